	.target	sm_90a

	.elftype	@"ET_EXEC"


//--------------------- .note.nv.tkinfo           --------------------------
	.section	.note.nv.tkinfo,"",@"SHT_NOTE"
	.sectionflags	@"SHF_NOTE_NV_TKINFO"
	.tkinfo
        /*0018*/ 	.word	0x00000002
        /*0030*/ 	.string	""
        /*0030*/ 	.string	"ptxas"
        /*0030*/ 	.string	"Cuda compilation tools, release 13.0, V13.0.88"
        /*0030*/ 	.string	"Build cuda_13.0.r13.0/compiler.36424714_0"
        /*0030*/ 	.string	"-arch sm_90a -m 64 "



//--------------------- .note.nv.cuinfo           --------------------------
	.section	.note.nv.cuinfo,"",@"SHT_NOTE"
	.sectionflags	@"SHF_NOTE_NV_CUINFO"
        /*0018*/ 	.short	0x0002
        /*001a*/ 	.short	0x005a
        /*001c*/ 	.short	0x0082
	.zero		2


//--------------------- .nv.info                  --------------------------
	.section	.nv.info,"",@"SHT_CUDA_INFO"
	.align	4


	//----- nvinfo : EIATTR_REGCOUNT
	.align		4
        /*0000*/ 	.byte	0x04, 0x2f
        /*0002*/ 	.short	(.L_12 - .L_11)
	.align		4
.L_11:
        /*0004*/ 	.word	index@(_ZN5flash24flash_fwd_splitkv_kernelI23Flash_fwd_kernel_traitsILi64ELi64ELi128ELi4ELb0ELb0EN7cutlass6half_tE19Flash_kernel_traitsILi64ELi64ELi128ELi4ES3_EELb1ELb0ELb1ELb0ELb0ELb1ELb1ELb1EEEvNS_16Flash_fwd_paramsE)
        /*0008*/ 	.word	0x000000fc


	//----- nvinfo : EIATTR_FRAME_SIZE
	.align		4
.L_12:
        /*000c*/ 	.byte	0x04, 0x11
        /*000e*/ 	.short	(.L_14 - .L_13)
	.align		4
.L_13:
        /*0010*/ 	.word	index@(_ZN5flash24flash_fwd_splitkv_kernelI23Flash_fwd_kernel_traitsILi64ELi64ELi128ELi4ELb0ELb0EN7cutlass6half_tE19Flash_kernel_traitsILi64ELi64ELi128ELi4ES3_EELb1ELb0ELb1ELb0ELb0ELb1ELb1ELb1EEEvNS_16Flash_fwd_paramsE)
        /*0014*/ 	.word	0x00000000


	//----- nvinfo : EIATTR_REGCOUNT
	.align		4
.L_14:
        /*0018*/ 	.byte	0x04, 0x2f
        /*001a*/ 	.short	(.L_16 - .L_15)
	.align		4
.L_15:
        /*001c*/ 	.word	index@(_ZN5flash24flash_fwd_splitkv_kernelI23Flash_fwd_kernel_traitsILi64ELi64ELi128ELi4ELb0ELb0EN7cutlass6half_tE19Flash_kernel_traitsILi64ELi64ELi128ELi4ES3_EELb1ELb0ELb1ELb0ELb0ELb0ELb1ELb1EEEvNS_16Flash_fwd_paramsE)
        /*0020*/ 	.word	0x000000b8


	//----- nvinfo : EIATTR_FRAME_SIZE
	.align		4
.L_16:
        /*0024*/ 	.byte	0x04, 0x11
        /*0026*/ 	.short	(.L_18 - .L_17)
	.align		4
.L_17:
        /*0028*/ 	.word	index@(_ZN5flash24flash_fwd_splitkv_kernelI23Flash_fwd_kernel_traitsILi64ELi64ELi128ELi4ELb0ELb0EN7cutlass6half_tE19Flash_kernel_traitsILi64ELi64ELi128ELi4ES3_EELb1ELb0ELb1ELb0ELb0ELb0ELb1ELb1EEEvNS_16Flash_fwd_paramsE)
        /*002c*/ 	.word	0x00000000


	//----- nvinfo : EIATTR_REGCOUNT
	.align		4
.L_18:
        /*0030*/ 	.byte	0x04, 0x2f
        /*0032*/ 	.short	(.L_20 - .L_19)
	.align		4
.L_19:
        /*0034*/ 	.word	index@(_ZN5flash24flash_fwd_splitkv_kernelI23Flash_fwd_kernel_traitsILi64ELi64ELi128ELi4ELb0ELb0EN7cutlass6half_tE19Flash_kernel_traitsILi64ELi64ELi128ELi4ES3_EELb1ELb0ELb0ELb0ELb1ELb1ELb1ELb1EEEvNS_16Flash_fwd_paramsE)
        /*0038*/ 	.word	0x000000ff


	//----- nvinfo : EIATTR_FRAME_SIZE
	.align		4
.L_20:
        /*003c*/ 	.byte	0x04, 0x11
        /*003e*/ 	.short	(.L_22 - .L_21)
	.align		4
.L_21:
        /*0040*/ 	.word	index@(_ZN5flash24flash_fwd_splitkv_kernelI23Flash_fwd_kernel_traitsILi64ELi64ELi128ELi4ELb0ELb0EN7cutlass6half_tE19Flash_kernel_traitsILi64ELi64ELi128ELi4ES3_EELb1ELb0ELb0ELb0ELb1ELb1ELb1ELb1EEEvNS_16Flash_fwd_paramsE)
        /*0044*/ 	.word	0x00000000


	//----- nvinfo : EIATTR_REGCOUNT
	.align		4
.L_22:
        /*0048*/ 	.byte	0x04, 0x2f
        /*004a*/ 	.short	(.L_24 - .L_23)
	.align		4
.L_23:
        /*004c*/ 	.word	index@(_ZN5flash24flash_fwd_splitkv_kernelI23Flash_fwd_kernel_traitsILi64ELi64ELi128ELi4ELb0ELb0EN7cutlass6half_tE19Flash_kernel_traitsILi64ELi64ELi128ELi4ES3_EELb1ELb0ELb0ELb0ELb1ELb0ELb1ELb1EEEvNS_16Flash_fwd_paramsE)
        /*0050*/ 	.word	0x000000bf


	//----- nvinfo : EIATTR_FRAME_SIZE
	.align		4
.L_24:
        /*0054*/ 	.byte	0x04, 0x11
        /*0056*/ 	.short	(.L_26 - .L_25)
	.align		4
.L_25:
        /*0058*/ 	.word	index@(_ZN5flash24flash_fwd_splitkv_kernelI23Flash_fwd_kernel_traitsILi64ELi64ELi128ELi4ELb0ELb0EN7cutlass6half_tE19Flash_kernel_traitsILi64ELi64ELi128ELi4ES3_EELb1ELb0ELb0ELb0ELb1ELb0ELb1ELb1EEEvNS_16Flash_fwd_paramsE)
        /*005c*/ 	.word	0x00000000


	//----- nvinfo : EIATTR_REGCOUNT
	.align		4
.L_26:
        /*0060*/ 	.byte	0x04, 0x2f
        /*0062*/ 	.short	(.L_28 - .L_27)
	.align		4
.L_27:
        /*0064*/ 	.word	index@(_ZN5flash24flash_fwd_splitkv_kernelI23Flash_fwd_kernel_traitsILi64ELi64ELi128ELi4ELb0ELb0EN7cutlass6half_tE19Flash_kernel_traitsILi64ELi64ELi128ELi4ES3_EELb1ELb0ELb1ELb0ELb0ELb1ELb1ELb0EEEvNS_16Flash_fwd_paramsE)
        /*0068*/ 	.word	0x000000fe


	//----- nvinfo : EIATTR_FRAME_SIZE
	.align		4
.L_28:
        /*006c*/ 	.byte	0x04, 0x11
        /*006e*/ 	.short	(.L_30 - .L_29)
	.align		4
.L_29:
        /*0070*/ 	.word	index@(_ZN5flash24flash_fwd_splitkv_kernelI23Flash_fwd_kernel_traitsILi64ELi64ELi128ELi4ELb0ELb0EN7cutlass6half_tE19Flash_kernel_traitsILi64ELi64ELi128ELi4ES3_EELb1ELb0ELb1ELb0ELb0ELb1ELb1ELb0EEEvNS_16Flash_fwd_paramsE)
        /*0074*/ 	.word	0x00000000


	//----- nvinfo : EIATTR_REGCOUNT
	.align		4
.L_30:
        /*0078*/ 	.byte	0x04, 0x2f
        /*007a*/ 	.short	(.L_32 - .L_31)
	.align		4
.L_31:
        /*007c*/ 	.word	index@(_ZN5flash24flash_fwd_splitkv_kernelI23Flash_fwd_kernel_traitsILi64ELi64ELi128ELi4ELb0ELb0EN7cutlass6half_tE19Flash_kernel_traitsILi64ELi64ELi128ELi4ES3_EELb1ELb0ELb1ELb0ELb0ELb0ELb1ELb0EEEvNS_16Flash_fwd_paramsE)
        /*0080*/ 	.word	0x000000ca


	//----- nvinfo : EIATTR_FRAME_SIZE
	.align		4
.L_32:
        /*0084*/ 	.byte	0x04, 0x11
        /*0086*/ 	.short	(.L_34 - .L_33)
	.align		4
.L_33:
        /*0088*/ 	.word	index@(_ZN5flash24flash_fwd_splitkv_kernelI23Flash_fwd_kernel_traitsILi64ELi64ELi128ELi4ELb0ELb0EN7cutlass6half_tE19Flash_kernel_traitsILi64ELi64ELi128ELi4ES3_EELb1ELb0ELb1ELb0ELb0ELb0ELb1ELb0EEEvNS_16Flash_fwd_paramsE)
        /*008c*/ 	.word	0x00000000


	//----- nvinfo : EIATTR_REGCOUNT
	.align		4
.L_34:
        /*0090*/ 	.byte	0x04, 0x2f
        /*0092*/ 	.short	(.L_36 - .L_35)
	.align		4
.L_35:
        /*0094*/ 	.word	index@(_ZN5flash24flash_fwd_splitkv_kernelI23Flash_fwd_kernel_traitsILi64ELi64ELi128ELi4ELb0ELb0EN7cutlass6half_tE19Flash_kernel_traitsILi64ELi64ELi128ELi4ES3_EELb1ELb0ELb0ELb0ELb1ELb1ELb1ELb0EEEvNS_16Flash_fwd_paramsE)
        /*0098*/ 	.word	0x000000fd


	//----- nvinfo : EIATTR_FRAME_SIZE
	.align		4
.L_36:
        /*009c*/ 	.byte	0x04, 0x11
        /*009e*/ 	.short	(.L_38 - .L_37)
	.align		4
.L_37:
        /*00a0*/ 	.word	index@(_ZN5flash24flash_fwd_splitkv_kernelI23Flash_fwd_kernel_traitsILi64ELi64ELi128ELi4ELb0ELb0EN7cutlass6half_tE19Flash_kernel_traitsILi64ELi64ELi128ELi4ES3_EELb1ELb0ELb0ELb0ELb1ELb1ELb1ELb0EEEvNS_16Flash_fwd_paramsE)
        /*00a4*/ 	.word	0x00000000


	//----- nvinfo : EIATTR_REGCOUNT
	.align		4
.L_38:
        /*00a8*/ 	.byte	0x04, 0x2f
        /*00aa*/ 	.short	(.L_40 - .L_39)
	.align		4
.L_39:
        /*00ac*/ 	.word	index@(_ZN5flash24flash_fwd_splitkv_kernelI23Flash_fwd_kernel_traitsILi64ELi64ELi128ELi4ELb0ELb0EN7cutlass6half_tE19Flash_kernel_traitsILi64ELi64ELi128ELi4ES3_EELb1ELb0ELb0ELb0ELb1ELb0ELb1ELb0EEEvNS_16Flash_fwd_paramsE)
        /*00b0*/ 	.word	0x000000c2


	//----- nvinfo : EIATTR_FRAME_SIZE
	.align		4
.L_40:
        /*00b4*/ 	.byte	0x04, 0x11
        /*00b6*/ 	.short	(.L_42 - .L_41)
	.align		4
.L_41:
        /*00b8*/ 	.word	index@(_ZN5flash24flash_fwd_splitkv_kernelI23Flash_fwd_kernel_traitsILi64ELi64ELi128ELi4ELb0ELb0EN7cutlass6half_tE19Flash_kernel_traitsILi64ELi64ELi128ELi4ES3_EELb1ELb0ELb0ELb0ELb1ELb0ELb1ELb0EEEvNS_16Flash_fwd_paramsE)
        /*00bc*/ 	.word	0x00000000


	//----- nvinfo : EIATTR_REGCOUNT
	.align		4
.L_42:
        /*00c0*/ 	.byte	0x04, 0x2f
        /*00c2*/ 	.short	(.L_44 - .L_43)
	.align		4
.L_43:
        /*00c4*/ 	.word	index@(_ZN5flash24flash_fwd_splitkv_kernelI23Flash_fwd_kernel_traitsILi64ELi64ELi128ELi4ELb0ELb0EN7cutlass6half_tE19Flash_kernel_traitsILi64ELi64ELi128ELi4ES3_EELb1ELb0ELb1ELb0ELb0ELb1ELb0ELb1EEEvNS_16Flash_fwd_paramsE)
        /*00c8*/ 	.word	0x000000e5


	//----- nvinfo : EIATTR_FRAME_SIZE
	.align		4
.L_44:
        /*00cc*/ 	.byte	0x04, 0x11
        /*00ce*/ 	.short	(.L_46 - .L_45)
	.align		4
.L_45:
        /*00d0*/ 	.word	index@(_ZN5flash24flash_fwd_splitkv_kernelI23Flash_fwd_kernel_traitsILi64ELi64ELi128ELi4ELb0ELb0EN7cutlass6half_tE19Flash_kernel_traitsILi64ELi64ELi128ELi4ES3_EELb1ELb0ELb1ELb0ELb0ELb1ELb0ELb1EEEvNS_16Flash_fwd_paramsE)
        /*00d4*/ 	.word	0x00000000


	//----- nvinfo : EIATTR_REGCOUNT
	.align		4
.L_46:
        /*00d8*/ 	.byte	0x04, 0x2f
        /*00da*/ 	.short	(.L_48 - .L_47)
	.align		4
.L_47:
        /*00dc*/ 	.word	index@(_ZN5flash24flash_fwd_splitkv_kernelI23Flash_fwd_kernel_traitsILi64ELi64ELi128ELi4ELb0ELb0EN7cutlass6half_tE19Flash_kernel_traitsILi64ELi64ELi128ELi4ES3_EELb1ELb0ELb1ELb0ELb0ELb0ELb0ELb1EEEvNS_16Flash_fwd_paramsE)
        /*00e0*/ 	.word	0x000000cd


	//----- nvinfo : EIATTR_FRAME_SIZE
	.align		4
.L_48:
        /*00e4*/ 	.byte	0x04, 0x11
        /*00e6*/ 	.short	(.L_50 - .L_49)
	.align		4
.L_49:
        /*00e8*/ 	.word	index@(_ZN5flash24flash_fwd_splitkv_kernelI23Flash_fwd_kernel_traitsILi64ELi64ELi128ELi4ELb0ELb0EN7cutlass6half_tE19Flash_kernel_traitsILi64ELi64ELi128ELi4ES3_EELb1ELb0ELb1ELb0ELb0ELb0ELb0ELb1EEEvNS_16Flash_fwd_paramsE)
        /*00ec*/ 	.word	0x00000000


	//----- nvinfo : EIATTR_REGCOUNT
	.align		4
.L_50:
        /*00f0*/ 	.byte	0x04, 0x2f
        /*00f2*/ 	.short	(.L_52 - .L_51)
	.align		4
.L_51:
        /*00f4*/ 	.word	index@(_ZN5flash24flash_fwd_splitkv_kernelI23Flash_fwd_kernel_traitsILi64ELi64ELi128ELi4ELb0ELb0EN7cutlass6half_tE19Flash_kernel_traitsILi64ELi64ELi128ELi4ES3_EELb1ELb0ELb0ELb0ELb1ELb1ELb0ELb1EEEvNS_16Flash_fwd_paramsE)
        /*00f8*/ 	.word	0x000000ff


	//----- nvinfo : EIATTR_FRAME_SIZE
	.align		4
.L_52:
        /*00fc*/ 	.byte	0x04, 0x11
        /*00fe*/ 	.short	(.L_54 - .L_53)
	.align		4
.L_53:
        /*0100*/ 	.word	index@(_ZN5flash24flash_fwd_splitkv_kernelI23Flash_fwd_kernel_traitsILi64ELi64ELi128ELi4ELb0ELb0EN7cutlass6half_tE19Flash_kernel_traitsILi64ELi64ELi128ELi4ES3_EELb1ELb0ELb0ELb0ELb1ELb1ELb0ELb1EEEvNS_16Flash_fwd_paramsE)
        /*0104*/ 	.word	0x00000000


	//----- nvinfo : EIATTR_REGCOUNT
	.align		4
.L_54:
        /*0108*/ 	.byte	0x04, 0x2f
        /*010a*/ 	.short	(.L_56 - .L_55)
	.align		4
.L_55:
        /*010c*/ 	.word	index@(_ZN5flash24flash_fwd_splitkv_kernelI23Flash_fwd_kernel_traitsILi64ELi64ELi128ELi4ELb0ELb0EN7cutlass6half_tE19Flash_kernel_traitsILi64ELi64ELi128ELi4ES3_EELb1ELb0ELb0ELb0ELb1ELb0ELb0ELb1EEEvNS_16Flash_fwd_paramsE)
        /*0110*/ 	.word	0x000000dc


	//----- nvinfo : EIATTR_FRAME_SIZE
	.align		4
.L_56:
        /*0114*/ 	.byte	0x04, 0x11
        /*0116*/ 	.short	(.L_58 - .L_57)
	.align		4
.L_57:
        /*0118*/ 	.word	index@(_ZN5flash24flash_fwd_splitkv_kernelI23Flash_fwd_kernel_traitsILi64ELi64ELi128ELi4ELb0ELb0EN7cutlass6half_tE19Flash_kernel_traitsILi64ELi64ELi128ELi4ES3_EELb1ELb0ELb0ELb0ELb1ELb0ELb0ELb1EEEvNS_16Flash_fwd_paramsE)
        /*011c*/ 	.word	0x00000000


	//----- nvinfo : EIATTR_REGCOUNT
	.align		4
.L_58:
        /*0120*/ 	.byte	0x04, 0x2f
        /*0122*/ 	.short	(.L_60 - .L_59)
	.align		4
.L_59:
        /*0124*/ 	.word	index@(_ZN5flash24flash_fwd_splitkv_kernelI23Flash_fwd_kernel_traitsILi64ELi64ELi128ELi4ELb0ELb0EN7cutlass6half_tE19Flash_kernel_traitsILi64ELi64ELi128ELi4ES3_EELb1ELb0ELb1ELb0ELb0ELb1ELb0ELb0EEEvNS_16Flash_fwd_paramsE)
        /*0128*/ 	.word	0x000000ef


	//----- nvinfo : EIATTR_FRAME_SIZE
	.align		4
.L_60:
        /*012c*/ 	.byte	0x04, 0x11
        /*012e*/ 	.short	(.L_62 - .L_61)
	.align		4
.L_61:
        /*0130*/ 	.word	index@(_ZN5flash24flash_fwd_splitkv_kernelI23Flash_fwd_kernel_traitsILi64ELi64ELi128ELi4ELb0ELb0EN7cutlass6half_tE19Flash_kernel_traitsILi64ELi64ELi128ELi4ES3_EELb1ELb0ELb1ELb0ELb0ELb1ELb0ELb0EEEvNS_16Flash_fwd_paramsE)
        /*0134*/ 	.word	0x00000000


	//----- nvinfo : EIATTR_REGCOUNT
	.align		4
.L_62:
        /*0138*/ 	.byte	0x04, 0x2f
        /*013a*/ 	.short	(.L_64 - .L_63)
	.align		4
.L_63:
        /*013c*/ 	.word	index@(_ZN5flash24flash_fwd_splitkv_kernelI23Flash_fwd_kernel_traitsILi64ELi64ELi128ELi4ELb0ELb0EN7cutlass6half_tE19Flash_kernel_traitsILi64ELi64ELi128ELi4ES3_EELb1ELb0ELb1ELb0ELb0ELb0ELb0ELb0EEEvNS_16Flash_fwd_paramsE)
        /*0140*/ 	.word	0x000000cb


	//----- nvinfo : EIATTR_FRAME_SIZE
	.align		4
.L_64:
        /*0144*/ 	.byte	0x04, 0x11
        /*0146*/ 	.short	(.L_66 - .L_65)
	.align		4
.L_65:
        /*0148*/ 	.word	index@(_ZN5flash24flash_fwd_splitkv_kernelI23Flash_fwd_kernel_traitsILi64ELi64ELi128ELi4ELb0ELb0EN7cutlass6half_tE19Flash_kernel_traitsILi64ELi64ELi128ELi4ES3_EELb1ELb0ELb1ELb0ELb0ELb0ELb0ELb0EEEvNS_16Flash_fwd_paramsE)
        /*014c*/ 	.word	0x00000000


	//----- nvinfo : EIATTR_REGCOUNT
	.align		4
.L_66:
        /*0150*/ 	.byte	0x04, 0x2f
        /*0152*/ 	.short	(.L_68 - .L_67)
	.align		4
.L_67:
        /*0154*/ 	.word	index@(_ZN5flash24flash_fwd_splitkv_kernelI23Flash_fwd_kernel_traitsILi64ELi64ELi128ELi4ELb0ELb0EN7cutlass6half_tE19Flash_kernel_traitsILi64ELi64ELi128ELi4ES3_EELb1ELb0ELb0ELb0ELb1ELb1ELb0ELb0EEEvNS_16Flash_fwd_paramsE)
        /*0158*/ 	.word	0x000000fe


	//----- nvinfo : EIATTR_FRAME_SIZE
	.align		4
.L_68:
        /*015c*/ 	.byte	0x04, 0x11
        /*015e*/ 	.short	(.L_70 - .L_69)
	.align		4
.L_69:
        /*0160*/ 	.word	index@(_ZN5flash24flash_fwd_splitkv_kernelI23Flash_fwd_kernel_traitsILi64ELi64ELi128ELi4ELb0ELb0EN7cutlass6half_tE19Flash_kernel_traitsILi64ELi64ELi128ELi4ES3_EELb1ELb0ELb0ELb0ELb1ELb1ELb0ELb0EEEvNS_16Flash_fwd_paramsE)
        /*0164*/ 	.word	0x00000000


	//----- nvinfo : EIATTR_REGCOUNT
	.align		4
.L_70:
        /*0168*/ 	.byte	0x04, 0x2f
        /*016a*/ 	.short	(.L_72 - .L_71)
	.align		4
.L_71:
        /*016c*/ 	.word	index@(_ZN5flash24flash_fwd_splitkv_kernelI23Flash_fwd_kernel_traitsILi64ELi64ELi128ELi4ELb0ELb0EN7cutlass6half_tE19Flash_kernel_traitsILi64ELi64ELi128ELi4ES3_EELb1ELb0ELb0ELb0ELb1ELb0ELb0ELb0EEEvNS_16Flash_fwd_paramsE)
        /*0170*/ 	.word	0x000000c2


	//----- nvinfo : EIATTR_FRAME_SIZE
	.align		4
.L_72:
        /*0174*/ 	.byte	0x04, 0x11
        /*0176*/ 	.short	(.L_74 - .L_73)
	.align		4
.L_73:
        /*0178*/ 	.word	index@(_ZN5flash24flash_fwd_splitkv_kernelI23Flash_fwd_kernel_traitsILi64ELi64ELi128ELi4ELb0ELb0EN7cutlass6half_tE19Flash_kernel_traitsILi64ELi64ELi128ELi4ES3_EELb1ELb0ELb0ELb0ELb1ELb0ELb0ELb0EEEvNS_16Flash_fwd_paramsE)
        /*017c*/ 	.word	0x00000000


	//----- nvinfo : EIATTR_REGCOUNT
	.align		4
.L_74:
        /*0180*/ 	.byte	0x04, 0x2f
        /*0182*/ 	.short	(.L_76 - .L_75)
	.align		4
.L_75:
        /*0184*/ 	.word	index@(_ZN5flash24flash_fwd_splitkv_kernelI23Flash_fwd_kernel_traitsILi64ELi64ELi128ELi4ELb0ELb0EN7cutlass6half_tE19Flash_kernel_traitsILi64ELi64ELi128ELi4ES3_EELb1ELb0ELb0ELb1ELb1ELb1ELb1ELb0EEEvNS_16Flash_fwd_paramsE)
        /*0188*/ 	.word	0x000000fd


	//----- nvinfo : EIATTR_FRAME_SIZE
	.align		4
.L_76:
        /*018c*/ 	.byte	0x04, 0x11
        /*018e*/ 	.short	(.L_78 - .L_77)
	.align		4
.L_77:
        /*0190*/ 	.word	index@(_ZN5flash24flash_fwd_splitkv_kernelI23Flash_fwd_kernel_traitsILi64ELi64ELi128ELi4ELb0ELb0EN7cutlass6half_tE19Flash_kernel_traitsILi64ELi64ELi128ELi4ES3_EELb1ELb0ELb0ELb1ELb1ELb1ELb1ELb0EEEvNS_16Flash_fwd_paramsE)
        /*0194*/ 	.word	0x00000000


	//----- nvinfo : EIATTR_REGCOUNT
	.align		4
.L_78:
        /*0198*/ 	.byte	0x04, 0x2f
        /*019a*/ 	.short	(.L_80 - .L_79)
	.align		4
.L_79:
        /*019c*/ 	.word	index@(_ZN5flash24flash_fwd_splitkv_kernelI23Flash_fwd_kernel_traitsILi64ELi64ELi128ELi4ELb0ELb0EN7cutlass6half_tE19Flash_kernel_traitsILi64ELi64ELi128ELi4ES3_EELb1ELb0ELb0ELb1ELb1ELb0ELb1ELb0EEEvNS_16Flash_fwd_paramsE)
        /*01a0*/ 	.word	0x000000c2


	//----- nvinfo : EIATTR_FRAME_SIZE
	.align		4
.L_80:
        /*01a4*/ 	.byte	0x04, 0x11
        /*01a6*/ 	.short	(.L_82 - .L_81)
	.align		4
.L_81:
        /*01a8*/ 	.word	index@(_ZN5flash24flash_fwd_splitkv_kernelI23Flash_fwd_kernel_traitsILi64ELi64ELi128ELi4ELb0ELb0EN7cutlass6half_tE19Flash_kernel_traitsILi64ELi64ELi128ELi4ES3_EELb1ELb0ELb0ELb1ELb1ELb0ELb1ELb0EEEvNS_16Flash_fwd_paramsE)
        /*01ac*/ 	.word	0x00000000


	//----- nvinfo : EIATTR_REGCOUNT
	.align		4
.L_82:
        /*01b0*/ 	.byte	0x04, 0x2f
        /*01b2*/ 	.short	(.L_84 - .L_83)
	.align		4
.L_83:
        /*01b4*/ 	.word	index@(_ZN5flash24flash_fwd_splitkv_kernelI23Flash_fwd_kernel_traitsILi64ELi64ELi128ELi4ELb0ELb0EN7cutlass6half_tE19Flash_kernel_traitsILi64ELi64ELi128ELi4ES3_EELb1ELb0ELb0ELb1ELb1ELb1ELb0ELb0EEEvNS_16Flash_fwd_paramsE)
        /*01b8*/ 	.word	0x000000f5


	//----- nvinfo : EIATTR_FRAME_SIZE
	.align		4
.L_84:
        /*01bc*/ 	.byte	0x04, 0x11
        /*01be*/ 	.short	(.L_86 - .L_85)
	.align		4
.L_85:
        /*01c0*/ 	.word	index@(_ZN5flash24flash_fwd_splitkv_kernelI23Flash_fwd_kernel_traitsILi64ELi64ELi128ELi4ELb0ELb0EN7cutlass6half_tE19Flash_kernel_traitsILi64ELi64ELi128ELi4ES3_EELb1ELb0ELb0ELb1ELb1ELb1ELb0ELb0EEEvNS_16Flash_fwd_paramsE)
        /*01c4*/ 	.word	0x00000000


	//----- nvinfo : EIATTR_REGCOUNT
	.align		4
.L_86:
        /*01c8*/ 	.byte	0x04, 0x2f
        /*01ca*/ 	.short	(.L_88 - .L_87)
	.align		4
.L_87:
        /*01cc*/ 	.word	index@(_ZN5flash24flash_fwd_splitkv_kernelI23Flash_fwd_kernel_traitsILi64ELi64ELi128ELi4ELb0ELb0EN7cutlass6half_tE19Flash_kernel_traitsILi64ELi64ELi128ELi4ES3_EELb1ELb0ELb0ELb1ELb1ELb0ELb0ELb0EEEvNS_16Flash_fwd_paramsE)
        /*01d0*/ 	.word	0x000000ca


	//----- nvinfo : EIATTR_FRAME_SIZE
	.align		4
.L_88:
        /*01d4*/ 	.byte	0x04, 0x11
        /*01d6*/ 	.short	(.L_90 - .L_89)
	.align		4
.L_89:
        /*01d8*/ 	.word	index@(_ZN5flash24flash_fwd_splitkv_kernelI23Flash_fwd_kernel_traitsILi64ELi64ELi128ELi4ELb0ELb0EN7cutlass6half_tE19Flash_kernel_traitsILi64ELi64ELi128ELi4ES3_EELb1ELb0ELb0ELb1ELb1ELb0ELb0ELb0EEEvNS_16Flash_fwd_paramsE)
        /*01dc*/ 	.word	0x00000000


	//----- nvinfo : EIATTR_REGCOUNT
	.align		4
.L_90:
        /*01e0*/ 	.byte	0x04, 0x2f
        /*01e2*/ 	.short	(.L_92 - .L_91)
	.align		4
.L_91:
        /*01e4*/ 	.word	index@(_ZN5flash24flash_fwd_splitkv_kernelI23Flash_fwd_kernel_traitsILi64ELi64ELi128ELi4ELb0ELb0EN7cutlass6half_tE19Flash_kernel_traitsILi64ELi64ELi128ELi4ES3_EELb1ELb0ELb0ELb0ELb0ELb1ELb1ELb1EEEvNS_16Flash_fwd_paramsE)
        /*01e8*/ 	.word	0x000000ff


	//----- nvinfo : EIATTR_FRAME_SIZE
	.align		4
.L_92:
        /*01ec*/ 	.byte	0x04, 0x11
        /*01ee*/ 	.short	(.L_94 - .L_93)
	.align		4
.L_93:
        /*01f0*/ 	.word	index@(_ZN5flash24flash_fwd_splitkv_kernelI23Flash_fwd_kernel_traitsILi64ELi64ELi128ELi4ELb0ELb0EN7cutlass6half_tE19Flash_kernel_traitsILi64ELi64ELi128ELi4ES3_EELb1ELb0ELb0ELb0ELb0ELb1ELb1ELb1EEEvNS_16Flash_fwd_paramsE)
        /*01f4*/ 	.word	0x00000000


	//----- nvinfo : EIATTR_REGCOUNT
	.align		4
.L_94:
        /*01f8*/ 	.byte	0x04, 0x2f
        /*01fa*/ 	.short	(.L_96 - .L_95)
	.align		4
.L_95:
        /*01fc*/ 	.word	index@(_ZN5flash24flash_fwd_splitkv_kernelI23Flash_fwd_kernel_traitsILi64ELi64ELi128ELi4ELb0ELb0EN7cutlass6half_tE19Flash_kernel_traitsILi64ELi64ELi128ELi4ES3_EELb1ELb0ELb0ELb0ELb0ELb0ELb1ELb1EEEvNS_16Flash_fwd_paramsE)
        /*0200*/ 	.word	0x000000c6


	//----- nvinfo : EIATTR_FRAME_SIZE
	.align		4
.L_96:
        /*0204*/ 	.byte	0x04, 0x11
        /*0206*/ 	.short	(.L_98 - .L_97)
	.align		4
.L_97:
        /*0208*/ 	.word	index@(_ZN5flash24flash_fwd_splitkv_kernelI23Flash_fwd_kernel_traitsILi64ELi64ELi128ELi4ELb0ELb0EN7cutlass6half_tE19Flash_kernel_traitsILi64ELi64ELi128ELi4ES3_EELb1ELb0ELb0ELb0ELb0ELb0ELb1ELb1EEEvNS_16Flash_fwd_paramsE)
        /*020c*/ 	.word	0x00000000


	//----- nvinfo : EIATTR_REGCOUNT
	.align		4
.L_98:
        /*0210*/ 	.byte	0x04, 0x2f
        /*0212*/ 	.short	(.L_100 - .L_99)
	.align		4
.L_99:
        /*0214*/ 	.word	index@(_ZN5flash24flash_fwd_splitkv_kernelI23Flash_fwd_kernel_traitsILi64ELi64ELi128ELi4ELb0ELb0EN7cutlass6half_tE19Flash_kernel_traitsILi64ELi64ELi128ELi4ES3_EELb1ELb0ELb0ELb0ELb0ELb1ELb1ELb0EEEvNS_16Flash_fwd_paramsE)
        /*0218*/ 	.word	0x000000ff


	//----- nvinfo : EIATTR_FRAME_SIZE
	.align		4
.L_100:
        /*021c*/ 	.byte	0x04, 0x11
        /*021e*/ 	.short	(.L_102 - .L_101)
	.align		4
.L_101:
        /*0220*/ 	.word	index@(_ZN5flash24flash_fwd_splitkv_kernelI23Flash_fwd_kernel_traitsILi64ELi64ELi128ELi4ELb0ELb0EN7cutlass6half_tE19Flash_kernel_traitsILi64ELi64ELi128ELi4ES3_EELb1ELb0ELb0ELb0ELb0ELb1ELb1ELb0EEEvNS_16Flash_fwd_paramsE)
        /*0224*/ 	.word	0x00000000


	//----- nvinfo : EIATTR_REGCOUNT
	.align		4
.L_102:
        /*0228*/ 	.byte	0x04, 0x2f
        /*022a*/ 	.short	(.L_104 - .L_103)
	.align		4
.L_103:
        /*022c*/ 	.word	index@(_ZN5flash24flash_fwd_splitkv_kernelI23Flash_fwd_kernel_traitsILi64ELi64ELi128ELi4ELb0ELb0EN7cutlass6half_tE19Flash_kernel_traitsILi64ELi64ELi128ELi4ES3_EELb1ELb0ELb0ELb0ELb0ELb0ELb1ELb0EEEvNS_16Flash_fwd_paramsE)
        /*0230*/ 	.word	0x000000d8


	//----- nvinfo : EIATTR_FRAME_SIZE
	.align		4
.L_104:
        /*0234*/ 	.byte	0x04, 0x11
        /*0236*/ 	.short	(.L_106 - .L_105)
	.align		4
.L_105:
        /*0238*/ 	.word	index@(_ZN5flash24flash_fwd_splitkv_kernelI23Flash_fwd_kernel_traitsILi64ELi64ELi128ELi4ELb0ELb0EN7cutlass6half_tE19Flash_kernel_traitsILi64ELi64ELi128ELi4ES3_EELb1ELb0ELb0ELb0ELb0ELb0ELb1ELb0EEEvNS_16Flash_fwd_paramsE)
        /*023c*/ 	.word	0x00000000


	//----- nvinfo : EIATTR_REGCOUNT
	.align		4
.L_106:
        /*0240*/ 	.byte	0x04, 0x2f
        /*0242*/ 	.short	(.L_108 - .L_107)
	.align		4
.L_107:
        /*0244*/ 	.word	index@(_ZN5flash24flash_fwd_splitkv_kernelI23Flash_fwd_kernel_traitsILi64ELi64ELi128ELi4ELb0ELb0EN7cutlass6half_tE19Flash_kernel_traitsILi64ELi64ELi128ELi4ES3_EELb1ELb0ELb0ELb0ELb0ELb1ELb0ELb1EEEvNS_16Flash_fwd_paramsE)
        /*0248*/ 	.word	0x000000fe


	//----- nvinfo : EIATTR_FRAME_SIZE
	.align		4
.L_108:
        /*024c*/ 	.byte	0x04, 0x11
        /*024e*/ 	.short	(.L_110 - .L_109)
	.align		4
.L_109:
        /*0250*/ 	.word	index@(_ZN5flash24flash_fwd_splitkv_kernelI23Flash_fwd_kernel_traitsILi64ELi64ELi128ELi4ELb0ELb0EN7cutlass6half_tE19Flash_kernel_traitsILi64ELi64ELi128ELi4ES3_EELb1ELb0ELb0ELb0ELb0ELb1ELb0ELb1EEEvNS_16Flash_fwd_paramsE)
        /*0254*/ 	.word	0x00000000


	//----- nvinfo : EIATTR_REGCOUNT
	.align		4
.L_110:
        /*0258*/ 	.byte	0x04, 0x2f
        /*025a*/ 	.short	(.L_112 - .L_111)
	.align		4
.L_111:
        /*025c*/ 	.word	index@(_ZN5flash24flash_fwd_splitkv_kernelI23Flash_fwd_kernel_traitsILi64ELi64ELi128ELi4ELb0ELb0EN7cutlass6half_tE19Flash_kernel_traitsILi64ELi64ELi128ELi4ES3_EELb1ELb0ELb0ELb0ELb0ELb0ELb0ELb1EEEvNS_16Flash_fwd_paramsE)
        /*0260*/ 	.word	0x000000de


	//----- nvinfo : EIATTR_FRAME_SIZE
	.align		4
.L_112:
        /*0264*/ 	.byte	0x04, 0x11
        /*0266*/ 	.short	(.L_114 - .L_113)
	.align		4
.L_113:
        /*0268*/ 	.word	index@(_ZN5flash24flash_fwd_splitkv_kernelI23Flash_fwd_kernel_traitsILi64ELi64ELi128ELi4ELb0ELb0EN7cutlass6half_tE19Flash_kernel_traitsILi64ELi64ELi128ELi4ES3_EELb1ELb0ELb0ELb0ELb0ELb0ELb0ELb1EEEvNS_16Flash_fwd_paramsE)
        /*026c*/ 	.word	0x00000000


	//----- nvinfo : EIATTR_REGCOUNT
	.align		4
.L_114:
        /*0270*/ 	.byte	0x04, 0x2f
        /*0272*/ 	.short	(.L_116 - .L_115)
	.align		4
.L_115:
        /*0274*/ 	.word	index@(_ZN5flash24flash_fwd_splitkv_kernelI23Flash_fwd_kernel_traitsILi64ELi64ELi128ELi4ELb0ELb0EN7cutlass6half_tE19Flash_kernel_traitsILi64ELi64ELi128ELi4ES3_EELb1ELb0ELb0ELb0ELb0ELb1ELb0ELb0EEEvNS_16Flash_fwd_paramsE)
        /*0278*/ 	.word	0x000000ff


	//----- nvinfo : EIATTR_FRAME_SIZE
	.align		4
.L_116:
        /*027c*/ 	.byte	0x04, 0x11
        /*027e*/ 	.short	(.L_118 - .L_117)
	.align		4
.L_117:
        /*0280*/ 	.word	index@(_ZN5flash24flash_fwd_splitkv_kernelI23Flash_fwd_kernel_traitsILi64ELi64ELi128ELi4ELb0ELb0EN7cutlass6half_tE19Flash_kernel_traitsILi64ELi64ELi128ELi4ES3_EELb1ELb0ELb0ELb0ELb0ELb1ELb0ELb0EEEvNS_16Flash_fwd_paramsE)
        /*0284*/ 	.word	0x00000000


	//----- nvinfo : EIATTR_REGCOUNT
	.align		4
.L_118:
        /*0288*/ 	.byte	0x04, 0x2f
        /*028a*/ 	.short	(.L_120 - .L_119)
	.align		4
.L_119:
        /*028c*/ 	.word	index@(_ZN5flash24flash_fwd_splitkv_kernelI23Flash_fwd_kernel_traitsILi64ELi64ELi128ELi4ELb0ELb0EN7cutlass6half_tE19Flash_kernel_traitsILi64ELi64ELi128ELi4ES3_EELb1ELb0ELb0ELb0ELb0ELb0ELb0ELb0EEEvNS_16Flash_fwd_paramsE)
        /*0290*/ 	.word	0x000000da


	//----- nvinfo : EIATTR_FRAME_SIZE
	.align		4
.L_120:
        /*0294*/ 	.byte	0x04, 0x11
        /*0296*/ 	.short	(.L_122 - .L_121)
	.align		4
.L_121:
        /*0298*/ 	.word	index@(_ZN5flash24flash_fwd_splitkv_kernelI23Flash_fwd_kernel_traitsILi64ELi64ELi128ELi4ELb0ELb0EN7cutlass6half_tE19Flash_kernel_traitsILi64ELi64ELi128ELi4ES3_EELb1ELb0ELb0ELb0ELb0ELb0ELb0ELb0EEEvNS_16Flash_fwd_paramsE)
        /*029c*/ 	.word	0x00000000


	//----- nvinfo : EIATTR_REGCOUNT
	.align		4
.L_122:
        /*02a0*/ 	.byte	0x04, 0x2f
        /*02a2*/ 	.short	(.L_124 - .L_123)
	.align		4
.L_123:
        /*02a4*/ 	.word	index@(_ZN5flash32flash_fwd_splitkv_combine_kernelI23Flash_fwd_kernel_traitsILi64ELi64ELi128ELi4ELb0ELb0EN7cutlass6half_tE19Flash_kernel_traitsILi64ELi64ELi128ELi4ES3_EELi8ELi1ELb1EEEvNS_16Flash_fwd_paramsE)
        /*02a8*/ 	.word	0x00000036


	//----- nvinfo : EIATTR_FRAME_SIZE
	.align		4
.L_124:
        /*02ac*/ 	.byte	0x04, 0x11
        /*02ae*/ 	.short	(.L_126 - .L_125)
	.align		4
.L_125:
        /*02b0*/ 	.word	index@($__internal_27_$__cuda_sm20_div_s64)
        /*02b4*/ 	.word	0x00000000


	//----- nvinfo : EIATTR_FRAME_SIZE
	.align		4
.L_126:
        /*02b8*/ 	.byte	0x04, 0x11
        /*02ba*/ 	.short	(.L_128 - .L_127)
	.align		4
.L_127:
        /*02bc*/ 	.word	index@(_ZN5flash32flash_fwd_splitkv_combine_kernelI23Flash_fwd_kernel_traitsILi64ELi64ELi128ELi4ELb0ELb0EN7cutlass6half_tE19Flash_kernel_traitsILi64ELi64ELi128ELi4ES3_EELi8ELi1ELb1EEEvNS_16Flash_fwd_paramsE)
        /*02c0*/ 	.word	0x00000000


	//----- nvinfo : EIATTR_REGCOUNT
	.align		4
.L_128:
        /*02c4*/ 	.byte	0x04, 0x2f
        /*02c6*/ 	.short	(.L_130 - .L_129)
	.align		4
.L_129:
        /*02c8*/ 	.word	index@(_ZN5flash32flash_fwd_splitkv_combine_kernelI23Flash_fwd_kernel_traitsILi64ELi64ELi128ELi4ELb0ELb0EN7cutlass6half_tE19Flash_kernel_traitsILi64ELi64ELi128ELi4ES3_EELi8ELi2ELb1EEEvNS_16Flash_fwd_paramsE)
        /*02cc*/ 	.word	0x00000036


	//----- nvinfo : EIATTR_FRAME_SIZE
	.align		4
.L_130:
        /*02d0*/ 	.byte	0x04, 0x11
        /*02d2*/ 	.short	(.L_132 - .L_131)
	.align		4
.L_131:
        /*02d4*/ 	.word	index@($__internal_26_$__cuda_sm20_div_s64)
        /*02d8*/ 	.word	0x00000000


	//----- nvinfo : EIATTR_FRAME_SIZE
	.align		4
.L_132:
        /*02dc*/ 	.byte	0x04, 0x11
        /*02de*/ 	.short	(.L_134 - .L_133)
	.align		4
.L_133:
        /*02e0*/ 	.word	index@(_ZN5flash32flash_fwd_splitkv_combine_kernelI23Flash_fwd_kernel_traitsILi64ELi64ELi128ELi4ELb0ELb0EN7cutlass6half_tE19Flash_kernel_traitsILi64ELi64ELi128ELi4ES3_EELi8ELi2ELb1EEEvNS_16Flash_fwd_paramsE)
        /*02e4*/ 	.word	0x00000000


	//----- nvinfo : EIATTR_REGCOUNT
	.align		4
.L_134:
        /*02e8*/ 	.byte	0x04, 0x2f
        /*02ea*/ 	.short	(.L_136 - .L_135)
	.align		4
.L_135:
        /*02ec*/ 	.word	index@(_ZN5flash32flash_fwd_splitkv_combine_kernelI23Flash_fwd_kernel_traitsILi64ELi64ELi128ELi4ELb0ELb0EN7cutlass6half_tE19Flash_kernel_traitsILi64ELi64ELi128ELi4ES3_EELi8ELi3ELb1EEEvNS_16Flash_fwd_paramsE)
        /*02f0*/ 	.word	0x00000036


	//----- nvinfo : EIATTR_FRAME_SIZE
	.align		4
.L_136:
        /*02f4*/ 	.byte	0x04, 0x11
        /*02f6*/ 	.short	(.L_138 - .L_137)
	.align		4
.L_137:
        /*02f8*/ 	.word	index@($__internal_25_$__cuda_sm20_div_s64)
        /*02fc*/ 	.word	0x00000000


	//----- nvinfo : EIATTR_FRAME_SIZE
	.align		4
.L_138:
        /*0300*/ 	.byte	0x04, 0x11
        /*0302*/ 	.short	(.L_140 - .L_139)
	.align		4
.L_139:
        /*0304*/ 	.word	index@(_ZN5flash32flash_fwd_splitkv_combine_kernelI23Flash_fwd_kernel_traitsILi64ELi64ELi128ELi4ELb0ELb0EN7cutlass6half_tE19Flash_kernel_traitsILi64ELi64ELi128ELi4ES3_EELi8ELi3ELb1EEEvNS_16Flash_fwd_paramsE)
        /*0308*/ 	.word	0x00000000


	//----- nvinfo : EIATTR_REGCOUNT
	.align		4
.L_140:
        /*030c*/ 	.byte	0x04, 0x2f
        /*030e*/ 	.short	(.L_142 - .L_141)
	.align		4
.L_141:
        /*0310*/ 	.word	index@(_ZN5flash32flash_fwd_splitkv_combine_kernelI23Flash_fwd_kernel_traitsILi64ELi64ELi128ELi4ELb0ELb0EN7cutlass6half_tE19Flash_kernel_traitsILi64ELi64ELi128ELi4ES3_EELi8ELi4ELb1EEEvNS_16Flash_fwd_paramsE)
        /*0314*/ 	.word	0x00000034


	//----- nvinfo : EIATTR_FRAME_SIZE
	.align		4
.L_142:
        /*0318*/ 	.byte	0x04, 0x11
        /*031a*/ 	.short	(.L_144 - .L_143)
	.align		4
.L_143:
        /*031c*/ 	.word	index@($__internal_24_$__cuda_sm20_div_s64)
        /*0320*/ 	.word	0x00000000


	//----- nvinfo : EIATTR_FRAME_SIZE
	.align		4
.L_144:
        /*0324*/ 	.byte	0x04, 0x11
        /*0326*/ 	.short	(.L_146 - .L_145)
	.align		4
.L_145:
        /*0328*/ 	.word	index@(_ZN5flash32flash_fwd_splitkv_combine_kernelI23Flash_fwd_kernel_traitsILi64ELi64ELi128ELi4ELb0ELb0EN7cutlass6half_tE19Flash_kernel_traitsILi64ELi64ELi128ELi4ES3_EELi8ELi4ELb1EEEvNS_16Flash_fwd_paramsE)
        /*032c*/ 	.word	0x00000000


	//----- nvinfo : EIATTR_REGCOUNT
	.align		4
.L_146:
        /*0330*/ 	.byte	0x04, 0x2f
        /*0332*/ 	.short	(.L_148 - .L_147)
	.align		4
.L_147:
        /*0334*/ 	.word	index@(_ZN5flash32flash_fwd_splitkv_combine_kernelI23Flash_fwd_kernel_traitsILi64ELi64ELi128ELi4ELb0ELb0EN7cutlass6half_tE19Flash_kernel_traitsILi64ELi64ELi128ELi4ES3_EELi8ELi5ELb1EEEvNS_16Flash_fwd_paramsE)
        /*0338*/ 	.word	0x0000003a


	//----- nvinfo : EIATTR_FRAME_SIZE
	.align		4
.L_148:
        /*033c*/ 	.byte	0x04, 0x11
        /*033e*/ 	.short	(.L_150 - .L_149)
	.align		4
.L_149:
        /*0340*/ 	.word	index@($__internal_23_$__cuda_sm20_div_s64)
        /*0344*/ 	.word	0x00000000


	//----- nvinfo : EIATTR_FRAME_SIZE
	.align		4
.L_150:
        /*0348*/ 	.byte	0x04, 0x11
        /*034a*/ 	.short	(.L_152 - .L_151)
	.align		4
.L_151:
        /*034c*/ 	.word	index@(_ZN5flash32flash_fwd_splitkv_combine_kernelI23Flash_fwd_kernel_traitsILi64ELi64ELi128ELi4ELb0ELb0EN7cutlass6half_tE19Flash_kernel_traitsILi64ELi64ELi128ELi4ES3_EELi8ELi5ELb1EEEvNS_16Flash_fwd_paramsE)
        /*0350*/ 	.word	0x00000000


	//----- nvinfo : EIATTR_REGCOUNT
	.align		4
.L_152:
        /*0354*/ 	.byte	0x04, 0x2f
        /*0356*/ 	.short	(.L_154 - .L_153)
	.align		4
.L_153:
        /*0358*/ 	.word	index@(_ZN5flash32flash_fwd_splitkv_combine_kernelI23Flash_fwd_kernel_traitsILi64ELi64ELi128ELi4ELb0ELb0EN7cutlass6half_tE19Flash_kernel_traitsILi64ELi64ELi128ELi4ES3_EELi8ELi6ELb1EEEvNS_16Flash_fwd_paramsE)
        /*035c*/ 	.word	0x0000003c


	//----- nvinfo : EIATTR_FRAME_SIZE
	.align		4
.L_154:
        /*0360*/ 	.byte	0x04, 0x11
        /*0362*/ 	.short	(.L_156 - .L_155)
	.align		4
.L_155:
        /*0364*/ 	.word	index@($__internal_22_$__cuda_sm20_div_s64)
        /*0368*/ 	.word	0x00000000


	//----- nvinfo : EIATTR_FRAME_SIZE
	.align		4
.L_156:
        /*036c*/ 	.byte	0x04, 0x11
        /*036e*/ 	.short	(.L_158 - .L_157)
	.align		4
.L_157:
        /*0370*/ 	.word	index@(_ZN5flash32flash_fwd_splitkv_combine_kernelI23Flash_fwd_kernel_traitsILi64ELi64ELi128ELi4ELb0ELb0EN7cutlass6half_tE19Flash_kernel_traitsILi64ELi64ELi128ELi4ES3_EELi8ELi6ELb1EEEvNS_16Flash_fwd_paramsE)
        /*0374*/ 	.word	0x00000000


	//----- nvinfo : EIATTR_REGCOUNT
	.align		4
.L_158:
        /*0378*/ 	.byte	0x04, 0x2f
        /*037a*/ 	.short	(.L_160 - .L_159)
	.align		4
.L_159:
        /*037c*/ 	.word	index@(_ZN5flash32flash_fwd_splitkv_combine_kernelI23Flash_fwd_kernel_traitsILi64ELi64ELi128ELi4ELb0ELb0EN7cutlass6half_tE19Flash_kernel_traitsILi64ELi64ELi128ELi4ES3_EELi8ELi7ELb1EEEvNS_16Flash_fwd_paramsE)
        /*0380*/ 	.word	0x0000003e


	//----- nvinfo : EIATTR_FRAME_SIZE
	.align		4
.L_160:
        /*0384*/ 	.byte	0x04, 0x11
        /*0386*/ 	.short	(.L_162 - .L_161)
	.align		4
.L_161:
        /*0388*/ 	.word	index@($__internal_21_$__cuda_sm20_div_s64)
        /*038c*/ 	.word	0x00000000


	//----- nvinfo : EIATTR_FRAME_SIZE
	.align		4
.L_162:
        /*0390*/ 	.byte	0x04, 0x11
        /*0392*/ 	.short	(.L_164 - .L_163)
	.align		4
.L_163:
        /*0394*/ 	.word	index@(_ZN5flash32flash_fwd_splitkv_combine_kernelI23Flash_fwd_kernel_traitsILi64ELi64ELi128ELi4ELb0ELb0EN7cutlass6half_tE19Flash_kernel_traitsILi64ELi64ELi128ELi4ES3_EELi8ELi7ELb1EEEvNS_16Flash_fwd_paramsE)
        /*0398*/ 	.word	0x00000000


	//----- nvinfo : EIATTR_REGCOUNT
	.align		4
.L_164:
        /*039c*/ 	.byte	0x04, 0x2f
        /*039e*/ 	.short	(.L_166 - .L_165)
	.align		4
.L_165:
        /*03a0*/ 	.word	index@(_ZN5flash32flash_fwd_splitkv_combine_kernelI23Flash_fwd_kernel_traitsILi64ELi64ELi128ELi4ELb0ELb0EN7cutlass6half_tE19Flash_kernel_traitsILi64ELi64ELi128ELi4ES3_EELi8ELi1ELb0EEEvNS_16Flash_fwd_paramsE)
        /*03a4*/ 	.word	0x00000036


	//----- nvinfo : EIATTR_FRAME_SIZE
	.align		4
.L_166:
        /*03a8*/ 	.byte	0x04, 0x11
        /*03aa*/ 	.short	(.L_168 - .L_167)
	.align		4
.L_167:
        /*03ac*/ 	.word	index@($__internal_20_$__cuda_sm20_div_s64)
        /*03b0*/ 	.word	0x00000000


	//----- nvinfo : EIATTR_FRAME_SIZE
	.align		4
.L_168:
        /*03b4*/ 	.byte	0x04, 0x11
        /*03b6*/ 	.short	(.L_170 - .L_169)
	.align		4
.L_169:
        /*03b8*/ 	.word	index@(_ZN5flash32flash_fwd_splitkv_combine_kernelI23Flash_fwd_kernel_traitsILi64ELi64ELi128ELi4ELb0ELb0EN7cutlass6half_tE19Flash_kernel_traitsILi64ELi64ELi128ELi4ES3_EELi8ELi1ELb0EEEvNS_16Flash_fwd_paramsE)
        /*03bc*/ 	.word	0x00000000


	//----- nvinfo : EIATTR_REGCOUNT
	.align		4
.L_170:
        /*03c0*/ 	.byte	0x04, 0x2f
        /*03c2*/ 	.short	(.L_172 - .L_171)
	.align		4
.L_171:
        /*03c4*/ 	.word	index@(_ZN5flash32flash_fwd_splitkv_combine_kernelI23Flash_fwd_kernel_traitsILi64ELi64ELi128ELi4ELb0ELb0EN7cutlass6half_tE19Flash_kernel_traitsILi64ELi64ELi128ELi4ES3_EELi8ELi2ELb0EEEvNS_16Flash_fwd_paramsE)
        /*03c8*/ 	.word	0x00000036


	//----- nvinfo : EIATTR_FRAME_SIZE
	.align		4
.L_172:
        /*03cc*/ 	.byte	0x04, 0x11
        /*03ce*/ 	.short	(.L_174 - .L_173)
	.align		4
.L_173:
        /*03d0*/ 	.word	index@($__internal_19_$__cuda_sm20_div_s64)
        /*03d4*/ 	.word	0x00000000


	//----- nvinfo : EIATTR_FRAME_SIZE
	.align		4
.L_174:
        /*03d8*/ 	.byte	0x04, 0x11
        /*03da*/ 	.short	(.L_176 - .L_175)
	.align		4
.L_175:
        /*03dc*/ 	.word	index@(_ZN5flash32flash_fwd_splitkv_combine_kernelI23Flash_fwd_kernel_traitsILi64ELi64ELi128ELi4ELb0ELb0EN7cutlass6half_tE19Flash_kernel_traitsILi64ELi64ELi128ELi4ES3_EELi8ELi2ELb0EEEvNS_16Flash_fwd_paramsE)
        /*03e0*/ 	.word	0x00000000


	//----- nvinfo : EIATTR_REGCOUNT
	.align		4
.L_176:
        /*03e4*/ 	.byte	0x04, 0x2f
        /*03e6*/ 	.short	(.L_178 - .L_177)
	.align		4
.L_177:
        /*03e8*/ 	.word	index@(_ZN5flash32flash_fwd_splitkv_combine_kernelI23Flash_fwd_kernel_traitsILi64ELi64ELi128ELi4ELb0ELb0EN7cutlass6half_tE19Flash_kernel_traitsILi64ELi64ELi128ELi4ES3_EELi8ELi3ELb0EEEvNS_16Flash_fwd_paramsE)
        /*03ec*/ 	.word	0x00000036


	//----- nvinfo : EIATTR_FRAME_SIZE
	.align		4
.L_178:
        /*03f0*/ 	.byte	0x04, 0x11
        /*03f2*/ 	.short	(.L_180 - .L_179)
	.align		4
.L_179:
        /*03f4*/ 	.word	index@($__internal_18_$__cuda_sm20_div_s64)
        /*03f8*/ 	.word	0x00000000


	//----- nvinfo : EIATTR_FRAME_SIZE
	.align		4
.L_180:
        /*03fc*/ 	.byte	0x04, 0x11
        /*03fe*/ 	.short	(.L_182 - .L_181)
	.align		4
.L_181:
        /*0400*/ 	.word	index@(_ZN5flash32flash_fwd_splitkv_combine_kernelI23Flash_fwd_kernel_traitsILi64ELi64ELi128ELi4ELb0ELb0EN7cutlass6half_tE19Flash_kernel_traitsILi64ELi64ELi128ELi4ES3_EELi8ELi3ELb0EEEvNS_16Flash_fwd_paramsE)
        /*0404*/ 	.word	0x00000000


	//----- nvinfo : EIATTR_REGCOUNT
	.align		4
.L_182:
        /*0408*/ 	.byte	0x04, 0x2f
        /*040a*/ 	.short	(.L_184 - .L_183)
	.align		4
.L_183:
        /*040c*/ 	.word	index@(_ZN5flash32flash_fwd_splitkv_combine_kernelI23Flash_fwd_kernel_traitsILi64ELi64ELi128ELi4ELb0ELb0EN7cutlass6half_tE19Flash_kernel_traitsILi64ELi64ELi128ELi4ES3_EELi8ELi4ELb0EEEvNS_16Flash_fwd_paramsE)
        /*0410*/ 	.word	0x00000034


	//----- nvinfo : EIATTR_FRAME_SIZE
	.align		4
.L_184:
        /*0414*/ 	.byte	0x04, 0x11
        /*0416*/ 	.short	(.L_186 - .L_185)
	.align		4
.L_185:
        /*0418*/ 	.word	index@($__internal_17_$__cuda_sm20_div_s64)
        /*041c*/ 	.word	0x00000000


	//----- nvinfo : EIATTR_FRAME_SIZE
	.align		4
.L_186:
        /*0420*/ 	.byte	0x04, 0x11
        /*0422*/ 	.short	(.L_188 - .L_187)
	.align		4
.L_187:
        /*0424*/ 	.word	index@(_ZN5flash32flash_fwd_splitkv_combine_kernelI23Flash_fwd_kernel_traitsILi64ELi64ELi128ELi4ELb0ELb0EN7cutlass6half_tE19Flash_kernel_traitsILi64ELi64ELi128ELi4ES3_EELi8ELi4ELb0EEEvNS_16Flash_fwd_paramsE)
        /*0428*/ 	.word	0x00000000


	//----- nvinfo : EIATTR_REGCOUNT
	.align		4
.L_188:
        /*042c*/ 	.byte	0x04, 0x2f
        /*042e*/ 	.short	(.L_190 - .L_189)
	.align		4
.L_189:
        /*0430*/ 	.word	index@(_ZN5flash32flash_fwd_splitkv_combine_kernelI23Flash_fwd_kernel_traitsILi64ELi64ELi128ELi4ELb0ELb0EN7cutlass6half_tE19Flash_kernel_traitsILi64ELi64ELi128ELi4ES3_EELi8ELi5ELb0EEEvNS_16Flash_fwd_paramsE)
        /*0434*/ 	.word	0x0000003a


	//----- nvinfo : EIATTR_FRAME_SIZE
	.align		4
.L_190:
        /*0438*/ 	.byte	0x04, 0x11
        /*043a*/ 	.short	(.L_192 - .L_191)
	.align		4
.L_191:
        /*043c*/ 	.word	index@($__internal_16_$__cuda_sm20_div_s64)
        /*0440*/ 	.word	0x00000000


	//----- nvinfo : EIATTR_FRAME_SIZE
	.align		4
.L_192:
        /*0444*/ 	.byte	0x04, 0x11
        /*0446*/ 	.short	(.L_194 - .L_193)
	.align		4
.L_193:
        /*0448*/ 	.word	index@(_ZN5flash32flash_fwd_splitkv_combine_kernelI23Flash_fwd_kernel_traitsILi64ELi64ELi128ELi4ELb0ELb0EN7cutlass6half_tE19Flash_kernel_traitsILi64ELi64ELi128ELi4ES3_EELi8ELi5ELb0EEEvNS_16Flash_fwd_paramsE)
        /*044c*/ 	.word	0x00000000


	//----- nvinfo : EIATTR_REGCOUNT
	.align		4
.L_194:
        /*0450*/ 	.byte	0x04, 0x2f
        /*0452*/ 	.short	(.L_196 - .L_195)
	.align		4
.L_195:
        /*0454*/ 	.word	index@(_ZN5flash32flash_fwd_splitkv_combine_kernelI23Flash_fwd_kernel_traitsILi64ELi64ELi128ELi4ELb0ELb0EN7cutlass6half_tE19Flash_kernel_traitsILi64ELi64ELi128ELi4ES3_EELi8ELi6ELb0EEEvNS_16Flash_fwd_paramsE)
        /*0458*/ 	.word	0x0000003c


	//----- nvinfo : EIATTR_FRAME_SIZE
	.align		4
.L_196:
        /*045c*/ 	.byte	0x04, 0x11
        /*045e*/ 	.short	(.L_198 - .L_197)
	.align		4
.L_197:
        /*0460*/ 	.word	index@($__internal_15_$__cuda_sm20_div_s64)
        /*0464*/ 	.word	0x00000000


	//----- nvinfo : EIATTR_FRAME_SIZE
	.align		4
.L_198:
        /*0468*/ 	.byte	0x04, 0x11
        /*046a*/ 	.short	(.L_200 - .L_199)
	.align		4
.L_199:
        /*046c*/ 	.word	index@(_ZN5flash32flash_fwd_splitkv_combine_kernelI23Flash_fwd_kernel_traitsILi64ELi64ELi128ELi4ELb0ELb0EN7cutlass6half_tE19Flash_kernel_traitsILi64ELi64ELi128ELi4ES3_EELi8ELi6ELb0EEEvNS_16Flash_fwd_paramsE)
        /*0470*/ 	.word	0x00000000


	//----- nvinfo : EIATTR_REGCOUNT
	.align		4
.L_200:
        /*0474*/ 	.byte	0x04, 0x2f
        /*0476*/ 	.short	(.L_202 - .L_201)
	.align		4
.L_201:
        /*0478*/ 	.word	index@(_ZN5flash32flash_fwd_splitkv_combine_kernelI23Flash_fwd_kernel_traitsILi64ELi64ELi128ELi4ELb0ELb0EN7cutlass6half_tE19Flash_kernel_traitsILi64ELi64ELi128ELi4ES3_EELi8ELi7ELb0EEEvNS_16Flash_fwd_paramsE)
        /*047c*/ 	.word	0x0000003e


	//----- nvinfo : EIATTR_FRAME_SIZE
	.align		4
.L_202:
        /*0480*/ 	.byte	0x04, 0x11
        /*0482*/ 	.short	(.L_204 - .L_203)
	.align		4
.L_203:
        /*0484*/ 	.word	index@($__internal_14_$__cuda_sm20_div_s64)
        /*0488*/ 	.word	0x00000000


	//----- nvinfo : EIATTR_FRAME_SIZE
	.align		4
.L_204:
        /*048c*/ 	.byte	0x04, 0x11
        /*048e*/ 	.short	(.L_206 - .L_205)
	.align		4
.L_205:
        /*0490*/ 	.word	index@(_ZN5flash32flash_fwd_splitkv_combine_kernelI23Flash_fwd_kernel_traitsILi64ELi64ELi128ELi4ELb0ELb0EN7cutlass6half_tE19Flash_kernel_traitsILi64ELi64ELi128ELi4ES3_EELi8ELi7ELb0EEEvNS_16Flash_fwd_paramsE)
        /*0494*/ 	.word	0x00000000


	//----- nvinfo : EIATTR_REGCOUNT
	.align		4
.L_206:
        /*0498*/ 	.byte	0x04, 0x2f
        /*049a*/ 	.short	(.L_208 - .L_207)
	.align		4
.L_207:
        /*049c*/ 	.word	index@(_ZN5flash24flash_fwd_splitkv_kernelI23Flash_fwd_kernel_traitsILi64ELi64ELi256ELi4ELb0ELb0EN7cutlass6half_tE19Flash_kernel_traitsILi64ELi64ELi256ELi4ES3_EELb1ELb0ELb1ELb0ELb0ELb1ELb1ELb1EEEvNS_16Flash_fwd_paramsE)
        /*04a0*/ 	.word	0x000000ff


	//----- nvinfo : EIATTR_FRAME_SIZE
	.align		4
.L_208:
        /*04a4*/ 	.byte	0x04, 0x11
        /*04a6*/ 	.short	(.L_210 - .L_209)
	.align		4
.L_209:
        /*04a8*/ 	.word	index@($_ZN5flash24flash_fwd_splitkv_kernelI23Flash_fwd_kernel_traitsILi64ELi64ELi256ELi4ELb0ELb0EN7cutlass6half_tE19Flash_kernel_traitsILi64ELi64ELi256ELi4ES3_EELb1ELb0ELb1ELb0ELb0ELb1ELb1ELb1EEEvNS_16Flash_fwd_paramsE$_ZN5flash30compute_attn_1rowblock_splitkvI23Flash_fwd_kernel_traitsILi64ELi64ELi256ELi4ELb0ELb0EN7cutlass6half_tE19Flash_kernel_traitsILi64ELi64ELi256ELi4ES3_EELb1ELb0ELb1ELb0ELb0ELb1ELb1ELb1ENS_16Flash_fwd_paramsEEEvRKT8_iiiii)
        /*04ac*/ 	.word	0x00000168


	//----- nvinfo : EIATTR_FRAME_SIZE
	.align		4
.L_210:
        /*04b0*/ 	.byte	0x04, 0x11
        /*04b2*/ 	.short	(.L_212 - .L_211)
	.align		4
.L_211:
        /*04b4*/ 	.word	index@(_ZN5flash24flash_fwd_splitkv_kernelI23Flash_fwd_kernel_traitsILi64ELi64ELi256ELi4ELb0ELb0EN7cutlass6half_tE19Flash_kernel_traitsILi64ELi64ELi256ELi4ES3_EELb1ELb0ELb1ELb0ELb0ELb1ELb1ELb1EEEvNS_16Flash_fwd_paramsE)
        /*04b8*/ 	.word	0x00000168


	//----- nvinfo : EIATTR_REGCOUNT
	.align		4
.L_212:
        /*04bc*/ 	.byte	0x04, 0x2f
        /*04be*/ 	.short	(.L_214 - .L_213)
	.align		4
.L_213:
        /*04c0*/ 	.word	index@(_ZN5flash24flash_fwd_splitkv_kernelI23Flash_fwd_kernel_traitsILi64ELi64ELi256ELi4ELb0ELb0EN7cutlass6half_tE19Flash_kernel_traitsILi64ELi64ELi256ELi4ES3_EELb1ELb0ELb1ELb0ELb0ELb0ELb1ELb1EEEvNS_16Flash_fwd_paramsE)
        /*04c4*/ 	.word	0x000000ff


	//----- nvinfo : EIATTR_FRAME_SIZE
	.align		4
.L_214:
        /*04c8*/ 	.byte	0x04, 0x11
        /*04ca*/ 	.short	(.L_216 - .L_215)
	.align		4
.L_215:
        /*04cc*/ 	.word	index@($_ZN5flash24flash_fwd_splitkv_kernelI23Flash_fwd_kernel_traitsILi64ELi64ELi256ELi4ELb0ELb0EN7cutlass6half_tE19Flash_kernel_traitsILi64ELi64ELi256ELi4ES3_EELb1ELb0ELb1ELb0ELb0ELb0ELb1ELb1EEEvNS_16Flash_fwd_paramsE$_ZN5flash30compute_attn_1rowblock_splitkvI23Flash_fwd_kernel_traitsILi64ELi64ELi256ELi4ELb0ELb0EN7cutlass6half_tE19Flash_kernel_traitsILi64ELi64ELi256ELi4ES3_EELb1ELb0ELb1ELb0ELb0ELb0ELb1ELb1ENS_16Flash_fwd_paramsEEEvRKT8_iiiii)
        /*04d0*/ 	.word	0x00000170


	//----- nvinfo : EIATTR_FRAME_SIZE
	.align		4
.L_216:
        /*04d4*/ 	.byte	0x04, 0x11
        /*04d6*/ 	.short	(.L_218 - .L_217)
	.align		4
.L_217:
        /*04d8*/ 	.word	index@(_ZN5flash24flash_fwd_splitkv_kernelI23Flash_fwd_kernel_traitsILi64ELi64ELi256ELi4ELb0ELb0EN7cutlass6half_tE19Flash_kernel_traitsILi64ELi64ELi256ELi4ES3_EELb1ELb0ELb1ELb0ELb0ELb0ELb1ELb1EEEvNS_16Flash_fwd_paramsE)
        /*04dc*/ 	.word	0x00000170


	//----- nvinfo : EIATTR_REGCOUNT
	.align		4
.L_218:
        /*04e0*/ 	.byte	0x04, 0x2f
        /*04e2*/ 	.short	(.L_220 - .L_219)
	.align		4
.L_219:
        /*04e4*/ 	.word	index@(_ZN5flash24flash_fwd_splitkv_kernelI23Flash_fwd_kernel_traitsILi64ELi64ELi256ELi4ELb0ELb0EN7cutlass6half_tE19Flash_kernel_traitsILi64ELi64ELi256ELi4ES3_EELb1ELb0ELb0ELb0ELb1ELb1ELb1ELb1EEEvNS_16Flash_fwd_paramsE)
        /*04e8*/ 	.word	0x000000ff


	//----- nvinfo : EIATTR_FRAME_SIZE
	.align		4
.L_220:
        /*04ec*/ 	.byte	0x04, 0x11
        /*04ee*/ 	.short	(.L_222 - .L_221)
	.align		4
.L_221:
        /*04f0*/ 	.word	index@(_ZN5flash24flash_fwd_splitkv_kernelI23Flash_fwd_kernel_traitsILi64ELi64ELi256ELi4ELb0ELb0EN7cutlass6half_tE19Flash_kernel_traitsILi64ELi64ELi256ELi4ES3_EELb1ELb0ELb0ELb0ELb1ELb1ELb1ELb1EEEvNS_16Flash_fwd_paramsE)
        /*04f4*/ 	.word	0x00000030


	//----- nvinfo : EIATTR_REGCOUNT
	.align		4
.L_222:
        /*04f8*/ 	.byte	0x04, 0x2f
        /*04fa*/ 	.short	(.L_224 - .L_223)
	.align		4
.L_223:
        /*04fc*/ 	.word	index@(_ZN5flash24flash_fwd_splitkv_kernelI23Flash_fwd_kernel_traitsILi64ELi64ELi256ELi4ELb0ELb0EN7cutlass6half_tE19Flash_kernel_traitsILi64ELi64ELi256ELi4ES3_EELb1ELb0ELb0ELb0ELb1ELb0ELb1ELb1EEEvNS_16Flash_fwd_paramsE)
        /*0500*/ 	.word	0x000000ff


	//----- nvinfo : EIATTR_FRAME_SIZE
	.align		4
.L_224:
        /*0504*/ 	.byte	0x04, 0x11
        /*0506*/ 	.short	(.L_226 - .L_225)
	.align		4
.L_225:
        /*0508*/ 	.word	index@(_ZN5flash24flash_fwd_splitkv_kernelI23Flash_fwd_kernel_traitsILi64ELi64ELi256ELi4ELb0ELb0EN7cutlass6half_tE19Flash_kernel_traitsILi64ELi64ELi256ELi4ES3_EELb1ELb0ELb0ELb0ELb1ELb0ELb1ELb1EEEvNS_16Flash_fwd_paramsE)
        /*050c*/ 	.word	0x00000000


	//----- nvinfo : EIATTR_REGCOUNT
	.align		4
.L_226:
        /*0510*/ 	.byte	0x04, 0x2f
        /*0512*/ 	.short	(.L_228 - .L_227)
	.align		4
.L_227:
        /*0514*/ 	.word	index@(_ZN5flash24flash_fwd_splitkv_kernelI23Flash_fwd_kernel_traitsILi64ELi64ELi256ELi4ELb0ELb0EN7cutlass6half_tE19Flash_kernel_traitsILi64ELi64ELi256ELi4ES3_EELb1ELb0ELb1ELb0ELb0ELb1ELb1ELb0EEEvNS_16Flash_fwd_paramsE)
        /*0518*/ 	.word	0x000000ff


	//----- nvinfo : EIATTR_FRAME_SIZE
	.align		4
.L_228:
        /*051c*/ 	.byte	0x04, 0x11
        /*051e*/ 	.short	(.L_230 - .L_229)
	.align		4
.L_229:
        /*0520*/ 	.word	index@(_ZN5flash24flash_fwd_splitkv_kernelI23Flash_fwd_kernel_traitsILi64ELi64ELi256ELi4ELb0ELb0EN7cutlass6half_tE19Flash_kernel_traitsILi64ELi64ELi256ELi4ES3_EELb1ELb0ELb1ELb0ELb0ELb1ELb1ELb0EEEvNS_16Flash_fwd_paramsE)
        /*0524*/ 	.word	0x00000010


	//----- nvinfo : EIATTR_REGCOUNT
	.align		4
.L_230:
        /*0528*/ 	.byte	0x04, 0x2f
        /*052a*/ 	.short	(.L_232 - .L_231)
	.align		4
.L_231:
        /*052c*/ 	.word	index@(_ZN5flash24flash_fwd_splitkv_kernelI23Flash_fwd_kernel_traitsILi64ELi64ELi256ELi4ELb0ELb0EN7cutlass6half_tE19Flash_kernel_traitsILi64ELi64ELi256ELi4ES3_EELb1ELb0ELb1ELb0ELb0ELb0ELb1ELb0EEEvNS_16Flash_fwd_paramsE)
        /*0530*/ 	.word	0x000000ff


	//----- nvinfo : EIATTR_FRAME_SIZE
	.align		4
.L_232:
        /*0534*/ 	.byte	0x04, 0x11
        /*0536*/ 	.short	(.L_234 - .L_233)
	.align		4
.L_233:
        /*0538*/ 	.word	index@(_ZN5flash24flash_fwd_splitkv_kernelI23Flash_fwd_kernel_traitsILi64ELi64ELi256ELi4ELb0ELb0EN7cutlass6half_tE19Flash_kernel_traitsILi64ELi64ELi256ELi4ES3_EELb1ELb0ELb1ELb0ELb0ELb0ELb1ELb0EEEvNS_16Flash_fwd_paramsE)
        /*053c*/ 	.word	0x00000048


	//----- nvinfo : EIATTR_REGCOUNT
	.align		4
.L_234:
        /*0540*/ 	.byte	0x04, 0x2f
        /*0542*/ 	.short	(.L_236 - .L_235)
	.align		4
.L_235:
        /*0544*/ 	.word	index@(_ZN5flash24flash_fwd_splitkv_kernelI23Flash_fwd_kernel_traitsILi64ELi64ELi256ELi4ELb0ELb0EN7cutlass6half_tE19Flash_kernel_traitsILi64ELi64ELi256ELi4ES3_EELb1ELb0ELb0ELb0ELb1ELb1ELb1ELb0EEEvNS_16Flash_fwd_paramsE)
        /*0548*/ 	.word	0x000000ff


	//----- nvinfo : EIATTR_FRAME_SIZE
	.align		4
.L_236:
        /*054c*/ 	.byte	0x04, 0x11
        /*054e*/ 	.short	(.L_238 - .L_237)
	.align		4
.L_237:
        /*0550*/ 	.word	index@(_ZN5flash24flash_fwd_splitkv_kernelI23Flash_fwd_kernel_traitsILi64ELi64ELi256ELi4ELb0ELb0EN7cutlass6half_tE19Flash_kernel_traitsILi64ELi64ELi256ELi4ES3_EELb1ELb0ELb0ELb0ELb1ELb1ELb1ELb0EEEvNS_16Flash_fwd_paramsE)
        /*0554*/ 	.word	0x00000028


	//----- nvinfo : EIATTR_REGCOUNT
	.align		4
.L_238:
        /*0558*/ 	.byte	0x04, 0x2f
        /*055a*/ 	.short	(.L_240 - .L_239)
	.align		4
.L_239:
        /*055c*/ 	.word	index@(_ZN5flash24flash_fwd_splitkv_kernelI23Flash_fwd_kernel_traitsILi64ELi64ELi256ELi4ELb0ELb0EN7cutlass6half_tE19Flash_kernel_traitsILi64ELi64ELi256ELi4ES3_EELb1ELb0ELb0ELb0ELb1ELb0ELb1ELb0EEEvNS_16Flash_fwd_paramsE)
        /*0560*/ 	.word	0x000000ff


	//----- nvinfo : EIATTR_FRAME_SIZE
	.align		4
.L_240:
        /*0564*/ 	.byte	0x04, 0x11
        /*0566*/ 	.short	(.L_242 - .L_241)
	.align		4
.L_241:
        /*0568*/ 	.word	index@(_ZN5flash24flash_fwd_splitkv_kernelI23Flash_fwd_kernel_traitsILi64ELi64ELi256ELi4ELb0ELb0EN7cutlass6half_tE19Flash_kernel_traitsILi64ELi64ELi256ELi4ES3_EELb1ELb0ELb0ELb0ELb1ELb0ELb1ELb0EEEvNS_16Flash_fwd_paramsE)
        /*056c*/ 	.word	0x00000010


	//----- nvinfo : EIATTR_REGCOUNT
	.align		4
.L_242:
        /*0570*/ 	.byte	0x04, 0x2f
        /*0572*/ 	.short	(.L_244 - .L_243)
	.align		4
.L_243:
        /*0574*/ 	.word	index@(_ZN5flash24flash_fwd_splitkv_kernelI23Flash_fwd_kernel_traitsILi64ELi64ELi256ELi4ELb0ELb0EN7cutlass6half_tE19Flash_kernel_traitsILi64ELi64ELi256ELi4ES3_EELb1ELb0ELb1ELb0ELb0ELb1ELb0ELb1EEEvNS_16Flash_fwd_paramsE)
        /*0578*/ 	.word	0x000000ff


	//----- nvinfo : EIATTR_FRAME_SIZE
	.align		4
.L_244:
        /*057c*/ 	.byte	0x04, 0x11
        /*057e*/ 	.short	(.L_246 - .L_245)
	.align		4
.L_245:
        /*0580*/ 	.word	index@($_ZN5flash24flash_fwd_splitkv_kernelI23Flash_fwd_kernel_traitsILi64ELi64ELi256ELi4ELb0ELb0EN7cutlass6half_tE19Flash_kernel_traitsILi64ELi64ELi256ELi4ES3_EELb1ELb0ELb1ELb0ELb0ELb1ELb0ELb1EEEvNS_16Flash_fwd_paramsE$_ZN5flash30compute_attn_1rowblock_splitkvI23Flash_fwd_kernel_traitsILi64ELi64ELi256ELi4ELb0ELb0EN7cutlass6half_tE19Flash_kernel_traitsILi64ELi64ELi256ELi4ES3_EELb1ELb0ELb1ELb0ELb0ELb1ELb0ELb1ENS_16Flash_fwd_paramsEEEvRKT8_iiiii)
        /*0584*/ 	.word	0x000001d8


	//----- nvinfo : EIATTR_FRAME_SIZE
	.align		4
.L_246:
        /*0588*/ 	.byte	0x04, 0x11
        /*058a*/ 	.short	(.L_248 - .L_247)
	.align		4
.L_247:
        /*058c*/ 	.word	index@(_ZN5flash24flash_fwd_splitkv_kernelI23Flash_fwd_kernel_traitsILi64ELi64ELi256ELi4ELb0ELb0EN7cutlass6half_tE19Flash_kernel_traitsILi64ELi64ELi256ELi4ES3_EELb1ELb0ELb1ELb0ELb0ELb1ELb0ELb1EEEvNS_16Flash_fwd_paramsE)
        /*0590*/ 	.word	0x000001d8


	//----- nvinfo : EIATTR_REGCOUNT
	.align		4
.L_248:
        /*0594*/ 	.byte	0x04, 0x2f
        /*0596*/ 	.short	(.L_250 - .L_249)
	.align		4
.L_249:
        /*0598*/ 	.word	index@(_ZN5flash24flash_fwd_splitkv_kernelI23Flash_fwd_kernel_traitsILi64ELi64ELi256ELi4ELb0ELb0EN7cutlass6half_tE19Flash_kernel_traitsILi64ELi64ELi256ELi4ES3_EELb1ELb0ELb1ELb0ELb0ELb0ELb0ELb1EEEvNS_16Flash_fwd_paramsE)
        /*059c*/ 	.word	0x000000ff


	//----- nvinfo : EIATTR_FRAME_SIZE
	.align		4
.L_250:
        /*05a0*/ 	.byte	0x04, 0x11
        /*05a2*/ 	.short	(.L_252 - .L_251)
	.align		4
.L_251:
        /*05a4*/ 	.word	index@($_ZN5flash24flash_fwd_splitkv_kernelI23Flash_fwd_kernel_traitsILi64ELi64ELi256ELi4ELb0ELb0EN7cutlass6half_tE19Flash_kernel_traitsILi64ELi64ELi256ELi4ES3_EELb1ELb0ELb1ELb0ELb0ELb0ELb0ELb1EEEvNS_16Flash_fwd_paramsE$_ZN5flash30compute_attn_1rowblock_splitkvI23Flash_fwd_kernel_traitsILi64ELi64ELi256ELi4ELb0ELb0EN7cutlass6half_tE19Flash_kernel_traitsILi64ELi64ELi256ELi4ES3_EELb1ELb0ELb1ELb0ELb0ELb0ELb0ELb1ENS_16Flash_fwd_paramsEEEvRKT8_iiiii)
        /*05a8*/ 	.word	0x00000180


	//----- nvinfo : EIATTR_FRAME_SIZE
	.align		4
.L_252:
        /*05ac*/ 	.byte	0x04, 0x11
        /*05ae*/ 	.short	(.L_254 - .L_253)
	.align		4
.L_253:
        /*05b0*/ 	.word	index@(_ZN5flash24flash_fwd_splitkv_kernelI23Flash_fwd_kernel_traitsILi64ELi64ELi256ELi4ELb0ELb0EN7cutlass6half_tE19Flash_kernel_traitsILi64ELi64ELi256ELi4ES3_EELb1ELb0ELb1ELb0ELb0ELb0ELb0ELb1EEEvNS_16Flash_fwd_paramsE)
        /*05b4*/ 	.word	0x00000180


	//----- nvinfo : EIATTR_REGCOUNT
	.align		4
.L_254:
        /*05b8*/ 	.byte	0x04, 0x2f
        /*05ba*/ 	.short	(.L_256 - .L_255)
	.align		4
.L_255:
        /*05bc*/ 	.word	index@(_ZN5flash24flash_fwd_splitkv_kernelI23Flash_fwd_kernel_traitsILi64ELi64ELi256ELi4ELb0ELb0EN7cutlass6half_tE19Flash_kernel_traitsILi64ELi64ELi256ELi4ES3_EELb1ELb0ELb0ELb0ELb1ELb1ELb0ELb1EEEvNS_16Flash_fwd_paramsE)
        /*05c0*/ 	.word	0x000000ff


	//----- nvinfo : EIATTR_FRAME_SIZE
	.align		4
.L_256:
        /*05c4*/ 	.byte	0x04, 0x11
        /*05c6*/ 	.short	(.L_258 - .L_257)
	.align		4
.L_257:
        /*05c8*/ 	.word	index@(_ZN5flash24flash_fwd_splitkv_kernelI23Flash_fwd_kernel_traitsILi64ELi64ELi256ELi4ELb0ELb0EN7cutlass6half_tE19Flash_kernel_traitsILi64ELi64ELi256ELi4ES3_EELb1ELb0ELb0ELb0ELb1ELb1ELb0ELb1EEEvNS_16Flash_fwd_paramsE)
        /*05cc*/ 	.word	0x00000038


	//----- nvinfo : EIATTR_REGCOUNT
	.align		4
.L_258:
        /*05d0*/ 	.byte	0x04, 0x2f
        /*05d2*/ 	.short	(.L_260 - .L_259)
	.align		4
.L_259:
        /*05d4*/ 	.word	index@(_ZN5flash24flash_fwd_splitkv_kernelI23Flash_fwd_kernel_traitsILi64ELi64ELi256ELi4ELb0ELb0EN7cutlass6half_tE19Flash_kernel_traitsILi64ELi64ELi256ELi4ES3_EELb1ELb0ELb0ELb0ELb1ELb0ELb0ELb1EEEvNS_16Flash_fwd_paramsE)
        /*05d8*/ 	.word	0x000000ff


	//----- nvinfo : EIATTR_FRAME_SIZE
	.align		4
.L_260:
        /*05dc*/ 	.byte	0x04, 0x11
        /*05de*/ 	.short	(.L_262 - .L_261)
	.align		4
.L_261:
        /*05e0*/ 	.word	index@(_ZN5flash24flash_fwd_splitkv_kernelI23Flash_fwd_kernel_traitsILi64ELi64ELi256ELi4ELb0ELb0EN7cutlass6half_tE19Flash_kernel_traitsILi64ELi64ELi256ELi4ES3_EELb1ELb0ELb0ELb0ELb1ELb0ELb0ELb1EEEvNS_16Flash_fwd_paramsE)
        /*05e4*/ 	.word	0x00000008


	//----- nvinfo : EIATTR_REGCOUNT
	.align		4
.L_262:
        /*05e8*/ 	.byte	0x04, 0x2f
        /*05ea*/ 	.short	(.L_264 - .L_263)
	.align		4
.L_263:
        /*05ec*/ 	.word	index@(_ZN5flash24flash_fwd_splitkv_kernelI23Flash_fwd_kernel_traitsILi64ELi64ELi256ELi4ELb0ELb0EN7cutlass6half_tE19Flash_kernel_traitsILi64ELi64ELi256ELi4ES3_EELb1ELb0ELb1ELb0ELb0ELb1ELb0ELb0EEEvNS_16Flash_fwd_paramsE)
        /*05f0*/ 	.word	0x000000ff


	//----- nvinfo : EIATTR_FRAME_SIZE
	.align		4
.L_264:
        /*05f4*/ 	.byte	0x04, 0x11
        /*05f6*/ 	.short	(.L_266 - .L_265)
	.align		4
.L_265:
        /*05f8*/ 	.word	index@(_ZN5flash24flash_fwd_splitkv_kernelI23Flash_fwd_kernel_traitsILi64ELi64ELi256ELi4ELb0ELb0EN7cutlass6half_tE19Flash_kernel_traitsILi64ELi64ELi256ELi4ES3_EELb1ELb0ELb1ELb0ELb0ELb1ELb0ELb0EEEvNS_16Flash_fwd_paramsE)
        /*05fc*/ 	.word	0x00000010


	//----- nvinfo : EIATTR_REGCOUNT
	.align		4
.L_266:
        /*0600*/ 	.byte	0x04, 0x2f
        /*0602*/ 	.short	(.L_268 - .L_267)
	.align		4
.L_267:
        /*0604*/ 	.word	index@(_ZN5flash24flash_fwd_splitkv_kernelI23Flash_fwd_kernel_traitsILi64ELi64ELi256ELi4ELb0ELb0EN7cutlass6half_tE19Flash_kernel_traitsILi64ELi64ELi256ELi4ES3_EELb1ELb0ELb1ELb0ELb0ELb0ELb0ELb0EEEvNS_16Flash_fwd_paramsE)
        /*0608*/ 	.word	0x000000ff


	//----- nvinfo : EIATTR_FRAME_SIZE
	.align		4
.L_268:
        /*060c*/ 	.byte	0x04, 0x11
        /*060e*/ 	.short	(.L_270 - .L_269)
	.align		4
.L_269:
        /*0610*/ 	.word	index@(_ZN5flash24flash_fwd_splitkv_kernelI23Flash_fwd_kernel_traitsILi64ELi64ELi256ELi4ELb0ELb0EN7cutlass6half_tE19Flash_kernel_traitsILi64ELi64ELi256ELi4ES3_EELb1ELb0ELb1ELb0ELb0ELb0ELb0ELb0EEEvNS_16Flash_fwd_paramsE)
        /*0614*/ 	.word	0x00000008


	//----- nvinfo : EIATTR_REGCOUNT
	.align		4
.L_270:
        /*0618*/ 	.byte	0x04, 0x2f
        /*061a*/ 	.short	(.L_272 - .L_271)
	.align		4
.L_271:
        /*061c*/ 	.word	index@(_ZN5flash24flash_fwd_splitkv_kernelI23Flash_fwd_kernel_traitsILi64ELi64ELi256ELi4ELb0ELb0EN7cutlass6half_tE19Flash_kernel_traitsILi64ELi64ELi256ELi4ES3_EELb1ELb0ELb0ELb0ELb1ELb1ELb0ELb0EEEvNS_16Flash_fwd_paramsE)
        /*0620*/ 	.word	0x000000ff


	//----- nvinfo : EIATTR_FRAME_SIZE
	.align		4
.L_272:
        /*0624*/ 	.byte	0x04, 0x11
        /*0626*/ 	.short	(.L_274 - .L_273)
	.align		4
.L_273:
        /*0628*/ 	.word	index@(_ZN5flash24flash_fwd_splitkv_kernelI23Flash_fwd_kernel_traitsILi64ELi64ELi256ELi4ELb0ELb0EN7cutlass6half_tE19Flash_kernel_traitsILi64ELi64ELi256ELi4ES3_EELb1ELb0ELb0ELb0ELb1ELb1ELb0ELb0EEEvNS_16Flash_fwd_paramsE)
        /*062c*/ 	.word	0x00000020


	//----- nvinfo : EIATTR_REGCOUNT
	.align		4
.L_274:
        /*0630*/ 	.byte	0x04, 0x2f
        /*0632*/ 	.short	(.L_276 - .L_275)
	.align		4
.L_275:
        /*0634*/ 	.word	index@(_ZN5flash24flash_fwd_splitkv_kernelI23Flash_fwd_kernel_traitsILi64ELi64ELi256ELi4ELb0ELb0EN7cutlass6half_tE19Flash_kernel_traitsILi64ELi64ELi256ELi4ES3_EELb1ELb0ELb0ELb0ELb1ELb0ELb0ELb0EEEvNS_16Flash_fwd_paramsE)
        /*0638*/ 	.word	0x000000ff


	//----- nvinfo : EIATTR_FRAME_SIZE
	.align		4
.L_276:
        /*063c*/ 	.byte	0x04, 0x11
        /*063e*/ 	.short	(.L_278 - .L_277)
	.align		4
.L_277:
        /*0640*/ 	.word	index@(_ZN5flash24flash_fwd_splitkv_kernelI23Flash_fwd_kernel_traitsILi64ELi64ELi256ELi4ELb0ELb0EN7cutlass6half_tE19Flash_kernel_traitsILi64ELi64ELi256ELi4ES3_EELb1ELb0ELb0ELb0ELb1ELb0ELb0ELb0EEEvNS_16Flash_fwd_paramsE)
        /*0644*/ 	.word	0x00000010


	//----- nvinfo : EIATTR_REGCOUNT
	.align		4
.L_278:
        /*0648*/ 	.byte	0x04, 0x2f
        /*064a*/ 	.short	(.L_280 - .L_279)
	.align		4
.L_279:
        /*064c*/ 	.word	index@(_ZN5flash24flash_fwd_splitkv_kernelI23Flash_fwd_kernel_traitsILi64ELi64ELi256ELi4ELb0ELb0EN7cutlass6half_tE19Flash_kernel_traitsILi64ELi64ELi256ELi4ES3_EELb1ELb0ELb0ELb1ELb1ELb1ELb1ELb0EEEvNS_16Flash_fwd_paramsE)
        /*0650*/ 	.word	0x000000ff


	//----- nvinfo : EIATTR_FRAME_SIZE
	.align		4
.L_280:
        /*0654*/ 	.byte	0x04, 0x11
        /*0656*/ 	.short	(.L_282 - .L_281)
	.align		4
.L_281:
        /*0658*/ 	.word	index@(_ZN5flash24flash_fwd_splitkv_kernelI23Flash_fwd_kernel_traitsILi64ELi64ELi256ELi4ELb0ELb0EN7cutlass6half_tE19Flash_kernel_traitsILi64ELi64ELi256ELi4ES3_EELb1ELb0ELb0ELb1ELb1ELb1ELb1ELb0EEEvNS_16Flash_fwd_paramsE)
        /*065c*/ 	.word	0x00000028


	//----- nvinfo : EIATTR_REGCOUNT
	.align		4
.L_282:
        /*0660*/ 	.byte	0x04, 0x2f
        /*0662*/ 	.short	(.L_284 - .L_283)
	.align		4
.L_283:
        /*0664*/ 	.word	index@(_ZN5flash24flash_fwd_splitkv_kernelI23Flash_fwd_kernel_traitsILi64ELi64ELi256ELi4ELb0ELb0EN7cutlass6half_tE19Flash_kernel_traitsILi64ELi64ELi256ELi4ES3_EELb1ELb0ELb0ELb1ELb1ELb0ELb1ELb0EEEvNS_16Flash_fwd_paramsE)
        /*0668*/ 	.word	0x000000ff


	//----- nvinfo : EIATTR_FRAME_SIZE
	.align		4
.L_284:
        /*066c*/ 	.byte	0x04, 0x11
        /*066e*/ 	.short	(.L_286 - .L_285)
	.align		4
.L_285:
        /*0670*/ 	.word	index@(_ZN5flash24flash_fwd_splitkv_kernelI23Flash_fwd_kernel_traitsILi64ELi64ELi256ELi4ELb0ELb0EN7cutlass6half_tE19Flash_kernel_traitsILi64ELi64ELi256ELi4ES3_EELb1ELb0ELb0ELb1ELb1ELb0ELb1ELb0EEEvNS_16Flash_fwd_paramsE)
        /*0674*/ 	.word	0x00000018


	//----- nvinfo : EIATTR_REGCOUNT
	.align		4
.L_286:
        /*0678*/ 	.byte	0x04, 0x2f
        /*067a*/ 	.short	(.L_288 - .L_287)
	.align		4
.L_287:
        /*067c*/ 	.word	index@(_ZN5flash24flash_fwd_splitkv_kernelI23Flash_fwd_kernel_traitsILi64ELi64ELi256ELi4ELb0ELb0EN7cutlass6half_tE19Flash_kernel_traitsILi64ELi64ELi256ELi4ES3_EELb1ELb0ELb0ELb1ELb1ELb1ELb0ELb0EEEvNS_16Flash_fwd_paramsE)
        /*0680*/ 	.word	0x000000ff


	//----- nvinfo : EIATTR_FRAME_SIZE
	.align		4
.L_288:
        /*0684*/ 	.byte	0x04, 0x11
        /*0686*/ 	.short	(.L_290 - .L_289)
	.align		4
.L_289:
        /*0688*/ 	.word	index@(_ZN5flash24flash_fwd_splitkv_kernelI23Flash_fwd_kernel_traitsILi64ELi64ELi256ELi4ELb0ELb0EN7cutlass6half_tE19Flash_kernel_traitsILi64ELi64ELi256ELi4ES3_EELb1ELb0ELb0ELb1ELb1ELb1ELb0ELb0EEEvNS_16Flash_fwd_paramsE)
        /*068c*/ 	.word	0x00000018


	//----- nvinfo : EIATTR_REGCOUNT
	.align		4
.L_290:
        /*0690*/ 	.byte	0x04, 0x2f
        /*0692*/ 	.short	(.L_292 - .L_291)
	.align		4
.L_291:
        /*0694*/ 	.word	index@(_ZN5flash24flash_fwd_splitkv_kernelI23Flash_fwd_kernel_traitsILi64ELi64ELi256ELi4ELb0ELb0EN7cutlass6half_tE19Flash_kernel_traitsILi64ELi64ELi256ELi4ES3_EELb1ELb0ELb0ELb1ELb1ELb0ELb0ELb0EEEvNS_16Flash_fwd_paramsE)
        /*0698*/ 	.word	0x000000ff


	//----- nvinfo : EIATTR_FRAME_SIZE
	.align		4
.L_292:
        /*069c*/ 	.byte	0x04, 0x11
        /*069e*/ 	.short	(.L_294 - .L_293)
	.align		4
.L_293:
        /*06a0*/ 	.word	index@(_ZN5flash24flash_fwd_splitkv_kernelI23Flash_fwd_kernel_traitsILi64ELi64ELi256ELi4ELb0ELb0EN7cutlass6half_tE19Flash_kernel_traitsILi64ELi64ELi256ELi4ES3_EELb1ELb0ELb0ELb1ELb1ELb0ELb0ELb0EEEvNS_16Flash_fwd_paramsE)
        /*06a4*/ 	.word	0x00000000


	//----- nvinfo : EIATTR_REGCOUNT
	.align		4
.L_294:
        /*06a8*/ 	.byte	0x04, 0x2f
        /*06aa*/ 	.short	(.L_296 - .L_295)
	.align		4
.L_295:
        /*06ac*/ 	.word	index@(_ZN5flash24flash_fwd_splitkv_kernelI23Flash_fwd_kernel_traitsILi64ELi64ELi256ELi4ELb0ELb0EN7cutlass6half_tE19Flash_kernel_traitsILi64ELi64ELi256ELi4ES3_EELb1ELb0ELb0ELb0ELb0ELb1ELb1ELb1EEEvNS_16Flash_fwd_paramsE)
        /*06b0*/ 	.word	0x000000ff


	//----- nvinfo : EIATTR_FRAME_SIZE
	.align		4
.L_296:
        /*06b4*/ 	.byte	0x04, 0x11
        /*06b6*/ 	.short	(.L_298 - .L_297)
	.align		4
.L_297:
        /*06b8*/ 	.word	index@($_ZN5flash24flash_fwd_splitkv_kernelI23Flash_fwd_kernel_traitsILi64ELi64ELi256ELi4ELb0ELb0EN7cutlass6half_tE19Flash_kernel_traitsILi64ELi64ELi256ELi4ES3_EELb1ELb0ELb0ELb0ELb0ELb1ELb1ELb1EEEvNS_16Flash_fwd_paramsE$_ZN5flash30compute_attn_1rowblock_splitkvI23Flash_fwd_kernel_traitsILi64ELi64ELi256ELi4ELb0ELb0EN7cutlass6half_tE19Flash_kernel_traitsILi64ELi64ELi256ELi4ES3_EELb1ELb0ELb0ELb0ELb0ELb1ELb1ELb1ENS_16Flash_fwd_paramsEEEvRKT8_iiiii)
        /*06bc*/ 	.word	0x00000178


	//----- nvinfo : EIATTR_FRAME_SIZE
	.align		4
.L_298:
        /*06c0*/ 	.byte	0x04, 0x11
        /*06c2*/ 	.short	(.L_300 - .L_299)
	.align		4
.L_299:
        /*06c4*/ 	.word	index@(_ZN5flash24flash_fwd_splitkv_kernelI23Flash_fwd_kernel_traitsILi64ELi64ELi256ELi4ELb0ELb0EN7cutlass6half_tE19Flash_kernel_traitsILi64ELi64ELi256ELi4ES3_EELb1ELb0ELb0ELb0ELb0ELb1ELb1ELb1EEEvNS_16Flash_fwd_paramsE)
        /*06c8*/ 	.word	0x00000178


	//----- nvinfo : EIATTR_REGCOUNT
	.align		4
.L_300:
        /*06cc*/ 	.byte	0x04, 0x2f
        /*06ce*/ 	.short	(.L_302 - .L_301)
	.align		4
.L_301:
        /*06d0*/ 	.word	index@(_ZN5flash24flash_fwd_splitkv_kernelI23Flash_fwd_kernel_traitsILi64ELi64ELi256ELi4ELb0ELb0EN7cutlass6half_tE19Flash_kernel_traitsILi64ELi64ELi256ELi4ES3_EELb1ELb0ELb0ELb0ELb0ELb0ELb1ELb1EEEvNS_16Flash_fwd_paramsE)
        /*06d4*/ 	.word	0x000000ff


	//----- nvinfo : EIATTR_FRAME_SIZE
	.align		4
.L_302:
        /*06d8*/ 	.byte	0x04, 0x11
        /*06da*/ 	.short	(.L_304 - .L_303)
	.align		4
.L_303:
        /*06dc*/ 	.word	index@($_ZN5flash24flash_fwd_splitkv_kernelI23Flash_fwd_kernel_traitsILi64ELi64ELi256ELi4ELb0ELb0EN7cutlass6half_tE19Flash_kernel_traitsILi64ELi64ELi256ELi4ES3_EELb1ELb0ELb0ELb0ELb0ELb0ELb1ELb1EEEvNS_16Flash_fwd_paramsE$_ZN5flash30compute_attn_1rowblock_splitkvI23Flash_fwd_kernel_traitsILi64ELi64ELi256ELi4ELb0ELb0EN7cutlass6half_tE19Flash_kernel_traitsILi64ELi64ELi256ELi4ES3_EELb1ELb0ELb0ELb0ELb0ELb0ELb1ELb1ENS_16Flash_fwd_paramsEEEvRKT8_iiiii)
        /*06e0*/ 	.word	0x00000160


	//----- nvinfo : EIATTR_FRAME_SIZE
	.align		4
.L_304:
        /*06e4*/ 	.byte	0x04, 0x11
        /*06e6*/ 	.short	(.L_306 - .L_305)
	.align		4
.L_305:
        /*06e8*/ 	.word	index@(_ZN5flash24flash_fwd_splitkv_kernelI23Flash_fwd_kernel_traitsILi64ELi64ELi256ELi4ELb0ELb0EN7cutlass6half_tE19Flash_kernel_traitsILi64ELi64ELi256ELi4ES3_EELb1ELb0ELb0ELb0ELb0ELb0ELb1ELb1EEEvNS_16Flash_fwd_paramsE)
        /*06ec*/ 	.word	0x00000160


	//----- nvinfo : EIATTR_REGCOUNT
	.align		4
.L_306:
        /*06f0*/ 	.byte	0x04, 0x2f
        /*06f2*/ 	.short	(.L_308 - .L_307)
	.align		4
.L_307:
        /*06f4*/ 	.word	index@(_ZN5flash24flash_fwd_splitkv_kernelI23Flash_fwd_kernel_traitsILi64ELi64ELi256ELi4ELb0ELb0EN7cutlass6half_tE19Flash_kernel_traitsILi64ELi64ELi256ELi4ES3_EELb1ELb0ELb0ELb0ELb0ELb1ELb1ELb0EEEvNS_16Flash_fwd_paramsE)
        /*06f8*/ 	.word	0x000000ff


	//----- nvinfo : EIATTR_FRAME_SIZE
	.align		4
.L_308:
        /*06fc*/ 	.byte	0x04, 0x11
        /*06fe*/ 	.short	(.L_310 - .L_309)
	.align		4
.L_309:
        /*0700*/ 	.word	index@(_ZN5flash24flash_fwd_splitkv_kernelI23Flash_fwd_kernel_traitsILi64ELi64ELi256ELi4ELb0ELb0EN7cutlass6half_tE19Flash_kernel_traitsILi64ELi64ELi256ELi4ES3_EELb1ELb0ELb0ELb0ELb0ELb1ELb1ELb0EEEvNS_16Flash_fwd_paramsE)
        /*0704*/ 	.word	0x00000070


	//----- nvinfo : EIATTR_REGCOUNT
	.align		4
.L_310:
        /*0708*/ 	.byte	0x04, 0x2f
        /*070a*/ 	.short	(.L_312 - .L_311)
	.align		4
.L_311:
        /*070c*/ 	.word	index@(_ZN5flash24flash_fwd_splitkv_kernelI23Flash_fwd_kernel_traitsILi64ELi64ELi256ELi4ELb0ELb0EN7cutlass6half_tE19Flash_kernel_traitsILi64ELi64ELi256ELi4ES3_EELb1ELb0ELb0ELb0ELb0ELb0ELb1ELb0EEEvNS_16Flash_fwd_paramsE)
        /*0710*/ 	.word	0x000000ff


	//----- nvinfo : EIATTR_FRAME_SIZE
	.align		4
.L_312:
        /*0714*/ 	.byte	0x04, 0x11
        /*0716*/ 	.short	(.L_314 - .L_313)
	.align		4
.L_313:
        /*0718*/ 	.word	index@(_ZN5flash24flash_fwd_splitkv_kernelI23Flash_fwd_kernel_traitsILi64ELi64ELi256ELi4ELb0ELb0EN7cutlass6half_tE19Flash_kernel_traitsILi64ELi64ELi256ELi4ES3_EELb1ELb0ELb0ELb0ELb0ELb0ELb1ELb0EEEvNS_16Flash_fwd_paramsE)
        /*071c*/ 	.word	0x00000030


	//----- nvinfo : EIATTR_REGCOUNT
	.align		4
.L_314:
        /*0720*/ 	.byte	0x04, 0x2f
        /*0722*/ 	.short	(.L_316 - .L_315)
	.align		4
.L_315:
        /*0724*/ 	.word	index@(_ZN5flash24flash_fwd_splitkv_kernelI23Flash_fwd_kernel_traitsILi64ELi64ELi256ELi4ELb0ELb0EN7cutlass6half_tE19Flash_kernel_traitsILi64ELi64ELi256ELi4ES3_EELb1ELb0ELb0ELb0ELb0ELb1ELb0ELb1EEEvNS_16Flash_fwd_paramsE)
        /*0728*/ 	.word	0x000000ff


	//----- nvinfo : EIATTR_FRAME_SIZE
	.align		4
.L_316:
        /*072c*/ 	.byte	0x04, 0x11
        /*072e*/ 	.short	(.L_318 - .L_317)
	.align		4
.L_317:
        /*0730*/ 	.word	index@($_ZN5flash24flash_fwd_splitkv_kernelI23Flash_fwd_kernel_traitsILi64ELi64ELi256ELi4ELb0ELb0EN7cutlass6half_tE19Flash_kernel_traitsILi64ELi64ELi256ELi4ES3_EELb1ELb0ELb0ELb0ELb0ELb1ELb0ELb1EEEvNS_16Flash_fwd_paramsE$_ZN5flash30compute_attn_1rowblock_splitkvI23Flash_fwd_kernel_traitsILi64ELi64ELi256ELi4ELb0ELb0EN7cutlass6half_tE19Flash_kernel_traitsILi64ELi64ELi256ELi4ES3_EELb1ELb0ELb0ELb0ELb0ELb1ELb0ELb1ENS_16Flash_fwd_paramsEEEvRKT8_iiiii)
        /*0734*/ 	.word	0x00000188


	//----- nvinfo : EIATTR_FRAME_SIZE
	.align		4
.L_318:
        /*0738*/ 	.byte	0x04, 0x11
        /*073a*/ 	.short	(.L_320 - .L_319)
	.align		4
.L_319:
        /*073c*/ 	.word	index@(_ZN5flash24flash_fwd_splitkv_kernelI23Flash_fwd_kernel_traitsILi64ELi64ELi256ELi4ELb0ELb0EN7cutlass6half_tE19Flash_kernel_traitsILi64ELi64ELi256ELi4ES3_EELb1ELb0ELb0ELb0ELb0ELb1ELb0ELb1EEEvNS_16Flash_fwd_paramsE)
        /*0740*/ 	.word	0x00000188


	//----- nvinfo : EIATTR_REGCOUNT
	.align		4
.L_320:
        /*0744*/ 	.byte	0x04, 0x2f
        /*0746*/ 	.short	(.L_322 - .L_321)
	.align		4
.L_321:
        /*0748*/ 	.word	index@(_ZN5flash24flash_fwd_splitkv_kernelI23Flash_fwd_kernel_traitsILi64ELi64ELi256ELi4ELb0ELb0EN7cutlass6half_tE19Flash_kernel_traitsILi64ELi64ELi256ELi4ES3_EELb1ELb0ELb0ELb0ELb0ELb0ELb0ELb1EEEvNS_16Flash_fwd_paramsE)
        /*074c*/ 	.word	0x000000ff


	//----- nvinfo : EIATTR_FRAME_SIZE
	.align		4
.L_322:
        /*0750*/ 	.byte	0x04, 0x11
        /*0752*/ 	.short	(.L_324 - .L_323)
	.align		4
.L_323:
        /*0754*/ 	.word	index@($_ZN5flash24flash_fwd_splitkv_kernelI23Flash_fwd_kernel_traitsILi64ELi64ELi256ELi4ELb0ELb0EN7cutlass6half_tE19Flash_kernel_traitsILi64ELi64ELi256ELi4ES3_EELb1ELb0ELb0ELb0ELb0ELb0ELb0ELb1EEEvNS_16Flash_fwd_paramsE$_ZN5flash30compute_attn_1rowblock_splitkvI23Flash_fwd_kernel_traitsILi64ELi64ELi256ELi4ELb0ELb0EN7cutlass6half_tE19Flash_kernel_traitsILi64ELi64ELi256ELi4ES3_EELb1ELb0ELb0ELb0ELb0ELb0ELb0ELb1ENS_16Flash_fwd_paramsEEEvRKT8_iiiii)
        /*0758*/ 	.word	0x00000178


	//----- nvinfo : EIATTR_FRAME_SIZE
	.align		4
.L_324:
        /*075c*/ 	.byte	0x04, 0x11
        /*075e*/ 	.short	(.L_326 - .L_325)
	.align		4
.L_325:
        /*0760*/ 	.word	index@(_ZN5flash24flash_fwd_splitkv_kernelI23Flash_fwd_kernel_traitsILi64ELi64ELi256ELi4ELb0ELb0EN7cutlass6half_tE19Flash_kernel_traitsILi64ELi64ELi256ELi4ES3_EELb1ELb0ELb0ELb0ELb0ELb0ELb0ELb1EEEvNS_16Flash_fwd_paramsE)
        /*0764*/ 	.word	0x00000178


	//----- nvinfo : EIATTR_REGCOUNT
	.align		4
.L_326:
        /*0768*/ 	.byte	0x04, 0x2f
        /*076a*/ 	.short	(.L_328 - .L_327)
	.align		4
.L_327:
        /*076c*/ 	.word	index@(_ZN5flash24flash_fwd_splitkv_kernelI23Flash_fwd_kernel_traitsILi64ELi64ELi256ELi4ELb0ELb0EN7cutlass6half_tE19Flash_kernel_traitsILi64ELi64ELi256ELi4ES3_EELb1ELb0ELb0ELb0ELb0ELb1ELb0ELb0EEEvNS_16Flash_fwd_paramsE)
        /*0770*/ 	.word	0x000000ff


	//----- nvinfo : EIATTR_FRAME_SIZE
	.align		4
.L_328:
        /*0774*/ 	.byte	0x04, 0x11
        /*0776*/ 	.short	(.L_330 - .L_329)
	.align		4
.L_329:
        /*0778*/ 	.word	index@(_ZN5flash24flash_fwd_splitkv_kernelI23Flash_fwd_kernel_traitsILi64ELi64ELi256ELi4ELb0ELb0EN7cutlass6half_tE19Flash_kernel_traitsILi64ELi64ELi256ELi4ES3_EELb1ELb0ELb0ELb0ELb0ELb1ELb0ELb0EEEvNS_16Flash_fwd_paramsE)
        /*077c*/ 	.word	0x00000058


	//----- nvinfo : EIATTR_REGCOUNT
	.align		4
.L_330:
        /*0780*/ 	.byte	0x04, 0x2f
        /*0782*/ 	.short	(.L_332 - .L_331)
	.align		4
.L_331:
        /*0784*/ 	.word	index@(_ZN5flash24flash_fwd_splitkv_kernelI23Flash_fwd_kernel_traitsILi64ELi64ELi256ELi4ELb0ELb0EN7cutlass6half_tE19Flash_kernel_traitsILi64ELi64ELi256ELi4ES3_EELb1ELb0ELb0ELb0ELb0ELb0ELb0ELb0EEEvNS_16Flash_fwd_paramsE)
        /*0788*/ 	.word	0x000000ff


	//----- nvinfo : EIATTR_FRAME_SIZE
	.align		4
.L_332:
        /*078c*/ 	.byte	0x04, 0x11
        /*078e*/ 	.short	(.L_334 - .L_333)
	.align		4
.L_333:
        /*0790*/ 	.word	index@(_ZN5flash24flash_fwd_splitkv_kernelI23Flash_fwd_kernel_traitsILi64ELi64ELi256ELi4ELb0ELb0EN7cutlass6half_tE19Flash_kernel_traitsILi64ELi64ELi256ELi4ES3_EELb1ELb0ELb0ELb0ELb0ELb0ELb0ELb0EEEvNS_16Flash_fwd_paramsE)
        /*0794*/ 	.word	0x00000030


	//----- nvinfo : EIATTR_REGCOUNT
	.align		4
.L_334:
        /*0798*/ 	.byte	0x04, 0x2f
        /*079a*/ 	.short	(.L_336 - .L_335)
	.align		4
.L_335:
        /*079c*/ 	.word	index@(_ZN5flash32flash_fwd_splitkv_combine_kernelI23Flash_fwd_kernel_traitsILi64ELi64ELi256ELi4ELb0ELb0EN7cutlass6half_tE19Flash_kernel_traitsILi64ELi64ELi256ELi4ES3_EELi8ELi1ELb1EEEvNS_16Flash_fwd_paramsE)
        /*07a0*/ 	.word	0x00000036


	//----- nvinfo : EIATTR_FRAME_SIZE
	.align		4
.L_336:
        /*07a4*/ 	.byte	0x04, 0x11
        /*07a6*/ 	.short	(.L_338 - .L_337)
	.align		4
.L_337:
        /*07a8*/ 	.word	index@($__internal_13_$__cuda_sm20_div_s64)
        /*07ac*/ 	.word	0x00000000


	//----- nvinfo : EIATTR_FRAME_SIZE
	.align		4
.L_338:
        /*07b0*/ 	.byte	0x04, 0x11
        /*07b2*/ 	.short	(.L_340 - .L_339)
	.align		4
.L_339:
        /*07b4*/ 	.word	index@(_ZN5flash32flash_fwd_splitkv_combine_kernelI23Flash_fwd_kernel_traitsILi64ELi64ELi256ELi4ELb0ELb0EN7cutlass6half_tE19Flash_kernel_traitsILi64ELi64ELi256ELi4ES3_EELi8ELi1ELb1EEEvNS_16Flash_fwd_paramsE)
        /*07b8*/ 	.word	0x00000000


	//----- nvinfo : EIATTR_REGCOUNT
	.align		4
.L_340:
        /*07bc*/ 	.byte	0x04, 0x2f
        /*07be*/ 	.short	(.L_342 - .L_341)
	.align		4
.L_341:
        /*07c0*/ 	.word	index@(_ZN5flash32flash_fwd_splitkv_combine_kernelI23Flash_fwd_kernel_traitsILi64ELi64ELi256ELi4ELb0ELb0EN7cutlass6half_tE19Flash_kernel_traitsILi64ELi64ELi256ELi4ES3_EELi8ELi2ELb1EEEvNS_16Flash_fwd_paramsE)
        /*07c4*/ 	.word	0x00000036


	//----- nvinfo : EIATTR_FRAME_SIZE
	.align		4
.L_342:
        /*07c8*/ 	.byte	0x04, 0x11
        /*07ca*/ 	.short	(.L_344 - .L_343)
	.align		4
.L_343:
        /*07cc*/ 	.word	index@($__internal_12_$__cuda_sm20_div_s64)
        /*07d0*/ 	.word	0x00000000


	//----- nvinfo : EIATTR_FRAME_SIZE
	.align		4
.L_344:
        /*07d4*/ 	.byte	0x04, 0x11
        /*07d6*/ 	.short	(.L_346 - .L_345)
	.align		4
.L_345:
        /*07d8*/ 	.word	index@(_ZN5flash32flash_fwd_splitkv_combine_kernelI23Flash_fwd_kernel_traitsILi64ELi64ELi256ELi4ELb0ELb0EN7cutlass6half_tE19Flash_kernel_traitsILi64ELi64ELi256ELi4ES3_EELi8ELi2ELb1EEEvNS_16Flash_fwd_paramsE)
        /*07dc*/ 	.word	0x00000000


	//----- nvinfo : EIATTR_REGCOUNT
	.align		4
.L_346:
        /*07e0*/ 	.byte	0x04, 0x2f
        /*07e2*/ 	.short	(.L_348 - .L_347)
	.align		4
.L_347:
        /*07e4*/ 	.word	index@(_ZN5flash32flash_fwd_splitkv_combine_kernelI23Flash_fwd_kernel_traitsILi64ELi64ELi256ELi4ELb0ELb0EN7cutlass6half_tE19Flash_kernel_traitsILi64ELi64ELi256ELi4ES3_EELi8ELi3ELb1EEEvNS_16Flash_fwd_paramsE)
        /*07e8*/ 	.word	0x00000036


	//----- nvinfo : EIATTR_FRAME_SIZE
	.align		4
.L_348:
        /*07ec*/ 	.byte	0x04, 0x11
        /*07ee*/ 	.short	(.L_350 - .L_349)
	.align		4
.L_349:
        /*07f0*/ 	.word	index@($__internal_11_$__cuda_sm20_div_s64)
        /*07f4*/ 	.word	0x00000000


	//----- nvinfo : EIATTR_FRAME_SIZE
	.align		4
.L_350:
        /*07f8*/ 	.byte	0x04, 0x11
        /*07fa*/ 	.short	(.L_352 - .L_351)
	.align		4
.L_351:
        /*07fc*/ 	.word	index@(_ZN5flash32flash_fwd_splitkv_combine_kernelI23Flash_fwd_kernel_traitsILi64ELi64ELi256ELi4ELb0ELb0EN7cutlass6half_tE19Flash_kernel_traitsILi64ELi64ELi256ELi4ES3_EELi8ELi3ELb1EEEvNS_16Flash_fwd_paramsE)
        /*0800*/ 	.word	0x00000000


	//----- nvinfo : EIATTR_REGCOUNT
	.align		4
.L_352:
        /*0804*/ 	.byte	0x04, 0x2f
        /*0806*/ 	.short	(.L_354 - .L_353)
	.align		4
.L_353:
        /*0808*/ 	.word	index@(_ZN5flash32flash_fwd_splitkv_combine_kernelI23Flash_fwd_kernel_traitsILi64ELi64ELi256ELi4ELb0ELb0EN7cutlass6half_tE19Flash_kernel_traitsILi64ELi64ELi256ELi4ES3_EELi8ELi4ELb1EEEvNS_16Flash_fwd_paramsE)
        /*080c*/ 	.word	0x00000034


	//----- nvinfo : EIATTR_FRAME_SIZE
	.align		4
.L_354:
        /*0810*/ 	.byte	0x04, 0x11
        /*0812*/ 	.short	(.L_356 - .L_355)
	.align		4
.L_355:
        /*0814*/ 	.word	index@($__internal_10_$__cuda_sm20_div_s64)
        /*0818*/ 	.word	0x00000000


	//----- nvinfo : EIATTR_FRAME_SIZE
	.align		4
.L_356:
        /*081c*/ 	.byte	0x04, 0x11
        /*081e*/ 	.short	(.L_358 - .L_357)
	.align		4
.L_357:
        /*0820*/ 	.word	index@(_ZN5flash32flash_fwd_splitkv_combine_kernelI23Flash_fwd_kernel_traitsILi64ELi64ELi256ELi4ELb0ELb0EN7cutlass6half_tE19Flash_kernel_traitsILi64ELi64ELi256ELi4ES3_EELi8ELi4ELb1EEEvNS_16Flash_fwd_paramsE)
        /*0824*/ 	.word	0x00000000


	//----- nvinfo : EIATTR_REGCOUNT
	.align		4
.L_358:
        /*0828*/ 	.byte	0x04, 0x2f
        /*082a*/ 	.short	(.L_360 - .L_359)
	.align		4
.L_359:
        /*082c*/ 	.word	index@(_ZN5flash32flash_fwd_splitkv_combine_kernelI23Flash_fwd_kernel_traitsILi64ELi64ELi256ELi4ELb0ELb0EN7cutlass6half_tE19Flash_kernel_traitsILi64ELi64ELi256ELi4ES3_EELi8ELi5ELb1EEEvNS_16Flash_fwd_paramsE)
        /*0830*/ 	.word	0x0000003a


	//----- nvinfo : EIATTR_FRAME_SIZE
	.align		4
.L_360:
        /*0834*/ 	.byte	0x04, 0x11
        /*0836*/ 	.short	(.L_362 - .L_361)
	.align		4
.L_361:
        /*0838*/ 	.word	index@($__internal_9_$__cuda_sm20_div_s64)
        /*083c*/ 	.word	0x00000000


	//----- nvinfo : EIATTR_FRAME_SIZE
	.align		4
.L_362:
        /*0840*/ 	.byte	0x04, 0x11
        /*0842*/ 	.short	(.L_364 - .L_363)
	.align		4
.L_363:
        /*0844*/ 	.word	index@(_ZN5flash32flash_fwd_splitkv_combine_kernelI23Flash_fwd_kernel_traitsILi64ELi64ELi256ELi4ELb0ELb0EN7cutlass6half_tE19Flash_kernel_traitsILi64ELi64ELi256ELi4ES3_EELi8ELi5ELb1EEEvNS_16Flash_fwd_paramsE)
        /*0848*/ 	.word	0x00000000


	//----- nvinfo : EIATTR_REGCOUNT
	.align		4
.L_364:
        /*084c*/ 	.byte	0x04, 0x2f
        /*084e*/ 	.short	(.L_366 - .L_365)
	.align		4
.L_365:
        /*0850*/ 	.word	index@(_ZN5flash32flash_fwd_splitkv_combine_kernelI23Flash_fwd_kernel_traitsILi64ELi64ELi256ELi4ELb0ELb0EN7cutlass6half_tE19Flash_kernel_traitsILi64ELi64ELi256ELi4ES3_EELi8ELi6ELb1EEEvNS_16Flash_fwd_paramsE)
        /*0854*/ 	.word	0x0000003c


	//----- nvinfo : EIATTR_FRAME_SIZE
	.align		4
.L_366:
        /*0858*/ 	.byte	0x04, 0x11
        /*085a*/ 	.short	(.L_368 - .L_367)
	.align		4
.L_367:
        /*085c*/ 	.word	index@($__internal_8_$__cuda_sm20_div_s64)
        /*0860*/ 	.word	0x00000000


	//----- nvinfo : EIATTR_FRAME_SIZE
	.align		4
.L_368:
        /*0864*/ 	.byte	0x04, 0x11
        /*0866*/ 	.short	(.L_370 - .L_369)
	.align		4
.L_369:
        /*0868*/ 	.word	index@(_ZN5flash32flash_fwd_splitkv_combine_kernelI23Flash_fwd_kernel_traitsILi64ELi64ELi256ELi4ELb0ELb0EN7cutlass6half_tE19Flash_kernel_traitsILi64ELi64ELi256ELi4ES3_EELi8ELi6ELb1EEEvNS_16Flash_fwd_paramsE)
        /*086c*/ 	.word	0x00000000


	//----- nvinfo : EIATTR_REGCOUNT
	.align		4
.L_370:
        /*0870*/ 	.byte	0x04, 0x2f
        /*0872*/ 	.short	(.L_372 - .L_371)
	.align		4
.L_371:
        /*0874*/ 	.word	index@(_ZN5flash32flash_fwd_splitkv_combine_kernelI23Flash_fwd_kernel_traitsILi64ELi64ELi256ELi4ELb0ELb0EN7cutlass6half_tE19Flash_kernel_traitsILi64ELi64ELi256ELi4ES3_EELi8ELi7ELb1EEEvNS_16Flash_fwd_paramsE)
        /*0878*/ 	.word	0x0000003e


	//----- nvinfo : EIATTR_FRAME_SIZE
	.align		4
.L_372:
        /*087c*/ 	.byte	0x04, 0x11
        /*087e*/ 	.short	(.L_374 - .L_373)
	.align		4
.L_373:
        /*0880*/ 	.word	index@($__internal_7_$__cuda_sm20_div_s64)
        /*0884*/ 	.word	0x00000000


	//----- nvinfo : EIATTR_FRAME_SIZE
	.align		4
.L_374:
        /*0888*/ 	.byte	0x04, 0x11
        /*088a*/ 	.short	(.L_376 - .L_375)
	.align		4
.L_375:
        /*088c*/ 	.word	index@(_ZN5flash32flash_fwd_splitkv_combine_kernelI23Flash_fwd_kernel_traitsILi64ELi64ELi256ELi4ELb0ELb0EN7cutlass6half_tE19Flash_kernel_traitsILi64ELi64ELi256ELi4ES3_EELi8ELi7ELb1EEEvNS_16Flash_fwd_paramsE)
        /*0890*/ 	.word	0x00000000


	//----- nvinfo : EIATTR_REGCOUNT
	.align		4
.L_376:
        /*0894*/ 	.byte	0x04, 0x2f
        /*0896*/ 	.short	(.L_378 - .L_377)
	.align		4
.L_377:
        /*0898*/ 	.word	index@(_ZN5flash32flash_fwd_splitkv_combine_kernelI23Flash_fwd_kernel_traitsILi64ELi64ELi256ELi4ELb0ELb0EN7cutlass6half_tE19Flash_kernel_traitsILi64ELi64ELi256ELi4ES3_EELi8ELi1ELb0EEEvNS_16Flash_fwd_paramsE)
        /*089c*/ 	.word	0x00000036


	//----- nvinfo : EIATTR_FRAME_SIZE
	.align		4
.L_378:
        /*08a0*/ 	.byte	0x04, 0x11
        /*08a2*/ 	.short	(.L_380 - .L_379)
	.align		4
.L_379:
        /*08a4*/ 	.word	index@($__internal_6_$__cuda_sm20_div_s64)
        /*08a8*/ 	.word	0x00000000


	//----- nvinfo : EIATTR_FRAME_SIZE
	.align		4
.L_380:
        /*08ac*/ 	.byte	0x04, 0x11
        /*08ae*/ 	.short	(.L_382 - .L_381)
	.align		4
.L_381:
        /*08b0*/ 	.word	index@(_ZN5flash32flash_fwd_splitkv_combine_kernelI23Flash_fwd_kernel_traitsILi64ELi64ELi256ELi4ELb0ELb0EN7cutlass6half_tE19Flash_kernel_traitsILi64ELi64ELi256ELi4ES3_EELi8ELi1ELb0EEEvNS_16Flash_fwd_paramsE)
        /*08b4*/ 	.word	0x00000000


	//----- nvinfo : EIATTR_REGCOUNT
	.align		4
.L_382:
        /*08b8*/ 	.byte	0x04, 0x2f
        /*08ba*/ 	.short	(.L_384 - .L_383)
	.align		4
.L_383:
        /*08bc*/ 	.word	index@(_ZN5flash32flash_fwd_splitkv_combine_kernelI23Flash_fwd_kernel_traitsILi64ELi64ELi256ELi4ELb0ELb0EN7cutlass6half_tE19Flash_kernel_traitsILi64ELi64ELi256ELi4ES3_EELi8ELi2ELb0EEEvNS_16Flash_fwd_paramsE)
        /*08c0*/ 	.word	0x00000036


	//----- nvinfo : EIATTR_FRAME_SIZE
	.align		4
.L_384:
        /*08c4*/ 	.byte	0x04, 0x11
        /*08c6*/ 	.short	(.L_386 - .L_385)
	.align		4
.L_385:
        /*08c8*/ 	.word	index@($__internal_5_$__cuda_sm20_div_s64)
        /*08cc*/ 	.word	0x00000000


	//----- nvinfo : EIATTR_FRAME_SIZE
	.align		4
.L_386:
        /*08d0*/ 	.byte	0x04, 0x11
        /*08d2*/ 	.short	(.L_388 - .L_387)
	.align		4
.L_387:
        /*08d4*/ 	.word	index@(_ZN5flash32flash_fwd_splitkv_combine_kernelI23Flash_fwd_kernel_traitsILi64ELi64ELi256ELi4ELb0ELb0EN7cutlass6half_tE19Flash_kernel_traitsILi64ELi64ELi256ELi4ES3_EELi8ELi2ELb0EEEvNS_16Flash_fwd_paramsE)
        /*08d8*/ 	.word	0x00000000


	//----- nvinfo : EIATTR_REGCOUNT
	.align		4
.L_388:
        /*08dc*/ 	.byte	0x04, 0x2f
        /*08de*/ 	.short	(.L_390 - .L_389)
	.align		4
.L_389:
        /*08e0*/ 	.word	index@(_ZN5flash32flash_fwd_splitkv_combine_kernelI23Flash_fwd_kernel_traitsILi64ELi64ELi256ELi4ELb0ELb0EN7cutlass6half_tE19Flash_kernel_traitsILi64ELi64ELi256ELi4ES3_EELi8ELi3ELb0EEEvNS_16Flash_fwd_paramsE)
        /*08e4*/ 	.word	0x00000036


	//----- nvinfo : EIATTR_FRAME_SIZE
	.align		4
.L_390:
        /*08e8*/ 	.byte	0x04, 0x11
        /*08ea*/ 	.short	(.L_392 - .L_391)
	.align		4
.L_391:
        /*08ec*/ 	.word	index@($__internal_4_$__cuda_sm20_div_s64)
        /*08f0*/ 	.word	0x00000000


	//----- nvinfo : EIATTR_FRAME_SIZE
	.align		4
.L_392:
        /*08f4*/ 	.byte	0x04, 0x11
        /*08f6*/ 	.short	(.L_394 - .L_393)
	.align		4
.L_393:
        /*08f8*/ 	.word	index@(_ZN5flash32flash_fwd_splitkv_combine_kernelI23Flash_fwd_kernel_traitsILi64ELi64ELi256ELi4ELb0ELb0EN7cutlass6half_tE19Flash_kernel_traitsILi64ELi64ELi256ELi4ES3_EELi8ELi3ELb0EEEvNS_16Flash_fwd_paramsE)
        /*08fc*/ 	.word	0x00000000


	//----- nvinfo : EIATTR_REGCOUNT
	.align		4
.L_394:
        /*0900*/ 	.byte	0x04, 0x2f
        /*0902*/ 	.short	(.L_396 - .L_395)
	.align		4
.L_395:
        /*0904*/ 	.word	index@(_ZN5flash32flash_fwd_splitkv_combine_kernelI23Flash_fwd_kernel_traitsILi64ELi64ELi256ELi4ELb0ELb0EN7cutlass6half_tE19Flash_kernel_traitsILi64ELi64ELi256ELi4ES3_EELi8ELi4ELb0EEEvNS_16Flash_fwd_paramsE)
        /*0908*/ 	.word	0x00000034


	//----- nvinfo : EIATTR_FRAME_SIZE
	.align		4
.L_396:
        /*090c*/ 	.byte	0x04, 0x11
        /*090e*/ 	.short	(.L_398 - .L_397)
	.align		4
.L_397:
        /*0910*/ 	.word	index@($__internal_3_$__cuda_sm20_div_s64)
        /*0914*/ 	.word	0x00000000


	//----- nvinfo : EIATTR_FRAME_SIZE
	.align		4
.L_398:
        /*0918*/ 	.byte	0x04, 0x11
        /*091a*/ 	.short	(.L_400 - .L_399)
	.align		4
.L_399:
        /*091c*/ 	.word	index@(_ZN5flash32flash_fwd_splitkv_combine_kernelI23Flash_fwd_kernel_traitsILi64ELi64ELi256ELi4ELb0ELb0EN7cutlass6half_tE19Flash_kernel_traitsILi64ELi64ELi256ELi4ES3_EELi8ELi4ELb0EEEvNS_16Flash_fwd_paramsE)
        /*0920*/ 	.word	0x00000000


	//----- nvinfo : EIATTR_REGCOUNT
	.align		4
.L_400:
        /*0924*/ 	.byte	0x04, 0x2f
        /*0926*/ 	.short	(.L_402 - .L_401)
	.align		4
.L_401:
        /*0928*/ 	.word	index@(_ZN5flash32flash_fwd_splitkv_combine_kernelI23Flash_fwd_kernel_traitsILi64ELi64ELi256ELi4ELb0ELb0EN7cutlass6half_tE19Flash_kernel_traitsILi64ELi64ELi256ELi4ES3_EELi8ELi5ELb0EEEvNS_16Flash_fwd_paramsE)
        /*092c*/ 	.word	0x0000003a


	//----- nvinfo : EIATTR_FRAME_SIZE
	.align		4
.L_402:
        /*0930*/ 	.byte	0x04, 0x11
        /*0932*/ 	.short	(.L_404 - .L_403)
	.align		4
.L_403:
        /*0934*/ 	.word	index@($__internal_2_$__cuda_sm20_div_s64)
        /*0938*/ 	.word	0x00000000


	//----- nvinfo : EIATTR_FRAME_SIZE
	.align		4
.L_404:
        /*093c*/ 	.byte	0x04, 0x11
        /*093e*/ 	.short	(.L_406 - .L_405)
	.align		4
.L_405:
        /*0940*/ 	.word	index@(_ZN5flash32flash_fwd_splitkv_combine_kernelI23Flash_fwd_kernel_traitsILi64ELi64ELi256ELi4ELb0ELb0EN7cutlass6half_tE19Flash_kernel_traitsILi64ELi64ELi256ELi4ES3_EELi8ELi5ELb0EEEvNS_16Flash_fwd_paramsE)
        /*0944*/ 	.word	0x00000000


	//----- nvinfo : EIATTR_REGCOUNT
	.align		4
.L_406:
        /*0948*/ 	.byte	0x04, 0x2f
        /*094a*/ 	.short	(.L_408 - .L_407)
	.align		4
.L_407:
        /*094c*/ 	.word	index@(_ZN5flash32flash_fwd_splitkv_combine_kernelI23Flash_fwd_kernel_traitsILi64ELi64ELi256ELi4ELb0ELb0EN7cutlass6half_tE19Flash_kernel_traitsILi64ELi64ELi256ELi4ES3_EELi8ELi6ELb0EEEvNS_16Flash_fwd_paramsE)
        /*0950*/ 	.word	0x0000003c


	//----- nvinfo : EIATTR_FRAME_SIZE
	.align		4
.L_408:
        /*0954*/ 	.byte	0x04, 0x11
        /*0956*/ 	.short	(.L_410 - .L_409)
	.align		4
.L_409:
        /*0958*/ 	.word	index@($__internal_1_$__cuda_sm20_div_s64)
        /*095c*/ 	.word	0x00000000


	//----- nvinfo : EIATTR_FRAME_SIZE
	.align		4
.L_410:
        /*0960*/ 	.byte	0x04, 0x11
        /*0962*/ 	.short	(.L_412 - .L_411)
	.align		4
.L_411:
        /*0964*/ 	.word	index@(_ZN5flash32flash_fwd_splitkv_combine_kernelI23Flash_fwd_kernel_traitsILi64ELi64ELi256ELi4ELb0ELb0EN7cutlass6half_tE19Flash_kernel_traitsILi64ELi64ELi256ELi4ES3_EELi8ELi6ELb0EEEvNS_16Flash_fwd_paramsE)
        /*0968*/ 	.word	0x00000000


	//----- nvinfo : EIATTR_REGCOUNT
	.align		4
.L_412:
        /*096c*/ 	.byte	0x04, 0x2f
        /*096e*/ 	.short	(.L_414 - .L_413)
	.align		4
.L_413:
        /*0970*/ 	.word	index@(_ZN5flash32flash_fwd_splitkv_combine_kernelI23Flash_fwd_kernel_traitsILi64ELi64ELi256ELi4ELb0ELb0EN7cutlass6half_tE19Flash_kernel_traitsILi64ELi64ELi256ELi4ES3_EELi8ELi7ELb0EEEvNS_16Flash_fwd_paramsE)
        /*0974*/ 	.word	0x0000003e


	//----- nvinfo : EIATTR_FRAME_SIZE
	.align		4
.L_414:
        /*0978*/ 	.byte	0x04, 0x11
        /*097a*/ 	.short	(.L_416 - .L_415)
	.align		4
.L_415:
        /*097c*/ 	.word	index@($__internal_0_$__cuda_sm20_div_s64)
        /*0980*/ 	.word	0x00000000


	//----- nvinfo : EIATTR_FRAME_SIZE
	.align		4
.L_416:
        /*0984*/ 	.byte	0x04, 0x11
        /*0986*/ 	.short	(.L_418 - .L_417)
	.align		4
.L_417:
        /*0988*/ 	.word	index@(_ZN5flash32flash_fwd_splitkv_combine_kernelI23Flash_fwd_kernel_traitsILi64ELi64ELi256ELi4ELb0ELb0EN7cutlass6half_tE19Flash_kernel_traitsILi64ELi64ELi256ELi4ES3_EELi8ELi7ELb0EEEvNS_16Flash_fwd_paramsE)
        /*098c*/ 	.word	0x00000000


	//----- nvinfo : EIATTR_MIN_STACK_SIZE
	.align		4
.L_418:
        /*0990*/ 	.byte	0x04, 0x12
        /*0992*/ 	.short	(.L_420 - .L_419)
	.align		4
.L_419:
        /*0994*/ 	.word	index@(_ZN5flash32flash_fwd_splitkv_combine_kernelI23Flash_fwd_kernel_traitsILi64ELi64ELi256ELi4ELb0ELb0EN7cutlass6half_tE19Flash_kernel_traitsILi64ELi64ELi256ELi4ES3_EELi8ELi7ELb0EEEvNS_16Flash_fwd_paramsE)
        /*0998*/ 	.word	0x00000000


	//----- nvinfo : EIATTR_MIN_STACK_SIZE
	.align		4
.L_420:
        /*099c*/ 	.byte	0x04, 0x12
        /*099e*/ 	.short	(.L_422 - .L_421)
	.align		4
.L_421:
        /*09a0*/ 	.word	index@(_ZN5flash32flash_fwd_splitkv_combine_kernelI23Flash_fwd_kernel_traitsILi64ELi64ELi256ELi4ELb0ELb0EN7cutlass6half_tE19Flash_kernel_traitsILi64ELi64ELi256ELi4ES3_EELi8ELi6ELb0EEEvNS_16Flash_fwd_paramsE)
        /*09a4*/ 	.word	0x00000000


	//----- nvinfo : EIATTR_MIN_STACK_SIZE
	.align		4
.L_422:
        /*09a8*/ 	.byte	0x04, 0x12
        /*09aa*/ 	.short	(.L_424 - .L_423)
	.align		4
.L_423:
        /*09ac*/ 	.word	index@(_ZN5flash32flash_fwd_splitkv_combine_kernelI23Flash_fwd_kernel_traitsILi64ELi64ELi256ELi4ELb0ELb0EN7cutlass6half_tE19Flash_kernel_traitsILi64ELi64ELi256ELi4ES3_EELi8ELi5ELb0EEEvNS_16Flash_fwd_paramsE)
        /*09b0*/ 	.word	0x00000000


	//----- nvinfo : EIATTR_MIN_STACK_SIZE
	.align		4
.L_424:
        /*09b4*/ 	.byte	0x04, 0x12
        /*09b6*/ 	.short	(.L_426 - .L_425)
	.align		4
.L_425:
        /*09b8*/ 	.word	index@(_ZN5flash32flash_fwd_splitkv_combine_kernelI23Flash_fwd_kernel_traitsILi64ELi64ELi256ELi4ELb0ELb0EN7cutlass6half_tE19Flash_kernel_traitsILi64ELi64ELi256ELi4ES3_EELi8ELi4ELb0EEEvNS_16Flash_fwd_paramsE)
        /*09bc*/ 	.word	0x00000000


	//----- nvinfo : EIATTR_MIN_STACK_SIZE
	.align		4
.L_426:
        /*09c0*/ 	.byte	0x04, 0x12
        /*09c2*/ 	.short	(.L_428 - .L_427)
	.align		4
.L_427:
        /*09c4*/ 	.word	index@(_ZN5flash32flash_fwd_splitkv_combine_kernelI23Flash_fwd_kernel_traitsILi64ELi64ELi256ELi4ELb0ELb0EN7cutlass6half_tE19Flash_kernel_traitsILi64ELi64ELi256ELi4ES3_EELi8ELi3ELb0EEEvNS_16Flash_fwd_paramsE)
        /*09c8*/ 	.word	0x00000000


	//----- nvinfo : EIATTR_MIN_STACK_SIZE
	.align		4
.L_428:
        /*09cc*/ 	.byte	0x04, 0x12
        /*09ce*/ 	.short	(.L_430 - .L_429)
	.align		4
.L_429:
        /*09d0*/ 	.word	index@(_ZN5flash32flash_fwd_splitkv_combine_kernelI23Flash_fwd_kernel_traitsILi64ELi64ELi256ELi4ELb0ELb0EN7cutlass6half_tE19Flash_kernel_traitsILi64ELi64ELi256ELi4ES3_EELi8ELi2ELb0EEEvNS_16Flash_fwd_paramsE)
        /*09d4*/ 	.word	0x00000000


	//----- nvinfo : EIATTR_MIN_STACK_SIZE
	.align		4
.L_430:
        /*09d8*/ 	.byte	0x04, 0x12
        /*09da*/ 	.short	(.L_432 - .L_431)
	.align		4
.L_431:
        /*09dc*/ 	.word	index@(_ZN5flash32flash_fwd_splitkv_combine_kernelI23Flash_fwd_kernel_traitsILi64ELi64ELi256ELi4ELb0ELb0EN7cutlass6half_tE19Flash_kernel_traitsILi64ELi64ELi256ELi4ES3_EELi8ELi1ELb0EEEvNS_16Flash_fwd_paramsE)
        /*09e0*/ 	.word	0x00000000


	//----- nvinfo : EIATTR_MIN_STACK_SIZE
	.align		4
.L_432:
        /*09e4*/ 	.byte	0x04, 0x12
        /*09e6*/ 	.short	(.L_434 - .L_433)
	.align		4
.L_433:
        /*09e8*/ 	.word	index@(_ZN5flash32flash_fwd_splitkv_combine_kernelI23Flash_fwd_kernel_traitsILi64ELi64ELi256ELi4ELb0ELb0EN7cutlass6half_tE19Flash_kernel_traitsILi64ELi64ELi256ELi4ES3_EELi8ELi7ELb1EEEvNS_16Flash_fwd_paramsE)
        /*09ec*/ 	.word	0x00000000


	//----- nvinfo : EIATTR_MIN_STACK_SIZE
	.align		4
.L_434:
        /*09f0*/ 	.byte	0x04, 0x12
        /*09f2*/ 	.short	(.L_436 - .L_435)
	.align		4
.L_435:
        /*09f4*/ 	.word	index@(_ZN5flash32flash_fwd_splitkv_combine_kernelI23Flash_fwd_kernel_traitsILi64ELi64ELi256ELi4ELb0ELb0EN7cutlass6half_tE19Flash_kernel_traitsILi64ELi64ELi256ELi4ES3_EELi8ELi6ELb1EEEvNS_16Flash_fwd_paramsE)
        /*09f8*/ 	.word	0x00000000


	//----- nvinfo : EIATTR_MIN_STACK_SIZE
	.align		4
.L_436:
        /*09fc*/ 	.byte	0x04, 0x12
        /*09fe*/ 	.short	(.L_438 - .L_437)
	.align		4
.L_437:
        /*0a00*/ 	.word	index@(_ZN5flash32flash_fwd_splitkv_combine_kernelI23Flash_fwd_kernel_traitsILi64ELi64ELi256ELi4ELb0ELb0EN7cutlass6half_tE19Flash_kernel_traitsILi64ELi64ELi256ELi4ES3_EELi8ELi5ELb1EEEvNS_16Flash_fwd_paramsE)
        /*0a04*/ 	.word	0x00000000


	//----- nvinfo : EIATTR_MIN_STACK_SIZE
	.align		4
.L_438:
        /*0a08*/ 	.byte	0x04, 0x12
        /*0a0a*/ 	.short	(.L_440 - .L_439)
	.align		4
.L_439:
        /*0a0c*/ 	.word	index@(_ZN5flash32flash_fwd_splitkv_combine_kernelI23Flash_fwd_kernel_traitsILi64ELi64ELi256ELi4ELb0ELb0EN7cutlass6half_tE19Flash_kernel_traitsILi64ELi64ELi256ELi4ES3_EELi8ELi4ELb1EEEvNS_16Flash_fwd_paramsE)
        /*0a10*/ 	.word	0x00000000


	//----- nvinfo : EIATTR_MIN_STACK_SIZE
	.align		4
.L_440:
        /*0a14*/ 	.byte	0x04, 0x12
        /*0a16*/ 	.short	(.L_442 - .L_441)
	.align		4
.L_441:
        /*0a18*/ 	.word	index@(_ZN5flash32flash_fwd_splitkv_combine_kernelI23Flash_fwd_kernel_traitsILi64ELi64ELi256ELi4ELb0ELb0EN7cutlass6half_tE19Flash_kernel_traitsILi64ELi64ELi256ELi4ES3_EELi8ELi3ELb1EEEvNS_16Flash_fwd_paramsE)
        /*0a1c*/ 	.word	0x00000000


	//----- nvinfo : EIATTR_MIN_STACK_SIZE
	.align		4
.L_442:
        /*0a20*/ 	.byte	0x04, 0x12
        /*0a22*/ 	.short	(.L_444 - .L_443)
	.align		4
.L_443:
        /*0a24*/ 	.word	index@(_ZN5flash32flash_fwd_splitkv_combine_kernelI23Flash_fwd_kernel_traitsILi64ELi64ELi256ELi4ELb0ELb0EN7cutlass6half_tE19Flash_kernel_traitsILi64ELi64ELi256ELi4ES3_EELi8ELi2ELb1EEEvNS_16Flash_fwd_paramsE)
        /*0a28*/ 	.word	0x00000000


	//----- nvinfo : EIATTR_MIN_STACK_SIZE
	.align		4
.L_444:
        /*0a2c*/ 	.byte	0x04, 0x12
        /*0a2e*/ 	.short	(.L_446 - .L_445)
	.align		4
.L_445:
        /*0a30*/ 	.word	index@(_ZN5flash32flash_fwd_splitkv_combine_kernelI23Flash_fwd_kernel_traitsILi64ELi64ELi256ELi4ELb0ELb0EN7cutlass6half_tE19Flash_kernel_traitsILi64ELi64ELi256ELi4ES3_EELi8ELi1ELb1EEEvNS_16Flash_fwd_paramsE)
        /*0a34*/ 	.word	0x00000000


	//----- nvinfo : EIATTR_MIN_STACK_SIZE
	.align		4
.L_446:
        /*0a38*/ 	.byte	0x04, 0x12
        /*0a3a*/ 	.short	(.L_448 - .L_447)
	.align		4
.L_447:
        /*0a3c*/ 	.word	index@(_ZN5flash24flash_fwd_splitkv_kernelI23Flash_fwd_kernel_traitsILi64ELi64ELi256ELi4ELb0ELb0EN7cutlass6half_tE19Flash_kernel_traitsILi64ELi64ELi256ELi4ES3_EELb1ELb0ELb0ELb0ELb0ELb0ELb0ELb0EEEvNS_16Flash_fwd_paramsE)
        /*0a40*/ 	.word	0x00000030


	//----- nvinfo : EIATTR_MIN_STACK_SIZE
	.align		4
.L_448:
        /*0a44*/ 	.byte	0x04, 0x12
        /*0a46*/ 	.short	(.L_450 - .L_449)
	.align		4
.L_449:
        /*0a48*/ 	.word	index@(_ZN5flash24flash_fwd_splitkv_kernelI23Flash_fwd_kernel_traitsILi64ELi64ELi256ELi4ELb0ELb0EN7cutlass6half_tE19Flash_kernel_traitsILi64ELi64ELi256ELi4ES3_EELb1ELb0ELb0ELb0ELb0ELb1ELb0ELb0EEEvNS_16Flash_fwd_paramsE)
        /*0a4c*/ 	.word	0x00000058


	//----- nvinfo : EIATTR_MIN_STACK_SIZE
	.align		4
.L_450:
        /*0a50*/ 	.byte	0x04, 0x12
        /*0a52*/ 	.short	(.L_452 - .L_451)
	.align		4
.L_451:
        /*0a54*/ 	.word	index@(_ZN5flash24flash_fwd_splitkv_kernelI23Flash_fwd_kernel_traitsILi64ELi64ELi256ELi4ELb0ELb0EN7cutlass6half_tE19Flash_kernel_traitsILi64ELi64ELi256ELi4ES3_EELb1ELb0ELb0ELb0ELb0ELb0ELb0ELb1EEEvNS_16Flash_fwd_paramsE)
        /*0a58*/ 	.word	0x00000178


	//----- nvinfo : EIATTR_MIN_STACK_SIZE
	.align		4
.L_452:
        /*0a5c*/ 	.byte	0x04, 0x12
        /*0a5e*/ 	.short	(.L_454 - .L_453)
	.align		4
.L_453:
        /*0a60*/ 	.word	index@(_ZN5flash24flash_fwd_splitkv_kernelI23Flash_fwd_kernel_traitsILi64ELi64ELi256ELi4ELb0ELb0EN7cutlass6half_tE19Flash_kernel_traitsILi64ELi64ELi256ELi4ES3_EELb1ELb0ELb0ELb0ELb0ELb1ELb0ELb1EEEvNS_16Flash_fwd_paramsE)
        /*0a64*/ 	.word	0x00000188


	//----- nvinfo : EIATTR_MIN_STACK_SIZE
	.align		4
.L_454:
        /*0a68*/ 	.byte	0x04, 0x12
        /*0a6a*/ 	.short	(.L_456 - .L_455)
	.align		4
.L_455:
        /*0a6c*/ 	.word	index@(_ZN5flash24flash_fwd_splitkv_kernelI23Flash_fwd_kernel_traitsILi64ELi64ELi256ELi4ELb0ELb0EN7cutlass6half_tE19Flash_kernel_traitsILi64ELi64ELi256ELi4ES3_EELb1ELb0ELb0ELb0ELb0ELb0ELb1ELb0EEEvNS_16Flash_fwd_paramsE)
        /*0a70*/ 	.word	0x00000030


	//----- nvinfo : EIATTR_MIN_STACK_SIZE
	.align		4
.L_456:
        /*0a74*/ 	.byte	0x04, 0x12
        /*0a76*/ 	.short	(.L_458 - .L_457)
	.align		4
.L_457:
        /*0a78*/ 	.word	index@(_ZN5flash24flash_fwd_splitkv_kernelI23Flash_fwd_kernel_traitsILi64ELi64ELi256ELi4ELb0ELb0EN7cutlass6half_tE19Flash_kernel_traitsILi64ELi64ELi256ELi4ES3_EELb1ELb0ELb0ELb0ELb0ELb1ELb1ELb0EEEvNS_16Flash_fwd_paramsE)
        /*0a7c*/ 	.word	0x00000070


	//----- nvinfo : EIATTR_MIN_STACK_SIZE
	.align		4
.L_458:
        /*0a80*/ 	.byte	0x04, 0x12
        /*0a82*/ 	.short	(.L_460 - .L_459)
	.align		4
.L_459:
        /*0a84*/ 	.word	index@(_ZN5flash24flash_fwd_splitkv_kernelI23Flash_fwd_kernel_traitsILi64ELi64ELi256ELi4ELb0ELb0EN7cutlass6half_tE19Flash_kernel_traitsILi64ELi64ELi256ELi4ES3_EELb1ELb0ELb0ELb0ELb0ELb0ELb1ELb1EEEvNS_16Flash_fwd_paramsE)
        /*0a88*/ 	.word	0x00000160


	//----- nvinfo : EIATTR_MIN_STACK_SIZE
	.align		4
.L_460:
        /*0a8c*/ 	.byte	0x04, 0x12
        /*0a8e*/ 	.short	(.L_462 - .L_461)
	.align		4
.L_461:
        /*0a90*/ 	.word	index@(_ZN5flash24flash_fwd_splitkv_kernelI23Flash_fwd_kernel_traitsILi64ELi64ELi256ELi4ELb0ELb0EN7cutlass6half_tE19Flash_kernel_traitsILi64ELi64ELi256ELi4ES3_EELb1ELb0ELb0ELb0ELb0ELb1ELb1ELb1EEEvNS_16Flash_fwd_paramsE)
        /*0a94*/ 	.word	0x00000178


	//----- nvinfo : EIATTR_MIN_STACK_SIZE
	.align		4
.L_462:
        /*0a98*/ 	.byte	0x04, 0x12
        /*0a9a*/ 	.short	(.L_464 - .L_463)
	.align		4
.L_463:
        /*0a9c*/ 	.word	index@(_ZN5flash24flash_fwd_splitkv_kernelI23Flash_fwd_kernel_traitsILi64ELi64ELi256ELi4ELb0ELb0EN7cutlass6half_tE19Flash_kernel_traitsILi64ELi64ELi256ELi4ES3_EELb1ELb0ELb0ELb1ELb1ELb0ELb0ELb0EEEvNS_16Flash_fwd_paramsE)
        /*0aa0*/ 	.word	0x00000000


	//----- nvinfo : EIATTR_MIN_STACK_SIZE
	.align		4
.L_464:
        /*0aa4*/ 	.byte	0x04, 0x12
        /*0aa6*/ 	.short	(.L_466 - .L_465)
	.align		4
.L_465:
        /*0aa8*/ 	.word	index@(_ZN5flash24flash_fwd_splitkv_kernelI23Flash_fwd_kernel_traitsILi64ELi64ELi256ELi4ELb0ELb0EN7cutlass6half_tE19Flash_kernel_traitsILi64ELi64ELi256ELi4ES3_EELb1ELb0ELb0ELb1ELb1ELb1ELb0ELb0EEEvNS_16Flash_fwd_paramsE)
        /*0aac*/ 	.word	0x00000018


	//----- nvinfo : EIATTR_MIN_STACK_SIZE
	.align		4
.L_466:
        /*0ab0*/ 	.byte	0x04, 0x12
        /*0ab2*/ 	.short	(.L_468 - .L_467)
	.align		4
.L_467:
        /*0ab4*/ 	.word	index@(_ZN5flash24flash_fwd_splitkv_kernelI23Flash_fwd_kernel_traitsILi64ELi64ELi256ELi4ELb0ELb0EN7cutlass6half_tE19Flash_kernel_traitsILi64ELi64ELi256ELi4ES3_EELb1ELb0ELb0ELb1ELb1ELb0ELb1ELb0EEEvNS_16Flash_fwd_paramsE)
        /*0ab8*/ 	.word	0x00000018


	//----- nvinfo : EIATTR_MIN_STACK_SIZE
	.align		4
.L_468:
        /*0abc*/ 	.byte	0x04, 0x12
        /*0abe*/ 	.short	(.L_470 - .L_469)
	.align		4
.L_469:
        /*0ac0*/ 	.word	index@(_ZN5flash24flash_fwd_splitkv_kernelI23Flash_fwd_kernel_traitsILi64ELi64ELi256ELi4ELb0ELb0EN7cutlass6half_tE19Flash_kernel_traitsILi64ELi64ELi256ELi4ES3_EELb1ELb0ELb0ELb1ELb1ELb1ELb1ELb0EEEvNS_16Flash_fwd_paramsE)
        /*0ac4*/ 	.word	0x00000028


	//----- nvinfo : EIATTR_MIN_STACK_SIZE
	.align		4
.L_470:
        /*0ac8*/ 	.byte	0x04, 0x12
        /*0aca*/ 	.short	(.L_472 - .L_471)
	.align		4
.L_471:
        /*0acc*/ 	.word	index@(_ZN5flash24flash_fwd_splitkv_kernelI23Flash_fwd_kernel_traitsILi64ELi64ELi256ELi4ELb0ELb0EN7cutlass6half_tE19Flash_kernel_traitsILi64ELi64ELi256ELi4ES3_EELb1ELb0ELb0ELb0ELb1ELb0ELb0ELb0EEEvNS_16Flash_fwd_paramsE)
        /*0ad0*/ 	.word	0x00000010


	//----- nvinfo : EIATTR_MIN_STACK_SIZE
	.align		4
.L_472:
        /*0ad4*/ 	.byte	0x04, 0x12
        /*0ad6*/ 	.short	(.L_474 - .L_473)
	.align		4
.L_473:
        /*0ad8*/ 	.word	index@(_ZN5flash24flash_fwd_splitkv_kernelI23Flash_fwd_kernel_traitsILi64ELi64ELi256ELi4ELb0ELb0EN7cutlass6half_tE19Flash_kernel_traitsILi64ELi64ELi256ELi4ES3_EELb1ELb0ELb0ELb0ELb1ELb1ELb0ELb0EEEvNS_16Flash_fwd_paramsE)
        /*0adc*/ 	.word	0x00000020


	//----- nvinfo : EIATTR_MIN_STACK_SIZE
	.align		4
.L_474:
        /*0ae0*/ 	.byte	0x04, 0x12
        /*0ae2*/ 	.short	(.L_476 - .L_475)
	.align		4
.L_475:
        /*0ae4*/ 	.word	index@(_ZN5flash24flash_fwd_splitkv_kernelI23Flash_fwd_kernel_traitsILi64ELi64ELi256ELi4ELb0ELb0EN7cutlass6half_tE19Flash_kernel_traitsILi64ELi64ELi256ELi4ES3_EELb1ELb0ELb1ELb0ELb0ELb0ELb0ELb0EEEvNS_16Flash_fwd_paramsE)
        /*0ae8*/ 	.word	0x00000008


	//----- nvinfo : EIATTR_MIN_STACK_SIZE
	.align		4
.L_476:
        /*0aec*/ 	.byte	0x04, 0x12
        /*0aee*/ 	.short	(.L_478 - .L_477)
	.align		4
.L_477:
        /*0af0*/ 	.word	index@(_ZN5flash24flash_fwd_splitkv_kernelI23Flash_fwd_kernel_traitsILi64ELi64ELi256ELi4ELb0ELb0EN7cutlass6half_tE19Flash_kernel_traitsILi64ELi64ELi256ELi4ES3_EELb1ELb0ELb1ELb0ELb0ELb1ELb0ELb0EEEvNS_16Flash_fwd_paramsE)
        /*0af4*/ 	.word	0x00000010


	//----- nvinfo : EIATTR_MIN_STACK_SIZE
	.align		4
.L_478:
        /*0af8*/ 	.byte	0x04, 0x12
        /*0afa*/ 	.short	(.L_480 - .L_479)
	.align		4
.L_479:
        /*0afc*/ 	.word	index@(_ZN5flash24flash_fwd_splitkv_kernelI23Flash_fwd_kernel_traitsILi64ELi64ELi256ELi4ELb0ELb0EN7cutlass6half_tE19Flash_kernel_traitsILi64ELi64ELi256ELi4ES3_EELb1ELb0ELb0ELb0ELb1ELb0ELb0ELb1EEEvNS_16Flash_fwd_paramsE)
        /*0b00*/ 	.word	0x00000008


	//----- nvinfo : EIATTR_MIN_STACK_SIZE
	.align		4
.L_480:
        /*0b04*/ 	.byte	0x04, 0x12
        /*0b06*/ 	.short	(.L_482 - .L_481)
	.align		4
.L_481:
        /*0b08*/ 	.word	index@(_ZN5flash24flash_fwd_splitkv_kernelI23Flash_fwd_kernel_traitsILi64ELi64ELi256ELi4ELb0ELb0EN7cutlass6half_tE19Flash_kernel_traitsILi64ELi64ELi256ELi4ES3_EELb1ELb0ELb0ELb0ELb1ELb1ELb0ELb1EEEvNS_16Flash_fwd_paramsE)
        /*0b0c*/ 	.word	0x00000038


	//----- nvinfo : EIATTR_MIN_STACK_SIZE
	.align		4
.L_482:
        /*0b10*/ 	.byte	0x04, 0x12
        /*0b12*/ 	.short	(.L_484 - .L_483)
	.align		4
.L_483:
        /*0b14*/ 	.word	index@(_ZN5flash24flash_fwd_splitkv_kernelI23Flash_fwd_kernel_traitsILi64ELi64ELi256ELi4ELb0ELb0EN7cutlass6half_tE19Flash_kernel_traitsILi64ELi64ELi256ELi4ES3_EELb1ELb0ELb1ELb0ELb0ELb0ELb0ELb1EEEvNS_16Flash_fwd_paramsE)
        /*0b18*/ 	.word	0x00000180


	//----- nvinfo : EIATTR_MIN_STACK_SIZE
	.align		4
.L_484:
        /*0b1c*/ 	.byte	0x04, 0x12
        /*0b1e*/ 	.short	(.L_486 - .L_485)
	.align		4
.L_485:
        /*0b20*/ 	.word	index@(_ZN5flash24flash_fwd_splitkv_kernelI23Flash_fwd_kernel_traitsILi64ELi64ELi256ELi4ELb0ELb0EN7cutlass6half_tE19Flash_kernel_traitsILi64ELi64ELi256ELi4ES3_EELb1ELb0ELb1ELb0ELb0ELb1ELb0ELb1EEEvNS_16Flash_fwd_paramsE)
        /*0b24*/ 	.word	0x000001d8


	//----- nvinfo : EIATTR_MIN_STACK_SIZE
	.align		4
.L_486:
        /*0b28*/ 	.byte	0x04, 0x12
        /*0b2a*/ 	.short	(.L_488 - .L_487)
	.align		4
.L_487:
        /*0b2c*/ 	.word	index@(_ZN5flash24flash_fwd_splitkv_kernelI23Flash_fwd_kernel_traitsILi64ELi64ELi256ELi4ELb0ELb0EN7cutlass6half_tE19Flash_kernel_traitsILi64ELi64ELi256ELi4ES3_EELb1ELb0ELb0ELb0ELb1ELb0ELb1ELb0EEEvNS_16Flash_fwd_paramsE)
        /*0b30*/ 	.word	0x00000010


	//----- nvinfo : EIATTR_MIN_STACK_SIZE
	.align		4
.L_488:
        /*0b34*/ 	.byte	0x04, 0x12
        /*0b36*/ 	.short	(.L_490 - .L_489)
	.align		4
.L_489:
        /*0b38*/ 	.word	index@(_ZN5flash24flash_fwd_splitkv_kernelI23Flash_fwd_kernel_traitsILi64ELi64ELi256ELi4ELb0ELb0EN7cutlass6half_tE19Flash_kernel_traitsILi64ELi64ELi256ELi4ES3_EELb1ELb0ELb0ELb0ELb1ELb1ELb1ELb0EEEvNS_16Flash_fwd_paramsE)
        /*0b3c*/ 	.word	0x00000028


	//----- nvinfo : EIATTR_MIN_STACK_SIZE
	.align		4
.L_490:
        /*0b40*/ 	.byte	0x04, 0x12
        /*0b42*/ 	.short	(.L_492 - .L_491)
	.align		4
.L_491:
        /*0b44*/ 	.word	index@(_ZN5flash24flash_fwd_splitkv_kernelI23Flash_fwd_kernel_traitsILi64ELi64ELi256ELi4ELb0ELb0EN7cutlass6half_tE19Flash_kernel_traitsILi64ELi64ELi256ELi4ES3_EELb1ELb0ELb1ELb0ELb0ELb0ELb1ELb0EEEvNS_16Flash_fwd_paramsE)
        /*0b48*/ 	.word	0x00000048


	//----- nvinfo : EIATTR_MIN_STACK_SIZE
	.align		4
.L_492:
        /*0b4c*/ 	.byte	0x04, 0x12
        /*0b4e*/ 	.short	(.L_494 - .L_493)
	.align		4
.L_493:
        /*0b50*/ 	.word	index@(_ZN5flash24flash_fwd_splitkv_kernelI23Flash_fwd_kernel_traitsILi64ELi64ELi256ELi4ELb0ELb0EN7cutlass6half_tE19Flash_kernel_traitsILi64ELi64ELi256ELi4ES3_EELb1ELb0ELb1ELb0ELb0ELb1ELb1ELb0EEEvNS_16Flash_fwd_paramsE)
        /*0b54*/ 	.word	0x00000010


	//----- nvinfo : EIATTR_MIN_STACK_SIZE
	.align		4
.L_494:
        /*0b58*/ 	.byte	0x04, 0x12
        /*0b5a*/ 	.short	(.L_496 - .L_495)
	.align		4
.L_495:
        /*0b5c*/ 	.word	index@(_ZN5flash24flash_fwd_splitkv_kernelI23Flash_fwd_kernel_traitsILi64ELi64ELi256ELi4ELb0ELb0EN7cutlass6half_tE19Flash_kernel_traitsILi64ELi64ELi256ELi4ES3_EELb1ELb0ELb0ELb0ELb1ELb0ELb1ELb1EEEvNS_16Flash_fwd_paramsE)
        /*0b60*/ 	.word	0x00000000


	//----- nvinfo : EIATTR_MIN_STACK_SIZE
	.align		4
.L_496:
        /*0b64*/ 	.byte	0x04, 0x12
        /*0b66*/ 	.short	(.L_498 - .L_497)
	.align		4
.L_497:
        /*0b68*/ 	.word	index@(_ZN5flash24flash_fwd_splitkv_kernelI23Flash_fwd_kernel_traitsILi64ELi64ELi256ELi4ELb0ELb0EN7cutlass6half_tE19Flash_kernel_traitsILi64ELi64ELi256ELi4ES3_EELb1ELb0ELb0ELb0ELb1ELb1ELb1ELb1EEEvNS_16Flash_fwd_paramsE)
        /*0b6c*/ 	.word	0x00000030


	//----- nvinfo : EIATTR_MIN_STACK_SIZE
	.align		4
.L_498:
        /*0b70*/ 	.byte	0x04, 0x12
        /*0b72*/ 	.short	(.L_500 - .L_499)
	.align		4
.L_499:
        /*0b74*/ 	.word	index@(_ZN5flash24flash_fwd_splitkv_kernelI23Flash_fwd_kernel_traitsILi64ELi64ELi256ELi4ELb0ELb0EN7cutlass6half_tE19Flash_kernel_traitsILi64ELi64ELi256ELi4ES3_EELb1ELb0ELb1ELb0ELb0ELb0ELb1ELb1EEEvNS_16Flash_fwd_paramsE)
        /*0b78*/ 	.word	0x00000170


	//----- nvinfo : EIATTR_MIN_STACK_SIZE
	.align		4
.L_500:
        /*0b7c*/ 	.byte	0x04, 0x12
        /*0b7e*/ 	.short	(.L_502 - .L_501)
	.align		4
.L_501:
        /*0b80*/ 	.word	index@(_ZN5flash24flash_fwd_splitkv_kernelI23Flash_fwd_kernel_traitsILi64ELi64ELi256ELi4ELb0ELb0EN7cutlass6half_tE19Flash_kernel_traitsILi64ELi64ELi256ELi4ES3_EELb1ELb0ELb1ELb0ELb0ELb1ELb1ELb1EEEvNS_16Flash_fwd_paramsE)
        /*0b84*/ 	.word	0x00000168


	//----- nvinfo : EIATTR_MIN_STACK_SIZE
	.align		4
.L_502:
        /*0b88*/ 	.byte	0x04, 0x12
        /*0b8a*/ 	.short	(.L_504 - .L_503)
	.align		4
.L_503:
        /*0b8c*/ 	.word	index@(_ZN5flash32flash_fwd_splitkv_combine_kernelI23Flash_fwd_kernel_traitsILi64ELi64ELi128ELi4ELb0ELb0EN7cutlass6half_tE19Flash_kernel_traitsILi64ELi64ELi128ELi4ES3_EELi8ELi7ELb0EEEvNS_16Flash_fwd_paramsE)
        /*0b90*/ 	.word	0x00000000


	//----- nvinfo : EIATTR_MIN_STACK_SIZE
	.align		4
.L_504:
        /*0b94*/ 	.byte	0x04, 0x12
        /*0b96*/ 	.short	(.L_506 - .L_505)
	.align		4
.L_505:
        /*0b98*/ 	.word	index@(_ZN5flash32flash_fwd_splitkv_combine_kernelI23Flash_fwd_kernel_traitsILi64ELi64ELi128ELi4ELb0ELb0EN7cutlass6half_tE19Flash_kernel_traitsILi64ELi64ELi128ELi4ES3_EELi8ELi6ELb0EEEvNS_16Flash_fwd_paramsE)
        /*0b9c*/ 	.word	0x00000000


	//----- nvinfo : EIATTR_MIN_STACK_SIZE
	.align		4
.L_506:
        /*0ba0*/ 	.byte	0x04, 0x12
        /*0ba2*/ 	.short	(.L_508 - .L_507)
	.align		4
.L_507:
        /*0ba4*/ 	.word	index@(_ZN5flash32flash_fwd_splitkv_combine_kernelI23Flash_fwd_kernel_traitsILi64ELi64ELi128ELi4ELb0ELb0EN7cutlass6half_tE19Flash_kernel_traitsILi64ELi64ELi128ELi4ES3_EELi8ELi5ELb0EEEvNS_16Flash_fwd_paramsE)
        /*0ba8*/ 	.word	0x00000000


	//----- nvinfo : EIATTR_MIN_STACK_SIZE
	.align		4
.L_508:
        /*0bac*/ 	.byte	0x04, 0x12
        /*0bae*/ 	.short	(.L_510 - .L_509)
	.align		4
.L_509:
        /*0bb0*/ 	.word	index@(_ZN5flash32flash_fwd_splitkv_combine_kernelI23Flash_fwd_kernel_traitsILi64ELi64ELi128ELi4ELb0ELb0EN7cutlass6half_tE19Flash_kernel_traitsILi64ELi64ELi128ELi4ES3_EELi8ELi4ELb0EEEvNS_16Flash_fwd_paramsE)
        /*0bb4*/ 	.word	0x00000000


	//----- nvinfo : EIATTR_MIN_STACK_SIZE
	.align		4
.L_510:
        /*0bb8*/ 	.byte	0x04, 0x12
        /*0bba*/ 	.short	(.L_512 - .L_511)
	.align		4
.L_511:
        /*0bbc*/ 	.word	index@(_ZN5flash32flash_fwd_splitkv_combine_kernelI23Flash_fwd_kernel_traitsILi64ELi64ELi128ELi4ELb0ELb0EN7cutlass6half_tE19Flash_kernel_traitsILi64ELi64ELi128ELi4ES3_EELi8ELi3ELb0EEEvNS_16Flash_fwd_paramsE)
        /*0bc0*/ 	.word	0x00000000


	//----- nvinfo : EIATTR_MIN_STACK_SIZE
	.align		4
.L_512:
        /*0bc4*/ 	.byte	0x04, 0x12
        /*0bc6*/ 	.short	(.L_514 - .L_513)
	.align		4
.L_513:
        /*0bc8*/ 	.word	index@(_ZN5flash32flash_fwd_splitkv_combine_kernelI23Flash_fwd_kernel_traitsILi64ELi64ELi128ELi4ELb0ELb0EN7cutlass6half_tE19Flash_kernel_traitsILi64ELi64ELi128ELi4ES3_EELi8ELi2ELb0EEEvNS_16Flash_fwd_paramsE)
        /*0bcc*/ 	.word	0x00000000


	//----- nvinfo : EIATTR_MIN_STACK_SIZE
	.align		4
.L_514:
        /*0bd0*/ 	.byte	0x04, 0x12
        /*0bd2*/ 	.short	(.L_516 - .L_515)
	.align		4
.L_515:
        /*0bd4*/ 	.word	index@(_ZN5flash32flash_fwd_splitkv_combine_kernelI23Flash_fwd_kernel_traitsILi64ELi64ELi128ELi4ELb0ELb0EN7cutlass6half_tE19Flash_kernel_traitsILi64ELi64ELi128ELi4ES3_EELi8ELi1ELb0EEEvNS_16Flash_fwd_paramsE)
        /*0bd8*/ 	.word	0x00000000


	//----- nvinfo : EIATTR_MIN_STACK_SIZE
	.align		4
.L_516:
        /*0bdc*/ 	.byte	0x04, 0x12
        /*0bde*/ 	.short	(.L_518 - .L_517)
	.align		4
.L_517:
        /*0be0*/ 	.word	index@(_ZN5flash32flash_fwd_splitkv_combine_kernelI23Flash_fwd_kernel_traitsILi64ELi64ELi128ELi4ELb0ELb0EN7cutlass6half_tE19Flash_kernel_traitsILi64ELi64ELi128ELi4ES3_EELi8ELi7ELb1EEEvNS_16Flash_fwd_paramsE)
        /*0be4*/ 	.word	0x00000000


	//----- nvinfo : EIATTR_MIN_STACK_SIZE
	.align		4
.L_518:
        /*0be8*/ 	.byte	0x04, 0x12
        /*0bea*/ 	.short	(.L_520 - .L_519)
	.align		4
.L_519:
        /*0bec*/ 	.word	index@(_ZN5flash32flash_fwd_splitkv_combine_kernelI23Flash_fwd_kernel_traitsILi64ELi64ELi128ELi4ELb0ELb0EN7cutlass6half_tE19Flash_kernel_traitsILi64ELi64ELi128ELi4ES3_EELi8ELi6ELb1EEEvNS_16Flash_fwd_paramsE)
        /*0bf0*/ 	.word	0x00000000


	//----- nvinfo : EIATTR_MIN_STACK_SIZE
	.align		4
.L_520:
        /*0bf4*/ 	.byte	0x04, 0x12
        /*0bf6*/ 	.short	(.L_522 - .L_521)
	.align		4
.L_521:
        /*0bf8*/ 	.word	index@(_ZN5flash32flash_fwd_splitkv_combine_kernelI23Flash_fwd_kernel_traitsILi64ELi64ELi128ELi4ELb0ELb0EN7cutlass6half_tE19Flash_kernel_traitsILi64ELi64ELi128ELi4ES3_EELi8ELi5ELb1EEEvNS_16Flash_fwd_paramsE)
        /*0bfc*/ 	.word	0x00000000


	//----- nvinfo : EIATTR_MIN_STACK_SIZE
	.align		4
.L_522:
        /*0c00*/ 	.byte	0x04, 0x12
        /*0c02*/ 	.short	(.L_524 - .L_523)
	.align		4
.L_523:
        /*0c04*/ 	.word	index@(_ZN5flash32flash_fwd_splitkv_combine_kernelI23Flash_fwd_kernel_traitsILi64ELi64ELi128ELi4ELb0ELb0EN7cutlass6half_tE19Flash_kernel_traitsILi64ELi64ELi128ELi4ES3_EELi8ELi4ELb1EEEvNS_16Flash_fwd_paramsE)
        /*0c08*/ 	.word	0x00000000


	//----- nvinfo : EIATTR_MIN_STACK_SIZE
	.align		4
.L_524:
        /*0c0c*/ 	.byte	0x04, 0x12
        /*0c0e*/ 	.short	(.L_526 - .L_525)
	.align		4
.L_525:
        /*0c10*/ 	.word	index@(_ZN5flash32flash_fwd_splitkv_combine_kernelI23Flash_fwd_kernel_traitsILi64ELi64ELi128ELi4ELb0ELb0EN7cutlass6half_tE19Flash_kernel_traitsILi64ELi64ELi128ELi4ES3_EELi8ELi3ELb1EEEvNS_16Flash_fwd_paramsE)
        /*0c14*/ 	.word	0x00000000


	//----- nvinfo : EIATTR_MIN_STACK_SIZE
	.align		4
.L_526:
        /*0c18*/ 	.byte	0x04, 0x12
        /*0c1a*/ 	.short	(.L_528 - .L_527)
	.align		4
.L_527:
        /*0c1c*/ 	.word	index@(_ZN5flash32flash_fwd_splitkv_combine_kernelI23Flash_fwd_kernel_traitsILi64ELi64ELi128ELi4ELb0ELb0EN7cutlass6half_tE19Flash_kernel_traitsILi64ELi64ELi128ELi4ES3_EELi8ELi2ELb1EEEvNS_16Flash_fwd_paramsE)
        /*0c20*/ 	.word	0x00000000


	//----- nvinfo : EIATTR_MIN_STACK_SIZE
	.align		4
.L_528:
        /*0c24*/ 	.byte	0x04, 0x12
        /*0c26*/ 	.short	(.L_530 - .L_529)
	.align		4
.L_529:
        /*0c28*/ 	.word	index@(_ZN5flash32flash_fwd_splitkv_combine_kernelI23Flash_fwd_kernel_traitsILi64ELi64ELi128ELi4ELb0ELb0EN7cutlass6half_tE19Flash_kernel_traitsILi64ELi64ELi128ELi4ES3_EELi8ELi1ELb1EEEvNS_16Flash_fwd_paramsE)
        /*0c2c*/ 	.word	0x00000000


	//----- nvinfo : EIATTR_MIN_STACK_SIZE
	.align		4
.L_530:
        /*0c30*/ 	.byte	0x04, 0x12
        /*0c32*/ 	.short	(.L_532 - .L_531)
	.align		4
.L_531:
        /*0c34*/ 	.word	index@(_ZN5flash24flash_fwd_splitkv_kernelI23Flash_fwd_kernel_traitsILi64ELi64ELi128ELi4ELb0ELb0EN7cutlass6half_tE19Flash_kernel_traitsILi64ELi64ELi128ELi4ES3_EELb1ELb0ELb0ELb0ELb0ELb0ELb0ELb0EEEvNS_16Flash_fwd_paramsE)
        /*0c38*/ 	.word	0x00000000


	//----- nvinfo : EIATTR_MIN_STACK_SIZE
	.align		4
.L_532:
        /*0c3c*/ 	.byte	0x04, 0x12
        /*0c3e*/ 	.short	(.L_534 - .L_533)
	.align		4
.L_533:
        /*0c40*/ 	.word	index@(_ZN5flash24flash_fwd_splitkv_kernelI23Flash_fwd_kernel_traitsILi64ELi64ELi128ELi4ELb0ELb0EN7cutlass6half_tE19Flash_kernel_traitsILi64ELi64ELi128ELi4ES3_EELb1ELb0ELb0ELb0ELb0ELb1ELb0ELb0EEEvNS_16Flash_fwd_paramsE)
        /*0c44*/ 	.word	0x00000000


	//----- nvinfo : EIATTR_MIN_STACK_SIZE
	.align		4
.L_534:
        /*0c48*/ 	.byte	0x04, 0x12
        /*0c4a*/ 	.short	(.L_536 - .L_535)
	.align		4
.L_535:
        /*0c4c*/ 	.word	index@(_ZN5flash24flash_fwd_splitkv_kernelI23Flash_fwd_kernel_traitsILi64ELi64ELi128ELi4ELb0ELb0EN7cutlass6half_tE19Flash_kernel_traitsILi64ELi64ELi128ELi4ES3_EELb1ELb0ELb0ELb0ELb0ELb0ELb0ELb1EEEvNS_16Flash_fwd_paramsE)
        /*0c50*/ 	.word	0x00000000


	//----- nvinfo : EIATTR_MIN_STACK_SIZE
	.align		4
.L_536:
        /*0c54*/ 	.byte	0x04, 0x12
        /*0c56*/ 	.short	(.L_538 - .L_537)
	.align		4
.L_537:
        /*0c58*/ 	.word	index@(_ZN5flash24flash_fwd_splitkv_kernelI23Flash_fwd_kernel_traitsILi64ELi64ELi128ELi4ELb0ELb0EN7cutlass6half_tE19Flash_kernel_traitsILi64ELi64ELi128ELi4ES3_EELb1ELb0ELb0ELb0ELb0ELb1ELb0ELb1EEEvNS_16Flash_fwd_paramsE)
        /*0c5c*/ 	.word	0x00000000


	//----- nvinfo : EIATTR_MIN_STACK_SIZE
	.align		4
.L_538:
        /*0c60*/ 	.byte	0x04, 0x12
        /*0c62*/ 	.short	(.L_540 - .L_539)
	.align		4
.L_539:
        /*0c64*/ 	.word	index@(_ZN5flash24flash_fwd_splitkv_kernelI23Flash_fwd_kernel_traitsILi64ELi64ELi128ELi4ELb0ELb0EN7cutlass6half_tE19Flash_kernel_traitsILi64ELi64ELi128ELi4ES3_EELb1ELb0ELb0ELb0ELb0ELb0ELb1ELb0EEEvNS_16Flash_fwd_paramsE)
        /*0c68*/ 	.word	0x00000000


	//----- nvinfo : EIATTR_MIN_STACK_SIZE
	.align		4
.L_540:
        /*0c6c*/ 	.byte	0x04, 0x12
        /*0c6e*/ 	.short	(.L_542 - .L_541)
	.align		4
.L_541:
        /*0c70*/ 	.word	index@(_ZN5flash24flash_fwd_splitkv_kernelI23Flash_fwd_kernel_traitsILi64ELi64ELi128ELi4ELb0ELb0EN7cutlass6half_tE19Flash_kernel_traitsILi64ELi64ELi128ELi4ES3_EELb1ELb0ELb0ELb0ELb0ELb1ELb1ELb0EEEvNS_16Flash_fwd_paramsE)
        /*0c74*/ 	.word	0x00000000


	//----- nvinfo : EIATTR_MIN_STACK_SIZE
	.align		4
.L_542:
        /*0c78*/ 	.byte	0x04, 0x12
        /*0c7a*/ 	.short	(.L_544 - .L_543)
	.align		4
.L_543:
        /*0c7c*/ 	.word	index@(_ZN5flash24flash_fwd_splitkv_kernelI23Flash_fwd_kernel_traitsILi64ELi64ELi128ELi4ELb0ELb0EN7cutlass6half_tE19Flash_kernel_traitsILi64ELi64ELi128ELi4ES3_EELb1ELb0ELb0ELb0ELb0ELb0ELb1ELb1EEEvNS_16Flash_fwd_paramsE)
        /*0c80*/ 	.word	0x00000000


	//----- nvinfo : EIATTR_MIN_STACK_SIZE
	.align		4
.L_544:
        /*0c84*/ 	.byte	0x04, 0x12
        /*0c86*/ 	.short	(.L_546 - .L_545)
	.align		4
.L_545:
        /*0c88*/ 	.word	index@(_ZN5flash24flash_fwd_splitkv_kernelI23Flash_fwd_kernel_traitsILi64ELi64ELi128ELi4ELb0ELb0EN7cutlass6half_tE19Flash_kernel_traitsILi64ELi64ELi128ELi4ES3_EELb1ELb0ELb0ELb0ELb0ELb1ELb1ELb1EEEvNS_16Flash_fwd_paramsE)
        /*0c8c*/ 	.word	0x00000000


	//----- nvinfo : EIATTR_MIN_STACK_SIZE
	.align		4
.L_546:
        /*0c90*/ 	.byte	0x04, 0x12
        /*0c92*/ 	.short	(.L_548 - .L_547)
	.align		4
.L_547:
        /*0c94*/ 	.word	index@(_ZN5flash24flash_fwd_splitkv_kernelI23Flash_fwd_kernel_traitsILi64ELi64ELi128ELi4ELb0ELb0EN7cutlass6half_tE19Flash_kernel_traitsILi64ELi64ELi128ELi4ES3_EELb1ELb0ELb0ELb1ELb1ELb0ELb0ELb0EEEvNS_16Flash_fwd_paramsE)
        /*0c98*/ 	.word	0x00000000


	//----- nvinfo : EIATTR_MIN_STACK_SIZE
	.align		4
.L_548:
        /*0c9c*/ 	.byte	0x04, 0x12
        /*0c9e*/ 	.short	(.L_550 - .L_549)
	.align		4
.L_549:
        /*0ca0*/ 	.word	index@(_ZN5flash24flash_fwd_splitkv_kernelI23Flash_fwd_kernel_traitsILi64ELi64ELi128ELi4ELb0ELb0EN7cutlass6half_tE19Flash_kernel_traitsILi64ELi64ELi128ELi4ES3_EELb1ELb0ELb0ELb1ELb1ELb1ELb0ELb0EEEvNS_16Flash_fwd_paramsE)
        /*0ca4*/ 	.word	0x00000000


	//----- nvinfo : EIATTR_MIN_STACK_SIZE
	.align		4
.L_550:
        /*0ca8*/ 	.byte	0x04, 0x12
        /*0caa*/ 	.short	(.L_552 - .L_551)
	.align		4
.L_551:
        /*0cac*/ 	.word	index@(_ZN5flash24flash_fwd_splitkv_kernelI23Flash_fwd_kernel_traitsILi64ELi64ELi128ELi4ELb0ELb0EN7cutlass6half_tE19Flash_kernel_traitsILi64ELi64ELi128ELi4ES3_EELb1ELb0ELb0ELb1ELb1ELb0ELb1ELb0EEEvNS_16Flash_fwd_paramsE)
        /*0cb0*/ 	.word	0x00000000


	//----- nvinfo : EIATTR_MIN_STACK_SIZE
	.align		4
.L_552:
        /*0cb4*/ 	.byte	0x04, 0x12
        /*0cb6*/ 	.short	(.L_554 - .L_553)
	.align		4
.L_553:
        /*0cb8*/ 	.word	index@(_ZN5flash24flash_fwd_splitkv_kernelI23Flash_fwd_kernel_traitsILi64ELi64ELi128ELi4ELb0ELb0EN7cutlass6half_tE19Flash_kernel_traitsILi64ELi64ELi128ELi4ES3_EELb1ELb0ELb0ELb1ELb1ELb1ELb1ELb0EEEvNS_16Flash_fwd_paramsE)
        /*0cbc*/ 	.word	0x00000000


	//----- nvinfo : EIATTR_MIN_STACK_SIZE
	.align		4
.L_554:
        /*0cc0*/ 	.byte	0x04, 0x12
        /*0cc2*/ 	.short	(.L_556 - .L_555)
	.align		4
.L_555:
        /*0cc4*/ 	.word	index@(_ZN5flash24flash_fwd_splitkv_kernelI23Flash_fwd_kernel_traitsILi64ELi64ELi128ELi4ELb0ELb0EN7cutlass6half_tE19Flash_kernel_traitsILi64ELi64ELi128ELi4ES3_EELb1ELb0ELb0ELb0ELb1ELb0ELb0ELb0EEEvNS_16Flash_fwd_paramsE)
        /*0cc8*/ 	.word	0x00000000


	//----- nvinfo : EIATTR_MIN_STACK_SIZE
	.align		4
.L_556:
        /*0ccc*/ 	.byte	0x04, 0x12
        /*0cce*/ 	.short	(.L_558 - .L_557)
	.align		4
.L_557:
        /*0cd0*/ 	.word	index@(_ZN5flash24flash_fwd_splitkv_kernelI23Flash_fwd_kernel_traitsILi64ELi64ELi128ELi4ELb0ELb0EN7cutlass6half_tE19Flash_kernel_traitsILi64ELi64ELi128ELi4ES3_EELb1ELb0ELb0ELb0ELb1ELb1ELb0ELb0EEEvNS_16Flash_fwd_paramsE)
        /*0cd4*/ 	.word	0x00000000


	//----- nvinfo : EIATTR_MIN_STACK_SIZE
	.align		4
.L_558:
        /*0cd8*/ 	.byte	0x04, 0x12
        /*0cda*/ 	.short	(.L_560 - .L_559)
	.align		4
.L_559:
        /*0cdc*/ 	.word	index@(_ZN5flash24flash_fwd_splitkv_kernelI23Flash_fwd_kernel_traitsILi64ELi64ELi128ELi4ELb0ELb0EN7cutlass6half_tE19Flash_kernel_traitsILi64ELi64ELi128ELi4ES3_EELb1ELb0ELb1ELb0ELb0ELb0ELb0ELb0EEEvNS_16Flash_fwd_paramsE)
        /*0ce0*/ 	.word	0x00000000


	//----- nvinfo : EIATTR_MIN_STACK_SIZE
	.align		4
.L_560:
        /*0ce4*/ 	.byte	0x04, 0x12
        /*0ce6*/ 	.short	(.L_562 - .L_561)
	.align		4
.L_561:
        /*0ce8*/ 	.word	index@(_ZN5flash24flash_fwd_splitkv_kernelI23Flash_fwd_kernel_traitsILi64ELi64ELi128ELi4ELb0ELb0EN7cutlass6half_tE19Flash_kernel_traitsILi64ELi64ELi128ELi4ES3_EELb1ELb0ELb1ELb0ELb0ELb1ELb0ELb0EEEvNS_16Flash_fwd_paramsE)
        /*0cec*/ 	.word	0x00000000


	//----- nvinfo : EIATTR_MIN_STACK_SIZE
	.align		4
.L_562:
        /*0cf0*/ 	.byte	0x04, 0x12
        /*0cf2*/ 	.short	(.L_564 - .L_563)
	.align		4
.L_563:
        /*0cf4*/ 	.word	index@(_ZN5flash24flash_fwd_splitkv_kernelI23Flash_fwd_kernel_traitsILi64ELi64ELi128ELi4ELb0ELb0EN7cutlass6half_tE19Flash_kernel_traitsILi64ELi64ELi128ELi4ES3_EELb1ELb0ELb0ELb0ELb1ELb0ELb0ELb1EEEvNS_16Flash_fwd_paramsE)
        /*0cf8*/ 	.word	0x00000000


	//----- nvinfo : EIATTR_MIN_STACK_SIZE
	.align		4
.L_564:
        /*0cfc*/ 	.byte	0x04, 0x12
        /*0cfe*/ 	.short	(.L_566 - .L_565)
	.align		4
.L_565:
        /*0d00*/ 	.word	index@(_ZN5flash24flash_fwd_splitkv_kernelI23Flash_fwd_kernel_traitsILi64ELi64ELi128ELi4ELb0ELb0EN7cutlass6half_tE19Flash_kernel_traitsILi64ELi64ELi128ELi4ES3_EELb1ELb0ELb0ELb0ELb1ELb1ELb0ELb1EEEvNS_16Flash_fwd_paramsE)
        /*0d04*/ 	.word	0x00000000


	//----- nvinfo : EIATTR_MIN_STACK_SIZE
	.align		4
.L_566:
        /*0d08*/ 	.byte	0x04, 0x12
        /*0d0a*/ 	.short	(.L_568 - .L_567)
	.align		4
.L_567:
        /*0d0c*/ 	.word	index@(_ZN5flash24flash_fwd_splitkv_kernelI23Flash_fwd_kernel_traitsILi64ELi64ELi128ELi4ELb0ELb0EN7cutlass6half_tE19Flash_kernel_traitsILi64ELi64ELi128ELi4ES3_EELb1ELb0ELb1ELb0ELb0ELb0ELb0ELb1EEEvNS_16Flash_fwd_paramsE)
        /*0d10*/ 	.word	0x00000000


	//----- nvinfo : EIATTR_MIN_STACK_SIZE
	.align		4
.L_568:
        /*0d14*/ 	.byte	0x04, 0x12
        /*0d16*/ 	.short	(.L_570 - .L_569)
	.align		4
.L_569:
        /*0d18*/ 	.word	index@(_ZN5flash24flash_fwd_splitkv_kernelI23Flash_fwd_kernel_traitsILi64ELi64ELi128ELi4ELb0ELb0EN7cutlass6half_tE19Flash_kernel_traitsILi64ELi64ELi128ELi4ES3_EELb1ELb0ELb1ELb0ELb0ELb1ELb0ELb1EEEvNS_16Flash_fwd_paramsE)
        /*0d1c*/ 	.word	0x00000000


	//----- nvinfo : EIATTR_MIN_STACK_SIZE
	.align		4
.L_570:
        /*0d20*/ 	.byte	0x04, 0x12
        /*0d22*/ 	.short	(.L_572 - .L_571)
	.align		4
.L_571:
        /*0d24*/ 	.word	index@(_ZN5flash24flash_fwd_splitkv_kernelI23Flash_fwd_kernel_traitsILi64ELi64ELi128ELi4ELb0ELb0EN7cutlass6half_tE19Flash_kernel_traitsILi64ELi64ELi128ELi4ES3_EELb1ELb0ELb0ELb0ELb1ELb0ELb1ELb0EEEvNS_16Flash_fwd_paramsE)
        /*0d28*/ 	.word	0x00000000


	//----- nvinfo : EIATTR_MIN_STACK_SIZE
	.align		4
.L_572:
        /*0d2c*/ 	.byte	0x04, 0x12
        /*0d2e*/ 	.short	(.L_574 - .L_573)
	.align		4
.L_573:
        /*0d30*/ 	.word	index@(_ZN5flash24flash_fwd_splitkv_kernelI23Flash_fwd_kernel_traitsILi64ELi64ELi128ELi4ELb0ELb0EN7cutlass6half_tE19Flash_kernel_traitsILi64ELi64ELi128ELi4ES3_EELb1ELb0ELb0ELb0ELb1ELb1ELb1ELb0EEEvNS_16Flash_fwd_paramsE)
        /*0d34*/ 	.word	0x00000000


	//----- nvinfo : EIATTR_MIN_STACK_SIZE
	.align		4
.L_574:
        /*0d38*/ 	.byte	0x04, 0x12
        /*0d3a*/ 	.short	(.L_576 - .L_575)
	.align		4
.L_575:
        /*0d3c*/ 	.word	index@(_ZN5flash24flash_fwd_splitkv_kernelI23Flash_fwd_kernel_traitsILi64ELi64ELi128ELi4ELb0ELb0EN7cutlass6half_tE19Flash_kernel_traitsILi64ELi64ELi128ELi4ES3_EELb1ELb0ELb1ELb0ELb0ELb0ELb1ELb0EEEvNS_16Flash_fwd_paramsE)
        /*0d40*/ 	.word	0x00000000


	//----- nvinfo : EIATTR_MIN_STACK_SIZE
	.align		4
.L_576:
        /*0d44*/ 	.byte	0x04, 0x12
        /*0d46*/ 	.short	(.L_578 - .L_577)
	.align		4
.L_577:
        /*0d48*/ 	.word	index@(_ZN5flash24flash_fwd_splitkv_kernelI23Flash_fwd_kernel_traitsILi64ELi64ELi128ELi4ELb0ELb0EN7cutlass6half_tE19Flash_kernel_traitsILi64ELi64ELi128ELi4ES3_EELb1ELb0ELb1ELb0ELb0ELb1ELb1ELb0EEEvNS_16Flash_fwd_paramsE)
        /*0d4c*/ 	.word	0x00000000


	//----- nvinfo : EIATTR_MIN_STACK_SIZE
	.align		4
.L_578:
        /*0d50*/ 	.byte	0x04, 0x12
        /*0d52*/ 	.short	(.L_580 - .L_579)
	.align		4
.L_579:
        /*0d54*/ 	.word	index@(_ZN5flash24flash_fwd_splitkv_kernelI23Flash_fwd_kernel_traitsILi64ELi64ELi128ELi4ELb0ELb0EN7cutlass6half_tE19Flash_kernel_traitsILi64ELi64ELi128ELi4ES3_EELb1ELb0ELb0ELb0ELb1ELb0ELb1ELb1EEEvNS_16Flash_fwd_paramsE)
        /*0d58*/ 	.word	0x00000000


	//----- nvinfo : EIATTR_MIN_STACK_SIZE
	.align		4
.L_580:
        /*0d5c*/ 	.byte	0x04, 0x12
        /*0d5e*/ 	.short	(.L_582 - .L_581)
	.align		4
.L_581:
        /*0d60*/ 	.word	index@(_ZN5flash24flash_fwd_splitkv_kernelI23Flash_fwd_kernel_traitsILi64ELi64ELi128ELi4ELb0ELb0EN7cutlass6half_tE19Flash_kernel_traitsILi64ELi64ELi128ELi4ES3_EELb1ELb0ELb0ELb0ELb1ELb1ELb1ELb1EEEvNS_16Flash_fwd_paramsE)
        /*0d64*/ 	.word	0x00000000


	//----- nvinfo : EIATTR_MIN_STACK_SIZE
	.align		4
.L_582:
        /*0d68*/ 	.byte	0x04, 0x12
        /*0d6a*/ 	.short	(.L_584 - .L_583)
	.align		4
.L_583:
        /*0d6c*/ 	.word	index@(_ZN5flash24flash_fwd_splitkv_kernelI23Flash_fwd_kernel_traitsILi64ELi64ELi128ELi4ELb0ELb0EN7cutlass6half_tE19Flash_kernel_traitsILi64ELi64ELi128ELi4ES3_EELb1ELb0ELb1ELb0ELb0ELb0ELb1ELb1EEEvNS_16Flash_fwd_paramsE)
        /*0d70*/ 	.word	0x00000000


	//----- nvinfo : EIATTR_MIN_STACK_SIZE
	.align		4
.L_584:
        /*0d74*/ 	.byte	0x04, 0x12
        /*0d76*/ 	.short	(.L_586 - .L_585)
	.align		4
.L_585:
        /*0d78*/ 	.word	index@(_ZN5flash24flash_fwd_splitkv_kernelI23Flash_fwd_kernel_traitsILi64ELi64ELi128ELi4ELb0ELb0EN7cutlass6half_tE19Flash_kernel_traitsILi64ELi64ELi128ELi4ES3_EELb1ELb0ELb1ELb0ELb0ELb1ELb1ELb1EEEvNS_16Flash_fwd_paramsE)
        /*0d7c*/ 	.word	0x00000000
.L_586:


//--------------------- .nv.compat                --------------------------
	.section	.nv.compat,"",@"SHT_CUDA_COMPAT_INFO"
	.align	4
        /*0000*/ 	.byte	0x02, 0x09, 0x01, 0x00, 0x02, 0x02, 0x01, 0x00, 0x02, 0x05, 0x05, 0x00, 0x03, 0x07, 0x01, 0x01
        /*0010*/ 	.byte	0x02, 0x03, 0x00, 0x00, 0x02, 0x06, 0x01, 0x00, 0x04, 0x0b, 0x08, 0x00, 0x00, 0x00, 0x00, 0x00
        /*0020*/ 	.byte	0x00, 0x00, 0x00, 0x00


//--------------------- .nv.info._ZN5flash32flash_fwd_splitkv_combine_kernelI23Flash_fwd_kernel_traitsILi64ELi64ELi256ELi4ELb0ELb0EN7cutlass6half_tE19Flash_kernel_traitsILi64ELi64ELi256ELi4ES3_EELi8ELi7ELb0EEEvNS_16Flash_fwd_paramsE --------------------------
	.section	.nv.info._ZN5flash32flash_fwd_splitkv_combine_kernelI23Flash_fwd_kernel_traitsILi64ELi64ELi256ELi4ELb0ELb0EN7cutlass6half_tE19Flash_kernel_traitsILi64ELi64ELi256ELi4ES3_EELi8ELi7ELb0EEEvNS_16Flash_fwd_paramsE,"",@"SHT_CUDA_INFO"
	.sectionflags	@""
	.align	4


	//----- nvinfo : EIATTR_CUDA_API_VERSION
	.align		4
        /*0000*/ 	.byte	0x04, 0x37
        /*0002*/ 	.short	(.L_588 - .L_587)
.L_587:
        /*0004*/ 	.word	0x00000082


	//----- nvinfo : EIATTR_KPARAM_INFO
	.align		4
.L_588:
        /*0008*/ 	.byte	0x04, 0x17
        /*000a*/ 	.short	(.L_590 - .L_589)
.L_589:
        /*000c*/ 	.word	0x00000000
        /*0010*/ 	.short	0x0000
        /*0012*/ 	.short	0x0000
        /*0014*/ 	.byte	0x00, 0xf0, 0x41, 0x07


	//----- nvinfo : EIATTR_SPARSE_MMA_MASK
	.align		4
.L_590:
        /*0018*/ 	.byte	0x03, 0x50
        /*001a*/ 	.short	0x0000


	//----- nvinfo : EIATTR_MAXREG_COUNT
	.align		4
        /*001c*/ 	.byte	0x03, 0x1b
        /*001e*/ 	.short	0x00ff


	//----- nvinfo : EIATTR_NUM_BARRIERS
	.align		4
        /*0020*/ 	.byte	0x02, 0x4c
        /*0022*/ 	.byte	0x01
	.zero		1


	//----- nvinfo : EIATTR_MERCURY_ISA_VERSION
	.align		4
        /*0024*/ 	.byte	0x03, 0x5f
        /*0026*/ 	.short	0x0101


	//----- nvinfo : EIATTR_COOP_GROUP_MASK_REGIDS
	.align		4
        /*0028*/ 	.byte	0x04, 0x29
        /*002a*/ 	.short	(.L_592 - .L_591)


	//   ....[0]....
.L_591:
        /*002c*/ 	.word	0xffffffff


	//   ....[1]....
        /*0030*/ 	.word	0xffffffff


	//   ....[2]....
        /*0034*/ 	.word	0xffffffff


	//   ....[3]....
        /*0038*/ 	.word	0xffffffff


	//   ....[4]....
        /*003c*/ 	.word	0xffffffff


	//   ....[5]....
        /*0040*/ 	.word	0xffffffff


	//   ....[6]....
        /*0044*/ 	.word	0xffffffff


	//   ....[7]....
        /*0048*/ 	.word	0xffffffff


	//----- nvinfo : EIATTR_COOP_GROUP_INSTR_OFFSETS
	.align		4
.L_592:
        /*004c*/ 	.byte	0x04, 0x28
        /*004e*/ 	.short	(.L_594 - .L_593)


	//   ....[0]....
.L_593:
        /*0050*/ 	.word	0x000020a0


	//   ....[1]....
        /*0054*/ 	.word	0x000020c0


	//   ....[2]....
        /*0058*/ 	.word	0x000020e0


	//   ....[3]....
        /*005c*/ 	.word	0x00002100


	//   ....[4]....
        /*0060*/ 	.word	0x000023a0


	//   ....[5]....
        /*0064*/ 	.word	0x00002410


	//   ....[6]....
        /*0068*/ 	.word	0x00002500


	//   ....[7]....
        /*006c*/ 	.word	0x000025a0


	//----- nvinfo : EIATTR_EXIT_INSTR_OFFSETS
	.align		4
.L_594:
        /*0070*/ 	.byte	0x04, 0x1c
        /*0072*/ 	.short	(.L_596 - .L_595)


	//   ....[0]....
.L_595:
        /*0074*/ 	.word	0x00004c20


	//   ....[1]....
        /*0078*/ 	.word	0x00004c50


	//   ....[2]....
        /*007c*/ 	.word	0x00005140


	//----- nvinfo : EIATTR_CRS_STACK_SIZE
	.align		4
.L_596:
        /*0080*/ 	.byte	0x04, 0x1e
        /*0082*/ 	.short	(.L_598 - .L_597)
.L_597:
        /*0084*/ 	.word	0x00000000


	//----- nvinfo : EIATTR_CBANK_PARAM_SIZE
	.align		4
.L_598:
        /*0088*/ 	.byte	0x03, 0x19
        /*008a*/ 	.short	0x01d0


	//----- nvinfo : EIATTR_PARAM_CBANK
	.align		4
        /*008c*/ 	.byte	0x04, 0x0a
        /*008e*/ 	.short	(.L_600 - .L_599)
	.align		4
.L_599:
        /*0090*/ 	.word	index@(.nv.constant0._ZN5flash32flash_fwd_splitkv_combine_kernelI23Flash_fwd_kernel_traitsILi64ELi64ELi256ELi4ELb0ELb0EN7cutlass6half_tE19Flash_kernel_traitsILi64ELi64ELi256ELi4ES3_EELi8ELi7ELb0EEEvNS_16Flash_fwd_paramsE)
        /*0094*/ 	.short	0x0210
        /*0096*/ 	.short	0x01d0


	//----- nvinfo : EIATTR_SW_WAR
	.align		4
.L_600:
        /*0098*/ 	.byte	0x04, 0x36
        /*009a*/ 	.short	(.L_602 - .L_601)
.L_601:
        /*009c*/ 	.word	0x00000008
.L_602:


//--------------------- .nv.info._ZN5flash32flash_fwd_splitkv_combine_kernelI23Flash_fwd_kernel_traitsILi64ELi64ELi256ELi4ELb0ELb0EN7cutlass6half_tE19Flash_kernel_traitsILi64ELi64ELi256ELi4ES3_EELi8ELi6ELb0EEEvNS_16Flash_fwd_paramsE --------------------------
	.section	.nv.info._ZN5flash32flash_fwd_splitkv_combine_kernelI23Flash_fwd_kernel_traitsILi64ELi64ELi256ELi4ELb0ELb0EN7cutlass6half_tE19Flash_kernel_traitsILi64ELi64ELi256ELi4ES3_EELi8ELi6ELb0EEEvNS_16Flash_fwd_paramsE,"",@"SHT_CUDA_INFO"
	.sectionflags	@""
	.align	4


	//----- nvinfo : EIATTR_CUDA_API_VERSION
	.align		4
        /*0000*/ 	.byte	0x04, 0x37
        /*0002*/ 	.short	(.L_604 - .L_603)
.L_603:
        /*0004*/ 	.word	0x00000082


	//----- nvinfo : EIATTR_KPARAM_INFO
	.align		4
.L_604:
        /*0008*/ 	.byte	0x04, 0x17
        /*000a*/ 	.short	(.L_606 - .L_605)
.L_605:
        /*000c*/ 	.word	0x00000000
        /*0010*/ 	.short	0x0000
        /*0012*/ 	.short	0x0000
        /*0014*/ 	.byte	0x00, 0xf0, 0x41, 0x07


	//----- nvinfo : EIATTR_SPARSE_MMA_MASK
	.align		4
.L_606:
        /*0018*/ 	.byte	0x03, 0x50
        /*001a*/ 	.short	0x0000


	//----- nvinfo : EIATTR_MAXREG_COUNT
	.align		4
        /*001c*/ 	.byte	0x03, 0x1b
        /*001e*/ 	.short	0x00ff


	//----- nvinfo : EIATTR_NUM_BARRIERS
	.align		4
        /*0020*/ 	.byte	0x02, 0x4c
        /*0022*/ 	.byte	0x01
	.zero		1


	//----- nvinfo : EIATTR_MERCURY_ISA_VERSION
	.align		4
        /*0024*/ 	.byte	0x03, 0x5f
        /*0026*/ 	.short	0x0101


	//----- nvinfo : EIATTR_COOP_GROUP_MASK_REGIDS
	.align		4
        /*0028*/ 	.byte	0x04, 0x29
        /*002a*/ 	.short	(.L_608 - .L_607)


	//   ....[0]....
.L_607:
        /*002c*/ 	.word	0xffffffff


	//   ....[1]....
        /*0030*/ 	.word	0xffffffff


	//   ....[2]....
        /*0034*/ 	.word	0xffffffff


	//   ....[3]....
        /*0038*/ 	.word	0xffffffff


	//   ....[4]....
        /*003c*/ 	.word	0xffffffff


	//   ....[5]....
        /*0040*/ 	.word	0xffffffff


	//   ....[6]....
        /*0044*/ 	.word	0xffffffff


	//   ....[7]....
        /*0048*/ 	.word	0xffffffff


	//----- nvinfo : EIATTR_COOP_GROUP_INSTR_OFFSETS
	.align		4
.L_608:
        /*004c*/ 	.byte	0x04, 0x28
        /*004e*/ 	.short	(.L_610 - .L_609)


	//   ....[0]....
.L_609:
        /*0050*/ 	.word	0x00001b70


	//   ....[1]....
        /*0054*/ 	.word	0x00001ba0


	//   ....[2]....
        /*0058*/ 	.word	0x00001bc0


	//   ....[3]....
        /*005c*/ 	.word	0x00001be0


	//   ....[4]....
        /*0060*/ 	.word	0x00001d50


	//   ....[5]....
        /*0064*/ 	.word	0x00001dc0


	//   ....[6]....
        /*0068*/ 	.word	0x00001ea0


	//   ....[7]....
        /*006c*/ 	.word	0x00001fb0


	//----- nvinfo : EIATTR_EXIT_INSTR_OFFSETS
	.align		4
.L_610:
        /*0070*/ 	.byte	0x04, 0x1c
        /*0072*/ 	.short	(.L_612 - .L_611)


	//   ....[0]....
.L_611:
        /*0074*/ 	.word	0x00004390


	//   ....[1]....
        /*0078*/ 	.word	0x000043c0


	//   ....[2]....
        /*007c*/ 	.word	0x000048c0


	//----- nvinfo : EIATTR_CRS_STACK_SIZE
	.align		4
.L_612:
        /*0080*/ 	.byte	0x04, 0x1e
        /*0082*/ 	.short	(.L_614 - .L_613)
.L_613:
        /*0084*/ 	.word	0x00000000


	//----- nvinfo : EIATTR_CBANK_PARAM_SIZE
	.align		4
.L_614:
        /*0088*/ 	.byte	0x03, 0x19
        /*008a*/ 	.short	0x01d0


	//----- nvinfo : EIATTR_PARAM_CBANK
	.align		4
        /*008c*/ 	.byte	0x04, 0x0a
        /*008e*/ 	.short	(.L_616 - .L_615)
	.align		4
.L_615:
        /*0090*/ 	.word	index@(.nv.constant0._ZN5flash32flash_fwd_splitkv_combine_kernelI23Flash_fwd_kernel_traitsILi64ELi64ELi256ELi4ELb0ELb0EN7cutlass6half_tE19Flash_kernel_traitsILi64ELi64ELi256ELi4ES3_EELi8ELi6ELb0EEEvNS_16Flash_fwd_paramsE)
        /*0094*/ 	.short	0x0210
        /*0096*/ 	.short	0x01d0


	//----- nvinfo : EIATTR_SW_WAR
	.align		4
.L_616:
        /*0098*/ 	.byte	0x04, 0x36
        /*009a*/ 	.short	(.L_618 - .L_617)
.L_617:
        /*009c*/ 	.word	0x00000008
.L_618:


//--------------------- .nv.info._ZN5flash32flash_fwd_splitkv_combine_kernelI23Flash_fwd_kernel_traitsILi64ELi64ELi256ELi4ELb0ELb0EN7cutlass6half_tE19Flash_kernel_traitsILi64ELi64ELi256ELi4ES3_EELi8ELi5ELb0EEEvNS_16Flash_fwd_paramsE --------------------------
	.section	.nv.info._ZN5flash32flash_fwd_splitkv_combine_kernelI23Flash_fwd_kernel_traitsILi64ELi64ELi256ELi4ELb0ELb0EN7cutlass6half_tE19Flash_kernel_traitsILi64ELi64ELi256ELi4ES3_EELi8ELi5ELb0EEEvNS_16Flash_fwd_paramsE,"",@"SHT_CUDA_INFO"
	.sectionflags	@""
	.align	4


	//----- nvinfo : EIATTR_CUDA_API_VERSION
	.align		4
        /*0000*/ 	.byte	0x04, 0x37
        /*0002*/ 	.short	(.L_620 - .L_619)
.L_619:
        /*0004*/ 	.word	0x00000082


	//----- nvinfo : EIATTR_KPARAM_INFO
	.align		4
.L_620:
        /*0008*/ 	.byte	0x04, 0x17
        /*000a*/ 	.short	(.L_622 - .L_621)
.L_621:
        /*000c*/ 	.word	0x00000000
        /*0010*/ 	.short	0x0000
        /*0012*/ 	.short	0x0000
        /*0014*/ 	.byte	0x00, 0xf0, 0x41, 0x07


	//----- nvinfo : EIATTR_SPARSE_MMA_MASK
	.align		4
.L_622:
        /*0018*/ 	.byte	0x03, 0x50
        /*001a*/ 	.short	0x0000


	//----- nvinfo : EIATTR_MAXREG_COUNT
	.align		4
        /*001c*/ 	.byte	0x03, 0x1b
        /*001e*/ 	.short	0x00ff


	//----- nvinfo : EIATTR_NUM_BARRIERS
	.align		4
        /*0020*/ 	.byte	0x02, 0x4c
        /*0022*/ 	.byte	0x01
	.zero		1


	//----- nvinfo : EIATTR_MERCURY_ISA_VERSION
	.align		4
        /*0024*/ 	.byte	0x03, 0x5f
        /*0026*/ 	.short	0x0101


	//----- nvinfo : EIATTR_COOP_GROUP_MASK_REGIDS
	.align		4
        /*0028*/ 	.byte	0x04, 0x29
        /*002a*/ 	.short	(.L_624 - .L_623)


	//   ....[0]....
.L_623:
        /*002c*/ 	.word	0xffffffff


	//   ....[1]....
        /*0030*/ 	.word	0xffffffff


	//   ....[2]....
        /*0034*/ 	.word	0xffffffff


	//   ....[3]....
        /*0038*/ 	.word	0xffffffff


	//   ....[4]....
        /*003c*/ 	.word	0xffffffff


	//   ....[5]....
        /*0040*/ 	.word	0xffffffff


	//   ....[6]....
        /*0044*/ 	.word	0xffffffff


	//   ....[7]....
        /*0048*/ 	.word	0xffffffff


	//----- nvinfo : EIATTR_COOP_GROUP_INSTR_OFFSETS
	.align		4
.L_624:
        /*004c*/ 	.byte	0x04, 0x28
        /*004e*/ 	.short	(.L_626 - .L_625)


	//   ....[0]....
.L_625:
        /*0050*/ 	.word	0x000016d0


	//   ....[1]....
        /*0054*/ 	.word	0x000016f0


	//   ....[2]....
        /*0058*/ 	.word	0x00001720


	//   ....[3]....
        /*005c*/ 	.word	0x00001790


	//   ....[4]....
        /*0060*/ 	.word	0x00001980


	//   ....[5]....
        /*0064*/ 	.word	0x000019d0


	//   ....[6]....
        /*0068*/ 	.word	0x00001a70


	//   ....[7]....
        /*006c*/ 	.word	0x00001bc0


	//----- nvinfo : EIATTR_EXIT_INSTR_OFFSETS
	.align		4
.L_626:
        /*0070*/ 	.byte	0x04, 0x1c
        /*0072*/ 	.short	(.L_628 - .L_627)


	//   ....[0]....
.L_627:
        /*0074*/ 	.word	0x00003fe0


	//   ....[1]....
        /*0078*/ 	.word	0x00004010


	//   ....[2]....
        /*007c*/ 	.word	0x00004510


	//----- nvinfo : EIATTR_CRS_STACK_SIZE
	.align		4
.L_628:
        /*0080*/ 	.byte	0x04, 0x1e
        /*0082*/ 	.short	(.L_630 - .L_629)
.L_629:
        /*0084*/ 	.word	0x00000000


	//----- nvinfo : EIATTR_CBANK_PARAM_SIZE
	.align		4
.L_630:
        /*0088*/ 	.byte	0x03, 0x19
        /*008a*/ 	.short	0x01d0


	//----- nvinfo : EIATTR_PARAM_CBANK
	.align		4
        /*008c*/ 	.byte	0x04, 0x0a
        /*008e*/ 	.short	(.L_632 - .L_631)
	.align		4
.L_631:
        /*0090*/ 	.word	index@(.nv.constant0._ZN5flash32flash_fwd_splitkv_combine_kernelI23Flash_fwd_kernel_traitsILi64ELi64ELi256ELi4ELb0ELb0EN7cutlass6half_tE19Flash_kernel_traitsILi64ELi64ELi256ELi4ES3_EELi8ELi5ELb0EEEvNS_16Flash_fwd_paramsE)
        /*0094*/ 	.short	0x0210
        /*0096*/ 	.short	0x01d0


	//----- nvinfo : EIATTR_SW_WAR
	.align		4
.L_632:
        /*0098*/ 	.byte	0x04, 0x36
        /*009a*/ 	.short	(.L_634 - .L_633)
.L_633:
        /*009c*/ 	.word	0x00000008
.L_634:


//--------------------- .nv.info._ZN5flash32flash_fwd_splitkv_combine_kernelI23Flash_fwd_kernel_traitsILi64ELi64ELi256ELi4ELb0ELb0EN7cutlass6half_tE19Flash_kernel_traitsILi64ELi64ELi256ELi4ES3_EELi8ELi4ELb0EEEvNS_16Flash_fwd_paramsE --------------------------
	.section	.nv.info._ZN5flash32flash_fwd_splitkv_combine_kernelI23Flash_fwd_kernel_traitsILi64ELi64ELi256ELi4ELb0ELb0EN7cutlass6half_tE19Flash_kernel_traitsILi64ELi64ELi256ELi4ES3_EELi8ELi4ELb0EEEvNS_16Flash_fwd_paramsE,"",@"SHT_CUDA_INFO"
	.sectionflags	@""
	.align	4


	//----- nvinfo : EIATTR_CUDA_API_VERSION
	.align		4
        /*0000*/ 	.byte	0x04, 0x37
        /*0002*/ 	.short	(.L_636 - .L_635)
.L_635:
        /*0004*/ 	.word	0x00000082


	//----- nvinfo : EIATTR_KPARAM_INFO
	.align		4
.L_636:
        /*0008*/ 	.byte	0x04, 0x17
        /*000a*/ 	.short	(.L_638 - .L_637)
.L_637:
        /*000c*/ 	.word	0x00000000
        /*0010*/ 	.short	0x0000
        /*0012*/ 	.short	0x0000
        /*0014*/ 	.byte	0x00, 0xf0, 0x41, 0x07


	//----- nvinfo : EIATTR_SPARSE_MMA_MASK
	.align		4
.L_638:
        /*0018*/ 	.byte	0x03, 0x50
        /*001a*/ 	.short	0x0000


	//----- nvinfo : EIATTR_MAXREG_COUNT
	.align		4
        /*001c*/ 	.byte	0x03, 0x1b
        /*001e*/ 	.short	0x00ff


	//----- nvinfo : EIATTR_NUM_BARRIERS
	.align		4
        /*0020*/ 	.byte	0x02, 0x4c
        /*0022*/ 	.byte	0x01
	.zero		1


	//----- nvinfo : EIATTR_MERCURY_ISA_VERSION
	.align		4
        /*0024*/ 	.byte	0x03, 0x5f
        /*0026*/ 	.short	0x0101


	//----- nvinfo : EIATTR_COOP_GROUP_MASK_REGIDS
	.align		4
        /*0028*/ 	.byte	0x04, 0x29
        /*002a*/ 	.short	(.L_640 - .L_639)


	//   ....[0]....
.L_639:
        /*002c*/ 	.word	0xffffffff


	//   ....[1]....
        /*0030*/ 	.word	0xffffffff


	//   ....[2]....
        /*0034*/ 	.word	0xffffffff


	//   ....[3]....
        /*0038*/ 	.word	0xffffffff


	//   ....[4]....
        /*003c*/ 	.word	0xffffffff


	//   ....[5]....
        /*0040*/ 	.word	0xffffffff


	//   ....[6]....
        /*0044*/ 	.word	0xffffffff


	//   ....[7]....
        /*0048*/ 	.word	0xffffffff


	//----- nvinfo : EIATTR_COOP_GROUP_INSTR_OFFSETS
	.align		4
.L_640:
        /*004c*/ 	.byte	0x04, 0x28
        /*004e*/ 	.short	(.L_642 - .L_641)


	//   ....[0]....
.L_641:
        /*0050*/ 	.word	0x00001830


	//   ....[1]....
        /*0054*/ 	.word	0x000018a0


	//   ....[2]....
        /*0058*/ 	.word	0x000018e0


	//   ....[3]....
        /*005c*/ 	.word	0x00001910


	//   ....[4]....
        /*0060*/ 	.word	0x00001a40


	//   ....[5]....
        /*0064*/ 	.word	0x00001af0


	//   ....[6]....
        /*0068*/ 	.word	0x00001b90


	//   ....[7]....
        /*006c*/ 	.word	0x00001c80


	//----- nvinfo : EIATTR_EXIT_INSTR_OFFSETS
	.align		4
.L_642:
        /*0070*/ 	.byte	0x04, 0x1c
        /*0072*/ 	.short	(.L_644 - .L_643)


	//   ....[0]....
.L_643:
        /*0074*/ 	.word	0x00004010


	//   ....[1]....
        /*0078*/ 	.word	0x00004040


	//   ....[2]....
        /*007c*/ 	.word	0x00004540


	//----- nvinfo : EIATTR_CRS_STACK_SIZE
	.align		4
.L_644:
        /*0080*/ 	.byte	0x04, 0x1e
        /*0082*/ 	.short	(.L_646 - .L_645)
.L_645:
        /*0084*/ 	.word	0x00000000


	//----- nvinfo : EIATTR_CBANK_PARAM_SIZE
	.align		4
.L_646:
        /*0088*/ 	.byte	0x03, 0x19
        /*008a*/ 	.short	0x01d0


	//----- nvinfo : EIATTR_PARAM_CBANK
	.align		4
        /*008c*/ 	.byte	0x04, 0x0a
        /*008e*/ 	.short	(.L_648 - .L_647)
	.align		4
.L_647:
        /*0090*/ 	.word	index@(.nv.constant0._ZN5flash32flash_fwd_splitkv_combine_kernelI23Flash_fwd_kernel_traitsILi64ELi64ELi256ELi4ELb0ELb0EN7cutlass6half_tE19Flash_kernel_traitsILi64ELi64ELi256ELi4ES3_EELi8ELi4ELb0EEEvNS_16Flash_fwd_paramsE)
        /*0094*/ 	.short	0x0210
        /*0096*/ 	.short	0x01d0


	//----- nvinfo : EIATTR_SW_WAR
	.align		4
.L_648:
        /*0098*/ 	.byte	0x04, 0x36
        /*009a*/ 	.short	(.L_650 - .L_649)
.L_649:
        /*009c*/ 	.word	0x00000008
.L_650:


//--------------------- .nv.info._ZN5flash32flash_fwd_splitkv_combine_kernelI23Flash_fwd_kernel_traitsILi64ELi64ELi256ELi4ELb0ELb0EN7cutlass6half_tE19Flash_kernel_traitsILi64ELi64ELi256ELi4ES3_EELi8ELi3ELb0EEEvNS_16Flash_fwd_paramsE --------------------------
	.section	.nv.info._ZN5flash32flash_fwd_splitkv_combine_kernelI23Flash_fwd_kernel_traitsILi64ELi64ELi256ELi4ELb0ELb0EN7cutlass6half_tE19Flash_kernel_traitsILi64ELi64ELi256ELi4ES3_EELi8ELi3ELb0EEEvNS_16Flash_fwd_paramsE,"",@"SHT_CUDA_INFO"
	.sectionflags	@""
	.align	4


	//----- nvinfo : EIATTR_CUDA_API_VERSION
	.align		4
        /*0000*/ 	.byte	0x04, 0x37
        /*0002*/ 	.short	(.L_652 - .L_651)
.L_651:
        /*0004*/ 	.word	0x00000082


	//----- nvinfo : EIATTR_KPARAM_INFO
	.align		4
.L_652:
        /*0008*/ 	.byte	0x04, 0x17
        /*000a*/ 	.short	(.L_654 - .L_653)
.L_653:
        /*000c*/ 	.word	0x00000000
        /*0010*/ 	.short	0x0000
        /*0012*/ 	.short	0x0000
        /*0014*/ 	.byte	0x00, 0xf0, 0x41, 0x07


	//----- nvinfo : EIATTR_SPARSE_MMA_MASK
	.align		4
.L_654:
        /*0018*/ 	.byte	0x03, 0x50
        /*001a*/ 	.short	0x0000


	//----- nvinfo : EIATTR_MAXREG_COUNT
	.align		4
        /*001c*/ 	.byte	0x03, 0x1b
        /*001e*/ 	.short	0x00ff


	//----- nvinfo : EIATTR_NUM_BARRIERS
	.align		4
        /*0020*/ 	.byte	0x02, 0x4c
        /*0022*/ 	.byte	0x01
	.zero		1


	//----- nvinfo : EIATTR_MERCURY_ISA_VERSION
	.align		4
        /*0024*/ 	.byte	0x03, 0x5f
        /*0026*/ 	.short	0x0101


	//----- nvinfo : EIATTR_COOP_GROUP_MASK_REGIDS
	.align		4
        /*0028*/ 	.byte	0x04, 0x29
        /*002a*/ 	.short	(.L_656 - .L_655)


	//   ....[0]....
.L_655:
        /*002c*/ 	.word	0xffffffff


	//   ....[1]....
        /*0030*/ 	.word	0xffffffff


	//   ....[2]....
        /*0034*/ 	.word	0xffffffff


	//   ....[3]....
        /*0038*/ 	.word	0xffffffff


	//   ....[4]....
        /*003c*/ 	.word	0xffffffff


	//   ....[5]....
        /*0040*/ 	.word	0xffffffff


	//----- nvinfo : EIATTR_COOP_GROUP_INSTR_OFFSETS
	.align		4
.L_656:
        /*0044*/ 	.byte	0x04, 0x28
        /*0046*/ 	.short	(.L_658 - .L_657)


	//   ....[0]....
.L_657:
        /*0048*/ 	.word	0x000017f0


	//   ....[1]....
        /*004c*/ 	.word	0x00001820


	//   ....[2]....
        /*0050*/ 	.word	0x00001860


	//   ....[3]....
        /*0054*/ 	.word	0x00001a10


	//   ....[4]....
        /*0058*/ 	.word	0x00001a90


	//   ....[5]....
        /*005c*/ 	.word	0x00001ba0


	//----- nvinfo : EIATTR_EXIT_INSTR_OFFSETS
	.align		4
.L_658:
        /*0060*/ 	.byte	0x04, 0x1c
        /*0062*/ 	.short	(.L_660 - .L_659)


	//   ....[0]....
.L_659:
        /*0064*/ 	.word	0x00003ec0


	//   ....[1]....
        /*0068*/ 	.word	0x00003ef0


	//   ....[2]....
        /*006c*/ 	.word	0x000043f0


	//----- nvinfo : EIATTR_CRS_STACK_SIZE
	.align		4
.L_660:
        /*0070*/ 	.byte	0x04, 0x1e
        /*0072*/ 	.short	(.L_662 - .L_661)
.L_661:
        /*0074*/ 	.word	0x00000000


	//----- nvinfo : EIATTR_CBANK_PARAM_SIZE
	.align		4
.L_662:
        /*0078*/ 	.byte	0x03, 0x19
        /*007a*/ 	.short	0x01d0


	//----- nvinfo : EIATTR_PARAM_CBANK
	.align		4
        /*007c*/ 	.byte	0x04, 0x0a
        /*007e*/ 	.short	(.L_664 - .L_663)
	.align		4
.L_663:
        /*0080*/ 	.word	index@(.nv.constant0._ZN5flash32flash_fwd_splitkv_combine_kernelI23Flash_fwd_kernel_traitsILi64ELi64ELi256ELi4ELb0ELb0EN7cutlass6half_tE19Flash_kernel_traitsILi64ELi64ELi256ELi4ES3_EELi8ELi3ELb0EEEvNS_16Flash_fwd_paramsE)
        /*0084*/ 	.short	0x0210
        /*0086*/ 	.short	0x01d0


	//----- nvinfo : EIATTR_SW_WAR
	.align		4
.L_664:
        /*0088*/ 	.byte	0x04, 0x36
        /*008a*/ 	.short	(.L_666 - .L_665)
.L_665:
        /*008c*/ 	.word	0x00000008
.L_666:


//--------------------- .nv.info._ZN5flash32flash_fwd_splitkv_combine_kernelI23Flash_fwd_kernel_traitsILi64ELi64ELi256ELi4ELb0ELb0EN7cutlass6half_tE19Flash_kernel_traitsILi64ELi64ELi256ELi4ES3_EELi8ELi2ELb0EEEvNS_16Flash_fwd_paramsE --------------------------
	.section	.nv.info._ZN5flash32flash_fwd_splitkv_combine_kernelI23Flash_fwd_kernel_traitsILi64ELi64ELi256ELi4ELb0ELb0EN7cutlass6half_tE19Flash_kernel_traitsILi64ELi64ELi256ELi4ES3_EELi8ELi2ELb0EEEvNS_16Flash_fwd_paramsE,"",@"SHT_CUDA_INFO"
	.sectionflags	@""
	.align	4


	//----- nvinfo : EIATTR_CUDA_API_VERSION
	.align		4
        /*0000*/ 	.byte	0x04, 0x37
        /*0002*/ 	.short	(.L_668 - .L_667)
.L_667:
        /*0004*/ 	.word	0x00000082


	//----- nvinfo : EIATTR_KPARAM_INFO
	.align		4
.L_668:
        /*0008*/ 	.byte	0x04, 0x17
        /*000a*/ 	.short	(.L_670 - .L_669)
.L_669:
        /*000c*/ 	.word	0x00000000
        /*0010*/ 	.short	0x0000
        /*0012*/ 	.short	0x0000
        /*0014*/ 	.byte	0x00, 0xf0, 0x41, 0x07


	//----- nvinfo : EIATTR_SPARSE_MMA_MASK
	.align		4
.L_670:
        /*0018*/ 	.byte	0x03, 0x50
        /*001a*/ 	.short	0x0000


	//----- nvinfo : EIATTR_MAXREG_COUNT
	.align		4
        /*001c*/ 	.byte	0x03, 0x1b
        /*001e*/ 	.short	0x00ff


	//----- nvinfo : EIATTR_NUM_BARRIERS
	.align		4
        /*0020*/ 	.byte	0x02, 0x4c
        /*0022*/ 	.byte	0x01
	.zero		1


	//----- nvinfo : EIATTR_MERCURY_ISA_VERSION
	.align		4
        /*0024*/ 	.byte	0x03, 0x5f
        /*0026*/ 	.short	0x0101


	//----- nvinfo : EIATTR_COOP_GROUP_MASK_REGIDS
	.align		4
        /*0028*/ 	.byte	0x04, 0x29
        /*002a*/ 	.short	(.L_672 - .L_671)


	//   ....[0]....
.L_671:
        /*002c*/ 	.word	0xffffffff


	//   ....[1]....
        /*0030*/ 	.word	0xffffffff


	//   ....[2]....
        /*0034*/ 	.word	0xffffffff


	//   ....[3]....
        /*0038*/ 	.word	0xffffffff


	//----- nvinfo : EIATTR_COOP_GROUP_INSTR_OFFSETS
	.align		4
.L_672:
        /*003c*/ 	.byte	0x04, 0x28
        /*003e*/ 	.short	(.L_674 - .L_673)


	//   ....[0]....
.L_673:
        /*0040*/ 	.word	0x00001820


	//   ....[1]....
        /*0044*/ 	.word	0x000018c0


	//   ....[2]....
        /*0048*/ 	.word	0x00001a80


	//   ....[3]....
        /*004c*/ 	.word	0x00001af0


	//----- nvinfo : EIATTR_EXIT_INSTR_OFFSETS
	.align		4
.L_674:
        /*0050*/ 	.byte	0x04, 0x1c
        /*0052*/ 	.short	(.L_676 - .L_675)


	//   ....[0]....
.L_675:
        /*0054*/ 	.word	0x00003fb0


	//   ....[1]....
        /*0058*/ 	.word	0x00003fe0


	//   ....[2]....
        /*005c*/ 	.word	0x000044c0


	//----- nvinfo : EIATTR_CRS_STACK_SIZE
	.align		4
.L_676:
        /*0060*/ 	.byte	0x04, 0x1e
        /*0062*/ 	.short	(.L_678 - .L_677)
.L_677:
        /*0064*/ 	.word	0x00000000


	//----- nvinfo : EIATTR_CBANK_PARAM_SIZE
	.align		4
.L_678:
        /*0068*/ 	.byte	0x03, 0x19
        /*006a*/ 	.short	0x01d0


	//----- nvinfo : EIATTR_PARAM_CBANK
	.align		4
        /*006c*/ 	.byte	0x04, 0x0a
        /*006e*/ 	.short	(.L_680 - .L_679)
	.align		4
.L_679:
        /*0070*/ 	.word	index@(.nv.constant0._ZN5flash32flash_fwd_splitkv_combine_kernelI23Flash_fwd_kernel_traitsILi64ELi64ELi256ELi4ELb0ELb0EN7cutlass6half_tE19Flash_kernel_traitsILi64ELi64ELi256ELi4ES3_EELi8ELi2ELb0EEEvNS_16Flash_fwd_paramsE)
        /*0074*/ 	.short	0x0210
        /*0076*/ 	.short	0x01d0


	//----- nvinfo : EIATTR_SW_WAR
	.align		4
.L_680:
        /*0078*/ 	.byte	0x04, 0x36
        /*007a*/ 	.short	(.L_682 - .L_681)
.L_681:
        /*007c*/ 	.word	0x00000008
.L_682:


//--------------------- .nv.info._ZN5flash32flash_fwd_splitkv_combine_kernelI23Flash_fwd_kernel_traitsILi64ELi64ELi256ELi4ELb0ELb0EN7cutlass6half_tE19Flash_kernel_traitsILi64ELi64ELi256ELi4ES3_EELi8ELi1ELb0EEEvNS_16Flash_fwd_paramsE --------------------------
	.section	.nv.info._ZN5flash32flash_fwd_splitkv_combine_kernelI23Flash_fwd_kernel_traitsILi64ELi64ELi256ELi4ELb0ELb0EN7cutlass6half_tE19Flash_kernel_traitsILi64ELi64ELi256ELi4ES3_EELi8ELi1ELb0EEEvNS_16Flash_fwd_paramsE,"",@"SHT_CUDA_INFO"
	.sectionflags	@""
	.align	4


	//----- nvinfo : EIATTR_CUDA_API_VERSION
	.align		4
        /*0000*/ 	.byte	0x04, 0x37
        /*0002*/ 	.short	(.L_684 - .L_683)
.L_683:
        /*0004*/ 	.word	0x00000082


	//----- nvinfo : EIATTR_KPARAM_INFO
	.align		4
.L_684:
        /*0008*/ 	.byte	0x04, 0x17
        /*000a*/ 	.short	(.L_686 - .L_685)
.L_685:
        /*000c*/ 	.word	0x00000000
        /*0010*/ 	.short	0x0000
        /*0012*/ 	.short	0x0000
        /*0014*/ 	.byte	0x00, 0xf0, 0x41, 0x07


	//----- nvinfo : EIATTR_SPARSE_MMA_MASK
	.align		4
.L_686:
        /*0018*/ 	.byte	0x03, 0x50
        /*001a*/ 	.short	0x0000


	//----- nvinfo : EIATTR_MAXREG_COUNT
	.align		4
        /*001c*/ 	.byte	0x03, 0x1b
        /*001e*/ 	.short	0x00ff


	//----- nvinfo : EIATTR_NUM_BARRIERS
	.align		4
        /*0020*/ 	.byte	0x02, 0x4c
        /*0022*/ 	.byte	0x01
	.zero		1


	//----- nvinfo : EIATTR_MERCURY_ISA_VERSION
	.align		4
        /*0024*/ 	.byte	0x03, 0x5f
        /*0026*/ 	.short	0x0101


	//----- nvinfo : EIATTR_COOP_GROUP_MASK_REGIDS
	.align		4
        /*0028*/ 	.byte	0x04, 0x29
        /*002a*/ 	.short	(.L_688 - .L_687)


	//   ....[0]....
.L_687:
        /*002c*/ 	.word	0xffffffff


	//   ....[1]....
        /*0030*/ 	.word	0xffffffff


	//----- nvinfo : EIATTR_COOP_GROUP_INSTR_OFFSETS
	.align		4
.L_688:
        /*0034*/ 	.byte	0x04, 0x28
        /*0036*/ 	.short	(.L_690 - .L_689)


	//   ....[0]....
.L_689:
        /*0038*/ 	.word	0x00001910


	//   ....[1]....
        /*003c*/ 	.word	0x00001b60


	//----- nvinfo : EIATTR_EXIT_INSTR_OFFSETS
	.align		4
.L_690:
        /*0040*/ 	.byte	0x04, 0x1c
        /*0042*/ 	.short	(.L_692 - .L_691)


	//   ....[0]....
.L_691:
        /*0044*/ 	.word	0x00004040


	//   ....[1]....
        /*0048*/ 	.word	0x00004070


	//   ....[2]....
        /*004c*/ 	.word	0x00004550


	//----- nvinfo : EIATTR_CRS_STACK_SIZE
	.align		4
.L_692:
        /*0050*/ 	.byte	0x04, 0x1e
        /*0052*/ 	.short	(.L_694 - .L_693)
.L_693:
        /*0054*/ 	.word	0x00000000


	//----- nvinfo : EIATTR_CBANK_PARAM_SIZE
	.align		4
.L_694:
        /*0058*/ 	.byte	0x03, 0x19
        /*005a*/ 	.short	0x01d0


	//----- nvinfo : EIATTR_PARAM_CBANK
	.align		4
        /*005c*/ 	.byte	0x04, 0x0a
        /*005e*/ 	.short	(.L_696 - .L_695)
	.align		4
.L_695:
        /*0060*/ 	.word	index@(.nv.constant0._ZN5flash32flash_fwd_splitkv_combine_kernelI23Flash_fwd_kernel_traitsILi64ELi64ELi256ELi4ELb0ELb0EN7cutlass6half_tE19Flash_kernel_traitsILi64ELi64ELi256ELi4ES3_EELi8ELi1ELb0EEEvNS_16Flash_fwd_paramsE)
        /*0064*/ 	.short	0x0210
        /*0066*/ 	.short	0x01d0


	//----- nvinfo : EIATTR_SW_WAR
	.align		4
.L_696:
        /*0068*/ 	.byte	0x04, 0x36
        /*006a*/ 	.short	(.L_698 - .L_697)
.L_697:
        /*006c*/ 	.word	0x00000008
.L_698:


//--------------------- .nv.info._ZN5flash32flash_fwd_splitkv_combine_kernelI23Flash_fwd_kernel_traitsILi64ELi64ELi256ELi4ELb0ELb0EN7cutlass6half_tE19Flash_kernel_traitsILi64ELi64ELi256ELi4ES3_EELi8ELi7ELb1EEEvNS_16Flash_fwd_paramsE --------------------------
	.section	.nv.info._ZN5flash32flash_fwd_splitkv_combine_kernelI23Flash_fwd_kernel_traitsILi64ELi64ELi256ELi4ELb0ELb0EN7cutlass6half_tE19Flash_kernel_traitsILi64ELi64ELi256ELi4ES3_EELi8ELi7ELb1EEEvNS_16Flash_fwd_paramsE,"",@"SHT_CUDA_INFO"
	.sectionflags	@""
	.align	4


	//----- nvinfo : EIATTR_CUDA_API_VERSION
	.align		4
        /*0000*/ 	.byte	0x04, 0x37
        /*0002*/ 	.short	(.L_700 - .L_699)
.L_699:
        /*0004*/ 	.word	0x00000082


	//----- nvinfo : EIATTR_KPARAM_INFO
	.align		4
.L_700:
        /*0008*/ 	.byte	0x04, 0x17
        /*000a*/ 	.short	(.L_702 - .L_701)
.L_701:
        /*000c*/ 	.word	0x00000000
        /*0010*/ 	.short	0x0000
        /*0012*/ 	.short	0x0000
        /*0014*/ 	.byte	0x00, 0xf0, 0x41, 0x07


	//----- nvinfo : EIATTR_SPARSE_MMA_MASK
	.align		4
.L_702:
        /*0018*/ 	.byte	0x03, 0x50
        /*001a*/ 	.short	0x0000


	//----- nvinfo : EIATTR_MAXREG_COUNT
	.align		4
        /*001c*/ 	.byte	0x03, 0x1b
        /*001e*/ 	.short	0x00ff


	//----- nvinfo : EIATTR_NUM_BARRIERS
	.align		4
        /*0020*/ 	.byte	0x02, 0x4c
        /*0022*/ 	.byte	0x01
	.zero		1


	//----- nvinfo : EIATTR_MERCURY_ISA_VERSION
	.align		4
        /*0024*/ 	.byte	0x03, 0x5f
        /*0026*/ 	.short	0x0101


	//----- nvinfo : EIATTR_COOP_GROUP_MASK_REGIDS
	.align		4
        /*0028*/ 	.byte	0x04, 0x29
        /*002a*/ 	.short	(.L_704 - .L_703)


	//   ....[0]....
.L_703:
        /*002c*/ 	.word	0xffffffff


	//   ....[1]....
        /*0030*/ 	.word	0xffffffff


	//   ....[2]....
        /*0034*/ 	.word	0xffffffff


	//   ....[3]....
        /*0038*/ 	.word	0xffffffff


	//   ....[4]....
        /*003c*/ 	.word	0xffffffff


	//   ....[5]....
        /*0040*/ 	.word	0xffffffff


	//   ....[6]....
        /*0044*/ 	.word	0xffffffff


	//   ....[7]....
        /*0048*/ 	.word	0xffffffff


	//----- nvinfo : EIATTR_COOP_GROUP_INSTR_OFFSETS
	.align		4
.L_704:
        /*004c*/ 	.byte	0x04, 0x28
        /*004e*/ 	.short	(.L_706 - .L_705)


	//   ....[0]....
.L_705:
        /*0050*/ 	.word	0x000020a0


	//   ....[1]....
        /*0054*/ 	.word	0x000020c0


	//   ....[2]....
        /*0058*/ 	.word	0x000020e0


	//   ....[3]....
        /*005c*/ 	.word	0x00002100


	//   ....[4]....
        /*0060*/ 	.word	0x000023a0


	//   ....[5]....
        /*0064*/ 	.word	0x00002410


	//   ....[6]....
        /*0068*/ 	.word	0x00002500


	//   ....[7]....
        /*006c*/ 	.word	0x000025a0


	//----- nvinfo : EIATTR_EXIT_INSTR_OFFSETS
	.align		4
.L_706:
        /*0070*/ 	.byte	0x04, 0x1c
        /*0072*/ 	.short	(.L_708 - .L_707)


	//   ....[0]....
.L_707:
        /*0074*/ 	.word	0x00004fc0


	//   ....[1]....
        /*0078*/ 	.word	0x000054b0


	//----- nvinfo : EIATTR_CRS_STACK_SIZE
	.align		4
.L_708:
        /*007c*/ 	.byte	0x04, 0x1e
        /*007e*/ 	.short	(.L_710 - .L_709)
.L_709:
        /*0080*/ 	.word	0x00000000


	//----- nvinfo : EIATTR_CBANK_PARAM_SIZE
	.align		4
.L_710:
        /*0084*/ 	.byte	0x03, 0x19
        /*0086*/ 	.short	0x01d0


	//----- nvinfo : EIATTR_PARAM_CBANK
	.align		4
        /*0088*/ 	.byte	0x04, 0x0a
        /*008a*/ 	.short	(.L_712 - .L_711)
	.align		4
.L_711:
        /*008c*/ 	.word	index@(.nv.constant0._ZN5flash32flash_fwd_splitkv_combine_kernelI23Flash_fwd_kernel_traitsILi64ELi64ELi256ELi4ELb0ELb0EN7cutlass6half_tE19Flash_kernel_traitsILi64ELi64ELi256ELi4ES3_EELi8ELi7ELb1EEEvNS_16Flash_fwd_paramsE)
        /*0090*/ 	.short	0x0210
        /*0092*/ 	.short	0x01d0


	//----- nvinfo : EIATTR_SW_WAR
	.align		4
.L_712:
        /*0094*/ 	.byte	0x04, 0x36
        /*0096*/ 	.short	(.L_714 - .L_713)
.L_713:
        /*0098*/ 	.word	0x00000008
.L_714:


//--------------------- .nv.info._ZN5flash32flash_fwd_splitkv_combine_kernelI23Flash_fwd_kernel_traitsILi64ELi64ELi256ELi4ELb0ELb0EN7cutlass6half_tE19Flash_kernel_traitsILi64ELi64ELi256ELi4ES3_EELi8ELi6ELb1EEEvNS_16Flash_fwd_paramsE --------------------------
	.section	.nv.info._ZN5flash32flash_fwd_splitkv_combine_kernelI23Flash_fwd_kernel_traitsILi64ELi64ELi256ELi4ELb0ELb0EN7cutlass6half_tE19Flash_kernel_traitsILi64ELi64ELi256ELi4ES3_EELi8ELi6ELb1EEEvNS_16Flash_fwd_paramsE,"",@"SHT_CUDA_INFO"
	.sectionflags	@""
	.align	4


	//----- nvinfo : EIATTR_CUDA_API_VERSION
	.align		4
        /*0000*/ 	.byte	0x04, 0x37
        /*0002*/ 	.short	(.L_716 - .L_715)
.L_715:
        /*0004*/ 	.word	0x00000082


	//----- nvinfo : EIATTR_KPARAM_INFO
	.align		4
.L_716:
        /*0008*/ 	.byte	0x04, 0x17
        /*000a*/ 	.short	(.L_718 - .L_717)
.L_717:
        /*000c*/ 	.word	0x00000000
        /*0010*/ 	.short	0x0000
        /*0012*/ 	.short	0x0000
        /*0014*/ 	.byte	0x00, 0xf0, 0x41, 0x07


	//----- nvinfo : EIATTR_SPARSE_MMA_MASK
	.align		4
.L_718:
        /*0018*/ 	.byte	0x03, 0x50
        /*001a*/ 	.short	0x0000


	//----- nvinfo : EIATTR_MAXREG_COUNT
	.align		4
        /*001c*/ 	.byte	0x03, 0x1b
        /*001e*/ 	.short	0x00ff


	//----- nvinfo : EIATTR_NUM_BARRIERS
	.align		4
        /*0020*/ 	.byte	0x02, 0x4c
        /*0022*/ 	.byte	0x01
	.zero		1


	//----- nvinfo : EIATTR_MERCURY_ISA_VERSION
	.align		4
        /*0024*/ 	.byte	0x03, 0x5f
        /*0026*/ 	.short	0x0101


	//----- nvinfo : EIATTR_COOP_GROUP_MASK_REGIDS
	.align		4
        /*0028*/ 	.byte	0x04, 0x29
        /*002a*/ 	.short	(.L_720 - .L_719)


	//   ....[0]....
.L_719:
        /*002c*/ 	.word	0xffffffff


	//   ....[1]....
        /*0030*/ 	.word	0xffffffff


	//   ....[2]....
        /*0034*/ 	.word	0xffffffff


	//   ....[3]....
        /*0038*/ 	.word	0xffffffff


	//   ....[4]....
        /*003c*/ 	.word	0xffffffff


	//   ....[5]....
        /*0040*/ 	.word	0xffffffff


	//   ....[6]....
        /*0044*/ 	.word	0xffffffff


	//   ....[7]....
        /*0048*/ 	.word	0xffffffff


	//----- nvinfo : EIATTR_COOP_GROUP_INSTR_OFFSETS
	.align		4
.L_720:
        /*004c*/ 	.byte	0x04, 0x28
        /*004e*/ 	.short	(.L_722 - .L_721)


	//   ....[0]....
.L_721:
        /*0050*/ 	.word	0x00001b70


	//   ....[1]....
        /*0054*/ 	.word	0x00001ba0


	//   ....[2]....
        /*0058*/ 	.word	0x00001bc0


	//   ....[3]....
        /*005c*/ 	.word	0x00001be0


	//   ....[4]....
        /*0060*/ 	.word	0x00001d50


	//   ....[5]....
        /*0064*/ 	.word	0x00001dc0


	//   ....[6]....
        /*0068*/ 	.word	0x00001ea0


	//   ....[7]....
        /*006c*/ 	.word	0x00001fb0


	//----- nvinfo : EIATTR_EXIT_INSTR_OFFSETS
	.align		4
.L_722:
        /*0070*/ 	.byte	0x04, 0x1c
        /*0072*/ 	.short	(.L_724 - .L_723)


	//   ....[0]....
.L_723:
        /*0074*/ 	.word	0x00004750


	//   ....[1]....
        /*0078*/ 	.word	0x00004c50


	//----- nvinfo : EIATTR_CRS_STACK_SIZE
	.align		4
.L_724:
        /*007c*/ 	.byte	0x04, 0x1e
        /*007e*/ 	.short	(.L_726 - .L_725)
.L_725:
        /*0080*/ 	.word	0x00000000


	//----- nvinfo : EIATTR_CBANK_PARAM_SIZE
	.align		4
.L_726:
        /*0084*/ 	.byte	0x03, 0x19
        /*0086*/ 	.short	0x01d0


	//----- nvinfo : EIATTR_PARAM_CBANK
	.align		4
        /*0088*/ 	.byte	0x04, 0x0a
        /*008a*/ 	.short	(.L_728 - .L_727)
	.align		4
.L_727:
        /*008c*/ 	.word	index@(.nv.constant0._ZN5flash32flash_fwd_splitkv_combine_kernelI23Flash_fwd_kernel_traitsILi64ELi64ELi256ELi4ELb0ELb0EN7cutlass6half_tE19Flash_kernel_traitsILi64ELi64ELi256ELi4ES3_EELi8ELi6ELb1EEEvNS_16Flash_fwd_paramsE)
        /*0090*/ 	.short	0x0210
        /*0092*/ 	.short	0x01d0


	//----- nvinfo : EIATTR_SW_WAR
	.align		4
.L_728:
        /*0094*/ 	.byte	0x04, 0x36
        /*0096*/ 	.short	(.L_730 - .L_729)
.L_729:
        /*0098*/ 	.word	0x00000008
.L_730:


//--------------------- .nv.info._ZN5flash32flash_fwd_splitkv_combine_kernelI23Flash_fwd_kernel_traitsILi64ELi64ELi256ELi4ELb0ELb0EN7cutlass6half_tE19Flash_kernel_traitsILi64ELi64ELi256ELi4ES3_EELi8ELi5ELb1EEEvNS_16Flash_fwd_paramsE --------------------------
	.section	.nv.info._ZN5flash32flash_fwd_splitkv_combine_kernelI23Flash_fwd_kernel_traitsILi64ELi64ELi256ELi4ELb0ELb0EN7cutlass6half_tE19Flash_kernel_traitsILi64ELi64ELi256ELi4ES3_EELi8ELi5ELb1EEEvNS_16Flash_fwd_paramsE,"",@"SHT_CUDA_INFO"
	.sectionflags	@""
	.align	4


	//----- nvinfo : EIATTR_CUDA_API_VERSION
	.align		4
        /*0000*/ 	.byte	0x04, 0x37
        /*0002*/ 	.short	(.L_732 - .L_731)
.L_731:
        /*0004*/ 	.word	0x00000082


	//----- nvinfo : EIATTR_KPARAM_INFO
	.align		4
.L_732:
        /*0008*/ 	.byte	0x04, 0x17
        /*000a*/ 	.short	(.L_734 - .L_733)
.L_733:
        /*000c*/ 	.word	0x00000000
        /*0010*/ 	.short	0x0000
        /*0012*/ 	.short	0x0000
        /*0014*/ 	.byte	0x00, 0xf0, 0x41, 0x07


	//----- nvinfo : EIATTR_SPARSE_MMA_MASK
	.align		4
.L_734:
        /*0018*/ 	.byte	0x03, 0x50
        /*001a*/ 	.short	0x0000


	//----- nvinfo : EIATTR_MAXREG_COUNT
	.align		4
        /*001c*/ 	.byte	0x03, 0x1b
        /*001e*/ 	.short	0x00ff


	//----- nvinfo : EIATTR_NUM_BARRIERS
	.align		4
        /*0020*/ 	.byte	0x02, 0x4c
        /*0022*/ 	.byte	0x01
	.zero		1


	//----- nvinfo : EIATTR_MERCURY_ISA_VERSION
	.align		4
        /*0024*/ 	.byte	0x03, 0x5f
        /*0026*/ 	.short	0x0101


	//----- nvinfo : EIATTR_COOP_GROUP_MASK_REGIDS
	.align		4
        /*0028*/ 	.byte	0x04, 0x29
        /*002a*/ 	.short	(.L_736 - .L_735)


	//   ....[0]....
.L_735:
        /*002c*/ 	.word	0xffffffff


	//   ....[1]....
        /*0030*/ 	.word	0xffffffff


	//   ....[2]....
        /*0034*/ 	.word	0xffffffff


	//   ....[3]....
        /*0038*/ 	.word	0xffffffff


	//   ....[4]....
        /*003c*/ 	.word	0xffffffff


	//   ....[5]....
        /*0040*/ 	.word	0xffffffff


	//   ....[6]....
        /*0044*/ 	.word	0xffffffff


	//   ....[7]....
        /*0048*/ 	.word	0xffffffff


	//----- nvinfo : EIATTR_COOP_GROUP_INSTR_OFFSETS
	.align		4
.L_736:
        /*004c*/ 	.byte	0x04, 0x28
        /*004e*/ 	.short	(.L_738 - .L_737)


	//   ....[0]....
.L_737:
        /*0050*/ 	.word	0x000016d0


	//   ....[1]....
        /*0054*/ 	.word	0x000016f0


	//   ....[2]....
        /*0058*/ 	.word	0x00001720


	//   ....[3]....
        /*005c*/ 	.word	0x00001790


	//   ....[4]....
        /*0060*/ 	.word	0x00001980


	//   ....[5]....
        /*0064*/ 	.word	0x000019d0


	//   ....[6]....
        /*0068*/ 	.word	0x00001a70


	//   ....[7]....
        /*006c*/ 	.word	0x00001bc0


	//----- nvinfo : EIATTR_EXIT_INSTR_OFFSETS
	.align		4
.L_738:
        /*0070*/ 	.byte	0x04, 0x1c
        /*0072*/ 	.short	(.L_740 - .L_739)


	//   ....[0]....
.L_739:
        /*0074*/ 	.word	0x000043a0


	//   ....[1]....
        /*0078*/ 	.word	0x000048a0


	//----- nvinfo : EIATTR_CRS_STACK_SIZE
	.align		4
.L_740:
        /*007c*/ 	.byte	0x04, 0x1e
        /*007e*/ 	.short	(.L_742 - .L_741)
.L_741:
        /*0080*/ 	.word	0x00000000


	//----- nvinfo : EIATTR_CBANK_PARAM_SIZE
	.align		4
.L_742:
        /*0084*/ 	.byte	0x03, 0x19
        /*0086*/ 	.short	0x01d0


	//----- nvinfo : EIATTR_PARAM_CBANK
	.align		4
        /*0088*/ 	.byte	0x04, 0x0a
        /*008a*/ 	.short	(.L_744 - .L_743)
	.align		4
.L_743:
        /*008c*/ 	.word	index@(.nv.constant0._ZN5flash32flash_fwd_splitkv_combine_kernelI23Flash_fwd_kernel_traitsILi64ELi64ELi256ELi4ELb0ELb0EN7cutlass6half_tE19Flash_kernel_traitsILi64ELi64ELi256ELi4ES3_EELi8ELi5ELb1EEEvNS_16Flash_fwd_paramsE)
        /*0090*/ 	.short	0x0210
        /*0092*/ 	.short	0x01d0


	//----- nvinfo : EIATTR_SW_WAR
	.align		4
.L_744:
        /*0094*/ 	.byte	0x04, 0x36
        /*0096*/ 	.short	(.L_746 - .L_745)
.L_745:
        /*0098*/ 	.word	0x00000008
.L_746:


//--------------------- .nv.info._ZN5flash32flash_fwd_splitkv_combine_kernelI23Flash_fwd_kernel_traitsILi64ELi64ELi256ELi4ELb0ELb0EN7cutlass6half_tE19Flash_kernel_traitsILi64ELi64ELi256ELi4ES3_EELi8ELi4ELb1EEEvNS_16Flash_fwd_paramsE --------------------------
	.section	.nv.info._ZN5flash32flash_fwd_splitkv_combine_kernelI23Flash_fwd_kernel_traitsILi64ELi64ELi256ELi4ELb0ELb0EN7cutlass6half_tE19Flash_kernel_traitsILi64ELi64ELi256ELi4ES3_EELi8ELi4ELb1EEEvNS_16Flash_fwd_paramsE,"",@"SHT_CUDA_INFO"
	.sectionflags	@""
	.align	4


	//----- nvinfo : EIATTR_CUDA_API_VERSION
	.align		4
        /*0000*/ 	.byte	0x04, 0x37
        /*0002*/ 	.short	(.L_748 - .L_747)
.L_747:
        /*0004*/ 	.word	0x00000082


	//----- nvinfo : EIATTR_KPARAM_INFO
	.align		4
.L_748:
        /*0008*/ 	.byte	0x04, 0x17
        /*000a*/ 	.short	(.L_750 - .L_749)
.L_749:
        /*000c*/ 	.word	0x00000000
        /*0010*/ 	.short	0x0000
        /*0012*/ 	.short	0x0000
        /*0014*/ 	.byte	0x00, 0xf0, 0x41, 0x07


	//----- nvinfo : EIATTR_SPARSE_MMA_MASK
	.align		4
.L_750:
        /*0018*/ 	.byte	0x03, 0x50
        /*001a*/ 	.short	0x0000


	//----- nvinfo : EIATTR_MAXREG_COUNT
	.align		4
        /*001c*/ 	.byte	0x03, 0x1b
        /*001e*/ 	.short	0x00ff


	//----- nvinfo : EIATTR_NUM_BARRIERS
	.align		4
        /*0020*/ 	.byte	0x02, 0x4c
        /*0022*/ 	.byte	0x01
	.zero		1


	//----- nvinfo : EIATTR_MERCURY_ISA_VERSION
	.align		4
        /*0024*/ 	.byte	0x03, 0x5f
        /*0026*/ 	.short	0x0101


	//----- nvinfo : EIATTR_COOP_GROUP_MASK_REGIDS
	.align		4
        /*0028*/ 	.byte	0x04, 0x29
        /*002a*/ 	.short	(.L_752 - .L_751)


	//   ....[0]....
.L_751:
        /*002c*/ 	.word	0xffffffff


	//   ....[1]....
        /*0030*/ 	.word	0xffffffff


	//   ....[2]....
        /*0034*/ 	.word	0xffffffff


	//   ....[3]....
        /*0038*/ 	.word	0xffffffff


	//   ....[4]....
        /*003c*/ 	.word	0xffffffff


	//   ....[5]....
        /*0040*/ 	.word	0xffffffff


	//   ....[6]....
        /*0044*/ 	.word	0xffffffff


	//   ....[7]....
        /*0048*/ 	.word	0xffffffff


	//----- nvinfo : EIATTR_COOP_GROUP_INSTR_OFFSETS
	.align		4
.L_752:
        /*004c*/ 	.byte	0x04, 0x28
        /*004e*/ 	.short	(.L_754 - .L_753)


	//   ....[0]....
.L_753:
        /*0050*/ 	.word	0x00001830


	//   ....[1]....
        /*0054*/ 	.word	0x000018a0


	//   ....[2]....
        /*0058*/ 	.word	0x000018e0


	//   ....[3]....
        /*005c*/ 	.word	0x00001910


	//   ....[4]....
        /*0060*/ 	.word	0x00001a40


	//   ....[5]....
        /*0064*/ 	.word	0x00001af0


	//   ....[6]....
        /*0068*/ 	.word	0x00001b90


	//   ....[7]....
        /*006c*/ 	.word	0x00001c80


	//----- nvinfo : EIATTR_EXIT_INSTR_OFFSETS
	.align		4
.L_754:
        /*0070*/ 	.byte	0x04, 0x1c
        /*0072*/ 	.short	(.L_756 - .L_755)


	//   ....[0]....
.L_755:
        /*0074*/ 	.word	0x000043d0


	//   ....[1]....
        /*0078*/ 	.word	0x000048d0


	//----- nvinfo : EIATTR_CRS_STACK_SIZE
	.align		4
.L_756:
        /*007c*/ 	.byte	0x04, 0x1e
        /*007e*/ 	.short	(.L_758 - .L_757)
.L_757:
        /*0080*/ 	.word	0x00000000


	//----- nvinfo : EIATTR_CBANK_PARAM_SIZE
	.align		4
.L_758:
        /*0084*/ 	.byte	0x03, 0x19
        /*0086*/ 	.short	0x01d0


	//----- nvinfo : EIATTR_PARAM_CBANK
	.align		4
        /*0088*/ 	.byte	0x04, 0x0a
        /*008a*/ 	.short	(.L_760 - .L_759)
	.align		4
.L_759:
        /*008c*/ 	.word	index@(.nv.constant0._ZN5flash32flash_fwd_splitkv_combine_kernelI23Flash_fwd_kernel_traitsILi64ELi64ELi256ELi4ELb0ELb0EN7cutlass6half_tE19Flash_kernel_traitsILi64ELi64ELi256ELi4ES3_EELi8ELi4ELb1EEEvNS_16Flash_fwd_paramsE)
        /*0090*/ 	.short	0x0210
        /*0092*/ 	.short	0x01d0


	//----- nvinfo : EIATTR_SW_WAR
	.align		4
.L_760:
        /*0094*/ 	.byte	0x04, 0x36
        /*0096*/ 	.short	(.L_762 - .L_761)
.L_761:
        /*0098*/ 	.word	0x00000008
.L_762:


//--------------------- .nv.info._ZN5flash32flash_fwd_splitkv_combine_kernelI23Flash_fwd_kernel_traitsILi64ELi64ELi256ELi4ELb0ELb0EN7cutlass6half_tE19Flash_kernel_traitsILi64ELi64ELi256ELi4ES3_EELi8ELi3ELb1EEEvNS_16Flash_fwd_paramsE --------------------------
	.section	.nv.info._ZN5flash32flash_fwd_splitkv_combine_kernelI23Flash_fwd_kernel_traitsILi64ELi64ELi256ELi4ELb0ELb0EN7cutlass6half_tE19Flash_kernel_traitsILi64ELi64ELi256ELi4ES3_EELi8ELi3ELb1EEEvNS_16Flash_fwd_paramsE,"",@"SHT_CUDA_INFO"
	.sectionflags	@""
	.align	4


	//----- nvinfo : EIATTR_CUDA_API_VERSION
	.align		4
        /*0000*/ 	.byte	0x04, 0x37
        /*0002*/ 	.short	(.L_764 - .L_763)
.L_763:
        /*0004*/ 	.word	0x00000082


	//----- nvinfo : EIATTR_KPARAM_INFO
	.align		4
.L_764:
        /*0008*/ 	.byte	0x04, 0x17
        /*000a*/ 	.short	(.L_766 - .L_765)
.L_765:
        /*000c*/ 	.word	0x00000000
        /*0010*/ 	.short	0x0000
        /*0012*/ 	.short	0x0000
        /*0014*/ 	.byte	0x00, 0xf0, 0x41, 0x07


	//----- nvinfo : EIATTR_SPARSE_MMA_MASK
	.align		4
.L_766:
        /*0018*/ 	.byte	0x03, 0x50
        /*001a*/ 	.short	0x0000


	//----- nvinfo : EIATTR_MAXREG_COUNT
	.align		4
        /*001c*/ 	.byte	0x03, 0x1b
        /*001e*/ 	.short	0x00ff


	//----- nvinfo : EIATTR_NUM_BARRIERS
	.align		4
        /*0020*/ 	.byte	0x02, 0x4c
        /*0022*/ 	.byte	0x01
	.zero		1


	//----- nvinfo : EIATTR_MERCURY_ISA_VERSION
	.align		4
        /*0024*/ 	.byte	0x03, 0x5f
        /*0026*/ 	.short	0x0101


	//----- nvinfo : EIATTR_COOP_GROUP_MASK_REGIDS
	.align		4
        /*0028*/ 	.byte	0x04, 0x29
        /*002a*/ 	.short	(.L_768 - .L_767)


	//   ....[0]....
.L_767:
        /*002c*/ 	.word	0xffffffff


	//   ....[1]....
        /*0030*/ 	.word	0xffffffff


	//   ....[2]....
        /*0034*/ 	.word	0xffffffff


	//   ....[3]....
        /*0038*/ 	.word	0xffffffff


	//   ....[4]....
        /*003c*/ 	.word	0xffffffff


	//   ....[5]....
        /*0040*/ 	.word	0xffffffff


	//----- nvinfo : EIATTR_COOP_GROUP_INSTR_OFFSETS
	.align		4
.L_768:
        /*0044*/ 	.byte	0x04, 0x28
        /*0046*/ 	.short	(.L_770 - .L_769)


	//   ....[0]....
.L_769:
        /*0048*/ 	.word	0x000017f0


	//   ....[1]....
        /*004c*/ 	.word	0x00001820


	//   ....[2]....
        /*0050*/ 	.word	0x00001860


	//   ....[3]....
        /*0054*/ 	.word	0x00001a10


	//   ....[4]....
        /*0058*/ 	.word	0x00001a90


	//   ....[5]....
        /*005c*/ 	.word	0x00001ba0


	//----- nvinfo : EIATTR_EXIT_INSTR_OFFSETS
	.align		4
.L_770:
        /*0060*/ 	.byte	0x04, 0x1c
        /*0062*/ 	.short	(.L_772 - .L_771)


	//   ....[0]....
.L_771:
        /*0064*/ 	.word	0x00004270


	//   ....[1]....
        /*0068*/ 	.word	0x00004770


	//----- nvinfo : EIATTR_CRS_STACK_SIZE
	.align		4
.L_772:
        /*006c*/ 	.byte	0x04, 0x1e
        /*006e*/ 	.short	(.L_774 - .L_773)
.L_773:
        /*0070*/ 	.word	0x00000000


	//----- nvinfo : EIATTR_CBANK_PARAM_SIZE
	.align		4
.L_774:
        /*0074*/ 	.byte	0x03, 0x19
        /*0076*/ 	.short	0x01d0


	//----- nvinfo : EIATTR_PARAM_CBANK
	.align		4
        /*0078*/ 	.byte	0x04, 0x0a
        /*007a*/ 	.short	(.L_776 - .L_775)
	.align		4
.L_775:
        /*007c*/ 	.word	index@(.nv.constant0._ZN5flash32flash_fwd_splitkv_combine_kernelI23Flash_fwd_kernel_traitsILi64ELi64ELi256ELi4ELb0ELb0EN7cutlass6half_tE19Flash_kernel_traitsILi64ELi64ELi256ELi4ES3_EELi8ELi3ELb1EEEvNS_16Flash_fwd_paramsE)
        /*0080*/ 	.short	0x0210
        /*0082*/ 	.short	0x01d0


	//----- nvinfo : EIATTR_SW_WAR
	.align		4
.L_776:
        /*0084*/ 	.byte	0x04, 0x36
        /*0086*/ 	.short	(.L_778 - .L_777)
.L_777:
        /*0088*/ 	.word	0x00000008
.L_778:


//--------------------- .nv.info._ZN5flash32flash_fwd_splitkv_combine_kernelI23Flash_fwd_kernel_traitsILi64ELi64ELi256ELi4ELb0ELb0EN7cutlass6half_tE19Flash_kernel_traitsILi64ELi64ELi256ELi4ES3_EELi8ELi2ELb1EEEvNS_16Flash_fwd_paramsE --------------------------
	.section	.nv.info._ZN5flash32flash_fwd_splitkv_combine_kernelI23Flash_fwd_kernel_traitsILi64ELi64ELi256ELi4ELb0ELb0EN7cutlass6half_tE19Flash_kernel_traitsILi64ELi64ELi256ELi4ES3_EELi8ELi2ELb1EEEvNS_16Flash_fwd_paramsE,"",@"SHT_CUDA_INFO"
	.sectionflags	@""
	.align	4


	//----- nvinfo : EIATTR_CUDA_API_VERSION
	.align		4
        /*0000*/ 	.byte	0x04, 0x37
        /*0002*/ 	.short	(.L_780 - .L_779)
.L_779:
        /*0004*/ 	.word	0x00000082


	//----- nvinfo : EIATTR_KPARAM_INFO
	.align		4
.L_780:
        /*0008*/ 	.byte	0x04, 0x17
        /*000a*/ 	.short	(.L_782 - .L_781)
.L_781:
        /*000c*/ 	.word	0x00000000
        /*0010*/ 	.short	0x0000
        /*0012*/ 	.short	0x0000
        /*0014*/ 	.byte	0x00, 0xf0, 0x41, 0x07


	//----- nvinfo : EIATTR_SPARSE_MMA_MASK
	.align		4
.L_782:
        /*0018*/ 	.byte	0x03, 0x50
        /*001a*/ 	.short	0x0000


	//----- nvinfo : EIATTR_MAXREG_COUNT
	.align		4
        /*001c*/ 	.byte	0x03, 0x1b
        /*001e*/ 	.short	0x00ff


	//----- nvinfo : EIATTR_NUM_BARRIERS
	.align		4
        /*0020*/ 	.byte	0x02, 0x4c
        /*0022*/ 	.byte	0x01
	.zero		1


	//----- nvinfo : EIATTR_MERCURY_ISA_VERSION
	.align		4
        /*0024*/ 	.byte	0x03, 0x5f
        /*0026*/ 	.short	0x0101


	//----- nvinfo : EIATTR_COOP_GROUP_MASK_REGIDS
	.align		4
        /*0028*/ 	.byte	0x04, 0x29
        /*002a*/ 	.short	(.L_784 - .L_783)


	//   ....[0]....
.L_783:
        /*002c*/ 	.word	0xffffffff


	//   ....[1]....
        /*0030*/ 	.word	0xffffffff


	//   ....[2]....
        /*0034*/ 	.word	0xffffffff


	//   ....[3]....
        /*0038*/ 	.word	0xffffffff


	//----- nvinfo : EIATTR_COOP_GROUP_INSTR_OFFSETS
	.align		4
.L_784:
        /*003c*/ 	.byte	0x04, 0x28
        /*003e*/ 	.short	(.L_786 - .L_785)


	//   ....[0]....
.L_785:
        /*0040*/ 	.word	0x000017f0


	//   ....[1]....
        /*0044*/ 	.word	0x00001890


	//   ....[2]....
        /*0048*/ 	.word	0x00001a50


	//   ....[3]....
        /*004c*/ 	.word	0x00001ad0


	//----- nvinfo : EIATTR_EXIT_INSTR_OFFSETS
	.align		4
.L_786:
        /*0050*/ 	.byte	0x04, 0x1c
        /*0052*/ 	.short	(.L_788 - .L_787)


	//   ....[0]....
.L_787:
        /*0054*/ 	.word	0x00004340


	//   ....[1]....
        /*0058*/ 	.word	0x00004820


	//----- nvinfo : EIATTR_CRS_STACK_SIZE
	.align		4
.L_788:
        /*005c*/ 	.byte	0x04, 0x1e
        /*005e*/ 	.short	(.L_790 - .L_789)
.L_789:
        /*0060*/ 	.word	0x00000000


	//----- nvinfo : EIATTR_CBANK_PARAM_SIZE
	.align		4
.L_790:
        /*0064*/ 	.byte	0x03, 0x19
        /*0066*/ 	.short	0x01d0


	//----- nvinfo : EIATTR_PARAM_CBANK
	.align		4
        /*0068*/ 	.byte	0x04, 0x0a
        /*006a*/ 	.short	(.L_792 - .L_791)
	.align		4
.L_791:
        /*006c*/ 	.word	index@(.nv.constant0._ZN5flash32flash_fwd_splitkv_combine_kernelI23Flash_fwd_kernel_traitsILi64ELi64ELi256ELi4ELb0ELb0EN7cutlass6half_tE19Flash_kernel_traitsILi64ELi64ELi256ELi4ES3_EELi8ELi2ELb1EEEvNS_16Flash_fwd_paramsE)
        /*0070*/ 	.short	0x0210
        /*0072*/ 	.short	0x01d0


	//----- nvinfo : EIATTR_SW_WAR
	.align		4
.L_792:
        /*0074*/ 	.byte	0x04, 0x36
        /*0076*/ 	.short	(.L_794 - .L_793)
.L_793:
        /*0078*/ 	.word	0x00000008
.L_794:


//--------------------- .nv.info._ZN5flash32flash_fwd_splitkv_combine_kernelI23Flash_fwd_kernel_traitsILi64ELi64ELi256ELi4ELb0ELb0EN7cutlass6half_tE19Flash_kernel_traitsILi64ELi64ELi256ELi4ES3_EELi8ELi1ELb1EEEvNS_16Flash_fwd_paramsE --------------------------
	.section	.nv.info._ZN5flash32flash_fwd_splitkv_combine_kernelI23Flash_fwd_kernel_traitsILi64ELi64ELi256ELi4ELb0ELb0EN7cutlass6half_tE19Flash_kernel_traitsILi64ELi64ELi256ELi4ES3_EELi8ELi1ELb1EEEvNS_16Flash_fwd_paramsE,"",@"SHT_CUDA_INFO"
	.sectionflags	@""
	.align	4


	//----- nvinfo : EIATTR_CUDA_API_VERSION
	.align		4
        /*0000*/ 	.byte	0x04, 0x37
        /*0002*/ 	.short	(.L_796 - .L_795)
.L_795:
        /*0004*/ 	.word	0x00000082


	//----- nvinfo : EIATTR_KPARAM_INFO
	.align		4
.L_796:
        /*0008*/ 	.byte	0x04, 0x17
        /*000a*/ 	.short	(.L_798 - .L_797)
.L_797:
        /*000c*/ 	.word	0x00000000
        /*0010*/ 	.short	0x0000
        /*0012*/ 	.short	0x0000
        /*0014*/ 	.byte	0x00, 0xf0, 0x41, 0x07


	//----- nvinfo : EIATTR_SPARSE_MMA_MASK
	.align		4
.L_798:
        /*0018*/ 	.byte	0x03, 0x50
        /*001a*/ 	.short	0x0000


	//----- nvinfo : EIATTR_MAXREG_COUNT
	.align		4
        /*001c*/ 	.byte	0x03, 0x1b
        /*001e*/ 	.short	0x00ff


	//----- nvinfo : EIATTR_NUM_BARRIERS
	.align		4
        /*0020*/ 	.byte	0x02, 0x4c
        /*0022*/ 	.byte	0x01
	.zero		1


	//----- nvinfo : EIATTR_MERCURY_ISA_VERSION
	.align		4
        /*0024*/ 	.byte	0x03, 0x5f
        /*0026*/ 	.short	0x0101


	//----- nvinfo : EIATTR_COOP_GROUP_MASK_REGIDS
	.align		4
        /*0028*/ 	.byte	0x04, 0x29
        /*002a*/ 	.short	(.L_800 - .L_799)


	//   ....[0]....
.L_799:
        /*002c*/ 	.word	0xffffffff


	//   ....[1]....
        /*0030*/ 	.word	0xffffffff


	//----- nvinfo : EIATTR_COOP_GROUP_INSTR_OFFSETS
	.align		4
.L_800:
        /*0034*/ 	.byte	0x04, 0x28
        /*0036*/ 	.short	(.L_802 - .L_801)


	//   ....[0]....
.L_801:
        /*0038*/ 	.word	0x00001910


	//   ....[1]....
        /*003c*/ 	.word	0x00001b60


	//----- nvinfo : EIATTR_EXIT_INSTR_OFFSETS
	.align		4
.L_802:
        /*0040*/ 	.byte	0x04, 0x1c
        /*0042*/ 	.short	(.L_804 - .L_803)


	//   ....[0]....
.L_803:
        /*0044*/ 	.word	0x00004440


	//   ....[1]....
        /*0048*/ 	.word	0x00004920


	//----- nvinfo : EIATTR_CRS_STACK_SIZE
	.align		4
.L_804:
        /*004c*/ 	.byte	0x04, 0x1e
        /*004e*/ 	.short	(.L_806 - .L_805)
.L_805:
        /*0050*/ 	.word	0x00000000


	//----- nvinfo : EIATTR_CBANK_PARAM_SIZE
	.align		4
.L_806:
        /*0054*/ 	.byte	0x03, 0x19
        /*0056*/ 	.short	0x01d0


	//----- nvinfo : EIATTR_PARAM_CBANK
	.align		4
        /*0058*/ 	.byte	0x04, 0x0a
        /*005a*/ 	.short	(.L_808 - .L_807)
	.align		4
.L_807:
        /*005c*/ 	.word	index@(.nv.constant0._ZN5flash32flash_fwd_splitkv_combine_kernelI23Flash_fwd_kernel_traitsILi64ELi64ELi256ELi4ELb0ELb0EN7cutlass6half_tE19Flash_kernel_traitsILi64ELi64ELi256ELi4ES3_EELi8ELi1ELb1EEEvNS_16Flash_fwd_paramsE)
        /*0060*/ 	.short	0x0210
        /*0062*/ 	.short	0x01d0


	//----- nvinfo : EIATTR_SW_WAR
	.align		4
.L_808:
        /*0064*/ 	.byte	0x04, 0x36
        /*0066*/ 	.short	(.L_810 - .L_809)
.L_809:
        /*0068*/ 	.word	0x00000008
.L_810:


//--------------------- .nv.info._ZN5flash24flash_fwd_splitkv_kernelI23Flash_fwd_kernel_traitsILi64ELi64ELi256ELi4ELb0ELb0EN7cutlass6half_tE19Flash_kernel_traitsILi64ELi64ELi256ELi4ES3_EELb1ELb0ELb0ELb0ELb0ELb0ELb0ELb0EEEvNS_16Flash_fwd_paramsE --------------------------
	.section	.nv.info._ZN5flash24flash_fwd_splitkv_kernelI23Flash_fwd_kernel_traitsILi64ELi64ELi256ELi4ELb0ELb0EN7cutlass6half_tE19Flash_kernel_traitsILi64ELi64ELi256ELi4ES3_EELb1ELb0ELb0ELb0ELb0ELb0ELb0ELb0EEEvNS_16Flash_fwd_paramsE,"",@"SHT_CUDA_INFO"
	.sectionflags	@""
	.align	4


	//----- nvinfo : EIATTR_CUDA_API_VERSION
	.align		4
        /*0000*/ 	.byte	0x04, 0x37
        /*0002*/ 	.short	(.L_812 - .L_811)
.L_811:
        /*0004*/ 	.word	0x00000082


	//----- nvinfo : EIATTR_KPARAM_INFO
	.align		4
.L_812:
        /*0008*/ 	.byte	0x04, 0x17
        /*000a*/ 	.short	(.L_814 - .L_813)
.L_813:
        /*000c*/ 	.word	0x00000000
        /*0010*/ 	.short	0x0000
        /*0012*/ 	.short	0x0000
        /*0014*/ 	.byte	0x00, 0xf0, 0x41, 0x07


	//----- nvinfo : EIATTR_SPARSE_MMA_MASK
	.align		4
.L_814:
        /*0018*/ 	.byte	0x03, 0x50
        /*001a*/ 	.short	0x0000


	//----- nvinfo : EIATTR_MAXREG_COUNT
	.align		4
        /*001c*/ 	.byte	0x03, 0x1b
        /*001e*/ 	.short	0x00ff


	//----- nvinfo : EIATTR_NUM_BARRIERS
	.align		4
        /*0020*/ 	.byte	0x02, 0x4c
        /*0022*/ 	.byte	0x01
	.zero		1


	//----- nvinfo : EIATTR_ANNOTATIONS
	.align		4
        /*0024*/ 	.byte	0x04, 0x55
        /*0026*/ 	.short	(.L_816 - .L_815)


	//   ....[0]....
.L_815:
        /*0028*/ 	.word	0x00000001
        /*002c*/ 	.byte	0xc0, 0xb3, 0x00, 0x00, 0x01, 0x00, 0x00, 0x00, 0x10, 0xd0, 0x00, 0x00, 0x01, 0x00, 0x00, 0x00
        /* <DEDUP_REMOVED lines=12> */
        /*00fc*/ 	.byte	0x20, 0x8e, 0x01, 0x00, 0x01, 0x00, 0x00, 0x00, 0xc0, 0x8e, 0x01, 0x00


	//----- nvinfo : EIATTR_MERCURY_ISA_VERSION
	.align		4
.L_816:
        /*0108*/ 	.byte	0x03, 0x5f
        /*010a*/ 	.short	0x0101


	//----- nvinfo : EIATTR_INT_WARP_WIDE_INSTR_OFFSETS
	.align		4
        /*010c*/ 	.byte	0x04, 0x31
        /*010e*/ 	.short	(.L_818 - .L_817)


	//   ....[0]....
.L_817:
        /*0110*/ 	.word	0x000061c0


	//   ....[1]....
        /*0114*/ 	.word	0x0000b910


	//----- nvinfo : EIATTR_COOP_GROUP_MASK_REGIDS
	.align		4
.L_818:
        /*0118*/ 	.byte	0x04, 0x29
        /*011a*/ 	.short	(.L_820 - .L_819)


	//   ....[0]....
.L_819:
        /*011c*/ 	.word	0xffffffff


	//   ....[1]....
        /*0120*/ 	.word	0xffffffff


	//   ....[2]....
        /*0124*/ 	.word	0xffffffff


	//   ....[3]....
        /*0128*/ 	.word	0xffffffff


	//   ....[4]....
        /*012c*/ 	.word	0xffffffff


	//   ....[5]....
        /*0130*/ 	.word	0xffffffff


	//   ....[6]....
        /*0134*/ 	.word	0xffffffff


	//   ....[7]....
        /*0138*/ 	.word	0xffffffff


	//   ....[8]....
        /*013c*/ 	.word	0xffffffff


	//   ....[9]....
        /*0140*/ 	.word	0xffffffff


	//   ....[10]....
        /*0144*/ 	.word	0xffffffff


	//   ....[11]....
        /*0148*/ 	.word	0xffffffff


	//   ....[12]....
        /*014c*/ 	.word	0xffffffff


	//   ....[13]....
        /*0150*/ 	.word	0xffffffff


	//   ....[14]....
        /*0154*/ 	.word	0xffffffff


	//   ....[15]....
        /*0158*/ 	.word	0xffffffff


	//----- nvinfo : EIATTR_COOP_GROUP_INSTR_OFFSETS
	.align		4
.L_820:
        /*015c*/ 	.byte	0x04, 0x28
        /*015e*/ 	.short	(.L_822 - .L_821)


	//   ....[0]....
.L_821:
        /*0160*/ 	.word	0x000086d0


	//   ....[1]....
        /*0164*/ 	.word	0x00008830


	//   ....[2]....
        /*0168*/ 	.word	0x00008c00


	//   ....[3]....
        /*016c*/ 	.word	0x00008dd0


	//   ....[4]....
        /*0170*/ 	.word	0x000101f0


	//   ....[5]....
        /*0174*/ 	.word	0x00010280


	//   ....[6]....
        /*0178*/ 	.word	0x00010290


	//   ....[7]....
        /*017c*/ 	.word	0x000102b0


	//   ....[8]....
        /*0180*/ 	.word	0x00016320


	//   ....[9]....
        /*0184*/ 	.word	0x00016340


	//   ....[10]....
        /*0188*/ 	.word	0x00016360


	//   ....[11]....
        /*018c*/ 	.word	0x00016390


	//   ....[12]....
        /*0190*/ 	.word	0x00018f00


	//   ....[13]....
        /*0194*/ 	.word	0x00018f70


	//   ....[14]....
        /*0198*/ 	.word	0x00019160


	//   ....[15]....
        /*019c*/ 	.word	0x00019190


	//----- nvinfo : EIATTR_EXIT_INSTR_OFFSETS
	.align		4
.L_822:
        /*01a0*/ 	.byte	0x04, 0x1c
        /*01a2*/ 	.short	(.L_824 - .L_823)


	//   ....[0]....
.L_823:
        /*01a4*/ 	.word	0x000004b0


	//   ....[1]....
        /*01a8*/ 	.word	0x00000df0


	//   ....[2]....
        /*01ac*/ 	.word	0x00000e20


	//   ....[3]....
        /*01b0*/ 	.word	0x00019f10


	//   ....[4]....
        /*01b4*/ 	.word	0x00019fd0


	//----- nvinfo : EIATTR_CRS_STACK_SIZE
	.align		4
.L_824:
        /*01b8*/ 	.byte	0x04, 0x1e
        /*01ba*/ 	.short	(.L_826 - .L_825)
.L_825:
        /*01bc*/ 	.word	0x00000000


	//----- nvinfo : EIATTR_CBANK_PARAM_SIZE
	.align		4
.L_826:
        /*01c0*/ 	.byte	0x03, 0x19
        /*01c2*/ 	.short	0x01d0


	//----- nvinfo : EIATTR_PARAM_CBANK
	.align		4
        /*01c4*/ 	.byte	0x04, 0x0a
        /*01c6*/ 	.short	(.L_828 - .L_827)
	.align		4
.L_827:
        /*01c8*/ 	.word	index@(.nv.constant0._ZN5flash24flash_fwd_splitkv_kernelI23Flash_fwd_kernel_traitsILi64ELi64ELi256ELi4ELb0ELb0EN7cutlass6half_tE19Flash_kernel_traitsILi64ELi64ELi256ELi4ES3_EELb1ELb0ELb0ELb0ELb0ELb0ELb0ELb0EEEvNS_16Flash_fwd_paramsE)
        /*01cc*/ 	.short	0x0210
        /*01ce*/ 	.short	0x01d0


	//----- nvinfo : EIATTR_SW_WAR
	.align		4
.L_828:
        /*01d0*/ 	.byte	0x04, 0x36
        /*01d2*/ 	.short	(.L_830 - .L_829)
.L_829:
        /*01d4*/ 	.word	0x00000008
.L_830:


//--------------------- .nv.info._ZN5flash24flash_fwd_splitkv_kernelI23Flash_fwd_kernel_traitsILi64ELi64ELi256ELi4ELb0ELb0EN7cutlass6half_tE19Flash_kernel_traitsILi64ELi64ELi256ELi4ES3_EELb1ELb0ELb0ELb0ELb0ELb1ELb0ELb0EEEvNS_16Flash_fwd_paramsE --------------------------
	.section	.nv.info._ZN5flash24flash_fwd_splitkv_kernelI23Flash_fwd_kernel_traitsILi64ELi64ELi256ELi4ELb0ELb0EN7cutlass6half_tE19Flash_kernel_traitsILi64ELi64ELi256ELi4ES3_EELb1ELb0ELb0ELb0ELb0ELb1ELb0ELb0EEEvNS_16Flash_fwd_paramsE,"",@"SHT_CUDA_INFO"
	.sectionflags	@""
	.align	4


	//----- nvinfo : EIATTR_CUDA_API_VERSION
	.align		4
        /*0000*/ 	.byte	0x04, 0x37
        /*0002*/ 	.short	(.L_832 - .L_831)
.L_831:
        /*0004*/ 	.word	0x00000082


	//----- nvinfo : EIATTR_KPARAM_INFO
	.align		4
.L_832:
        /*0008*/ 	.byte	0x04, 0x17
        /*000a*/ 	.short	(.L_834 - .L_833)
.L_833:
        /*000c*/ 	.word	0x00000000
        /*0010*/ 	.short	0x0000
        /*0012*/ 	.short	0x0000
        /*0014*/ 	.byte	0x00, 0xf0, 0x41, 0x07


	//----- nvinfo : EIATTR_SPARSE_MMA_MASK
	.align		4
.L_834:
        /*0018*/ 	.byte	0x03, 0x50
        /*001a*/ 	.short	0x0000


	//----- nvinfo : EIATTR_MAXREG_COUNT
	.align		4
        /*001c*/ 	.byte	0x03, 0x1b
        /*001e*/ 	.short	0x00ff


	//----- nvinfo : EIATTR_NUM_BARRIERS
	.align		4
        /*0020*/ 	.byte	0x02, 0x4c
        /*0022*/ 	.byte	0x01
	.zero		1


	//----- nvinfo : EIATTR_ANNOTATIONS
	.align		4
        /*0024*/ 	.byte	0x04, 0x55
        /*0026*/ 	.short	(.L_836 - .L_835)


	//   ....[0]....
.L_835:
        /* <DEDUP_REMOVED lines=32> */


	//----- nvinfo : EIATTR_MERCURY_ISA_VERSION
	.align		4
.L_836:
        /*0218*/ 	.byte	0x03, 0x5f
        /*021a*/ 	.short	0x0101


	//----- nvinfo : EIATTR_INT_WARP_WIDE_INSTR_OFFSETS
	.align		4
        /*021c*/ 	.byte	0x04, 0x31
        /*021e*/ 	.short	(.L_838 - .L_837)


	//   ....[0]....
.L_837:
        /*0220*/ 	.word	0x00007480


	//   ....[1]....
        /*0224*/ 	.word	0x0000d4d0


	//----- nvinfo : EIATTR_COOP_GROUP_MASK_REGIDS
	.align		4
.L_838:
        /*0228*/ 	.byte	0x04, 0x29
        /*022a*/ 	.short	(.L_840 - .L_839)


	//   ....[0]....
.L_839:
        /*022c*/ 	.word	0xffffffff


	//   ....[1]....
        /*0230*/ 	.word	0xffffffff


	//   ....[2]....
        /*0234*/ 	.word	0xffffffff


	//   ....[3]....
        /*0238*/ 	.word	0xffffffff


	//   ....[4]....
        /*023c*/ 	.word	0xffffffff


	//   ....[5]....
        /*0240*/ 	.word	0xffffffff


	//   ....[6]....
        /*0244*/ 	.word	0xffffffff


	//   ....[7]....
        /*0248*/ 	.word	0xffffffff


	//   ....[8]....
        /*024c*/ 	.word	0xffffffff


	//   ....[9]....
        /*0250*/ 	.word	0xffffffff


	//   ....[10]....
        /*0254*/ 	.word	0xffffffff


	//   ....[11]....
        /*0258*/ 	.word	0xffffffff


	//   ....[12]....
        /*025c*/ 	.word	0xffffffff


	//   ....[13]....
        /*0260*/ 	.word	0xffffffff


	//   ....[14]....
        /*0264*/ 	.word	0xffffffff


	//   ....[15]....
        /*0268*/ 	.word	0xffffffff


	//----- nvinfo : EIATTR_COOP_GROUP_INSTR_OFFSETS
	.align		4
.L_840:
        /*026c*/ 	.byte	0x04, 0x28
        /*026e*/ 	.short	(.L_842 - .L_841)


	//   ....[0]....
.L_841:
        /*0270*/ 	.word	0x000099a0


	//   ....[1]....
        /*0274*/ 	.word	0x00009b10


	//   ....[2]....
        /*0278*/ 	.word	0x00009e30


	//   ....[3]....
        /*027c*/ 	.word	0x00009ed0


	//   ....[4]....
        /*0280*/ 	.word	0x00013e60


	//   ....[5]....
        /*0284*/ 	.word	0x00013ec0


	//   ....[6]....
        /*0288*/ 	.word	0x00013f00


	//   ....[7]....
        /*028c*/ 	.word	0x00013fa0


	//   ....[8]....
        /*0290*/ 	.word	0x0001b960


	//   ....[9]....
        /*0294*/ 	.word	0x0001b9d0


	//   ....[10]....
        /*0298*/ 	.word	0x0001b9e0


	//   ....[11]....
        /*029c*/ 	.word	0x0001ba10


	//   ....[12]....
        /*02a0*/ 	.word	0x0001e8a0


	//   ....[13]....
        /*02a4*/ 	.word	0x0001e8b0


	//   ....[14]....
        /*02a8*/ 	.word	0x0001e8e0


	//   ....[15]....
        /*02ac*/ 	.word	0x0001e8f0


	//----- nvinfo : EIATTR_EXIT_INSTR_OFFSETS
	.align		4
.L_842:
        /*02b0*/ 	.byte	0x04, 0x1c
        /*02b2*/ 	.short	(.L_844 - .L_843)


	//   ....[0]....
.L_843:
        /*02b4*/ 	.word	0x000004b0


	//   ....[1]....
        /*02b8*/ 	.word	0x00000e00


	//   ....[2]....
        /*02bc*/ 	.word	0x00000e30


	//   ....[3]....
        /*02c0*/ 	.word	0x0001f860


	//   ....[4]....
        /*02c4*/ 	.word	0x0001f930


	//----- nvinfo : EIATTR_CRS_STACK_SIZE
	.align		4
.L_844:
        /*02c8*/ 	.byte	0x04, 0x1e
        /*02ca*/ 	.short	(.L_846 - .L_845)
.L_845:
        /*02cc*/ 	.word	0x00000000


	//----- nvinfo : EIATTR_CBANK_PARAM_SIZE
	.align		4
.L_846:
        /*02d0*/ 	.byte	0x03, 0x19
        /*02d2*/ 	.short	0x01d0


	//----- nvinfo : EIATTR_PARAM_CBANK
	.align		4
        /*02d4*/ 	.byte	0x04, 0x0a
        /*02d6*/ 	.short	(.L_848 - .L_847)
	.align		4
.L_847:
        /*02d8*/ 	.word	index@(.nv.constant0._ZN5flash24flash_fwd_splitkv_kernelI23Flash_fwd_kernel_traitsILi64ELi64ELi256ELi4ELb0ELb0EN7cutlass6half_tE19Flash_kernel_traitsILi64ELi64ELi256ELi4ES3_EELb1ELb0ELb0ELb0ELb0ELb1ELb0ELb0EEEvNS_16Flash_fwd_paramsE)
        /*02dc*/ 	.short	0x0210
        /*02de*/ 	.short	0x01d0


	//----- nvinfo : EIATTR_SW_WAR
	.align		4
.L_848:
        /*02e0*/ 	.byte	0x04, 0x36
        /*02e2*/ 	.short	(.L_850 - .L_849)
.L_849:
        /*02e4*/ 	.word	0x00000008
.L_850:


//--------------------- .nv.info._ZN5flash24flash_fwd_splitkv_kernelI23Flash_fwd_kernel_traitsILi64ELi64ELi256ELi4ELb0ELb0EN7cutlass6half_tE19Flash_kernel_traitsILi64ELi64ELi256ELi4ES3_EELb1ELb0ELb0ELb0ELb0ELb0ELb0ELb1EEEvNS_16Flash_fwd_paramsE --------------------------
	.section	.nv.info._ZN5flash24flash_fwd_splitkv_kernelI23Flash_fwd_kernel_traitsILi64ELi64ELi256ELi4ELb0ELb0EN7cutlass6half_tE19Flash_kernel_traitsILi64ELi64ELi256ELi4ES3_EELb1ELb0ELb0ELb0ELb0ELb0ELb0ELb1EEEvNS_16Flash_fwd_paramsE,"",@"SHT_CUDA_INFO"
	.sectionflags	@""
	.align	4


	//----- nvinfo : EIATTR_CUDA_API_VERSION
	.align		4
        /*0000*/ 	.byte	0x04, 0x37
        /*0002*/ 	.short	(.L_852 - .L_851)
.L_851:
        /*0004*/ 	.word	0x00000082


	//----- nvinfo : EIATTR_KPARAM_INFO
	.align		4
.L_852:
        /*0008*/ 	.byte	0x04, 0x17
        /*000a*/ 	.short	(.L_854 - .L_853)
.L_853:
        /*000c*/ 	.word	0x00000000
        /*0010*/ 	.short	0x0000
        /*0012*/ 	.short	0x0000
        /*0014*/ 	.byte	0x00, 0xf0, 0x41, 0x07


	//----- nvinfo : EIATTR_SPARSE_MMA_MASK
	.align		4
.L_854:
        /*0018*/ 	.byte	0x03, 0x50
        /*001a*/ 	.short	0x0000


	//----- nvinfo : EIATTR_MAXREG_COUNT
	.align		4
        /*001c*/ 	.byte	0x03, 0x1b
        /*001e*/ 	.short	0x00ff


	//----- nvinfo : EIATTR_NUM_BARRIERS
	.align		4
        /*0020*/ 	.byte	0x02, 0x4c
        /*0022*/ 	.byte	0x01
	.zero		1


	//----- nvinfo : EIATTR_ANNOTATIONS
	.align		4
        /*0024*/ 	.byte	0x04, 0x55
        /*0026*/ 	.short	(.L_856 - .L_855)


	//   ....[0]....
.L_855:
        /* <DEDUP_REMOVED lines=111> */
        /*070c*/ 	.byte	0xf0, 0xc5, 0x02, 0x00


	//----- nvinfo : EIATTR_MERCURY_ISA_VERSION
	.align		4
.L_856:
        /*0710*/ 	.byte	0x03, 0x5f
        /*0712*/ 	.short	0x0101


	//----- nvinfo : EIATTR_COOP_GROUP_MASK_REGIDS
	.align		4
        /*0714*/ 	.byte	0x04, 0x29
        /*0716*/ 	.short	(.L_858 - .L_857)


	//   ....[0]....
.L_857:
        /*0718*/ 	.word	0xffffffff


	//   ....[1]....
        /*071c*/ 	.word	0xffffffff


	//   ....[2]....
        /*0720*/ 	.word	0xffffffff


	//   ....[3]....
        /*0724*/ 	.word	0xffffffff


	//   ....[4]....
        /*0728*/ 	.word	0xffffffff


	//   ....[5]....
        /*072c*/ 	.word	0xffffffff


	//   ....[6]....
        /*0730*/ 	.word	0xffffffff


	//   ....[7]....
        /*0734*/ 	.word	0xffffffff


	//   ....[8]....
        /*0738*/ 	.word	0xffffffff


	//   ....[9]....
        /*073c*/ 	.word	0xffffffff


	//   ....[10]....
        /*0740*/ 	.word	0xffffffff


	//   ....[11]....
        /*0744*/ 	.word	0xffffffff


	//   ....[12]....
        /*0748*/ 	.word	0xffffffff


	//   ....[13]....
        /*074c*/ 	.word	0xffffffff


	//   ....[14]....
        /*0750*/ 	.word	0xffffffff


	//   ....[15]....
        /*0754*/ 	.word	0xffffffff


	//   ....[16]....
        /*0758*/ 	.word	0x05000004


	//   ....[17]....
        /*075c*/ 	.word	0x05000004


	//   ....[18]....
        /*0760*/ 	.word	0x05000004


	//   ....[19]....
        /*0764*/ 	.word	0x05000004


	//----- nvinfo : EIATTR_COOP_GROUP_INSTR_OFFSETS
	.align		4
.L_858:
        /*0768*/ 	.byte	0x04, 0x28
        /*076a*/ 	.short	(.L_860 - .L_859)


	//   ....[0]....
.L_859:
        /*076c*/ 	.word	0x00019440


	//   ....[1]....
        /*0770*/ 	.word	0x000194c0


	//   ....[2]....
        /*0774*/ 	.word	0x00019510


	//   ....[3]....
        /*0778*/ 	.word	0x00019540


	//   ....[4]....
        /*077c*/ 	.word	0x00021c60


	//   ....[5]....
        /*0780*/ 	.word	0x00021cf0


	//   ....[6]....
        /*0784*/ 	.word	0x00021e20


	//   ....[7]....
        /*0788*/ 	.word	0x00021ef0


	//   ....[8]....
        /*078c*/ 	.word	0x00028ae0


	//   ....[9]....
        /*0790*/ 	.word	0x00028b00


	//   ....[10]....
        /*0794*/ 	.word	0x000294d0


	//   ....[11]....
        /*0798*/ 	.word	0x000294f0


	//   ....[12]....
        /*079c*/ 	.word	0x0002bb60


	//   ....[13]....
        /*07a0*/ 	.word	0x0002bb70


	//   ....[14]....
        /*07a4*/ 	.word	0x0002bba0


	//   ....[15]....
        /*07a8*/ 	.word	0x0002bbb0


	//   ....[16]....
        /*07ac*/ 	.word	0x0002cf20


	//   ....[17]....
        /*07b0*/ 	.word	0x0002cf90


	//   ....[18]....
        /*07b4*/ 	.word	0x0002d000


	//   ....[19]....
        /*07b8*/ 	.word	0x0002d060


	//----- nvinfo : EIATTR_EXIT_INSTR_OFFSETS
	.align		4
.L_860:
        /*07bc*/ 	.byte	0x04, 0x1c
        /*07be*/ 	.short	(.L_862 - .L_861)


	//   ....[0]....
.L_861:
        /*07c0*/ 	.word	0x00000060


	//----- nvinfo : EIATTR_CRS_STACK_SIZE
	.align		4
.L_862:
        /*07c4*/ 	.byte	0x04, 0x1e
        /*07c6*/ 	.short	(.L_864 - .L_863)
.L_863:
        /*07c8*/ 	.word	0x00000000


	//----- nvinfo : EIATTR_CBANK_PARAM_SIZE
	.align		4
.L_864:
        /*07cc*/ 	.byte	0x03, 0x19
        /*07ce*/ 	.short	0x01d0


	//----- nvinfo : EIATTR_PARAM_CBANK
	.align		4
        /*07d0*/ 	.byte	0x04, 0x0a
        /*07d2*/ 	.short	(.L_866 - .L_865)
	.align		4
.L_865:
        /*07d4*/ 	.word	index@(.nv.constant0._ZN5flash24flash_fwd_splitkv_kernelI23Flash_fwd_kernel_traitsILi64ELi64ELi256ELi4ELb0ELb0EN7cutlass6half_tE19Flash_kernel_traitsILi64ELi64ELi256ELi4ES3_EELb1ELb0ELb0ELb0ELb0ELb0ELb0ELb1EEEvNS_16Flash_fwd_paramsE)
        /*07d8*/ 	.short	0x0210
        /*07da*/ 	.short	0x01d0


	//----- nvinfo : EIATTR_SW_WAR
	.align		4
.L_866:
        /*07dc*/ 	.byte	0x04, 0x36
        /*07de*/ 	.short	(.L_868 - .L_867)
.L_867:
        /*07e0*/ 	.word	0x00000008
.L_868:


//--------------------- .nv.info._ZN5flash24flash_fwd_splitkv_kernelI23Flash_fwd_kernel_traitsILi64ELi64ELi256ELi4ELb0ELb0EN7cutlass6half_tE19Flash_kernel_traitsILi64ELi64ELi256ELi4ES3_EELb1ELb0ELb0ELb0ELb0ELb1ELb0ELb1EEEvNS_16Flash_fwd_paramsE --------------------------
	.section	.nv.info._ZN5flash24flash_fwd_splitkv_kernelI23Flash_fwd_kernel_traitsILi64ELi64ELi256ELi4ELb0ELb0EN7cutlass6half_tE19Flash_kernel_traitsILi64ELi64ELi256ELi4ES3_EELb1ELb0ELb0ELb0ELb0ELb1ELb0ELb1EEEvNS_16Flash_fwd_paramsE,"",@"SHT_CUDA_INFO"
	.sectionflags	@""
	.align	4


	//----- nvinfo : EIATTR_CUDA_API_VERSION
	.align		4
        /*0000*/ 	.byte	0x04, 0x37
        /*0002*/ 	.short	(.L_870 - .L_869)
.L_869:
        /*0004*/ 	.word	0x00000082


	//----- nvinfo : EIATTR_KPARAM_INFO
	.align		4
.L_870:
        /*0008*/ 	.byte	0x04, 0x17
        /*000a*/ 	.short	(.L_872 - .L_871)
.L_871:
        /*000c*/ 	.word	0x00000000
        /*0010*/ 	.short	0x0000
        /*0012*/ 	.short	0x0000
        /*0014*/ 	.byte	0x00, 0xf0, 0x41, 0x07


	//----- nvinfo : EIATTR_SPARSE_MMA_MASK
	.align		4
.L_872:
        /*0018*/ 	.byte	0x03, 0x50
        /*001a*/ 	.short	0x0000


	//----- nvinfo : EIATTR_MAXREG_COUNT
	.align		4
        /*001c*/ 	.byte	0x03, 0x1b
        /*001e*/ 	.short	0x00ff


	//----- nvinfo : EIATTR_NUM_BARRIERS
	.align		4
        /*0020*/ 	.byte	0x02, 0x4c
        /*0022*/ 	.byte	0x01
	.zero		1


	//----- nvinfo : EIATTR_ANNOTATIONS
	.align		4
        /*0024*/ 	.byte	0x04, 0x55
        /*0026*/ 	.short	(.L_874 - .L_873)


	//   ....[0]....
.L_873:
        /* <DEDUP_REMOVED lines=138> */


	//----- nvinfo : EIATTR_MERCURY_ISA_VERSION
	.align		4
.L_874:
        /*08b0*/ 	.byte	0x03, 0x5f
        /*08b2*/ 	.short	0x0101


	//----- nvinfo : EIATTR_COOP_GROUP_MASK_REGIDS
	.align		4
        /*08b4*/ 	.byte	0x04, 0x29
        /*08b6*/ 	.short	(.L_876 - .L_875)


	//   ....[0]....
.L_875:
        /*08b8*/ 	.word	0xffffffff


	//   ....[1]....
        /*08bc*/ 	.word	0xffffffff


	//   ....[2]....
        /*08c0*/ 	.word	0xffffffff


	//   ....[3]....
        /*08c4*/ 	.word	0xffffffff


	//   ....[4]....
        /*08c8*/ 	.word	0xffffffff


	//   ....[5]....
        /*08cc*/ 	.word	0xffffffff


	//   ....[6]....
        /*08d0*/ 	.word	0xffffffff


	//   ....[7]....
        /*08d4*/ 	.word	0xffffffff


	//   ....[8]....
        /*08d8*/ 	.word	0xffffffff


	//   ....[9]....
        /*08dc*/ 	.word	0xffffffff


	//   ....[10]....
        /*08e0*/ 	.word	0xffffffff


	//   ....[11]....
        /*08e4*/ 	.word	0xffffffff


	//   ....[12]....
        /*08e8*/ 	.word	0xffffffff


	//   ....[13]....
        /*08ec*/ 	.word	0xffffffff


	//   ....[14]....
        /*08f0*/ 	.word	0xffffffff


	//   ....[15]....
        /*08f4*/ 	.word	0xffffffff


	//   ....[16]....
        /*08f8*/ 	.word	0x05000004


	//   ....[17]....
        /*08fc*/ 	.word	0x05000004


	//   ....[18]....
        /*0900*/ 	.word	0x05000004


	//   ....[19]....
        /*0904*/ 	.word	0x05000004


	//----- nvinfo : EIATTR_COOP_GROUP_INSTR_OFFSETS
	.align		4
.L_876:
        /*0908*/ 	.byte	0x04, 0x28
        /*090a*/ 	.short	(.L_878 - .L_877)


	//   ....[0]....
.L_877:
        /*090c*/ 	.word	0x0001a660


	//   ....[1]....
        /*0910*/ 	.word	0x0001a6e0


	//   ....[2]....
        /*0914*/ 	.word	0x0001a730


	//   ....[3]....
        /*0918*/ 	.word	0x0001a750


	//   ....[4]....
        /*091c*/ 	.word	0x00024220


	//   ....[5]....
        /*0920*/ 	.word	0x00024240


	//   ....[6]....
        /*0924*/ 	.word	0x00024360


	//   ....[7]....
        /*0928*/ 	.word	0x000243b0


	//   ....[8]....
        /*092c*/ 	.word	0x0002bde0


	//   ....[9]....
        /*0930*/ 	.word	0x0002be00


	//   ....[10]....
        /*0934*/ 	.word	0x0002c8b0


	//   ....[11]....
        /*0938*/ 	.word	0x0002c8d0


	//   ....[12]....
        /*093c*/ 	.word	0x0002ef50


	//   ....[13]....
        /*0940*/ 	.word	0x0002ef60


	//   ....[14]....
        /*0944*/ 	.word	0x0002ef90


	//   ....[15]....
        /*0948*/ 	.word	0x0002efa0


	//   ....[16]....
        /*094c*/ 	.word	0x00030310


	//   ....[17]....
        /*0950*/ 	.word	0x00030380


	//   ....[18]....
        /*0954*/ 	.word	0x000303f0


	//   ....[19]....
        /*0958*/ 	.word	0x00030450


	//----- nvinfo : EIATTR_EXIT_INSTR_OFFSETS
	.align		4
.L_878:
        /*095c*/ 	.byte	0x04, 0x1c
        /*095e*/ 	.short	(.L_880 - .L_879)


	//   ....[0]....
.L_879:
        /*0960*/ 	.word	0x00000060


	//----- nvinfo : EIATTR_CRS_STACK_SIZE
	.align		4
.L_880:
        /*0964*/ 	.byte	0x04, 0x1e
        /*0966*/ 	.short	(.L_882 - .L_881)
.L_881:
        /*0968*/ 	.word	0x00000000


	//----- nvinfo : EIATTR_CBANK_PARAM_SIZE
	.align		4
.L_882:
        /*096c*/ 	.byte	0x03, 0x19
        /*096e*/ 	.short	0x01d0


	//----- nvinfo : EIATTR_PARAM_CBANK
	.align		4
        /*0970*/ 	.byte	0x04, 0x0a
        /*0972*/ 	.short	(.L_884 - .L_883)
	.align		4
.L_883:
        /*0974*/ 	.word	index@(.nv.constant0._ZN5flash24flash_fwd_splitkv_kernelI23Flash_fwd_kernel_traitsILi64ELi64ELi256ELi4ELb0ELb0EN7cutlass6half_tE19Flash_kernel_traitsILi64ELi64ELi256ELi4ES3_EELb1ELb0ELb0ELb0ELb0ELb1ELb0ELb1EEEvNS_16Flash_fwd_paramsE)
        /*0978*/ 	.short	0x0210
        /*097a*/ 	.short	0x01d0


	//----- nvinfo : EIATTR_SW_WAR
	.align		4
.L_884:
        /*097c*/ 	.byte	0x04, 0x36
        /*097e*/ 	.short	(.L_886 - .L_885)
.L_885:
        /*0980*/ 	.word	0x00000008
.L_886:


//--------------------- .nv.info._ZN5flash24flash_fwd_splitkv_kernelI23Flash_fwd_kernel_traitsILi64ELi64ELi256ELi4ELb0ELb0EN7cutlass6half_tE19Flash_kernel_traitsILi64ELi64ELi256ELi4ES3_EELb1ELb0ELb0ELb0ELb0ELb0ELb1ELb0EEEvNS_16Flash_fwd_paramsE --------------------------
	.section	.nv.info._ZN5flash24flash_fwd_splitkv_kernelI23Flash_fwd_kernel_traitsILi64ELi64ELi256ELi4ELb0ELb0EN7cutlass6half_tE19Flash_kernel_traitsILi64ELi64ELi256ELi4ES3_EELb1ELb0ELb0ELb0ELb0ELb0ELb1ELb0EEEvNS_16Flash_fwd_paramsE,"",@"SHT_CUDA_INFO"
	.sectionflags	@""
	.align	4


	//----- nvinfo : EIATTR_CUDA_API_VERSION
	.align		4
        /*0000*/ 	.byte	0x04, 0x37
        /*0002*/ 	.short	(.L_888 - .L_887)
.L_887:
        /*0004*/ 	.word	0x00000082


	//----- nvinfo : EIATTR_KPARAM_INFO
	.align		4
.L_888:
        /*0008*/ 	.byte	0x04, 0x17
        /*000a*/ 	.short	(.L_890 - .L_889)
.L_889:
        /*000c*/ 	.word	0x00000000
        /*0010*/ 	.short	0x0000
        /*0012*/ 	.short	0x0000
        /*0014*/ 	.byte	0x00, 0xf0, 0x41, 0x07


	//----- nvinfo : EIATTR_SPARSE_MMA_MASK
	.align		4
.L_890:
        /*0018*/ 	.byte	0x03, 0x50
        /*001a*/ 	.short	0x0000


	//----- nvinfo : EIATTR_MAXREG_COUNT
	.align		4
        /*001c*/ 	.byte	0x03, 0x1b
        /*001e*/ 	.short	0x00ff


	//----- nvinfo : EIATTR_NUM_BARRIERS
	.align		4
        /*0020*/ 	.byte	0x02, 0x4c
        /*0022*/ 	.byte	0x01
	.zero		1


	//----- nvinfo : EIATTR_ANNOTATIONS
	.align		4
        /*0024*/ 	.byte	0x04, 0x55
        /*0026*/ 	.short	(.L_892 - .L_891)


	//   ....[0]....
.L_891:
        /* <DEDUP_REMOVED lines=12> */


	//----- nvinfo : EIATTR_MERCURY_ISA_VERSION
	.align		4
.L_892:
        /*00d8*/ 	.byte	0x03, 0x5f
        /*00da*/ 	.short	0x0101


	//----- nvinfo : EIATTR_INT_WARP_WIDE_INSTR_OFFSETS
	.align		4
        /*00dc*/ 	.byte	0x04, 0x31
        /*00de*/ 	.short	(.L_894 - .L_893)


	//   ....[0]....
.L_893:
        /*00e0*/ 	.word	0x00006320


	//   ....[1]....
        /*00e4*/ 	.word	0x0000ba30


	//----- nvinfo : EIATTR_COOP_GROUP_MASK_REGIDS
	.align		4
.L_894:
        /*00e8*/ 	.byte	0x04, 0x29
        /*00ea*/ 	.short	(.L_896 - .L_895)


	//   ....[0]....
.L_895:
        /*00ec*/ 	.word	0xffffffff


	//   ....[1]....
        /*00f0*/ 	.word	0xffffffff


	//   ....[2]....
        /*00f4*/ 	.word	0xffffffff


	//   ....[3]....
        /*00f8*/ 	.word	0xffffffff


	//   ....[4]....
        /*00fc*/ 	.word	0xffffffff


	//   ....[5]....
        /*0100*/ 	.word	0xffffffff


	//   ....[6]....
        /*0104*/ 	.word	0xffffffff


	//   ....[7]....
        /*0108*/ 	.word	0xffffffff


	//   ....[8]....
        /*010c*/ 	.word	0xffffffff


	//   ....[9]....
        /*0110*/ 	.word	0xffffffff


	//   ....[10]....
        /*0114*/ 	.word	0xffffffff


	//   ....[11]....
        /*0118*/ 	.word	0xffffffff


	//   ....[12]....
        /*011c*/ 	.word	0xffffffff


	//   ....[13]....
        /*0120*/ 	.word	0xffffffff


	//   ....[14]....
        /*0124*/ 	.word	0xffffffff


	//   ....[15]....
        /*0128*/ 	.word	0xffffffff


	//----- nvinfo : EIATTR_COOP_GROUP_INSTR_OFFSETS
	.align		4
.L_896:
        /*012c*/ 	.byte	0x04, 0x28
        /*012e*/ 	.short	(.L_898 - .L_897)


	//   ....[0]....
.L_897:
        /*0130*/ 	.word	0x00008850


	//   ....[1]....
        /*0134*/ 	.word	0x000089e0


	//   ....[2]....
        /*0138*/ 	.word	0x00008d40


	//   ....[3]....
        /*013c*/ 	.word	0x00008f10


	//   ....[4]....
        /*0140*/ 	.word	0x00010320


	//   ....[5]....
        /*0144*/ 	.word	0x00010380


	//   ....[6]....
        /*0148*/ 	.word	0x000103a0


	//   ....[7]....
        /*014c*/ 	.word	0x000103d0


	//   ....[8]....
        /*0150*/ 	.word	0x000163b0


	//   ....[9]....
        /*0154*/ 	.word	0x000163d0


	//   ....[10]....
        /*0158*/ 	.word	0x00016410


	//   ....[11]....
        /*015c*/ 	.word	0x00016420


	//   ....[12]....
        /*0160*/ 	.word	0x00018f40


	//   ....[13]....
        /*0164*/ 	.word	0x00018f80


	//   ....[14]....
        /*0168*/ 	.word	0x00019020


	//   ....[15]....
        /*016c*/ 	.word	0x00019040


	//----- nvinfo : EIATTR_EXIT_INSTR_OFFSETS
	.align		4
.L_898:
        /*0170*/ 	.byte	0x04, 0x1c
        /*0172*/ 	.short	(.L_900 - .L_899)


	//   ....[0]....
.L_899:
        /*0174*/ 	.word	0x00000630


	//   ....[1]....
        /*0178*/ 	.word	0x00000ef0


	//   ....[2]....
        /*017c*/ 	.word	0x00000f20


	//   ....[3]....
        /*0180*/ 	.word	0x00019c60


	//   ....[4]....
        /*0184*/ 	.word	0x00019c80


	//----- nvinfo : EIATTR_CRS_STACK_SIZE
	.align		4
.L_900:
        /*0188*/ 	.byte	0x04, 0x1e
        /*018a*/ 	.short	(.L_902 - .L_901)
.L_901:
        /*018c*/ 	.word	0x00000000


	//----- nvinfo : EIATTR_CBANK_PARAM_SIZE
	.align		4
.L_902:
        /*0190*/ 	.byte	0x03, 0x19
        /*0192*/ 	.short	0x01d0


	//----- nvinfo : EIATTR_PARAM_CBANK
	.align		4
        /*0194*/ 	.byte	0x04, 0x0a
        /*0196*/ 	.short	(.L_904 - .L_903)
	.align		4
.L_903:
        /*0198*/ 	.word	index@(.nv.constant0._ZN5flash24flash_fwd_splitkv_kernelI23Flash_fwd_kernel_traitsILi64ELi64ELi256ELi4ELb0ELb0EN7cutlass6half_tE19Flash_kernel_traitsILi64ELi64ELi256ELi4ES3_EELb1ELb0ELb0ELb0ELb0ELb0ELb1ELb0EEEvNS_16Flash_fwd_paramsE)
        /*019c*/ 	.short	0x0210
        /*019e*/ 	.short	0x01d0


	//----- nvinfo : EIATTR_SW_WAR
	.align		4
.L_904:
        /*01a0*/ 	.byte	0x04, 0x36
        /*01a2*/ 	.short	(.L_906 - .L_905)
.L_905:
        /*01a4*/ 	.word	0x00000008
.L_906:


//--------------------- .nv.info._ZN5flash24flash_fwd_splitkv_kernelI23Flash_fwd_kernel_traitsILi64ELi64ELi256ELi4ELb0ELb0EN7cutlass6half_tE19Flash_kernel_traitsILi64ELi64ELi256ELi4ES3_EELb1ELb0ELb0ELb0ELb0ELb1ELb1ELb0EEEvNS_16Flash_fwd_paramsE --------------------------
	.section	.nv.info._ZN5flash24flash_fwd_splitkv_kernelI23Flash_fwd_kernel_traitsILi64ELi64ELi256ELi4ELb0ELb0EN7cutlass6half_tE19Flash_kernel_traitsILi64ELi64ELi256ELi4ES3_EELb1ELb0ELb0ELb0ELb0ELb1ELb1ELb0EEEvNS_16Flash_fwd_paramsE,"",@"SHT_CUDA_INFO"
	.sectionflags	@""
	.align	4


	//----- nvinfo : EIATTR_CUDA_API_VERSION
	.align		4
        /*0000*/ 	.byte	0x04, 0x37
        /*0002*/ 	.short	(.L_908 - .L_907)
.L_907:
        /*0004*/ 	.word	0x00000082


	//----- nvinfo : EIATTR_KPARAM_INFO
	.align		4
.L_908:
        /*0008*/ 	.byte	0x04, 0x17
        /*000a*/ 	.short	(.L_910 - .L_909)
.L_909:
        /*000c*/ 	.word	0x00000000
        /*0010*/ 	.short	0x0000
        /*0012*/ 	.short	0x0000
        /*0014*/ 	.byte	0x00, 0xf0, 0x41, 0x07


	//----- nvinfo : EIATTR_SPARSE_MMA_MASK
	.align		4
.L_910:
        /*0018*/ 	.byte	0x03, 0x50
        /*001a*/ 	.short	0x0000


	//----- nvinfo : EIATTR_MAXREG_COUNT
	.align		4
        /*001c*/ 	.byte	0x03, 0x1b
        /*001e*/ 	.short	0x00ff


	//----- nvinfo : EIATTR_NUM_BARRIERS
	.align		4
        /*0020*/ 	.byte	0x02, 0x4c
        /*0022*/ 	.byte	0x01
	.zero		1


	//----- nvinfo : EIATTR_ANNOTATIONS
	.align		4
        /*0024*/ 	.byte	0x04, 0x55
        /*0026*/ 	.short	(.L_912 - .L_911)


	//   ....[0]....
.L_911:
        /* <DEDUP_REMOVED lines=31> */


	//----- nvinfo : EIATTR_MERCURY_ISA_VERSION
	.align		4
.L_912:
        /*0208*/ 	.byte	0x03, 0x5f
        /*020a*/ 	.short	0x0101


	//----- nvinfo : EIATTR_INT_WARP_WIDE_INSTR_OFFSETS
	.align		4
        /*020c*/ 	.byte	0x04, 0x31
        /*020e*/ 	.short	(.L_914 - .L_913)


	//   ....[0]....
.L_913:
        /*0210*/ 	.word	0x00007550


	//   ....[1]....
        /*0214*/ 	.word	0x0000cdb0


	//----- nvinfo : EIATTR_COOP_GROUP_MASK_REGIDS
	.align		4
.L_914:
        /*0218*/ 	.byte	0x04, 0x29
        /*021a*/ 	.short	(.L_916 - .L_915)


	//   ....[0]....
.L_915:
        /*021c*/ 	.word	0xffffffff


	//   ....[1]....
        /*0220*/ 	.word	0xffffffff


	//   ....[2]....
        /*0224*/ 	.word	0xffffffff


	//   ....[3]....
        /*0228*/ 	.word	0xffffffff


	//   ....[4]....
        /*022c*/ 	.word	0xffffffff


	//   ....[5]....
        /*0230*/ 	.word	0xffffffff


	//   ....[6]....
        /*0234*/ 	.word	0xffffffff


	//   ....[7]....
        /*0238*/ 	.word	0xffffffff


	//   ....[8]....
        /*023c*/ 	.word	0xffffffff


	//   ....[9]....
        /*0240*/ 	.word	0xffffffff


	//   ....[10]....
        /*0244*/ 	.word	0xffffffff


	//   ....[11]....
        /*0248*/ 	.word	0xffffffff


	//   ....[12]....
        /*024c*/ 	.word	0xffffffff


	//   ....[13]....
        /*0250*/ 	.word	0xffffffff


	//   ....[14]....
        /*0254*/ 	.word	0xffffffff


	//   ....[15]....
        /*0258*/ 	.word	0xffffffff


	//----- nvinfo : EIATTR_COOP_GROUP_INSTR_OFFSETS
	.align		4
.L_916:
        /*025c*/ 	.byte	0x04, 0x28
        /*025e*/ 	.short	(.L_918 - .L_917)


	//   ....[0]....
.L_917:
        /*0260*/ 	.word	0x00009ae0


	//   ....[1]....
        /*0264*/ 	.word	0x00009c50


	//   ....[2]....
        /*0268*/ 	.word	0x0000a000


	//   ....[3]....
        /*026c*/ 	.word	0x0000a1d0


	//   ....[4]....
        /*0270*/ 	.word	0x00012570


	//   ....[5]....
        /*0274*/ 	.word	0x000125c0


	//   ....[6]....
        /*0278*/ 	.word	0x000125e0


	//   ....[7]....
        /*027c*/ 	.word	0x00012600


	//   ....[8]....
        /*0280*/ 	.word	0x00019a80


	//   ....[9]....
        /*0284*/ 	.word	0x00019a90


	//   ....[10]....
        /*0288*/ 	.word	0x00019ac0


	//   ....[11]....
        /*028c*/ 	.word	0x00019ad0


	//   ....[12]....
        /*0290*/ 	.word	0x0001c670


	//   ....[13]....
        /*0294*/ 	.word	0x0001c6b0


	//   ....[14]....
        /*0298*/ 	.word	0x0001c750


	//   ....[15]....
        /*029c*/ 	.word	0x0001c760


	//----- nvinfo : EIATTR_EXIT_INSTR_OFFSETS
	.align		4
.L_918:
        /*02a0*/ 	.byte	0x04, 0x1c
        /*02a2*/ 	.short	(.L_920 - .L_919)


	//   ....[0]....
.L_919:
        /*02a4*/ 	.word	0x00000630


	//   ....[1]....
        /*02a8*/ 	.word	0x00000ef0


	//   ....[2]....
        /*02ac*/ 	.word	0x00000f20


	//   ....[3]....
        /*02b0*/ 	.word	0x0001d390


	//   ....[4]....
        /*02b4*/ 	.word	0x0001d3b0


	//----- nvinfo : EIATTR_CRS_STACK_SIZE
	.align		4
.L_920:
        /*02b8*/ 	.byte	0x04, 0x1e
        /*02ba*/ 	.short	(.L_922 - .L_921)
.L_921:
        /*02bc*/ 	.word	0x00000000


	//----- nvinfo : EIATTR_CBANK_PARAM_SIZE
	.align		4
.L_922:
        /*02c0*/ 	.byte	0x03, 0x19
        /*02c2*/ 	.short	0x01d0


	//----- nvinfo : EIATTR_PARAM_CBANK
	.align		4
        /*02c4*/ 	.byte	0x04, 0x0a
        /*02c6*/ 	.short	(.L_924 - .L_923)
	.align		4
.L_923:
        /*02c8*/ 	.word	index@(.nv.constant0._ZN5flash24flash_fwd_splitkv_kernelI23Flash_fwd_kernel_traitsILi64ELi64ELi256ELi4ELb0ELb0EN7cutlass6half_tE19Flash_kernel_traitsILi64ELi64ELi256ELi4ES3_EELb1ELb0ELb0ELb0ELb0ELb1ELb1ELb0EEEvNS_16Flash_fwd_paramsE)
        /*02cc*/ 	.short	0x0210
        /*02ce*/ 	.short	0x01d0


	//----- nvinfo : EIATTR_SW_WAR
	.align		4
.L_924:
        /*02d0*/ 	.byte	0x04, 0x36
        /*02d2*/ 	.short	(.L_926 - .L_925)
.L_925:
        /*02d4*/ 	.word	0x00000008
.L_926:


//--------------------- .nv.info._ZN5flash24flash_fwd_splitkv_kernelI23Flash_fwd_kernel_traitsILi64ELi64ELi256ELi4ELb0ELb0EN7cutlass6half_tE19Flash_kernel_traitsILi64ELi64ELi256ELi4ES3_EELb1ELb0ELb0ELb0ELb0ELb0ELb1ELb1EEEvNS_16Flash_fwd_paramsE --------------------------
	.section	.nv.info._ZN5flash24flash_fwd_splitkv_kernelI23Flash_fwd_kernel_traitsILi64ELi64ELi256ELi4ELb0ELb0EN7cutlass6half_tE19Flash_kernel_traitsILi64ELi64ELi256ELi4ES3_EELb1ELb0ELb0ELb0ELb0ELb0ELb1ELb1EEEvNS_16Flash_fwd_paramsE,"",@"SHT_CUDA_INFO"
	.sectionflags	@""
	.align	4


	//----- nvinfo : EIATTR_CUDA_API_VERSION
	.align		4
        /*0000*/ 	.byte	0x04, 0x37
        /*0002*/ 	.short	(.L_928 - .L_927)
.L_927:
        /*0004*/ 	.word	0x00000082


	//----- nvinfo : EIATTR_KPARAM_INFO
	.align		4
.L_928:
        /*0008*/ 	.byte	0x04, 0x17
        /*000a*/ 	.short	(.L_930 - .L_929)
.L_929:
        /*000c*/ 	.word	0x00000000
        /*0010*/ 	.short	0x0000
        /*0012*/ 	.short	0x0000
        /*0014*/ 	.byte	0x00, 0xf0, 0x41, 0x07


	//----- nvinfo : EIATTR_SPARSE_MMA_MASK
	.align		4
.L_930:
        /*0018*/ 	.byte	0x03, 0x50
        /*001a*/ 	.short	0x0000


	//----- nvinfo : EIATTR_MAXREG_COUNT
	.align		4
        /*001c*/ 	.byte	0x03, 0x1b
        /*001e*/ 	.short	0x00ff


	//----- nvinfo : EIATTR_NUM_BARRIERS
	.align		4
        /*0020*/ 	.byte	0x02, 0x4c
        /*0022*/ 	.byte	0x01
	.zero		1


	//----- nvinfo : EIATTR_ANNOTATIONS
	.align		4
        /*0024*/ 	.byte	0x04, 0x55
        /*0026*/ 	.short	(.L_932 - .L_931)


	//   ....[0]....
.L_931:
        /* <DEDUP_REMOVED lines=132> */


	//----- nvinfo : EIATTR_MERCURY_ISA_VERSION
	.align		4
.L_932:
        /*0850*/ 	.byte	0x03, 0x5f
        /*0852*/ 	.short	0x0101


	//----- nvinfo : EIATTR_COOP_GROUP_MASK_REGIDS
	.align		4
        /*0854*/ 	.byte	0x04, 0x29
        /*0856*/ 	.short	(.L_934 - .L_933)


	//   ....[0]....
.L_933:
        /*0858*/ 	.word	0xffffffff


	//   ....[1]....
        /*085c*/ 	.word	0xffffffff


	//   ....[2]....
        /*0860*/ 	.word	0xffffffff


	//   ....[3]....
        /*0864*/ 	.word	0xffffffff


	//   ....[4]....
        /*0868*/ 	.word	0xffffffff


	//   ....[5]....
        /*086c*/ 	.word	0xffffffff


	//   ....[6]....
        /*0870*/ 	.word	0xffffffff


	//   ....[7]....
        /*0874*/ 	.word	0xffffffff


	//   ....[8]....
        /*0878*/ 	.word	0xffffffff


	//   ....[9]....
        /*087c*/ 	.word	0xffffffff


	//   ....[10]....
        /*0880*/ 	.word	0xffffffff


	//   ....[11]....
        /*0884*/ 	.word	0xffffffff


	//   ....[12]....
        /*0888*/ 	.word	0xffffffff


	//   ....[13]....
        /*088c*/ 	.word	0xffffffff


	//   ....[14]....
        /*0890*/ 	.word	0xffffffff


	//   ....[15]....
        /*0894*/ 	.word	0xffffffff


	//   ....[16]....
        /*0898*/ 	.word	0x05000004


	//   ....[17]....
        /*089c*/ 	.word	0x05000004


	//   ....[18]....
        /*08a0*/ 	.word	0x05000004


	//   ....[19]....
        /*08a4*/ 	.word	0x05000004


	//----- nvinfo : EIATTR_COOP_GROUP_INSTR_OFFSETS
	.align		4
.L_934:
        /*08a8*/ 	.byte	0x04, 0x28
        /*08aa*/ 	.short	(.L_936 - .L_935)


	//   ....[0]....
.L_935:
        /*08ac*/ 	.word	0x00019800


	//   ....[1]....
        /*08b0*/ 	.word	0x000198d0


	//   ....[2]....
        /*08b4*/ 	.word	0x000198e0


	//   ....[3]....
        /*08b8*/ 	.word	0x00019910


	//   ....[4]....
        /*08bc*/ 	.word	0x00021df0


	//   ....[5]....
        /*08c0*/ 	.word	0x00021e80


	//   ....[6]....
        /*08c4*/ 	.word	0x00021f90


	//   ....[7]....
        /*08c8*/ 	.word	0x00022040


	//   ....[8]....
        /*08cc*/ 	.word	0x00028a60


	//   ....[9]....
        /*08d0*/ 	.word	0x00028a80


	//   ....[10]....
        /*08d4*/ 	.word	0x000294b0


	//   ....[11]....
        /*08d8*/ 	.word	0x000294d0


	//   ....[12]....
        /*08dc*/ 	.word	0x0002bbc0


	//   ....[13]....
        /*08e0*/ 	.word	0x0002bbd0


	//   ....[14]....
        /*08e4*/ 	.word	0x0002bc00


	//   ....[15]....
        /*08e8*/ 	.word	0x0002bc10


	//   ....[16]....
        /*08ec*/ 	.word	0x0002cae0


	//   ....[17]....
        /*08f0*/ 	.word	0x0002cb50


	//   ....[18]....
        /*08f4*/ 	.word	0x0002cbc0


	//   ....[19]....
        /*08f8*/ 	.word	0x0002cc20


	//----- nvinfo : EIATTR_EXIT_INSTR_OFFSETS
	.align		4
.L_936:
        /*08fc*/ 	.byte	0x04, 0x1c
        /*08fe*/ 	.short	(.L_938 - .L_937)


	//   ....[0]....
.L_937:
        /*0900*/ 	.word	0x00000200


	//----- nvinfo : EIATTR_CRS_STACK_SIZE
	.align		4
.L_938:
        /*0904*/ 	.byte	0x04, 0x1e
        /*0906*/ 	.short	(.L_940 - .L_939)
.L_939:
        /*0908*/ 	.word	0x00000000


	//----- nvinfo : EIATTR_CBANK_PARAM_SIZE
	.align		4
.L_940:
        /*090c*/ 	.byte	0x03, 0x19
        /*090e*/ 	.short	0x01d0


	//----- nvinfo : EIATTR_PARAM_CBANK
	.align		4
        /*0910*/ 	.byte	0x04, 0x0a
        /*0912*/ 	.short	(.L_942 - .L_941)
	.align		4
.L_941:
        /*0914*/ 	.word	index@(.nv.constant0._ZN5flash24flash_fwd_splitkv_kernelI23Flash_fwd_kernel_traitsILi64ELi64ELi256ELi4ELb0ELb0EN7cutlass6half_tE19Flash_kernel_traitsILi64ELi64ELi256ELi4ES3_EELb1ELb0ELb0ELb0ELb0ELb0ELb1ELb1EEEvNS_16Flash_fwd_paramsE)
        /*0918*/ 	.short	0x0210
        /*091a*/ 	.short	0x01d0


	//----- nvinfo : EIATTR_SW_WAR
	.align		4
.L_942:
        /*091c*/ 	.byte	0x04, 0x36
        /*091e*/ 	.short	(.L_944 - .L_943)
.L_943:
        /*0920*/ 	.word	0x00000008
.L_944:


//--------------------- .nv.info._ZN5flash24flash_fwd_splitkv_kernelI23Flash_fwd_kernel_traitsILi64ELi64ELi256ELi4ELb0ELb0EN7cutlass6half_tE19Flash_kernel_traitsILi64ELi64ELi256ELi4ES3_EELb1ELb0ELb0ELb0ELb0ELb1ELb1ELb1EEEvNS_16Flash_fwd_paramsE --------------------------
	.section	.nv.info._ZN5flash24flash_fwd_splitkv_kernelI23Flash_fwd_kernel_traitsILi64ELi64ELi256ELi4ELb0ELb0EN7cutlass6half_tE19Flash_kernel_traitsILi64ELi64ELi256ELi4ES3_EELb1ELb0ELb0ELb0ELb0ELb1ELb1ELb1EEEvNS_16Flash_fwd_paramsE,"",@"SHT_CUDA_INFO"
	.sectionflags	@""
	.align	4


	//----- nvinfo : EIATTR_CUDA_API_VERSION
	.align		4
        /*0000*/ 	.byte	0x04, 0x37
        /*0002*/ 	.short	(.L_946 - .L_945)
.L_945:
        /*0004*/ 	.word	0x00000082


	//----- nvinfo : EIATTR_KPARAM_INFO
	.align		4
.L_946:
        /*0008*/ 	.byte	0x04, 0x17
        /*000a*/ 	.short	(.L_948 - .L_947)
.L_947:
        /*000c*/ 	.word	0x00000000
        /*0010*/ 	.short	0x0000
        /*0012*/ 	.short	0x0000
        /*0014*/ 	.byte	0x00, 0xf0, 0x41, 0x07


	//----- nvinfo : EIATTR_SPARSE_MMA_MASK
	.align		4
.L_948:
        /*0018*/ 	.byte	0x03, 0x50
        /*001a*/ 	.short	0x0000


	//----- nvinfo : EIATTR_MAXREG_COUNT
	.align		4
        /*001c*/ 	.byte	0x03, 0x1b
        /*001e*/ 	.short	0x00ff


	//----- nvinfo : EIATTR_NUM_BARRIERS
	.align		4
        /*0020*/ 	.byte	0x02, 0x4c
        /*0022*/ 	.byte	0x01
	.zero		1


	//----- nvinfo : EIATTR_ANNOTATIONS
	.align		4
        /*0024*/ 	.byte	0x04, 0x55
        /*0026*/ 	.short	(.L_950 - .L_949)


	//   ....[0]....
.L_949:
        /* <DEDUP_REMOVED lines=136> */


	//----- nvinfo : EIATTR_MERCURY_ISA_VERSION
	.align		4
.L_950:
        /*0890*/ 	.byte	0x03, 0x5f
        /*0892*/ 	.short	0x0101


	//----- nvinfo : EIATTR_COOP_GROUP_MASK_REGIDS
	.align		4
        /*0894*/ 	.byte	0x04, 0x29
        /*0896*/ 	.short	(.L_952 - .L_951)


	//   ....[0]....
.L_951:
        /*0898*/ 	.word	0xffffffff


	//   ....[1]....
        /*089c*/ 	.word	0xffffffff


	//   ....[2]....
        /*08a0*/ 	.word	0xffffffff


	//   ....[3]....
        /*08a4*/ 	.word	0xffffffff


	//   ....[4]....
        /*08a8*/ 	.word	0xffffffff


	//   ....[5]....
        /*08ac*/ 	.word	0xffffffff


	//   ....[6]....
        /*08b0*/ 	.word	0xffffffff


	//   ....[7]....
        /*08b4*/ 	.word	0xffffffff


	//   ....[8]....
        /*08b8*/ 	.word	0xffffffff


	//   ....[9]....
        /*08bc*/ 	.word	0xffffffff


	//   ....[10]....
        /*08c0*/ 	.word	0xffffffff


	//   ....[11]....
        /*08c4*/ 	.word	0xffffffff


	//   ....[12]....
        /*08c8*/ 	.word	0xffffffff


	//   ....[13]....
        /*08cc*/ 	.word	0xffffffff


	//   ....[14]....
        /*08d0*/ 	.word	0xffffffff


	//   ....[15]....
        /*08d4*/ 	.word	0xffffffff


	//   ....[16]....
        /*08d8*/ 	.word	0x05000004


	//   ....[17]....
        /*08dc*/ 	.word	0x05000004


	//   ....[18]....
        /*08e0*/ 	.word	0x05000004


	//   ....[19]....
        /*08e4*/ 	.word	0x05000004


	//----- nvinfo : EIATTR_COOP_GROUP_INSTR_OFFSETS
	.align		4
.L_952:
        /*08e8*/ 	.byte	0x04, 0x28
        /*08ea*/ 	.short	(.L_954 - .L_953)


	//   ....[0]....
.L_953:
        /*08ec*/ 	.word	0x0001a7e0


	//   ....[1]....
        /*08f0*/ 	.word	0x0001a860


	//   ....[2]....
        /*08f4*/ 	.word	0x0001a8b0


	//   ....[3]....
        /*08f8*/ 	.word	0x0001a8d0


	//   ....[4]....
        /*08fc*/ 	.word	0x00023c90


	//   ....[5]....
        /*0900*/ 	.word	0x00023cb0


	//   ....[6]....
        /*0904*/ 	.word	0x00023e10


	//   ....[7]....
        /*0908*/ 	.word	0x00023f10


	//   ....[8]....
        /*090c*/ 	.word	0x0002b8a0


	//   ....[9]....
        /*0910*/ 	.word	0x0002b8c0


	//   ....[10]....
        /*0914*/ 	.word	0x0002c380


	//   ....[11]....
        /*0918*/ 	.word	0x0002c3a0


	//   ....[12]....
        /*091c*/ 	.word	0x0002ead0


	//   ....[13]....
        /*0920*/ 	.word	0x0002eae0


	//   ....[14]....
        /*0924*/ 	.word	0x0002eb10


	//   ....[15]....
        /*0928*/ 	.word	0x0002eb20


	//   ....[16]....
        /*092c*/ 	.word	0x0002f9f0


	//   ....[17]....
        /*0930*/ 	.word	0x0002fa60


	//   ....[18]....
        /*0934*/ 	.word	0x0002fad0


	//   ....[19]....
        /*0938*/ 	.word	0x0002fb30


	//----- nvinfo : EIATTR_EXIT_INSTR_OFFSETS
	.align		4
.L_954:
        /*093c*/ 	.byte	0x04, 0x1c
        /*093e*/ 	.short	(.L_956 - .L_955)


	//   ....[0]....
.L_955:
        /*0940*/ 	.word	0x00000200


	//----- nvinfo : EIATTR_CRS_STACK_SIZE
	.align		4
.L_956:
        /*0944*/ 	.byte	0x04, 0x1e
        /*0946*/ 	.short	(.L_958 - .L_957)
.L_957:
        /*0948*/ 	.word	0x00000000


	//----- nvinfo : EIATTR_CBANK_PARAM_SIZE
	.align		4
.L_958:
        /*094c*/ 	.byte	0x03, 0x19
        /*094e*/ 	.short	0x01d0


	//----- nvinfo : EIATTR_PARAM_CBANK
	.align		4
        /*0950*/ 	.byte	0x04, 0x0a
        /*0952*/ 	.short	(.L_960 - .L_959)
	.align		4
.L_959:
        /*0954*/ 	.word	index@(.nv.constant0._ZN5flash24flash_fwd_splitkv_kernelI23Flash_fwd_kernel_traitsILi64ELi64ELi256ELi4ELb0ELb0EN7cutlass6half_tE19Flash_kernel_traitsILi64ELi64ELi256ELi4ES3_EELb1ELb0ELb0ELb0ELb0ELb1ELb1ELb1EEEvNS_16Flash_fwd_paramsE)
        /*0958*/ 	.short	0x0210
        /*095a*/ 	.short	0x01d0


	//----- nvinfo : EIATTR_SW_WAR
	.align		4
.L_960:
        /*095c*/ 	.byte	0x04, 0x36
        /*095e*/ 	.short	(.L_962 - .L_961)
.L_961:
        /*0960*/ 	.word	0x00000008
.L_962:


//--------------------- .nv.info._ZN5flash24flash_fwd_splitkv_kernelI23Flash_fwd_kernel_traitsILi64ELi64ELi256ELi4ELb0ELb0EN7cutlass6half_tE19Flash_kernel_traitsILi64ELi64ELi256ELi4ES3_EELb1ELb0ELb0ELb1ELb1ELb0ELb0ELb0EEEvNS_16Flash_fwd_paramsE --------------------------
	.section	.nv.info._ZN5flash24flash_fwd_splitkv_kernelI23Flash_fwd_kernel_traitsILi64ELi64ELi256ELi4ELb0ELb0EN7cutlass6half_tE19Flash_kernel_traitsILi64ELi64ELi256ELi4ES3_EELb1ELb0ELb0ELb1ELb1ELb0ELb0ELb0EEEvNS_16Flash_fwd_paramsE,"",@"SHT_CUDA_INFO"
	.sectionflags	@""
	.align	4


	//----- nvinfo : EIATTR_CUDA_API_VERSION
	.align		4
        /*0000*/ 	.byte	0x04, 0x37
        /*0002*/ 	.short	(.L_964 - .L_963)
.L_963:
        /*0004*/ 	.word	0x00000082


	//----- nvinfo : EIATTR_KPARAM_INFO
	.align		4
.L_964:
        /*0008*/ 	.byte	0x04, 0x17
        /*000a*/ 	.short	(.L_966 - .L_965)
.L_965:
        /*000c*/ 	.word	0x00000000
        /*0010*/ 	.short	0x0000
        /*0012*/ 	.short	0x0000
        /*0014*/ 	.byte	0x00, 0xf0, 0x41, 0x07


	//----- nvinfo : EIATTR_SPARSE_MMA_MASK
	.align		4
.L_966:
        /*0018*/ 	.byte	0x03, 0x50
        /*001a*/ 	.short	0x0000


	//----- nvinfo : EIATTR_MAXREG_COUNT
	.align		4
        /*001c*/ 	.byte	0x03, 0x1b
        /*001e*/ 	.short	0x00ff


	//----- nvinfo : EIATTR_NUM_BARRIERS
	.align		4
        /*0020*/ 	.byte	0x02, 0x4c
        /*0022*/ 	.byte	0x01
	.zero		1


	//----- nvinfo : EIATTR_MERCURY_ISA_VERSION
	.align		4
        /*0024*/ 	.byte	0x03, 0x5f
        /*0026*/ 	.short	0x0101


	//----- nvinfo : EIATTR_COOP_GROUP_MASK_REGIDS
	.align		4
        /*0028*/ 	.byte	0x04, 0x29
        /*002a*/ 	.short	(.L_968 - .L_967)


	//   ....[0]....
.L_967:
        /*002c*/ 	.word	0xffffffff


	//   ....[1]....
        /*0030*/ 	.word	0xffffffff


	//   ....[2]....
        /*0034*/ 	.word	0xffffffff


	//   ....[3]....
        /*0038*/ 	.word	0xffffffff


	//   ....[4]....
        /*003c*/ 	.word	0xffffffff


	//   ....[5]....
        /*0040*/ 	.word	0xffffffff


	//   ....[6]....
        /*0044*/ 	.word	0xffffffff


	//   ....[7]....
        /*0048*/ 	.word	0xffffffff


	//   ....[8]....
        /*004c*/ 	.word	0xffffffff


	//   ....[9]....
        /*0050*/ 	.word	0xffffffff


	//   ....[10]....
        /*0054*/ 	.word	0xffffffff


	//   ....[11]....
        /*0058*/ 	.word	0xffffffff


	//----- nvinfo : EIATTR_COOP_GROUP_INSTR_OFFSETS
	.align		4
.L_968:
        /*005c*/ 	.byte	0x04, 0x28
        /*005e*/ 	.short	(.L_970 - .L_969)


	//   ....[0]....
.L_969:
        /*0060*/ 	.word	0x00005260


	//   ....[1]....
        /*0064*/ 	.word	0x000052f0


	//   ....[2]....
        /*0068*/ 	.word	0x00005310


	//   ....[3]....
        /*006c*/ 	.word	0x00005450


	//   ....[4]....
        /*0070*/ 	.word	0x0000a000


	//   ....[5]....
        /*0074*/ 	.word	0x0000a010


	//   ....[6]....
        /*0078*/ 	.word	0x0000a040


	//   ....[7]....
        /*007c*/ 	.word	0x0000a050


	//   ....[8]....
        /*0080*/ 	.word	0x0000cba0


	//   ....[9]....
        /*0084*/ 	.word	0x0000cbe0


	//   ....[10]....
        /*0088*/ 	.word	0x0000cc40


	//   ....[11]....
        /*008c*/ 	.word	0x0000cc50


	//----- nvinfo : EIATTR_EXIT_INSTR_OFFSETS
	.align		4
.L_970:
        /*0090*/ 	.byte	0x04, 0x1c
        /*0092*/ 	.short	(.L_972 - .L_971)


	//   ....[0]....
.L_971:
        /*0094*/ 	.word	0x000001a0


	//   ....[1]....
        /*0098*/ 	.word	0x00000770


	//   ....[2]....
        /*009c*/ 	.word	0x000007a0


	//   ....[3]....
        /*00a0*/ 	.word	0x0000d9e0


	//----- nvinfo : EIATTR_CRS_STACK_SIZE
	.align		4
.L_972:
        /*00a4*/ 	.byte	0x04, 0x1e
        /*00a6*/ 	.short	(.L_974 - .L_973)
.L_973:
        /*00a8*/ 	.word	0x00000000


	//----- nvinfo : EIATTR_CBANK_PARAM_SIZE
	.align		4
.L_974:
        /*00ac*/ 	.byte	0x03, 0x19
        /*00ae*/ 	.short	0x01d0


	//----- nvinfo : EIATTR_PARAM_CBANK
	.align		4
        /*00b0*/ 	.byte	0x04, 0x0a
        /*00b2*/ 	.short	(.L_976 - .L_975)
	.align		4
.L_975:
        /*00b4*/ 	.word	index@(.nv.constant0._ZN5flash24flash_fwd_splitkv_kernelI23Flash_fwd_kernel_traitsILi64ELi64ELi256ELi4ELb0ELb0EN7cutlass6half_tE19Flash_kernel_traitsILi64ELi64ELi256ELi4ES3_EELb1ELb0ELb0ELb1ELb1ELb0ELb0ELb0EEEvNS_16Flash_fwd_paramsE)
        /*00b8*/ 	.short	0x0210
        /*00ba*/ 	.short	0x01d0


	//----- nvinfo : EIATTR_SW_WAR
	.align		4
.L_976:
        /*00bc*/ 	.byte	0x04, 0x36
        /*00be*/ 	.short	(.L_978 - .L_977)
.L_977:
        /*00c0*/ 	.word	0x00000008
.L_978:


//--------------------- .nv.info._ZN5flash24flash_fwd_splitkv_kernelI23Flash_fwd_kernel_traitsILi64ELi64ELi256ELi4ELb0ELb0EN7cutlass6half_tE19Flash_kernel_traitsILi64ELi64ELi256ELi4ES3_EELb1ELb0ELb0ELb1ELb1ELb1ELb0ELb0EEEvNS_16Flash_fwd_paramsE --------------------------
	.section	.nv.info._ZN5flash24flash_fwd_splitkv_kernelI23Flash_fwd_kernel_traitsILi64ELi64ELi256ELi4ELb0ELb0EN7cutlass6half_tE19Flash_kernel_traitsILi64ELi64ELi256ELi4ES3_EELb1ELb0ELb0ELb1ELb1ELb1ELb0ELb0EEEvNS_16Flash_fwd_paramsE,"",@"SHT_CUDA_INFO"
	.sectionflags	@""
	.align	4


	//----- nvinfo : EIATTR_CUDA_API_VERSION
	.align		4
        /*0000*/ 	.byte	0x04, 0x37
        /*0002*/ 	.short	(.L_980 - .L_979)
.L_979:
        /*0004*/ 	.word	0x00000082


	//----- nvinfo : EIATTR_KPARAM_INFO
	.align		4
.L_980:
        /*0008*/ 	.byte	0x04, 0x17
        /*000a*/ 	.short	(.L_982 - .L_981)
.L_981:
        /*000c*/ 	.word	0x00000000
        /*0010*/ 	.short	0x0000
        /*0012*/ 	.short	0x0000
        /*0014*/ 	.byte	0x00, 0xf0, 0x41, 0x07


	//----- nvinfo : EIATTR_SPARSE_MMA_MASK
	.align		4
.L_982:
        /*0018*/ 	.byte	0x03, 0x50
        /*001a*/ 	.short	0x0000


	//----- nvinfo : EIATTR_MAXREG_COUNT
	.align		4
        /*001c*/ 	.byte	0x03, 0x1b
        /*001e*/ 	.short	0x00ff


	//----- nvinfo : EIATTR_NUM_BARRIERS
	.align		4
        /*0020*/ 	.byte	0x02, 0x4c
        /*0022*/ 	.byte	0x01
	.zero		1


	//----- nvinfo : EIATTR_ANNOTATIONS
	.align		4
        /*0024*/ 	.byte	0x04, 0x55
        /*0026*/ 	.short	(.L_984 - .L_983)


	//   ....[0]....
.L_983:
        /* <DEDUP_REMOVED lines=11> */


	//----- nvinfo : EIATTR_MERCURY_ISA_VERSION
	.align		4
.L_984:
        /*00c8*/ 	.byte	0x03, 0x5f
        /*00ca*/ 	.short	0x0101


	//----- nvinfo : EIATTR_COOP_GROUP_MASK_REGIDS
	.align		4
        /*00cc*/ 	.byte	0x04, 0x29
        /*00ce*/ 	.short	(.L_986 - .L_985)


	//   ....[0]....
.L_985:
        /*00d0*/ 	.word	0xffffffff


	//   ....[1]....
        /*00d4*/ 	.word	0xffffffff


	//   ....[2]....
        /*00d8*/ 	.word	0xffffffff


	//   ....[3]....
        /*00dc*/ 	.word	0xffffffff


	//   ....[4]....
        /*00e0*/ 	.word	0xffffffff


	//   ....[5]....
        /*00e4*/ 	.word	0xffffffff


	//   ....[6]....
        /*00e8*/ 	.word	0xffffffff


	//   ....[7]....
        /*00ec*/ 	.word	0xffffffff


	//   ....[8]....
        /*00f0*/ 	.word	0xffffffff


	//   ....[9]....
        /*00f4*/ 	.word	0xffffffff


	//   ....[10]....
        /*00f8*/ 	.word	0xffffffff


	//   ....[11]....
        /*00fc*/ 	.word	0xffffffff


	//----- nvinfo : EIATTR_COOP_GROUP_INSTR_OFFSETS
	.align		4
.L_986:
        /*0100*/ 	.byte	0x04, 0x28
        /*0102*/ 	.short	(.L_988 - .L_987)


	//   ....[0]....
.L_987:
        /*0104*/ 	.word	0x00006290


	//   ....[1]....
        /*0108*/ 	.word	0x00006320


	//   ....[2]....
        /*010c*/ 	.word	0x000064c0


	//   ....[3]....
        /*0110*/ 	.word	0x00006510


	//   ....[4]....
        /*0114*/ 	.word	0x0000c3f0


	//   ....[5]....
        /*0118*/ 	.word	0x0000c410


	//   ....[6]....
        /*011c*/ 	.word	0x0000c440


	//   ....[7]....
        /*0120*/ 	.word	0x0000c450


	//   ....[8]....
        /*0124*/ 	.word	0x0000f180


	//   ....[9]....
        /*0128*/ 	.word	0x0000f190


	//   ....[10]....
        /*012c*/ 	.word	0x0000f1c0


	//   ....[11]....
        /*0130*/ 	.word	0x0000f1d0


	//----- nvinfo : EIATTR_EXIT_INSTR_OFFSETS
	.align		4
.L_988:
        /*0134*/ 	.byte	0x04, 0x1c
        /*0136*/ 	.short	(.L_990 - .L_989)


	//   ....[0]....
.L_989:
        /*0138*/ 	.word	0x000001b0


	//   ....[1]....
        /*013c*/ 	.word	0x00000770


	//   ....[2]....
        /*0140*/ 	.word	0x000007a0


	//   ....[3]....
        /*0144*/ 	.word	0x0000ff40


	//----- nvinfo : EIATTR_CRS_STACK_SIZE
	.align		4
.L_990:
        /*0148*/ 	.byte	0x04, 0x1e
        /*014a*/ 	.short	(.L_992 - .L_991)
.L_991:
        /*014c*/ 	.word	0x00000000


	//----- nvinfo : EIATTR_CBANK_PARAM_SIZE
	.align		4
.L_992:
        /*0150*/ 	.byte	0x03, 0x19
        /*0152*/ 	.short	0x01d0


	//----- nvinfo : EIATTR_PARAM_CBANK
	.align		4
        /*0154*/ 	.byte	0x04, 0x0a
        /*0156*/ 	.short	(.L_994 - .L_993)
	.align		4
.L_993:
        /*0158*/ 	.word	index@(.nv.constant0._ZN5flash24flash_fwd_splitkv_kernelI23Flash_fwd_kernel_traitsILi64ELi64ELi256ELi4ELb0ELb0EN7cutlass6half_tE19Flash_kernel_traitsILi64ELi64ELi256ELi4ES3_EELb1ELb0ELb0ELb1ELb1ELb1ELb0ELb0EEEvNS_16Flash_fwd_paramsE)
        /*015c*/ 	.short	0x0210
        /*015e*/ 	.short	0x01d0


	//----- nvinfo : EIATTR_SW_WAR
	.align		4
.L_994:
        /*0160*/ 	.byte	0x04, 0x36
        /*0162*/ 	.short	(.L_996 - .L_995)
.L_995:
        /*0164*/ 	.word	0x00000008
.L_996:


//--------------------- .nv.info._ZN5flash24flash_fwd_splitkv_kernelI23Flash_fwd_kernel_traitsILi64ELi64ELi256ELi4ELb0ELb0EN7cutlass6half_tE19Flash_kernel_traitsILi64ELi64ELi256ELi4ES3_EELb1ELb0ELb0ELb1ELb1ELb0ELb1ELb0EEEvNS_16Flash_fwd_paramsE --------------------------
	.section	.nv.info._ZN5flash24flash_fwd_splitkv_kernelI23Flash_fwd_kernel_traitsILi64ELi64ELi256ELi4ELb0ELb0EN7cutlass6half_tE19Flash_kernel_traitsILi64ELi64ELi256ELi4ES3_EELb1ELb0ELb0ELb1ELb1ELb0ELb1ELb0EEEvNS_16Flash_fwd_paramsE,"",@"SHT_CUDA_INFO"
	.sectionflags	@""
	.align	4


	//----- nvinfo : EIATTR_CUDA_API_VERSION
	.align		4
        /*0000*/ 	.byte	0x04, 0x37
        /*0002*/ 	.short	(.L_998 - .L_997)
.L_997:
        /*0004*/ 	.word	0x00000082


	//----- nvinfo : EIATTR_KPARAM_INFO
	.align		4
.L_998:
        /*0008*/ 	.byte	0x04, 0x17
        /*000a*/ 	.short	(.L_1000 - .L_999)
.L_999:
        /*000c*/ 	.word	0x00000000
        /*0010*/ 	.short	0x0000
        /*0012*/ 	.short	0x0000
        /*0014*/ 	.byte	0x00, 0xf0, 0x41, 0x07


	//----- nvinfo : EIATTR_SPARSE_MMA_MASK
	.align		4
.L_1000:
        /*0018*/ 	.byte	0x03, 0x50
        /*001a*/ 	.short	0x0000


	//----- nvinfo : EIATTR_MAXREG_COUNT
	.align		4
        /*001c*/ 	.byte	0x03, 0x1b
        /*001e*/ 	.short	0x00ff


	//----- nvinfo : EIATTR_NUM_BARRIERS
	.align		4
        /*0020*/ 	.byte	0x02, 0x4c
        /*0022*/ 	.byte	0x01
	.zero		1


	//----- nvinfo : EIATTR_ANNOTATIONS
	.align		4
        /*0024*/ 	.byte	0x04, 0x55
        /*0026*/ 	.short	(.L_1002 - .L_1001)


	//   ....[0]....
.L_1001:
        /*0028*/ 	.word	0x00000001
        /*002c*/ 	.byte	0x30, 0x32, 0x00, 0x00, 0x01, 0x00, 0x00, 0x00, 0x60, 0x32, 0x00, 0x00, 0x01, 0x00, 0x00, 0x00
        /*003c*/ 	.byte	0x10, 0x33, 0x00, 0x00, 0x01, 0x00, 0x00, 0x00, 0x60, 0x33, 0x00, 0x00, 0x01, 0x00, 0x00, 0x00
        /*004c*/ 	.byte	0xd0, 0x33, 0x00, 0x00, 0x01, 0x00, 0x00, 0x00, 0x40, 0x34, 0x00, 0x00, 0x01, 0x00, 0x00, 0x00
        /*005c*/ 	.byte	0x40, 0x4d, 0x00, 0x00, 0x01, 0x00, 0x00, 0x00, 0x70, 0x4d, 0x00, 0x00, 0x01, 0x00, 0x00, 0x00
        /*006c*/ 	.byte	0x80, 0x4d, 0x00, 0x00, 0x01, 0x00, 0x00, 0x00, 0x90, 0x4d, 0x00, 0x00, 0x01, 0x00, 0x00, 0x00
        /*007c*/ 	.byte	0xa0, 0x4d, 0x00, 0x00, 0x01, 0x00, 0x00, 0x00, 0xb0, 0x4d, 0x00, 0x00


	//----- nvinfo : EIATTR_MERCURY_ISA_VERSION
	.align		4
.L_1002:
        /*0088*/ 	.byte	0x03, 0x5f
        /*008a*/ 	.short	0x0101


	//----- nvinfo : EIATTR_COOP_GROUP_MASK_REGIDS
	.align		4
        /*008c*/ 	.byte	0x04, 0x29
        /*008e*/ 	.short	(.L_1004 - .L_1003)


	//   ....[0]....
.L_1003:
        /*0090*/ 	.word	0xffffffff


	//   ....[1]....
        /*0094*/ 	.word	0xffffffff


	//   ....[2]....
        /*0098*/ 	.word	0xffffffff


	//   ....[3]....
        /*009c*/ 	.word	0xffffffff


	//   ....[4]....
        /*00a0*/ 	.word	0xffffffff


	//   ....[5]....
        /*00a4*/ 	.word	0xffffffff


	//   ....[6]....
        /*00a8*/ 	.word	0xffffffff


	//   ....[7]....
        /*00ac*/ 	.word	0xffffffff


	//   ....[8]....
        /*00b0*/ 	.word	0xffffffff


	//   ....[9]....
        /*00b4*/ 	.word	0xffffffff


	//   ....[10]....
        /*00b8*/ 	.word	0xffffffff


	//   ....[11]....
        /*00bc*/ 	.word	0xffffffff


	//----- nvinfo : EIATTR_COOP_GROUP_INSTR_OFFSETS
	.align		4
.L_1004:
        /*00c0*/ 	.byte	0x04, 0x28
        /*00c2*/ 	.short	(.L_1006 - .L_1005)


	//   ....[0]....
.L_1005:
        /*00c4*/ 	.word	0x00005590


	//   ....[1]....
        /*00c8*/ 	.word	0x000055b0


	//   ....[2]....
        /*00cc*/ 	.word	0x00005620


	//   ....[3]....
        /*00d0*/ 	.word	0x00005810


	//   ....[4]....
        /*00d4*/ 	.word	0x0000a340


	//   ....[5]....
        /*00d8*/ 	.word	0x0000a350


	//   ....[6]....
        /*00dc*/ 	.word	0x0000a380


	//   ....[7]....
        /*00e0*/ 	.word	0x0000a390


	//   ....[8]....
        /*00e4*/ 	.word	0x0000cee0


	//   ....[9]....
        /*00e8*/ 	.word	0x0000cf20


	//   ....[10]....
        /*00ec*/ 	.word	0x0000cfb0


	//   ....[11]....
        /*00f0*/ 	.word	0x0000cfc0


	//----- nvinfo : EIATTR_EXIT_INSTR_OFFSETS
	.align		4
.L_1006:
        /*00f4*/ 	.byte	0x04, 0x1c
        /*00f6*/ 	.short	(.L_1008 - .L_1007)


	//   ....[0]....
.L_1007:
        /*00f8*/ 	.word	0x000002a0


	//   ....[1]....
        /*00fc*/ 	.word	0x00000a30


	//   ....[2]....
        /*0100*/ 	.word	0x00000a60


	//   ....[3]....
        /*0104*/ 	.word	0x0000db00


	//----- nvinfo : EIATTR_CRS_STACK_SIZE
	.align		4
.L_1008:
        /*0108*/ 	.byte	0x04, 0x1e
        /*010a*/ 	.short	(.L_1010 - .L_1009)
.L_1009:
        /*010c*/ 	.word	0x00000000


	//----- nvinfo : EIATTR_CBANK_PARAM_SIZE
	.align		4
.L_1010:
        /*0110*/ 	.byte	0x03, 0x19
        /*0112*/ 	.short	0x01d0


	//----- nvinfo : EIATTR_PARAM_CBANK
	.align		4
        /*0114*/ 	.byte	0x04, 0x0a
        /*0116*/ 	.short	(.L_1012 - .L_1011)
	.align		4
.L_1011:
        /*0118*/ 	.word	index@(.nv.constant0._ZN5flash24flash_fwd_splitkv_kernelI23Flash_fwd_kernel_traitsILi64ELi64ELi256ELi4ELb0ELb0EN7cutlass6half_tE19Flash_kernel_traitsILi64ELi64ELi256ELi4ES3_EELb1ELb0ELb0ELb1ELb1ELb0ELb1ELb0EEEvNS_16Flash_fwd_paramsE)
        /*011c*/ 	.short	0x0210
        /*011e*/ 	.short	0x01d0


	//----- nvinfo : EIATTR_SW_WAR
	.align		4
.L_1012:
        /*0120*/ 	.byte	0x04, 0x36
        /*0122*/ 	.short	(.L_1014 - .L_1013)
.L_1013:
        /*0124*/ 	.word	0x00000008
.L_1014:


//--------------------- .nv.info._ZN5flash24flash_fwd_splitkv_kernelI23Flash_fwd_kernel_traitsILi64ELi64ELi256ELi4ELb0ELb0EN7cutlass6half_tE19Flash_kernel_traitsILi64ELi64ELi256ELi4ES3_EELb1ELb0ELb0ELb1ELb1ELb1ELb1ELb0EEEvNS_16Flash_fwd_paramsE --------------------------
	.section	.nv.info._ZN5flash24flash_fwd_splitkv_kernelI23Flash_fwd_kernel_traitsILi64ELi64ELi256ELi4ELb0ELb0EN7cutlass6half_tE19Flash_kernel_traitsILi64ELi64ELi256ELi4ES3_EELb1ELb0ELb0ELb1ELb1ELb1ELb1ELb0EEEvNS_16Flash_fwd_paramsE,"",@"SHT_CUDA_INFO"
	.sectionflags	@""
	.align	4


	//----- nvinfo : EIATTR_CUDA_API_VERSION
	.align		4
        /*0000*/ 	.byte	0x04, 0x37
        /*0002*/ 	.short	(.L_1016 - .L_1015)
.L_1015:
        /*0004*/ 	.word	0x00000082


	//----- nvinfo : EIATTR_KPARAM_INFO
	.align		4
.L_1016:
        /*0008*/ 	.byte	0x04, 0x17
        /*000a*/ 	.short	(.L_1018 - .L_1017)
.L_1017:
        /*000c*/ 	.word	0x00000000
        /*0010*/ 	.short	0x0000
        /*0012*/ 	.short	0x0000
        /*0014*/ 	.byte	0x00, 0xf0, 0x41, 0x07


	//----- nvinfo : EIATTR_SPARSE_MMA_MASK
	.align		4
.L_1018:
        /*0018*/ 	.byte	0x03, 0x50
        /*001a*/ 	.short	0x0000


	//----- nvinfo : EIATTR_MAXREG_COUNT
	.align		4
        /*001c*/ 	.byte	0x03, 0x1b
        /*001e*/ 	.short	0x00ff


	//----- nvinfo : EIATTR_NUM_BARRIERS
	.align		4
        /*0020*/ 	.byte	0x02, 0x4c
        /*0022*/ 	.byte	0x01
	.zero		1


	//----- nvinfo : EIATTR_ANNOTATIONS
	.align		4
        /*0024*/ 	.byte	0x04, 0x55
        /*0026*/ 	.short	(.L_1020 - .L_1019)


	//   ....[0]....
.L_1019:
        /* <DEDUP_REMOVED lines=16> */


	//----- nvinfo : EIATTR_MERCURY_ISA_VERSION
	.align		4
.L_1020:
        /*0118*/ 	.byte	0x03, 0x5f
        /*011a*/ 	.short	0x0101


	//----- nvinfo : EIATTR_COOP_GROUP_MASK_REGIDS
	.align		4
        /*011c*/ 	.byte	0x04, 0x29
        /*011e*/ 	.short	(.L_1022 - .L_1021)


	//   ....[0]....
.L_1021:
        /*0120*/ 	.word	0xffffffff


	//   ....[1]....
        /*0124*/ 	.word	0xffffffff


	//   ....[2]....
        /*0128*/ 	.word	0xffffffff


	//   ....[3]....
        /*012c*/ 	.word	0xffffffff


	//   ....[4]....
        /*0130*/ 	.word	0xffffffff


	//   ....[5]....
        /*0134*/ 	.word	0xffffffff


	//   ....[6]....
        /*0138*/ 	.word	0xffffffff


	//   ....[7]....
        /*013c*/ 	.word	0xffffffff


	//   ....[8]....
        /*0140*/ 	.word	0xffffffff


	//   ....[9]....
        /*0144*/ 	.word	0xffffffff


	//   ....[10]....
        /*0148*/ 	.word	0xffffffff


	//   ....[11]....
        /*014c*/ 	.word	0xffffffff


	//----- nvinfo : EIATTR_COOP_GROUP_INSTR_OFFSETS
	.align		4
.L_1022:
        /*0150*/ 	.byte	0x04, 0x28
        /*0152*/ 	.short	(.L_1024 - .L_1023)


	//   ....[0]....
.L_1023:
        /*0154*/ 	.word	0x000065e0


	//   ....[1]....
        /*0158*/ 	.word	0x00006670


	//   ....[2]....
        /*015c*/ 	.word	0x000067f0


	//   ....[3]....
        /*0160*/ 	.word	0x00006900


	//   ....[4]....
        /*0164*/ 	.word	0x0000c710


	//   ....[5]....
        /*0168*/ 	.word	0x0000c730


	//   ....[6]....
        /*016c*/ 	.word	0x0000c760


	//   ....[7]....
        /*0170*/ 	.word	0x0000c770


	//   ....[8]....
        /*0174*/ 	.word	0x0000f510


	//   ....[9]....
        /*0178*/ 	.word	0x0000f520


	//   ....[10]....
        /*017c*/ 	.word	0x0000f540


	//   ....[11]....
        /*0180*/ 	.word	0x0000f560


	//----- nvinfo : EIATTR_EXIT_INSTR_OFFSETS
	.align		4
.L_1024:
        /*0184*/ 	.byte	0x04, 0x1c
        /*0186*/ 	.short	(.L_1026 - .L_1025)


	//   ....[0]....
.L_1025:
        /*0188*/ 	.word	0x000002b0


	//   ....[1]....
        /*018c*/ 	.word	0x00000a80


	//   ....[2]....
        /*0190*/ 	.word	0x00000ab0


	//   ....[3]....
        /*0194*/ 	.word	0x00010050


	//----- nvinfo : EIATTR_CRS_STACK_SIZE
	.align		4
.L_1026:
        /*0198*/ 	.byte	0x04, 0x1e
        /*019a*/ 	.short	(.L_1028 - .L_1027)
.L_1027:
        /*019c*/ 	.word	0x00000000


	//----- nvinfo : EIATTR_CBANK_PARAM_SIZE
	.align		4
.L_1028:
        /*01a0*/ 	.byte	0x03, 0x19
        /*01a2*/ 	.short	0x01d0


	//----- nvinfo : EIATTR_PARAM_CBANK
	.align		4
        /*01a4*/ 	.byte	0x04, 0x0a
        /*01a6*/ 	.short	(.L_1030 - .L_1029)
	.align		4
.L_1029:
        /*01a8*/ 	.word	index@(.nv.constant0._ZN5flash24flash_fwd_splitkv_kernelI23Flash_fwd_kernel_traitsILi64ELi64ELi256ELi4ELb0ELb0EN7cutlass6half_tE19Flash_kernel_traitsILi64ELi64ELi256ELi4ES3_EELb1ELb0ELb0ELb1ELb1ELb1ELb1ELb0EEEvNS_16Flash_fwd_paramsE)
        /*01ac*/ 	.short	0x0210
        /*01ae*/ 	.short	0x01d0


	//----- nvinfo : EIATTR_SW_WAR
	.align		4
.L_1030:
        /*01b0*/ 	.byte	0x04, 0x36
        /*01b2*/ 	.short	(.L_1032 - .L_1031)
.L_1031:
        /*01b4*/ 	.word	0x00000008
.L_1032:


//--------------------- .nv.info._ZN5flash24flash_fwd_splitkv_kernelI23Flash_fwd_kernel_traitsILi64ELi64ELi256ELi4ELb0ELb0EN7cutlass6half_tE19Flash_kernel_traitsILi64ELi64ELi256ELi4ES3_EELb1ELb0ELb0ELb0ELb1ELb0ELb0ELb0EEEvNS_16Flash_fwd_paramsE --------------------------
	.section	.nv.info._ZN5flash24flash_fwd_splitkv_kernelI23Flash_fwd_kernel_traitsILi64ELi64ELi256ELi4ELb0ELb0EN7cutlass6half_tE19Flash_kernel_traitsILi64ELi64ELi256ELi4ES3_EELb1ELb0ELb0ELb0ELb1ELb0ELb0ELb0EEEvNS_16Flash_fwd_paramsE,"",@"SHT_CUDA_INFO"
	.sectionflags	@""
	.align	4


	//----- nvinfo : EIATTR_CUDA_API_VERSION
	.align		4
        /*0000*/ 	.byte	0x04, 0x37
        /*0002*/ 	.short	(.L_1034 - .L_1033)
.L_1033:
        /*0004*/ 	.word	0x00000082


	//----- nvinfo : EIATTR_KPARAM_INFO
	.align		4
.L_1034:
        /*0008*/ 	.byte	0x04, 0x17
        /*000a*/ 	.short	(.L_1036 - .L_1035)
.L_1035:
        /*000c*/ 	.word	0x00000000
        /*0010*/ 	.short	0x0000
        /*0012*/ 	.short	0x0000
        /*0014*/ 	.byte	0x00, 0xf0, 0x41, 0x07


	//----- nvinfo : EIATTR_SPARSE_MMA_MASK
	.align		4
.L_1036:
        /*0018*/ 	.byte	0x03, 0x50
        /*001a*/ 	.short	0x0000


	//----- nvinfo : EIATTR_MAXREG_COUNT
	.align		4
        /*001c*/ 	.byte	0x03, 0x1b
        /*001e*/ 	.short	0x00ff


	//----- nvinfo : EIATTR_NUM_BARRIERS
	.align		4
        /*0020*/ 	.byte	0x02, 0x4c
        /*0022*/ 	.byte	0x01
	.zero		1


	//----- nvinfo : EIATTR_ANNOTATIONS
	.align		4
        /*0024*/ 	.byte	0x04, 0x55
        /*0026*/ 	.short	(.L_1038 - .L_1037)


	//   ....[0]....
.L_1037:
        /*0028*/ 	.word	0x00000001
        /*002c*/ 	.byte	0x30, 0x9d, 0x00, 0x00, 0x01, 0x00, 0x00, 0x00, 0x80, 0x9d, 0x00, 0x00, 0x01, 0x00, 0x00, 0x00
        /*003c*/ 	.byte	0xa0, 0xd0, 0x00, 0x00, 0x01, 0x00, 0x00, 0x00, 0xd0, 0xd0, 0x00, 0x00, 0x01, 0x00, 0x00, 0x00
        /*004c*/ 	.byte	0x40, 0x04, 0x01, 0x00, 0x01, 0x00, 0x00, 0x00, 0x60, 0x04, 0x01, 0x00, 0x01, 0x00, 0x00, 0x00
        /*005c*/ 	.byte	0xc0, 0x05, 0x01, 0x00, 0x01, 0x00, 0x00, 0x00, 0x10, 0x06, 0x01, 0x00, 0x01, 0x00, 0x00, 0x00
        /*006c*/ 	.byte	0x70, 0x22, 0x01, 0x00, 0x01, 0x00, 0x00, 0x00, 0xb0, 0x22, 0x01, 0x00, 0x01, 0x00, 0x00, 0x00
        /*007c*/ 	.byte	0xe0, 0x55, 0x01, 0x00, 0x01, 0x00, 0x00, 0x00, 0x10, 0x56, 0x01, 0x00, 0x01, 0x00, 0x00, 0x00
        /*008c*/ 	.byte	0x40, 0x56, 0x01, 0x00, 0x01, 0x00, 0x00, 0x00, 0x50, 0x56, 0x01, 0x00


	//----- nvinfo : EIATTR_MERCURY_ISA_VERSION
	.align		4
.L_1038:
        /*0098*/ 	.byte	0x03, 0x5f
        /*009a*/ 	.short	0x0101


	//----- nvinfo : EIATTR_INT_WARP_WIDE_INSTR_OFFSETS
	.align		4
        /*009c*/ 	.byte	0x04, 0x31
        /*009e*/ 	.short	(.L_1040 - .L_1039)


	//   ....[0]....
.L_1039:
        /*00a0*/ 	.word	0x000023d0


	//   ....[1]....
        /*00a4*/ 	.word	0x00002710


	//   ....[2]....
        /*00a8*/ 	.word	0x00002770


	//   ....[3]....
        /*00ac*/ 	.word	0x00002900


	//   ....[4]....
        /*00b0*/ 	.word	0x00002a10


	//   ....[5]....
        /*00b4*/ 	.word	0x00002b60


	//   ....[6]....
        /*00b8*/ 	.word	0x00002d70


	//   ....[7]....
        /*00bc*/ 	.word	0x00002e70


	//   ....[8]....
        /*00c0*/ 	.word	0x00002e90


	//   ....[9]....
        /*00c4*/ 	.word	0x00002f30


	//   ....[10]....
        /*00c8*/ 	.word	0x000031d0


	//   ....[11]....
        /*00cc*/ 	.word	0x00003280


	//   ....[12]....
        /*00d0*/ 	.word	0x00003500


	//   ....[13]....
        /*00d4*/ 	.word	0x000035a0


	//   ....[14]....
        /*00d8*/ 	.word	0x00003690


	//   ....[15]....
        /*00dc*/ 	.word	0x00003840


	//   ....[16]....
        /*00e0*/ 	.word	0x000038f0


	//   ....[17]....
        /*00e4*/ 	.word	0x000039b0


	//   ....[18]....
        /*00e8*/ 	.word	0x00003a00


	//   ....[19]....
        /*00ec*/ 	.word	0x00003c90


	//   ....[20]....
        /*00f0*/ 	.word	0x00003d10


	//   ....[21]....
        /*00f4*/ 	.word	0x00003ef0


	//----- nvinfo : EIATTR_COOP_GROUP_MASK_REGIDS
	.align		4
.L_1040:
        /*00f8*/ 	.byte	0x04, 0x29
        /*00fa*/ 	.short	(.L_1042 - .L_1041)


	//   ....[0]....
.L_1041:
        /*00fc*/ 	.word	0xffffffff


	//   ....[1]....
        /*0100*/ 	.word	0xffffffff


	//   ....[2]....
        /*0104*/ 	.word	0xffffffff


	//   ....[3]....
        /*0108*/ 	.word	0xffffffff


	//   ....[4]....
        /*010c*/ 	.word	0xffffffff


	//   ....[5]....
        /*0110*/ 	.word	0xffffffff


	//   ....[6]....
        /*0114*/ 	.word	0xffffffff


	//   ....[7]....
        /*0118*/ 	.word	0xffffffff


	//   ....[8]....
        /*011c*/ 	.word	0xffffffff


	//   ....[9]....
        /*0120*/ 	.word	0xffffffff


	//   ....[10]....
        /*0124*/ 	.word	0xffffffff


	//   ....[11]....
        /*0128*/ 	.word	0xffffffff


	//   ....[12]....
        /*012c*/ 	.word	0xffffffff


	//   ....[13]....
        /*0130*/ 	.word	0xffffffff


	//   ....[14]....
        /*0134*/ 	.word	0xffffffff


	//   ....[15]....
        /*0138*/ 	.word	0xffffffff


	//----- nvinfo : EIATTR_COOP_GROUP_INSTR_OFFSETS
	.align		4
.L_1042:
        /*013c*/ 	.byte	0x04, 0x28
        /*013e*/ 	.short	(.L_1044 - .L_1043)


	//   ....[0]....
.L_1043:
        /*0140*/ 	.word	0x000070f0


	//   ....[1]....
        /*0144*/ 	.word	0x00007270


	//   ....[2]....
        /*0148*/ 	.word	0x000076c0


	//   ....[3]....
        /*014c*/ 	.word	0x00007890


	//   ....[4]....
        /*0150*/ 	.word	0x0000d8a0


	//   ....[5]....
        /*0154*/ 	.word	0x0000d930


	//   ....[6]....
        /*0158*/ 	.word	0x0000d950


	//   ....[7]....
        /*015c*/ 	.word	0x0000d9b0


	//   ....[8]....
        /*0160*/ 	.word	0x00012aa0


	//   ....[9]....
        /*0164*/ 	.word	0x00012ab0


	//   ....[10]....
        /*0168*/ 	.word	0x00012ae0


	//   ....[11]....
        /*016c*/ 	.word	0x00012af0


	//   ....[12]....
        /*0170*/ 	.word	0x000156f0


	//   ....[13]....
        /*0174*/ 	.word	0x00015700


	//   ....[14]....
        /*0178*/ 	.word	0x00015730


	//   ....[15]....
        /*017c*/ 	.word	0x00015740


	//----- nvinfo : EIATTR_EXIT_INSTR_OFFSETS
	.align		4
.L_1044:
        /*0180*/ 	.byte	0x04, 0x1c
        /*0182*/ 	.short	(.L_1046 - .L_1045)


	//   ....[0]....
.L_1045:
        /*0184*/ 	.word	0x000004b0


	//   ....[1]....
        /*0188*/ 	.word	0x00000db0


	//   ....[2]....
        /*018c*/ 	.word	0x00000de0


	//   ....[3]....
        /*0190*/ 	.word	0x000166c0


	//   ....[4]....
        /*0194*/ 	.word	0x00016780


	//----- nvinfo : EIATTR_CRS_STACK_SIZE
	.align		4
.L_1046:
        /*0198*/ 	.byte	0x04, 0x1e
        /*019a*/ 	.short	(.L_1048 - .L_1047)
.L_1047:
        /*019c*/ 	.word	0x00000000


	//----- nvinfo : EIATTR_CBANK_PARAM_SIZE
	.align		4
.L_1048:
        /*01a0*/ 	.byte	0x03, 0x19
        /*01a2*/ 	.short	0x01d0


	//----- nvinfo : EIATTR_PARAM_CBANK
	.align		4
        /*01a4*/ 	.byte	0x04, 0x0a
        /*01a6*/ 	.short	(.L_1050 - .L_1049)
	.align		4
.L_1049:
        /*01a8*/ 	.word	index@(.nv.constant0._ZN5flash24flash_fwd_splitkv_kernelI23Flash_fwd_kernel_traitsILi64ELi64ELi256ELi4ELb0ELb0EN7cutlass6half_tE19Flash_kernel_traitsILi64ELi64ELi256ELi4ES3_EELb1ELb0ELb0ELb0ELb1ELb0ELb0ELb0EEEvNS_16Flash_fwd_paramsE)
        /*01ac*/ 	.short	0x0210
        /*01ae*/ 	.short	0x01d0


	//----- nvinfo : EIATTR_SW_WAR
	.align		4
.L_1050:
        /*01b0*/ 	.byte	0x04, 0x36
        /*01b2*/ 	.short	(.L_1052 - .L_1051)
.L_1051:
        /*01b4*/ 	.word	0x00000008
.L_1052:


//--------------------- .nv.info._ZN5flash24flash_fwd_splitkv_kernelI23Flash_fwd_kernel_traitsILi64ELi64ELi256ELi4ELb0ELb0EN7cutlass6half_tE19Flash_kernel_traitsILi64ELi64ELi256ELi4ES3_EELb1ELb0ELb0ELb0ELb1ELb1ELb0ELb0EEEvNS_16Flash_fwd_paramsE --------------------------
	.section	.nv.info._ZN5flash24flash_fwd_splitkv_kernelI23Flash_fwd_kernel_traitsILi64ELi64ELi256ELi4ELb0ELb0EN7cutlass6half_tE19Flash_kernel_traitsILi64ELi64ELi256ELi4ES3_EELb1ELb0ELb0ELb0ELb1ELb1ELb0ELb0EEEvNS_16Flash_fwd_paramsE,"",@"SHT_CUDA_INFO"
	.sectionflags	@""
	.align	4


	//----- nvinfo : EIATTR_CUDA_API_VERSION
	.align		4
        /*0000*/ 	.byte	0x04, 0x37
        /*0002*/ 	.short	(.L_1054 - .L_1053)
.L_1053:
        /*0004*/ 	.word	0x00000082


	//----- nvinfo : EIATTR_KPARAM_INFO
	.align		4
.L_1054:
        /*0008*/ 	.byte	0x04, 0x17
        /*000a*/ 	.short	(.L_1056 - .L_1055)
.L_1055:
        /*000c*/ 	.word	0x00000000
        /*0010*/ 	.short	0x0000
        /*0012*/ 	.short	0x0000
        /*0014*/ 	.byte	0x00, 0xf0, 0x41, 0x07


	//----- nvinfo : EIATTR_SPARSE_MMA_MASK
	.align		4
.L_1056:
        /*0018*/ 	.byte	0x03, 0x50
        /*001a*/ 	.short	0x0000


	//----- nvinfo : EIATTR_MAXREG_COUNT
	.align		4
        /*001c*/ 	.byte	0x03, 0x1b
        /*001e*/ 	.short	0x00ff


	//----- nvinfo : EIATTR_NUM_BARRIERS
	.align		4
        /*0020*/ 	.byte	0x02, 0x4c
        /*0022*/ 	.byte	0x01
	.zero		1


	//----- nvinfo : EIATTR_ANNOTATIONS
	.align		4
        /*0024*/ 	.byte	0x04, 0x55
        /*0026*/ 	.short	(.L_1058 - .L_1057)


	//   ....[0]....
.L_1057:
        /* <DEDUP_REMOVED lines=20> */


	//----- nvinfo : EIATTR_MERCURY_ISA_VERSION
	.align		4
.L_1058:
        /*0158*/ 	.byte	0x03, 0x5f
        /*015a*/ 	.short	0x0101


	//----- nvinfo : EIATTR_INT_WARP_WIDE_INSTR_OFFSETS
	.align		4
        /*015c*/ 	.byte	0x04, 0x31
        /*015e*/ 	.short	(.L_1060 - .L_1059)


	//   ....[0]....
.L_1059:
        /*0160*/ 	.word	0x000024d0


	//   ....[1]....
        /*0164*/ 	.word	0x00002660


	//   ....[2]....
        /*0168*/ 	.word	0x000026f0


	//   ....[3]....
        /*016c*/ 	.word	0x00002970


	//   ....[4]....
        /*0170*/ 	.word	0x00002a20


	//   ....[5]....
        /*0174*/ 	.word	0x00002bf0


	//   ....[6]....
        /*0178*/ 	.word	0x00002d10


	//   ....[7]....
        /*017c*/ 	.word	0x00002d40


	//   ....[8]....
        /*0180*/ 	.word	0x00002e20


	//   ....[9]....
        /*0184*/ 	.word	0x00003110


	//   ....[10]....
        /*0188*/ 	.word	0x000031b0


	//   ....[11]....
        /*018c*/ 	.word	0x00003220


	//   ....[12]....
        /*0190*/ 	.word	0x00003550


	//   ....[13]....
        /*0194*/ 	.word	0x00003580


	//   ....[14]....
        /*0198*/ 	.word	0x000036b0


	//   ....[15]....
        /*019c*/ 	.word	0x00003860


	//   ....[16]....
        /*01a0*/ 	.word	0x000038f0


	//   ....[17]....
        /*01a4*/ 	.word	0x00003a20


	//   ....[18]....
        /*01a8*/ 	.word	0x00003a50


	//   ....[19]....
        /*01ac*/ 	.word	0x00003cc0


	//   ....[20]....
        /*01b0*/ 	.word	0x00003d30


	//   ....[21]....
        /*01b4*/ 	.word	0x00003d40


	//----- nvinfo : EIATTR_COOP_GROUP_MASK_REGIDS
	.align		4
.L_1060:
        /*01b8*/ 	.byte	0x04, 0x29
        /*01ba*/ 	.short	(.L_1062 - .L_1061)


	//   ....[0]....
.L_1061:
        /*01bc*/ 	.word	0xffffffff


	//   ....[1]....
        /*01c0*/ 	.word	0xffffffff


	//   ....[2]....
        /*01c4*/ 	.word	0xffffffff


	//   ....[3]....
        /*01c8*/ 	.word	0xffffffff


	//   ....[4]....
        /*01cc*/ 	.word	0xffffffff


	//   ....[5]....
        /*01d0*/ 	.word	0xffffffff


	//   ....[6]....
        /*01d4*/ 	.word	0xffffffff


	//   ....[7]....
        /*01d8*/ 	.word	0xffffffff


	//   ....[8]....
        /*01dc*/ 	.word	0xffffffff


	//   ....[9]....
        /*01e0*/ 	.word	0xffffffff


	//   ....[10]....
        /*01e4*/ 	.word	0xffffffff


	//   ....[11]....
        /*01e8*/ 	.word	0xffffffff


	//   ....[12]....
        /*01ec*/ 	.word	0xffffffff


	//   ....[13]....
        /*01f0*/ 	.word	0xffffffff


	//   ....[14]....
        /*01f4*/ 	.word	0xffffffff


	//   ....[15]....
        /*01f8*/ 	.word	0xffffffff


	//----- nvinfo : EIATTR_COOP_GROUP_INSTR_OFFSETS
	.align		4
.L_1062:
        /*01fc*/ 	.byte	0x04, 0x28
        /*01fe*/ 	.short	(.L_1064 - .L_1063)


	//   ....[0]....
.L_1063:
        /*0200*/ 	.word	0x00008130


	//   ....[1]....
        /*0204*/ 	.word	0x000082b0


	//   ....[2]....
        /*0208*/ 	.word	0x00008650


	//   ....[3]....
        /*020c*/ 	.word	0x000086e0


	//   ....[4]....
        /*0210*/ 	.word	0x000103c0


	//   ....[5]....
        /*0214*/ 	.word	0x00010450


	//   ....[6]....
        /*0218*/ 	.word	0x00010490


	//   ....[7]....
        /*021c*/ 	.word	0x00010550


	//   ....[8]....
        /*0220*/ 	.word	0x000169e0


	//   ....[9]....
        /*0224*/ 	.word	0x00016a00


	//   ....[10]....
        /*0228*/ 	.word	0x00016a30


	//   ....[11]....
        /*022c*/ 	.word	0x00016a40


	//   ....[12]....
        /*0230*/ 	.word	0x00019730


	//   ....[13]....
        /*0234*/ 	.word	0x00019740


	//   ....[14]....
        /*0238*/ 	.word	0x00019760


	//   ....[15]....
        /*023c*/ 	.word	0x00019780


	//----- nvinfo : EIATTR_EXIT_INSTR_OFFSETS
	.align		4
.L_1064:
        /*0240*/ 	.byte	0x04, 0x1c
        /*0242*/ 	.short	(.L_1066 - .L_1065)


	//   ....[0]....
.L_1065:
        /*0244*/ 	.word	0x000004b0


	//   ....[1]....
        /*0248*/ 	.word	0x00000dc0


	//   ....[2]....
        /*024c*/ 	.word	0x00000df0


	//   ....[3]....
        /*0250*/ 	.word	0x0001a6f0


	//   ....[4]....
        /*0254*/ 	.word	0x0001a7c0


	//----- nvinfo : EIATTR_CRS_STACK_SIZE
	.align		4
.L_1066:
        /*0258*/ 	.byte	0x04, 0x1e
        /*025a*/ 	.short	(.L_1068 - .L_1067)
.L_1067:
        /*025c*/ 	.word	0x00000000


	//----- nvinfo : EIATTR_CBANK_PARAM_SIZE
	.align		4
.L_1068:
        /*0260*/ 	.byte	0x03, 0x19
        /*0262*/ 	.short	0x01d0


	//----- nvinfo : EIATTR_PARAM_CBANK
	.align		4
        /*0264*/ 	.byte	0x04, 0x0a
        /*0266*/ 	.short	(.L_1070 - .L_1069)
	.align		4
.L_1069:
        /*0268*/ 	.word	index@(.nv.constant0._ZN5flash24flash_fwd_splitkv_kernelI23Flash_fwd_kernel_traitsILi64ELi64ELi256ELi4ELb0ELb0EN7cutlass6half_tE19Flash_kernel_traitsILi64ELi64ELi256ELi4ES3_EELb1ELb0ELb0ELb0ELb1ELb1ELb0ELb0EEEvNS_16Flash_fwd_paramsE)
        /*026c*/ 	.short	0x0210
        /*026e*/ 	.short	0x01d0


	//----- nvinfo : EIATTR_SW_WAR
	.align		4
.L_1070:
        /*0270*/ 	.byte	0x04, 0x36
        /*0272*/ 	.short	(.L_1072 - .L_1071)
.L_1071:
        /*0274*/ 	.word	0x00000008
.L_1072:


//--------------------- .nv.info._ZN5flash24flash_fwd_splitkv_kernelI23Flash_fwd_kernel_traitsILi64ELi64ELi256ELi4ELb0ELb0EN7cutlass6half_tE19Flash_kernel_traitsILi64ELi64ELi256ELi4ES3_EELb1ELb0ELb1ELb0ELb0ELb0ELb0ELb0EEEvNS_16Flash_fwd_paramsE --------------------------
	.section	.nv.info._ZN5flash24flash_fwd_splitkv_kernelI23Flash_fwd_kernel_traitsILi64ELi64ELi256ELi4ELb0ELb0EN7cutlass6half_tE19Flash_kernel_traitsILi64ELi64ELi256ELi4ES3_EELb1ELb0ELb1ELb0ELb0ELb0ELb0ELb0EEEvNS_16Flash_fwd_paramsE,"",@"SHT_CUDA_INFO"
	.sectionflags	@""
	.align	4


	//----- nvinfo : EIATTR_CUDA_API_VERSION
	.align		4
        /*0000*/ 	.byte	0x04, 0x37
        /*0002*/ 	.short	(.L_1074 - .L_1073)
.L_1073:
        /*0004*/ 	.word	0x00000082


	//----- nvinfo : EIATTR_KPARAM_INFO
	.align		4
.L_1074:
        /*0008*/ 	.byte	0x04, 0x17
        /*000a*/ 	.short	(.L_1076 - .L_1075)
.L_1075:
        /*000c*/ 	.word	0x00000000
        /*0010*/ 	.short	0x0000
        /*0012*/ 	.short	0x0000
        /*0014*/ 	.byte	0x00, 0xf0, 0x41, 0x07


	//----- nvinfo : EIATTR_SPARSE_MMA_MASK
	.align		4
.L_1076:
        /*0018*/ 	.byte	0x03, 0x50
        /*001a*/ 	.short	0x0000


	//----- nvinfo : EIATTR_MAXREG_COUNT
	.align		4
        /*001c*/ 	.byte	0x03, 0x1b
        /*001e*/ 	.short	0x00ff


	//----- nvinfo : EIATTR_NUM_BARRIERS
	.align		4
        /*0020*/ 	.byte	0x02, 0x4c
        /*0022*/ 	.byte	0x01
	.zero		1


	//----- nvinfo : EIATTR_ANNOTATIONS
	.align		4
        /*0024*/ 	.byte	0x04, 0x55
        /*0026*/ 	.short	(.L_1078 - .L_1077)


	//   ....[0]....
.L_1077:
        /*0028*/ 	.word	0x00000001
        /*002c*/ 	.byte	0x70, 0xe1, 0x00, 0x00, 0x01, 0x00, 0x00, 0x00, 0x00, 0xf8, 0x00, 0x00, 0x01, 0x00, 0x00, 0x00
        /*003c*/ 	.byte	0x20, 0x14, 0x01, 0x00, 0x01, 0x00, 0x00, 0x00, 0x50, 0x14, 0x01, 0x00


	//----- nvinfo : EIATTR_MERCURY_ISA_VERSION
	.align		4
.L_1078:
        /*0048*/ 	.byte	0x03, 0x5f
        /*004a*/ 	.short	0x0101


	//----- nvinfo : EIATTR_INT_WARP_WIDE_INSTR_OFFSETS
	.align		4
        /*004c*/ 	.byte	0x04, 0x31
        /*004e*/ 	.short	(.L_1080 - .L_1079)


	//   ....[0]....
.L_1079:
        /*0050*/ 	.word	0x00008490


	//   ....[1]....
        /*0054*/ 	.word	0x0000c950


	//----- nvinfo : EIATTR_COOP_GROUP_MASK_REGIDS
	.align		4
.L_1080:
        /*0058*/ 	.byte	0x04, 0x29
        /*005a*/ 	.short	(.L_1082 - .L_1081)


	//   ....[0]....
.L_1081:
        /*005c*/ 	.word	0xffffffff


	//   ....[1]....
        /*0060*/ 	.word	0xffffffff


	//   ....[2]....
        /*0064*/ 	.word	0xffffffff


	//   ....[3]....
        /*0068*/ 	.word	0xffffffff


	//   ....[4]....
        /*006c*/ 	.word	0xffffffff


	//   ....[5]....
        /*0070*/ 	.word	0xffffffff


	//   ....[6]....
        /*0074*/ 	.word	0xffffffff


	//   ....[7]....
        /*0078*/ 	.word	0xffffffff


	//   ....[8]....
        /*007c*/ 	.word	0xffffffff


	//   ....[9]....
        /*0080*/ 	.word	0xffffffff


	//   ....[10]....
        /*0084*/ 	.word	0xffffffff


	//   ....[11]....
        /*0088*/ 	.word	0xffffffff


	//   ....[12]....
        /*008c*/ 	.word	0xffffffff


	//   ....[13]....
        /*0090*/ 	.word	0xffffffff


	//   ....[14]....
        /*0094*/ 	.word	0xffffffff


	//   ....[15]....
        /*0098*/ 	.word	0xffffffff


	//----- nvinfo : EIATTR_COOP_GROUP_INSTR_OFFSETS
	.align		4
.L_1082:
        /*009c*/ 	.byte	0x04, 0x28
        /*009e*/ 	.short	(.L_1084 - .L_1083)


	//   ....[0]....
.L_1083:
        /*00a0*/ 	.word	0x000099b0


	//   ....[1]....
        /*00a4*/ 	.word	0x00009aa0


	//   ....[2]....
        /*00a8*/ 	.word	0x00009ac0


	//   ....[3]....
        /*00ac*/ 	.word	0x00009c00


	//   ....[4]....
        /*00b0*/ 	.word	0x00011880


	//   ....[5]....
        /*00b4*/ 	.word	0x000118a0


	//   ....[6]....
        /*00b8*/ 	.word	0x00012240


	//   ....[7]....
        /*00bc*/ 	.word	0x00012290


	//   ....[8]....
        /*00c0*/ 	.word	0x00018f20


	//   ....[9]....
        /*00c4*/ 	.word	0x00018f50


	//   ....[10]....
        /*00c8*/ 	.word	0x00018f80


	//   ....[11]....
        /*00cc*/ 	.word	0x00018f90


	//   ....[12]....
        /*00d0*/ 	.word	0x0001bac0


	//   ....[13]....
        /*00d4*/ 	.word	0x0001bb00


	//   ....[14]....
        /*00d8*/ 	.word	0x0001bb60


	//   ....[15]....
        /*00dc*/ 	.word	0x0001bb70


	//----- nvinfo : EIATTR_EXIT_INSTR_OFFSETS
	.align		4
.L_1084:
        /*00e0*/ 	.byte	0x04, 0x1c
        /*00e2*/ 	.short	(.L_1086 - .L_1085)


	//   ....[0]....
.L_1085:
        /*00e4*/ 	.word	0x000004b0


	//   ....[1]....
        /*00e8*/ 	.word	0x00000df0


	//   ....[2]....
        /*00ec*/ 	.word	0x00000e20


	//   ....[3]....
        /*00f0*/ 	.word	0x0001cb10


	//   ....[4]....
        /*00f4*/ 	.word	0x0001cbe0


	//----- nvinfo : EIATTR_CRS_STACK_SIZE
	.align		4
.L_1086:
        /*00f8*/ 	.byte	0x04, 0x1e
        /*00fa*/ 	.short	(.L_1088 - .L_1087)
.L_1087:
        /*00fc*/ 	.word	0x00000000


	//----- nvinfo : EIATTR_CBANK_PARAM_SIZE
	.align		4
.L_1088:
        /*0100*/ 	.byte	0x03, 0x19
        /*0102*/ 	.short	0x01d0


	//----- nvinfo : EIATTR_PARAM_CBANK
	.align		4
        /*0104*/ 	.byte	0x04, 0x0a
        /*0106*/ 	.short	(.L_1090 - .L_1089)
	.align		4
.L_1089:
        /*0108*/ 	.word	index@(.nv.constant0._ZN5flash24flash_fwd_splitkv_kernelI23Flash_fwd_kernel_traitsILi64ELi64ELi256ELi4ELb0ELb0EN7cutlass6half_tE19Flash_kernel_traitsILi64ELi64ELi256ELi4ES3_EELb1ELb0ELb1ELb0ELb0ELb0ELb0ELb0EEEvNS_16Flash_fwd_paramsE)
        /*010c*/ 	.short	0x0210
        /*010e*/ 	.short	0x01d0


	//----- nvinfo : EIATTR_SW_WAR
	.align		4
.L_1090:
        /*0110*/ 	.byte	0x04, 0x36
        /*0112*/ 	.short	(.L_1092 - .L_1091)
.L_1091:
        /*0114*/ 	.word	0x00000008
.L_1092:


//--------------------- .nv.info._ZN5flash24flash_fwd_splitkv_kernelI23Flash_fwd_kernel_traitsILi64ELi64ELi256ELi4ELb0ELb0EN7cutlass6half_tE19Flash_kernel_traitsILi64ELi64ELi256ELi4ES3_EELb1ELb0ELb1ELb0ELb0ELb1ELb0ELb0EEEvNS_16Flash_fwd_paramsE --------------------------
	.section	.nv.info._ZN5flash24flash_fwd_splitkv_kernelI23Flash_fwd_kernel_traitsILi64ELi64ELi256ELi4ELb0ELb0EN7cutlass6half_tE19Flash_kernel_traitsILi64ELi64ELi256ELi4ES3_EELb1ELb0ELb1ELb0ELb0ELb1ELb0ELb0EEEvNS_16Flash_fwd_paramsE,"",@"SHT_CUDA_INFO"
	.sectionflags	@""
	.align	4


	//----- nvinfo : EIATTR_CUDA_API_VERSION
	.align		4
        /*0000*/ 	.byte	0x04, 0x37
        /*0002*/ 	.short	(.L_1094 - .L_1093)
.L_1093:
        /*0004*/ 	.word	0x00000082


	//----- nvinfo : EIATTR_KPARAM_INFO
	.align		4
.L_1094:
        /*0008*/ 	.byte	0x04, 0x17
        /*000a*/ 	.short	(.L_1096 - .L_1095)
.L_1095:
        /*000c*/ 	.word	0x00000000
        /*0010*/ 	.short	0x0000
        /*0012*/ 	.short	0x0000
        /*0014*/ 	.byte	0x00, 0xf0, 0x41, 0x07


	//----- nvinfo : EIATTR_SPARSE_MMA_MASK
	.align		4
.L_1096:
        /*0018*/ 	.byte	0x03, 0x50
        /*001a*/ 	.short	0x0000


	//----- nvinfo : EIATTR_MAXREG_COUNT
	.align		4
        /*001c*/ 	.byte	0x03, 0x1b
        /*001e*/ 	.short	0x00ff


	//----- nvinfo : EIATTR_NUM_BARRIERS
	.align		4
        /*0020*/ 	.byte	0x02, 0x4c
        /*0022*/ 	.byte	0x01
	.zero		1


	//----- nvinfo : EIATTR_ANNOTATIONS
	.align		4
        /*0024*/ 	.byte	0x04, 0x55
        /*0026*/ 	.short	(.L_1098 - .L_1097)


	//   ....[0]....
.L_1097:
        /*0028*/ 	.word	0x00000001
        /*002c*/ 	.byte	0xa0, 0x83, 0x01, 0x00, 0x01, 0x00, 0x00, 0x00, 0xe0, 0x86, 0x01, 0x00, 0x01, 0x00, 0x00, 0x00
        /*003c*/ 	.byte	0x30, 0x88, 0x01, 0x00, 0x01, 0x00, 0x00, 0x00, 0x70, 0xa5, 0x01, 0x00, 0x01, 0x00, 0x00, 0x00
        /*004c*/ 	.byte	0xa0, 0xa5, 0x01, 0x00, 0x01, 0x00, 0x00, 0x00, 0xe0, 0xa5, 0x01, 0x00


	//----- nvinfo : EIATTR_MERCURY_ISA_VERSION
	.align		4
.L_1098:
        /*0058*/ 	.byte	0x03, 0x5f
        /*005a*/ 	.short	0x0101


	//----- nvinfo : EIATTR_INT_WARP_WIDE_INSTR_OFFSETS
	.align		4
        /*005c*/ 	.byte	0x04, 0x31
        /*005e*/ 	.short	(.L_1100 - .L_1099)


	//   ....[0]....
.L_1099:
        /*0060*/ 	.word	0x000094a0


	//   ....[1]....
        /*0064*/ 	.word	0x0000d920


	//----- nvinfo : EIATTR_COOP_GROUP_MASK_REGIDS
	.align		4
.L_1100:
        /*0068*/ 	.byte	0x04, 0x29
        /*006a*/ 	.short	(.L_1102 - .L_1101)


	//   ....[0]....
.L_1101:
        /*006c*/ 	.word	0xffffffff


	//   ....[1]....
        /*0070*/ 	.word	0xffffffff


	//   ....[2]....
        /*0074*/ 	.word	0xffffffff


	//   ....[3]....
        /*0078*/ 	.word	0xffffffff


	//   ....[4]....
        /*007c*/ 	.word	0xffffffff


	//   ....[5]....
        /*0080*/ 	.word	0xffffffff


	//   ....[6]....
        /*0084*/ 	.word	0xffffffff


	//   ....[7]....
        /*0088*/ 	.word	0xffffffff


	//   ....[8]....
        /*008c*/ 	.word	0xffffffff


	//   ....[9]....
        /*0090*/ 	.word	0xffffffff


	//   ....[10]....
        /*0094*/ 	.word	0xffffffff


	//   ....[11]....
        /*0098*/ 	.word	0xffffffff


	//   ....[12]....
        /*009c*/ 	.word	0xffffffff


	//   ....[13]....
        /*00a0*/ 	.word	0xffffffff


	//   ....[14]....
        /*00a4*/ 	.word	0xffffffff


	//   ....[15]....
        /*00a8*/ 	.word	0xffffffff


	//----- nvinfo : EIATTR_COOP_GROUP_INSTR_OFFSETS
	.align		4
.L_1102:
        /*00ac*/ 	.byte	0x04, 0x28
        /*00ae*/ 	.short	(.L_1104 - .L_1103)


	//   ....[0]....
.L_1103:
        /*00b0*/ 	.word	0x0000a9c0


	//   ....[1]....
        /*00b4*/ 	.word	0x0000aa30


	//   ....[2]....
        /*00b8*/ 	.word	0x0000aa50


	//   ....[3]....
        /*00bc*/ 	.word	0x0000ab90


	//   ....[4]....
        /*00c0*/ 	.word	0x00013c50


	//   ....[5]....
        /*00c4*/ 	.word	0x00013c70


	//   ....[6]....
        /*00c8*/ 	.word	0x00013c90


	//   ....[7]....
        /*00cc*/ 	.word	0x00013cb0


	//   ....[8]....
        /*00d0*/ 	.word	0x0001be00


	//   ....[9]....
        /*00d4*/ 	.word	0x0001be30


	//   ....[10]....
        /*00d8*/ 	.word	0x0001be50


	//   ....[11]....
        /*00dc*/ 	.word	0x0001be70


	//   ....[12]....
        /*00e0*/ 	.word	0x0001ea60


	//   ....[13]....
        /*00e4*/ 	.word	0x0001eaa0


	//   ....[14]....
        /*00e8*/ 	.word	0x0001eb00


	//   ....[15]....
        /*00ec*/ 	.word	0x0001eb10


	//----- nvinfo : EIATTR_EXIT_INSTR_OFFSETS
	.align		4
.L_1104:
        /*00f0*/ 	.byte	0x04, 0x1c
        /*00f2*/ 	.short	(.L_1106 - .L_1105)


	//   ....[0]....
.L_1105:
        /*00f4*/ 	.word	0x000004b0


	//   ....[1]....
        /*00f8*/ 	.word	0x00000df0


	//   ....[2]....
        /*00fc*/ 	.word	0x00000e20


	//   ....[3]....
        /*0100*/ 	.word	0x0001fab0


	//   ....[4]....
        /*0104*/ 	.word	0x0001fb80


	//----- nvinfo : EIATTR_CRS_STACK_SIZE
	.align		4
.L_1106:
        /*0108*/ 	.byte	0x04, 0x1e
        /*010a*/ 	.short	(.L_1108 - .L_1107)
.L_1107:
        /*010c*/ 	.word	0x00000000


	//----- nvinfo : EIATTR_CBANK_PARAM_SIZE
	.align		4
.L_1108:
        /*0110*/ 	.byte	0x03, 0x19
        /*0112*/ 	.short	0x01d0


	//----- nvinfo : EIATTR_PARAM_CBANK
	.align		4
        /*0114*/ 	.byte	0x04, 0x0a
        /*0116*/ 	.short	(.L_1110 - .L_1109)
	.align		4
.L_1109:
        /*0118*/ 	.word	index@(.nv.constant0._ZN5flash24flash_fwd_splitkv_kernelI23Flash_fwd_kernel_traitsILi64ELi64ELi256ELi4ELb0ELb0EN7cutlass6half_tE19Flash_kernel_traitsILi64ELi64ELi256ELi4ES3_EELb1ELb0ELb1ELb0ELb0ELb1ELb0ELb0EEEvNS_16Flash_fwd_paramsE)
        /*011c*/ 	.short	0x0210
        /*011e*/ 	.short	0x01d0


	//----- nvinfo : EIATTR_SW_WAR
	.align		4
.L_1110:
        /*0120*/ 	.byte	0x04, 0x36
        /*0122*/ 	.short	(.L_1112 - .L_1111)
.L_1111:
        /*0124*/ 	.word	0x00000008
.L_1112:


//--------------------- .nv.info._ZN5flash24flash_fwd_splitkv_kernelI23Flash_fwd_kernel_traitsILi64ELi64ELi256ELi4ELb0ELb0EN7cutlass6half_tE19Flash_kernel_traitsILi64ELi64ELi256ELi4ES3_EELb1ELb0ELb0ELb0ELb1ELb0ELb0ELb1EEEvNS_16Flash_fwd_paramsE --------------------------
	.section	.nv.info._ZN5flash24flash_fwd_splitkv_kernelI23Flash_fwd_kernel_traitsILi64ELi64ELi256ELi4ELb0ELb0EN7cutlass6half_tE19Flash_kernel_traitsILi64ELi64ELi256ELi4ES3_EELb1ELb0ELb0ELb0ELb1ELb0ELb0ELb1EEEvNS_16Flash_fwd_paramsE,"",@"SHT_CUDA_INFO"
	.sectionflags	@""
	.align	4


	//----- nvinfo : EIATTR_CUDA_API_VERSION
	.align		4
        /*0000*/ 	.byte	0x04, 0x37
        /*0002*/ 	.short	(.L_1114 - .L_1113)
.L_1113:
        /*0004*/ 	.word	0x00000082


	//----- nvinfo : EIATTR_KPARAM_INFO
	.align		4
.L_1114:
        /*0008*/ 	.byte	0x04, 0x17
        /*000a*/ 	.short	(.L_1116 - .L_1115)
.L_1115:
        /*000c*/ 	.word	0x00000000
        /*0010*/ 	.short	0x0000
        /*0012*/ 	.short	0x0000
        /*0014*/ 	.byte	0x00, 0xf0, 0x41, 0x07


	//----- nvinfo : EIATTR_SPARSE_MMA_MASK
	.align		4
.L_1116:
        /*0018*/ 	.byte	0x03, 0x50
        /*001a*/ 	.short	0x0000


	//----- nvinfo : EIATTR_MAXREG_COUNT
	.align		4
        /*001c*/ 	.byte	0x03, 0x1b
        /*001e*/ 	.short	0x00ff


	//----- nvinfo : EIATTR_NUM_BARRIERS
	.align		4
        /*0020*/ 	.byte	0x02, 0x4c
        /*0022*/ 	.byte	0x01
	.zero		1


	//----- nvinfo : EIATTR_ANNOTATIONS
	.align		4
        /*0024*/ 	.byte	0x04, 0x55
        /*0026*/ 	.short	(.L_1118 - .L_1117)


	//   ....[0]....
.L_1117:
        /*0028*/ 	.word	0x00000001
        /*002c*/ 	.byte	0xc0, 0x9e, 0x01, 0x00, 0x01, 0x00, 0x00, 0x00, 0x00, 0x9f, 0x01, 0x00, 0x01, 0x00, 0x00, 0x00
        /*003c*/ 	.byte	0xc0, 0xd3, 0x01, 0x00, 0x01, 0x00, 0x00, 0x00, 0x30, 0x04, 0x02, 0x00, 0x01, 0x00, 0x00, 0x00
        /*004c*/ 	.byte	0xc0, 0x06, 0x02, 0x00, 0x01, 0x00, 0x00, 0x00, 0x50, 0x25, 0x02, 0x00, 0x01, 0x00, 0x00, 0x00
        /*005c*/ 	.byte	0x90, 0x25, 0x02, 0x00, 0x01, 0x00, 0x00, 0x00, 0xc0, 0x58, 0x02, 0x00, 0x01, 0x00, 0x00, 0x00
        /*006c*/ 	.byte	0xf0, 0x58, 0x02, 0x00, 0x01, 0x00, 0x00, 0x00, 0x20, 0x59, 0x02, 0x00, 0x01, 0x00, 0x00, 0x00
        /*007c*/ 	.byte	0x30, 0x59, 0x02, 0x00


	//----- nvinfo : EIATTR_MERCURY_ISA_VERSION
	.align		4
.L_1118:
        /*0080*/ 	.byte	0x03, 0x5f
        /*0082*/ 	.short	0x0101


	//----- nvinfo : EIATTR_COOP_GROUP_MASK_REGIDS
	.align		4
        /*0084*/ 	.byte	0x04, 0x29
        /*0086*/ 	.short	(.L_1120 - .L_1119)


	//   ....[0]....
.L_1119:
        /*0088*/ 	.word	0xffffffff


	//   ....[1]....
        /*008c*/ 	.word	0xffffffff


	//   ....[2]....
        /*0090*/ 	.word	0xffffffff


	//   ....[3]....
        /*0094*/ 	.word	0xffffffff


	//   ....[4]....
        /*0098*/ 	.word	0xffffffff


	//   ....[5]....
        /*009c*/ 	.word	0xffffffff


	//   ....[6]....
        /*00a0*/ 	.word	0xffffffff


	//   ....[7]....
        /*00a4*/ 	.word	0xffffffff


	//   ....[8]....
        /*00a8*/ 	.word	0xffffffff


	//   ....[9]....
        /*00ac*/ 	.word	0xffffffff


	//   ....[10]....
        /*00b0*/ 	.word	0xffffffff


	//   ....[11]....
        /*00b4*/ 	.word	0xffffffff


	//   ....[12]....
        /*00b8*/ 	.word	0xffffffff


	//   ....[13]....
        /*00bc*/ 	.word	0xffffffff


	//   ....[14]....
        /*00c0*/ 	.word	0xffffffff


	//   ....[15]....
        /*00c4*/ 	.word	0xffffffff


	//----- nvinfo : EIATTR_COOP_GROUP_INSTR_OFFSETS
	.align		4
.L_1120:
        /*00c8*/ 	.byte	0x04, 0x28
        /*00ca*/ 	.short	(.L_1122 - .L_1121)


	//   ....[0]....
.L_1121:
        /*00cc*/ 	.word	0x00017660


	//   ....[1]....
        /*00d0*/ 	.word	0x00017710


	//   ....[2]....
        /*00d4*/ 	.word	0x00017750


	//   ....[3]....
        /*00d8*/ 	.word	0x00017890


	//   ....[4]....
        /*00dc*/ 	.word	0x0001db50


	//   ....[5]....
        /*00e0*/ 	.word	0x0001db70


	//   ....[6]....
        /*00e4*/ 	.word	0x0001db90


	//   ....[7]....
        /*00e8*/ 	.word	0x0001dbb0


	//   ....[8]....
        /*00ec*/ 	.word	0x00022d80


	//   ....[9]....
        /*00f0*/ 	.word	0x00022d90


	//   ....[10]....
        /*00f4*/ 	.word	0x00022dc0


	//   ....[11]....
        /*00f8*/ 	.word	0x00022dd0


	//   ....[12]....
        /*00fc*/ 	.word	0x00025990


	//   ....[13]....
        /*0100*/ 	.word	0x000259a0


	//   ....[14]....
        /*0104*/ 	.word	0x000259d0


	//   ....[15]....
        /*0108*/ 	.word	0x000259e0


	//----- nvinfo : EIATTR_EXIT_INSTR_OFFSETS
	.align		4
.L_1122:
        /*010c*/ 	.byte	0x04, 0x1c
        /*010e*/ 	.short	(.L_1124 - .L_1123)


	//   ....[0]....
.L_1123:
        /*0110*/ 	.word	0x00000390


	//   ....[1]....
        /*0114*/ 	.word	0x00000c60


	//   ....[2]....
        /*0118*/ 	.word	0x00000c90


	//   ....[3]....
        /*011c*/ 	.word	0x000269c0


	//   ....[4]....
        /*0120*/ 	.word	0x00026a80


	//----- nvinfo : EIATTR_CRS_STACK_SIZE
	.align		4
.L_1124:
        /*0124*/ 	.byte	0x04, 0x1e
        /*0126*/ 	.short	(.L_1126 - .L_1125)
.L_1125:
        /*0128*/ 	.word	0x00000000


	//----- nvinfo : EIATTR_CBANK_PARAM_SIZE
	.align		4
.L_1126:
        /*012c*/ 	.byte	0x03, 0x19
        /*012e*/ 	.short	0x01d0


	//----- nvinfo : EIATTR_PARAM_CBANK
	.align		4
        /*0130*/ 	.byte	0x04, 0x0a
        /*0132*/ 	.short	(.L_1128 - .L_1127)
	.align		4
.L_1127:
        /*0134*/ 	.word	index@(.nv.constant0._ZN5flash24flash_fwd_splitkv_kernelI23Flash_fwd_kernel_traitsILi64ELi64ELi256ELi4ELb0ELb0EN7cutlass6half_tE19Flash_kernel_traitsILi64ELi64ELi256ELi4ES3_EELb1ELb0ELb0ELb0ELb1ELb0ELb0ELb1EEEvNS_16Flash_fwd_paramsE)
        /*0138*/ 	.short	0x0210
        /*013a*/ 	.short	0x01d0


	//----- nvinfo : EIATTR_SW_WAR
	.align		4
.L_1128:
        /*013c*/ 	.byte	0x04, 0x36
        /*013e*/ 	.short	(.L_1130 - .L_1129)
.L_1129:
        /*0140*/ 	.word	0x00000008
.L_1130:


//--------------------- .nv.info._ZN5flash24flash_fwd_splitkv_kernelI23Flash_fwd_kernel_traitsILi64ELi64ELi256ELi4ELb0ELb0EN7cutlass6half_tE19Flash_kernel_traitsILi64ELi64ELi256ELi4ES3_EELb1ELb0ELb0ELb0ELb1ELb1ELb0ELb1EEEvNS_16Flash_fwd_paramsE --------------------------
	.section	.nv.info._ZN5flash24flash_fwd_splitkv_kernelI23Flash_fwd_kernel_traitsILi64ELi64ELi256ELi4ELb0ELb0EN7cutlass6half_tE19Flash_kernel_traitsILi64ELi64ELi256ELi4ES3_EELb1ELb0ELb0ELb0ELb1ELb1ELb0ELb1EEEvNS_16Flash_fwd_paramsE,"",@"SHT_CUDA_INFO"
	.sectionflags	@""
	.align	4


	//----- nvinfo : EIATTR_CUDA_API_VERSION
	.align		4
        /*0000*/ 	.byte	0x04, 0x37
        /*0002*/ 	.short	(.L_1132 - .L_1131)
.L_1131:
        /*0004*/ 	.word	0x00000082


	//----- nvinfo : EIATTR_KPARAM_INFO
	.align		4
.L_1132:
        /*0008*/ 	.byte	0x04, 0x17
        /*000a*/ 	.short	(.L_1134 - .L_1133)
.L_1133:
        /*000c*/ 	.word	0x00000000
        /*0010*/ 	.short	0x0000
        /*0012*/ 	.short	0x0000
        /*0014*/ 	.byte	0x00, 0xf0, 0x41, 0x07


	//----- nvinfo : EIATTR_SPARSE_MMA_MASK
	.align		4
.L_1134:
        /*0018*/ 	.byte	0x03, 0x50
        /*001a*/ 	.short	0x0000


	//----- nvinfo : EIATTR_MAXREG_COUNT
	.align		4
        /*001c*/ 	.byte	0x03, 0x1b
        /*001e*/ 	.short	0x00ff


	//----- nvinfo : EIATTR_NUM_BARRIERS
	.align		4
        /*0020*/ 	.byte	0x02, 0x4c
        /*0022*/ 	.byte	0x01
	.zero		1


	//----- nvinfo : EIATTR_ANNOTATIONS
	.align		4
        /*0024*/ 	.byte	0x04, 0x55
        /*0026*/ 	.short	(.L_1136 - .L_1135)


	//   ....[0]....
.L_1135:
        /* <DEDUP_REMOVED lines=17> */


	//----- nvinfo : EIATTR_MERCURY_ISA_VERSION
	.align		4
.L_1136:
        /*0128*/ 	.byte	0x03, 0x5f
        /*012a*/ 	.short	0x0101


	//----- nvinfo : EIATTR_COOP_GROUP_MASK_REGIDS
	.align		4
        /*012c*/ 	.byte	0x04, 0x29
        /*012e*/ 	.short	(.L_1138 - .L_1137)


	//   ....[0]....
.L_1137:
        /*0130*/ 	.word	0xffffffff


	//   ....[1]....
        /*0134*/ 	.word	0xffffffff


	//   ....[2]....
        /*0138*/ 	.word	0xffffffff


	//   ....[3]....
        /*013c*/ 	.word	0xffffffff


	//   ....[4]....
        /*0140*/ 	.word	0xffffffff


	//   ....[5]....
        /*0144*/ 	.word	0xffffffff


	//   ....[6]....
        /*0148*/ 	.word	0xffffffff


	//   ....[7]....
        /*014c*/ 	.word	0xffffffff


	//   ....[8]....
        /*0150*/ 	.word	0xffffffff


	//   ....[9]....
        /*0154*/ 	.word	0xffffffff


	//   ....[10]....
        /*0158*/ 	.word	0xffffffff


	//   ....[11]....
        /*015c*/ 	.word	0xffffffff


	//   ....[12]....
        /*0160*/ 	.word	0xffffffff


	//   ....[13]....
        /*0164*/ 	.word	0xffffffff


	//   ....[14]....
        /*0168*/ 	.word	0xffffffff


	//   ....[15]....
        /*016c*/ 	.word	0xffffffff


	//----- nvinfo : EIATTR_COOP_GROUP_INSTR_OFFSETS
	.align		4
.L_1138:
        /*0170*/ 	.byte	0x04, 0x28
        /*0172*/ 	.short	(.L_1140 - .L_1139)


	//   ....[0]....
.L_1139:
        /*0174*/ 	.word	0x00018680


	//   ....[1]....
        /*0178*/ 	.word	0x000186c0


	//   ....[2]....
        /*017c*/ 	.word	0x000188b0


	//   ....[3]....
        /*0180*/ 	.word	0x00018a80


	//   ....[4]....
        /*0184*/ 	.word	0x0001fb60


	//   ....[5]....
        /*0188*/ 	.word	0x0001fb70


	//   ....[6]....
        /*018c*/ 	.word	0x0001fbb0


	//   ....[7]....
        /*0190*/ 	.word	0x0001fbc0


	//   ....[8]....
        /*0194*/ 	.word	0x00025f50


	//   ....[9]....
        /*0198*/ 	.word	0x00025f60


	//   ....[10]....
        /*019c*/ 	.word	0x00025f90


	//   ....[11]....
        /*01a0*/ 	.word	0x00025fa0


	//   ....[12]....
        /*01a4*/ 	.word	0x00028b20


	//   ....[13]....
        /*01a8*/ 	.word	0x00028b30


	//   ....[14]....
        /*01ac*/ 	.word	0x00028b60


	//   ....[15]....
        /*01b0*/ 	.word	0x00028b70


	//----- nvinfo : EIATTR_EXIT_INSTR_OFFSETS
	.align		4
.L_1140:
        /*01b4*/ 	.byte	0x04, 0x1c
        /*01b6*/ 	.short	(.L_1142 - .L_1141)


	//   ....[0]....
.L_1141:
        /*01b8*/ 	.word	0x00000390


	//   ....[1]....
        /*01bc*/ 	.word	0x00000c60


	//   ....[2]....
        /*01c0*/ 	.word	0x00000c90


	//   ....[3]....
        /*01c4*/ 	.word	0x00029b50


	//   ....[4]....
        /*01c8*/ 	.word	0x00029c10


	//----- nvinfo : EIATTR_CRS_STACK_SIZE
	.align		4
.L_1142:
        /*01cc*/ 	.byte	0x04, 0x1e
        /*01ce*/ 	.short	(.L_1144 - .L_1143)
.L_1143:
        /*01d0*/ 	.word	0x00000000


	//----- nvinfo : EIATTR_CBANK_PARAM_SIZE
	.align		4
.L_1144:
        /*01d4*/ 	.byte	0x03, 0x19
        /*01d6*/ 	.short	0x01d0


	//----- nvinfo : EIATTR_PARAM_CBANK
	.align		4
        /*01d8*/ 	.byte	0x04, 0x0a
        /*01da*/ 	.short	(.L_1146 - .L_1145)
	.align		4
.L_1145:
        /*01dc*/ 	.word	index@(.nv.constant0._ZN5flash24flash_fwd_splitkv_kernelI23Flash_fwd_kernel_traitsILi64ELi64ELi256ELi4ELb0ELb0EN7cutlass6half_tE19Flash_kernel_traitsILi64ELi64ELi256ELi4ES3_EELb1ELb0ELb0ELb0ELb1ELb1ELb0ELb1EEEvNS_16Flash_fwd_paramsE)
        /*01e0*/ 	.short	0x0210
        /*01e2*/ 	.short	0x01d0


	//----- nvinfo : EIATTR_SW_WAR
	.align		4
.L_1146:
        /*01e4*/ 	.byte	0x04, 0x36
        /*01e6*/ 	.short	(.L_1148 - .L_1147)
.L_1147:
        /*01e8*/ 	.word	0x00000008
.L_1148:


//--------------------- .nv.info._ZN5flash24flash_fwd_splitkv_kernelI23Flash_fwd_kernel_traitsILi64ELi64ELi256ELi4ELb0ELb0EN7cutlass6half_tE19Flash_kernel_traitsILi64ELi64ELi256ELi4ES3_EELb1ELb0ELb1ELb0ELb0ELb0ELb0ELb1EEEvNS_16Flash_fwd_paramsE --------------------------
	.section	.nv.info._ZN5flash24flash_fwd_splitkv_kernelI23Flash_fwd_kernel_traitsILi64ELi64ELi256ELi4ELb0ELb0EN7cutlass6half_tE19Flash_kernel_traitsILi64ELi64ELi256ELi4ES3_EELb1ELb0ELb1ELb0ELb0ELb0ELb0ELb1EEEvNS_16Flash_fwd_paramsE,"",@"SHT_CUDA_INFO"
	.sectionflags	@""
	.align	4


	//----- nvinfo : EIATTR_CUDA_API_VERSION
	.align		4
        /*0000*/ 	.byte	0x04, 0x37
        /*0002*/ 	.short	(.L_1150 - .L_1149)
.L_1149:
        /*0004*/ 	.word	0x00000082


	//----- nvinfo : EIATTR_KPARAM_INFO
	.align		4
.L_1150:
        /*0008*/ 	.byte	0x04, 0x17
        /*000a*/ 	.short	(.L_1152 - .L_1151)
.L_1151:
        /*000c*/ 	.word	0x00000000
        /*0010*/ 	.short	0x0000
        /*0012*/ 	.short	0x0000
        /*0014*/ 	.byte	0x00, 0xf0, 0x41, 0x07


	//----- nvinfo : EIATTR_SPARSE_MMA_MASK
	.align		4
.L_1152:
        /*0018*/ 	.byte	0x03, 0x50
        /*001a*/ 	.short	0x0000


	//----- nvinfo : EIATTR_MAXREG_COUNT
	.align		4
        /*001c*/ 	.byte	0x03, 0x1b
        /*001e*/ 	.short	0x00ff


	//----- nvinfo : EIATTR_NUM_BARRIERS
	.align		4
        /*0020*/ 	.byte	0x02, 0x4c
        /*0022*/ 	.byte	0x01
	.zero		1


	//----- nvinfo : EIATTR_ANNOTATIONS
	.align		4
        /*0024*/ 	.byte	0x04, 0x55
        /*0026*/ 	.short	(.L_1154 - .L_1153)


	//   ....[0]....
.L_1153:
        /* <DEDUP_REMOVED lines=112> */


	//----- nvinfo : EIATTR_MERCURY_ISA_VERSION
	.align		4
.L_1154:
        /*0710*/ 	.byte	0x03, 0x5f
        /*0712*/ 	.short	0x0101


	//----- nvinfo : EIATTR_COOP_GROUP_MASK_REGIDS
	.align		4
        /*0714*/ 	.byte	0x04, 0x29
        /*0716*/ 	.short	(.L_1156 - .L_1155)


	//   ....[0]....
.L_1155:
        /*0718*/ 	.word	0xffffffff


	//   ....[1]....
        /*071c*/ 	.word	0xffffffff


	//   ....[2]....
        /*0720*/ 	.word	0xffffffff


	//   ....[3]....
        /*0724*/ 	.word	0xffffffff


	//   ....[4]....
        /*0728*/ 	.word	0xffffffff


	//   ....[5]....
        /*072c*/ 	.word	0xffffffff


	//   ....[6]....
        /*0730*/ 	.word	0xffffffff


	//   ....[7]....
        /*0734*/ 	.word	0xffffffff


	//   ....[8]....
        /*0738*/ 	.word	0xffffffff


	//   ....[9]....
        /*073c*/ 	.word	0xffffffff


	//   ....[10]....
        /*0740*/ 	.word	0xffffffff


	//   ....[11]....
        /*0744*/ 	.word	0xffffffff


	//   ....[12]....
        /*0748*/ 	.word	0xffffffff


	//   ....[13]....
        /*074c*/ 	.word	0xffffffff


	//   ....[14]....
        /*0750*/ 	.word	0xffffffff


	//   ....[15]....
        /*0754*/ 	.word	0xffffffff


	//   ....[16]....
        /*0758*/ 	.word	0x05000004


	//   ....[17]....
        /*075c*/ 	.word	0x05000004


	//   ....[18]....
        /*0760*/ 	.word	0x05000004


	//   ....[19]....
        /*0764*/ 	.word	0x05000004


	//----- nvinfo : EIATTR_COOP_GROUP_INSTR_OFFSETS
	.align		4
.L_1156:
        /*0768*/ 	.byte	0x04, 0x28
        /*076a*/ 	.short	(.L_1158 - .L_1157)


	//   ....[0]....
.L_1157:
        /*076c*/ 	.word	0x0001a590


	//   ....[1]....
        /*0770*/ 	.word	0x0001a650


	//   ....[2]....
        /*0774*/ 	.word	0x0001a660


	//   ....[3]....
        /*0778*/ 	.word	0x0001a690


	//   ....[4]....
        /*077c*/ 	.word	0x00023770


	//   ....[5]....
        /*0780*/ 	.word	0x00023790


	//   ....[6]....
        /*0784*/ 	.word	0x000238b0


	//   ....[7]....
        /*0788*/ 	.word	0x00023900


	//   ....[8]....
        /*078c*/ 	.word	0x0002b4d0


	//   ....[9]....
        /*0790*/ 	.word	0x0002b4f0


	//   ....[10]....
        /*0794*/ 	.word	0x0002c0e0


	//   ....[11]....
        /*0798*/ 	.word	0x0002c100


	//   ....[12]....
        /*079c*/ 	.word	0x0002e4e0


	//   ....[13]....
        /*07a0*/ 	.word	0x0002e4f0


	//   ....[14]....
        /*07a4*/ 	.word	0x0002e520


	//   ....[15]....
        /*07a8*/ 	.word	0x0002e530


	//   ....[16]....
        /*07ac*/ 	.word	0x0002f8a0


	//   ....[17]....
        /*07b0*/ 	.word	0x0002f910


	//   ....[18]....
        /*07b4*/ 	.word	0x0002f980


	//   ....[19]....
        /*07b8*/ 	.word	0x0002f9e0


	//----- nvinfo : EIATTR_EXIT_INSTR_OFFSETS
	.align		4
.L_1158:
        /*07bc*/ 	.byte	0x04, 0x1c
        /*07be*/ 	.short	(.L_1160 - .L_1159)


	//   ....[0]....
.L_1159:
        /*07c0*/ 	.word	0x00000060


	//----- nvinfo : EIATTR_CRS_STACK_SIZE
	.align		4
.L_1160:
        /*07c4*/ 	.byte	0x04, 0x1e
        /*07c6*/ 	.short	(.L_1162 - .L_1161)
.L_1161:
        /*07c8*/ 	.word	0x00000000


	//----- nvinfo : EIATTR_CBANK_PARAM_SIZE
	.align		4
.L_1162:
        /*07cc*/ 	.byte	0x03, 0x19
        /*07ce*/ 	.short	0x01d0


	//----- nvinfo : EIATTR_PARAM_CBANK
	.align		4
        /*07d0*/ 	.byte	0x04, 0x0a
        /*07d2*/ 	.short	(.L_1164 - .L_1163)
	.align		4
.L_1163:
        /*07d4*/ 	.word	index@(.nv.constant0._ZN5flash24flash_fwd_splitkv_kernelI23Flash_fwd_kernel_traitsILi64ELi64ELi256ELi4ELb0ELb0EN7cutlass6half_tE19Flash_kernel_traitsILi64ELi64ELi256ELi4ES3_EELb1ELb0ELb1ELb0ELb0ELb0ELb0ELb1EEEvNS_16Flash_fwd_paramsE)
        /*07d8*/ 	.short	0x0210
        /*07da*/ 	.short	0x01d0


	//----- nvinfo : EIATTR_SW_WAR
	.align		4
.L_1164:
        /*07dc*/ 	.byte	0x04, 0x36
        /*07de*/ 	.short	(.L_1166 - .L_1165)
.L_1165:
        /*07e0*/ 	.word	0x00000008
.L_1166:


//--------------------- .nv.info._ZN5flash24flash_fwd_splitkv_kernelI23Flash_fwd_kernel_traitsILi64ELi64ELi256ELi4ELb0ELb0EN7cutlass6half_tE19Flash_kernel_traitsILi64ELi64ELi256ELi4ES3_EELb1ELb0ELb1ELb0ELb0ELb1ELb0ELb1EEEvNS_16Flash_fwd_paramsE --------------------------
	.section	.nv.info._ZN5flash24flash_fwd_splitkv_kernelI23Flash_fwd_kernel_traitsILi64ELi64ELi256ELi4ELb0ELb0EN7cutlass6half_tE19Flash_kernel_traitsILi64ELi64ELi256ELi4ES3_EELb1ELb0ELb1ELb0ELb0ELb1ELb0ELb1EEEvNS_16Flash_fwd_paramsE,"",@"SHT_CUDA_INFO"
	.sectionflags	@""
	.align	4


	//----- nvinfo : EIATTR_CUDA_API_VERSION
	.align		4
        /*0000*/ 	.byte	0x04, 0x37
        /*0002*/ 	.short	(.L_1168 - .L_1167)
.L_1167:
        /*0004*/ 	.word	0x00000082


	//----- nvinfo : EIATTR_KPARAM_INFO
	.align		4
.L_1168:
        /*0008*/ 	.byte	0x04, 0x17
        /*000a*/ 	.short	(.L_1170 - .L_1169)
.L_1169:
        /*000c*/ 	.word	0x00000000
        /*0010*/ 	.short	0x0000
        /*0012*/ 	.short	0x0000
        /*0014*/ 	.byte	0x00, 0xf0, 0x41, 0x07


	//----- nvinfo : EIATTR_SPARSE_MMA_MASK
	.align		4
.L_1170:
        /*0018*/ 	.byte	0x03, 0x50
        /*001a*/ 	.short	0x0000


	//----- nvinfo : EIATTR_MAXREG_COUNT
	.align		4
        /*001c*/ 	.byte	0x03, 0x1b
        /*001e*/ 	.short	0x00ff


	//----- nvinfo : EIATTR_NUM_BARRIERS
	.align		4
        /*0020*/ 	.byte	0x02, 0x4c
        /*0022*/ 	.byte	0x01
	.zero		1


	//----- nvinfo : EIATTR_ANNOTATIONS
	.align		4
        /*0024*/ 	.byte	0x04, 0x55
        /*0026*/ 	.short	(.L_1172 - .L_1171)


	//   ....[0]....
.L_1171:
        /* <DEDUP_REMOVED lines=154> */


	//----- nvinfo : EIATTR_MERCURY_ISA_VERSION
	.align		4
.L_1172:
        /*09b0*/ 	.byte	0x03, 0x5f
        /*09b2*/ 	.short	0x0101


	//----- nvinfo : EIATTR_COOP_GROUP_MASK_REGIDS
	.align		4
        /*09b4*/ 	.byte	0x04, 0x29
        /*09b6*/ 	.short	(.L_1174 - .L_1173)


	//   ....[0]....
.L_1173:
        /*09b8*/ 	.word	0xffffffff


	//   ....[1]....
        /*09bc*/ 	.word	0xffffffff


	//   ....[2]....
        /*09c0*/ 	.word	0xffffffff


	//   ....[3]....
        /*09c4*/ 	.word	0xffffffff


	//   ....[4]....
        /*09c8*/ 	.word	0xffffffff


	//   ....[5]....
        /*09cc*/ 	.word	0xffffffff


	//   ....[6]....
        /*09d0*/ 	.word	0xffffffff


	//   ....[7]....
        /*09d4*/ 	.word	0xffffffff


	//   ....[8]....
        /*09d8*/ 	.word	0xffffffff


	//   ....[9]....
        /*09dc*/ 	.word	0xffffffff


	//   ....[10]....
        /*09e0*/ 	.word	0xffffffff


	//   ....[11]....
        /*09e4*/ 	.word	0xffffffff


	//   ....[12]....
        /*09e8*/ 	.word	0xffffffff


	//   ....[13]....
        /*09ec*/ 	.word	0xffffffff


	//   ....[14]....
        /*09f0*/ 	.word	0xffffffff


	//   ....[15]....
        /*09f4*/ 	.word	0xffffffff


	//   ....[16]....
        /*09f8*/ 	.word	0x05000004


	//   ....[17]....
        /*09fc*/ 	.word	0x05000004


	//   ....[18]....
        /*0a00*/ 	.word	0x05000004


	//   ....[19]....
        /*0a04*/ 	.word	0x05000004


	//----- nvinfo : EIATTR_COOP_GROUP_INSTR_OFFSETS
	.align		4
.L_1174:
        /*0a08*/ 	.byte	0x04, 0x28
        /*0a0a*/ 	.short	(.L_1176 - .L_1175)


	//   ....[0]....
.L_1175:
        /*0a0c*/ 	.word	0x0001b670


	//   ....[1]....
        /*0a10*/ 	.word	0x0001b720


	//   ....[2]....
        /*0a14*/ 	.word	0x0001b730


	//   ....[3]....
        /*0a18*/ 	.word	0x0001b760


	//   ....[4]....
        /*0a1c*/ 	.word	0x00026340


	//   ....[5]....
        /*0a20*/ 	.word	0x00026360


	//   ....[6]....
        /*0a24*/ 	.word	0x000264a0


	//   ....[7]....
        /*0a28*/ 	.word	0x000264f0


	//   ....[8]....
        /*0a2c*/ 	.word	0x0002eef0


	//   ....[9]....
        /*0a30*/ 	.word	0x0002ef10


	//   ....[10]....
        /*0a34*/ 	.word	0x0002fb30


	//   ....[11]....
        /*0a38*/ 	.word	0x0002fb70


	//   ....[12]....
        /*0a3c*/ 	.word	0x00031fb0


	//   ....[13]....
        /*0a40*/ 	.word	0x00031fc0


	//   ....[14]....
        /*0a44*/ 	.word	0x00031ff0


	//   ....[15]....
        /*0a48*/ 	.word	0x00032000


	//   ....[16]....
        /*0a4c*/ 	.word	0x00033370


	//   ....[17]....
        /*0a50*/ 	.word	0x000333e0


	//   ....[18]....
        /*0a54*/ 	.word	0x00033450


	//   ....[19]....
        /*0a58*/ 	.word	0x000334b0


	//----- nvinfo : EIATTR_EXIT_INSTR_OFFSETS
	.align		4
.L_1176:
        /*0a5c*/ 	.byte	0x04, 0x1c
        /*0a5e*/ 	.short	(.L_1178 - .L_1177)


	//   ....[0]....
.L_1177:
        /*0a60*/ 	.word	0x00000060


	//----- nvinfo : EIATTR_CRS_STACK_SIZE
	.align		4
.L_1178:
        /*0a64*/ 	.byte	0x04, 0x1e
        /*0a66*/ 	.short	(.L_1180 - .L_1179)
.L_1179:
        /*0a68*/ 	.word	0x00000000


	//----- nvinfo : EIATTR_CBANK_PARAM_SIZE
	.align		4
.L_1180:
        /*0a6c*/ 	.byte	0x03, 0x19
        /*0a6e*/ 	.short	0x01d0


	//----- nvinfo : EIATTR_PARAM_CBANK
	.align		4
        /*0a70*/ 	.byte	0x04, 0x0a
        /*0a72*/ 	.short	(.L_1182 - .L_1181)
	.align		4
.L_1181:
        /*0a74*/ 	.word	index@(.nv.constant0._ZN5flash24flash_fwd_splitkv_kernelI23Flash_fwd_kernel_traitsILi64ELi64ELi256ELi4ELb0ELb0EN7cutlass6half_tE19Flash_kernel_traitsILi64ELi64ELi256ELi4ES3_EELb1ELb0ELb1ELb0ELb0ELb1ELb0ELb1EEEvNS_16Flash_fwd_paramsE)
        /*0a78*/ 	.short	0x0210
        /*0a7a*/ 	.short	0x01d0


	//----- nvinfo : EIATTR_SW_WAR
	.align		4
.L_1182:
        /*0a7c*/ 	.byte	0x04, 0x36
        /*0a7e*/ 	.short	(.L_1184 - .L_1183)
.L_1183:
        /*0a80*/ 	.word	0x00000008
.L_1184:


//--------------------- .nv.info._ZN5flash24flash_fwd_splitkv_kernelI23Flash_fwd_kernel_traitsILi64ELi64ELi256ELi4ELb0ELb0EN7cutlass6half_tE19Flash_kernel_traitsILi64ELi64ELi256ELi4ES3_EELb1ELb0ELb0ELb0ELb1ELb0ELb1ELb0EEEvNS_16Flash_fwd_paramsE --------------------------
	.section	.nv.info._ZN5flash24flash_fwd_splitkv_kernelI23Flash_fwd_kernel_traitsILi64ELi64ELi256ELi4ELb0ELb0EN7cutlass6half_tE19Flash_kernel_traitsILi64ELi64ELi256ELi4ES3_EELb1ELb0ELb0ELb0ELb1ELb0ELb1ELb0EEEvNS_16Flash_fwd_paramsE,"",@"SHT_CUDA_INFO"
	.sectionflags	@""
	.align	4


	//----- nvinfo : EIATTR_CUDA_API_VERSION
	.align		4
        /*0000*/ 	.byte	0x04, 0x37
        /*0002*/ 	.short	(.L_1186 - .L_1185)
.L_1185:
        /*0004*/ 	.word	0x00000082


	//----- nvinfo : EIATTR_KPARAM_INFO
	.align		4
.L_1186:
        /*0008*/ 	.byte	0x04, 0x17
        /*000a*/ 	.short	(.L_1188 - .L_1187)
.L_1187:
        /*000c*/ 	.word	0x00000000
        /*0010*/ 	.short	0x0000
        /*0012*/ 	.short	0x0000
        /*0014*/ 	.byte	0x00, 0xf0, 0x41, 0x07


	//----- nvinfo : EIATTR_SPARSE_MMA_MASK
	.align		4
.L_1188:
        /*0018*/ 	.byte	0x03, 0x50
        /*001a*/ 	.short	0x0000


	//----- nvinfo : EIATTR_MAXREG_COUNT
	.align		4
        /*001c*/ 	.byte	0x03, 0x1b
        /*001e*/ 	.short	0x00ff


	//----- nvinfo : EIATTR_NUM_BARRIERS
	.align		4
        /*0020*/ 	.byte	0x02, 0x4c
        /*0022*/ 	.byte	0x01
	.zero		1


	//----- nvinfo : EIATTR_ANNOTATIONS
	.align		4
        /*0024*/ 	.byte	0x04, 0x55
        /*0026*/ 	.short	(.L_1190 - .L_1189)


	//   ....[0]....
.L_1189:
        /* <DEDUP_REMOVED lines=8> */


	//----- nvinfo : EIATTR_MERCURY_ISA_VERSION
	.align		4
.L_1190:
        /*0098*/ 	.byte	0x03, 0x5f
        /*009a*/ 	.short	0x0101


	//----- nvinfo : EIATTR_INT_WARP_WIDE_INSTR_OFFSETS
	.align		4
        /*009c*/ 	.byte	0x04, 0x31
        /*009e*/ 	.short	(.L_1192 - .L_1191)


	//   ....[0]....
.L_1191:
        /*00a0*/ 	.word	0x000024f0


	//   ....[1]....
        /*00a4*/ 	.word	0x00002770


	//   ....[2]....
        /*00a8*/ 	.word	0x000027f0


	//   ....[3]....
        /*00ac*/ 	.word	0x00002a60


	//   ....[4]....
        /*00b0*/ 	.word	0x00002b70


	//   ....[5]....
        /*00b4*/ 	.word	0x00002cc0


	//   ....[6]....
        /*00b8*/ 	.word	0x00002ec0


	//   ....[7]....
        /*00bc*/ 	.word	0x00002ee0


	//   ....[8]....
        /*00c0*/ 	.word	0x00002fe0


	//   ....[9]....
        /*00c4*/ 	.word	0x00003240


	//   ....[10]....
        /*00c8*/ 	.word	0x00003330


	//   ....[11]....
        /*00cc*/ 	.word	0x000033d0


	//   ....[12]....
        /*00d0*/ 	.word	0x00003660


	//   ....[13]....
        /*00d4*/ 	.word	0x000036f0


	//   ....[14]....
        /*00d8*/ 	.word	0x000037d0


	//   ....[15]....
        /*00dc*/ 	.word	0x000039c0


	//   ....[16]....
        /*00e0*/ 	.word	0x00003a10


	//   ....[17]....
        /*00e4*/ 	.word	0x00003ad0


	//   ....[18]....
        /*00e8*/ 	.word	0x00003b60


	//   ....[19]....
        /*00ec*/ 	.word	0x00003d30


	//   ....[20]....
        /*00f0*/ 	.word	0x00003d50


	//   ....[21]....
        /*00f4*/ 	.word	0x00003da0


	//----- nvinfo : EIATTR_COOP_GROUP_MASK_REGIDS
	.align		4
.L_1192:
        /*00f8*/ 	.byte	0x04, 0x29
        /*00fa*/ 	.short	(.L_1194 - .L_1193)


	//   ....[0]....
.L_1193:
        /*00fc*/ 	.word	0xffffffff


	//   ....[1]....
        /*0100*/ 	.word	0xffffffff


	//   ....[2]....
        /*0104*/ 	.word	0xffffffff


	//   ....[3]....
        /*0108*/ 	.word	0xffffffff


	//   ....[4]....
        /*010c*/ 	.word	0xffffffff


	//   ....[5]....
        /*0110*/ 	.word	0xffffffff


	//   ....[6]....
        /*0114*/ 	.word	0xffffffff


	//   ....[7]....
        /*0118*/ 	.word	0xffffffff


	//   ....[8]....
        /*011c*/ 	.word	0xffffffff


	//   ....[9]....
        /*0120*/ 	.word	0xffffffff


	//   ....[10]....
        /*0124*/ 	.word	0xffffffff


	//   ....[11]....
        /*0128*/ 	.word	0xffffffff


	//   ....[12]....
        /*012c*/ 	.word	0xffffffff


	//   ....[13]....
        /*0130*/ 	.word	0xffffffff


	//   ....[14]....
        /*0134*/ 	.word	0xffffffff


	//   ....[15]....
        /*0138*/ 	.word	0xffffffff


	//----- nvinfo : EIATTR_COOP_GROUP_INSTR_OFFSETS
	.align		4
.L_1194:
        /*013c*/ 	.byte	0x04, 0x28
        /*013e*/ 	.short	(.L_1196 - .L_1195)


	//   ....[0]....
.L_1195:
        /*0140*/ 	.word	0x00007150


	//   ....[1]....
        /*0144*/ 	.word	0x000072d0


	//   ....[2]....
        /*0148*/ 	.word	0x00007740


	//   ....[3]....
        /*014c*/ 	.word	0x00007910


	//   ....[4]....
        /*0150*/ 	.word	0x0000d920


	//   ....[5]....
        /*0154*/ 	.word	0x0000d9b0


	//   ....[6]....
        /*0158*/ 	.word	0x0000d9d0


	//   ....[7]....
        /*015c*/ 	.word	0x0000da30


	//   ....[8]....
        /*0160*/ 	.word	0x00012b10


	//   ....[9]....
        /*0164*/ 	.word	0x00012b20


	//   ....[10]....
        /*0168*/ 	.word	0x00012b50


	//   ....[11]....
        /*016c*/ 	.word	0x00012b60


	//   ....[12]....
        /*0170*/ 	.word	0x00015850


	//   ....[13]....
        /*0174*/ 	.word	0x00015860


	//   ....[14]....
        /*0178*/ 	.word	0x00015880


	//   ....[15]....
        /*017c*/ 	.word	0x000158a0


	//----- nvinfo : EIATTR_EXIT_INSTR_OFFSETS
	.align		4
.L_1196:
        /*0180*/ 	.byte	0x04, 0x1c
        /*0182*/ 	.short	(.L_1198 - .L_1197)


	//   ....[0]....
.L_1197:
        /*0184*/ 	.word	0x00000620


	//   ....[1]....
        /*0188*/ 	.word	0x00000e60


	//   ....[2]....
        /*018c*/ 	.word	0x00000e90


	//   ....[3]....
        /*0190*/ 	.word	0x00016380


	//   ....[4]....
        /*0194*/ 	.word	0x000163a0


	//----- nvinfo : EIATTR_CRS_STACK_SIZE
	.align		4
.L_1198:
        /*0198*/ 	.byte	0x04, 0x1e
        /*019a*/ 	.short	(.L_1200 - .L_1199)
.L_1199:
        /*019c*/ 	.word	0x00000000


	//----- nvinfo : EIATTR_CBANK_PARAM_SIZE
	.align		4
.L_1200:
        /*01a0*/ 	.byte	0x03, 0x19
        /*01a2*/ 	.short	0x01d0


	//----- nvinfo : EIATTR_PARAM_CBANK
	.align		4
        /*01a4*/ 	.byte	0x04, 0x0a
        /*01a6*/ 	.short	(.L_1202 - .L_1201)
	.align		4
.L_1201:
        /*01a8*/ 	.word	index@(.nv.constant0._ZN5flash24flash_fwd_splitkv_kernelI23Flash_fwd_kernel_traitsILi64ELi64ELi256ELi4ELb0ELb0EN7cutlass6half_tE19Flash_kernel_traitsILi64ELi64ELi256ELi4ES3_EELb1ELb0ELb0ELb0ELb1ELb0ELb1ELb0EEEvNS_16Flash_fwd_paramsE)
        /*01ac*/ 	.short	0x0210
        /*01ae*/ 	.short	0x01d0


	//----- nvinfo : EIATTR_SW_WAR
	.align		4
.L_1202:
        /*01b0*/ 	.byte	0x04, 0x36
        /*01b2*/ 	.short	(.L_1204 - .L_1203)
.L_1203:
        /*01b4*/ 	.word	0x00000008
.L_1204:


//--------------------- .nv.info._ZN5flash24flash_fwd_splitkv_kernelI23Flash_fwd_kernel_traitsILi64ELi64ELi256ELi4ELb0ELb0EN7cutlass6half_tE19Flash_kernel_traitsILi64ELi64ELi256ELi4ES3_EELb1ELb0ELb0ELb0ELb1ELb1ELb1ELb0EEEvNS_16Flash_fwd_paramsE --------------------------
	.section	.nv.info._ZN5flash24flash_fwd_splitkv_kernelI23Flash_fwd_kernel_traitsILi64ELi64ELi256ELi4ELb0ELb0EN7cutlass6half_tE19Flash_kernel_traitsILi64ELi64ELi256ELi4ES3_EELb1ELb0ELb0ELb0ELb1ELb1ELb1ELb0EEEvNS_16Flash_fwd_paramsE,"",@"SHT_CUDA_INFO"
	.sectionflags	@""
	.align	4


	//----- nvinfo : EIATTR_CUDA_API_VERSION
	.align		4
        /*0000*/ 	.byte	0x04, 0x37
        /*0002*/ 	.short	(.L_1206 - .L_1205)
.L_1205:
        /*0004*/ 	.word	0x00000082


	//----- nvinfo : EIATTR_KPARAM_INFO
	.align		4
.L_1206:
        /*0008*/ 	.byte	0x04, 0x17
        /*000a*/ 	.short	(.L_1208 - .L_1207)
.L_1207:
        /*000c*/ 	.word	0x00000000
        /*0010*/ 	.short	0x0000
        /*0012*/ 	.short	0x0000
        /*0014*/ 	.byte	0x00, 0xf0, 0x41, 0x07


	//----- nvinfo : EIATTR_SPARSE_MMA_MASK
	.align		4
.L_1208:
        /*0018*/ 	.byte	0x03, 0x50
        /*001a*/ 	.short	0x0000


	//----- nvinfo : EIATTR_MAXREG_COUNT
	.align		4
        /*001c*/ 	.byte	0x03, 0x1b
        /*001e*/ 	.short	0x00ff


	//----- nvinfo : EIATTR_NUM_BARRIERS
	.align		4
        /*0020*/ 	.byte	0x02, 0x4c
        /*0022*/ 	.byte	0x01
	.zero		1


	//----- nvinfo : EIATTR_ANNOTATIONS
	.align		4
        /*0024*/ 	.byte	0x04, 0x55
        /*0026*/ 	.short	(.L_1210 - .L_1209)


	//   ....[0]....
.L_1209:
        /* <DEDUP_REMOVED lines=21> */


	//----- nvinfo : EIATTR_MERCURY_ISA_VERSION
	.align		4
.L_1210:
        /*0168*/ 	.byte	0x03, 0x5f
        /*016a*/ 	.short	0x0101


	//----- nvinfo : EIATTR_INT_WARP_WIDE_INSTR_OFFSETS
	.align		4
        /*016c*/ 	.byte	0x04, 0x31
        /*016e*/ 	.short	(.L_1212 - .L_1211)


	//   ....[0]....
.L_1211:
        /*0170*/ 	.word	0x00002560


	//   ....[1]....
        /*0174*/ 	.word	0x000026f0


	//   ....[2]....
        /*0178*/ 	.word	0x00002780


	//   ....[3]....
        /*017c*/ 	.word	0x00002a00


	//   ....[4]....
        /*0180*/ 	.word	0x00002ab0


	//   ....[5]....
        /*0184*/ 	.word	0x00002c80


	//   ....[6]....
        /*0188*/ 	.word	0x00002da0


	//   ....[7]....
        /*018c*/ 	.word	0x00002dd0


	//   ....[8]....
        /*0190*/ 	.word	0x00002eb0


	//   ....[9]....
        /*0194*/ 	.word	0x000031a0


	//   ....[10]....
        /*0198*/ 	.word	0x00003240


	//   ....[11]....
        /*019c*/ 	.word	0x000032b0


	//   ....[12]....
        /*01a0*/ 	.word	0x000035e0


	//   ....[13]....
        /*01a4*/ 	.word	0x00003610


	//   ....[14]....
        /*01a8*/ 	.word	0x00003740


	//   ....[15]....
        /*01ac*/ 	.word	0x000038f0


	//   ....[16]....
        /*01b0*/ 	.word	0x00003980


	//   ....[17]....
        /*01b4*/ 	.word	0x00003ab0


	//   ....[18]....
        /*01b8*/ 	.word	0x00003b00


	//   ....[19]....
        /*01bc*/ 	.word	0x00003c90


	//   ....[20]....
        /*01c0*/ 	.word	0x00003ca0


	//   ....[21]....
        /*01c4*/ 	.word	0x00003e00


	//----- nvinfo : EIATTR_COOP_GROUP_MASK_REGIDS
	.align		4
.L_1212:
        /*01c8*/ 	.byte	0x04, 0x29
        /*01ca*/ 	.short	(.L_1214 - .L_1213)


	//   ....[0]....
.L_1213:
        /*01cc*/ 	.word	0xffffffff


	//   ....[1]....
        /*01d0*/ 	.word	0xffffffff


	//   ....[2]....
        /*01d4*/ 	.word	0xffffffff


	//   ....[3]....
        /*01d8*/ 	.word	0xffffffff


	//   ....[4]....
        /*01dc*/ 	.word	0xffffffff


	//   ....[5]....
        /*01e0*/ 	.word	0xffffffff


	//   ....[6]....
        /*01e4*/ 	.word	0xffffffff


	//   ....[7]....
        /*01e8*/ 	.word	0xffffffff


	//   ....[8]....
        /*01ec*/ 	.word	0xffffffff


	//   ....[9]....
        /*01f0*/ 	.word	0xffffffff


	//   ....[10]....
        /*01f4*/ 	.word	0xffffffff


	//   ....[11]....
        /*01f8*/ 	.word	0xffffffff


	//   ....[12]....
        /*01fc*/ 	.word	0xffffffff


	//   ....[13]....
        /*0200*/ 	.word	0xffffffff


	//   ....[14]....
        /*0204*/ 	.word	0xffffffff


	//   ....[15]....
        /*0208*/ 	.word	0xffffffff


	//----- nvinfo : EIATTR_COOP_GROUP_INSTR_OFFSETS
	.align		4
.L_1214:
        /*020c*/ 	.byte	0x04, 0x28
        /*020e*/ 	.short	(.L_1216 - .L_1215)


	//   ....[0]....
.L_1215:
        /*0210*/ 	.word	0x000081d0


	//   ....[1]....
        /*0214*/ 	.word	0x00008340


	//   ....[2]....
        /*0218*/ 	.word	0x000086f0


	//   ....[3]....
        /*021c*/ 	.word	0x00008780


	//   ....[4]....
        /*0220*/ 	.word	0x00010390


	//   ....[5]....
        /*0224*/ 	.word	0x00010420


	//   ....[6]....
        /*0228*/ 	.word	0x00010460


	//   ....[7]....
        /*022c*/ 	.word	0x00010530


	//   ....[8]....
        /*0230*/ 	.word	0x00016990


	//   ....[9]....
        /*0234*/ 	.word	0x000169b0


	//   ....[10]....
        /*0238*/ 	.word	0x000169e0


	//   ....[11]....
        /*023c*/ 	.word	0x000169f0


	//   ....[12]....
        /*0240*/ 	.word	0x000197a0


	//   ....[13]....
        /*0244*/ 	.word	0x000197b0


	//   ....[14]....
        /*0248*/ 	.word	0x000197d0


	//   ....[15]....
        /*024c*/ 	.word	0x000197f0


	//----- nvinfo : EIATTR_EXIT_INSTR_OFFSETS
	.align		4
.L_1216:
        /*0250*/ 	.byte	0x04, 0x1c
        /*0252*/ 	.short	(.L_1218 - .L_1217)


	//   ....[0]....
.L_1217:
        /*0254*/ 	.word	0x00000620


	//   ....[1]....
        /*0258*/ 	.word	0x00000e60


	//   ....[2]....
        /*025c*/ 	.word	0x00000e90


	//   ....[3]....
        /*0260*/ 	.word	0x0001a340


	//   ....[4]....
        /*0264*/ 	.word	0x0001a360


	//----- nvinfo : EIATTR_CRS_STACK_SIZE
	.align		4
.L_1218:
        /*0268*/ 	.byte	0x04, 0x1e
        /*026a*/ 	.short	(.L_1220 - .L_1219)
.L_1219:
        /*026c*/ 	.word	0x00000000


	//----- nvinfo : EIATTR_CBANK_PARAM_SIZE
	.align		4
.L_1220:
        /*0270*/ 	.byte	0x03, 0x19
        /*0272*/ 	.short	0x01d0


	//----- nvinfo : EIATTR_PARAM_CBANK
	.align		4
        /*0274*/ 	.byte	0x04, 0x0a
        /*0276*/ 	.short	(.L_1222 - .L_1221)
	.align		4
.L_1221:
        /*0278*/ 	.word	index@(.nv.constant0._ZN5flash24flash_fwd_splitkv_kernelI23Flash_fwd_kernel_traitsILi64ELi64ELi256ELi4ELb0ELb0EN7cutlass6half_tE19Flash_kernel_traitsILi64ELi64ELi256ELi4ES3_EELb1ELb0ELb0ELb0ELb1ELb1ELb1ELb0EEEvNS_16Flash_fwd_paramsE)
        /*027c*/ 	.short	0x0210
        /*027e*/ 	.short	0x01d0


	//----- nvinfo : EIATTR_SW_WAR
	.align		4
.L_1222:
        /*0280*/ 	.byte	0x04, 0x36
        /*0282*/ 	.short	(.L_1224 - .L_1223)
.L_1223:
        /*0284*/ 	.word	0x00000008
.L_1224:


//--------------------- .nv.info._ZN5flash24flash_fwd_splitkv_kernelI23Flash_fwd_kernel_traitsILi64ELi64ELi256ELi4ELb0ELb0EN7cutlass6half_tE19Flash_kernel_traitsILi64ELi64ELi256ELi4ES3_EELb1ELb0ELb1ELb0ELb0ELb0ELb1ELb0EEEvNS_16Flash_fwd_paramsE --------------------------
	.section	.nv.info._ZN5flash24flash_fwd_splitkv_kernelI23Flash_fwd_kernel_traitsILi64ELi64ELi256ELi4ELb0ELb0EN7cutlass6half_tE19Flash_kernel_traitsILi64ELi64ELi256ELi4ES3_EELb1ELb0ELb1ELb0ELb0ELb0ELb1ELb0EEEvNS_16Flash_fwd_paramsE,"",@"SHT_CUDA_INFO"
	.sectionflags	@""
	.align	4


	//----- nvinfo : EIATTR_CUDA_API_VERSION
	.align		4
        /*0000*/ 	.byte	0x04, 0x37
        /*0002*/ 	.short	(.L_1226 - .L_1225)
.L_1225:
        /*0004*/ 	.word	0x00000082


	//----- nvinfo : EIATTR_KPARAM_INFO
	.align		4
.L_1226:
        /*0008*/ 	.byte	0x04, 0x17
        /*000a*/ 	.short	(.L_1228 - .L_1227)
.L_1227:
        /*000c*/ 	.word	0x00000000
        /*0010*/ 	.short	0x0000
        /*0012*/ 	.short	0x0000
        /*0014*/ 	.byte	0x00, 0xf0, 0x41, 0x07


	//----- nvinfo : EIATTR_SPARSE_MMA_MASK
	.align		4
.L_1228:
        /*0018*/ 	.byte	0x03, 0x50
        /*001a*/ 	.short	0x0000


	//----- nvinfo : EIATTR_MAXREG_COUNT
	.align		4
        /*001c*/ 	.byte	0x03, 0x1b
        /*001e*/ 	.short	0x00ff


	//----- nvinfo : EIATTR_NUM_BARRIERS
	.align		4
        /*0020*/ 	.byte	0x02, 0x4c
        /*0022*/ 	.byte	0x01
	.zero		1


	//----- nvinfo : EIATTR_ANNOTATIONS
	.align		4
        /*0024*/ 	.byte	0x04, 0x55
        /*0026*/ 	.short	(.L_1230 - .L_1229)


	//   ....[0]....
.L_1229:
        /* <DEDUP_REMOVED lines=17> */


	//----- nvinfo : EIATTR_MERCURY_ISA_VERSION
	.align		4
.L_1230:
        /*0120*/ 	.byte	0x03, 0x5f
        /*0122*/ 	.short	0x0101


	//----- nvinfo : EIATTR_INT_WARP_WIDE_INSTR_OFFSETS
	.align		4
        /*0124*/ 	.byte	0x04, 0x31
        /*0126*/ 	.short	(.L_1232 - .L_1231)


	//   ....[0]....
.L_1231:
        /*0128*/ 	.word	0x00008410


	//   ....[1]....
        /*012c*/ 	.word	0x0000c780


	//----- nvinfo : EIATTR_COOP_GROUP_MASK_REGIDS
	.align		4
.L_1232:
        /*0130*/ 	.byte	0x04, 0x29
        /*0132*/ 	.short	(.L_1234 - .L_1233)


	//   ....[0]....
.L_1233:
        /*0134*/ 	.word	0xffffffff


	//   ....[1]....
        /*0138*/ 	.word	0xffffffff


	//   ....[2]....
        /*013c*/ 	.word	0xffffffff


	//   ....[3]....
        /*0140*/ 	.word	0xffffffff


	//   ....[4]....
        /*0144*/ 	.word	0xffffffff


	//   ....[5]....
        /*0148*/ 	.word	0xffffffff


	//   ....[6]....
        /*014c*/ 	.word	0xffffffff


	//   ....[7]....
        /*0150*/ 	.word	0xffffffff


	//   ....[8]....
        /*0154*/ 	.word	0xffffffff


	//   ....[9]....
        /*0158*/ 	.word	0xffffffff


	//   ....[10]....
        /*015c*/ 	.word	0xffffffff


	//   ....[11]....
        /*0160*/ 	.word	0xffffffff


	//   ....[12]....
        /*0164*/ 	.word	0xffffffff


	//   ....[13]....
        /*0168*/ 	.word	0xffffffff


	//   ....[14]....
        /*016c*/ 	.word	0xffffffff


	//   ....[15]....
        /*0170*/ 	.word	0xffffffff


	//----- nvinfo : EIATTR_COOP_GROUP_INSTR_OFFSETS
	.align		4
.L_1234:
        /*0174*/ 	.byte	0x04, 0x28
        /*0176*/ 	.short	(.L_1236 - .L_1235)


	//   ....[0]....
.L_1235:
        /*0178*/ 	.word	0x000097e0


	//   ....[1]....
        /*017c*/ 	.word	0x00009870


	//   ....[2]....
        /*0180*/ 	.word	0x00009a00


	//   ....[3]....
        /*0184*/ 	.word	0x00009bd0


	//   ....[4]....
        /*0188*/ 	.word	0x00011ab0


	//   ....[5]....
        /*018c*/ 	.word	0x00011b40


	//   ....[6]....
        /*0190*/ 	.word	0x00011c90


	//   ....[7]....
        /*0194*/ 	.word	0x00011e80


	//   ....[8]....
        /*0198*/ 	.word	0x00018c60


	//   ....[9]....
        /*019c*/ 	.word	0x00018c70


	//   ....[10]....
        /*01a0*/ 	.word	0x00018ca0


	//   ....[11]....
        /*01a4*/ 	.word	0x00018cb0


	//   ....[12]....
        /*01a8*/ 	.word	0x0001b830


	//   ....[13]....
        /*01ac*/ 	.word	0x0001b8c0


	//   ....[14]....
        /*01b0*/ 	.word	0x0001bba0


	//   ....[15]....
        /*01b4*/ 	.word	0x0001bbc0


	//----- nvinfo : EIATTR_EXIT_INSTR_OFFSETS
	.align		4
.L_1236:
        /*01b8*/ 	.byte	0x04, 0x1c
        /*01ba*/ 	.short	(.L_1238 - .L_1237)


	//   ....[0]....
.L_1237:
        /*01bc*/ 	.word	0x00000630


	//   ....[1]....
        /*01c0*/ 	.word	0x00000f10


	//   ....[2]....
        /*01c4*/ 	.word	0x00000f40


	//   ....[3]....
        /*01c8*/ 	.word	0x0001c520


	//   ....[4]....
        /*01cc*/ 	.word	0x0001c540


	//----- nvinfo : EIATTR_CRS_STACK_SIZE
	.align		4
.L_1238:
        /*01d0*/ 	.byte	0x04, 0x1e
        /*01d2*/ 	.short	(.L_1240 - .L_1239)
.L_1239:
        /*01d4*/ 	.word	0x00000000


	//----- nvinfo : EIATTR_CBANK_PARAM_SIZE
	.align		4
.L_1240:
        /*01d8*/ 	.byte	0x03, 0x19
        /*01da*/ 	.short	0x01d0


	//----- nvinfo : EIATTR_PARAM_CBANK
	.align		4
        /*01dc*/ 	.byte	0x04, 0x0a
        /*01de*/ 	.short	(.L_1242 - .L_1241)
	.align		4
.L_1241:
        /*01e0*/ 	.word	index@(.nv.constant0._ZN5flash24flash_fwd_splitkv_kernelI23Flash_fwd_kernel_traitsILi64ELi64ELi256ELi4ELb0ELb0EN7cutlass6half_tE19Flash_kernel_traitsILi64ELi64ELi256ELi4ES3_EELb1ELb0ELb1ELb0ELb0ELb0ELb1ELb0EEEvNS_16Flash_fwd_paramsE)
        /*01e4*/ 	.short	0x0210
        /*01e6*/ 	.short	0x01d0


	//----- nvinfo : EIATTR_SW_WAR
	.align		4
.L_1242:
        /*01e8*/ 	.byte	0x04, 0x36
        /*01ea*/ 	.short	(.L_1244 - .L_1243)
.L_1243:
        /*01ec*/ 	.word	0x00000008
.L_1244:


//--------------------- .nv.info._ZN5flash24flash_fwd_splitkv_kernelI23Flash_fwd_kernel_traitsILi64ELi64ELi256ELi4ELb0ELb0EN7cutlass6half_tE19Flash_kernel_traitsILi64ELi64ELi256ELi4ES3_EELb1ELb0ELb1ELb0ELb0ELb1ELb1ELb0EEEvNS_16Flash_fwd_paramsE --------------------------
	.section	.nv.info._ZN5flash24flash_fwd_splitkv_kernelI23Flash_fwd_kernel_traitsILi64ELi64ELi256ELi4ELb0ELb0EN7cutlass6half_tE19Flash_kernel_traitsILi64ELi64ELi256ELi4ES3_EELb1ELb0ELb1ELb0ELb0ELb1ELb1ELb0EEEvNS_16Flash_fwd_paramsE,"",@"SHT_CUDA_INFO"
	.sectionflags	@""
	.align	4


	//----- nvinfo : EIATTR_CUDA_API_VERSION
	.align		4
        /*0000*/ 	.byte	0x04, 0x37
        /*0002*/ 	.short	(.L_1246 - .L_1245)
.L_1245:
        /*0004*/ 	.word	0x00000082


	//----- nvinfo : EIATTR_KPARAM_INFO
	.align		4
.L_1246:
        /*0008*/ 	.byte	0x04, 0x17
        /*000a*/ 	.short	(.L_1248 - .L_1247)
.L_1247:
        /*000c*/ 	.word	0x00000000
        /*0010*/ 	.short	0x0000
        /*0012*/ 	.short	0x0000
        /*0014*/ 	.byte	0x00, 0xf0, 0x41, 0x07


	//----- nvinfo : EIATTR_SPARSE_MMA_MASK
	.align		4
.L_1248:
        /*0018*/ 	.byte	0x03, 0x50
        /*001a*/ 	.short	0x0000


	//----- nvinfo : EIATTR_MAXREG_COUNT
	.align		4
        /*001c*/ 	.byte	0x03, 0x1b
        /*001e*/ 	.short	0x00ff


	//----- nvinfo : EIATTR_NUM_BARRIERS
	.align		4
        /*0020*/ 	.byte	0x02, 0x4c
        /*0022*/ 	.byte	0x01
	.zero		1


	//----- nvinfo : EIATTR_ANNOTATIONS
	.align		4
        /*0024*/ 	.byte	0x04, 0x55
        /*0026*/ 	.short	(.L_1250 - .L_1249)


	//   ....[0]....
.L_1249:
        /*0028*/ 	.word	0x00000001
        /*002c*/ 	.byte	0x70, 0x17, 0x01, 0x00, 0x01, 0x00, 0x00, 0x00, 0x80, 0x35, 0x01, 0x00, 0x01, 0x00, 0x00, 0x00
        /*003c*/ 	.byte	0xd0, 0x84, 0x01, 0x00, 0x01, 0x00, 0x00, 0x00, 0x10, 0x88, 0x01, 0x00, 0x01, 0x00, 0x00, 0x00
        /*004c*/ 	.byte	0x50, 0x89, 0x01, 0x00, 0x01, 0x00, 0x00, 0x00, 0x90, 0xa6, 0x01, 0x00, 0x01, 0x00, 0x00, 0x00
        /*005c*/ 	.byte	0xc0, 0xa6, 0x01, 0x00, 0x01, 0x00, 0x00, 0x00, 0x00, 0xa7, 0x01, 0x00


	//----- nvinfo : EIATTR_MERCURY_ISA_VERSION
	.align		4
.L_1250:
        /*0068*/ 	.byte	0x03, 0x5f
        /*006a*/ 	.short	0x0101


	//----- nvinfo : EIATTR_INT_WARP_WIDE_INSTR_OFFSETS
	.align		4
        /*006c*/ 	.byte	0x04, 0x31
        /*006e*/ 	.short	(.L_1252 - .L_1251)


	//   ....[0]....
.L_1251:
        /*0070*/ 	.word	0x000095f0


	//   ....[1]....
        /*0074*/ 	.word	0x0000da70


	//----- nvinfo : EIATTR_COOP_GROUP_MASK_REGIDS
	.align		4
.L_1252:
        /*0078*/ 	.byte	0x04, 0x29
        /*007a*/ 	.short	(.L_1254 - .L_1253)


	//   ....[0]....
.L_1253:
        /*007c*/ 	.word	0xffffffff


	//   ....[1]....
        /*0080*/ 	.word	0xffffffff


	//   ....[2]....
        /*0084*/ 	.word	0xffffffff


	//   ....[3]....
        /*0088*/ 	.word	0xffffffff


	//   ....[4]....
        /*008c*/ 	.word	0xffffffff


	//   ....[5]....
        /*0090*/ 	.word	0xffffffff


	//   ....[6]....
        /*0094*/ 	.word	0xffffffff


	//   ....[7]....
        /*0098*/ 	.word	0xffffffff


	//   ....[8]....
        /*009c*/ 	.word	0xffffffff


	//   ....[9]....
        /*00a0*/ 	.word	0xffffffff


	//   ....[10]....
        /*00a4*/ 	.word	0xffffffff


	//   ....[11]....
        /*00a8*/ 	.word	0xffffffff


	//   ....[12]....
        /*00ac*/ 	.word	0xffffffff


	//   ....[13]....
        /*00b0*/ 	.word	0xffffffff


	//   ....[14]....
        /*00b4*/ 	.word	0xffffffff


	//   ....[15]....
        /*00b8*/ 	.word	0xffffffff


	//----- nvinfo : EIATTR_COOP_GROUP_INSTR_OFFSETS
	.align		4
.L_1254:
        /*00bc*/ 	.byte	0x04, 0x28
        /*00be*/ 	.short	(.L_1256 - .L_1255)


	//   ....[0]....
.L_1255:
        /*00c0*/ 	.word	0x0000ab10


	//   ....[1]....
        /*00c4*/ 	.word	0x0000ab40


	//   ....[2]....
        /*00c8*/ 	.word	0x0000acb0


	//   ....[3]....
        /*00cc*/ 	.word	0x0000ae80


	//   ....[4]....
        /*00d0*/ 	.word	0x00013af0


	//   ....[5]....
        /*00d4*/ 	.word	0x00013b10


	//   ....[6]....
        /*00d8*/ 	.word	0x00014330


	//   ....[7]....
        /*00dc*/ 	.word	0x00014380


	//   ....[8]....
        /*00e0*/ 	.word	0x0001bf00


	//   ....[9]....
        /*00e4*/ 	.word	0x0001bf30


	//   ....[10]....
        /*00e8*/ 	.word	0x0001bf50


	//   ....[11]....
        /*00ec*/ 	.word	0x0001bf70


	//   ....[12]....
        /*00f0*/ 	.word	0x0001eb30


	//   ....[13]....
        /*00f4*/ 	.word	0x0001eb70


	//   ....[14]....
        /*00f8*/ 	.word	0x0001ec10


	//   ....[15]....
        /*00fc*/ 	.word	0x0001ec20


	//----- nvinfo : EIATTR_EXIT_INSTR_OFFSETS
	.align		4
.L_1256:
        /*0100*/ 	.byte	0x04, 0x1c
        /*0102*/ 	.short	(.L_1258 - .L_1257)


	//   ....[0]....
.L_1257:
        /*0104*/ 	.word	0x00000630


	//   ....[1]....
        /*0108*/ 	.word	0x00000f10


	//   ....[2]....
        /*010c*/ 	.word	0x00000f40


	//   ....[3]....
        /*0110*/ 	.word	0x0001f850


	//   ....[4]....
        /*0114*/ 	.word	0x0001f870


	//----- nvinfo : EIATTR_CRS_STACK_SIZE
	.align		4
.L_1258:
        /*0118*/ 	.byte	0x04, 0x1e
        /*011a*/ 	.short	(.L_1260 - .L_1259)
.L_1259:
        /*011c*/ 	.word	0x00000000


	//----- nvinfo : EIATTR_CBANK_PARAM_SIZE
	.align		4
.L_1260:
        /*0120*/ 	.byte	0x03, 0x19
        /*0122*/ 	.short	0x01d0


	//----- nvinfo : EIATTR_PARAM_CBANK
	.align		4
        /*0124*/ 	.byte	0x04, 0x0a
        /*0126*/ 	.short	(.L_1262 - .L_1261)
	.align		4
.L_1261:
        /*0128*/ 	.word	index@(.nv.constant0._ZN5flash24flash_fwd_splitkv_kernelI23Flash_fwd_kernel_traitsILi64ELi64ELi256ELi4ELb0ELb0EN7cutlass6half_tE19Flash_kernel_traitsILi64ELi64ELi256ELi4ES3_EELb1ELb0ELb1ELb0ELb0ELb1ELb1ELb0EEEvNS_16Flash_fwd_paramsE)
        /*012c*/ 	.short	0x0210
        /*012e*/ 	.short	0x01d0


	//----- nvinfo : EIATTR_SW_WAR
	.align		4
.L_1262:
        /*0130*/ 	.byte	0x04, 0x36
        /*0132*/ 	.short	(.L_1264 - .L_1263)
.L_1263:
        /*0134*/ 	.word	0x00000008
.L_1264:


//--------------------- .nv.info._ZN5flash24flash_fwd_splitkv_kernelI23Flash_fwd_kernel_traitsILi64ELi64ELi256ELi4ELb0ELb0EN7cutlass6half_tE19Flash_kernel_traitsILi64ELi64ELi256ELi4ES3_EELb1ELb0ELb0ELb0ELb1ELb0ELb1ELb1EEEvNS_16Flash_fwd_paramsE --------------------------
	.section	.nv.info._ZN5flash24flash_fwd_splitkv_kernelI23Flash_fwd_kernel_traitsILi64ELi64ELi256ELi4ELb0ELb0EN7cutlass6half_tE19Flash_kernel_traitsILi64ELi64ELi256ELi4ES3_EELb1ELb0ELb0ELb0ELb1ELb0ELb1ELb1EEEvNS_16Flash_fwd_paramsE,"",@"SHT_CUDA_INFO"
	.sectionflags	@""
	.align	4


	//----- nvinfo : EIATTR_CUDA_API_VERSION
	.align		4
        /*0000*/ 	.byte	0x04, 0x37
        /*0002*/ 	.short	(.L_1266 - .L_1265)
.L_1265:
        /*0004*/ 	.word	0x00000082


	//----- nvinfo : EIATTR_KPARAM_INFO
	.align		4
.L_1266:
        /*0008*/ 	.byte	0x04, 0x17
        /*000a*/ 	.short	(.L_1268 - .L_1267)
.L_1267:
        /*000c*/ 	.word	0x00000000
        /*0010*/ 	.short	0x0000
        /*0012*/ 	.short	0x0000
        /*0014*/ 	.byte	0x00, 0xf0, 0x41, 0x07


	//----- nvinfo : EIATTR_SPARSE_MMA_MASK
	.align		4
.L_1268:
        /*0018*/ 	.byte	0x03, 0x50
        /*001a*/ 	.short	0x0000


	//----- nvinfo : EIATTR_MAXREG_COUNT
	.align		4
        /*001c*/ 	.byte	0x03, 0x1b
        /*001e*/ 	.short	0x00ff


	//----- nvinfo : EIATTR_NUM_BARRIERS
	.align		4
        /*0020*/ 	.byte	0x02, 0x4c
        /*0022*/ 	.byte	0x01
	.zero		1


	//----- nvinfo : EIATTR_MERCURY_ISA_VERSION
	.align		4
        /*0024*/ 	.byte	0x03, 0x5f
        /*0026*/ 	.short	0x0101


	//----- nvinfo : EIATTR_INT_WARP_WIDE_INSTR_OFFSETS
	.align		4
        /*0028*/ 	.byte	0x04, 0x31
        /*002a*/ 	.short	(.L_1270 - .L_1269)


	//   ....[0]....
.L_1269:
        /*002c*/ 	.word	0x00000490


	//----- nvinfo : EIATTR_COOP_GROUP_MASK_REGIDS
	.align		4
.L_1270:
        /*0030*/ 	.byte	0x04, 0x29
        /*0032*/ 	.short	(.L_1272 - .L_1271)


	//   ....[0]....
.L_1271:
        /*0034*/ 	.word	0xffffffff


	//   ....[1]....
        /*0038*/ 	.word	0xffffffff


	//   ....[2]....
        /*003c*/ 	.word	0xffffffff


	//   ....[3]....
        /*0040*/ 	.word	0xffffffff


	//   ....[4]....
        /*0044*/ 	.word	0xffffffff


	//   ....[5]....
        /*0048*/ 	.word	0xffffffff


	//   ....[6]....
        /*004c*/ 	.word	0xffffffff


	//   ....[7]....
        /*0050*/ 	.word	0xffffffff


	//   ....[8]....
        /*0054*/ 	.word	0xffffffff


	//   ....[9]....
        /*0058*/ 	.word	0xffffffff


	//   ....[10]....
        /*005c*/ 	.word	0xffffffff


	//   ....[11]....
        /*0060*/ 	.word	0xffffffff


	//   ....[12]....
        /*0064*/ 	.word	0xffffffff


	//   ....[13]....
        /*0068*/ 	.word	0xffffffff


	//   ....[14]....
        /*006c*/ 	.word	0xffffffff


	//   ....[15]....
        /*0070*/ 	.word	0xffffffff


	//----- nvinfo : EIATTR_COOP_GROUP_INSTR_OFFSETS
	.align		4
.L_1272:
        /*0074*/ 	.byte	0x04, 0x28
        /*0076*/ 	.short	(.L_1274 - .L_1273)


	//   ....[0]....
.L_1273:
        /*0078*/ 	.word	0x000179c0


	//   ....[1]....
        /*007c*/ 	.word	0x000179f0


	//   ....[2]....
        /*0080*/ 	.word	0x00017c00


	//   ....[3]....
        /*0084*/ 	.word	0x00017de0


	//   ....[4]....
        /*0088*/ 	.word	0x0001deb0


	//   ....[5]....
        /*008c*/ 	.word	0x0001dec0


	//   ....[6]....
        /*0090*/ 	.word	0x0001df00


	//   ....[7]....
        /*0094*/ 	.word	0x0001df20


	//   ....[8]....
        /*0098*/ 	.word	0x00023380


	//   ....[9]....
        /*009c*/ 	.word	0x00023390


	//   ....[10]....
        /*00a0*/ 	.word	0x000233c0


	//   ....[11]....
        /*00a4*/ 	.word	0x000233d0


	//   ....[12]....
        /*00a8*/ 	.word	0x00025f00


	//   ....[13]....
        /*00ac*/ 	.word	0x00025f40


	//   ....[14]....
        /*00b0*/ 	.word	0x00025ff0


	//   ....[15]....
        /*00b4*/ 	.word	0x00026000


	//----- nvinfo : EIATTR_EXIT_INSTR_OFFSETS
	.align		4
.L_1274:
        /*00b8*/ 	.byte	0x04, 0x1c
        /*00ba*/ 	.short	(.L_1276 - .L_1275)


	//   ....[0]....
.L_1275:
        /*00bc*/ 	.word	0x00000660


	//   ....[1]....
        /*00c0*/ 	.word	0x00000ee0


	//   ....[2]....
        /*00c4*/ 	.word	0x00000f10


	//   ....[3]....
        /*00c8*/ 	.word	0x00026c20


	//   ....[4]....
        /*00cc*/ 	.word	0x00026c40


	//----- nvinfo : EIATTR_CRS_STACK_SIZE
	.align		4
.L_1276:
        /*00d0*/ 	.byte	0x04, 0x1e
        /*00d2*/ 	.short	(.L_1278 - .L_1277)
.L_1277:
        /*00d4*/ 	.word	0x00000000


	//----- nvinfo : EIATTR_CBANK_PARAM_SIZE
	.align		4
.L_1278:
        /*00d8*/ 	.byte	0x03, 0x19
        /*00da*/ 	.short	0x01d0


	//----- nvinfo : EIATTR_PARAM_CBANK
	.align		4
        /*00dc*/ 	.byte	0x04, 0x0a
        /*00de*/ 	.short	(.L_1280 - .L_1279)
	.align		4
.L_1279:
        /*00e0*/ 	.word	index@(.nv.constant0._ZN5flash24flash_fwd_splitkv_kernelI23Flash_fwd_kernel_traitsILi64ELi64ELi256ELi4ELb0ELb0EN7cutlass6half_tE19Flash_kernel_traitsILi64ELi64ELi256ELi4ES3_EELb1ELb0ELb0ELb0ELb1ELb0ELb1ELb1EEEvNS_16Flash_fwd_paramsE)
        /*00e4*/ 	.short	0x0210
        /*00e6*/ 	.short	0x01d0


	//----- nvinfo : EIATTR_SW_WAR
	.align		4
.L_1280:
        /*00e8*/ 	.byte	0x04, 0x36
        /*00ea*/ 	.short	(.L_1282 - .L_1281)
.L_1281:
        /*00ec*/ 	.word	0x00000008
.L_1282:


//--------------------- .nv.info._ZN5flash24flash_fwd_splitkv_kernelI23Flash_fwd_kernel_traitsILi64ELi64ELi256ELi4ELb0ELb0EN7cutlass6half_tE19Flash_kernel_traitsILi64ELi64ELi256ELi4ES3_EELb1ELb0ELb0ELb0ELb1ELb1ELb1ELb1EEEvNS_16Flash_fwd_paramsE --------------------------
	.section	.nv.info._ZN5flash24flash_fwd_splitkv_kernelI23Flash_fwd_kernel_traitsILi64ELi64ELi256ELi4ELb0ELb0EN7cutlass6half_tE19Flash_kernel_traitsILi64ELi64ELi256ELi4ES3_EELb1ELb0ELb0ELb0ELb1ELb1ELb1ELb1EEEvNS_16Flash_fwd_paramsE,"",@"SHT_CUDA_INFO"
	.sectionflags	@""
	.align	4


	//----- nvinfo : EIATTR_CUDA_API_VERSION
	.align		4
        /*0000*/ 	.byte	0x04, 0x37
        /*0002*/ 	.short	(.L_1284 - .L_1283)
.L_1283:
        /*0004*/ 	.word	0x00000082


	//----- nvinfo : EIATTR_KPARAM_INFO
	.align		4
.L_1284:
        /*0008*/ 	.byte	0x04, 0x17
        /*000a*/ 	.short	(.L_1286 - .L_1285)
.L_1285:
        /*000c*/ 	.word	0x00000000
        /*0010*/ 	.short	0x0000
        /*0012*/ 	.short	0x0000
        /*0014*/ 	.byte	0x00, 0xf0, 0x41, 0x07


	//----- nvinfo : EIATTR_SPARSE_MMA_MASK
	.align		4
.L_1286:
        /*0018*/ 	.byte	0x03, 0x50
        /*001a*/ 	.short	0x0000


	//----- nvinfo : EIATTR_MAXREG_COUNT
	.align		4
        /*001c*/ 	.byte	0x03, 0x1b
        /*001e*/ 	.short	0x00ff


	//----- nvinfo : EIATTR_NUM_BARRIERS
	.align		4
        /*0020*/ 	.byte	0x02, 0x4c
        /*0022*/ 	.byte	0x01
	.zero		1


	//----- nvinfo : EIATTR_ANNOTATIONS
	.align		4
        /*0024*/ 	.byte	0x04, 0x55
        /*0026*/ 	.short	(.L_1288 - .L_1287)


	//   ....[0]....
.L_1287:
        /* <DEDUP_REMOVED lines=12> */


	//----- nvinfo : EIATTR_MERCURY_ISA_VERSION
	.align		4
.L_1288:
        /*00d8*/ 	.byte	0x03, 0x5f
        /*00da*/ 	.short	0x0101


	//----- nvinfo : EIATTR_INT_WARP_WIDE_INSTR_OFFSETS
	.align		4
        /*00dc*/ 	.byte	0x04, 0x31
        /*00de*/ 	.short	(.L_1290 - .L_1289)


	//   ....[0]....
.L_1289:
        /*00e0*/ 	.word	0x000004a0


	//----- nvinfo : EIATTR_COOP_GROUP_MASK_REGIDS
	.align		4
.L_1290:
        /*00e4*/ 	.byte	0x04, 0x29
        /*00e6*/ 	.short	(.L_1292 - .L_1291)


	//   ....[0]....
.L_1291:
        /*00e8*/ 	.word	0xffffffff


	//   ....[1]....
        /*00ec*/ 	.word	0xffffffff


	//   ....[2]....
        /*00f0*/ 	.word	0xffffffff


	//   ....[3]....
        /*00f4*/ 	.word	0xffffffff


	//   ....[4]....
        /*00f8*/ 	.word	0xffffffff


	//   ....[5]....
        /*00fc*/ 	.word	0xffffffff


	//   ....[6]....
        /*0100*/ 	.word	0xffffffff


	//   ....[7]....
        /*0104*/ 	.word	0xffffffff


	//   ....[8]....
        /*0108*/ 	.word	0xffffffff


	//   ....[9]....
        /*010c*/ 	.word	0xffffffff


	//   ....[10]....
        /*0110*/ 	.word	0xffffffff


	//   ....[11]....
        /*0114*/ 	.word	0xffffffff


	//   ....[12]....
        /*0118*/ 	.word	0xffffffff


	//   ....[13]....
        /*011c*/ 	.word	0xffffffff


	//   ....[14]....
        /*0120*/ 	.word	0xffffffff


	//   ....[15]....
        /*0124*/ 	.word	0xffffffff


	//----- nvinfo : EIATTR_COOP_GROUP_INSTR_OFFSETS
	.align		4
.L_1292:
        /*0128*/ 	.byte	0x04, 0x28
        /*012a*/ 	.short	(.L_1294 - .L_1293)


	//   ....[0]....
.L_1293:
        /*012c*/ 	.word	0x00018940


	//   ....[1]....
        /*0130*/ 	.word	0x00018960


	//   ....[2]....
        /*0134*/ 	.word	0x00018b50


	//   ....[3]....
        /*0138*/ 	.word	0x00018d20


	//   ....[4]....
        /*013c*/ 	.word	0x0001fee0


	//   ....[5]....
        /*0140*/ 	.word	0x0001fef0


	//   ....[6]....
        /*0144*/ 	.word	0x0001ff30


	//   ....[7]....
        /*0148*/ 	.word	0x0001ff50


	//   ....[8]....
        /*014c*/ 	.word	0x00026560


	//   ....[9]....
        /*0150*/ 	.word	0x00026570


	//   ....[10]....
        /*0154*/ 	.word	0x000265a0


	//   ....[11]....
        /*0158*/ 	.word	0x000265b0


	//   ....[12]....
        /*015c*/ 	.word	0x000290a0


	//   ....[13]....
        /*0160*/ 	.word	0x000290e0


	//   ....[14]....
        /*0164*/ 	.word	0x00029190


	//   ....[15]....
        /*0168*/ 	.word	0x000291a0


	//----- nvinfo : EIATTR_EXIT_INSTR_OFFSETS
	.align		4
.L_1294:
        /*016c*/ 	.byte	0x04, 0x1c
        /*016e*/ 	.short	(.L_1296 - .L_1295)


	//   ....[0]....
.L_1295:
        /*0170*/ 	.word	0x00000670


	//   ....[1]....
        /*0174*/ 	.word	0x00000ef0


	//   ....[2]....
        /*0178*/ 	.word	0x00000f20


	//   ....[3]....
        /*017c*/ 	.word	0x00029dc0


	//   ....[4]....
        /*0180*/ 	.word	0x00029de0


	//----- nvinfo : EIATTR_CRS_STACK_SIZE
	.align		4
.L_1296:
        /*0184*/ 	.byte	0x04, 0x1e
        /*0186*/ 	.short	(.L_1298 - .L_1297)
.L_1297:
        /*0188*/ 	.word	0x00000000


	//----- nvinfo : EIATTR_CBANK_PARAM_SIZE
	.align		4
.L_1298:
        /*018c*/ 	.byte	0x03, 0x19
        /*018e*/ 	.short	0x01d0


	//----- nvinfo : EIATTR_PARAM_CBANK
	.align		4
        /*0190*/ 	.byte	0x04, 0x0a
        /*0192*/ 	.short	(.L_1300 - .L_1299)
	.align		4
.L_1299:
        /*0194*/ 	.word	index@(.nv.constant0._ZN5flash24flash_fwd_splitkv_kernelI23Flash_fwd_kernel_traitsILi64ELi64ELi256ELi4ELb0ELb0EN7cutlass6half_tE19Flash_kernel_traitsILi64ELi64ELi256ELi4ES3_EELb1ELb0ELb0ELb0ELb1ELb1ELb1ELb1EEEvNS_16Flash_fwd_paramsE)
        /*0198*/ 	.short	0x0210
        /*019a*/ 	.short	0x01d0


	//----- nvinfo : EIATTR_SW_WAR
	.align		4
.L_1300:
        /*019c*/ 	.byte	0x04, 0x36
        /*019e*/ 	.short	(.L_1302 - .L_1301)
.L_1301:
        /*01a0*/ 	.word	0x00000008
.L_1302:


//--------------------- .nv.info._ZN5flash24flash_fwd_splitkv_kernelI23Flash_fwd_kernel_traitsILi64ELi64ELi256ELi4ELb0ELb0EN7cutlass6half_tE19Flash_kernel_traitsILi64ELi64ELi256ELi4ES3_EELb1ELb0ELb1ELb0ELb0ELb0ELb1ELb1EEEvNS_16Flash_fwd_paramsE --------------------------
	.section	.nv.info._ZN5flash24flash_fwd_splitkv_kernelI23Flash_fwd_kernel_traitsILi64ELi64ELi256ELi4ELb0ELb0EN7cutlass6half_tE19Flash_kernel_traitsILi64ELi64ELi256ELi4ES3_EELb1ELb0ELb1ELb0ELb0ELb0ELb1ELb1EEEvNS_16Flash_fwd_paramsE,"",@"SHT_CUDA_INFO"
	.sectionflags	@""
	.align	4


	//----- nvinfo : EIATTR_CUDA_API_VERSION
	.align		4
        /*0000*/ 	.byte	0x04, 0x37
        /*0002*/ 	.short	(.L_1304 - .L_1303)
.L_1303:
        /*0004*/ 	.word	0x00000082


	//----- nvinfo : EIATTR_KPARAM_INFO
	.align		4
.L_1304:
        /*0008*/ 	.byte	0x04, 0x17
        /*000a*/ 	.short	(.L_1306 - .L_1305)
.L_1305:
        /*000c*/ 	.word	0x00000000
        /*0010*/ 	.short	0x0000
        /*0012*/ 	.short	0x0000
        /*0014*/ 	.byte	0x00, 0xf0, 0x41, 0x07


	//----- nvinfo : EIATTR_SPARSE_MMA_MASK
	.align		4
.L_1306:
        /*0018*/ 	.byte	0x03, 0x50
        /*001a*/ 	.short	0x0000


	//----- nvinfo : EIATTR_MAXREG_COUNT
	.align		4
        /*001c*/ 	.byte	0x03, 0x1b
        /*001e*/ 	.short	0x00ff


	//----- nvinfo : EIATTR_NUM_BARRIERS
	.align		4
        /*0020*/ 	.byte	0x02, 0x4c
        /*0022*/ 	.byte	0x01
	.zero		1


	//----- nvinfo : EIATTR_ANNOTATIONS
	.align		4
        /*0024*/ 	.byte	0x04, 0x55
        /*0026*/ 	.short	(.L_1308 - .L_1307)


	//   ....[0]....
.L_1307:
        /* <DEDUP_REMOVED lines=133> */


	//----- nvinfo : EIATTR_MERCURY_ISA_VERSION
	.align		4
.L_1308:
        /*0868*/ 	.byte	0x03, 0x5f
        /*086a*/ 	.short	0x0101


	//----- nvinfo : EIATTR_COOP_GROUP_MASK_REGIDS
	.align		4
        /*086c*/ 	.byte	0x04, 0x29
        /*086e*/ 	.short	(.L_1310 - .L_1309)


	//   ....[0]....
.L_1309:
        /*0870*/ 	.word	0xffffffff


	//   ....[1]....
        /*0874*/ 	.word	0xffffffff


	//   ....[2]....
        /*0878*/ 	.word	0xffffffff


	//   ....[3]....
        /*087c*/ 	.word	0xffffffff


	//   ....[4]....
        /*0880*/ 	.word	0xffffffff


	//   ....[5]....
        /*0884*/ 	.word	0xffffffff


	//   ....[6]....
        /*0888*/ 	.word	0xffffffff


	//   ....[7]....
        /*088c*/ 	.word	0xffffffff


	//   ....[8]....
        /*0890*/ 	.word	0xffffffff


	//   ....[9]....
        /*0894*/ 	.word	0xffffffff


	//   ....[10]....
        /*0898*/ 	.word	0xffffffff


	//   ....[11]....
        /*089c*/ 	.word	0xffffffff


	//   ....[12]....
        /*08a0*/ 	.word	0xffffffff


	//   ....[13]....
        /*08a4*/ 	.word	0xffffffff


	//   ....[14]....
        /*08a8*/ 	.word	0xffffffff


	//   ....[15]....
        /*08ac*/ 	.word	0xffffffff


	//   ....[16]....
        /*08b0*/ 	.word	0x05000004


	//   ....[17]....
        /*08b4*/ 	.word	0x05000004


	//   ....[18]....
        /*08b8*/ 	.word	0x05000004


	//   ....[19]....
        /*08bc*/ 	.word	0x05000004


	//----- nvinfo : EIATTR_COOP_GROUP_INSTR_OFFSETS
	.align		4
.L_1310:
        /*08c0*/ 	.byte	0x04, 0x28
        /*08c2*/ 	.short	(.L_1312 - .L_1311)


	//   ....[0]....
.L_1311:
        /*08c4*/ 	.word	0x0001a6e0


	//   ....[1]....
        /*08c8*/ 	.word	0x0001a7a0


	//   ....[2]....
        /*08cc*/ 	.word	0x0001a7b0


	//   ....[3]....
        /*08d0*/ 	.word	0x0001a7e0


	//   ....[4]....
        /*08d4*/ 	.word	0x00023220


	//   ....[5]....
        /*08d8*/ 	.word	0x000232b0


	//   ....[6]....
        /*08dc*/ 	.word	0x00023410


	//   ....[7]....
        /*08e0*/ 	.word	0x00023520


	//   ....[8]....
        /*08e4*/ 	.word	0x0002b150


	//   ....[9]....
        /*08e8*/ 	.word	0x0002b170


	//   ....[10]....
        /*08ec*/ 	.word	0x0002bd70


	//   ....[11]....
        /*08f0*/ 	.word	0x0002bd90


	//   ....[12]....
        /*08f4*/ 	.word	0x0002e2a0


	//   ....[13]....
        /*08f8*/ 	.word	0x0002e2b0


	//   ....[14]....
        /*08fc*/ 	.word	0x0002e2e0


	//   ....[15]....
        /*0900*/ 	.word	0x0002e2f0


	//   ....[16]....
        /*0904*/ 	.word	0x0002f1c0


	//   ....[17]....
        /*0908*/ 	.word	0x0002f230


	//   ....[18]....
        /*090c*/ 	.word	0x0002f2a0


	//   ....[19]....
        /*0910*/ 	.word	0x0002f300


	//----- nvinfo : EIATTR_EXIT_INSTR_OFFSETS
	.align		4
.L_1312:
        /*0914*/ 	.byte	0x04, 0x1c
        /*0916*/ 	.short	(.L_1314 - .L_1313)


	//   ....[0]....
.L_1313:
        /*0918*/ 	.word	0x00000200


	//----- nvinfo : EIATTR_CRS_STACK_SIZE
	.align		4
.L_1314:
        /*091c*/ 	.byte	0x04, 0x1e
        /*091e*/ 	.short	(.L_1316 - .L_1315)
.L_1315:
        /*0920*/ 	.word	0x00000000


	//----- nvinfo : EIATTR_CBANK_PARAM_SIZE
	.align		4
.L_1316:
        /*0924*/ 	.byte	0x03, 0x19
        /*0926*/ 	.short	0x01d0


	//----- nvinfo : EIATTR_PARAM_CBANK
	.align		4
        /*0928*/ 	.byte	0x04, 0x0a
        /*092a*/ 	.short	(.L_1318 - .L_1317)
	.align		4
.L_1317:
        /*092c*/ 	.word	index@(.nv.constant0._ZN5flash24flash_fwd_splitkv_kernelI23Flash_fwd_kernel_traitsILi64ELi64ELi256ELi4ELb0ELb0EN7cutlass6half_tE19Flash_kernel_traitsILi64ELi64ELi256ELi4ES3_EELb1ELb0ELb1ELb0ELb0ELb0ELb1ELb1EEEvNS_16Flash_fwd_paramsE)
        /*0930*/ 	.short	0x0210
        /*0932*/ 	.short	0x01d0


	//----- nvinfo : EIATTR_SW_WAR
	.align		4
.L_1318:
        /*0934*/ 	.byte	0x04, 0x36
        /*0936*/ 	.short	(.L_1320 - .L_1319)
.L_1319:
        /*0938*/ 	.word	0x00000008
.L_1320:


//--------------------- .nv.info._ZN5flash24flash_fwd_splitkv_kernelI23Flash_fwd_kernel_traitsILi64ELi64ELi256ELi4ELb0ELb0EN7cutlass6half_tE19Flash_kernel_traitsILi64ELi64ELi256ELi4ES3_EELb1ELb0ELb1ELb0ELb0ELb1ELb1ELb1EEEvNS_16Flash_fwd_paramsE --------------------------
	.section	.nv.info._ZN5flash24flash_fwd_splitkv_kernelI23Flash_fwd_kernel_traitsILi64ELi64ELi256ELi4ELb0ELb0EN7cutlass6half_tE19Flash_kernel_traitsILi64ELi64ELi256ELi4ES3_EELb1ELb0ELb1ELb0ELb0ELb1ELb1ELb1EEEvNS_16Flash_fwd_paramsE,"",@"SHT_CUDA_INFO"
	.sectionflags	@""
	.align	4


	//----- nvinfo : EIATTR_CUDA_API_VERSION
	.align		4
        /*0000*/ 	.byte	0x04, 0x37
        /*0002*/ 	.short	(.L_1322 - .L_1321)
.L_1321:
        /*0004*/ 	.word	0x00000082


	//----- nvinfo : EIATTR_KPARAM_INFO
	.align		4
.L_1322:
        /*0008*/ 	.byte	0x04, 0x17
        /*000a*/ 	.short	(.L_1324 - .L_1323)
.L_1323:
        /*000c*/ 	.word	0x00000000
        /*0010*/ 	.short	0x0000
        /*0012*/ 	.short	0x0000
        /*0014*/ 	.byte	0x00, 0xf0, 0x41, 0x07


	//----- nvinfo : EIATTR_SPARSE_MMA_MASK
	.align		4
.L_1324:
        /*0018*/ 	.byte	0x03, 0x50
        /*001a*/ 	.short	0x0000


	//----- nvinfo : EIATTR_MAXREG_COUNT
	.align		4
        /*001c*/ 	.byte	0x03, 0x1b
        /*001e*/ 	.short	0x00ff


	//----- nvinfo : EIATTR_NUM_BARRIERS
	.align		4
        /*0020*/ 	.byte	0x02, 0x4c
        /*0022*/ 	.byte	0x01
	.zero		1


	//----- nvinfo : EIATTR_ANNOTATIONS
	.align		4
        /*0024*/ 	.byte	0x04, 0x55
        /*0026*/ 	.short	(.L_1326 - .L_1325)


	//   ....[0]....
.L_1325:
        /* <DEDUP_REMOVED lines=147> */


	//----- nvinfo : EIATTR_MERCURY_ISA_VERSION
	.align		4
.L_1326:
        /*0940*/ 	.byte	0x03, 0x5f
        /*0942*/ 	.short	0x0101


	//----- nvinfo : EIATTR_COOP_GROUP_MASK_REGIDS
	.align		4
        /*0944*/ 	.byte	0x04, 0x29
        /*0946*/ 	.short	(.L_1328 - .L_1327)


	//   ....[0]....
.L_1327:
        /*0948*/ 	.word	0xffffffff


	//   ....[1]....
        /*094c*/ 	.word	0xffffffff


	//   ....[2]....
        /*0950*/ 	.word	0xffffffff


	//   ....[3]....
        /*0954*/ 	.word	0xffffffff


	//   ....[4]....
        /*0958*/ 	.word	0xffffffff


	//   ....[5]....
        /*095c*/ 	.word	0xffffffff


	//   ....[6]....
        /*0960*/ 	.word	0xffffffff


	//   ....[7]....
        /*0964*/ 	.word	0xffffffff


	//   ....[8]....
        /*0968*/ 	.word	0xffffffff


	//   ....[9]....
        /*096c*/ 	.word	0xffffffff


	//   ....[10]....
        /*0970*/ 	.word	0xffffffff


	//   ....[11]....
        /*0974*/ 	.word	0xffffffff


	//   ....[12]....
        /*0978*/ 	.word	0xffffffff


	//   ....[13]....
        /*097c*/ 	.word	0xffffffff


	//   ....[14]....
        /*0980*/ 	.word	0xffffffff


	//   ....[15]....
        /*0984*/ 	.word	0xffffffff


	//   ....[16]....
        /*0988*/ 	.word	0x05000004


	//   ....[17]....
        /*098c*/ 	.word	0x05000004


	//   ....[18]....
        /*0990*/ 	.word	0x05000004


	//   ....[19]....
        /*0994*/ 	.word	0x05000004


	//----- nvinfo : EIATTR_COOP_GROUP_INSTR_OFFSETS
	.align		4
.L_1328:
        /*0998*/ 	.byte	0x04, 0x28
        /*099a*/ 	.short	(.L_1330 - .L_1329)


	//   ....[0]....
.L_1329:
        /*099c*/ 	.word	0x0001b850


	//   ....[1]....
        /*09a0*/ 	.word	0x0001b900


	//   ....[2]....
        /*09a4*/ 	.word	0x0001b910


	//   ....[3]....
        /*09a8*/ 	.word	0x0001b940


	//   ....[4]....
        /*09ac*/ 	.word	0x00025d10


	//   ....[5]....
        /*09b0*/ 	.word	0x00025d30


	//   ....[6]....
        /*09b4*/ 	.word	0x00025e70


	//   ....[7]....
        /*09b8*/ 	.word	0x00025ec0


	//   ....[8]....
        /*09bc*/ 	.word	0x0002e8f0


	//   ....[9]....
        /*09c0*/ 	.word	0x0002e910


	//   ....[10]....
        /*09c4*/ 	.word	0x0002f550


	//   ....[11]....
        /*09c8*/ 	.word	0x0002f580


	//   ....[12]....
        /*09cc*/ 	.word	0x00031a30


	//   ....[13]....
        /*09d0*/ 	.word	0x00031a40


	//   ....[14]....
        /*09d4*/ 	.word	0x00031a70


	//   ....[15]....
        /*09d8*/ 	.word	0x00031a80


	//   ....[16]....
        /*09dc*/ 	.word	0x00032950


	//   ....[17]....
        /*09e0*/ 	.word	0x000329c0


	//   ....[18]....
        /*09e4*/ 	.word	0x00032a30


	//   ....[19]....
        /*09e8*/ 	.word	0x00032a90


	//----- nvinfo : EIATTR_EXIT_INSTR_OFFSETS
	.align		4
.L_1330:
        /*09ec*/ 	.byte	0x04, 0x1c
        /*09ee*/ 	.short	(.L_1332 - .L_1331)


	//   ....[0]....
.L_1331:
        /*09f0*/ 	.word	0x00000200


	//----- nvinfo : EIATTR_CRS_STACK_SIZE
	.align		4
.L_1332:
        /*09f4*/ 	.byte	0x04, 0x1e
        /*09f6*/ 	.short	(.L_1334 - .L_1333)
.L_1333:
        /*09f8*/ 	.word	0x00000000


	//----- nvinfo : EIATTR_CBANK_PARAM_SIZE
	.align		4
.L_1334:
        /*09fc*/ 	.byte	0x03, 0x19
        /*09fe*/ 	.short	0x01d0


	//----- nvinfo : EIATTR_PARAM_CBANK
	.align		4
        /*0a00*/ 	.byte	0x04, 0x0a
        /*0a02*/ 	.short	(.L_1336 - .L_1335)
	.align		4
.L_1335:
        /*0a04*/ 	.word	index@(.nv.constant0._ZN5flash24flash_fwd_splitkv_kernelI23Flash_fwd_kernel_traitsILi64ELi64ELi256ELi4ELb0ELb0EN7cutlass6half_tE19Flash_kernel_traitsILi64ELi64ELi256ELi4ES3_EELb1ELb0ELb1ELb0ELb0ELb1ELb1ELb1EEEvNS_16Flash_fwd_paramsE)
        /*0a08*/ 	.short	0x0210
        /*0a0a*/ 	.short	0x01d0


	//----- nvinfo : EIATTR_SW_WAR
	.align		4
.L_1336:
        /*0a0c*/ 	.byte	0x04, 0x36
        /*0a0e*/ 	.short	(.L_1338 - .L_1337)
.L_1337:
        /*0a10*/ 	.word	0x00000008
.L_1338:


//--------------------- .nv.info._ZN5flash32flash_fwd_splitkv_combine_kernelI23Flash_fwd_kernel_traitsILi64ELi64ELi128ELi4ELb0ELb0EN7cutlass6half_tE19Flash_kernel_traitsILi64ELi64ELi128ELi4ES3_EELi8ELi7ELb0EEEvNS_16Flash_fwd_paramsE --------------------------
	.section	.nv.info._ZN5flash32flash_fwd_splitkv_combine_kernelI23Flash_fwd_kernel_traitsILi64ELi64ELi128ELi4ELb0ELb0EN7cutlass6half_tE19Flash_kernel_traitsILi64ELi64ELi128ELi4ES3_EELi8ELi7ELb0EEEvNS_16Flash_fwd_paramsE,"",@"SHT_CUDA_INFO"
	.sectionflags	@""
	.align	4


	//----- nvinfo : EIATTR_CUDA_API_VERSION
	.align		4
        /*0000*/ 	.byte	0x04, 0x37
        /*0002*/ 	.short	(.L_1340 - .L_1339)
.L_1339:
        /*0004*/ 	.word	0x00000082


	//----- nvinfo : EIATTR_KPARAM_INFO
	.align		4
.L_1340:
        /*0008*/ 	.byte	0x04, 0x17
        /*000a*/ 	.short	(.L_1342 - .L_1341)
.L_1341:
        /*000c*/ 	.word	0x00000000
        /*0010*/ 	.short	0x0000
        /*0012*/ 	.short	0x0000
        /*0014*/ 	.byte	0x00, 0xf0, 0x41, 0x07


	//----- nvinfo : EIATTR_SPARSE_MMA_MASK
	.align		4
.L_1342:
        /*0018*/ 	.byte	0x03, 0x50
        /*001a*/ 	.short	0x0000


	//----- nvinfo : EIATTR_MAXREG_COUNT
	.align		4
        /*001c*/ 	.byte	0x03, 0x1b
        /*001e*/ 	.short	0x00ff


	//----- nvinfo : EIATTR_NUM_BARRIERS
	.align		4
        /*0020*/ 	.byte	0x02, 0x4c
        /*0022*/ 	.byte	0x01
	.zero		1


	//----- nvinfo : EIATTR_MERCURY_ISA_VERSION
	.align		4
        /*0024*/ 	.byte	0x03, 0x5f
        /*0026*/ 	.short	0x0101


	//----- nvinfo : EIATTR_COOP_GROUP_MASK_REGIDS
	.align		4
        /*0028*/ 	.byte	0x04, 0x29
        /*002a*/ 	.short	(.L_1344 - .L_1343)


	//   ....[0]....
.L_1343:
        /*002c*/ 	.word	0xffffffff


	//   ....[1]....
        /*0030*/ 	.word	0xffffffff


	//   ....[2]....
        /*0034*/ 	.word	0xffffffff


	//   ....[3]....
        /*0038*/ 	.word	0xffffffff


	//   ....[4]....
        /*003c*/ 	.word	0xffffffff


	//   ....[5]....
        /*0040*/ 	.word	0xffffffff


	//   ....[6]....
        /*0044*/ 	.word	0xffffffff


	//   ....[7]....
        /*0048*/ 	.word	0xffffffff


	//----- nvinfo : EIATTR_COOP_GROUP_INSTR_OFFSETS
	.align		4
.L_1344:
        /*004c*/ 	.byte	0x04, 0x28
        /*004e*/ 	.short	(.L_1346 - .L_1345)


	//   ....[0]....
.L_1345:
        /*0050*/ 	.word	0x000020a0


	//   ....[1]....
        /*0054*/ 	.word	0x000020c0


	//   ....[2]....
        /*0058*/ 	.word	0x000020e0


	//   ....[3]....
        /*005c*/ 	.word	0x00002100


	//   ....[4]....
        /*0060*/ 	.word	0x000023a0


	//   ....[5]....
        /*0064*/ 	.word	0x00002410


	//   ....[6]....
        /*0068*/ 	.word	0x00002500


	//   ....[7]....
        /*006c*/ 	.word	0x000025a0


	//----- nvinfo : EIATTR_EXIT_INSTR_OFFSETS
	.align		4
.L_1346:
        /*0070*/ 	.byte	0x04, 0x1c
        /*0072*/ 	.short	(.L_1348 - .L_1347)


	//   ....[0]....
.L_1347:
        /*0074*/ 	.word	0x00004c20


	//   ....[1]....
        /*0078*/ 	.word	0x00004c50


	//   ....[2]....
        /*007c*/ 	.word	0x00005140


	//----- nvinfo : EIATTR_CRS_STACK_SIZE
	.align		4
.L_1348:
        /*0080*/ 	.byte	0x04, 0x1e
        /*0082*/ 	.short	(.L_1350 - .L_1349)
.L_1349:
        /*0084*/ 	.word	0x00000000


	//----- nvinfo : EIATTR_CBANK_PARAM_SIZE
	.align		4
.L_1350:
        /*0088*/ 	.byte	0x03, 0x19
        /*008a*/ 	.short	0x01d0


	//----- nvinfo : EIATTR_PARAM_CBANK
	.align		4
        /*008c*/ 	.byte	0x04, 0x0a
        /*008e*/ 	.short	(.L_1352 - .L_1351)
	.align		4
.L_1351:
        /*0090*/ 	.word	index@(.nv.constant0._ZN5flash32flash_fwd_splitkv_combine_kernelI23Flash_fwd_kernel_traitsILi64ELi64ELi128ELi4ELb0ELb0EN7cutlass6half_tE19Flash_kernel_traitsILi64ELi64ELi128ELi4ES3_EELi8ELi7ELb0EEEvNS_16Flash_fwd_paramsE)
        /*0094*/ 	.short	0x0210
        /*0096*/ 	.short	0x01d0


	//----- nvinfo : EIATTR_SW_WAR
	.align		4
.L_1352:
        /*0098*/ 	.byte	0x04, 0x36
        /*009a*/ 	.short	(.L_1354 - .L_1353)
.L_1353:
        /*009c*/ 	.word	0x00000008
.L_1354:


//--------------------- .nv.info._ZN5flash32flash_fwd_splitkv_combine_kernelI23Flash_fwd_kernel_traitsILi64ELi64ELi128ELi4ELb0ELb0EN7cutlass6half_tE19Flash_kernel_traitsILi64ELi64ELi128ELi4ES3_EELi8ELi6ELb0EEEvNS_16Flash_fwd_paramsE --------------------------
	.section	.nv.info._ZN5flash32flash_fwd_splitkv_combine_kernelI23Flash_fwd_kernel_traitsILi64ELi64ELi128ELi4ELb0ELb0EN7cutlass6half_tE19Flash_kernel_traitsILi64ELi64ELi128ELi4ES3_EELi8ELi6ELb0EEEvNS_16Flash_fwd_paramsE,"",@"SHT_CUDA_INFO"
	.sectionflags	@""
	.align	4


	//----- nvinfo : EIATTR_CUDA_API_VERSION
	.align		4
        /*0000*/ 	.byte	0x04, 0x37
        /*0002*/ 	.short	(.L_1356 - .L_1355)
.L_1355:
        /*0004*/ 	.word	0x00000082


	//----- nvinfo : EIATTR_KPARAM_INFO
	.align		4
.L_1356:
        /*0008*/ 	.byte	0x04, 0x17
        /*000a*/ 	.short	(.L_1358 - .L_1357)
.L_1357:
        /*000c*/ 	.word	0x00000000
        /*0010*/ 	.short	0x0000
        /*0012*/ 	.short	0x0000
        /*0014*/ 	.byte	0x00, 0xf0, 0x41, 0x07


	//----- nvinfo : EIATTR_SPARSE_MMA_MASK
	.align		4
.L_1358:
        /*0018*/ 	.byte	0x03, 0x50
        /*001a*/ 	.short	0x0000


	//----- nvinfo : EIATTR_MAXREG_COUNT
	.align		4
        /*001c*/ 	.byte	0x03, 0x1b
        /*001e*/ 	.short	0x00ff


	//----- nvinfo : EIATTR_NUM_BARRIERS
	.align		4
        /*0020*/ 	.byte	0x02, 0x4c
        /*0022*/ 	.byte	0x01
	.zero		1


	//----- nvinfo : EIATTR_MERCURY_ISA_VERSION
	.align		4
        /*0024*/ 	.byte	0x03, 0x5f
        /*0026*/ 	.short	0x0101


	//----- nvinfo : EIATTR_COOP_GROUP_MASK_REGIDS
	.align		4
        /*0028*/ 	.byte	0x04, 0x29
        /*002a*/ 	.short	(.L_1360 - .L_1359)


	//   ....[0]....
.L_1359:
        /*002c*/ 	.word	0xffffffff


	//   ....[1]....
        /*0030*/ 	.word	0xffffffff


	//   ....[2]....
        /*0034*/ 	.word	0xffffffff


	//   ....[3]....
        /*0038*/ 	.word	0xffffffff


	//   ....[4]....
        /*003c*/ 	.word	0xffffffff


	//   ....[5]....
        /*0040*/ 	.word	0xffffffff


	//   ....[6]....
        /*0044*/ 	.word	0xffffffff


	//   ....[7]....
        /*0048*/ 	.word	0xffffffff


	//----- nvinfo : EIATTR_COOP_GROUP_INSTR_OFFSETS
	.align		4
.L_1360:
        /*004c*/ 	.byte	0x04, 0x28
        /*004e*/ 	.short	(.L_1362 - .L_1361)


	//   ....[0]....
.L_1361:
        /*0050*/ 	.word	0x00001b70


	//   ....[1]....
        /*0054*/ 	.word	0x00001ba0


	//   ....[2]....
        /*0058*/ 	.word	0x00001bc0


	//   ....[3]....
        /*005c*/ 	.word	0x00001be0


	//   ....[4]....
        /*0060*/ 	.word	0x00001d50


	//   ....[5]....
        /*0064*/ 	.word	0x00001dc0


	//   ....[6]....
        /*0068*/ 	.word	0x00001ea0


	//   ....[7]....
        /*006c*/ 	.word	0x00001fb0


	//----- nvinfo : EIATTR_EXIT_INSTR_OFFSETS
	.align		4
.L_1362:
        /*0070*/ 	.byte	0x04, 0x1c
        /*0072*/ 	.short	(.L_1364 - .L_1363)


	//   ....[0]....
.L_1363:
        /*0074*/ 	.word	0x00004390


	//   ....[1]....
        /*0078*/ 	.word	0x000043c0


	//   ....[2]....
        /*007c*/ 	.word	0x000048c0


	//----- nvinfo : EIATTR_CRS_STACK_SIZE
	.align		4
.L_1364:
        /*0080*/ 	.byte	0x04, 0x1e
        /*0082*/ 	.short	(.L_1366 - .L_1365)
.L_1365:
        /*0084*/ 	.word	0x00000000


	//----- nvinfo : EIATTR_CBANK_PARAM_SIZE
	.align		4
.L_1366:
        /*0088*/ 	.byte	0x03, 0x19
        /*008a*/ 	.short	0x01d0


	//----- nvinfo : EIATTR_PARAM_CBANK
	.align		4
        /*008c*/ 	.byte	0x04, 0x0a
        /*008e*/ 	.short	(.L_1368 - .L_1367)
	.align		4
.L_1367:
        /*0090*/ 	.word	index@(.nv.constant0._ZN5flash32flash_fwd_splitkv_combine_kernelI23Flash_fwd_kernel_traitsILi64ELi64ELi128ELi4ELb0ELb0EN7cutlass6half_tE19Flash_kernel_traitsILi64ELi64ELi128ELi4ES3_EELi8ELi6ELb0EEEvNS_16Flash_fwd_paramsE)
        /*0094*/ 	.short	0x0210
        /*0096*/ 	.short	0x01d0


	//----- nvinfo : EIATTR_SW_WAR
	.align		4
.L_1368:
        /*0098*/ 	.byte	0x04, 0x36
        /*009a*/ 	.short	(.L_1370 - .L_1369)
.L_1369:
        /*009c*/ 	.word	0x00000008
.L_1370:


//--------------------- .nv.info._ZN5flash32flash_fwd_splitkv_combine_kernelI23Flash_fwd_kernel_traitsILi64ELi64ELi128ELi4ELb0ELb0EN7cutlass6half_tE19Flash_kernel_traitsILi64ELi64ELi128ELi4ES3_EELi8ELi5ELb0EEEvNS_16Flash_fwd_paramsE --------------------------
	.section	.nv.info._ZN5flash32flash_fwd_splitkv_combine_kernelI23Flash_fwd_kernel_traitsILi64ELi64ELi128ELi4ELb0ELb0EN7cutlass6half_tE19Flash_kernel_traitsILi64ELi64ELi128ELi4ES3_EELi8ELi5ELb0EEEvNS_16Flash_fwd_paramsE,"",@"SHT_CUDA_INFO"
	.sectionflags	@""
	.align	4


	//----- nvinfo : EIATTR_CUDA_API_VERSION
	.align		4
        /*0000*/ 	.byte	0x04, 0x37
        /*0002*/ 	.short	(.L_1372 - .L_1371)
.L_1371:
        /*0004*/ 	.word	0x00000082


	//----- nvinfo : EIATTR_KPARAM_INFO
	.align		4
.L_1372:
        /*0008*/ 	.byte	0x04, 0x17
        /*000a*/ 	.short	(.L_1374 - .L_1373)
.L_1373:
        /*000c*/ 	.word	0x00000000
        /*0010*/ 	.short	0x0000
        /*0012*/ 	.short	0x0000
        /*0014*/ 	.byte	0x00, 0xf0, 0x41, 0x07


	//----- nvinfo : EIATTR_SPARSE_MMA_MASK
	.align		4
.L_1374:
        /*0018*/ 	.byte	0x03, 0x50
        /*001a*/ 	.short	0x0000


	//----- nvinfo : EIATTR_MAXREG_COUNT
	.align		4
        /*001c*/ 	.byte	0x03, 0x1b
        /*001e*/ 	.short	0x00ff


	//----- nvinfo : EIATTR_NUM_BARRIERS
	.align		4
        /*0020*/ 	.byte	0x02, 0x4c
        /*0022*/ 	.byte	0x01
	.zero		1


	//----- nvinfo : EIATTR_MERCURY_ISA_VERSION
	.align		4
        /*0024*/ 	.byte	0x03, 0x5f
        /*0026*/ 	.short	0x0101


	//----- nvinfo : EIATTR_COOP_GROUP_MASK_REGIDS
	.align		4
        /*0028*/ 	.byte	0x04, 0x29
        /*002a*/ 	.short	(.L_1376 - .L_1375)


	//   ....[0]....
.L_1375:
        /*002c*/ 	.word	0xffffffff


	//   ....[1]....
        /*0030*/ 	.word	0xffffffff


	//   ....[2]....
        /*0034*/ 	.word	0xffffffff


	//   ....[3]....
        /*0038*/ 	.word	0xffffffff


	//   ....[4]....
        /*003c*/ 	.word	0xffffffff


	//   ....[5]....
        /*0040*/ 	.word	0xffffffff


	//   ....[6]....
        /*0044*/ 	.word	0xffffffff


	//   ....[7]....
        /*0048*/ 	.word	0xffffffff


	//----- nvinfo : EIATTR_COOP_GROUP_INSTR_OFFSETS
	.align		4
.L_1376:
        /*004c*/ 	.byte	0x04, 0x28
        /*004e*/ 	.short	(.L_1378 - .L_1377)


	//   ....[0]....
.L_1377:
        /*0050*/ 	.word	0x000016d0


	//   ....[1]....
        /*0054*/ 	.word	0x000016f0


	//   ....[2]....
        /*0058*/ 	.word	0x00001720


	//   ....[3]....
        /*005c*/ 	.word	0x00001790


	//   ....[4]....
        /*0060*/ 	.word	0x00001980


	//   ....[5]....
        /*0064*/ 	.word	0x000019d0


	//   ....[6]....
        /*0068*/ 	.word	0x00001a70


	//   ....[7]....
        /*006c*/ 	.word	0x00001bc0


	//----- nvinfo : EIATTR_EXIT_INSTR_OFFSETS
	.align		4
.L_1378:
        /*0070*/ 	.byte	0x04, 0x1c
        /*0072*/ 	.short	(.L_1380 - .L_1379)


	//   ....[0]....
.L_1379:
        /*0074*/ 	.word	0x00003fe0


	//   ....[1]....
        /*0078*/ 	.word	0x00004010


	//   ....[2]....
        /*007c*/ 	.word	0x00004510


	//----- nvinfo : EIATTR_CRS_STACK_SIZE
	.align		4
.L_1380:
        /*0080*/ 	.byte	0x04, 0x1e
        /*0082*/ 	.short	(.L_1382 - .L_1381)
.L_1381:
        /*0084*/ 	.word	0x00000000


	//----- nvinfo : EIATTR_CBANK_PARAM_SIZE
	.align		4
.L_1382:
        /*0088*/ 	.byte	0x03, 0x19
        /*008a*/ 	.short	0x01d0


	//----- nvinfo : EIATTR_PARAM_CBANK
	.align		4
        /*008c*/ 	.byte	0x04, 0x0a
        /*008e*/ 	.short	(.L_1384 - .L_1383)
	.align		4
.L_1383:
        /*0090*/ 	.word	index@(.nv.constant0._ZN5flash32flash_fwd_splitkv_combine_kernelI23Flash_fwd_kernel_traitsILi64ELi64ELi128ELi4ELb0ELb0EN7cutlass6half_tE19Flash_kernel_traitsILi64ELi64ELi128ELi4ES3_EELi8ELi5ELb0EEEvNS_16Flash_fwd_paramsE)
        /*0094*/ 	.short	0x0210
        /*0096*/ 	.short	0x01d0


	//----- nvinfo : EIATTR_SW_WAR
	.align		4
.L_1384:
        /*0098*/ 	.byte	0x04, 0x36
        /*009a*/ 	.short	(.L_1386 - .L_1385)
.L_1385:
        /*009c*/ 	.word	0x00000008
.L_1386:


//--------------------- .nv.info._ZN5flash32flash_fwd_splitkv_combine_kernelI23Flash_fwd_kernel_traitsILi64ELi64ELi128ELi4ELb0ELb0EN7cutlass6half_tE19Flash_kernel_traitsILi64ELi64ELi128ELi4ES3_EELi8ELi4ELb0EEEvNS_16Flash_fwd_paramsE --------------------------
	.section	.nv.info._ZN5flash32flash_fwd_splitkv_combine_kernelI23Flash_fwd_kernel_traitsILi64ELi64ELi128ELi4ELb0ELb0EN7cutlass6half_tE19Flash_kernel_traitsILi64ELi64ELi128ELi4ES3_EELi8ELi4ELb0EEEvNS_16Flash_fwd_paramsE,"",@"SHT_CUDA_INFO"
	.sectionflags	@""
	.align	4


	//----- nvinfo : EIATTR_CUDA_API_VERSION
	.align		4
        /*0000*/ 	.byte	0x04, 0x37
        /*0002*/ 	.short	(.L_1388 - .L_1387)
.L_1387:
        /*0004*/ 	.word	0x00000082


	//----- nvinfo : EIATTR_KPARAM_INFO
	.align		4
.L_1388:
        /*0008*/ 	.byte	0x04, 0x17
        /*000a*/ 	.short	(.L_1390 - .L_1389)
.L_1389:
        /*000c*/ 	.word	0x00000000
        /*0010*/ 	.short	0x0000
        /*0012*/ 	.short	0x0000
        /*0014*/ 	.byte	0x00, 0xf0, 0x41, 0x07


	//----- nvinfo : EIATTR_SPARSE_MMA_MASK
	.align		4
.L_1390:
        /*0018*/ 	.byte	0x03, 0x50
        /*001a*/ 	.short	0x0000


	//----- nvinfo : EIATTR_MAXREG_COUNT
	.align		4
        /*001c*/ 	.byte	0x03, 0x1b
        /*001e*/ 	.short	0x00ff


	//----- nvinfo : EIATTR_NUM_BARRIERS
	.align		4
        /*0020*/ 	.byte	0x02, 0x4c
        /*0022*/ 	.byte	0x01
	.zero		1


	//----- nvinfo : EIATTR_MERCURY_ISA_VERSION
	.align		4
        /*0024*/ 	.byte	0x03, 0x5f
        /*0026*/ 	.short	0x0101


	//----- nvinfo : EIATTR_COOP_GROUP_MASK_REGIDS
	.align		4
        /*0028*/ 	.byte	0x04, 0x29
        /*002a*/ 	.short	(.L_1392 - .L_1391)


	//   ....[0]....
.L_1391:
        /*002c*/ 	.word	0xffffffff


	//   ....[1]....
        /*0030*/ 	.word	0xffffffff


	//   ....[2]....
        /*0034*/ 	.word	0xffffffff


	//   ....[3]....
        /*0038*/ 	.word	0xffffffff


	//   ....[4]....
        /*003c*/ 	.word	0xffffffff


	//   ....[5]....
        /*0040*/ 	.word	0xffffffff


	//   ....[6]....
        /*0044*/ 	.word	0xffffffff


	//   ....[7]....
        /*0048*/ 	.word	0xffffffff


	//----- nvinfo : EIATTR_COOP_GROUP_INSTR_OFFSETS
	.align		4
.L_1392:
        /*004c*/ 	.byte	0x04, 0x28
        /*004e*/ 	.short	(.L_1394 - .L_1393)


	//   ....[0]....
.L_1393:
        /*0050*/ 	.word	0x00001830


	//   ....[1]....
        /*0054*/ 	.word	0x000018a0


	//   ....[2]....
        /*0058*/ 	.word	0x000018e0


	//   ....[3]....
        /*005c*/ 	.word	0x00001910


	//   ....[4]....
        /*0060*/ 	.word	0x00001a40


	//   ....[5]....
        /*0064*/ 	.word	0x00001af0


	//   ....[6]....
        /*0068*/ 	.word	0x00001b90


	//   ....[7]....
        /*006c*/ 	.word	0x00001c80


	//----- nvinfo : EIATTR_EXIT_INSTR_OFFSETS
	.align		4
.L_1394:
        /*0070*/ 	.byte	0x04, 0x1c
        /*0072*/ 	.short	(.L_1396 - .L_1395)


	//   ....[0]....
.L_1395:
        /*0074*/ 	.word	0x00004010


	//   ....[1]....
        /*0078*/ 	.word	0x00004040


	//   ....[2]....
        /*007c*/ 	.word	0x00004540


	//----- nvinfo : EIATTR_CRS_STACK_SIZE
	.align		4
.L_1396:
        /*0080*/ 	.byte	0x04, 0x1e
        /*0082*/ 	.short	(.L_1398 - .L_1397)
.L_1397:
        /*0084*/ 	.word	0x00000000


	//----- nvinfo : EIATTR_CBANK_PARAM_SIZE
	.align		4
.L_1398:
        /*0088*/ 	.byte	0x03, 0x19
        /*008a*/ 	.short	0x01d0


	//----- nvinfo : EIATTR_PARAM_CBANK
	.align		4
        /*008c*/ 	.byte	0x04, 0x0a
        /*008e*/ 	.short	(.L_1400 - .L_1399)
	.align		4
.L_1399:
        /*0090*/ 	.word	index@(.nv.constant0._ZN5flash32flash_fwd_splitkv_combine_kernelI23Flash_fwd_kernel_traitsILi64ELi64ELi128ELi4ELb0ELb0EN7cutlass6half_tE19Flash_kernel_traitsILi64ELi64ELi128ELi4ES3_EELi8ELi4ELb0EEEvNS_16Flash_fwd_paramsE)
        /*0094*/ 	.short	0x0210
        /*0096*/ 	.short	0x01d0


	//----- nvinfo : EIATTR_SW_WAR
	.align		4
.L_1400:
        /*0098*/ 	.byte	0x04, 0x36
        /*009a*/ 	.short	(.L_1402 - .L_1401)
.L_1401:
        /*009c*/ 	.word	0x00000008
.L_1402:


//--------------------- .nv.info._ZN5flash32flash_fwd_splitkv_combine_kernelI23Flash_fwd_kernel_traitsILi64ELi64ELi128ELi4ELb0ELb0EN7cutlass6half_tE19Flash_kernel_traitsILi64ELi64ELi128ELi4ES3_EELi8ELi3ELb0EEEvNS_16Flash_fwd_paramsE --------------------------
	.section	.nv.info._ZN5flash32flash_fwd_splitkv_combine_kernelI23Flash_fwd_kernel_traitsILi64ELi64ELi128ELi4ELb0ELb0EN7cutlass6half_tE19Flash_kernel_traitsILi64ELi64ELi128ELi4ES3_EELi8ELi3ELb0EEEvNS_16Flash_fwd_paramsE,"",@"SHT_CUDA_INFO"
	.sectionflags	@""
	.align	4


	//----- nvinfo : EIATTR_CUDA_API_VERSION
	.align		4
        /*0000*/ 	.byte	0x04, 0x37
        /*0002*/ 	.short	(.L_1404 - .L_1403)
.L_1403:
        /*0004*/ 	.word	0x00000082


	//----- nvinfo : EIATTR_KPARAM_INFO
	.align		4
.L_1404:
        /*0008*/ 	.byte	0x04, 0x17
        /*000a*/ 	.short	(.L_1406 - .L_1405)
.L_1405:
        /*000c*/ 	.word	0x00000000
        /*0010*/ 	.short	0x0000
        /*0012*/ 	.short	0x0000
        /*0014*/ 	.byte	0x00, 0xf0, 0x41, 0x07


	//----- nvinfo : EIATTR_SPARSE_MMA_MASK
	.align		4
.L_1406:
        /*0018*/ 	.byte	0x03, 0x50
        /*001a*/ 	.short	0x0000


	//----- nvinfo : EIATTR_MAXREG_COUNT
	.align		4
        /*001c*/ 	.byte	0x03, 0x1b
        /*001e*/ 	.short	0x00ff


	//----- nvinfo : EIATTR_NUM_BARRIERS
	.align		4
        /*0020*/ 	.byte	0x02, 0x4c
        /*0022*/ 	.byte	0x01
	.zero		1


	//----- nvinfo : EIATTR_MERCURY_ISA_VERSION
	.align		4
        /*0024*/ 	.byte	0x03, 0x5f
        /*0026*/ 	.short	0x0101


	//----- nvinfo : EIATTR_COOP_GROUP_MASK_REGIDS
	.align		4
        /*0028*/ 	.byte	0x04, 0x29
        /*002a*/ 	.short	(.L_1408 - .L_1407)


	//   ....[0]....
.L_1407:
        /*002c*/ 	.word	0xffffffff


	//   ....[1]....
        /*0030*/ 	.word	0xffffffff


	//   ....[2]....
        /*0034*/ 	.word	0xffffffff


	//   ....[3]....
        /*0038*/ 	.word	0xffffffff


	//   ....[4]....
        /*003c*/ 	.word	0xffffffff


	//   ....[5]....
        /*0040*/ 	.word	0xffffffff


	//----- nvinfo : EIATTR_COOP_GROUP_INSTR_OFFSETS
	.align		4
.L_1408:
        /*0044*/ 	.byte	0x04, 0x28
        /*0046*/ 	.short	(.L_1410 - .L_1409)


	//   ....[0]....
.L_1409:
        /*0048*/ 	.word	0x000017f0


	//   ....[1]....
        /*004c*/ 	.word	0x00001820


	//   ....[2]....
        /*0050*/ 	.word	0x00001860


	//   ....[3]....
        /*0054*/ 	.word	0x00001a10


	//   ....[4]....
        /*0058*/ 	.word	0x00001a90


	//   ....[5]....
        /*005c*/ 	.word	0x00001ba0


	//----- nvinfo : EIATTR_EXIT_INSTR_OFFSETS
	.align		4
.L_1410:
        /*0060*/ 	.byte	0x04, 0x1c
        /*0062*/ 	.short	(.L_1412 - .L_1411)


	//   ....[0]....
.L_1411:
        /*0064*/ 	.word	0x00003ec0


	//   ....[1]....
        /*0068*/ 	.word	0x00003ef0


	//   ....[2]....
        /*006c*/ 	.word	0x000043f0


	//----- nvinfo : EIATTR_CRS_STACK_SIZE
	.align		4
.L_1412:
        /*0070*/ 	.byte	0x04, 0x1e
        /*0072*/ 	.short	(.L_1414 - .L_1413)
.L_1413:
        /*0074*/ 	.word	0x00000000


	//----- nvinfo : EIATTR_CBANK_PARAM_SIZE
	.align		4
.L_1414:
        /*0078*/ 	.byte	0x03, 0x19
        /*007a*/ 	.short	0x01d0


	//----- nvinfo : EIATTR_PARAM_CBANK
	.align		4
        /*007c*/ 	.byte	0x04, 0x0a
        /*007e*/ 	.short	(.L_1416 - .L_1415)
	.align		4
.L_1415:
        /*0080*/ 	.word	index@(.nv.constant0._ZN5flash32flash_fwd_splitkv_combine_kernelI23Flash_fwd_kernel_traitsILi64ELi64ELi128ELi4ELb0ELb0EN7cutlass6half_tE19Flash_kernel_traitsILi64ELi64ELi128ELi4ES3_EELi8ELi3ELb0EEEvNS_16Flash_fwd_paramsE)
        /*0084*/ 	.short	0x0210
        /*0086*/ 	.short	0x01d0


	//----- nvinfo : EIATTR_SW_WAR
	.align		4
.L_1416:
        /*0088*/ 	.byte	0x04, 0x36
        /*008a*/ 	.short	(.L_1418 - .L_1417)
.L_1417:
        /*008c*/ 	.word	0x00000008
.L_1418:


//--------------------- .nv.info._ZN5flash32flash_fwd_splitkv_combine_kernelI23Flash_fwd_kernel_traitsILi64ELi64ELi128ELi4ELb0ELb0EN7cutlass6half_tE19Flash_kernel_traitsILi64ELi64ELi128ELi4ES3_EELi8ELi2ELb0EEEvNS_16Flash_fwd_paramsE --------------------------
	.section	.nv.info._ZN5flash32flash_fwd_splitkv_combine_kernelI23Flash_fwd_kernel_traitsILi64ELi64ELi128ELi4ELb0ELb0EN7cutlass6half_tE19Flash_kernel_traitsILi64ELi64ELi128ELi4ES3_EELi8ELi2ELb0EEEvNS_16Flash_fwd_paramsE,"",@"SHT_CUDA_INFO"
	.sectionflags	@""
	.align	4


	//----- nvinfo : EIATTR_CUDA_API_VERSION
	.align		4
        /*0000*/ 	.byte	0x04, 0x37
        /*0002*/ 	.short	(.L_1420 - .L_1419)
.L_1419:
        /*0004*/ 	.word	0x00000082


	//----- nvinfo : EIATTR_KPARAM_INFO
	.align		4
.L_1420:
        /*0008*/ 	.byte	0x04, 0x17
        /*000a*/ 	.short	(.L_1422 - .L_1421)
.L_1421:
        /*000c*/ 	.word	0x00000000
        /*0010*/ 	.short	0x0000
        /*0012*/ 	.short	0x0000
        /*0014*/ 	.byte	0x00, 0xf0, 0x41, 0x07


	//----- nvinfo : EIATTR_SPARSE_MMA_MASK
	.align		4
.L_1422:
        /*0018*/ 	.byte	0x03, 0x50
        /*001a*/ 	.short	0x0000


	//----- nvinfo : EIATTR_MAXREG_COUNT
	.align		4
        /*001c*/ 	.byte	0x03, 0x1b
        /*001e*/ 	.short	0x00ff


	//----- nvinfo : EIATTR_NUM_BARRIERS
	.align		4
        /*0020*/ 	.byte	0x02, 0x4c
        /*0022*/ 	.byte	0x01
	.zero		1


	//----- nvinfo : EIATTR_MERCURY_ISA_VERSION
	.align		4
        /*0024*/ 	.byte	0x03, 0x5f
        /*0026*/ 	.short	0x0101


	//----- nvinfo : EIATTR_COOP_GROUP_MASK_REGIDS
	.align		4
        /*0028*/ 	.byte	0x04, 0x29
        /*002a*/ 	.short	(.L_1424 - .L_1423)


	//   ....[0]....
.L_1423:
        /*002c*/ 	.word	0xffffffff


	//   ....[1]....
        /*0030*/ 	.word	0xffffffff


	//   ....[2]....
        /*0034*/ 	.word	0xffffffff


	//   ....[3]....
        /*0038*/ 	.word	0xffffffff


	//----- nvinfo : EIATTR_COOP_GROUP_INSTR_OFFSETS
	.align		4
.L_1424:
        /*003c*/ 	.byte	0x04, 0x28
        /*003e*/ 	.short	(.L_1426 - .L_1425)


	//   ....[0]....
.L_1425:
        /*0040*/ 	.word	0x00001820


	//   ....[1]....
        /*0044*/ 	.word	0x000018c0


	//   ....[2]....
        /*0048*/ 	.word	0x00001a80


	//   ....[3]....
        /*004c*/ 	.word	0x00001af0


	//----- nvinfo : EIATTR_EXIT_INSTR_OFFSETS
	.align		4
.L_1426:
        /*0050*/ 	.byte	0x04, 0x1c
        /*0052*/ 	.short	(.L_1428 - .L_1427)


	//   ....[0]....
.L_1427:
        /*0054*/ 	.word	0x00003fb0


	//   ....[1]....
        /*0058*/ 	.word	0x00003fe0


	//   ....[2]....
        /*005c*/ 	.word	0x000044c0


	//----- nvinfo : EIATTR_CRS_STACK_SIZE
	.align		4
.L_1428:
        /*0060*/ 	.byte	0x04, 0x1e
        /*0062*/ 	.short	(.L_1430 - .L_1429)
.L_1429:
        /*0064*/ 	.word	0x00000000


	//----- nvinfo : EIATTR_CBANK_PARAM_SIZE
	.align		4
.L_1430:
        /*0068*/ 	.byte	0x03, 0x19
        /*006a*/ 	.short	0x01d0


	//----- nvinfo : EIATTR_PARAM_CBANK
	.align		4
        /*006c*/ 	.byte	0x04, 0x0a
        /*006e*/ 	.short	(.L_1432 - .L_1431)
	.align		4
.L_1431:
        /*0070*/ 	.word	index@(.nv.constant0._ZN5flash32flash_fwd_splitkv_combine_kernelI23Flash_fwd_kernel_traitsILi64ELi64ELi128ELi4ELb0ELb0EN7cutlass6half_tE19Flash_kernel_traitsILi64ELi64ELi128ELi4ES3_EELi8ELi2ELb0EEEvNS_16Flash_fwd_paramsE)
        /*0074*/ 	.short	0x0210
        /*0076*/ 	.short	0x01d0


	//----- nvinfo : EIATTR_SW_WAR
	.align		4
.L_1432:
        /*0078*/ 	.byte	0x04, 0x36
        /*007a*/ 	.short	(.L_1434 - .L_1433)
.L_1433:
        /*007c*/ 	.word	0x00000008
.L_1434:


//--------------------- .nv.info._ZN5flash32flash_fwd_splitkv_combine_kernelI23Flash_fwd_kernel_traitsILi64ELi64ELi128ELi4ELb0ELb0EN7cutlass6half_tE19Flash_kernel_traitsILi64ELi64ELi128ELi4ES3_EELi8ELi1ELb0EEEvNS_16Flash_fwd_paramsE --------------------------
	.section	.nv.info._ZN5flash32flash_fwd_splitkv_combine_kernelI23Flash_fwd_kernel_traitsILi64ELi64ELi128ELi4ELb0ELb0EN7cutlass6half_tE19Flash_kernel_traitsILi64ELi64ELi128ELi4ES3_EELi8ELi1ELb0EEEvNS_16Flash_fwd_paramsE,"",@"SHT_CUDA_INFO"
	.sectionflags	@""
	.align	4


	//----- nvinfo : EIATTR_CUDA_API_VERSION
	.align		4
        /*0000*/ 	.byte	0x04, 0x37
        /*0002*/ 	.short	(.L_1436 - .L_1435)
.L_1435:
        /*0004*/ 	.word	0x00000082


	//----- nvinfo : EIATTR_KPARAM_INFO
	.align		4
.L_1436:
        /*0008*/ 	.byte	0x04, 0x17
        /*000a*/ 	.short	(.L_1438 - .L_1437)
.L_1437:
        /*000c*/ 	.word	0x00000000
        /*0010*/ 	.short	0x0000
        /*0012*/ 	.short	0x0000
        /*0014*/ 	.byte	0x00, 0xf0, 0x41, 0x07


	//----- nvinfo : EIATTR_SPARSE_MMA_MASK
	.align		4
.L_1438:
        /*0018*/ 	.byte	0x03, 0x50
        /*001a*/ 	.short	0x0000


	//----- nvinfo : EIATTR_MAXREG_COUNT
	.align		4
        /*001c*/ 	.byte	0x03, 0x1b
        /*001e*/ 	.short	0x00ff


	//----- nvinfo : EIATTR_NUM_BARRIERS
	.align		4
        /*0020*/ 	.byte	0x02, 0x4c
        /*0022*/ 	.byte	0x01
	.zero		1


	//----- nvinfo : EIATTR_MERCURY_ISA_VERSION
	.align		4
        /*0024*/ 	.byte	0x03, 0x5f
        /*0026*/ 	.short	0x0101


	//----- nvinfo : EIATTR_COOP_GROUP_MASK_REGIDS
	.align		4
        /*0028*/ 	.byte	0x04, 0x29
        /*002a*/ 	.short	(.L_1440 - .L_1439)


	//   ....[0]....
.L_1439:
        /*002c*/ 	.word	0xffffffff


	//   ....[1]....
        /*0030*/ 	.word	0xffffffff


	//----- nvinfo : EIATTR_COOP_GROUP_INSTR_OFFSETS
	.align		4
.L_1440:
        /*0034*/ 	.byte	0x04, 0x28
        /*0036*/ 	.short	(.L_1442 - .L_1441)


	//   ....[0]....
.L_1441:
        /*0038*/ 	.word	0x00001910


	//   ....[1]....
        /*003c*/ 	.word	0x00001b60


	//----- nvinfo : EIATTR_EXIT_INSTR_OFFSETS
	.align		4
.L_1442:
        /*0040*/ 	.byte	0x04, 0x1c
        /*0042*/ 	.short	(.L_1444 - .L_1443)


	//   ....[0]....
.L_1443:
        /*0044*/ 	.word	0x00004040


	//   ....[1]....
        /*0048*/ 	.word	0x00004070


	//   ....[2]....
        /*004c*/ 	.word	0x00004550


	//----- nvinfo : EIATTR_CRS_STACK_SIZE
	.align		4
.L_1444:
        /*0050*/ 	.byte	0x04, 0x1e
        /*0052*/ 	.short	(.L_1446 - .L_1445)
.L_1445:
        /*0054*/ 	.word	0x00000000


	//----- nvinfo : EIATTR_CBANK_PARAM_SIZE
	.align		4
.L_1446:
        /*0058*/ 	.byte	0x03, 0x19
        /*005a*/ 	.short	0x01d0


	//----- nvinfo : EIATTR_PARAM_CBANK
	.align		4
        /*005c*/ 	.byte	0x04, 0x0a
        /*005e*/ 	.short	(.L_1448 - .L_1447)
	.align		4
.L_1447:
        /*0060*/ 	.word	index@(.nv.constant0._ZN5flash32flash_fwd_splitkv_combine_kernelI23Flash_fwd_kernel_traitsILi64ELi64ELi128ELi4ELb0ELb0EN7cutlass6half_tE19Flash_kernel_traitsILi64ELi64ELi128ELi4ES3_EELi8ELi1ELb0EEEvNS_16Flash_fwd_paramsE)
        /*0064*/ 	.short	0x0210
        /*0066*/ 	.short	0x01d0


	//----- nvinfo : EIATTR_SW_WAR
	.align		4
.L_1448:
        /*0068*/ 	.byte	0x04, 0x36
        /*006a*/ 	.short	(.L_1450 - .L_1449)
.L_1449:
        /*006c*/ 	.word	0x00000008
.L_1450:


//--------------------- .nv.info._ZN5flash32flash_fwd_splitkv_combine_kernelI23Flash_fwd_kernel_traitsILi64ELi64ELi128ELi4ELb0ELb0EN7cutlass6half_tE19Flash_kernel_traitsILi64ELi64ELi128ELi4ES3_EELi8ELi7ELb1EEEvNS_16Flash_fwd_paramsE --------------------------
	.section	.nv.info._ZN5flash32flash_fwd_splitkv_combine_kernelI23Flash_fwd_kernel_traitsILi64ELi64ELi128ELi4ELb0ELb0EN7cutlass6half_tE19Flash_kernel_traitsILi64ELi64ELi128ELi4ES3_EELi8ELi7ELb1EEEvNS_16Flash_fwd_paramsE,"",@"SHT_CUDA_INFO"
	.sectionflags	@""
	.align	4


	//----- nvinfo : EIATTR_CUDA_API_VERSION
	.align		4
        /*0000*/ 	.byte	0x04, 0x37
        /*0002*/ 	.short	(.L_1452 - .L_1451)
.L_1451:
        /*0004*/ 	.word	0x00000082


	//----- nvinfo : EIATTR_KPARAM_INFO
	.align		4
.L_1452:
        /*0008*/ 	.byte	0x04, 0x17
        /*000a*/ 	.short	(.L_1454 - .L_1453)
.L_1453:
        /*000c*/ 	.word	0x00000000
        /*0010*/ 	.short	0x0000
        /*0012*/ 	.short	0x0000
        /*0014*/ 	.byte	0x00, 0xf0, 0x41, 0x07


	//----- nvinfo : EIATTR_SPARSE_MMA_MASK
	.align		4
.L_1454:
        /*0018*/ 	.byte	0x03, 0x50
        /*001a*/ 	.short	0x0000


	//----- nvinfo : EIATTR_MAXREG_COUNT
	.align		4
        /*001c*/ 	.byte	0x03, 0x1b
        /*001e*/ 	.short	0x00ff


	//----- nvinfo : EIATTR_NUM_BARRIERS
	.align		4
        /*0020*/ 	.byte	0x02, 0x4c
        /*0022*/ 	.byte	0x01
	.zero		1


	//----- nvinfo : EIATTR_MERCURY_ISA_VERSION
	.align		4
        /*0024*/ 	.byte	0x03, 0x5f
        /*0026*/ 	.short	0x0101


	//----- nvinfo : EIATTR_COOP_GROUP_MASK_REGIDS
	.align		4
        /*0028*/ 	.byte	0x04, 0x29
        /*002a*/ 	.short	(.L_1456 - .L_1455)


	//   ....[0]....
.L_1455:
        /*002c*/ 	.word	0xffffffff


	//   ....[1]....
        /*0030*/ 	.word	0xffffffff


	//   ....[2]....
        /*0034*/ 	.word	0xffffffff


	//   ....[3]....
        /*0038*/ 	.word	0xffffffff


	//   ....[4]....
        /*003c*/ 	.word	0xffffffff


	//   ....[5]....
        /*0040*/ 	.word	0xffffffff


	//   ....[6]....
        /*0044*/ 	.word	0xffffffff


	//   ....[7]....
        /*0048*/ 	.word	0xffffffff


	//----- nvinfo : EIATTR_COOP_GROUP_INSTR_OFFSETS
	.align		4
.L_1456:
        /*004c*/ 	.byte	0x04, 0x28
        /*004e*/ 	.short	(.L_1458 - .L_1457)


	//   ....[0]....
.L_1457:
        /*0050*/ 	.word	0x000020a0


	//   ....[1]....
        /*0054*/ 	.word	0x000020c0


	//   ....[2]....
        /*0058*/ 	.word	0x000020e0


	//   ....[3]....
        /*005c*/ 	.word	0x00002100


	//   ....[4]....
        /*0060*/ 	.word	0x000023a0


	//   ....[5]....
        /*0064*/ 	.word	0x00002410


	//   ....[6]....
        /*0068*/ 	.word	0x00002500


	//   ....[7]....
        /*006c*/ 	.word	0x000025a0


	//----- nvinfo : EIATTR_EXIT_INSTR_OFFSETS
	.align		4
.L_1458:
        /*0070*/ 	.byte	0x04, 0x1c
        /*0072*/ 	.short	(.L_1460 - .L_1459)


	//   ....[0]....
.L_1459:
        /*0074*/ 	.word	0x00004fc0


	//   ....[1]....
        /*0078*/ 	.word	0x000054b0


	//----- nvinfo : EIATTR_CRS_STACK_SIZE
	.align		4
.L_1460:
        /*007c*/ 	.byte	0x04, 0x1e
        /*007e*/ 	.short	(.L_1462 - .L_1461)
.L_1461:
        /*0080*/ 	.word	0x00000000


	//----- nvinfo : EIATTR_CBANK_PARAM_SIZE
	.align		4
.L_1462:
        /*0084*/ 	.byte	0x03, 0x19
        /*0086*/ 	.short	0x01d0


	//----- nvinfo : EIATTR_PARAM_CBANK
	.align		4
        /*0088*/ 	.byte	0x04, 0x0a
        /*008a*/ 	.short	(.L_1464 - .L_1463)
	.align		4
.L_1463:
        /*008c*/ 	.word	index@(.nv.constant0._ZN5flash32flash_fwd_splitkv_combine_kernelI23Flash_fwd_kernel_traitsILi64ELi64ELi128ELi4ELb0ELb0EN7cutlass6half_tE19Flash_kernel_traitsILi64ELi64ELi128ELi4ES3_EELi8ELi7ELb1EEEvNS_16Flash_fwd_paramsE)
        /*0090*/ 	.short	0x0210
        /*0092*/ 	.short	0x01d0


	//----- nvinfo : EIATTR_SW_WAR
	.align		4
.L_1464:
        /*0094*/ 	.byte	0x04, 0x36
        /*0096*/ 	.short	(.L_1466 - .L_1465)
.L_1465:
        /*0098*/ 	.word	0x00000008
.L_1466:


//--------------------- .nv.info._ZN5flash32flash_fwd_splitkv_combine_kernelI23Flash_fwd_kernel_traitsILi64ELi64ELi128ELi4ELb0ELb0EN7cutlass6half_tE19Flash_kernel_traitsILi64ELi64ELi128ELi4ES3_EELi8ELi6ELb1EEEvNS_16Flash_fwd_paramsE --------------------------
	.section	.nv.info._ZN5flash32flash_fwd_splitkv_combine_kernelI23Flash_fwd_kernel_traitsILi64ELi64ELi128ELi4ELb0ELb0EN7cutlass6half_tE19Flash_kernel_traitsILi64ELi64ELi128ELi4ES3_EELi8ELi6ELb1EEEvNS_16Flash_fwd_paramsE,"",@"SHT_CUDA_INFO"
	.sectionflags	@""
	.align	4


	//----- nvinfo : EIATTR_CUDA_API_VERSION
	.align		4
        /*0000*/ 	.byte	0x04, 0x37
        /*0002*/ 	.short	(.L_1468 - .L_1467)
.L_1467:
        /*0004*/ 	.word	0x00000082


	//----- nvinfo : EIATTR_KPARAM_INFO
	.align		4
.L_1468:
        /*0008*/ 	.byte	0x04, 0x17
        /*000a*/ 	.short	(.L_1470 - .L_1469)
.L_1469:
        /*000c*/ 	.word	0x00000000
        /*0010*/ 	.short	0x0000
        /*0012*/ 	.short	0x0000
        /*0014*/ 	.byte	0x00, 0xf0, 0x41, 0x07


	//----- nvinfo : EIATTR_SPARSE_MMA_MASK
	.align		4
.L_1470:
        /*0018*/ 	.byte	0x03, 0x50
        /*001a*/ 	.short	0x0000


	//----- nvinfo : EIATTR_MAXREG_COUNT
	.align		4
        /*001c*/ 	.byte	0x03, 0x1b
        /*001e*/ 	.short	0x00ff


	//----- nvinfo : EIATTR_NUM_BARRIERS
	.align		4
        /*0020*/ 	.byte	0x02, 0x4c
        /*0022*/ 	.byte	0x01
	.zero		1


	//----- nvinfo : EIATTR_MERCURY_ISA_VERSION
	.align		4
        /*0024*/ 	.byte	0x03, 0x5f
        /*0026*/ 	.short	0x0101


	//----- nvinfo : EIATTR_COOP_GROUP_MASK_REGIDS
	.align		4
        /*0028*/ 	.byte	0x04, 0x29
        /*002a*/ 	.short	(.L_1472 - .L_1471)


	//   ....[0]....
.L_1471:
        /*002c*/ 	.word	0xffffffff


	//   ....[1]....
        /*0030*/ 	.word	0xffffffff


	//   ....[2]....
        /*0034*/ 	.word	0xffffffff


	//   ....[3]....
        /*0038*/ 	.word	0xffffffff


	//   ....[4]....
        /*003c*/ 	.word	0xffffffff


	//   ....[5]....
        /*0040*/ 	.word	0xffffffff


	//   ....[6]....
        /*0044*/ 	.word	0xffffffff


	//   ....[7]....
        /*0048*/ 	.word	0xffffffff


	//----- nvinfo : EIATTR_COOP_GROUP_INSTR_OFFSETS
	.align		4
.L_1472:
        /*004c*/ 	.byte	0x04, 0x28
        /*004e*/ 	.short	(.L_1474 - .L_1473)


	//   ....[0]....
.L_1473:
        /*0050*/ 	.word	0x00001b70


	//   ....[1]....
        /*0054*/ 	.word	0x00001ba0


	//   ....[2]....
        /*0058*/ 	.word	0x00001bc0


	//   ....[3]....
        /*005c*/ 	.word	0x00001be0


	//   ....[4]....
        /*0060*/ 	.word	0x00001d50


	//   ....[5]....
        /*0064*/ 	.word	0x00001dc0


	//   ....[6]....
        /*0068*/ 	.word	0x00001ea0


	//   ....[7]....
        /*006c*/ 	.word	0x00001fb0


	//----- nvinfo : EIATTR_EXIT_INSTR_OFFSETS
	.align		4
.L_1474:
        /*0070*/ 	.byte	0x04, 0x1c
        /*0072*/ 	.short	(.L_1476 - .L_1475)


	//   ....[0]....
.L_1475:
        /*0074*/ 	.word	0x00004750


	//   ....[1]....
        /*0078*/ 	.word	0x00004c50


	//----- nvinfo : EIATTR_CRS_STACK_SIZE
	.align		4
.L_1476:
        /*007c*/ 	.byte	0x04, 0x1e
        /*007e*/ 	.short	(.L_1478 - .L_1477)
.L_1477:
        /*0080*/ 	.word	0x00000000


	//----- nvinfo : EIATTR_CBANK_PARAM_SIZE
	.align		4
.L_1478:
        /*0084*/ 	.byte	0x03, 0x19
        /*0086*/ 	.short	0x01d0


	//----- nvinfo : EIATTR_PARAM_CBANK
	.align		4
        /*0088*/ 	.byte	0x04, 0x0a
        /*008a*/ 	.short	(.L_1480 - .L_1479)
	.align		4
.L_1479:
        /*008c*/ 	.word	index@(.nv.constant0._ZN5flash32flash_fwd_splitkv_combine_kernelI23Flash_fwd_kernel_traitsILi64ELi64ELi128ELi4ELb0ELb0EN7cutlass6half_tE19Flash_kernel_traitsILi64ELi64ELi128ELi4ES3_EELi8ELi6ELb1EEEvNS_16Flash_fwd_paramsE)
        /*0090*/ 	.short	0x0210
        /*0092*/ 	.short	0x01d0


	//----- nvinfo : EIATTR_SW_WAR
	.align		4
.L_1480:
        /*0094*/ 	.byte	0x04, 0x36
        /*0096*/ 	.short	(.L_1482 - .L_1481)
.L_1481:
        /*0098*/ 	.word	0x00000008
.L_1482:


//--------------------- .nv.info._ZN5flash32flash_fwd_splitkv_combine_kernelI23Flash_fwd_kernel_traitsILi64ELi64ELi128ELi4ELb0ELb0EN7cutlass6half_tE19Flash_kernel_traitsILi64ELi64ELi128ELi4ES3_EELi8ELi5ELb1EEEvNS_16Flash_fwd_paramsE --------------------------
	.section	.nv.info._ZN5flash32flash_fwd_splitkv_combine_kernelI23Flash_fwd_kernel_traitsILi64ELi64ELi128ELi4ELb0ELb0EN7cutlass6half_tE19Flash_kernel_traitsILi64ELi64ELi128ELi4ES3_EELi8ELi5ELb1EEEvNS_16Flash_fwd_paramsE,"",@"SHT_CUDA_INFO"
	.sectionflags	@""
	.align	4


	//----- nvinfo : EIATTR_CUDA_API_VERSION
	.align		4
        /*0000*/ 	.byte	0x04, 0x37
        /*0002*/ 	.short	(.L_1484 - .L_1483)
.L_1483:
        /*0004*/ 	.word	0x00000082


	//----- nvinfo : EIATTR_KPARAM_INFO
	.align		4
.L_1484:
        /*0008*/ 	.byte	0x04, 0x17
        /*000a*/ 	.short	(.L_1486 - .L_1485)
.L_1485:
        /*000c*/ 	.word	0x00000000
        /*0010*/ 	.short	0x0000
        /*0012*/ 	.short	0x0000
        /*0014*/ 	.byte	0x00, 0xf0, 0x41, 0x07


	//----- nvinfo : EIATTR_SPARSE_MMA_MASK
	.align		4
.L_1486:
        /*0018*/ 	.byte	0x03, 0x50
        /*001a*/ 	.short	0x0000


	//----- nvinfo : EIATTR_MAXREG_COUNT
	.align		4
        /*001c*/ 	.byte	0x03, 0x1b
        /*001e*/ 	.short	0x00ff


	//----- nvinfo : EIATTR_NUM_BARRIERS
	.align		4
        /*0020*/ 	.byte	0x02, 0x4c
        /*0022*/ 	.byte	0x01
	.zero		1


	//----- nvinfo : EIATTR_MERCURY_ISA_VERSION
	.align		4
        /*0024*/ 	.byte	0x03, 0x5f
        /*0026*/ 	.short	0x0101


	//----- nvinfo : EIATTR_COOP_GROUP_MASK_REGIDS
	.align		4
        /*0028*/ 	.byte	0x04, 0x29
        /*002a*/ 	.short	(.L_1488 - .L_1487)


	//   ....[0]....
.L_1487:
        /*002c*/ 	.word	0xffffffff


	//   ....[1]....
        /*0030*/ 	.word	0xffffffff


	//   ....[2]....
        /*0034*/ 	.word	0xffffffff


	//   ....[3]....
        /*0038*/ 	.word	0xffffffff


	//   ....[4]....
        /*003c*/ 	.word	0xffffffff


	//   ....[5]....
        /*0040*/ 	.word	0xffffffff


	//   ....[6]....
        /*0044*/ 	.word	0xffffffff


	//   ....[7]....
        /*0048*/ 	.word	0xffffffff


	//----- nvinfo : EIATTR_COOP_GROUP_INSTR_OFFSETS
	.align		4
.L_1488:
        /*004c*/ 	.byte	0x04, 0x28
        /*004e*/ 	.short	(.L_1490 - .L_1489)


	//   ....[0]....
.L_1489:
        /*0050*/ 	.word	0x000016d0


	//   ....[1]....
        /*0054*/ 	.word	0x000016f0


	//   ....[2]....
        /*0058*/ 	.word	0x00001720


	//   ....[3]....
        /*005c*/ 	.word	0x00001790


	//   ....[4]....
        /*0060*/ 	.word	0x00001980


	//   ....[5]....
        /*0064*/ 	.word	0x000019d0


	//   ....[6]....
        /*0068*/ 	.word	0x00001a70


	//   ....[7]....
        /*006c*/ 	.word	0x00001bc0


	//----- nvinfo : EIATTR_EXIT_INSTR_OFFSETS
	.align		4
.L_1490:
        /*0070*/ 	.byte	0x04, 0x1c
        /*0072*/ 	.short	(.L_1492 - .L_1491)


	//   ....[0]....
.L_1491:
        /*0074*/ 	.word	0x000043a0


	//   ....[1]....
        /*0078*/ 	.word	0x000048a0


	//----- nvinfo : EIATTR_CRS_STACK_SIZE
	.align		4
.L_1492:
        /*007c*/ 	.byte	0x04, 0x1e
        /*007e*/ 	.short	(.L_1494 - .L_1493)
.L_1493:
        /*0080*/ 	.word	0x00000000


	//----- nvinfo : EIATTR_CBANK_PARAM_SIZE
	.align		4
.L_1494:
        /*0084*/ 	.byte	0x03, 0x19
        /*0086*/ 	.short	0x01d0


	//----- nvinfo : EIATTR_PARAM_CBANK
	.align		4
        /*0088*/ 	.byte	0x04, 0x0a
        /*008a*/ 	.short	(.L_1496 - .L_1495)
	.align		4
.L_1495:
        /*008c*/ 	.word	index@(.nv.constant0._ZN5flash32flash_fwd_splitkv_combine_kernelI23Flash_fwd_kernel_traitsILi64ELi64ELi128ELi4ELb0ELb0EN7cutlass6half_tE19Flash_kernel_traitsILi64ELi64ELi128ELi4ES3_EELi8ELi5ELb1EEEvNS_16Flash_fwd_paramsE)
        /*0090*/ 	.short	0x0210
        /*0092*/ 	.short	0x01d0


	//----- nvinfo : EIATTR_SW_WAR
	.align		4
.L_1496:
        /*0094*/ 	.byte	0x04, 0x36
        /*0096*/ 	.short	(.L_1498 - .L_1497)
.L_1497:
        /*0098*/ 	.word	0x00000008
.L_1498:


//--------------------- .nv.info._ZN5flash32flash_fwd_splitkv_combine_kernelI23Flash_fwd_kernel_traitsILi64ELi64ELi128ELi4ELb0ELb0EN7cutlass6half_tE19Flash_kernel_traitsILi64ELi64ELi128ELi4ES3_EELi8ELi4ELb1EEEvNS_16Flash_fwd_paramsE --------------------------
	.section	.nv.info._ZN5flash32flash_fwd_splitkv_combine_kernelI23Flash_fwd_kernel_traitsILi64ELi64ELi128ELi4ELb0ELb0EN7cutlass6half_tE19Flash_kernel_traitsILi64ELi64ELi128ELi4ES3_EELi8ELi4ELb1EEEvNS_16Flash_fwd_paramsE,"",@"SHT_CUDA_INFO"
	.sectionflags	@""
	.align	4


	//----- nvinfo : EIATTR_CUDA_API_VERSION
	.align		4
        /*0000*/ 	.byte	0x04, 0x37
        /*0002*/ 	.short	(.L_1500 - .L_1499)
.L_1499:
        /*0004*/ 	.word	0x00000082


	//----- nvinfo : EIATTR_KPARAM_INFO
	.align		4
.L_1500:
        /*0008*/ 	.byte	0x04, 0x17
        /*000a*/ 	.short	(.L_1502 - .L_1501)
.L_1501:
        /*000c*/ 	.word	0x00000000
        /*0010*/ 	.short	0x0000
        /*0012*/ 	.short	0x0000
        /*0014*/ 	.byte	0x00, 0xf0, 0x41, 0x07


	//----- nvinfo : EIATTR_SPARSE_MMA_MASK
	.align		4
.L_1502:
        /*0018*/ 	.byte	0x03, 0x50
        /*001a*/ 	.short	0x0000


	//----- nvinfo : EIATTR_MAXREG_COUNT
	.align		4
        /*001c*/ 	.byte	0x03, 0x1b
        /*001e*/ 	.short	0x00ff


	//----- nvinfo : EIATTR_NUM_BARRIERS
	.align		4
        /*0020*/ 	.byte	0x02, 0x4c
        /*0022*/ 	.byte	0x01
	.zero		1


	//----- nvinfo : EIATTR_MERCURY_ISA_VERSION
	.align		4
        /*0024*/ 	.byte	0x03, 0x5f
        /*0026*/ 	.short	0x0101


	//----- nvinfo : EIATTR_COOP_GROUP_MASK_REGIDS
	.align		4
        /*0028*/ 	.byte	0x04, 0x29
        /*002a*/ 	.short	(.L_1504 - .L_1503)


	//   ....[0]....
.L_1503:
        /*002c*/ 	.word	0xffffffff


	//   ....[1]....
        /*0030*/ 	.word	0xffffffff


	//   ....[2]....
        /*0034*/ 	.word	0xffffffff


	//   ....[3]....
        /*0038*/ 	.word	0xffffffff


	//   ....[4]....
        /*003c*/ 	.word	0xffffffff


	//   ....[5]....
        /*0040*/ 	.word	0xffffffff


	//   ....[6]....
        /*0044*/ 	.word	0xffffffff


	//   ....[7]....
        /*0048*/ 	.word	0xffffffff


	//----- nvinfo : EIATTR_COOP_GROUP_INSTR_OFFSETS
	.align		4
.L_1504:
        /*004c*/ 	.byte	0x04, 0x28
        /*004e*/ 	.short	(.L_1506 - .L_1505)


	//   ....[0]....
.L_1505:
        /*0050*/ 	.word	0x00001830


	//   ....[1]....
        /*0054*/ 	.word	0x000018a0


	//   ....[2]....
        /*0058*/ 	.word	0x000018e0


	//   ....[3]....
        /*005c*/ 	.word	0x00001910


	//   ....[4]....
        /*0060*/ 	.word	0x00001a40


	//   ....[5]....
        /*0064*/ 	.word	0x00001af0


	//   ....[6]....
        /*0068*/ 	.word	0x00001b90


	//   ....[7]....
        /*006c*/ 	.word	0x00001c80


	//----- nvinfo : EIATTR_EXIT_INSTR_OFFSETS
	.align		4
.L_1506:
        /*0070*/ 	.byte	0x04, 0x1c
        /*0072*/ 	.short	(.L_1508 - .L_1507)


	//   ....[0]....
.L_1507:
        /*0074*/ 	.word	0x000043d0


	//   ....[1]....
        /*0078*/ 	.word	0x000048d0


	//----- nvinfo : EIATTR_CRS_STACK_SIZE
	.align		4
.L_1508:
        /*007c*/ 	.byte	0x04, 0x1e
        /*007e*/ 	.short	(.L_1510 - .L_1509)
.L_1509:
        /*0080*/ 	.word	0x00000000


	//----- nvinfo : EIATTR_CBANK_PARAM_SIZE
	.align		4
.L_1510:
        /*0084*/ 	.byte	0x03, 0x19
        /*0086*/ 	.short	0x01d0


	//----- nvinfo : EIATTR_PARAM_CBANK
	.align		4
        /*0088*/ 	.byte	0x04, 0x0a
        /*008a*/ 	.short	(.L_1512 - .L_1511)
	.align		4
.L_1511:
        /*008c*/ 	.word	index@(.nv.constant0._ZN5flash32flash_fwd_splitkv_combine_kernelI23Flash_fwd_kernel_traitsILi64ELi64ELi128ELi4ELb0ELb0EN7cutlass6half_tE19Flash_kernel_traitsILi64ELi64ELi128ELi4ES3_EELi8ELi4ELb1EEEvNS_16Flash_fwd_paramsE)
        /*0090*/ 	.short	0x0210
        /*0092*/ 	.short	0x01d0


	//----- nvinfo : EIATTR_SW_WAR
	.align		4
.L_1512:
        /*0094*/ 	.byte	0x04, 0x36
        /*0096*/ 	.short	(.L_1514 - .L_1513)
.L_1513:
        /*0098*/ 	.word	0x00000008
.L_1514:


//--------------------- .nv.info._ZN5flash32flash_fwd_splitkv_combine_kernelI23Flash_fwd_kernel_traitsILi64ELi64ELi128ELi4ELb0ELb0EN7cutlass6half_tE19Flash_kernel_traitsILi64ELi64ELi128ELi4ES3_EELi8ELi3ELb1EEEvNS_16Flash_fwd_paramsE --------------------------
	.section	.nv.info._ZN5flash32flash_fwd_splitkv_combine_kernelI23Flash_fwd_kernel_traitsILi64ELi64ELi128ELi4ELb0ELb0EN7cutlass6half_tE19Flash_kernel_traitsILi64ELi64ELi128ELi4ES3_EELi8ELi3ELb1EEEvNS_16Flash_fwd_paramsE,"",@"SHT_CUDA_INFO"
	.sectionflags	@""
	.align	4


	//----- nvinfo : EIATTR_CUDA_API_VERSION
	.align		4
        /*0000*/ 	.byte	0x04, 0x37
        /*0002*/ 	.short	(.L_1516 - .L_1515)
.L_1515:
        /*0004*/ 	.word	0x00000082


	//----- nvinfo : EIATTR_KPARAM_INFO
	.align		4
.L_1516:
        /*0008*/ 	.byte	0x04, 0x17
        /*000a*/ 	.short	(.L_1518 - .L_1517)
.L_1517:
        /*000c*/ 	.word	0x00000000
        /*0010*/ 	.short	0x0000
        /*0012*/ 	.short	0x0000
        /*0014*/ 	.byte	0x00, 0xf0, 0x41, 0x07


	//----- nvinfo : EIATTR_SPARSE_MMA_MASK
	.align		4
.L_1518:
        /*0018*/ 	.byte	0x03, 0x50
        /*001a*/ 	.short	0x0000


	//----- nvinfo : EIATTR_MAXREG_COUNT
	.align		4
        /*001c*/ 	.byte	0x03, 0x1b
        /*001e*/ 	.short	0x00ff


	//----- nvinfo : EIATTR_NUM_BARRIERS
	.align		4
        /*0020*/ 	.byte	0x02, 0x4c
        /*0022*/ 	.byte	0x01
	.zero		1


	//----- nvinfo : EIATTR_MERCURY_ISA_VERSION
	.align		4
        /*0024*/ 	.byte	0x03, 0x5f
        /*0026*/ 	.short	0x0101


	//----- nvinfo : EIATTR_COOP_GROUP_MASK_REGIDS
	.align		4
        /*0028*/ 	.byte	0x04, 0x29
        /*002a*/ 	.short	(.L_1520 - .L_1519)


	//   ....[0]....
.L_1519:
        /*002c*/ 	.word	0xffffffff


	//   ....[1]....
        /*0030*/ 	.word	0xffffffff


	//   ....[2]....
        /*0034*/ 	.word	0xffffffff


	//   ....[3]....
        /*0038*/ 	.word	0xffffffff


	//   ....[4]....
        /*003c*/ 	.word	0xffffffff


	//   ....[5]....
        /*0040*/ 	.word	0xffffffff


	//----- nvinfo : EIATTR_COOP_GROUP_INSTR_OFFSETS
	.align		4
.L_1520:
        /*0044*/ 	.byte	0x04, 0x28
        /*0046*/ 	.short	(.L_1522 - .L_1521)


	//   ....[0]....
.L_1521:
        /*0048*/ 	.word	0x000017f0


	//   ....[1]....
        /*004c*/ 	.word	0x00001820


	//   ....[2]....
        /*0050*/ 	.word	0x00001860


	//   ....[3]....
        /*0054*/ 	.word	0x00001a10


	//   ....[4]....
        /*0058*/ 	.word	0x00001a90


	//   ....[5]....
        /*005c*/ 	.word	0x00001ba0


	//----- nvinfo : EIATTR_EXIT_INSTR_OFFSETS
	.align		4
.L_1522:
        /*0060*/ 	.byte	0x04, 0x1c
        /*0062*/ 	.short	(.L_1524 - .L_1523)


	//   ....[0]....
.L_1523:
        /*0064*/ 	.word	0x00004270


	//   ....[1]....
        /*0068*/ 	.word	0x00004770


	//----- nvinfo : EIATTR_CRS_STACK_SIZE
	.align		4
.L_1524:
        /*006c*/ 	.byte	0x04, 0x1e
        /*006e*/ 	.short	(.L_1526 - .L_1525)
.L_1525:
        /*0070*/ 	.word	0x00000000


	//----- nvinfo : EIATTR_CBANK_PARAM_SIZE
	.align		4
.L_1526:
        /*0074*/ 	.byte	0x03, 0x19
        /*0076*/ 	.short	0x01d0


	//----- nvinfo : EIATTR_PARAM_CBANK
	.align		4
        /*0078*/ 	.byte	0x04, 0x0a
        /*007a*/ 	.short	(.L_1528 - .L_1527)
	.align		4
.L_1527:
        /*007c*/ 	.word	index@(.nv.constant0._ZN5flash32flash_fwd_splitkv_combine_kernelI23Flash_fwd_kernel_traitsILi64ELi64ELi128ELi4ELb0ELb0EN7cutlass6half_tE19Flash_kernel_traitsILi64ELi64ELi128ELi4ES3_EELi8ELi3ELb1EEEvNS_16Flash_fwd_paramsE)
        /*0080*/ 	.short	0x0210
        /*0082*/ 	.short	0x01d0


	//----- nvinfo : EIATTR_SW_WAR
	.align		4
.L_1528:
        /*0084*/ 	.byte	0x04, 0x36
        /*0086*/ 	.short	(.L_1530 - .L_1529)
.L_1529:
        /*0088*/ 	.word	0x00000008
.L_1530:


//--------------------- .nv.info._ZN5flash32flash_fwd_splitkv_combine_kernelI23Flash_fwd_kernel_traitsILi64ELi64ELi128ELi4ELb0ELb0EN7cutlass6half_tE19Flash_kernel_traitsILi64ELi64ELi128ELi4ES3_EELi8ELi2ELb1EEEvNS_16Flash_fwd_paramsE --------------------------
	.section	.nv.info._ZN5flash32flash_fwd_splitkv_combine_kernelI23Flash_fwd_kernel_traitsILi64ELi64ELi128ELi4ELb0ELb0EN7cutlass6half_tE19Flash_kernel_traitsILi64ELi64ELi128ELi4ES3_EELi8ELi2ELb1EEEvNS_16Flash_fwd_paramsE,"",@"SHT_CUDA_INFO"
	.sectionflags	@""
	.align	4


	//----- nvinfo : EIATTR_CUDA_API_VERSION
	.align		4
        /*0000*/ 	.byte	0x04, 0x37
        /*0002*/ 	.short	(.L_1532 - .L_1531)
.L_1531:
        /*0004*/ 	.word	0x00000082


	//----- nvinfo : EIATTR_KPARAM_INFO
	.align		4
.L_1532:
        /*0008*/ 	.byte	0x04, 0x17
        /*000a*/ 	.short	(.L_1534 - .L_1533)
.L_1533:
        /*000c*/ 	.word	0x00000000
        /*0010*/ 	.short	0x0000
        /*0012*/ 	.short	0x0000
        /*0014*/ 	.byte	0x00, 0xf0, 0x41, 0x07


	//----- nvinfo : EIATTR_SPARSE_MMA_MASK
	.align		4
.L_1534:
        /*0018*/ 	.byte	0x03, 0x50
        /*001a*/ 	.short	0x0000


	//----- nvinfo : EIATTR_MAXREG_COUNT
	.align		4
        /*001c*/ 	.byte	0x03, 0x1b
        /*001e*/ 	.short	0x00ff


	//----- nvinfo : EIATTR_NUM_BARRIERS
	.align		4
        /*0020*/ 	.byte	0x02, 0x4c
        /*0022*/ 	.byte	0x01
	.zero		1


	//----- nvinfo : EIATTR_MERCURY_ISA_VERSION
	.align		4
        /*0024*/ 	.byte	0x03, 0x5f
        /*0026*/ 	.short	0x0101


	//----- nvinfo : EIATTR_COOP_GROUP_MASK_REGIDS
	.align		4
        /*0028*/ 	.byte	0x04, 0x29
        /*002a*/ 	.short	(.L_1536 - .L_1535)


	//   ....[0]....
.L_1535:
        /*002c*/ 	.word	0xffffffff


	//   ....[1]....
        /*0030*/ 	.word	0xffffffff


	//   ....[2]....
        /*0034*/ 	.word	0xffffffff


	//   ....[3]....
        /*0038*/ 	.word	0xffffffff


	//----- nvinfo : EIATTR_COOP_GROUP_INSTR_OFFSETS
	.align		4
.L_1536:
        /*003c*/ 	.byte	0x04, 0x28
        /*003e*/ 	.short	(.L_1538 - .L_1537)


	//   ....[0]....
.L_1537:
        /*0040*/ 	.word	0x000017f0


	//   ....[1]....
        /*0044*/ 	.word	0x00001890


	//   ....[2]....
        /*0048*/ 	.word	0x00001a50


	//   ....[3]....
        /*004c*/ 	.word	0x00001ad0


	//----- nvinfo : EIATTR_EXIT_INSTR_OFFSETS
	.align		4
.L_1538:
        /*0050*/ 	.byte	0x04, 0x1c
        /*0052*/ 	.short	(.L_1540 - .L_1539)


	//   ....[0]....
.L_1539:
        /*0054*/ 	.word	0x00004340


	//   ....[1]....
        /*0058*/ 	.word	0x00004820


	//----- nvinfo : EIATTR_CRS_STACK_SIZE
	.align		4
.L_1540:
        /*005c*/ 	.byte	0x04, 0x1e
        /*005e*/ 	.short	(.L_1542 - .L_1541)
.L_1541:
        /*0060*/ 	.word	0x00000000


	//----- nvinfo : EIATTR_CBANK_PARAM_SIZE
	.align		4
.L_1542:
        /*0064*/ 	.byte	0x03, 0x19
        /*0066*/ 	.short	0x01d0


	//----- nvinfo : EIATTR_PARAM_CBANK
	.align		4
        /*0068*/ 	.byte	0x04, 0x0a
        /*006a*/ 	.short	(.L_1544 - .L_1543)
	.align		4
.L_1543:
        /*006c*/ 	.word	index@(.nv.constant0._ZN5flash32flash_fwd_splitkv_combine_kernelI23Flash_fwd_kernel_traitsILi64ELi64ELi128ELi4ELb0ELb0EN7cutlass6half_tE19Flash_kernel_traitsILi64ELi64ELi128ELi4ES3_EELi8ELi2ELb1EEEvNS_16Flash_fwd_paramsE)
        /*0070*/ 	.short	0x0210
        /*0072*/ 	.short	0x01d0


	//----- nvinfo : EIATTR_SW_WAR
	.align		4
.L_1544:
        /*0074*/ 	.byte	0x04, 0x36
        /*0076*/ 	.short	(.L_1546 - .L_1545)
.L_1545:
        /*0078*/ 	.word	0x00000008
.L_1546:


//--------------------- .nv.info._ZN5flash32flash_fwd_splitkv_combine_kernelI23Flash_fwd_kernel_traitsILi64ELi64ELi128ELi4ELb0ELb0EN7cutlass6half_tE19Flash_kernel_traitsILi64ELi64ELi128ELi4ES3_EELi8ELi1ELb1EEEvNS_16Flash_fwd_paramsE --------------------------
	.section	.nv.info._ZN5flash32flash_fwd_splitkv_combine_kernelI23Flash_fwd_kernel_traitsILi64ELi64ELi128ELi4ELb0ELb0EN7cutlass6half_tE19Flash_kernel_traitsILi64ELi64ELi128ELi4ES3_EELi8ELi1ELb1EEEvNS_16Flash_fwd_paramsE,"",@"SHT_CUDA_INFO"
	.sectionflags	@""
	.align	4


	//----- nvinfo : EIATTR_CUDA_API_VERSION
	.align		4
        /*0000*/ 	.byte	0x04, 0x37
        /*0002*/ 	.short	(.L_1548 - .L_1547)
.L_1547:
        /*0004*/ 	.word	0x00000082


	//----- nvinfo : EIATTR_KPARAM_INFO
	.align		4
.L_1548:
        /*0008*/ 	.byte	0x04, 0x17
        /*000a*/ 	.short	(.L_1550 - .L_1549)
.L_1549:
        /*000c*/ 	.word	0x00000000
        /*0010*/ 	.short	0x0000
        /*0012*/ 	.short	0x0000
        /*0014*/ 	.byte	0x00, 0xf0, 0x41, 0x07


	//----- nvinfo : EIATTR_SPARSE_MMA_MASK
	.align		4
.L_1550:
        /*0018*/ 	.byte	0x03, 0x50
        /*001a*/ 	.short	0x0000


	//----- nvinfo : EIATTR_MAXREG_COUNT
	.align		4
        /*001c*/ 	.byte	0x03, 0x1b
        /*001e*/ 	.short	0x00ff


	//----- nvinfo : EIATTR_NUM_BARRIERS
	.align		4
        /*0020*/ 	.byte	0x02, 0x4c
        /*0022*/ 	.byte	0x01
	.zero		1


	//----- nvinfo : EIATTR_MERCURY_ISA_VERSION
	.align		4
        /*0024*/ 	.byte	0x03, 0x5f
        /*0026*/ 	.short	0x0101


	//----- nvinfo : EIATTR_COOP_GROUP_MASK_REGIDS
	.align		4
        /*0028*/ 	.byte	0x04, 0x29
        /*002a*/ 	.short	(.L_1552 - .L_1551)


	//   ....[0]....
.L_1551:
        /*002c*/ 	.word	0xffffffff


	//   ....[1]....
        /*0030*/ 	.word	0xffffffff


	//----- nvinfo : EIATTR_COOP_GROUP_INSTR_OFFSETS
	.align		4
.L_1552:
        /*0034*/ 	.byte	0x04, 0x28
        /*0036*/ 	.short	(.L_1554 - .L_1553)


	//   ....[0]....
.L_1553:
        /*0038*/ 	.word	0x00001910


	//   ....[1]....
        /*003c*/ 	.word	0x00001b60


	//----- nvinfo : EIATTR_EXIT_INSTR_OFFSETS
	.align		4
.L_1554:
        /*0040*/ 	.byte	0x04, 0x1c
        /*0042*/ 	.short	(.L_1556 - .L_1555)


	//   ....[0]....
.L_1555:
        /*0044*/ 	.word	0x00004440


	//   ....[1]....
        /*0048*/ 	.word	0x00004920


	//----- nvinfo : EIATTR_CRS_STACK_SIZE
	.align		4
.L_1556:
        /*004c*/ 	.byte	0x04, 0x1e
        /*004e*/ 	.short	(.L_1558 - .L_1557)
.L_1557:
        /*0050*/ 	.word	0x00000000


	//----- nvinfo : EIATTR_CBANK_PARAM_SIZE
	.align		4
.L_1558:
        /*0054*/ 	.byte	0x03, 0x19
        /*0056*/ 	.short	0x01d0


	//----- nvinfo : EIATTR_PARAM_CBANK
	.align		4
        /*0058*/ 	.byte	0x04, 0x0a
        /*005a*/ 	.short	(.L_1560 - .L_1559)
	.align		4
.L_1559:
        /*005c*/ 	.word	index@(.nv.constant0._ZN5flash32flash_fwd_splitkv_combine_kernelI23Flash_fwd_kernel_traitsILi64ELi64ELi128ELi4ELb0ELb0EN7cutlass6half_tE19Flash_kernel_traitsILi64ELi64ELi128ELi4ES3_EELi8ELi1ELb1EEEvNS_16Flash_fwd_paramsE)
        /*0060*/ 	.short	0x0210
        /*0062*/ 	.short	0x01d0


	//----- nvinfo : EIATTR_SW_WAR
	.align		4
.L_1560:
        /*0064*/ 	.byte	0x04, 0x36
        /*0066*/ 	.short	(.L_1562 - .L_1561)
.L_1561:
        /*0068*/ 	.word	0x00000008
.L_1562:


//--------------------- .nv.info._ZN5flash24flash_fwd_splitkv_kernelI23Flash_fwd_kernel_traitsILi64ELi64ELi128ELi4ELb0ELb0EN7cutlass6half_tE19Flash_kernel_traitsILi64ELi64ELi128ELi4ES3_EELb1ELb0ELb0ELb0ELb0ELb0ELb0ELb0EEEvNS_16Flash_fwd_paramsE --------------------------
	.section	.nv.info._ZN5flash24flash_fwd_splitkv_kernelI23Flash_fwd_kernel_traitsILi64ELi64ELi128ELi4ELb0ELb0EN7cutlass6half_tE19Flash_kernel_traitsILi64ELi64ELi128ELi4ES3_EELb1ELb0ELb0ELb0ELb0ELb0ELb0ELb0EEEvNS_16Flash_fwd_paramsE,"",@"SHT_CUDA_INFO"
	.sectionflags	@""
	.align	4


	//----- nvinfo : EIATTR_CUDA_API_VERSION
	.align		4
        /*0000*/ 	.byte	0x04, 0x37
        /*0002*/ 	.short	(.L_1564 - .L_1563)
.L_1563:
        /*0004*/ 	.word	0x00000082


	//----- nvinfo : EIATTR_KPARAM_INFO
	.align		4
.L_1564:
        /*0008*/ 	.byte	0x04, 0x17
        /*000a*/ 	.short	(.L_1566 - .L_1565)
.L_1565:
        /*000c*/ 	.word	0x00000000
        /*0010*/ 	.short	0x0000
        /*0012*/ 	.short	0x0000
        /*0014*/ 	.byte	0x00, 0xf0, 0x41, 0x07


	//----- nvinfo : EIATTR_SPARSE_MMA_MASK
	.align		4
.L_1566:
        /*0018*/ 	.byte	0x03, 0x50
        /*001a*/ 	.short	0x0000


	//----- nvinfo : EIATTR_MAXREG_COUNT
	.align		4
        /*001c*/ 	.byte	0x03, 0x1b
        /*001e*/ 	.short	0x00ff


	//----- nvinfo : EIATTR_NUM_BARRIERS
	.align		4
        /*0020*/ 	.byte	0x02, 0x4c
        /*0022*/ 	.byte	0x01
	.zero		1


	//----- nvinfo : EIATTR_MERCURY_ISA_VERSION
	.align		4
        /*0024*/ 	.byte	0x03, 0x5f
        /*0026*/ 	.short	0x0101


	//----- nvinfo : EIATTR_COOP_GROUP_MASK_REGIDS
	.align		4
        /*0028*/ 	.byte	0x04, 0x29
        /*002a*/ 	.short	(.L_1568 - .L_1567)


	//   ....[0]....
.L_1567:
        /*002c*/ 	.word	0xffffffff


	//   ....[1]....
        /*0030*/ 	.word	0xffffffff


	//   ....[2]....
        /*0034*/ 	.word	0xffffffff


	//   ....[3]....
        /*0038*/ 	.word	0xffffffff


	//   ....[4]....
        /*003c*/ 	.word	0xffffffff


	//   ....[5]....
        /*0040*/ 	.word	0xffffffff


	//   ....[6]....
        /*0044*/ 	.word	0xffffffff


	//   ....[7]....
        /*0048*/ 	.word	0xffffffff


	//   ....[8]....
        /*004c*/ 	.word	0xffffffff


	//   ....[9]....
        /*0050*/ 	.word	0xffffffff


	//   ....[10]....
        /*0054*/ 	.word	0xffffffff


	//   ....[11]....
        /*0058*/ 	.word	0xffffffff


	//   ....[12]....
        /*005c*/ 	.word	0xffffffff


	//   ....[13]....
        /*0060*/ 	.word	0xffffffff


	//   ....[14]....
        /*0064*/ 	.word	0xffffffff


	//   ....[15]....
        /*0068*/ 	.word	0xffffffff


	//----- nvinfo : EIATTR_COOP_GROUP_INSTR_OFFSETS
	.align		4
.L_1568:
        /*006c*/ 	.byte	0x04, 0x28
        /*006e*/ 	.short	(.L_1570 - .L_1569)


	//   ....[0]....
.L_1569:
        /*0070*/ 	.word	0x000056b0


	//   ....[1]....
        /*0074*/ 	.word	0x000057d0


	//   ....[2]....
        /*0078*/ 	.word	0x000057e0


	//   ....[3]....
        /*007c*/ 	.word	0x00005840


	//   ....[4]....
        /*0080*/ 	.word	0x00009500


	//   ....[5]....
        /*0084*/ 	.word	0x00009510


	//   ....[6]....
        /*0088*/ 	.word	0x00009540


	//   ....[7]....
        /*008c*/ 	.word	0x00009550


	//   ....[8]....
        /*0090*/ 	.word	0x0000caf0


	//   ....[9]....
        /*0094*/ 	.word	0x0000cb10


	//   ....[10]....
        /*0098*/ 	.word	0x0000cb50


	//   ....[11]....
        /*009c*/ 	.word	0x0000cb60


	//   ....[12]....
        /*00a0*/ 	.word	0x0000e290


	//   ....[13]....
        /*00a4*/ 	.word	0x0000e2d0


	//   ....[14]....
        /*00a8*/ 	.word	0x0000e330


	//   ....[15]....
        /*00ac*/ 	.word	0x0000e340


	//----- nvinfo : EIATTR_EXIT_INSTR_OFFSETS
	.align		4
.L_1570:
        /*00b0*/ 	.byte	0x04, 0x1c
        /*00b2*/ 	.short	(.L_1572 - .L_1571)


	//   ....[0]....
.L_1571:
        /*00b4*/ 	.word	0x00000310


	//   ....[1]....
        /*00b8*/ 	.word	0x00000c20


	//   ....[2]....
        /*00bc*/ 	.word	0x00000c50


	//   ....[3]....
        /*00c0*/ 	.word	0x0000f2b0


	//   ....[4]....
        /*00c4*/ 	.word	0x0000f370


	//----- nvinfo : EIATTR_CRS_STACK_SIZE
	.align		4
.L_1572:
        /*00c8*/ 	.byte	0x04, 0x1e
        /*00ca*/ 	.short	(.L_1574 - .L_1573)
.L_1573:
        /*00cc*/ 	.word	0x00000000


	//----- nvinfo : EIATTR_CBANK_PARAM_SIZE
	.align		4
.L_1574:
        /*00d0*/ 	.byte	0x03, 0x19
        /*00d2*/ 	.short	0x01d0


	//----- nvinfo : EIATTR_PARAM_CBANK
	.align		4
        /*00d4*/ 	.byte	0x04, 0x0a
        /*00d6*/ 	.short	(.L_1576 - .L_1575)
	.align		4
.L_1575:
        /*00d8*/ 	.word	index@(.nv.constant0._ZN5flash24flash_fwd_splitkv_kernelI23Flash_fwd_kernel_traitsILi64ELi64ELi128ELi4ELb0ELb0EN7cutlass6half_tE19Flash_kernel_traitsILi64ELi64ELi128ELi4ES3_EELb1ELb0ELb0ELb0ELb0ELb0ELb0ELb0EEEvNS_16Flash_fwd_paramsE)
        /*00dc*/ 	.short	0x0210
        /*00de*/ 	.short	0x01d0


	//----- nvinfo : EIATTR_SW_WAR
	.align		4
.L_1576:
        /*00e0*/ 	.byte	0x04, 0x36
        /*00e2*/ 	.short	(.L_1578 - .L_1577)
.L_1577:
        /*00e4*/ 	.word	0x00000008
.L_1578:


//--------------------- .nv.info._ZN5flash24flash_fwd_splitkv_kernelI23Flash_fwd_kernel_traitsILi64ELi64ELi128ELi4ELb0ELb0EN7cutlass6half_tE19Flash_kernel_traitsILi64ELi64ELi128ELi4ES3_EELb1ELb0ELb0ELb0ELb0ELb1ELb0ELb0EEEvNS_16Flash_fwd_paramsE --------------------------
	.section	.nv.info._ZN5flash24flash_fwd_splitkv_kernelI23Flash_fwd_kernel_traitsILi64ELi64ELi128ELi4ELb0ELb0EN7cutlass6half_tE19Flash_kernel_traitsILi64ELi64ELi128ELi4ES3_EELb1ELb0ELb0ELb0ELb0ELb1ELb0ELb0EEEvNS_16Flash_fwd_paramsE,"",@"SHT_CUDA_INFO"
	.sectionflags	@""
	.align	4


	//----- nvinfo : EIATTR_CUDA_API_VERSION
	.align		4
        /*0000*/ 	.byte	0x04, 0x37
        /*0002*/ 	.short	(.L_1580 - .L_1579)
.L_1579:
        /*0004*/ 	.word	0x00000082


	//----- nvinfo : EIATTR_KPARAM_INFO
	.align		4
.L_1580:
        /*0008*/ 	.byte	0x04, 0x17
        /*000a*/ 	.short	(.L_1582 - .L_1581)
.L_1581:
        /*000c*/ 	.word	0x00000000
        /*0010*/ 	.short	0x0000
        /*0012*/ 	.short	0x0000
        /*0014*/ 	.byte	0x00, 0xf0, 0x41, 0x07


	//----- nvinfo : EIATTR_SPARSE_MMA_MASK
	.align		4
.L_1582:
        /*0018*/ 	.byte	0x03, 0x50
        /*001a*/ 	.short	0x0000


	//----- nvinfo : EIATTR_MAXREG_COUNT
	.align		4
        /*001c*/ 	.byte	0x03, 0x1b
        /*001e*/ 	.short	0x00ff


	//----- nvinfo : EIATTR_NUM_BARRIERS
	.align		4
        /*0020*/ 	.byte	0x02, 0x4c
        /*0022*/ 	.byte	0x01
	.zero		1


	//----- nvinfo : EIATTR_MERCURY_ISA_VERSION
	.align		4
        /*0024*/ 	.byte	0x03, 0x5f
        /*0026*/ 	.short	0x0101


	//----- nvinfo : EIATTR_COOP_GROUP_MASK_REGIDS
	.align		4
        /*0028*/ 	.byte	0x04, 0x29
        /*002a*/ 	.short	(.L_1584 - .L_1583)


	//   ....[0]....
.L_1583:
        /*002c*/ 	.word	0xffffffff


	//   ....[1]....
        /*0030*/ 	.word	0xffffffff


	//   ....[2]....
        /*0034*/ 	.word	0xffffffff


	//   ....[3]....
        /*0038*/ 	.word	0xffffffff


	//   ....[4]....
        /*003c*/ 	.word	0xffffffff


	//   ....[5]....
        /*0040*/ 	.word	0xffffffff


	//   ....[6]....
        /*0044*/ 	.word	0xffffffff


	//   ....[7]....
        /*0048*/ 	.word	0xffffffff


	//   ....[8]....
        /*004c*/ 	.word	0xffffffff


	//   ....[9]....
        /*0050*/ 	.word	0xffffffff


	//   ....[10]....
        /*0054*/ 	.word	0xffffffff


	//   ....[11]....
        /*0058*/ 	.word	0xffffffff


	//   ....[12]....
        /*005c*/ 	.word	0xffffffff


	//   ....[13]....
        /*0060*/ 	.word	0xffffffff


	//   ....[14]....
        /*0064*/ 	.word	0xffffffff


	//   ....[15]....
        /*0068*/ 	.word	0xffffffff


	//----- nvinfo : EIATTR_COOP_GROUP_INSTR_OFFSETS
	.align		4
.L_1584:
        /*006c*/ 	.byte	0x04, 0x28
        /*006e*/ 	.short	(.L_1586 - .L_1585)


	//   ....[0]....
.L_1585:
        /*0070*/ 	.word	0x00005da0


	//   ....[1]....
        /*0074*/ 	.word	0x00005f40


	//   ....[2]....
        /*0078*/ 	.word	0x00005f90


	//   ....[3]....
        /*007c*/ 	.word	0x00006030


	//   ....[4]....
        /*0080*/ 	.word	0x0000a480


	//   ....[5]....
        /*0084*/ 	.word	0x0000a490


	//   ....[6]....
        /*0088*/ 	.word	0x0000a4c0


	//   ....[7]....
        /*008c*/ 	.word	0x0000a4d0


	//   ....[8]....
        /*0090*/ 	.word	0x0000e300


	//   ....[9]....
        /*0094*/ 	.word	0x0000e320


	//   ....[10]....
        /*0098*/ 	.word	0x0000e350


	//   ....[11]....
        /*009c*/ 	.word	0x0000e360


	//   ....[12]....
        /*00a0*/ 	.word	0x0000fa40


	//   ....[13]....
        /*00a4*/ 	.word	0x0000fa80


	//   ....[14]....
        /*00a8*/ 	.word	0x0000fae0


	//   ....[15]....
        /*00ac*/ 	.word	0x0000faf0


	//----- nvinfo : EIATTR_EXIT_INSTR_OFFSETS
	.align		4
.L_1586:
        /*00b0*/ 	.byte	0x04, 0x1c
        /*00b2*/ 	.short	(.L_1588 - .L_1587)


	//   ....[0]....
.L_1587:
        /*00b4*/ 	.word	0x00000310


	//   ....[1]....
        /*00b8*/ 	.word	0x00000c20


	//   ....[2]....
        /*00bc*/ 	.word	0x00000c50


	//   ....[3]....
        /*00c0*/ 	.word	0x00010a60


	//   ....[4]....
        /*00c4*/ 	.word	0x00010b20


	//----- nvinfo : EIATTR_CRS_STACK_SIZE
	.align		4
.L_1588:
        /*00c8*/ 	.byte	0x04, 0x1e
        /*00ca*/ 	.short	(.L_1590 - .L_1589)
.L_1589:
        /*00cc*/ 	.word	0x00000000


	//----- nvinfo : EIATTR_CBANK_PARAM_SIZE
	.align		4
.L_1590:
        /*00d0*/ 	.byte	0x03, 0x19
        /*00d2*/ 	.short	0x01d0


	//----- nvinfo : EIATTR_PARAM_CBANK
	.align		4
        /*00d4*/ 	.byte	0x04, 0x0a
        /*00d6*/ 	.short	(.L_1592 - .L_1591)
	.align		4
.L_1591:
        /*00d8*/ 	.word	index@(.nv.constant0._ZN5flash24flash_fwd_splitkv_kernelI23Flash_fwd_kernel_traitsILi64ELi64ELi128ELi4ELb0ELb0EN7cutlass6half_tE19Flash_kernel_traitsILi64ELi64ELi128ELi4ES3_EELb1ELb0ELb0ELb0ELb0ELb1ELb0ELb0EEEvNS_16Flash_fwd_paramsE)
        /*00dc*/ 	.short	0x0210
        /*00de*/ 	.short	0x01d0


	//----- nvinfo : EIATTR_SW_WAR
	.align		4
.L_1592:
        /*00e0*/ 	.byte	0x04, 0x36
        /*00e2*/ 	.short	(.L_1594 - .L_1593)
.L_1593:
        /*00e4*/ 	.word	0x00000008
.L_1594:


//--------------------- .nv.info._ZN5flash24flash_fwd_splitkv_kernelI23Flash_fwd_kernel_traitsILi64ELi64ELi128ELi4ELb0ELb0EN7cutlass6half_tE19Flash_kernel_traitsILi64ELi64ELi128ELi4ES3_EELb1ELb0ELb0ELb0ELb0ELb0ELb0ELb1EEEvNS_16Flash_fwd_paramsE --------------------------
	.section	.nv.info._ZN5flash24flash_fwd_splitkv_kernelI23Flash_fwd_kernel_traitsILi64ELi64ELi128ELi4ELb0ELb0EN7cutlass6half_tE19Flash_kernel_traitsILi64ELi64ELi128ELi4ES3_EELb1ELb0ELb0ELb0ELb0ELb0ELb0ELb1EEEvNS_16Flash_fwd_paramsE,"",@"SHT_CUDA_INFO"
	.sectionflags	@""
	.align	4


	//----- nvinfo : EIATTR_CUDA_API_VERSION
	.align		4
        /*0000*/ 	.byte	0x04, 0x37
        /*0002*/ 	.short	(.L_1596 - .L_1595)
.L_1595:
        /*0004*/ 	.word	0x00000082


	//----- nvinfo : EIATTR_KPARAM_INFO
	.align		4
.L_1596:
        /*0008*/ 	.byte	0x04, 0x17
        /*000a*/ 	.short	(.L_1598 - .L_1597)
.L_1597:
        /*000c*/ 	.word	0x00000000
        /*0010*/ 	.short	0x0000
        /*0012*/ 	.short	0x0000
        /*0014*/ 	.byte	0x00, 0xf0, 0x41, 0x07


	//----- nvinfo : EIATTR_SPARSE_MMA_MASK
	.align		4
.L_1598:
        /*0018*/ 	.byte	0x03, 0x50
        /*001a*/ 	.short	0x0000


	//----- nvinfo : EIATTR_MAXREG_COUNT
	.align		4
        /*001c*/ 	.byte	0x03, 0x1b
        /*001e*/ 	.short	0x00ff


	//----- nvinfo : EIATTR_NUM_BARRIERS
	.align		4
        /*0020*/ 	.byte	0x02, 0x4c
        /*0022*/ 	.byte	0x01
	.zero		1


	//----- nvinfo : EIATTR_MERCURY_ISA_VERSION
	.align		4
        /*0024*/ 	.byte	0x03, 0x5f
        /*0026*/ 	.short	0x0101


	//----- nvinfo : EIATTR_COOP_GROUP_MASK_REGIDS
	.align		4
        /*0028*/ 	.byte	0x04, 0x29
        /*002a*/ 	.short	(.L_1600 - .L_1599)


	//   ....[0]....
.L_1599:
        /*002c*/ 	.word	0xffffffff


	//   ....[1]....
        /*0030*/ 	.word	0xffffffff


	//   ....[2]....
        /*0034*/ 	.word	0xffffffff


	//   ....[3]....
        /*0038*/ 	.word	0xffffffff


	//   ....[4]....
        /*003c*/ 	.word	0xffffffff


	//   ....[5]....
        /*0040*/ 	.word	0xffffffff


	//   ....[6]....
        /*0044*/ 	.word	0xffffffff


	//   ....[7]....
        /*0048*/ 	.word	0xffffffff


	//   ....[8]....
        /*004c*/ 	.word	0xffffffff


	//   ....[9]....
        /*0050*/ 	.word	0xffffffff


	//   ....[10]....
        /*0054*/ 	.word	0xffffffff


	//   ....[11]....
        /*0058*/ 	.word	0xffffffff


	//   ....[12]....
        /*005c*/ 	.word	0xffffffff


	//   ....[13]....
        /*0060*/ 	.word	0xffffffff


	//   ....[14]....
        /*0064*/ 	.word	0xffffffff


	//   ....[15]....
        /*0068*/ 	.word	0xffffffff


	//----- nvinfo : EIATTR_COOP_GROUP_INSTR_OFFSETS
	.align		4
.L_1600:
        /*006c*/ 	.byte	0x04, 0x28
        /*006e*/ 	.short	(.L_1602 - .L_1601)


	//   ....[0]....
.L_1601:
        /*0070*/ 	.word	0x0000f240


	//   ....[1]....
        /*0074*/ 	.word	0x0000f270


	//   ....[2]....
        /*0078*/ 	.word	0x0000f290


	//   ....[3]....
        /*007c*/ 	.word	0x0000f2b0


	//   ....[4]....
        /*0080*/ 	.word	0x00013010


	//   ....[5]....
        /*0084*/ 	.word	0x00013040


	//   ....[6]....
        /*0088*/ 	.word	0x00013060


	//   ....[7]....
        /*008c*/ 	.word	0x00013080


	//   ....[8]....
        /*0090*/ 	.word	0x00016640


	//   ....[9]....
        /*0094*/ 	.word	0x00016660


	//   ....[10]....
        /*0098*/ 	.word	0x00016690


	//   ....[11]....
        /*009c*/ 	.word	0x000166a0


	//   ....[12]....
        /*00a0*/ 	.word	0x00017de0


	//   ....[13]....
        /*00a4*/ 	.word	0x00017e20


	//   ....[14]....
        /*00a8*/ 	.word	0x00017e80


	//   ....[15]....
        /*00ac*/ 	.word	0x00017e90


	//----- nvinfo : EIATTR_EXIT_INSTR_OFFSETS
	.align		4
.L_1602:
        /*00b0*/ 	.byte	0x04, 0x1c
        /*00b2*/ 	.short	(.L_1604 - .L_1603)


	//   ....[0]....
.L_1603:
        /*00b4*/ 	.word	0x00000330


	//   ....[1]....
        /*00b8*/ 	.word	0x00000ca0


	//   ....[2]....
        /*00bc*/ 	.word	0x00000cd0


	//   ....[3]....
        /*00c0*/ 	.word	0x00018dd0


	//   ....[4]....
        /*00c4*/ 	.word	0x00018e90


	//----- nvinfo : EIATTR_CRS_STACK_SIZE
	.align		4
.L_1604:
        /*00c8*/ 	.byte	0x04, 0x1e
        /*00ca*/ 	.short	(.L_1606 - .L_1605)
.L_1605:
        /*00cc*/ 	.word	0x00000000


	//----- nvinfo : EIATTR_CBANK_PARAM_SIZE
	.align		4
.L_1606:
        /*00d0*/ 	.byte	0x03, 0x19
        /*00d2*/ 	.short	0x01d0


	//----- nvinfo : EIATTR_PARAM_CBANK
	.align		4
        /*00d4*/ 	.byte	0x04, 0x0a
        /*00d6*/ 	.short	(.L_1608 - .L_1607)
	.align		4
.L_1607:
        /*00d8*/ 	.word	index@(.nv.constant0._ZN5flash24flash_fwd_splitkv_kernelI23Flash_fwd_kernel_traitsILi64ELi64ELi128ELi4ELb0ELb0EN7cutlass6half_tE19Flash_kernel_traitsILi64ELi64ELi128ELi4ES3_EELb1ELb0ELb0ELb0ELb0ELb0ELb0ELb1EEEvNS_16Flash_fwd_paramsE)
        /*00dc*/ 	.short	0x0210
        /*00de*/ 	.short	0x01d0


	//----- nvinfo : EIATTR_SW_WAR
	.align		4
.L_1608:
        /*00e0*/ 	.byte	0x04, 0x36
        /*00e2*/ 	.short	(.L_1610 - .L_1609)
.L_1609:
        /*00e4*/ 	.word	0x00000008
.L_1610:


//--------------------- .nv.info._ZN5flash24flash_fwd_splitkv_kernelI23Flash_fwd_kernel_traitsILi64ELi64ELi128ELi4ELb0ELb0EN7cutlass6half_tE19Flash_kernel_traitsILi64ELi64ELi128ELi4ES3_EELb1ELb0ELb0ELb0ELb0ELb1ELb0ELb1EEEvNS_16Flash_fwd_paramsE --------------------------
	.section	.nv.info._ZN5flash24flash_fwd_splitkv_kernelI23Flash_fwd_kernel_traitsILi64ELi64ELi128ELi4ELb0ELb0EN7cutlass6half_tE19Flash_kernel_traitsILi64ELi64ELi128ELi4ES3_EELb1ELb0ELb0ELb0ELb0ELb1ELb0ELb1EEEvNS_16Flash_fwd_paramsE,"",@"SHT_CUDA_INFO"
	.sectionflags	@""
	.align	4


	//----- nvinfo : EIATTR_CUDA_API_VERSION
	.align		4
        /*0000*/ 	.byte	0x04, 0x37
        /*0002*/ 	.short	(.L_1612 - .L_1611)
.L_1611:
        /*0004*/ 	.word	0x00000082


	//----- nvinfo : EIATTR_KPARAM_INFO
	.align		4
.L_1612:
        /*0008*/ 	.byte	0x04, 0x17
        /*000a*/ 	.short	(.L_1614 - .L_1613)
.L_1613:
        /*000c*/ 	.word	0x00000000
        /*0010*/ 	.short	0x0000
        /*0012*/ 	.short	0x0000
        /*0014*/ 	.byte	0x00, 0xf0, 0x41, 0x07


	//----- nvinfo : EIATTR_SPARSE_MMA_MASK
	.align		4
.L_1614:
        /*0018*/ 	.byte	0x03, 0x50
        /*001a*/ 	.short	0x0000


	//----- nvinfo : EIATTR_MAXREG_COUNT
	.align		4
        /*001c*/ 	.byte	0x03, 0x1b
        /*001e*/ 	.short	0x00ff


	//----- nvinfo : EIATTR_NUM_BARRIERS
	.align		4
        /*0020*/ 	.byte	0x02, 0x4c
        /*0022*/ 	.byte	0x01
	.zero		1


	//----- nvinfo : EIATTR_MERCURY_ISA_VERSION
	.align		4
        /*0024*/ 	.byte	0x03, 0x5f
        /*0026*/ 	.short	0x0101


	//----- nvinfo : EIATTR_COOP_GROUP_MASK_REGIDS
	.align		4
        /*0028*/ 	.byte	0x04, 0x29
        /*002a*/ 	.short	(.L_1616 - .L_1615)


	//   ....[0]....
.L_1615:
        /*002c*/ 	.word	0xffffffff


	//   ....[1]....
        /*0030*/ 	.word	0xffffffff


	//   ....[2]....
        /*0034*/ 	.word	0xffffffff


	//   ....[3]....
        /*0038*/ 	.word	0xffffffff


	//   ....[4]....
        /*003c*/ 	.word	0xffffffff


	//   ....[5]....
        /*0040*/ 	.word	0xffffffff


	//   ....[6]....
        /*0044*/ 	.word	0xffffffff


	//   ....[7]....
        /*0048*/ 	.word	0xffffffff


	//   ....[8]....
        /*004c*/ 	.word	0xffffffff


	//   ....[9]....
        /*0050*/ 	.word	0xffffffff


	//   ....[10]....
        /*0054*/ 	.word	0xffffffff


	//   ....[11]....
        /*0058*/ 	.word	0xffffffff


	//   ....[12]....
        /*005c*/ 	.word	0xffffffff


	//   ....[13]....
        /*0060*/ 	.word	0xffffffff


	//   ....[14]....
        /*0064*/ 	.word	0xffffffff


	//   ....[15]....
        /*0068*/ 	.word	0xffffffff


	//----- nvinfo : EIATTR_COOP_GROUP_INSTR_OFFSETS
	.align		4
.L_1616:
        /*006c*/ 	.byte	0x04, 0x28
        /*006e*/ 	.short	(.L_1618 - .L_1617)


	//   ....[0]....
.L_1617:
        /*0070*/ 	.word	0x0000fab0


	//   ....[1]....
        /*0074*/ 	.word	0x0000fae0


	//   ....[2]....
        /*0078*/ 	.word	0x0000fb30


	//   ....[3]....
        /*007c*/ 	.word	0x0000fb40


	//   ....[4]....
        /*0080*/ 	.word	0x000140f0


	//   ....[5]....
        /*0084*/ 	.word	0x00014100


	//   ....[6]....
        /*0088*/ 	.word	0x00014140


	//   ....[7]....
        /*008c*/ 	.word	0x00014150


	//   ....[8]....
        /*0090*/ 	.word	0x00017f60


	//   ....[9]....
        /*0094*/ 	.word	0x00017f80


	//   ....[10]....
        /*0098*/ 	.word	0x00017fb0


	//   ....[11]....
        /*009c*/ 	.word	0x00017fc0


	//   ....[12]....
        /*00a0*/ 	.word	0x000196a0


	//   ....[13]....
        /*00a4*/ 	.word	0x000196e0


	//   ....[14]....
        /*00a8*/ 	.word	0x00019740


	//   ....[15]....
        /*00ac*/ 	.word	0x00019750


	//----- nvinfo : EIATTR_EXIT_INSTR_OFFSETS
	.align		4
.L_1618:
        /*00b0*/ 	.byte	0x04, 0x1c
        /*00b2*/ 	.short	(.L_1620 - .L_1619)


	//   ....[0]....
.L_1619:
        /*00b4*/ 	.word	0x00000330


	//   ....[1]....
        /*00b8*/ 	.word	0x00000ca0


	//   ....[2]....
        /*00bc*/ 	.word	0x00000cd0


	//   ....[3]....
        /*00c0*/ 	.word	0x0001a690


	//   ....[4]....
        /*00c4*/ 	.word	0x0001a750


	//----- nvinfo : EIATTR_CRS_STACK_SIZE
	.align		4
.L_1620:
        /*00c8*/ 	.byte	0x04, 0x1e
        /*00ca*/ 	.short	(.L_1622 - .L_1621)
.L_1621:
        /*00cc*/ 	.word	0x00000000


	//----- nvinfo : EIATTR_CBANK_PARAM_SIZE
	.align		4
.L_1622:
        /*00d0*/ 	.byte	0x03, 0x19
        /*00d2*/ 	.short	0x01d0


	//----- nvinfo : EIATTR_PARAM_CBANK
	.align		4
        /*00d4*/ 	.byte	0x04, 0x0a
        /*00d6*/ 	.short	(.L_1624 - .L_1623)
	.align		4
.L_1623:
        /*00d8*/ 	.word	index@(.nv.constant0._ZN5flash24flash_fwd_splitkv_kernelI23Flash_fwd_kernel_traitsILi64ELi64ELi128ELi4ELb0ELb0EN7cutlass6half_tE19Flash_kernel_traitsILi64ELi64ELi128ELi4ES3_EELb1ELb0ELb0ELb0ELb0ELb1ELb0ELb1EEEvNS_16Flash_fwd_paramsE)
        /*00dc*/ 	.short	0x0210
        /*00de*/ 	.short	0x01d0


	//----- nvinfo : EIATTR_SW_WAR
	.align		4
.L_1624:
        /*00e0*/ 	.byte	0x04, 0x36
        /*00e2*/ 	.short	(.L_1626 - .L_1625)
.L_1625:
        /*00e4*/ 	.word	0x00000008
.L_1626:


//--------------------- .nv.info._ZN5flash24flash_fwd_splitkv_kernelI23Flash_fwd_kernel_traitsILi64ELi64ELi128ELi4ELb0ELb0EN7cutlass6half_tE19Flash_kernel_traitsILi64ELi64ELi128ELi4ES3_EELb1ELb0ELb0ELb0ELb0ELb0ELb1ELb0EEEvNS_16Flash_fwd_paramsE --------------------------
	.section	.nv.info._ZN5flash24flash_fwd_splitkv_kernelI23Flash_fwd_kernel_traitsILi64ELi64ELi128ELi4ELb0ELb0EN7cutlass6half_tE19Flash_kernel_traitsILi64ELi64ELi128ELi4ES3_EELb1ELb0ELb0ELb0ELb0ELb0ELb1ELb0EEEvNS_16Flash_fwd_paramsE,"",@"SHT_CUDA_INFO"
	.sectionflags	@""
	.align	4


	//----- nvinfo : EIATTR_CUDA_API_VERSION
	.align		4
        /*0000*/ 	.byte	0x04, 0x37
        /*0002*/ 	.short	(.L_1628 - .L_1627)
.L_1627:
        /*0004*/ 	.word	0x00000082


	//----- nvinfo : EIATTR_KPARAM_INFO
	.align		4
.L_1628:
        /*0008*/ 	.byte	0x04, 0x17
        /*000a*/ 	.short	(.L_1630 - .L_1629)
.L_1629:
        /*000c*/ 	.word	0x00000000
        /*0010*/ 	.short	0x0000
        /*0012*/ 	.short	0x0000
        /*0014*/ 	.byte	0x00, 0xf0, 0x41, 0x07


	//----- nvinfo : EIATTR_SPARSE_MMA_MASK
	.align		4
.L_1630:
        /*0018*/ 	.byte	0x03, 0x50
        /*001a*/ 	.short	0x0000


	//----- nvinfo : EIATTR_MAXREG_COUNT
	.align		4
        /*001c*/ 	.byte	0x03, 0x1b
        /*001e*/ 	.short	0x00ff


	//----- nvinfo : EIATTR_NUM_BARRIERS
	.align		4
        /*0020*/ 	.byte	0x02, 0x4c
        /*0022*/ 	.byte	0x01
	.zero		1


	//----- nvinfo : EIATTR_MERCURY_ISA_VERSION
	.align		4
        /*0024*/ 	.byte	0x03, 0x5f
        /*0026*/ 	.short	0x0101


	//----- nvinfo : EIATTR_COOP_GROUP_MASK_REGIDS
	.align		4
        /*0028*/ 	.byte	0x04, 0x29
        /*002a*/ 	.short	(.L_1632 - .L_1631)


	//   ....[0]....
.L_1631:
        /*002c*/ 	.word	0xffffffff


	//   ....[1]....
        /*0030*/ 	.word	0xffffffff


	//   ....[2]....
        /*0034*/ 	.word	0xffffffff


	//   ....[3]....
        /*0038*/ 	.word	0xffffffff


	//   ....[4]....
        /*003c*/ 	.word	0xffffffff


	//   ....[5]....
        /*0040*/ 	.word	0xffffffff


	//   ....[6]....
        /*0044*/ 	.word	0xffffffff


	//   ....[7]....
        /*0048*/ 	.word	0xffffffff


	//   ....[8]....
        /*004c*/ 	.word	0xffffffff


	//   ....[9]....
        /*0050*/ 	.word	0xffffffff


	//   ....[10]....
        /*0054*/ 	.word	0xffffffff


	//   ....[11]....
        /*0058*/ 	.word	0xffffffff


	//   ....[12]....
        /*005c*/ 	.word	0xffffffff


	//   ....[13]....
        /*0060*/ 	.word	0xffffffff


	//   ....[14]....
        /*0064*/ 	.word	0xffffffff


	//   ....[15]....
        /*0068*/ 	.word	0xffffffff


	//----- nvinfo : EIATTR_COOP_GROUP_INSTR_OFFSETS
	.align		4
.L_1632:
        /*006c*/ 	.byte	0x04, 0x28
        /*006e*/ 	.short	(.L_1634 - .L_1633)


	//   ....[0]....
.L_1633:
        /*0070*/ 	.word	0x00005500


	//   ....[1]....
        /*0074*/ 	.word	0x00005680


	//   ....[2]....
        /*0078*/ 	.word	0x00005750


	//   ....[3]....
        /*007c*/ 	.word	0x000058a0


	//   ....[4]....
        /*0080*/ 	.word	0x00009450


	//   ....[5]....
        /*0084*/ 	.word	0x00009460


	//   ....[6]....
        /*0088*/ 	.word	0x00009490


	//   ....[7]....
        /*008c*/ 	.word	0x000094a0


	//   ....[8]....
        /*0090*/ 	.word	0x0000c990


	//   ....[9]....
        /*0094*/ 	.word	0x0000c9b0


	//   ....[10]....
        /*0098*/ 	.word	0x0000c9f0


	//   ....[11]....
        /*009c*/ 	.word	0x0000ca00


	//   ....[12]....
        /*00a0*/ 	.word	0x0000e110


	//   ....[13]....
        /*00a4*/ 	.word	0x0000e150


	//   ....[14]....
        /*00a8*/ 	.word	0x0000e1e0


	//   ....[15]....
        /*00ac*/ 	.word	0x0000e1f0


	//----- nvinfo : EIATTR_EXIT_INSTR_OFFSETS
	.align		4
.L_1634:
        /*00b0*/ 	.byte	0x04, 0x1c
        /*00b2*/ 	.short	(.L_1636 - .L_1635)


	//   ....[0]....
.L_1635:
        /*00b4*/ 	.word	0x00000450


	//   ....[1]....
        /*00b8*/ 	.word	0x00000cc0


	//   ....[2]....
        /*00bc*/ 	.word	0x00000cf0


	//   ....[3]....
        /*00c0*/ 	.word	0x0000edd0


	//   ....[4]....
        /*00c4*/ 	.word	0x0000edf0


	//----- nvinfo : EIATTR_CRS_STACK_SIZE
	.align		4
.L_1636:
        /*00c8*/ 	.byte	0x04, 0x1e
        /*00ca*/ 	.short	(.L_1638 - .L_1637)
.L_1637:
        /*00cc*/ 	.word	0x00000000


	//----- nvinfo : EIATTR_CBANK_PARAM_SIZE
	.align		4
.L_1638:
        /*00d0*/ 	.byte	0x03, 0x19
        /*00d2*/ 	.short	0x01d0


	//----- nvinfo : EIATTR_PARAM_CBANK
	.align		4
        /*00d4*/ 	.byte	0x04, 0x0a
        /*00d6*/ 	.short	(.L_1640 - .L_1639)
	.align		4
.L_1639:
        /*00d8*/ 	.word	index@(.nv.constant0._ZN5flash24flash_fwd_splitkv_kernelI23Flash_fwd_kernel_traitsILi64ELi64ELi128ELi4ELb0ELb0EN7cutlass6half_tE19Flash_kernel_traitsILi64ELi64ELi128ELi4ES3_EELb1ELb0ELb0ELb0ELb0ELb0ELb1ELb0EEEvNS_16Flash_fwd_paramsE)
        /*00dc*/ 	.short	0x0210
        /*00de*/ 	.short	0x01d0


	//----- nvinfo : EIATTR_SW_WAR
	.align		4
.L_1640:
        /*00e0*/ 	.byte	0x04, 0x36
        /*00e2*/ 	.short	(.L_1642 - .L_1641)
.L_1641:
        /*00e4*/ 	.word	0x00000008
.L_1642:


//--------------------- .nv.info._ZN5flash24flash_fwd_splitkv_kernelI23Flash_fwd_kernel_traitsILi64ELi64ELi128ELi4ELb0ELb0EN7cutlass6half_tE19Flash_kernel_traitsILi64ELi64ELi128ELi4ES3_EELb1ELb0ELb0ELb0ELb0ELb1ELb1ELb0EEEvNS_16Flash_fwd_paramsE --------------------------
	.section	.nv.info._ZN5flash24flash_fwd_splitkv_kernelI23Flash_fwd_kernel_traitsILi64ELi64ELi128ELi4ELb0ELb0EN7cutlass6half_tE19Flash_kernel_traitsILi64ELi64ELi128ELi4ES3_EELb1ELb0ELb0ELb0ELb0ELb1ELb1ELb0EEEvNS_16Flash_fwd_paramsE,"",@"SHT_CUDA_INFO"
	.sectionflags	@""
	.align	4


	//----- nvinfo : EIATTR_CUDA_API_VERSION
	.align		4
        /*0000*/ 	.byte	0x04, 0x37
        /*0002*/ 	.short	(.L_1644 - .L_1643)
.L_1643:
        /*0004*/ 	.word	0x00000082


	//----- nvinfo : EIATTR_KPARAM_INFO
	.align		4
.L_1644:
        /*0008*/ 	.byte	0x04, 0x17
        /*000a*/ 	.short	(.L_1646 - .L_1645)
.L_1645:
        /*000c*/ 	.word	0x00000000
        /*0010*/ 	.short	0x0000
        /*0012*/ 	.short	0x0000
        /*0014*/ 	.byte	0x00, 0xf0, 0x41, 0x07


	//----- nvinfo : EIATTR_SPARSE_MMA_MASK
	.align		4
.L_1646:
        /*0018*/ 	.byte	0x03, 0x50
        /*001a*/ 	.short	0x0000


	//----- nvinfo : EIATTR_MAXREG_COUNT
	.align		4
        /*001c*/ 	.byte	0x03, 0x1b
        /*001e*/ 	.short	0x00ff


	//----- nvinfo : EIATTR_NUM_BARRIERS
	.align		4
        /*0020*/ 	.byte	0x02, 0x4c
        /*0022*/ 	.byte	0x01
	.zero		1


	//----- nvinfo : EIATTR_MERCURY_ISA_VERSION
	.align		4
        /*0024*/ 	.byte	0x03, 0x5f
        /*0026*/ 	.short	0x0101


	//----- nvinfo : EIATTR_COOP_GROUP_MASK_REGIDS
	.align		4
        /*0028*/ 	.byte	0x04, 0x29
        /*002a*/ 	.short	(.L_1648 - .L_1647)


	//   ....[0]....
.L_1647:
        /*002c*/ 	.word	0xffffffff


	//   ....[1]....
        /*0030*/ 	.word	0xffffffff


	//   ....[2]....
        /*0034*/ 	.word	0xffffffff


	//   ....[3]....
        /*0038*/ 	.word	0xffffffff


	//   ....[4]....
        /*003c*/ 	.word	0xffffffff


	//   ....[5]....
        /*0040*/ 	.word	0xffffffff


	//   ....[6]....
        /*0044*/ 	.word	0xffffffff


	//   ....[7]....
        /*0048*/ 	.word	0xffffffff


	//   ....[8]....
        /*004c*/ 	.word	0xffffffff


	//   ....[9]....
        /*0050*/ 	.word	0xffffffff


	//   ....[10]....
        /*0054*/ 	.word	0xffffffff


	//   ....[11]....
        /*0058*/ 	.word	0xffffffff


	//   ....[12]....
        /*005c*/ 	.word	0xffffffff


	//   ....[13]....
        /*0060*/ 	.word	0xffffffff


	//   ....[14]....
        /*0064*/ 	.word	0xffffffff


	//   ....[15]....
        /*0068*/ 	.word	0xffffffff


	//----- nvinfo : EIATTR_COOP_GROUP_INSTR_OFFSETS
	.align		4
.L_1648:
        /*006c*/ 	.byte	0x04, 0x28
        /*006e*/ 	.short	(.L_1650 - .L_1649)


	//   ....[0]....
.L_1649:
        /*0070*/ 	.word	0x00005d90


	//   ....[1]....
        /*0074*/ 	.word	0x00005f30


	//   ....[2]....
        /*0078*/ 	.word	0x00005f80


	//   ....[3]....
        /*007c*/ 	.word	0x00006020


	//   ....[4]....
        /*0080*/ 	.word	0x0000a470


	//   ....[5]....
        /*0084*/ 	.word	0x0000a480


	//   ....[6]....
        /*0088*/ 	.word	0x0000a4b0


	//   ....[7]....
        /*008c*/ 	.word	0x0000a4c0


	//   ....[8]....
        /*0090*/ 	.word	0x0000e270


	//   ....[9]....
        /*0094*/ 	.word	0x0000e280


	//   ....[10]....
        /*0098*/ 	.word	0x0000e2b0


	//   ....[11]....
        /*009c*/ 	.word	0x0000e2c0


	//   ....[12]....
        /*00a0*/ 	.word	0x0000f980


	//   ....[13]....
        /*00a4*/ 	.word	0x0000f9c0


	//   ....[14]....
        /*00a8*/ 	.word	0x0000fa50


	//   ....[15]....
        /*00ac*/ 	.word	0x0000fa60


	//----- nvinfo : EIATTR_EXIT_INSTR_OFFSETS
	.align		4
.L_1650:
        /*00b0*/ 	.byte	0x04, 0x1c
        /*00b2*/ 	.short	(.L_1652 - .L_1651)


	//   ....[0]....
.L_1651:
        /*00b4*/ 	.word	0x00000450


	//   ....[1]....
        /*00b8*/ 	.word	0x00000cc0


	//   ....[2]....
        /*00bc*/ 	.word	0x00000cf0


	//   ....[3]....
        /*00c0*/ 	.word	0x00010640


	//   ....[4]....
        /*00c4*/ 	.word	0x00010660


	//----- nvinfo : EIATTR_CRS_STACK_SIZE
	.align		4
.L_1652:
        /*00c8*/ 	.byte	0x04, 0x1e
        /*00ca*/ 	.short	(.L_1654 - .L_1653)
.L_1653:
        /*00cc*/ 	.word	0x00000000


	//----- nvinfo : EIATTR_CBANK_PARAM_SIZE
	.align		4
.L_1654:
        /*00d0*/ 	.byte	0x03, 0x19
        /*00d2*/ 	.short	0x01d0


	//----- nvinfo : EIATTR_PARAM_CBANK
	.align		4
        /*00d4*/ 	.byte	0x04, 0x0a
        /*00d6*/ 	.short	(.L_1656 - .L_1655)
	.align		4
.L_1655:
        /*00d8*/ 	.word	index@(.nv.constant0._ZN5flash24flash_fwd_splitkv_kernelI23Flash_fwd_kernel_traitsILi64ELi64ELi128ELi4ELb0ELb0EN7cutlass6half_tE19Flash_kernel_traitsILi64ELi64ELi128ELi4ES3_EELb1ELb0ELb0ELb0ELb0ELb1ELb1ELb0EEEvNS_16Flash_fwd_paramsE)
        /*00dc*/ 	.short	0x0210
        /*00de*/ 	.short	0x01d0


	//----- nvinfo : EIATTR_SW_WAR
	.align		4
.L_1656:
        /*00e0*/ 	.byte	0x04, 0x36
        /*00e2*/ 	.short	(.L_1658 - .L_1657)
.L_1657:
        /*00e4*/ 	.word	0x00000008
.L_1658:


//--------------------- .nv.info._ZN5flash24flash_fwd_splitkv_kernelI23Flash_fwd_kernel_traitsILi64ELi64ELi128ELi4ELb0ELb0EN7cutlass6half_tE19Flash_kernel_traitsILi64ELi64ELi128ELi4ES3_EELb1ELb0ELb0ELb0ELb0ELb0ELb1ELb1EEEvNS_16Flash_fwd_paramsE --------------------------
	.section	.nv.info._ZN5flash24flash_fwd_splitkv_kernelI23Flash_fwd_kernel_traitsILi64ELi64ELi128ELi4ELb0ELb0EN7cutlass6half_tE19Flash_kernel_traitsILi64ELi64ELi128ELi4ES3_EELb1ELb0ELb0ELb0ELb0ELb0ELb1ELb1EEEvNS_16Flash_fwd_paramsE,"",@"SHT_CUDA_INFO"
	.sectionflags	@""
	.align	4


	//----- nvinfo : EIATTR_CUDA_API_VERSION
	.align		4
        /*0000*/ 	.byte	0x04, 0x37
        /*0002*/ 	.short	(.L_1660 - .L_1659)
.L_1659:
        /*0004*/ 	.word	0x00000082


	//----- nvinfo : EIATTR_KPARAM_INFO
	.align		4
.L_1660:
        /*0008*/ 	.byte	0x04, 0x17
        /*000a*/ 	.short	(.L_1662 - .L_1661)
.L_1661:
        /*000c*/ 	.word	0x00000000
        /*0010*/ 	.short	0x0000
        /*0012*/ 	.short	0x0000
        /*0014*/ 	.byte	0x00, 0xf0, 0x41, 0x07


	//----- nvinfo : EIATTR_SPARSE_MMA_MASK
	.align		4
.L_1662:
        /*0018*/ 	.byte	0x03, 0x50
        /*001a*/ 	.short	0x0000


	//----- nvinfo : EIATTR_MAXREG_COUNT
	.align		4
        /*001c*/ 	.byte	0x03, 0x1b
        /*001e*/ 	.short	0x00ff


	//----- nvinfo : EIATTR_NUM_BARRIERS
	.align		4
        /*0020*/ 	.byte	0x02, 0x4c
        /*0022*/ 	.byte	0x01
	.zero		1


	//----- nvinfo : EIATTR_MERCURY_ISA_VERSION
	.align		4
        /*0024*/ 	.byte	0x03, 0x5f
        /*0026*/ 	.short	0x0101


	//----- nvinfo : EIATTR_COOP_GROUP_MASK_REGIDS
	.align		4
        /*0028*/ 	.byte	0x04, 0x29
        /*002a*/ 	.short	(.L_1664 - .L_1663)


	//   ....[0]....
.L_1663:
        /*002c*/ 	.word	0xffffffff


	//   ....[1]....
        /*0030*/ 	.word	0xffffffff


	//   ....[2]....
        /*0034*/ 	.word	0xffffffff


	//   ....[3]....
        /*0038*/ 	.word	0xffffffff


	//   ....[4]....
        /*003c*/ 	.word	0xffffffff


	//   ....[5]....
        /*0040*/ 	.word	0xffffffff


	//   ....[6]....
        /*0044*/ 	.word	0xffffffff


	//   ....[7]....
        /*0048*/ 	.word	0xffffffff


	//   ....[8]....
        /*004c*/ 	.word	0xffffffff


	//   ....[9]....
        /*0050*/ 	.word	0xffffffff


	//   ....[10]....
        /*0054*/ 	.word	0xffffffff


	//   ....[11]....
        /*0058*/ 	.word	0xffffffff


	//   ....[12]....
        /*005c*/ 	.word	0xffffffff


	//   ....[13]....
        /*0060*/ 	.word	0xffffffff


	//   ....[14]....
        /*0064*/ 	.word	0xffffffff


	//   ....[15]....
        /*0068*/ 	.word	0xffffffff


	//----- nvinfo : EIATTR_COOP_GROUP_INSTR_OFFSETS
	.align		4
.L_1664:
        /*006c*/ 	.byte	0x04, 0x28
        /*006e*/ 	.short	(.L_1666 - .L_1665)


	//   ....[0]....
.L_1665:
        /*0070*/ 	.word	0x0000f290


	//   ....[1]....
        /*0074*/ 	.word	0x0000f2b0


	//   ....[2]....
        /*0078*/ 	.word	0x0000f340


	//   ....[3]....
        /*007c*/ 	.word	0x0000f350


	//   ....[4]....
        /*0080*/ 	.word	0x00013080


	//   ....[5]....
        /*0084*/ 	.word	0x000130c0


	//   ....[6]....
        /*0088*/ 	.word	0x000130e0


	//   ....[7]....
        /*008c*/ 	.word	0x00013100


	//   ....[8]....
        /*0090*/ 	.word	0x000166a0


	//   ....[9]....
        /*0094*/ 	.word	0x000166c0


	//   ....[10]....
        /*0098*/ 	.word	0x000166f0


	//   ....[11]....
        /*009c*/ 	.word	0x00016700


	//   ....[12]....
        /*00a0*/ 	.word	0x00017e20


	//   ....[13]....
        /*00a4*/ 	.word	0x00017e60


	//   ....[14]....
        /*00a8*/ 	.word	0x00017ef0


	//   ....[15]....
        /*00ac*/ 	.word	0x00017f00


	//----- nvinfo : EIATTR_EXIT_INSTR_OFFSETS
	.align		4
.L_1666:
        /*00b0*/ 	.byte	0x04, 0x1c
        /*00b2*/ 	.short	(.L_1668 - .L_1667)


	//   ....[0]....
.L_1667:
        /*00b4*/ 	.word	0x00000440


	//   ....[1]....
        /*00b8*/ 	.word	0x00000d30


	//   ....[2]....
        /*00bc*/ 	.word	0x00000d60


	//   ....[3]....
        /*00c0*/ 	.word	0x00018b20


	//   ....[4]....
        /*00c4*/ 	.word	0x00018b40


	//----- nvinfo : EIATTR_CRS_STACK_SIZE
	.align		4
.L_1668:
        /*00c8*/ 	.byte	0x04, 0x1e
        /*00ca*/ 	.short	(.L_1670 - .L_1669)
.L_1669:
        /*00cc*/ 	.word	0x00000000


	//----- nvinfo : EIATTR_CBANK_PARAM_SIZE
	.align		4
.L_1670:
        /*00d0*/ 	.byte	0x03, 0x19
        /*00d2*/ 	.short	0x01d0


	//----- nvinfo : EIATTR_PARAM_CBANK
	.align		4
        /*00d4*/ 	.byte	0x04, 0x0a
        /*00d6*/ 	.short	(.L_1672 - .L_1671)
	.align		4
.L_1671:
        /*00d8*/ 	.word	index@(.nv.constant0._ZN5flash24flash_fwd_splitkv_kernelI23Flash_fwd_kernel_traitsILi64ELi64ELi128ELi4ELb0ELb0EN7cutlass6half_tE19Flash_kernel_traitsILi64ELi64ELi128ELi4ES3_EELb1ELb0ELb0ELb0ELb0ELb0ELb1ELb1EEEvNS_16Flash_fwd_paramsE)
        /*00dc*/ 	.short	0x0210
        /*00de*/ 	.short	0x01d0


	//----- nvinfo : EIATTR_SW_WAR
	.align		4
.L_1672:
        /*00e0*/ 	.byte	0x04, 0x36
        /*00e2*/ 	.short	(.L_1674 - .L_1673)
.L_1673:
        /*00e4*/ 	.word	0x00000008
.L_1674:


//--------------------- .nv.info._ZN5flash24flash_fwd_splitkv_kernelI23Flash_fwd_kernel_traitsILi64ELi64ELi128ELi4ELb0ELb0EN7cutlass6half_tE19Flash_kernel_traitsILi64ELi64ELi128ELi4ES3_EELb1ELb0ELb0ELb0ELb0ELb1ELb1ELb1EEEvNS_16Flash_fwd_paramsE --------------------------
	.section	.nv.info._ZN5flash24flash_fwd_splitkv_kernelI23Flash_fwd_kernel_traitsILi64ELi64ELi128ELi4ELb0ELb0EN7cutlass6half_tE19Flash_kernel_traitsILi64ELi64ELi128ELi4ES3_EELb1ELb0ELb0ELb0ELb0ELb1ELb1ELb1EEEvNS_16Flash_fwd_paramsE,"",@"SHT_CUDA_INFO"
	.sectionflags	@""
	.align	4


	//----- nvinfo : EIATTR_CUDA_API_VERSION
	.align		4
        /*0000*/ 	.byte	0x04, 0x37
        /*0002*/ 	.short	(.L_1676 - .L_1675)
.L_1675:
        /*0004*/ 	.word	0x00000082


	//----- nvinfo : EIATTR_KPARAM_INFO
	.align		4
.L_1676:
        /*0008*/ 	.byte	0x04, 0x17
        /*000a*/ 	.short	(.L_1678 - .L_1677)
.L_1677:
        /*000c*/ 	.word	0x00000000
        /*0010*/ 	.short	0x0000
        /*0012*/ 	.short	0x0000
        /*0014*/ 	.byte	0x00, 0xf0, 0x41, 0x07


	//----- nvinfo : EIATTR_SPARSE_MMA_MASK
	.align		4
.L_1678:
        /*0018*/ 	.byte	0x03, 0x50
        /*001a*/ 	.short	0x0000


	//----- nvinfo : EIATTR_MAXREG_COUNT
	.align		4
        /*001c*/ 	.byte	0x03, 0x1b
        /*001e*/ 	.short	0x00ff


	//----- nvinfo : EIATTR_NUM_BARRIERS
	.align		4
        /*0020*/ 	.byte	0x02, 0x4c
        /*0022*/ 	.byte	0x01
	.zero		1


	//----- nvinfo : EIATTR_MERCURY_ISA_VERSION
	.align		4
        /*0024*/ 	.byte	0x03, 0x5f
        /*0026*/ 	.short	0x0101


	//----- nvinfo : EIATTR_COOP_GROUP_MASK_REGIDS
	.align		4
        /*0028*/ 	.byte	0x04, 0x29
        /*002a*/ 	.short	(.L_1680 - .L_1679)


	//   ....[0]....
.L_1679:
        /*002c*/ 	.word	0xffffffff


	//   ....[1]....
        /*0030*/ 	.word	0xffffffff


	//   ....[2]....
        /*0034*/ 	.word	0xffffffff


	//   ....[3]....
        /*0038*/ 	.word	0xffffffff


	//   ....[4]....
        /*003c*/ 	.word	0xffffffff


	//   ....[5]....
        /*0040*/ 	.word	0xffffffff


	//   ....[6]....
        /*0044*/ 	.word	0xffffffff


	//   ....[7]....
        /*0048*/ 	.word	0xffffffff


	//   ....[8]....
        /*004c*/ 	.word	0xffffffff


	//   ....[9]....
        /*0050*/ 	.word	0xffffffff


	//   ....[10]....
        /*0054*/ 	.word	0xffffffff


	//   ....[11]....
        /*0058*/ 	.word	0xffffffff


	//   ....[12]....
        /*005c*/ 	.word	0xffffffff


	//   ....[13]....
        /*0060*/ 	.word	0xffffffff


	//   ....[14]....
        /*0064*/ 	.word	0xffffffff


	//   ....[15]....
        /*0068*/ 	.word	0xffffffff


	//----- nvinfo : EIATTR_COOP_GROUP_INSTR_OFFSETS
	.align		4
.L_1680:
        /*006c*/ 	.byte	0x04, 0x28
        /*006e*/ 	.short	(.L_1682 - .L_1681)


	//   ....[0]....
.L_1681:
        /*0070*/ 	.word	0x0000fb60


	//   ....[1]....
        /*0074*/ 	.word	0x0000fb80


	//   ....[2]....
        /*0078*/ 	.word	0x0000fc00


	//   ....[3]....
        /*007c*/ 	.word	0x0000fc10


	//   ....[4]....
        /*0080*/ 	.word	0x000141b0


	//   ....[5]....
        /*0084*/ 	.word	0x000141c0


	//   ....[6]....
        /*0088*/ 	.word	0x000141f0


	//   ....[7]....
        /*008c*/ 	.word	0x00014200


	//   ....[8]....
        /*0090*/ 	.word	0x00018020


	//   ....[9]....
        /*0094*/ 	.word	0x00018030


	//   ....[10]....
        /*0098*/ 	.word	0x00018060


	//   ....[11]....
        /*009c*/ 	.word	0x00018070


	//   ....[12]....
        /*00a0*/ 	.word	0x00019740


	//   ....[13]....
        /*00a4*/ 	.word	0x00019780


	//   ....[14]....
        /*00a8*/ 	.word	0x00019810


	//   ....[15]....
        /*00ac*/ 	.word	0x00019820


	//----- nvinfo : EIATTR_EXIT_INSTR_OFFSETS
	.align		4
.L_1682:
        /*00b0*/ 	.byte	0x04, 0x1c
        /*00b2*/ 	.short	(.L_1684 - .L_1683)


	//   ....[0]....
.L_1683:
        /*00b4*/ 	.word	0x00000440


	//   ....[1]....
        /*00b8*/ 	.word	0x00000d30


	//   ....[2]....
        /*00bc*/ 	.word	0x00000d60


	//   ....[3]....
        /*00c0*/ 	.word	0x0001a440


	//   ....[4]....
        /*00c4*/ 	.word	0x0001a460


	//----- nvinfo : EIATTR_CRS_STACK_SIZE
	.align		4
.L_1684:
        /*00c8*/ 	.byte	0x04, 0x1e
        /*00ca*/ 	.short	(.L_1686 - .L_1685)
.L_1685:
        /*00cc*/ 	.word	0x00000000


	//----- nvinfo : EIATTR_CBANK_PARAM_SIZE
	.align		4
.L_1686:
        /*00d0*/ 	.byte	0x03, 0x19
        /*00d2*/ 	.short	0x01d0


	//----- nvinfo : EIATTR_PARAM_CBANK
	.align		4
        /*00d4*/ 	.byte	0x04, 0x0a
        /*00d6*/ 	.short	(.L_1688 - .L_1687)
	.align		4
.L_1687:
        /*00d8*/ 	.word	index@(.nv.constant0._ZN5flash24flash_fwd_splitkv_kernelI23Flash_fwd_kernel_traitsILi64ELi64ELi128ELi4ELb0ELb0EN7cutlass6half_tE19Flash_kernel_traitsILi64ELi64ELi128ELi4ES3_EELb1ELb0ELb0ELb0ELb0ELb1ELb1ELb1EEEvNS_16Flash_fwd_paramsE)
        /*00dc*/ 	.short	0x0210
        /*00de*/ 	.short	0x01d0


	//----- nvinfo : EIATTR_SW_WAR
	.align		4
.L_1688:
        /*00e0*/ 	.byte	0x04, 0x36
        /*00e2*/ 	.short	(.L_1690 - .L_1689)
.L_1689:
        /*00e4*/ 	.word	0x00000008
.L_1690:


//--------------------- .nv.info._ZN5flash24flash_fwd_splitkv_kernelI23Flash_fwd_kernel_traitsILi64ELi64ELi128ELi4ELb0ELb0EN7cutlass6half_tE19Flash_kernel_traitsILi64ELi64ELi128ELi4ES3_EELb1ELb0ELb0ELb1ELb1ELb0ELb0ELb0EEEvNS_16Flash_fwd_paramsE --------------------------
	.section	.nv.info._ZN5flash24flash_fwd_splitkv_kernelI23Flash_fwd_kernel_traitsILi64ELi64ELi128ELi4ELb0ELb0EN7cutlass6half_tE19Flash_kernel_traitsILi64ELi64ELi128ELi4ES3_EELb1ELb0ELb0ELb1ELb1ELb0ELb0ELb0EEEvNS_16Flash_fwd_paramsE,"",@"SHT_CUDA_INFO"
	.sectionflags	@""
	.align	4


	//----- nvinfo : EIATTR_CUDA_API_VERSION
	.align		4
        /*0000*/ 	.byte	0x04, 0x37
        /*0002*/ 	.short	(.L_1692 - .L_1691)
.L_1691:
        /*0004*/ 	.word	0x00000082


	//----- nvinfo : EIATTR_KPARAM_INFO
	.align		4
.L_1692:
        /*0008*/ 	.byte	0x04, 0x17
        /*000a*/ 	.short	(.L_1694 - .L_1693)
.L_1693:
        /*000c*/ 	.word	0x00000000
        /*0010*/ 	.short	0x0000
        /*0012*/ 	.short	0x0000
        /*0014*/ 	.byte	0x00, 0xf0, 0x41, 0x07


	//----- nvinfo : EIATTR_SPARSE_MMA_MASK
	.align		4
.L_1694:
        /*0018*/ 	.byte	0x03, 0x50
        /*001a*/ 	.short	0x0000


	//----- nvinfo : EIATTR_MAXREG_COUNT
	.align		4
        /*001c*/ 	.byte	0x03, 0x1b
        /*001e*/ 	.short	0x00ff


	//----- nvinfo : EIATTR_NUM_BARRIERS
	.align		4
        /*0020*/ 	.byte	0x02, 0x4c
        /*0022*/ 	.byte	0x01
	.zero		1


	//----- nvinfo : EIATTR_MERCURY_ISA_VERSION
	.align		4
        /*0024*/ 	.byte	0x03, 0x5f
        /*0026*/ 	.short	0x0101


	//----- nvinfo : EIATTR_COOP_GROUP_MASK_REGIDS
	.align		4
        /*0028*/ 	.byte	0x04, 0x29
        /*002a*/ 	.short	(.L_1696 - .L_1695)


	//   ....[0]....
.L_1695:
        /*002c*/ 	.word	0xffffffff


	//   ....[1]....
        /*0030*/ 	.word	0xffffffff


	//   ....[2]....
        /*0034*/ 	.word	0xffffffff


	//   ....[3]....
        /*0038*/ 	.word	0xffffffff


	//   ....[4]....
        /*003c*/ 	.word	0xffffffff


	//   ....[5]....
        /*0040*/ 	.word	0xffffffff


	//   ....[6]....
        /*0044*/ 	.word	0xffffffff


	//   ....[7]....
        /*0048*/ 	.word	0xffffffff


	//   ....[8]....
        /*004c*/ 	.word	0xffffffff


	//   ....[9]....
        /*0050*/ 	.word	0xffffffff


	//   ....[10]....
        /*0054*/ 	.word	0xffffffff


	//   ....[11]....
        /*0058*/ 	.word	0xffffffff


	//----- nvinfo : EIATTR_COOP_GROUP_INSTR_OFFSETS
	.align		4
.L_1696:
        /*005c*/ 	.byte	0x04, 0x28
        /*005e*/ 	.short	(.L_1698 - .L_1697)


	//   ....[0]....
.L_1697:
        /*0060*/ 	.word	0x00003950


	//   ....[1]....
        /*0064*/ 	.word	0x00003970


	//   ....[2]....
        /*0068*/ 	.word	0x00003a00


	//   ....[3]....
        /*006c*/ 	.word	0x00003a20


	//   ....[4]....
        /*0070*/ 	.word	0x00006560


	//   ....[5]....
        /*0074*/ 	.word	0x00006580


	//   ....[6]....
        /*0078*/ 	.word	0x000065c0


	//   ....[7]....
        /*007c*/ 	.word	0x000065d0


	//   ....[8]....
        /*0080*/ 	.word	0x00007d00


	//   ....[9]....
        /*0084*/ 	.word	0x00007d40


	//   ....[10]....
        /*0088*/ 	.word	0x00007da0


	//   ....[11]....
        /*008c*/ 	.word	0x00007db0


	//----- nvinfo : EIATTR_EXIT_INSTR_OFFSETS
	.align		4
.L_1698:
        /*0090*/ 	.byte	0x04, 0x1c
        /*0092*/ 	.short	(.L_1700 - .L_1699)


	//   ....[0]....
.L_1699:
        /*0094*/ 	.word	0x000001a0


	//   ....[1]....
        /*0098*/ 	.word	0x00000770


	//   ....[2]....
        /*009c*/ 	.word	0x000007a0


	//   ....[3]....
        /*00a0*/ 	.word	0x00008a20


	//----- nvinfo : EIATTR_CRS_STACK_SIZE
	.align		4
.L_1700:
        /*00a4*/ 	.byte	0x04, 0x1e
        /*00a6*/ 	.short	(.L_1702 - .L_1701)
.L_1701:
        /*00a8*/ 	.word	0x00000000


	//----- nvinfo : EIATTR_CBANK_PARAM_SIZE
	.align		4
.L_1702:
        /*00ac*/ 	.byte	0x03, 0x19
        /*00ae*/ 	.short	0x01d0


	//----- nvinfo : EIATTR_PARAM_CBANK
	.align		4
        /*00b0*/ 	.byte	0x04, 0x0a
        /*00b2*/ 	.short	(.L_1704 - .L_1703)
	.align		4
.L_1703:
        /*00b4*/ 	.word	index@(.nv.constant0._ZN5flash24flash_fwd_splitkv_kernelI23Flash_fwd_kernel_traitsILi64ELi64ELi128ELi4ELb0ELb0EN7cutlass6half_tE19Flash_kernel_traitsILi64ELi64ELi128ELi4ES3_EELb1ELb0ELb0ELb1ELb1ELb0ELb0ELb0EEEvNS_16Flash_fwd_paramsE)
        /*00b8*/ 	.short	0x0210
        /*00ba*/ 	.short	0x01d0


	//----- nvinfo : EIATTR_SW_WAR
	.align		4
.L_1704:
        /*00bc*/ 	.byte	0x04, 0x36
        /*00be*/ 	.short	(.L_1706 - .L_1705)
.L_1705:
        /*00c0*/ 	.word	0x00000008
.L_1706:


//--------------------- .nv.info._ZN5flash24flash_fwd_splitkv_kernelI23Flash_fwd_kernel_traitsILi64ELi64ELi128ELi4ELb0ELb0EN7cutlass6half_tE19Flash_kernel_traitsILi64ELi64ELi128ELi4ES3_EELb1ELb0ELb0ELb1ELb1ELb1ELb0ELb0EEEvNS_16Flash_fwd_paramsE --------------------------
	.section	.nv.info._ZN5flash24flash_fwd_splitkv_kernelI23Flash_fwd_kernel_traitsILi64ELi64ELi128ELi4ELb0ELb0EN7cutlass6half_tE19Flash_kernel_traitsILi64ELi64ELi128ELi4ES3_EELb1ELb0ELb0ELb1ELb1ELb1ELb0ELb0EEEvNS_16Flash_fwd_paramsE,"",@"SHT_CUDA_INFO"
	.sectionflags	@""
	.align	4


	//----- nvinfo : EIATTR_CUDA_API_VERSION
	.align		4
        /*0000*/ 	.byte	0x04, 0x37
        /*0002*/ 	.short	(.L_1708 - .L_1707)
.L_1707:
        /*0004*/ 	.word	0x00000082


	//----- nvinfo : EIATTR_KPARAM_INFO
	.align		4
.L_1708:
        /*0008*/ 	.byte	0x04, 0x17
        /*000a*/ 	.short	(.L_1710 - .L_1709)
.L_1709:
        /*000c*/ 	.word	0x00000000
        /*0010*/ 	.short	0x0000
        /*0012*/ 	.short	0x0000
        /*0014*/ 	.byte	0x00, 0xf0, 0x41, 0x07


	//----- nvinfo : EIATTR_SPARSE_MMA_MASK
	.align		4
.L_1710:
        /*0018*/ 	.byte	0x03, 0x50
        /*001a*/ 	.short	0x0000


	//----- nvinfo : EIATTR_MAXREG_COUNT
	.align		4
        /*001c*/ 	.byte	0x03, 0x1b
        /*001e*/ 	.short	0x00ff


	//----- nvinfo : EIATTR_NUM_BARRIERS
	.align		4
        /*0020*/ 	.byte	0x02, 0x4c
        /*0022*/ 	.byte	0x01
	.zero		1


	//----- nvinfo : EIATTR_MERCURY_ISA_VERSION
	.align		4
        /*0024*/ 	.byte	0x03, 0x5f
        /*0026*/ 	.short	0x0101


	//----- nvinfo : EIATTR_COOP_GROUP_MASK_REGIDS
	.align		4
        /*0028*/ 	.byte	0x04, 0x29
        /*002a*/ 	.short	(.L_1712 - .L_1711)


	//   ....[0]....
.L_1711:
        /*002c*/ 	.word	0xffffffff


	//   ....[1]....
        /*0030*/ 	.word	0xffffffff


	//   ....[2]....
        /*0034*/ 	.word	0xffffffff


	//   ....[3]....
        /*0038*/ 	.word	0xffffffff


	//   ....[4]....
        /*003c*/ 	.word	0xffffffff


	//   ....[5]....
        /*0040*/ 	.word	0xffffffff


	//   ....[6]....
        /*0044*/ 	.word	0xffffffff


	//   ....[7]....
        /*0048*/ 	.word	0xffffffff


	//   ....[8]....
        /*004c*/ 	.word	0xffffffff


	//   ....[9]....
        /*0050*/ 	.word	0xffffffff


	//   ....[10]....
        /*0054*/ 	.word	0xffffffff


	//   ....[11]....
        /*0058*/ 	.word	0xffffffff


	//----- nvinfo : EIATTR_COOP_GROUP_INSTR_OFFSETS
	.align		4
.L_1712:
        /*005c*/ 	.byte	0x04, 0x28
        /*005e*/ 	.short	(.L_1714 - .L_1713)


	//   ....[0]....
.L_1713:
        /*0060*/ 	.word	0x00004160


	//   ....[1]....
        /*0064*/ 	.word	0x00004180


	//   ....[2]....
        /*0068*/ 	.word	0x00004220


	//   ....[3]....
        /*006c*/ 	.word	0x000042a0


	//   ....[4]....
        /*0070*/ 	.word	0x000075c0


	//   ....[5]....
        /*0074*/ 	.word	0x000075e0


	//   ....[6]....
        /*0078*/ 	.word	0x00007610


	//   ....[7]....
        /*007c*/ 	.word	0x00007620


	//   ....[8]....
        /*0080*/ 	.word	0x00008d00


	//   ....[9]....
        /*0084*/ 	.word	0x00008d40


	//   ....[10]....
        /*0088*/ 	.word	0x00008da0


	//   ....[11]....
        /*008c*/ 	.word	0x00008db0


	//----- nvinfo : EIATTR_EXIT_INSTR_OFFSETS
	.align		4
.L_1714:
        /*0090*/ 	.byte	0x04, 0x1c
        /*0092*/ 	.short	(.L_1716 - .L_1715)


	//   ....[0]....
.L_1715:
        /*0094*/ 	.word	0x000001a0


	//   ....[1]....
        /*0098*/ 	.word	0x00000770


	//   ....[2]....
        /*009c*/ 	.word	0x000007a0


	//   ....[3]....
        /*00a0*/ 	.word	0x00009a20


	//----- nvinfo : EIATTR_CRS_STACK_SIZE
	.align		4
.L_1716:
        /*00a4*/ 	.byte	0x04, 0x1e
        /*00a6*/ 	.short	(.L_1718 - .L_1717)
.L_1717:
        /*00a8*/ 	.word	0x00000000


	//----- nvinfo : EIATTR_CBANK_PARAM_SIZE
	.align		4
.L_1718:
        /*00ac*/ 	.byte	0x03, 0x19
        /*00ae*/ 	.short	0x01d0


	//----- nvinfo : EIATTR_PARAM_CBANK
	.align		4
        /*00b0*/ 	.byte	0x04, 0x0a
        /*00b2*/ 	.short	(.L_1720 - .L_1719)
	.align		4
.L_1719:
        /*00b4*/ 	.word	index@(.nv.constant0._ZN5flash24flash_fwd_splitkv_kernelI23Flash_fwd_kernel_traitsILi64ELi64ELi128ELi4ELb0ELb0EN7cutlass6half_tE19Flash_kernel_traitsILi64ELi64ELi128ELi4ES3_EELb1ELb0ELb0ELb1ELb1ELb1ELb0ELb0EEEvNS_16Flash_fwd_paramsE)
        /*00b8*/ 	.short	0x0210
        /*00ba*/ 	.short	0x01d0


	//----- nvinfo : EIATTR_SW_WAR
	.align		4
.L_1720:
        /*00bc*/ 	.byte	0x04, 0x36
        /*00be*/ 	.short	(.L_1722 - .L_1721)
.L_1721:
        /*00c0*/ 	.word	0x00000008
.L_1722:


//--------------------- .nv.info._ZN5flash24flash_fwd_splitkv_kernelI23Flash_fwd_kernel_traitsILi64ELi64ELi128ELi4ELb0ELb0EN7cutlass6half_tE19Flash_kernel_traitsILi64ELi64ELi128ELi4ES3_EELb1ELb0ELb0ELb1ELb1ELb0ELb1ELb0EEEvNS_16Flash_fwd_paramsE --------------------------
	.section	.nv.info._ZN5flash24flash_fwd_splitkv_kernelI23Flash_fwd_kernel_traitsILi64ELi64ELi128ELi4ELb0ELb0EN7cutlass6half_tE19Flash_kernel_traitsILi64ELi64ELi128ELi4ES3_EELb1ELb0ELb0ELb1ELb1ELb0ELb1ELb0EEEvNS_16Flash_fwd_paramsE,"",@"SHT_CUDA_INFO"
	.sectionflags	@""
	.align	4


	//----- nvinfo : EIATTR_CUDA_API_VERSION
	.align		4
        /*0000*/ 	.byte	0x04, 0x37
        /*0002*/ 	.short	(.L_1724 - .L_1723)
.L_1723:
        /*0004*/ 	.word	0x00000082


	//----- nvinfo : EIATTR_KPARAM_INFO
	.align		4
.L_1724:
        /*0008*/ 	.byte	0x04, 0x17
        /*000a*/ 	.short	(.L_1726 - .L_1725)
.L_1725:
        /*000c*/ 	.word	0x00000000
        /*0010*/ 	.short	0x0000
        /*0012*/ 	.short	0x0000
        /*0014*/ 	.byte	0x00, 0xf0, 0x41, 0x07


	//----- nvinfo : EIATTR_SPARSE_MMA_MASK
	.align		4
.L_1726:
        /*0018*/ 	.byte	0x03, 0x50
        /*001a*/ 	.short	0x0000


	//----- nvinfo : EIATTR_MAXREG_COUNT
	.align		4
        /*001c*/ 	.byte	0x03, 0x1b
        /*001e*/ 	.short	0x00ff


	//----- nvinfo : EIATTR_NUM_BARRIERS
	.align		4
        /*0020*/ 	.byte	0x02, 0x4c
        /*0022*/ 	.byte	0x01
	.zero		1


	//----- nvinfo : EIATTR_MERCURY_ISA_VERSION
	.align		4
        /*0024*/ 	.byte	0x03, 0x5f
        /*0026*/ 	.short	0x0101


	//----- nvinfo : EIATTR_COOP_GROUP_MASK_REGIDS
	.align		4
        /*0028*/ 	.byte	0x04, 0x29
        /*002a*/ 	.short	(.L_1728 - .L_1727)


	//   ....[0]....
.L_1727:
        /*002c*/ 	.word	0xffffffff


	//   ....[1]....
        /*0030*/ 	.word	0xffffffff


	//   ....[2]....
        /*0034*/ 	.word	0xffffffff


	//   ....[3]....
        /*0038*/ 	.word	0xffffffff


	//   ....[4]....
        /*003c*/ 	.word	0xffffffff


	//   ....[5]....
        /*0040*/ 	.word	0xffffffff


	//   ....[6]....
        /*0044*/ 	.word	0xffffffff


	//   ....[7]....
        /*0048*/ 	.word	0xffffffff


	//   ....[8]....
        /*004c*/ 	.word	0xffffffff


	//   ....[9]....
        /*0050*/ 	.word	0xffffffff


	//   ....[10]....
        /*0054*/ 	.word	0xffffffff


	//   ....[11]....
        /*0058*/ 	.word	0xffffffff


	//----- nvinfo : EIATTR_COOP_GROUP_INSTR_OFFSETS
	.align		4
.L_1728:
        /*005c*/ 	.byte	0x04, 0x28
        /*005e*/ 	.short	(.L_1730 - .L_1729)


	//   ....[0]....
.L_1729:
        /*0060*/ 	.word	0x00003c20


	//   ....[1]....
        /*0064*/ 	.word	0x00003c40


	//   ....[2]....
        /*0068*/ 	.word	0x00003cd0


	//   ....[3]....
        /*006c*/ 	.word	0x00003ce0


	//   ....[4]....
        /*0070*/ 	.word	0x00006840


	//   ....[5]....
        /*0074*/ 	.word	0x00006860


	//   ....[6]....
        /*0078*/ 	.word	0x000068a0


	//   ....[7]....
        /*007c*/ 	.word	0x000068b0


	//   ....[8]....
        /*0080*/ 	.word	0x00007fe0


	//   ....[9]....
        /*0084*/ 	.word	0x00008020


	//   ....[10]....
        /*0088*/ 	.word	0x000080c0


	//   ....[11]....
        /*008c*/ 	.word	0x000080d0


	//----- nvinfo : EIATTR_EXIT_INSTR_OFFSETS
	.align		4
.L_1730:
        /*0090*/ 	.byte	0x04, 0x1c
        /*0092*/ 	.short	(.L_1732 - .L_1731)


	//   ....[0]....
.L_1731:
        /*0094*/ 	.word	0x00000290


	//   ....[1]....
        /*0098*/ 	.word	0x00000a20


	//   ....[2]....
        /*009c*/ 	.word	0x00000a50


	//   ....[3]....
        /*00a0*/ 	.word	0x00008b30


	//----- nvinfo : EIATTR_CRS_STACK_SIZE
	.align		4
.L_1732:
        /*00a4*/ 	.byte	0x04, 0x1e
        /*00a6*/ 	.short	(.L_1734 - .L_1733)
.L_1733:
        /*00a8*/ 	.word	0x00000000


	//----- nvinfo : EIATTR_CBANK_PARAM_SIZE
	.align		4
.L_1734:
        /*00ac*/ 	.byte	0x03, 0x19
        /*00ae*/ 	.short	0x01d0


	//----- nvinfo : EIATTR_PARAM_CBANK
	.align		4
        /*00b0*/ 	.byte	0x04, 0x0a
        /*00b2*/ 	.short	(.L_1736 - .L_1735)
	.align		4
.L_1735:
        /*00b4*/ 	.word	index@(.nv.constant0._ZN5flash24flash_fwd_splitkv_kernelI23Flash_fwd_kernel_traitsILi64ELi64ELi128ELi4ELb0ELb0EN7cutlass6half_tE19Flash_kernel_traitsILi64ELi64ELi128ELi4ES3_EELb1ELb0ELb0ELb1ELb1ELb0ELb1ELb0EEEvNS_16Flash_fwd_paramsE)
        /*00b8*/ 	.short	0x0210
        /*00ba*/ 	.short	0x01d0


	//----- nvinfo : EIATTR_SW_WAR
	.align		4
.L_1736:
        /*00bc*/ 	.byte	0x04, 0x36
        /*00be*/ 	.short	(.L_1738 - .L_1737)
.L_1737:
        /*00c0*/ 	.word	0x00000008
.L_1738:


//--------------------- .nv.info._ZN5flash24flash_fwd_splitkv_kernelI23Flash_fwd_kernel_traitsILi64ELi64ELi128ELi4ELb0ELb0EN7cutlass6half_tE19Flash_kernel_traitsILi64ELi64ELi128ELi4ES3_EELb1ELb0ELb0ELb1ELb1ELb1ELb1ELb0EEEvNS_16Flash_fwd_paramsE --------------------------
	.section	.nv.info._ZN5flash24flash_fwd_splitkv_kernelI23Flash_fwd_kernel_traitsILi64ELi64ELi128ELi4ELb0ELb0EN7cutlass6half_tE19Flash_kernel_traitsILi64ELi64ELi128ELi4ES3_EELb1ELb0ELb0ELb1ELb1ELb1ELb1ELb0EEEvNS_16Flash_fwd_paramsE,"",@"SHT_CUDA_INFO"
	.sectionflags	@""
	.align	4


	//----- nvinfo : EIATTR_CUDA_API_VERSION
	.align		4
        /*0000*/ 	.byte	0x04, 0x37
        /*0002*/ 	.short	(.L_1740 - .L_1739)
.L_1739:
        /*0004*/ 	.word	0x00000082


	//----- nvinfo : EIATTR_KPARAM_INFO
	.align		4
.L_1740:
        /*0008*/ 	.byte	0x04, 0x17
        /*000a*/ 	.short	(.L_1742 - .L_1741)
.L_1741:
        /*000c*/ 	.word	0x00000000
        /*0010*/ 	.short	0x0000
        /*0012*/ 	.short	0x0000
        /*0014*/ 	.byte	0x00, 0xf0, 0x41, 0x07


	//----- nvinfo : EIATTR_SPARSE_MMA_MASK
	.align		4
.L_1742:
        /*0018*/ 	.byte	0x03, 0x50
        /*001a*/ 	.short	0x0000


	//----- nvinfo : EIATTR_MAXREG_COUNT
	.align		4
        /*001c*/ 	.byte	0x03, 0x1b
        /*001e*/ 	.short	0x00ff


	//----- nvinfo : EIATTR_NUM_BARRIERS
	.align		4
        /*0020*/ 	.byte	0x02, 0x4c
        /*0022*/ 	.byte	0x01
	.zero		1


	//----- nvinfo : EIATTR_MERCURY_ISA_VERSION
	.align		4
        /*0024*/ 	.byte	0x03, 0x5f
        /*0026*/ 	.short	0x0101


	//----- nvinfo : EIATTR_COOP_GROUP_MASK_REGIDS
	.align		4
        /*0028*/ 	.byte	0x04, 0x29
        /*002a*/ 	.short	(.L_1744 - .L_1743)


	//   ....[0]....
.L_1743:
        /*002c*/ 	.word	0xffffffff


	//   ....[1]....
        /*0030*/ 	.word	0xffffffff


	//   ....[2]....
        /*0034*/ 	.word	0xffffffff


	//   ....[3]....
        /*0038*/ 	.word	0xffffffff


	//   ....[4]....
        /*003c*/ 	.word	0xffffffff


	//   ....[5]....
        /*0040*/ 	.word	0xffffffff


	//   ....[6]....
        /*0044*/ 	.word	0xffffffff


	//   ....[7]....
        /*0048*/ 	.word	0xffffffff


	//   ....[8]....
        /*004c*/ 	.word	0xffffffff


	//   ....[9]....
        /*0050*/ 	.word	0xffffffff


	//   ....[10]....
        /*0054*/ 	.word	0xffffffff


	//   ....[11]....
        /*0058*/ 	.word	0xffffffff


	//----- nvinfo : EIATTR_COOP_GROUP_INSTR_OFFSETS
	.align		4
.L_1744:
        /*005c*/ 	.byte	0x04, 0x28
        /*005e*/ 	.short	(.L_1746 - .L_1745)


	//   ....[0]....
.L_1745:
        /*0060*/ 	.word	0x000043c0


	//   ....[1]....
        /*0064*/ 	.word	0x000043e0


	//   ....[2]....
        /*0068*/ 	.word	0x00004470


	//   ....[3]....
        /*006c*/ 	.word	0x00004480


	//   ....[4]....
        /*0070*/ 	.word	0x00007820


	//   ....[5]....
        /*0074*/ 	.word	0x00007840


	//   ....[6]....
        /*0078*/ 	.word	0x00007870


	//   ....[7]....
        /*007c*/ 	.word	0x00007880


	//   ....[8]....
        /*0080*/ 	.word	0x00008f60


	//   ....[9]....
        /*0084*/ 	.word	0x00008fa0


	//   ....[10]....
        /*0088*/ 	.word	0x00009040


	//   ....[11]....
        /*008c*/ 	.word	0x00009050


	//----- nvinfo : EIATTR_EXIT_INSTR_OFFSETS
	.align		4
.L_1746:
        /*0090*/ 	.byte	0x04, 0x1c
        /*0092*/ 	.short	(.L_1748 - .L_1747)


	//   ....[0]....
.L_1747:
        /*0094*/ 	.word	0x00000290


	//   ....[1]....
        /*0098*/ 	.word	0x00000a20


	//   ....[2]....
        /*009c*/ 	.word	0x00000a50


	//   ....[3]....
        /*00a0*/ 	.word	0x00009ab0


	//----- nvinfo : EIATTR_CRS_STACK_SIZE
	.align		4
.L_1748:
        /*00a4*/ 	.byte	0x04, 0x1e
        /*00a6*/ 	.short	(.L_1750 - .L_1749)
.L_1749:
        /*00a8*/ 	.word	0x00000000


	//----- nvinfo : EIATTR_CBANK_PARAM_SIZE
	.align		4
.L_1750:
        /*00ac*/ 	.byte	0x03, 0x19
        /*00ae*/ 	.short	0x01d0


	//----- nvinfo : EIATTR_PARAM_CBANK
	.align		4
        /*00b0*/ 	.byte	0x04, 0x0a
        /*00b2*/ 	.short	(.L_1752 - .L_1751)
	.align		4
.L_1751:
        /*00b4*/ 	.word	index@(.nv.constant0._ZN5flash24flash_fwd_splitkv_kernelI23Flash_fwd_kernel_traitsILi64ELi64ELi128ELi4ELb0ELb0EN7cutlass6half_tE19Flash_kernel_traitsILi64ELi64ELi128ELi4ES3_EELb1ELb0ELb0ELb1ELb1ELb1ELb1ELb0EEEvNS_16Flash_fwd_paramsE)
        /*00b8*/ 	.short	0x0210
        /*00ba*/ 	.short	0x01d0


	//----- nvinfo : EIATTR_SW_WAR
	.align		4
.L_1752:
        /*00bc*/ 	.byte	0x04, 0x36
        /*00be*/ 	.short	(.L_1754 - .L_1753)
.L_1753:
        /*00c0*/ 	.word	0x00000008
.L_1754:


//--------------------- .nv.info._ZN5flash24flash_fwd_splitkv_kernelI23Flash_fwd_kernel_traitsILi64ELi64ELi128ELi4ELb0ELb0EN7cutlass6half_tE19Flash_kernel_traitsILi64ELi64ELi128ELi4ES3_EELb1ELb0ELb0ELb0ELb1ELb0ELb0ELb0EEEvNS_16Flash_fwd_paramsE --------------------------
	.section	.nv.info._ZN5flash24flash_fwd_splitkv_kernelI23Flash_fwd_kernel_traitsILi64ELi64ELi128ELi4ELb0ELb0EN7cutlass6half_tE19Flash_kernel_traitsILi64ELi64ELi128ELi4ES3_EELb1ELb0ELb0ELb0ELb1ELb0ELb0ELb0EEEvNS_16Flash_fwd_paramsE,"",@"SHT_CUDA_INFO"
	.sectionflags	@""
	.align	4


	//----- nvinfo : EIATTR_CUDA_API_VERSION
	.align		4
        /*0000*/ 	.byte	0x04, 0x37
        /*0002*/ 	.short	(.L_1756 - .L_1755)
.L_1755:
        /*0004*/ 	.word	0x00000082


	//----- nvinfo : EIATTR_KPARAM_INFO
	.align		4
.L_1756:
        /*0008*/ 	.byte	0x04, 0x17
        /*000a*/ 	.short	(.L_1758 - .L_1757)
.L_1757:
        /*000c*/ 	.word	0x00000000
        /*0010*/ 	.short	0x0000
        /*0012*/ 	.short	0x0000
        /*0014*/ 	.byte	0x00, 0xf0, 0x41, 0x07


	//----- nvinfo : EIATTR_SPARSE_MMA_MASK
	.align		4
.L_1758:
        /*0018*/ 	.byte	0x03, 0x50
        /*001a*/ 	.short	0x0000


	//----- nvinfo : EIATTR_MAXREG_COUNT
	.align		4
        /*001c*/ 	.byte	0x03, 0x1b
        /*001e*/ 	.short	0x00ff


	//----- nvinfo : EIATTR_NUM_BARRIERS
	.align		4
        /*0020*/ 	.byte	0x02, 0x4c
        /*0022*/ 	.byte	0x01
	.zero		1


	//----- nvinfo : EIATTR_MERCURY_ISA_VERSION
	.align		4
        /*0024*/ 	.byte	0x03, 0x5f
        /*0026*/ 	.short	0x0101


	//----- nvinfo : EIATTR_COOP_GROUP_MASK_REGIDS
	.align		4
        /*0028*/ 	.byte	0x04, 0x29
        /*002a*/ 	.short	(.L_1760 - .L_1759)


	//   ....[0]....
.L_1759:
        /*002c*/ 	.word	0xffffffff


	//   ....[1]....
        /*0030*/ 	.word	0xffffffff


	//   ....[2]....
        /*0034*/ 	.word	0xffffffff


	//   ....[3]....
        /*0038*/ 	.word	0xffffffff


	//   ....[4]....
        /*003c*/ 	.word	0xffffffff


	//   ....[5]....
        /*0040*/ 	.word	0xffffffff


	//   ....[6]....
        /*0044*/ 	.word	0xffffffff


	//   ....[7]....
        /*0048*/ 	.word	0xffffffff


	//   ....[8]....
        /*004c*/ 	.word	0xffffffff


	//   ....[9]....
        /*0050*/ 	.word	0xffffffff


	//   ....[10]....
        /*0054*/ 	.word	0xffffffff


	//   ....[11]....
        /*0058*/ 	.word	0xffffffff


	//   ....[12]....
        /*005c*/ 	.word	0xffffffff


	//   ....[13]....
        /*0060*/ 	.word	0xffffffff


	//   ....[14]....
        /*0064*/ 	.word	0xffffffff


	//   ....[15]....
        /*0068*/ 	.word	0xffffffff


	//----- nvinfo : EIATTR_COOP_GROUP_INSTR_OFFSETS
	.align		4
.L_1760:
        /*006c*/ 	.byte	0x04, 0x28
        /*006e*/ 	.short	(.L_1762 - .L_1761)


	//   ....[0]....
.L_1761:
        /*0070*/ 	.word	0x000049d0


	//   ....[1]....
        /*0074*/ 	.word	0x00004a90


	//   ....[2]....
        /*0078*/ 	.word	0x00004aa0


	//   ....[3]....
        /*007c*/ 	.word	0x00004ad0


	//   ....[4]....
        /*0080*/ 	.word	0x00007fb0


	//   ....[5]....
        /*0084*/ 	.word	0x00007ff0


	//   ....[6]....
        /*0088*/ 	.word	0x00008010


	//   ....[7]....
        /*008c*/ 	.word	0x00008030


	//   ....[8]....
        /*0090*/ 	.word	0x0000ae90


	//   ....[9]....
        /*0094*/ 	.word	0x0000aeb0


	//   ....[10]....
        /*0098*/ 	.word	0x0000aef0


	//   ....[11]....
        /*009c*/ 	.word	0x0000af00


	//   ....[12]....
        /*00a0*/ 	.word	0x0000c630


	//   ....[13]....
        /*00a4*/ 	.word	0x0000c670


	//   ....[14]....
        /*00a8*/ 	.word	0x0000c6d0


	//   ....[15]....
        /*00ac*/ 	.word	0x0000c6e0


	//----- nvinfo : EIATTR_EXIT_INSTR_OFFSETS
	.align		4
.L_1762:
        /*00b0*/ 	.byte	0x04, 0x1c
        /*00b2*/ 	.short	(.L_1764 - .L_1763)


	//   ....[0]....
.L_1763:
        /*00b4*/ 	.word	0x00000310


	//   ....[1]....
        /*00b8*/ 	.word	0x00000bd0


	//   ....[2]....
        /*00bc*/ 	.word	0x00000c00


	//   ....[3]....
        /*00c0*/ 	.word	0x0000d600


	//   ....[4]....
        /*00c4*/ 	.word	0x0000d6c0


	//----- nvinfo : EIATTR_CRS_STACK_SIZE
	.align		4
.L_1764:
        /*00c8*/ 	.byte	0x04, 0x1e
        /*00ca*/ 	.short	(.L_1766 - .L_1765)
.L_1765:
        /*00cc*/ 	.word	0x00000000


	//----- nvinfo : EIATTR_CBANK_PARAM_SIZE
	.align		4
.L_1766:
        /*00d0*/ 	.byte	0x03, 0x19
        /*00d2*/ 	.short	0x01d0


	//----- nvinfo : EIATTR_PARAM_CBANK
	.align		4
        /*00d4*/ 	.byte	0x04, 0x0a
        /*00d6*/ 	.short	(.L_1768 - .L_1767)
	.align		4
.L_1767:
        /*00d8*/ 	.word	index@(.nv.constant0._ZN5flash24flash_fwd_splitkv_kernelI23Flash_fwd_kernel_traitsILi64ELi64ELi128ELi4ELb0ELb0EN7cutlass6half_tE19Flash_kernel_traitsILi64ELi64ELi128ELi4ES3_EELb1ELb0ELb0ELb0ELb1ELb0ELb0ELb0EEEvNS_16Flash_fwd_paramsE)
        /*00dc*/ 	.short	0x0210
        /*00de*/ 	.short	0x01d0


	//----- nvinfo : EIATTR_SW_WAR
	.align		4
.L_1768:
        /*00e0*/ 	.byte	0x04, 0x36
        /*00e2*/ 	.short	(.L_1770 - .L_1769)
.L_1769:
        /*00e4*/ 	.word	0x00000008
.L_1770:


//--------------------- .nv.info._ZN5flash24flash_fwd_splitkv_kernelI23Flash_fwd_kernel_traitsILi64ELi64ELi128ELi4ELb0ELb0EN7cutlass6half_tE19Flash_kernel_traitsILi64ELi64ELi128ELi4ES3_EELb1ELb0ELb0ELb0ELb1ELb1ELb0ELb0EEEvNS_16Flash_fwd_paramsE --------------------------
	.section	.nv.info._ZN5flash24flash_fwd_splitkv_kernelI23Flash_fwd_kernel_traitsILi64ELi64ELi128ELi4ELb0ELb0EN7cutlass6half_tE19Flash_kernel_traitsILi64ELi64ELi128ELi4ES3_EELb1ELb0ELb0ELb0ELb1ELb1ELb0ELb0EEEvNS_16Flash_fwd_paramsE,"",@"SHT_CUDA_INFO"
	.sectionflags	@""
	.align	4


	//----- nvinfo : EIATTR_CUDA_API_VERSION
	.align		4
        /*0000*/ 	.byte	0x04, 0x37
        /*0002*/ 	.short	(.L_1772 - .L_1771)
.L_1771:
        /*0004*/ 	.word	0x00000082


	//----- nvinfo : EIATTR_KPARAM_INFO
	.align		4
.L_1772:
        /*0008*/ 	.byte	0x04, 0x17
        /*000a*/ 	.short	(.L_1774 - .L_1773)
.L_1773:
        /*000c*/ 	.word	0x00000000
        /*0010*/ 	.short	0x0000
        /*0012*/ 	.short	0x0000
        /*0014*/ 	.byte	0x00, 0xf0, 0x41, 0x07


	//----- nvinfo : EIATTR_SPARSE_MMA_MASK
	.align		4
.L_1774:
        /*0018*/ 	.byte	0x03, 0x50
        /*001a*/ 	.short	0x0000


	//----- nvinfo : EIATTR_MAXREG_COUNT
	.align		4
        /*001c*/ 	.byte	0x03, 0x1b
        /*001e*/ 	.short	0x00ff


	//----- nvinfo : EIATTR_NUM_BARRIERS
	.align		4
        /*0020*/ 	.byte	0x02, 0x4c
        /*0022*/ 	.byte	0x01
	.zero		1


	//----- nvinfo : EIATTR_MERCURY_ISA_VERSION
	.align		4
        /*0024*/ 	.byte	0x03, 0x5f
        /*0026*/ 	.short	0x0101


	//----- nvinfo : EIATTR_COOP_GROUP_MASK_REGIDS
	.align		4
        /*0028*/ 	.byte	0x04, 0x29
        /*002a*/ 	.short	(.L_1776 - .L_1775)


	//   ....[0]....
.L_1775:
        /*002c*/ 	.word	0xffffffff


	//   ....[1]....
        /*0030*/ 	.word	0xffffffff


	//   ....[2]....
        /*0034*/ 	.word	0xffffffff


	//   ....[3]....
        /*0038*/ 	.word	0xffffffff


	//   ....[4]....
        /*003c*/ 	.word	0xffffffff


	//   ....[5]....
        /*0040*/ 	.word	0xffffffff


	//   ....[6]....
        /*0044*/ 	.word	0xffffffff


	//   ....[7]....
        /*0048*/ 	.word	0xffffffff


	//   ....[8]....
        /*004c*/ 	.word	0xffffffff


	//   ....[9]....
        /*0050*/ 	.word	0xffffffff


	//   ....[10]....
        /*0054*/ 	.word	0xffffffff


	//   ....[11]....
        /*0058*/ 	.word	0xffffffff


	//   ....[12]....
        /*005c*/ 	.word	0xffffffff


	//   ....[13]....
        /*0060*/ 	.word	0xffffffff


	//   ....[14]....
        /*0064*/ 	.word	0xffffffff


	//   ....[15]....
        /*0068*/ 	.word	0xffffffff


	//----- nvinfo : EIATTR_COOP_GROUP_INSTR_OFFSETS
	.align		4
.L_1776:
        /*006c*/ 	.byte	0x04, 0x28
        /*006e*/ 	.short	(.L_1778 - .L_1777)


	//   ....[0]....
.L_1777:
        /*0070*/ 	.word	0x00005140


	//   ....[1]....
        /*0074*/ 	.word	0x00005260


	//   ....[2]....
        /*0078*/ 	.word	0x00005270


	//   ....[3]....
        /*007c*/ 	.word	0x000052c0


	//   ....[4]....
        /*0080*/ 	.word	0x00008f90


	//   ....[5]....
        /*0084*/ 	.word	0x00008fe0


	//   ....[6]....
        /*0088*/ 	.word	0x00009010


	//   ....[7]....
        /*008c*/ 	.word	0x00009030


	//   ....[8]....
        /*0090*/ 	.word	0x0000c700


	//   ....[9]....
        /*0094*/ 	.word	0x0000c710


	//   ....[10]....
        /*0098*/ 	.word	0x0000c740


	//   ....[11]....
        /*009c*/ 	.word	0x0000c750


	//   ....[12]....
        /*00a0*/ 	.word	0x0000de30


	//   ....[13]....
        /*00a4*/ 	.word	0x0000de70


	//   ....[14]....
        /*00a8*/ 	.word	0x0000ded0


	//   ....[15]....
        /*00ac*/ 	.word	0x0000dee0


	//----- nvinfo : EIATTR_EXIT_INSTR_OFFSETS
	.align		4
.L_1778:
        /*00b0*/ 	.byte	0x04, 0x1c
        /*00b2*/ 	.short	(.L_1780 - .L_1779)


	//   ....[0]....
.L_1779:
        /*00b4*/ 	.word	0x00000310


	//   ....[1]....
        /*00b8*/ 	.word	0x00000bd0


	//   ....[2]....
        /*00bc*/ 	.word	0x00000c00


	//   ....[3]....
        /*00c0*/ 	.word	0x0000ee00


	//   ....[4]....
        /*00c4*/ 	.word	0x0000eec0


	//----- nvinfo : EIATTR_CRS_STACK_SIZE
	.align		4
.L_1780:
        /*00c8*/ 	.byte	0x04, 0x1e
        /*00ca*/ 	.short	(.L_1782 - .L_1781)
.L_1781:
        /*00cc*/ 	.word	0x00000000


	//----- nvinfo : EIATTR_CBANK_PARAM_SIZE
	.align		4
.L_1782:
        /*00d0*/ 	.byte	0x03, 0x19
        /*00d2*/ 	.short	0x01d0


	//----- nvinfo : EIATTR_PARAM_CBANK
	.align		4
        /*00d4*/ 	.byte	0x04, 0x0a
        /*00d6*/ 	.short	(.L_1784 - .L_1783)
	.align		4
.L_1783:
        /*00d8*/ 	.word	index@(.nv.constant0._ZN5flash24flash_fwd_splitkv_kernelI23Flash_fwd_kernel_traitsILi64ELi64ELi128ELi4ELb0ELb0EN7cutlass6half_tE19Flash_kernel_traitsILi64ELi64ELi128ELi4ES3_EELb1ELb0ELb0ELb0ELb1ELb1ELb0ELb0EEEvNS_16Flash_fwd_paramsE)
        /*00dc*/ 	.short	0x0210
        /*00de*/ 	.short	0x01d0


	//----- nvinfo : EIATTR_SW_WAR
	.align		4
.L_1784:
        /*00e0*/ 	.byte	0x04, 0x36
        /*00e2*/ 	.short	(.L_1786 - .L_1785)
.L_1785:
        /*00e4*/ 	.word	0x00000008
.L_1786:


//--------------------- .nv.info._ZN5flash24flash_fwd_splitkv_kernelI23Flash_fwd_kernel_traitsILi64ELi64ELi128ELi4ELb0ELb0EN7cutlass6half_tE19Flash_kernel_traitsILi64ELi64ELi128ELi4ES3_EELb1ELb0ELb1ELb0ELb0ELb0ELb0ELb0EEEvNS_16Flash_fwd_paramsE --------------------------
	.section	.nv.info._ZN5flash24flash_fwd_splitkv_kernelI23Flash_fwd_kernel_traitsILi64ELi64ELi128ELi4ELb0ELb0EN7cutlass6half_tE19Flash_kernel_traitsILi64ELi64ELi128ELi4ES3_EELb1ELb0ELb1ELb0ELb0ELb0ELb0ELb0EEEvNS_16Flash_fwd_paramsE,"",@"SHT_CUDA_INFO"
	.sectionflags	@""
	.align	4


	//----- nvinfo : EIATTR_CUDA_API_VERSION
	.align		4
        /*0000*/ 	.byte	0x04, 0x37
        /*0002*/ 	.short	(.L_1788 - .L_1787)
.L_1787:
        /*0004*/ 	.word	0x00000082


	//----- nvinfo : EIATTR_KPARAM_INFO
	.align		4
.L_1788:
        /*0008*/ 	.byte	0x04, 0x17
        /*000a*/ 	.short	(.L_1790 - .L_1789)
.L_1789:
        /*000c*/ 	.word	0x00000000
        /*0010*/ 	.short	0x0000
        /*0012*/ 	.short	0x0000
        /*0014*/ 	.byte	0x00, 0xf0, 0x41, 0x07


	//----- nvinfo : EIATTR_SPARSE_MMA_MASK
	.align		4
.L_1790:
        /*0018*/ 	.byte	0x03, 0x50
        /*001a*/ 	.short	0x0000


	//----- nvinfo : EIATTR_MAXREG_COUNT
	.align		4
        /*001c*/ 	.byte	0x03, 0x1b
        /*001e*/ 	.short	0x00ff


	//----- nvinfo : EIATTR_NUM_BARRIERS
	.align		4
        /*0020*/ 	.byte	0x02, 0x4c
        /*0022*/ 	.byte	0x01
	.zero		1


	//----- nvinfo : EIATTR_MERCURY_ISA_VERSION
	.align		4
        /*0024*/ 	.byte	0x03, 0x5f
        /*0026*/ 	.short	0x0101


	//----- nvinfo : EIATTR_COOP_GROUP_MASK_REGIDS
	.align		4
        /*0028*/ 	.byte	0x04, 0x29
        /*002a*/ 	.short	(.L_1792 - .L_1791)


	//   ....[0]....
.L_1791:
        /*002c*/ 	.word	0xffffffff


	//   ....[1]....
        /*0030*/ 	.word	0xffffffff


	//   ....[2]....
        /*0034*/ 	.word	0xffffffff


	//   ....[3]....
        /*0038*/ 	.word	0xffffffff


	//   ....[4]....
        /*003c*/ 	.word	0xffffffff


	//   ....[5]....
        /*0040*/ 	.word	0xffffffff


	//   ....[6]....
        /*0044*/ 	.word	0xffffffff


	//   ....[7]....
        /*0048*/ 	.word	0xffffffff


	//   ....[8]....
        /*004c*/ 	.word	0xffffffff


	//   ....[9]....
        /*0050*/ 	.word	0xffffffff


	//   ....[10]....
        /*0054*/ 	.word	0xffffffff


	//   ....[11]....
        /*0058*/ 	.word	0xffffffff


	//   ....[12]....
        /*005c*/ 	.word	0xffffffff


	//   ....[13]....
        /*0060*/ 	.word	0xffffffff


	//   ....[14]....
        /*0064*/ 	.word	0xffffffff


	//   ....[15]....
        /*0068*/ 	.word	0xffffffff


	//----- nvinfo : EIATTR_COOP_GROUP_INSTR_OFFSETS
	.align		4
.L_1792:
        /*006c*/ 	.byte	0x04, 0x28
        /*006e*/ 	.short	(.L_1794 - .L_1793)


	//   ....[0]....
.L_1793:
        /*0070*/ 	.word	0x00005dd0


	//   ....[1]....
        /*0074*/ 	.word	0x00005df0


	//   ....[2]....
        /*0078*/ 	.word	0x00005e70


	//   ....[3]....
        /*007c*/ 	.word	0x00005e80


	//   ....[4]....
        /*0080*/ 	.word	0x0000a110


	//   ....[5]....
        /*0084*/ 	.word	0x0000a120


	//   ....[6]....
        /*0088*/ 	.word	0x0000a150


	//   ....[7]....
        /*008c*/ 	.word	0x0000a160


	//   ....[8]....
        /*0090*/ 	.word	0x0000deb0


	//   ....[9]....
        /*0094*/ 	.word	0x0000dec0


	//   ....[10]....
        /*0098*/ 	.word	0x0000def0


	//   ....[11]....
        /*009c*/ 	.word	0x0000df00


	//   ....[12]....
        /*00a0*/ 	.word	0x0000f620


	//   ....[13]....
        /*00a4*/ 	.word	0x0000f660


	//   ....[14]....
        /*00a8*/ 	.word	0x0000f6d0


	//   ....[15]....
        /*00ac*/ 	.word	0x0000f6e0


	//----- nvinfo : EIATTR_EXIT_INSTR_OFFSETS
	.align		4
.L_1794:
        /*00b0*/ 	.byte	0x04, 0x1c
        /*00b2*/ 	.short	(.L_1796 - .L_1795)


	//   ....[0]....
.L_1795:
        /*00b4*/ 	.word	0x00000310


	//   ....[1]....
        /*00b8*/ 	.word	0x00000c20


	//   ....[2]....
        /*00bc*/ 	.word	0x00000c50


	//   ....[3]....
        /*00c0*/ 	.word	0x00010620


	//   ....[4]....
        /*00c4*/ 	.word	0x000106e0


	//----- nvinfo : EIATTR_CRS_STACK_SIZE
	.align		4
.L_1796:
        /*00c8*/ 	.byte	0x04, 0x1e
        /*00ca*/ 	.short	(.L_1798 - .L_1797)
.L_1797:
        /*00cc*/ 	.word	0x00000000


	//----- nvinfo : EIATTR_CBANK_PARAM_SIZE
	.align		4
.L_1798:
        /*00d0*/ 	.byte	0x03, 0x19
        /*00d2*/ 	.short	0x01d0


	//----- nvinfo : EIATTR_PARAM_CBANK
	.align		4
        /*00d4*/ 	.byte	0x04, 0x0a
        /*00d6*/ 	.short	(.L_1800 - .L_1799)
	.align		4
.L_1799:
        /*00d8*/ 	.word	index@(.nv.constant0._ZN5flash24flash_fwd_splitkv_kernelI23Flash_fwd_kernel_traitsILi64ELi64ELi128ELi4ELb0ELb0EN7cutlass6half_tE19Flash_kernel_traitsILi64ELi64ELi128ELi4ES3_EELb1ELb0ELb1ELb0ELb0ELb0ELb0ELb0EEEvNS_16Flash_fwd_paramsE)
        /*00dc*/ 	.short	0x0210
        /*00de*/ 	.short	0x01d0


	//----- nvinfo : EIATTR_SW_WAR
	.align		4
.L_1800:
        /*00e0*/ 	.byte	0x04, 0x36
        /*00e2*/ 	.short	(.L_1802 - .L_1801)
.L_1801:
        /*00e4*/ 	.word	0x00000008
.L_1802:


//--------------------- .nv.info._ZN5flash24flash_fwd_splitkv_kernelI23Flash_fwd_kernel_traitsILi64ELi64ELi128ELi4ELb0ELb0EN7cutlass6half_tE19Flash_kernel_traitsILi64ELi64ELi128ELi4ES3_EELb1ELb0ELb1ELb0ELb0ELb1ELb0ELb0EEEvNS_16Flash_fwd_paramsE --------------------------
	.section	.nv.info._ZN5flash24flash_fwd_splitkv_kernelI23Flash_fwd_kernel_traitsILi64ELi64ELi128ELi4ELb0ELb0EN7cutlass6half_tE19Flash_kernel_traitsILi64ELi64ELi128ELi4ES3_EELb1ELb0ELb1ELb0ELb0ELb1ELb0ELb0EEEvNS_16Flash_fwd_paramsE,"",@"SHT_CUDA_INFO"
	.sectionflags	@""
	.align	4


	//----- nvinfo : EIATTR_CUDA_API_VERSION
	.align		4
        /*0000*/ 	.byte	0x04, 0x37
        /*0002*/ 	.short	(.L_1804 - .L_1803)
.L_1803:
        /*0004*/ 	.word	0x00000082


	//----- nvinfo : EIATTR_KPARAM_INFO
	.align		4
.L_1804:
        /*0008*/ 	.byte	0x04, 0x17
        /*000a*/ 	.short	(.L_1806 - .L_1805)
.L_1805:
        /*000c*/ 	.word	0x00000000
        /*0010*/ 	.short	0x0000
        /*0012*/ 	.short	0x0000
        /*0014*/ 	.byte	0x00, 0xf0, 0x41, 0x07


	//----- nvinfo : EIATTR_SPARSE_MMA_MASK
	.align		4
.L_1806:
        /*0018*/ 	.byte	0x03, 0x50
        /*001a*/ 	.short	0x0000


	//----- nvinfo : EIATTR_MAXREG_COUNT
	.align		4
        /*001c*/ 	.byte	0x03, 0x1b
        /*001e*/ 	.short	0x00ff


	//----- nvinfo : EIATTR_NUM_BARRIERS
	.align		4
        /*0020*/ 	.byte	0x02, 0x4c
        /*0022*/ 	.byte	0x01
	.zero		1


	//----- nvinfo : EIATTR_MERCURY_ISA_VERSION
	.align		4
        /*0024*/ 	.byte	0x03, 0x5f
        /*0026*/ 	.short	0x0101


	//----- nvinfo : EIATTR_COOP_GROUP_MASK_REGIDS
	.align		4
        /*0028*/ 	.byte	0x04, 0x29
        /*002a*/ 	.short	(.L_1808 - .L_1807)


	//   ....[0]....
.L_1807:
        /*002c*/ 	.word	0xffffffff


	//   ....[1]....
        /*0030*/ 	.word	0xffffffff


	//   ....[2]....
        /*0034*/ 	.word	0xffffffff


	//   ....[3]....
        /*0038*/ 	.word	0xffffffff


	//   ....[4]....
        /*003c*/ 	.word	0xffffffff


	//   ....[5]....
        /*0040*/ 	.word	0xffffffff


	//   ....[6]....
        /*0044*/ 	.word	0xffffffff


	//   ....[7]....
        /*0048*/ 	.word	0xffffffff


	//   ....[8]....
        /*004c*/ 	.word	0xffffffff


	//   ....[9]....
        /*0050*/ 	.word	0xffffffff


	//   ....[10]....
        /*0054*/ 	.word	0xffffffff


	//   ....[11]....
        /*0058*/ 	.word	0xffffffff


	//   ....[12]....
        /*005c*/ 	.word	0xffffffff


	//   ....[13]....
        /*0060*/ 	.word	0xffffffff


	//   ....[14]....
        /*0064*/ 	.word	0xffffffff


	//   ....[15]....
        /*0068*/ 	.word	0xffffffff


	//----- nvinfo : EIATTR_COOP_GROUP_INSTR_OFFSETS
	.align		4
.L_1808:
        /*006c*/ 	.byte	0x04, 0x28
        /*006e*/ 	.short	(.L_1810 - .L_1809)


	//   ....[0]....
.L_1809:
        /*0070*/ 	.word	0x000065d0


	//   ....[1]....
        /*0074*/ 	.word	0x000065f0


	//   ....[2]....
        /*0078*/ 	.word	0x00006680


	//   ....[3]....
        /*007c*/ 	.word	0x00006690


	//   ....[4]....
        /*0080*/ 	.word	0x0000b110


	//   ....[5]....
        /*0084*/ 	.word	0x0000b120


	//   ....[6]....
        /*0088*/ 	.word	0x0000b150


	//   ....[7]....
        /*008c*/ 	.word	0x0000b160


	//   ....[8]....
        /*0090*/ 	.word	0x0000f6d0


	//   ....[9]....
        /*0094*/ 	.word	0x0000f6e0


	//   ....[10]....
        /*0098*/ 	.word	0x0000f710


	//   ....[11]....
        /*009c*/ 	.word	0x0000f720


	//   ....[12]....
        /*00a0*/ 	.word	0x00010e10


	//   ....[13]....
        /*00a4*/ 	.word	0x00010e50


	//   ....[14]....
        /*00a8*/ 	.word	0x00010ec0


	//   ....[15]....
        /*00ac*/ 	.word	0x00010ed0


	//----- nvinfo : EIATTR_EXIT_INSTR_OFFSETS
	.align		4
.L_1810:
        /*00b0*/ 	.byte	0x04, 0x1c
        /*00b2*/ 	.short	(.L_1812 - .L_1811)


	//   ....[0]....
.L_1811:
        /*00b4*/ 	.word	0x00000310


	//   ....[1]....
        /*00b8*/ 	.word	0x00000c20


	//   ....[2]....
        /*00bc*/ 	.word	0x00000c50


	//   ....[3]....
        /*00c0*/ 	.word	0x00011e10


	//   ....[4]....
        /*00c4*/ 	.word	0x00011ed0


	//----- nvinfo : EIATTR_CRS_STACK_SIZE
	.align		4
.L_1812:
        /*00c8*/ 	.byte	0x04, 0x1e
        /*00ca*/ 	.short	(.L_1814 - .L_1813)
.L_1813:
        /*00cc*/ 	.word	0x00000000


	//----- nvinfo : EIATTR_CBANK_PARAM_SIZE
	.align		4
.L_1814:
        /*00d0*/ 	.byte	0x03, 0x19
        /*00d2*/ 	.short	0x01d0


	//----- nvinfo : EIATTR_PARAM_CBANK
	.align		4
        /*00d4*/ 	.byte	0x04, 0x0a
        /*00d6*/ 	.short	(.L_1816 - .L_1815)
	.align		4
.L_1815:
        /*00d8*/ 	.word	index@(.nv.constant0._ZN5flash24flash_fwd_splitkv_kernelI23Flash_fwd_kernel_traitsILi64ELi64ELi128ELi4ELb0ELb0EN7cutlass6half_tE19Flash_kernel_traitsILi64ELi64ELi128ELi4ES3_EELb1ELb0ELb1ELb0ELb0ELb1ELb0ELb0EEEvNS_16Flash_fwd_paramsE)
        /*00dc*/ 	.short	0x0210
        /*00de*/ 	.short	0x01d0


	//----- nvinfo : EIATTR_SW_WAR
	.align		4
.L_1816:
        /*00e0*/ 	.byte	0x04, 0x36
        /*00e2*/ 	.short	(.L_1818 - .L_1817)
.L_1817:
        /*00e4*/ 	.word	0x00000008
.L_1818:


//--------------------- .nv.info._ZN5flash24flash_fwd_splitkv_kernelI23Flash_fwd_kernel_traitsILi64ELi64ELi128ELi4ELb0ELb0EN7cutlass6half_tE19Flash_kernel_traitsILi64ELi64ELi128ELi4ES3_EELb1ELb0ELb0ELb0ELb1ELb0ELb0ELb1EEEvNS_16Flash_fwd_paramsE --------------------------
	.section	.nv.info._ZN5flash24flash_fwd_splitkv_kernelI23Flash_fwd_kernel_traitsILi64ELi64ELi128ELi4ELb0ELb0EN7cutlass6half_tE19Flash_kernel_traitsILi64ELi64ELi128ELi4ES3_EELb1ELb0ELb0ELb0ELb1ELb0ELb0ELb1EEEvNS_16Flash_fwd_paramsE,"",@"SHT_CUDA_INFO"
	.sectionflags	@""
	.align	4


	//----- nvinfo : EIATTR_CUDA_API_VERSION
	.align		4
        /*0000*/ 	.byte	0x04, 0x37
        /*0002*/ 	.short	(.L_1820 - .L_1819)
.L_1819:
        /*0004*/ 	.word	0x00000082


	//----- nvinfo : EIATTR_KPARAM_INFO
	.align		4
.L_1820:
        /*0008*/ 	.byte	0x04, 0x17
        /*000a*/ 	.short	(.L_1822 - .L_1821)
.L_1821:
        /*000c*/ 	.word	0x00000000
        /*0010*/ 	.short	0x0000
        /*0012*/ 	.short	0x0000
        /*0014*/ 	.byte	0x00, 0xf0, 0x41, 0x07


	//----- nvinfo : EIATTR_SPARSE_MMA_MASK
	.align		4
.L_1822:
        /*0018*/ 	.byte	0x03, 0x50
        /*001a*/ 	.short	0x0000


	//----- nvinfo : EIATTR_MAXREG_COUNT
	.align		4
        /*001c*/ 	.byte	0x03, 0x1b
        /*001e*/ 	.short	0x00ff


	//----- nvinfo : EIATTR_NUM_BARRIERS
	.align		4
        /*0020*/ 	.byte	0x02, 0x4c
        /*0022*/ 	.byte	0x01
	.zero		1


	//----- nvinfo : EIATTR_MERCURY_ISA_VERSION
	.align		4
        /*0024*/ 	.byte	0x03, 0x5f
        /*0026*/ 	.short	0x0101


	//----- nvinfo : EIATTR_COOP_GROUP_MASK_REGIDS
	.align		4
        /*0028*/ 	.byte	0x04, 0x29
        /*002a*/ 	.short	(.L_1824 - .L_1823)


	//   ....[0]....
.L_1823:
        /*002c*/ 	.word	0xffffffff


	//   ....[1]....
        /*0030*/ 	.word	0xffffffff


	//   ....[2]....
        /*0034*/ 	.word	0xffffffff


	//   ....[3]....
        /*0038*/ 	.word	0xffffffff


	//   ....[4]....
        /*003c*/ 	.word	0xffffffff


	//   ....[5]....
        /*0040*/ 	.word	0xffffffff


	//   ....[6]....
        /*0044*/ 	.word	0xffffffff


	//   ....[7]....
        /*0048*/ 	.word	0xffffffff


	//   ....[8]....
        /*004c*/ 	.word	0xffffffff


	//   ....[9]....
        /*0050*/ 	.word	0xffffffff


	//   ....[10]....
        /*0054*/ 	.word	0xffffffff


	//   ....[11]....
        /*0058*/ 	.word	0xffffffff


	//   ....[12]....
        /*005c*/ 	.word	0xffffffff


	//   ....[13]....
        /*0060*/ 	.word	0xffffffff


	//   ....[14]....
        /*0064*/ 	.word	0xffffffff


	//   ....[15]....
        /*0068*/ 	.word	0xffffffff


	//----- nvinfo : EIATTR_COOP_GROUP_INSTR_OFFSETS
	.align		4
.L_1824:
        /*006c*/ 	.byte	0x04, 0x28
        /*006e*/ 	.short	(.L_1826 - .L_1825)


	//   ....[0]....
.L_1825:
        /*0070*/ 	.word	0x0000df50


	//   ....[1]....
        /*0074*/ 	.word	0x0000df70


	//   ....[2]....
        /*0078*/ 	.word	0x0000e010


	//   ....[3]....
        /*007c*/ 	.word	0x0000e020


	//   ....[4]....
        /*0080*/ 	.word	0x000115a0


	//   ....[5]....
        /*0084*/ 	.word	0x000115f0


	//   ....[6]....
        /*0088*/ 	.word	0x00011610


	//   ....[7]....
        /*008c*/ 	.word	0x00011630


	//   ....[8]....
        /*0090*/ 	.word	0x00014520


	//   ....[9]....
        /*0094*/ 	.word	0x00014540


	//   ....[10]....
        /*0098*/ 	.word	0x00014580


	//   ....[11]....
        /*009c*/ 	.word	0x00014590


	//   ....[12]....
        /*00a0*/ 	.word	0x00015cc0


	//   ....[13]....
        /*00a4*/ 	.word	0x00015d00


	//   ....[14]....
        /*00a8*/ 	.word	0x00015d60


	//   ....[15]....
        /*00ac*/ 	.word	0x00015d70


	//----- nvinfo : EIATTR_EXIT_INSTR_OFFSETS
	.align		4
.L_1826:
        /*00b0*/ 	.byte	0x04, 0x1c
        /*00b2*/ 	.short	(.L_1828 - .L_1827)


	//   ....[0]....
.L_1827:
        /*00b4*/ 	.word	0x00000330


	//   ....[1]....
        /*00b8*/ 	.word	0x00000c10


	//   ....[2]....
        /*00bc*/ 	.word	0x00000c40


	//   ....[3]....
        /*00c0*/ 	.word	0x00016cd0


	//   ....[4]....
        /*00c4*/ 	.word	0x00016d90


	//----- nvinfo : EIATTR_CRS_STACK_SIZE
	.align		4
.L_1828:
        /*00c8*/ 	.byte	0x04, 0x1e
        /*00ca*/ 	.short	(.L_1830 - .L_1829)
.L_1829:
        /*00cc*/ 	.word	0x00000000


	//----- nvinfo : EIATTR_CBANK_PARAM_SIZE
	.align		4
.L_1830:
        /*00d0*/ 	.byte	0x03, 0x19
        /*00d2*/ 	.short	0x01d0


	//----- nvinfo : EIATTR_PARAM_CBANK
	.align		4
        /*00d4*/ 	.byte	0x04, 0x0a
        /*00d6*/ 	.short	(.L_1832 - .L_1831)
	.align		4
.L_1831:
        /*00d8*/ 	.word	index@(.nv.constant0._ZN5flash24flash_fwd_splitkv_kernelI23Flash_fwd_kernel_traitsILi64ELi64ELi128ELi4ELb0ELb0EN7cutlass6half_tE19Flash_kernel_traitsILi64ELi64ELi128ELi4ES3_EELb1ELb0ELb0ELb0ELb1ELb0ELb0ELb1EEEvNS_16Flash_fwd_paramsE)
        /*00dc*/ 	.short	0x0210
        /*00de*/ 	.short	0x01d0


	//----- nvinfo : EIATTR_SW_WAR
	.align		4
.L_1832:
        /*00e0*/ 	.byte	0x04, 0x36
        /*00e2*/ 	.short	(.L_1834 - .L_1833)
.L_1833:
        /*00e4*/ 	.word	0x00000008
.L_1834:


//--------------------- .nv.info._ZN5flash24flash_fwd_splitkv_kernelI23Flash_fwd_kernel_traitsILi64ELi64ELi128ELi4ELb0ELb0EN7cutlass6half_tE19Flash_kernel_traitsILi64ELi64ELi128ELi4ES3_EELb1ELb0ELb0ELb0ELb1ELb1ELb0ELb1EEEvNS_16Flash_fwd_paramsE --------------------------
	.section	.nv.info._ZN5flash24flash_fwd_splitkv_kernelI23Flash_fwd_kernel_traitsILi64ELi64ELi128ELi4ELb0ELb0EN7cutlass6half_tE19Flash_kernel_traitsILi64ELi64ELi128ELi4ES3_EELb1ELb0ELb0ELb0ELb1ELb1ELb0ELb1EEEvNS_16Flash_fwd_paramsE,"",@"SHT_CUDA_INFO"
	.sectionflags	@""
	.align	4


	//----- nvinfo : EIATTR_CUDA_API_VERSION
	.align		4
        /*0000*/ 	.byte	0x04, 0x37
        /*0002*/ 	.short	(.L_1836 - .L_1835)
.L_1835:
        /*0004*/ 	.word	0x00000082


	//----- nvinfo : EIATTR_KPARAM_INFO
	.align		4
.L_1836:
        /*0008*/ 	.byte	0x04, 0x17
        /*000a*/ 	.short	(.L_1838 - .L_1837)
.L_1837:
        /*000c*/ 	.word	0x00000000
        /*0010*/ 	.short	0x0000
        /*0012*/ 	.short	0x0000
        /*0014*/ 	.byte	0x00, 0xf0, 0x41, 0x07


	//----- nvinfo : EIATTR_SPARSE_MMA_MASK
	.align		4
.L_1838:
        /*0018*/ 	.byte	0x03, 0x50
        /*001a*/ 	.short	0x0000


	//----- nvinfo : EIATTR_MAXREG_COUNT
	.align		4
        /*001c*/ 	.byte	0x03, 0x1b
        /*001e*/ 	.short	0x00ff


	//----- nvinfo : EIATTR_NUM_BARRIERS
	.align		4
        /*0020*/ 	.byte	0x02, 0x4c
        /*0022*/ 	.byte	0x01
	.zero		1


	//----- nvinfo : EIATTR_MERCURY_ISA_VERSION
	.align		4
        /*0024*/ 	.byte	0x03, 0x5f
        /*0026*/ 	.short	0x0101


	//----- nvinfo : EIATTR_COOP_GROUP_MASK_REGIDS
	.align		4
        /*0028*/ 	.byte	0x04, 0x29
        /*002a*/ 	.short	(.L_1840 - .L_1839)


	//   ....[0]....
.L_1839:
        /*002c*/ 	.word	0xffffffff


	//   ....[1]....
        /*0030*/ 	.word	0xffffffff


	//   ....[2]....
        /*0034*/ 	.word	0xffffffff


	//   ....[3]....
        /*0038*/ 	.word	0xffffffff


	//   ....[4]....
        /*003c*/ 	.word	0xffffffff


	//   ....[5]....
        /*0040*/ 	.word	0xffffffff


	//   ....[6]....
        /*0044*/ 	.word	0xffffffff


	//   ....[7]....
        /*0048*/ 	.word	0xffffffff


	//   ....[8]....
        /*004c*/ 	.word	0xffffffff


	//   ....[9]....
        /*0050*/ 	.word	0xffffffff


	//   ....[10]....
        /*0054*/ 	.word	0xffffffff


	//   ....[11]....
        /*0058*/ 	.word	0xffffffff


	//   ....[12]....
        /*005c*/ 	.word	0xffffffff


	//   ....[13]....
        /*0060*/ 	.word	0xffffffff


	//   ....[14]....
        /*0064*/ 	.word	0xffffffff


	//   ....[15]....
        /*0068*/ 	.word	0xffffffff


	//----- nvinfo : EIATTR_COOP_GROUP_INSTR_OFFSETS
	.align		4
.L_1840:
        /*006c*/ 	.byte	0x04, 0x28
        /*006e*/ 	.short	(.L_1842 - .L_1841)


	//   ....[0]....
.L_1841:
        /*0070*/ 	.word	0x0000e6b0


	//   ....[1]....
        /*0074*/ 	.word	0x0000e6d0


	//   ....[2]....
        /*0078*/ 	.word	0x0000e760


	//   ....[3]....
        /*007c*/ 	.word	0x0000e770


	//   ....[4]....
        /*0080*/ 	.word	0x000124b0


	//   ....[5]....
        /*0084*/ 	.word	0x00012530


	//   ....[6]....
        /*0088*/ 	.word	0x00012540


	//   ....[7]....
        /*008c*/ 	.word	0x00012570


	//   ....[8]....
        /*0090*/ 	.word	0x00015c90


	//   ....[9]....
        /*0094*/ 	.word	0x00015ca0


	//   ....[10]....
        /*0098*/ 	.word	0x00015cd0


	//   ....[11]....
        /*009c*/ 	.word	0x00015ce0


	//   ....[12]....
        /*00a0*/ 	.word	0x000173c0


	//   ....[13]....
        /*00a4*/ 	.word	0x00017400


	//   ....[14]....
        /*00a8*/ 	.word	0x00017460


	//   ....[15]....
        /*00ac*/ 	.word	0x00017470


	//----- nvinfo : EIATTR_EXIT_INSTR_OFFSETS
	.align		4
.L_1842:
        /*00b0*/ 	.byte	0x04, 0x1c
        /*00b2*/ 	.short	(.L_1844 - .L_1843)


	//   ....[0]....
.L_1843:
        /*00b4*/ 	.word	0x00000330


	//   ....[1]....
        /*00b8*/ 	.word	0x00000c10


	//   ....[2]....
        /*00bc*/ 	.word	0x00000c40


	//   ....[3]....
        /*00c0*/ 	.word	0x000183d0


	//   ....[4]....
        /*00c4*/ 	.word	0x00018490


	//----- nvinfo : EIATTR_CRS_STACK_SIZE
	.align		4
.L_1844:
        /*00c8*/ 	.byte	0x04, 0x1e
        /*00ca*/ 	.short	(.L_1846 - .L_1845)
.L_1845:
        /*00cc*/ 	.word	0x00000000


	//----- nvinfo : EIATTR_CBANK_PARAM_SIZE
	.align		4
.L_1846:
        /*00d0*/ 	.byte	0x03, 0x19
        /*00d2*/ 	.short	0x01d0


	//----- nvinfo : EIATTR_PARAM_CBANK
	.align		4
        /*00d4*/ 	.byte	0x04, 0x0a
        /*00d6*/ 	.short	(.L_1848 - .L_1847)
	.align		4
.L_1847:
        /*00d8*/ 	.word	index@(.nv.constant0._ZN5flash24flash_fwd_splitkv_kernelI23Flash_fwd_kernel_traitsILi64ELi64ELi128ELi4ELb0ELb0EN7cutlass6half_tE19Flash_kernel_traitsILi64ELi64ELi128ELi4ES3_EELb1ELb0ELb0ELb0ELb1ELb1ELb0ELb1EEEvNS_16Flash_fwd_paramsE)
        /*00dc*/ 	.short	0x0210
        /*00de*/ 	.short	0x01d0


	//----- nvinfo : EIATTR_SW_WAR
	.align		4
.L_1848:
        /*00e0*/ 	.byte	0x04, 0x36
        /*00e2*/ 	.short	(.L_1850 - .L_1849)
.L_1849:
        /*00e4*/ 	.word	0x00000008
.L_1850:


//--------------------- .nv.info._ZN5flash24flash_fwd_splitkv_kernelI23Flash_fwd_kernel_traitsILi64ELi64ELi128ELi4ELb0ELb0EN7cutlass6half_tE19Flash_kernel_traitsILi64ELi64ELi128ELi4ES3_EELb1ELb0ELb1ELb0ELb0ELb0ELb0ELb1EEEvNS_16Flash_fwd_paramsE --------------------------
	.section	.nv.info._ZN5flash24flash_fwd_splitkv_kernelI23Flash_fwd_kernel_traitsILi64ELi64ELi128ELi4ELb0ELb0EN7cutlass6half_tE19Flash_kernel_traitsILi64ELi64ELi128ELi4ES3_EELb1ELb0ELb1ELb0ELb0ELb0ELb0ELb1EEEvNS_16Flash_fwd_paramsE,"",@"SHT_CUDA_INFO"
	.sectionflags	@""
	.align	4


	//----- nvinfo : EIATTR_CUDA_API_VERSION
	.align		4
        /*0000*/ 	.byte	0x04, 0x37
        /*0002*/ 	.short	(.L_1852 - .L_1851)
.L_1851:
        /*0004*/ 	.word	0x00000082


	//----- nvinfo : EIATTR_KPARAM_INFO
	.align		4
.L_1852:
        /*0008*/ 	.byte	0x04, 0x17
        /*000a*/ 	.short	(.L_1854 - .L_1853)
.L_1853:
        /*000c*/ 	.word	0x00000000
        /*0010*/ 	.short	0x0000
        /*0012*/ 	.short	0x0000
        /*0014*/ 	.byte	0x00, 0xf0, 0x41, 0x07


	//----- nvinfo : EIATTR_SPARSE_MMA_MASK
	.align		4
.L_1854:
        /*0018*/ 	.byte	0x03, 0x50
        /*001a*/ 	.short	0x0000


	//----- nvinfo : EIATTR_MAXREG_COUNT
	.align		4
        /*001c*/ 	.byte	0x03, 0x1b
        /*001e*/ 	.short	0x00ff


	//----- nvinfo : EIATTR_NUM_BARRIERS
	.align		4
        /*0020*/ 	.byte	0x02, 0x4c
        /*0022*/ 	.byte	0x01
	.zero		1


	//----- nvinfo : EIATTR_MERCURY_ISA_VERSION
	.align		4
        /*0024*/ 	.byte	0x03, 0x5f
        /*0026*/ 	.short	0x0101


	//----- nvinfo : EIATTR_COOP_GROUP_MASK_REGIDS
	.align		4
        /*0028*/ 	.byte	0x04, 0x29
        /*002a*/ 	.short	(.L_1856 - .L_1855)


	//   ....[0]....
.L_1855:
        /*002c*/ 	.word	0xffffffff


	//   ....[1]....
        /*0030*/ 	.word	0xffffffff


	//   ....[2]....
        /*0034*/ 	.word	0xffffffff


	//   ....[3]....
        /*0038*/ 	.word	0xffffffff


	//   ....[4]....
        /*003c*/ 	.word	0xffffffff


	//   ....[5]....
        /*0040*/ 	.word	0xffffffff


	//   ....[6]....
        /*0044*/ 	.word	0xffffffff


	//   ....[7]....
        /*0048*/ 	.word	0xffffffff


	//   ....[8]....
        /*004c*/ 	.word	0xffffffff


	//   ....[9]....
        /*0050*/ 	.word	0xffffffff


	//   ....[10]....
        /*0054*/ 	.word	0xffffffff


	//   ....[11]....
        /*0058*/ 	.word	0xffffffff


	//   ....[12]....
        /*005c*/ 	.word	0xffffffff


	//   ....[13]....
        /*0060*/ 	.word	0xffffffff


	//   ....[14]....
        /*0064*/ 	.word	0xffffffff


	//   ....[15]....
        /*0068*/ 	.word	0xffffffff


	//----- nvinfo : EIATTR_COOP_GROUP_INSTR_OFFSETS
	.align		4
.L_1856:
        /*006c*/ 	.byte	0x04, 0x28
        /*006e*/ 	.short	(.L_1858 - .L_1857)


	//   ....[0]....
.L_1857:
        /*0070*/ 	.word	0x0000f9f0


	//   ....[1]....
        /*0074*/ 	.word	0x0000fa30


	//   ....[2]....
        /*0078*/ 	.word	0x0000fa50


	//   ....[3]....
        /*007c*/ 	.word	0x0000fa70


	//   ....[4]....
        /*0080*/ 	.word	0x00013e00


	//   ....[5]....
        /*0084*/ 	.word	0x00013e10


	//   ....[6]....
        /*0088*/ 	.word	0x00013e40


	//   ....[7]....
        /*008c*/ 	.word	0x00013e50


	//   ....[8]....
        /*0090*/ 	.word	0x00017bb0


	//   ....[9]....
        /*0094*/ 	.word	0x00017bc0


	//   ....[10]....
        /*0098*/ 	.word	0x00017c00


	//   ....[11]....
        /*009c*/ 	.word	0x00017c10


	//   ....[12]....
        /*00a0*/ 	.word	0x00019330


	//   ....[13]....
        /*00a4*/ 	.word	0x00019370


	//   ....[14]....
        /*00a8*/ 	.word	0x000193f0


	//   ....[15]....
        /*00ac*/ 	.word	0x00019400


	//----- nvinfo : EIATTR_EXIT_INSTR_OFFSETS
	.align		4
.L_1858:
        /*00b0*/ 	.byte	0x04, 0x1c
        /*00b2*/ 	.short	(.L_1860 - .L_1859)


	//   ....[0]....
.L_1859:
        /*00b4*/ 	.word	0x00000330


	//   ....[1]....
        /*00b8*/ 	.word	0x00000ca0


	//   ....[2]....
        /*00bc*/ 	.word	0x00000cd0


	//   ....[3]....
        /*00c0*/ 	.word	0x0001a320


	//   ....[4]....
        /*00c4*/ 	.word	0x0001a3e0


	//----- nvinfo : EIATTR_CRS_STACK_SIZE
	.align		4
.L_1860:
        /*00c8*/ 	.byte	0x04, 0x1e
        /*00ca*/ 	.short	(.L_1862 - .L_1861)
.L_1861:
        /*00cc*/ 	.word	0x00000000


	//----- nvinfo : EIATTR_CBANK_PARAM_SIZE
	.align		4
.L_1862:
        /*00d0*/ 	.byte	0x03, 0x19
        /*00d2*/ 	.short	0x01d0


	//----- nvinfo : EIATTR_PARAM_CBANK
	.align		4
        /*00d4*/ 	.byte	0x04, 0x0a
        /*00d6*/ 	.short	(.L_1864 - .L_1863)
	.align		4
.L_1863:
        /*00d8*/ 	.word	index@(.nv.constant0._ZN5flash24flash_fwd_splitkv_kernelI23Flash_fwd_kernel_traitsILi64ELi64ELi128ELi4ELb0ELb0EN7cutlass6half_tE19Flash_kernel_traitsILi64ELi64ELi128ELi4ES3_EELb1ELb0ELb1ELb0ELb0ELb0ELb0ELb1EEEvNS_16Flash_fwd_paramsE)
        /*00dc*/ 	.short	0x0210
        /*00de*/ 	.short	0x01d0


	//----- nvinfo : EIATTR_SW_WAR
	.align		4
.L_1864:
        /*00e0*/ 	.byte	0x04, 0x36
        /*00e2*/ 	.short	(.L_1866 - .L_1865)
.L_1865:
        /*00e4*/ 	.word	0x00000008
.L_1866:


//--------------------- .nv.info._ZN5flash24flash_fwd_splitkv_kernelI23Flash_fwd_kernel_traitsILi64ELi64ELi128ELi4ELb0ELb0EN7cutlass6half_tE19Flash_kernel_traitsILi64ELi64ELi128ELi4ES3_EELb1ELb0ELb1ELb0ELb0ELb1ELb0ELb1EEEvNS_16Flash_fwd_paramsE --------------------------
	.section	.nv.info._ZN5flash24flash_fwd_splitkv_kernelI23Flash_fwd_kernel_traitsILi64ELi64ELi128ELi4ELb0ELb0EN7cutlass6half_tE19Flash_kernel_traitsILi64ELi64ELi128ELi4ES3_EELb1ELb0ELb1ELb0ELb0ELb1ELb0ELb1EEEvNS_16Flash_fwd_paramsE,"",@"SHT_CUDA_INFO"
	.sectionflags	@""
	.align	4


	//----- nvinfo : EIATTR_CUDA_API_VERSION
	.align		4
        /*0000*/ 	.byte	0x04, 0x37
        /*0002*/ 	.short	(.L_1868 - .L_1867)
.L_1867:
        /*0004*/ 	.word	0x00000082


	//----- nvinfo : EIATTR_KPARAM_INFO
	.align		4
.L_1868:
        /*0008*/ 	.byte	0x04, 0x17
        /*000a*/ 	.short	(.L_1870 - .L_1869)
.L_1869:
        /*000c*/ 	.word	0x00000000
        /*0010*/ 	.short	0x0000
        /*0012*/ 	.short	0x0000
        /*0014*/ 	.byte	0x00, 0xf0, 0x41, 0x07


	//----- nvinfo : EIATTR_SPARSE_MMA_MASK
	.align		4
.L_1870:
        /*0018*/ 	.byte	0x03, 0x50
        /*001a*/ 	.short	0x0000


	//----- nvinfo : EIATTR_MAXREG_COUNT
	.align		4
        /*001c*/ 	.byte	0x03, 0x1b
        /*001e*/ 	.short	0x00ff


	//----- nvinfo : EIATTR_NUM_BARRIERS
	.align		4
        /*0020*/ 	.byte	0x02, 0x4c
        /*0022*/ 	.byte	0x01
	.zero		1


	//----- nvinfo : EIATTR_MERCURY_ISA_VERSION
	.align		4
        /*0024*/ 	.byte	0x03, 0x5f
        /*0026*/ 	.short	0x0101


	//----- nvinfo : EIATTR_COOP_GROUP_MASK_REGIDS
	.align		4
        /*0028*/ 	.byte	0x04, 0x29
        /*002a*/ 	.short	(.L_1872 - .L_1871)


	//   ....[0]....
.L_1871:
        /*002c*/ 	.word	0xffffffff


	//   ....[1]....
        /*0030*/ 	.word	0xffffffff


	//   ....[2]....
        /*0034*/ 	.word	0xffffffff


	//   ....[3]....
        /*0038*/ 	.word	0xffffffff


	//   ....[4]....
        /*003c*/ 	.word	0xffffffff


	//   ....[5]....
        /*0040*/ 	.word	0xffffffff


	//   ....[6]....
        /*0044*/ 	.word	0xffffffff


	//   ....[7]....
        /*0048*/ 	.word	0xffffffff


	//   ....[8]....
        /*004c*/ 	.word	0xffffffff


	//   ....[9]....
        /*0050*/ 	.word	0xffffffff


	//   ....[10]....
        /*0054*/ 	.word	0xffffffff


	//   ....[11]....
        /*0058*/ 	.word	0xffffffff


	//   ....[12]....
        /*005c*/ 	.word	0xffffffff


	//   ....[13]....
        /*0060*/ 	.word	0xffffffff


	//   ....[14]....
        /*0064*/ 	.word	0xffffffff


	//   ....[15]....
        /*0068*/ 	.word	0xffffffff


	//----- nvinfo : EIATTR_COOP_GROUP_INSTR_OFFSETS
	.align		4
.L_1872:
        /*006c*/ 	.byte	0x04, 0x28
        /*006e*/ 	.short	(.L_1874 - .L_1873)


	//   ....[0]....
.L_1873:
        /*0070*/ 	.word	0x000101f0


	//   ....[1]....
        /*0074*/ 	.word	0x00010230


	//   ....[2]....
        /*0078*/ 	.word	0x00010250


	//   ....[3]....
        /*007c*/ 	.word	0x00010270


	//   ....[4]....
        /*0080*/ 	.word	0x00014de0


	//   ....[5]....
        /*0084*/ 	.word	0x00014df0


	//   ....[6]....
        /*0088*/ 	.word	0x00014e20


	//   ....[7]....
        /*008c*/ 	.word	0x00014e30


	//   ....[8]....
        /*0090*/ 	.word	0x000193f0


	//   ....[9]....
        /*0094*/ 	.word	0x00019400


	//   ....[10]....
        /*0098*/ 	.word	0x00019430


	//   ....[11]....
        /*009c*/ 	.word	0x00019440


	//   ....[12]....
        /*00a0*/ 	.word	0x0001ab20


	//   ....[13]....
        /*00a4*/ 	.word	0x0001ab60


	//   ....[14]....
        /*00a8*/ 	.word	0x0001abe0


	//   ....[15]....
        /*00ac*/ 	.word	0x0001abf0


	//----- nvinfo : EIATTR_EXIT_INSTR_OFFSETS
	.align		4
.L_1874:
        /*00b0*/ 	.byte	0x04, 0x1c
        /*00b2*/ 	.short	(.L_1876 - .L_1875)


	//   ....[0]....
.L_1875:
        /*00b4*/ 	.word	0x00000330


	//   ....[1]....
        /*00b8*/ 	.word	0x00000ca0


	//   ....[2]....
        /*00bc*/ 	.word	0x00000cd0


	//   ....[3]....
        /*00c0*/ 	.word	0x0001bb10


	//   ....[4]....
        /*00c4*/ 	.word	0x0001bbd0


	//----- nvinfo : EIATTR_CRS_STACK_SIZE
	.align		4
.L_1876:
        /*00c8*/ 	.byte	0x04, 0x1e
        /*00ca*/ 	.short	(.L_1878 - .L_1877)
.L_1877:
        /*00cc*/ 	.word	0x00000000


	//----- nvinfo : EIATTR_CBANK_PARAM_SIZE
	.align		4
.L_1878:
        /*00d0*/ 	.byte	0x03, 0x19
        /*00d2*/ 	.short	0x01d0


	//----- nvinfo : EIATTR_PARAM_CBANK
	.align		4
        /*00d4*/ 	.byte	0x04, 0x0a
        /*00d6*/ 	.short	(.L_1880 - .L_1879)
	.align		4
.L_1879:
        /*00d8*/ 	.word	index@(.nv.constant0._ZN5flash24flash_fwd_splitkv_kernelI23Flash_fwd_kernel_traitsILi64ELi64ELi128ELi4ELb0ELb0EN7cutlass6half_tE19Flash_kernel_traitsILi64ELi64ELi128ELi4ES3_EELb1ELb0ELb1ELb0ELb0ELb1ELb0ELb1EEEvNS_16Flash_fwd_paramsE)
        /*00dc*/ 	.short	0x0210
        /*00de*/ 	.short	0x01d0


	//----- nvinfo : EIATTR_SW_WAR
	.align		4
.L_1880:
        /*00e0*/ 	.byte	0x04, 0x36
        /*00e2*/ 	.short	(.L_1882 - .L_1881)
.L_1881:
        /*00e4*/ 	.word	0x00000008
.L_1882:


//--------------------- .nv.info._ZN5flash24flash_fwd_splitkv_kernelI23Flash_fwd_kernel_traitsILi64ELi64ELi128ELi4ELb0ELb0EN7cutlass6half_tE19Flash_kernel_traitsILi64ELi64ELi128ELi4ES3_EELb1ELb0ELb0ELb0ELb1ELb0ELb1ELb0EEEvNS_16Flash_fwd_paramsE --------------------------
	.section	.nv.info._ZN5flash24flash_fwd_splitkv_kernelI23Flash_fwd_kernel_traitsILi64ELi64ELi128ELi4ELb0ELb0EN7cutlass6half_tE19Flash_kernel_traitsILi64ELi64ELi128ELi4ES3_EELb1ELb0ELb0ELb0ELb1ELb0ELb1ELb0EEEvNS_16Flash_fwd_paramsE,"",@"SHT_CUDA_INFO"
	.sectionflags	@""
	.align	4


	//----- nvinfo : EIATTR_CUDA_API_VERSION
	.align		4
        /*0000*/ 	.byte	0x04, 0x37
        /*0002*/ 	.short	(.L_1884 - .L_1883)
.L_1883:
        /*0004*/ 	.word	0x00000082


	//----- nvinfo : EIATTR_KPARAM_INFO
	.align		4
.L_1884:
        /*0008*/ 	.byte	0x04, 0x17
        /*000a*/ 	.short	(.L_1886 - .L_1885)
.L_1885:
        /*000c*/ 	.word	0x00000000
        /*0010*/ 	.short	0x0000
        /*0012*/ 	.short	0x0000
        /*0014*/ 	.byte	0x00, 0xf0, 0x41, 0x07


	//----- nvinfo : EIATTR_SPARSE_MMA_MASK
	.align		4
.L_1886:
        /*0018*/ 	.byte	0x03, 0x50
        /*001a*/ 	.short	0x0000


	//----- nvinfo : EIATTR_MAXREG_COUNT
	.align		4
        /*001c*/ 	.byte	0x03, 0x1b
        /*001e*/ 	.short	0x00ff


	//----- nvinfo : EIATTR_NUM_BARRIERS
	.align		4
        /*0020*/ 	.byte	0x02, 0x4c
        /*0022*/ 	.byte	0x01
	.zero		1


	//----- nvinfo : EIATTR_MERCURY_ISA_VERSION
	.align		4
        /*0024*/ 	.byte	0x03, 0x5f
        /*0026*/ 	.short	0x0101


	//----- nvinfo : EIATTR_COOP_GROUP_MASK_REGIDS
	.align		4
        /*0028*/ 	.byte	0x04, 0x29
        /*002a*/ 	.short	(.L_1888 - .L_1887)


	//   ....[0]....
.L_1887:
        /*002c*/ 	.word	0xffffffff


	//   ....[1]....
        /*0030*/ 	.word	0xffffffff


	//   ....[2]....
        /*0034*/ 	.word	0xffffffff


	//   ....[3]....
        /*0038*/ 	.word	0xffffffff


	//   ....[4]....
        /*003c*/ 	.word	0xffffffff


	//   ....[5]....
        /*0040*/ 	.word	0xffffffff


	//   ....[6]....
        /*0044*/ 	.word	0xffffffff


	//   ....[7]....
        /*0048*/ 	.word	0xffffffff


	//   ....[8]....
        /*004c*/ 	.word	0xffffffff


	//   ....[9]....
        /*0050*/ 	.word	0xffffffff


	//   ....[10]....
        /*0054*/ 	.word	0xffffffff


	//   ....[11]....
        /*0058*/ 	.word	0xffffffff


	//   ....[12]....
        /*005c*/ 	.word	0xffffffff


	//   ....[13]....
        /*0060*/ 	.word	0xffffffff


	//   ....[14]....
        /*0064*/ 	.word	0xffffffff


	//   ....[15]....
        /*0068*/ 	.word	0xffffffff


	//----- nvinfo : EIATTR_COOP_GROUP_INSTR_OFFSETS
	.align		4
.L_1888:
        /*006c*/ 	.byte	0x04, 0x28
        /*006e*/ 	.short	(.L_1890 - .L_1889)


	//   ....[0]....
.L_1889:
        /*0070*/ 	.word	0x00004a10


	//   ....[1]....
        /*0074*/ 	.word	0x00004ae0


	//   ....[2]....
        /*0078*/ 	.word	0x00004af0


	//   ....[3]....
        /*007c*/ 	.word	0x00004b20


	//   ....[4]....
        /*0080*/ 	.word	0x00007fd0


	//   ....[5]....
        /*0084*/ 	.word	0x00008020


	//   ....[6]....
        /*0088*/ 	.word	0x00008040


	//   ....[7]....
        /*008c*/ 	.word	0x00008060


	//   ....[8]....
        /*0090*/ 	.word	0x0000aed0


	//   ....[9]....
        /*0094*/ 	.word	0x0000aef0


	//   ....[10]....
        /*0098*/ 	.word	0x0000af30


	//   ....[11]....
        /*009c*/ 	.word	0x0000af40


	//   ....[12]....
        /*00a0*/ 	.word	0x0000c650


	//   ....[13]....
        /*00a4*/ 	.word	0x0000c690


	//   ....[14]....
        /*00a8*/ 	.word	0x0000c720


	//   ....[15]....
        /*00ac*/ 	.word	0x0000c730


	//----- nvinfo : EIATTR_EXIT_INSTR_OFFSETS
	.align		4
.L_1890:
        /*00b0*/ 	.byte	0x04, 0x1c
        /*00b2*/ 	.short	(.L_1892 - .L_1891)


	//   ....[0]....
.L_1891:
        /*00b4*/ 	.word	0x00000440


	//   ....[1]....
        /*00b8*/ 	.word	0x00000c30


	//   ....[2]....
        /*00bc*/ 	.word	0x00000c60


	//   ....[3]....
        /*00c0*/ 	.word	0x0000d2e0


	//   ....[4]....
        /*00c4*/ 	.word	0x0000d300


	//----- nvinfo : EIATTR_CRS_STACK_SIZE
	.align		4
.L_1892:
        /*00c8*/ 	.byte	0x04, 0x1e
        /*00ca*/ 	.short	(.L_1894 - .L_1893)
.L_1893:
        /*00cc*/ 	.word	0x00000000


	//----- nvinfo : EIATTR_CBANK_PARAM_SIZE
	.align		4
.L_1894:
        /*00d0*/ 	.byte	0x03, 0x19
        /*00d2*/ 	.short	0x01d0


	//----- nvinfo : EIATTR_PARAM_CBANK
	.align		4
        /*00d4*/ 	.byte	0x04, 0x0a
        /*00d6*/ 	.short	(.L_1896 - .L_1895)
	.align		4
.L_1895:
        /*00d8*/ 	.word	index@(.nv.constant0._ZN5flash24flash_fwd_splitkv_kernelI23Flash_fwd_kernel_traitsILi64ELi64ELi128ELi4ELb0ELb0EN7cutlass6half_tE19Flash_kernel_traitsILi64ELi64ELi128ELi4ES3_EELb1ELb0ELb0ELb0ELb1ELb0ELb1ELb0EEEvNS_16Flash_fwd_paramsE)
        /*00dc*/ 	.short	0x0210
        /*00de*/ 	.short	0x01d0


	//----- nvinfo : EIATTR_SW_WAR
	.align		4
.L_1896:
        /*00e0*/ 	.byte	0x04, 0x36
        /*00e2*/ 	.short	(.L_1898 - .L_1897)
.L_1897:
        /*00e4*/ 	.word	0x00000008
.L_1898:


//--------------------- .nv.info._ZN5flash24flash_fwd_splitkv_kernelI23Flash_fwd_kernel_traitsILi64ELi64ELi128ELi4ELb0ELb0EN7cutlass6half_tE19Flash_kernel_traitsILi64ELi64ELi128ELi4ES3_EELb1ELb0ELb0ELb0ELb1ELb1ELb1ELb0EEEvNS_16Flash_fwd_paramsE --------------------------
	.section	.nv.info._ZN5flash24flash_fwd_splitkv_kernelI23Flash_fwd_kernel_traitsILi64ELi64ELi128ELi4ELb0ELb0EN7cutlass6half_tE19Flash_kernel_traitsILi64ELi64ELi128ELi4ES3_EELb1ELb0ELb0ELb0ELb1ELb1ELb1ELb0EEEvNS_16Flash_fwd_paramsE,"",@"SHT_CUDA_INFO"
	.sectionflags	@""
	.align	4


	//----- nvinfo : EIATTR_CUDA_API_VERSION
	.align		4
        /*0000*/ 	.byte	0x04, 0x37
        /*0002*/ 	.short	(.L_1900 - .L_1899)
.L_1899:
        /*0004*/ 	.word	0x00000082


	//----- nvinfo : EIATTR_KPARAM_INFO
	.align		4
.L_1900:
        /*0008*/ 	.byte	0x04, 0x17
        /*000a*/ 	.short	(.L_1902 - .L_1901)
.L_1901:
        /*000c*/ 	.word	0x00000000
        /*0010*/ 	.short	0x0000
        /*0012*/ 	.short	0x0000
        /*0014*/ 	.byte	0x00, 0xf0, 0x41, 0x07


	//----- nvinfo : EIATTR_SPARSE_MMA_MASK
	.align		4
.L_1902:
        /*0018*/ 	.byte	0x03, 0x50
        /*001a*/ 	.short	0x0000


	//----- nvinfo : EIATTR_MAXREG_COUNT
	.align		4
        /*001c*/ 	.byte	0x03, 0x1b
        /*001e*/ 	.short	0x00ff


	//----- nvinfo : EIATTR_NUM_BARRIERS
	.align		4
        /*0020*/ 	.byte	0x02, 0x4c
        /*0022*/ 	.byte	0x01
	.zero		1


	//----- nvinfo : EIATTR_MERCURY_ISA_VERSION
	.align		4
        /*0024*/ 	.byte	0x03, 0x5f
        /*0026*/ 	.short	0x0101


	//----- nvinfo : EIATTR_COOP_GROUP_MASK_REGIDS
	.align		4
        /*0028*/ 	.byte	0x04, 0x29
        /*002a*/ 	.short	(.L_1904 - .L_1903)


	//   ....[0]....
.L_1903:
        /*002c*/ 	.word	0xffffffff


	//   ....[1]....
        /*0030*/ 	.word	0xffffffff


	//   ....[2]....
        /*0034*/ 	.word	0xffffffff


	//   ....[3]....
        /*0038*/ 	.word	0xffffffff


	//   ....[4]....
        /*003c*/ 	.word	0xffffffff


	//   ....[5]....
        /*0040*/ 	.word	0xffffffff


	//   ....[6]....
        /*0044*/ 	.word	0xffffffff


	//   ....[7]....
        /*0048*/ 	.word	0xffffffff


	//   ....[8]....
        /*004c*/ 	.word	0xffffffff


	//   ....[9]....
        /*0050*/ 	.word	0xffffffff


	//   ....[10]....
        /*0054*/ 	.word	0xffffffff


	//   ....[11]....
        /*0058*/ 	.word	0xffffffff


	//   ....[12]....
        /*005c*/ 	.word	0xffffffff


	//   ....[13]....
        /*0060*/ 	.word	0xffffffff


	//   ....[14]....
        /*0064*/ 	.word	0xffffffff


	//   ....[15]....
        /*0068*/ 	.word	0xffffffff


	//----- nvinfo : EIATTR_COOP_GROUP_INSTR_OFFSETS
	.align		4
.L_1904:
        /*006c*/ 	.byte	0x04, 0x28
        /*006e*/ 	.short	(.L_1906 - .L_1905)


	//   ....[0]....
.L_1905:
        /*0070*/ 	.word	0x000051d0


	//   ....[1]....
        /*0074*/ 	.word	0x00005300


	//   ....[2]....
        /*0078*/ 	.word	0x00005310


	//   ....[3]....
        /*007c*/ 	.word	0x00005360


	//   ....[4]....
        /*0080*/ 	.word	0x00008ff0


	//   ....[5]....
        /*0084*/ 	.word	0x00009040


	//   ....[6]....
        /*0088*/ 	.word	0x00009060


	//   ....[7]....
        /*008c*/ 	.word	0x00009080


	//   ....[8]....
        /*0090*/ 	.word	0x0000c760


	//   ....[9]....
        /*0094*/ 	.word	0x0000c780


	//   ....[10]....
        /*0098*/ 	.word	0x0000c7b0


	//   ....[11]....
        /*009c*/ 	.word	0x0000c7c0


	//   ....[12]....
        /*00a0*/ 	.word	0x0000de80


	//   ....[13]....
        /*00a4*/ 	.word	0x0000dec0


	//   ....[14]....
        /*00a8*/ 	.word	0x0000df50


	//   ....[15]....
        /*00ac*/ 	.word	0x0000df60


	//----- nvinfo : EIATTR_EXIT_INSTR_OFFSETS
	.align		4
.L_1906:
        /*00b0*/ 	.byte	0x04, 0x1c
        /*00b2*/ 	.short	(.L_1908 - .L_1907)


	//   ....[0]....
.L_1907:
        /*00b4*/ 	.word	0x00000440


	//   ....[1]....
        /*00b8*/ 	.word	0x00000c30


	//   ....[2]....
        /*00bc*/ 	.word	0x00000c60


	//   ....[3]....
        /*00c0*/ 	.word	0x0000eb10


	//   ....[4]....
        /*00c4*/ 	.word	0x0000eb30


	//----- nvinfo : EIATTR_CRS_STACK_SIZE
	.align		4
.L_1908:
        /*00c8*/ 	.byte	0x04, 0x1e
        /*00ca*/ 	.short	(.L_1910 - .L_1909)
.L_1909:
        /*00cc*/ 	.word	0x00000000


	//----- nvinfo : EIATTR_CBANK_PARAM_SIZE
	.align		4
.L_1910:
        /*00d0*/ 	.byte	0x03, 0x19
        /*00d2*/ 	.short	0x01d0


	//----- nvinfo : EIATTR_PARAM_CBANK
	.align		4
        /*00d4*/ 	.byte	0x04, 0x0a
        /*00d6*/ 	.short	(.L_1912 - .L_1911)
	.align		4
.L_1911:
        /*00d8*/ 	.word	index@(.nv.constant0._ZN5flash24flash_fwd_splitkv_kernelI23Flash_fwd_kernel_traitsILi64ELi64ELi128ELi4ELb0ELb0EN7cutlass6half_tE19Flash_kernel_traitsILi64ELi64ELi128ELi4ES3_EELb1ELb0ELb0ELb0ELb1ELb1ELb1ELb0EEEvNS_16Flash_fwd_paramsE)
        /*00dc*/ 	.short	0x0210
        /*00de*/ 	.short	0x01d0


	//----- nvinfo : EIATTR_SW_WAR
	.align		4
.L_1912:
        /*00e0*/ 	.byte	0x04, 0x36
        /*00e2*/ 	.short	(.L_1914 - .L_1913)
.L_1913:
        /*00e4*/ 	.word	0x00000008
.L_1914:


//--------------------- .nv.info._ZN5flash24flash_fwd_splitkv_kernelI23Flash_fwd_kernel_traitsILi64ELi64ELi128ELi4ELb0ELb0EN7cutlass6half_tE19Flash_kernel_traitsILi64ELi64ELi128ELi4ES3_EELb1ELb0ELb1ELb0ELb0ELb0ELb1ELb0EEEvNS_16Flash_fwd_paramsE --------------------------
	.section	.nv.info._ZN5flash24flash_fwd_splitkv_kernelI23Flash_fwd_kernel_traitsILi64ELi64ELi128ELi4ELb0ELb0EN7cutlass6half_tE19Flash_kernel_traitsILi64ELi64ELi128ELi4ES3_EELb1ELb0ELb1ELb0ELb0ELb0ELb1ELb0EEEvNS_16Flash_fwd_paramsE,"",@"SHT_CUDA_INFO"
	.sectionflags	@""
	.align	4


	//----- nvinfo : EIATTR_CUDA_API_VERSION
	.align		4
        /*0000*/ 	.byte	0x04, 0x37
        /*0002*/ 	.short	(.L_1916 - .L_1915)
.L_1915:
        /*0004*/ 	.word	0x00000082


	//----- nvinfo : EIATTR_KPARAM_INFO
	.align		4
.L_1916:
        /*0008*/ 	.byte	0x04, 0x17
        /*000a*/ 	.short	(.L_1918 - .L_1917)
.L_1917:
        /*000c*/ 	.word	0x00000000
        /*0010*/ 	.short	0x0000
        /*0012*/ 	.short	0x0000
        /*0014*/ 	.byte	0x00, 0xf0, 0x41, 0x07


	//----- nvinfo : EIATTR_SPARSE_MMA_MASK
	.align		4
.L_1918:
        /*0018*/ 	.byte	0x03, 0x50
        /*001a*/ 	.short	0x0000


	//----- nvinfo : EIATTR_MAXREG_COUNT
	.align		4
        /*001c*/ 	.byte	0x03, 0x1b
        /*001e*/ 	.short	0x00ff


	//----- nvinfo : EIATTR_NUM_BARRIERS
	.align		4
        /*0020*/ 	.byte	0x02, 0x4c
        /*0022*/ 	.byte	0x01
	.zero		1


	//----- nvinfo : EIATTR_MERCURY_ISA_VERSION
	.align		4
        /*0024*/ 	.byte	0x03, 0x5f
        /*0026*/ 	.short	0x0101


	//----- nvinfo : EIATTR_COOP_GROUP_MASK_REGIDS
	.align		4
        /*0028*/ 	.byte	0x04, 0x29
        /*002a*/ 	.short	(.L_1920 - .L_1919)


	//   ....[0]....
.L_1919:
        /*002c*/ 	.word	0xffffffff


	//   ....[1]....
        /*0030*/ 	.word	0xffffffff


	//   ....[2]....
        /*0034*/ 	.word	0xffffffff


	//   ....[3]....
        /*0038*/ 	.word	0xffffffff


	//   ....[4]....
        /*003c*/ 	.word	0xffffffff


	//   ....[5]....
        /*0040*/ 	.word	0xffffffff


	//   ....[6]....
        /*0044*/ 	.word	0xffffffff


	//   ....[7]....
        /*0048*/ 	.word	0xffffffff


	//   ....[8]....
        /*004c*/ 	.word	0xffffffff


	//   ....[9]....
        /*0050*/ 	.word	0xffffffff


	//   ....[10]....
        /*0054*/ 	.word	0xffffffff


	//   ....[11]....
        /*0058*/ 	.word	0xffffffff


	//   ....[12]....
        /*005c*/ 	.word	0xffffffff


	//   ....[13]....
        /*0060*/ 	.word	0xffffffff


	//   ....[14]....
        /*0064*/ 	.word	0xffffffff


	//   ....[15]....
        /*0068*/ 	.word	0xffffffff


	//----- nvinfo : EIATTR_COOP_GROUP_INSTR_OFFSETS
	.align		4
.L_1920:
        /*006c*/ 	.byte	0x04, 0x28
        /*006e*/ 	.short	(.L_1922 - .L_1921)


	//   ....[0]....
.L_1921:
        /*0070*/ 	.word	0x00005e20


	//   ....[1]....
        /*0074*/ 	.word	0x00005e40


	//   ....[2]....
        /*0078*/ 	.word	0x00005ed0


	//   ....[3]....
        /*007c*/ 	.word	0x00005ee0


	//   ....[4]....
        /*0080*/ 	.word	0x0000a160


	//   ....[5]....
        /*0084*/ 	.word	0x0000a170


	//   ....[6]....
        /*0088*/ 	.word	0x0000a1a0


	//   ....[7]....
        /*008c*/ 	.word	0x0000a1b0


	//   ....[8]....
        /*0090*/ 	.word	0x0000df60


	//   ....[9]....
        /*0094*/ 	.word	0x0000df70


	//   ....[10]....
        /*0098*/ 	.word	0x0000dfa0


	//   ....[11]....
        /*009c*/ 	.word	0x0000dfb0


	//   ....[12]....
        /*00a0*/ 	.word	0x0000f6d0


	//   ....[13]....
        /*00a4*/ 	.word	0x0000f710


	//   ....[14]....
        /*00a8*/ 	.word	0x0000f7a0


	//   ....[15]....
        /*00ac*/ 	.word	0x0000f7b0


	//----- nvinfo : EIATTR_EXIT_INSTR_OFFSETS
	.align		4
.L_1922:
        /*00b0*/ 	.byte	0x04, 0x1c
        /*00b2*/ 	.short	(.L_1924 - .L_1923)


	//   ....[0]....
.L_1923:
        /*00b4*/ 	.word	0x00000450


	//   ....[1]....
        /*00b8*/ 	.word	0x00000cc0


	//   ....[2]....
        /*00bc*/ 	.word	0x00000cf0


	//   ....[3]....
        /*00c0*/ 	.word	0x00010390


	//   ....[4]....
        /*00c4*/ 	.word	0x000103b0


	//----- nvinfo : EIATTR_CRS_STACK_SIZE
	.align		4
.L_1924:
        /*00c8*/ 	.byte	0x04, 0x1e
        /*00ca*/ 	.short	(.L_1926 - .L_1925)
.L_1925:
        /*00cc*/ 	.word	0x00000000


	//----- nvinfo : EIATTR_CBANK_PARAM_SIZE
	.align		4
.L_1926:
        /*00d0*/ 	.byte	0x03, 0x19
        /*00d2*/ 	.short	0x01d0


	//----- nvinfo : EIATTR_PARAM_CBANK
	.align		4
        /*00d4*/ 	.byte	0x04, 0x0a
        /*00d6*/ 	.short	(.L_1928 - .L_1927)
	.align		4
.L_1927:
        /*00d8*/ 	.word	index@(.nv.constant0._ZN5flash24flash_fwd_splitkv_kernelI23Flash_fwd_kernel_traitsILi64ELi64ELi128ELi4ELb0ELb0EN7cutlass6half_tE19Flash_kernel_traitsILi64ELi64ELi128ELi4ES3_EELb1ELb0ELb1ELb0ELb0ELb0ELb1ELb0EEEvNS_16Flash_fwd_paramsE)
        /*00dc*/ 	.short	0x0210
        /*00de*/ 	.short	0x01d0


	//----- nvinfo : EIATTR_SW_WAR
	.align		4
.L_1928:
        /*00e0*/ 	.byte	0x04, 0x36
        /*00e2*/ 	.short	(.L_1930 - .L_1929)
.L_1929:
        /*00e4*/ 	.word	0x00000008
.L_1930:


//--------------------- .nv.info._ZN5flash24flash_fwd_splitkv_kernelI23Flash_fwd_kernel_traitsILi64ELi64ELi128ELi4ELb0ELb0EN7cutlass6half_tE19Flash_kernel_traitsILi64ELi64ELi128ELi4ES3_EELb1ELb0ELb1ELb0ELb0ELb1ELb1ELb0EEEvNS_16Flash_fwd_paramsE --------------------------
	.section	.nv.info._ZN5flash24flash_fwd_splitkv_kernelI23Flash_fwd_kernel_traitsILi64ELi64ELi128ELi4ELb0ELb0EN7cutlass6half_tE19Flash_kernel_traitsILi64ELi64ELi128ELi4ES3_EELb1ELb0ELb1ELb0ELb0ELb1ELb1ELb0EEEvNS_16Flash_fwd_paramsE,"",@"SHT_CUDA_INFO"
	.sectionflags	@""
	.align	4


	//----- nvinfo : EIATTR_CUDA_API_VERSION
	.align		4
        /*0000*/ 	.byte	0x04, 0x37
        /*0002*/ 	.short	(.L_1932 - .L_1931)
.L_1931:
        /*0004*/ 	.word	0x00000082


	//----- nvinfo : EIATTR_KPARAM_INFO
	.align		4
.L_1932:
        /*0008*/ 	.byte	0x04, 0x17
        /*000a*/ 	.short	(.L_1934 - .L_1933)
.L_1933:
        /*000c*/ 	.word	0x00000000
        /*0010*/ 	.short	0x0000
        /*0012*/ 	.short	0x0000
        /*0014*/ 	.byte	0x00, 0xf0, 0x41, 0x07


	//----- nvinfo : EIATTR_SPARSE_MMA_MASK
	.align		4
.L_1934:
        /*0018*/ 	.byte	0x03, 0x50
        /*001a*/ 	.short	0x0000


	//----- nvinfo : EIATTR_MAXREG_COUNT
	.align		4
        /*001c*/ 	.byte	0x03, 0x1b
        /*001e*/ 	.short	0x00ff


	//----- nvinfo : EIATTR_NUM_BARRIERS
	.align		4
        /*0020*/ 	.byte	0x02, 0x4c
        /*0022*/ 	.byte	0x01
	.zero		1


	//----- nvinfo : EIATTR_MERCURY_ISA_VERSION
	.align		4
        /*0024*/ 	.byte	0x03, 0x5f
        /*0026*/ 	.short	0x0101


	//----- nvinfo : EIATTR_COOP_GROUP_MASK_REGIDS
	.align		4
        /*0028*/ 	.byte	0x04, 0x29
        /*002a*/ 	.short	(.L_1936 - .L_1935)


	//   ....[0]....
.L_1935:
        /*002c*/ 	.word	0xffffffff


	//   ....[1]....
        /*0030*/ 	.word	0xffffffff


	//   ....[2]....
        /*0034*/ 	.word	0xffffffff


	//   ....[3]....
        /*0038*/ 	.word	0xffffffff


	//   ....[4]....
        /*003c*/ 	.word	0xffffffff


	//   ....[5]....
        /*0040*/ 	.word	0xffffffff


	//   ....[6]....
        /*0044*/ 	.word	0xffffffff


	//   ....[7]....
        /*0048*/ 	.word	0xffffffff


	//   ....[8]....
        /*004c*/ 	.word	0xffffffff


	//   ....[9]....
        /*0050*/ 	.word	0xffffffff


	//   ....[10]....
        /*0054*/ 	.word	0xffffffff


	//   ....[11]....
        /*0058*/ 	.word	0xffffffff


	//   ....[12]....
        /*005c*/ 	.word	0xffffffff


	//   ....[13]....
        /*0060*/ 	.word	0xffffffff


	//   ....[14]....
        /*0064*/ 	.word	0xffffffff


	//   ....[15]....
        /*0068*/ 	.word	0xffffffff


	//----- nvinfo : EIATTR_COOP_GROUP_INSTR_OFFSETS
	.align		4
.L_1936:
        /*006c*/ 	.byte	0x04, 0x28
        /*006e*/ 	.short	(.L_1938 - .L_1937)


	//   ....[0]....
.L_1937:
        /*0070*/ 	.word	0x00006630


	//   ....[1]....
        /*0074*/ 	.word	0x00006650


	//   ....[2]....
        /*0078*/ 	.word	0x000066c0


	//   ....[3]....
        /*007c*/ 	.word	0x000066d0


	//   ....[4]....
        /*0080*/ 	.word	0x0000b170


	//   ....[5]....
        /*0084*/ 	.word	0x0000b180


	//   ....[6]....
        /*0088*/ 	.word	0x0000b1b0


	//   ....[7]....
        /*008c*/ 	.word	0x0000b1c0


	//   ....[8]....
        /*0090*/ 	.word	0x0000f730


	//   ....[9]....
        /*0094*/ 	.word	0x0000f740


	//   ....[10]....
        /*0098*/ 	.word	0x0000f770


	//   ....[11]....
        /*009c*/ 	.word	0x0000f780


	//   ....[12]....
        /*00a0*/ 	.word	0x00010e50


	//   ....[13]....
        /*00a4*/ 	.word	0x00010e90


	//   ....[14]....
        /*00a8*/ 	.word	0x00010f10


	//   ....[15]....
        /*00ac*/ 	.word	0x00010f20


	//----- nvinfo : EIATTR_EXIT_INSTR_OFFSETS
	.align		4
.L_1938:
        /*00b0*/ 	.byte	0x04, 0x1c
        /*00b2*/ 	.short	(.L_1940 - .L_1939)


	//   ....[0]....
.L_1939:
        /*00b4*/ 	.word	0x00000450


	//   ....[1]....
        /*00b8*/ 	.word	0x00000cc0


	//   ....[2]....
        /*00bc*/ 	.word	0x00000cf0


	//   ....[3]....
        /*00c0*/ 	.word	0x00011b10


	//   ....[4]....
        /*00c4*/ 	.word	0x00011b30


	//----- nvinfo : EIATTR_CRS_STACK_SIZE
	.align		4
.L_1940:
        /*00c8*/ 	.byte	0x04, 0x1e
        /*00ca*/ 	.short	(.L_1942 - .L_1941)
.L_1941:
        /*00cc*/ 	.word	0x00000000


	//----- nvinfo : EIATTR_CBANK_PARAM_SIZE
	.align		4
.L_1942:
        /*00d0*/ 	.byte	0x03, 0x19
        /*00d2*/ 	.short	0x01d0


	//----- nvinfo : EIATTR_PARAM_CBANK
	.align		4
        /*00d4*/ 	.byte	0x04, 0x0a
        /*00d6*/ 	.short	(.L_1944 - .L_1943)
	.align		4
.L_1943:
        /*00d8*/ 	.word	index@(.nv.constant0._ZN5flash24flash_fwd_splitkv_kernelI23Flash_fwd_kernel_traitsILi64ELi64ELi128ELi4ELb0ELb0EN7cutlass6half_tE19Flash_kernel_traitsILi64ELi64ELi128ELi4ES3_EELb1ELb0ELb1ELb0ELb0ELb1ELb1ELb0EEEvNS_16Flash_fwd_paramsE)
        /*00dc*/ 	.short	0x0210
        /*00de*/ 	.short	0x01d0


	//----- nvinfo : EIATTR_SW_WAR
	.align		4
.L_1944:
        /*00e0*/ 	.byte	0x04, 0x36
        /*00e2*/ 	.short	(.L_1946 - .L_1945)
.L_1945:
        /*00e4*/ 	.word	0x00000008
.L_1946:


//--------------------- .nv.info._ZN5flash24flash_fwd_splitkv_kernelI23Flash_fwd_kernel_traitsILi64ELi64ELi128ELi4ELb0ELb0EN7cutlass6half_tE19Flash_kernel_traitsILi64ELi64ELi128ELi4ES3_EELb1ELb0ELb0ELb0ELb1ELb0ELb1ELb1EEEvNS_16Flash_fwd_paramsE --------------------------
	.section	.nv.info._ZN5flash24flash_fwd_splitkv_kernelI23Flash_fwd_kernel_traitsILi64ELi64ELi128ELi4ELb0ELb0EN7cutlass6half_tE19Flash_kernel_traitsILi64ELi64ELi128ELi4ES3_EELb1ELb0ELb0ELb0ELb1ELb0ELb1ELb1EEEvNS_16Flash_fwd_paramsE,"",@"SHT_CUDA_INFO"
	.sectionflags	@""
	.align	4


	//----- nvinfo : EIATTR_CUDA_API_VERSION
	.align		4
        /*0000*/ 	.byte	0x04, 0x37
        /*0002*/ 	.short	(.L_1948 - .L_1947)
.L_1947:
        /*0004*/ 	.word	0x00000082


	//----- nvinfo : EIATTR_KPARAM_INFO
	.align		4
.L_1948:
        /*0008*/ 	.byte	0x04, 0x17
        /*000a*/ 	.short	(.L_1950 - .L_1949)
.L_1949:
        /*000c*/ 	.word	0x00000000
        /*0010*/ 	.short	0x0000
        /*0012*/ 	.short	0x0000
        /*0014*/ 	.byte	0x00, 0xf0, 0x41, 0x07


	//----- nvinfo : EIATTR_SPARSE_MMA_MASK
	.align		4
.L_1950:
        /*0018*/ 	.byte	0x03, 0x50
        /*001a*/ 	.short	0x0000


	//----- nvinfo : EIATTR_MAXREG_COUNT
	.align		4
        /*001c*/ 	.byte	0x03, 0x1b
        /*001e*/ 	.short	0x00ff


	//----- nvinfo : EIATTR_NUM_BARRIERS
	.align		4
        /*0020*/ 	.byte	0x02, 0x4c
        /*0022*/ 	.byte	0x01
	.zero		1


	//----- nvinfo : EIATTR_MERCURY_ISA_VERSION
	.align		4
        /*0024*/ 	.byte	0x03, 0x5f
        /*0026*/ 	.short	0x0101


	//----- nvinfo : EIATTR_COOP_GROUP_MASK_REGIDS
	.align		4
        /*0028*/ 	.byte	0x04, 0x29
        /*002a*/ 	.short	(.L_1952 - .L_1951)


	//   ....[0]....
.L_1951:
        /*002c*/ 	.word	0xffffffff


	//   ....[1]....
        /*0030*/ 	.word	0xffffffff


	//   ....[2]....
        /*0034*/ 	.word	0xffffffff


	//   ....[3]....
        /*0038*/ 	.word	0xffffffff


	//   ....[4]....
        /*003c*/ 	.word	0xffffffff


	//   ....[5]....
        /*0040*/ 	.word	0xffffffff


	//   ....[6]....
        /*0044*/ 	.word	0xffffffff


	//   ....[7]....
        /*0048*/ 	.word	0xffffffff


	//   ....[8]....
        /*004c*/ 	.word	0xffffffff


	//   ....[9]....
        /*0050*/ 	.word	0xffffffff


	//   ....[10]....
        /*0054*/ 	.word	0xffffffff


	//   ....[11]....
        /*0058*/ 	.word	0xffffffff


	//   ....[12]....
        /*005c*/ 	.word	0xffffffff


	//   ....[13]....
        /*0060*/ 	.word	0xffffffff


	//   ....[14]....
        /*0064*/ 	.word	0xffffffff


	//   ....[15]....
        /*0068*/ 	.word	0xffffffff


	//----- nvinfo : EIATTR_COOP_GROUP_INSTR_OFFSETS
	.align		4
.L_1952:
        /*006c*/ 	.byte	0x04, 0x28
        /*006e*/ 	.short	(.L_1954 - .L_1953)


	//   ....[0]....
.L_1953:
        /*0070*/ 	.word	0x0000df20


	//   ....[1]....
        /*0074*/ 	.word	0x0000df40


	//   ....[2]....
        /*0078*/ 	.word	0x0000dfe0


	//   ....[3]....
        /*007c*/ 	.word	0x0000dff0


	//   ....[4]....
        /*0080*/ 	.word	0x00011590


	//   ....[5]....
        /*0084*/ 	.word	0x000115e0


	//   ....[6]....
        /*0088*/ 	.word	0x00011600


	//   ....[7]....
        /*008c*/ 	.word	0x00011620


	//   ....[8]....
        /*0090*/ 	.word	0x000144d0


	//   ....[9]....
        /*0094*/ 	.word	0x000144f0


	//   ....[10]....
        /*0098*/ 	.word	0x00014530


	//   ....[11]....
        /*009c*/ 	.word	0x00014540


	//   ....[12]....
        /*00a0*/ 	.word	0x00015c50


	//   ....[13]....
        /*00a4*/ 	.word	0x00015c90


	//   ....[14]....
        /*00a8*/ 	.word	0x00015d30


	//   ....[15]....
        /*00ac*/ 	.word	0x00015d50


	//----- nvinfo : EIATTR_EXIT_INSTR_OFFSETS
	.align		4
.L_1954:
        /*00b0*/ 	.byte	0x04, 0x1c
        /*00b2*/ 	.short	(.L_1956 - .L_1955)


	//   ....[0]....
.L_1955:
        /*00b4*/ 	.word	0x00000440


	//   ....[1]....
        /*00b8*/ 	.word	0x00000c50


	//   ....[2]....
        /*00bc*/ 	.word	0x00000c80


	//   ....[3]....
        /*00c0*/ 	.word	0x000168e0


	//   ....[4]....
        /*00c4*/ 	.word	0x00016900


	//----- nvinfo : EIATTR_CRS_STACK_SIZE
	.align		4
.L_1956:
        /*00c8*/ 	.byte	0x04, 0x1e
        /*00ca*/ 	.short	(.L_1958 - .L_1957)
.L_1957:
        /*00cc*/ 	.word	0x00000000


	//----- nvinfo : EIATTR_CBANK_PARAM_SIZE
	.align		4
.L_1958:
        /*00d0*/ 	.byte	0x03, 0x19
        /*00d2*/ 	.short	0x01d0


	//----- nvinfo : EIATTR_PARAM_CBANK
	.align		4
        /*00d4*/ 	.byte	0x04, 0x0a
        /*00d6*/ 	.short	(.L_1960 - .L_1959)
	.align		4
.L_1959:
        /*00d8*/ 	.word	index@(.nv.constant0._ZN5flash24flash_fwd_splitkv_kernelI23Flash_fwd_kernel_traitsILi64ELi64ELi128ELi4ELb0ELb0EN7cutlass6half_tE19Flash_kernel_traitsILi64ELi64ELi128ELi4ES3_EELb1ELb0ELb0ELb0ELb1ELb0ELb1ELb1EEEvNS_16Flash_fwd_paramsE)
        /*00dc*/ 	.short	0x0210
        /*00de*/ 	.short	0x01d0


	//----- nvinfo : EIATTR_SW_WAR
	.align		4
.L_1960:
        /*00e0*/ 	.byte	0x04, 0x36
        /*00e2*/ 	.short	(.L_1962 - .L_1961)
.L_1961:
        /*00e4*/ 	.word	0x00000008
.L_1962:


//--------------------- .nv.info._ZN5flash24flash_fwd_splitkv_kernelI23Flash_fwd_kernel_traitsILi64ELi64ELi128ELi4ELb0ELb0EN7cutlass6half_tE19Flash_kernel_traitsILi64ELi64ELi128ELi4ES3_EELb1ELb0ELb0ELb0ELb1ELb1ELb1ELb1EEEvNS_16Flash_fwd_paramsE --------------------------
	.section	.nv.info._ZN5flash24flash_fwd_splitkv_kernelI23Flash_fwd_kernel_traitsILi64ELi64ELi128ELi4ELb0ELb0EN7cutlass6half_tE19Flash_kernel_traitsILi64ELi64ELi128ELi4ES3_EELb1ELb0ELb0ELb0ELb1ELb1ELb1ELb1EEEvNS_16Flash_fwd_paramsE,"",@"SHT_CUDA_INFO"
	.sectionflags	@""
	.align	4


	//----- nvinfo : EIATTR_CUDA_API_VERSION
	.align		4
        /*0000*/ 	.byte	0x04, 0x37
        /*0002*/ 	.short	(.L_1964 - .L_1963)
.L_1963:
        /*0004*/ 	.word	0x00000082


	//----- nvinfo : EIATTR_KPARAM_INFO
	.align		4
.L_1964:
        /*0008*/ 	.byte	0x04, 0x17
        /*000a*/ 	.short	(.L_1966 - .L_1965)
.L_1965:
        /*000c*/ 	.word	0x00000000
        /*0010*/ 	.short	0x0000
        /*0012*/ 	.short	0x0000
        /*0014*/ 	.byte	0x00, 0xf0, 0x41, 0x07


	//----- nvinfo : EIATTR_SPARSE_MMA_MASK
	.align		4
.L_1966:
        /*0018*/ 	.byte	0x03, 0x50
        /*001a*/ 	.short	0x0000


	//----- nvinfo : EIATTR_MAXREG_COUNT
	.align		4
        /*001c*/ 	.byte	0x03, 0x1b
        /*001e*/ 	.short	0x00ff


	//----- nvinfo : EIATTR_NUM_BARRIERS
	.align		4
        /*0020*/ 	.byte	0x02, 0x4c
        /*0022*/ 	.byte	0x01
	.zero		1


	//----- nvinfo : EIATTR_MERCURY_ISA_VERSION
	.align		4
        /*0024*/ 	.byte	0x03, 0x5f
        /*0026*/ 	.short	0x0101


	//----- nvinfo : EIATTR_COOP_GROUP_MASK_REGIDS
	.align		4
        /*0028*/ 	.byte	0x04, 0x29
        /*002a*/ 	.short	(.L_1968 - .L_1967)


	//   ....[0]....
.L_1967:
        /*002c*/ 	.word	0xffffffff


	//   ....[1]....
        /*0030*/ 	.word	0xffffffff


	//   ....[2]....
        /*0034*/ 	.word	0xffffffff


	//   ....[3]....
        /*0038*/ 	.word	0xffffffff


	//   ....[4]....
        /*003c*/ 	.word	0xffffffff


	//   ....[5]....
        /*0040*/ 	.word	0xffffffff


	//   ....[6]....
        /*0044*/ 	.word	0xffffffff


	//   ....[7]....
        /*0048*/ 	.word	0xffffffff


	//   ....[8]....
        /*004c*/ 	.word	0xffffffff


	//   ....[9]....
        /*0050*/ 	.word	0xffffffff


	//   ....[10]....
        /*0054*/ 	.word	0xffffffff


	//   ....[11]....
        /*0058*/ 	.word	0xffffffff


	//   ....[12]....
        /*005c*/ 	.word	0xffffffff


	//   ....[13]....
        /*0060*/ 	.word	0xffffffff


	//   ....[14]....
        /*0064*/ 	.word	0xffffffff


	//   ....[15]....
        /*0068*/ 	.word	0xffffffff


	//----- nvinfo : EIATTR_COOP_GROUP_INSTR_OFFSETS
	.align		4
.L_1968:
        /*006c*/ 	.byte	0x04, 0x28
        /*006e*/ 	.short	(.L_1970 - .L_1969)


	//   ....[0]....
.L_1969:
        /*0070*/ 	.word	0x0000e680


	//   ....[1]....
        /*0074*/ 	.word	0x0000e6a0


	//   ....[2]....
        /*0078*/ 	.word	0x0000e720


	//   ....[3]....
        /*007c*/ 	.word	0x0000e730


	//   ....[4]....
        /*0080*/ 	.word	0x000124c0


	//   ....[5]....
        /*0084*/ 	.word	0x00012500


	//   ....[6]....
        /*0088*/ 	.word	0x00012520


	//   ....[7]....
        /*008c*/ 	.word	0x00012540


	//   ....[8]....
        /*0090*/ 	.word	0x00015c60


	//   ....[9]....
        /*0094*/ 	.word	0x00015c70


	//   ....[10]....
        /*0098*/ 	.word	0x00015ca0


	//   ....[11]....
        /*009c*/ 	.word	0x00015cb0


	//   ....[12]....
        /*00a0*/ 	.word	0x00017370


	//   ....[13]....
        /*00a4*/ 	.word	0x000173b0


	//   ....[14]....
        /*00a8*/ 	.word	0x00017440


	//   ....[15]....
        /*00ac*/ 	.word	0x00017450


	//----- nvinfo : EIATTR_EXIT_INSTR_OFFSETS
	.align		4
.L_1970:
        /*00b0*/ 	.byte	0x04, 0x1c
        /*00b2*/ 	.short	(.L_1972 - .L_1971)


	//   ....[0]....
.L_1971:
        /*00b4*/ 	.word	0x00000440


	//   ....[1]....
        /*00b8*/ 	.word	0x00000c50


	//   ....[2]....
        /*00bc*/ 	.word	0x00000c80


	//   ....[3]....
        /*00c0*/ 	.word	0x00018020


	//   ....[4]....
        /*00c4*/ 	.word	0x00018040


	//----- nvinfo : EIATTR_CRS_STACK_SIZE
	.align		4
.L_1972:
        /*00c8*/ 	.byte	0x04, 0x1e
        /*00ca*/ 	.short	(.L_1974 - .L_1973)
.L_1973:
        /*00cc*/ 	.word	0x00000000


	//----- nvinfo : EIATTR_CBANK_PARAM_SIZE
	.align		4
.L_1974:
        /*00d0*/ 	.byte	0x03, 0x19
        /*00d2*/ 	.short	0x01d0


	//----- nvinfo : EIATTR_PARAM_CBANK
	.align		4
        /*00d4*/ 	.byte	0x04, 0x0a
        /*00d6*/ 	.short	(.L_1976 - .L_1975)
	.align		4
.L_1975:
        /*00d8*/ 	.word	index@(.nv.constant0._ZN5flash24flash_fwd_splitkv_kernelI23Flash_fwd_kernel_traitsILi64ELi64ELi128ELi4ELb0ELb0EN7cutlass6half_tE19Flash_kernel_traitsILi64ELi64ELi128ELi4ES3_EELb1ELb0ELb0ELb0ELb1ELb1ELb1ELb1EEEvNS_16Flash_fwd_paramsE)
        /*00dc*/ 	.short	0x0210
        /*00de*/ 	.short	0x01d0


	//----- nvinfo : EIATTR_SW_WAR
	.align		4
.L_1976:
        /*00e0*/ 	.byte	0x04, 0x36
        /*00e2*/ 	.short	(.L_1978 - .L_1977)
.L_1977:
        /*00e4*/ 	.word	0x00000008
.L_1978:


//--------------------- .nv.info._ZN5flash24flash_fwd_splitkv_kernelI23Flash_fwd_kernel_traitsILi64ELi64ELi128ELi4ELb0ELb0EN7cutlass6half_tE19Flash_kernel_traitsILi64ELi64ELi128ELi4ES3_EELb1ELb0ELb1ELb0ELb0ELb0ELb1ELb1EEEvNS_16Flash_fwd_paramsE --------------------------
	.section	.nv.info._ZN5flash24flash_fwd_splitkv_kernelI23Flash_fwd_kernel_traitsILi64ELi64ELi128ELi4ELb0ELb0EN7cutlass6half_tE19Flash_kernel_traitsILi64ELi64ELi128ELi4ES3_EELb1ELb0ELb1ELb0ELb0ELb0ELb1ELb1EEEvNS_16Flash_fwd_paramsE,"",@"SHT_CUDA_INFO"
	.sectionflags	@""
	.align	4


	//----- nvinfo : EIATTR_CUDA_API_VERSION
	.align		4
        /*0000*/ 	.byte	0x04, 0x37
        /*0002*/ 	.short	(.L_1980 - .L_1979)
.L_1979:
        /*0004*/ 	.word	0x00000082


	//----- nvinfo : EIATTR_KPARAM_INFO
	.align		4
.L_1980:
        /*0008*/ 	.byte	0x04, 0x17
        /*000a*/ 	.short	(.L_1982 - .L_1981)
.L_1981:
        /*000c*/ 	.word	0x00000000
        /*0010*/ 	.short	0x0000
        /*0012*/ 	.short	0x0000
        /*0014*/ 	.byte	0x00, 0xf0, 0x41, 0x07


	//----- nvinfo : EIATTR_SPARSE_MMA_MASK
	.align		4
.L_1982:
        /*0018*/ 	.byte	0x03, 0x50
        /*001a*/ 	.short	0x0000


	//----- nvinfo : EIATTR_MAXREG_COUNT
	.align		4
        /*001c*/ 	.byte	0x03, 0x1b
        /*001e*/ 	.short	0x00ff


	//----- nvinfo : EIATTR_NUM_BARRIERS
	.align		4
        /*0020*/ 	.byte	0x02, 0x4c
        /*0022*/ 	.byte	0x01
	.zero		1


	//----- nvinfo : EIATTR_MERCURY_ISA_VERSION
	.align		4
        /*0024*/ 	.byte	0x03, 0x5f
        /*0026*/ 	.short	0x0101


	//----- nvinfo : EIATTR_COOP_GROUP_MASK_REGIDS
	.align		4
        /*0028*/ 	.byte	0x04, 0x29
        /*002a*/ 	.short	(.L_1984 - .L_1983)


	//   ....[0]....
.L_1983:
        /*002c*/ 	.word	0xffffffff


	//   ....[1]....
        /*0030*/ 	.word	0xffffffff


	//   ....[2]....
        /*0034*/ 	.word	0xffffffff


	//   ....[3]....
        /*0038*/ 	.word	0xffffffff


	//   ....[4]....
        /*003c*/ 	.word	0xffffffff


	//   ....[5]....
        /*0040*/ 	.word	0xffffffff


	//   ....[6]....
        /*0044*/ 	.word	0xffffffff


	//   ....[7]....
        /*0048*/ 	.word	0xffffffff


	//   ....[8]....
        /*004c*/ 	.word	0xffffffff


	//   ....[9]....
        /*0050*/ 	.word	0xffffffff


	//   ....[10]....
        /*0054*/ 	.word	0xffffffff


	//   ....[11]....
        /*0058*/ 	.word	0xffffffff


	//   ....[12]....
        /*005c*/ 	.word	0xffffffff


	//   ....[13]....
        /*0060*/ 	.word	0xffffffff


	//   ....[14]....
        /*0064*/ 	.word	0xffffffff


	//   ....[15]....
        /*0068*/ 	.word	0xffffffff


	//----- nvinfo : EIATTR_COOP_GROUP_INSTR_OFFSETS
	.align		4
.L_1984:
        /*006c*/ 	.byte	0x04, 0x28
        /*006e*/ 	.short	(.L_1986 - .L_1985)


	//   ....[0]....
.L_1985:
        /*0070*/ 	.word	0x0000f990


	//   ....[1]....
        /*0074*/ 	.word	0x0000f9b0


	//   ....[2]....
        /*0078*/ 	.word	0x0000fa30


	//   ....[3]....
        /*007c*/ 	.word	0x0000faa0


	//   ....[4]....
        /*0080*/ 	.word	0x00013d90


	//   ....[5]....
        /*0084*/ 	.word	0x00013da0


	//   ....[6]....
        /*0088*/ 	.word	0x00013dd0


	//   ....[7]....
        /*008c*/ 	.word	0x00013de0


	//   ....[8]....
        /*0090*/ 	.word	0x00017b80


	//   ....[9]....
        /*0094*/ 	.word	0x00017b90


	//   ....[10]....
        /*0098*/ 	.word	0x00017bd0


	//   ....[11]....
        /*009c*/ 	.word	0x00017be0


	//   ....[12]....
        /*00a0*/ 	.word	0x000192f0


	//   ....[13]....
        /*00a4*/ 	.word	0x00019330


	//   ....[14]....
        /*00a8*/ 	.word	0x000193c0


	//   ....[15]....
        /*00ac*/ 	.word	0x000193d0


	//----- nvinfo : EIATTR_EXIT_INSTR_OFFSETS
	.align		4
.L_1986:
        /*00b0*/ 	.byte	0x04, 0x1c
        /*00b2*/ 	.short	(.L_1988 - .L_1987)


	//   ....[0]....
.L_1987:
        /*00b4*/ 	.word	0x00000440


	//   ....[1]....
        /*00b8*/ 	.word	0x00000d30


	//   ....[2]....
        /*00bc*/ 	.word	0x00000d60


	//   ....[3]....
        /*00c0*/ 	.word	0x00019ff0


	//   ....[4]....
        /*00c4*/ 	.word	0x0001a010


	//----- nvinfo : EIATTR_CRS_STACK_SIZE
	.align		4
.L_1988:
        /*00c8*/ 	.byte	0x04, 0x1e
        /*00ca*/ 	.short	(.L_1990 - .L_1989)
.L_1989:
        /*00cc*/ 	.word	0x00000000


	//----- nvinfo : EIATTR_CBANK_PARAM_SIZE
	.align		4
.L_1990:
        /*00d0*/ 	.byte	0x03, 0x19
        /*00d2*/ 	.short	0x01d0


	//----- nvinfo : EIATTR_PARAM_CBANK
	.align		4
        /*00d4*/ 	.byte	0x04, 0x0a
        /*00d6*/ 	.short	(.L_1992 - .L_1991)
	.align		4
.L_1991:
        /*00d8*/ 	.word	index@(.nv.constant0._ZN5flash24flash_fwd_splitkv_kernelI23Flash_fwd_kernel_traitsILi64ELi64ELi128ELi4ELb0ELb0EN7cutlass6half_tE19Flash_kernel_traitsILi64ELi64ELi128ELi4ES3_EELb1ELb0ELb1ELb0ELb0ELb0ELb1ELb1EEEvNS_16Flash_fwd_paramsE)
        /*00dc*/ 	.short	0x0210
        /*00de*/ 	.short	0x01d0


	//----- nvinfo : EIATTR_SW_WAR
	.align		4
.L_1992:
        /*00e0*/ 	.byte	0x04, 0x36
        /*00e2*/ 	.short	(.L_1994 - .L_1993)
.L_1993:
        /*00e4*/ 	.word	0x00000008
.L_1994:


//--------------------- .nv.info._ZN5flash24flash_fwd_splitkv_kernelI23Flash_fwd_kernel_traitsILi64ELi64ELi128ELi4ELb0ELb0EN7cutlass6half_tE19Flash_kernel_traitsILi64ELi64ELi128ELi4ES3_EELb1ELb0ELb1ELb0ELb0ELb1ELb1ELb1EEEvNS_16Flash_fwd_paramsE --------------------------
	.section	.nv.info._ZN5flash24flash_fwd_splitkv_kernelI23Flash_fwd_kernel_traitsILi64ELi64ELi128ELi4ELb0ELb0EN7cutlass6half_tE19Flash_kernel_traitsILi64ELi64ELi128ELi4ES3_EELb1ELb0ELb1ELb0ELb0ELb1ELb1ELb1EEEvNS_16Flash_fwd_paramsE,"",@"SHT_CUDA_INFO"
	.sectionflags	@""
	.align	4


	//----- nvinfo : EIATTR_CUDA_API_VERSION
	.align		4
        /*0000*/ 	.byte	0x04, 0x37
        /*0002*/ 	.short	(.L_1996 - .L_1995)
.L_1995:
        /*0004*/ 	.word	0x00000082


	//----- nvinfo : EIATTR_KPARAM_INFO
	.align		4
.L_1996:
        /*0008*/ 	.byte	0x04, 0x17
        /*000a*/ 	.short	(.L_1998 - .L_1997)
.L_1997:
        /*000c*/ 	.word	0x00000000
        /*0010*/ 	.short	0x0000
        /*0012*/ 	.short	0x0000
        /*0014*/ 	.byte	0x00, 0xf0, 0x41, 0x07


	//----- nvinfo : EIATTR_SPARSE_MMA_MASK
	.align		4
.L_1998:
        /*0018*/ 	.byte	0x03, 0x50
        /*001a*/ 	.short	0x0000


	//----- nvinfo : EIATTR_MAXREG_COUNT
	.align		4
        /*001c*/ 	.byte	0x03, 0x1b
        /*001e*/ 	.short	0x00ff


	//----- nvinfo : EIATTR_NUM_BARRIERS
	.align		4
        /*0020*/ 	.byte	0x02, 0x4c
        /*0022*/ 	.byte	0x01
	.zero		1


	//----- nvinfo : EIATTR_MERCURY_ISA_VERSION
	.align		4
        /*0024*/ 	.byte	0x03, 0x5f
        /*0026*/ 	.short	0x0101


	//----- nvinfo : EIATTR_COOP_GROUP_MASK_REGIDS
	.align		4
        /*0028*/ 	.byte	0x04, 0x29
        /*002a*/ 	.short	(.L_2000 - .L_1999)


	//   ....[0]....
.L_1999:
        /*002c*/ 	.word	0xffffffff


	//   ....[1]....
        /*0030*/ 	.word	0xffffffff


	//   ....[2]....
        /*0034*/ 	.word	0xffffffff


	//   ....[3]....
        /*0038*/ 	.word	0xffffffff


	//   ....[4]....
        /*003c*/ 	.word	0xffffffff


	//   ....[5]....
        /*0040*/ 	.word	0xffffffff


	//   ....[6]....
        /*0044*/ 	.word	0xffffffff


	//   ....[7]....
        /*0048*/ 	.word	0xffffffff


	//   ....[8]....
        /*004c*/ 	.word	0xffffffff


	//   ....[9]....
        /*0050*/ 	.word	0xffffffff


	//   ....[10]....
        /*0054*/ 	.word	0xffffffff


	//   ....[11]....
        /*0058*/ 	.word	0xffffffff


	//   ....[12]....
        /*005c*/ 	.word	0xffffffff


	//   ....[13]....
        /*0060*/ 	.word	0xffffffff


	//   ....[14]....
        /*0064*/ 	.word	0xffffffff


	//   ....[15]....
        /*0068*/ 	.word	0xffffffff


	//----- nvinfo : EIATTR_COOP_GROUP_INSTR_OFFSETS
	.align		4
.L_2000:
        /*006c*/ 	.byte	0x04, 0x28
        /*006e*/ 	.short	(.L_2002 - .L_2001)


	//   ....[0]....
.L_2001:
        /*0070*/ 	.word	0x00010120


	//   ....[1]....
        /*0074*/ 	.word	0x00010140


	//   ....[2]....
        /*0078*/ 	.word	0x000101b0


	//   ....[3]....
        /*007c*/ 	.word	0x000101e0


	//   ....[4]....
        /*0080*/ 	.word	0x00014d40


	//   ....[5]....
        /*0084*/ 	.word	0x00014d50


	//   ....[6]....
        /*0088*/ 	.word	0x00014d80


	//   ....[7]....
        /*008c*/ 	.word	0x00014d90


	//   ....[8]....
        /*0090*/ 	.word	0x00019380


	//   ....[9]....
        /*0094*/ 	.word	0x00019390


	//   ....[10]....
        /*0098*/ 	.word	0x000193c0


	//   ....[11]....
        /*009c*/ 	.word	0x000193d0


	//   ....[12]....
        /*00a0*/ 	.word	0x0001aaa0


	//   ....[13]....
        /*00a4*/ 	.word	0x0001aae0


	//   ....[14]....
        /*00a8*/ 	.word	0x0001ab70


	//   ....[15]....
        /*00ac*/ 	.word	0x0001ab80


	//----- nvinfo : EIATTR_EXIT_INSTR_OFFSETS
	.align		4
.L_2002:
        /*00b0*/ 	.byte	0x04, 0x1c
        /*00b2*/ 	.short	(.L_2004 - .L_2003)


	//   ....[0]....
.L_2003:
        /*00b4*/ 	.word	0x00000440


	//   ....[1]....
        /*00b8*/ 	.word	0x00000d30


	//   ....[2]....
        /*00bc*/ 	.word	0x00000d60


	//   ....[3]....
        /*00c0*/ 	.word	0x0001b7a0


	//   ....[4]....
        /*00c4*/ 	.word	0x0001b7c0


	//----- nvinfo : EIATTR_CRS_STACK_SIZE
	.align		4
.L_2004:
        /*00c8*/ 	.byte	0x04, 0x1e
        /*00ca*/ 	.short	(.L_2006 - .L_2005)
.L_2005:
        /*00cc*/ 	.word	0x00000000


	//----- nvinfo : EIATTR_CBANK_PARAM_SIZE
	.align		4
.L_2006:
        /*00d0*/ 	.byte	0x03, 0x19
        /*00d2*/ 	.short	0x01d0


	//----- nvinfo : EIATTR_PARAM_CBANK
	.align		4
        /*00d4*/ 	.byte	0x04, 0x0a
        /*00d6*/ 	.short	(.L_2008 - .L_2007)
	.align		4
.L_2007:
        /*00d8*/ 	.word	index@(.nv.constant0._ZN5flash24flash_fwd_splitkv_kernelI23Flash_fwd_kernel_traitsILi64ELi64ELi128ELi4ELb0ELb0EN7cutlass6half_tE19Flash_kernel_traitsILi64ELi64ELi128ELi4ES3_EELb1ELb0ELb1ELb0ELb0ELb1ELb1ELb1EEEvNS_16Flash_fwd_paramsE)
        /*00dc*/ 	.short	0x0210
        /*00de*/ 	.short	0x01d0


	//----- nvinfo : EIATTR_SW_WAR
	.align		4
.L_2008:
        /*00e0*/ 	.byte	0x04, 0x36
        /*00e2*/ 	.short	(.L_2010 - .L_2009)
.L_2009:
        /*00e4*/ 	.word	0x00000008
.L_2010:


//--------------------- .nv.callgraph             --------------------------
	.section	.nv.callgraph,"",@"SHT_CUDA_CALLGRAPH"
	.align	4
	.sectionentsize	8
	.align		4
        /*0000*/ 	.word	0x00000000
	.align		4
        /*0004*/ 	.word	0xffffffff
	.align		4
        /*0008*/ 	.word	0x00000000
	.align		4
        /*000c*/ 	.word	0xfffffffe
	.align		4
        /*0010*/ 	.word	0x00000000
	.align		4
        /*0014*/ 	.word	0xfffffffd
	.align		4
        /*0018*/ 	.word	0x00000000
	.align		4
        /*001c*/ 	.word	0xfffffffc


//--------------------- .nv.constant4             --------------------------
	.section	.nv.constant4,"a",@progbits
	.align	8
	.align		8
.nv.constant4:
        /*0000*/ 	.dword	_ZN78_INTERNAL_508b6885_42_flash_fwd_split_hdim64_fp16_causal_sm80_cu_8761d306_29644cuda3std3__45__cpo5beginE
	.align		8
        /*0008*/ 	.dword	_ZN78_INTERNAL_508b6885_42_flash_fwd_split_hdim64_fp16_causal_sm80_cu_8761d306_29644cuda3std3__45__cpo3endE
	.align		8
        /*0010*/ 	.dword	_ZN78_INTERNAL_508b6885_42_flash_fwd_split_hdim64_fp16_causal_sm80_cu_8761d306_29644cuda3std3__45__cpo6cbeginE
	.align		8
        /*0018*/ 	.dword	_ZN78_INTERNAL_508b6885_42_flash_fwd_split_hdim64_fp16_causal_sm80_cu_8761d306_29644cuda3std3__45__cpo4cendE
	.align		8
        /*0020*/ 	.dword	_ZN78_INTERNAL_508b6885_42_flash_fwd_split_hdim64_fp16_causal_sm80_cu_8761d306_29644cuda3std3__480_GLOBAL__N__508b6885_42_flash_fwd_split_hdim64_fp16_causal_sm80_cu_8761d306_29646ignoreE
	.align		8
        /*0028*/ 	.dword	_ZN78_INTERNAL_508b6885_42_flash_fwd_split_hdim64_fp16_causal_sm80_cu_8761d306_29644cuda3std3__419piecewise_constructE
	.align		8
        /*0030*/ 	.dword	_ZN78_INTERNAL_508b6885_42_flash_fwd_split_hdim64_fp16_causal_sm80_cu_8761d306_29644cuda3std3__48in_placeE
	.align		8
        /*0038*/ 	.dword	_ZN78_INTERNAL_508b6885_42_flash_fwd_split_hdim64_fp16_causal_sm80_cu_8761d306_29644cuda3std6ranges3__45__cpo4swapE
	.align		8
        /*0040*/ 	.dword	_ZN78_INTERNAL_508b6885_42_flash_fwd_split_hdim64_fp16_causal_sm80_cu_8761d306_29644cuda3std6ranges3__45__cpo9iter_moveE
	.align		8
        /*0048*/ 	.dword	_ZN78_INTERNAL_508b6885_42_flash_fwd_split_hdim64_fp16_causal_sm80_cu_8761d306_29644cute7productE
	.align		8
        /*0050*/ 	.dword	_ZN78_INTERNAL_508b6885_42_flash_fwd_split_hdim64_fp16_causal_sm80_cu_8761d306_29644cute1_E


//--------------------- .text._ZN5flash32flash_fwd_splitkv_combine_kernelI23Flash_fwd_kernel_traitsILi64ELi64ELi256ELi4ELb0ELb0EN7cutlass6half_tE19Flash_kernel_traitsILi64ELi64ELi256ELi4ES3_EELi8ELi7ELb0EEEvNS_16Flash_fwd_paramsE --------------------------
	.section	.text._ZN5flash32flash_fwd_splitkv_combine_kernelI23Flash_fwd_kernel_traitsILi64ELi64ELi256ELi4ELb0ELb0EN7cutlass6half_tE19Flash_kernel_traitsILi64ELi64ELi256ELi4ES3_EELi8ELi7ELb0EEEvNS_16Flash_fwd_paramsE,"ax",@progbits
	.align	128
        .global         _ZN5flash32flash_fwd_splitkv_combine_kernelI23Flash_fwd_kernel_traitsILi64ELi64ELi256ELi4ELb0ELb0EN7cutlass6half_tE19Flash_kernel_traitsILi64ELi64ELi256ELi4ES3_EELi8ELi7ELb0EEEvNS_16Flash_fwd_paramsE
        .type           _ZN5flash32flash_fwd_splitkv_combine_kernelI23Flash_fwd_kernel_traitsILi64ELi64ELi256ELi4ELb0ELb0EN7cutlass6half_tE19Flash_kernel_traitsILi64ELi64ELi256ELi4ES3_EELi8ELi7ELb0EEEvNS_16Flash_fwd_paramsE,@function
        .size           _ZN5flash32flash_fwd_splitkv_combine_kernelI23Flash_fwd_kernel_traitsILi64ELi64ELi256ELi4ELb0ELb0EN7cutlass6half_tE19Flash_kernel_traitsILi64ELi64ELi256ELi4ES3_EELi8ELi7ELb0EEEvNS_16Flash_fwd_paramsE,(.L_x_7832 - _ZN5flash32flash_fwd_splitkv_combine_kernelI23Flash_fwd_kernel_traitsILi64ELi64ELi256ELi4ELb0ELb0EN7cutlass6half_tE19Flash_kernel_traitsILi64ELi64ELi256ELi4ES3_EELi8ELi7ELb0EEEvNS_16Flash_fwd_paramsE)
        .other          _ZN5flash32flash_fwd_splitkv_combine_kernelI23Flash_fwd_kernel_traitsILi64ELi64ELi256ELi4ELb0ELb0EN7cutlass6half_tE19Flash_kernel_traitsILi64ELi64ELi256ELi4ES3_EELi8ELi7ELb0EEEvNS_16Flash_fwd_paramsE,@"STO_CUDA_ENTRY STV_DEFAULT"
_ZN5flash32flash_fwd_splitkv_combine_kernelI23Flash_fwd_kernel_traitsILi64ELi64ELi256ELi4ELb0ELb0EN7cutlass6half_tE19Flash_kernel_traitsILi64ELi64ELi256ELi4ES3_EELi8ELi7ELb0EEEvNS_16Flash_fwd_paramsE:
.text._ZN5flash32flash_fwd_splitkv_combine_kernelI23Flash_fwd_kernel_traitsILi64ELi64ELi256ELi4ELb0ELb0EN7cutlass6half_tE19Flash_kernel_traitsILi64ELi64ELi256ELi4ES3_EELi8ELi7ELb0EEEvNS_16Flash_fwd_paramsE:
[----:B------:R-:W-:Y:S08]  /*0000*/  LDC R1, c[0x0][0x28] ;  /* 0x00000a00ff017b82 */ /* 0x000ff00000000800 */
[----:B------:R-:W0:Y:S01]  /*0010*/  LDC.64 R2, c[0x0][0x2c0] ;  /* 0x0000b000ff027b82 */ /* 0x000e220000000a00 */
[----:B------:R-:W-:-:S07]  /*0020*/  ULDC UR5, c[0x0][0x270] ;  /* 0x00009c0000057ab9 */ /* 0x000fce0000000800 */
[----:B------:R-:W1:Y:S01]  /*0030*/  S2UR UR7, SR_CTAID.X ;  /* 0x00000000000779c3 */ /* 0x000e620000002500 */
[----:B0-----:R-:W-:Y:S01]  /*0040*/  IMAD R2, R2, UR5, RZ ;  /* 0x0000000502027c24 */ /* 0x001fe2000f8e02ff */
[----:B------:R-:W-:-:S03]  /*0050*/  USHF.R.S32.HI UR5, URZ, 0x1f, UR5 ;  /* 0x0000001f3f057899 */ /* 0x000fc60008011405 */
[----:B------:R-:W-:Y:S01]  /*0060*/  IMAD R12, R2, R3, RZ ;  /* 0x00000003020c7224 */ /* 0x000fe200078e02ff */
[----:B------:R-:W-:Y:S01]  /*0070*/  SHF.R.S32.HI R2, RZ, 0x1f, R3 ;  /* 0x0000001fff027819 */ /* 0x000fe20000011403 */
[----:B-1----:R-:W-:-:S03]  /*0080*/  USHF.L.U32 UR7, UR7, 0x3, URZ ;  /* 0x0000000307077899 */ /* 0x002fc6000800063f */
[----:B------:R-:W-:Y:S02]  /*0090*/  ISETP.LT.U32.AND P0, PT, R12, R3, PT ;  /* 0x000000030c00720c */ /* 0x000fe40003f01070 */
[----:B------:R-:W-:Y:S01]  /*00a0*/  SHF.R.S32.HI R5, RZ, 0x1f, R12 ;  /* 0x0000001fff057819 */ /* 0x000fe2000001140c */
[----:B------:R-:W-:-:S03]  /*00b0*/  USHF.R.S32.HI UR6, URZ, 0x1f, UR7 ;  /* 0x0000001f3f067899 */ /* 0x000fc60008011407 */
[----:B------:R-:W-:-:S04]  /*00c0*/  ISETP.LT.AND.EX P0, PT, R5, R2, PT, P0 ;  /* 0x000000020500720c */ /* 0x000fc80003f01300 */
[C---:B------:R-:W-:Y:S02]  /*00d0*/  SEL R2, R5.reuse, R2, P0 ;  /* 0x0000000205027207 */ /* 0x040fe40000000000 */
[----:B------:R-:W-:Y:S02]  /*00e0*/  SEL R40, R12, R3, P0 ;  /* 0x000000030c287207 */ /* 0x000fe40000000000 */
[----:B------:R-:W-:-:S04]  /*00f0*/  LOP3.LUT R0, R5, R2, RZ, 0xfc, !PT ;  /* 0x0000000205007212 */ /* 0x000fc800078efcff */
[----:B------:R-:W-:-:S13]  /*0100*/  ISETP.NE.U32.AND P1, PT, R0, RZ, PT ;  /* 0x000000ff0000720c */ /* 0x000fda0003f25070 */
[----:B------:R-:W-:Y:S05]  /*0110*/  @!P1 BRA `(.L_x_0) ;  /* 0x0000000000249947 */ /* 0x000fea0003800000 */
[----:B------:R-:W-:Y:S01]  /*0120*/  IMAD.MOV.U32 R27, RZ, RZ, R12 ;  /* 0x000000ffff1b7224 */ /* 0x000fe200078e000c */
[----:B------:R-:W-:Y:S01]  /*0130*/  MOV R25, R40 ;  /* 0x0000002800197202 */ /* 0x000fe20000000f00 */
[----:B------:R-:W-:Y:S01]  /*0140*/  IMAD.MOV.U32 R19, RZ, RZ, R5 ;  /* 0x000000ffff137224 */ /* 0x000fe200078e0005 */
[----:B------:R-:W-:Y:S02]  /*0150*/  MOV R24, R2 ;  /* 0x0000000200187202 */ /* 0x000fe40000000f00 */
[----:B------:R-:W-:Y:S02]  /*0160*/  MOV R23, 0x180 ;  /* 0x0000018000177802 */ /* 0x000fe40000000f00 */
[----:B------:R-:W-:Y:S05]  /*0170*/  CALL.REL.NOINC `($__internal_0_$__cuda_sm20_div_s64) ;  /* 0x0000004c00f47944 */ /* 0x000fea0003c00000 */
[----:B------:R-:W-:Y:S02]  /*0180*/  MOV R8, R0 ;  /* 0x0000000000087202 */ /* 0x000fe40000000f00 */
[----:B------:R-:W-:Y:S01]  /*0190*/  MOV R9, R25 ;  /* 0x0000001900097202 */ /* 0x000fe20000000f00 */
[----:B------:R-:W-:Y:S06]  /*01a0*/  BRA `(.L_x_1) ;  /* 0x00000000004c7947 */ /* 0x000fec0003800000 */
.L_x_0:
[----:B------:R-:W0:Y:S01]  /*01b0*/  I2F.U32.RP R6, R40 ;  /* 0x0000002800067306 */ /* 0x000e220000209000 */
[----:B------:R-:W-:Y:S02]  /*01c0*/  ISETP.NE.U32.AND P0, PT, R40, RZ, PT ;  /* 0x000000ff2800720c */ /* 0x000fe40003f05070 */
[----:B------:R-:W-:-:S05]  /*01d0*/  MOV R9, RZ ;  /* 0x000000ff00097202 */ /* 0x000fca0000000f00 */
[----:B0-----:R-:W0:Y:S02]  /*01e0*/  MUFU.RCP R6, R6 ;  /* 0x0000000600067308 */ /* 0x001e240000001000 */
[----:B0-----:R-:W-:-:S06]  /*01f0*/  VIADD R6, R6, 0xffffffe ;  /* 0x0ffffffe06067836 */ /* 0x001fcc0000000000 */
[----:B------:R0:W1:Y:S02]  /*0200*/  F2I.FTZ.U32.TRUNC.NTZ R7, R6 ;  /* 0x0000000600077305 */ /* 0x000064000021f000 */
[----:B0-----:R-:W-:Y:S01]  /*0210*/  HFMA2.MMA R6, -RZ, RZ, 0, 0 ;  /* 0x00000000ff067435 */ /* 0x001fe200000001ff */
[----:B-1----:R-:W-:-:S04]  /*0220*/  IMAD.MOV R0, RZ, RZ, -R7 ;  /* 0x000000ffff007224 */ /* 0x002fc800078e0a07 */
[----:B------:R-:W-:-:S05]  /*0230*/  IMAD R0, R0, R40, RZ ;  /* 0x0000002800007224 */ /* 0x000fca00078e02ff */
[----:B------:R-:W-:-:S06]  /*0240*/  IMAD.HI.U32 R0, R7, R0, R6 ;  /* 0x0000000007007227 */ /* 0x000fcc00078e0006 */
[----:B------:R-:W-:-:S04]  /*0250*/  IMAD.HI.U32 R8, R0, R12, RZ ;  /* 0x0000000c00087227 */ /* 0x000fc800078e00ff */
[----:B------:R-:W-:-:S04]  /*0260*/  IMAD.MOV R0, RZ, RZ, -R8 ;  /* 0x000000ffff007224 */ /* 0x000fc800078e0a08 */
[----:B------:R-:W-:-:S05]  /*0270*/  IMAD R0, R40, R0, R12 ;  /* 0x0000000028007224 */ /* 0x000fca00078e020c */
[----:B------:R-:W-:-:S13]  /*0280*/  ISETP.GE.U32.AND P2, PT, R0, R40, PT ;  /* 0x000000280000720c */ /* 0x000fda0003f46070 */
[----:B------:R-:W-:Y:S01]  /*0290*/  @P2 IADD3 R0, R0, -R40, RZ ;  /* 0x8000002800002210 */ /* 0x000fe20007ffe0ff */
[----:B------:R-:W-:-:S03]  /*02a0*/  @P2 VIADD R8, R8, 0x1 ;  /* 0x0000000108082836 */ /* 0x000fc60000000000 */
[----:B------:R-:W-:-:S13]  /*02b0*/  ISETP.GE.U32.AND P1, PT, R0, R40, PT ;  /* 0x000000280000720c */ /* 0x000fda0003f26070 */
[----:B------:R-:W-:Y:S02]  /*02c0*/  @P1 IADD3 R8, R8, 0x1, RZ ;  /* 0x0000000108081810 */ /* 0x000fe40007ffe0ff */
[----:B------:R-:W-:-:S07]  /*02d0*/  @!P0 LOP3.LUT R8, RZ, R40, RZ, 0x33, !PT ;  /* 0x00000028ff088212 */ /* 0x000fce00078e33ff */
.L_x_1:
[----:B------:R-:W-:Y:S01]  /*02e0*/  ULDC UR4, c[0x0][0x270] ;  /* 0x00009c0000047ab9 */ /* 0x000fe20000000800 */
[----:B------:R-:W-:Y:S01]  /*02f0*/  BSSY B0, `(.L_x_2) ;  /* 0x0000025000007945 */ /* 0x000fe20003800000 */
[----:B------:R-:W-:-:S04]  /*0300*/  ISETP.LT.U32.AND P0, PT, R8, UR4, PT ;  /* 0x0000000408007c0c */ /* 0x000fc8000bf01070 */
[----:B------:R-:W-:-:S04]  /*0310*/  ISETP.LT.AND.EX P0, PT, R9, UR5, PT, P0 ;  /* 0x0000000509007c0c */ /* 0x000fc8000bf01300 */
[C---:B------:R-:W-:Y:S02]  /*0320*/  SEL R6, R9.reuse, UR5, P0 ;  /* 0x0000000509067c07 */ /* 0x040fe40008000000 */
[----:B------:R-:W-:Y:S02]  /*0330*/  SEL R7, R8, UR4, P0 ;  /* 0x0000000408077c07 */ /* 0x000fe40008000000 */
        /* <DEDUP_REMOVED lines=11> */
[----:B------:R-:W-:Y:S05]  /*03f0*/  BRA `(.L_x_4) ;  /* 0x0000000000507947 */ /* 0x000fea0003800000 */
.L_x_3:
[----:B------:R-:W0:Y:S01]  /*0400*/  I2F.U32.RP R10, R7 ;  /* 0x00000007000a7306 */ /* 0x000e220000209000 */
[----:B------:R-:W-:-:S07]  /*0410*/  ISETP.NE.U32.AND P0, PT, R7, RZ, PT ;  /* 0x000000ff0700720c */ /* 0x000fce0003f05070 */
[----:B0-----:R-:W0:Y:S02]  /*0420*/  MUFU.RCP R10, R10 ;  /* 0x0000000a000a7308 */ /* 0x001e240000001000 */
[----:B0-----:R-:W-:-:S06]  /*0430*/  IADD3 R10, R10, 0xffffffe, RZ ;  /* 0x0ffffffe0a0a7810 */ /* 0x001fcc0007ffe0ff */
[----:B------:R-:W0:Y:S02]  /*0440*/  F2I.FTZ.U32.TRUNC.NTZ R11, R10 ;  /* 0x0000000a000b7305 */ /* 0x000e24000021f000 */
[----:B0-----:R-:W-:Y:S01]  /*0450*/  IADD3 R0, RZ, -R11, RZ ;  /* 0x8000000bff007210 */ /* 0x001fe20007ffe0ff */
[----:B------:R-:W-:-:S04]  /*0460*/  IMAD.MOV.U32 R10, RZ, RZ, RZ ;  /* 0x000000ffff0a7224 */ /* 0x000fc800078e00ff */
[----:B------:R-:W-:-:S04]  /*0470*/  IMAD R0, R0, R7, RZ ;  /* 0x0000000700007224 */ /* 0x000fc800078e02ff */
[----:B------:R-:W-:-:S06]  /*0480*/  IMAD.HI.U32 R0, R11, R0, R10 ;  /* 0x000000000b007227 */ /* 0x000fcc00078e000a */
[----:B------:R-:W-:-:S05]  /*0490*/  IMAD.HI.U32 R9, R0, R8, RZ ;  /* 0x0000000800097227 */ /* 0x000fca00078e00ff */
[----:B------:R-:W-:-:S05]  /*04a0*/  IADD3 R0, -R9, RZ, RZ ;  /* 0x000000ff09007210 */ /* 0x000fca0007ffe1ff */
[----:B------:R-:W-:-:S05]  /*04b0*/  IMAD R0, R7, R0, R8 ;  /* 0x0000000007007224 */ /* 0x000fca00078e0208 */
[----:B------:R-:W-:-:S13]  /*04c0*/  ISETP.GE.U32.AND P2, PT, R0, R7, PT ;  /* 0x000000070000720c */ /* 0x000fda0003f46070 */
[----:B------:R-:W-:Y:S01]  /*04d0*/  @P2 IMAD.IADD R0, R0, 0x1, -R7 ;  /* 0x0000000100002824 */ /* 0x000fe200078e0a07 */
[----:B------:R-:W-:-:S04]  /*04e0*/  @P2 IADD3 R9, R9, 0x1, RZ ;  /* 0x0000000109092810 */ /* 0x000fc80007ffe0ff */
[----:B------:R-:W-:-:S13]  /*04f0*/  ISETP.GE.U32.AND P1, PT, R0, R7, PT ;  /* 0x000000070000720c */ /* 0x000fda0003f26070 */
[----:B------:R-:W-:Y:S01]  /*0500*/  @P1 VIADD R9, R9, 0x1 ;  /* 0x0000000109091836 */ /* 0x000fe20000000000 */
[----:B------:R-:W-:-:S04]  /*0510*/  @!P0 LOP3.LUT R9, RZ, R7, RZ, 0x33, !PT ;  /* 0x00000007ff098212 */ /* 0x000fc800078e33ff */
[----:B------:R-:W-:Y:S01]  /*0520*/  MOV R8, R9 ;  /* 0x0000000900087202 */ /* 0x000fe20000000f00 */
[----:B------:R-:W-:Y:S02]  /*0530*/  IMAD.MOV.U32 R9, RZ, RZ, RZ ;  /* 0x000000ffff097224 */ /* 0x000fe400078e00ff */
.L_x_4:
[----:B------:R-:W-:Y:S05]  /*0540*/  BSYNC B0 ;  /* 0x0000000000007941 */ /* 0x000fea0003800000 */
.L_x_2:
[----:B------:R-:W0:Y:S01]  /*0550*/  LDC R0, c[0x0][0x2c4] ;  /* 0x0000b100ff007b82 */ /* 0x000e220000000800 */
[----:B------:R-:W-:Y:S01]  /*0560*/  BSSY B0, `(.L_x_5) ;  /* 0x000004b000007945 */ /* 0x000fe20003800000 */
[----:B0-----:R-:W-:Y:S01]  /*0570*/  IABS R4, R0 ;  /* 0x0000000000047213 */ /* 0x001fe20000000000 */
[C---:B------:R-:W-:Y:S01]  /*0580*/  VIADD R3, R0.reuse, 0xffffffff ;  /* 0xffffffff00037836 */ /* 0x040fe20000000000 */
[----:B------:R-:W-:Y:S02]  /*0590*/  ISETP.NE.AND P3, PT, R0, RZ, PT ;  /* 0x000000ff0000720c */ /* 0x000fe40003f65270 */
[----:B------:R-:W0:Y:S01]  /*05a0*/  I2F.RP R14, R4 ;  /* 0x00000004000e7306 */ /* 0x000e220000209400 */
[----:B------:R-:W-:-:S05]  /*05b0*/  IMAD.IADD R10, R3, 0x1, R4 ;  /* 0x00000001030a7824 */ /* 0x000fca00078e0204 */
[----:B------:R-:W-:Y:S02]  /*05c0*/  IABS R11, R10 ;  /* 0x0000000a000b7213 */ /* 0x000fe40000000000 */
[----:B0-----:R-:W0:Y:S02]  /*05d0*/  MUFU.RCP R14, R14 ;  /* 0x0000000e000e7308 */ /* 0x001e240000001000 */
[----:B0-----:R-:W-:-:S06]  /*05e0*/  VIADD R14, R14, 0xffffffe ;  /* 0x0ffffffe0e0e7836 */ /* 0x001fcc0000000000 */
[----:B------:R-:W0:Y:S02]  /*05f0*/  F2I.FTZ.U32.TRUNC.NTZ R15, R14 ;  /* 0x0000000e000f7305 */ /* 0x000e24000021f000 */
[----:B0-----:R-:W-:Y:S02]  /*0600*/  IMAD.MOV R13, RZ, RZ, -R15 ;  /* 0x000000ffff0d7224 */ /* 0x001fe400078e0a0f */
[----:B------:R-:W-:Y:S02]  /*0610*/  IMAD.MOV.U32 R14, RZ, RZ, RZ ;  /* 0x000000ffff0e7224 */ /* 0x000fe400078e00ff */
[----:B------:R-:W-:-:S04]  /*0620*/  IMAD R13, R13, R4, RZ ;  /* 0x000000040d0d7224 */ /* 0x000fc800078e02ff */
[----:B------:R-:W-:-:S04]  /*0630*/  IMAD.HI.U32 R13, R15, R13, R14 ;  /* 0x0000000d0f0d7227 */ /* 0x000fc800078e000e */
[----:B------:R-:W-:-:S04]  /*0640*/  IMAD.MOV.U32 R14, RZ, RZ, R11 ;  /* 0x000000ffff0e7224 */ /* 0x000fc800078e000b */
[----:B------:R-:W-:-:S04]  /*0650*/  IMAD.HI.U32 R11, R13, R14, RZ ;  /* 0x0000000e0d0b7227 */ /* 0x000fc800078e00ff */
[----:B------:R-:W-:-:S04]  /*0660*/  IMAD.MOV R13, RZ, RZ, -R11 ;  /* 0x000000ffff0d7224 */ /* 0x000fc800078e0a0b */
[----:B------:R-:W-:-:S05]  /*0670*/  IMAD R13, R4, R13, R14 ;  /* 0x0000000d040d7224 */ /* 0x000fca00078e020e */
[----:B------:R-:W-:-:S13]  /*0680*/  ISETP.GT.U32.AND P1, PT, R4, R13, PT ;  /* 0x0000000d0400720c */ /* 0x000fda0003f24070 */
[----:B------:R-:W-:Y:S02]  /*0690*/  @!P1 IMAD.IADD R13, R13, 0x1, -R4 ;  /* 0x000000010d0d9824 */ /* 0x000fe400078e0a04 */
[----:B------:R-:W-:Y:S01]  /*06a0*/  @!P1 VIADD R11, R11, 0x1 ;  /* 0x000000010b0b9836 */ /* 0x000fe20000000000 */
[----:B------:R-:W-:Y:S02]  /*06b0*/  ISETP.NE.AND P1, PT, R0, RZ, PT ;  /* 0x000000ff0000720c */ /* 0x000fe40003f25270 */
[-C--:B------:R-:W-:Y:S02]  /*06c0*/  ISETP.GE.U32.AND P2, PT, R13, R4.reuse, PT ;  /* 0x000000040d00720c */ /* 0x080fe40003f46070 */
[C---:B------:R-:W-:Y:S02]  /*06d0*/  LOP3.LUT R13, R10.reuse, R4, RZ, 0x3c, !PT ;  /* 0x000000040a0d7212 */ /* 0x040fe400078e3cff */
[----:B------:R-:W-:Y:S02]  /*06e0*/  LOP3.LUT R10, R10, R0, RZ, 0x3c, !PT ;  /* 0x000000000a0a7212 */ /* 0x000fe400078e3cff */
[----:B------:R-:W-:-:S07]  /*06f0*/  ISETP.GE.AND P0, PT, R13, RZ, PT ;  /* 0x000000ff0d00720c */ /* 0x000fce0003f06270 */
[----:B------:R-:W-:Y:S01]  /*0700*/  @P2 VIADD R11, R11, 0x1 ;  /* 0x000000010b0b2836 */ /* 0x000fe20000000000 */
[----:B------:R-:W-:-:S03]  /*0710*/  ISETP.GT.AND P2, PT, R0, RZ, PT ;  /* 0x000000ff0000720c */ /* 0x000fc60003f44270 */
[--C-:B------:R-:W-:Y:S02]  /*0720*/  IMAD.MOV.U32 R18, RZ, RZ, R11.reuse ;  /* 0x000000ffff127224 */ /* 0x100fe400078e000b */
[----:B------:R-:W-:Y:S01]  /*0730*/  IMAD.MOV.U32 R13, RZ, RZ, R11 ;  /* 0x000000ffff0d7224 */ /* 0x000fe200078e000b */
[----:B------:R-:W-:Y:S01]  /*0740*/  SHF.R.S32.HI R11, RZ, 0x1f, R0 ;  /* 0x0000001fff0b7819 */ /* 0x000fe20000011400 */
[----:B------:R-:W-:Y:S01]  /*0750*/  @!P0 IMAD.MOV R18, RZ, RZ, -R18 ;  /* 0x000000ffff128224 */ /* 0x000fe200078e0a12 */
[----:B------:R-:W-:Y:S02]  /*0760*/  @!P1 LOP3.LUT R18, RZ, R4, RZ, 0x33, !PT ;  /* 0x00000004ff129212 */ /* 0x000fe400078e33ff */
[----:B------:R-:W-:Y:S02]  /*0770*/  ISETP.GE.AND P1, PT, R10, RZ, PT ;  /* 0x000000ff0a00720c */ /* 0x000fe40003f26270 */
[----:B------:R-:W-:Y:S02]  /*0780*/  ISETP.LT.U32.AND P0, PT, R7, R18, PT ;  /* 0x000000120700720c */ /* 0x000fe40003f01070 */
[----:B------:R-:W-:-:S02]  /*0790*/  SHF.R.S32.HI R17, RZ, 0x1f, R18 ;  /* 0x0000001fff117819 */ /* 0x000fc40000011412 */
[----:B------:R-:W-:Y:S01]  /*07a0*/  LEA.HI.SX32 R10, R0, 0x1, 0x1 ;  /* 0x00000001000a7811 */ /* 0x000fe200078f0aff */
[----:B------:R-:W-:Y:S01]  /*07b0*/  @!P2 IMAD.MOV R10, RZ, RZ, R11 ;  /* 0x000000ffff0aa224 */ /* 0x000fe200078e020b */
[----:B------:R-:W-:-:S04]  /*07c0*/  ISETP.LT.AND.EX P0, PT, R6, R17, PT, P0 ;  /* 0x000000110600720c */ /* 0x000fc80003f01300 */
[C---:B------:R-:W-:Y:S01]  /*07d0*/  SEL R17, R6.reuse, R17, P0 ;  /* 0x0000001106117207 */ /* 0x040fe20000000000 */
[----:B------:R-:W-:Y:S01]  /*07e0*/  @!P1 IMAD.MOV R13, RZ, RZ, -R13 ;  /* 0x000000ffff0d9224 */ /* 0x000fe200078e0a0d */
[----:B------:R-:W-:Y:S02]  /*07f0*/  @!P3 LOP3.LUT R13, RZ, R0, RZ, 0x33, !PT ;  /* 0x00000000ff0db212 */ /* 0x000fe400078e33ff */
[----:B------:R-:W-:Y:S02]  /*0800*/  LOP3.LUT R4, R6, R17, RZ, 0xfc, !PT ;  /* 0x0000001106047212 */ /* 0x000fe400078efcff */
[----:B------:R-:W-:Y:S02]  /*0810*/  SEL R18, R7, R18, P0 ;  /* 0x0000001207127207 */ /* 0x000fe40000000000 */
[----:B------:R-:W-:Y:S01]  /*0820*/  ISETP.NE.U32.AND P1, PT, R4, RZ, PT ;  /* 0x000000ff0400720c */ /* 0x000fe20003f25070 */
[----:B------:R-:W-:-:S12]  /*0830*/  IMAD R4, R13, R10, RZ ;  /* 0x0000000a0d047224 */ /* 0x000fd800078e02ff */
        /* <DEDUP_REMOVED lines=10> */
.L_x_6:
        /* <DEDUP_REMOVED lines=18> */
[----:B------:R-:W-:Y:S02]  /*0a00*/  @!P0 LOP3.LUT R30, RZ, R18, RZ, 0x33, !PT ;  /* 0x00000012ff1e8212 */ /* 0x000fe400078e33ff */
.L_x_7:
[----:B------:R-:W-:Y:S05]  /*0a10*/  BSYNC B0 ;  /* 0x0000000000007941 */ /* 0x000fea0003800000 */
.L_x_5:
[----:B------:R-:W0:Y:S01]  /*0a20*/  LDC R0, c[0x0][0x2c4] ;  /* 0x0000b100ff007b82 */ /* 0x000e220000000800 */
[----:B------:R-:W-:Y:S01]  /*0a30*/  ULDC UR5, c[0x0][0x270] ;  /* 0x00009c0000057ab9 */ /* 0x000fe20000000800 */
[-C--:B------:R-:W-:Y:S01]  /*0a40*/  IABS R10, R4.reuse ;  /* 0x00000004000a7213 */ /* 0x080fe20000000000 */
[----:B------:R-:W-:Y:S01]  /*0a50*/  IMAD.MOV.U32 R22, RZ, RZ, RZ ;  /* 0x000000ffff167224 */ /* 0x000fe200078e00ff */
[----:B------:R-:W-:Y:S01]  /*0a60*/  IABS R15, R4 ;  /* 0x00000004000f7213 */ /* 0x000fe20000000000 */
[----:B------:R-:W1:Y:S01]  /*0a70*/  S2R R39, SR_TID.X ;  /* 0x0000000000277919 */ /* 0x000e620000002100 */
[----:B------:R-:W2:Y:S01]  /*0a80*/  I2F.RP R6, R10 ;  /* 0x0000000a00067306 */ /* 0x000ea20000209400 */
[----:B------:R-:W-:Y:S02]  /*0a90*/  BSSY B0, `(.L_x_8) ;  /* 0x0000076000007945 */ /* 0x000fe40003800000 */
[----:B------:R-:W-:-:S05]  /*0aa0*/  IMAD.MOV R15, RZ, RZ, -R15 ;  /* 0x000000ffff0f7224 */ /* 0x000fca00078e0a0f */
[----:B--2---:R-:W2:Y:S01]  /*0ab0*/  MUFU.RCP R6, R6 ;  /* 0x0000000600067308 */ /* 0x004ea20000001000 */
[----:B0-----:R-:W-:Y:S01]  /*0ac0*/  IMAD R7, R0, UR5, RZ ;  /* 0x0000000500077c24 */ /* 0x001fe2000f8e02ff */
[----:B------:R-:W-:Y:S01]  /*0ad0*/  IABS R11, R0 ;  /* 0x00000000000b7213 */ /* 0x000fe20000000000 */
[----:B------:R-:W-:-:S03]  /*0ae0*/  UIADD3 UR5, UR5, -0x1, URZ ;  /* 0xffffffff05057890 */ /* 0x000fc6000fffe03f */
[-C--:B------:R-:W-:Y:S02]  /*0af0*/  IABS R13, R7.reuse ;  /* 0x00000007000d7213 */ /* 0x080fe40000000000 */
[----:B------:R-:W0:Y:S01]  /*0b00*/  I2F.RP R24, R11 ;  /* 0x0000000b00187306 */ /* 0x000e220000209400 */
[----:B------:R-:W-:Y:S02]  /*0b10*/  IABS R19, R7 ;  /* 0x0000000700137213 */ /* 0x000fe40000000000 */
[----:B------:R-:W-:-:S03]  /*0b20*/  ISETP.NE.AND P5, PT, R7, RZ, PT ;  /* 0x000000ff0700720c */ /* 0x000fc60003fa5270 */
[----:B------:R-:W-:Y:S02]  /*0b30*/  IMAD.MOV R19, RZ, RZ, -R19 ;  /* 0x000000ffff137224 */ /* 0x000fe400078e0a13 */
[----:B------:R-:W3:Y:S01]  /*0b40*/  I2F.RP R26, R13 ;  /* 0x0000000d001a7306 */ /* 0x000ee20000209400 */
[----:B--2---:R-:W-:-:S07]  /*0b50*/  VIADD R6, R6, 0xffffffe ;  /* 0x0ffffffe06067836 */ /* 0x004fce0000000000 */
[----:B0-----:R-:W0:Y:S08]  /*0b60*/  MUFU.RCP R24, R24 ;  /* 0x0000001800187308 */ /* 0x001e300000001000 */
[----:B---3--:R-:W2:Y:S08]  /*0b70*/  MUFU.RCP R26, R26 ;  /* 0x0000001a001a7308 */ /* 0x008eb00000001000 */
[----:B------:R-:W3:Y:S01]  /*0b80*/  F2I.FTZ.U32.TRUNC.NTZ R23, R6 ;  /* 0x0000000600177305 */ /* 0x000ee2000021f000 */
[----:B0-----:R-:W-:-:S07]  /*0b90*/  VIADD R24, R24, 0xffffffe ;  /* 0x0ffffffe18187836 */ /* 0x001fce0000000000 */
[----:B------:R-:W0:Y:S01]  /*0ba0*/  F2I.FTZ.U32.TRUNC.NTZ R25, R24 ;  /* 0x0000001800197305 */ /* 0x000e22000021f000 */
[----:B--2---:R-:W-:Y:S02]  /*0bb0*/  VIADD R26, R26, 0xffffffe ;  /* 0x0ffffffe1a1a7836 */ /* 0x004fe40000000000 */
[----:B---3--:R-:W-:-:S05]  /*0bc0*/  IMAD.MOV R14, RZ, RZ, -R23 ;  /* 0x000000ffff0e7224 */ /* 0x008fca00078e0a17 */
[----:B------:R-:W2:Y:S01]  /*0bd0*/  F2I.FTZ.U32.TRUNC.NTZ R27, R26 ;  /* 0x0000001a001b7305 */ /* 0x000ea2000021f000 */
[----:B------:R-:W-:Y:S02]  /*0be0*/  VIADD R6, R10, UR5 ;  /* 0x000000050a067c36 */ /* 0x000fe40008000000 */
[----:B------:R-:W-:-:S03]  /*0bf0*/  IMAD R14, R14, R10, RZ ;  /* 0x0000000a0e0e7224 */ /* 0x000fc600078e02ff */
[----:B------:R-:W-:Y:S01]  /*0c00*/  IABS R16, R6 ;  /* 0x0000000600107213 */ /* 0x000fe20000000000 */
[----:B------:R-:W-:-:S04]  /*0c10*/  IMAD.HI.U32 R14, R23, R14, R22 ;  /* 0x0000000e170e7227 */ /* 0x000fc800078e0016 */
[----:B------:R-:W-:Y:S02]  /*0c20*/  IMAD.IADD R22, R3, 0x1, R13 ;  /* 0x0000000103167824 */ /* 0x000fe400078e020d */
[----:B0-----:R-:W-:Y:S02]  /*0c30*/  IMAD.MOV R3, RZ, RZ, -R25 ;  /* 0x000000ffff037224 */ /* 0x001fe400078e0a19 */
[----:B--2---:R-:W-:Y:S01]  /*0c40*/  IMAD.MOV R21, RZ, RZ, -R27 ;  /* 0x000000ffff157224 */ /* 0x004fe200078e0a1b */
[----:B------:R-:W-:Y:S01]  /*0c50*/  IABS R20, R22 ;  /* 0x0000001600147213 */ /* 0x000fe20000000000 */
[----:B------:R-:W-:Y:S02]  /*0c60*/  IMAD.MOV.U32 R26, RZ, RZ, RZ ;  /* 0x000000ffff1a7224 */ /* 0x000fe400078e00ff */
[----:B------:R-:W-:Y:S02]  /*0c70*/  IMAD R21, R21, R13, RZ ;  /* 0x0000000d15157224 */ /* 0x000fe400078e02ff */
[----:B------:R-:W-:-:S02]  /*0c80*/  IMAD R3, R3, R11, RZ ;  /* 0x0000000b03037224 */ /* 0x000fc400078e02ff */
[----:B------:R-:W-:-:S04]  /*0c90*/  IMAD.HI.U32 R21, R27, R21, R26 ;  /* 0x000000151b157227 */ /* 0x000fc800078e001a */
[----:B------:R-:W-:Y:S02]  /*0ca0*/  IMAD.MOV.U32 R24, RZ, RZ, RZ ;  /* 0x000000ffff187224 */ /* 0x000fe400078e00ff */
[----:B------:R-:W-:-:S04]  /*0cb0*/  IMAD.HI.U32 R21, R21, R20, RZ ;  /* 0x0000001415157227 */ /* 0x000fc800078e00ff */
[----:B------:R-:W-:Y:S02]  /*0cc0*/  IMAD R19, R21, R19, R20 ;  /* 0x0000001315137224 */ /* 0x000fe400078e0214 */
[----:B------:R-:W-:-:S03]  /*0cd0*/  IMAD.HI.U32 R3, R25, R3, R24 ;  /* 0x0000000319037227 */ /* 0x000fc600078e0018 */
[----:B------:R-:W-:Y:S01]  /*0ce0*/  ISETP.GT.U32.AND P4, PT, R13, R19, PT ;  /* 0x000000130d00720c */ /* 0x000fe20003f84070 */
[----:B------:R-:W-:-:S04]  /*0cf0*/  IMAD.HI.U32 R14, R14, R16, RZ ;  /* 0x000000100e0e7227 */ /* 0x000fc800078e00ff */
[----:B------:R-:W-:-:S04]  /*0d00*/  IMAD.HI.U32 R3, R3, R20, RZ ;  /* 0x0000001403037227 */ /* 0x000fc800078e00ff */
[----:B------:R-:W-:Y:S01]  /*0d10*/  IMAD R16, R14, R15, R16 ;  /* 0x0000000f0e107224 */ /* 0x000fe200078e0210 */
[----:B------:R-:W-:-:S03]  /*0d20*/  IADD3 R15, -R3, RZ, RZ ;  /* 0x000000ff030f7210 */ /* 0x000fc60007ffe1ff */
[----:B------:R-:W-:Y:S01]  /*0d30*/  @!P4 IMAD.IADD R19, R19, 0x1, -R13 ;  /* 0x000000011313c824 */ /* 0x000fe200078e0a0d */
[----:B------:R-:W-:Y:S01]  /*0d40*/  ISETP.GT.U32.AND P3, PT, R10, R16, PT ;  /* 0x000000100a00720c */ /* 0x000fe20003f64070 */
[----:B------:R-:W-:Y:S02]  /*0d50*/  IMAD R15, R11, R15, R20 ;  /* 0x0000000f0b0f7224 */ /* 0x000fe400078e0214 */
[----:B------:R-:W-:Y:S01]  /*0d60*/  @!P4 VIADD R21, R21, 0x1 ;  /* 0x000000011515c836 */ /* 0x000fe20000000000 */
[-C--:B------:R-:W-:Y:S02]  /*0d70*/  ISETP.GE.U32.AND P2, PT, R19, R13.reuse, PT ;  /* 0x0000000d1300720c */ /* 0x080fe40003f46070 */
[----:B------:R-:W-:Y:S02]  /*0d80*/  LOP3.LUT R19, R22, R13, RZ, 0x3c, !PT ;  /* 0x0000000d16137212 */ /* 0x000fe400078e3cff */
[----:B------:R-:W-:Y:S02]  /*0d90*/  ISETP.GT.U32.AND P0, PT, R11, R15, PT ;  /* 0x0000000f0b00720c */ /* 0x000fe40003f04070 */
[----:B------:R-:W-:-:S02]  /*0da0*/  ISETP.GE.AND P1, PT, R19, RZ, PT ;  /* 0x000000ff1300720c */ /* 0x000fc40003f26270 */
[----:B------:R-:W-:Y:S01]  /*0db0*/  LOP3.LUT R22, R22, R0, RZ, 0x3c, !PT ;  /* 0x0000000016167212 */ /* 0x000fe200078e3cff */
[----:B------:R-:W-:Y:S02]  /*0dc0*/  @!P3 IMAD.IADD R16, R16, 0x1, -R10 ;  /* 0x000000011010b824 */ /* 0x000fe400078e0a0a */
[----:B------:R-:W-:Y:S01]  /*0dd0*/  @!P3 VIADD R14, R14, 0x1 ;  /* 0x000000010e0eb836 */ /* 0x000fe20000000000 */
[----:B------:R-:W-:Y:S01]  /*0de0*/  ISETP.NE.AND P3, PT, R4, RZ, PT ;  /* 0x000000ff0400720c */ /* 0x000fe20003f65270 */
[----:B------:R-:W-:Y:S01]  /*0df0*/  @P2 VIADD R21, R21, 0x1 ;  /* 0x0000000115152836 */ /* 0x000fe20000000000 */
[-C--:B------:R-:W-:Y:S02]  /*0e00*/  ISETP.GE.U32.AND P6, PT, R16, R10.reuse, PT ;  /* 0x0000000a1000720c */ /* 0x080fe40003fc6070 */
[----:B------:R-:W-:Y:S01]  /*0e10*/  LOP3.LUT R16, R6, R10, RZ, 0x3c, !PT ;  /* 0x0000000a06107212 */ /* 0x000fe200078e3cff */
[----:B------:R-:W-:Y:S02]  /*0e20*/  @!P0 IMAD.IADD R15, R15, 0x1, -R11 ;  /* 0x000000010f0f8824 */ /* 0x000fe400078e0a0b */
[----:B------:R-:W-:Y:S01]  /*0e30*/  @!P1 IMAD.MOV R21, RZ, RZ, -R21 ;  /* 0x000000ffff159224 */ /* 0x000fe200078e0a15 */
[----:B------:R-:W-:Y:S01]  /*0e40*/  ISETP.GE.AND P2, PT, R16, RZ, PT ;  /* 0x000000ff1000720c */ /* 0x000fe20003f46270 */
[----:B------:R-:W-:Y:S01]  /*0e50*/  @!P0 VIADD R3, R3, 0x1 ;  /* 0x0000000103038836 */ /* 0x000fe20000000000 */
[----:B------:R-:W-:-:S02]  /*0e60*/  @!P5 LOP3.LUT R21, RZ, R13, RZ, 0x33, !PT ;  /* 0x0000000dff15d212 */ /* 0x000fc400078e33ff */
[----:B------:R-:W-:Y:S02]  /*0e70*/  ISETP.GE.U32.AND P4, PT, R15, R11, PT ;  /* 0x0000000b0f00720c */ /* 0x000fe40003f86070 */
[----:B------:R-:W-:Y:S02]  /*0e80*/  ISETP.LT.U32.AND P0, PT, R8, R21, PT ;  /* 0x000000150800720c */ /* 0x000fe40003f01070 */
[----:B------:R-:W-:Y:S02]  /*0e90*/  SHF.R.S32.HI R13, RZ, 0x1f, R21 ;  /* 0x0000001fff0d7819 */ /* 0x000fe40000011415 */
[----:B------:R-:W-:Y:S02]  /*0ea0*/  ISETP.GE.AND P1, PT, R22, RZ, PT ;  /* 0x000000ff1600720c */ /* 0x000fe40003f26270 */
[----:B------:R-:W-:Y:S02]  /*0eb0*/  @P6 IADD3 R14, R14, 0x1, RZ ;  /* 0x000000010e0e6810 */ /* 0x000fe40007ffe0ff */
[----:B------:R-:W-:-:S02]  /*0ec0*/  ISETP.LT.AND.EX P0, PT, R9, R13, PT, P0 ;  /* 0x0000000d0900720c */ /* 0x000fc40003f01300 */
[----:B------:R-:W-:Y:S01]  /*0ed0*/  ISETP.GT.AND P5, PT, R7, RZ, PT ;  /* 0x000000ff0700720c */ /* 0x000fe20003fa4270 */
[----:B------:R-:W-:Y:S01]  /*0ee0*/  @!P2 IMAD.MOV R14, RZ, RZ, -R14 ;  /* 0x000000ffff0ea224 */ /* 0x000fe200078e0a0e */
[----:B------:R-:W-:Y:S01]  /*0ef0*/  SEL R13, R9, R13, P0 ;  /* 0x0000000d090d7207 */ /* 0x000fe20000000000 */
[----:B------:R-:W-:Y:S01]  /*0f00*/  @P4 VIADD R3, R3, 0x1 ;  /* 0x0000000103034836 */ /* 0x000fe20000000000 */
[----:B------:R-:W-:Y:S02]  /*0f10*/  @!P3 LOP3.LUT R14, RZ, R10, RZ, 0x33, !PT ;  /* 0x0000000aff0eb212 */ /* 0x000fe400078e33ff */
[----:B------:R-:W-:Y:S01]  /*0f20*/  SHF.R.S32.HI R10, RZ, 0x1f, R7 ;  /* 0x0000001fff0a7819 */ /* 0x000fe20000011407 */
[----:B------:R-:W-:Y:S01]  /*0f30*/  @!P1 IMAD.MOV R3, RZ, RZ, -R3 ;  /* 0x000000ffff039224 */ /* 0x000fe200078e0a03 */
[----:B------:R-:W-:Y:S02]  /*0f40*/  LEA.HI.SX32 R11, R7, 0x1, 0x1 ;  /* 0x00000001070b7811 */ /* 0x000fe400078f0aff */
[----:B------:R-:W-:-:S02]  /*0f50*/  LOP3.LUT R7, R9, R13, RZ, 0xfc, !PT ;  /* 0x0000000d09077212 */ /* 0x000fc400078efcff */
[----:B------:R-:W-:Y:S01]  /*0f60*/  ISETP.NE.AND P2, PT, R0, RZ, PT ;  /* 0x000000ff0000720c */ /* 0x000fe20003f45270 */
[----:B------:R-:W-:Y:S01]  /*0f70*/  @!P5 IMAD.MOV R11, RZ, RZ, R10 ;  /* 0x000000ffff0bd224 */ /* 0x000fe200078e020a */
[----:B------:R-:W-:Y:S02]  /*0f80*/  ISETP.NE.U32.AND P1, PT, R7, RZ, PT ;  /* 0x000000ff0700720c */ /* 0x000fe40003f25070 */
[----:B------:R-:W-:Y:S02]  /*0f90*/  ISETP.LT.U32.AND P3, PT, R30, R14, PT ;  /* 0x0000000e1e00720c */ /* 0x000fe40003f61070 */
[----:B------:R-:W-:-:S04]  /*0fa0*/  SHF.R.S32.HI R15, RZ, 0x1f, R14 ;  /* 0x0000001fff0f7819 */ /* 0x000fc8000001140e */
[----:B------:R-:W-:-:S03]  /*0fb0*/  ISETP.LT.AND.EX P3, PT, R31, R15, PT, P3 ;  /* 0x0000000f1f00720c */ /* 0x000fc60003f61330 */
[----:B------:R-:W-:Y:S02]  /*0fc0*/  @!P2 LOP3.LUT R3, RZ, R0, RZ, 0x33, !PT ;  /* 0x00000000ff03a212 */ /* 0x000fe400078e33ff */
[----:B------:R-:W-:Y:S02]  /*0fd0*/  SEL R16, R30, R14, P3 ;  /* 0x0000000e1e107207 */ /* 0x000fe40001800000 */
[----:B------:R-:W-:Y:S01]  /*0fe0*/  SEL R15, R31, R15, P3 ;  /* 0x0000000f1f0f7207 */ /* 0x000fe20001800000 */
[----:B------:R-:W-:Y:S01]  /*0ff0*/  IMAD R3, R3, R11, RZ ;  /* 0x0000000b03037224 */ /* 0x000fe200078e02ff */
[----:B------:R-:W-:Y:S01]  /*1000*/  SEL R14, R8, R21, P0 ;  /* 0x00000015080e7207 */ /* 0x000fe20000000000 */
[----:B-1----:R-:W-:Y:S06]  /*1010*/  @!P1 BRA `(.L_x_9) ;  /* 0x0000000000249947 */ /* 0x002fec0003800000 */
        /* <DEDUP_REMOVED lines=9> */
.L_x_9:
        /* <DEDUP_REMOVED lines=20> */
.L_x_10:
[----:B------:R-:W-:Y:S05]  /*11f0*/  BSYNC B0 ;  /* 0x0000000000007941 */ /* 0x000fea0003800000 */
.L_x_8:
[----:B------:R-:W-:Y:S01]  /*1200*/  SHF.R.S32.HI R10, RZ, 0x1f, R39 ;  /* 0x0000001fff0a7819 */ /* 0x000fe20000011427 */
[----:B------:R-:W-:Y:S01]  /*1210*/  ULDC UR4, c[0x0][0x3c4] ;  /* 0x0000f10000047ab9 */ /* 0x000fe20000000800 */
[----:B------:R-:W-:Y:S01]  /*1220*/  IADD3 R19, P0, R12, -UR7, RZ ;  /* 0x800000070c137c10 */ /* 0x000fe2000ff1e0ff */
[----:B------:R-:W-:Y:S01]  /*1230*/  ULDC.64 UR8, c[0x0][0x208] ;  /* 0x0000820000087ab9 */ /* 0x000fe20000000a00 */
[----:B------:R-:W-:Y:S02]  /*1240*/  LEA.HI R0, R10, R39, RZ, 0x3 ;  /* 0x000000270a007211 */ /* 0x000fe400078f18ff */
[----:B------:R-:W-:Y:S02]  /*1250*/  IADD3.X R7, R5, ~UR6, RZ, P0, !PT ;  /* 0x8000000605077c10 */ /* 0x000fe400087fe4ff */
[----:B------:R-:W-:Y:S02]  /*1260*/  LOP3.LUT R11, R0, 0xfffffff8, RZ, 0xc0, !PT ;  /* 0xfffffff8000b7812 */ /* 0x000fe400078ec0ff */
[----:B------:R-:W-:-:S03]  /*1270*/  SHF.R.S32.HI R0, RZ, 0x3, R0 ;  /* 0x00000003ff007819 */ /* 0x000fc60000011400 */
[----:B------:R-:W-:Y:S02]  /*1280*/  IMAD.IADD R11, R39, 0x1, -R11 ;  /* 0x00000001270b7824 */ /* 0x000fe400078e0a0b */
[C---:B------:R-:W-:Y:S02]  /*1290*/  VIADD R22, R0.reuse, 0x10 ;  /* 0x0000001000167836 */ /* 0x040fe40000000000 */
[C---:B------:R-:W-:Y:S01]  /*12a0*/  VIADD R27, R0.reuse, 0x20 ;  /* 0x00000020001b7836 */ /* 0x040fe20000000000 */
[----:B------:R-:W-:Y:S01]  /*12b0*/  ISETP.GT.U32.AND P1, PT, R19, R11, PT ;  /* 0x0000000b1300720c */ /* 0x000fe20003f24070 */
[----:B------:R-:W-:Y:S01]  /*12c0*/  VIADD R35, R0, 0x30 ;  /* 0x0000003000237836 */ /* 0x000fe20000000000 */
[----:B------:R-:W-:Y:S02]  /*12d0*/  SHF.R.S32.HI R19, RZ, 0x1f, R11 ;  /* 0x0000001fff137819 */ /* 0x000fe4000001140b */
[----:B------:R-:W-:Y:S02]  /*12e0*/  IADD3 R28, P3, R11, UR7, RZ ;  /* 0x000000070b1c7c10 */ /* 0x000fe4000ff7e0ff */
[----:B------:R-:W-:-:S02]  /*12f0*/  ISETP.GT.AND.EX P1, PT, R7, R19, PT, P1 ;  /* 0x000000130700720c */ /* 0x000fc40003f24310 */
[----:B------:R-:W-:Y:S02]  /*1300*/  IADD3.X R29, R19, UR6, RZ, P3, !PT ;  /* 0x00000006131d7c10 */ /* 0x000fe40009ffe4ff */
[----:B------:R-:W-:Y:S02]  /*1310*/  ISETP.GE.OR P2, PT, R0, UR4, !P1 ;  /* 0x0000000400007c0c */ /* 0x000fe4000cf46670 */
[----:B------:R-:W-:Y:S02]  /*1320*/  ISETP.GE.OR P0, PT, R22, UR4, !P1 ;  /* 0x0000000416007c0c */ /* 0x000fe4000cf06670 */
[----:B------:R-:W-:Y:S02]  /*1330*/  ISETP.GE.OR P6, PT, R27, UR4, !P1 ;  /* 0x000000041b007c0c */ /* 0x000fe4000cfc6670 */
[----:B------:R-:W-:-:S07]  /*1340*/  ISETP.GE.OR P5, PT, R35, UR4, !P1 ;  /* 0x0000000423007c0c */ /* 0x000fce000cfa6670 */
[----:B------:R-:W0:Y:S01]  /*1350*/  @!P2 LDC.64 R24, c[0x0][0x2b8] ;  /* 0x0000ae00ff18ab82 */ /* 0x000e220000000a00 */
[----:B------:R-:W-:Y:S01]  /*1360*/  @!P2 SHF.R.S32.HI R19, RZ, 0x1f, R0 ;  /* 0x0000001fff13a819 */ /* 0x000fe20000011400 */
[----:B------:R-:W-:Y:S01]  /*1370*/  @!P2 IMAD.MOV.U32 R46, RZ, RZ, R28 ;  /* 0x000000ffff2ea224 */ /* 0x000fe200078e001c */
[----:B------:R-:W-:Y:S01]  /*1380*/  @!P0 SHF.R.S32.HI R7, RZ, 0x1f, R22 ;  /* 0x0000001fff078819 */ /* 0x000fe20000011416 */
[----:B------:R-:W-:Y:S01]  /*1390*/  @!P2 IMAD.MOV.U32 R47, RZ, RZ, R29 ;  /* 0x000000ffff2fa224 */ /* 0x000fe200078e001d */
[----:B------:R-:W-:Y:S01]  /*13a0*/  @!P6 SHF.R.S32.HI R37, RZ, 0x1f, R27 ;  /* 0x0000001fff25e819 */ /* 0x000fe2000001141b */
[----:B------:R-:W-:Y:S01]  /*13b0*/  @!P2 IMAD R19, R19, R12, RZ ;  /* 0x0000000c1313a224 */ /* 0x000fe200078e02ff */
[----:B------:R-:W-:Y:S01]  /*13c0*/  @!P6 MOV R42, R28 ;  /* 0x0000001c002ae202 */ /* 0x000fe20000000f00 */
[----:B------:R-:W1:Y:S01]  /*13d0*/  @!P0 LDC.64 R20, c[0x0][0x2b8] ;  /* 0x0000ae00ff148b82 */ /* 0x000e620000000a00 */
[----:B------:R-:W-:Y:S02]  /*13e0*/  @!P0 IMAD R7, R7, R12, RZ ;  /* 0x0000000c07078224 */ /* 0x000fe400078e02ff */
[----:B------:R-:W-:-:S04]  /*13f0*/  @!P0 IMAD.WIDE.U32 R32, R12, R22, R28 ;  /* 0x000000160c208225 */ /* 0x000fc800078e001c */
[-C--:B------:R-:W-:Y:S02]  /*1400*/  @!P0 IMAD R7, R22, R5.reuse, R7 ;  /* 0x0000000516078224 */ /* 0x080fe400078e0207 */
[----:B------:R-:W-:Y:S01]  /*1410*/  @!P2 IMAD.WIDE.U32 R46, R12, R0, R46 ;  /* 0x000000000c2ea225 */ /* 0x000fe200078e002e */
[----:B------:R-:W2:Y:S03]  /*1420*/  @!P6 LDC.64 R22, c[0x0][0x2b8] ;  /* 0x0000ae00ff16eb82 */ /* 0x000ea60000000a00 */
[----:B------:R-:W-:Y:S02]  /*1430*/  @!P2 IMAD R19, R0, R5, R19 ;  /* 0x000000050013a224 */ /* 0x000fe400078e0213 */
[----:B------:R-:W-:Y:S01]  /*1440*/  @!P0 IMAD.IADD R7, R33, 0x1, R7 ;  /* 0x0000000121078824 */ /* 0x000fe200078e0207 */
[----:B0-----:R-:W-:Y:S01]  /*1450*/  @!P2 LEA R26, P4, R46, R24, 0x2 ;  /* 0x000000182e1aa211 */ /* 0x001fe200078810ff */
[----:B------:R-:W-:-:S02]  /*1460*/  @!P6 IMAD.MOV.U32 R43, RZ, RZ, R29 ;  /* 0x000000ffff2be224 */ /* 0x000fc400078e001d */
[----:B------:R-:W-:Y:S02]  /*1470*/  @!P6 IMAD R37, R37, R12, RZ ;  /* 0x0000000c2525e224 */ /* 0x000fe400078e02ff */
[----:B------:R-:W-:Y:S02]  /*1480*/  @!P2 IMAD.IADD R19, R47, 0x1, R19 ;  /* 0x000000012f13a824 */ /* 0x000fe400078e0213 */
[----:B------:R-:W-:Y:S01]  /*1490*/  VIADD R24, R0, 0x40 ;  /* 0x0000004000187836 */ /* 0x000fe20000000000 */
[----:B-1----:R-:W-:Y:S01]  /*14a0*/  @!P0 LEA R44, P3, R32, R20, 0x2 ;  /* 0x00000014202c8211 */ /* 0x002fe200078610ff */
[----:B------:R-:W-:-:S03]  /*14b0*/  @!P6 IMAD.WIDE.U32 R42, R12, R27, R42 ;  /* 0x0000001b0c2ae225 */ /* 0x000fc600078e002a */
[----:B------:R-:W-:Y:S01]  /*14c0*/  @!P0 LEA.HI.X R45, R32, R21, R7, 0x2, P3 ;  /* 0x00000015202d8211 */ /* 0x000fe200018f1407 */
[----:B------:R-:W-:Y:S01]  /*14d0*/  @!P6 IMAD R37, R27, R5, R37 ;  /* 0x000000051b25e224 */ /* 0x000fe200078e0225 */
[----:B------:R-:W-:Y:S01]  /*14e0*/  @!P2 LEA.HI.X R27, R46, R25, R19, 0x2, P4 ;  /* 0x000000192e1ba211 */ /* 0x000fe200020f1413 */
[----:B------:R-:W0:Y:S01]  /*14f0*/  @!P5 LDC.64 R20, c[0x0][0x2b8] ;  /* 0x0000ae00ff14db82 */ /* 0x000e220000000a00 */
[----:B------:R-:W-:Y:S01]  /*1500*/  ISETP.GE.OR P4, PT, R24, UR4, !P1 ;  /* 0x0000000418007c0c */ /* 0x000fe2000cf86670 */
[----:B------:R-:W-:Y:S01]  /*1510*/  IMAD.MOV.U32 R32, RZ, RZ, -0x800000 ;  /* 0xff800000ff207424 */ /* 0x000fe200078e00ff */
[----:B------:R-:W-:Y:S01]  /*1520*/  MOV R19, 0xff800000 ;  /* 0xff80000000137802 */ /* 0x000fe20000000f00 */
[----:B------:R-:W-:Y:S01]  /*1530*/  VIADD R34, R0, 0x50 ;  /* 0x0000005000227836 */ /* 0x000fe20000000000 */
[----:B------:R-:W-:-:S03]  /*1540*/  @!P5 SHF.R.S32.HI R25, RZ, 0x1f, R35 ;  /* 0x0000001fff19d819 */ /* 0x000fc60000011423 */
[----:B------:R1:W3:Y:S01]  /*1550*/  @!P2 LDG.E R32, desc[UR8][R26.64] ;  /* 0x000000081a20a981 */ /* 0x0002e2000c1e1900 */
[----:B------:R-:W-:Y:S01]  /*1560*/  ISETP.GE.OR P3, PT, R34, UR4, !P1 ;  /* 0x0000000422007c0c */ /* 0x000fe2000cf66670 */
[----:B------:R-:W-:Y:S02]  /*1570*/  @!P5 IMAD R25, R25, R12, RZ ;  /* 0x0000000c1919d224 */ /* 0x000fe400078e02ff */
[----:B------:R4:W5:Y:S01]  /*1580*/  @!P0 LDG.E R19, desc[UR8][R44.64] ;  /* 0x000000082c138981 */ /* 0x000962000c1e1900 */
[----:B------:R-:W-:Y:S01]  /*1590*/  @!P6 IMAD.IADD R37, R43, 0x1, R37 ;  /* 0x000000012b25e824 */ /* 0x000fe200078e0225 */
[----:B--2---:R-:W-:Y:S01]  /*15a0*/  @!P6 LEA R36, P0, R42, R22, 0x2 ;  /* 0x000000162a24e211 */ /* 0x004fe200078010ff */
[----:B------:R-:W-:Y:S01]  /*15b0*/  @!P5 IMAD R25, R35, R5, R25 ;  /* 0x000000052319d224 */ /* 0x000fe200078e0219 */
[----:B------:R-:W-:Y:S01]  /*15c0*/  @!P4 SHF.R.S32.HI R38, RZ, 0x1f, R24 ;  /* 0x0000001fff26c819 */ /* 0x000fe20000011418 */
[----:B------:R-:W-:Y:S01]  /*15d0*/  VIADD R33, R0, 0x60 ;  /* 0x0000006000217836 */ /* 0x000fe20000000000 */
[----:B------:R-:W-:Y:S01]  /*15e0*/  @!P6 LEA.HI.X R37, R42, R23, R37, 0x2, P0 ;  /* 0x000000172a25e211 */ /* 0x000fe200000f1425 */
[----:B------:R-:W-:-:S02]  /*15f0*/  VIADD R7, R0, 0x70 ;  /* 0x0000007000077836 */ /* 0x000fc40000000000 */
[----:B------:R-:W-:Y:S01]  /*1600*/  @!P4 IMAD.MOV.U32 R48, RZ, RZ, R28 ;  /* 0x000000ffff30c224 */ /* 0x000fe200078e001c */
[----:B------:R-:W-:Y:S01]  /*1610*/  ISETP.GE.OR P2, PT, R33, UR4, !P1 ;  /* 0x0000000421007c0c */ /* 0x000fe2000cf46670 */
[----:B------:R-:W-:Y:S01]  /*1620*/  @!P4 IMAD.MOV.U32 R49, RZ, RZ, R29 ;  /* 0x000000ffff31c224 */ /* 0x000fe200078e001d */
[----:B------:R-:W-:Y:S01]  /*1630*/  ISETP.GE.OR P1, PT, R7, UR4, !P1 ;  /* 0x0000000407007c0c */ /* 0x000fe2000cf26670 */
[----:B------:R-:W-:Y:S02]  /*1640*/  @!P4 IMAD R38, R38, R12, RZ ;  /* 0x0000000c2626c224 */ /* 0x000fe400078e02ff */
[----:B------:R-:W-:Y:S01]  /*1650*/  @!P4 IMAD.WIDE.U32 R48, R12, R24, R48 ;  /* 0x000000180c30c225 */ /* 0x000fe200078e0030 */
[----:B-1----:R-:W1:Y:S01]  /*1660*/  @!P4 LDC.64 R26, c[0x0][0x2b8] ;  /* 0x0000ae00ff1acb82 */ /* 0x002e620000000a00 */
[----:B----4-:R-:W-:Y:S02]  /*1670*/  @!P5 MOV R45, R29 ;  /* 0x0000001d002dd202 */ /* 0x010fe40000000f00 */
[----:B------:R-:W-:-:S05]  /*1680*/  @!P5 IMAD.MOV.U32 R44, RZ, RZ, R28 ;  /* 0x000000ffff2cd224 */ /* 0x000fca00078e001c */
[----:B------:R-:W2:Y:S01]  /*1690*/  @!P2 LDC.64 R22, c[0x0][0x2b8] ;  /* 0x0000ae00ff16ab82 */ /* 0x000ea20000000a00 */
[----:B------:R-:W-:Y:S01]  /*16a0*/  @!P5 IMAD.WIDE.U32 R44, R12, R35, R44 ;  /* 0x000000230c2cd225 */ /* 0x000fe200078e002c */
[----:B------:R-:W-:-:S03]  /*16b0*/  @!P2 SHF.R.S32.HI R35, RZ, 0x1f, R33 ;  /* 0x0000001fff23a819 */ /* 0x000fc60000011421 */
[----:B------:R-:W-:Y:S01]  /*16c0*/  @!P5 IMAD.IADD R25, R45, 0x1, R25 ;  /* 0x000000012d19d824 */ /* 0x000fe200078e0219 */
[----:B0-----:R-:W-:Y:S01]  /*16d0*/  @!P5 LEA R42, P0, R44, R20, 0x2 ;  /* 0x000000142c2ad211 */ /* 0x001fe200078010ff */
[----:B------:R-:W-:Y:S02]  /*16e0*/  @!P4 IMAD R20, R24, R5, R38 ;  /* 0x000000051814c224 */ /* 0x000fe400078e0226 */
[----:B------:R-:W-:Y:S01]  /*16f0*/  @!P3 IMAD.MOV.U32 R45, RZ, RZ, R29 ;  /* 0x000000ffff2db224 */ /* 0x000fe200078e001d */
[----:B------:R-:W-:Y:S01]  /*1700*/  @!P5 LEA.HI.X R43, R44, R21, R25, 0x2, P0 ;  /* 0x000000152c2bd211 */ /* 0x000fe200000f1419 */
[----:B------:R-:W-:Y:S01]  /*1710*/  @!P3 IMAD.MOV.U32 R44, RZ, RZ, R28 ;  /* 0x000000ffff2cb224 */ /* 0x000fe200078e001c */
[----:B------:R-:W-:Y:S01]  /*1720*/  @!P3 SHF.R.S32.HI R21, RZ, 0x1f, R34 ;  /* 0x0000001fff15b819 */ /* 0x000fe20000011422 */
[----:B------:R-:W0:Y:S01]  /*1730*/  @!P3 LDC.64 R24, c[0x0][0x2b8] ;  /* 0x0000ae00ff18bb82 */ /* 0x000e220000000a00 */
[----:B------:R-:W-:Y:S02]  /*1740*/  @!P2 IMAD R35, R35, R12, RZ ;  /* 0x0000000c2323a224 */ /* 0x000fe400078e02ff */
[----:B------:R-:W-:Y:S01]  /*1750*/  @!P3 IMAD.WIDE.U32 R44, R12, R34, R44 ;  /* 0x000000220c2cb225 */ /* 0x000fe200078e002c */
[----:B-1----:R-:W-:-:S02]  /*1760*/  @!P4 LEA R46, P0, R48, R26, 0x2 ;  /* 0x0000001a302ec211 */ /* 0x002fc400078010ff */
[----:B------:R-:W-:Y:S01]  /*1770*/  @!P4 IADD3 R26, R49, R20, RZ ;  /* 0x00000014311ac210 */ /* 0x000fe20007ffe0ff */
[----:B------:R-:W-:Y:S02]  /*1780*/  @!P3 IMAD R21, R21, R12, RZ ;  /* 0x0000000c1515b224 */ /* 0x000fe400078e02ff */
[----:B------:R-:W-:Y:S01]  /*1790*/  @!P2 IMAD.MOV.U32 R49, RZ, RZ, R29 ;  /* 0x000000ffff31a224 */ /* 0x000fe200078e001d */
[----:B------:R-:W-:Y:S01]  /*17a0*/  @!P4 LEA.HI.X R47, R48, R27, R26, 0x2, P0 ;  /* 0x0000001b302fc211 */ /* 0x000fe200000f141a */
[----:B------:R-:W-:Y:S01]  /*17b0*/  @!P3 IMAD R34, R34, R5, R21 ;  /* 0x000000052222b224 */ /* 0x000fe200078e0215 */
[----:B------:R-:W-:Y:S01]  /*17c0*/  @!P1 SHF.R.S32.HI R27, RZ, 0x1f, R7 ;  /* 0x0000001fff1b9819 */ /* 0x000fe20000011407 */
[----:B------:R-:W1:Y:S01]  /*17d0*/  @!P1 LDC.64 R20, c[0x0][0x2b8] ;  /* 0x0000ae00ff149b82 */ /* 0x000e620000000a00 */
[----:B------:R-:W-:Y:S02]  /*17e0*/  IMAD.MOV.U32 R26, RZ, RZ, -0x800000 ;  /* 0xff800000ff1a7424 */ /* 0x000fe400078e00ff */
[----:B------:R-:W-:-:S02]  /*17f0*/  @!P2 IMAD.MOV.U32 R48, RZ, RZ, R28 ;  /* 0x000000ffff30a224 */ /* 0x000fc400078e001c */
[----:B------:R-:W-:Y:S02]  /*1800*/  @!P2 IMAD R35, R33, R5, R35 ;  /* 0x000000052123a224 */ /* 0x000fe400078e0223 */
[----:B------:R4:W5:Y:S01]  /*1810*/  @!P6 LDG.E R26, desc[UR8][R36.64] ;  /* 0x00000008241ae981 */ /* 0x000962000c1e1900 */
[----:B------:R-:W-:-:S04]  /*1820*/  @!P2 IMAD.WIDE.U32 R48, R12, R33, R48 ;  /* 0x000000210c30a225 */ /* 0x000fc800078e0030 */
[----:B------:R-:W-:Y:S02]  /*1830*/  IMAD.MOV.U32 R33, RZ, RZ, -0x800000 ;  /* 0xff800000ff217424 */ /* 0x000fe400078e00ff */
[----:B------:R-:W-:Y:S01]  /*1840*/  @!P1 IMAD.WIDE.U32 R28, R12, R7, R28 ;  /* 0x000000070c1c9225 */ /* 0x000fe200078e001c */
[----:B------:R-:W-:-:S03]  /*1850*/  @!P3 IADD3 R34, R45, R34, RZ ;  /* 0x000000222d22b210 */ /* 0x000fc60007ffe0ff */
[----:B------:R-:W5:Y:S01]  /*1860*/  @!P5 LDG.E R33, desc[UR8][R42.64] ;  /* 0x000000082a21d981 */ /* 0x000f62000c1e1900 */
[----:B0-----:R-:W-:Y:S01]  /*1870*/  @!P3 LEA R24, P5, R44, R24, 0x2 ;  /* 0x000000182c18b211 */ /* 0x001fe200078a10ff */
[----:B------:R-:W-:Y:S02]  /*1880*/  @!P2 IMAD.IADD R35, R49, 0x1, R35 ;  /* 0x000000013123a824 */ /* 0x000fe400078e0223 */
[----:B----4-:R-:W-:Y:S02]  /*1890*/  @!P1 IMAD R36, R27, R12, RZ ;  /* 0x0000000c1b249224 */ /* 0x010fe400078e02ff */
[----:B------:R-:W-:Y:S02]  /*18a0*/  IMAD.MOV.U32 R27, RZ, RZ, -0x800000 ;  /* 0xff800000ff1b7424 */ /* 0x000fe400078e00ff */
[----:B------:R-:W-:Y:S01]  /*18b0*/  @!P1 IMAD R36, R7, R5, R36 ;  /* 0x0000000507249224 */ /* 0x000fe200078e0224 */
[----:B-1----:R-:W-:-:S03]  /*18c0*/  @!P1 LEA R20, P0, R28, R20, 0x2 ;  /* 0x000000141c149211 */ /* 0x002fc600078010ff */
[----:B------:R-:W-:Y:S01]  /*18d0*/  @!P1 IMAD.IADD R36, R29, 0x1, R36 ;  /* 0x000000011d249824 */ /* 0x000fe200078e0224 */
[----:B------:R-:W4:Y:S01]  /*18e0*/  @!P4 LDG.E R27, desc[UR8][R46.64] ;  /* 0x000000082e1bc981 */ /* 0x000f22000c1e1900 */
[----:B--2---:R-:W-:Y:S01]  /*18f0*/  @!P2 LEA R22, P4, R48, R22, 0x2 ;  /* 0x000000163016a211 */ /* 0x004fe200078810ff */
[----:B------:R-:W-:Y:S01]  /*1900*/  IMAD.MOV.U32 R29, RZ, RZ, -0x800000 ;  /* 0xff800000ff1d7424 */ /* 0x000fe200078e00ff */
[----:B------:R-:W-:Y:S01]  /*1910*/  @!P3 LEA.HI.X R25, R44, R25, R34, 0x2, P5 ;  /* 0x000000192c19b211 */ /* 0x000fe200028f1422 */
[----:B------:R-:W-:Y:S01]  /*1920*/  IMAD.MOV.U32 R34, RZ, RZ, -0x800000 ;  /* 0xff800000ff227424 */ /* 0x000fe200078e00ff */
[----:B------:R-:W-:Y:S01]  /*1930*/  @!P1 LEA.HI.X R21, R28, R21, R36, 0x2, P0 ;  /* 0x000000151c159211 */ /* 0x000fe200000f1424 */
[----:B------:R-:W-:Y:S01]  /*1940*/  IMAD.MOV.U32 R28, RZ, RZ, -0x800000 ;  /* 0xff800000ff1c7424 */ /* 0x000fe200078e00ff */
[----:B------:R-:W-:Y:S01]  /*1950*/  @!P2 LEA.HI.X R23, R48, R23, R35, 0x2, P4 ;  /* 0x000000173017a211 */ /* 0x000fe200020f1423 */
[----:B------:R-:W2:Y:S04]  /*1960*/  @!P3 LDG.E R29, desc[UR8][R24.64] ;  /* 0x00000008181db981 */ /* 0x000ea8000c1e1900 */
[----:B------:R-:W2:Y:S04]  /*1970*/  @!P2 LDG.E R34, desc[UR8][R22.64] ;  /* 0x000000081622a981 */ /* 0x000ea8000c1e1900 */
[----:B------:R0:W2:Y:S02]  /*1980*/  @!P1 LDG.E R28, desc[UR8][R20.64] ;  /* 0x00000008141c9981 */ /* 0x0000a4000c1e1900 */
[----:B0-----:R-:W0:Y:S02]  /*1990*/  LDC R20, c[0x0][0x270] ;  /* 0x00009c00ff147b82 */ /* 0x001e240000000800 */
[----:B0-----:R-:W-:-:S04]  /*19a0*/  IABS R23, R20 ;  /* 0x0000001400177213 */ /* 0x001fc80000000000 */
[----:B------:R-:W0:Y:S08]  /*19b0*/  I2F.U32.RP R36, R23 ;  /* 0x0000001700247306 */ /* 0x000e300000209000 */
[----:B0-----:R-:W0:Y:S01]  /*19c0*/  MUFU.RCP R36, R36 ;  /* 0x0000002400247308 */ /* 0x001e220000001000 */
[----:B------:R-:W1:Y:S01]  /*19d0*/  S2R R7, SR_CgaCtaId ;  /* 0x0000000000077919 */ /* 0x000e620000008800 */
[----:B0-----:R-:W-:-:S06]  /*19e0*/  IADD3 R36, R36, 0xffffffe, RZ ;  /* 0x0ffffffe24247810 */ /* 0x001fcc0007ffe0ff */
[----:B------:R-:W0:Y:S01]  /*19f0*/  F2I.FTZ.U32.TRUNC.NTZ R37, R36 ;  /* 0x0000002400257305 */ /* 0x000e22000021f000 */
[----:B------:R-:W-:Y:S02]  /*1a00*/  IABS R22, R20 ;  /* 0x0000001400167213 */ /* 0x000fe40000000000 */
[----:B------:R-:W-:Y:S01]  /*1a10*/  MOV R25, 0x400 ;  /* 0x0000040000197802 */ /* 0x000fe20000000f00 */
[----:B0-----:R-:W-:Y:S02]  /*1a20*/  IMAD.MOV R21, RZ, RZ, -R37 ;  /* 0x000000ffff157224 */ /* 0x001fe400078e0a25 */
[----:B------:R-:W-:Y:S02]  /*1a30*/  IMAD.MOV.U32 R36, RZ, RZ, RZ ;  /* 0x000000ffff247224 */ /* 0x000fe400078e00ff */
[----:B------:R-:W-:Y:S01]  /*1a40*/  IMAD R24, R21, R23, RZ ;  /* 0x0000001715187224 */ /* 0x000fe200078e02ff */
[----:B------:R-:W-:-:S03]  /*1a50*/  IABS R21, R6 ;  /* 0x0000000600157213 */ /* 0x000fc60000000000 */
[----:B------:R-:W-:Y:S01]  /*1a60*/  IMAD.HI.U32 R24, R37, R24, R36 ;  /* 0x0000001825187227 */ /* 0x000fe200078e0024 */
[----:B-1----:R-:W-:-:S03]  /*1a70*/  LEA R7, R7, R25, 0x18 ;  /* 0x0000001907077211 */ /* 0x002fc600078ec0ff */
[----:B------:R-:W-:Y:S02]  /*1a80*/  IMAD.MOV R22, RZ, RZ, -R22 ;  /* 0x000000ffff167224 */ /* 0x000fe400078e0a16 */
[----:B------:R-:W-:Y:S01]  /*1a90*/  IMAD.HI.U32 R24, R24, R21, RZ ;  /* 0x0000001518187227 */ /* 0x000fe200078e00ff */
[C---:B------:R-:W-:Y:S02]  /*1aa0*/  ISETP.GT.AND P2, PT, R39.reuse, 0x3ff, PT ;  /* 0x000003ff2700780c */ /* 0x040fe40003f44270 */
[C---:B------:R-:W-:Y:S02]  /*1ab0*/  ISETP.GT.AND P1, PT, R39.reuse, 0x37f, PT ;  /* 0x0000037f2700780c */ /* 0x040fe40003f24270 */
[----:B------:R-:W-:Y:S01]  /*1ac0*/  ISETP.GT.AND P0, PT, R39, 0x2ff, PT ;  /* 0x000002ff2700780c */ /* 0x000fe20003f04270 */
[----:B------:R-:W-:Y:S02]  /*1ad0*/  IMAD R21, R24, R22, R21 ;  /* 0x0000001618157224 */ /* 0x000fe400078e0215 */
[----:B------:R-:W-:-:S03]  /*1ae0*/  IMAD R0, R0, 0x24, R7 ;  /* 0x0000002400007824 */ /* 0x000fc600078e0207 */
[----:B------:R-:W-:Y:S01]  /*1af0*/  ISETP.GT.U32.AND P4, PT, R23, R21, PT ;  /* 0x000000151700720c */ /* 0x000fe20003f84070 */
[----:B------:R-:W-:Y:S01]  /*1b00*/  IMAD R0, R11, 0x4, R0 ;  /* 0x000000040b007824 */ /* 0x000fe200078e0200 */
[C---:B------:R-:W-:Y:S02]  /*1b10*/  ISETP.GT.AND P3, PT, R39.reuse, 0x27f, PT ;  /* 0x0000027f2700780c */ /* 0x040fe40003f64270 */
[----:B------:R-:W-:-:S09]  /*1b20*/  ISETP.GT.AND P6, PT, R39, 0x7f, PT ;  /* 0x0000007f2700780c */ /* 0x000fd20003fc4270 */
[----:B------:R-:W-:Y:S01]  /*1b30*/  @!P4 IMAD.IADD R21, R21, 0x1, -R23 ;  /* 0x000000011515c824 */ /* 0x000fe200078e0a17 */
[----:B------:R-:W-:Y:S02]  /*1b40*/  LOP3.LUT R6, R6, R20, RZ, 0x3c, !PT ;  /* 0x0000001406067212 */ /* 0x000fe400078e3cff */
[----:B------:R-:W-:Y:S01]  /*1b50*/  @!P4 IADD3 R24, R24, 0x1, RZ ;  /* 0x000000011818c810 */ /* 0x000fe20007ffe0ff */
[----:B------:R-:W-:Y:S01]  /*1b60*/  BSSY B0, `(.L_x_11) ;  /* 0x0000032000007945 */ /* 0x000fe20003800000 */
[----:B---3--:R-:W-:Y:S01]  /*1b70*/  @!P2 STS [R0], R32 ;  /* 0x000000200000a388 */ /* 0x008fe20000000800 */
[----:B------:R-:W-:-:S03]  /*1b80*/  ISETP.GT.AND P2, PT, R39, 0x1ff, PT ;  /* 0x000001ff2700780c */ /* 0x000fc60003f44270 */
[----:B-----5:R-:W-:Y:S01]  /*1b90*/  @!P1 STS [R0+0x240], R19 ;  /* 0x0002401300009388 */ /* 0x020fe20000000800 */
[----:B------:R-:W-:-:S03]  /*1ba0*/  ISETP.GT.AND P1, PT, R39, 0x17f, PT ;  /* 0x0000017f2700780c */ /* 0x000fc60003f24270 */
[----:B------:R-:W-:Y:S01]  /*1bb0*/  @!P0 STS [R0+0x480], R26 ;  /* 0x0004801a00008388 */ /* 0x000fe20000000800 */
[----:B------:R-:W-:-:S03]  /*1bc0*/  ISETP.GT.AND P0, PT, R39, 0xff, PT ;  /* 0x000000ff2700780c */ /* 0x000fc60003f04270 */
[----:B------:R-:W-:Y:S01]  /*1bd0*/  @!P3 STS [R0+0x6c0], R33 ;  /* 0x0006c0210000b388 */ /* 0x000fe20000000800 */
[----:B------:R-:W-:-:S03]  /*1be0*/  ISETP.GE.U32.AND P3, PT, R21, R23, PT ;  /* 0x000000171500720c */ /* 0x000fc60003f66070 */
[----:B----4-:R-:W-:Y:S01]  /*1bf0*/  @!P2 STS [R0+0x900], R27 ;  /* 0x0009001b0000a388 */ /* 0x010fe20000000800 */
[----:B------:R-:W-:-:S03]  /*1c00*/  ISETP.GE.AND P2, PT, R6, RZ, PT ;  /* 0x000000ff0600720c */ /* 0x000fc60003f46270 */
[----:B--2---:R-:W-:Y:S04]  /*1c10*/  @!P1 STS [R0+0xb40], R29 ;  /* 0x000b401d00009388 */ /* 0x004fe80000000800 */
[----:B------:R-:W-:Y:S04]  /*1c20*/  @!P0 STS [R0+0xd80], R34 ;  /* 0x000d802200008388 */ /* 0x000fe80000000800 */
[----:B------:R0:W-:Y:S01]  /*1c30*/  @!P6 STS [R0+0xfc0], R28 ;  /* 0x000fc01c0000e388 */ /* 0x0001e20000000800 */
[----:B------:R-:W-:Y:S01]  /*1c40*/  ISETP.NE.AND P0, PT, R20, RZ, PT ;  /* 0x000000ff1400720c */ /* 0x000fe20003f05270 */
[----:B------:R-:W-:-:S04]  /*1c50*/  @P3 VIADD R24, R24, 0x1 ;  /* 0x0000000118183836 */ /* 0x000fc80000000000 */
[----:B------:R-:W-:Y:S01]  /*1c60*/  IMAD.MOV.U32 R6, RZ, RZ, R24 ;  /* 0x000000ffff067224 */ /* 0x000fe200078e0018 */
[----:B0-----:R-:W-:-:S04]  /*1c70*/  LOP3.LUT R0, R31, R15, RZ, 0xfc, !PT ;  /* 0x0000000f1f007212 */ /* 0x001fc800078efcff */
[----:B------:R-:W-:Y:S01]  /*1c80*/  ISETP.NE.U32.AND P1, PT, R0, RZ, PT ;  /* 0x000000ff0000720c */ /* 0x000fe20003f25070 */
[----:B------:R-:W-:Y:S02]  /*1c90*/  @!P2 IMAD.MOV R6, RZ, RZ, -R6 ;  /* 0x000000ffff06a224 */ /* 0x000fe400078e0a06 */
[----:B------:R-:W-:-:S10]  /*1ca0*/  @!P0 LOP3.LUT R6, RZ, R20, RZ, 0x33, !PT ;  /* 0x00000014ff068212 */ /* 0x000fd400078e33ff */
        /* <DEDUP_REMOVED lines=10> */
.L_x_12:
        /* <DEDUP_REMOVED lines=19> */
.L_x_13:
[----:B------:R-:W-:Y:S05]  /*1e80*/  BSYNC B0 ;  /* 0x0000000000007941 */ /* 0x000fea0003800000 */
.L_x_11:
[----:B------:R-:W-:Y:S01]  /*1e90*/  BAR.SYNC.DEFER_BLOCKING 0x0 ;  /* 0x0000000000007b1d */ /* 0x000fe20000010000 */
[----:B------:R-:W-:Y:S01]  /*1ea0*/  LEA.HI R10, R10, R39, RZ, 0x4 ;  /* 0x000000270a0a7211 */ /* 0x000fe200078f20ff */
[----:B------:R-:W-:Y:S01]  /*1eb0*/  IMAD.MOV.U32 R36, RZ, RZ, -0x800000 ;  /* 0xff800000ff247424 */ /* 0x000fe200078e00ff */
[----:B------:R-:W-:Y:S01]  /*1ec0*/  MOV R35, 0xff800000 ;  /* 0xff80000000237802 */ /* 0x000fe20000000f00 */
[----:B------:R-:W-:Y:S01]  /*1ed0*/  IMAD.MOV.U32 R37, RZ, RZ, -0x800000 ;  /* 0xff800000ff257424 */ /* 0x000fe200078e00ff */
[----:B------:R-:W-:Y:S01]  /*1ee0*/  LOP3.LUT R0, R10, 0xfffffff0, RZ, 0xc0, !PT ;  /* 0xfffffff00a007812 */ /* 0x000fe200078ec0ff */
[----:B------:R-:W-:Y:S01]  /*1ef0*/  IMAD.MOV.U32 R34, RZ, RZ, -0x800000 ;  /* 0xff800000ff227424 */ /* 0x000fe200078e00ff */
[----:B------:R-:W-:Y:S01]  /*1f00*/  MOV R30, 0xff800000 ;  /* 0xff800000001e7802 */ /* 0x000fe20000000f00 */
[----:B------:R-:W-:Y:S01]  /*1f10*/  IMAD.MOV.U32 R32, RZ, RZ, -0x800000 ;  /* 0xff800000ff207424 */ /* 0x000fe200078e00ff */
[----:B------:R-:W-:Y:S01]  /*1f20*/  ULDC.U8 UR4, c[0x0][0x3d9] ;  /* 0x0000f64000047ab9 */ /* 0x000fe20000000000 */
[----:B------:R-:W-:Y:S01]  /*1f30*/  IMAD.IADD R39, R39, 0x1, -R0 ;  /* 0x0000000127277824 */ /* 0x000fe200078e0a00 */
[----:B------:R-:W-:Y:S01]  /*1f40*/  BSSY B1, `(.L_x_14) ;  /* 0x0000268000017945 */ /* 0x000fe20003800000 */
[----:B------:R-:W-:-:S02]  /*1f50*/  IMAD.MOV.U32 R33, RZ, RZ, -0x800000 ;  /* 0xff800000ff217424 */ /* 0x000fc400078e00ff */
[----:B------:R-:W-:Y:S01]  /*1f60*/  IMAD R38, R39, 0x24, R7 ;  /* 0x0000002427267824 */ /* 0x000fe200078e0207 */
[----:B------:R-:W-:Y:S01]  /*1f70*/  SHF.R.S32.HI R7, RZ, 0x4, R10 ;  /* 0x00000004ff077819 */ /* 0x000fe2000001140a */
[----:B------:R-:W-:Y:S02]  /*1f80*/  IMAD.MOV.U32 R31, RZ, RZ, -0x800000 ;  /* 0xff800000ff1f7424 */ /* 0x000fe400078e00ff */
[----:B------:R-:W-:Y:S01]  /*1f90*/  IMAD.MOV.U32 R44, RZ, RZ, RZ ;  /* 0x000000ffff2c7224 */ /* 0x000fe200078e00ff */
[----:B------:R-:W-:-:S05]  /*1fa0*/  LEA R38, R7, R38, 0x2 ;  /* 0x0000002607267211 */ /* 0x000fca00078e10ff */
[----:B------:R-:W-:Y:S04]  /*1fb0*/  @!P6 LDS R36, [R38] ;  /* 0x000000002624e984 */ /* 0x000fe80000000800 */
[----:B------:R-:W0:Y:S04]  /*1fc0*/  @!P6 LDS R37, [R38+0x240] ;  /* 0x000240002625e984 */ /* 0x000e280000000800 */
[----:B------:R-:W1:Y:S04]  /*1fd0*/  @!P6 LDS R34, [R38+0x480] ;  /* 0x000480002622e984 */ /* 0x000e680000000800 */
[----:B------:R-:W2:Y:S04]  /*1fe0*/  @!P6 LDS R35, [R38+0x6c0] ;  /* 0x0006c0002623e984 */ /* 0x000ea80000000800 */
[----:B------:R-:W3:Y:S04]  /*1ff0*/  @!P6 LDS R32, [R38+0x900] ;  /* 0x000900002620e984 */ /* 0x000ee80000000800 */
[----:B------:R-:W4:Y:S04]  /*2000*/  @!P6 LDS R33, [R38+0xb40] ;  /* 0x000b40002621e984 */ /* 0x000f280000000800 */
[----:B------:R-:W5:Y:S04]  /*2010*/  @!P6 LDS R30, [R38+0xd80] ;  /* 0x000d8000261ee984 */ /* 0x000f680000000800 */
[----:B------:R-:W5:Y:S01]  /*2020*/  @!P6 LDS R31, [R38+0xfc0] ;  /* 0x000fc000261fe984 */ /* 0x000f620000000800 */
[----:B0-----:R-:W-:-:S04]  /*2030*/  FMNMX.FTZ R0, R36, R37, !PT ;  /* 0x0000002524007209 */ /* 0x001fc80007810000 */
[----:B-1----:R-:W-:-:S04]  /*2040*/  FMNMX.FTZ R0, R0, R34, !PT ;  /* 0x0000002200007209 */ /* 0x002fc80007810000 */
[----:B--2---:R-:W-:-:S04]  /*2050*/  FMNMX.FTZ R0, R0, R35, !PT ;  /* 0x0000002300007209 */ /* 0x004fc80007810000 */
[----:B---3--:R-:W-:-:S04]  /*2060*/  FMNMX.FTZ R0, R0, R32, !PT ;  /* 0x0000002000007209 */ /* 0x008fc80007810000 */
[----:B----4-:R-:W-:-:S04]  /*2070*/  FMNMX.FTZ R0, R0, R33, !PT ;  /* 0x0000002100007209 */ /* 0x010fc80007810000 */
[----:B-----5:R-:W-:-:S04]  /*2080*/  FMNMX.FTZ R0, R0, R30, !PT ;  /* 0x0000001e00007209 */ /* 0x020fc80007810000 */
[----:B------:R-:W-:-:S05]  /*2090*/  FMNMX.FTZ R0, R0, R31, !PT ;  /* 0x0000001f00007209 */ /* 0x000fca0007810000 */
[----:B------:R-:W0:Y:S02]  /*20a0*/  SHFL.BFLY PT, R10, R0, 0x8, 0x1f ;  /* 0x0d001f00000a7f89 */ /* 0x000e2400000e0000 */
[----:B0-----:R-:W-:-:S05]  /*20b0*/  FMNMX.FTZ R10, R0, R10, !PT ;  /* 0x0000000a000a7209 */ /* 0x001fca0007810000 */
[----:B------:R-:W0:Y:S02]  /*20c0*/  SHFL.BFLY PT, R0, R10, 0x4, 0x1f ;  /* 0x0c801f000a007f89 */ /* 0x000e2400000e0000 */
[----:B0-----:R-:W-:-:S05]  /*20d0*/  FMNMX.FTZ R0, R10, R0, !PT ;  /* 0x000000000a007209 */ /* 0x001fca0007810000 */
[----:B------:R-:W0:Y:S02]  /*20e0*/  SHFL.BFLY PT, R10, R0, 0x2, 0x1f ;  /* 0x0c401f00000a7f89 */ /* 0x000e2400000e0000 */
[----:B0-----:R-:W-:-:S05]  /*20f0*/  FMNMX.FTZ R10, R0, R10, !PT ;  /* 0x0000000a000a7209 */ /* 0x001fca0007810000 */
[----:B------:R-:W0:Y:S02]  /*2100*/  SHFL.BFLY PT, R0, R10, 0x1, 0x1f ;  /* 0x0c201f000a007f89 */ /* 0x000e2400000e0000 */
[----:B0-----:R-:W-:-:S04]  /*2110*/  FMNMX.FTZ R0, R10, R0, !PT ;  /* 0x000000000a007209 */ /* 0x001fc80007810000 */
[----:B------:R-:W-:-:S04]  /*2120*/  FSETP.NEU.FTZ.AND P0, PT, R0, -INF , PT ;  /* 0xff8000000000780b */ /* 0x000fc80003f1d000 */
[----:B------:R-:W-:Y:S02]  /*2130*/  FSEL R19, R0, RZ, P0 ;  /* 0x000000ff00137208 */ /* 0x000fe40000000000 */
[----:B------:R-:W-:-:S03]  /*2140*/  ISETP.GT.AND P0, PT, R3, RZ, PT ;  /* 0x000000ff0300720c */ /* 0x000fc60003f04270 */
[C---:B------:R-:W-:Y:S01]  /*2150*/  FADD.FTZ R0, -R19.reuse, R36 ;  /* 0x0000002413007221 */ /* 0x040fe20000010100 */
[C---:B------:R-:W-:Y:S01]  /*2160*/  FADD.FTZ R24, -R19.reuse, R37 ;  /* 0x0000002513187221 */ /* 0x040fe20000010100 */
[C---:B------:R-:W-:Y:S01]  /*2170*/  FADD.FTZ R23, -R19.reuse, R34 ;  /* 0x0000002213177221 */ /* 0x040fe20000010100 */
[----:B------:R-:W-:Y:S01]  /*2180*/  FADD.FTZ R22, -R19, R35 ;  /* 0x0000002313167221 */ /* 0x000fe20000010100 */
[----:B------:R-:W-:Y:S01]  /*2190*/  FMUL.FTZ R0, R0, 1.4426950216293334961 ;  /* 0x3fb8aa3b00007820 */ /* 0x000fe20000410000 */
[----:B------:R-:W-:Y:S01]  /*21a0*/  FMUL.FTZ R24, R24, 1.4426950216293334961 ;  /* 0x3fb8aa3b18187820 */ /* 0x000fe20000410000 */
[----:B------:R-:W-:Y:S01]  /*21b0*/  FMUL.FTZ R23, R23, 1.4426950216293334961 ;  /* 0x3fb8aa3b17177820 */ /* 0x000fe20000410000 */
[----:B------:R-:W-:Y:S01]  /*21c0*/  FMUL.FTZ R22, R22, 1.4426950216293334961 ;  /* 0x3fb8aa3b16167820 */ /* 0x000fe20000410000 */
[C---:B------:R-:W-:Y:S01]  /*21d0*/  FADD.FTZ R21, -R19.reuse, R32 ;  /* 0x0000002013157221 */ /* 0x040fe20000010100 */
[C---:B------:R-:W-:Y:S01]  /*21e0*/  FADD.FTZ R20, -R19.reuse, R33 ;  /* 0x0000002113147221 */ /* 0x040fe20000010100 */
[----:B------:R-:W-:Y:S01]  /*21f0*/  MUFU.EX2 R0, R0 ;  /* 0x0000000000007308 */ /* 0x000fe20000000800 */
[----:B------:R-:W-:Y:S01]  /*2200*/  FADD.FTZ R11, -R19, R30 ;  /* 0x0000001e130b7221 */ /* 0x000fe20000010100 */
[----:B------:R-:W-:Y:S01]  /*2210*/  FMUL.FTZ R21, R21, 1.4426950216293334961 ;  /* 0x3fb8aa3b15157820 */ /* 0x000fe20000410000 */
[----:B------:R-:W-:Y:S01]  /*2220*/  FMUL.FTZ R20, R20, 1.4426950216293334961 ;  /* 0x3fb8aa3b14147820 */ /* 0x000fe20000410000 */
[----:B------:R-:W-:Y:S01]  /*2230*/  FADD.FTZ R10, -R19, R31 ;  /* 0x0000001f130a7221 */ /* 0x000fe20000010100 */
[----:B------:R-:W-:-:S03]  /*2240*/  FMUL.FTZ R11, R11, 1.4426950216293334961 ;  /* 0x3fb8aa3b0b0b7820 */ /* 0x000fc60000410000 */
[----:B------:R-:W0:Y:S01]  /*2250*/  MUFU.EX2 R24, R24 ;  /* 0x0000001800187308 */ /* 0x000e220000000800 */
[----:B------:R-:W-:-:S07]  /*2260*/  FMUL.FTZ R10, R10, 1.4426950216293334961 ;  /* 0x3fb8aa3b0a0a7820 */ /* 0x000fce0000410000 */
[----:B------:R-:W1:Y:S08]  /*2270*/  MUFU.EX2 R23, R23 ;  /* 0x0000001700177308 */ /* 0x000e700000000800 */
[----:B------:R-:W2:Y:S01]  /*2280*/  MUFU.EX2 R22, R22 ;  /* 0x0000001600167308 */ /* 0x000ea20000000800 */
[----:B0-----:R-:W-:Y:S02]  /*2290*/  FADD.FTZ R24, R0, R24 ;  /* 0x0000001800187221 */ /* 0x001fe40000010000 */
[----:B------:R-:W0:Y:S05]  /*22a0*/  LDC R0, c[0x0][0x270] ;  /* 0x00009c00ff007b82 */ /* 0x000e2a0000000800 */
[----:B------:R-:W3:Y:S01]  /*22b0*/  MUFU.EX2 R21, R21 ;  /* 0x0000001500157308 */ /* 0x000ee20000000800 */
[----:B-1----:R-:W-:Y:S01]  /*22c0*/  FADD.FTZ R23, R24, R23 ;  /* 0x0000001718177221 */ /* 0x002fe20000010000 */
[----:B------:R-:W-:-:S06]  /*22d0*/  IABS R24, R3 ;  /* 0x0000000300187213 */ /* 0x000fcc0000000000 */
[----:B------:R-:W1:Y:S01]  /*22e0*/  MUFU.EX2 R20, R20 ;  /* 0x0000001400147308 */ /* 0x000e620000000800 */
[----:B--2---:R-:W-:Y:S01]  /*22f0*/  FADD.FTZ R22, R23, R22 ;  /* 0x0000001617167221 */ /* 0x004fe20000010000 */
[----:B------:R-:W-:-:S06]  /*2300*/  IADD3 R23, R24, UR5, RZ ;  /* 0x0000000518177c10 */ /* 0x000fcc000fffe0ff */
[----:B------:R-:W2:Y:S01]  /*2310*/  MUFU.EX2 R11, R11 ;  /* 0x0000000b000b7308 */ /* 0x000ea20000000800 */
[----:B---3--:R-:W-:Y:S01]  /*2320*/  FADD.FTZ R21, R22, R21 ;  /* 0x0000001516157221 */ /* 0x008fe20000010000 */
[----:B0-----:R-:W-:-:S06]  /*2330*/  IABS R22, R0 ;  /* 0x0000000000167213 */ /* 0x001fcc0000000000 */
[----:B------:R-:W0:Y:S01]  /*2340*/  MUFU.EX2 R10, R10 ;  /* 0x0000000a000a7308 */ /* 0x000e220000000800 */
[----:B-1----:R-:W-:-:S07]  /*2350*/  FADD.FTZ R20, R21, R20 ;  /* 0x0000001415147221 */ /* 0x002fce0000010000 */
[----:B------:R-:W1:Y:S01]  /*2360*/  I2F.U32.RP R28, R22 ;  /* 0x00000016001c7306 */ /* 0x000e620000209000 */
[----:B--2---:R-:W-:-:S04]  /*2370*/  FADD.FTZ R11, R20, R11 ;  /* 0x0000000b140b7221 */ /* 0x004fc80000010000 */
[----:B0-----:R-:W-:-:S03]  /*2380*/  FADD.FTZ R20, R11, R10 ;  /* 0x0000000a0b147221 */ /* 0x001fc60000010000 */
[----:B------:R-:W0:Y:S02]  /*2390*/  I2F.RP R11, R24 ;  /* 0x00000018000b7306 */ /* 0x000e240000209400 */
[----:B------:R-:W2:Y:S06]  /*23a0*/  SHFL.BFLY PT, R10, R20, 0x8, 0x1f ;  /* 0x0d001f00140a7f89 */ /* 0x000eac00000e0000 */
[----:B-1----:R-:W1:Y:S08]  /*23b0*/  MUFU.RCP R28, R28 ;  /* 0x0000001c001c7308 */ /* 0x002e700000001000 */
[----:B0-----:R-:W0:Y:S01]  /*23c0*/  MUFU.RCP R11, R11 ;  /* 0x0000000b000b7308 */ /* 0x001e220000001000 */
[----:B-1----:R-:W-:Y:S01]  /*23d0*/  IADD3 R28, R28, 0xffffffe, RZ ;  /* 0x0ffffffe1c1c7810 */ /* 0x002fe20007ffe0ff */
[----:B--2---:R-:W-:Y:S01]  /*23e0*/  FADD.FTZ R10, R20, R10 ;  /* 0x0000000a140a7221 */ /* 0x004fe20000010000 */
[----:B------:R-:W-:-:S05]  /*23f0*/  IABS R20, R23 ;  /* 0x0000001700147213 */ /* 0x000fca0000000000 */
[----:B------:R-:W1:Y:S01]  /*2400*/  F2I.FTZ.U32.TRUNC.NTZ R29, R28 ;  /* 0x0000001c001d7305 */ /* 0x000e62000021f000 */
[----:B------:R-:W2:Y:S01]  /*2410*/  SHFL.BFLY PT, R26, R10, 0x4, 0x1f ;  /* 0x0c801f000a1a7f89 */ /* 0x000ea200000e0000 */
[----:B0-----:R-:W-:-:S06]  /*2420*/  VIADD R11, R11, 0xffffffe ;  /* 0x0ffffffe0b0b7836 */ /* 0x001fcc0000000000 */
[----:B------:R-:W0:Y:S01]  /*2430*/  F2I.FTZ.U32.TRUNC.NTZ R45, R11 ;  /* 0x0000000b002d7305 */ /* 0x000e22000021f000 */
[----:B-1----:R-:W-:Y:S02]  /*2440*/  IMAD.MOV R21, RZ, RZ, -R29 ;  /* 0x000000ffff157224 */ /* 0x002fe400078e0a1d */
[----:B------:R-:W-:Y:S02]  /*2450*/  IMAD.MOV.U32 R28, RZ, RZ, RZ ;  /* 0x000000ffff1c7224 */ /* 0x000fe400078e00ff */
[----:B------:R-:W-:Y:S02]  /*2460*/  IMAD R21, R21, R22, RZ ;  /* 0x0000001615157224 */ /* 0x000fe400078e02ff */
[----:B0-----:R-:W-:Y:S01]  /*2470*/  IMAD.MOV R27, RZ, RZ, -R45 ;  /* 0x000000ffff1b7224 */ /* 0x001fe200078e0a2d */
[----:B------:R-:W-:Y:S01]  /*2480*/  IABS R11, R3 ;  /* 0x00000003000b7213 */ /* 0x000fe20000000000 */
[----:B------:R-:W-:Y:S01]  /*2490*/  IMAD.HI.U32 R21, R29, R21, R28 ;  /* 0x000000151d157227 */ /* 0x000fe200078e001c */
[----:B------:R-:W-:-:S03]  /*24a0*/  MOV R29, 0x7f800000 ;  /* 0x7f800000001d7802 */ /* 0x000fc60000000f00 */
[----:B--2---:R-:W-:Y:S01]  /*24b0*/  FADD.FTZ R26, R10, R26 ;  /* 0x0000001a0a1a7221 */ /* 0x004fe20000010000 */
[----:B------:R-:W-:Y:S01]  /*24c0*/  IABS R10, R0 ;  /* 0x00000000000a7213 */ /* 0x000fe20000000000 */
[----:B------:R-:W-:Y:S01]  /*24d0*/  IMAD R27, R27, R24, RZ ;  /* 0x000000181b1b7224 */ /* 0x000fe200078e02ff */
[----:B------:R-:W-:Y:S01]  /*24e0*/  IADD3 R11, RZ, -R11, RZ ;  /* 0x8000000bff0b7210 */ /* 0x000fe20007ffe0ff */
[----:B------:R-:W-:Y:S01]  /*24f0*/  IMAD.HI.U32 R21, R21, R20, RZ ;  /* 0x0000001415157227 */ /* 0x000fe200078e00ff */
[----:B------:R-:W0:Y:S01]  /*2500*/  SHFL.BFLY PT, R25, R26, 0x2, 0x1f ;  /* 0x0c401f001a197f89 */ /* 0x000e2200000e0000 */
[----:B------:R-:W-:Y:S02]  /*2510*/  IADD3 R10, RZ, -R10, RZ ;  /* 0x8000000aff0a7210 */ /* 0x000fe40007ffe0ff */
[----:B------:R-:W-:-:S06]  /*2520*/  IMAD.HI.U32 R27, R45, R27, R44 ;  /* 0x0000001b2d1b7227 */ /* 0x000fcc00078e002c */
[----:B------:R-:W-:-:S04]  /*2530*/  IMAD.HI.U32 R27, R27, R20, RZ ;  /* 0x000000141b1b7227 */ /* 0x000fc800078e00ff */
[----:B------:R-:W-:-:S05]  /*2540*/  IMAD R11, R27, R11, R20 ;  /* 0x0000000b1b0b7224 */ /* 0x000fca00078e0214 */
[----:B------:R-:W-:Y:S01]  /*2550*/  ISETP.GT.U32.AND P4, PT, R24, R11, PT ;  /* 0x0000000b1800720c */ /* 0x000fe20003f84070 */
[----:B0-----:R-:W-:Y:S01]  /*2560*/  FADD.FTZ R25, R26, R25 ;  /* 0x000000191a197221 */ /* 0x001fe20000010000 */
[----:B------:R-:W-:Y:S02]  /*2570*/  IMAD R26, R21, R10, R20 ;  /* 0x0000000a151a7224 */ /* 0x000fe400078e0214 */
[----:B------:R-:W0:Y:S03]  /*2580*/  S2R R10, SR_TID.X ;  /* 0x00000000000a7919 */ /* 0x000e260000002100 */
[----:B------:R-:W-:Y:S01]  /*2590*/  ISETP.GT.U32.AND P1, PT, R22, R26, PT ;  /* 0x0000001a1600720c */ /* 0x000fe20003f24070 */
[----:B------:R-:W1:Y:S05]  /*25a0*/  SHFL.BFLY PT, R20, R25, 0x1, 0x1f ;  /* 0x0c201f0019147f89 */ /* 0x000e6a00000e0000 */
[----:B------:R-:W-:-:S02]  /*25b0*/  @!P4 IMAD.IADD R11, R11, 0x1, -R24 ;  /* 0x000000010b0bc824 */ /* 0x000fc400078e0a18 */
[----:B------:R-:W-:Y:S01]  /*25c0*/  @!P4 VIADD R27, R27, 0x1 ;  /* 0x000000011b1bc836 */ /* 0x000fe20000000000 */
[----:B------:R-:W-:Y:S02]  /*25d0*/  ISETP.GT.AND P4, PT, R4, RZ, PT ;  /* 0x000000ff0400720c */ /* 0x000fe40003f84270 */
[-C--:B------:R-:W-:Y:S02]  /*25e0*/  ISETP.GE.U32.AND P2, PT, R11, R24.reuse, PT ;  /* 0x000000180b00720c */ /* 0x080fe40003f46070 */
[C---:B------:R-:W-:Y:S02]  /*25f0*/  LOP3.LUT R11, R23.reuse, R24, RZ, 0x3c, !PT ;  /* 0x00000018170b7212 */ /* 0x040fe400078e3cff */
[----:B------:R-:W-:Y:S02]  /*2600*/  LOP3.LUT R23, R23, R0, RZ, 0x3c, !PT ;  /* 0x0000000017177212 */ /* 0x000fe400078e3cff */
[----:B------:R-:W-:Y:S02]  /*2610*/  @!P1 IADD3 R26, R26, -R22, RZ ;  /* 0x800000161a1a9210 */ /* 0x000fe40007ffe0ff */
[----:B------:R-:W-:-:S02]  /*2620*/  ISETP.GE.AND P3, PT, R11, RZ, PT ;  /* 0x000000ff0b00720c */ /* 0x000fc40003f66270 */
[----:B------:R-:W-:Y:S01]  /*2630*/  ISETP.GE.U32.AND P5, PT, R26, R22, PT ;  /* 0x000000161a00720c */ /* 0x000fe20003fa6070 */
[----:B------:R-:W2:Y:S01]  /*2640*/  LDC R11, c[0x0][0x2c4] ;  /* 0x0000b100ff0b7b82 */ /* 0x000ea20000000800 */
[----:B------:R-:W-:Y:S01]  /*2650*/  @!P1 IADD3 R21, R21, 0x1, RZ ;  /* 0x0000000115159810 */ /* 0x000fe20007ffe0ff */
[----:B------:R-:W-:Y:S01]  /*2660*/  @P2 VIADD R27, R27, 0x1 ;  /* 0x000000011b1b2836 */ /* 0x000fe20000000000 */
[----:B------:R-:W-:Y:S02]  /*2670*/  SHF.R.S32.HI R26, RZ, 0x1f, R3 ;  /* 0x0000001fff1a7819 */ /* 0x000fe40000011403 */
[----:B------:R-:W-:Y:S01]  /*2680*/  ISETP.GE.AND P2, PT, R23, RZ, PT ;  /* 0x000000ff1700720c */ /* 0x000fe20003f46270 */
[----:B-1----:R-:W-:Y:S01]  /*2690*/  FADD.FTZ R25, R25, R20 ;  /* 0x0000001419197221 */ /* 0x002fe20000010000 */
[----:B------:R-:W-:Y:S01]  /*26a0*/  LEA.HI.SX32 R20, R3, 0x1, 0x1 ;  /* 0x0000000103147811 */ /* 0x000fe200078f0aff */
[----:B------:R-:W-:Y:S01]  /*26b0*/  @!P0 IMAD.MOV R20, RZ, RZ, R26 ;  /* 0x000000ffff148224 */ /* 0x000fe200078e021a */
[----:B------:R-:W-:Y:S01]  /*26c0*/  SHF.R.S32.HI R23, RZ, 0x1f, R4 ;  /* 0x0000001fff177819 */ /* 0x000fe20000011404 */
[----:B------:R-:W-:Y:S01]  /*26d0*/  @!P3 IMAD.MOV R27, RZ, RZ, -R27 ;  /* 0x000000ffff1bb224 */ /* 0x000fe200078e0a1b */
[----:B------:R-:W-:-:S02]  /*26e0*/  FSETP.NE.FTZ.AND P1, PT, R25, RZ, PT ;  /* 0x000000ff1900720b */ /* 0x000fc40003f35000 */
[----:B------:R-:W-:Y:S02]  /*26f0*/  @P5 IADD3 R21, R21, 0x1, RZ ;  /* 0x0000000115155810 */ /* 0x000fe40007ffe0ff */
[----:B------:R-:W-:Y:S02]  /*2700*/  ISETP.NE.AND P5, PT, R3, RZ, PT ;  /* 0x000000ff0300720c */ /* 0x000fe40003fa5270 */
[----:B------:R-:W-:Y:S02]  /*2710*/  ISETP.NE.AND P0, PT, R0, RZ, PT ;  /* 0x000000ff0000720c */ /* 0x000fe40003f05270 */
[----:B------:R-:W-:Y:S02]  /*2720*/  LEA.HI.SX32 R22, R4, 0x1, 0x1 ;  /* 0x0000000104167811 */ /* 0x000fe400078f0aff */
[----:B------:R-:W-:Y:S02]  /*2730*/  @!P4 IADD3 R22, R23, RZ, RZ ;  /* 0x000000ff1716c210 */ /* 0x000fe40007ffe0ff */
[----:B0-----:R-:W-:Y:S01]  /*2740*/  LOP3.LUT P4, RZ, R10, 0xf, RZ, 0xc0, !PT ;  /* 0x0000000f0aff7812 */ /* 0x001fe2000788c0ff */
[----:B------:R0:W1:Y:S01]  /*2750*/  @P1 MUFU.LG2 R23, R25 ;  /* 0x0000001900171308 */ /* 0x0000620000000c00 */
[----:B------:R-:W-:-:S02]  /*2760*/  ISETP.NE.AND P3, PT, RZ, UR4, PT ;  /* 0x00000004ff007c0c */ /* 0x000fc4000bf65270 */
[----:B------:R-:W-:Y:S02]  /*2770*/  ISETP.GT.OR P4, PT, R10, 0x7f, P4 ;  /* 0x0000007f0a00780c */ /* 0x000fe40002784670 */
[----:B------:R-:W-:Y:S02]  /*2780*/  @!P5 LOP3.LUT R27, RZ, R24, RZ, 0x33, !PT ;  /* 0x00000018ff1bd212 */ /* 0x000fe400078e33ff */
[----:B--2---:R-:W-:-:S05]  /*2790*/  SEL R11, R11, 0x1, !P3 ;  /* 0x000000010b0b7807 */ /* 0x004fca0005800000 */
[----:B------:R-:W-:Y:S01]  /*27a0*/  IMAD R6, R6, R11, RZ ;  /* 0x0000000b06067224 */ /* 0x000fe200078e02ff */
[----:B0-----:R-:W-:Y:S01]  /*27b0*/  MOV R25, R21 ;  /* 0x0000001500197202 */ /* 0x001fe20000000f00 */
[----:B-1----:R-:W-:Y:S01]  /*27c0*/  @P1 FFMA.FTZ R29, R23, 0.69314718246459960938, R19 ;  /* 0x3f317218171d1823 */ /* 0x002fe20000010013 */
[----:B------:R-:W-:-:S03]  /*27d0*/  SHF.R.S32.HI R21, RZ, 0x1f, R27 ;  /* 0x0000001fff157819 */ /* 0x000fc6000001141b */
[----:B------:R-:W-:Y:S01]  /*27e0*/  @!P2 IMAD.MOV R25, RZ, RZ, -R25 ;  /* 0x000000ffff19a224 */ /* 0x000fe200078e0a19 */
[----:B------:R-:W-:Y:S02]  /*27f0*/  ISETP.LT.U32.AND P2, PT, R8, R27, PT ;  /* 0x0000001b0800720c */ /* 0x000fe40003f41070 */
[----:B------:R-:W-:Y:S02]  /*2800*/  @!P0 LOP3.LUT R25, RZ, R0, RZ, 0x33, !PT ;  /* 0x00000000ff198212 */ /* 0x000fe400078e33ff */
[----:B------:R-:W-:-:S03]  /*2810*/  ISETP.LT.AND.EX P2, PT, R9, R21, PT, P2 ;  /* 0x000000150900720c */ /* 0x000fc60003f41320 */
[----:B------:R-:W-:Y:S01]  /*2820*/  IMAD R25, R25, R11, RZ ;  /* 0x0000000b19197224 */ /* 0x000fe200078e02ff */
[----:B------:R-:W-:Y:S01]  /*2830*/  SEL R11, R8, R27, P2 ;  /* 0x0000001b080b7207 */ /* 0x000fe20001000000 */
[----:B------:R-:W-:Y:S01]  /*2840*/  IMAD R8, R6, R22, RZ ;  /* 0x0000001606087224 */ /* 0x000fe200078e02ff */
[----:B------:R-:W-:Y:S01]  /*2850*/  SEL R10, R9, R21, P2 ;  /* 0x00000015090a7207 */ /* 0x000fe20001000000 */
[----:B------:R-:W-:Y:S01]  /*2860*/  IMAD R9, R20, R25, RZ ;  /* 0x0000001914097224 */ /* 0x000fe200078e02ff */
[----:B------:R-:W-:Y:S06]  /*2870*/  @P4 BRA `(.L_x_15) ;  /* 0x0000001c00504947 */ /* 0x000fec0003800000 */
[----:B------:R-:W-:Y:S01]  /*2880*/  ULDC.U8 UR4, c[0x0][0x3d8] ;  /* 0x0000f60000047ab9 */ /* 0x000fe20000000000 */
[C---:B------:R-:W-:Y:S02]  /*2890*/  IADD3 R44, P0, R7.reuse, UR7, RZ ;  /* 0x00000007072c7c10 */ /* 0x040fe4000ff1e0ff */
[----:B------:R-:W-:Y:S02]  /*28a0*/  ISETP.NE.AND P1, PT, RZ, UR4, PT ;  /* 0x00000004ff007c0c */ /* 0x000fe4000bf25270 */
[----:B------:R-:W-:-:S11]  /*28b0*/  LEA.HI.X.SX32 R45, R7, UR6, 0x1, P0 ;  /* 0x00000006072d7c11 */ /* 0x000fd600080f0eff */
[----:B------:R-:W-:Y:S05]  /*28c0*/  @!P1 BRA `(.L_x_16) ;  /* 0x0000001c002c9947 */ /* 0x000fea0003800000 */
[----:B------:R-:W-:Y:S02]  /*28d0*/  ISETP.GE.U32.AND P1, PT, R44, R12, PT ;  /* 0x0000000c2c00720c */ /* 0x000fe40003f26070 */
[----:B------:R-:W-:Y:S02]  /*28e0*/  ISETP.LT.U32.AND P0, PT, R0, 0x1, PT ;  /* 0x000000010000780c */ /* 0x000fe40003f01070 */
[----:B------:R-:W-:Y:S02]  /*28f0*/  ISETP.GE.AND.EX P1, PT, R45, R5, PT, P1 ;  /* 0x000000052d00720c */ /* 0x000fe40003f26310 */
[----:B------:R-:W-:-:S04]  /*2900*/  SHF.R.S32.HI R19, RZ, 0x1f, R0 ;  /* 0x0000001fff137819 */ /* 0x000fc80000011400 */
[----:B------:R-:W-:-:S04]  /*2910*/  ISETP.LT.AND.EX P0, PT, R19, RZ, PT, P0 ;  /* 0x000000ff1300720c */ /* 0x000fc80003f01300 */
[----:B------:R-:W-:Y:S02]  /*2920*/  SEL R6, R0, 0x1, P0 ;  /* 0x0000000100067807 */ /* 0x000fe40000000000 */
[----:B------:R-:W-:Y:S01]  /*2930*/  SEL R5, R19, RZ, P0 ;  /* 0x000000ff13057207 */ /* 0x000fe20000000000 */
[----:B------:R-:W-:Y:S06]  /*2940*/  @P1 BRA `(.L_x_15) ;  /* 0x0000001c001c1947 */ /* 0x000fec0003800000 */
[----:B------:R-:W-:Y:S01]  /*2950*/  IADD3 R0, P1, R6, 0x1, RZ ;  /* 0x0000000106007810 */ /* 0x000fe20007f3e0ff */
[----:B------:R-:W-:Y:S03]  /*2960*/  BSSY B0, `(.L_x_17) ;  /* 0x0000037000007945 */ /* 0x000fe60003800000 */
[----:B------:R-:W-:Y:S01]  /*2970*/  ISETP.GE.U32.AND P0, PT, R0, 0x3, PT ;  /* 0x000000030000780c */ /* 0x000fe20003f06070 */
[----:B------:R-:W-:-:S05]  /*2980*/  IMAD.X R0, RZ, RZ, R5, P1 ;  /* 0x000000ffff007224 */ /* 0x000fca00008e0605 */
[----:B------:R-:W-:-:S04]  /*2990*/  ISETP.GE.U32.AND.EX P0, PT, R0, RZ, PT, P0 ;  /* 0x000000ff0000720c */ /* 0x000fc80003f06100 */
[----:B------:R-:W-:Y:S02]  /*29a0*/  SEL R0, R5, RZ, !P0 ;  /* 0x000000ff05007207 */ /* 0x000fe40004000000 */
[----:B------:R-:W-:-:S03]  /*29b0*/  SEL R19, R6, RZ, !P0 ;  /* 0x000000ff06137207 */ /* 0x000fc60004000000 */
[-C--:B------:R-:W-:Y:S02]  /*29c0*/  IMAD R0, R0, R40.reuse, RZ ;  /* 0x0000002800007224 */ /* 0x080fe400078e02ff */
[----:B------:R-:W-:-:S04]  /*29d0*/  IMAD.WIDE.U32 R22, R19, R40, RZ ;  /* 0x0000002813167225 */ /* 0x000fc800078e00ff */
[----:B------:R-:W-:Y:S02]  /*29e0*/  IMAD R0, R19, R2, R0 ;  /* 0x0000000213007224 */ /* 0x000fe400078e0200 */
[----:B------:R-:W-:-:S03]  /*29f0*/  IMAD.WIDE.U32 R48, R22, R6, RZ ;  /* 0x0000000616307225 */ /* 0x000fc600078e00ff */
[----:B------:R-:W-:-:S05]  /*2a00*/  IADD3 R0, R23, R0, RZ ;  /* 0x0000000017007210 */ /* 0x000fca0007ffe0ff */
[----:B------:R-:W-:-:S04]  /*2a10*/  IMAD R20, R0, R6, RZ ;  /* 0x0000000600147224 */ /* 0x000fc800078e02ff */
[----:B------:R-:W-:-:S04]  /*2a20*/  IMAD R20, R5, R22, R20 ;  /* 0x0000001605147224 */ /* 0x000fc800078e0214 */
[----:B------:R-:W-:-:S05]  /*2a30*/  IMAD.IADD R20, R49, 0x1, R20 ;  /* 0x0000000131147824 */ /* 0x000fca00078e0214 */
        /* <DEDUP_REMOVED lines=9> */
[-C--:B------:R-:W-:Y:S02]  /*2ad0*/  IADD3 R21, P0, RZ, -R0.reuse, RZ ;  /* 0x80000000ff157210 */ /* 0x080fe40007f1e0ff */
[----:B------:R-:W-:Y:S02]  /*2ae0*/  MOV R50, R0 ;  /* 0x0000000000327202 */ /* 0x000fe40000000f00 */
[----:B------:R-:W-:Y:S01]  /*2af0*/  IADD3.X R19, RZ, ~R25, RZ, P0, !PT ;  /* 0x80000019ff137210 */ /* 0x000fe200007fe4ff */
[----:B------:R-:W-:Y:S01]  /*2b00*/  IMAD.WIDE.U32 R44, R48, R21, R44 ;  /* 0x00000015302c7225 */ /* 0x000fe200078e002c */
[----:B------:R-:W-:-:S03]  /*2b10*/  MOV R51, R25 ;  /* 0x0000001900337202 */ /* 0x000fc60000000f00 */
[----:B------:R-:W-:-:S04]  /*2b20*/  IMAD R19, R19, R48, RZ ;  /* 0x0000003013137224 */ /* 0x000fc800078e02ff */
[----:B------:R-:W-:Y:S01]  /*2b30*/  IMAD R19, R20, R21, R19 ;  /* 0x0000001514137224 */ /* 0x000fe200078e0213 */
[----:B------:R-:W-:-:S04]  /*2b40*/  MOV R20, R44 ;  /* 0x0000002c00147202 */ /* 0x000fc80000000f00 */
[----:B------:R-:W-:Y:S01]  /*2b50*/  IADD3 R19, R45, R19, RZ ;  /* 0x000000132d137210 */ /* 0x000fe20007ffe0ff */
[----:B------:R-:W-:Y:S05]  /*2b60*/  BRA `(.L_x_19) ;  /* 0x0000000000587947 */ /* 0x000fea0003800000 */
.L_x_18:
[----:B------:R-:W0:Y:S01]  /*2b70*/  I2F.U32.RP R20, R48 ;  /* 0x0000003000147306 */ /* 0x000e220000209000 */
[----:B------:R-:W-:Y:S01]  /*2b80*/  ISETP.NE.U32.AND P0, PT, R48, RZ, PT ;  /* 0x000000ff3000720c */ /* 0x000fe20003f05070 */
[----:B------:R-:W-:Y:S01]  /*2b90*/  HFMA2.MMA R51, -RZ, RZ, 0, 0 ;  /* 0x00000000ff337435 */ /* 0x000fe200000001ff */
[----:B------:R-:W-:-:S05]  /*2ba0*/  MOV R19, RZ ;  /* 0x000000ff00137202 */ /* 0x000fca0000000f00 */
[----:B0-----:R-:W0:Y:S02]  /*2bb0*/  MUFU.RCP R20, R20 ;  /* 0x0000001400147308 */ /* 0x001e240000001000 */
[----:B0-----:R-:W-:-:S06]  /*2bc0*/  IADD3 R20, R20, 0xffffffe, RZ ;  /* 0x0ffffffe14147810 */ /* 0x001fcc0007ffe0ff */
        /* <DEDUP_REMOVED lines=13> */
[----:B------:R-:W-:-:S05]  /*2ca0*/  @!P0 LOP3.LUT R50, RZ, R48, RZ, 0x33, !PT ;  /* 0x00000030ff328212 */ /* 0x000fca00078e33ff */
[----:B------:R-:W-:-:S04]  /*2cb0*/  IMAD.MOV R20, RZ, RZ, -R50 ;  /* 0x000000ffff147224 */ /* 0x000fc800078e0a32 */
[----:B------:R-:W-:Y:S02]  /*2cc0*/  IMAD R20, R48, R20, R44 ;  /* 0x0000001430147224 */ /* 0x000fe400078e022c */
.L_x_19:
[----:B------:R-:W-:Y:S05]  /*2cd0*/  BSYNC B0 ;  /* 0x0000000000007941 */ /* 0x000fea0003800000 */
.L_x_17:
[----:B------:R-:W-:Y:S01]  /*2ce0*/  LOP3.LUT R0, R19, R2, RZ, 0xfc, !PT ;  /* 0x0000000213007212 */ /* 0x000fe200078efcff */
[----:B------:R-:W-:Y:S03]  /*2cf0*/  BSSY B0, `(.L_x_20) ;  /* 0x0000029000007945 */ /* 0x000fe60003800000 */
[----:B------:R-:W-:-:S13]  /*2d00*/  ISETP.NE.U32.AND P0, PT, R0, RZ, PT ;  /* 0x000000ff0000720c */ /* 0x000fda0003f05070 */
[----:B------:R-:W-:Y:S05]  /*2d10*/  @!P0 BRA `(.L_x_21) ;  /* 0x0000000000408947 */ /* 0x000fea0003800000 */
[----:B------:R-:W-:Y:S01]  /*2d20*/  IMAD.MOV.U32 R27, RZ, RZ, R20 ;  /* 0x000000ffff1b7224 */ /* 0x000fe200078e0014 */
[----:B------:R-:W-:Y:S01]  /*2d30*/  MOV R25, R40 ;  /* 0x0000002800197202 */ /* 0x000fe20000000f00 */
[----:B------:R-:W-:Y:S01]  /*2d40*/  IMAD.MOV.U32 R24, RZ, RZ, R2 ;  /* 0x000000ffff187224 */ /* 0x000fe200078e0002 */
[----:B------:R-:W-:Y:S02]  /*2d50*/  MOV R23, 0x2d70 ;  /* 0x00002d7000177802 */ /* 0x000fe40000000f00 */
[----:B------:R-:W-:Y:S05]  /*2d60*/  CALL.REL.NOINC `($__internal_0_$__cuda_sm20_div_s64) ;  /* 0x0000002000f87944 */ /* 0x000fea0003c00000 */
[----:B------:R-:W-:Y:S01]  /*2d70*/  IADD3 R22, P0, RZ, -R0, RZ ;  /* 0x80000000ff167210 */ /* 0x000fe20007f1e0ff */
[----:B------:R-:W-:Y:S01]  /*2d80*/  IMAD.MOV.U32 R45, RZ, RZ, R25 ;  /* 0x000000ffff2d7224 */ /* 0x000fe200078e0019 */
[----:B------:R-:W-:Y:S02]  /*2d90*/  MOV R26, R20 ;  /* 0x00000014001a7202 */ /* 0x000fe40000000f00 */
[----:B------:R-:W-:Y:S02]  /*2da0*/  IADD3.X R21, RZ, ~R25, RZ, P0, !PT ;  /* 0x80000019ff157210 */ /* 0x000fe400007fe4ff */
[----:B------:R-:W-:Y:S02]  /*2db0*/  MOV R27, R19 ;  /* 0x00000013001b7202 */ /* 0x000fe40000000f00 */
[----:B------:R-:W-:Y:S01]  /*2dc0*/  MOV R44, R0 ;  /* 0x00000000002c7202 */ /* 0x000fe20000000f00 */
[----:B------:R-:W-:Y:S02]  /*2dd0*/  IMAD R21, R21, R40, RZ ;  /* 0x0000002815157224 */ /* 0x000fe400078e02ff */
[----:B------:R-:W-:-:S04]  /*2de0*/  IMAD.WIDE.U32 R40, R40, R22, R26 ;  /* 0x0000001628287225 */ /* 0x000fc800078e001a */
[----:B------:R-:W-:-:S04]  /*2df0*/  IMAD R2, R2, R22, R21 ;  /* 0x0000001602027224 */ /* 0x000fc800078e0215 */
[----:B------:R-:W-:Y:S01]  /*2e00*/  IMAD.IADD R2, R41, 0x1, R2 ;  /* 0x0000000129027824 */ /* 0x000fe200078e0202 */
[----:B------:R-:W-:Y:S05]  /*2e10*/  BRA `(.L_x_22) ;  /* 0x0000000000587947 */ /* 0x000fea0003800000 */
.L_x_21:
        /* <DEDUP_REMOVED lines=22> */
.L_x_22:
[----:B------:R-:W-:Y:S05]  /*2f80*/  BSYNC B0 ;  /* 0x0000000000007941 */ /* 0x000fea0003800000 */
.L_x_20:
[----:B------:R-:W0:Y:S01]  /*2f90*/  LDC R26, c[0x0][0x2c0] ;  /* 0x0000b000ff1a7b82 */ /* 0x000e220000000800 */
[----:B------:R-:W-:Y:S01]  /*2fa0*/  LOP3.LUT R0, R45, R5, RZ, 0xfc, !PT ;  /* 0x000000052d007212 */ /* 0x000fe200078efcff */
[----:B------:R-:W-:Y:S03]  /*2fb0*/  BSSY B0, `(.L_x_23) ;  /* 0x000002c000007945 */ /* 0x000fe60003800000 */
[----:B------:R-:W-:Y:S02]  /*2fc0*/  ISETP.NE.U32.AND P0, PT, R0, RZ, PT ;  /* 0x000000ff0000720c */ /* 0x000fe40003f05070 */
[----:B0-----:R-:W-:-:S11]  /*2fd0*/  SEL R26, R26, 0x1, P3 ;  /* 0x000000011a1a7807 */ /* 0x001fd60001800000 */
[----:B------:R-:W-:Y:S05]  /*2fe0*/  @!P0 BRA `(.L_x_24) ;  /* 0x0000000000488947 */ /* 0x000fea0003800000 */
[----:B------:R-:W-:Y:S01]  /*2ff0*/  IMAD.MOV.U32 R27, RZ, RZ, R44 ;  /* 0x000000ffff1b7224 */ /* 0x000fe200078e002c */
[----:B------:R-:W-:Y:S01]  /*3000*/  MOV R25, R6 ;  /* 0x0000000600197202 */ /* 0x000fe20000000f00 */
[----:B------:R-:W-:Y:S01]  /*3010*/  IMAD.MOV.U32 R19, RZ, RZ, R45 ;  /* 0x000000ffff137224 */ /* 0x000fe200078e002d */
[----:B------:R-:W-:Y:S02]  /*3020*/  MOV R24, R5 ;  /* 0x0000000500187202 */ /* 0x000fe40000000f00 */
[----:B------:R-:W-:Y:S02]  /*3030*/  MOV R23, 0x3050 ;  /* 0x0000305000177802 */ /* 0x000fe40000000f00 */
[----:B------:R-:W-:Y:S05]  /*3040*/  CALL.REL.NOINC `($__internal_0_$__cuda_sm20_div_s64) ;  /* 0x0000002000407944 */ /* 0x000fea0003c00000 */
[----:B------:R-:W-:Y:S01]  /*3050*/  IADD3 R20, P0, RZ, -R0, RZ ;  /* 0x80000000ff147210 */ /* 0x000fe20007f1e0ff */
[----:B------:R-:W-:Y:S01]  /*3060*/  IMAD.MOV.U32 R23, RZ, RZ, R45 ;  /* 0x000000ffff177224 */ /* 0x000fe200078e002d */
[----:B------:R-:W-:Y:S02]  /*3070*/  MOV R22, R44 ;  /* 0x0000002c00167202 */ /* 0x000fe40000000f00 */
[----:B------:R-:W-:-:S03]  /*3080*/  IADD3.X R19, RZ, ~R25, RZ, P0, !PT ;  /* 0x80000019ff137210 */ /* 0x000fc600007fe4ff */
[----:B------:R-:W-:-:S04]  /*3090*/  IMAD.WIDE.U32 R22, R6, R20, R22 ;  /* 0x0000001406167225 */ /* 0x000fc800078e0016 */
[----:B------:R-:W-:Y:S01]  /*30a0*/  IMAD R19, R19, R6, RZ ;  /* 0x0000000613137224 */ /* 0x000fe200078e02ff */
[----:B------:R-:W-:Y:S02]  /*30b0*/  MOV R44, R22 ;  /* 0x00000016002c7202 */ /* 0x000fe40000000f00 */
[----:B------:R-:W-:Y:S01]  /*30c0*/  MOV R22, R0 ;  /* 0x0000000000167202 */ /* 0x000fe20000000f00 */
[----:B------:R-:W-:-:S04]  /*30d0*/  IMAD R5, R5, R20, R19 ;  /* 0x0000001405057224 */ /* 0x000fc800078e0213 */
[----:B------:R-:W-:Y:S01]  /*30e0*/  IMAD.IADD R5, R23, 0x1, R5 ;  /* 0x0000000117057824 */ /* 0x000fe200078e0205 */
[----:B------:R-:W-:Y:S01]  /*30f0*/  MOV R23, R25 ;  /* 0x0000001900177202 */ /* 0x000fe20000000f00 */
[----:B------:R-:W-:Y:S05]  /*3100*/  BRA `(.L_x_25) ;  /* 0x0000000000587947 */ /* 0x000fea0003800000 */
.L_x_24:
        /* <DEDUP_REMOVED lines=22> */
.L_x_25:
[----:B------:R-:W-:Y:S05]  /*3270*/  BSYNC B0 ;  /* 0x0000000000007941 */ /* 0x000fea0003800000 */
.L_x_23:
[-C--:B------:R-:W-:Y:S01]  /*3280*/  IMAD R0, R43, R18.reuse, RZ ;  /* 0x000000122b007224 */ /* 0x080fe200078e02ff */
[----:B------:R-:W-:Y:S01]  /*3290*/  ULDC.U8 UR10, c[0x0][0x3d9] ;  /* 0x0000f640000a7ab9 */ /* 0x000fe20000000000 */
[C---:B------:R-:W-:Y:S01]  /*32a0*/  IMAD.WIDE.U32 R48, R42.reuse, R18, RZ ;  /* 0x000000122a307225 */ /* 0x040fe200078e00ff */
[----:B------:R-:W-:Y:S01]  /*32b0*/  UISETP.NE.AND UP0, UPT, UR10, URZ, UPT ;  /* 0x0000003f0a00728c */ /* 0x000fe2000bf05270 */
[----:B------:R-:W-:Y:S01]  /*32c0*/  BSSY B0, `(.L_x_26) ;  /* 0x0000047000007945 */ /* 0x000fe20003800000 */
[----:B------:R-:W-:Y:S01]  /*32d0*/  ULDC.64 UR4, c[0x0][0x2c0] ;  /* 0x0000b00000047ab9 */ /* 0x000fe20000000a00 */
[----:B------:R-:W-:Y:S01]  /*32e0*/  IMAD R0, R42, R17, R0 ;  /* 0x000000112a007224 */ /* 0x000fe200078e0200 */
[----:B------:R-:W-:Y:S01]  /*32f0*/  UIMAD UR4, UR4, UR5, URZ ;  /* 0x00000005040472a4 */ /* 0x000fe2000f8e023f */
[----:B------:R-:W-:Y:S01]  /*3300*/  IMAD R2, R2, R26, RZ ;  /* 0x0000001a02027224 */ /* 0x000fe200078e02ff */
[----:B------:R-:W-:Y:S02]  /*3310*/  USEL UR5, UR5, 0x1, !UP0 ;  /* 0x0000000105057887 */ /* 0x000fe4000c000000 */
[----:B------:R-:W-:Y:S01]  /*3320*/  IADD3 R0, R49, R0, RZ ;  /* 0x0000000031007210 */ /* 0x000fe20007ffe0ff */
[----:B------:R-:W-:Y:S01]  /*3330*/  USHF.R.S32.HI UR11, URZ, 0x1f, UR4 ;  /* 0x0000001f3f0b7899 */ /* 0x000fe20008011404 */
[----:B------:R-:W-:Y:S01]  /*3340*/  IMAD R6, R5, UR4, RZ ;  /* 0x0000000405067c24 */ /* 0x000fe2000f8e02ff */
[----:B------:R-:W-:Y:S01]  /*3350*/  USHF.R.S32.HI UR10, URZ, 0x1f, UR5 ;  /* 0x0000001f3f0a7899 */ /* 0x000fe20008011405 */
[----:B------:R-:W-:-:S02]  /*3360*/  IMAD R5, R23, UR5, RZ ;  /* 0x0000000517057c24 */ /* 0x000fc4000f8e02ff */
[----:B------:R-:W-:Y:S01]  /*3370*/  IMAD R20, R0, R16, RZ ;  /* 0x0000001000147224 */ /* 0x000fe200078e02ff */
[----:B------:R-:W-:Y:S01]  /*3380*/  SHF.R.S32.HI R0, RZ, 0x1f, R26 ;  /* 0x0000001fff007819 */ /* 0x000fe2000001141a */
[----:B------:R-:W-:Y:S02]  /*3390*/  IMAD R6, R44, UR11, R6 ;  /* 0x0000000b2c067c24 */ /* 0x000fe4000f8e0206 */
[----:B------:R-:W-:Y:S02]  /*33a0*/  IMAD R20, R15, R48, R20 ;  /* 0x000000300f147224 */ /* 0x000fe400078e0214 */
[----:B------:R-:W-:-:S04]  /*33b0*/  IMAD.WIDE.U32 R48, R48, R16, RZ ;  /* 0x0000001030307225 */ /* 0x000fc800078e00ff */
[----:B------:R-:W-:Y:S01]  /*33c0*/  IMAD R2, R0, R40, R2 ;  /* 0x0000002800027224 */ /* 0x000fe200078e0202 */
[----:B------:R-:W-:Y:S01]  /*33d0*/  IADD3 R20, R49, R20, RZ ;  /* 0x0000001431147210 */ /* 0x000fe20007ffe0ff */
[----:B------:R-:W-:-:S03]  /*33e0*/  IMAD.WIDE.U32 R40, R40, R26, RZ ;  /* 0x0000001a28287225 */ /* 0x000fc600078e00ff */
[----:B------:R-:W-:Y:S01]  /*33f0*/  LOP3.LUT R0, R51, R20, RZ, 0xfc, !PT ;  /* 0x0000001433007212 */ /* 0x000fe200078efcff */
[----:B------:R-:W-:Y:S01]  /*3400*/  IMAD.WIDE.U32 R44, R44, UR4, RZ ;  /* 0x000000042c2c7c25 */ /* 0x000fe2000f8e00ff */
[----:B------:R-:W-:Y:S02]  /*3410*/  IADD3 R2, R41, R2, RZ ;  /* 0x0000000229027210 */ /* 0x000fe40007ffe0ff */
[----:B------:R-:W-:Y:S01]  /*3420*/  ISETP.NE.U32.AND P0, PT, R0, RZ, PT ;  /* 0x000000ff0000720c */ /* 0x000fe20003f05070 */
[C---:B------:R-:W-:Y:S01]  /*3430*/  IMAD R5, R22.reuse, UR10, R5 ;  /* 0x0000000a16057c24 */ /* 0x040fe2000f8e0205 */
[----:B------:R-:W-:Y:S01]  /*3440*/  IADD3 R6, R45, R6, RZ ;  /* 0x000000062d067210 */ /* 0x000fe20007ffe0ff */
[----:B------:R-:W-:-:S04]  /*3450*/  IMAD.WIDE.U32 R42, R22, UR5, RZ ;  /* 0x00000005162a7c25 */ /* 0x000fc8000f8e00ff */
[----:B------:R-:W-:Y:S01]  /*3460*/  IMAD R4, R4, UR4, RZ ;  /* 0x0000000404047c24 */ /* 0x000fe2000f8e02ff */
[----:B------:R-:W-:Y:S01]  /*3470*/  IADD3 R5, R43, R5, RZ ;  /* 0x000000052b057210 */ /* 0x000fe20007ffe0ff */
[----:B------:R-:W-:-:S04]  /*3480*/  IMAD R3, R3, UR4, RZ ;  /* 0x0000000403037c24 */ /* 0x000fc8000f8e02ff */
        /* <DEDUP_REMOVED lines=10> */
[----:B------:R-:W-:-:S05]  /*3530*/  IADD3.X R19, RZ, ~R25, RZ, P0, !PT ;  /* 0x80000019ff137210 */ /* 0x000fca00007fe4ff */
[-C--:B------:R-:W-:Y:S02]  /*3540*/  IMAD R19, R19, R48.reuse, RZ ;  /* 0x0000003013137224 */ /* 0x080fe400078e02ff */
[----:B------:R-:W-:-:S04]  /*3550*/  IMAD.WIDE.U32 R48, R21, R48, R22 ;  /* 0x0000003015307225 */ /* 0x000fc800078e0016 */
[----:B------:R-:W-:Y:S01]  /*3560*/  IMAD R19, R20, R21, R19 ;  /* 0x0000001514137224 */ /* 0x000fe200078e0213 */
[----:B------:R-:W-:Y:S02]  /*3570*/  MOV R20, R48 ;  /* 0x0000003000147202 */ /* 0x000fe40000000f00 */
[----:B------:R-:W-:Y:S01]  /*3580*/  MOV R48, R0 ;  /* 0x0000000000307202 */ /* 0x000fe20000000f00 */
[----:B------:R-:W-:Y:S01]  /*3590*/  IMAD.IADD R19, R49, 0x1, R19 ;  /* 0x0000000131137824 */ /* 0x000fe200078e0213 */
[----:B------:R-:W-:Y:S01]  /*35a0*/  MOV R49, R25 ;  /* 0x0000001900317202 */ /* 0x000fe20000000f00 */
[----:B------:R-:W-:Y:S05]  /*35b0*/  BRA `(.L_x_28) ;  /* 0x00000000005c7947 */ /* 0x000fea0003800000 */
.L_x_27:
[----:B------:R-:W0:Y:S01]  /*35c0*/  I2F.U32.RP R0, R48 ;  /* 0x0000003000007306 */ /* 0x000e220000209000 */
[----:B------:R-:W-:Y:S01]  /*35d0*/  IMAD.MOV.U32 R20, RZ, RZ, RZ ;  /* 0x000000ffff147224 */ /* 0x000fe200078e00ff */
[----:B------:R-:W-:Y:S01]  /*35e0*/  ISETP.NE.U32.AND P0, PT, R48, RZ, PT ;  /* 0x000000ff3000720c */ /* 0x000fe20003f05070 */
[----:B------:R-:W-:-:S05]  /*35f0*/  IMAD.MOV.U32 R19, RZ, RZ, RZ ;  /* 0x000000ffff137224 */ /* 0x000fca00078e00ff */
[----:B0-----:R-:W0:Y:S02]  /*3600*/  MUFU.RCP R0, R0 ;  /* 0x0000000000007308 */ /* 0x001e240000001000 */
[----:B0-----:R-:W-:-:S06]  /*3610*/  IADD3 R0, R0, 0xffffffe, RZ ;  /* 0x0ffffffe00007810 */ /* 0x001fcc0007ffe0ff */
[----:B------:R-:W0:Y:S02]  /*3620*/  F2I.FTZ.U32.TRUNC.NTZ R21, R0 ;  /* 0x0000000000157305 */ /* 0x000e24000021f000 */
[----:B0-----:R-:W-:-:S05]  /*3630*/  IADD3 R0, RZ, -R21, RZ ;  /* 0x80000015ff007210 */ /* 0x001fca0007ffe0ff */
        /* <DEDUP_REMOVED lines=11> */
[----:B------:R-:W-:-:S05]  /*36f0*/  IADD3 R20, -R49, RZ, RZ ;  /* 0x000000ff31147210 */ /* 0x000fca0007ffe1ff */
[----:B------:R-:W-:Y:S01]  /*3700*/  IMAD R20, R48, R20, R50 ;  /* 0x0000001430147224 */ /* 0x000fe200078e0232 */
[----:B------:R-:W-:Y:S01]  /*3710*/  MOV R48, R49 ;  /* 0x0000003100307202 */ /* 0x000fe20000000f00 */
[----:B------:R-:W-:Y:S02]  /*3720*/  IMAD.MOV.U32 R49, RZ, RZ, RZ ;  /* 0x000000ffff317224 */ /* 0x000fe400078e00ff */
.L_x_28:
[----:B------:R-:W-:Y:S05]  /*3730*/  BSYNC B0 ;  /* 0x0000000000007941 */ /* 0x000fea0003800000 */
.L_x_26:
        /* <DEDUP_REMOVED lines=20> */
.L_x_30:
[----:B------:R-:W0:Y:S01]  /*3880*/  I2F.U32.RP R0, R18 ;  /* 0x0000001200007306 */ /* 0x000e220000209000 */
[----:B------:R-:W-:Y:S01]  /*3890*/  HFMA2.MMA R50, -RZ, RZ, 0, 0 ;  /* 0x00000000ff327435 */ /* 0x000fe200000001ff */
[----:B------:R-:W-:Y:S02]  /*38a0*/  ISETP.NE.U32.AND P0, PT, R18, RZ, PT ;  /* 0x000000ff1200720c */ /* 0x000fe40003f05070 */
[----:B------:R-:W-:-:S04]  /*38b0*/  MOV R17, RZ ;  /* 0x000000ff00117202 */ /* 0x000fc80000000f00 */
[----:B0-----:R-:W0:Y:S02]  /*38c0*/  MUFU.RCP R0, R0 ;  /* 0x0000000000007308 */ /* 0x001e240000001000 */
[----:B0-----:R-:W-:-:S06]  /*38d0*/  IADD3 R0, R0, 0xffffffe, RZ ;  /* 0x0ffffffe00007810 */ /* 0x001fcc0007ffe0ff */
[----:B------:R-:W0:Y:S02]  /*38e0*/  F2I.FTZ.U32.TRUNC.NTZ R51, R0 ;  /* 0x0000000000337305 */ /* 0x000e24000021f000 */
[----:B0-----:R-:W-:-:S04]  /*38f0*/  IMAD.MOV R0, RZ, RZ, -R51 ;  /* 0x000000ffff007224 */ /* 0x001fc800078e0a33 */
[----:B------:R-:W-:-:S04]  /*3900*/  IMAD R0, R0, R18, RZ ;  /* 0x0000001200007224 */ /* 0x000fc800078e02ff */
[----:B------:R-:W-:Y:S01]  /*3910*/  IMAD.HI.U32 R50, R51, R0, R50 ;  /* 0x0000000033327227 */ /* 0x000fe200078e0032 */
[----:B------:R-:W-:-:S05]  /*3920*/  HFMA2.MMA R51, -RZ, RZ, 0, 0 ;  /* 0x00000000ff337435 */ /* 0x000fca00000001ff */
        /* <DEDUP_REMOVED lines=11> */
.L_x_31:
[----:B------:R-:W-:Y:S05]  /*39e0*/  BSYNC B0 ;  /* 0x0000000000007941 */ /* 0x000fea0003800000 */
.L_x_29:
[----:B------:R-:W-:Y:S01]  /*39f0*/  LOP3.LUT R0, R51, R15, RZ, 0xfc, !PT ;  /* 0x0000000f33007212 */ /* 0x000fe200078efcff */
[----:B------:R-:W-:Y:S03]  /*3a00*/  BSSY B0, `(.L_x_32) ;  /* 0x000002c000007945 */ /* 0x000fe60003800000 */
        /* <DEDUP_REMOVED lines=11> */
[-C--:B------:R-:W-:Y:S02]  /*3ac0*/  IADD3.X R19, RZ, ~R25.reuse, RZ, P0, !PT ;  /* 0x80000019ff137210 */ /* 0x080fe400007fe4ff */
[----:B------:R-:W-:Y:S01]  /*3ad0*/  MOV R21, R25 ;  /* 0x0000001900157202 */ /* 0x000fe20000000f00 */
[----:B------:R-:W-:-:S04]  /*3ae0*/  IMAD.WIDE.U32 R22, R16, R20, R22 ;  /* 0x0000001410167225 */ /* 0x000fc800078e0016 */
[----:B------:R-:W-:Y:S01]  /*3af0*/  IMAD R19, R19, R16, RZ ;  /* 0x0000001013137224 */ /* 0x000fe200078e02ff */
[----:B------:R-:W-:-:S03]  /*3b00*/  MOV R16, R22 ;  /* 0x0000001600107202 */ /* 0x000fc60000000f00 */
[----:B------:R-:W-:Y:S01]  /*3b10*/  IMAD R15, R15, R20, R19 ;  /* 0x000000140f0f7224 */ /* 0x000fe200078e0213 */
[----:B------:R-:W-:-:S03]  /*3b20*/  MOV R20, R0 ;  /* 0x0000000000147202 */ /* 0x000fc60000000f00 */
[----:B------:R-:W-:Y:S01]  /*3b30*/  IMAD.IADD R15, R23, 0x1, R15 ;  /* 0x00000001170f7824 */ /* 0x000fe200078e020f */
[----:B------:R-:W-:Y:S05]  /*3b40*/  BRA `(.L_x_34) ;  /* 0x00000000005c7947 */ /* 0x000fea0003800000 */
.L_x_33:
[----:B------:R-:W0:Y:S01]  /*3b50*/  I2F.U32.RP R0, R16 ;  /* 0x0000001000007306 */ /* 0x000e220000209000 */
[----:B------:R-:W-:Y:S01]  /*3b60*/  IMAD.MOV.U32 R20, RZ, RZ, RZ ;  /* 0x000000ffff147224 */ /* 0x000fe200078e00ff */
[----:B------:R-:W-:-:S06]  /*3b70*/  ISETP.NE.U32.AND P0, PT, R16, RZ, PT ;  /* 0x000000ff1000720c */ /* 0x000fcc0003f05070 */
[----:B0-----:R-:W0:Y:S02]  /*3b80*/  MUFU.RCP R0, R0 ;  /* 0x0000000000007308 */ /* 0x001e240000001000 */
[----:B0-----:R-:W-:-:S06]  /*3b90*/  IADD3 R0, R0, 0xffffffe, RZ ;  /* 0x0ffffffe00007810 */ /* 0x001fcc0007ffe0ff */
[----:B------:R-:W0:Y:S02]  /*3ba0*/  F2I.FTZ.U32.TRUNC.NTZ R21, R0 ;  /* 0x0000000000157305 */ /* 0x000e24000021f000 */
[----:B0-----:R-:W-:-:S05]  /*3bb0*/  IADD3 R0, RZ, -R21, RZ ;  /* 0x80000015ff007210 */ /* 0x001fca0007ffe0ff */
[----:B------:R-:W-:-:S04]  /*3bc0*/  IMAD R0, R0, R16, RZ ;  /* 0x0000001000007224 */ /* 0x000fc800078e02ff */
[----:B------:R-:W-:-:S04]  /*3bd0*/  IMAD.HI.U32 R0, R21, R0, R20 ;  /* 0x0000000015007227 */ /* 0x000fc800078e0014 */
[----:B------:R-:W-:Y:S02]  /*3be0*/  IMAD.MOV.U32 R21, RZ, RZ, RZ ;  /* 0x000000ffff157224 */ /* 0x000fe400078e00ff */
[----:B------:R-:W-:-:S05]  /*3bf0*/  IMAD.HI.U32 R0, R0, R50, RZ ;  /* 0x0000003200007227 */ /* 0x000fca00078e00ff */
[----:B------:R-:W-:-:S05]  /*3c00*/  IADD3 R15, -R0, RZ, RZ ;  /* 0x000000ff000f7210 */ /* 0x000fca0007ffe1ff */
[----:B------:R-:W-:-:S05]  /*3c10*/  IMAD R15, R16, R15, R50 ;  /* 0x0000000f100f7224 */ /* 0x000fca00078e0232 */
[----:B------:R-:W-:-:S13]  /*3c20*/  ISETP.GE.U32.AND P2, PT, R15, R16, PT ;  /* 0x000000100f00720c */ /* 0x000fda0003f46070 */
[----:B------:R-:W-:Y:S01]  /*3c30*/  @P2 IMAD.IADD R15, R15, 0x1, -R16 ;  /* 0x000000010f0f2824 */ /* 0x000fe200078e0a10 */
[----:B------:R-:W-:-:S04]  /*3c40*/  @P2 IADD3 R0, R0, 0x1, RZ ;  /* 0x0000000100002810 */ /* 0x000fc80007ffe0ff */
[----:B------:R-:W-:Y:S01]  /*3c50*/  ISETP.GE.U32.AND P1, PT, R15, R16, PT ;  /* 0x000000100f00720c */ /* 0x000fe20003f26070 */
[----:B------:R-:W-:-:S12]  /*3c60*/  IMAD.MOV.U32 R15, RZ, RZ, RZ ;  /* 0x000000ffff0f7224 */ /* 0x000fd800078e00ff */
[----:B------:R-:W-:Y:S01]  /*3c70*/  @P1 VIADD R0, R0, 0x1 ;  /* 0x0000000100001836 */ /* 0x000fe20000000000 */
[----:B------:R-:W-:-:S04]  /*3c80*/  @!P0 LOP3.LUT R0, RZ, R16, RZ, 0x33, !PT ;  /* 0x00000010ff008212 */ /* 0x000fc800078e33ff */
[----:B------:R-:W-:Y:S02]  /*3c90*/  IADD3 R19, -R0, RZ, RZ ;  /* 0x000000ff00137210 */ /* 0x000fe40007ffe1ff */
[----:B------:R-:W-:-:S03]  /*3ca0*/  MOV R20, R0 ;  /* 0x0000000000147202 */ /* 0x000fc60000000f00 */
[----:B------:R-:W-:Y:S02]  /*3cb0*/  IMAD R16, R16, R19, R50 ;  /* 0x0000001310107224 */ /* 0x000fe400078e0232 */
.L_x_34:
[----:B------:R-:W-:Y:S05]  /*3cc0*/  BSYNC B0 ;  /* 0x0000000000007941 */ /* 0x000fea0003800000 */
.L_x_32:
[----:B------:R-:W-:Y:S01]  /*3cd0*/  SHF.R.S32.HI R19, RZ, 0x1f, R8 ;  /* 0x0000001fff137819 */ /* 0x000fe20000011408 */
[-C--:B------:R-:W-:Y:S01]  /*3ce0*/  IMAD R0, R21, R8.reuse, RZ ;  /* 0x0000000815007224 */ /* 0x080fe200078e02ff */
[----:B------:R-:W-:Y:S01]  /*3cf0*/  ULDC UR4, c[0x0][0x2c4] ;  /* 0x0000b10000047ab9 */ /* 0x000fe20000000800 */
[----:B------:R-:W-:Y:S01]  /*3d00*/  IMAD.WIDE.U32 R50, R20, R8, RZ ;  /* 0x0000000814327225 */ /* 0x000fe200078e00ff */
[----:B------:R-:W-:Y:S01]  /*3d10*/  SHF.R.S32.HI R21, RZ, 0x1f, R4 ;  /* 0x0000001fff157819 */ /* 0x000fe20000011404 */
[----:B------:R-:W-:Y:S02]  /*3d20*/  BSSY B0, `(.L_x_35) ;  /* 0x0000039000007945 */ /* 0x000fe40003800000 */
[----:B------:R-:W-:Y:S01]  /*3d30*/  IMAD R8, R19, R20, R0 ;  /* 0x0000001413087224 */ /* 0x000fe200078e0200 */
[----:B------:R-:W-:Y:S01]  /*3d40*/  LOP3.LUT R20, R49, R13, RZ, 0xfc, !PT ;  /* 0x0000000d31147212 */ /* 0x000fe200078efcff */
[----:B------:R-:W-:Y:S02]  /*3d50*/  IMAD R52, R26, UR4, RZ ;  /* 0x000000041a347c24 */ /* 0x000fe4000f8e02ff */
[----:B------:R-:W-:Y:S01]  /*3d60*/  IMAD R15, R15, R4, RZ ;  /* 0x000000040f0f7224 */ /* 0x000fe200078e02ff */
[----:B------:R-:W-:Y:S01]  /*3d70*/  ISETP.NE.U32.AND P0, PT, R20, RZ, PT ;  /* 0x000000ff1400720c */ /* 0x000fe20003f05070 */
[----:B------:R-:W-:Y:S01]  /*3d80*/  IMAD R19, R17, R52, RZ ;  /* 0x0000003411137224 */ /* 0x000fe200078e02ff */
[----:B------:R-:W-:Y:S01]  /*3d90*/  SHF.R.S32.HI R0, RZ, 0x1f, R52 ;  /* 0x0000001fff007819 */ /* 0x000fe20000011434 */
[----:B------:R-:W-:Y:S01]  /*3da0*/  IMAD R15, R21, R16, R15 ;  /* 0x00000010150f7224 */ /* 0x000fe200078e020f */
[----:B------:R-:W-:Y:S01]  /*3db0*/  IADD3 R8, R51, R8, RZ ;  /* 0x0000000833087210 */ /* 0x000fe20007ffe0ff */
[----:B------:R-:W-:-:S04]  /*3dc0*/  IMAD.WIDE.U32 R16, R16, R4, RZ ;  /* 0x0000000410107225 */ /* 0x000fc800078e00ff */
[----:B------:R-:W-:Y:S01]  /*3dd0*/  IMAD R4, R0, R18, R19 ;  /* 0x0000001200047224 */ /* 0x000fe200078e0213 */
[----:B------:R-:W-:Y:S01]  /*3de0*/  IADD3 R15, R17, R15, RZ ;  /* 0x0000000f110f7210 */ /* 0x000fe20007ffe0ff */
[----:B------:R-:W-:-:S05]  /*3df0*/  IMAD.WIDE.U32 R52, R18, R52, RZ ;  /* 0x0000003412347225 */ /* 0x000fca00078e00ff */
[----:B------:R-:W-:Y:S01]  /*3e00*/  IADD3 R4, R53, R4, RZ ;  /* 0x0000000435047210 */ /* 0x000fe20007ffe0ff */
[----:B------:R-:W-:Y:S06]  /*3e10*/  @!P0 BRA `(.L_x_36) ;  /* 0x0000000000488947 */ /* 0x000fec0003800000 */
        /* <DEDUP_REMOVED lines=9> */
[----:B------:R-:W-:Y:S02]  /*3eb0*/  IADD3.X R18, RZ, ~R25, RZ, P0, !PT ;  /* 0x80000019ff127210 */ /* 0x000fe400007fe4ff */
[----:B------:R-:W-:Y:S01]  /*3ec0*/  MOV R48, R0 ;  /* 0x0000000000307202 */ /* 0x000fe20000000f00 */
[----:B------:R-:W-:Y:S01]  /*3ed0*/  IMAD.WIDE.U32 R20, R14, R19, R20 ;  /* 0x000000130e147225 */ /* 0x000fe200078e0014 */
[----:B------:R-:W-:-:S03]  /*3ee0*/  MOV R49, R25 ;  /* 0x0000001900317202 */ /* 0x000fc60000000f00 */
[----:B------:R-:W-:Y:S01]  /*3ef0*/  IMAD R18, R18, R14, RZ ;  /* 0x0000000e12127224 */ /* 0x000fe200078e02ff */
[----:B------:R-:W-:-:S03]  /*3f00*/  MOV R14, R20 ;  /* 0x00000014000e7202 */ /* 0x000fc60000000f00 */
[----:B------:R-:W-:-:S04]  /*3f10*/  IMAD R13, R13, R19, R18 ;  /* 0x000000130d0d7224 */ /* 0x000fc800078e0212 */
[----:B------:R-:W-:Y:S01]  /*3f20*/  IMAD.IADD R13, R21, 0x1, R13 ;  /* 0x00000001150d7824 */ /* 0x000fe200078e020d */
[----:B------:R-:W-:Y:S05]  /*3f30*/  BRA `(.L_x_37) ;  /* 0x00000000005c7947 */ /* 0x000fea0003800000 */
.L_x_36:
        /* <DEDUP_REMOVED lines=23> */
.L_x_37:
[----:B------:R-:W-:Y:S05]  /*40b0*/  BSYNC B0 ;  /* 0x0000000000007941 */ /* 0x000fea0003800000 */
.L_x_35:
[----:B------:R-:W-:Y:S01]  /*40c0*/  ULDC UR5, c[0x0][0x270] ;  /* 0x00009c0000057ab9 */ /* 0x000fe20000000800 */
[----:B------:R-:W-:Y:S01]  /*40d0*/  ULDC UR4, c[0x0][0x2c4] ;  /* 0x0000b10000047ab9 */ /* 0x000fe20000000800 */
[----:B------:R-:W-:Y:S01]  /*40e0*/  LOP3.LUT R18, R49, R10, RZ, 0xfc, !PT ;  /* 0x0000000a31127212 */ /* 0x000fe200078efcff */
[----:B------:R-:W-:Y:S01]  /*40f0*/  UIMAD UR4, UR5, UR4, URZ ;  /* 0x00000004050472a4 */ /* 0x000fe2000f8e023f */
[----:B------:R-:W-:Y:S02]  /*4100*/  BSSY B0, `(.L_x_38) ;  /* 0x0000032000007945 */ /* 0x000fe40003800000 */
[----:B------:R-:W-:-:S03]  /*4110*/  ISETP.NE.U32.AND P0, PT, R18, RZ, PT ;  /* 0x000000ff1200720c */ /* 0x000fc60003f05070 */
[----:B------:R-:W-:-:S04]  /*4120*/  IMAD R26, R26, UR4, RZ ;  /* 0x000000041a1a7c24 */ /* 0x000fc8000f8e02ff */
[-C--:B------:R-:W-:Y:S01]  /*4130*/  IMAD R13, R13, R26.reuse, RZ ;  /* 0x0000001a0d0d7224 */ /* 0x080fe200078e02ff */
[----:B------:R-:W-:Y:S01]  /*4140*/  SHF.R.S32.HI R0, RZ, 0x1f, R26 ;  /* 0x0000001fff007819 */ /* 0x000fe2000001141a */
[----:B------:R-:W-:-:S04]  /*4150*/  IMAD.WIDE.U32 R54, R14, R26, RZ ;  /* 0x0000001a0e367225 */ /* 0x000fc800078e00ff */
[----:B------:R-:W-:-:S05]  /*4160*/  IMAD R13, R0, R14, R13 ;  /* 0x0000000e000d7224 */ /* 0x000fca00078e020d */
        /* <DEDUP_REMOVED lines=20> */
.L_x_39:
        /* <DEDUP_REMOVED lines=20> */
[----:B------:R-:W-:Y:S02]  /*43f0*/  IADD3 R0, -R14, RZ, RZ ;  /* 0x000000ff0e007210 */ /* 0x000fe40007ffe1ff */
[----:B------:R-:W-:-:S03]  /*4400*/  MOV R18, R14 ;  /* 0x0000000e00127202 */ /* 0x000fc60000000f00 */
[----:B------:R-:W-:Y:S02]  /*4410*/  IMAD R11, R11, R0, R48 ;  /* 0x000000000b0b7224 */ /* 0x000fe400078e0230 */
.L_x_40:
[----:B------:R-:W-:Y:S05]  /*4420*/  BSYNC B0 ;  /* 0x0000000000007941 */ /* 0x000fea0003800000 */
.L_x_38:
[----:B------:R-:W-:Y:S01]  /*4430*/  IADD3 R40, P1, P0, R44, R42, R40 ;  /* 0x0000002a2c287210 */ /* 0x000fe2000783e028 */
[----:B------:R-:W-:Y:S01]  /*4440*/  IMAD R0, R19, R9, RZ ;  /* 0x0000000913007224 */ /* 0x000fe200078e02ff */
[----:B------:R-:W-:Y:S01]  /*4450*/  ULDC.64 UR4, c[0x0][0x2b0] ;  /* 0x0000ac0000047ab9 */ /* 0x000fe20000000a00 */
[----:B------:R-:W-:Y:S01]  /*4460*/  IMAD R10, R10, R3, RZ ;  /* 0x000000030a0a7224 */ /* 0x000fe200078e02ff */
[----:B------:R-:W-:Y:S02]  /*4470*/  IADD3 R40, P3, P2, R50, R40, R52 ;  /* 0x0000002832287210 */ /* 0x000fe40007a7e034 */
[----:B------:R-:W-:Y:S02]  /*4480*/  IADD3.X R2, R6, R5, R2, P1, P0 ;  /* 0x0000000506027210 */ /* 0x000fe40000fe0402 */
[----:B------:R-:W-:Y:S02]  /*4490*/  IADD3 R16, P1, P0, R54, R40, R16 ;  /* 0x0000002836107210 */ /* 0x000fe4000783e010 */
[----:B------:R-:W-:-:S02]  /*44a0*/  IADD3.X R2, R8, R2, R4, P3, P2 ;  /* 0x0000000208027210 */ /* 0x000fc40001fe4404 */
[----:B------:R-:W-:Y:S02]  /*44b0*/  SHF.R.S32.HI R4, RZ, 0x1f, R9 ;  /* 0x0000001fff047819 */ /* 0x000fe40000011409 */
[----:B------:R-:W-:Y:S02]  /*44c0*/  IADD3.X R17, R13, R2, R15, P1, P0 ;  /* 0x000000020d117210 */ /* 0x000fe40000fe040f */
[----:B------:R-:W-:Y:S01]  /*44d0*/  SHF.R.S32.HI R2, RZ, 0x1f, R3 ;  /* 0x0000001fff027819 */ /* 0x000fe20000011403 */
[-C--:B------:R-:W-:Y:S02]  /*44e0*/  IMAD R0, R4, R18.reuse, R0 ;  /* 0x0000001204007224 */ /* 0x080fe400078e0200 */
[----:B------:R-:W-:-:S04]  /*44f0*/  IMAD.WIDE.U32 R16, R9, R18, R16 ;  /* 0x0000001209107225 */ /* 0x000fc800078e0010 */
[----:B------:R-:W-:Y:S02]  /*4500*/  IMAD.IADD R17, R17, 0x1, R0 ;  /* 0x0000000111117824 */ /* 0x000fe400078e0200 */
[-C--:B------:R-:W-:Y:S02]  /*4510*/  IMAD R2, R2, R11.reuse, R10 ;  /* 0x0000000b02027224 */ /* 0x080fe400078e020a */
[----:B------:R-:W-:-:S04]  /*4520*/  IMAD.WIDE.U32 R16, R3, R11, R16 ;  /* 0x0000000b03107225 */ /* 0x000fc800078e0010 */
[----:B------:R-:W-:Y:S01]  /*4530*/  IMAD.IADD R2, R17, 0x1, R2 ;  /* 0x0000000111027824 */ /* 0x000fe200078e0202 */
[----:B------:R-:W-:-:S04]  /*4540*/  LEA R4, P0, R16, UR4, 0x2 ;  /* 0x0000000410047c11 */ /* 0x000fc8000f8010ff */
[----:B------:R-:W-:-:S05]  /*4550*/  LEA.HI.X R5, R16, UR5, R2, 0x2, P0 ;  /* 0x0000000510057c11 */ /* 0x000fca00080f1402 */
[----:B------:R1:W-:Y:S01]  /*4560*/  STG.E desc[UR8][R4.64], R29 ;  /* 0x0000001d04007986 */ /* 0x0003e2000c101908 */
[----:B------:R-:W-:Y:S05]  /*4570*/  BRA `(.L_x_15) ;  /* 0x0000000000107947 */ /* 0x000fea0003800000 */
.L_x_16:
[----:B------:R-:W-:Y:S02]  /*4580*/  ULDC.64 UR4, c[0x0][0x2b0] ;  /* 0x0000ac0000047ab9 */ /* 0x000fe40000000a00 */
[----:B------:R-:W-:-:S04]  /*4590*/  LEA R2, P0, R44, UR4, 0x2 ;  /* 0x000000042c027c11 */ /* 0x000fc8000f8010ff */
[----:B------:R-:W-:-:S05]  /*45a0*/  LEA.HI.X R3, R44, UR5, R45, 0x2, P0 ;  /* 0x000000052c037c11 */ /* 0x000fca00080f142d */
[----:B------:R0:W-:Y:S04]  /*45b0*/  STG.E desc[UR8][R2.64], R29 ;  /* 0x0000001d02007986 */ /* 0x0001e8000c101908 */
.L_x_15:
[----:B------:R-:W-:Y:S05]  /*45c0*/  BSYNC B1 ;  /* 0x0000000000017941 */ /* 0x000fea0003800000 */
.L_x_14:
[----:B------:R-:W2:Y:S01]  /*45d0*/  LDC R0, c[0x0][0x3c4] ;  /* 0x0000f100ff007b82 */ /* 0x000ea20000000800 */
[C---:B0-----:R-:W-:Y:S01]  /*45e0*/  IADD3 R2, R39.reuse, 0x10, RZ ;  /* 0x0000001027027810 */ /* 0x041fe20007ffe0ff */
[----:B-1----:R-:W-:Y:S01]  /*45f0*/  HFMA2.MMA R4, -RZ, RZ, 0, 0 ;  /* 0x00000000ff047435 */ /* 0x002fe200000001ff */
[C---:B------:R-:W-:Y:S01]  /*4600*/  IMAD.SHL.U32 R16, R39.reuse, 0x4, RZ ;  /* 0x0000000427107824 */ /* 0x040fe200078e00ff */
[CC--:B--2---:R-:W-:Y:S02]  /*4610*/  ISETP.GE.OR P0, PT, R39.reuse, R0.reuse, P6 ;  /* 0x000000002700720c */ /* 0x0c4fe40003706670 */
[----:B------:R-:W-:Y:S02]  /*4620*/  ISETP.GE.OR P5, PT, R2, R0, P6 ;  /* 0x000000000200720c */ /* 0x000fe400037a6670 */
[----:B------:R-:W-:-:S04]  /*4630*/  IADD3 R2, R39, 0x20, RZ ;  /* 0x0000002027027810 */ /* 0x000fc80007ffe0ff */
[----:B------:R-:W-:Y:S02]  /*4640*/  ISETP.GE.OR P4, PT, R2, R0, P6 ;  /* 0x000000000200720c */ /* 0x000fe40003786670 */
[----:B------:R-:W-:-:S03]  /*4650*/  IADD3 R2, R39, 0x30, RZ ;  /* 0x0000003027027810 */ /* 0x000fc60007ffe0ff */
[C---:B------:R-:W-:Y:S01]  /*4660*/  @!P0 FADD.FTZ R3, -R29.reuse, R36 ;  /* 0x000000241d038221 */ /* 0x040fe20000010100 */
[-C--:B------:R-:W-:Y:S01]  /*4670*/  ISETP.GE.OR P3, PT, R2, R0.reuse, P6 ;  /* 0x000000000200720c */ /* 0x080fe20003766670 */
[----:B------:R-:W-:Y:S01]  /*4680*/  @!P5 FADD.FTZ R37, -R29, R37 ;  /* 0x000000251d25d221 */ /* 0x000fe20000010100 */
[----:B------:R-:W-:Y:S01]  /*4690*/  IADD3 R2, R39, 0x40, RZ ;  /* 0x0000004027027810 */ /* 0x000fe20007ffe0ff */
[----:B------:R-:W-:Y:S02]  /*46a0*/  @!P0 FMUL.FTZ R3, R3, 1.4426950216293334961 ;  /* 0x3fb8aa3b03038820 */ /* 0x000fe40000410000 */
[----:B------:R-:W-:Y:S01]  /*46b0*/  @!P5 FMUL.FTZ R37, R37, 1.4426950216293334961 ;  /* 0x3fb8aa3b2525d820 */ /* 0x000fe20000410000 */
[-C--:B------:R-:W-:Y:S01]  /*46c0*/  ISETP.GE.OR P2, PT, R2, R0.reuse, P6 ;  /* 0x000000000200720c */ /* 0x080fe20003746670 */
[----:B------:R-:W-:Y:S02]  /*46d0*/  VIADD R2, R39, 0x50 ;  /* 0x0000005027027836 */ /* 0x000fe40000000000 */
[C---:B------:R-:W-:Y:S01]  /*46e0*/  @!P4 FADD.FTZ R34, -R29.reuse, R34 ;  /* 0x000000221d22c221 */ /* 0x040fe20000010100 */
[----:B------:R-:W0:Y:S02]  /*46f0*/  @!P0 MUFU.EX2 R3, R3 ;  /* 0x0000000300038308 */ /* 0x000e240000000800 */
[----:B------:R-:W-:Y:S01]  /*4700*/  ISETP.GE.OR P1, PT, R2, R0, P6 ;  /* 0x000000000200720c */ /* 0x000fe20003726670 */
[----:B------:R-:W-:Y:S01]  /*4710*/  @!P3 FADD.FTZ R35, -R29, R35 ;  /* 0x000000231d23b221 */ /* 0x000fe20000010100 */
[----:B------:R-:W-:Y:S01]  /*4720*/  IADD3 R2, R39, 0x60, RZ ;  /* 0x0000006027027810 */ /* 0x000fe20007ffe0ff */
[----:B------:R-:W-:-:S02]  /*4730*/  @!P4 FMUL.FTZ R34, R34, 1.4426950216293334961 ;  /* 0x3fb8aa3b2222c820 */ /* 0x000fc40000410000 */
[----:B------:R-:W-:Y:S01]  /*4740*/  @!P3 FMUL.FTZ R35, R35, 1.4426950216293334961 ;  /* 0x3fb8aa3b2323b820 */ /* 0x000fe20000410000 */
[----:B------:R-:W1:Y:S01]  /*4750*/  @!P5 MUFU.EX2 R37, R37 ;  /* 0x000000250025d308 */ /* 0x000e620000000800 */
[----:B------:R-:W-:-:S04]  /*4760*/  @!P2 FADD.FTZ R32, -R29, R32 ;  /* 0x000000201d20a221 */ /* 0x000fc80000010100 */
[----:B------:R-:W-:Y:S02]  /*4770*/  @!P2 FMUL.FTZ R32, R32, 1.4426950216293334961 ;  /* 0x3fb8aa3b2020a820 */ /* 0x000fe40000410000 */
[----:B------:R-:W-:Y:S01]  /*4780*/  @!P1 FADD.FTZ R33, -R29, R33 ;  /* 0x000000211d219221 */ /* 0x000fe20000010100 */
[----:B0-----:R-:W-:Y:S01]  /*4790*/  @!P0 STS [R38], R3 ;  /* 0x0000000326008388 */ /* 0x001fe20000000800 */
[----:B------:R-:W-:Y:S01]  /*47a0*/  ISETP.GE.OR P0, PT, R2, R0, P6 ;  /* 0x000000000200720c */ /* 0x000fe20003706670 */
[----:B------:R-:W0:Y:S01]  /*47b0*/  @!P4 MUFU.EX2 R34, R34 ;  /* 0x000000220022c308 */ /* 0x000e220000000800 */
[----:B------:R-:W-:Y:S01]  /*47c0*/  IADD3 R2, R39, 0x70, RZ ;  /* 0x0000007027027810 */ /* 0x000fe20007ffe0ff */
[----:B------:R-:W-:-:S03]  /*47d0*/  @!P1 FMUL.FTZ R33, R33, 1.4426950216293334961 ;  /* 0x3fb8aa3b21219820 */ /* 0x000fc60000410000 */
[----:B------:R-:W-:Y:S01]  /*47e0*/  ISETP.GE.OR P6, PT, R2, R0, P6 ;  /* 0x000000000200720c */ /* 0x000fe200037c6670 */
[----:B-1----:R-:W-:Y:S02]  /*47f0*/  @!P5 STS [R38+0x240], R37 ;  /* 0x000240252600d388 */ /* 0x002fe40000000800 */
[----:B------:R-:W1:Y:S04]  /*4800*/  @!P3 MUFU.EX2 R35, R35 ;  /* 0x000000230023b308 */ /* 0x000e680000000800 */
[----:B------:R-:W-:-:S04]  /*4810*/  @!P0 FADD.FTZ R30, -R29, R30 ;  /* 0x0000001e1d1e8221 */ /* 0x000fc80000010100 */
[----:B------:R-:W-:Y:S01]  /*4820*/  @!P0 FMUL.FTZ R30, R30, 1.4426950216293334961 ;  /* 0x3fb8aa3b1e1e8820 */ /* 0x000fe20000410000 */
[----:B------:R-:W2:Y:S01]  /*4830*/  @!P2 MUFU.EX2 R32, R32 ;  /* 0x000000200020a308 */ /* 0x000ea20000000800 */
[----:B------:R-:W-:Y:S01]  /*4840*/  @!P6 FADD.FTZ R29, -R29, R31 ;  /* 0x0000001f1d1de221 */ /* 0x000fe20000010100 */
[----:B0-----:R-:W-:Y:S03]  /*4850*/  @!P4 STS [R38+0x480], R34 ;  /* 0x000480222600c388 */ /* 0x001fe60000000800 */
[----:B------:R-:W-:-:S03]  /*4860*/  @!P6 FMUL.FTZ R2, R29, 1.4426950216293334961 ;  /* 0x3fb8aa3b1d02e820 */ /* 0x000fc60000410000 */
[----:B------:R-:W0:Y:S01]  /*4870*/  @!P0 MUFU.EX2 R30, R30 ;  /* 0x0000001e001e8308 */ /* 0x000e220000000800 */
[----:B-1----:R-:W-:Y:S07]  /*4880*/  @!P3 STS [R38+0x6c0], R35 ;  /* 0x0006c0232600b388 */ /* 0x002fee0000000800 */
[----:B------:R-:W1:Y:S01]  /*4890*/  @!P1 MUFU.EX2 R33, R33 ;  /* 0x0000002100219308 */ /* 0x000e620000000800 */
[----:B--2---:R-:W-:Y:S07]  /*48a0*/  @!P2 STS [R38+0x900], R32 ;  /* 0x000900202600a388 */ /* 0x004fee0000000800 */
[----:B------:R-:W2:Y:S01]  /*48b0*/  @!P6 MUFU.EX2 R2, R2 ;  /* 0x000000020002e308 */ /* 0x000ea20000000800 */
[----:B0-----:R-:W-:Y:S01]  /*48c0*/  @!P0 STS [R38+0xd80], R30 ;  /* 0x000d801e26008388 */ /* 0x001fe20000000800 */
[----:B------:R-:W-:-:S02]  /*48d0*/  ISETP.GE.AND P0, PT, R0, 0x1, PT ;  /* 0x000000010000780c */ /* 0x000fc40003f06270 */
[----:B------:R-:W-:Y:S01]  /*48e0*/  MOV R0, RZ ;  /* 0x000000ff00007202 */ /* 0x000fe20000000f00 */
[----:B-1----:R-:W-:Y:S04]  /*48f0*/  @!P1 STS [R38+0xb40], R33 ;  /* 0x000b402126009388 */ /* 0x002fe80000000800 */
[----:B--2---:R0:W-:Y:S02]  /*4900*/  @!P6 STS [R38+0xfc0], R2 ;  /* 0x000fc0022600e388 */ /* 0x0041e40000000800 */
[----:B0-----:R-:W-:Y:S01]  /*4910*/  CS2R R2, SRZ ;  /* 0x0000000000027805 */ /* 0x001fe2000001ff00 */
[----:B------:R-:W-:Y:S06]  /*4920*/  BAR.SYNC.DEFER_BLOCKING 0x0 ;  /* 0x0000000000007b1d */ /* 0x000fec0000010000 */
[----:B------:R-:W-:Y:S05]  /*4930*/  @!P0 BRA `(.L_x_41) ;  /* 0x0000000000b08947 */ /* 0x000fea0003800000 */
[----:B------:R-:W0:Y:S01]  /*4940*/  S2UR UR6, SR_CgaCtaId ;  /* 0x00000000000679c3 */ /* 0x000e220000008800 */
[----:B------:R-:W-:Y:S01]  /*4950*/  ULDC UR10, c[0x0][0x2dc] ;  /* 0x0000b700000a7ab9 */ /* 0x000fe20000000800 */
[C---:B------:R-:W-:Y:S01]  /*4960*/  IMAD R14, R7.reuse, 0x40, R16 ;  /* 0x00000040070e7824 */ /* 0x040fe200078e0210 */
[----:B------:R-:W-:Y:S01]  /*4970*/  UIMAD UR4, UR7, UR10, URZ ;  /* 0x0000000a070472a4 */ /* 0x000fe2000f8e023f */
[C---:B------:R-:W-:Y:S01]  /*4980*/  VIADD R5, R12.reuse, -UR7 ;  /* 0x800000070c057c36 */ /* 0x040fe20008000000 */
[----:B------:R-:W-:Y:S01]  /*4990*/  CS2R R8, SRZ ;  /* 0x0000000000087805 */ /* 0x000fe2000001ff00 */
[----:B------:R-:W-:Y:S01]  /*49a0*/  IMAD R20, R12, UR10, RZ ;  /* 0x0000000a0c147c24 */ /* 0x000fe2000f8e02ff */
[----:B------:R-:W-:Y:S01]  /*49b0*/  USHF.R.S32.HI UR11, URZ, 0x1f, UR4 ;  /* 0x0000001f3f0b7899 */ /* 0x000fe20008011404 */
[----:B------:R-:W1:Y:S01]  /*49c0*/  LDC R13, c[0x0][0x3c4] ;  /* 0x0000f100ff0d7b82 */ /* 0x000e620000000800 */
[----:B------:R-:W-:Y:S01]  /*49d0*/  IADD3 R4, P0, R14, UR4, RZ ;  /* 0x000000040e047c10 */ /* 0x000fe2000ff1e0ff */
[----:B------:R-:W-:Y:S01]  /*49e0*/  ULDC.64 UR4, c[0x0][0x288] ;  /* 0x0000a20000047ab9 */ /* 0x000fe20000000a00 */
[----:B------:R-:W-:-:S02]  /*49f0*/  ISETP.GE.AND P2, PT, R7, R5, PT ;  /* 0x000000050700720c */ /* 0x000fc40003f46270 */
[----:B------:R-:W-:Y:S02]  /*4a00*/  CS2R R10, SRZ ;  /* 0x00000000000a7805 */ /* 0x000fe4000001ff00 */
[----:B------:R-:W-:Y:S01]  /*4a10*/  LEA.HI.X.SX32 R14, R14, UR11, 0x1, P0 ;  /* 0x0000000b0e0e7c11 */ /* 0x000fe200080f0eff */
[----:B------:R-:W-:Y:S01]  /*4a20*/  IMAD.WIDE R20, R20, 0x4, RZ ;  /* 0x0000000414147825 */ /* 0x000fe200078e02ff */
[----:B------:R-:W-:Y:S01]  /*4a30*/  LEA R15, P0, R4, UR4, 0x2 ;  /* 0x00000004040f7c11 */ /* 0x000fe2000f8010ff */
[----:B------:R-:W-:-:S03]  /*4a40*/  UMOV UR4, 0x400 ;  /* 0x0000040000047882 */ /* 0x000fc60000000000 */
[----:B------:R-:W-:Y:S01]  /*4a50*/  LEA.HI.X R14, R4, UR5, R14, 0x2, P0 ;  /* 0x00000005040e7c11 */ /* 0x000fe200080f140e */
[----:B------:R-:W-:Y:S01]  /*4a60*/  IMAD.MOV.U32 R4, RZ, RZ, RZ ;  /* 0x000000ffff047224 */ /* 0x000fe200078e00ff */
[----:B------:R-:W-:Y:S01]  /*4a70*/  UMOV UR5, URZ ;  /* 0x0000003f00057c82 */ /* 0x000fe20008000000 */
[----:B0-----:R-:W-:-:S06]  /*4a80*/  ULEA UR4, UR6, UR4, 0x18 ;  /* 0x0000000406047291 */ /* 0x001fcc000f8ec03f */
[----:B------:R-:W-:Y:S01]  /*4a90*/  LEA R6, R7, UR4, 0x2 ;  /* 0x0000000407067c11 */ /* 0x000fe2000f8e10ff */
[----:B------:R-:W-:-:S06]  /*4aa0*/  ULDC UR4, c[0x0][0x2d0] ;  /* 0x0000b40000047ab9 */ /* 0x000fcc0000000800 */
.L_x_44:
[----:B------:R0:W2:Y:S01]  /*4ab0*/  LDS R5, [R6] ;  /* 0x0000000006057984 */ /* 0x0000a20000000800 */
[----:B------:R-:W-:Y:S01]  /*4ac0*/  UIADD3 UR5, UR5, 0x1, URZ ;  /* 0x0000000105057890 */ /* 0x000fe2000fffe03f */
[----:B------:R-:W-:Y:S05]  /*4ad0*/  BSSY B0, `(.L_x_42) ;  /* 0x000000a000007945 */ /* 0x000fea0003800000 */
[----:B-1----:R-:W-:Y:S01]  /*4ae0*/  ISETP.LE.AND P1, PT, R13, UR5, PT ;  /* 0x000000050d007c0c */ /* 0x002fe2000bf23270 */
[----:B------:R-:W-:Y:S01]  /*4af0*/  @!UPT UIADD3 URZ, URZ, URZ, URZ ;  /* 0x0000003f3f3ff290 */ /* 0x000fe2000fffe03f */
[----:B------:R-:W-:Y:S11]  /*4b00*/  @P2 BRA `(.L_x_43) ;  /* 0x0000000000182947 */ /* 0x000ff60003800000 */
[----:B------:R-:W-:Y:S02]  /*4b10*/  ISETP.GE.AND P0, PT, R16, UR4, PT ;  /* 0x0000000410007c0c */ /* 0x000fe4000bf06270 */
[----:B------:R-:W-:Y:S02]  /*4b20*/  CS2R R8, SRZ ;  /* 0x0000000000087805 */ /* 0x000fe4000001ff00 */
[----:B------:R-:W-:Y:S09]  /*4b30*/  CS2R R10, SRZ ;  /* 0x00000000000a7805 */ /* 0x000ff2000001ff00 */
[----:B------:R-:W-:Y:S02]  /*4b40*/  @!P0 IMAD.MOV.U32 R18, RZ, RZ, R15 ;  /* 0x000000ffff128224 */ /* 0x000fe400078e000f */
[----:B------:R-:W-:Y:S05]  /*4b50*/  @!P0 IMAD.MOV.U32 R19, RZ, RZ, R14 ;  /* 0x000000ffff138224 */ /* 0x000fea00078e000e */
[----:B------:R1:W5:Y:S02]  /*4b60*/  @!P0 LDG.E.128 R8, desc[UR8][R18.64] ;  /* 0x0000000812088981 */ /* 0x000364000c1e1d00 */
.L_x_43:
[----:B------:R-:W-:Y:S05]  /*4b70*/  BSYNC B0 ;  /* 0x0000000000007941 */ /* 0x000fea0003800000 */
.L_x_42:
[----:B------:R-:W-:Y:S01]  /*4b80*/  IADD3 R15, P0, R20, R15, RZ ;  /* 0x0000000f140f7210 */ /* 0x000fe20007f1e0ff */
[C---:B--2--5:R-:W-:Y:S01]  /*4b90*/  FFMA.FTZ R0, R5.reuse, R8, R0 ;  /* 0x0000000805007223 */ /* 0x064fe20000010000 */
[----:B0-----:R-:W-:Y:S01]  /*4ba0*/  IADD3 R6, R6, 0x24, RZ ;  /* 0x0000002406067810 */ /* 0x001fe20007ffe0ff */
[C---:B------:R-:W-:Y:S01]  /*4bb0*/  FFMA.FTZ R2, R5.reuse, R9, R2 ;  /* 0x0000000905027223 */ /* 0x040fe20000010002 */
[----:B------:R-:W-:Y:S01]  /*4bc0*/  FFMA.FTZ R3, R5, R10, R3 ;  /* 0x0000000a05037223 */ /* 0x000fe20000010003 */
[----:B------:R-:W-:Y:S01]  /*4bd0*/  IADD3.X R14, R21, R14, RZ, P0, !PT ;  /* 0x0000000e150e7210 */ /* 0x000fe200007fe4ff */
[----:B------:R-:W-:Y:S01]  /*4be0*/  FFMA.FTZ R4, R5, R11, R4 ;  /* 0x0000000b05047223 */ /* 0x000fe20000010004 */
[----:B------:R-:W-:Y:S06]  /*4bf0*/  @!P1 BRA `(.L_x_44) ;  /* 0xfffffffc00ac9947 */ /* 0x000fec000383ffff */
.L_x_41:
[----:B------:R-:W-:-:S04]  /*4c00*/  IADD3 R7, R7, UR7, RZ ;  /* 0x0000000707077c10 */ /* 0x000fc8000fffe0ff */
[----:B------:R-:W-:-:S13]  /*4c10*/  ISETP.GE.AND P0, PT, R7, R12, PT ;  /* 0x0000000c0700720c */ /* 0x000fda0003f06270 */
[----:B------:R-:W-:Y:S05]  /*4c20*/  @P0 EXIT ;  /* 0x000000000000094d */ /* 0x000fea0003800000 */
[----:B------:R-:W-:Y:S02]  /*4c30*/  ULDC UR4, c[0x0][0x2d0] ;  /* 0x0000b40000047ab9 */ /* 0x000fe40000000800 */
[----:B------:R-:W-:-:S13]  /*4c40*/  ISETP.GE.AND P0, PT, R16, UR4, PT ;  /* 0x0000000410007c0c */ /* 0x000fda000bf06270 */
[----:B------:R-:W-:Y:S05]  /*4c50*/  @P0 EXIT ;  /* 0x000000000000094d */ /* 0x000fea0003800000 */
[----:B------:R-:W0:Y:S01]  /*4c60*/  LDC R9, c[0x0][0x2c4] ;  /* 0x0000b100ff097b82 */ /* 0x000e220000000800 */
[----:B------:R-:W-:Y:S01]  /*4c70*/  ULDC UR4, c[0x0][0x270] ;  /* 0x00009c0000047ab9 */ /* 0x000fe20000000800 */
[----:B------:R-:W-:Y:S02]  /*4c80*/  IABS R13, R7 ;  /* 0x00000007000d7213 */ /* 0x000fe40000000000 */
[----:B------:R-:W-:Y:S02]  /*4c90*/  SHF.R.S32.HI R17, RZ, 0x1f, R16 ;  /* 0x0000001fff117819 */ /* 0x000fe40000011410 */
[----:B------:R-:W-:Y:S02]  /*4ca0*/  F2FP.F16.F32.PACK_AB R2, R2, R0 ;  /* 0x000000000202723e */ /* 0x000fe400000000ff */
[----:B------:R-:W-:Y:S01]  /*4cb0*/  F2FP.F16.F32.PACK_AB R3, R4, R3 ;  /* 0x000000030403723e */ /* 0x000fe200000000ff */
[----:B0-----:R-:W-:Y:S01]  /*4cc0*/  IMAD R10, R9, UR4, RZ ;  /* 0x00000004090a7c24 */ /* 0x001fe2000f8e02ff */
[----:B------:R-:W-:Y:S01]  /*4cd0*/  IABS R8, R9 ;  /* 0x0000000900087213 */ /* 0x000fe20000000000 */
[----:B------:R-:W-:-:S03]  /*4ce0*/  ULDC.64 UR4, c[0x0][0x290] ;  /* 0x0000a40000047ab9 */ /* 0x000fc60000000a00 */
[-C--:B------:R-:W-:Y:S01]  /*4cf0*/  IABS R12, R10.reuse ;  /* 0x0000000a000c7213 */ /* 0x080fe20000000000 */
[----:B------:R-:W0:Y:S01]  /*4d00*/  I2F.RP R5, R8 ;  /* 0x0000000800057306 */ /* 0x000e220000209400 */
[----:B------:R-:W-:-:S05]  /*4d10*/  IABS R6, R10 ;  /* 0x0000000a00067213 */ /* 0x000fca0000000000 */
[----:B------:R-:W-:Y:S02]  /*4d20*/  IMAD.MOV R6, RZ, RZ, -R6 ;  /* 0x000000ffff067224 */ /* 0x000fe400078e0a06 */
[----:B------:R-:W2:Y:S08]  /*4d30*/  I2F.RP R14, R12 ;  /* 0x0000000c000e7306 */ /* 0x000eb00000209400 */
[----:B0-----:R-:W0:Y:S08]  /*4d40*/  MUFU.RCP R5, R5 ;  /* 0x0000000500057308 */ /* 0x001e300000001000 */
[----:B--2---:R-:W2:Y:S01]  /*4d50*/  MUFU.RCP R14, R14 ;  /* 0x0000000e000e7308 */ /* 0x004ea20000001000 */
[----:B0-----:R-:W-:-:S02]  /*4d60*/  VIADD R5, R5, 0xffffffe ;  /* 0x0ffffffe05057836 */ /* 0x001fc40000000000 */
[----:B--2---:R-:W-:-:S05]  /*4d70*/  VIADD R14, R14, 0xffffffe ;  /* 0x0ffffffe0e0e7836 */ /* 0x004fca0000000000 */
[----:B------:R0:W2:Y:S02]  /*4d80*/  F2I.FTZ.U32.TRUNC.NTZ R15, R14 ;  /* 0x0000000e000f7305 */ /* 0x0000a4000021f000 */
[----:B0-----:R-:W-:Y:S01]  /*4d90*/  HFMA2.MMA R14, -RZ, RZ, 0, 0 ;  /* 0x00000000ff0e7435 */ /* 0x001fe200000001ff */
[----:B--2---:R-:W-:-:S04]  /*4da0*/  IMAD.MOV R11, RZ, RZ, -R15 ;  /* 0x000000ffff0b7224 */ /* 0x004fc800078e0a0f */
[----:B------:R-:W-:-:S05]  /*4db0*/  IMAD R11, R11, R12, RZ ;  /* 0x0000000c0b0b7224 */ /* 0x000fca00078e02ff */
[----:B------:R-:W-:Y:S02]  /*4dc0*/  IMAD.HI.U32 R11, R15, R11, R14 ;  /* 0x0000000b0f0b7227 */ /* 0x000fe400078e000e */
[----:B------:R-:W0:Y:S04]  /*4dd0*/  F2I.FTZ.U32.TRUNC.NTZ R15, R5 ;  /* 0x00000005000f7305 */ /* 0x000e28000021f000 */
[----:B------:R-:W-:-:S04]  /*4de0*/  IMAD.HI.U32 R11, R11, R13, RZ ;  /* 0x0000000d0b0b7227 */ /* 0x000fc800078e00ff */
[----:B------:R-:W-:-:S05]  /*4df0*/  IMAD R6, R11, R6, R13 ;  /* 0x000000060b067224 */ /* 0x000fca00078e020d */
[----:B------:R-:W-:-:S13]  /*4e00*/  ISETP.GT.U32.AND P1, PT, R12, R6, PT ;  /* 0x000000060c00720c */ /* 0x000fda0003f24070 */
[----:B------:R-:W-:Y:S01]  /*4e10*/  @!P1 IMAD.IADD R6, R6, 0x1, -R12 ;  /* 0x0000000106069824 */ /* 0x000fe200078e0a0c */
[----:B------:R-:W-:Y:S02]  /*4e20*/  @!P1 IADD3 R11, R11, 0x1, RZ ;  /* 0x000000010b0b9810 */ /* 0x000fe40007ffe0ff */
[----:B------:R-:W-:Y:S02]  /*4e30*/  ISETP.NE.AND P1, PT, R10, RZ, PT ;  /* 0x000000ff0a00720c */ /* 0x000fe40003f25270 */
[----:B------:R-:W-:Y:S02]  /*4e40*/  ISETP.GE.U32.AND P2, PT, R6, R12, PT ;  /* 0x0000000c0600720c */ /* 0x000fe40003f46070 */
[----:B------:R-:W-:-:S04]  /*4e50*/  LOP3.LUT R6, R7, R10, RZ, 0x3c, !PT ;  /* 0x0000000a07067212 */ /* 0x000fc800078e3cff */
[----:B------:R-:W-:Y:S02]  /*4e60*/  ISETP.GE.AND P0, PT, R6, RZ, PT ;  /* 0x000000ff0600720c */ /* 0x000fe40003f06270 */
[----:B0-----:R-:W-:-:S05]  /*4e70*/  IADD3 R6, RZ, -R15, RZ ;  /* 0x8000000fff067210 */ /* 0x001fca0007ffe0ff */
[----:B------:R-:W-:Y:S01]  /*4e80*/  @P2 IADD3 R11, R11, 0x1, RZ ;  /* 0x000000010b0b2810 */ /* 0x000fe20007ffe0ff */
[----:B------:R-:W-:-:S04]  /*4e90*/  IMAD R6, R6, R8, RZ ;  /* 0x0000000806067224 */ /* 0x000fc800078e02ff */
[----:B------:R-:W-:-:S04]  /*4ea0*/  IMAD.HI.U32 R6, R15, R6, R14 ;  /* 0x000000060f067227 */ /* 0x000fc800078e000e */
[----:B------:R-:W-:Y:S01]  /*4eb0*/  @!P0 IMAD.MOV R11, RZ, RZ, -R11 ;  /* 0x000000ffff0b8224 */ /* 0x000fe200078e0a0b */
[----:B------:R-:W-:-:S05]  /*4ec0*/  @!P1 LOP3.LUT R11, RZ, R10, RZ, 0x33, !PT ;  /* 0x0000000aff0b9212 */ /* 0x000fca00078e33ff */
[C---:B------:R-:W-:Y:S02]  /*4ed0*/  IMAD R10, R11.reuse, R10, RZ ;  /* 0x0000000a0b0a7224 */ /* 0x040fe400078e02ff */
[----:B------:R-:W-:-:S04]  /*4ee0*/  IMAD.WIDE.U32 R16, R11, UR4, R16 ;  /* 0x000000040b107c25 */ /* 0x000fc8000f8e0010 */
[----:B------:R-:W-:-:S05]  /*4ef0*/  IMAD.IADD R12, R7, 0x1, -R10 ;  /* 0x00000001070c7824 */ /* 0x000fca00078e0a0a */
[----:B------:R-:W-:Y:S02]  /*4f00*/  IABS R5, R12 ;  /* 0x0000000c00057213 */ /* 0x000fe40000000000 */
[----:B------:R-:W-:-:S03]  /*4f10*/  LOP3.LUT R12, R12, R9, RZ, 0x3c, !PT ;  /* 0x000000090c0c7212 */ /* 0x000fc600078e3cff */
[----:B------:R-:W-:Y:S01]  /*4f20*/  IMAD.HI.U32 R13, R6, R5, RZ ;  /* 0x00000005060d7227 */ /* 0x000fe200078e00ff */
[----:B------:R-:W-:-:S04]  /*4f30*/  ISETP.GE.AND P1, PT, R12, RZ, PT ;  /* 0x000000ff0c00720c */ /* 0x000fc80003f26270 */
[----:B------:R-:W-:-:S05]  /*4f40*/  IADD3 R6, -R13, RZ, RZ ;  /* 0x000000ff0d067210 */ /* 0x000fca0007ffe1ff */
[----:B------:R-:W-:-:S05]  /*4f50*/  IMAD R5, R8, R6, R5 ;  /* 0x0000000608057224 */ /* 0x000fca00078e0205 */
[----:B------:R-:W-:-:S13]  /*4f60*/  ISETP.GT.U32.AND P0, PT, R8, R5, PT ;  /* 0x000000050800720c */ /* 0x000fda0003f04070 */
[----:B------:R-:W-:Y:S01]  /*4f70*/  @!P0 IMAD.IADD R5, R5, 0x1, -R8 ;  /* 0x0000000105058824 */ /* 0x000fe200078e0a08 */
[----:B------:R-:W-:Y:S02]  /*4f80*/  @!P0 IADD3 R13, R13, 0x1, RZ ;  /* 0x000000010d0d8810 */ /* 0x000fe40007ffe0ff */
[----:B------:R-:W-:Y:S02]  /*4f90*/  ISETP.NE.AND P0, PT, R9, RZ, PT ;  /* 0x000000ff0900720c */ /* 0x000fe40003f05270 */
[----:B------:R-:W-:Y:S02]  /*4fa0*/  ISETP.GE.U32.AND P2, PT, R5, R8, PT ;  /* 0x000000080500720c */ /* 0x000fe40003f46070 */
[----:B------:R-:W-:-:S05]  /*4fb0*/  SHF.R.S32.HI R5, RZ, 0x1f, R11 ;  /* 0x0000001fff057819 */ /* 0x000fca000001140b */
[----:B------:R-:W-:-:S04]  /*4fc0*/  IMAD R5, R5, UR4, RZ ;  /* 0x0000000405057c24 */ /* 0x000fc8000f8e02ff */
[----:B------:R-:W-:Y:S01]  /*4fd0*/  IMAD R11, R11, UR5, R5 ;  /* 0x000000050b0b7c24 */ /* 0x000fe2000f8e0205 */
[----:B------:R-:W-:Y:S01]  /*4fe0*/  ULDC.64 UR4, c[0x0][0x2a0] ;  /* 0x0000a80000047ab9 */ /* 0x000fe20000000a00 */
[----:B------:R-:W-:Y:S02]  /*4ff0*/  @P2 VIADD R13, R13, 0x1 ;  /* 0x000000010d0d2836 */ /* 0x000fe40000000000 */
[----:B------:R-:W-:-:S03]  /*5000*/  IMAD.IADD R17, R17, 0x1, R11 ;  /* 0x0000000111117824 */ /* 0x000fc600078e020b */
[----:B------:R-:W-:Y:S02]  /*5010*/  @!P1 IADD3 R13, -R13, RZ, RZ ;  /* 0x000000ff0d0d9210 */ /* 0x000fe40007ffe1ff */
[----:B------:R-:W-:-:S04]  /*5020*/  @!P0 LOP3.LUT R13, RZ, R9, RZ, 0x33, !PT ;  /* 0x00000009ff0d8212 */ /* 0x000fc800078e33ff */
[----:B------:R-:W-:Y:S01]  /*5030*/  SHF.R.S32.HI R5, RZ, 0x1f, R13 ;  /* 0x0000001fff057819 */ /* 0x000fe2000001140d */
[C---:B------:R-:W-:Y:S02]  /*5040*/  IMAD R9, R13.reuse, R9, R10 ;  /* 0x000000090d097224 */ /* 0x040fe400078e020a */
[----:B------:R-:W-:-:S03]  /*5050*/  IMAD.WIDE.U32 R16, R13, UR4, R16 ;  /* 0x000000040d107c25 */ /* 0x000fc6000f8e0010 */
[----:B------:R-:W-:Y:S01]  /*5060*/  IADD3 R9, R7, -R9, RZ ;  /* 0x8000000907097210 */ /* 0x000fe20007ffe0ff */
[----:B------:R-:W-:-:S04]  /*5070*/  IMAD R5, R5, UR4, RZ ;  /* 0x0000000405057c24 */ /* 0x000fc8000f8e02ff */
[----:B------:R-:W-:Y:S01]  /*5080*/  IMAD R13, R13, UR5, R5 ;  /* 0x000000050d0d7c24 */ /* 0x000fe2000f8e0205 */
[----:B------:R-:W-:Y:S01]  /*5090*/  SHF.R.S32.HI R5, RZ, 0x1f, R9 ;  /* 0x0000001fff057819 */ /* 0x000fe20000011409 */
[----:B------:R-:W-:Y:S02]  /*50a0*/  ULDC.64 UR4, c[0x0][0x298] ;  /* 0x0000a60000047ab9 */ /* 0x000fe40000000a00 */
[----:B------:R-:W-:Y:S02]  /*50b0*/  IMAD.IADD R17, R17, 0x1, R13 ;  /* 0x0000000111117824 */ /* 0x000fe400078e020d */
[----:B------:R-:W-:Y:S02]  /*50c0*/  IMAD R5, R5, UR4, RZ ;  /* 0x0000000405057c24 */ /* 0x000fe4000f8e02ff */
[----:B------:R-:W-:-:S04]  /*50d0*/  IMAD.WIDE.U32 R16, R9, UR4, R16 ;  /* 0x0000000409107c25 */ /* 0x000fc8000f8e0010 */
[----:B------:R-:W-:Y:S01]  /*50e0*/  IMAD R5, R9, UR5, R5 ;  /* 0x0000000509057c24 */ /* 0x000fe2000f8e0205 */
[----:B------:R-:W-:Y:S02]  /*50f0*/  ULDC.64 UR4, c[0x0][0x280] ;  /* 0x0000a00000047ab9 */ /* 0x000fe40000000a00 */
[----:B------:R-:W-:Y:S02]  /*5100*/  LEA R6, P0, R16, UR4, 0x1 ;  /* 0x0000000410067c11 */ /* 0x000fe4000f8008ff */
[----:B------:R-:W-:-:S04]  /*5110*/  IADD3 R5, R17, R5, RZ ;  /* 0x0000000511057210 */ /* 0x000fc80007ffe0ff */
[----:B------:R-:W-:-:S05]  /*5120*/  LEA.HI.X R7, R16, UR5, R5, 0x1, P0 ;  /* 0x0000000510077c11 */ /* 0x000fca00080f0c05 */
[----:B------:R-:W-:Y:S01]  /*5130*/  STG.E.64 desc[UR8][R6.64], R2 ;  /* 0x0000000206007986 */ /* 0x000fe2000c101b08 */
[----:B------:R-:W-:Y:S05]  /*5140*/  EXIT ;  /* 0x000000000000794d */ /* 0x000fea0003800000 */
        .weak           $__internal_0_$__cuda_sm20_div_s64
        .type           $__internal_0_$__cuda_sm20_div_s64,@function
        .size           $__internal_0_$__cuda_sm20_div_s64,(.L_x_7832 - $__internal_0_$__cuda_sm20_div_s64)
$__internal_0_$__cuda_sm20_div_s64:
[----:B------:R-:W-:Y:S02]  /*5150*/  IADD3 R46, P0, RZ, -R25, RZ ;  /* 0x80000019ff2e7210 */ /* 0x000fe40007f1e0ff */
[----:B------:R-:W-:-:S03]  /*5160*/  ISETP.GE.AND P1, PT, R24, RZ, PT ;  /* 0x000000ff1800720c */ /* 0x000fc60003f26270 */
[----:B------:R-:W-:Y:S01]  /*5170*/  IMAD.X R0, RZ, RZ, ~R24, P0 ;  /* 0x000000ffff007224 */ /* 0x000fe200000e0e18 */
[----:B------:R-:W-:-:S04]  /*5180*/  SEL R46, R46, R25, !P1 ;  /* 0x000000192e2e7207 */ /* 0x000fc80004800000 */
[----:B------:R-:W-:-:S04]  /*5190*/  SEL R47, R0, R24, !P1 ;  /* 0x00000018002f7207 */ /* 0x000fc80004800000 */
[----:B------:R-:W0:Y:S08]  /*51a0*/  I2F.U64.RP R0, R46 ;  /* 0x0000002e00007312 */ /* 0x000e300000309000 */
[----:B0-----:R-:W0:Y:S02]  /*51b0*/  MUFU.RCP R0, R0 ;  /* 0x0000000000007308 */ /* 0x001e240000001000 */
[----:B0-----:R-:W-:-:S06]  /*51c0*/  VIADD R0, R0, 0x1ffffffe ;  /* 0x1ffffffe00007836 */ /* 0x001fcc0000000000 */
[----:B------:R-:W0:Y:S02]  /*51d0*/  F2I.U64.TRUNC R56, R0 ;  /* 0x0000000000387311 */ /* 0x000e24000020d800 */
[----:B0-----:R-:W-:-:S04]  /*51e0*/  IMAD.WIDE.U32 R58, R56, R46, RZ ;  /* 0x0000002e383a7225 */ /* 0x001fc800078e00ff */
[C---:B------:R-:W-:Y:S01]  /*51f0*/  IMAD R0, R56.reuse, R47, R59 ;  /* 0x0000002f38007224 */ /* 0x040fe200078e023b */
[----:B------:R-:W-:Y:S01]  /*5200*/  IADD3 R21, P0, RZ, -R58, RZ ;  /* 0x8000003aff157210 */ /* 0x000fe20007f1e0ff */
[----:B------:R-:W-:Y:S02]  /*5210*/  IMAD.MOV.U32 R59, RZ, RZ, R56 ;  /* 0x000000ffff3b7224 */ /* 0x000fe400078e0038 */
[----:B------:R-:W-:Y:S02]  /*5220*/  IMAD R0, R57, R46, R0 ;  /* 0x0000002e39007224 */ /* 0x000fe400078e0200 */
[----:B------:R-:W-:-:S04]  /*5230*/  IMAD.HI.U32 R58, R56, R21, RZ ;  /* 0x00000015383a7227 */ /* 0x000fc800078e00ff */
[----:B------:R-:W-:-:S04]  /*5240*/  IMAD.X R0, RZ, RZ, ~R0, P0 ;  /* 0x000000ffff007224 */ /* 0x000fc800000e0e00 */
[----:B------:R-:W-:-:S04]  /*5250*/  IMAD.WIDE.U32 R58, P0, R56, R0, R58 ;  /* 0x00000000383a7225 */ /* 0x000fc8000780003a */
[----:B------:R-:W-:-:S04]  /*5260*/  IMAD.HI.U32 R28, R57, R0, RZ ;  /* 0x00000000391c7227 */ /* 0x000fc800078e00ff */
[----:B------:R-:W-:-:S04]  /*5270*/  IMAD.HI.U32 R21, P1, R57, R21, R58 ;  /* 0x0000001539157227 */ /* 0x000fc8000782003a */
[----:B------:R-:W-:Y:S02]  /*5280*/  IMAD R0, R57, R0, RZ ;  /* 0x0000000039007224 */ /* 0x000fe400078e02ff */
[----:B------:R-:W-:-:S03]  /*5290*/  IMAD.X R28, R28, 0x1, R57, P0 ;  /* 0x000000011c1c7824 */ /* 0x000fc600000e0639 */
[----:B------:R-:W-:-:S04]  /*52a0*/  IADD3 R57, P0, R0, R21, RZ ;  /* 0x0000001500397210 */ /* 0x000fc80007f1e0ff */
[----:B------:R-:W-:Y:S01]  /*52b0*/  IADD3.X R28, RZ, RZ, R28, P0, P1 ;  /* 0x000000ffff1c7210 */ /* 0x000fe200007e241c */
[----:B------:R-:W-:Y:S01]  /*52c0*/  IMAD.WIDE.U32 R58, R57, R46, RZ ;  /* 0x0000002e393a7225 */ /* 0x000fe200078e00ff */
[----:B------:R-:W-:-:S03]  /*52d0*/  ISETP.GE.AND P1, PT, R19, RZ, PT ;  /* 0x000000ff1300720c */ /* 0x000fc60003f26270 */
[----:B------:R-:W-:Y:S01]  /*52e0*/  IMAD R21, R57, R47, R59 ;  /* 0x0000002f39157224 */ /* 0x000fe200078e023b */
[----:B------:R-:W-:-:S03]  /*52f0*/  IADD3 R22, P0, RZ, -R58, RZ ;  /* 0x8000003aff167210 */ /* 0x000fc60007f1e0ff */
[----:B------:R-:W-:Y:S02]  /*5300*/  IMAD R21, R28, R46, R21 ;  /* 0x0000002e1c157224 */ /* 0x000fe400078e0215 */
[----:B------:R-:W-:-:S04]  /*5310*/  IMAD.HI.U32 R56, R57, R22, RZ ;  /* 0x0000001639387227 */ /* 0x000fc800078e00ff */
[----:B------:R-:W-:-:S04]  /*5320*/  IMAD.X R21, RZ, RZ, ~R21, P0 ;  /* 0x000000ffff157224 */ /* 0x000fc800000e0e15 */
[----:B------:R-:W-:-:S04]  /*5330*/  IMAD.WIDE.U32 R56, P0, R57, R21, R56 ;  /* 0x0000001539387225 */ /* 0x000fc80007800038 */
[----:B------:R-:W-:-:S04]  /*5340*/  IMAD.HI.U32 R0, R28, R21, RZ ;  /* 0x000000151c007227 */ /* 0x000fc800078e00ff */
[----:B------:R-:W-:Y:S01]  /*5350*/  IMAD.HI.U32 R22, P4, R28, R22, R56 ;  /* 0x000000161c167227 */ /* 0x000fe20007880038 */
[----:B------:R-:W-:-:S03]  /*5360*/  IADD3.X R0, R0, R28, RZ, P0, !PT ;  /* 0x0000001c00007210 */ /* 0x000fc600007fe4ff */
[----:B------:R-:W-:Y:S02]  /*5370*/  IMAD R21, R28, R21, RZ ;  /* 0x000000151c157224 */ /* 0x000fe400078e02ff */
[----:B------:R-:W-:-:S03]  /*5380*/  IMAD.MOV.U32 R57, RZ, RZ, RZ ;  /* 0x000000ffff397224 */ /* 0x000fc600078e00ff */
[----:B------:R-:W-:Y:S02]  /*5390*/  IADD3 R28, P2, R21, R22, RZ ;  /* 0x00000016151c7210 */ /* 0x000fe40007f5e0ff */
[-C--:B------:R-:W-:Y:S02]  /*53a0*/  IADD3 R22, P0, RZ, -R27.reuse, RZ ;  /* 0x8000001bff167210 */ /* 0x080fe40007f1e0ff */
[----:B------:R-:W-:Y:S02]  /*53b0*/  IADD3.X R0, RZ, RZ, R0, P2, P4 ;  /* 0x000000ffff007210 */ /* 0x000fe400017e8400 */
[----:B------:R-:W-:Y:S01]  /*53c0*/  SEL R22, R22, R27, !P1 ;  /* 0x0000001b16167207 */ /* 0x000fe20004800000 */
[----:B------:R-:W-:-:S04]  /*53d0*/  IMAD.X R21, RZ, RZ, ~R19, P0 ;  /* 0x000000ffff157224 */ /* 0x000fc800000e0e13 */
[----:B------:R-:W-:Y:S01]  /*53e0*/  IMAD.HI.U32 R56, R28, R22, RZ ;  /* 0x000000161c387227 */ /* 0x000fe200078e00ff */
[----:B------:R-:W-:-:S05]  /*53f0*/  SEL R21, R21, R19, !P1 ;  /* 0x0000001315157207 */ /* 0x000fca0004800000 */
[----:B------:R-:W-:-:S04]  /*5400*/  IMAD.WIDE.U32 R56, R28, R21, R56 ;  /* 0x000000151c387225 */ /* 0x000fc800078e0038 */
[C---:B------:R-:W-:Y:S02]  /*5410*/  IMAD R28, R0.reuse, R21, RZ ;  /* 0x00000015001c7224 */ /* 0x040fe400078e02ff */
[----:B------:R-:W-:-:S04]  /*5420*/  IMAD.HI.U32 R27, P2, R0, R22, R56 ;  /* 0x00000016001b7227 */ /* 0x000fc80007840038 */
[----:B------:R-:W-:Y:S01]  /*5430*/  IMAD.HI.U32 R0, R0, R21, RZ ;  /* 0x0000001500007227 */ /* 0x000fe200078e00ff */
[----:B------:R-:W-:-:S03]  /*5440*/  IADD3 R28, P1, R28, R27, RZ ;  /* 0x0000001b1c1c7210 */ /* 0x000fc60007f3e0ff */
[----:B------:R-:W-:Y:S02]  /*5450*/  IMAD.X R0, RZ, RZ, R0, P2 ;  /* 0x000000ffff007224 */ /* 0x000fe400010e0600 */
[----:B------:R-:W-:-:S04]  /*5460*/  IMAD.WIDE.U32 R56, R28, R46, RZ ;  /* 0x0000002e1c387225 */ /* 0x000fc800078e00ff */
[----:B------:R-:W-:Y:S01]  /*5470*/  IMAD R27, R28, R47, R57 ;  /* 0x0000002f1c1b7224 */ /* 0x000fe200078e0239 */
[----:B------:R-:W-:Y:S01]  /*5480*/  IADD3 R22, P0, -R56, R22, RZ ;  /* 0x0000001638167210 */ /* 0x000fe20007f1e1ff */
[----:B------:R-:W-:-:S03]  /*5490*/  IMAD.X R0, RZ, RZ, R0, P1 ;  /* 0x000000ffff007224 */ /* 0x000fc600008e0600 */
[-C--:B------:R-:W-:Y:S01]  /*54a0*/  ISETP.GE.U32.AND P2, PT, R22, R46.reuse, PT ;  /* 0x0000002e1600720c */ /* 0x080fe20003f46070 */
[----:B------:R-:W-:-:S05]  /*54b0*/  IMAD R27, R0, R46, R27 ;  /* 0x0000002e001b7224 */ /* 0x000fca00078e021b */
[----:B------:R-:W-:Y:S02]  /*54c0*/  IADD3.X R21, ~R27, R21, RZ, P0, !PT ;  /* 0x000000151b157210 */ /* 0x000fe400007fe5ff */
[----:B------:R-:W-:Y:S02]  /*54d0*/  IADD3 R27, P0, R22, -R46, RZ ;  /* 0x8000002e161b7210 */ /* 0x000fe40007f1e0ff */
[----:B------:R-:W-:-:S04]  /*54e0*/  ISETP.GE.U32.AND.EX P2, PT, R21, R47, PT, P2 ;  /* 0x0000002f1500720c */ /* 0x000fc80003f46120 */
[----:B------:R-:W-:Y:S01]  /*54f0*/  SEL R27, R27, R22, P2 ;  /* 0x000000161b1b7207 */ /* 0x000fe20001000000 */
[----:B------:R-:W-:-:S03]  /*5500*/  IMAD.X R22, R21, 0x1, ~R47, P0 ;  /* 0x0000000115167824 */ /* 0x000fc600000e0e2f */
[----:B------:R-:W-:Y:S02]  /*5510*/  ISETP.GE.U32.AND P1, PT, R27, R46, PT ;  /* 0x0000002e1b00720c */ /* 0x000fe40003f26070 */
[----:B------:R-:W-:Y:S02]  /*5520*/  SEL R22, R22, R21, P2 ;  /* 0x0000001516167207 */ /* 0x000fe40001000000 */
[----:B------:R-:W-:Y:S02]  /*5530*/  IADD3 R21, P0, R28, 0x1, RZ ;  /* 0x000000011c157810 */ /* 0x000fe40007f1e0ff */
[----:B------:R-:W-:Y:S02]  /*5540*/  ISETP.GE.U32.AND.EX P1, PT, R22, R47, PT, P1 ;  /* 0x0000002f1600720c */ /* 0x000fe40003f26110 */
[----:B------:R-:W-:Y:S01]  /*5550*/  SEL R28, R21, R28, P2 ;  /* 0x0000001c151c7207 */ /* 0x000fe20001000000 */
[----:B------:R-:W-:Y:S01]  /*5560*/  IMAD.X R21, RZ, RZ, R0, P0 ;  /* 0x000000ffff157224 */ /* 0x000fe200000e0600 */
[----:B------:R-:W-:-:S02]  /*5570*/  LOP3.LUT R27, R24, R19, RZ, 0x3c, !PT ;  /* 0x00000013181b7212 */ /* 0x000fc400078e3cff */
[----:B------:R-:W-:Y:S02]  /*5580*/  IADD3 R22, P0, R28, 0x1, RZ ;  /* 0x000000011c167810 */ /* 0x000fe40007f1e0ff */
[----:B------:R-:W-:Y:S02]  /*5590*/  SEL R21, R21, R0, P2 ;  /* 0x0000000015157207 */ /* 0x000fe40001000000 */
[----:B------:R-:W-:Y:S02]  /*55a0*/  SEL R22, R22, R28, P1 ;  /* 0x0000001c16167207 */ /* 0x000fe40000800000 */
[----:B------:R-:W-:Y:S01]  /*55b0*/  ISETP.GE.AND P2, PT, R27, RZ, PT ;  /* 0x000000ff1b00720c */ /* 0x000fe20003f46270 */
[----:B------:R-:W-:Y:S01]  /*55c0*/  IMAD.X R0, RZ, RZ, R21, P0 ;  /* 0x000000ffff007224 */ /* 0x000fe200000e0615 */
[----:B------:R-:W-:-:S04]  /*55d0*/  ISETP.NE.U32.AND P0, PT, R25, RZ, PT ;  /* 0x000000ff1900720c */ /* 0x000fc80003f05070 */
[----:B------:R-:W-:Y:S02]  /*55e0*/  SEL R21, R0, R21, P1 ;  /* 0x0000001500157207 */ /* 0x000fe40000800000 */
[-C--:B------:R-:W-:Y:S02]  /*55f0*/  IADD3 R0, P1, RZ, -R22.reuse, RZ ;  /* 0x80000016ff007210 */ /* 0x080fe40007f3e0ff */
[----:B------:R-:W-:Y:S02]  /*5600*/  ISETP.NE.AND.EX P0, PT, R24, RZ, PT, P0 ;  /* 0x000000ff1800720c */ /* 0x000fe40003f05300 */
[-C--:B------:R-:W-:Y:S02]  /*5610*/  IADD3.X R25, RZ, ~R21.reuse, RZ, P1, !PT ;  /* 0x80000015ff197210 */ /* 0x080fe40000ffe4ff */
[----:B------:R-:W-:Y:S01]  /*5620*/  SEL R0, R0, R22, !P2 ;  /* 0x0000001600007207 */ /* 0x000fe20005000000 */
[----:B------:R-:W-:Y:S01]  /*5630*/  IMAD.MOV.U32 R22, RZ, RZ, R23 ;  /* 0x000000ffff167224 */ /* 0x000fe200078e0017 */
[----:B------:R-:W-:Y:S01]  /*5640*/  SEL R25, R25, R21, !P2 ;  /* 0x0000001519197207 */ /* 0x000fe20005000000 */
[----:B------:R-:W-:Y:S01]  /*5650*/  IMAD.MOV.U32 R23, RZ, RZ, 0x0 ;  /* 0x00000000ff177424 */ /* 0x000fe200078e00ff */
[----:B------:R-:W-:-:S02]  /*5660*/  SEL R0, R0, 0xffffffff, P0 ;  /* 0xffffffff00007807 */ /* 0x000fc40000000000 */
[----:B------:R-:W-:Y:S01]  /*5670*/  SEL R25, R25, 0xffffffff, P0 ;  /* 0xffffffff19197807 */ /* 0x000fe20000000000 */
[----:B------:R-:W-:Y:S06]  /*5680*/  RET.REL.NODEC R22 `(_ZN5flash32flash_fwd_splitkv_combine_kernelI23Flash_fwd_kernel_traitsILi64ELi64ELi256ELi4ELb0ELb0EN7cutlass6half_tE19Flash_kernel_traitsILi64ELi64ELi256ELi4ES3_EELi8ELi7ELb0EEEvNS_16Flash_fwd_paramsE) ;  /* 0xffffffa8165c7950 */ /* 0x000fec0003c3ffff */
.L_x_45:
[----:B------:R-:W-:-:S00]  /*5690*/  BRA `(.L_x_45) ;  /* 0xfffffffc00fc7947 */ /* 0x000fc0000383ffff */
[----:B------:R-:W-:-:S00]  /*56a0*/  NOP ;  /* 0x0000000000007918 */ /* 0x000fc00000000000 */
        /* <DEDUP_REMOVED lines=13> */
.L_x_7832:


//--------------------- .text._ZN5flash32flash_fwd_splitkv_combine_kernelI23Flash_fwd_kernel_traitsILi64ELi64ELi256ELi4ELb0ELb0EN7cutlass6half_tE19Flash_kernel_traitsILi64ELi64ELi256ELi4ES3_EELi8ELi6ELb0EEEvNS_16Flash_fwd_paramsE --------------------------
	.section	.text._ZN5flash32flash_fwd_splitkv_combine_kernelI23Flash_fwd_kernel_traitsILi64ELi64ELi256ELi4ELb0ELb0EN7cutlass6half_tE19Flash_kernel_traitsILi64ELi64ELi256ELi4ES3_EELi8ELi6ELb0EEEvNS_16Flash_fwd_paramsE,"ax",@progbits
	.align	128
        .global         _ZN5flash32flash_fwd_splitkv_combine_kernelI23Flash_fwd_kernel_traitsILi64ELi64ELi256ELi4ELb0ELb0EN7cutlass6half_tE19Flash_kernel_traitsILi64ELi64ELi256ELi4ES3_EELi8ELi6ELb0EEEvNS_16Flash_fwd_paramsE
        .type           _ZN5flash32flash_fwd_splitkv_combine_kernelI23Flash_fwd_kernel_traitsILi64ELi64ELi256ELi4ELb0ELb0EN7cutlass6half_tE19Flash_kernel_traitsILi64ELi64ELi256ELi4ES3_EELi8ELi6ELb0EEEvNS_16Flash_fwd_paramsE,@function
        .size           _ZN5flash32flash_fwd_splitkv_combine_kernelI23Flash_fwd_kernel_traitsILi64ELi64ELi256ELi4ELb0ELb0EN7cutlass6half_tE19Flash_kernel_traitsILi64ELi64ELi256ELi4ES3_EELi8ELi6ELb0EEEvNS_16Flash_fwd_paramsE,(.L_x_7833 - _ZN5flash32flash_fwd_splitkv_combine_kernelI23Flash_fwd_kernel_traitsILi64ELi64ELi256ELi4ELb0ELb0EN7cutlass6half_tE19Flash_kernel_traitsILi64ELi64ELi256ELi4ES3_EELi8ELi6ELb0EEEvNS_16Flash_fwd_paramsE)
        .other          _ZN5flash32flash_fwd_splitkv_combine_kernelI23Flash_fwd_kernel_traitsILi64ELi64ELi256ELi4ELb0ELb0EN7cutlass6half_tE19Flash_kernel_traitsILi64ELi64ELi256ELi4ES3_EELi8ELi6ELb0EEEvNS_16Flash_fwd_paramsE,@"STO_CUDA_ENTRY STV_DEFAULT"
_ZN5flash32flash_fwd_splitkv_combine_kernelI23Flash_fwd_kernel_traitsILi64ELi64ELi256ELi4ELb0ELb0EN7cutlass6half_tE19Flash_kernel_traitsILi64ELi64ELi256ELi4ES3_EELi8ELi6ELb0EEEvNS_16Flash_fwd_paramsE:
.text._ZN5flash32flash_fwd_splitkv_combine_kernelI23Flash_fwd_kernel_traitsILi64ELi64ELi256ELi4ELb0ELb0EN7cutlass6half_tE19Flash_kernel_traitsILi64ELi64ELi256ELi4ES3_EELi8ELi6ELb0EEEvNS_16Flash_fwd_paramsE:
[----:B------:R-:W-:Y:S08]  /*0000*/  LDC R1, c[0x0][0x28] ;  /* 0x00000a00ff017b82 */ /* 0x000ff00000000800 */
[----:B------:R-:W0:Y:S01]  /*0010*/  LDC.64 R26, c[0x0][0x2c0] ;  /* 0x0000b000ff1a7b82 */ /* 0x000e220000000a00 */
[----:B------:R-:W-:-:S07]  /*0020*/  ULDC UR5, c[0x0][0x270] ;  /* 0x00009c0000057ab9 */ /* 0x000fce0000000800 */
[----:B------:R-:W1:Y:S01]  /*0030*/  S2UR UR7, SR_CTAID.X ;  /* 0x00000000000779c3 */ /* 0x000e620000002500 */
[----:B0-----:R-:W-:Y:S01]  /*0040*/  IMAD R12, R26, UR5, RZ ;  /* 0x000000051a0c7c24 */ /* 0x001fe2000f8e02ff */
[----:B------:R-:W-:Y:S01]  /*0050*/  SHF.R.S32.HI R0, RZ, 0x1f, R27 ;  /* 0x0000001fff007819 */ /* 0x000fe2000001141b */
[----:B------:R-:W-:Y:S02]  /*0060*/  USHF.R.S32.HI UR5, URZ, 0x1f, UR5 ;  /* 0x0000001f3f057899 */ /* 0x000fe40008011405 */
[----:B------:R-:W-:Y:S01]  /*0070*/  IMAD R12, R12, R27, RZ ;  /* 0x0000001b0c0c7224 */ /* 0x000fe200078e02ff */
[----:B-1----:R-:W-:-:S04]  /*0080*/  USHF.L.U32 UR7, UR7, 0x3, URZ ;  /* 0x0000000307077899 */ /* 0x002fc8000800063f */
        /* <DEDUP_REMOVED lines=14> */
[----:B------:R-:W-:Y:S05]  /*0170*/  CALL.REL.NOINC `($__internal_1_$__cuda_sm20_div_s64) ;  /* 0x0000004400d47944 */ /* 0x000fea0003c00000 */
[----:B------:R-:W-:Y:S05]  /*0180*/  BRA `(.L_x_47) ;  /* 0x00000000004c7947 */ /* 0x000fea0003800000 */
.L_x_46:
[----:B------:R-:W0:Y:S01]  /*0190*/  I2F.U32.RP R4, R27 ;  /* 0x0000001b00047306 */ /* 0x000e220000209000 */
[----:B------:R-:W-:Y:S02]  /*01a0*/  ISETP.NE.U32.AND P0, PT, R27, RZ, PT ;  /* 0x000000ff1b00720c */ /* 0x000fe40003f05070 */
[----:B------:R-:W-:-:S05]  /*01b0*/  MOV R21, RZ ;  /* 0x000000ff00157202 */ /* 0x000fca0000000f00 */
[----:B0-----:R-:W0:Y:S02]  /*01c0*/  MUFU.RCP R3, R4 ;  /* 0x0000000400037308 */ /* 0x001e240000001000 */
[----:B0-----:R-:W-:-:S06]  /*01d0*/  VIADD R3, R3, 0xffffffe ;  /* 0x0ffffffe03037836 */ /* 0x001fcc0000000000 */
[----:B------:R-:W0:Y:S02]  /*01e0*/  F2I.FTZ.U32.TRUNC.NTZ R3, R3 ;  /* 0x0000000300037305 */ /* 0x000e24000021f000 */
[----:B0-----:R-:W-:-:S04]  /*01f0*/  IMAD.MOV R2, RZ, RZ, -R3 ;  /* 0x000000ffff027224 */ /* 0x001fc800078e0a03 */
[----:B------:R-:W-:Y:S01]  /*0200*/  IMAD R7, R2, R27, RZ ;  /* 0x0000001b02077224 */ /* 0x000fe200078e02ff */
[----:B------:R-:W-:-:S10]  /*0210*/  HFMA2.MMA R2, -RZ, RZ, 0, 0 ;  /* 0x00000000ff027435 */ /* 0x000fd400000001ff */
        /* <DEDUP_REMOVED lines=10> */
.L_x_47:
        /* <DEDUP_REMOVED lines=10> */
[----:B------:R-:W-:Y:S02]  /*0360*/  MOV R19, R21 ;  /* 0x0000001500137202 */ /* 0x000fe40000000f00 */
[----:B------:R-:W-:Y:S02]  /*0370*/  MOV R24, 0x390 ;  /* 0x0000039000187802 */ /* 0x000fe40000000f00 */
[----:B------:R-:W-:Y:S05]  /*0380*/  CALL.REL.NOINC `($__internal_1_$__cuda_sm20_div_s64) ;  /* 0x0000004400507944 */ /* 0x000fea0003c00000 */
[----:B------:R-:W-:Y:S02]  /*0390*/  MOV R6, R20 ;  /* 0x0000001400067202 */ /* 0x000fe40000000f00 */
[----:B------:R-:W-:Y:S01]  /*03a0*/  MOV R7, R21 ;  /* 0x0000001500077202 */ /* 0x000fe20000000f00 */
[----:B------:R-:W-:Y:S05]  /*03b0*/  BRA `(.L_x_50) ;  /* 0x00000000004c7947 */ /* 0x000fea0003800000 */
.L_x_49:
[----:B------:R-:W0:Y:S01]  /*03c0*/  I2F.U32.RP R8, R26 ;  /* 0x0000001a00087306 */ /* 0x000e220000209000 */
[----:B------:R-:W-:-:S07]  /*03d0*/  ISETP.NE.U32.AND P0, PT, R26, RZ, PT ;  /* 0x000000ff1a00720c */ /* 0x000fce0003f05070 */
[----:B0-----:R-:W0:Y:S02]  /*03e0*/  MUFU.RCP R4, R8 ;  /* 0x0000000800047308 */ /* 0x001e240000001000 */
[----:B0-----:R-:W-:-:S06]  /*03f0*/  VIADD R4, R4, 0xffffffe ;  /* 0x0ffffffe04047836 */ /* 0x001fcc0000000000 */
[----:B------:R-:W0:Y:S02]  /*0400*/  F2I.FTZ.U32.TRUNC.NTZ R3, R4 ;  /* 0x0000000400037305 */ /* 0x000e24000021f000 */
[----:B0-----:R-:W-:-:S04]  /*0410*/  IMAD.MOV R2, RZ, RZ, -R3 ;  /* 0x000000ffff027224 */ /* 0x001fc800078e0a03 */
[----:B------:R-:W-:Y:S01]  /*0420*/  IMAD R7, R2, R26, RZ ;  /* 0x0000001a02077224 */ /* 0x000fe200078e02ff */
[----:B------:R-:W-:-:S10]  /*0430*/  HFMA2.MMA R2, -RZ, RZ, 0, 0 ;  /* 0x00000000ff027435 */ /* 0x000fd400000001ff */
[----:B------:R-:W-:-:S06]  /*0440*/  IMAD.HI.U32 R7, R3, R7, R2 ;  /* 0x0000000703077227 */ /* 0x000fcc00078e0002 */
[----:B------:R-:W-:Y:S01]  /*0450*/  IMAD.HI.U32 R6, R7, R20, RZ ;  /* 0x0000001407067227 */ /* 0x000fe200078e00ff */
[----:B------:R-:W-:-:S03]  /*0460*/  MOV R7, RZ ;  /* 0x000000ff00077202 */ /* 0x000fc60000000f00 */
        /* <DEDUP_REMOVED lines=8> */
.L_x_50:
[----:B------:R-:W-:Y:S05]  /*04f0*/  BSYNC B0 ;  /* 0x0000000000007941 */ /* 0x000fea0003800000 */
.L_x_48:
        /* <DEDUP_REMOVED lines=26> */
[----:B------:R-:W-:-:S02]  /*06a0*/  ISETP.GE.AND P0, PT, R8, RZ, PT ;  /* 0x000000ff0800720c */ /* 0x000fc40003f06270 */
[----:B------:R-:W-:-:S05]  /*06b0*/  LEA.HI.SX32 R8, R3, 0x1, 0x1 ;  /* 0x0000000103087811 */ /* 0x000fca00078f0aff */
[----:B------:R-:W-:Y:S01]  /*06c0*/  @P2 VIADD R11, R11, 0x1 ;  /* 0x000000010b0b2836 */ /* 0x000fe20000000000 */
[----:B------:R-:W-:-:S03]  /*06d0*/  ISETP.GT.AND P2, PT, R3, RZ, PT ;  /* 0x000000ff0300720c */ /* 0x000fc60003f44270 */
[----:B------:R-:W-:-:S04]  /*06e0*/  IMAD.MOV.U32 R17, RZ, RZ, R11 ;  /* 0x000000ffff117224 */ /* 0x000fc800078e000b */
[----:B------:R-:W-:Y:S01]  /*06f0*/  @!P0 IMAD.MOV R17, RZ, RZ, -R17 ;  /* 0x000000ffff118224 */ /* 0x000fe200078e0a11 */
[----:B------:R-:W-:Y:S02]  /*0700*/  @!P1 LOP3.LUT R17, RZ, R9, RZ, 0x33, !PT ;  /* 0x00000009ff119212 */ /* 0x000fe400078e33ff */
[----:B------:R-:W-:Y:S02]  /*0710*/  ISETP.GE.AND P1, PT, R4, RZ, PT ;  /* 0x000000ff0400720c */ /* 0x000fe40003f26270 */
[----:B------:R-:W-:Y:S02]  /*0720*/  ISETP.LT.U32.AND P0, PT, R26, R17, PT ;  /* 0x000000111a00720c */ /* 0x000fe40003f01070 */
[----:B------:R-:W-:Y:S02]  /*0730*/  SHF.R.S32.HI R16, RZ, 0x1f, R17 ;  /* 0x0000001fff107819 */ /* 0x000fe40000011411 */
[----:B------:R-:W-:Y:S02]  /*0740*/  SHF.R.S32.HI R9, RZ, 0x1f, R3 ;  /* 0x0000001fff097819 */ /* 0x000fe40000011403 */
[----:B------:R-:W-:-:S03]  /*0750*/  ISETP.LT.AND.EX P0, PT, R25, R16, PT, P0 ;  /* 0x000000101900720c */ /* 0x000fc60003f01300 */
[----:B------:R-:W-:Y:S01]  /*0760*/  @!P2 IMAD.MOV R8, RZ, RZ, R9 ;  /* 0x000000ffff08a224 */ /* 0x000fe200078e0209 */
[C---:B------:R-:W-:Y:S01]  /*0770*/  SEL R16, R25.reuse, R16, P0 ;  /* 0x0000001019107207 */ /* 0x040fe20000000000 */
[----:B------:R-:W-:Y:S01]  /*0780*/  @!P1 IMAD.MOV R11, RZ, RZ, -R11 ;  /* 0x000000ffff0b9224 */ /* 0x000fe200078e0a0b */
[----:B------:R-:W-:Y:S02]  /*0790*/  @!P3 LOP3.LUT R11, RZ, R3, RZ, 0x33, !PT ;  /* 0x00000003ff0bb212 */ /* 0x000fe400078e33ff */
[----:B------:R-:W-:Y:S02]  /*07a0*/  LOP3.LUT R4, R25, R16, RZ, 0xfc, !PT ;  /* 0x0000001019047212 */ /* 0x000fe400078efcff */
[----:B------:R-:W-:Y:S01]  /*07b0*/  SEL R17, R26, R17, P0 ;  /* 0x000000111a117207 */ /* 0x000fe20000000000 */
[----:B------:R-:W-:Y:S01]  /*07c0*/  IMAD R3, R11, R8, RZ ;  /* 0x000000080b037224 */ /* 0x000fe200078e02ff */
        /* <DEDUP_REMOVED lines=8> */
[----:B------:R-:W-:Y:S02]  /*0850*/  MOV R32, R20 ;  /* 0x0000001400207202 */ /* 0x000fe40000000f00 */
[----:B------:R-:W-:Y:S01]  /*0860*/  MOV R33, R21 ;  /* 0x0000001500217202 */ /* 0x000fe20000000f00 */
[----:B------:R-:W-:Y:S05]  /*0870*/  BRA `(.L_x_53) ;  /* 0x00000000004c7947 */ /* 0x000fea0003800000 */
.L_x_52:
        /* <DEDUP_REMOVED lines=19> */
.L_x_53:
[----:B------:R-:W-:Y:S05]  /*09b0*/  BSYNC B0 ;  /* 0x0000000000007941 */ /* 0x000fea0003800000 */
.L_x_51:
[----:B------:R-:W0:Y:S01]  /*09c0*/  LDC R8, c[0x0][0x2c4] ;  /* 0x0000b100ff087b82 */ /* 0x000e220000000800 */
[----:B------:R-:W-:Y:S01]  /*09d0*/  ULDC UR4, c[0x0][0x270] ;  /* 0x00009c0000047ab9 */ /* 0x000fe20000000800 */
[----:B------:R-:W-:Y:S01]  /*09e0*/  IABS R11, R3 ;  /* 0x00000003000b7213 */ /* 0x000fe20000000000 */
[----:B------:R-:W1:Y:S01]  /*09f0*/  S2R R35, SR_TID.X ;  /* 0x0000000000237919 */ /* 0x000e620000002100 */
[----:B------:R-:W-:Y:S02]  /*0a00*/  BSSY B0, `(.L_x_54) ;  /* 0x0000078000007945 */ /* 0x000fe40003800000 */
[----:B------:R-:W2:Y:S08]  /*0a10*/  I2F.RP R4, R11 ;  /* 0x0000000b00047306 */ /* 0x000eb00000209400 */
[----:B--2---:R-:W2:Y:S01]  /*0a20*/  MUFU.RCP R4, R4 ;  /* 0x0000000400047308 */ /* 0x004ea20000001000 */
[----:B0-----:R-:W-:Y:S01]  /*0a30*/  IMAD R9, R8, UR4, RZ ;  /* 0x0000000408097c24 */ /* 0x001fe2000f8e02ff */
[----:B------:R-:W-:Y:S01]  /*0a40*/  IABS R10, R8 ;  /* 0x00000008000a7213 */ /* 0x000fe20000000000 */
[----:B------:R-:W-:-:S03]  /*0a50*/  UIADD3 UR4, UR4, -0x1, URZ ;  /* 0xffffffff04047890 */ /* 0x000fc6000fffe03f */
[----:B------:R-:W-:Y:S02]  /*0a60*/  IABS R13, R9 ;  /* 0x00000009000d7213 */ /* 0x000fe40000000000 */
[----:B------:R-:W0:Y:S01]  /*0a70*/  I2F.RP R15, R10 ;  /* 0x0000000a000f7306 */ /* 0x000e220000209400 */
[----:B------:R-:W-:Y:S02]  /*0a80*/  ISETP.NE.AND P5, PT, R9, RZ, PT ;  /* 0x000000ff0900720c */ /* 0x000fe40003fa5270 */
[----:B------:R-:W-:Y:S01]  /*0a90*/  IMAD.IADD R22, R2, 0x1, R13 ;  /* 0x0000000102167824 */ /* 0x000fe200078e020d */
[----:B------:R-:W-:-:S04]  /*0aa0*/  IABS R2, R3 ;  /* 0x0000000300027213 */ /* 0x000fc80000000000 */
[----:B------:R-:W3:Y:S01]  /*0ab0*/  I2F.RP R20, R13 ;  /* 0x0000000d00147306 */ /* 0x000ee20000209400 */
[----:B--2---:R-:W-:Y:S02]  /*0ac0*/  VIADD R18, R4, 0xffffffe ;  /* 0x0ffffffe04127836 */ /* 0x004fe40000000000 */
[----:B------:R-:W-:-:S05]  /*0ad0*/  IMAD.MOV R2, RZ, RZ, -R2 ;  /* 0x000000ffff027224 */ /* 0x000fca00078e0a02 */
[----:B0-----:R-:W0:Y:S08]  /*0ae0*/  MUFU.RCP R24, R15 ;  /* 0x0000000f00187308 */ /* 0x001e300000001000 */
[----:B---3--:R-:W2:Y:S08]  /*0af0*/  MUFU.RCP R28, R20 ;  /* 0x00000014001c7308 */ /* 0x008eb00000001000 */
[----:B------:R-:W3:Y:S01]  /*0b00*/  F2I.FTZ.U32.TRUNC.NTZ R19, R18 ;  /* 0x0000001200137305 */ /* 0x000ee2000021f000 */
[----:B0-----:R-:W-:-:S07]  /*0b10*/  VIADD R24, R24, 0xffffffe ;  /* 0x0ffffffe18187836 */ /* 0x001fce0000000000 */
[----:B------:R-:W0:Y:S01]  /*0b20*/  F2I.FTZ.U32.TRUNC.NTZ R25, R24 ;  /* 0x0000001800197305 */ /* 0x000e22000021f000 */
[----:B--2---:R-:W-:Y:S01]  /*0b30*/  VIADD R28, R28, 0xffffffe ;  /* 0x0ffffffe1c1c7836 */ /* 0x004fe20000000000 */
[----:B------:R-:W-:Y:S01]  /*0b40*/  IABS R20, R22 ;  /* 0x0000001600147213 */ /* 0x000fe20000000000 */
[----:B---3--:R-:W-:-:S05]  /*0b50*/  IMAD.MOV R14, RZ, RZ, -R19 ;  /* 0x000000ffff0e7224 */ /* 0x008fca00078e0a13 */
[----:B------:R-:W2:Y:S01]  /*0b60*/  F2I.FTZ.U32.TRUNC.NTZ R29, R28 ;  /* 0x0000001c001d7305 */ /* 0x000ea2000021f000 */
[----:B------:R-:W-:Y:S02]  /*0b70*/  IMAD.MOV.U32 R18, RZ, RZ, RZ ;  /* 0x000000ffff127224 */ /* 0x000fe400078e00ff */
[----:B------:R-:W-:-:S04]  /*0b80*/  IMAD R14, R14, R11, RZ ;  /* 0x0000000b0e0e7224 */ /* 0x000fc800078e02ff */
[----:B------:R-:W-:Y:S01]  /*0b90*/  IMAD.HI.U32 R14, R19, R14, R18 ;  /* 0x0000000e130e7227 */ /* 0x000fe200078e0012 */
[----:B------:R-:W-:-:S03]  /*0ba0*/  IABS R19, R9 ;  /* 0x0000000900137213 */ /* 0x000fc60000000000 */
[----:B0-----:R-:W-:Y:S02]  /*0bb0*/  IMAD.MOV R15, RZ, RZ, -R25 ;  /* 0x000000ffff0f7224 */ /* 0x001fe400078e0a19 */
[----:B------:R-:W-:Y:S02]  /*0bc0*/  IMAD.MOV R19, RZ, RZ, -R19 ;  /* 0x000000ffff137224 */ /* 0x000fe400078e0a13 */
[----:B--2---:R-:W-:Y:S02]  /*0bd0*/  IMAD.MOV R4, RZ, RZ, -R29 ;  /* 0x000000ffff047224 */ /* 0x004fe400078e0a1d */
[----:B------:R-:W-:Y:S02]  /*0be0*/  IMAD.MOV.U32 R28, RZ, RZ, RZ ;  /* 0x000000ffff1c7224 */ /* 0x000fe400078e00ff */
[----:B------:R-:W-:Y:S02]  /*0bf0*/  IMAD R21, R4, R13, RZ ;  /* 0x0000000d04157224 */ /* 0x000fe400078e02ff */
[----:B------:R-:W-:-:S02]  /*0c00*/  VIADD R4, R11, UR4 ;  /* 0x000000040b047c36 */ /* 0x000fc40008000000 */
[----:B------:R-:W-:-:S03]  /*0c10*/  IMAD.HI.U32 R21, R29, R21, R28 ;  /* 0x000000151d157227 */ /* 0x000fc600078e001c */
[----:B------:R-:W-:Y:S01]  /*0c20*/  IABS R18, R4 ;  /* 0x0000000400127213 */ /* 0x000fe20000000000 */
[----:B------:R-:W-:Y:S02]  /*0c30*/  IMAD R15, R15, R10, RZ ;  /* 0x0000000a0f0f7224 */ /* 0x000fe400078e02ff */
[----:B------:R-:W-:-:S04]  /*0c40*/  IMAD.HI.U32 R21, R21, R20, RZ ;  /* 0x0000001415157227 */ /* 0x000fc800078e00ff */
[----:B------:R-:W-:Y:S02]  /*0c50*/  IMAD R26, R21, R19, R20 ;  /* 0x00000013151a7224 */ /* 0x000fe400078e0214 */
[----:B------:R-:W-:Y:S02]  /*0c60*/  IMAD.MOV.U32 R24, RZ, RZ, RZ ;  /* 0x000000ffff187224 */ /* 0x000fe400078e00ff */
[----:B------:R-:W-:Y:S01]  /*0c70*/  IMAD.HI.U32 R19, R14, R18, RZ ;  /* 0x000000120e137227 */ /* 0x000fe200078e00ff */
[----:B------:R-:W-:Y:S02]  /*0c80*/  ISETP.GT.U32.AND P4, PT, R13, R26, PT ;  /* 0x0000001a0d00720c */ /* 0x000fe40003f84070 */
[C---:B------:R-:W-:Y:S01]  /*0c90*/  LOP3.LUT R14, R22.reuse, R13, RZ, 0x3c, !PT ;  /* 0x0000000d160e7212 */ /* 0x040fe200078e3cff */
[----:B------:R-:W-:Y:S01]  /*0ca0*/  IMAD.HI.U32 R15, R25, R15, R24 ;  /* 0x0000000f190f7227 */ /* 0x000fe200078e0018 */
[----:B------:R-:W-:Y:S02]  /*0cb0*/  LOP3.LUT R22, R22, R8, RZ, 0x3c, !PT ;  /* 0x0000000816167212 */ /* 0x000fe400078e3cff */
[----:B------:R-:W-:Y:S01]  /*0cc0*/  ISETP.GE.AND P1, PT, R14, RZ, PT ;  /* 0x000000ff0e00720c */ /* 0x000fe20003f26270 */
[----:B------:R-:W-:Y:S01]  /*0cd0*/  IMAD R2, R19, R2, R18 ;  /* 0x0000000213027224 */ /* 0x000fe200078e0212 */
[----:B------:R-:W-:Y:S01]  /*0ce0*/  LEA.HI.SX32 R14, R9, 0x1, 0x1 ;  /* 0x00000001090e7811 */ /* 0x000fe200078f0aff */
[----:B------:R-:W-:-:S03]  /*0cf0*/  IMAD.HI.U32 R15, R15, R20, RZ ;  /* 0x000000140f0f7227 */ /* 0x000fc600078e00ff */
[----:B------:R-:W-:Y:S01]  /*0d00*/  ISETP.GT.U32.AND P3, PT, R11, R2, PT ;  /* 0x000000020b00720c */ /* 0x000fe20003f64070 */
[----:B------:R-:W-:Y:S01]  /*0d10*/  @!P4 IMAD.IADD R26, R26, 0x1, -R13 ;  /* 0x000000011a1ac824 */ /* 0x000fe200078e0a0d */
[----:B------:R-:W-:Y:S01]  /*0d20*/  IADD3 R23, -R15, RZ, RZ ;  /* 0x000000ff0f177210 */ /* 0x000fe20007ffe1ff */
[----:B------:R-:W-:-:S03]  /*0d30*/  @!P4 VIADD R21, R21, 0x1 ;  /* 0x000000011515c836 */ /* 0x000fc60000000000 */
[----:B------:R-:W-:Y:S01]  /*0d40*/  ISETP.GE.U32.AND P2, PT, R26, R13, PT ;  /* 0x0000000d1a00720c */ /* 0x000fe20003f46070 */
[----:B------:R-:W-:-:S05]  /*0d50*/  IMAD R23, R10, R23, R20 ;  /* 0x000000170a177224 */ /* 0x000fca00078e0214 */
[----:B------:R-:W-:Y:S01]  /*0d60*/  ISETP.GT.U32.AND P0, PT, R10, R23, PT ;  /* 0x000000170a00720c */ /* 0x000fe20003f04070 */
[----:B------:R-:W-:Y:S02]  /*0d70*/  @!P3 IMAD.IADD R2, R2, 0x1, -R11 ;  /* 0x000000010202b824 */ /* 0x000fe400078e0a0b */
[----:B------:R-:W-:Y:S01]  /*0d80*/  @!P3 VIADD R19, R19, 0x1 ;  /* 0x000000011313b836 */ /* 0x000fe20000000000 */
[----:B------:R-:W-:Y:S02]  /*0d90*/  ISETP.NE.AND P3, PT, R3, RZ, PT ;  /* 0x000000ff0300720c */ /* 0x000fe40003f65270 */
[-C--:B------:R-:W-:Y:S01]  /*0da0*/  ISETP.GE.U32.AND P6, PT, R2, R11.reuse, PT ;  /* 0x0000000b0200720c */ /* 0x080fe20003fc6070 */
[----:B------:R-:W-:Y:S01]  /*0db0*/  @P2 VIADD R21, R21, 0x1 ;  /* 0x0000000115152836 */ /* 0x000fe20000000000 */
[----:B------:R-:W-:-:S03]  /*0dc0*/  LOP3.LUT R2, R4, R11, RZ, 0x3c, !PT ;  /* 0x0000000b04027212 */ /* 0x000fc600078e3cff */
[----:B------:R-:W-:Y:S01]  /*0dd0*/  @!P1 IMAD.MOV R21, RZ, RZ, -R21 ;  /* 0x000000ffff159224 */ /* 0x000fe200078e0a15 */
[----:B------:R-:W-:Y:S01]  /*0de0*/  ISETP.GE.AND P2, PT, R2, RZ, PT ;  /* 0x000000ff0200720c */ /* 0x000fe20003f46270 */
[----:B------:R-:W-:Y:S01]  /*0df0*/  @!P0 IMAD.IADD R23, R23, 0x1, -R10 ;  /* 0x0000000117178824 */ /* 0x000fe200078e0a0a */
[----:B------:R-:W-:Y:S01]  /*0e00*/  @!P5 LOP3.LUT R21, RZ, R13, RZ, 0x33, !PT ;  /* 0x0000000dff15d212 */ /* 0x000fe200078e33ff */
[----:B------:R-:W-:Y:S01]  /*0e10*/  @!P0 VIADD R15, R15, 0x1 ;  /* 0x000000010f0f8836 */ /* 0x000fe20000000000 */
[----:B------:R-:W-:Y:S02]  /*0e20*/  ISETP.GE.AND P1, PT, R22, RZ, PT ;  /* 0x000000ff1600720c */ /* 0x000fe40003f26270 */
[----:B------:R-:W-:Y:S02]  /*0e30*/  ISETP.GE.U32.AND P4, PT, R23, R10, PT ;  /* 0x0000000a1700720c */ /* 0x000fe40003f86070 */
[----:B------:R-:W-:Y:S02]  /*0e40*/  ISETP.LT.U32.AND P0, PT, R6, R21, PT ;  /* 0x000000150600720c */ /* 0x000fe40003f01070 */
[----:B------:R-:W-:-:S02]  /*0e50*/  SHF.R.S32.HI R13, RZ, 0x1f, R21 ;  /* 0x0000001fff0d7819 */ /* 0x000fc40000011415 */
[----:B------:R-:W-:Y:S02]  /*0e60*/  @P6 IADD3 R19, R19, 0x1, RZ ;  /* 0x0000000113136810 */ /* 0x000fe40007ffe0ff */
[----:B------:R-:W-:Y:S02]  /*0e70*/  ISETP.LT.AND.EX P0, PT, R7, R13, PT, P0 ;  /* 0x0000000d0700720c */ /* 0x000fe40003f01300 */
[----:B------:R-:W-:Y:S01]  /*0e80*/  ISETP.GT.AND P5, PT, R9, RZ, PT ;  /* 0x000000ff0900720c */ /* 0x000fe20003fa4270 */
[----:B------:R-:W-:Y:S01]  /*0e90*/  @!P2 IMAD.MOV R19, RZ, RZ, -R19 ;  /* 0x000000ffff13a224 */ /* 0x000fe200078e0a13 */
[----:B------:R-:W-:Y:S01]  /*0ea0*/  @!P3 LOP3.LUT R19, RZ, R11, RZ, 0x33, !PT ;  /* 0x0000000bff13b212 */ /* 0x000fe200078e33ff */
[----:B------:R-:W-:Y:S01]  /*0eb0*/  @P4 VIADD R15, R15, 0x1 ;  /* 0x000000010f0f4836 */ /* 0x000fe20000000000 */
[C---:B------:R-:W-:Y:S02]  /*0ec0*/  SEL R11, R7.reuse, R13, P0 ;  /* 0x0000000d070b7207 */ /* 0x040fe40000000000 */
[----:B------:R-:W-:Y:S01]  /*0ed0*/  ISETP.NE.AND P2, PT, R8, RZ, PT ;  /* 0x000000ff0800720c */ /* 0x000fe20003f45270 */
[----:B------:R-:W-:Y:S01]  /*0ee0*/  @!P1 IMAD.MOV R15, RZ, RZ, -R15 ;  /* 0x000000ffff0f9224 */ /* 0x000fe200078e0a0f */
[----:B------:R-:W-:-:S02]  /*0ef0*/  LOP3.LUT R10, R7, R11, RZ, 0xfc, !PT ;  /* 0x0000000b070a7212 */ /* 0x000fc400078efcff */
[----:B------:R-:W-:Y:S02]  /*0f00*/  SHF.R.S32.HI R2, RZ, 0x1f, R9 ;  /* 0x0000001fff027819 */ /* 0x000fe40000011409 */
[----:B------:R-:W-:Y:S02]  /*0f10*/  ISETP.NE.U32.AND P1, PT, R10, RZ, PT ;  /* 0x000000ff0a00720c */ /* 0x000fe40003f25070 */
[----:B------:R-:W-:Y:S01]  /*0f20*/  ISETP.LT.U32.AND P3, PT, R32, R19, PT ;  /* 0x000000132000720c */ /* 0x000fe20003f61070 */
[----:B------:R-:W-:Y:S01]  /*0f30*/  @!P5 IMAD.MOV R14, RZ, RZ, R2 ;  /* 0x000000ffff0ed224 */ /* 0x000fe200078e0202 */
[----:B------:R-:W-:Y:S02]  /*0f40*/  SHF.R.S32.HI R9, RZ, 0x1f, R19 ;  /* 0x0000001fff097819 */ /* 0x000fe40000011413 */
[----:B------:R-:W-:Y:S02]  /*0f50*/  SEL R13, R6, R21, P0 ;  /* 0x00000015060d7207 */ /* 0x000fe40000000000 */
[----:B------:R-:W-:-:S02]  /*0f60*/  @!P2 LOP3.LUT R15, RZ, R8, RZ, 0x33, !PT ;  /* 0x00000008ff0fa212 */ /* 0x000fc400078e33ff */
[----:B------:R-:W-:-:S03]  /*0f70*/  ISETP.LT.AND.EX P3, PT, R33, R9, PT, P3 ;  /* 0x000000092100720c */ /* 0x000fc60003f61330 */
[----:B------:R-:W-:Y:S01]  /*0f80*/  IMAD R2, R15, R14, RZ ;  /* 0x0000000e0f027224 */ /* 0x000fe200078e02ff */
[----:B------:R-:W-:Y:S02]  /*0f90*/  SEL R15, R32, R19, P3 ;  /* 0x00000013200f7207 */ /* 0x000fe40001800000 */
[----:B------:R-:W-:Y:S01]  /*0fa0*/  SEL R14, R33, R9, P3 ;  /* 0x00000009210e7207 */ /* 0x000fe20001800000 */
[----:B-1----:R-:W-:Y:S06]  /*0fb0*/  @!P1 BRA `(.L_x_55) ;  /* 0x0000000000249947 */ /* 0x002fec0003800000 */
        /* <DEDUP_REMOVED lines=9> */
.L_x_55:
[----:B------:R-:W0:Y:S01]  /*1050*/  I2F.U32.RP R10, R13 ;  /* 0x0000000d000a7306 */ /* 0x000e220000209000 */
[----:B------:R-:W-:Y:S01]  /*1060*/  HFMA2.MMA R8, -RZ, RZ, 0, 0 ;  /* 0x00000000ff087435 */ /* 0x000fe200000001ff */
[----:B------:R-:W-:-:S06]  /*1070*/  ISETP.NE.U32.AND P0, PT, R13, RZ, PT ;  /* 0x000000ff0d00720c */ /* 0x000fcc0003f05070 */
[----:B0-----:R-:W0:Y:S02]  /*1080*/  MUFU.RCP R9, R10 ;  /* 0x0000000a00097308 */ /* 0x001e240000001000 */
[----:B0-----:R-:W-:-:S06]  /*1090*/  VIADD R9, R9, 0xffffffe ;  /* 0x0ffffffe09097836 */ /* 0x001fcc0000000000 */
[----:B------:R-:W0:Y:S02]  /*10a0*/  F2I.FTZ.U32.TRUNC.NTZ R9, R9 ;  /* 0x0000000900097305 */ /* 0x000e24000021f000 */
[----:B0-----:R-:W-:-:S04]  /*10b0*/  IMAD.MOV R7, RZ, RZ, -R9 ;  /* 0x000000ffff077224 */ /* 0x001fc800078e0a09 */
[----:B------:R-:W-:-:S04]  /*10c0*/  IMAD R7, R7, R13, RZ ;  /* 0x0000000d07077224 */ /* 0x000fc800078e02ff */
[----:B------:R-:W-:Y:S01]  /*10d0*/  IMAD.HI.U32 R7, R9, R7, R8 ;  /* 0x0000000709077227 */ /* 0x000fe200078e0008 */
[----:B------:R-:W-:-:S05]  /*10e0*/  MOV R9, RZ ;  /* 0x000000ff00097202 */ /* 0x000fca0000000f00 */
        /* <DEDUP_REMOVED lines=9> */
.L_x_56:
[----:B------:R-:W-:Y:S05]  /*1180*/  BSYNC B0 ;  /* 0x0000000000007941 */ /* 0x000fea0003800000 */
.L_x_54:
        /* <DEDUP_REMOVED lines=10> */
[----:B------:R-:W-:Y:S01]  /*1230*/  VIADD R37, R25, 0x20 ;  /* 0x0000002019257836 */ /* 0x000fe20000000000 */
        /* <DEDUP_REMOVED lines=12> */
[----:B------:R-:W-:Y:S01]  /*1300*/  @!P1 IMAD.WIDE.U32 R44, R12, R25, R42 ;  /* 0x000000190c2c9225 */ /* 0x000fe200078e002a */
[----:B------:R-:W-:Y:S02]  /*1310*/  @!P5 SHF.R.S32.HI R29, RZ, 0x1f, R31 ;  /* 0x0000001fff1dd819 */ /* 0x000fe4000001141f */
[----:B------:R-:W-:Y:S01]  /*1320*/  @!P4 SHF.R.S32.HI R39, RZ, 0x1f, R37 ;  /* 0x0000001fff27c819 */ /* 0x000fe20000011425 */
[-C--:B------:R-:W-:Y:S02]  /*1330*/  @!P1 IMAD R26, R41, R12.reuse, RZ ;  /* 0x0000000c291a9224 */ /* 0x080fe400078e02ff */
[----:B------:R-:W1:Y:S01]  /*1340*/  @!P3 LDC.64 R6, c[0x0][0x2b8] ;  /* 0x0000ae00ff06bb82 */ /* 0x000e620000000a00 */
[----:B------:R-:W-:Y:S02]  /*1350*/  @!P5 IMAD R28, R29, R12, RZ ;  /* 0x0000000c1d1cd224 */ /* 0x000fe400078e02ff */
[----:B------:R-:W-:-:S02]  /*1360*/  @!P1 IMAD R29, R25, R5, R26 ;  /* 0x00000005191d9224 */ /* 0x000fc400078e021a */
[----:B------:R-:W-:-:S03]  /*1370*/  @!P5 IMAD.WIDE.U32 R40, R12, R31, R42 ;  /* 0x0000001f0c28d225 */ /* 0x000fc600078e002a */
[----:B------:R-:W2:Y:S01]  /*1380*/  @!P4 LDC.64 R18, c[0x0][0x2b8] ;  /* 0x0000ae00ff12cb82 */ /* 0x000ea20000000a00 */
[----:B------:R-:W-:Y:S01]  /*1390*/  @!P5 IMAD R28, R31, R5, R28 ;  /* 0x000000051f1cd224 */ /* 0x000fe200078e021c */
[----:B------:R-:W-:Y:S01]  /*13a0*/  @!P3 SHF.R.S32.HI R31, RZ, 0x1f, R30 ;  /* 0x0000001fff1fb819 */ /* 0x000fe2000001141e */
[----:B------:R-:W-:Y:S02]  /*13b0*/  @!P4 IMAD R26, R39, R12, RZ ;  /* 0x0000000c271ac224 */ /* 0x000fe400078e02ff */
[----:B------:R-:W-:Y:S02]  /*13c0*/  @!P4 IMAD.MOV.U32 R38, RZ, RZ, R42 ;  /* 0x000000ffff26c224 */ /* 0x000fe400078e002a */
[----:B------:R-:W-:Y:S01]  /*13d0*/  @!P4 IMAD.MOV.U32 R39, RZ, RZ, R43 ;  /* 0x000000ffff27c224 */ /* 0x000fe200078e002b */
[----:B------:R-:W3:Y:S01]  /*13e0*/  @!P5 LDC.64 R20, c[0x0][0x2b8] ;  /* 0x0000ae00ff14db82 */ /* 0x000ee20000000a00 */
[----:B------:R-:W-:Y:S01]  /*13f0*/  @!P1 IMAD.IADD R29, R45, 0x1, R29 ;  /* 0x000000012d1d9824 */ /* 0x000fe200078e021d */
[----:B0-----:R-:W-:Y:S01]  /*1400*/  @!P1 LEA R22, P0, R44, R22, 0x2 ;  /* 0x000000162c169211 */ /* 0x001fe200078010ff */
[----:B------:R-:W-:-:S03]  /*1410*/  @!P4 IMAD.WIDE.U32 R38, R12, R37, R38 ;  /* 0x000000250c26c225 */ /* 0x000fc600078e0026 */
[----:B------:R-:W-:Y:S01]  /*1420*/  @!P1 LEA.HI.X R23, R44, R23, R29, 0x2, P0 ;  /* 0x000000172c179211 */ /* 0x000fe200000f141d */
[----:B------:R-:W-:Y:S02]  /*1430*/  @!P4 IMAD R26, R37, R5, R26 ;  /* 0x00000005251ac224 */ /* 0x000fe400078e021a */
[----:B------:R-:W-:Y:S02]  /*1440*/  @!P3 IMAD R31, R31, R12, RZ ;  /* 0x0000000c1f1fb224 */ /* 0x000fe400078e02ff */
[----:B------:R-:W-:Y:S02]  /*1450*/  @!P3 IMAD.MOV.U32 R36, RZ, RZ, R42 ;  /* 0x000000ffff24b224 */ /* 0x000fe400078e002a */
[----:B------:R-:W-:Y:S02]  /*1460*/  @!P3 IMAD.MOV.U32 R37, RZ, RZ, R43 ;  /* 0x000000ffff25b224 */ /* 0x000fe400078e002b */
[----:B------:R-:W-:Y:S02]  /*1470*/  IMAD.MOV.U32 R29, RZ, RZ, -0x800000 ;  /* 0xff800000ff1d7424 */ /* 0x000fe400078e00ff */
[----:B------:R-:W-:-:S04]  /*1480*/  @!P3 IMAD.WIDE.U32 R36, R12, R30, R36 ;  /* 0x0000001e0c24b225 */ /* 0x000fc800078e0024 */
[----:B------:R-:W-:Y:S01]  /*1490*/  @!P3 IMAD R31, R30, R5, R31 ;  /* 0x000000051e1fb224 */ /* 0x000fe200078e021f */
[----:B-1----:R-:W-:Y:S01]  /*14a0*/  @!P3 LEA R6, P0, R36, R6, 0x2 ;  /* 0x000000062406b211 */ /* 0x002fe200078010ff */
[----:B------:R0:W4:Y:S01]  /*14b0*/  @!P1 LDG.E R29, desc[UR8][R22.64] ;  /* 0x00000008161d9981 */ /* 0x000122000c1e1900 */
[----:B------:R-:W-:Y:S01]  /*14c0*/  @!P4 IMAD.IADD R26, R39, 0x1, R26 ;  /* 0x00000001271ac824 */ /* 0x000fe200078e021a */
[----:B--2---:R-:W-:Y:S01]  /*14d0*/  @!P4 LEA R18, P1, R38, R18, 0x2 ;  /* 0x000000122612c211 */ /* 0x004fe200078210ff */
[----:B------:R-:W-:Y:S01]  /*14e0*/  @!P3 IMAD.IADD R31, R37, 0x1, R31 ;  /* 0x00000001251fb824 */ /* 0x000fe200078e021f */
[----:B---3--:R-:W-:Y:S01]  /*14f0*/  @!P5 LEA R20, P2, R40, R20, 0x2 ;  /* 0x000000142814d211 */ /* 0x008fe200078410ff */
[----:B------:R-:W-:Y:S01]  /*1500*/  @!P5 IMAD.IADD R28, R41, 0x1, R28 ;  /* 0x00000001291cd824 */ /* 0x000fe200078e021c */
[----:B------:R-:W-:Y:S01]  /*1510*/  @!P4 LEA.HI.X R19, R38, R19, R26, 0x2, P1 ;  /* 0x000000132613c211 */ /* 0x000fe200008f141a */
[----:B------:R-:W-:Y:S01]  /*1520*/  IMAD.MOV.U32 R26, RZ, RZ, -0x800000 ;  /* 0xff800000ff1a7424 */ /* 0x000fe200078e00ff */
[----:B------:R-:W-:-:S02]  /*1530*/  @!P3 LEA.HI.X R7, R36, R7, R31, 0x2, P0 ;  /* 0x000000072407b211 */ /* 0x000fc400000f141f */
[----:B------:R-:W-:Y:S01]  /*1540*/  @!P5 LEA.HI.X R21, R40, R21, R28, 0x2, P2 ;  /* 0x000000152815d211 */ /* 0x000fe200010f141c */
[----:B------:R-:W1:Y:S04]  /*1550*/  LDC R31, c[0x0][0x270] ;  /* 0x00009c00ff1f7b82 */ /* 0x000e680000000800 */
[----:B------:R2:W3:Y:S01]  /*1560*/  @!P5 LDG.E R26, desc[UR8][R20.64] ;  /* 0x00000008141ad981 */ /* 0x0004e2000c1e1900 */
[----:B0-----:R-:W-:Y:S02]  /*1570*/  IMAD.MOV.U32 R22, RZ, RZ, -0x800000 ;  /* 0xff800000ff167424 */ /* 0x001fe400078e00ff */
[----:B------:R-:W-:-:S04]  /*1580*/  IMAD.MOV.U32 R23, RZ, RZ, -0x800000 ;  /* 0xff800000ff177424 */ /* 0x000fc800078e00ff */
[----:B------:R0:W5:Y:S04]  /*1590*/  @!P3 LDG.E R22, desc[UR8][R6.64] ;  /* 0x000000080616b981 */ /* 0x000168000c1e1900 */
[----:B------:R0:W5:Y:S01]  /*15a0*/  @!P4 LDG.E R23, desc[UR8][R18.64] ;  /* 0x000000081217c981 */ /* 0x000162000c1e1900 */
[----:B-1----:R-:W-:-:S04]  /*15b0*/  IABS R28, R31 ;  /* 0x0000001f001c7213 */ /* 0x002fc80000000000 */
[----:B------:R-:W1:Y:S08]  /*15c0*/  I2F.U32.RP R34, R28 ;  /* 0x0000001c00227306 */ /* 0x000e700000209000 */
[----:B-1----:R-:W1:Y:S01]  /*15d0*/  MUFU.RCP R36, R34 ;  /* 0x0000002200247308 */ /* 0x002e620000001000 */
[----:B--2---:R-:W2:Y:S01]  /*15e0*/  S2R R20, SR_CgaCtaId ;  /* 0x0000000000147919 */ /* 0x004ea20000008800 */
[----:B-1----:R-:W-:-:S06]  /*15f0*/  VIADD R36, R36, 0xffffffe ;  /* 0x0ffffffe24247836 */ /* 0x002fcc0000000000 */
[----:B------:R-:W1:Y:S01]  /*1600*/  F2I.FTZ.U32.TRUNC.NTZ R37, R36 ;  /* 0x0000002400257305 */ /* 0x000e62000021f000 */
[----:B0-----:R-:W-:Y:S02]  /*1610*/  IABS R6, R4 ;  /* 0x0000000400067213 */ /* 0x001fe40000000000 */
[----:B------:R-:W-:Y:S01]  /*1620*/  IABS R18, R31 ;  /* 0x0000001f00127213 */ /* 0x000fe20000000000 */
[----:B-1----:R-:W-:Y:S02]  /*1630*/  IMAD.MOV R30, RZ, RZ, -R37 ;  /* 0x000000ffff1e7224 */ /* 0x002fe400078e0a25 */
[----:B------:R-:W-:Y:S02]  /*1640*/  IMAD.MOV.U32 R36, RZ, RZ, RZ ;  /* 0x000000ffff247224 */ /* 0x000fe400078e00ff */
[----:B------:R-:W-:-:S04]  /*1650*/  IMAD R7, R30, R28, RZ ;  /* 0x0000001c1e077224 */ /* 0x000fc800078e02ff */
[----:B------:R-:W-:-:S04]  /*1660*/  IMAD.HI.U32 R7, R37, R7, R36 ;  /* 0x0000000725077227 */ /* 0x000fc800078e0024 */
[----:B------:R-:W-:Y:S02]  /*1670*/  IMAD.MOV R18, RZ, RZ, -R18 ;  /* 0x000000ffff127224 */ /* 0x000fe400078e0a12 */
[----:B------:R-:W-:-:S04]  /*1680*/  IMAD.HI.U32 R7, R7, R6, RZ ;  /* 0x0000000607077227 */ /* 0x000fc800078e00ff */
[----:B------:R-:W-:Y:S01]  /*1690*/  IMAD R19, R7, R18, R6 ;  /* 0x0000001207137224 */ /* 0x000fe200078e0206 */
[----:B------:R-:W-:-:S04]  /*16a0*/  MOV R21, 0x400 ;  /* 0x0000040000157802 */ /* 0x000fc80000000f00 */
[----:B------:R-:W-:Y:S02]  /*16b0*/  ISETP.GT.U32.AND P3, PT, R28, R19, PT ;  /* 0x000000131c00720c */ /* 0x000fe40003f64070 */
[----:B--2---:R-:W-:Y:S02]  /*16c0*/  LEA R6, R20, R21, 0x18 ;  /* 0x0000001514067211 */ /* 0x004fe400078ec0ff */
[C---:B------:R-:W-:Y:S02]  /*16d0*/  ISETP.GT.AND P6, PT, R35.reuse, 0x7f, PT ;  /* 0x0000007f2300780c */ /* 0x040fe40003fc4270 */
[----:B------:R-:W-:Y:S01]  /*16e0*/  ISETP.GT.AND P1, PT, R35, 0x17f, PT ;  /* 0x0000017f2300780c */ /* 0x000fe20003f24270 */
[----:B------:R-:W-:Y:S01]  /*16f0*/  IMAD R25, R25, 0x24, R6 ;  /* 0x0000002419197824 */ /* 0x000fe200078e0206 */
[C---:B------:R-:W-:Y:S02]  /*1700*/  ISETP.GT.AND P2, PT, R35.reuse, 0x1ff, PT ;  /* 0x000001ff2300780c */ /* 0x040fe40003f44270 */
[----:B------:R-:W-:Y:S01]  /*1710*/  ISETP.GT.AND P0, PT, R35, 0xff, PT ;  /* 0x000000ff2300780c */ /* 0x000fe20003f04270 */
[----:B------:R-:W-:-:S02]  /*1720*/  IMAD R25, R24, 0x4, R25 ;  /* 0x0000000418197824 */ /* 0x000fc400078e0219 */
[----:B------:R-:W-:Y:S01]  /*1730*/  @!P3 IMAD.IADD R19, R19, 0x1, -R28 ;  /* 0x000000011313b824 */ /* 0x000fe200078e0a1c */
[----:B------:R-:W-:-:S04]  /*1740*/  LOP3.LUT R18, R33, R14, RZ, 0xfc, !PT ;  /* 0x0000000e21127212 */ /* 0x000fc800078efcff */
[----:B------:R-:W-:Y:S02]  /*1750*/  ISETP.GE.U32.AND P4, PT, R19, R28, PT ;  /* 0x0000001c1300720c */ /* 0x000fe40003f86070 */
[----:B------:R-:W-:Y:S01]  /*1760*/  LOP3.LUT R4, R4, R31, RZ, 0x3c, !PT ;  /* 0x0000001f04047212 */ /* 0x000fe200078e3cff */
[----:B------:R-:W-:Y:S01]  /*1770*/  @!P3 VIADD R7, R7, 0x1 ;  /* 0x000000010707b836 */ /* 0x000fe20000000000 */
[----:B------:R-:W-:Y:S09]  /*1780*/  BSSY B0, `(.L_x_57) ;  /* 0x0000029000007945 */ /* 0x000ff20003800000 */
[----:B------:R-:W-:Y:S01]  /*1790*/  @P4 VIADD R7, R7, 0x1 ;  /* 0x0000000107074836 */ /* 0x000fe20000000000 */
[----:B----4-:R0:W-:Y:S01]  /*17a0*/  @!P2 STS [R25], R29 ;  /* 0x0000001d1900a388 */ /* 0x0101e20000000800 */
[----:B------:R-:W-:-:S02]  /*17b0*/  ISETP.GE.AND P2, PT, R4, RZ, PT ;  /* 0x000000ff0400720c */ /* 0x000fc40003f46270 */
[----:B------:R-:W-:Y:S01]  /*17c0*/  IMAD.MOV.U32 R4, RZ, RZ, R7 ;  /* 0x000000ffff047224 */ /* 0x000fe200078e0007 */
[----:B---3--:R0:W-:Y:S01]  /*17d0*/  @!P1 STS [R25+0x240], R26 ;  /* 0x0002401a19009388 */ /* 0x0081e20000000800 */
[----:B------:R-:W-:-:S03]  /*17e0*/  ISETP.NE.U32.AND P1, PT, R18, RZ, PT ;  /* 0x000000ff1200720c */ /* 0x000fc60003f25070 */
[----:B-----5:R0:W-:Y:S04]  /*17f0*/  @!P6 STS [R25+0x6c0], R22 ;  /* 0x0006c0161900e388 */ /* 0x0201e80000000800 */
[----:B------:R0:W-:Y:S01]  /*1800*/  @!P0 STS [R25+0x480], R23 ;  /* 0x0004801719008388 */ /* 0x0001e20000000800 */
[----:B------:R-:W-:Y:S01]  /*1810*/  ISETP.NE.AND P0, PT, R31, RZ, PT ;  /* 0x000000ff1f00720c */ /* 0x000fe20003f05270 */
[----:B------:R-:W-:-:S12]  /*1820*/  @!P2 IMAD.MOV R4, RZ, RZ, -R4 ;  /* 0x000000ffff04a224 */ /* 0x000fd800078e0a04 */
[----:B------:R-:W-:Y:S01]  /*1830*/  @!P0 LOP3.LUT R4, RZ, R31, RZ, 0x33, !PT ;  /* 0x0000001fff048212 */ /* 0x000fe200078e33ff */
[----:B------:R-:W-:Y:S06]  /*1840*/  @!P1 BRA `(.L_x_58) ;  /* 0x0000000000249947 */ /* 0x000fec0003800000 */
[----:B------:R-:W-:Y:S01]  /*1850*/  IMAD.MOV.U32 R28, RZ, RZ, R32 ;  /* 0x000000ffff1c7224 */ /* 0x000fe200078e0020 */
[----:B0-----:R-:W-:Y:S01]  /*1860*/  MOV R26, R15 ;  /* 0x0000000f001a7202 */ /* 0x001fe20000000f00 */
[----:B------:R-:W-:Y:S01]  /*1870*/  IMAD.MOV.U32 R19, RZ, RZ, R33 ;  /* 0x000000ffff137224 */ /* 0x000fe200078e0021 */
[----:B------:R-:W-:Y:S02]  /*1880*/  MOV R25, R14 ;  /* 0x0000000e00197202 */ /* 0x000fe40000000f00 */
[----:B------:R-:W-:Y:S02]  /*1890*/  MOV R24, 0x18b0 ;  /* 0x000018b000187802 */ /* 0x000fe40000000f00 */
[----:B------:R-:W-:Y:S05]  /*18a0*/  CALL.REL.NOINC `($__internal_1_$__cuda_sm20_div_s64) ;  /* 0x0000003000087944 */ /* 0x000fea0003c00000 */
[----:B------:R-:W-:Y:S02]  /*18b0*/  MOV R40, R20 ;  /* 0x0000001400287202 */ /* 0x000fe40000000f00 */
[----:B------:R-:W-:Y:S01]  /*18c0*/  MOV R41, R21 ;  /* 0x0000001500297202 */ /* 0x000fe20000000f00 */
[----:B------:R-:W-:Y:S05]  /*18d0*/  BRA `(.L_x_59) ;  /* 0x00000000004c7947 */ /* 0x000fea0003800000 */
.L_x_58:
[----:B------:R-:W1:Y:S01]  /*18e0*/  I2F.U32.RP R20, R15 ;  /* 0x0000000f00147306 */ /* 0x000e620000209000 */
[----:B------:R-:W-:Y:S02]  /*18f0*/  ISETP.NE.U32.AND P0, PT, R15, RZ, PT ;  /* 0x000000ff0f00720c */ /* 0x000fe40003f05070 */
[----:B------:R-:W-:-:S05]  /*1900*/  MOV R41, RZ ;  /* 0x000000ff00297202 */ /* 0x000fca0000000f00 */
[----:B-1----:R-:W1:Y:S02]  /*1910*/  MUFU.RCP R18, R20 ;  /* 0x0000001400127308 */ /* 0x002e640000001000 */
[----:B-1----:R-:W-:-:S06]  /*1920*/  VIADD R18, R18, 0xffffffe ;  /* 0x0ffffffe12127836 */ /* 0x002fcc0000000000 */
[----:B------:R1:W2:Y:S02]  /*1930*/  F2I.FTZ.U32.TRUNC.NTZ R19, R18 ;  /* 0x0000001200137305 */ /* 0x0002a4000021f000 */
[----:B-1----:R-:W-:Y:S01]  /*1940*/  HFMA2.MMA R18, -RZ, RZ, 0, 0 ;  /* 0x00000000ff127435 */ /* 0x002fe200000001ff */
[----:B--2---:R-:W-:-:S04]  /*1950*/  IMAD.MOV R7, RZ, RZ, -R19 ;  /* 0x000000ffff077224 */ /* 0x004fc800078e0a13 */
        /* <DEDUP_REMOVED lines=11> */
.L_x_59:
[----:B------:R-:W-:Y:S05]  /*1a10*/  BSYNC B0 ;  /* 0x0000000000007941 */ /* 0x000fea0003800000 */
.L_x_57:
[----:B------:R-:W-:Y:S01]  /*1a20*/  BAR.SYNC.DEFER_BLOCKING 0x0 ;  /* 0x0000000000007b1d */ /* 0x000fe20000010000 */
[----:B------:R-:W-:Y:S01]  /*1a30*/  LEA.HI R7, R10, R35, RZ, 0x4 ;  /* 0x000000230a077211 */ /* 0x000fe200078f20ff */
[----:B------:R-:W-:Y:S01]  /*1a40*/  IMAD.MOV.U32 R36, RZ, RZ, -0x800000 ;  /* 0xff800000ff247424 */ /* 0x000fe200078e00ff */
[----:B------:R-:W-:Y:S01]  /*1a50*/  MOV R32, 0xff800000 ;  /* 0xff80000000207802 */ /* 0x000fe20000000f00 */
[----:B------:R-:W-:Y:S01]  /*1a60*/  IMAD.MOV.U32 R31, RZ, RZ, -0x800000 ;  /* 0xff800000ff1f7424 */ /* 0x000fe200078e00ff */
[----:B------:R-:W-:Y:S01]  /*1a70*/  LOP3.LUT R10, R7, 0xfffffff0, RZ, 0xc0, !PT ;  /* 0xfffffff0070a7812 */ /* 0x000fe200078ec0ff */
[----:B------:R-:W-:Y:S01]  /*1a80*/  IMAD.MOV.U32 R34, RZ, RZ, -0x800000 ;  /* 0xff800000ff227424 */ /* 0x000fe200078e00ff */
[----:B------:R-:W-:Y:S01]  /*1a90*/  SHF.R.S32.HI R7, RZ, 0x4, R7 ;  /* 0x00000004ff077819 */ /* 0x000fe20000011407 */
[----:B------:R-:W-:Y:S01]  /*1aa0*/  IMAD.MOV.U32 R42, RZ, RZ, RZ ;  /* 0x000000ffff2a7224 */ /* 0x000fe200078e00ff */
[----:B------:R-:W-:Y:S01]  /*1ab0*/  IABS R24, R2 ;  /* 0x0000000200187213 */ /* 0x000fe20000000000 */
[----:B------:R-:W-:Y:S01]  /*1ac0*/  IMAD.IADD R35, R35, 0x1, -R10 ;  /* 0x0000000123237824 */ /* 0x000fe200078e0a0a */
[----:B------:R-:W-:Y:S03]  /*1ad0*/  BSSY B1, `(.L_x_60) ;  /* 0x0000240000017945 */ /* 0x000fe60003800000 */
[----:B------:R-:W-:-:S04]  /*1ae0*/  IMAD R6, R35, 0x24, R6 ;  /* 0x0000002423067824 */ /* 0x000fc800078e0206 */
[----:B------:R-:W-:-:S05]  /*1af0*/  IMAD R33, R7, 0x4, R6 ;  /* 0x0000000407217824 */ /* 0x000fca00078e0206 */
[----:B------:R-:W-:Y:S04]  /*1b00*/  @!P6 LDS R36, [R33] ;  /* 0x000000002124e984 */ /* 0x000fe80000000800 */
[----:B------:R-:W1:Y:S04]  /*1b10*/  @!P6 LDS R31, [R33+0x240] ;  /* 0x00024000211fe984 */ /* 0x000e680000000800 */
[----:B------:R-:W2:Y:S04]  /*1b20*/  @!P6 LDS R32, [R33+0x480] ;  /* 0x000480002120e984 */ /* 0x000ea80000000800 */
[----:B------:R-:W3:Y:S01]  /*1b30*/  @!P6 LDS R34, [R33+0x6c0] ;  /* 0x0006c0002122e984 */ /* 0x000ee20000000800 */
[----:B-1----:R-:W-:-:S04]  /*1b40*/  FMNMX.FTZ R19, R36, R31, !PT ;  /* 0x0000001f24137209 */ /* 0x002fc80007810000 */
[----:B--2---:R-:W-:-:S04]  /*1b50*/  FMNMX.FTZ R19, R19, R32, !PT ;  /* 0x0000002013137209 */ /* 0x004fc80007810000 */
[----:B---3--:R-:W-:-:S05]  /*1b60*/  FMNMX.FTZ R18, R19, R34, !PT ;  /* 0x0000002213127209 */ /* 0x008fca0007810000 */
[----:B------:R-:W1:Y:S02]  /*1b70*/  SHFL.BFLY PT, R21, R18, 0x8, 0x1f ;  /* 0x0d001f0012157f89 */ /* 0x000e6400000e0000 */
[----:B-1----:R-:W-:Y:S02]  /*1b80*/  FMNMX.FTZ R21, R18, R21, !PT ;  /* 0x0000001512157209 */ /* 0x002fe40007810000 */
[----:B------:R-:W1:Y:S03]  /*1b90*/  LDC R18, c[0x0][0x270] ;  /* 0x00009c00ff127b82 */ /* 0x000e660000000800 */
[----:B------:R-:W2:Y:S02]  /*1ba0*/  SHFL.BFLY PT, R10, R21, 0x4, 0x1f ;  /* 0x0c801f00150a7f89 */ /* 0x000ea400000e0000 */
[----:B--2---:R-:W-:-:S05]  /*1bb0*/  FMNMX.FTZ R10, R21, R10, !PT ;  /* 0x0000000a150a7209 */ /* 0x004fca0007810000 */
[----:B0-----:R-:W0:Y:S02]  /*1bc0*/  SHFL.BFLY PT, R23, R10, 0x2, 0x1f ;  /* 0x0c401f000a177f89 */ /* 0x001e2400000e0000 */
        /* <DEDUP_REMOVED lines=13> */
[----:B------:R-:W-:Y:S02]  /*1ca0*/  FMUL.FTZ R23, R23, 1.4426950216293334961 ;  /* 0x3fb8aa3b17177820 */ /* 0x000fe40000410000 */
[----:B------:R1:W-:Y:S08]  /*1cb0*/  MUFU.EX2 R21, R22 ;  /* 0x0000001600157308 */ /* 0x0003f00000000800 */
[----:B------:R-:W0:Y:S08]  /*1cc0*/  MUFU.EX2 R20, R20 ;  /* 0x0000001400147308 */ /* 0x000e300000000800 */
[----:B------:R-:W2:Y:S01]  /*1cd0*/  MUFU.EX2 R6, R6 ;  /* 0x0000000600067308 */ /* 0x000ea20000000800 */
[----:B-1----:R-:W-:-:S07]  /*1ce0*/  IABS R22, R18 ;  /* 0x0000001200167213 */ /* 0x002fce0000000000 */
[----:B------:R-:W1:Y:S01]  /*1cf0*/  MUFU.EX2 R10, R23 ;  /* 0x00000017000a7308 */ /* 0x000e620000000800 */
[----:B0-----:R-:W-:-:S07]  /*1d00*/  FADD.FTZ R21, R21, R20 ;  /* 0x0000001415157221 */ /* 0x001fce0000010000 */
[----:B------:R-:W0:Y:S01]  /*1d10*/  I2F.U32.RP R20, R22 ;  /* 0x0000001600147306 */ /* 0x000e220000209000 */
[----:B--2---:R-:W-:-:S04]  /*1d20*/  FADD.FTZ R21, R21, R6 ;  /* 0x0000000615157221 */ /* 0x004fc80000010000 */
[----:B-1----:R-:W-:-:S03]  /*1d30*/  FADD.FTZ R10, R21, R10 ;  /* 0x0000000a150a7221 */ /* 0x002fc60000010000 */
[----:B------:R-:W1:Y:S02]  /*1d40*/  I2F.RP R21, R24 ;  /* 0x0000001800157306 */ /* 0x000e640000209400 */
[----:B------:R-:W2:Y:S06]  /*1d50*/  SHFL.BFLY PT, R29, R10, 0x8, 0x1f ;  /* 0x0d001f000a1d7f89 */ /* 0x000eac00000e0000 */
[----:B0-----:R-:W0:Y:S08]  /*1d60*/  MUFU.RCP R38, R20 ;  /* 0x0000001400267308 */ /* 0x001e300000001000 */
[----:B-1----:R-:W1:Y:S01]  /*1d70*/  MUFU.RCP R6, R21 ;  /* 0x0000001500067308 */ /* 0x002e620000001000 */
[----:B0-----:R-:W-:-:S02]  /*1d80*/  VIADD R38, R38, 0xffffffe ;  /* 0x0ffffffe26267836 */ /* 0x001fc40000000000 */
[----:B--2---:R-:W-:Y:S01]  /*1d90*/  FADD.FTZ R29, R10, R29 ;  /* 0x0000001d0a1d7221 */ /* 0x004fe20000010000 */
[----:B------:R-:W-:-:S04]  /*1da0*/  IABS R10, R2 ;  /* 0x00000002000a7213 */ /* 0x000fc80000000000 */
[----:B------:R-:W0:Y:S01]  /*1db0*/  F2I.FTZ.U32.TRUNC.NTZ R39, R38 ;  /* 0x0000002600277305 */ /* 0x000e22000021f000 */
[----:B------:R-:W2:Y:S01]  /*1dc0*/  SHFL.BFLY PT, R26, R29, 0x4, 0x1f ;  /* 0x0c801f001d1a7f89 */ /* 0x000ea200000e0000 */
[----:B-1----:R-:W-:Y:S01]  /*1dd0*/  VIADD R6, R6, 0xffffffe ;  /* 0x0ffffffe06067836 */ /* 0x002fe20000000000 */
[----:B------:R-:W-:-:S05]  /*1de0*/  IADD3 R10, RZ, -R10, RZ ;  /* 0x8000000aff0a7210 */ /* 0x000fca0007ffe0ff */
[----:B------:R-:W1:Y:S01]  /*1df0*/  F2I.FTZ.U32.TRUNC.NTZ R43, R6 ;  /* 0x00000006002b7305 */ /* 0x000e62000021f000 */
[----:B0-----:R-:W-:Y:S02]  /*1e00*/  IMAD.MOV R21, RZ, RZ, -R39 ;  /* 0x000000ffff157224 */ /* 0x001fe400078e0a27 */
[----:B------:R-:W-:Y:S02]  /*1e10*/  IMAD.MOV.U32 R38, RZ, RZ, RZ ;  /* 0x000000ffff267224 */ /* 0x000fe400078e00ff */
[----:B------:R-:W-:Y:S01]  /*1e20*/  IMAD R21, R21, R22, RZ ;  /* 0x0000001615157224 */ /* 0x000fe200078e02ff */
[----:B-1----:R-:W-:-:S03]  /*1e30*/  IADD3 R23, RZ, -R43, RZ ;  /* 0x8000002bff177210 */ /* 0x002fc60007ffe0ff */
[----:B------:R-:W-:Y:S01]  /*1e40*/  IMAD.HI.U32 R21, R39, R21, R38 ;  /* 0x0000001527157227 */ /* 0x000fe200078e0026 */
[----:B------:R-:W-:-:S03]  /*1e50*/  IABS R6, R18 ;  /* 0x0000001200067213 */ /* 0x000fc60000000000 */
[----:B--2---:R-:W-:Y:S01]  /*1e60*/  FADD.FTZ R26, R29, R26 ;  /* 0x0000001a1d1a7221 */ /* 0x004fe20000010000 */
[----:B------:R-:W-:Y:S02]  /*1e70*/  IMAD R28, R23, R24, RZ ;  /* 0x00000018171c7224 */ /* 0x000fe400078e02ff */
[----:B------:R-:W-:Y:S01]  /*1e80*/  VIADD R23, R24, UR4 ;  /* 0x0000000418177c36 */ /* 0x000fe20008000000 */
[----:B------:R-:W-:Y:S01]  /*1e90*/  ULDC.U8 UR4, c[0x0][0x3d9] ;  /* 0x0000f64000047ab9 */ /* 0x000fe20000000000 */
[----:B------:R-:W0:Y:S01]  /*1ea0*/  SHFL.BFLY PT, R25, R26, 0x2, 0x1f ;  /* 0x0c401f001a197f89 */ /* 0x000e2200000e0000 */
[----:B------:R-:W-:Y:S02]  /*1eb0*/  IMAD.HI.U32 R28, R43, R28, R42 ;  /* 0x0000001c2b1c7227 */ /* 0x000fe400078e002a */
[----:B------:R-:W-:Y:S02]  /*1ec0*/  IABS R20, R23 ;  /* 0x0000001700147213 */ /* 0x000fe40000000000 */
[----:B------:R-:W-:-:S03]  /*1ed0*/  IMAD.MOV R6, RZ, RZ, -R6 ;  /* 0x000000ffff067224 */ /* 0x000fc600078e0a06 */
[----:B------:R-:W-:-:S04]  /*1ee0*/  IMAD.HI.U32 R21, R21, R20, RZ ;  /* 0x0000001415157227 */ /* 0x000fc800078e00ff */
[----:B------:R-:W-:Y:S01]  /*1ef0*/  IMAD.HI.U32 R29, R28, R20, RZ ;  /* 0x000000141c1d7227 */ /* 0x000fe200078e00ff */
[----:B------:R-:W-:-:S03]  /*1f00*/  SHF.R.S32.HI R28, RZ, 0x1f, R2 ;  /* 0x0000001fff1c7819 */ /* 0x000fc60000011402 */
[--C-:B------:R-:W-:Y:S02]  /*1f10*/  IMAD R39, R21, R6, R20.reuse ;  /* 0x0000000615277224 */ /* 0x100fe400078e0214 */
[----:B------:R-:W-:Y:S01]  /*1f20*/  IMAD R37, R29, R10, R20 ;  /* 0x0000000a1d257224 */ /* 0x000fe200078e0214 */
[----:B------:R-:W-:Y:S01]  /*1f30*/  LOP3.LUT R20, R23, R24, RZ, 0x3c, !PT ;  /* 0x0000001817147212 */ /* 0x000fe200078e3cff */
[----:B------:R-:W1:Y:S01]  /*1f40*/  S2R R10, SR_TID.X ;  /* 0x00000000000a7919 */ /* 0x000e620000002100 */
[----:B------:R-:W-:Y:S02]  /*1f50*/  ISETP.GT.U32.AND P1, PT, R22, R39, PT ;  /* 0x000000271600720c */ /* 0x000fe40003f24070 */
[----:B------:R-:W-:Y:S01]  /*1f60*/  ISETP.GT.U32.AND P4, PT, R24, R37, PT ;  /* 0x000000251800720c */ /* 0x000fe20003f84070 */
[----:B0-----:R-:W-:Y:S01]  /*1f70*/  FADD.FTZ R25, R26, R25 ;  /* 0x000000191a197221 */ /* 0x001fe20000010000 */
[----:B------:R-:W-:Y:S02]  /*1f80*/  ISETP.GE.AND P3, PT, R20, RZ, PT ;  /* 0x000000ff1400720c */ /* 0x000fe40003f66270 */
[----:B------:R-:W-:Y:S01]  /*1f90*/  LEA.HI.SX32 R20, R2, 0x1, 0x1 ;  /* 0x0000000102147811 */ /* 0x000fe200078f0aff */
[----:B------:R-:W-:Y:S01]  /*1fa0*/  @!P0 IMAD.MOV R20, RZ, RZ, R28 ;  /* 0x000000ffff148224 */ /* 0x000fe200078e021c */
[----:B------:R-:W0:Y:S01]  /*1fb0*/  SHFL.BFLY PT, R6, R25, 0x1, 0x1f ;  /* 0x0c201f0019067f89 */ /* 0x000e2200000e0000 */
[----:B------:R-:W-:-:S02]  /*1fc0*/  SHF.R.S32.HI R26, RZ, 0x1f, R3 ;  /* 0x0000001fff1a7819 */ /* 0x000fc40000011403 */
[----:B------:R-:W-:Y:S02]  /*1fd0*/  ISETP.NE.AND P0, PT, R18, RZ, PT ;  /* 0x000000ff1200720c */ /* 0x000fe40003f05270 */
[-C--:B------:R-:W-:Y:S01]  /*1fe0*/  @!P1 IADD3 R39, R39, -R22.reuse, RZ ;  /* 0x8000001627279210 */ /* 0x080fe20007ffe0ff */
[----:B------:R-:W-:Y:S02]  /*1ff0*/  @!P1 VIADD R21, R21, 0x1 ;  /* 0x0000000115159836 */ /* 0x000fe40000000000 */
[----:B------:R-:W-:Y:S01]  /*2000*/  @!P4 IMAD.IADD R37, R37, 0x1, -R24 ;  /* 0x000000012525c824 */ /* 0x000fe200078e0a18 */
[----:B------:R-:W-:Y:S01]  /*2010*/  ISETP.GE.U32.AND P5, PT, R39, R22, PT ;  /* 0x000000162700720c */ /* 0x000fe20003fa6070 */
[----:B------:R-:W-:Y:S01]  /*2020*/  @!P4 VIADD R29, R29, 0x1 ;  /* 0x000000011d1dc836 */ /* 0x000fe20000000000 */
[----:B------:R-:W-:Y:S02]  /*2030*/  ISETP.GT.AND P4, PT, R3, RZ, PT ;  /* 0x000000ff0300720c */ /* 0x000fe40003f84270 */
[----:B------:R-:W-:-:S09]  /*2040*/  ISETP.GE.U32.AND P2, PT, R37, R24, PT ;  /* 0x000000182500720c */ /* 0x000fd20003f46070 */
[----:B------:R-:W-:Y:S01]  /*2050*/  @P5 IADD3 R21, R21, 0x1, RZ ;  /* 0x0000000115155810 */ /* 0x000fe20007ffe0ff */
[----:B0-----:R-:W-:Y:S01]  /*2060*/  FADD.FTZ R22, R25, R6 ;  /* 0x0000000619167221 */ /* 0x001fe20000010000 */
[----:B------:R-:W-:Y:S02]  /*2070*/  LOP3.LUT R6, R23, R18, RZ, 0x3c, !PT ;  /* 0x0000001217067212 */ /* 0x000fe400078e3cff */
[----:B------:R-:W-:Y:S01]  /*2080*/  @P2 VIADD R29, R29, 0x1 ;  /* 0x000000011d1d2836 */ /* 0x000fe20000000000 */
[----:B------:R-:W0:Y:S01]  /*2090*/  LDC R23, c[0x0][0x2c4] ;  /* 0x0000b100ff177b82 */ /* 0x000e220000000800 */
[----:B------:R-:W-:Y:S02]  /*20a0*/  ISETP.NE.AND P5, PT, R2, RZ, PT ;  /* 0x000000ff0200720c */ /* 0x000fe40003fa5270 */
[----:B------:R-:W-:Y:S01]  /*20b0*/  FSETP.NE.FTZ.AND P1, PT, R22, RZ, PT ;  /* 0x000000ff1600720b */ /* 0x000fe20003f35000 */
[----:B------:R-:W-:Y:S01]  /*20c0*/  IMAD.MOV.U32 R25, RZ, RZ, R29 ;  /* 0x000000ffff197224 */ /* 0x000fe200078e001d */
[----:B------:R-:W-:Y:S01]  /*20d0*/  ISETP.GE.AND P2, PT, R6, RZ, PT ;  /* 0x000000ff0600720c */ /* 0x000fe20003f46270 */
[----:B------:R-:W-:Y:S01]  /*20e0*/  IMAD.MOV.U32 R29, RZ, RZ, 0x7f800000 ;  /* 0x7f800000ff1d7424 */ /* 0x000fe200078e00ff */
[----:B------:R-:W-:Y:S01]  /*20f0*/  LEA.HI.SX32 R6, R3, 0x1, 0x1 ;  /* 0x0000000103067811 */ /* 0x000fe200078f0aff */
[----:B------:R-:W-:Y:S01]  /*2100*/  @!P3 IMAD.MOV R25, RZ, RZ, -R25 ;  /* 0x000000ffff19b224 */ /* 0x000fe200078e0a19 */
[----:B------:R-:W-:Y:S01]  /*2110*/  @!P4 IADD3 R6, R26, RZ, RZ ;  /* 0x000000ff1a06c210 */ /* 0x000fe20007ffe0ff */
[----:B------:R-:W-:Y:S01]  /*2120*/  IMAD.MOV.U32 R26, RZ, RZ, R21 ;  /* 0x000000ffff1a7224 */ /* 0x000fe200078e0015 */
[----:B-1----:R-:W-:-:S02]  /*2130*/  LOP3.LUT P4, RZ, R10, 0xf, RZ, 0xc0, !PT ;  /* 0x0000000f0aff7812 */ /* 0x002fc4000788c0ff */
[----:B------:R-:W-:Y:S02]  /*2140*/  ISETP.NE.AND P3, PT, RZ, UR4, PT ;  /* 0x00000004ff007c0c */ /* 0x000fe4000bf65270 */
[----:B------:R-:W-:Y:S01]  /*2150*/  ISETP.GT.OR P4, PT, R10, 0x7f, P4 ;  /* 0x0000007f0a00780c */ /* 0x000fe20002784670 */
[----:B------:R-:W1:Y:S01]  /*2160*/  @P1 MUFU.LG2 R22, R22 ;  /* 0x0000001600161308 */ /* 0x000e620000000c00 */
[----:B------:R-:W-:Y:S02]  /*2170*/  @!P5 LOP3.LUT R25, RZ, R24, RZ, 0x33, !PT ;  /* 0x00000018ff19d212 */ /* 0x000fe400078e33ff */
[----:B------:R-:W-:Y:S02]  /*2180*/  @!P2 IADD3 R26, -R26, RZ, RZ ;  /* 0x000000ff1a1aa210 */ /* 0x000fe40007ffe1ff */
[----:B------:R-:W-:Y:S02]  /*2190*/  ISETP.LT.U32.AND P2, PT, R8, R25, PT ;  /* 0x000000190800720c */ /* 0x000fe40003f41070 */
[----:B------:R-:W-:-:S02]  /*21a0*/  SHF.R.S32.HI R21, RZ, 0x1f, R25 ;  /* 0x0000001fff157819 */ /* 0x000fc40000011419 */
[----:B0-----:R-:W-:Y:S02]  /*21b0*/  SEL R23, R23, 0x1, !P3 ;  /* 0x0000000117177807 */ /* 0x001fe40005800000 */
[----:B------:R-:W-:Y:S02]  /*21c0*/  @!P0 LOP3.LUT R26, RZ, R18, RZ, 0x33, !PT ;  /* 0x00000012ff1a8212 */ /* 0x000fe400078e33ff */
[C---:B------:R-:W-:Y:S01]  /*21d0*/  ISETP.LT.AND.EX P2, PT, R9.reuse, R21, PT, P2 ;  /* 0x000000150900720c */ /* 0x040fe20003f41320 */
[-C--:B------:R-:W-:Y:S02]  /*21e0*/  IMAD R37, R4, R23.reuse, RZ ;  /* 0x0000001704257224 */ /* 0x080fe400078e02ff */
[----:B------:R-:W-:Y:S01]  /*21f0*/  IMAD R23, R26, R23, RZ ;  /* 0x000000171a177224 */ /* 0x000fe200078e02ff */
[----:B------:R-:W-:Y:S01]  /*2200*/  SEL R10, R8, R25, P2 ;  /* 0x00000019080a7207 */ /* 0x000fe20001000000 */
[----:B-1----:R-:W-:Y:S01]  /*2210*/  @P1 FFMA.FTZ R29, R22, 0.69314718246459960938, R19 ;  /* 0x3f317218161d1823 */ /* 0x002fe20000010013 */
[----:B------:R-:W-:Y:S01]  /*2220*/  SEL R9, R9, R21, P2 ;  /* 0x0000001509097207 */ /* 0x000fe20001000000 */
[----:B------:R-:W-:-:S02]  /*2230*/  IMAD R6, R37, R6, RZ ;  /* 0x0000000625067224 */ /* 0x000fc400078e02ff */
        /* <DEDUP_REMOVED lines=36> */
[----:B------:R-:W-:Y:S02]  /*2480*/  MOV R24, 0x24a0 ;  /* 0x000024a000187802 */ /* 0x000fe40000000f00 */
[----:B------:R-:W-:Y:S05]  /*2490*/  CALL.REL.NOINC `($__internal_1_$__cuda_sm20_div_s64) ;  /* 0x00000024000c7944 */ /* 0x000fea0003c00000 */
[-C--:B------:R-:W-:Y:S02]  /*24a0*/  IADD3 R23, P0, RZ, -R20.reuse, RZ ;  /* 0x80000014ff177210 */ /* 0x080fe40007f1e0ff */
[----:B------:R-:W-:Y:S02]  /*24b0*/  MOV R48, R20 ;  /* 0x0000001400307202 */ /* 0x000fe40000000f00 */
[----:B------:R-:W-:Y:S01]  /*24c0*/  IADD3.X R19, RZ, ~R21, RZ, P0, !PT ;  /* 0x80000015ff137210 */ /* 0x000fe200007fe4ff */
[----:B------:R-:W-:Y:S01]  /*24d0*/  IMAD.WIDE.U32 R38, R42, R23, R38 ;  /* 0x000000172a267225 */ /* 0x000fe200078e0026 */
[----:B------:R-:W-:-:S03]  /*24e0*/  MOV R49, R21 ;  /* 0x0000001500317202 */ /* 0x000fc60000000f00 */
[----:B------:R-:W-:-:S04]  /*24f0*/  IMAD R18, R19, R42, RZ ;  /* 0x0000002a13127224 */ /* 0x000fc800078e02ff */
[----:B------:R-:W-:-:S05]  /*2500*/  IMAD R19, R25, R23, R18 ;  /* 0x0000001719137224 */ /* 0x000fca00078e0212 */
[----:B------:R-:W-:Y:S01]  /*2510*/  IADD3 R19, R39, R19, RZ ;  /* 0x0000001327137210 */ /* 0x000fe20007ffe0ff */
[----:B------:R-:W-:Y:S05]  /*2520*/  BRA `(.L_x_65) ;  /* 0x0000000000587947 */ /* 0x000fea0003800000 */
.L_x_64:
[----:B------:R-:W0:Y:S01]  /*2530*/  I2F.U32.RP R22, R42 ;  /* 0x0000002a00167306 */ /* 0x000e220000209000 */
[----:B------:R-:W-:Y:S01]  /*2540*/  ISETP.NE.U32.AND P0, PT, R42, RZ, PT ;  /* 0x000000ff2a00720c */ /* 0x000fe20003f05070 */
[----:B------:R-:W-:-:S06]  /*2550*/  HFMA2.MMA R49, -RZ, RZ, 0, 0 ;  /* 0x00000000ff317435 */ /* 0x000fcc00000001ff */
        /* <DEDUP_REMOVED lines=13> */
[----:B------:R-:W-:Y:S02]  /*2630*/  ISETP.GE.U32.AND P1, PT, R19, R42, PT ;  /* 0x0000002a1300720c */ /* 0x000fe40003f26070 */
[----:B------:R-:W-:-:S11]  /*2640*/  MOV R19, RZ ;  /* 0x000000ff00137202 */ /* 0x000fd60000000f00 */
[----:B------:R-:W-:Y:S02]  /*2650*/  @P1 IADD3 R48, R48, 0x1, RZ ;  /* 0x0000000130301810 */ /* 0x000fe40007ffe0ff */
[----:B------:R-:W-:-:S05]  /*2660*/  @!P0 LOP3.LUT R48, RZ, R42, RZ, 0x33, !PT ;  /* 0x0000002aff308212 */ /* 0x000fca00078e33ff */
[----:B------:R-:W-:-:S04]  /*2670*/  IMAD.MOV R21, RZ, RZ, -R48 ;  /* 0x000000ffff157224 */ /* 0x000fc800078e0a30 */
[----:B------:R-:W-:Y:S02]  /*2680*/  IMAD R38, R42, R21, R38 ;  /* 0x000000152a267224 */ /* 0x000fe400078e0226 */
.L_x_65:
[----:B------:R-:W-:Y:S05]  /*2690*/  BSYNC B0 ;  /* 0x0000000000007941 */ /* 0x000fea0003800000 */
.L_x_63:
        /* <DEDUP_REMOVED lines=11> */
[-C--:B------:R-:W-:Y:S02]  /*2750*/  IADD3.X R18, RZ, ~R21.reuse, RZ, P0, !PT ;  /* 0x80000015ff127210 */ /* 0x080fe400007fe4ff */
[----:B------:R-:W-:Y:S01]  /*2760*/  MOV R42, R20 ;  /* 0x00000014002a7202 */ /* 0x000fe20000000f00 */
[----:B------:R-:W-:Y:S01]  /*2770*/  IMAD.WIDE.U32 R38, R27, R22, R38 ;  /* 0x000000161b267225 */ /* 0x000fe200078e0026 */
[----:B------:R-:W-:-:S03]  /*2780*/  MOV R43, R21 ;  /* 0x00000015002b7202 */ /* 0x000fc60000000f00 */
[----:B------:R-:W-:-:S04]  /*2790*/  IMAD R23, R18, R27, RZ ;  /* 0x0000001b12177224 */ /* 0x000fc800078e02ff */
[----:B------:R-:W-:-:S05]  /*27a0*/  IMAD R0, R0, R22, R23 ;  /* 0x0000001600007224 */ /* 0x000fca00078e0217 */
[----:B------:R-:W-:Y:S01]  /*27b0*/  IADD3 R0, R39, R0, RZ ;  /* 0x0000000027007210 */ /* 0x000fe20007ffe0ff */
[----:B------:R-:W-:Y:S05]  /*27c0*/  BRA `(.L_x_68) ;  /* 0x0000000000587947 */ /* 0x000fea0003800000 */
.L_x_67:
        /* <DEDUP_REMOVED lines=22> */
.L_x_68:
[----:B------:R-:W-:Y:S05]  /*2930*/  BSYNC B0 ;  /* 0x0000000000007941 */ /* 0x000fea0003800000 */
.L_x_66:
        /* <DEDUP_REMOVED lines=11> */
[----:B------:R-:W-:Y:S05]  /*29f0*/  CALL.REL.NOINC `($__internal_1_$__cuda_sm20_div_s64) ;  /* 0x0000001c00b47944 */ /* 0x000fea0003c00000 */
[----:B------:R-:W-:-:S04]  /*2a00*/  IADD3 R19, P0, RZ, -R20, RZ ;  /* 0x80000014ff137210 */ /* 0x000fc80007f1e0ff */
[----:B------:R-:W-:Y:S01]  /*2a10*/  IADD3.X R18, RZ, ~R21, RZ, P0, !PT ;  /* 0x80000015ff127210 */ /* 0x000fe200007fe4ff */
[----:B------:R-:W-:-:S04]  /*2a20*/  IMAD.WIDE.U32 R42, R5, R19, R42 ;  /* 0x00000013052a7225 */ /* 0x000fc800078e002a */
[----:B------:R-:W-:-:S04]  /*2a30*/  IMAD R18, R18, R5, RZ ;  /* 0x0000000512127224 */ /* 0x000fc800078e02ff */
[----:B------:R-:W-:-:S05]  /*2a40*/  IMAD R4, R4, R19, R18 ;  /* 0x0000001304047224 */ /* 0x000fca00078e0212 */
[----:B------:R-:W-:Y:S01]  /*2a50*/  IADD3 R4, R43, R4, RZ ;  /* 0x000000042b047210 */ /* 0x000fe20007ffe0ff */
[----:B------:R-:W-:Y:S05]  /*2a60*/  BRA `(.L_x_71) ;  /* 0x0000000000587947 */ /* 0x000fea0003800000 */
.L_x_70:
[----:B------:R-:W0:Y:S01]  /*2a70*/  I2F.U32.RP R21, R5 ;  /* 0x0000000500157306 */ /* 0x000e220000209000 */
[----:B------:R-:W-:-:S07]  /*2a80*/  ISETP.NE.U32.AND P0, PT, R5, RZ, PT ;  /* 0x000000ff0500720c */ /* 0x000fce0003f05070 */
[----:B0-----:R-:W0:Y:S02]  /*2a90*/  MUFU.RCP R18, R21 ;  /* 0x0000001500127308 */ /* 0x001e240000001000 */
[----:B0-----:R-:W-:Y:S01]  /*2aa0*/  IADD3 R18, R18, 0xffffffe, RZ ;  /* 0x0ffffffe12127810 */ /* 0x001fe20007ffe0ff */
[----:B------:R-:W-:-:S05]  /*2ab0*/  HFMA2.MMA R21, -RZ, RZ, 0, 0 ;  /* 0x00000000ff157435 */ /* 0x000fca00000001ff */
        /* <DEDUP_REMOVED lines=17> */
.L_x_71:
[----:B------:R-:W-:Y:S05]  /*2bd0*/  BSYNC B0 ;  /* 0x0000000000007941 */ /* 0x000fea0003800000 */
.L_x_69:
[-C--:B------:R-:W-:Y:S01]  /*2be0*/  IMAD R5, R41, R17.reuse, RZ ;  /* 0x0000001129057224 */ /* 0x080fe200078e02ff */
[----:B------:R-:W-:Y:S01]  /*2bf0*/  SHF.R.S32.HI R19, RZ, 0x1f, R27 ;  /* 0x0000001fff137819 */ /* 0x000fe2000001141b */
[C---:B------:R-:W-:Y:S01]  /*2c00*/  IMAD.WIDE.U32 R46, R40.reuse, R17, RZ ;  /* 0x00000011282e7225 */ /* 0x040fe200078e00ff */
[----:B------:R-:W-:Y:S01]  /*2c10*/  ULDC.U8 UR10, c[0x0][0x3d9] ;  /* 0x0000f640000a7ab9 */ /* 0x000fe20000000000 */
[----:B------:R-:W-:Y:S01]  /*2c20*/  ULDC.64 UR4, c[0x0][0x2c0] ;  /* 0x0000b00000047ab9 */ /* 0x000fe20000000a00 */
[----:B------:R-:W-:Y:S01]  /*2c30*/  UISETP.NE.AND UP0, UPT, UR10, URZ, UPT ;  /* 0x0000003f0a00728c */ /* 0x000fe2000bf05270 */
[----:B------:R-:W-:Y:S01]  /*2c40*/  IMAD R5, R40, R16, R5 ;  /* 0x0000001028057224 */ /* 0x000fe200078e0205 */
[----:B------:R-:W-:Y:S01]  /*2c50*/  UIMAD UR4, UR4, UR5, URZ ;  /* 0x00000005040472a4 */ /* 0x000fe2000f8e023f */
[----:B------:R-:W-:Y:S01]  /*2c60*/  IMAD R0, R0, R27, RZ ;  /* 0x0000001b00007224 */ /* 0x000fe200078e02ff */
[----:B------:R-:W-:Y:S01]  /*2c70*/  USEL UR5, UR5, 0x1, !UP0 ;  /* 0x0000000105057887 */ /* 0x000fe2000c000000 */
[----:B------:R-:W-:Y:S01]  /*2c80*/  BSSY B0, `(.L_x_72) ;  /* 0x0000040000007945 */ /* 0x000fe20003800000 */
[----:B------:R-:W-:Y:S01]  /*2c90*/  IADD3 R18, R47, R5, RZ ;  /* 0x000000052f127210 */ /* 0x000fe20007ffe0ff */
[----:B------:R-:W-:Y:S01]  /*2ca0*/  IMAD R19, R19, R38, R0 ;  /* 0x0000002613137224 */ /* 0x000fe200078e0200 */
[----:B------:R-:W-:Y:S01]  /*2cb0*/  USHF.R.S32.HI UR11, URZ, 0x1f, UR4 ;  /* 0x0000001f3f0b7899 */ /* 0x000fe20008011404 */
[----:B------:R-:W-:Y:S01]  /*2cc0*/  IMAD R23, R4, UR4, RZ ;  /* 0x0000000404177c24 */ /* 0x000fe2000f8e02ff */
[----:B------:R-:W-:Y:S01]  /*2cd0*/  USHF.R.S32.HI UR10, URZ, 0x1f, UR5 ;  /* 0x0000001f3f0a7899 */ /* 0x000fe20008011405 */
[----:B------:R-:W-:-:S02]  /*2ce0*/  IMAD R25, R18, R15, RZ ;  /* 0x0000000f12197224 */ /* 0x000fc400078e02ff */
[----:B------:R-:W-:Y:S02]  /*2cf0*/  IMAD R5, R21, UR5, RZ ;  /* 0x0000000515057c24 */ /* 0x000fe4000f8e02ff */
[----:B------:R-:W-:Y:S02]  /*2d00*/  IMAD R25, R14, R46, R25 ;  /* 0x0000002e0e197224 */ /* 0x000fe400078e0219 */
[----:B------:R-:W-:-:S04]  /*2d10*/  IMAD.WIDE.U32 R46, R46, R15, RZ ;  /* 0x0000000f2e2e7225 */ /* 0x000fc800078e00ff */
[----:B------:R-:W-:Y:S01]  /*2d20*/  IMAD R21, R42, UR11, R23 ;  /* 0x0000000b2a157c24 */ /* 0x000fe2000f8e0217 */
[----:B------:R-:W-:Y:S01]  /*2d30*/  IADD3 R25, R47, R25, RZ ;  /* 0x000000192f197210 */ /* 0x000fe20007ffe0ff */
[----:B------:R-:W-:-:S03]  /*2d40*/  IMAD.WIDE.U32 R38, R38, R27, RZ ;  /* 0x0000001b26267225 */ /* 0x000fc600078e00ff */
[----:B------:R-:W-:Y:S01]  /*2d50*/  LOP3.LUT R0, R49, R25, RZ, 0xfc, !PT ;  /* 0x0000001931007212 */ /* 0x000fe200078efcff */
[----:B------:R-:W-:-:S03]  /*2d60*/  IMAD.WIDE.U32 R42, R42, UR4, RZ ;  /* 0x000000042a2a7c25 */ /* 0x000fc6000f8e00ff */
[----:B------:R-:W-:Y:S01]  /*2d70*/  ISETP.NE.U32.AND P0, PT, R0, RZ, PT ;  /* 0x000000ff0000720c */ /* 0x000fe20003f05070 */
[C---:B------:R-:W-:Y:S01]  /*2d80*/  IMAD R5, R20.reuse, UR10, R5 ;  /* 0x0000000a14057c24 */ /* 0x040fe2000f8e0205 */
[----:B------:R-:W-:Y:S01]  /*2d90*/  IADD3 R0, R39, R19, RZ ;  /* 0x0000001327007210 */ /* 0x000fe20007ffe0ff */
[----:B------:R-:W-:Y:S01]  /*2da0*/  IMAD.WIDE.U32 R40, R20, UR5, RZ ;  /* 0x0000000514287c25 */ /* 0x000fe2000f8e00ff */
[----:B------:R-:W-:-:S03]  /*2db0*/  IADD3 R4, R43, R21, RZ ;  /* 0x000000152b047210 */ /* 0x000fc60007ffe0ff */
[----:B------:R-:W-:Y:S01]  /*2dc0*/  IMAD R3, R3, UR4, RZ ;  /* 0x0000000403037c24 */ /* 0x000fe2000f8e02ff */
[----:B------:R-:W-:Y:S01]  /*2dd0*/  IADD3 R5, R41, R5, RZ ;  /* 0x0000000529057210 */ /* 0x000fe20007ffe0ff */
[----:B------:R-:W-:-:S04]  /*2de0*/  IMAD R2, R2, UR4, RZ ;  /* 0x0000000402027c24 */ /* 0x000fc8000f8e02ff */
[----:B------:R-:W-:Y:S05]  /*2df0*/  @!P0 BRA `(.L_x_73) ;  /* 0x0000000000448947 */ /* 0x000fea0003800000 */
[----:B------:R-:W-:Y:S01]  /*2e00*/  IMAD.MOV.U32 R28, RZ, RZ, R48 ;  /* 0x000000ffff1c7224 */ /* 0x000fe200078e0030 */
[----:B------:R-:W-:Y:S01]  /*2e10*/  MOV R19, R49 ;  /* 0x0000003100137202 */ /* 0x000fe20000000f00 */
[----:B------:R-:W-:Y:S01]  /*2e20*/  IMAD.MOV.U32 R26, RZ, RZ, R46 ;  /* 0x000000ffff1a7224 */ /* 0x000fe200078e002e */
[----:B------:R-:W-:Y:S02]  /*2e30*/  MOV R24, 0x2e50 ;  /* 0x00002e5000187802 */ /* 0x000fe40000000f00 */
[----:B------:R-:W-:Y:S05]  /*2e40*/  CALL.REL.NOINC `($__internal_1_$__cuda_sm20_div_s64) ;  /* 0x0000001800a07944 */ /* 0x000fea0003c00000 */
        /* <DEDUP_REMOVED lines=12> */
.L_x_73:
        /* <DEDUP_REMOVED lines=20> */
[----:B------:R-:W-:-:S05]  /*3050*/  IADD3 R21, -R20, RZ, RZ ;  /* 0x000000ff14157210 */ /* 0x000fca0007ffe1ff */
[----:B------:R-:W-:Y:S01]  /*3060*/  IMAD R18, R46, R21, R48 ;  /* 0x000000152e127224 */ /* 0x000fe200078e0230 */
[----:B------:R-:W-:Y:S02]  /*3070*/  MOV R46, R20 ;  /* 0x00000014002e7202 */ /* 0x000fe40000000f00 */
.L_x_74:
[----:B------:R-:W-:Y:S05]  /*3080*/  BSYNC B0 ;  /* 0x0000000000007941 */ /* 0x000fea0003800000 */
.L_x_72:
        /* <DEDUP_REMOVED lines=18> */
.L_x_76:
[----:B------:R-:W0:Y:S01]  /*31b0*/  I2F.U32.RP R21, R17 ;  /* 0x0000001100157306 */ /* 0x000e220000209000 */
[----:B------:R-:W-:Y:S01]  /*31c0*/  HFMA2.MMA R22, -RZ, RZ, 0, 0 ;  /* 0x00000000ff167435 */ /* 0x000fe200000001ff */
[----:B------:R-:W-:Y:S01]  /*31d0*/  ISETP.NE.U32.AND P0, PT, R17, RZ, PT ;  /* 0x000000ff1100720c */ /* 0x000fe20003f05070 */
[----:B------:R-:W-:-:S05]  /*31e0*/  HFMA2.MMA R49, -RZ, RZ, 0, 0 ;  /* 0x00000000ff317435 */ /* 0x000fca00000001ff */
[----:B0-----:R-:W0:Y:S02]  /*31f0*/  MUFU.RCP R20, R21 ;  /* 0x0000001500147308 */ /* 0x001e240000001000 */
[----:B0-----:R-:W-:-:S06]  /*3200*/  IADD3 R20, R20, 0xffffffe, RZ ;  /* 0x0ffffffe14147810 */ /* 0x001fcc0007ffe0ff */
[----:B------:R-:W0:Y:S02]  /*3210*/  F2I.FTZ.U32.TRUNC.NTZ R23, R20 ;  /* 0x0000001400177305 */ /* 0x000e24000021f000 */
[----:B0-----:R-:W-:-:S04]  /*3220*/  IMAD.MOV R16, RZ, RZ, -R23 ;  /* 0x000000ffff107224 */ /* 0x001fc800078e0a17 */
[----:B------:R-:W-:-:S04]  /*3230*/  IMAD R16, R16, R17, RZ ;  /* 0x0000001110107224 */ /* 0x000fc800078e02ff */
        /* <DEDUP_REMOVED lines=13> */
.L_x_77:
[----:B------:R-:W-:Y:S05]  /*3310*/  BSYNC B0 ;  /* 0x0000000000007941 */ /* 0x000fea0003800000 */
.L_x_75:
        /* <DEDUP_REMOVED lines=10> */
[----:B------:R-:W-:Y:S01]  /*33c0*/  IADD3 R17, P0, RZ, -R20, RZ ;  /* 0x80000014ff117210 */ /* 0x000fe20007f1e0ff */
[----:B------:R-:W-:Y:S01]  /*33d0*/  IMAD.MOV.U32 R25, RZ, RZ, R49 ;  /* 0x000000ffff197224 */ /* 0x000fe200078e0031 */
[----:B------:R-:W-:Y:S02]  /*33e0*/  MOV R24, R48 ;  /* 0x0000003000187202 */ /* 0x000fe40000000f00 */
[----:B------:R-:W-:-:S03]  /*33f0*/  IADD3.X R22, RZ, ~R21, RZ, P0, !PT ;  /* 0x80000015ff167210 */ /* 0x000fc600007fe4ff */
[----:B------:R-:W-:-:S04]  /*3400*/  IMAD.WIDE.U32 R24, R15, R17, R24 ;  /* 0x000000110f187225 */ /* 0x000fc800078e0018 */
[----:B------:R-:W-:-:S04]  /*3410*/  IMAD R22, R22, R15, RZ ;  /* 0x0000000f16167224 */ /* 0x000fc800078e02ff */
[----:B------:R-:W-:Y:S01]  /*3420*/  IMAD R14, R14, R17, R22 ;  /* 0x000000110e0e7224 */ /* 0x000fe200078e0216 */
[----:B------:R-:W-:Y:S02]  /*3430*/  MOV R22, R24 ;  /* 0x0000001800167202 */ /* 0x000fe40000000f00 */
[----:B------:R-:W-:Y:S01]  /*3440*/  MOV R24, R20 ;  /* 0x0000001400187202 */ /* 0x000fe20000000f00 */
[----:B------:R-:W-:Y:S01]  /*3450*/  IMAD.IADD R14, R25, 0x1, R14 ;  /* 0x00000001190e7824 */ /* 0x000fe200078e020e */
[----:B------:R-:W-:Y:S01]  /*3460*/  MOV R25, R21 ;  /* 0x0000001500197202 */ /* 0x000fe20000000f00 */
[----:B------:R-:W-:Y:S05]  /*3470*/  BRA `(.L_x_80) ;  /* 0x00000000005c7947 */ /* 0x000fea0003800000 */
.L_x_79:
        /* <DEDUP_REMOVED lines=23> */
.L_x_80:
[----:B------:R-:W-:Y:S05]  /*35f0*/  BSYNC B0 ;  /* 0x0000000000007941 */ /* 0x000fea0003800000 */
.L_x_78:
[----:B------:R-:W-:Y:S01]  /*3600*/  IMAD R17, R14, R3, RZ ;  /* 0x000000030e117224 */ /* 0x000fe200078e02ff */
[----:B------:R-:W-:Y:S01]  /*3610*/  LOP3.LUT R14, R47, R11, RZ, 0xfc, !PT ;  /* 0x0000000b2f0e7212 */ /* 0x000fe200078efcff */
[----:B------:R-:W-:Y:S01]  /*3620*/  ULDC UR4, c[0x0][0x2c4] ;  /* 0x0000b10000047ab9 */ /* 0x000fe20000000800 */
[----:B------:R-:W-:Y:S01]  /*3630*/  SHF.R.S32.HI R19, RZ, 0x1f, R3 ;  /* 0x0000001fff137819 */ /* 0x000fe20000011403 */
[----:B------:R-:W-:Y:S01]  /*3640*/  IMAD R51, R27, UR4, RZ ;  /* 0x000000041b337c24 */ /* 0x000fe2000f8e02ff */
[----:B------:R-:W-:Y:S01]  /*3650*/  ISETP.NE.U32.AND P0, PT, R14, RZ, PT ;  /* 0x000000ff0e00720c */ /* 0x000fe20003f05070 */
[-C--:B------:R-:W-:Y:S01]  /*3660*/  IMAD R15, R25, R6.reuse, RZ ;  /* 0x00000006190f7224 */ /* 0x080fe200078e02ff */
[----:B------:R-:W-:Y:S01]  /*3670*/  SHF.R.S32.HI R20, RZ, 0x1f, R6 ;  /* 0x0000001fff147819 */ /* 0x000fe20000011406 */
[----:B------:R-:W-:Y:S01]  /*3680*/  IMAD.WIDE.U32 R48, R24, R6, RZ ;  /* 0x0000000618307225 */ /* 0x000fe200078e00ff */
[----:B------:R-:W-:Y:S01]  /*3690*/  SHF.R.S32.HI R21, RZ, 0x1f, R51 ;  /* 0x0000001fff157819 */ /* 0x000fe20000011433 */
[----:B------:R-:W-:Y:S02]  /*36a0*/  BSSY B0, `(.L_x_81) ;  /* 0x0000034000007945 */ /* 0x000fe40003800000 */
[----:B------:R-:W-:-:S02]  /*36b0*/  IMAD R6, R16, R51, RZ ;  /* 0x0000003310067224 */ /* 0x000fc400078e02ff */
[----:B------:R-:W-:Y:S02]  /*36c0*/  IMAD R19, R19, R22, R17 ;  /* 0x0000001613137224 */ /* 0x000fe400078e0211 */
[----:B------:R-:W-:-:S04]  /*36d0*/  IMAD.WIDE.U32 R16, R22, R3, RZ ;  /* 0x0000000316107225 */ /* 0x000fc800078e00ff */
[----:B------:R-:W-:Y:S01]  /*36e0*/  IMAD R15, R20, R24, R15 ;  /* 0x00000018140f7224 */ /* 0x000fe200078e020f */
[----:B------:R-:W-:Y:S01]  /*36f0*/  IADD3 R14, R17, R19, RZ ;  /* 0x00000013110e7210 */ /* 0x000fe20007ffe0ff */
[----:B------:R-:W-:Y:S02]  /*3700*/  IMAD R3, R21, R18, R6 ;  /* 0x0000001215037224 */ /* 0x000fe400078e0206 */
[----:B------:R-:W-:Y:S01]  /*3710*/  IMAD.WIDE.U32 R50, R18, R51, RZ ;  /* 0x0000003312327225 */ /* 0x000fe200078e00ff */
[----:B------:R-:W-:-:S04]  /*3720*/  IADD3 R6, R49, R15, RZ ;  /* 0x0000000f31067210 */ /* 0x000fc80007ffe0ff */
[----:B------:R-:W-:Y:S01]  /*3730*/  IADD3 R3, R51, R3, RZ ;  /* 0x0000000333037210 */ /* 0x000fe20007ffe0ff */
[----:B------:R-:W-:Y:S06]  /*3740*/  @!P0 BRA `(.L_x_82) ;  /* 0x0000000000488947 */ /* 0x000fec0003800000 */
        /* <DEDUP_REMOVED lines=9> */
[-C--:B------:R-:W-:Y:S02]  /*37e0*/  IADD3.X R18, RZ, ~R21.reuse, RZ, P0, !PT ;  /* 0x80000015ff127210 */ /* 0x080fe400007fe4ff */
[----:B------:R-:W-:Y:S01]  /*37f0*/  MOV R46, R20 ;  /* 0x00000014002e7202 */ /* 0x000fe20000000f00 */
[----:B------:R-:W-:Y:S01]  /*3800*/  IMAD.WIDE.U32 R24, R13, R22, R24 ;  /* 0x000000160d187225 */ /* 0x000fe200078e0018 */
[----:B------:R-:W-:-:S03]  /*3810*/  MOV R47, R21 ;  /* 0x00000015002f7202 */ /* 0x000fc60000000f00 */
[----:B------:R-:W-:-:S04]  /*3820*/  IMAD R18, R18, R13, RZ ;  /* 0x0000000d12127224 */ /* 0x000fc800078e02ff */
[----:B------:R-:W-:Y:S01]  /*3830*/  IMAD R11, R11, R22, R18 ;  /* 0x000000160b0b7224 */ /* 0x000fe200078e0212 */
[----:B------:R-:W-:-:S03]  /*3840*/  MOV R18, R24 ;  /* 0x0000001800127202 */ /* 0x000fc60000000f00 */
[----:B------:R-:W-:Y:S01]  /*3850*/  IMAD.IADD R11, R25, 0x1, R11 ;  /* 0x00000001190b7824 */ /* 0x000fe200078e020b */
[----:B------:R-:W-:Y:S05]  /*3860*/  BRA `(.L_x_83) ;  /* 0x00000000005c7947 */ /* 0x000fea0003800000 */
.L_x_82:
        /* <DEDUP_REMOVED lines=12> */
[----:B------:R-:W-:Y:S02]  /*3930*/  IMAD R18, R13, R11, R46 ;  /* 0x0000000b0d127224 */ /* 0x000fe400078e022e */
[----:B------:R-:W-:-:S03]  /*3940*/  IMAD.MOV.U32 R11, RZ, RZ, RZ ;  /* 0x000000ffff0b7224 */ /* 0x000fc600078e00ff */
        /* <DEDUP_REMOVED lines=8> */
[----:B------:R-:W-:Y:S02]  /*39d0*/  MOV R46, R15 ;  /* 0x0000000f002e7202 */ /* 0x000fe40000000f00 */
.L_x_83:
[----:B------:R-:W-:Y:S05]  /*39e0*/  BSYNC B0 ;  /* 0x0000000000007941 */ /* 0x000fea0003800000 */
.L_x_81:
        /* <DEDUP_REMOVED lines=19> */
[----:B------:R-:W-:Y:S02]  /*3b20*/  IADD3 R15, P0, RZ, -R20, RZ ;  /* 0x80000014ff0f7210 */ /* 0x000fe40007f1e0ff */
[----:B------:R-:W-:Y:S02]  /*3b30*/  MOV R22, R46 ;  /* 0x0000002e00167202 */ /* 0x000fe40000000f00 */
[----:B------:R-:W-:Y:S02]  /*3b40*/  IADD3.X R13, RZ, ~R21, RZ, P0, !PT ;  /* 0x80000015ff0d7210 */ /* 0x000fe400007fe4ff */
[----:B------:R-:W-:-:S03]  /*3b50*/  MOV R23, R47 ;  /* 0x0000002f00177202 */ /* 0x000fc60000000f00 */
[----:B------:R-:W-:Y:S02]  /*3b60*/  IMAD R18, R13, R10, RZ ;  /* 0x0000000a0d127224 */ /* 0x000fe400078e02ff */
[----:B------:R-:W-:-:S04]  /*3b70*/  IMAD.WIDE.U32 R22, R10, R15, R22 ;  /* 0x0000000f0a167225 */ /* 0x000fc800078e0016 */
[----:B------:R-:W-:Y:S01]  /*3b80*/  IMAD R9, R9, R15, R18 ;  /* 0x0000000f09097224 */ /* 0x000fe200078e0212 */
[----:B------:R-:W-:-:S04]  /*3b90*/  MOV R10, R22 ;  /* 0x00000016000a7202 */ /* 0x000fc80000000f00 */
[----:B------:R-:W-:Y:S01]  /*3ba0*/  IADD3 R9, R23, R9, RZ ;  /* 0x0000000917097210 */ /* 0x000fe20007ffe0ff */
[----:B------:R-:W-:Y:S05]  /*3bb0*/  BRA `(.L_x_86) ;  /* 0x00000000005c7947 */ /* 0x000fea0003800000 */
.L_x_85:
        /* <DEDUP_REMOVED lines=23> */
.L_x_86:
[----:B------:R-:W-:Y:S05]  /*3d30*/  BSYNC B0 ;  /* 0x0000000000007941 */ /* 0x000fea0003800000 */
.L_x_84:
[----:B------:R-:W-:Y:S01]  /*3d40*/  IADD3 R39, P1, P0, R42, R40, R38 ;  /* 0x000000282a277210 */ /* 0x000fe2000783e026 */
[----:B------:R-:W-:Y:S01]  /*3d50*/  IMAD R9, R9, R2, RZ ;  /* 0x0000000209097224 */ /* 0x000fe200078e02ff */
[----:B------:R-:W-:Y:S02]  /*3d60*/  ULDC.64 UR4, c[0x0][0x2b0] ;  /* 0x0000ac0000047ab9 */ /* 0x000fe40000000a00 */
[----:B------:R-:W-:Y:S02]  /*3d70*/  IADD3 R39, P3, P2, R48, R39, R50 ;  /* 0x0000002730277210 */ /* 0x000fe40007a7e032 */
[----:B------:R-:W-:Y:S02]  /*3d80*/  IADD3.X R0, R4, R5, R0, P1, P0 ;  /* 0x0000000504007210 */ /* 0x000fe40000fe0400 */
[----:B------:R-:W-:Y:S02]  /*3d90*/  IADD3 R16, P1, P0, R52, R39, R16 ;  /* 0x0000002734107210 */ /* 0x000fe4000783e010 */
[----:B------:R-:W-:Y:S01]  /*3da0*/  IADD3.X R0, R6, R0, R3, P3, P2 ;  /* 0x0000000006007210 */ /* 0x000fe20001fe4403 */
[----:B------:R-:W-:Y:S01]  /*3db0*/  IMAD R3, R21, R8, RZ ;  /* 0x0000000815037224 */ /* 0x000fe200078e02ff */
[----:B------:R-:W-:-:S02]  /*3dc0*/  SHF.R.S32.HI R4, RZ, 0x1f, R8 ;  /* 0x0000001fff047819 */ /* 0x000fc40000011408 */
        /* <DEDUP_REMOVED lines=12> */
.L_x_62:
[----:B------:R-:W-:Y:S02]  /*3e90*/  ULDC.64 UR4, c[0x0][0x2b0] ;  /* 0x0000ac0000047ab9 */ /* 0x000fe40000000a00 */
[----:B------:R-:W-:-:S04]  /*3ea0*/  LEA R2, P0, R38, UR4, 0x2 ;  /* 0x0000000426027c11 */ /* 0x000fc8000f8010ff */
[----:B------:R-:W-:-:S05]  /*3eb0*/  LEA.HI.X R3, R38, UR5, R39, 0x2, P0 ;  /* 0x0000000526037c11 */ /* 0x000fca00080f1427 */
[----:B------:R0:W-:Y:S04]  /*3ec0*/  STG.E desc[UR8][R2.64], R29 ;  /* 0x0000001d02007986 */ /* 0x0001e8000c101908 */
.L_x_61:
[----:B------:R-:W-:Y:S05]  /*3ed0*/  BSYNC B1 ;  /* 0x0000000000017941 */ /* 0x000fea0003800000 */
.L_x_60:
[----:B------:R-:W2:Y:S01]  /*3ee0*/  LDC R0, c[0x0][0x3c4] ;  /* 0x0000f100ff007b82 */ /* 0x000ea20000000800 */
[C---:B0-----:R-:W-:Y:S01]  /*3ef0*/  IADD3 R3, R35.reuse, 0x10, RZ ;  /* 0x0000001023037810 */ /* 0x041fe20007ffe0ff */
[----:B-1----:R-:W-:Y:S01]  /*3f00*/  HFMA2.MMA R5, -RZ, RZ, 0, 0 ;  /* 0x00000000ff057435 */ /* 0x002fe200000001ff */
[----:B------:R-:W-:Y:S02]  /*3f10*/  IMAD.SHL.U32 R16, R35, 0x4, RZ ;  /* 0x0000000423107824 */ /* 0x000fe400078e00ff */
[-C--:B--2---:R-:W-:Y:S02]  /*3f20*/  ISETP.GE.OR P1, PT, R3, R0.reuse, P6 ;  /* 0x000000000300720c */ /* 0x084fe40003726670 */
[C---:B------:R-:W-:Y:S02]  /*3f30*/  IADD3 R3, R35.reuse, 0x20, RZ ;  /* 0x0000002023037810 */ /* 0x040fe40007ffe0ff */
[-C--:B------:R-:W-:Y:S02]  /*3f40*/  ISETP.GE.OR P2, PT, R35, R0.reuse, P6 ;  /* 0x000000002300720c */ /* 0x080fe40003746670 */
[----:B------:R-:W-:-:S02]  /*3f50*/  ISETP.GE.OR P0, PT, R3, R0, P6 ;  /* 0x000000000300720c */ /* 0x000fc40003706670 */
[----:B------:R-:W-:-:S04]  /*3f60*/  IADD3 R3, R35, 0x30, RZ ;  /* 0x0000003023037810 */ /* 0x000fc80007ffe0ff */
[----:B------:R-:W-:Y:S01]  /*3f70*/  ISETP.GE.OR P6, PT, R3, R0, P6 ;  /* 0x000000000300720c */ /* 0x000fe200037c6670 */
[----:B------:R-:W-:Y:S01]  /*3f80*/  @!P1 FADD.FTZ R31, -R29, R31 ;  /* 0x0000001f1d1f9221 */ /* 0x000fe20000010100 */
[----:B------:R-:W-:-:S03]  /*3f90*/  CS2R R2, SRZ ;  /* 0x0000000000027805 */ /* 0x000fc6000001ff00 */
[----:B------:R-:W-:Y:S01]  /*3fa0*/  @!P2 FADD.FTZ R36, -R29, R36 ;  /* 0x000000241d24a221 */ /* 0x000fe20000010100 */
[----:B------:R-:W-:Y:S01]  /*3fb0*/  @!P1 FMUL.FTZ R31, R31, 1.4426950216293334961 ;  /* 0x3fb8aa3b1f1f9820 */ /* 0x000fe20000410000 */
[C---:B------:R-:W-:Y:S02]  /*3fc0*/  @!P0 FADD.FTZ R32, -R29.reuse, R32 ;  /* 0x000000201d208221 */ /* 0x040fe40000010100 */
[----:B------:R-:W-:Y:S01]  /*3fd0*/  @!P2 FMUL.FTZ R36, R36, 1.4426950216293334961 ;  /* 0x3fb8aa3b2424a820 */ /* 0x000fe20000410000 */
[----:B------:R-:W0:Y:S01]  /*3fe0*/  @!P1 MUFU.EX2 R4, R31 ;  /* 0x0000001f00049308 */ /* 0x000e220000000800 */
[----:B------:R-:W-:Y:S02]  /*3ff0*/  @!P0 FMUL.FTZ R32, R32, 1.4426950216293334961 ;  /* 0x3fb8aa3b20208820 */ /* 0x000fe40000410000 */
[----:B------:R-:W-:-:S04]  /*4000*/  @!P6 FADD.FTZ R29, -R29, R34 ;  /* 0x000000221d1de221 */ /* 0x000fc80000010100 */
[----:B------:R-:W-:Y:S01]  /*4010*/  @!P6 FMUL.FTZ R6, R29, 1.4426950216293334961 ;  /* 0x3fb8aa3b1d06e820 */ /* 0x000fe20000410000 */
[----:B------:R-:W1:Y:S08]  /*4020*/  @!P0 MUFU.EX2 R32, R32 ;  /* 0x0000002000208308 */ /* 0x000e700000000800 */
[----:B------:R-:W2:Y:S01]  /*4030*/  @!P2 MUFU.EX2 R36, R36 ;  /* 0x000000240024a308 */ /* 0x000ea20000000800 */
[----:B0-----:R0:W-:Y:S07]  /*4040*/  @!P1 STS [R33+0x240], R4 ;  /* 0x0002400421009388 */ /* 0x0011ee0000000800 */
[----:B------:R-:W3:Y:S01]  /*4050*/  @!P6 MUFU.EX2 R6, R6 ;  /* 0x000000060006e308 */ /* 0x000ee20000000800 */
[----:B-1----:R0:W-:Y:S01]  /*4060*/  @!P0 STS [R33+0x480], R32 ;  /* 0x0004802021008388 */ /* 0x0021e20000000800 */
[----:B------:R-:W-:Y:S01]  /*4070*/  ISETP.GE.AND P0, PT, R0, 0x1, PT ;  /* 0x000000010000780c */ /* 0x000fe20003f06270 */
[----:B------:R-:W-:-:S02]  /*4080*/  IMAD.MOV.U32 R0, RZ, RZ, RZ ;  /* 0x000000ffff007224 */ /* 0x000fc400078e00ff */
[----:B--2---:R0:W-:Y:S04]  /*4090*/  @!P2 STS [R33], R36 ;  /* 0x000000242100a388 */ /* 0x0041e80000000800 */
[----:B---3--:R0:W-:Y:S01]  /*40a0*/  @!P6 STS [R33+0x6c0], R6 ;  /* 0x0006c0062100e388 */ /* 0x0081e20000000800 */
[----:B------:R-:W-:Y:S06]  /*40b0*/  BAR.SYNC.DEFER_BLOCKING 0x0 ;  /* 0x0000000000007b1d */ /* 0x000fec0000010000 */
[----:B------:R-:W-:Y:S05]  /*40c0*/  @!P0 BRA `(.L_x_87) ;  /* 0x0000000000a88947 */ /* 0x000fea0003800000 */
[----:B------:R-:W1:Y:S01]  /*40d0*/  S2UR UR6, SR_CgaCtaId ;  /* 0x00000000000679c3 */ /* 0x000e620000008800 */
[----:B------:R-:W-:Y:S01]  /*40e0*/  ULDC UR10, c[0x0][0x2dc] ;  /* 0x0000b700000a7ab9 */ /* 0x000fe20000000800 */
[----:B------:R-:W-:Y:S01]  /*40f0*/  IMAD R15, R7, 0x40, R16 ;  /* 0x00000040070f7824 */ /* 0x000fe200078e0210 */
[----:B------:R-:W-:Y:S01]  /*4100*/  UIMAD UR4, UR7, UR10, URZ ;  /* 0x0000000a070472a4 */ /* 0x000fe2000f8e023f */
[C---:B0-----:R-:W-:Y:S01]  /*4110*/  VIADD R4, R12.reuse, -UR7 ;  /* 0x800000070c047c36 */ /* 0x041fe20008000000 */
[----:B------:R-:W-:Y:S01]  /*4120*/  CS2R R8, SRZ ;  /* 0x0000000000087805 */ /* 0x000fe2000001ff00 */
[----:B------:R-:W-:Y:S01]  /*4130*/  IMAD R18, R12, UR10, RZ ;  /* 0x0000000a0c127c24 */ /* 0x000fe2000f8e02ff */
[----:B------:R-:W-:Y:S01]  /*4140*/  USHF.R.S32.HI UR11, URZ, 0x1f, UR4 ;  /* 0x0000001f3f0b7899 */ /* 0x000fe20008011404 */
[----:B------:R-:W0:Y:S01]  /*4150*/  LDC R13, c[0x0][0x3c4] ;  /* 0x0000f100ff0d7b82 */ /* 0x000e220000000800 */
        /* <DEDUP_REMOVED lines=11> */
[----:B-1----:R-:W-:-:S06]  /*4210*/  ULEA UR4, UR6, UR4, 0x18 ;  /* 0x0000000406047291 */ /* 0x002fcc000f8ec03f */
[----:B------:R-:W-:Y:S01]  /*4220*/  LEA R6, R7, UR4, 0x2 ;  /* 0x0000000407067c11 */ /* 0x000fe2000f8e10ff */
[----:B------:R-:W-:-:S06]  /*4230*/  ULDC UR4, c[0x0][0x2d0] ;  /* 0x0000b40000047ab9 */ /* 0x000fcc0000000800 */
.L_x_90:
[----:B------:R1:W2:Y:S01]  /*4240*/  LDS R4, [R6] ;  /* 0x0000000006047984 */ /* 0x0002a20000000800 */
[----:B------:R-:W-:Y:S01]  /*4250*/  UIADD3 UR5, UR5, 0x1, URZ ;  /* 0x0000000105057890 */ /* 0x000fe2000fffe03f */
[----:B------:R-:W-:Y:S05]  /*4260*/  BSSY B0, `(.L_x_88) ;  /* 0x0000008000007945 */ /* 0x000fea0003800000 */
[----:B0-----:R-:W-:Y:S01]  /*4270*/  ISETP.LE.AND P1, PT, R13, UR5, PT ;  /* 0x000000050d007c0c */ /* 0x001fe2000bf23270 */
[----:B------:R-:W-:Y:S01]  /*4280*/  @!UPT UIADD3 URZ, URZ, URZ, URZ ;  /* 0x0000003f3f3ff290 */ /* 0x000fe2000fffe03f */
[----:B------:R-:W-:Y:S11]  /*4290*/  @P2 BRA `(.L_x_89) ;  /* 0x0000000000102947 */ /* 0x000ff60003800000 */
[----:B------:R-:W-:Y:S02]  /*42a0*/  ISETP.GE.AND P0, PT, R16, UR4, PT ;  /* 0x0000000410007c0c */ /* 0x000fe4000bf06270 */
[----:B------:R-:W-:Y:S02]  /*42b0*/  CS2R R8, SRZ ;  /* 0x0000000000087805 */ /* 0x000fe4000001ff00 */
[----:B------:R-:W-:Y:S09]  /*42c0*/  CS2R R10, SRZ ;  /* 0x00000000000a7805 */ /* 0x000ff2000001ff00 */
[----:B------:R0:W5:Y:S02]  /*42d0*/  @!P0 LDG.E.128 R8, desc[UR8][R14.64] ;  /* 0x000000080e088981 */ /* 0x000164000c1e1d00 */
.L_x_89:
[----:B------:R-:W-:Y:S05]  /*42e0*/  BSYNC B0 ;  /* 0x0000000000007941 */ /* 0x000fea0003800000 */
.L_x_88:
[----:B0-----:R-:W-:Y:S01]  /*42f0*/  IADD3 R14, P0, R18, R14, RZ ;  /* 0x0000000e120e7210 */ /* 0x001fe20007f1e0ff */
[----:B--2--5:R-:W-:Y:S01]  /*4300*/  FFMA.FTZ R3, R4, R8, R3 ;  /* 0x0000000804037223 */ /* 0x024fe20000010003 */
[----:B-1----:R-:W-:Y:S01]  /*4310*/  IADD3 R6, R6, 0x24, RZ ;  /* 0x0000002406067810 */ /* 0x002fe20007ffe0ff */
[C---:B------:R-:W-:Y:S01]  /*4320*/  FFMA.FTZ R0, R4.reuse, R9, R0 ;  /* 0x0000000904007223 */ /* 0x040fe20000010000 */
[C---:B------:R-:W-:Y:S01]  /*4330*/  FFMA.FTZ R5, R4.reuse, R10, R5 ;  /* 0x0000000a04057223 */ /* 0x040fe20000010005 */
[----:B------:R-:W-:Y:S01]  /*4340*/  IADD3.X R15, R19, R15, RZ, P0, !PT ;  /* 0x0000000f130f7210 */ /* 0x000fe200007fe4ff */
[----:B------:R-:W-:Y:S01]  /*4350*/  FFMA.FTZ R2, R4, R11, R2 ;  /* 0x0000000b04027223 */ /* 0x000fe20000010002 */
[----:B------:R-:W-:Y:S06]  /*4360*/  @!P1 BRA `(.L_x_90) ;  /* 0xfffffffc00b49947 */ /* 0x000fec000383ffff */
.L_x_87:
[----:B------:R-:W-:-:S04]  /*4370*/  IADD3 R7, R7, UR7, RZ ;  /* 0x0000000707077c10 */ /* 0x000fc8000fffe0ff */
[----:B------:R-:W-:-:S13]  /*4380*/  ISETP.GE.AND P0, PT, R7, R12, PT ;  /* 0x0000000c0700720c */ /* 0x000fda0003f06270 */
[----:B------:R-:W-:Y:S05]  /*4390*/  @P0 EXIT ;  /* 0x000000000000094d */ /* 0x000fea0003800000 */
[----:B------:R-:W-:Y:S02]  /*43a0*/  ULDC UR4, c[0x0][0x2d0] ;  /* 0x0000b40000047ab9 */ /* 0x000fe40000000800 */
[----:B------:R-:W-:-:S13]  /*43b0*/  ISETP.GE.AND P0, PT, R16, UR4, PT ;  /* 0x0000000410007c0c */ /* 0x000fda000bf06270 */
[----:B------:R-:W-:Y:S05]  /*43c0*/  @P0 EXIT ;  /* 0x000000000000094d */ /* 0x000fea0003800000 */
[----:B------:R-:W1:Y:S01]  /*43d0*/  LDC R9, c[0x0][0x2c4] ;  /* 0x0000b100ff097b82 */ /* 0x000e620000000800 */
[----:B------:R-:W-:Y:S01]  /*43e0*/  ULDC UR4, c[0x0][0x270] ;  /* 0x00009c0000047ab9 */ /* 0x000fe20000000800 */
[----:B------:R-:W-:Y:S02]  /*43f0*/  IABS R13, R7 ;  /* 0x00000007000d7213 */ /* 0x000fe40000000000 */
[----:B------:R-:W-:Y:S02]  /*4400*/  SHF.R.S32.HI R17, RZ, 0x1f, R16 ;  /* 0x0000001fff117819 */ /* 0x000fe40000011410 */
[----:B------:R-:W-:Y:S01]  /*4410*/  F2FP.F16.F32.PACK_AB R5, R2, R5 ;  /* 0x000000050205723e */ /* 0x000fe200000000ff */
[----:B-1----:R-:W-:Y:S01]  /*4420*/  IMAD R10, R9, UR4, RZ ;  /* 0x00000004090a7c24 */ /* 0x002fe2000f8e02ff */
[----:B------:R-:W-:-:S04]  /*4430*/  ULDC.64 UR4, c[0x0][0x290] ;  /* 0x0000a40000047ab9 */ /* 0x000fc80000000a00 */
[-C--:B------:R-:W-:Y:S02]  /*4440*/  IABS R12, R10.reuse ;  /* 0x0000000a000c7213 */ /* 0x080fe40000000000 */
[----:B0-----:R-:W-:Y:S02]  /*4450*/  IABS R6, R10 ;  /* 0x0000000a00067213 */ /* 0x001fe40000000000 */
[----:B------:R-:W0:Y:S03]  /*4460*/  I2F.RP R8, R12 ;  /* 0x0000000c00087306 */ /* 0x000e260000209400 */
[----:B------:R-:W-:-:S05]  /*4470*/  IMAD.MOV R6, RZ, RZ, -R6 ;  /* 0x000000ffff067224 */ /* 0x000fca00078e0a06 */
[----:B0-----:R-:W0:Y:S02]  /*4480*/  MUFU.RCP R14, R8 ;  /* 0x00000008000e7308 */ /* 0x001e240000001000 */
[----:B0-----:R-:W-:Y:S01]  /*4490*/  VIADD R14, R14, 0xffffffe ;  /* 0x0ffffffe0e0e7836 */ /* 0x001fe20000000000 */
[----:B------:R-:W-:-:S05]  /*44a0*/  IABS R8, R9 ;  /* 0x0000000900087213 */ /* 0x000fca0000000000 */
[----:B------:R-:W0:Y:S02]  /*44b0*/  F2I.FTZ.U32.TRUNC.NTZ R15, R14 ;  /* 0x0000000e000f7305 */ /* 0x000e24000021f000 */
[----:B0-----:R-:W-:Y:S01]  /*44c0*/  IMAD.MOV R11, RZ, RZ, -R15 ;  /* 0x000000ffff0b7224 */ /* 0x001fe200078e0a0f */
[----:B------:R-:W-:-:S03]  /*44d0*/  MOV R14, RZ ;  /* 0x000000ff000e7202 */ /* 0x000fc60000000f00 */
[----:B------:R-:W-:-:S04]  /*44e0*/  IMAD R4, R11, R12, RZ ;  /* 0x0000000c0b047224 */ /* 0x000fc800078e02ff */
[----:B------:R-:W-:-:S06]  /*44f0*/  IMAD.HI.U32 R4, R15, R4, R14 ;  /* 0x000000040f047227 */ /* 0x000fcc00078e000e */
[----:B------:R-:W-:Y:S02]  /*4500*/  IMAD.HI.U32 R11, R4, R13, RZ ;  /* 0x0000000d040b7227 */ /* 0x000fe400078e00ff */
[----:B------:R-:W0:Y:S02]  /*4510*/  I2F.RP R4, R8 ;  /* 0x0000000800047306 */ /* 0x000e240000209400 */
[----:B------:R-:W-:Y:S01]  /*4520*/  IMAD R13, R11, R6, R13 ;  /* 0x000000060b0d7224 */ /* 0x000fe200078e020d */
[----:B------:R-:W-:-:S04]  /*4530*/  LOP3.LUT R6, R7, R10, RZ, 0x3c, !PT ;  /* 0x0000000a07067212 */ /* 0x000fc800078e3cff */
[----:B------:R-:W-:Y:S02]  /*4540*/  ISETP.GT.U32.AND P1, PT, R12, R13, PT ;  /* 0x0000000d0c00720c */ /* 0x000fe40003f24070 */
[----:B------:R-:W-:Y:S01]  /*4550*/  ISETP.GE.AND P0, PT, R6, RZ, PT ;  /* 0x000000ff0600720c */ /* 0x000fe20003f06270 */
[----:B0-----:R-:W0:Y:S10]  /*4560*/  MUFU.RCP R4, R4 ;  /* 0x0000000400047308 */ /* 0x001e340000001000 */
[----:B------:R-:W-:Y:S01]  /*4570*/  @!P1 IMAD.IADD R13, R13, 0x1, -R12 ;  /* 0x000000010d0d9824 */ /* 0x000fe200078e0a0c */
[----:B------:R-:W-:-:S02]  /*4580*/  @!P1 IADD3 R11, R11, 0x1, RZ ;  /* 0x000000010b0b9810 */ /* 0x000fc40007ffe0ff */
[----:B------:R-:W-:Y:S02]  /*4590*/  ISETP.NE.AND P1, PT, R10, RZ, PT ;  /* 0x000000ff0a00720c */ /* 0x000fe40003f25270 */
[----:B------:R-:W-:Y:S01]  /*45a0*/  ISETP.GE.U32.AND P2, PT, R13, R12, PT ;  /* 0x0000000c0d00720c */ /* 0x000fe20003f46070 */
[----:B0-----:R-:W-:-:S04]  /*45b0*/  VIADD R14, R4, 0xffffffe ;  /* 0x0ffffffe040e7836 */ /* 0x001fc80000000000 */
[----:B------:R-:W0:Y:S08]  /*45c0*/  F2I.FTZ.U32.TRUNC.NTZ R15, R14 ;  /* 0x0000000e000f7305 */ /* 0x000e30000021f000 */
[----:B------:R-:W-:-:S05]  /*45d0*/  @P2 VIADD R11, R11, 0x1 ;  /* 0x000000010b0b2836 */ /* 0x000fca0000000000 */
[----:B------:R-:W-:Y:S02]  /*45e0*/  @!P0 IADD3 R11, -R11, RZ, RZ ;  /* 0x000000ff0b0b8210 */ /* 0x000fe40007ffe1ff */
[----:B------:R-:W-:-:S05]  /*45f0*/  @!P1 LOP3.LUT R11, RZ, R10, RZ, 0x33, !PT ;  /* 0x0000000aff0b9212 */ /* 0x000fca00078e33ff */
[----:B------:R-:W-:Y:S02]  /*4600*/  IMAD R10, R11, R10, RZ ;  /* 0x0000000a0b0a7224 */ /* 0x000fe400078e02ff */
[----:B0-----:R-:W-:Y:S02]  /*4610*/  IMAD.MOV R13, RZ, RZ, -R15 ;  /* 0x000000ffff0d7224 */ /* 0x001fe400078e0a0f */
[----:B------:R-:W-:Y:S01]  /*4620*/  IMAD.MOV.U32 R14, RZ, RZ, RZ ;  /* 0x000000ffff0e7224 */ /* 0x000fe200078e00ff */
[----:B------:R-:W-:Y:S01]  /*4630*/  IADD3 R12, R7, -R10, RZ ;  /* 0x8000000a070c7210 */ /* 0x000fe20007ffe0ff */
[----:B------:R-:W-:Y:S02]  /*4640*/  IMAD R6, R13, R8, RZ ;  /* 0x000000080d067224 */ /* 0x000fe400078e02ff */
[----:B------:R-:W-:Y:S01]  /*4650*/  IMAD.WIDE.U32 R16, R11, UR4, R16 ;  /* 0x000000040b107c25 */ /* 0x000fe2000f8e0010 */
[----:B------:R-:W-:Y:S02]  /*4660*/  IABS R4, R12 ;  /* 0x0000000c00047213 */ /* 0x000fe40000000000 */
[----:B------:R-:W-:Y:S01]  /*4670*/  LOP3.LUT R12, R12, R9, RZ, 0x3c, !PT ;  /* 0x000000090c0c7212 */ /* 0x000fe200078e3cff */
[----:B------:R-:W-:-:S03]  /*4680*/  IMAD.HI.U32 R6, R15, R6, R14 ;  /* 0x000000060f067227 */ /* 0x000fc600078e000e */
[----:B------:R-:W-:-:S03]  /*4690*/  ISETP.GE.AND P1, PT, R12, RZ, PT ;  /* 0x000000ff0c00720c */ /* 0x000fc60003f26270 */
[----:B------:R-:W-:-:S05]  /*46a0*/  IMAD.HI.U32 R6, R6, R4, RZ ;  /* 0x0000000406067227 */ /* 0x000fca00078e00ff */
[----:B------:R-:W-:-:S05]  /*46b0*/  IADD3 R13, -R6, RZ, RZ ;  /* 0x000000ff060d7210 */ /* 0x000fca0007ffe1ff */
[----:B------:R-:W-:Y:S01]  /*46c0*/  IMAD R13, R8, R13, R4 ;  /* 0x0000000d080d7224 */ /* 0x000fe200078e0204 */
[----:B------:R-:W-:-:S04]  /*46d0*/  SHF.R.S32.HI R4, RZ, 0x1f, R11 ;  /* 0x0000001fff047819 */ /* 0x000fc8000001140b */
[----:B------:R-:W-:Y:S01]  /*46e0*/  ISETP.GT.U32.AND P0, PT, R8, R13, PT ;  /* 0x0000000d0800720c */ /* 0x000fe20003f04070 */
[----:B------:R-:W-:-:S04]  /*46f0*/  IMAD R4, R4, UR4, RZ ;  /* 0x0000000404047c24 */ /* 0x000fc8000f8e02ff */
[----:B------:R-:W-:Y:S01]  /*4700*/  IMAD R11, R11, UR5, R4 ;  /* 0x000000050b0b7c24 */ /* 0x000fe2000f8e0204 */
[----:B------:R-:W-:-:S03]  /*4710*/  ULDC.64 UR4, c[0x0][0x2a0] ;  /* 0x0000a80000047ab9 */ /* 0x000fc60000000a00 */
[----:B------:R-:W-:-:S04]  /*4720*/  IMAD.IADD R17, R17, 0x1, R11 ;  /* 0x0000000111117824 */ /* 0x000fc800078e020b */
[----:B------:R-:W-:Y:S01]  /*4730*/  @!P0 IMAD.IADD R13, R13, 0x1, -R8 ;  /* 0x000000010d0d8824 */ /* 0x000fe200078e0a08 */
[----:B------:R-:W-:Y:S02]  /*4740*/  @!P0 IADD3 R6, R6, 0x1, RZ ;  /* 0x0000000106068810 */ /* 0x000fe40007ffe0ff */
[----:B------:R-:W-:Y:S02]  /*4750*/  ISETP.NE.AND P0, PT, R9, RZ, PT ;  /* 0x000000ff0900720c */ /* 0x000fe40003f05270 */
[----:B------:R-:W-:-:S13]  /*4760*/  ISETP.GE.U32.AND P2, PT, R13, R8, PT ;  /* 0x000000080d00720c */ /* 0x000fda0003f46070 */
[----:B------:R-:W-:-:S05]  /*4770*/  @P2 VIADD R6, R6, 0x1 ;  /* 0x0000000106062836 */ /* 0x000fca0000000000 */
[----:B------:R-:W-:Y:S02]  /*4780*/  @!P1 IADD3 R6, -R6, RZ, RZ ;  /* 0x000000ff06069210 */ /* 0x000fe40007ffe1ff */
[----:B------:R-:W-:-:S04]  /*4790*/  @!P0 LOP3.LUT R6, RZ, R9, RZ, 0x33, !PT ;  /* 0x00000009ff068212 */ /* 0x000fc800078e33ff */
[----:B------:R-:W-:Y:S01]  /*47a0*/  SHF.R.S32.HI R4, RZ, 0x1f, R6 ;  /* 0x0000001fff047819 */ /* 0x000fe20000011406 */
[C---:B------:R-:W-:Y:S02]  /*47b0*/  IMAD R10, R6.reuse, R9, R10 ;  /* 0x00000009060a7224 */ /* 0x040fe400078e020a */
[----:B------:R-:W-:-:S03]  /*47c0*/  IMAD.WIDE.U32 R16, R6, UR4, R16 ;  /* 0x0000000406107c25 */ /* 0x000fc6000f8e0010 */
[----:B------:R-:W-:Y:S01]  /*47d0*/  IADD3 R10, R7, -R10, RZ ;  /* 0x8000000a070a7210 */ /* 0x000fe20007ffe0ff */
[----:B------:R-:W-:Y:S01]  /*47e0*/  IMAD R9, R4, UR4, RZ ;  /* 0x0000000404097c24 */ /* 0x000fe2000f8e02ff */
[----:B------:R-:W-:Y:S02]  /*47f0*/  F2FP.F16.F32.PACK_AB R4, R0, R3 ;  /* 0x000000030004723e */ /* 0x000fe400000000ff */
[----:B------:R-:W-:Y:S01]  /*4800*/  SHF.R.S32.HI R7, RZ, 0x1f, R10 ;  /* 0x0000001fff077819 */ /* 0x000fe2000001140a */
[----:B------:R-:W-:Y:S01]  /*4810*/  IMAD R9, R6, UR5, R9 ;  /* 0x0000000506097c24 */ /* 0x000fe2000f8e0209 */
[----:B------:R-:W-:-:S03]  /*4820*/  ULDC.64 UR4, c[0x0][0x298] ;  /* 0x0000a60000047ab9 */ /* 0x000fc60000000a00 */
[----:B------:R-:W-:Y:S02]  /*4830*/  IMAD R7, R7, UR4, RZ ;  /* 0x0000000407077c24 */ /* 0x000fe4000f8e02ff */
[----:B------:R-:W-:Y:S02]  /*4840*/  IMAD.IADD R17, R17, 0x1, R9 ;  /* 0x0000000111117824 */ /* 0x000fe400078e0209 */
[C---:B------:R-:W-:Y:S02]  /*4850*/  IMAD R7, R10.reuse, UR5, R7 ;  /* 0x000000050a077c24 */ /* 0x040fe4000f8e0207 */
[----:B------:R-:W-:Y:S01]  /*4860*/  IMAD.WIDE.U32 R10, R10, UR4, R16 ;  /* 0x000000040a0a7c25 */ /* 0x000fe2000f8e0010 */
[----:B------:R-:W-:-:S04]  /*4870*/  ULDC.64 UR4, c[0x0][0x280] ;  /* 0x0000a00000047ab9 */ /* 0x000fc80000000a00 */
[----:B------:R-:W-:Y:S02]  /*4880*/  IADD3 R7, R11, R7, RZ ;  /* 0x000000070b077210 */ /* 0x000fe40007ffe0ff */
[----:B------:R-:W-:-:S04]  /*4890*/  LEA R6, P0, R10, UR4, 0x1 ;  /* 0x000000040a067c11 */ /* 0x000fc8000f8008ff */
[----:B------:R-:W-:-:S05]  /*48a0*/  LEA.HI.X R7, R10, UR5, R7, 0x1, P0 ;  /* 0x000000050a077c11 */ /* 0x000fca00080f0c07 */
[----:B------:R-:W-:Y:S01]  /*48b0*/  STG.E.64 desc[UR8][R6.64], R4 ;  /* 0x0000000406007986 */ /* 0x000fe2000c101b08 */
[----:B------:R-:W-:Y:S05]  /*48c0*/  EXIT ;  /* 0x000000000000794d */ /* 0x000fea0003800000 */
        .weak           $__internal_1_$__cuda_sm20_div_s64
        .type           $__internal_1_$__cuda_sm20_div_s64,@function
        .size           $__internal_1_$__cuda_sm20_div_s64,(.L_x_7833 - $__internal_1_$__cuda_sm20_div_s64)
$__internal_1_$__cuda_sm20_div_s64:
        /* <DEDUP_REMOVED lines=17> */
[C---:B------:R-:W-:Y:S02]  /*49e0*/  IMAD R20, R57.reuse, R21, RZ ;  /* 0x0000001539147224 */ /* 0x040fe400078e02ff */
[----:B------:R-:W-:-:S04]  /*49f0*/  IMAD.HI.U32 R23, P1, R57, R23, R54 ;  /* 0x0000001739177227 */ /* 0x000fc80007820036 */
[----:B------:R-:W-:Y:S01]  /*4a00*/  IMAD.HI.U32 R21, R57, R21, RZ ;  /* 0x0000001539157227 */ /* 0x000fe200078e00ff */
[----:B------:R-:W-:-:S03]  /*4a10*/  IADD3 R55, P0, R20, R23, RZ ;  /* 0x0000001714377210 */ /* 0x000fc60007f1e0ff */
[----:B------:R-:W-:Y:S02]  /*4a20*/  IMAD.X R21, R21, 0x1, R57, P2 ;  /* 0x0000000115157824 */ /* 0x000fe400010e0639 */
[----:B------:R-:W-:-:S03]  /*4a30*/  IMAD.WIDE.U32 R56, R55, R44, RZ ;  /* 0x0000002c37387225 */ /* 0x000fc600078e00ff */
[----:B------:R-:W-:Y:S01]  /*4a40*/  IADD3.X R37, RZ, RZ, R21, P0, P1 ;  /* 0x000000ffff257210 */ /* 0x000fe200007e2415 */
[----:B------:R-:W-:Y:S01]  /*4a50*/  IMAD R22, R55, R45, R57 ;  /* 0x0000002d37167224 */ /* 0x000fe200078e0239 */
[----:B------:R-:W-:Y:S02]  /*4a60*/  IADD3 R20, P0, RZ, -R56, RZ ;  /* 0x80000038ff147210 */ /* 0x000fe40007f1e0ff */
[----:B------:R-:W-:Y:S01]  /*4a70*/  ISETP.GE.AND P1, PT, R19, RZ, PT ;  /* 0x000000ff1300720c */ /* 0x000fe20003f26270 */
[----:B------:R-:W-:Y:S02]  /*4a80*/  IMAD R22, R37, R44, R22 ;  /* 0x0000002c25167224 */ /* 0x000fe400078e0216 */
[----:B------:R-:W-:-:S04]  /*4a90*/  IMAD.HI.U32 R54, R55, R20, RZ ;  /* 0x0000001437367227 */ /* 0x000fc800078e00ff */
[----:B------:R-:W-:Y:S01]  /*4aa0*/  IMAD.X R22, RZ, RZ, ~R22, P0 ;  /* 0x000000ffff167224 */ /* 0x000fe200000e0e16 */
[----:B------:R-:W-:-:S03]  /*4ab0*/  IADD3 R21, P0, RZ, -R28, RZ ;  /* 0x8000001cff157210 */ /* 0x000fc60007f1e0ff */
[----:B------:R-:W-:Y:S01]  /*4ac0*/  IMAD.WIDE.U32 R54, P5, R55, R22, R54 ;  /* 0x0000001637367225 */ /* 0x000fe200078a0036 */
[----:B------:R-:W-:-:S03]  /*4ad0*/  SEL R21, R21, R28, !P1 ;  /* 0x0000001c15157207 */ /* 0x000fc60004800000 */
[C---:B------:R-:W-:Y:S02]  /*4ae0*/  IMAD R23, R37.reuse, R22, RZ ;  /* 0x0000001625177224 */ /* 0x040fe400078e02ff */
[----:B------:R-:W-:-:S04]  /*4af0*/  IMAD.HI.U32 R20, P4, R37, R20, R54 ;  /* 0x0000001425147227 */ /* 0x000fc80007880036 */
[----:B------:R-:W-:Y:S01]  /*4b00*/  IMAD.HI.U32 R22, R37, R22, RZ ;  /* 0x0000001625167227 */ /* 0x000fe200078e00ff */
[----:B------:R-:W-:Y:S02]  /*4b10*/  IADD3 R23, P2, R23, R20, RZ ;  /* 0x0000001417177210 */ /* 0x000fe40007f5e0ff */
[----:B------:R-:W-:Y:S01]  /*4b20*/  IADD3.X R20, RZ, ~R19, RZ, P0, !PT ;  /* 0x80000013ff147210 */ /* 0x000fe200007fe4ff */
[----:B------:R-:W-:Y:S02]  /*4b30*/  IMAD.X R37, R22, 0x1, R37, P5 ;  /* 0x0000000116257824 */ /* 0x000fe400028e0625 */
[----:B------:R-:W-:Y:S01]  /*4b40*/  IMAD.HI.U32 R54, R23, R21, RZ ;  /* 0x0000001517367227 */ /* 0x000fe200078e00ff */
[----:B------:R-:W-:Y:S02]  /*4b50*/  SEL R20, R20, R19, !P1 ;  /* 0x0000001314147207 */ /* 0x000fe40004800000 */
[----:B------:R-:W-:Y:S01]  /*4b60*/  IADD3.X R37, RZ, RZ, R37, P2, P4 ;  /* 0x000000ffff257210 */ /* 0x000fe200017e8425 */
[----:B------:R-:W-:-:S02]  /*4b70*/  IMAD.MOV.U32 R55, RZ, RZ, RZ ;  /* 0x000000ffff377224 */ /* 0x000fc400078e00ff */
[----:B------:R-:W-:-:S04]  /*4b80*/  IMAD.WIDE.U32 R54, R23, R20, R54 ;  /* 0x0000001417367225 */ /* 0x000fc800078e0036 */
[C---:B------:R-:W-:Y:S02]  /*4b90*/  IMAD R30, R37.reuse, R20, RZ ;  /* 0x00000014251e7224 */ /* 0x040fe400078e02ff */
[----:B------:R-:W-:-:S04]  /*4ba0*/  IMAD.HI.U32 R23, P1, R37, R21, R54 ;  /* 0x0000001525177227 */ /* 0x000fc80007820036 */
[----:B------:R-:W-:Y:S01]  /*4bb0*/  IMAD.HI.U32 R22, R37, R20, RZ ;  /* 0x0000001425167227 */ /* 0x000fe200078e00ff */
[----:B------:R-:W-:-:S03]  /*4bc0*/  IADD3 R30, P0, R30, R23, RZ ;  /* 0x000000171e1e7210 */ /* 0x000fc60007f1e0ff */
[----:B------:R-:W-:Y:S02]  /*4bd0*/  IMAD.X R22, RZ, RZ, R22, P1 ;  /* 0x000000ffff167224 */ /* 0x000fe400008e0616 */
[----:B------:R-:W-:-:S04]  /*4be0*/  IMAD.WIDE.U32 R54, R30, R44, RZ ;  /* 0x0000002c1e367225 */ /* 0x000fc800078e00ff */
[----:B------:R-:W-:Y:S01]  /*4bf0*/  IMAD.X R28, RZ, RZ, R22, P0 ;  /* 0x000000ffff1c7224 */ /* 0x000fe200000e0616 */
[----:B------:R-:W-:Y:S01]  /*4c00*/  IADD3 R21, P0, -R54, R21, RZ ;  /* 0x0000001536157210 */ /* 0x000fe20007f1e1ff */
[----:B------:R-:W-:-:S03]  /*4c10*/  IMAD R23, R30, R45, R55 ;  /* 0x0000002d1e177224 */ /* 0x000fc600078e0237 */
[CC--:B------:R-:W-:Y:S01]  /*4c20*/  ISETP.GE.U32.AND P2, PT, R21.reuse, R44.reuse, PT ;  /* 0x0000002c1500720c */ /* 0x0c0fe20003f46070 */
[-C--:B------:R-:W-:Y:S01]  /*4c30*/  IMAD R23, R28, R44.reuse, R23 ;  /* 0x0000002c1c177224 */ /* 0x080fe200078e0217 */
[----:B------:R-:W-:-:S04]  /*4c40*/  IADD3 R22, P1, R21, -R44, RZ ;  /* 0x8000002c15167210 */ /* 0x000fc80007f3e0ff */
[----:B------:R-:W-:Y:S02]  /*4c50*/  IADD3.X R20, ~R23, R20, RZ, P0, !PT ;  /* 0x0000001417147210 */ /* 0x000fe400007fe5ff */
[----:B------:R-:W-:Y:S02]  /*4c60*/  IADD3 R23, P0, R30, 0x1, RZ ;  /* 0x000000011e177810 */ /* 0x000fe40007f1e0ff */
[----:B------:R-:W-:-:S04]  /*4c70*/  ISETP.GE.U32.AND.EX P2, PT, R20, R45, PT, P2 ;  /* 0x0000002d1400720c */ /* 0x000fc80003f46120 */
[----:B------:R-:W-:Y:S01]  /*4c80*/  SEL R22, R22, R21, P2 ;  /* 0x0000001516167207 */ /* 0x000fe20001000000 */
[----:B------:R-:W-:Y:S01]  /*4c90*/  IMAD.X R21, R20, 0x1, ~R45, P1 ;  /* 0x0000000114157824 */ /* 0x000fe200008e0e2d */
[----:B------:R-:W-:Y:S01]  /*4ca0*/  SEL R30, R23, R30, P2 ;  /* 0x0000001e171e7207 */ /* 0x000fe20001000000 */
[----:B------:R-:W-:Y:S01]  /*4cb0*/  IMAD.X R23, RZ, RZ, R28, P0 ;  /* 0x000000ffff177224 */ /* 0x000fe200000e061c */
[----:B------:R-:W-:Y:S02]  /*4cc0*/  ISETP.GE.U32.AND P0, PT, R22, R44, PT ;  /* 0x0000002c1600720c */ /* 0x000fe40003f06070 */
[----:B------:R-:W-:Y:S02]  /*4cd0*/  SEL R21, R21, R20, P2 ;  /* 0x0000001415157207 */ /* 0x000fe40001000000 */
[----:B------:R-:W-:Y:S02]  /*4ce0*/  SEL R23, R23, R28, P2 ;  /* 0x0000001c17177207 */ /* 0x000fe40001000000 */
[----:B------:R-:W-:-:S02]  /*4cf0*/  IADD3 R37, P1, R30, 0x1, RZ ;  /* 0x000000011e257810 */ /* 0x000fc40007f3e0ff */
[----:B------:R-:W-:Y:S02]  /*4d00*/  ISETP.GE.U32.AND.EX P0, PT, R21, R45, PT, P0 ;  /* 0x0000002d1500720c */ /* 0x000fe40003f06100 */
[----:B------:R-:W-:Y:S01]  /*4d10*/  LOP3.LUT R21, R25, R19, RZ, 0x3c, !PT ;  /* 0x0000001319157212 */ /* 0x000fe200078e3cff */
[----:B------:R-:W-:Y:S01]  /*4d20*/  IMAD.X R20, RZ, RZ, R23, P1 ;  /* 0x000000ffff147224 */ /* 0x000fe200008e0617 */
[----:B------:R-:W-:Y:S02]  /*4d30*/  SEL R37, R37, R30, P0 ;  /* 0x0000001e25257207 */ /* 0x000fe40000000000 */
[----:B------:R-:W-:Y:S02]  /*4d40*/  ISETP.GE.AND P2, PT, R21, RZ, PT ;  /* 0x000000ff1500720c */ /* 0x000fe40003f46270 */
[----:B------:R-:W-:Y:S02]  /*4d50*/  SEL R23, R20, R23, P0 ;  /* 0x0000001714177207 */ /* 0x000fe40000000000 */
[----:B------:R-:W-:-:S02]  /*4d60*/  IADD3 R20, P1, RZ, -R37, RZ ;  /* 0x80000025ff147210 */ /* 0x000fc40007f3e0ff */
[----:B------:R-:W-:Y:S02]  /*4d70*/  ISETP.NE.U32.AND P0, PT, R26, RZ, PT ;  /* 0x000000ff1a00720c */ /* 0x000fe40003f05070 */
[-C--:B------:R-:W-:Y:S02]  /*4d80*/  IADD3.X R22, RZ, ~R23.reuse, RZ, P1, !PT ;  /* 0x80000017ff167210 */ /* 0x080fe40000ffe4ff */
[----:B------:R-:W-:Y:S02]  /*4d90*/  ISETP.NE.AND.EX P0, PT, R25, RZ, PT, P0 ;  /* 0x000000ff1900720c */ /* 0x000fe40003f05300 */
[----:B------:R-:W-:Y:S01]  /*4da0*/  SEL R22, R22, R23, !P2 ;  /* 0x0000001716167207 */ /* 0x000fe20005000000 */
[----:B------:R-:W-:Y:S01]  /*4db0*/  IMAD.MOV.U32 R23, RZ, RZ, 0x0 ;  /* 0x00000000ff177424 */ /* 0x000fe200078e00ff */
[----:B------:R-:W-:Y:S02]  /*4dc0*/  SEL R20, R20, R37, !P2 ;  /* 0x0000002514147207 */ /* 0x000fe40005000000 */
[----:B------:R-:W-:Y:S01]  /*4dd0*/  SEL R21, R22, 0xffffffff, P0 ;  /* 0xffffffff16157807 */ /* 0x000fe20000000000 */
[----:B------:R-:W-:Y:S01]  /*4de0*/  IMAD.MOV.U32 R22, RZ, RZ, R24 ;  /* 0x000000ffff167224 */ /* 0x000fe200078e0018 */
[----:B------:R-:W-:-:S03]  /*4df0*/  SEL R20, R20, 0xffffffff, P0 ;  /* 0xffffffff14147807 */ /* 0x000fc60000000000 */
[----:B------:R-:W-:Y:S05]  /*4e00*/  RET.REL.NODEC R22 `(_ZN5flash32flash_fwd_splitkv_combine_kernelI23Flash_fwd_kernel_traitsILi64ELi64ELi256ELi4ELb0ELb0EN7cutlass6half_tE19Flash_kernel_traitsILi64ELi64ELi256ELi4ES3_EELi8ELi6ELb0EEEvNS_16Flash_fwd_paramsE) ;  /* 0xffffffb0167c7950 */ /* 0x000fea0003c3ffff */
.L_x_91:
        /* <DEDUP_REMOVED lines=15> */
.L_x_7833:


//--------------------- .text._ZN5flash32flash_fwd_splitkv_combine_kernelI23Flash_fwd_kernel_traitsILi64ELi64ELi256ELi4ELb0ELb0EN7cutlass6half_tE19Flash_kernel_traitsILi64ELi64ELi256ELi4ES3_EELi8ELi5ELb0EEEvNS_16Flash_fwd_paramsE --------------------------
	.section	.text._ZN5flash32flash_fwd_splitkv_combine_kernelI23Flash_fwd_kernel_traitsILi64ELi64ELi256ELi4ELb0ELb0EN7cutlass6half_tE19Flash_kernel_traitsILi64ELi64ELi256ELi4ES3_EELi8ELi5ELb0EEEvNS_16Flash_fwd_paramsE,"ax",@progbits
	.align	128
        .global         _ZN5flash32flash_fwd_splitkv_combine_kernelI23Flash_fwd_kernel_traitsILi64ELi64ELi256ELi4ELb0ELb0EN7cutlass6half_tE19Flash_kernel_traitsILi64ELi64ELi256ELi4ES3_EELi8ELi5ELb0EEEvNS_16Flash_fwd_paramsE
        .type           _ZN5flash32flash_fwd_splitkv_combine_kernelI23Flash_fwd_kernel_traitsILi64ELi64ELi256ELi4ELb0ELb0EN7cutlass6half_tE19Flash_kernel_traitsILi64ELi64ELi256ELi4ES3_EELi8ELi5ELb0EEEvNS_16Flash_fwd_paramsE,@function
        .size           _ZN5flash32flash_fwd_splitkv_combine_kernelI23Flash_fwd_kernel_traitsILi64ELi64ELi256ELi4ELb0ELb0EN7cutlass6half_tE19Flash_kernel_traitsILi64ELi64ELi256ELi4ES3_EELi8ELi5ELb0EEEvNS_16Flash_fwd_paramsE,(.L_x_7834 - _ZN5flash32flash_fwd_splitkv_combine_kernelI23Flash_fwd_kernel_traitsILi64ELi64ELi256ELi4ELb0ELb0EN7cutlass6half_tE19Flash_kernel_traitsILi64ELi64ELi256ELi4ES3_EELi8ELi5ELb0EEEvNS_16Flash_fwd_paramsE)
        .other          _ZN5flash32flash_fwd_splitkv_combine_kernelI23Flash_fwd_kernel_traitsILi64ELi64ELi256ELi4ELb0ELb0EN7cutlass6half_tE19Flash_kernel_traitsILi64ELi64ELi256ELi4ES3_EELi8ELi5ELb0EEEvNS_16Flash_fwd_paramsE,@"STO_CUDA_ENTRY STV_DEFAULT"
_ZN5flash32flash_fwd_splitkv_combine_kernelI23Flash_fwd_kernel_traitsILi64ELi64ELi256ELi4ELb0ELb0EN7cutlass6half_tE19Flash_kernel_traitsILi64ELi64ELi256ELi4ES3_EELi8ELi5ELb0EEEvNS_16Flash_fwd_paramsE:
.text._ZN5flash32flash_fwd_splitkv_combine_kernelI23Flash_fwd_kernel_traitsILi64ELi64ELi256ELi4ELb0ELb0EN7cutlass6half_tE19Flash_kernel_traitsILi64ELi64ELi256ELi4ES3_EELi8ELi5ELb0EEEvNS_16Flash_fwd_paramsE:
        /* <DEDUP_REMOVED lines=23> */
[----:B------:R-:W-:Y:S05]  /*0170*/  CALL.REL.NOINC `($__internal_2_$__cuda_sm20_div_s64) ;  /* 0x0000004000e87944 */ /* 0x000fea0003c00000 */
[----:B------:R-:W-:Y:S05]  /*0180*/  BRA `(.L_x_93) ;  /* 0x00000000004c7947 */ /* 0x000fea0003800000 */
.L_x_92:
        /* <DEDUP_REMOVED lines=19> */
.L_x_93:
        /* <DEDUP_REMOVED lines=12> */
[----:B------:R-:W-:Y:S05]  /*0380*/  CALL.REL.NOINC `($__internal_2_$__cuda_sm20_div_s64) ;  /* 0x0000004000647944 */ /* 0x000fea0003c00000 */
[----:B------:R-:W-:Y:S02]  /*0390*/  MOV R8, R22 ;  /* 0x0000001600087202 */ /* 0x000fe40000000f00 */
[----:B------:R-:W-:Y:S01]  /*03a0*/  MOV R9, R23 ;  /* 0x0000001700097202 */ /* 0x000fe20000000f00 */
[----:B------:R-:W-:Y:S05]  /*03b0*/  BRA `(.L_x_96) ;  /* 0x00000000004c7947 */ /* 0x000fea0003800000 */
.L_x_95:
        /* <DEDUP_REMOVED lines=19> */
.L_x_96:
[----:B------:R-:W-:Y:S05]  /*04f0*/  BSYNC B0 ;  /* 0x0000000000007941 */ /* 0x000fea0003800000 */
.L_x_94:
[----:B------:R-:W0:Y:S01]  /*0500*/  LDC R4, c[0x0][0x2c4] ;  /* 0x0000b100ff047b82 */ /* 0x000e220000000800 */
[----:B------:R-:W-:Y:S01]  /*0510*/  IMAD.MOV.U32 R14, RZ, RZ, RZ ;  /* 0x000000ffff0e7224 */ /* 0x000fe200078e00ff */
[----:B------:R-:W-:Y:S01]  /*0520*/  BSSY B0, `(.L_x_97) ;  /* 0x000003b000007945 */ /* 0x000fe20003800000 */
[----:B0-----:R-:W-:Y:S01]  /*0530*/  IABS R11, R4 ;  /* 0x00000004000b7213 */ /* 0x001fe20000000000 */
[----:B------:R-:W-:-:S03]  /*0540*/  VIADD R6, R4, 0xffffffff ;  /* 0xffffffff04067836 */ /* 0x000fc60000000000 */
[----:B------:R-:W0:Y:S01]  /*0550*/  I2F.RP R13, R11 ;  /* 0x0000000b000d7306 */ /* 0x000e220000209400 */
[----:B------:R-:W-:-:S05]  /*0560*/  IMAD.IADD R2, R6, 0x1, R11 ;  /* 0x0000000106027824 */ /* 0x000fca00078e020b */
[----:B------:R-:W-:Y:S02]  /*0570*/  IABS R3, R2 ;  /* 0x0000000200037213 */ /* 0x000fe40000000000 */
[----:B0-----:R-:W0:Y:S02]  /*0580*/  MUFU.RCP R15, R13 ;  /* 0x0000000d000f7308 */ /* 0x001e240000001000 */
[----:B0-----:R-:W-:-:S06]  /*0590*/  VIADD R15, R15, 0xffffffe ;  /* 0x0ffffffe0f0f7836 */ /* 0x001fcc0000000000 */
[----:B------:R-:W0:Y:S02]  /*05a0*/  F2I.FTZ.U32.TRUNC.NTZ R15, R15 ;  /* 0x0000000f000f7305 */ /* 0x000e24000021f000 */
[----:B0-----:R-:W-:-:S04]  /*05b0*/  IMAD.MOV R10, RZ, RZ, -R15 ;  /* 0x000000ffff0a7224 */ /* 0x001fc800078e0a0f */
[----:B------:R-:W-:-:S04]  /*05c0*/  IMAD R7, R10, R11, RZ ;  /* 0x0000000b0a077224 */ /* 0x000fc800078e02ff */
[----:B------:R-:W-:-:S06]  /*05d0*/  IMAD.HI.U32 R14, R15, R7, R14 ;  /* 0x000000070f0e7227 */ /* 0x000fcc00078e000e */
[----:B------:R-:W-:-:S04]  /*05e0*/  IMAD.HI.U32 R7, R14, R3, RZ ;  /* 0x000000030e077227 */ /* 0x000fc800078e00ff */
[----:B------:R-:W-:-:S04]  /*05f0*/  IMAD.MOV R10, RZ, RZ, -R7 ;  /* 0x000000ffff0a7224 */ /* 0x000fc800078e0a07 */
[----:B------:R-:W-:Y:S01]  /*0600*/  IMAD R10, R11, R10, R3 ;  /* 0x0000000a0b0a7224 */ /* 0x000fe200078e0203 */
[----:B------:R-:W-:-:S04]  /*0610*/  LOP3.LUT R3, R2, R11, RZ, 0x3c, !PT ;  /* 0x0000000b02037212 */ /* 0x000fc800078e3cff */
[----:B------:R-:W-:Y:S02]  /*0620*/  ISETP.GT.U32.AND P1, PT, R11, R10, PT ;  /* 0x0000000a0b00720c */ /* 0x000fe40003f24070 */
[----:B------:R-:W-:-:S11]  /*0630*/  ISETP.GE.AND P0, PT, R3, RZ, PT ;  /* 0x000000ff0300720c */ /* 0x000fd60003f06270 */
[----:B------:R-:W-:Y:S02]  /*0640*/  @!P1 IMAD.IADD R10, R10, 0x1, -R11 ;  /* 0x000000010a0a9824 */ /* 0x000fe400078e0a0b */
[----:B------:R-:W-:Y:S01]  /*0650*/  @!P1 VIADD R7, R7, 0x1 ;  /* 0x0000000107079836 */ /* 0x000fe20000000000 */
[----:B------:R-:W-:Y:S02]  /*0660*/  ISETP.NE.AND P1, PT, R4, RZ, PT ;  /* 0x000000ff0400720c */ /* 0x000fe40003f25270 */
[----:B------:R-:W-:-:S13]  /*0670*/  ISETP.GE.U32.AND P2, PT, R10, R11, PT ;  /* 0x0000000b0a00720c */ /* 0x000fda0003f46070 */
[----:B------:R-:W-:-:S04]  /*0680*/  @P2 VIADD R7, R7, 0x1 ;  /* 0x0000000107072836 */ /* 0x000fc80000000000 */
[----:B------:R-:W-:Y:S01]  /*0690*/  @!P0 IMAD.MOV R7, RZ, RZ, -R7 ;  /* 0x000000ffff078224 */ /* 0x000fe200078e0a07 */
[----:B------:R-:W-:-:S04]  /*06a0*/  @!P1 LOP3.LUT R7, RZ, R11, RZ, 0x33, !PT ;  /* 0x0000000bff079212 */ /* 0x000fc800078e33ff */
[----:B------:R-:W-:Y:S02]  /*06b0*/  ISETP.LT.U32.AND P0, PT, R28, R7, PT ;  /* 0x000000071c00720c */ /* 0x000fe40003f01070 */
[----:B------:R-:W-:-:S04]  /*06c0*/  SHF.R.S32.HI R16, RZ, 0x1f, R7 ;  /* 0x0000001fff107819 */ /* 0x000fc80000011407 */
        /* <DEDUP_REMOVED lines=13> */
.L_x_98:
        /* <DEDUP_REMOVED lines=19> */
.L_x_99:
[----:B------:R-:W-:Y:S05]  /*08d0*/  BSYNC B0 ;  /* 0x0000000000007941 */ /* 0x000fea0003800000 */
.L_x_97:
[----:B------:R-:W0:Y:S01]  /*08e0*/  LDC R7, c[0x0][0x2c4] ;  /* 0x0000b100ff077b82 */ /* 0x000e220000000800 */
[----:B------:R-:W-:Y:S01]  /*08f0*/  ULDC UR5, c[0x0][0x270] ;  /* 0x00009c0000057ab9 */ /* 0x000fe20000000800 */
[----:B------:R-:W-:Y:S01]  /*0900*/  BSSY B0, `(.L_x_100) ;  /* 0x000005d000007945 */ /* 0x000fe20003800000 */
[----:B------:R-:W-:Y:S01]  /*0910*/  UIADD3 UR4, UR5, -0x1, URZ ;  /* 0xffffffff05047890 */ /* 0x000fe2000fffe03f */
[----:B0-----:R-:W-:Y:S02]  /*0920*/  IABS R10, R7 ;  /* 0x00000007000a7213 */ /* 0x001fe40000000000 */
[----:B------:R-:W-:Y:S02]  /*0930*/  ISETP.GT.AND P3, PT, R7, RZ, PT ;  /* 0x000000ff0700720c */ /* 0x000fe40003f64270 */
[----:B------:R-:W0:Y:S08]  /*0940*/  I2F.RP R13, R10 ;  /* 0x0000000a000d7306 */ /* 0x000e300000209400 */
[----:B0-----:R-:W0:Y:S02]  /*0950*/  MUFU.RCP R14, R13 ;  /* 0x0000000d000e7308 */ /* 0x001e240000001000 */
[----:B0-----:R-:W-:-:S06]  /*0960*/  VIADD R14, R14, 0xffffffe ;  /* 0x0ffffffe0e0e7836 */ /* 0x001fcc0000000000 */
[----:B------:R-:W0:Y:S02]  /*0970*/  F2I.FTZ.U32.TRUNC.NTZ R15, R14 ;  /* 0x0000000e000f7305 */ /* 0x000e24000021f000 */
[--C-:B0-----:R-:W-:Y:S02]  /*0980*/  IMAD.MOV R3, RZ, RZ, -R15.reuse ;  /* 0x000000ffff037224 */ /* 0x101fe400078e0a0f */
[----:B------:R-:W-:Y:S02]  /*0990*/  IMAD.MOV.U32 R14, RZ, RZ, RZ ;  /* 0x000000ffff0e7224 */ /* 0x000fe400078e00ff */
[----:B------:R-:W-:Y:S01]  /*09a0*/  IMAD R4, R3, R10, RZ ;  /* 0x0000000a03047224 */ /* 0x000fe200078e02ff */
[----:B------:R-:W-:Y:S02]  /*09b0*/  IABS R3, R2 ;  /* 0x0000000200037213 */ /* 0x000fe40000000000 */
[----:B------:R-:W-:Y:S01]  /*09c0*/  LOP3.LUT R2, R2, R7, RZ, 0x3c, !PT ;  /* 0x0000000702027212 */ /* 0x000fe200078e3cff */
[----:B------:R-:W-:-:S03]  /*09d0*/  IMAD.HI.U32 R4, R15, R4, R14 ;  /* 0x000000040f047227 */ /* 0x000fc600078e000e */
[----:B------:R-:W-:Y:S01]  /*09e0*/  ISETP.GE.AND P1, PT, R2, RZ, PT ;  /* 0x000000ff0200720c */ /* 0x000fe20003f26270 */
[----:B------:R-:W-:Y:S01]  /*09f0*/  IMAD.MOV.U32 R11, RZ, RZ, R3 ;  /* 0x000000ffff0b7224 */ /* 0x000fe200078e0003 */
[----:B------:R-:W-:-:S03]  /*0a00*/  SHF.R.S32.HI R2, RZ, 0x1f, R7 ;  /* 0x0000001fff027819 */ /* 0x000fc60000011407 */
[----:B------:R-:W-:-:S04]  /*0a10*/  IMAD.HI.U32 R4, R4, R11, RZ ;  /* 0x0000000b04047227 */ /* 0x000fc800078e00ff */
[----:B------:R-:W-:-:S04]  /*0a20*/  IMAD.MOV R3, RZ, RZ, -R4 ;  /* 0x000000ffff037224 */ /* 0x000fc800078e0a04 */
[----:B------:R-:W-:-:S05]  /*0a30*/  IMAD R3, R10, R3, R11 ;  /* 0x000000030a037224 */ /* 0x000fca00078e020b */
[----:B------:R-:W-:-:S13]  /*0a40*/  ISETP.GT.U32.AND P2, PT, R10, R3, PT ;  /* 0x000000030a00720c */ /* 0x000fda0003f44070 */
[----:B------:R-:W-:Y:S02]  /*0a50*/  @!P2 IMAD.IADD R3, R3, 0x1, -R10 ;  /* 0x000000010303a824 */ /* 0x000fe400078e0a0a */
[----:B------:R-:W-:Y:S01]  /*0a60*/  @!P2 VIADD R4, R4, 0x1 ;  /* 0x000000010404a836 */ /* 0x000fe20000000000 */
[----:B------:R-:W-:Y:S02]  /*0a70*/  ISETP.NE.AND P2, PT, R7, RZ, PT ;  /* 0x000000ff0700720c */ /* 0x000fe40003f45270 */
[----:B------:R-:W-:Y:S02]  /*0a80*/  ISETP.GE.U32.AND P0, PT, R3, R10, PT ;  /* 0x0000000a0300720c */ /* 0x000fe40003f06070 */
[----:B------:R-:W-:Y:S02]  /*0a90*/  LEA.HI.SX32 R3, R7, 0x1, 0x1 ;  /* 0x0000000107037811 */ /* 0x000fe400078f0aff */
[----:B------:R-:W-:-:S09]  /*0aa0*/  @!P3 IADD3 R3, R2, RZ, RZ ;  /* 0x000000ff0203b210 */ /* 0x000fd20007ffe0ff */
[----:B------:R-:W-:-:S04]  /*0ab0*/  @P0 VIADD R4, R4, 0x1 ;  /* 0x0000000104040836 */ /* 0x000fc80000000000 */
[----:B------:R-:W-:Y:S01]  /*0ac0*/  @!P1 IMAD.MOV R4, RZ, RZ, -R4 ;  /* 0x000000ffff049224 */ /* 0x000fe200078e0a04 */
[----:B------:R-:W-:-:S05]  /*0ad0*/  @!P2 LOP3.LUT R4, RZ, R7, RZ, 0x33, !PT ;  /* 0x00000007ff04a212 */ /* 0x000fca00078e33ff */
[----:B------:R-:W-:-:S05]  /*0ae0*/  IMAD R3, R3, R4, RZ ;  /* 0x0000000403037224 */ /* 0x000fca00078e02ff */
[-C--:B------:R-:W-:Y:S02]  /*0af0*/  IABS R13, R3.reuse ;  /* 0x00000003000d7213 */ /* 0x080fe40000000000 */
[----:B------:R-:W-:Y:S02]  /*0b00*/  IABS R2, R3 ;  /* 0x0000000300027213 */ /* 0x000fe40000000000 */
[----:B------:R-:W0:Y:S01]  /*0b10*/  I2F.RP R18, R13 ;  /* 0x0000000d00127306 */ /* 0x000e220000209400 */
[----:B------:R-:W-:Y:S02]  /*0b20*/  VIADD R4, R13, UR4 ;  /* 0x000000040d047c36 */ /* 0x000fe40008000000 */
[----:B------:R-:W-:-:S05]  /*0b30*/  IMAD.MOV R2, RZ, RZ, -R2 ;  /* 0x000000ffff027224 */ /* 0x000fca00078e0a02 */
[----:B0-----:R-:W0:Y:S02]  /*0b40*/  MUFU.RCP R14, R18 ;  /* 0x00000012000e7308 */ /* 0x001e240000001000 */
[----:B0-----:R-:W-:-:S06]  /*0b50*/  VIADD R14, R14, 0xffffffe ;  /* 0x0ffffffe0e0e7836 */ /* 0x001fcc0000000000 */
[----:B------:R-:W0:Y:S02]  /*0b60*/  F2I.FTZ.U32.TRUNC.NTZ R15, R14 ;  /* 0x0000000e000f7305 */ /* 0x000e24000021f000 */
[----:B0-----:R-:W-:Y:S02]  /*0b70*/  IMAD.MOV R10, RZ, RZ, -R15 ;  /* 0x000000ffff0a7224 */ /* 0x001fe400078e0a0f */
[----:B------:R-:W-:Y:S02]  /*0b80*/  IMAD.MOV.U32 R14, RZ, RZ, RZ ;  /* 0x000000ffff0e7224 */ /* 0x000fe400078e00ff */
[----:B------:R-:W-:Y:S01]  /*0b90*/  IMAD R11, R10, R13, RZ ;  /* 0x0000000d0a0b7224 */ /* 0x000fe200078e02ff */
[----:B------:R-:W-:-:S03]  /*0ba0*/  IABS R10, R4 ;  /* 0x00000004000a7213 */ /* 0x000fc60000000000 */
[----:B------:R-:W-:-:S06]  /*0bb0*/  IMAD.HI.U32 R11, R15, R11, R14 ;  /* 0x0000000b0f0b7227 */ /* 0x000fcc00078e000e */
[----:B------:R-:W-:-:S04]  /*0bc0*/  IMAD.HI.U32 R15, R11, R10, RZ ;  /* 0x0000000a0b0f7227 */ /* 0x000fc800078e00ff */
[----:B------:R-:W-:-:S05]  /*0bd0*/  IMAD R2, R15, R2, R10 ;  /* 0x000000020f027224 */ /* 0x000fca00078e020a */
[----:B------:R-:W-:-:S13]  /*0be0*/  ISETP.GT.U32.AND P1, PT, R13, R2, PT ;  /* 0x000000020d00720c */ /* 0x000fda0003f24070 */
[-C--:B------:R-:W-:Y:S01]  /*0bf0*/  @!P1 IADD3 R2, R2, -R13.reuse, RZ ;  /* 0x8000000d02029210 */ /* 0x080fe20007ffe0ff */
[----:B------:R-:W-:Y:S01]  /*0c00*/  @!P1 VIADD R15, R15, 0x1 ;  /* 0x000000010f0f9836 */ /* 0x000fe20000000000 */
[----:B------:R-:W-:Y:S02]  /*0c10*/  ISETP.NE.AND P1, PT, R3, RZ, PT ;  /* 0x000000ff0300720c */ /* 0x000fe40003f25270 */
[-C--:B------:R-:W-:Y:S02]  /*0c20*/  ISETP.GE.U32.AND P2, PT, R2, R13.reuse, PT ;  /* 0x0000000d0200720c */ /* 0x080fe40003f46070 */
[----:B------:R-:W-:-:S04]  /*0c30*/  LOP3.LUT R2, R4, R13, RZ, 0x3c, !PT ;  /* 0x0000000d04027212 */ /* 0x000fc800078e3cff */
[----:B------:R-:W-:-:S07]  /*0c40*/  ISETP.GE.AND P0, PT, R2, RZ, PT ;  /* 0x000000ff0200720c */ /* 0x000fce0003f06270 */
[----:B------:R-:W-:-:S06]  /*0c50*/  @P2 VIADD R15, R15, 0x1 ;  /* 0x000000010f0f2836 */ /* 0x000fcc0000000000 */
        /* <DEDUP_REMOVED lines=8> */
[----:B------:R-:W-:Y:S01]  /*0ce0*/  ISETP.NE.U32.AND P1, PT, R2, RZ, PT ;  /* 0x000000ff0200720c */ /* 0x000fe20003f25070 */
[----:B------:R-:W-:-:S12]  /*0cf0*/  IMAD R2, R7, UR5, RZ ;  /* 0x0000000507027c24 */ /* 0x000fd8000f8e02ff */
[----:B------:R-:W-:Y:S05]  /*0d00*/  @!P1 BRA `(.L_x_101) ;  /* 0x0000000000249947 */ /* 0x000fea0003800000 */
[----:B------:R-:W-:Y:S01]  /*0d10*/  IMAD.MOV.U32 R24, RZ, RZ, R22 ;  /* 0x000000ffff187224 */ /* 0x000fe200078e0016 */
[----:B------:R-:W-:Y:S01]  /*0d20*/  MOV R28, R15 ;  /* 0x0000000f001c7202 */ /* 0x000fe20000000f00 */
[----:B------:R-:W-:Y:S01]  /*0d30*/  IMAD.MOV.U32 R19, RZ, RZ, R23 ;  /* 0x000000ffff137224 */ /* 0x000fe200078e0017 */
[----:B------:R-:W-:Y:S02]  /*0d40*/  MOV R25, R14 ;  /* 0x0000000e00197202 */ /* 0x000fe40000000f00 */
[----:B------:R-:W-:Y:S02]  /*0d50*/  MOV R26, 0xd70 ;  /* 0x00000d70001a7802 */ /* 0x000fe40000000f00 */
[----:B------:R-:W-:Y:S05]  /*0d60*/  CALL.REL.NOINC `($__internal_2_$__cuda_sm20_div_s64) ;  /* 0x0000003400ec7944 */ /* 0x000fea0003c00000 */
[----:B------:R-:W-:Y:S02]  /*0d70*/  MOV R38, R22 ;  /* 0x0000001600267202 */ /* 0x000fe40000000f00 */
[----:B------:R-:W-:Y:S01]  /*0d80*/  MOV R39, R23 ;  /* 0x0000001700277202 */ /* 0x000fe20000000f00 */
[----:B------:R-:W-:Y:S05]  /*0d90*/  BRA `(.L_x_102) ;  /* 0x00000000004c7947 */ /* 0x000fea0003800000 */
.L_x_101:
        /* <DEDUP_REMOVED lines=19> */
.L_x_102:
[----:B------:R-:W-:Y:S05]  /*0ed0*/  BSYNC B0 ;  /* 0x0000000000007941 */ /* 0x000fea0003800000 */
.L_x_100:
[-C--:B------:R-:W-:Y:S01]  /*0ee0*/  IABS R7, R2.reuse ;  /* 0x0000000200077213 */ /* 0x080fe20000000000 */
[----:B------:R-:W-:Y:S01]  /*0ef0*/  BSSY B0, `(.L_x_103) ;  /* 0x000003b000007945 */ /* 0x000fe20003800000 */
[----:B------:R-:W-:Y:S02]  /*0f00*/  IABS R10, R2 ;  /* 0x00000002000a7213 */ /* 0x000fe40000000000 */
[----:B------:R-:W0:Y:S01]  /*0f10*/  I2F.RP R20, R7 ;  /* 0x0000000700147306 */ /* 0x000e220000209400 */
[----:B------:R-:W-:Y:S02]  /*0f20*/  IMAD.IADD R6, R6, 0x1, R7 ;  /* 0x0000000106067824 */ /* 0x000fe400078e0207 */
[----:B------:R-:W-:-:S03]  /*0f30*/  IMAD.MOV R10, RZ, RZ, -R10 ;  /* 0x000000ffff0a7224 */ /* 0x000fc600078e0a0a */
[----:B------:R-:W-:Y:S02]  /*0f40*/  IABS R11, R6 ;  /* 0x00000006000b7213 */ /* 0x000fe40000000000 */
[----:B0-----:R-:W0:Y:S02]  /*0f50*/  MUFU.RCP R19, R20 ;  /* 0x0000001400137308 */ /* 0x001e240000001000 */
[----:B0-----:R-:W-:-:S06]  /*0f60*/  VIADD R19, R19, 0xffffffe ;  /* 0x0ffffffe13137836 */ /* 0x001fcc0000000000 */
[----:B------:R-:W0:Y:S02]  /*0f70*/  F2I.FTZ.U32.TRUNC.NTZ R19, R19 ;  /* 0x0000001300137305 */ /* 0x000e24000021f000 */
[----:B0-----:R-:W-:-:S04]  /*0f80*/  IMAD.MOV R18, RZ, RZ, -R19 ;  /* 0x000000ffff127224 */ /* 0x001fc800078e0a13 */
[----:B------:R-:W-:Y:S02]  /*0f90*/  IMAD R13, R18, R7, RZ ;  /* 0x00000007120d7224 */ /* 0x000fe400078e02ff */
[----:B------:R-:W-:-:S04]  /*0fa0*/  IMAD.MOV.U32 R18, RZ, RZ, RZ ;  /* 0x000000ffff127224 */ /* 0x000fc800078e00ff */
[----:B------:R-:W-:-:S06]  /*0fb0*/  IMAD.HI.U32 R13, R19, R13, R18 ;  /* 0x0000000d130d7227 */ /* 0x000fcc00078e0012 */
[----:B------:R-:W-:-:S04]  /*0fc0*/  IMAD.HI.U32 R13, R13, R11, RZ ;  /* 0x0000000b0d0d7227 */ /* 0x000fc800078e00ff */
[----:B------:R-:W-:-:S05]  /*0fd0*/  IMAD R10, R13, R10, R11 ;  /* 0x0000000a0d0a7224 */ /* 0x000fca00078e020b */
[----:B------:R-:W-:-:S13]  /*0fe0*/  ISETP.GT.U32.AND P1, PT, R7, R10, PT ;  /* 0x0000000a0700720c */ /* 0x000fda0003f24070 */
[----:B------:R-:W-:Y:S02]  /*0ff0*/  @!P1 IMAD.IADD R10, R10, 0x1, -R7 ;  /* 0x000000010a0a9824 */ /* 0x000fe400078e0a07 */
        /* <DEDUP_REMOVED lines=23> */
.L_x_104:
        /* <DEDUP_REMOVED lines=19> */
.L_x_105:
[----:B------:R-:W-:Y:S05]  /*12a0*/  BSYNC B0 ;  /* 0x0000000000007941 */ /* 0x000fea0003800000 */
.L_x_103:
[----:B------:R-:W0:Y:S01]  /*12b0*/  S2R R10, SR_TID.X ;  /* 0x00000000000a7919 */ /* 0x000e220000002100 */
[----:B------:R-:W-:Y:S01]  /*12c0*/  IADD3 R9, P0, R12, -UR7, RZ ;  /* 0x800000070c097c10 */ /* 0x000fe2000ff1e0ff */
[----:B------:R-:W-:Y:S01]  /*12d0*/  ULDC UR5, c[0x0][0x3c4] ;  /* 0x0000f10000057ab9 */ /* 0x000fe20000000800 */
[----:B------:R-:W-:Y:S02]  /*12e0*/  ULDC.64 UR8, c[0x0][0x208] ;  /* 0x0000820000087ab9 */ /* 0x000fe40000000a00 */
[----:B------:R-:W-:Y:S02]  /*12f0*/  IADD3.X R8, R5, ~UR6, RZ, P0, !PT ;  /* 0x8000000605087c10 */ /* 0x000fe400087fe4ff */
[----:B0-----:R-:W-:-:S04]  /*1300*/  SHF.R.S32.HI R29, RZ, 0x1f, R10 ;  /* 0x0000001fff1d7819 */ /* 0x001fc8000001140a */
[----:B------:R-:W-:-:S04]  /*1310*/  LEA.HI R7, R29, R10, RZ, 0x3 ;  /* 0x0000000a1d077211 */ /* 0x000fc800078f18ff */
[----:B------:R-:W-:Y:S02]  /*1320*/  LOP3.LUT R19, R7, 0xfffffff8, RZ, 0xc0, !PT ;  /* 0xfffffff807137812 */ /* 0x000fe400078ec0ff */
[----:B------:R-:W-:-:S03]  /*1330*/  SHF.R.S32.HI R7, RZ, 0x3, R7 ;  /* 0x00000003ff077819 */ /* 0x000fc60000011407 */
[----:B------:R-:W-:Y:S02]  /*1340*/  IMAD.IADD R20, R10, 0x1, -R19 ;  /* 0x000000010a147824 */ /* 0x000fe400078e0a13 */
[----:B------:R-:W-:-:S03]  /*1350*/  VIADD R25, R7, 0x10 ;  /* 0x0000001007197836 */ /* 0x000fc60000000000 */
[----:B------:R-:W-:Y:S02]  /*1360*/  ISETP.GT.U32.AND P2, PT, R9, R20, PT ;  /* 0x000000140900720c */ /* 0x000fe40003f44070 */
[----:B------:R-:W-:Y:S02]  /*1370*/  SHF.R.S32.HI R21, RZ, 0x1f, R20 ;  /* 0x0000001fff157819 */ /* 0x000fe40000011414 */
[----:B------:R-:W-:Y:S02]  /*1380*/  IADD3 R30, P0, R20, UR7, RZ ;  /* 0x00000007141e7c10 */ /* 0x000fe4000ff1e0ff */
[----:B------:R-:W-:Y:S02]  /*1390*/  ISETP.GT.AND.EX P2, PT, R8, R21, PT, P2 ;  /* 0x000000150800720c */ /* 0x000fe40003f44320 */
[----:B------:R-:W-:Y:S02]  /*13a0*/  IADD3.X R31, R21, UR6, RZ, P0, !PT ;  /* 0x00000006151f7c10 */ /* 0x000fe400087fe4ff */
[----:B------:R-:W-:-:S02]  /*13b0*/  ISETP.GE.OR P3, PT, R7, UR5, !P2 ;  /* 0x0000000507007c0c */ /* 0x000fc4000d766670 */
[----:B------:R-:W-:-:S11]  /*13c0*/  ISETP.GE.OR P2, PT, R25, UR5, !P2 ;  /* 0x0000000519007c0c */ /* 0x000fd6000d746670 */
[----:B------:R-:W0:Y:S01]  /*13d0*/  @!P3 LDC.64 R18, c[0x0][0x2b8] ;  /* 0x0000ae00ff12bb82 */ /* 0x000e220000000a00 */
[----:B------:R-:W-:Y:S02]  /*13e0*/  @!P3 SHF.R.S32.HI R33, RZ, 0x1f, R7 ;  /* 0x0000001fff21b819 */ /* 0x000fe40000011407 */
[----:B------:R-:W-:-:S03]  /*13f0*/  @!P2 SHF.R.S32.HI R21, RZ, 0x1f, R25 ;  /* 0x0000001fff15a819 */ /* 0x000fc60000011419 */
[-C--:B------:R-:W-:Y:S02]  /*1400*/  @!P3 IMAD R26, R33, R12.reuse, RZ ;  /* 0x0000000c211ab224 */ /* 0x080fe400078e02ff */
[----:B------:R-:W1:Y:S01]  /*1410*/  @!P2 LDC.64 R8, c[0x0][0x2b8] ;  /* 0x0000ae00ff08ab82 */ /* 0x000e620000000a00 */
[----:B------:R-:W-:Y:S02]  /*1420*/  @!P2 IMAD R24, R21, R12, RZ ;  /* 0x0000000c1518a224 */ /* 0x000fe400078e02ff */
[----:B------:R-:W-:-:S04]  /*1430*/  @!P3 IMAD.WIDE.U32 R32, R12, R7, R30 ;  /* 0x000000070c20b225 */ /* 0x000fc800078e001e */
[----:B------:R-:W-:Y:S02]  /*1440*/  @!P3 IMAD R21, R7, R5, R26 ;  /* 0x000000050715b224 */ /* 0x000fe400078e021a */
[----:B------:R-:W-:-:S04]  /*1450*/  @!P2 IMAD.WIDE.U32 R30, R12, R25, R30 ;  /* 0x000000190c1ea225 */ /* 0x000fc800078e001e */
[----:B------:R-:W-:Y:S02]  /*1460*/  @!P2 IMAD R24, R25, R5, R24 ;  /* 0x000000051918a224 */ /* 0x000fe400078e0218 */
[----:B------:R-:W-:Y:S01]  /*1470*/  @!P3 IMAD.IADD R21, R33, 0x1, R21 ;  /* 0x000000012115b824 */ /* 0x000fe200078e0215 */
[----:B0-----:R-:W-:Y:S01]  /*1480*/  @!P3 LEA R18, P1, R32, R18, 0x2 ;  /* 0x000000122012b211 */ /* 0x001fe200078210ff */
[----:B------:R-:W-:-:S03]  /*1490*/  @!P2 IMAD.IADD R24, R31, 0x1, R24 ;  /* 0x000000011f18a824 */ /* 0x000fc600078e0218 */
[----:B------:R-:W-:Y:S01]  /*14a0*/  @!P3 LEA.HI.X R19, R32, R19, R21, 0x2, P1 ;  /* 0x000000132013b211 */ /* 0x000fe200008f1415 */
[----:B------:R-:W-:Y:S01]  /*14b0*/  IMAD.MOV.U32 R21, RZ, RZ, -0x800000 ;  /* 0xff800000ff157424 */ /* 0x000fe200078e00ff */
[----:B-1----:R-:W-:Y:S01]  /*14c0*/  @!P2 LEA R36, P0, R30, R8, 0x2 ;  /* 0x000000081e24a211 */ /* 0x002fe200078010ff */
[----:B------:R-:W-:-:S04]  /*14d0*/  IMAD.MOV.U32 R8, RZ, RZ, -0x800000 ;  /* 0xff800000ff087424 */ /* 0x000fc800078e00ff */
[----:B------:R0:W2:Y:S01]  /*14e0*/  @!P3 LDG.E R21, desc[UR8][R18.64] ;  /* 0x000000081215b981 */ /* 0x0000a2000c1e1900 */
[----:B------:R-:W-:-:S05]  /*14f0*/  @!P2 LEA.HI.X R37, R30, R9, R24, 0x2, P0 ;  /* 0x000000091e25a211 */ /* 0x000fca00000f1418 */
[----:B------:R-:W3:Y:S01]  /*1500*/  @!P2 LDG.E R8, desc[UR8][R36.64] ;  /* 0x000000082408a981 */ /* 0x000ee2000c1e1900 */
[----:B------:R-:W1:Y:S01]  /*1510*/  S2R R34, SR_CgaCtaId ;  /* 0x0000000000227919 */ /* 0x000e620000008800 */
[----:B------:R-:W-:Y:S02]  /*1520*/  MOV R9, 0x400 ;  /* 0x0000040000097802 */ /* 0x000fe40000000f00 */
[C---:B------:R-:W-:Y:S02]  /*1530*/  ISETP.GT.AND P0, PT, R10.reuse, 0xff, PT ;  /* 0x000000ff0a00780c */ /* 0x040fe40003f04270 */
[----:B------:R-:W-:Y:S02]  /*1540*/  ISETP.GT.AND P3, PT, R10, 0x7f, PT ;  /* 0x0000007f0a00780c */ /* 0x000fe40003f64270 */
[----:B------:R-:W-:-:S04]  /*1550*/  LEA.HI R29, R29, R10, RZ, 0x4 ;  /* 0x0000000a1d1d7211 */ /* 0x000fc800078f20ff */
[----:B------:R-:W-:Y:S02]  /*1560*/  LOP3.LUT R35, R29, 0xfffffff0, RZ, 0xc0, !PT ;  /* 0xfffffff01d237812 */ /* 0x000fe400078ec0ff */
[----:B-1----:R-:W-:-:S05]  /*1570*/  LEA R34, R34, R9, 0x18 ;  /* 0x0000000922227211 */ /* 0x002fca00078ec0ff */
[----:B------:R-:W-:-:S04]  /*1580*/  IMAD R9, R7, 0x24, R34 ;  /* 0x0000002407097824 */ /* 0x000fc800078e0222 */
[----:B------:R-:W-:Y:S02]  /*1590*/  IMAD R20, R20, 0x4, R9 ;  /* 0x0000000414147824 */ /* 0x000fe400078e0209 */
[----:B------:R-:W-:Y:S01]  /*15a0*/  IMAD.IADD R35, R10, 0x1, -R35 ;  /* 0x000000010a237824 */ /* 0x000fe200078e0a23 */
[----:B------:R-:W-:Y:S01]  /*15b0*/  SHF.R.S32.HI R7, RZ, 0x4, R29 ;  /* 0x00000004ff077819 */ /* 0x000fe2000001141d */
[----:B------:R-:W-:Y:S01]  /*15c0*/  IMAD.MOV.U32 R33, RZ, RZ, -0x800000 ;  /* 0xff800000ff217424 */ /* 0x000fe200078e00ff */
[----:B------:R-:W0:Y:S01]  /*15d0*/  LDC R9, c[0x0][0x2c4] ;  /* 0x0000b100ff097b82 */ /* 0x000e220000000800 */
[----:B------:R-:W-:Y:S02]  /*15e0*/  IMAD R34, R35, 0x24, R34 ;  /* 0x0000002423227824 */ /* 0x000fe400078e0222 */
[----:B------:R-:W-:Y:S02]  /*15f0*/  IMAD.MOV.U32 R32, RZ, RZ, -0x800000 ;  /* 0xff800000ff207424 */ /* 0x000fe400078e00ff */
[----:B------:R-:W-:Y:S01]  /*1600*/  IMAD R34, R7, 0x4, R34 ;  /* 0x0000000407227824 */ /* 0x000fe200078e0222 */
[----:B0-----:R-:W-:-:S04]  /*1610*/  IABS R19, R9 ;  /* 0x0000000900137213 */ /* 0x001fc80000000000 */
[----:B------:R-:W0:Y:S08]  /*1620*/  I2F.RP R28, R19 ;  /* 0x00000013001c7306 */ /* 0x000e300000209400 */
[----:B0-----:R-:W0:Y:S02]  /*1630*/  MUFU.RCP R24, R28 ;  /* 0x0000001c00187308 */ /* 0x001e240000001000 */
[----:B0-----:R-:W-:-:S06]  /*1640*/  VIADD R24, R24, 0xffffffe ;  /* 0x0ffffffe18187836 */ /* 0x001fcc0000000000 */
[----:B------:R0:W1:Y:S02]  /*1650*/  F2I.FTZ.U32.TRUNC.NTZ R25, R24 ;  /* 0x0000001800197305 */ /* 0x000064000021f000 */
[----:B0-----:R-:W-:Y:S01]  /*1660*/  IMAD.MOV.U32 R24, RZ, RZ, RZ ;  /* 0x000000ffff187224 */ /* 0x001fe200078e00ff */
[----:B--2---:R-:W-:Y:S04]  /*1670*/  @!P0 STS [R20], R21 ;  /* 0x0000001514008388 */ /* 0x004fe80000000800 */
[----:B---3--:R-:W-:Y:S01]  /*1680*/  @!P3 STS [R20+0x240], R8 ;  /* 0x000240081400b388 */ /* 0x008fe20000000800 */
[----:B------:R-:W-:Y:S06]  /*1690*/  BAR.SYNC.DEFER_BLOCKING 0x0 ;  /* 0x0000000000007b1d */ /* 0x000fec0000010000 */
[----:B------:R-:W-:Y:S04]  /*16a0*/  @!P3 LDS R33, [R34] ;  /* 0x000000002221b984 */ /* 0x000fe80000000800 */
[----:B------:R-:W0:Y:S02]  /*16b0*/  @!P3 LDS R32, [R34+0x240] ;  /* 0x000240002220b984 */ /* 0x000e240000000800 */
[----:B0-----:R-:W-:-:S05]  /*16c0*/  FMNMX.FTZ R29, R33, R32, !PT ;  /* 0x00000020211d7209 */ /* 0x001fca0007810000 */
[----:B------:R-:W0:Y:S02]  /*16d0*/  SHFL.BFLY PT, R26, R29, 0x8, 0x1f ;  /* 0x0d001f001d1a7f89 */ /* 0x000e2400000e0000 */
[----:B0-----:R-:W-:-:S05]  /*16e0*/  FMNMX.FTZ R26, R29, R26, !PT ;  /* 0x0000001a1d1a7209 */ /* 0x001fca0007810000 */
[----:B------:R-:W0:Y:S01]  /*16f0*/  SHFL.BFLY PT, R21, R26, 0x4, 0x1f ;  /* 0x0c801f001a157f89 */ /* 0x000e2200000e0000 */
[----:B-1----:R-:W-:Y:S01]  /*1700*/  IMAD.MOV R8, RZ, RZ, -R25 ;  /* 0x000000ffff087224 */ /* 0x002fe200078e0a19 */
[----:B0-----:R-:W-:-:S05]  /*1710*/  FMNMX.FTZ R21, R26, R21, !PT ;  /* 0x000000151a157209 */ /* 0x001fca0007810000 */
[----:B------:R-:W0:Y:S01]  /*1720*/  SHFL.BFLY PT, R20, R21, 0x2, 0x1f ;  /* 0x0c401f0015147f89 */ /* 0x000e2200000e0000 */
[----:B------:R-:W-:Y:S01]  /*1730*/  IMAD R18, R8, R19, RZ ;  /* 0x0000001308127224 */ /* 0x000fe200078e02ff */
[----:B------:R-:W-:-:S03]  /*1740*/  IABS R8, R6 ;  /* 0x0000000600087213 */ /* 0x000fc60000000000 */
[----:B------:R-:W-:-:S06]  /*1750*/  IMAD.HI.U32 R18, R25, R18, R24 ;  /* 0x0000001219127227 */ /* 0x000fcc00078e0018 */
[----:B------:R-:W-:-:S04]  /*1760*/  IMAD.HI.U32 R18, R18, R8, RZ ;  /* 0x0000000812127227 */ /* 0x000fc800078e00ff */
[----:B------:R-:W-:Y:S01]  /*1770*/  IMAD.MOV R24, RZ, RZ, -R18 ;  /* 0x000000ffff187224 */ /* 0x000fe200078e0a12 */
[----:B0-----:R-:W-:-:S05]  /*1780*/  FMNMX.FTZ R20, R21, R20, !PT ;  /* 0x0000001415147209 */ /* 0x001fca0007810000 */
[----:B------:R-:W0:Y:S01]  /*1790*/  SHFL.BFLY PT, R21, R20, 0x1, 0x1f ;  /* 0x0c201f0014157f89 */ /* 0x000e2200000e0000 */
[----:B------:R-:W-:-:S05]  /*17a0*/  IMAD R8, R19, R24, R8 ;  /* 0x0000001813087224 */ /* 0x000fca00078e0208 */
[----:B------:R-:W-:Y:S02]  /*17b0*/  ISETP.GT.U32.AND P2, PT, R19, R8, PT ;  /* 0x000000081300720c */ /* 0x000fe40003f44070 */
[----:B------:R-:W-:-:S11]  /*17c0*/  LOP3.LUT R6, R6, R9, RZ, 0x3c, !PT ;  /* 0x0000000906067212 */ /* 0x000fd600078e3cff */
[----:B------:R-:W-:Y:S01]  /*17d0*/  @!P2 IMAD.IADD R8, R8, 0x1, -R19 ;  /* 0x000000010808a824 */ /* 0x000fe200078e0a13 */
[----:B0-----:R-:W-:-:S04]  /*17e0*/  FMNMX.FTZ R21, R20, R21, !PT ;  /* 0x0000001514157209 */ /* 0x001fc80007810000 */
[----:B------:R-:W-:Y:S02]  /*17f0*/  ISETP.GE.U32.AND P4, PT, R8, R19, PT ;  /* 0x000000130800720c */ /* 0x000fe40003f86070 */
[C---:B------:R-:W-:Y:S01]  /*1800*/  FSETP.NEU.FTZ.AND P0, PT, R21.reuse, -INF , PT ;  /* 0xff8000001500780b */ /* 0x040fe20003f1d000 */
[----:B------:R-:W-:Y:S01]  /*1810*/  @!P2 VIADD R18, R18, 0x1 ;  /* 0x000000011212a836 */ /* 0x000fe20000000000 */
[----:B------:R-:W-:Y:S01]  /*1820*/  ISETP.GE.AND P1, PT, R6, RZ, PT ;  /* 0x000000ff0600720c */ /* 0x000fe20003f26270 */
[----:B------:R-:W0:Y:S01]  /*1830*/  LDC R19, c[0x0][0x270] ;  /* 0x00009c00ff137b82 */ /* 0x000e220000000800 */
[----:B------:R-:W-:Y:S02]  /*1840*/  FSEL R6, R21, RZ, P0 ;  /* 0x000000ff15067208 */ /* 0x000fe40000000000 */
[----:B------:R-:W-:Y:S02]  /*1850*/  ISETP.GT.AND P2, PT, R2, RZ, PT ;  /* 0x000000ff0200720c */ /* 0x000fe40003f44270 */
[----:B------:R-:W-:Y:S01]  /*1860*/  ISETP.NE.AND P0, PT, R9, RZ, PT ;  /* 0x000000ff0900720c */ /* 0x000fe20003f05270 */
[----:B------:R-:W-:Y:S01]  /*1870*/  FADD.FTZ R8, -R6, R33 ;  /* 0x0000002106087221 */ /* 0x000fe20000010100 */
[----:B------:R-:W-:Y:S01]  /*1880*/  SHF.R.S32.HI R20, RZ, 0x1f, R2 ;  /* 0x0000001fff147819 */ /* 0x000fe20000011402 */
[----:B------:R-:W-:Y:S01]  /*1890*/  @P4 VIADD R18, R18, 0x1 ;  /* 0x0000000112124836 */ /* 0x000fe20000000000 */
[----:B------:R-:W-:Y:S01]  /*18a0*/  LEA.HI.SX32 R21, R2, 0x1, 0x1 ;  /* 0x0000000102157811 */ /* 0x000fe200078f0aff */
[----:B------:R-:W-:Y:S01]  /*18b0*/  FADD.FTZ R2, -R6, R32 ;  /* 0x0000002006027221 */ /* 0x000fe20000010100 */
[----:B------:R-:W-:Y:S01]  /*18c0*/  FMUL.FTZ R8, R8, 1.4426950216293334961 ;  /* 0x3fb8aa3b08087820 */ /* 0x000fe20000410000 */
[----:B------:R-:W-:-:S02]  /*18d0*/  @!P1 IMAD.MOV R18, RZ, RZ, -R18 ;  /* 0x000000ffff129224 */ /* 0x000fc400078e0a12 */
[----:B------:R-:W-:Y:S02]  /*18e0*/  FMUL.FTZ R26, R2, 1.4426950216293334961 ;  /* 0x3fb8aa3b021a7820 */ /* 0x000fe40000410000 */
[----:B------:R-:W-:Y:S02]  /*18f0*/  @!P2 IMAD.MOV R21, RZ, RZ, R20 ;  /* 0x000000ffff15a224 */ /* 0x000fe400078e0214 */
[----:B------:R-:W-:Y:S01]  /*1900*/  @!P0 LOP3.LUT R18, RZ, R9, RZ, 0x33, !PT ;  /* 0x00000009ff128212 */ /* 0x000fe200078e33ff */
[----:B------:R-:W-:Y:S04]  /*1910*/  MUFU.EX2 R8, R8 ;  /* 0x0000000800087308 */ /* 0x000fe80000000800 */
[----:B------:R-:W-:-:S04]  /*1920*/  IMAD R2, R21, R18, RZ ;  /* 0x0000001215027224 */ /* 0x000fc800078e02ff */
[----:B------:R-:W1:Y:S01]  /*1930*/  MUFU.EX2 R21, R26 ;  /* 0x0000001a00157308 */ /* 0x000e620000000800 */
[----:B------:R-:W-:Y:S02]  /*1940*/  IABS R29, R2 ;  /* 0x00000002001d7213 */ /* 0x000fe40000000000 */
[----:B0-----:R-:W-:-:S05]  /*1950*/  IABS R24, R19 ;  /* 0x0000001300187213 */ /* 0x001fca0000000000 */
[----:B------:R-:W0:Y:S01]  /*1960*/  I2F.RP R25, R29 ;  /* 0x0000001d00197306 */ /* 0x000e220000209400 */
[----:B-1----:R-:W-:-:S05]  /*1970*/  FADD.FTZ R21, R8, R21 ;  /* 0x0000001508157221 */ /* 0x002fca0000010000 */
[----:B------:R-:W1:Y:S02]  /*1980*/  SHFL.BFLY PT, R8, R21, 0x8, 0x1f ;  /* 0x0d001f0015087f89 */ /* 0x000e6400000e0000 */
[----:B------:R-:W2:Y:S08]  /*1990*/  I2F.U32.RP R20, R24 ;  /* 0x0000001800147306 */ /* 0x000eb00000209000 */
[----:B0-----:R-:W0:Y:S08]  /*19a0*/  MUFU.RCP R42, R25 ;  /* 0x00000019002a7308 */ /* 0x001e300000001000 */
[----:B--2---:R-:W2:Y:S01]  /*19b0*/  MUFU.RCP R40, R20 ;  /* 0x0000001400287308 */ /* 0x004ea20000001000 */
[----:B-1----:R-:W-:-:S05]  /*19c0*/  FADD.FTZ R8, R21, R8 ;  /* 0x0000000815087221 */ /* 0x002fca0000010000 */
[----:B------:R-:W1:Y:S01]  /*19d0*/  SHFL.BFLY PT, R31, R8, 0x4, 0x1f ;  /* 0x0c801f00081f7f89 */ /* 0x000e6200000e0000 */
[----:B0-----:R-:W-:-:S04]  /*19e0*/  VIADD R42, R42, 0xffffffe ;  /* 0x0ffffffe2a2a7836 */ /* 0x001fc80000000000 */
[----:B------:R-:W0:Y:S01]  /*19f0*/  F2I.FTZ.U32.TRUNC.NTZ R43, R42 ;  /* 0x0000002a002b7305 */ /* 0x000e22000021f000 */
[----:B--2---:R-:W-:-:S07]  /*1a00*/  VIADD R40, R40, 0xffffffe ;  /* 0x0ffffffe28287836 */ /* 0x004fce0000000000 */
[----:B------:R-:W2:Y:S01]  /*1a10*/  F2I.FTZ.U32.TRUNC.NTZ R41, R40 ;  /* 0x0000002800297305 */ /* 0x000ea2000021f000 */
[----:B------:R-:W-:Y:S02]  /*1a20*/  VIADD R20, R29, UR4 ;  /* 0x000000041d147c36 */ /* 0x000fe40008000000 */
[----:B0-----:R-:W-:Y:S02]  /*1a30*/  IMAD.MOV R18, RZ, RZ, -R43 ;  /* 0x000000ffff127224 */ /* 0x001fe400078e0a2b */
[----:B-1----:R-:W-:Y:S02]  /*1a40*/  FADD.FTZ R31, R8, R31 ;  /* 0x0000001f081f7221 */ /* 0x002fe40000010000 */
[----:B------:R-:W-:Y:S02]  /*1a50*/  IMAD R37, R18, R29, RZ ;  /* 0x0000001d12257224 */ /* 0x000fe400078e02ff */
[----:B------:R-:W-:Y:S01]  /*1a60*/  IMAD.MOV.U32 R42, RZ, RZ, RZ ;  /* 0x000000ffff2a7224 */ /* 0x000fe200078e00ff */
[----:B------:R-:W0:Y:S01]  /*1a70*/  SHFL.BFLY PT, R28, R31, 0x2, 0x1f ;  /* 0x0c401f001f1c7f89 */ /* 0x000e2200000e0000 */
[----:B--2---:R-:W-:Y:S01]  /*1a80*/  IMAD.MOV R21, RZ, RZ, -R41 ;  /* 0x000000ffff157224 */ /* 0x004fe200078e0a29 */
[----:B------:R-:W-:Y:S01]  /*1a90*/  IABS R25, R2 ;  /* 0x0000000200197213 */ /* 0x000fe20000000000 */
[----:B------:R-:W-:Y:S01]  /*1aa0*/  IMAD.HI.U32 R37, R43, R37, R42 ;  /* 0x000000252b257227 */ /* 0x000fe200078e002a */
[----:B------:R-:W-:-:S03]  /*1ab0*/  IABS R26, R20 ;  /* 0x00000014001a7213 */ /* 0x000fc60000000000 */
[----:B------:R-:W-:Y:S02]  /*1ac0*/  IMAD R21, R21, R24, RZ ;  /* 0x0000001815157224 */ /* 0x000fe400078e02ff */
[----:B------:R-:W-:Y:S02]  /*1ad0*/  IMAD.MOV.U32 R40, RZ, RZ, RZ ;  /* 0x000000ffff287224 */ /* 0x000fe400078e00ff */
[----:B------:R-:W-:Y:S02]  /*1ae0*/  IMAD.MOV R25, RZ, RZ, -R25 ;  /* 0x000000ffff197224 */ /* 0x000fe400078e0a19 */
[----:B------:R-:W-:Y:S01]  /*1af0*/  IMAD.HI.U32 R30, R37, R26, RZ ;  /* 0x0000001a251e7227 */ /* 0x000fe200078e00ff */
[----:B------:R-:W-:Y:S02]  /*1b00*/  IABS R18, R19 ;  /* 0x0000001300127213 */ /* 0x000fe40000000000 */
[----:B------:R-:W-:Y:S01]  /*1b10*/  IABS R8, R4 ;  /* 0x0000000400087213 */ /* 0x000fe20000000000 */
[----:B------:R-:W-:-:S04]  /*1b20*/  IMAD.HI.U32 R21, R41, R21, R40 ;  /* 0x0000001529157227 */ /* 0x000fc800078e0028 */
[----:B------:R-:W-:Y:S02]  /*1b30*/  IMAD R36, R30, R25, R26 ;  /* 0x000000191e247224 */ /* 0x000fe400078e021a */
[----:B------:R-:W-:Y:S02]  /*1b40*/  IMAD.MOV R25, RZ, RZ, -R18 ;  /* 0x000000ffff197224 */ /* 0x000fe400078e0a12 */
[----:B------:R-:W-:Y:S01]  /*1b50*/  IMAD.HI.U32 R18, R21, R8, RZ ;  /* 0x0000000815127227 */ /* 0x000fe200078e00ff */
[----:B------:R-:W-:-:S03]  /*1b60*/  ISETP.GT.U32.AND P4, PT, R29, R36, PT ;  /* 0x000000241d00720c */ /* 0x000fc60003f84070 */
[----:B------:R-:W-:-:S04]  /*1b70*/  IMAD.HI.U32 R21, R21, R26, RZ ;  /* 0x0000001a15157227 */ /* 0x000fc800078e00ff */
[----:B0-----:R-:W-:Y:S01]  /*1b80*/  FADD.FTZ R31, R31, R28 ;  /* 0x0000001c1f1f7221 */ /* 0x001fe20000010000 */
[-C--:B------:R-:W-:Y:S02]  /*1b90*/  IMAD R37, R18, R25.reuse, R8 ;  /* 0x0000001912257224 */ /* 0x080fe400078e0208 */
[----:B------:R-:W-:-:S03]  /*1ba0*/  IMAD R25, R21, R25, R26 ;  /* 0x0000001915197224 */ /* 0x000fc600078e021a */
[C---:B------:R-:W-:Y:S01]  /*1bb0*/  ISETP.GT.U32.AND P1, PT, R24.reuse, R37, PT ;  /* 0x000000251800720c */ /* 0x040fe20003f24070 */
[----:B------:R-:W0:Y:S01]  /*1bc0*/  SHFL.BFLY PT, R8, R31, 0x1, 0x1f ;  /* 0x0c201f001f087f89 */ /* 0x000e2200000e0000 */
[----:B------:R-:W-:Y:S01]  /*1bd0*/  ISETP.GT.U32.AND P5, PT, R24, R25, PT ;  /* 0x000000191800720c */ /* 0x000fe20003fa4070 */
[----:B------:R-:W-:-:S05]  /*1be0*/  @!P4 IMAD.IADD R36, R36, 0x1, -R29 ;  /* 0x000000012424c824 */ /* 0x000fca00078e0a1d */
[----:B------:R-:W-:Y:S01]  /*1bf0*/  ISETP.GE.U32.AND P0, PT, R36, R29, PT ;  /* 0x0000001d2400720c */ /* 0x000fe20003f06070 */
[----:B------:R-:W-:-:S04]  /*1c00*/  @!P4 VIADD R30, R30, 0x1 ;  /* 0x000000011e1ec836 */ /* 0x000fc80000000000 */
[--C-:B------:R-:W-:Y:S02]  /*1c10*/  @!P1 IMAD.IADD R37, R37, 0x1, -R24.reuse ;  /* 0x0000000125259824 */ /* 0x100fe400078e0a18 */
[----:B------:R-:W-:Y:S01]  /*1c20*/  @!P5 IMAD.IADD R25, R25, 0x1, -R24 ;  /* 0x000000011919d824 */ /* 0x000fe200078e0a18 */
[----:B------:R-:W-:Y:S02]  /*1c30*/  LOP3.LUT R26, R20, R29, RZ, 0x3c, !PT ;  /* 0x0000001d141a7212 */ /* 0x000fe400078e3cff */
[-C--:B------:R-:W-:Y:S02]  /*1c40*/  ISETP.GE.U32.AND P4, PT, R37, R24.reuse, PT ;  /* 0x000000182500720c */ /* 0x080fe40003f86070 */
[-C--:B------:R-:W-:Y:S02]  /*1c50*/  LOP3.LUT R4, R4, R19.reuse, RZ, 0x3c, !PT ;  /* 0x0000001304047212 */ /* 0x080fe400078e3cff */
[----:B------:R-:W-:Y:S02]  /*1c60*/  ISETP.GE.U32.AND P6, PT, R25, R24, PT ;  /* 0x000000181900720c */ /* 0x000fe40003fc6070 */
[----:B------:R-:W-:Y:S01]  /*1c70*/  LOP3.LUT R20, R20, R19, RZ, 0x3c, !PT ;  /* 0x0000001314147212 */ /* 0x000fe200078e3cff */
[----:B------:R-:W-:Y:S01]  /*1c80*/  @P0 VIADD R30, R30, 0x1 ;  /* 0x000000011e1e0836 */ /* 0x000fe20000000000 */
[----:B------:R-:W-:Y:S01]  /*1c90*/  ISETP.GE.AND P0, PT, R4, RZ, PT ;  /* 0x000000ff0400720c */ /* 0x000fe20003f06270 */
[----:B------:R-:W-:Y:S01]  /*1ca0*/  @!P5 VIADD R21, R21, 0x1 ;  /* 0x000000011515d836 */ /* 0x000fe20000000000 */
[----:B------:R-:W-:Y:S01]  /*1cb0*/  ISETP.GT.AND P5, PT, R3, RZ, PT ;  /* 0x000000ff0300720c */ /* 0x000fe20003fa4270 */
[----:B------:R-:W-:Y:S01]  /*1cc0*/  @!P1 VIADD R18, R18, 0x1 ;  /* 0x0000000112129836 */ /* 0x000fe20000000000 */
[----:B------:R-:W-:Y:S01]  /*1cd0*/  ISETP.GE.AND P1, PT, R20, RZ, PT ;  /* 0x000000ff1400720c */ /* 0x000fe20003f26270 */
[----:B------:R-:W1:Y:S01]  /*1ce0*/  LDC.U8 R4, c[0x0][0x3d9] ;  /* 0x0000f640ff047b82 */ /* 0x000e620000000000 */
[----:B0-----:R-:W-:Y:S01]  /*1cf0*/  FADD.FTZ R31, R31, R8 ;  /* 0x000000081f1f7221 */ /* 0x001fe20000010000 */
[----:B------:R-:W-:Y:S01]  /*1d00*/  @P4 VIADD R18, R18, 0x1 ;  /* 0x0000000112124836 */ /* 0x000fe20000000000 */
[----:B------:R-:W-:-:S02]  /*1d10*/  ISETP.GE.AND P2, PT, R26, RZ, PT ;  /* 0x000000ff1a00720c */ /* 0x000fc40003f46270 */
[----:B------:R-:W-:Y:S02]  /*1d20*/  SHF.R.S32.HI R20, RZ, 0x1f, R3 ;  /* 0x0000001fff147819 */ /* 0x000fe40000011403 */
[----:B------:R-:W-:Y:S01]  /*1d30*/  FSETP.NE.FTZ.AND P4, PT, R31, RZ, PT ;  /* 0x000000ff1f00720b */ /* 0x000fe20003f95000 */
[----:B------:R-:W-:Y:S01]  /*1d40*/  @P6 VIADD R21, R21, 0x1 ;  /* 0x0000000115156836 */ /* 0x000fe20000000000 */
[----:B------:R-:W-:Y:S01]  /*1d50*/  LEA.HI.SX32 R8, R3, 0x1, 0x1 ;  /* 0x0000000103087811 */ /* 0x000fe200078f0aff */
[----:B------:R-:W-:Y:S01]  /*1d60*/  @!P5 IMAD.MOV R8, RZ, RZ, R20 ;  /* 0x000000ffff08d224 */ /* 0x000fe200078e0214 */
[----:B------:R-:W-:Y:S01]  /*1d70*/  ISETP.NE.AND P6, PT, R2, RZ, PT ;  /* 0x000000ff0200720c */ /* 0x000fe20003fc5270 */
[----:B------:R-:W-:Y:S01]  /*1d80*/  @!P0 IMAD.MOV R18, RZ, RZ, -R18 ;  /* 0x000000ffff128224 */ /* 0x000fe200078e0a12 */
[----:B------:R-:W-:Y:S01]  /*1d90*/  ISETP.NE.AND P5, PT, R19, RZ, PT ;  /* 0x000000ff1300720c */ /* 0x000fe20003fa5270 */
[----:B------:R-:W-:Y:S01]  /*1da0*/  @!P1 IMAD.MOV R21, RZ, RZ, -R21 ;  /* 0x000000ffff159224 */ /* 0x000fe200078e0a15 */
[----:B------:R-:W-:Y:S01]  /*1db0*/  LOP3.LUT R20, RZ, R19, RZ, 0x33, !PT ;  /* 0x00000013ff147212 */ /* 0x000fe200078e33ff */
[----:B------:R-:W-:-:S03]  /*1dc0*/  IMAD.MOV.U32 R25, RZ, RZ, R30 ;  /* 0x000000ffff197224 */ /* 0x000fc600078e001e */
[C---:B------:R-:W-:Y:S02]  /*1dd0*/  SEL R18, R20.reuse, R18, !P5 ;  /* 0x0000001214127207 */ /* 0x040fe40006800000 */
[----:B------:R-:W-:Y:S01]  /*1de0*/  SEL R20, R20, R21, !P5 ;  /* 0x0000001514147207 */ /* 0x000fe20006800000 */
[----:B------:R-:W-:Y:S01]  /*1df0*/  @!P2 IMAD.MOV R25, RZ, RZ, -R25 ;  /* 0x000000ffff19a224 */ /* 0x000fe200078e0a19 */
[----:B------:R-:W-:Y:S01]  /*1e00*/  LOP3.LUT P5, RZ, R10, 0xf, RZ, 0xc0, !PT ;  /* 0x0000000f0aff7812 */ /* 0x000fe200078ac0ff */
[----:B------:R-:W0:Y:S01]  /*1e10*/  @P4 MUFU.LG2 R31, R31 ;  /* 0x0000001f001f4308 */ /* 0x000e220000000c00 */
[----:B------:R-:W-:Y:S02]  /*1e20*/  ISETP.GT.AND P2, PT, R2, RZ, PT ;  /* 0x000000ff0200720c */ /* 0x000fe40003f44270 */
[----:B------:R-:W-:Y:S02]  /*1e30*/  ISETP.GT.OR P5, PT, R10, 0x7f, P5 ;  /* 0x0000007f0a00780c */ /* 0x000fe40002fa4670 */
[----:B-1----:R-:W-:-:S02]  /*1e40*/  ISETP.NE.AND P0, PT, R4, RZ, PT ;  /* 0x000000ff0400720c */ /* 0x002fc40003f05270 */
[----:B------:R-:W-:Y:S02]  /*1e50*/  @!P6 LOP3.LUT R25, RZ, R29, RZ, 0x33, !PT ;  /* 0x0000001dff19e212 */ /* 0x000fe400078e33ff */
[----:B------:R-:W-:Y:S02]  /*1e60*/  SHF.R.S32.HI R24, RZ, 0x1f, R2 ;  /* 0x0000001fff187819 */ /* 0x000fe40000011402 */
[----:B------:R-:W-:Y:S02]  /*1e70*/  SEL R9, R9, 0x1, !P0 ;  /* 0x0000000109097807 */ /* 0x000fe40004000000 */
[----:B------:R-:W-:Y:S02]  /*1e80*/  ISETP.LT.U32.AND P1, PT, R22, R25, PT ;  /* 0x000000191600720c */ /* 0x000fe40003f21070 */
[----:B------:R-:W-:Y:S01]  /*1e90*/  SHF.R.S32.HI R21, RZ, 0x1f, R25 ;  /* 0x0000001fff157819 */ /* 0x000fe20000011419 */
[----:B------:R-:W-:Y:S01]  /*1ea0*/  IMAD R29, R18, R9, RZ ;  /* 0x00000009121d7224 */ /* 0x000fe200078e02ff */
[----:B------:R-:W-:Y:S01]  /*1eb0*/  LEA.HI.SX32 R4, R2, 0x1, 0x1 ;  /* 0x0000000102047811 */ /* 0x000fe200078f0aff */
[----:B------:R-:W-:Y:S01]  /*1ec0*/  @!P2 IMAD.MOV R4, RZ, RZ, R24 ;  /* 0x000000ffff04a224 */ /* 0x000fe200078e0218 */
[----:B------:R-:W-:Y:S01]  /*1ed0*/  ISETP.LT.AND.EX P1, PT, R23, R21, PT, P1 ;  /* 0x000000151700720c */ /* 0x000fe20003f21310 */
[----:B------:R-:W-:Y:S01]  /*1ee0*/  IMAD R37, R20, R9, RZ ;  /* 0x0000000914257224 */ /* 0x000fe200078e02ff */
[----:B------:R-:W-:Y:S01]  /*1ef0*/  BSSY B1, `(.L_x_106) ;  /* 0x00001cf000017945 */ /* 0x000fe20003800000 */
[----:B------:R-:W-:-:S02]  /*1f00*/  IMAD.MOV.U32 R30, RZ, RZ, 0x7f800000 ;  /* 0x7f800000ff1e7424 */ /* 0x000fc400078e00ff */
[----:B0-----:R-:W-:Y:S01]  /*1f10*/  @P4 FFMA.FTZ R30, R31, 0.69314718246459960938, R6 ;  /* 0x3f3172181f1e4823 */ /* 0x001fe20000010006 */
        /* <DEDUP_REMOVED lines=40> */
[----:B------:R-:W-:Y:S05]  /*21a0*/  CALL.REL.NOINC `($__internal_2_$__cuda_sm20_div_s64) ;  /* 0x0000002000dc7944 */ /* 0x000fea0003c00000 */
        /* <DEDUP_REMOVED lines=9> */
.L_x_110:
        /* <DEDUP_REMOVED lines=22> */
.L_x_111:
[----:B------:R-:W-:Y:S05]  /*23a0*/  BSYNC B0 ;  /* 0x0000000000007941 */ /* 0x000fea0003800000 */
.L_x_109:
        /* <DEDUP_REMOVED lines=19> */
.L_x_113:
        /* <DEDUP_REMOVED lines=22> */
.L_x_114:
[----:B------:R-:W-:Y:S05]  /*2640*/  BSYNC B0 ;  /* 0x0000000000007941 */ /* 0x000fea0003800000 */
.L_x_112:
        /* <DEDUP_REMOVED lines=11> */
[----:B------:R-:W-:Y:S05]  /*2700*/  CALL.REL.NOINC `($__internal_2_$__cuda_sm20_div_s64) ;  /* 0x0000001c00847944 */ /* 0x000fea0003c00000 */
[----:B------:R-:W-:-:S04]  /*2710*/  IADD3 R19, P0, RZ, -R22, RZ ;  /* 0x80000016ff137210 */ /* 0x000fc80007f1e0ff */
[----:B------:R-:W-:Y:S01]  /*2720*/  IADD3.X R18, RZ, ~R23, RZ, P0, !PT ;  /* 0x80000017ff127210 */ /* 0x000fe200007fe4ff */
[----:B------:R-:W-:-:S04]  /*2730*/  IMAD.WIDE.U32 R42, R5, R19, R42 ;  /* 0x00000013052a7225 */ /* 0x000fc800078e002a */
[----:B------:R-:W-:-:S04]  /*2740*/  IMAD R18, R18, R5, RZ ;  /* 0x0000000512127224 */ /* 0x000fc800078e02ff */
[----:B------:R-:W-:-:S05]  /*2750*/  IMAD R4, R4, R19, R18 ;  /* 0x0000001304047224 */ /* 0x000fca00078e0212 */
[----:B------:R-:W-:Y:S01]  /*2760*/  IADD3 R4, R43, R4, RZ ;  /* 0x000000042b047210 */ /* 0x000fe20007ffe0ff */
[----:B------:R-:W-:Y:S05]  /*2770*/  BRA `(.L_x_117) ;  /* 0x0000000000587947 */ /* 0x000fea0003800000 */
.L_x_116:
        /* <DEDUP_REMOVED lines=22> */
.L_x_117:
[----:B------:R-:W-:Y:S05]  /*28e0*/  BSYNC B0 ;  /* 0x0000000000007941 */ /* 0x000fea0003800000 */
.L_x_115:
        /* <DEDUP_REMOVED lines=38> */
[----:B------:R-:W-:Y:S05]  /*2b50*/  CALL.REL.NOINC `($__internal_2_$__cuda_sm20_div_s64) ;  /* 0x0000001800707944 */ /* 0x000fea0003c00000 */
        /* <DEDUP_REMOVED lines=12> */
.L_x_119:
        /* <DEDUP_REMOVED lines=23> */
.L_x_120:
[----:B------:R-:W-:Y:S05]  /*2d90*/  BSYNC B0 ;  /* 0x0000000000007941 */ /* 0x000fea0003800000 */
.L_x_118:
        /* <DEDUP_REMOVED lines=18> */
.L_x_122:
        /* <DEDUP_REMOVED lines=22> */
.L_x_123:
[----:B------:R-:W-:Y:S05]  /*3020*/  BSYNC B0 ;  /* 0x0000000000007941 */ /* 0x000fea0003800000 */
.L_x_121:
        /* <DEDUP_REMOVED lines=22> */
.L_x_125:
        /* <DEDUP_REMOVED lines=23> */
.L_x_126:
[----:B------:R-:W-:Y:S05]  /*3300*/  BSYNC B0 ;  /* 0x0000000000007941 */ /* 0x000fea0003800000 */
.L_x_124:
        /* <DEDUP_REMOVED lines=39> */
.L_x_128:
        /* <DEDUP_REMOVED lines=23> */
.L_x_129:
[----:B------:R-:W-:Y:S05]  /*36f0*/  BSYNC B0 ;  /* 0x0000000000007941 */ /* 0x000fea0003800000 */
.L_x_127:
        /* <DEDUP_REMOVED lines=29> */
.L_x_131:
        /* <DEDUP_REMOVED lines=23> */
.L_x_132:
[----:B------:R-:W-:Y:S05]  /*3a40*/  BSYNC B0 ;  /* 0x0000000000007941 */ /* 0x000fea0003800000 */
.L_x_130:
        /* <DEDUP_REMOVED lines=21> */
.L_x_108:
[----:B------:R-:W-:Y:S02]  /*3ba0*/  ULDC.64 UR4, c[0x0][0x2b0] ;  /* 0x0000ac0000047ab9 */ /* 0x000fe40000000a00 */
[----:B------:R-:W-:-:S04]  /*3bb0*/  LEA R2, P0, R36, UR4, 0x2 ;  /* 0x0000000424027c11 */ /* 0x000fc8000f8010ff */
[----:B------:R-:W-:-:S05]  /*3bc0*/  LEA.HI.X R3, R36, UR5, R37, 0x2, P0 ;  /* 0x0000000524037c11 */ /* 0x000fca00080f1425 */
[----:B------:R0:W-:Y:S04]  /*3bd0*/  STG.E desc[UR8][R2.64], R30 ;  /* 0x0000001e02007986 */ /* 0x0001e8000c101908 */
.L_x_107:
[----:B------:R-:W-:Y:S05]  /*3be0*/  BSYNC B1 ;  /* 0x0000000000017941 */ /* 0x000fea0003800000 */
.L_x_106:
[----:B------:R-:W2:Y:S01]  /*3bf0*/  LDC R0, c[0x0][0x3c4] ;  /* 0x0000f100ff007b82 */ /* 0x000ea20000000800 */
[C---:B0-----:R-:W-:Y:S01]  /*3c00*/  VIADD R3, R35.reuse, 0x10 ;  /* 0x0000001023037836 */ /* 0x041fe20000000000 */
[----:B-1----:R-:W-:Y:S01]  /*3c10*/  HFMA2.MMA R5, -RZ, RZ, 0, 0 ;  /* 0x00000000ff057435 */ /* 0x002fe200000001ff */
[C---:B------:R-:W-:Y:S01]  /*3c20*/  IMAD.SHL.U32 R16, R35.reuse, 0x4, RZ ;  /* 0x0000000423107824 */ /* 0x040fe200078e00ff */
[-C--:B--2---:R-:W-:Y:S02]  /*3c30*/  ISETP.GE.OR P0, PT, R35, R0.reuse, P3 ;  /* 0x000000002300720c */ /* 0x084fe40001f06670 */
[----:B------:R-:W-:-:S11]  /*3c40*/  ISETP.GE.OR P3, PT, R3, R0, P3 ;  /* 0x000000000300720c */ /* 0x000fd60001f66670 */
[C---:B------:R-:W-:Y:S02]  /*3c50*/  @!P0 FADD.FTZ R3, -R30.reuse, R33 ;  /* 0x000000211e038221 */ /* 0x040fe40000010100 */
[----:B------:R-:W-:Y:S02]  /*3c60*/  @!P3 FADD.FTZ R30, -R30, R32 ;  /* 0x000000201e1eb221 */ /* 0x000fe40000010100 */
[----:B------:R-:W-:Y:S02]  /*3c70*/  @!P0 FMUL.FTZ R3, R3, 1.4426950216293334961 ;  /* 0x3fb8aa3b03038820 */ /* 0x000fe40000410000 */
[----:B------:R-:W-:Y:S02]  /*3c80*/  @!P3 FMUL.FTZ R11, R30, 1.4426950216293334961 ;  /* 0x3fb8aa3b1e0bb820 */ /* 0x000fe40000410000 */
[----:B------:R-:W0:Y:S08]  /*3c90*/  @!P0 MUFU.EX2 R9, R3 ;  /* 0x0000000300098308 */ /* 0x000e300000000800 */
[----:B------:R-:W1:Y:S01]  /*3ca0*/  @!P3 MUFU.EX2 R11, R11 ;  /* 0x0000000b000bb308 */ /* 0x000e620000000800 */
[----:B0-----:R0:W-:Y:S01]  /*3cb0*/  @!P0 STS [R34], R9 ;  /* 0x0000000922008388 */ /* 0x0011e20000000800 */
[----:B------:R-:W-:-:S02]  /*3cc0*/  ISETP.GE.AND P0, PT, R0, 0x1, PT ;  /* 0x000000010000780c */ /* 0x000fc40003f06270 */
[----:B------:R-:W-:Y:S02]  /*3cd0*/  CS2R R2, SRZ ;  /* 0x0000000000027805 */ /* 0x000fe4000001ff00 */
[----:B------:R-:W-:Y:S01]  /*3ce0*/  MOV R0, RZ ;  /* 0x000000ff00007202 */ /* 0x000fe20000000f00 */
[----:B-1----:R0:W-:Y:S01]  /*3cf0*/  @!P3 STS [R34+0x240], R11 ;  /* 0x0002400b2200b388 */ /* 0x0021e20000000800 */
[----:B------:R-:W-:Y:S07]  /*3d00*/  BAR.SYNC.DEFER_BLOCKING 0x0 ;  /* 0x0000000000007b1d */ /* 0x000fee0000010000 */
[----:B------:R-:W-:Y:S05]  /*3d10*/  @!P0 BRA `(.L_x_133) ;  /* 0x0000000000a88947 */ /* 0x000fea0003800000 */
[----:B------:R-:W1:Y:S01]  /*3d20*/  S2UR UR6, SR_CgaCtaId ;  /* 0x00000000000679c3 */ /* 0x000e620000008800 */
[----:B------:R-:W-:Y:S01]  /*3d30*/  ULDC UR10, c[0x0][0x2dc] ;  /* 0x0000b700000a7ab9 */ /* 0x000fe20000000800 */
[----:B------:R-:W-:Y:S01]  /*3d40*/  IMAD R15, R7, 0x40, R16 ;  /* 0x00000040070f7824 */ /* 0x000fe200078e0210 */
[----:B------:R-:W-:Y:S01]  /*3d50*/  UIMAD UR4, UR7, UR10, URZ ;  /* 0x0000000a070472a4 */ /* 0x000fe2000f8e023f */
[C---:B------:R-:W-:Y:S01]  /*3d60*/  VIADD R4, R12.reuse, -UR7 ;  /* 0x800000070c047c36 */ /* 0x040fe20008000000 */
[----:B0-----:R-:W-:Y:S01]  /*3d70*/  CS2R R8, SRZ ;  /* 0x0000000000087805 */ /* 0x001fe2000001ff00 */
        /* <DEDUP_REMOVED lines=17> */
.L_x_136:
        /* <DEDUP_REMOVED lines=10> */
.L_x_135:
[----:B------:R-:W-:Y:S05]  /*3f30*/  BSYNC B0 ;  /* 0x0000000000007941 */ /* 0x000fea0003800000 */
.L_x_134:
        /* <DEDUP_REMOVED lines=8> */
.L_x_133:
[----:B------:R-:W-:-:S04]  /*3fc0*/  IADD3 R7, R7, UR7, RZ ;  /* 0x0000000707077c10 */ /* 0x000fc8000fffe0ff */
[----:B------:R-:W-:-:S13]  /*3fd0*/  ISETP.GE.AND P0, PT, R7, R12, PT ;  /* 0x0000000c0700720c */ /* 0x000fda0003f06270 */
[----:B------:R-:W-:Y:S05]  /*3fe0*/  @P0 EXIT ;  /* 0x000000000000094d */ /* 0x000fea0003800000 */
[----:B------:R-:W-:Y:S02]  /*3ff0*/  ULDC UR4, c[0x0][0x2d0] ;  /* 0x0000b40000047ab9 */ /* 0x000fe40000000800 */
[----:B------:R-:W-:-:S13]  /*4000*/  ISETP.GE.AND P0, PT, R16, UR4, PT ;  /* 0x0000000410007c0c */ /* 0x000fda000bf06270 */
[----:B------:R-:W-:Y:S05]  /*4010*/  @P0 EXIT ;  /* 0x000000000000094d */ /* 0x000fea0003800000 */
[----:B0-----:R-:W0:Y:S01]  /*4020*/  LDC R9, c[0x0][0x2c4] ;  /* 0x0000b100ff097b82 */ /* 0x001e220000000800 */
[----:B------:R-:W-:Y:S01]  /*4030*/  ULDC UR4, c[0x0][0x270] ;  /* 0x00009c0000047ab9 */ /* 0x000fe20000000800 */
[----:B------:R-:W-:Y:S02]  /*4040*/  IABS R13, R7 ;  /* 0x00000007000d7213 */ /* 0x000fe40000000000 */
[----:B------:R-:W-:Y:S02]  /*4050*/  SHF.R.S32.HI R17, RZ, 0x1f, R16 ;  /* 0x0000001fff117819 */ /* 0x000fe40000011410 */
[----:B------:R-:W-:Y:S01]  /*4060*/  F2FP.F16.F32.PACK_AB R5, R2, R5 ;  /* 0x000000050205723e */ /* 0x000fe200000000ff */
[----:B0-----:R-:W-:Y:S01]  /*4070*/  IMAD R10, R9, UR4, RZ ;  /* 0x00000004090a7c24 */ /* 0x001fe2000f8e02ff */
[----:B------:R-:W-:-:S04]  /*4080*/  ULDC.64 UR4, c[0x0][0x290] ;  /* 0x0000a40000047ab9 */ /* 0x000fc80000000a00 */
[-C--:B------:R-:W-:Y:S02]  /*4090*/  IABS R12, R10.reuse ;  /* 0x0000000a000c7213 */ /* 0x080fe40000000000 */
[----:B------:R-:W-:Y:S02]  /*40a0*/  IABS R6, R10 ;  /* 0x0000000a00067213 */ /* 0x000fe40000000000 */
[----:B------:R-:W0:Y:S03]  /*40b0*/  I2F.RP R8, R12 ;  /* 0x0000000c00087306 */ /* 0x000e260000209400 */
[----:B------:R-:W-:-:S05]  /*40c0*/  IMAD.MOV R6, RZ, RZ, -R6 ;  /* 0x000000ffff067224 */ /* 0x000fca00078e0a06 */
[----:B0-----:R-:W0:Y:S02]  /*40d0*/  MUFU.RCP R14, R8 ;  /* 0x00000008000e7308 */ /* 0x001e240000001000 */
[----:B0-----:R-:W-:Y:S01]  /*40e0*/  VIADD R14, R14, 0xffffffe ;  /* 0x0ffffffe0e0e7836 */ /* 0x001fe20000000000 */
[----:B------:R-:W-:-:S05]  /*40f0*/  IABS R8, R9 ;  /* 0x0000000900087213 */ /* 0x000fca0000000000 */
[----:B------:R0:W1:Y:S02]  /*4100*/  F2I.FTZ.U32.TRUNC.NTZ R15, R14 ;  /* 0x0000000e000f7305 */ /* 0x000064000021f000 */
[----:B0-----:R-:W-:Y:S01]  /*4110*/  HFMA2.MMA R14, -RZ, RZ, 0, 0 ;  /* 0x00000000ff0e7435 */ /* 0x001fe200000001ff */
[----:B-1----:R-:W-:-:S04]  /*4120*/  IMAD.MOV R11, RZ, RZ, -R15 ;  /* 0x000000ffff0b7224 */ /* 0x002fc800078e0a0f */
[----:B------:R-:W-:-:S05]  /*4130*/  IMAD R4, R11, R12, RZ ;  /* 0x0000000c0b047224 */ /* 0x000fca00078e02ff */
        /* <DEDUP_REMOVED lines=62> */
        .weak           $__internal_2_$__cuda_sm20_div_s64
        .type           $__internal_2_$__cuda_sm20_div_s64,@function
        .size           $__internal_2_$__cuda_sm20_div_s64,(.L_x_7834 - $__internal_2_$__cuda_sm20_div_s64)
$__internal_2_$__cuda_sm20_div_s64:
        /* <DEDUP_REMOVED lines=32> */
[----:B------:R-:W-:Y:S02]  /*4720*/  SEL R21, R21, R24, !P2 ;  /* 0x0000001815157207 */ /* 0x000fe40005000000 */
[----:B------:R-:W-:Y:S01]  /*4730*/  IADD3.X R24, RZ, ~R19, RZ, P1, !PT ;  /* 0x80000013ff187210 */ /* 0x000fe20000ffe4ff */
[----:B------:R-:W-:-:S04]  /*4740*/  IMAD.HI.U32 R29, P5, R23, R22, R40 ;  /* 0x00000016171d7227 */ /* 0x000fc800078a0028 */
[CC--:B------:R-:W-:Y:S02]  /*4750*/  IMAD R22, R23.reuse, R20.reuse, RZ ;  /* 0x0000001417167224 */ /* 0x0c0fe400078e02ff */
[----:B------:R-:W-:-:S03]  /*4760*/  IMAD.HI.U32 R20, R23, R20, RZ ;  /* 0x0000001417147227 */ /* 0x000fc600078e00ff */
[----:B------:R-:W-:Y:S01]  /*4770*/  IADD3 R22, P4, R22, R29, RZ ;  /* 0x0000001d16167210 */ /* 0x000fe20007f9e0ff */
[----:B------:R-:W-:Y:S01]  /*4780*/  IMAD.X R23, R20, 0x1, R23, P6 ;  /* 0x0000000114177824 */ /* 0x000fe200030e0617 */
[----:B------:R-:W-:Y:S01]  /*4790*/  SEL R20, R24, R19, !P2 ;  /* 0x0000001318147207 */ /* 0x000fe20005000000 */
[----:B------:R-:W-:Y:S02]  /*47a0*/  IMAD.MOV.U32 R41, RZ, RZ, RZ ;  /* 0x000000ffff297224 */ /* 0x000fe400078e00ff */
[----:B------:R-:W-:Y:S01]  /*47b0*/  IMAD.HI.U32 R40, R22, R21, RZ ;  /* 0x0000001516287227 */ /* 0x000fe200078e00ff */
[----:B------:R-:W-:-:S03]  /*47c0*/  IADD3.X R23, RZ, RZ, R23, P4, P5 ;  /* 0x000000ffff177210 */ /* 0x000fc600027ea417 */
        /* <DEDUP_REMOVED lines=10> */
[-C--:B------:R-:W-:Y:S01]  /*4870*/  ISETP.GE.U32.AND P4, PT, R21, R44.reuse, PT ;  /* 0x0000002c1500720c */ /* 0x080fe20003f86070 */
[-C--:B------:R-:W-:Y:S01]  /*4880*/  IMAD R23, R29, R44.reuse, R22 ;  /* 0x0000002c1d177224 */ /* 0x080fe200078e0216 */
[----:B------:R-:W-:-:S04]  /*4890*/  IADD3 R22, P2, R21, -R44, RZ ;  /* 0x8000002c15167210 */ /* 0x000fc80007f5e0ff */
[----:B------:R-:W-:Y:S02]  /*48a0*/  IADD3.X R20, ~R23, R20, RZ, P1, !PT ;  /* 0x0000001417147210 */ /* 0x000fe40000ffe5ff */
[----:B------:R-:W-:Y:S02]  /*48b0*/  IADD3 R24, P1, R31, 0x1, RZ ;  /* 0x000000011f187810 */ /* 0x000fe40007f3e0ff */
[C---:B------:R-:W-:Y:S01]  /*48c0*/  ISETP.GE.U32.AND.EX P4, PT, R20.reuse, R45, PT, P4 ;  /* 0x0000002d1400720c */ /* 0x040fe20003f86140 */
[----:B------:R-:W-:Y:S02]  /*48d0*/  IMAD.X R23, R20, 0x1, ~R45, P2 ;  /* 0x0000000114177824 */ /* 0x000fe400010e0e2d */
[----:B------:R-:W-:Y:S01]  /*48e0*/  IMAD.X R40, RZ, RZ, R29, P1 ;  /* 0x000000ffff287224 */ /* 0x000fe200008e061d */
[----:B------:R-:W-:Y:S02]  /*48f0*/  SEL R22, R22, R21, P4 ;  /* 0x0000001516167207 */ /* 0x000fe40002000000 */
[----:B------:R-:W-:-:S02]  /*4900*/  SEL R24, R24, R31, P4 ;  /* 0x0000001f18187207 */ /* 0x000fc40002000000 */
[----:B------:R-:W-:Y:S02]  /*4910*/  SEL R23, R23, R20, P4 ;  /* 0x0000001417177207 */ /* 0x000fe40002000000 */
[----:B------:R-:W-:Y:S02]  /*4920*/  ISETP.GE.U32.AND P1, PT, R22, R44, PT ;  /* 0x0000002c1600720c */ /* 0x000fe40003f26070 */
[----:B------:R-:W-:Y:S02]  /*4930*/  SEL R40, R40, R29, P4 ;  /* 0x0000001d28287207 */ /* 0x000fe40002000000 */
[----:B------:R-:W-:Y:S02]  /*4940*/  IADD3 R21, P2, R24, 0x1, RZ ;  /* 0x0000000118157810 */ /* 0x000fe40007f5e0ff */
[----:B------:R-:W-:Y:S02]  /*4950*/  ISETP.GE.U32.AND.EX P1, PT, R23, R45, PT, P1 ;  /* 0x0000002d1700720c */ /* 0x000fe40003f26110 */
[----:B------:R-:W-:Y:S01]  /*4960*/  LOP3.LUT R20, R25, R19, RZ, 0x3c, !PT ;  /* 0x0000001319147212 */ /* 0x000fe200078e3cff */
[----:B------:R-:W-:Y:S01]  /*4970*/  IMAD.X R23, RZ, RZ, R40, P2 ;  /* 0x000000ffff177224 */ /* 0x000fe200010e0628 */
[----:B------:R-:W-:-:S02]  /*4980*/  SEL R21, R21, R24, P1 ;  /* 0x0000001815157207 */ /* 0x000fc40000800000 */
[----:B------:R-:W-:Y:S02]  /*4990*/  ISETP.GE.AND P4, PT, R20, RZ, PT ;  /* 0x000000ff1400720c */ /* 0x000fe40003f86270 */
[----:B------:R-:W-:Y:S02]  /*49a0*/  SEL R23, R23, R40, P1 ;  /* 0x0000002817177207 */ /* 0x000fe40000800000 */
[----:B------:R-:W-:Y:S02]  /*49b0*/  IADD3 R22, P2, RZ, -R21, RZ ;  /* 0x80000015ff167210 */ /* 0x000fe40007f5e0ff */
[----:B------:R-:W-:Y:S02]  /*49c0*/  ISETP.NE.U32.AND P1, PT, R28, RZ, PT ;  /* 0x000000ff1c00720c */ /* 0x000fe40003f25070 */
[----:B------:R-:W-:Y:S02]  /*49d0*/  IADD3.X R20, RZ, ~R23, RZ, P2, !PT ;  /* 0x80000017ff147210 */ /* 0x000fe400017fe4ff */
[----:B------:R-:W-:-:S02]  /*49e0*/  ISETP.NE.AND.EX P1, PT, R25, RZ, PT, P1 ;  /* 0x000000ff1900720c */ /* 0x000fc40003f25310 */
[----:B------:R-:W-:Y:S02]  /*49f0*/  SEL R20, R20, R23, !P4 ;  /* 0x0000001714147207 */ /* 0x000fe40006000000 */
[----:B------:R-:W-:Y:S01]  /*4a00*/  SEL R22, R22, R21, !P4 ;  /* 0x0000001516167207 */ /* 0x000fe20006000000 */
[----:B------:R-:W-:Y:S01]  /*4a10*/  IMAD.MOV.U32 R21, RZ, RZ, 0x0 ;  /* 0x00000000ff157424 */ /* 0x000fe200078e00ff */
[----:B------:R-:W-:Y:S01]  /*4a20*/  SEL R23, R20, 0xffffffff, P1 ;  /* 0xffffffff14177807 */ /* 0x000fe20000800000 */
[----:B------:R-:W-:Y:S01]  /*4a30*/  IMAD.MOV.U32 R20, RZ, RZ, R26 ;  /* 0x000000ffff147224 */ /* 0x000fe200078e001a */
[----:B------:R-:W-:-:S03]  /*4a40*/  SEL R22, R22, 0xffffffff, P1 ;  /* 0xffffffff16167807 */ /* 0x000fc60000800000 */
[----:B------:R-:W-:Y:S05]  /*4a50*/  RET.REL.NODEC R20 `(_ZN5flash32flash_fwd_splitkv_combine_kernelI23Flash_fwd_kernel_traitsILi64ELi64ELi256ELi4ELb0ELb0EN7cutlass6half_tE19Flash_kernel_traitsILi64ELi64ELi256ELi4ES3_EELi8ELi5ELb0EEEvNS_16Flash_fwd_paramsE) ;  /* 0xffffffb414687950 */ /* 0x000fea0003c3ffff */
.L_x_137:
        /* <DEDUP_REMOVED lines=10> */
.L_x_7834:


//--------------------- .text._ZN5flash32flash_fwd_splitkv_combine_kernelI23Flash_fwd_kernel_traitsILi64ELi64ELi256ELi4ELb0ELb0EN7cutlass6half_tE19Flash_kernel_traitsILi64ELi64ELi256ELi4ES3_EELi8ELi4ELb0EEEvNS_16Flash_fwd_paramsE --------------------------
	.section	.text._ZN5flash32flash_fwd_splitkv_combine_kernelI23Flash_fwd_kernel_traitsILi64ELi64ELi256ELi4ELb0ELb0EN7cutlass6half_tE19Flash_kernel_traitsILi64ELi64ELi256ELi4ES3_EELi8ELi4ELb0EEEvNS_16Flash_fwd_paramsE,"ax",@progbits
	.align	128
        .global         _ZN5flash32flash_fwd_splitkv_combine_kernelI23Flash_fwd_kernel_traitsILi64ELi64ELi256ELi4ELb0ELb0EN7cutlass6half_tE19Flash_kernel_traitsILi64ELi64ELi256ELi4ES3_EELi8ELi4ELb0EEEvNS_16Flash_fwd_paramsE
        .type           _ZN5flash32flash_fwd_splitkv_combine_kernelI23Flash_fwd_kernel_traitsILi64ELi64ELi256ELi4ELb0ELb0EN7cutlass6half_tE19Flash_kernel_traitsILi64ELi64ELi256ELi4ES3_EELi8ELi4ELb0EEEvNS_16Flash_fwd_paramsE,@function
        .size           _ZN5flash32flash_fwd_splitkv_combine_kernelI23Flash_fwd_kernel_traitsILi64ELi64ELi256ELi4ELb0ELb0EN7cutlass6half_tE19Flash_kernel_traitsILi64ELi64ELi256ELi4ES3_EELi8ELi4ELb0EEEvNS_16Flash_fwd_paramsE,(.L_x_7835 - _ZN5flash32flash_fwd_splitkv_combine_kernelI23Flash_fwd_kernel_traitsILi64ELi64ELi256ELi4ELb0ELb0EN7cutlass6half_tE19Flash_kernel_traitsILi64ELi64ELi256ELi4ES3_EELi8ELi4ELb0EEEvNS_16Flash_fwd_paramsE)
        .other          _ZN5flash32flash_fwd_splitkv_combine_kernelI23Flash_fwd_kernel_traitsILi64ELi64ELi256ELi4ELb0ELb0EN7cutlass6half_tE19Flash_kernel_traitsILi64ELi64ELi256ELi4ES3_EELi8ELi4ELb0EEEvNS_16Flash_fwd_paramsE,@"STO_CUDA_ENTRY STV_DEFAULT"
_ZN5flash32flash_fwd_splitkv_combine_kernelI23Flash_fwd_kernel_traitsILi64ELi64ELi256ELi4ELb0ELb0EN7cutlass6half_tE19Flash_kernel_traitsILi64ELi64ELi256ELi4ES3_EELi8ELi4ELb0EEEvNS_16Flash_fwd_paramsE:
.text._ZN5flash32flash_fwd_splitkv_combine_kernelI23Flash_fwd_kernel_traitsILi64ELi64ELi256ELi4ELb0ELb0EN7cutlass6half_tE19Flash_kernel_traitsILi64ELi64ELi256ELi4ES3_EELi8ELi4ELb0EEEvNS_16Flash_fwd_paramsE:
        /* <DEDUP_REMOVED lines=23> */
[----:B------:R-:W-:Y:S05]  /*0170*/  CALL.REL.NOINC `($__internal_3_$__cuda_sm20_div_s64) ;  /* 0x0000004000f47944 */ /* 0x000fea0003c00000 */
[----:B------:R-:W-:Y:S05]  /*0180*/  BRA `(.L_x_139) ;  /* 0x00000000004c7947 */ /* 0x000fea0003800000 */
.L_x_138:
        /* <DEDUP_REMOVED lines=19> */
.L_x_139:
        /* <DEDUP_REMOVED lines=12> */
[----:B------:R-:W-:Y:S02]  /*0380*/  MOV R22, 0x3a0 ;  /* 0x000003a000167802 */ /* 0x000fe40000000f00 */
[----:B------:R-:W-:Y:S05]  /*0390*/  CALL.REL.NOINC `($__internal_3_$__cuda_sm20_div_s64) ;  /* 0x00000040006c7944 */ /* 0x000fea0003c00000 */
[----:B------:R-:W-:Y:S02]  /*03a0*/  MOV R8, R20 ;  /* 0x0000001400087202 */ /* 0x000fe40000000f00 */
[----:B------:R-:W-:Y:S01]  /*03b0*/  MOV R9, R21 ;  /* 0x0000001500097202 */ /* 0x000fe20000000f00 */
[----:B------:R-:W-:Y:S05]  /*03c0*/  BRA `(.L_x_142) ;  /* 0x00000000004c7947 */ /* 0x000fea0003800000 */
.L_x_141:
[----:B------:R-:W0:Y:S01]  /*03d0*/  I2F.U32.RP R4, R3 ;  /* 0x0000000300047306 */ /* 0x000e220000209000 */
[----:B------:R-:W-:-:S07]  /*03e0*/  ISETP.NE.U32.AND P0, PT, R3, RZ, PT ;  /* 0x000000ff0300720c */ /* 0x000fce0003f05070 */
[----:B0-----:R-:W0:Y:S02]  /*03f0*/  MUFU.RCP R6, R4 ;  /* 0x0000000400067308 */ /* 0x001e240000001000 */
[----:B0-----:R-:W-:-:S06]  /*0400*/  VIADD R6, R6, 0xffffffe ;  /* 0x0ffffffe06067836 */ /* 0x001fcc0000000000 */
[----:B------:R0:W1:Y:S02]  /*0410*/  F2I.FTZ.U32.TRUNC.NTZ R7, R6 ;  /* 0x0000000600077305 */ /* 0x000064000021f000 */
[----:B0-----:R-:W-:Y:S01]  /*0420*/  HFMA2.MMA R6, -RZ, RZ, 0, 0 ;  /* 0x00000000ff067435 */ /* 0x001fe200000001ff */
[----:B-1----:R-:W-:-:S04]  /*0430*/  IMAD.MOV R2, RZ, RZ, -R7 ;  /* 0x000000ffff027224 */ /* 0x002fc800078e0a07 */
[----:B------:R-:W-:-:S05]  /*0440*/  IMAD R9, R2, R3, RZ ;  /* 0x0000000302097224 */ /* 0x000fca00078e02ff */
        /* <DEDUP_REMOVED lines=11> */
.L_x_142:
[----:B------:R-:W-:Y:S05]  /*0500*/  BSYNC B0 ;  /* 0x0000000000007941 */ /* 0x000fea0003800000 */
.L_x_140:
[----:B------:R-:W0:Y:S01]  /*0510*/  LDC R7, c[0x0][0x2c4] ;  /* 0x0000b100ff077b82 */ /* 0x000e220000000800 */
        /* <DEDUP_REMOVED lines=30> */
[----:B------:R-:W-:Y:S02]  /*0700*/  SEL R15, R23, R4, P0 ;  /* 0x00000004170f7207 */ /* 0x000fe40000000000 */
        /* <DEDUP_REMOVED lines=11> */
.L_x_144:
[----:B------:R-:W0:Y:S01]  /*07c0*/  I2F.U32.RP R13, R16 ;  /* 0x00000010000d7306 */ /* 0x000e220000209000 */
[----:B------:R-:W-:Y:S01]  /*07d0*/  HFMA2.MMA R10, -RZ, RZ, 0, 0 ;  /* 0x00000000ff0a7435 */ /* 0x000fe200000001ff */
[----:B------:R-:W-:Y:S02]  /*07e0*/  ISETP.NE.U32.AND P0, PT, R16, RZ, PT ;  /* 0x000000ff1000720c */ /* 0x000fe40003f05070 */
[----:B------:R-:W-:-:S04]  /*07f0*/  MOV R21, RZ ;  /* 0x000000ff00157202 */ /* 0x000fc80000000f00 */
        /* <DEDUP_REMOVED lines=15> */
.L_x_145:
[----:B------:R-:W-:Y:S05]  /*08f0*/  BSYNC B0 ;  /* 0x0000000000007941 */ /* 0x000fea0003800000 */
.L_x_143:
[----:B------:R-:W0:Y:S01]  /*0900*/  LDC R3, c[0x0][0x2c4] ;  /* 0x0000b100ff037b82 */ /* 0x000e220000000800 */
[----:B------:R-:W-:Y:S01]  /*0910*/  IMAD.MOV.U32 R18, RZ, RZ, RZ ;  /* 0x000000ffff127224 */ /* 0x000fe200078e00ff */
        /* <DEDUP_REMOVED lines=9> */
[----:B0-----:R-:W-:-:S04]  /*09b0*/  IMAD.MOV R4, RZ, RZ, -R19 ;  /* 0x000000ffff047224 */ /* 0x001fc800078e0a13 */
        /* <DEDUP_REMOVED lines=11> */
[----:B------:R-:W-:Y:S01]  /*0a70*/  @!P2 IMAD.IADD R7, R7, 0x1, -R10 ;  /* 0x000000010707a824 */ /* 0x000fe200078e0a0a */
[----:B------:R-:W-:Y:S02]  /*0a80*/  @!P2 IADD3 R4, R4, 0x1, RZ ;  /* 0x000000010404a810 */ /* 0x000fe40007ffe0ff */
[----:B------:R-:W-:Y:S02]  /*0a90*/  ISETP.NE.AND P2, PT, R3, RZ, PT ;  /* 0x000000ff0300720c */ /* 0x000fe40003f45270 */
[----:B------:R-:W-:Y:S02]  /*0aa0*/  ISETP.GE.U32.AND P0, PT, R7, R10, PT ;  /* 0x0000000a0700720c */ /* 0x000fe40003f06070 */
[----:B------:R-:W-:Y:S01]  /*0ab0*/  LEA.HI.SX32 R7, R3, 0x1, 0x1 ;  /* 0x0000000103077811 */ /* 0x000fe200078f0aff */
[----:B------:R-:W-:-:S10]  /*0ac0*/  @!P3 IMAD.MOV R7, RZ, RZ, R2 ;  /* 0x000000ffff07b224 */ /* 0x000fd400078e0202 */
[----:B------:R-:W-:-:S04]  /*0ad0*/  @P0 VIADD R4, R4, 0x1 ;  /* 0x0000000104040836 */ /* 0x000fc80000000000 */
[----:B------:R-:W-:Y:S01]  /*0ae0*/  @!P1 IMAD.MOV R4, RZ, RZ, -R4 ;  /* 0x000000ffff049224 */ /* 0x000fe200078e0a04 */
[----:B------:R-:W-:Y:S01]  /*0af0*/  @!P2 LOP3.LUT R4, RZ, R3, RZ, 0x33, !PT ;  /* 0x00000003ff04a212 */ /* 0x000fe200078e33ff */
[----:B------:R-:W-:-:S04]  /*0b00*/  IMAD R3, R3, UR5, RZ ;  /* 0x0000000503037c24 */ /* 0x000fc8000f8e02ff */
        /* <DEDUP_REMOVED lines=9> */
[----:B0-----:R-:W-:Y:S01]  /*0ba0*/  IADD3 R10, RZ, -R19, RZ ;  /* 0x80000013ff0a7210 */ /* 0x001fe20007ffe0ff */
[----:B------:R-:W-:-:S04]  /*0bb0*/  IMAD.MOV.U32 R18, RZ, RZ, RZ ;  /* 0x000000ffff127224 */ /* 0x000fc800078e00ff */
[----:B------:R-:W-:Y:S01]  /*0bc0*/  IMAD R11, R10, R13, RZ ;  /* 0x0000000d0a0b7224 */ /* 0x000fe200078e02ff */
[----:B------:R-:W-:-:S03]  /*0bd0*/  IABS R10, R4 ;  /* 0x00000004000a7213 */ /* 0x000fc60000000000 */
[----:B------:R-:W-:-:S06]  /*0be0*/  IMAD.HI.U32 R11, R19, R11, R18 ;  /* 0x0000000b130b7227 */ /* 0x000fcc00078e0012 */
[----:B------:R-:W-:-:S04]  /*0bf0*/  IMAD.HI.U32 R11, R11, R10, RZ ;  /* 0x0000000a0b0b7227 */ /* 0x000fc800078e00ff */
[----:B------:R-:W-:Y:S01]  /*0c00*/  IMAD R10, R11, R7, R10 ;  /* 0x000000070b0a7224 */ /* 0x000fe200078e020a */
[----:B------:R-:W-:-:S04]  /*0c10*/  LOP3.LUT R7, R4, R13, RZ, 0x3c, !PT ;  /* 0x0000000d04077212 */ /* 0x000fc800078e3cff */
[----:B------:R-:W-:Y:S02]  /*0c20*/  ISETP.GT.U32.AND P1, PT, R13, R10, PT ;  /* 0x0000000a0d00720c */ /* 0x000fe40003f24070 */
[----:B------:R-:W-:-:S11]  /*0c30*/  ISETP.GE.AND P0, PT, R7, RZ, PT ;  /* 0x000000ff0700720c */ /* 0x000fd60003f06270 */
[----:B------:R-:W-:Y:S01]  /*0c40*/  @!P1 IMAD.IADD R10, R10, 0x1, -R13 ;  /* 0x000000010a0a9824 */ /* 0x000fe200078e0a0d */
[----:B------:R-:W-:Y:S02]  /*0c50*/  @!P1 IADD3 R11, R11, 0x1, RZ ;  /* 0x000000010b0b9810 */ /* 0x000fe40007ffe0ff */
[----:B------:R-:W-:Y:S02]  /*0c60*/  ISETP.NE.AND P1, PT, R2, RZ, PT ;  /* 0x000000ff0200720c */ /* 0x000fe40003f25270 */
[----:B------:R-:W-:-:S13]  /*0c70*/  ISETP.GE.U32.AND P2, PT, R10, R13, PT ;  /* 0x0000000d0a00720c */ /* 0x000fda0003f46070 */
[----:B------:R-:W-:-:S04]  /*0c80*/  @P2 VIADD R11, R11, 0x1 ;  /* 0x000000010b0b2836 */ /* 0x000fc80000000000 */
[----:B------:R-:W-:-:S04]  /*0c90*/  IMAD.MOV.U32 R7, RZ, RZ, R11 ;  /* 0x000000ffff077224 */ /* 0x000fc800078e000b */
        /* <DEDUP_REMOVED lines=16> */
[----:B------:R-:W-:Y:S02]  /*0da0*/  MOV R32, R20 ;  /* 0x0000001400207202 */ /* 0x000fe40000000f00 */
[----:B------:R-:W-:Y:S01]  /*0db0*/  MOV R33, R21 ;  /* 0x0000001500217202 */ /* 0x000fe20000000f00 */
[----:B------:R-:W-:Y:S05]  /*0dc0*/  BRA `(.L_x_148) ;  /* 0x00000000004c7947 */ /* 0x000fea0003800000 */
.L_x_147:
        /* <DEDUP_REMOVED lines=19> */
.L_x_148:
[----:B------:R-:W-:Y:S05]  /*0f00*/  BSYNC B0 ;  /* 0x0000000000007941 */ /* 0x000fea0003800000 */
.L_x_146:
        /* <DEDUP_REMOVED lines=43> */
.L_x_150:
        /* <DEDUP_REMOVED lines=19> */
.L_x_151:
[----:B------:R-:W-:Y:S05]  /*12f0*/  BSYNC B0 ;  /* 0x0000000000007941 */ /* 0x000fea0003800000 */
.L_x_149:
[----:B------:R-:W0:Y:S01]  /*1300*/  LDC R9, c[0x0][0x2c4] ;  /* 0x0000b100ff097b82 */ /* 0x000e220000000800 */
[----:B------:R-:W1:Y:S01]  /*1310*/  S2R R18, SR_TID.X ;  /* 0x0000000000127919 */ /* 0x000e620000002100 */
[----:B------:R-:W-:Y:S01]  /*1320*/  ISETP.GT.AND P4, PT, R3, RZ, PT ;  /* 0x000000ff0300720c */ /* 0x000fe20003f84270 */
[----:B------:R-:W-:Y:S01]  /*1330*/  ULDC UR5, c[0x0][0x3c4] ;  /* 0x0000f10000057ab9 */ /* 0x000fe20000000800 */
[----:B------:R-:W-:Y:S01]  /*1340*/  ULDC.64 UR8, c[0x0][0x208] ;  /* 0x0000820000087ab9 */ /* 0x000fe20000000a00 */
[----:B------:R-:W-:Y:S01]  /*1350*/  BSSY B0, `(.L_x_152) ;  /* 0x000003e000007945 */ /* 0x000fe20003800000 */
[----:B------:R-:W-:Y:S01]  /*1360*/  IMAD.MOV.U32 R29, RZ, RZ, -0x800000 ;  /* 0xff800000ff1d7424 */ /* 0x000fe200078e00ff */
[----:B0-----:R-:W-:-:S04]  /*1370*/  IABS R8, R9 ;  /* 0x0000000900087213 */ /* 0x001fc80000000000 */
[----:B------:R-:W0:Y:S01]  /*1380*/  I2F.RP R17, R8 ;  /* 0x0000000800117306 */ /* 0x000e220000209400 */
[----:B-1----:R-:W-:-:S07]  /*1390*/  ISETP.GT.AND P1, PT, R18, 0x7f, PT ;  /* 0x0000007f1200780c */ /* 0x002fce0003f24270 */
        /* <DEDUP_REMOVED lines=9> */
[----:B------:R-:W-:Y:S02]  /*1430*/  ISETP.GE.AND P2, PT, R6, RZ, PT ;  /* 0x000000ff0600720c */ /* 0x000fe40003f46270 */
[----:B------:R-:W-:Y:S01]  /*1440*/  SHF.R.S32.HI R6, RZ, 0x1f, R3 ;  /* 0x0000001fff067819 */ /* 0x000fe20000011403 */
[----:B------:R-:W-:Y:S01]  /*1450*/  IMAD.HI.U32 R17, R20, R7, RZ ;  /* 0x0000000714117227 */ /* 0x000fe200078e00ff */
[----:B------:R-:W-:-:S03]  /*1460*/  LEA.HI.SX32 R20, R3, 0x1, 0x1 ;  /* 0x0000000103147811 */ /* 0x000fc600078f0aff */
[----:B------:R-:W-:Y:S02]  /*1470*/  IMAD.MOV R19, RZ, RZ, -R17 ;  /* 0x000000ffff137224 */ /* 0x000fe400078e0a11 */
[----:B------:R-:W-:Y:S01]  /*1480*/  @!P4 IMAD.MOV R20, RZ, RZ, R6 ;  /* 0x000000ffff14c224 */ /* 0x000fe200078e0206 */
[----:B------:R-:W-:Y:S01]  /*1490*/  @!P1 MOV R6, 0x400 ;  /* 0x0000040000069802 */ /* 0x000fe20000000f00 */
[C---:B------:R-:W-:Y:S02]  /*14a0*/  IMAD R19, R8.reuse, R19, R7 ;  /* 0x0000001308137224 */ /* 0x040fe400078e0207 */
[----:B------:R-:W0:Y:S03]  /*14b0*/  @!P1 S2R R7, SR_CgaCtaId ;  /* 0x0000000000079919 */ /* 0x000e260000008800 */
[----:B------:R-:W-:-:S13]  /*14c0*/  ISETP.GT.U32.AND P0, PT, R8, R19, PT ;  /* 0x000000130800720c */ /* 0x000fda0003f04070 */
[----:B------:R-:W-:Y:S02]  /*14d0*/  @!P0 IMAD.IADD R19, R19, 0x1, -R8 ;  /* 0x0000000113138824 */ /* 0x000fe400078e0a08 */
[----:B------:R-:W-:Y:S01]  /*14e0*/  @!P0 VIADD R17, R17, 0x1 ;  /* 0x0000000111118836 */ /* 0x000fe20000000000 */
[----:B------:R-:W-:Y:S02]  /*14f0*/  ISETP.NE.AND P0, PT, R9, RZ, PT ;  /* 0x000000ff0900720c */ /* 0x000fe40003f05270 */
[----:B------:R-:W-:Y:S02]  /*1500*/  ISETP.GE.U32.AND P3, PT, R19, R8, PT ;  /* 0x000000081300720c */ /* 0x000fe40003f66070 */
[----:B------:R-:W-:-:S04]  /*1510*/  SHF.R.S32.HI R19, RZ, 0x1f, R18 ;  /* 0x0000001fff137819 */ /* 0x000fc80000011412 */
[----:B------:R-:W-:-:S04]  /*1520*/  LEA.HI R8, R19, R18, RZ, 0x3 ;  /* 0x0000001213087211 */ /* 0x000fc800078f18ff */
[----:B------:R-:W-:Y:S02]  /*1530*/  SHF.R.S32.HI R21, RZ, 0x3, R8 ;  /* 0x00000003ff157819 */ /* 0x000fe40000011408 */
[----:B0-----:R-:W-:Y:S01]  /*1540*/  @!P1 LEA R6, R7, R6, 0x18 ;  /* 0x0000000607069211 */ /* 0x001fe200078ec0ff */
[----:B------:R-:W-:Y:S01]  /*1550*/  @P3 VIADD R17, R17, 0x1 ;  /* 0x0000000111113836 */ /* 0x000fe20000000000 */
[----:B------:R-:W-:-:S03]  /*1560*/  LOP3.LUT R7, R8, 0xfffffff8, RZ, 0xc0, !PT ;  /* 0xfffffff808077812 */ /* 0x000fc600078ec0ff */
[----:B------:R-:W-:Y:S01]  /*1570*/  @!P2 IMAD.MOV R17, RZ, RZ, -R17 ;  /* 0x000000ffff11a224 */ /* 0x000fe200078e0a11 */
[----:B------:R-:W-:Y:S01]  /*1580*/  @!P0 LOP3.LUT R17, RZ, R9, RZ, 0x33, !PT ;  /* 0x00000009ff118212 */ /* 0x000fe200078e33ff */
[----:B------:R-:W-:Y:S01]  /*1590*/  IMAD.IADD R8, R18, 0x1, -R7 ;  /* 0x0000000112087824 */ /* 0x000fe200078e0a07 */
[----:B------:R-:W-:-:S03]  /*15a0*/  ISETP.GE.AND P0, PT, R21, UR5, PT ;  /* 0x0000000515007c0c */ /* 0x000fc6000bf06270 */
[----:B------:R-:W-:Y:S02]  /*15b0*/  IMAD R3, R20, R17, RZ ;  /* 0x0000001114037224 */ /* 0x000fe400078e02ff */
[----:B------:R-:W-:Y:S02]  /*15c0*/  @!P1 IMAD R17, R21, 0x24, R6 ;  /* 0x0000002415119824 */ /* 0x000fe400078e0206 */
[----:B------:R-:W-:Y:S01]  /*15d0*/  IMAD.MOV.U32 R20, RZ, RZ, -0x800000 ;  /* 0xff800000ff147424 */ /* 0x000fe200078e00ff */
[----:B------:R-:W-:Y:S01]  /*15e0*/  IABS R31, R3 ;  /* 0x00000003001f7213 */ /* 0x000fe20000000000 */
[----:B------:R-:W-:-:S04]  /*15f0*/  @!P1 IMAD R17, R8, 0x4, R17 ;  /* 0x0000000408119824 */ /* 0x000fc800078e0211 */
[----:B------:R-:W-:Y:S01]  /*1600*/  VIADD R24, R31, UR4 ;  /* 0x000000041f187c36 */ /* 0x000fe20008000000 */
[----:B------:R-:W-:Y:S06]  /*1610*/  @P0 BRA `(.L_x_153) ;  /* 0x0000000000440947 */ /* 0x000fec0003800000 */
[----:B------:R-:W-:Y:S02]  /*1620*/  IADD3 R27, P2, R12, -UR7, RZ ;  /* 0x800000070c1b7c10 */ /* 0x000fe4000ff5e0ff */
[----:B------:R-:W-:Y:S02]  /*1630*/  SHF.R.S32.HI R7, RZ, 0x1f, R8 ;  /* 0x0000001fff077819 */ /* 0x000fe40000011408 */
[----:B------:R-:W-:Y:S02]  /*1640*/  ISETP.GT.U32.AND P0, PT, R27, R8, PT ;  /* 0x000000081b00720c */ /* 0x000fe40003f04070 */
[----:B------:R-:W-:-:S04]  /*1650*/  IADD3.X R6, R5, ~UR6, RZ, P2, !PT ;  /* 0x8000000605067c10 */ /* 0x000fc800097fe4ff */
[----:B------:R-:W-:-:S13]  /*1660*/  ISETP.GT.AND.EX P0, PT, R6, R7, PT, P0 ;  /* 0x000000070600720c */ /* 0x000fda0003f04300 */
[----:B------:R-:W-:Y:S05]  /*1670*/  @!P0 BRA `(.L_x_153) ;  /* 0x00000000002c8947 */ /* 0x000fea0003800000 */
[----:B------:R-:W-:Y:S01]  /*1680*/  IADD3 R34, P0, R8, UR7, RZ ;  /* 0x0000000708227c10 */ /* 0x000fe2000ff1e0ff */
[----:B------:R-:W-:Y:S01]  /*1690*/  IMAD R27, R5, R21, RZ ;  /* 0x00000015051b7224 */ /* 0x000fe200078e02ff */
[----:B------:R-:W-:Y:S01]  /*16a0*/  SHF.R.S32.HI R6, RZ, 0x1f, R21 ;  /* 0x0000001fff067819 */ /* 0x000fe20000011415 */
[----:B------:R-:W-:Y:S01]  /*16b0*/  ULDC.64 UR4, c[0x0][0x2b8] ;  /* 0x0000ae0000047ab9 */ /* 0x000fe20000000a00 */
[----:B------:R-:W-:-:S03]  /*16c0*/  IADD3.X R35, R7, UR6, RZ, P0, !PT ;  /* 0x0000000607237c10 */ /* 0x000fc600087fe4ff */
[C---:B------:R-:W-:Y:S02]  /*16d0*/  IMAD R6, R12.reuse, R6, R27 ;  /* 0x000000060c067224 */ /* 0x040fe400078e021b */
[----:B------:R-:W-:-:S04]  /*16e0*/  IMAD.WIDE.U32 R34, R12, R21, R34 ;  /* 0x000000150c227225 */ /* 0x000fc800078e0022 */
[----:B------:R-:W-:Y:S01]  /*16f0*/  IMAD.IADD R6, R35, 0x1, R6 ;  /* 0x0000000123067824 */ /* 0x000fe200078e0206 */
[----:B------:R-:W-:-:S04]  /*1700*/  LEA R20, P0, R34, UR4, 0x2 ;  /* 0x0000000422147c11 */ /* 0x000fc8000f8010ff */
[----:B------:R-:W-:-:S05]  /*1710*/  LEA.HI.X R21, R34, UR5, R6, 0x2, P0 ;  /* 0x0000000522157c11 */ /* 0x000fca00080f1406 */
[----:B------:R0:W5:Y:S04]  /*1720*/  LDG.E R20, desc[UR8][R20.64] ;  /* 0x0000000814147981 */ /* 0x000168000c1e1900 */
.L_x_153:
[----:B------:R-:W-:Y:S05]  /*1730*/  BSYNC B0 ;  /* 0x0000000000007941 */ /* 0x000fea0003800000 */
.L_x_152:
[----:B-----5:R1:W-:Y:S01]  /*1740*/  @!P1 STS [R17], R20 ;  /* 0x0000001411009388 */ /* 0x0203e20000000800 */
[----:B------:R-:W-:Y:S01]  /*1750*/  BSSY B0, `(.L_x_154) ;  /* 0x000000d000007945 */ /* 0x000fe20003800000 */
[----:B------:R-:W-:Y:S06]  /*1760*/  BAR.SYNC.DEFER_BLOCKING 0x0 ;  /* 0x0000000000007b1d */ /* 0x000fec0000010000 */
[----:B------:R-:W-:Y:S05]  /*1770*/  @P1 BRA `(.L_x_155) ;  /* 0x0000000000281947 */ /* 0x000fea0003800000 */
[----:B------:R-:W2:Y:S01]  /*1780*/  S2R R6, SR_CgaCtaId ;  /* 0x0000000000067919 */ /* 0x000ea20000008800 */
[----:B------:R-:W-:Y:S02]  /*1790*/  LEA.HI R8, R19, R18, RZ, 0x4 ;  /* 0x0000001213087211 */ /* 0x000fe400078f20ff */
[----:B------:R-:W-:Y:S02]  /*17a0*/  MOV R7, 0x400 ;  /* 0x0000040000077802 */ /* 0x000fe40000000f00 */
[----:B-1----:R-:W-:-:S05]  /*17b0*/  LOP3.LUT R17, R8, 0xfffffff0, RZ, 0xc0, !PT ;  /* 0xfffffff008117812 */ /* 0x002fca00078ec0ff */
[----:B------:R-:W-:Y:S01]  /*17c0*/  IMAD.IADD R17, R18, 0x1, -R17 ;  /* 0x0000000112117824 */ /* 0x000fe200078e0a11 */
[----:B--2---:R-:W-:Y:S02]  /*17d0*/  LEA R6, R6, R7, 0x18 ;  /* 0x0000000706067211 */ /* 0x004fe400078ec0ff */
[----:B------:R-:W-:-:S03]  /*17e0*/  SHF.R.S32.HI R7, RZ, 0x4, R8 ;  /* 0x00000004ff077819 */ /* 0x000fc60000011408 */
[----:B------:R-:W-:-:S04]  /*17f0*/  IMAD R6, R17, 0x24, R6 ;  /* 0x0000002411067824 */ /* 0x000fc800078e0206 */
[----:B------:R-:W-:-:S05]  /*1800*/  IMAD R6, R7, 0x4, R6 ;  /* 0x0000000407067824 */ /* 0x000fca00078e0206 */
[----:B------:R2:W3:Y:S02]  /*1810*/  LDS R29, [R6] ;  /* 0x00000000061d7984 */ /* 0x0004e40000000800 */
.L_x_155:
[----:B------:R-:W-:Y:S05]  /*1820*/  BSYNC B0 ;  /* 0x0000000000007941 */ /* 0x000fea0003800000 */
.L_x_154:
[----:B--23--:R-:W2:Y:S01]  /*1830*/  SHFL.BFLY PT, R6, R29, 0x8, 0x1f ;  /* 0x0d001f001d067f89 */ /* 0x00cea200000e0000 */
[----:B-1----:R-:W1:Y:S01]  /*1840*/  LDC R17, c[0x0][0x270] ;  /* 0x00009c00ff117b82 */ /* 0x002e620000000800 */
[----:B------:R-:W-:Y:S01]  /*1850*/  ISETP.GT.AND P5, PT, R3, RZ, PT ;  /* 0x000000ff0300720c */ /* 0x000fe20003fa4270 */
[----:B------:R-:W-:Y:S01]  /*1860*/  BSSY B1, `(.L_x_156) ;  /* 0x0000231000017945 */ /* 0x000fe20003800000 */
[----:B--2---:R-:W-:Y:S02]  /*1870*/  FMNMX.FTZ R7, R6, R29, !PT ;  /* 0x0000001d06077209 */ /* 0x004fe40007810000 */
[-C--:B-1----:R-:W-:Y:S02]  /*1880*/  IABS R27, R17.reuse ;  /* 0x00000011001b7213 */ /* 0x082fe40000000000 */
[----:B------:R-:W-:Y:S01]  /*1890*/  IABS R36, R17 ;  /* 0x0000001100247213 */ /* 0x000fe20000000000 */
[----:B------:R-:W1:Y:S01]  /*18a0*/  SHFL.BFLY PT, R8, R7, 0x4, 0x1f ;  /* 0x0c801f0007087f89 */ /* 0x000e6200000e0000 */
[----:B------:R-:W-:Y:S03]  /*18b0*/  I2F.U32.RP R26, R27 ;  /* 0x0000001b001a7306 */ /* 0x000fe60000209000 */
[----:B------:R-:W-:Y:S01]  /*18c0*/  IMAD.MOV R36, RZ, RZ, -R36 ;  /* 0x000000ffff247224 */ /* 0x000fe200078e0a24 */
[----:B-1----:R-:W-:-:S05]  /*18d0*/  FMNMX.FTZ R8, R7, R8, !PT ;  /* 0x0000000807087209 */ /* 0x002fca0007810000 */
[----:B0-----:R-:W0:Y:S02]  /*18e0*/  SHFL.BFLY PT, R21, R8, 0x2, 0x1f ;  /* 0x0c401f0008157f89 */ /* 0x001e2400000e0000 */
[----:B0-----:R-:W-:Y:S02]  /*18f0*/  FMNMX.FTZ R21, R8, R21, !PT ;  /* 0x0000001508157209 */ /* 0x001fe40007810000 */
[----:B------:R-:W0:Y:S03]  /*1900*/  I2F.RP R8, R31 ;  /* 0x0000001f00087306 */ /* 0x000e260000209400 */
[----:B------:R-:W1:Y:S05]  /*1910*/  SHFL.BFLY PT, R6, R21, 0x1, 0x1f ;  /* 0x0c201f0015067f89 */ /* 0x000e6a00000e0000 */
[----:B0-----:R-:W0:Y:S01]  /*1920*/  MUFU.RCP R8, R8 ;  /* 0x0000000800087308 */ /* 0x001e220000001000 */
[----:B-1----:R-:W-:-:S04]  /*1930*/  FMNMX.FTZ R6, R21, R6, !PT ;  /* 0x0000000615067209 */ /* 0x002fc80007810000 */
[----:B------:R-:W-:Y:S01]  /*1940*/  FSETP.NEU.FTZ.AND P0, PT, R6, -INF , PT ;  /* 0xff8000000600780b */ /* 0x000fe20003f1d000 */
[----:B0-----:R-:W-:-:S03]  /*1950*/  VIADD R34, R8, 0xffffffe ;  /* 0x0ffffffe08227836 */ /* 0x001fc60000000000 */
[----:B------:R-:W-:Y:S01]  /*1960*/  FSEL R20, R6, RZ, P0 ;  /* 0x000000ff06147208 */ /* 0x000fe20000000000 */
[----:B------:R0:W-:Y:S01]  /*1970*/  F2I.FTZ.U32.TRUNC.NTZ R35, R34 ;  /* 0x0000002200237305 */ /* 0x0001e2000021f000 */
[----:B------:R-:W-:-:S03]  /*1980*/  ISETP.GT.AND P0, PT, R2, RZ, PT ;  /* 0x000000ff0200720c */ /* 0x000fc60003f04270 */
[----:B------:R-:W-:-:S04]  /*1990*/  FADD.FTZ R30, -R20, R29 ;  /* 0x0000001d141e7221 */ /* 0x000fc80000010100 */
[----:B------:R-:W-:Y:S01]  /*19a0*/  FMUL.FTZ R30, R30, 1.4426950216293334961 ;  /* 0x3fb8aa3b1e1e7820 */ /* 0x000fe20000410000 */
[----:B------:R-:W1:Y:S01]  /*19b0*/  MUFU.RCP R6, R26 ;  /* 0x0000001a00067308 */ /* 0x000e620000001000 */
[----:B0-----:R-:W-:-:S07]  /*19c0*/  IMAD.MOV.U32 R34, RZ, RZ, RZ ;  /* 0x000000ffff227224 */ /* 0x001fce00078e00ff */
[----:B------:R-:W0:Y:S01]  /*19d0*/  MUFU.EX2 R30, R30 ;  /* 0x0000001e001e7308 */ /* 0x000e220000000800 */
[----:B-1----:R-:W-:Y:S01]  /*19e0*/  VIADD R38, R6, 0xffffffe ;  /* 0x0ffffffe06267836 */ /* 0x002fe20000000000 */
[----:B------:R-:W-:Y:S01]  /*19f0*/  IABS R26, R24 ;  /* 0x00000018001a7213 */ /* 0x000fe20000000000 */
[----:B------:R-:W-:-:S05]  /*1a00*/  IMAD.MOV R6, RZ, RZ, -R35 ;  /* 0x000000ffff067224 */ /* 0x000fca00078e0a23 */
[----:B------:R-:W1:Y:S01]  /*1a10*/  F2I.FTZ.U32.TRUNC.NTZ R39, R38 ;  /* 0x0000002600277305 */ /* 0x000e62000021f000 */
[----:B------:R-:W-:Y:S01]  /*1a20*/  IMAD R21, R6, R31, RZ ;  /* 0x0000001f06157224 */ /* 0x000fe200078e02ff */
[----:B------:R-:W-:Y:S01]  /*1a30*/  IABS R6, R3 ;  /* 0x0000000300067213 */ /* 0x000fe20000000000 */
[----:B0-----:R-:W0:Y:S02]  /*1a40*/  SHFL.BFLY PT, R7, R30, 0x8, 0x1f ;  /* 0x0d001f001e077f89 */ /* 0x001e2400000e0000 */
[----:B------:R-:W-:-:S04]  /*1a50*/  IMAD.HI.U32 R21, R35, R21, R34 ;  /* 0x0000001523157227 */ /* 0x000fc800078e0022 */
[----:B------:R-:W-:Y:S02]  /*1a60*/  IMAD.MOV R6, RZ, RZ, -R6 ;  /* 0x000000ffff067224 */ /* 0x000fe400078e0a06 */
[----:B------:R-:W-:-:S04]  /*1a70*/  IMAD.HI.U32 R21, R21, R26, RZ ;  /* 0x0000001a15157227 */ /* 0x000fc800078e00ff */
[----:B-1----:R-:W-:Y:S02]  /*1a80*/  IMAD.MOV R8, RZ, RZ, -R39 ;  /* 0x000000ffff087224 */ /* 0x002fe400078e0a27 */
[----:B------:R-:W-:Y:S02]  /*1a90*/  IMAD R6, R21, R6, R26 ;  /* 0x0000000615067224 */ /* 0x000fe400078e021a */
[----:B------:R-:W-:Y:S02]  /*1aa0*/  IMAD R35, R8, R27, RZ ;  /* 0x0000001b08237224 */ /* 0x000fe400078e02ff */
[----:B------:R-:W-:Y:S01]  /*1ab0*/  IMAD.MOV.U32 R38, RZ, RZ, RZ ;  /* 0x000000ffff267224 */ /* 0x000fe200078e00ff */
[----:B------:R-:W-:-:S03]  /*1ac0*/  ISETP.GT.U32.AND P1, PT, R31, R6, PT ;  /* 0x000000061f00720c */ /* 0x000fc60003f24070 */
[----:B------:R-:W-:-:S04]  /*1ad0*/  IMAD.HI.U32 R35, R39, R35, R38 ;  /* 0x0000002327237227 */ /* 0x000fc800078e0026 */
[----:B0-----:R-:W-:-:S05]  /*1ae0*/  FADD.FTZ R7, R30, R7 ;  /* 0x000000071e077221 */ /* 0x001fca0000010000 */
[----:B------:R-:W0:Y:S01]  /*1af0*/  SHFL.BFLY PT, R28, R7, 0x4, 0x1f ;  /* 0x0c801f00071c7f89 */ /* 0x000e2200000e0000 */
[----:B------:R-:W-:Y:S02]  /*1b00*/  @!P1 IMAD.IADD R6, R6, 0x1, -R31 ;  /* 0x0000000106069824 */ /* 0x000fe400078e0a1f */
[----:B------:R-:W-:Y:S01]  /*1b10*/  @!P1 VIADD R21, R21, 0x1 ;  /* 0x0000000115159836 */ /* 0x000fe20000000000 */
[----:B------:R-:W-:Y:S02]  /*1b20*/  ISETP.NE.AND P1, PT, R3, RZ, PT ;  /* 0x000000ff0300720c */ /* 0x000fe40003f25270 */
[----:B------:R-:W-:Y:S02]  /*1b30*/  ISETP.GE.U32.AND P4, PT, R6, R31, PT ;  /* 0x0000001f0600720c */ /* 0x000fe40003f86070 */
[----:B------:R-:W-:-:S11]  /*1b40*/  SHF.R.S32.HI R6, RZ, 0x1f, R2 ;  /* 0x0000001fff067819 */ /* 0x000fd60000011402 */
[----:B------:R-:W-:Y:S02]  /*1b50*/  @P4 VIADD R21, R21, 0x1 ;  /* 0x0000000115154836 */ /* 0x000fe40000000000 */
[----:B0-----:R-:W-:Y:S01]  /*1b60*/  FADD.FTZ R28, R7, R28 ;  /* 0x0000001c071c7221 */ /* 0x001fe20000010000 */
[----:B------:R-:W-:Y:S02]  /*1b70*/  IABS R7, R4 ;  /* 0x0000000400077213 */ /* 0x000fe40000000000 */
[----:B------:R-:W-:Y:S02]  /*1b80*/  LOP3.LUT R4, R4, R17, RZ, 0x3c, !PT ;  /* 0x0000001104047212 */ /* 0x000fe400078e3cff */
[----:B------:R-:W0:Y:S01]  /*1b90*/  SHFL.BFLY PT, R37, R28, 0x2, 0x1f ;  /* 0x0c401f001c257f89 */ /* 0x000e2200000e0000 */
[----:B------:R-:W-:-:S04]  /*1ba0*/  IMAD.HI.U32 R34, R35, R7, RZ ;  /* 0x0000000723227227 */ /* 0x000fc800078e00ff */
[----:B------:R-:W-:-:S04]  /*1bb0*/  IMAD.HI.U32 R35, R35, R26, RZ ;  /* 0x0000001a23237227 */ /* 0x000fc800078e00ff */
[-C--:B------:R-:W-:Y:S01]  /*1bc0*/  IMAD R30, R34, R36.reuse, R7 ;  /* 0x00000024221e7224 */ /* 0x080fe200078e0207 */
[----:B------:R-:W-:Y:S01]  /*1bd0*/  LEA.HI.SX32 R7, R2, 0x1, 0x1 ;  /* 0x0000000102077811 */ /* 0x000fe200078f0aff */
[----:B------:R-:W-:Y:S02]  /*1be0*/  IMAD R36, R35, R36, R26 ;  /* 0x0000002423247224 */ /* 0x000fe400078e021a */
[----:B------:R-:W-:Y:S01]  /*1bf0*/  @!P0 IMAD.MOV R7, RZ, RZ, R6 ;  /* 0x000000ffff078224 */ /* 0x000fe200078e0206 */
[C---:B------:R-:W-:Y:S01]  /*1c00*/  ISETP.GT.U32.AND P3, PT, R27.reuse, R30, PT ;  /* 0x0000001e1b00720c */ /* 0x040fe20003f64070 */
[----:B------:R-:W1:Y:S01]  /*1c10*/  LDC.U8 R26, c[0x0][0x3d9] ;  /* 0x0000f640ff1a7b82 */ /* 0x000e620000000000 */
[----:B------:R-:W-:Y:S02]  /*1c20*/  ISETP.GT.U32.AND P2, PT, R27, R36, PT ;  /* 0x000000241b00720c */ /* 0x000fe40003f44070 */
[----:B------:R-:W-:Y:S01]  /*1c30*/  LEA.HI.SX32 R6, R3, 0x1, 0x1 ;  /* 0x0000000103067811 */ /* 0x000fe200078f0aff */
[----:B0-----:R-:W-:Y:S01]  /*1c40*/  FADD.FTZ R37, R28, R37 ;  /* 0x000000251c257221 */ /* 0x001fe20000010000 */
[----:B------:R-:W-:-:S07]  /*1c50*/  LOP3.LUT R28, R24, R31, RZ, 0x3c, !PT ;  /* 0x0000001f181c7212 */ /* 0x000fce00078e3cff */
[--C-:B------:R-:W-:Y:S01]  /*1c60*/  @!P3 IMAD.IADD R30, R30, 0x1, -R27.reuse ;  /* 0x000000011e1eb824 */ /* 0x100fe200078e0a1b */
[----:B------:R-:W-:Y:S01]  /*1c70*/  LOP3.LUT R24, R24, R17, RZ, 0x3c, !PT ;  /* 0x0000001118187212 */ /* 0x000fe200078e3cff */
[----:B------:R-:W0:Y:S01]  /*1c80*/  SHFL.BFLY PT, R8, R37, 0x1, 0x1f ;  /* 0x0c201f0025087f89 */ /* 0x000e2200000e0000 */
[----:B------:R-:W-:Y:S01]  /*1c90*/  ISETP.GE.AND P0, PT, R28, RZ, PT ;  /* 0x000000ff1c00720c */ /* 0x000fe20003f06270 */
[----:B------:R-:W-:Y:S01]  /*1ca0*/  @!P2 IMAD.IADD R36, R36, 0x1, -R27 ;  /* 0x000000012424a824 */ /* 0x000fe200078e0a1b */
[----:B------:R-:W-:Y:S01]  /*1cb0*/  SHF.R.S32.HI R28, RZ, 0x1f, R3 ;  /* 0x0000001fff1c7819 */ /* 0x000fe20000011403 */
[----:B------:R-:W-:Y:S01]  /*1cc0*/  @!P3 VIADD R34, R34, 0x1 ;  /* 0x000000012222b836 */ /* 0x000fe20000000000 */
[-C--:B------:R-:W-:Y:S01]  /*1cd0*/  ISETP.GE.U32.AND P4, PT, R30, R27.reuse, PT ;  /* 0x0000001b1e00720c */ /* 0x080fe20003f86070 */
[----:B------:R-:W-:Y:S01]  /*1ce0*/  @!P2 VIADD R35, R35, 0x1 ;  /* 0x000000012323a836 */ /* 0x000fe20000000000 */
[----:B------:R-:W-:Y:S01]  /*1cf0*/  ISETP.GE.AND P3, PT, R24, RZ, PT ;  /* 0x000000ff1800720c */ /* 0x000fe20003f66270 */
[----:B------:R-:W-:Y:S01]  /*1d00*/  @!P5 IMAD.MOV R6, RZ, RZ, R28 ;  /* 0x000000ffff06d224 */ /* 0x000fe200078e021c */
[----:B------:R-:W-:Y:S01]  /*1d10*/  ISETP.GE.U32.AND P5, PT, R36, R27, PT ;  /* 0x0000001b2400720c */ /* 0x000fe20003fa6070 */
[----:B------:R-:W-:Y:S01]  /*1d20*/  IMAD.MOV.U32 R28, RZ, RZ, 0x7f800000 ;  /* 0x7f800000ff1c7424 */ /* 0x000fe200078e00ff */
[----:B-1----:R-:W-:-:S03]  /*1d30*/  ISETP.NE.AND P2, PT, R26, RZ, PT ;  /* 0x000000ff1a00720c */ /* 0x002fc60003f45270 */
[----:B------:R-:W-:Y:S01]  /*1d40*/  @!P0 IMAD.MOV R21, RZ, RZ, -R21 ;  /* 0x000000ffff158224 */ /* 0x000fe200078e0a15 */
[----:B------:R-:W-:Y:S02]  /*1d50*/  @!P1 LOP3.LUT R21, RZ, R31, RZ, 0x33, !PT ;  /* 0x0000001fff159212 */ /* 0x000fe400078e33ff */
[----:B------:R-:W-:Y:S01]  /*1d60*/  ISETP.GE.AND P1, PT, R4, RZ, PT ;  /* 0x000000ff0400720c */ /* 0x000fe20003f26270 */
[----:B------:R-:W-:Y:S01]  /*1d70*/  @P4 VIADD R34, R34, 0x1 ;  /* 0x0000000122224836 */ /* 0x000fe20000000000 */
[C---:B------:R-:W-:Y:S02]  /*1d80*/  LOP3.LUT P4, RZ, R18.reuse, 0xf, RZ, 0xc0, !PT ;  /* 0x0000000f12ff7812 */ /* 0x040fe4000788c0ff */
[----:B------:R-:W-:Y:S01]  /*1d90*/  LOP3.LUT R31, RZ, R17, RZ, 0x33, !PT ;  /* 0x00000011ff1f7212 */ /* 0x000fe200078e33ff */
[----:B------:R-:W-:Y:S01]  /*1da0*/  @P5 VIADD R35, R35, 0x1 ;  /* 0x0000000123235836 */ /* 0x000fe20000000000 */
[----:B------:R-:W-:Y:S01]  /*1db0*/  ISETP.GT.OR P4, PT, R18, 0x7f, P4 ;  /* 0x0000007f1200780c */ /* 0x000fe20002784670 */
[----:B0-----:R-:W-:Y:S01]  /*1dc0*/  FADD.FTZ R8, R37, R8 ;  /* 0x0000000825087221 */ /* 0x001fe20000010000 */
[----:B------:R-:W-:Y:S01]  /*1dd0*/  ISETP.NE.AND P5, PT, R17, RZ, PT ;  /* 0x000000ff1100720c */ /* 0x000fe20003fa5270 */
[----:B------:R-:W-:Y:S01]  /*1de0*/  IMAD.MOV.U32 R4, RZ, RZ, R35 ;  /* 0x000000ffff047224 */ /* 0x000fe200078e0023 */
[----:B------:R-:W-:-:S02]  /*1df0*/  SEL R9, R9, 0x1, !P2 ;  /* 0x0000000109097807 */ /* 0x000fc40005000000 */
[----:B------:R-:W-:Y:S01]  /*1e00*/  FSETP.NE.FTZ.AND P0, PT, R8, RZ, PT ;  /* 0x000000ff0800720b */ /* 0x000fe20003f15000 */
[----:B------:R-:W-:Y:S01]  /*1e10*/  @!P1 IMAD.MOV R34, RZ, RZ, -R34 ;  /* 0x000000ffff229224 */ /* 0x000fe200078e0a22 */
[----:B------:R-:W-:Y:S01]  /*1e20*/  ISETP.LT.U32.AND P1, PT, R22, R21, PT ;  /* 0x000000151600720c */ /* 0x000fe20003f21070 */
[----:B------:R-:W-:Y:S01]  /*1e30*/  @!P3 IMAD.MOV R4, RZ, RZ, -R4 ;  /* 0x000000ffff04b224 */ /* 0x000fe200078e0a04 */
[----:B------:R-:W-:Y:S02]  /*1e40*/  SHF.R.S32.HI R35, RZ, 0x1f, R21 ;  /* 0x0000001fff237819 */ /* 0x000fe40000011415 */
[C---:B------:R-:W-:Y:S02]  /*1e50*/  SEL R34, R31.reuse, R34, !P5 ;  /* 0x000000221f227207 */ /* 0x040fe40006800000 */
[----:B------:R-:W-:Y:S02]  /*1e60*/  SEL R24, R31, R4, !P5 ;  /* 0x000000041f187207 */ /* 0x000fe40006800000 */
[----:B------:R-:W-:Y:S01]  /*1e70*/  ISETP.LT.AND.EX P1, PT, R23, R35, PT, P1 ;  /* 0x000000231700720c */ /* 0x000fe20003f21310 */
[----:B------:R-:W-:-:S02]  /*1e80*/  IMAD R4, R34, R9, RZ ;  /* 0x0000000922047224 */ /* 0x000fc400078e02ff */
[----:B------:R0:W1:Y:S01]  /*1e90*/  @P0 MUFU.LG2 R27, R8 ;  /* 0x00000008001b0308 */ /* 0x0000620000000c00 */
[----:B------:R-:W-:Y:S01]  /*1ea0*/  IMAD R31, R24, R9, RZ ;  /* 0x00000009181f7224 */ /* 0x000fe200078e02ff */
[----:B------:R-:W-:Y:S01]  /*1eb0*/  SEL R9, R22, R21, P1 ;  /* 0x0000001516097207 */ /* 0x000fe20000800000 */
[----:B------:R-:W-:Y:S02]  /*1ec0*/  IMAD R7, R7, R4, RZ ;  /* 0x0000000407077224 */ /* 0x000fe400078e02ff */
[----:B------:R-:W-:Y:S01]  /*1ed0*/  IMAD R6, R31, R6, RZ ;  /* 0x000000061f067224 */ /* 0x000fe200078e02ff */
[----:B0-----:R-:W-:Y:S01]  /*1ee0*/  SEL R8, R23, R35, P1 ;  /* 0x0000002317087207 */ /* 0x001fe20000800000 */
[----:B-1----:R-:W-:Y:S01]  /*1ef0*/  @P0 FFMA.FTZ R28, R27, 0.69314718246459960938, R20 ;  /* 0x3f3172181b1c0823 */ /* 0x002fe20000010014 */
[----:B------:R-:W-:Y:S06]  /*1f00*/  @P4 BRA `(.L_x_157) ;  /* 0x0000001c00184947 */ /* 0x000fec0003800000 */
[----:B------:R-:W-:Y:S01]  /*1f10*/  ULDC.U8 UR4, c[0x0][0x3d8] ;  /* 0x0000f60000047ab9 */ /* 0x000fe20000000000 */
[----:B------:R-:W-:Y:S02]  /*1f20*/  LEA.HI R4, R19, R18, RZ, 0x4 ;  /* 0x0000001213047211 */ /* 0x000fe400078f20ff */
[----:B------:R-:W-:Y:S02]  /*1f30*/  ISETP.NE.AND P1, PT, RZ, UR4, PT ;  /* 0x00000004ff007c0c */ /* 0x000fe4000bf25270 */
[----:B------:R-:W-:-:S04]  /*1f40*/  SHF.R.S32.HI R4, RZ, 0x4, R4 ;  /* 0x00000004ff047819 */ /* 0x000fc80000011404 */
[----:B------:R-:W-:-:S04]  /*1f50*/  IADD3 R30, P0, R4, UR7, RZ ;  /* 0x00000007041e7c10 */ /* 0x000fc8000ff1e0ff */
[----:B------:R-:W-:-:S03]  /*1f60*/  LEA.HI.X.SX32 R31, R4, UR6, 0x1, P0 ;  /* 0x00000006041f7c11 */ /* 0x000fc600080f0eff */
[----:B------:R-:W-:Y:S06]  /*1f70*/  @!P1 BRA `(.L_x_158) ;  /* 0x0000001800ec9947 */ /* 0x000fec0003800000 */
        /* <DEDUP_REMOVED lines=41> */
.L_x_160:
        /* <DEDUP_REMOVED lines=22> */
.L_x_161:
[----:B------:R-:W-:Y:S05]  /*2370*/  BSYNC B0 ;  /* 0x0000000000007941 */ /* 0x000fea0003800000 */
.L_x_159:
[----:B------:R-:W-:Y:S01]  /*2380*/  LOP3.LUT R19, R17, R0, RZ, 0xfc, !PT ;  /* 0x0000000011137212 */ /* 0x000fe200078efcff */
[----:B------:R-:W-:Y:S03]  /*2390*/  BSSY B0, `(.L_x_162) ;  /* 0x0000028000007945 */ /* 0x000fe60003800000 */
[----:B------:R-:W-:-:S13]  /*23a0*/  ISETP.NE.U32.AND P0, PT, R19, RZ, PT ;  /* 0x000000ff1300720c */ /* 0x000fda0003f05070 */
[----:B------:R-:W-:Y:S05]  /*23b0*/  @!P0 BRA `(.L_x_163) ;  /* 0x00000000003c8947 */ /* 0x000fea0003800000 */
[----:B------:R-:W-:Y:S01]  /*23c0*/  IMAD.MOV.U32 R24, RZ, RZ, R25 ;  /* 0x000000ffff187224 */ /* 0x000fe200078e0019 */
[----:B------:R-:W-:Y:S02]  /*23d0*/  MOV R23, R0 ;  /* 0x0000000000177202 */ /* 0x000fe40000000f00 */
[----:B------:R-:W-:Y:S02]  /*23e0*/  MOV R22, 0x2400 ;  /* 0x0000240000167802 */ /* 0x000fe40000000f00 */
[----:B------:R-:W-:Y:S05]  /*23f0*/  CALL.REL.NOINC `($__internal_3_$__cuda_sm20_div_s64) ;  /* 0x0000002000547944 */ /* 0x000fea0003c00000 */
        /* <DEDUP_REMOVED lines=11> */
.L_x_163:
        /* <DEDUP_REMOVED lines=22> */
.L_x_164:
[----:B------:R-:W-:Y:S05]  /*2610*/  BSYNC B0 ;  /* 0x0000000000007941 */ /* 0x000fea0003800000 */
.L_x_162:
        /* <DEDUP_REMOVED lines=11> */
[----:B------:R-:W-:Y:S05]  /*26d0*/  CALL.REL.NOINC `($__internal_3_$__cuda_sm20_div_s64) ;  /* 0x0000001c009c7944 */ /* 0x000fea0003c00000 */
[----:B------:R-:W-:-:S04]  /*26e0*/  IADD3 R17, P0, RZ, -R20, RZ ;  /* 0x80000014ff117210 */ /* 0x000fc80007f1e0ff */
[----:B------:R-:W-:Y:S01]  /*26f0*/  IADD3.X R18, RZ, ~R21, RZ, P0, !PT ;  /* 0x80000015ff127210 */ /* 0x000fe200007fe4ff */
[----:B------:R-:W-:-:S04]  /*2700*/  IMAD.WIDE.U32 R36, R5, R17, R36 ;  /* 0x0000001105247225 */ /* 0x000fc800078e0024 */
[----:B------:R-:W-:-:S04]  /*2710*/  IMAD R18, R18, R5, RZ ;  /* 0x0000000512127224 */ /* 0x000fc800078e02ff */
[----:B------:R-:W-:-:S05]  /*2720*/  IMAD R4, R4, R17, R18 ;  /* 0x0000001104047224 */ /* 0x000fca00078e0212 */
[----:B------:R-:W-:Y:S01]  /*2730*/  IADD3 R4, R37, R4, RZ ;  /* 0x0000000425047210 */ /* 0x000fe20007ffe0ff */
[----:B------:R-:W-:Y:S05]  /*2740*/  BRA `(.L_x_167) ;  /* 0x0000000000587947 */ /* 0x000fea0003800000 */
.L_x_166:
        /* <DEDUP_REMOVED lines=22> */
.L_x_167:
[----:B------:R-:W-:Y:S05]  /*28b0*/  BSYNC B0 ;  /* 0x0000000000007941 */ /* 0x000fea0003800000 */
.L_x_165:
        /* <DEDUP_REMOVED lines=38> */
[----:B------:R-:W-:Y:S05]  /*2b20*/  CALL.REL.NOINC `($__internal_3_$__cuda_sm20_div_s64) ;  /* 0x0000001800887944 */ /* 0x000fea0003c00000 */
        /* <DEDUP_REMOVED lines=12> */
.L_x_169:
[----:B------:R-:W0:Y:S01]  /*2bf0*/  I2F.U32.RP R20, R40 ;  /* 0x0000002800147306 */ /* 0x000e220000209000 */
[----:B------:R-:W-:Y:S01]  /*2c00*/  ISETP.NE.U32.AND P0, PT, R40, RZ, PT ;  /* 0x000000ff2800720c */ /* 0x000fe20003f05070 */
[----:B------:R-:W-:-:S06]  /*2c10*/  IMAD.MOV.U32 R41, RZ, RZ, RZ ;  /* 0x000000ffff297224 */ /* 0x000fcc00078e00ff */
        /* <DEDUP_REMOVED lines=20> */
.L_x_170:
[----:B------:R-:W-:Y:S05]  /*2d60*/  BSYNC B0 ;  /* 0x0000000000007941 */ /* 0x000fea0003800000 */
.L_x_168:
        /* <DEDUP_REMOVED lines=19> */
.L_x_172:
        /* <DEDUP_REMOVED lines=22> */
.L_x_173:
[----:B------:R-:W-:Y:S05]  /*3000*/  BSYNC B0 ;  /* 0x0000000000007941 */ /* 0x000fea0003800000 */
.L_x_171:
        /* <DEDUP_REMOVED lines=20> */
.L_x_175:
        /* <DEDUP_REMOVED lines=23> */
.L_x_176:
[----:B------:R-:W-:Y:S05]  /*32c0*/  BSYNC B0 ;  /* 0x0000000000007941 */ /* 0x000fea0003800000 */
.L_x_174:
[----:B------:R-:W-:Y:S01]  /*32d0*/  LOP3.LUT R19, R41, R10, RZ, 0xfc, !PT ;  /* 0x0000000a29137212 */ /* 0x000fe200078efcff */
[----:B------:R-:W-:Y:S01]  /*32e0*/  ULDC UR4, c[0x0][0x2c4] ;  /* 0x0000b10000047ab9 */ /* 0x000fe20000000800 */
[----:B------:R-:W-:Y:S01]  /*32f0*/  SHF.R.S32.HI R18, RZ, 0x1f, R7 ;  /* 0x0000001fff127819 */ /* 0x000fe20000011407 */
[-C--:B------:R-:W-:Y:S01]  /*3300*/  IMAD R17, R21, R7.reuse, RZ ;  /* 0x0000000715117224 */ /* 0x080fe200078e02ff */
[----:B------:R-:W-:Y:S01]  /*3310*/  ISETP.NE.U32.AND P0, PT, R19, RZ, PT ;  /* 0x000000ff1300720c */ /* 0x000fe20003f05070 */
[----:B------:R-:W-:Y:S01]  /*3320*/  IMAD R44, R25, UR4, RZ ;  /* 0x00000004192c7c24 */ /* 0x000fe2000f8e02ff */
[----:B------:R-:W-:Y:S01]  /*3330*/  SHF.R.S32.HI R21, RZ, 0x1f, R2 ;  /* 0x0000001fff157819 */ /* 0x000fe20000011402 */
[----:B------:R-:W-:Y:S01]  /*3340*/  IMAD.WIDE.U32 R42, R20, R7, RZ ;  /* 0x00000007142a7225 */ /* 0x000fe200078e00ff */
[----:B------:R-:W-:Y:S03]  /*3350*/  BSSY B0, `(.L_x_177) ;  /* 0x0000036000007945 */ /* 0x000fe60003800000 */
[----:B------:R-:W-:Y:S01]  /*3360*/  IMAD R7, R18, R20, R17 ;  /* 0x0000001412077224 */ /* 0x000fe200078e0211 */
[----:B------:R-:W-:Y:S01]  /*3370*/  SHF.R.S32.HI R17, RZ, 0x1f, R44 ;  /* 0x0000001fff117819 */ /* 0x000fe2000001142c */
[----:B------:R-:W-:-:S02]  /*3380*/  IMAD R13, R13, R2, RZ ;  /* 0x000000020d0d7224 */ /* 0x000fc400078e02ff */
[----:B------:R-:W-:Y:S01]  /*3390*/  IMAD R18, R15, R44, RZ ;  /* 0x0000002c0f127224 */ /* 0x000fe200078e02ff */
[----:B------:R-:W-:Y:S01]  /*33a0*/  IADD3 R7, R43, R7, RZ ;  /* 0x000000072b077210 */ /* 0x000fe20007ffe0ff */
[----:B------:R-:W-:Y:S02]  /*33b0*/  IMAD R13, R21, R14, R13 ;  /* 0x0000000e150d7224 */ /* 0x000fe400078e020d */
        /* <DEDUP_REMOVED lines=24> */
.L_x_178:
        /* <DEDUP_REMOVED lines=23> */
.L_x_179:
[----:B------:R-:W-:Y:S05]  /*36b0*/  BSYNC B0 ;  /* 0x0000000000007941 */ /* 0x000fea0003800000 */
.L_x_177:
        /* <DEDUP_REMOVED lines=26> */
.L_x_181:
        /* <DEDUP_REMOVED lines=23> */
.L_x_182:
[----:B------:R-:W-:Y:S05]  /*39d0*/  BSYNC B0 ;  /* 0x0000000000007941 */ /* 0x000fea0003800000 */
.L_x_180:
[----:B------:R-:W-:Y:S01]  /*39e0*/  IADD3 R31, P1, P0, R36, R32, R30 ;  /* 0x00000020241f7210 */ /* 0x000fe2000783e01e */
[----:B------:R-:W-:-:S03]  /*39f0*/  ULDC.64 UR4, c[0x0][0x2b0] ;  /* 0x0000ac0000047ab9 */ /* 0x000fc60000000a00 */
[----:B------:R-:W-:Y:S02]  /*3a00*/  IADD3 R31, P3, P2, R42, R31, R44 ;  /* 0x0000001f2a1f7210 */ /* 0x000fe40007a7e02c */
[----:B------:R-:W-:Y:S01]  /*3a10*/  IADD3.X R0, R4, R5, R0, P1, P0 ;  /* 0x0000000504007210 */ /* 0x000fe20000fe0400 */
[----:B------:R-:W-:Y:S01]  /*3a20*/  IMAD R5, R21, R6, RZ ;  /* 0x0000000615057224 */ /* 0x000fe200078e02ff */
[----:B------:R-:W-:Y:S02]  /*3a30*/  IADD3 R14, P1, P0, R46, R31, R14 ;  /* 0x0000001f2e0e7210 */ /* 0x000fe4000783e00e */
[----:B------:R-:W-:Y:S02]  /*3a40*/  IADD3.X R0, R7, R0, R2, P3, P2 ;  /* 0x0000000007007210 */ /* 0x000fe40001fe4402 */
[----:B------:R-:W-:Y:S02]  /*3a50*/  SHF.R.S32.HI R2, RZ, 0x1f, R6 ;  /* 0x0000001fff027819 */ /* 0x000fe40000011406 */
[----:B------:R-:W-:-:S02]  /*3a60*/  IADD3.X R15, R10, R0, R13, P1, P0 ;  /* 0x000000000a0f7210 */ /* 0x000fc40000fe040d */
[----:B------:R-:W-:Y:S01]  /*3a70*/  SHF.R.S32.HI R0, RZ, 0x1f, R3 ;  /* 0x0000001fff007819 */ /* 0x000fe20000011403 */
[-C--:B------:R-:W-:Y:S02]  /*3a80*/  IMAD R2, R2, R20.reuse, R5 ;  /* 0x0000001402027224 */ /* 0x080fe400078e0205 */
[----:B------:R-:W-:-:S04]  /*3a90*/  IMAD.WIDE.U32 R14, R6, R20, R14 ;  /* 0x00000014060e7225 */ /* 0x000fc800078e000e */
[----:B------:R-:W-:Y:S02]  /*3aa0*/  IMAD R5, R8, R3, RZ ;  /* 0x0000000308057224 */ /* 0x000fe400078e02ff */
        /* <DEDUP_REMOVED lines=8> */
.L_x_158:
[----:B------:R-:W-:Y:S02]  /*3b30*/  ULDC.64 UR4, c[0x0][0x2b0] ;  /* 0x0000ac0000047ab9 */ /* 0x000fe40000000a00 */
[----:B------:R-:W-:-:S04]  /*3b40*/  LEA R2, P0, R30, UR4, 0x2 ;  /* 0x000000041e027c11 */ /* 0x000fc8000f8010ff */
[----:B------:R-:W-:-:S05]  /*3b50*/  LEA.HI.X R3, R30, UR5, R31, 0x2, P0 ;  /* 0x000000051e037c11 */ /* 0x000fca00080f141f */
[----:B------:R0:W-:Y:S04]  /*3b60*/  STG.E desc[UR8][R2.64], R28 ;  /* 0x0000001c02007986 */ /* 0x0001e8000c101908 */
.L_x_157:
[----:B------:R-:W-:Y:S05]  /*3b70*/  BSYNC B1 ;  /* 0x0000000000017941 */ /* 0x000fea0003800000 */
.L_x_156:
[----:B------:R-:W2:Y:S01]  /*3b80*/  S2R R0, SR_TID.X ;  /* 0x0000000000007919 */ /* 0x000ea20000002100 */
[----:B01----:R-:W0:Y:S01]  /*3b90*/  LDC R3, c[0x0][0x3c4] ;  /* 0x0000f100ff037b82 */ /* 0x003e220000000800 */
[----:B------:R-:W-:Y:S01]  /*3ba0*/  BSSY B0, `(.L_x_183) ;  /* 0x0000012000007945 */ /* 0x000fe20003800000 */
[----:B--2---:R-:W-:-:S04]  /*3bb0*/  SHF.R.S32.HI R13, RZ, 0x1f, R0 ;  /* 0x0000001fff0d7819 */ /* 0x004fc80000011400 */
[----:B------:R-:W-:-:S04]  /*3bc0*/  LEA.HI R13, R13, R0, RZ, 0x4 ;  /* 0x000000000d0d7211 */ /* 0x000fc800078f20ff */
[----:B------:R-:W-:-:S05]  /*3bd0*/  LOP3.LUT R5, R13, 0xfffffff0, RZ, 0xc0, !PT ;  /* 0xfffffff00d057812 */ /* 0x000fca00078ec0ff */
[----:B------:R-:W-:-:S05]  /*3be0*/  IMAD.IADD R16, R0, 0x1, -R5 ;  /* 0x0000000100107824 */ /* 0x000fca00078e0a05 */
[----:B0-----:R-:W-:-:S04]  /*3bf0*/  ISETP.GE.AND P0, PT, R16, R3, PT ;  /* 0x000000031000720c */ /* 0x001fc80003f06270 */
[----:B------:R-:W-:-:S13]  /*3c00*/  ISETP.LT.AND P0, PT, R0, 0x80, !P0 ;  /* 0x000000800000780c */ /* 0x000fda0004701270 */
[----:B------:R-:W-:Y:S05]  /*3c10*/  @!P0 BRA `(.L_x_184) ;  /* 0x0000000000288947 */ /* 0x000fea0003800000 */
[----:B------:R-:W0:Y:S01]  /*3c20*/  S2R R0, SR_CgaCtaId ;  /* 0x0000000000007919 */ /* 0x000e220000008800 */
[----:B------:R-:W-:Y:S01]  /*3c30*/  FADD.FTZ R2, -R28, R29 ;  /* 0x0000001d1c027221 */ /* 0x000fe20000010100 */
[----:B------:R-:W-:-:S03]  /*3c40*/  MOV R5, 0x400 ;  /* 0x0000040000057802 */ /* 0x000fc60000000f00 */
[----:B------:R-:W-:-:S06]  /*3c50*/  FMUL.FTZ R2, R2, 1.4426950216293334961 ;  /* 0x3fb8aa3b02027820 */ /* 0x000fcc0000410000 */
[----:B------:R-:W1:Y:S01]  /*3c60*/  MUFU.EX2 R2, R2 ;  /* 0x0000000200027308 */ /* 0x000e620000000800 */
[----:B0-----:R-:W-:-:S05]  /*3c70*/  LEA R5, R0, R5, 0x18 ;  /* 0x0000000500057211 */ /* 0x001fca00078ec0ff */
[----:B------:R-:W-:Y:S01]  /*3c80*/  IMAD R0, R16, 0x24, R5 ;  /* 0x0000002410007824 */ /* 0x000fe200078e0205 */
[----:B------:R-:W-:-:S04]  /*3c90*/  SHF.R.S32.HI R5, RZ, 0x4, R13 ;  /* 0x00000004ff057819 */ /* 0x000fc8000001140d */
[----:B------:R-:W-:-:S05]  /*3ca0*/  LEA R5, R5, R0, 0x2 ;  /* 0x0000000005057211 */ /* 0x000fca00078e10ff */
[----:B-1----:R0:W-:Y:S02]  /*3cb0*/  STS [R5], R2 ;  /* 0x0000000205007388 */ /* 0x0021e40000000800 */
.L_x_184:
[----:B------:R-:W-:Y:S05]  /*3cc0*/  BSYNC B0 ;  /* 0x0000000000007941 */ /* 0x000fea0003800000 */
.L_x_183:
[----:B------:R-:W-:Y:S01]  /*3cd0*/  BAR.SYNC.DEFER_BLOCKING 0x0 ;  /* 0x0000000000007b1d */ /* 0x000fe20000010000 */
[----:B------:R-:W-:Y:S02]  /*3ce0*/  ISETP.GE.AND P0, PT, R3, 0x1, PT ;  /* 0x000000010300780c */ /* 0x000fe40003f06270 */
[----:B0-----:R-:W-:Y:S01]  /*3cf0*/  CS2R R2, SRZ ;  /* 0x0000000000027805 */ /* 0x001fe2000001ff00 */
[----:B------:R-:W-:Y:S01]  /*3d00*/  IMAD.MOV.U32 R5, RZ, RZ, RZ ;  /* 0x000000ffff057224 */ /* 0x000fe200078e00ff */
[----:B------:R-:W-:Y:S01]  /*3d10*/  SHF.R.S32.HI R13, RZ, 0x4, R13 ;  /* 0x00000004ff0d7819 */ /* 0x000fe2000001140d */
[----:B------:R-:W-:Y:S02]  /*3d20*/  IMAD.MOV.U32 R0, RZ, RZ, RZ ;  /* 0x000000ffff007224 */ /* 0x000fe400078e00ff */
[----:B------:R-:W-:-:S06]  /*3d30*/  IMAD.SHL.U32 R16, R16, 0x4, RZ ;  /* 0x0000000410107824 */ /* 0x000fcc00078e00ff */
[----:B------:R-:W-:Y:S05]  /*3d40*/  @!P0 BRA `(.L_x_185) ;  /* 0x0000000000a88947 */ /* 0x000fea0003800000 */
[----:B------:R-:W0:Y:S01]  /*3d50*/  S2UR UR6, SR_CgaCtaId ;  /* 0x00000000000679c3 */ /* 0x000e220000008800 */
[----:B------:R-:W-:Y:S01]  /*3d60*/  ULDC UR10, c[0x0][0x2dc] ;  /* 0x0000b700000a7ab9 */ /* 0x000fe20000000800 */
[----:B------:R-:W-:Y:S01]  /*3d70*/  IMAD R15, R13, 0x40, R16 ;  /* 0x000000400d0f7824 */ /* 0x000fe200078e0210 */
        /* <DEDUP_REMOVED lines=20> */
.L_x_188:
        /* <DEDUP_REMOVED lines=9> */
[----:B------:R1:W5:Y:S02]  /*3f50*/  @!P0 LDG.E.128 R8, desc[UR8][R14.64] ;  /* 0x000000080e088981 */ /* 0x000364000c1e1d00 */
.L_x_187:
[----:B------:R-:W-:Y:S05]  /*3f60*/  BSYNC B0 ;  /* 0x0000000000007941 */ /* 0x000fea0003800000 */
.L_x_186:
[----:B-1----:R-:W-:Y:S01]  /*3f70*/  IADD3 R14, P0, R18, R14, RZ ;  /* 0x0000000e120e7210 */ /* 0x002fe20007f1e0ff */
[----:B--2--5:R-:W-:Y:S01]  /*3f80*/  FFMA.FTZ R3, R4, R8, R3 ;  /* 0x0000000804037223 */ /* 0x024fe20000010003 */
[----:B0-----:R-:W-:Y:S01]  /*3f90*/  IADD3 R6, R6, 0x24, RZ ;  /* 0x0000002406067810 */ /* 0x001fe20007ffe0ff */
[C---:B------:R-:W-:Y:S01]  /*3fa0*/  FFMA.FTZ R0, R4.reuse, R9, R0 ;  /* 0x0000000904007223 */ /* 0x040fe20000010000 */
[C---:B------:R-:W-:Y:S01]  /*3fb0*/  FFMA.FTZ R5, R4.reuse, R10, R5 ;  /* 0x0000000a04057223 */ /* 0x040fe20000010005 */
[----:B------:R-:W-:Y:S01]  /*3fc0*/  IADD3.X R15, R19, R15, RZ, P0, !PT ;  /* 0x0000000f130f7210 */ /* 0x000fe200007fe4ff */
[----:B------:R-:W-:Y:S01]  /*3fd0*/  FFMA.FTZ R2, R4, R11, R2 ;  /* 0x0000000b04027223 */ /* 0x000fe20000010002 */
[----:B------:R-:W-:Y:S06]  /*3fe0*/  @!P1 BRA `(.L_x_188) ;  /* 0xfffffffc00b49947 */ /* 0x000fec000383ffff */
.L_x_185:
        /* <DEDUP_REMOVED lines=18> */
[----:B0-----:R-:W-:-:S06]  /*4110*/  VIADD R14, R14, 0xffffffe ;  /* 0x0ffffffe0e0e7836 */ /* 0x001fcc0000000000 */
[----:B------:R-:W0:Y:S02]  /*4120*/  F2I.FTZ.U32.TRUNC.NTZ R7, R14 ;  /* 0x0000000e00077305 */ /* 0x000e24000021f000 */
[----:B0-----:R-:W-:-:S04]  /*4130*/  IMAD.MOV R6, RZ, RZ, -R7 ;  /* 0x000000ffff067224 */ /* 0x001fc800078e0a07 */
[----:B------:R-:W-:Y:S01]  /*4140*/  IMAD R11, R6, R9, RZ ;  /* 0x00000009060b7224 */ /* 0x000fe200078e02ff */
[----:B------:R-:W-:-:S10]  /*4150*/  HFMA2.MMA R6, -RZ, RZ, 0, 0 ;  /* 0x00000000ff067435 */ /* 0x000fd400000001ff */
[----:B------:R-:W-:Y:S01]  /*4160*/  IMAD.HI.U32 R11, R7, R11, R6 ;  /* 0x0000000b070b7227 */ /* 0x000fe200078e0006 */
[----:B------:R-:W-:-:S04]  /*4170*/  IABS R7, R8 ;  /* 0x0000000800077213 */ /* 0x000fc80000000000 */
[----:B------:R-:W0:Y:S01]  /*4180*/  I2F.RP R6, R7 ;  /* 0x0000000700067306 */ /* 0x000e220000209400 */
[----:B------:R-:W-:-:S04]  /*4190*/  IMAD.HI.U32 R11, R11, R12, RZ ;  /* 0x0000000c0b0b7227 */ /* 0x000fc800078e00ff */
[----:B------:R-:W-:-:S05]  /*41a0*/  IMAD R10, R11, R10, R12 ;  /* 0x0000000a0b0a7224 */ /* 0x000fca00078e020c */
[----:B------:R-:W-:Y:S01]  /*41b0*/  ISETP.GT.U32.AND P1, PT, R9, R10, PT ;  /* 0x0000000a0900720c */ /* 0x000fe20003f24070 */
[----:B0-----:R-:W0:-:S12]  /*41c0*/  MUFU.RCP R6, R6 ;  /* 0x0000000600067308 */ /* 0x001e180000001000 */
[----:B------:R-:W-:Y:S01]  /*41d0*/  @!P1 IMAD.IADD R10, R10, 0x1, -R9 ;  /* 0x000000010a0a9824 */ /* 0x000fe200078e0a09 */
[----:B------:R-:W-:Y:S02]  /*41e0*/  @!P1 IADD3 R11, R11, 0x1, RZ ;  /* 0x000000010b0b9810 */ /* 0x000fe40007ffe0ff */
[----:B------:R-:W-:Y:S02]  /*41f0*/  ISETP.NE.AND P1, PT, R4, RZ, PT ;  /* 0x000000ff0400720c */ /* 0x000fe40003f25270 */
[----:B------:R-:W-:Y:S02]  /*4200*/  ISETP.GE.U32.AND P2, PT, R10, R9, PT ;  /* 0x000000090a00720c */ /* 0x000fe40003f46070 */
[----:B------:R-:W-:Y:S01]  /*4210*/  LOP3.LUT R9, R13, R4, RZ, 0x3c, !PT ;  /* 0x000000040d097212 */ /* 0x000fe200078e3cff */
[----:B0-----:R-:W-:-:S03]  /*4220*/  VIADD R18, R6, 0xffffffe ;  /* 0x0ffffffe06127836 */ /* 0x001fc60000000000 */
[----:B------:R-:W-:Y:S01]  /*4230*/  ISETP.GE.AND P0, PT, R9, RZ, PT ;  /* 0x000000ff0900720c */ /* 0x000fe20003f06270 */
[----:B------:R-:W0:Y:S06]  /*4240*/  F2I.FTZ.U32.TRUNC.NTZ R19, R18 ;  /* 0x0000001200137305 */ /* 0x000e2c000021f000 */
[----:B------:R-:W-:-:S06]  /*4250*/  @P2 VIADD R11, R11, 0x1 ;  /* 0x000000010b0b2836 */ /* 0x000fcc0000000000 */
[----:B------:R-:W-:Y:S02]  /*4260*/  @!P0 IADD3 R11, -R11, RZ, RZ ;  /* 0x000000ff0b0b8210 */ /* 0x000fe40007ffe1ff */
[-C--:B------:R-:W-:Y:S01]  /*4270*/  @!P1 LOP3.LUT R11, RZ, R4.reuse, RZ, 0x33, !PT ;  /* 0x00000004ff0b9212 */ /* 0x080fe200078e33ff */
[----:B0-----:R-:W-:Y:S02]  /*4280*/  IMAD.MOV R6, RZ, RZ, -R19 ;  /* 0x000000ffff067224 */ /* 0x001fe400078e0a13 */
[----:B------:R-:W-:Y:S02]  /*4290*/  IMAD.MOV.U32 R18, RZ, RZ, RZ ;  /* 0x000000ffff127224 */ /* 0x000fe400078e00ff */
[C---:B------:R-:W-:Y:S02]  /*42a0*/  IMAD R9, R11.reuse, R4, RZ ;  /* 0x000000040b097224 */ /* 0x040fe400078e02ff */
[----:B------:R-:W-:Y:S02]  /*42b0*/  IMAD R6, R6, R7, RZ ;  /* 0x0000000706067224 */ /* 0x000fe400078e02ff */
[----:B------:R-:W-:Y:S01]  /*42c0*/  IMAD.WIDE.U32 R16, R11, UR4, R16 ;  /* 0x000000040b107c25 */ /* 0x000fe2000f8e0010 */
[----:B------:R-:W-:-:S03]  /*42d0*/  IADD3 R15, R13, -R9, RZ ;  /* 0x800000090d0f7210 */ /* 0x000fc60007ffe0ff */
[----:B------:R-:W-:Y:S01]  /*42e0*/  IMAD.HI.U32 R6, R19, R6, R18 ;  /* 0x0000000613067227 */ /* 0x000fe200078e0012 */
        /* <DEDUP_REMOVED lines=23> */
[----:B------:R-:W-:Y:S01]  /*4460*/  IMAD R7, R4, UR4, RZ ;  /* 0x0000000404077c24 */ /* 0x000fe2000f8e02ff */
[----:B------:R-:W-:-:S03]  /*4470*/  F2FP.F16.F32.PACK_AB R4, R0, R3 ;  /* 0x000000030004723e */ /* 0x000fc600000000ff */
[----:B------:R-:W-:Y:S01]  /*4480*/  IMAD R9, R10, UR5, R7 ;  /* 0x000000050a097c24 */ /* 0x000fe2000f8e0207 */
[----:B------:R-:W-:Y:S01]  /*4490*/  SHF.R.S32.HI R7, RZ, 0x1f, R8 ;  /* 0x0000001fff077819 */ /* 0x000fe20000011408 */
[----:B------:R-:W-:Y:S02]  /*44a0*/  ULDC.64 UR4, c[0x0][0x298] ;  /* 0x0000a60000047ab9 */ /* 0x000fe40000000a00 */
[----:B------:R-:W-:Y:S02]  /*44b0*/  IMAD.IADD R17, R17, 0x1, R9 ;  /* 0x0000000111117824 */ /* 0x000fe400078e0209 */
[----:B------:R-:W-:-:S04]  /*44c0*/  IMAD R7, R7, UR4, RZ ;  /* 0x0000000407077c24 */ /* 0x000fc8000f8e02ff */
        /* <DEDUP_REMOVED lines=8> */
        .weak           $__internal_3_$__cuda_sm20_div_s64
        .type           $__internal_3_$__cuda_sm20_div_s64,@function
        .size           $__internal_3_$__cuda_sm20_div_s64,(.L_x_7835 - $__internal_3_$__cuda_sm20_div_s64)
$__internal_3_$__cuda_sm20_div_s64:
        /* <DEDUP_REMOVED lines=29> */
[----:B------:R-:W-:-:S04]  /*4720*/  IMAD.X R26, RZ, RZ, ~R26, P0 ;  /* 0x000000ffff1a7224 */ /* 0x000fc800000e0e1a */
[----:B------:R-:W-:-:S04]  /*4730*/  IMAD.WIDE.U32 R34, P5, R35, R26, R34 ;  /* 0x0000001a23227225 */ /* 0x000fc800078a0022 */
[C---:B------:R-:W-:Y:S02]  /*4740*/  IMAD R21, R27.reuse, R26, RZ ;  /* 0x0000001a1b157224 */ /* 0x040fe400078e02ff */
[----:B------:R-:W-:-:S04]  /*4750*/  IMAD.HI.U32 R20, P4, R27, R20, R34 ;  /* 0x000000141b147227 */ /* 0x000fc80007880022 */
[----:B------:R-:W-:Y:S01]  /*4760*/  IMAD.HI.U32 R19, R27, R26, RZ ;  /* 0x0000001a1b137227 */ /* 0x000fe200078e00ff */
[----:B------:R-:W-:Y:S02]  /*4770*/  IADD3 R21, P3, R21, R20, RZ ;  /* 0x0000001415157210 */ /* 0x000fe40007f7e0ff */
[-C--:B------:R-:W-:Y:S01]  /*4780*/  IADD3 R20, P0, RZ, -R18.reuse, RZ ;  /* 0x80000012ff147210 */ /* 0x080fe20007f1e0ff */
[----:B------:R-:W-:Y:S02]  /*4790*/  IMAD.X R27, R19, 0x1, R27, P5 ;  /* 0x00000001131b7824 */ /* 0x000fe400028e061b */
[----:B------:R-:W-:Y:S01]  /*47a0*/  IMAD.MOV.U32 R35, RZ, RZ, RZ ;  /* 0x000000ffff237224 */ /* 0x000fe200078e00ff */
[----:B------:R-:W-:Y:S02]  /*47b0*/  SEL R20, R20, R18, !P1 ;  /* 0x0000001214147207 */ /* 0x000fe40004800000 */
[----:B------:R-:W-:-:S03]  /*47c0*/  IADD3.X R26, RZ, ~R17, RZ, P0, !PT ;  /* 0x80000011ff1a7210 */ /* 0x000fc600007fe4ff */
[----:B------:R-:W-:Y:S01]  /*47d0*/  IMAD.HI.U32 R34, R21, R20, RZ ;  /* 0x0000001415227227 */ /* 0x000fe200078e00ff */
[----:B------:R-:W-:Y:S02]  /*47e0*/  SEL R19, R26, R17, !P1 ;  /* 0x000000111a137207 */ /* 0x000fe40004800000 */
        /* <DEDUP_REMOVED lines=12> */
[-C--:B------:R-:W-:Y:S01]  /*48b0*/  IMAD R34, R26, R38.reuse, R21 ;  /* 0x000000261a227224 */ /* 0x080fe200078e0215 */
[----:B------:R-:W-:-:S04]  /*48c0*/  IADD3 R21, P3, R20, -R38, RZ ;  /* 0x8000002614157210 */ /* 0x000fc80007f7e0ff */
[----:B------:R-:W-:Y:S02]  /*48d0*/  IADD3.X R19, ~R34, R19, RZ, P0, !PT ;  /* 0x0000001322137210 */ /* 0x000fe400007fe5ff */
[----:B------:R-:W-:Y:S02]  /*48e0*/  IADD3 R34, P1, R27, 0x1, RZ ;  /* 0x000000011b227810 */ /* 0x000fe40007f3e0ff */
[----:B------:R-:W-:-:S04]  /*48f0*/  ISETP.GE.U32.AND.EX P4, PT, R19, R39, PT, P4 ;  /* 0x000000271300720c */ /* 0x000fc80003f86140 */
[----:B------:R-:W-:Y:S01]  /*4900*/  SEL R21, R21, R20, P4 ;  /* 0x0000001415157207 */ /* 0x000fe20002000000 */
[----:B------:R-:W-:Y:S01]  /*4910*/  IMAD.X R20, R19, 0x1, ~R39, P3 ;  /* 0x0000000113147824 */ /* 0x000fe200018e0e27 */
[----:B------:R-:W-:Y:S02]  /*4920*/  SEL R34, R34, R27, P4 ;  /* 0x0000001b22227207 */ /* 0x000fe40002000000 */
[----:B------:R-:W-:Y:S01]  /*4930*/  ISETP.GE.U32.AND P0, PT, R21, R38, PT ;  /* 0x000000261500720c */ /* 0x000fe20003f06070 */
[----:B------:R-:W-:Y:S01]  /*4940*/  IMAD.X R21, RZ, RZ, R26, P1 ;  /* 0x000000ffff157224 */ /* 0x000fe200008e061a */
[----:B------:R-:W-:Y:S02]  /*4950*/  SEL R19, R20, R19, P4 ;  /* 0x0000001314137207 */ /* 0x000fe40002000000 */
[----:B------:R-:W-:Y:S02]  /*4960*/  IADD3 R27, P1, R34, 0x1, RZ ;  /* 0x00000001221b7810 */ /* 0x000fe40007f3e0ff */
[----:B------:R-:W-:Y:S01]  /*4970*/  SEL R21, R21, R26, P4 ;  /* 0x0000001a15157207 */ /* 0x000fe20002000000 */
[----:B------:R-:W-:Y:S01]  /*4980*/  IMAD.MOV.U32 R26, RZ, RZ, R22 ;  /* 0x000000ffff1a7224 */ /* 0x000fe200078e0016 */
[----:B------:R-:W-:-:S02]  /*4990*/  ISETP.GE.U32.AND.EX P0, PT, R19, R39, PT, P0 ;  /* 0x000000271300720c */ /* 0x000fc40003f06100 */
[----:B------:R-:W-:Y:S01]  /*49a0*/  LOP3.LUT R19, R23, R17, RZ, 0x3c, !PT ;  /* 0x0000001117137212 */ /* 0x000fe200078e3cff */
[----:B------:R-:W-:Y:S01]  /*49b0*/  IMAD.X R20, RZ, RZ, R21, P1 ;  /* 0x000000ffff147224 */ /* 0x000fe200008e0615 */
[----:B------:R-:W-:Y:S02]  /*49c0*/  SEL R27, R27, R34, P0 ;  /* 0x000000221b1b7207 */ /* 0x000fe40000000000 */
[----:B------:R-:W-:Y:S02]  /*49d0*/  ISETP.GE.AND P3, PT, R19, RZ, PT ;  /* 0x000000ff1300720c */ /* 0x000fe40003f66270 */
[----:B------:R-:W-:Y:S02]  /*49e0*/  SEL R21, R20, R21, P0 ;  /* 0x0000001514157207 */ /* 0x000fe40000000000 */
[----:B------:R-:W-:Y:S02]  /*49f0*/  IADD3 R20, P1, RZ, -R27, RZ ;  /* 0x8000001bff147210 */ /* 0x000fe40007f3e0ff */
[----:B------:R-:W-:-:S02]  /*4a00*/  ISETP.NE.U32.AND P0, PT, R24, RZ, PT ;  /* 0x000000ff1800720c */ /* 0x000fc40003f05070 */
[----:B------:R-:W-:Y:S02]  /*4a10*/  IADD3.X R24, RZ, ~R21, RZ, P1, !PT ;  /* 0x80000015ff187210 */ /* 0x000fe40000ffe4ff */
[----:B------:R-:W-:Y:S01]  /*4a20*/  SEL R20, R20, R27, !P3 ;  /* 0x0000001b14147207 */ /* 0x000fe20005800000 */
[----:B------:R-:W-:Y:S01]  /*4a30*/  IMAD.MOV.U32 R27, RZ, RZ, 0x0 ;  /* 0x00000000ff1b7424 */ /* 0x000fe200078e00ff */
[----:B------:R-:W-:Y:S02]  /*4a40*/  ISETP.NE.AND.EX P0, PT, R23, RZ, PT, P0 ;  /* 0x000000ff1700720c */ /* 0x000fe40003f05300 */
[----:B------:R-:W-:Y:S02]  /*4a50*/  SEL R24, R24, R21, !P3 ;  /* 0x0000001518187207 */ /* 0x000fe40005800000 */
[----:B------:R-:W-:Y:S02]  /*4a60*/  SEL R20, R20, 0xffffffff, P0 ;  /* 0xffffffff14147807 */ /* 0x000fe40000000000 */
[----:B------:R-:W-:Y:S01]  /*4a70*/  SEL R21, R24, 0xffffffff, P0 ;  /* 0xffffffff18157807 */ /* 0x000fe20000000000 */
[----:B------:R-:W-:Y:S06]  /*4a80*/  RET.REL.NODEC R26 `(_ZN5flash32flash_fwd_splitkv_combine_kernelI23Flash_fwd_kernel_traitsILi64ELi64ELi256ELi4ELb0ELb0EN7cutlass6half_tE19Flash_kernel_traitsILi64ELi64ELi256ELi4ES3_EELi8ELi4ELb0EEEvNS_16Flash_fwd_paramsE) ;  /* 0xffffffb41a5c7950 */ /* 0x000fec0003c3ffff */
.L_x_189:
        /* <DEDUP_REMOVED lines=15> */
.L_x_7835:


//--------------------- .text._ZN5flash32flash_fwd_splitkv_combine_kernelI23Flash_fwd_kernel_traitsILi64ELi64ELi256ELi4ELb0ELb0EN7cutlass6half_tE19Flash_kernel_traitsILi64ELi64ELi256ELi4ES3_EELi8ELi3ELb0EEEvNS_16Flash_fwd_paramsE --------------------------
	.section	.text._ZN5flash32flash_fwd_splitkv_combine_kernelI23Flash_fwd_kernel_traitsILi64ELi64ELi256ELi4ELb0ELb0EN7cutlass6half_tE19Flash_kernel_traitsILi64ELi64ELi256ELi4ES3_EELi8ELi3ELb0EEEvNS_16Flash_fwd_paramsE,"ax",@progbits
	.align	128
        .global         _ZN5flash32flash_fwd_splitkv_combine_kernelI23Flash_fwd_kernel_traitsILi64ELi64ELi256ELi4ELb0ELb0EN7cutlass6half_tE19Flash_kernel_traitsILi64ELi64ELi256ELi4ES3_EELi8ELi3ELb0EEEvNS_16Flash_fwd_paramsE
        .type           _ZN5flash32flash_fwd_splitkv_combine_kernelI23Flash_fwd_kernel_traitsILi64ELi64ELi256ELi4ELb0ELb0EN7cutlass6half_tE19Flash_kernel_traitsILi64ELi64ELi256ELi4ES3_EELi8ELi3ELb0EEEvNS_16Flash_fwd_paramsE,@function
        .size           _ZN5flash32flash_fwd_splitkv_combine_kernelI23Flash_fwd_kernel_traitsILi64ELi64ELi256ELi4ELb0ELb0EN7cutlass6half_tE19Flash_kernel_traitsILi64ELi64ELi256ELi4ES3_EELi8ELi3ELb0EEEvNS_16Flash_fwd_paramsE,(.L_x_7836 - _ZN5flash32flash_fwd_splitkv_combine_kernelI23Flash_fwd_kernel_traitsILi64ELi64ELi256ELi4ELb0ELb0EN7cutlass6half_tE19Flash_kernel_traitsILi64ELi64ELi256ELi4ES3_EELi8ELi3ELb0EEEvNS_16Flash_fwd_paramsE)
        .other          _ZN5flash32flash_fwd_splitkv_combine_kernelI23Flash_fwd_kernel_traitsILi64ELi64ELi256ELi4ELb0ELb0EN7cutlass6half_tE19Flash_kernel_traitsILi64ELi64ELi256ELi4ES3_EELi8ELi3ELb0EEEvNS_16Flash_fwd_paramsE,@"STO_CUDA_ENTRY STV_DEFAULT"
_ZN5flash32flash_fwd_splitkv_combine_kernelI23Flash_fwd_kernel_traitsILi64ELi64ELi256ELi4ELb0ELb0EN7cutlass6half_tE19Flash_kernel_traitsILi64ELi64ELi256ELi4ES3_EELi8ELi3ELb0EEEvNS_16Flash_fwd_paramsE:
.text._ZN5flash32flash_fwd_splitkv_combine_kernelI23Flash_fwd_kernel_traitsILi64ELi64ELi256ELi4ELb0ELb0EN7cutlass6half_tE19Flash_kernel_traitsILi64ELi64ELi256ELi4ES3_EELi8ELi3ELb0EEEvNS_16Flash_fwd_paramsE:
        /* <DEDUP_REMOVED lines=23> */
[----:B------:R-:W-:Y:S05]  /*0170*/  CALL.REL.NOINC `($__internal_4_$__cuda_sm20_div_s64) ;  /* 0x0000004000a07944 */ /* 0x000fea0003c00000 */
[----:B------:R-:W-:Y:S02]  /*0180*/  MOV R20, R0 ;  /* 0x0000000000147202 */ /* 0x000fe40000000f00 */
[----:B------:R-:W-:Y:S01]  /*0190*/  MOV R21, R23 ;  /* 0x0000001700157202 */ /* 0x000fe20000000f00 */
[----:B------:R-:W-:Y:S06]  /*01a0*/  BRA `(.L_x_191) ;  /* 0x00000000004c7947 */ /* 0x000fec0003800000 */
.L_x_190:
        /* <DEDUP_REMOVED lines=19> */
.L_x_191:
        /* <DEDUP_REMOVED lines=9> */
[----:B------:R-:W-:Y:S02]  /*0370*/  MOV R24, R20 ;  /* 0x0000001400187202 */ /* 0x000fe40000000f00 */
[----:B------:R-:W-:Y:S02]  /*0380*/  MOV R20, 0x3a0 ;  /* 0x000003a000147802 */ /* 0x000fe40000000f00 */
[----:B------:R-:W-:Y:S05]  /*0390*/  CALL.REL.NOINC `($__internal_4_$__cuda_sm20_div_s64) ;  /* 0x0000004000187944 */ /* 0x000fea0003c00000 */
[----:B------:R-:W-:Y:S02]  /*03a0*/  MOV R10, R0 ;  /* 0x00000000000a7202 */ /* 0x000fe40000000f00 */
[----:B------:R-:W-:Y:S01]  /*03b0*/  MOV R11, R23 ;  /* 0x00000017000b7202 */ /* 0x000fe20000000f00 */
[----:B------:R-:W-:Y:S05]  /*03c0*/  BRA `(.L_x_194) ;  /* 0x00000000004c7947 */ /* 0x000fea0003800000 */
.L_x_193:
        /* <DEDUP_REMOVED lines=19> */
.L_x_194:
[----:B------:R-:W-:Y:S05]  /*0500*/  BSYNC B0 ;  /* 0x0000000000007941 */ /* 0x000fea0003800000 */
.L_x_192:
[----:B------:R-:W0:Y:S01]  /*0510*/  LDC R2, c[0x0][0x2c4] ;  /* 0x0000b100ff027b82 */ /* 0x000e220000000800 */
[----:B------:R-:W-:Y:S01]  /*0520*/  IMAD.MOV.U32 R14, RZ, RZ, RZ ;  /* 0x000000ffff0e7224 */ /* 0x000fe200078e00ff */
[----:B------:R-:W-:Y:S01]  /*0530*/  BSSY B0, `(.L_x_195) ;  /* 0x000003e000007945 */ /* 0x000fe20003800000 */
[----:B0-----:R-:W-:Y:S01]  /*0540*/  IABS R7, R2 ;  /* 0x0000000200077213 */ /* 0x001fe20000000000 */
[----:B------:R-:W-:-:S03]  /*0550*/  VIADD R9, R2, 0xffffffff ;  /* 0xffffffff02097836 */ /* 0x000fc60000000000 */
[----:B------:R-:W0:Y:S01]  /*0560*/  I2F.RP R13, R7 ;  /* 0x00000007000d7306 */ /* 0x000e220000209400 */
[----:B------:R-:W-:-:S07]  /*0570*/  IMAD.IADD R4, R9, 0x1, R7 ;  /* 0x0000000109047824 */ /* 0x000fce00078e0207 */
[----:B0-----:R-:W0:Y:S02]  /*0580*/  MUFU.RCP R15, R13 ;  /* 0x0000000d000f7308 */ /* 0x001e240000001000 */
[----:B0-----:R-:W-:-:S06]  /*0590*/  VIADD R15, R15, 0xffffffe ;  /* 0x0ffffffe0f0f7836 */ /* 0x001fcc0000000000 */
[----:B------:R-:W0:Y:S02]  /*05a0*/  F2I.FTZ.U32.TRUNC.NTZ R15, R15 ;  /* 0x0000000f000f7305 */ /* 0x000e24000021f000 */
[----:B0-----:R-:W-:-:S04]  /*05b0*/  IMAD.MOV R0, RZ, RZ, -R15 ;  /* 0x000000ffff007224 */ /* 0x001fc800078e0a0f */
[----:B------:R-:W-:Y:S01]  /*05c0*/  IMAD R5, R0, R7, RZ ;  /* 0x0000000700057224 */ /* 0x000fe200078e02ff */
[----:B------:R-:W-:-:S03]  /*05d0*/  IABS R0, R4 ;  /* 0x0000000400007213 */ /* 0x000fc60000000000 */
        /* <DEDUP_REMOVED lines=31> */
[----:B------:R-:W-:Y:S05]  /*07d0*/  BRA `(.L_x_197) ;  /* 0x00000000004c7947 */ /* 0x000fea0003800000 */
.L_x_196:
        /* <DEDUP_REMOVED lines=19> */
.L_x_197:
[----:B------:R-:W-:Y:S05]  /*0910*/  BSYNC B0 ;  /* 0x0000000000007941 */ /* 0x000fea0003800000 */
.L_x_195:
        /* <DEDUP_REMOVED lines=17> */
[----:B------:R-:W-:-:S04]  /*0a30*/  IMAD.MOV.U32 R2, RZ, RZ, R0 ;  /* 0x000000ffff027224 */ /* 0x000fc800078e0000 */
[----:B------:R-:W-:-:S04]  /*0a40*/  IMAD.HI.U32 R0, R15, R2, RZ ;  /* 0x000000020f007227 */ /* 0x000fc800078e00ff */
[----:B------:R-:W-:-:S04]  /*0a50*/  IMAD.MOV R7, RZ, RZ, -R0 ;  /* 0x000000ffff077224 */ /* 0x000fc800078e0a00 */
[----:B------:R-:W-:Y:S01]  /*0a60*/  IMAD R7, R6, R7, R2 ;  /* 0x0000000706077224 */ /* 0x000fe200078e0202 */
[----:B------:R-:W-:-:S04]  /*0a70*/  SHF.R.S32.HI R2, RZ, 0x1f, R5 ;  /* 0x0000001fff027819 */ /* 0x000fc80000011405 */
        /* <DEDUP_REMOVED lines=16> */
[----:B------:R-:W-:-:S03]  /*0b80*/  IMAD.MOV R0, RZ, RZ, -R0 ;  /* 0x000000ffff007224 */ /* 0x000fc600078e0a00 */
[----:B------:R-:W-:Y:S02]  /*0b90*/  IABS R2, R7 ;  /* 0x0000000700027213 */ /* 0x000fe40000000000 */
[----:B0-----:R-:W0:Y:S02]  /*0ba0*/  MUFU.RCP R16, R15 ;  /* 0x0000000f00107308 */ /* 0x001e240000001000 */
[----:B0-----:R-:W-:-:S06]  /*0bb0*/  VIADD R16, R16, 0xffffffe ;  /* 0x0ffffffe10107836 */ /* 0x001fcc0000000000 */
[----:B------:R-:W0:Y:S02]  /*0bc0*/  F2I.FTZ.U32.TRUNC.NTZ R17, R16 ;  /* 0x0000001000117305 */ /* 0x000e24000021f000 */
[----:B0-----:R-:W-:Y:S02]  /*0bd0*/  IMAD.MOV R13, RZ, RZ, -R17 ;  /* 0x000000ffff0d7224 */ /* 0x001fe400078e0a11 */
[----:B------:R-:W-:Y:S02]  /*0be0*/  IMAD.MOV.U32 R16, RZ, RZ, RZ ;  /* 0x000000ffff107224 */ /* 0x000fe400078e00ff */
[----:B------:R-:W-:-:S04]  /*0bf0*/  IMAD R6, R13, R14, RZ ;  /* 0x0000000e0d067224 */ /* 0x000fc800078e02ff */
[----:B------:R-:W-:-:S06]  /*0c00*/  IMAD.HI.U32 R6, R17, R6, R16 ;  /* 0x0000000611067227 */ /* 0x000fcc00078e0010 */
[----:B------:R-:W-:-:S04]  /*0c10*/  IMAD.HI.U32 R17, R6, R2, RZ ;  /* 0x0000000206117227 */ /* 0x000fc800078e00ff */
[----:B------:R-:W-:Y:S01]  /*0c20*/  IMAD R13, R17, R0, R2 ;  /* 0x00000000110d7224 */ /* 0x000fe200078e0202 */
[----:B------:R-:W-:-:S04]  /*0c30*/  LOP3.LUT R0, R7, R14, RZ, 0x3c, !PT ;  /* 0x0000000e07007212 */ /* 0x000fc800078e3cff */
[----:B------:R-:W-:Y:S02]  /*0c40*/  ISETP.GT.U32.AND P1, PT, R14, R13, PT ;  /* 0x0000000d0e00720c */ /* 0x000fe40003f24070 */
[----:B------:R-:W-:-:S11]  /*0c50*/  ISETP.GE.AND P0, PT, R0, RZ, PT ;  /* 0x000000ff0000720c */ /* 0x000fd60003f06270 */
[-C--:B------:R-:W-:Y:S01]  /*0c60*/  @!P1 IADD3 R13, R13, -R14.reuse, RZ ;  /* 0x8000000e0d0d9210 */ /* 0x080fe20007ffe0ff */
        /* <DEDUP_REMOVED lines=17> */
[----:B------:R-:W-:Y:S02]  /*0d80*/  MOV R20, 0xda0 ;  /* 0x00000da000147802 */ /* 0x000fe40000000f00 */
[----:B------:R-:W-:Y:S05]  /*0d90*/  CALL.REL.NOINC `($__internal_4_$__cuda_sm20_div_s64) ;  /* 0x0000003400987944 */ /* 0x000fea0003c00000 */
[----:B------:R-:W-:Y:S02]  /*0da0*/  MOV R32, R0 ;  /* 0x0000000000207202 */ /* 0x000fe40000000f00 */
[----:B------:R-:W-:Y:S01]  /*0db0*/  MOV R33, R23 ;  /* 0x0000001700217202 */ /* 0x000fe20000000f00 */
[----:B------:R-:W-:Y:S05]  /*0dc0*/  BRA `(.L_x_200) ;  /* 0x00000000004c7947 */ /* 0x000fea0003800000 */
.L_x_199:
        /* <DEDUP_REMOVED lines=19> */
.L_x_200:
[----:B------:R-:W-:Y:S05]  /*0f00*/  BSYNC B0 ;  /* 0x0000000000007941 */ /* 0x000fea0003800000 */
.L_x_198:
        /* <DEDUP_REMOVED lines=40> */
[----:B------:R-:W-:Y:S01]  /*1190*/  MOV R22, R0 ;  /* 0x0000000000167202 */ /* 0x000fe20000000f00 */
[----:B------:R-:W-:Y:S05]  /*11a0*/  BRA `(.L_x_203) ;  /* 0x00000000004c7947 */ /* 0x000fea0003800000 */
.L_x_202:
        /* <DEDUP_REMOVED lines=19> */
.L_x_203:
[----:B------:R-:W-:Y:S05]  /*12e0*/  BSYNC B0 ;  /* 0x0000000000007941 */ /* 0x000fea0003800000 */
.L_x_201:
[----:B------:R-:W0:Y:S01]  /*12f0*/  LDC R10, c[0x0][0x2c4] ;  /* 0x0000b100ff0a7b82 */ /* 0x000e220000000800 */
[----:B------:R-:W-:Y:S01]  /*1300*/  ISETP.GT.AND P3, PT, R5, RZ, PT ;  /* 0x000000ff0500720c */ /* 0x000fe20003f64270 */
[----:B------:R-:W-:Y:S01]  /*1310*/  ULDC UR4, c[0x0][0x3c4] ;  /* 0x0000f10000047ab9 */ /* 0x000fe20000000800 */
[----:B------:R-:W-:Y:S01]  /*1320*/  ULDC.64 UR8, c[0x0][0x208] ;  /* 0x0000820000087ab9 */ /* 0x000fe20000000a00 */
[----:B------:R-:W-:Y:S01]  /*1330*/  BSSY B0, `(.L_x_204) ;  /* 0x0000042000007945 */ /* 0x000fe20003800000 */
[----:B------:R-:W-:Y:S01]  /*1340*/  IMAD.MOV.U32 R29, RZ, RZ, -0x800000 ;  /* 0xff800000ff1d7424 */ /* 0x000fe200078e00ff */
[----:B0-----:R-:W-:-:S04]  /*1350*/  IABS R6, R10 ;  /* 0x0000000a00067213 */ /* 0x001fc80000000000 */
[----:B------:R-:W0:Y:S08]  /*1360*/  I2F.RP R11, R6 ;  /* 0x00000006000b7306 */ /* 0x000e300000209400 */
[----:B0-----:R-:W0:Y:S02]  /*1370*/  MUFU.RCP R20, R11 ;  /* 0x0000000b00147308 */ /* 0x001e240000001000 */
[----:B0-----:R-:W-:Y:S01]  /*1380*/  VIADD R20, R20, 0xffffffe ;  /* 0x0ffffffe14147836 */ /* 0x001fe20000000000 */
[----:B------:R-:W0:Y:S05]  /*1390*/  S2R R11, SR_TID.X ;  /* 0x00000000000b7919 */ /* 0x000e2a0000002100 */
[----:B------:R-:W1:Y:S02]  /*13a0*/  F2I.FTZ.U32.TRUNC.NTZ R21, R20 ;  /* 0x0000001400157305 */ /* 0x000e64000021f000 */
[----:B-1----:R-:W-:-:S02]  /*13b0*/  IMAD.MOV R0, RZ, RZ, -R21 ;  /* 0x000000ffff007224 */ /* 0x002fc400078e0a15 */
[----:B------:R-:W-:Y:S02]  /*13c0*/  IMAD.MOV.U32 R20, RZ, RZ, RZ ;  /* 0x000000ffff147224 */ /* 0x000fe400078e00ff */
[----:B------:R-:W-:Y:S01]  /*13d0*/  IMAD R2, R0, R6, RZ ;  /* 0x0000000600027224 */ /* 0x000fe200078e02ff */
[----:B------:R-:W-:Y:S02]  /*13e0*/  IABS R0, R9 ;  /* 0x0000000900007213 */ /* 0x000fe40000000000 */
[----:B------:R-:W-:Y:S01]  /*13f0*/  LOP3.LUT R9, R9, R10, RZ, 0x3c, !PT ;  /* 0x0000000a09097212 */ /* 0x000fe200078e3cff */
[----:B------:R-:W-:-:S03]  /*1400*/  IMAD.HI.U32 R21, R21, R2, R20 ;  /* 0x0000000215157227 */ /* 0x000fc600078e0014 */
[----:B------:R-:W-:Y:S02]  /*1410*/  ISETP.GE.AND P1, PT, R9, RZ, PT ;  /* 0x000000ff0900720c */ /* 0x000fe40003f26270 */
[----:B------:R-:W-:Y:S01]  /*1420*/  SHF.R.S32.HI R9, RZ, 0x1f, R5 ;  /* 0x0000001fff097819 */ /* 0x000fe20000011405 */
[----:B------:R-:W-:-:S04]  /*1430*/  IMAD.HI.U32 R2, R21, R0, RZ ;  /* 0x0000000015027227 */ /* 0x000fc800078e00ff */
[----:B------:R-:W-:-:S04]  /*1440*/  IMAD.MOV R13, RZ, RZ, -R2 ;  /* 0x000000ffff0d7224 */ /* 0x000fc800078e0a02 */
[C---:B------:R-:W-:Y:S02]  /*1450*/  IMAD R13, R6.reuse, R13, R0 ;  /* 0x0000000d060d7224 */ /* 0x040fe400078e0200 */
[----:B------:R-:W1:Y:S03]  /*1460*/  S2R R0, SR_CgaCtaId ;  /* 0x0000000000007919 */ /* 0x000e660000008800 */
[----:B------:R-:W-:-:S13]  /*1470*/  ISETP.GT.U32.AND P0, PT, R6, R13, PT ;  /* 0x0000000d0600720c */ /* 0x000fda0003f04070 */
[----:B------:R-:W-:Y:S01]  /*1480*/  @!P0 IMAD.IADD R13, R13, 0x1, -R6 ;  /* 0x000000010d0d8824 */ /* 0x000fe200078e0a06 */
[----:B------:R-:W-:Y:S02]  /*1490*/  @!P0 IADD3 R2, R2, 0x1, RZ ;  /* 0x0000000102028810 */ /* 0x000fe40007ffe0ff */
[----:B------:R-:W-:Y:S02]  /*14a0*/  ISETP.NE.AND P0, PT, R10, RZ, PT ;  /* 0x000000ff0a00720c */ /* 0x000fe40003f05270 */
[----:B------:R-:W-:Y:S01]  /*14b0*/  ISETP.GE.U32.AND P2, PT, R13, R6, PT ;  /* 0x000000060d00720c */ /* 0x000fe20003f46070 */
[----:B------:R-:W-:Y:S01]  /*14c0*/  IMAD.MOV.U32 R13, RZ, RZ, -0x800000 ;  /* 0xff800000ff0d7424 */ /* 0x000fe200078e00ff */
[----:B------:R-:W-:Y:S01]  /*14d0*/  LEA.HI.SX32 R6, R5, 0x1, 0x1 ;  /* 0x0000000105067811 */ /* 0x000fe200078f0aff */
[----:B------:R-:W-:Y:S01]  /*14e0*/  @!P3 IMAD.MOV R6, RZ, RZ, R9 ;  /* 0x000000ffff06b224 */ /* 0x000fe200078e0209 */
[----:B------:R-:W-:-:S04]  /*14f0*/  MOV R9, 0x400 ;  /* 0x0000040000097802 */ /* 0x000fc80000000f00 */
[----:B-1----:R-:W-:-:S05]  /*1500*/  LEA R9, R0, R9, 0x18 ;  /* 0x0000000900097211 */ /* 0x002fca00078ec0ff */
[----:B------:R-:W-:-:S04]  /*1510*/  @P2 VIADD R2, R2, 0x1 ;  /* 0x0000000102022836 */ /* 0x000fc80000000000 */
[----:B------:R-:W-:Y:S01]  /*1520*/  IMAD.MOV.U32 R5, RZ, RZ, R2 ;  /* 0x000000ffff057224 */ /* 0x000fe200078e0002 */
[----:B0-----:R-:W-:-:S04]  /*1530*/  SHF.R.S32.HI R2, RZ, 0x1f, R11 ;  /* 0x0000001fff027819 */ /* 0x001fc8000001140b */
[----:B------:R-:W-:Y:S02]  /*1540*/  LEA.HI R2, R2, R11, RZ, 0x3 ;  /* 0x0000000b02027211 */ /* 0x000fe400078f18ff */
[----:B------:R-:W-:Y:S02]  /*1550*/  @!P1 IADD3 R5, -R5, RZ, RZ ;  /* 0x000000ff05059210 */ /* 0x000fe40007ffe1ff */
[----:B------:R-:W-:Y:S02]  /*1560*/  LOP3.LUT R20, R2, 0xfffffff8, RZ, 0xc0, !PT ;  /* 0xfffffff802147812 */ /* 0x000fe400078ec0ff */
[C---:B------:R-:W-:Y:S02]  /*1570*/  ISETP.GT.AND P1, PT, R11.reuse, 0x3f, PT ;  /* 0x0000003f0b00780c */ /* 0x040fe40003f24270 */
[----:B------:R-:W-:Y:S01]  /*1580*/  SHF.R.S32.HI R2, RZ, 0x3, R2 ;  /* 0x00000003ff027819 */ /* 0x000fe20000011402 */
[----:B------:R-:W-:Y:S01]  /*1590*/  IMAD.IADD R20, R11, 0x1, -R20 ;  /* 0x000000010b147824 */ /* 0x000fe200078e0a14 */
[----:B------:R-:W-:-:S02]  /*15a0*/  @!P0 LOP3.LUT R5, RZ, R10, RZ, 0x33, !PT ;  /* 0x0000000aff058212 */ /* 0x000fc400078e33ff */
[----:B------:R-:W-:-:S03]  /*15b0*/  ISETP.GE.AND P0, PT, R2, UR4, PT ;  /* 0x0000000402007c0c */ /* 0x000fc6000bf06270 */
[----:B------:R-:W-:-:S04]  /*15c0*/  IMAD R5, R6, R5, RZ ;  /* 0x0000000506057224 */ /* 0x000fc800078e02ff */
[--C-:B------:R-:W-:Y:S01]  /*15d0*/  @!P1 IMAD R21, R2, 0x24, R9.reuse ;  /* 0x0000002402159824 */ /* 0x100fe200078e0209 */
[----:B------:R-:W-:Y:S01]  /*15e0*/  IABS R30, R5 ;  /* 0x00000005001e7213 */ /* 0x000fe20000000000 */
[----:B------:R-:W-:-:S03]  /*15f0*/  IMAD R9, R20, 0x24, R9 ;  /* 0x0000002414097824 */ /* 0x000fc600078e0209 */
[----:B------:R-:W-:Y:S01]  /*1600*/  @!P1 LEA R6, R20, R21, 0x2 ;  /* 0x0000001514069211 */ /* 0x000fe200078e10ff */
[----:B------:R-:W-:Y:S02]  /*1610*/  IMAD R28, R2, 0x4, R9 ;  /* 0x00000004021c7824 */ /* 0x000fe400078e0209 */
        /* <DEDUP_REMOVED lines=19> */
.L_x_205:
[----:B------:R-:W-:Y:S05]  /*1750*/  BSYNC B0 ;  /* 0x0000000000007941 */ /* 0x000fea0003800000 */
.L_x_204:
[----:B-----5:R1:W-:Y:S01]  /*1760*/  @!P1 STS [R6], R13 ;  /* 0x0000000d06009388 */ /* 0x0203e20000000800 */
[----:B------:R-:W1:Y:S01]  /*1770*/  I2F.RP R20, R30 ;  /* 0x0000001e00147306 */ /* 0x000e620000209400 */
[----:B------:R-:W-:Y:S01]  /*1780*/  BAR.SYNC.DEFER_BLOCKING 0x0 ;  /* 0x0000000000007b1d */ /* 0x000fe20000010000 */
[----:B------:R-:W-:Y:S02]  /*1790*/  ISETP.GT.AND P5, PT, R4, RZ, PT ;  /* 0x000000ff0400720c */ /* 0x000fe40003fa4270 */
[----:B------:R-:W-:-:S03]  /*17a0*/  ISETP.NE.AND P6, PT, R5, RZ, PT ;  /* 0x000000ff0500720c */ /* 0x000fc60003fc5270 */
[----:B------:R-:W-:Y:S01]  /*17b0*/  BSSY B1, `(.L_x_206) ;  /* 0x000022c000017945 */ /* 0x000fe20003800000 */
[----:B-1----:R-:W0:Y:S01]  /*17c0*/  MUFU.RCP R13, R20 ;  /* 0x00000014000d7308 */ /* 0x002e220000001000 */
[----:B------:R-:W1:Y:S01]  /*17d0*/  @!P1 LDS R29, [R28] ;  /* 0x000000001c1d9984 */ /* 0x000e620000000800 */
[----:B0-----:R-:W-:-:S03]  /*17e0*/  VIADD R35, R13, 0xffffffe ;  /* 0x0ffffffe0d237836 */ /* 0x001fc60000000000 */
[----:B-1----:R-:W0:Y:S02]  /*17f0*/  SHFL.BFLY PT, R0, R29, 0x4, 0x1f ;  /* 0x0c801f001d007f89 */ /* 0x002e2400000e0000 */
[----:B0-----:R-:W-:Y:S02]  /*1800*/  FMNMX.FTZ R27, R0, R29, !PT ;  /* 0x0000001d001b7209 */ /* 0x001fe40007810000 */
[----:B------:R-:W0:Y:S03]  /*1810*/  LDC R0, c[0x0][0x270] ;  /* 0x00009c00ff007b82 */ /* 0x000e260000000800 */
[----:B------:R-:W1:Y:S01]  /*1820*/  SHFL.BFLY PT, R26, R27, 0x2, 0x1f ;  /* 0x0c401f001b1a7f89 */ /* 0x000e6200000e0000 */
[----:B0-----:R-:W-:Y:S02]  /*1830*/  IABS R24, R0 ;  /* 0x0000000000187213 */ /* 0x001fe40000000000 */
[----:B-1----:R-:W-:-:S02]  /*1840*/  FMNMX.FTZ R26, R27, R26, !PT ;  /* 0x0000001a1b1a7209 */ /* 0x002fc40007810000 */
[----:B------:R-:W0:Y:S03]  /*1850*/  I2F.U32.RP R31, R24 ;  /* 0x00000018001f7306 */ /* 0x000e260000209000 */
[----:B------:R-:W1:Y:S05]  /*1860*/  SHFL.BFLY PT, R9, R26, 0x1, 0x1f ;  /* 0x0c201f001a097f89 */ /* 0x000e6a00000e0000 */
[----:B------:R-:W2:Y:S08]  /*1870*/  F2I.FTZ.U32.TRUNC.NTZ R27, R35 ;  /* 0x00000023001b7305 */ /* 0x000eb0000021f000 */
[----:B0-----:R-:W0:Y:S01]  /*1880*/  MUFU.RCP R38, R31 ;  /* 0x0000001f00267308 */ /* 0x001e220000001000 */
[----:B--2---:R-:W-:-:S04]  /*1890*/  IMAD.MOV R13, RZ, RZ, -R27 ;  /* 0x000000ffff0d7224 */ /* 0x004fc800078e0a1b */
[----:B------:R-:W-:Y:S01]  /*18a0*/  IMAD R13, R13, R30, RZ ;  /* 0x0000001e0d0d7224 */ /* 0x000fe200078e02ff */
[----:B-1----:R-:W-:Y:S01]  /*18b0*/  FMNMX.FTZ R9, R26, R9, !PT ;  /* 0x000000091a097209 */ /* 0x002fe20007810000 */
[----:B------:R-:W-:-:S03]  /*18c0*/  IMAD.MOV.U32 R26, RZ, RZ, RZ ;  /* 0x000000ffff1a7224 */ /* 0x000fc600078e00ff */
[----:B------:R-:W-:Y:S01]  /*18d0*/  FSETP.NEU.FTZ.AND P0, PT, R9, -INF , PT ;  /* 0xff8000000900780b */ /* 0x000fe20003f1d000 */
[----:B0-----:R-:W-:Y:S02]  /*18e0*/  VIADD R38, R38, 0xffffffe ;  /* 0x0ffffffe26267836 */ /* 0x001fe40000000000 */
[----:B------:R-:W-:Y:S01]  /*18f0*/  IMAD.HI.U32 R20, R27, R13, R26 ;  /* 0x0000000d1b147227 */ /* 0x000fe200078e001a */
[----:B------:R-:W-:Y:S01]  /*1900*/  FSEL R6, R9, RZ, P0 ;  /* 0x000000ff09067208 */ /* 0x000fe20000000000 */
[----:B------:R-:W0:Y:S01]  /*1910*/  F2I.FTZ.U32.TRUNC.NTZ R39, R38 ;  /* 0x0000002600277305 */ /* 0x000e22000021f000 */
[----:B------:R-:W-:Y:S02]  /*1920*/  IABS R27, R21 ;  /* 0x00000015001b7213 */ /* 0x000fe40000000000 */
[----:B------:R-:W-:Y:S01]  /*1930*/  IABS R26, R5 ;  /* 0x00000005001a7213 */ /* 0x000fe20000000000 */
[----:B------:R-:W-:Y:S02]  /*1940*/  FADD.FTZ R9, -R6, R29 ;  /* 0x0000001d06097221 */ /* 0x000fe40000010100 */
[----:B------:R-:W-:-:S04]  /*1950*/  IMAD.HI.U32 R35, R20, R27, RZ ;  /* 0x0000001b14237227 */ /* 0x000fc800078e00ff */
[----:B------:R-:W-:Y:S01]  /*1960*/  FMUL.FTZ R9, R9, 1.4426950216293334961 ;  /* 0x3fb8aa3b09097820 */ /* 0x000fe20000410000 */
[----:B------:R-:W-:-:S05]  /*1970*/  IMAD.MOV R26, RZ, RZ, -R26 ;  /* 0x000000ffff1a7224 */ /* 0x000fca00078e0a1a */
[----:B------:R-:W1:Y:S01]  /*1980*/  MUFU.EX2 R9, R9 ;  /* 0x0000000900097308 */ /* 0x000e620000000800 */
[----:B0-----:R-:W-:Y:S02]  /*1990*/  IMAD.MOV R13, RZ, RZ, -R39 ;  /* 0x000000ffff0d7224 */ /* 0x001fe400078e0a27 */
[----:B------:R-:W-:Y:S02]  /*19a0*/  IMAD.MOV.U32 R38, RZ, RZ, RZ ;  /* 0x000000ffff267224 */ /* 0x000fe400078e00ff */
[----:B------:R-:W-:Y:S01]  /*19b0*/  IMAD R20, R13, R24, RZ ;  /* 0x000000180d147224 */ /* 0x000fe200078e02ff */
[----:B------:R-:W-:Y:S01]  /*19c0*/  IABS R13, R0 ;  /* 0x00000000000d7213 */ /* 0x000fe20000000000 */
[----:B------:R-:W-:Y:S02]  /*19d0*/  IMAD R37, R35, R26, R27 ;  /* 0x0000001a23257224 */ /* 0x000fe400078e021b */
[----:B------:R-:W-:-:S03]  /*19e0*/  IMAD.HI.U32 R20, R39, R20, R38 ;  /* 0x0000001427147227 */ /* 0x000fc600078e0026 */
[----:B------:R-:W-:Y:S01]  /*19f0*/  ISETP.GT.U32.AND P4, PT, R30, R37, PT ;  /* 0x000000251e00720c */ /* 0x000fe20003f84070 */
[----:B------:R-:W-:Y:S01]  /*1a00*/  IMAD.MOV R26, RZ, RZ, -R13 ;  /* 0x000000ffff1a7224 */ /* 0x000fe200078e0a0d */
[----:B-1----:R-:W0:Y:S11]  /*1a10*/  SHFL.BFLY PT, R34, R9, 0x4, 0x1f ;  /* 0x0c801f0009227f89 */ /* 0x002e3600000e0000 */
[----:B------:R-:W-:-:S02]  /*1a20*/  @!P4 IMAD.IADD R37, R37, 0x1, -R30 ;  /* 0x000000012525c824 */ /* 0x000fc400078e0a1e */
[----:B------:R-:W-:-:S03]  /*1a30*/  @!P4 VIADD R35, R35, 0x1 ;  /* 0x000000012323c836 */ /* 0x000fc60000000000 */
[----:B------:R-:W-:Y:S01]  /*1a40*/  ISETP.GE.U32.AND P0, PT, R37, R30, PT ;  /* 0x0000001e2500720c */ /* 0x000fe20003f06070 */
[----:B0-----:R-:W-:Y:S01]  /*1a50*/  FADD.FTZ R34, R9, R34 ;  /* 0x0000002209227221 */ /* 0x001fe20000010000 */
[----:B------:R-:W-:-:S11]  /*1a60*/  IABS R9, R7 ;  /* 0x0000000700097213 */ /* 0x000fd60000000000 */
[----:B------:R-:W-:Y:S01]  /*1a70*/  @P0 VIADD R35, R35, 0x1 ;  /* 0x0000000123230836 */ /* 0x000fe20000000000 */
[----:B------:R-:W-:Y:S01]  /*1a80*/  LOP3.LUT R7, R7, R0, RZ, 0x3c, !PT ;  /* 0x0000000007077212 */ /* 0x000fe200078e3cff */
[----:B------:R-:W0:Y:S01]  /*1a90*/  SHFL.BFLY PT, R31, R34, 0x2, 0x1f ;  /* 0x0c401f00221f7f89 */ /* 0x000e2200000e0000 */
[----:B------:R-:W-:Y:S02]  /*1aa0*/  IMAD.HI.U32 R13, R20, R9, RZ ;  /* 0x00000009140d7227 */ /* 0x000fe400078e00ff */
[----:B------:R-:W-:Y:S02]  /*1ab0*/  ISETP.GE.AND P0, PT, R7, RZ, PT ;  /* 0x000000ff0700720c */ /* 0x000fe40003f06270 */
[----:B------:R-:W-:Y:S01]  /*1ac0*/  LEA.HI.SX32 R7, R4, 0x1, 0x1 ;  /* 0x0000000104077811 */ /* 0x000fe200078f0aff */
[----:B------:R-:W-:Y:S02]  /*1ad0*/  IMAD R9, R13, R26, R9 ;  /* 0x0000001a0d097224 */ /* 0x000fe400078e0209 */
[----:B------:R-:W-:-:S03]  /*1ae0*/  IMAD.HI.U32 R20, R20, R27, RZ ;  /* 0x0000001b14147227 */ /* 0x000fc600078e00ff */
[----:B------:R-:W-:Y:S01]  /*1af0*/  ISETP.GT.U32.AND P1, PT, R24, R9, PT ;  /* 0x000000091800720c */ /* 0x000fe20003f24070 */
[----:B------:R-:W-:Y:S01]  /*1b00*/  IMAD R27, R20, R26, R27 ;  /* 0x0000001a141b7224 */ /* 0x000fe200078e021b */
[C---:B------:R-:W-:Y:S02]  /*1b10*/  LOP3.LUT R26, R21.reuse, R30, RZ, 0x3c, !PT ;  /* 0x0000001e151a7212 */ /* 0x040fe400078e3cff */
[----:B------:R-:W-:Y:S02]  /*1b20*/  LOP3.LUT R21, R21, R0, RZ, 0x3c, !PT ;  /* 0x0000000015157212 */ /* 0x000fe400078e3cff */
[----:B------:R-:W-:Y:S02]  /*1b30*/  ISETP.GT.U32.AND P2, PT, R24, R27, PT ;  /* 0x0000001b1800720c */ /* 0x000fe40003f44070 */
[----:B------:R-:W-:Y:S02]  /*1b40*/  ISETP.GE.AND P3, PT, R26, RZ, PT ;  /* 0x000000ff1a00720c */ /* 0x000fe40003f66270 */
[----:B------:R-:W1:Y:S03]  /*1b50*/  LDC.U8 R26, c[0x0][0x3d9] ;  /* 0x0000f640ff1a7b82 */ /* 0x000e660000000000 */
[----:B------:R-:W-:-:S02]  /*1b60*/  @!P1 IMAD.IADD R9, R9, 0x1, -R24 ;  /* 0x0000000109099824 */ /* 0x000fc400078e0a18 */
[----:B0-----:R-:W-:Y:S01]  /*1b70*/  FADD.FTZ R31, R34, R31 ;  /* 0x0000001f221f7221 */ /* 0x001fe20000010000 */
[----:B------:R-:W-:Y:S02]  /*1b80*/  @!P1 VIADD R13, R13, 0x1 ;  /* 0x000000010d0d9836 */ /* 0x000fe40000000000 */
[----:B------:R-:W-:Y:S02]  /*1b90*/  ISETP.GE.U32.AND P4, PT, R9, R24, PT ;  /* 0x000000180900720c */ /* 0x000fe40003f86070 */
[----:B------:R-:W0:Y:S01]  /*1ba0*/  SHFL.BFLY PT, R34, R31, 0x1, 0x1f ;  /* 0x0c201f001f227f89 */ /* 0x000e2200000e0000 */
[----:B------:R-:W-:Y:S01]  /*1bb0*/  @!P2 IMAD.IADD R27, R27, 0x1, -R24 ;  /* 0x000000011b1ba824 */ /* 0x000fe200078e0a18 */
[----:B------:R-:W-:Y:S01]  /*1bc0*/  SHF.R.S32.HI R9, RZ, 0x1f, R4 ;  /* 0x0000001fff097819 */ /* 0x000fe20000011404 */
[----:B------:R-:W-:Y:S01]  /*1bd0*/  @!P3 IMAD.MOV R35, RZ, RZ, -R35 ;  /* 0x000000ffff23b224 */ /* 0x000fe200078e0a23 */
[----:B------:R-:W-:Y:S01]  /*1be0*/  @!P6 LOP3.LUT R35, RZ, R30, RZ, 0x33, !PT ;  /* 0x0000001eff23e212 */ /* 0x000fe200078e33ff */
[----:B------:R-:W-:Y:S01]  /*1bf0*/  @!P2 VIADD R20, R20, 0x1 ;  /* 0x000000011414a836 */ /* 0x000fe20000000000 */
[----:B------:R-:W-:Y:S01]  /*1c00*/  ISETP.GE.U32.AND P3, PT, R27, R24, PT ;  /* 0x000000181b00720c */ /* 0x000fe20003f66070 */
[----:B------:R-:W-:Y:S01]  /*1c10*/  @!P5 IMAD.MOV R7, RZ, RZ, R9 ;  /* 0x000000ffff07d224 */ /* 0x000fe200078e0209 */
[----:B------:R-:W-:-:S02]  /*1c20*/  ISETP.GE.AND P5, PT, R21, RZ, PT ;  /* 0x000000ff1500720c */ /* 0x000fc40003fa6270 */
[----:B------:R-:W-:Y:S01]  /*1c30*/  ISETP.NE.AND P2, PT, R0, RZ, PT ;  /* 0x000000ff0000720c */ /* 0x000fe20003f45270 */
[----:B------:R-:W-:Y:S01]  /*1c40*/  @P4 VIADD R13, R13, 0x1 ;  /* 0x000000010d0d4836 */ /* 0x000fe20000000000 */
[----:B------:R-:W-:Y:S02]  /*1c50*/  SHF.R.S32.HI R27, RZ, 0x1f, R35 ;  /* 0x0000001fff1b7819 */ /* 0x000fe40000011423 */
[----:B-1----:R-:W-:Y:S01]  /*1c60*/  ISETP.NE.AND P4, PT, R26, RZ, PT ;  /* 0x000000ff1a00720c */ /* 0x002fe20003f85270 */
[----:B------:R-:W-:Y:S01]  /*1c70*/  IMAD.MOV.U32 R24, RZ, RZ, R13 ;  /* 0x000000ffff187224 */ /* 0x000fe200078e000d */
[----:B------:R-:W-:Y:S01]  /*1c80*/  LOP3.LUT R13, RZ, R0, RZ, 0x33, !PT ;  /* 0x00000000ff0d7212 */ /* 0x000fe200078e33ff */
[----:B------:R-:W-:Y:S01]  /*1c90*/  IMAD.MOV.U32 R26, RZ, RZ, 0x7f800000 ;  /* 0x7f800000ff1a7424 */ /* 0x000fe200078e00ff */
[----:B------:R-:W-:Y:S01]  /*1ca0*/  SEL R10, R10, 0x1, !P4 ;  /* 0x000000010a0a7807 */ /* 0x000fe20006000000 */
[----:B------:R-:W-:Y:S01]  /*1cb0*/  @!P0 IMAD.MOV R24, RZ, RZ, -R24 ;  /* 0x000000ffff188224 */ /* 0x000fe200078e0a18 */
[----:B------:R-:W-:Y:S01]  /*1cc0*/  LOP3.LUT P0, RZ, R11, 0x7, RZ, 0xc0, !PT ;  /* 0x000000070bff7812 */ /* 0x000fe2000780c0ff */
[----:B------:R-:W-:Y:S01]  /*1cd0*/  @P3 VIADD R20, R20, 0x1 ;  /* 0x0000000114143836 */ /* 0x000fe20000000000 */
[----:B------:R-:W-:Y:S01]  /*1ce0*/  ISETP.GT.AND P3, PT, R5, RZ, PT ;  /* 0x000000ff0500720c */ /* 0x000fe20003f64270 */
[----:B0-----:R-:W-:Y:S01]  /*1cf0*/  FADD.FTZ R34, R31, R34 ;  /* 0x000000221f227221 */ /* 0x001fe20000010000 */
[----:B------:R-:W-:Y:S01]  /*1d00*/  ISETP.GT.OR P0, PT, R11, 0x3f, P0 ;  /* 0x0000003f0b00780c */ /* 0x000fe20000704670 */
[----:B------:R-:W-:Y:S01]  /*1d10*/  @!P5 IMAD.MOV R20, RZ, RZ, -R20 ;  /* 0x000000ffff14d224 */ /* 0x000fe200078e0a14 */
[----:B------:R-:W-:-:S02]  /*1d20*/  SEL R31, R13, R24, !P2 ;  /* 0x000000180d1f7207 */ /* 0x000fc40005000000 */
[----:B------:R-:W-:Y:S02]  /*1d30*/  FSETP.NE.FTZ.AND P1, PT, R34, RZ, PT ;  /* 0x000000ff2200720b */ /* 0x000fe40003f35000 */
[----:B------:R-:W-:Y:S02]  /*1d40*/  SHF.R.S32.HI R24, RZ, 0x1f, R5 ;  /* 0x0000001fff187819 */ /* 0x000fe40000011405 */
[----:B------:R-:W-:Y:S01]  /*1d50*/  SEL R13, R13, R20, !P2 ;  /* 0x000000140d0d7207 */ /* 0x000fe20005000000 */
[-C--:B------:R-:W-:Y:S01]  /*1d60*/  IMAD R20, R31, R10.reuse, RZ ;  /* 0x0000000a1f147224 */ /* 0x080fe200078e02ff */
[----:B------:R-:W-:Y:S02]  /*1d70*/  ISETP.LT.U32.AND P5, PT, R22, R35, PT ;  /* 0x000000231600720c */ /* 0x000fe40003fa1070 */
[----:B------:R-:W-:Y:S01]  /*1d80*/  LEA.HI.SX32 R9, R5, 0x1, 0x1 ;  /* 0x0000000105097811 */ /* 0x000fe200078f0aff */
[----:B------:R-:W-:Y:S01]  /*1d90*/  @!P3 IMAD.MOV R9, RZ, RZ, R24 ;  /* 0x000000ffff09b224 */ /* 0x000fe200078e0218 */
[----:B------:R-:W-:Y:S01]  /*1da0*/  ISETP.LT.AND.EX P5, PT, R23, R27, PT, P5 ;  /* 0x0000001b1700720c */ /* 0x000fe20003fa1350 */
[----:B------:R-:W-:-:S02]  /*1db0*/  IMAD R24, R13, R10, RZ ;  /* 0x0000000a0d187224 */ /* 0x000fc400078e02ff */
[----:B------:R-:W0:Y:S01]  /*1dc0*/  @P1 MUFU.LG2 R21, R34 ;  /* 0x0000002200151308 */ /* 0x000e220000000c00 */
[----:B------:R-:W-:Y:S01]  /*1dd0*/  SEL R13, R22, R35, P5 ;  /* 0x00000023160d7207 */ /* 0x000fe20002800000 */
[----:B------:R-:W-:Y:S01]  /*1de0*/  IMAD R10, R7, R20, RZ ;  /* 0x00000014070a7224 */ /* 0x000fe200078e02ff */
[----:B------:R-:W-:Y:S01]  /*1df0*/  SEL R11, R23, R27, P5 ;  /* 0x0000001b170b7207 */ /* 0x000fe20002800000 */
[----:B------:R-:W-:Y:S02]  /*1e00*/  IMAD R9, R24, R9, RZ ;  /* 0x0000000918097224 */ /* 0x000fe400078e02ff */
[----:B0-----:R-:W-:Y:S01]  /*1e10*/  @P1 FFMA.FTZ R26, R21, 0.69314718246459960938, R6 ;  /* 0x3f317218151a1823 */ /* 0x001fe20000010006 */
        /* <DEDUP_REMOVED lines=37> */
[-C--:B------:R-:W-:Y:S02]  /*2070*/  IADD3 R27, P0, RZ, -R0.reuse, RZ ;  /* 0x80000000ff1b7210 */ /* 0x080fe40007f1e0ff */
[----:B------:R-:W-:Y:S02]  /*2080*/  MOV R40, R0 ;  /* 0x0000000000287202 */ /* 0x000fe40000000f00 */
[----:B------:R-:W-:Y:S01]  /*2090*/  IADD3.X R21, RZ, ~R23, RZ, P0, !PT ;  /* 0x80000017ff157210 */ /* 0x000fe200007fe4ff */
[----:B------:R-:W-:Y:S01]  /*20a0*/  IMAD.WIDE.U32 R30, R34, R27, R30 ;  /* 0x0000001b221e7225 */ /* 0x000fe200078e001e */
[----:B------:R-:W-:-:S03]  /*20b0*/  MOV R41, R23 ;  /* 0x0000001700297202 */ /* 0x000fc60000000f00 */
[----:B------:R-:W-:Y:S01]  /*20c0*/  IMAD R21, R21, R34, RZ ;  /* 0x0000002215157224 */ /* 0x000fe200078e02ff */
[----:B------:R-:W-:-:S03]  /*20d0*/  MOV R24, R30 ;  /* 0x0000001e00187202 */ /* 0x000fc60000000f00 */
[----:B------:R-:W-:-:S05]  /*20e0*/  IMAD R21, R6, R27, R21 ;  /* 0x0000001b06157224 */ /* 0x000fca00078e0215 */
[----:B------:R-:W-:Y:S01]  /*20f0*/  IADD3 R21, R31, R21, RZ ;  /* 0x000000151f157210 */ /* 0x000fe20007ffe0ff */
[----:B------:R-:W-:Y:S05]  /*2100*/  BRA `(.L_x_211) ;  /* 0x0000000000587947 */ /* 0x000fea0003800000 */
.L_x_210:
        /* <DEDUP_REMOVED lines=22> */
.L_x_211:
[----:B------:R-:W-:Y:S05]  /*2270*/  BSYNC B0 ;  /* 0x0000000000007941 */ /* 0x000fea0003800000 */
.L_x_209:
[----:B------:R-:W-:Y:S01]  /*2280*/  LOP3.LUT R0, R21, R8, RZ, 0xfc, !PT ;  /* 0x0000000815007212 */ /* 0x000fe200078efcff */
[----:B------:R-:W-:Y:S03]  /*2290*/  BSSY B0, `(.L_x_212) ;  /* 0x0000027000007945 */ /* 0x000fe60003800000 */
[----:B------:R-:W-:-:S13]  /*22a0*/  ISETP.NE.U32.AND P0, PT, R0, RZ, PT ;  /* 0x000000ff0000720c */ /* 0x000fda0003f05070 */
[----:B------:R-:W-:Y:S05]  /*22b0*/  @!P0 BRA `(.L_x_213) ;  /* 0x0000000000388947 */ /* 0x000fea0003800000 */
[----:B------:R-:W-:Y:S01]  /*22c0*/  IMAD.MOV.U32 R22, RZ, RZ, R25 ;  /* 0x000000ffff167224 */ /* 0x000fe200078e0019 */
[----:B------:R-:W-:Y:S02]  /*22d0*/  MOV R6, R8 ;  /* 0x0000000800067202 */ /* 0x000fe40000000f00 */
[----:B------:R-:W-:Y:S02]  /*22e0*/  MOV R20, 0x2300 ;  /* 0x0000230000147802 */ /* 0x000fe40000000f00 */
[----:B------:R-:W-:Y:S05]  /*22f0*/  CALL.REL.NOINC `($__internal_4_$__cuda_sm20_div_s64) ;  /* 0x0000002000407944 */ /* 0x000fea0003c00000 */
[----:B------:R-:W-:Y:S02]  /*2300*/  IADD3 R6, P0, RZ, -R0, RZ ;  /* 0x80000000ff067210 */ /* 0x000fe40007f1e0ff */
        /* <DEDUP_REMOVED lines=9> */
.L_x_213:
        /* <DEDUP_REMOVED lines=22> */
.L_x_214:
[----:B------:R-:W-:Y:S05]  /*2500*/  BSYNC B0 ;  /* 0x0000000000007941 */ /* 0x000fea0003800000 */
.L_x_212:
        /* <DEDUP_REMOVED lines=11> */
[----:B------:R-:W-:Y:S05]  /*25c0*/  CALL.REL.NOINC `($__internal_4_$__cuda_sm20_div_s64) ;  /* 0x0000001c008c7944 */ /* 0x000fea0003c00000 */
[-C--:B------:R-:W-:Y:S02]  /*25d0*/  IADD3 R6, P0, RZ, -R0.reuse, RZ ;  /* 0x80000000ff067210 */ /* 0x080fe40007f1e0ff */
[----:B------:R-:W-:Y:S02]  /*25e0*/  MOV R22, R0 ;  /* 0x0000000000167202 */ /* 0x000fe40000000f00 */
[----:B------:R-:W-:Y:S01]  /*25f0*/  IADD3.X R2, RZ, ~R23, RZ, P0, !PT ;  /* 0x80000017ff027210 */ /* 0x000fe200007fe4ff */
[----:B------:R-:W-:-:S04]  /*2600*/  IMAD.WIDE.U32 R34, R7, R6, R34 ;  /* 0x0000000607227225 */ /* 0x000fc800078e0022 */
[----:B------:R-:W-:-:S04]  /*2610*/  IMAD R2, R2, R7, RZ ;  /* 0x0000000702027224 */ /* 0x000fc800078e02ff */
[----:B------:R-:W-:-:S05]  /*2620*/  IMAD R2, R3, R6, R2 ;  /* 0x0000000603027224 */ /* 0x000fca00078e0202 */
[----:B------:R-:W-:Y:S01]  /*2630*/  IADD3 R2, R35, R2, RZ ;  /* 0x0000000223027210 */ /* 0x000fe20007ffe0ff */
[----:B------:R-:W-:Y:S05]  /*2640*/  BRA `(.L_x_217) ;  /* 0x0000000000547947 */ /* 0x000fea0003800000 */
.L_x_216:
        /* <DEDUP_REMOVED lines=20> */
[----:B------:R-:W-:Y:S02]  /*2790*/  IMAD R34, R7, R0, R34 ;  /* 0x0000000007227224 */ /* 0x000fe400078e0222 */
.L_x_217:
[----:B------:R-:W-:Y:S05]  /*27a0*/  BSYNC B0 ;  /* 0x0000000000007941 */ /* 0x000fea0003800000 */
.L_x_215:
        /* <DEDUP_REMOVED lines=8> */
[----:B------:R-:W-:Y:S01]  /*2830*/  IMAD.WIDE.U32 R32, R6, R17, RZ ;  /* 0x0000001106207225 */ /* 0x000fe200078e00ff */
[----:B------:R-:W-:Y:S02]  /*2840*/  USEL UR5, UR5, 0x1, !UP0 ;  /* 0x0000000105057887 */ /* 0x000fe4000c000000 */
[----:B------:R-:W-:Y:S01]  /*2850*/  IADD3 R0, R7, R3, RZ ;  /* 0x0000000307007210 */ /* 0x000fe20007ffe0ff */
[----:B------:R-:W-:Y:S01]  /*2860*/  USHF.R.S32.HI UR11, URZ, 0x1f, UR4 ;  /* 0x0000001f3f0b7899 */ /* 0x000fe20008011404 */
[----:B------:R-:W-:Y:S01]  /*2870*/  SHF.R.S32.HI R3, RZ, 0x1f, R25 ;  /* 0x0000001fff037819 */ /* 0x000fe20000011419 */
[----:B------:R-:W-:Y:S01]  /*2880*/  USHF.R.S32.HI UR10, URZ, 0x1f, UR5 ;  /* 0x0000001f3f0a7899 */ /* 0x000fe20008011405 */
[----:B------:R-:W-:-:S02]  /*2890*/  IMAD R8, R8, R25, RZ ;  /* 0x0000001908087224 */ /* 0x000fc400078e02ff */
[----:B------:R-:W-:Y:S02]  /*28a0*/  IMAD R7, R0, R17, RZ ;  /* 0x0000001100077224 */ /* 0x000fe400078e02ff */
[----:B------:R-:W-:Y:S02]  /*28b0*/  IMAD R21, R23, UR5, RZ ;  /* 0x0000000517157c24 */ /* 0x000fe4000f8e02ff */
[----:B------:R-:W-:Y:S02]  /*28c0*/  IMAD R7, R16, R6, R7 ;  /* 0x0000000610077224 */ /* 0x000fe400078e0207 */
[----:B------:R-:W-:Y:S02]  /*28d0*/  IMAD R3, R3, R30, R8 ;  /* 0x0000001e03037224 */ /* 0x000fe400078e0208 */
[----:B------:R-:W-:Y:S01]  /*28e0*/  IMAD.WIDE.U32 R36, R34, UR4, RZ ;  /* 0x0000000422247c25 */ /* 0x000fe2000f8e00ff */
[----:B------:R-:W-:-:S03]  /*28f0*/  IADD3 R6, R33, R7, RZ ;  /* 0x0000000721067210 */ /* 0x000fc60007ffe0ff */
[----:B------:R-:W-:Y:S01]  /*2900*/  IMAD R7, R2, UR4, RZ ;  /* 0x0000000402077c24 */ /* 0x000fe2000f8e02ff */
[----:B------:R-:W-:Y:S01]  /*2910*/  LOP3.LUT R0, R41, R6, RZ, 0xfc, !PT ;  /* 0x0000000629007212 */ /* 0x000fe200078efcff */
[----:B------:R-:W-:-:S03]  /*2920*/  IMAD.WIDE.U32 R30, R30, R25, RZ ;  /* 0x000000191e1e7225 */ /* 0x000fc600078e00ff */
[----:B------:R-:W-:Y:S01]  /*2930*/  ISETP.NE.U32.AND P0, PT, R0, RZ, PT ;  /* 0x000000ff0000720c */ /* 0x000fe20003f05070 */
[----:B------:R-:W-:Y:S01]  /*2940*/  IMAD R7, R34, UR11, R7 ;  /* 0x0000000b22077c24 */ /* 0x000fe2000f8e0207 */
[----:B------:R-:W-:Y:S01]  /*2950*/  IADD3 R3, R31, R3, RZ ;  /* 0x000000031f037210 */ /* 0x000fe20007ffe0ff */
[C---:B------:R-:W-:Y:S02]  /*2960*/  IMAD R21, R22.reuse, UR10, R21 ;  /* 0x0000000a16157c24 */ /* 0x040fe4000f8e0215 */
[----:B------:R-:W-:Y:S01]  /*2970*/  IMAD.WIDE.U32 R34, R22, UR5, RZ ;  /* 0x0000000516227c25 */ /* 0x000fe2000f8e00ff */
[----:B------:R-:W-:-:S03]  /*2980*/  IADD3 R7, R37, R7, RZ ;  /* 0x0000000725077210 */ /* 0x000fc60007ffe0ff */
[----:B------:R-:W-:Y:S01]  /*2990*/  IMAD R5, R5, UR4, RZ ;  /* 0x0000000405057c24 */ /* 0x000fe2000f8e02ff */
[----:B------:R-:W-:Y:S01]  /*29a0*/  IADD3 R8, R35, R21, RZ ;  /* 0x0000001523087210 */ /* 0x000fe20007ffe0ff */
[----:B------:R-:W-:Y:S02]  /*29b0*/  IMAD R4, R4, UR4, RZ ;  /* 0x0000000404047c24 */ /* 0x000fe4000f8e02ff */
[----:B------:R-:W-:Y:S05]  /*29c0*/  @!P0 BRA `(.L_x_219) ;  /* 0x0000000000448947 */ /* 0x000fea0003800000 */
[----:B------:R-:W-:Y:S01]  /*29d0*/  IMAD.MOV.U32 R24, RZ, RZ, R40 ;  /* 0x000000ffff187224 */ /* 0x000fe200078e0028 */
[----:B------:R-:W-:Y:S01]  /*29e0*/  MOV R21, R41 ;  /* 0x0000002900157202 */ /* 0x000fe20000000f00 */
[----:B------:R-:W-:Y:S01]  /*29f0*/  IMAD.MOV.U32 R22, RZ, RZ, R32 ;  /* 0x000000ffff167224 */ /* 0x000fe200078e0020 */
[----:B------:R-:W-:Y:S02]  /*2a00*/  MOV R20, 0x2a20 ;  /* 0x00002a2000147802 */ /* 0x000fe40000000f00 */
[----:B------:R-:W-:Y:S05]  /*2a10*/  CALL.REL.NOINC `($__internal_4_$__cuda_sm20_div_s64) ;  /* 0x0000001800787944 */ /* 0x000fea0003c00000 */
[----:B------:R-:W-:Y:S01]  /*2a20*/  IADD3 R27, P0, RZ, -R0, RZ ;  /* 0x80000000ff1b7210 */ /* 0x000fe20007f1e0ff */
[----:B------:R-:W-:Y:S01]  /*2a30*/  IMAD.MOV.U32 R39, RZ, RZ, R41 ;  /* 0x000000ffff277224 */ /* 0x000fe200078e0029 */
[----:B------:R-:W-:Y:S02]  /*2a40*/  MOV R38, R40 ;  /* 0x0000002800267202 */ /* 0x000fe40000000f00 */
[-C--:B------:R-:W-:Y:S02]  /*2a50*/  IADD3.X R21, RZ, ~R23.reuse, RZ, P0, !PT ;  /* 0x80000017ff157210 */ /* 0x080fe400007fe4ff */
[----:B------:R-:W-:Y:S02]  /*2a60*/  MOV R40, R0 ;  /* 0x0000000000287202 */ /* 0x000fe40000000f00 */
[----:B------:R-:W-:Y:S01]  /*2a70*/  MOV R41, R23 ;  /* 0x0000001700297202 */ /* 0x000fe20000000f00 */
[-C--:B------:R-:W-:Y:S02]  /*2a80*/  IMAD R21, R21, R32.reuse, RZ ;  /* 0x0000002015157224 */ /* 0x080fe400078e02ff */
[----:B------:R-:W-:-:S04]  /*2a90*/  IMAD.WIDE.U32 R32, R27, R32, R38 ;  /* 0x000000201b207225 */ /* 0x000fc800078e0026 */
[----:B------:R-:W-:Y:S01]  /*2aa0*/  IMAD R21, R6, R27, R21 ;  /* 0x0000001b06157224 */ /* 0x000fe200078e0215 */
[----:B------:R-:W-:-:S03]  /*2ab0*/  MOV R24, R32 ;  /* 0x0000002000187202 */ /* 0x000fc60000000f00 */
[----:B------:R-:W-:Y:S01]  /*2ac0*/  IMAD.IADD R21, R33, 0x1, R21 ;  /* 0x0000000121157824 */ /* 0x000fe200078e0215 */
[----:B------:R-:W-:Y:S05]  /*2ad0*/  BRA `(.L_x_220) ;  /* 0x00000000005c7947 */ /* 0x000fea0003800000 */
.L_x_219:
        /* <DEDUP_REMOVED lines=23> */
.L_x_220:
[----:B------:R-:W-:Y:S05]  /*2c50*/  BSYNC B0 ;  /* 0x0000000000007941 */ /* 0x000fea0003800000 */
.L_x_218:
        /* <DEDUP_REMOVED lines=18> */
.L_x_222:
[----:B------:R-:W0:Y:S01]  /*2d80*/  I2F.U32.RP R6, R19 ;  /* 0x0000001300067306 */ /* 0x000e220000209000 */
[----:B------:R-:W-:Y:S01]  /*2d90*/  HFMA2.MMA R20, -RZ, RZ, 0, 0 ;  /* 0x00000000ff147435 */ /* 0x000fe200000001ff */
[----:B------:R-:W-:Y:S01]  /*2da0*/  ISETP.NE.U32.AND P0, PT, R19, RZ, PT ;  /* 0x000000ff1300720c */ /* 0x000fe20003f05070 */
[----:B------:R-:W-:Y:S01]  /*2db0*/  HFMA2.MMA R45, -RZ, RZ, 0, 0 ;  /* 0x00000000ff2d7435 */ /* 0x000fe200000001ff */
[----:B------:R-:W-:-:S04]  /*2dc0*/  MOV R18, RZ ;  /* 0x000000ff00127202 */ /* 0x000fc80000000f00 */
        /* <DEDUP_REMOVED lines=17> */
.L_x_223:
[----:B------:R-:W-:Y:S05]  /*2ee0*/  BSYNC B0 ;  /* 0x0000000000007941 */ /* 0x000fea0003800000 */
.L_x_221:
        /* <DEDUP_REMOVED lines=10> */
[----:B------:R-:W-:Y:S01]  /*2f90*/  IADD3 R6, P0, RZ, -R0, RZ ;  /* 0x80000000ff067210 */ /* 0x000fe20007f1e0ff */
[----:B------:R-:W-:Y:S01]  /*2fa0*/  IMAD.MOV.U32 R22, RZ, RZ, R0 ;  /* 0x000000ffff167224 */ /* 0x000fe200078e0000 */
[----:B------:R-:W-:Y:S02]  /*2fb0*/  MOV R20, R44 ;  /* 0x0000002c00147202 */ /* 0x000fe40000000f00 */
[----:B------:R-:W-:Y:S02]  /*2fc0*/  IADD3.X R2, RZ, ~R23, RZ, P0, !PT ;  /* 0x80000017ff027210 */ /* 0x000fe400007fe4ff */
[----:B------:R-:W-:-:S03]  /*2fd0*/  MOV R21, R45 ;  /* 0x0000002d00157202 */ /* 0x000fc60000000f00 */
[----:B------:R-:W-:Y:S02]  /*2fe0*/  IMAD R19, R2, R17, RZ ;  /* 0x0000001102137224 */ /* 0x000fe400078e02ff */
[----:B------:R-:W-:-:S04]  /*2ff0*/  IMAD.WIDE.U32 R20, R17, R6, R20 ;  /* 0x0000000611147225 */ /* 0x000fc800078e0014 */
[----:B------:R-:W-:Y:S02]  /*3000*/  IMAD R19, R16, R6, R19 ;  /* 0x0000000610137224 */ /* 0x000fe400078e0213 */
[----:B------:R-:W-:-:S03]  /*3010*/  IMAD.MOV.U32 R2, RZ, RZ, R20 ;  /* 0x000000ffff027224 */ /* 0x000fc600078e0014 */
[----:B------:R-:W-:Y:S01]  /*3020*/  IADD3 R19, R21, R19, RZ ;  /* 0x0000001315137210 */ /* 0x000fe20007ffe0ff */
[----:B------:R-:W-:Y:S05]  /*3030*/  BRA `(.L_x_226) ;  /* 0x00000000005c7947 */ /* 0x000fea0003800000 */
.L_x_225:
        /* <DEDUP_REMOVED lines=10> */
[----:B------:R-:W-:-:S04]  /*30e0*/  IMAD.HI.U32 R0, R19, R44, RZ ;  /* 0x0000002c13007227 */ /* 0x000fc800078e00ff */
[----:B------:R-:W-:Y:S01]  /*30f0*/  IMAD.MOV.U32 R19, RZ, RZ, RZ ;  /* 0x000000ffff137224 */ /* 0x000fe200078e00ff */
        /* <DEDUP_REMOVED lines=11> */
.L_x_226:
[----:B------:R-:W-:Y:S05]  /*31b0*/  BSYNC B0 ;  /* 0x0000000000007941 */ /* 0x000fea0003800000 */
.L_x_224:
[----:B------:R-:W-:Y:S01]  /*31c0*/  LOP3.LUT R6, R41, R14, RZ, 0xfc, !PT ;  /* 0x0000000e29067212 */ /* 0x000fe200078efcff */
[----:B------:R-:W-:Y:S01]  /*31d0*/  ULDC UR4, c[0x0][0x2c4] ;  /* 0x0000b10000047ab9 */ /* 0x000fe20000000800 */
[----:B------:R-:W-:Y:S01]  /*31e0*/  SHF.R.S32.HI R0, RZ, 0x1f, R10 ;  /* 0x0000001fff007819 */ /* 0x000fe2000001140a */
[----:B------:R-:W-:Y:S01]  /*31f0*/  IMAD R33, R25, UR4, RZ ;  /* 0x0000000419217c24 */ /* 0x000fe2000f8e02ff */
[----:B------:R-:W-:Y:S01]  /*3200*/  ISETP.NE.U32.AND P0, PT, R6, RZ, PT ;  /* 0x000000ff0600720c */ /* 0x000fe20003f05070 */
[----:B------:R-:W-:Y:S01]  /*3210*/  IMAD R17, R23, R10, RZ ;  /* 0x0000000a17117224 */ /* 0x000fe200078e02ff */
[----:B------:R-:W-:Y:S01]  /*3220*/  SHF.R.S32.HI R23, RZ, 0x1f, R4 ;  /* 0x0000001fff177819 */ /* 0x000fe20000011404 */
[----:B------:R-:W-:Y:S01]  /*3230*/  IMAD R19, R19, R4, RZ ;  /* 0x0000000413137224 */ /* 0x000fe200078e02ff */
[----:B------:R-:W-:Y:S01]  /*3240*/  SHF.R.S32.HI R21, RZ, 0x1f, R33 ;  /* 0x0000001fff157819 */ /* 0x000fe20000011421 */
[----:B------:R-:W-:Y:S01]  /*3250*/  IMAD R17, R0, R22, R17 ;  /* 0x0000001600117224 */ /* 0x000fe200078e0211 */
[----:B------:R-:W-:Y:S01]  /*3260*/  BSSY B0, `(.L_x_227) ;  /* 0x0000034000007945 */ /* 0x000fe20003800000 */
[----:B------:R-:W-:-:S02]  /*3270*/  IMAD R0, R18, R33, RZ ;  /* 0x0000002112007224 */ /* 0x000fc400078e02ff */
[----:B------:R-:W-:Y:S02]  /*3280*/  IMAD R23, R23, R2, R19 ;  /* 0x0000000217177224 */ /* 0x000fe400078e0213 */
[----:B------:R-:W-:Y:S02]  /*3290*/  IMAD R21, R21, R32, R0 ;  /* 0x0000002015157224 */ /* 0x000fe400078e0200 */
[----:B------:R-:W-:-:S04]  /*32a0*/  IMAD.WIDE.U32 R44, R22, R10, RZ ;  /* 0x0000000a162c7225 */ /* 0x000fc800078e00ff */
[----:B------:R-:W-:Y:S01]  /*32b0*/  IMAD.WIDE.U32 R18, R2, R4, RZ ;  /* 0x0000000402127225 */ /* 0x000fe200078e00ff */
[----:B------:R-:W-:-:S03]  /*32c0*/  IADD3 R17, R45, R17, RZ ;  /* 0x000000112d117210 */ /* 0x000fc60007ffe0ff */
        /* <DEDUP_REMOVED lines=22> */
.L_x_228:
        /* <DEDUP_REMOVED lines=23> */
.L_x_229:
[----:B------:R-:W-:Y:S05]  /*35a0*/  BSYNC B0 ;  /* 0x0000000000007941 */ /* 0x000fea0003800000 */
.L_x_227:
        /* <DEDUP_REMOVED lines=27> */
.L_x_231:
[----:B------:R-:W0:Y:S01]  /*3760*/  I2F.U32.RP R14, R13 ;  /* 0x0000000d000e7306 */ /* 0x000e220000209000 */
[----:B------:R-:W-:Y:S01]  /*3770*/  IMAD.MOV.U32 R20, RZ, RZ, RZ ;  /* 0x000000ffff147224 */ /* 0x000fe200078e00ff */
[----:B------:R-:W-:Y:S01]  /*3780*/  ISETP.NE.U32.AND P0, PT, R13, RZ, PT ;  /* 0x000000ff0d00720c */ /* 0x000fe20003f05070 */
[----:B------:R-:W-:-:S05]  /*3790*/  IMAD.MOV.U32 R23, RZ, RZ, RZ ;  /* 0x000000ffff177224 */ /* 0x000fca00078e00ff */
        /* <DEDUP_REMOVED lines=19> */
.L_x_232:
[----:B------:R-:W-:Y:S05]  /*38d0*/  BSYNC B0 ;  /* 0x0000000000007941 */ /* 0x000fea0003800000 */
.L_x_230:
[----:B------:R-:W-:Y:S01]  /*38e0*/  IADD3 R31, P1, P0, R36, R34, R30 ;  /* 0x00000022241f7210 */ /* 0x000fe2000783e01e */
[----:B------:R-:W-:Y:S01]  /*38f0*/  ULDC.64 UR4, c[0x0][0x2b0] ;  /* 0x0000ac0000047ab9 */ /* 0x000fe20000000a00 */
[----:B------:R-:W-:Y:S02]  /*3900*/  SHF.R.S32.HI R0, RZ, 0x1f, R9 ;  /* 0x0000001fff007819 */ /* 0x000fe40000011409 */
[----:B------:R-:W-:Y:S02]  /*3910*/  IADD3 R31, P3, P2, R44, R31, R32 ;  /* 0x0000001f2c1f7210 */ /* 0x000fe40007a7e020 */
[----:B------:R-:W-:Y:S02]  /*3920*/  IADD3.X R3, R7, R8, R3, P1, P0 ;  /* 0x0000000807037210 */ /* 0x000fe40000fe0403 */
[----:B------:R-:W-:Y:S02]  /*3930*/  IADD3 R18, P1, P0, R46, R31, R18 ;  /* 0x0000001f2e127210 */ /* 0x000fe4000783e012 */
[----:B------:R-:W-:Y:S01]  /*3940*/  IADD3.X R4, R17, R3, R4, P3, P2 ;  /* 0x0000000311047210 */ /* 0x000fe20001fe4404 */
[----:B------:R-:W-:-:S03]  /*3950*/  IMAD R3, R23, R9, RZ ;  /* 0x0000000917037224 */ /* 0x000fc600078e02ff */
[----:B------:R-:W-:Y:S01]  /*3960*/  IADD3.X R19, R15, R4, R10, P1, P0 ;  /* 0x000000040f137210 */ /* 0x000fe20000fe040a */
[-C--:B------:R-:W-:Y:S02]  /*3970*/  IMAD R0, R0, R22.reuse, R3 ;  /* 0x0000001600007224 */ /* 0x080fe400078e0203 */
[----:B------:R-:W-:Y:S01]  /*3980*/  IMAD R3, R2, R5, RZ ;  /* 0x0000000502037224 */ /* 0x000fe200078e02ff */
[----:B------:R-:W-:Y:S01]  /*3990*/  SHF.R.S32.HI R2, RZ, 0x1f, R5 ;  /* 0x0000001fff027819 */ /* 0x000fe20000011405 */
        /* <DEDUP_REMOVED lines=9> */
.L_x_208:
[----:B------:R-:W-:Y:S02]  /*3a30*/  ULDC.64 UR4, c[0x0][0x2b0] ;  /* 0x0000ac0000047ab9 */ /* 0x000fe40000000a00 */
[----:B------:R-:W-:-:S04]  /*3a40*/  LEA R2, P0, R30, UR4, 0x2 ;  /* 0x000000041e027c11 */ /* 0x000fc8000f8010ff */
[----:B------:R-:W-:-:S05]  /*3a50*/  LEA.HI.X R3, R30, UR5, R31, 0x2, P0 ;  /* 0x000000051e037c11 */ /* 0x000fca00080f141f */
[----:B------:R1:W-:Y:S04]  /*3a60*/  STG.E desc[UR8][R2.64], R26 ;  /* 0x0000001a02007986 */ /* 0x0003e8000c101908 */
.L_x_207:
[----:B------:R-:W-:Y:S05]  /*3a70*/  BSYNC B1 ;  /* 0x0000000000017941 */ /* 0x000fea0003800000 */
.L_x_206:
[----:B------:R-:W0:Y:S01]  /*3a80*/  S2R R5, SR_TID.X ;  /* 0x0000000000057919 */ /* 0x000e220000002100 */
[----:B------:R-:W2:Y:S01]  /*3a90*/  LDC R0, c[0x0][0x3c4] ;  /* 0x0000f100ff007b82 */ /* 0x000ea20000000800 */
[----:B01----:R-:W-:-:S04]  /*3aa0*/  SHF.R.S32.HI R2, RZ, 0x1f, R5 ;  /* 0x0000001fff027819 */ /* 0x003fc80000011405 */
[CC--:B------:R-:W-:Y:S02]  /*3ab0*/  LEA.HI R4, R2.reuse, R5.reuse, RZ, 0x3 ;  /* 0x0000000502047211 */ /* 0x0c0fe400078f18ff */
[----:B------:R-:W-:Y:S02]  /*3ac0*/  LEA.HI R16, R2, R5, RZ, 0x4 ;  /* 0x0000000502107211 */ /* 0x000fe400078f20ff */
[----:B------:R-:W-:Y:S02]  /*3ad0*/  LOP3.LUT R4, R4, 0xfffffff8, RZ, 0xc0, !PT ;  /* 0xfffffff804047812 */ /* 0x000fe400078ec0ff */
[----:B------:R-:W-:Y:S02]  /*3ae0*/  LOP3.LUT R18, R16, 0x3ffffff0, RZ, 0xc0, !PT ;  /* 0x3ffffff010127812 */ /* 0x000fe400078ec0ff */
[----:B------:R-:W-:Y:S01]  /*3af0*/  SHF.R.S32.HI R16, RZ, 0x4, R16 ;  /* 0x00000004ff107819 */ /* 0x000fe20000011410 */
[C---:B------:R-:W-:Y:S02]  /*3b00*/  IMAD.IADD R3, R5.reuse, 0x1, -R4 ;  /* 0x0000000105037824 */ /* 0x040fe400078e0a04 */
[----:B------:R-:W-:-:S03]  /*3b10*/  IMAD.IADD R18, R5, 0x1, -R18 ;  /* 0x0000000105127824 */ /* 0x000fc600078e0a12 */
[----:B--2---:R-:W-:Y:S02]  /*3b20*/  ISETP.GE.AND P0, PT, R3, R0, PT ;  /* 0x000000000300720c */ /* 0x004fe40003f06270 */
[----:B------:R-:W-:Y:S01]  /*3b30*/  CS2R R2, SRZ ;  /* 0x0000000000027805 */ /* 0x000fe2000001ff00 */
[----:B------:R-:W-:Y:S01]  /*3b40*/  IMAD.SHL.U32 R18, R18, 0x4, RZ ;  /* 0x0000000412127824 */ /* 0x000fe200078e00ff */
[----:B------:R-:W-:Y:S01]  /*3b50*/  ISETP.GT.OR P0, PT, R5, 0x3f, P0 ;  /* 0x0000003f0500780c */ /* 0x000fe20000704670 */
[----:B------:R-:W-:-:S12]  /*3b60*/  IMAD.MOV.U32 R5, RZ, RZ, RZ ;  /* 0x000000ffff057224 */ /* 0x000fd800078e00ff */
[----:B------:R-:W-:-:S04]  /*3b70*/  @!P0 FADD.FTZ R7, -R26, R29 ;  /* 0x0000001d1a078221 */ /* 0x000fc80000010100 */
[----:B------:R-:W-:-:S06]  /*3b80*/  @!P0 FMUL.FTZ R7, R7, 1.4426950216293334961 ;  /* 0x3fb8aa3b07078820 */ /* 0x000fcc0000410000 */
[----:B------:R-:W0:Y:S02]  /*3b90*/  @!P0 MUFU.EX2 R7, R7 ;  /* 0x0000000700078308 */ /* 0x000e240000000800 */
[----:B0-----:R0:W-:Y:S01]  /*3ba0*/  @!P0 STS [R28], R7 ;  /* 0x000000071c008388 */ /* 0x0011e20000000800 */
[----:B------:R-:W-:Y:S01]  /*3bb0*/  BAR.SYNC.DEFER_BLOCKING 0x0 ;  /* 0x0000000000007b1d */ /* 0x000fe20000010000 */
[----:B------:R-:W-:Y:S01]  /*3bc0*/  ISETP.GE.AND P0, PT, R0, 0x1, PT ;  /* 0x000000010000780c */ /* 0x000fe20003f06270 */
[----:B------:R-:W-:-:S12]  /*3bd0*/  IMAD.MOV.U32 R0, RZ, RZ, RZ ;  /* 0x000000ffff007224 */ /* 0x000fd800078e00ff */
[----:B------:R-:W-:Y:S05]  /*3be0*/  @!P0 BRA `(.L_x_233) ;  /* 0x0000000000ac8947 */ /* 0x000fea0003800000 */
[----:B------:R-:W1:Y:S01]  /*3bf0*/  S2UR UR6, SR_CgaCtaId ;  /* 0x00000000000679c3 */ /* 0x000e620000008800 */
[----:B------:R-:W-:Y:S01]  /*3c00*/  ULDC UR10, c[0x0][0x2dc] ;  /* 0x0000b700000a7ab9 */ /* 0x000fe20000000800 */
[----:B------:R-:W-:Y:S01]  /*3c10*/  IMAD R13, R16, 0x40, R18 ;  /* 0x00000040100d7824 */ /* 0x000fe200078e0212 */
[----:B------:R-:W-:Y:S01]  /*3c20*/  UIMAD UR4, UR7, UR10, URZ ;  /* 0x0000000a070472a4 */ /* 0x000fe2000f8e023f */
[C---:B------:R-:W-:Y:S01]  /*3c30*/  VIADD R9, R12.reuse, -UR7 ;  /* 0x800000070c097c36 */ /* 0x040fe20008000000 */
[----:B------:R-:W-:Y:S01]  /*3c40*/  CS2R R10, SRZ ;  /* 0x00000000000a7805 */ /* 0x000fe2000001ff00 */
[----:B------:R-:W-:Y:S01]  /*3c50*/  IMAD R20, R12, UR10, RZ ;  /* 0x0000000a0c147c24 */ /* 0x000fe2000f8e02ff */
[----:B------:R-:W-:Y:S01]  /*3c60*/  USHF.R.S32.HI UR11, URZ, 0x1f, UR4 ;  /* 0x0000001f3f0b7899 */ /* 0x000fe20008011404 */
[----:B0-----:R-:W0:Y:S01]  /*3c70*/  LDC R7, c[0x0][0x3c4] ;  /* 0x0000f100ff077b82 */ /* 0x001e220000000800 */
        /* <DEDUP_REMOVED lines=14> */
.L_x_236:
        /* <DEDUP_REMOVED lines=9> */
[----:B------:R-:W-:Y:S05]  /*3df0*/  @!P0 IMAD.MOV.U32 R15, RZ, RZ, R13 ;  /* 0x000000ffff0f8224 */ /* 0x000fea00078e000d */
[----:B------:R0:W5:Y:S02]  /*3e00*/  @!P0 LDG.E.128 R8, desc[UR8][R14.64] ;  /* 0x000000080e088981 */ /* 0x000164000c1e1d00 */
.L_x_235:
[----:B------:R-:W-:Y:S05]  /*3e10*/  BSYNC B0 ;  /* 0x0000000000007941 */ /* 0x000fea0003800000 */
.L_x_234:
        /* <DEDUP_REMOVED lines=8> */
.L_x_233:
[----:B0-----:R-:W-:-:S04]  /*3ea0*/  IADD3 R7, R16, UR7, RZ ;  /* 0x0000000710077c10 */ /* 0x001fc8000fffe0ff */
        /* <DEDUP_REMOVED lines=85> */
        .weak           $__internal_4_$__cuda_sm20_div_s64
        .type           $__internal_4_$__cuda_sm20_div_s64,@function
        .size           $__internal_4_$__cuda_sm20_div_s64,(.L_x_7836 - $__internal_4_$__cuda_sm20_div_s64)
$__internal_4_$__cuda_sm20_div_s64:
        /* <DEDUP_REMOVED lines=25> */
[----:B------:R-:W-:Y:S01]  /*4590*/  IADD3 R2, P0, RZ, -R48, RZ ;  /* 0x80000030ff027210 */ /* 0x000fe20007f1e0ff */
[----:B------:R-:W-:Y:S01]  /*45a0*/  IMAD.MOV.U32 R49, RZ, RZ, RZ ;  /* 0x000000ffff317224 */ /* 0x000fe200078e00ff */
[----:B------:R-:W-:Y:S01]  /*45b0*/  ISETP.GE.AND P1, PT, R21, RZ, PT ;  /* 0x000000ff1500720c */ /* 0x000fe20003f26270 */
[----:B------:R-:W-:Y:S02]  /*45c0*/  IMAD R0, R27, R38, R0 ;  /* 0x000000261b007224 */ /* 0x000fe400078e0200 */
[----:B------:R-:W-:-:S04]  /*45d0*/  IMAD.HI.U32 R42, R43, R2, RZ ;  /* 0x000000022b2a7227 */ /* 0x000fc800078e00ff */
[----:B------:R-:W-:-:S04]  /*45e0*/  IMAD.X R0, RZ, RZ, ~R0, P0 ;  /* 0x000000ffff007224 */ /* 0x000fc800000e0e00 */
[----:B------:R-:W-:-:S04]  /*45f0*/  IMAD.WIDE.U32 R42, P0, R43, R0, R42 ;  /* 0x000000002b2a7225 */ /* 0x000fc8000780002a */
[----:B------:R-:W-:-:S04]  /*4600*/  IMAD.HI.U32 R23, P3, R27, R2, R42 ;  /* 0x000000021b177227 */ /* 0x000fc8000786002a */
[----:B------:R-:W-:-:S04]  /*4610*/  IMAD.HI.U32 R2, R27, R0, RZ ;  /* 0x000000001b027227 */ /* 0x000fc800078e00ff */
[----:B------:R-:W-:Y:S01]  /*4620*/  IMAD R0, R27, R0, RZ ;  /* 0x000000001b007224 */ /* 0x000fe200078e02ff */
[----:B------:R-:W-:-:S04]  /*4630*/  IADD3.X R2, R2, R27, RZ, P0, !PT ;  /* 0x0000001b02027210 */ /* 0x000fc800007fe4ff */
        /* <DEDUP_REMOVED lines=9> */
[----:B------:R-:W-:-:S05]  /*46d0*/  IMAD.HI.U32 R2, P0, R43, R23, R48 ;  /* 0x000000172b027227 */ /* 0x000fca0007800030 */
[----:B------:R-:W-:Y:S01]  /*46e0*/  IADD3 R27, P1, R27, R2, RZ ;  /* 0x000000021b1b7210 */ /* 0x000fe20007f3e0ff */
[----:B------:R-:W-:-:S04]  /*46f0*/  IMAD.HI.U32 R2, R43, R0, RZ ;  /* 0x000000002b027227 */ /* 0x000fc800078e00ff */
        /* <DEDUP_REMOVED lines=13> */
[----:B------:R-:W-:Y:S02]  /*47d0*/  IADD3 R38, P1, R27, 0x1, RZ ;  /* 0x000000011b267810 */ /* 0x000fe40007f3e0ff */
[----:B------:R-:W-:Y:S02]  /*47e0*/  SEL R43, R0, R43, P3 ;  /* 0x0000002b002b7207 */ /* 0x000fe40001800000 */
[----:B------:R-:W-:Y:S01]  /*47f0*/  SEL R38, R38, R27, P3 ;  /* 0x0000001b26267207 */ /* 0x000fe20001800000 */
[----:B------:R-:W-:Y:S01]  /*4800*/  IMAD.X R23, RZ, RZ, R2, P1 ;  /* 0x000000ffff177224 */ /* 0x000fe200008e0602 */
[----:B------:R-:W-:Y:S01]  /*4810*/  ISETP.GE.U32.AND.EX P0, PT, R43, R39, PT, P0 ;  /* 0x000000272b00720c */ /* 0x000fe20003f06100 */
[----:B------:R-:W-:Y:S01]  /*4820*/  IMAD.MOV.U32 R39, RZ, RZ, 0x0 ;  /* 0x00000000ff277424 */ /* 0x000fe200078e00ff */
[----:B------:R-:W-:-:S02]  /*4830*/  IADD3 R27, P1, R38, 0x1, RZ ;  /* 0x00000001261b7810 */ /* 0x000fc40007f3e0ff */
[----:B------:R-:W-:Y:S02]  /*4840*/  SEL R23, R23, R2, P3 ;  /* 0x0000000217177207 */ /* 0x000fe40001800000 */
[----:B------:R-:W-:Y:S01]  /*4850*/  SEL R27, R27, R38, P0 ;  /* 0x000000261b1b7207 */ /* 0x000fe20000000000 */
[----:B------:R-:W-:Y:S01]  /*4860*/  IMAD.MOV.U32 R38, RZ, RZ, R20 ;  /* 0x000000ffff267224 */ /* 0x000fe200078e0014 */
[----:B------:R-:W-:Y:S01]  /*4870*/  LOP3.LUT R2, R6, R21, RZ, 0x3c, !PT ;  /* 0x0000001506027212 */ /* 0x000fe200078e3cff */
[----:B------:R-:W-:-:S03]  /*4880*/  IMAD.X R0, RZ, RZ, R23, P1 ;  /* 0x000000ffff007224 */ /* 0x000fc600008e0617 */
[----:B------:R-:W-:Y:S02]  /*4890*/  ISETP.GE.AND P2, PT, R2, RZ, PT ;  /* 0x000000ff0200720c */ /* 0x000fe40003f46270 */
[----:B------:R-:W-:Y:S02]  /*48a0*/  SEL R23, R0, R23, P0 ;  /* 0x0000001700177207 */ /* 0x000fe40000000000 */
[----:B------:R-:W-:Y:S02]  /*48b0*/  IADD3 R0, P1, RZ, -R27, RZ ;  /* 0x8000001bff007210 */ /* 0x000fe40007f3e0ff */
[----:B------:R-:W-:Y:S02]  /*48c0*/  ISETP.NE.U32.AND P0, PT, R22, RZ, PT ;  /* 0x000000ff1600720c */ /* 0x000fe40003f05070 */
[----:B------:R-:W-:Y:S02]  /*48d0*/  IADD3.X R2, RZ, ~R23, RZ, P1, !PT ;  /* 0x80000017ff027210 */ /* 0x000fe40000ffe4ff */
[----:B------:R-:W-:-:S02]  /*48e0*/  ISETP.NE.AND.EX P0, PT, R6, RZ, PT, P0 ;  /* 0x000000ff0600720c */ /* 0x000fc40003f05300 */
[----:B------:R-:W-:Y:S02]  /*48f0*/  SEL R0, R0, R27, !P2 ;  /* 0x0000001b00007207 */ /* 0x000fe40005000000 */
[----:B------:R-:W-:Y:S02]  /*4900*/  SEL R2, R2, R23, !P2 ;  /* 0x0000001702027207 */ /* 0x000fe40005000000 */
[----:B------:R-:W-:Y:S02]  /*4910*/  SEL R0, R0, 0xffffffff, P0 ;  /* 0xffffffff00007807 */ /* 0x000fe40000000000 */
[----:B------:R-:W-:Y:S01]  /*4920*/  SEL R23, R2, 0xffffffff, P0 ;  /* 0xffffffff02177807 */ /* 0x000fe20000000000 */
[----:B------:R-:W-:Y:S06]  /*4930*/  RET.REL.NODEC R38 `(_ZN5flash32flash_fwd_splitkv_combine_kernelI23Flash_fwd_kernel_traitsILi64ELi64ELi256ELi4ELb0ELb0EN7cutlass6half_tE19Flash_kernel_traitsILi64ELi64ELi256ELi4ES3_EELi8ELi3ELb0EEEvNS_16Flash_fwd_paramsE) ;  /* 0xffffffb426b07950 */ /* 0x000fec0003c3ffff */
.L_x_237:
        /* <DEDUP_REMOVED lines=12> */
.L_x_7836:


//--------------------- .text._ZN5flash32flash_fwd_splitkv_combine_kernelI23Flash_fwd_kernel_traitsILi64ELi64ELi256ELi4ELb0ELb0EN7cutlass6half_tE19Flash_kernel_traitsILi64ELi64ELi256ELi4ES3_EELi8ELi2ELb0EEEvNS_16Flash_fwd_paramsE --------------------------
	.section	.text._ZN5flash32flash_fwd_splitkv_combine_kernelI23Flash_fwd_kernel_traitsILi64ELi64ELi256ELi4ELb0ELb0EN7cutlass6half_tE19Flash_kernel_traitsILi64ELi64ELi256ELi4ES3_EELi8ELi2ELb0EEEvNS_16Flash_fwd_paramsE,"ax",@progbits
	.align	128
        .global         _ZN5flash32flash_fwd_splitkv_combine_kernelI23Flash_fwd_kernel_traitsILi64ELi64ELi256ELi4ELb0ELb0EN7cutlass6half_tE19Flash_kernel_traitsILi64ELi64ELi256ELi4ES3_EELi8ELi2ELb0EEEvNS_16Flash_fwd_paramsE
        .type           _ZN5flash32flash_fwd_splitkv_combine_kernelI23Flash_fwd_kernel_traitsILi64ELi64ELi256ELi4ELb0ELb0EN7cutlass6half_tE19Flash_kernel_traitsILi64ELi64ELi256ELi4ES3_EELi8ELi2ELb0EEEvNS_16Flash_fwd_paramsE,@function
        .size           _ZN5flash32flash_fwd_splitkv_combine_kernelI23Flash_fwd_kernel_traitsILi64ELi64ELi256ELi4ELb0ELb0EN7cutlass6half_tE19Flash_kernel_traitsILi64ELi64ELi256ELi4ES3_EELi8ELi2ELb0EEEvNS_16Flash_fwd_paramsE,(.L_x_7837 - _ZN5flash32flash_fwd_splitkv_combine_kernelI23Flash_fwd_kernel_traitsILi64ELi64ELi256ELi4ELb0ELb0EN7cutlass6half_tE19Flash_kernel_traitsILi64ELi64ELi256ELi4ES3_EELi8ELi2ELb0EEEvNS_16Flash_fwd_paramsE)
        .other          _ZN5flash32flash_fwd_splitkv_combine_kernelI23Flash_fwd_kernel_traitsILi64ELi64ELi256ELi4ELb0ELb0EN7cutlass6half_tE19Flash_kernel_traitsILi64ELi64ELi256ELi4ES3_EELi8ELi2ELb0EEEvNS_16Flash_fwd_paramsE,@"STO_CUDA_ENTRY STV_DEFAULT"
_ZN5flash32flash_fwd_splitkv_combine_kernelI23Flash_fwd_kernel_traitsILi64ELi64ELi256ELi4ELb0ELb0EN7cutlass6half_tE19Flash_kernel_traitsILi64ELi64ELi256ELi4ES3_EELi8ELi2ELb0EEEvNS_16Flash_fwd_paramsE:
.text._ZN5flash32flash_fwd_splitkv_combine_kernelI23Flash_fwd_kernel_traitsILi64ELi64ELi256ELi4ELb0ELb0EN7cutlass6half_tE19Flash_kernel_traitsILi64ELi64ELi256ELi4ES3_EELi8ELi2ELb0EEEvNS_16Flash_fwd_paramsE:
        /* <DEDUP_REMOVED lines=23> */
[----:B------:R-:W-:Y:S05]  /*0170*/  CALL.REL.NOINC `($__internal_5_$__cuda_sm20_div_s64) ;  /* 0x0000004000d47944 */ /* 0x000fea0003c00000 */
[----:B------:R-:W-:Y:S02]  /*0180*/  MOV R20, R0 ;  /* 0x0000000000147202 */ /* 0x000fe40000000f00 */
[----:B------:R-:W-:Y:S01]  /*0190*/  MOV R21, R23 ;  /* 0x0000001700157202 */ /* 0x000fe20000000f00 */
[----:B------:R-:W-:Y:S06]  /*01a0*/  BRA `(.L_x_239) ;  /* 0x00000000004c7947 */ /* 0x000fec0003800000 */
.L_x_238:
        /* <DEDUP_REMOVED lines=19> */
.L_x_239:
        /* <DEDUP_REMOVED lines=11> */
[----:B------:R-:W-:Y:S05]  /*0390*/  CALL.REL.NOINC `($__internal_5_$__cuda_sm20_div_s64) ;  /* 0x00000040004c7944 */ /* 0x000fea0003c00000 */
[----:B------:R-:W-:Y:S02]  /*03a0*/  MOV R30, R0 ;  /* 0x00000000001e7202 */ /* 0x000fe40000000f00 */
[----:B------:R-:W-:Y:S01]  /*03b0*/  MOV R31, R23 ;  /* 0x00000017001f7202 */ /* 0x000fe20000000f00 */
[----:B------:R-:W-:Y:S05]  /*03c0*/  BRA `(.L_x_242) ;  /* 0x00000000004c7947 */ /* 0x000fea0003800000 */
.L_x_241:
        /* <DEDUP_REMOVED lines=19> */
.L_x_242:
[----:B------:R-:W-:Y:S05]  /*0500*/  BSYNC B0 ;  /* 0x0000000000007941 */ /* 0x000fea0003800000 */
.L_x_240:
[----:B------:R-:W0:Y:S01]  /*0510*/  LDC R2, c[0x0][0x2c4] ;  /* 0x0000b100ff027b82 */ /* 0x000e220000000800 */
        /* <DEDUP_REMOVED lines=8> */
[----:B0-----:R-:W-:Y:S02]  /*05a0*/  IMAD.MOV R0, RZ, RZ, -R15 ;  /* 0x000000ffff007224 */ /* 0x001fe400078e0a0f */
[----:B------:R-:W-:Y:S02]  /*05b0*/  IMAD.MOV.U32 R14, RZ, RZ, RZ ;  /* 0x000000ffff0e7224 */ /* 0x000fe400078e00ff */
        /* <DEDUP_REMOVED lines=31> */
[----:B------:R-:W-:Y:S01]  /*07b0*/  MOV R22, R0 ;  /* 0x0000000000167202 */ /* 0x000fe20000000f00 */
[----:B------:R-:W-:Y:S05]  /*07c0*/  BRA `(.L_x_245) ;  /* 0x00000000004c7947 */ /* 0x000fea0003800000 */
.L_x_244:
        /* <DEDUP_REMOVED lines=19> */
.L_x_245:
[----:B------:R-:W-:Y:S05]  /*0900*/  BSYNC B0 ;  /* 0x0000000000007941 */ /* 0x000fea0003800000 */
.L_x_243:
        /* <DEDUP_REMOVED lines=75> */
[----:B------:R-:W-:Y:S05]  /*0dc0*/  BRA `(.L_x_248) ;  /* 0x00000000004c7947 */ /* 0x000fea0003800000 */
.L_x_247:
        /* <DEDUP_REMOVED lines=19> */
.L_x_248:
[----:B------:R-:W-:Y:S05]  /*0f00*/  BSYNC B0 ;  /* 0x0000000000007941 */ /* 0x000fea0003800000 */
.L_x_246:
        /* <DEDUP_REMOVED lines=42> */
.L_x_250:
        /* <DEDUP_REMOVED lines=19> */
.L_x_251:
[----:B------:R-:W-:Y:S05]  /*12e0*/  BSYNC B0 ;  /* 0x0000000000007941 */ /* 0x000fea0003800000 */
.L_x_249:
[----:B------:R-:W0:Y:S01]  /*12f0*/  LDC R13, c[0x0][0x2c4] ;  /* 0x0000b100ff0d7b82 */ /* 0x000e220000000800 */
[----:B------:R-:W1:Y:S01]  /*1300*/  S2R R0, SR_TID.X ;  /* 0x0000000000007919 */ /* 0x000e620000002100 */
[C---:B------:R-:W-:Y:S01]  /*1310*/  ISETP.GT.AND P3, PT, R7.reuse, RZ, PT ;  /* 0x000000ff0700720c */ /* 0x040fe20003f64270 */
[----:B------:R-:W-:Y:S01]  /*1320*/  ULDC UR5, c[0x0][0x3c4] ;  /* 0x0000f10000057ab9 */ /* 0x000fe20000000800 */
[----:B------:R-:W-:Y:S01]  /*1330*/  LEA.HI.SX32 R27, R7, 0x1, 0x1 ;  /* 0x00000001071b7811 */ /* 0x000fe200078f0aff */
[----:B------:R-:W-:Y:S01]  /*1340*/  ULDC.64 UR8, c[0x0][0x208] ;  /* 0x0000820000087ab9 */ /* 0x000fe20000000a00 */
[----:B------:R-:W-:Y:S01]  /*1350*/  BSSY B0, `(.L_x_252) ;  /* 0x000003e000007945 */ /* 0x000fe20003800000 */
[----:B------:R-:W-:Y:S02]  /*1360*/  MOV R30, 0xff800000 ;  /* 0xff800000001e7802 */ /* 0x000fe40000000f00 */
        /* <DEDUP_REMOVED lines=12> */
[----:B------:R-:W-:-:S03]  /*1430*/  ISETP.GE.AND P1, PT, R8, RZ, PT ;  /* 0x000000ff0800720c */ /* 0x000fc60003f26270 */
[----:B------:R-:W-:-:S04]  /*1440*/  IMAD.HI.U32 R6, R6, R11, RZ ;  /* 0x0000000b06067227 */ /* 0x000fc800078e00ff */
[----:B------:R-:W-:-:S04]  /*1450*/  IMAD.MOV R14, RZ, RZ, -R6 ;  /* 0x000000ffff0e7224 */ /* 0x000fc800078e0a06 */
[C---:B------:R-:W-:Y:S02]  /*1460*/  IMAD R21, R2.reuse, R14, R11 ;  /* 0x0000000e02157224 */ /* 0x040fe400078e020b */
[----:B------:R-:W0:Y:S03]  /*1470*/  @!P4 S2R R11, SR_CgaCtaId ;  /* 0x00000000000bc919 */ /* 0x000e260000008800 */
[----:B------:R-:W-:-:S13]  /*1480*/  ISETP.GT.U32.AND P0, PT, R2, R21, PT ;  /* 0x000000150200720c */ /* 0x000fda0003f04070 */
[----:B------:R-:W-:Y:S02]  /*1490*/  @!P0 IMAD.IADD R21, R21, 0x1, -R2 ;  /* 0x0000000115158824 */ /* 0x000fe400078e0a02 */
[----:B------:R-:W-:Y:S01]  /*14a0*/  @!P0 VIADD R6, R6, 0x1 ;  /* 0x0000000106068836 */ /* 0x000fe20000000000 */
[----:B------:R-:W-:Y:S02]  /*14b0*/  ISETP.NE.AND P0, PT, R13, RZ, PT ;  /* 0x000000ff0d00720c */ /* 0x000fe40003f05270 */
[----:B------:R-:W-:Y:S02]  /*14c0*/  ISETP.GE.U32.AND P2, PT, R21, R2, PT ;  /* 0x000000021500720c */ /* 0x000fe40003f46070 */
[----:B------:R-:W-:Y:S02]  /*14d0*/  SHF.R.S32.HI R21, RZ, 0x1f, R0 ;  /* 0x0000001fff157819 */ /* 0x000fe40000011400 */
[----:B------:R-:W-:Y:S02]  /*14e0*/  SHF.R.S32.HI R2, RZ, 0x1f, R7 ;  /* 0x0000001fff027819 */ /* 0x000fe40000011407 */
[----:B------:R-:W-:-:S03]  /*14f0*/  LEA.HI R25, R21, R0, RZ, 0x3 ;  /* 0x0000000015197211 */ /* 0x000fc600078f18ff */
[----:B------:R-:W-:Y:S01]  /*1500*/  @!P3 IMAD.MOV R27, RZ, RZ, R2 ;  /* 0x000000ffff1bb224 */ /* 0x000fe200078e0202 */
[----:B------:R-:W-:Y:S02]  /*1510*/  SHF.R.S32.HI R26, RZ, 0x3, R25 ;  /* 0x00000003ff1a7819 */ /* 0x000fe40000011419 */
[----:B------:R-:W-:Y:S01]  /*1520*/  @!P4 MOV R2, 0x400 ;  /* 0x000004000002c802 */ /* 0x000fe20000000f00 */
[----:B------:R-:W-:Y:S01]  /*1530*/  @P2 VIADD R6, R6, 0x1 ;  /* 0x0000000106062836 */ /* 0x000fe20000000000 */
[----:B------:R-:W-:Y:S02]  /*1540*/  LOP3.LUT R25, R25, 0xfffffff8, RZ, 0xc0, !PT ;  /* 0xfffffff819197812 */ /* 0x000fe400078ec0ff */
[----:B0-----:R-:W-:Y:S02]  /*1550*/  @!P4 LEA R11, R11, R2, 0x18 ;  /* 0x000000020b0bc211 */ /* 0x001fe400078ec0ff */
[----:B------:R-:W-:Y:S01]  /*1560*/  MOV R8, R6 ;  /* 0x0000000600087202 */ /* 0x000fe20000000f00 */
[----:B------:R-:W-:-:S02]  /*1570*/  IMAD.IADD R14, R0, 0x1, -R25 ;  /* 0x00000001000e7824 */ /* 0x000fc400078e0a19 */
[C---:B------:R-:W-:Y:S02]  /*1580*/  @!P4 IMAD R11, R26.reuse, 0x24, R11 ;  /* 0x000000241a0bc824 */ /* 0x040fe400078e020b */
[----:B------:R-:W-:Y:S01]  /*1590*/  @!P1 IMAD.MOV R8, RZ, RZ, -R8 ;  /* 0x000000ffff089224 */ /* 0x000fe200078e0a08 */
[----:B------:R-:W-:Y:S01]  /*15a0*/  @!P0 LOP3.LUT R8, RZ, R13, RZ, 0x33, !PT ;  /* 0x0000000dff088212 */ /* 0x000fe200078e33ff */
[----:B------:R-:W-:Y:S01]  /*15b0*/  IMAD.MOV.U32 R25, RZ, RZ, -0x800000 ;  /* 0xff800000ff197424 */ /* 0x000fe200078e00ff */
[----:B------:R-:W-:Y:S01]  /*15c0*/  ISETP.GE.AND P0, PT, R26, UR5, PT ;  /* 0x000000051a007c0c */ /* 0x000fe2000bf06270 */
[----:B------:R-:W-:Y:S02]  /*15d0*/  @!P4 IMAD R24, R14, 0x4, R11 ;  /* 0x000000040e18c824 */ /* 0x000fe400078e020b */
[----:B------:R-:W-:-:S05]  /*15e0*/  IMAD R8, R27, R8, RZ ;  /* 0x000000081b087224 */ /* 0x000fca00078e02ff */
[----:B------:R-:W-:-:S05]  /*15f0*/  IABS R27, R8 ;  /* 0x00000008001b7213 */ /* 0x000fca0000000000 */
        /* <DEDUP_REMOVED lines=19> */
.L_x_253:
[----:B------:R-:W-:Y:S05]  /*1730*/  BSYNC B0 ;  /* 0x0000000000007941 */ /* 0x000fea0003800000 */
.L_x_252:
[----:B-----5:R1:W-:Y:S01]  /*1740*/  @!P4 STS [R24], R25 ;  /* 0x000000191800c388 */ /* 0x0203e20000000800 */
[----:B------:R-:W-:Y:S01]  /*1750*/  BSSY B0, `(.L_x_254) ;  /* 0x000000c000007945 */ /* 0x000fe20003800000 */
[----:B------:R-:W-:Y:S06]  /*1760*/  BAR.SYNC.DEFER_BLOCKING 0x0 ;  /* 0x0000000000007b1d */ /* 0x000fec0000010000 */
[----:B------:R-:W-:Y:S05]  /*1770*/  @P4 BRA `(.L_x_255) ;  /* 0x0000000000244947 */ /* 0x000fea0003800000 */
[----:B------:R-:W2:Y:S01]  /*1780*/  S2R R2, SR_CgaCtaId ;  /* 0x0000000000027919 */ /* 0x000ea20000008800 */
[----:B-1----:R-:W-:Y:S02]  /*1790*/  LEA.HI R25, R21, R0, RZ, 0x2 ;  /* 0x0000000015197211 */ /* 0x002fe400078f10ff */
[----:B------:R-:W-:Y:S02]  /*17a0*/  MOV R11, 0x400 ;  /* 0x00000400000b7802 */ /* 0x000fe40000000f00 */
[----:B------:R-:W-:Y:S02]  /*17b0*/  LOP3.LUT R25, R25, 0xfffffffc, RZ, 0xc0, !PT ;  /* 0xfffffffc19197812 */ /* 0x000fe400078ec0ff */
[----:B--2---:R-:W-:-:S03]  /*17c0*/  LEA R2, R2, R11, 0x18 ;  /* 0x0000000b02027211 */ /* 0x004fc600078ec0ff */
[----:B------:R-:W-:-:S04]  /*17d0*/  IMAD.IADD R11, R0, 0x1, -R25 ;  /* 0x00000001000b7824 */ /* 0x000fc800078e0a19 */
[----:B------:R-:W-:-:S04]  /*17e0*/  IMAD R2, R11, 0x24, R2 ;  /* 0x000000240b027824 */ /* 0x000fc800078e0202 */
[----:B------:R-:W-:-:S05]  /*17f0*/  IMAD.IADD R2, R25, 0x1, R2 ;  /* 0x0000000119027824 */ /* 0x000fca00078e0202 */
[----:B------:R2:W3:Y:S02]  /*1800*/  LDS R30, [R2] ;  /* 0x00000000021e7984 */ /* 0x0004e40000000800 */
.L_x_255:
[----:B------:R-:W-:Y:S05]  /*1810*/  BSYNC B0 ;  /* 0x0000000000007941 */ /* 0x000fea0003800000 */
.L_x_254:
[----:B---3--:R-:W3:Y:S01]  /*1820*/  SHFL.BFLY PT, R11, R30, 0x2, 0x1f ;  /* 0x0c401f001e0b7f89 */ /* 0x008ee200000e0000 */
[----:B------:R-:W4:Y:S01]  /*1830*/  LDC R31, c[0x0][0x270] ;  /* 0x00009c00ff1f7b82 */ /* 0x000f220000000800 */
[----:B-1----:R-:W1:Y:S01]  /*1840*/  I2F.RP R24, R27 ;  /* 0x0000001b00187306 */ /* 0x002e620000209400 */
[----:B0-----:R-:W-:Y:S01]  /*1850*/  IABS R32, R8 ;  /* 0x0000000800207213 */ /* 0x001fe20000000000 */
[----:B------:R-:W-:Y:S01]  /*1860*/  BSSY B1, `(.L_x_256) ;  /* 0x000022a000017945 */ /* 0x000fe20003800000 */
[----:B------:R-:W-:-:S03]  /*1870*/  ISETP.GT.AND P2, PT, R4, RZ, PT ;  /* 0x000000ff0400720c */ /* 0x000fc60003f44270 */
[----:B------:R-:W-:Y:S02]  /*1880*/  IMAD.MOV R32, RZ, RZ, -R32 ;  /* 0x000000ffff207224 */ /* 0x000fe400078e0a20 */
[----:B-1----:R-:W0:Y:S01]  /*1890*/  MUFU.RCP R24, R24 ;  /* 0x0000001800187308 */ /* 0x002e220000001000 */
[----:B---3--:R-:W-:Y:S02]  /*18a0*/  FMNMX.FTZ R26, R11, R30, !PT ;  /* 0x0000001e0b1a7209 */ /* 0x008fe40007810000 */
[----:B----4-:R-:W-:-:S03]  /*18b0*/  IABS R14, R31 ;  /* 0x0000001f000e7213 */ /* 0x010fc60000000000 */
[----:B------:R-:W1:Y:S02]  /*18c0*/  SHFL.BFLY PT, R11, R26, 0x1, 0x1f ;  /* 0x0c201f001a0b7f89 */ /* 0x000e6400000e0000 */
[----:B------:R-:W3:Y:S01]  /*18d0*/  I2F.U32.RP R25, R14 ;  /* 0x0000000e00197306 */ /* 0x000ee20000209000 */
[----:B0-----:R-:W-:-:S07]  /*18e0*/  VIADD R40, R24, 0xffffffe ;  /* 0x0ffffffe18287836 */ /* 0x001fce0000000000 */
[----:B------:R-:W0:Y:S08]  /*18f0*/  F2I.FTZ.U32.TRUNC.NTZ R41, R40 ;  /* 0x0000002800297305 */ /* 0x000e30000021f000 */
[----:B---3--:R3:W4:Y:S01]  /*1900*/  MUFU.RCP R38, R25 ;  /* 0x0000001900267308 */ /* 0x0087220000001000 */
[----:B-1----:R-:W-:Y:S01]  /*1910*/  FMNMX.FTZ R11, R26, R11, !PT ;  /* 0x0000000b1a0b7209 */ /* 0x002fe20007810000 */
[----:B0-----:R-:W-:-:S02]  /*1920*/  IMAD.MOV R24, RZ, RZ, -R41 ;  /* 0x000000ffff187224 */ /* 0x001fc400078e0a29 */
[----:B------:R-:W-:Y:S01]  /*1930*/  IMAD.MOV.U32 R40, RZ, RZ, RZ ;  /* 0x000000ffff287224 */ /* 0x000fe200078e00ff */
[C---:B------:R-:W-:Y:S01]  /*1940*/  FSETP.NEU.FTZ.AND P0, PT, R11.reuse, -INF , PT ;  /* 0xff8000000b00780b */ /* 0x040fe20003f1d000 */
[----:B------:R-:W-:Y:S01]  /*1950*/  IMAD R37, R24, R27, RZ ;  /* 0x0000001b18257224 */ /* 0x000fe200078e02ff */
[----:B------:R-:W-:Y:S02]  /*1960*/  IABS R24, R6 ;  /* 0x0000000600187213 */ /* 0x000fe40000000000 */
[----:B------:R-:W-:Y:S01]  /*1970*/  FSEL R11, R11, RZ, P0 ;  /* 0x000000ff0b0b7208 */ /* 0x000fe20000000000 */
[----:B------:R-:W-:Y:S01]  /*1980*/  IMAD.HI.U32 R37, R41, R37, R40 ;  /* 0x0000002529257227 */ /* 0x000fe200078e0028 */
[----:B---3--:R-:W-:-:S03]  /*1990*/  IABS R25, R31 ;  /* 0x0000001f00197213 */ /* 0x008fc60000000000 */
[----:B--2---:R-:W-:Y:S01]  /*19a0*/  FADD.FTZ R2, -R11, R30 ;  /* 0x0000001e0b027221 */ /* 0x004fe20000010100 */
[----:B----4-:R-:W-:Y:S02]  /*19b0*/  VIADD R38, R38, 0xffffffe ;  /* 0x0ffffffe26267836 */ /* 0x010fe40000000000 */
[----:B------:R-:W-:-:S04]  /*19c0*/  IMAD.HI.U32 R37, R37, R24, RZ ;  /* 0x0000001825257227 */ /* 0x000fc800078e00ff */
[----:B------:R-:W-:Y:S01]  /*19d0*/  FMUL.FTZ R2, R2, 1.4426950216293334961 ;  /* 0x3fb8aa3b02027820 */ /* 0x000fe20000410000 */
[----:B------:R-:W0:Y:S01]  /*19e0*/  F2I.FTZ.U32.TRUNC.NTZ R39, R38 ;  /* 0x0000002600277305 */ /* 0x000e22000021f000 */
[----:B------:R-:W-:Y:S02]  /*19f0*/  IMAD R32, R37, R32, R24 ;  /* 0x0000002025207224 */ /* 0x000fe400078e0218 */
[----:B------:R-:W-:-:S03]  /*1a00*/  IMAD.MOV R25, RZ, RZ, -R25 ;  /* 0x000000ffff197224 */ /* 0x000fc600078e0a19 */
[----:B------:R-:W-:Y:S02]  /*1a10*/  ISETP.GT.U32.AND P0, PT, R27, R32, PT ;  /* 0x000000201b00720c */ /* 0x000fe40003f04070 */
[----:B------:R-:W1:Y:S01]  /*1a20*/  MUFU.EX2 R2, R2 ;  /* 0x0000000200027308 */ /* 0x000e620000000800 */
[----:B0-----:R-:W-:Y:S02]  /*1a30*/  IMAD.MOV R33, RZ, RZ, -R39 ;  /* 0x000000ffff217224 */ /* 0x001fe400078e0a27 */
[----:B------:R-:W-:Y:S02]  /*1a40*/  IMAD.MOV.U32 R38, RZ, RZ, RZ ;  /* 0x000000ffff267224 */ /* 0x000fe400078e00ff */
[----:B------:R-:W-:-:S06]  /*1a50*/  IMAD R33, R33, R14, RZ ;  /* 0x0000000e21217224 */ /* 0x000fcc00078e02ff */
[----:B------:R-:W-:Y:S02]  /*1a60*/  @!P0 IMAD.IADD R32, R32, 0x1, -R27 ;  /* 0x0000000120208824 */ /* 0x000fe400078e0a1b */
[----:B------:R-:W-:Y:S01]  /*1a70*/  IMAD.HI.U32 R33, R39, R33, R38 ;  /* 0x0000002127217227 */ /* 0x000fe200078e0026 */
[----:B-1----:R-:W0:Y:S02]  /*1a80*/  SHFL.BFLY PT, R29, R2, 0x2, 0x1f ;  /* 0x0c401f00021d7f89 */ /* 0x002e2400000e0000 */
[----:B------:R-:W-:Y:S01]  /*1a90*/  ISETP.GE.U32.AND P1, PT, R32, R27, PT ;  /* 0x0000001b2000720c */ /* 0x000fe20003f26070 */
[----:B------:R-:W-:-:S12]  /*1aa0*/  @!P0 VIADD R37, R37, 0x1 ;  /* 0x0000000125258836 */ /* 0x000fd80000000000 */
[----:B------:R-:W-:Y:S02]  /*1ab0*/  @P1 VIADD R37, R37, 0x1 ;  /* 0x0000000125251836 */ /* 0x000fe40000000000 */
[----:B0-----:R-:W-:Y:S01]  /*1ac0*/  FADD.FTZ R29, R2, R29 ;  /* 0x0000001d021d7221 */ /* 0x001fe20000010000 */
[----:B------:R-:W-:Y:S02]  /*1ad0*/  IABS R2, R10 ;  /* 0x0000000a00027213 */ /* 0x000fe40000000000 */
[----:B------:R-:W-:Y:S02]  /*1ae0*/  LOP3.LUT R10, R10, R31, RZ, 0x3c, !PT ;  /* 0x0000001f0a0a7212 */ /* 0x000fe400078e3cff */
[----:B------:R-:W0:Y:S01]  /*1af0*/  SHFL.BFLY PT, R26, R29, 0x1, 0x1f ;  /* 0x0c201f001d1a7f89 */ /* 0x000e2200000e0000 */
[C---:B------:R-:W-:Y:S01]  /*1b00*/  IMAD.HI.U32 R28, R33.reuse, R2, RZ ;  /* 0x00000002211c7227 */ /* 0x040fe200078e00ff */
[----:B------:R-:W-:Y:S02]  /*1b10*/  ISETP.GE.AND P1, PT, R10, RZ, PT ;  /* 0x000000ff0a00720c */ /* 0x000fe40003f26270 */
[----:B------:R-:W-:Y:S01]  /*1b20*/  LEA.HI.SX32 R10, R8, 0x1, 0x1 ;  /* 0x00000001080a7811 */ /* 0x000fe200078f0aff */
[----:B------:R-:W-:Y:S01]  /*1b30*/  IMAD R39, R28, R25, R2 ;  /* 0x000000191c277224 */ /* 0x000fe200078e0202 */
[C---:B------:R-:W-:Y:S01]  /*1b40*/  LOP3.LUT R2, R6.reuse, R27, RZ, 0x3c, !PT ;  /* 0x0000001b06027212 */ /* 0x040fe200078e3cff */
[----:B------:R-:W-:Y:S01]  /*1b50*/  IMAD.HI.U32 R33, R33, R24, RZ ;  /* 0x0000001821217227 */ /* 0x000fe200078e00ff */
[----:B------:R-:W-:-:S02]  /*1b60*/  LOP3.LUT R6, R6, R31, RZ, 0x3c, !PT ;  /* 0x0000001f06067212 */ /* 0x000fc400078e3cff */
[----:B------:R-:W-:Y:S01]  /*1b70*/  ISETP.GT.U32.AND P3, PT, R14, R39, PT ;  /* 0x000000270e00720c */ /* 0x000fe20003f64070 */
[----:B------:R-:W-:Y:S01]  /*1b80*/  IMAD R25, R33, R25, R24 ;  /* 0x0000001921197224 */ /* 0x000fe200078e0218 */
[----:B------:R-:W-:Y:S02]  /*1b90*/  ISETP.GE.AND P5, PT, R2, RZ, PT ;  /* 0x000000ff0200720c */ /* 0x000fe40003fa6270 */
[----:B------:R-:W1:Y:S01]  /*1ba0*/  LDC.U8 R2, c[0x0][0x3d9] ;  /* 0x0000f640ff027b82 */ /* 0x000e620000000000 */
[----:B------:R-:W-:Y:S02]  /*1bb0*/  LEA.HI.SX32 R24, R4, 0x1, 0x1 ;  /* 0x0000000104187811 */ /* 0x000fe400078f0aff */
[----:B------:R-:W-:-:S06]  /*1bc0*/  ISETP.GT.U32.AND P6, PT, R14, R25, PT ;  /* 0x000000190e00720c */ /* 0x000fcc0003fc4070 */
[----:B------:R-:W-:Y:S02]  /*1bd0*/  @!P3 IMAD.IADD R39, R39, 0x1, -R14 ;  /* 0x000000012727b824 */ /* 0x000fe400078e0a0e */
[----:B0-----:R-:W-:Y:S01]  /*1be0*/  FADD.FTZ R26, R29, R26 ;  /* 0x0000001a1d1a7221 */ /* 0x001fe20000010000 */
[----:B------:R-:W-:Y:S01]  /*1bf0*/  @!P3 VIADD R28, R28, 0x1 ;  /* 0x000000011c1cb836 */ /* 0x000fe20000000000 */
[C---:B------:R-:W-:Y:S01]  /*1c00*/  ISETP.GT.AND P3, PT, R8.reuse, RZ, PT ;  /* 0x000000ff0800720c */ /* 0x040fe20003f64270 */
[----:B------:R-:W-:Y:S01]  /*1c10*/  @!P5 IMAD.MOV R37, RZ, RZ, -R37 ;  /* 0x000000ffff25d224 */ /* 0x000fe200078e0a25 */
[----:B------:R-:W-:Y:S01]  /*1c20*/  ISETP.GE.U32.AND P0, PT, R39, R14, PT ;  /* 0x0000000e2700720c */ /* 0x000fe20003f06070 */
[----:B------:R-:W-:Y:S02]  /*1c30*/  @!P6 IMAD.IADD R25, R25, 0x1, -R14 ;  /* 0x000000011919e824 */ /* 0x000fe400078e0a0e */
[----:B------:R-:W-:Y:S01]  /*1c40*/  @!P6 VIADD R33, R33, 0x1 ;  /* 0x000000012121e836 */ /* 0x000fe20000000000 */
[----:B------:R-:W-:-:S02]  /*1c50*/  ISETP.NE.AND P6, PT, R8, RZ, PT ;  /* 0x000000ff0800720c */ /* 0x000fc40003fc5270 */
[----:B------:R-:W-:Y:S02]  /*1c60*/  ISETP.GE.U32.AND P5, PT, R25, R14, PT ;  /* 0x0000000e1900720c */ /* 0x000fe40003fa6070 */
[----:B------:R-:W-:Y:S02]  /*1c70*/  SHF.R.S32.HI R25, RZ, 0x1f, R4 ;  /* 0x0000001fff197819 */ /* 0x000fe40000011404 */
[----:B------:R-:W-:-:S03]  /*1c80*/  SHF.R.S32.HI R14, RZ, 0x1f, R8 ;  /* 0x0000001fff0e7819 */ /* 0x000fc60000011408 */
[----:B------:R-:W-:Y:S01]  /*1c90*/  @P0 VIADD R28, R28, 0x1 ;  /* 0x000000011c1c0836 */ /* 0x000fe20000000000 */
[----:B------:R-:W-:Y:S01]  /*1ca0*/  FSETP.NE.FTZ.AND P0, PT, R26, RZ, PT ;  /* 0x000000ff1a00720b */ /* 0x000fe20003f15000 */
[----:B------:R-:W-:Y:S01]  /*1cb0*/  @!P2 IMAD.MOV R24, RZ, RZ, R25 ;  /* 0x000000ffff18a224 */ /* 0x000fe200078e0219 */
[----:B------:R-:W-:Y:S01]  /*1cc0*/  ISETP.GE.AND P2, PT, R6, RZ, PT ;  /* 0x000000ff0600720c */ /* 0x000fe20003f46270 */
[----:B------:R-:W-:Y:S01]  /*1cd0*/  @!P3 IMAD.MOV R10, RZ, RZ, R14 ;  /* 0x000000ffff0ab224 */ /* 0x000fe200078e020e */
[----:B------:R-:W-:Y:S01]  /*1ce0*/  @!P6 LOP3.LUT R37, RZ, R27, RZ, 0x33, !PT ;  /* 0x0000001bff25e212 */ /* 0x000fe200078e33ff */
[----:B------:R-:W-:Y:S01]  /*1cf0*/  @!P1 IMAD.MOV R28, RZ, RZ, -R28 ;  /* 0x000000ffff1c9224 */ /* 0x000fe200078e0a1c */
[----:B-1----:R-:W-:Y:S01]  /*1d00*/  ISETP.NE.AND P3, PT, R2, RZ, PT ;  /* 0x000000ff0200720c */ /* 0x002fe20003f65270 */
[----:B------:R-:W-:Y:S01]  /*1d10*/  @P5 VIADD R33, R33, 0x1 ;  /* 0x0000000121215836 */ /* 0x000fe20000000000 */
[----:B------:R-:W-:Y:S02]  /*1d20*/  LOP3.LUT P5, RZ, R0, 0x3, RZ, 0xc0, !PT ;  /* 0x0000000300ff7812 */ /* 0x000fe400078ac0ff */
[----:B------:R-:W-:-:S02]  /*1d30*/  ISETP.NE.AND P1, PT, R31, RZ, PT ;  /* 0x000000ff1f00720c */ /* 0x000fc40003f25270 */
[----:B------:R-:W-:Y:S01]  /*1d40*/  ISETP.GT.OR P5, PT, R0, 0x1f, P5 ;  /* 0x0000001f0000780c */ /* 0x000fe20002fa4670 */
[----:B------:R-:W0:Y:S01]  /*1d50*/  @P0 MUFU.LG2 R26, R26 ;  /* 0x0000001a001a0308 */ /* 0x000e220000000c00 */
[----:B------:R-:W-:Y:S01]  /*1d60*/  LOP3.LUT R27, RZ, R31, RZ, 0x33, !PT ;  /* 0x0000001fff1b7212 */ /* 0x000fe200078e33ff */
[----:B------:R-:W-:Y:S01]  /*1d70*/  @!P2 IMAD.MOV R33, RZ, RZ, -R33 ;  /* 0x000000ffff21a224 */ /* 0x000fe200078e0a21 */
[----:B------:R-:W-:Y:S02]  /*1d80*/  SEL R25, R13, 0x1, !P3 ;  /* 0x000000010d197807 */ /* 0x000fe40005800000 */
[C---:B------:R-:W-:Y:S02]  /*1d90*/  SEL R28, R27.reuse, R28, !P1 ;  /* 0x0000001c1b1c7207 */ /* 0x040fe40004800000 */
[----:B------:R-:W-:Y:S01]  /*1da0*/  SEL R2, R27, R33, !P1 ;  /* 0x000000211b027207 */ /* 0x000fe20004800000 */
[----:B------:R-:W-:Y:S01]  /*1db0*/  IMAD.MOV.U32 R27, RZ, RZ, 0x7f800000 ;  /* 0x7f800000ff1b7424 */ /* 0x000fe200078e00ff */
[----:B------:R-:W-:Y:S01]  /*1dc0*/  ISETP.LT.U32.AND P2, PT, R22, R37, PT ;  /* 0x000000251600720c */ /* 0x000fe20003f41070 */
[-C--:B------:R-:W-:Y:S01]  /*1dd0*/  IMAD R29, R28, R25.reuse, RZ ;  /* 0x000000191c1d7224 */ /* 0x080fe200078e02ff */
[----:B------:R-:W-:Y:S01]  /*1de0*/  SHF.R.S32.HI R13, RZ, 0x1f, R37 ;  /* 0x0000001fff0d7819 */ /* 0x000fe20000011425 */
[----:B------:R-:W-:-:S03]  /*1df0*/  IMAD R25, R2, R25, RZ ;  /* 0x0000001902197224 */ /* 0x000fc600078e02ff */
[----:B------:R-:W-:Y:S01]  /*1e00*/  ISETP.LT.AND.EX P2, PT, R23, R13, PT, P2 ;  /* 0x0000000d1700720c */ /* 0x000fe20003f41320 */
[----:B------:R-:W-:Y:S02]  /*1e10*/  IMAD R10, R25, R10, RZ ;  /* 0x0000000a190a7224 */ /* 0x000fe400078e02ff */
[----:B0-----:R-:W-:Y:S01]  /*1e20*/  @P0 FFMA.FTZ R27, R26, 0.69314718246459960938, R11 ;  /* 0x3f3172181a1b0823 */ /* 0x001fe2000001000b */
[----:B------:R-:W-:Y:S01]  /*1e30*/  IMAD R11, R24, R29, RZ ;  /* 0x0000001d180b7224 */ /* 0x000fe200078e02ff */
[----:B------:R-:W-:Y:S02]  /*1e40*/  SEL R14, R22, R37, P2 ;  /* 0x00000025160e7207 */ /* 0x000fe40001000000 */
[----:B------:R-:W-:Y:S01]  /*1e50*/  SEL R13, R23, R13, P2 ;  /* 0x0000000d170d7207 */ /* 0x000fe20001000000 */
        /* <DEDUP_REMOVED lines=38> */
[----:B------:R-:W-:Y:S05]  /*20c0*/  CALL.REL.NOINC `($__internal_5_$__cuda_sm20_div_s64) ;  /* 0x0000002400007944 */ /* 0x000fea0003c00000 */
        /* <DEDUP_REMOVED lines=10> */
.L_x_260:
        /* <DEDUP_REMOVED lines=22> */
.L_x_261:
[----:B------:R-:W-:Y:S05]  /*22d0*/  BSYNC B0 ;  /* 0x0000000000007941 */ /* 0x000fea0003800000 */
.L_x_259:
[----:B------:R-:W-:Y:S01]  /*22e0*/  LOP3.LUT R0, R21, R5, RZ, 0xfc, !PT ;  /* 0x0000000515007212 */ /* 0x000fe200078efcff */
[----:B------:R-:W-:Y:S03]  /*22f0*/  BSSY B0, `(.L_x_262) ;  /* 0x0000028000007945 */ /* 0x000fe60003800000 */
[----:B------:R-:W-:-:S13]  /*2300*/  ISETP.NE.U32.AND P0, PT, R0, RZ, PT ;  /* 0x000000ff0000720c */ /* 0x000fda0003f05070 */
[----:B------:R-:W-:Y:S05]  /*2310*/  @!P0 BRA `(.L_x_263) ;  /* 0x00000000003c8947 */ /* 0x000fea0003800000 */
[----:B------:R-:W-:Y:S01]  /*2320*/  IMAD.MOV.U32 R24, RZ, RZ, R3 ;  /* 0x000000ffff187224 */ /* 0x000fe200078e0003 */
[----:B------:R-:W-:Y:S02]  /*2330*/  MOV R6, R5 ;  /* 0x0000000500067202 */ /* 0x000fe40000000f00 */
[----:B------:R-:W-:Y:S02]  /*2340*/  MOV R22, 0x2360 ;  /* 0x0000236000167802 */ /* 0x000fe40000000f00 */
[----:B------:R-:W-:Y:S05]  /*2350*/  CALL.REL.NOINC `($__internal_5_$__cuda_sm20_div_s64) ;  /* 0x00000020005c7944 */ /* 0x000fea0003c00000 */
        /* <DEDUP_REMOVED lines=11> */
.L_x_263:
        /* <DEDUP_REMOVED lines=22> */
.L_x_264:
[----:B------:R-:W-:Y:S05]  /*2570*/  BSYNC B0 ;  /* 0x0000000000007941 */ /* 0x000fea0003800000 */
.L_x_262:
[----:B------:R-:W0:Y:S01]  /*2580*/  LDC.64 R2, c[0x0][0x2c0] ;  /* 0x0000b000ff027b82 */ /* 0x000e220000000a00 */
[----:B------:R-:W-:Y:S01]  /*2590*/  LOP3.LUT R0, R37, R9, RZ, 0xfc, !PT ;  /* 0x0000000925007212 */ /* 0x000fe200078efcff */
[----:B------:R-:W-:Y:S03]  /*25a0*/  BSSY B0, `(.L_x_265) ;  /* 0x0000029000007945 */ /* 0x000fe60003800000 */
[----:B------:R-:W-:Y:S01]  /*25b0*/  ISETP.NE.U32.AND P0, PT, R0, RZ, PT ;  /* 0x000000ff0000720c */ /* 0x000fe20003f05070 */
[C---:B0-----:R-:W-:Y:S01]  /*25c0*/  IMAD R3, R2.reuse, R3, RZ ;  /* 0x0000000302037224 */ /* 0x041fe200078e02ff */
[----:B------:R-:W-:-:S11]  /*25d0*/  SEL R28, R2, 0x1, P3 ;  /* 0x00000001021c7807 */ /* 0x000fd60001800000 */
[----:B------:R-:W-:Y:S05]  /*25e0*/  @!P0 BRA `(.L_x_266) ;  /* 0x0000000000388947 */ /* 0x000fea0003800000 */
[----:B------:R-:W-:Y:S01]  /*25f0*/  IMAD.MOV.U32 R26, RZ, RZ, R36 ;  /* 0x000000ffff1a7224 */ /* 0x000fe200078e0024 */
[----:B------:R-:W-:Y:S01]  /*2600*/  MOV R24, R31 ;  /* 0x0000001f00187202 */ /* 0x000fe20000000f00 */
[----:B------:R-:W-:Y:S01]  /*2610*/  IMAD.MOV.U32 R21, RZ, RZ, R37 ;  /* 0x000000ffff157224 */ /* 0x000fe200078e0025 */
[----:B------:R-:W-:Y:S02]  /*2620*/  MOV R6, R9 ;  /* 0x0000000900067202 */ /* 0x000fe40000000f00 */
[----:B------:R-:W-:Y:S02]  /*2630*/  MOV R22, 0x2650 ;  /* 0x0000265000167802 */ /* 0x000fe40000000f00 */
[----:B------:R-:W-:Y:S05]  /*2640*/  CALL.REL.NOINC `($__internal_5_$__cuda_sm20_div_s64) ;  /* 0x0000001c00a07944 */ /* 0x000fea0003c00000 */
        /* <DEDUP_REMOVED lines=8> */
.L_x_266:
[----:B------:R-:W0:Y:S01]  /*26d0*/  I2F.U32.RP R6, R31 ;  /* 0x0000001f00067306 */ /* 0x000e220000209000 */
[----:B------:R-:W-:Y:S01]  /*26e0*/  HFMA2.MMA R22, -RZ, RZ, 0, 0 ;  /* 0x00000000ff167435 */ /* 0x000fe200000001ff */
[----:B------:R-:W-:-:S06]  /*26f0*/  ISETP.NE.U32.AND P0, PT, R31, RZ, PT ;  /* 0x000000ff1f00720c */ /* 0x000fcc0003f05070 */
[----:B0-----:R-:W0:Y:S02]  /*2700*/  MUFU.RCP R2, R6 ;  /* 0x0000000600027308 */ /* 0x001e240000001000 */
[----:B0-----:R-:W-:-:S06]  /*2710*/  IADD3 R2, R2, 0xffffffe, RZ ;  /* 0x0ffffffe02027810 */ /* 0x001fcc0007ffe0ff */
[----:B------:R-:W0:Y:S02]  /*2720*/  F2I.FTZ.U32.TRUNC.NTZ R23, R2 ;  /* 0x0000000200177305 */ /* 0x000e24000021f000 */
[----:B0-----:R-:W-:Y:S01]  /*2730*/  IMAD.MOV R0, RZ, RZ, -R23 ;  /* 0x000000ffff007224 */ /* 0x001fe200078e0a17 */
[----:B------:R-:W-:-:S03]  /*2740*/  MOV R2, RZ ;  /* 0x000000ff00027202 */ /* 0x000fc60000000f00 */
[----:B------:R-:W-:-:S04]  /*2750*/  IMAD R0, R0, R31, RZ ;  /* 0x0000001f00007224 */ /* 0x000fc800078e02ff */
[----:B------:R-:W-:-:S06]  /*2760*/  IMAD.HI.U32 R23, R23, R0, R22 ;  /* 0x0000000017177227 */ /* 0x000fcc00078e0016 */
[----:B------:R-:W-:Y:S01]  /*2770*/  IMAD.HI.U32 R22, R23, R36, RZ ;  /* 0x0000002417167227 */ /* 0x000fe200078e00ff */
[----:B------:R-:W-:-:S03]  /*2780*/  HFMA2.MMA R23, -RZ, RZ, 0, 0 ;  /* 0x00000000ff177435 */ /* 0x000fc600000001ff */
        /* <DEDUP_REMOVED lines=10> */
.L_x_267:
[----:B------:R-:W-:Y:S05]  /*2830*/  BSYNC B0 ;  /* 0x0000000000007941 */ /* 0x000fea0003800000 */
.L_x_265:
[-C--:B------:R-:W-:Y:S01]  /*2840*/  IMAD R0, R35, R20.reuse, RZ ;  /* 0x0000001423007224 */ /* 0x080fe200078e02ff */
[----:B------:R-:W-:Y:S01]  /*2850*/  ULDC.U8 UR5, c[0x0][0x3d9] ;  /* 0x0000f64000057ab9 */ /* 0x000fe20000000000 */
[C---:B------:R-:W-:Y:S01]  /*2860*/  IMAD.WIDE.U32 R24, R34.reuse, R20, RZ ;  /* 0x0000001422187225 */ /* 0x040fe200078e00ff */
[----:B------:R-:W-:Y:S01]  /*2870*/  UISETP.NE.AND UP0, UPT, UR5, URZ, UPT ;  /* 0x0000003f0500728c */ /* 0x000fe2000bf05270 */
[----:B------:R-:W-:Y:S01]  /*2880*/  SHF.R.S32.HI R21, RZ, 0x1f, R28 ;  /* 0x0000001fff157819 */ /* 0x000fe2000001141c */
[----:B------:R-:W-:Y:S01]  /*2890*/  ULDC UR4, c[0x0][0x2c4] ;  /* 0x0000b10000047ab9 */ /* 0x000fe20000000800 */
[----:B------:R-:W-:Y:S01]  /*28a0*/  IMAD R35, R34, R19, R0 ;  /* 0x0000001322237224 */ /* 0x000fe200078e0200 */
[----:B------:R-:W-:Y:S01]  /*28b0*/  USEL UR4, UR4, 0x1, !UP0 ;  /* 0x0000000104047887 */ /* 0x000fe2000c000000 */
[----:B------:R-:W-:Y:S01]  /*28c0*/  IMAD R9, R2, R3, RZ ;  /* 0x0000000302097224 */ /* 0x000fe200078e02ff */
[----:B------:R-:W-:Y:S01]  /*28d0*/  BSSY B0, `(.L_x_268) ;  /* 0x0000040000007945 */ /* 0x000fe20003800000 */
[----:B------:R-:W-:Y:S01]  /*28e0*/  IMAD R5, R5, R28, RZ ;  /* 0x0000001c05057224 */ /* 0x000fe200078e02ff */
[----:B------:R-:W-:Y:S01]  /*28f0*/  IADD3 R35, R25, R35, RZ ;  /* 0x0000002319237210 */ /* 0x000fe20007ffe0ff */
[----:B------:R-:W-:Y:S01]  /*2900*/  USHF.R.S32.HI UR5, URZ, 0x1f, UR4 ;  /* 0x0000001f3f057899 */ /* 0x000fe20008011404 */
[----:B------:R-:W-:-:S02]  /*2910*/  IMAD R23, R23, UR4, RZ ;  /* 0x0000000417177c24 */ /* 0x000fc4000f8e02ff */
[----:B------:R-:W-:Y:S02]  /*2920*/  IMAD R21, R21, R32, R5 ;  /* 0x0000002015157224 */ /* 0x000fe400078e0205 */
[-C--:B------:R-:W-:Y:S02]  /*2930*/  IMAD R0, R35, R18.reuse, RZ ;  /* 0x0000001223007224 */ /* 0x080fe400078e02ff */
[----:B------:R-:W-:-:S04]  /*2940*/  IMAD.WIDE.U32 R34, R24, R18, RZ ;  /* 0x0000001218227225 */ /* 0x000fc800078e00ff */
[----:B------:R-:W-:Y:S01]  /*2950*/  IMAD R25, R17, R24, R0 ;  /* 0x0000001811197224 */ /* 0x000fe200078e0200 */
[----:B------:R-:W-:Y:S01]  /*2960*/  SHF.R.S32.HI R0, RZ, 0x1f, R3 ;  /* 0x0000001fff007819 */ /* 0x000fe20000011403 */
[----:B------:R-:W-:-:S03]  /*2970*/  IMAD.WIDE.U32 R38, R36, R3, RZ ;  /* 0x0000000324267225 */ /* 0x000fc600078e00ff */
[----:B------:R-:W-:Y:S01]  /*2980*/  IADD3 R6, R35, R25, RZ ;  /* 0x0000001923067210 */ /* 0x000fe20007ffe0ff */
[----:B------:R-:W-:Y:S02]  /*2990*/  IMAD R9, R0, R36, R9 ;  /* 0x0000002400097224 */ /* 0x000fe400078e0209 */
[----:B------:R-:W-:Y:S01]  /*29a0*/  IMAD.WIDE.U32 R32, R32, R28, RZ ;  /* 0x0000001c20207225 */ /* 0x000fe200078e00ff */
[----:B------:R-:W-:Y:S02]  /*29b0*/  LOP3.LUT R0, R43, R6, RZ, 0xfc, !PT ;  /* 0x000000062b007212 */ /* 0x000fe400078efcff */
[----:B------:R-:W-:Y:S01]  /*29c0*/  IADD3 R9, R39, R9, RZ ;  /* 0x0000000927097210 */ /* 0x000fe20007ffe0ff */
[----:B------:R-:W-:Y:S01]  /*29d0*/  IMAD R23, R22, UR5, R23 ;  /* 0x0000000516177c24 */ /* 0x000fe2000f8e0217 */
[----:B------:R-:W-:Y:S01]  /*29e0*/  ISETP.NE.U32.AND P0, PT, R0, RZ, PT ;  /* 0x000000ff0000720c */ /* 0x000fe20003f05070 */
[----:B------:R-:W-:-:S04]  /*29f0*/  IMAD.WIDE.U32 R36, R22, UR4, RZ ;  /* 0x0000000416247c25 */ /* 0x000fc8000f8e00ff */
[----:B------:R-:W-:Y:S01]  /*2a00*/  IMAD R5, R8, R3, RZ ;  /* 0x0000000308057224 */ /* 0x000fe200078e02ff */
[----:B------:R-:W-:Y:S01]  /*2a10*/  IADD3 R8, R37, R23, RZ ;  /* 0x0000001725087210 */ /* 0x000fe20007ffe0ff */
[----:B------:R-:W-:Y:S01]  /*2a20*/  IMAD R4, R4, R3, RZ ;  /* 0x0000000304047224 */ /* 0x000fe200078e02ff */
[----:B------:R-:W-:-:S05]  /*2a30*/  IADD3 R3, R33, R21, RZ ;  /* 0x0000001521037210 */ /* 0x000fca0007ffe0ff */
[----:B------:R-:W-:Y:S05]  /*2a40*/  @!P0 BRA `(.L_x_269) ;  /* 0x0000000000448947 */ /* 0x000fea0003800000 */
[----:B------:R-:W-:Y:S01]  /*2a50*/  IMAD.MOV.U32 R26, RZ, RZ, R42 ;  /* 0x000000ffff1a7224 */ /* 0x000fe200078e002a */
[----:B------:R-:W-:Y:S01]  /*2a60*/  MOV R21, R43 ;  /* 0x0000002b00157202 */ /* 0x000fe20000000f00 */
[----:B------:R-:W-:Y:S01]  /*2a70*/  IMAD.MOV.U32 R24, RZ, RZ, R34 ;  /* 0x000000ffff187224 */ /* 0x000fe200078e0022 */
[----:B------:R-:W-:Y:S02]  /*2a80*/  MOV R22, 0x2aa0 ;  /* 0x00002aa000167802 */ /* 0x000fe40000000f00 */
[----:B------:R-:W-:Y:S05]  /*2a90*/  CALL.REL.NOINC `($__internal_5_$__cuda_sm20_div_s64) ;  /* 0x00000018008c7944 */ /* 0x000fea0003c00000 */
        /* <DEDUP_REMOVED lines=12> */
.L_x_269:
        /* <DEDUP_REMOVED lines=23> */
.L_x_270:
[----:B------:R-:W-:Y:S05]  /*2cd0*/  BSYNC B0 ;  /* 0x0000000000007941 */ /* 0x000fea0003800000 */
.L_x_268:
        /* <DEDUP_REMOVED lines=19> */
.L_x_272:
        /* <DEDUP_REMOVED lines=22> */
.L_x_273:
[----:B------:R-:W-:Y:S05]  /*2f70*/  BSYNC B0 ;  /* 0x0000000000007941 */ /* 0x000fea0003800000 */
.L_x_271:
        /* <DEDUP_REMOVED lines=21> */
.L_x_275:
        /* <DEDUP_REMOVED lines=23> */
.L_x_276:
[----:B------:R-:W-:Y:S05]  /*3240*/  BSYNC B0 ;  /* 0x0000000000007941 */ /* 0x000fea0003800000 */
.L_x_274:
        /* <DEDUP_REMOVED lines=30> */
[-C--:B------:R-:W-:Y:S02]  /*3430*/  IADD3.X R21, RZ, ~R23.reuse, RZ, P0, !PT ;  /* 0x80000017ff157210 */ /* 0x080fe400007fe4ff */
        /* <DEDUP_REMOVED lines=8> */
.L_x_278:
        /* <DEDUP_REMOVED lines=23> */
.L_x_279:
[----:B------:R-:W-:Y:S05]  /*3630*/  BSYNC B0 ;  /* 0x0000000000007941 */ /* 0x000fea0003800000 */
.L_x_277:
[----:B------:R-:W-:Y:S01]  /*3640*/  LOP3.LUT R0, R35, R13, RZ, 0xfc, !PT ;  /* 0x0000000d23007212 */ /* 0x000fe200078efcff */
[----:B------:R-:W-:Y:S01]  /*3650*/  IMAD R47, R7, R28, RZ ;  /* 0x0000001c072f7224 */ /* 0x000fe200078e02ff */
[----:B------:R-:W-:Y:S02]  /*3660*/  BSSY B0, `(.L_x_280) ;  /* 0x0000030000007945 */ /* 0x000fe40003800000 */
[----:B------:R-:W-:Y:S01]  /*3670*/  ISETP.NE.U32.AND P0, PT, R0, RZ, PT ;  /* 0x000000ff0000720c */ /* 0x000fe20003f05070 */
        /* <DEDUP_REMOVED lines=23> */
.L_x_281:
        /* <DEDUP_REMOVED lines=23> */
.L_x_282:
[----:B------:R-:W-:Y:S05]  /*3960*/  BSYNC B0 ;  /* 0x0000000000007941 */ /* 0x000fea0003800000 */
.L_x_280:
        /* <DEDUP_REMOVED lines=21> */
.L_x_258:
[----:B------:R-:W-:Y:S02]  /*3ac0*/  ULDC.64 UR4, c[0x0][0x2b0] ;  /* 0x0000ac0000047ab9 */ /* 0x000fe40000000a00 */
[----:B------:R-:W-:-:S04]  /*3ad0*/  LEA R2, P0, R32, UR4, 0x2 ;  /* 0x0000000420027c11 */ /* 0x000fc8000f8010ff */
[----:B------:R-:W-:-:S05]  /*3ae0*/  LEA.HI.X R3, R32, UR5, R33, 0x2, P0 ;  /* 0x0000000520037c11 */ /* 0x000fca00080f1421 */
[----:B------:R0:W-:Y:S04]  /*3af0*/  STG.E desc[UR8][R2.64], R27 ;  /* 0x0000001b02007986 */ /* 0x0001e8000c101908 */
.L_x_257:
[----:B------:R-:W-:Y:S05]  /*3b00*/  BSYNC B1 ;  /* 0x0000000000017941 */ /* 0x000fea0003800000 */
.L_x_256:
[----:B------:R-:W2:Y:S01]  /*3b10*/  S2R R6, SR_TID.X ;  /* 0x0000000000067919 */ /* 0x000ea20000002100 */
[----:B01----:R-:W0:Y:S01]  /*3b20*/  LDC R2, c[0x0][0x3c4] ;  /* 0x0000f100ff027b82 */ /* 0x003e220000000800 */
[----:B------:R-:W-:Y:S01]  /*3b30*/  BSSY B0, `(.L_x_283) ;  /* 0x0000010000007945 */ /* 0x000fe20003800000 */
[----:B--2---:R-:W-:-:S04]  /*3b40*/  SHF.R.S32.HI R5, RZ, 0x1f, R6 ;  /* 0x0000001fff057819 */ /* 0x004fc80000011406 */
[----:B------:R-:W-:-:S04]  /*3b50*/  LEA.HI R4, R5, R6, RZ, 0x2 ;  /* 0x0000000605047211 */ /* 0x000fc800078f10ff */
[----:B------:R-:W-:-:S05]  /*3b60*/  LOP3.LUT R4, R4, 0xfffffffc, RZ, 0xc0, !PT ;  /* 0xfffffffc04047812 */ /* 0x000fca00078ec0ff */
[----:B------:R-:W-:-:S05]  /*3b70*/  IMAD.IADD R3, R6, 0x1, -R4 ;  /* 0x0000000106037824 */ /* 0x000fca00078e0a04 */
[----:B0-----:R-:W-:-:S13]  /*3b80*/  ISETP.GE.OR P4, PT, R3, R2, P4 ;  /* 0x000000020300720c */ /* 0x001fda0002786670 */
[----:B------:R-:W-:Y:S05]  /*3b90*/  @P4 BRA `(.L_x_284) ;  /* 0x0000000000244947 */ /* 0x000fea0003800000 */
[----:B------:R-:W0:Y:S01]  /*3ba0*/  S2R R0, SR_CgaCtaId ;  /* 0x0000000000007919 */ /* 0x000e220000008800 */
[----:B------:R-:W-:Y:S01]  /*3bb0*/  FADD.FTZ R8, -R27, R30 ;  /* 0x0000001e1b087221 */ /* 0x000fe20000010100 */
[----:B------:R-:W-:-:S03]  /*3bc0*/  MOV R9, 0x400 ;  /* 0x0000040000097802 */ /* 0x000fc60000000f00 */
[----:B------:R-:W-:-:S06]  /*3bd0*/  FMUL.FTZ R8, R8, 1.4426950216293334961 ;  /* 0x3fb8aa3b08087820 */ /* 0x000fcc0000410000 */
[----:B------:R-:W1:Y:S01]  /*3be0*/  MUFU.EX2 R8, R8 ;  /* 0x0000000800087308 */ /* 0x000e620000000800 */
[----:B0-----:R-:W-:-:S05]  /*3bf0*/  LEA R0, R0, R9, 0x18 ;  /* 0x0000000900007211 */ /* 0x001fca00078ec0ff */
[----:B------:R-:W-:-:S05]  /*3c00*/  IMAD R3, R3, 0x24, R0 ;  /* 0x0000002403037824 */ /* 0x000fca00078e0200 */
[----:B------:R-:W-:-:S05]  /*3c10*/  IADD3 R3, R4, R3, RZ ;  /* 0x0000000304037210 */ /* 0x000fca0007ffe0ff */
[----:B-1----:R0:W-:Y:S02]  /*3c20*/  STS [R3], R8 ;  /* 0x0000000803007388 */ /* 0x0021e40000000800 */
.L_x_284:
[----:B------:R-:W-:Y:S05]  /*3c30*/  BSYNC B0 ;  /* 0x0000000000007941 */ /* 0x000fea0003800000 */
.L_x_283:
[----:B------:R-:W-:Y:S01]  /*3c40*/  BAR.SYNC.DEFER_BLOCKING 0x0 ;  /* 0x0000000000007b1d */ /* 0x000fe20000010000 */
[----:B------:R-:W-:Y:S01]  /*3c50*/  ISETP.GE.AND P0, PT, R2, 0x1, PT ;  /* 0x000000010200780c */ /* 0x000fe20003f06270 */
[----:B------:R-:W-:Y:S01]  /*3c60*/  IMAD.MOV.U32 R0, RZ, RZ, RZ ;  /* 0x000000ffff007224 */ /* 0x000fe200078e00ff */
[----:B------:R-:W-:Y:S01]  /*3c70*/  LEA.HI R16, R5, R6, RZ, 0x4 ;  /* 0x0000000605107211 */ /* 0x000fe200078f20ff */
[----:B------:R-:W-:-:S03]  /*3c80*/  IMAD.MOV.U32 R5, RZ, RZ, RZ ;  /* 0x000000ffff057224 */ /* 0x000fc600078e00ff */
[----:B0-----:R-:W-:Y:S02]  /*3c90*/  LOP3.LUT R3, R16, 0x3ffffff0, RZ, 0xc0, !PT ;  /* 0x3ffffff010037812 */ /* 0x001fe400078ec0ff */
[----:B------:R-:W-:-:S03]  /*3ca0*/  SHF.R.S32.HI R16, RZ, 0x4, R16 ;  /* 0x00000004ff107819 */ /* 0x000fc60000011410 */
[----:B------:R-:W-:Y:S01]  /*3cb0*/  IMAD.IADD R6, R6, 0x1, -R3 ;  /* 0x0000000106067824 */ /* 0x000fe200078e0a03 */
[----:B------:R-:W-:-:S03]  /*3cc0*/  CS2R R2, SRZ ;  /* 0x0000000000027805 */ /* 0x000fc6000001ff00 */
[----:B------:R-:W-:Y:S01]  /*3cd0*/  IMAD.SHL.U32 R18, R6, 0x4, RZ ;  /* 0x0000000406127824 */ /* 0x000fe200078e00ff */
[----:B------:R-:W-:Y:S06]  /*3ce0*/  @!P0 BRA `(.L_x_285) ;  /* 0x0000000000a88947 */ /* 0x000fec0003800000 */
        /* <DEDUP_REMOVED lines=23> */
.L_x_288:
        /* <DEDUP_REMOVED lines=10> */
.L_x_287:
[----:B------:R-:W-:Y:S05]  /*3f00*/  BSYNC B0 ;  /* 0x0000000000007941 */ /* 0x000fea0003800000 */
.L_x_286:
        /* <DEDUP_REMOVED lines=8> */
.L_x_285:
[----:B------:R-:W-:-:S04]  /*3f90*/  IADD3 R16, R16, UR7, RZ ;  /* 0x0000000710107c10 */ /* 0x000fc8000fffe0ff */
[----:B------:R-:W-:-:S13]  /*3fa0*/  ISETP.GE.AND P0, PT, R16, R12, PT ;  /* 0x0000000c1000720c */ /* 0x000fda0003f06270 */
[----:B------:R-:W-:Y:S05]  /*3fb0*/  @P0 EXIT ;  /* 0x000000000000094d */ /* 0x000fea0003800000 */
[----:B------:R-:W-:Y:S02]  /*3fc0*/  ULDC UR4, c[0x0][0x2d0] ;  /* 0x0000b40000047ab9 */ /* 0x000fe40000000800 */
[----:B------:R-:W-:-:S13]  /*3fd0*/  ISETP.GE.AND P0, PT, R18, UR4, PT ;  /* 0x0000000412007c0c */ /* 0x000fda000bf06270 */
[----:B------:R-:W-:Y:S05]  /*3fe0*/  @P0 EXIT ;  /* 0x000000000000094d */ /* 0x000fea0003800000 */
[-C--:B------:R-:W-:Y:S01]  /*3ff0*/  IABS R10, R7.reuse ;  /* 0x00000007000a7213 */ /* 0x080fe20000000000 */
[----:B------:R-:W0:Y:S01]  /*4000*/  LDC R6, c[0x0][0x2c4] ;  /* 0x0000b100ff067b82 */ /* 0x000e220000000800 */
[----:B------:R-:W-:Y:S01]  /*4010*/  IABS R12, R16 ;  /* 0x00000010000c7213 */ /* 0x000fe20000000000 */
[----:B------:R-:W-:Y:S01]  /*4020*/  ULDC.64 UR4, c[0x0][0x290] ;  /* 0x0000a40000047ab9 */ /* 0x000fe20000000a00 */
[----:B------:R-:W1:Y:S01]  /*4030*/  I2F.RP R8, R10 ;  /* 0x0000000a00087306 */ /* 0x000e620000209400 */
[----:B------:R-:W-:Y:S02]  /*4040*/  IABS R11, R7 ;  /* 0x00000007000b7213 */ /* 0x000fe40000000000 */
[----:B------:R-:W-:Y:S02]  /*4050*/  SHF.R.S32.HI R19, RZ, 0x1f, R18 ;  /* 0x0000001fff137819 */ /* 0x000fe40000011412 */
[----:B------:R-:W-:Y:S01]  /*4060*/  F2FP.F16.F32.PACK_AB R5, R2, R5 ;  /* 0x000000050205723e */ /* 0x000fe200000000ff */
[----:B------:R-:W-:-:S02]  /*4070*/  IMAD.MOV R11, RZ, RZ, -R11 ;  /* 0x000000ffff0b7224 */ /* 0x000fc400078e0a0b */
[----:B-1----:R-:W1:Y:S02]  /*4080*/  MUFU.RCP R14, R8 ;  /* 0x00000008000e7308 */ /* 0x002e640000001000 */
[----:B-1----:R-:W-:-:S06]  /*4090*/  VIADD R14, R14, 0xffffffe ;  /* 0x0ffffffe0e0e7836 */ /* 0x002fcc0000000000 */
[----:B------:R1:W2:Y:S02]  /*40a0*/  F2I.FTZ.U32.TRUNC.NTZ R15, R14 ;  /* 0x0000000e000f7305 */ /* 0x0002a4000021f000 */
[----:B-1----:R-:W-:Y:S01]  /*40b0*/  HFMA2.MMA R14, -RZ, RZ, 0, 0 ;  /* 0x00000000ff0e7435 */ /* 0x002fe200000001ff */
[----:B--2---:R-:W-:-:S04]  /*40c0*/  IMAD.MOV R4, RZ, RZ, -R15 ;  /* 0x000000ffff047224 */ /* 0x004fc800078e0a0f */
[----:B------:R-:W-:Y:S01]  /*40d0*/  IMAD R9, R4, R10, RZ ;  /* 0x0000000a04097224 */ /* 0x000fe200078e02ff */
[----:B0-----:R-:W-:-:S04]  /*40e0*/  IABS R4, R6 ;  /* 0x0000000600047213 */ /* 0x001fc80000000000 */
[----:B------:R-:W-:-:S06]  /*40f0*/  IMAD.HI.U32 R9, R15, R9, R14 ;  /* 0x000000090f097227 */ /* 0x000fcc00078e000e */
[----:B------:R-:W-:Y:S02]  /*4100*/  IMAD.HI.U32 R8, R9, R12, RZ ;  /* 0x0000000c09087227 */ /* 0x000fe400078e00ff */
[----:B------:R-:W0:Y:S02]  /*4110*/  I2F.RP R9, R4 ;  /* 0x0000000400097306 */ /* 0x000e240000209400 */
[----:B------:R-:W-:-:S05]  /*4120*/  IMAD R11, R8, R11, R12 ;  /* 0x0000000b080b7224 */ /* 0x000fca00078e020c */
[----:B------:R-:W-:Y:S01]  /*4130*/  ISETP.GT.U32.AND P1, PT, R10, R11, PT ;  /* 0x0000000b0a00720c */ /* 0x000fe20003f24070 */
[----:B0-----:R-:W0:-:S12]  /*4140*/  MUFU.RCP R9, R9 ;  /* 0x0000000900097308 */ /* 0x001e180000001000 */
[----:B------:R-:W-:Y:S01]  /*4150*/  @!P1 IMAD.IADD R11, R11, 0x1, -R10 ;  /* 0x000000010b0b9824 */ /* 0x000fe200078e0a0a */
[----:B------:R-:W-:Y:S02]  /*4160*/  @!P1 IADD3 R8, R8, 0x1, RZ ;  /* 0x0000000108089810 */ /* 0x000fe40007ffe0ff */
[----:B------:R-:W-:Y:S02]  /*4170*/  ISETP.NE.AND P1, PT, R7, RZ, PT ;  /* 0x000000ff0700720c */ /* 0x000fe40003f25270 */
[----:B------:R-:W-:Y:S02]  /*4180*/  ISETP.GE.U32.AND P2, PT, R11, R10, PT ;  /* 0x0000000a0b00720c */ /* 0x000fe40003f46070 */
[----:B------:R-:W-:-:S04]  /*4190*/  LOP3.LUT R10, R16, R7, RZ, 0x3c, !PT ;  /* 0x00000007100a7212 */ /* 0x000fc800078e3cff */
[----:B------:R-:W-:Y:S01]  /*41a0*/  ISETP.GE.AND P0, PT, R10, RZ, PT ;  /* 0x000000ff0a00720c */ /* 0x000fe20003f06270 */
[----:B0-----:R-:W-:-:S04]  /*41b0*/  VIADD R14, R9, 0xffffffe ;  /* 0x0ffffffe090e7836 */ /* 0x001fc80000000000 */
[----:B------:R-:W0:Y:S02]  /*41c0*/  F2I.FTZ.U32.TRUNC.NTZ R15, R14 ;  /* 0x0000000e000f7305 */ /* 0x000e24000021f000 */
[----:B------:R-:W-:-:S06]  /*41d0*/  @P2 VIADD R8, R8, 0x1 ;  /* 0x0000000108082836 */ /* 0x000fcc0000000000 */
[----:B------:R-:W-:Y:S02]  /*41e0*/  @!P0 IADD3 R8, -R8, RZ, RZ ;  /* 0x000000ff08088210 */ /* 0x000fe40007ffe1ff */
[----:B------:R-:W-:Y:S01]  /*41f0*/  @!P1 LOP3.LUT R8, RZ, R7, RZ, 0x33, !PT ;  /* 0x00000007ff089212 */ /* 0x000fe200078e33ff */
[----:B0-----:R-:W-:-:S04]  /*4200*/  IMAD.MOV R9, RZ, RZ, -R15 ;  /* 0x000000ffff097224 */ /* 0x001fc800078e0a0f */
[----:B------:R-:W-:Y:S02]  /*4210*/  IMAD R11, R8, R7, RZ ;  /* 0x00000007080b7224 */ /* 0x000fe400078e02ff */
[----:B------:R-:W-:Y:S02]  /*4220*/  IMAD R9, R9, R4, RZ ;  /* 0x0000000409097224 */ /* 0x000fe400078e02ff */
[----:B------:R-:W-:Y:S01]  /*4230*/  IMAD.MOV.U32 R14, RZ, RZ, RZ ;  /* 0x000000ffff0e7224 */ /* 0x000fe200078e00ff */
[----:B------:R-:W-:Y:S01]  /*4240*/  IADD3 R13, R16, -R11, RZ ;  /* 0x8000000b100d7210 */ /* 0x000fe20007ffe0ff */
[----:B------:R-:W-:-:S03]  /*4250*/  IMAD.WIDE.U32 R18, R8, UR4, R18 ;  /* 0x0000000408127c25 */ /* 0x000fc6000f8e0012 */
[----:B------:R-:W-:Y:S01]  /*4260*/  IABS R7, R13 ;  /* 0x0000000d00077213 */ /* 0x000fe20000000000 */
[----:B------:R-:W-:Y:S01]  /*4270*/  IMAD.HI.U32 R9, R15, R9, R14 ;  /* 0x000000090f097227 */ /* 0x000fe200078e000e */
[----:B------:R-:W-:-:S04]  /*4280*/  LOP3.LUT R13, R13, R6, RZ, 0x3c, !PT ;  /* 0x000000060d0d7212 */ /* 0x000fc800078e3cff */
[----:B------:R-:W-:Y:S01]  /*4290*/  ISETP.GE.AND P1, PT, R13, RZ, PT ;  /* 0x000000ff0d00720c */ /* 0x000fe20003f26270 */
[----:B------:R-:W-:-:S05]  /*42a0*/  IMAD.HI.U32 R10, R9, R7, RZ ;  /* 0x00000007090a7227 */ /* 0x000fca00078e00ff */
        /* <DEDUP_REMOVED lines=19> */
[----:B------:R-:W-:-:S03]  /*43e0*/  IMAD R7, R4, UR4, RZ ;  /* 0x0000000404077c24 */ /* 0x000fc6000f8e02ff */
[----:B------:R-:W-:Y:S01]  /*43f0*/  SHF.R.S32.HI R4, RZ, 0x1f, R11 ;  /* 0x0000001fff047819 */ /* 0x000fe2000001140b */
[----:B------:R-:W-:Y:S01]  /*4400*/  IMAD R7, R10, UR5, R7 ;  /* 0x000000050a077c24 */ /* 0x000fe2000f8e0207 */
[----:B------:R-:W-:-:S03]  /*4410*/  ULDC.64 UR4, c[0x0][0x298] ;  /* 0x0000a60000047ab9 */ /* 0x000fc60000000a00 */
[----:B------:R-:W-:Y:S02]  /*4420*/  IMAD.IADD R19, R19, 0x1, R7 ;  /* 0x0000000113137824 */ /* 0x000fe400078e0207 */
[----:B------:R-:W-:Y:S02]  /*4430*/  IMAD R4, R4, UR4, RZ ;  /* 0x0000000404047c24 */ /* 0x000fe4000f8e02ff */
[----:B------:R-:W-:-:S04]  /*4440*/  IMAD.WIDE.U32 R18, R11, UR4, R18 ;  /* 0x000000040b127c25 */ /* 0x000fc8000f8e0012 */
[----:B------:R-:W-:Y:S01]  /*4450*/  IMAD R4, R11, UR5, R4 ;  /* 0x000000050b047c24 */ /* 0x000fe2000f8e0204 */
[----:B------:R-:W-:Y:S02]  /*4460*/  ULDC.64 UR4, c[0x0][0x280] ;  /* 0x0000a00000047ab9 */ /* 0x000fe40000000a00 */
[----:B------:R-:W-:Y:S02]  /*4470*/  LEA R6, P0, R18, UR4, 0x1 ;  /* 0x0000000412067c11 */ /* 0x000fe4000f8008ff */
[----:B------:R-:W-:Y:S02]  /*4480*/  IADD3 R7, R19, R4, RZ ;  /* 0x0000000413077210 */ /* 0x000fe40007ffe0ff */
[----:B------:R-:W-:Y:S02]  /*4490*/  F2FP.F16.F32.PACK_AB R4, R0, R3 ;  /* 0x000000030004723e */ /* 0x000fe400000000ff */
[----:B------:R-:W-:-:S05]  /*44a0*/  LEA.HI.X R7, R18, UR5, R7, 0x1, P0 ;  /* 0x0000000512077c11 */ /* 0x000fca00080f0c07 */
[----:B------:R-:W-:Y:S01]  /*44b0*/  STG.E.64 desc[UR8][R6.64], R4 ;  /* 0x0000000406007986 */ /* 0x000fe2000c101b08 */
[----:B------:R-:W-:Y:S05]  /*44c0*/  EXIT ;  /* 0x000000000000794d */ /* 0x000fea0003800000 */
        .weak           $__internal_5_$__cuda_sm20_div_s64
        .type           $__internal_5_$__cuda_sm20_div_s64,@function
        .size           $__internal_5_$__cuda_sm20_div_s64,(.L_x_7837 - $__internal_5_$__cuda_sm20_div_s64)
$__internal_5_$__cuda_sm20_div_s64:
        /* <DEDUP_REMOVED lines=34> */
[----:B------:R-:W-:Y:S01]  /*46f0*/  IADD3.X R2, R2, R25, RZ, P0, !PT ;  /* 0x0000001902027210 */ /* 0x000fe200007fe4ff */
        /* <DEDUP_REMOVED lines=48> */
[----:B------:R-:W-:Y:S06]  /*4a00*/  RET.REL.NODEC R40 `(_ZN5flash32flash_fwd_splitkv_combine_kernelI23Flash_fwd_kernel_traitsILi64ELi64ELi256ELi4ELb0ELb0EN7cutlass6half_tE19Flash_kernel_traitsILi64ELi64ELi256ELi4ES3_EELi8ELi2ELb0EEEvNS_16Flash_fwd_paramsE) ;  /* 0xffffffb4287c7950 */ /* 0x000fec0003c3ffff */
.L_x_289:
        /* <DEDUP_REMOVED lines=15> */
.L_x_7837:


//--------------------- .text._ZN5flash32flash_fwd_splitkv_combine_kernelI23Flash_fwd_kernel_traitsILi64ELi64ELi256ELi4ELb0ELb0EN7cutlass6half_tE19Flash_kernel_traitsILi64ELi64ELi256ELi4ES3_EELi8ELi1ELb0EEEvNS_16Flash_fwd_paramsE --------------------------
	.section	.text._ZN5flash32flash_fwd_splitkv_combine_kernelI23Flash_fwd_kernel_traitsILi64ELi64ELi256ELi4ELb0ELb0EN7cutlass6half_tE19Flash_kernel_traitsILi64ELi64ELi256ELi4ES3_EELi8ELi1ELb0EEEvNS_16Flash_fwd_paramsE,"ax",@progbits
	.align	128
        .global         _ZN5flash32flash_fwd_splitkv_combine_kernelI23Flash_fwd_kernel_traitsILi64ELi64ELi256ELi4ELb0ELb0EN7cutlass6half_tE19Flash_kernel_traitsILi64ELi64ELi256ELi4ES3_EELi8ELi1ELb0EEEvNS_16Flash_fwd_paramsE
        .type           _ZN5flash32flash_fwd_splitkv_combine_kernelI23Flash_fwd_kernel_traitsILi64ELi64ELi256ELi4ELb0ELb0EN7cutlass6half_tE19Flash_kernel_traitsILi64ELi64ELi256ELi4ES3_EELi8ELi1ELb0EEEvNS_16Flash_fwd_paramsE,@function
        .size           _ZN5flash32flash_fwd_splitkv_combine_kernelI23Flash_fwd_kernel_traitsILi64ELi64ELi256ELi4ELb0ELb0EN7cutlass6half_tE19Flash_kernel_traitsILi64ELi64ELi256ELi4ES3_EELi8ELi1ELb0EEEvNS_16Flash_fwd_paramsE,(.L_x_7838 - _ZN5flash32flash_fwd_splitkv_combine_kernelI23Flash_fwd_kernel_traitsILi64ELi64ELi256ELi4ELb0ELb0EN7cutlass6half_tE19Flash_kernel_traitsILi64ELi64ELi256ELi4ES3_EELi8ELi1ELb0EEEvNS_16Flash_fwd_paramsE)
        .other          _ZN5flash32flash_fwd_splitkv_combine_kernelI23Flash_fwd_kernel_traitsILi64ELi64ELi256ELi4ELb0ELb0EN7cutlass6half_tE19Flash_kernel_traitsILi64ELi64ELi256ELi4ES3_EELi8ELi1ELb0EEEvNS_16Flash_fwd_paramsE,@"STO_CUDA_ENTRY STV_DEFAULT"
_ZN5flash32flash_fwd_splitkv_combine_kernelI23Flash_fwd_kernel_traitsILi64ELi64ELi256ELi4ELb0ELb0EN7cutlass6half_tE19Flash_kernel_traitsILi64ELi64ELi256ELi4ES3_EELi8ELi1ELb0EEEvNS_16Flash_fwd_paramsE:
.text._ZN5flash32flash_fwd_splitkv_combine_kernelI23Flash_fwd_kernel_traitsILi64ELi64ELi256ELi4ELb0ELb0EN7cutlass6half_tE19Flash_kernel_traitsILi64ELi64ELi256ELi4ES3_EELi8ELi1ELb0EEEvNS_16Flash_fwd_paramsE:
        /* <DEDUP_REMOVED lines=23> */
[----:B------:R-:W-:Y:S05]  /*0170*/  CALL.REL.NOINC `($__internal_6_$__cuda_sm20_div_s64) ;  /* 0x0000004000f87944 */ /* 0x000fea0003c00000 */
[----:B------:R-:W-:Y:S02]  /*0180*/  MOV R8, R0 ;  /* 0x0000000000087202 */ /* 0x000fe40000000f00 */
[----:B------:R-:W-:Y:S01]  /*0190*/  MOV R9, R23 ;  /* 0x0000001700097202 */ /* 0x000fe20000000f00 */
[----:B------:R-:W-:Y:S06]  /*01a0*/  BRA `(.L_x_291) ;  /* 0x00000000004c7947 */ /* 0x000fec0003800000 */
.L_x_290:
        /* <DEDUP_REMOVED lines=19> */
.L_x_291:
        /* <DEDUP_REMOVED lines=13> */
[----:B------:R-:W-:Y:S05]  /*03b0*/  CALL.REL.NOINC `($__internal_6_$__cuda_sm20_div_s64) ;  /* 0x0000004000687944 */ /* 0x000fea0003c00000 */
[----:B------:R-:W-:Y:S02]  /*03c0*/  MOV R10, R0 ;  /* 0x00000000000a7202 */ /* 0x000fe40000000f00 */
[----:B------:R-:W-:Y:S01]  /*03d0*/  MOV R11, R23 ;  /* 0x00000017000b7202 */ /* 0x000fe20000000f00 */
[----:B------:R-:W-:Y:S05]  /*03e0*/  BRA `(.L_x_294) ;  /* 0x00000000004c7947 */ /* 0x000fea0003800000 */
.L_x_293:
        /* <DEDUP_REMOVED lines=19> */
.L_x_294:
[----:B------:R-:W-:Y:S05]  /*0520*/  BSYNC B0 ;  /* 0x0000000000007941 */ /* 0x000fea0003800000 */
.L_x_292:
        /* <DEDUP_REMOVED lines=44> */
[----:B------:R-:W-:Y:S05]  /*07f0*/  BRA `(.L_x_297) ;  /* 0x00000000004c7947 */ /* 0x000fea0003800000 */
.L_x_296:
        /* <DEDUP_REMOVED lines=19> */
.L_x_297:
[----:B------:R-:W-:Y:S05]  /*0930*/  BSYNC B0 ;  /* 0x0000000000007941 */ /* 0x000fea0003800000 */
.L_x_295:
        /* <DEDUP_REMOVED lines=20> */
[----:B------:R-:W-:-:S05]  /*0a80*/  IMAD R0, R8, R0, R9 ;  /* 0x0000000008007224 */ /* 0x000fca00078e0209 */
[----:B------:R-:W-:-:S13]  /*0a90*/  ISETP.GT.U32.AND P2, PT, R8, R0, PT ;  /* 0x000000000800720c */ /* 0x000fda0003f44070 */
[----:B------:R-:W-:Y:S02]  /*0aa0*/  @!P2 IMAD.IADD R0, R0, 0x1, -R8 ;  /* 0x000000010000a824 */ /* 0x000fe400078e0a08 */
[----:B------:R-:W-:Y:S01]  /*0ab0*/  @!P2 VIADD R5, R5, 0x1 ;  /* 0x000000010505a836 */ /* 0x000fe20000000000 */
[C---:B------:R-:W-:Y:S02]  /*0ac0*/  ISETP.NE.AND P2, PT, R7.reuse, RZ, PT ;  /* 0x000000ff0700720c */ /* 0x040fe40003f45270 */
[----:B------:R-:W-:Y:S02]  /*0ad0*/  ISETP.GE.U32.AND P0, PT, R0, R8, PT ;  /* 0x000000080000720c */ /* 0x000fe40003f06070 */
[----:B------:R-:W-:-:S11]  /*0ae0*/  LEA.HI.SX32 R0, R7, 0x1, 0x1 ;  /* 0x0000000107007811 */ /* 0x000fd600078f0aff */
[----:B------:R-:W-:-:S05]  /*0af0*/  @P0 IADD3 R5, R5, 0x1, RZ ;  /* 0x0000000105050810 */ /* 0x000fca0007ffe0ff */
[----:B------:R-:W-:Y:S01]  /*0b00*/  IMAD.MOV.U32 R3, RZ, RZ, R5 ;  /* 0x000000ffff037224 */ /* 0x000fe200078e0005 */
[----:B------:R-:W-:-:S03]  /*0b10*/  SHF.R.S32.HI R5, RZ, 0x1f, R7 ;  /* 0x0000001fff057819 */ /* 0x000fc60000011407 */
[----:B------:R-:W-:Y:S01]  /*0b20*/  @!P1 IMAD.MOV R3, RZ, RZ, -R3 ;  /* 0x000000ffff039224 */ /* 0x000fe200078e0a03 */
[----:B------:R-:W-:Y:S01]  /*0b30*/  @!P2 LOP3.LUT R3, RZ, R7, RZ, 0x33, !PT ;  /* 0x00000007ff03a212 */ /* 0x000fe200078e33ff */
[----:B------:R-:W-:Y:S02]  /*0b40*/  @!P3 IMAD.MOV R0, RZ, RZ, R5 ;  /* 0x000000ffff00b224 */ /* 0x000fe400078e0205 */
[----:B------:R-:W-:Y:S02]  /*0b50*/  IMAD R7, R7, UR5, RZ ;  /* 0x0000000507077c24 */ /* 0x000fe4000f8e02ff */
        /* <DEDUP_REMOVED lines=10> */
[----:B0-----:R-:W-:Y:S01]  /*0c00*/  IADD3 R9, RZ, -R17, RZ ;  /* 0x80000011ff097210 */ /* 0x001fe20007ffe0ff */
[----:B------:R-:W-:-:S04]  /*0c10*/  IMAD.MOV.U32 R16, RZ, RZ, RZ ;  /* 0x000000ffff107224 */ /* 0x000fc800078e00ff */
[----:B------:R-:W-:-:S04]  /*0c20*/  IMAD R9, R9, R13, RZ ;  /* 0x0000000d09097224 */ /* 0x000fc800078e02ff */
[----:B------:R-:W-:-:S06]  /*0c30*/  IMAD.HI.U32 R9, R17, R9, R16 ;  /* 0x0000000911097227 */ /* 0x000fcc00078e0010 */
[----:B------:R-:W-:-:S04]  /*0c40*/  IMAD.HI.U32 R9, R9, R5, RZ ;  /* 0x0000000509097227 */ /* 0x000fc800078e00ff */
[----:B------:R-:W-:-:S05]  /*0c50*/  IMAD R0, R9, R0, R5 ;  /* 0x0000000009007224 */ /* 0x000fca00078e0205 */
[----:B------:R-:W-:-:S13]  /*0c60*/  ISETP.GT.U32.AND P1, PT, R13, R0, PT ;  /* 0x000000000d00720c */ /* 0x000fda0003f24070 */
[----:B------:R-:W-:Y:S01]  /*0c70*/  @!P1 IMAD.IADD R0, R0, 0x1, -R13 ;  /* 0x0000000100009824 */ /* 0x000fe200078e0a0d */
[----:B------:R-:W-:Y:S02]  /*0c80*/  @!P1 IADD3 R9, R9, 0x1, RZ ;  /* 0x0000000109099810 */ /* 0x000fe40007ffe0ff */
[----:B------:R-:W-:Y:S02]  /*0c90*/  ISETP.NE.AND P1, PT, R3, RZ, PT ;  /* 0x000000ff0300720c */ /* 0x000fe40003f25270 */
[-C--:B------:R-:W-:Y:S02]  /*0ca0*/  ISETP.GE.U32.AND P2, PT, R0, R13.reuse, PT ;  /* 0x0000000d0000720c */ /* 0x080fe40003f46070 */
[----:B------:R-:W-:-:S04]  /*0cb0*/  LOP3.LUT R0, R8, R13, RZ, 0x3c, !PT ;  /* 0x0000000d08007212 */ /* 0x000fc800078e3cff */
[----:B------:R-:W-:-:S07]  /*0cc0*/  ISETP.GE.AND P0, PT, R0, RZ, PT ;  /* 0x000000ff0000720c */ /* 0x000fce0003f06270 */
        /* <DEDUP_REMOVED lines=21> */
.L_x_299:
        /* <DEDUP_REMOVED lines=19> */
.L_x_300:
[----:B------:R-:W-:Y:S05]  /*0f50*/  BSYNC B0 ;  /* 0x0000000000007941 */ /* 0x000fea0003800000 */
.L_x_298:
        /* <DEDUP_REMOVED lines=43> */
.L_x_302:
        /* <DEDUP_REMOVED lines=20> */
.L_x_303:
[----:B------:R-:W-:Y:S05]  /*1350*/  BSYNC B0 ;  /* 0x0000000000007941 */ /* 0x000fea0003800000 */
.L_x_301:
[----:B------:R-:W0:Y:S01]  /*1360*/  LDC R36, c[0x0][0x2c4] ;  /* 0x0000b100ff247b82 */ /* 0x000e220000000800 */
[----:B------:R-:W1:Y:S01]  /*1370*/  S2R R26, SR_TID.X ;  /* 0x00000000001a7919 */ /* 0x000e620000002100 */
[----:B------:R-:W-:Y:S01]  /*1380*/  ISETP.GT.AND P2, PT, R7, RZ, PT ;  /* 0x000000ff0700720c */ /* 0x000fe20003f44270 */
[----:B------:R-:W-:Y:S01]  /*1390*/  ULDC UR5, c[0x0][0x3c4] ;  /* 0x0000f10000057ab9 */ /* 0x000fe20000000800 */
[----:B------:R-:W-:Y:S01]  /*13a0*/  ULDC.64 UR8, c[0x0][0x208] ;  /* 0x0000820000087ab9 */ /* 0x000fe20000000a00 */
[----:B------:R-:W-:Y:S01]  /*13b0*/  BSSY B0, `(.L_x_304) ;  /* 0x0000043000007945 */ /* 0x000fe20003800000 */
[----:B------:R-:W-:Y:S02]  /*13c0*/  IMAD.MOV.U32 R25, RZ, RZ, -0x800000 ;  /* 0xff800000ff197424 */ /* 0x000fe400078e00ff */
[----:B------:R-:W2:Y:S01]  /*13d0*/  LDC R33, c[0x0][0x270] ;  /* 0x00009c00ff217b82 */ /* 0x000ea20000000800 */
[----:B0-----:R-:W-:-:S04]  /*13e0*/  IABS R0, R36 ;  /* 0x0000002400007213 */ /* 0x001fc80000000000 */
[----:B------:R-:W0:Y:S01]  /*13f0*/  I2F.RP R20, R0 ;  /* 0x0000000000147306 */ /* 0x000e220000209400 */
[----:B--2---:R-:W-:Y:S02]  /*1400*/  IABS R22, R33 ;  /* 0x0000002100167213 */ /* 0x004fe40000000000 */
[----:B-1----:R-:W-:-:S05]  /*1410*/  SHF.R.S32.HI R31, RZ, 0x1f, R26 ;  /* 0x0000001fff1f7819 */ /* 0x002fca000001141a */
        /* <DEDUP_REMOVED lines=8> */
[----:B------:R-:W-:Y:S01]  /*14a0*/  IMAD.HI.U32 R9, R21, R9, R20 ;  /* 0x0000000915097227 */ /* 0x000fe200078e0014 */
[----:B------:R-:W-:-:S02]  /*14b0*/  LEA.HI R20, R31, R26, RZ, 0x3 ;  /* 0x0000001a1f147211 */ /* 0x000fc400078f18ff */
[----:B------:R-:W-:Y:S02]  /*14c0*/  ISETP.GE.AND P1, PT, R4, RZ, PT ;  /* 0x000000ff0400720c */ /* 0x000fe40003f26270 */
[----:B------:R-:W-:Y:S01]  /*14d0*/  SHF.R.S32.HI R27, RZ, 0x3, R20 ;  /* 0x00000003ff1b7819 */ /* 0x000fe20000011414 */
[----:B------:R-:W-:Y:S01]  /*14e0*/  IMAD.HI.U32 R9, R9, R5, RZ ;  /* 0x0000000509097227 */ /* 0x000fe200078e00ff */
[----:B------:R-:W-:-:S03]  /*14f0*/  LOP3.LUT R20, R20, 0xfffffff8, RZ, 0xc0, !PT ;  /* 0xfffffff814147812 */ /* 0x000fc600078ec0ff */
[----:B------:R-:W-:Y:S02]  /*1500*/  IMAD.MOV R13, RZ, RZ, -R9 ;  /* 0x000000ffff0d7224 */ /* 0x000fe400078e0a09 */
[----:B------:R-:W-:Y:S02]  /*1510*/  IMAD.IADD R20, R26, 0x1, -R20 ;  /* 0x000000011a147824 */ /* 0x000fe400078e0a14 */
[----:B------:R-:W-:-:S05]  /*1520*/  IMAD R5, R0, R13, R5 ;  /* 0x0000000d00057224 */ /* 0x000fca00078e0205 */
[----:B------:R-:W-:-:S13]  /*1530*/  ISETP.GT.U32.AND P0, PT, R0, R5, PT ;  /* 0x000000050000720c */ /* 0x000fda0003f04070 */
[----:B------:R-:W-:Y:S02]  /*1540*/  @!P0 IMAD.IADD R5, R5, 0x1, -R0 ;  /* 0x0000000105058824 */ /* 0x000fe400078e0a00 */
[----:B------:R-:W-:Y:S01]  /*1550*/  @!P0 VIADD R9, R9, 0x1 ;  /* 0x0000000109098836 */ /* 0x000fe20000000000 */
[----:B------:R-:W-:Y:S02]  /*1560*/  ISETP.NE.AND P0, PT, R36, RZ, PT ;  /* 0x000000ff2400720c */ /* 0x000fe40003f05270 */
[----:B------:R-:W-:Y:S02]  /*1570*/  ISETP.GE.U32.AND P3, PT, R5, R0, PT ;  /* 0x000000000500720c */ /* 0x000fe40003f66070 */
[----:B------:R-:W-:Y:S02]  /*1580*/  SHF.R.S32.HI R5, RZ, 0x1f, R7 ;  /* 0x0000001fff057819 */ /* 0x000fe40000011407 */
[----:B------:R-:W-:-:S03]  /*1590*/  LEA.HI.SX32 R0, R7, 0x1, 0x1 ;  /* 0x0000000107007811 */ /* 0x000fc600078f0aff */
[----:B------:R-:W-:-:S06]  /*15a0*/  @!P2 IMAD.MOV R0, RZ, RZ, R5 ;  /* 0x000000ffff00a224 */ /* 0x000fcc00078e0205 */
[----:B------:R-:W-:Y:S01]  /*15b0*/  @P3 VIADD R9, R9, 0x1 ;  /* 0x0000000109093836 */ /* 0x000fe20000000000 */
[----:B------:R-:W-:-:S03]  /*15c0*/  ISETP.GT.AND P3, PT, R26, 0xf, PT ;  /* 0x0000000f1a00780c */ /* 0x000fc60003f64270 */
[----:B------:R-:W-:-:S04]  /*15d0*/  IMAD.MOV.U32 R4, RZ, RZ, R9 ;  /* 0x000000ffff047224 */ /* 0x000fc800078e0009 */
[----:B------:R-:W-:Y:S01]  /*15e0*/  @!P1 IMAD.MOV R4, RZ, RZ, -R4 ;  /* 0x000000ffff049224 */ /* 0x000fe200078e0a04 */
[----:B------:R-:W-:Y:S02]  /*15f0*/  @!P0 LOP3.LUT R4, RZ, R36, RZ, 0x33, !PT ;  /* 0x00000024ff048212 */ /* 0x000fe400078e33ff */
[----:B------:R-:W-:-:S03]  /*1600*/  ISETP.GE.AND P0, PT, R27, UR5, PT ;  /* 0x000000051b007c0c */ /* 0x000fc6000bf06270 */
[----:B------:R-:W0:Y:S01]  /*1610*/  @!P3 S2R R23, SR_CgaCtaId ;  /* 0x000000000017b919 */ /* 0x000e220000008800 */
[----:B------:R-:W-:Y:S01]  /*1620*/  IMAD R4, R0, R4, RZ ;  /* 0x0000000400047224 */ /* 0x000fe200078e02ff */
[----:B------:R-:W-:-:S04]  /*1630*/  @!P3 MOV R0, 0x400 ;  /* 0x000004000000b802 */ /* 0x000fc80000000f00 */
[----:B------:R-:W-:-:S04]  /*1640*/  IABS R24, R4 ;  /* 0x0000000400187213 */ /* 0x000fc80000000000 */
[----:B------:R-:W1:Y:S01]  /*1650*/  I2F.RP R5, R24 ;  /* 0x0000001800057306 */ /* 0x000e620000209400 */
[----:B------:R-:W-:-:S07]  /*1660*/  VIADD R21, R24, UR4 ;  /* 0x0000000418157c36 */ /* 0x000fce0008000000 */
[----:B-1----:R-:W1:Y:S01]  /*1670*/  MUFU.RCP R5, R5 ;  /* 0x0000000500057308 */ /* 0x002e620000001000 */
[----:B0-----:R-:W-:-:S07]  /*1680*/  @!P3 LEA R23, R23, R0, 0x18 ;  /* 0x000000001717b211 */ /* 0x001fce00078ec0ff */
[----:B------:R0:W2:Y:S01]  /*1690*/  I2F.U32.RP R0, R22 ;  /* 0x0000001600007306 */ /* 0x0000a20000209000 */
[----:B------:R-:W-:-:S04]  /*16a0*/  @!P3 IMAD R23, R27, 0x24, R23 ;  /* 0x000000241b17b824 */ /* 0x000fc800078e0217 */
[----:B------:R-:W-:Y:S01]  /*16b0*/  @!P3 IMAD R23, R20, 0x4, R23 ;  /* 0x000000041417b824 */ /* 0x000fe200078e0217 */
[----:B-1----:R-:W-:Y:S06]  /*16c0*/  @P0 BRA `(.L_x_305) ;  /* 0x0000000000440947 */ /* 0x002fec0003800000 */
        /* <DEDUP_REMOVED lines=17> */
.L_x_305:
[----:B------:R-:W-:Y:S05]  /*17e0*/  BSYNC B0 ;  /* 0x0000000000007941 */ /* 0x000fea0003800000 */
.L_x_304:
[----:B-----5:R3:W-:Y:S01]  /*17f0*/  @!P3 STS [R23], R25 ;  /* 0x000000191700b388 */ /* 0x0207e20000000800 */
[----:B------:R-:W-:Y:S01]  /*1800*/  BSSY B0, `(.L_x_306) ;  /* 0x000000f000007945 */ /* 0x000fe20003800000 */
[----:B------:R-:W-:Y:S01]  /*1810*/  MOV R30, 0xff800000 ;  /* 0xff800000001e7802 */ /* 0x000fe20000000f00 */
[----:B------:R-:W-:Y:S06]  /*1820*/  BAR.SYNC.DEFER_BLOCKING 0x0 ;  /* 0x0000000000007b1d */ /* 0x000fec0000010000 */
[----:B------:R-:W-:Y:S05]  /*1830*/  @P3 BRA `(.L_x_307) ;  /* 0x00000000002c3947 */ /* 0x000fea0003800000 */
[----:B------:R-:W4:Y:S01]  /*1840*/  S2R R9, SR_CgaCtaId ;  /* 0x0000000000097919 */ /* 0x000f220000008800 */
[----:B---3--:R-:W-:Y:S02]  /*1850*/  LEA.HI R23, R26, R26, RZ, 0x1 ;  /* 0x0000001a1a177211 */ /* 0x008fe400078f08ff */
[----:B------:R-:W-:Y:S02]  /*1860*/  MOV R13, 0x400 ;  /* 0x00000400000d7802 */ /* 0x000fe40000000f00 */
[C---:B------:R-:W-:Y:S01]  /*1870*/  LOP3.LUT R20, R23.reuse, 0xfffffffe, RZ, 0xc0, !PT ;  /* 0xfffffffe17147812 */ /* 0x040fe200078ec0ff */
[----:B------:R-:W-:-:S04]  /*1880*/  IMAD.SHL.U32 R23, R23, 0x2, RZ ;  /* 0x0000000217177824 */ /* 0x000fc800078e00ff */
[----:B------:R-:W-:Y:S01]  /*1890*/  IMAD.IADD R20, R26, 0x1, -R20 ;  /* 0x000000011a147824 */ /* 0x000fe200078e0a14 */
[----:B------:R-:W-:Y:S02]  /*18a0*/  LOP3.LUT R23, R23, 0xfffffffc, RZ, 0xc0, !PT ;  /* 0xfffffffc17177812 */ /* 0x000fe400078ec0ff */
[----:B----4-:R-:W-:-:S05]  /*18b0*/  LEA R9, R9, R13, 0x18 ;  /* 0x0000000d09097211 */ /* 0x010fca00078ec0ff */
[----:B------:R-:W-:-:S04]  /*18c0*/  IMAD R9, R20, 0x24, R9 ;  /* 0x0000002414097824 */ /* 0x000fc800078e0209 */
[----:B------:R-:W-:-:S05]  /*18d0*/  IMAD.IADD R9, R9, 0x1, R23 ;  /* 0x0000000109097824 */ /* 0x000fca00078e0217 */
[----:B------:R4:W3:Y:S02]  /*18e0*/  LDS R30, [R9] ;  /* 0x00000000091e7984 */ /* 0x0008e40000000800 */
.L_x_307:
[----:B------:R-:W-:Y:S05]  /*18f0*/  BSYNC B0 ;  /* 0x0000000000007941 */ /* 0x000fea0003800000 */
.L_x_306:
[----:B--2---:R-:W2:Y:S01]  /*1900*/  MUFU.RCP R0, R0 ;  /* 0x0000000000007308 */ /* 0x004ea20000001000 */
[----:B---34-:R-:W3:Y:S01]  /*1910*/  SHFL.BFLY PT, R9, R30, 0x1, 0x1f ;  /* 0x0c201f001e097f89 */ /* 0x018ee200000e0000 */
[----:B------:R-:W-:Y:S01]  /*1920*/  VIADD R5, R5, 0xffffffe ;  /* 0x0ffffffe05057836 */ /* 0x000fe20000000000 */
[----:B------:R-:W-:Y:S01]  /*1930*/  IABS R20, R4 ;  /* 0x0000000400147213 */ /* 0x000fe20000000000 */
[----:B-1----:R-:W-:Y:S01]  /*1940*/  IMAD.MOV.U32 R38, RZ, RZ, RZ ;  /* 0x000000ffff267224 */ /* 0x002fe200078e00ff */
[----:B------:R-:W-:Y:S01]  /*1950*/  IABS R23, R21 ;  /* 0x0000001500177213 */ /* 0x000fe20000000000 */
[----:B------:R-:W-:Y:S01]  /*1960*/  IMAD.MOV.U32 R28, RZ, RZ, RZ ;  /* 0x000000ffff1c7224 */ /* 0x000fe200078e00ff */
[----:B------:R-:W-:Y:S01]  /*1970*/  BSSY B1, `(.L_x_308) ;  /* 0x0000220000017945 */ /* 0x000fe20003800000 */
[----:B------:R-:W1:Y:S01]  /*1980*/  F2I.FTZ.U32.TRUNC.NTZ R39, R5 ;  /* 0x0000000500277305 */ /* 0x000e62000021f000 */
[----:B------:R-:W-:Y:S02]  /*1990*/  IMAD.MOV R20, RZ, RZ, -R20 ;  /* 0x000000ffff147224 */ /* 0x000fe400078e0a14 */
[----:B--2---:R-:W-:-:S05]  /*19a0*/  VIADD R0, R0, 0xffffffe ;  /* 0x0ffffffe00007836 */ /* 0x004fca0000000000 */
[----:B------:R2:W4:Y:S01]  /*19b0*/  F2I.FTZ.U32.TRUNC.NTZ R29, R0 ;  /* 0x00000000001d7305 */ /* 0x000522000021f000 */
[--C-:B-1----:R-:W-:Y:S01]  /*19c0*/  IMAD.MOV R27, RZ, RZ, -R39.reuse ;  /* 0x000000ffff1b7224 */ /* 0x102fe200078e0a27 */
[----:B------:R-:W-:Y:S02]  /*19d0*/  IABS R5, R8 ;  /* 0x0000000800057213 */ /* 0x000fe40000000000 */
[----:B---3--:R-:W-:Y:S01]  /*19e0*/  FMNMX.FTZ R9, R9, R30, !PT ;  /* 0x0000001e09097209 */ /* 0x008fe20007810000 */
[----:B------:R-:W-:Y:S01]  /*19f0*/  IMAD R27, R27, R24, RZ ;  /* 0x000000181b1b7224 */ /* 0x000fe200078e02ff */
[----:B------:R-:W-:Y:S02]  /*1a00*/  LOP3.LUT R8, R8, R33, RZ, 0x3c, !PT ;  /* 0x0000002108087212 */ /* 0x000fe400078e3cff */
[----:B------:R-:W-:Y:S01]  /*1a10*/  FSETP.NEU.FTZ.AND P0, PT, R9, -INF , PT ;  /* 0xff8000000900780b */ /* 0x000fe20003f1d000 */
[----:B------:R-:W-:-:S03]  /*1a20*/  IMAD.HI.U32 R27, R39, R27, R38 ;  /* 0x0000001b271b7227 */ /* 0x000fc600078e0026 */
[----:B--2---:R-:W-:Y:S01]  /*1a30*/  FSEL R0, R9, RZ, P0 ;  /* 0x000000ff09007208 */ /* 0x004fe20000000000 */
[----:B----4-:R-:W-:Y:S01]  /*1a40*/  IMAD.MOV R13, RZ, RZ, -R29 ;  /* 0x000000ffff0d7224 */ /* 0x010fe200078e0a1d */
[----:B------:R-:W-:Y:S01]  /*1a50*/  IABS R9, R33 ;  /* 0x0000002100097213 */ /* 0x000fe20000000000 */
[----:B------:R-:W-:-:S04]  /*1a60*/  IMAD.HI.U32 R27, R27, R23, RZ ;  /* 0x000000171b1b7227 */ /* 0x000fc800078e00ff */
[----:B------:R-:W-:Y:S01]  /*1a70*/  FADD.FTZ R25, -R0, R30 ;  /* 0x0000001e00197221 */ /* 0x000fe20000010100 */
[----:B------:R-:W-:-:S03]  /*1a80*/  IMAD R13, R13, R22, RZ ;  /* 0x000000160d0d7224 */ /* 0x000fc600078e02ff */
[----:B------:R-:W-:Y:S01]  /*1a90*/  FMUL.FTZ R25, R25, 1.4426950216293334961 ;  /* 0x3fb8aa3b19197820 */ /* 0x000fe20000410000 */
[----:B------:R-:W-:Y:S02]  /*1aa0*/  IMAD.MOV R9, RZ, RZ, -R9 ;  /* 0x000000ffff097224 */ /* 0x000fe400078e0a09 */
[----:B------:R-:W-:-:S03]  /*1ab0*/  IMAD.HI.U32 R13, R29, R13, R28 ;  /* 0x0000000d1d0d7227 */ /* 0x000fc600078e001c */
[----:B------:R-:W1:Y:S01]  /*1ac0*/  MUFU.EX2 R25, R25 ;  /* 0x0000001900197308 */ /* 0x000e620000000800 */
[----:B------:R-:W-:Y:S02]  /*1ad0*/  IMAD R29, R27, R20, R23 ;  /* 0x000000141b1d7224 */ /* 0x000fe400078e0217 */
[----:B------:R-:W-:-:S03]  /*1ae0*/  IMAD.HI.U32 R28, R13, R5, RZ ;  /* 0x000000050d1c7227 */ /* 0x000fc600078e00ff */
[----:B------:R-:W-:Y:S01]  /*1af0*/  ISETP.GT.U32.AND P4, PT, R24, R29, PT ;  /* 0x0000001d1800720c */ /* 0x000fe20003f84070 */
[----:B------:R-:W-:Y:S02]  /*1b00*/  IMAD R5, R28, R9, R5 ;  /* 0x000000091c057224 */ /* 0x000fe400078e0205 */
[----:B------:R-:W-:-:S03]  /*1b10*/  IMAD.HI.U32 R13, R13, R23, RZ ;  /* 0x000000170d0d7227 */ /* 0x000fc600078e00ff */
[C---:B------:R-:W-:Y:S01]  /*1b20*/  ISETP.GT.U32.AND P1, PT, R22.reuse, R5, PT ;  /* 0x000000051600720c */ /* 0x040fe20003f24070 */
[----:B------:R-:W-:Y:S01]  /*1b30*/  IMAD R9, R13, R9, R23 ;  /* 0x000000090d097224 */ /* 0x000fe200078e0217 */
[C---:B------:R-:W-:Y:S02]  /*1b40*/  LOP3.LUT R23, R21.reuse, R24, RZ, 0x3c, !PT ;  /* 0x0000001815177212 */ /* 0x040fe400078e3cff */
[----:B------:R-:W-:Y:S01]  /*1b50*/  LOP3.LUT R21, R21, R33, RZ, 0x3c, !PT ;  /* 0x0000002115157212 */ /* 0x000fe200078e3cff */
[----:B-1----:R-:W1:Y:S01]  /*1b60*/  SHFL.BFLY PT, R20, R25, 0x1, 0x1f ;  /* 0x0c201f0019147f89 */ /* 0x002e6200000e0000 */
[----:B------:R-:W-:Y:S01]  /*1b70*/  ISETP.GT.U32.AND P0, PT, R22, R9, PT ;  /* 0x000000091600720c */ /* 0x000fe20003f04070 */
[----:B------:R-:W-:Y:S01]  /*1b80*/  @!P4 IMAD.IADD R29, R29, 0x1, -R24 ;  /* 0x000000011d1dc824 */ /* 0x000fe200078e0a18 */
[----:B------:R-:W-:Y:S01]  /*1b90*/  ISETP.GE.AND P2, PT, R23, RZ, PT ;  /* 0x000000ff1700720c */ /* 0x000fe20003f46270 */
[----:B------:R-:W-:Y:S01]  /*1ba0*/  @!P4 VIADD R27, R27, 0x1 ;  /* 0x000000011b1bc836 */ /* 0x000fe20000000000 */
[----:B------:R-:W-:-:S02]  /*1bb0*/  SHF.R.S32.HI R23, RZ, 0x1f, R4 ;  /* 0x0000001fff177819 */ /* 0x000fc40000011404 */
[----:B------:R-:W-:Y:S01]  /*1bc0*/  ISETP.GE.U32.AND P5, PT, R29, R24, PT ;  /* 0x000000181d00720c */ /* 0x000fe20003fa6070 */
[--C-:B------:R-:W-:Y:S02]  /*1bd0*/  @!P1 IMAD.IADD R5, R5, 0x1, -R22.reuse ;  /* 0x0000000105059824 */ /* 0x100fe400078e0a16 */
[----:B------:R-:W-:Y:S01]  /*1be0*/  @!P1 VIADD R28, R28, 0x1 ;  /* 0x000000011c1c9836 */ /* 0x000fe20000000000 */
[----:B------:R-:W-:Y:S01]  /*1bf0*/  ISETP.GE.AND P1, PT, R21, RZ, PT ;  /* 0x000000ff1500720c */ /* 0x000fe20003f26270 */
[----:B------:R-:W-:Y:S01]  /*1c00*/  IMAD.MOV.U32 R29, RZ, RZ, 0x7f800000 ;  /* 0x7f800000ff1d7424 */ /* 0x000fe200078e00ff */
[----:B------:R-:W-:Y:S01]  /*1c10*/  ISETP.GE.U32.AND P4, PT, R5, R22, PT ;  /* 0x000000160500720c */ /* 0x000fe20003f86070 */
[----:B------:R-:W-:Y:S01]  /*1c20*/  @!P0 IMAD.IADD R9, R9, 0x1, -R22 ;  /* 0x0000000109098824 */ /* 0x000fe200078e0a16 */
[----:B------:R-:W-:Y:S01]  /*1c30*/  LEA.HI.SX32 R5, R3, 0x1, 0x1 ;  /* 0x0000000103057811 */ /* 0x000fe200078f0aff */
[----:B------:R-:W-:Y:S01]  /*1c40*/  @!P0 VIADD R13, R13, 0x1 ;  /* 0x000000010d0d8836 */ /* 0x000fe20000000000 */
[----:B------:R-:W-:-:S02]  /*1c50*/  ISETP.GE.AND P0, PT, R8, RZ, PT ;  /* 0x000000ff0800720c */ /* 0x000fc40003f06270 */
[----:B------:R-:W-:Y:S02]  /*1c60*/  ISETP.GE.U32.AND P6, PT, R9, R22, PT ;  /* 0x000000160900720c */ /* 0x000fe40003fc6070 */
[----:B------:R-:W-:Y:S01]  /*1c70*/  @P5 IADD3 R27, R27, 0x1, RZ ;  /* 0x000000011b1b5810 */ /* 0x000fe20007ffe0ff */
[----:B------:R-:W2:Y:S01]  /*1c80*/  LDC.U8 R9, c[0x0][0x3d9] ;  /* 0x0000f640ff097b82 */ /* 0x000ea20000000000 */
[----:B------:R-:W-:Y:S01]  /*1c90*/  ISETP.GT.AND P5, PT, R3, RZ, PT ;  /* 0x000000ff0300720c */ /* 0x000fe20003fa4270 */
[----:B-1----:R-:W-:Y:S01]  /*1ca0*/  FADD.FTZ R20, R25, R20 ;  /* 0x0000001419147221 */ /* 0x002fe20000010000 */
[----:B------:R-:W-:Y:S01]  /*1cb0*/  SHF.R.S32.HI R8, RZ, 0x1f, R3 ;  /* 0x0000001fff087819 */ /* 0x000fe20000011403 */
[----:B------:R-:W-:Y:S01]  /*1cc0*/  @P4 VIADD R28, R28, 0x1 ;  /* 0x000000011c1c4836 */ /* 0x000fe20000000000 */
[----:B------:R-:W-:Y:S02]  /*1cd0*/  @!P2 IADD3 R27, -R27, RZ, RZ ;  /* 0x000000ff1b1ba210 */ /* 0x000fe40007ffe1ff */
[----:B------:R-:W-:Y:S01]  /*1ce0*/  FSETP.NE.FTZ.AND P4, PT, R20, RZ, PT ;  /* 0x000000ff1400720b */ /* 0x000fe20003f95000 */
[----:B0-----:R-:W-:Y:S01]  /*1cf0*/  IMAD.MOV.U32 R22, RZ, RZ, R28 ;  /* 0x000000ffff167224 */ /* 0x001fe200078e001c */
[----:B------:R-:W-:Y:S01]  /*1d00*/  ISETP.NE.AND P2, PT, R33, RZ, PT ;  /* 0x000000ff2100720c */ /* 0x000fe20003f45270 */
[----:B------:R-:W-:Y:S01]  /*1d10*/  @P6 VIADD R13, R13, 0x1 ;  /* 0x000000010d0d6836 */ /* 0x000fe20000000000 */
[C---:B------:R-:W-:Y:S01]  /*1d20*/  ISETP.NE.AND P6, PT, R4.reuse, RZ, PT ;  /* 0x000000ff0400720c */ /* 0x040fe20003fc5270 */
[----:B------:R-:W-:Y:S01]  /*1d30*/  @!P0 IMAD.MOV R22, RZ, RZ, -R22 ;  /* 0x000000ffff168224 */ /* 0x000fe200078e0a16 */
[----:B------:R-:W-:Y:S01]  /*1d40*/  ISETP.GT.AND P0, PT, R4, RZ, PT ;  /* 0x000000ff0400720c */ /* 0x000fe20003f04270 */
[----:B------:R-:W-:Y:S01]  /*1d50*/  @!P5 IMAD.MOV R5, RZ, RZ, R8 ;  /* 0x000000ffff05d224 */ /* 0x000fe200078e0208 */
[----:B------:R-:W-:Y:S01]  /*1d60*/  LOP3.LUT R8, RZ, R33, RZ, 0x33, !PT ;  /* 0x00000021ff087212 */ /* 0x000fe200078e33ff */
[----:B------:R-:W-:-:S03]  /*1d70*/  @!P1 IMAD.MOV R13, RZ, RZ, -R13 ;  /* 0x000000ffff0d9224 */ /* 0x000fc600078e0a0d */
[C---:B------:R-:W-:Y:S01]  /*1d80*/  SEL R22, R8.reuse, R22, !P2 ;  /* 0x0000001608167207 */ /* 0x040fe20005000000 */
[----:B------:R-:W0:Y:S01]  /*1d90*/  @P4 MUFU.LG2 R20, R20 ;  /* 0x0000001400144308 */ /* 0x000e220000000c00 */
[----:B------:R-:W-:Y:S02]  /*1da0*/  SEL R8, R8, R13, !P2 ;  /* 0x0000000d08087207 */ /* 0x000fe40005000000 */
[----:B------:R-:W-:Y:S02]  /*1db0*/  LOP3.LUT R13, R26, 0x1, RZ, 0xc0, !PT ;  /* 0x000000011a0d7812 */ /* 0x000fe400078ec0ff */
[----:B------:R-:W-:Y:S02]  /*1dc0*/  @!P6 LOP3.LUT R27, RZ, R24, RZ, 0x33, !PT ;  /* 0x00000018ff1be212 */ /* 0x000fe400078e33ff */
[----:B------:R-:W-:Y:S02]  /*1dd0*/  ISETP.EQ.U32.OR P5, PT, R13, 0x1, P3 ;  /* 0x000000010d00780c */ /* 0x000fe40001fa2470 */
[----:B--2---:R-:W-:-:S02]  /*1de0*/  ISETP.NE.AND P1, PT, R9, RZ, PT ;  /* 0x000000ff0900720c */ /* 0x004fc40003f25270 */
[----:B------:R-:W-:Y:S02]  /*1df0*/  ISETP.LT.U32.AND P2, PT, R10, R27, PT ;  /* 0x0000001b0a00720c */ /* 0x000fe40003f41070 */
[----:B------:R-:W-:Y:S02]  /*1e00*/  SHF.R.S32.HI R21, RZ, 0x1f, R27 ;  /* 0x0000001fff157819 */ /* 0x000fe4000001141b */
[----:B------:R-:W-:Y:S02]  /*1e10*/  SEL R36, R36, 0x1, !P1 ;  /* 0x0000000124247807 */ /* 0x000fe40004800000 */
[----:B------:R-:W-:Y:S01]  /*1e20*/  LEA.HI.SX32 R9, R4, 0x1, 0x1 ;  /* 0x0000000104097811 */ /* 0x000fe200078f0aff */
[----:B------:R-:W-:Y:S01]  /*1e30*/  @!P0 IMAD.MOV R9, RZ, RZ, R23 ;  /* 0x000000ffff098224 */ /* 0x000fe200078e0217 */
[----:B------:R-:W-:Y:S01]  /*1e40*/  ISETP.LT.AND.EX P2, PT, R11, R21, PT, P2 ;  /* 0x000000150b00720c */ /* 0x000fe20003f41320 */
[-C--:B------:R-:W-:Y:S02]  /*1e50*/  IMAD R22, R22, R36.reuse, RZ ;  /* 0x0000002416167224 */ /* 0x080fe400078e02ff */
[----:B0-----:R-:W-:Y:S01]  /*1e60*/  @P4 FFMA.FTZ R29, R20, 0.69314718246459960938, R0 ;  /* 0x3f317218141d4823 */ /* 0x001fe20000010000 */
[----:B------:R-:W-:Y:S01]  /*1e70*/  IMAD R8, R8, R36, RZ ;  /* 0x0000002408087224 */ /* 0x000fe200078e02ff */
[----:B------:R-:W-:Y:S01]  /*1e80*/  SEL R13, R10, R27, P2 ;  /* 0x0000001b0a0d7207 */ /* 0x000fe20001000000 */
[----:B------:R-:W-:Y:S01]  /*1e90*/  IMAD R10, R5, R22, RZ ;  /* 0x00000016050a7224 */ /* 0x000fe200078e02ff */
[----:B------:R-:W-:Y:S01]  /*1ea0*/  SEL R11, R11, R21, P2 ;  /* 0x000000150b0b7207 */ /* 0x000fe20001000000 */
[----:B------:R-:W-:Y:S01]  /*1eb0*/  IMAD R9, R8, R9, RZ ;  /* 0x0000000908097224 */ /* 0x000fe200078e02ff */
        /* <DEDUP_REMOVED lines=39> */
[----:B------:R-:W-:Y:S02]  /*2130*/  IADD3 R20, P0, RZ, -R0, RZ ;  /* 0x80000000ff147210 */ /* 0x000fe40007f1e0ff */
[-C--:B------:R-:W-:Y:S02]  /*2140*/  MOV R43, R23.reuse ;  /* 0x00000017002b7202 */ /* 0x080fe40000000f00 */
[----:B------:R-:W-:Y:S01]  /*2150*/  IADD3.X R6, RZ, ~R23, RZ, P0, !PT ;  /* 0x80000017ff067210 */ /* 0x000fe200007fe4ff */
[----:B------:R-:W-:-:S04]  /*2160*/  IMAD.WIDE.U32 R38, R42, R20, R38 ;  /* 0x000000142a267225 */ /* 0x000fc800078e0026 */
[----:B------:R-:W-:Y:S01]  /*2170*/  IMAD R6, R6, R42, RZ ;  /* 0x0000002a06067224 */ /* 0x000fe200078e02ff */
[----:B------:R-:W-:Y:S02]  /*2180*/  MOV R25, R38 ;  /* 0x0000002600197202 */ /* 0x000fe40000000f00 */
[----:B------:R-:W-:Y:S01]  /*2190*/  MOV R42, R0 ;  /* 0x00000000002a7202 */ /* 0x000fe20000000f00 */
[----:B------:R-:W-:-:S05]  /*21a0*/  IMAD R6, R5, R20, R6 ;  /* 0x0000001405067224 */ /* 0x000fca00078e0206 */
[----:B------:R-:W-:Y:S01]  /*21b0*/  IADD3 R6, R39, R6, RZ ;  /* 0x0000000627067210 */ /* 0x000fe20007ffe0ff */
[----:B------:R-:W-:Y:S05]  /*21c0*/  BRA `(.L_x_313) ;  /* 0x00000000005c7947 */ /* 0x000fea0003800000 */
.L_x_312:
        /* <DEDUP_REMOVED lines=23> */
.L_x_313:
[----:B------:R-:W-:Y:S05]  /*2340*/  BSYNC B0 ;  /* 0x0000000000007941 */ /* 0x000fea0003800000 */
.L_x_311:
        /* <DEDUP_REMOVED lines=10> */
[-C--:B------:R-:W-:Y:S02]  /*23f0*/  IADD3 R20, P0, RZ, -R0.reuse, RZ ;  /* 0x80000000ff147210 */ /* 0x080fe40007f1e0ff */
[----:B------:R-:W-:Y:S01]  /*2400*/  MOV R24, R25 ;  /* 0x0000001900187202 */ /* 0x000fe20000000f00 */
[----:B------:R-:W-:Y:S01]  /*2410*/  IMAD.MOV.U32 R25, RZ, RZ, R6 ;  /* 0x000000ffff197224 */ /* 0x000fe200078e0006 */
        /* <DEDUP_REMOVED lines=9> */
.L_x_315:
        /* <DEDUP_REMOVED lines=22> */
.L_x_316:
[----:B------:R-:W-:Y:S05]  /*2610*/  BSYNC B0 ;  /* 0x0000000000007941 */ /* 0x000fea0003800000 */
.L_x_314:
        /* <DEDUP_REMOVED lines=14> */
[----:B------:R-:W-:Y:S02]  /*2700*/  MOV R40, R0 ;  /* 0x0000000000287202 */ /* 0x000fe40000000f00 */
[-C--:B------:R-:W-:Y:S01]  /*2710*/  IADD3.X R5, RZ, ~R23.reuse, RZ, P0, !PT ;  /* 0x80000017ff057210 */ /* 0x080fe200007fe4ff */
[----:B------:R-:W-:Y:S01]  /*2720*/  IMAD.WIDE.U32 R38, R33, R20, R38 ;  /* 0x0000001421267225 */ /* 0x000fe200078e0026 */
[----:B------:R-:W-:-:S03]  /*2730*/  MOV R41, R23 ;  /* 0x0000001700297202 */ /* 0x000fc60000000f00 */
[----:B------:R-:W-:-:S04]  /*2740*/  IMAD R5, R5, R33, RZ ;  /* 0x0000002105057224 */ /* 0x000fc800078e02ff */
[----:B------:R-:W-:-:S05]  /*2750*/  IMAD R5, R8, R20, R5 ;  /* 0x0000001408057224 */ /* 0x000fca00078e0205 */
[----:B------:R-:W-:Y:S01]  /*2760*/  IADD3 R8, R39, R5, RZ ;  /* 0x0000000527087210 */ /* 0x000fe20007ffe0ff */
[----:B------:R-:W-:Y:S05]  /*2770*/  BRA `(.L_x_319) ;  /* 0x0000000000587947 */ /* 0x000fea0003800000 */
.L_x_318:
        /* <DEDUP_REMOVED lines=22> */
.L_x_319:
[----:B------:R-:W-:Y:S05]  /*28e0*/  BSYNC B0 ;  /* 0x0000000000007941 */ /* 0x000fea0003800000 */
.L_x_317:
[-C--:B------:R-:W-:Y:S01]  /*28f0*/  IMAD R0, R35, R19.reuse, RZ ;  /* 0x0000001323007224 */ /* 0x080fe200078e02ff */
[----:B------:R-:W-:Y:S01]  /*2900*/  SHF.R.S32.HI R22, RZ, 0x1f, R2 ;  /* 0x0000001fff167819 */ /* 0x000fe20000011402 */
[C---:B------:R-:W-:Y:S01]  /*2910*/  IMAD.WIDE.U32 R20, R34.reuse, R19, RZ ;  /* 0x0000001322147225 */ /* 0x040fe200078e00ff */
[----:B------:R-:W-:Y:S01]  /*2920*/  SHF.R.S32.HI R23, RZ, 0x1f, R36 ;  /* 0x0000001fff177819 */ /* 0x000fe20000011424 */
[----:B------:R-:W-:Y:S02]  /*2930*/  BSSY B0, `(.L_x_320) ;  /* 0x0000040000007945 */ /* 0x000fe40003800000 */
[----:B------:R-:W-:Y:S02]  /*2940*/  IMAD R0, R34, R18, R0 ;  /* 0x0000001222007224 */ /* 0x000fe400078e0200 */
[----:B------:R-:W-:-:S03]  /*2950*/  IMAD.WIDE.U32 R34, R20, R17, RZ ;  /* 0x0000001114227225 */ /* 0x000fc600078e00ff */
[----:B------:R-:W-:Y:S01]  /*2960*/  IADD3 R0, R21, R0, RZ ;  /* 0x0000000015007210 */ /* 0x000fe20007ffe0ff */
[-C--:B------:R-:W-:Y:S01]  /*2970*/  IMAD R8, R8, R2.reuse, RZ ;  /* 0x0000000208087224 */ /* 0x080fe200078e02ff */
[----:B------:R-:W-:Y:S01]  /*2980*/  SHF.R.S32.HI R21, RZ, 0x1f, R25 ;  /* 0x0000001fff157819 */ /* 0x000fe20000011419 */
[----:B------:R-:W-:Y:S02]  /*2990*/  IMAD R4, R4, R2, RZ ;  /* 0x0000000204047224 */ /* 0x000fe400078e02ff */
[----:B------:R-:W-:Y:S02]  /*29a0*/  IMAD R5, R0, R17, RZ ;  /* 0x0000001100057224 */ /* 0x000fe400078e02ff */
[----:B------:R-:W-:Y:S02]  /*29b0*/  IMAD R0, R6, R25, RZ ;  /* 0x0000001906007224 */ /* 0x000fe400078e02ff */
[----:B------:R-:W-:Y:S02]  /*29c0*/  IMAD R5, R16, R20, R5 ;  /* 0x0000001410057224 */ /* 0x000fe400078e0205 */
[----:B------:R-:W-:-:S02]  /*29d0*/  IMAD R6, R41, R36, RZ ;  /* 0x0000002429067224 */ /* 0x000fc400078e02ff */
[----:B------:R-:W-:Y:S01]  /*29e0*/  IMAD R8, R22, R38, R8 ;  /* 0x0000002616087224 */ /* 0x000fe200078e0208 */
[----:B------:R-:W-:Y:S01]  /*29f0*/  IADD3 R5, R35, R5, RZ ;  /* 0x0000000523057210 */ /* 0x000fe20007ffe0ff */
[----:B------:R-:W-:Y:S02]  /*2a00*/  IMAD R0, R21, R32, R0 ;  /* 0x0000002015007224 */ /* 0x000fe400078e0200 */
[----:B------:R-:W-:Y:S01]  /*2a10*/  IMAD.WIDE.U32 R36, R40, R36, RZ ;  /* 0x0000002428247225 */ /* 0x000fe200078e00ff */
[----:B------:R-:W-:-:S03]  /*2a20*/  LOP3.LUT R20, R43, R5, RZ, 0xfc, !PT ;  /* 0x000000052b147212 */ /* 0x000fc600078efcff */
[----:B------:R-:W-:Y:S01]  /*2a30*/  IMAD R6, R23, R40, R6 ;  /* 0x0000002817067224 */ /* 0x000fe200078e0206 */
[----:B------:R-:W-:Y:S01]  /*2a40*/  ISETP.NE.U32.AND P0, PT, R20, RZ, PT ;  /* 0x000000ff1400720c */ /* 0x000fe20003f05070 */
[----:B------:R-:W-:-:S03]  /*2a50*/  IMAD.WIDE.U32 R38, R38, R2, RZ ;  /* 0x0000000226267225 */ /* 0x000fc600078e00ff */
[----:B------:R-:W-:Y:S01]  /*2a60*/  IADD3 R6, R37, R6, RZ ;  /* 0x0000000625067210 */ /* 0x000fe20007ffe0ff */
[----:B------:R-:W-:Y:S01]  /*2a70*/  IMAD.WIDE.U32 R32, R32, R25, RZ ;  /* 0x0000001920207225 */ /* 0x000fe200078e00ff */
[----:B------:R-:W-:-:S03]  /*2a80*/  IADD3 R8, R39, R8, RZ ;  /* 0x0000000827087210 */ /* 0x000fc60007ffe0ff */
[----:B------:R-:W-:Y:S01]  /*2a90*/  IMAD R3, R3, R2, RZ ;  /* 0x0000000203037224 */ /* 0x000fe200078e02ff */
[----:B------:R-:W-:-:S03]  /*2aa0*/  IADD3 R2, R33, R0, RZ ;  /* 0x0000000021027210 */ /* 0x000fc60007ffe0ff */
[----:B------:R-:W-:Y:S05]  /*2ab0*/  @!P0 BRA `(.L_x_321) ;  /* 0x0000000000408947 */ /* 0x000fea0003800000 */
[----:B------:R-:W-:Y:S01]  /*2ac0*/  IMAD.MOV.U32 R28, RZ, RZ, R42 ;  /* 0x000000ffff1c7224 */ /* 0x000fe200078e002a */
[----:B------:R-:W-:Y:S01]  /*2ad0*/  MOV R24, R43 ;  /* 0x0000002b00187202 */ /* 0x000fe20000000f00 */
[----:B------:R-:W-:Y:S01]  /*2ae0*/  IMAD.MOV.U32 R23, RZ, RZ, R34 ;  /* 0x000000ffff177224 */ /* 0x000fe200078e0022 */
[----:B------:R-:W-:Y:S02]  /*2af0*/  MOV R22, 0x2b10 ;  /* 0x00002b1000167802 */ /* 0x000fe40000000f00 */
[----:B------:R-:W-:Y:S05]  /*2b00*/  CALL.REL.NOINC `($__internal_6_$__cuda_sm20_div_s64) ;  /* 0x0000001800947944 */ /* 0x000fea0003c00000 */
[----:B------:R-:W-:Y:S02]  /*2b10*/  IADD3 R21, P0, RZ, -R0, RZ ;  /* 0x80000000ff157210 */ /* 0x000fe40007f1e0ff */
[----:B------:R-:W-:Y:S02]  /*2b20*/  MOV R40, R42 ;  /* 0x0000002a00287202 */ /* 0x000fe40000000f00 */
[----:B------:R-:W-:Y:S02]  /*2b30*/  IADD3.X R20, RZ, ~R23, RZ, P0, !PT ;  /* 0x80000017ff147210 */ /* 0x000fe400007fe4ff */
[----:B------:R-:W-:Y:S01]  /*2b40*/  MOV R41, R43 ;  /* 0x0000002b00297202 */ /* 0x000fe20000000f00 */
[----:B------:R-:W-:Y:S01]  /*2b50*/  IMAD.MOV.U32 R43, RZ, RZ, R23 ;  /* 0x000000ffff2b7224 */ /* 0x000fe200078e0017 */
[----:B------:R-:W-:Y:S01]  /*2b60*/  MOV R42, R0 ;  /* 0x00000000002a7202 */ /* 0x000fe20000000f00 */
[-C--:B------:R-:W-:Y:S02]  /*2b70*/  IMAD R20, R20, R34.reuse, RZ ;  /* 0x0000002214147224 */ /* 0x080fe400078e02ff */
[----:B------:R-:W-:-:S04]  /*2b80*/  IMAD.WIDE.U32 R34, R21, R34, R40 ;  /* 0x0000002215227225 */ /* 0x000fc800078e0028 */
[----:B------:R-:W-:-:S04]  /*2b90*/  IMAD R20, R5, R21, R20 ;  /* 0x0000001505147224 */ /* 0x000fc800078e0214 */
[----:B------:R-:W-:Y:S01]  /*2ba0*/  IMAD.IADD R24, R35, 0x1, R20 ;  /* 0x0000000123187824 */ /* 0x000fe200078e0214 */
[----:B------:R-:W-:Y:S05]  /*2bb0*/  BRA `(.L_x_322) ;  /* 0x00000000005c7947 */ /* 0x000fea0003800000 */
.L_x_321:
        /* <DEDUP_REMOVED lines=23> */
.L_x_322:
[----:B------:R-:W-:Y:S05]  /*2d30*/  BSYNC B0 ;  /* 0x0000000000007941 */ /* 0x000fea0003800000 */
.L_x_320:
        /* <DEDUP_REMOVED lines=11> */
[----:B------:R-:W-:Y:S01]  /*2df0*/  IADD3.X R5, RZ, ~R23, RZ, P0, !PT ;  /* 0x80000017ff057210 */ /* 0x000fe200007fe4ff */
[----:B------:R-:W-:-:S04]  /*2e00*/  IMAD.WIDE.U32 R34, R19, R20, R34 ;  /* 0x0000001413227225 */ /* 0x000fc800078e0022 */
[----:B------:R-:W-:Y:S01]  /*2e10*/  IMAD R5, R5, R19, RZ ;  /* 0x0000001305057224 */ /* 0x000fe200078e02ff */
[----:B------:R-:W-:Y:S02]  /*2e20*/  MOV R19, R34 ;  /* 0x0000002200137202 */ /* 0x000fe40000000f00 */
[----:B------:R-:W-:Y:S01]  /*2e30*/  MOV R34, R0 ;  /* 0x0000000000227202 */ /* 0x000fe20000000f00 */
[----:B------:R-:W-:-:S04]  /*2e40*/  IMAD R5, R18, R20, R5 ;  /* 0x0000001412057224 */ /* 0x000fc800078e0205 */
[----:B------:R-:W-:Y:S02]  /*2e50*/  IMAD.IADD R18, R35, 0x1, R5 ;  /* 0x0000000123127824 */ /* 0x000fe400078e0205 */
[----:B------:R-:W-:Y:S01]  /*2e60*/  IMAD.MOV.U32 R35, RZ, RZ, R23 ;  /* 0x000000ffff237224 */ /* 0x000fe200078e0017 */
[----:B------:R-:W-:Y:S05]  /*2e70*/  BRA `(.L_x_325) ;  /* 0x00000000005c7947 */ /* 0x000fea0003800000 */
.L_x_324:
        /* <DEDUP_REMOVED lines=23> */
.L_x_325:
[----:B------:R-:W-:Y:S05]  /*2ff0*/  BSYNC B0 ;  /* 0x0000000000007941 */ /* 0x000fea0003800000 */
.L_x_323:
        /* <DEDUP_REMOVED lines=12> */
[----:B------:R-:W-:Y:S01]  /*30c0*/  IADD3.X R5, RZ, ~R23, RZ, P0, !PT ;  /* 0x80000017ff057210 */ /* 0x000fe200007fe4ff */
[----:B------:R-:W-:-:S04]  /*30d0*/  IMAD.WIDE.U32 R34, R17, R20, R34 ;  /* 0x0000001411227225 */ /* 0x000fc800078e0022 */
[----:B------:R-:W-:Y:S01]  /*30e0*/  IMAD R5, R5, R17, RZ ;  /* 0x0000001105057224 */ /* 0x000fe200078e02ff */
[----:B------:R-:W-:-:S03]  /*30f0*/  MOV R17, R34 ;  /* 0x0000002200117202 */ /* 0x000fc60000000f00 */
[----:B------:R-:W-:-:S05]  /*3100*/  IMAD R5, R16, R20, R5 ;  /* 0x0000001410057224 */ /* 0x000fca00078e0205 */
[----:B------:R-:W-:Y:S01]  /*3110*/  IADD3 R5, R35, R5, RZ ;  /* 0x0000000523057210 */ /* 0x000fe20007ffe0ff */
[----:B------:R-:W-:Y:S05]  /*3120*/  BRA `(.L_x_328) ;  /* 0x00000000005c7947 */ /* 0x000fea0003800000 */
.L_x_327:
        /* <DEDUP_REMOVED lines=23> */
.L_x_328:
[----:B------:R-:W-:Y:S05]  /*32a0*/  BSYNC B0 ;  /* 0x0000000000007941 */ /* 0x000fea0003800000 */
.L_x_326:
[----:B------:R-:W-:Y:S01]  /*32b0*/  SHF.R.S32.HI R20, RZ, 0x1f, R10 ;  /* 0x0000001fff147819 */ /* 0x000fe2000001140a */
[-C--:B------:R-:W-:Y:S01]  /*32c0*/  IMAD R16, R23, R10.reuse, RZ ;  /* 0x0000000a17107224 */ /* 0x080fe200078e02ff */
[----:B------:R-:W-:Y:S01]  /*32d0*/  ULDC UR4, c[0x0][0x2c4] ;  /* 0x0000b10000047ab9 */ /* 0x000fe20000000800 */
[----:B------:R-:W-:Y:S01]  /*32e0*/  IMAD.WIDE.U32 R34, R22, R10, RZ ;  /* 0x0000000a16227225 */ /* 0x000fe200078e00ff */
[----:B------:R-:W-:Y:S03]  /*32f0*/  BSSY B0, `(.L_x_329) ;  /* 0x000003a000007945 */ /* 0x000fe60003800000 */
[----:B------:R-:W-:Y:S01]  /*3300*/  IMAD R10, R20, R22, R16 ;  /* 0x00000016140a7224 */ /* 0x000fe200078e0210 */
[----:B------:R-:W-:Y:S01]  /*3310*/  LOP3.LUT R20, R43, R14, RZ, 0xfc, !PT ;  /* 0x0000000e2b147212 */ /* 0x000fe200078efcff */
[----:B------:R-:W-:Y:S01]  /*3320*/  IMAD R0, R25, UR4, RZ ;  /* 0x0000000419007c24 */ /* 0x000fe2000f8e02ff */
[----:B------:R-:W-:Y:S01]  /*3330*/  SHF.R.S32.HI R16, RZ, 0x1f, R3 ;  /* 0x0000001fff107819 */ /* 0x000fe20000011403 */
[-C--:B------:R-:W-:Y:S01]  /*3340*/  IMAD R21, R5, R3.reuse, RZ ;  /* 0x0000000305157224 */ /* 0x080fe200078e02ff */
[----:B------:R-:W-:Y:S01]  /*3350*/  ISETP.NE.U32.AND P0, PT, R20, RZ, PT ;  /* 0x000000ff1400720c */ /* 0x000fe20003f05070 */
[----:B------:R-:W-:Y:S01]  /*3360*/  IMAD R18, R18, R0, RZ ;  /* 0x0000000012127224 */ /* 0x000fe200078e02ff */
[----:B------:R-:W-:Y:S01]  /*3370*/  SHF.R.S32.HI R5, RZ, 0x1f, R0 ;  /* 0x0000001fff057819 */ /* 0x000fe20000011400 */
[----:B------:R-:W-:Y:S01]  /*3380*/  IMAD.WIDE.U32 R44, R17, R3, RZ ;  /* 0x00000003112c7225 */ /* 0x000fe200078e00ff */
[----:B------:R-:W-:-:S03]  /*3390*/  IADD3 R10, R35, R10, RZ ;  /* 0x0000000a230a7210 */ /* 0x000fc60007ffe0ff */
[----:B------:R-:W-:Y:S02]  /*33a0*/  IMAD R3, R5, R19, R18 ;  /* 0x0000001305037224 */ /* 0x000fe400078e0212 */
[----:B------:R-:W-:Y:S02]  /*33b0*/  IMAD R16, R16, R17, R21 ;  /* 0x0000001110107224 */ /* 0x000fe400078e0215 */
[----:B------:R-:W-:-:S03]  /*33c0*/  IMAD.WIDE.U32 R18, R19, R0, RZ ;  /* 0x0000000013127225 */ /* 0x000fc600078e00ff */
[----:B------:R-:W-:Y:S02]  /*33d0*/  IADD3 R16, R45, R16, RZ ;  /* 0x000000102d107210 */ /* 0x000fe40007ffe0ff */
[----:B------:R-:W-:Y:S01]  /*33e0*/  IADD3 R3, R19, R3, RZ ;  /* 0x0000000313037210 */ /* 0x000fe20007ffe0ff */
[----:B------:R-:W-:Y:S06]  /*33f0*/  @!P0 BRA `(.L_x_330) ;  /* 0x0000000000488947 */ /* 0x000fec0003800000 */
[----:B------:R-:W-:Y:S01]  /*3400*/  IMAD.MOV.U32 R28, RZ, RZ, R42 ;  /* 0x000000ffff1c7224 */ /* 0x000fe200078e002a */
[----:B------:R-:W-:Y:S01]  /*3410*/  MOV R23, R15 ;  /* 0x0000000f00177202 */ /* 0x000fe20000000f00 */
[----:B------:R-:W-:Y:S01]  /*3420*/  IMAD.MOV.U32 R24, RZ, RZ, R43 ;  /* 0x000000ffff187224 */ /* 0x000fe200078e002b */
[----:B------:R-:W-:Y:S02]  /*3430*/  MOV R5, R14 ;  /* 0x0000000e00057202 */ /* 0x000fe40000000f00 */
[----:B------:R-:W-:Y:S02]  /*3440*/  MOV R22, 0x3460 ;  /* 0x0000346000167802 */ /* 0x000fe40000000f00 */
[----:B------:R-:W-:Y:S05]  /*3450*/  CALL.REL.NOINC `($__internal_6_$__cuda_sm20_div_s64) ;  /* 0x0000001000407944 */ /* 0x000fea0003c00000 */
        /* <DEDUP_REMOVED lines=12> */
.L_x_330:
        /* <DEDUP_REMOVED lines=23> */
.L_x_331:
[----:B------:R-:W-:Y:S05]  /*3690*/  BSYNC B0 ;  /* 0x0000000000007941 */ /* 0x000fea0003800000 */
.L_x_329:
        /* <DEDUP_REMOVED lines=28> */
.L_x_333:
        /* <DEDUP_REMOVED lines=23> */
.L_x_334:
[----:B------:R-:W-:Y:S05]  /*39d0*/  BSYNC B0 ;  /* 0x0000000000007941 */ /* 0x000fea0003800000 */
.L_x_332:
        /* <DEDUP_REMOVED lines=21> */
.L_x_310:
[----:B------:R-:W-:Y:S02]  /*3b30*/  ULDC.64 UR4, c[0x0][0x2b0] ;  /* 0x0000ac0000047ab9 */ /* 0x000fe40000000a00 */
[----:B------:R-:W-:-:S04]  /*3b40*/  LEA R2, P0, R38, UR4, 0x2 ;  /* 0x0000000426027c11 */ /* 0x000fc8000f8010ff */
[----:B------:R-:W-:-:S05]  /*3b50*/  LEA.HI.X R3, R38, UR5, R39, 0x2, P0 ;  /* 0x0000000526037c11 */ /* 0x000fca00080f1427 */
[----:B------:R0:W-:Y:S04]  /*3b60*/  STG.E desc[UR8][R2.64], R29 ;  /* 0x0000001d02007986 */ /* 0x0001e8000c101908 */
.L_x_309:
[----:B------:R-:W-:Y:S05]  /*3b70*/  BSYNC B1 ;  /* 0x0000000000017941 */ /* 0x000fea0003800000 */
.L_x_308:
[----:B0-----:R-:W0:Y:S01]  /*3b80*/  LDC R2, c[0x0][0x3c4] ;  /* 0x0000f100ff027b82 */ /* 0x001e220000000800 */
[----:B------:R-:W-:Y:S01]  /*3b90*/  LEA.HI R4, R26, R26, RZ, 0x1 ;  /* 0x0000001a1a047211 */ /* 0x000fe200078f08ff */
[----:B------:R-:W-:Y:S03]  /*3ba0*/  BSSY B0, `(.L_x_335) ;  /* 0x0000010000007945 */ /* 0x000fe60003800000 */
[----:B------:R-:W-:-:S05]  /*3bb0*/  LOP3.LUT R3, R4, 0xfffffffe, RZ, 0xc0, !PT ;  /* 0xfffffffe04037812 */ /* 0x000fca00078ec0ff */
[----:B------:R-:W-:-:S05]  /*3bc0*/  IMAD.IADD R3, R26, 0x1, -R3 ;  /* 0x000000011a037824 */ /* 0x000fca00078e0a03 */
[----:B0-----:R-:W-:-:S13]  /*3bd0*/  ISETP.GE.OR P3, PT, R3, R2, P3 ;  /* 0x000000020300720c */ /* 0x001fda0001f66670 */
[----:B------:R-:W-:Y:S05]  /*3be0*/  @P3 BRA `(.L_x_336) ;  /* 0x00000000002c3947 */ /* 0x000fea0003800000 */
[----:B------:R-:W0:Y:S01]  /*3bf0*/  S2R R0, SR_CgaCtaId ;  /* 0x0000000000007919 */ /* 0x000e220000008800 */
[----:B------:R-:W-:Y:S01]  /*3c00*/  FADD.FTZ R6, -R29, R30 ;  /* 0x0000001e1d067221 */ /* 0x000fe20000010100 */
[----:B------:R-:W-:Y:S02]  /*3c10*/  MOV R5, 0x400 ;  /* 0x0000040000057802 */ /* 0x000fe40000000f00 */
[----:B------:R-:W-:Y:S01]  /*3c20*/  SHF.L.U32 R4, R4, 0x1, RZ ;  /* 0x0000000104047819 */ /* 0x000fe200000006ff */
[----:B------:R-:W-:-:S03]  /*3c30*/  FMUL.FTZ R6, R6, 1.4426950216293334961 ;  /* 0x3fb8aa3b06067820 */ /* 0x000fc60000410000 */
[----:B------:R-:W-:-:S03]  /*3c40*/  LOP3.LUT R4, R4, 0xfffffffc, RZ, 0xc0, !PT ;  /* 0xfffffffc04047812 */ /* 0x000fc600078ec0ff */
[----:B------:R-:W2:Y:S01]  /*3c50*/  MUFU.EX2 R6, R6 ;  /* 0x0000000600067308 */ /* 0x000ea20000000800 */
[----:B0-----:R-:W-:-:S05]  /*3c60*/  LEA R0, R0, R5, 0x18 ;  /* 0x0000000500007211 */ /* 0x001fca00078ec0ff */
[----:B------:R-:W-:-:S05]  /*3c70*/  IMAD R0, R3, 0x24, R0 ;  /* 0x0000002403007824 */ /* 0x000fca00078e0200 */
[----:B------:R-:W-:-:S05]  /*3c80*/  IADD3 R0, R0, R4, RZ ;  /* 0x0000000400007210 */ /* 0x000fca0007ffe0ff */
[----:B--2---:R0:W-:Y:S02]  /*3c90*/  STS [R0], R6 ;  /* 0x0000000600007388 */ /* 0x0041e40000000800 */
.L_x_336:
[----:B------:R-:W-:Y:S05]  /*3ca0*/  BSYNC B0 ;  /* 0x0000000000007941 */ /* 0x000fea0003800000 */
.L_x_335:
[----:B------:R-:W-:Y:S01]  /*3cb0*/  BAR.SYNC.DEFER_BLOCKING 0x0 ;  /* 0x0000000000007b1d */ /* 0x000fe20000010000 */
[----:B------:R-:W-:Y:S01]  /*3cc0*/  ISETP.GE.AND P0, PT, R2, 0x1, PT ;  /* 0x000000010200780c */ /* 0x000fe20003f06270 */
[----:B------:R-:W-:Y:S01]  /*3cd0*/  IMAD.MOV.U32 R4, RZ, RZ, RZ ;  /* 0x000000ffff047224 */ /* 0x000fe200078e00ff */
[----:B------:R-:W-:Y:S02]  /*3ce0*/  LEA.HI R16, R31, R26, RZ, 0x4 ;  /* 0x0000001a1f107211 */ /* 0x000fe400078f20ff */
[----:B------:R-:W-:Y:S01]  /*3cf0*/  CS2R R2, SRZ ;  /* 0x0000000000027805 */ /* 0x000fe2000001ff00 */
[----:B0-----:R-:W-:Y:S01]  /*3d00*/  IMAD.MOV.U32 R0, RZ, RZ, RZ ;  /* 0x000000ffff007224 */ /* 0x001fe200078e00ff */
[----:B------:R-:W-:Y:S02]  /*3d10*/  LOP3.LUT R18, R16, 0x3ffffff0, RZ, 0xc0, !PT ;  /* 0x3ffffff010127812 */ /* 0x000fe400078ec0ff */
[----:B------:R-:W-:-:S03]  /*3d20*/  SHF.R.S32.HI R16, RZ, 0x4, R16 ;  /* 0x00000004ff107819 */ /* 0x000fc60000011410 */
[----:B------:R-:W-:-:S04]  /*3d30*/  IMAD.IADD R18, R26, 0x1, -R18 ;  /* 0x000000011a127824 */ /* 0x000fc800078e0a12 */
[----:B------:R-:W-:Y:S01]  /*3d40*/  IMAD.SHL.U32 R18, R18, 0x4, RZ ;  /* 0x0000000412127824 */ /* 0x000fe200078e00ff */
[----:B------:R-:W-:Y:S06]  /*3d50*/  @!P0 BRA `(.L_x_337) ;  /* 0x0000000000b08947 */ /* 0x000fec0003800000 */
[----:B------:R-:W0:Y:S01]  /*3d60*/  S2UR UR6, SR_CgaCtaId ;  /* 0x00000000000679c3 */ /* 0x000e220000008800 */
[----:B------:R-:W-:Y:S01]  /*3d70*/  ULDC UR10, c[0x0][0x2dc] ;  /* 0x0000b700000a7ab9 */ /* 0x000fe20000000800 */
[----:B------:R-:W-:Y:S01]  /*3d80*/  IMAD R14, R16, 0x40, R18 ;  /* 0x00000040100e7824 */ /* 0x000fe200078e0212 */
[----:B------:R-:W-:Y:S01]  /*3d90*/  UIMAD UR4, UR7, UR10, URZ ;  /* 0x0000000a070472a4 */ /* 0x000fe2000f8e023f */
[C---:B------:R-:W-:Y:S01]  /*3da0*/  VIADD R5, R12.reuse, -UR7 ;  /* 0x800000070c057c36 */ /* 0x040fe20008000000 */
[----:B-1----:R-:W-:Y:S01]  /*3db0*/  CS2R R8, SRZ ;  /* 0x0000000000087805 */ /* 0x002fe2000001ff00 */
        /* <DEDUP_REMOVED lines=17> */
.L_x_340:
        /* <DEDUP_REMOVED lines=12> */
.L_x_339:
[----:B------:R-:W-:Y:S05]  /*3f90*/  BSYNC B0 ;  /* 0x0000000000007941 */ /* 0x000fea0003800000 */
.L_x_338:
        /* <DEDUP_REMOVED lines=8> */
.L_x_337:
        /* <DEDUP_REMOVED lines=10> */
[----:B------:R-:W2:Y:S01]  /*40c0*/  I2F.RP R14, R11 ;  /* 0x0000000b000e7306 */ /* 0x000ea20000209400 */
[----:B------:R-:W-:Y:S02]  /*40d0*/  IABS R10, R7 ;  /* 0x00000007000a7213 */ /* 0x000fe40000000000 */
[----:B------:R-:W-:Y:S02]  /*40e0*/  SHF.R.S32.HI R19, RZ, 0x1f, R18 ;  /* 0x0000001fff137819 */ /* 0x000fe40000011412 */
[----:B------:R-:W-:Y:S01]  /*40f0*/  F2FP.F16.F32.PACK_AB R2, R2, R0 ;  /* 0x000000000202723e */ /* 0x000fe200000000ff */
[----:B------:R-:W-:Y:S01]  /*4100*/  IMAD.MOV R10, RZ, RZ, -R10 ;  /* 0x000000ffff0a7224 */ /* 0x000fe200078e0a0a */
[----:B------:R-:W-:Y:S01]  /*4110*/  F2FP.F16.F32.PACK_AB R3, R4, R3 ;  /* 0x000000030403723e */ /* 0x000fe200000000ff */
[----:B--2---:R-:W2:Y:S02]  /*4120*/  MUFU.RCP R14, R14 ;  /* 0x0000000e000e7308 */ /* 0x004ea40000001000 */
[----:B--2---:R-:W-:-:S06]  /*4130*/  VIADD R14, R14, 0xffffffe ;  /* 0x0ffffffe0e0e7836 */ /* 0x004fcc0000000000 */
[----:B------:R2:W3:Y:S02]  /*4140*/  F2I.FTZ.U32.TRUNC.NTZ R15, R14 ;  /* 0x0000000e000f7305 */ /* 0x0004e4000021f000 */
[----:B--2---:R-:W-:Y:S01]  /*4150*/  HFMA2.MMA R14, -RZ, RZ, 0, 0 ;  /* 0x00000000ff0e7435 */ /* 0x004fe200000001ff */
[----:B---3--:R-:W-:-:S04]  /*4160*/  IMAD.MOV R5, RZ, RZ, -R15 ;  /* 0x000000ffff057224 */ /* 0x008fc800078e0a0f */
[----:B-1----:R-:W-:Y:S01]  /*4170*/  IMAD R8, R5, R11, RZ ;  /* 0x0000000b05087224 */ /* 0x002fe200078e02ff */
[----:B0-----:R-:W-:-:S04]  /*4180*/  IABS R5, R6 ;  /* 0x0000000600057213 */ /* 0x001fc80000000000 */
[----:B------:R-:W-:Y:S01]  /*4190*/  IMAD.HI.U32 R8, R15, R8, R14 ;  /* 0x000000080f087227 */ /* 0x000fe200078e000e */
[----:B------:R-:W0:Y:S05]  /*41a0*/  I2F.RP R9, R5 ;  /* 0x0000000500097306 */ /* 0x000e2a0000209400 */
[----:B------:R-:W-:-:S04]  /*41b0*/  IMAD.HI.U32 R8, R8, R12, RZ ;  /* 0x0000000c08087227 */ /* 0x000fc800078e00ff */
[----:B------:R-:W-:Y:S02]  /*41c0*/  IMAD R10, R8, R10, R12 ;  /* 0x0000000a080a7224 */ /* 0x000fe400078e020c */
[----:B------:R-:W-:-:S03]  /*41d0*/  IMAD.MOV.U32 R12, RZ, RZ, RZ ;  /* 0x000000ffff0c7224 */ /* 0x000fc600078e00ff */
[----:B------:R-:W-:Y:S01]  /*41e0*/  ISETP.GT.U32.AND P1, PT, R11, R10, PT ;  /* 0x0000000a0b00720c */ /* 0x000fe20003f24070 */
[----:B0-----:R-:W0:-:S12]  /*41f0*/  MUFU.RCP R9, R9 ;  /* 0x0000000900097308 */ /* 0x001e180000001000 */
[----:B------:R-:W-:Y:S01]  /*4200*/  @!P1 IMAD.IADD R10, R10, 0x1, -R11 ;  /* 0x000000010a0a9824 */ /* 0x000fe200078e0a0b */
[----:B------:R-:W-:Y:S02]  /*4210*/  @!P1 IADD3 R8, R8, 0x1, RZ ;  /* 0x0000000108089810 */ /* 0x000fe40007ffe0ff */
[----:B------:R-:W-:Y:S02]  /*4220*/  ISETP.NE.AND P1, PT, R7, RZ, PT ;  /* 0x000000ff0700720c */ /* 0x000fe40003f25270 */
[----:B------:R-:W-:Y:S01]  /*4230*/  ISETP.GE.U32.AND P2, PT, R10, R11, PT ;  /* 0x0000000b0a00720c */ /* 0x000fe20003f46070 */
[----:B0-----:R-:W-:Y:S01]  /*4240*/  VIADD R9, R9, 0xffffffe ;  /* 0x0ffffffe09097836 */ /* 0x001fe20000000000 */
[----:B------:R-:W-:-:S03]  /*4250*/  LOP3.LUT R10, R16, R7, RZ, 0x3c, !PT ;  /* 0x00000007100a7212 */ /* 0x000fc600078e3cff */
[----:B------:R-:W0:Y:S01]  /*4260*/  F2I.FTZ.U32.TRUNC.NTZ R13, R9 ;  /* 0x00000009000d7305 */ /* 0x000e22000021f000 */
[----:B------:R-:W-:-:S07]  /*4270*/  ISETP.GE.AND P0, PT, R10, RZ, PT ;  /* 0x000000ff0a00720c */ /* 0x000fce0003f06270 */
[----:B------:R-:W-:-:S06]  /*4280*/  @P2 VIADD R8, R8, 0x1 ;  /* 0x0000000108082836 */ /* 0x000fcc0000000000 */
[----:B------:R-:W-:Y:S01]  /*4290*/  @!P0 IADD3 R8, -R8, RZ, RZ ;  /* 0x000000ff08088210 */ /* 0x000fe20007ffe1ff */
[----:B0-----:R-:W-:Y:S01]  /*42a0*/  IMAD.MOV R9, RZ, RZ, -R13 ;  /* 0x000000ffff097224 */ /* 0x001fe200078e0a0d */
[----:B------:R-:W-:-:S03]  /*42b0*/  @!P1 LOP3.LUT R8, RZ, R7, RZ, 0x33, !PT ;  /* 0x00000007ff089212 */ /* 0x000fc600078e33ff */
[----:B------:R-:W-:Y:S02]  /*42c0*/  IMAD R9, R9, R5, RZ ;  /* 0x0000000509097224 */ /* 0x000fe400078e02ff */
[----:B------:R-:W-:Y:S02]  /*42d0*/  IMAD R10, R8, R7, RZ ;  /* 0x00000007080a7224 */ /* 0x000fe400078e02ff */
[----:B------:R-:W-:-:S03]  /*42e0*/  IMAD.HI.U32 R9, R13, R9, R12 ;  /* 0x000000090d097227 */ /* 0x000fc600078e000c */
[----:B------:R-:W-:Y:S01]  /*42f0*/  IADD3 R11, R16, -R10, RZ ;  /* 0x8000000a100b7210 */ /* 0x000fe20007ffe0ff */
[----:B------:R-:W-:-:S03]  /*4300*/  IMAD.WIDE.U32 R18, R8, UR4, R18 ;  /* 0x0000000408127c25 */ /* 0x000fc6000f8e0012 */
        /* <DEDUP_REMOVED lines=37> */
        .weak           $__internal_6_$__cuda_sm20_div_s64
        .type           $__internal_6_$__cuda_sm20_div_s64,@function
        .size           $__internal_6_$__cuda_sm20_div_s64,(.L_x_7838 - $__internal_6_$__cuda_sm20_div_s64)
$__internal_6_$__cuda_sm20_div_s64:
        /* <DEDUP_REMOVED lines=78> */
[----:B------:R-:W-:Y:S01]  /*4a40*/  IMAD.MOV.U32 R21, RZ, RZ, 0x0 ;  /* 0x00000000ff157424 */ /* 0x000fe200078e00ff */
[----:B------:R-:W-:Y:S01]  /*4a50*/  SEL R23, R23, R20, !P4 ;  /* 0x0000001417177207 */ /* 0x000fe20006000000 */
[----:B------:R-:W-:Y:S01]  /*4a60*/  IMAD.MOV.U32 R20, RZ, RZ, R22 ;  /* 0x000000ffff147224 */ /* 0x000fe200078e0016 */
[----:B------:R-:W-:-:S02]  /*4a70*/  SEL R0, R0, 0xffffffff, P0 ;  /* 0xffffffff00007807 */ /* 0x000fc40000000000 */
[----:B------:R-:W-:Y:S01]  /*4a80*/  SEL R23, R23, 0xffffffff, P0 ;  /* 0xffffffff17177807 */ /* 0x000fe20000000000 */
[----:B------:R-:W-:Y:S06]  /*4a90*/  RET.REL.NODEC R20 `(_ZN5flash32flash_fwd_splitkv_combine_kernelI23Flash_fwd_kernel_traitsILi64ELi64ELi256ELi4ELb0ELb0EN7cutlass6half_tE19Flash_kernel_traitsILi64ELi64ELi256ELi4ES3_EELi8ELi1ELb0EEEvNS_16Flash_fwd_paramsE) ;  /* 0xffffffb414587950 */ /* 0x000fec0003c3ffff */
.L_x_341:
        /* <DEDUP_REMOVED lines=14> */
.L_x_7838:


//--------------------- .text._ZN5flash32flash_fwd_splitkv_combine_kernelI23Flash_fwd_kernel_traitsILi64ELi64ELi256ELi4ELb0ELb0EN7cutlass6half_tE19Flash_kernel_traitsILi64ELi64ELi256ELi4ES3_EELi8ELi7ELb1EEEvNS_16Flash_fwd_paramsE --------------------------
	.section	.text._ZN5flash32flash_fwd_splitkv_combine_kernelI23Flash_fwd_kernel_traitsILi64ELi64ELi256ELi4ELb0ELb0EN7cutlass6half_tE19Flash_kernel_traitsILi64ELi64ELi256ELi4ES3_EELi8ELi7ELb1EEEvNS_16Flash_fwd_paramsE,"ax",@progbits
	.align	128
        .global         _ZN5flash32flash_fwd_splitkv_combine_kernelI23Flash_fwd_kernel_traitsILi64ELi64ELi256ELi4ELb0ELb0EN7cutlass6half_tE19Flash_kernel_traitsILi64ELi64ELi256ELi4ES3_EELi8ELi7ELb1EEEvNS_16Flash_fwd_paramsE
        .type           _ZN5flash32flash_fwd_splitkv_combine_kernelI23Flash_fwd_kernel_traitsILi64ELi64ELi256ELi4ELb0ELb0EN7cutlass6half_tE19Flash_kernel_traitsILi64ELi64ELi256ELi4ES3_EELi8ELi7ELb1EEEvNS_16Flash_fwd_paramsE,@function
        .size           _ZN5flash32flash_fwd_splitkv_combine_kernelI23Flash_fwd_kernel_traitsILi64ELi64ELi256ELi4ELb0ELb0EN7cutlass6half_tE19Flash_kernel_traitsILi64ELi64ELi256ELi4ES3_EELi8ELi7ELb1EEEvNS_16Flash_fwd_paramsE,(.L_x_7839 - _ZN5flash32flash_fwd_splitkv_combine_kernelI23Flash_fwd_kernel_traitsILi64ELi64ELi256ELi4ELb0ELb0EN7cutlass6half_tE19Flash_kernel_traitsILi64ELi64ELi256ELi4ES3_EELi8ELi7ELb1EEEvNS_16Flash_fwd_paramsE)
        .other          _ZN5flash32flash_fwd_splitkv_combine_kernelI23Flash_fwd_kernel_traitsILi64ELi64ELi256ELi4ELb0ELb0EN7cutlass6half_tE19Flash_kernel_traitsILi64ELi64ELi256ELi4ES3_EELi8ELi7ELb1EEEvNS_16Flash_fwd_paramsE,@"STO_CUDA_ENTRY STV_DEFAULT"
_ZN5flash32flash_fwd_splitkv_combine_kernelI23Flash_fwd_kernel_traitsILi64ELi64ELi256ELi4ELb0ELb0EN7cutlass6half_tE19Flash_kernel_traitsILi64ELi64ELi256ELi4ES3_EELi8ELi7ELb1EEEvNS_16Flash_fwd_paramsE:
.text._ZN5flash32flash_fwd_splitkv_combine_kernelI23Flash_fwd_kernel_traitsILi64ELi64ELi256ELi4ELb0ELb0EN7cutlass6half_tE19Flash_kernel_traitsILi64ELi64ELi256ELi4ES3_EELi8ELi7ELb1EEEvNS_16Flash_fwd_paramsE:
        /* <DEDUP_REMOVED lines=23> */
[----:B------:R-:W-:Y:S05]  /*0170*/  CALL.REL.NOINC `($__internal_7_$__cuda_sm20_div_s64) ;  /* 0x0000005000d07944 */ /* 0x000fea0003c00000 */
[----:B------:R-:W-:Y:S02]  /*0180*/  MOV R8, R0 ;  /* 0x0000000000087202 */ /* 0x000fe40000000f00 */
[----:B------:R-:W-:Y:S01]  /*0190*/  MOV R9, R25 ;  /* 0x0000001900097202 */ /* 0x000fe20000000f00 */
[----:B------:R-:W-:Y:S06]  /*01a0*/  BRA `(.L_x_343) ;  /* 0x00000000004c7947 */ /* 0x000fec0003800000 */
.L_x_342:
        /* <DEDUP_REMOVED lines=19> */
.L_x_343:
        /* <DEDUP_REMOVED lines=17> */
[----:B------:R-:W-:Y:S05]  /*03f0*/  BRA `(.L_x_346) ;  /* 0x0000000000507947 */ /* 0x000fea0003800000 */
.L_x_345:
        /* <DEDUP_REMOVED lines=20> */
.L_x_346:
[----:B------:R-:W-:Y:S05]  /*0540*/  BSYNC B0 ;  /* 0x0000000000007941 */ /* 0x000fea0003800000 */
.L_x_344:
        /* <DEDUP_REMOVED lines=57> */
.L_x_348:
        /* <DEDUP_REMOVED lines=19> */
.L_x_349:
[----:B------:R-:W-:Y:S05]  /*0a10*/  BSYNC B0 ;  /* 0x0000000000007941 */ /* 0x000fea0003800000 */
.L_x_347:
        /* <DEDUP_REMOVED lines=105> */
.L_x_351:
        /* <DEDUP_REMOVED lines=20> */
.L_x_352:
[----:B------:R-:W-:Y:S05]  /*11f0*/  BSYNC B0 ;  /* 0x0000000000007941 */ /* 0x000fea0003800000 */
.L_x_350:
        /* <DEDUP_REMOVED lines=181> */
.L_x_354:
        /* <DEDUP_REMOVED lines=19> */
.L_x_355:
[----:B------:R-:W-:Y:S05]  /*1e80*/  BSYNC B0 ;  /* 0x0000000000007941 */ /* 0x000fea0003800000 */
.L_x_353:
        /* <DEDUP_REMOVED lines=206> */
.L_x_360:
        /* <DEDUP_REMOVED lines=22> */
.L_x_361:
[----:B------:R-:W-:Y:S05]  /*2cd0*/  BSYNC B0 ;  /* 0x0000000000007941 */ /* 0x000fea0003800000 */
.L_x_359:
        /* <DEDUP_REMOVED lines=8> */
[----:B------:R-:W-:Y:S05]  /*2d60*/  CALL.REL.NOINC `($__internal_7_$__cuda_sm20_div_s64) ;  /* 0x0000002400d47944 */ /* 0x000fea0003c00000 */
        /* <DEDUP_REMOVED lines=11> */
.L_x_363:
        /* <DEDUP_REMOVED lines=22> */
.L_x_364:
[----:B------:R-:W-:Y:S05]  /*2f80*/  BSYNC B0 ;  /* 0x0000000000007941 */ /* 0x000fea0003800000 */
.L_x_362:
        /* <DEDUP_REMOVED lines=11> */
[----:B------:R-:W-:Y:S05]  /*3040*/  CALL.REL.NOINC `($__internal_7_$__cuda_sm20_div_s64) ;  /* 0x00000024001c7944 */ /* 0x000fea0003c00000 */
        /* <DEDUP_REMOVED lines=12> */
.L_x_366:
        /* <DEDUP_REMOVED lines=22> */
.L_x_367:
[----:B------:R-:W-:Y:S05]  /*3270*/  BSYNC B0 ;  /* 0x0000000000007941 */ /* 0x000fea0003800000 */
.L_x_365:
        /* <DEDUP_REMOVED lines=52> */
.L_x_369:
        /* <DEDUP_REMOVED lines=23> */
.L_x_370:
[----:B------:R-:W-:Y:S05]  /*3730*/  BSYNC B0 ;  /* 0x0000000000007941 */ /* 0x000fea0003800000 */
.L_x_368:
        /* <DEDUP_REMOVED lines=20> */
.L_x_372:
        /* <DEDUP_REMOVED lines=22> */
.L_x_373:
[----:B------:R-:W-:Y:S05]  /*39e0*/  BSYNC B0 ;  /* 0x0000000000007941 */ /* 0x000fea0003800000 */
.L_x_371:
        /* <DEDUP_REMOVED lines=22> */
.L_x_375:
        /* <DEDUP_REMOVED lines=23> */
.L_x_376:
[----:B------:R-:W-:Y:S05]  /*3cc0*/  BSYNC B0 ;  /* 0x0000000000007941 */ /* 0x000fea0003800000 */
.L_x_374:
        /* <DEDUP_REMOVED lines=39> */
.L_x_378:
        /* <DEDUP_REMOVED lines=23> */
.L_x_379:
[----:B------:R-:W-:Y:S05]  /*40b0*/  BSYNC B0 ;  /* 0x0000000000007941 */ /* 0x000fea0003800000 */
.L_x_377:
        /* <DEDUP_REMOVED lines=31> */
.L_x_381:
        /* <DEDUP_REMOVED lines=23> */
.L_x_382:
[----:B------:R-:W-:Y:S05]  /*4420*/  BSYNC B0 ;  /* 0x0000000000007941 */ /* 0x000fea0003800000 */
.L_x_380:
        /* <DEDUP_REMOVED lines=21> */
.L_x_358:
[----:B------:R-:W-:Y:S02]  /*4580*/  ULDC.64 UR4, c[0x0][0x2b0] ;  /* 0x0000ac0000047ab9 */ /* 0x000fe40000000a00 */
[----:B------:R-:W-:-:S04]  /*4590*/  LEA R2, P0, R44, UR4, 0x2 ;  /* 0x000000042c027c11 */ /* 0x000fc8000f8010ff */
[----:B------:R-:W-:-:S05]  /*45a0*/  LEA.HI.X R3, R44, UR5, R45, 0x2, P0 ;  /* 0x000000052c037c11 */ /* 0x000fca00080f142d */
[----:B------:R0:W-:Y:S04]  /*45b0*/  STG.E desc[UR8][R2.64], R29 ;  /* 0x0000001d02007986 */ /* 0x0001e8000c101908 */
.L_x_357:
[----:B------:R-:W-:Y:S05]  /*45c0*/  BSYNC B1 ;  /* 0x0000000000017941 */ /* 0x000fea0003800000 */
.L_x_356:
[----:B------:R-:W2:Y:S01]  /*45d0*/  LDC R14, c[0x0][0x3c4] ;  /* 0x0000f100ff0e7b82 */ /* 0x000ea20000000800 */
[C---:B------:R-:W-:Y:S01]  /*45e0*/  IADD3 R0, R39.reuse, 0x10, RZ ;  /* 0x0000001027007810 */ /* 0x040fe20007ffe0ff */
[C---:B------:R-:W-:Y:S01]  /*45f0*/  IMAD.SHL.U32 R16, R39.reuse, 0x4, RZ ;  /* 0x0000000427107824 */ /* 0x040fe200078e00ff */
[----:B-1----:R-:W-:Y:S02]  /*4600*/  MOV R4, RZ ;  /* 0x000000ff00047202 */ /* 0x002fe40000000f00 */
[CC--:B--2---:R-:W-:Y:S02]  /*4610*/  ISETP.GE.OR P0, PT, R39.reuse, R14.reuse, P6 ;  /* 0x0000000e2700720c */ /* 0x0c4fe40003706670 */
[----:B------:R-:W-:Y:S02]  /*4620*/  ISETP.GE.OR P5, PT, R0, R14, P6 ;  /* 0x0000000e0000720c */ /* 0x000fe400037a6670 */
[----:B------:R-:W-:-:S04]  /*4630*/  IADD3 R0, R39, 0x20, RZ ;  /* 0x0000002027007810 */ /* 0x000fc80007ffe0ff */
[----:B------:R-:W-:Y:S02]  /*4640*/  ISETP.GE.OR P4, PT, R0, R14, P6 ;  /* 0x0000000e0000720c */ /* 0x000fe40003786670 */
[----:B------:R-:W-:-:S03]  /*4650*/  IADD3 R0, R39, 0x30, RZ ;  /* 0x0000003027007810 */ /* 0x000fc60007ffe0ff */
[C---:B0-----:R-:W-:Y:S01]  /*4660*/  @!P0 FADD.FTZ R2, -R29.reuse, R36 ;  /* 0x000000241d028221 */ /* 0x041fe20000010100 */
        /* <DEDUP_REMOVED lines=18> */
[----:B0-----:R0:W-:Y:S01]  /*4790*/  @!P0 STS [R38], R2 ;  /* 0x0000000226008388 */ /* 0x0011e20000000800 */
[----:B------:R-:W-:Y:S01]  /*47a0*/  ISETP.GE.OR P0, PT, R0, R14, P6 ;  /* 0x0000000e0000720c */ /* 0x000fe20003706670 */
[----:B------:R-:W2:Y:S01]  /*47b0*/  @!P4 MUFU.EX2 R34, R34 ;  /* 0x000000220022c308 */ /* 0x000ea20000000800 */
[----:B------:R-:W-:Y:S01]  /*47c0*/  IADD3 R0, R39, 0x70, RZ ;  /* 0x0000007027007810 */ /* 0x000fe20007ffe0ff */
[----:B------:R-:W-:-:S03]  /*47d0*/  @!P1 FMUL.FTZ R33, R33, 1.4426950216293334961 ;  /* 0x3fb8aa3b21219820 */ /* 0x000fc60000410000 */
[----:B------:R-:W-:Y:S01]  /*47e0*/  ISETP.GE.OR P6, PT, R0, R14, P6 ;  /* 0x0000000e0000720c */ /* 0x000fe200037c6670 */
[----:B-1----:R-:W-:Y:S02]  /*47f0*/  @!P5 STS [R38+0x240], R37 ;  /* 0x000240252600d388 */ /* 0x002fe40000000800 */
[----:B------:R-:W1:Y:S04]  /*4800*/  @!P3 MUFU.EX2 R35, R35 ;  /* 0x000000230023b308 */ /* 0x000e680000000800 */
[----:B------:R-:W-:-:S04]  /*4810*/  @!P0 FADD.FTZ R30, -R29, R30 ;  /* 0x0000001e1d1e8221 */ /* 0x000fc80000010100 */
[----:B------:R-:W-:Y:S01]  /*4820*/  @!P0 FMUL.FTZ R30, R30, 1.4426950216293334961 ;  /* 0x3fb8aa3b1e1e8820 */ /* 0x000fe20000410000 */
[----:B------:R-:W3:Y:S01]  /*4830*/  @!P2 MUFU.EX2 R32, R32 ;  /* 0x000000200020a308 */ /* 0x000ee20000000800 */
[----:B------:R-:W-:Y:S01]  /*4840*/  @!P6 FADD.FTZ R29, -R29, R31 ;  /* 0x0000001f1d1de221 */ /* 0x000fe20000010100 */
[----:B--2---:R-:W-:Y:S03]  /*4850*/  @!P4 STS [R38+0x480], R34 ;  /* 0x000480222600c388 */ /* 0x004fe60000000800 */
[----:B------:R-:W-:Y:S01]  /*4860*/  @!P6 FMUL.FTZ R0, R29, 1.4426950216293334961 ;  /* 0x3fb8aa3b1d00e820 */ /* 0x000fe20000410000 */
[----:B0-----:R-:W-:Y:S02]  /*4870*/  CS2R R2, SRZ ;  /* 0x0000000000027805 */ /* 0x001fe4000001ff00 */
[----:B------:R-:W0:Y:S01]  /*4880*/  @!P0 MUFU.EX2 R30, R30 ;  /* 0x0000001e001e8308 */ /* 0x000e220000000800 */
[----:B-1----:R-:W-:Y:S07]  /*4890*/  @!P3 STS [R38+0x6c0], R35 ;  /* 0x0006c0232600b388 */ /* 0x002fee0000000800 */
[----:B------:R-:W1:Y:S01]  /*48a0*/  @!P1 MUFU.EX2 R33, R33 ;  /* 0x0000002100219308 */ /* 0x000e620000000800 */
[----:B---3--:R-:W-:Y:S07]  /*48b0*/  @!P2 STS [R38+0x900], R32 ;  /* 0x000900202600a388 */ /* 0x008fee0000000800 */
[----:B------:R-:W2:Y:S01]  /*48c0*/  @!P6 MUFU.EX2 R0, R0 ;  /* 0x000000000000e308 */ /* 0x000ea20000000800 */
[----:B0-----:R-:W-:Y:S01]  /*48d0*/  @!P0 STS [R38+0xd80], R30 ;  /* 0x000d801e26008388 */ /* 0x001fe20000000800 */
[----:B------:R-:W-:-:S03]  /*48e0*/  ISETP.GE.AND P0, PT, R14, 0x1, PT ;  /* 0x000000010e00780c */ /* 0x000fc60003f06270 */
[----:B-1----:R-:W-:Y:S04]  /*48f0*/  @!P1 STS [R38+0xb40], R33 ;  /* 0x000b402126009388 */ /* 0x002fe80000000800 */
[----:B--2---:R0:W-:Y:S02]  /*4900*/  @!P6 STS [R38+0xfc0], R0 ;  /* 0x000fc0002600e388 */ /* 0x0041e40000000800 */
[----:B0-----:R-:W-:Y:S01]  /*4910*/  HFMA2.MMA R0, -RZ, RZ, 0, 0 ;  /* 0x00000000ff007435 */ /* 0x001fe200000001ff */
[----:B------:R-:W-:Y:S06]  /*4920*/  BAR.SYNC.DEFER_BLOCKING 0x0 ;  /* 0x0000000000007b1d */ /* 0x000fec0000010000 */
[----:B------:R-:W-:Y:S05]  /*4930*/  @!P0 BRA `(.L_x_383) ;  /* 0x0000000400988947 */ /* 0x000fea0003800000 */
[----:B------:R-:W-:Y:S01]  /*4940*/  ULDC UR10, c[0x0][0x2dc] ;  /* 0x0000b700000a7ab9 */ /* 0x000fe20000000800 */
[----:B------:R-:W0:Y:S01]  /*4950*/  S2UR UR6, SR_CgaCtaId ;  /* 0x00000000000679c3 */ /* 0x000e220000008800 */
[----:B------:R-:W-:Y:S01]  /*4960*/  UIMAD UR4, UR7, UR10, URZ ;  /* 0x0000000a070472a4 */ /* 0x000fe2000f8e023f */
[----:B------:R-:W-:Y:S01]  /*4970*/  IMAD R21, R7, 0x40, R16 ;  /* 0x0000004007157824 */ /* 0x000fe200078e0210 */
[----:B------:R-:W-:Y:S01]  /*4980*/  PLOP3.LUT P4, PT, PT, PT, PT, 0x80, 0x0 ;  /* 0x000000000000781c */ /* 0x000fe20003f8f070 */
[C---:B------:R-:W-:Y:S01]  /*4990*/  IMAD R18, R12.reuse, UR10, RZ ;  /* 0x0000000a0c127c24 */ /* 0x040fe2000f8e02ff */
[----:B------:R-:W-:Y:S01]  /*49a0*/  USHF.R.S32.HI UR11, URZ, 0x1f, UR4 ;  /* 0x0000001f3f0b7899 */ /* 0x000fe20008011404 */
[----:B------:R-:W-:Y:S01]  /*49b0*/  VIADD R15, R12, -UR7 ;  /* 0x800000070c0f7c36 */ /* 0x000fe20008000000 */
[----:B------:R-:W-:Y:S01]  /*49c0*/  IADD3 R0, P0, R21, UR4, RZ ;  /* 0x0000000415007c10 */ /* 0x000fe2000ff1e0ff */
[----:B------:R-:W-:Y:S01]  /*49d0*/  ULDC.64 UR4, c[0x0][0x288] ;  /* 0x0000a20000047ab9 */ /* 0x000fe20000000a00 */
[----:B------:R-:W1:Y:S01]  /*49e0*/  LDC R13, c[0x0][0x3c4] ;  /* 0x0000f100ff0d7b82 */ /* 0x000e620000000800 */
[----:B------:R-:W-:-:S02]  /*49f0*/  CS2R R8, SRZ ;  /* 0x0000000000087805 */ /* 0x000fc4000001ff00 */
[----:B------:R-:W-:Y:S02]  /*4a00*/  LEA.HI.X.SX32 R21, R21, UR11, 0x1, P0 ;  /* 0x0000000b15157c11 */ /* 0x000fe400080f0eff */
[----:B------:R-:W-:Y:S02]  /*4a10*/  CS2R R10, SRZ ;  /* 0x00000000000a7805 */ /* 0x000fe4000001ff00 */
[----:B------:R-:W-:Y:S01]  /*4a20*/  LEA R20, P0, R0, UR4, 0x2 ;  /* 0x0000000400147c11 */ /* 0x000fe2000f8010ff */
[----:B------:R-:W-:Y:S01]  /*4a30*/  UMOV UR4, 0x400 ;  /* 0x0000040000047882 */ /* 0x000fe20000000000 */
[----:B------:R-:W-:Y:S02]  /*4a40*/  IMAD.WIDE R18, R18, 0x4, RZ ;  /* 0x0000000412127825 */ /* 0x000fe400078e02ff */
[----:B------:R-:W-:Y:S01]  /*4a50*/  LEA.HI.X R21, R0, UR5, R21, 0x2, P0 ;  /* 0x0000000500157c11 */ /* 0x000fe200080f1415 */
[----:B------:R-:W-:Y:S01]  /*4a60*/  UMOV UR5, URZ ;  /* 0x0000003f00057c82 */ /* 0x000fe20008000000 */
[----:B------:R-:W-:Y:S01]  /*4a70*/  ISETP.GT.AND P0, PT, R14, 0x3, PT ;  /* 0x000000030e00780c */ /* 0x000fe20003f04270 */
[----:B------:R-:W-:Y:S01]  /*4a80*/  IMAD.MOV.U32 R0, RZ, RZ, RZ ;  /* 0x000000ffff007224 */ /* 0x000fe200078e00ff */
[----:B0-----:R-:W-:-:S06]  /*4a90*/  ULEA UR4, UR6, UR4, 0x18 ;  /* 0x0000000406047291 */ /* 0x001fcc000f8ec03f */
[----:B------:R-:W-:-:S05]  /*4aa0*/  LEA R6, R7, UR4, 0x2 ;  /* 0x0000000407067c11 */ /* 0x000fca000f8e10ff */
[----:B------:R-:W-:Y:S05]  /*4ab0*/  @!P0 BRA `(.L_x_384) ;  /* 0x0000000000a48947 */ /* 0x000fea0003800000 */
[----:B------:R-:W-:Y:S01]  /*4ac0*/  PLOP3.LUT P4, PT, PT, PT, PT, 0x8, 0x0 ;  /* 0x000000000000781c */ /* 0x000fe20003f8e170 */
[----:B------:R-:W-:Y:S01]  /*4ad0*/  VIADD R14, R14, 0xfffffffd ;  /* 0xfffffffd0e0e7836 */ /* 0x000fe20000000000 */
[CC--:B------:R-:W-:Y:S02]  /*4ae0*/  ISETP.GE.AND P3, PT, R7.reuse, R15.reuse, PT ;  /* 0x0000000f0700720c */ /* 0x0c0fe40003f66270 */
[----:B------:R-:W-:-:S13]  /*4af0*/  ISETP.GE.AND P0, PT, R7, R15, PT ;  /* 0x0000000f0700720c */ /* 0x000fda0003f06270 */
.L_x_385:
[----:B------:R0:W2:Y:S01]  /*4b00*/  @!P3 LDG.E.128 R8, desc[UR8][R20.64] ;  /* 0x000000081408b981 */ /* 0x0000a2000c1e1d00 */
[----:B------:R-:W-:Y:S01]  /*4b10*/  PLOP3.LUT P3, PT, P0, PT, PT, 0x80, 0x0 ;  /* 0x000000000000781c */ /* 0x000fe2000076f070 */
[----:B------:R-:W-:Y:S02]  /*4b20*/  UIADD3 UR5, UR5, 0x4, URZ ;  /* 0x0000000405057890 */ /* 0x000fe4000fffe03f */
[----:B------:R-:W2:Y:S04]  /*4b30*/  LDS R5, [R6] ;  /* 0x0000000006057984 */ /* 0x000ea80000000800 */
[----:B------:R-:W-:Y:S02]  /*4b40*/  ISETP.LE.AND P2, PT, R14, UR5, PT ;  /* 0x000000050e007c0c */ /* 0x000fe4000bf43270 */
[C---:B0-----:R-:W-:Y:S04]  /*4b50*/  IADD3 R20, P1, R18.reuse, R20, RZ ;  /* 0x0000001412147210 */ /* 0x041fe80007f3e0ff */
[----:B------:R-:W-:Y:S01]  /*4b60*/  IADD3.X R21, R19, R21, RZ, P1, !PT ;  /* 0x0000001513157210 */ /* 0x000fe20000ffe4ff */
[C---:B--2---:R-:W-:Y:S01]  /*4b70*/  FFMA.FTZ R4, R5.reuse, R8, R4 ;  /* 0x0000000805047223 */ /* 0x044fe20000010004 */
[C---:B------:R-:W-:Y:S01]  /*4b80*/  FFMA.FTZ R3, R5.reuse, R9, R3 ;  /* 0x0000000905037223 */ /* 0x040fe20000010003 */
[C---:B------:R-:W-:Y:S01]  /*4b90*/  FFMA.FTZ R2, R5.reuse, R10, R2 ;  /* 0x0000000a05027223 */ /* 0x040fe20000010002 */
[----:B------:R-:W-:Y:S02]  /*4ba0*/  FFMA.FTZ R0, R5, R11, R0 ;  /* 0x0000000b05007223 */ /* 0x000fe40000010000 */
[----:B------:R0:W2:Y:S04]  /*4bb0*/  @!P3 LDG.E.128 R8, desc[UR8][R20.64] ;  /* 0x000000081408b981 */ /* 0x0000a8000c1e1d00 */
[----:B------:R-:W2:Y:S01]  /*4bc0*/  LDS R5, [R6+0x24] ;  /* 0x0000240006057984 */ /* 0x000ea20000000800 */
        /* <DEDUP_REMOVED lines=15> */
[----:B------:R3:W2:Y:S01]  /*4cc0*/  LDS R5, [R6+0x6c] ;  /* 0x00006c0006057984 */ /* 0x0006a20000000800 */
[----:B0-----:R-:W-:Y:S02]  /*4cd0*/  IADD3 R20, P1, R18, R20, RZ ;  /* 0x0000001412147210 */ /* 0x001fe40007f3e0ff */
[----:B---3--:R-:W-:Y:S02]  /*4ce0*/  IADD3 R6, R6, 0x90, RZ ;  /* 0x0000009006067810 */ /* 0x008fe40007ffe0ff */
[----:B------:R-:W-:Y:S01]  /*4cf0*/  IADD3.X R21, R19, R21, RZ, P1, !PT ;  /* 0x0000001513157210 */ /* 0x000fe20000ffe4ff */
[C---:B--2---:R-:W-:Y:S01]  /*4d00*/  FFMA.FTZ R4, R5.reuse, R8, R4 ;  /* 0x0000000805047223 */ /* 0x044fe20000010004 */
[C---:B------:R-:W-:Y:S01]  /*4d10*/  FFMA.FTZ R3, R5.reuse, R9, R3 ;  /* 0x0000000905037223 */ /* 0x040fe20000010003 */
[C---:B------:R-:W-:Y:S01]  /*4d20*/  FFMA.FTZ R2, R5.reuse, R10, R2 ;  /* 0x0000000a05027223 */ /* 0x040fe20000010002 */
[----:B------:R-:W-:Y:S01]  /*4d30*/  FFMA.FTZ R0, R5, R11, R0 ;  /* 0x0000000b05007223 */ /* 0x000fe20000010000 */
[----:B------:R-:W-:Y:S09]  /*4d40*/  @!P2 BRA `(.L_x_385) ;  /* 0xfffffffc006ca947 */ /* 0x000ff2000383ffff */
.L_x_384:
[----:B-1----:R-:W-:-:S04]  /*4d50*/  IADD3 R5, R13, -UR5, RZ ;  /* 0x800000050d057c10 */ /* 0x002fc8000fffe0ff */
[----:B------:R-:W-:-:S13]  /*4d60*/  ISETP.GT.AND P0, PT, R5, 0x1, PT ;  /* 0x000000010500780c */ /* 0x000fda0003f04270 */
[----:B------:R-:W-:Y:S05]  /*4d70*/  @!P0 BRA `(.L_x_386) ;  /* 0x0000000000588947 */ /* 0x000fea0003800000 */
[----:B------:R-:W-:Y:S01]  /*4d80*/  ISETP.GE.AND P0, PT, R7, R15, PT ;  /* 0x0000000f0700720c */ /* 0x000fe20003f06270 */
[----:B------:R-:W0:-:S12]  /*4d90*/  LDS R5, [R6] ;  /* 0x0000000006057984 */ /* 0x000e180000000800 */
[----:B------:R1:W0:Y:S02]  /*4da0*/  @!P0 LDG.E.128 R8, desc[UR8][R20.64] ;  /* 0x0000000814088981 */ /* 0x000224000c1e1d00 */
[----:B-1----:R-:W-:-:S04]  /*4db0*/  IADD3 R20, P1, R18, R20, RZ ;  /* 0x0000001412147210 */ /* 0x002fc80007f3e0ff */
[----:B------:R-:W-:Y:S01]  /*4dc0*/  IADD3.X R21, R19, R21, RZ, P1, !PT ;  /* 0x0000001513157210 */ /* 0x000fe20000ffe4ff */
[-C--:B0-----:R-:W-:Y:S01]  /*4dd0*/  FFMA.FTZ R4, R8, R5.reuse, R4 ;  /* 0x0000000508047223 */ /* 0x081fe20000010004 */
[-C--:B------:R-:W-:Y:S01]  /*4de0*/  FFMA.FTZ R3, R9, R5.reuse, R3 ;  /* 0x0000000509037223 */ /* 0x080fe20000010003 */
[-C--:B------:R-:W-:Y:S01]  /*4df0*/  FFMA.FTZ R2, R10, R5.reuse, R2 ;  /* 0x000000050a027223 */ /* 0x080fe20000010002 */
[----:B------:R-:W-:Y:S02]  /*4e00*/  FFMA.FTZ R0, R11, R5, R0 ;  /* 0x000000050b007223 */ /* 0x000fe40000010000 */
[----:B------:R0:W2:Y:S01]  /*4e10*/  @!P0 LDG.E.128 R8, desc[UR8][R20.64] ;  /* 0x0000000814088981 */ /* 0x0000a2000c1e1d00 */
[----:B------:R-:W-:Y:S01]  /*4e20*/  UIADD3 UR5, UR5, 0x1, URZ ;  /* 0x0000000105057890 */ /* 0x000fe2000fffe03f */
[----:B------:R-:W-:Y:S02]  /*4e30*/  PLOP3.LUT P4, PT, PT, PT, PT, 0x8, 0x0 ;  /* 0x000000000000781c */ /* 0x000fe40003f8e170 */
[----:B------:R1:W2:Y:S01]  /*4e40*/  LDS R5, [R6+0x24] ;  /* 0x0000240006057984 */ /* 0x0002a20000000800 */
[----:B------:R-:W-:Y:S01]  /*4e50*/  UIADD3 UR5, UR5, 0x1, URZ ;  /* 0x0000000105057890 */ /* 0x000fe2000fffe03f */
[----:B0-----:R-:W-:-:S02]  /*4e60*/  IADD3 R20, P0, R18, R20, RZ ;  /* 0x0000001412147210 */ /* 0x001fc40007f1e0ff */
[----:B-1----:R-:W-:Y:S02]  /*4e70*/  IADD3 R6, R6, 0x24, RZ ;  /* 0x0000002406067810 */ /* 0x002fe40007ffe0ff */
[----:B------:R-:W-:Y:S02]  /*4e80*/  IADD3.X R21, R19, R21, RZ, P0, !PT ;  /* 0x0000001513157210 */ /* 0x000fe400007fe4ff */
[----:B------:R-:W-:Y:S01]  /*4e90*/  IADD3 R6, R6, 0x24, RZ ;  /* 0x0000002406067810 */ /* 0x000fe20007ffe0ff */
[-C--:B--2---:R-:W-:Y:S01]  /*4ea0*/  FFMA.FTZ R4, R8, R5.reuse, R4 ;  /* 0x0000000508047223 */ /* 0x084fe20000010004 */
[-C--:B------:R-:W-:Y:S01]  /*4eb0*/  FFMA.FTZ R3, R9, R5.reuse, R3 ;  /* 0x0000000509037223 */ /* 0x080fe20000010003 */
[-C--:B------:R-:W-:Y:S01]  /*4ec0*/  FFMA.FTZ R2, R10, R5.reuse, R2 ;  /* 0x000000050a027223 */ /* 0x080fe20000010002 */
[----:B------:R-:W-:-:S07]  /*4ed0*/  FFMA.FTZ R0, R11, R5, R0 ;  /* 0x000000050b007223 */ /* 0x000fce0000010000 */
.L_x_386:
[----:B------:R-:W-:-:S13]  /*4ee0*/  ISETP.GT.OR P4, PT, R13, UR5, P4 ;  /* 0x000000050d007c0c */ /* 0x000fda000a784670 */
[----:B------:R-:W-:Y:S05]  /*4ef0*/  @!P4 BRA `(.L_x_383) ;  /* 0x000000000028c947 */ /* 0x000fea0003800000 */
[----:B------:R-:W0:Y:S01]  /*4f00*/  LDS R6, [R6] ;  /* 0x0000000006067984 */ /* 0x000e220000000800 */
[----:B------:R-:W-:Y:S01]  /*4f10*/  ISETP.GE.AND P0, PT, R7, R15, PT ;  /* 0x0000000f0700720c */ /* 0x000fe20003f06270 */
[----:B------:R-:W-:-:S12]  /*4f20*/  BSSY B0, `(.L_x_387) ;  /* 0x0000003000007945 */ /* 0x000fd80003800000 */
[----:B------:R-:W-:Y:S05]  /*4f30*/  @P0 BRA `(.L_x_388) ;  /* 0x0000000000040947 */ /* 0x000fea0003800000 */
[----:B------:R1:W5:Y:S02]  /*4f40*/  LDG.E.128 R8, desc[UR8][R20.64] ;  /* 0x0000000814087981 */ /* 0x000364000c1e1d00 */
.L_x_388:
[----:B------:R-:W-:Y:S05]  /*4f50*/  BSYNC B0 ;  /* 0x0000000000007941 */ /* 0x000fea0003800000 */
.L_x_387:
[C---:B0----5:R-:W-:Y:S01]  /*4f60*/  FFMA.FTZ R4, R6.reuse, R8, R4 ;  /* 0x0000000806047223 */ /* 0x061fe20000010004 */
[C---:B------:R-:W-:Y:S01]  /*4f70*/  FFMA.FTZ R3, R6.reuse, R9, R3 ;  /* 0x0000000906037223 */ /* 0x040fe20000010003 */
[C---:B------:R-:W-:Y:S01]  /*4f80*/  FFMA.FTZ R2, R6.reuse, R10, R2 ;  /* 0x0000000a06027223 */ /* 0x040fe20000010002 */
[----:B------:R-:W-:Y:S01]  /*4f90*/  FFMA.FTZ R0, R6, R11, R0 ;  /* 0x0000000b06007223 */ /* 0x000fe20000010000 */
.L_x_383:
[----:B------:R-:W-:-:S04]  /*4fa0*/  IADD3 R7, R7, UR7, RZ ;  /* 0x0000000707077c10 */ /* 0x000fc8000fffe0ff */
[----:B------:R-:W-:-:S13]  /*4fb0*/  ISETP.GE.AND P0, PT, R7, R12, PT ;  /* 0x0000000c0700720c */ /* 0x000fda0003f06270 */
[----:B------:R-:W-:Y:S05]  /*4fc0*/  @P0 EXIT ;  /* 0x000000000000094d */ /* 0x000fea0003800000 */
[----:B------:R-:W0:Y:S01]  /*4fd0*/  LDC R9, c[0x0][0x2c4] ;  /* 0x0000b100ff097b82 */ /* 0x000e220000000800 */
[----:B------:R-:W-:Y:S01]  /*4fe0*/  ULDC UR4, c[0x0][0x270] ;  /* 0x00009c0000047ab9 */ /* 0x000fe20000000800 */
[----:B------:R-:W-:Y:S02]  /*4ff0*/  IABS R13, R7 ;  /* 0x00000007000d7213 */ /* 0x000fe40000000000 */
[----:B------:R-:W-:Y:S02]  /*5000*/  SHF.R.S32.HI R17, RZ, 0x1f, R16 ;  /* 0x0000001fff117819 */ /* 0x000fe40000011410 */
        /* <DEDUP_REMOVED lines=71> */
[----:B------:R-:W-:Y:S02]  /*5480*/  LEA.HI.X R7, R16, UR5, R5, 0x1, P0 ;  /* 0x0000000510077c11 */ /* 0x000fe400080f0c05 */
[----:B------:R-:W-:-:S05]  /*5490*/  F2FP.F16.F32.PACK_AB R5, R0, R2 ;  /* 0x000000020005723e */ /* 0x000fca00000000ff */
[----:B------:R-:W-:Y:S01]  /*54a0*/  STG.E.64 desc[UR8][R6.64], R4 ;  /* 0x0000000406007986 */ /* 0x000fe2000c101b08 */
[----:B------:R-:W-:Y:S05]  /*54b0*/  EXIT ;  /* 0x000000000000794d */ /* 0x000fea0003800000 */
        .weak           $__internal_7_$__cuda_sm20_div_s64
        .type           $__internal_7_$__cuda_sm20_div_s64,@function
        .size           $__internal_7_$__cuda_sm20_div_s64,(.L_x_7839 - $__internal_7_$__cuda_sm20_div_s64)
$__internal_7_$__cuda_sm20_div_s64:
        /* <DEDUP_REMOVED lines=83> */
[----:B------:R-:W-:Y:S06]  /*59f0*/  RET.REL.NODEC R22 `(_ZN5flash32flash_fwd_splitkv_combine_kernelI23Flash_fwd_kernel_traitsILi64ELi64ELi256ELi4ELb0ELb0EN7cutlass6half_tE19Flash_kernel_traitsILi64ELi64ELi256ELi4ES3_EELi8ELi7ELb1EEEvNS_16Flash_fwd_paramsE) ;  /* 0xffffffa416807950 */ /* 0x000fec0003c3ffff */
.L_x_389:
        /* <DEDUP_REMOVED lines=16> */
.L_x_7839:


//--------------------- .text._ZN5flash32flash_fwd_splitkv_combine_kernelI23Flash_fwd_kernel_traitsILi64ELi64ELi256ELi4ELb0ELb0EN7cutlass6half_tE19Flash_kernel_traitsILi64ELi64ELi256ELi4ES3_EELi8ELi6ELb1EEEvNS_16Flash_fwd_paramsE --------------------------
	.section	.text._ZN5flash32flash_fwd_splitkv_combine_kernelI23Flash_fwd_kernel_traitsILi64ELi64ELi256ELi4ELb0ELb0EN7cutlass6half_tE19Flash_kernel_traitsILi64ELi64ELi256ELi4ES3_EELi8ELi6ELb1EEEvNS_16Flash_fwd_paramsE,"ax",@progbits
	.align	128
        .global         _ZN5flash32flash_fwd_splitkv_combine_kernelI23Flash_fwd_kernel_traitsILi64ELi64ELi256ELi4ELb0ELb0EN7cutlass6half_tE19Flash_kernel_traitsILi64ELi64ELi256ELi4ES3_EELi8ELi6ELb1EEEvNS_16Flash_fwd_paramsE
        .type           _ZN5flash32flash_fwd_splitkv_combine_kernelI23Flash_fwd_kernel_traitsILi64ELi64ELi256ELi4ELb0ELb0EN7cutlass6half_tE19Flash_kernel_traitsILi64ELi64ELi256ELi4ES3_EELi8ELi6ELb1EEEvNS_16Flash_fwd_paramsE,@function
        .size           _ZN5flash32flash_fwd_splitkv_combine_kernelI23Flash_fwd_kernel_traitsILi64ELi64ELi256ELi4ELb0ELb0EN7cutlass6half_tE19Flash_kernel_traitsILi64ELi64ELi256ELi4ES3_EELi8ELi6ELb1EEEvNS_16Flash_fwd_paramsE,(.L_x_7840 - _ZN5flash32flash_fwd_splitkv_combine_kernelI23Flash_fwd_kernel_traitsILi64ELi64ELi256ELi4ELb0ELb0EN7cutlass6half_tE19Flash_kernel_traitsILi64ELi64ELi256ELi4ES3_EELi8ELi6ELb1EEEvNS_16Flash_fwd_paramsE)
        .other          _ZN5flash32flash_fwd_splitkv_combine_kernelI23Flash_fwd_kernel_traitsILi64ELi64ELi256ELi4ELb0ELb0EN7cutlass6half_tE19Flash_kernel_traitsILi64ELi64ELi256ELi4ES3_EELi8ELi6ELb1EEEvNS_16Flash_fwd_paramsE,@"STO_CUDA_ENTRY STV_DEFAULT"
_ZN5flash32flash_fwd_splitkv_combine_kernelI23Flash_fwd_kernel_traitsILi64ELi64ELi256ELi4ELb0ELb0EN7cutlass6half_tE19Flash_kernel_traitsILi64ELi64ELi256ELi4ES3_EELi8ELi6ELb1EEEvNS_16Flash_fwd_paramsE:
.text._ZN5flash32flash_fwd_splitkv_combine_kernelI23Flash_fwd_kernel_traitsILi64ELi64ELi256ELi4ELb0ELb0EN7cutlass6half_tE19Flash_kernel_traitsILi64ELi64ELi256ELi4ES3_EELi8ELi6ELb1EEEvNS_16Flash_fwd_paramsE:
        /* <DEDUP_REMOVED lines=23> */
[----:B------:R-:W-:Y:S05]  /*0170*/  CALL.REL.NOINC `($__internal_8_$__cuda_sm20_div_s64) ;  /* 0x0000004800b87944 */ /* 0x000fea0003c00000 */
[----:B------:R-:W-:Y:S05]  /*0180*/  BRA `(.L_x_391) ;  /* 0x00000000004c7947 */ /* 0x000fea0003800000 */
.L_x_390:
        /* <DEDUP_REMOVED lines=19> */
.L_x_391:
        /* <DEDUP_REMOVED lines=12> */
[----:B------:R-:W-:Y:S05]  /*0380*/  CALL.REL.NOINC `($__internal_8_$__cuda_sm20_div_s64) ;  /* 0x0000004800347944 */ /* 0x000fea0003c00000 */
[----:B------:R-:W-:Y:S02]  /*0390*/  MOV R6, R20 ;  /* 0x0000001400067202 */ /* 0x000fe40000000f00 */
[----:B------:R-:W-:Y:S01]  /*03a0*/  MOV R7, R21 ;  /* 0x0000001500077202 */ /* 0x000fe20000000f00 */
[----:B------:R-:W-:Y:S05]  /*03b0*/  BRA `(.L_x_394) ;  /* 0x00000000004c7947 */ /* 0x000fea0003800000 */
.L_x_393:
        /* <DEDUP_REMOVED lines=19> */
.L_x_394:
[----:B------:R-:W-:Y:S05]  /*04f0*/  BSYNC B0 ;  /* 0x0000000000007941 */ /* 0x000fea0003800000 */
.L_x_392:
        /* <DEDUP_REMOVED lines=53> */
[----:B------:R-:W-:Y:S02]  /*0850*/  MOV R32, R20 ;  /* 0x0000001400207202 */ /* 0x000fe40000000f00 */
[----:B------:R-:W-:Y:S01]  /*0860*/  MOV R33, R21 ;  /* 0x0000001500217202 */ /* 0x000fe20000000f00 */
[----:B------:R-:W-:Y:S05]  /*0870*/  BRA `(.L_x_397) ;  /* 0x00000000004c7947 */ /* 0x000fea0003800000 */
.L_x_396:
        /* <DEDUP_REMOVED lines=19> */
.L_x_397:
[----:B------:R-:W-:Y:S05]  /*09b0*/  BSYNC B0 ;  /* 0x0000000000007941 */ /* 0x000fea0003800000 */
.L_x_395:
        /* <DEDUP_REMOVED lines=105> */
.L_x_399:
        /* <DEDUP_REMOVED lines=19> */
.L_x_400:
[----:B------:R-:W-:Y:S05]  /*1180*/  BSYNC B0 ;  /* 0x0000000000007941 */ /* 0x000fea0003800000 */
.L_x_398:
        /* <DEDUP_REMOVED lines=113> */
[----:B------:R-:W-:Y:S05]  /*18a0*/  CALL.REL.NOINC `($__internal_8_$__cuda_sm20_div_s64) ;  /* 0x0000003000ec7944 */ /* 0x000fea0003c00000 */
[----:B------:R-:W-:Y:S02]  /*18b0*/  MOV R40, R20 ;  /* 0x0000001400287202 */ /* 0x000fe40000000f00 */
[----:B------:R-:W-:Y:S01]  /*18c0*/  MOV R41, R21 ;  /* 0x0000001500297202 */ /* 0x000fe20000000f00 */
[----:B------:R-:W-:Y:S05]  /*18d0*/  BRA `(.L_x_403) ;  /* 0x00000000004c7947 */ /* 0x000fea0003800000 */
.L_x_402:
        /* <DEDUP_REMOVED lines=19> */
.L_x_403:
[----:B------:R-:W-:Y:S05]  /*1a10*/  BSYNC B0 ;  /* 0x0000000000007941 */ /* 0x000fea0003800000 */
.L_x_401:
        /* <DEDUP_REMOVED lines=167> */
[----:B------:R-:W-:Y:S05]  /*2490*/  CALL.REL.NOINC `($__internal_8_$__cuda_sm20_div_s64) ;  /* 0x0000002400f07944 */ /* 0x000fea0003c00000 */
        /* <DEDUP_REMOVED lines=9> */
.L_x_408:
        /* <DEDUP_REMOVED lines=22> */
.L_x_409:
[----:B------:R-:W-:Y:S05]  /*2690*/  BSYNC B0 ;  /* 0x0000000000007941 */ /* 0x000fea0003800000 */
.L_x_407:
        /* <DEDUP_REMOVED lines=19> */
.L_x_411:
        /* <DEDUP_REMOVED lines=22> */
.L_x_412:
[----:B------:R-:W-:Y:S05]  /*2930*/  BSYNC B0 ;  /* 0x0000000000007941 */ /* 0x000fea0003800000 */
.L_x_410:
        /* <DEDUP_REMOVED lines=11> */
[----:B------:R-:W-:Y:S05]  /*29f0*/  CALL.REL.NOINC `($__internal_8_$__cuda_sm20_div_s64) ;  /* 0x0000002000987944 */ /* 0x000fea0003c00000 */
[----:B------:R-:W-:-:S04]  /*2a00*/  IADD3 R19, P0, RZ, -R20, RZ ;  /* 0x80000014ff137210 */ /* 0x000fc80007f1e0ff */
[----:B------:R-:W-:Y:S01]  /*2a10*/  IADD3.X R18, RZ, ~R21, RZ, P0, !PT ;  /* 0x80000015ff127210 */ /* 0x000fe200007fe4ff */
[----:B------:R-:W-:-:S04]  /*2a20*/  IMAD.WIDE.U32 R42, R5, R19, R42 ;  /* 0x00000013052a7225 */ /* 0x000fc800078e002a */
[----:B------:R-:W-:-:S04]  /*2a30*/  IMAD R18, R18, R5, RZ ;  /* 0x0000000512127224 */ /* 0x000fc800078e02ff */
[----:B------:R-:W-:-:S05]  /*2a40*/  IMAD R4, R4, R19, R18 ;  /* 0x0000001304047224 */ /* 0x000fca00078e0212 */
[----:B------:R-:W-:Y:S01]  /*2a50*/  IADD3 R4, R43, R4, RZ ;  /* 0x000000042b047210 */ /* 0x000fe20007ffe0ff */
[----:B------:R-:W-:Y:S05]  /*2a60*/  BRA `(.L_x_415) ;  /* 0x0000000000587947 */ /* 0x000fea0003800000 */
.L_x_414:
        /* <DEDUP_REMOVED lines=22> */
.L_x_415:
[----:B------:R-:W-:Y:S05]  /*2bd0*/  BSYNC B0 ;  /* 0x0000000000007941 */ /* 0x000fea0003800000 */
.L_x_413:
        /* <DEDUP_REMOVED lines=38> */
[----:B------:R-:W-:Y:S05]  /*2e40*/  CALL.REL.NOINC `($__internal_8_$__cuda_sm20_div_s64) ;  /* 0x0000001c00847944 */ /* 0x000fea0003c00000 */
        /* <DEDUP_REMOVED lines=12> */
.L_x_417:
        /* <DEDUP_REMOVED lines=23> */
.L_x_418:
[----:B------:R-:W-:Y:S05]  /*3080*/  BSYNC B0 ;  /* 0x0000000000007941 */ /* 0x000fea0003800000 */
.L_x_416:
        /* <DEDUP_REMOVED lines=18> */
.L_x_420:
        /* <DEDUP_REMOVED lines=22> */
.L_x_421:
[----:B------:R-:W-:Y:S05]  /*3310*/  BSYNC B0 ;  /* 0x0000000000007941 */ /* 0x000fea0003800000 */
.L_x_419:
        /* <DEDUP_REMOVED lines=22> */
.L_x_423:
        /* <DEDUP_REMOVED lines=23> */
.L_x_424:
[----:B------:R-:W-:Y:S05]  /*35f0*/  BSYNC B0 ;  /* 0x0000000000007941 */ /* 0x000fea0003800000 */
.L_x_422:
        /* <DEDUP_REMOVED lines=39> */
.L_x_426:
        /* <DEDUP_REMOVED lines=23> */
.L_x_427:
[----:B------:R-:W-:Y:S05]  /*39e0*/  BSYNC B0 ;  /* 0x0000000000007941 */ /* 0x000fea0003800000 */
.L_x_425:
        /* <DEDUP_REMOVED lines=29> */
.L_x_429:
        /* <DEDUP_REMOVED lines=23> */
.L_x_430:
[----:B------:R-:W-:Y:S05]  /*3d30*/  BSYNC B0 ;  /* 0x0000000000007941 */ /* 0x000fea0003800000 */
.L_x_428:
        /* <DEDUP_REMOVED lines=21> */
.L_x_406:
[----:B------:R-:W-:Y:S02]  /*3e90*/  ULDC.64 UR4, c[0x0][0x2b0] ;  /* 0x0000ac0000047ab9 */ /* 0x000fe40000000a00 */
[----:B------:R-:W-:-:S04]  /*3ea0*/  LEA R2, P0, R38, UR4, 0x2 ;  /* 0x0000000426027c11 */ /* 0x000fc8000f8010ff */
[----:B------:R-:W-:-:S05]  /*3eb0*/  LEA.HI.X R3, R38, UR5, R39, 0x2, P0 ;  /* 0x0000000526037c11 */ /* 0x000fca00080f1427 */
[----:B------:R0:W-:Y:S04]  /*3ec0*/  STG.E desc[UR8][R2.64], R29 ;  /* 0x0000001d02007986 */ /* 0x0001e8000c101908 */
.L_x_405:
[----:B------:R-:W-:Y:S05]  /*3ed0*/  BSYNC B1 ;  /* 0x0000000000017941 */ /* 0x000fea0003800000 */
.L_x_404:
[----:B------:R-:W2:Y:S01]  /*3ee0*/  LDC R14, c[0x0][0x3c4] ;  /* 0x0000f100ff0e7b82 */ /* 0x000ea20000000800 */
[C---:B0-----:R-:W-:Y:S01]  /*3ef0*/  IADD3 R3, R35.reuse, 0x10, RZ ;  /* 0x0000001023037810 */ /* 0x041fe20007ffe0ff */
[----:B------:R-:W-:Y:S01]  /*3f00*/  HFMA2.MMA R0, -RZ, RZ, 0, 0 ;  /* 0x00000000ff007435 */ /* 0x000fe200000001ff */
[----:B------:R-:W-:Y:S02]  /*3f10*/  IMAD.SHL.U32 R18, R35, 0x4, RZ ;  /* 0x0000000423127824 */ /* 0x000fe400078e00ff */
[----:B-1----:R-:W-:Y:S01]  /*3f20*/  IMAD.MOV.U32 R5, RZ, RZ, RZ ;  /* 0x000000ffff057224 */ /* 0x002fe200078e00ff */
[-C--:B--2---:R-:W-:Y:S02]  /*3f30*/  ISETP.GE.OR P1, PT, R3, R14.reuse, P6 ;  /* 0x0000000e0300720c */ /* 0x084fe40003726670 */
[C---:B------:R-:W-:Y:S02]  /*3f40*/  IADD3 R3, R35.reuse, 0x20, RZ ;  /* 0x0000002023037810 */ /* 0x040fe40007ffe0ff */
[----:B------:R-:W-:-:S02]  /*3f50*/  ISETP.GE.OR P2, PT, R35, R14, P6 ;  /* 0x0000000e2300720c */ /* 0x000fc40003746670 */
[----:B------:R-:W-:Y:S02]  /*3f60*/  ISETP.GE.OR P0, PT, R3, R14, P6 ;  /* 0x0000000e0300720c */ /* 0x000fe40003706670 */
        /* <DEDUP_REMOVED lines=17> */
[----:B------:R-:W-:-:S03]  /*4080*/  ISETP.GE.AND P0, PT, R14, 0x1, PT ;  /* 0x000000010e00780c */ /* 0x000fc60003f06270 */
[----:B--2---:R0:W-:Y:S04]  /*4090*/  @!P2 STS [R33], R36 ;  /* 0x000000242100a388 */ /* 0x0041e80000000800 */
[----:B---3--:R0:W-:Y:S01]  /*40a0*/  @!P6 STS [R33+0x6c0], R6 ;  /* 0x0006c0062100e388 */ /* 0x0081e20000000800 */
[----:B------:R-:W-:Y:S06]  /*40b0*/  BAR.SYNC.DEFER_BLOCKING 0x0 ;  /* 0x0000000000007b1d */ /* 0x000fec0000010000 */
[----:B------:R-:W-:Y:S05]  /*40c0*/  @!P0 BRA `(.L_x_431) ;  /* 0x0000000400988947 */ /* 0x000fea0003800000 */
[----:B------:R-:W-:Y:S01]  /*40d0*/  ULDC UR10, c[0x0][0x2dc] ;  /* 0x0000b700000a7ab9 */ /* 0x000fe20000000800 */
[----:B------:R-:W1:Y:S01]  /*40e0*/  S2UR UR6, SR_CgaCtaId ;  /* 0x00000000000679c3 */ /* 0x000e620000008800 */
        /* <DEDUP_REMOVED lines=8> */
[----:B------:R-:W2:Y:S01]  /*4170*/  LDC R13, c[0x0][0x3c4] ;  /* 0x0000f100ff0d7b82 */ /* 0x000ea20000000800 */
        /* <DEDUP_REMOVED lines=10> */
[----:B-1----:R-:W-:-:S06]  /*4220*/  ULEA UR4, UR6, UR4, 0x18 ;  /* 0x0000000406047291 */ /* 0x002fcc000f8ec03f */
[----:B0-----:R-:W-:-:S05]  /*4230*/  LEA R6, R7, UR4, 0x2 ;  /* 0x0000000407067c11 */ /* 0x001fca000f8e10ff */
[----:B------:R-:W-:Y:S05]  /*4240*/  @!P0 BRA `(.L_x_432) ;  /* 0x0000000000a48947 */ /* 0x000fea0003800000 */
[----:B------:R-:W-:Y:S01]  /*4250*/  PLOP3.LUT P4, PT, PT, PT, PT, 0x8, 0x0 ;  /* 0x000000000000781c */ /* 0x000fe20003f8e170 */
[----:B------:R-:W-:Y:S01]  /*4260*/  VIADD R14, R14, 0xfffffffd ;  /* 0xfffffffd0e0e7836 */ /* 0x000fe20000000000 */
[CC--:B------:R-:W-:Y:S02]  /*4270*/  ISETP.GE.AND P3, PT, R7.reuse, R16.reuse, PT ;  /* 0x000000100700720c */ /* 0x0c0fe40003f66270 */
[----:B------:R-:W-:-:S13]  /*4280*/  ISETP.GE.AND P0, PT, R7, R16, PT ;  /* 0x000000100700720c */ /* 0x000fda0003f06270 */
.L_x_433:
[----:B------:R0:W3:Y:S01]  /*4290*/  @!P3 LDG.E.128 R8, desc[UR8][R24.64] ;  /* 0x000000081808b981 */ /* 0x0000e2000c1e1d00 */
[----:B------:R-:W-:Y:S01]  /*42a0*/  PLOP3.LUT P3, PT, P0, PT, PT, 0x80, 0x0 ;  /* 0x000000000000781c */ /* 0x000fe2000076f070 */
[----:B------:R-:W-:Y:S01]  /*42b0*/  UIADD3 UR5, UR5, 0x4, URZ ;  /* 0x0000000405057890 */ /* 0x000fe2000fffe03f */
[----:B------:R-:W-:Y:S01]  /*42c0*/  IADD3 R26, P1, R20, R24, RZ ;  /* 0x00000018141a7210 */ /* 0x000fe20007f3e0ff */
[----:B------:R-:W3:Y:S03]  /*42d0*/  LDS R4, [R6] ;  /* 0x0000000006047984 */ /* 0x000ee60000000800 */
[C---:B------:R-:W-:Y:S02]  /*42e0*/  IADD3.X R27, R21.reuse, R25, RZ, P1, !PT ;  /* 0x00000019151b7210 */ /* 0x040fe40000ffe4ff */
[----:B------:R-:W-:Y:S02]  /*42f0*/  ISETP.LE.AND P2, PT, R14, UR5, PT ;  /* 0x000000050e007c0c */ /* 0x000fe4000bf43270 */
[C---:B0-----:R-:W-:Y:S04]  /*4300*/  IADD3 R24, P1, R20.reuse, R26, RZ ;  /* 0x0000001a14187210 */ /* 0x041fe80007f3e0ff */
[C---:B------:R-:W-:Y:S02]  /*4310*/  IADD3.X R25, R21.reuse, R27, RZ, P1, !PT ;  /* 0x0000001b15197210 */ /* 0x040fe40000ffe4ff */
[----:B------:R-:W-:Y:S04]  /*4320*/  IADD3 R22, P1, R20, R24, RZ ;  /* 0x0000001814167210 */ /* 0x000fe80007f3e0ff */
[C---:B------:R-:W-:Y:S01]  /*4330*/  IADD3.X R23, R21.reuse, R25, RZ, P1, !PT ;  /* 0x0000001915177210 */ /* 0x040fe20000ffe4ff */
[C---:B---3--:R-:W-:Y:S01]  /*4340*/  FFMA.FTZ R5, R4.reuse, R8, R5 ;  /* 0x0000000804057223 */ /* 0x048fe20000010005 */
[C---:B------:R-:W-:Y:S01]  /*4350*/  FFMA.FTZ R2, R4.reuse, R9, R2 ;  /* 0x0000000904027223 */ /* 0x040fe20000010002 */
[C---:B------:R-:W-:Y:S01]  /*4360*/  FFMA.FTZ R3, R4.reuse, R10, R3 ;  /* 0x0000000a04037223 */ /* 0x040fe20000010003 */
[----:B------:R-:W-:Y:S02]  /*4370*/  FFMA.FTZ R0, R4, R11, R0 ;  /* 0x0000000b04007223 */ /* 0x000fe40000010000 */
[----:B------:R-:W3:Y:S04]  /*4380*/  @!P3 LDG.E.128 R8, desc[UR8][R26.64] ;  /* 0x000000081a08b981 */ /* 0x000ee8000c1e1d00 */
[----:B------:R-:W3:Y:S02]  /*4390*/  LDS R4, [R6+0x24] ;  /* 0x0000240006047984 */ /* 0x000ee40000000800 */
[C---:B---3--:R-:W-:Y:S01]  /*43a0*/  FFMA.FTZ R5, R4.reuse, R8, R5 ;  /* 0x0000000804057223 */ /* 0x048fe20000010005 */
[C---:B------:R-:W-:Y:S01]  /*43b0*/  FFMA.FTZ R2, R4.reuse, R9, R2 ;  /* 0x0000000904027223 */ /* 0x040fe20000010002 */
[C---:B------:R-:W-:Y:S01]  /*43c0*/  FFMA.FTZ R3, R4.reuse, R10, R3 ;  /* 0x0000000a04037223 */ /* 0x040fe20000010003 */
[----:B------:R-:W-:Y:S02]  /*43d0*/  FFMA.FTZ R0, R4, R11, R0 ;  /* 0x0000000b04007223 */ /* 0x000fe40000010000 */
[----:B------:R0:W3:Y:S04]  /*43e0*/  @!P3 LDG.E.128 R8, desc[UR8][R24.64] ;  /* 0x000000081808b981 */ /* 0x0000e8000c1e1d00 */
[----:B------:R-:W3:Y:S01]  /*43f0*/  LDS R4, [R6+0x48] ;  /* 0x0000480006047984 */ /* 0x000ee20000000800 */
[----:B0-----:R-:W-:Y:S04]  /*4400*/  IADD3 R24, P1, R20, R22, RZ ;  /* 0x0000001614187210 */ /* 0x001fe80007f3e0ff */
[----:B------:R-:W-:Y:S01]  /*4410*/  IADD3.X R25, R21, R23, RZ, P1, !PT ;  /* 0x0000001715197210 */ /* 0x000fe20000ffe4ff */
[C---:B---3--:R-:W-:Y:S01]  /*4420*/  FFMA.FTZ R5, R4.reuse, R8, R5 ;  /* 0x0000000804057223 */ /* 0x048fe20000010005 */
[C---:B------:R-:W-:Y:S01]  /*4430*/  FFMA.FTZ R2, R4.reuse, R9, R2 ;  /* 0x0000000904027223 */ /* 0x040fe20000010002 */
[C---:B------:R-:W-:Y:S01]  /*4440*/  FFMA.FTZ R3, R4.reuse, R10, R3 ;  /* 0x0000000a04037223 */ /* 0x040fe20000010003 */
[----:B------:R-:W-:Y:S02]  /*4450*/  FFMA.FTZ R0, R4, R11, R0 ;  /* 0x0000000b04007223 */ /* 0x000fe40000010000 */
[----:B------:R-:W3:Y:S04]  /*4460*/  @!P3 LDG.E.128 R8, desc[UR8][R22.64] ;  /* 0x000000081608b981 */ /* 0x000ee8000c1e1d00 */
[----:B------:R0:W3:Y:S02]  /*4470*/  LDS R4, [R6+0x6c] ;  /* 0x00006c0006047984 */ /* 0x0000e40000000800 */
[----:B0-----:R-:W-:Y:S01]  /*4480*/  IADD3 R6, R6, 0x90, RZ ;  /* 0x0000009006067810 */ /* 0x001fe20007ffe0ff */
[C---:B---3--:R-:W-:Y:S01]  /*4490*/  FFMA.FTZ R5, R4.reuse, R8, R5 ;  /* 0x0000000804057223 */ /* 0x048fe20000010005 */
[C---:B------:R-:W-:Y:S01]  /*44a0*/  FFMA.FTZ R2, R4.reuse, R9, R2 ;  /* 0x0000000904027223 */ /* 0x040fe20000010002 */
[C---:B------:R-:W-:Y:S01]  /*44b0*/  FFMA.FTZ R3, R4.reuse, R10, R3 ;  /* 0x0000000a04037223 */ /* 0x040fe20000010003 */
[----:B------:R-:W-:Y:S01]  /*44c0*/  FFMA.FTZ R0, R4, R11, R0 ;  /* 0x0000000b04007223 */ /* 0x000fe20000010000 */
[----:B------:R-:W-:Y:S09]  /*44d0*/  @!P2 BRA `(.L_x_433) ;  /* 0xfffffffc006ca947 */ /* 0x000ff2000383ffff */
.L_x_432:
[----:B--2---:R-:W-:-:S04]  /*44e0*/  IADD3 R4, R13, -UR5, RZ ;  /* 0x800000050d047c10 */ /* 0x004fc8000fffe0ff */
[----:B------:R-:W-:-:S13]  /*44f0*/  ISETP.GT.AND P0, PT, R4, 0x1, PT ;  /* 0x000000010400780c */ /* 0x000fda0003f04270 */
[----:B------:R-:W-:Y:S05]  /*4500*/  @!P0 BRA `(.L_x_434) ;  /* 0x0000000000588947 */ /* 0x000fea0003800000 */
[----:B------:R-:W-:Y:S01]  /*4510*/  ISETP.GE.AND P0, PT, R7, R16, PT ;  /* 0x000000100700720c */ /* 0x000fe20003f06270 */
[----:B------:R-:W0:-:S12]  /*4520*/  LDS R4, [R6] ;  /* 0x0000000006047984 */ /* 0x000e180000000800 */
[----:B------:R-:W0:Y:S01]  /*4530*/  @!P0 LDG.E.128 R8, desc[UR8][R24.64] ;  /* 0x0000000818088981 */ /* 0x000e22000c1e1d00 */
[----:B------:R-:W-:-:S04]  /*4540*/  IADD3 R14, P1, R20, R24, RZ ;  /* 0x00000018140e7210 */ /* 0x000fc80007f3e0ff */
[----:B------:R-:W-:Y:S01]  /*4550*/  IADD3.X R15, R21, R25, RZ, P1, !PT ;  /* 0x00000019150f7210 */ /* 0x000fe20000ffe4ff */
[-C--:B0-----:R-:W-:Y:S01]  /*4560*/  FFMA.FTZ R5, R8, R4.reuse, R5 ;  /* 0x0000000408057223 */ /* 0x081fe20000010005 */
[-C--:B------:R-:W-:Y:S01]  /*4570*/  FFMA.FTZ R2, R9, R4.reuse, R2 ;  /* 0x0000000409027223 */ /* 0x080fe20000010002 */
[-C--:B------:R-:W-:Y:S01]  /*4580*/  FFMA.FTZ R3, R10, R4.reuse, R3 ;  /* 0x000000040a037223 */ /* 0x080fe20000010003 */
[----:B------:R-:W-:Y:S02]  /*4590*/  FFMA.FTZ R0, R11, R4, R0 ;  /* 0x000000040b007223 */ /* 0x000fe40000010000 */
[----:B------:R-:W2:Y:S01]  /*45a0*/  @!P0 LDG.E.128 R8, desc[UR8][R14.64] ;  /* 0x000000080e088981 */ /* 0x000ea2000c1e1d00 */
[----:B------:R-:W-:Y:S01]  /*45b0*/  IADD3 R24, P0, R20, R14, RZ ;  /* 0x0000000e14187210 */ /* 0x000fe20007f1e0ff */
[----:B------:R-:W-:Y:S01]  /*45c0*/  UIADD3 UR5, UR5, 0x1, URZ ;  /* 0x0000000105057890 */ /* 0x000fe2000fffe03f */
[----:B------:R-:W-:Y:S01]  /*45d0*/  IADD3 R17, R6, 0x24, RZ ;  /* 0x0000002406117810 */ /* 0x000fe20007ffe0ff */
[----:B------:R0:W2:Y:S01]  /*45e0*/  LDS R4, [R6+0x24] ;  /* 0x0000240006047984 */ /* 0x0000a20000000800 */
[----:B------:R-:W-:Y:S01]  /*45f0*/  IADD3.X R25, R21, R15, RZ, P0, !PT ;  /* 0x0000000f15197210 */ /* 0x000fe200007fe4ff */
[----:B------:R-:W-:Y:S01]  /*4600*/  UIADD3 UR5, UR5, 0x1, URZ ;  /* 0x0000000105057890 */ /* 0x000fe2000fffe03f */
[----:B------:R-:W-:-:S02]  /*4610*/  PLOP3.LUT P4, PT, PT, PT, PT, 0x8, 0x0 ;  /* 0x000000000000781c */ /* 0x000fc40003f8e170 */
[----:B0-----:R-:W-:Y:S01]  /*4620*/  IADD3 R6, R17, 0x24, RZ ;  /* 0x0000002411067810 */ /* 0x001fe20007ffe0ff */
[-C--:B--2---:R-:W-:Y:S01]  /*4630*/  FFMA.FTZ R5, R8, R4.reuse, R5 ;  /* 0x0000000408057223 */ /* 0x084fe20000010005 */
[-C--:B------:R-:W-:Y:S01]  /*4640*/  FFMA.FTZ R2, R9, R4.reuse, R2 ;  /* 0x0000000409027223 */ /* 0x080fe20000010002 */
[-C--:B------:R-:W-:Y:S01]  /*4650*/  FFMA.FTZ R3, R10, R4.reuse, R3 ;  /* 0x000000040a037223 */ /* 0x080fe20000010003 */
[----:B------:R-:W-:-:S07]  /*4660*/  FFMA.FTZ R0, R11, R4, R0 ;  /* 0x000000040b007223 */ /* 0x000fce0000010000 */
.L_x_434:
[----:B------:R-:W-:-:S13]  /*4670*/  ISETP.GT.OR P4, PT, R13, UR5, P4 ;  /* 0x000000050d007c0c */ /* 0x000fda000a784670 */
[----:B------:R-:W-:Y:S05]  /*4680*/  @!P4 BRA `(.L_x_431) ;  /* 0x000000000028c947 */ /* 0x000fea0003800000 */
[----:B------:R-:W0:Y:S01]  /*4690*/  LDS R6, [R6] ;  /* 0x0000000006067984 */ /* 0x000e220000000800 */
[----:B------:R-:W-:Y:S01]  /*46a0*/  ISETP.GE.AND P0, PT, R7, R16, PT ;  /* 0x000000100700720c */ /* 0x000fe20003f06270 */
[----:B------:R-:W-:-:S12]  /*46b0*/  BSSY B0, `(.L_x_435) ;  /* 0x0000003000007945 */ /* 0x000fd80003800000 */
[----:B------:R-:W-:Y:S05]  /*46c0*/  @P0 BRA `(.L_x_436) ;  /* 0x0000000000040947 */ /* 0x000fea0003800000 */
[----:B------:R1:W5:Y:S02]  /*46d0*/  LDG.E.128 R8, desc[UR8][R24.64] ;  /* 0x0000000818087981 */ /* 0x000364000c1e1d00 */
.L_x_436:
[----:B------:R-:W-:Y:S05]  /*46e0*/  BSYNC B0 ;  /* 0x0000000000007941 */ /* 0x000fea0003800000 */
.L_x_435:
[C---:B0----5:R-:W-:Y:S01]  /*46f0*/  FFMA.FTZ R5, R6.reuse, R8, R5 ;  /* 0x0000000806057223 */ /* 0x061fe20000010005 */
[C---:B------:R-:W-:Y:S01]  /*4700*/  FFMA.FTZ R2, R6.reuse, R9, R2 ;  /* 0x0000000906027223 */ /* 0x040fe20000010002 */
[C---:B------:R-:W-:Y:S01]  /*4710*/  FFMA.FTZ R3, R6.reuse, R10, R3 ;  /* 0x0000000a06037223 */ /* 0x040fe20000010003 */
[----:B------:R-:W-:Y:S01]  /*4720*/  FFMA.FTZ R0, R6, R11, R0 ;  /* 0x0000000b06007223 */ /* 0x000fe20000010000 */
.L_x_431:
[----:B------:R-:W-:-:S04]  /*4730*/  IADD3 R7, R7, UR7, RZ ;  /* 0x0000000707077c10 */ /* 0x000fc8000fffe0ff */
[----:B------:R-:W-:-:S13]  /*4740*/  ISETP.GE.AND P0, PT, R7, R12, PT ;  /* 0x0000000c0700720c */ /* 0x000fda0003f06270 */
[----:B------:R-:W-:Y:S05]  /*4750*/  @P0 EXIT ;  /* 0x000000000000094d */ /* 0x000fea0003800000 */
[----:B------:R-:W2:Y:S01]  /*4760*/  LDC R9, c[0x0][0x2c4] ;  /* 0x0000b100ff097b82 */ /* 0x000ea20000000800 */
[----:B------:R-:W-:Y:S01]  /*4770*/  ULDC UR4, c[0x0][0x270] ;  /* 0x00009c0000047ab9 */ /* 0x000fe20000000800 */
[----:B------:R-:W-:Y:S02]  /*4780*/  IABS R13, R7 ;  /* 0x00000007000d7213 */ /* 0x000fe40000000000 */
[----:B------:R-:W-:Y:S02]  /*4790*/  SHF.R.S32.HI R19, RZ, 0x1f, R18 ;  /* 0x0000001fff137819 */ /* 0x000fe40000011412 */
[----:B------:R-:W-:Y:S02]  /*47a0*/  F2FP.F16.F32.PACK_AB R2, R2, R5 ;  /* 0x000000050202723e */ /* 0x000fe400000000ff */
[----:B------:R-:W-:Y:S01]  /*47b0*/  F2FP.F16.F32.PACK_AB R3, R0, R3 ;  /* 0x000000030003723e */ /* 0x000fe200000000ff */
[----:B--2---:R-:W-:Y:S01]  /*47c0*/  IMAD R10, R9, UR4, RZ ;  /* 0x00000004090a7c24 */ /* 0x004fe2000f8e02ff */
        /* <DEDUP_REMOVED lines=8> */
[----:B------:R0:W2:Y:S02]  /*4850*/  F2I.FTZ.U32.TRUNC.NTZ R15, R14 ;  /* 0x0000000e000f7305 */ /* 0x0000a4000021f000 */
[----:B0-----:R-:W-:Y:S01]  /*4860*/  HFMA2.MMA R14, -RZ, RZ, 0, 0 ;  /* 0x00000000ff0e7435 */ /* 0x001fe200000001ff */
[----:B--2---:R-:W-:-:S04]  /*4870*/  IMAD.MOV R11, RZ, RZ, -R15 ;  /* 0x000000ffff0b7224 */ /* 0x004fc800078e0a0f */
        /* <DEDUP_REMOVED lines=62> */
        .weak           $__internal_8_$__cuda_sm20_div_s64
        .type           $__internal_8_$__cuda_sm20_div_s64,@function
        .size           $__internal_8_$__cuda_sm20_div_s64,(.L_x_7840 - $__internal_8_$__cuda_sm20_div_s64)
$__internal_8_$__cuda_sm20_div_s64:
        /* <DEDUP_REMOVED lines=83> */
[----:B------:R-:W-:Y:S05]  /*5190*/  RET.REL.NODEC R22 `(_ZN5flash32flash_fwd_splitkv_combine_kernelI23Flash_fwd_kernel_traitsILi64ELi64ELi256ELi4ELb0ELb0EN7cutlass6half_tE19Flash_kernel_traitsILi64ELi64ELi256ELi4ES3_EELi8ELi6ELb1EEEvNS_16Flash_fwd_paramsE) ;  /* 0xffffffac16987950 */ /* 0x000fea0003c3ffff */
.L_x_437:
        /* <DEDUP_REMOVED lines=14> */
.L_x_7840:


//--------------------- .text._ZN5flash32flash_fwd_splitkv_combine_kernelI23Flash_fwd_kernel_traitsILi64ELi64ELi256ELi4ELb0ELb0EN7cutlass6half_tE19Flash_kernel_traitsILi64ELi64ELi256ELi4ES3_EELi8ELi5ELb1EEEvNS_16Flash_fwd_paramsE --------------------------
	.section	.text._ZN5flash32flash_fwd_splitkv_combine_kernelI23Flash_fwd_kernel_traitsILi64ELi64ELi256ELi4ELb0ELb0EN7cutlass6half_tE19Flash_kernel_traitsILi64ELi64ELi256ELi4ES3_EELi8ELi5ELb1EEEvNS_16Flash_fwd_paramsE,"ax",@progbits
	.align	128
        .global         _ZN5flash32flash_fwd_splitkv_combine_kernelI23Flash_fwd_kernel_traitsILi64ELi64ELi256ELi4ELb0ELb0EN7cutlass6half_tE19Flash_kernel_traitsILi64ELi64ELi256ELi4ES3_EELi8ELi5ELb1EEEvNS_16Flash_fwd_paramsE
        .type           _ZN5flash32flash_fwd_splitkv_combine_kernelI23Flash_fwd_kernel_traitsILi64ELi64ELi256ELi4ELb0ELb0EN7cutlass6half_tE19Flash_kernel_traitsILi64ELi64ELi256ELi4ES3_EELi8ELi5ELb1EEEvNS_16Flash_fwd_paramsE,@function
        .size           _ZN5flash32flash_fwd_splitkv_combine_kernelI23Flash_fwd_kernel_traitsILi64ELi64ELi256ELi4ELb0ELb0EN7cutlass6half_tE19Flash_kernel_traitsILi64ELi64ELi256ELi4ES3_EELi8ELi5ELb1EEEvNS_16Flash_fwd_paramsE,(.L_x_7841 - _ZN5flash32flash_fwd_splitkv_combine_kernelI23Flash_fwd_kernel_traitsILi64ELi64ELi256ELi4ELb0ELb0EN7cutlass6half_tE19Flash_kernel_traitsILi64ELi64ELi256ELi4ES3_EELi8ELi5ELb1EEEvNS_16Flash_fwd_paramsE)
        .other          _ZN5flash32flash_fwd_splitkv_combine_kernelI23Flash_fwd_kernel_traitsILi64ELi64ELi256ELi4ELb0ELb0EN7cutlass6half_tE19Flash_kernel_traitsILi64ELi64ELi256ELi4ES3_EELi8ELi5ELb1EEEvNS_16Flash_fwd_paramsE,@"STO_CUDA_ENTRY STV_DEFAULT"
_ZN5flash32flash_fwd_splitkv_combine_kernelI23Flash_fwd_kernel_traitsILi64ELi64ELi256ELi4ELb0ELb0EN7cutlass6half_tE19Flash_kernel_traitsILi64ELi64ELi256ELi4ES3_EELi8ELi5ELb1EEEvNS_16Flash_fwd_paramsE:
.text._ZN5flash32flash_fwd_splitkv_combine_kernelI23Flash_fwd_kernel_traitsILi64ELi64ELi256ELi4ELb0ELb0EN7cutlass6half_tE19Flash_kernel_traitsILi64ELi64ELi256ELi4ES3_EELi8ELi5ELb1EEEvNS_16Flash_fwd_paramsE:
        /* <DEDUP_REMOVED lines=23> */
[----:B------:R-:W-:Y:S05]  /*0170*/  CALL.REL.NOINC `($__internal_9_$__cuda_sm20_div_s64) ;  /* 0x0000004400cc7944 */ /* 0x000fea0003c00000 */
[----:B------:R-:W-:Y:S05]  /*0180*/  BRA `(.L_x_439) ;  /* 0x00000000004c7947 */ /* 0x000fea0003800000 */
.L_x_438:
        /* <DEDUP_REMOVED lines=19> */
.L_x_439:
        /* <DEDUP_REMOVED lines=12> */
[----:B------:R-:W-:Y:S05]  /*0380*/  CALL.REL.NOINC `($__internal_9_$__cuda_sm20_div_s64) ;  /* 0x0000004400487944 */ /* 0x000fea0003c00000 */
[----:B------:R-:W-:Y:S02]  /*0390*/  MOV R8, R22 ;  /* 0x0000001600087202 */ /* 0x000fe40000000f00 */
[----:B------:R-:W-:Y:S01]  /*03a0*/  MOV R9, R23 ;  /* 0x0000001700097202 */ /* 0x000fe20000000f00 */
[----:B------:R-:W-:Y:S05]  /*03b0*/  BRA `(.L_x_442) ;  /* 0x00000000004c7947 */ /* 0x000fea0003800000 */
.L_x_441:
        /* <DEDUP_REMOVED lines=19> */
.L_x_442:
[----:B------:R-:W-:Y:S05]  /*04f0*/  BSYNC B0 ;  /* 0x0000000000007941 */ /* 0x000fea0003800000 */
.L_x_440:
        /* <DEDUP_REMOVED lines=42> */
.L_x_444:
        /* <DEDUP_REMOVED lines=19> */
.L_x_445:
[----:B------:R-:W-:Y:S05]  /*08d0*/  BSYNC B0 ;  /* 0x0000000000007941 */ /* 0x000fea0003800000 */
.L_x_443:
        /* <DEDUP_REMOVED lines=72> */
[----:B------:R-:W-:Y:S05]  /*0d60*/  CALL.REL.NOINC `($__internal_9_$__cuda_sm20_div_s64) ;  /* 0x0000003800d07944 */ /* 0x000fea0003c00000 */
[----:B------:R-:W-:Y:S02]  /*0d70*/  MOV R38, R22 ;  /* 0x0000001600267202 */ /* 0x000fe40000000f00 */
[----:B------:R-:W-:Y:S01]  /*0d80*/  MOV R39, R23 ;  /* 0x0000001700277202 */ /* 0x000fe20000000f00 */
[----:B------:R-:W-:Y:S05]  /*0d90*/  BRA `(.L_x_448) ;  /* 0x00000000004c7947 */ /* 0x000fea0003800000 */
.L_x_447:
        /* <DEDUP_REMOVED lines=19> */
.L_x_448:
[----:B------:R-:W-:Y:S05]  /*0ed0*/  BSYNC B0 ;  /* 0x0000000000007941 */ /* 0x000fea0003800000 */
.L_x_446:
        /* <DEDUP_REMOVED lines=41> */
.L_x_450:
        /* <DEDUP_REMOVED lines=19> */
.L_x_451:
[----:B------:R-:W-:Y:S05]  /*12a0*/  BSYNC B0 ;  /* 0x0000000000007941 */ /* 0x000fea0003800000 */
.L_x_449:
        /* <DEDUP_REMOVED lines=239> */
[----:B------:R-:W-:Y:S05]  /*21a0*/  CALL.REL.NOINC `($__internal_9_$__cuda_sm20_div_s64) ;  /* 0x0000002400c07944 */ /* 0x000fea0003c00000 */
        /* <DEDUP_REMOVED lines=9> */
.L_x_456:
        /* <DEDUP_REMOVED lines=22> */
.L_x_457:
[----:B------:R-:W-:Y:S05]  /*23a0*/  BSYNC B0 ;  /* 0x0000000000007941 */ /* 0x000fea0003800000 */
.L_x_455:
        /* <DEDUP_REMOVED lines=19> */
.L_x_459:
        /* <DEDUP_REMOVED lines=22> */
.L_x_460:
[----:B------:R-:W-:Y:S05]  /*2640*/  BSYNC B0 ;  /* 0x0000000000007941 */ /* 0x000fea0003800000 */
.L_x_458:
        /* <DEDUP_REMOVED lines=11> */
[----:B------:R-:W-:Y:S05]  /*2700*/  CALL.REL.NOINC `($__internal_9_$__cuda_sm20_div_s64) ;  /* 0x0000002000687944 */ /* 0x000fea0003c00000 */
[----:B------:R-:W-:-:S04]  /*2710*/  IADD3 R19, P0, RZ, -R22, RZ ;  /* 0x80000016ff137210 */ /* 0x000fc80007f1e0ff */
[----:B------:R-:W-:Y:S01]  /*2720*/  IADD3.X R18, RZ, ~R23, RZ, P0, !PT ;  /* 0x80000017ff127210 */ /* 0x000fe200007fe4ff */
[----:B------:R-:W-:-:S04]  /*2730*/  IMAD.WIDE.U32 R42, R5, R19, R42 ;  /* 0x00000013052a7225 */ /* 0x000fc800078e002a */
[----:B------:R-:W-:-:S04]  /*2740*/  IMAD R18, R18, R5, RZ ;  /* 0x0000000512127224 */ /* 0x000fc800078e02ff */
[----:B------:R-:W-:-:S05]  /*2750*/  IMAD R4, R4, R19, R18 ;  /* 0x0000001304047224 */ /* 0x000fca00078e0212 */
[----:B------:R-:W-:Y:S01]  /*2760*/  IADD3 R4, R43, R4, RZ ;  /* 0x000000042b047210 */ /* 0x000fe20007ffe0ff */
[----:B------:R-:W-:Y:S05]  /*2770*/  BRA `(.L_x_463) ;  /* 0x0000000000587947 */ /* 0x000fea0003800000 */
.L_x_462:
        /* <DEDUP_REMOVED lines=22> */
.L_x_463:
[----:B------:R-:W-:Y:S05]  /*28e0*/  BSYNC B0 ;  /* 0x0000000000007941 */ /* 0x000fea0003800000 */
.L_x_461:
        /* <DEDUP_REMOVED lines=38> */
[----:B------:R-:W-:Y:S05]  /*2b50*/  CALL.REL.NOINC `($__internal_9_$__cuda_sm20_div_s64) ;  /* 0x0000001c00547944 */ /* 0x000fea0003c00000 */
        /* <DEDUP_REMOVED lines=12> */
.L_x_465:
        /* <DEDUP_REMOVED lines=23> */
.L_x_466:
[----:B------:R-:W-:Y:S05]  /*2d90*/  BSYNC B0 ;  /* 0x0000000000007941 */ /* 0x000fea0003800000 */
.L_x_464:
        /* <DEDUP_REMOVED lines=18> */
.L_x_468:
        /* <DEDUP_REMOVED lines=22> */
.L_x_469:
[----:B------:R-:W-:Y:S05]  /*3020*/  BSYNC B0 ;  /* 0x0000000000007941 */ /* 0x000fea0003800000 */
.L_x_467:
        /* <DEDUP_REMOVED lines=22> */
.L_x_471:
        /* <DEDUP_REMOVED lines=23> */
.L_x_472:
[----:B------:R-:W-:Y:S05]  /*3300*/  BSYNC B0 ;  /* 0x0000000000007941 */ /* 0x000fea0003800000 */
.L_x_470:
        /* <DEDUP_REMOVED lines=39> */
.L_x_474:
        /* <DEDUP_REMOVED lines=23> */
.L_x_475:
[----:B------:R-:W-:Y:S05]  /*36f0*/  BSYNC B0 ;  /* 0x0000000000007941 */ /* 0x000fea0003800000 */
.L_x_473:
        /* <DEDUP_REMOVED lines=29> */
.L_x_477:
        /* <DEDUP_REMOVED lines=23> */
.L_x_478:
[----:B------:R-:W-:Y:S05]  /*3a40*/  BSYNC B0 ;  /* 0x0000000000007941 */ /* 0x000fea0003800000 */
.L_x_476:
        /* <DEDUP_REMOVED lines=21> */
.L_x_454:
[----:B------:R-:W-:Y:S02]  /*3ba0*/  ULDC.64 UR4, c[0x0][0x2b0] ;  /* 0x0000ac0000047ab9 */ /* 0x000fe40000000a00 */
[----:B------:R-:W-:-:S04]  /*3bb0*/  LEA R2, P0, R36, UR4, 0x2 ;  /* 0x0000000424027c11 */ /* 0x000fc8000f8010ff */
[----:B------:R-:W-:-:S05]  /*3bc0*/  LEA.HI.X R3, R36, UR5, R37, 0x2, P0 ;  /* 0x0000000524037c11 */ /* 0x000fca00080f1425 */
[----:B------:R0:W-:Y:S04]  /*3bd0*/  STG.E desc[UR8][R2.64], R30 ;  /* 0x0000001e02007986 */ /* 0x0001e8000c101908 */
.L_x_453:
[----:B------:R-:W-:Y:S05]  /*3be0*/  BSYNC B1 ;  /* 0x0000000000017941 */ /* 0x000fea0003800000 */
.L_x_452:
[----:B------:R-:W2:Y:S01]  /*3bf0*/  LDC R14, c[0x0][0x3c4] ;  /* 0x0000f100ff0e7b82 */ /* 0x000ea20000000800 */
[C---:B0-----:R-:W-:Y:S01]  /*3c00*/  VIADD R3, R35.reuse, 0x10 ;  /* 0x0000001023037836 */ /* 0x041fe20000000000 */
[----:B------:R-:W-:Y:S01]  /*3c10*/  HFMA2.MMA R0, -RZ, RZ, 0, 0 ;  /* 0x00000000ff007435 */ /* 0x000fe200000001ff */
[C---:B------:R-:W-:Y:S01]  /*3c20*/  IMAD.SHL.U32 R18, R35.reuse, 0x4, RZ ;  /* 0x0000000423127824 */ /* 0x040fe200078e00ff */
[----:B-1----:R-:W-:Y:S02]  /*3c30*/  MOV R5, RZ ;  /* 0x000000ff00057202 */ /* 0x002fe40000000f00 */
[-C--:B--2---:R-:W-:Y:S02]  /*3c40*/  ISETP.GE.OR P0, PT, R35, R14.reuse, P3 ;  /* 0x0000000e2300720c */ /* 0x084fe40001f06670 */
[----:B------:R-:W-:Y:S02]  /*3c50*/  ISETP.GE.OR P3, PT, R3, R14, P3 ;  /* 0x0000000e0300720c */ /* 0x000fe40001f66670 */
[----:B------:R-:W-:-:S09]  /*3c60*/  CS2R R2, SRZ ;  /* 0x0000000000027805 */ /* 0x000fd2000001ff00 */
[C---:B------:R-:W-:Y:S02]  /*3c70*/  @!P0 FADD.FTZ R4, -R30.reuse, R33 ;  /* 0x000000211e048221 */ /* 0x040fe40000010100 */
[----:B------:R-:W-:Y:S02]  /*3c80*/  @!P3 FADD.FTZ R30, -R30, R32 ;  /* 0x000000201e1eb221 */ /* 0x000fe40000010100 */
[----:B------:R-:W-:Y:S02]  /*3c90*/  @!P0 FMUL.FTZ R4, R4, 1.4426950216293334961 ;  /* 0x3fb8aa3b04048820 */ /* 0x000fe40000410000 */
[----:B------:R-:W-:Y:S02]  /*3ca0*/  @!P3 FMUL.FTZ R11, R30, 1.4426950216293334961 ;  /* 0x3fb8aa3b1e0bb820 */ /* 0x000fe40000410000 */
[----:B------:R-:W0:Y:S08]  /*3cb0*/  @!P0 MUFU.EX2 R9, R4 ;  /* 0x0000000400098308 */ /* 0x000e300000000800 */
[----:B------:R-:W1:Y:S01]  /*3cc0*/  @!P3 MUFU.EX2 R11, R11 ;  /* 0x0000000b000bb308 */ /* 0x000e620000000800 */
[----:B0-----:R0:W-:Y:S01]  /*3cd0*/  @!P0 STS [R34], R9 ;  /* 0x0000000922008388 */ /* 0x0011e20000000800 */
[----:B------:R-:W-:-:S03]  /*3ce0*/  ISETP.GE.AND P0, PT, R14, 0x1, PT ;  /* 0x000000010e00780c */ /* 0x000fc60003f06270 */
[----:B-1----:R0:W-:Y:S01]  /*3cf0*/  @!P3 STS [R34+0x240], R11 ;  /* 0x0002400b2200b388 */ /* 0x0021e20000000800 */
[----:B------:R-:W-:Y:S09]  /*3d00*/  BAR.SYNC.DEFER_BLOCKING 0x0 ;  /* 0x0000000000007b1d */ /* 0x000ff20000010000 */
        /* <DEDUP_REMOVED lines=12> */
[----:B0-----:R-:W-:-:S02]  /*3dd0*/  CS2R R8, SRZ ;  /* 0x0000000000087805 */ /* 0x001fc4000001ff00 */
        /* <DEDUP_REMOVED lines=10> */
[----:B------:R-:W-:-:S05]  /*3e80*/  LEA R6, R7, UR4, 0x2 ;  /* 0x0000000407067c11 */ /* 0x000fca000f8e10ff */
[----:B------:R-:W-:Y:S05]  /*3e90*/  @!P0 BRA `(.L_x_480) ;  /* 0x0000000000a48947 */ /* 0x000fea0003800000 */
[----:B------:R-:W-:Y:S01]  /*3ea0*/  PLOP3.LUT P4, PT, PT, PT, PT, 0x8, 0x0 ;  /* 0x000000000000781c */ /* 0x000fe20003f8e170 */
[----:B------:R-:W-:Y:S01]  /*3eb0*/  VIADD R14, R14, 0xfffffffd ;  /* 0xfffffffd0e0e7836 */ /* 0x000fe20000000000 */
[CC--:B------:R-:W-:Y:S02]  /*3ec0*/  ISETP.GE.AND P3, PT, R7.reuse, R16.reuse, PT ;  /* 0x000000100700720c */ /* 0x0c0fe40003f66270 */
[----:B------:R-:W-:-:S13]  /*3ed0*/  ISETP.GE.AND P0, PT, R7, R16, PT ;  /* 0x000000100700720c */ /* 0x000fda0003f06270 */
.L_x_481:
        /* <DEDUP_REMOVED lines=37> */
.L_x_480:
        /* <DEDUP_REMOVED lines=25> */
.L_x_482:
[----:B------:R-:W-:-:S13]  /*42c0*/  ISETP.GT.OR P4, PT, R13, UR5, P4 ;  /* 0x000000050d007c0c */ /* 0x000fda000a784670 */
[----:B------:R-:W-:Y:S05]  /*42d0*/  @!P4 BRA `(.L_x_479) ;  /* 0x000000000028c947 */ /* 0x000fea0003800000 */
[----:B------:R-:W0:Y:S01]  /*42e0*/  LDS R6, [R6] ;  /* 0x0000000006067984 */ /* 0x000e220000000800 */
[----:B------:R-:W-:Y:S01]  /*42f0*/  ISETP.GE.AND P0, PT, R7, R16, PT ;  /* 0x000000100700720c */ /* 0x000fe20003f06270 */
[----:B------:R-:W-:-:S12]  /*4300*/  BSSY B0, `(.L_x_483) ;  /* 0x0000003000007945 */ /* 0x000fd80003800000 */
[----:B------:R-:W-:Y:S05]  /*4310*/  @P0 BRA `(.L_x_484) ;  /* 0x0000000000040947 */ /* 0x000fea0003800000 */
[----:B------:R1:W5:Y:S02]  /*4320*/  LDG.E.128 R8, desc[UR8][R24.64] ;  /* 0x0000000818087981 */ /* 0x000364000c1e1d00 */
.L_x_484:
[----:B------:R-:W-:Y:S05]  /*4330*/  BSYNC B0 ;  /* 0x0000000000007941 */ /* 0x000fea0003800000 */
.L_x_483:
[C---:B0----5:R-:W-:Y:S01]  /*4340*/  FFMA.FTZ R5, R6.reuse, R8, R5 ;  /* 0x0000000806057223 */ /* 0x061fe20000010005 */
[C---:B------:R-:W-:Y:S01]  /*4350*/  FFMA.FTZ R2, R6.reuse, R9, R2 ;  /* 0x0000000906027223 */ /* 0x040fe20000010002 */
[C---:B------:R-:W-:Y:S01]  /*4360*/  FFMA.FTZ R3, R6.reuse, R10, R3 ;  /* 0x0000000a06037223 */ /* 0x040fe20000010003 */
[----:B------:R-:W-:Y:S01]  /*4370*/  FFMA.FTZ R0, R6, R11, R0 ;  /* 0x0000000b06007223 */ /* 0x000fe20000010000 */
.L_x_479:
[----:B------:R-:W-:-:S04]  /*4380*/  IADD3 R7, R7, UR7, RZ ;  /* 0x0000000707077c10 */ /* 0x000fc8000fffe0ff */
[----:B------:R-:W-:-:S13]  /*4390*/  ISETP.GE.AND P0, PT, R7, R12, PT ;  /* 0x0000000c0700720c */ /* 0x000fda0003f06270 */
[----:B------:R-:W-:Y:S05]  /*43a0*/  @P0 EXIT ;  /* 0x000000000000094d */ /* 0x000fea0003800000 */
[----:B0-----:R-:W0:Y:S01]  /*43b0*/  LDC R9, c[0x0][0x2c4] ;  /* 0x0000b100ff097b82 */ /* 0x001e220000000800 */
[----:B------:R-:W-:Y:S01]  /*43c0*/  ULDC UR4, c[0x0][0x270] ;  /* 0x00009c0000047ab9 */ /* 0x000fe20000000800 */
[----:B------:R-:W-:Y:S02]  /*43d0*/  IABS R13, R7 ;  /* 0x00000007000d7213 */ /* 0x000fe40000000000 */
[----:B------:R-:W-:Y:S02]  /*43e0*/  SHF.R.S32.HI R19, RZ, 0x1f, R18 ;  /* 0x0000001fff137819 */ /* 0x000fe40000011412 */
[----:B------:R-:W-:Y:S02]  /*43f0*/  F2FP.F16.F32.PACK_AB R2, R2, R5 ;  /* 0x000000050202723e */ /* 0x000fe400000000ff */
        /* <DEDUP_REMOVED lines=75> */
        .weak           $__internal_9_$__cuda_sm20_div_s64
        .type           $__internal_9_$__cuda_sm20_div_s64,@function
        .size           $__internal_9_$__cuda_sm20_div_s64,(.L_x_7841 - $__internal_9_$__cuda_sm20_div_s64)
$__internal_9_$__cuda_sm20_div_s64:
        /* <DEDUP_REMOVED lines=83> */
[----:B------:R-:W-:Y:S05]  /*4de0*/  RET.REL.NODEC R20 `(_ZN5flash32flash_fwd_splitkv_combine_kernelI23Flash_fwd_kernel_traitsILi64ELi64ELi256ELi4ELb0ELb0EN7cutlass6half_tE19Flash_kernel_traitsILi64ELi64ELi256ELi4ES3_EELi8ELi5ELb1EEEvNS_16Flash_fwd_paramsE) ;  /* 0xffffffb014847950 */ /* 0x000fea0003c3ffff */
.L_x_485:
        /* <DEDUP_REMOVED lines=9> */
.L_x_7841:


//--------------------- .text._ZN5flash32flash_fwd_splitkv_combine_kernelI23Flash_fwd_kernel_traitsILi64ELi64ELi256ELi4ELb0ELb0EN7cutlass6half_tE19Flash_kernel_traitsILi64ELi64ELi256ELi4ES3_EELi8ELi4ELb1EEEvNS_16Flash_fwd_paramsE --------------------------
	.section	.text._ZN5flash32flash_fwd_splitkv_combine_kernelI23Flash_fwd_kernel_traitsILi64ELi64ELi256ELi4ELb0ELb0EN7cutlass6half_tE19Flash_kernel_traitsILi64ELi64ELi256ELi4ES3_EELi8ELi4ELb1EEEvNS_16Flash_fwd_paramsE,"ax",@progbits
	.align	128
        .global         _ZN5flash32flash_fwd_splitkv_combine_kernelI23Flash_fwd_kernel_traitsILi64ELi64ELi256ELi4ELb0ELb0EN7cutlass6half_tE19Flash_kernel_traitsILi64ELi64ELi256ELi4ES3_EELi8ELi4ELb1EEEvNS_16Flash_fwd_paramsE
        .type           _ZN5flash32flash_fwd_splitkv_combine_kernelI23Flash_fwd_kernel_traitsILi64ELi64ELi256ELi4ELb0ELb0EN7cutlass6half_tE19Flash_kernel_traitsILi64ELi64ELi256ELi4ES3_EELi8ELi4ELb1EEEvNS_16Flash_fwd_paramsE,@function
        .size           _ZN5flash32flash_fwd_splitkv_combine_kernelI23Flash_fwd_kernel_traitsILi64ELi64ELi256ELi4ELb0ELb0EN7cutlass6half_tE19Flash_kernel_traitsILi64ELi64ELi256ELi4ES3_EELi8ELi4ELb1EEEvNS_16Flash_fwd_paramsE,(.L_x_7842 - _ZN5flash32flash_fwd_splitkv_combine_kernelI23Flash_fwd_kernel_traitsILi64ELi64ELi256ELi4ELb0ELb0EN7cutlass6half_tE19Flash_kernel_traitsILi64ELi64ELi256ELi4ES3_EELi8ELi4ELb1EEEvNS_16Flash_fwd_paramsE)
        .other          _ZN5flash32flash_fwd_splitkv_combine_kernelI23Flash_fwd_kernel_traitsILi64ELi64ELi256ELi4ELb0ELb0EN7cutlass6half_tE19Flash_kernel_traitsILi64ELi64ELi256ELi4ES3_EELi8ELi4ELb1EEEvNS_16Flash_fwd_paramsE,@"STO_CUDA_ENTRY STV_DEFAULT"
_ZN5flash32flash_fwd_splitkv_combine_kernelI23Flash_fwd_kernel_traitsILi64ELi64ELi256ELi4ELb0ELb0EN7cutlass6half_tE19Flash_kernel_traitsILi64ELi64ELi256ELi4ES3_EELi8ELi4ELb1EEEvNS_16Flash_fwd_paramsE:
.text._ZN5flash32flash_fwd_splitkv_combine_kernelI23Flash_fwd_kernel_traitsILi64ELi64ELi256ELi4ELb0ELb0EN7cutlass6half_tE19Flash_kernel_traitsILi64ELi64ELi256ELi4ES3_EELi8ELi4ELb1EEEvNS_16Flash_fwd_paramsE:
        /* <DEDUP_REMOVED lines=23> */
[----:B------:R-:W-:Y:S05]  /*0170*/  CALL.REL.NOINC `($__internal_10_$__cuda_sm20_div_s64) ;  /* 0x0000004400d87944 */ /* 0x000fea0003c00000 */
[----:B------:R-:W-:Y:S05]  /*0180*/  BRA `(.L_x_487) ;  /* 0x00000000004c7947 */ /* 0x000fea0003800000 */
.L_x_486:
        /* <DEDUP_REMOVED lines=19> */
.L_x_487:
        /* <DEDUP_REMOVED lines=13> */
[----:B------:R-:W-:Y:S05]  /*0390*/  CALL.REL.NOINC `($__internal_10_$__cuda_sm20_div_s64) ;  /* 0x0000004400507944 */ /* 0x000fea0003c00000 */
[----:B------:R-:W-:Y:S02]  /*03a0*/  MOV R8, R20 ;  /* 0x0000001400087202 */ /* 0x000fe40000000f00 */
[----:B------:R-:W-:Y:S01]  /*03b0*/  MOV R9, R21 ;  /* 0x0000001500097202 */ /* 0x000fe20000000f00 */
[----:B------:R-:W-:Y:S05]  /*03c0*/  BRA `(.L_x_490) ;  /* 0x00000000004c7947 */ /* 0x000fea0003800000 */
.L_x_489:
        /* <DEDUP_REMOVED lines=19> */
.L_x_490:
[----:B------:R-:W-:Y:S05]  /*0500*/  BSYNC B0 ;  /* 0x0000000000007941 */ /* 0x000fea0003800000 */
.L_x_488:
        /* <DEDUP_REMOVED lines=43> */
.L_x_492:
        /* <DEDUP_REMOVED lines=19> */
.L_x_493:
[----:B------:R-:W-:Y:S05]  /*08f0*/  BSYNC B0 ;  /* 0x0000000000007941 */ /* 0x000fea0003800000 */
.L_x_491:
        /* <DEDUP_REMOVED lines=74> */
[----:B------:R-:W-:Y:S02]  /*0da0*/  MOV R32, R20 ;  /* 0x0000001400207202 */ /* 0x000fe40000000f00 */
[----:B------:R-:W-:Y:S01]  /*0db0*/  MOV R33, R21 ;  /* 0x0000001500217202 */ /* 0x000fe20000000f00 */
[----:B------:R-:W-:Y:S05]  /*0dc0*/  BRA `(.L_x_496) ;  /* 0x00000000004c7947 */ /* 0x000fea0003800000 */
.L_x_495:
        /* <DEDUP_REMOVED lines=19> */
.L_x_496:
[----:B------:R-:W-:Y:S05]  /*0f00*/  BSYNC B0 ;  /* 0x0000000000007941 */ /* 0x000fea0003800000 */
.L_x_494:
        /* <DEDUP_REMOVED lines=43> */
.L_x_498:
        /* <DEDUP_REMOVED lines=19> */
.L_x_499:
[----:B------:R-:W-:Y:S05]  /*12f0*/  BSYNC B0 ;  /* 0x0000000000007941 */ /* 0x000fea0003800000 */
.L_x_497:
        /* <DEDUP_REMOVED lines=67> */
.L_x_501:
[----:B------:R-:W-:Y:S05]  /*1730*/  BSYNC B0 ;  /* 0x0000000000007941 */ /* 0x000fea0003800000 */
.L_x_500:
        /* <DEDUP_REMOVED lines=14> */
.L_x_503:
[----:B------:R-:W-:Y:S05]  /*1820*/  BSYNC B0 ;  /* 0x0000000000007941 */ /* 0x000fea0003800000 */
.L_x_502:
        /* <DEDUP_REMOVED lines=158> */
.L_x_508:
        /* <DEDUP_REMOVED lines=22> */
.L_x_509:
[----:B------:R-:W-:Y:S05]  /*2370*/  BSYNC B0 ;  /* 0x0000000000007941 */ /* 0x000fea0003800000 */
.L_x_507:
[----:B------:R-:W-:Y:S01]  /*2380*/  LOP3.LUT R19, R17, R0, RZ, 0xfc, !PT ;  /* 0x0000000011137212 */ /* 0x000fe200078efcff */
[----:B------:R-:W-:Y:S03]  /*2390*/  BSSY B0, `(.L_x_510) ;  /* 0x0000028000007945 */ /* 0x000fe60003800000 */
[----:B------:R-:W-:-:S13]  /*23a0*/  ISETP.NE.U32.AND P0, PT, R19, RZ, PT ;  /* 0x000000ff1300720c */ /* 0x000fda0003f05070 */
[----:B------:R-:W-:Y:S05]  /*23b0*/  @!P0 BRA `(.L_x_511) ;  /* 0x00000000003c8947 */ /* 0x000fea0003800000 */
[----:B------:R-:W-:Y:S01]  /*23c0*/  IMAD.MOV.U32 R24, RZ, RZ, R25 ;  /* 0x000000ffff187224 */ /* 0x000fe200078e0019 */
[----:B------:R-:W-:Y:S02]  /*23d0*/  MOV R23, R0 ;  /* 0x0000000000177202 */ /* 0x000fe40000000f00 */
[----:B------:R-:W-:Y:S02]  /*23e0*/  MOV R22, 0x2400 ;  /* 0x0000240000167802 */ /* 0x000fe40000000f00 */
[----:B------:R-:W-:Y:S05]  /*23f0*/  CALL.REL.NOINC `($__internal_10_$__cuda_sm20_div_s64) ;  /* 0x0000002400387944 */ /* 0x000fea0003c00000 */
        /* <DEDUP_REMOVED lines=11> */
.L_x_511:
        /* <DEDUP_REMOVED lines=22> */
.L_x_512:
[----:B------:R-:W-:Y:S05]  /*2610*/  BSYNC B0 ;  /* 0x0000000000007941 */ /* 0x000fea0003800000 */
.L_x_510:
        /* <DEDUP_REMOVED lines=11> */
[----:B------:R-:W-:Y:S05]  /*26d0*/  CALL.REL.NOINC `($__internal_10_$__cuda_sm20_div_s64) ;  /* 0x0000002000807944 */ /* 0x000fea0003c00000 */
[----:B------:R-:W-:-:S04]  /*26e0*/  IADD3 R17, P0, RZ, -R20, RZ ;  /* 0x80000014ff117210 */ /* 0x000fc80007f1e0ff */
[----:B------:R-:W-:Y:S01]  /*26f0*/  IADD3.X R18, RZ, ~R21, RZ, P0, !PT ;  /* 0x80000015ff127210 */ /* 0x000fe200007fe4ff */
[----:B------:R-:W-:-:S04]  /*2700*/  IMAD.WIDE.U32 R36, R5, R17, R36 ;  /* 0x0000001105247225 */ /* 0x000fc800078e0024 */
[----:B------:R-:W-:-:S04]  /*2710*/  IMAD R18, R18, R5, RZ ;  /* 0x0000000512127224 */ /* 0x000fc800078e02ff */
[----:B------:R-:W-:-:S05]  /*2720*/  IMAD R4, R4, R17, R18 ;  /* 0x0000001104047224 */ /* 0x000fca00078e0212 */
[----:B------:R-:W-:Y:S01]  /*2730*/  IADD3 R4, R37, R4, RZ ;  /* 0x0000000425047210 */ /* 0x000fe20007ffe0ff */
[----:B------:R-:W-:Y:S05]  /*2740*/  BRA `(.L_x_515) ;  /* 0x0000000000587947 */ /* 0x000fea0003800000 */
.L_x_514:
        /* <DEDUP_REMOVED lines=22> */
.L_x_515:
[----:B------:R-:W-:Y:S05]  /*28b0*/  BSYNC B0 ;  /* 0x0000000000007941 */ /* 0x000fea0003800000 */
.L_x_513:
        /* <DEDUP_REMOVED lines=38> */
[----:B------:R-:W-:Y:S05]  /*2b20*/  CALL.REL.NOINC `($__internal_10_$__cuda_sm20_div_s64) ;  /* 0x0000001c006c7944 */ /* 0x000fea0003c00000 */
        /* <DEDUP_REMOVED lines=12> */
.L_x_517:
        /* <DEDUP_REMOVED lines=23> */
.L_x_518:
[----:B------:R-:W-:Y:S05]  /*2d60*/  BSYNC B0 ;  /* 0x0000000000007941 */ /* 0x000fea0003800000 */
.L_x_516:
        /* <DEDUP_REMOVED lines=19> */
.L_x_520:
        /* <DEDUP_REMOVED lines=22> */
.L_x_521:
[----:B------:R-:W-:Y:S05]  /*3000*/  BSYNC B0 ;  /* 0x0000000000007941 */ /* 0x000fea0003800000 */
.L_x_519:
        /* <DEDUP_REMOVED lines=20> */
.L_x_523:
        /* <DEDUP_REMOVED lines=23> */
.L_x_524:
[----:B------:R-:W-:Y:S05]  /*32c0*/  BSYNC B0 ;  /* 0x0000000000007941 */ /* 0x000fea0003800000 */
.L_x_522:
        /* <DEDUP_REMOVED lines=39> */
.L_x_526:
        /* <DEDUP_REMOVED lines=23> */
.L_x_527:
[----:B------:R-:W-:Y:S05]  /*36b0*/  BSYNC B0 ;  /* 0x0000000000007941 */ /* 0x000fea0003800000 */
.L_x_525:
        /* <DEDUP_REMOVED lines=26> */
.L_x_529:
        /* <DEDUP_REMOVED lines=23> */
.L_x_530:
[----:B------:R-:W-:Y:S05]  /*39d0*/  BSYNC B0 ;  /* 0x0000000000007941 */ /* 0x000fea0003800000 */
.L_x_528:
        /* <DEDUP_REMOVED lines=21> */
.L_x_506:
[----:B------:R-:W-:Y:S02]  /*3b30*/  ULDC.64 UR4, c[0x0][0x2b0] ;  /* 0x0000ac0000047ab9 */ /* 0x000fe40000000a00 */
[----:B------:R-:W-:-:S04]  /*3b40*/  LEA R2, P0, R30, UR4, 0x2 ;  /* 0x000000041e027c11 */ /* 0x000fc8000f8010ff */
[----:B------:R-:W-:-:S05]  /*3b50*/  LEA.HI.X R3, R30, UR5, R31, 0x2, P0 ;  /* 0x000000051e037c11 */ /* 0x000fca00080f141f */
[----:B------:R0:W-:Y:S04]  /*3b60*/  STG.E desc[UR8][R2.64], R28 ;  /* 0x0000001c02007986 */ /* 0x0001e8000c101908 */
.L_x_505:
[----:B------:R-:W-:Y:S05]  /*3b70*/  BSYNC B1 ;  /* 0x0000000000017941 */ /* 0x000fea0003800000 */
.L_x_504:
[----:B------:R-:W2:Y:S01]  /*3b80*/  S2R R0, SR_TID.X ;  /* 0x0000000000007919 */ /* 0x000ea20000002100 */
[----:B------:R-:W3:Y:S01]  /*3b90*/  LDC R14, c[0x0][0x3c4] ;  /* 0x0000f100ff0e7b82 */ /* 0x000ee20000000800 */
[----:B------:R-:W-:Y:S01]  /*3ba0*/  BSSY B0, `(.L_x_531) ;  /* 0x0000012000007945 */ /* 0x000fe20003800000 */
[----:B--2---:R-:W-:-:S04]  /*3bb0*/  SHF.R.S32.HI R13, RZ, 0x1f, R0 ;  /* 0x0000001fff0d7819 */ /* 0x004fc80000011400 */
[----:B------:R-:W-:-:S04]  /*3bc0*/  LEA.HI R13, R13, R0, RZ, 0x4 ;  /* 0x000000000d0d7211 */ /* 0x000fc800078f20ff */
[----:B------:R-:W-:-:S05]  /*3bd0*/  LOP3.LUT R19, R13, 0xfffffff0, RZ, 0xc0, !PT ;  /* 0xfffffff00d137812 */ /* 0x000fca00078ec0ff */
[----:B------:R-:W-:-:S05]  /*3be0*/  IMAD.IADD R19, R0, 0x1, -R19 ;  /* 0x0000000100137824 */ /* 0x000fca00078e0a13 */
[----:B---3--:R-:W-:-:S04]  /*3bf0*/  ISETP.GE.AND P0, PT, R19, R14, PT ;  /* 0x0000000e1300720c */ /* 0x008fc80003f06270 */
[----:B------:R-:W-:-:S13]  /*3c00*/  ISETP.LT.AND P0, PT, R0, 0x80, !P0 ;  /* 0x000000800000780c */ /* 0x000fda0004701270 */
[----:B------:R-:W-:Y:S05]  /*3c10*/  @!P0 BRA `(.L_x_532) ;  /* 0x0000000000288947 */ /* 0x000fea0003800000 */
[----:B------:R-:W2:Y:S01]  /*3c20*/  S2R R0, SR_CgaCtaId ;  /* 0x0000000000007919 */ /* 0x000ea20000008800 */
[----:B01----:R-:W-:Y:S01]  /*3c30*/  FADD.FTZ R2, -R28, R29 ;  /* 0x0000001d1c027221 */ /* 0x003fe20000010100 */
[----:B------:R-:W-:-:S03]  /*3c40*/  MOV R3, 0x400 ;  /* 0x0000040000037802 */ /* 0x000fc60000000f00 */
[----:B------:R-:W-:-:S06]  /*3c50*/  FMUL.FTZ R2, R2, 1.4426950216293334961 ;  /* 0x3fb8aa3b02027820 */ /* 0x000fcc0000410000 */
[----:B------:R-:W0:Y:S01]  /*3c60*/  MUFU.EX2 R2, R2 ;  /* 0x0000000200027308 */ /* 0x000e220000000800 */
[----:B--2---:R-:W-:Y:S02]  /*3c70*/  LEA R0, R0, R3, 0x18 ;  /* 0x0000000300007211 */ /* 0x004fe400078ec0ff */
[----:B------:R-:W-:-:S03]  /*3c80*/  SHF.R.S32.HI R3, RZ, 0x4, R13 ;  /* 0x00000004ff037819 */ /* 0x000fc6000001140d */
[----:B------:R-:W-:-:S05]  /*3c90*/  IMAD R0, R19, 0x24, R0 ;  /* 0x0000002413007824 */ /* 0x000fca00078e0200 */
[----:B------:R-:W-:-:S05]  /*3ca0*/  LEA R3, R3, R0, 0x2 ;  /* 0x0000000003037211 */ /* 0x000fca00078e10ff */
[----:B0-----:R2:W-:Y:S02]  /*3cb0*/  STS [R3], R2 ;  /* 0x0000000203007388 */ /* 0x0015e40000000800 */
.L_x_532:
[----:B------:R-:W-:Y:S05]  /*3cc0*/  BSYNC B0 ;  /* 0x0000000000007941 */ /* 0x000fea0003800000 */
.L_x_531:
[----:B------:R-:W-:Y:S01]  /*3cd0*/  BAR.SYNC.DEFER_BLOCKING 0x0 ;  /* 0x0000000000007b1d */ /* 0x000fe20000010000 */
[----:B------:R-:W-:Y:S01]  /*3ce0*/  ISETP.GE.AND P0, PT, R14, 0x1, PT ;  /* 0x000000010e00780c */ /* 0x000fe20003f06270 */
[----:B------:R-:W-:Y:S01]  /*3cf0*/  IMAD.MOV.U32 R0, RZ, RZ, RZ ;  /* 0x000000ffff007224 */ /* 0x000fe200078e00ff */
[----:B012---:R-:W-:Y:S01]  /*3d00*/  CS2R R2, SRZ ;  /* 0x0000000000027805 */ /* 0x007fe2000001ff00 */
[----:B------:R-:W-:Y:S01]  /*3d10*/  IMAD.MOV.U32 R5, RZ, RZ, RZ ;  /* 0x000000ffff057224 */ /* 0x000fe200078e00ff */
[----:B------:R-:W-:Y:S01]  /*3d20*/  SHF.R.S32.HI R13, RZ, 0x4, R13 ;  /* 0x00000004ff0d7819 */ /* 0x000fe2000001140d */
[----:B------:R-:W-:-:S08]  /*3d30*/  IMAD.SHL.U32 R18, R19, 0x4, RZ ;  /* 0x0000000413127824 */ /* 0x000fd000078e00ff */
        /* <DEDUP_REMOVED lines=29> */
.L_x_535:
[----:B------:R0:W2:Y:S01]  /*3f10*/  @!P3 LDG.E.128 R8, desc[UR8][R24.64] ;  /* 0x000000081808b981 */ /* 0x0000a2000c1e1d00 */
[----:B------:R-:W-:Y:S01]  /*3f20*/  PLOP3.LUT P3, PT, P0, PT, PT, 0x80, 0x0 ;  /* 0x000000000000781c */ /* 0x000fe2000076f070 */
[----:B------:R-:W-:Y:S01]  /*3f30*/  UIADD3 UR5, UR5, 0x4, URZ ;  /* 0x0000000405057890 */ /* 0x000fe2000fffe03f */
[----:B------:R-:W-:Y:S01]  /*3f40*/  IADD3 R26, P1, R20, R24, RZ ;  /* 0x00000018141a7210 */ /* 0x000fe20007f3e0ff */
[----:B------:R-:W2:Y:S03]  /*3f50*/  LDS R4, [R6] ;  /* 0x0000000006047984 */ /* 0x000ea60000000800 */
[C---:B------:R-:W-:Y:S02]  /*3f60*/  IADD3.X R27, R21.reuse, R25, RZ, P1, !PT ;  /* 0x00000019151b7210 */ /* 0x040fe40000ffe4ff */
[----:B------:R-:W-:Y:S02]  /*3f70*/  ISETP.LE.AND P2, PT, R14, UR5, PT ;  /* 0x000000050e007c0c */ /* 0x000fe4000bf43270 */
[C---:B0-----:R-:W-:Y:S04]  /*3f80*/  IADD3 R24, P1, R20.reuse, R26, RZ ;  /* 0x0000001a14187210 */ /* 0x041fe80007f3e0ff */
[C---:B------:R-:W-:Y:S02]  /*3f90*/  IADD3.X R25, R21.reuse, R27, RZ, P1, !PT ;  /* 0x0000001b15197210 */ /* 0x040fe40000ffe4ff */
[----:B------:R-:W-:Y:S04]  /*3fa0*/  IADD3 R22, P1, R20, R24, RZ ;  /* 0x0000001814167210 */ /* 0x000fe80007f3e0ff */
[C---:B------:R-:W-:Y:S01]  /*3fb0*/  IADD3.X R23, R21.reuse, R25, RZ, P1, !PT ;  /* 0x0000001915177210 */ /* 0x040fe20000ffe4ff */
[C---:B--2---:R-:W-:Y:S01]  /*3fc0*/  FFMA.FTZ R5, R4.reuse, R8, R5 ;  /* 0x0000000804057223 */ /* 0x044fe20000010005 */
[C---:B------:R-:W-:Y:S01]  /*3fd0*/  FFMA.FTZ R2, R4.reuse, R9, R2 ;  /* 0x0000000904027223 */ /* 0x040fe20000010002 */
[C---:B------:R-:W-:Y:S01]  /*3fe0*/  FFMA.FTZ R3, R4.reuse, R10, R3 ;  /* 0x0000000a04037223 */ /* 0x040fe20000010003 */
[----:B------:R-:W-:Y:S02]  /*3ff0*/  FFMA.FTZ R0, R4, R11, R0 ;  /* 0x0000000b04007223 */ /* 0x000fe40000010000 */
[----:B------:R-:W2:Y:S04]  /*4000*/  @!P3 LDG.E.128 R8, desc[UR8][R26.64] ;  /* 0x000000081a08b981 */ /* 0x000ea8000c1e1d00 */
[----:B------:R-:W2:Y:S02]  /*4010*/  LDS R4, [R6+0x24] ;  /* 0x0000240006047984 */ /* 0x000ea40000000800 */
[C---:B--2---:R-:W-:Y:S01]  /*4020*/  FFMA.FTZ R5, R4.reuse, R8, R5 ;  /* 0x0000000804057223 */ /* 0x044fe20000010005 */
[C---:B------:R-:W-:Y:S01]  /*4030*/  FFMA.FTZ R2, R4.reuse, R9, R2 ;  /* 0x0000000904027223 */ /* 0x040fe20000010002 */
[C---:B------:R-:W-:Y:S01]  /*4040*/  FFMA.FTZ R3, R4.reuse, R10, R3 ;  /* 0x0000000a04037223 */ /* 0x040fe20000010003 */
[----:B------:R-:W-:Y:S02]  /*4050*/  FFMA.FTZ R0, R4, R11, R0 ;  /* 0x0000000b04007223 */ /* 0x000fe40000010000 */
[----:B------:R0:W2:Y:S04]  /*4060*/  @!P3 LDG.E.128 R8, desc[UR8][R24.64] ;  /* 0x000000081808b981 */ /* 0x0000a8000c1e1d00 */
[----:B------:R-:W2:Y:S01]  /*4070*/  LDS R4, [R6+0x48] ;  /* 0x0000480006047984 */ /* 0x000ea20000000800 */
[----:B0-----:R-:W-:Y:S04]  /*4080*/  IADD3 R24, P1, R20, R22, RZ ;  /* 0x0000001614187210 */ /* 0x001fe80007f3e0ff */
[----:B------:R-:W-:Y:S01]  /*4090*/  IADD3.X R25, R21, R23, RZ, P1, !PT ;  /* 0x0000001715197210 */ /* 0x000fe20000ffe4ff */
[C---:B--2---:R-:W-:Y:S01]  /*40a0*/  FFMA.FTZ R5, R4.reuse, R8, R5 ;  /* 0x0000000804057223 */ /* 0x044fe20000010005 */
[C---:B------:R-:W-:Y:S01]  /*40b0*/  FFMA.FTZ R2, R4.reuse, R9, R2 ;  /* 0x0000000904027223 */ /* 0x040fe20000010002 */
[C---:B------:R-:W-:Y:S01]  /*40c0*/  FFMA.FTZ R3, R4.reuse, R10, R3 ;  /* 0x0000000a04037223 */ /* 0x040fe20000010003 */
[----:B------:R-:W-:Y:S02]  /*40d0*/  FFMA.FTZ R0, R4, R11, R0 ;  /* 0x0000000b04007223 */ /* 0x000fe40000010000 */
[----:B------:R-:W2:Y:S04]  /*40e0*/  @!P3 LDG.E.128 R8, desc[UR8][R22.64] ;  /* 0x000000081608b981 */ /* 0x000ea8000c1e1d00 */
[----:B------:R0:W2:Y:S02]  /*40f0*/  LDS R4, [R6+0x6c] ;  /* 0x00006c0006047984 */ /* 0x0000a40000000800 */
[----:B0-----:R-:W-:Y:S01]  /*4100*/  IADD3 R6, R6, 0x90, RZ ;  /* 0x0000009006067810 */ /* 0x001fe20007ffe0ff */
[C---:B--2---:R-:W-:Y:S01]  /*4110*/  FFMA.FTZ R5, R4.reuse, R8, R5 ;  /* 0x0000000804057223 */ /* 0x044fe20000010005 */
[C---:B------:R-:W-:Y:S01]  /*4120*/  FFMA.FTZ R2, R4.reuse, R9, R2 ;  /* 0x0000000904027223 */ /* 0x040fe20000010002 */
[C---:B------:R-:W-:Y:S01]  /*4130*/  FFMA.FTZ R3, R4.reuse, R10, R3 ;  /* 0x0000000a04037223 */ /* 0x040fe20000010003 */
[----:B------:R-:W-:Y:S01]  /*4140*/  FFMA.FTZ R0, R4, R11, R0 ;  /* 0x0000000b04007223 */ /* 0x000fe20000010000 */
[----:B------:R-:W-:Y:S09]  /*4150*/  @!P2 BRA `(.L_x_535) ;  /* 0xfffffffc006ca947 */ /* 0x000ff2000383ffff */
.L_x_534:
[----:B-1----:R-:W-:-:S04]  /*4160*/  IADD3 R4, R7, -UR5, RZ ;  /* 0x8000000507047c10 */ /* 0x002fc8000fffe0ff */
        /* <DEDUP_REMOVED lines=24> */
.L_x_536:
[----:B------:R-:W-:-:S13]  /*42f0*/  ISETP.GT.OR P4, PT, R7, UR5, P4 ;  /* 0x0000000507007c0c */ /* 0x000fda000a784670 */
[----:B------:R-:W-:Y:S05]  /*4300*/  @!P4 BRA `(.L_x_533) ;  /* 0x000000000028c947 */ /* 0x000fea0003800000 */
[----:B------:R-:W0:Y:S01]  /*4310*/  LDS R6, [R6] ;  /* 0x0000000006067984 */ /* 0x000e220000000800 */
[----:B------:R-:W-:Y:S01]  /*4320*/  ISETP.GE.AND P0, PT, R13, R16, PT ;  /* 0x000000100d00720c */ /* 0x000fe20003f06270 */
[----:B------:R-:W-:-:S12]  /*4330*/  BSSY B0, `(.L_x_537) ;  /* 0x0000003000007945 */ /* 0x000fd80003800000 */
[----:B------:R-:W-:Y:S05]  /*4340*/  @P0 BRA `(.L_x_538) ;  /* 0x0000000000040947 */ /* 0x000fea0003800000 */
[----:B------:R1:W5:Y:S02]  /*4350*/  LDG.E.128 R8, desc[UR8][R24.64] ;  /* 0x0000000818087981 */ /* 0x000364000c1e1d00 */
.L_x_538:
[----:B------:R-:W-:Y:S05]  /*4360*/  BSYNC B0 ;  /* 0x0000000000007941 */ /* 0x000fea0003800000 */
.L_x_537:
[C---:B0----5:R-:W-:Y:S01]  /*4370*/  FFMA.FTZ R5, R6.reuse, R8, R5 ;  /* 0x0000000806057223 */ /* 0x061fe20000010005 */
[C---:B------:R-:W-:Y:S01]  /*4380*/  FFMA.FTZ R2, R6.reuse, R9, R2 ;  /* 0x0000000906027223 */ /* 0x040fe20000010002 */
[C---:B------:R-:W-:Y:S01]  /*4390*/  FFMA.FTZ R3, R6.reuse, R10, R3 ;  /* 0x0000000a06037223 */ /* 0x040fe20000010003 */
[----:B------:R-:W-:Y:S01]  /*43a0*/  FFMA.FTZ R0, R6, R11, R0 ;  /* 0x0000000b06007223 */ /* 0x000fe20000010000 */
.L_x_533:
[----:B------:R-:W-:-:S04]  /*43b0*/  IADD3 R13, R13, UR7, RZ ;  /* 0x000000070d0d7c10 */ /* 0x000fc8000fffe0ff */
[----:B------:R-:W-:-:S13]  /*43c0*/  ISETP.GE.AND P0, PT, R13, R12, PT ;  /* 0x0000000c0d00720c */ /* 0x000fda0003f06270 */
        /* <DEDUP_REMOVED lines=81> */
        .weak           $__internal_10_$__cuda_sm20_div_s64
        .type           $__internal_10_$__cuda_sm20_div_s64,@function
        .size           $__internal_10_$__cuda_sm20_div_s64,(.L_x_7842 - $__internal_10_$__cuda_sm20_div_s64)
$__internal_10_$__cuda_sm20_div_s64:
        /* <DEDUP_REMOVED lines=83> */
[----:B------:R-:W-:Y:S06]  /*4e10*/  RET.REL.NODEC R26 `(_ZN5flash32flash_fwd_splitkv_combine_kernelI23Flash_fwd_kernel_traitsILi64ELi64ELi256ELi4ELb0ELb0EN7cutlass6half_tE19Flash_kernel_traitsILi64ELi64ELi256ELi4ES3_EELi8ELi4ELb1EEEvNS_16Flash_fwd_paramsE) ;  /* 0xffffffb01a787950 */ /* 0x000fec0003c3ffff */
.L_x_539:
        /* <DEDUP_REMOVED lines=14> */
.L_x_7842:


//--------------------- .text._ZN5flash32flash_fwd_splitkv_combine_kernelI23Flash_fwd_kernel_traitsILi64ELi64ELi256ELi4ELb0ELb0EN7cutlass6half_tE19Flash_kernel_traitsILi64ELi64ELi256ELi4ES3_EELi8ELi3ELb1EEEvNS_16Flash_fwd_paramsE --------------------------
	.section	.text._ZN5flash32flash_fwd_splitkv_combine_kernelI23Flash_fwd_kernel_traitsILi64ELi64ELi256ELi4ELb0ELb0EN7cutlass6half_tE19Flash_kernel_traitsILi64ELi64ELi256ELi4ES3_EELi8ELi3ELb1EEEvNS_16Flash_fwd_paramsE,"ax",@progbits
	.align	128
        .global         _ZN5flash32flash_fwd_splitkv_combine_kernelI23Flash_fwd_kernel_traitsILi64ELi64ELi256ELi4ELb0ELb0EN7cutlass6half_tE19Flash_kernel_traitsILi64ELi64ELi256ELi4ES3_EELi8ELi3ELb1EEEvNS_16Flash_fwd_paramsE
        .type           _ZN5flash32flash_fwd_splitkv_combine_kernelI23Flash_fwd_kernel_traitsILi64ELi64ELi256ELi4ELb0ELb0EN7cutlass6half_tE19Flash_kernel_traitsILi64ELi64ELi256ELi4ES3_EELi8ELi3ELb1EEEvNS_16Flash_fwd_paramsE,@function
        .size           _ZN5flash32flash_fwd_splitkv_combine_kernelI23Flash_fwd_kernel_traitsILi64ELi64ELi256ELi4ELb0ELb0EN7cutlass6half_tE19Flash_kernel_traitsILi64ELi64ELi256ELi4ES3_EELi8ELi3ELb1EEEvNS_16Flash_fwd_paramsE,(.L_x_7843 - _ZN5flash32flash_fwd_splitkv_combine_kernelI23Flash_fwd_kernel_traitsILi64ELi64ELi256ELi4ELb0ELb0EN7cutlass6half_tE19Flash_kernel_traitsILi64ELi64ELi256ELi4ES3_EELi8ELi3ELb1EEEvNS_16Flash_fwd_paramsE)
        .other          _ZN5flash32flash_fwd_splitkv_combine_kernelI23Flash_fwd_kernel_traitsILi64ELi64ELi256ELi4ELb0ELb0EN7cutlass6half_tE19Flash_kernel_traitsILi64ELi64ELi256ELi4ES3_EELi8ELi3ELb1EEEvNS_16Flash_fwd_paramsE,@"STO_CUDA_ENTRY STV_DEFAULT"
_ZN5flash32flash_fwd_splitkv_combine_kernelI23Flash_fwd_kernel_traitsILi64ELi64ELi256ELi4ELb0ELb0EN7cutlass6half_tE19Flash_kernel_traitsILi64ELi64ELi256ELi4ES3_EELi8ELi3ELb1EEEvNS_16Flash_fwd_paramsE:
.text._ZN5flash32flash_fwd_splitkv_combine_kernelI23Flash_fwd_kernel_traitsILi64ELi64ELi256ELi4ELb0ELb0EN7cutlass6half_tE19Flash_kernel_traitsILi64ELi64ELi256ELi4ES3_EELi8ELi3ELb1EEEvNS_16Flash_fwd_paramsE:
        /* <DEDUP_REMOVED lines=23> */
[----:B------:R-:W-:Y:S05]  /*0170*/  CALL.REL.NOINC `($__internal_11_$__cuda_sm20_div_s64) ;  /* 0x0000004400807944 */ /* 0x000fea0003c00000 */
[----:B------:R-:W-:Y:S02]  /*0180*/  MOV R20, R0 ;  /* 0x0000000000147202 */ /* 0x000fe40000000f00 */
[----:B------:R-:W-:Y:S01]  /*0190*/  MOV R21, R23 ;  /* 0x0000001700157202 */ /* 0x000fe20000000f00 */
[----:B------:R-:W-:Y:S06]  /*01a0*/  BRA `(.L_x_541) ;  /* 0x00000000004c7947 */ /* 0x000fec0003800000 */
.L_x_540:
        /* <DEDUP_REMOVED lines=19> */
.L_x_541:
        /* <DEDUP_REMOVED lines=11> */
[----:B------:R-:W-:Y:S05]  /*0390*/  CALL.REL.NOINC `($__internal_11_$__cuda_sm20_div_s64) ;  /* 0x0000004000f87944 */ /* 0x000fea0003c00000 */
[----:B------:R-:W-:Y:S02]  /*03a0*/  MOV R10, R0 ;  /* 0x00000000000a7202 */ /* 0x000fe40000000f00 */
[----:B------:R-:W-:Y:S01]  /*03b0*/  MOV R11, R23 ;  /* 0x00000017000b7202 */ /* 0x000fe20000000f00 */
[----:B------:R-:W-:Y:S05]  /*03c0*/  BRA `(.L_x_544) ;  /* 0x00000000004c7947 */ /* 0x000fea0003800000 */
.L_x_543:
        /* <DEDUP_REMOVED lines=19> */
.L_x_544:
[----:B------:R-:W-:Y:S05]  /*0500*/  BSYNC B0 ;  /* 0x0000000000007941 */ /* 0x000fea0003800000 */
.L_x_542:
        /* <DEDUP_REMOVED lines=44> */
[----:B------:R-:W-:Y:S05]  /*07d0*/  BRA `(.L_x_547) ;  /* 0x00000000004c7947 */ /* 0x000fea0003800000 */
.L_x_546:
        /* <DEDUP_REMOVED lines=19> */
.L_x_547:
[----:B------:R-:W-:Y:S05]  /*0910*/  BSYNC B0 ;  /* 0x0000000000007941 */ /* 0x000fea0003800000 */
.L_x_545:
        /* <DEDUP_REMOVED lines=71> */
[----:B------:R-:W-:Y:S05]  /*0d90*/  CALL.REL.NOINC `($__internal_11_$__cuda_sm20_div_s64) ;  /* 0x0000003800787944 */ /* 0x000fea0003c00000 */
[----:B------:R-:W-:Y:S02]  /*0da0*/  MOV R32, R0 ;  /* 0x0000000000207202 */ /* 0x000fe40000000f00 */
[----:B------:R-:W-:Y:S01]  /*0db0*/  MOV R33, R23 ;  /* 0x0000001700217202 */ /* 0x000fe20000000f00 */
[----:B------:R-:W-:Y:S05]  /*0dc0*/  BRA `(.L_x_550) ;  /* 0x00000000004c7947 */ /* 0x000fea0003800000 */
.L_x_549:
        /* <DEDUP_REMOVED lines=19> */
.L_x_550:
[----:B------:R-:W-:Y:S05]  /*0f00*/  BSYNC B0 ;  /* 0x0000000000007941 */ /* 0x000fea0003800000 */
.L_x_548:
        /* <DEDUP_REMOVED lines=40> */
[----:B------:R-:W-:Y:S01]  /*1190*/  MOV R22, R0 ;  /* 0x0000000000167202 */ /* 0x000fe20000000f00 */
[----:B------:R-:W-:Y:S05]  /*11a0*/  BRA `(.L_x_553) ;  /* 0x00000000004c7947 */ /* 0x000fea0003800000 */
.L_x_552:
        /* <DEDUP_REMOVED lines=19> */
.L_x_553:
[----:B------:R-:W-:Y:S05]  /*12e0*/  BSYNC B0 ;  /* 0x0000000000007941 */ /* 0x000fea0003800000 */
.L_x_551:
        /* <DEDUP_REMOVED lines=70> */
.L_x_555:
[----:B------:R-:W-:Y:S05]  /*1750*/  BSYNC B0 ;  /* 0x0000000000007941 */ /* 0x000fea0003800000 */
.L_x_554:
        /* <DEDUP_REMOVED lines=155> */
.L_x_560:
        /* <DEDUP_REMOVED lines=22> */
.L_x_561:
[----:B------:R-:W-:Y:S05]  /*2270*/  BSYNC B0 ;  /* 0x0000000000007941 */ /* 0x000fea0003800000 */
.L_x_559:
[----:B------:R-:W-:Y:S01]  /*2280*/  LOP3.LUT R0, R21, R8, RZ, 0xfc, !PT ;  /* 0x0000000815007212 */ /* 0x000fe200078efcff */
[----:B------:R-:W-:Y:S03]  /*2290*/  BSSY B0, `(.L_x_562) ;  /* 0x0000027000007945 */ /* 0x000fe60003800000 */
[----:B------:R-:W-:-:S13]  /*22a0*/  ISETP.NE.U32.AND P0, PT, R0, RZ, PT ;  /* 0x000000ff0000720c */ /* 0x000fda0003f05070 */
[----:B------:R-:W-:Y:S05]  /*22b0*/  @!P0 BRA `(.L_x_563) ;  /* 0x0000000000388947 */ /* 0x000fea0003800000 */
[----:B------:R-:W-:Y:S01]  /*22c0*/  IMAD.MOV.U32 R22, RZ, RZ, R25 ;  /* 0x000000ffff167224 */ /* 0x000fe200078e0019 */
[----:B------:R-:W-:Y:S02]  /*22d0*/  MOV R6, R8 ;  /* 0x0000000800067202 */ /* 0x000fe40000000f00 */
[----:B------:R-:W-:Y:S02]  /*22e0*/  MOV R20, 0x2300 ;  /* 0x0000230000147802 */ /* 0x000fe40000000f00 */
[----:B------:R-:W-:Y:S05]  /*22f0*/  CALL.REL.NOINC `($__internal_11_$__cuda_sm20_div_s64) ;  /* 0x0000002400207944 */ /* 0x000fea0003c00000 */
        /* <DEDUP_REMOVED lines=10> */
.L_x_563:
        /* <DEDUP_REMOVED lines=22> */
.L_x_564:
[----:B------:R-:W-:Y:S05]  /*2500*/  BSYNC B0 ;  /* 0x0000000000007941 */ /* 0x000fea0003800000 */
.L_x_562:
        /* <DEDUP_REMOVED lines=11> */
[----:B------:R-:W-:Y:S05]  /*25c0*/  CALL.REL.NOINC `($__internal_11_$__cuda_sm20_div_s64) ;  /* 0x00000020006c7944 */ /* 0x000fea0003c00000 */
        /* <DEDUP_REMOVED lines=8> */
.L_x_566:
        /* <DEDUP_REMOVED lines=21> */
.L_x_567:
[----:B------:R-:W-:Y:S05]  /*27a0*/  BSYNC B0 ;  /* 0x0000000000007941 */ /* 0x000fea0003800000 */
.L_x_565:
        /* <DEDUP_REMOVED lines=38> */
[----:B------:R-:W-:Y:S05]  /*2a10*/  CALL.REL.NOINC `($__internal_11_$__cuda_sm20_div_s64) ;  /* 0x0000001c00587944 */ /* 0x000fea0003c00000 */
        /* <DEDUP_REMOVED lines=12> */
.L_x_569:
        /* <DEDUP_REMOVED lines=23> */
.L_x_570:
[----:B------:R-:W-:Y:S05]  /*2c50*/  BSYNC B0 ;  /* 0x0000000000007941 */ /* 0x000fea0003800000 */
.L_x_568:
        /* <DEDUP_REMOVED lines=18> */
.L_x_572:
        /* <DEDUP_REMOVED lines=22> */
.L_x_573:
[----:B------:R-:W-:Y:S05]  /*2ee0*/  BSYNC B0 ;  /* 0x0000000000007941 */ /* 0x000fea0003800000 */
.L_x_571:
        /* <DEDUP_REMOVED lines=21> */
.L_x_575:
        /* <DEDUP_REMOVED lines=23> */
.L_x_576:
[----:B------:R-:W-:Y:S05]  /*31b0*/  BSYNC B0 ;  /* 0x0000000000007941 */ /* 0x000fea0003800000 */
.L_x_574:
        /* <DEDUP_REMOVED lines=39> */
.L_x_578:
        /* <DEDUP_REMOVED lines=23> */
.L_x_579:
[----:B------:R-:W-:Y:S05]  /*35a0*/  BSYNC B0 ;  /* 0x0000000000007941 */ /* 0x000fea0003800000 */
.L_x_577:
        /* <DEDUP_REMOVED lines=27> */
.L_x_581:
        /* <DEDUP_REMOVED lines=23> */
.L_x_582:
[----:B------:R-:W-:Y:S05]  /*38d0*/  BSYNC B0 ;  /* 0x0000000000007941 */ /* 0x000fea0003800000 */
.L_x_580:
        /* <DEDUP_REMOVED lines=21> */
.L_x_558:
[----:B------:R-:W-:Y:S02]  /*3a30*/  ULDC.64 UR4, c[0x0][0x2b0] ;  /* 0x0000ac0000047ab9 */ /* 0x000fe40000000a00 */
[----:B------:R-:W-:-:S04]  /*3a40*/  LEA R2, P0, R30, UR4, 0x2 ;  /* 0x000000041e027c11 */ /* 0x000fc8000f8010ff */
[----:B------:R-:W-:-:S05]  /*3a50*/  LEA.HI.X R3, R30, UR5, R31, 0x2, P0 ;  /* 0x000000051e037c11 */ /* 0x000fca00080f141f */
[----:B------:R1:W-:Y:S04]  /*3a60*/  STG.E desc[UR8][R2.64], R26 ;  /* 0x0000001a02007986 */ /* 0x0003e8000c101908 */
.L_x_557:
[----:B------:R-:W-:Y:S05]  /*3a70*/  BSYNC B1 ;  /* 0x0000000000017941 */ /* 0x000fea0003800000 */
.L_x_556:
[----:B------:R-:W2:Y:S01]  /*3a80*/  S2R R16, SR_TID.X ;  /* 0x0000000000107919 */ /* 0x000ea20000002100 */
[----:B------:R-:W3:Y:S01]  /*3a90*/  LDC R13, c[0x0][0x3c4] ;  /* 0x0000f100ff0d7b82 */ /* 0x000ee20000000800 */
[----:B------:R-:W-:Y:S01]  /*3aa0*/  IMAD.MOV.U32 R5, RZ, RZ, RZ ;  /* 0x000000ffff057224 */ /* 0x000fe200078e00ff */
[----:B--2---:R-:W-:-:S04]  /*3ab0*/  SHF.R.S32.HI R15, RZ, 0x1f, R16 ;  /* 0x0000001fff0f7819 */ /* 0x004fc80000011410 */
[CC--:B01----:R-:W-:Y:S02]  /*3ac0*/  LEA.HI R3, R15.reuse, R16.reuse, RZ, 0x3 ;  /* 0x000000100f037211 */ /* 0x0c3fe400078f18ff */
[----:B------:R-:W-:Y:S02]  /*3ad0*/  LEA.HI R15, R15, R16, RZ, 0x4 ;  /* 0x000000100f0f7211 */ /* 0x000fe400078f20ff */
[----:B------:R-:W-:-:S05]  /*3ae0*/  LOP3.LUT R3, R3, 0xfffffff8, RZ, 0xc0, !PT ;  /* 0xfffffff803037812 */ /* 0x000fca00078ec0ff */
[----:B------:R-:W-:Y:S01]  /*3af0*/  IMAD.IADD R0, R16, 0x1, -R3 ;  /* 0x0000000110007824 */ /* 0x000fe200078e0a03 */
[----:B------:R-:W-:Y:S02]  /*3b00*/  LOP3.LUT R3, R15, 0x3ffffff0, RZ, 0xc0, !PT ;  /* 0x3ffffff00f037812 */ /* 0x000fe400078ec0ff */
[----:B------:R-:W-:Y:S02]  /*3b10*/  SHF.R.S32.HI R15, RZ, 0x4, R15 ;  /* 0x00000004ff0f7819 */ /* 0x000fe4000001140f */
[----:B---3--:R-:W-:Y:S01]  /*3b20*/  ISETP.GE.AND P0, PT, R0, R13, PT ;  /* 0x0000000d0000720c */ /* 0x008fe20003f06270 */
[----:B------:R-:W-:-:S03]  /*3b30*/  IMAD.MOV.U32 R0, RZ, RZ, RZ ;  /* 0x000000ffff007224 */ /* 0x000fc600078e00ff */
[C---:B------:R-:W-:Y:S01]  /*3b40*/  ISETP.GT.OR P0, PT, R16.reuse, 0x3f, P0 ;  /* 0x0000003f1000780c */ /* 0x040fe20000704670 */
[----:B------:R-:W-:Y:S01]  /*3b50*/  IMAD.IADD R16, R16, 0x1, -R3 ;  /* 0x0000000110107824 */ /* 0x000fe200078e0a03 */
[----:B------:R-:W-:-:S03]  /*3b60*/  CS2R R2, SRZ ;  /* 0x0000000000027805 */ /* 0x000fc6000001ff00 */
[----:B------:R-:W-:-:S08]  /*3b70*/  IMAD.SHL.U32 R16, R16, 0x4, RZ ;  /* 0x0000000410107824 */ /* 0x000fd000078e00ff */
[----:B------:R-:W-:-:S04]  /*3b80*/  @!P0 FADD.FTZ R7, -R26, R29 ;  /* 0x0000001d1a078221 */ /* 0x000fc80000010100 */
[----:B------:R-:W-:-:S06]  /*3b90*/  @!P0 FMUL.FTZ R7, R7, 1.4426950216293334961 ;  /* 0x3fb8aa3b07078820 */ /* 0x000fcc0000410000 */
[----:B------:R-:W0:Y:S02]  /*3ba0*/  @!P0 MUFU.EX2 R7, R7 ;  /* 0x0000000700078308 */ /* 0x000e240000000800 */
[----:B0-----:R0:W-:Y:S01]  /*3bb0*/  @!P0 STS [R28], R7 ;  /* 0x000000071c008388 */ /* 0x0011e20000000800 */
[----:B------:R-:W-:Y:S01]  /*3bc0*/  BAR.SYNC.DEFER_BLOCKING 0x0 ;  /* 0x0000000000007b1d */ /* 0x000fe20000010000 */
[----:B------:R-:W-:-:S13]  /*3bd0*/  ISETP.GE.AND P0, PT, R13, 0x1, PT ;  /* 0x000000010d00780c */ /* 0x000fda0003f06270 */
        /* <DEDUP_REMOVED lines=11> */
[----:B0-----:R-:W0:Y:S01]  /*3c90*/  LDC R7, c[0x0][0x3c4] ;  /* 0x0000f100ff077b82 */ /* 0x001e220000000800 */
        /* <DEDUP_REMOVED lines=17> */
.L_x_585:
[----:B------:R1:W2:Y:S01]  /*3db0*/  @!P3 LDG.E.128 R8, desc[UR8][R22.64] ;  /* 0x000000081608b981 */ /* 0x0002a2000c1e1d00 */
[----:B------:R-:W-:Y:S01]  /*3dc0*/  PLOP3.LUT P3, PT, P0, PT, PT, 0x80, 0x0 ;  /* 0x000000000000781c */ /* 0x000fe2000076f070 */
[----:B------:R-:W-:Y:S01]  /*3dd0*/  UIADD3 UR5, UR5, 0x4, URZ ;  /* 0x0000000405057890 */ /* 0x000fe2000fffe03f */
[C---:B------:R-:W-:Y:S01]  /*3de0*/  IADD3 R24, P1, R18.reuse, R22, RZ ;  /* 0x0000001612187210 */ /* 0x040fe20007f3e0ff */
[----:B------:R-:W2:Y:S03]  /*3df0*/  LDS R4, [R6] ;  /* 0x0000000006047984 */ /* 0x000ea60000000800 */
[----:B------:R-:W-:Y:S02]  /*3e00*/  IADD3.X R25, R19, R23, RZ, P1, !PT ;  /* 0x0000001713197210 */ /* 0x000fe40000ffe4ff */
[----:B------:R-:W-:Y:S02]  /*3e10*/  ISETP.LE.AND P2, PT, R13, UR5, PT ;  /* 0x000000050d007c0c */ /* 0x000fe4000bf43270 */
[C---:B-1----:R-:W-:Y:S04]  /*3e20*/  IADD3 R22, P1, R18.reuse, R24, RZ ;  /* 0x0000001812167210 */ /* 0x042fe80007f3e0ff */
        /* <DEDUP_REMOVED lines=15> */
[----:B-1----:R-:W-:Y:S04]  /*3f20*/  IADD3 R22, P1, R18, R20, RZ ;  /* 0x0000001412167210 */ /* 0x002fe80007f3e0ff */
[----:B------:R-:W-:Y:S01]  /*3f30*/  IADD3.X R23, R19, R21, RZ, P1, !PT ;  /* 0x0000001513177210 */ /* 0x000fe20000ffe4ff */
[C---:B--2---:R-:W-:Y:S01]  /*3f40*/  FFMA.FTZ R5, R4.reuse, R8, R5 ;  /* 0x0000000804057223 */ /* 0x044fe20000010005 */
[C---:B------:R-:W-:Y:S01]  /*3f50*/  FFMA.FTZ R2, R4.reuse, R9, R2 ;  /* 0x0000000904027223 */ /* 0x040fe20000010002 */
[C---:B------:R-:W-:Y:S01]  /*3f60*/  FFMA.FTZ R3, R4.reuse, R10, R3 ;  /* 0x0000000a04037223 */ /* 0x040fe20000010003 */
[----:B------:R-:W-:Y:S02]  /*3f70*/  FFMA.FTZ R0, R4, R11, R0 ;  /* 0x0000000b04007223 */ /* 0x000fe40000010000 */
[----:B------:R-:W2:Y:S04]  /*3f80*/  @!P3 LDG.E.128 R8, desc[UR8][R20.64] ;  /* 0x000000081408b981 */ /* 0x000ea8000c1e1d00 */
[----:B------:R1:W2:Y:S02]  /*3f90*/  LDS R4, [R6+0x6c] ;  /* 0x00006c0006047984 */ /* 0x0002a40000000800 */
[----:B-1----:R-:W-:Y:S01]  /*3fa0*/  IADD3 R6, R6, 0x90, RZ ;  /* 0x0000009006067810 */ /* 0x002fe20007ffe0ff */
[C---:B--2---:R-:W-:Y:S01]  /*3fb0*/  FFMA.FTZ R5, R4.reuse, R8, R5 ;  /* 0x0000000804057223 */ /* 0x044fe20000010005 */
[C---:B------:R-:W-:Y:S01]  /*3fc0*/  FFMA.FTZ R2, R4.reuse, R9, R2 ;  /* 0x0000000904027223 */ /* 0x040fe20000010002 */
[C---:B------:R-:W-:Y:S01]  /*3fd0*/  FFMA.FTZ R3, R4.reuse, R10, R3 ;  /* 0x0000000a04037223 */ /* 0x040fe20000010003 */
[----:B------:R-:W-:Y:S01]  /*3fe0*/  FFMA.FTZ R0, R4, R11, R0 ;  /* 0x0000000b04007223 */ /* 0x000fe20000010000 */
[----:B------:R-:W-:Y:S09]  /*3ff0*/  @!P2 BRA `(.L_x_585) ;  /* 0xfffffffc006ca947 */ /* 0x000ff2000383ffff */
.L_x_584:
[----:B0-----:R-:W-:-:S04]  /*4000*/  IADD3 R4, R7, -UR5, RZ ;  /* 0x8000000507047c10 */ /* 0x001fc8000fffe0ff */
        /* <DEDUP_REMOVED lines=24> */
.L_x_586:
[----:B------:R-:W-:-:S13]  /*4190*/  ISETP.GT.OR P4, PT, R7, UR5, P4 ;  /* 0x0000000507007c0c */ /* 0x000fda000a784670 */
[----:B------:R-:W-:Y:S05]  /*41a0*/  @!P4 BRA `(.L_x_583) ;  /* 0x000000000028c947 */ /* 0x000fea0003800000 */
[----:B------:R-:W0:Y:S01]  /*41b0*/  LDS R6, [R6] ;  /* 0x0000000006067984 */ /* 0x000e220000000800 */
[----:B------:R-:W-:Y:S01]  /*41c0*/  ISETP.GE.AND P0, PT, R15, R14, PT ;  /* 0x0000000e0f00720c */ /* 0x000fe20003f06270 */
[----:B------:R-:W-:-:S12]  /*41d0*/  BSSY B0, `(.L_x_587) ;  /* 0x0000003000007945 */ /* 0x000fd80003800000 */
[----:B------:R-:W-:Y:S05]  /*41e0*/  @P0 BRA `(.L_x_588) ;  /* 0x0000000000040947 */ /* 0x000fea0003800000 */
[----:B------:R1:W5:Y:S02]  /*41f0*/  LDG.E.128 R8, desc[UR8][R22.64] ;  /* 0x0000000816087981 */ /* 0x000364000c1e1d00 */
.L_x_588:
[----:B------:R-:W-:Y:S05]  /*4200*/  BSYNC B0 ;  /* 0x0000000000007941 */ /* 0x000fea0003800000 */
.L_x_587:
[C---:B0----5:R-:W-:Y:S01]  /*4210*/  FFMA.FTZ R5, R6.reuse, R8, R5 ;  /* 0x0000000806057223 */ /* 0x061fe20000010005 */
[C---:B------:R-:W-:Y:S01]  /*4220*/  FFMA.FTZ R2, R6.reuse, R9, R2 ;  /* 0x0000000906027223 */ /* 0x040fe20000010002 */
[C---:B------:R-:W-:Y:S01]  /*4230*/  FFMA.FTZ R3, R6.reuse, R10, R3 ;  /* 0x0000000a06037223 */ /* 0x040fe20000010003 */
[----:B------:R-:W-:Y:S01]  /*4240*/  FFMA.FTZ R0, R6, R11, R0 ;  /* 0x0000000b06007223 */ /* 0x000fe20000010000 */
.L_x_583:
        /* <DEDUP_REMOVED lines=12> */
[----:B------:R-:W-:Y:S02]  /*4310*/  IABS R10, R4 ;  /* 0x00000004000a7213 */ /* 0x000fe40000000000 */
[----:B------:R-:W2:Y:S03]  /*4320*/  I2F.RP R14, R9 ;  /* 0x00000009000e7306 */ /* 0x000ea60000209400 */
[----:B------:R-:W-:-:S05]  /*4330*/  IMAD.MOV R10, RZ, RZ, -R10 ;  /* 0x000000ffff0a7224 */ /* 0x000fca00078e0a0a */
[----:B--2---:R-:W2:Y:S02]  /*4340*/  MUFU.RCP R13, R14 ;  /* 0x0000000e000d7308 */ /* 0x004ea40000001000 */
[----:B--2---:R-:W-:-:S06]  /*4350*/  VIADD R13, R13, 0xffffffe ;  /* 0x0ffffffe0d0d7836 */ /* 0x004fcc0000000000 */
[----:B0-----:R-:W0:Y:S02]  /*4360*/  F2I.FTZ.U32.TRUNC.NTZ R7, R13 ;  /* 0x0000000d00077305 */ /* 0x001e24000021f000 */
        /* <DEDUP_REMOVED lines=65> */
        .weak           $__internal_11_$__cuda_sm20_div_s64
        .type           $__internal_11_$__cuda_sm20_div_s64,@function
        .size           $__internal_11_$__cuda_sm20_div_s64,(.L_x_7843 - $__internal_11_$__cuda_sm20_div_s64)
$__internal_11_$__cuda_sm20_div_s64:
        /* <DEDUP_REMOVED lines=83> */
[----:B------:R-:W-:Y:S06]  /*4cb0*/  RET.REL.NODEC R38 `(_ZN5flash32flash_fwd_splitkv_combine_kernelI23Flash_fwd_kernel_traitsILi64ELi64ELi256ELi4ELb0ELb0EN7cutlass6half_tE19Flash_kernel_traitsILi64ELi64ELi256ELi4ES3_EELi8ELi3ELb1EEEvNS_16Flash_fwd_paramsE) ;  /* 0xffffffb026d07950 */ /* 0x000fec0003c3ffff */
.L_x_589:
        /* <DEDUP_REMOVED lines=12> */
.L_x_7843:


//--------------------- .text._ZN5flash32flash_fwd_splitkv_combine_kernelI23Flash_fwd_kernel_traitsILi64ELi64ELi256ELi4ELb0ELb0EN7cutlass6half_tE19Flash_kernel_traitsILi64ELi64ELi256ELi4ES3_EELi8ELi2ELb1EEEvNS_16Flash_fwd_paramsE --------------------------
	.section	.text._ZN5flash32flash_fwd_splitkv_combine_kernelI23Flash_fwd_kernel_traitsILi64ELi64ELi256ELi4ELb0ELb0EN7cutlass6half_tE19Flash_kernel_traitsILi64ELi64ELi256ELi4ES3_EELi8ELi2ELb1EEEvNS_16Flash_fwd_paramsE,"ax",@progbits
	.align	128
        .global         _ZN5flash32flash_fwd_splitkv_combine_kernelI23Flash_fwd_kernel_traitsILi64ELi64ELi256ELi4ELb0ELb0EN7cutlass6half_tE19Flash_kernel_traitsILi64ELi64ELi256ELi4ES3_EELi8ELi2ELb1EEEvNS_16Flash_fwd_paramsE
        .type           _ZN5flash32flash_fwd_splitkv_combine_kernelI23Flash_fwd_kernel_traitsILi64ELi64ELi256ELi4ELb0ELb0EN7cutlass6half_tE19Flash_kernel_traitsILi64ELi64ELi256ELi4ES3_EELi8ELi2ELb1EEEvNS_16Flash_fwd_paramsE,@function
        .size           _ZN5flash32flash_fwd_splitkv_combine_kernelI23Flash_fwd_kernel_traitsILi64ELi64ELi256ELi4ELb0ELb0EN7cutlass6half_tE19Flash_kernel_traitsILi64ELi64ELi256ELi4ES3_EELi8ELi2ELb1EEEvNS_16Flash_fwd_paramsE,(.L_x_7844 - _ZN5flash32flash_fwd_splitkv_combine_kernelI23Flash_fwd_kernel_traitsILi64ELi64ELi256ELi4ELb0ELb0EN7cutlass6half_tE19Flash_kernel_traitsILi64ELi64ELi256ELi4ES3_EELi8ELi2ELb1EEEvNS_16Flash_fwd_paramsE)
        .other          _ZN5flash32flash_fwd_splitkv_combine_kernelI23Flash_fwd_kernel_traitsILi64ELi64ELi256ELi4ELb0ELb0EN7cutlass6half_tE19Flash_kernel_traitsILi64ELi64ELi256ELi4ES3_EELi8ELi2ELb1EEEvNS_16Flash_fwd_paramsE,@"STO_CUDA_ENTRY STV_DEFAULT"
_ZN5flash32flash_fwd_splitkv_combine_kernelI23Flash_fwd_kernel_traitsILi64ELi64ELi256ELi4ELb0ELb0EN7cutlass6half_tE19Flash_kernel_traitsILi64ELi64ELi256ELi4ES3_EELi8ELi2ELb1EEEvNS_16Flash_fwd_paramsE:
.text._ZN5flash32flash_fwd_splitkv_combine_kernelI23Flash_fwd_kernel_traitsILi64ELi64ELi256ELi4ELb0ELb0EN7cutlass6half_tE19Flash_kernel_traitsILi64ELi64ELi256ELi4ES3_EELi8ELi2ELb1EEEvNS_16Flash_fwd_paramsE:
        /* <DEDUP_REMOVED lines=23> */
[----:B------:R-:W-:Y:S05]  /*0170*/  CALL.REL.NOINC `($__internal_12_$__cuda_sm20_div_s64) ;  /* 0x0000004400ac7944 */ /* 0x000fea0003c00000 */
[----:B------:R-:W-:Y:S01]  /*0180*/  MOV R20, R0 ;  /* 0x0000000000147202 */ /* 0x000fe20000000f00 */
[----:B------:R-:W-:Y:S06]  /*0190*/  BRA `(.L_x_591) ;  /* 0x00000000004c7947 */ /* 0x000fec0003800000 */
.L_x_590:
        /* <DEDUP_REMOVED lines=19> */
.L_x_591:
        /* <DEDUP_REMOVED lines=11> */
[----:B------:R-:W-:Y:S05]  /*0380*/  CALL.REL.NOINC `($__internal_12_$__cuda_sm20_div_s64) ;  /* 0x0000004400287944 */ /* 0x000fea0003c00000 */
[----:B------:R-:W-:Y:S02]  /*0390*/  MOV R8, R0 ;  /* 0x0000000000087202 */ /* 0x000fe40000000f00 */
[----:B------:R-:W-:Y:S01]  /*03a0*/  MOV R9, R21 ;  /* 0x0000001500097202 */ /* 0x000fe20000000f00 */
[----:B------:R-:W-:Y:S05]  /*03b0*/  BRA `(.L_x_594) ;  /* 0x00000000004c7947 */ /* 0x000fea0003800000 */
.L_x_593:
        /* <DEDUP_REMOVED lines=19> */
.L_x_594:
[----:B------:R-:W-:Y:S05]  /*04f0*/  BSYNC B0 ;  /* 0x0000000000007941 */ /* 0x000fea0003800000 */
.L_x_592:
        /* <DEDUP_REMOVED lines=42> */
[----:B------:R-:W-:Y:S05]  /*07a0*/  BRA `(.L_x_597) ;  /* 0x00000000004c7947 */ /* 0x000fea0003800000 */
.L_x_596:
        /* <DEDUP_REMOVED lines=19> */
.L_x_597:
[----:B------:R-:W-:Y:S05]  /*08e0*/  BSYNC B0 ;  /* 0x0000000000007941 */ /* 0x000fea0003800000 */
.L_x_595:
        /* <DEDUP_REMOVED lines=48> */
[----:B------:R-:W-:Y:S01]  /*0bf0*/  LOP3.LUT R5, R4, R11, RZ, 0x3c, !PT ;  /* 0x0000000b04057212 */ /* 0x000fe200078e3cff */
[----:B------:R-:W-:-:S03]  /*0c00*/  IMAD R7, R0, UR5, RZ ;  /* 0x0000000500077c24 */ /* 0x000fc6000f8e02ff */
        /* <DEDUP_REMOVED lines=21> */
[----:B------:R-:W-:Y:S05]  /*0d60*/  CALL.REL.NOINC `($__internal_12_$__cuda_sm20_div_s64) ;  /* 0x0000003800b07944 */ /* 0x000fea0003c00000 */
[----:B------:R-:W-:Y:S02]  /*0d70*/  MOV R38, R0 ;  /* 0x0000000000267202 */ /* 0x000fe40000000f00 */
[----:B------:R-:W-:Y:S01]  /*0d80*/  MOV R39, R21 ;  /* 0x0000001500277202 */ /* 0x000fe20000000f00 */
[----:B------:R-:W-:Y:S05]  /*0d90*/  BRA `(.L_x_600) ;  /* 0x00000000004c7947 */ /* 0x000fea0003800000 */
.L_x_599:
        /* <DEDUP_REMOVED lines=19> */
.L_x_600:
[----:B------:R-:W-:Y:S05]  /*0ed0*/  BSYNC B0 ;  /* 0x0000000000007941 */ /* 0x000fea0003800000 */
.L_x_598:
[-C--:B------:R-:W-:Y:S01]  /*0ee0*/  IABS R5, R7.reuse ;  /* 0x0000000700057213 */ /* 0x080fe20000000000 */
[----:B------:R-:W-:Y:S01]  /*0ef0*/  BSSY B0, `(.L_x_601) ;  /* 0x000003d000007945 */ /* 0x000fe20003800000 */
[----:B------:R-:W-:Y:S02]  /*0f00*/  IABS R0, R7 ;  /* 0x0000000700007213 */ /* 0x000fe40000000000 */
[----:B------:R-:W0:Y:S01]  /*0f10*/  I2F.RP R13, R5 ;  /* 0x00000005000d7306 */ /* 0x000e220000209400 */
[----:B------:R-:W-:Y:S02]  /*0f20*/  IMAD.IADD R6, R6, 0x1, R5 ;  /* 0x0000000106067824 */ /* 0x000fe400078e0205 */
        /* <DEDUP_REMOVED lines=35> */
[----:B------:R-:W-:Y:S02]  /*1160*/  MOV R10, R0 ;  /* 0x00000000000a7202 */ /* 0x000fe40000000f00 */
[----:B------:R-:W-:Y:S01]  /*1170*/  MOV R11, R21 ;  /* 0x00000015000b7202 */ /* 0x000fe20000000f00 */
[----:B------:R-:W-:Y:S05]  /*1180*/  BRA `(.L_x_603) ;  /* 0x00000000004c7947 */ /* 0x000fea0003800000 */
.L_x_602:
        /* <DEDUP_REMOVED lines=19> */
.L_x_603:
[----:B------:R-:W-:Y:S05]  /*12c0*/  BSYNC B0 ;  /* 0x0000000000007941 */ /* 0x000fea0003800000 */
.L_x_601:
        /* <DEDUP_REMOVED lines=9> */
[----:B-1----:R-:W-:Y:S02]  /*1360*/  ISETP.GT.AND P4, PT, R21, 0x1f, PT ;  /* 0x0000001f1500780c */ /* 0x002fe40003f84270 */
[----:B------:R-:W-:-:S05]  /*1370*/  SHF.R.S32.HI R30, RZ, 0x1f, R21 ;  /* 0x0000001fff1e7819 */ /* 0x000fca0000011415 */
        /* <DEDUP_REMOVED lines=10> */
[----:B------:R-:W-:Y:S01]  /*1420*/  LEA.HI R6, R30, R21, RZ, 0x3 ;  /* 0x000000151e067211 */ /* 0x000fe200078f18ff */
[----:B------:R-:W-:-:S03]  /*1430*/  IMAD.HI.U32 R9, R8, R5, RZ ;  /* 0x0000000508097227 */ /* 0x000fc600078e00ff */
[----:B------:R-:W-:Y:S01]  /*1440*/  SHF.R.S32.HI R22, RZ, 0x3, R6 ;  /* 0x00000003ff167819 */ /* 0x000fe20000011406 */
[----:B------:R-:W-:Y:S01]  /*1450*/  IMAD.MOV R8, RZ, RZ, -R9 ;  /* 0x000000ffff087224 */ /* 0x000fe200078e0a09 */
[----:B------:R-:W-:-:S03]  /*1460*/  LOP3.LUT R6, R6, 0xfffffff8, RZ, 0xc0, !PT ;  /* 0xfffffff806067812 */ /* 0x000fc600078ec0ff */
[C---:B------:R-:W-:Y:S01]  /*1470*/  IMAD R23, R0.reuse, R8, R5 ;  /* 0x0000000800177224 */ /* 0x040fe200078e0205 */
[----:B------:R-:W-:Y:S01]  /*1480*/  LEA.HI.SX32 R8, R7, 0x1, 0x1 ;  /* 0x0000000107087811 */ /* 0x000fe200078f0aff */
[----:B------:R-:W0:Y:S01]  /*1490*/  @!P4 S2R R5, SR_CgaCtaId ;  /* 0x000000000005c919 */ /* 0x000e220000008800 */
[----:B------:R-:W-:Y:S02]  /*14a0*/  IMAD.IADD R6, R21, 0x1, -R6 ;  /* 0x0000000115067824 */ /* 0x000fe400078e0a06 */
[----:B------:R-:W-:-:S13]  /*14b0*/  ISETP.GT.U32.AND P0, PT, R0, R23, PT ;  /* 0x000000170000720c */ /* 0x000fda0003f04070 */
[----:B------:R-:W-:Y:S02]  /*14c0*/  @!P0 IMAD.IADD R23, R23, 0x1, -R0 ;  /* 0x0000000117178824 */ /* 0x000fe400078e0a00 */
[----:B------:R-:W-:Y:S01]  /*14d0*/  @!P0 VIADD R9, R9, 0x1 ;  /* 0x0000000109098836 */ /* 0x000fe20000000000 */
[----:B------:R-:W-:Y:S02]  /*14e0*/  ISETP.NE.AND P0, PT, R13, RZ, PT ;  /* 0x000000ff0d00720c */ /* 0x000fe40003f05270 */
[----:B------:R-:W-:Y:S01]  /*14f0*/  ISETP.GE.U32.AND P2, PT, R23, R0, PT ;  /* 0x000000001700720c */ /* 0x000fe20003f46070 */
[----:B------:R-:W-:Y:S01]  /*1500*/  IMAD.MOV.U32 R23, RZ, RZ, -0x800000 ;  /* 0xff800000ff177424 */ /* 0x000fe200078e00ff */
[----:B------:R-:W-:-:S05]  /*1510*/  SHF.R.S32.HI R0, RZ, 0x1f, R7 ;  /* 0x0000001fff007819 */ /* 0x000fca0000011407 */
[----:B------:R-:W-:Y:S01]  /*1520*/  @!P3 IMAD.MOV R8, RZ, RZ, R0 ;  /* 0x000000ffff08b224 */ /* 0x000fe200078e0200 */
[----:B------:R-:W-:-:S04]  /*1530*/  @!P4 MOV R0, 0x400 ;  /* 0x000004000000c802 */ /* 0x000fc80000000f00 */
[----:B0-----:R-:W-:Y:S01]  /*1540*/  @!P4 LEA R5, R5, R0, 0x18 ;  /* 0x000000000505c211 */ /* 0x001fe200078ec0ff */
[----:B------:R-:W-:-:S04]  /*1550*/  @P2 VIADD R9, R9, 0x1 ;  /* 0x0000000109092836 */ /* 0x000fc80000000000 */
[----:B------:R-:W-:Y:S01]  /*1560*/  @!P1 IMAD.MOV R9, RZ, RZ, -R9 ;  /* 0x000000ffff099224 */ /* 0x000fe200078e0a09 */
[----:B------:R-:W-:Y:S01]  /*1570*/  @!P0 LOP3.LUT R9, RZ, R13, RZ, 0x33, !PT ;  /* 0x0000000dff098212 */ /* 0x000fe200078e33ff */
[C---:B------:R-:W-:Y:S01]  /*1580*/  @!P4 IMAD R5, R22.reuse, 0x24, R5 ;  /* 0x000000241605c824 */ /* 0x040fe200078e0205 */
[----:B------:R-:W-:-:S03]  /*1590*/  ISETP.GE.AND P0, PT, R22, UR5, PT ;  /* 0x0000000516007c0c */ /* 0x000fc6000bf06270 */
[----:B------:R-:W-:Y:S02]  /*15a0*/  IMAD R9, R8, R9, RZ ;  /* 0x0000000908097224 */ /* 0x000fe400078e02ff */
[----:B------:R-:W-:-:S03]  /*15b0*/  @!P4 IMAD R20, R6, 0x4, R5 ;  /* 0x000000040614c824 */ /* 0x000fc600078e0205 */
        /* <DEDUP_REMOVED lines=18> */
[----:B------:R-:W-:-:S06]  /*16e0*/  LEA.HI.X R23, R26, UR5, R0, 0x2, P0 ;  /* 0x000000051a177c11 */ /* 0x000fcc00080f1400 */
[----:B------:R0:W5:Y:S03]  /*16f0*/  LDG.E R23, desc[UR8][R22.64] ;  /* 0x0000000816177981 */ /* 0x000166000c1e1900 */
.L_x_605:
[----:B------:R-:W-:Y:S05]  /*1700*/  BSYNC B0 ;  /* 0x0000000000007941 */ /* 0x000fea0003800000 */
.L_x_604:
[----:B-----5:R1:W-:Y:S01]  /*1710*/  @!P4 STS [R20], R23 ;  /* 0x000000171400c388 */ /* 0x0203e20000000800 */
[----:B------:R-:W-:Y:S01]  /*1720*/  BSSY B0, `(.L_x_606) ;  /* 0x000000c000007945 */ /* 0x000fe20003800000 */
[----:B------:R-:W-:Y:S06]  /*1730*/  BAR.SYNC.DEFER_BLOCKING 0x0 ;  /* 0x0000000000007b1d */ /* 0x000fec0000010000 */
[----:B------:R-:W-:Y:S05]  /*1740*/  @P4 BRA `(.L_x_607) ;  /* 0x0000000000244947 */ /* 0x000fea0003800000 */
[----:B------:R-:W2:Y:S01]  /*1750*/  S2R R0, SR_CgaCtaId ;  /* 0x0000000000007919 */ /* 0x000ea20000008800 */
[----:B------:R-:W-:Y:S02]  /*1760*/  LEA.HI R6, R30, R21, RZ, 0x2 ;  /* 0x000000151e067211 */ /* 0x000fe400078f10ff */
[----:B------:R-:W-:Y:S02]  /*1770*/  MOV R5, 0x400 ;  /* 0x0000040000057802 */ /* 0x000fe40000000f00 */
[----:B------:R-:W-:Y:S02]  /*1780*/  LOP3.LUT R6, R6, 0xfffffffc, RZ, 0xc0, !PT ;  /* 0xfffffffc06067812 */ /* 0x000fe400078ec0ff */
[----:B--2---:R-:W-:-:S03]  /*1790*/  LEA R0, R0, R5, 0x18 ;  /* 0x0000000500007211 */ /* 0x004fc600078ec0ff */
[----:B------:R-:W-:-:S04]  /*17a0*/  IMAD.IADD R5, R21, 0x1, -R6 ;  /* 0x0000000115057824 */ /* 0x000fc800078e0a06 */
[----:B------:R-:W-:-:S04]  /*17b0*/  IMAD R5, R5, 0x24, R0 ;  /* 0x0000002405057824 */ /* 0x000fc800078e0200 */
[----:B------:R-:W-:-:S05]  /*17c0*/  IMAD.IADD R5, R6, 0x1, R5 ;  /* 0x0000000106057824 */ /* 0x000fca00078e0205 */
[----:B------:R2:W3:Y:S02]  /*17d0*/  LDS R29, [R5] ;  /* 0x00000000051d7984 */ /* 0x0004e40000000800 */
.L_x_607:
[----:B------:R-:W-:Y:S05]  /*17e0*/  BSYNC B0 ;  /* 0x0000000000007941 */ /* 0x000fea0003800000 */
.L_x_606:
[----:B---3--:R-:W3:Y:S01]  /*17f0*/  SHFL.BFLY PT, R0, R29, 0x2, 0x1f ;  /* 0x0c401f001d007f89 */ /* 0x008ee200000e0000 */
[----:B--2---:R-:W1:Y:S01]  /*1800*/  LDC R5, c[0x0][0x270] ;  /* 0x00009c00ff057b82 */ /* 0x004e620000000800 */
[----:B0-----:R-:W0:Y:S01]  /*1810*/  I2F.RP R22, R25 ;  /* 0x0000001900167306 */ /* 0x001e220000209400 */
[----:B------:R-:W-:Y:S01]  /*1820*/  IABS R28, R9 ;  /* 0x00000009001c7213 */ /* 0x000fe20000000000 */
[----:B------:R-:W-:Y:S01]  /*1830*/  BSSY B1, `(.L_x_608) ;  /* 0x000022b000017945 */ /* 0x000fe20003800000 */
[----:B------:R-:W-:-:S03]  /*1840*/  ISETP.GT.AND P2, PT, R3, RZ, PT ;  /* 0x000000ff0300720c */ /* 0x000fc60003f44270 */
[----:B------:R-:W-:Y:S02]  /*1850*/  IMAD.MOV R28, RZ, RZ, -R28 ;  /* 0x000000ffff1c7224 */ /* 0x000fe400078e0a1c */
[----:B0-----:R-:W0:Y:S01]  /*1860*/  MUFU.RCP R22, R22 ;  /* 0x0000001600167308 */ /* 0x001e220000001000 */
[----:B---3--:R-:W-:Y:S02]  /*1870*/  FMNMX.FTZ R27, R0, R29, !PT ;  /* 0x0000001d001b7209 */ /* 0x008fe40007810000 */
[----:B-1----:R-:W-:-:S03]  /*1880*/  IABS R20, R5 ;  /* 0x0000000500147213 */ /* 0x002fc60000000000 */
[----:B------:R-:W1:Y:S02]  /*1890*/  SHFL.BFLY PT, R0, R27, 0x1, 0x1f ;  /* 0x0c201f001b007f89 */ /* 0x000e6400000e0000 */
[----:B------:R-:W2:Y:S01]  /*18a0*/  I2F.U32.RP R23, R20 ;  /* 0x0000001400177306 */ /* 0x000ea20000209000 */
[----:B0-----:R-:W-:-:S07]  /*18b0*/  VIADD R42, R22, 0xffffffe ;  /* 0x0ffffffe162a7836 */ /* 0x001fce0000000000 */
[----:B------:R-:W0:Y:S08]  /*18c0*/  F2I.FTZ.U32.TRUNC.NTZ R43, R42 ;  /* 0x0000002a002b7305 */ /* 0x000e30000021f000 */
[----:B--2---:R2:W3:Y:S01]  /*18d0*/  MUFU.RCP R40, R23 ;  /* 0x0000001700287308 */ /* 0x0044e20000001000 */
[----:B-1----:R-:W-:Y:S01]  /*18e0*/  FMNMX.FTZ R0, R27, R0, !PT ;  /* 0x000000001b007209 */ /* 0x002fe20007810000 */
[----:B0-----:R-:W-:-:S02]  /*18f0*/  IMAD.MOV R22, RZ, RZ, -R43 ;  /* 0x000000ffff167224 */ /* 0x001fc400078e0a2b */
[----:B------:R-:W-:Y:S01]  /*1900*/  IMAD.MOV.U32 R42, RZ, RZ, RZ ;  /* 0x000000ffff2a7224 */ /* 0x000fe200078e00ff */
[----:B------:R-:W-:Y:S01]  /*1910*/  FSETP.NEU.FTZ.AND P0, PT, R0, -INF , PT ;  /* 0xff8000000000780b */ /* 0x000fe20003f1d000 */
[----:B------:R-:W-:Y:S01]  /*1920*/  IMAD R33, R22, R25, RZ ;  /* 0x0000001916217224 */ /* 0x000fe200078e02ff */
[----:B------:R-:W-:Y:S02]  /*1930*/  IABS R22, R8 ;  /* 0x0000000800167213 */ /* 0x000fe40000000000 */
[----:B------:R-:W-:Y:S01]  /*1940*/  FSEL R0, R0, RZ, P0 ;  /* 0x000000ff00007208 */ /* 0x000fe20000000000 */
[----:B------:R-:W-:Y:S01]  /*1950*/  IMAD.HI.U32 R33, R43, R33, R42 ;  /* 0x000000212b217227 */ /* 0x000fe200078e002a */
[----:B--2---:R-:W-:-:S03]  /*1960*/  IABS R23, R5 ;  /* 0x0000000500177213 */ /* 0x004fc60000000000 */
[----:B------:R-:W-:Y:S01]  /*1970*/  FADD.FTZ R6, -R0, R29 ;  /* 0x0000001d00067221 */ /* 0x000fe20000010100 */
[----:B---3--:R-:W-:Y:S02]  /*1980*/  VIADD R40, R40, 0xffffffe ;  /* 0x0ffffffe28287836 */ /* 0x008fe40000000000 */
        /* <DEDUP_REMOVED lines=14> */
[----:B------:R-:W-:Y:S02]  /*1a70*/  @!P0 VIADD R33, R33, 0x1 ;  /* 0x0000000121218836 */ /* 0x000fe40000000000 */
[----:B------:R-:W-:-:S10]  /*1a80*/  IMAD.MOV.U32 R28, RZ, RZ, 0x7f800000 ;  /* 0x7f800000ff1c7424 */ /* 0x000fd400078e00ff */
[----:B------:R-:W-:Y:S02]  /*1a90*/  @P1 VIADD R33, R33, 0x1 ;  /* 0x0000000121211836 */ /* 0x000fe40000000000 */
[----:B0-----:R-:W-:Y:S01]  /*1aa0*/  FADD.FTZ R27, R6, R27 ;  /* 0x0000001b061b7221 */ /* 0x001fe20000010000 */
[----:B------:R-:W-:Y:S02]  /*1ab0*/  IABS R6, R4 ;  /* 0x0000000400067213 */ /* 0x000fe40000000000 */
[----:B------:R-:W-:Y:S02]  /*1ac0*/  LOP3.LUT R4, R4, R5, RZ, 0x3c, !PT ;  /* 0x0000000504047212 */ /* 0x000fe400078e3cff */
[----:B------:R-:W0:Y:S01]  /*1ad0*/  SHFL.BFLY PT, R24, R27, 0x1, 0x1f ;  /* 0x0c201f001b187f89 */ /* 0x000e2200000e0000 */
[----:B------:R-:W-:Y:S01]  /*1ae0*/  IMAD.HI.U32 R26, R31, R6, RZ ;  /* 0x000000061f1a7227 */ /* 0x000fe200078e00ff */
[----:B------:R-:W-:Y:S02]  /*1af0*/  ISETP.GE.AND P1, PT, R4, RZ, PT ;  /* 0x000000ff0400720c */ /* 0x000fe40003f26270 */
[----:B------:R-:W-:Y:S01]  /*1b00*/  LEA.HI.SX32 R4, R3, 0x1, 0x1 ;  /* 0x0000000103047811 */ /* 0x000fe200078f0aff */
[----:B------:R-:W-:Y:S01]  /*1b10*/  IMAD R41, R26, R23, R6 ;  /* 0x000000171a297224 */ /* 0x000fe200078e0206 */
[----:B------:R-:W-:Y:S01]  /*1b20*/  LOP3.LUT R6, R8, R25, RZ, 0x3c, !PT ;  /* 0x0000001908067212 */ /* 0x000fe200078e3cff */
[----:B------:R-:W-:-:S03]  /*1b30*/  IMAD.HI.U32 R31, R31, R22, RZ ;  /* 0x000000161f1f7227 */ /* 0x000fc600078e00ff */
[----:B------:R-:W-:Y:S01]  /*1b40*/  ISETP.GT.U32.AND P3, PT, R20, R41, PT ;  /* 0x000000291400720c */ /* 0x000fe20003f64070 */
[----:B------:R-:W-:Y:S01]  /*1b50*/  IMAD R23, R31, R23, R22 ;  /* 0x000000171f177224 */ /* 0x000fe200078e0216 */
[----:B------:R-:W-:Y:S02]  /*1b60*/  ISETP.GE.AND P5, PT, R6, RZ, PT ;  /* 0x000000ff0600720c */ /* 0x000fe40003fa6270 */
[----:B------:R-:W1:Y:S01]  /*1b70*/  LDC.U8 R6, c[0x0][0x3d9] ;  /* 0x0000f640ff067b82 */ /* 0x000e620000000000 */
[----:B------:R-:W-:Y:S02]  /*1b80*/  SHF.R.S32.HI R22, RZ, 0x1f, R3 ;  /* 0x0000001fff167819 */ /* 0x000fe40000011403 */
[----:B------:R-:W-:-:S03]  /*1b90*/  ISETP.GT.U32.AND P6, PT, R20, R23, PT ;  /* 0x000000171400720c */ /* 0x000fc60003fc4070 */
[----:B------:R-:W-:-:S03]  /*1ba0*/  @!P2 IMAD.MOV R4, RZ, RZ, R22 ;  /* 0x000000ffff04a224 */ /* 0x000fc600078e0216 */
[----:B------:R-:W-:Y:S02]  /*1bb0*/  @!P3 IMAD.IADD R41, R41, 0x1, -R20 ;  /* 0x000000012929b824 */ /* 0x000fe400078e0a14 */
[----:B0-----:R-:W-:Y:S01]  /*1bc0*/  FADD.FTZ R24, R27, R24 ;  /* 0x000000181b187221 */ /* 0x001fe20000010000 */
[----:B------:R-:W-:Y:S02]  /*1bd0*/  @!P5 IMAD.MOV R33, RZ, RZ, -R33 ;  /* 0x000000ffff21d224 */ /* 0x000fe400078e0a21 */
[----:B------:R-:W-:Y:S01]  /*1be0*/  @!P3 VIADD R26, R26, 0x1 ;  /* 0x000000011a1ab836 */ /* 0x000fe20000000000 */
[----:B------:R-:W-:Y:S01]  /*1bf0*/  ISETP.GE.U32.AND P0, PT, R41, R20, PT ;  /* 0x000000142900720c */ /* 0x000fe20003f06070 */
[----:B------:R-:W-:Y:S01]  /*1c00*/  @!P6 IMAD.IADD R23, R23, 0x1, -R20 ;  /* 0x000000011717e824 */ /* 0x000fe200078e0a14 */
[----:B------:R-:W-:Y:S01]  /*1c10*/  ISETP.GT.AND P3, PT, R9, RZ, PT ;  /* 0x000000ff0900720c */ /* 0x000fe20003f64270 */
[----:B------:R-:W-:Y:S01]  /*1c20*/  @!P6 VIADD R31, R31, 0x1 ;  /* 0x000000011f1fe836 */ /* 0x000fe20000000000 */
[----:B------:R-:W-:-:S02]  /*1c30*/  ISETP.NE.AND P6, PT, R9, RZ, PT ;  /* 0x000000ff0900720c */ /* 0x000fc40003fc5270 */
[----:B------:R-:W-:Y:S02]  /*1c40*/  ISETP.GE.U32.AND P5, PT, R23, R20, PT ;  /* 0x000000141700720c */ /* 0x000fe40003fa6070 */
[----:B------:R-:W-:Y:S02]  /*1c50*/  LOP3.LUT R23, R8, R5, RZ, 0x3c, !PT ;  /* 0x0000000508177212 */ /* 0x000fe400078e3cff */
[----:B------:R-:W-:-:S03]  /*1c60*/  SHF.R.S32.HI R20, RZ, 0x1f, R9 ;  /* 0x0000001fff147819 */ /* 0x000fc60000011409 */
[----:B------:R-:W-:Y:S01]  /*1c70*/  @P0 VIADD R26, R26, 0x1 ;  /* 0x000000011a1a0836 */ /* 0x000fe20000000000 */
[----:B------:R-:W-:Y:S02]  /*1c80*/  FSETP.NE.FTZ.AND P0, PT, R24, RZ, PT ;  /* 0x000000ff1800720b */ /* 0x000fe40003f15000 */
[----:B------:R-:W-:Y:S01]  /*1c90*/  ISETP.GE.AND P2, PT, R23, RZ, PT ;  /* 0x000000ff1700720c */ /* 0x000fe20003f46270 */
[----:B------:R-:W-:Y:S01]  /*1ca0*/  @!P1 IMAD.MOV R26, RZ, RZ, -R26 ;  /* 0x000000ffff1a9224 */ /* 0x000fe200078e0a1a */
[----:B------:R-:W-:Y:S01]  /*1cb0*/  LEA.HI.SX32 R8, R9, 0x1, 0x1 ;  /* 0x0000000109087811 */ /* 0x000fe200078f0aff */
[----:B------:R-:W-:Y:S01]  /*1cc0*/  @!P3 IMAD.MOV R8, RZ, RZ, R20 ;  /* 0x000000ffff08b224 */ /* 0x000fe200078e0214 */
[----:B-1----:R-:W-:Y:S01]  /*1cd0*/  ISETP.NE.AND P3, PT, R6, RZ, PT ;  /* 0x000000ff0600720c */ /* 0x002fe20003f65270 */
[----:B------:R-:W-:Y:S01]  /*1ce0*/  @P5 VIADD R31, R31, 0x1 ;  /* 0x000000011f1f5836 */ /* 0x000fe20000000000 */
[C---:B------:R-:W-:Y:S02]  /*1cf0*/  LOP3.LUT P5, RZ, R21.reuse, 0x3, RZ, 0xc0, !PT ;  /* 0x0000000315ff7812 */ /* 0x040fe400078ac0ff */
[----:B------:R-:W-:Y:S01]  /*1d00*/  @!P6 LOP3.LUT R33, RZ, R25, RZ, 0x33, !PT ;  /* 0x00000019ff21e212 */ /* 0x000fe200078e33ff */
[----:B------:R-:W-:Y:S01]  /*1d10*/  IMAD.MOV.U32 R6, RZ, RZ, R31 ;  /* 0x000000ffff067224 */ /* 0x000fe200078e001f */
[----:B------:R-:W-:Y:S01]  /*1d20*/  ISETP.GT.OR P5, PT, R21, 0x1f, P5 ;  /* 0x0000001f1500780c */ /* 0x000fe20002fa4670 */
[----:B------:R-:W0:Y:S01]  /*1d30*/  @P0 MUFU.LG2 R23, R24 ;  /* 0x0000001800170308 */ /* 0x000e220000000c00 */
[----:B------:R-:W-:Y:S01]  /*1d40*/  ISETP.NE.AND P1, PT, R5, RZ, PT ;  /* 0x000000ff0500720c */ /* 0x000fe20003f25270 */
[----:B------:R-:W-:Y:S01]  /*1d50*/  @!P2 IMAD.MOV R6, RZ, RZ, -R6 ;  /* 0x000000ffff06a224 */ /* 0x000fe200078e0a06 */
[----:B------:R-:W-:-:S02]  /*1d60*/  LOP3.LUT R25, RZ, R5, RZ, 0x33, !PT ;  /* 0x00000005ff197212 */ /* 0x000fc400078e33ff */
[----:B------:R-:W-:Y:S02]  /*1d70*/  SEL R36, R13, 0x1, !P3 ;  /* 0x000000010d247807 */ /* 0x000fe40005800000 */
[----:B------:R-:W-:Y:S02]  /*1d80*/  SEL R27, R25, R26, !P1 ;  /* 0x0000001a191b7207 */ /* 0x000fe40004800000 */
[----:B------:R-:W-:Y:S02]  /*1d90*/  ISETP.LT.U32.AND P2, PT, R10, R33, PT ;  /* 0x000000210a00720c */ /* 0x000fe40003f41070 */
[----:B------:R-:W-:Y:S01]  /*1da0*/  SHF.R.S32.HI R31, RZ, 0x1f, R33 ;  /* 0x0000001fff1f7819 */ /* 0x000fe20000011421 */
[----:B------:R-:W-:Y:S01]  /*1db0*/  IMAD R27, R27, R36, RZ ;  /* 0x000000241b1b7224 */ /* 0x000fe200078e02ff */
[----:B------:R-:W-:Y:S02]  /*1dc0*/  SEL R25, R25, R6, !P1 ;  /* 0x0000000619197207 */ /* 0x000fe40004800000 */
[----:B------:R-:W-:Y:S01]  /*1dd0*/  ISETP.LT.AND.EX P2, PT, R11, R31, PT, P2 ;  /* 0x0000001f0b00720c */ /* 0x000fe20003f41320 */
[----:B0-----:R-:W-:-:S02]  /*1de0*/  @P0 FFMA.FTZ R28, R23, 0.69314718246459960938, R0 ;  /* 0x3f317218171c0823 */ /* 0x001fc40000010000 */
        /* <DEDUP_REMOVED lines=44> */
[----:B------:R-:W-:Y:S02]  /*20b0*/  IADD3 R25, P0, RZ, -R0, RZ ;  /* 0x80000000ff197210 */ /* 0x000fe40007f1e0ff */
[-C--:B------:R-:W-:Y:S02]  /*20c0*/  MOV R43, R21.reuse ;  /* 0x00000015002b7202 */ /* 0x080fe40000000f00 */
[----:B------:R-:W-:Y:S01]  /*20d0*/  IADD3.X R23, RZ, ~R21, RZ, P0, !PT ;  /* 0x80000015ff177210 */ /* 0x000fe200007fe4ff */
[----:B------:R-:W-:-:S04]  /*20e0*/  IMAD.WIDE.U32 R32, R42, R25, R32 ;  /* 0x000000192a207225 */ /* 0x000fc800078e0020 */
[----:B------:R-:W-:Y:S01]  /*20f0*/  IMAD R20, R23, R42, RZ ;  /* 0x0000002a17147224 */ /* 0x000fe200078e02ff */
[----:B------:R-:W-:-:S03]  /*2100*/  MOV R42, R0 ;  /* 0x00000000002a7202 */ /* 0x000fc60000000f00 */
[----:B------:R-:W-:-:S05]  /*2110*/  IMAD R5, R5, R25, R20 ;  /* 0x0000001905057224 */ /* 0x000fca00078e0214 */
[----:B------:R-:W-:Y:S01]  /*2120*/  IADD3 R23, R33, R5, RZ ;  /* 0x0000000521177210 */ /* 0x000fe20007ffe0ff */
[----:B------:R-:W-:Y:S05]  /*2130*/  BRA `(.L_x_613) ;  /* 0x00000000005c7947 */ /* 0x000fea0003800000 */
.L_x_612:
[----:B------:R-:W0:Y:S01]  /*2140*/  I2F.U32.RP R22, R42 ;  /* 0x0000002a00167306 */ /* 0x000e220000209000 */
[----:B------:R-:W-:Y:S01]  /*2150*/  ISETP.NE.U32.AND P0, PT, R42, RZ, PT ;  /* 0x000000ff2a00720c */ /* 0x000fe20003f05070 */
[----:B------:R-:W-:Y:S02]  /*2160*/  IMAD.MOV.U32 R23, RZ, RZ, RZ ;  /* 0x000000ffff177224 */ /* 0x000fe400078e00ff */
[----:B------:R-:W-:-:S04]  /*2170*/  IMAD.MOV.U32 R43, RZ, RZ, RZ ;  /* 0x000000ffff2b7224 */ /* 0x000fc800078e00ff */
        /* <DEDUP_REMOVED lines=19> */
.L_x_613:
[----:B------:R-:W-:Y:S05]  /*22b0*/  BSYNC B0 ;  /* 0x0000000000007941 */ /* 0x000fea0003800000 */
.L_x_611:
        /* <DEDUP_REMOVED lines=8> */
[----:B------:R-:W-:Y:S05]  /*2340*/  CALL.REL.NOINC `($__internal_12_$__cuda_sm20_div_s64) ;  /* 0x0000002400387944 */ /* 0x000fea0003c00000 */
[-C--:B------:R-:W-:Y:S02]  /*2350*/  IADD3 R5, P0, RZ, -R0.reuse, RZ ;  /* 0x80000000ff057210 */ /* 0x080fe40007f1e0ff */
[----:B------:R-:W-:Y:S02]  /*2360*/  MOV R33, R23 ;  /* 0x0000001700217202 */ /* 0x000fe40000000f00 */
[----:B------:R-:W-:Y:S02]  /*2370*/  IADD3.X R20, RZ, ~R21, RZ, P0, !PT ;  /* 0x80000015ff147210 */ /* 0x000fe400007fe4ff */
[----:B------:R-:W-:Y:S01]  /*2380*/  MOV R34, R0 ;  /* 0x0000000000227202 */ /* 0x000fe20000000f00 */
[----:B------:R-:W-:-:S04]  /*2390*/  IMAD.WIDE.U32 R32, R35, R5, R32 ;  /* 0x0000000523207225 */ /* 0x000fc800078e0020 */
[----:B------:R-:W-:Y:S01]  /*23a0*/  IMAD R20, R20, R35, RZ ;  /* 0x0000002314147224 */ /* 0x000fe200078e02ff */
[----:B------:R-:W-:-:S03]  /*23b0*/  MOV R35, R21 ;  /* 0x0000001500237202 */ /* 0x000fc60000000f00 */
[----:B------:R-:W-:-:S05]  /*23c0*/  IMAD R20, R2, R5, R20 ;  /* 0x0000000502147224 */ /* 0x000fca00078e0214 */
[----:B------:R-:W-:Y:S01]  /*23d0*/  IADD3 R33, R33, R20, RZ ;  /* 0x0000001421217210 */ /* 0x000fe20007ffe0ff */
[----:B------:R-:W-:Y:S05]  /*23e0*/  BRA `(.L_x_616) ;  /* 0x0000000000587947 */ /* 0x000fea0003800000 */
.L_x_615:
[----:B------:R-:W0:Y:S01]  /*23f0*/  I2F.U32.RP R2, R35 ;  /* 0x0000002300027306 */ /* 0x000e220000209000 */
[----:B------:R-:W-:Y:S02]  /*2400*/  ISETP.NE.U32.AND P0, PT, R35, RZ, PT ;  /* 0x000000ff2300720c */ /* 0x000fe40003f05070 */
        /* <DEDUP_REMOVED lines=18> */
[----:B------:R-:W-:Y:S01]  /*2530*/  IMAD R32, R35, R0, R32 ;  /* 0x0000000023207224 */ /* 0x000fe200078e0220 */
[----:B------:R-:W-:-:S11]  /*2540*/  HFMA2.MMA R35, -RZ, RZ, 0, 0 ;  /* 0x00000000ff237435 */ /* 0x000fd600000001ff */
.L_x_616:
[----:B------:R-:W-:Y:S05]  /*2550*/  BSYNC B0 ;  /* 0x0000000000007941 */ /* 0x000fea0003800000 */
.L_x_614:
        /* <DEDUP_REMOVED lines=12> */
[----:B------:R-:W-:Y:S05]  /*2620*/  CALL.REL.NOINC `($__internal_12_$__cuda_sm20_div_s64) ;  /* 0x0000002000807944 */ /* 0x000fea0003c00000 */
        /* <DEDUP_REMOVED lines=12> */
.L_x_618:
        /* <DEDUP_REMOVED lines=22> */
.L_x_619:
[----:B------:R-:W-:Y:S05]  /*2850*/  BSYNC B0 ;  /* 0x0000000000007941 */ /* 0x000fea0003800000 */
.L_x_617:
        /* <DEDUP_REMOVED lines=8> */
[----:B------:R-:W-:Y:S02]  /*28e0*/  IMAD R21, R33, R26, RZ ;  /* 0x0000001a21157224 */ /* 0x000fe400078e02ff */
[----:B------:R-:W-:Y:S02]  /*28f0*/  IMAD R23, R23, R2, RZ ;  /* 0x0000000217177224 */ /* 0x000fe400078e02ff */
[----:B------:R-:W-:Y:S02]  /*2900*/  IMAD R5, R0, R17, RZ ;  /* 0x0000001100057224 */ /* 0x000fe400078e02ff */
[----:B------:R-:W-:Y:S02]  /*2910*/  IMAD R25, R25, R36, RZ ;  /* 0x0000002419197224 */ /* 0x000fe400078e02ff */
[----:B------:R-:W-:Y:S01]  /*2920*/  IMAD R5, R16, R20, R5 ;  /* 0x0000001410057224 */ /* 0x000fe200078e0205 */
[----:B------:R-:W-:Y:S01]  /*2930*/  SHF.R.S32.HI R20, RZ, 0x1f, R2 ;  /* 0x0000001fff147819 */ /* 0x000fe20000011402 */
[----:B------:R-:W-:-:S02]  /*2940*/  IMAD R21, R4, R32, R21 ;  /* 0x0000002004157224 */ /* 0x000fc400078e0215 */
[----:B------:R-:W-:Y:S01]  /*2950*/  IMAD.WIDE.U32 R36, R24, R36, RZ ;  /* 0x0000002418247225 */ /* 0x000fe200078e00ff */
[----:B------:R-:W-:-:S03]  /*2960*/  IADD3 R5, R35, R5, RZ ;  /* 0x0000000523057210 */ /* 0x000fc60007ffe0ff */
[----:B------:R-:W-:Y:S01]  /*2970*/  IMAD R25, R22, R24, R25 ;  /* 0x0000001816197224 */ /* 0x000fe200078e0219 */
[----:B------:R-:W-:Y:S01]  /*2980*/  LOP3.LUT R0, R43, R5, RZ, 0xfc, !PT ;  /* 0x000000052b007212 */ /* 0x000fe200078efcff */
[----:B------:R-:W-:Y:S02]  /*2990*/  IMAD R23, R20, R6, R23 ;  /* 0x0000000614177224 */ /* 0x000fe400078e0217 */
[----:B------:R-:W-:Y:S01]  /*29a0*/  IMAD.WIDE.U32 R38, R6, R2, RZ ;  /* 0x0000000206267225 */ /* 0x000fe200078e00ff */
[----:B------:R-:W-:-:S03]  /*29b0*/  ISETP.NE.U32.AND P0, PT, R0, RZ, PT ;  /* 0x000000ff0000720c */ /* 0x000fc60003f05070 */
[----:B------:R-:W-:Y:S01]  /*29c0*/  IMAD.WIDE.U32 R32, R32, R26, RZ ;  /* 0x0000001a20207225 */ /* 0x000fe200078e00ff */
[----:B------:R-:W-:-:S03]  /*29d0*/  IADD3 R6, R39, R23, RZ ;  /* 0x0000001727067210 */ /* 0x000fc60007ffe0ff */
[-C--:B------:R-:W-:Y:S01]  /*29e0*/  IMAD R4, R9, R2.reuse, RZ ;  /* 0x0000000209047224 */ /* 0x080fe200078e02ff */
[----:B------:R-:W-:Y:S01]  /*29f0*/  IADD3 R9, R37, R25, RZ ;  /* 0x0000001925097210 */ /* 0x000fe20007ffe0ff */
[----:B------:R-:W-:Y:S01]  /*2a00*/  IMAD R3, R3, R2, RZ ;  /* 0x0000000203037224 */ /* 0x000fe200078e02ff */
[----:B------:R-:W-:-:S03]  /*2a10*/  IADD3 R2, R33, R21, RZ ;  /* 0x0000001521027210 */ /* 0x000fc60007ffe0ff */
[----:B------:R-:W-:Y:S05]  /*2a20*/  @!P0 BRA `(.L_x_621) ;  /* 0x0000000000408947 */ /* 0x000fea0003800000 */
[----:B------:R-:W-:Y:S01]  /*2a30*/  IMAD.MOV.U32 R20, RZ, RZ, R42 ;  /* 0x000000ffff147224 */ /* 0x000fe200078e002a */
[----:B------:R-:W-:Y:S01]  /*2a40*/  MOV R23, R43 ;  /* 0x0000002b00177202 */ /* 0x000fe20000000f00 */
[----:B------:R-:W-:Y:S01]  /*2a50*/  IMAD.MOV.U32 R24, RZ, RZ, R34 ;  /* 0x000000ffff187224 */ /* 0x000fe200078e0022 */
[----:B------:R-:W-:Y:S02]  /*2a60*/  MOV R22, 0x2a80 ;  /* 0x00002a8000167802 */ /* 0x000fe40000000f00 */
[----:B------:R-:W-:Y:S05]  /*2a70*/  CALL.REL.NOINC `($__internal_12_$__cuda_sm20_div_s64) ;  /* 0x0000001c006c7944 */ /* 0x000fea0003c00000 */
        /* <DEDUP_REMOVED lines=11> */
.L_x_621:
        /* <DEDUP_REMOVED lines=23> */
.L_x_622:
[----:B------:R-:W-:Y:S05]  /*2ca0*/  BSYNC B0 ;  /* 0x0000000000007941 */ /* 0x000fea0003800000 */
.L_x_620:
        /* <DEDUP_REMOVED lines=13> */
[----:B------:R-:W-:Y:S01]  /*2d80*/  IMAD.WIDE.U32 R34, R19, R5, R34 ;  /* 0x0000000513227225 */ /* 0x000fe200078e0022 */
[----:B------:R-:W-:-:S03]  /*2d90*/  MOV R47, R21 ;  /* 0x00000015002f7202 */ /* 0x000fc60000000f00 */
[----:B------:R-:W-:-:S04]  /*2da0*/  IMAD R20, R20, R19, RZ ;  /* 0x0000001314147224 */ /* 0x000fc800078e02ff */
[----:B------:R-:W-:-:S05]  /*2db0*/  IMAD R18, R18, R5, R20 ;  /* 0x0000000512127224 */ /* 0x000fca00078e0214 */
[----:B------:R-:W-:Y:S01]  /*2dc0*/  IADD3 R18, R35, R18, RZ ;  /* 0x0000001223127210 */ /* 0x000fe20007ffe0ff */
[----:B------:R-:W-:Y:S05]  /*2dd0*/  BRA `(.L_x_625) ;  /* 0x0000000000587947 */ /* 0x000fea0003800000 */
.L_x_624:
[----:B------:R-:W0:Y:S01]  /*2de0*/  I2F.U32.RP R20, R19 ;  /* 0x0000001300147306 */ /* 0x000e220000209000 */
[----:B------:R-:W-:Y:S01]  /*2df0*/  HFMA2.MMA R22, -RZ, RZ, 0, 0 ;  /* 0x00000000ff167435 */ /* 0x000fe200000001ff */
[----:B------:R-:W-:Y:S01]  /*2e00*/  ISETP.NE.U32.AND P0, PT, R19, RZ, PT ;  /* 0x000000ff1300720c */ /* 0x000fe20003f05070 */
[----:B------:R-:W-:-:S05]  /*2e10*/  HFMA2.MMA R47, -RZ, RZ, 0, 0 ;  /* 0x00000000ff2f7435 */ /* 0x000fca00000001ff */
[----:B0-----:R-:W0:Y:S02]  /*2e20*/  MUFU.RCP R18, R20 ;  /* 0x0000001400127308 */ /* 0x001e240000001000 */
[----:B0-----:R-:W-:-:S06]  /*2e30*/  IADD3 R18, R18, 0xffffffe, RZ ;  /* 0x0ffffffe12127810 */ /* 0x001fcc0007ffe0ff */
[----:B------:R-:W0:Y:S02]  /*2e40*/  F2I.FTZ.U32.TRUNC.NTZ R23, R18 ;  /* 0x0000001200177305 */ /* 0x000e24000021f000 */
[----:B0-----:R-:W-:Y:S01]  /*2e50*/  IMAD.MOV R0, RZ, RZ, -R23 ;  /* 0x000000ffff007224 */ /* 0x001fe200078e0a17 */
[----:B------:R-:W-:-:S03]  /*2e60*/  MOV R18, RZ ;  /* 0x000000ff00127202 */ /* 0x000fc60000000f00 */
        /* <DEDUP_REMOVED lines=13> */
.L_x_625:
[----:B------:R-:W-:Y:S05]  /*2f40*/  BSYNC B0 ;  /* 0x0000000000007941 */ /* 0x000fea0003800000 */
.L_x_623:
        /* <DEDUP_REMOVED lines=22> */
.L_x_627:
        /* <DEDUP_REMOVED lines=23> */
.L_x_628:
[----:B------:R-:W-:Y:S05]  /*3220*/  BSYNC B0 ;  /* 0x0000000000007941 */ /* 0x000fea0003800000 */
.L_x_626:
[----:B------:R-:W-:Y:S01]  /*3230*/  SHF.R.S32.HI R0, RZ, 0x1f, R10 ;  /* 0x0000001fff007819 */ /* 0x000fe2000001140a */
[-C--:B------:R-:W-:Y:S01]  /*3240*/  IMAD R5, R23, R10.reuse, RZ ;  /* 0x0000000a17057224 */ /* 0x080fe200078e02ff */
[----:B------:R-:W-:Y:S01]  /*3250*/  ULDC UR4, c[0x0][0x2c4] ;  /* 0x0000b10000047ab9 */ /* 0x000fe20000000800 */
[----:B------:R-:W-:Y:S01]  /*3260*/  IMAD.WIDE.U32 R46, R22, R10, RZ ;  /* 0x0000000a162e7225 */ /* 0x000fe200078e00ff */
[----:B------:R-:W-:Y:S01]  /*3270*/  LOP3.LUT R10, R43, R14, RZ, 0xfc, !PT ;  /* 0x0000000e2b0a7212 */ /* 0x000fe200078efcff */
[----:B------:R-:W-:Y:S01]  /*3280*/  BSSY B0, `(.L_x_629) ;  /* 0x0000039000007945 */ /* 0x000fe20003800000 */
[----:B------:R-:W-:Y:S01]  /*3290*/  SHF.R.S32.HI R17, RZ, 0x1f, R3 ;  /* 0x0000001fff117819 */ /* 0x000fe20000011403 */
[----:B------:R-:W-:Y:S01]  /*32a0*/  IMAD R35, R26, UR4, RZ ;  /* 0x000000041a237c24 */ /* 0x000fe2000f8e02ff */
[----:B------:R-:W-:Y:S01]  /*32b0*/  ISETP.NE.U32.AND P0, PT, R10, RZ, PT ;  /* 0x000000ff0a00720c */ /* 0x000fe20003f05070 */
[----:B------:R-:W-:Y:S02]  /*32c0*/  IMAD R5, R0, R22, R5 ;  /* 0x0000001600057224 */ /* 0x000fe400078e0205 */
[----:B------:R-:W-:Y:S01]  /*32d0*/  IMAD R0, R18, R35, RZ ;  /* 0x0000002312007224 */ /* 0x000fe200078e02ff */
[----:B------:R-:W-:Y:S01]  /*32e0*/  SHF.R.S32.HI R21, RZ, 0x1f, R35 ;  /* 0x0000001fff157819 */ /* 0x000fe20000011423 */
[----:B------:R-:W-:Y:S01]  /*32f0*/  IMAD R16, R16, R3, RZ ;  /* 0x0000000310107224 */ /* 0x000fe200078e02ff */
[----:B------:R-:W-:Y:S01]  /*3300*/  IADD3 R10, R47, R5, RZ ;  /* 0x000000052f0a7210 */ /* 0x000fe20007ffe0ff */
[----:B------:R-:W-:-:S04]  /*3310*/  IMAD.WIDE.U32 R18, R20, R3, RZ ;  /* 0x0000000314127225 */ /* 0x000fc800078e00ff */
        /* <DEDUP_REMOVED lines=24> */
.L_x_630:
        /* <DEDUP_REMOVED lines=23> */
.L_x_631:
[----:B------:R-:W-:Y:S05]  /*3610*/  BSYNC B0 ;  /* 0x0000000000007941 */ /* 0x000fea0003800000 */
.L_x_629:
        /* <DEDUP_REMOVED lines=16> */
[----:B------:R-:W-:Y:S02]  /*3720*/  IADD3 R20, P0, RZ, -R0, RZ ;  /* 0x80000000ff147210 */ /* 0x000fe40007f1e0ff */
[----:B------:R-:W-:Y:S02]  /*3730*/  MOV R22, R42 ;  /* 0x0000002a00167202 */ /* 0x000fe40000000f00 */
[----:B------:R-:W-:Y:S02]  /*3740*/  IADD3.X R14, RZ, ~R21, RZ, P0, !PT ;  /* 0x80000015ff0e7210 */ /* 0x000fe400007fe4ff */
[----:B------:R-:W-:-:S03]  /*3750*/  MOV R23, R43 ;  /* 0x0000002b00177202 */ /* 0x000fc60000000f00 */
[----:B------:R-:W-:Y:S02]  /*3760*/  IMAD R14, R14, R13, RZ ;  /* 0x0000000d0e0e7224 */ /* 0x000fe400078e02ff */
[----:B------:R-:W-:-:S04]  /*3770*/  IMAD.WIDE.U32 R22, R13, R20, R22 ;  /* 0x000000140d167225 */ /* 0x000fc800078e0016 */
[----:B------:R-:W-:Y:S02]  /*3780*/  IMAD R14, R11, R20, R14 ;  /* 0x000000140b0e7224 */ /* 0x000fe400078e020e */
[----:B------:R-:W-:Y:S02]  /*3790*/  IMAD.MOV.U32 R13, RZ, RZ, R22 ;  /* 0x000000ffff0d7224 */ /* 0x000fe400078e0016 */
[----:B------:R-:W-:Y:S01]  /*37a0*/  IMAD.MOV.U32 R20, RZ, RZ, R0 ;  /* 0x000000ffff147224 */ /* 0x000fe200078e0000 */
[----:B------:R-:W-:Y:S01]  /*37b0*/  IADD3 R5, R23, R14, RZ ;  /* 0x0000000e17057210 */ /* 0x000fe20007ffe0ff */
[----:B------:R-:W-:Y:S05]  /*37c0*/  BRA `(.L_x_634) ;  /* 0x00000000005c7947 */ /* 0x000fea0003800000 */
.L_x_633:
        /* <DEDUP_REMOVED lines=23> */
.L_x_634:
[----:B------:R-:W-:Y:S05]  /*3940*/  BSYNC B0 ;  /* 0x0000000000007941 */ /* 0x000fea0003800000 */
.L_x_632:
        /* <DEDUP_REMOVED lines=9> */
[----:B------:R-:W-:Y:S01]  /*39e0*/  IMAD R0, R0, R20, R3 ;  /* 0x0000001400007224 */ /* 0x000fe200078e0203 */
[----:B------:R-:W-:Y:S01]  /*39f0*/  SHF.R.S32.HI R3, RZ, 0x1f, R4 ;  /* 0x0000001fff037819 */ /* 0x000fe20000011404 */
[----:B------:R-:W-:Y:S02]  /*3a00*/  IMAD R2, R5, R4, RZ ;  /* 0x0000000405027224 */ /* 0x000fe400078e02ff */
        /* <DEDUP_REMOVED lines=9> */
.L_x_610:
[----:B------:R-:W-:Y:S02]  /*3aa0*/  ULDC.64 UR4, c[0x0][0x2b0] ;  /* 0x0000ac0000047ab9 */ /* 0x000fe40000000a00 */
[----:B------:R-:W-:-:S04]  /*3ab0*/  LEA R2, P0, R32, UR4, 0x2 ;  /* 0x0000000420027c11 */ /* 0x000fc8000f8010ff */
[----:B------:R-:W-:-:S05]  /*3ac0*/  LEA.HI.X R3, R32, UR5, R33, 0x2, P0 ;  /* 0x0000000520037c11 */ /* 0x000fca00080f1421 */
[----:B------:R0:W-:Y:S04]  /*3ad0*/  STG.E desc[UR8][R2.64], R28 ;  /* 0x0000001c02007986 */ /* 0x0001e8000c101908 */
.L_x_609:
[----:B------:R-:W-:Y:S05]  /*3ae0*/  BSYNC B1 ;  /* 0x0000000000017941 */ /* 0x000fea0003800000 */
.L_x_608:
[----:B------:R-:W0:Y:S01]  /*3af0*/  S2R R5, SR_TID.X ;  /* 0x0000000000057919 */ /* 0x000e220000002100 */
[----:B------:R-:W2:Y:S01]  /*3b00*/  LDC R14, c[0x0][0x3c4] ;  /* 0x0000f100ff0e7b82 */ /* 0x000ea20000000800 */
[----:B------:R-:W-:Y:S01]  /*3b10*/  BSSY B0, `(.L_x_635) ;  /* 0x000000f000007945 */ /* 0x000fe20003800000 */
[----:B01----:R-:W-:-:S04]  /*3b20*/  LEA.HI R2, R30, R5, RZ, 0x2 ;  /* 0x000000051e027211 */ /* 0x003fc800078f10ff */
[----:B------:R-:W-:-:S05]  /*3b30*/  LOP3.LUT R2, R2, 0xfffffffc, RZ, 0xc0, !PT ;  /* 0xfffffffc02027812 */ /* 0x000fca00078ec0ff */
[----:B------:R-:W-:-:S05]  /*3b40*/  IMAD.IADD R3, R5, 0x1, -R2 ;  /* 0x0000000105037824 */ /* 0x000fca00078e0a02 */
[----:B--2---:R-:W-:-:S13]  /*3b50*/  ISETP.GE.OR P4, PT, R3, R14, P4 ;  /* 0x0000000e0300720c */ /* 0x004fda0002786670 */
        /* <DEDUP_REMOVED lines=10> */
.L_x_636:
[----:B------:R-:W-:Y:S05]  /*3c00*/  BSYNC B0 ;  /* 0x0000000000007941 */ /* 0x000fea0003800000 */
.L_x_635:
[----:B------:R-:W-:Y:S01]  /*3c10*/  BAR.SYNC.DEFER_BLOCKING 0x0 ;  /* 0x0000000000007b1d */ /* 0x000fe20000010000 */
[----:B------:R-:W-:Y:S01]  /*3c20*/  ISETP.GE.AND P0, PT, R14, 0x1, PT ;  /* 0x000000010e00780c */ /* 0x000fe20003f06270 */
[----:B------:R-:W-:Y:S01]  /*3c30*/  IMAD.MOV.U32 R0, RZ, RZ, RZ ;  /* 0x000000ffff007224 */ /* 0x000fe200078e00ff */
[----:B------:R-:W-:Y:S02]  /*3c40*/  LEA.HI R16, R30, R5, RZ, 0x4 ;  /* 0x000000051e107211 */ /* 0x000fe400078f20ff */
[----:B0-----:R-:W-:Y:S02]  /*3c50*/  CS2R R2, SRZ ;  /* 0x0000000000027805 */ /* 0x001fe4000001ff00 */
[----:B------:R-:W-:Y:S02]  /*3c60*/  LOP3.LUT R18, R16, 0x3ffffff0, RZ, 0xc0, !PT ;  /* 0x3ffffff010127812 */ /* 0x000fe400078ec0ff */
[----:B------:R-:W-:-:S03]  /*3c70*/  SHF.R.S32.HI R16, RZ, 0x4, R16 ;  /* 0x00000004ff107819 */ /* 0x000fc60000011410 */
[----:B------:R-:W-:Y:S02]  /*3c80*/  IMAD.IADD R18, R5, 0x1, -R18 ;  /* 0x0000000105127824 */ /* 0x000fe400078e0a12 */
[----:B------:R-:W-:Y:S02]  /*3c90*/  IMAD.MOV.U32 R5, RZ, RZ, RZ ;  /* 0x000000ffff057224 */ /* 0x000fe400078e00ff */
[----:B------:R-:W-:Y:S01]  /*3ca0*/  IMAD.SHL.U32 R18, R18, 0x4, RZ ;  /* 0x0000000412127824 */ /* 0x000fe200078e00ff */
[----:B------:R-:W-:Y:S06]  /*3cb0*/  @!P0 BRA `(.L_x_637) ;  /* 0x0000000400988947 */ /* 0x000fec0003800000 */
        /* <DEDUP_REMOVED lines=28> */
.L_x_639:
        /* <DEDUP_REMOVED lines=37> */
.L_x_638:
        /* <DEDUP_REMOVED lines=25> */
.L_x_640:
[----:B------:R-:W-:-:S13]  /*4260*/  ISETP.GT.OR P4, PT, R13, UR5, P4 ;  /* 0x000000050d007c0c */ /* 0x000fda000a784670 */
[----:B------:R-:W-:Y:S05]  /*4270*/  @!P4 BRA `(.L_x_637) ;  /* 0x000000000028c947 */ /* 0x000fea0003800000 */
[----:B------:R-:W0:Y:S01]  /*4280*/  LDS R6, [R6] ;  /* 0x0000000006067984 */ /* 0x000e220000000800 */
[----:B------:R-:W-:Y:S01]  /*4290*/  ISETP.GE.AND P0, PT, R16, R15, PT ;  /* 0x0000000f1000720c */ /* 0x000fe20003f06270 */
[----:B------:R-:W-:-:S12]  /*42a0*/  BSSY B0, `(.L_x_641) ;  /* 0x0000003000007945 */ /* 0x000fd80003800000 */
[----:B------:R-:W-:Y:S05]  /*42b0*/  @P0 BRA `(.L_x_642) ;  /* 0x0000000000040947 */ /* 0x000fea0003800000 */
[----:B------:R1:W5:Y:S02]  /*42c0*/  LDG.E.128 R8, desc[UR8][R24.64] ;  /* 0x0000000818087981 */ /* 0x000364000c1e1d00 */
.L_x_642:
[----:B------:R-:W-:Y:S05]  /*42d0*/  BSYNC B0 ;  /* 0x0000000000007941 */ /* 0x000fea0003800000 */
.L_x_641:
[C---:B0----5:R-:W-:Y:S01]  /*42e0*/  FFMA.FTZ R5, R6.reuse, R8, R5 ;  /* 0x0000000806057223 */ /* 0x061fe20000010005 */
[C---:B------:R-:W-:Y:S01]  /*42f0*/  FFMA.FTZ R2, R6.reuse, R9, R2 ;  /* 0x0000000906027223 */ /* 0x040fe20000010002 */
[C---:B------:R-:W-:Y:S01]  /*4300*/  FFMA.FTZ R3, R6.reuse, R10, R3 ;  /* 0x0000000a06037223 */ /* 0x040fe20000010003 */
[----:B------:R-:W-:Y:S01]  /*4310*/  FFMA.FTZ R0, R6, R11, R0 ;  /* 0x0000000b06007223 */ /* 0x000fe20000010000 */
.L_x_637:
[----:B------:R-:W-:-:S04]  /*4320*/  IADD3 R16, R16, UR7, RZ ;  /* 0x0000000710107c10 */ /* 0x000fc8000fffe0ff */
[----:B------:R-:W-:-:S13]  /*4330*/  ISETP.GE.AND P0, PT, R16, R12, PT ;  /* 0x0000000c1000720c */ /* 0x000fda0003f06270 */
        /* <DEDUP_REMOVED lines=73> */
[----:B------:R-:W-:-:S04]  /*47d0*/  ULDC.64 UR4, c[0x0][0x280] ;  /* 0x0000a00000047ab9 */ /* 0x000fc80000000a00 */
[----:B------:R-:W-:Y:S02]  /*47e0*/  IADD3 R6, R19, R4, RZ ;  /* 0x0000000413067210 */ /* 0x000fe40007ffe0ff */
[----:B------:R-:W-:-:S04]  /*47f0*/  LEA R4, P0, R18, UR4, 0x1 ;  /* 0x0000000412047c11 */ /* 0x000fc8000f8008ff */
[----:B------:R-:W-:-:S05]  /*4800*/  LEA.HI.X R5, R18, UR5, R6, 0x1, P0 ;  /* 0x0000000512057c11 */ /* 0x000fca00080f0c06 */
[----:B------:R-:W-:Y:S01]  /*4810*/  STG.E.64 desc[UR8][R4.64], R2 ;  /* 0x0000000204007986 */ /* 0x000fe2000c101b08 */
[----:B------:R-:W-:Y:S05]  /*4820*/  EXIT ;  /* 0x000000000000794d */ /* 0x000fea0003800000 */
        .weak           $__internal_12_$__cuda_sm20_div_s64
        .type           $__internal_12_$__cuda_sm20_div_s64,@function
        .size           $__internal_12_$__cuda_sm20_div_s64,(.L_x_7844 - $__internal_12_$__cuda_sm20_div_s64)
$__internal_12_$__cuda_sm20_div_s64:
        /* <DEDUP_REMOVED lines=26> */
[----:B------:R-:W-:Y:S01]  /*49d0*/  IADD3 R44, P0, RZ, -R44, RZ ;  /* 0x8000002cff2c7210 */ /* 0x000fe20007f1e0ff */
[----:B------:R-:W-:Y:S02]  /*49e0*/  IMAD.MOV.U32 R45, RZ, RZ, RZ ;  /* 0x000000ffff2d7224 */ /* 0x000fe400078e00ff */
[----:B------:R-:W-:Y:S02]  /*49f0*/  IMAD R0, R25, R40, R0 ;  /* 0x0000002819007224 */ /* 0x000fe400078e0200 */
[----:B------:R-:W-:-:S04]  /*4a00*/  IMAD.HI.U32 R50, R51, R44, RZ ;  /* 0x0000002c33327227 */ /* 0x000fc800078e00ff */
[----:B------:R-:W-:-:S04]  /*4a10*/  IMAD.X R0, RZ, RZ, ~R0, P0 ;  /* 0x000000ffff007224 */ /* 0x000fc800000e0e00 */
[----:B------:R-:W-:-:S04]  /*4a20*/  IMAD.WIDE.U32 R50, P0, R51, R0, R50 ;  /* 0x0000000033327225 */ /* 0x000fc80007800032 */
[----:B------:R-:W-:-:S04]  /*4a30*/  IMAD.HI.U32 R31, R25, R0, RZ ;  /* 0x00000000191f7227 */ /* 0x000fc800078e00ff */
[----:B------:R-:W-:Y:S01]  /*4a40*/  IMAD.HI.U32 R21, P5, R25, R44, R50 ;  /* 0x0000002c19157227 */ /* 0x000fe200078a0032 */
[----:B------:R-:W-:-:S03]  /*4a50*/  IADD3.X R31, R31, R25, RZ, P0, !PT ;  /* 0x000000191f1f7210 */ /* 0x000fc600007fe4ff */
[----:B------:R-:W-:Y:S01]  /*4a60*/  IMAD R0, R25, R0, RZ ;  /* 0x0000000019007224 */ /* 0x000fe200078e02ff */
[----:B------:R-:W-:-:S04]  /*4a70*/  IADD3 R25, P0, RZ, -R20, RZ ;  /* 0x80000014ff197210 */ /* 0x000fc80007f1e0ff */
[----:B------:R-:W-:Y:S02]  /*4a80*/  IADD3 R21, P2, R0, R21, RZ ;  /* 0x0000001500157210 */ /* 0x000fe40007f5e0ff */
[----:B------:R-:W-:Y:S01]  /*4a90*/  SEL R0, R25, R20, !P1 ;  /* 0x0000001419007207 */ /* 0x000fe20004800000 */
[----:B------:R-:W-:Y:S01]  /*4aa0*/  IMAD.X R20, RZ, RZ, ~R23, P0 ;  /* 0x000000ffff147224 */ /* 0x000fe200000e0e17 */
[----:B------:R-:W-:-:S03]  /*4ab0*/  IADD3.X R31, RZ, RZ, R31, P2, P5 ;  /* 0x000000ffff1f7210 */ /* 0x000fc600017ea41f */
[----:B------:R-:W-:Y:S01]  /*4ac0*/  IMAD.HI.U32 R44, R21, R0, RZ ;  /* 0x00000000152c7227 */ /* 0x000fe200078e00ff */
[----:B------:R-:W-:-:S05]  /*4ad0*/  SEL R20, R20, R23, !P1 ;  /* 0x0000001714147207 */ /* 0x000fca0004800000 */
[----:B------:R-:W-:-:S04]  /*4ae0*/  IMAD.WIDE.U32 R44, R21, R20, R44 ;  /* 0x00000014152c7225 */ /* 0x000fc800078e002c */
[C---:B------:R-:W-:Y:S02]  /*4af0*/  IMAD R27, R31.reuse, R20, RZ ;  /* 0x000000141f1b7224 */ /* 0x040fe400078e02ff */
[----:B------:R-:W-:-:S05]  /*4b00*/  IMAD.HI.U32 R44, P2, R31, R0, R44 ;  /* 0x000000001f2c7227 */ /* 0x000fca000784002c */
[----:B------:R-:W-:-:S05]  /*4b10*/  IADD3 R27, P1, R27, R44, RZ ;  /* 0x0000002c1b1b7210 */ /* 0x000fca0007f3e0ff */
[----:B------:R-:W-:-:S04]  /*4b20*/  IMAD.WIDE.U32 R44, R27, R40, RZ ;  /* 0x000000281b2c7225 */ /* 0x000fc800078e00ff */
[----:B------:R-:W-:Y:S01]  /*4b30*/  IMAD R25, R27, R41, R45 ;  /* 0x000000291b197224 */ /* 0x000fe200078e022d */
[----:B------:R-:W-:Y:S01]  /*4b40*/  IADD3 R21, P0, -R44, R0, RZ ;  /* 0x000000002c157210 */ /* 0x000fe20007f1e1ff */
[----:B------:R-:W-:-:S04]  /*4b50*/  IMAD.HI.U32 R0, R31, R20, RZ ;  /* 0x000000141f007227 */ /* 0x000fc800078e00ff */
[----:B------:R-:W-:Y:S01]  /*4b60*/  IMAD.X R0, RZ, RZ, R0, P2 ;  /* 0x000000ffff007224 */ /* 0x000fe200010e0600 */
[----:B------:R-:W-:-:S03]  /*4b70*/  ISETP.GE.U32.AND P2, PT, R21, R40, PT ;  /* 0x000000281500720c */ /* 0x000fc60003f46070 */
[----:B------:R-:W-:-:S04]  /*4b80*/  IMAD.X R0, RZ, RZ, R0, P1 ;  /* 0x000000ffff007224 */ /* 0x000fc800008e0600 */
        /* <DEDUP_REMOVED lines=18> */
[----:B------:R-:W-:Y:S01]  /*4cb0*/  IMAD.X R0, RZ, RZ, R21, P0 ;  /* 0x000000ffff007224 */ /* 0x000fe200000e0615 */
[----:B------:R-:W-:Y:S02]  /*4cc0*/  ISETP.NE.U32.AND P0, PT, R24, RZ, PT ;  /* 0x000000ff1800720c */ /* 0x000fe40003f05070 */
[----:B------:R-:W-:Y:S02]  /*4cd0*/  ISETP.GE.AND P2, PT, R20, RZ, PT ;  /* 0x000000ff1400720c */ /* 0x000fe40003f46270 */
[----:B------:R-:W-:-:S02]  /*4ce0*/  SEL R21, R0, R21, P1 ;  /* 0x0000001500157207 */ /* 0x000fc40000800000 */
[----:B------:R-:W-:Y:S02]  /*4cf0*/  IADD3 R0, P1, RZ, -R25, RZ ;  /* 0x80000019ff007210 */ /* 0x000fe40007f3e0ff */
[----:B------:R-:W-:Y:S02]  /*4d00*/  ISETP.NE.AND.EX P0, PT, R5, RZ, PT, P0 ;  /* 0x000000ff0500720c */ /* 0x000fe40003f05300 */
[----:B------:R-:W-:Y:S02]  /*4d10*/  IADD3.X R20, RZ, ~R21, RZ, P1, !PT ;  /* 0x80000015ff147210 */ /* 0x000fe40000ffe4ff */
[----:B------:R-:W-:Y:S02]  /*4d20*/  SEL R0, R0, R25, !P2 ;  /* 0x0000001900007207 */ /* 0x000fe40005000000 */
[----:B------:R-:W-:Y:S02]  /*4d30*/  SEL R20, R20, R21, !P2 ;  /* 0x0000001514147207 */ /* 0x000fe40005000000 */
[----:B------:R-:W-:-:S02]  /*4d40*/  SEL R0, R0, 0xffffffff, P0 ;  /* 0xffffffff00007807 */ /* 0x000fc40000000000 */
[----:B------:R-:W-:Y:S01]  /*4d50*/  SEL R21, R20, 0xffffffff, P0 ;  /* 0xffffffff14157807 */ /* 0x000fe20000000000 */
[----:B------:R-:W-:Y:S06]  /*4d60*/  RET.REL.NODEC R40 `(_ZN5flash32flash_fwd_splitkv_combine_kernelI23Flash_fwd_kernel_traitsILi64ELi64ELi256ELi4ELb0ELb0EN7cutlass6half_tE19Flash_kernel_traitsILi64ELi64ELi256ELi4ES3_EELi8ELi2ELb1EEEvNS_16Flash_fwd_paramsE) ;  /* 0xffffffb028a47950 */ /* 0x000fec0003c3ffff */
.L_x_643:
        /* <DEDUP_REMOVED lines=9> */
.L_x_7844:


//--------------------- .text._ZN5flash32flash_fwd_splitkv_combine_kernelI23Flash_fwd_kernel_traitsILi64ELi64ELi256ELi4ELb0ELb0EN7cutlass6half_tE19Flash_kernel_traitsILi64ELi64ELi256ELi4ES3_EELi8ELi1ELb1EEEvNS_16Flash_fwd_paramsE --------------------------
	.section	.text._ZN5flash32flash_fwd_splitkv_combine_kernelI23Flash_fwd_kernel_traitsILi64ELi64ELi256ELi4ELb0ELb0EN7cutlass6half_tE19Flash_kernel_traitsILi64ELi64ELi256ELi4ES3_EELi8ELi1ELb1EEEvNS_16Flash_fwd_paramsE,"ax",@progbits
	.align	128
        .global         _ZN5flash32flash_fwd_splitkv_combine_kernelI23Flash_fwd_kernel_traitsILi64ELi64ELi256ELi4ELb0ELb0EN7cutlass6half_tE19Flash_kernel_traitsILi64ELi64ELi256ELi4ES3_EELi8ELi1ELb1EEEvNS_16Flash_fwd_paramsE
        .type           _ZN5flash32flash_fwd_splitkv_combine_kernelI23Flash_fwd_kernel_traitsILi64ELi64ELi256ELi4ELb0ELb0EN7cutlass6half_tE19Flash_kernel_traitsILi64ELi64ELi256ELi4ES3_EELi8ELi1ELb1EEEvNS_16Flash_fwd_paramsE,@function
        .size           _ZN5flash32flash_fwd_splitkv_combine_kernelI23Flash_fwd_kernel_traitsILi64ELi64ELi256ELi4ELb0ELb0EN7cutlass6half_tE19Flash_kernel_traitsILi64ELi64ELi256ELi4ES3_EELi8ELi1ELb1EEEvNS_16Flash_fwd_paramsE,(.L_x_7845 - _ZN5flash32flash_fwd_splitkv_combine_kernelI23Flash_fwd_kernel_traitsILi64ELi64ELi256ELi4ELb0ELb0EN7cutlass6half_tE19Flash_kernel_traitsILi64ELi64ELi256ELi4ES3_EELi8ELi1ELb1EEEvNS_16Flash_fwd_paramsE)
        .other          _ZN5flash32flash_fwd_splitkv_combine_kernelI23Flash_fwd_kernel_traitsILi64ELi64ELi256ELi4ELb0ELb0EN7cutlass6half_tE19Flash_kernel_traitsILi64ELi64ELi256ELi4ES3_EELi8ELi1ELb1EEEvNS_16Flash_fwd_paramsE,@"STO_CUDA_ENTRY STV_DEFAULT"
_ZN5flash32flash_fwd_splitkv_combine_kernelI23Flash_fwd_kernel_traitsILi64ELi64ELi256ELi4ELb0ELb0EN7cutlass6half_tE19Flash_kernel_traitsILi64ELi64ELi256ELi4ES3_EELi8ELi1ELb1EEEvNS_16Flash_fwd_paramsE:
.text._ZN5flash32flash_fwd_splitkv_combine_kernelI23Flash_fwd_kernel_traitsILi64ELi64ELi256ELi4ELb0ELb0EN7cutlass6half_tE19Flash_kernel_traitsILi64ELi64ELi256ELi4ES3_EELi8ELi1ELb1EEEvNS_16Flash_fwd_paramsE:
        /* <DEDUP_REMOVED lines=23> */
[----:B------:R-:W-:Y:S05]  /*0170*/  CALL.REL.NOINC `($__internal_13_$__cuda_sm20_div_s64) ;  /* 0x0000004400ec7944 */ /* 0x000fea0003c00000 */
[----:B------:R-:W-:Y:S02]  /*0180*/  MOV R8, R0 ;  /* 0x0000000000087202 */ /* 0x000fe40000000f00 */
[----:B------:R-:W-:Y:S01]  /*0190*/  MOV R9, R23 ;  /* 0x0000001700097202 */ /* 0x000fe20000000f00 */
[----:B------:R-:W-:Y:S06]  /*01a0*/  BRA `(.L_x_645) ;  /* 0x00000000004c7947 */ /* 0x000fec0003800000 */
.L_x_644:
        /* <DEDUP_REMOVED lines=19> */
.L_x_645:
        /* <DEDUP_REMOVED lines=13> */
[----:B------:R-:W-:Y:S05]  /*03b0*/  CALL.REL.NOINC `($__internal_13_$__cuda_sm20_div_s64) ;  /* 0x00000044005c7944 */ /* 0x000fea0003c00000 */
[----:B------:R-:W-:Y:S02]  /*03c0*/  MOV R10, R0 ;  /* 0x00000000000a7202 */ /* 0x000fe40000000f00 */
[----:B------:R-:W-:Y:S01]  /*03d0*/  MOV R11, R23 ;  /* 0x00000017000b7202 */ /* 0x000fe20000000f00 */
[----:B------:R-:W-:Y:S05]  /*03e0*/  BRA `(.L_x_648) ;  /* 0x00000000004c7947 */ /* 0x000fea0003800000 */
.L_x_647:
        /* <DEDUP_REMOVED lines=19> */
.L_x_648:
[----:B------:R-:W-:Y:S05]  /*0520*/  BSYNC B0 ;  /* 0x0000000000007941 */ /* 0x000fea0003800000 */
.L_x_646:
        /* <DEDUP_REMOVED lines=44> */
[----:B------:R-:W-:Y:S05]  /*07f0*/  BRA `(.L_x_651) ;  /* 0x00000000004c7947 */ /* 0x000fea0003800000 */
.L_x_650:
        /* <DEDUP_REMOVED lines=19> */
.L_x_651:
[----:B------:R-:W-:Y:S05]  /*0930*/  BSYNC B0 ;  /* 0x0000000000007941 */ /* 0x000fea0003800000 */
.L_x_649:
        /* <DEDUP_REMOVED lines=78> */
.L_x_653:
        /* <DEDUP_REMOVED lines=19> */
.L_x_654:
[----:B------:R-:W-:Y:S05]  /*0f50*/  BSYNC B0 ;  /* 0x0000000000007941 */ /* 0x000fea0003800000 */
.L_x_652:
        /* <DEDUP_REMOVED lines=43> */
.L_x_656:
        /* <DEDUP_REMOVED lines=20> */
.L_x_657:
[----:B------:R-:W-:Y:S05]  /*1350*/  BSYNC B0 ;  /* 0x0000000000007941 */ /* 0x000fea0003800000 */
.L_x_655:
        /* <DEDUP_REMOVED lines=72> */
.L_x_659:
[----:B------:R-:W-:Y:S05]  /*17e0*/  BSYNC B0 ;  /* 0x0000000000007941 */ /* 0x000fea0003800000 */
.L_x_658:
        /* <DEDUP_REMOVED lines=16> */
.L_x_661:
[----:B------:R-:W-:Y:S05]  /*18f0*/  BSYNC B0 ;  /* 0x0000000000007941 */ /* 0x000fea0003800000 */
.L_x_660:
        /* <DEDUP_REMOVED lines=141> */
.L_x_666:
        /* <DEDUP_REMOVED lines=23> */
.L_x_667:
[----:B------:R-:W-:Y:S05]  /*2340*/  BSYNC B0 ;  /* 0x0000000000007941 */ /* 0x000fea0003800000 */
.L_x_665:
        /* <DEDUP_REMOVED lines=22> */
.L_x_669:
        /* <DEDUP_REMOVED lines=22> */
.L_x_670:
[----:B------:R-:W-:Y:S05]  /*2610*/  BSYNC B0 ;  /* 0x0000000000007941 */ /* 0x000fea0003800000 */
.L_x_668:
        /* <DEDUP_REMOVED lines=22> */
.L_x_672:
        /* <DEDUP_REMOVED lines=22> */
.L_x_673:
[----:B------:R-:W-:Y:S05]  /*28e0*/  BSYNC B0 ;  /* 0x0000000000007941 */ /* 0x000fea0003800000 */
.L_x_671:
        /* <DEDUP_REMOVED lines=33> */
[----:B------:R-:W-:Y:S05]  /*2b00*/  CALL.REL.NOINC `($__internal_13_$__cuda_sm20_div_s64) ;  /* 0x0000001c00887944 */ /* 0x000fea0003c00000 */
        /* <DEDUP_REMOVED lines=11> */
.L_x_675:
        /* <DEDUP_REMOVED lines=23> */
.L_x_676:
[----:B------:R-:W-:Y:S05]  /*2d30*/  BSYNC B0 ;  /* 0x0000000000007941 */ /* 0x000fea0003800000 */
.L_x_674:
        /* <DEDUP_REMOVED lines=20> */
.L_x_678:
        /* <DEDUP_REMOVED lines=23> */
.L_x_679:
[----:B------:R-:W-:Y:S05]  /*2ff0*/  BSYNC B0 ;  /* 0x0000000000007941 */ /* 0x000fea0003800000 */
.L_x_677:
        /* <DEDUP_REMOVED lines=19> */
.L_x_681:
        /* <DEDUP_REMOVED lines=23> */
.L_x_682:
[----:B------:R-:W-:Y:S05]  /*32a0*/  BSYNC B0 ;  /* 0x0000000000007941 */ /* 0x000fea0003800000 */
.L_x_680:
        /* <DEDUP_REMOVED lines=26> */
[----:B------:R-:W-:Y:S05]  /*3450*/  CALL.REL.NOINC `($__internal_13_$__cuda_sm20_div_s64) ;  /* 0x0000001400347944 */ /* 0x000fea0003c00000 */
        /* <DEDUP_REMOVED lines=12> */
.L_x_684:
        /* <DEDUP_REMOVED lines=23> */
.L_x_685:
[----:B------:R-:W-:Y:S05]  /*3690*/  BSYNC B0 ;  /* 0x0000000000007941 */ /* 0x000fea0003800000 */
.L_x_683:
        /* <DEDUP_REMOVED lines=28> */
.L_x_687:
        /* <DEDUP_REMOVED lines=23> */
.L_x_688:
[----:B------:R-:W-:Y:S05]  /*39d0*/  BSYNC B0 ;  /* 0x0000000000007941 */ /* 0x000fea0003800000 */
.L_x_686:
        /* <DEDUP_REMOVED lines=21> */
.L_x_664:
[----:B------:R-:W-:Y:S02]  /*3b30*/  ULDC.64 UR4, c[0x0][0x2b0] ;  /* 0x0000ac0000047ab9 */ /* 0x000fe40000000a00 */
[----:B------:R-:W-:-:S04]  /*3b40*/  LEA R2, P0, R38, UR4, 0x2 ;  /* 0x0000000426027c11 */ /* 0x000fc8000f8010ff */
[----:B------:R-:W-:-:S05]  /*3b50*/  LEA.HI.X R3, R38, UR5, R39, 0x2, P0 ;  /* 0x0000000526037c11 */ /* 0x000fca00080f1427 */
[----:B------:R0:W-:Y:S04]  /*3b60*/  STG.E desc[UR8][R2.64], R29 ;  /* 0x0000001d02007986 */ /* 0x0001e8000c101908 */
.L_x_663:
[----:B------:R-:W-:Y:S05]  /*3b70*/  BSYNC B1 ;  /* 0x0000000000017941 */ /* 0x000fea0003800000 */
.L_x_662:
[----:B------:R-:W2:Y:S01]  /*3b80*/  LDC R14, c[0x0][0x3c4] ;  /* 0x0000f100ff0e7b82 */ /* 0x000ea20000000800 */
[----:B0-----:R-:W-:Y:S01]  /*3b90*/  LEA.HI R3, R26, R26, RZ, 0x1 ;  /* 0x0000001a1a037211 */ /* 0x001fe200078f08ff */
[----:B------:R-:W-:Y:S03]  /*3ba0*/  BSSY B0, `(.L_x_689) ;  /* 0x0000010000007945 */ /* 0x000fe60003800000 */
[----:B------:R-:W-:-:S05]  /*3bb0*/  LOP3.LUT R2, R3, 0xfffffffe, RZ, 0xc0, !PT ;  /* 0xfffffffe03027812 */ /* 0x000fca00078ec0ff */
[----:B------:R-:W-:-:S05]  /*3bc0*/  IMAD.IADD R2, R26, 0x1, -R2 ;  /* 0x000000011a027824 */ /* 0x000fca00078e0a02 */
[----:B--2---:R-:W-:-:S13]  /*3bd0*/  ISETP.GE.OR P3, PT, R2, R14, P3 ;  /* 0x0000000e0200720c */ /* 0x004fda0001f66670 */
        /* <DEDUP_REMOVED lines=12> */
.L_x_690:
[----:B------:R-:W-:Y:S05]  /*3ca0*/  BSYNC B0 ;  /* 0x0000000000007941 */ /* 0x000fea0003800000 */
.L_x_689:
[----:B------:R-:W-:Y:S01]  /*3cb0*/  BAR.SYNC.DEFER_BLOCKING 0x0 ;  /* 0x0000000000007b1d */ /* 0x000fe20000010000 */
[----:B------:R-:W-:Y:S01]  /*3cc0*/  ISETP.GE.AND P0, PT, R14, 0x1, PT ;  /* 0x000000010e00780c */ /* 0x000fe20003f06270 */
[----:B0-----:R-:W-:Y:S01]  /*3cd0*/  IMAD.MOV.U32 R0, RZ, RZ, RZ ;  /* 0x000000ffff007224 */ /* 0x001fe200078e00ff */
[----:B------:R-:W-:Y:S02]  /*3ce0*/  LEA.HI R16, R31, R26, RZ, 0x4 ;  /* 0x0000001a1f107211 */ /* 0x000fe400078f20ff */
[----:B------:R-:W-:Y:S01]  /*3cf0*/  CS2R R2, SRZ ;  /* 0x0000000000027805 */ /* 0x000fe2000001ff00 */
[----:B------:R-:W-:Y:S01]  /*3d00*/  IMAD.MOV.U32 R4, RZ, RZ, RZ ;  /* 0x000000ffff047224 */ /* 0x000fe200078e00ff */
[----:B------:R-:W-:Y:S02]  /*3d10*/  LOP3.LUT R18, R16, 0x3ffffff0, RZ, 0xc0, !PT ;  /* 0x3ffffff010127812 */ /* 0x000fe400078ec0ff */
[----:B------:R-:W-:-:S03]  /*3d20*/  SHF.R.S32.HI R16, RZ, 0x4, R16 ;  /* 0x00000004ff107819 */ /* 0x000fc60000011410 */
[----:B------:R-:W-:-:S04]  /*3d30*/  IMAD.IADD R18, R26, 0x1, -R18 ;  /* 0x000000011a127824 */ /* 0x000fc800078e0a12 */
        /* <DEDUP_REMOVED lines=13> */
[----:B-1----:R-:W-:-:S02]  /*3e10*/  CS2R R8, SRZ ;  /* 0x0000000000087805 */ /* 0x002fc4000001ff00 */
        /* <DEDUP_REMOVED lines=16> */
.L_x_693:
[----:B------:R-:W0:Y:S01]  /*3f20*/  LDS R5, [R6] ;  /* 0x0000000006057984 */ /* 0x000e220000000800 */
[-C--:B------:R-:W-:Y:S01]  /*3f30*/  @!P3 MOV R24, R17.reuse ;  /* 0x000000110018b202 */ /* 0x080fe20000000f00 */
[----:B------:R-:W-:Y:S01]  /*3f40*/  UIADD3 UR5, UR5, 0x4, URZ ;  /* 0x0000000405057890 */ /* 0x000fe2000fffe03f */
[-C--:B------:R-:W-:Y:S05]  /*3f50*/  @!P3 MOV R25, R22.reuse ;  /* 0x000000160019b202 */ /* 0x080fea0000000f00 */
[----:B------:R1:W0:Y:S01]  /*3f60*/  @!P3 LDG.E.128 R8, desc[UR8][R24.64] ;  /* 0x000000081808b981 */ /* 0x000222000c1e1d00 */
[----:B------:R-:W-:Y:S02]  /*3f70*/  PLOP3.LUT P3, PT, P0, PT, PT, 0x80, 0x0 ;  /* 0x000000000000781c */ /* 0x000fe4000076f070 */
[----:B------:R-:W-:Y:S02]  /*3f80*/  ISETP.LE.AND P2, PT, R14, UR5, PT ;  /* 0x000000050e007c0c */ /* 0x000fe4000bf43270 */
[C---:B-1----:R-:W-:Y:S04]  /*3f90*/  IADD3 R24, P1, R20.reuse, R17, RZ ;  /* 0x0000001114187210 */ /* 0x042fe80007f3e0ff */
[C---:B------:R-:W-:Y:S02]  /*3fa0*/  IADD3.X R25, R21.reuse, R22, RZ, P1, !PT ;  /* 0x0000001615197210 */ /* 0x040fe40000ffe4ff */
[C---:B------:R-:W-:Y:S04]  /*3fb0*/  IADD3 R22, P1, R20.reuse, R24, RZ ;  /* 0x0000001814167210 */ /* 0x040fe80007f3e0ff */
[----:B------:R-:W-:Y:S01]  /*3fc0*/  IADD3.X R23, R21, R25, RZ, P1, !PT ;  /* 0x0000001915177210 */ /* 0x000fe20000ffe4ff */
[C---:B0-----:R-:W-:Y:S01]  /*3fd0*/  FFMA.FTZ R4, R5.reuse, R8, R4 ;  /* 0x0000000805047223 */ /* 0x041fe20000010004 */
[C---:B------:R-:W-:Y:S01]  /*3fe0*/  FFMA.FTZ R3, R5.reuse, R9, R3 ;  /* 0x0000000905037223 */ /* 0x040fe20000010003 */
[C---:B------:R-:W-:Y:S01]  /*3ff0*/  FFMA.FTZ R2, R5.reuse, R10, R2 ;  /* 0x0000000a05027223 */ /* 0x040fe20000010002 */
[----:B------:R-:W-:Y:S02]  /*4000*/  FFMA.FTZ R0, R5, R11, R0 ;  /* 0x0000000b05007223 */ /* 0x000fe40000010000 */
[----:B------:R-:W0:Y:S04]  /*4010*/  LDS R5, [R6+0x24] ;  /* 0x0000240006057984 */ /* 0x000e280000000800 */
[----:B------:R-:W0:Y:S02]  /*4020*/  @!P3 LDG.E.128 R8, desc[UR8][R24.64] ;  /* 0x000000081808b981 */ /* 0x000e24000c1e1d00 */
[C---:B0-----:R-:W-:Y:S01]  /*4030*/  FFMA.FTZ R4, R5.reuse, R8, R4 ;  /* 0x0000000805047223 */ /* 0x041fe20000010004 */
[C---:B------:R-:W-:Y:S01]  /*4040*/  FFMA.FTZ R3, R5.reuse, R9, R3 ;  /* 0x0000000905037223 */ /* 0x040fe20000010003 */
[C---:B------:R-:W-:Y:S01]  /*4050*/  FFMA.FTZ R2, R5.reuse, R10, R2 ;  /* 0x0000000a05027223 */ /* 0x040fe20000010002 */
[----:B------:R-:W-:Y:S02]  /*4060*/  FFMA.FTZ R0, R5, R11, R0 ;  /* 0x0000000b05007223 */ /* 0x000fe40000010000 */
[----:B------:R-:W0:Y:S04]  /*4070*/  LDS R5, [R6+0x48] ;  /* 0x0000480006057984 */ /* 0x000e280000000800 */
[----:B------:R1:W0:Y:S02]  /*4080*/  @!P3 LDG.E.128 R8, desc[UR8][R22.64] ;  /* 0x000000081608b981 */ /* 0x000224000c1e1d00 */
[C---:B-1----:R-:W-:Y:S04]  /*4090*/  IADD3 R22, P1, R20.reuse, R22, RZ ;  /* 0x0000001614167210 */ /* 0x042fe80007f3e0ff */
[----:B------:R-:W-:Y:S02]  /*40a0*/  IADD3.X R23, R21, R23, RZ, P1, !PT ;  /* 0x0000001715177210 */ /* 0x000fe40000ffe4ff */
[----:B------:R-:W-:Y:S01]  /*40b0*/  IADD3 R17, P1, R20, R22, RZ ;  /* 0x0000001614117210 */ /* 0x000fe20007f3e0ff */
[C---:B0-----:R-:W-:Y:S01]  /*40c0*/  FFMA.FTZ R4, R5.reuse, R8, R4 ;  /* 0x0000000805047223 */ /* 0x041fe20000010004 */
[C---:B------:R-:W-:Y:S01]  /*40d0*/  FFMA.FTZ R3, R5.reuse, R9, R3 ;  /* 0x0000000905037223 */ /* 0x040fe20000010003 */
[C---:B------:R-:W-:Y:S01]  /*40e0*/  FFMA.FTZ R2, R5.reuse, R10, R2 ;  /* 0x0000000a05027223 */ /* 0x040fe20000010002 */
[----:B------:R-:W-:Y:S02]  /*40f0*/  FFMA.FTZ R0, R5, R11, R0 ;  /* 0x0000000b05007223 */ /* 0x000fe40000010000 */
[----:B------:R0:W1:Y:S04]  /*4100*/  LDS R5, [R6+0x6c] ;  /* 0x00006c0006057984 */ /* 0x0000680000000800 */
[----:B------:R3:W1:Y:S01]  /*4110*/  @!P3 LDG.E.128 R8, desc[UR8][R22.64] ;  /* 0x000000081608b981 */ /* 0x000662000c1e1d00 */
[----:B0-----:R-:W-:Y:S02]  /*4120*/  IADD3 R6, R6, 0x90, RZ ;  /* 0x0000009006067810 */ /* 0x001fe40007ffe0ff */
[----:B---3--:R-:W-:Y:S01]  /*4130*/  IADD3.X R22, R21, R23, RZ, P1, !PT ;  /* 0x0000001715167210 */ /* 0x008fe20000ffe4ff */
[C---:B-1----:R-:W-:Y:S01]  /*4140*/  FFMA.FTZ R4, R5.reuse, R8, R4 ;  /* 0x0000000805047223 */ /* 0x042fe20000010004 */
[C---:B------:R-:W-:Y:S01]  /*4150*/  FFMA.FTZ R3, R5.reuse, R9, R3 ;  /* 0x0000000905037223 */ /* 0x040fe20000010003 */
[C---:B------:R-:W-:Y:S01]  /*4160*/  FFMA.FTZ R2, R5.reuse, R10, R2 ;  /* 0x0000000a05027223 */ /* 0x040fe20000010002 */
[----:B------:R-:W-:Y:S01]  /*4170*/  FFMA.FTZ R0, R5, R11, R0 ;  /* 0x0000000b05007223 */ /* 0x000fe20000010000 */
[----:B------:R-:W-:Y:S09]  /*4180*/  @!P2 BRA `(.L_x_693) ;  /* 0xfffffffc0064a947 */ /* 0x000ff2000383ffff */
.L_x_692:
[----:B--2---:R-:W-:-:S04]  /*4190*/  IADD3 R5, R13, -UR5, RZ ;  /* 0x800000050d057c10 */ /* 0x004fc8000fffe0ff */
[----:B------:R-:W-:-:S13]  /*41a0*/  ISETP.GT.AND P0, PT, R5, 0x1, PT ;  /* 0x000000010500780c */ /* 0x000fda0003f04270 */
[----:B------:R-:W-:Y:S05]  /*41b0*/  @!P0 BRA `(.L_x_694) ;  /* 0x0000000000608947 */ /* 0x000fea0003800000 */
[----:B------:R-:W-:Y:S01]  /*41c0*/  ISETP.GE.AND P0, PT, R16, R15, PT ;  /* 0x0000000f1000720c */ /* 0x000fe20003f06270 */
[----:B------:R-:W0:-:S12]  /*41d0*/  LDS R5, [R6] ;  /* 0x0000000006057984 */ /* 0x000e180000000800 */
[----:B------:R-:W-:Y:S02]  /*41e0*/  @!P0 MOV R24, R17 ;  /* 0x0000001100188202 */ /* 0x000fe40000000f00 */
[----:B------:R-:W-:-:S05]  /*41f0*/  @!P0 MOV R25, R22 ;  /* 0x0000001600198202 */ /* 0x000fca0000000f00 */
[----:B------:R1:W0:Y:S02]  /*4200*/  @!P0 LDG.E.128 R8, desc[UR8][R24.64] ;  /* 0x0000000818088981 */ /* 0x000224000c1e1d00 */
[----:B-1----:R-:W-:-:S04]  /*4210*/  IADD3 R24, P1, R20, R17, RZ ;  /* 0x0000001114187210 */ /* 0x002fc80007f3e0ff */
        /* <DEDUP_REMOVED lines=8> */
[----:B------:R-:W-:Y:S01]  /*42a0*/  PLOP3.LUT P4, PT, PT, PT, PT, 0x8, 0x0 ;  /* 0x000000000000781c */ /* 0x000fe20003f8e170 */
[----:B------:R0:W2:Y:S01]  /*42b0*/  LDS R5, [R6+0x24] ;  /* 0x0000240006057984 */ /* 0x0000a20000000800 */
[----:B------:R-:W-:Y:S01]  /*42c0*/  IADD3.X R22, R21, R25, RZ, P0, !PT ;  /* 0x0000001915167210 */ /* 0x000fe200007fe4ff */
[----:B------:R-:W-:Y:S01]  /*42d0*/  UIADD3 UR5, UR5, 0x1, URZ ;  /* 0x0000000105057890 */ /* 0x000fe2000fffe03f */
[----:B0-----:R-:W-:-:S04]  /*42e0*/  IADD3 R6, R6, 0x24, RZ ;  /* 0x0000002406067810 */ /* 0x001fc80007ffe0ff */
[----:B------:R-:W-:Y:S01]  /*42f0*/  IADD3 R6, R6, 0x24, RZ ;  /* 0x0000002406067810 */ /* 0x000fe20007ffe0ff */
[-C--:B--2---:R-:W-:Y:S01]  /*4300*/  FFMA.FTZ R4, R8, R5.reuse, R4 ;  /* 0x0000000508047223 */ /* 0x084fe20000010004 */
[-C--:B------:R-:W-:Y:S01]  /*4310*/  FFMA.FTZ R3, R9, R5.reuse, R3 ;  /* 0x0000000509037223 */ /* 0x080fe20000010003 */
[-C--:B------:R-:W-:Y:S01]  /*4320*/  FFMA.FTZ R2, R10, R5.reuse, R2 ;  /* 0x000000050a027223 */ /* 0x080fe20000010002 */
[----:B------:R-:W-:-:S07]  /*4330*/  FFMA.FTZ R0, R11, R5, R0 ;  /* 0x000000050b007223 */ /* 0x000fce0000010000 */
.L_x_694:
[----:B------:R-:W-:Y:S01]  /*4340*/  ISETP.GT.OR P4, PT, R13, UR5, P4 ;  /* 0x000000050d007c0c */ /* 0x000fe2000a784670 */
[----:B------:R-:W-:Y:S01]  /*4350*/  IMAD.MOV.U32 R23, RZ, RZ, R22 ;  /* 0x000000ffff177224 */ /* 0x000fe200078e0016 */
[----:B------:R-:W-:-:S11]  /*4360*/  MOV R22, R17 ;  /* 0x0000001100167202 */ /* 0x000fd60000000f00 */
[----:B------:R-:W-:Y:S05]  /*4370*/  @!P4 BRA `(.L_x_691) ;  /* 0x000000000028c947 */ /* 0x000fea0003800000 */
[----:B------:R-:W0:Y:S01]  /*4380*/  LDS R6, [R6] ;  /* 0x0000000006067984 */ /* 0x000e220000000800 */
[----:B------:R-:W-:Y:S01]  /*4390*/  ISETP.GE.AND P0, PT, R16, R15, PT ;  /* 0x0000000f1000720c */ /* 0x000fe20003f06270 */
[----:B------:R-:W-:-:S12]  /*43a0*/  BSSY B0, `(.L_x_695) ;  /* 0x0000003000007945 */ /* 0x000fd80003800000 */
[----:B------:R-:W-:Y:S05]  /*43b0*/  @P0 BRA `(.L_x_696) ;  /* 0x0000000000040947 */ /* 0x000fea0003800000 */
[----:B------:R1:W5:Y:S02]  /*43c0*/  LDG.E.128 R8, desc[UR8][R22.64] ;  /* 0x0000000816087981 */ /* 0x000364000c1e1d00 */
.L_x_696:
[----:B------:R-:W-:Y:S05]  /*43d0*/  BSYNC B0 ;  /* 0x0000000000007941 */ /* 0x000fea0003800000 */
.L_x_695:
[C---:B0----5:R-:W-:Y:S01]  /*43e0*/  FFMA.FTZ R4, R6.reuse, R8, R4 ;  /* 0x0000000806047223 */ /* 0x061fe20000010004 */
[C---:B------:R-:W-:Y:S01]  /*43f0*/  FFMA.FTZ R3, R6.reuse, R9, R3 ;  /* 0x0000000906037223 */ /* 0x040fe20000010003 */
[C---:B------:R-:W-:Y:S01]  /*4400*/  FFMA.FTZ R2, R6.reuse, R10, R2 ;  /* 0x0000000a06027223 */ /* 0x040fe20000010002 */
[----:B------:R-:W-:Y:S01]  /*4410*/  FFMA.FTZ R0, R6, R11, R0 ;  /* 0x0000000b06007223 */ /* 0x000fe20000010000 */
.L_x_691:
        /* <DEDUP_REMOVED lines=11> */
[----:B------:R-:W-:-:S02]  /*44d0*/  IMAD.MOV R10, RZ, RZ, -R10 ;  /* 0x000000ffff0a7224 */ /* 0x000fc400078e0a0a */
        /* <DEDUP_REMOVED lines=69> */
        .weak           $__internal_13_$__cuda_sm20_div_s64
        .type           $__internal_13_$__cuda_sm20_div_s64,@function
        .size           $__internal_13_$__cuda_sm20_div_s64,(.L_x_7845 - $__internal_13_$__cuda_sm20_div_s64)
$__internal_13_$__cuda_sm20_div_s64:
        /* <DEDUP_REMOVED lines=83> */
[----:B------:R-:W-:Y:S06]  /*4e60*/  RET.REL.NODEC R20 `(_ZN5flash32flash_fwd_splitkv_combine_kernelI23Flash_fwd_kernel_traitsILi64ELi64ELi256ELi4ELb0ELb0EN7cutlass6half_tE19Flash_kernel_traitsILi64ELi64ELi256ELi4ES3_EELi8ELi1ELb1EEEvNS_16Flash_fwd_paramsE) ;  /* 0xffffffb014647950 */ /* 0x000fec0003c3ffff */
.L_x_697:
        /* <DEDUP_REMOVED lines=9> */
.L_x_7845:


//--------------------- .text._ZN5flash24flash_fwd_splitkv_kernelI23Flash_fwd_kernel_traitsILi64ELi64ELi256ELi4ELb0ELb0EN7cutlass6half_tE19Flash_kernel_traitsILi64ELi64ELi256ELi4ES3_EELb1ELb0ELb0ELb0ELb0ELb0ELb0ELb0EEEvNS_16Flash_fwd_paramsE --------------------------
	.section	.text._ZN5flash24flash_fwd_splitkv_kernelI23Flash_fwd_kernel_traitsILi64ELi64ELi256ELi4ELb0ELb0EN7cutlass6half_tE19Flash_kernel_traitsILi64ELi64ELi256ELi4ES3_EELb1ELb0ELb0ELb0ELb0ELb0ELb0ELb0EEEvNS_16Flash_fwd_paramsE,"ax",@progbits
	.align	128
        .global         _ZN5flash24flash_fwd_splitkv_kernelI23Flash_fwd_kernel_traitsILi64ELi64ELi256ELi4ELb0ELb0EN7cutlass6half_tE19Flash_kernel_traitsILi64ELi64ELi256ELi4ES3_EELb1ELb0ELb0ELb0ELb0ELb0ELb0ELb0EEEvNS_16Flash_fwd_paramsE
        .type           _ZN5flash24flash_fwd_splitkv_kernelI23Flash_fwd_kernel_traitsILi64ELi64ELi256ELi4ELb0ELb0EN7cutlass6half_tE19Flash_kernel_traitsILi64ELi64ELi256ELi4ES3_EELb1ELb0ELb0ELb0ELb0ELb0ELb0ELb0EEEvNS_16Flash_fwd_paramsE,@function
        .size           _ZN5flash24flash_fwd_splitkv_kernelI23Flash_fwd_kernel_traitsILi64ELi64ELi256ELi4ELb0ELb0EN7cutlass6half_tE19Flash_kernel_traitsILi64ELi64ELi256ELi4ES3_EELb1ELb0ELb0ELb0ELb0ELb0ELb0ELb0EEEvNS_16Flash_fwd_paramsE,(.L_x_7882 - _ZN5flash24flash_fwd_splitkv_kernelI23Flash_fwd_kernel_traitsILi64ELi64ELi256ELi4ELb0ELb0EN7cutlass6half_tE19Flash_kernel_traitsILi64ELi64ELi256ELi4ES3_EELb1ELb0ELb0ELb0ELb0ELb0ELb0ELb0EEEvNS_16Flash_fwd_paramsE)
        .other          _ZN5flash24flash_fwd_splitkv_kernelI23Flash_fwd_kernel_traitsILi64ELi64ELi256ELi4ELb0ELb0EN7cutlass6half_tE19Flash_kernel_traitsILi64ELi64ELi256ELi4ES3_EELb1ELb0ELb0ELb0ELb0ELb0ELb0ELb0EEEvNS_16Flash_fwd_paramsE,@"STO_CUDA_ENTRY STV_DEFAULT"
_ZN5flash24flash_fwd_splitkv_kernelI23Flash_fwd_kernel_traitsILi64ELi64ELi256ELi4ELb0ELb0EN7cutlass6half_tE19Flash_kernel_traitsILi64ELi64ELi256ELi4ES3_EELb1ELb0ELb0ELb0ELb0ELb0ELb0ELb0EEEvNS_16Flash_fwd_paramsE:
.text._ZN5flash24flash_fwd_splitkv_kernelI23Flash_fwd_kernel_traitsILi64ELi64ELi256ELi4ELb0ELb0EN7cutlass6half_tE19Flash_kernel_traitsILi64ELi64ELi256ELi4ES3_EELb1ELb0ELb0ELb0ELb0ELb0ELb0ELb0EEEvNS_16Flash_fwd_paramsE:
[----:B------:R-:W1:Y:S08]  /*0000*/  LDC R1, c[0x0][0x28] ;  /* 0x00000a00ff017b82 */ /* 0x000e700000000800 */
[----:B------:R-:W2:Y:S01]  /*0010*/  S2UR UR27, SR_CTAID.Y ;  /* 0x00000000001b79c3 */ /* 0x000ea20000002600 */
[----:B------:R-:W-:Y:S01]  /*0020*/  ULDC.64 UR4, c[0x0][0x300] ;  /* 0x0000c00000047ab9 */ /* 0x000fe20000000a00 */
[----:B------:R-:W-:Y:S01]  /*0030*/  ULDC.64 UR6, c[0x0][0x2f0] ;  /* 0x0000bc0000067ab9 */ /* 0x000fe20000000a00 */
[----:B------:R-:W-:Y:S01]  /*0040*/  UISETP.NE.U32.AND UP1, UPT, UR4, URZ, UPT ;  /* 0x0000003f0400728c */ /* 0x000fe2000bf25070 */
[----:B-1----:R-:W-:Y:S01]  /*0050*/  VIADD R1, R1, 0xffffffd0 ;  /* 0xffffffd001017836 */ /* 0x002fe20000000000 */
[----:B------:R-:W-:-:S02]  /*0060*/  UISETP.NE.U32.AND UP2, UPT, UR6, URZ, UPT ;  /* 0x0000003f0600728c */ /* 0x000fc4000bf45070 */
[----:B------:R-:W-:Y:S02]  /*0070*/  UISETP.NE.AND.EX UP1, UPT, UR5, URZ, UPT, UP1 ;  /* 0x0000003f0500728c */ /* 0x000fe4000bf25310 */
[----:B------:R-:W-:Y:S01]  /*0080*/  UISETP.NE.AND.EX UP2, UPT, UR7, URZ, UPT, UP2 ;  /* 0x0000003f0700728c */ /* 0x000fe2000bf45320 */
[----:B------:R-:W-:Y:S01]  /*0090*/  ULDC.64 UR8, c[0x0][0x2f0] ;  /* 0x0000bc0000087ab9 */ /* 0x000fe20000000a00 */
[----:B------:R-:W-:Y:S02]  /*00a0*/  ULDC.U8 UR6, c[0x0][0x3c2] ;  /* 0x0000f08000067ab9 */ /* 0x000fe40000000000 */
[----:B------:R-:W-:Y:S01]  /*00b0*/  PLOP3.LUT P0, PT, PT, PT, UP1, 0x80, 0x0 ;  /* 0x000000000000781c */ /* 0x000fe20003f0f018 */
[----:B------:R-:W-:Y:S01]  /*00c0*/  ULDC.64 UR4, c[0x0][0x2f8] ;  /* 0x0000be0000047ab9 */ /* 0x000fe20000000a00 */
[----:B------:R-:W-:Y:S01]  /*00d0*/  PLOP3.LUT P2, PT, PT, PT, UP2, 0x80, 0x0 ;  /* 0x000000000000781c */ /* 0x000fe20003f4f028 */
[----:B------:R-:W-:Y:S02]  /*00e0*/  UISETP.NE.AND UP3, UPT, UR6, URZ, UPT ;  /* 0x0000003f0600728c */ /* 0x000fe4000bf65270 */
[----:B------:R-:W-:Y:S01]  /*00f0*/  UISETP.EQ.U32.AND UP0, UPT, UR4, URZ, UPT ;  /* 0x0000003f0400728c */ /* 0x000fe2000bf02070 */
[----:B------:R-:W-:Y:S01]  /*0100*/  ULDC.64 UR22, c[0x0][0x208] ;  /* 0x0000820000167ab9 */ /* 0x000fe20000000a00 */
[----:B------:R-:W-:-:S02]  /*0110*/  ULDC.64 UR6, c[0x0][0x2f8] ;  /* 0x0000be0000067ab9 */ /* 0x000fc40000000a00 */
[----:B------:R-:W-:Y:S02]  /*0120*/  UISETP.EQ.OR.EX UP0, UPT, UR5, URZ, !UP3, UP0 ;  /* 0x0000003f0500728c */ /* 0x000fe4000df02700 */
[----:B--2---:R-:W-:-:S06]  /*0130*/  UIMAD.WIDE UR8, UR27, 0x4, UR8 ;  /* 0x000000041b0878a5 */ /* 0x004fcc000f8e0208 */
[----:B------:R-:W-:Y:S02]  /*0140*/  IMAD.U32 R10, RZ, RZ, UR8 ;  /* 0x00000008ff0a7e24 */ /* 0x000fe4000f8e00ff */
[----:B------:R-:W-:Y:S01]  /*0150*/  IMAD.U32 R11, RZ, RZ, UR9 ;  /* 0x00000009ff0b7e24 */ /* 0x000fe2000f8e00ff */
[----:B------:R-:W-:Y:S02]  /*0160*/  @UP1 ULDC.64 UR8, c[0x0][0x300] ;  /* 0x0000c00000081ab9 */ /* 0x000fe40000000a00 */
[----:B------:R-:W-:Y:S02]  /*0170*/  @UP1 UIMAD.WIDE UR8, UR27, 0x4, UR8 ;  /* 0x000000041b0818a5 */ /* 0x000fe4000f8e0208 */
[----:B------:R-:W2:Y:S04]  /*0180*/  @P2 LDG.E R4, desc[UR22][R10.64] ;  /* 0x000000160a042981 */ /* 0x000ea8000c1e1900 */
[----:B------:R-:W-:Y:S01]  /*0190*/  IMAD.U32 R8, RZ, RZ, UR8 ;  /* 0x00000008ff087e24 */ /* 0x000fe2000f8e00ff */
[----:B------:R-:W3:Y:S01]  /*01a0*/  @P2 LDG.E R0, desc[UR22][R10.64+0x4] ;  /* 0x000004160a002981 */ /* 0x000ee2000c1e1900 */
[----:B------:R-:W-:Y:S01]  /*01b0*/  IMAD.U32 R9, RZ, RZ, UR9 ;  /* 0x00000009ff097e24 */ /* 0x000fe2000f8e00ff */
[----:B------:R-:W-:Y:S01]  /*01c0*/  PLOP3.LUT P1, PT, PT, PT, UP0, 0x80, 0x0 ;  /* 0x000000000000781c */ /* 0x000fe20003f2f008 */
[----:B------:R-:W-:-:S03]  /*01d0*/  UIMAD.WIDE UR6, UR27, 0x4, UR6 ;  /* 0x000000041b0678a5 */ /* 0x000fc6000f8e0206 */
[----:B------:R-:W4:Y:S03]  /*01e0*/  @P0 LDG.E R2, desc[UR22][R8.64] ;  /* 0x0000001608020981 */ /* 0x000f26000c1e1900 */
[----:B------:R-:W-:Y:S02]  /*01f0*/  IMAD.U32 R6, RZ, RZ, UR6 ;  /* 0x00000006ff067e24 */ /* 0x000fe4000f8e00ff */
[----:B------:R-:W-:-:S05]  /*0200*/  IMAD.U32 R7, RZ, RZ, UR7 ;  /* 0x00000007ff077e24 */ /* 0x000fca000f8e00ff */
[----:B------:R-:W5:Y:S01]  /*0210*/  @!P1 LDG.E R3, desc[UR22][R6.64] ;  /* 0x0000001606039981 */ /* 0x000f62000c1e1900 */
[----:B------:R-:W-:Y:S01]  /*0220*/  UMOV UR16, 0xffffffff ;  /* 0xffffffff00107882 */ /* 0x000fe20000000000 */
[----:B------:R-:W-:Y:S01]  /*0230*/  UMOV UR7, URZ ;  /* 0x0000003f00077c82 */ /* 0x000fe20008000000 */
[----:B------:R-:W-:Y:S01]  /*0240*/  UMOV UR8, 0xffffffff ;  /* 0xffffffff00087882 */ /* 0x000fe20000000000 */
[----:B------:R-:W1:Y:S08]  /*0250*/  S2UR UR25, SR_CTAID.X ;  /* 0x00000000001979c3 */ /* 0x000e700000002500 */
[----:B------:R-:W1:Y:S01]  /*0260*/  S2UR UR10, SR_CTAID.Z ;  /* 0x00000000000a79c3 */ /* 0x000e620000002700 */
[----:B--2---:R-:W-:-:S02]  /*0270*/  @P2 R2UR UR16, R4 ;  /* 0x00000000041022ca */ /* 0x004fc400000e0000 */
[----:B---3--:R-:W-:Y:S02]  /*0280*/  @P2 R2UR UR18, R0 ;  /* 0x00000000001222ca */ /* 0x008fe400000e0000 */
[----:B----4-:R-:W-:Y:S02]  /*0290*/  @P0 R2UR UR7, R2 ;  /* 0x00000000020702ca */ /* 0x010fe400000e0000 */
[----:B------:R-:W-:-:S04]  /*02a0*/  ISETP.NE.U32.AND P0, PT, RZ, UR4, PT ;  /* 0x00000004ff007c0c */ /* 0x000fc8000bf05070 */
[----:B------:R-:W-:-:S05]  /*02b0*/  ISETP.NE.AND.EX P0, PT, RZ, UR5, PT, P0 ;  /* 0x00000005ff007c0c */ /* 0x000fca000bf05300 */
[----:B------:R-:W-:Y:S01]  /*02c0*/  @UP2 UIADD3 UR18, UR18, -UR16, URZ ;  /* 0x8000001012122290 */ /* 0x000fe2000fffe03f */
[----:B-----5:R-:W-:-:S06]  /*02d0*/  @!P1 R2UR UR8, R3 ;  /* 0x00000000030892ca */ /* 0x020fcc00000e0000 */
[----:B------:R-:W-:Y:S01]  /*02e0*/  @!UP2 ULDC UR18, c[0x0][0x2c4] ;  /* 0x0000b1000012aab9 */ /* 0x000fe20000000800 */
[----:B-1----:R-:W-:Y:S08]  /*02f0*/  @!P0 BRA `(.L_x_698) ;  /* 0x00000000001c8947 */ /* 0x002ff00003800000 */
[----:B------:R-:W-:-:S13]  /*0300*/  PLOP3.LUT P0, PT, PT, PT, UP3, 0x80, 0x0 ;  /* 0x000000000000781c */ /* 0x000fda0003f0f038 */
[----:B------:R-:W2:Y:S04]  /*0310*/  @P0 LDG.E R0, desc[UR22][R6.64+0x4] ;  /* 0x0000041606000981 */ /* 0x000ea8000c1e1900 */
[----:B------:R-:W3:Y:S01]  /*0320*/  @!P0 LDG.E R2, desc[UR22][R6.64] ;  /* 0x0000001606028981 */ /* 0x000ee2000c1e1900 */
[----:B--2---:R-:W-:-:S13]  /*0330*/  @P0 R2UR UR6, R0 ;  /* 0x00000000000602ca */ /* 0x004fda00000e0000 */
[----:B------:R-:W-:-:S07]  /*0340*/  @UP3 UIADD3 UR6, UR6, -UR8, URZ ;  /* 0x8000000806063290 */ /* 0x000fce000fffe03f */
[----:B---3--:R-:W-:Y:S01]  /*0350*/  @!P0 R2UR UR6, R2 ;  /* 0x00000000020682ca */ /* 0x008fe200000e0000 */
[----:B------:R-:W-:-:S14]  /*0360*/  BRA `(.L_x_699) ;  /* 0x0000000000047947 */ /* 0x000fdc0003800000 */
.L_x_698:
[----:B------:R-:W-:-:S03]  /*0370*/  ULDC UR6, c[0x0][0x2c8] ;  /* 0x0000b20000067ab9 */ /* 0x000fc60000000800 */
.L_x_699:
[----:B------:R-:W-:Y:S02]  /*0380*/  ULDC.64 UR4, c[0x0][0x308] ;  /* 0x0000c20000047ab9 */ /* 0x000fe40000000a00 */
[----:B------:R-:W-:-:S04]  /*0390*/  UISETP.NE.U32.AND UP2, UPT, UR4, URZ, UPT ;  /* 0x0000003f0400728c */ /* 0x000fc8000bf45070 */
[----:B------:R-:W-:-:S06]  /*03a0*/  UISETP.NE.AND.EX UP2, UPT, UR5, URZ, UPT, UP2 ;  /* 0x0000003f0500728c */ /* 0x000fcc000bf45320 */
[----:B------:R-:W-:-:S05]  /*03b0*/  PLOP3.LUT P0, PT, PT, PT, UP2, 0x80, 0x0 ;  /* 0x000000000000781c */ /* 0x000fca0003f0f028 */
[----:B------:R-:W-:Y:S02]  /*03c0*/  @UP2 ULDC.64 UR4, c[0x0][0x308] ;  /* 0x0000c20000042ab9 */ /* 0x000fe40000000a00 */
[----:B------:R-:W-:-:S06]  /*03d0*/  @UP2 UIMAD.WIDE UR4, UR27, 0x4, UR4 ;  /* 0x000000041b0428a5 */ /* 0x000fcc000f8e0204 */
[----:B------:R-:W-:Y:S02]  /*03e0*/  IMAD.U32 R2, RZ, RZ, UR4 ;  /* 0x00000004ff027e24 */ /* 0x000fe4000f8e00ff */
[----:B------:R-:W-:Y:S01]  /*03f0*/  IMAD.U32 R3, RZ, RZ, UR5 ;  /* 0x00000005ff037e24 */ /* 0x000fe2000f8e00ff */
[----:B------:R-:W-:Y:S01]  /*0400*/  USHF.L.U32 UR25, UR25, 0x6, URZ ;  /* 0x0000000619197899 */ /* 0x000fe2000800063f */
[----:B------:R-:W-:-:S03]  /*0410*/  @!UP2 ULDC.64 UR4, c[0x0][0x318] ;  /* 0x0000c6000004aab9 */ /* 0x000fc60000000a00 */
[----:B------:R-:W2:Y:S01]  /*0420*/  @P0 LDG.E R0, desc[UR22][R2.64] ;  /* 0x0000001602000981 */ /* 0x000ea2000c1e1900 */
[----:B------:R-:W-:Y:S02]  /*0430*/  UISETP.GT.AND UP1, UPT, UR18, UR25, UPT ;  /* 0x000000191200728c */ /* 0x000fe4000bf24270 */
[----:B------:R-:W-:-:S03]  /*0440*/  @!UP2 UISETP.NE.U32.AND UP0, UPT, UR4, URZ, UPT ;  /* 0x0000003f0400a28c */ /* 0x000fc6000bf05070 */
[----:B------:R-:W-:Y:S01]  /*0450*/  @!UP2 ULDC UR4, c[0x0][0x2cc] ;  /* 0x0000b3000004aab9 */ /* 0x000fe20000000800 */
[----:B------:R-:W-:-:S04]  /*0460*/  @!UP2 UISETP.NE.AND.EX UP0, UPT, UR5, URZ, UPT, UP0 ;  /* 0x0000003f0500a28c */ /* 0x000fc8000bf05300 */
[----:B------:R-:W-:Y:S01]  /*0470*/  @!UP2 USEL UR4, UR4, URZ, UP0 ;  /* 0x0000003f0404a287 */ /* 0x000fe20008000000 */
[----:B--2---:R-:W-:Y:S02]  /*0480*/  @P0 R2UR UR26, R0 ;  /* 0x00000000001a02ca */ /* 0x004fe400000e0000 */
[----:B------:R-:W-:-:S11]  /*0490*/  PLOP3.LUT P0, PT, PT, PT, UP1, 0x80, 0x0 ;  /* 0x000000000000781c */ /* 0x000fd60003f0f018 */
[----:B------:R-:W-:Y:S02]  /*04a0*/  @UP2 UIADD3 UR26, UR26, -UR7, URZ ;  /* 0x800000071a1a2290 */ /* 0x000fe4000fffe03f */
[----:B------:R-:W-:Y:S10]  /*04b0*/  @!P0 EXIT ;  /* 0x000000000000894d */ /* 0x000ff40003800000 */
[----:B------:R-:W-:Y:S01]  /*04c0*/  UIADD3 UR5, -UR18, 0x13f, UR25 ;  /* 0x0000013f12057890 */ /* 0x000fe2000fffe119 */
[----:B------:R-:W1:Y:S01]  /*04d0*/  S2R R3, SR_TID.X ;  /* 0x0000000000037919 */ /* 0x000e620000002100 */
[----:B------:R-:W-:Y:S01]  /*04e0*/  @!UP2 UIADD3 UR26, UR4, UR6, -UR7 ;  /* 0x00000006041aa290 */ /* 0x000fe2000fffe807 */
[----:B------:R-:W-:Y:S01]  /*04f0*/  ULDC UR24, c[0x0][0x398] ;  /* 0x0000e60000187ab9 */ /* 0x000fe20000000800 */
[----:B------:R-:W-:Y:S02]  /*0500*/  ULDC UR12, c[0x0][0x2c8] ;  /* 0x0000b200000c7ab9 */ /* 0x000fe40000000800 */
[----:B------:R-:W-:Y:S02]  /*0510*/  UIADD3 UR5, UR5, UR24, UR26 ;  /* 0x0000001805057290 */ /* 0x000fe4000fffe01a */
[----:B------:R-:W-:Y:S02]  /*0520*/  UIADD3 UR9, UR26, 0xff, URZ ;  /* 0x000000ff1a097890 */ /* 0x000fe4000fffe03f */
[----:B------:R-:W-:-:S02]  /*0530*/  USHF.R.S32.HI UR4, URZ, 0x1f, UR5 ;  /* 0x0000001f3f047899 */ /* 0x000fc40008011405 */
[----:B------:R-:W-:Y:S02]  /*0540*/  USHF.R.S32.HI UR6, URZ, 0x1f, UR9 ;  /* 0x0000001f3f067899 */ /* 0x000fe40008011409 */
[----:B------:R-:W-:Y:S02]  /*0550*/  UIADD3 UR12, UR12, 0xff, URZ ;  /* 0x000000ff0c0c7890 */ /* 0x000fe4000fffe03f */
[----:B------:R-:W-:Y:S02]  /*0560*/  ULEA.HI UR4, UR4, UR5, URZ, 0x8 ;  /* 0x0000000504047291 */ /* 0x000fe4000f8f403f */
[----:B------:R-:W-:Y:S02]  /*0570*/  ULEA.HI UR6, UR6, UR9, URZ, 0x8 ;  /* 0x0000000906067291 */ /* 0x000fe4000f8f403f */
[----:B------:R-:W-:Y:S02]  /*0580*/  USHF.R.S32.HI UR11, URZ, 0x1f, UR12 ;  /* 0x0000001f3f0b7899 */ /* 0x000fe4000801140c */
[----:B------:R-:W-:-:S02]  /*0590*/  USHF.R.S32.HI UR4, URZ, 0x8, UR4 ;  /* 0x000000083f047899 */ /* 0x000fc40008011404 */
[----:B------:R-:W-:Y:S02]  /*05a0*/  USHF.R.S32.HI UR6, URZ, 0x8, UR6 ;  /* 0x000000083f067899 */ /* 0x000fe40008011406 */
[----:B------:R-:W-:Y:S02]  /*05b0*/  ULEA.HI UR11, UR11, UR12, URZ, 0x8 ;  /* 0x0000000c0b0b7291 */ /* 0x000fe4000f8f403f */
[----:B------:R-:W-:Y:S02]  /*05c0*/  IMAD.U32 R5, RZ, RZ, UR4 ;  /* 0x00000004ff057e24 */ /* 0x000fe4000f8e00ff */
[----:B------:R-:W-:Y:S01]  /*05d0*/  USHF.R.S32.HI UR11, URZ, 0x8, UR11 ;  /* 0x000000083f0b7899 */ /* 0x000fe2000801140b */
[----:B------:R-:W-:-:S05]  /*05e0*/  IMAD.U32 R0, RZ, RZ, UR6 ;  /* 0x00000006ff007e24 */ /* 0x000fca000f8e00ff */
[----:B------:R-:W-:-:S04]  /*05f0*/  VIMNMX3 R0, R0, UR11, R5, PT ;  /* 0x0000000b00007c0f */ /* 0x000fc8000b800105 */
[----:B------:R-:W-:-:S13]  /*0600*/  R2UR UR20, R0 ;  /* 0x00000000001472ca */ /* 0x000fda00000e0000 */
[----:B------:R-:W-:-:S13]  /*0610*/  ISETP.LT.AND P0, PT, RZ, UR20, PT ;  /* 0x00000014ff007c0c */ /* 0x000fda000bf01270 */
[----:B-1----:R-:W-:Y:S05]  /*0620*/  @P0 BRA `(.L_x_700) ;  /* 0x0000000800000947 */ /* 0x002fea0003800000 */
[----:B------:R-:W-:Y:S01]  /*0630*/  UISETP.NE.AND UP0, UPT, UR16, -0x1, UPT ;  /* 0xffffffff1000788c */ /* 0x000fe2000bf05270 */
[----:B------:R-:W-:Y:S01]  /*0640*/  SHF.R.S32.HI R0, RZ, 0x1f, R3 ;  /* 0x0000001fff007819 */ /* 0x000fe20000011403 */
[----:B------:R-:W-:Y:S01]  /*0650*/  USHF.R.S32.HI UR8, URZ, 0x1f, UR25 ;  /* 0x0000001f3f087899 */ /* 0x000fe20008011419 */
[----:B------:R-:W-:Y:S01]  /*0660*/  BSSY B0, `(.L_x_701) ;  /* 0x000003a000007945 */ /* 0x000fe20003800000 */
[----:B------:R-:W-:Y:S01]  /*0670*/  ULDC UR6, c[0x0][0x2d0] ;  /* 0x0000b40000067ab9 */ /* 0x000fe20000000800 */
[----:B------:R-:W-:Y:S01]  /*0680*/  LEA.HI R7, R0, R3, RZ, 0x3 ;  /* 0x0000000300077211 */ /* 0x000fe200078f18ff */
[----:B------:R-:W-:Y:S02]  /*0690*/  UIADD3 UR18, -UR25, UR18, URZ ;  /* 0x0000001219127290 */ /* 0x000fe4000fffe13f */
[----:B------:R-:W-:Y:S01]  /*06a0*/  USHF.R.S32.HI UR9, URZ, 0x1f, UR10 ;  /* 0x0000001f3f097899 */ /* 0x000fe2000801140a */
[----:B------:R-:W-:Y:S02]  /*06b0*/  LOP3.LUT R8, R7, 0xfffffff8, RZ, 0xc0, !PT ;  /* 0xfffffff807087812 */ /* 0x000fe400078ec0ff */
[----:B------:R-:W-:Y:S01]  /*06c0*/  @!UP0 USHF.R.S32.HI UR7, URZ, 0x1f, UR27 ;  /* 0x0000001f3f078899 */ /* 0x000fe2000801141b */
[----:B------:R-:W-:Y:S01]  /*06d0*/  SHF.R.S32.HI R7, RZ, 0x3, R7 ;  /* 0x00000003ff077819 */ /* 0x000fe20000011407 */
[----:B------:R-:W-:Y:S01]  /*06e0*/  @!UP0 ULDC.64 UR4, c[0x0][0x290] ;  /* 0x0000a40000048ab9 */ /* 0x000fe20000000a00 */
[----:B------:R-:W-:Y:S01]  /*06f0*/  IMAD.IADD R8, R3, 0x1, -R8 ;  /* 0x0000000103087824 */ /* 0x000fe200078e0a08 */
[----:B------:R-:W-:-:S02]  /*0700*/  @!UP0 UIMAD UR7, UR7, UR4, URZ ;  /* 0x00000004070782a4 */ /* 0x000fc4000f8e023f */
[----:B------:R-:W-:Y:S01]  /*0710*/  @!UP0 UIMAD.WIDE.U32 UR12, UR27, UR4, URZ ;  /* 0x000000041b0c82a5 */ /* 0x000fe2000f8e003f */
[C---:B------:R-:W-:Y:S01]  /*0720*/  IMAD.SHL.U32 R2, R8.reuse, 0x8, RZ ;  /* 0x0000000808027824 */ /* 0x040fe200078e00ff */
[----:B------:R-:W-:Y:S01]  /*0730*/  @!UP0 UIMAD UR7, UR27, UR5, UR7 ;  /* 0x000000051b0782a4 */ /* 0x000fe2000f8e0207 */
[C---:B------:R-:W-:Y:S01]  /*0740*/  VIADD R0, R7.reuse, 0x10 ;  /* 0x0000001007007836 */ /* 0x040fe20000000000 */
[----:B------:R-:W-:Y:S01]  /*0750*/  ISETP.NE.AND P3, PT, R8, RZ, PT ;  /* 0x000000ff0800720c */ /* 0x000fe20003f65270 */
[----:B------:R-:W-:Y:S01]  /*0760*/  ULDC.64 UR4, c[0x0][0x298] ;  /* 0x0000a60000047ab9 */ /* 0x000fe20000000a00 */
[--C-:B------:R-:W-:Y:S01]  /*0770*/  SHF.R.S32.HI R3, RZ, 0x1f, R2.reuse ;  /* 0x0000001fff037819 */ /* 0x100fe20000011402 */
[----:B------:R-:W-:Y:S01]  /*0780*/  UIMAD UR8, UR8, UR4, URZ ;  /* 0x00000004080872a4 */ /* 0x000fe2000f8e023f */
[----:B------:R-:W-:Y:S01]  /*0790*/  IMAD.U32 R4, RZ, RZ, UR4 ;  /* 0x00000004ff047e24 */ /* 0x000fe2000f8e00ff */
[----:B------:R-:W-:Y:S01]  /*07a0*/  @UP0 UIMAD.WIDE.U32 UR14, UR16, UR4, URZ ;  /* 0x00000004100e02a5 */ /* 0x000fe2000f8e003f */
[----:B------:R-:W-:Y:S01]  /*07b0*/  ISETP.GE.AND P6, PT, R2, UR6, PT ;  /* 0x0000000602007c0c */ /* 0x000fe2000bfc6270 */
[----:B------:R-:W-:Y:S01]  /*07c0*/  UIMAD UR8, UR25, UR5, UR8 ;  /* 0x00000005190872a4 */ /* 0x000fe2000f8e0208 */
[----:B------:R-:W-:Y:S01]  /*07d0*/  IMAD.WIDE.U32 R4, R4, UR25, R2 ;  /* 0x0000001904047c25 */ /* 0x000fe2000f8e0002 */
[----:B------:R-:W-:Y:S01]  /*07e0*/  @UP0 UIMAD UR16, UR16, UR5, UR15 ;  /* 0x00000005101002a4 */ /* 0x000fe2000f8e020f */
[----:B------:R-:W-:Y:S01]  /*07f0*/  ISETP.GE.OR P2, PT, R7, UR18, P6 ;  /* 0x0000001207007c0c */ /* 0x000fe2000b746670 */
[----:B------:R-:W-:Y:S01]  /*0800*/  @!UP0 UIADD3 UR16, UR13, UR7, URZ ;  /* 0x000000070d108290 */ /* 0x000fe2000fffe03f */
[----:B------:R-:W-:Y:S01]  /*0810*/  ISETP.GE.AND P1, PT, R0, UR18, PT ;  /* 0x0000001200007c0c */ /* 0x000fe2000bf26270 */
[----:B------:R-:W-:Y:S01]  /*0820*/  @!UP0 UMOV UR14, UR12 ;  /* 0x0000000c000e8c82 */ /* 0x000fe20008000000 */
[----:B------:R-:W-:Y:S01]  /*0830*/  IMAD.U32 R2, RZ, RZ, UR8 ;  /* 0x00000008ff027e24 */ /* 0x000fe2000f8e00ff */
[----:B------:R-:W-:Y:S01]  /*0840*/  IADD3 R4, P0, R4, UR14, RZ ;  /* 0x0000000e04047c10 */ /* 0x000fe2000ff1e0ff */
[----:B------:R-:W-:Y:S01]  /*0850*/  ULDC.64 UR6, c[0x0][0x2a0] ;  /* 0x0000a80000067ab9 */ /* 0x000fe20000000a00 */
[----:B------:R-:W-:Y:S01]  /*0860*/  ULDC UR8, c[0x0][0x270] ;  /* 0x00009c0000087ab9 */ /* 0x000fe20000000800 */
[----:B------:R-:W-:Y:S01]  /*0870*/  UIMAD UR9, UR9, UR6, URZ ;  /* 0x00000006090972a4 */ /* 0x000fe2000f8e023f */
[----:B------:R-:W-:Y:S01]  /*0880*/  IADD3.X R5, R5, UR16, R2, P0, !PT ;  /* 0x0000001005057c10 */ /* 0x000fe200087fe402 */
[----:B------:R-:W-:Y:S01]  /*0890*/  IMAD.U32 R10, RZ, RZ, UR6 ;  /* 0x00000006ff0a7e24 */ /* 0x000fe2000f8e00ff */
[----:B------:R-:W-:Y:S01]  /*08a0*/  UIMAD UR8, UR27, UR8, UR10 ;  /* 0x000000081b0872a4 */ /* 0x000fe2000f8e020a */
[----:B------:R-:W-:Y:S01]  /*08b0*/  ISETP.GE.OR P5, PT, R0, UR18, P6 ;  /* 0x0000001200007c0c */ /* 0x000fe2000b7a6670 */
[----:B------:R-:W-:Y:S01]  /*08c0*/  UIMAD UR7, UR10, UR7, UR9 ;  /* 0x000000070a0772a4 */ /* 0x000fe2000f8e0209 */
[----:B------:R-:W-:Y:S01]  /*08d0*/  IMAD.WIDE.U32 R10, R10, UR10, R4 ;  /* 0x0000000a0a0a7c25 */ /* 0x000fe2000f8e0004 */
[----:B------:R-:W-:Y:S01]  /*08e0*/  ULDC UR6, c[0x0][0x2c4] ;  /* 0x0000b10000067ab9 */ /* 0x000fe20000000800 */
[----:B------:R-:W-:Y:S01]  /*08f0*/  SHF.R.S32.HI R5, RZ, 0x1f, R7 ;  /* 0x0000001fff057819 */ /* 0x000fe20000011407 */
[----:B------:R-:W-:Y:S01]  /*0900*/  UIMAD UR25, UR8, UR6, UR25 ;  /* 0x00000006081972a4 */ /* 0x000fe2000f8e0219 */
[----:B------:R-:W-:-:S02]  /*0910*/  VIADD R0, R7, 0x20 ;  /* 0x0000002007007836 */ /* 0x000fc40000000000 */
[----:B------:R-:W-:Y:S02]  /*0920*/  VIADD R15, R11, UR7 ;  /* 0x000000070b0f7c36 */ /* 0x000fe40008000000 */
[----:B------:R-:W-:Y:S01]  /*0930*/  VIADD R6, R7, 0x30 ;  /* 0x0000003007067836 */ /* 0x000fe20000000000 */
[C---:B------:R-:W-:Y:S02]  /*0940*/  ISETP.GE.AND P0, PT, R0.reuse, UR18, PT ;  /* 0x0000001200007c0c */ /* 0x040fe4000bf06270 */
[----:B------:R-:W-:Y:S01]  /*0950*/  ISETP.GE.OR P4, PT, R0, UR18, P6 ;  /* 0x0000001200007c0c */ /* 0x000fe2000b786670 */
[----:B------:R-:W-:-:S12]  /*0960*/  @P2 BRA `(.L_x_702) ;  /* 0x0000000000242947 */ /* 0x000fd80003800000 */
[----:B------:R-:W-:Y:S01]  /*0970*/  MOV R14, R10 ;  /* 0x0000000a000e7202 */ /* 0x000fe20000000f00 */
[----:B------:R-:W-:Y:S01]  /*0980*/  IMAD R0, R5, UR4, RZ ;  /* 0x0000000405007c24 */ /* 0x000fe2000f8e02ff */
[----:B------:R-:W-:-:S03]  /*0990*/  ULDC.64 UR6, c[0x0][0x280] ;  /* 0x0000a00000067ab9 */ /* 0x000fc60000000a00 */
[----:B------:R-:W-:-:S04]  /*09a0*/  IMAD.WIDE.U32 R2, R7, UR4, R14 ;  /* 0x0000000407027c25 */ /* 0x000fc8000f8e000e */
[----:B------:R-:W-:Y:S01]  /*09b0*/  IMAD R0, R7, UR5, R0 ;  /* 0x0000000507007c24 */ /* 0x000fe2000f8e0200 */
[----:B------:R-:W-:-:S04]  /*09c0*/  LEA R12, P2, R2, UR6, 0x1 ;  /* 0x00000006020c7c11 */ /* 0x000fc8000f8408ff */
[----:B------:R-:W-:-:S04]  /*09d0*/  IADD3 R0, R3, R0, RZ ;  /* 0x0000000003007210 */ /* 0x000fc80007ffe0ff */
[----:B------:R-:W-:-:S05]  /*09e0*/  LEA.HI.X R13, R2, UR7, R0, 0x1, P2 ;  /* 0x00000007020d7c11 */ /* 0x000fca00090f0c00 */
[----:B------:R1:W-:Y:S02]  /*09f0*/  STG.E.128 desc[UR22][R12.64], RZ ;  /* 0x000000ff0c007986 */ /* 0x0003e4000c101d16 */
.L_x_702:
[----:B------:R-:W-:Y:S05]  /*0a00*/  BSYNC B0 ;  /* 0x0000000000007941 */ /* 0x000fea0003800000 */
.L_x_701:
[----:B------:R-:W-:Y:S01]  /*0a10*/  BSSY B0, `(.L_x_703) ;  /* 0x0000014000007945 */ /* 0x000fe20003800000 */
[C---:B------:R-:W-:Y:S01]  /*0a20*/  IADD3 R4, P2, R7.reuse, UR25, RZ ;  /* 0x0000001907047c10 */ /* 0x040fe2000ff5e0ff */
[----:B------:R-:W-:Y:S01]  /*0a30*/  IMAD.U32 R0, RZ, RZ, UR25 ;  /* 0x00000019ff007e24 */ /* 0x000fe2000f8e00ff */
[C---:B------:R-:W-:Y:S02]  /*0a40*/  ISETP.NE.OR P1, PT, R8.reuse, RZ, P1 ;  /* 0x000000ff0800720c */ /* 0x040fe40000f25670 */
[----:B------:R-:W-:Y:S02]  /*0a50*/  ISETP.NE.OR P0, PT, R8, RZ, P0 ;  /* 0x000000ff0800720c */ /* 0x000fe40000705670 */
[----:B------:R-:W-:Y:S02]  /*0a60*/  ISETP.GE.OR P3, PT, R7, UR18, P3 ;  /* 0x0000001207007c0c */ /* 0x000fe40009f66670 */
[----:B------:R-:W-:Y:S01]  /*0a70*/  ISETP.GE.OR P6, PT, R6, UR18, P6 ;  /* 0x0000001206007c0c */ /* 0x000fe2000b7c6670 */
[----:B------:R-:W-:-:S12]  /*0a80*/  @P5 BRA `(.L_x_704) ;  /* 0x0000000000305947 */ /* 0x000fd80003800000 */
[----:B------:R-:W-:Y:S01]  /*0a90*/  IADD3 R3, P5, R7, 0x10, RZ ;  /* 0x0000001007037810 */ /* 0x000fe20007fbe0ff */
[----:B-1----:R-:W-:Y:S01]  /*0aa0*/  IMAD.MOV.U32 R12, RZ, RZ, R10 ;  /* 0x000000ffff0c7224 */ /* 0x002fe200078e000a */
[----:B------:R-:W-:Y:S01]  /*0ab0*/  MOV R13, R15 ;  /* 0x0000000f000d7202 */ /* 0x000fe20000000f00 */
[----:B------:R-:W-:Y:S02]  /*0ac0*/  ULDC.64 UR6, c[0x0][0x280] ;  /* 0x0000a00000067ab9 */ /* 0x000fe40000000a00 */
[----:B------:R-:W-:Y:S02]  /*0ad0*/  IMAD.X R2, RZ, RZ, R5, P5 ;  /* 0x000000ffff027224 */ /* 0x000fe400028e0605 */
[----:B------:R-:W-:-:S04]  /*0ae0*/  IMAD.WIDE.U32 R12, R3, UR4, R12 ;  /* 0x00000004030c7c25 */ /* 0x000fc8000f8e000c */
[----:B------:R-:W-:Y:S01]  /*0af0*/  IMAD R2, R2, UR4, RZ ;  /* 0x0000000402027c24 */ /* 0x000fe2000f8e02ff */
[----:B------:R-:W-:-:S03]  /*0b00*/  LEA R16, P5, R12, UR6, 0x1 ;  /* 0x000000060c107c11 */ /* 0x000fc6000f8a08ff */
[----:B------:R-:W-:-:S05]  /*0b10*/  IMAD R2, R3, UR5, R2 ;  /* 0x0000000503027c24 */ /* 0x000fca000f8e0202 */
[----:B------:R-:W-:-:S04]  /*0b20*/  IADD3 R3, R13, R2, RZ ;  /* 0x000000020d037210 */ /* 0x000fc80007ffe0ff */
[----:B------:R-:W-:-:S05]  /*0b30*/  LEA.HI.X R17, R12, UR7, R3, 0x1, P5 ;  /* 0x000000070c117c11 */ /* 0x000fca000a8f0c03 */
[----:B------:R2:W-:Y:S02]  /*0b40*/  STG.E.128 desc[UR22][R16.64], RZ ;  /* 0x000000ff10007986 */ /* 0x0005e4000c101d16 */
.L_x_704:
[----:B------:R-:W-:Y:S05]  /*0b50*/  BSYNC B0 ;  /* 0x0000000000007941 */ /* 0x000fea0003800000 */
.L_x_703:
[----:B------:R-:W-:Y:S04]  /*0b60*/  BSSY B0, `(.L_x_705) ;  /* 0x000000e000007945 */ /* 0x000fe80003800000 */
[----:B------:R-:W-:Y:S05]  /*0b70*/  @P4 BRA `(.L_x_706) ;  /* 0x0000000000304947 */ /* 0x000fea0003800000 */
[----:B------:R-:W-:Y:S01]  /*0b80*/  IADD3 R3, P4, R7, 0x20, RZ ;  /* 0x0000002007037810 */ /* 0x000fe20007f9e0ff */
[----:B-1----:R-:W-:Y:S01]  /*0b90*/  IMAD.MOV.U32 R12, RZ, RZ, R10 ;  /* 0x000000ffff0c7224 */ /* 0x002fe200078e000a */
[----:B------:R-:W-:Y:S01]  /*0ba0*/  MOV R13, R15 ;  /* 0x0000000f000d7202 */ /* 0x000fe20000000f00 */
[----:B------:R-:W-:Y:S02]  /*0bb0*/  ULDC.64 UR6, c[0x0][0x280] ;  /* 0x0000a00000067ab9 */ /* 0x000fe40000000a00 */
[----:B------:R-:W-:Y:S02]  /*0bc0*/  IMAD.X R2, RZ, RZ, R5, P4 ;  /* 0x000000ffff027224 */ /* 0x000fe400020e0605 */
[----:B------:R-:W-:-:S04]  /*0bd0*/  IMAD.WIDE.U32 R12, R3, UR4, R12 ;  /* 0x00000004030c7c25 */ /* 0x000fc8000f8e000c */
[----:B------:R-:W-:Y:S01]  /*0be0*/  IMAD R2, R2, UR4, RZ ;  /* 0x0000000402027c24 */ /* 0x000fe2000f8e02ff */
[----:B--2---:R-:W-:-:S03]  /*0bf0*/  LEA R16, P4, R12, UR6, 0x1 ;  /* 0x000000060c107c11 */ /* 0x004fc6000f8808ff */
[----:B------:R-:W-:-:S05]  /*0c00*/  IMAD R2, R3, UR5, R2 ;  /* 0x0000000503027c24 */ /* 0x000fca000f8e0202 */
[----:B------:R-:W-:-:S04]  /*0c10*/  IADD3 R3, R13, R2, RZ ;  /* 0x000000020d037210 */ /* 0x000fc80007ffe0ff */
[----:B------:R-:W-:-:S05]  /*0c20*/  LEA.HI.X R17, R12, UR7, R3, 0x1, P4 ;  /* 0x000000070c117c11 */ /* 0x000fca000a0f0c03 */
[----:B------:R3:W-:Y:S02]  /*0c30*/  STG.E.128 desc[UR22][R16.64], RZ ;  /* 0x000000ff10007986 */ /* 0x0007e4000c101d16 */
.L_x_706:
[----:B------:R-:W-:Y:S05]  /*0c40*/  BSYNC B0 ;  /* 0x0000000000007941 */ /* 0x000fea0003800000 */
.L_x_705:
[----:B------:R-:W-:Y:S04]  /*0c50*/  BSSY B0, `(.L_x_707) ;  /* 0x000000d000007945 */ /* 0x000fe80003800000 */
[----:B------:R-:W-:Y:S05]  /*0c60*/  @P6 BRA `(.L_x_708) ;  /* 0x00000000002c6947 */ /* 0x000fea0003800000 */
[----:B------:R-:W-:Y:S01]  /*0c70*/  IADD3 R7, P4, R7, 0x30, RZ ;  /* 0x0000003007077810 */ /* 0x000fe20007f9e0ff */
[----:B------:R-:W-:Y:S01]  /*0c80*/  ULDC.64 UR6, c[0x0][0x280] ;  /* 0x0000a00000067ab9 */ /* 0x000fe20000000a00 */
[----:B------:R-:W-:Y:S02]  /*0c90*/  MOV R11, R15 ;  /* 0x0000000f000b7202 */ /* 0x000fe40000000f00 */
[----:B------:R-:W-:Y:S01]  /*0ca0*/  IADD3.X R2, RZ, R5, RZ, P4, !PT ;  /* 0x00000005ff027210 */ /* 0x000fe200027fe4ff */
[----:B------:R-:W-:-:S04]  /*0cb0*/  IMAD.WIDE.U32 R10, R7, UR4, R10 ;  /* 0x00000004070a7c25 */ /* 0x000fc8000f8e000a */
[----:B------:R-:W-:-:S04]  /*0cc0*/  IMAD R2, R2, UR4, RZ ;  /* 0x0000000402027c24 */ /* 0x000fc8000f8e02ff */
[----:B------:R-:W-:Y:S01]  /*0cd0*/  IMAD R7, R7, UR5, R2 ;  /* 0x0000000507077c24 */ /* 0x000fe2000f8e0202 */
[----:B------:R-:W-:-:S04]  /*0ce0*/  LEA R2, P4, R10, UR6, 0x1 ;  /* 0x000000060a027c11 */ /* 0x000fc8000f8808ff */
[----:B------:R-:W-:-:S04]  /*0cf0*/  IADD3 R7, R11, R7, RZ ;  /* 0x000000070b077210 */ /* 0x000fc80007ffe0ff */
[----:B------:R-:W-:-:S05]  /*0d00*/  LEA.HI.X R3, R10, UR7, R7, 0x1, P4 ;  /* 0x000000070a037c11 */ /* 0x000fca000a0f0c07 */
[----:B------:R4:W-:Y:S02]  /*0d10*/  STG.E.128 desc[UR22][R2.64], RZ ;  /* 0x000000ff02007986 */ /* 0x0009e4000c101d16 */
.L_x_708:
[----:B------:R-:W-:Y:S05]  /*0d20*/  BSYNC B0 ;  /* 0x0000000000007941 */ /* 0x000fea0003800000 */
.L_x_707:
[----:B------:R-:W-:Y:S01]  /*0d30*/  LEA.HI.X.SX32 R5, R0, R5, 0x1, P2 ;  /* 0x0000000500057211 */ /* 0x000fe200010f0eff */
[----:B------:R-:W-:Y:S01]  /*0d40*/  ULDC.64 UR6, c[0x0][0x2b0] ;  /* 0x0000ac0000067ab9 */ /* 0x000fe20000000a00 */
[----:B------:R-:W-:Y:S01]  /*0d50*/  ISETP.GE.AND P2, PT, R6, UR18, PT ;  /* 0x0000001206007c0c */ /* 0x000fe2000bf46270 */
[----:B------:R-:W-:Y:S01]  /*0d60*/  @!P3 IMAD.MOV.U32 R9, RZ, RZ, 0x7f800000 ;  /* 0x7f800000ff09b424 */ /* 0x000fe200078e00ff */
[----:B----4-:R-:W-:Y:S01]  /*0d70*/  LEA R2, P4, R4, UR6, 0x2 ;  /* 0x0000000604027c11 */ /* 0x010fe2000f8810ff */
[----:B------:R-:W-:Y:S01]  /*0d80*/  @!P1 IMAD.MOV.U32 R7, RZ, RZ, 0x7f800000 ;  /* 0x7f800000ff079424 */ /* 0x000fe200078e00ff */
[----:B------:R-:W-:Y:S02]  /*0d90*/  ISETP.NE.OR P2, PT, R8, RZ, P2 ;  /* 0x000000ff0800720c */ /* 0x000fe40001745670 */
[----:B------:R-:W-:Y:S01]  /*0da0*/  LEA.HI.X R3, R4, UR7, R5, 0x2, P4 ;  /* 0x0000000704037c11 */ /* 0x000fe2000a0f1405 */
[----:B------:R-:W-:-:S04]  /*0db0*/  @!P0 IMAD.MOV.U32 R5, RZ, RZ, 0x7f800000 ;  /* 0x7f800000ff058424 */ /* 0x000fc800078e00ff */
[----:B------:R4:W-:Y:S04]  /*0dc0*/  @!P3 STG.E desc[UR22][R2.64], R9 ;  /* 0x000000090200b986 */ /* 0x0009e8000c101916 */
[----:B------:R4:W-:Y:S04]  /*0dd0*/  @!P1 STG.E desc[UR22][R2.64+0x40], R7 ;  /* 0x0000400702009986 */ /* 0x0009e8000c101916 */
[----:B------:R4:W-:Y:S01]  /*0de0*/  @!P0 STG.E desc[UR22][R2.64+0x80], R5 ;  /* 0x0000800502008986 */ /* 0x0009e2000c101916 */
[----:B------:R-:W-:Y:S05]  /*0df0*/  @P2 EXIT ;  /* 0x000000000000294d */ /* 0x000fea0003800000 */
[----:B----4-:R-:W-:-:S05]  /*0e00*/  MOV R5, 0x7f800000 ;  /* 0x7f80000000057802 */ /* 0x010fca0000000f00 */
[----:B------:R-:W-:Y:S01]  /*0e10*/  STG.E desc[UR22][R2.64+0xc0], R5 ;  /* 0x0000c00502007986 */ /* 0x000fe2000c101916 */
[----:B------:R-:W-:Y:S05]  /*0e20*/  EXIT ;  /* 0x000000000000794d */ /* 0x000fea0003800000 */
.L_x_700:
        /* <DEDUP_REMOVED lines=8> */
[----:B------:R-:W-:-:S04]  /*0eb0*/  ULDC.64 UR4, c[0x0][0x370] ;  /* 0x0000dc0000047ab9 */ /* 0x000fc80000000a00 */
[----:B------:R-:W2:Y:S01]  /*0ec0*/  @P0 LDG.E R4, desc[UR22][R4.64] ;  /* 0x0000001604040981 */ /* 0x000ea2000c1e1900 */
[----:B------:R-:W-:Y:S01]  /*0ed0*/  ISETP.NE.U32.AND P1, PT, RZ, UR4, PT ;  /* 0x00000004ff007c0c */ /* 0x000fe2000bf25070 */
[----:B------:R-:W-:Y:S01]  /*0ee0*/  UMOV UR6, UR27 ;  /* 0x0000001b00067c82 */ /* 0x000fe20008000000 */
[----:B------:R-:W-:Y:S02]  /*0ef0*/  CS2R R246, SRZ ;  /* 0x0000000000f67805 */ /* 0x000fe4000001ff00 */
[----:B------:R-:W-:Y:S02]  /*0f00*/  ISETP.NE.AND.EX P1, PT, RZ, UR5, PT, P1 ;  /* 0x00000005ff007c0c */ /* 0x000fe4000bf25310 */
[----:B--2---:R-:W-:Y:S02]  /*0f10*/  @P0 R2UR UR6, R4 ;  /* 0x00000000040602ca */ /* 0x004fe400000e0000 */
[----:B------:R-:W-:-:S09]  /*0f20*/  PLOP3.LUT P0, PT, PT, PT, PT, 0x8, 0x0 ;  /* 0x000000000000781c */ /* 0x000fd20003f0e170 */
[----:B------:R-:W-:Y:S05]  /*0f30*/  @!P1 BRA `(.L_x_709) ;  /* 0x00000000002c9947 */ /* 0x000fea0003800000 */
[----:B------:R-:W1:Y:S01]  /*0f40*/  LDC.64 R4, c[0x0][0x378] ;  /* 0x0000de00ff047b82 */ /* 0x000e620000000a00 */
[----:B------:R-:W-:-:S06]  /*0f50*/  USHF.R.S32.HI UR9, URZ, 0x1f, UR27 ;  /* 0x0000001f3f097899 */ /* 0x000fcc000801141b */
[C---:B-1----:R-:W-:Y:S02]  /*0f60*/  IMAD R0, R4.reuse, UR9, RZ ;  /* 0x0000000904007c24 */ /* 0x042fe4000f8e02ff */
[----:B------:R-:W-:-:S04]  /*0f70*/  IMAD.WIDE.U32 R6, R4, UR27, RZ ;  /* 0x0000001b04067c25 */ /* 0x000fc8000f8e00ff */
[----:B------:R-:W-:Y:S01]  /*0f80*/  IMAD R5, R5, UR27, R0 ;  /* 0x0000001b05057c24 */ /* 0x000fe2000f8e0200 */
[----:B------:R-:W-:-:S03]  /*0f90*/  LEA R246, P1, R6, UR4, 0x2 ;  /* 0x0000000406f67c11 */ /* 0x000fc6000f8210ff */
[----:B------:R-:W-:Y:S01]  /*0fa0*/  IMAD.IADD R5, R7, 0x1, R5 ;  /* 0x0000000107057824 */ /* 0x000fe200078e0205 */
[----:B------:R-:W-:-:S04]  /*0fb0*/  ISETP.NE.U32.AND P0, PT, R246, RZ, PT ;  /* 0x000000fff600720c */ /* 0x000fc80003f05070 */
[----:B------:R-:W-:-:S04]  /*0fc0*/  SHF.L.U64.HI R5, R6, 0x2, R5 ;  /* 0x0000000206057819 */ /* 0x000fc80000010205 */
[----:B------:R-:W-:-:S04]  /*0fd0*/  IADD3.X R247, R5, UR5, RZ, P1, !PT ;  /* 0x0000000505f77c10 */ /* 0x000fc80008ffe4ff */
[----:B------:R-:W-:-:S13]  /*0fe0*/  ISETP.NE.AND.EX P0, PT, R247, RZ, PT, P0 ;  /* 0x000000fff700720c */ /* 0x000fda0003f05300 */
.L_x_709:
[----:B------:R-:W-:Y:S05]  /*0ff0*/  @!P0 BRA `(.L_x_710) ;  /* 0x0000000400588947 */ /* 0x000fea0003800000 */
[----:B------:R-:W1:Y:S01]  /*1000*/  LDC R9, c[0x0][0x380] ;  /* 0x0000e000ff097b82 */ /* 0x000e620000000800 */
[----:B------:R-:W-:Y:S01]  /*1010*/  ULEA UR7, UR20, 0xffffff00, 0x8 ;  /* 0xffffff0014077891 */ /* 0x000fe2000f8e403f */
[----:B------:R-:W-:Y:S01]  /*1020*/  ULDC.64 UR4, c[0x0][0x230] ;  /* 0x00008c0000047ab9 */ /* 0x000fe20000000a00 */
[----:B------:R-:W-:-:S04]  /*1030*/  ULDC.64 UR12, c[0x0][0x248] ;  /* 0x00009200000c7ab9 */ /* 0x000fc80000000a00 */
[----:B------:R-:W-:-:S04]  /*1040*/  MOV R0, UR7 ;  /* 0x0000000700007c02 */ /* 0x000fc80008000f00 */
[----:B------:R-:W-:Y:S02]  /*1050*/  IABS R0, R0 ;  /* 0x0000000000007213 */ /* 0x000fe40000000000 */
[----:B-1----:R-:W-:-:S04]  /*1060*/  IABS R4, R9 ;  /* 0x0000000900047213 */ /* 0x002fc80000000000 */
[----:B------:R-:W1:Y:S08]  /*1070*/  I2F.RP R8, R4 ;  /* 0x0000000400087306 */ /* 0x000e700000209400 */
[----:B-1----:R-:W1:Y:S02]  /*1080*/  MUFU.RCP R6, R8 ;  /* 0x0000000800067308 */ /* 0x002e640000001000 */
[----:B-1----:R-:W-:-:S06]  /*1090*/  VIADD R6, R6, 0xffffffe ;  /* 0x0ffffffe06067836 */ /* 0x002fcc0000000000 */
[----:B------:R-:W1:Y:S02]  /*10a0*/  F2I.FTZ.U32.TRUNC.NTZ R7, R6 ;  /* 0x0000000600077305 */ /* 0x000e64000021f000 */
[----:B-1----:R-:W-:Y:S02]  /*10b0*/  IMAD.MOV R5, RZ, RZ, -R7 ;  /* 0x000000ffff057224 */ /* 0x002fe400078e0a07 */
[----:B------:R-:W-:Y:S02]  /*10c0*/  IMAD.MOV.U32 R6, RZ, RZ, RZ ;  /* 0x000000ffff067224 */ /* 0x000fe400078e00ff */
[----:B------:R-:W-:-:S04]  /*10d0*/  IMAD R2, R5, R4, RZ ;  /* 0x0000000405027224 */ /* 0x000fc800078e02ff */
[----:B------:R-:W-:-:S06]  /*10e0*/  IMAD.HI.U32 R7, R7, R2, R6 ;  /* 0x0000000207077227 */ /* 0x000fcc00078e0006 */
[----:B------:R-:W-:-:S05]  /*10f0*/  IMAD.HI.U32 R7, R7, R0, RZ ;  /* 0x0000000007077227 */ /* 0x000fca00078e00ff */
[----:B------:R-:W-:-:S05]  /*1100*/  IADD3 R5, -R7, RZ, RZ ;  /* 0x000000ff07057210 */ /* 0x000fca0007ffe1ff */
[----:B------:R-:W-:Y:S01]  /*1110*/  IMAD R5, R4, R5, R0 ;  /* 0x0000000504057224 */ /* 0x000fe200078e0200 */
[----:B------:R-:W-:-:S04]  /*1120*/  LOP3.LUT R0, R9, UR7, RZ, 0x3c, !PT ;  /* 0x0000000709007c12 */ /* 0x000fc8000f8e3cff */
[----:B------:R-:W-:Y:S02]  /*1130*/  ISETP.GT.U32.AND P2, PT, R4, R5, PT ;  /* 0x000000050400720c */ /* 0x000fe40003f44070 */
[----:B------:R-:W-:Y:S02]  /*1140*/  ISETP.GE.AND P1, PT, R0, RZ, PT ;  /* 0x000000ff0000720c */ /* 0x000fe40003f26270 */
[----:B------:R-:W1:Y:S09]  /*1150*/  LDC R0, c[0x0][0x278] ;  /* 0x00009e00ff007b82 */ /* 0x000e720000000800 */
[----:B------:R-:W-:Y:S01]  /*1160*/  @!P2 IMAD.IADD R5, R5, 0x1, -R4 ;  /* 0x000000010505a824 */ /* 0x000fe200078e0a04 */
[----:B------:R-:W-:-:S02]  /*1170*/  @!P2 IADD3 R7, R7, 0x1, RZ ;  /* 0x000000010707a810 */ /* 0x000fc40007ffe0ff */
[----:B------:R-:W-:Y:S02]  /*1180*/  ISETP.NE.AND P2, PT, R9, RZ, PT ;  /* 0x000000ff0900720c */ /* 0x000fe40003f45270 */
[----:B------:R-:W-:-:S13]  /*1190*/  ISETP.GE.U32.AND P3, PT, R5, R4, PT ;  /* 0x000000040500720c */ /* 0x000fda0003f66070 */
[----:B------:R-:W-:-:S05]  /*11a0*/  @P3 VIADD R7, R7, 0x1 ;  /* 0x0000000107073836 */ /* 0x000fca0000000000 */
[----:B------:R-:W-:Y:S02]  /*11b0*/  @!P1 IADD3 R7, -R7, RZ, RZ ;  /* 0x000000ff07079210 */ /* 0x000fe40007ffe1ff */
[----:B------:R-:W-:-:S05]  /*11c0*/  @!P2 LOP3.LUT R7, RZ, R9, RZ, 0x33, !PT ;  /* 0x00000009ff07a212 */ /* 0x000fca00078e33ff */
[----:B------:R-:W-:-:S05]  /*11d0*/  IMAD.WIDE R14, R7, 0x4, R246 ;  /* 0x00000004070e7825 */ /* 0x000fca00078e02f6 */
[----:B------:R-:W2:Y:S01]  /*11e0*/  LDG.E R4, desc[UR22][R14.64] ;  /* 0x000000160e047981 */ /* 0x000ea2000c1e1900 */
[----:B-1----:R-:W-:Y:S01]  /*11f0*/  IABS R6, R0 ;  /* 0x0000000000067213 */ /* 0x002fe20000000000 */
[----:B------:R-:W1:Y:S03]  /*1200*/  S2R R2, SR_CTAID.Z ;  /* 0x0000000000027919 */ /* 0x000e660000002700 */
[----:B------:R-:W3:Y:S08]  /*1210*/  I2F.RP R12, R6 ;  /* 0x00000006000c7306 */ /* 0x000ef00000209400 */
[----:B---3--:R-:W3:Y:S01]  /*1220*/  MUFU.RCP R10, R12 ;  /* 0x0000000c000a7308 */ /* 0x008ee20000001000 */
[----:B-1----:R-:W-:Y:S01]  /*1230*/  IABS R2, R2 ;  /* 0x0000000200027213 */ /* 0x002fe20000000000 */
[----:B---3--:R-:W-:-:S03]  /*1240*/  VIADD R10, R10, 0xffffffe ;  /* 0x0ffffffe0a0a7836 */ /* 0x008fc60000000000 */
[----:B------:R-:W-:-:S03]  /*1250*/  MOV R8, R2 ;  /* 0x0000000200087202 */ /* 0x000fc60000000f00 */
[----:B------:R-:W1:Y:S02]  /*1260*/  F2I.FTZ.U32.TRUNC.NTZ R11, R10 ;  /* 0x0000000a000b7305 */ /* 0x000e64000021f000 */
[----:B-1----:R-:W-:Y:S01]  /*1270*/  IADD3 R5, RZ, -R11, RZ ;  /* 0x8000000bff057210 */ /* 0x002fe20007ffe0ff */
[----:B------:R-:W-:-:S04]  /*1280*/  IMAD.MOV.U32 R10, RZ, RZ, RZ ;  /* 0x000000ffff0a7224 */ /* 0x000fc800078e00ff */
[----:B------:R-:W-:-:S04]  /*1290*/  IMAD R5, R5, R6, RZ ;  /* 0x0000000605057224 */ /* 0x000fc800078e02ff */
[----:B------:R-:W-:-:S06]  /*12a0*/  IMAD.HI.U32 R5, R11, R5, R10 ;  /* 0x000000050b057227 */ /* 0x000fcc00078e000a */
[----:B------:R-:W-:-:S04]  /*12b0*/  IMAD.HI.U32 R2, R5, R8, RZ ;  /* 0x0000000805027227 */ /* 0x000fc800078e00ff */
[----:B------:R-:W-:-:S04]  /*12c0*/  IMAD.MOV R5, RZ, RZ, -R2 ;  /* 0x000000ffff057224 */ /* 0x000fc800078e0a02 */
[----:B------:R-:W-:-:S05]  /*12d0*/  IMAD R5, R6, R5, R8 ;  /* 0x0000000506057224 */ /* 0x000fca00078e0208 */
[----:B------:R-:W-:-:S13]  /*12e0*/  ISETP.GT.U32.AND P2, PT, R6, R5, PT ;  /* 0x000000050600720c */ /* 0x000fda0003f44070 */
[-C--:B------:R-:W-:Y:S02]  /*12f0*/  @!P2 IADD3 R5, R5, -R6.reuse, RZ ;  /* 0x800000060505a210 */ /* 0x080fe40007ffe0ff */
[----:B------:R-:W-:Y:S02]  /*1300*/  @!P2 IADD3 R2, R2, 0x1, RZ ;  /* 0x000000010202a810 */ /* 0x000fe40007ffe0ff */
[----:B------:R-:W-:Y:S01]  /*1310*/  ISETP.GE.U32.AND P3, PT, R5, R6, PT ;  /* 0x000000060500720c */ /* 0x000fe20003f66070 */
[----:B------:R-:W-:Y:S01]  /*1320*/  IMAD.MOV R6, RZ, RZ, -R7 ;  /* 0x000000ffff067224 */ /* 0x000fe200078e0a07 */
[----:B------:R-:W-:-:S03]  /*1330*/  ISETP.NE.AND P2, PT, R0, RZ, PT ;  /* 0x000000ff0000720c */ /* 0x000fc60003f45270 */
[----:B------:R-:W-:-:S05]  /*1340*/  IMAD R9, R9, R6, UR7 ;  /* 0x0000000709097e24 */ /* 0x000fca000f8e0206 */
[----:B------:R-:W-:-:S03]  /*1350*/  SHF.R.S32.HI R25, RZ, 0x1f, R9 ;  /* 0x0000001fff197819 */ /* 0x000fc60000011409 */
[----:B------:R-:W-:Y:S01]  /*1360*/  @P3 VIADD R2, R2, 0x1 ;  /* 0x0000000102023836 */ /* 0x000fe20000000000 */
[----:B--2---:R-:W-:Y:S02]  /*1370*/  R2UR UR9, R4 ;  /* 0x00000000040972ca */ /* 0x004fe400000e0000 */
[----:B------:R-:W-:-:S04]  /*1380*/  LOP3.LUT R4, R0, UR10, RZ, 0x3c, !PT ;  /* 0x0000000a00047c12 */ /* 0x000fc8000f8e3cff */
[----:B------:R-:W-:Y:S01]  /*1390*/  ISETP.GE.AND P1, PT, R4, RZ, PT ;  /* 0x000000ff0400720c */ /* 0x000fe20003f26270 */
[----:B------:R-:W-:-:S06]  /*13a0*/  IMAD R4, R25, UR12, RZ ;  /* 0x0000000c19047c24 */ /* 0x000fcc000f8e02ff */
[----:B------:R-:W-:Y:S02]  /*13b0*/  USHF.R.S32.HI UR8, URZ, 0x1f, UR9 ;  /* 0x0000001f3f087899 */ /* 0x000fe40008011409 */
[----:B------:R-:W-:Y:S02]  /*13c0*/  UIMAD.WIDE.U32 UR14, UR9, UR4, URZ ;  /* 0x00000004090e72a5 */ /* 0x000fe4000f8e003f */
[----:B------:R-:W-:Y:S02]  /*13d0*/  UIMAD UR6, UR8, UR4, URZ ;  /* 0x00000004080672a4 */ /* 0x000fe4000f8e023f */
[----:B------:R-:W-:Y:S02]  /*13e0*/  @!P1 IADD3 R2, -R2, RZ, RZ ;  /* 0x000000ff02029210 */ /* 0x000fe40007ffe1ff */
[----:B------:R-:W-:Y:S01]  /*13f0*/  UIMAD UR4, UR9, UR5, UR6 ;  /* 0x00000005090472a4 */ /* 0x000fe2000f8e0206 */
[----:B------:R-:W-:Y:S01]  /*1400*/  MOV R7, UR15 ;  /* 0x0000000f00077c02 */ /* 0x000fe20008000f00 */
[----:B------:R-:W-:Y:S01]  /*1410*/  IMAD.U32 R6, RZ, RZ, UR14 ;  /* 0x0000000eff067e24 */ /* 0x000fe2000f8e00ff */
[----:B------:R-:W-:Y:S01]  /*1420*/  @!P2 LOP3.LUT R2, RZ, R0, RZ, 0x33, !PT ;  /* 0x00000000ff02a212 */ /* 0x000fe200078e33ff */
[----:B------:R-:W-:Y:S01]  /*1430*/  UIADD3 UR4, UR15, UR4, URZ ;  /* 0x000000040f047290 */ /* 0x000fe2000fffe03f */
[----:B------:R-:W-:Y:S01]  /*1440*/  IMAD R0, R9, UR13, R4 ;  /* 0x0000000d09007c24 */ /* 0x000fe2000f8e0204 */
[----:B------:R-:W-:Y:S01]  /*1450*/  ULDC.64 UR6, c[0x0][0x260] ;  /* 0x0000980000067ab9 */ /* 0x000fe20000000a00 */
[--C-:B------:R-:W-:Y:S01]  /*1460*/  SHF.R.S32.HI R15, RZ, 0x1f, R2.reuse ;  /* 0x0000001fff0f7819 */ /* 0x100fe20000011402 */
[----:B------:R-:W-:-:S02]  /*1470*/  IMAD.MOV.U32 R28, RZ, RZ, R2 ;  /* 0x000000ffff1c7224 */ /* 0x000fc400078e0002 */
[----:B------:R-:W-:Y:S01]  /*1480*/  IMAD.U32 R7, RZ, RZ, UR4 ;  /* 0x00000004ff077e24 */ /* 0x000fe2000f8e00ff */
[----:B------:R-:W-:Y:S02]  /*1490*/  ULDC.64 UR4, c[0x0][0x238] ;  /* 0x00008e0000047ab9 */ /* 0x000fe40000000a00 */
[----:B------:R-:W-:Y:S01]  /*14a0*/  UIMAD UR8, UR8, UR4, URZ ;  /* 0x00000004080872a4 */ /* 0x000fe2000f8e023f */
[----:B------:R-:W-:Y:S01]  /*14b0*/  IMAD.WIDE.U32 R4, R9, UR12, R6 ;  /* 0x0000000c09047c25 */ /* 0x000fe2000f8e0006 */
[----:B------:R-:W-:Y:S02]  /*14c0*/  UIMAD.WIDE.U32 UR14, UR9, UR4, URZ ;  /* 0x00000004090e72a5 */ /* 0x000fe4000f8e003f */
[----:B------:R-:W-:Y:S01]  /*14d0*/  UIMAD UR5, UR9, UR5, UR8 ;  /* 0x00000005090572a4 */ /* 0x000fe2000f8e0208 */
[----:B------:R-:W-:Y:S01]  /*14e0*/  IMAD.MOV.U32 R6, RZ, RZ, R4 ;  /* 0x000000ffff067224 */ /* 0x000fe200078e0004 */
[----:B------:R-:W-:Y:S01]  /*14f0*/  IADD3 R7, R5, R0, RZ ;  /* 0x0000000005077210 */ /* 0x000fe20007ffe0ff */
[----:B------:R-:W-:Y:S01]  /*1500*/  IMAD R5, R15, UR6, RZ ;  /* 0x000000060f057c24 */ /* 0x000fe2000f8e02ff */
[----:B------:R-:W-:-:S03]  /*1510*/  UIADD3 UR11, UR15, UR5, URZ ;  /* 0x000000050f0b7290 */ /* 0x000fc6000fffe03f */
[C---:B------:R-:W-:Y:S02]  /*1520*/  IMAD R5, R2.reuse, UR7, R5 ;  /* 0x0000000702057c24 */ /* 0x040fe4000f8e0205 */
[----:B------:R-:W-:-:S05]  /*1530*/  IMAD.WIDE.U32 R12, R2, UR6, R6 ;  /* 0x00000006020c7c25 */ /* 0x000fca000f8e0006 */
[----:B------:R-:W-:Y:S01]  /*1540*/  IADD3 R13, R13, R5, RZ ;  /* 0x000000050d0d7210 */ /* 0x000fe20007ffe0ff */
[----:B------:R-:W-:Y:S06]  /*1550*/  BRA `(.L_x_711) ;  /* 0x0000000400487947 */ /* 0x000fec0003800000 */
.L_x_710:
[----:B------:R-:W1:Y:S01]  /*1560*/  LDC R0, c[0x0][0x278] ;  /* 0x00009e00ff007b82 */ /* 0x000e620000000800 */
[----:B------:R-:W2:Y:S01]  /*1570*/  S2R R2, SR_CTAID.Z ;  /* 0x0000000000027919 */ /* 0x000ea20000002700 */
[----:B------:R-:W-:Y:S02]  /*1580*/  UISETP.NE.AND UP0, UPT, UR8, -0x1, UPT ;  /* 0xffffffff0800788c */ /* 0x000fe4000bf05270 */
[----:B------:R-:W-:-:S04]  /*1590*/  ULEA UR9, UR20, 0xffffff00, 0x8 ;  /* 0xffffff0014097891 */ /* 0x000fc8000f8e403f */
[----:B------:R-:W-:Y:S01]  /*15a0*/  PLOP3.LUT P1, PT, PT, PT, UP0, 0x80, 0x0 ;  /* 0x000000000000781c */ /* 0x000fe20003f2f008 */
[----:B------:R-:W-:-:S04]  /*15b0*/  USHF.R.S32.HI UR14, URZ, 0x1f, UR9 ;  /* 0x0000001f3f0e7899 */ /* 0x000fc80008011409 */
[----:B------:R-:W-:Y:S01]  /*15c0*/  @UP0 UIADD3 UR5, UR7, UR8, URZ ;  /* 0x0000000807050290 */ /* 0x000fe2000fffe03f */
[----:B------:R-:W-:-:S03]  /*15d0*/  @UP0 ULDC.64 UR12, c[0x0][0x248] ;  /* 0x00009200000c0ab9 */ /* 0x000fc60000000a00 */
[----:B------:R-:W-:Y:S02]  /*15e0*/  @UP0 UIMAD.WIDE.U32 UR28, UR5, UR12, URZ ;  /* 0x0000000c051c02a5 */ /* 0x000fe4000f8e003f */
[----:B------:R-:W-:-:S04]  /*15f0*/  @UP0 UIMAD UR5, UR5, UR13, URZ ;  /* 0x0000000d050502a4 */ /* 0x000fc8000f8e023f */
[----:B------:R-:W-:Y:S01]  /*1600*/  @UP0 UIADD3 UR5, UR29, UR5, URZ ;  /* 0x000000051d050290 */ /* 0x000fe2000fffe03f */
[----:B-1----:R-:W-:Y:S02]  /*1610*/  IABS R7, R0 ;  /* 0x0000000000077213 */ /* 0x002fe40000000000 */
[----:B------:R-:W-:Y:S02]  /*1620*/  ISETP.NE.AND P2, PT, R0, RZ, PT ;  /* 0x000000ff0000720c */ /* 0x000fe40003f45270 */
[----:B------:R-:W1:Y:S01]  /*1630*/  I2F.RP R5, R7 ;  /* 0x0000000700057306 */ /* 0x000e620000209400 */
[----:B--2---:R-:W-:-:S07]  /*1640*/  IABS R2, R2 ;  /* 0x0000000200027213 */ /* 0x004fce0000000000 */
[----:B-1----:R-:W1:Y:S02]  /*1650*/  MUFU.RCP R8, R5 ;  /* 0x0000000500087308 */ /* 0x002e640000001000 */
[----:B-1----:R-:W-:-:S06]  /*1660*/  VIADD R8, R8, 0xffffffe ;  /* 0x0ffffffe08087836 */ /* 0x002fcc0000000000 */
[----:B------:R-:W1:Y:S02]  /*1670*/  F2I.FTZ.U32.TRUNC.NTZ R9, R8 ;  /* 0x0000000800097305 */ /* 0x000e64000021f000 */
[----:B-1----:R-:W-:Y:S01]  /*1680*/  IMAD.MOV R4, RZ, RZ, -R9 ;  /* 0x000000ffff047224 */ /* 0x002fe200078e0a09 */
[----:B------:R-:W-:-:S03]  /*1690*/  MOV R8, RZ ;  /* 0x000000ff00087202 */ /* 0x000fc60000000f00 */
[----:B------:R-:W-:-:S04]  /*16a0*/  IMAD R4, R4, R7, RZ ;  /* 0x0000000704047224 */ /* 0x000fc800078e02ff */
[----:B------:R-:W-:Y:S02]  /*16b0*/  IMAD.HI.U32 R9, R9, R4, R8 ;  /* 0x0000000409097227 */ /* 0x000fe400078e0008 */
[----:B------:R-:W1:Y:S04]  /*16c0*/  LDC.64 R4, c[0x0][0x260] ;  /* 0x00009800ff047b82 */ /* 0x000e680000000a00 */
[----:B------:R-:W-:-:S04]  /*16d0*/  IMAD.HI.U32 R28, R9, R2, RZ ;  /* 0x00000002091c7227 */ /* 0x000fc800078e00ff */
[----:B------:R-:W-:-:S04]  /*16e0*/  IMAD.MOV R6, RZ, RZ, -R28 ;  /* 0x000000ffff067224 */ /* 0x000fc800078e0a1c */
[----:B------:R-:W-:Y:S01]  /*16f0*/  IMAD R6, R7, R6, R2 ;  /* 0x0000000607067224 */ /* 0x000fe200078e0202 */
[----:B------:R-:W-:-:S04]  /*1700*/  LOP3.LUT R2, R0, UR10, RZ, 0x3c, !PT ;  /* 0x0000000a00027c12 */ /* 0x000fc8000f8e3cff */
[----:B------:R-:W-:Y:S02]  /*1710*/  ISETP.GT.U32.AND P5, PT, R7, R6, PT ;  /* 0x000000060700720c */ /* 0x000fe40003fa4070 */
[----:B------:R-:W-:-:S11]  /*1720*/  ISETP.GE.AND P3, PT, R2, RZ, PT ;  /* 0x000000ff0200720c */ /* 0x000fd60003f66270 */
[----:B------:R-:W-:Y:S01]  /*1730*/  @!P5 IADD3 R6, R6, -R7, RZ ;  /* 0x800000070606d210 */ /* 0x000fe20007ffe0ff */
[----:B------:R-:W-:-:S03]  /*1740*/  @!P5 VIADD R28, R28, 0x1 ;  /* 0x000000011c1cd836 */ /* 0x000fc60000000000 */
[----:B------:R-:W-:-:S13]  /*1750*/  ISETP.GE.U32.AND P4, PT, R6, R7, PT ;  /* 0x000000070600720c */ /* 0x000fda0003f86070 */
[----:B------:R-:W-:Y:S01]  /*1760*/  @P4 IADD3 R28, R28, 0x1, RZ ;  /* 0x000000011c1c4810 */ /* 0x000fe20007ffe0ff */
[----:B-1----:R-:W-:Y:S06]  /*1770*/  @P1 BRA `(.L_x_712) ;  /* 0x0000000000301947 */ /* 0x002fec0003800000 */
[----:B------:R-:W-:Y:S01]  /*1780*/  USHF.R.S32.HI UR11, URZ, 0x1f, UR7 ;  /* 0x0000001f3f0b7899 */ /* 0x000fe20008011407 */
[----:B------:R-:W-:Y:S01]  /*1790*/  ULDC.64 UR12, c[0x0][0x248] ;  /* 0x00009200000c7ab9 */ /* 0x000fe20000000a00 */
[----:B------:R-:W-:Y:S02]  /*17a0*/  USHF.R.S32.HI UR15, URZ, 0x1f, UR6 ;  /* 0x0000001f3f0f7899 */ /* 0x000fe40008011406 */
[----:B------:R-:W-:Y:S02]  /*17b0*/  UIMAD UR11, UR11, UR12, URZ ;  /* 0x0000000c0b0b72a4 */ /* 0x000fe4000f8e023f */
[----:B------:R-:W-:Y:S02]  /*17c0*/  UIMAD.WIDE.U32 UR28, UR7, UR12, URZ ;  /* 0x0000000c071c72a5 */ /* 0x000fe4000f8e003f */
[----:B------:R-:W-:Y:S01]  /*17d0*/  UIMAD UR11, UR7, UR13, UR11 ;  /* 0x0000000d070b72a4 */ /* 0x000fe2000f8e020b */
[----:B------:R-:W-:-:S03]  /*17e0*/  ULDC.64 UR4, c[0x0][0x230] ;  /* 0x00008c0000047ab9 */ /* 0x000fc60000000a00 */
[----:B------:R-:W-:Y:S02]  /*17f0*/  UIADD3 UR29, UR29, UR11, URZ ;  /* 0x0000000b1d1d7290 */ /* 0x000fe4000fffe03f */
[----:B------:R-:W-:Y:S02]  /*1800*/  UIMAD UR15, UR15, UR4, URZ ;  /* 0x000000040f0f72a4 */ /* 0x000fe4000f8e023f */
[----:B------:R-:W-:Y:S02]  /*1810*/  UIMAD.WIDE.U32 UR28, UR6, UR4, UR28 ;  /* 0x00000004061c72a5 */ /* 0x000fe4000f8e001c */
[----:B------:R-:W-:-:S04]  /*1820*/  UIMAD UR5, UR6, UR5, UR15 ;  /* 0x00000005060572a4 */ /* 0x000fc8000f8e020f */
[----:B------:R-:W-:-:S12]  /*1830*/  UIADD3 UR5, UR29, UR5, URZ ;  /* 0x000000051d057290 */ /* 0x000fd8000fffe03f */
.L_x_712:
[----:B------:R-:W-:Y:S01]  /*1840*/  UIMAD UR4, UR14, UR12, URZ ;  /* 0x0000000c0e0472a4 */ /* 0x000fe2000f8e023f */
[----:B------:R-:W-:Y:S01]  /*1850*/  @!P3 IADD3 R28, -R28, RZ, RZ ;  /* 0x000000ff1c1cb210 */ /* 0x000fe20007ffe1ff */
[----:B------:R-:W-:Y:S01]  /*1860*/  UMOV UR29, UR5 ;  /* 0x00000005001d7c82 */ /* 0x000fe20008000000 */
[----:B------:R-:W-:Y:S01]  /*1870*/  @!P2 LOP3.LUT R28, RZ, R0, RZ, 0x33, !PT ;  /* 0x00000000ff1ca212 */ /* 0x000fe200078e33ff */
[----:B------:R-:W-:Y:S01]  /*1880*/  UIMAD.WIDE.U32 UR28, UR12, UR9, UR28 ;  /* 0x000000090c1c72a5 */ /* 0x000fe2000f8e001c */
[----:B------:R-:W-:Y:S01]  /*1890*/  IMAD.U32 R25, RZ, RZ, UR14 ;  /* 0x0000000eff197e24 */ /* 0x000fe2000f8e00ff */
[----:B------:R-:W-:Y:S01]  /*18a0*/  UIMAD UR4, UR13, UR9, UR4 ;  /* 0x000000090d0472a4 */ /* 0x000fe2000f8e0204 */
[----:B------:R-:W-:Y:S01]  /*18b0*/  SHF.R.S32.HI R15, RZ, 0x1f, R28 ;  /* 0x0000001fff0f7819 */ /* 0x000fe2000001141c */
[----:B------:R-:W-:Y:S01]  /*18c0*/  @UP0 UIADD3 UR8, UR7, UR8, URZ ;  /* 0x0000000807080290 */ /* 0x000fe2000fffe03f */
[----:B------:R-:W-:Y:S01]  /*18d0*/  MOV R9, UR9 ;  /* 0x0000000900097c02 */ /* 0x000fe20008000f00 */
[----:B------:R-:W-:Y:S01]  /*18e0*/  UIADD3 UR4, UR29, UR4, URZ ;  /* 0x000000041d047290 */ /* 0x000fe2000fffe03f */
[----:B------:R-:W-:Y:S01]  /*18f0*/  IMAD.U32 R7, RZ, RZ, UR29 ;  /* 0x0000001dff077e24 */ /* 0x000fe2000f8e00ff */
[----:B------:R-:W-:Y:S01]  /*1900*/  MOV R6, UR28 ;  /* 0x0000001c00067c02 */ /* 0x000fe20008000f00 */
[----:B------:R-:W-:-:S03]  /*1910*/  IMAD R0, R15, R4, RZ ;  /* 0x000000040f007224 */ /* 0x000fc600078e02ff */
[----:B------:R-:W-:Y:S01]  /*1920*/  MOV R7, UR4 ;  /* 0x0000000400077c02 */ /* 0x000fe20008000f00 */
[----:B------:R-:W-:Y:S01]  /*1930*/  @UP0 ULDC.64 UR4, c[0x0][0x250] ;  /* 0x0000940000040ab9 */ /* 0x000fe20000000a00 */
[C---:B------:R-:W-:Y:S01]  /*1940*/  IMAD R0, R28.reuse, R5, R0 ;  /* 0x000000051c007224 */ /* 0x040fe200078e0200 */
[----:B------:R-:W-:Y:S01]  /*1950*/  @UP0 UIMAD.WIDE.U32 UR28, UR8, UR4, URZ ;  /* 0x00000004081c02a5 */ /* 0x000fe2000f8e003f */
[----:B------:R-:W-:-:S03]  /*1960*/  IMAD.WIDE.U32 R12, R28, R4, R6 ;  /* 0x000000041c0c7225 */ /* 0x000fc600078e0006 */
[----:B------:R-:W-:Y:S01]  /*1970*/  @UP0 UIMAD UR11, UR8, UR5, UR29 ;  /* 0x00000005080b02a4 */ /* 0x000fe2000f8e021d */
[----:B------:R-:W-:Y:S02]  /*1980*/  IMAD.IADD R13, R13, 0x1, R0 ;  /* 0x000000010d0d7824 */ /* 0x000fe400078e0200 */
[----:B------:R-:W-:Y:S01]  /*1990*/  @UP0 UMOV UR14, UR28 ;  /* 0x0000001c000e0c82 */ /* 0x000fe20008000000 */
[----:B------:R-:W-:Y:S08]  /*19a0*/  @P1 BRA `(.L_x_711) ;  /* 0x0000000000341947 */ /* 0x000ff00003800000 */
[----:B------:R-:W-:Y:S01]  /*19b0*/  USHF.R.S32.HI UR8, URZ, 0x1f, UR7 ;  /* 0x0000001f3f087899 */ /* 0x000fe20008011407 */
[----:B------:R-:W-:-:S03]  /*19c0*/  ULDC.64 UR4, c[0x0][0x250] ;  /* 0x0000940000047ab9 */ /* 0x000fc60000000a00 */
[----:B------:R-:W-:Y:S02]  /*19d0*/  UIMAD UR8, UR8, UR4, URZ ;  /* 0x00000004080872a4 */ /* 0x000fe4000f8e023f */
[----:B------:R-:W-:Y:S02]  /*19e0*/  UIMAD.WIDE.U32 UR14, UR7, UR4, URZ ;  /* 0x00000004070e72a5 */ /* 0x000fe4000f8e003f */
[----:B------:R-:W-:Y:S02]  /*19f0*/  UIMAD UR8, UR7, UR5, UR8 ;  /* 0x00000005070872a4 */ /* 0x000fe4000f8e0208 */
[----:B------:R-:W-:Y:S01]  /*1a00*/  USHF.R.S32.HI UR7, URZ, 0x1f, UR6 ;  /* 0x0000001f3f077899 */ /* 0x000fe20008011406 */
[----:B------:R-:W-:Y:S01]  /*1a10*/  ULDC.64 UR4, c[0x0][0x238] ;  /* 0x00008e0000047ab9 */ /* 0x000fe20000000a00 */
[----:B------:R-:W-:Y:S02]  /*1a20*/  UIADD3 UR9, UR15, UR8, URZ ;  /* 0x000000080f097290 */ /* 0x000fe4000fffe03f */
[----:B------:R-:W-:Y:S01]  /*1a30*/  UIMAD UR7, UR7, UR4, URZ ;  /* 0x00000004070772a4 */ /* 0x000fe2000f8e023f */
[----:B------:R-:W-:-:S03]  /*1a40*/  UMOV UR8, UR14 ;  /* 0x0000000e00087c82 */ /* 0x000fc60008000000 */
[----:B------:R-:W-:Y:S02]  /*1a50*/  UIMAD UR5, UR6, UR5, UR7 ;  /* 0x00000005060572a4 */ /* 0x000fe4000f8e0207 */
[----:B------:R-:W-:-:S04]  /*1a60*/  UIMAD.WIDE.U32 UR14, UR6, UR4, UR8 ;  /* 0x00000004060e72a5 */ /* 0x000fc8000f8e0008 */
[----:B------:R-:W-:-:S12]  /*1a70*/  UIADD3 UR11, UR15, UR5, URZ ;  /* 0x000000050f0b7290 */ /* 0x000fd8000fffe03f */
.L_x_711:
[----:B------:R-:W-:Y:S01]  /*1a80*/  SHF.R.S32.HI R180, RZ, 0x1f, R3 ;  /* 0x0000001fffb47819 */ /* 0x000fe20000011403 */
[----:B------:R-:W-:Y:S01]  /*1a90*/  UISETP.NE.AND UP0, UPT, UR16, -0x1, UPT ;  /* 0xffffffff1000788c */ /* 0x000fe2000bf05270 */
[----:B------:R-:W1:Y:S01]  /*1aa0*/  S2R R27, SR_CTAID.X ;  /* 0x00000000001b7919 */ /* 0x000e620000002500 */
[----:B------:R-:W2:Y:S01]  /*1ab0*/  S2UR UR21, SR_CgaCtaId ;  /* 0x00000000001579c3 */ /* 0x000ea20000008800 */
[CC--:B------:R-:W-:Y:S01]  /*1ac0*/  LEA.HI R2, R180.reuse, R3.reuse, RZ, 0x3 ;  /* 0x00000003b4027211 */ /* 0x0c0fe200078f18ff */
[----:B------:R-:W-:Y:S01]  /*1ad0*/  ULDC.64 UR8, c[0x0][0x258] ;  /* 0x0000960000087ab9 */ /* 0x000fe20000000a00 */
[-C--:B------:R-:W-:Y:S01]  /*1ae0*/  LEA.HI R8, R180, R3.reuse, RZ, 0x4 ;  /* 0x00000003b4087211 */ /* 0x080fe200078f20ff */
[----:B------:R-:W-:Y:S01]  /*1af0*/  UIADD3 UR17, UR20, -0x1, URZ ;  /* 0xffffffff14117890 */ /* 0x000fe2000fffe03f */
[----:B------:R-:W-:Y:S01]  /*1b00*/  SHF.R.S32.HI R20, RZ, 0x3, R2 ;  /* 0x00000003ff147819 */ /* 0x000fe20000011402 */
[----:B------:R-:W-:Y:S01]  /*1b10*/  IMAD.U32 R16, RZ, RZ, UR8 ;  /* 0x00000008ff107e24 */ /* 0x000fe2000f8e00ff */
[----:B------:R-:W-:Y:S01]  /*1b20*/  LOP3.LUT R2, R2, 0xfffffff8, RZ, 0xc0, !PT ;  /* 0xfffffff802027812 */ /* 0x000fe200078ec0ff */
[----:B------:R-:W-:Y:S01]  /*1b30*/  USHF.L.U32 UR19, UR17, 0x8, URZ ;  /* 0x0000000811137899 */ /* 0x000fe2000800063f */
[----:B------:R-:W-:Y:S01]  /*1b40*/  LOP3.LUT R0, R8, 0xfffffff0, RZ, 0xc0, !PT ;  /* 0xfffffff008007812 */ /* 0x000fe200078ec0ff */
[----:B------:R-:W-:Y:S01]  /*1b50*/  IMAD.SHL.U32 R7, R20, 0x40, RZ ;  /* 0x0000004014077824 */ /* 0x000fe200078e00ff */
[----:B------:R-:W-:Y:S01]  /*1b60*/  @UP0 ULDC.64 UR4, c[0x0][0x240] ;  /* 0x0000900000040ab9 */ /* 0x000fe20000000a00 */
[C---:B------:R-:W-:Y:S01]  /*1b70*/  IMAD.IADD R2, R3.reuse, 0x1, -R2 ;  /* 0x0000000103027824 */ /* 0x040fe200078e0a02 */
[----:B------:R-:W-:Y:S01]  /*1b80*/  @UP0 UIMAD.WIDE.U32 UR28, UR16, UR4, URZ ;  /* 0x00000004101c02a5 */ /* 0x000fe2000f8e003f */
[----:B------:R-:W-:Y:S01]  /*1b90*/  IMAD.IADD R0, R3, 0x1, -R0 ;  /* 0x0000000103007824 */ /* 0x000fe200078e0a00 */
[----:B------:R-:W-:Y:S01]  /*1ba0*/  LOP3.LUT R7, R7, 0x1c0, RZ, 0xc0, !PT ;  /* 0x000001c007077812 */ /* 0x000fe200078ec0ff */
[----:B------:R-:W-:Y:S01]  /*1bb0*/  IMAD.SHL.U32 R244, R2, 0x8, RZ ;  /* 0x0000000802f47824 */ /* 0x000fe200078e00ff */
[----:B------:R-:W-:Y:S01]  /*1bc0*/  @!UP0 USHF.R.S32.HI UR6, URZ, 0x1f, UR27 ;  /* 0x0000001f3f068899 */ /* 0x000fe2000801141b */
[----:B------:R-:W-:Y:S01]  /*1bd0*/  LEA.HI R11, R180, R3, RZ, 0x6 ;  /* 0x00000003b40b7211 */ /* 0x000fe200078f30ff */
[----:B------:R-:W-:Y:S01]  /*1be0*/  @UP0 UIMAD UR15, UR16, UR5, UR29 ;  /* 0x00000005100f02a4 */ /* 0x000fe2000f8e021d */
[----:B------:R-:W-:Y:S01]  /*1bf0*/  SHF.R.U32.HI R242, RZ, 0x3, R7 ;  /* 0x00000003fff27819 */ /* 0x000fe20000011607 */
[----:B------:R-:W-:Y:S01]  /*1c00*/  USHF.R.S32.HI UR29, URZ, 0x1f, UR10 ;  /* 0x0000001f3f1d7899 */ /* 0x000fe2000801140a */
[----:B------:R-:W-:Y:S01]  /*1c10*/  LOP3.LUT R5, R7, 0x38, R244, 0xf8, !PT ;  /* 0x0000003807057812 */ /* 0x000fe200078ef8f4 */
[----:B------:R-:W-:Y:S01]  /*1c20*/  @!UP0 ULDC.64 UR4, c[0x0][0x228] ;  /* 0x00008a0000048ab9 */ /* 0x000fe20000000a00 */
[----:B------:R-:W-:Y:S01]  /*1c30*/  SHF.R.S32.HI R7, RZ, 0x1f, R0 ;  /* 0x0000001fff077819 */ /* 0x000fe20000011400 */
[----:B------:R-:W-:Y:S01]  /*1c40*/  @!UP0 UIMAD UR6, UR6, UR4, URZ ;  /* 0x00000004060682a4 */ /* 0x000fe2000f8e023f */
[----:B------:R-:W-:Y:S01]  /*1c50*/  LOP3.LUT R242, R5, R242, RZ, 0x3c, !PT ;  /* 0x000000f205f27212 */ /* 0x000fe200078e3cff */
[----:B------:R-:W-:Y:S01]  /*1c60*/  @!UP0 UIMAD.WIDE.U32 UR30, UR27, UR4, URZ ;  /* 0x000000041b1e82a5 */ /* 0x000fe2000f8e003f */
[----:B------:R-:W-:Y:S01]  /*1c70*/  LEA.HI R7, R7, R0, RZ, 0x3 ;  /* 0x0000000007077211 */ /* 0x000fe200078f18ff */
[----:B------:R-:W-:Y:S01]  /*1c80*/  @!UP0 UIMAD UR27, UR27, UR5, UR6 ;  /* 0x000000051b1b82a4 */ /* 0x000fe2000f8e0206 */
[----:B------:R-:W-:Y:S01]  /*1c90*/  IADD3 R18, P2, R244, UR14, RZ ;  /* 0x0000000ef4127c10 */ /* 0x000fe2000ff5e0ff */
[----:B------:R-:W-:Y:S01]  /*1ca0*/  UIADD3 UR5, -UR25, UR18, URZ ;  /* 0x0000001219057290 */ /* 0x000fe2000fffe13f */
[----:B------:R-:W-:Y:S01]  /*1cb0*/  LOP3.LUT R5, R7, 0xfffffff8, RZ, 0xc0, !PT ;  /* 0xfffffff807057812 */ /* 0x000fe200078ec0ff */
[----:B------:R-:W-:Y:S01]  /*1cc0*/  @!UP0 UIADD3 UR15, UR31, UR27, URZ ;  /* 0x0000001b1f0f8290 */ /* 0x000fe2000fffe03f */
[----:B------:R-:W-:Y:S01]  /*1cd0*/  IMAD.SHL.U32 R11, R11, 0x8, RZ ;  /* 0x000000080b0b7824 */ /* 0x000fe200078e00ff */
[----:B------:R-:W-:Y:S01]  /*1ce0*/  @!UP0 UMOV UR28, UR30 ;  /* 0x0000001e001c8c82 */ /* 0x000fe20008000000 */
[----:B------:R-:W-:Y:S01]  /*1cf0*/  UIMAD UR29, UR29, UR8, URZ ;  /* 0x000000081d1d72a4 */ /* 0x000fe2000f8e023f */
[----:B------:R-:W-:Y:S01]  /*1d00*/  IMAD.IADD R5, R0, 0x1, -R5 ;  /* 0x0000000100057824 */ /* 0x000fe200078e0a05 */
[----:B------:R-:W-:Y:S01]  /*1d10*/  SHF.R.S32.HI R0, RZ, 0x1f, R244 ;  /* 0x0000001fff007819 */ /* 0x000fe200000114f4 */
[----:B------:R-:W-:Y:S01]  /*1d20*/  ULDC.64 UR6, c[0x0][0x268] ;  /* 0x00009a0000067ab9 */ /* 0x000fe20000000a00 */
[----:B------:R-:W-:Y:S01]  /*1d30*/  IADD3 R30, P1, R244, UR28, RZ ;  /* 0x0000001cf41e7c10 */ /* 0x000fe2000ff3e0ff */
[----:B------:R-:W-:Y:S01]  /*1d40*/  UIMAD UR9, UR10, UR9, UR29 ;  /* 0x000000090a0972a4 */ /* 0x000fe2000f8e021d */
[----:B------:R-:W-:Y:S01]  /*1d50*/  ISETP.GE.AND P5, PT, R20, UR5, PT ;  /* 0x0000000514007c0c */ /* 0x000fe2000bfa6270 */
[----:B------:R-:W-:Y:S01]  /*1d60*/  IMAD R15, R15, UR6, RZ ;  /* 0x000000060f0f7c24 */ /* 0x000fe2000f8e02ff */
[C---:B------:R-:W-:Y:S01]  /*1d70*/  IADD3.X R31, R0.reuse, UR15, RZ, P1, !PT ;  /* 0x0000000f001f7c10 */ /* 0x040fe20008ffe4ff */
[----:B------:R-:W-:Y:S01]  /*1d80*/  UMOV UR4, 0x400 ;  /* 0x0000040000047882 */ /* 0x000fe20000000000 */
[----:B------:R-:W-:Y:S01]  /*1d90*/  IADD3.X R19, R0, UR11, RZ, P2, !PT ;  /* 0x0000000b00137c10 */ /* 0x000fe200097fe4ff */
[----:B--2---:R-:W-:Y:S01]  /*1da0*/  ULEA UR4, UR21, UR4, 0x18 ;  /* 0x0000000415047291 */ /* 0x004fe2000f8ec03f */
[----:B------:R-:W-:Y:S01]  /*1db0*/  LOP3.LUT R242, R242, 0xfffffe00, R11, 0xf8, !PT ;  /* 0xfffffe00f2f27812 */ /* 0x000fe200078ef80b */
[----:B------:R-:W-:Y:S01]  /*1dc0*/  IMAD.WIDE.U32 R16, R16, UR10, R30 ;  /* 0x0000000a10107c25 */ /* 0x000fe2000f8e001e */
[----:B------:R-:W-:Y:S01]  /*1dd0*/  SHF.R.S32.HI R21, RZ, 0x1f, R20 ;  /* 0x0000001fff157819 */ /* 0x000fe20000011414 */
[----:B------:R-:W-:Y:S01]  /*1de0*/  UIADD3 UR21, -UR19, UR26, URZ ;  /* 0x0000001a13157290 */ /* 0x000fe2000fffe13f */
[----:B------:R-:W-:Y:S01]  /*1df0*/  IADD3 R12, P3, R244, R12, RZ ;  /* 0x0000000cf40c7210 */ /* 0x000fe20007f7e0ff */
[C---:B------:R-:W-:Y:S01]  /*1e00*/  VIADD R23, R20.reuse, 0x10 ;  /* 0x0000001014177836 */ /* 0x040fe20000000000 */
[----:B------:R-:W-:Y:S01]  /*1e10*/  BSSY B0, `(.L_x_713) ;  /* 0x000001e000007945 */ /* 0x000fe20003800000 */
[----:B------:R-:W-:Y:S01]  /*1e20*/  VIADD R22, R20, 0x20 ;  /* 0x0000002014167836 */ /* 0x000fe20000000000 */
[----:B------:R-:W-:Y:S01]  /*1e30*/  LEA R242, R242, UR4, 0x1 ;  /* 0x00000004f2f27c11 */ /* 0x000fe2000f8e08ff */
[----:B------:R-:W-:Y:S01]  /*1e40*/  VIADD R11, R20, 0x30 ;  /* 0x00000030140b7836 */ /* 0x000fe20000000000 */
[----:B------:R-:W-:Y:S01]  /*1e50*/  ISETP.GE.AND P4, PT, R23, UR5, PT ;  /* 0x0000000517007c0c */ /* 0x000fe2000bf86270 */
[----:B------:R-:W-:Y:S01]  /*1e60*/  IMAD R24, R28, UR7, R15 ;  /* 0x000000071c187c24 */ /* 0x000fe2000f8e020f */
[----:B------:R-:W-:Y:S01]  /*1e70*/  ISETP.GE.AND P1, PT, R22, UR5, PT ;  /* 0x0000000516007c0c */ /* 0x000fe2000bf26270 */
[----:B------:R-:W-:Y:S01]  /*1e80*/  IMAD.WIDE.U32 R28, R28, UR6, R18 ;  /* 0x000000061c1c7c25 */ /* 0x000fe2000f8e0012 */
[----:B------:R-:W-:-:S03]  /*1e90*/  ISETP.GE.AND P2, PT, R11, UR5, PT ;  /* 0x000000050b007c0c */ /* 0x000fc6000bf46270 */
[----:B------:R-:W-:Y:S02]  /*1ea0*/  VIADD R19, R17, UR9 ;  /* 0x0000000911137c36 */ /* 0x000fe40008000000 */
[----:B-1----:R-:W-:-:S04]  /*1eb0*/  IMAD.WIDE R26, R27, 0x40, R20 ;  /* 0x000000401b1a7825 */ /* 0x002fc800078e0214 */
[----:B------:R-:W-:Y:S01]  /*1ec0*/  IMAD.X R13, R0, 0x1, R13, P3 ;  /* 0x00000001000d7824 */ /* 0x000fe200018e060d */
[----:B------:R-:W-:Y:S06]  /*1ed0*/  @P5 BRA `(.L_x_714) ;  /* 0x0000000000445947 */ /* 0x000fec0003800000 */
[----:B------:R-:W-:Y:S02]  /*1ee0*/  ULDC UR6, c[0x0][0x2d0] ;  /* 0x0000b40000067ab9 */ /* 0x000fe40000000800 */
[----:B------:R-:W-:-:S13]  /*1ef0*/  ISETP.GE.AND P3, PT, R244, UR6, PT ;  /* 0x00000006f4007c0c */ /* 0x000fda000bf66270 */
[----:B------:R1:W-:Y:S01]  /*1f00*/  @P3 STS.128 [R242], RZ ;  /* 0x000000fff2003388 */ /* 0x0003e20000000c00 */
[----:B------:R-:W-:Y:S05]  /*1f10*/  @P3 BRA `(.L_x_714) ;  /* 0x0000000000343947 */ /* 0x000fea0003800000 */
[----:B------:R-:W-:Y:S01]  /*1f20*/  ULDC.64 UR6, c[0x0][0x240] ;  /* 0x0000900000067ab9 */ /* 0x000fe20000000a00 */
[----:B------:R-:W-:Y:S01]  /*1f30*/  MOV R18, R16 ;  /* 0x0000001000127202 */ /* 0x000fe20000000f00 */
[----:B------:R-:W-:-:S04]  /*1f40*/  IMAD R15, R27, UR6, RZ ;  /* 0x000000061b0f7c24 */ /* 0x000fc8000f8e02ff */
[----:B------:R-:W-:-:S04]  /*1f50*/  IMAD.WIDE.U32 R30, R26, UR6, R18 ;  /* 0x000000061a1e7c25 */ /* 0x000fc8000f8e0012 */
[----:B------:R-:W-:Y:S01]  /*1f60*/  IMAD R0, R26, UR7, R15 ;  /* 0x000000071a007c24 */ /* 0x000fe2000f8e020f */
[----:B------:R-:W-:Y:S02]  /*1f70*/  ULDC.64 UR6, c[0x0][0x210] ;  /* 0x0000840000067ab9 */ /* 0x000fe40000000a00 */
[----:B------:R-:W-:Y:S02]  /*1f80*/  LEA R14, P3, R30, UR6, 0x1 ;  /* 0x000000061e0e7c11 */ /* 0x000fe4000f8608ff */
[----:B------:R-:W-:-:S04]  /*1f90*/  IADD3 R0, R31, R0, RZ ;  /* 0x000000001f007210 */ /* 0x000fc80007ffe0ff */
[----:B------:R-:W-:-:S05]  /*1fa0*/  LEA.HI.X R15, R30, UR7, R0, 0x1, P3 ;  /* 0x000000071e0f7c11 */ /* 0x000fca00098f0c00 */
[----:B------:R-:W-:Y:S01]  /*1fb0*/  @!PT LDS RZ, [RZ] ;  /* 0x00000000fffff984 */ /* 0x000fe20000000800 */
[----:B------:R-:W-:Y:S01]  /*1fc0*/  @!PT LDS RZ, [RZ] ;  /* 0x00000000fffff984 */ /* 0x000fe20000000800 */
[----:B------:R-:W-:Y:S01]  /*1fd0*/  @!PT LDS RZ, [RZ] ;  /* 0x00000000fffff984 */ /* 0x000fe20000000800 */
[----:B------:R2:W-:Y:S02]  /*1fe0*/  LDGSTS.E.BYPASS.LTC128B.128 [R242], desc[UR22][R14.64] ;  /* 0x000000000ef27fae */ /* 0x0005e4000b901d56 */
.L_x_714:
[----:B------:R-:W-:Y:S05]  /*1ff0*/  BSYNC B0 ;  /* 0x0000000000007941 */ /* 0x000fea0003800000 */
.L_x_713:
[----:B------:R-:W-:Y:S04]  /*2000*/  BSSY B0, `(.L_x_715) ;  /* 0x0000016000007945 */ /* 0x000fe80003800000 */
[----:B------:R-:W-:Y:S05]  /*2010*/  @P4 BRA `(.L_x_716) ;  /* 0x0000000000504947 */ /* 0x000fea0003800000 */
[----:B------:R-:W-:Y:S02]  /*2020*/  ULDC UR6, c[0x0][0x2d0] ;  /* 0x0000b40000067ab9 */ /* 0x000fe40000000800 */
[----:B------:R-:W-:-:S13]  /*2030*/  ISETP.GE.AND P3, PT, R244, UR6, PT ;  /* 0x00000006f4007c0c */ /* 0x000fda000bf66270 */
[----:B------:R3:W-:Y:S01]  /*2040*/  @P3 STS.128 [R242+0x800], RZ ;  /* 0x000800fff2003388 */ /* 0x0007e20000000c00 */
[----:B------:R-:W-:Y:S05]  /*2050*/  @P3 BRA `(.L_x_716) ;  /* 0x0000000000403947 */ /* 0x000fea0003800000 */
[----:B--2---:R-:W-:Y:S01]  /*2060*/  IADD3 R15, P3, R26, 0x10, RZ ;  /* 0x000000101a0f7810 */ /* 0x004fe20007f7e0ff */
[----:B------:R-:W-:Y:S01]  /*2070*/  ULDC.64 UR6, c[0x0][0x240] ;  /* 0x0000900000067ab9 */ /* 0x000fe20000000a00 */
[----:B------:R-:W-:Y:S01]  /*2080*/  MOV R31, R19 ;  /* 0x00000013001f7202 */ /* 0x000fe20000000f00 */
[----:B------:R-:W-:Y:S02]  /*2090*/  IMAD.MOV.U32 R30, RZ, RZ, R16 ;  /* 0x000000ffff1e7224 */ /* 0x000fe400078e0010 */
[----:B------:R-:W-:Y:S02]  /*20a0*/  IMAD.X R0, RZ, RZ, R27, P3 ;  /* 0x000000ffff007224 */ /* 0x000fe400018e061b */
[----:B------:R-:W-:-:S04]  /*20b0*/  IMAD.WIDE.U32 R30, R15, UR6, R30 ;  /* 0x000000060f1e7c25 */ /* 0x000fc8000f8e001e */
[----:B------:R-:W-:-:S04]  /*20c0*/  IMAD R0, R0, UR6, RZ ;  /* 0x0000000600007c24 */ /* 0x000fc8000f8e02ff */
        /* <DEDUP_REMOVED lines=8> */
[----:B------:R4:W-:Y:S02]  /*2150*/  LDGSTS.E.BYPASS.LTC128B.128 [R242+0x800], desc[UR22][R14.64] ;  /* 0x008000000ef27fae */ /* 0x0009e4000b901d56 */
.L_x_716:
[----:B------:R-:W-:Y:S05]  /*2160*/  BSYNC B0 ;  /* 0x0000000000007941 */ /* 0x000fea0003800000 */
.L_x_715:
[----:B------:R-:W-:Y:S04]  /*2170*/  BSSY B0, `(.L_x_717) ;  /* 0x0000016000007945 */ /* 0x000fe80003800000 */
[----:B------:R-:W-:Y:S05]  /*2180*/  @P1 BRA `(.L_x_718) ;  /* 0x0000000000501947 */ /* 0x000fea0003800000 */
[----:B------:R-:W-:Y:S02]  /*2190*/  ULDC UR6, c[0x0][0x2d0] ;  /* 0x0000b40000067ab9 */ /* 0x000fe40000000800 */
[----:B------:R-:W-:-:S13]  /*21a0*/  ISETP.GE.AND P1, PT, R244, UR6, PT ;  /* 0x00000006f4007c0c */ /* 0x000fda000bf26270 */
[----:B------:R1:W-:Y:S01]  /*21b0*/  @P1 STS.128 [R242+0x1000], RZ ;  /* 0x001000fff2001388 */ /* 0x0003e20000000c00 */
[----:B------:R-:W-:Y:S05]  /*21c0*/  @P1 BRA `(.L_x_718) ;  /* 0x0000000000401947 */ /* 0x000fea0003800000 */
[----:B--2-4-:R-:W-:Y:S01]  /*21d0*/  IADD3 R15, P1, R26, 0x20, RZ ;  /* 0x000000201a0f7810 */ /* 0x014fe20007f3e0ff */
        /* <DEDUP_REMOVED lines=15> */
.L_x_718:
[----:B------:R-:W-:Y:S05]  /*22d0*/  BSYNC B0 ;  /* 0x0000000000007941 */ /* 0x000fea0003800000 */
.L_x_717:
[----:B------:R-:W-:Y:S04]  /*22e0*/  BSSY B0, `(.L_x_719) ;  /* 0x0000015000007945 */ /* 0x000fe80003800000 */
[----:B------:R-:W-:Y:S05]  /*22f0*/  @P2 BRA `(.L_x_720) ;  /* 0x00000000004c2947 */ /* 0x000fea0003800000 */
[----:B------:R-:W-:Y:S02]  /*2300*/  ULDC UR6, c[0x0][0x2d0] ;  /* 0x0000b40000067ab9 */ /* 0x000fe40000000800 */
[----:B------:R-:W-:-:S13]  /*2310*/  ISETP.GE.AND P1, PT, R244, UR6, PT ;  /* 0x00000006f4007c0c */ /* 0x000fda000bf26270 */
[----:B------:R1:W-:Y:S01]  /*2320*/  @P1 STS.128 [R242+0x1800], RZ ;  /* 0x001800fff2001388 */ /* 0x0003e20000000c00 */
[----:B------:R-:W-:Y:S05]  /*2330*/  @P1 BRA `(.L_x_720) ;  /* 0x00000000003c1947 */ /* 0x000fea0003800000 */
[----:B------:R-:W-:Y:S01]  /*2340*/  IADD3 R0, P1, R26, 0x30, RZ ;  /* 0x000000301a007810 */ /* 0x000fe20007f3e0ff */
[----:B------:R-:W-:Y:S01]  /*2350*/  ULDC.64 UR6, c[0x0][0x240] ;  /* 0x0000900000067ab9 */ /* 0x000fe20000000a00 */
[----:B------:R-:W-:Y:S02]  /*2360*/  MOV R17, R19 ;  /* 0x0000001300117202 */ /* 0x000fe40000000f00 */
[----:B--2-4-:R-:W-:Y:S01]  /*2370*/  IADD3.X R15, RZ, R27, RZ, P1, !PT ;  /* 0x0000001bff0f7210 */ /* 0x014fe20000ffe4ff */
        /* <DEDUP_REMOVED lines=11> */
.L_x_720:
[----:B------:R-:W-:Y:S05]  /*2430*/  BSYNC B0 ;  /* 0x0000000000007941 */ /* 0x000fea0003800000 */
.L_x_719:
[C---:B------:R-:W-:Y:S01]  /*2440*/  ISETP.GE.AND P6, PT, R20.reuse, UR21, PT ;  /* 0x0000001514007c0c */ /* 0x040fe2000bfc6270 */
[C---:B------:R-:W-:Y:S01]  /*2450*/  IMAD R201, R21.reuse, UR12, RZ ;  /* 0x0000000c15c97c24 */ /* 0x040fe2000f8e02ff */
[C---:B------:R-:W-:Y:S01]  /*2460*/  IADD3 R178, P1, R20.reuse, R9, RZ ;  /* 0x0000000914b27210 */ /* 0x040fe20007f3e0ff */
[----:B------:R-:W-:Y:S01]  /*2470*/  IMAD.MOV.U32 R241, RZ, RZ, 0x20 ;  /* 0x00000020fff17424 */ /* 0x000fe200078e00ff */
[----:B------:R-:W-:Y:S01]  /*2480*/  BSSY B0, `(.L_x_721) ;  /* 0x000001e000007945 */ /* 0x000fe20003800000 */
[----:B------:R-:W-:Y:S01]  /*2490*/  IMAD.MOV.U32 R0, RZ, RZ, 0x10 ;  /* 0x00000010ff007424 */ /* 0x000fe200078e00ff */
[----:B------:R-:W-:Y:S01]  /*24a0*/  IADD3.X R25, R21, R25, RZ, P1, !PT ;  /* 0x0000001915197210 */ /* 0x000fe20000ffe4ff */
[C---:B------:R-:W-:Y:S01]  /*24b0*/  VIADD R6, R20.reuse, 0x40 ;  /* 0x0000004014067836 */ /* 0x040fe20000000000 */
[----:B------:R-:W-:Y:S01]  /*24c0*/  R2P PR, R5, 0x6 ;  /* 0x0000000605007804 */ /* 0x000fe20000000000 */
[C---:B------:R-:W-:Y:S01]  /*24d0*/  VIADD R10, R20.reuse, 0x50 ;  /* 0x00000050140a7836 */ /* 0x040fe20000000000 */
[----:B------:R-:W-:Y:S01]  /*24e0*/  ISETP.GE.AND P5, PT, R23, UR21, PT ;  /* 0x0000001517007c0c */ /* 0x000fe2000bfa6270 */
[----:B------:R-:W-:Y:S01]  /*24f0*/  IMAD.WIDE.U32 R12, R20, UR12, R12 ;  /* 0x0000000c140c7c25 */ /* 0x000fe2000f8e000c */
[----:B------:R-:W-:-:S02]  /*2500*/  ISETP.GE.AND P4, PT, R22, UR21, PT ;  /* 0x0000001516007c0c */ /* 0x000fc4000bf86270 */
[----:B------:R-:W-:Y:S01]  /*2510*/  SEL R241, R241, 0xffffffe0, !P2 ;  /* 0xffffffe0f1f17807 */ /* 0x000fe20005000000 */
[----:B------:R-:W-:Y:S01]  /*2520*/  IMAD R201, R20, UR13, R201 ;  /* 0x0000000d14c97c24 */ /* 0x000fe2000f8e02c9 */
[----:B------:R-:W-:Y:S01]  /*2530*/  SEL R243, R0, 0xfffffff0, !P1 ;  /* 0xfffffff000f37807 */ /* 0x000fe20004800000 */
[----:B------:R-:W-:Y:S01]  /*2540*/  VIADD R9, R20, 0x60 ;  /* 0x0000006014097836 */ /* 0x000fe20000000000 */
[----:B------:R-:W-:Y:S01]  /*2550*/  ISETP.GE.AND P3, PT, R11, UR21, PT ;  /* 0x000000150b007c0c */ /* 0x000fe2000bf66270 */
[----:B------:R-:W-:Y:S01]  /*2560*/  IMAD.IADD R201, R13, 0x1, R201 ;  /* 0x000000010dc97824 */ /* 0x000fe200078e02c9 */
[----:B------:R-:W-:Y:S02]  /*2570*/  ISETP.GE.AND P2, PT, R6, UR21, PT ;  /* 0x0000001506007c0c */ /* 0x000fe4000bf46270 */
[----:B------:R-:W-:Y:S02]  /*2580*/  ISETP.GE.AND P1, PT, R10, UR21, PT ;  /* 0x000000150a007c0c */ /* 0x000fe4000bf26270 */
[----:B------:R-:W-:Y:S01]  /*2590*/  MOV R200, R12 ;  /* 0x0000000c00c87202 */ /* 0x000fe20000000f00 */
[----:B------:R-:W-:Y:S10]  /*25a0*/  @P6 BRA `(.L_x_722) ;  /* 0x00000000002c6947 */ /* 0x000ff40003800000 */
[----:B------:R-:W-:Y:S02]  /*25b0*/  ULDC UR6, c[0x0][0x2d0] ;  /* 0x0000b40000067ab9 */ /* 0x000fe40000000800 */
[----:B------:R-:W-:-:S13]  /*25c0*/  ISETP.GE.AND P6, PT, R244, UR6, PT ;  /* 0x00000006f4007c0c */ /* 0x000fda000bfc6270 */
[----:B------:R1:W-:Y:S01]  /*25d0*/  @P6 STS.128 [R242+0x2000], RZ ;  /* 0x002000fff2006388 */ /* 0x0003e20000000c00 */
[----:B------:R-:W-:Y:S05]  /*25e0*/  @P6 BRA `(.L_x_722) ;  /* 0x00000000001c6947 */ /* 0x000fea0003800000 */
[----:B------:R-:W-:Y:S02]  /*25f0*/  ULDC.64 UR6, c[0x0][0x218] ;  /* 0x0000860000067ab9 */ /* 0x000fe40000000a00 */
[----:B------:R-:W-:-:S04]  /*2600*/  LEA R12, P6, R200, UR6, 0x1 ;  /* 0x00000006c80c7c11 */ /* 0x000fc8000f8c08ff */
[----:B------:R-:W-:-:S05]  /*2610*/  LEA.HI.X R13, R200, UR7, R201, 0x1, P6 ;  /* 0x00000007c80d7c11 */ /* 0x000fca000b0f0cc9 */
[----:B------:R-:W-:Y:S01]  /*2620*/  @!PT LDS RZ, [RZ] ;  /* 0x00000000fffff984 */ /* 0x000fe20000000800 */
[----:B------:R-:W-:Y:S01]  /*2630*/  @!PT LDS RZ, [RZ] ;  /* 0x00000000fffff984 */ /* 0x000fe20000000800 */
[----:B------:R-:W-:Y:S01]  /*2640*/  @!PT LDS RZ, [RZ] ;  /* 0x00000000fffff984 */ /* 0x000fe20000000800 */
[----:B------:R1:W-:Y:S04]  /*2650*/  LDGSTS.E.BYPASS.LTC128B.128 [R242+0x2000], desc[UR22][R12.64] ;  /* 0x020000000cf27fae */ /* 0x0003e8000b901d56 */
.L_x_722:
[----:B------:R-:W-:Y:S05]  /*2660*/  BSYNC B0 ;  /* 0x0000000000007941 */ /* 0x000fea0003800000 */
.L_x_721:
[----:B------:R-:W-:Y:S01]  /*2670*/  USHF.L.U64.HI UR14, UR12, 0x4, UR13 ;  /* 0x000000040c0e7899 */ /* 0x000fe2000801020d */
[----:B------:R-:W-:Y:S01]  /*2680*/  BSSY B0, `(.L_x_723) ;  /* 0x0000012000007945 */ /* 0x000fe20003800000 */
[----:B------:R-:W-:Y:S01]  /*2690*/  USHF.L.U32 UR15, UR12, 0x4, URZ ;  /* 0x000000040c0f7899 */ /* 0x000fe2000800063f */
[----:B------:R-:W-:Y:S02]  /*26a0*/  ISETP.GE.AND P6, PT, R9, UR21, PT ;  /* 0x0000001509007c0c */ /* 0x000fe4000bfc6270 */
[----:B------:R-:W-:Y:S01]  /*26b0*/  IADD3 R19, R20, 0x70, RZ ;  /* 0x0000007014137810 */ /* 0x000fe20007ffe0ff */
[----:B------:R-:W-:Y:S05]  /*26c0*/  @P5 BRA `(.L_x_724) ;  /* 0x0000000000345947 */ /* 0x000fea0003800000 */
[----:B------:R-:W-:Y:S02]  /*26d0*/  ULDC UR6, c[0x0][0x2d0] ;  /* 0x0000b40000067ab9 */ /* 0x000fe40000000800 */
[----:B------:R-:W-:-:S13]  /*26e0*/  ISETP.GE.AND P5, PT, R244, UR6, PT ;  /* 0x00000006f4007c0c */ /* 0x000fda000bfa6270 */
[----:B------:R1:W-:Y:S01]  /*26f0*/  @P5 STS.128 [R242+0x2800], RZ ;  /* 0x002800fff2005388 */ /* 0x0003e20000000c00 */
[----:B------:R-:W-:Y:S05]  /*2700*/  @P5 BRA `(.L_x_724) ;  /* 0x0000000000245947 */ /* 0x000fea0003800000 */
[----:B-1----:R-:W-:Y:S01]  /*2710*/  IADD3 R13, P5, R200, UR15, RZ ;  /* 0x0000000fc80d7c10 */ /* 0x002fe2000ffbe0ff */
[----:B------:R-:W-:-:S03]  /*2720*/  ULDC.64 UR6, c[0x0][0x218] ;  /* 0x0000860000067ab9 */ /* 0x000fc60000000a00 */
[----:B------:R-:W-:Y:S02]  /*2730*/  IADD3.X R4, R201, UR14, RZ, P5, !PT ;  /* 0x0000000ec9047c10 */ /* 0x000fe4000affe4ff */
[----:B------:R-:W-:-:S04]  /*2740*/  LEA R12, P5, R13, UR6, 0x1 ;  /* 0x000000060d0c7c11 */ /* 0x000fc8000f8a08ff */
[----:B------:R-:W-:-:S05]  /*2750*/  LEA.HI.X R13, R13, UR7, R4, 0x1, P5 ;  /* 0x000000070d0d7c11 */ /* 0x000fca000a8f0c04 */
[----:B------:R-:W-:Y:S01]  /*2760*/  @!PT LDS RZ, [RZ] ;  /* 0x00000000fffff984 */ /* 0x000fe20000000800 */
[----:B------:R-:W-:Y:S01]  /*2770*/  @!PT LDS RZ, [RZ] ;  /* 0x00000000fffff984 */ /* 0x000fe20000000800 */
[----:B------:R-:W-:Y:S01]  /*2780*/  @!PT LDS RZ, [RZ] ;  /* 0x00000000fffff984 */ /* 0x000fe20000000800 */
[----:B------:R1:W-:Y:S04]  /*2790*/  LDGSTS.E.BYPASS.LTC128B.128 [R242+0x2800], desc[UR22][R12.64] ;  /* 0x028000000cf27fae */ /* 0x0003e8000b901d56 */
.L_x_724:
[----:B------:R-:W-:Y:S05]  /*27a0*/  BSYNC B0 ;  /* 0x0000000000007941 */ /* 0x000fea0003800000 */
.L_x_723:
[----:B------:R-:W-:Y:S01]  /*27b0*/  BSSY B0, `(.L_x_725) ;  /* 0x0000014000007945 */ /* 0x000fe20003800000 */
[----:B------:R-:W-:Y:S02]  /*27c0*/  ISETP.GE.AND P5, PT, R19, UR21, PT ;  /* 0x0000001513007c0c */ /* 0x000fe4000bfa6270 */
[----:B------:R-:W-:Y:S01]  /*27d0*/  IADD3 R18, R20, 0x80, RZ ;  /* 0x0000008014127810 */ /* 0x000fe20007ffe0ff */
[----:B------:R-:W-:Y:S05]  /*27e0*/  @P4 BRA `(.L_x_726) ;  /* 0x0000000000404947 */ /* 0x000fea0003800000 */
[----:B------:R-:W-:Y:S02]  /*27f0*/  ULDC UR6, c[0x0][0x2d0] ;  /* 0x0000b40000067ab9 */ /* 0x000fe40000000800 */
[----:B------:R-:W-:-:S13]  /*2800*/  ISETP.GE.AND P4, PT, R244, UR6, PT ;  /* 0x00000006f4007c0c */ /* 0x000fda000bf86270 */
[----:B------:R1:W-:Y:S01]  /*2810*/  @P4 STS.128 [R242+0x3000], RZ ;  /* 0x003000fff2004388 */ /* 0x0003e20000000c00 */
[----:B------:R-:W-:Y:S05]  /*2820*/  @P4 BRA `(.L_x_726) ;  /* 0x0000000000304947 */ /* 0x000fea0003800000 */
[----:B-1----:R-:W-:Y:S01]  /*2830*/  IMAD.U32 R13, RZ, RZ, UR12 ;  /* 0x0000000cff0d7e24 */ /* 0x002fe2000f8e00ff */
[----:B------:R-:W-:Y:S01]  /*2840*/  ULDC.64 UR6, c[0x0][0x218] ;  /* 0x0000860000067ab9 */ /* 0x000fe20000000a00 */
[----:B------:R-:W-:Y:S02]  /*2850*/  IMAD.U32 R12, RZ, RZ, UR12 ;  /* 0x0000000cff0c7e24 */ /* 0x000fe4000f8e00ff */
[----:B------:R-:W-:Y:S01]  /*2860*/  IMAD.U32 R4, RZ, RZ, UR13 ;  /* 0x0000000dff047e24 */ /* 0x000fe2000f8e00ff */
[----:B------:R-:W-:-:S04]  /*2870*/  LEA R13, P4, R13, R200, 0x5 ;  /* 0x000000c80d0d7211 */ /* 0x000fc800078828ff */
[----:B------:R-:W-:Y:S02]  /*2880*/  LEA.HI.X R4, R12, R201, R4, 0x5, P4 ;  /* 0x000000c90c047211 */ /* 0x000fe400020f2c04 */
[----:B------:R-:W-:-:S04]  /*2890*/  LEA R12, P4, R13, UR6, 0x1 ;  /* 0x000000060d0c7c11 */ /* 0x000fc8000f8808ff */
[----:B------:R-:W-:-:S05]  /*28a0*/  LEA.HI.X R13, R13, UR7, R4, 0x1, P4 ;  /* 0x000000070d0d7c11 */ /* 0x000fca000a0f0c04 */
[----:B------:R-:W-:Y:S01]  /*28b0*/  @!PT LDS RZ, [RZ] ;  /* 0x00000000fffff984 */ /* 0x000fe20000000800 */
[----:B------:R-:W-:Y:S01]  /*28c0*/  @!PT LDS RZ, [RZ] ;  /* 0x00000000fffff984 */ /* 0x000fe20000000800 */
[----:B------:R-:W-:Y:S01]  /*28d0*/  @!PT LDS RZ, [RZ] ;  /* 0x00000000fffff984 */ /* 0x000fe20000000800 */
[----:B------:R1:W-:Y:S04]  /*28e0*/  LDGSTS.E.BYPASS.LTC128B.128 [R242+0x3000], desc[UR22][R12.64] ;  /* 0x030000000cf27fae */ /* 0x0003e8000b901d56 */
.L_x_726:
[----:B------:R-:W-:Y:S05]  /*28f0*/  BSYNC B0 ;  /* 0x0000000000007941 */ /* 0x000fea0003800000 */
.L_x_725:
        /* <DEDUP_REMOVED lines=8> */
[----:B------:R-:W-:Y:S01]  /*2980*/  IMAD.U32 R4, RZ, RZ, UR12 ;  /* 0x0000000cff047e24 */ /* 0x000fe2000f8e00ff */
[----:B------:R-:W-:Y:S01]  /*2990*/  UIMAD UR8, UR13, 0x30, URZ ;  /* 0x000000300d0878a4 */ /* 0x000fe2000f8e023f */
[----:B------:R-:W-:Y:S02]  /*29a0*/  ULDC.64 UR6, c[0x0][0x218] ;  /* 0x0000860000067ab9 */ /* 0x000fe40000000a00 */
[----:B--2-4-:R-:W-:-:S05]  /*29b0*/  IMAD.WIDE.U32 R14, R4, 0x30, R200 ;  /* 0x00000030040e7825 */ /* 0x014fca00078e00c8 */
[----:B------:R-:W-:Y:S02]  /*29c0*/  IADD3 R4, R15, UR8, RZ ;  /* 0x000000080f047c10 */ /* 0x000fe4000fffe0ff */
[----:B-1----:R-:W-:-:S04]  /*29d0*/  LEA R12, P3, R14, UR6, 0x1 ;  /* 0x000000060e0c7c11 */ /* 0x002fc8000f8608ff */
[----:B------:R-:W-:-:S05]  /*29e0*/  LEA.HI.X R13, R14, UR7, R4, 0x1, P3 ;  /* 0x000000070e0d7c11 */ /* 0x000fca00098f0c04 */
[----:B------:R-:W-:Y:S01]  /*29f0*/  @!PT LDS RZ, [RZ] ;  /* 0x00000000fffff984 */ /* 0x000fe20000000800 */
[----:B------:R-:W-:Y:S01]  /*2a00*/  @!PT LDS RZ, [RZ] ;  /* 0x00000000fffff984 */ /* 0x000fe20000000800 */
[----:B------:R-:W-:Y:S01]  /*2a10*/  @!PT LDS RZ, [RZ] ;  /* 0x00000000fffff984 */ /* 0x000fe20000000800 */
[----:B------:R1:W-:Y:S04]  /*2a20*/  LDGSTS.E.BYPASS.LTC128B.128 [R242+0x3800], desc[UR22][R12.64] ;  /* 0x038000000cf27fae */ /* 0x0003e8000b901d56 */
.L_x_728:
[----:B------:R-:W-:Y:S05]  /*2a30*/  BSYNC B0 ;  /* 0x0000000000007941 */ /* 0x000fea0003800000 */
.L_x_727:
        /* <DEDUP_REMOVED lines=20> */
.L_x_730:
[----:B------:R-:W-:Y:S05]  /*2b80*/  BSYNC B0 ;  /* 0x0000000000007941 */ /* 0x000fea0003800000 */
.L_x_729:
[----:B------:R-:W-:Y:S01]  /*2b90*/  BSSY B0, `(.L_x_731) ;  /* 0x0000013000007945 */ /* 0x000fe20003800000 */
[----:B------:R-:W-:Y:S02]  /*2ba0*/  ISETP.GE.AND P2, PT, R16, UR21, PT ;  /* 0x0000001510007c0c */ /* 0x000fe4000bf46270 */
[----:B--2-4-:R-:W-:Y:S01]  /*2bb0*/  IADD3 R15, R20, 0xb0, RZ ;  /* 0x000000b0140f7810 */ /* 0x014fe20007ffe0ff */
        /* <DEDUP_REMOVED lines=8> */
[----:B------:R-:W-:-:S05]  /*2c40*/  IMAD.WIDE.U32 R26, R4, 0x50, R200 ;  /* 0x00000050041a7825 */ /* 0x000fca00078e00c8 */
[----:B------:R-:W-:Y:S02]  /*2c50*/  IADD3 R4, R27, UR8, RZ ;  /* 0x000000081b047c10 */ /* 0x000fe4000fffe0ff */
[----:B-1----:R-:W-:-:S04]  /*2c60*/  LEA R12, P1, R26, UR6, 0x1 ;  /* 0x000000061a0c7c11 */ /* 0x002fc8000f8208ff */
[----:B------:R-:W-:-:S05]  /*2c70*/  LEA.HI.X R13, R26, UR7, R4, 0x1, P1 ;  /* 0x000000071a0d7c11 */ /* 0x000fca00088f0c04 */
[----:B------:R-:W-:Y:S01]  /*2c80*/  @!PT LDS RZ, [RZ] ;  /* 0x00000000fffff984 */ /* 0x000fe20000000800 */
[----:B------:R-:W-:Y:S01]  /*2c90*/  @!PT LDS RZ, [RZ] ;  /* 0x00000000fffff984 */ /* 0x000fe20000000800 */
[----:B------:R-:W-:Y:S01]  /*2ca0*/  @!PT LDS RZ, [RZ] ;  /* 0x00000000fffff984 */ /* 0x000fe20000000800 */
[----:B------:R4:W-:Y:S04]  /*2cb0*/  LDGSTS.E.BYPASS.LTC128B.128 [R242+0x4800], desc[UR22][R12.64] ;  /* 0x048000000cf27fae */ /* 0x0009e8000b901d56 */
.L_x_732:
[----:B------:R-:W-:Y:S05]  /*2cc0*/  BSYNC B0 ;  /* 0x0000000000007941 */ /* 0x000fea0003800000 */
.L_x_731:
        /* <DEDUP_REMOVED lines=13> */
[----:B-1--4-:R-:W-:-:S04]  /*2da0*/  LEA R12, P6, R26, UR6, 0x1 ;  /* 0x000000061a0c7c11 */ /* 0x012fc8000f8c08ff */
[----:B------:R-:W-:-:S05]  /*2db0*/  LEA.HI.X R13, R26, UR7, R4, 0x1, P6 ;  /* 0x000000071a0d7c11 */ /* 0x000fca000b0f0c04 */
[----:B------:R-:W-:Y:S01]  /*2dc0*/  @!PT LDS RZ, [RZ] ;  /* 0x00000000fffff984 */ /* 0x000fe20000000800 */
[----:B------:R-:W-:Y:S01]  /*2dd0*/  @!PT LDS RZ, [RZ] ;  /* 0x00000000fffff984 */ /* 0x000fe20000000800 */
[----:B------:R-:W-:Y:S01]  /*2de0*/  @!PT LDS RZ, [RZ] ;  /* 0x00000000fffff984 */ /* 0x000fe20000000800 */
[----:B------:R1:W-:Y:S04]  /*2df0*/  LDGSTS.E.BYPASS.LTC128B.128 [R242+0x5000], desc[UR22][R12.64] ;  /* 0x050000000cf27fae */ /* 0x0003e8000b901d56 */
.L_x_734:
[----:B------:R-:W-:Y:S05]  /*2e00*/  BSYNC B0 ;  /* 0x0000000000007941 */ /* 0x000fea0003800000 */
.L_x_733:
[----:B------:R-:W-:Y:S01]  /*2e10*/  BSSY B0, `(.L_x_735) ;  /* 0x0000013000007945 */ /* 0x000fe20003800000 */
[----:B------:R-:W-:Y:S02]  /*2e20*/  ISETP.GE.AND P6, PT, R14, UR21, PT ;  /* 0x000000150e007c0c */ /* 0x000fe4000bfc6270 */
[----:B-1--4-:R-:W-:Y:S01]  /*2e30*/  IADD3 R13, R20, 0xd0, RZ ;  /* 0x000000d0140d7810 */ /* 0x012fe20007ffe0ff */
        /* <DEDUP_REMOVED lines=10> */
[----:B------:R-:W-:-:S04]  /*2ee0*/  LEA R26, P5, R30, UR6, 0x1 ;  /* 0x000000061e1a7c11 */ /* 0x000fc8000f8a08ff */
[----:B------:R-:W-:-:S05]  /*2ef0*/  LEA.HI.X R27, R30, UR7, R4, 0x1, P5 ;  /* 0x000000071e1b7c11 */ /* 0x000fca000a8f0c04 */
[----:B------:R-:W-:Y:S01]  /*2f00*/  @!PT LDS RZ, [RZ] ;  /* 0x00000000fffff984 */ /* 0x000fe20000000800 */
[----:B------:R-:W-:Y:S01]  /*2f10*/  @!PT LDS RZ, [RZ] ;  /* 0x00000000fffff984 */ /* 0x000fe20000000800 */
[----:B------:R-:W-:Y:S01]  /*2f20*/  @!PT LDS RZ, [RZ] ;  /* 0x00000000fffff984 */ /* 0x000fe20000000800 */
[----:B------:R4:W-:Y:S04]  /*2f30*/  LDGSTS.E.BYPASS.LTC128B.128 [R242+0x5800], desc[UR22][R26.64] ;  /* 0x058000001af27fae */ /* 0x0009e8000b901d56 */
.L_x_736:
[----:B------:R-:W-:Y:S05]  /*2f40*/  BSYNC B0 ;  /* 0x0000000000007941 */ /* 0x000fea0003800000 */
.L_x_735:
        /* <DEDUP_REMOVED lines=8> */
[----:B----4-:R-:W-:Y:S01]  /*2fd0*/  IMAD.U32 R27, RZ, RZ, UR12 ;  /* 0x0000000cff1b7e24 */ /* 0x010fe2000f8e00ff */
        /* <DEDUP_REMOVED lines=11> */
.L_x_738:
[----:B------:R-:W-:Y:S05]  /*3090*/  BSYNC B0 ;  /* 0x0000000000007941 */ /* 0x000fea0003800000 */
.L_x_737:
        /* <DEDUP_REMOVED lines=19> */
.L_x_740:
[----:B------:R-:W-:Y:S05]  /*31d0*/  BSYNC B0 ;  /* 0x0000000000007941 */ /* 0x000fea0003800000 */
.L_x_739:
[----:B------:R-:W-:Y:S01]  /*31e0*/  ULDC.64 UR8, c[0x0][0x250] ;  /* 0x0000940000087ab9 */ /* 0x000fe20000000a00 */
[----:B------:R-:W-:Y:S01]  /*31f0*/  BSSY B0, `(.L_x_741) ;  /* 0x0000014000007945 */ /* 0x000fe20003800000 */
[----:B------:R-:W-:Y:S01]  /*3200*/  ISETP.GE.AND P3, PT, R4, UR21, PT ;  /* 0x0000001504007c0c */ /* 0x000fe2000bf66270 */
[----:B------:R-:W-:Y:S01]  /*3210*/  IMAD R25, R25, UR8, RZ ;  /* 0x0000000819197c24 */ /* 0x000fe2000f8e02ff */
[----:B----4-:R-:W-:Y:S01]  /*3220*/  IADD3 R27, R29, R24, RZ ;  /* 0x000000181d1b7210 */ /* 0x010fe20007ffe0ff */
        /* <DEDUP_REMOVED lines=16> */
.L_x_742:
[----:B------:R-:W-:Y:S05]  /*3330*/  BSYNC B0 ;  /* 0x0000000000007941 */ /* 0x000fea0003800000 */
.L_x_741:
[----:B------:R-:W-:Y:S04]  /*3340*/  BSSY B0, `(.L_x_743) ;  /* 0x0000011000007945 */ /* 0x000fe80003800000 */
        /* <DEDUP_REMOVED lines=16> */
.L_x_744:
[----:B------:R-:W-:Y:S05]  /*3450*/  BSYNC B0 ;  /* 0x0000000000007941 */ /* 0x000fea0003800000 */
.L_x_743:
        /* <DEDUP_REMOVED lines=17> */
.L_x_746:
[----:B------:R-:W-:Y:S05]  /*3570*/  BSYNC B0 ;  /* 0x0000000000007941 */ /* 0x000fea0003800000 */
.L_x_745:
        /* <DEDUP_REMOVED lines=17> */
.L_x_748:
[----:B------:R-:W-:Y:S05]  /*3690*/  BSYNC B0 ;  /* 0x0000000000007941 */ /* 0x000fea0003800000 */
.L_x_747:
        /* <DEDUP_REMOVED lines=17> */
.L_x_750:
[----:B------:R-:W-:Y:S05]  /*37b0*/  BSYNC B0 ;  /* 0x0000000000007941 */ /* 0x000fea0003800000 */
.L_x_749:
        /* <DEDUP_REMOVED lines=17> */
.L_x_752:
[----:B------:R-:W-:Y:S05]  /*38d0*/  BSYNC B0 ;  /* 0x0000000000007941 */ /* 0x000fea0003800000 */
.L_x_751:
[----:B------:R-:W0:Y:S01]  /*38e0*/  LDGDEPBAR ;  /* 0x00000000000079af */ /* 0x000e220000000000 */
[----:B------:R-:W-:Y:S01]  /*38f0*/  ISETP.GE.AND P5, PT, R20, UR21, PT ;  /* 0x0000001514007c0c */ /* 0x000fe2000bfa6270 */
[----:B------:R-:W-:Y:S01]  /*3900*/  IMAD.MOV.U32 R26, RZ, RZ, R28 ;  /* 0x000000ffff1a7224 */ /* 0x000fe200078e001c */
[----:B------:R-:W-:Y:S01]  /*3910*/  LEA.HI R180, R180, R3, RZ, 0x5 ;  /* 0x00000003b4b47211 */ /* 0x000fe200078f28ff */
[C---:B------:R-:W-:Y:S01]  /*3920*/  IMAD R25, R178.reuse, UR9, R25 ;  /* 0x00000009b2197c24 */ /* 0x040fe2000f8e0219 */
[----:B------:R-:W-:Y:S01]  /*3930*/  ULDC.64 UR10, c[0x0][0x220] ;  /* 0x00008800000a7ab9 */ /* 0x000fe20000000a00 */
[----:B------:R-:W-:Y:S01]  /*3940*/  IMAD.WIDE.U32 R178, R178, UR8, R26 ;  /* 0x00000008b2b27c25 */ /* 0x000fe2000f8e001a */
[----:B------:R-:W-:Y:S01]  /*3950*/  ISETP.GE.AND P1, PT, R6, UR21, PT ;  /* 0x0000001506007c0c */ /* 0x000fe2000bf26270 */
[----:B------:R-:W-:Y:S01]  /*3960*/  BSSY B0, `(.L_x_753) ;  /* 0x0000019000007945 */ /* 0x000fe20003800000 */
[----:B------:R-:W-:Y:S01]  /*3970*/  SHF.R.S32.HI R6, RZ, 0x5, R180 ;  /* 0x00000005ff067819 */ /* 0x000fe200000114b4 */
[----:B------:R-:W-:Y:S01]  /*3980*/  IMAD.IADD R181, R179, 0x1, R25 ;  /* 0x00000001b3b57824 */ /* 0x000fe200078e0219 */
[----:B------:R-:W-:Y:S01]  /*3990*/  LEA R204, P6, R178, UR10, 0x1 ;  /* 0x0000000ab2cc7c11 */ /* 0x000fe2000f8c08ff */
[----:B------:R-:W-:Y:S01]  /*39a0*/  IMAD.U32 R177, RZ, RZ, UR24 ;  /* 0x00000018ffb17e24 */ /* 0x000fe2000f8e00ff */
[----:B------:R-:W-:-:S02]  /*39b0*/  ISETP.GE.AND P4, PT, R23, UR21, PT ;  /* 0x0000001517007c0c */ /* 0x000fc4000bf86270 */
[----:B------:R-:W-:Y:S02]  /*39c0*/  LEA.HI.X R205, R178, UR11, R181, 0x1, P6 ;  /* 0x0000000bb2cd7c11 */ /* 0x000fe4000b0f0cb5 */
[----:B------:R-:W-:Y:S02]  /*39d0*/  ISETP.GE.AND P3, PT, R22, UR21, PT ;  /* 0x0000001516007c0c */ /* 0x000fe4000bf66270 */
[----:B------:R-:W-:Y:S02]  /*39e0*/  ISETP.GE.AND P2, PT, R11, UR21, PT ;  /* 0x000000150b007c0c */ /* 0x000fe4000bf46270 */
[----:B------:R-:W-:Y:S02]  /*39f0*/  ISETP.GE.AND P6, PT, R10, UR21, PT ;  /* 0x000000150a007c0c */ /* 0x000fe4000bfc6270 */
[----:B------:R-:W-:Y:S01]  /*3a00*/  LEA R184, R6, UR25, 0x4 ;  /* 0x0000001906b87c11 */ /* 0x000fe2000f8e20ff */
[----:B------:R-:W-:-:S04]  /*3a10*/  DEPBAR.LE SB0, 0x0 ;  /* 0x000080000000791a */ /* 0x000fc80000000000 */
[----:B------:R-:W-:Y:S06]  /*3a20*/  BAR.SYNC.DEFER_BLOCKING 0x0 ;  /* 0x0000000000007b1d */ /* 0x000fec0000010000 */
[----:B------:R1:W-:Y:S01]  /*3a30*/  @P5 STS.128 [R242+0xa000], RZ ;  /* 0x00a000fff2005388 */ /* 0x0003e20000000c00 */
[----:B------:R-:W-:Y:S05]  /*3a40*/  @P5 BRA `(.L_x_754) ;  /* 0x0000000000285947 */ /* 0x000fea0003800000 */
[----:B------:R-:W-:Y:S02]  /*3a50*/  ULDC UR6, c[0x0][0x2d0] ;  /* 0x0000b40000067ab9 */ /* 0x000fe40000000800 */
[----:B------:R-:W-:-:S13]  /*3a60*/  ISETP.GE.AND P5, PT, R244, UR6, PT ;  /* 0x00000006f4007c0c */ /* 0x000fda000bfa6270 */
[----:B------:R1:W-:Y:S01]  /*3a70*/  @P5 STS.128 [R242+0xa000], RZ ;  /* 0x00a000fff2005388 */ /* 0x0003e20000000c00 */
[----:B------:R-:W-:Y:S05]  /*3a80*/  @P5 BRA `(.L_x_754) ;  /* 0x0000000000185947 */ /* 0x000fea0003800000 */
[----:B------:R-:W-:Y:S02]  /*3a90*/  MOV R10, R204 ;  /* 0x000000cc000a7202 */ /* 0x000fe40000000f00 */
[----:B------:R-:W-:-:S05]  /*3aa0*/  MOV R11, R205 ;  /* 0x000000cd000b7202 */ /* 0x000fca0000000f00 */
[----:B------:R-:W-:Y:S01]  /*3ab0*/  @!PT LDS RZ, [RZ] ;  /* 0x00000000fffff984 */ /* 0x000fe20000000800 */
[----:B------:R-:W-:Y:S01]  /*3ac0*/  @!PT LDS RZ, [RZ] ;  /* 0x00000000fffff984 */ /* 0x000fe20000000800 */
[----:B------:R-:W-:Y:S01]  /*3ad0*/  @!PT LDS RZ, [RZ] ;  /* 0x00000000fffff984 */ /* 0x000fe20000000800 */
[----:B------:R1:W-:Y:S02]  /*3ae0*/  LDGSTS.E.BYPASS.LTC128B.128 [R242+0xa000], desc[UR22][R10.64] ;  /* 0x0a0000000af27fae */ /* 0x0003e4000b901d56 */
.L_x_754:
[----:B------:R-:W-:Y:S05]  /*3af0*/  BSYNC B0 ;  /* 0x0000000000007941 */ /* 0x000fea0003800000 */
.L_x_753:
[----:B------:R1:W-:Y:S01]  /*3b00*/  @P4 STS.128 [R242+0xa800], RZ ;  /* 0x00a800fff2004388 */ /* 0x0003e20000000c00 */
[----:B------:R-:W-:Y:S01]  /*3b10*/  USHF.L.U64.HI UR24, UR8, 0x4, UR9 ;  /* 0x0000000408187899 */ /* 0x000fe20008010209 */
[----:B------:R-:W-:Y:S01]  /*3b20*/  BSSY B0, `(.L_x_755) ;  /* 0x0000011000007945 */ /* 0x000fe20003800000 */
[----:B------:R-:W-:Y:S01]  /*3b30*/  USHF.L.U32 UR25, UR8, 0x4, URZ ;  /* 0x0000000408197899 */ /* 0x000fe2000800063f */
[----:B------:R-:W-:Y:S02]  /*3b40*/  ISETP.GE.AND P5, PT, R9, UR21, PT ;  /* 0x0000001509007c0c */ /* 0x000fe4000bfa6270 */
[----:B------:R-:W-:Y:S11]  /*3b50*/  @P4 BRA `(.L_x_756) ;  /* 0x0000000000344947 */ /* 0x000ff60003800000 */
[----:B------:R-:W-:Y:S02]  /*3b60*/  ULDC UR6, c[0x0][0x2d0] ;  /* 0x0000b40000067ab9 */ /* 0x000fe40000000800 */
[----:B------:R-:W-:-:S13]  /*3b70*/  ISETP.GE.AND P4, PT, R244, UR6, PT ;  /* 0x00000006f4007c0c */ /* 0x000fda000bf86270 */
[----:B------:R1:W-:Y:S01]  /*3b80*/  @P4 STS.128 [R242+0xa800], RZ ;  /* 0x00a800fff2004388 */ /* 0x0003e20000000c00 */
[----:B------:R-:W-:Y:S05]  /*3b90*/  @P4 BRA `(.L_x_756) ;  /* 0x0000000000244947 */ /* 0x000fea0003800000 */
[----:B-1----:R-:W-:Y:S01]  /*3ba0*/  IMAD.U32 R11, RZ, RZ, UR25 ;  /* 0x00000019ff0b7e24 */ /* 0x002fe2000f8e00ff */
[----:B------:R-:W-:Y:S01]  /*3bb0*/  MOV R9, UR25 ;  /* 0x0000001900097c02 */ /* 0x000fe20008000f00 */
[----:B------:R-:W-:-:S03]  /*3bc0*/  IMAD.U32 R10, RZ, RZ, UR24 ;  /* 0x00000018ff0a7e24 */ /* 0x000fc6000f8e00ff */
[----:B------:R-:W-:-:S04]  /*3bd0*/  LEA R22, P4, R11, R204, 0x1 ;  /* 0x000000cc0b167211 */ /* 0x000fc800078808ff */
[----:B------:R-:W-:-:S05]  /*3be0*/  LEA.HI.X R23, R9, R205, R10, 0x1, P4 ;  /* 0x000000cd09177211 */ /* 0x000fca00020f0c0a */
[----:B------:R-:W-:Y:S01]  /*3bf0*/  @!PT LDS RZ, [RZ] ;  /* 0x00000000fffff984 */ /* 0x000fe20000000800 */
[----:B------:R-:W-:Y:S01]  /*3c00*/  @!PT LDS RZ, [RZ] ;  /* 0x00000000fffff984 */ /* 0x000fe20000000800 */
[----:B------:R-:W-:Y:S01]  /*3c10*/  @!PT LDS RZ, [RZ] ;  /* 0x00000000fffff984 */ /* 0x000fe20000000800 */
[----:B------:R1:W-:Y:S04]  /*3c20*/  LDGSTS.E.BYPASS.LTC128B.128 [R242+0xa800], desc[UR22][R22.64] ;  /* 0x0a80000016f27fae */ /* 0x0003e8000b901d56 */
.L_x_756:
[----:B------:R-:W-:Y:S05]  /*3c30*/  BSYNC B0 ;  /* 0x0000000000007941 */ /* 0x000fea0003800000 */
.L_x_755:
[----:B------:R1:W-:Y:S01]  /*3c40*/  @P3 STS.128 [R242+0xb000], RZ ;  /* 0x00b000fff2003388 */ /* 0x0003e20000000c00 */
[----:B------:R-:W-:Y:S01]  /*3c50*/  BSSY B0, `(.L_x_757) ;  /* 0x0000010000007945 */ /* 0x000fe20003800000 */
[----:B------:R-:W-:-:S03]  /*3c60*/  ISETP.GE.AND P4, PT, R19, UR21, PT ;  /* 0x0000001513007c0c */ /* 0x000fc6000bf86270 */
[----:B------:R-:W-:Y:S10]  /*3c70*/  @P3 BRA `(.L_x_758) ;  /* 0x0000000000343947 */ /* 0x000ff40003800000 */
        /* <DEDUP_REMOVED lines=13> */
.L_x_758:
[----:B------:R-:W-:Y:S05]  /*3d50*/  BSYNC B0 ;  /* 0x0000000000007941 */ /* 0x000fea0003800000 */
.L_x_757:
        /* <DEDUP_REMOVED lines=8> */
[----:B------:R-:W-:Y:S01]  /*3de0*/  MOV R9, UR8 ;  /* 0x0000000800097c02 */ /* 0x000fe20008000f00 */
[----:B------:R-:W-:Y:S01]  /*3df0*/  UIMAD UR6, UR9, 0x60, URZ ;  /* 0x00000060090678a4 */ /* 0x000fe2000f8e023f */
[----:B-1----:R-:W-:Y:S02]  /*3e00*/  MOV R10, R204 ;  /* 0x000000cc000a7202 */ /* 0x002fe40000000f00 */
[----:B------:R-:W-:-:S03]  /*3e10*/  MOV R11, R205 ;  /* 0x000000cd000b7202 */ /* 0x000fc60000000f00 */
[----:B------:R-:W-:-:S05]  /*3e20*/  IMAD.WIDE.U32 R10, R9, 0x60, R10 ;  /* 0x00000060090a7825 */ /* 0x000fca00078e000a */
[----:B------:R-:W-:-:S05]  /*3e30*/  IADD3 R11, R11, UR6, RZ ;  /* 0x000000060b0b7c10 */ /* 0x000fca000fffe0ff */
[----:B------:R-:W-:Y:S01]  /*3e40*/  @!PT LDS RZ, [RZ] ;  /* 0x00000000fffff984 */ /* 0x000fe20000000800 */
[----:B------:R-:W-:Y:S01]  /*3e50*/  @!PT LDS RZ, [RZ] ;  /* 0x00000000fffff984 */ /* 0x000fe20000000800 */
[----:B------:R-:W-:Y:S01]  /*3e60*/  @!PT LDS RZ, [RZ] ;  /* 0x00000000fffff984 */ /* 0x000fe20000000800 */
[----:B------:R1:W-:Y:S02]  /*3e70*/  LDGSTS.E.BYPASS.LTC128B.128 [R242+0xb800], desc[UR22][R10.64] ;  /* 0x0b8000000af27fae */ /* 0x0003e4000b901d56 */
.L_x_760:
[----:B------:R-:W-:Y:S05]  /*3e80*/  BSYNC B0 ;  /* 0x0000000000007941 */ /* 0x000fea0003800000 */
.L_x_759:
        /* <DEDUP_REMOVED lines=17> */
.L_x_762:
[----:B------:R-:W-:Y:S05]  /*3fa0*/  BSYNC B0 ;  /* 0x0000000000007941 */ /* 0x000fea0003800000 */
.L_x_761:
        /* <DEDUP_REMOVED lines=18> */
.L_x_764:
[----:B------:R-:W-:Y:S05]  /*40d0*/  BSYNC B0 ;  /* 0x0000000000007941 */ /* 0x000fea0003800000 */
.L_x_763:
        /* <DEDUP_REMOVED lines=18> */
.L_x_766:
[----:B------:R-:W-:Y:S05]  /*4200*/  BSYNC B0 ;  /* 0x0000000000007941 */ /* 0x000fea0003800000 */
.L_x_765:
[----:B------:R1:W-:Y:S01]  /*4210*/  @P4 STS.128 [R242+0xd800], RZ ;  /* 0x00d800fff2004388 */ /* 0x0003e20000000c00 */
[----:B------:R-:W-:Y:S01]  /*4220*/  BSSY B0, `(.L_x_767) ;  /* 0x0000012000007945 */ /* 0x000fe20003800000 */
[----:B------:R-:W-:Y:S02]  /*4230*/  ISETP.GE.AND P5, PT, R14, UR21, PT ;  /* 0x000000150e007c0c */ /* 0x000fe4000bfa6270 */
[----:B------:R-:W-:Y:S01]  /*4240*/  SHF.R.S32.HI R9, RZ, 0x4, R8 ;  /* 0x00000004ff097819 */ /* 0x000fe20000011408 */
[----:B------:R-:W-:Y:S05]  /*4250*/  @P4 BRA `(.L_x_768) ;  /* 0x0000000000384947 */ /* 0x000fea0003800000 */
[----:B------:R-:W-:Y:S02]  /*4260*/  ULDC UR6, c[0x0][0x2d0] ;  /* 0x0000b40000067ab9 */ /* 0x000fe40000000800 */
[----:B------:R-:W-:-:S13]  /*4270*/  ISETP.GE.AND P4, PT, R244, UR6, PT ;  /* 0x00000006f4007c0c */ /* 0x000fda000bf86270 */
[----:B------:R1:W-:Y:S01]  /*4280*/  @P4 STS.128 [R242+0xd800], RZ ;  /* 0x00d800fff2004388 */ /* 0x0003e20000000c00 */
[----:B------:R-:W-:Y:S05]  /*4290*/  @P4 BRA `(.L_x_768) ;  /* 0x0000000000284947 */ /* 0x000fea0003800000 */
[----:B-1----:R-:W-:Y:S01]  /*42a0*/  MOV R10, UR8 ;  /* 0x00000008000a7c02 */ /* 0x002fe20008000f00 */
[----:B------:R-:W-:Y:S01]  /*42b0*/  UIMAD UR6, UR9, 0xe0, URZ ;  /* 0x000000e0090678a4 */ /* 0x000fe2000f8e023f */
[----:B------:R-:W-:Y:S02]  /*42c0*/  MOV R14, R204 ;  /* 0x000000cc000e7202 */ /* 0x000fe40000000f00 */
[----:B------:R-:W-:-:S03]  /*42d0*/  MOV R15, R205 ;  /* 0x000000cd000f7202 */ /* 0x000fc60000000f00 */
[----:B------:R-:W-:-:S05]  /*42e0*/  IMAD.WIDE.U32 R10, R10, 0xe0, R14 ;  /* 0x000000e00a0a7825 */ /* 0x000fca00078e000e */
[----:B------:R-:W-:-:S05]  /*42f0*/  IADD3 R11, R11, UR6, RZ ;  /* 0x000000060b0b7c10 */ /* 0x000fca000fffe0ff */
[----:B------:R-:W-:Y:S01]  /*4300*/  @!PT LDS RZ, [RZ] ;  /* 0x00000000fffff984 */ /* 0x000fe20000000800 */
[----:B------:R-:W-:Y:S01]  /*4310*/  @!PT LDS RZ, [RZ] ;  /* 0x00000000fffff984 */ /* 0x000fe20000000800 */
[----:B------:R-:W-:Y:S01]  /*4320*/  @!PT LDS RZ, [RZ] ;  /* 0x00000000fffff984 */ /* 0x000fe20000000800 */
[----:B------:R1:W-:Y:S02]  /*4330*/  LDGSTS.E.BYPASS.LTC128B.128 [R242+0xd800], desc[UR22][R10.64] ;  /* 0x0d8000000af27fae */ /* 0x0003e4000b901d56 */
.L_x_768:
[----:B------:R-:W-:Y:S05]  /*4340*/  BSYNC B0 ;  /* 0x0000000000007941 */ /* 0x000fea0003800000 */
.L_x_767:
[----:B------:R1:W-:Y:S01]  /*4350*/  @P3 STS.128 [R242+0xe000], RZ ;  /* 0x00e000fff2003388 */ /* 0x0003e20000000c00 */
[----:B------:R-:W-:Y:S01]  /*4360*/  LEA.HI R14, R8, R9, RZ, 0x1 ;  /* 0x00000009080e7211 */ /* 0x000fe200078f08ff */
[----:B------:R-:W-:Y:S01]  /*4370*/  BSSY B0, `(.L_x_769) ;  /* 0x0000011000007945 */ /* 0x000fe20003800000 */
[----:B------:R-:W-:Y:S02]  /*4380*/  ISETP.GE.AND P4, PT, R13, UR21, PT ;  /* 0x000000150d007c0c */ /* 0x000fe4000bf86270 */
[----:B------:R-:W-:Y:S01]  /*4390*/  LOP3.LUT R14, R14, 0xfffffffe, RZ, 0xc0, !PT ;  /* 0xfffffffe0e0e7812 */ /* 0x000fe200078ec0ff */
[----:B------:R-:W-:Y:S05]  /*43a0*/  @P3 BRA `(.L_x_770) ;  /* 0x0000000000343947 */ /* 0x000fea0003800000 */
        /* <DEDUP_REMOVED lines=13> */
.L_x_770:
[----:B------:R-:W-:Y:S05]  /*4480*/  BSYNC B0 ;  /* 0x0000000000007941 */ /* 0x000fea0003800000 */
.L_x_769:
[----:B------:R1:W-:Y:S01]  /*4490*/  @P2 STS.128 [R242+0xe800], RZ ;  /* 0x00e800fff2002388 */ /* 0x0003e20000000c00 */
[----:B------:R-:W-:Y:S01]  /*44a0*/  IMAD.SHL.U32 R8, R2, 0x40, RZ ;  /* 0x0000004002087824 */ /* 0x000fe200078e00ff */
[----:B------:R-:W-:Y:S01]  /*44b0*/  BSSY B0, `(.L_x_771) ;  /* 0x0000020000007945 */ /* 0x000fe20003800000 */
[----:B------:R-:W-:Y:S01]  /*44c0*/  IMAD.IADD R14, R9, 0x1, -R14 ;  /* 0x00000001090e7824 */ /* 0x000fe200078e0a0e */
[----:B------:R-:W-:Y:S01]  /*44d0*/  ISETP.GE.AND P3, PT, R12, UR21, PT ;  /* 0x000000150c007c0c */ /* 0x000fe2000bf66270 */
[----:B------:R-:W-:Y:S01]  /*44e0*/  IMAD.SHL.U32 R5, R5, 0x40, RZ ;  /* 0x0000004005057824 */ /* 0x000fe200078e00ff */
[----:B------:R-:W-:Y:S01]  /*44f0*/  LOP3.LUT R9, R8, 0x1c0, RZ, 0xc0, !PT ;  /* 0x000001c008097812 */ /* 0x000fe200078ec0ff */
[----:B------:R-:W-:Y:S02]  /*4500*/  IMAD.SHL.U32 R8, R14, 0x8, RZ ;  /* 0x000000080e087824 */ /* 0x000fe400078e00ff */
[----:B------:R-:W-:Y:S01]  /*4510*/  IMAD.SHL.U32 R20, R20, 0x8, RZ ;  /* 0x0000000814147824 */ /* 0x000fe200078e00ff */
[----:B------:R-:W-:Y:S01]  /*4520*/  LOP3.LUT R5, R5, 0x1c0, RZ, 0xc0, !PT ;  /* 0x000001c005057812 */ /* 0x000fe200078ec0ff */
[----:B------:R-:W-:-:S03]  /*4530*/  IMAD.SHL.U32 R183, R7, 0x40, RZ ;  /* 0x0000004007b77824 */ /* 0x000fc600078e00ff */
[----:B------:R-:W-:Y:S02]  /*4540*/  LOP3.LUT R8, R5, 0x8, R8, 0xf8, !PT ;  /* 0x0000000805087812 */ /* 0x000fe400078ef808 */
[----:B------:R-:W-:Y:S02]  /*4550*/  LOP3.LUT R20, R9, 0x8, R20, 0xf8, !PT ;  /* 0x0000000809147812 */ /* 0x000fe400078ef814 */
[----:B------:R-:W-:Y:S02]  /*4560*/  SHF.R.U32.HI R5, RZ, 0x3, R5 ;  /* 0x00000003ff057819 */ /* 0x000fe40000011605 */
[----:B------:R-:W-:Y:S02]  /*4570*/  LOP3.LUT R183, R183, 0xfffffe00, RZ, 0xc0, !PT ;  /* 0xfffffe00b7b77812 */ /* 0x000fe400078ec0ff */
[----:B------:R-:W-:Y:S02]  /*4580*/  SHF.R.U32.HI R9, RZ, 0x3, R9 ;  /* 0x00000003ff097819 */ /* 0x000fe40000011609 */
[----:B------:R-:W-:Y:S01]  /*4590*/  LOP3.LUT R182, R8, R5, RZ, 0x3c, !PT ;  /* 0x0000000508b67212 */ /* 0x000fe200078e3cff */
[----:B------:R-:W-:Y:S01]  /*45a0*/  IMAD R5, R6, 0x400, R183 ;  /* 0x0000040006057824 */ /* 0x000fe200078e02b7 */
[----:B------:R-:W-:Y:S01]  /*45b0*/  LOP3.LUT R9, R20, R9, RZ, 0x3c, !PT ;  /* 0x0000000914097212 */ /* 0x000fe200078e3cff */
[----:B-1----:R-:W-:Y:S05]  /*45c0*/  @P2 BRA `(.L_x_772) ;  /* 0x0000000000382947 */ /* 0x002fea0003800000 */
[----:B------:R-:W-:Y:S02]  /*45d0*/  ULDC UR6, c[0x0][0x2d0] ;  /* 0x0000b40000067ab9 */ /* 0x000fe40000000800 */
[----:B------:R-:W-:-:S13]  /*45e0*/  ISETP.GE.AND P2, PT, R244, UR6, PT ;  /* 0x00000006f4007c0c */ /* 0x000fda000bf46270 */
[----:B------:R1:W-:Y:S01]  /*45f0*/  @P2 STS.128 [R242+0xe800], RZ ;  /* 0x00e800fff2002388 */ /* 0x0003e20000000c00 */
[----:B------:R-:W-:Y:S05]  /*4600*/  @P2 BRA `(.L_x_772) ;  /* 0x0000000000282947 */ /* 0x000fea0003800000 */
[----:B------:R-:W-:Y:S01]  /*4610*/  MOV R6, UR8 ;  /* 0x0000000800067c02 */ /* 0x000fe20008000f00 */
        /* <DEDUP_REMOVED lines=9> */
.L_x_772:
[----:B------:R-:W-:Y:S05]  /*46b0*/  BSYNC B0 ;  /* 0x0000000000007941 */ /* 0x000fea0003800000 */
.L_x_771:
[----:B------:R1:W-:Y:S01]  /*46c0*/  @P1 STS.128 [R242+0xf000], RZ ;  /* 0x00f000fff2001388 */ /* 0x0003e20000000c00 */
[----:B------:R-:W-:Y:S01]  /*46d0*/  IMAD R239, R14, 0x200, R9 ;  /* 0x000002000eef7824 */ /* 0x000fe200078e0209 */
[----:B------:R-:W-:Y:S01]  /*46e0*/  BSSY B0, `(.L_x_773) ;  /* 0x0000014000007945 */ /* 0x000fe20003800000 */
[----:B------:R-:W-:Y:S01]  /*46f0*/  IMAD.IADD R240, R182, 0x1, R5 ;  /* 0x00000001b6f07824 */ /* 0x000fe200078e0205 */
[----:B------:R-:W-:Y:S02]  /*4700*/  ISETP.GE.AND P2, PT, R4, UR21, PT ;  /* 0x0000001504007c0c */ /* 0x000fe4000bf46270 */
[----:B------:R-:W-:Y:S02]  /*4710*/  LEA R239, R239, UR4, 0x1 ;  /* 0x00000004efef7c11 */ /* 0x000fe4000f8e08ff */
[----:B------:R-:W-:Y:S01]  /*4720*/  LEA R240, R240, UR4, 0x1 ;  /* 0x00000004f0f07c11 */ /* 0x000fe2000f8e08ff */
[----:B------:R-:W-:Y:S05]  /*4730*/  @P1 BRA `(.L_x_774) ;  /* 0x0000000000381947 */ /* 0x000fea0003800000 */
        /* <DEDUP_REMOVED lines=14> */
.L_x_774:
[----:B------:R-:W-:Y:S05]  /*4820*/  BSYNC B0 ;  /* 0x0000000000007941 */ /* 0x000fea0003800000 */
.L_x_773:
[----:B------:R1:W-:Y:S01]  /*4830*/  @P6 STS.128 [R242+0xf800], RZ ;  /* 0x00f800fff2006388 */ /* 0x0003e20000000c00 */
[----:B------:R-:W-:Y:S04]  /*4840*/  BSSY B0, `(.L_x_775) ;  /* 0x0000010000007945 */ /* 0x000fe80003800000 */
        /* <DEDUP_REMOVED lines=15> */
.L_x_776:
[----:B------:R-:W-:Y:S05]  /*4940*/  BSYNC B0 ;  /* 0x0000000000007941 */ /* 0x000fea0003800000 */
.L_x_775:
        /* <DEDUP_REMOVED lines=17> */
.L_x_778:
[----:B------:R-:W-:Y:S05]  /*4a60*/  BSYNC B0 ;  /* 0x0000000000007941 */ /* 0x000fea0003800000 */
.L_x_777:
        /* <DEDUP_REMOVED lines=17> */
.L_x_780:
[----:B------:R-:W-:Y:S05]  /*4b80*/  BSYNC B0 ;  /* 0x0000000000007941 */ /* 0x000fea0003800000 */
.L_x_779:
        /* <DEDUP_REMOVED lines=17> */
.L_x_782:
[----:B------:R-:W-:Y:S05]  /*4ca0*/  BSYNC B0 ;  /* 0x0000000000007941 */ /* 0x000fea0003800000 */
.L_x_781:
        /* <DEDUP_REMOVED lines=17> */
.L_x_784:
[----:B------:R-:W-:Y:S05]  /*4dc0*/  BSYNC B0 ;  /* 0x0000000000007941 */ /* 0x000fea0003800000 */
.L_x_783:
[----:B------:R-:W-:Y:S01]  /*4dd0*/  LDSM.16.M88.4 R92, [R240] ;  /* 0x00000000f05c783b */ /* 0x000fe20000000200 */
[----:B------:R-:W-:Y:S01]  /*4de0*/  LOP3.LUT P1, RZ, R2, 0x2, RZ, 0xc0, !PT ;  /* 0x0000000202ff7812 */ /* 0x000fe2000782c0ff */
[--C-:B------:R-:W-:Y:S01]  /*4df0*/  IMAD R176, R243, 0x2, R240.reuse ;  /* 0x00000002f3b07824 */ /* 0x100fe200078e02f0 */
[----:B------:R-:W-:Y:S01]  /*4e00*/  IADD3 R238, R239, 0x2040, RZ ;  /* 0x00002040efee7810 */ /* 0x000fe20007ffe0ff */
[----:B------:R-:W5:Y:S01]  /*4e10*/  LDSM.16.M88.4 R84, [R239+0x2000] ;  /* 0x00200000ef54783b */ /* 0x000f620000000200 */
[----:B------:R-:W-:Y:S01]  /*4e20*/  SEL R0, R0, 0xfffffff0, !P1 ;  /* 0xfffffff000007807 */ /* 0x000fe20004800000 */
[----:B------:R-:W-:Y:S01]  /*4e30*/  UISETP.GE.AND UP0, UPT, UR20, 0x2, UPT ;  /* 0x000000021400788c */ /* 0x000fe2000bf06270 */
[----:B------:R-:W-:Y:S01]  /*4e40*/  LOP3.LUT P1, RZ, R2, 0x4, RZ, 0xc0, !PT ;  /* 0x0000000402ff7812 */ /* 0x000fe2000782c0ff */
[----:B------:R-:W2:Y:S01]  /*4e50*/  LDSM.16.M88.4 R76, [R239+0x2800] ;  /* 0x00280000ef4c783b */ /* 0x000ea20000000200 */
[----:B------:R-:W-:Y:S01]  /*4e60*/  IMAD R2, R241, 0x2, R240 ;  /* 0x00000002f1027824 */ /* 0x000fe200078e02f0 */
[----:B------:R-:W-:Y:S01]  /*4e70*/  MOV R202, 0x8 ;  /* 0x0000000800ca7802 */ /* 0x000fe20000000f00 */
[----:B------:R-:W-:Y:S01]  /*4e80*/  IMAD R235, R0, 0x2, R239 ;  /* 0x0000000200eb7824 */ /* 0x000fe200078e02ef */
[----:B------:R-:W3:Y:S02]  /*4e90*/  LDSM.16.M88.4 R68, [R239+0x3000] ;  /* 0x00300000ef44783b */ /* 0x000ee40000000200 */
[----:B------:R-:W-:-:S02]  /*4ea0*/  LEA R237, R243, R2, 0x1 ;  /* 0x00000002f3ed7211 */ /* 0x000fc400078e08ff */
[----:B------:R-:W4:Y:S04]  /*4eb0*/  LDSM.16.M88.4 R60, [R239+0x3800] ;  /* 0x00380000ef3c783b */ /* 0x000f280000000200 */
[----:B------:R-:W4:Y:S04]  /*4ec0*/  LDSM.16.M88.4 R52, [R239+0x4000] ;  /* 0x00400000ef34783b */ /* 0x000f280000000200 */
[----:B------:R-:W4:Y:S04]  /*4ed0*/  LDSM.16.M88.4 R44, [R239+0x4800] ;  /* 0x00480000ef2c783b */ /* 0x000f280000000200 */
[----:B------:R-:W4:Y:S04]  /*4ee0*/  LDSM.16.M88.4 R36, [R239+0x5000] ;  /* 0x00500000ef24783b */ /* 0x000f280000000200 */
[----:B------:R-:W4:Y:S04]  /*4ef0*/  LDSM.16.M88.4 R28, [R239+0x5800] ;  /* 0x00580000ef1c783b */ /* 0x000f280000000200 */
[----:B------:R-:W4:Y:S04]  /*4f00*/  LDSM.16.M88.4 R20, [R239+0x6000] ;  /* 0x00600000ef14783b */ /* 0x000f280000000200 */
[----:B------:R-:W4:Y:S04]  /*4f10*/  LDSM.16.M88.4 R12, [R239+0x6800] ;  /* 0x00680000ef0c783b */ /* 0x000f280000000200 */
[----:B-1----:R-:W1:Y:S01]  /*4f20*/  LDSM.16.M88.4 R4, [R239+0x7000] ;  /* 0x00700000ef04783b */ /* 0x002e620000000200 */
[C---:B-----5:R-:W-:Y:S03]  /*4f30*/  HMMA.16816.F32 R88, R92.reuse, R84, RZ ;  /* 0x000000545c58723c */ /* 0x060fe600000018ff */
[----:B------:R-:W5:Y:S03]  /*4f40*/  LDSM.16.M88.4 R132, [R239+0x7800] ;  /* 0x00780000ef84783b */ /* 0x000f660000000200 */
[C---:B--2---:R-:W-:Y:S01]  /*4f50*/  HMMA.16816.F32 R80, R92.reuse, R76, RZ ;  /* 0x0000004c5c50723c */ /* 0x044fe200000018ff */
[----:B------:R-:W2:Y:S04]  /*4f60*/  LDSM.16.M88.4 R124, [R239+0x8000] ;  /* 0x00800000ef7c783b */ /* 0x000ea80000000200 */
[----:B------:R-:W2:Y:S01]  /*4f70*/  LDSM.16.M88.4 R116, [R239+0x8800] ;  /* 0x00880000ef74783b */ /* 0x000ea20000000200 */
[C---:B---3--:R-:W-:Y:S03]  /*4f80*/  HMMA.16816.F32 R72, R92.reuse, R68, RZ ;  /* 0x000000445c48723c */ /* 0x048fe600000018ff */
[----:B------:R-:W3:Y:S03]  /*4f90*/  LDSM.16.M88.4 R108, [R239+0x9000] ;  /* 0x00900000ef6c783b */ /* 0x000ee60000000200 */
[C---:B----4-:R-:W-:Y:S01]  /*4fa0*/  HMMA.16816.F32 R64, R92.reuse, R60, RZ ;  /* 0x0000003c5c40723c */ /* 0x050fe200000018ff */
[----:B------:R-:W4:Y:S04]  /*4fb0*/  LDSM.16.M88.4 R100, [R239+0x9800] ;  /* 0x00980000ef64783b */ /* 0x000f280000000200 */
[----:B------:R-:W-:Y:S01]  /*4fc0*/  LDSM.16.M88.4 R96, [R176] ;  /* 0x00000000b060783b */ /* 0x000fe20000000200 */
[C---:B------:R-:W-:Y:S03]  /*4fd0*/  HMMA.16816.F32 R56, R92.reuse, R52, RZ ;  /* 0x000000345c38723c */ /* 0x040fe600000018ff */
[----:B------:R-:W4:Y:S03]  /*4fe0*/  LDSM.16.M88.4 R144, [R235+0x3000] ;  /* 0x00300000eb90783b */ /* 0x000f260000000200 */
[C---:B------:R-:W-:Y:S01]  /*4ff0*/  HMMA.16816.F32 R48, R92.reuse, R44, RZ ;  /* 0x0000002c5c30723c */ /* 0x040fe200000018ff */
[----:B------:R-:W4:Y:S04]  /*5000*/  LDSM.16.M88.4 R140, [R235+0x4000] ;  /* 0x00400000eb8c783b */ /* 0x000f280000000200 */
[----:B------:R-:W4:Y:S01]  /*5010*/  LDSM.16.M88.4 R148, [R235+0x2800] ;  /* 0x00280000eb94783b */ /* 0x000f220000000200 */
[C---:B------:R-:W-:Y:S03]  /*5020*/  HMMA.16816.F32 R40, R92.reuse, R36, RZ ;  /* 0x000000245c28723c */ /* 0x040fe600000018ff */
[----:B------:R-:W-:Y:S03]  /*5030*/  LDSM.16.M88.4 R152, [R235+0x2000] ;  /* 0x00200000eb98783b */ /* 0x000fe60000000200 */
[C---:B------:R-:W-:Y:S01]  /*5040*/  HMMA.16816.F32 R32, R92.reuse, R28, RZ ;  /* 0x0000001c5c20723c */ /* 0x040fe200000018ff */
[----:B------:R-:W-:Y:S04]  /*5050*/  LDSM.16.M88.4 R156, [R235+0x5000] ;  /* 0x00500000eb9c783b */ /* 0x000fe80000000200 */
[----:B------:R-:W-:Y:S01]  /*5060*/  LDSM.16.M88.4 R160, [R235+0x3800] ;  /* 0x00380000eba0783b */ /* 0x000fe20000000200 */
[C---:B------:R-:W-:Y:S03]  /*5070*/  HMMA.16816.F32 R24, R92.reuse, R20, RZ ;  /* 0x000000145c18723c */ /* 0x040fe600000018ff */
[----:B------:R-:W-:Y:S03]  /*5080*/  LDSM.16.M88.4 R172, [R235+0x9800] ;  /* 0x00980000ebac783b */ /* 0x000fe60000000200 */
[C---:B------:R-:W-:Y:S01]  /*5090*/  HMMA.16816.F32 R16, R92.reuse, R12, RZ ;  /* 0x0000000c5c10723c */ /* 0x040fe200000018ff */
[----:B------:R-:W0:Y:S05]  /*50a0*/  LDGDEPBAR ;  /* 0x00000000000079af */ /* 0x000e2a0000000000 */
[C---:B-1----:R-:W-:Y:S06]  /*50b0*/  HMMA.16816.F32 R8, R92.reuse, R4, RZ ;  /* 0x000000045c08723c */ /* 0x042fec00000018ff */
[C---:B-----5:R-:W-:Y:S06]  /*50c0*/  HMMA.16816.F32 R136, R92.reuse, R132, RZ ;  /* 0x000000845c88723c */ /* 0x060fec00000018ff */
[C---:B--2---:R-:W-:Y:S06]  /*50d0*/  HMMA.16816.F32 R128, R92.reuse, R124, RZ ;  /* 0x0000007c5c80723c */ /* 0x044fec00000018ff */
[C---:B------:R-:W-:Y:S06]  /*50e0*/  HMMA.16816.F32 R120, R92.reuse, R116, RZ ;  /* 0x000000745c78723c */ /* 0x040fec00000018ff */
[C---:B---3--:R-:W-:Y:S06]  /*50f0*/  HMMA.16816.F32 R112, R92.reuse, R108, RZ ;  /* 0x0000006c5c70723c */ /* 0x048fec00000018ff */
[C---:B------:R-:W-:Y:S06]  /*5100*/  HMMA.16816.F32 R84, R92.reuse, R86, RZ ;  /* 0x000000565c54723c */ /* 0x040fec00000018ff */
        /* <DEDUP_REMOVED lines=14> */
[C---:B----4-:R-:W-:Y:S06]  /*51f0*/  HMMA.16816.F32 R104, R92.reuse, R100, RZ ;  /* 0x000000645c68723c */ /* 0x050fec00000018ff */
[----:B------:R-:W-:Y:S01]  /*5200*/  HMMA.16816.F32 R92, R92, R102, RZ ;  /* 0x000000665c5c723c */ /* 0x000fe200000018ff */
[----:B------:R-:W1:Y:S05]  /*5210*/  LDSM.16.M88.4 R100, [R235+0x4800] ;  /* 0x00480000eb64783b */ /* 0x000e6a0000000200 */
[C---:B------:R-:W-:Y:S06]  /*5220*/  HMMA.16816.F32 R72, R96.reuse, R144, R72 ;  /* 0x000000906048723c */ /* 0x040fec0000001848 */
[C---:B------:R-:W-:Y:S01]  /*5230*/  HMMA.16816.F32 R68, R96.reuse, R146, R68 ;  /* 0x000000926044723c */ /* 0x040fe20000001844 */
[----:B------:R-:W2:Y:S05]  /*5240*/  LDSM.16.M88.4 R144, [R235+0x6800] ;  /* 0x00680000eb90783b */ /* 0x000eaa0000000200 */
[C---:B------:R-:W-:Y:S06]  /*5250*/  HMMA.16816.F32 R56, R96.reuse, R140, R56 ;  /* 0x0000008c6038723c */ /* 0x040fec0000001838 */
[C---:B------:R-:W-:Y:S01]  /*5260*/  HMMA.16816.F32 R52, R96.reuse, R142, R52 ;  /* 0x0000008e6034723c */ /* 0x040fe20000001834 */
[----:B------:R-:W3:Y:S05]  /*5270*/  LDSM.16.M88.4 R140, [R235+0x7000] ;  /* 0x00700000eb8c783b */ /* 0x000eea0000000200 */
[C---:B------:R-:W-:Y:S06]  /*5280*/  HMMA.16816.F32 R80, R96.reuse, R148, R80 ;  /* 0x000000946050723c */ /* 0x040fec0000001850 */
[C---:B------:R-:W-:Y:S01]  /*5290*/  HMMA.16816.F32 R76, R96.reuse, R150, R76 ;  /* 0x00000096604c723c */ /* 0x040fe2000000184c */
[----:B------:R-:W4:Y:S05]  /*52a0*/  LDSM.16.M88.4 R148, [R235+0x6000] ;  /* 0x00600000eb94783b */ /* 0x000f2a0000000200 */
[C---:B-1----:R-:W-:Y:S06]  /*52b0*/  HMMA.16816.F32 R48, R96.reuse, R100, R48 ;  /* 0x000000646030723c */ /* 0x042fec0000001830 */
[C---:B------:R-:W-:Y:S01]  /*52c0*/  HMMA.16816.F32 R44, R96.reuse, R102, R44 ;  /* 0x00000066602c723c */ /* 0x040fe2000000182c */
[----:B------:R-:W1:Y:S05]  /*52d0*/  LDSM.16.M88.4 R100, [R235+0x7800] ;  /* 0x00780000eb64783b */ /* 0x000e6a0000000200 */
[C---:B--2---:R-:W-:Y:S06]  /*52e0*/  HMMA.16816.F32 R16, R96.reuse, R144, R16 ;  /* 0x000000906010723c */ /* 0x044fec0000001810 */
[C---:B------:R-:W-:Y:S01]  /*52f0*/  HMMA.16816.F32 R12, R96.reuse, R146, R12 ;  /* 0x00000092600c723c */ /* 0x040fe2000000180c */
[----:B------:R-:W2:Y:S05]  /*5300*/  LDSM.16.M88.4 R144, [R235+0x9000] ;  /* 0x00900000eb90783b */ /* 0x000eaa0000000200 */
[C---:B---3--:R-:W-:Y:S06]  /*5310*/  HMMA.16816.F32 R8, R96.reuse, R140, R8 ;  /* 0x0000008c6008723c */ /* 0x048fec0000001808 */
[----:B------:R-:W-:Y:S01]  /*5320*/  HMMA.16816.F32 R88, R96, R152, R88 ;  /* 0x000000986058723c */ /* 0x000fe20000001858 */
[----:B------:R-:W-:-:S04]  /*5330*/  VIADD R140, R239, 0x2000 ;  /* 0x00002000ef8c7836 */ /* 0x000fc80000000000 */
[----:B------:R-:W-:Y:S01]  /*5340*/  @P1 VIADD R238, R140, 0xffffffc0 ;  /* 0xffffffc08cee1836 */ /* 0x000fe20000000000 */
[C---:B------:R-:W-:Y:S01]  /*5350*/  HMMA.16816.F32 R84, R96.reuse, R154, R84 ;  /* 0x0000009a6054723c */ /* 0x040fe20000001854 */
[----:B------:R-:W3:Y:S01]  /*5360*/  LDSM.16.M88.4 R152, [R235+0x5800] ;  /* 0x00580000eb98783b */ /* 0x000ee20000000200 */
[----:B------:R-:W-:Y:S01]  /*5370*/  PLOP3.LUT P1, PT, PT, PT, UP0, 0x80, 0x0 ;  /* 0x000000000000781c */ /* 0x000fe20003f2f008 */
[----:B------:R-:W-:Y:S01]  /*5380*/  IMAD R216, R0, 0x2, R238 ;  /* 0x0000000200d87824 */ /* 0x000fe200078e02ee */
[----:B------:R-:W-:Y:S01]  /*5390*/  LOP3.LUT R0, R180, 0xffffffe0, RZ, 0xc0, !PT ;  /* 0xffffffe0b4007812 */ /* 0x000fe200078ec0ff */
[----:B------:R-:W-:Y:S01]  /*53a0*/  LDSM.16.M88.4 R168, [R238] ;  /* 0x00000000eea8783b */ /* 0x000fe20000000200 */
[C---:B------:R-:W-:Y:S01]  /*53b0*/  HMMA.16816.F32 R40, R96.reuse, R156, R40 ;  /* 0x0000009c6028723c */ /* 0x040fe20000001828 */
[C---:B------:R-:W-:Y:S01]  /*53c0*/  VIADD R231, R238.reuse, 0x800 ;  /* 0x00000800eee77836 */ /* 0x040fe20000000000 */
[C---:B------:R-:W-:Y:S01]  /*53d0*/  IADD3 R229, R238.reuse, 0x1800, RZ ;  /* 0x00001800eee57810 */ /* 0x040fe20007ffe0ff */
[----:B------:R-:W-:Y:S01]  /*53e0*/  LDSM.16.M88.4 R164, [R238+0x800] ;  /* 0x00080000eea4783b */ /* 0x000fe20000000200 */
[----:B------:R-:W-:Y:S01]  /*53f0*/  IMAD.IADD R0, R3, 0x1, -R0 ;  /* 0x0000000103007824 */ /* 0x000fe200078e0a00 */
[C---:B------:R-:W-:Y:S01]  /*5400*/  IADD3 R226, R238.reuse, 0x3000, RZ ;  /* 0x00003000eee27810 */ /* 0x040fe20007ffe0ff */
[C---:B------:R-:W-:Y:S01]  /*5410*/  HMMA.16816.F32 R36, R96.reuse, R158, R36 ;  /* 0x0000009e6024723c */ /* 0x040fe20000001824 */
[----:B------:R-:W5:Y:S01]  /*5420*/  LDSM.16.M88.4 R156, [R235+0x8000] ;  /* 0x00800000eb9c783b */ /* 0x000f620000000200 */
[C---:B------:R-:W-:Y:S01]  /*5430*/  VIADD R230, R238.reuse, 0x1000 ;  /* 0x00001000eee67836 */ /* 0x040fe20000000000 */
[C---:B------:R-:W-:Y:S01]  /*5440*/  IADD3 R223, R238.reuse, 0x4800, RZ ;  /* 0x00004800eedf7810 */ /* 0x040fe20007ffe0ff */
[C---:B------:R-:W-:Y:S01]  /*5450*/  VIADD R228, R238.reuse, 0x2000 ;  /* 0x00002000eee47836 */ /* 0x040fe20000000000 */
[C---:B------:R-:W-:Y:S01]  /*5460*/  IADD3 R220, R238.reuse, 0x6000, RZ ;  /* 0x00006000eedc7810 */ /* 0x040fe20007ffe0ff */
[----:B----4-:R-:W-:Y:S01]  /*5470*/  HMMA.16816.F32 R24, R96, R148, R24 ;  /* 0x000000946018723c */ /* 0x010fe20000001818 */
[C---:B------:R-:W-:Y:S01]  /*5480*/  VIADD R227, R238.reuse, 0x2800 ;  /* 0x00002800eee37836 */ /* 0x040fe20000000000 */
[C---:B------:R-:W-:Y:S01]  /*5490*/  IADD3 R217, R238.reuse, 0x7800, RZ ;  /* 0x00007800eed97810 */ /* 0x040fe20007ffe0ff */
[----:B------:R-:W-:-:S02]  /*54a0*/  VIADD R225, R238, 0x3800 ;  /* 0x00003800eee17836 */ /* 0x000fc40000000000 */
[C---:B------:R-:W-:Y:S01]  /*54b0*/  VIADD R224, R238.reuse, 0x4000 ;  /* 0x00004000eee07836 */ /* 0x040fe20000000000 */
[C---:B------:R-:W-:Y:S01]  /*54c0*/  HMMA.16816.F32 R20, R96.reuse, R150, R20 ;  /* 0x000000966014723c */ /* 0x040fe20000001814 */
[----:B------:R-:W4:Y:S01]  /*54d0*/  LDSM.16.M88.4 R148, [R235+0x8800] ;  /* 0x00880000eb94783b */ /* 0x000f220000000200 */
[C---:B------:R-:W-:Y:S02]  /*54e0*/  VIADD R222, R238.reuse, 0x5000 ;  /* 0x00005000eede7836 */ /* 0x040fe40000000000 */
[C---:B------:R-:W-:Y:S02]  /*54f0*/  VIADD R221, R238.reuse, 0x5800 ;  /* 0x00005800eedd7836 */ /* 0x040fe40000000000 */
[----:B------:R-:W-:Y:S01]  /*5500*/  HMMA.16816.F32 R4, R96, R142, R4 ;  /* 0x0000008e6004723c */ /* 0x000fe20000001804 */
[----:B------:R-:W-:Y:S01]  /*5510*/  LDSM.16.M88.4 R140, [R2] ;  /* 0x00000000028c783b */ /* 0x000fe20000000200 */
[C---:B------:R-:W-:Y:S02]  /*5520*/  VIADD R219, R238.reuse, 0x6800 ;  /* 0x00006800eedb7836 */ /* 0x040fe40000000000 */
[----:B------:R-:W-:-:S02]  /*5530*/  VIADD R218, R238, 0x7000 ;  /* 0x00007000eeda7836 */ /* 0x000fc40000000000 */
[C---:B-1----:R-:W-:Y:S06]  /*5540*/  HMMA.16816.F32 R136, R96.reuse, R100, R136 ;  /* 0x000000646088723c */ /* 0x042fec0000001888 */
[C---:B------:R-:W-:Y:S01]  /*5550*/  HMMA.16816.F32 R132, R96.reuse, R102, R132 ;  /* 0x000000666084723c */ /* 0x040fe20000001884 */
[----:B------:R-:W1:Y:S05]  /*5560*/  LDSM.16.M88.4 R100, [R238+0x1800] ;  /* 0x00180000ee64783b */ /* 0x000e6a0000000200 */
[C---:B------:R-:W-:Y:S06]  /*5570*/  HMMA.16816.F32 R64, R96.reuse, R160, R64 ;  /* 0x000000a06040723c */ /* 0x040fec0000001840 */
[C---:B------:R-:W-:Y:S01]  /*5580*/  HMMA.16816.F32 R60, R96.reuse, R162, R60 ;  /* 0x000000a2603c723c */ /* 0x040fe2000000183c */
[----:B------:R-:W-:Y:S05]  /*5590*/  LDSM.16.M88.4 R160, [R238+0x1000] ;  /* 0x00100000eea0783b */ /* 0x000fea0000000200 */
[C---:B--2---:R-:W-:Y:S06]  /*55a0*/  HMMA.16816.F32 R112, R96.reuse, R144, R112 ;  /* 0x000000906070723c */ /* 0x044fec0000001870 */
[C---:B------:R-:W-:Y:S01]  /*55b0*/  HMMA.16816.F32 R108, R96.reuse, R146, R108 ;  /* 0x00000092606c723c */ /* 0x040fe2000000186c */
[----:B------:R-:W2:Y:S05]  /*55c0*/  LDSM.16.M88.4 R144, [R238+0x3800] ;  /* 0x00380000ee90783b */ /* 0x000eaa0000000200 */
[C---:B---3--:R-:W-:Y:S06]  /*55d0*/  HMMA.16816.F32 R32, R96.reuse, R152, R32 ;  /* 0x000000986020723c */ /* 0x048fec0000001820 */
[C---:B------:R-:W-:Y:S01]  /*55e0*/  HMMA.16816.F32 R28, R96.reuse, R154, R28 ;  /* 0x0000009a601c723c */ /* 0x040fe2000000181c */
[----:B------:R-:W3:Y:S05]  /*55f0*/  LDSM.16.M88.4 R152, [R238+0x2000] ;  /* 0x00200000ee98783b */ /* 0x000eea0000000200 */
[C---:B-----5:R-:W-:Y:S06]  /*5600*/  HMMA.16816.F32 R128, R96.reuse, R156, R128 ;  /* 0x0000009c6080723c */ /* 0x060fec0000001880 */
[C---:B------:R-:W-:Y:S01]  /*5610*/  HMMA.16816.F32 R124, R96.reuse, R158, R124 ;  /* 0x0000009e607c723c */ /* 0x040fe2000000187c */
[----:B------:R-:W-:Y:S05]  /*5620*/  LDSM.16.M88.4 R156, [R238+0x3000] ;  /* 0x00300000ee9c783b */ /* 0x000fea0000000200 */
[C---:B----4-:R-:W-:Y:S06]  /*5630*/  HMMA.16816.F32 R120, R96.reuse, R148, R120 ;  /* 0x000000946078723c */ /* 0x050fec0000001878 */
[C---:B------:R-:W-:Y:S01]  /*5640*/  HMMA.16816.F32 R116, R96.reuse, R150, R116 ;  /* 0x000000966074723c */ /* 0x040fe20000001874 */
[----:B------:R-:W4:Y:S05]  /*5650*/  LDSM.16.M88.4 R148, [R238+0x2800] ;  /* 0x00280000ee94783b */ /* 0x000f2a0000000200 */
[C---:B------:R-:W-:Y:S06]  /*5660*/  HMMA.16816.F32 R104, R96.reuse, R172, R104 ;  /* 0x000000ac6068723c */ /* 0x040fec0000001868 */
[----:B------:R-:W-:Y:S01]  /*5670*/  HMMA.16816.F32 R92, R96, R174, R92 ;  /* 0x000000ae605c723c */ /* 0x000fe2000000185c */
[----:B------:R-:W5:Y:S05]  /*5680*/  LDSM.16.M88.4 R96, [R238+0x4000] ;  /* 0x00400000ee60783b */ /* 0x000f6a0000000200 */
[C---:B-1----:R-:W-:Y:S06]  /*5690*/  HMMA.16816.F32 R64, R140.reuse, R100, R64 ;  /* 0x000000648c40723c */ /* 0x042fec0000001840 */
[C---:B------:R-:W-:Y:S01]  /*56a0*/  HMMA.16816.F32 R60, R140.reuse, R102, R60 ;  /* 0x000000668c3c723c */ /* 0x040fe2000000183c */
[----:B------:R-:W1:Y:S05]  /*56b0*/  LDSM.16.M88.4 R100, [R238+0x4800] ;  /* 0x00480000ee64783b */ /* 0x000e6a0000000200 */
[C---:B--2---:R-:W-:Y:S06]  /*56c0*/  HMMA.16816.F32 R32, R140.reuse, R144, R32 ;  /* 0x000000908c20723c */ /* 0x044fec0000001820 */
[C---:B------:R-:W-:Y:S01]  /*56d0*/  HMMA.16816.F32 R28, R140.reuse, R146, R28 ;  /* 0x000000928c1c723c */ /* 0x040fe2000000181c */
[----:B------:R-:W2:Y:S05]  /*56e0*/  LDSM.16.M88.4 R144, [R238+0x7000] ;  /* 0x00700000ee90783b */ /* 0x000eaa0000000200 */
[C---:B------:R-:W-:Y:S06]  /*56f0*/  HMMA.16816.F32 R88, R140.reuse, R168, R88 ;  /* 0x000000a88c58723c */ /* 0x040fec0000001858 */
[C---:B------:R-:W-:Y:S01]  /*5700*/  HMMA.16816.F32 R84, R140.reuse, R170, R84 ;  /* 0x000000aa8c54723c */ /* 0x040fe20000001854 */
[----:B------:R-:W-:Y:S05]  /*5710*/  LDSM.16.M88.4 R168, [R238+0x6000] ;  /* 0x00600000eea8783b */ /* 0x000fea0000000200 */
[C---:B------:R-:W-:Y:S06]  /*5720*/  HMMA.16816.F32 R80, R140.reuse, R164, R80 ;  /* 0x000000a48c50723c */ /* 0x040fec0000001850 */
[C---:B------:R-:W-:Y:S01]  /*5730*/  HMMA.16816.F32 R76, R140.reuse, R166, R76 ;  /* 0x000000a68c4c723c */ /* 0x040fe2000000184c */
[----:B------:R-:W-:Y:S05]  /*5740*/  LDSM.16.M88.4 R164, [R238+0x6800] ;  /* 0x00680000eea4783b */ /* 0x000fea0000000200 */
[C---:B------:R-:W-:Y:S06]  /*5750*/  HMMA.16816.F32 R72, R140.reuse, R160, R72 ;  /* 0x000000a08c48723c */ /* 0x040fec0000001848 */
[C---:B------:R-:W-:Y:S01]  /*5760*/  HMMA.16816.F32 R68, R140.reuse, R162, R68 ;  /* 0x000000a28c44723c */ /* 0x040fe20000001844 */
[----:B------:R-:W-:Y:S05]  /*5770*/  LDSM.16.M88.4 R160, [R238+0x7800] ;  /* 0x00780000eea0783b */ /* 0x000fea0000000200 */
[C---:B---3--:R-:W-:Y:S06]  /*5780*/  HMMA.16816.F32 R56, R140.reuse, R152, R56 ;  /* 0x000000988c38723c */ /* 0x048fec0000001838 */
[C---:B------:R-:W-:Y:S01]  /*5790*/  HMMA.16816.F32 R52, R140.reuse, R154, R52 ;  /* 0x0000009a8c34723c */ /* 0x040fe20000001834 */
[----:B------:R-:W3:Y:S05]  /*57a0*/  LDSM.16.M88.4 R152, [R238+0x5000] ;  /* 0x00500000ee98783b */ /* 0x000eea0000000200 */
[C---:B----4-:R-:W-:Y:S06]  /*57b0*/  HMMA.16816.F32 R48, R140.reuse, R148, R48 ;  /* 0x000000948c30723c */ /* 0x050fec0000001830 */
[C---:B------:R-:W-:Y:S01]  /*57c0*/  HMMA.16816.F32 R44, R140.reuse, R150, R44 ;  /* 0x000000968c2c723c */ /* 0x040fe2000000182c */
[----:B------:R-:W4:Y:S05]  /*57d0*/  LDSM.16.M88.4 R148, [R238+0x5800] ;  /* 0x00580000ee94783b */ /* 0x000f2a0000000200 */
[C---:B-----5:R-:W-:Y:S06]  /*57e0*/  HMMA.16816.F32 R24, R140.reuse, R96, R24 ;  /* 0x000000608c18723c */ /* 0x060fec0000001818 */
[C---:B------:R-:W-:Y:S01]  /*57f0*/  HMMA.16816.F32 R20, R140.reuse, R98, R20 ;  /* 0x000000628c14723c */ /* 0x040fe20000001814 */
[----:B------:R-:W-:Y:S05]  /*5800*/  LDSM.16.M88.4 R96, [R237] ;  /* 0x00000000ed60783b */ /* 0x000fea0000000200 */
        /* <DEDUP_REMOVED lines=8> */
[----:B------:R-:W5:Y:S05]  /*5890*/  LDSM.16.M88.4 R156, [R216] ;  /* 0x00000000d89c783b */ /* 0x000f6a0000000200 */
[C---:B---3--:R-:W-:Y:S06]  /*58a0*/  HMMA.16816.F32 R8, R140.reuse, R152, R8 ;  /* 0x000000988c08723c */ /* 0x048fec0000001808 */
[C---:B------:R-:W-:Y:S01]  /*58b0*/  HMMA.16816.F32 R4, R140.reuse, R154, R4 ;  /* 0x0000009a8c04723c */ /* 0x040fe20000001804 */
[----:B------:R-:W3:Y:S05]  /*58c0*/  LDSM.16.M88.4 R152, [R216+0x1000] ;  /* 0x00100000d898783b */ /* 0x000eea0000000200 */
[C---:B----4-:R-:W-:Y:S06]  /*58d0*/  HMMA.16816.F32 R136, R140.reuse, R148, R136 ;  /* 0x000000948c88723c */ /* 0x050fec0000001888 */
[C---:B------:R-:W-:Y:S01]  /*58e0*/  HMMA.16816.F32 R132, R140.reuse, R150, R132 ;  /* 0x000000968c84723c */ /* 0x040fe20000001884 */
[----:B------:R-:W4:Y:S05]  /*58f0*/  LDSM.16.M88.4 R148, [R216+0x1800] ;  /* 0x00180000d894783b */ /* 0x000f2a0000000200 */
[C---:B------:R-:W-:Y:S06]  /*5900*/  HMMA.16816.F32 R128, R140.reuse, R168, R128 ;  /* 0x000000a88c80723c */ /* 0x040fec0000001880 */
[C---:B------:R-:W-:Y:S01]  /*5910*/  HMMA.16816.F32 R124, R140.reuse, R170, R124 ;  /* 0x000000aa8c7c723c */ /* 0x040fe2000000187c */
[----:B------:R-:W-:Y:S05]  /*5920*/  LDSM.16.M88.4 R168, [R216+0x3000] ;  /* 0x00300000d8a8783b */ /* 0x000fea0000000200 */
[C---:B------:R-:W-:Y:S06]  /*5930*/  HMMA.16816.F32 R120, R140.reuse, R164, R120 ;  /* 0x000000a48c78723c */ /* 0x040fec0000001878 */
[C---:B------:R-:W-:Y:S01]  /*5940*/  HMMA.16816.F32 R116, R140.reuse, R166, R116 ;  /* 0x000000a68c74723c */ /* 0x040fe20000001874 */
[----:B------:R-:W-:Y:S05]  /*5950*/  LDSM.16.M88.4 R164, [R216+0x4000] ;  /* 0x00400000d8a4783b */ /* 0x000fea0000000200 */
[C---:B------:R-:W-:Y:S06]  /*5960*/  HMMA.16816.F32 R104, R140.reuse, R160, R104 ;  /* 0x000000a08c68723c */ /* 0x040fec0000001868 */
[----:B------:R-:W-:Y:S01]  /*5970*/  HMMA.16816.F32 R92, R140, R162, R92 ;  /* 0x000000a28c5c723c */ /* 0x000fe2000000185c */
[----:B------:R-:W4:Y:S04]  /*5980*/  LDSM.16.M88.4 R140, [R216+0x2800] ;  /* 0x00280000d88c783b */ /* 0x000f280000000200 */
[----:B------:R-:W-:Y:S01]  /*5990*/  LDSM.16.M88.4 R160, [R216+0x4800] ;  /* 0x00480000d8a0783b */ /* 0x000fe20000000200 */
[C---:B-1----:R-:W-:Y:S06]  /*59a0*/  HMMA.16816.F32 R80, R96.reuse, R100, R80 ;  /* 0x000000646050723c */ /* 0x042fec0000001850 */
[C---:B------:R-:W-:Y:S01]  /*59b0*/  HMMA.16816.F32 R76, R96.reuse, R102, R76 ;  /* 0x00000066604c723c */ /* 0x040fe2000000184c */
[----:B------:R-:W1:Y:S05]  /*59c0*/  LDSM.16.M88.4 R100, [R216+0x3800] ;  /* 0x00380000d864783b */ /* 0x000e6a0000000200 */
[C---:B--2---:R-:W-:Y:S06]  /*59d0*/  HMMA.16816.F32 R56, R96.reuse, R144, R56 ;  /* 0x000000906038723c */ /* 0x044fec0000001838 */
[C---:B------:R-:W-:Y:S01]  /*59e0*/  HMMA.16816.F32 R52, R96.reuse, R146, R52 ;  /* 0x000000926034723c */ /* 0x040fe20000001834 */
[----:B------:R-:W2:Y:S05]  /*59f0*/  LDSM.16.M88.4 R144, [R216+0x6800] ;  /* 0x00680000d890783b */ /* 0x000eaa0000000200 */
[C---:B-----5:R-:W-:Y:S06]  /*5a00*/  HMMA.16816.F32 R88, R96.reuse, R156, R88 ;  /* 0x0000009c6058723c */ /* 0x060fec0000001858 */
[C---:B------:R-:W-:Y:S01]  /*5a10*/  HMMA.16816.F32 R84, R96.reuse, R158, R84 ;  /* 0x0000009e6054723c */ /* 0x040fe20000001854 */
[----:B------:R-:W5:Y:S05]  /*5a20*/  LDSM.16.M88.4 R156, [R216+0x5000] ;  /* 0x00500000d89c783b */ /* 0x000f6a0000000200 */
        /* <DEDUP_REMOVED lines=8> */
[----:B------:R-:W4:Y:S05]  /*5ab0*/  LDSM.16.M88.4 R140, [R216+0x7000] ;  /* 0x00700000d88c783b */ /* 0x000f2a0000000200 */
[C---:B-1----:R-:W-:Y:S06]  /*5ac0*/  HMMA.16816.F32 R32, R96.reuse, R100, R32 ;  /* 0x000000646020723c */ /* 0x042fec0000001820 */
[----:B------:R-:W-:Y:S01]  /*5ad0*/  HMMA.16816.F32 R28, R96, R102, R28 ;  /* 0x00000066601c723c */ /* 0x000fe2000000181c */
[----:B------:R-:W1:Y:S01]  /*5ae0*/  LDSM.16.M88.4 R100, [R216+0x7800] ;  /* 0x00780000d864783b */ /* 0x000e620000000200 */
[----:B------:R-:W-:-:S04]  /*5af0*/  DEPBAR.LE SB0, 0x0 ;  /* 0x000080000000791a */ /* 0x000fc80000000000 */
[C---:B--2---:R-:W-:Y:S06]  /*5b00*/  HMMA.16816.F32 R120, R96.reuse, R144, R120 ;  /* 0x000000906078723c */ /* 0x044fec0000001878 */
[----:B-----5:R-:W-:Y:S01]  /*5b10*/  HMMA.16816.F32 R8, R96, R156, R8 ;  /* 0x0000009c6008723c */ /* 0x020fe20000001808 */
[----:B------:R-:W-:-:S04]  /*5b20*/  SHF.R.S32.HI R145, RZ, 0x1f, R0 ;  /* 0x0000001fff917819 */ /* 0x000fc80000011400 */
[----:B------:R-:W-:Y:S01]  /*5b30*/  LEA.HI R145, R145, R0, RZ, 0x2 ;  /* 0x0000000091917211 */ /* 0x000fe200078f10ff */
[C---:B------:R-:W-:Y:S01]  /*5b40*/  HMMA.16816.F32 R40, R96.reuse, R168, R40 ;  /* 0x000000a86028723c */ /* 0x040fe20000001828 */
[----:B------:R-:W-:Y:S01]  /*5b50*/  MOV R0, UR18 ;  /* 0x0000001200007c02 */ /* 0x000fe20008000f00 */
[----:B------:R-:W-:Y:S01]  /*5b60*/  IMAD.SHL.U32 R157, R3, 0x2, RZ ;  /* 0x00000002039d7824 */ /* 0x000fe200078e00ff */
[----:B------:R-:W-:Y:S01]  /*5b70*/  LEA.HI.SX32 R145, R145, R184, 0x1e ;  /* 0x000000b891917211 */ /* 0x000fe200078ff2ff */
[----:B------:R-:W-:Y:S02]  /*5b80*/  IMAD.IADD R3, R183, 0x1, R182 ;  /* 0x00000001b7037824 */ /* 0x000fe400078e02b6 */
[----:B------:R-:W-:Y:S01]  /*5b90*/  HMMA.16816.F32 R36, R96, R170, R36 ;  /* 0x000000aa6024723c */ /* 0x000fe20000001824 */
[----:B------:R-:W-:Y:S02]  /*5ba0*/  IADD3 R0, -R0, 0x1, R145 ;  /* 0x0000000100007810 */ /* 0x000fe40007ffe191 */
[----:B------:R-:W-:-:S02]  /*5bb0*/  LOP3.LUT R157, R157, 0x6, RZ, 0xc0, !PT ;  /* 0x000000069d9d7812 */ /* 0x000fc400078ec0ff */
[----:B------:R-:W-:Y:S01]  /*5bc0*/  IADD3 R177, R0, UR26, R177 ;  /* 0x0000001a00b17c10 */ /* 0x000fe2000fffe0b1 */
[C---:B------:R-:W-:Y:S03]  /*5bd0*/  HMMA.16816.F32 R24, R96.reuse, R164, R24 ;  /* 0x000000a46018723c */ /* 0x040fe60000001818 */
[C---:B------:R-:W-:Y:S02]  /*5be0*/  VIADDMNMX R202, R177.reuse, R202, UR26, PT ;  /* 0x0000001ab1ca7e46 */ /* 0x040fe4000b8001ca */
[----:B------:R-:W-:Y:S01]  /*5bf0*/  VIMNMX R203, R177, UR26, PT ;  /* 0x0000001ab1cb7c48 */ /* 0x000fe2000bfe0100 */
[C---:B------:R-:W-:Y:S06]  /*5c00*/  HMMA.16816.F32 R20, R96.reuse, R166, R20 ;  /* 0x000000a66014723c */ /* 0x040fec0000001814 */
[C---:B------:R-:W-:Y:S06]  /*5c10*/  HMMA.16816.F32 R16, R96.reuse, R160, R16 ;  /* 0x000000a06010723c */ /* 0x040fec0000001810 */
[C---:B------:R-:W-:Y:S06]  /*5c20*/  HMMA.16816.F32 R12, R96.reuse, R162, R12 ;  /* 0x000000a2600c723c */ /* 0x040fec000000180c */
[C---:B------:R-:W-:Y:S06]  /*5c30*/  HMMA.16816.F32 R4, R96.reuse, R158, R4 ;  /* 0x0000009e6004723c */ /* 0x040fec0000001804 */
[C---:B---3--:R-:W-:Y:S06]  /*5c40*/  HMMA.16816.F32 R136, R96.reuse, R152, R136 ;  /* 0x000000986088723c */ /* 0x048fec0000001888 */
[C---:B------:R-:W-:Y:S06]  /*5c50*/  HMMA.16816.F32 R132, R96.reuse, R154, R132 ;  /* 0x0000009a6084723c */ /* 0x040fec0000001884 */
[C---:B----4-:R-:W-:Y:S06]  /*5c60*/  HMMA.16816.F32 R128, R96.reuse, R148, R128 ;  /* 0x000000946080723c */ /* 0x050fec0000001880 */
[C---:B------:R-:W-:Y:S06]  /*5c70*/  HMMA.16816.F32 R124, R96.reuse, R150, R124 ;  /* 0x00000096607c723c */ /* 0x040fec000000187c */
[C---:B------:R-:W-:Y:S06]  /*5c80*/  HMMA.16816.F32 R116, R96.reuse, R146, R116 ;  /* 0x000000926074723c */ /* 0x040fec0000001874 */
[C---:B------:R-:W-:Y:S06]  /*5c90*/  HMMA.16816.F32 R112, R96.reuse, R140, R112 ;  /* 0x0000008c6070723c */ /* 0x040fec0000001870 */
[C---:B------:R-:W-:Y:S06]  /*5ca0*/  HMMA.16816.F32 R108, R96.reuse, R142, R108 ;  /* 0x0000008e606c723c */ /* 0x040fec000000186c */
[C---:B-1----:R-:W-:Y:S06]  /*5cb0*/  HMMA.16816.F32 R104, R96.reuse, R100, R104 ;  /* 0x000000646068723c */ /* 0x042fec0000001868 */
[----:B------:R-:W-:Y:S01]  /*5cc0*/  HMMA.16816.F32 R92, R96, R102, R92 ;  /* 0x00000066605c723c */ /* 0x000fe2000000185c */
[----:B------:R-:W-:Y:S06]  /*5cd0*/  BAR.SYNC.DEFER_BLOCKING 0x0 ;  /* 0x0000000000007b1d */ /* 0x000fec0000010000 */
[----:B------:R-:W-:-:S02]  /*5ce0*/  NOP ;  /* 0x0000000000007918 */ /* 0x000fc40000000000 */
[----:B------:R-:W-:-:S15]  /*5cf0*/  @!P1 BRA `(.L_x_785) ;  /* 0x00000010005c9947 */ /* 0x000fde0003800000 */
[----:B------:R-:W-:Y:S05]  /*5d00*/  @!P0 BRA `(.L_x_786) ;  /* 0x0000000000f08947 */ /* 0x000fea0003800000 */
[----:B------:R-:W1:Y:S01]  /*5d10*/  LDC R2, c[0x0][0x380] ;  /* 0x0000e000ff027b82 */ /* 0x000e620000000800 */
[----:B------:R-:W-:Y:S01]  /*5d20*/  UIADD3 UR6, UR19, -0x100, URZ ;  /* 0xffffff0013067890 */ /* 0x000fe2000fffe03f */
[----:B------:R-:W-:-:S05]  /*5d30*/  IABS R98, UR19 ;  /* 0x0000001300627c13 */ /* 0x000fca0008000000 */
[----:B------:R-:W-:-:S05]  /*5d40*/  IMAD.U32 R96, RZ, RZ, UR6 ;  /* 0x00000006ff607e24 */ /* 0x000fca000f8e00ff */
[----:B------:R-:W-:Y:S02]  /*5d50*/  IABS R96, R96 ;  /* 0x0000006000607213 */ /* 0x000fe40000000000 */
[----:B-1----:R-:W-:-:S04]  /*5d60*/  IABS R0, R2 ;  /* 0x0000000200007213 */ /* 0x002fc80000000000 */
[----:B------:R-:W1:Y:S08]  /*5d70*/  I2F.RP R99, R0 ;  /* 0x0000000000637306 */ /* 0x000e700000209400 */
[----:B-1----:R-:W1:Y:S02]  /*5d80*/  MUFU.RCP R100, R99 ;  /* 0x0000006300647308 */ /* 0x002e640000001000 */
[----:B-1----:R-:W-:-:S06]  /*5d90*/  VIADD R100, R100, 0xffffffe ;  /* 0x0ffffffe64647836 */ /* 0x002fcc0000000000 */
[----:B------:R-:W1:Y:S02]  /*5da0*/  F2I.FTZ.U32.TRUNC.NTZ R101, R100 ;  /* 0x0000006400657305 */ /* 0x000e64000021f000 */
[----:B-1----:R-:W-:Y:S02]  /*5db0*/  IADD3 R97, RZ, -R101, RZ ;  /* 0x80000065ff617210 */ /* 0x002fe40007ffe0ff */
[----:B------:R-:W-:-:S03]  /*5dc0*/  MOV R100, RZ ;  /* 0x000000ff00647202 */ /* 0x000fc60000000f00 */
[----:B------:R-:W-:-:S04]  /*5dd0*/  IMAD R97, R97, R0, RZ ;  /* 0x0000000061617224 */ /* 0x000fc800078e02ff */
[----:B------:R-:W-:-:S06]  /*5de0*/  IMAD.HI.U32 R97, R101, R97, R100 ;  /* 0x0000006165617227 */ /* 0x000fcc00078e0064 */
[----:B------:R-:W-:-:S04]  /*5df0*/  IMAD.HI.U32 R101, R97, R98, RZ ;  /* 0x0000006261657227 */ /* 0x000fc800078e00ff */
[----:B------:R-:W-:-:S04]  /*5e00*/  IMAD.HI.U32 R100, R97, R96, RZ ;  /* 0x0000006061647227 */ /* 0x000fc800078e00ff */
[----:B------:R-:W-:Y:S01]  /*5e10*/  IMAD.MOV R99, RZ, RZ, -R101 ;  /* 0x000000ffff637224 */ /* 0x000fe200078e0a65 */
[----:B------:R-:W-:-:S03]  /*5e20*/  IADD3 R97, -R100, RZ, RZ ;  /* 0x000000ff64617210 */ /* 0x000fc60007ffe1ff */
[C---:B------:R-:W-:Y:S02]  /*5e30*/  IMAD R99, R0.reuse, R99, R98 ;  /* 0x0000006300637224 */ /* 0x040fe400078e0262 */
[----:B------:R-:W-:Y:S01]  /*5e40*/  IMAD R97, R0, R97, R96 ;  /* 0x0000006100617224 */ /* 0x000fe200078e0260 */
[----:B------:R-:W-:Y:S02]  /*5e50*/  LOP3.LUT R96, R2, UR19, RZ, 0x3c, !PT ;  /* 0x0000001302607c12 */ /* 0x000fe4000f8e3cff */
[C---:B------:R-:W-:Y:S02]  /*5e60*/  ISETP.GT.U32.AND P2, PT, R0.reuse, R99, PT ;  /* 0x000000630000720c */ /* 0x040fe40003f44070 */
[----:B------:R-:W-:Y:S02]  /*5e70*/  ISETP.GT.U32.AND P3, PT, R0, R97, PT ;  /* 0x000000610000720c */ /* 0x000fe40003f64070 */
[----:B------:R-:W-:Y:S02]  /*5e80*/  ISETP.GE.AND P4, PT, R96, RZ, PT ;  /* 0x000000ff6000720c */ /* 0x000fe40003f86270 */
[----:B------:R-:W-:-:S07]  /*5e90*/  LOP3.LUT R96, RZ, R2, RZ, 0x33, !PT ;  /* 0x00000002ff607212 */ /* 0x000fce00078e33ff */
[----:B------:R-:W-:Y:S02]  /*5ea0*/  @!P2 IMAD.IADD R99, R99, 0x1, -R0 ;  /* 0x000000016363a824 */ /* 0x000fe400078e0a00 */
[-C--:B------:R-:W-:Y:S01]  /*5eb0*/  @!P3 IADD3 R97, R97, -R0.reuse, RZ ;  /* 0x800000006161b210 */ /* 0x080fe20007ffe0ff */
[----:B------:R-:W-:Y:S01]  /*5ec0*/  @!P2 VIADD R101, R101, 0x1 ;  /* 0x000000016565a836 */ /* 0x000fe20000000000 */
[----:B------:R-:W-:Y:S02]  /*5ed0*/  @!P3 IADD3 R100, R100, 0x1, RZ ;  /* 0x000000016464b810 */ /* 0x000fe40007ffe0ff */
[-C--:B------:R-:W-:Y:S02]  /*5ee0*/  ISETP.GE.U32.AND P6, PT, R99, R0.reuse, PT ;  /* 0x000000006300720c */ /* 0x080fe40003fc6070 */
[----:B------:R-:W-:Y:S02]  /*5ef0*/  ISETP.GE.U32.AND P5, PT, R97, R0, PT ;  /* 0x000000006100720c */ /* 0x000fe40003fa6070 */
[C---:B------:R-:W-:Y:S01]  /*5f00*/  LOP3.LUT R0, R2.reuse, UR6, RZ, 0x3c, !PT ;  /* 0x0000000602007c12 */ /* 0x040fe2000f8e3cff */
[----:B------:R-:W-:Y:S01]  /*5f10*/  ULDC.64 UR6, c[0x0][0x230] ;  /* 0x00008c0000067ab9 */ /* 0x000fe20000000a00 */
[----:B------:R-:W-:-:S02]  /*5f20*/  ISETP.NE.AND P3, PT, R2, RZ, PT ;  /* 0x000000ff0200720c */ /* 0x000fc40003f65270 */
[----:B------:R-:W-:-:S05]  /*5f30*/  ISETP.GE.AND P2, PT, R0, RZ, PT ;  /* 0x000000ff0000720c */ /* 0x000fca0003f46270 */
[----:B------:R-:W-:Y:S02]  /*5f40*/  @P6 VIADD R101, R101, 0x1 ;  /* 0x0000000165656836 */ /* 0x000fe40000000000 */
[----:B------:R-:W-:Y:S02]  /*5f50*/  @P5 IADD3 R100, R100, 0x1, RZ ;  /* 0x0000000164645810 */ /* 0x000fe40007ffe0ff */
[----:B------:R-:W-:-:S04]  /*5f60*/  @!P4 IMAD.MOV R101, RZ, RZ, -R101 ;  /* 0x000000ffff65c224 */ /* 0x000fc800078e0a65 */
[----:B------:R-:W-:Y:S02]  /*5f70*/  @!P2 IADD3 R100, -R100, RZ, RZ ;  /* 0x000000ff6464a210 */ /* 0x000fe40007ffe1ff */
[C---:B------:R-:W-:Y:S02]  /*5f80*/  SEL R97, R96.reuse, R101, !P3 ;  /* 0x0000006560617207 */ /* 0x040fe40005800000 */
[----:B------:R-:W-:-:S03]  /*5f90*/  SEL R96, R96, R100, !P3 ;  /* 0x0000006460607207 */ /* 0x000fc60005800000 */
[----:B------:R-:W-:-:S04]  /*5fa0*/  IMAD.WIDE R98, R97, 0x4, R246 ;  /* 0x0000000461627825 */ /* 0x000fc800078e02f6 */
[----:B------:R-:W-:Y:S02]  /*5fb0*/  IMAD.WIDE R102, R96, 0x4, R246 ;  /* 0x0000000460667825 */ /* 0x000fe400078e02f6 */
[----:B------:R-:W2:Y:S04]  /*5fc0*/  LDG.E R99, desc[UR22][R98.64] ;  /* 0x0000001662637981 */ /* 0x000ea8000c1e1900 */
[----:B------:R-:W2:Y:S01]  /*5fd0*/  LDG.E R0, desc[UR22][R102.64] ;  /* 0x0000001666007981 */ /* 0x000ea2000c1e1900 */
[----:B------:R-:W-:-:S04]  /*5fe0*/  IMAD.IADD R97, R97, 0x1, -R96 ;  /* 0x0000000161617824 */ /* 0x000fc800078e0a60 */
[----:B------:R-:W-:-:S04]  /*5ff0*/  IMAD R96, R97, R2, -0x100 ;  /* 0xffffff0061607424 */ /* 0x000fc800078e0202 */
[----:B------:R-:W-:Y:S01]  /*6000*/  IMAD.WIDE.U32 R100, R96, UR12, RZ ;  /* 0x0000000c60647c25 */ /* 0x000fe2000f8e00ff */
[----:B------:R-:W-:-:S05]  /*6010*/  SHF.R.S32.HI R2, RZ, 0x1f, R96 ;  /* 0x0000001fff027819 */ /* 0x000fca0000011460 */
[----:B------:R-:W-:-:S04]  /*6020*/  IMAD R97, R2, UR12, RZ ;  /* 0x0000000c02617c24 */ /* 0x000fc8000f8e02ff */
[----:B------:R-:W-:-:S04]  /*6030*/  IMAD R97, R96, UR13, R97 ;  /* 0x0000000d60617c24 */ /* 0x000fc8000f8e0261 */
[----:B------:R-:W-:Y:S01]  /*6040*/  IMAD.IADD R101, R101, 0x1, R97 ;  /* 0x0000000165657824 */ /* 0x000fe200078e0261 */
[----:B--2---:R-:W-:-:S04]  /*6050*/  IADD3 R0, -R99, R0, RZ ;  /* 0x0000000063007210 */ /* 0x004fc80007ffe1ff */
[----:B------:R-:W-:Y:S01]  /*6060*/  SHF.R.S32.HI R2, RZ, 0x1f, R0 ;  /* 0x0000001fff027819 */ /* 0x000fe20000011400 */
[----:B------:R-:W-:-:S04]  /*6070*/  IMAD.WIDE.U32 R100, R0, UR6, R100 ;  /* 0x0000000600647c25 */ /* 0x000fc8000f8e0064 */
[----:B------:R-:W-:Y:S02]  /*6080*/  IMAD R99, R2, UR6, RZ ;  /* 0x0000000602637c24 */ /* 0x000fe4000f8e02ff */
[----:B------:R-:W-:Y:S02]  /*6090*/  IMAD.MOV.U32 R147, RZ, RZ, R100 ;  /* 0x000000ffff937224 */ /* 0x000fe400078e0064 */
[----:B------:R-:W-:-:S05]  /*60a0*/  IMAD R99, R0, UR7, R99 ;  /* 0x0000000700637c24 */ /* 0x000fca000f8e0263 */
[----:B------:R-:W-:Y:S01]  /*60b0*/  IADD3 R2, R101, R99, RZ ;  /* 0x0000006365027210 */ /* 0x000fe20007ffe0ff */
[----:B------:R-:W-:Y:S06]  /*60c0*/  BRA `(.L_x_787) ;  /* 0x0000000000107947 */ /* 0x000fec0003800000 */
.L_x_786:
[----:B------:R-:W-:-:S04]  /*60d0*/  ULEA UR6, -UR12, URZ, 0x8 ;  /* 0x0000003f0c067291 */ /* 0x000fc8000f8e413f */
[----:B------:R-:W-:Y:S02]  /*60e0*/  USHF.R.S32.HI UR7, URZ, 0x1f, UR6 ;  /* 0x0000001f3f077899 */ /* 0x000fe40008011406 */
[----:B------:R-:W-:-:S04]  /*60f0*/  MOV R147, UR6 ;  /* 0x0000000600937c02 */ /* 0x000fc80008000f00 */
[----:B------:R-:W-:-:S07]  /*6100*/  MOV R2, UR7 ;  /* 0x0000000700027c02 */ /* 0x000fce0008000f00 */
.L_x_787:
[----:B------:R-:W-:Y:S01]  /*6110*/  ULDC UR6, c[0x0][0x2d0] ;  /* 0x0000b40000067ab9 */ /* 0x000fe20000000800 */
[----:B------:R-:W-:Y:S01]  /*6120*/  IMAD.U32 R97, RZ, RZ, UR12 ;  /* 0x0000000cff617e24 */ /* 0x000fe2000f8e00ff */
[----:B------:R-:W-:Y:S01]  /*6130*/  ISETP.GE.AND P2, PT, R244, UR6, PT ;  /* 0x00000006f4007c0c */ /* 0x000fe2000bf46270 */
[----:B------:R-:W-:Y:S01]  /*6140*/  IMAD.U32 R143, RZ, RZ, UR12 ;  /* 0x0000000cff8f7e24 */ /* 0x000fe2000f8e00ff */
[----:B------:R-:W-:Y:S01]  /*6150*/  BSSY B0, `(.L_x_788) ;  /* 0x00000ce000007945 */ /* 0x000fe20003800000 */
[----:B------:R-:W-:Y:S02]  /*6160*/  IMAD.U32 R0, RZ, RZ, UR13 ;  /* 0x0000000dff007e24 */ /* 0x000fe4000f8e00ff */
[----:B------:R-:W-:Y:S02]  /*6170*/  IMAD.U32 R99, RZ, RZ, UR12 ;  /* 0x0000000cff637e24 */ /* 0x000fe4000f8e00ff */
[----:B------:R-:W-:Y:S02]  /*6180*/  IMAD.U32 R100, RZ, RZ, UR12 ;  /* 0x0000000cff647e24 */ /* 0x000fe4000f8e00ff */
[----:B------:R-:W-:-:S02]  /*6190*/  IMAD.U32 R148, RZ, RZ, UR12 ;  /* 0x0000000cff947e24 */ /* 0x000fc4000f8e00ff */
[----:B------:R-:W-:Y:S02]  /*61a0*/  IMAD.U32 R167, RZ, RZ, UR12 ;  /* 0x0000000cffa77e24 */ /* 0x000fe4000f8e00ff */
[-C--:B------:R-:W-:Y:S01]  /*61b0*/  @!P2 LEA R142, P3, R97, R200.reuse, 0x6 ;  /* 0x000000c8618ea211 */ /* 0x080fe200078630ff */
[----:B------:R-:W-:Y:S01]  /*61c0*/  VOTEU.ALL UP0, P2 ;  /* 0x00000000003f7886 */ /* 0x000fe20001000000 */
[----:B------:R-:W-:Y:S01]  /*61d0*/  @!P2 IMAD.WIDE.U32 R100, R100, 0x50, R200 ;  /* 0x000000506464a825 */ /* 0x000fe200078e00c8 */
[-C--:B------:R-:W-:Y:S01]  /*61e0*/  @!P2 LEA R170, P4, R99, R200.reuse, 0x5 ;  /* 0x000000c863aaa211 */ /* 0x080fe200078828ff */
[----:B------:R1:W-:Y:S01]  /*61f0*/  @P2 STS.128 [R242+0x2000], RZ ;  /* 0x002000fff2002388 */ /* 0x0003e20000000c00 */
[-C--:B------:R-:W-:Y:S01]  /*6200*/  @!P2 LEA.HI.X R143, R143, R201.reuse, R0, 0x6, P3 ;  /* 0x000000c98f8fa211 */ /* 0x080fe200018f3400 */
[----:B------:R-:W-:Y:S01]  /*6210*/  IMAD.U32 R96, RZ, RZ, UR13 ;  /* 0x0000000dff607e24 */ /* 0x000fe2000f8e00ff */
[----:B------:R-:W-:Y:S01]  /*6220*/  @!P2 LEA R160, P3, R99, R200, 0x7 ;  /* 0x000000c863a0a211 */ /* 0x000fe200078638ff */
[----:B------:R-:W-:Y:S01]  /*6230*/  @!UP0 UIMAD UR21, UR13, 0x50, URZ ;  /* 0x000000500d1588a4 */ /* 0x000fe2000f8e023f */
[----:B------:R-:W-:Y:S01]  /*6240*/  @!P2 IMAD.WIDE.U32 R148, R148, 0x30, R200 ;  /* 0x000000309494a825 */ /* 0x000fe200078e00c8 */
[----:B------:R-:W-:Y:S01]  /*6250*/  @!UP0 UIMAD UR6, UR13, 0x30, URZ ;  /* 0x000000300d0688a4 */ /* 0x000fe2000f8e023f */
[-C--:B------:R-:W-:Y:S01]  /*6260*/  @!P2 LEA.HI.X R0, R97, R201.reuse, R0, 0x7, P3 ;  /* 0x000000c96100a211 */ /* 0x080fe200018f3c00 */
[----:B------:R-:W-:Y:S01]  /*6270*/  @!UP0 UIMAD UR7, UR13, 0x60, URZ ;  /* 0x000000600d0788a4 */ /* 0x000fe2000f8e023f */
[----:B------:R-:W-:Y:S01]  /*6280*/  @!P2 IADD3 R165, P3, R147, R100, RZ ;  /* 0x0000006493a5a210 */ /* 0x000fe20007f7e0ff */
[----:B------:R-:W-:Y:S01]  /*6290*/  IMAD.U32 R98, RZ, RZ, UR12 ;  /* 0x0000000cff627e24 */ /* 0x000fe2000f8e00ff */
[----:B------:R-:W-:Y:S01]  /*62a0*/  @!P2 LEA.HI.X R167, R167, R201, R96, 0x5, P4 ;  /* 0x000000c9a7a7a211 */ /* 0x000fe200020f2c60 */
[----:B------:R-:W-:Y:S01]  /*62b0*/  IMAD.U32 R96, RZ, RZ, UR12 ;  /* 0x0000000cff607e24 */ /* 0x000fe2000f8e00ff */
[C---:B------:R-:W-:Y:S01]  /*62c0*/  @!P2 IADD3 R145, P4, R147.reuse, R148, RZ ;  /* 0x000000949391a210 */ /* 0x040fe20007f9e0ff */
[----:B------:R-:W-:Y:S01]  /*62d0*/  @!P2 IMAD.WIDE.U32 R98, R98, 0x60, R200 ;  /* 0x000000606262a825 */ /* 0x000fe200078e00c8 */
[----:B------:R-:W-:Y:S01]  /*62e0*/  @!P2 IADD3.X R166, R2, UR21, R101, P3, !PT ;  /* 0x0000001502a6ac10 */ /* 0x000fe20009ffe465 */
[----:B------:R-:W-:Y:S01]  /*62f0*/  @!UP0 UIMAD UR21, UR13, 0xa0, URZ ;  /* 0x000000a00d1588a4 */ /* 0x000fe2000f8e023f */
[----:B------:R-:W2:Y:S01]  /*6300*/  @!P2 LDC.64 R100, c[0x0][0x218] ;  /* 0x00008600ff64ab82 */ /* 0x000ea20000000a00 */
[----:B------:R-:W-:Y:S01]  /*6310*/  @!P2 IMAD.WIDE.U32 R96, R96, 0x70, R200 ;  /* 0x000000706060a825 */ /* 0x000fe200078e00c8 */
[C---:B------:R-:W-:Y:S01]  /*6320*/  @!P2 IADD3.X R144, R2.reuse, UR6, R149, P4, !PT ;  /* 0x000000060290ac10 */ /* 0x040fe2000a7fe495 */
[----:B------:R-:W-:Y:S01]  /*6330*/  @!UP0 UIMAD UR6, UR13, 0x70, URZ ;  /* 0x000000700d0688a4 */ /* 0x000fe2000f8e023f */
[C---:B------:R-:W-:Y:S01]  /*6340*/  @!P2 IADD3 R161, P4, R147.reuse, R98, RZ ;  /* 0x0000006293a1a210 */ /* 0x040fe20007f9e0ff */
[----:B------:R-:W-:Y:S01]  /*6350*/  IMAD.U32 R168, RZ, RZ, UR12 ;  /* 0x0000000cffa87e24 */ /* 0x000fe2000f8e00ff */
[C---:B------:R-:W-:Y:S01]  /*6360*/  @!P2 IADD3 R163, P3, R147.reuse, R96, RZ ;  /* 0x0000006093a3a210 */ /* 0x040fe20007f7e0ff */
[----:B------:R-:W-:Y:S01]  /*6370*/  IMAD.U32 R140, RZ, RZ, UR12 ;  /* 0x0000000cff8c7e24 */ /* 0x000fe2000f8e00ff */
[----:B------:R-:W-:Y:S01]  /*6380*/  @!P2 IADD3.X R162, R2, UR7, R99, P4, !PT ;  /* 0x0000000702a2ac10 */ /* 0x000fe2000a7fe463 */
[----:B------:R-:W-:Y:S01]  /*6390*/  @!P2 IMAD.WIDE.U32 R168, R168, 0xb0, R200 ;  /* 0x000000b0a8a8a825 */ /* 0x000fe200078e00c8 */
[----:B------:R-:W-:Y:S01]  /*63a0*/  @!P2 IADD3.X R164, R2, UR6, R97, P3, !PT ;  /* 0x0000000602a4ac10 */ /* 0x000fe20009ffe461 */
[----:B------:R-:W3:Y:S01]  /*63b0*/  @!P2 LDC.64 R98, c[0x0][0x218] ;  /* 0x00008600ff62ab82 */ /* 0x000ee20000000a00 */
[----:B------:R-:W-:Y:S01]  /*63c0*/  @!UP0 UIMAD UR7, UR13, 0xb0, URZ ;  /* 0x000000b00d0788a4 */ /* 0x000fe2000f8e023f */
[----:B------:R-:W-:Y:S01]  /*63d0*/  @!P2 IMAD.WIDE.U32 R140, R140, 0xc0, R200 ;  /* 0x000000c08c8ca825 */ /* 0x000fe200078e00c8 */
[----:B------:R-:W-:Y:S01]  /*63e0*/  @!UP0 UIMAD UR6, UR13, 0xc0, URZ ;  /* 0x000000c00d0688a4 */ /* 0x000fe2000f8e023f */
[C---:B------:R-:W-:Y:S01]  /*63f0*/  @!P2 IADD3 R153, P4, R147.reuse, R168, RZ ;  /* 0x000000a89399a210 */ /* 0x040fe20007f9e0ff */
[----:B------:R-:W-:Y:S01]  /*6400*/  @!UP0 UIMAD UR26, UR13, 0x90, URZ ;  /* 0x000000900d1a88a4 */ /* 0x000fe2000f8e023f */
[----:B------:R-:W-:Y:S01]  /*6410*/  IMAD.U32 R172, RZ, RZ, UR12 ;  /* 0x0000000cffac7e24 */ /* 0x000fe2000f8e00ff */
[C---:B------:R-:W-:Y:S01]  /*6420*/  @!P2 IADD3 R155, P3, R147.reuse, R140, RZ ;  /* 0x0000008c939ba210 */ /* 0x040fe20007f7e0ff */
[----:B------:R-:W4:Y:S01]  /*6430*/  @!P2 LDC.64 R96, c[0x0][0x218] ;  /* 0x00008600ff60ab82 */ /* 0x000f220000000a00 */
[----:B------:R-:W-:Y:S01]  /*6440*/  IMAD.U32 R174, RZ, RZ, UR12 ;  /* 0x0000000cffae7e24 */ /* 0x000fe2000f8e00ff */
[----:B------:R-:W-:Y:S01]  /*6450*/  @!P2 IADD3.X R150, R2, UR7, R169, P4, !PT ;  /* 0x000000070296ac10 */ /* 0x000fe2000a7fe4a9 */
[----:B------:R-:W-:Y:S01]  /*6460*/  @!P2 IMAD.WIDE.U32 R172, R172, 0xa0, R200 ;  /* 0x000000a0acaca825 */ /* 0x000fe200078e00c8 */
[----:B------:R-:W-:Y:S01]  /*6470*/  @!P2 IADD3.X R152, R2, UR6, R141, P3, !PT ;  /* 0x000000060298ac10 */ /* 0x000fe20009ffe48d */
[----:B------:R-:W-:Y:S01]  /*6480*/  @!UP0 UIMAD UR7, UR13, 0xd0, URZ ;  /* 0x000000d00d0788a4 */ /* 0x000fe2000f8e023f */
[C---:B------:R-:W-:Y:S01]  /*6490*/  @!P2 IADD3 R169, P3, R147.reuse, R200, RZ ;  /* 0x000000c893a9a210 */ /* 0x040fe20007f7e0ff */
[----:B------:R-:W-:Y:S01]  /*64a0*/  IMAD.U32 R102, RZ, RZ, UR12 ;  /* 0x0000000cff667e24 */ /* 0x000fe2000f8e00ff */
[C---:B------:R-:W-:Y:S01]  /*64b0*/  @!P2 IADD3 R151, P5, R147.reuse, R172, RZ ;  /* 0x000000ac9397a210 */ /* 0x040fe20007fbe0ff */
[----:B------:R-:W-:Y:S01]  /*64c0*/  IMAD.U32 R158, RZ, RZ, UR12 ;  /* 0x0000000cff9e7e24 */ /* 0x000fe2000f8e00ff */
[----:B------:R-:W-:Y:S01]  /*64d0*/  @!UP0 UIMAD UR6, UR13, 0xe0, URZ ;  /* 0x000000e00d0688a4 */ /* 0x000fe2000f8e023f */
[----:B------:R-:W-:Y:S01]  /*64e0*/  @!P2 IMAD.WIDE.U32 R174, R174, 0x90, R200 ;  /* 0x00000090aeaea825 */ /* 0x000fe200078e00c8 */
[----:B------:R-:W-:Y:S01]  /*64f0*/  @!P2 IADD3.X R148, R2, UR21, R173, P5, !PT ;  /* 0x000000150294ac10 */ /* 0x000fe2000affe4ad */
[----:B------:R-:W5:Y:S02]  /*6500*/  @!P2 LDC.64 R140, c[0x0][0x218] ;  /* 0x00008600ff8cab82 */ /* 0x000f640000000a00 */
[----:B------:R-:W-:Y:S01]  /*6510*/  @!P2 IMAD.WIDE.U32 R102, R102, 0xd0, R200 ;  /* 0x000000d06666a825 */ /* 0x000fe200078e00c8 */
[----:B------:R-:W-:-:S02]  /*6520*/  @!P2 IADD3 R149, P6, R147, R174, RZ ;  /* 0x000000ae9395a210 */ /* 0x000fc40007fde0ff */
[----:B--2---:R-:W-:Y:S01]  /*6530*/  @!P2 LEA R174, P5, R169, R100, 0x1 ;  /* 0x00000064a9aea211 */ /* 0x004fe200078a08ff */
[----:B------:R-:W-:Y:S01]  /*6540*/  @!P2 IMAD.WIDE.U32 R158, R158, 0xe0, R200 ;  /* 0x000000e09e9ea825 */ /* 0x000fe200078e00c8 */
[C---:B------:R-:W-:Y:S02]  /*6550*/  @!P2 IADD3 R154, P4, R147.reuse, R102, RZ ;  /* 0x00000066939aa210 */ /* 0x040fe40007f9e0ff */
[C---:B------:R-:W-:Y:S01]  /*6560*/  @!P2 IADD3.X R146, R2.reuse, UR26, R175, P6, !PT ;  /* 0x0000001a0292ac10 */ /* 0x040fe2000b7fe4af */
[C---:B------:R-:W-:Y:S01]  /*6570*/  @!P2 IMAD.X R168, R2.reuse, 0x1, R201, P3 ;  /* 0x0000000102a8a824 */ /* 0x040fe200018e06c9 */
[----:B------:R-:W-:Y:S02]  /*6580*/  @!P2 IADD3 R156, P3, R147, R158, RZ ;  /* 0x0000009e939ca210 */ /* 0x000fe40007f7e0ff */
[C---:B------:R-:W-:Y:S02]  /*6590*/  @!P2 IADD3.X R158, R2.reuse, UR7, R103, P4, !PT ;  /* 0x00000007029eac10 */ /* 0x040fe4000a7fe467 */
[----:B------:R-:W-:Y:S01]  /*65a0*/  @!P2 LEA.HI.X R175, R169, R101, R168, 0x1, P5 ;  /* 0x00000065a9afa211 */ /* 0x000fe200028f0ca8 */
[----:B------:R-:W2:Y:S01]  /*65b0*/  @!P2 LDC.64 R102, c[0x0][0x218] ;  /* 0x00008600ff66ab82 */ /* 0x000ea20000000a00 */
[----:B------:R-:W-:-:S02]  /*65c0*/  @!P2 IADD3.X R159, R2, UR6, R159, P3, !PT ;  /* 0x00000006029fac10 */ /* 0x000fc40009ffe49f */
[C---:B------:R-:W-:Y:S01]  /*65d0*/  @!P2 IADD3 R169, P5, P4, R147.reuse, UR15, R200 ;  /* 0x0000000f93a9ac10 */ /* 0x040fe2000fcbe0c8 */
[----:B------:R-:W-:Y:S01]  /*65e0*/  @!PT LDS RZ, [RZ] ;  /* 0x00000000fffff984 */ /* 0x000fe20000000800 */
[----:B------:R-:W-:Y:S01]  /*65f0*/  @!PT LDS RZ, [RZ] ;  /* 0x00000000fffff984 */ /* 0x000fe20000000800 */
[----:B------:R-:W-:Y:S01]  /*6600*/  @!PT LDS RZ, [RZ] ;  /* 0x00000000fffff984 */ /* 0x000fe20000000800 */
[----:B------:R2:W-:Y:S01]  /*6610*/  @!P2 LDGSTS.E.BYPASS.LTC128B.128 [R242+0x2000], desc[UR22][R174.64] ;  /* 0x02000000aef2afae */ /* 0x0005e2000b901d56 */
[----:B------:R-:W-:Y:S02]  /*6620*/  @!P2 IADD3 R170, P3, R147, R170, RZ ;  /* 0x000000aa93aaa210 */ /* 0x000fe40007f7e0ff */
[C---:B------:R-:W-:Y:S01]  /*6630*/  @!P2 IADD3.X R168, R2.reuse, UR14, R201, P5, P4 ;  /* 0x0000000e02a8ac10 */ /* 0x040fe2000afe84c9 */
[----:B------:R-:W1:Y:S01]  /*6640*/  @!P2 LDC.64 R100, c[0x0][0x218] ;  /* 0x00008600ff64ab82 */ /* 0x000e620000000a00 */
[C---:B---3--:R-:W-:Y:S01]  /*6650*/  @!P2 LEA R172, P4, R169.reuse, R98, 0x1 ;  /* 0x00000062a9aca211 */ /* 0x048fe200078808ff */
[----:B------:R-:W-:Y:S01]  /*6660*/  @!P2 IMAD.X R167, R2, 0x1, R167, P3 ;  /* 0x0000000102a7a824 */ /* 0x000fe200018e06a7 */
[----:B----4-:R-:W-:Y:S01]  /*6670*/  @!P2 LEA R182, P3, R170, R96, 0x1 ;  /* 0x00000060aab6a211 */ /* 0x010fe200078608ff */
[----:B------:R3:W-:Y:S01]  /*6680*/  @P2 STS.128 [R242+0x2800], RZ ;  /* 0x002800fff2002388 */ /* 0x0007e20000000c00 */
[----:B------:R-:W-:-:S02]  /*6690*/  @!P2 LEA.HI.X R173, R169, R99, R168, 0x1, P4 ;  /* 0x00000063a9ada211 */ /* 0x000fc400020f0ca8 */
[----:B------:R-:W-:Y:S01]  /*66a0*/  @!P2 LEA.HI.X R183, R170, R97, R167, 0x1, P3 ;  /* 0x00000061aab7a211 */ /* 0x000fe200018f0ca7 */
[----:B------:R-:W4:Y:S01]  /*66b0*/  @!P2 LDC.64 R98, c[0x0][0x218] ;  /* 0x00008600ff62ab82 */ /* 0x000f220000000a00 */
[----:B------:R-:W-:Y:S01]  /*66c0*/  @!P2 IADD3 R142, P3, R147, R142, RZ ;  /* 0x0000008e938ea210 */ /* 0x000fe20007f7e0ff */
[----:B------:R-:W-:Y:S01]  /*66d0*/  @!PT LDS RZ, [RZ] ;  /* 0x00000000fffff984 */ /* 0x000fe20000000800 */
[----:B------:R-:W-:Y:S01]  /*66e0*/  @!PT LDS RZ, [RZ] ;  /* 0x00000000fffff984 */ /* 0x000fe20000000800 */
[----:B------:R-:W-:Y:S01]  /*66f0*/  @!PT LDS RZ, [RZ] ;  /* 0x00000000fffff984 */ /* 0x000fe20000000800 */
[----:B------:R1:W-:Y:S01]  /*6700*/  @!P2 LDGSTS.E.BYPASS.LTC128B.128 [R242+0x2800], desc[UR22][R172.64] ;  /* 0x02800000acf2afae */ /* 0x0003e2000b901d56 */
[----:B-----5:R-:W-:-:S03]  /*6710*/  @!P2 LEA R168, P4, R145, R140, 0x1 ;  /* 0x0000008c91a8a211 */ /* 0x020fc600078808ff */
[----:B------:R-:W-:Y:S01]  /*6720*/  @!P2 IMAD.X R143, R2, 0x1, R143, P3 ;  /* 0x00000001028fa824 */ /* 0x000fe200018e068f */
[----:B------:R-:W-:Y:S01]  /*6730*/  @!P2 LEA.HI.X R169, R145, R141, R144, 0x1, P4 ;  /* 0x0000008d91a9a211 */ /* 0x000fe200020f0c90 */
[----:B------:R-:W5:Y:S01]  /*6740*/  @!P2 LDC.64 R96, c[0x0][0x218] ;  /* 0x00008600ff60ab82 */ /* 0x000f620000000a00 */
[----:B------:R3:W-:Y:S04]  /*6750*/  @P2 STS.128 [R242+0x3000], RZ ;  /* 0x003000fff2002388 */ /* 0x0007e80000000c00 */
[----:B------:R-:W-:Y:S01]  /*6760*/  @!PT LDS RZ, [RZ] ;  /* 0x00000000fffff984 */ /* 0x000fe20000000800 */
[----:B------:R-:W-:Y:S01]  /*6770*/  @!PT LDS RZ, [RZ] ;  /* 0x00000000fffff984 */ /* 0x000fe20000000800 */
[----:B------:R-:W-:Y:S01]  /*6780*/  @!PT LDS RZ, [RZ] ;  /* 0x00000000fffff984 */ /* 0x000fe20000000800 */
[----:B------:R3:W-:Y:S01]  /*6790*/  @!P2 LDGSTS.E.BYPASS.LTC128B.128 [R242+0x3000], desc[UR22][R182.64] ;  /* 0x03000000b6f2afae */ /* 0x0007e2000b901d56 */
[C---:B--2---:R-:W-:Y:S02]  /*67a0*/  @!P2 LEA R174, P3, R142.reuse, R102, 0x1 ;  /* 0x000000668eaea211 */ /* 0x044fe400078608ff */
[----:B------:R-:W2:Y:S01]  /*67b0*/  @!P2 LDC.64 R144, c[0x0][0x218] ;  /* 0x00008600ff90ab82 */ /* 0x000ea20000000a00 */
[----:B------:R3:W-:Y:S01]  /*67c0*/  @P2 STS.128 [R242+0x3800], RZ ;  /* 0x003800fff2002388 */ /* 0x0007e20000000c00 */
[----:B------:R-:W-:-:S03]  /*67d0*/  @!P2 LEA.HI.X R175, R142, R103, R143, 0x1, P3 ;  /* 0x000000678eafa211 */ /* 0x000fc600018f0c8f */
[----:B------:R-:W-:Y:S01]  /*67e0*/  @!PT LDS RZ, [RZ] ;  /* 0x00000000fffff984 */ /* 0x000fe20000000800 */
[----:B------:R-:W-:Y:S01]  /*67f0*/  @!PT LDS RZ, [RZ] ;  /* 0x00000000fffff984 */ /* 0x000fe20000000800 */
[----:B------:R-:W-:Y:S01]  /*6800*/  @!PT LDS RZ, [RZ] ;  /* 0x00000000fffff984 */ /* 0x000fe20000000800 */
[----:B------:R3:W-:Y:S03]  /*6810*/  @!P2 LDGSTS.E.BYPASS.LTC128B.128 [R242+0x3800], desc[UR22][R168.64] ;  /* 0x03800000a8f2afae */ /* 0x0007e6000b901d56 */
[----:B------:R-:W3:Y:S01]  /*6820*/  @!P2 LDC.64 R142, c[0x0][0x218] ;  /* 0x00008600ff8eab82 */ /* 0x000ee20000000a00 */
[----:B------:R2:W-:Y:S01]  /*6830*/  @P2 STS.128 [R242+0x4000], RZ ;  /* 0x004000fff2002388 */ /* 0x0005e20000000c00 */
[----:B-1----:R-:W-:-:S03]  /*6840*/  @!P2 LEA R172, P3, R165, R100, 0x1 ;  /* 0x00000064a5aca211 */ /* 0x002fc600078608ff */
[----:B------:R-:W-:Y:S01]  /*6850*/  @!PT LDS RZ, [RZ] ;  /* 0x00000000fffff984 */ /* 0x000fe20000000800 */
[----:B------:R-:W-:Y:S01]  /*6860*/  @!PT LDS RZ, [RZ] ;  /* 0x00000000fffff984 */ /* 0x000fe20000000800 */
[----:B------:R-:W-:Y:S01]  /*6870*/  @!PT LDS RZ, [RZ] ;  /* 0x00000000fffff984 */ /* 0x000fe20000000800 */
[----:B------:R1:W-:Y:S03]  /*6880*/  @!P2 LDGSTS.E.BYPASS.LTC128B.128 [R242+0x4000], desc[UR22][R174.64] ;  /* 0x04000000aef2afae */ /* 0x0003e6000b901d56 */
[----:B------:R-:W1:Y:S01]  /*6890*/  @!P2 LDC.64 R140, c[0x0][0x218] ;  /* 0x00008600ff8cab82 */ /* 0x000e620000000a00 */
[----:B------:R-:W-:Y:S01]  /*68a0*/  @!P2 LEA.HI.X R173, R165, R101, R166, 0x1, P3 ;  /* 0x00000065a5ada211 */ /* 0x000fe200018f0ca6 */
[----:B------:R1:W-:Y:S01]  /*68b0*/  @P2 STS.128 [R242+0x4800], RZ ;  /* 0x004800fff2002388 */ /* 0x0003e20000000c00 */
[----:B----4-:R-:W-:Y:S02]  /*68c0*/  @!P2 LEA R166, P4, R161, R98, 0x1 ;  /* 0x00000062a1a6a211 */ /* 0x010fe400078808ff */
[----:B-----5:R-:W-:Y:S01]  /*68d0*/  @!P2 LEA R170, P3, R163, R96, 0x1 ;  /* 0x00000060a3aaa211 */ /* 0x020fe200078608ff */
[----:B------:R-:W-:Y:S01]  /*68e0*/  @!PT LDS RZ, [RZ] ;  /* 0x00000000fffff984 */ /* 0x000fe20000000800 */
[----:B------:R-:W-:Y:S01]  /*68f0*/  @!PT LDS RZ, [RZ] ;  /* 0x00000000fffff984 */ /* 0x000fe20000000800 */
[----:B------:R-:W-:Y:S01]  /*6900*/  @!PT LDS RZ, [RZ] ;  /* 0x00000000fffff984 */ /* 0x000fe20000000800 */
[----:B------:R4:W-:Y:S01]  /*6910*/  @!P2 LDGSTS.E.BYPASS.LTC128B.128 [R242+0x4800], desc[UR22][R172.64] ;  /* 0x04800000acf2afae */ /* 0x0009e2000b901d56 */
[----:B------:R-:W-:Y:S01]  /*6920*/  @!P2 LEA.HI.X R167, R161, R99, R162, 0x1, P4 ;  /* 0x00000063a1a7a211 */ /* 0x000fe200020f0ca2 */
[----:B------:R-:W5:Y:S01]  /*6930*/  @!P2 LDC.64 R102, c[0x0][0x218] ;  /* 0x00008600ff66ab82 */ /* 0x000f620000000a00 */
[----:B------:R-:W-:Y:S01]  /*6940*/  @!P2 LEA.HI.X R171, R163, R97, R164, 0x1, P3 ;  /* 0x00000061a3aba211 */ /* 0x000fe200018f0ca4 */
[----:B------:R4:W-:Y:S01]  /*6950*/  @P2 STS.128 [R242+0x5000], RZ ;  /* 0x005000fff2002388 */ /* 0x0009e20000000c00 */
[----:B------:R-:W-:-:S03]  /*6960*/  @!P2 IADD3 R160, P3, R147, R160, RZ ;  /* 0x000000a093a0a210 */ /* 0x000fc60007f7e0ff */
[----:B------:R-:W-:Y:S01]  /*6970*/  @!PT LDS RZ, [RZ] ;  /* 0x00000000fffff984 */ /* 0x000fe20000000800 */
[----:B------:R-:W-:Y:S01]  /*6980*/  @!PT LDS RZ, [RZ] ;  /* 0x00000000fffff984 */ /* 0x000fe20000000800 */
[----:B------:R-:W-:Y:S01]  /*6990*/  @!PT LDS RZ, [RZ] ;  /* 0x00000000fffff984 */ /* 0x000fe20000000800 */
[----:B------:R4:W-:Y:S02]  /*69a0*/  @!P2 LDGSTS.E.BYPASS.LTC128B.128 [R242+0x5000], desc[UR22][R166.64] ;  /* 0x05000000a6f2afae */ /* 0x0009e4000b901d56 */
[----:B------:R-:W4:Y:S01]  /*69b0*/  @!P2 LDC.64 R100, c[0x0][0x218] ;  /* 0x00008600ff64ab82 */ /* 0x000f220000000a00 */
[----:B------:R-:W-:Y:S01]  /*69c0*/  @!P2 IMAD.X R0, R2, 0x1, R0, P3 ;  /* 0x000000010200a824 */ /* 0x000fe200018e0600 */
[C---:B--2---:R-:W-:Y:S01]  /*69d0*/  @!P2 LEA R144, P3, R160.reuse, R144, 0x1 ;  /* 0x00000090a090a211 */ /* 0x044fe200078608ff */
[----:B------:R2:W-:Y:S03]  /*69e0*/  @P2 STS.128 [R242+0x5800], RZ ;  /* 0x005800fff2002388 */ /* 0x0005e60000000c00 */
[----:B------:R-:W-:Y:S01]  /*69f0*/  @!P2 LEA.HI.X R145, R160, R145, R0, 0x1, P3 ;  /* 0x00000091a091a211 */ /* 0x000fe200018f0c00 */
[----:B------:R-:W-:Y:S01]  /*6a00*/  @!PT LDS RZ, [RZ] ;  /* 0x00000000fffff984 */ /* 0x000fe20000000800 */
[----:B------:R-:W-:Y:S01]  /*6a10*/  @!PT LDS RZ, [RZ] ;  /* 0x00000000fffff984 */ /* 0x000fe20000000800 */
[----:B------:R-:W-:Y:S01]  /*6a20*/  @!PT LDS RZ, [RZ] ;  /* 0x00000000fffff984 */ /* 0x000fe20000000800 */
[----:B------:R2:W-:Y:S01]  /*6a30*/  @!P2 LDGSTS.E.BYPASS.LTC128B.128 [R242+0x5800], desc[UR22][R170.64] ;  /* 0x05800000aaf2afae */ /* 0x0005e2000b901d56 */
[----:B------:R-:W2:Y:S01]  /*6a40*/  @!P2 LDC.64 R98, c[0x0][0x218] ;  /* 0x00008600ff62ab82 */ /* 0x000ea20000000a00 */
[----:B---3--:R-:W-:-:S02]  /*6a50*/  @!P2 LEA R142, P3, R149, R142, 0x1 ;  /* 0x0000008e958ea211 */ /* 0x008fc400078608ff */
[----:B-1----:R-:W-:Y:S01]  /*6a60*/  @!P2 LEA R140, P4, R151, R140, 0x1 ;  /* 0x0000008c978ca211 */ /* 0x002fe200078808ff */
[----:B------:R1:W-:Y:S01]  /*6a70*/  @P2 STS.128 [R242+0x6000], RZ ;  /* 0x006000fff2002388 */ /* 0x0003e20000000c00 */
[----:B------:R-:W-:Y:S02]  /*6a80*/  @!P2 LEA.HI.X R143, R149, R143, R146, 0x1, P3 ;  /* 0x0000008f958fa211 */ /* 0x000fe400018f0c92 */
[----:B------:R-:W-:Y:S01]  /*6a90*/  @!P2 LEA.HI.X R141, R151, R141, R148, 0x1, P4 ;  /* 0x0000008d978da211 */ /* 0x000fe200020f0c94 */
[----:B------:R-:W3:Y:S01]  /*6aa0*/  @!P2 LDC.64 R96, c[0x0][0x218] ;  /* 0x00008600ff60ab82 */ /* 0x000ee20000000a00 */
[C---:B-----5:R-:W-:Y:S01]  /*6ab0*/  @!P2 LEA R102, P3, R153.reuse, R102, 0x1 ;  /* 0x000000669966a211 */ /* 0x060fe200078608ff */
[----:B------:R-:W-:Y:S01]  /*6ac0*/  @!PT LDS RZ, [RZ] ;  /* 0x00000000fffff984 */ /* 0x000fe20000000800 */
[----:B------:R-:W-:Y:S01]  /*6ad0*/  @!PT LDS RZ, [RZ] ;  /* 0x00000000fffff984 */ /* 0x000fe20000000800 */
[----:B------:R-:W-:Y:S01]  /*6ae0*/  @!PT LDS RZ, [RZ] ;  /* 0x00000000fffff984 */ /* 0x000fe20000000800 */
[----:B------:R1:W-:Y:S03]  /*6af0*/  @!P2 LDGSTS.E.BYPASS.LTC128B.128 [R242+0x6000], desc[UR22][R144.64] ;  /* 0x0600000090f2afae */ /* 0x0003e6000b901d56 */
[----:B------:R-:W-:Y:S01]  /*6b00*/  @!P2 LEA.HI.X R103, R153, R103, R150, 0x1, P3 ;  /* 0x000000679967a211 */ /* 0x000fe200018f0c96 */
[----:B------:R1:W-:Y:S01]  /*6b10*/  @P2 STS.128 [R242+0x6800], RZ ;  /* 0x006800fff2002388 */ /* 0x0003e20000000c00 */
[----:B----4-:R-:W-:-:S03]  /*6b20*/  @!P2 LEA R100, P5, R155, R100, 0x1 ;  /* 0x000000649b64a211 */ /* 0x010fc600078a08ff */
[----:B------:R-:W-:Y:S01]  /*6b30*/  @!PT LDS RZ, [RZ] ;  /* 0x00000000fffff984 */ /* 0x000fe20000000800 */
[----:B------:R-:W-:Y:S01]  /*6b40*/  @!PT LDS RZ, [RZ] ;  /* 0x00000000fffff984 */ /* 0x000fe20000000800 */
[----:B------:R-:W-:Y:S01]  /*6b50*/  @!PT LDS RZ, [RZ] ;  /* 0x00000000fffff984 */ /* 0x000fe20000000800 */
[----:B------:R1:W-:Y:S01]  /*6b60*/  @!P2 LDGSTS.E.BYPASS.LTC128B.128 [R242+0x6800], desc[UR22][R142.64] ;  /* 0x068000008ef2afae */ /* 0x0003e2000b901d56 */
[----:B------:R-:W-:-:S03]  /*6b70*/  @!P2 LEA.HI.X R101, R155, R101, R152, 0x1, P5 ;  /* 0x000000659b65a211 */ /* 0x000fc600028f0c98 */
[----:B------:R1:W-:Y:S01]  /*6b80*/  @P2 STS.128 [R242+0x7000], RZ ;  /* 0x007000fff2002388 */ /* 0x0003e20000000c00 */
[----:B--2---:R-:W-:-:S03]  /*6b90*/  @!P2 LEA R98, P4, R154, R98, 0x1 ;  /* 0x000000629a62a211 */ /* 0x004fc600078808ff */
[----:B------:R-:W-:Y:S01]  /*6ba0*/  @!PT LDS RZ, [RZ] ;  /* 0x00000000fffff984 */ /* 0x000fe20000000800 */
[----:B------:R-:W-:Y:S01]  /*6bb0*/  @!PT LDS RZ, [RZ] ;  /* 0x00000000fffff984 */ /* 0x000fe20000000800 */
[----:B------:R-:W-:Y:S01]  /*6bc0*/  @!PT LDS RZ, [RZ] ;  /* 0x00000000fffff984 */ /* 0x000fe20000000800 */
[----:B------:R1:W-:Y:S01]  /*6bd0*/  @!P2 LDGSTS.E.BYPASS.LTC128B.128 [R242+0x7000], desc[UR22][R140.64] ;  /* 0x070000008cf2afae */ /* 0x0003e2000b901d56 */
[----:B------:R-:W-:-:S03]  /*6be0*/  @!P2 LEA.HI.X R99, R154, R99, R158, 0x1, P4 ;  /* 0x000000639a63a211 */ /* 0x000fc600020f0c9e */
[----:B------:R1:W-:Y:S01]  /*6bf0*/  @P2 STS.128 [R242+0x7800], RZ ;  /* 0x007800fff2002388 */ /* 0x0003e20000000c00 */
[----:B---3--:R-:W-:-:S03]  /*6c00*/  @!P2 LEA R96, P3, R156, R96, 0x1 ;  /* 0x000000609c60a211 */ /* 0x008fc600078608ff */
[----:B------:R-:W-:Y:S01]  /*6c10*/  @!PT LDS RZ, [RZ] ;  /* 0x00000000fffff984 */ /* 0x000fe20000000800 */
[----:B------:R-:W-:Y:S01]  /*6c20*/  @!PT LDS RZ, [RZ] ;  /* 0x00000000fffff984 */ /* 0x000fe20000000800 */
[----:B------:R-:W-:Y:S01]  /*6c30*/  @!PT LDS RZ, [RZ] ;  /* 0x00000000fffff984 */ /* 0x000fe20000000800 */
[----:B------:R1:W-:Y:S01]  /*6c40*/  @!P2 LDGSTS.E.BYPASS.LTC128B.128 [R242+0x7800], desc[UR22][R102.64] ;  /* 0x0780000066f2afae */ /* 0x0003e2000b901d56 */
[----:B------:R-:W-:-:S03]  /*6c50*/  @!P2 LEA.HI.X R97, R156, R97, R159, 0x1, P3 ;  /* 0x000000619c61a211 */ /* 0x000fc600018f0c9f */
[----:B------:R1:W-:Y:S04]  /*6c60*/  @P2 STS.128 [R242+0x8000], RZ ;  /* 0x008000fff2002388 */ /* 0x0003e80000000c00 */
[----:B------:R-:W-:Y:S01]  /*6c70*/  @!PT LDS RZ, [RZ] ;  /* 0x00000000fffff984 */ /* 0x000fe20000000800 */
[----:B------:R-:W-:Y:S01]  /*6c80*/  @!PT LDS RZ, [RZ] ;  /* 0x00000000fffff984 */ /* 0x000fe20000000800 */
[----:B------:R-:W-:Y:S01]  /*6c90*/  @!PT LDS RZ, [RZ] ;  /* 0x00000000fffff984 */ /* 0x000fe20000000800 */
[----:B------:R1:W-:Y:S04]  /*6ca0*/  @!P2 LDGSTS.E.BYPASS.LTC128B.128 [R242+0x8000], desc[UR22][R100.64] ;  /* 0x0800000064f2afae */ /* 0x0003e8000b901d56 */
        /* <DEDUP_REMOVED lines=10> */
[----:B------:R1:W-:Y:S01]  /*6d50*/  @P2 STS.128 [R242+0x9800], RZ ;  /* 0x009800fff2002388 */ /* 0x0003e20000000c00 */
[----:B------:R-:W-:Y:S05]  /*6d60*/  @P2 BRA `(.L_x_789) ;  /* 0x0000000000302947 */ /* 0x000fea0003800000 */
[----:B------:R-:W-:Y:S01]  /*6d70*/  IMAD.U32 R0, RZ, RZ, UR12 ;  /* 0x0000000cff007e24 */ /* 0x000fe2000f8e00ff */
[----:B------:R-:W-:Y:S01]  /*6d80*/  UIMAD UR21, UR13, 0xf0, URZ ;  /* 0x000000f00d1578a4 */ /* 0x000fe2000f8e023f */
[----:B------:R-:W-:Y:S02]  /*6d90*/  ULDC.64 UR6, c[0x0][0x218] ;  /* 0x0000860000067ab9 */ /* 0x000fe40000000a00 */
[----:B-1----:R-:W-:-:S03]  /*6da0*/  IMAD.WIDE.U32 R98, R0, 0xf0, R200 ;  /* 0x000000f000627825 */ /* 0x002fc600078e00c8 */
[----:B------:R-:W-:-:S04]  /*6db0*/  IADD3 R97, P2, R147, R98, RZ ;  /* 0x0000006293617210 */ /* 0x000fc80007f5e0ff */
[----:B------:R-:W-:Y:S02]  /*6dc0*/  IADD3.X R0, R2, UR21, R99, P2, !PT ;  /* 0x0000001502007c10 */ /* 0x000fe400097fe463 */
[----:B------:R-:W-:-:S04]  /*6dd0*/  LEA R96, P2, R97, UR6, 0x1 ;  /* 0x0000000661607c11 */ /* 0x000fc8000f8408ff */
[----:B------:R-:W-:-:S05]  /*6de0*/  LEA.HI.X R97, R97, UR7, R0, 0x1, P2 ;  /* 0x0000000761617c11 */ /* 0x000fca00090f0c00 */
[----:B------:R-:W-:Y:S01]  /*6df0*/  @!PT LDS RZ, [RZ] ;  /* 0x00000000fffff984 */ /* 0x000fe20000000800 */
[----:B------:R-:W-:Y:S01]  /*6e00*/  @!PT LDS RZ, [RZ] ;  /* 0x00000000fffff984 */ /* 0x000fe20000000800 */
[----:B------:R-:W-:Y:S01]  /*6e10*/  @!PT LDS RZ, [RZ] ;  /* 0x00000000fffff984 */ /* 0x000fe20000000800 */
[----:B------:R2:W-:Y:S04]  /*6e20*/  LDGSTS.E.BYPASS.LTC128B.128 [R242+0x9800], desc[UR22][R96.64] ;  /* 0x0980000060f27fae */ /* 0x0005e8000b901d56 */
.L_x_789:
[----:B------:R-:W-:Y:S05]  /*6e30*/  BSYNC B0 ;  /* 0x0000000000007941 */ /* 0x000fea0003800000 */
.L_x_788:
[----:B------:R-:W0:Y:S01]  /*6e40*/  LDGDEPBAR ;  /* 0x00000000000079af */ /* 0x000e220000000000 */
[----:B------:R-:W-:-:S04]  /*6e50*/  IADD3 R200, P2, R147, R200, RZ ;  /* 0x000000c893c87210 */ /* 0x000fc80007f5e0ff */
[----:B------:R-:W-:-:S09]  /*6e60*/  IADD3.X R201, R2, R201, RZ, P2, !PT ;  /* 0x000000c902c97210 */ /* 0x000fd200017fe4ff */
.L_x_785:
[----:B------:R-:W-:Y:S01]  /*6e70*/  VIADD R0, R157, UR19 ;  /* 0x000000139d007c36 */ /* 0x000fe20008000000 */
[----:B------:R-:W-:-:S03]  /*6e80*/  ULDC UR6, c[0x0][0x2ec] ;  /* 0x0000bb0000067ab9 */ /* 0x000fc60000000800 */
[C---:B------:R-:W-:Y:S01]  /*6e90*/  VIADD R2, R0.reuse, 0x1 ;  /* 0x0000000100027836 */ /* 0x040fe20000000000 */
[C---:B------:R-:W-:Y:S01]  /*6ea0*/  ISETP.GE.AND P4, PT, R0.reuse, R202, PT ;  /* 0x000000ca0000720c */ /* 0x040fe20003f86270 */
[----:B-12---:R-:W-:-:S03]  /*6eb0*/  VIADD R96, R0, 0x8 ;  /* 0x0000000800607836 */ /* 0x006fc60000000000 */
[CC--:B------:R-:W-:Y:S02]  /*6ec0*/  ISETP.GE.AND P3, PT, R2.reuse, R203.reuse, PT ;  /* 0x000000cb0200720c */ /* 0x0c0fe40003f66270 */
[-C--:B------:R-:W-:Y:S01]  /*6ed0*/  ISETP.GE.AND P5, PT, R2, R202.reuse, PT ;  /* 0x000000ca0200720c */ /* 0x080fe20003fa6270 */
[----:B------:R-:W-:Y:S01]  /*6ee0*/  VIADD R2, R0, 0x9 ;  /* 0x0000000900027836 */ /* 0x000fe20000000000 */
[CC--:B------:R-:W-:Y:S02]  /*6ef0*/  ISETP.GE.AND P2, PT, R96.reuse, R203.reuse, PT ;  /* 0x000000cb6000720c */ /* 0x0c0fe40003f46270 */
[----:B------:R-:W-:Y:S01]  /*6f00*/  ISETP.GE.AND P6, PT, R96, R202, PT ;  /* 0x000000ca6000720c */ /* 0x000fe20003fc6270 */
[----:B------:R-:W-:Y:S01]  /*6f10*/  VIADD R96, R0, 0x10 ;  /* 0x0000001000607836 */ /* 0x000fe20000000000 */
[----:B------:R-:W-:Y:S01]  /*6f20*/  FSEL R100, R90, -INF , !P4 ;  /* 0xff8000005a647808 */ /* 0x000fe20006000000 */
[----:B------:R-:W-:Y:S01]  /*6f30*/  VIADD R90, R0, 0x11 ;  /* 0x00000011005a7836 */ /* 0x000fe20000000000 */
[----:B------:R-:W-:-:S02]  /*6f40*/  ISETP.GE.AND P4, PT, R2, R203, PT ;  /* 0x000000cb0200720c */ /* 0x000fc40003f86270 */
[----:B------:R-:W-:Y:S01]  /*6f50*/  FSEL R209, R84, -INF , !P2 ;  /* 0xff80000054d17808 */ /* 0x000fe20005000000 */
[----:B------:R-:W-:Y:S01]  /*6f60*/  VIADD R84, R0, 0x18 ;  /* 0x0000001800547836 */ /* 0x000fe20000000000 */
[-C--:B------:R-:W-:Y:S02]  /*6f70*/  ISETP.GE.AND P2, PT, R2, R202.reuse, PT ;  /* 0x000000ca0200720c */ /* 0x080fe40003f46270 */
[----:B------:R-:W-:Y:S02]  /*6f80*/  FSEL R2, R86, -INF , !P6 ;  /* 0xff80000056027808 */ /* 0x000fe40007000000 */
[----:B------:R-:W-:Y:S02]  /*6f90*/  FSEL R232, R85, -INF , !P4 ;  /* 0xff80000055e87808 */ /* 0x000fe40006000000 */
[C---:B------:R-:W-:Y:S02]  /*6fa0*/  ISETP.GE.AND P6, PT, R96.reuse, R203, PT ;  /* 0x000000cb6000720c */ /* 0x040fe40003fc6270 */
[----:B------:R-:W-:-:S02]  /*6fb0*/  ISETP.GE.AND P4, PT, R96, R202, PT ;  /* 0x000000ca6000720c */ /* 0x000fc40003f86270 */
[----:B------:R-:W-:Y:S02]  /*6fc0*/  FSEL R102, R87, -INF , !P2 ;  /* 0xff80000057667808 */ /* 0x000fe40005000000 */
[-C--:B------:R-:W-:Y:S02]  /*6fd0*/  ISETP.GE.AND P2, PT, R90, R203.reuse, PT ;  /* 0x000000cb5a00720c */ /* 0x080fe40003f46270 */
[----:B------:R-:W-:Y:S01]  /*6fe0*/  FSEL R207, R80, -INF , !P6 ;  /* 0xff80000050cf7808 */ /* 0x000fe20007000000 */
[----:B------:R-:W-:Y:S01]  /*6ff0*/  VIADD R80, R0, 0x19 ;  /* 0x0000001900507836 */ /* 0x000fe20000000000 */
[----:B------:R-:W-:Y:S02]  /*7000*/  FSEL R234, R82, -INF , !P4 ;  /* 0xff80000052ea7808 */ /* 0x000fe40006000000 */
[----:B------:R-:W-:Y:S02]  /*7010*/  ISETP.GE.AND P6, PT, R90, R202, PT ;  /* 0x000000ca5a00720c */ /* 0x000fe40003fc6270 */
[----:B------:R-:W-:-:S02]  /*7020*/  ISETP.GE.AND P4, PT, R84, R203, PT ;  /* 0x000000cb5400720c */ /* 0x000fc40003f86270 */
[----:B------:R-:W-:Y:S01]  /*7030*/  FSEL R199, R81, -INF , !P2 ;  /* 0xff80000051c77808 */ /* 0x000fe20005000000 */
[----:B------:R-:W-:Y:S01]  /*7040*/  VIADD R81, R0, 0x20 ;  /* 0x0000002000517836 */ /* 0x000fe20000000000 */
[-C--:B------:R-:W-:Y:S02]  /*7050*/  ISETP.GE.AND P2, PT, R84, R202.reuse, PT ;  /* 0x000000ca5400720c */ /* 0x080fe40003f46270 */
[----:B------:R-:W-:Y:S02]  /*7060*/  FSEL R236, R83, -INF , !P6 ;  /* 0xff80000053ec7808 */ /* 0x000fe40007000000 */
[----:B------:R-:W-:Y:S01]  /*7070*/  FSEL R197, R76, -INF , !P4 ;  /* 0xff8000004cc57808 */ /* 0x000fe20006000000 */
[----:B------:R-:W-:Y:S01]  /*7080*/  VIADD R76, R0, 0x28 ;  /* 0x00000028004c7836 */ /* 0x000fe20000000000 */
[C---:B------:R-:W-:Y:S02]  /*7090*/  ISETP.GE.AND P6, PT, R80.reuse, R203, PT ;  /* 0x000000cb5000720c */ /* 0x040fe40003fc6270 */
[----:B------:R-:W-:Y:S01]  /*70a0*/  ISETP.GE.AND P4, PT, R80, R202, PT ;  /* 0x000000ca5000720c */ /* 0x000fe20003f86270 */
[----:B------:R-:W-:Y:S01]  /*70b0*/  VIADD R80, R0, 0x21 ;  /* 0x0000002100507836 */ /* 0x000fe20000000000 */
[----:B------:R-:W-:-:S02]  /*70c0*/  FSEL R101, R78, -INF , !P2 ;  /* 0xff8000004e657808 */ /* 0x000fc40005000000 */
[-C--:B------:R-:W-:Y:S02]  /*70d0*/  ISETP.GE.AND P2, PT, R81, R203.reuse, PT ;  /* 0x000000cb5100720c */ /* 0x080fe40003f46270 */
[----:B------:R-:W-:Y:S02]  /*70e0*/  FSEL R195, R77, -INF , !P6 ;  /* 0xff8000004dc37808 */ /* 0x000fe40007000000 */
[-C--:B------:R-:W-:Y:S02]  /*70f0*/  ISETP.GE.AND P6, PT, R81, R202.reuse, PT ;  /* 0x000000ca5100720c */ /* 0x080fe40003fc6270 */
[----:B------:R-:W-:Y:S02]  /*7100*/  FSEL R103, R79, -INF , !P4 ;  /* 0xff8000004f677808 */ /* 0x000fe40006000000 */
[----:B------:R-:W-:Y:S02]  /*7110*/  ISETP.GE.AND P4, PT, R80, R203, PT ;  /* 0x000000cb5000720c */ /* 0x000fe40003f86270 */
[----:B------:R-:W-:Y:S01]  /*7120*/  FSEL R193, R72, -INF , !P2 ;  /* 0xff80000048c17808 */ /* 0x000fe20005000000 */
[----:B------:R-:W-:Y:S01]  /*7130*/  VIADD R72, R0, 0x29 ;  /* 0x0000002900487836 */ /* 0x000fe20000000000 */
[----:B------:R-:W-:-:S02]  /*7140*/  ISETP.GE.AND P2, PT, R80, R202, PT ;  /* 0x000000ca5000720c */ /* 0x000fc40003f46270 */
[----:B------:R-:W-:Y:S02]  /*7150*/  FSEL R213, R74, -INF , !P6 ;  /* 0xff8000004ad57808 */ /* 0x000fe40007000000 */
[-C--:B------:R-:W-:Y:S02]  /*7160*/  ISETP.GE.AND P6, PT, R76, R203.reuse, PT ;  /* 0x000000cb4c00720c */ /* 0x080fe40003fc6270 */
[----:B------:R-:W-:Y:S01]  /*7170*/  FSEL R189, R73, -INF , !P4 ;  /* 0xff80000049bd7808 */ /* 0x000fe20006000000 */
[----:B------:R-:W-:Y:S01]  /*7180*/  VIADD R73, R0, 0x30 ;  /* 0x0000003000497836 */ /* 0x000fe20000000000 */
[----:B------:R-:W-:Y:S02]  /*7190*/  ISETP.GE.AND P4, PT, R76, R202, PT ;  /* 0x000000ca4c00720c */ /* 0x000fe40003f86270 */
[----:B------:R-:W-:Y:S02]  /*71a0*/  FSEL R215, R75, -INF , !P2 ;  /* 0xff8000004bd77808 */ /* 0x000fe40005000000 */
[----:B------:R-:W-:-:S02]  /*71b0*/  ISETP.GE.AND P2, PT, R72, R203, PT ;  /* 0x000000cb4800720c */ /* 0x000fc40003f46270 */
[----:B------:R-:W-:Y:S01]  /*71c0*/  FSEL R185, R68, -INF , !P6 ;  /* 0xff80000044b97808 */ /* 0x000fe20007000000 */
[----:B------:R-:W-:Y:S01]  /*71d0*/  VIADD R68, R0, 0x38 ;  /* 0x0000003800447836 */ /* 0x000fe20000000000 */
[-C--:B------:R-:W-:Y:S01]  /*71e0*/  ISETP.GE.AND P6, PT, R72, R202.reuse, PT ;  /* 0x000000ca4800720c */ /* 0x080fe20003fc6270 */
[----:B------:R-:W-:Y:S01]  /*71f0*/  VIADD R72, R0, 0x31 ;  /* 0x0000003100487836 */ /* 0x000fe20000000000 */
[----:B------:R-:W-:Y:S02]  /*7200*/  FSEL R233, R70, -INF , !P4 ;  /* 0xff80000046e97808 */ /* 0x000fe40006000000 */
[----:B------:R-:W-:Y:S02]  /*7210*/  ISETP.GE.AND P4, PT, R73, R203, PT ;  /* 0x000000cb4900720c */ /* 0x000fe40003f86270 */
[----:B------:R-:W-:Y:S02]  /*7220*/  FSEL R183, R69, -INF , !P2 ;  /* 0xff80000045b77808 */ /* 0x000fe40005000000 */
[----:B------:R-:W-:-:S02]  /*7230*/  ISETP.GE.AND P2, PT, R73, R202, PT ;  /* 0x000000ca4900720c */ /* 0x000fc40003f46270 */
[----:B------:R-:W-:Y:S02]  /*7240*/  FSEL R249, R71, -INF , !P6 ;  /* 0xff80000047f97808 */ /* 0x000fe40007000000 */
[----:B------:R-:W-:Y:S01]  /*7250*/  FSEL R175, R64, -INF , !P4 ;  /* 0xff80000040af7808 */ /* 0x000fe20006000000 */
[----:B------:R-:W-:Y:S01]  /*7260*/  VIADD R64, R0, 0x39 ;  /* 0x0000003900407836 */ /* 0x000fe20000000000 */
[CC--:B------:R-:W-:Y:S02]  /*7270*/  ISETP.GE.AND P6, PT, R72.reuse, R203.reuse, PT ;  /* 0x000000cb4800720c */ /* 0x0c0fe40003fc6270 */
[----:B------:R-:W-:Y:S02]  /*7280*/  ISETP.GE.AND P4, PT, R72, R202, PT ;  /* 0x000000ca4800720c */ /* 0x000fe40003f86270 */
[----:B------:R-:W-:Y:S02]  /*7290*/  FSEL R66, R66, -INF , !P2 ;  /* 0xff80000042427808 */ /* 0x000fe40005000000 */
[----:B------:R-:W-:-:S02]  /*72a0*/  ISETP.GE.AND P2, PT, R68, R203, PT ;  /* 0x000000cb4400720c */ /* 0x000fc40003f46270 */
[----:B------:R-:W-:Y:S01]  /*72b0*/  FSEL R173, R65, -INF , !P6 ;  /* 0xff80000041ad7808 */ /* 0x000fe20007000000 */
[----:B------:R-:W-:Y:S01]  /*72c0*/  VIADD R65, R0, 0x40 ;  /* 0x0000004000417836 */ /* 0x000fe20000000000 */
[----:B------:R-:W-:Y:S02]  /*72d0*/  FSEL R251, R67, -INF , !P4 ;  /* 0xff80000043fb7808 */ /* 0x000fe40006000000 */
[-C--:B------:R-:W-:Y:S02]  /*72e0*/  ISETP.GE.AND P6, PT, R68, R202.reuse, PT ;  /* 0x000000ca4400720c */ /* 0x080fe40003fc6270 */
[----:B------:R-:W-:Y:S02]  /*72f0*/  ISETP.GE.AND P4, PT, R64, R203, PT ;  /* 0x000000cb4000720c */ /* 0x000fe40003f86270 */
[----:B------:R-:W-:Y:S01]  /*7300*/  FSEL R145, R60, -INF , !P2 ;  /* 0xff8000003c917808 */ /* 0x000fe20005000000 */
[----:B------:R-:W-:Y:S01]  /*7310*/  VIADD R60, R0, 0x48 ;  /* 0x00000048003c7836 */ /* 0x000fe20000000000 */
[----:B------:R-:W-:Y:S01]  /*7320*/  ISETP.GE.AND P2, PT, R64, R202, PT ;  /* 0x000000ca4000720c */ /* 0x000fe20003f46270 */
[----:B------:R-:W-:Y:S01]  /*7330*/  VIADD R64, R0, 0x41 ;  /* 0x0000004100407836 */ /* 0x000fe20000000000 */
[----:B------:R-:W-:-:S02]  /*7340*/  FSEL R62, R62, -INF , !P6 ;  /* 0xff8000003e3e7808 */ /* 0x000fc40007000000 */
[----:B------:R-:W-:Y:S02]  /*7350*/  FSEL R142, R61, -INF , !P4 ;  /* 0xff8000003d8e7808 */ /* 0x000fe40006000000 */
[CC--:B------:R-:W-:Y:S02]  /*7360*/  ISETP.GE.AND P6, PT, R65.reuse, R203.reuse, PT ;  /* 0x000000cb4100720c */ /* 0x0c0fe40003fc6270 */
[----:B------:R-:W-:Y:S02]  /*7370*/  ISETP.GE.AND P4, PT, R65, R202, PT ;  /* 0x000000ca4100720c */ /* 0x000fe40003f86270 */
[----:B------:R-:W-:Y:S02]  /*7380*/  FSEL R63, R63, -INF , !P2 ;  /* 0xff8000003f3f7808 */ /* 0x000fe40005000000 */
[----:B------:R-:W-:Y:S02]  /*7390*/  ISETP.GE.AND P2, PT, R64, R203, PT ;  /* 0x000000cb4000720c */ /* 0x000fe40003f46270 */
[----:B------:R-:W-:Y:S01]  /*73a0*/  FSEL R143, R56, -INF , !P6 ;  /* 0xff800000388f7808 */ /* 0x000fe20007000000 */
[----:B------:R-:W-:Y:S01]  /*73b0*/  VIADD R56, R0, 0x49 ;  /* 0x0000004900387836 */ /* 0x000fe20000000000 */
[----:B------:R-:W-:-:S02]  /*73c0*/  FSEL R211, R58, -INF , !P4 ;  /* 0xff8000003ad37808 */ /* 0x000fc40006000000 */
[-C--:B------:R-:W-:Y:S02]  /*73d0*/  ISETP.GE.AND P6, PT, R64, R202.reuse, PT ;  /* 0x000000ca4000720c */ /* 0x080fe40003fc6270 */
[----:B------:R-:W-:Y:S02]  /*73e0*/  ISETP.GE.AND P4, PT, R60, R203, PT ;  /* 0x000000cb3c00720c */ /* 0x000fe40003f86270 */
[----:B------:R-:W-:Y:S01]  /*73f0*/  FSEL R160, R57, -INF , !P2 ;  /* 0xff80000039a07808 */ /* 0x000fe20005000000 */
[----:B------:R-:W-:Y:S01]  /*7400*/  VIADD R57, R0, 0x50 ;  /* 0x0000005000397836 */ /* 0x000fe20000000000 */
[----:B------:R-:W-:Y:S02]  /*7410*/  ISETP.GE.AND P2, PT, R60, R202, PT ;  /* 0x000000ca3c00720c */ /* 0x000fe40003f46270 */
[----:B------:R-:W-:Y:S01]  /*7420*/  FSEL R58, R59, -INF , !P6 ;  /* 0xff8000003b3a7808 */ /* 0x000fe20007000000 */
[----:B------:R-:W-:Y:S01]  /*7430*/  IMAD.MOV.U32 R59, RZ, RZ, R63 ;  /* 0x000000ffff3b7224 */ /* 0x000fe200078e003f */
[----:B------:R-:W-:-:S02]  /*7440*/  FSEL R168, R52, -INF , !P4 ;  /* 0xff80000034a87808 */ /* 0x000fc40006000000 */
[CC--:B------:R-:W-:Y:S02]  /*7450*/  ISETP.GE.AND P6, PT, R56.reuse, R203.reuse, PT ;  /* 0x000000cb3800720c */ /* 0x0c0fe40003fc6270 */
[-C--:B------:R-:W-:Y:S01]  /*7460*/  ISETP.GE.AND P4, PT, R56, R202.reuse, PT ;  /* 0x000000ca3800720c */ /* 0x080fe20003f86270 */
[----:B------:R-:W-:Y:S01]  /*7470*/  VIADD R56, R0, 0x51 ;  /* 0x0000005100387836 */ /* 0x000fe20000000000 */
[----:B------:R-:W-:Y:S02]  /*7480*/  FSEL R54, R54, -INF , !P2 ;  /* 0xff80000036367808 */ /* 0x000fe40005000000 */
[-C--:B------:R-:W-:Y:S02]  /*7490*/  ISETP.GE.AND P2, PT, R57, R203.reuse, PT ;  /* 0x000000cb3900720c */ /* 0x080fe40003f46270 */
[----:B------:R-:W-:Y:S01]  /*74a0*/  FSEL R162, R53, -INF , !P6 ;  /* 0xff80000035a27808 */ /* 0x000fe20007000000 */
[C---:B------:R-:W-:Y:S01]  /*74b0*/  VIADD R53, R0.reuse, 0x59 ;  /* 0x0000005900357836 */ /* 0x040fe20000000000 */
[----:B------:R-:W-:Y:S01]  /*74c0*/  FSEL R52, R55, -INF , !P4 ;  /* 0xff80000037347808 */ /* 0x000fe20006000000 */
[----:B------:R-:W-:Y:S01]  /*74d0*/  VIADD R55, R0, 0x58 ;  /* 0x0000005800377836 */ /* 0x000fe20000000000 */
[----:B------:R-:W-:Y:S01]  /*74e0*/  ISETP.GE.AND P6, PT, R57, R202, PT ;  /* 0x000000ca3900720c */ /* 0x000fe20003fc6270 */
[----:B------:R-:W-:Y:S01]  /*74f0*/  IMAD.MOV.U32 R57, RZ, RZ, R62 ;  /* 0x000000ffff397224 */ /* 0x000fe200078e003e */
[----:B------:R-:W-:Y:S01]  /*7500*/  FSEL R149, R48, -INF , !P2 ;  /* 0xff80000030957808 */ /* 0x000fe20005000000 */
[----:B------:R-:W-:Y:S01]  /*7510*/  VIADD R48, R0, 0x60 ;  /* 0x0000006000307836 */ /* 0x000fe20000000000 */
[----:B------:R-:W-:-:S02]  /*7520*/  ISETP.GE.AND P4, PT, R56, R203, PT ;  /* 0x000000cb3800720c */ /* 0x000fc40003f86270 */
[-C--:B------:R-:W-:Y:S02]  /*7530*/  ISETP.GE.AND P2, PT, R56, R202.reuse, PT ;  /* 0x000000ca3800720c */ /* 0x080fe40003f46270 */
[----:B------:R-:W-:Y:S01]  /*7540*/  FSEL R56, R50, -INF , !P6 ;  /* 0xff80000032387808 */ /* 0x000fe20007000000 */
[----:B------:R-:W-:Y:S01]  /*7550*/  IMAD.MOV.U32 R50, RZ, RZ, R66 ;  /* 0x000000ffff327224 */ /* 0x000fe200078e0042 */
[----:B------:R-:W-:Y:S02]  /*7560*/  ISETP.GE.AND P6, PT, R55, R203, PT ;  /* 0x000000cb3700720c */ /* 0x000fe40003fc6270 */
[----:B------:R-:W-:Y:S02]  /*7570*/  FSEL R182, R49, -INF , !P4 ;  /* 0xff80000031b67808 */ /* 0x000fe40006000000 */
[----:B------:R-:W-:Y:S01]  /*7580*/  FSEL R151, R44, -INF , !P6 ;  /* 0xff8000002c977808 */ /* 0x000fe20007000000 */
[----:B------:R-:W-:Y:S01]  /*7590*/  VIADD R44, R0, 0x61 ;  /* 0x00000061002c7836 */ /* 0x000fe20000000000 */
[----:B------:R-:W-:-:S02]  /*75a0*/  ISETP.GE.AND P4, PT, R55, R202, PT ;  /* 0x000000ca3700720c */ /* 0x000fc40003f86270 */
[----:B------:R-:W-:Y:S02]  /*75b0*/  ISETP.GE.AND P6, PT, R53, R202, PT ;  /* 0x000000ca3500720c */ /* 0x000fe40003fc6270 */
[----:B------:R-:W-:Y:S02]  /*75c0*/  FSEL R187, R46, -INF , !P4 ;  /* 0xff8000002ebb7808 */ /* 0x000fe40006000000 */
[----:B------:R-:W-:Y:S02]  /*75d0*/  FSEL R177, R47, -INF , !P6 ;  /* 0xff8000002fb17808 */ /* 0x000fe40007000000 */
[-C--:B------:R-:W-:Y:S02]  /*75e0*/  ISETP.GE.AND P4, PT, R48, R203.reuse, PT ;  /* 0x000000cb3000720c */ /* 0x080fe40003f86270 */
[----:B------:R-:W-:Y:S02]  /*75f0*/  ISETP.GE.AND P6, PT, R44, R203, PT ;  /* 0x000000cb2c00720c */ /* 0x000fe40003fc6270 */
[----:B------:R-:W-:-:S02]  /*7600*/  FSEL R157, R40, -INF , !P4 ;  /* 0xff800000289d7808 */ /* 0x000fc40006000000 */
[----:B------:R-:W-:Y:S01]  /*7610*/  FSEL R208, R41, -INF , !P6 ;  /* 0xff80000029d07808 */ /* 0x000fe20007000000 */
[----:B------:R-:W-:Y:S01]  /*7620*/  VIADD R41, R0, 0x69 ;  /* 0x0000006900297836 */ /* 0x000fe20000000000 */
[----:B------:R-:W-:Y:S02]  /*7630*/  ISETP.GE.AND P4, PT, R44, R202, PT ;  /* 0x000000ca2c00720c */ /* 0x000fe40003f86270 */
[----:B------:R-:W-:Y:S02]  /*7640*/  FSEL R191, R51, -INF , !P2 ;  /* 0xff80000033bf7808 */ /* 0x000fe40005000000 */
[----:B------:R-:W-:Y:S02]  /*7650*/  ISETP.GE.AND P2, PT, R53, R203, PT ;  /* 0x000000cb3500720c */ /* 0x000fe40003f46270 */
[----:B------:R-:W-:Y:S02]  /*7660*/  FSEL R40, R91, -INF , !P5 ;  /* 0xff8000005b287808 */ /* 0x000fe40006800000 */
[----:B------:R-:W-:-:S02]  /*7670*/  FSEL R152, R43, -INF , !P4 ;  /* 0xff8000002b987808 */ /* 0x000fc40006000000 */
[C---:B------:R-:W-:Y:S02]  /*7680*/  ISETP.GE.AND P5, PT, R41.reuse, R203, PT ;  /* 0x000000cb2900720c */ /* 0x040fe40003fa6270 */
[----:B------:R-:W-:Y:S02]  /*7690*/  ISETP.GE.AND P4, PT, R41, R202, PT ;  /* 0x000000ca2900720c */ /* 0x000fe40003f86270 */
[----:B------:R-:W-:Y:S01]  /*76a0*/  FSEL R196, R45, -INF , !P2 ;  /* 0xff8000002dc47808 */ /* 0x000fe20005000000 */
[----:B------:R-:W-:Y:S01]  /*76b0*/  VIADD R45, R0, 0x68 ;  /* 0x00000068002d7836 */ /* 0x000fe20000000000 */
[----:B------:R-:W-:Y:S02]  /*76c0*/  FMNMX.FTZ R41, R100, R40, !PT ;  /* 0x0000002864297209 */ /* 0x000fe40007810000 */
[----:B------:R-:W-:Y:S02]  /*76d0*/  ISETP.GE.AND P2, PT, R48, R202, PT ;  /* 0x000000ca3000720c */ /* 0x000fe40003f46270 */
[----:B------:R-:W-:-:S02]  /*76e0*/  FMNMX.FTZ R41, R2, R41, !PT ;  /* 0x0000002902297209 */ /* 0x000fc40007810000 */
[----:B------:R-:W-:Y:S01]  /*76f0*/  FSEL R171, R42, -INF , !P2 ;  /* 0xff8000002aab7808 */ /* 0x000fe20005000000 */
[----:B------:R-:W-:Y:S01]  /*7700*/  VIADD R42, R0, 0x70 ;  /* 0x00000070002a7836 */ /* 0x000fe20000000000 */
[----:B------:R-:W-:Y:S02]  /*7710*/  ISETP.GE.AND P2, PT, R45, R203, PT ;  /* 0x000000cb2d00720c */ /* 0x000fe40003f46270 */
[----:B------:R-:W-:Y:S02]  /*7720*/  FSEL R210, R37, -INF , !P5 ;  /* 0xff80000025d27808 */ /* 0x000fe40006800000 */
[----:B------:R-:W-:Y:S02]  /*7730*/  FMNMX.FTZ R37, R102, R41, !PT ;  /* 0x0000002966257209 */ /* 0x000fe40007810000 */
[----:B------:R-:W-:Y:S01]  /*7740*/  FSEL R248, R36, -INF , !P2 ;  /* 0xff80000024f87808 */ /* 0x000fe20005000000 */
[----:B------:R-:W-:Y:S01]  /*7750*/  VIADD R36, R0, 0x78 ;  /* 0x0000007800247836 */ /* 0x000fe20000000000 */
[----:B------:R-:W-:-:S02]  /*7760*/  ISETP.GE.AND P2, PT, R42, R203, PT ;  /* 0x000000cb2a00720c */ /* 0x000fc40003f46270 */
[----:B------:R-:W-:Y:S02]  /*7770*/  FMNMX.FTZ R37, R234, R37, !PT ;  /* 0x00000025ea257209 */ /* 0x000fe40007810000 */
[----:B------:R-:W-:Y:S02]  /*7780*/  FSEL R165, R32, -INF , !P2 ;  /* 0xff80000020a57808 */ /* 0x000fe40005000000 */
[----:B------:R-:W-:Y:S02]  /*7790*/  FMNMX.FTZ R32, R236, R37, !PT ;  /* 0x00000025ec207209 */ /* 0x000fe40007810000 */
[----:B------:R-:W-:Y:S02]  /*77a0*/  ISETP.GE.AND P6, PT, R45, R202, PT ;  /* 0x000000ca2d00720c */ /* 0x000fe40003fc6270 */
[----:B------:R-:W-:Y:S02]  /*77b0*/  FMNMX.FTZ R32, R101, R32, !PT ;  /* 0x0000002065207209 */ /* 0x000fe40007810000 */
[----:B------:R-:W-:Y:S01]  /*77c0*/  FSEL R141, R38, -INF , !P6 ;  /* 0xff800000268d7808 */ /* 0x000fe20007000000 */
[----:B------:R-:W-:Y:S01]  /*77d0*/  VIADD R38, R0, 0x71 ;  /* 0x0000007100267836 */ /* 0x000fe20000000000 */
[----:B------:R-:W-:-:S02]  /*77e0*/  ISETP.GE.AND P2, PT, R36, R203, PT ;  /* 0x000000cb2400720c */ /* 0x000fc40003f46270 */
[----:B------:R-:W-:Y:S02]  /*77f0*/  FMNMX.FTZ R32, R103, R32, !PT ;  /* 0x0000002067207209 */ /* 0x000fe40007810000 */
[----:B------:R-:W-:Y:S02]  /*7800*/  ISETP.GE.AND P6, PT, R42, R202, PT ;  /* 0x000000ca2a00720c */ /* 0x000fe40003fc6270 */
[----:B------:R-:W-:Y:S02]  /*7810*/  FSEL R250, R28, -INF , !P2 ;  /* 0xff8000001cfa7808 */ /* 0x000fe40005000000 */
[----:B------:R-:W-:Y:S02]  /*7820*/  FMNMX.FTZ R28, R213, R32, !PT ;  /* 0x00000020d51c7209 */ /* 0x000fe40007810000 */
[----:B------:R-:W-:Y:S02]  /*7830*/  ISETP.GE.AND P5, PT, R38, R203, PT ;  /* 0x000000cb2600720c */ /* 0x000fe40003fa6270 */
[----:B------:R-:W-:Y:S01]  /*7840*/  FSEL R147, R34, -INF , !P6 ;  /* 0xff80000022937808 */ /* 0x000fe20007000000 */
[----:B------:R-:W-:Y:S01]  /*7850*/  VIADD R34, R0, 0x79 ;  /* 0x0000007900227836 */ /* 0x000fe20000000000 */
[----:B------:R-:W-:-:S02]  /*7860*/  FMNMX.FTZ R28, R215, R28, !PT ;  /* 0x0000001cd71c7209 */ /* 0x000fc40007810000 */
[----:B------:R-:W-:Y:S02]  /*7870*/  ISETP.GE.AND P6, PT, R36, R202, PT ;  /* 0x000000ca2400720c */ /* 0x000fe40003fc6270 */
[----:B------:R-:W-:Y:S01]  /*7880*/  FSEL R161, R33, -INF , !P5 ;  /* 0xff80000021a17808 */ /* 0x000fe20006800000 */
[----:B------:R-:W-:Y:S01]  /*7890*/  VIADD R33, R0, 0x80 ;  /* 0x0000008000217836 */ /* 0x000fe20000000000 */
[-C--:B------:R-:W-:Y:S02]  /*78a0*/  ISETP.GE.AND P5, PT, R34, R203.reuse, PT ;  /* 0x000000cb2200720c */ /* 0x080fe40003fa6270 */
[----:B------:R-:W-:Y:S01]  /*78b0*/  FMNMX.FTZ R32, R233, R28, !PT ;  /* 0x0000001ce9207209 */ /* 0x000fe20007810000 */
[----:B------:R-:W-:Y:S01]  /*78c0*/  VIADD R28, R0, 0x88 ;  /* 0x00000088001c7836 */ /* 0x000fe20000000000 */
[----:B------:R-:W-:Y:S01]  /*78d0*/  FSEL R153, R30, -INF , !P6 ;  /* 0xff8000001e997808 */ /* 0x000fe20007000000 */
[----:B------:R-:W-:Y:S01]  /*78e0*/  VIADD R30, R0, 0x81 ;  /* 0x00000081001e7836 */ /* 0x000fe20000000000 */
[----:B------:R-:W-:-:S02]  /*78f0*/  ISETP.GE.AND P2, PT, R33, R203, PT ;  /* 0x000000cb2100720c */ /* 0x000fc40003f46270 */
[----:B------:R-:W-:Y:S02]  /*7900*/  FSEL R212, R29, -INF , !P5 ;  /* 0xff8000001dd47808 */ /* 0x000fe40006800000 */
[----:B------:R-:W-:Y:S01]  /*7910*/  FMNMX.FTZ R29, R249, R32, !PT ;  /* 0x00000020f91d7209 */ /* 0x000fe20007810000 */
[----:B------:R-:W-:Y:S01]  /*7920*/  VIADD R32, R0, 0xa9 ;  /* 0x000000a900207836 */ /* 0x000fe20000000000 */
[----:B------:R-:W-:Y:S02]  /*7930*/  ISETP.GE.AND P5, PT, R30, R203, PT ;  /* 0x000000cb1e00720c */ /* 0x000fe40003fa6270 */
[----:B------:R-:W-:Y:S02]  /*7940*/  FSEL R194, R24, -INF , !P2 ;  /* 0xff80000018c27808 */ /* 0x000fe40005000000 */
[----:B------:R-:W-:Y:S01]  /*7950*/  FMNMX.FTZ R24, R50, R29, !PT ;  /* 0x0000001d32187209 */ /* 0x000fe20007810000 */
[----:B------:R-:W-:Y:S01]  /*7960*/  VIADD R29, R0, 0xb8 ;  /* 0x000000b8001d7836 */ /* 0x000fe20000000000 */
[----:B------:R-:W-:-:S02]  /*7970*/  FSEL R192, R25, -INF , !P5 ;  /* 0xff80000019c07808 */ /* 0x000fc40006800000 */
[----:B------:R-:W-:Y:S01]  /*7980*/  FMNMX.FTZ R25, R251, R24, !PT ;  /* 0x00000018fb197209 */ /* 0x000fe20007810000 */
[----:B------:R-:W-:Y:S01]  /*7990*/  VIADD R24, R0, 0x90 ;  /* 0x0000009000187836 */ /* 0x000fe20000000000 */
[----:B------:R-:W-:Y:S02]  /*79a0*/  ISETP.GE.AND P2, PT, R28, R203, PT ;  /* 0x000000cb1c00720c */ /* 0x000fe40003f46270 */
[----:B------:R-:W-:Y:S02]  /*79b0*/  FMNMX.FTZ R25, R57, R25, !PT ;  /* 0x0000001939197209 */ /* 0x000fe40007810000 */
[----:B------:R-:W-:Y:S02]  /*79c0*/  FSEL R159, R39, -INF , !P4 ;  /* 0xff800000279f7808 */ /* 0x000fe40006000000 */
[-C--:B------:R-:W-:Y:S02]  /*79d0*/  ISETP.GE.AND P6, PT, R33, R202.reuse, PT ;  /* 0x000000ca2100720c */ /* 0x080fe40003fc6270 */
[----:B------:R-:W-:-:S02]  /*79e0*/  ISETP.GE.AND P4, PT, R38, R202, PT ;  /* 0x000000ca2600720c */ /* 0x000fc40003f86270 */
[----:B------:R-:W-:Y:S02]  /*79f0*/  FSEL R188, R20, -INF , !P2 ;  /* 0xff80000014bc7808 */ /* 0x000fe40005000000 */
[----:B------:R-:W-:Y:S02]  /*7a00*/  FMNMX.FTZ R20, R59, R25, !PT ;  /* 0x000000193b147209 */ /* 0x000fe40007810000 */
[----:B------:R-:W-:Y:S01]  /*7a10*/  FSEL R155, R26, -INF , !P6 ;  /* 0xff8000001a9b7808 */ /* 0x000fe20007000000 */
[----:B------:R-:W-:Y:S01]  /*7a20*/  VIADD R26, R0, 0x89 ;  /* 0x00000089001a7836 */ /* 0x000fe20000000000 */
[----:B------:R-:W-:Y:S02]  /*7a30*/  FSEL R174, R35, -INF , !P4 ;  /* 0xff80000023ae7808 */ /* 0x000fe40006000000 */
[----:B------:R-:W-:Y:S02]  /*7a40*/  ISETP.GE.AND P4, PT, R34, R202, PT ;  /* 0x000000ca2200720c */ /* 0x000fe40003f86270 */
[----:B------:R-:W-:Y:S01]  /*7a50*/  FMNMX.FTZ R25, R211, R20, !PT ;  /* 0x00000014d3197209 */ /* 0x000fe20007810000 */
[C---:B------:R-:W-:Y:S01]  /*7a60*/  VIADD R20, R0.reuse, 0x98 ;  /* 0x0000009800147836 */ /* 0x040fe20000000000 */
[----:B------:R-:W-:Y:S01]  /*7a70*/  FSEL R198, R31, -INF , !P4 ;  /* 0xff8000001fc67808 */ /* 0x000fe20006000000 */
[----:B------:R-:W-:Y:S01]  /*7a80*/  VIADD R31, R0, 0xb0 ;  /* 0x000000b0001f7836 */ /* 0x000fe20000000000 */
[----:B------:R-:W-:-:S02]  /*7a90*/  ISETP.GE.AND P5, PT, R26, R203, PT ;  /* 0x000000cb1a00720c */ /* 0x000fc40003fa6270 */
[-C--:B------:R-:W-:Y:S01]  /*7aa0*/  ISETP.GE.AND P4, PT, R30, R202.reuse, PT ;  /* 0x000000ca1e00720c */ /* 0x080fe20003f86270 */
[----:B------:R-:W-:Y:S01]  /*7ab0*/  VIADD R30, R0, 0xb1 ;  /* 0x000000b1001e7836 */ /* 0x000fe20000000000 */
[-C--:B------:R-:W-:Y:S01]  /*7ac0*/  ISETP.GE.AND P6, PT, R28, R202.reuse, PT ;  /* 0x000000ca1c00720c */ /* 0x080fe20003fc6270 */
[----:B------:R-:W-:Y:S01]  /*7ad0*/  VIADD R28, R0, 0xb9 ;  /* 0x000000b9001c7836 */ /* 0x000fe20000000000 */
[----:B------:R-:W-:Y:S02]  /*7ae0*/  FMNMX.FTZ R25, R58, R25, !PT ;  /* 0x000000193a197209 */ /* 0x000fe40007810000 */
[----:B------:R-:W-:Y:S02]  /*7af0*/  FSEL R184, R21, -INF , !P5 ;  /* 0xff80000015b87808 */ /* 0x000fe40006800000 */
[----:B------:R-:W-:Y:S01]  /*7b00*/  FSEL R169, R27, -INF , !P4 ;  /* 0xff8000001ba97808 */ /* 0x000fe20006000000 */
[----:B------:R-:W-:Y:S01]  /*7b10*/  VIADD R27, R0, 0xc0 ;  /* 0x000000c0001b7836 */ /* 0x000fe20000000000 */
[----:B------:R-:W-:Y:S01]  /*7b20*/  FSEL R163, R22, -INF , !P6 ;  /* 0xff80000016a37808 */ /* 0x000fe20007000000 */
[----:B------:R-:W-:Y:S01]  /*7b30*/  VIADD R22, R0, 0x91 ;  /* 0x0000009100167836 */ /* 0x000fe20000000000 */
[----:B------:R-:W-:Y:S01]  /*7b40*/  FMNMX.FTZ R21, R54, R25, !PT ;  /* 0x0000001936157209 */ /* 0x000fe20007810000 */
[----:B------:R-:W-:Y:S01]  /*7b50*/  VIADD R25, R0, 0xc8 ;  /* 0x000000c800197836 */ /* 0x000fe20000000000 */
[----:B------:R-:W-:Y:S01]  /*7b60*/  ISETP.GE.AND P4, PT, R26, R202, PT ;  /* 0x000000ca1a00720c */ /* 0x000fe20003f86270 */
[----:B------:R-:W-:Y:S01]  /*7b70*/  VIADD R26, R0, 0xc1 ;  /* 0x000000c1001a7836 */ /* 0x000fe20000000000 */
[----:B------:R-:W-:-:S02]  /*7b80*/  ISETP.GE.AND P2, PT, R24, R203, PT ;  /* 0x000000cb1800720c */ /* 0x000fc40003f46270 */
[-C--:B------:R-:W-:Y:S01]  /*7b90*/  ISETP.GE.AND P6, PT, R24, R202.reuse, PT ;  /* 0x000000ca1800720c */ /* 0x080fe20003fc6270 */
[----:B------:R-:W-:Y:S01]  /*7ba0*/  VIADD R24, R0, 0xc9 ;  /* 0x000000c900187836 */ /* 0x000fe20000000000 */
[----:B------:R-:W-:Y:S02]  /*7bb0*/  FMNMX.FTZ R21, R52, R21, !PT ;  /* 0x0000001534157209 */ /* 0x000fe40007810000 */
[----:B------:R-:W-:Y:S01]  /*7bc0*/  FSEL R167, R23, -INF , !P4 ;  /* 0xff80000017a77808 */ /* 0x000fe20006000000 */
[----:B------:R-:W-:Y:S01]  /*7bd0*/  VIADD R23, R0, 0xd0 ;  /* 0x000000d000177836 */ /* 0x000fe20000000000 */
[----:B------:R-:W-:Y:S02]  /*7be0*/  ISETP.GE.AND P4, PT, R22, R202, PT ;  /* 0x000000ca1600720c */ /* 0x000fe40003f86270 */
[----:B------:R-:W-:Y:S02]  /*7bf0*/  FSEL R170, R16, -INF , !P2 ;  /* 0xff80000010aa7808 */ /* 0x000fe40005000000 */
[----:B------:R-:W-:-:S02]  /*7c00*/  FSEL R252, R18, -INF , !P6 ;  /* 0xff80000012fc7808 */ /* 0x000fc40007000000 */
[-C--:B------:R-:W-:Y:S02]  /*7c10*/  ISETP.GE.AND P5, PT, R22, R203.reuse, PT ;  /* 0x000000cb1600720c */ /* 0x080fe40003fa6270 */
[C---:B------:R-:W-:Y:S02]  /*7c20*/  ISETP.GE.AND P2, PT, R20.reuse, R203, PT ;  /* 0x000000cb1400720c */ /* 0x040fe40003f46270 */
[----:B------:R-:W-:Y:S02]  /*7c30*/  ISETP.GE.AND P6, PT, R20, R202, PT ;  /* 0x000000ca1400720c */ /* 0x000fe40003fc6270 */
[----:B------:R-:W-:Y:S01]  /*7c40*/  FMNMX.FTZ R20, R56, R21, !PT ;  /* 0x0000001538147209 */ /* 0x000fe20007810000 */
[C---:B------:R-:W-:Y:S01]  /*7c50*/  VIADD R21, R0.reuse, 0xd8 ;  /* 0x000000d800157836 */ /* 0x040fe20000000000 */
[----:B------:R-:W-:Y:S02]  /*7c60*/  FSEL R214, R19, -INF , !P4 ;  /* 0xff80000013d67808 */ /* 0x000fe40006000000 */
[----:B------:R-:W-:Y:S01]  /*7c70*/  FSEL R166, R17, -INF , !P5 ;  /* 0xff80000011a67808 */ /* 0x000fe20006800000 */
[C---:B------:R-:W-:Y:S01]  /*7c80*/  VIADD R17, R0.reuse, 0x99 ;  /* 0x0000009900117836 */ /* 0x040fe20000000000 */
[----:B------:R-:W-:-:S02]  /*7c90*/  ISETP.GE.AND P4, PT, R0, R203, PT ;  /* 0x000000cb0000720c */ /* 0x000fc40003f86270 */
[----:B------:R-:W-:Y:S02]  /*7ca0*/  FMNMX.FTZ R20, R191, R20, !PT ;  /* 0x00000014bf147209 */ /* 0x000fe40007810000 */
[----:B------:R-:W-:Y:S02]  /*7cb0*/  FSEL R16, R89, -INF , !P3 ;  /* 0xff80000059107808 */ /* 0x000fe40005800000 */
[----:B------:R-:W-:Y:S02]  /*7cc0*/  FSEL R18, R88, -INF , !P4 ;  /* 0xff80000058127808 */ /* 0x000fe40006000000 */
[----:B------:R-:W-:Y:S02]  /*7cd0*/  FMNMX.FTZ R20, R187, R20, !PT ;  /* 0x00000014bb147209 */ /* 0x000fe40007810000 */
[C---:B------:R-:W-:Y:S02]  /*7ce0*/  ISETP.GE.AND P3, PT, R17.reuse, R203, PT ;  /* 0x000000cb1100720c */ /* 0x040fe40003f66270 */
[----:B------:R-:W-:Y:S01]  /*7cf0*/  ISETP.GE.AND P5, PT, R17, R202, PT ;  /* 0x000000ca1100720c */ /* 0x000fe20003fa6270 */
[----:B------:R-:W-:Y:S01]  /*7d00*/  VIADD R17, R0, 0xa0 ;  /* 0x000000a000117836 */ /* 0x000fe20000000000 */
[----:B------:R-:W-:-:S02]  /*7d10*/  FMNMX.FTZ R22, R18, R16, !PT ;  /* 0x0000001012167209 */ /* 0x000fc40007810000 */
[----:B------:R-:W-:Y:S02]  /*7d20*/  FMNMX.FTZ R20, R177, R20, !PT ;  /* 0x00000014b1147209 */ /* 0x000fe40007810000 */
[----:B------:R-:W-:Y:S01]  /*7d30*/  FSEL R164, R12, -INF , !P2 ;  /* 0xff8000000ca47808 */ /* 0x000fe20005000000 */
[C---:B------:R-:W-:Y:S01]  /*7d40*/  VIADD R12, R0.reuse, 0xa1 ;  /* 0x000000a1000c7836 */ /* 0x040fe20000000000 */
[C---:B------:R-:W-:Y:S02]  /*7d50*/  ISETP.GE.AND P2, PT, R17.reuse, R203, PT ;  /* 0x000000cb1100720c */ /* 0x040fe40003f46270 */
[----:B------:R-:W-:Y:S02]  /*7d60*/  ISETP.GE.AND P4, PT, R17, R202, PT ;  /* 0x000000ca1100720c */ /* 0x000fe40003f86270 */
[----:B------:R-:W-:Y:S01]  /*7d70*/  FMNMX.FTZ R19, R209, R22, !PT ;  /* 0x00000016d1137209 */ /* 0x000fe20007810000 */
[----:B------:R-:W-:Y:S01]  /*7d80*/  VIADD R22, R0, 0xd1 ;  /* 0x000000d100167836 */ /* 0x000fe20000000000 */
[----:B------:R-:W-:-:S02]  /*7d90*/  FMNMX.FTZ R17, R171, R20, !PT ;  /* 0x00000014ab117209 */ /* 0x000fc40007810000 */
[----:B------:R-:W-:Y:S02]  /*7da0*/  FSEL R206, R14, -INF , !P6 ;  /* 0xff8000000ece7808 */ /* 0x000fe40007000000 */
[----:B------:R-:W-:Y:S01]  /*7db0*/  FMNMX.FTZ R20, R232, R19, !PT ;  /* 0x00000013e8147209 */ /* 0x000fe20007810000 */
[----:B------:R-:W-:Y:S01]  /*7dc0*/  VIADD R19, R0, 0xe0 ;  /* 0x000000e000137836 */ /* 0x000fe20000000000 */
[----:B------:R-:W-:Y:S01]  /*7dd0*/  FMNMX.FTZ R14, R152, R17, !PT ;  /* 0x00000011980e7209 */ /* 0x000fe20007810000 */
[----:B------:R-:W-:Y:S01]  /*7de0*/  VIADD R17, R0, 0xe1 ;  /* 0x000000e100117836 */ /* 0x000fe20000000000 */
[----:B------:R-:W-:Y:S02]  /*7df0*/  FMNMX.FTZ R20, R207, R20, !PT ;  /* 0x00000014cf147209 */ /* 0x000fe40007810000 */
[----:B------:R-:W-:Y:S02]  /*7e00*/  FMNMX.FTZ R14, R141, R14, !PT ;  /* 0x0000000e8d0e7209 */ /* 0x000fe40007810000 */
[----:B------:R-:W-:-:S02]  /*7e10*/  FMNMX.FTZ R20, R199, R20, !PT ;  /* 0x00000014c7147209 */ /* 0x000fc40007810000 */
[----:B------:R-:W-:Y:S02]  /*7e20*/  FSEL R156, R13, -INF , !P3 ;  /* 0xff8000000d9c7808 */ /* 0x000fe40005800000 */
[----:B------:R-:W-:Y:S02]  /*7e30*/  FMNMX.FTZ R14, R159, R14, !PT ;  /* 0x0000000e9f0e7209 */ /* 0x000fe40007810000 */
[CC--:B------:R-:W-:Y:S02]  /*7e40*/  ISETP.GE.AND P6, PT, R12.reuse, R203.reuse, PT ;  /* 0x000000cb0c00720c */ /* 0x0c0fe40003fc6270 */
[----:B------:R-:W-:Y:S01]  /*7e50*/  ISETP.GE.AND P3, PT, R12, R202, PT ;  /* 0x000000ca0c00720c */ /* 0x000fe20003f66270 */
[----:B------:R-:W-:Y:S01]  /*7e60*/  VIADD R12, R0, 0xa8 ;  /* 0x000000a8000c7836 */ /* 0x000fe20000000000 */
[----:B------:R-:W-:Y:S02]  /*7e70*/  FSEL R140, R8, -INF , !P2 ;  /* 0xff800000088c7808 */ /* 0x000fe40005000000 */
[----:B------:R-:W-:Y:S01]  /*7e80*/  FMNMX.FTZ R8, R197, R20, !PT ;  /* 0x00000014c5087209 */ /* 0x000fe20007810000 */
[C---:B------:R-:W-:Y:S01]  /*7e90*/  VIADD R20, R0.reuse, 0xd9 ;  /* 0x000000d900147836 */ /* 0x040fe20000000000 */
[----:B------:R-:W-:Y:S01]  /*7ea0*/  FMNMX.FTZ R13, R147, R14, !PT ;  /* 0x0000000e930d7209 */ /* 0x000fe20007810000 */
[C---:B------:R-:W-:Y:S01]  /*7eb0*/  VIADD R14, R0.reuse, 0xe9 ;  /* 0x000000e9000e7836 */ /* 0x040fe20000000000 */
[----:B------:R-:W-:Y:S01]  /*7ec0*/  FSEL R190, R15, -INF , !P5 ;  /* 0xff8000000fbe7808 */ /* 0x000fe20006800000 */
[----:B------:R-:W-:Y:S01]  /*7ed0*/  VIADD R15, R0, 0xe8 ;  /* 0x000000e8000f7836 */ /* 0x000fe20000000000 */
[----:B------:R-:W-:-:S02]  /*7ee0*/  ISETP.GE.AND P5, PT, R12, R203, PT ;  /* 0x000000cb0c00720c */ /* 0x000fc40003fa6270 */
[----:B------:R-:W-:Y:S02]  /*7ef0*/  ISETP.GE.AND P2, PT, R12, R202, PT ;  /* 0x000000ca0c00720c */ /* 0x000fe40003f46270 */
[----:B------:R-:W-:Y:S02]  /*7f00*/  FMNMX.FTZ R8, R195, R8, !PT ;  /* 0x00000008c3087209 */ /* 0x000fe40007810000 */
[----:B------:R-:W-:Y:S02]  /*7f10*/  FMNMX.FTZ R12, R174, R13, !PT ;  /* 0x0000000dae0c7209 */ /* 0x000fe40007810000 */
[----:B------:R-:W-:Y:S02]  /*7f20*/  FMNMX.FTZ R8, R193, R8, !PT ;  /* 0x00000008c1087209 */ /* 0x000fe40007810000 */
[----:B------:R-:W-:Y:S02]  /*7f30*/  FMNMX.FTZ R13, R153, R12, !PT ;  /* 0x0000000c990d7209 */ /* 0x000fe40007810000 */
[----:B------:R-:W-:-:S02]  /*7f40*/  FMNMX.FTZ R8, R189, R8, !PT ;  /* 0x00000008bd087209 */ /* 0x000fc40007810000 */
[----:B------:R-:W-:Y:S02]  /*7f50*/  FMNMX.FTZ R12, R198, R13, !PT ;  /* 0x0000000dc60c7209 */ /* 0x000fe40007810000 */
[----:B------:R-:W-:Y:S02]  /*7f60*/  FMNMX.FTZ R8, R185, R8, !PT ;  /* 0x00000008b9087209 */ /* 0x000fe40007810000 */
[----:B------:R-:W-:Y:S02]  /*7f70*/  FMNMX.FTZ R12, R155, R12, !PT ;  /* 0x0000000c9b0c7209 */ /* 0x000fe40007810000 */
[----:B------:R-:W-:Y:S02]  /*7f80*/  FMNMX.FTZ R8, R183, R8, !PT ;  /* 0x00000008b7087209 */ /* 0x000fe40007810000 */
[----:B------:R-:W-:Y:S02]  /*7f90*/  FMNMX.FTZ R12, R169, R12, !PT ;  /* 0x0000000ca90c7209 */ /* 0x000fe40007810000 */
[----:B------:R-:W-:-:S02]  /*7fa0*/  FMNMX.FTZ R8, R175, R8, !PT ;  /* 0x00000008af087209 */ /* 0x000fc40007810000 */
[----:B------:R-:W-:Y:S02]  /*7fb0*/  FMNMX.FTZ R12, R163, R12, !PT ;  /* 0x0000000ca30c7209 */ /* 0x000fe40007810000 */
[----:B------:R-:W-:Y:S02]  /*7fc0*/  FMNMX.FTZ R8, R173, R8, !PT ;  /* 0x00000008ad087209 */ /* 0x000fe40007810000 */
[----:B------:R-:W-:Y:S01]  /*7fd0*/  FMNMX.FTZ R33, R167, R12, !PT ;  /* 0x0000000ca7217209 */ /* 0x000fe20007810000 */
[----:B------:R-:W-:Y:S01]  /*7fe0*/  VIADD R12, R0, 0xf1 ;  /* 0x000000f1000c7836 */ /* 0x000fe20000000000 */
[----:B------:R-:W-:Y:S02]  /*7ff0*/  FMNMX.FTZ R13, R145, R8, !PT ;  /* 0x00000008910d7209 */ /* 0x000fe40007810000 */
[----:B------:R-:W-:Y:S02]  /*8000*/  FMNMX.FTZ R33, R252, R33, !PT ;  /* 0x00000021fc217209 */ /* 0x000fe40007810000 */
[----:B------:R-:W-:Y:S01]  /*8010*/  FMNMX.FTZ R8, R142, R13, !PT ;  /* 0x0000000d8e087209 */ /* 0x000fe20007810000 */
[----:B------:R-:W-:Y:S01]  /*8020*/  VIADD R13, R0, 0xf0 ;  /* 0x000000f0000d7836 */ /* 0x000fe20000000000 */
[----:B------:R-:W-:-:S02]  /*8030*/  FMNMX.FTZ R33, R214, R33, !PT ;  /* 0x00000021d6217209 */ /* 0x000fc40007810000 */
[----:B------:R-:W-:Y:S01]  /*8040*/  FMNMX.FTZ R35, R143, R8, !PT ;  /* 0x000000088f237209 */ /* 0x000fe20007810000 */
[----:B------:R-:W-:Y:S01]  /*8050*/  VIADD R8, R0, 0xf8 ;  /* 0x000000f800087836 */ /* 0x000fe20000000000 */
[----:B------:R-:W-:Y:S02]  /*8060*/  FMNMX.FTZ R33, R206, R33, !PT ;  /* 0x00000021ce217209 */ /* 0x000fe40007810000 */
[----:B------:R-:W-:Y:S02]  /*8070*/  FMNMX.FTZ R35, R160, R35, !PT ;  /* 0x00000023a0237209 */ /* 0x000fe40007810000 */
[----:B------:R-:W-:Y:S01]  /*8080*/  FSEL R186, R10, -INF , !P4 ;  /* 0xff8000000aba7808 */ /* 0x000fe20006000000 */
[----:B------:R-:W-:Y:S01]  /*8090*/  VIADD R10, R0, 0xf9 ;  /* 0x000000f9000a7836 */ /* 0x000fe20000000000 */
[----:B------:R-:W-:Y:S02]  /*80a0*/  FMNMX.FTZ R33, R190, R33, !PT ;  /* 0x00000021be217209 */ /* 0x000fe40007810000 */
[----:B------:R-:W-:-:S02]  /*80b0*/  FSEL R172, R11, -INF , !P3 ;  /* 0xff8000000bac7808 */ /* 0x000fc40005800000 */
[----:B------:R-:W-:Y:S02]  /*80c0*/  FMNMX.FTZ R11, R168, R35, !PT ;  /* 0x00000023a80b7209 */ /* 0x000fe40007810000 */
[----:B------:R-:W-:Y:S02]  /*80d0*/  FMNMX.FTZ R33, R186, R33, !PT ;  /* 0x00000021ba217209 */ /* 0x000fe40007810000 */
[----:B------:R-:W-:Y:S02]  /*80e0*/  ISETP.GE.AND P3, PT, R32, R202, PT ;  /* 0x000000ca2000720c */ /* 0x000fe40003f66270 */
[----:B------:R-:W-:Y:S02]  /*80f0*/  FMNMX.FTZ R0, R162, R11, !PT ;  /* 0x0000000ba2007209 */ /* 0x000fe40007810000 */
[----:B------:R-:W-:Y:S02]  /*8100*/  FSEL R158, R6, -INF , !P2 ;  /* 0xff800000069e7808 */ /* 0x000fe40005000000 */
[----:B------:R-:W-:-:S02]  /*8110*/  FMNMX.FTZ R33, R172, R33, !PT ;  /* 0x00000021ac217209 */ /* 0x000fc40007810000 */
[----:B------:R-:W-:Y:S02]  /*8120*/  FSEL R154, R7, -INF , !P3 ;  /* 0xff800000079a7808 */ /* 0x000fe40005800000 */
[----:B------:R-:W-:Y:S02]  /*8130*/  FMNMX.FTZ R11, R149, R0, !PT ;  /* 0x00000000950b7209 */ /* 0x000fe40007810000 */
[-C--:B------:R-:W-:Y:S02]  /*8140*/  ISETP.GE.AND P2, PT, R31, R202.reuse, PT ;  /* 0x000000ca1f00720c */ /* 0x080fe40003f46270 */
[----:B------:R-:W-:Y:S02]  /*8150*/  FMNMX.FTZ R7, R158, R33, !PT ;  /* 0x000000219e077209 */ /* 0x000fe40007810000 */
[----:B------:R-:W-:Y:S02]  /*8160*/  FMNMX.FTZ R0, R182, R11, !PT ;  /* 0x0000000bb6007209 */ /* 0x000fe40007810000 */
[----:B------:R-:W-:-:S02]  /*8170*/  ISETP.GE.AND P3, PT, R30, R202, PT ;  /* 0x000000ca1e00720c */ /* 0x000fc40003f66270 */
[----:B------:R-:W-:Y:S02]  /*8180*/  FSEL R146, R138, -INF , !P2 ;  /* 0xff8000008a927808 */ /* 0x000fe40005000000 */
[----:B------:R-:W-:Y:S02]  /*8190*/  FMNMX.FTZ R7, R154, R7, !PT ;  /* 0x000000079a077209 */ /* 0x000fe40007810000 */
[----:B------:R-:W-:Y:S02]  /*81a0*/  FMNMX.FTZ R11, R151, R0, !PT ;  /* 0x00000000970b7209 */ /* 0x000fe40007810000 */
[----:B------:R-:W-:Y:S02]  /*81b0*/  ISETP.GE.AND P2, PT, R29, R202, PT ;  /* 0x000000ca1d00720c */ /* 0x000fe40003f46270 */
[----:B------:R-:W-:Y:S02]  /*81c0*/  FSEL R60, R139, -INF , !P3 ;  /* 0xff8000008b3c7808 */ /* 0x000fe40005800000 */
[----:B------:R-:W-:-:S02]  /*81d0*/  FMNMX.FTZ R7, R146, R7, !PT ;  /* 0x0000000792077209 */ /* 0x000fc40007810000 */
[----:B------:R-:W-:Y:S02]  /*81e0*/  FMNMX.FTZ R6, R196, R11, !PT ;  /* 0x0000000bc4067209 */ /* 0x000fe40007810000 */
[----:B------:R-:W-:Y:S02]  /*81f0*/  ISETP.GE.AND P3, PT, R28, R202, PT ;  /* 0x000000ca1c00720c */ /* 0x000fe40003f66270 */
[----:B------:R-:W-:Y:S02]  /*8200*/  FSEL R61, R134, -INF , !P2 ;  /* 0xff800000863d7808 */ /* 0x000fe40005000000 */
        /* <DEDUP_REMOVED lines=22> */
[-C--:B------:R-:W-:Y:S02]  /*8370*/  ISETP.GE.AND P3, PT, R22, R202.reuse, PT ;  /* 0x000000ca1600720c */ /* 0x080fe40003f66270 */
        /* <DEDUP_REMOVED lines=42> */
[----:B------:R-:W-:Y:S02]  /*8620*/  FSEL R150, R9, -INF , !P6 ;  /* 0xff80000009967808 */ /* 0x000fe40007000000 */
[----:B------:R-:W-:Y:S02]  /*8630*/  FMNMX.FTZ R7, R140, R7, !PT ;  /* 0x000000078c077209 */ /* 0x000fe40007810000 */
[----:B------:R-:W-:Y:S02]  /*8640*/  FSEL R78, R95, -INF , !P3 ;  /* 0xff8000005f4e7808 */ /* 0x000fe40005800000 */
[----:B------:R-:W-:-:S02]  /*8650*/  FMNMX.FTZ R9, R77, R0, !PT ;  /* 0x000000004d097209 */ /* 0x000fc40007810000 */
[----:B------:R-:W-:Y:S02]  /*8660*/  ISETP.GE.AND P2, PT, R32, R203, PT ;  /* 0x000000cb2000720c */ /* 0x000fe40003f46270 */
[----:B------:R-:W-:Y:S02]  /*8670*/  FSEL R148, R4, -INF , !P5 ;  /* 0xff80000004947808 */ /* 0x000fe40006800000 */
[----:B------:R-:W-:Y:S02]  /*8680*/  FMNMX.FTZ R7, R150, R7, !PT ;  /* 0x0000000796077209 */ /* 0x000fe40007810000 */
[----:B------:R-:W-:Y:S02]  /*8690*/  FMNMX.FTZ R0, R78, R9, !PT ;  /* 0x000000094e007209 */ /* 0x000fe40007810000 */
[----:B------:R-:W-:Y:S02]  /*86a0*/  ISETP.GE.AND P3, PT, R31, R203, PT ;  /* 0x000000cb1f00720c */ /* 0x000fe40003f66270 */
[----:B------:R-:W-:-:S02]  /*86b0*/  FSEL R144, R5, -INF , !P2 ;  /* 0xff80000005907808 */ /* 0x000fc40005000000 */
[----:B------:R-:W-:Y:S01]  /*86c0*/  FMNMX.FTZ R7, R148, R7, !PT ;  /* 0x0000000794077209 */ /* 0x000fe20007810000 */
[----:B------:R-:W1:Y:S01]  /*86d0*/  SHFL.BFLY PT, R5, R0, 0x2, 0x1f ;  /* 0x0c401f0000057f89 */ /* 0x000e6200000e0000 */
[----:B------:R-:W-:Y:S02]  /*86e0*/  ISETP.GE.AND P2, PT, R30, R203, PT ;  /* 0x000000cb1e00720c */ /* 0x000fe40003f46270 */
[----:B------:R-:W-:Y:S02]  /*86f0*/  FSEL R79, R136, -INF , !P3 ;  /* 0xff800000884f7808 */ /* 0x000fe40005800000 */
[----:B------:R-:W-:Y:S02]  /*8700*/  FMNMX.FTZ R4, R144, R7, !PT ;  /* 0x0000000790047209 */ /* 0x000fe40007810000 */
[----:B------:R-:W-:Y:S02]  /*8710*/  ISETP.GE.AND P3, PT, R29, R203, PT ;  /* 0x000000cb1d00720c */ /* 0x000fe40003f66270 */
[----:B------:R-:W-:-:S02]  /*8720*/  FSEL R80, R137, -INF , !P2 ;  /* 0xff80000089507808 */ /* 0x000fc40005000000 */
[----:B------:R-:W-:Y:S02]  /*8730*/  FMNMX.FTZ R7, R79, R4, !PT ;  /* 0x000000044f077209 */ /* 0x000fe40007810000 */
        /* <DEDUP_REMOVED lines=12> */
[----:B-1----:R-:W-:Y:S02]  /*8800*/  FMNMX.FTZ R0, R0, R5, !PT ;  /* 0x0000000500007209 */ /* 0x002fe40007810000 */
[----:B------:R-:W-:Y:S02]  /*8810*/  ISETP.GE.AND P2, PT, R24, R203, PT ;  /* 0x000000cb1800720c */ /* 0x000fe40003f46270 */
[----:B------:R-:W-:Y:S01]  /*8820*/  FSEL R85, R124, -INF , !P3 ;  /* 0xff8000007c557808 */ /* 0x000fe20005800000 */
[----:B------:R-:W1:Y:S01]  /*8830*/  SHFL.BFLY PT, R5, R0, 0x1, 0x1f ;  /* 0x0c201f0000057f89 */ /* 0x000e6200000e0000 */
[----:B------:R-:W-:Y:S02]  /*8840*/  FMNMX.FTZ R4, R84, R7, !PT ;  /* 0x0000000754047209 */ /* 0x000fe40007810000 */
[----:B------:R-:W-:-:S02]  /*8850*/  ISETP.GE.AND P3, PT, R23, R203, PT ;  /* 0x000000cb1700720c */ /* 0x000fc40003f66270 */
[----:B------:R-:W-:Y:S02]  /*8860*/  FSEL R86, R125, -INF , !P2 ;  /* 0xff8000007d567808 */ /* 0x000fe40005000000 */
[----:B------:R-:W-:Y:S02]  /*8870*/  FMNMX.FTZ R7, R85, R4, !PT ;  /* 0x0000000455077209 */ /* 0x000fe40007810000 */
[----:B------:R-:W-:Y:S02]  /*8880*/  ISETP.GE.AND P2, PT, R22, R203, PT ;  /* 0x000000cb1600720c */ /* 0x000fe40003f46270 */
[----:B------:R-:W-:Y:S02]  /*8890*/  FSEL R87, R120, -INF , !P3 ;  /* 0xff80000078577808 */ /* 0x000fe40005800000 */
        /* <DEDUP_REMOVED lines=13> */
[----:B-1----:R-:W-:-:S02]  /*8970*/  FMNMX.FTZ R0, R0, R5, !PT ;  /* 0x0000000500007209 */ /* 0x002fc40007810000 */
[-C--:B------:R-:W-:Y:S02]  /*8980*/  ISETP.GE.AND P2, PT, R15, R203.reuse, PT ;  /* 0x000000cb0f00720c */ /* 0x080fe40003f46270 */
[----:B------:R-:W-:Y:S01]  /*8990*/  FSEL R94, R113, -INF , !P4 ;  /* 0xff800000715e7808 */ /* 0x000fe20006000000 */
[----:B------:R-:W-:Y:S01]  /*89a0*/  FMUL.FTZ R97, R0, UR6 ;  /* 0x0000000600617c20 */ /* 0x000fe20008410000 */
[----:B------:R-:W-:Y:S02]  /*89b0*/  FMNMX.FTZ R5, R91, R4, !PT ;  /* 0x000000045b057209 */ /* 0x000fe40007810000 */
[----:B------:R-:W-:Y:S02]  /*89c0*/  ISETP.GE.AND P3, PT, R14, R203, PT ;  /* 0x000000cb0e00720c */ /* 0x000fe40003f66270 */
[----:B------:R-:W-:Y:S02]  /*89d0*/  FSEL R95, R108, -INF , !P2 ;  /* 0xff8000006c5f7808 */ /* 0x000fe40005000000 */
[----:B------:R-:W-:-:S02]  /*89e0*/  FMNMX.FTZ R4, R94, R5, !PT ;  /* 0x000000055e047209 */ /* 0x000fc40007810000 */
[-C--:B------:R-:W-:Y:S02]  /*89f0*/  ISETP.GE.AND P4, PT, R13, R203.reuse, PT ;  /* 0x000000cb0d00720c */ /* 0x080fe40003f86270 */
[----:B------:R-:W-:Y:S02]  /*8a00*/  FSEL R96, R109, -INF , !P3 ;  /* 0xff8000006d607808 */ /* 0x000fe40005800000 */
[----:B------:R-:W-:Y:S02]  /*8a10*/  FMNMX.FTZ R5, R95, R4, !PT ;  /* 0x000000045f057209 */ /* 0x000fe40007810000 */
[----:B------:R-:W-:Y:S02]  /*8a20*/  FSETP.NEU.FTZ.AND P2, PT, R0, -INF , PT ;  /* 0xff8000000000780b */ /* 0x000fe40003f5d000 */
[----:B------:R-:W-:Y:S02]  /*8a30*/  ISETP.GE.AND P3, PT, R12, R203, PT ;  /* 0x000000cb0c00720c */ /* 0x000fe40003f66270 */
[----:B------:R-:W-:-:S02]  /*8a40*/  FSEL R98, R104, -INF , !P4 ;  /* 0xff80000068627808 */ /* 0x000fc40006000000 */
[----:B------:R-:W-:Y:S02]  /*8a50*/  FMNMX.FTZ R5, R96, R5, !PT ;  /* 0x0000000560057209 */ /* 0x000fe40007810000 */
[----:B------:R-:W-:Y:S02]  /*8a60*/  FSEL R97, R97, RZ, P2 ;  /* 0x000000ff61617208 */ /* 0x000fe40001000000 */
[----:B------:R-:W-:Y:S02]  /*8a70*/  ISETP.GE.AND P2, PT, R8, R203, PT ;  /* 0x000000cb0800720c */ /* 0x000fe40003f46270 */
[----:B------:R-:W-:Y:S01]  /*8a80*/  FSEL R99, R105, -INF , !P3 ;  /* 0xff80000069637808 */ /* 0x000fe20005800000 */
[--C-:B------:R-:W-:Y:S01]  /*8a90*/  FFMA.FTZ R6, R100, UR6, -R97.reuse ;  /* 0x0000000664067c23 */ /* 0x100fe20008010861 */
[----:B------:R-:W-:Y:S01]  /*8aa0*/  FMNMX.FTZ R4, R98, R5, !PT ;  /* 0x0000000562047209 */ /* 0x000fe20007810000 */
[--C-:B------:R-:W-:Y:S01]  /*8ab0*/  FFMA.FTZ R109, R236, UR6, -R97.reuse ;  /* 0x00000006ec6d7c23 */ /* 0x100fe20008010861 */
[----:B------:R-:W-:Y:S01]  /*8ac0*/  ISETP.GE.AND P3, PT, R10, R203, PT ;  /* 0x000000cb0a00720c */ /* 0x000fe20003f66270 */
[--C-:B------:R-:W-:Y:S01]  /*8ad0*/  FFMA.FTZ R114, R2, UR6, -R97.reuse ;  /* 0x0000000602727c23 */ /* 0x100fe20008010861 */
[----:B------:R-:W-:Y:S01]  /*8ae0*/  FSEL R100, R92, -INF , !P2 ;  /* 0xff8000005c647808 */ /* 0x000fe20005000000 */
[--C-:B------:R-:W-:Y:S01]  /*8af0*/  FFMA.FTZ R112, R234, UR6, -R97.reuse ;  /* 0x00000006ea707c23 */ /* 0x100fe20008010861 */
[----:B------:R-:W-:Y:S01]  /*8b00*/  FMNMX.FTZ R5, R99, R4, !PT ;  /* 0x0000000463057209 */ /* 0x000fe20007810000 */
[----:B------:R-:W-:Y:S01]  /*8b10*/  MUFU.EX2 R92, R6 ;  /* 0x00000006005c7308 */ /* 0x000fe20000000800 */
[----:B------:R-:W-:Y:S01]  /*8b20*/  FSEL R116, R93, -INF , !P3 ;  /* 0xff8000005d747808 */ /* 0x000fe20005800000 */
[--C-:B------:R-:W-:Y:S01]  /*8b30*/  FFMA.FTZ R106, R233, UR6, -R97.reuse ;  /* 0x00000006e96a7c23 */ /* 0x100fe20008010861 */
[----:B------:R-:W-:Y:S01]  /*8b40*/  FMNMX.FTZ R5, R100, R5, !PT ;  /* 0x0000000564057209 */ /* 0x000fe20007810000 */
[--C-:B------:R-:W-:Y:S01]  /*8b50*/  FFMA.FTZ R113, R40, UR6, -R97.reuse ;  /* 0x0000000628717c23 */ /* 0x100fe20008010861 */
[----:B------:R-:W-:Y:S01]  /*8b60*/  LEA R236, R3, UR4, 0x1 ;  /* 0x0000000403ec7c11 */ /* 0x000fe2000f8e08ff */
[--C-:B------:R-:W-:Y:S01]  /*8b70*/  FFMA.FTZ R111, R102, UR6, -R97.reuse ;  /* 0x00000006666f7c23 */ /* 0x100fe20008010861 */
[----:B------:R-:W-:Y:S01]  /*8b80*/  FMNMX.FTZ R5, R116, R5, !PT ;  /* 0x0000000574057209 */ /* 0x000fe20007810000 */
[----:B------:R-:W-:Y:S01]  /*8b90*/  FFMA.FTZ R104, R50, UR6, -R97 ;  /* 0x0000000632687c23 */ /* 0x000fe20008010861 */
[----:B------:R-:W-:Y:S01]  /*8ba0*/  MUFU.EX2 R114, R114 ;  /* 0x0000007200727308 */ /* 0x000fe20000000800 */
[--C-:B------:R-:W-:Y:S01]  /*8bb0*/  IMAD R234, R243, 0x2, R236.reuse ;  /* 0x00000002f3ea7824 */ /* 0x100fe200078e02ec */
[----:B------:R-:W-:Y:S01]  /*8bc0*/  LDSM.16.MT88.4 R12, [R236+0xa000] ;  /* 0x00a00000ec0c783b */ /* 0x000fe20000004200 */
[----:B------:R-:W-:-:S02]  /*8bd0*/  IMAD R233, R241, 0x2, R236 ;  /* 0x00000002f1e97824 */ /* 0x000fc400078e02ec */
[--C-:B------:R-:W-:Y:S01]  /*8be0*/  FFMA.FTZ R110, R101, UR6, -R97.reuse ;  /* 0x00000006656e7c23 */ /* 0x100fe20008010861 */
[--C-:B------:R-:W-:Y:S01]  /*8bf0*/  FFMA.FTZ R107, R103, UR6, -R97.reuse ;  /* 0x00000006676b7c23 */ /* 0x100fe20008010861 */
[----:B------:R-:W1:Y:S01]  /*8c00*/  SHFL.BFLY PT, R4, R5, 0x2, 0x1f ;  /* 0x0c401f0005047f89 */ /* 0x000e6200000e0000 */
[--C-:B------:R-:W-:Y:S01]  /*8c10*/  FFMA.FTZ R102, R57, UR6, -R97.reuse ;  /* 0x0000000639667c23 */ /* 0x100fe20008010861 */
[----:B------:R-:W2:Y:S01]  /*8c20*/  MUFU.EX2 R113, R113 ;  /* 0x0000007100717308 */ /* 0x000ea20000000800 */
[--C-:B------:R-:W-:Y:S01]  /*8c30*/  FFMA.FTZ R93, R59, UR6, -R97.reuse ;  /* 0x000000063b5d7c23 */ /* 0x100fe20008010861 */
[----:B------:R-:W-:Y:S01]  /*8c40*/  LDSM.16.MT88.4 R36, [R233+0xa000] ;  /* 0x00a00000e924783b */ /* 0x000fe20000004200 */
[--C-:B------:R-:W-:Y:S01]  /*8c50*/  FFMA.FTZ R119, R58, UR6, -R97.reuse ;  /* 0x000000063a777c23 */ /* 0x100fe20008010861 */
[--C-:B------:R-:W-:Y:S01]  /*8c60*/  FFMA.FTZ R3, R56, UR6, -R97.reuse ;  /* 0x0000000638037c23 */ /* 0x100fe20008010861 */
[--C-:B------:R-:W-:Y:S01]  /*8c70*/  FFMA.FTZ R118, R54, UR6, -R97.reuse ;  /* 0x0000000636767c23 */ /* 0x100fe20008010861 */
[----:B------:R-:W-:Y:S01]  /*8c80*/  LDSM.16.MT88.4 R20, [R234+0xa800] ;  /* 0x00a80000ea14783b */ /* 0x000fe20000004200 */
[--C-:B------:R-:W-:Y:S01]  /*8c90*/  FFMA.FTZ R117, R52, UR6, -R97.reuse ;  /* 0x0000000634757c23 */ /* 0x100fe20008010861 */
[----:B------:R-:W3:Y:S01]  /*8ca0*/  MUFU.EX2 R111, R111 ;  /* 0x0000006f006f7308 */ /* 0x000ee20000000800 */
[--C-:B------:R-:W-:Y:S01]  /*8cb0*/  FFMA.FTZ R108, R213, UR6, -R97.reuse ;  /* 0x00000006d56c7c23 */ /* 0x100fe20008010861 */
[----:B------:R-:W-:Y:S01]  /*8cc0*/  LDSM.16.MT88.4 R24, [R236+0xa800] ;  /* 0x00a80000ec18783b */ /* 0x000fe20000004200 */
[--C-:B------:R-:W-:Y:S01]  /*8cd0*/  FFMA.FTZ R105, R215, UR6, -R97.reuse ;  /* 0x00000006d7697c23 */ /* 0x100fe20008010861 */
[--C-:B------:R-:W-:Y:S01]  /*8ce0*/  FFMA.FTZ R103, R249, UR6, -R97.reuse ;  /* 0x00000006f9677c23 */ /* 0x100fe20008010861 */
[--C-:B------:R-:W-:Y:S01]  /*8cf0*/  FFMA.FTZ R101, R251, UR6, -R97.reuse ;  /* 0x00000006fb657c23 */ /* 0x100fe20008010861 */
[----:B------:R-:W-:Y:S01]  /*8d00*/  LDSM.16.MT88.4 R44, [R233+0xa800] ;  /* 0x00a80000e92c783b */ /* 0x000fe20000004200 */
[--C-:B------:R-:W-:Y:S01]  /*8d10*/  FFMA.FTZ R120, R211, UR6, -R97.reuse ;  /* 0x00000006d3787c23 */ /* 0x100fe20008010861 */
[----:B------:R-:W-:Y:S01]  /*8d20*/  MUFU.EX2 R112, R112 ;  /* 0x0000007000707308 */ /* 0x000fe20000000800 */
[----:B--2---:R-:W-:Y:S01]  /*8d30*/  F2FP.F16.F32.PACK_AB R29, R113, R92 ;  /* 0x0000005c711d723e */ /* 0x004fe200000000ff */
[--C-:B------:R-:W-:Y:S01]  /*8d40*/  FFMA.FTZ R134, R191, UR6, -R97.reuse ;  /* 0x00000006bf867c23 */ /* 0x100fe20008010861 */
[--C-:B------:R-:W-:Y:S01]  /*8d50*/  FFMA.FTZ R133, R187, UR6, -R97.reuse ;  /* 0x00000006bb857c23 */ /* 0x100fe20008010861 */
[--C-:B------:R-:W-:Y:S01]  /*8d60*/  FFMA.FTZ R136, R177, UR6, -R97.reuse ;  /* 0x00000006b1887c23 */ /* 0x100fe20008010861 */
[--C-:B------:R-:W-:Y:S01]  /*8d70*/  FFMA.FTZ R139, R171, UR6, -R97.reuse ;  /* 0x00000006ab8b7c23 */ /* 0x100fe20008010861 */
[----:B-1----:R-:W-:Y:S01]  /*8d80*/  FMNMX.FTZ R4, R5, R4, !PT ;  /* 0x0000000405047209 */ /* 0x002fe20007810000 */
[--C-:B------:R-:W-:Y:S01]  /*8d90*/  FFMA.FTZ R152, R152, UR6, -R97.reuse ;  /* 0x0000000698987c23 */ /* 0x100fe20008010861 */
[----:B------:R-:W1:Y:S01]  /*8da0*/  MUFU.EX2 R109, R109 ;  /* 0x0000006d006d7308 */ /* 0x000e620000000800 */
[----:B---3--:R-:W-:Y:S01]  /*8db0*/  F2FP.F16.F32.PACK_AB R31, R111, R114 ;  /* 0x000000726f1f723e */ /* 0x008fe200000000ff */
[--C-:B------:R-:W-:Y:S01]  /*8dc0*/  FFMA.FTZ R141, R141, UR6, -R97.reuse ;  /* 0x000000068d8d7c23 */ /* 0x100fe20008010861 */
[----:B------:R-:W2:Y:S01]  /*8dd0*/  SHFL.BFLY PT, R5, R4, 0x1, 0x1f ;  /* 0x0c201f0004057f89 */ /* 0x000ea200000e0000 */
[--C-:B------:R-:W-:Y:S01]  /*8de0*/  FFMA.FTZ R147, R147, UR6, -R97.reuse ;  /* 0x0000000693937c23 */ /* 0x100fe20008010861 */
[--C-:B------:R-:W-:Y:S01]  /*8df0*/  FFMA.FTZ R174, R174, UR6, -R97.reuse ;  /* 0x00000006aeae7c23 */ /* 0x100fe20008010861 */
[--C-:B------:R-:W-:Y:S01]  /*8e00*/  FFMA.FTZ R153, R153, UR6, -R97.reuse ;  /* 0x0000000699997c23 */ /* 0x100fe20008010861 */
[--C-:B------:R-:W-:Y:S01]  /*8e10*/  FFMA.FTZ R198, R198, UR6, -R97.reuse ;  /* 0x00000006c6c67c23 */ /* 0x100fe20008010861 */
[----:B------:R-:W-:Y:S01]  /*8e20*/  MUFU.EX2 R110, R110 ;  /* 0x0000006e006e7308 */ /* 0x000fe20000000800 */
[--C-:B------:R-:W-:Y:S01]  /*8e30*/  FFMA.FTZ R155, R155, UR6, -R97.reuse ;  /* 0x000000069b9b7c23 */ /* 0x100fe20008010861 */
[--C-:B------:R-:W-:Y:S01]  /*8e40*/  FFMA.FTZ R163, R163, UR6, -R97.reuse ;  /* 0x00000006a3a37c23 */ /* 0x100fe20008010861 */
[--C-:B------:R-:W-:Y:S01]  /*8e50*/  FFMA.FTZ R167, R167, UR6, -R97.reuse ;  /* 0x00000006a7a77c23 */ /* 0x100fe20008010861 */
[--C-:B------:R-:W-:Y:S01]  /*8e60*/  FFMA.FTZ R171, R252, UR6, -R97.reuse ;  /* 0x00000006fcab7c23 */ /* 0x100fe20008010861 */
[--C-:B------:R-:W-:Y:S01]  /*8e70*/  FFMA.FTZ R214, R214, UR6, -R97.reuse ;  /* 0x00000006d6d67c23 */ /* 0x100fe20008010861 */
[--C-:B------:R-:W-:Y:S01]  /*8e80*/  FFMA.FTZ R172, R172, UR6, -R97.reuse ;  /* 0x00000006acac7c23 */ /* 0x100fe20008010861 */
[----:B------:R-:W-:Y:S01]  /*8e90*/  FFMA.FTZ R146, R146, UR6, -R97 ;  /* 0x0000000692927c23 */ /* 0x000fe20008010861 */
[----:B------:R-:W3:Y:S01]  /*8ea0*/  MUFU.EX2 R107, R107 ;  /* 0x0000006b006b7308 */ /* 0x000ee20000000800 */
[----:B-1----:R-:W-:Y:S01]  /*8eb0*/  F2FP.F16.F32.PACK_AB R53, R109, R112 ;  /* 0x000000706d35723e */ /* 0x002fe200000000ff */
[----:B------:R-:W-:Y:S01]  /*8ec0*/  FADD.FTZ R113, R92, R113 ;  /* 0x000000715c717221 */ /* 0x000fe20000010000 */
[--C-:B------:R-:W-:Y:S01]  /*8ed0*/  FFMA.FTZ R67, R67, UR6, -R97.reuse ;  /* 0x0000000643437c23 */ /* 0x100fe20008010861 */
[--C-:B------:R-:W-:Y:S01]  /*8ee0*/  FFMA.FTZ R68, R68, UR6, -R97.reuse ;  /* 0x0000000644447c23 */ /* 0x100fe20008010861 */
[----:B------:R-:W-:Y:S01]  /*8ef0*/  FFMA.FTZ R69, R69, UR6, -R97 ;  /* 0x0000000645457c23 */ /* 0x000fe20008010861 */
[----:B------:R-:W-:Y:S01]  /*8f00*/  FADD.FTZ R114, R114, R113 ;  /* 0x0000007172727221 */ /* 0x000fe20000010000 */
[--C-:B------:R-:W-:Y:S01]  /*8f10*/  FFMA.FTZ R70, R70, UR6, -R97.reuse ;  /* 0x0000000646467c23 */ /* 0x100fe20008010861 */
[----:B------:R-:W-:Y:S01]  /*8f20*/  MUFU.EX2 R108, R108 ;  /* 0x0000006c006c7308 */ /* 0x000fe20000000800 */
[--C-:B------:R-:W-:Y:S01]  /*8f30*/  FFMA.FTZ R252, R78, UR6, -R97.reuse ;  /* 0x000000064efc7c23 */ /* 0x100fe20008010861 */
[----:B------:R-:W-:Y:S01]  /*8f40*/  FADD.FTZ R111, R111, R114 ;  /* 0x000000726f6f7221 */ /* 0x000fe20000010000 */
[----:B--2---:R-:W-:Y:S01]  /*8f50*/  FMNMX.FTZ R2, R4, R5, !PT ;  /* 0x0000000504027209 */ /* 0x004fe20007810000 */
[----:B------:R-:W-:Y:S01]  /*8f60*/  FFMA.FTZ R76, R76, UR6, -R97 ;  /* 0x000000064c4c7c23 */ /* 0x000fe20008010861 */
[----:B------:R-:W1:Y:S01]  /*8f70*/  LDSM.16.MT88.4 R4, [R234+0xa000] ;  /* 0x00a00000ea04783b */ /* 0x000e620000004200 */
[----:B------:R-:W-:Y:S01]  /*8f80*/  FADD.FTZ R112, R112, R111 ;  /* 0x0000006f70707221 */ /* 0x000fe20000010000 */
[C---:B------:R-:W-:Y:S01]  /*8f90*/  FSETP.NEU.FTZ.AND P2, PT, R2.reuse, -INF , PT ;  /* 0xff8000000200780b */ /* 0x040fe20003f5d000 */
[----:B------:R-:W-:Y:S01]  /*8fa0*/  FMUL.FTZ R115, R2, UR6 ;  /* 0x0000000602737c20 */ /* 0x000fe20008410000 */
[----:B---3--:R-:W-:Y:S01]  /*8fb0*/  F2FP.F16.F32.PACK_AB R55, R107, R110 ;  /* 0x0000006e6b37723e */ /* 0x008fe200000000ff */
[----:B------:R-:W-:Y:S01]  /*8fc0*/  MUFU.EX2 R105, R105 ;  /* 0x0000006900697308 */ /* 0x000fe20000000800 */
[----:B------:R-:W-:-:S02]  /*8fd0*/  FADD.FTZ R109, R109, R112 ;  /* 0x000000706d6d7221 */ /* 0x000fc40000010000 */
[----:B------:R-:W-:Y:S02]  /*8fe0*/  FSEL R115, R115, RZ, P2 ;  /* 0x000000ff73737208 */ /* 0x000fe40001000000 */
[----:B------:R-:W-:-:S03]  /*8ff0*/  FADD.FTZ R110, R110, R109 ;  /* 0x0000006d6e6e7221 */ /* 0x000fc60000010000 */
[----:B------:R-:W-:Y:S01]  /*9000*/  FFMA.FTZ R125, R232, UR6, -R115 ;  /* 0x00000006e87d7c23 */ /* 0x000fe20008010873 */
[----:B------:R-:W-:Y:S02]  /*9010*/  IMAD R232, R243, 0x2, R233 ;  /* 0x00000002f3e87824 */ /* 0x000fe400078e02e9 */
[--C-:B------:R-:W-:Y:S01]  /*9020*/  FFMA.FTZ R128, R18, UR6, -R115.reuse ;  /* 0x0000000612807c23 */ /* 0x100fe20008010873 */
[--C-:B------:R-:W-:Y:S01]  /*9030*/  FFMA.FTZ R127, R16, UR6, -R115.reuse ;  /* 0x00000006107f7c23 */ /* 0x100fe20008010873 */
[--C-:B------:R-:W-:Y:S01]  /*9040*/  FFMA.FTZ R126, R209, UR6, -R115.reuse ;  /* 0x00000006d17e7c23 */ /* 0x100fe20008010873 */
[--C-:B------:R-:W-:Y:S01]  /*9050*/  FFMA.FTZ R124, R207, UR6, -R115.reuse ;  /* 0x00000006cf7c7c23 */ /* 0x100fe20008010873 */
[----:B------:R-:W2:Y:S01]  /*9060*/  LDSM.16.MT88.4 R48, [R232+0xa000] ;  /* 0x00a00000e830783b */ /* 0x000ea20000004200 */
[----:B------:R-:W-:Y:S01]  /*9070*/  MUFU.EX2 R125, R125 ;  /* 0x0000007d007d7308 */ /* 0x000fe20000000800 */
[--C-:B------:R-:W-:Y:S01]  /*9080*/  FFMA.FTZ R123, R199, UR6, -R115.reuse ;  /* 0x00000006c77b7c23 */ /* 0x100fe20008010873 */
[--C-:B------:R-:W-:Y:S01]  /*9090*/  FFMA.FTZ R122, R197, UR6, -R115.reuse ;  /* 0x00000006c57a7c23 */ /* 0x100fe20008010873 */
[--C-:B------:R-:W-:Y:S01]  /*90a0*/  FFMA.FTZ R121, R195, UR6, -R115.reuse ;  /* 0x00000006c3797c23 */ /* 0x100fe20008010873 */
[----:B------:R-:W3:Y:S01]  /*90b0*/  LDSM.16.MT88.4 R56, [R232+0xa800] ;  /* 0x00a80000e838783b */ /* 0x000ee20000004200 */
        /* <DEDUP_REMOVED lines=10> */
[--C-:B------:R-:W-:Y:S01]  /*9160*/  FFMA.FTZ R160, R160, UR6, -R115.reuse ;  /* 0x00000006a0a07c23 */ /* 0x100fe20008010873 */
[----:B------:R-:W4:Y:S01]  /*9170*/  MUFU.EX2 R127, R127 ;  /* 0x0000007f007f7308 */ /* 0x000f220000000800 */
[--C-:B------:R-:W-:Y:S01]  /*9180*/  FFMA.FTZ R145, R168, UR6, -R115.reuse ;  /* 0x00000006a8917c23 */ /* 0x100fe20008010873 */
[--C-:B------:R-:W-:Y:S01]  /*9190*/  FFMA.FTZ R162, R162, UR6, -R115.reuse ;  /* 0x00000006a2a27c23 */ /* 0x100fe20008010873 */
[--C-:B------:R-:W-:Y:S01]  /*91a0*/  FFMA.FTZ R149, R149, UR6, -R115.reuse ;  /* 0x0000000695957c23 */ /* 0x100fe20008010873 */
[--C-:B------:R-:W-:Y:S01]  /*91b0*/  FFMA.FTZ R182, R182, UR6, -R115.reuse ;  /* 0x00000006b6b67c23 */ /* 0x100fe20008010873 */
[--C-:B------:R-:W-:Y:S01]  /*91c0*/  FFMA.FTZ R151, R151, UR6, -R115.reuse ;  /* 0x0000000697977c23 */ /* 0x100fe20008010873 */
[----:B------:R-:W-:Y:S01]  /*91d0*/  FFMA.FTZ R196, R196, UR6, -R115 ;  /* 0x00000006c4c47c23 */ /* 0x000fe20008010873 */
[----:B------:R-:W-:Y:S01]  /*91e0*/  FFMA.FTZ R168, R159, UR6, -R97 ;  /* 0x000000069fa87c23 */ /* 0x000fe20008010861 */
[----:B------:R-:W5:Y:S01]  /*91f0*/  MUFU.EX2 R126, R126 ;  /* 0x0000007e007e7308 */ /* 0x000f620000000800 */
[--C-:B------:R-:W-:Y:S01]  /*9200*/  FFMA.FTZ R157, R157, UR6, -R115.reuse ;  /* 0x000000069d9d7c23 */ /* 0x100fe20008010873 */
[--C-:B------:R-:W-:Y:S01]  /*9210*/  FFMA.FTZ R208, R208, UR6, -R115.reuse ;  /* 0x00000006d0d07c23 */ /* 0x100fe20008010873 */
[--C-:B------:R-:W-:Y:S01]  /*9220*/  FFMA.FTZ R159, R248, UR6, -R115.reuse ;  /* 0x00000006f89f7c23 */ /* 0x100fe20008010873 */
[----:B------:R-:W-:Y:S01]  /*9230*/  FFMA.FTZ R210, R210, UR6, -R115 ;  /* 0x00000006d2d27c23 */ /* 0x000fe20008010873 */
[----:B------:R-:W-:Y:S01]  /*9240*/  FFMA.FTZ R248, R169, UR6, -R97 ;  /* 0x00000006a9f87c23 */ /* 0x000fe20008010861 */
[--C-:B------:R-:W-:Y:S01]  /*9250*/  FFMA.FTZ R165, R165, UR6, -R115.reuse ;  /* 0x00000006a5a57c23 */ /* 0x100fe20008010873 */
[--C-:B------:R-:W-:Y:S01]  /*9260*/  FFMA.FTZ R161, R161, UR6, -R115.reuse ;  /* 0x00000006a1a17c23 */ /* 0x100fe20008010873 */
[----:B------:R-:W-:Y:S01]  /*9270*/  MUFU.EX2 R124, R124 ;  /* 0x0000007c007c7308 */ /* 0x000fe20000000800 */
[----:B----4-:R-:W-:Y:S01]  /*9280*/  F2FP.F16.F32.PACK_AB R28, R127, R128 ;  /* 0x000000807f1c723e */ /* 0x010fe200000000ff */
[--C-:B------:R-:W-:Y:S01]  /*9290*/  FFMA.FTZ R169, R250, UR6, -R115.reuse ;  /* 0x00000006faa97c23 */ /* 0x100fe20008010873 */
[--C-:B------:R-:W-:Y:S01]  /*92a0*/  FFMA.FTZ R212, R212, UR6, -R115.reuse ;  /* 0x00000006d4d47c23 */ /* 0x100fe20008010873 */
[--C-:B------:R-:W-:Y:S01]  /*92b0*/  FFMA.FTZ R175, R194, UR6, -R115.reuse ;  /* 0x00000006c2af7c23 */ /* 0x100fe20008010873 */
[--C-:B------:R-:W-:Y:S01]  /*92c0*/  FFMA.FTZ R192, R192, UR6, -R115.reuse ;  /* 0x00000006c0c07c23 */ /* 0x100fe20008010873 */
[--C-:B------:R-:W-:Y:S01]  /*92d0*/  FFMA.FTZ R177, R188, UR6, -R115.reuse ;  /* 0x00000006bcb17c23 */ /* 0x100fe20008010873 */
[----:B------:R-:W-:Y:S01]  /*92e0*/  FFMA.FTZ R184, R184, UR6, -R115 ;  /* 0x00000006b8b87c23 */ /* 0x000fe20008010873 */
[----:B------:R-:W4:Y:S01]  /*92f0*/  MUFU.EX2 R123, R123 ;  /* 0x0000007b007b7308 */ /* 0x000f220000000800 */
[----:B-----5:R-:W-:Y:S01]  /*9300*/  F2FP.F16.F32.PACK_AB R30, R125, R126 ;  /* 0x0000007e7d1e723e */ /* 0x020fe200000000ff */
[--C-:B------:R-:W-:Y:S01]  /*9310*/  FFMA.FTZ R173, R206, UR6, -R97.reuse ;  /* 0x00000006cead7c23 */ /* 0x100fe20008010861 */
[----:B------:R-:W-:Y:S01]  /*9320*/  FFMA.FTZ R188, R190, UR6, -R97 ;  /* 0x00000006bebc7c23 */ /* 0x000fe20008010861 */
[--C-:B------:R-:W-:Y:S01]  /*9330*/  FFMA.FTZ R170, R170, UR6, -R115.reuse ;  /* 0x00000006aaaa7c23 */ /* 0x100fe20008010873 */
[--C-:B------:R-:W-:Y:S01]  /*9340*/  FFMA.FTZ R185, R166, UR6, -R115.reuse ;  /* 0x00000006a6b97c23 */ /* 0x100fe20008010873 */
[--C-:B------:R-:W-:Y:S01]  /*9350*/  FFMA.FTZ R164, R164, UR6, -R115.reuse ;  /* 0x00000006a4a47c23 */ /* 0x100fe20008010873 */
[----:B------:R-:W-:Y:S01]  /*9360*/  FFMA.FTZ R187, R156, UR6, -R115 ;  /* 0x000000069cbb7c23 */ /* 0x000fe20008010873 */
[C---:B-1----:R-:W-:Y:S01]  /*9370*/  HMMA.16816.F32 R8, R28.reuse, R4, RZ ;  /* 0x000000041c08723c */ /* 0x042fe200000018ff */
[----:B------:R-:W-:Y:S01]  /*9380*/  MUFU.EX2 R122, R122 ;  /* 0x0000007a007a7308 */ /* 0x000fe20000000800 */
[--C-:B------:R-:W-:Y:S01]  /*9390*/  FFMA.FTZ R183, R186, UR6, -R97.reuse ;  /* 0x00000006bab77c23 */ /* 0x100fe20008010861 */
[--C-:B------:R-:W-:Y:S01]  /*93a0*/  FFMA.FTZ R156, R158, UR6, -R97.reuse ;  /* 0x000000069e9c7c23 */ /* 0x100fe20008010861 */
[----:B------:R-:W-:Y:S01]  /*93b0*/  FFMA.FTZ R189, R154, UR6, -R97 ;  /* 0x000000069abd7c23 */ /* 0x000fe20008010861 */
[--C-:B------:R-:W-:Y:S01]  /*93c0*/  FFMA.FTZ R140, R140, UR6, -R115.reuse ;  /* 0x000000068c8c7c23 */ /* 0x100fe20008010873 */
[C---:B------:R-:W-:Y:S01]  /*93d0*/  HMMA.16816.F32 R4, R28.reuse, R6, RZ ;  /* 0x000000061c04723c */ /* 0x040fe200000018ff */
[--C-:B------:R-:W-:Y:S01]  /*93e0*/  FFMA.FTZ R191, R150, UR6, -R115.reuse ;  /* 0x0000000696bf7c23 */ /* 0x100fe20008010873 */
[--C-:B------:R-:W-:Y:S01]  /*93f0*/  FFMA.FTZ R148, R148, UR6, -R115.reuse ;  /* 0x0000000694947c23 */ /* 0x100fe20008010873 */
[----:B------:R-:W1:Y:S01]  /*9400*/  MUFU.EX2 R121, R121 ;  /* 0x0000007900797308 */ /* 0x000e620000000800 */
[----:B----4-:R-:W-:Y:S01]  /*9410*/  F2FP.F16.F32.PACK_AB R52, R123, R124 ;  /* 0x0000007c7b34723e */ /* 0x010fe200000000ff */
[----:B------:R-:W-:Y:S01]  /*9420*/  FFMA.FTZ R193, R144, UR6, -R115 ;  /* 0x0000000690c17c23 */ /* 0x000fe20008010873 */
[C---:B------:R-:W-:Y:S01]  /*9430*/  HMMA.16816.F32 R16, R28.reuse, R12, RZ ;  /* 0x0000000c1c10723c */ /* 0x040fe200000018ff */
[--C-:B------:R-:W-:Y:S01]  /*9440*/  FFMA.FTZ R195, R60, UR6, -R97.reuse ;  /* 0x000000063cc37c23 */ /* 0x100fe20008010861 */
[--C-:B------:R-:W-:Y:S01]  /*9450*/  FFMA.FTZ R60, R61, UR6, -R97.reuse ;  /* 0x000000063d3c7c23 */ /* 0x100fe20008010861 */
[--C-:B------:R-:W-:Y:S01]  /*9460*/  FFMA.FTZ R61, R62, UR6, -R97.reuse ;  /* 0x000000063e3d7c23 */ /* 0x100fe20008010861 */
[----:B------:R-:W-:Y:S01]  /*9470*/  FFMA.FTZ R62, R63, UR6, -R97 ;  /* 0x000000063f3e7c23 */ /* 0x000fe20008010861 */
[----:B------:R-:W-:Y:S01]  /*9480*/  MUFU.EX2 R106, R106 ;  /* 0x0000006a006a7308 */ /* 0x000fe20000000800 */
[C---:B------:R-:W-:Y:S01]  /*9490*/  HMMA.16816.F32 R40, R28.reuse, R36, RZ ;  /* 0x000000241c28723c */ /* 0x040fe200000018ff */
[--C-:B------:R-:W-:Y:S01]  /*94a0*/  FFMA.FTZ R63, R79, UR6, -R115.reuse ;  /* 0x000000064f3f7c23 */ /* 0x100fe20008010873 */
[--C-:B------:R-:W-:Y:S01]  /*94b0*/  FFMA.FTZ R80, R80, UR6, -R115.reuse ;  /* 0x0000000650507c23 */ /* 0x100fe20008010873 */
[--C-:B------:R-:W-:Y:S01]  /*94c0*/  FFMA.FTZ R79, R81, UR6, -R115.reuse ;  /* 0x00000006514f7c23 */ /* 0x100fe20008010873 */
[----:B------:R-:W-:Y:S01]  /*94d0*/  FFMA.FTZ R82, R82, UR6, -R115 ;  /* 0x0000000652527c23 */ /* 0x000fe20008010873 */
[----:B------:R-:W-:Y:S01]  /*94e0*/  FADD.FTZ R127, R128, R127 ;  /* 0x0000007f807f7221 */ /* 0x000fe20000010000 */
[C---:B------:R-:W-:Y:S01]  /*94f0*/  HMMA.16816.F32 R12, R28.reuse, R14, RZ ;  /* 0x0000000e1c0c723c */ /* 0x040fe200000018ff */
[----:B------:R-:W4:Y:S01]  /*9500*/  MUFU.EX2 R103, R103 ;  /* 0x0000006700677308 */ /* 0x000f220000000800 */
[----:B-1----:R-:W-:Y:S01]  /*9510*/  F2FP.F16.F32.PACK_AB R54, R121, R122 ;  /* 0x0000007a7936723e */ /* 0x002fe200000000ff */
[----:B------:R-:W-:Y:S01]  /*9520*/  FADD.FTZ R126, R126, R127 ;  /* 0x0000007f7e7e7221 */ /* 0x000fe20000010000 */
[--C-:B------:R-:W-:Y:S01]  /*9530*/  FFMA.FTZ R81, R64, UR6, -R97.reuse ;  /* 0x0000000640517c23 */ /* 0x100fe20008010861 */
[--C-:B------:R-:W-:Y:S01]  /*9540*/  FFMA.FTZ R64, R65, UR6, -R97.reuse ;  /* 0x0000000641407c23 */ /* 0x100fe20008010861 */
[C---:B------:R-:W-:Y:S01]  /*9550*/  HMMA.16816.F32 R36, R28.reuse, R38, RZ ;  /* 0x000000261c24723c */ /* 0x040fe200000018ff */
[----:B------:R-:W-:Y:S01]  /*9560*/  FADD.FTZ R125, R125, R126 ;  /* 0x0000007e7d7d7221 */ /* 0x000fe20000010000 */
[----:B------:R-:W-:Y:S01]  /*9570*/  FFMA.FTZ R65, R66, UR6, -R97 ;  /* 0x0000000642417c23 */ /* 0x000fe20008010861 */
[----:B------:R-:W-:Y:S01]  /*9580*/  MUFU.EX2 R129, R129 ;  /* 0x0000008100817308 */ /* 0x000fe20000000800 */
[----:B------:R-:W-:Y:S01]  /*9590*/  FFMA.FTZ R66, R83, UR6, -R115 ;  /* 0x0000000653427c23 */ /* 0x000fe20008010873 */
[----:B------:R-:W-:Y:S01]  /*95a0*/  FADD.FTZ R124, R124, R125 ;  /* 0x0000007d7c7c7221 */ /* 0x000fe20000010000 */
[C---:B--2---:R-:W-:Y:S01]  /*95b0*/  HMMA.16816.F32 R32, R28.reuse, R48, RZ ;  /* 0x000000301c20723c */ /* 0x044fe200000018ff */
[--C-:B------:R-:W-:Y:S01]  /*95c0*/  FFMA.FTZ R83, R84, UR6, -R115.reuse ;  /* 0x0000000654537c23 */ /* 0x100fe20008010873 */
[--C-:B------:R-:W-:Y:S01]  /*95d0*/  FFMA.FTZ R84, R85, UR6, -R115.reuse ;  /* 0x0000000655547c23 */ /* 0x100fe20008010873 */
[----:B------:R-:W-:Y:S01]  /*95e0*/  FADD.FTZ R123, R123, R124 ;  /* 0x0000007c7b7b7221 */ /* 0x000fe20000010000 */
[----:B------:R-:W-:Y:S01]  /*95f0*/  FFMA.FTZ R85, R86, UR6, -R115 ;  /* 0x0000000656557c23 */ /* 0x000fe20008010873 */
[----:B------:R-:W1:Y:S01]  /*9600*/  MUFU.EX2 R130, R130 ;  /* 0x0000008200827308 */ /* 0x000e620000000800 */
[----:B------:R-:W-:Y:S01]  /*9610*/  HMMA.16816.F32 R28, R28, R50, RZ ;  /* 0x000000321c1c723c */ /* 0x000fe200000018ff */
[----:B------:R-:W-:Y:S01]  /*9620*/  F2FP.F16.F32.PACK_AB R49, R105, R108 ;  /* 0x0000006c6931723e */ /* 0x000fe200000000ff */
[----:B------:R-:W-:Y:S01]  /*9630*/  FADD.FTZ R122, R122, R123 ;  /* 0x0000007b7a7a7221 */ /* 0x000fe20000010000 */
[----:B------:R-:W-:Y:S01]  /*9640*/  FADD.FTZ R107, R107, R110 ;  /* 0x0000006e6b6b7221 */ /* 0x000fe20000010000 */
[--C-:B------:R-:W-:Y:S01]  /*9650*/  FFMA.FTZ R86, R87, UR6, -R115.reuse ;  /* 0x0000000657567c23 */ /* 0x100fe20008010873 */
[----:B------:R-:W-:Y:S01]  /*9660*/  FFMA.FTZ R87, R88, UR6, -R115 ;  /* 0x0000000658577c23 */ /* 0x000fe20008010873 */
[C---:B------:R-:W-:Y:S01]  /*9670*/  HMMA.16816.F32 R8, R52.reuse, R20, R8 ;  /* 0x000000143408723c */ /* 0x040fe20000001808 */
[----:B------:R-:W-:Y:S01]  /*9680*/  MUFU.EX2 R131, R131 ;  /* 0x0000008300837308 */ /* 0x000fe20000000800 */
[----:B----4-:R-:W-:Y:S01]  /*9690*/  F2FP.F16.F32.PACK_AB R51, R103, R106 ;  /* 0x0000006a6733723e */ /* 0x010fe200000000ff */
[----:B------:R-:W-:Y:S01]  /*96a0*/  FADD.FTZ R122, R121, R122 ;  /* 0x0000007a797a7221 */ /* 0x000fe20000010000 */
[----:B------:R-:W-:Y:S01]  /*96b0*/  FADD.FTZ R108, R108, R107 ;  /* 0x0000006b6c6c7221 */ /* 0x000fe20000010000 */
[----:B------:R-:W-:Y:S01]  /*96c0*/  FFMA.FTZ R88, R89, UR6, -R115 ;  /* 0x0000000659587c23 */ /* 0x000fe20008010873 */
[C---:B------:R-:W-:Y:S01]  /*96d0*/  HMMA.16816.F32 R4, R52.reuse, R22, R4 ;  /* 0x000000163404723c */ /* 0x040fe20000001804 */
[----:B------:R-:W2:Y:S01]  /*96e0*/  LDSM.16.MT88.4 R20, [R234+0xb000] ;  /* 0x00b00000ea14783b */ /* 0x000ea20000004200 */
[----:B------:R-:W-:Y:S01]  /*96f0*/  FADD.FTZ R105, R105, R108 ;  /* 0x0000006c69697221 */ /* 0x000fe20000010000 */
[----:B------:R-:W4:Y:S01]  /*9700*/  MUFU.EX2 R132, R132 ;  /* 0x0000008400847308 */ /* 0x000f220000000800 */
[----:B-1----:R-:W-:Y:S01]  /*9710*/  F2FP.F16.F32.PACK_AB R48, R130, R129 ;  /* 0x000000818230723e */ /* 0x002fe200000000ff */
[----:B------:R-:W-:Y:S01]  /*9720*/  FADD.FTZ R129, R129, R122 ;  /* 0x0000007a81817221 */ /* 0x000fe20000010000 */
[C---:B------:R-:W-:Y:S01]  /*9730*/  HMMA.16816.F32 R16, R52.reuse, R24, R16 ;  /* 0x000000183410723c */ /* 0x040fe20000001810 */
[----:B------:R-:W-:Y:S01]  /*9740*/  FADD.FTZ R106, R106, R105 ;  /* 0x000000696a6a7221 */ /* 0x000fe20000010000 */
[----:B------:R-:W-:Y:S01]  /*9750*/  FFMA.FTZ R89, R90, UR6, -R115 ;  /* 0x000000065a597c23 */ /* 0x000fe20008010873 */
[----:B------:R-:W-:Y:S01]  /*9760*/  FADD.FTZ R130, R130, R129 ;  /* 0x0000008182827221 */ /* 0x000fe20000010000 */
[--C-:B------:R-:W-:Y:S01]  /*9770*/  FFMA.FTZ R91, R91, UR6, -R115.reuse ;  /* 0x000000065b5b7c23 */ /* 0x100fe20008010873 */
[----:B------:R-:W-:Y:S01]  /*9780*/  MUFU.EX2 R104, R104 ;  /* 0x0000006800687308 */ /* 0x000fe20000000800 */
[----:B------:R-:W-:Y:S01]  /*9790*/  HMMA.16816.F32 R12, R52, R26, R12 ;  /* 0x0000001a340c723c */ /* 0x000fe2000000180c */
[----:B------:R-:W1:Y:S01]  /*97a0*/  LDSM.16.MT88.4 R24, [R236+0xb000] ;  /* 0x00b00000ec18783b */ /* 0x000e620000004200 */
[----:B------:R-:W-:Y:S01]  /*97b0*/  FADD.FTZ R103, R103, R106 ;  /* 0x0000006a67677221 */ /* 0x000fe20000010000 */
[----:B------:R-:W-:-:S03]  /*97c0*/  FFMA.FTZ R78, R99, UR6, -R115 ;  /* 0x00000006634e7c23 */ /* 0x000fc60008010873 */
[----:B---3--:R-:W-:Y:S01]  /*97d0*/  HMMA.16816.F32 R32, R52, R56, R32 ;  /* 0x000000383420723c */ /* 0x008fe20000001820 */
[----:B------:R-:W3:Y:S01]  /*97e0*/  MUFU.EX2 R101, R101 ;  /* 0x0000006500657308 */ /* 0x000ee20000000800 */
[----:B----4-:R-:W-:Y:S01]  /*97f0*/  F2FP.F16.F32.PACK_AB R50, R132, R131 ;  /* 0x000000838432723e */ /* 0x010fe200000000ff */
[----:B------:R-:W-:-:S03]  /*9800*/  FADD.FTZ R131, R131, R130 ;  /* 0x0000008283837221 */ /* 0x000fc60000010000 */
[C---:B------:R-:W-:Y:S01]  /*9810*/  HMMA.16816.F32 R28, R52.reuse, R58, R28 ;  /* 0x0000003a341c723c */ /* 0x040fe2000000181c */
[----:B------:R-:W4:Y:S01]  /*9820*/  LDSM.16.MT88.4 R56, [R232+0xb000] ;  /* 0x00b00000e838783b */ /* 0x000f220000004200 */
[----:B------:R-:W-:Y:S01]  /*9830*/  FADD.FTZ R132, R132, R131 ;  /* 0x0000008384847221 */ /* 0x000fe20000010000 */
[----:B------:R-:W-:Y:S03]  /*9840*/  MUFU.EX2 R102, R102 ;  /* 0x0000006600667308 */ /* 0x000fe60000000800 */
[C---:B------:R-:W-:Y:S05]  /*9850*/  HMMA.16816.F32 R40, R52.reuse, R44, R40 ;  /* 0x0000002c3428723c */ /* 0x040fea0000001828 */
[----:B------:R-:W5:Y:S01]  /*9860*/  MUFU.EX2 R93, R93 ;  /* 0x0000005d005d7308 */ /* 0x000f620000000800 */
[----:B------:R-:W-:Y:S01]  /*9870*/  HMMA.16816.F32 R36, R52, R46, R36 ;  /* 0x0000002e3424723c */ /* 0x000fe20000001824 */
[----:B------:R-:W4:Y:S05]  /*9880*/  LDSM.16.MT88.4 R44, [R233+0xb000] ;  /* 0x00b00000e92c783b */ /* 0x000f2a0000004200 */
[----:B--2---:R-:W-:Y:S01]  /*9890*/  HMMA.16816.F32 R8, R48, R20, R8 ;  /* 0x000000143008723c */ /* 0x004fe20000001808 */
[----:B------:R-:W-:Y:S01]  /*98a0*/  MUFU.EX2 R135, R135 ;  /* 0x0000008700877308 */ /* 0x000fe20000000800 */
[----:B---3--:R-:W-:Y:S01]  /*98b0*/  F2FP.F16.F32.PACK_AB R53, R101, R104 ;  /* 0x000000686535723e */ /* 0x008fe200000000ff */
[----:B------:R-:W-:-:S03]  /*98c0*/  FADD.FTZ R104, R104, R103 ;  /* 0x0000006768687221 */ /* 0x000fc60000010000 */
[C---:B------:R-:W-:Y:S01]  /*98d0*/  HMMA.16816.F32 R4, R48.reuse, R22, R4 ;  /* 0x000000163004723c */ /* 0x040fe20000001804 */
[----:B------:R-:W2:Y:S01]  /*98e0*/  LDSM.16.MT88.4 R20, [R234+0xb800] ;  /* 0x00b80000ea14783b */ /* 0x000ea20000004200 */
[----:B------:R-:W-:Y:S01]  /*98f0*/  FADD.FTZ R101, R101, R104 ;  /* 0x0000006865657221 */ /* 0x000fe20000010000 */
[----:B------:R-:W3:Y:S01]  /*9900*/  MUFU.EX2 R138, R138 ;  /* 0x0000008a008a7308 */ /* 0x000ee20000000800 */
[----:B-----5:R-:W-:Y:S02]  /*9910*/  F2FP.F16.F32.PACK_AB R55, R93, R102 ;  /* 0x000000665d37723e */ /* 0x020fe400000000ff */
[----:B-1----:R-:W-:Y:S01]  /*9920*/  HMMA.16816.F32 R16, R48, R24, R16 ;  /* 0x000000183010723c */ /* 0x002fe20000001810 */
[----:B------:R-:W-:-:S04]  /*9930*/  FADD.FTZ R102, R102, R101 ;  /* 0x0000006566667221 */ /* 0x000fc80000010000 */
[----:B------:R-:W-:Y:S01]  /*9940*/  MUFU.EX2 R137, R137 ;  /* 0x0000008900897308 */ /* 0x000fe20000000800 */
[----:B------:R-:W-:Y:S01]  /*9950*/  HMMA.16816.F32 R12, R48, R26, R12 ;  /* 0x0000001a300c723c */ /* 0x000fe2000000180c */
[----:B------:R-:W1:Y:S01]  /*9960*/  LDSM.16.MT88.4 R24, [R236+0xb800] ;  /* 0x00b80000ec18783b */ /* 0x000e620000004200 */
[----:B------:R-:W-:-:S04]  /*9970*/  FADD.FTZ R93, R93, R102 ;  /* 0x000000665d5d7221 */ /* 0x000fc80000010000 */
[----:B----4-:R-:W-:Y:S01]  /*9980*/  HMMA.16816.F32 R32, R48, R56, R32 ;  /* 0x000000383020723c */ /* 0x010fe20000001820 */
[----:B------:R-:W4:Y:S01]  /*9990*/  MUFU.EX2 R142, R142 ;  /* 0x0000008e008e7308 */ /* 0x000f220000000800 */
[----:B---3--:R-:W-:Y:S01]  /*99a0*/  F2FP.F16.F32.PACK_AB R52, R138, R135 ;  /* 0x000000878a34723e */ /* 0x008fe200000000ff */
[----:B------:R-:W-:-:S03]  /*99b0*/  FADD.FTZ R135, R135, R132 ;  /* 0x0000008487877221 */ /* 0x000fc60000010000 */
[C---:B------:R-:W-:Y:S01]  /*99c0*/  HMMA.16816.F32 R28, R48.reuse, R58, R28 ;  /* 0x0000003a301c723c */ /* 0x040fe2000000181c */
[----:B------:R-:W3:Y:S01]  /*99d0*/  LDSM.16.MT88.4 R56, [R232+0xb800] ;  /* 0x00b80000e838783b */ /* 0x000ee20000004200 */
[----:B------:R-:W-:Y:S01]  /*99e0*/  FADD.FTZ R138, R138, R135 ;  /* 0x000000878a8a7221 */ /* 0x000fe20000010000 */
[----:B------:R-:W-:Y:S03]  /*99f0*/  MUFU.EX2 R120, R120 ;  /* 0x0000007800787308 */ /* 0x000fe60000000800 */
[C---:B------:R-:W-:Y:S05]  /*9a00*/  HMMA.16816.F32 R40, R48.reuse, R44, R40 ;  /* 0x0000002c3028723c */ /* 0x040fea0000001828 */
[----:B------:R-:W5:Y:S01]  /*9a10*/  MUFU.EX2 R119, R119 ;  /* 0x0000007700777308 */ /* 0x000f620000000800 */
[----:B------:R-:W-:Y:S01]  /*9a20*/  HMMA.16816.F32 R36, R48, R46, R36 ;  /* 0x0000002e3024723c */ /* 0x000fe20000001824 */
[----:B------:R-:W3:Y:S01]  /*9a30*/  LDSM.16.MT88.4 R44, [R233+0xb800] ;  /* 0x00b80000e92c783b */ /* 0x000ee20000004200 */
[----:B----4-:R-:W-:Y:S01]  /*9a40*/  F2FP.F16.F32.PACK_AB R54, R142, R137 ;  /* 0x000000898e36723e */ /* 0x010fe200000000ff */
[----:B------:R-:W-:-:S04]  /*9a50*/  FADD.FTZ R137, R137, R138 ;  /* 0x0000008a89897221 */ /* 0x000fc80000010000 */
[----:B------:R-:W-:Y:S01]  /*9a60*/  MUFU.EX2 R118, R118 ;  /* 0x0000007600767308 */ /* 0x000fe20000000800 */
[----:B------:R-:W-:Y:S01]  /*9a70*/  FADD.FTZ R142, R142, R137 ;  /* 0x000000898e8e7221 */ /* 0x000fe20000010000 */
[C---:B--2---:R-:W-:Y:S06]  /*9a80*/  HMMA.16816.F32 R8, R52.reuse, R20, R8 ;  /* 0x000000143408723c */ /* 0x044fec0000001808 */
[----:B------:R-:W-:Y:S01]  /*9a90*/  HMMA.16816.F32 R4, R52, R22, R4 ;  /* 0x000000163404723c */ /* 0x000fe20000001804 */
[----:B------:R-:W2:Y:S01]  /*9aa0*/  LDSM.16.MT88.4 R20, [R234+0xc000] ;  /* 0x00c00000ea14783b */ /* 0x000ea20000004200 */
[----:B------:R-:W4:Y:S01]  /*9ab0*/  MUFU.EX2 R117, R117 ;  /* 0x0000007500757308 */ /* 0x000f220000000800 */
[----:B-----5:R-:W-:Y:S01]  /*9ac0*/  F2FP.F16.F32.PACK_AB R49, R119, R120 ;  /* 0x000000787731723e */ /* 0x020fe200000000ff */
[----:B------:R-:W-:-:S02]  /*9ad0*/  FADD.FTZ R120, R120, R93 ;  /* 0x0000005d78787221 */ /* 0x000fc40000010000 */
[C---:B-1----:R-:W-:Y:S02]  /*9ae0*/  HMMA.16816.F32 R16, R52.reuse, R24, R16 ;  /* 0x000000183410723c */ /* 0x042fe40000001810 */
[----:B------:R-:W-:Y:S02]  /*9af0*/  FADD.FTZ R119, R119, R120 ;  /* 0x0000007877777221 */ /* 0x000fe40000010000 */
[----:B------:R-:W-:Y:S02]  /*9b00*/  MUFU.EX2 R143, R143 ;  /* 0x0000008f008f7308 */ /* 0x000fe40000000800 */
[C---:B------:R-:W-:Y:S01]  /*9b10*/  HMMA.16816.F32 R12, R52.reuse, R26, R12 ;  /* 0x0000001a340c723c */ /* 0x040fe2000000180c */
[----:B------:R-:W1:Y:S05]  /*9b20*/  LDSM.16.MT88.4 R24, [R236+0xc000] ;  /* 0x00c00000ec18783b */ /* 0x000e6a0000004200 */
        /* <DEDUP_REMOVED lines=11> */
[----:B------:R-:W4:Y:S01]  /*9be0*/  LDSM.16.MT88.4 R44, [R233+0xc000] ;  /* 0x00c00000e92c783b */ /* 0x000f220000004200 */
[----:B---3--:R-:W-:Y:S01]  /*9bf0*/  F2FP.F16.F32.PACK_AB R48, R160, R143 ;  /* 0x0000008fa030723e */ /* 0x008fe200000000ff */
[----:B------:R-:W-:-:S04]  /*9c00*/  FADD.FTZ R143, R143, R142 ;  /* 0x0000008e8f8f7221 */ /* 0x000fc80000010000 */
[----:B------:R-:W-:Y:S01]  /*9c10*/  MUFU.EX2 R3, R3 ;  /* 0x0000000300037308 */ /* 0x000fe20000000800 */
[----:B------:R-:W-:-:S07]  /*9c20*/  FADD.FTZ R160, R160, R143 ;  /* 0x0000008fa0a07221 */ /* 0x000fce0000010000 */
[----:B------:R-:W3:Y:S01]  /*9c30*/  MUFU.EX2 R134, R134 ;  /* 0x0000008600867308 */ /* 0x000ee20000000800 */
[----:B-----5:R-:W-:Y:S01]  /*9c40*/  F2FP.F16.F32.PACK_AB R50, R162, R145 ;  /* 0x00000091a232723e */ /* 0x020fe200000000ff */
[----:B------:R-:W-:-:S04]  /*9c50*/  FADD.FTZ R145, R145, R160 ;  /* 0x000000a091917221 */ /* 0x000fc80000010000 */
[----:B------:R-:W-:Y:S02]  /*9c60*/  FADD.FTZ R162, R162, R145 ;  /* 0x00000091a2a27221 */ /* 0x000fe40000010000 */
[C---:B--2---:R-:W-:Y:S01]  /*9c70*/  HMMA.16816.F32 R8, R48.reuse, R20, R8 ;  /* 0x000000143008723c */ /* 0x044fe20000001808 */
[----:B------:R-:W-:Y:S05]  /*9c80*/  MUFU.EX2 R133, R133 ;  /* 0x0000008500857308 */ /* 0x000fea0000000800 */
[C---:B------:R-:W-:Y:S01]  /*9c90*/  HMMA.16816.F32 R4, R48.reuse, R22, R4 ;  /* 0x000000163004723c */ /* 0x040fe20000001804 */
[----:B------:R-:W2:Y:S02]  /*9ca0*/  LDSM.16.MT88.4 R20, [R234+0xc800] ;  /* 0x00c80000ea14783b */ /* 0x000ea40000004200 */
[----:B------:R-:W5:Y:S01]  /*9cb0*/  MUFU.EX2 R136, R136 ;  /* 0x0000008800887308 */ /* 0x000f620000000800 */
[C---:B---3--:R-:W-:Y:S01]  /*9cc0*/  F2FP.F16.F32.PACK_AB R53, R134.reuse, R3 ;  /* 0x000000038635723e */ /* 0x048fe200000000ff */
[----:B------:R-:W-:Y:S01]  /*9cd0*/  FADD.FTZ R3, R3, R118 ;  /* 0x0000007603037221 */ /* 0x000fe20000010000 */
[----:B-1----:R-:W-:Y:S03]  /*9ce0*/  HMMA.16816.F32 R16, R48, R24, R16 ;  /* 0x000000183010723c */ /* 0x002fe60000001810 */
[----:B------:R-:W-:-:S02]  /*9cf0*/  FADD.FTZ R134, R134, R3 ;  /* 0x0000000386867221 */ /* 0x000fc40000010000 */
[----:B------:R-:W-:Y:S01]  /*9d00*/  MUFU.EX2 R149, R149 ;  /* 0x0000009500957308 */ /* 0x000fe20000000800 */
[C---:B------:R-:W-:Y:S01]  /*9d10*/  HMMA.16816.F32 R12, R48.reuse, R26, R12 ;  /* 0x0000001a300c723c */ /* 0x040fe2000000180c */
[----:B------:R-:W1:Y:S05]  /*9d20*/  LDSM.16.MT88.4 R24, [R236+0xc800] ;  /* 0x00c80000ec18783b */ /* 0x000e6a0000004200 */
[----:B----4-:R-:W-:Y:S01]  /*9d30*/  HMMA.16816.F32 R32, R48, R56, R32 ;  /* 0x000000383020723c */ /* 0x010fe20000001820 */
[----:B------:R-:W3:Y:S01]  /*9d40*/  MUFU.EX2 R182, R182 ;  /* 0x000000b600b67308 */ /* 0x000ee20000000800 */
[----:B-----5:R-:W-:Y:S01]  /*9d50*/  F2FP.F16.F32.PACK_AB R55, R136, R133 ;  /* 0x000000858837723e */ /* 0x020fe200000000ff */
        /* <DEDUP_REMOVED lines=47> */
[----:B------:R-:W-:-:S06]  /*a050*/  FADD.FTZ R159, R159, R208 ;  /* 0x000000d09f9f7221 */ /* 0x000fcc0000010000 */
        /* <DEDUP_REMOVED lines=24> */
[----:B---3--:R-:W-:-:S03]  /*a1e0*/  F2FP.F16.F32.PACK_AB R52, R161, R165 ;  /* 0x000000a5a134723e */ /* 0x008fc600000000ff */
[----:B------:R-:W-:Y:S02]  /*a1f0*/  LDSM.16.MT88.4 R48, [R233+0xe000] ;  /* 0x00e00000e930783b */ /* 0x000fe40000004200 */
[----:B------:R-:W-:Y:S08]  /*a200*/  MUFU.EX2 R155, R155 ;  /* 0x0000009b009b7308 */ /* 0x000ff00000000800 */
[----:B------:R-:W3:Y:S01]  /*a210*/  MUFU.EX2 R248, R248 ;  /* 0x000000f800f87308 */ /* 0x000ee20000000800 */
[----:B-----5:R-:W-:-:S07]  /*a220*/  F2FP.F16.F32.PACK_AB R54, R212, R169 ;  /* 0x000000a9d436723e */ /* 0x020fce00000000ff */
[C---:B--2---:R-:W-:Y:S01]  /*a230*/  HMMA.16816.F32 R8, R52.reuse, R20, R8 ;  /* 0x000000143408723c */ /* 0x044fe20000001808 */
[----:B------:R-:W-:Y:S05]  /*a240*/  MUFU.EX2 R163, R163 ;  /* 0x000000a300a37308 */ /* 0x000fea0000000800 */
[C---:B------:R-:W-:Y:S01]  /*a250*/  HMMA.16816.F32 R4, R52.reuse, R22, R4 ;  /* 0x000000163404723c */ /* 0x040fe20000001804 */
[----:B------:R-:W2:Y:S02]  /*a260*/  LDSM.16.MT88.4 R20, [R234+0xe000] ;  /* 0x00e00000ea14783b */ /* 0x000ea40000004200 */
[----:B------:R-:W-:Y:S03]  /*a270*/  MUFU.EX2 R167, R167 ;  /* 0x000000a700a77308 */ /* 0x000fe60000000800 */
[C---:B-1----:R-:W-:Y:S05]  /*a280*/  HMMA.16816.F32 R16, R52.reuse, R24, R16 ;  /* 0x000000183410723c */ /* 0x042fea0000001810 */
[----:B------:R-:W-:Y:S01]  /*a290*/  MUFU.EX2 R175, R175 ;  /* 0x000000af00af7308 */ /* 0x000fe20000000800 */
[C---:B------:R-:W-:Y:S01]  /*a2a0*/  HMMA.16816.F32 R12, R52.reuse, R26, R12 ;  /* 0x0000001a340c723c */ /* 0x040fe2000000180c */
[----:B------:R-:W1:Y:S05]  /*a2b0*/  LDSM.16.MT88.4 R24, [R236+0xe000] ;  /* 0x00e00000ec18783b */ /* 0x000e6a0000004200 */
[C---:B----4-:R-:W-:Y:S01]  /*a2c0*/  HMMA.16816.F32 R32, R52.reuse, R56, R32 ;  /* 0x000000383420723c */ /* 0x050fe20000001820 */
[----:B------:R-:W4:Y:S05]  /*a2d0*/  MUFU.EX2 R192, R192 ;  /* 0x000000c000c07308 */ /* 0x000f2a0000000800 */
[C---:B------:R-:W-:Y:S01]  /*a2e0*/  HMMA.16816.F32 R28, R52.reuse, R58, R28 ;  /* 0x0000003a341c723c */ /* 0x040fe2000000181c */
[----:B------:R-:W5:Y:S02]  /*a2f0*/  LDSM.16.MT88.4 R56, [R232+0xe000] ;  /* 0x00e00000e838783b */ /* 0x000f640000004200 */
[----:B------:R-:W-:Y:S03]  /*a300*/  MUFU.EX2 R177, R177 ;  /* 0x000000b100b17308 */ /* 0x000fe60000000800 */
[C---:B------:R-:W-:Y:S05]  /*a310*/  HMMA.16816.F32 R40, R52.reuse, R44, R40 ;  /* 0x0000002c3428723c */ /* 0x040fea0000001828 */
[----:B------:R-:W2:Y:S01]  /*a320*/  MUFU.EX2 R184, R184 ;  /* 0x000000b800b87308 */ /* 0x000ea20000000800 */
[----:B------:R-:W-:Y:S01]  /*a330*/  HMMA.16816.F32 R36, R52, R46, R36 ;  /* 0x0000002e3424723c */ /* 0x000fe20000001824 */
[----:B---3--:R-:W-:Y:S01]  /*a340*/  F2FP.F16.F32.PACK_AB R45, R248, R155 ;  /* 0x0000009bf82d723e */ /* 0x008fe200000000ff */
[----:B------:R-:W-:Y:S01]  /*a350*/  FADD.FTZ R155, R155, R198 ;  /* 0x000000c69b9b7221 */ /* 0x000fe20000010000 */
[----:B----4-:R-:W-:-:S04]  /*a360*/  F2FP.F16.F32.PACK_AB R44, R192, R175 ;  /* 0x000000afc02c723e */ /* 0x010fc800000000ff */
[----:B------:R-:W-:Y:S01]  /*a370*/  F2FP.F16.F32.PACK_AB R47, R167, R163 ;  /* 0x000000a3a72f723e */ /* 0x000fe200000000ff */
[----:B------:R-:W-:Y:S01]  /*a380*/  MUFU.EX2 R171, R171 ;  /* 0x000000ab00ab7308 */ /* 0x000fe20000000800 */
[----:B--2---:R-:W-:-:S07]  /*a390*/  F2FP.F16.F32.PACK_AB R46, R184, R177 ;  /* 0x000000b1b82e723e */ /* 0x004fce00000000ff */
[----:B------:R-:W2:Y:S01]  /*a3a0*/  MUFU.EX2 R214, R214 ;  /* 0x000000d600d67308 */ /* 0x000ea20000000800 */
[C---:B------:R-:W-:Y:S07]  /*a3b0*/  HMMA.16816.F32 R8, R44.reuse, R20, R8 ;  /* 0x000000142c08723c */ /* 0x040fee0000001808 */
[----:B------:R-:W-:Y:S01]  /*a3c0*/  MUFU.EX2 R173, R173 ;  /* 0x000000ad00ad7308 */ /* 0x000fe20000000800 */
[C---:B------:R-:W-:Y:S01]  /*a3d0*/  HMMA.16816.F32 R4, R44.reuse, R22, R4 ;  /* 0x000000162c04723c */ /* 0x040fe20000001804 */
[----:B------:R-:W3:Y:S06]  /*a3e0*/  LDSM.16.MT88.4 R20, [R234+0xe800] ;  /* 0x00e80000ea14783b */ /* 0x000eec0000004200 */
[----:B------:R-:W4:Y:S01]  /*a3f0*/  MUFU.EX2 R188, R188 ;  /* 0x000000bc00bc7308 */ /* 0x000f220000000800 */
[----:B--2---:R-:W-:Y:S01]  /*a400*/  F2FP.F16.F32.PACK_AB R53, R214, R171 ;  /* 0x000000abd635723e */ /* 0x004fe200000000ff */
[C---:B-1----:R-:W-:Y:S06]  /*a410*/  HMMA.16816.F32 R16, R44.reuse, R24, R16 ;  /* 0x000000182c10723c */ /* 0x042fec0000001810 */
[C---:B------:R-:W-:Y:S01]  /*a420*/  HMMA.16816.F32 R12, R44.reuse, R26, R12 ;  /* 0x0000001a2c0c723c */ /* 0x040fe2000000180c */
[----:B------:R-:W-:Y:S01]  /*a430*/  MUFU.EX2 R170, R170 ;  /* 0x000000aa00aa7308 */ /* 0x000fe20000000800 */
[----:B------:R-:W1:Y:S04]  /*a440*/  LDSM.16.MT88.4 R24, [R236+0xe800] ;  /* 0x00e80000ec18783b */ /* 0x000e680000004200 */
[----:B------:R-:W-:Y:S03]  /*a450*/  HMMA.16816.F32 R40, R44, R48, R40 ;  /* 0x000000302c28723c */ /* 0x000fe60000001828 */
[----:B------:R-:W2:Y:S01]  /*a460*/  MUFU.EX2 R185, R185 ;  /* 0x000000b900b97308 */ /* 0x000ea20000000800 */
[----:B----4-:R-:W-:-:S02]  /*a470*/  F2FP.F16.F32.PACK_AB R55, R188, R173 ;  /* 0x000000adbc37723e */ /* 0x010fc400000000ff */
[C---:B------:R-:W-:Y:S01]  /*a480*/  HMMA.16816.F32 R36, R44.reuse, R50, R36 ;  /* 0x000000322c24723c */ /* 0x040fe20000001824 */
[----:B------:R-:W-:Y:S04]  /*a490*/  LDSM.16.MT88.4 R48, [R233+0xe800] ;  /* 0x00e80000e930783b */ /* 0x000fe80000004200 */
[----:B------:R-:W-:Y:S01]  /*a4a0*/  MUFU.EX2 R164, R164 ;  /* 0x000000a400a47308 */ /* 0x000fe20000000800 */
[C---:B-----5:R-:W-:Y:S06]  /*a4b0*/  HMMA.16816.F32 R32, R44.reuse, R56, R32 ;  /* 0x000000382c20723c */ /* 0x060fec0000001820 */
[----:B------:R-:W-:Y:S01]  /*a4c0*/  HMMA.16816.F32 R28, R44, R58, R28 ;  /* 0x0000003a2c1c723c */ /* 0x000fe2000000181c */
[----:B------:R-:W4:Y:S01]  /*a4d0*/  LDSM.16.MT88.4 R44, [R232+0xe800] ;  /* 0x00e80000e82c783b */ /* 0x000f220000004200 */
[----:B------:R-:W5:Y:S01]  /*a4e0*/  MUFU.EX2 R187, R187 ;  /* 0x000000bb00bb7308 */ /* 0x000f620000000800 */
[----:B--2---:R-:W-:-:S07]  /*a4f0*/  F2FP.F16.F32.PACK_AB R52, R185, R170 ;  /* 0x000000aab934723e */ /* 0x004fce00000000ff */
[----:B------:R-:W-:Y:S08]  /*a500*/  MUFU.EX2 R183, R183 ;  /* 0x000000b700b77308 */ /* 0x000ff00000000800 */
[----:B------:R-:W2:Y:S01]  /*a510*/  MUFU.EX2 R172, R172 ;  /* 0x000000ac00ac7308 */ /* 0x000ea20000000800 */
[----:B-----5:R-:W-:-:S07]  /*a520*/  F2FP.F16.F32.PACK_AB R54, R187, R164 ;  /* 0x000000a4bb36723e */ /* 0x020fce00000000ff */
[C---:B---3--:R-:W-:Y:S01]  /*a530*/  HMMA.16816.F32 R8, R52.reuse, R20, R8 ;  /* 0x000000143408723c */ /* 0x048fe20000001808 */
[----:B------:R-:W-:Y:S05]  /*a540*/  MUFU.EX2 R156, R156 ;  /* 0x0000009c009c7308 */ /* 0x000fea0000000800 */
[----:B------:R-:W-:Y:S01]  /*a550*/  HMMA.16816.F32 R4, R52, R22, R4 ;  /* 0x000000163404723c */ /* 0x000fe20000001804 */
[----:B------:R-:W3:Y:S02]  /*a560*/  LDSM.16.MT88.4 R20, [R234+0xf000] ;  /* 0x00f00000ea14783b */ /* 0x000ee40000004200 */
[----:B------:R-:W5:Y:S01]  /*a570*/  MUFU.EX2 R189, R189 ;  /* 0x000000bd00bd7308 */ /* 0x000f620000000800 */
[----:B--2---:R-:W-:-:S02]  /*a580*/  F2FP.F16.F32.PACK_AB R57, R172, R183 ;  /* 0x000000b7ac39723e */ /* 0x004fc400000000ff */
[C---:B-1----:R-:W-:Y:S05]  /*a590*/  HMMA.16816.F32 R16, R52.reuse, R24, R16 ;  /* 0x000000183410723c */ /* 0x042fea0000001810 */
[----:B------:R-:W-:Y:S01]  /*a5a0*/  MUFU.EX2 R140, R140 ;  /* 0x0000008c008c7308 */ /* 0x000fe20000000800 */
[C---:B----4-:R-:W-:Y:S06]  /*a5b0*/  HMMA.16816.F32 R32, R52.reuse, R44, R32 ;  /* 0x0000002c3420723c */ /* 0x050fec0000001820 */
[----:B------:R-:W-:Y:S01]  /*a5c0*/  HMMA.16816.F32 R28, R52, R46, R28 ;  /* 0x0000002e341c723c */ /* 0x000fe2000000181c */
[----:B------:R-:W1:Y:S01]  /*a5d0*/  LDSM.16.MT88.4 R44, [R232+0xf000] ;  /* 0x00f00000e82c783b */ /* 0x000e620000004200 */
[----:B------:R-:W2:Y:S01]  /*a5e0*/  MUFU.EX2 R191, R191 ;  /* 0x000000bf00bf7308 */ /* 0x000ea20000000800 */
[----:B-----5:R-:W-:-:S03]  /*a5f0*/  F2FP.F16.F32.PACK_AB R59, R189, R156 ;  /* 0x0000009cbd3b723e */ /* 0x020fc600000000ff */
[C---:B------:R-:W-:Y:S01]  /*a600*/  HMMA.16816.F32 R12, R52.reuse, R26, R12 ;  /* 0x0000001a340c723c */ /* 0x040fe2000000180c */
[----:B------:R-:W4:Y:S03]  /*a610*/  LDSM.16.MT88.4 R24, [R236+0xf000] ;  /* 0x00f00000ec18783b */ /* 0x000f260000004200 */
[----:B------:R-:W-:Y:S02]  /*a620*/  MUFU.EX2 R148, R148 ;  /* 0x0000009400947308 */ /* 0x000fe40000000800 */
[C---:B------:R-:W-:Y:S06]  /*a630*/  HMMA.16816.F32 R40, R52.reuse, R48, R40 ;  /* 0x000000303428723c */ /* 0x040fec0000001828 */
[----:B------:R-:W5:Y:S01]  /*a640*/  MUFU.EX2 R193, R193 ;  /* 0x000000c100c17308 */ /* 0x000f620000000800 */
[----:B------:R-:W-:Y:S01]  /*a650*/  HMMA.16816.F32 R36, R52, R50, R36 ;  /* 0x000000323424723c */ /* 0x000fe20000001824 */
[----:B------:R-:W4:Y:S01]  /*a660*/  LDSM.16.MT88.4 R48, [R233+0xf000] ;  /* 0x00f00000e930783b */ /* 0x000f220000004200 */
[----:B--2---:R-:W-:-:S05]  /*a670*/  F2FP.F16.F32.PACK_AB R56, R191, R140 ;  /* 0x0000008cbf38723e */ /* 0x004fca00000000ff */
        /* <DEDUP_REMOVED lines=11> */
[C---:B------:R-:W-:Y:S01]  /*a730*/  HMMA.16816.F32 R28, R56.reuse, R46, R28 ;  /* 0x0000002e381c723c */ /* 0x040fe2000000181c */
[----:B------:R-:W1:Y:S05]  /*a740*/  LDSM.16.MT88.4 R44, [R232+0xf800] ;  /* 0x00f80000e82c783b */ /* 0x000e6a0000004200 */
[----:B----4-:R-:W-:Y:S01]  /*a750*/  HMMA.16816.F32 R16, R56, R24, R16 ;  /* 0x000000183810723c */ /* 0x010fe20000001810 */
[----:B------:R-:W2:Y:S01]  /*a760*/  MUFU.EX2 R80, R80 ;  /* 0x0000005000507308 */ /* 0x000ea20000000800 */
[----:B-----5:R-:W-:-:S04]  /*a770*/  F2FP.F16.F32.PACK_AB R55, R61, R60 ;  /* 0x0000003c3d37723e */ /* 0x020fc800000000ff */
[C---:B------:R-:W-:Y:S01]  /*a780*/  HMMA.16816.F32 R12, R56.reuse, R26, R12 ;  /* 0x0000001a380c723c */ /* 0x040fe2000000180c */
[----:B------:R-:W4:Y:S02]  /*a790*/  LDSM.16.MT88.4 R24, [R236+0xf800] ;  /* 0x00f80000ec18783b */ /* 0x000f240000004200 */
[----:B------:R-:W-:Y:S03]  /*a7a0*/  MUFU.EX2 R79, R79 ;  /* 0x0000004f004f7308 */ /* 0x000fe60000000800 */
[C---:B------:R-:W-:Y:S05]  /*a7b0*/  HMMA.16816.F32 R40, R56.reuse, R48, R40 ;  /* 0x000000303828723c */ /* 0x040fea0000001828 */
        /* <DEDUP_REMOVED lines=27> */
[----:B--2---:R-:W-:-:S03]  /*a970*/  F2FP.F16.F32.PACK_AB R56, R83, R66 ;  /* 0x000000425338723e */ /* 0x004fc600000000ff */
[----:B------:R-:W-:Y:S02]  /*a980*/  LDSM.16.MT88.4 R52, [R232+0x10800] ;  /* 0x01080000e834783b */ /* 0x000fe40000004200 */
[----:B------:R-:W-:Y:S08]  /*a990*/  MUFU.EX2 R67, R67 ;  /* 0x0000004300437308 */ /* 0x000ff00000000800 */
[----:B------:R-:W2:Y:S01]  /*a9a0*/  MUFU.EX2 R68, R68 ;  /* 0x0000004400447308 */ /* 0x000ea20000000800 */
[----:B-----5:R-:W-:-:S07]  /*a9b0*/  F2FP.F16.F32.PACK_AB R58, R85, R84 ;  /* 0x00000054553a723e */ /* 0x020fce00000000ff */
[C---:B---3--:R-:W-:Y:S01]  /*a9c0*/  HMMA.16816.F32 R8, R56.reuse, R20, R8 ;  /* 0x000000143808723c */ /* 0x048fe20000001808 */
[----:B------:R-:W-:Y:S05]  /*a9d0*/  MUFU.EX2 R69, R69 ;  /* 0x0000004500457308 */ /* 0x000fea0000000800 */
[C---:B------:R-:W-:Y:S01]  /*a9e0*/  HMMA.16816.F32 R4, R56.reuse, R22, R4 ;  /* 0x000000163804723c */ /* 0x040fe20000001804 */
[----:B------:R-:W3:Y:S02]  /*a9f0*/  LDSM.16.MT88.4 R20, [R236+0x10800] ;  /* 0x01080000ec14783b */ /* 0x000ee40000004200 */
        /* <DEDUP_REMOVED lines=11> */
[----:B------:R-:W3:Y:S01]  /*aab0*/  MUFU.EX2 R89, R89 ;  /* 0x0000005900597308 */ /* 0x000ee20000000800 */
[----:B------:R-:W-:Y:S01]  /*aac0*/  HMMA.16816.F32 R36, R56, R50, R36 ;  /* 0x000000323824723c */ /* 0x000fe20000001824 */
[----:B--2---:R-:W-:-:S02]  /*aad0*/  F2FP.F16.F32.PACK_AB R49, R68, R67 ;  /* 0x000000434431723e */ /* 0x004fc400000000ff */
[----:B----4-:R-:W-:-:S04]  /*aae0*/  F2FP.F16.F32.PACK_AB R48, R87, R86 ;  /* 0x000000565730723e */ /* 0x010fc800000000ff */
[----:B------:R-:W-:Y:S01]  /*aaf0*/  F2FP.F16.F32.PACK_AB R51, R70, R69 ;  /* 0x000000454633723e */ /* 0x000fe200000000ff */
[--C-:B------:R-:W-:Y:S01]  /*ab00*/  FFMA.FTZ R56, R71, UR6, -R97.reuse ;  /* 0x0000000647387c23 */ /* 0x100fe20008010861 */
[--C-:B------:R-:W-:Y:S01]  /*ab10*/  FFMA.FTZ R57, R72, UR6, -R97.reuse ;  /* 0x0000000648397c23 */ /* 0x100fe20008010861 */
[--C-:B------:R-:W-:Y:S01]  /*ab20*/  FFMA.FTZ R59, R74, UR6, -R97.reuse ;  /* 0x000000064a3b7c23 */ /* 0x100fe20008010861 */
[----:B------:R-:W-:Y:S01]  /*ab30*/  FFMA.FTZ R58, R73, UR6, -R97 ;  /* 0x00000006493a7c23 */ /* 0x000fe20008010861 */
[--C-:B------:R-:W-:Y:S01]  /*ab40*/  FFMA.FTZ R72, R94, UR6, -R115.reuse ;  /* 0x000000065e487c23 */ /* 0x100fe20008010873 */
[--C-:B------:R-:W-:Y:S01]  /*ab50*/  FFMA.FTZ R71, R95, UR6, -R115.reuse ;  /* 0x000000065f477c23 */ /* 0x100fe20008010873 */
[----:B------:R-:W-:Y:S01]  /*ab60*/  FFMA.FTZ R74, R96, UR6, -R115 ;  /* 0x00000006604a7c23 */ /* 0x000fe20008010873 */
[----:B------:R-:W-:Y:S01]  /*ab70*/  MUFU.EX2 R56, R56 ;  /* 0x0000003800387308 */ /* 0x000fe20000000800 */
[----:B---3--:R-:W-:Y:S01]  /*ab80*/  F2FP.F16.F32.PACK_AB R50, R89, R88 ;  /* 0x000000585932723e */ /* 0x008fe200000000ff */
[--C-:B------:R-:W-:Y:S01]  /*ab90*/  FFMA.FTZ R73, R75, UR6, -R97.reuse ;  /* 0x000000064b497c23 */ /* 0x100fe20008010861 */
[----:B------:R-:W-:Y:S01]  /*aba0*/  FFMA.FTZ R75, R77, UR6, -R97 ;  /* 0x000000064d4b7c23 */ /* 0x000fe20008010861 */
[----:B------:R-:W-:-:S04]  /*abb0*/  FFMA.FTZ R77, R98, UR6, -R115 ;  /* 0x00000006624d7c23 */ /* 0x000fc80008010873 */
[C---:B------:R-:W-:Y:S01]  /*abc0*/  HMMA.16816.F32 R16, R48.reuse, R20, R16 ;  /* 0x000000143010723c */ /* 0x040fe20000001810 */
[----:B------:R-:W2:Y:S05]  /*abd0*/  MUFU.EX2 R57, R57 ;  /* 0x0000003900397308 */ /* 0x000eaa0000000800 */
[C---:B------:R-:W-:Y:S01]  /*abe0*/  HMMA.16816.F32 R12, R48.reuse, R22, R12 ;  /* 0x00000016300c723c */ /* 0x040fe2000000180c */
[----:B------:R-:W3:Y:S02]  /*abf0*/  LDSM.16.MT88.4 R20, [R236+0x11000] ;  /* 0x01100000ec14783b */ /* 0x000ee40000004200 */
[----:B------:R-:W-:Y:S03]  /*ac00*/  MUFU.EX2 R58, R58 ;  /* 0x0000003a003a7308 */ /* 0x000fe60000000800 */
[C---:B-1----:R-:W-:Y:S05]  /*ac10*/  HMMA.16816.F32 R40, R48.reuse, R44, R40 ;  /* 0x0000002c3028723c */ /* 0x042fea0000001828 */
[----:B------:R-:W1:Y:S01]  /*ac20*/  MUFU.EX2 R59, R59 ;  /* 0x0000003b003b7308 */ /* 0x000e620000000800 */
[----:B------:R-:W-:Y:S01]  /*ac30*/  HMMA.16816.F32 R32, R48, R52, R32 ;  /* 0x000000343020723c */ /* 0x000fe20000001820 */
[----:B------:R-:W-:-:S04]  /*ac40*/  FADD.FTZ R44, R210, R159 ;  /* 0x0000009fd22c7221 */ /* 0x000fc80000010000 */
[----:B------:R-:W-:Y:S01]  /*ac50*/  FADD.FTZ R44, R165, R44 ;  /* 0x0000002ca52c7221 */ /* 0x000fe20000010000 */
[C---:B------:R-:W-:Y:S01]  /*ac60*/  HMMA.16816.F32 R36, R48.reuse, R46, R36 ;  /* 0x0000002e3024723c */ /* 0x040fe20000001824 */
[----:B------:R-:W-:Y:S02]  /*ac70*/  MUFU.EX2 R3, R91 ;  /* 0x0000005b00037308 */ /* 0x000fe40000000800 */
[----:B------:R-:W-:Y:S02]  /*ac80*/  FADD.FTZ R52, R161, R44 ;  /* 0x0000002ca1347221 */ /* 0x000fe40000010000 */
[----:B------:R-:W4:Y:S01]  /*ac90*/  LDSM.16.MT88.4 R44, [R233+0x11000] ;  /* 0x01100000e92c783b */ /* 0x000f220000004200 */
[C---:B-----5:R-:W-:Y:S01]  /*aca0*/  HMMA.16816.F32 R8, R48.reuse, R24, R8 ;  /* 0x000000183008723c */ /* 0x060fe20000001808 */
[----:B------:R-:W-:Y:S02]  /*acb0*/  FADD.FTZ R169, R169, R52 ;  /* 0x00000034a9a97221 */ /* 0x000fe40000010000 */
[----:B------:R-:W5:Y:S02]  /*acc0*/  MUFU.EX2 R72, R72 ;  /* 0x0000004800487308 */ /* 0x000f640000000800 */
[----:B------:R-:W-:Y:S01]  /*acd0*/  FADD.FTZ R212, R212, R169 ;  /* 0x000000a9d4d47221 */ /* 0x000fe20000010000 */
[----:B------:R-:W-:Y:S01]  /*ace0*/  HMMA.16816.F32 R4, R48, R26, R4 ;  /* 0x0000001a3004723c */ /* 0x000fe20000001804 */
[----:B------:R-:W4:Y:S02]  /*acf0*/  LDSM.16.MT88.4 R24, [R234+0x11000] ;  /* 0x01100000ea18783b */ /* 0x000f240000004200 */
[----:B------:R-:W-:-:S02]  /*ad00*/  FADD.FTZ R175, R175, R212 ;  /* 0x000000d4afaf7221 */ /* 0x000fc40000010000 */
[----:B------:R-:W-:Y:S01]  /*ad10*/  MUFU.EX2 R71, R71 ;  /* 0x0000004700477308 */ /* 0x000fe20000000800 */
[----:B------:R-:W-:Y:S01]  /*ad20*/  HMMA.16816.F32 R28, R48, R54, R28 ;  /* 0x00000036301c723c */ /* 0x000fe2000000181c */
[----:B------:R-:W-:Y:S01]  /*ad30*/  FADD.FTZ R192, R192, R175 ;  /* 0x000000afc0c07221 */ /* 0x000fe20000010000 */
[----:B------:R-:W4:Y:S05]  /*ad40*/  LDSM.16.MT88.4 R52, [R232+0x11000] ;  /* 0x01100000e834783b */ /* 0x000f2a0000004200 */
[----:B------:R-:W3:Y:S01]  /*ad50*/  MUFU.EX2 R74, R74 ;  /* 0x0000004a004a7308 */ /* 0x000ee20000000800 */
[----:B--2---:R-:W-:Y:S02]  /*ad60*/  F2FP.F16.F32.PACK_AB R49, R57, R56 ;  /* 0x000000383931723e */ /* 0x004fe400000000ff */
[----:B-1----:R-:W-:-:S02]  /*ad70*/  F2FP.F16.F32.PACK_AB R51, R59, R58 ;  /* 0x0000003a3b33723e */ /* 0x002fc400000000ff */
[----:B-----5:R-:W-:-:S03]  /*ad80*/  F2FP.F16.F32.PACK_AB R48, R72, R3 ;  /* 0x000000034830723e */ /* 0x020fc600000000ff */
[----:B------:R-:W-:Y:S08]  /*ad90*/  MUFU.EX2 R73, R73 ;  /* 0x0000004900497308 */ /* 0x000ff00000000800 */
[----:B------:R-:W1:Y:S01]  /*ada0*/  MUFU.EX2 R76, R76 ;  /* 0x0000004c004c7308 */ /* 0x000e620000000800 */
[----:B---3--:R-:W-:-:S07]  /*adb0*/  F2FP.F16.F32.PACK_AB R50, R74, R71 ;  /* 0x000000474a32723e */ /* 0x008fce00000000ff */
[C---:B------:R-:W-:Y:S01]  /*adc0*/  HMMA.16816.F32 R16, R48.reuse, R20, R16 ;  /* 0x000000143010723c */ /* 0x040fe20000001810 */
[----:B------:R-:W-:Y:S05]  /*add0*/  MUFU.EX2 R75, R75 ;  /* 0x0000004b004b7308 */ /* 0x000fea0000000800 */
[C---:B------:R-:W-:Y:S01]  /*ade0*/  HMMA.16816.F32 R12, R48.reuse, R22, R12 ;  /* 0x00000016300c723c */ /* 0x040fe2000000180c */
[----:B------:R-:W-:Y:S01]  /*adf0*/  FADD.FTZ R20, R248, R155 ;  /* 0x0000009bf8147221 */ /* 0x000fe20000010000 */
[----:B------:R-:W-:Y:S01]  /*ae00*/  FADD.FTZ R21, R177, R192 ;  /* 0x000000c0b1157221 */ /* 0x000fe20000010000 */
[----:B------:R-:W2:Y:S01]  /*ae10*/  MUFU.EX2 R252, R252 ;  /* 0x000000fc00fc7308 */ /* 0x000ea20000000800 */
[----:B-1----:R-:W-:Y:S01]  /*ae20*/  F2FP.F16.F32.PACK_AB R133, R76, R73 ;  /* 0x000000494c85723e */ /* 0x002fe200000000ff */
[----:B------:R-:W-:Y:S01]  /*ae30*/  FADD.FTZ R20, R163, R20 ;  /* 0x00000014a3147221 */ /* 0x000fe20000010000 */
[----:B------:R-:W-:Y:S01]  /*ae40*/  FADD.FTZ R21, R184, R21 ;  /* 0x00000015b8157221 */ /* 0x000fe20000010000 */
[C---:B----4-:R-:W-:Y:S02]  /*ae50*/  HMMA.16816.F32 R40, R48.reuse, R44, R40 ;  /* 0x0000002c3028723c */ /* 0x050fe40000001828 */
[----:B------:R-:W-:Y:S01]  /*ae60*/  FADD.FTZ R20, R167, R20 ;  /* 0x00000014a7147221 */ /* 0x000fe20000010000 */
[----:B------:R-:W-:Y:S01]  /*ae70*/  FADD.FTZ R170, R170, R21 ;  /* 0x00000015aaaa7221 */ /* 0x000fe20000010000 */
[----:B------:R-:W-:Y:S02]  /*ae80*/  MUFU.EX2 R77, R77 ;  /* 0x0000004d004d7308 */ /* 0x000fe40000000800 */
[----:B------:R-:W-:Y:S01]  /*ae90*/  FADD.FTZ R171, R171, R20 ;  /* 0x00000014abab7221 */ /* 0x000fe20000010000 */
[----:B------:R-:W-:Y:S01]  /*aea0*/  FADD.FTZ R185, R185, R170 ;  /* 0x000000aab9b97221 */ /* 0x000fe20000010000 */
[----:B------:R-:W1:Y:S01]  /*aeb0*/  LDSM.16.MT88.4 R20, [R236+0x11800] ;  /* 0x01180000ec14783b */ /* 0x000e620000004200 */
[--C-:B------:R-:W-:Y:S01]  /*aec0*/  FFMA.FTZ R44, R100, UR6, -R115.reuse ;  /* 0x00000006642c7c23 */ /* 0x100fe20008010873 */
[----:B------:R-:W-:Y:S01]  /*aed0*/  FFMA.FTZ R45, R116, UR6, -R115 ;  /* 0x00000006742d7c23 */ /* 0x000fe20008010873 */
[----:B------:R-:W-:Y:S01]  /*aee0*/  FADD.FTZ R164, R164, R185 ;  /* 0x000000b9a4a47221 */ /* 0x000fe20000010000 */
[----:B------:R-:W3:Y:S01]  /*aef0*/  MUFU.EX2 R78, R78 ;  /* 0x0000004e004e7308 */ /* 0x000ee20000000800 */
[----:B------:R-:W-:Y:S01]  /*af00*/  FADD.FTZ R214, R214, R171 ;  /* 0x000000abd6d67221 */ /* 0x000fe20000010000 */
[C---:B------:R-:W-:Y:S01]  /*af10*/  HMMA.16816.F32 R8, R48.reuse, R24, R8 ;  /* 0x000000183008723c */ /* 0x040fe20000001808 */
[----:B------:R-:W-:Y:S01]  /*af20*/  FADD.FTZ R187, R187, R164 ;  /* 0x000000a4bbbb7221 */ /* 0x000fe20000010000 */
[----:B--2---:R-:W-:Y:S01]  /*af30*/  F2FP.F16.F32.PACK_AB R135, R252, R75 ;  /* 0x0000004bfc87723e */ /* 0x004fe200000000ff */
[----:B------:R-:W-:Y:S01]  /*af40*/  FADD.FTZ R173, R173, R214 ;  /* 0x000000d6adad7221 */ /* 0x000fe20000010000 */
[----:B------:R-:W-:Y:S01]  /*af50*/  ULDC.64 UR6, c[0x0][0x218] ;  /* 0x0000860000067ab9 */ /* 0x000fe20000000a00 */
[----:B------:R-:W-:Y:S01]  /*af60*/  FADD.FTZ R140, R140, R187 ;  /* 0x000000bb8c8c7221 */ /* 0x000fe20000010000 */
[----:B------:R-:W-:Y:S01]  /*af70*/  MUFU.EX2 R44, R44 ;  /* 0x0000002c002c7308 */ /* 0x000fe20000000800 */
[C---:B------:R-:W-:Y:S01]  /*af80*/  HMMA.16816.F32 R4, R48.reuse, R26, R4 ;  /* 0x0000001a3004723c */ /* 0x040fe20000001804 */
[----:B------:R-:W2:Y:S01]  /*af90*/  LDSM.16.MT88.4 R24, [R234+0x11800] ;  /* 0x01180000ea18783b */ /* 0x000ea20000004200 */
[----:B------:R-:W-:Y:S01]  /*afa0*/  FADD.FTZ R191, R191, R140 ;  /* 0x0000008cbfbf7221 */ /* 0x000fe20000010000 */
[----:B------:R-:W-:Y:S01]  /*afb0*/  FADD.FTZ R188, R188, R173 ;  /* 0x000000adbcbc7221 */ /* 0x000fe20000010000 */
[----:B------:R-:W-:Y:S01]  /*afc0*/  LEA R250, P2, R200, UR6, 0x1 ;  /* 0x00000006c8fa7c11 */ /* 0x000fe2000f8408ff */
[----:B------:R-:W4:Y:S01]  /*afd0*/  LDSM.16.MT88.4 R140, [R233+0x11800] ;  /* 0x01180000e98c783b */ /* 0x000f220000004200 */
[----:B------:R-:W-:Y:S01]  /*afe0*/  FADD.FTZ R148, R148, R191 ;  /* 0x000000bf94947221 */ /* 0x000fe20000010000 */
[----:B------:R-:W5:Y:S01]  /*aff0*/  MUFU.EX2 R45, R45 ;  /* 0x0000002d002d7308 */ /* 0x000f620000000800 */
[----:B---3--:R-:W-:Y:S01]  /*b000*/  F2FP.F16.F32.PACK_AB R132, R78, R77 ;  /* 0x0000004d4e84723e */ /* 0x008fe200000000ff */
[----:B------:R-:W-:Y:S01]  /*b010*/  FADD.FTZ R183, R183, R188 ;  /* 0x000000bcb7b77221 */ /* 0x000fe20000010000 */
[----:B------:R-:W-:Y:S01]  /*b020*/  FADD.FTZ R148, R193, R148 ;  /* 0x00000094c1947221 */ /* 0x000fe20000010000 */
[----:B------:R-:W-:Y:S01]  /*b030*/  HMMA.16816.F32 R36, R48, R46, R36 ;  /* 0x0000002e3024723c */ /* 0x000fe20000001824 */
[----:B------:R-:W-:Y:S01]  /*b040*/  LEA.HI.X R251, R200, UR7, R201, 0x1, P2 ;  /* 0x00000007c8fb7c11 */ /* 0x000fe200090f0cc9 */
[----:B------:R-:W-:Y:S01]  /*b050*/  FADD.FTZ R183, R172, R183 ;  /* 0x000000b7acb77221 */ /* 0x000fe20000010000 */
[----:B------:R-:W-:-:S03]  /*b060*/  FADD.FTZ R63, R63, R148 ;  /* 0x000000943f3f7221 */ /* 0x000fc60000010000 */
[----:B------:R-:W-:Y:S01]  /*b070*/  FADD.FTZ R156, R156, R183 ;  /* 0x000000b79c9c7221 */ /* 0x000fe20000010000 */
[----:B------:R-:W-:Y:S01]  /*b080*/  FADD.FTZ R80, R80, R63 ;  /* 0x0000003f50507221 */ /* 0x000fe20000010000 */
[----:B------:R-:W-:Y:S02]  /*b090*/  HMMA.16816.F32 R32, R48, R52, R32 ;  /* 0x000000343020723c */ /* 0x000fe40000001820 */
[----:B------:R-:W-:Y:S01]  /*b0a0*/  FADD.FTZ R189, R189, R156 ;  /* 0x0000009cbdbd7221 */ /* 0x000fe20000010000 */
[----:B-----5:R-:W-:-:S03]  /*b0b0*/  F2FP.F16.F32.PACK_AB R134, R45, R44 ;  /* 0x0000002c2d86723e */ /* 0x020fc600000000ff */
[----:B------:R-:W-:Y:S01]  /*b0c0*/  FADD.FTZ R146, R146, R189 ;  /* 0x000000bd92927221 */ /* 0x000fe20000010000 */
[----:B------:R-:W-:Y:S03]  /*b0d0*/  HMMA.16816.F32 R28, R48, R54, R28 ;  /* 0x00000036301c723c */ /* 0x000fe6000000181c */
[----:B------:R-:W-:-:S03]  /*b0e0*/  FADD.FTZ R195, R195, R146 ;  /* 0x00000092c3c37221 */ /* 0x000fc60000010000 */
[----:B-1----:R-:W-:Y:S01]  /*b0f0*/  HMMA.16816.F32 R160, R132, R20, R16 ;  /* 0x0000001484a0723c */ /* 0x002fe20000001810 */
[----:B------:R-:W-:-:S04]  /*b100*/  FADD.FTZ R60, R60, R195 ;  /* 0x000000c33c3c7221 */ /* 0x000fc80000010000 */
[----:B------:R-:W-:Y:S01]  /*b110*/  FADD.FTZ R61, R61, R60 ;  /* 0x0000003c3d3d7221 */ /* 0x000fe20000010000 */
[C---:B------:R-:W-:Y:S01]  /*b120*/  HMMA.16816.F32 R156, R132.reuse, R22, R12 ;  /* 0x00000016849c723c */ /* 0x040fe2000000180c */
[----:B------:R-:W-:Y:S01]  /*b130*/  FADD.FTZ R17, R79, R80 ;  /* 0x000000504f117221 */ /* 0x000fe20000010000 */
[----:B------:R-:W1:Y:S01]  /*b140*/  LDSM.16.MT88.4 R12, [R232+0x11800] ;  /* 0x01180000e80c783b */ /* 0x000e620000004200 */
[----:B------:R-:W-:Y:S02]  /*b150*/  FADD.FTZ R62, R62, R61 ;  /* 0x0000003d3e3e7221 */ /* 0x000fe40000010000 */
[----:B------:R-:W-:Y:S01]  /*b160*/  FADD.FTZ R17, R82, R17 ;  /* 0x0000001152117221 */ /* 0x000fe20000010000 */
[----:B--2---:R-:W-:Y:S01]  /*b170*/  HMMA.16816.F32 R148, R132, R26, R4 ;  /* 0x0000001a8494723c */ /* 0x004fe20000001804 */
[----:B------:R-:W-:Y:S02]  /*b180*/  FADD.FTZ R81, R81, R62 ;  /* 0x0000003e51517221 */ /* 0x000fe40000010000 */
[----:B------:R-:W-:-:S03]  /*b190*/  FADD.FTZ R66, R66, R17 ;  /* 0x0000001142427221 */ /* 0x000fc60000010000 */
[----:B------:R-:W-:Y:S01]  /*b1a0*/  HMMA.16816.F32 R152, R132, R24, R8 ;  /* 0x000000188498723c */ /* 0x000fe20000001808 */
[----:B------:R-:W-:-:S04]  /*b1b0*/  FADD.FTZ R83, R83, R66 ;  /* 0x0000004253537221 */ /* 0x000fc80000010000 */
[----:B------:R-:W-:Y:S01]  /*b1c0*/  FADD.FTZ R84, R84, R83 ;  /* 0x0000005354547221 */ /* 0x000fe20000010000 */
[C---:B----4-:R-:W-:Y:S01]  /*b1d0*/  HMMA.16816.F32 R144, R132.reuse, R140, R40 ;  /* 0x0000008c8490723c */ /* 0x050fe20000001828 */
[----:B------:R-:W-:Y:S02]  /*b1e0*/  FADD.FTZ R8, R64, R81 ;  /* 0x0000005140087221 */ /* 0x000fe40000010000 */
[----:B------:R-:W-:Y:S02]  /*b1f0*/  FADD.FTZ R85, R85, R84 ;  /* 0x0000005455557221 */ /* 0x000fe40000010000 */
[----:B------:R-:W-:Y:S01]  /*b200*/  FADD.FTZ R8, R65, R8 ;  /* 0x0000000841087221 */ /* 0x000fe20000010000 */
[----:B------:R-:W-:Y:S01]  /*b210*/  HMMA.16816.F32 R140, R132, R142, R36 ;  /* 0x0000008e848c723c */ /* 0x000fe20000001824 */
[----:B------:R-:W-:Y:S02]  /*b220*/  FADD.FTZ R86, R86, R85 ;  /* 0x0000005556567221 */ /* 0x000fe40000010000 */
[----:B------:R-:W-:-:S02]  /*b230*/  FADD.FTZ R67, R67, R8 ;  /* 0x0000000843437221 */ /* 0x000fc40000010000 */
[----:B------:R-:W-:Y:S02]  /*b240*/  FADD.FTZ R87, R87, R86 ;  /* 0x0000005657577221 */ /* 0x000fe40000010000 */
[----:B------:R-:W-:Y:S02]  /*b250*/  FADD.FTZ R68, R68, R67 ;  /* 0x0000004344447221 */ /* 0x000fe40000010000 */
[----:B------:R-:W-:Y:S02]  /*b260*/  FADD.FTZ R4, R88, R87 ;  /* 0x0000005758047221 */ /* 0x000fe40000010000 */
[----:B------:R-:W-:Y:S02]  /*b270*/  FADD.FTZ R5, R69, R68 ;  /* 0x0000004445057221 */ /* 0x000fe40000010000 */
[----:B------:R-:W-:Y:S02]  /*b280*/  FADD.FTZ R4, R89, R4 ;  /* 0x0000000459047221 */ /* 0x000fe40000010000 */
[----:B------:R-:W-:-:S02]  /*b290*/  FADD.FTZ R5, R70, R5 ;  /* 0x0000000546057221 */ /* 0x000fc40000010000 */
[----:B------:R-:W-:Y:S01]  /*b2a0*/  FADD.FTZ R3, R3, R4 ;  /* 0x0000000403037221 */ /* 0x000fe20000010000 */
[C---:B-1----:R-:W-:Y:S01]  /*b2b0*/  HMMA.16816.F32 R136, R132.reuse, R12, R32 ;  /* 0x0000000c8488723c */ /* 0x042fe20000001820 */
        /* <DEDUP_REMOVED lines=12> */
[----:B------:R-:W-:Y:S02]  /*b380*/  FADD.FTZ R44, R44, R77 ;  /* 0x0000004d2c2c7221 */ /* 0x000fe40000010000 */
[----:B------:R-:W-:Y:S02]  /*b390*/  FADD.FTZ R75, R75, R76 ;  /* 0x0000004c4b4b7221 */ /* 0x000fe40000010000 */
[----:B------:R-:W-:Y:S02]  /*b3a0*/  FADD.FTZ R3, R45, R44 ;  /* 0x0000002c2d037221 */ /* 0x000fe40000010000 */
[----:B------:R-:W-:-:S03]  /*b3b0*/  FADD.FTZ R252, R252, R75 ;  /* 0x0000004bfcfc7221 */ /* 0x000fc60000010000 */
[----:B------:R1:W-:Y:S01]  /*b3c0*/  STL [R1], R3 ;  /* 0x0000000301007387 */ /* 0x0003e20000100800 */
[----:B------:R-:W-:Y:S05]  /*b3d0*/  @!P1 BRA `(.L_x_790) ;  /* 0x00000078008c9947 */ /* 0x000fea0003800000 */
[----:B------:R-:W-:-:S04]  /*b3e0*/  DEPBAR.LE SB0, 0x0 ;  /* 0x000080000000791a */ /* 0x000fc80000000000 */
[----:B------:R-:W-:Y:S01]  /*b3f0*/  UIADD3 UR17, UR20, -0x2, URZ ;  /* 0xfffffffe14117890 */ /* 0x000fe2000fffe03f */
[----:B------:R-:W-:Y:S06]  /*b400*/  BAR.SYNC.DEFER_BLOCKING 0x0 ;  /* 0x0000000000007b1d */ /* 0x000fec0000010000 */
[----:B------:R-:W-:Y:S05]  /*b410*/  @!P0 BRA `(.L_x_791) ;  /* 0x0000000000f48947 */ /* 0x000fea0003800000 */
[----:B------:R-:W1:Y:S01]  /*b420*/  LDC R4, c[0x0][0x380] ;  /* 0x0000e000ff047b82 */ /* 0x000e620000000800 */
[----:B------:R-:W-:-:S04]  /*b430*/  USHF.L.U32 UR4, UR17, 0x8, URZ ;  /* 0x0000000811047899 */ /* 0x000fc8000800063f */
[----:B------:R-:W-:Y:S02]  /*b440*/  UIADD3 UR6, UR4, 0x100, URZ ;  /* 0x0000010004067890 */ /* 0x000fe4000fffe03f */
[----:B------:R-:W-:-:S04]  /*b450*/  MOV R5, UR4 ;  /* 0x0000000400057c02 */ /* 0x000fc80008000f00 */
[----:B------:R-:W-:Y:S01]  /*b460*/  IMAD.U32 R7, RZ, RZ, UR6 ;  /* 0x00000006ff077e24 */ /* 0x000fe2000f8e00ff */
[----:B------:R-:W-:-:S04]  /*b470*/  IABS R5, R5 ;  /* 0x0000000500057213 */ /* 0x000fc80000000000 */
[----:B------:R-:W-:Y:S02]  /*b480*/  IABS R7, R7 ;  /* 0x0000000700077213 */ /* 0x000fe40000000000 */
[----:B-1----:R-:W-:-:S04]  /*b490*/  IABS R3, R4 ;  /* 0x0000000400037213 */ /* 0x002fc80000000000 */
[----:B------:R-:W1:Y:S08]  /*b4a0*/  I2F.RP R10, R3 ;  /* 0x00000003000a7306 */ /* 0x000e700000209400 */
[----:B-1----:R-:W1:Y:S02]  /*b4b0*/  MUFU.RCP R8, R10 ;  /* 0x0000000a00087308 */ /* 0x002e640000001000 */
[----:B-1----:R-:W-:-:S06]  /*b4c0*/  VIADD R8, R8, 0xffffffe ;  /* 0x0ffffffe08087836 */ /* 0x002fcc0000000000 */
[----:B------:R-:W1:Y:S02]  /*b4d0*/  F2I.FTZ.U32.TRUNC.NTZ R9, R8 ;  /* 0x0000000800097305 */ /* 0x000e64000021f000 */
[----:B-1----:R-:W-:Y:S01]  /*b4e0*/  IADD3 R6, RZ, -R9, RZ ;  /* 0x80000009ff067210 */ /* 0x002fe20007ffe0ff */
[----:B------:R-:W-:-:S04]  /*b4f0*/  IMAD.MOV.U32 R8, RZ, RZ, RZ ;  /* 0x000000ffff087224 */ /* 0x000fc800078e00ff */
[----:B------:R-:W-:-:S04]  /*b500*/  IMAD R6, R6, R3, RZ ;  /* 0x0000000306067224 */ /* 0x000fc800078e02ff */
[----:B------:R-:W-:-:S06]  /*b510*/  IMAD.HI.U32 R6, R9, R6, R8 ;  /* 0x0000000609067227 */ /* 0x000fcc00078e0008 */
[----:B------:R-:W-:-:S04]  /*b520*/  IMAD.HI.U32 R10, R6, R7, RZ ;  /* 0x00000007060a7227 */ /* 0x000fc800078e00ff */
[----:B------:R-:W-:Y:S01]  /*b530*/  IMAD.HI.U32 R9, R6, R5, RZ ;  /* 0x0000000506097227 */ /* 0x000fe200078e00ff */
[----:B------:R-:W-:-:S03]  /*b540*/  IADD3 R8, -R10, RZ, RZ ;  /* 0x000000ff0a087210 */ /* 0x000fc60007ffe1ff */
[----:B------:R-:W-:Y:S02]  /*b550*/  IMAD.MOV R6, RZ, RZ, -R9 ;  /* 0x000000ffff067224 */ /* 0x000fe400078e0a09 */
[C---:B------:R-:W-:Y:S01]  /*b560*/  IMAD R8, R3.reuse, R8, R7 ;  /* 0x0000000803087224 */ /* 0x040fe200078e0207 */
[----:B------:R-:W-:Y:S01]  /*b570*/  LOP3.LUT R7, RZ, R4, RZ, 0x33, !PT ;  /* 0x00000004ff077212 */ /* 0x000fe200078e33ff */
[C---:B------:R-:W-:Y:S01]  /*b580*/  IMAD R6, R3.reuse, R6, R5 ;  /* 0x0000000603067224 */ /* 0x040fe200078e0205 */
[----:B------:R-:W-:Y:S01]  /*b590*/  LOP3.LUT R5, R4, UR6, RZ, 0x3c, !PT ;  /* 0x0000000604057c12 */ /* 0x000fe2000f8e3cff */
[----:B------:R-:W-:Y:S01]  /*b5a0*/  ULDC.64 UR6, c[0x0][0x238] ;  /* 0x00008e0000067ab9 */ /* 0x000fe20000000a00 */
[C---:B------:R-:W-:Y:S02]  /*b5b0*/  ISETP.GT.U32.AND P4, PT, R3.reuse, R8, PT ;  /* 0x000000080300720c */ /* 0x040fe40003f84070 */
[----:B------:R-:W-:Y:S02]  /*b5c0*/  ISETP.GT.U32.AND P2, PT, R3, R6, PT ;  /* 0x000000060300720c */ /* 0x000fe40003f44070 */
[----:B------:R-:W-:-:S09]  /*b5d0*/  ISETP.GE.AND P3, PT, R5, RZ, PT ;  /* 0x000000ff0500720c */ /* 0x000fd20003f66270 */
[-C--:B------:R-:W-:Y:S02]  /*b5e0*/  @!P4 IADD3 R8, R8, -R3.reuse, RZ ;  /* 0x800000030808c210 */ /* 0x080fe40007ffe0ff */
[----:B------:R-:W-:Y:S01]  /*b5f0*/  @!P2 IMAD.IADD R6, R6, 0x1, -R3 ;  /* 0x000000010606a824 */ /* 0x000fe200078e0a03 */
[----:B------:R-:W-:Y:S01]  /*b600*/  @!P4 IADD3 R10, R10, 0x1, RZ ;  /* 0x000000010a0ac810 */ /* 0x000fe20007ffe0ff */
[----:B------:R-:W-:Y:S01]  /*b610*/  @!P2 VIADD R9, R9, 0x1 ;  /* 0x000000010909a836 */ /* 0x000fe20000000000 */
[-C--:B------:R-:W-:Y:S02]  /*b620*/  ISETP.GE.U32.AND P6, PT, R8, R3.reuse, PT ;  /* 0x000000030800720c */ /* 0x080fe40003fc6070 */
[----:B------:R-:W-:Y:S02]  /*b630*/  ISETP.GE.U32.AND P5, PT, R6, R3, PT ;  /* 0x000000030600720c */ /* 0x000fe40003fa6070 */
[C---:B------:R-:W-:Y:S02]  /*b640*/  LOP3.LUT R3, R4.reuse, UR4, RZ, 0x3c, !PT ;  /* 0x0000000404037c12 */ /* 0x040fe4000f8e3cff */
[----:B------:R-:W-:-:S02]  /*b650*/  ISETP.NE.AND P2, PT, R4, RZ, PT ;  /* 0x000000ff0400720c */ /* 0x000fc40003f45270 */
[----:B------:R-:W-:-:S05]  /*b660*/  ISETP.GE.AND P1, PT, R3, RZ, PT ;  /* 0x000000ff0300720c */ /* 0x000fca0003f26270 */
[----:B------:R-:W-:Y:S02]  /*b670*/  @P6 IADD3 R10, R10, 0x1, RZ ;  /* 0x000000010a0a6810 */ /* 0x000fe40007ffe0ff */
[----:B------:R-:W-:Y:S02]  /*b680*/  @P5 VIADD R9, R9, 0x1 ;  /* 0x0000000109095836 */ /* 0x000fe40000000000 */
[----:B------:R-:W-:-:S04]  /*b690*/  @!P3 IADD3 R10, -R10, RZ, RZ ;  /* 0x000000ff0a0ab210 */ /* 0x000fc80007ffe1ff */
[----:B------:R-:W-:Y:S01]  /*b6a0*/  @!P1 IMAD.MOV R9, RZ, RZ, -R9 ;  /* 0x000000ffff099224 */ /* 0x000fe200078e0a09 */
[----:B------:R-:W-:-:S04]  /*b6b0*/  SEL R3, R7, R10, !P2 ;  /* 0x0000000a07037207 */ /* 0x000fc80005000000 */
[----:B------:R-:W-:Y:S01]  /*b6c0*/  SEL R7, R7, R9, !P2 ;  /* 0x0000000907077207 */ /* 0x000fe20005000000 */
[----:B------:R-:W-:-:S04]  /*b6d0*/  IMAD.WIDE R12, R3, 0x4, R246 ;  /* 0x00000004030c7825 */ /* 0x000fc800078e02f6 */
[----:B------:R-:W-:Y:S01]  /*b6e0*/  IMAD.WIDE R10, R7, 0x4, R246 ;  /* 0x00000004070a7825 */ /* 0x000fe200078e02f6 */
[----:B------:R-:W2:Y:S04]  /*b6f0*/  LDG.E R6, desc[UR22][R12.64] ;  /* 0x000000160c067981 */ /* 0x000ea8000c1e1900 */
[----:B------:R-:W2:Y:S01]  /*b700*/  LDG.E R5, desc[UR22][R10.64] ;  /* 0x000000160a057981 */ /* 0x000ea2000c1e1900 */
[----:B------:R-:W-:-:S05]  /*b710*/  IADD3 R3, R3, -R7, RZ ;  /* 0x8000000703037210 */ /* 0x000fca0007ffe0ff */
[----:B------:R-:W-:-:S04]  /*b720*/  IMAD R4, R3, R4, -0x100 ;  /* 0xffffff0003047424 */ /* 0x000fc800078e0204 */
[----:B------:R-:W-:Y:S01]  /*b730*/  IMAD.WIDE.U32 R8, R4, UR8, RZ ;  /* 0x0000000804087c25 */ /* 0x000fe2000f8e00ff */
[----:B------:R-:W-:-:S05]  /*b740*/  SHF.R.S32.HI R3, RZ, 0x1f, R4 ;  /* 0x0000001fff037819 */ /* 0x000fca0000011404 */
[----:B------:R-:W-:-:S04]  /*b750*/  IMAD R3, R3, UR8, RZ ;  /* 0x0000000803037c24 */ /* 0x000fc8000f8e02ff */
[----:B------:R-:W-:-:S05]  /*b760*/  IMAD R3, R4, UR9, R3 ;  /* 0x0000000904037c24 */ /* 0x000fca000f8e0203 */
[----:B------:R-:W-:Y:S01]  /*b770*/  IADD3 R9, R9, R3, RZ ;  /* 0x0000000309097210 */ /* 0x000fe20007ffe0ff */
[----:B--2---:R-:W-:-:S05]  /*b780*/  IMAD.IADD R5, R5, 0x1, -R6 ;  /* 0x0000000105057824 */ /* 0x004fca00078e0a06 */
[----:B------:R-:W-:-:S05]  /*b790*/  SHF.R.S32.HI R6, RZ, 0x1f, R5 ;  /* 0x0000001fff067819 */ /* 0x000fca0000011405 */
[----:B------:R-:W-:-:S04]  /*b7a0*/  IMAD R6, R6, UR6, RZ ;  /* 0x0000000606067c24 */ /* 0x000fc8000f8e02ff */
[C---:B------:R-:W-:Y:S02]  /*b7b0*/  IMAD R6, R5.reuse, UR7, R6 ;  /* 0x0000000705067c24 */ /* 0x040fe4000f8e0206 */
[----:B------:R-:W-:-:S04]  /*b7c0*/  IMAD.WIDE.U32 R4, R5, UR6, R8 ;  /* 0x0000000605047c25 */ /* 0x000fc8000f8e0008 */
[----:B------:R-:W-:Y:S01]  /*b7d0*/  IMAD.IADD R3, R5, 0x1, R6 ;  /* 0x0000000105037824 */ /* 0x000fe200078e0206 */
[----:B------:R-:W-:Y:S06]  /*b7e0*/  BRA `(.L_x_792) ;  /* 0x0000000000107947 */ /* 0x000fec0003800000 */
.L_x_791:
[----:B------:R-:W-:-:S04]  /*b7f0*/  ULEA UR4, -UR8, URZ, 0x8 ;  /* 0x0000003f08047291 */ /* 0x000fc8000f8e413f */
[----:B------:R-:W-:Y:S02]  /*b800*/  USHF.R.S32.HI UR6, URZ, 0x1f, UR4 ;  /* 0x0000001f3f067899 */ /* 0x000fe40008011404 */
[----:B------:R-:W-:-:S04]  /*b810*/  MOV R4, UR4 ;  /* 0x0000000400047c02 */ /* 0x000fc80008000f00 */
[----:B-1----:R-:W-:-:S07]  /*b820*/  MOV R3, UR6 ;  /* 0x0000000600037c02 */ /* 0x002fce0008000f00 */
.L_x_792:
[----:B------:R-:W-:Y:S01]  /*b830*/  ULDC UR4, c[0x0][0x2d0] ;  /* 0x0000b40000047ab9 */ /* 0x000fe20000000800 */
[----:B------:R-:W-:Y:S01]  /*b840*/  LEA R204, P2, R4, R204, 0x1 ;  /* 0x000000cc04cc7211 */ /* 0x000fe200078408ff */
[----:B------:R-:W-:Y:S01]  /*b850*/  IMAD.U32 R5, RZ, RZ, UR8 ;  /* 0x00000008ff057e24 */ /* 0x000fe2000f8e00ff */
[----:B------:R-:W-:Y:S01]  /*b860*/  ISETP.GE.AND P1, PT, R244, UR4, PT ;  /* 0x00000004f4007c0c */ /* 0x000fe2000bf26270 */
[----:B------:R-:W-:Y:S01]  /*b870*/  IMAD.U32 R180, RZ, RZ, UR8 ;  /* 0x00000008ffb47e24 */ /* 0x000fe2000f8e00ff */
[----:B------:R-:W-:Y:S01]  /*b880*/  LEA.HI.X R205, R4, R205, R3, 0x1, P2 ;  /* 0x000000cd04cd7211 */ /* 0x000fe200010f0c03 */
[----:B------:R-:W-:Y:S01]  /*b890*/  IMAD.U32 R7, RZ, RZ, UR9 ;  /* 0x00000009ff077e24 */ /* 0x000fe2000f8e00ff */
[----:B------:R-:W-:Y:S01]  /*b8a0*/  UISETP.GE.AND UP1, UPT, UR20, 0x3, UPT ;  /* 0x000000031400788c */ /* 0x000fe2000bf26270 */
[----:B------:R-:W-:Y:S02]  /*b8b0*/  IMAD.U32 R8, RZ, RZ, UR8 ;  /* 0x00000008ff087e24 */ /* 0x000fe4000f8e00ff */
[----:B------:R-:W-:-:S02]  /*b8c0*/  IMAD.U32 R9, RZ, RZ, UR9 ;  /* 0x00000009ff097e24 */ /* 0x000fc4000f8e00ff */
[----:B------:R-:W-:Y:S02]  /*b8d0*/  IMAD.U32 R13, RZ, RZ, UR8 ;  /* 0x00000008ff0d7e24 */ /* 0x000fe4000f8e00ff */
[----:B------:R-:W-:Y:S02]  /*b8e0*/  IMAD.U32 R14, RZ, RZ, UR8 ;  /* 0x00000008ff0e7e24 */ /* 0x000fe4000f8e00ff */
[-C--:B------:R-:W-:Y:S01]  /*b8f0*/  @!P1 LEA R5, P2, R5, R178.reuse, 0x5 ;  /* 0x000000b205059211 */ /* 0x080fe200078428ff */
[----:B------:R-:W-:Y:S01]  /*b900*/  IMAD.U32 R16, RZ, RZ, UR8 ;  /* 0x00000008ff107e24 */ /* 0x000fe2000f8e00ff */
[----:B------:R-:W-:Y:S01]  /*b910*/  VOTEU.ALL UP0, P1 ;  /* 0x00000000003f7886 */ /* 0x000fe20000800000 */
[--C-:B------:R-:W-:Y:S01]  /*b920*/  @!P1 IMAD.MOV.U32 R10, RZ, RZ, R178.reuse ;  /* 0x000000ffff0a9224 */ /* 0x100fe200078e00b2 */
[-C--:B------:R-:W-:Y:S01]  /*b930*/  @!P1 LEA.HI.X R6, R180, R181.reuse, R7, 0x5, P2 ;  /* 0x000000b5b4069211 */ /* 0x080fe200010f2c07 */
[----:B------:R-:W-:Y:S01]  /*b940*/  IMAD.U32 R7, RZ, RZ, UR8 ;  /* 0x00000008ff077e24 */ /* 0x000fe2000f8e00ff */
[----:B------:R-:W-:Y:S01]  /*b950*/  @P1 STS.128 [R242+0xa000], RZ ;  /* 0x00a000fff2001388 */ /* 0x000fe20000000c00 */
[----:B------:R-:W-:Y:S01]  /*b960*/  @!P1 IMAD.MOV.U32 R180, RZ, RZ, R178 ;  /* 0x000000ffffb49224 */ /* 0x000fe200078e00b2 */
[----:B------:R-:W-:Y:S01]  /*b970*/  @!UP0 UIMAD UR19, UR9, 0x30, URZ ;  /* 0x00000030091388a4 */ /* 0x000fe2000f8e023f */
[--C-:B------:R-:W-:Y:S01]  /*b980*/  @!P1 IMAD.MOV.U32 R11, RZ, RZ, R181.reuse ;  /* 0x000000ffff0b9224 */ /* 0x100fe200078e00b5 */
[-C--:B------:R-:W-:Y:S01]  /*b990*/  @!P1 LEA R7, P2, R7, R178.reuse, 0x6 ;  /* 0x000000b207079211 */ /* 0x080fe200078430ff */
[----:B------:R-:W-:Y:S01]  /*b9a0*/  @!P1 IMAD.WIDE.U32 R12, R13, 0x30, R180 ;  /* 0x000000300d0c9825 */ /* 0x000fe200078e00b4 */
[----:B------:R-:W-:Y:S01]  /*b9b0*/  @!UP0 UIMAD UR7, UR9, 0x50, URZ ;  /* 0x00000050090788a4 */ /* 0x000fe2000f8e023f */
[----:B------:R-:W-:Y:S01]  /*b9c0*/  @!PT LDS RZ, [RZ] ;  /* 0x00000000fffff984 */ /* 0x000fe20000000800 */
[----:B------:R-:W-:Y:S01]  /*b9d0*/  @!PT LDS RZ, [RZ] ;  /* 0x00000000fffff984 */ /* 0x000fe20000000800 */
[----:B------:R-:W-:Y:S01]  /*b9e0*/  @!PT LDS RZ, [RZ] ;  /* 0x00000000fffff984 */ /* 0x000fe20000000800 */
[----:B------:R-:W-:Y:S01]  /*b9f0*/  @!P1 LDGSTS.E.BYPASS.LTC128B.128 [R242+0xa000], desc[UR22][R204.64] ;  /* 0x0a000000ccf29fae */ /* 0x000fe2000b901d56 */
[----:B------:R-:W-:Y:S01]  /*ba00*/  @!P1 LEA.HI.X R8, R8, R181, R9, 0x6, P2 ;  /* 0x000000b508089211 */ /* 0x000fe200010f3409 */
[----:B------:R-:W-:Y:S01]  /*ba10*/  IMAD.U32 R9, RZ, RZ, UR8 ;  /* 0x00000008ff097e24 */ /* 0x000fe2000f8e00ff */
[----:B------:R-:W-:Y:S01]  /*ba20*/  @!UP0 UIMAD UR6, UR9, 0x60, URZ ;  /* 0x00000060090688a4 */ /* 0x000fe2000f8e023f */
[--C-:B------:R-:W-:Y:S01]  /*ba30*/  @!P1 IMAD.WIDE.U32 R14, R14, 0x50, R10.reuse ;  /* 0x000000500e0e9825 */ /* 0x100fe200078e000a */
[----:B------:R-:W-:Y:S01]  /*ba40*/  @!UP0 UIMAD UR4, UR9, 0x70, URZ ;  /* 0x00000070090488a4 */ /* 0x000fe2000f8e023f */
[----:B------:R-:W-:Y:S01]  /*ba50*/  @P1 STS.128 [R242+0xa800], RZ ;  /* 0x00a800fff2001388 */ /* 0x000fe20000000c00 */
[----:B------:R-:W-:Y:S01]  /*ba60*/  @!P1 LEA R9, P2, R9, R178, 0x7 ;  /* 0x000000b209099211 */ /* 0x000fe200078438ff */
[----:B------:R-:W-:Y:S01]  /*ba70*/  @!P1 IMAD.WIDE.U32 R16, R16, 0x60, R10 ;  /* 0x0000006010109825 */ /* 0x000fe200078e000a */
[----:B------:R-:W-:-:S03]  /*ba80*/  @!P1 IADD3 R14, P4, R4, R14, RZ ;  /* 0x0000000e040e9210 */ /* 0x000fc60007f9e0ff */
[----:B------:R-:W-:Y:S02]  /*ba90*/  IMAD.U32 R180, RZ, RZ, UR8 ;  /* 0x00000008ffb47e24 */ /* 0x000fe4000f8e00ff */
[----:B------:R-:W-:Y:S02]  /*baa0*/  IMAD.U32 R11, RZ, RZ, UR9 ;  /* 0x00000009ff0b7e24 */ /* 0x000fe4000f8e00ff */
[----:B------:R-:W-:Y:S02]  /*bab0*/  IMAD.U32 R18, RZ, RZ, UR8 ;  /* 0x00000008ff127e24 */ /* 0x000fe4000f8e00ff */
[--C-:B------:R-:W-:Y:S01]  /*bac0*/  @!P1 IMAD.MOV.U32 R22, RZ, RZ, R178.reuse ;  /* 0x000000ffff169224 */ /* 0x100fe200078e00b2 */
[----:B------:R-:W-:Y:S01]  /*bad0*/  @!P1 LEA.HI.X R10, R180, R181, R11, 0x7, P2 ;  /* 0x000000b5b40a9211 */ /* 0x000fe200010f3c0b */
[----:B------:R-:W-:Y:S01]  /*bae0*/  @!P1 IMAD.MOV.U32 R23, RZ, RZ, R181 ;  /* 0x000000ffff179224 */ /* 0x000fe200078e00b5 */
[----:B------:R-:W-:Y:S01]  /*baf0*/  @!P1 IADD3 R11, P3, P2, R4, UR25, R178 ;  /* 0x00000019040b9c10 */ /* 0x000fe2000fa7e0b2 */
[----:B------:R-:W-:-:S02]  /*bb00*/  IMAD.U32 R20, RZ, RZ, UR8 ;  /* 0x00000008ff147e24 */ /* 0x000fc4000f8e00ff */
[----:B------:R-:W-:Y:S01]  /*bb10*/  @!P1 IMAD.MOV.U32 R24, RZ, RZ, R178 ;  /* 0x000000ffff189224 */ /* 0x000fe200078e00b2 */
[--C-:B------:R-:W-:Y:S01]  /*bb20*/  @!P1 IADD3.X R180, R3, UR24, R181.reuse, P3, P2 ;  /* 0x0000001803b49c10 */ /* 0x100fe20009fe44b5 */
[----:B------:R-:W-:Y:S01]  /*bb30*/  @!P1 IMAD.MOV.U32 R25, RZ, RZ, R181 ;  /* 0x000000ffff199224 */ /* 0x000fe200078e00b5 */
[C---:B------:R-:W-:Y:S01]  /*bb40*/  @!P1 LEA R34, P2, R11.reuse, UR10, 0x1 ;  /* 0x0000000a0b229c11 */ /* 0x040fe2000f8408ff */
[----:B------:R-:W-:Y:S01]  /*bb50*/  @!P1 IMAD.WIDE.U32 R18, R18, 0x70, R22 ;  /* 0x0000007012129825 */ /* 0x000fe200078e0016 */
[C---:B------:R-:W-:Y:S02]  /*bb60*/  @!P1 IADD3 R16, P3, R4.reuse, R16, RZ ;  /* 0x0000001004109210 */ /* 0x040fe40007f7e0ff */
[----:B------:R-:W-:Y:S01]  /*bb70*/  @!P1 LEA.HI.X R35, R11, UR11, R180, 0x1, P2 ;  /* 0x0000000b0b239c11 */ /* 0x000fe200090f0cb4 */
[----:B------:R-:W-:Y:S01]  /*bb80*/  IMAD.U32 R22, RZ, RZ, UR8 ;  /* 0x00000008ff167e24 */ /* 0x000fe2000f8e00ff */
[----:B------:R-:W-:Y:S01]  /*bb90*/  @!P1 IADD3 R12, P2, R4, R12, RZ ;  /* 0x0000000c040c9210 */ /* 0x000fe20007f5e0ff */
[----:B------:R-:W-:-:S02]  /*bba0*/  @!P1 IMAD.WIDE.U32 R20, R20, 0x90, R24 ;  /* 0x0000009014149825 */ /* 0x000fc400078e0018 */
[----:B------:R-:W-:Y:S01]  /*bbb0*/  @!PT LDS RZ, [RZ] ;  /* 0x00000000fffff984 */ /* 0x000fe20000000800 */
[----:B------:R-:W-:Y:S01]  /*bbc0*/  @!PT LDS RZ, [RZ] ;  /* 0x00000000fffff984 */ /* 0x000fe20000000800 */
[----:B------:R-:W-:Y:S01]  /*bbd0*/  @!PT LDS RZ, [RZ] ;  /* 0x00000000fffff984 */ /* 0x000fe20000000800 */
[----:B------:R-:W-:Y:S01]  /*bbe0*/  @!P1 LDGSTS.E.BYPASS.LTC128B.128 [R242+0xa800], desc[UR22][R34.64] ;  /* 0x0a80000022f29fae */ /* 0x000fe2000b901d56 */
[C---:B------:R-:W-:Y:S01]  /*bbf0*/  @!P1 IADD3.X R11, R3.reuse, UR19, R13, P2, !PT ;  /* 0x00000013030b9c10 */ /* 0x040fe200097fe40d */
[--C-:B------:R-:W-:Y:S01]  /*bc00*/  @!P1 IMAD.MOV.U32 R26, RZ, RZ, R178.reuse ;  /* 0x000000ffff1a9224 */ /* 0x100fe200078e00b2 */
[----:B------:R-:W-:Y:S01]  /*bc10*/  @!P1 IADD3 R18, P2, R4, R18, RZ ;  /* 0x0000001204129210 */ /* 0x000fe20007f5e0ff */
[----:B------:R-:W-:Y:S01]  /*bc20*/  @!P1 IMAD.MOV.U32 R27, RZ, RZ, R181 ;  /* 0x000000ffff1b9224 */ /* 0x000fe200078e00b5 */
[C---:B------:R-:W-:Y:S01]  /*bc30*/  @!P1 IADD3.X R13, R3.reuse, UR7, R15, P4, !PT ;  /* 0x00000007030d9c10 */ /* 0x040fe2000a7fe40f */
[----:B------:R-:W-:Y:S01]  /*bc40*/  IMAD.U32 R24, RZ, RZ, UR8 ;  /* 0x00000008ff187e24 */ /* 0x000fe2000f8e00ff */
[C---:B------:R-:W-:Y:S01]  /*bc50*/  @!P1 IADD3.X R15, R3.reuse, UR6, R17, P3, !PT ;  /* 0x00000006030f9c10 */ /* 0x040fe20009ffe411 */
[----:B------:R-:W-:Y:S01]  /*bc60*/  @!P1 IMAD.MOV.U32 R28, RZ, RZ, R178 ;  /* 0x000000ffff1c9224 */ /* 0x000fe200078e00b2 */
[----:B------:R-:W-:Y:S01]  /*bc70*/  @!UP0 UIMAD UR7, UR9, 0x90, URZ ;  /* 0x00000090090788a4 */ /* 0x000fe2000f8e023f */
[----:B------:R-:W-:Y:S01]  /*bc80*/  @!P1 IMAD.MOV.U32 R29, RZ, RZ, R181 ;  /* 0x000000ffff1d9224 */ /* 0x000fe200078e00b5 */
[C---:B------:R-:W-:Y:S01]  /*bc90*/  @!P1 IADD3.X R17, R3.reuse, UR4, R19, P2, !PT ;  /* 0x0000000403119c10 */ /* 0x040fe200097fe413 */
[----:B------:R-:W-:Y:S01]  /*bca0*/  @!P1 IMAD.WIDE.U32 R22, R22, 0xa0, R26 ;  /* 0x000000a016169825 */ /* 0x000fe200078e001a */
[----:B------:R-:W-:Y:S01]  /*bcb0*/  @!UP0 UIMAD UR4, UR9, 0xa0, URZ ;  /* 0x000000a0090488a4 */ /* 0x000fe2000f8e023f */
[C---:B------:R-:W-:Y:S01]  /*bcc0*/  @!P1 IADD3 R20, P3, R4.reuse, R20, RZ ;  /* 0x0000001404149210 */ /* 0x040fe20007f7e0ff */
[----:B------:R-:W-:Y:S01]  /*bcd0*/  @!UP0 UIMAD UR19, UR9, 0xb0, URZ ;  /* 0x000000b0091388a4 */ /* 0x000fe2000f8e023f */
[----:B------:R-:W-:Y:S01]  /*bce0*/  IMAD.U32 R26, RZ, RZ, UR8 ;  /* 0x00000008ff1a7e24 */ /* 0x000fe2000f8e00ff */
[----:B------:R-:W-:Y:S01]  /*bcf0*/  @!P1 IADD3 R22, P2, R4, R22, RZ ;  /* 0x0000001604169210 */ /* 0x000fe20007f5e0ff */
[----:B------:R-:W-:Y:S01]  /*bd00*/  @!P1 IMAD.WIDE.U32 R24, R24, 0xb0, R28 ;  /* 0x000000b018189825 */ /* 0x000fe200078e001c */
[----:B------:R-:W-:Y:S01]  /*bd10*/  @!UP0 UIMAD UR6, UR9, 0xc0, URZ ;  /* 0x000000c0090688a4 */ /* 0x000fe2000f8e023f */
[C---:B------:R-:W-:Y:S01]  /*bd20*/  @!P1 IADD3.X R19, R3.reuse, UR7, R21, P3, !PT ;  /* 0x0000000703139c10 */ /* 0x040fe20009ffe415 */
[----:B------:R-:W-:Y:S01]  /*bd30*/  @!UP0 UIMAD UR7, UR9, 0xd0, URZ ;  /* 0x000000d0090788a4 */ /* 0x000fe2000f8e023f */
[----:B------:R-:W-:Y:S01]  /*bd40*/  @!P1 IMAD.MOV.U32 R32, RZ, RZ, R178 ;  /* 0x000000ffff209224 */ /* 0x000fe200078e00b2 */
[C---:B------:R-:W-:Y:S01]  /*bd50*/  @!P1 IADD3.X R21, R3.reuse, UR4, R23, P2, !PT ;  /* 0x0000000403159c10 */ /* 0x040fe200097fe417 */
[----:B------:R-:W-:Y:S01]  /*bd60*/  @!P1 IMAD.MOV.U32 R33, RZ, RZ, R181 ;  /* 0x000000ffff219224 */ /* 0x000fe200078e00b5 */
[----:B------:R-:W-:Y:S01]  /*bd70*/  @!P1 IADD3 R24, P5, R4, R24, RZ ;  /* 0x0000001804189210 */ /* 0x000fe20007fbe0ff */
[----:B------:R-:W-:Y:S01]  /*bd80*/  IMAD.U32 R28, RZ, RZ, UR8 ;  /* 0x00000008ff1c7e24 */ /* 0x000fe2000f8e00ff */
[----:B------:R-:W-:Y:S01]  /*bd90*/  @!UP0 UIMAD UR4, UR9, 0xe0, URZ ;  /* 0x000000e0090488a4 */ /* 0x000fe2000f8e023f */
[----:B------:R-:W-:Y:S01]  /*bda0*/  IMAD.U32 R30, RZ, RZ, UR8 ;  /* 0x00000008ff1e7e24 */ /* 0x000fe2000f8e00ff */
[----:B------:R-:W-:Y:S01]  /*bdb0*/  @!P1 IADD3.X R23, R3, UR19, R25, P5, !PT ;  /* 0x0000001303179c10 */ /* 0x000fe2000affe419 */
[--C-:B------:R-:W-:Y:S01]  /*bdc0*/  @!P1 IMAD.WIDE.U32 R26, R26, 0xc0, R32.reuse ;  /* 0x000000c01a1a9825 */ /* 0x100fe200078e0020 */
[----:B------:R-:W-:Y:S01]  /*bdd0*/  @!UP0 UIMAD UR9, UR9, 0xf0, URZ ;  /* 0x000000f0090988a4 */ /* 0x000fe2000f8e023f */
[----:B------:R-:W-:Y:S02]  /*bde0*/  @P1 STS.128 [R242+0xb000], RZ ;  /* 0x00b000fff2001388 */ /* 0x000fe40000000c00 */
[----:B------:R-:W-:Y:S01]  /*bdf0*/  @!P1 IMAD.WIDE.U32 R28, R28, 0xd0, R32 ;  /* 0x000000d01c1c9825 */ /* 0x000fe200078e0020 */
[----:B------:R-:W-:-:S03]  /*be00*/  @!P1 IADD3 R26, P4, R4, R26, RZ ;  /* 0x0000001a041a9210 */ /* 0x000fc60007f9e0ff */
[----:B------:R-:W-:Y:S01]  /*be10*/  @!P1 IMAD.WIDE.U32 R30, R30, 0xe0, R32 ;  /* 0x000000e01e1e9825 */ /* 0x000fe200078e0020 */
[C---:B------:R-:W-:Y:S02]  /*be20*/  @!P1 IADD3 R28, P3, R4.reuse, R28, RZ ;  /* 0x0000001c041c9210 */ /* 0x040fe40007f7e0ff */
[C---:B------:R-:W-:Y:S01]  /*be30*/  @!P1 IADD3.X R25, R3.reuse, UR6, R27, P4, !PT ;  /* 0x0000000603199c10 */ /* 0x040fe2000a7fe41b */
[----:B------:R-:W-:Y:S01]  /*be40*/  IMAD.U32 R32, RZ, RZ, UR8 ;  /* 0x00000008ff207e24 */ /* 0x000fe2000f8e00ff */
[----:B------:R-:W-:Y:S01]  /*be50*/  @!P1 IADD3 R30, P2, R4, R30, RZ ;  /* 0x0000001e041e9210 */ /* 0x000fe20007f5e0ff */
[----:B------:R-:W-:Y:S01]  /*be60*/  @!P1 IMAD.MOV.U32 R179, RZ, RZ, R181 ;  /* 0x000000ffffb39224 */ /* 0x000fe200078e00b5 */
[C---:B------:R-:W-:Y:S02]  /*be70*/  @!P1 IADD3.X R27, R3.reuse, UR7, R29, P3, !PT ;  /* 0x00000007031b9c10 */ /* 0x040fe40009ffe41d */
[----:B------:R-:W-:Y:S01]  /*be80*/  @!P1 IADD3.X R29, R3, UR4, R31, P2, !PT ;  /* 0x00000004031d9c10 */ /* 0x000fe200097fe41f */
[----:B------:R-:W-:Y:S01]  /*be90*/  @!P1 IMAD.WIDE.U32 R32, R32, 0xf0, R178 ;  /* 0x000000f020209825 */ /* 0x000fe200078e00b2 */
[C---:B------:R-:W-:Y:S01]  /*bea0*/  @!P1 IADD3 R9, P2, R4.reuse, R9, RZ ;  /* 0x0000000904099210 */ /* 0x040fe20007f5e0ff */
[----:B------:R-:W-:Y:S01]  /*beb0*/  USHF.L.U32 UR4, UR17, 0x8, URZ ;  /* 0x0000000811047899 */ /* 0x000fe2000800063f */
[----:B------:R-:W-:-:S02]  /*bec0*/  @!P1 IADD3 R5, P4, R4, R5, RZ ;  /* 0x0000000504059210 */ /* 0x000fc40007f9e0ff */
[C---:B------:R-:W-:Y:S01]  /*bed0*/  @!P1 IADD3 R7, P3, R4.reuse, R7, RZ ;  /* 0x0000000704079210 */ /* 0x040fe20007f7e0ff */
[C---:B------:R-:W-:Y:S01]  /*bee0*/  @!P1 IMAD.X R10, R3.reuse, 0x1, R10, P2 ;  /* 0x00000001030a9824 */ /* 0x040fe200010e060a */
[----:B------:R-:W-:Y:S01]  /*bef0*/  @!P1 IADD3 R4, P2, R4, R32, RZ ;  /* 0x0000002004049210 */ /* 0x000fe20007f5e0ff */
[----:B------:R-:W-:Y:S01]  /*bf00*/  @!P1 IMAD.X R6, R3, 0x1, R6, P4 ;  /* 0x0000000103069824 */ /* 0x000fe200020e0606 */
[----:B------:R-:W-:Y:S01]  /*bf10*/  @!P1 LEA R36, P4, R7, UR10, 0x1 ;  /* 0x0000000a07249c11 */ /* 0x000fe2000f8808ff */
[----:B------:R-:W-:Y:S01]  /*bf20*/  @!P1 IMAD.X R8, R3, 0x1, R8, P3 ;  /* 0x0000000103089824 */ /* 0x000fe200018e0608 */
[----:B------:R-:W-:Y:S01]  /*bf30*/  @!P1 LEA R32, P3, R9, UR10, 0x1 ;  /* 0x0000000a09209c11 */ /* 0x000fe2000f8608ff */
[----:B------:R-:W-:Y:S01]  /*bf40*/  IMAD.U32 R206, RZ, RZ, UR4 ;  /* 0x00000004ffce7e24 */ /* 0x000fe2000f8e00ff */
[----:B------:R-:W-:Y:S01]  /*bf50*/  @!P1 LEA R38, P5, R5, UR10, 0x1 ;  /* 0x0000000a05269c11 */ /* 0x000fe2000f8a08ff */
[----:B------:R-:W-:Y:S01]  /*bf60*/  IMAD.U32 R214, RZ, RZ, UR4 ;  /* 0x00000004ffd67e24 */ /* 0x000fe2000f8e00ff */
[----:B------:R-:W-:Y:S01]  /*bf70*/  @!P1 IADD3.X R3, R3, UR9, R33, P2, !PT ;  /* 0x0000000903039c10 */ /* 0x000fe200097fe421 */
[----:B------:R-:W-:Y:S01]  /*bf80*/  IMAD.U32 R208, RZ, RZ, UR4 ;  /* 0x00000004ffd07e24 */ /* 0x000fe2000f8e00ff */
[----:B------:R-:W-:-:S02]  /*bf90*/  @!P1 LEA.HI.X R37, R7, UR11, R8, 0x1, P4 ;  /* 0x0000000b07259c11 */ /* 0x000fc4000a0f0c08 */
[----:B------:R-:W-:Y:S02]  /*bfa0*/  @!P1 LEA.HI.X R33, R9, UR11, R10, 0x1, P3 ;  /* 0x0000000b09219c11 */ /* 0x000fe400098f0c0a */
[----:B------:R-:W-:Y:S02]  /*bfb0*/  @!P1 LEA R10, P4, R12, UR10, 0x1 ;  /* 0x0000000a0c0a9c11 */ /* 0x000fe4000f8808ff */
[----:B------:R-:W-:Y:S02]  /*bfc0*/  @!P1 LEA.HI.X R39, R5, UR11, R6, 0x1, P5 ;  /* 0x0000000b05279c11 */ /* 0x000fe4000a8f0c06 */
[----:B------:R-:W-:Y:S02]  /*bfd0*/  @!P1 LEA R8, P3, R14, UR10, 0x1 ;  /* 0x0000000a0e089c11 */ /* 0x000fe4000f8608ff */
[----:B------:R-:W-:Y:S01]  /*bfe0*/  @!P1 LEA.HI.X R11, R12, UR11, R11, 0x1, P4 ;  /* 0x0000000b0c0b9c11 */ /* 0x000fe2000a0f0c0b */
[----:B------:R-:W-:Y:S01]  /*bff0*/  @!PT LDS RZ, [RZ] ;  /* 0x00000000fffff984 */ /* 0x000fe20000000800 */
[----:B------:R-:W-:Y:S01]  /*c000*/  @!PT LDS RZ, [RZ] ;  /* 0x00000000fffff984 */ /* 0x000fe20000000800 */
[----:B------:R-:W-:Y:S01]  /*c010*/  @!PT LDS RZ, [RZ] ;  /* 0x00000000fffff984 */ /* 0x000fe20000000800 */
[----:B------:R-:W-:Y:S01]  /*c020*/  @!P1 LDGSTS.E.BYPASS.LTC128B.128 [R242+0xb000], desc[UR22][R38.64] ;  /* 0x0b00000026f29fae */ /* 0x000fe2000b901d56 */
[----:B------:R-:W-:-:S02]  /*c030*/  @!P1 LEA R6, P2, R16, UR10, 0x1 ;  /* 0x0000000a10069c11 */ /* 0x000fc4000f8408ff */
[----:B------:R-:W-:Y:S01]  /*c040*/  @!P1 LEA.HI.X R9, R14, UR11, R13, 0x1, P3 ;  /* 0x0000000b0e099c11 */ /* 0x000fe200098f0c0d */
[----:B------:R-:W-:Y:S01]  /*c050*/  @P1 STS.128 [R242+0xb800], RZ ;  /* 0x00b800fff2001388 */ /* 0x000fe20000000c00 */
[----:B------:R-:W-:Y:S02]  /*c060*/  @!P1 LEA R40, P5, R18, UR10, 0x1 ;  /* 0x0000000a12289c11 */ /* 0x000fe4000f8a08ff */
[----:B------:R-:W-:Y:S01]  /*c070*/  @!P1 LEA.HI.X R7, R16, UR11, R15, 0x1, P2 ;  /* 0x0000000b10079c11 */ /* 0x000fe200090f0c0f */
[----:B------:R-:W-:Y:S01]  /*c080*/  @!PT LDS RZ, [RZ] ;  /* 0x00000000fffff984 */ /* 0x000fe20000000800 */
[----:B------:R-:W-:Y:S01]  /*c090*/  @!PT LDS RZ, [RZ] ;  /* 0x00000000fffff984 */ /* 0x000fe20000000800 */
[----:B------:R-:W-:Y:S01]  /*c0a0*/  @!PT LDS RZ, [RZ] ;  /* 0x00000000fffff984 */ /* 0x000fe20000000800 */
[----:B------:R-:W-:Y:S01]  /*c0b0*/  @!P1 LDGSTS.E.BYPASS.LTC128B.128 [R242+0xb800], desc[UR22][R10.64] ;  /* 0x0b8000000af29fae */ /* 0x000fe2000b901d56 */
[----:B------:R-:W-:Y:S02]  /*c0c0*/  @!P1 LEA R16, P4, R20, UR10, 0x1 ;  /* 0x0000000a14109c11 */ /* 0x000fe4000f8808ff */
[----:B------:R-:W-:Y:S01]  /*c0d0*/  @!P1 LEA.HI.X R41, R18, UR11, R17, 0x1, P5 ;  /* 0x0000000b12299c11 */ /* 0x000fe2000a8f0c11 */
[----:B------:R-:W-:Y:S01]  /*c0e0*/  @P1 STS.128 [R242+0xc000], RZ ;  /* 0x00c000fff2001388 */ /* 0x000fe20000000c00 */
[----:B------:R-:W-:-:S02]  /*c0f0*/  @!P1 LEA R12, P2, R24, UR10, 0x1 ;  /* 0x0000000a180c9c11 */ /* 0x000fc4000f8408ff */
[----:B------:R-:W-:Y:S01]  /*c100*/  @!P1 LEA R14, P3, R22, UR10, 0x1 ;  /* 0x0000000a160e9c11 */ /* 0x000fe2000f8608ff */
[----:B------:R-:W-:Y:S01]  /*c110*/  @!PT LDS RZ, [RZ] ;  /* 0x00000000fffff984 */ /* 0x000fe20000000800 */
[----:B------:R-:W-:Y:S01]  /*c120*/  @!PT LDS RZ, [RZ] ;  /* 0x00000000fffff984 */ /* 0x000fe20000000800 */
[----:B------:R-:W-:Y:S01]  /*c130*/  @!PT LDS RZ, [RZ] ;  /* 0x00000000fffff984 */ /* 0x000fe20000000800 */
[----:B------:R1:W-:Y:S01]  /*c140*/  @!P1 LDGSTS.E.BYPASS.LTC128B.128 [R242+0xc000], desc[UR22][R36.64] ;  /* 0x0c00000024f29fae */ /* 0x0003e2000b901d56 */
[----:B------:R-:W-:Y:S02]  /*c150*/  @!P1 LEA.HI.X R17, R20, UR11, R19, 0x1, P4 ;  /* 0x0000000b14119c11 */ /* 0x000fe4000a0f0c13 */
[----:B------:R-:W-:Y:S01]  /*c160*/  @!P1 LEA.HI.X R13, R24, UR11, R23, 0x1, P2 ;  /* 0x0000000b180d9c11 */ /* 0x000fe200090f0c17 */
[----:B------:R-:W-:Y:S01]  /*c170*/  @P1 STS.128 [R242+0xc800], RZ ;  /* 0x00c800fff2001388 */ /* 0x000fe20000000c00 */
[----:B------:R-:W-:Y:S02]  /*c180*/  @!P1 LEA.HI.X R15, R22, UR11, R21, 0x1, P3 ;  /* 0x0000000b160f9c11 */ /* 0x000fe400098f0c15 */
[----:B------:R-:W-:Y:S01]  /*c190*/  @!P1 LEA R24, P5, R26, UR10, 0x1 ;  /* 0x0000000a1a189c11 */ /* 0x000fe2000f8a08ff */
[----:B------:R-:W-:Y:S01]  /*c1a0*/  @!PT LDS RZ, [RZ] ;  /* 0x00000000fffff984 */ /* 0x000fe20000000800 */
[----:B------:R-:W-:Y:S01]  /*c1b0*/  @!PT LDS RZ, [RZ] ;  /* 0x00000000fffff984 */ /* 0x000fe20000000800 */
[----:B------:R-:W-:Y:S01]  /*c1c0*/  @!PT LDS RZ, [RZ] ;  /* 0x00000000fffff984 */ /* 0x000fe20000000800 */
[----:B------:R-:W-:Y:S01]  /*c1d0*/  @!P1 LDGSTS.E.BYPASS.LTC128B.128 [R242+0xc800], desc[UR22][R8.64] ;  /* 0x0c80000008f29fae */ /* 0x000fe2000b901d56 */
[----:B------:R-:W-:-:S02]  /*c1e0*/  @!P1 LEA R22, P4, R28, UR10, 0x1 ;  /* 0x0000000a1c169c11 */ /* 0x000fc4000f8808ff */
[----:B------:R-:W-:Y:S01]  /*c1f0*/  @!P1 LEA R20, P3, R30, UR10, 0x1 ;  /* 0x0000000a1e149c11 */ /* 0x000fe2000f8608ff */
[----:B------:R-:W-:Y:S01]  /*c200*/  @P1 STS.128 [R242+0xd000], RZ ;  /* 0x00d000fff2001388 */ /* 0x000fe20000000c00 */
[----:B------:R-:W-:Y:S02]  /*c210*/  @!P1 LEA.HI.X R25, R26, UR11, R25, 0x1, P5 ;  /* 0x0000000b1a199c11 */ /* 0x000fe4000a8f0c19 */
[----:B------:R-:W-:Y:S01]  /*c220*/  @!P1 LEA R18, P2, R4, UR10, 0x1 ;  /* 0x0000000a04129c11 */ /* 0x000fe2000f8408ff */
[----:B------:R-:W-:Y:S01]  /*c230*/  @!PT LDS RZ, [RZ] ;  /* 0x00000000fffff984 */ /* 0x000fe20000000800 */
[----:B------:R-:W-:Y:S01]  /*c240*/  @!PT LDS RZ, [RZ] ;  /* 0x00000000fffff984 */ /* 0x000fe20000000800 */
[----:B------:R-:W-:Y:S01]  /*c250*/  @!PT LDS RZ, [RZ] ;  /* 0x00000000fffff984 */ /* 0x000fe20000000800 */
[----:B------:R-:W-:Y:S01]  /*c260*/  @!P1 LDGSTS.E.BYPASS.LTC128B.128 [R242+0xd000], desc[UR22][R6.64] ;  /* 0x0d00000006f29fae */ /* 0x000fe2000b901d56 */
[----:B------:R-:W-:Y:S02]  /*c270*/  @!P1 LEA.HI.X R23, R28, UR11, R27, 0x1, P4 ;  /* 0x0000000b1c179c11 */ /* 0x000fe4000a0f0c1b */
[----:B------:R-:W-:Y:S01]  /*c280*/  @!P1 LEA.HI.X R21, R30, UR11, R29, 0x1, P3 ;  /* 0x0000000b1e159c11 */ /* 0x000fe200098f0c1d */
[----:B------:R-:W-:Y:S01]  /*c290*/  @P1 STS.128 [R242+0xd800], RZ ;  /* 0x00d800fff2001388 */ /* 0x000fe20000000c00 */
[----:B------:R-:W-:-:S03]  /*c2a0*/  @!P1 LEA.HI.X R19, R4, UR11, R3, 0x1, P2 ;  /* 0x0000000b04139c11 */ /* 0x000fc600090f0c03 */
[----:B------:R-:W-:Y:S01]  /*c2b0*/  @!PT LDS RZ, [RZ] ;  /* 0x00000000fffff984 */ /* 0x000fe20000000800 */
[----:B------:R-:W-:Y:S01]  /*c2c0*/  @!PT LDS RZ, [RZ] ;  /* 0x00000000fffff984 */ /* 0x000fe20000000800 */
[----:B------:R-:W-:Y:S01]  /*c2d0*/  @!PT LDS RZ, [RZ] ;  /* 0x00000000fffff984 */ /* 0x000fe20000000800 */
[----:B------:R-:W-:Y:S04]  /*c2e0*/  @!P1 LDGSTS.E.BYPASS.LTC128B.128 [R242+0xd800], desc[UR22][R40.64] ;  /* 0x0d80000028f29fae */ /* 0x000fe8000b901d56 */
[----:B------:R-:W-:Y:S04]  /*c2f0*/  @P1 STS.128 [R242+0xe000], RZ ;  /* 0x00e000fff2001388 */ /* 0x000fe80000000c00 */
        /* <DEDUP_REMOVED lines=33> */
[----:B------:R2:W-:Y:S04]  /*c510*/  @!P1 LDGSTS.E.BYPASS.LTC128B.128 [R242+0x11000], desc[UR22][R20.64] ;  /* 0x1100000014f29fae */ /* 0x0005e8000b901d56 */
[----:B------:R-:W-:Y:S04]  /*c520*/  @P1 STS.128 [R242+0x11800], RZ ;  /* 0x011800fff2001388 */ /* 0x000fe80000000c00 */
[----:B------:R-:W-:Y:S01]  /*c530*/  @!PT LDS RZ, [RZ] ;  /* 0x00000000fffff984 */ /* 0x000fe20000000800 */
[----:B------:R-:W-:Y:S01]  /*c540*/  @!PT LDS RZ, [RZ] ;  /* 0x00000000fffff984 */ /* 0x000fe20000000800 */
[----:B------:R-:W-:Y:S01]  /*c550*/  @!PT LDS RZ, [RZ] ;  /* 0x00000000fffff984 */ /* 0x000fe20000000800 */
[----:B------:R3:W-:Y:S04]  /*c560*/  @!P1 LDGSTS.E.BYPASS.LTC128B.128 [R242+0x11800], desc[UR22][R18.64] ;  /* 0x1180000012f29fae */ /* 0x0007e8000b901d56 */
[----:B------:R-:W-:Y:S04]  /*c570*/  LDSM.16.M88.4 R124, [R240] ;  /* 0x00000000f07c783b */ /* 0x000fe80000000200 */
[----:B------:R-:W4:Y:S04]  /*c580*/  LDSM.16.M88.4 R76, [R239+0x3800] ;  /* 0x00380000ef4c783b */ /* 0x000f280000000200 */
[----:B------:R-:W5:Y:S04]  /*c590*/  LDSM.16.M88.4 R100, [R239+0x2000] ;  /* 0x00200000ef64783b */ /* 0x000f680000000200 */
[----:B------:R-:W3:Y:S04]  /*c5a0*/  LDSM.16.M88.4 R84, [R239+0x3000] ;  /* 0x00300000ef54783b */ /* 0x000ee80000000200 */
[----:B------:R-:W-:Y:S04]  /*c5b0*/  LDSM.16.M88.4 R108, [R176] ;  /* 0x00000000b06c783b */ /* 0x000fe80000000200 */
[----:B------:R-:W3:Y:S04]  /*c5c0*/  LDSM.16.M88.4 R112, [R235+0x3800] ;  /* 0x00380000eb70783b */ /* 0x000ee80000000200 */
[----:B------:R-:W3:Y:S04]  /*c5d0*/  LDSM.16.M88.4 R68, [R239+0x4000] ;  /* 0x00400000ef44783b */ /* 0x000ee80000000200 */
[----:B------:R-:W3:Y:S04]  /*c5e0*/  LDSM.16.M88.4 R60, [R239+0x4800] ;  /* 0x00480000ef3c783b */ /* 0x000ee80000000200 */
[----:B------:R-:W3:Y:S04]  /*c5f0*/  LDSM.16.M88.4 R92, [R239+0x2800] ;  /* 0x00280000ef5c783b */ /* 0x000ee80000000200 */
[----:B------:R-:W3:Y:S04]  /*c600*/  LDSM.16.M88.4 R52, [R239+0x5000] ;  /* 0x00500000ef34783b */ /* 0x000ee80000000200 */
[----:B------:R-:W3:Y:S04]  /*c610*/  LDSM.16.M88.4 R44, [R239+0x5800] ;  /* 0x00580000ef2c783b */ /* 0x000ee80000000200 */
[----:B-1----:R-:W1:Y:S01]  /*c620*/  LDSM.16.M88.4 R36, [R239+0x6000] ;  /* 0x00600000ef24783b */ /* 0x002e620000000200 */
[C---:B----4-:R-:W-:Y:S03]  /*c630*/  HMMA.16816.F32 R80, R124.reuse, R76, RZ ;  /* 0x0000004c7c50723c */ /* 0x050fe600000018ff */
[----:B------:R-:W4:Y:S03]  /*c640*/  LDSM.16.M88.4 R28, [R239+0x6800] ;  /* 0x00680000ef1c783b */ /* 0x000f260000000200 */
[C---:B------:R-:W-:Y:S01]  /*c650*/  HMMA.16816.F32 R76, R124.reuse, R78, RZ ;  /* 0x0000004e7c4c723c */ /* 0x040fe200000018ff */
[----:B--2---:R-:W2:Y:S04]  /*c660*/  LDSM.16.M88.4 R20, [R239+0x7000] ;  /* 0x00700000ef14783b */ /* 0x004ea80000000200 */
[----:B------:R-:W2:Y:S01]  /*c670*/  LDSM.16.M88.4 R12, [R239+0x7800] ;  /* 0x00780000ef0c783b */ /* 0x000ea20000000200 */
[C---:B-----5:R-:W-:Y:S03]  /*c680*/  HMMA.16816.F32 R104, R124.reuse, R100, RZ ;  /* 0x000000647c68723c */ /* 0x060fe600000018ff */
[----:B------:R-:W5:Y:S03]  /*c690*/  LDSM.16.M88.4 R4, [R239+0x8000] ;  /* 0x00800000ef04783b */ /* 0x000f660000000200 */
[C---:B------:R-:W-:Y:S01]  /*c6a0*/  HMMA.16816.F32 R100, R124.reuse, R102, RZ ;  /* 0x000000667c64723c */ /* 0x040fe200000018ff */
[----:B------:R-:W5:Y:S04]  /*c6b0*/  LDSM.16.M88.4 R172, [R239+0x8800] ;  /* 0x00880000efac783b */ /* 0x000f680000000200 */
[----:B------:R-:W5:Y:S01]  /*c6c0*/  LDSM.16.M88.4 R164, [R239+0x9000] ;  /* 0x00900000efa4783b */ /* 0x000f620000000200 */
[C---:B---3--:R-:W-:Y:S03]  /*c6d0*/  HMMA.16816.F32 R88, R124.reuse, R84, RZ ;  /* 0x000000547c58723c */ /* 0x048fe600000018ff */
[----:B------:R-:W3:Y:S03]  /*c6e0*/  LDSM.16.M88.4 R192, [R239+0x9800] ;  /* 0x00980000efc0783b */ /* 0x000ee60000000200 */
[----:B------:R-:W-:Y:S01]  /*c6f0*/  HMMA.16816.F32 R84, R124, R86, RZ ;  /* 0x000000567c54723c */ /* 0x000fe200000018ff */
[----:B------:R-:W3:Y:S04]  /*c700*/  LDSM.16.M88.4 R188, [R235+0x2000] ;  /* 0x00200000ebbc783b */ /* 0x000ee80000000200 */
[----:B------:R-:W3:Y:S01]  /*c710*/  LDSM.16.M88.4 R180, [R235+0x3000] ;  /* 0x00300000ebb4783b */ /* 0x000ee20000000200 */
[C---:B------:R-:W-:Y:S03]  /*c720*/  HMMA.16816.F32 R80, R108.reuse, R112, R80 ;  /* 0x000000706c50723c */ /* 0x040fe60000001850 */
[----:B------:R-:W3:Y:S03]  /*c730*/  LDSM.16.M88.4 R120, [R235+0x4000] ;  /* 0x00400000eb78783b */ /* 0x000ee60000000200 */
[----:B------:R-:W-:Y:S01]  /*c740*/  HMMA.16816.F32 R76, R108, R114, R76 ;  /* 0x000000726c4c723c */ /* 0x000fe2000000184c */
[----:B------:R-:W3:Y:S04]  /*c750*/  LDSM.16.M88.4 R116, [R235+0x4800] ;  /* 0x00480000eb74783b */ /* 0x000ee80000000200 */
[----:B------:R-:W3:Y:S01]  /*c760*/  LDSM.16.M88.4 R112, [R235+0x6800] ;  /* 0x00680000eb70783b */ /* 0x000ee20000000200 */
[C---:B------:R-:W-:Y:S03]  /*c770*/  HMMA.16816.F32 R72, R124.reuse, R68, RZ ;  /* 0x000000447c48723c */ /* 0x040fe600000018ff */
[----:B------:R-:W3:Y:S03]  /*c780*/  LDSM.16.M88.4 R184, [R235+0x2800] ;  /* 0x00280000ebb8783b */ /* 0x000ee60000000200 */
[C---:B------:R-:W-:Y:S01]  /*c790*/  HMMA.16816.F32 R64, R124.reuse, R60, RZ ;  /* 0x0000003c7c40723c */ /* 0x040fe200000018ff */
[----:B------:R-:W-:Y:S01]  /*c7a0*/  LDSM.16.M88.4 R196, [R235+0x5000] ;  /* 0x00500000ebc4783b */ /* 0x000fe20000000200 */
[----:B------:R-:W4:Y:S04]  /*c7b0*/  S2R R3, SR_TID.X ;  /* 0x0000000000037919 */ /* 0x000f280000002100 */
[C---:B------:R-:W-:Y:S01]  /*c7c0*/  HMMA.16816.F32 R68, R124.reuse, R70, RZ ;  /* 0x000000467c44723c */ /* 0x040fe200000018ff */
[----:B------:R-:W0:Y:S05]  /*c7d0*/  LDGDEPBAR ;  /* 0x00000000000079af */ /* 0x000e2a0000000000 */
[C---:B------:R-:W-:Y:S06]  /*c7e0*/  HMMA.16816.F32 R60, R124.reuse, R62, RZ ;  /* 0x0000003e7c3c723c */ /* 0x040fec00000018ff */
[C---:B------:R-:W-:Y:S06]  /*c7f0*/  HMMA.16816.F32 R96, R124.reuse, R92, RZ ;  /* 0x0000005c7c60723c */ /* 0x040fec00000018ff */
[C---:B------:R-:W-:Y:S06]  /*c800*/  HMMA.16816.F32 R56, R124.reuse, R52, RZ ;  /* 0x000000347c38723c */ /* 0x040fec00000018ff */
[C---:B------:R-:W-:Y:S06]  /*c810*/  HMMA.16816.F32 R48, R124.reuse, R44, RZ ;  /* 0x0000002c7c30723c */ /* 0x040fec00000018ff */
[----:B-1----:R-:W-:Y:S01]  /*c820*/  HMMA.16816.F32 R40, R124, R36, RZ ;  /* 0x000000247c28723c */ /* 0x002fe200000018ff */
[----:B----4-:R-:W-:-:S05]  /*c830*/  IMAD.SHL.U32 R3, R3, 0x2, RZ ;  /* 0x0000000203037824 */ /* 0x010fca00078e00ff */
[C---:B------:R-:W-:Y:S06]  /*c840*/  HMMA.16816.F32 R32, R124.reuse, R28, RZ ;  /* 0x0000001c7c20723c */ /* 0x040fec00000018ff */
[C---:B--2---:R-:W-:Y:S06]  /*c850*/  HMMA.16816.F32 R24, R124.reuse, R20, RZ ;  /* 0x000000147c18723c */ /* 0x044fec00000018ff */
[C---:B------:R-:W-:Y:S06]  /*c860*/  HMMA.16816.F32 R16, R124.reuse, R12, RZ ;  /* 0x0000000c7c10723c */ /* 0x040fec00000018ff */
[C---:B-----5:R-:W-:Y:S06]  /*c870*/  HMMA.16816.F32 R8, R124.reuse, R4, RZ ;  /* 0x000000047c08723c */ /* 0x060fec00000018ff */
        /* <DEDUP_REMOVED lines=12> */
[----:B---3--:R-:W-:Y:S06]  /*c940*/  HMMA.16816.F32 R128, R124, R192, RZ ;  /* 0x000000c07c80723c */ /* 0x008fec00000018ff */
[C---:B------:R-:W-:Y:S06]  /*c950*/  HMMA.16816.F32 R104, R108.reuse, R188, R104 ;  /* 0x000000bc6c68723c */ /* 0x040fec0000001868 */
[----:B------:R-:W-:Y:S01]  /*c960*/  HMMA.16816.F32 R100, R108, R190, R100 ;  /* 0x000000be6c64723c */ /* 0x000fe20000001864 */
[----:B------:R-:W1:Y:S05]  /*c970*/  LDSM.16.M88.4 R188, [R235+0x6000] ;  /* 0x00600000ebbc783b */ /* 0x000e6a0000000200 */
[----:B------:R-:W-:Y:S01]  /*c980*/  HMMA.16816.F32 R124, R124, R194, RZ ;  /* 0x000000c27c7c723c */ /* 0x000fe200000018ff */
[----:B------:R-:W2:Y:S05]  /*c990*/  LDSM.16.M88.4 R192, [R235+0x5800] ;  /* 0x00580000ebc0783b */ /* 0x000eaa0000000200 */
[C---:B------:R-:W-:Y:S06]  /*c9a0*/  HMMA.16816.F32 R88, R108.reuse, R180, R88 ;  /* 0x000000b46c58723c */ /* 0x040fec0000001858 */
[C---:B------:R-:W-:Y:S01]  /*c9b0*/  HMMA.16816.F32 R84, R108.reuse, R182, R84 ;  /* 0x000000b66c54723c */ /* 0x040fe20000001854 */
[----:B------:R-:W3:Y:S05]  /*c9c0*/  LDSM.16.M88.4 R180, [R235+0x7800] ;  /* 0x00780000ebb4783b */ /* 0x000eea0000000200 */
[C---:B------:R-:W-:Y:S06]  /*c9d0*/  HMMA.16816.F32 R72, R108.reuse, R120, R72 ;  /* 0x000000786c48723c */ /* 0x040fec0000001848 */
[C---:B------:R-:W-:Y:S01]  /*c9e0*/  HMMA.16816.F32 R68, R108.reuse, R122, R68 ;  /* 0x0000007a6c44723c */ /* 0x040fe20000001844 */
[----:B------:R-:W4:Y:S05]  /*c9f0*/  LDSM.16.M88.4 R120, [R235+0x8000] ;  /* 0x00800000eb78783b */ /* 0x000f2a0000000200 */
[C---:B------:R-:W-:Y:S06]  /*ca00*/  HMMA.16816.F32 R64, R108.reuse, R116, R64 ;  /* 0x000000746c40723c */ /* 0x040fec0000001840 */
[C---:B------:R-:W-:Y:S01]  /*ca10*/  HMMA.16816.F32 R60, R108.reuse, R118, R60 ;  /* 0x000000766c3c723c */ /* 0x040fe2000000183c */
[----:B------:R-:W5:Y:S05]  /*ca20*/  LDSM.16.M88.4 R116, [R235+0x8800] ;  /* 0x00880000eb74783b */ /* 0x000f6a0000000200 */
[C---:B------:R-:W-:Y:S06]  /*ca30*/  HMMA.16816.F32 R32, R108.reuse, R112, R32 ;  /* 0x000000706c20723c */ /* 0x040fec0000001820 */
[C---:B------:R-:W-:Y:S01]  /*ca40*/  HMMA.16816.F32 R28, R108.reuse, R114, R28 ;  /* 0x000000726c1c723c */ /* 0x040fe2000000181c */
[----:B------:R-:W5:Y:S05]  /*ca50*/  LDSM.16.M88.4 R112, [R235+0x9000] ;  /* 0x00900000eb70783b */ /* 0x000f6a0000000200 */
[C---:B------:R-:W-:Y:S06]  /*ca60*/  HMMA.16816.F32 R96, R108.reuse, R184, R96 ;  /* 0x000000b86c60723c */ /* 0x040fec0000001860 */
[C---:B------:R-:W-:Y:S01]  /*ca70*/  HMMA.16816.F32 R92, R108.reuse, R186, R92 ;  /* 0x000000ba6c5c723c */ /* 0x040fe2000000185c */
[----:B------:R-:W5:Y:S05]  /*ca80*/  LDSM.16.M88.4 R184, [R235+0x7000] ;  /* 0x00700000ebb8783b */ /* 0x000f6a0000000200 */
[C---:B-1----:R-:W-:Y:S06]  /*ca90*/  HMMA.16816.F32 R40, R108.reuse, R188, R40 ;  /* 0x000000bc6c28723c */ /* 0x042fec0000001828 */
[C---:B------:R-:W-:Y:S01]  /*caa0*/  HMMA.16816.F32 R36, R108.reuse, R190, R36 ;  /* 0x000000be6c24723c */ /* 0x040fe20000001824 */
[----:B------:R-:W1:Y:S05]  /*cab0*/  LDSM.16.M88.4 R188, [R235+0x9800] ;  /* 0x00980000ebbc783b */ /* 0x000e6a0000000200 */
[C---:B--2---:R-:W-:Y:S06]  /*cac0*/  HMMA.16816.F32 R48, R108.reuse, R192, R48 ;  /* 0x000000c06c30723c */ /* 0x044fec0000001830 */
[----:B------:R-:W-:Y:S01]  /*cad0*/  HMMA.16816.F32 R44, R108, R194, R44 ;  /* 0x000000c26c2c723c */ /* 0x000fe2000000182c */
[----:B------:R-:W-:-:S05]  /*cae0*/  IMAD R192, R241, 0x2, R240 ;  /* 0x00000002f1c07824 */ /* 0x000fca00078e02f0 */
[C---:B---3--:R-:W-:Y:S01]  /*caf0*/  HMMA.16816.F32 R16, R108.reuse, R180, R16 ;  /* 0x000000b46c10723c */ /* 0x048fe20000001810 */
[----:B------:R-:W-:Y:S05]  /*cb00*/  LDSM.16.M88.4 R192, [R192] ;  /* 0x00000000c0c0783b */ /* 0x000fea0000000200 */
[C---:B------:R-:W-:Y:S01]  /*cb10*/  HMMA.16816.F32 R12, R108.reuse, R182, R12 ;  /* 0x000000b66c0c723c */ /* 0x040fe2000000180c */
[----:B------:R-:W2:Y:S05]  /*cb20*/  LDSM.16.M88.4 R180, [R231] ;  /* 0x00000000e7b4783b */ /* 0x000eaa0000000200 */
[C---:B----4-:R-:W-:Y:S06]  /*cb30*/  HMMA.16816.F32 R8, R108.reuse, R120, R8 ;  /* 0x000000786c08723c */ /* 0x050fec0000001808 */
[C---:B------:R-:W-:Y:S01]  /*cb40*/  HMMA.16816.F32 R4, R108.reuse, R122, R4 ;  /* 0x0000007a6c04723c */ /* 0x040fe20000001804 */
[----:B------:R-:W3:Y:S05]  /*cb50*/  LDSM.16.M88.4 R120, [R230] ;  /* 0x00000000e678783b */ /* 0x000eea0000000200 */
[C---:B-----5:R-:W-:Y:S06]  /*cb60*/  HMMA.16816.F32 R176, R108.reuse, R116, R176 ;  /* 0x000000746cb0723c */ /* 0x060fec00000018b0 */
[C---:B------:R-:W-:Y:S01]  /*cb70*/  HMMA.16816.F32 R172, R108.reuse, R118, R172 ;  /* 0x000000766cac723c */ /* 0x040fe200000018ac */
[----:B------:R-:W4:Y:S05]  /*cb80*/  LDSM.16.M88.4 R116, [R229] ;  /* 0x00000000e574783b */ /* 0x000f2a0000000200 */
[C---:B------:R-:W-:Y:S06]  /*cb90*/  HMMA.16816.F32 R168, R108.reuse, R112, R168 ;  /* 0x000000706ca8723c */ /* 0x040fec00000018a8 */
[C---:B------:R-:W-:Y:S01]  /*cba0*/  HMMA.16816.F32 R164, R108.reuse, R114, R164 ;  /* 0x000000726ca4723c */ /* 0x040fe200000018a4 */
[----:B------:R-:W5:Y:S05]  /*cbb0*/  LDSM.16.M88.4 R112, [R228] ;  /* 0x00000000e470783b */ /* 0x000f6a0000000200 */
[C---:B------:R-:W-:Y:S06]  /*cbc0*/  HMMA.16816.F32 R56, R108.reuse, R196, R56 ;  /* 0x000000c46c38723c */ /* 0x040fec0000001838 */
[C---:B------:R-:W-:Y:S06]  /*cbd0*/  HMMA.16816.F32 R52, R108.reuse, R198, R52 ;  /* 0x000000c66c34723c */ /* 0x040fec0000001834 */
[C---:B------:R-:W-:Y:S06]  /*cbe0*/  HMMA.16816.F32 R24, R108.reuse, R184, R24 ;  /* 0x000000b86c18723c */ /* 0x040fec0000001818 */
[C---:B------:R-:W-:Y:S01]  /*cbf0*/  HMMA.16816.F32 R20, R108.reuse, R186, R20 ;  /* 0x000000ba6c14723c */ /* 0x040fe20000001814 */
[----:B------:R-:W-:Y:S05]  /*cc00*/  LDSM.16.M88.4 R184, [R238] ;  /* 0x00000000eeb8783b */ /* 0x000fea0000000200 */
[C---:B-1----:R-:W-:Y:S06]  /*cc10*/  HMMA.16816.F32 R128, R108.reuse, R188, R128 ;  /* 0x000000bc6c80723c */ /* 0x042fec0000001880 */
[----:B------:R-:W-:Y:S01]  /*cc20*/  HMMA.16816.F32 R124, R108, R190, R124 ;  /* 0x000000be6c7c723c */ /* 0x000fe2000000187c */
[----:B------:R-:W1:Y:S04]  /*cc30*/  LDSM.16.M88.4 R108, [R227] ;  /* 0x00000000e36c783b */ /* 0x000e680000000200 */
[----:B------:R-:W-:Y:S01]  /*cc40*/  LDSM.16.M88.4 R188, [R226] ;  /* 0x00000000e2bc783b */ /* 0x000fe20000000200 */
[C---:B--2---:R-:W-:Y:S06]  /*cc50*/  HMMA.16816.F32 R96, R192.reuse, R180, R96 ;  /* 0x000000b4c060723c */ /* 0x044fec0000001860 */
[C---:B------:R-:W-:Y:S01]  /*cc60*/  HMMA.16816.F32 R92, R192.reuse, R182, R92 ;  /* 0x000000b6c05c723c */ /* 0x040fe2000000185c */
[----:B------:R-:W2:Y:S05]  /*cc70*/  LDSM.16.M88.4 R180, [R224] ;  /* 0x00000000e0b4783b */ /* 0x000eaa0000000200 */
[C---:B---3--:R-:W-:Y:S06]  /*cc80*/  HMMA.16816.F32 R88, R192.reuse, R120, R88 ;  /* 0x00000078c058723c */ /* 0x048fec0000001858 */
[C---:B------:R-:W-:Y:S01]  /*cc90*/  HMMA.16816.F32 R84, R192.reuse, R122, R84 ;  /* 0x0000007ac054723c */ /* 0x040fe20000001854 */
[----:B------:R-:W3:Y:S05]  /*cca0*/  LDSM.16.M88.4 R120, [R223] ;  /* 0x00000000df78783b */ /* 0x000eea0000000200 */
[C---:B----4-:R-:W-:Y:S06]  /*ccb0*/  HMMA.16816.F32 R80, R192.reuse, R116, R80 ;  /* 0x00000074c050723c */ /* 0x050fec0000001850 */
[C---:B------:R-:W-:Y:S01]  /*ccc0*/  HMMA.16816.F32 R76, R192.reuse, R118, R76 ;  /* 0x00000076c04c723c */ /* 0x040fe2000000184c */
[----:B------:R-:W4:Y:S05]  /*ccd0*/  LDSM.16.M88.4 R116, [R222] ;  /* 0x00000000de74783b */ /* 0x000f2a0000000200 */
[C---:B-----5:R-:W-:Y:S06]  /*cce0*/  HMMA.16816.F32 R72, R192.reuse, R112, R72 ;  /* 0x00000070c048723c */ /* 0x060fec0000001848 */
[C---:B------:R-:W-:Y:S01]  /*ccf0*/  HMMA.16816.F32 R68, R192.reuse, R114, R68 ;  /* 0x00000072c044723c */ /* 0x040fe20000001844 */
[----:B------:R-:W5:Y:S05]  /*cd00*/  LDSM.16.M88.4 R112, [R221] ;  /* 0x00000000dd70783b */ /* 0x000f6a0000000200 */
[C---:B-1----:R-:W-:Y:S06]  /*cd10*/  HMMA.16816.F32 R64, R192.reuse, R108, R64 ;  /* 0x0000006cc040723c */ /* 0x042fec0000001840 */
[C---:B------:R-:W-:Y:S01]  /*cd20*/  HMMA.16816.F32 R60, R192.reuse, R110, R60 ;  /* 0x0000006ec03c723c */ /* 0x040fe2000000183c */
[----:B------:R-:W1:Y:S05]  /*cd30*/  LDSM.16.M88.4 R108, [R220] ;  /* 0x00000000dc6c783b */ /* 0x000e6a0000000200 */
[C---:B--2---:R-:W-:Y:S06]  /*cd40*/  HMMA.16816.F32 R40, R192.reuse, R180, R40 ;  /* 0x000000b4c028723c */ /* 0x044fec0000001828 */
[C---:B------:R-:W-:Y:S01]  /*cd50*/  HMMA.16816.F32 R36, R192.reuse, R182, R36 ;  /* 0x000000b6c024723c */ /* 0x040fe20000001824 */
[----:B------:R-:W2:Y:S05]  /*cd60*/  LDSM.16.M88.4 R180, [R217] ;  /* 0x00000000d9b4783b */ /* 0x000eaa0000000200 */
[C---:B---3--:R-:W-:Y:S06]  /*cd70*/  HMMA.16816.F32 R32, R192.reuse, R120, R32 ;  /* 0x00000078c020723c */ /* 0x048fec0000001820 */
[C---:B------:R-:W-:Y:S01]  /*cd80*/  HMMA.16816.F32 R28, R192.reuse, R122, R28 ;  /* 0x0000007ac01c723c */ /* 0x040fe2000000181c */
[----:B------:R-:W-:Y:S05]  /*cd90*/  LDSM.16.M88.4 R120, [R237] ;  /* 0x00000000ed78783b */ /* 0x000fea0000000200 */
[C---:B----4-:R-:W-:Y:S06]  /*cda0*/  HMMA.16816.F32 R24, R192.reuse, R116, R24 ;  /* 0x00000074c018723c */ /* 0x050fec0000001818 */
[C---:B------:R-:W-:Y:S01]  /*cdb0*/  HMMA.16816.F32 R20, R192.reuse, R118, R20 ;  /* 0x00000076c014723c */ /* 0x040fe20000001814 */
[----:B------:R-:W3:Y:S05]  /*cdc0*/  LDSM.16.M88.4 R116, [R216] ;  /* 0x00000000d874783b */ /* 0x000eea0000000200 */
[C---:B------:R-:W-:Y:S06]  /*cdd0*/  HMMA.16816.F32 R56, R192.reuse, R188, R56 ;  /* 0x000000bcc038723c */ /* 0x040fec0000001838 */
[C---:B------:R-:W-:Y:S01]  /*cde0*/  HMMA.16816.F32 R52, R192.reuse, R190, R52 ;  /* 0x000000bec034723c */ /* 0x040fe20000001834 */
[----:B------:R-:W4:Y:S05]  /*cdf0*/  LDSM.16.M88.4 R188, [R219] ;  /* 0x00000000dbbc783b */ /* 0x000f2a0000000200 */
[C---:B-----5:R-:W-:Y:S06]  /*ce00*/  HMMA.16816.F32 R16, R192.reuse, R112, R16 ;  /* 0x00000070c010723c */ /* 0x060fec0000001810 */
[C---:B------:R-:W-:Y:S01]  /*ce10*/  HMMA.16816.F32 R12, R192.reuse, R114, R12 ;  /* 0x00000072c00c723c */ /* 0x040fe2000000180c */
[----:B------:R-:W5:Y:S05]  /*ce20*/  LDSM.16.M88.4 R112, [R216+0x800] ;  /* 0x00080000d870783b */ /* 0x000f6a0000000200 */
[C---:B------:R-:W-:Y:S06]  /*ce30*/  HMMA.16816.F32 R104, R192.reuse, R184, R104 ;  /* 0x000000b8c068723c */ /* 0x040fec0000001868 */
[C---:B-1----:R-:W-:Y:S06]  /*ce40*/  HMMA.16816.F32 R8, R192.reuse, R108, R8 ;  /* 0x0000006cc008723c */ /* 0x042fec0000001808 */
[C---:B------:R-:W-:Y:S01]  /*ce50*/  HMMA.16816.F32 R4, R192.reuse, R110, R4 ;  /* 0x0000006ec004723c */ /* 0x040fe20000001804 */
[----:B------:R-:W1:Y:S05]  /*ce60*/  LDSM.16.M88.4 R108, [R216+0x1000] ;  /* 0x00100000d86c783b */ /* 0x000e6a0000000200 */
[C---:B--2---:R-:W-:Y:S06]  /*ce70*/  HMMA.16816.F32 R128, R192.reuse, R180, R128 ;  /* 0x000000b4c080723c */ /* 0x044fec0000001880 */
[C---:B------:R-:W-:Y:S01]  /*ce80*/  HMMA.16816.F32 R124, R192.reuse, R182, R124 ;  /* 0x000000b6c07c723c */ /* 0x040fe2000000187c */
[----:B------:R-:W2:Y:S05]  /*ce90*/  LDSM.16.M88.4 R180, [R216+0x1800] ;  /* 0x00180000d8b4783b */ /* 0x000eaa0000000200 */
[----:B------:R-:W-:Y:S01]  /*cea0*/  HMMA.16816.F32 R100, R192, R186, R100 ;  /* 0x000000bac064723c */ /* 0x000fe20000001864 */
[----:B------:R-:W2:Y:S05]  /*ceb0*/  LDSM.16.M88.4 R184, [R225] ;  /* 0x00000000e1b8783b */ /* 0x000eaa0000000200 */
[----:B---3--:R-:W-:Y:S06]  /*cec0*/  HMMA.16816.F32 R104, R120, R116, R104 ;  /* 0x000000747868723c */ /* 0x008fec0000001868 */
[C---:B----4-:R-:W-:Y:S06]  /*ced0*/  HMMA.16816.F32 R176, R192.reuse, R188, R176 ;  /* 0x000000bcc0b0723c */ /* 0x050fec00000018b0 */
[----:B------:R-:W-:Y:S01]  /*cee0*/  HMMA.16816.F32 R172, R192, R190, R172 ;  /* 0x000000bec0ac723c */ /* 0x000fe200000018ac */
[----:B------:R-:W-:-:S05]  /*cef0*/  LOP3.LUT R189, R3, 0x6, RZ, 0xc0, !PT ;  /* 0x0000000603bd7812 */ /* 0x000fca00078ec0ff */
[C---:B------:R-:W-:Y:S01]  /*cf00*/  HMMA.16816.F32 R100, R120.reuse, R118, R100 ;  /* 0x000000767864723c */ /* 0x040fe20000001864 */
[----:B------:R-:W-:Y:S01]  /*cf10*/  LOP3.LUT R191, R189, UR4, RZ, 0xfc, !PT ;  /* 0x00000004bdbf7c12 */ /* 0x000fe2000f8efcff */
[----:B------:R-:W3:Y:S04]  /*cf20*/  LDSM.16.M88.4 R116, [R216+0x2000] ;  /* 0x00200000d874783b */ /* 0x000ee80000000200 */
[----:B-----5:R-:W-:Y:S01]  /*cf30*/  HMMA.16816.F32 R96, R120, R112, R96 ;  /* 0x000000707860723c */ /* 0x020fe20000001860 */
[----:B------:R-:W-:-:S05]  /*cf40*/  VIADD R3, R191, 0x1 ;  /* 0x00000001bf037836 */ /* 0x000fca0000000000 */
[C---:B------:R-:W-:Y:S01]  /*cf50*/  HMMA.16816.F32 R92, R120.reuse, R114, R92 ;  /* 0x00000072785c723c */ /* 0x040fe2000000185c */
[----:B------:R-:W4:Y:S01]  /*cf60*/  LDSM.16.M88.4 R112, [R216+0x2800] ;  /* 0x00280000d870783b */ /* 0x000f220000000200 */
[CC--:B------:R-:W-:Y:S02]  /*cf70*/  ISETP.GE.AND P2, PT, R3.reuse, R203.reuse, PT ;  /* 0x000000cb0300720c */ /* 0x0c0fe40003f46270 */
[-C--:B------:R-:W-:Y:S01]  /*cf80*/  ISETP.GE.AND P4, PT, R3, R202.reuse, PT ;  /* 0x000000ca0300720c */ /* 0x080fe20003f86270 */
[----:B------:R-:W-:Y:S01]  /*cf90*/  VIADD R3, R191, 0x9 ;  /* 0x00000009bf037836 */ /* 0x000fe20000000000 */
[C---:B-1----:R-:W-:Y:S01]  /*cfa0*/  HMMA.16816.F32 R88, R120.reuse, R108, R88 ;  /* 0x0000006c7858723c */ /* 0x042fe20000001858 */
[----:B------:R-:W-:Y:S02]  /*cfb0*/  FSEL R105, R105, -INF , !P2 ;  /* 0xff80000069697808 */ /* 0x000fe40005000000 */
[----:B------:R-:W-:Y:S02]  /*cfc0*/  FSEL R248, R107, -INF , !P4 ;  /* 0xff8000006bf87808 */ /* 0x000fe40006000000 */
[----:B------:R-:W-:Y:S01]  /*cfd0*/  ISETP.GE.AND P3, PT, R3, R203, PT ;  /* 0x000000cb0300720c */ /* 0x000fe20003f66270 */
[----:B------:R-:W-:Y:S01]  /*cfe0*/  HMMA.16816.F32 R84, R120, R110, R84 ;  /* 0x0000006e7854723c */ /* 0x000fe20000001854 */
[----:B------:R-:W-:Y:S01]  /*cff0*/  VIADD R108, R191, 0x11 ;  /* 0x00000011bf6c7836 */ /* 0x000fe20000000000 */
[----:B------:R-:W-:Y:S01]  /*d000*/  ISETP.GE.AND P5, PT, R3, R202, PT ;  /* 0x000000ca0300720c */ /* 0x000fe20003fa6270 */
[----:B------:R1:W-:Y:S01]  /*d010*/  STL [R1+0x4], R105 ;  /* 0x0000046901007387 */ /* 0x0003e20000100800 */
[----:B------:R-:W-:-:S02]  /*d020*/  VIADD R3, R191, 0x19 ;  /* 0x00000019bf037836 */ /* 0x000fc40000000000 */
[CC--:B------:R-:W-:Y:S01]  /*d030*/  ISETP.GE.AND P6, PT, R108.reuse, R203.reuse, PT ;  /* 0x000000cb6c00720c */ /* 0x0c0fe20003fc6270 */
[C---:B--2---:R-:W-:Y:S01]  /*d040*/  HMMA.16816.F32 R80, R120.reuse, R180, R80 ;  /* 0x000000b47850723c */ /* 0x044fe20000001850 */
[----:B------:R-:W-:Y:S02]  /*d050*/  ISETP.GE.AND P2, PT, R108, R202, PT ;  /* 0x000000ca6c00720c */ /* 0x000fe40003f46270 */
[----:B------:R-:W2:Y:S01]  /*d060*/  LDSM.16.M88.4 R108, [R216+0x3000] ;  /* 0x00300000d86c783b */ /* 0x000ea20000000200 */
[----:B------:R-:W-:Y:S02]  /*d070*/  FSEL R103, R103, -INF , !P5 ;  /* 0xff80000067677808 */ /* 0x000fe40006800000 */
[----:B------:R-:W-:Y:S01]  /*d080*/  HMMA.16816.F32 R76, R120, R182, R76 ;  /* 0x000000b6784c723c */ /* 0x000fe2000000184c */
[----:B------:R-:W5:Y:S01]  /*d090*/  LDSM.16.M88.4 R180, [R216+0x3800] ;  /* 0x00380000d8b4783b */ /* 0x000f620000000200 */
[----:B------:R-:W-:Y:S02]  /*d0a0*/  FSEL R97, R97, -INF , !P6 ;  /* 0xff80000061617808 */ /* 0x000fe40007000000 */
[----:B------:R-:W-:-:S02]  /*d0b0*/  ISETP.GE.AND P4, PT, R3, R203, PT ;  /* 0x000000cb0300720c */ /* 0x000fc40003f86270 */
[----:B------:R-:W-:Y:S01]  /*d0c0*/  HMMA.16816.F32 R48, R192, R184, R48 ;  /* 0x000000b8c030723c */ /* 0x000fe20000001830 */
[----:B------:R-:W-:-:S05]  /*d0d0*/  FSEL R249, R99, -INF , !P2 ;  /* 0xff80000063f97808 */ /* 0x000fca0005000000 */
[----:B------:R-:W-:Y:S01]  /*d0e0*/  HMMA.16816.F32 R44, R192, R186, R44 ;  /* 0x000000bac02c723c */ /* 0x000fe2000000182c */
[----:B------:R-:W-:Y:S01]  /*d0f0*/  LDSM.16.M88.4 R184, [R218] ;  /* 0x00000000dab8783b */ /* 0x000fe20000000200 */
[----:B-1----:R-:W-:Y:S01]  /*d100*/  FSEL R105, R101, -INF , !P3 ;  /* 0xff80000065697808 */ /* 0x002fe20005800000 */
[----:B------:R-:W-:Y:S01]  /*d110*/  VIADD R101, R191, 0x21 ;  /* 0x00000021bf657836 */ /* 0x000fe20000000000 */
[-C--:B------:R-:W-:Y:S02]  /*d120*/  ISETP.GE.AND P3, PT, R3, R202.reuse, PT ;  /* 0x000000ca0300720c */ /* 0x080fe40003f66270 */
[C---:B---3--:R-:W-:Y:S01]  /*d130*/  HMMA.16816.F32 R72, R120.reuse, R116, R72 ;  /* 0x000000747848723c */ /* 0x048fe20000001848 */
[----:B------:R-:W-:Y:S01]  /*d140*/  VIADD R3, R191, 0x29 ;  /* 0x00000029bf037836 */ /* 0x000fe20000000000 */
[----:B------:R-:W-:Y:S01]  /*d150*/  STL [R1+0x14], R105 ;  /* 0x0000146901007387 */ /* 0x000fe20000100800 */
[C---:B------:R-:W-:Y:S02]  /*d160*/  ISETP.GE.AND P5, PT, R101.reuse, R203, PT ;  /* 0x000000cb6500720c */ /* 0x040fe40003fa6270 */
[----:B------:R-:W-:Y:S01]  /*d170*/  ISETP.GE.AND P6, PT, R101, R202, PT ;  /* 0x000000ca6500720c */ /* 0x000fe20003fc6270 */
[----:B------:R-:W-:Y:S01]  /*d180*/  HMMA.16816.F32 R68, R120, R118, R68 ;  /* 0x000000767844723c */ /* 0x000fe20000001844 */
[----:B------:R-:W1:Y:S01]  /*d190*/  LDSM.16.M88.4 R116, [R216+0x4000] ;  /* 0x00400000d874783b */ /* 0x000e620000000200 */
[----:B------:R-:W-:-:S02]  /*d1a0*/  FSEL R89, R89, -INF , !P5 ;  /* 0xff80000059597808 */ /* 0x000fc40006800000 */
[----:B------:R-:W-:Y:S01]  /*d1b0*/  ISETP.GE.AND P2, PT, R3, R203, PT ;  /* 0x000000cb0300720c */ /* 0x000fe20003f46270 */
[----:B------:R-:W-:Y:S01]  /*d1c0*/  STL [R1+0x8], R103 ;  /* 0x0000086701007387 */ /* 0x000fe20000100800 */
[C---:B----4-:R-:W-:Y:S01]  /*d1d0*/  HMMA.16816.F32 R64, R120.reuse, R112, R64 ;  /* 0x000000707840723c */ /* 0x050fe20000001840 */
[----:B------:R-:W-:Y:S02]  /*d1e0*/  FSEL R209, R91, -INF , !P6 ;  /* 0xff8000005bd17808 */ /* 0x000fe40007000000 */
[----:B------:R3:W-:Y:S01]  /*d1f0*/  STL [R1+0x1c], R97 ;  /* 0x00001c6101007387 */ /* 0x0007e20000100800 */
[----:B------:R-:W-:Y:S02]  /*d200*/  FSEL R215, R95, -INF , !P3 ;  /* 0xff8000005fd77808 */ /* 0x000fe40005800000 */
[C---:B------:R-:W-:Y:S01]  /*d210*/  HMMA.16816.F32 R60, R120.reuse, R114, R60 ;  /* 0x00000072783c723c */ /* 0x040fe2000000183c */
[----:B------:R-:W4:Y:S05]  /*d220*/  LDSM.16.M88.4 R112, [R216+0x4800] ;  /* 0x00480000d870783b */ /* 0x000f2a0000000200 */
[C---:B--2---:R-:W-:Y:S06]  /*d230*/  HMMA.16816.F32 R56, R120.reuse, R108, R56 ;  /* 0x0000006c7838723c */ /* 0x044fec0000001838 */
[C---:B------:R-:W-:Y:S01]  /*d240*/  HMMA.16816.F32 R52, R120.reuse, R110, R52 ;  /* 0x0000006e7834723c */ /* 0x040fe20000001834 */
[----:B------:R-:W2:Y:S05]  /*d250*/  LDSM.16.M88.4 R108, [R216+0x5000] ;  /* 0x00500000d86c783b */ /* 0x000eaa0000000200 */
[----:B-----5:R-:W-:Y:S01]  /*d260*/  HMMA.16816.F32 R48, R120, R180, R48 ;  /* 0x000000b47830723c */ /* 0x020fe20000001830 */
[----:B---3--:R-:W-:Y:S01]  /*d270*/  FSEL R97, R93, -INF , !P4 ;  /* 0xff8000005d617808 */ /* 0x008fe20006000000 */
[----:B------:R-:W-:-:S04]  /*d280*/  VIADD R93, R191, 0x31 ;  /* 0x00000031bf5d7836 */ /* 0x000fc80000000000 */
[C---:B------:R-:W-:Y:S01]  /*d290*/  HMMA.16816.F32 R44, R120.reuse, R182, R44 ;  /* 0x000000b6782c723c */ /* 0x040fe2000000182c */
[----:B------:R-:W3:Y:S01]  /*d2a0*/  LDSM.16.M88.4 R180, [R216+0x5800] ;  /* 0x00580000d8b4783b */ /* 0x000ee20000000200 */
[-C--:B------:R-:W-:Y:S01]  /*d2b0*/  ISETP.GE.AND P4, PT, R3, R202.reuse, PT ;  /* 0x000000ca0300720c */ /* 0x080fe20003f86270 */
[----:B------:R-:W-:Y:S01]  /*d2c0*/  VIADD R3, R191, 0x39 ;  /* 0x00000039bf037836 */ /* 0x000fe20000000000 */
[C---:B------:R-:W-:Y:S01]  /*d2d0*/  ISETP.GE.AND P5, PT, R93.reuse, R202, PT ;  /* 0x000000ca5d00720c */ /* 0x040fe20003fa6270 */
[----:B------:R-:W-:Y:S01]  /*d2e0*/  STL [R1+0x20], R97 ;  /* 0x0000206101007387 */ /* 0x000fe20000100800 */
[----:B-1----:R-:W-:Y:S01]  /*d2f0*/  HMMA.16816.F32 R40, R120, R116, R40 ;  /* 0x000000747828723c */ /* 0x002fe20000001828 */
[-C--:B------:R-:W-:Y:S02]  /*d300*/  ISETP.GE.AND P3, PT, R93, R203.reuse, PT ;  /* 0x000000cb5d00720c */ /* 0x080fe40003f66270 */
[----:B------:R1:W-:Y:S01]  /*d310*/  STL [R1+0x18], R89 ;  /* 0x0000185901007387 */ /* 0x0003e20000100800 */
[----:B------:R-:W-:-:S02]  /*d320*/  ISETP.GE.AND P6, PT, R3, R203, PT ;  /* 0x000000cb0300720c */ /* 0x000fc40003fc6270 */
[C---:B------:R-:W-:Y:S01]  /*d330*/  HMMA.16816.F32 R36, R120.reuse, R118, R36 ;  /* 0x000000767824723c */ /* 0x040fe20000001824 */
[----:B------:R-:W5:Y:S01]  /*d340*/  LDSM.16.M88.4 R116, [R216+0x6000] ;  /* 0x00600000d874783b */ /* 0x000f620000000200 */
[----:B------:R-:W-:Y:S01]  /*d350*/  FSEL R212, R77, -INF , !P6 ;  /* 0xff8000004dd47808 */ /* 0x000fe20007000000 */
[----:B------:R-:W-:Y:S01]  /*d360*/  VIADD R77, R191, 0x51 ;  /* 0x00000051bf4d7836 */ /* 0x000fe20000000000 */
[----:B------:R-:W-:Y:S02]  /*d370*/  FSEL R81, R81, -INF , !P3 ;  /* 0xff80000051517808 */ /* 0x000fe40005800000 */
[----:B----4-:R-:W-:Y:S01]  /*d380*/  HMMA.16816.F32 R32, R120, R112, R32 ;  /* 0x000000707820723c */ /* 0x010fe20000001820 */
[----:B------:R-:W-:-:S05]  /*d390*/  FSEL R207, R87, -INF , !P4 ;  /* 0xff80000057cf7808 */ /* 0x000fca0006000000 */
[----:B------:R-:W-:Y:S01]  /*d3a0*/  HMMA.16816.F32 R28, R120, R114, R28 ;  /* 0x00000072781c723c */ /* 0x000fe2000000181c */
[----:B------:R-:W4:Y:S05]  /*d3b0*/  LDSM.16.M88.4 R112, [R216+0x6800] ;  /* 0x00680000d870783b */ /* 0x000f2a0000000200 */
[----:B------:R-:W-:Y:S01]  /*d3c0*/  HMMA.16816.F32 R168, R192, R184, R168 ;  /* 0x000000b8c0a8723c */ /* 0x000fe200000018a8 */
[----:B-1----:R-:W-:Y:S01]  /*d3d0*/  FSEL R89, R85, -INF , !P2 ;  /* 0xff80000055597808 */ /* 0x002fe20005000000 */
[----:B------:R-:W-:Y:S01]  /*d3e0*/  VIADD R85, R191, 0x41 ;  /* 0x00000041bf557836 */ /* 0x000fe20000000000 */
[----:B------:R-:W-:Y:S01]  /*d3f0*/  ISETP.GE.AND P2, PT, R3, R202, PT ;  /* 0x000000ca0300720c */ /* 0x000fe20003f46270 */
[----:B------:R-:W-:-:S02]  /*d400*/  VIADD R3, R191, 0x49 ;  /* 0x00000049bf037836 */ /* 0x000fc40000000000 */
[----:B------:R-:W-:Y:S01]  /*d410*/  HMMA.16816.F32 R164, R192, R186, R164 ;  /* 0x000000bac0a4723c */ /* 0x000fe200000018a4 */
[----:B------:R-:W-:Y:S01]  /*d420*/  STL [R1+0x10], R89 ;  /* 0x0000105901007387 */ /* 0x000fe20000100800 */
[-C--:B------:R-:W-:Y:S02]  /*d430*/  ISETP.GE.AND P3, PT, R85, R202.reuse, PT ;  /* 0x000000ca5500720c */ /* 0x080fe40003f66270 */
[----:B------:R-:W-:Y:S01]  /*d440*/  ISETP.GE.AND P6, PT, R3, R202, PT ;  /* 0x000000ca0300720c */ /* 0x000fe20003fc6270 */
[----:B------:R-:W-:Y:S01]  /*d450*/  STL [R1+0xc], R81 ;  /* 0x00000c5101007387 */ /* 0x000fe20000100800 */
[C---:B--2---:R-:W-:Y:S01]  /*d460*/  HMMA.16816.F32 R24, R120.reuse, R108, R24 ;  /* 0x0000006c7818723c */ /* 0x044fe20000001818 */
[----:B------:R-:W-:Y:S01]  /*d470*/  FSEL R195, R83, -INF , !P5 ;  /* 0xff80000053c37808 */ /* 0x000fe20006800000 */
[----:B------:R-:W-:Y:S01]  /*d480*/  IMAD.U32 R194, RZ, RZ, UR4 ;  /* 0x00000004ffc27e24 */ /* 0x000fe2000f8e00ff */
[-C--:B------:R-:W-:Y:S01]  /*d490*/  ISETP.GE.AND P5, PT, R3, R203.reuse, PT ;  /* 0x000000cb0300720c */ /* 0x080fe20003fa6270 */
[----:B------:R-:W-:Y:S01]  /*d4a0*/  VIADD R3, R191, 0x59 ;  /* 0x00000059bf037836 */ /* 0x000fe20000000000 */
[----:B------:R-:W-:Y:S01]  /*d4b0*/  ISETP.GE.AND P4, PT, R85, R203, PT ;  /* 0x000000cb5500720c */ /* 0x000fe20003f86270 */
[C---:B------:R-:W-:Y:S01]  /*d4c0*/  HMMA.16816.F32 R20, R120.reuse, R110, R20 ;  /* 0x0000006e7814723c */ /* 0x040fe20000001814 */
[----:B------:R-:W1:Y:S01]  /*d4d0*/  LDSM.16.M88.4 R108, [R216+0x7000] ;  /* 0x00700000d86c783b */ /* 0x000e620000000200 */
[----:B------:R-:W-:Y:S01]  /*d4e0*/  FSEL R187, R75, -INF , !P3 ;  /* 0xff8000004bbb7808 */ /* 0x000fe20005800000 */
[----:B------:R-:W-:Y:S01]  /*d4f0*/  IMAD.U32 R192, RZ, RZ, UR4 ;  /* 0x00000004ffc07e24 */ /* 0x000fe2000f8e00ff */
[----:B------:R-:W-:Y:S01]  /*d500*/  FSEL R198, R69, -INF , !P5 ;  /* 0xff80000045c67808 */ /* 0x000fe20006800000 */
[----:B------:R-:W-:Y:S01]  /*d510*/  VIADD R69, R191, 0x69 ;  /* 0x00000069bf457836 */ /* 0x000fe20000000000 */
[----:B---3--:R-:W-:Y:S01]  /*d520*/  HMMA.16816.F32 R16, R120, R180, R16 ;  /* 0x000000b47810723c */ /* 0x008fe20000001810 */
[----:B------:R-:W-:-:S02]  /*d530*/  FSEL R193, R79, -INF , !P2 ;  /* 0xff8000004fc17808 */ /* 0x000fc40005000000 */
[CC--:B------:R-:W-:Y:S02]  /*d540*/  ISETP.GE.AND P3, PT, R3.reuse, R203.reuse, PT ;  /* 0x000000cb0300720c */ /* 0x0c0fe40003f66270 */
[----:B------:R-:W-:Y:S01]  /*d550*/  ISETP.GE.AND P5, PT, R3, R202, PT ;  /* 0x000000ca0300720c */ /* 0x000fe20003fa6270 */
[----:B------:R-:W-:Y:S01]  /*d560*/  HMMA.16816.F32 R12, R120, R182, R12 ;  /* 0x000000b6780c723c */ /* 0x000fe2000000180c */
[----:B------:R-:W2:Y:S01]  /*d570*/  LDSM.16.M88.4 R180, [R216+0x7800] ;  /* 0x00780000d8b4783b */ /* 0x000ea20000000200 */
[----:B------:R-:W-:Y:S01]  /*d580*/  ISETP.GE.AND P2, PT, R77, R203, PT ;  /* 0x000000cb4d00720c */ /* 0x000fe20003f46270 */
[----:B------:R-:W-:Y:S01]  /*d590*/  VIADD R3, R191, 0x61 ;  /* 0x00000061bf037836 */ /* 0x000fe20000000000 */
[----:B------:R-:W-:Y:S01]  /*d5a0*/  FSEL R210, R73, -INF , !P4 ;  /* 0xff80000049d27808 */ /* 0x000fe20006000000 */
[----:B------:R-:W-:-:S04]  /*d5b0*/  DEPBAR.LE SB0, 0x0 ;  /* 0x000080000000791a */ /* 0x000fc80000000000 */
[-C--:B------:R-:W-:Y:S01]  /*d5c0*/  ISETP.GE.AND P4, PT, R77, R202.reuse, PT ;  /* 0x000000ca4d00720c */ /* 0x080fe20003f86270 */
[C---:B-----5:R-:W-:Y:S01]  /*d5d0*/  HMMA.16816.F32 R8, R120.reuse, R116, R8 ;  /* 0x000000747808723c */ /* 0x060fe20000001808 */
[----:B------:R-:W-:Y:S02]  /*d5e0*/  FSEL R185, R71, -INF , !P6 ;  /* 0xff80000047b97808 */ /* 0x000fe40007000000 */
[----:B------:R-:W-:Y:S01]  /*d5f0*/  FSEL R196, R65, -INF , !P2 ;  /* 0xff80000041c47808 */ /* 0x000fe20005000000 */
[----:B------:R-:W-:Y:S01]  /*d600*/  VIADD R65, R191, 0x71 ;  /* 0x00000071bf417836 */ /* 0x000fe20000000000 */
[C---:B------:R-:W-:Y:S01]  /*d610*/  ISETP.GE.AND P6, PT, R3.reuse, R203, PT ;  /* 0x000000cb0300720c */ /* 0x040fe20003fc6270 */
[----:B------:R-:W-:Y:S01]  /*d620*/  HMMA.16816.F32 R4, R120, R118, R4 ;  /* 0x000000767804723c */ /* 0x000fe20000001804 */
[----:B------:R-:W-:Y:S01]  /*d630*/  ISETP.GE.AND P2, PT, R3, R202, PT ;  /* 0x000000ca0300720c */ /* 0x000fe20003f46270 */
[----:B------:R-:W-:Y:S01]  /*d640*/  IMAD.U32 R116, RZ, RZ, UR4 ;  /* 0x00000004ff747e24 */ /* 0x000fe2000f8e00ff */
[----:B------:R-:W-:-:S02]  /*d650*/  FSEL R3, R67, -INF , !P4 ;  /* 0xff80000043037808 */ /* 0x000fc40006000000 */
[----:B------:R-:W-:Y:S01]  /*d660*/  FSEL R190, R61, -INF , !P3 ;  /* 0xff8000003dbe7808 */ /* 0x000fe20005800000 */
[----:B------:R-:W-:Y:S01]  /*d670*/  VIADD R61, R191, 0x79 ;  /* 0x00000079bf3d7836 */ /* 0x000fe20000000000 */
[-C--:B------:R-:W-:Y:S01]  /*d680*/  ISETP.GE.AND P4, PT, R69, R203.reuse, PT ;  /* 0x000000cb4500720c */ /* 0x080fe20003f86270 */
[C---:B----4-:R-:W-:Y:S01]  /*d690*/  HMMA.16816.F32 R176, R120.reuse, R112, R176 ;  /* 0x0000007078b0723c */ /* 0x050fe200000018b0 */
[----:B------:R-:W-:Y:S01]  /*d6a0*/  FSEL R59, R59, -INF , !P2 ;  /* 0xff8000003b3b7808 */ /* 0x000fe20005000000 */
[----:B------:R-:W-:Y:S01]  /*d6b0*/  IMAD.U32 R118, RZ, RZ, UR4 ;  /* 0x00000004ff767e24 */ /* 0x000fe2000f8e00ff */
[----:B------:R-:W-:Y:S01]  /*d6c0*/  FSEL R186, R53, -INF , !P4 ;  /* 0xff80000035ba7808 */ /* 0x000fe20006000000 */
[----:B------:R-:W-:Y:S01]  /*d6d0*/  VIADD R53, R191, 0x89 ;  /* 0x00000089bf357836 */ /* 0x000fe20000000000 */
[----:B------:R-:W-:Y:S01]  /*d6e0*/  FSEL R63, R63, -INF , !P5 ;  /* 0xff8000003f3f7808 */ /* 0x000fe20006800000 */
[C---:B------:R-:W-:Y:S01]  /*d6f0*/  HMMA.16816.F32 R172, R120.reuse, R114, R172 ;  /* 0x0000007278ac723c */ /* 0x040fe200000018ac */
[CC--:B------:R-:W-:Y:S01]  /*d700*/  ISETP.GE.AND P2, PT, R61.reuse, R203.reuse, PT ;  /* 0x000000cb3d00720c */ /* 0x0c0fe20003f46270 */
[----:B------:R-:W-:Y:S01]  /*d710*/  IMAD.U32 R119, RZ, RZ, UR4 ;  /* 0x00000004ff777e24 */ /* 0x000fe2000f8e00ff */
[-C--:B------:R-:W-:Y:S01]  /*d720*/  ISETP.GE.AND P4, PT, R61, R202.reuse, PT ;  /* 0x000000ca3d00720c */ /* 0x080fe20003f86270 */
[----:B------:R-:W-:Y:S01]  /*d730*/  VIADD R61, R191, 0x81 ;  /* 0x00000081bf3d7836 */ /* 0x000fe20000000000 */
[----:B------:R-:W-:Y:S01]  /*d740*/  ISETP.GE.AND P3, PT, R69, R202, PT ;  /* 0x000000ca4500720c */ /* 0x000fe20003f66270 */
[----:B-1----:R-:W-:Y:S01]  /*d750*/  HMMA.16816.F32 R168, R120, R108, R168 ;  /* 0x0000006c78a8723c */ /* 0x002fe200000018a8 */
[----:B------:R-:W-:Y:S01]  /*d760*/  ISETP.GE.AND P5, PT, R65, R203, PT ;  /* 0x000000cb4100720c */ /* 0x000fe20003fa6270 */
[----:B------:R-:W-:Y:S01]  /*d770*/  IMAD.U32 R114, RZ, RZ, UR4 ;  /* 0x00000004ff727e24 */ /* 0x000fe2000f8e00ff */
[----:B------:R-:W-:-:S02]  /*d780*/  FSEL R188, R57, -INF , !P6 ;  /* 0xff80000039bc7808 */ /* 0x000fc40007000000 */
[-C--:B------:R-:W-:Y:S01]  /*d790*/  ISETP.GE.AND P6, PT, R65, R202.reuse, PT ;  /* 0x000000ca4100720c */ /* 0x080fe20003fc6270 */
[C---:B--2---:R-:W-:Y:S01]  /*d7a0*/  HMMA.16816.F32 R128, R120.reuse, R180, R128 ;  /* 0x000000b47880723c */ /* 0x044fe20000001880 */
[----:B------:R-:W-:Y:S01]  /*d7b0*/  FSEL R57, R55, -INF , !P3 ;  /* 0xff80000037397808 */ /* 0x000fe20005800000 */
[----:B------:R-:W-:Y:S01]  /*d7c0*/  IMAD.U32 R55, RZ, RZ, UR4 ;  /* 0x00000004ff377e24 */ /* 0x000fe2000f8e00ff */
[----:B------:R-:W-:Y:S01]  /*d7d0*/  FSEL R184, R49, -INF , !P5 ;  /* 0xff80000031b87808 */ /* 0x000fe20006800000 */
[----:B------:R-:W-:Y:S01]  /*d7e0*/  VIADD R49, R191, 0x91 ;  /* 0x00000091bf317836 */ /* 0x000fe20000000000 */
[CC--:B------:R-:W-:Y:S01]  /*d7f0*/  ISETP.GE.AND P3, PT, R61.reuse, R203.reuse, PT ;  /* 0x000000cb3d00720c */ /* 0x0c0fe20003f66270 */
[C---:B------:R-:W-:Y:S01]  /*d800*/  HMMA.16816.F32 R124, R120.reuse, R182, R124 ;  /* 0x000000b6787c723c */ /* 0x040fe2000000187c */
[-C--:B------:R-:W-:Y:S01]  /*d810*/  ISETP.GE.AND P5, PT, R61, R202.reuse, PT ;  /* 0x000000ca3d00720c */ /* 0x080fe20003fa6270 */
[----:B------:R-:W-:Y:S01]  /*d820*/  IMAD.U32 R180, RZ, RZ, UR4 ;  /* 0x00000004ffb47e24 */ /* 0x000fe2000f8e00ff */
[----:B------:R-:W-:Y:S01]  /*d830*/  FSEL R61, R51, -INF , !P6 ;  /* 0xff800000333d7808 */ /* 0x000fe20007000000 */
[----:B------:R-:W-:Y:S01]  /*d840*/  IMAD.U32 R51, RZ, RZ, UR4 ;  /* 0x00000004ff337e24 */ /* 0x000fe2000f8e00ff */
[----:B------:R-:W-:Y:S01]  /*d850*/  FSEL R65, R45, -INF , !P2 ;  /* 0xff8000002d417808 */ /* 0x000fe20005000000 */
[----:B------:R-:W-:Y:S01]  /*d860*/  VIADD R45, R191, 0x99 ;  /* 0x00000099bf2d7836 */ /* 0x000fe20000000000 */
[-C--:B------:R-:W-:Y:S01]  /*d870*/  ISETP.GE.AND P6, PT, R53, R203.reuse, PT ;  /* 0x000000cb3500720c */ /* 0x080fe20003fc6270 */
[----:B------:R-:W-:Y:S01]  /*d880*/  HMMA.16816.F32 R164, R120, R110, R164 ;  /* 0x0000006e78a4723c */ /* 0x000fe200000018a4 */
[----:B------:R-:W-:Y:S01]  /*d890*/  FSEL R67, R47, -INF , !P4 ;  /* 0xff8000002f437808 */ /* 0x000fe20006000000 */
[----:B------:R-:W-:Y:S01]  /*d8a0*/  IMAD.U32 R47, RZ, RZ, UR4 ;  /* 0x00000004ff2f7e24 */ /* 0x000fe2000f8e00ff */
[----:B------:R-:W-:Y:S01]  /*d8b0*/  FSEL R69, R41, -INF , !P3 ;  /* 0xff80000029457808 */ /* 0x000fe20005800000 */
[----:B------:R-:W-:Y:S01]  /*d8c0*/  VIADD R41, R191, 0xa1 ;  /* 0x000000a1bf297836 */ /* 0x000fe20000000000 */
[----:B------:R-:W-:Y:S01]  /*d8d0*/  FSEL R71, R43, -INF , !P5 ;  /* 0xff8000002b477808 */ /* 0x000fe20006800000 */
[----:B------:R-:W-:Y:S01]  /*d8e0*/  IMAD.U32 R182, RZ, RZ, UR4 ;  /* 0x00000004ffb67e24 */ /* 0x000fe2000f8e00ff */
[----:B------:R-:W-:Y:S01]  /*d8f0*/  FSEL R73, R37, -INF , !P6 ;  /* 0xff80000025497808 */ /* 0x000fe20007000000 */
[----:B------:R-:W-:Y:S01]  /*d900*/  VIADD R37, R191, 0xa9 ;  /* 0x000000a9bf257836 */ /* 0x000fe20000000000 */
[-C--:B------:R-:W-:Y:S01]  /*d910*/  ISETP.GE.AND P2, PT, R53, R202.reuse, PT ;  /* 0x000000ca3500720c */ /* 0x080fe20003f46270 */
[----:B------:R-:W-:Y:S01]  /*d920*/  IMAD.U32 R120, RZ, RZ, UR4 ;  /* 0x00000004ff787e24 */ /* 0x000fe2000f8e00ff */
[CC--:B------:R-:W-:Y:S01]  /*d930*/  ISETP.GE.AND P4, PT, R49.reuse, R203.reuse, PT ;  /* 0x000000cb3100720c */ /* 0x0c0fe20003f86270 */
[----:B------:R-:W-:Y:S01]  /*d940*/  IMAD.U32 R121, RZ, RZ, UR4 ;  /* 0x00000004ff797e24 */ /* 0x000fe2000f8e00ff */
[----:B------:R-:W-:Y:S01]  /*d950*/  ISETP.GE.AND P3, PT, R49, R202, PT ;  /* 0x000000ca3100720c */ /* 0x000fe20003f66270 */
[----:B------:R-:W-:Y:S01]  /*d960*/  IMAD.U32 R49, RZ, RZ, UR4 ;  /* 0x00000004ff317e24 */ /* 0x000fe2000f8e00ff */
[----:B------:R-:W-:Y:S01]  /*d970*/  ISETP.GE.AND P5, PT, R45, R203, PT ;  /* 0x000000cb2d00720c */ /* 0x000fe20003fa6270 */
[----:B------:R-:W-:Y:S01]  /*d980*/  IMAD.U32 R123, RZ, RZ, UR4 ;  /* 0x00000004ff7b7e24 */ /* 0x000fe2000f8e00ff */
[----:B------:R-:W-:Y:S01]  /*d990*/  FSEL R75, R39, -INF , !P2 ;  /* 0xff800000274b7808 */ /* 0x000fe20005000000 */
[----:B------:R-:W-:Y:S01]  /*d9a0*/  IMAD.U32 R53, RZ, RZ, UR4 ;  /* 0x00000004ff357e24 */ /* 0x000fe2000f8e00ff */
[----:B------:R-:W-:Y:S01]  /*d9b0*/  FSEL R77, R33, -INF , !P4 ;  /* 0xff800000214d7808 */ /* 0x000fe20006000000 */
[----:B------:R-:W-:Y:S01]  /*d9c0*/  VIADD R33, R191, 0xb1 ;  /* 0x000000b1bf217836 */ /* 0x000fe20000000000 */
[----:B------:R-:W-:-:S02]  /*d9d0*/  FSEL R79, R35, -INF , !P3 ;  /* 0xff800000234f7808 */ /* 0x000fc40005800000 */
[----:B------:R-:W-:Y:S01]  /*d9e0*/  FSEL R81, R29, -INF , !P5 ;  /* 0xff8000001d517808 */ /* 0x000fe20006800000 */
[----:B------:R-:W-:Y:S01]  /*d9f0*/  VIADD R29, R191, 0xb9 ;  /* 0x000000b9bf1d7836 */ /* 0x000fe20000000000 */
[-C--:B------:R-:W-:Y:S01]  /*da00*/  ISETP.GE.AND P6, PT, R45, R202.reuse, PT ;  /* 0x000000ca2d00720c */ /* 0x080fe20003fc6270 */
[----:B------:R-:W-:Y:S01]  /*da10*/  IMAD.U32 R45, RZ, RZ, UR4 ;  /* 0x00000004ff2d7e24 */ /* 0x000fe2000f8e00ff */
[CC--:B------:R-:W-:Y:S02]  /*da20*/  ISETP.GE.AND P2, PT, R41.reuse, R203.reuse, PT ;  /* 0x000000cb2900720c */ /* 0x0c0fe40003f46270 */
[----:B------:R-:W-:Y:S02]  /*da30*/  ISETP.GE.AND P4, PT, R41, R202, PT ;  /* 0x000000ca2900720c */ /* 0x000fe40003f86270 */
[----:B------:R-:W-:Y:S02]  /*da40*/  ISETP.GE.AND P3, PT, R37, R203, PT ;  /* 0x000000cb2500720c */ /* 0x000fe40003f66270 */
[----:B------:R-:W-:-:S02]  /*da50*/  FSEL R83, R31, -INF , !P6 ;  /* 0xff8000001f537808 */ /* 0x000fc40007000000 */
[----:B------:R-:W-:Y:S01]  /*da60*/  FSEL R85, R25, -INF , !P2 ;  /* 0xff80000019557808 */ /* 0x000fe20005000000 */
[----:B------:R-:W-:Y:S01]  /*da70*/  VIADD R25, R191, 0xc1 ;  /* 0x000000c1bf197836 */ /* 0x000fe20000000000 */
[----:B------:R-:W-:Y:S02]  /*da80*/  FSEL R87, R27, -INF , !P4 ;  /* 0xff8000001b577808 */ /* 0x000fe40006000000 */
[----:B------:R-:W-:Y:S01]  /*da90*/  FSEL R89, R21, -INF , !P3 ;  /* 0xff80000015597808 */ /* 0x000fe20005800000 */
[----:B------:R-:W-:Y:S01]  /*daa0*/  VIADD R21, R191, 0xc9 ;  /* 0x000000c9bf157836 */ /* 0x000fe20000000000 */
[-C--:B------:R-:W-:Y:S01]  /*dab0*/  ISETP.GE.AND P5, PT, R37, R202.reuse, PT ;  /* 0x000000ca2500720c */ /* 0x080fe20003fa6270 */
[----:B------:R-:W-:Y:S01]  /*dac0*/  IMAD.U32 R37, RZ, RZ, UR4 ;  /* 0x00000004ff257e24 */ /* 0x000fe2000f8e00ff */
[C---:B------:R-:W-:Y:S02]  /*dad0*/  ISETP.GE.AND P6, PT, R33.reuse, R203, PT ;  /* 0x000000cb2100720c */ /* 0x040fe40003fc6270 */
[----:B------:R-:W-:-:S02]  /*dae0*/  ISETP.GE.AND P2, PT, R33, R202, PT ;  /* 0x000000ca2100720c */ /* 0x000fc40003f46270 */
[-C--:B------:R-:W-:Y:S02]  /*daf0*/  ISETP.GE.AND P4, PT, R29, R203.reuse, PT ;  /* 0x000000cb1d00720c */ /* 0x080fe40003f86270 */
[----:B------:R-:W-:Y:S02]  /*db00*/  FSEL R91, R23, -INF , !P5 ;  /* 0xff800000175b7808 */ /* 0x000fe40006800000 */
[----:B------:R-:W-:Y:S01]  /*db10*/  FSEL R93, R17, -INF , !P6 ;  /* 0xff800000115d7808 */ /* 0x000fe20007000000 */
[----:B------:R-:W-:Y:S01]  /*db20*/  VIADD R17, R191, 0xd1 ;  /* 0x000000d1bf117836 */ /* 0x000fe20000000000 */
[----:B------:R-:W-:Y:S01]  /*db30*/  FSEL R95, R19, -INF , !P2 ;  /* 0xff800000135f7808 */ /* 0x000fe20005000000 */
[----:B------:R-:W-:Y:S01]  /*db40*/  VIADD R19, R191, 0xf9 ;  /* 0x000000f9bf137836 */ /* 0x000fe20000000000 */
[----:B------:R-:W-:Y:S01]  /*db50*/  FSEL R97, R13, -INF , !P4 ;  /* 0xff8000000d617808 */ /* 0x000fe20006000000 */
[----:B------:R-:W-:Y:S01]  /*db60*/  VIADD R13, R191, 0xd9 ;  /* 0x000000d9bf0d7836 */ /* 0x000fe20000000000 */
[----:B------:R-:W-:-:S02]  /*db70*/  ISETP.GE.AND P5, PT, R25, R203, PT ;  /* 0x000000cb1900720c */ /* 0x000fc40003fa6270 */
[-C--:B------:R-:W-:Y:S02]  /*db80*/  ISETP.GE.AND P6, PT, R25, R202.reuse, PT ;  /* 0x000000ca1900720c */ /* 0x080fe40003fc6270 */
[----:B------:R-:W-:Y:S02]  /*db90*/  ISETP.GE.AND P2, PT, R21, R203, PT ;  /* 0x000000cb1500720c */ /* 0x000fe40003f46270 */
        /* <DEDUP_REMOVED lines=8> */
[----:B------:R-:W-:-:S02]  /*dc20*/  ISETP.GE.AND P5, PT, R17, R202, PT ;  /* 0x000000ca1100720c */ /* 0x000fc40003fa6270 */
[-C--:B------:R-:W-:Y:S02]  /*dc30*/  ISETP.GE.AND P6, PT, R13, R203.reuse, PT ;  /* 0x000000cb0d00720c */ /* 0x080fe40003fc6270 */
[----:B------:R-:W-:Y:S02]  /*dc40*/  FSEL R99, R15, -INF , !P3 ;  /* 0xff8000000f637808 */ /* 0x000fe40005800000 */
[----:B------:R-:W-:Y:S02]  /*dc50*/  FSEL R109, R179, -INF , !P5 ;  /* 0xff800000b36d7808 */ /* 0x000fe40006800000 */
[----:B------:R-:W-:Y:S02]  /*dc60*/  FSEL R110, R173, -INF , !P6 ;  /* 0xff800000ad6e7808 */ /* 0x000fe40007000000 */
[-C--:B------:R-:W-:Y:S01]  /*dc70*/  ISETP.GE.AND P3, PT, R17, R203.reuse, PT ;  /* 0x000000cb1100720c */ /* 0x080fe20003f66270 */
[----:B------:R-:W-:Y:S01]  /*dc80*/  IMAD.U32 R17, RZ, RZ, UR4 ;  /* 0x00000004ff117e24 */ /* 0x000fe2000f8e00ff */
[----:B------:R-:W-:-:S02]  /*dc90*/  ISETP.GE.AND P5, PT, R5, R203, PT ;  /* 0x000000cb0500720c */ /* 0x000fc40003fa6270 */
[-C--:B------:R-:W-:Y:S01]  /*dca0*/  ISETP.GE.AND P6, PT, R5, R202.reuse, PT ;  /* 0x000000ca0500720c */ /* 0x080fe20003fc6270 */
[----:B------:R-:W-:Y:S01]  /*dcb0*/  VIADD R5, R191, 0xf1 ;  /* 0x000000f1bf057836 */ /* 0x000fe20000000000 */
[-C--:B------:R-:W-:Y:S02]  /*dcc0*/  ISETP.GE.AND P4, PT, R21, R202.reuse, PT ;  /* 0x000000ca1500720c */ /* 0x080fe40003f86270 */
[-C--:B------:R-:W-:Y:S02]  /*dcd0*/  ISETP.GE.AND P2, PT, R13, R202.reuse, PT ;  /* 0x000000ca0d00720c */ /* 0x080fe40003f46270 */
[----:B------:R-:W-:Y:S02]  /*dce0*/  FSEL R108, R177, -INF , !P3 ;  /* 0xff800000b16c7808 */ /* 0x000fe40005800000 */
[----:B------:R-:W-:Y:S02]  /*dcf0*/  FSEL R107, R7, -INF , !P4 ;  /* 0xff800000076b7808 */ /* 0x000fe40006000000 */
[----:B------:R-:W-:-:S02]  /*dd00*/  ISETP.GE.AND P3, PT, R9, R202, PT ;  /* 0x000000ca0900720c */ /* 0x000fc40003f66270 */
[----:B------:R-:W-:Y:S02]  /*dd10*/  FSEL R111, R175, -INF , !P2 ;  /* 0xff800000af6f7808 */ /* 0x000fe40005000000 */
[-C--:B------:R-:W-:Y:S01]  /*dd20*/  ISETP.GE.AND P4, PT, R9, R203.reuse, PT ;  /* 0x000000cb0900720c */ /* 0x080fe20003f86270 */
[----:B------:R-:W-:Y:S01]  /*dd30*/  IMAD.U32 R9, RZ, RZ, UR4 ;  /* 0x00000004ff097e24 */ /* 0x000fe2000f8e00ff */
[----:B------:R-:W-:Y:S02]  /*dd40*/  ISETP.GE.AND P2, PT, R5, R203, PT ;  /* 0x000000cb0500720c */ /* 0x000fe40003f46270 */
[----:B------:R-:W-:Y:S02]  /*dd50*/  LOP3.LUT R7, R116, 0x8, R189, 0xfe, !PT ;  /* 0x0000000874077812 */ /* 0x000fe400078efebd */
[----:B------:R-:W-:Y:S02]  /*dd60*/  FSEL R113, R171, -INF , !P3 ;  /* 0xff800000ab717808 */ /* 0x000fe40005800000 */
[----:B------:R-:W-:-:S02]  /*dd70*/  FSEL R112, R169, -INF , !P4 ;  /* 0xff800000a9707808 */ /* 0x000fc40006000000 */
[-C--:B------:R-:W-:Y:S02]  /*dd80*/  ISETP.GE.AND P3, PT, R191, R203.reuse, PT ;  /* 0x000000cbbf00720c */ /* 0x080fe40003f66270 */
[----:B------:R-:W-:Y:S01]  /*dd90*/  FSEL R116, R129, -INF , !P2 ;  /* 0xff80000081747808 */ /* 0x000fe20005000000 */
[----:B------:R-:W-:Y:S01]  /*dda0*/  IMAD.U32 R129, RZ, RZ, UR4 ;  /* 0x00000004ff817e24 */ /* 0x000fe2000f8e00ff */
[----:B------:R-:W-:Y:S02]  /*ddb0*/  ISETP.GE.AND P4, PT, R5, R202, PT ;  /* 0x000000ca0500720c */ /* 0x000fe40003f86270 */
[----:B------:R-:W-:Y:S02]  /*ddc0*/  ISETP.GE.AND P2, PT, R19, R203, PT ;  /* 0x000000cb1300720c */ /* 0x000fe40003f46270 */
[----:B------:R-:W-:Y:S02]  /*ddd0*/  LOP3.LUT R5, R114, 0x10, R189, 0xfe, !PT ;  /* 0x0000001072057812 */ /* 0x000fe400078efebd */
[----:B------:R-:W-:-:S02]  /*dde0*/  FSEL R122, R104, -INF , !P3 ;  /* 0xff800000687a7808 */ /* 0x000fc40005800000 */
[----:B------:R-:W-:Y:S01]  /*ddf0*/  FSEL R104, R125, -INF , !P2 ;  /* 0xff8000007d687808 */ /* 0x000fe20005000000 */
[----:B------:R-:W-:Y:S01]  /*de00*/  IMAD.U32 R125, RZ, RZ, UR4 ;  /* 0x00000004ff7d7e24 */ /* 0x000fe2000f8e00ff */
[C---:B------:R-:W-:Y:S02]  /*de10*/  ISETP.GE.AND P3, PT, R5.reuse, R203, PT ;  /* 0x000000cb0500720c */ /* 0x040fe40003f66270 */
[-C--:B------:R-:W-:Y:S01]  /*de20*/  ISETP.GE.AND P2, PT, R5, R202.reuse, PT ;  /* 0x000000ca0500720c */ /* 0x080fe20003f46270 */
[----:B------:R-:W-:Y:S01]  /*de30*/  IMAD.U32 R5, RZ, RZ, UR4 ;  /* 0x00000004ff057e24 */ /* 0x000fe2000f8e00ff */
[----:B------:R-:W-:Y:S01]  /*de40*/  FSEL R114, R165, -INF , !P5 ;  /* 0xff800000a5727808 */ /* 0x000fe20006800000 */
[----:B------:R-:W-:Y:S01]  /*de50*/  IMAD.U32 R165, RZ, RZ, UR4 ;  /* 0x00000004ffa57e24 */ /* 0x000fe2000f8e00ff */
[----:B------:R-:W-:Y:S02]  /*de60*/  ISETP.GE.AND P5, PT, R191, R202, PT ;  /* 0x000000cabf00720c */ /* 0x000fe40003fa6270 */
[----:B------:R-:W-:-:S02]  /*de70*/  FSEL R115, R167, -INF , !P6 ;  /* 0xff800000a7737808 */ /* 0x000fc40007000000 */
[----:B------:R-:W-:Y:S02]  /*de80*/  ISETP.GE.AND P6, PT, R7, R203, PT ;  /* 0x000000cb0700720c */ /* 0x000fe40003fc6270 */
[--C-:B------:R-:W-:Y:S02]  /*de90*/  LOP3.LUT R5, R5, 0x18, R189.reuse, 0xfe, !PT ;  /* 0x0000001805057812 */ /* 0x100fe400078efebd */
[----:B------:R-:W-:Y:S01]  /*dea0*/  FSEL R117, R131, -INF , !P4 ;  /* 0xff80000083757808 */ /* 0x000fe20006000000 */
[----:B------:R-:W-:Y:S01]  /*deb0*/  IMAD.U32 R131, RZ, RZ, UR4 ;  /* 0x00000004ff837e24 */ /* 0x000fe2000f8e00ff */
[----:B------:R-:W-:Y:S02]  /*dec0*/  ISETP.GE.AND P4, PT, R7, R202, PT ;  /* 0x000000ca0700720c */ /* 0x000fe40003f86270 */
[----:B------:R-:W-:Y:S02]  /*ded0*/  LOP3.LUT R11, R11, 0x20, R189, 0xfe, !PT ;  /* 0x000000200b0b7812 */ /* 0x000fe400078efebd */
[----:B------:R-:W-:-:S02]  /*dee0*/  FSEL R7, R106, -INF , !P5 ;  /* 0xff8000006a077808 */ /* 0x000fc40006800000 */
[----:B------:R-:W-:Y:S02]  /*def0*/  ISETP.GE.AND P5, PT, R5, R203, PT ;  /* 0x000000cb0500720c */ /* 0x000fe40003fa6270 */
[----:B------:R-:W-:Y:S02]  /*df00*/  FSEL R15, R100, -INF , !P6 ;  /* 0xff800000640f7808 */ /* 0x000fe40007000000 */
[----:B------:R-:W-:Y:S02]  /*df10*/  LOP3.LUT R37, R37, 0x28, R189, 0xfe, !PT ;  /* 0x0000002825257812 */ /* 0x000fe400078efebd */
[----:B------:R-:W-:Y:S02]  /*df20*/  ISETP.GE.AND P6, PT, R5, R202, PT ;  /* 0x000000ca0500720c */ /* 0x000fe40003fc6270 */
[----:B------:R-:W-:Y:S02]  /*df30*/  FSEL R5, R102, -INF , !P4 ;  /* 0xff80000066057808 */ /* 0x000fe40006000000 */
[----:B------:R-:W-:-:S02]  /*df40*/  FSEL R13, R96, -INF , !P3 ;  /* 0xff800000600d7808 */ /* 0x000fc40005800000 */
[--C-:B------:R-:W-:Y:S02]  /*df50*/  LOP3.LUT R9, R9, 0x30, R189.reuse, 0xfe, !PT ;  /* 0x0000003009097812 */ /* 0x100fe400078efebd */
[C---:B------:R-:W-:Y:S02]  /*df60*/  ISETP.GE.AND P4, PT, R11.reuse, R203, PT ;  /* 0x000000cb0b00720c */ /* 0x040fe40003f86270 */
[----:B------:R-:W-:Y:S02]  /*df70*/  ISETP.GE.AND P3, PT, R11, R202, PT ;  /* 0x000000ca0b00720c */ /* 0x000fe40003f66270 */
[----:B------:R-:W-:Y:S02]  /*df80*/  FSEL R33, R98, -INF , !P2 ;  /* 0xff80000062217808 */ /* 0x000fe40005000000 */
[----:B------:R-:W-:Y:S02]  /*df90*/  FSEL R11, R92, -INF , !P5 ;  /* 0xff8000005c0b7808 */ /* 0x000fe40006800000 */
[----:B------:R-:W-:-:S02]  /*dfa0*/  LOP3.LUT R17, R17, 0x38, R189, 0xfe, !PT ;  /* 0x0000003811117812 */ /* 0x000fc400078efebd */
[CC--:B------:R-:W-:Y:S02]  /*dfb0*/  ISETP.GE.AND P2, PT, R37.reuse, R203.reuse, PT ;  /* 0x000000cb2500720c */ /* 0x0c0fe40003f46270 */
[----:B------:R-:W-:Y:S02]  /*dfc0*/  ISETP.GE.AND P5, PT, R37, R202, PT ;  /* 0x000000ca2500720c */ /* 0x000fe40003fa6270 */
[C-C-:B------:R-:W-:Y:S02]  /*dfd0*/  LOP3.LUT R31, R120.reuse, 0xd8, R189.reuse, 0xfe, !PT ;  /* 0x000000d8781f7812 */ /* 0x140fe400078efebd */
[----:B------:R-:W-:Y:S02]  /*dfe0*/  LOP3.LUT R21, R120, 0xf8, R189, 0xfe, !PT ;  /* 0x000000f878157812 */ /* 0x000fe400078efebd */
[----:B------:R-:W-:Y:S02]  /*dff0*/  FSEL R37, R94, -INF , !P6 ;  /* 0xff8000005e257808 */ /* 0x000fe40007000000 */
[----:B------:R-:W-:-:S02]  /*e000*/  ISETP.GE.AND P6, PT, R9, R203, PT ;  /* 0x000000cb0900720c */ /* 0x000fc40003fc6270 */
[----:B------:R-:W-:Y:S02]  /*e010*/  FSEL R120, R88, -INF , !P4 ;  /* 0xff80000058787808 */ /* 0x000fe40006000000 */
[----:B------:R-:W-:Y:S02]  /*e020*/  LOP3.LUT R29, R29, 0x40, R189, 0xfe, !PT ;  /* 0x000000401d1d7812 */ /* 0x000fe400078efebd */
[----:B------:R-:W-:Y:S02]  /*e030*/  ISETP.GE.AND P4, PT, R9, R202, PT ;  /* 0x000000ca0900720c */ /* 0x000fe40003f86270 */
[----:B------:R-:W-:Y:S02]  /*e040*/  FSEL R171, R90, -INF , !P3 ;  /* 0xff8000005aab7808 */ /* 0x000fe40005800000 */
[----:B------:R-:W-:Y:S02]  /*e050*/  ISETP.GE.AND P3, PT, R17, R203, PT ;  /* 0x000000cb1100720c */ /* 0x000fe40003f66270 */
[----:B------:R-:W-:-:S02]  /*e060*/  FSEL R9, R84, -INF , !P2 ;  /* 0xff80000054097808 */ /* 0x000fc40005000000 */
[-C--:B------:R-:W-:Y:S02]  /*e070*/  ISETP.GE.AND P2, PT, R17, R202.reuse, PT ;  /* 0x000000ca1100720c */ /* 0x080fe40003f46270 */
[----:B------:R-:W-:Y:S02]  /*e080*/  LOP3.LUT R165, R165, 0x50, R189, 0xfe, !PT ;  /* 0x00000050a5a57812 */ /* 0x000fe400078efebd */
[----:B------:R-:W-:Y:S02]  /*e090*/  FSEL R173, R86, -INF , !P5 ;  /* 0xff80000056ad7808 */ /* 0x000fe40006800000 */
[----:B------:R-:W-:Y:S02]  /*e0a0*/  FSEL R17, R80, -INF , !P6 ;  /* 0xff80000050117808 */ /* 0x000fe40007000000 */
[C---:B------:R-:W-:Y:S02]  /*e0b0*/  ISETP.GE.AND P5, PT, R29.reuse, R203, PT ;  /* 0x000000cb1d00720c */ /* 0x040fe40003fa6270 */
[----:B------:R-:W-:-:S02]  /*e0c0*/  ISETP.GE.AND P6, PT, R29, R202, PT ;  /* 0x000000ca1d00720c */ /* 0x000fc40003fc6270 */
[----:B------:R-:W-:Y:S02]  /*e0d0*/  FSEL R29, R76, -INF , !P3 ;  /* 0xff8000004c1d7808 */ /* 0x000fe40005800000 */
[----:B------:R-:W-:Y:S02]  /*e0e0*/  FSEL R76, R78, -INF , !P2 ;  /* 0xff8000004e4c7808 */ /* 0x000fe40005000000 */
[----:B------:R-:W-:Y:S02]  /*e0f0*/  ISETP.GE.AND P2, PT, R165, R203, PT ;  /* 0x000000cba500720c */ /* 0x000fe40003f46270 */
[----:B------:R-:W-:Y:S01]  /*e100*/  LOP3.LUT R129, R129, 0x60, R189, 0xfe, !PT ;  /* 0x0000006081817812 */ /* 0x000fe200078efebd */
[----:B------:R-:W-:Y:S01]  /*e110*/  STL [R1+0x28], R76 ;  /* 0x0000284c01007387 */ /* 0x000fe20000100800 */
[----:B------:R-:W-:Y:S02]  /*e120*/  FSEL R167, R64, -INF , !P2 ;  /* 0xff80000040a77808 */ /* 0x000fe40005000000 */
[----:B------:R-:W-:-:S02]  /*e130*/  ISETP.GE.AND P2, PT, R129, R202, PT ;  /* 0x000000ca8100720c */ /* 0x000fc40003f46270 */
[--C-:B------:R-:W-:Y:S02]  /*e140*/  LOP3.LUT R121, R121, 0x78, R189.reuse, 0xfe, !PT ;  /* 0x0000007879797812 */ /* 0x100fe400078efebd */
[--C-:B------:R-:W-:Y:S02]  /*e150*/  LOP3.LUT R49, R49, 0x48, R189.reuse, 0xfe, !PT ;  /* 0x0000004831317812 */ /* 0x100fe400078efebd */
[----:B------:R-:W-:Y:S02]  /*e160*/  FSEL R199, R58, -INF , !P2 ;  /* 0xff8000003ac77808 */ /* 0x000fe40005000000 */
[----:B------:R-:W-:Y:S02]  /*e170*/  LOP3.LUT R131, R131, 0x58, R189, 0xfe, !PT ;  /* 0x0000005883837812 */ /* 0x000fe400078efebd */
[----:B------:R-:W-:Y:S02]  /*e180*/  FSEL R169, R82, -INF , !P4 ;  /* 0xff80000052a97808 */ /* 0x000fe40006000000 */
[----:B------:R-:W-:-:S02]  /*e190*/  ISETP.GE.AND P2, PT, R121, R203, PT ;  /* 0x000000cb7900720c */ /* 0x000fc40003f46270 */
[--C-:B------:R-:W-:Y:S02]  /*e1a0*/  LOP3.LUT R118, R118, 0x88, R189.reuse, 0xfe, !PT ;  /* 0x0000008876767812 */ /* 0x100fe400078efebd */
[CC--:B------:R-:W-:Y:S02]  /*e1b0*/  ISETP.GE.AND P4, PT, R49.reuse, R203.reuse, PT ;  /* 0x000000cb3100720c */ /* 0x0c0fe40003f86270 */
[----:B------:R-:W-:Y:S02]  /*e1c0*/  ISETP.GE.AND P3, PT, R49, R202, PT ;  /* 0x000000ca3100720c */ /* 0x000fe40003f66270 */
[----:B------:R-:W-:Y:S02]  /*e1d0*/  LOP3.LUT R39, R206, 0xc8, R189, 0xfe, !PT ;  /* 0x000000c8ce277812 */ /* 0x000fe400078efebd */
[----:B------:R-:W-:Y:S02]  /*e1e0*/  FSEL R179, R74, -INF , !P6 ;  /* 0xff8000004ab37808 */ /* 0x000fe40007000000 */
[----:B------:R-:W-:-:S02]  /*e1f0*/  ISETP.GE.AND P6, PT, R131, R203, PT ;  /* 0x000000cb8300720c */ /* 0x000fc40003fc6270 */
[----:B------:R-:W-:Y:S02]  /*e200*/  FSEL R206, R44, -INF , !P2 ;  /* 0xff8000002cce7808 */ /* 0x000fe40005000000 */
[----:B------:R-:W-:Y:S02]  /*e210*/  FSEL R49, R72, -INF , !P5 ;  /* 0xff80000048317808 */ /* 0x000fe40006800000 */
[----:B------:R-:W-:Y:S02]  /*e220*/  FSEL R68, R68, -INF , !P4 ;  /* 0xff80000044447808 */ /* 0x000fe40006000000 */
[----:B------:R-:W-:Y:S02]  /*e230*/  FSEL R181, R70, -INF , !P3 ;  /* 0xff80000046b57808 */ /* 0x000fe40005800000 */
[----:B------:R-:W-:Y:S01]  /*e240*/  ISETP.GE.AND P2, PT, R118, R202, PT ;  /* 0x000000ca7600720c */ /* 0x000fe20003f46270 */
[----:B------:R-:W-:Y:S01]  /*e250*/  STL [R1+0x2c], R68 ;  /* 0x00002c4401007387 */ /* 0x000fe20000100800 */
[----:B------:R-:W-:-:S02]  /*e260*/  LOP3.LUT R51, R51, 0xa0, R189, 0xfe, !PT ;  /* 0x000000a033337812 */ /* 0x000fc400078efebd */
[-C--:B------:R-:W-:Y:S02]  /*e270*/  ISETP.GE.AND P5, PT, R165, R202.reuse, PT ;  /* 0x000000caa500720c */ /* 0x080fe40003fa6270 */
[----:B------:R-:W-:Y:S02]  /*e280*/  ISETP.GE.AND P4, PT, R131, R202, PT ;  /* 0x000000ca8300720c */ /* 0x000fe40003f86270 */
[----:B------:R-:W-:Y:S02]  /*e290*/  ISETP.GE.AND P3, PT, R129, R203, PT ;  /* 0x000000cb8100720c */ /* 0x000fe40003f66270 */
[--C-:B------:R-:W-:Y:S02]  /*e2a0*/  LOP3.LUT R125, R125, 0x68, R189.reuse, 0xfe, !PT ;  /* 0x000000687d7d7812 */ /* 0x100fe400078efebd */
[----:B------:R-:W-:Y:S02]  /*e2b0*/  LOP3.LUT R123, R123, 0x70, R189, 0xfe, !PT ;  /* 0x000000707b7b7812 */ /* 0x000fe400078efebd */
[----:B------:R-:W-:-:S02]  /*e2c0*/  FSEL R60, R60, -INF , !P6 ;  /* 0xff8000003c3c7808 */ /* 0x000fc40007000000 */
[----:B------:R-:W-:Y:S02]  /*e2d0*/  FSEL R175, R38, -INF , !P2 ;  /* 0xff80000026af7808 */ /* 0x000fe40005000000 */
[----:B------:R-:W-:Y:S01]  /*e2e0*/  FSEL R213, R66, -INF , !P5 ;  /* 0xff80000042d57808 */ /* 0x000fe20006800000 */
[----:B------:R1:W-:Y:S01]  /*e2f0*/  STL [R1+0x24], R60 ;  /* 0x0000243c01007387 */ /* 0x0003e20000100800 */
[----:B------:R-:W-:Y:S02]  /*e300*/  FSEL R211, R62, -INF , !P4 ;  /* 0xff8000003ed37808 */ /* 0x000fe40006000000 */
[----:B------:R-:W-:Y:S02]  /*e310*/  FSEL R183, R56, -INF , !P3 ;  /* 0xff80000038b77808 */ /* 0x000fe40005800000 */
[----:B------:R-:W-:Y:S02]  /*e320*/  ISETP.GE.AND P2, PT, R51, R203, PT ;  /* 0x000000cb3300720c */ /* 0x000fe40003f46270 */
[----:B------:R-:W-:-:S02]  /*e330*/  LOP3.LUT R45, R45, 0xb0, R189, 0xfe, !PT ;  /* 0x000000b02d2d7812 */ /* 0x000fc400078efebd */
[CC--:B------:R-:W-:Y:S02]  /*e340*/  ISETP.GE.AND P5, PT, R125.reuse, R203.reuse, PT ;  /* 0x000000cb7d00720c */ /* 0x0c0fe40003fa6270 */
[-C--:B------:R-:W-:Y:S02]  /*e350*/  ISETP.GE.AND P6, PT, R125, R202.reuse, PT ;  /* 0x000000ca7d00720c */ /* 0x080fe40003fc6270 */
[C---:B------:R-:W-:Y:S02]  /*e360*/  ISETP.GE.AND P4, PT, R123.reuse, R203, PT ;  /* 0x000000cb7b00720c */ /* 0x040fe40003f86270 */
[----:B------:R-:W-:Y:S02]  /*e370*/  ISETP.GE.AND P3, PT, R123, R202, PT ;  /* 0x000000ca7b00720c */ /* 0x000fe40003f66270 */
[--C-:B------:R-:W-:Y:S02]  /*e380*/  LOP3.LUT R119, R119, 0x80, R189.reuse, 0xfe, !PT ;  /* 0x0000008077777812 */ /* 0x100fe400078efebd */
[----:B------:R-:W-:-:S02]  /*e390*/  LOP3.LUT R43, R214, 0xb8, R189, 0xfe, !PT ;  /* 0x000000b8d62b7812 */ /* 0x000fc400078efebd */
[----:B------:R-:W-:Y:S02]  /*e3a0*/  LOP3.LUT R41, R208, 0xc0, R189, 0xfe, !PT ;  /* 0x000000c0d0297812 */ /* 0x000fe400078efebd */
[----:B------:R-:W-:Y:S02]  /*e3b0*/  FSEL R214, R52, -INF , !P5 ;  /* 0xff80000034d67808 */ /* 0x000fe40006800000 */
[----:B-1----:R-:W-:Y:S02]  /*e3c0*/  FSEL R60, R24, -INF , !P2 ;  /* 0xff800000183c7808 */ /* 0x002fe40005000000 */
[----:B------:R-:W-:Y:S02]  /*e3d0*/  FSEL R197, R54, -INF , !P6 ;  /* 0xff80000036c57808 */ /* 0x000fe40007000000 */
[----:B------:R-:W-:Y:S02]  /*e3e0*/  FSEL R208, R48, -INF , !P4 ;  /* 0xff80000030d07808 */ /* 0x000fe40006000000 */
[----:B------:R-:W-:-:S02]  /*e3f0*/  FSEL R191, R50, -INF , !P3 ;  /* 0xff80000032bf7808 */ /* 0x000fc40005800000 */
[-C--:B------:R-:W-:Y:S02]  /*e400*/  ISETP.GE.AND P2, PT, R45, R202.reuse, PT ;  /* 0x000000ca2d00720c */ /* 0x080fe40003f46270 */
[-C--:B------:R-:W-:Y:S02]  /*e410*/  ISETP.GE.AND P5, PT, R121, R202.reuse, PT ;  /* 0x000000ca7900720c */ /* 0x080fe40003fa6270 */
[CC--:B------:R-:W-:Y:S02]  /*e420*/  ISETP.GE.AND P6, PT, R119.reuse, R203.reuse, PT ;  /* 0x000000cb7700720c */ /* 0x0c0fe40003fc6270 */
[----:B------:R-:W-:Y:S02]  /*e430*/  ISETP.GE.AND P4, PT, R119, R202, PT ;  /* 0x000000ca7700720c */ /* 0x000fe40003f86270 */
[----:B------:R-:W-:Y:S02]  /*e440*/  ISETP.GE.AND P3, PT, R118, R203, PT ;  /* 0x000000cb7600720c */ /* 0x000fe40003f66270 */
[----:B------:R-:W-:-:S02]  /*e450*/  LOP3.LUT R55, R55, 0x90, R189, 0xfe, !PT ;  /* 0x0000009037377812 */ /* 0x000fc400078efebd */
[--C-:B------:R-:W-:Y:S02]  /*e460*/  LOP3.LUT R53, R53, 0x98, R189.reuse, 0xfe, !PT ;  /* 0x0000009835357812 */ /* 0x100fe400078efebd */
[--C-:B------:R-:W-:Y:S02]  /*e470*/  LOP3.LUT R47, R47, 0xa8, R189.reuse, 0xfe, !PT ;  /* 0x000000a82f2f7812 */ /* 0x100fe400078efebd */
[--C-:B------:R-:W-:Y:S02]  /*e480*/  LOP3.LUT R35, R194, 0xd0, R189.reuse, 0xfe, !PT ;  /* 0x000000d0c2237812 */ /* 0x100fe400078efebd */
[--C-:B------:R-:W-:Y:S02]  /*e490*/  LOP3.LUT R27, R192, 0xe0, R189.reuse, 0xfe, !PT ;  /* 0x000000e0c01b7812 */ /* 0x100fe400078efebd */
[--C-:B------:R-:W-:Y:S02]  /*e4a0*/  LOP3.LUT R25, R182, 0xe8, R189.reuse, 0xfe, !PT ;  /* 0x000000e8b6197812 */ /* 0x100fe400078efebd */
[----:B------:R-:W-:-:S02]  /*e4b0*/  LOP3.LUT R23, R180, 0xf0, R189, 0xfe, !PT ;  /* 0x000000f0b4177812 */ /* 0x000fc400078efebd */
[----:B------:R-:W-:Y:S02]  /*e4c0*/  FSEL R70, R18, -INF , !P2 ;  /* 0xff80000012467808 */ /* 0x000fe40005000000 */
[----:B------:R-:W-:Y:S02]  /*e4d0*/  FSEL R189, R46, -INF , !P5 ;  /* 0xff8000002ebd7808 */ /* 0x000fe40006800000 */
[----:B------:R-:W-:Y:S02]  /*e4e0*/  FSEL R194, R40, -INF , !P6 ;  /* 0xff80000028c27808 */ /* 0x000fe40007000000 */
[----:B------:R-:W-:Y:S02]  /*e4f0*/  FSEL R177, R42, -INF , !P4 ;  /* 0xff8000002ab17808 */ /* 0x000fe40006000000 */
[----:B------:R-:W-:Y:S01]  /*e500*/  FSEL R192, R36, -INF , !P3 ;  /* 0xff80000024c07808 */ /* 0x000fe20005800000 */
[----:B------:R-:W-:Y:S01]  /*e510*/  BAR.SYNC.DEFER_BLOCKING 0x0 ;  /* 0x0000000000007b1d */ /* 0x000fe20000010000 */
[----:B------:R-:W-:-:S02]  /*e520*/  ISETP.GE.AND P2, PT, R39, R203, PT ;  /* 0x000000cb2700720c */ /* 0x000fc40003f46270 */
[CC--:B------:R-:W-:Y:S02]  /*e530*/  ISETP.GE.AND P5, PT, R55.reuse, R203.reuse, PT ;  /* 0x000000cb3700720c */ /* 0x0c0fe40003fa6270 */
[-C--:B------:R-:W-:Y:S02]  /*e540*/  ISETP.GE.AND P6, PT, R55, R202.reuse, PT ;  /* 0x000000ca3700720c */ /* 0x080fe40003fc6270 */
[C---:B------:R-:W-:Y:S02]  /*e550*/  ISETP.GE.AND P4, PT, R53.reuse, R203, PT ;  /* 0x000000cb3500720c */ /* 0x040fe40003f86270 */
[----:B------:R-:W-:Y:S02]  /*e560*/  ISETP.GE.AND P3, PT, R53, R202, PT ;  /* 0x000000ca3500720c */ /* 0x000fe40003f66270 */
[----:B------:R-:W-:Y:S02]  /*e570*/  FSEL R80, R4, -INF , !P2 ;  /* 0xff80000004507808 */ /* 0x000fe40005000000 */
[----:B------:R-:W-:-:S02]  /*e580*/  FSEL R182, R32, -INF , !P5 ;  /* 0xff80000020b67808 */ /* 0x000fc40006800000 */
[----:B------:R-:W-:Y:S02]  /*e590*/  FSEL R56, R34, -INF , !P6 ;  /* 0xff80000022387808 */ /* 0x000fe40007000000 */
[----:B------:R-:W-:Y:S02]  /*e5a0*/  FSEL R180, R28, -INF , !P4 ;  /* 0xff8000001cb47808 */ /* 0x000fe40006000000 */
[----:B------:R-:W-:Y:S02]  /*e5b0*/  FSEL R58, R30, -INF , !P3 ;  /* 0xff8000001e3a7808 */ /* 0x000fe40005800000 */
[-C--:B------:R-:W-:Y:S02]  /*e5c0*/  ISETP.GE.AND P2, PT, R31, R202.reuse, PT ;  /* 0x000000ca1f00720c */ /* 0x080fe40003f46270 */
[----:B------:R-:W-:Y:S02]  /*e5d0*/  ISETP.GE.AND P5, PT, R51, R202, PT ;  /* 0x000000ca3300720c */ /* 0x000fe40003fa6270 */
[----:B------:R-:W-:-:S02]  /*e5e0*/  ISETP.GE.AND P6, PT, R47, R203, PT ;  /* 0x000000cb2f00720c */ /* 0x000fc40003fc6270 */
[----:B------:R-:W-:Y:S02]  /*e5f0*/  ISETP.GE.AND P4, PT, R47, R202, PT ;  /* 0x000000ca2f00720c */ /* 0x000fe40003f86270 */
[----:B------:R-:W-:Y:S02]  /*e600*/  ISETP.GE.AND P3, PT, R45, R203, PT ;  /* 0x000000cb2d00720c */ /* 0x000fe40003f66270 */
[----:B------:R-:W-:Y:S02]  /*e610*/  FSEL R90, R174, -INF , !P2 ;  /* 0xff800000ae5a7808 */ /* 0x000fe40005000000 */
[----:B------:R-:W-:Y:S02]  /*e620*/  FSEL R62, R26, -INF , !P5 ;  /* 0xff8000001a3e7808 */ /* 0x000fe40006800000 */
[----:B------:R-:W-:Y:S02]  /*e630*/  FSEL R64, R20, -INF , !P6 ;  /* 0xff80000014407808 */ /* 0x000fe40007000000 */
[----:B------:R-:W-:-:S02]  /*e640*/  FSEL R66, R22, -INF , !P4 ;  /* 0xff80000016427808 */ /* 0x000fc40006000000 */
[----:B------:R-:W-:Y:S02]  /*e650*/  FSEL R68, R16, -INF , !P3 ;  /* 0xff80000010447808 */ /* 0x000fe40005800000 */
[-C--:B------:R-:W-:Y:S02]  /*e660*/  ISETP.GE.AND P2, PT, R23, R203.reuse, PT ;  /* 0x000000cb1700720c */ /* 0x080fe40003f46270 */
[CC--:B------:R-:W-:Y:S02]  /*e670*/  ISETP.GE.AND P5, PT, R43.reuse, R203.reuse, PT ;  /* 0x000000cb2b00720c */ /* 0x0c0fe40003fa6270 */
[-C--:B------:R-:W-:Y:S02]  /*e680*/  ISETP.GE.AND P6, PT, R43, R202.reuse, PT ;  /* 0x000000ca2b00720c */ /* 0x080fe40003fc6270 */
[C---:B------:R-:W-:Y:S02]  /*e690*/  ISETP.GE.AND P4, PT, R41.reuse, R203, PT ;  /* 0x000000cb2900720c */ /* 0x040fe40003f86270 */
[----:B------:R-:W-:-:S02]  /*e6a0*/  ISETP.GE.AND P3, PT, R41, R202, PT ;  /* 0x000000ca2900720c */ /* 0x000fc40003f66270 */
[----:B------:R-:W-:Y:S02]  /*e6b0*/  FSEL R100, R128, -INF , !P2 ;  /* 0xff80000080647808 */ /* 0x000fe40005000000 */
[----:B------:R-:W-:Y:S02]  /*e6c0*/  FSEL R72, R12, -INF , !P5 ;  /* 0xff8000000c487808 */ /* 0x000fe40006800000 */
[----:B------:R-:W-:Y:S02]  /*e6d0*/  FSEL R74, R14, -INF , !P6 ;  /* 0xff8000000e4a7808 */ /* 0x000fe40007000000 */
[----:B------:R-:W-:Y:S02]  /*e6e0*/  FSEL R76, R8, -INF , !P4 ;  /* 0xff800000084c7808 */ /* 0x000fe40006000000 */
[----:B------:R-:W-:Y:S02]  /*e6f0*/  FSEL R78, R10, -INF , !P3 ;  /* 0xff8000000a4e7808 */ /* 0x000fe40005800000 */
[----:B------:R-:W-:-:S02]  /*e700*/  PLOP3.LUT P2, PT, PT, PT, UP1, 0x80, 0x0 ;  /* 0x000000000000781c */ /* 0x000fc40003f4f018 */
[-C--:B------:R-:W-:Y:S02]  /*e710*/  ISETP.GE.AND P5, PT, R39, R202.reuse, PT ;  /* 0x000000ca2700720c */ /* 0x080fe40003fa6270 */
[CC--:B------:R-:W-:Y:S02]  /*e720*/  ISETP.GE.AND P6, PT, R35.reuse, R203.reuse, PT ;  /* 0x000000cb2300720c */ /* 0x0c0fe40003fc6270 */
[----:B------:R-:W-:Y:S02]  /*e730*/  ISETP.GE.AND P4, PT, R35, R202, PT ;  /* 0x000000ca2300720c */ /* 0x000fe40003f86270 */
[----:B------:R-:W-:Y:S02]  /*e740*/  ISETP.GE.AND P3, PT, R31, R203, PT ;  /* 0x000000cb1f00720c */ /* 0x000fe40003f66270 */
[----:B------:R-:W-:Y:S02]  /*e750*/  FSEL R82, R6, -INF , !P5 ;  /* 0xff80000006527808 */ /* 0x000fe40006800000 */
[----:B------:R-:W-:-:S02]  /*e760*/  FSEL R84, R176, -INF , !P6 ;  /* 0xff800000b0547808 */ /* 0x000fc40007000000 */
[----:B------:R-:W-:Y:S02]  /*e770*/  FSEL R86, R178, -INF , !P4 ;  /* 0xff800000b2567808 */ /* 0x000fe40006000000 */
[----:B------:R-:W-:Y:S02]  /*e780*/  FSEL R88, R172, -INF , !P3 ;  /* 0xff800000ac587808 */ /* 0x000fe40005800000 */
        /* <DEDUP_REMOVED lines=8> */
[----:B------:R-:W-:Y:S02]  /*e810*/  ISETP.GE.AND P5, PT, R23, R202, PT ;  /* 0x000000ca1700720c */ /* 0x000fe40003fa6270 */
[----:B------:R-:W-:-:S02]  /*e820*/  ISETP.GE.AND P6, PT, R21, R203, PT ;  /* 0x000000cb1500720c */ /* 0x000fc40003fc6270 */
[-C--:B------:R-:W-:Y:S02]  /*e830*/  ISETP.GE.AND P4, PT, R21, R202.reuse, PT ;  /* 0x000000ca1500720c */ /* 0x080fe40003f86270 */
[----:B------:R-:W-:Y:S02]  /*e840*/  ISETP.GE.AND P3, PT, R19, R202, PT ;  /* 0x000000ca1300720c */ /* 0x000fe40003f66270 */
[----:B------:R-:W-:Y:S02]  /*e850*/  FSEL R102, R130, -INF , !P5 ;  /* 0xff80000082667808 */ /* 0x000fe40006800000 */
[----:B------:R-:W-:Y:S02]  /*e860*/  FSEL R106, R124, -INF , !P6 ;  /* 0xff8000007c6a7808 */ /* 0x000fe40007000000 */
[----:B------:R-:W-:Y:S02]  /*e870*/  FSEL R118, R126, -INF , !P4 ;  /* 0xff8000007e767808 */ /* 0x000fe40006000000 */
[----:B------:R-:W-:Y:S01]  /*e880*/  FSEL R119, R127, -INF , !P3 ;  /* 0xff8000007f777808 */ /* 0x000fe20005800000 */
[----:B------:R-:W-:Y:S06]  /*e890*/  @!P2 BRA `(.L_x_793) ;  /* 0x00000010001ca947 */ /* 0x000fec0003800000 */
        /* <DEDUP_REMOVED lines=24> */
[----:B------:R-:W-:-:S09]  /*ea20*/  ISETP.GE.AND P4, PT, R8, RZ, PT ;  /* 0x000000ff0800720c */ /* 0x000fd20003f86270 */
        /* <DEDUP_REMOVED lines=9> */
[----:B------:R-:W-:Y:S02]  /*eac0*/  ISETP.GE.AND P2, PT, R4, RZ, PT ;  /* 0x000000ff0400720c */ /* 0x000fe40003f46270 */
[----:B------:R-:W-:-:S03]  /*ead0*/  LOP3.LUT R4, RZ, R6, RZ, 0x33, !PT ;  /* 0x00000006ff047212 */ /* 0x000fc600078e33ff */
[----:B------:R-:W-:Y:S02]  /*eae0*/  @P6 VIADD R14, R14, 0x1 ;  /* 0x000000010e0e6836 */ /* 0x000fe40000000000 */
[----:B------:R-:W-:Y:S02]  /*eaf0*/  @P5 IADD3 R12, R12, 0x1, RZ ;  /* 0x000000010c0c5810 */ /* 0x000fe40007ffe0ff */
[----:B------:R-:W-:-:S04]  /*eb00*/  @!P4 IMAD.MOV R14, RZ, RZ, -R14 ;  /* 0x000000ffff0ec224 */ /* 0x000fc800078e0a0e */
[----:B------:R-:W-:Y:S02]  /*eb10*/  @!P2 IADD3 R12, -R12, RZ, RZ ;  /* 0x000000ff0c0ca210 */ /* 0x000fe40007ffe1ff */
[C---:B------:R-:W-:Y:S02]  /*eb20*/  SEL R19, R4.reuse, R14, !P3 ;  /* 0x0000000e04137207 */ /* 0x040fe40005800000 */
[----:B------:R-:W-:-:S03]  /*eb30*/  SEL R4, R4, R12, !P3 ;  /* 0x0000000c04047207 */ /* 0x000fc60005800000 */
[----:B------:R-:W-:-:S04]  /*eb40*/  IMAD.WIDE R24, R19, 0x4, R246 ;  /* 0x0000000413187825 */ /* 0x000fc800078e02f6 */
[----:B------:R-:W-:Y:S01]  /*eb50*/  IMAD.WIDE R22, R4, 0x4, R246 ;  /* 0x0000000404167825 */ /* 0x000fe200078e02f6 */
[----:B------:R-:W2:Y:S04]  /*eb60*/  LDG.E R21, desc[UR22][R24.64] ;  /* 0x0000001618157981 */ /* 0x000ea8000c1e1900 */
[----:B------:R-:W2:Y:S01]  /*eb70*/  LDG.E R8, desc[UR22][R22.64] ;  /* 0x0000001616087981 */ /* 0x000ea2000c1e1900 */
[----:B------:R-:W-:-:S04]  /*eb80*/  IMAD.IADD R19, R19, 0x1, -R4 ;  /* 0x0000000113137824 */ /* 0x000fc800078e0a04 */
[----:B------:R-:W-:-:S05]  /*eb90*/  IMAD R19, R19, R6, -0x100 ;  /* 0xffffff0013137424 */ /* 0x000fca00078e0206 */
[----:B------:R-:W-:-:S05]  /*eba0*/  SHF.R.S32.HI R4, RZ, 0x1f, R19 ;  /* 0x0000001fff047819 */ /* 0x000fca0000011413 */
[----:B------:R-:W-:-:S04]  /*ebb0*/  IMAD R4, R4, UR12, RZ ;  /* 0x0000000c04047c24 */ /* 0x000fc8000f8e02ff */
[----:B------:R-:W-:Y:S01]  /*ebc0*/  IMAD R4, R19, UR13, R4 ;  /* 0x0000000d13047c24 */ /* 0x000fe2000f8e0204 */
[----:B--2---:R-:W-:Y:S01]  /*ebd0*/  IADD3 R8, -R21, R8, RZ ;  /* 0x0000000815087210 */ /* 0x004fe20007ffe1ff */
[----:B------:R-:W-:-:S03]  /*ebe0*/  IMAD.WIDE.U32 R20, R19, UR12, RZ ;  /* 0x0000000c13147c25 */ /* 0x000fc6000f8e00ff */
[----:B------:R-:W-:Y:S01]  /*ebf0*/  SHF.R.S32.HI R6, RZ, 0x1f, R8 ;  /* 0x0000001fff067819 */ /* 0x000fe20000011408 */
[----:B------:R-:W-:-:S04]  /*ec00*/  IMAD.IADD R21, R21, 0x1, R4 ;  /* 0x0000000115157824 */ /* 0x000fc800078e0204 */
[----:B------:R-:W-:Y:S02]  /*ec10*/  IMAD R19, R6, UR6, RZ ;  /* 0x0000000606137c24 */ /* 0x000fe4000f8e02ff */
[----:B------:R-:W-:-:S04]  /*ec20*/  IMAD.WIDE.U32 R20, R8, UR6, R20 ;  /* 0x0000000608147c25 */ /* 0x000fc8000f8e0014 */
[----:B------:R-:W-:Y:S02]  /*ec30*/  IMAD R19, R8, UR7, R19 ;  /* 0x0000000708137c24 */ /* 0x000fe4000f8e0213 */
[----:B------:R-:W-:-:S03]  /*ec40*/  IMAD.MOV.U32 R251, RZ, RZ, R20 ;  /* 0x000000fffffb7224 */ /* 0x000fc600078e0014 */
[----:B------:R-:W-:Y:S01]  /*ec50*/  IADD3 R4, R21, R19, RZ ;  /* 0x0000001315047210 */ /* 0x000fe20007ffe0ff */
[----:B------:R-:W-:Y:S06]  /*ec60*/  BRA `(.L_x_795) ;  /* 0x0000000000107947 */ /* 0x000fec0003800000 */
.L_x_794:
[----:B------:R-:W-:-:S04]  /*ec70*/  ULEA UR6, -UR12, URZ, 0x8 ;  /* 0x0000003f0c067291 */ /* 0x000fc8000f8e413f */
[----:B------:R-:W-:Y:S02]  /*ec80*/  USHF.R.S32.HI UR4, URZ, 0x1f, UR6 ;  /* 0x0000001f3f047899 */ /* 0x000fe40008011406 */
[----:B------:R-:W-:-:S04]  /*ec90*/  MOV R251, UR6 ;  /* 0x0000000600fb7c02 */ /* 0x000fc80008000f00 */
[----:B------:R-:W-:-:S07]  /*eca0*/  MOV R4, UR4 ;  /* 0x0000000400047c02 */ /* 0x000fce0008000f00 */
.L_x_795:
[----:B------:R-:W-:Y:S01]  /*ecb0*/  @!P1 IADD3 R21, P3, P2, R251, UR15, R200 ;  /* 0x0000000ffb159c10 */ /* 0x000fe2000fa7e0c8 */
[----:B------:R-:W-:Y:S01]  /*ecc0*/  ULDC.64 UR6, c[0x0][0x218] ;  /* 0x0000860000067ab9 */ /* 0x000fe20000000a00 */
[----:B------:R-:W-:Y:S01]  /*ecd0*/  IMAD.U32 R25, RZ, RZ, UR12 ;  /* 0x0000000cff197e24 */ /* 0x000fe2000f8e00ff */
[----:B------:R-:W-:Y:S01]  /*ece0*/  @!UP0 UIMAD UR9, UR13, 0x50, URZ ;  /* 0x000000500d0988a4 */ /* 0x000fe2000f8e023f */
[--C-:B------:R-:W-:Y:S01]  /*ecf0*/  @!P1 IADD3.X R14, R4, UR14, R201.reuse, P3, P2 ;  /* 0x0000000e040e9c10 */ /* 0x100fe20009fe44c9 */
[----:B------:R-:W-:Y:S01]  /*ed00*/  IMAD.U32 R27, RZ, RZ, UR12 ;  /* 0x0000000cff1b7e24 */ /* 0x000fe2000f8e00ff */
[----:B------:R-:W-:Y:S01]  /*ed10*/  @!P1 LEA R52, P4, R21, UR6, 0x1 ;  /* 0x0000000615349c11 */ /* 0x000fe2000f8808ff */
[----:B------:R-:W-:Y:S01]  /*ed20*/  IMAD.U32 R38, RZ, RZ, UR12 ;  /* 0x0000000cff267e24 */ /* 0x000fe2000f8e00ff */
[-C--:B------:R-:W-:Y:S01]  /*ed30*/  @!P1 LEA R10, P2, R25, R200.reuse, 0x6 ;  /* 0x000000c8190a9211 */ /* 0x080fe200078430ff */
[----:B------:R-:W-:Y:S01]  /*ed40*/  IMAD.U32 R23, RZ, RZ, UR12 ;  /* 0x0000000cff177e24 */ /* 0x000fe2000f8e00ff */
[----:B------:R-:W-:Y:S01]  /*ed50*/  @!P1 LEA.HI.X R53, R21, UR7, R14, 0x1, P4 ;  /* 0x0000000715359c11 */ /* 0x000fe2000a0f0c0e */
[----:B------:R-:W-:Y:S01]  /*ed60*/  IMAD.U32 R8, RZ, RZ, UR13 ;  /* 0x0000000dff087e24 */ /* 0x000fe2000f8e00ff */
[-C--:B------:R-:W-:Y:S01]  /*ed70*/  @!P1 LEA R6, P3, R27, R200.reuse, 0x5 ;  /* 0x000000c81b069211 */ /* 0x080fe200078628ff */
[----:B------:R-:W-:Y:S01]  /*ed80*/  IMAD.U32 R21, RZ, RZ, UR12 ;  /* 0x0000000cff157e24 */ /* 0x000fe2000f8e00ff */
[----:B------:R-:W-:Y:S01]  /*ed90*/  @!UP0 UIMAD UR4, UR13, 0x60, URZ ;  /* 0x000000600d0488a4 */ /* 0x000fe2000f8e023f */
[----:B------:R-:W-:Y:S01]  /*eda0*/  IMAD.U32 R30, RZ, RZ, UR12 ;  /* 0x0000000cff1e7e24 */ /* 0x000fe2000f8e00ff */
[-C--:B------:R-:W-:Y:S01]  /*edb0*/  @!P1 LEA.HI.X R23, R23, R201.reuse, R8, 0x6, P2 ;  /* 0x000000c917179211 */ /* 0x080fe200010f3408 */
[----:B------:R-:W-:Y:S01]  /*edc0*/  IMAD.U32 R19, RZ, RZ, UR12 ;  /* 0x0000000cff137e24 */ /* 0x000fe2000f8e00ff */
[----:B------:R-:W-:Y:S01]  /*edd0*/  @!P1 LEA R18, P2, R21, R200, 0x7 ;  /* 0x000000c815129211 */ /* 0x000fe200078438ff */
[----:B------:R-:W-:Y:S01]  /*ede0*/  IMAD.U32 R12, RZ, RZ, UR13 ;  /* 0x0000000dff0c7e24 */ /* 0x000fe2000f8e00ff */
[----:B------:R-:W-:Y:S01]  /*edf0*/  @!UP0 UIMAD UR10, UR13, 0x30, URZ ;  /* 0x000000300d0a88a4 */ /* 0x000fe2000f8e023f */
[----:B------:R-:W-:Y:S01]  /*ee00*/  @!P1 IMAD.WIDE.U32 R38, R38, 0x50, R200 ;  /* 0x0000005026269825 */ /* 0x000fe200078e00c8 */
[----:B------:R-:W-:Y:S01]  /*ee10*/  @!UP0 UIMAD UR11, UR13, 0xa0, URZ ;  /* 0x000000a00d0b88a4 */ /* 0x000fe2000f8e023f */
[----:B------:R1:W-:Y:S01]  /*ee20*/  @P1 STS.128 [R242+0x2000], RZ ;  /* 0x002000fff2001388 */ /* 0x0003e20000000c00 */
[-C--:B------:R-:W-:Y:S01]  /*ee30*/  @!P1 LEA.HI.X R19, R19, R201.reuse, R12, 0x5, P3 ;  /* 0x000000c913139211 */ /* 0x080fe200018f2c0c */
[----:B------:R-:W-:Y:S01]  /*ee40*/  IMAD.U32 R35, RZ, RZ, UR12 ;  /* 0x0000000cff237e24 */ /* 0x000fe2000f8e00ff */
[----:B------:R-:W-:Y:S01]  /*ee50*/  @!P1 IADD3 R25, P3, R251, R38, RZ ;  /* 0x00000026fb199210 */ /* 0x000fe20007f7e0ff */
[----:B------:R-:W-:Y:S01]  /*ee60*/  @!P1 IMAD.WIDE.U32 R30, R30, 0x60, R200 ;  /* 0x000000601e1e9825 */ /* 0x000fe200078e00c8 */
[----:B------:R-:W-:Y:S02]  /*ee70*/  BSSY B0, `(.L_x_796) ;  /* 0x00000a6000007945 */ /* 0x000fe40003800000 */
[----:B------:R-:W-:Y:S01]  /*ee80*/  @!P1 LEA.HI.X R35, R35, R201, R8, 0x7, P2 ;  /* 0x000000c923239211 */ /* 0x000fe200010f3c08 */
[----:B------:R-:W-:Y:S01]  /*ee90*/  IMAD.U32 R42, RZ, RZ, UR12 ;  /* 0x0000000cff2a7e24 */ /* 0x000fe2000f8e00ff */
[C---:B------:R-:W-:Y:S01]  /*eea0*/  @!P1 IADD3 R27, P2, R251.reuse, R30, RZ ;  /* 0x0000001efb1b9210 */ /* 0x040fe20007f5e0ff */
[----:B------:R-:W-:Y:S01]  /*eeb0*/  IMAD.U32 R40, RZ, RZ, UR12 ;  /* 0x0000000cff287e24 */ /* 0x000fe2000f8e00ff */
[----:B------:R-:W-:Y:S01]  /*eec0*/  @!P1 IADD3.X R12, R4, UR9, R39, P3, !PT ;  /* 0x00000009040c9c10 */ /* 0x000fe20009ffe427 */
[----:B------:R-:W-:Y:S01]  /*eed0*/  @!P1 IMAD.WIDE.U32 R42, R42, 0x70, R200 ;  /* 0x000000702a2a9825 */ /* 0x000fe200078e00c8 */
[----:B------:R-:W-:Y:S01]  /*eee0*/  @!UP0 UIMAD UR9, UR13, 0x70, URZ ;  /* 0x000000700d0988a4 */ /* 0x000fe2000f8e023f */
[----:B------:R-:W-:Y:S01]  /*eef0*/  @!P1 IADD3.X R14, R4, UR4, R31, P2, !PT ;  /* 0x00000004040e9c10 */ /* 0x000fe200097fe41f */
[----:B------:R-:W-:Y:S01]  /*ef00*/  @!UP0 UIMAD UR4, UR13, 0x90, URZ ;  /* 0x000000900d0488a4 */ /* 0x000fe2000f8e023f */
[----:B------:R-:W-:Y:S01]  /*ef10*/  IMAD.U32 R50, RZ, RZ, UR12 ;  /* 0x0000000cff327e24 */ /* 0x000fe2000f8e00ff */
[----:B------:R-:W-:Y:S01]  /*ef20*/  @!P1 IADD3 R31, P3, R251, R42, RZ ;  /* 0x0000002afb1f9210 */ /* 0x000fe20007f7e0ff */
[----:B------:R-:W-:-:S03]  /*ef30*/  @!P1 IMAD.WIDE.U32 R40, R40, 0x90, R200 ;  /* 0x0000009028289825 */ /* 0x000fc600078e00c8 */
[----:B------:R-:W-:Y:S01]  /*ef40*/  @!P1 IADD3.X R16, R4, UR9, R43, P3, !PT ;  /* 0x0000000904109c10 */ /* 0x000fe20009ffe42b */
[----:B------:R-:W-:Y:S01]  /*ef50*/  IMAD.U32 R126, RZ, RZ, UR12 ;  /* 0x0000000cff7e7e24 */ /* 0x000fe2000f8e00ff */
[C---:B------:R-:W-:Y:S01]  /*ef60*/  @!P1 IADD3 R39, P2, R251.reuse, R40, RZ ;  /* 0x00000028fb279210 */ /* 0x040fe20007f5e0ff */
[----:B------:R-:W-:Y:S01]  /*ef70*/  @!P1 IMAD.WIDE.U32 R50, R50, 0xc0, R200 ;  /* 0x000000c032329825 */ /* 0x000fe200078e00c8 */
[----:B------:R-:W-:Y:S02]  /*ef80*/  @!UP0 UIMAD UR9, UR13, 0xc0, URZ ;  /* 0x000000c00d0988a4 */ /* 0x000fe4000f8e023f */
[----:B------:R-:W-:Y:S01]  /*ef90*/  @!P1 IADD3.X R20, R4, UR4, R41, P2, !PT ;  /* 0x0000000404149c10 */ /* 0x000fe200097fe429 */
[----:B------:R-:W-:Y:S01]  /*efa0*/  IMAD.U32 R46, RZ, RZ, UR12 ;  /* 0x0000000cff2e7e24 */ /* 0x000fe2000f8e00ff */
[----:B------:R-:W-:Y:S01]  /*efb0*/  @!P1 IADD3 R26, P3, R251, R50, RZ ;  /* 0x00000032fb1a9210 */ /* 0x000fe20007f7e0ff */
[----:B------:R-:W-:Y:S01]  /*efc0*/  @!P1 IMAD.WIDE.U32 R126, R126, 0x30, R200 ;  /* 0x000000307e7e9825 */ /* 0x000fe200078e00c8 */
[----:B------:R-:W-:-:S02]  /*efd0*/  @!UP0 UIMAD UR4, UR13, 0xd0, URZ ;  /* 0x000000d00d0488a4 */ /* 0x000fc4000f8e023f */
[----:B------:R-:W-:Y:S01]  /*efe0*/  @!P1 IADD3.X R51, R4, UR9, R51, P3, !PT ;  /* 0x0000000904339c10 */ /* 0x000fe20009ffe433 */
[----:B------:R-:W-:Y:S01]  /*eff0*/  @!P1 IMAD.WIDE.U32 R46, R46, 0xd0, R200 ;  /* 0x000000d02e2e9825 */ /* 0x000fe200078e00c8 */
[C---:B------:R-:W-:Y:S02]  /*f000*/  @!P1 IADD3 R21, P4, R251.reuse, R126, RZ ;  /* 0x0000007efb159210 */ /* 0x040fe40007f9e0ff */
[C---:B------:R-:W-:Y:S01]  /*f010*/  @!P1 IADD3 R10, P3, R251.reuse, R10, RZ ;  /* 0x0000000afb0a9210 */ /* 0x040fe20007f7e0ff */
        /* <DEDUP_REMOVED lines=11> */
[C---:B------:R-:W-:Y:S01]  /*f0d0*/  @!P1 IADD3.X R24, R4.reuse, UR10, R55, P4, !PT ;  /* 0x0000000a04189c10 */ /* 0x040fe2000a7fe437 */
[----:B------:R-:W-:Y:S01]  /*f0e0*/  @!P1 IMAD.X R23, R4, 0x1, R23, P3 ;  /* 0x0000000104179824 */ /* 0x000fe200018e0617 */
[----:B------:R-:W-:Y:S01]  /*f0f0*/  @!P1 LEA R54, P3, R10, UR6, 0x1 ;  /* 0x000000060a369c11 */ /* 0x000fe2000f8608ff */
[----:B------:R-:W-:Y:S01]  /*f100*/  @!P1 IMAD.WIDE.U32 R124, R124, 0xa0, R200 ;  /* 0x000000a07c7c9825 */ /* 0x000fe200078e00c8 */
[C---:B------:R-:W-:Y:S02]  /*f110*/  @!P1 IADD3 R30, P2, R251.reuse, R44, RZ ;  /* 0x0000002cfb1e9210 */ /* 0x040fe40007f5e0ff */
[----:B------:R-:W-:Y:S02]  /*f120*/  @!P1 LEA.HI.X R55, R10, UR7, R23, 0x1, P3 ;  /* 0x000000070a379c11 */ /* 0x000fe400098f0c17 */
[----:B------:R-:W-:Y:S02]  /*f130*/  @!P1 IADD3 R41, P5, R251, R124, RZ ;  /* 0x0000007cfb299210 */ /* 0x000fe40007fbe0ff */
[----:B------:R-:W-:-:S02]  /*f140*/  @!P1 IADD3.X R45, R4, UR4, R45, P2, !PT ;  /* 0x00000004042d9c10 */ /* 0x000fc400097fe42d */
[----:B------:R-:W-:Y:S02]  /*f150*/  @!P1 IADD3 R18, P3, R251, R18, RZ ;  /* 0x00000012fb129210 */ /* 0x000fe40007f7e0ff */
[----:B------:R-:W-:Y:S02]  /*f160*/  @!P1 LEA R124, P2, R21, UR6, 0x1 ;  /* 0x00000006157c9c11 */ /* 0x000fe4000f8408ff */
[C---:B------:R-:W-:Y:S01]  /*f170*/  @!P1 IADD3.X R22, R4.reuse, UR11, R125, P5, !PT ;  /* 0x0000000b04169c10 */ /* 0x040fe2000affe47d */
[C---:B------:R-:W-:Y:S01]  /*f180*/  @!P1 IMAD.X R35, R4.reuse, 0x1, R35, P3 ;  /* 0x0000000104239824 */ /* 0x040fe200018e0623 */
[----:B------:R-:W-:Y:S02]  /*f190*/  @!P1 IADD3 R6, P4, R251, R6, RZ ;  /* 0x00000006fb069210 */ /* 0x000fe40007f9e0ff */
[----:B------:R-:W-:Y:S02]  /*f1a0*/  @!P1 LEA.HI.X R125, R21, UR7, R8, 0x1, P2 ;  /* 0x00000007157d9c11 */ /* 0x000fe400090f0c08 */
[----:B------:R-:W-:Y:S01]  /*f1b0*/  @!P1 LEA R128, P2, R27, UR6, 0x1 ;  /* 0x000000061b809c11 */ /* 0x000fe2000f8408ff */
[----:B------:R-:W-:Y:S01]  /*f1c0*/  @!P1 IMAD.X R19, R4, 0x1, R19, P4 ;  /* 0x0000000104139824 */ /* 0x000fe200020e0613 */
[----:B------:R-:W-:-:S02]  /*f1d0*/  @!P1 LEA R34, P3, R18, UR6, 0x1 ;  /* 0x0000000612229c11 */ /* 0x000fc4000f8608ff */
[----:B------:R-:W-:Y:S02]  /*f1e0*/  @!P1 LEA R126, P4, R6, UR6, 0x1 ;  /* 0x00000006067e9c11 */ /* 0x000fe4000f8808ff */
[----:B------:R-:W-:Y:S02]  /*f1f0*/  @!P1 LEA.HI.X R129, R27, UR7, R14, 0x1, P2 ;  /* 0x000000071b819c11 */ /* 0x000fe400090f0c0e */
[----:B------:R-:W-:Y:S02]  /*f200*/  @!P1 LEA.HI.X R35, R18, UR7, R35, 0x1, P3 ;  /* 0x0000000712239c11 */ /* 0x000fe400098f0c23 */
[----:B------:R-:W-:Y:S02]  /*f210*/  @!P1 LEA R164, P2, R31, UR6, 0x1 ;  /* 0x000000061fa49c11 */ /* 0x000fe4000f8408ff */
[----:B------:R-:W-:Y:S02]  /*f220*/  @!P1 LEA R18, P3, R41, UR6, 0x1 ;  /* 0x0000000629129c11 */ /* 0x000fe4000f8608ff */
[----:B------:R-:W-:-:S02]  /*f230*/  @!P1 LEA.HI.X R127, R6, UR7, R19, 0x1, P4 ;  /* 0x00000007067f9c11 */ /* 0x000fc4000a0f0c13 */
[----:B------:R-:W-:Y:S02]  /*f240*/  @!P1 LEA.HI.X R165, R31, UR7, R16, 0x1, P2 ;  /* 0x000000071fa59c11 */ /* 0x000fe400090f0c10 */
[----:B------:R-:W-:Y:S02]  /*f250*/  @!P1 LEA.HI.X R19, R41, UR7, R22, 0x1, P3 ;  /* 0x0000000729139c11 */ /* 0x000fe400098f0c16 */
[----:B------:R-:W-:Y:S02]  /*f260*/  @!P1 LEA R40, P2, R43, UR6, 0x1 ;  /* 0x000000062b289c11 */ /* 0x000fe4000f8408ff */
[----:B------:R-:W-:Y:S02]  /*f270*/  LEA R250, P3, R200, UR6, 0x1 ;  /* 0x00000006c8fa7c11 */ /* 0x000fe4000f8608ff */
[----:B------:R-:W-:Y:S02]  /*f280*/  @!P1 LEA R130, P4, R25, UR6, 0x1 ;  /* 0x0000000619829c11 */ /* 0x000fe4000f8808ff */
[----:B------:R-:W-:-:S02]  /*f290*/  @!P1 LEA.HI.X R41, R43, UR7, R24, 0x1, P2 ;  /* 0x000000072b299c11 */ /* 0x000fc400090f0c18 */
[----:B------:R-:W-:Y:S02]  /*f2a0*/  LEA.HI.X R6, R200, UR7, R201, 0x1, P3 ;  /* 0x00000007c8067c11 */ /* 0x000fe400098f0cc9 */
[----:B------:R-:W-:Y:S02]  /*f2b0*/  @!P1 LEA R24, P3, R251, R250, 0x1 ;  /* 0x000000fafb189211 */ /* 0x000fe400078608ff */
[----:B------:R-:W-:Y:S02]  /*f2c0*/  @!P1 LEA.HI.X R131, R25, UR7, R12, 0x1, P4 ;  /* 0x0000000719839c11 */ /* 0x000fe4000a0f0c0c */
[----:B------:R-:W-:Y:S02]  /*f2d0*/  @!P1 LEA.HI.X R25, R251, R6, R4, 0x1, P3 ;  /* 0x00000006fb199211 */ /* 0x000fe400018f0c04 */
[----:B------:R-:W-:-:S03]  /*f2e0*/  @!P1 LEA R38, P4, R39, UR6, 0x1 ;  /* 0x0000000627269c11 */ /* 0x000fc6000f8808ff */
[----:B------:R-:W-:Y:S01]  /*f2f0*/  @!PT LDS RZ, [RZ] ;  /* 0x00000000fffff984 */ /* 0x000fe20000000800 */
[----:B------:R-:W-:Y:S01]  /*f300*/  @!PT LDS RZ, [RZ] ;  /* 0x00000000fffff984 */ /* 0x000fe20000000800 */
[----:B------:R-:W-:Y:S01]  /*f310*/  @!PT LDS RZ, [RZ] ;  /* 0x00000000fffff984 */ /* 0x000fe20000000800 */
[----:B------:R1:W-:Y:S01]  /*f320*/  @!P1 LDGSTS.E.BYPASS.LTC128B.128 [R242+0x2000], desc[UR22][R24.64] ;  /* 0x0200000018f29fae */ /* 0x0003e2000b901d56 */
[----:B------:R-:W-:Y:S02]  /*f330*/  @!P1 LEA.HI.X R39, R39, UR7, R20, 0x1, P4 ;  /* 0x0000000727279c11 */ /* 0x000fe4000a0f0c14 */
[----:B------:R-:W-:Y:S01]  /*f340*/  @!P1 LEA R22, P4, R26, UR6, 0x1 ;  /* 0x000000061a169c11 */ /* 0x000fe2000f8808ff */
[----:B------:R1:W-:Y:S01]  /*f350*/  @P1 STS.128 [R242+0x2800], RZ ;  /* 0x002800fff2001388 */ /* 0x0003e20000000c00 */
[----:B------:R-:W-:Y:S02]  /*f360*/  @!P1 LEA R20, P2, R28, UR6, 0x1 ;  /* 0x000000061c149c11 */ /* 0x000fe4000f8408ff */
[----:B------:R-:W-:Y:S01]  /*f370*/  @!P1 LEA.HI.X R23, R26, UR7, R51, 0x1, P4 ;  /* 0x000000071a179c11 */ /* 0x000fe2000a0f0c33 */
[----:B------:R-:W-:Y:S01]  /*f380*/  @!PT LDS RZ, [RZ] ;  /* 0x00000000fffff984 */ /* 0x000fe20000000800 */
[----:B------:R-:W-:Y:S01]  /*f390*/  @!PT LDS RZ, [RZ] ;  /* 0x00000000fffff984 */ /* 0x000fe20000000800 */
[----:B------:R-:W-:Y:S01]  /*f3a0*/  @!PT LDS RZ, [RZ] ;  /* 0x00000000fffff984 */ /* 0x000fe20000000800 */
[----:B------:R1:W-:Y:S01]  /*f3b0*/  @!P1 LDGSTS.E.BYPASS.LTC128B.128 [R242+0x2800], desc[UR22][R52.64] ;  /* 0x0280000034f29fae */ /* 0x0003e2000b901d56 */
[----:B------:R-:W-:Y:S02]  /*f3c0*/  @!P1 LEA.HI.X R21, R28, UR7, R47, 0x1, P2 ;  /* 0x000000071c159c11 */ /* 0x000fe400090f0c2f */
[C---:B------:R-:W-:Y:S01]  /*f3d0*/  @!P1 LEA R26, P2, R30.reuse, UR6, 0x1 ;  /* 0x000000061e1a9c11 */ /* 0x040fe2000f8408ff */
[----:B------:R1:W-:Y:S03]  /*f3e0*/  @P1 STS.128 [R242+0x3000], RZ ;  /* 0x003000fff2001388 */ /* 0x0003e60000000c00 */
[----:B------:R-:W-:Y:S01]  /*f3f0*/  @!P1 LEA.HI.X R27, R30, UR7, R45, 0x1, P2 ;  /* 0x000000071e1b9c11 */ /* 0x000fe200090f0c2d */
        /* <DEDUP_REMOVED lines=67> */
[----:B------:R-:W-:-:S03]  /*f830*/  UIMAD UR4, UR13, 0xf0, URZ ;  /* 0x000000f00d0478a4 */ /* 0x000fc6000f8e023f */
[----:B------:R-:W-:-:S03]  /*f840*/  IMAD.WIDE.U32 R200, R8, 0xf0, R200 ;  /* 0x000000f008c87825 */ /* 0x000fc600078e00c8 */
[----:B-1----:R-:W-:-:S04]  /*f850*/  IADD3 R19, P1, R251, R200, RZ ;  /* 0x000000c8fb137210 */ /* 0x002fc80007f3e0ff */
[----:B------:R-:W-:Y:S02]  /*f860*/  IADD3.X R8, R4, UR4, R201, P1, !PT ;  /* 0x0000000404087c10 */ /* 0x000fe40008ffe4c9 */
[----:B------:R-:W-:-:S04]  /*f870*/  LEA R18, P1, R19, UR6, 0x1 ;  /* 0x0000000613127c11 */ /* 0x000fc8000f8208ff */
[----:B------:R-:W-:-:S05]  /*f880*/  LEA.HI.X R19, R19, UR7, R8, 0x1, P1 ;  /* 0x0000000713137c11 */ /* 0x000fca00088f0c08 */
[----:B------:R-:W-:Y:S01]  /*f890*/  @!PT LDS RZ, [RZ] ;  /* 0x00000000fffff984 */ /* 0x000fe20000000800 */
[----:B------:R-:W-:Y:S01]  /*f8a0*/  @!PT LDS RZ, [RZ] ;  /* 0x00000000fffff984 */ /* 0x000fe20000000800 */
[----:B------:R-:W-:Y:S01]  /*f8b0*/  @!PT LDS RZ, [RZ] ;  /* 0x00000000fffff984 */ /* 0x000fe20000000800 */
[----:B------:R2:W-:Y:S04]  /*f8c0*/  LDGSTS.E.BYPASS.LTC128B.128 [R242+0x9800], desc[UR22][R18.64] ;  /* 0x0980000012f27fae */ /* 0x0005e8000b901d56 */
.L_x_797:
[----:B------:R-:W-:Y:S05]  /*f8d0*/  BSYNC B0 ;  /* 0x0000000000007941 */ /* 0x000fea0003800000 */
.L_x_796:
[----:B------:R-:W0:Y:S01]  /*f8e0*/  LDGDEPBAR ;  /* 0x00000000000079af */ /* 0x000e220000000000 */
[----:B------:R-:W-:-:S04]  /*f8f0*/  LEA R250, P1, R251, R250, 0x1 ;  /* 0x000000fafbfa7211 */ /* 0x000fc800078208ff */
[----:B------:R-:W-:-:S09]  /*f900*/  LEA.HI.X R251, R251, R6, R4, 0x1, P1 ;  /* 0x00000006fbfb7211 */ /* 0x000fd200008f0c04 */
.L_x_793:
[----:B------:R-:W3:Y:S01]  /*f910*/  LDL.LU R12, [R1+0x24] ;  /* 0x00002400010c7983 */ /* 0x000ee20000300800 */
[----:B------:R-:W-:Y:S01]  /*f920*/  MOV R200, R171 ;  /* 0x000000ab00c87202 */ /* 0x000fe20000000f00 */
[----:B------:R-:W-:Y:S02]  /*f930*/  ULDC UR4, c[0x0][0x2ec] ;  /* 0x0000bb0000047ab9 */ /* 0x000fe40000000800 */
[----:B------:R-:W4:Y:S04]  /*f940*/  LDL.LU R6, [R1+0x28] ;  /* 0x0000280001067983 */ /* 0x000f280000300800 */
[----:B------:R-:W5:Y:S04]  /*f950*/  LDL.LU R4, [R1] ;  /* 0x0000000001047983 */ /* 0x000f680000300800 */
[----:B-1----:R-:W5:Y:S04]  /*f960*/  LDL.LU R22, [R1+0x4] ;  /* 0x0000040001167983 */ /* 0x002f680000300800 */
[----:B------:R-:W5:Y:S04]  /*f970*/  LDL.LU R20, [R1+0x14] ;  /* 0x0000140001147983 */ /* 0x000f680000300800 */
[----:B--2---:R-:W2:Y:S04]  /*f980*/  LDL.LU R18, [R1+0x1c] ;  /* 0x00001c0001127983 */ /* 0x004ea80000300800 */
[----:B------:R-:W2:Y:S04]  /*f990*/  LDL.LU R14, [R1+0x20] ;  /* 0x00002000010e7983 */ /* 0x000ea80000300800 */
[----:B------:R-:W2:Y:S04]  /*f9a0*/  LDL.LU R10, [R1+0x8] ;  /* 0x00000800010a7983 */ /* 0x000ea80000300800 */
[----:B------:R-:W2:Y:S04]  /*f9b0*/  LDL.LU R8, [R1+0x18] ;  /* 0x0000180001087983 */ /* 0x000ea80000300800 */
[----:B------:R-:W2:Y:S04]  /*f9c0*/  LDL.LU R16, [R1+0x10] ;  /* 0x0000100001107983 */ /* 0x000ea80000300800 */
[----:B------:R-:W2:Y:S04]  /*f9d0*/  LDL.LU R25, [R1+0xc] ;  /* 0x00000c0001197983 */ /* 0x000ea80000300800 */
[----:B------:R-:W2:Y:S01]  /*f9e0*/  LDL.LU R201, [R1+0x2c] ;  /* 0x00002c0001c97983 */ /* 0x000ea20000300800 */
[----:B------:R-:W-:-:S02]  /*f9f0*/  MOV R178, R173 ;  /* 0x000000ad00b27202 */ /* 0x000fc40000000f00 */
[----:B------:R-:W-:Y:S01]  /*fa00*/  MOV R176, R167 ;  /* 0x000000a700b07202 */ /* 0x000fe20000000f00 */
[----:B------:R-:W-:Y:S01]  /*fa10*/  LDSM.16.MT88.4 R40, [R234+0xa800] ;  /* 0x00a80000ea28783b */ /* 0x000fe20000004200 */
[----:B------:R-:W-:Y:S02]  /*fa20*/  MOV R174, R169 ;  /* 0x000000a900ae7202 */ /* 0x000fe40000000f00 */
[----:B---3--:R-:W-:Y:S02]  /*fa30*/  MOV R170, R12 ;  /* 0x0000000c00aa7202 */ /* 0x008fe40000000f00 */
[----:B----4-:R-:W-:Y:S02]  /*fa40*/  MOV R172, R6 ;  /* 0x0000000600ac7202 */ /* 0x010fe40000000f00 */
[----:B-----5:R-:W-:Y:S02]  /*fa50*/  MOV R12, R4 ;  /* 0x00000004000c7202 */ /* 0x020fe40000000f00 */
[----:B------:R-:W-:-:S04]  /*fa60*/  FMNMX.FTZ R4, R2, R122, !PT ;  /* 0x0000007a02047209 */ /* 0x000fc80007810000 */
[----:B------:R-:W-:-:S04]  /*fa70*/  FMNMX.FTZ R4, R22, R4, !PT ;  /* 0x0000000416047209 */ /* 0x000fc80007810000 */
[----:B------:R-:W-:-:S04]  /*fa80*/  FMNMX.FTZ R4, R15, R4, !PT ;  /* 0x000000040f047209 */ /* 0x000fc80007810000 */
[----:B------:R-:W-:-:S04]  /*fa90*/  FMNMX.FTZ R4, R20, R4, !PT ;  /* 0x0000000414047209 */ /* 0x000fc80007810000 */
[----:B------:R-:W-:-:S04]  /*faa0*/  FMNMX.FTZ R4, R13, R4, !PT ;  /* 0x000000040d047209 */ /* 0x000fc80007810000 */
[----:B--2---:R-:W-:-:S04]  /*fab0*/  FMNMX.FTZ R4, R18, R4, !PT ;  /* 0x0000000412047209 */ /* 0x004fc80007810000 */
[----:B------:R-:W-:-:S04]  /*fac0*/  FMNMX.FTZ R19, R11, R4, !PT ;  /* 0x000000040b137209 */ /* 0x000fc80007810000 */
[----:B------:R-:W-:-:S04]  /*fad0*/  FMNMX.FTZ R19, R14, R19, !PT ;  /* 0x000000130e137209 */ /* 0x000fc80007810000 */
        /* <DEDUP_REMOVED lines=70> */
[----:B------:R-:W-:-:S04]  /*ff40*/  FMNMX.FTZ R19, R89, R6, !PT ;  /* 0x0000000659137209 */ /* 0x000fc80007810000 */
[----:B------:R-:W-:Y:S02]  /*ff50*/  FMNMX.FTZ R6, R68, R19, !PT ;  /* 0x0000001344067209 */ /* 0x000fe40007810000 */
        /* <DEDUP_REMOVED lines=39> */
[----:B------:R-:W-:-:S04]  /*101d0*/  FMNMX.FTZ R19, R111, R4, !PT ;  /* 0x000000046f137209 */ /* 0x000fc80007810000 */
[----:B------:R-:W-:Y:S01]  /*101e0*/  FMNMX.FTZ R4, R94, R19, !PT ;  /* 0x000000135e047209 */ /* 0x000fe20007810000 */
[----:B------:R-:W1:Y:S03]  /*101f0*/  SHFL.BFLY PT, R6, R21, 0x2, 0x1f ;  /* 0x0c401f0015067f89 */ /* 0x000e6600000e0000 */
[----:B------:R-:W-:-:S04]  /*10200*/  FMNMX.FTZ R19, R113, R4, !PT ;  /* 0x0000000471137209 */ /* 0x000fc80007810000 */
[----:B------:R-:W-:-:S04]  /*10210*/  FMNMX.FTZ R4, R98, R19, !PT ;  /* 0x0000001362047209 */ /* 0x000fc80007810000 */
[----:B------:R-:W-:-:S04]  /*10220*/  FMNMX.FTZ R19, R115, R4, !PT ;  /* 0x0000000473137209 */ /* 0x000fc80007810000 */
[----:B------:R-:W-:-:S04]  /*10230*/  FMNMX.FTZ R4, R102, R19, !PT ;  /* 0x0000001366047209 */ /* 0x000fc80007810000 */
[----:B------:R-:W-:-:S04]  /*10240*/  FMNMX.FTZ R19, R117, R4, !PT ;  /* 0x0000000475137209 */ /* 0x000fc80007810000 */
[----:B------:R-:W-:Y:S02]  /*10250*/  FMNMX.FTZ R4, R118, R19, !PT ;  /* 0x0000001376047209 */ /* 0x000fe40007810000 */
[----:B-1----:R-:W-:Y:S02]  /*10260*/  FMNMX.FTZ R6, R21, R6, !PT ;  /* 0x0000000615067209 */ /* 0x002fe40007810000 */
[----:B------:R-:W-:-:S05]  /*10270*/  FMNMX.FTZ R21, R119, R4, !PT ;  /* 0x0000000477157209 */ /* 0x000fca0007810000 */
[----:B------:R-:W1:Y:S04]  /*10280*/  SHFL.BFLY PT, R4, R21, 0x2, 0x1f ;  /* 0x0c401f0015047f89 */ /* 0x000e6800000e0000 */
[----:B------:R-:W2:Y:S01]  /*10290*/  SHFL.BFLY PT, R167, R6, 0x1, 0x1f ;  /* 0x0c201f0006a77f89 */ /* 0x000ea200000e0000 */
[----:B-1----:R-:W-:-:S05]  /*102a0*/  FMNMX.FTZ R4, R21, R4, !PT ;  /* 0x0000000415047209 */ /* 0x002fca0007810000 */
[----:B------:R-:W1:Y:S01]  /*102b0*/  SHFL.BFLY PT, R19, R4, 0x1, 0x1f ;  /* 0x0c201f0004137f89 */ /* 0x000e6200000e0000 */
[----:B--2---:R-:W-:-:S04]  /*102c0*/  FMNMX.FTZ R167, R6, R167, !PT ;  /* 0x000000a706a77209 */ /* 0x004fc80007810000 */
[----:B------:R-:W-:-:S04]  /*102d0*/  FSETP.NEU.FTZ.AND P2, PT, R167, -INF , PT ;  /* 0xff800000a700780b */ /* 0x000fc80003f5d000 */
[C---:B------:R-:W-:Y:S01]  /*102e0*/  FSEL R173, R167.reuse, RZ, P2 ;  /* 0x000000ffa7ad7208 */ /* 0x040fe20001000000 */
[----:B------:R-:W-:-:S04]  /*102f0*/  FMUL.FTZ R165, R167, UR4 ;  /* 0x00000004a7a57c20 */ /* 0x000fc80008410000 */
[----:B------:R-:W-:Y:S01]  /*10300*/  FADD.FTZ R173, R2, -R173 ;  /* 0x800000ad02ad7221 */ /* 0x000fe20000010000 */
[----:B------:R-:W-:-:S03]  /*10310*/  FSEL R165, R165, RZ, P2 ;  /* 0x000000ffa5a57208 */ /* 0x000fc60001000000 */
[----:B------:R-:W-:Y:S02]  /*10320*/  FMUL.FTZ R173, R173, UR4 ;  /* 0x00000004adad7c20 */ /* 0x000fe40008410000 */
[----:B------:R-:W-:Y:S01]  /*10330*/  FFMA.FTZ R164, R122, UR4, -R165 ;  /* 0x000000047aa47c23 */ /* 0x000fe200080108a5 */
[----:B-1----:R-:W-:-:S03]  /*10340*/  FMNMX.FTZ R166, R4, R19, !PT ;  /* 0x0000001304a67209 */ /* 0x002fc60007810000 */
[----:B------:R-:W1:Y:S01]  /*10350*/  MUFU.EX2 R173, R173 ;  /* 0x000000ad00ad7308 */ /* 0x000e620000000800 */
[C---:B------:R-:W-:Y:S01]  /*10360*/  FSETP.NEU.FTZ.AND P1, PT, R166.reuse, -INF , PT ;  /* 0xff800000a600780b */ /* 0x040fe20003f3d000 */
[----:B------:R-:W-:Y:S01]  /*10370*/  FMUL.FTZ R122, R166, UR4 ;  /* 0x00000004a67a7c20 */ /* 0x000fe20008410000 */
[----:B------:R-:W-:-:S04]  /*10380*/  FFMA.FTZ R124, R120, UR4, -R165 ;  /* 0x00000004787c7c23 */ /* 0x000fc800080108a5 */
[----:B------:R-:W-:-:S05]  /*10390*/  FSEL R122, R122, RZ, P1 ;  /* 0x000000ff7a7a7208 */ /* 0x000fca0000800000 */
[--C-:B------:R-:W-:Y:S01]  /*103a0*/  FFMA.FTZ R120, R5, UR4, -R122.reuse ;  /* 0x0000000405787c23 */ /* 0x100fe2000801087a */
[----:B------:R-:W-:Y:S01]  /*103b0*/  FSEL R5, R166, RZ, P1 ;  /* 0x000000ffa6057208 */ /* 0x000fe20000800000 */
[----:B------:R-:W-:Y:S01]  /*103c0*/  FFMA.FTZ R128, R13, UR4, -R165 ;  /* 0x000000040d807c23 */ /* 0x000fe200080108a5 */
[----:B------:R-:W-:Y:S01]  /*103d0*/  MOV R24, R12 ;  /* 0x0000000c00187202 */ /* 0x000fe20000000f00 */
[-C--:B-1----:R-:W-:Y:S01]  /*103e0*/  FMUL.FTZ R12, R160, R173.reuse ;  /* 0x000000ada00c7220 */ /* 0x082fe20000410000 */
[----:B------:R-:W-:Y:S01]  /*103f0*/  FMUL.FTZ R13, R161, R173 ;  /* 0x000000ada10d7220 */ /* 0x000fe20000410000 */
[----:B------:R-:W-:Y:S01]  /*10400*/  FADD.FTZ R0, R0, -R5 ;  /* 0x8000000500007221 */ /* 0x000fe20000010000 */
[--C-:B------:R-:W-:Y:S01]  /*10410*/  FFMA.FTZ R127, R18, UR4, -R165.reuse ;  /* 0x00000004127f7c23 */ /* 0x100fe200080108a5 */
[----:B------:R-:W-:Y:S01]  /*10420*/  FFMA.FTZ R123, R7, UR4, -R122 ;  /* 0x00000004077b7c23 */ /* 0x000fe2000801087a */
[--C-:B------:R-:W-:Y:S01]  /*10430*/  FFMA.FTZ R161, R16, UR4, -R165.reuse ;  /* 0x0000000410a17c23 */ /* 0x100fe200080108a5 */
[--C-:B------:R-:W-:Y:S01]  /*10440*/  FFMA.FTZ R160, R17, UR4, -R165.reuse ;  /* 0x0000000411a07c23 */ /* 0x100fe200080108a5 */
[--C-:B------:R-:W-:Y:S01]  /*10450*/  FFMA.FTZ R131, R22, UR4, -R165.reuse ;  /* 0x0000000416837c23 */ /* 0x100fe200080108a5 */
[----:B------:R-:W-:Y:S01]  /*10460*/  FFMA.FTZ R129, R20, UR4, -R165 ;  /* 0x0000000414817c23 */ /* 0x000fe200080108a5 */
[----:B------:R-:W1:Y:S01]  /*10470*/  LDSM.16.MT88.4 R4, [R234+0xa000] ;  /* 0x00a00000ea04783b */ /* 0x000e620000004200 */
[----:B------:R-:W-:-:S03]  /*10480*/  FMUL.FTZ R2, R0, UR4 ;  /* 0x0000000400027c20 */ /* 0x000fc60008410000 */
[----:B------:R-:W2:Y:S04]  /*10490*/  LDSM.16.MT88.4 R16, [R233+0xa000] ;  /* 0x00a00000e910783b */ /* 0x000ea80000004200 */
[----:B------:R-:W3:Y:S01]  /*104a0*/  LDSM.16.MT88.4 R20, [R236+0xa000] ;  /* 0x00a00000ec14783b */ /* 0x000ee20000004200 */
[----:B------:R-:W-:Y:S01]  /*104b0*/  MOV R168, R24 ;  /* 0x0000001800a87202 */ /* 0x000fe20000000f00 */
[----:B------:R-:W4:Y:S01]  /*104c0*/  MUFU.EX2 R2, R2 ;  /* 0x0000000200027308 */ /* 0x000f220000000800 */
[----:B------:R-:W-:Y:S01]  /*104d0*/  FMUL.FTZ R24, R152, R173 ;  /* 0x000000ad98187220 */ /* 0x000fe20000410000 */
[--C-:B------:R-:W-:Y:S01]  /*104e0*/  FFMA.FTZ R152, R29, UR4, -R165.reuse ;  /* 0x000000041d987c23 */ /* 0x100fe200080108a5 */
[----:B------:R-:W-:Y:S01]  /*104f0*/  FFMA.FTZ R130, R15, UR4, -R165 ;  /* 0x000000040f827c23 */ /* 0x000fe200080108a5 */
[----:B------:R-:W5:Y:S01]  /*10500*/  LDSM.16.MT88.4 R28, [R232+0xa000] ;  /* 0x00a00000e81c783b */ /* 0x000f620000004200 */
[--C-:B------:R-:W-:Y:S01]  /*10510*/  FFMA.FTZ R121, R248, UR4, -R122.reuse ;  /* 0x00000004f8797c23 */ /* 0x100fe2000801087a */
[----:B------:R-:W-:-:S02]  /*10520*/  FFMA.FTZ R169, R10, UR4, -R122 ;  /* 0x000000040aa97c23 */ /* 0x000fc4000801087a */
[----:B------:R-:W-:Y:S01]  /*10530*/  MUFU.EX2 R164, R164 ;  /* 0x000000a400a47308 */ /* 0x000fe20000000800 */
[----:B------:R-:W-:-:S07]  /*10540*/  FFMA.FTZ R32, R25, UR4, -R165 ;  /* 0x0000000419207c23 */ /* 0x000fce00080108a5 */
[----:B------:R-:W1:Y:S08]  /*10550*/  MUFU.EX2 R131, R131 ;  /* 0x0000008300837308 */ /* 0x000e700000000800 */
[----:B------:R-:W-:Y:S08]  /*10560*/  MUFU.EX2 R130, R130 ;  /* 0x0000008200827308 */ /* 0x000ff00000000800 */
[----:B------:R-:W-:Y:S08]  /*10570*/  MUFU.EX2 R129, R129 ;  /* 0x0000008100817308 */ /* 0x000ff00000000800 */
[----:B------:R-:W-:Y:S08]  /*10580*/  MUFU.EX2 R123, R123 ;  /* 0x0000007b007b7308 */ /* 0x000ff00000000800 */
[----:B------:R-:W2:Y:S08]  /*10590*/  MUFU.EX2 R121, R121 ;  /* 0x0000007900797308 */ /* 0x000eb00000000800 */
[----:B------:R-:W-:Y:S08]  /*105a0*/  MUFU.EX2 R120, R120 ;  /* 0x0000007800787308 */ /* 0x000ff00000000800 */
[----:B------:R-:W3:Y:S01]  /*105b0*/  MUFU.EX2 R169, R169 ;  /* 0x000000a900a97308 */ /* 0x000ee20000000800 */
[----:B------:R-:W-:Y:S01]  /*105c0*/  FMUL.FTZ R25, R153, R173 ;  /* 0x000000ad99197220 */ /* 0x000fe20000410000 */
[----:B----4-:R-:W-:Y:S01]  /*105d0*/  FMUL.FTZ R26, R154, R2 ;  /* 0x000000029a1a7220 */ /* 0x010fe20000410000 */
[----:B------:R-:W-:-:S05]  /*105e0*/  FFMA.FTZ R154, R33, UR4, -R122 ;  /* 0x00000004219a7c23 */ /* 0x000fca000801087a */
[----:B------:R4:W-:Y:S01]  /*105f0*/  MUFU.EX2 R153, R32 ;  /* 0x0000002000997308 */ /* 0x0009e20000000800 */
[--C-:B------:R-:W-:Y:S01]  /*10600*/  FFMA.FTZ R126, R11, UR4, -R165.reuse ;  /* 0x000000040b7e7c23 */ /* 0x100fe200080108a5 */
[--C-:B------:R-:W-:Y:S01]  /*10610*/  FFMA.FTZ R171, R8, UR4, -R165.reuse ;  /* 0x0000000408ab7c23 */ /* 0x100fe200080108a5 */
[--C-:B------:R-:W-:Y:S01]  /*10620*/  FFMA.FTZ R0, R9, UR4, -R165.reuse ;  /* 0x0000000409007c23 */ /* 0x100fe200080108a5 */
[--C-:B------:R-:W-:Y:S01]  /*10630*/  FFMA.FTZ R48, R37, UR4, -R122.reuse ;  /* 0x0000000425307c23 */ /* 0x100fe2000801087a */
[--C-:B------:R-:W-:Y:S01]  /*10640*/  FFMA.FTZ R125, R14, UR4, -R165.reuse ;  /* 0x000000040e7d7c23 */ /* 0x100fe200080108a5 */
[----:B-1----:R-:W-:Y:S01]  /*10650*/  F2FP.F16.F32.PACK_AB R8, R131, R164 ;  /* 0x000000a48308723e */ /* 0x002fe200000000ff */
[----:B------:R-:W-:Y:S01]  /*10660*/  FMUL.FTZ R27, R155, R2 ;  /* 0x000000029b1b7220 */ /* 0x000fe20000410000 */
[----:B--2---:R-:W-:Y:S01]  /*10670*/  F2FP.F16.F32.PACK_AB R9, R121, R123 ;  /* 0x0000007b7909723e */ /* 0x004fe200000000ff */
[-C--:B------:R-:W-:Y:S01]  /*10680*/  FMUL.FTZ R36, R144, R173.reuse ;  /* 0x000000ad90247220 */ /* 0x080fe20000410000 */
[----:B------:R-:W-:Y:S01]  /*10690*/  F2FP.F16.F32.PACK_AB R10, R129, R130 ;  /* 0x00000082810a723e */ /* 0x000fe200000000ff */
[----:B----4-:R-:W1:Y:S01]  /*106a0*/  LDSM.16.MT88.4 R32, [R236+0xa800] ;  /* 0x00a80000ec20783b */ /* 0x010e620000004200 */
[----:B---3--:R-:W-:Y:S01]  /*106b0*/  F2FP.F16.F32.PACK_AB R11, R169, R120 ;  /* 0x00000078a90b723e */ /* 0x008fe200000000ff */
[-C--:B------:R-:W-:Y:S01]  /*106c0*/  FMUL.FTZ R37, R145, R173.reuse ;  /* 0x000000ad91257220 */ /* 0x080fe20000410000 */
        /* <DEDUP_REMOVED lines=15> */
[----:B------:R-:W-:Y:S01]  /*107c0*/  FMUL.FTZ R159, R159, R2 ;  /* 0x000000029f9f7220 */ /* 0x000fe20000410000 */
[--C-:B------:R-:W-:Y:S01]  /*107d0*/  FFMA.FTZ R249, R249, UR4, -R122.reuse ;  /* 0x00000004f9f97c23 */ /* 0x100fe2000801087a */
[----:B------:R-:W-:Y:S01]  /*107e0*/  FFMA.FTZ R215, R215, UR4, -R122 ;  /* 0x00000004d7d77c23 */ /* 0x000fe2000801087a */
[----:B------:R-:W-:Y:S01]  /*107f0*/  HMMA.16816.F32 R24, R8, R4, R24 ;  /* 0x000000040818723c */ /* 0x000fe20000001818 */
[-C--:B------:R-:W-:Y:S01]  /*10800*/  FMUL.FTZ R44, R136, R173.reuse ;  /* 0x000000ad882c7220 */ /* 0x080fe20000410000 */
[----:B------:R2:W-:Y:S01]  /*10810*/  MUFU.EX2 R144, R48 ;  /* 0x0000003000907308 */ /* 0x0005e20000000800 */
[----:B------:R-:W-:Y:S01]  /*10820*/  FFMA.FTZ R136, R49, UR4, -R165 ;  /* 0x0000000431887c23 */ /* 0x000fe200080108a5 */
[----:B------:R-:W-:-:S02]  /*10830*/  FMUL.FTZ R45, R137, R173 ;  /* 0x000000ad892d7220 */ /* 0x000fc40000410000 */
[C---:B------:R-:W-:Y:S01]  /*10840*/  HMMA.16816.F32 R36, R8.reuse, R16, R36 ;  /* 0x000000100824723c */ /* 0x040fe20000001824 */
[-C--:B------:R-:W-:Y:S01]  /*10850*/  FMUL.FTZ R46, R138, R2.reuse ;  /* 0x000000028a2e7220 */ /* 0x080fe20000410000 */
[-C--:B------:R-:W-:Y:S01]  /*10860*/  FMUL.FTZ R47, R139, R2.reuse ;  /* 0x000000028b2f7220 */ /* 0x080fe20000410000 */
[-C--:B------:R-:W-:Y:S01]  /*10870*/  FMUL.FTZ R132, R132, R173.reuse ;  /* 0x000000ad84847220 */ /* 0x080fe20000410000 */
[----:B------:R-:W-:Y:S01]  /*10880*/  MUFU.EX2 R128, R128 ;  /* 0x0000008000807308 */ /* 0x000fe20000000800 */
[----:B------:R-:W-:Y:S01]  /*10890*/  FMUL.FTZ R133, R133, R173 ;  /* 0x000000ad85857220 */ /* 0x000fe20000410000 */
[----:B------:R-:W-:Y:S01]  /*108a0*/  HMMA.16816.F32 R12, R8, R20, R12 ;  /* 0x00000014080c723c */ /* 0x000fe2000000180c */
[-C--:B------:R-:W-:Y:S01]  /*108b0*/  FMUL.FTZ R134, R134, R2.reuse ;  /* 0x0000000286867220 */ /* 0x080fe20000410000 */
[----:B------:R-:W-:-:S04]  /*108c0*/  FMUL.FTZ R135, R135, R2 ;  /* 0x0000000287877220 */ /* 0x000fc80000410000 */
[C---:B------:R-:W-:Y:S01]  /*108d0*/  HMMA.16816.F32 R4, R8.reuse, R6, R148 ;  /* 0x000000060804723c */ /* 0x040fe20000001894 */
[----:B------:R-:W3:Y:S01]  /*108e0*/  MUFU.EX2 R127, R127 ;  /* 0x0000007f007f7308 */ /* 0x000ee20000000800 */
[----:B--2---:R-:W2:Y:S04]  /*108f0*/  LDSM.16.MT88.4 R48, [R233+0xa800] ;  /* 0x00a80000e930783b */ /* 0x004ea80000004200 */
[C---:B------:R-:W-:Y:S03]  /*10900*/  HMMA.16816.F32 R16, R8.reuse, R18, R140 ;  /* 0x000000120810723c */ /* 0x040fe6000000188c */
[----:B------:R-:W-:Y:S03]  /*10910*/  MUFU.EX2 R126, R126 ;  /* 0x0000007e007e7308 */ /* 0x000fe60000000800 */
[C---:B------:R-:W-:Y:S05]  /*10920*/  HMMA.16816.F32 R20, R8.reuse, R22, R156 ;  /* 0x000000160814723c */ /* 0x040fea000000189c */
[----:B------:R-:W4:Y:S01]  /*10930*/  MUFU.EX2 R125, R125 ;  /* 0x0000007d007d7308 */ /* 0x000f220000000800 */
[C---:B-----5:R-:W-:Y:S07]  /*10940*/  HMMA.16816.F32 R44, R8.reuse, R28, R44 ;  /* 0x0000001c082c723c */ /* 0x060fee000000182c */
[----:B------:R-:W-:Y:S01]  /*10950*/  MUFU.EX2 R154, R154 ;  /* 0x0000009a009a7308 */ /* 0x000fe20000000800 */
[----:B------:R-:W-:Y:S01]  /*10960*/  HMMA.16816.F32 R132, R8, R30, R132 ;  /* 0x0000001e0884723c */ /* 0x000fe20000001884 */
[----:B------:R-:W5:Y:S06]  /*10970*/  LDSM.16.MT88.4 R28, [R236+0xb000] ;  /* 0x00b00000ec1c783b */ /* 0x000f6c0000004200 */
[----:B------:R-:W1:Y:S08]  /*10980*/  MUFU.EX2 R149, R249 ;  /* 0x000000f900957308 */ /* 0x000e700000000800 */
[----:B------:R-:W2:Y:S01]  /*10990*/  MUFU.EX2 R141, R215 ;  /* 0x000000d7008d7308 */ /* 0x000ea20000000800 */
[----:B---3--:R-:W-:Y:S01]  /*109a0*/  F2FP.F16.F32.PACK_AB R52, R127, R128 ;  /* 0x000000807f34723e */ /* 0x008fe200000000ff */
[----:B------:R-:W3:Y:S01]  /*109b0*/  LDSM.16.MT88.4 R8, [R232+0xa800] ;  /* 0x00a80000e808783b */ /* 0x000ee20000004200 */
[----:B----4-:R-:W-:Y:S01]  /*109c0*/  F2FP.F16.F32.PACK_AB R54, R125, R126 ;  /* 0x0000007e7d36723e */ /* 0x010fe200000000ff */
[--C-:B------:R-:W-:Y:S01]  /*109d0*/  FFMA.FTZ R140, R200, UR4, -R122.reuse ;  /* 0x00000004c88c7c23 */ /* 0x100fe2000801087a */
[--C-:B------:R-:W-:Y:S01]  /*109e0*/  FFMA.FTZ R143, R209, UR4, -R122.reuse ;  /* 0x00000004d18f7c23 */ /* 0x100fe2000801087a */
[--C-:B------:R-:W-:Y:S01]  /*109f0*/  FFMA.FTZ R142, R178, UR4, -R122.reuse ;  /* 0x00000004b28e7c23 */ /* 0x100fe2000801087a */
[----:B------:R-:W-:Y:S01]  /*10a00*/  FFMA.FTZ R145, R207, UR4, -R122 ;  /* 0x00000004cf917c23 */ /* 0x000fe2000801087a */
[----:B-1----:R-:W-:Y:S01]  /*10a10*/  F2FP.F16.F32.PACK_AB R53, R149, R154 ;  /* 0x0000009a9535723e */ /* 0x002fe200000000ff */
[----:B------:R-:W-:Y:S01]  /*10a20*/  MUFU.EX2 R124, R124 ;  /* 0x0000007c007c7308 */ /* 0x000fe20000000800 */
[----:B--2---:R-:W-:-:S07]  /*10a30*/  F2FP.F16.F32.PACK_AB R55, R141, R144 ;  /* 0x000000908d37723e */ /* 0x004fce00000000ff */
[----:B------:R-:W1:Y:S01]  /*10a40*/  MUFU.EX2 R171, R171 ;  /* 0x000000ab00ab7308 */ /* 0x000e620000000800 */
[C---:B------:R-:W-:Y:S07]  /*10a50*/  HMMA.16816.F32 R12, R52.reuse, R32, R12 ;  /* 0x00000020340c723c */ /* 0x040fee000000180c */
[----:B------:R-:W-:Y:S01]  /*10a60*/  MUFU.EX2 R0, R0 ;  /* 0x0000000000007308 */ /* 0x000fe20000000800 */
[C---:B------:R-:W-:Y:S01]  /*10a70*/  HMMA.16816.F32 R20, R52.reuse, R34, R20 ;  /* 0x000000223414723c */ /* 0x040fe20000001814 */
[----:B------:R-:W2:Y:S06]  /*10a80*/  LDSM.16.MT88.4 R32, [R234+0xb000] ;  /* 0x00b00000ea20783b */ /* 0x000eac0000004200 */
[----:B------:R-:W-:Y:S08]  /*10a90*/  MUFU.EX2 R161, R161 ;  /* 0x000000a100a17308 */ /* 0x000ff00000000800 */
[----:B------:R-:W-:Y:S08]  /*10aa0*/  MUFU.EX2 R140, R140 ;  /* 0x0000008c008c7308 */ /* 0x000ff00000000800 */
[----:B------:R-:W4:Y:S08]  /*10ab0*/  MUFU.EX2 R143, R143 ;  /* 0x0000008f008f7308 */ /* 0x000f300000000800 */
[----:B------:R-:W-:Y:S08]  /*10ac0*/  MUFU.EX2 R142, R142 ;  /* 0x0000008e008e7308 */ /* 0x000ff00000000800 */
[----:B------:R-:W5:Y:S01]  /*10ad0*/  MUFU.EX2 R145, R145 ;  /* 0x0000009100917308 */ /* 0x000f620000000800 */
[C---:B------:R-:W-:Y:S06]  /*10ae0*/  HMMA.16816.F32 R36, R52.reuse, R48, R36 ;  /* 0x000000303424723c */ /* 0x040fec0000001824 */
[----:B------:R-:W-:Y:S01]  /*10af0*/  HMMA.16816.F32 R16, R52, R50, R16 ;  /* 0x000000323410723c */ /* 0x000fe20000001810 */
[----:B-1----:R-:W-:-:S02]  /*10b00*/  F2FP.F16.F32.PACK_AB R48, R171, R124 ;  /* 0x0000007cab30723e */ /* 0x002fc400000000ff */
[----:B----4-:R-:W-:-:S04]  /*10b10*/  F2FP.F16.F32.PACK_AB R49, R143, R140 ;  /* 0x0000008c8f31723e */ /* 0x010fc800000000ff */
[----:B------:R-:W-:Y:S02]  /*10b20*/  F2FP.F16.F32.PACK_AB R50, R161, R0 ;  /* 0x00000000a132723e */ /* 0x000fe400000000ff */
[----:B-----5:R-:W-:Y:S01]  /*10b30*/  F2FP.F16.F32.PACK_AB R51, R145, R142 ;  /* 0x0000008e9133723e */ /* 0x020fe200000000ff */
[C---:B------:R-:W-:Y:S06]  /*10b40*/  HMMA.16816.F32 R24, R52.reuse, R40, R24 ;  /* 0x000000283418723c */ /* 0x040fec0000001818 */
[----:B------:R-:W-:Y:S01]  /*10b50*/  HMMA.16816.F32 R4, R52, R42, R4 ;  /* 0x0000002a3404723c */ /* 0x000fe20000001804 */
[----:B------:R-:W1:Y:S05]  /*10b60*/  LDSM.16.MT88.4 R40, [R233+0xb000] ;  /* 0x00b00000e928783b */ /* 0x000e6a0000004200 */
[C---:B------:R-:W-:Y:S06]  /*10b70*/  HMMA.16816.F32 R12, R48.reuse, R28, R12 ;  /* 0x0000001c300c723c */ /* 0x040fec000000180c */
[----:B------:R-:W-:Y:S01]  /*10b80*/  HMMA.16816.F32 R20, R48, R30, R20 ;  /* 0x0000001e3014723c */ /* 0x000fe20000001814 */
[----:B------:R-:W4:Y:S01]  /*10b90*/  LDSM.16.MT88.4 R28, [R236+0xb800] ;  /* 0x00b80000ec1c783b */ /* 0x000f220000004200 */
[----:B------:R-:W-:Y:S01]  /*10ba0*/  FFMA.FTZ R137, R212, UR4, -R165 ;  /* 0x00000004d4897c23 */ /* 0x000fe200080108a5 */
[--C-:B------:R-:W-:Y:S01]  /*10bb0*/  FFMA.FTZ R148, R174, UR4, -R122.reuse ;  /* 0x00000004ae947c23 */ /* 0x100fe2000801087a */
[--C-:B------:R-:W-:Y:S01]  /*10bc0*/  FFMA.FTZ R155, R195, UR4, -R122.reuse ;  /* 0x00000004c39b7c23 */ /* 0x100fe2000801087a */
[--C-:B------:R-:W-:Y:S01]  /*10bd0*/  FFMA.FTZ R150, R172, UR4, -R122.reuse ;  /* 0x00000004ac967c23 */ /* 0x100fe2000801087a */
[----:B---3--:R-:W-:Y:S01]  /*10be0*/  HMMA.16816.F32 R44, R52, R8, R44 ;  /* 0x00000008342c723c */ /* 0x008fe2000000182c */
[----:B------:R-:W-:-:S05]  /*10bf0*/  FFMA.FTZ R157, R193, UR4, -R122 ;  /* 0x00000004c19d7c23 */ /* 0x000fca000801087a */
[----:B------:R-:W-:Y:S01]  /*10c00*/  HMMA.16816.F32 R132, R52, R10, R132 ;  /* 0x0000000a3484723c */ /* 0x000fe20000001884 */
[----:B------:R-:W3:Y:S01]  /*10c10*/  LDSM.16.MT88.4 R8, [R232+0xb000] ;  /* 0x00b00000e808783b */ /* 0x000ee20000004200 */
[----:B------:R-:W5:Y:S08]  /*10c20*/  MUFU.EX2 R160, R160 ;  /* 0x000000a000a07308 */ /* 0x000f700000000800 */
[----:B------:R-:W-:Y:S08]  /*10c30*/  MUFU.EX2 R152, R152 ;  /* 0x0000009800987308 */ /* 0x000ff00000000800 */
[----:B------:R-:W-:Y:S08]  /*10c40*/  MUFU.EX2 R137, R137 ;  /* 0x0000008900897308 */ /* 0x000ff00000000800 */
[----:B------:R-:W-:Y:S08]  /*10c50*/  MUFU.EX2 R148, R148 ;  /* 0x0000009400947308 */ /* 0x000ff00000000800 */
[----:B------:R-:W1:Y:S08]  /*10c60*/  MUFU.EX2 R155, R155 ;  /* 0x0000009b009b7308 */ /* 0x000e700000000800 */
[----:B------:R-:W-:Y:S08]  /*10c70*/  MUFU.EX2 R150, R150 ;  /* 0x0000009600967308 */ /* 0x000ff00000000800 */
[----:B------:R-:W4:Y:S01]  /*10c80*/  MUFU.EX2 R157, R157 ;  /* 0x0000009d009d7308 */ /* 0x000f220000000800 */
[C---:B--2---:R-:W-:Y:S06]  /*10c90*/  HMMA.16816.F32 R24, R48.reuse, R32, R24 ;  /* 0x000000203018723c */ /* 0x044fec0000001818 */
[----:B------:R-:W-:Y:S01]  /*10ca0*/  HMMA.16816.F32 R4, R48, R34, R4 ;  /* 0x000000223004723c */ /* 0x000fe20000001804 */
[----:B------:R-:W2:Y:S01]  /*10cb0*/  LDSM.16.MT88.4 R32, [R234+0xb800] ;  /* 0x00b80000ea20783b */ /* 0x000ea20000004200 */
[----:B-----5:R-:W-:-:S02]  /*10cc0*/  F2FP.F16.F32.PACK_AB R52, R153, R160 ;  /* 0x000000a09934723e */ /* 0x020fc400000000ff */
[----:B-1----:R-:W-:Y:S02]  /*10cd0*/  F2FP.F16.F32.PACK_AB R53, R155, R148 ;  /* 0x000000949b35723e */ /* 0x002fe400000000ff */
[----:B------:R-:W-:Y:S02]  /*10ce0*/  F2FP.F16.F32.PACK_AB R54, R137, R152 ;  /* 0x000000988936723e */ /* 0x000fe400000000ff */
[----:B----4-:R-:W-:Y:S01]  /*10cf0*/  F2FP.F16.F32.PACK_AB R55, R157, R150 ;  /* 0x000000969d37723e */ /* 0x010fe200000000ff */
[C---:B------:R-:W-:Y:S06]  /*10d00*/  HMMA.16816.F32 R36, R48.reuse, R40, R36 ;  /* 0x000000283024723c */ /* 0x040fec0000001824 */
[----:B------:R-:W-:Y:S01]  /*10d10*/  HMMA.16816.F32 R16, R48, R42, R16 ;  /* 0x0000002a3010723c */ /* 0x000fe20000001810 */
[----:B------:R-:W1:Y:S05]  /*10d20*/  LDSM.16.MT88.4 R40, [R233+0xb800] ;  /* 0x00b80000e928783b */ /* 0x000e6a0000004200 */
[C---:B------:R-:W-:Y:S06]  /*10d30*/  HMMA.16816.F32 R12, R52.reuse, R28, R12 ;  /* 0x0000001c340c723c */ /* 0x040fec000000180c */
[----:B------:R-:W-:Y:S01]  /*10d40*/  HMMA.16816.F32 R20, R52, R30, R20 ;  /* 0x0000001e3414723c */ /* 0x000fe20000001814 */
[----:B------:R-:W4:Y:S01]  /*10d50*/  LDSM.16.MT88.4 R28, [R236+0xc000] ;  /* 0x00c00000ec1c783b */ /* 0x000f220000004200 */
[--C-:B------:R-:W-:Y:S01]  /*10d60*/  FFMA.FTZ R138, R201, UR4, -R165.reuse ;  /* 0x00000004c98a7c23 */ /* 0x100fe200080108a5 */
[----:B------:R-:W-:Y:S01]  /*10d70*/  MOV R201, R168 ;  /* 0x000000a800c97202 */ /* 0x000fe20000000f00 */
[--C-:B------:R-:W-:Y:S01]  /*10d80*/  FFMA.FTZ R162, R179, UR4, -R122.reuse ;  /* 0x00000004b3a27c23 */ /* 0x100fe2000801087a */
[--C-:B------:R-:W-:Y:S01]  /*10d90*/  FFMA.FTZ R168, R181, UR4, -R122.reuse ;  /* 0x00000004b5a87c23 */ /* 0x100fe2000801087a */
[----:B---3--:R-:W-:Y:S01]  /*10da0*/  HMMA.16816.F32 R44, R48, R8, R44 ;  /* 0x00000008302c723c */ /* 0x008fe2000000182c */
[--C-:B------:R-:W-:Y:S01]  /*10db0*/  FFMA.FTZ R139, R210, UR4, -R165.reuse ;  /* 0x00000004d28b7c23 */ /* 0x100fe200080108a5 */
[----:B------:R-:W-:Y:S01]  /*10dc0*/  FFMA.FTZ R147, R198, UR4, -R165 ;  /* 0x00000004c6937c23 */ /* 0x000fe200080108a5 */
[--C-:B------:R-:W-:Y:S01]  /*10dd0*/  FFMA.FTZ R179, R187, UR4, -R122.reuse ;  /* 0x00000004bbb37c23 */ /* 0x100fe2000801087a */
[----:B------:R-:W-:-:S02]  /*10de0*/  FFMA.FTZ R181, R185, UR4, -R122 ;  /* 0x00000004b9b57c23 */ /* 0x000fc4000801087a */
[----:B------:R-:W-:Y:S01]  /*10df0*/  HMMA.16816.F32 R132, R48, R10, R132 ;  /* 0x0000000a3084723c */ /* 0x000fe20000001884 */
[----:B------:R-:W3:Y:S01]  /*10e00*/  LDSM.16.MT88.4 R8, [R232+0xb800] ;  /* 0x00b80000e808783b */ /* 0x000ee20000004200 */
[----:B------:R-:W-:Y:S08]  /*10e10*/  MUFU.EX2 R136, R136 ;  /* 0x0000008800887308 */ /* 0x000ff00000000800 */
        /* <DEDUP_REMOVED lines=21> */
[--C-:B------:R-:W-:Y:S01]  /*10f70*/  FFMA.FTZ R146, R196, UR4, -R165.reuse ;  /* 0x00000004c4927c23 */ /* 0x100fe200080108a5 */
[--C-:B------:R-:W-:Y:S01]  /*10f80*/  FFMA.FTZ R156, R170, UR4, -R165.reuse ;  /* 0x00000004aa9c7c23 */ /* 0x100fe200080108a5 */
[----:B------:R-:W-:Y:S01]  /*10f90*/  FFMA.FTZ R159, R190, UR4, -R165 ;  /* 0x00000004be9f7c23 */ /* 0x000fe200080108a5 */
[----:B---3--:R-:W-:Y:S01]  /*10fa0*/  HMMA.16816.F32 R44, R52, R8, R44 ;  /* 0x00000008342c723c */ /* 0x008fe2000000182c */
[--C-:B------:R-:W-:Y:S01]  /*10fb0*/  FFMA.FTZ R174, R213, UR4, -R122.reuse ;  /* 0x00000004d5ae7c23 */ /* 0x100fe2000801087a */
[--C-:B------:R-:W-:Y:S01]  /*10fc0*/  FFMA.FTZ R3, R3, UR4, -R122.reuse ;  /* 0x0000000403037c23 */ /* 0x100fe2000801087a */
        /* <DEDUP_REMOVED lines=60> */
[--C-:B------:R-:W-:Y:S01]  /*11390*/  FFMA.FTZ R192, R61, UR4, -R122.reuse ;  /* 0x000000043dc07c23 */ /* 0x100fe2000801087a */
[C---:B---3--:R-:W-:Y:S01]  /*113a0*/  HMMA.16816.F32 R44, R52.reuse, R8, R44 ;  /* 0x00000008342c723c */ /* 0x048fe2000000182c */
[--C-:B------:R-:W-:Y:S01]  /*113b0*/  FFMA.FTZ R172, R208, UR4, -R165.reuse ;  /* 0x00000004d0ac7c23 */ /* 0x100fe200080108a5 */
[--C-:B------:R-:W-:Y:S01]  /*113c0*/  FFMA.FTZ R178, R65, UR4, -R165.reuse ;  /* 0x0000000441b27c23 */ /* 0x100fe200080108a5 */
[--C-:B------:R-:W-:Y:S01]  /*113d0*/  FFMA.FTZ R191, R191, UR4, -R122.reuse ;  /* 0x00000004bfbf7c23 */ /* 0x100fe2000801087a */
[--C-:B------:R-:W-:Y:S01]  /*113e0*/  FFMA.FTZ R61, R189, UR4, -R122.reuse ;  /* 0x00000004bd3d7c23 */ /* 0x100fe2000801087a */
[----:B------:R-:W-:Y:S01]  /*113f0*/  FFMA.FTZ R194, R67, UR4, -R122 ;  /* 0x0000000443c27c23 */ /* 0x000fe2000801087a */
[----:B------:R-:W-:Y:S01]  /*11400*/  HMMA.16816.F32 R132, R52, R10, R132 ;  /* 0x0000000a3484723c */ /* 0x000fe20000001884 */
[----:B------:R-:W3:Y:S01]  /*11410*/  LDSM.16.MT88.4 R8, [R232+0xd000] ;  /* 0x00d00000e808783b */ /* 0x000ee20000004200 */
[----:B------:R-:W-:Y:S01]  /*11420*/  FFMA.FTZ R206, R206, UR4, -R165 ;  /* 0x00000004cece7c23 */ /* 0x000fe200080108a5 */
        /* <DEDUP_REMOVED lines=25> */
[----:B---3--:R-:W-:Y:S01]  /*115c0*/  HMMA.16816.F32 R44, R48, R8, R44 ;  /* 0x00000008302c723c */ /* 0x008fe2000000182c */
[----:B------:R-:W-:Y:S01]  /*115d0*/  FFMA.FTZ R73, R73, UR4, -R165 ;  /* 0x0000000449497c23 */ /* 0x000fe200080108a5 */
        /* <DEDUP_REMOVED lines=33> */
[----:B------:R-:W-:-:S03]  /*117f0*/  FFMA.FTZ R202, R83, UR4, -R122 ;  /* 0x0000000453ca7c23 */ /* 0x000fc6000801087a */
        /* <DEDUP_REMOVED lines=25> */
[----:B------:R-:W-:Y:S01]  /*11990*/  FFMA.FTZ R83, R89, UR4, -R165 ;  /* 0x0000000459537c23 */ /* 0x000fe200080108a5 */
[--C-:B------:R-:W-:Y:S01]  /*119a0*/  FFMA.FTZ R62, R62, UR4, -R122.reuse ;  /* 0x000000043e3e7c23 */ /* 0x100fe2000801087a */
        /* <DEDUP_REMOVED lines=38> */
[----:B------:R-:W-:Y:S03]  /*11c10*/  MUFU.EX2 R68, R68 ;  /* 0x0000004400447308 */ /* 0x000fe60000000800 */
[----:B------:R-:W5:Y:S05]  /*11c20*/  LDSM.16.MT88.4 R8, [R232+0xf000] ;  /* 0x00f00000e808783b */ /* 0x000f6a0000004200 */
[----:B------:R-:W1:Y:S08]  /*11c30*/  MUFU.EX2 R89, R89 ;  /* 0x0000005900597308 */ /* 0x000e700000000800 */
[----:B------:R-:W-:Y:S08]  /*11c40*/  MUFU.EX2 R72, R72 ;  /* 0x0000004800487308 */ /* 0x000ff00000000800 */
[----:B------:R-:W-:Y:S08]  /*11c50*/  MUFU.EX2 R93, R93 ;  /* 0x0000005d005d7308 */ /* 0x000ff00000000800 */
[----:B------:R-:W-:Y:S08]  /*11c60*/  MUFU.EX2 R70, R70 ;  /* 0x0000004600467308 */ /* 0x000ff00000000800 */
[----:B------:R-:W4:Y:S08]  /*11c70*/  MUFU.EX2 R95, R95 ;  /* 0x0000005f005f7308 */ /* 0x000f300000000800 */
[----:B------:R-:W-:Y:S08]  /*11c80*/  MUFU.EX2 R74, R74 ;  /* 0x0000004a004a7308 */ /* 0x000ff00000000800 */
[----:B------:R-:W3:Y:S01]  /*11c90*/  MUFU.EX2 R99, R99 ;  /* 0x0000006300637308 */ /* 0x000ee20000000800 */
[----:B--2---:R-:W-:Y:S01]  /*11ca0*/  HMMA.16816.F32 R24, R48, R32, R24 ;  /* 0x000000203018723c */ /* 0x004fe20000001818 */
[----:B-1----:R-:W-:-:S02]  /*11cb0*/  F2FP.F16.F32.PACK_AB R56, R89, R68 ;  /* 0x000000445938723e */ /* 0x002fc400000000ff */
[----:B----4-:R-:W-:Y:S02]  /*11cc0*/  F2FP.F16.F32.PACK_AB R57, R95, R70 ;  /* 0x000000465f39723e */ /* 0x010fe400000000ff */
[----:B------:R-:W-:Y:S01]  /*11cd0*/  F2FP.F16.F32.PACK_AB R58, R93, R72 ;  /* 0x000000485d3a723e */ /* 0x000fe200000000ff */
[----:B------:R-:W-:Y:S01]  /*11ce0*/  HMMA.16816.F32 R4, R48, R34, R4 ;  /* 0x000000223004723c */ /* 0x000fe20000001804 */
[----:B------:R-:W1:Y:S01]  /*11cf0*/  LDSM.16.MT88.4 R32, [R233+0xf800] ;  /* 0x00f80000e920783b */ /* 0x000e620000004200 */
[----:B---3--:R-:W-:-:S04]  /*11d00*/  F2FP.F16.F32.PACK_AB R59, R99, R74 ;  /* 0x0000004a633b723e */ /* 0x008fc800000000ff */
[----:B------:R-:W-:Y:S01]  /*11d10*/  HMMA.16816.F32 R36, R48, R40, R36 ;  /* 0x000000283024723c */ /* 0x000fe20000001824 */
[----:B------:R-:W-:-:S05]  /*11d20*/  FFMA.FTZ R164, R201, R173, R164 ;  /* 0x000000adc9a47223 */ /* 0x000fca00000100a4 */
[----:B------:R-:W-:Y:S01]  /*11d30*/  HMMA.16816.F32 R16, R48, R42, R16 ;  /* 0x0000002a3010723c */ /* 0x000fe20000001810 */
[----:B------:R-:W2:Y:S05]  /*11d40*/  LDSM.16.MT88.4 R40, [R232+0xf800] ;  /* 0x00f80000e828783b */ /* 0x000eaa0000004200 */
[C---:B------:R-:W-:Y:S06]  /*11d50*/  HMMA.16816.F32 R12, R56.reuse, R28, R12 ;  /* 0x0000001c380c723c */ /* 0x040fec000000180c */
[C---:B------:R-:W-:Y:S01]  /*11d60*/  HMMA.16816.F32 R20, R56.reuse, R30, R20 ;  /* 0x0000001e3814723c */ /* 0x040fe20000001814 */
[----:B------:R-:W3:Y:S01]  /*11d70*/  LDSM.16.MT88.4 R28, [R234+0x10000] ;  /* 0x01000000ea1c783b */ /* 0x000ee20000004200 */
[----:B------:R-:W-:Y:S01]  /*11d80*/  FADD.FTZ R131, R131, R164 ;  /* 0x000000a483837221 */ /* 0x000fe20000010000 */
[----:B------:R-:W-:Y:S01]  /*11d90*/  FFMA.FTZ R252, R252, R2, R123 ;  /* 0x00000002fcfc7223 */ /* 0x000fe2000001007b */
[--C-:B------:R-:W-:Y:S01]  /*11da0*/  FFMA.FTZ R97, R101, UR4, -R165.reuse ;  /* 0x0000000465617c23 */ /* 0x100fe200080108a5 */
[----:B------:R-:W-:Y:S01]  /*11db0*/  FFMA.FTZ R76, R76, UR4, -R165 ;  /* 0x000000044c4c7c23 */ /* 0x000fe200080108a5 */
[----:B------:R-:W-:Y:S01]  /*11dc0*/  HMMA.16816.F32 R24, R56, R52, R24 ;  /* 0x000000343818723c */ /* 0x000fe20000001818 */
[----:B------:R-:W-:Y:S01]  /*11dd0*/  FADD.FTZ R130, R130, R131 ;  /* 0x0000008382827221 */ /* 0x000fe20000010000 */
[--C-:B------:R-:W-:Y:S01]  /*11de0*/  FFMA.FTZ R80, R80, UR4, -R165.reuse ;  /* 0x0000000450507c23 */ /* 0x100fe200080108a5 */
[----:B------:R-:W-:Y:S01]  /*11df0*/  FFMA.FTZ R101, R105, UR4, -R165 ;  /* 0x0000000469657c23 */ /* 0x000fe200080108a5 */
[--C-:B------:R-:W-:Y:S01]  /*11e00*/  FFMA.FTZ R78, R78, UR4, -R122.reuse ;  /* 0x000000044e4e7c23 */ /* 0x100fe2000801087a */
[----:B------:R-:W-:Y:S01]  /*11e10*/  FFMA.FTZ R103, R103, UR4, -R122 ;  /* 0x0000000467677c23 */ /* 0x000fe2000801087a */
[----:B------:R-:W-:Y:S01]  /*11e20*/  FADD.FTZ R121, R121, R252 ;  /* 0x000000fc79797221 */ /* 0x000fe20000010000 */
[--C-:B------:R-:W-:Y:S01]  /*11e30*/  FFMA.FTZ R52, R82, UR4, -R122.reuse ;  /* 0x0000000452347c23 */ /* 0x100fe2000801087a */
[----:B------:R-:W-:Y:S01]  /*11e40*/  FFMA.FTZ R53, R107, UR4, -R122 ;  /* 0x000000046b357c23 */ /* 0x000fe2000801087a */
[----:B------:R-:W-:Y:S01]  /*11e50*/  FADD.FTZ R129, R129, R130 ;  /* 0x0000008281817221 */ /* 0x000fe20000010000 */
[----:B-----5:R-:W-:Y:S01]  /*11e60*/  HMMA.16816.F32 R44, R48, R8, R44 ;  /* 0x00000008302c723c */ /* 0x020fe2000000182c */
[----:B------:R-:W-:Y:S01]  /*11e70*/  FADD.FTZ R120, R120, R121 ;  /* 0x0000007978787221 */ /* 0x000fe20000010000 */
[----:B------:R-:W-:Y:S01]  /*11e80*/  MUFU.EX2 R76, R76 ;  /* 0x0000004c004c7308 */ /* 0x000fe20000000800 */
[----:B------:R-:W-:-:S03]  /*11e90*/  FADD.FTZ R128, R128, R129 ;  /* 0x0000008180807221 */ /* 0x000fc60000010000 */
[----:B------:R-:W-:Y:S01]  /*11ea0*/  HMMA.16816.F32 R132, R48, R10, R132 ;  /* 0x0000000a3084723c */ /* 0x000fe20000001884 */
[----:B------:R-:W-:-:S03]  /*11eb0*/  FADD.FTZ R169, R169, R120 ;  /* 0x00000078a9a97221 */ /* 0x000fc60000010000 */
[----:B------:R-:W4:Y:S01]  /*11ec0*/  MUFU.EX2 R97, R97 ;  /* 0x0000006100617308 */ /* 0x000f220000000800 */
[----:B------:R-:W-:-:S07]  /*11ed0*/  FADD.FTZ R127, R127, R128 ;  /* 0x000000807f7f7221 */ /* 0x000fce0000010000 */
[----:B------:R-:W-:Y:S01]  /*11ee0*/  MUFU.EX2 R80, R80 ;  /* 0x0000005000507308 */ /* 0x000fe20000000800 */
[----:B------:R-:W-:-:S07]  /*11ef0*/  FADD.FTZ R154, R154, R169 ;  /* 0x000000a99a9a7221 */ /* 0x000fce0000010000 */
[----:B------:R-:W-:Y:S08]  /*11f00*/  MUFU.EX2 R101, R101 ;  /* 0x0000006500657308 */ /* 0x000ff00000000800 */
[----:B------:R-:W-:Y:S08]  /*11f10*/  MUFU.EX2 R78, R78 ;  /* 0x0000004e004e7308 */ /* 0x000ff00000000800 */
[----:B------:R-:W5:Y:S08]  /*11f20*/  MUFU.EX2 R103, R103 ;  /* 0x0000006700677308 */ /* 0x000f700000000800 */
[----:B------:R-:W-:Y:S08]  /*11f30*/  MUFU.EX2 R52, R52 ;  /* 0x0000003400347308 */ /* 0x000ff00000000800 */
[----:B------:R-:W1:Y:S01]  /*11f40*/  MUFU.EX2 R53, R53 ;  /* 0x0000003500357308 */ /* 0x000e620000000800 */
[----:B------:R-:W-:Y:S01]  /*11f50*/  FADD.FTZ R126, R126, R127 ;  /* 0x0000007f7e7e7221 */ /* 0x000fe20000010000 */
[----:B------:R-:W-:Y:S01]  /*11f60*/  FADD.FTZ R149, R149, R154 ;  /* 0x0000009a95957221 */ /* 0x000fe20000010000 */
[----:B------:R-:W3:Y:S02]  /*11f70*/  LDSM.16.MT88.4 R8, [R236+0x10000] ;  /* 0x01000000ec08783b */ /* 0x000ee40000004200 */
[----:B------:R-:W-:Y:S01]  /*11f80*/  FADD.FTZ R125, R125, R126 ;  /* 0x0000007e7d7d7221 */ /* 0x000fe20000010000 */
[----:B------:R-:W-:Y:S01]  /*11f90*/  FADD.FTZ R144, R144, R149 ;  /* 0x0000009590907221 */ /* 0x000fe20000010000 */
[----:B----4-:R-:W-:-:S02]  /*11fa0*/  F2FP.F16.F32.PACK_AB R48, R97, R76 ;  /* 0x0000004c6130723e */ /* 0x010fc400000000ff */
[----:B-----5:R-:W-:Y:S01]  /*11fb0*/  F2FP.F16.F32.PACK_AB R49, R103, R78 ;  /* 0x0000004e6731723e */ /* 0x020fe200000000ff */
[----:B------:R-:W-:Y:S01]  /*11fc0*/  FADD.FTZ R124, R124, R125 ;  /* 0x0000007d7c7c7221 */ /* 0x000fe20000010000 */
[----:B------:R-:W-:Y:S01]  /*11fd0*/  F2FP.F16.F32.PACK_AB R50, R101, R80 ;  /* 0x000000506532723e */ /* 0x000fe200000000ff */
[----:B------:R-:W-:Y:S01]  /*11fe0*/  FADD.FTZ R141, R141, R144 ;  /* 0x000000908d8d7221 */ /* 0x000fe20000010000 */
[----:B-1----:R-:W-:Y:S01]  /*11ff0*/  F2FP.F16.F32.PACK_AB R51, R53, R52 ;  /* 0x000000343533723e */ /* 0x002fe200000000ff */
[----:B------:R-:W-:Y:S01]  /*12000*/  FADD.FTZ R171, R171, R124 ;  /* 0x0000007cabab7221 */ /* 0x000fe20000010000 */
[----:B------:R-:W-:Y:S01]  /*12010*/  HMMA.16816.F32 R36, R56, R32, R36 ;  /* 0x000000203824723c */ /* 0x000fe20000001824 */
[----:B------:R-:W-:-:S05]  /*12020*/  FADD.FTZ R140, R140, R141 ;  /* 0x0000008d8c8c7221 */ /* 0x000fca0000010000 */
[C---:B------:R-:W-:Y:S01]  /*12030*/  HMMA.16816.F32 R16, R56.reuse, R34, R16 ;  /* 0x000000223810723c */ /* 0x040fe20000001810 */
[----:B------:R-:W1:Y:S05]  /*12040*/  LDSM.16.MT88.4 R32, [R233+0x10000] ;  /* 0x01000000e920783b */ /* 0x000e6a0000004200 */
[----:B--2---:R-:W-:Y:S01]  /*12050*/  HMMA.16816.F32 R44, R56, R40, R44 ;  /* 0x00000028382c723c */ /* 0x004fe2000000182c */
[----:B------:R-:W-:-:S05]  /*12060*/  FADD.FTZ R143, R143, R140 ;  /* 0x0000008c8f8f7221 */ /* 0x000fca0000010000 */
[----:B------:R-:W-:Y:S01]  /*12070*/  HMMA.16816.F32 R132, R56, R42, R132 ;  /* 0x0000002a3884723c */ /* 0x000fe20000001884 */
[----:B------:R-:W2:Y:S05]  /*12080*/  LDSM.16.MT88.4 R40, [R232+0x10000] ;  /* 0x01000000e828783b */ /* 0x000eaa0000004200 */
[----:B---3--:R-:W-:Y:S01]  /*12090*/  HMMA.16816.F32 R24, R48, R28, R24 ;  /* 0x0000001c3018723c */ /* 0x008fe20000001818 */
[----:B------:R-:W-:-:S06]  /*120a0*/  FADD.FTZ R142, R142, R143 ;  /* 0x0000008f8e8e7221 */ /* 0x000fcc0000010000 */
[----:B------:R-:W-:-:S04]  /*120b0*/  FADD.FTZ R28, R0, R171 ;  /* 0x000000ab001c7221 */ /* 0x000fc80000010000 */
[----:B------:R-:W-:Y:S01]  /*120c0*/  FADD.FTZ R161, R161, R28 ;  /* 0x0000001ca1a17221 */ /* 0x000fe20000010000 */
[----:B------:R-:W-:Y:S01]  /*120d0*/  FADD.FTZ R145, R145, R142 ;  /* 0x0000008e91917221 */ /* 0x000fe20000010000 */
[----:B------:R-:W-:Y:S01]  /*120e0*/  HMMA.16816.F32 R4, R56, R54, R4 ;  /* 0x000000363804723c */ /* 0x000fe20000001804 */
[----:B------:R-:W-:Y:S01]  /*120f0*/  FFMA.FTZ R2, R84, UR4, -R165 ;  /* 0x0000000454027c23 */ /* 0x000fe200080108a5 */
[----:B------:R-:W-:Y:S01]  /*12100*/  FADD.FTZ R160, R160, R161 ;  /* 0x000000a1a0a07221 */ /* 0x000fe20000010000 */
[----:B------:R-:W-:Y:S01]  /*12110*/  FADD.FTZ R148, R148, R145 ;  /* 0x0000009194947221 */ /* 0x000fe20000010000 */
[--C-:B------:R-:W-:Y:S01]  /*12120*/  FFMA.FTZ R105, R111, UR4, -R122.reuse ;  /* 0x000000046f697c23 */ /* 0x100fe2000801087a */
[----:B------:R-:W-:Y:S01]  /*12130*/  FFMA.FTZ R90, R90, UR4, -R122 ;  /* 0x000000045a5a7c23 */ /* 0x000fe2000801087a */
[----:B------:R-:W-:Y:S01]  /*12140*/  FADD.FTZ R153, R153, R160 ;  /* 0x000000a099997221 */ /* 0x000fe20000010000 */
[----:B------:R-:W-:Y:S01]  /*12150*/  FADD.FTZ R155, R155, R148 ;  /* 0x000000949b9b7221 */ /* 0x000fe20000010000 */
[C---:B------:R-:W-:Y:S01]  /*12160*/  HMMA.16816.F32 R12, R48.reuse, R8, R12 ;  /* 0x00000008300c723c */ /* 0x040fe2000000180c */
[----:B------:R-:W-:Y:S01]  /*12170*/  FFMA.FTZ R107, R112, UR4, -R165 ;  /* 0x00000004706b7c23 */ /* 0x000fe200080108a5 */
[----:B------:R-:W-:Y:S01]  /*12180*/  FADD.FTZ R152, R152, R153 ;  /* 0x0000009998987221 */ /* 0x000fe20000010000 */
[----:B------:R-:W-:Y:S01]  /*12190*/  FADD.FTZ R150, R150, R155 ;  /* 0x0000009b96967221 */ /* 0x000fe20000010000 */
[----:B------:R-:W-:Y:S01]  /*121a0*/  FFMA.FTZ R82, R96, UR4, -R165 ;  /* 0x0000000460527c23 */ /* 0x000fe200080108a5 */
[----:B------:R-:W-:Y:S01]  /*121b0*/  FFMA.FTZ R113, R113, UR4, -R122 ;  /* 0x0000000471717c23 */ /* 0x000fe2000801087a */
[----:B------:R-:W-:Y:S01]  /*121c0*/  FADD.FTZ R137, R137, R152 ;  /* 0x0000009889897221 */ /* 0x000fe20000010000 */
[----:B------:R-:W-:Y:S01]  /*121d0*/  FADD.FTZ R157, R157, R150 ;  /* 0x000000969d9d7221 */ /* 0x000fe20000010000 */
[C---:B------:R-:W-:Y:S01]  /*121e0*/  HMMA.16816.F32 R20, R48.reuse, R10, R20 ;  /* 0x0000000a3014723c */ /* 0x040fe20000001814 */
[----:B------:R-:W3:Y:S01]  /*121f0*/  LDSM.16.MT88.4 R8, [R236+0x10800] ;  /* 0x01080000ec08783b */ /* 0x000ee20000004200 */
[----:B------:R-:W-:Y:S01]  /*12200*/  FADD.FTZ R136, R136, R137 ;  /* 0x0000008988887221 */ /* 0x000fe20000010000 */
[----:B------:R-:W-:Y:S01]  /*12210*/  FADD.FTZ R162, R162, R157 ;  /* 0x0000009da2a27221 */ /* 0x000fe20000010000 */
[----:B------:R-:W-:Y:S01]  /*12220*/  FFMA.FTZ R98, R98, UR4, -R122 ;  /* 0x0000000462627c23 */ /* 0x000fe2000801087a */
[----:B------:R-:W-:Y:S01]  /*12230*/  FFMA.FTZ R106, R106, UR4, -R165 ;  /* 0x000000046a6a7c23 */ /* 0x000fe200080108a5 */
[----:B------:R-:W-:Y:S01]  /*12240*/  FADD.FTZ R139, R139, R136 ;  /* 0x000000888b8b7221 */ /* 0x000fe20000010000 */
[----:B------:R-:W-:Y:S01]  /*12250*/  FADD.FTZ R179, R179, R162 ;  /* 0x000000a2b3b37221 */ /* 0x000fe20000010000 */
[----:B-1----:R-:W-:Y:S01]  /*12260*/  HMMA.16816.F32 R36, R48, R32, R36 ;  /* 0x000000203024723c */ /* 0x002fe20000001824 */
[----:B------:R-:W-:Y:S01]  /*12270*/  LDSM.16.MT88.4 R140, [R233+0x11800] ;  /* 0x01180000e98c783b */ /* 0x000fe20000004200 */
[----:B------:R-:W-:Y:S01]  /*12280*/  FADD.FTZ R138, R138, R139 ;  /* 0x0000008b8a8a7221 */ /* 0x000fe20000010000 */
[----:B------:R-:W-:-:S03]  /*12290*/  FADD.FTZ R168, R168, R179 ;  /* 0x000000b3a8a87221 */ /* 0x000fc60000010000 */
[----:B------:R-:W-:Y:S01]  /*122a0*/  FADD.FTZ R138, R147, R138 ;  /* 0x0000008a938a7221 */ /* 0x000fe20000010000 */
[----:B------:R-:W-:Y:S01]  /*122b0*/  HMMA.16816.F32 R4, R48, R30, R4 ;  /* 0x0000001e3004723c */ /* 0x000fe20000001804 */
[----:B------:R-:W-:-:S05]  /*122c0*/  FADD.FTZ R181, R181, R168 ;  /* 0x000000a8b5b57221 */ /* 0x000fca0000010000 */
[----:B------:R-:W-:Y:S01]  /*122d0*/  HMMA.16816.F32 R16, R48, R34, R16 ;  /* 0x000000223010723c */ /* 0x000fe20000001810 */
[----:B------:R-:W-:-:S05]  /*122e0*/  FADD.FTZ R151, R151, R138 ;  /* 0x0000008a97977221 */ /* 0x000fca0000010000 */
[C---:B--2---:R-:W-:Y:S06]  /*122f0*/  HMMA.16816.F32 R44, R48.reuse, R40, R44 ;  /* 0x00000028302c723c */ /* 0x044fec000000182c */
[----:B------:R-:W-:Y:S01]  /*12300*/  HMMA.16816.F32 R132, R48, R42, R132 ;  /* 0x0000002a3084723c */ /* 0x000fe20000001884 */
[----:B------:R-:W1:Y:S01]  /*12310*/  LDSM.16.MT88.4 R48, [R232+0x10800] ;  /* 0x01080000e830783b */ /* 0x000e620000004200 */
[----:B------:R-:W-:Y:S01]  /*12320*/  FADD.FTZ R151, R146, R151 ;  /* 0x0000009792977221 */ /* 0x000fe20000010000 */
[--C-:B------:R-:W-:Y:S01]  /*12330*/  FFMA.FTZ R55, R108, UR4, -R165.reuse ;  /* 0x000000046c377c23 */ /* 0x100fe200080108a5 */
[--C-:B------:R-:W-:Y:S01]  /*12340*/  FFMA.FTZ R54, R88, UR4, -R165.reuse ;  /* 0x0000000458367c23 */ /* 0x100fe200080108a5 */
[----:B------:R-:W-:Y:S01]  /*12350*/  FFMA.FTZ R57, R110, UR4, -R165 ;  /* 0x000000046e397c23 */ /* 0x000fe200080108a5 */
[--C-:B------:R-:W-:Y:S01]  /*12360*/  FFMA.FTZ R56, R86, UR4, -R122.reuse ;  /* 0x0000000456387c23 */ /* 0x100fe2000801087a */
[----:B------:R-:W-:Y:S01]  /*12370*/  FFMA.FTZ R59, R109, UR4, -R122 ;  /* 0x000000046d3b7c23 */ /* 0x000fe2000801087a */
[----:B------:R-:W-:Y:S01]  /*12380*/  FADD.FTZ R174, R174, R181 ;  /* 0x000000b5aeae7221 */ /* 0x000fe20000010000 */
[----:B------:R-:W2:Y:S01]  /*12390*/  LDSM.16.MT88.4 R28, [R234+0x10800] ;  /* 0x01080000ea1c783b */ /* 0x000ea20000004200 */
[----:B------:R-:W-:-:S02]  /*123a0*/  FADD.FTZ R156, R156, R151 ;  /* 0x000000979c9c7221 */ /* 0x000fc40000010000 */
[----:B------:R-:W-:Y:S01]  /*123b0*/  FADD.FTZ R3, R3, R174 ;  /* 0x000000ae03037221 */ /* 0x000fe20000010000 */
[----:B------:R-:W-:Y:S01]  /*123c0*/  MUFU.EX2 R2, R2 ;  /* 0x0000000200027308 */ /* 0x000fe20000000800 */
[----:B------:R-:W-:Y:S01]  /*123d0*/  FADD.FTZ R159, R159, R156 ;  /* 0x0000009c9f9f7221 */ /* 0x000fe20000010000 */
[----:B------:R-:W4:Y:S01]  /*123e0*/  LDSM.16.MT88.4 R32, [R233+0x10800] ;  /* 0x01080000e920783b */ /* 0x000f220000004200 */
[----:B------:R-:W-:-:S05]  /*123f0*/  FADD.FTZ R176, R176, R3 ;  /* 0x00000003b0b07221 */ /* 0x000fca0000010000 */
[----:B------:R-:W5:Y:S01]  /*12400*/  MUFU.EX2 R55, R55 ;  /* 0x0000003700377308 */ /* 0x000f620000000800 */
[----:B------:R-:W-:Y:S01]  /*12410*/  FADD.FTZ R158, R158, R159 ;  /* 0x0000009f9e9e7221 */ /* 0x000fe20000010000 */
[----:B------:R-:W-:-:S06]  /*12420*/  FADD.FTZ R63, R63, R176 ;  /* 0x000000b03f3f7221 */ /* 0x000fcc0000010000 */
[----:B------:R-:W-:Y:S08]  /*12430*/  MUFU.EX2 R54, R54 ;  /* 0x0000003600367308 */ /* 0x000ff00000000800 */
[----:B------:R-:W-:Y:S08]  /*12440*/  MUFU.EX2 R57, R57 ;  /* 0x0000003900397308 */ /* 0x000ff00000000800 */
[----:B------:R-:W-:Y:S08]  /*12450*/  MUFU.EX2 R56, R56 ;  /* 0x0000003800387308 */ /* 0x000ff00000000800 */
[----:B------:R-:W3:Y:S08]  /*12460*/  MUFU.EX2 R59, R59 ;  /* 0x0000003b003b7308 */ /* 0x000ef00000000800 */
[----:B------:R-:W-:Y:S08]  /*12470*/  MUFU.EX2 R0, R90 ;  /* 0x0000005a00007308 */ /* 0x000ff00000000800 */
[----:B------:R-:W1:Y:S01]  /*12480*/  MUFU.EX2 R105, R105 ;  /* 0x0000006900697308 */ /* 0x000e620000000800 */
[----:B------:R-:W-:Y:S01]  /*12490*/  FADD.FTZ R163, R163, R158 ;  /* 0x0000009ea3a37221 */ /* 0x000fe20000010000 */
[----:B------:R-:W-:Y:S01]  /*124a0*/  FADD.FTZ R186, R186, R63 ;  /* 0x0000003fbaba7221 */ /* 0x000fe20000010000 */
[----:B-----5:R-:W-:Y:S01]  /*124b0*/  F2FP.F16.F32.PACK_AB R40, R55, R2 ;  /* 0x000000023728723e */ /* 0x020fe200000000ff */
[----:B------:R-:W-:Y:S01]  /*124c0*/  FFMA.FTZ R58, R92, UR4, -R165 ;  /* 0x000000045c3a7c23 */ /* 0x000fe200080108a5 */
[----:B------:R-:W-:Y:S01]  /*124d0*/  FADD.FTZ R170, R170, R163 ;  /* 0x000000a3aaaa7221 */ /* 0x000fe20000010000 */
[----:B------:R-:W-:Y:S01]  /*124e0*/  FADD.FTZ R187, R187, R186 ;  /* 0x000000babbbb7221 */ /* 0x000fe20000010000 */
[----:B---3--:R-:W-:Y:S01]  /*124f0*/  F2FP.F16.F32.PACK_AB R41, R59, R56 ;  /* 0x000000383b29723e */ /* 0x008fe200000000ff */
[----:B------:R-:W-:Y:S01]  /*12500*/  FFMA.FTZ R109, R114, UR4, -R165 ;  /* 0x00000004726d7c23 */ /* 0x000fe200080108a5 */
[----:B------:R-:W-:Y:S01]  /*12510*/  FADD.FTZ R183, R183, R170 ;  /* 0x000000aab7b77221 */ /* 0x000fe20000010000 */
[----:B------:R-:W-:Y:S01]  /*12520*/  F2FP.F16.F32.PACK_AB R42, R57, R54 ;  /* 0x00000036392a723e */ /* 0x000fe200000000ff */
[----:B------:R-:W-:Y:S01]  /*12530*/  FADD.FTZ R188, R188, R187 ;  /* 0x000000bbbcbc7221 */ /* 0x000fe20000010000 */
[--C-:B------:R-:W-:Y:S01]  /*12540*/  FFMA.FTZ R84, R94, UR4, -R122.reuse ;  /* 0x000000045e547c23 */ /* 0x100fe2000801087a */
[----:B------:R-:W-:Y:S01]  /*12550*/  FADD.FTZ R172, R172, R183 ;  /* 0x000000b7acac7221 */ /* 0x000fe20000010000 */
[----:B------:R-:W-:Y:S01]  /*12560*/  FFMA.FTZ R86, R115, UR4, -R122 ;  /* 0x0000000473567c23 */ /* 0x000fe2000801087a */
[----:B------:R-:W-:Y:S08]  /*12570*/  MUFU.EX2 R107, R107 ;  /* 0x0000006b006b7308 */ /* 0x000ff00000000800 */
[----:B------:R-:W-:Y:S01]  /*12580*/  MUFU.EX2 R82, R82 ;  /* 0x0000005200527308 */ /* 0x000fe20000000800 */
[----:B-1----:R-:W-:Y:S01]  /*12590*/  F2FP.F16.F32.PACK_AB R43, R105, R0 ;  /* 0x00000000692b723e */ /* 0x002fe200000000ff */
[----:B------:R-:W-:Y:S01]  /*125a0*/  FADD.FTZ R188, R193, R188 ;  /* 0x000000bcc1bc7221 */ /* 0x000fe20000010000 */
[----:B------:R-:W-:Y:S01]  /*125b0*/  FADD.FTZ R172, R185, R172 ;  /* 0x000000acb9ac7221 */ /* 0x000fe20000010000 */
[----:B------:R-:W-:Y:S02]  /*125c0*/  LDSM.16.MT88.4 R156, [R236+0x11800] ;  /* 0x01180000ec9c783b */ /* 0x000fe40000004200 */
[----:B------:R-:W-:-:S02]  /*125d0*/  FADD.FTZ R191, R191, R188 ;  /* 0x000000bcbfbf7221 */ /* 0x000fc40000010000 */
[C---:B------:R-:W-:Y:S01]  /*125e0*/  HMMA.16816.F32 R12, R40.reuse, R8, R12 ;  /* 0x00000008280c723c */ /* 0x040fe2000000180c */
[--C-:B------:R-:W-:Y:S01]  /*125f0*/  FFMA.FTZ R88, R100, UR4, -R165.reuse ;  /* 0x0000000464587c23 */ /* 0x100fe200080108a5 */
[----:B------:R-:W-:Y:S01]  /*12600*/  FFMA.FTZ R111, R116, UR4, -R165 ;  /* 0x00000004746f7c23 */ /* 0x000fe200080108a5 */
[----:B------:R-:W-:Y:S03]  /*12610*/  LDSM.16.MT88.4 R148, [R234+0x11800] ;  /* 0x01180000ea94783b */ /* 0x000fe60000004200 */
[----:B------:R-:W-:Y:S01]  /*12620*/  HMMA.16816.F32 R20, R40, R10, R20 ;  /* 0x0000000a2814723c */ /* 0x000fe20000001814 */
[----:B------:R-:W1:Y:S01]  /*12630*/  LDSM.16.MT88.4 R8, [R236+0x11000] ;  /* 0x01100000ec08783b */ /* 0x000e620000004200 */
[----:B------:R-:W-:-:S04]  /*12640*/  FADD.FTZ R192, R192, R191 ;  /* 0x000000bfc0c07221 */ /* 0x000fc80000010000 */
[----:B------:R-:W-:Y:S01]  /*12650*/  HMMA.16816.F32 R44, R40, R48, R44 ;  /* 0x00000030282c723c */ /* 0x000fe2000000182c */
[----:B------:R-:W-:-:S06]  /*12660*/  FADD.FTZ R61, R61, R192 ;  /* 0x000000c03d3d7221 */ /* 0x000fcc0000010000 */
[----:B------:R-:W-:Y:S01]  /*12670*/  FADD.FTZ R49, R65, R172 ;  /* 0x000000ac41317221 */ /* 0x000fe20000010000 */
[----:B--2---:R-:W-:Y:S03]  /*12680*/  HMMA.16816.F32 R24, R40, R28, R24 ;  /* 0x0000001c2818723c */ /* 0x004fe60000001818 */
[----:B------:R-:W-:-:S03]  /*12690*/  FADD.FTZ R49, R178, R49 ;  /* 0x00000031b2317221 */ /* 0x000fc60000010000 */
[----:B------:R-:W-:Y:S01]  /*126a0*/  HMMA.16816.F32 R4, R40, R30, R4 ;  /* 0x0000001e2804723c */ /* 0x000fe20000001804 */
[----:B------:R-:W2:Y:S01]  /*126b0*/  LDSM.16.MT88.4 R28, [R234+0x11000] ;  /* 0x01100000ea1c783b */ /* 0x000ea20000004200 */
[----:B------:R-:W-:Y:S01]  /*126c0*/  FADD.FTZ R184, R184, R49 ;  /* 0x00000031b8b87221 */ /* 0x000fe20000010000 */
[----:B------:R-:W-:Y:S01]  /*126d0*/  FADD.FTZ R194, R194, R61 ;  /* 0x0000003dc2c27221 */ /* 0x000fe20000010000 */
[----:B------:R-:W3:Y:S02]  /*126e0*/  MUFU.EX2 R58, R58 ;  /* 0x0000003a003a7308 */ /* 0x000ee40000000800 */
[----:B------:R-:W-:Y:S01]  /*126f0*/  FADD.FTZ R69, R69, R184 ;  /* 0x000000b845457221 */ /* 0x000fe20000010000 */
[----:B------:R-:W-:-:S05]  /*12700*/  FADD.FTZ R81, R81, R194 ;  /* 0x000000c251517221 */ /* 0x000fca0000010000 */
[----:B------:R-:W-:Y:S01]  /*12710*/  MUFU.EX2 R109, R109 ;  /* 0x0000006d006d7308 */ /* 0x000fe20000000800 */
[----:B------:R-:W-:Y:S01]  /*12720*/  FADD.FTZ R190, R190, R69 ;  /* 0x00000045bebe7221 */ /* 0x000fe20000010000 */
[----:B------:R-:W-:-:S06]  /*12730*/  FADD.FTZ R196, R196, R81 ;  /* 0x00000051c4c47221 */ /* 0x000fcc0000010000 */
[----:B------:R-:W-:Y:S01]  /*12740*/  MUFU.EX2 R84, R84 ;  /* 0x0000005400547308 */ /* 0x000fe20000000800 */
[----:B------:R-:W-:-:S07]  /*12750*/  FADD.FTZ R190, R73, R190 ;  /* 0x000000be49be7221 */ /* 0x000fce0000010000 */
[----:B------:R-:W5:Y:S08]  /*12760*/  MUFU.EX2 R3, R113 ;  /* 0x0000007100037308 */ /* 0x000f700000000800 */
[----:B------:R-:W-:Y:S08]  /*12770*/  MUFU.EX2 R63, R98 ;  /* 0x00000062003f7308 */ /* 0x000ff00000000800 */
[----:B------:R-:W1:Y:S01]  /*12780*/  MUFU.EX2 R86, R86 ;  /* 0x0000005600567308 */ /* 0x000e620000000800 */
[----:B------:R-:W-:Y:S01]  /*12790*/  FADD.FTZ R71, R71, R196 ;  /* 0x000000c447477221 */ /* 0x000fe20000010000 */
[----:B------:R-:W-:-:S03]  /*127a0*/  FADD.FTZ R67, R67, R190 ;  /* 0x000000be43437221 */ /* 0x000fc60000010000 */
[----:B------:R-:W-:Y:S01]  /*127b0*/  FADD.FTZ R198, R198, R71 ;  /* 0x00000047c6c67221 */ /* 0x000fe20000010000 */
[----:B------:R-:W-:Y:S01]  /*127c0*/  FADD.FTZ R180, R180, R67 ;  /* 0x00000043b4b47221 */ /* 0x000fe20000010000 */
[----:B----4-:R-:W-:Y:S02]  /*127d0*/  HMMA.16816.F32 R36, R40, R32, R36 ;  /* 0x000000202824723c */ /* 0x010fe40000001824 */
[----:B------:R-:W-:Y:S01]  /*127e0*/  FADD.FTZ R85, R85, R198 ;  /* 0x000000c655557221 */ /* 0x000fe20000010000 */
[----:B------:R-:W-:-:S03]  /*127f0*/  FADD.FTZ R77, R77, R180 ;  /* 0x000000b44d4d7221 */ /* 0x000fc60000010000 */
[----:B------:R-:W-:Y:S01]  /*12800*/  HMMA.16816.F32 R16, R40, R34, R16 ;  /* 0x000000222810723c */ /* 0x000fe20000001810 */
[----:B------:R-:W-:-:S05]  /*12810*/  FADD.FTZ R200, R200, R85 ;  /* 0x00000055c8c87221 */ /* 0x000fca0000010000 */
[----:B------:R-:W-:Y:S01]  /*12820*/  HMMA.16816.F32 R132, R40, R50, R132 ;  /* 0x000000322884723c */ /* 0x000fe20000001884 */
[----:B------:R-:W-:Y:S01]  /*12830*/  FADD.FTZ R77, R182, R77 ;  /* 0x0000004db64d7221 */ /* 0x000fe20000010000 */
[----:B------:R-:W-:Y:S01]  /*12840*/  FFMA.FTZ R90, R104, UR4, -R165 ;  /* 0x00000004685a7c23 */ /* 0x000fe200080108a5 */
[----:B------:R-:W-:Y:S01]  /*12850*/  MUFU.EX2 R88, R88 ;  /* 0x0000005800587308 */ /* 0x000fe20000000800 */
[----:B------:R-:W4:Y:S03]  /*12860*/  LDSM.16.MT88.4 R32, [R233+0x11000] ;  /* 0x01100000e920783b */ /* 0x000f260000004200 */
[----:B---3--:R-:W-:Y:S02]  /*12870*/  F2FP.F16.F32.PACK_AB R40, R107, R58 ;  /* 0x0000003a6b28723e */ /* 0x008fe400000000ff */
[----:B-----5:R-:W-:Y:S02]  /*12880*/  F2FP.F16.F32.PACK_AB R41, R3, R84 ;  /* 0x000000540329723e */ /* 0x020fe400000000ff */
[----:B------:R-:W-:-:S02]  /*12890*/  F2FP.F16.F32.PACK_AB R42, R109, R82 ;  /* 0x000000526d2a723e */ /* 0x000fc400000000ff */
[----:B-1----:R-:W-:Y:S01]  /*128a0*/  F2FP.F16.F32.PACK_AB R43, R86, R63 ;  /* 0x0000003f562b723e */ /* 0x002fe200000000ff */
[----:B------:R-:W-:Y:S01]  /*128b0*/  FADD.FTZ R60, R60, R77 ;  /* 0x0000004d3c3c7221 */ /* 0x000fe20000010000 */
[----:B------:R-:W1:Y:S01]  /*128c0*/  MUFU.EX2 R111, R111 ;  /* 0x0000006f006f7308 */ /* 0x000e620000000800 */
[----:B------:R-:W3:Y:S04]  /*128d0*/  LDSM.16.MT88.4 R48, [R232+0x11000] ;  /* 0x01100000e830783b */ /* 0x000ee80000004200 */
[----:B------:R-:W-:Y:S01]  /*128e0*/  HMMA.16816.F32 R12, R40, R8, R12 ;  /* 0x00000008280c723c */ /* 0x000fe2000000180c */
[----:B------:R-:W-:-:S06]  /*128f0*/  FADD.FTZ R75, R75, R60 ;  /* 0x0000003c4b4b7221 */ /* 0x000fcc0000010000 */
[----:B------:R-:W-:-:S04]  /*12900*/  FADD.FTZ R9, R79, R200 ;  /* 0x000000c84f097221 */ /* 0x000fc80000010000 */
[----:B------:R-:W-:Y:S01]  /*12910*/  FADD.FTZ R9, R202, R9 ;  /* 0x00000009ca097221 */ /* 0x000fe20000010000 */
[----:B--2---:R-:W-:Y:S01]  /*12920*/  HMMA.16816.F32 R24, R40, R28, R24 ;  /* 0x0000001c2818723c */ /* 0x004fe20000001818 */
[----:B------:R-:W-:Y:S02]  /*12930*/  FADD.FTZ R64, R64, R75 ;  /* 0x0000004b40407221 */ /* 0x000fe40000010000 */
[----:B------:R-:W-:-:S03]  /*12940*/  FADD.FTZ R62, R62, R9 ;  /* 0x000000093e3e7221 */ /* 0x000fc60000010000 */
[----:B------:R-:W-:Y:S01]  /*12950*/  HMMA.16816.F32 R4, R40, R30, R4 ;  /* 0x0000001e2804723c */ /* 0x000fe20000001804 */
[--C-:B------:R-:W-:Y:S01]  /*12960*/  FFMA.FTZ R28, R102, UR4, -R122.reuse ;  /* 0x00000004661c7c23 */ /* 0x100fe2000801087a */
[----:B------:R-:W-:Y:S01]  /*12970*/  FFMA.FTZ R29, R117, UR4, -R122 ;  /* 0x00000004751d7c23 */ /* 0x000fe2000801087a */
[----:B------:R-:W-:Y:S01]  /*12980*/  FADD.FTZ R87, R87, R62 ;  /* 0x0000003e57577221 */ /* 0x000fe20000010000 */
[----:B------:R-:W-:-:S03]  /*12990*/  FADD.FTZ R83, R83, R64 ;  /* 0x0000004053537221 */ /* 0x000fc60000010000 */
[--C-:B------:R-:W-:Y:S01]  /*129a0*/  FFMA.FTZ R30, R118, UR4, -R122.reuse ;  /* 0x00000004761e7c23 */ /* 0x100fe2000801087a */
[----:B------:R-:W-:Y:S01]  /*129b0*/  FFMA.FTZ R31, R119, UR4, -R122 ;  /* 0x00000004771f7c23 */ /* 0x000fe2000801087a */
[----:B------:R-:W-:Y:S01]  /*129c0*/  FADD.FTZ R66, R66, R87 ;  /* 0x0000005742427221 */ /* 0x000fe20000010000 */
[----:B------:R-:W-:Y:S01]  /*129d0*/  MUFU.EX2 R61, R106 ;  /* 0x0000006a003d7308 */ /* 0x000fe20000000800 */
[----:B------:R-:W-:Y:S02]  /*129e0*/  FADD.FTZ R68, R68, R83 ;  /* 0x0000005344447221 */ /* 0x000fe40000010000 */
[----:B------:R-:W-:-:S05]  /*129f0*/  FADD.FTZ R91, R91, R66 ;  /* 0x000000425b5b7221 */ /* 0x000fca0000010000 */
[----:B------:R-:W-:Y:S01]  /*12a00*/  MUFU.EX2 R90, R90 ;  /* 0x0000005a005a7308 */ /* 0x000fe20000000800 */
[----:B------:R-:W-:-:S07]  /*12a10*/  FADD.FTZ R89, R89, R68 ;  /* 0x0000004459597221 */ /* 0x000fce0000010000 */
[----:B------:R-:W-:Y:S01]  /*12a20*/  MUFU.EX2 R28, R28 ;  /* 0x0000001c001c7308 */ /* 0x000fe20000000800 */
[----:B------:R-:W-:-:S07]  /*12a30*/  FADD.FTZ R70, R70, R91 ;  /* 0x0000005b46467221 */ /* 0x000fce0000010000 */
[----:B------:R-:W2:Y:S08]  /*12a40*/  MUFU.EX2 R29, R29 ;  /* 0x0000001d001d7308 */ /* 0x000eb00000000800 */
[----:B------:R-:W-:Y:S08]  /*12a50*/  MUFU.EX2 R30, R30 ;  /* 0x0000001e001e7308 */ /* 0x000ff00000000800 */
[----:B------:R-:W5:Y:S01]  /*12a60*/  MUFU.EX2 R31, R31 ;  /* 0x0000001f001f7308 */ /* 0x000f620000000800 */
[----:B------:R-:W-:Y:S01]  /*12a70*/  FADD.FTZ R72, R72, R89 ;  /* 0x0000005948487221 */ /* 0x000fe20000010000 */
[----:B------:R-:W-:-:S03]  /*12a80*/  FADD.FTZ R95, R95, R70 ;  /* 0x000000465f5f7221 */ /* 0x000fc60000010000 */
[----:B------:R-:W-:Y:S01]  /*12a90*/  FADD.FTZ R93, R93, R72 ;  /* 0x000000485d5d7221 */ /* 0x000fe20000010000 */
[----:B------:R-:W-:Y:S01]  /*12aa0*/  FADD.FTZ R74, R74, R95 ;  /* 0x0000005f4a4a7221 */ /* 0x000fe20000010000 */
[----:B------:R-:W-:Y:S01]  /*12ab0*/  HMMA.16816.F32 R20, R40, R10, R20 ;  /* 0x0000000a2814723c */ /* 0x000fe20000001814 */
[----:B-1----:R-:W-:Y:S01]  /*12ac0*/  F2FP.F16.F32.PACK_AB R8, R111, R88 ;  /* 0x000000586f08723e */ /* 0x002fe200000000ff */
[----:B------:R-:W-:Y:S01]  /*12ad0*/  FADD.FTZ R76, R76, R93 ;  /* 0x0000005d4c4c7221 */ /* 0x000fe20000010000 */
[----:B--2---:R-:W-:Y:S01]  /*12ae0*/  F2FP.F16.F32.PACK_AB R9, R29, R28 ;  /* 0x0000001c1d09723e */ /* 0x004fe200000000ff */
[----:B------:R-:W-:-:S03]  /*12af0*/  FADD.FTZ R99, R99, R74 ;  /* 0x0000004a63637221 */ /* 0x000fc60000010000 */
[----:B------:R-:W-:Y:S02]  /*12b00*/  F2FP.F16.F32.PACK_AB R10, R90, R61 ;  /* 0x0000003d5a0a723e */ /* 0x000fe400000000ff */
[----:B-----5:R-:W-:Y:S01]  /*12b10*/  F2FP.F16.F32.PACK_AB R11, R31, R30 ;  /* 0x0000001e1f0b723e */ /* 0x020fe200000000ff */
[----:B------:R-:W-:Y:S01]  /*12b20*/  FADD.FTZ R97, R97, R76 ;  /* 0x0000004c61617221 */ /* 0x000fe20000010000 */
[----:B------:R-:W-:-:S03]  /*12b30*/  FADD.FTZ R78, R78, R99 ;  /* 0x000000634e4e7221 */ /* 0x000fc60000010000 */
[----:B------:R-:W-:Y:S02]  /*12b40*/  FADD.FTZ R80, R80, R97 ;  /* 0x0000006150507221 */ /* 0x000fe40000010000 */
[----:B------:R-:W-:Y:S01]  /*12b50*/  HMMA.16816.F32 R160, R8, R156, R12 ;  /* 0x0000009c08a0723c */ /* 0x000fe2000000180c */
[----:B------:R-:W1:Y:S01]  /*12b60*/  LDSM.16.MT88.4 R12, [R232+0x11800] ;  /* 0x01180000e80c783b */ /* 0x000e620000004200 */
[----:B------:R-:W-:Y:S01]  /*12b70*/  FADD.FTZ R103, R103, R78 ;  /* 0x0000004e67677221 */ /* 0x000fe20000010000 */
[----:B------:R-:W-:-:S03]  /*12b80*/  FADD.FTZ R101, R101, R80 ;  /* 0x0000005065657221 */ /* 0x000fc60000010000 */
        /* <DEDUP_REMOVED lines=8> */
[----:B------:R-:W-:Y:S01]  /*12c10*/  FADD.FTZ R59, R59, R56 ;  /* 0x000000383b3b7221 */ /* 0x000fe20000010000 */
[----:B------:R-:W-:-:S04]  /*12c20*/  FADD.FTZ R57, R57, R54 ;  /* 0x0000003639397221 */ /* 0x000fc80000010000 */
[C---:B---3--:R-:W-:Y:S06]  /*12c30*/  HMMA.16816.F32 R44, R40.reuse, R48, R44 ;  /* 0x00000030282c723c */ /* 0x048fec000000182c */
[----:B------:R-:W-:Y:S01]  /*12c40*/  HMMA.16816.F32 R132, R40, R50, R132 ;  /* 0x000000322884723c */ /* 0x000fe20000001884 */
[----:B------:R-:W-:Y:S01]  /*12c50*/  FADD.FTZ R0, R0, R59 ;  /* 0x0000003b00007221 */ /* 0x000fe20000010000 */
[----:B------:R-:W-:-:S03]  /*12c60*/  FADD.FTZ R58, R58, R57 ;  /* 0x000000393a3a7221 */ /* 0x000fc60000010000 */
[----:B------:R-:W-:Y:S01]  /*12c70*/  FADD.FTZ R105, R105, R0 ;  /* 0x0000000069697221 */ /* 0x000fe20000010000 */
[----:B------:R-:W-:-:S03]  /*12c80*/  FADD.FTZ R107, R107, R58 ;  /* 0x0000003a6b6b7221 */ /* 0x000fc60000010000 */
[----:B------:R-:W-:Y:S01]  /*12c90*/  FADD.FTZ R0, R84, R105 ;  /* 0x0000006954007221 */ /* 0x000fe20000010000 */
[----:B------:R-:W-:-:S03]  /*12ca0*/  FADD.FTZ R82, R82, R107 ;  /* 0x0000006b52527221 */ /* 0x000fc60000010000 */
[----:B------:R-:W-:Y:S01]  /*12cb0*/  FADD.FTZ R0, R3, R0 ;  /* 0x0000000003007221 */ /* 0x000fe20000010000 */
[----:B------:R-:W-:Y:S01]  /*12cc0*/  FADD.FTZ R109, R109, R82 ;  /* 0x000000526d6d7221 */ /* 0x000fe20000010000 */
[----:B------:R-:W-:Y:S02]  /*12cd0*/  HMMA.16816.F32 R152, R8, R148, R24 ;  /* 0x000000940898723c */ /* 0x000fe40000001818 */
[----:B------:R-:W-:Y:S01]  /*12ce0*/  FADD.FTZ R3, R63, R0 ;  /* 0x000000003f037221 */ /* 0x000fe20000010000 */
[----:B------:R-:W-:-:S03]  /*12cf0*/  FADD.FTZ R88, R88, R109 ;  /* 0x0000006d58587221 */ /* 0x000fc60000010000 */
[----:B------:R-:W-:Y:S01]  /*12d00*/  HMMA.16816.F32 R144, R8, R140, R36 ;  /* 0x0000008c0890723c */ /* 0x000fe20000001824 */
[----:B------:R-:W-:Y:S01]  /*12d10*/  FADD.FTZ R3, R86, R3 ;  /* 0x0000000356037221 */ /* 0x000fe20000010000 */
[----:B------:R-:W-:-:S04]  /*12d20*/  FADD.FTZ R88, R111, R88 ;  /* 0x000000586f587221 */ /* 0x000fc80000010000 */
[C---:B------:R-:W-:Y:S06]  /*12d30*/  HMMA.16816.F32 R156, R8.reuse, R158, R20 ;  /* 0x0000009e089c723c */ /* 0x040fec0000001814 */
[C---:B------:R-:W-:Y:S06]  /*12d40*/  HMMA.16816.F32 R148, R8.reuse, R150, R4 ;  /* 0x000000960894723c */ /* 0x040fec0000001804 */
[C---:B------:R-:W-:Y:S06]  /*12d50*/  HMMA.16816.F32 R140, R8.reuse, R142, R16 ;  /* 0x0000008e088c723c */ /* 0x040fec0000001810 */
[C---:B-1----:R-:W-:Y:S06]  /*12d60*/  HMMA.16816.F32 R136, R8.reuse, R12, R44 ;  /* 0x0000000c0888723c */ /* 0x042fec000000182c */
[----:B------:R-:W-:Y:S01]  /*12d70*/  HMMA.16816.F32 R132, R8, R14, R132 ;  /* 0x0000000e0884723c */ /* 0x000fe20000001884 */
[----:B------:R-:W-:Y:S01]  /*12d80*/  FADD.FTZ R28, R28, R3 ;  /* 0x000000031c1c7221 */ /* 0x000fe20000010000 */
[----:B------:R-:W-:-:S03]  /*12d90*/  FADD.FTZ R61, R61, R88 ;  /* 0x000000583d3d7221 */ /* 0x000fc60000010000 */
[----:B------:R-:W-:Y:S01]  /*12da0*/  FADD.FTZ R29, R29, R28 ;  /* 0x0000001c1d1d7221 */ /* 0x000fe20000010000 */
[----:B------:R-:W-:-:S03]  /*12db0*/  FADD.FTZ R2, R90, R61 ;  /* 0x0000003d5a027221 */ /* 0x000fc60000010000 */
[----:B------:R-:W-:Y:S01]  /*12dc0*/  FADD.FTZ R30, R30, R29 ;  /* 0x0000001d1e1e7221 */ /* 0x000fe20000010000 */
[----:B------:R-:W-:Y:S01]  /*12dd0*/  MOV R0, R166 ;  /* 0x000000a600007202 */ /* 0x000fe20000000f00 */
[----:B------:R1:W-:Y:S02]  /*12de0*/  STL [R1], R2 ;  /* 0x0000000201007387 */ /* 0x0003e40000100800 */
[----:B------:R-:W-:Y:S01]  /*12df0*/  FADD.FTZ R252, R31, R30 ;  /* 0x0000001e1ffc7221 */ /* 0x000fe20000010000 */
[----:B-1----:R-:W-:-:S10]  /*12e00*/  MOV R2, R167 ;  /* 0x000000a700027202 */ /* 0x002fd40000000f00 */
.L_x_790:
[----:B------:R-:W-:-:S06]  /*12e10*/  UISETP.GE.AND UP0, UPT, UR17, 0x1, UPT ;  /* 0x000000011100788c */ /* 0x000fcc000bf06270 */
[----:B------:R-:W-:-:S13]  /*12e20*/  PLOP3.LUT P1, PT, PT, PT, UP0, 0x80, 0x0 ;  /* 0x000000000000781c */ /* 0x000fda0003f2f008 */
[----:B------:R-:W-:Y:S05]  /*12e30*/  @!P1 BRA `(.L_x_798) ;  /* 0x0000006000209947 */ /* 0x000fea0003800000 */
[----:B------:R-:W-:Y:S01]  /*12e40*/  ULEA UR7, -UR8, URZ, 0x8 ;  /* 0x0000003f08077291 */ /* 0x000fe2000f8e413f */
[----:B-1----:R-:W-:Y:S01]  /*12e50*/  IMAD.MOV.U32 R3, RZ, RZ, R0 ;  /* 0x000000ffff037224 */ /* 0x002fe200078e0000 */
[----:B------:R-:W-:Y:S01]  /*12e60*/  ULDC UR13, c[0x0][0x2d0] ;  /* 0x0000b400000d7ab9 */ /* 0x000fe20000000800 */
[----:B------:R-:W-:Y:S01]  /*12e70*/  IMAD.MOV.U32 R165, RZ, RZ, R2 ;  /* 0x000000ffffa57224 */ /* 0x000fe200078e0002 */
[----:B------:R-:W-:Y:S01]  /*12e80*/  USHF.R.S32.HI UR6, URZ, 0x1f, UR7 ;  /* 0x0000001f3f067899 */ /* 0x000fe20008011407 */
[----:B------:R-:W-:Y:S01]  /*12e90*/  ULDC.64 UR8, c[0x0][0x250] ;  /* 0x0000940000087ab9 */ /* 0x000fe20000000a00 */
[----:B------:R-:W-:Y:S01]  /*12ea0*/  MOV R249, UR7 ;  /* 0x0000000700f97c02 */ /* 0x000fe20008000f00 */
[----:B------:R-:W-:Y:S01]  /*12eb0*/  ULDC UR4, c[0x0][0x2ec] ;  /* 0x0000bb0000047ab9 */ /* 0x000fe20000000800 */
[----:B------:R-:W-:Y:S02]  /*12ec0*/  ULDC UR12, c[0x0][0x250] ;  /* 0x00009400000c7ab9 */ /* 0x000fe40000000800 */
[----:B------:R-:W-:Y:S01]  /*12ed0*/  MOV R248, UR6 ;  /* 0x0000000600f87c02 */ /* 0x000fe20008000f00 */
[----:B------:R-:W-:Y:S01]  /*12ee0*/  ULDC.64 UR6, c[0x0][0x248] ;  /* 0x0000920000067ab9 */ /* 0x000fe20000000a00 */
[----:B------:R-:W-:-:S05]  /*12ef0*/  UMOV UR10, UR9 ;  /* 0x00000009000a7c82 */ /* 0x000fca0008000000 */
.L_x_802:
[----:B------:R-:W-:Y:S01]  /*12f00*/  ISETP.GE.AND P1, PT, R244, UR13, PT ;  /* 0x0000000df4007c0c */ /* 0x000fe2000bf26270 */
[----:B------:R-:W-:Y:S04]  /*12f10*/  DEPBAR.LE SB0, 0x0 ;  /* 0x000080000000791a */ /* 0x000fe80000000000 */
[----:B------:R-:W-:Y:S01]  /*12f20*/  BAR.SYNC.DEFER_BLOCKING 0x0 ;  /* 0x0000000000007b1d */ /* 0x000fe20000010000 */
[----:B------:R-:W-:Y:S01]  /*12f30*/  IMAD.MOV.U32 R52, RZ, RZ, R249 ;  /* 0x000000ffff347224 */ /* 0x000fe200078e00f9 */
[----:B------:R-:W-:Y:S06]  /*12f40*/  MOV R53, R248 ;  /* 0x000000f800357202 */ /* 0x000fec0000000f00 */
[----:B------:R-:W1:Y:S01]  /*12f50*/  @!P1 LDC.64 R46, c[0x0][0x250] ;  /* 0x00009400ff2e9b82 */ /* 0x000e620000000a00 */
[----:B------:R-:W-:Y:S01]  /*12f60*/  UMOV UR20, UR12 ;  /* 0x0000000c00147c82 */ /* 0x000fe20008000000 */
[----:B------:R-:W-:Y:S06]  /*12f70*/  UMOV UR19, UR9 ;  /* 0x0000000900137c82 */ /* 0x000fec0008000000 */
[----:B------:R-:W2:Y:S01]  /*12f80*/  @!P1 LDC.64 R50, c[0x0][0x250] ;  /* 0x00009400ff329b82 */ /* 0x000ea20000000a00 */
[----:B------:R-:W-:Y:S05]  /*12f90*/  @!P0 BRA `(.L_x_799) ;  /* 0x0000000400008947 */ /* 0x000fea0003800000 */
[----:B------:R-:W3:Y:S01]  /*12fa0*/  LDC R0, c[0x0][0x380] ;  /* 0x0000e000ff007b82 */ /* 0x000ee20000000800 */
[----:B------:R-:W-:Y:S01]  /*12fb0*/  USHF.L.U32 UR19, UR17, 0x8, URZ ;  /* 0x0000000811137899 */ /* 0x000fe2000800063f */
[----:B------:R-:W-:Y:S03]  /*12fc0*/  UMOV UR20, UR8 ;  /* 0x0000000800147c82 */ /* 0x000fe60008000000 */
[----:B------:R-:W-:Y:S02]  /*12fd0*/  UIADD3 UR11, UR19, -0x100, URZ ;  /* 0xffffff00130b7890 */ /* 0x000fe4000fffe03f */
[----:B------:R-:W-:Y:S05]  /*12fe0*/  IMAD.U32 R6, RZ, RZ, UR19 ;  /* 0x00000013ff067e24 */ /* 0x000fea000f8e00ff */
[----:B------:R-:W-:Y:S02]  /*12ff0*/  IABS R6, R6 ;  /* 0x0000000600067213 */ /* 0x000fe40000000000 */
[----:B---3--:R-:W-:Y:S04]  /*13000*/  IABS R2, R0 ;  /* 0x0000000000027213 */ /* 0x008fe80000000000 */
[----:B------:R-:W3:Y:S10]  /*13010*/  I2F.RP R7, R2 ;  /* 0x0000000200077306 */ /* 0x000ef40000209400 */
[----:B---3--:R-:W3:Y:S02]  /*13020*/  MUFU.RCP R4, R7 ;  /* 0x0000000700047308 */ /* 0x008ee40000001000 */
[----:B---3--:R-:W-:Y:S01]  /*13030*/  VIADD R8, R4, 0xffffffe ;  /* 0x0ffffffe04087836 */ /* 0x008fe20000000000 */
[----:B------:R-:W-:Y:S07]  /*13040*/  MOV R4, UR11 ;  /* 0x0000000b00047c02 */ /* 0x000fee0008000f00 */
[----:B------:R-:W3:Y:S01]  /*13050*/  F2I.FTZ.U32.TRUNC.NTZ R9, R8 ;  /* 0x0000000800097305 */ /* 0x000ee2000021f000 */
[----:B------:R-:W-:Y:S01]  /*13060*/  IABS R4, R4 ;  /* 0x0000000400047213 */ /* 0x000fe20000000000 */
[--C-:B---3--:R-:W-:Y:S02]  /*13070*/  IMAD.MOV R5, RZ, RZ, -R9.reuse ;  /* 0x000000ffff057224 */ /* 0x108fe400078e0a09 */
[----:B------:R-:W-:Y:S02]  /*13080*/  IMAD.MOV.U32 R8, RZ, RZ, RZ ;  /* 0x000000ffff087224 */ /* 0x000fe400078e00ff */
[----:B------:R-:W-:Y:S04]  /*13090*/  IMAD R5, R5, R2, RZ ;  /* 0x0000000205057224 */ /* 0x000fe800078e02ff */
[----:B------:R-:W-:Y:S06]  /*130a0*/  IMAD.HI.U32 R9, R9, R5, R8 ;  /* 0x0000000509097227 */ /* 0x000fec00078e0008 */
[C---:B------:R-:W-:Y:S04]  /*130b0*/  IMAD.HI.U32 R8, R9.reuse, R4, RZ ;  /* 0x0000000409087227 */ /* 0x040fe800078e00ff */
[----:B------:R-:W-:Y:S01]  /*130c0*/  IMAD.HI.U32 R9, R9, R6, RZ ;  /* 0x0000000609097227 */ /* 0x000fe200078e00ff */
[----:B------:R-:W-:Y:S03]  /*130d0*/  IADD3 R5, -R8, RZ, RZ ;  /* 0x000000ff08057210 */ /* 0x000fe60007ffe1ff */
[----:B------:R-:W-:Y:S02]  /*130e0*/  IMAD.MOV R7, RZ, RZ, -R9 ;  /* 0x000000ffff077224 */ /* 0x000fe400078e0a09 */
[C---:B------:R-:W-:Y:S02]  /*130f0*/  IMAD R4, R2.reuse, R5, R4 ;  /* 0x0000000502047224 */ /* 0x040fe400078e0204 */
[C---:B------:R-:W-:Y:S03]  /*13100*/  IMAD R6, R2.reuse, R7, R6 ;  /* 0x0000000702067224 */ /* 0x040fe600078e0206 */
[C---:B------:R-:W-:Y:S02]  /*13110*/  ISETP.GT.U32.AND P3, PT, R2.reuse, R4, PT ;  /* 0x000000040200720c */ /* 0x040fe40003f64070 */
[----:B------:R-:W-:Y:S11]  /*13120*/  ISETP.GT.U32.AND P4, PT, R2, R6, PT ;  /* 0x000000060200720c */ /* 0x000ff60003f84070 */
[----:B------:R-:W-:Y:S02]  /*13130*/  @!P3 IMAD.IADD R4, R4, 0x1, -R2 ;  /* 0x000000010404b824 */ /* 0x000fe400078e0a02 */
[-C--:B------:R-:W-:Y:S01]  /*13140*/  @!P4 IADD3 R6, R6, -R2.reuse, RZ ;  /* 0x800000020606c210 */ /* 0x080fe20007ffe0ff */
[----:B------:R-:W-:Y:S02]  /*13150*/  @!P3 VIADD R8, R8, 0x1 ;  /* 0x000000010808b836 */ /* 0x000fe40000000000 */
[-C--:B------:R-:W-:Y:S01]  /*13160*/  ISETP.GE.U32.AND P5, PT, R4, R2.reuse, PT ;  /* 0x000000020400720c */ /* 0x080fe20003fa6070 */
[----:B------:R-:W-:Y:S01]  /*13170*/  @!P4 VIADD R9, R9, 0x1 ;  /* 0x000000010909c836 */ /* 0x000fe20000000000 */
[----:B------:R-:W-:Y:S02]  /*13180*/  ISETP.GE.U32.AND P6, PT, R6, R2, PT ;  /* 0x000000020600720c */ /* 0x000fe40003fc6070 */
[C---:B------:R-:W-:Y:S02]  /*13190*/  LOP3.LUT R2, R0.reuse, UR11, RZ, 0x3c, !PT ;  /* 0x0000000b00027c12 */ /* 0x040fe4000f8e3cff */
[----:B------:R-:W-:Y:S01]  /*131a0*/  LOP3.LUT R4, R0, UR19, RZ, 0x3c, !PT ;  /* 0x0000001300047c12 */ /* 0x000fe2000f8e3cff */
[----:B------:R-:W-:Y:S01]  /*131b0*/  UMOV UR19, UR10 ;  /* 0x0000000a00137c82 */ /* 0x000fe20008000000 */
[----:B------:R-:W-:Y:S02]  /*131c0*/  ISETP.GE.AND P2, PT, R2, RZ, PT ;  /* 0x000000ff0200720c */ /* 0x000fe40003f46270 */
[----:B------:R-:W-:Y:S02]  /*131d0*/  ISETP.GE.AND P3, PT, R4, RZ, PT ;  /* 0x000000ff0400720c */ /* 0x000fe40003f66270 */
[----:B------:R-:W-:Y:S02]  /*131e0*/  ISETP.NE.AND P4, PT, R0, RZ, PT ;  /* 0x000000ff0000720c */ /* 0x000fe40003f85270 */
[----:B------:R-:W-:Y:S01]  /*131f0*/  @P5 IADD3 R8, R8, 0x1, RZ ;  /* 0x0000000108085810 */ /* 0x000fe20007ffe0ff */
[----:B------:R-:W-:Y:S01]  /*13200*/  @P6 VIADD R9, R9, 0x1 ;  /* 0x0000000109096836 */ /* 0x000fe20000000000 */
[----:B------:R-:W-:Y:S05]  /*13210*/  LOP3.LUT R2, RZ, R0, RZ, 0x33, !PT ;  /* 0x00000000ff027212 */ /* 0x000fea00078e33ff */
[----:B------:R-:W-:Y:S02]  /*13220*/  @!P2 IMAD.MOV R8, RZ, RZ, -R8 ;  /* 0x000000ffff08a224 */ /* 0x000fe400078e0a08 */
[----:B------:R-:W-:Y:S03]  /*13230*/  @!P3 IADD3 R9, -R9, RZ, RZ ;  /* 0x000000ff0909b210 */ /* 0x000fe60007ffe1ff */
[C---:B------:R-:W-:Y:S02]  /*13240*/  SEL R5, R2.reuse, R8, !P4 ;  /* 0x0000000802057207 */ /* 0x040fe40006000000 */
[----:B------:R-:W-:Y:S02]  /*13250*/  SEL R9, R2, R9, !P4 ;  /* 0x0000000902097207 */ /* 0x000fe40006000000 */
[-C--:B------:R-:W-:Y:S02]  /*13260*/  LEA R12, P3, R5, R246.reuse, 0x2 ;  /* 0x000000f6050c7211 */ /* 0x080fe400078610ff */
[----:B------:R-:W-:Y:S02]  /*13270*/  LEA R10, P2, R9, R246, 0x2 ;  /* 0x000000f6090a7211 */ /* 0x000fe400078410ff */
[-C--:B------:R-:W-:Y:S02]  /*13280*/  LEA.HI.X.SX32 R13, R5, R247.reuse, 0x2, P3 ;  /* 0x000000f7050d7211 */ /* 0x080fe400018f16ff */
[C---:B------:R-:W-:Y:S01]  /*13290*/  LEA.HI.X.SX32 R11, R9.reuse, R247, 0x2, P2 ;  /* 0x000000f7090b7211 */ /* 0x040fe200010f16ff */
[----:B------:R-:W-:Y:S02]  /*132a0*/  IMAD.IADD R9, R9, 0x1, -R5 ;  /* 0x0000000109097824 */ /* 0x000fe400078e0a05 */
[----:B------:R-:W3:Y:S01]  /*132b0*/  LDG.E R2, desc[UR22][R12.64] ;  /* 0x000000160c027981 */ /* 0x000ee2000c1e1900 */
[----:B------:R-:W4:Y:S01]  /*132c0*/  LDC.64 R4, c[0x0][0x238] ;  /* 0x00008e00ff047b82 */ /* 0x000f220000000a00 */
[----:B------:R-:W-:Y:S02]  /*132d0*/  IMAD R52, R9, R0, -0x100 ;  /* 0xffffff0009347424 */ /* 0x000fe400078e0200 */
[----:B------:R-:W3:Y:S02]  /*132e0*/  LDG.E R7, desc[UR22][R10.64] ;  /* 0x000000160a077981 */ /* 0x000ee4000c1e1900 */
[C---:B------:R-:W-:Y:S01]  /*132f0*/  IMAD R0, R52.reuse, UR10, RZ ;  /* 0x0000000a34007c24 */ /* 0x040fe2000f8e02ff */
[----:B------:R-:W-:Y:S01]  /*13300*/  SHF.R.S32.HI R9, RZ, 0x1f, R52 ;  /* 0x0000001fff097819 */ /* 0x000fe20000011434 */
[----:B------:R-:W-:Y:S04]  /*13310*/  IMAD.WIDE.U32 R52, R52, UR8, RZ ;  /* 0x0000000834347c25 */ /* 0x000fe8000f8e00ff */
[----:B------:R-:W-:Y:S04]  /*13320*/  IMAD R0, R9, UR8, R0 ;  /* 0x0000000809007c24 */ /* 0x000fe8000f8e0200 */
[----:B------:R-:W-:Y:S01]  /*13330*/  IMAD.IADD R53, R53, 0x1, R0 ;  /* 0x0000000135357824 */ /* 0x000fe200078e0200 */
[----:B---3--:R-:W-:Y:S04]  /*13340*/  IADD3 R7, -R7, R2, RZ ;  /* 0x0000000207077210 */ /* 0x008fe80007ffe1ff */
[----:B------:R-:W-:Y:S01]  /*13350*/  SHF.R.S32.HI R9, RZ, 0x1f, R7 ;  /* 0x0000001fff097819 */ /* 0x000fe20000011407 */
[-C--:B----4-:R-:W-:Y:S04]  /*13360*/  IMAD.WIDE.U32 R52, R7, R4.reuse, R52 ;  /* 0x0000000407347225 */ /* 0x090fe800078e0034 */
[----:B------:R-:W-:Y:S04]  /*13370*/  IMAD R0, R9, R4, RZ ;  /* 0x0000000409007224 */ /* 0x000fe800078e02ff */
[----:B------:R-:W-:Y:S05]  /*13380*/  IMAD R0, R7, R5, R0 ;  /* 0x0000000507007224 */ /* 0x000fea00078e0200 */
[----:B------:R-:W-:Y:S07]  /*13390*/  IADD3 R53, R53, R0, RZ ;  /* 0x0000000035357210 */ /* 0x000fee0007ffe0ff */
.L_x_799:
[CC--:B------:R-:W-:Y:S01]  /*133a0*/  LEA R166, P3, R52.reuse, R204.reuse, 0x1 ;  /* 0x000000cc34a67211 */ /* 0x0c0fe200078608ff */
[----:B------:R-:W-:Y:S01]  /*133b0*/  @P1 STS.128 [R242+0xa000], RZ ;  /* 0x00a000fff2001388 */ /* 0x000fe20000000c00 */
[C---:B------:R-:W-:Y:S01]  /*133c0*/  @!P1 IADD3 R55, P2, R52.reuse, UR25, RZ ;  /* 0x0000001934379c10 */ /* 0x040fe2000ff5e0ff */
[----:B------:R-:W3:Y:S01]  /*133d0*/  @!P1 LDC.64 R48, c[0x0][0x250] ;  /* 0x00009400ff309b82 */ /* 0x000ee20000000a00 */
[-CC-:B------:R-:W-:Y:S01]  /*133e0*/  LEA.HI.X R167, R52, R205.reuse, R53.reuse, 0x1, P3 ;  /* 0x000000cd34a77211 */ /* 0x180fe200018f0c35 */
[----:B--2---:R-:W-:Y:S01]  /*133f0*/  @!P1 IMAD R51, R51, 0x30, RZ ;  /* 0x0000003033339824 */ /* 0x004fe200078e02ff */
[----:B------:R-:W-:Y:S01]  /*13400*/  @!P1 IADD3.X R0, R53, UR24, RZ, P2, !PT ;  /* 0x0000001835009c10 */ /* 0x000fe200097fe4ff */
[----:B------:R-:W-:Y:S01]  /*13410*/  @!P1 IMAD.WIDE.U32 R58, R50, 0x30, R52 ;  /* 0x00000030323a9825 */ /* 0x000fe200078e0034 */
[C---:B------:R-:W-:Y:S01]  /*13420*/  @!P1 LEA R54, P2, R55.reuse, R204, 0x1 ;  /* 0x000000cc37369211 */ /* 0x040fe200078408ff */
[----:B------:R-:W-:Y:S01]  /*13430*/  @!PT LDS RZ, [RZ] ;  /* 0x00000000fffff984 */ /* 0x000fe20000000800 */
[----:B------:R-:W-:Y:S01]  /*13440*/  @!PT LDS RZ, [RZ] ;  /* 0x00000000fffff984 */ /* 0x000fe20000000800 */
[----:B------:R-:W-:Y:S01]  /*13450*/  @!PT LDS RZ, [RZ] ;  /* 0x00000000fffff984 */ /* 0x000fe20000000800 */
[----:B------:R-:W-:Y:S01]  /*13460*/  @!P1 LDGSTS.E.BYPASS.LTC128B.128 [R242+0xa000], desc[UR22][R166.64] ;  /* 0x0a000000a6f29fae */ /* 0x000fe2000b901d56 */
[----:B------:R-:W-:Y:S01]  /*13470*/  UISETP.GE.AND UP0, UPT, UR17, 0x2, UPT ;  /* 0x000000021100788c */ /* 0x000fe2000bf06270 */
[----:B------:R-:W2:Y:S01]  /*13480*/  @!P1 LDC.64 R44, c[0x0][0x250] ;  /* 0x00009400ff2c9b82 */ /* 0x000ea20000000a00 */
[----:B------:R-:W-:Y:S01]  /*13490*/  @!P1 LEA.HI.X R55, R55, R205, R0, 0x1, P2 ;  /* 0x000000cd37379211 */ /* 0x000fe200010f0c00 */
[----:B------:R-:W-:Y:S01]  /*134a0*/  @P1 STS.128 [R242+0xa800], RZ ;  /* 0x00a800fff2001388 */ /* 0x000fe20000000c00 */
[C---:B-1----:R-:W-:Y:S01]  /*134b0*/  @!P1 LEA R0, P2, R46.reuse, R52, 0x5 ;  /* 0x000000342e009211 */ /* 0x042fe200078428ff */
[----:B------:R-:W-:Y:S02]  /*134c0*/  @!P1 IMAD.IADD R50, R51, 0x1, R59 ;  /* 0x0000000133329824 */ /* 0x000fe400078e023b */
[----:B------:R-:W-:Y:S01]  /*134d0*/  @!PT LDS RZ, [RZ] ;  /* 0x00000000fffff984 */ /* 0x000fe20000000800 */
[----:B------:R-:W-:Y:S01]  /*134e0*/  @!PT LDS RZ, [RZ] ;  /* 0x00000000fffff984 */ /* 0x000fe20000000800 */
[----:B------:R-:W-:Y:S01]  /*134f0*/  @!PT LDS RZ, [RZ] ;  /* 0x00000000fffff984 */ /* 0x000fe20000000800 */
[----:B------:R1:W-:Y:S01]  /*13500*/  @!P1 LDGSTS.E.BYPASS.LTC128B.128 [R242+0xa800], desc[UR22][R54.64] ;  /* 0x0a80000036f29fae */ /* 0x0003e2000b901d56 */
[----:B------:R-:W-:Y:S02]  /*13510*/  @!P1 LEA.HI.X R47, R46, R53, R47, 0x5, P2 ;  /* 0x000000352e2f9211 */ /* 0x000fe400010f2c2f */
[CC--:B------:R-:W-:Y:S01]  /*13520*/  @!P1 LEA R60, P2, R0.reuse, R204.reuse, 0x1 ;  /* 0x000000cc003c9211 */ /* 0x0c0fe200078408ff */
[----:B------:R-:W-:Y:S03]  /*13530*/  @P1 STS.128 [R242+0xb000], RZ ;  /* 0x00b000fff2001388 */ /* 0x000fe60000000c00 */
[-C--:B------:R-:W-:Y:S02]  /*13540*/  @!P1 LEA.HI.X R61, R0, R205.reuse, R47, 0x1, P2 ;  /* 0x000000cd003d9211 */ /* 0x080fe400010f0c2f */
[----:B------:R-:W4:Y:S03]  /*13550*/  @!P1 LDC.64 R46, c[0x0][0x250] ;  /* 0x00009400ff2e9b82 */ /* 0x000f260000000a00 */
[----:B------:R-:W-:Y:S01]  /*13560*/  @!PT LDS RZ, [RZ] ;  /* 0x00000000fffff984 */ /* 0x000fe20000000800 */
[----:B------:R-:W-:Y:S01]  /*13570*/  @!PT LDS RZ, [RZ] ;  /* 0x00000000fffff984 */ /* 0x000fe20000000800 */
[----:B------:R-:W-:Y:S01]  /*13580*/  @!PT LDS RZ, [RZ] ;  /* 0x00000000fffff984 */ /* 0x000fe20000000800 */
[----:B------:R5:W-:Y:S04]  /*13590*/  @!P1 LDGSTS.E.BYPASS.LTC128B.128 [R242+0xb000], desc[UR22][R60.64] ;  /* 0x0b0000003cf29fae */ /* 0x000be8000b901d56 */
[----:B------:R-:W-:Y:S01]  /*135a0*/  @P1 STS.128 [R242+0xb800], RZ ;  /* 0x00b800fff2001388 */ /* 0x000fe20000000c00 */
[C---:B-1----:R-:W-:Y:S04]  /*135b0*/  @!P1 LEA R54, P3, R58.reuse, R204, 0x1 ;  /* 0x000000cc3a369211 */ /* 0x042fe800078608ff */
[----:B------:R-:W-:Y:S02]  /*135c0*/  @!P1 LEA.HI.X R55, R58, R205, R50, 0x1, P3 ;  /* 0x000000cd3a379211 */ /* 0x000fe400018f0c32 */
[C---:B---3--:R-:W-:Y:S01]  /*135d0*/  @!P1 LEA R2, P2, R48.reuse, R52, 0x6 ;  /* 0x0000003430029211 */ /* 0x048fe200078430ff */
[----:B--2---:R-:W-:Y:S01]  /*135e0*/  @!P1 IMAD R0, R45, 0x50, RZ ;  /* 0x000000502d009824 */ /* 0x004fe200078e02ff */
[----:B------:R-:W1:Y:S01]  /*135f0*/  @!P1 LDC.64 R50, c[0x0][0x250] ;  /* 0x00009400ff329b82 */ /* 0x000e620000000a00 */
[----:B------:R-:W-:Y:S01]  /*13600*/  @!PT LDS RZ, [RZ] ;  /* 0x00000000fffff984 */ /* 0x000fe20000000800 */
[----:B------:R-:W-:Y:S01]  /*13610*/  @!PT LDS RZ, [RZ] ;  /* 0x00000000fffff984 */ /* 0x000fe20000000800 */
[----:B------:R-:W-:Y:S01]  /*13620*/  @!PT LDS RZ, [RZ] ;  /* 0x00000000fffff984 */ /* 0x000fe20000000800 */
[----:B------:R2:W-:Y:S01]  /*13630*/  @!P1 LDGSTS.E.BYPASS.LTC128B.128 [R242+0xb800], desc[UR22][R54.64] ;  /* 0x0b80000036f29fae */ /* 0x0005e2000b901d56 */
[----:B------:R-:W-:Y:S01]  /*13640*/  @!P1 LEA.HI.X R49, R48, R53, R49, 0x6, P2 ;  /* 0x0000003530319211 */ /* 0x000fe200010f3431 */
[----:B------:R-:W-:Y:S01]  /*13650*/  @!P1 IMAD.WIDE.U32 R56, R44, 0x50, R52 ;  /* 0x000000502c389825 */ /* 0x000fe200078e0034 */
[-C--:B------:R-:W-:Y:S01]  /*13660*/  @!P1 LEA R58, P3, R2, R204.reuse, 0x1 ;  /* 0x000000cc023a9211 */ /* 0x080fe200078608ff */
[----:B------:R-:W-:Y:S02]  /*13670*/  @P1 STS.128 [R242+0xc000], RZ ;  /* 0x00c000fff2001388 */ /* 0x000fe40000000c00 */
[----:B------:R-:W-:Y:S01]  /*13680*/  @!P1 IMAD.IADD R0, R0, 0x1, R57 ;  /* 0x0000000100009824 */ /* 0x000fe200078e0239 */
[-C--:B------:R-:W-:Y:S01]  /*13690*/  @!P1 LEA.HI.X R59, R2, R205.reuse, R49, 0x1, P3 ;  /* 0x000000cd023b9211 */ /* 0x080fe200018f0c31 */
[----:B------:R-:W3:Y:S01]  /*136a0*/  @!P1 LDC.64 R44, c[0x0][0x250] ;  /* 0x00009400ff2c9b82 */ /* 0x000ee20000000a00 */
[-C--:B-----5:R-:W-:Y:S01]  /*136b0*/  @!P1 LEA R60, P2, R56, R204.reuse, 0x1 ;  /* 0x000000cc383c9211 */ /* 0x0a0fe200078408ff */
[----:B----4-:R-:W-:Y:S02]  /*136c0*/  @!P1 IMAD R47, R47, 0x60, RZ ;  /* 0x000000602f2f9824 */ /* 0x010fe400078e02ff */
[----:B------:R-:W-:Y:S01]  /*136d0*/  @!PT LDS RZ, [RZ] ;  /* 0x00000000fffff984 */ /* 0x000fe20000000800 */
[----:B------:R-:W-:Y:S01]  /*136e0*/  @!PT LDS RZ, [RZ] ;  /* 0x00000000fffff984 */ /* 0x000fe20000000800 */
[----:B------:R-:W-:Y:S01]  /*136f0*/  @!PT LDS RZ, [RZ] ;  /* 0x00000000fffff984 */ /* 0x000fe20000000800 */
[----:B------:R4:W-:Y:S01]  /*13700*/  @!P1 LDGSTS.E.BYPASS.LTC128B.128 [R242+0xc000], desc[UR22][R58.64] ;  /* 0x0c0000003af29fae */ /* 0x0009e2000b901d56 */
[----:B------:R-:W-:Y:S01]  /*13710*/  @!P1 IMAD.WIDE.U32 R62, R46, 0x60, R52 ;  /* 0x000000602e3e9825 */ /* 0x000fe200078e0034 */
[-C--:B------:R-:W-:Y:S02]  /*13720*/  @!P1 LEA.HI.X R61, R56, R205.reuse, R0, 0x1, P2 ;  /* 0x000000cd383d9211 */ /* 0x080fe400010f0c00 */
[----:B------:R-:W-:Y:S01]  /*13730*/  @P1 STS.128 [R242+0xc800], RZ ;  /* 0x00c800fff2001388 */ /* 0x000fe20000000c00 */
[----:B------:R-:W-:Y:S01]  /*13740*/  @!P1 IMAD.IADD R0, R47, 0x1, R63 ;  /* 0x000000012f009824 */ /* 0x000fe200078e023f */
[----:B------:R-:W5:Y:S02]  /*13750*/  @!P1 LDC.64 R48, c[0x0][0x250] ;  /* 0x00009400ff309b82 */ /* 0x000f640000000a00 */
[----:B------:R-:W-:Y:S01]  /*13760*/  @!PT LDS RZ, [RZ] ;  /* 0x00000000fffff984 */ /* 0x000fe20000000800 */
[----:B------:R-:W-:Y:S01]  /*13770*/  @!PT LDS RZ, [RZ] ;  /* 0x00000000fffff984 */ /* 0x000fe20000000800 */
[----:B------:R-:W-:Y:S01]  /*13780*/  @!PT LDS RZ, [RZ] ;  /* 0x00000000fffff984 */ /* 0x000fe20000000800 */
[----:B------:R5:W-:Y:S04]  /*13790*/  @!P1 LDGSTS.E.BYPASS.LTC128B.128 [R242+0xc800], desc[UR22][R60.64] ;  /* 0x0c8000003cf29fae */ /* 0x000be8000b901d56 */
[----:B------:R-:W-:Y:S02]  /*137a0*/  @P1 STS.128 [R242+0xd000], RZ ;  /* 0x00d000fff2001388 */ /* 0x000fe40000000c00 */
[----:B------:R-:W5:Y:S01]  /*137b0*/  @!P1 LDC.64 R46, c[0x0][0x250] ;  /* 0x00009400ff2e9b82 */ /* 0x000f620000000a00 */
[C---:B--2---:R-:W-:Y:S04]  /*137c0*/  @!P1 LEA R54, P2, R62.reuse, R204, 0x1 ;  /* 0x000000cc3e369211 */ /* 0x044fe800078408ff */
[-C--:B------:R-:W-:Y:S01]  /*137d0*/  @!P1 LEA.HI.X R55, R62, R205.reuse, R0, 0x1, P2 ;  /* 0x000000cd3e379211 */ /* 0x080fe200010f0c00 */
[----:B---3--:R-:W-:Y:S01]  /*137e0*/  @!P1 IMAD R2, R45, 0x70, RZ ;  /* 0x000000702d029824 */ /* 0x008fe200078e02ff */
[----:B-1----:R-:W-:Y:S01]  /*137f0*/  @!P1 LEA R0, P2, R50, R52, 0x7 ;  /* 0x0000003432009211 */ /* 0x002fe200078438ff */
[----:B------:R-:W-:Y:S02]  /*13800*/  @!P1 IMAD.WIDE.U32 R56, R44, 0x70, R52 ;  /* 0x000000702c389825 */ /* 0x000fe400078e0034 */
[----:B------:R-:W-:Y:S01]  /*13810*/  @!PT LDS RZ, [RZ] ;  /* 0x00000000fffff984 */ /* 0x000fe20000000800 */
[----:B------:R-:W-:Y:S01]  /*13820*/  @!PT LDS RZ, [RZ] ;  /* 0x00000000fffff984 */ /* 0x000fe20000000800 */
[----:B------:R-:W-:Y:S01]  /*13830*/  @!PT LDS RZ, [RZ] ;  /* 0x00000000fffff984 */ /* 0x000fe20000000800 */
[----:B------:R1:W-:Y:S01]  /*13840*/  @!P1 LDGSTS.E.BYPASS.LTC128B.128 [R242+0xd000], desc[UR22][R54.64] ;  /* 0x0d00000036f29fae */ /* 0x0003e2000b901d56 */
[----:B------:R-:W2:Y:S01]  /*13850*/  @!P1 LDC.64 R44, c[0x0][0x250] ;  /* 0x00009400ff2c9b82 */ /* 0x000ea20000000a00 */
[----:B------:R-:W-:Y:S01]  /*13860*/  @!P1 IMAD.IADD R2, R2, 0x1, R57 ;  /* 0x0000000102029824 */ /* 0x000fe200078e0239 */
[CC--:B----4-:R-:W-:Y:S01]  /*13870*/  @!P1 LEA R58, P3, R56.reuse, R204.reuse, 0x1 ;  /* 0x000000cc383a9211 */ /* 0x0d0fe200078608ff */
[----:B------:R-:W-:Y:S01]  /*13880*/  @P1 STS.128 [R242+0xd800], RZ ;  /* 0x00d800fff2001388 */ /* 0x000fe20000000c00 */
[----:B-----5:R-:W-:Y:S02]  /*13890*/  @!P1 IMAD R49, R49, 0x90, RZ ;  /* 0x0000009031319824 */ /* 0x020fe400078e02ff */
[----:B------:R-:W-:Y:S01]  /*138a0*/  @!P1 LEA.HI.X R59, R56, R205, R2, 0x1, P3 ;  /* 0x000000cd383b9211 */ /* 0x000fe200018f0c02 */
[----:B------:R-:W-:Y:S01]  /*138b0*/  @!P1 IMAD.WIDE.U32 R56, R48, 0x90, R52 ;  /* 0x0000009030389825 */ /* 0x000fe200078e0034 */
[----:B------:R-:W-:Y:S02]  /*138c0*/  @!P1 LEA.HI.X R2, R50, R53, R51, 0x7, P2 ;  /* 0x0000003532029211 */ /* 0x000fe400010f3c33 */
[CC--:B------:R-:W-:Y:S01]  /*138d0*/  @!P1 LEA R60, P2, R0.reuse, R204.reuse, 0x1 ;  /* 0x000000cc003c9211 */ /* 0x0c0fe200078408ff */
[----:B------:R-:W-:Y:S01]  /*138e0*/  @!PT LDS RZ, [RZ] ;  /* 0x00000000fffff984 */ /* 0x000fe20000000800 */
[----:B------:R-:W-:Y:S01]  /*138f0*/  @!PT LDS RZ, [RZ] ;  /* 0x00000000fffff984 */ /* 0x000fe20000000800 */
[----:B------:R-:W-:Y:S01]  /*13900*/  @!PT LDS RZ, [RZ] ;  /* 0x00000000fffff984 */ /* 0x000fe20000000800 */
[----:B------:R3:W-:Y:S01]  /*13910*/  @!P1 LDGSTS.E.BYPASS.LTC128B.128 [R242+0xd800], desc[UR22][R58.64] ;  /* 0x0d8000003af29fae */ /* 0x0007e2000b901d56 */
[----:B------:R-:W4:Y:S02]  /*13920*/  @!P1 LDC.64 R50, c[0x0][0x250] ;  /* 0x00009400ff329b82 */ /* 0x000f240000000a00 */
[-C--:B------:R-:W-:Y:S01]  /*13930*/  @!P1 LEA.HI.X R61, R0, R205.reuse, R2, 0x1, P2 ;  /* 0x000000cd003d9211 */ /* 0x080fe200010f0c02 */
[----:B------:R-:W-:Y:S01]  /*13940*/  @P1 STS.128 [R242+0xe000], RZ ;  /* 0x00e000fff2001388 */ /* 0x000fe20000000c00 */
[----:B------:R-:W-:Y:S03]  /*13950*/  @!P1 IMAD.IADD R0, R49, 0x1, R57 ;  /* 0x0000000131009824 */ /* 0x000fe600078e0239 */
[----:B------:R-:W-:Y:S01]  /*13960*/  @!PT LDS RZ, [RZ] ;  /* 0x00000000fffff984 */ /* 0x000fe20000000800 */
[----:B------:R-:W-:Y:S01]  /*13970*/  @!PT LDS RZ, [RZ] ;  /* 0x00000000fffff984 */ /* 0x000fe20000000800 */
[----:B------:R-:W-:Y:S01]  /*13980*/  @!PT LDS RZ, [RZ] ;  /* 0x00000000fffff984 */ /* 0x000fe20000000800 */
[----:B------:R4:W-:Y:S01]  /*13990*/  @!P1 LDGSTS.E.BYPASS.LTC128B.128 [R242+0xe000], desc[UR22][R60.64] ;  /* 0x0e0000003cf29fae */ /* 0x0009e2000b901d56 */
[----:B------:R-:W5:Y:S03]  /*139a0*/  @!P1 LDC.64 R48, c[0x0][0x250] ;  /* 0x00009400ff309b82 */ /* 0x000f660000000a00 */
[----:B------:R-:W-:Y:S01]  /*139b0*/  @P1 STS.128 [R242+0xe800], RZ ;  /* 0x00e800fff2001388 */ /* 0x000fe20000000c00 */
[----:B--2---:R-:W-:Y:S01]  /*139c0*/  @!P1 IMAD R2, R45, 0xb0, RZ ;  /* 0x000000b02d029824 */ /* 0x004fe200078e02ff */
[CC--:B-1----:R-:W-:Y:S04]  /*139d0*/  @!P1 LEA R54, P2, R56.reuse, R204.reuse, 0x1 ;  /* 0x000000cc38369211 */ /* 0x0c2fe800078408ff */
[-C--:B------:R-:W-:Y:S01]  /*139e0*/  @!P1 LEA.HI.X R55, R56, R205.reuse, R0, 0x1, P2 ;  /* 0x000000cd38379211 */ /* 0x080fe200010f0c00 */
[----:B------:R-:W-:Y:S02]  /*139f0*/  @!P1 IMAD R0, R47, 0xa0, RZ ;  /* 0x000000a02f009824 */ /* 0x000fe400078e02ff */
[----:B------:R-:W-:Y:S02]  /*13a00*/  @!P1 IMAD.WIDE.U32 R56, R46, 0xa0, R52 ;  /* 0x000000a02e389825 */ /* 0x000fe400078e0034 */
[----:B------:R-:W-:Y:S01]  /*13a10*/  @!PT LDS RZ, [RZ] ;  /* 0x00000000fffff984 */ /* 0x000fe20000000800 */
[----:B------:R-:W-:Y:S01]  /*13a20*/  @!PT LDS RZ, [RZ] ;  /* 0x00000000fffff984 */ /* 0x000fe20000000800 */
[----:B------:R-:W-:Y:S01]  /*13a30*/  @!PT LDS RZ, [RZ] ;  /* 0x00000000fffff984 */ /* 0x000fe20000000800 */
[----:B------:R1:W-:Y:S01]  /*13a40*/  @!P1 LDGSTS.E.BYPASS.LTC128B.128 [R242+0xe800], desc[UR22][R54.64] ;  /* 0x0e80000036f29fae */ /* 0x0003e2000b901d56 */
[----:B------:R-:W2:Y:S01]  /*13a50*/  @!P1 LDC.64 R46, c[0x0][0x250] ;  /* 0x00009400ff2e9b82 */ /* 0x000ea20000000a00 */
[----:B------:R-:W-:Y:S01]  /*13a60*/  @!P1 IMAD.IADD R0, R0, 0x1, R57 ;  /* 0x0000000100009824 */ /* 0x000fe200078e0239 */
[-C--:B------:R-:W-:Y:S01]  /*13a70*/  @!P1 LEA R62, P2, R56, R204.reuse, 0x1 ;  /* 0x000000cc383e9211 */ /* 0x080fe200078408ff */
[----:B---3--:R-:W-:Y:S01]  /*13a80*/  @!P1 IMAD.WIDE.U32 R58, R44, 0xb0, R52 ;  /* 0x000000b02c3a9825 */ /* 0x008fe200078e0034 */
[----:B------:R-:W-:Y:S02]  /*13a90*/  @P1 STS.128 [R242+0xf000], RZ ;  /* 0x00f000fff2001388 */ /* 0x000fe40000000c00 */
[-C--:B------:R-:W-:Y:S01]  /*13aa0*/  @!P1 LEA.HI.X R63, R56, R205.reuse, R0, 0x1, P2 ;  /* 0x000000cd383f9211 */ /* 0x080fe200010f0c00 */
[----:B------:R-:W-:Y:S01]  /*13ab0*/  @!P1 IMAD.IADD R2, R2, 0x1, R59 ;  /* 0x0000000102029824 */ /* 0x000fe200078e023b */
[-C--:B------:R-:W-:Y:S01]  /*13ac0*/  @!P1 LEA R56, P3, R58, R204.reuse, 0x1 ;  /* 0x000000cc3a389211 */ /* 0x080fe200078608ff */
[----:B------:R-:W3:Y:S01]  /*13ad0*/  @!P1 LDC.64 R44, c[0x0][0x250] ;  /* 0x00009400ff2c9b82 */ /* 0x000ee20000000a00 */
[----:B----4-:R-:W-:Y:S01]  /*13ae0*/  @!P1 IMAD.WIDE.U32 R60, R50, 0xc0, R52 ;  /* 0x000000c0323c9825 */ /* 0x010fe200078e0034 */
[----:B------:R-:W-:Y:S01]  /*13af0*/  @!PT LDS RZ, [RZ] ;  /* 0x00000000fffff984 */ /* 0x000fe20000000800 */
[----:B------:R-:W-:Y:S01]  /*13b00*/  @!PT LDS RZ, [RZ] ;  /* 0x00000000fffff984 */ /* 0x000fe20000000800 */
[----:B------:R-:W-:Y:S01]  /*13b10*/  @!PT LDS RZ, [RZ] ;  /* 0x00000000fffff984 */ /* 0x000fe20000000800 */
[----:B------:R-:W-:Y:S02]  /*13b20*/  @!P1 LDGSTS.E.BYPASS.LTC128B.128 [R242+0xf000], desc[UR22][R62.64] ;  /* 0x0f0000003ef29fae */ /* 0x000fe4000b901d56 */
[-C--:B------:R-:W-:Y:S01]  /*13b30*/  @!P1 LEA.HI.X R57, R58, R205.reuse, R2, 0x1, P3 ;  /* 0x000000cd3a399211 */ /* 0x080fe200018f0c02 */
[----:B------:R-:W-:Y:S01]  /*13b40*/  @!P1 IMAD R51, R51, 0xc0, RZ ;  /* 0x000000c033339824 */ /* 0x000fe200078e02ff */
[----:B------:R-:W-:Y:S01]  /*13b50*/  @P1 STS.128 [R242+0xf800], RZ ;  /* 0x00f800fff2001388 */ /* 0x000fe20000000c00 */
[CC--:B------:R-:W-:Y:S01]  /*13b60*/  @!P1 LEA R50, P2, R60.reuse, R204.reuse, 0x1 ;  /* 0x000000cc3c329211 */ /* 0x0c0fe200078408ff */
[----:B-----5:R-:W-:Y:S02]  /*13b70*/  @!P1 IMAD R49, R49, 0xd0, RZ ;  /* 0x000000d031319824 */ /* 0x020fe400078e02ff */
[----:B------:R-:W-:Y:S01]  /*13b80*/  @!P1 IMAD.IADD R51, R51, 0x1, R61 ;  /* 0x0000000133339824 */ /* 0x000fe200078e023d */
[----:B------:R-:W-:Y:S01]  /*13b90*/  @!PT LDS RZ, [RZ] ;  /* 0x00000000fffff984 */ /* 0x000fe20000000800 */
[----:B------:R-:W-:Y:S01]  /*13ba0*/  @!PT LDS RZ, [RZ] ;  /* 0x00000000fffff984 */ /* 0x000fe20000000800 */
[----:B------:R-:W-:Y:S01]  /*13bb0*/  @!PT LDS RZ, [RZ] ;  /* 0x00000000fffff984 */ /* 0x000fe20000000800 */
[----:B------:R-:W-:Y:S04]  /*13bc0*/  @!P1 LDGSTS.E.BYPASS.LTC128B.128 [R242+0xf800], desc[UR22][R56.64] ;  /* 0x0f80000038f29fae */ /* 0x000fe8000b901d56 */
[-C--:B------:R-:W-:Y:S01]  /*13bd0*/  @!P1 LEA.HI.X R51, R60, R205.reuse, R51, 0x1, P2 ;  /* 0x000000cd3c339211 */ /* 0x080fe200010f0c33 */
[----:B------:R-:W-:Y:S01]  /*13be0*/  @P1 STS.128 [R242+0x10000], RZ ;  /* 0x010000fff2001388 */ /* 0x000fe20000000c00 */
[--C-:B-1----:R-:W-:Y:S03]  /*13bf0*/  @!P1 IMAD.WIDE.U32 R54, R48, 0xd0, R52.reuse ;  /* 0x000000d030369825 */ /* 0x102fe600078e0034 */
[----:B------:R-:W-:Y:S01]  /*13c00*/  @!PT LDS RZ, [RZ] ;  /* 0x00000000fffff984 */ /* 0x000fe20000000800 */
[----:B------:R-:W-:Y:S01]  /*13c10*/  @!PT LDS RZ, [RZ] ;  /* 0x00000000fffff984 */ /* 0x000fe20000000800 */
[----:B------:R-:W-:Y:S01]  /*13c20*/  @!PT LDS RZ, [RZ] ;  /* 0x00000000fffff984 */ /* 0x000fe20000000800 */
[----:B------:R-:W-:Y:S01]  /*13c30*/  @!P1 LDGSTS.E.BYPASS.LTC128B.128 [R242+0x10000], desc[UR22][R50.64] ;  /* 0x1000000032f29fae */ /* 0x000fe2000b901d56 */
[----:B--2---:R-:W-:Y:S02]  /*13c40*/  @!P1 IMAD R47, R47, 0xe0, RZ ;  /* 0x000000e02f2f9824 */ /* 0x004fe400078e02ff */
[----:B------:R-:W-:Y:S01]  /*13c50*/  @!P1 IMAD.WIDE.U32 R58, R46, 0xe0, R52 ;  /* 0x000000e02e3a9825 */ /* 0x000fe200078e0034 */
[-C--:B------:R-:W-:Y:S01]  /*13c60*/  @!P1 LEA R46, P4, R54, R204.reuse, 0x1 ;  /* 0x000000cc362e9211 */ /* 0x080fe200078808ff */
[----:B------:R-:W-:Y:S02]  /*13c70*/  @P1 STS.128 [R242+0x10800], RZ ;  /* 0x010800fff2001388 */ /* 0x000fe40000000c00 */
[----:B------:R-:W-:Y:S01]  /*13c80*/  @!P1 IMAD.IADD R49, R49, 0x1, R55 ;  /* 0x0000000131319824 */ /* 0x000fe200078e0237 */
[-C--:B------:R-:W-:Y:S01]  /*13c90*/  @!P1 LEA R48, P3, R58, R204.reuse, 0x1 ;  /* 0x000000cc3a309211 */ /* 0x080fe200078608ff */
[----:B------:R-:W-:Y:S02]  /*13ca0*/  @!P1 IMAD.IADD R0, R47, 0x1, R59 ;  /* 0x000000012f009824 */ /* 0x000fe400078e023b */
[----:B---3--:R-:W-:Y:S01]  /*13cb0*/  @!P1 IMAD.WIDE.U32 R52, R44, 0xf0, R52 ;  /* 0x000000f02c349825 */ /* 0x008fe200078e0034 */
[-C--:B------:R-:W-:Y:S02]  /*13cc0*/  @!P1 LEA.HI.X R47, R54, R205.reuse, R49, 0x1, P4 ;  /* 0x000000cd362f9211 */ /* 0x080fe400020f0c31 */
[-C--:B------:R-:W-:Y:S01]  /*13cd0*/  @!P1 LEA.HI.X R49, R58, R205.reuse, R0, 0x1, P3 ;  /* 0x000000cd3a319211 */ /* 0x080fe200018f0c00 */
[----:B------:R-:W-:Y:S01]  /*13ce0*/  @!P1 IMAD R45, R45, 0xf0, RZ ;  /* 0x000000f02d2d9824 */ /* 0x000fe200078e02ff */
[C---:B------:R-:W-:Y:S01]  /*13cf0*/  @!P1 LEA R44, P2, R52.reuse, R204, 0x1 ;  /* 0x000000cc342c9211 */ /* 0x040fe200078408ff */
[----:B------:R-:W-:Y:S01]  /*13d00*/  @!PT LDS RZ, [RZ] ;  /* 0x00000000fffff984 */ /* 0x000fe20000000800 */
[----:B------:R-:W-:Y:S01]  /*13d10*/  @!PT LDS RZ, [RZ] ;  /* 0x00000000fffff984 */ /* 0x000fe20000000800 */
[----:B------:R-:W-:Y:S01]  /*13d20*/  @!PT LDS RZ, [RZ] ;  /* 0x00000000fffff984 */ /* 0x000fe20000000800 */
[----:B------:R-:W-:Y:S02]  /*13d30*/  @!P1 LDGSTS.E.BYPASS.LTC128B.128 [R242+0x10800], desc[UR22][R46.64] ;  /* 0x108000002ef29fae */ /* 0x000fe4000b901d56 */
[----:B------:R-:W-:Y:S02]  /*13d40*/  @!P1 IMAD.IADD R45, R45, 0x1, R53 ;  /* 0x000000012d2d9824 */ /* 0x000fe400078e0235 */
[----:B------:R-:W-:Y:S03]  /*13d50*/  @P1 STS.128 [R242+0x11000], RZ ;  /* 0x011000fff2001388 */ /* 0x000fe60000000c00 */
[----:B------:R-:W-:Y:S01]  /*13d60*/  @!P1 LEA.HI.X R45, R52, R205, R45, 0x1, P2 ;  /* 0x000000cd342d9211 */ /* 0x000fe200010f0c2d */
[----:B------:R-:W-:Y:S01]  /*13d70*/  @!PT LDS RZ, [RZ] ;  /* 0x00000000fffff984 */ /* 0x000fe20000000800 */
[----:B------:R-:W-:Y:S01]  /*13d80*/  @!PT LDS RZ, [RZ] ;  /* 0x00000000fffff984 */ /* 0x000fe20000000800 */
[----:B------:R-:W-:Y:S01]  /*13d90*/  @!PT LDS RZ, [RZ] ;  /* 0x00000000fffff984 */ /* 0x000fe20000000800 */
[----:B------:R-:W-:Y:S01]  /*13da0*/  @!P1 LDGSTS.E.BYPASS.LTC128B.128 [R242+0x11000], desc[UR22][R48.64] ;  /* 0x1100000030f29fae */ /* 0x000fe2000b901d56 */
[----:B------:R-:W-:Y:S03]  /*13db0*/  PLOP3.LUT P2, PT, PT, PT, UP0, 0x80, 0x0 ;  /* 0x000000000000781c */ /* 0x000fe60003f4f008 */
[----:B------:R-:W-:Y:S04]  /*13dc0*/  @P1 STS.128 [R242+0x11800], RZ ;  /* 0x011800fff2001388 */ /* 0x000fe80000000c00 */
[----:B------:R-:W-:Y:S01]  /*13dd0*/  @!PT LDS RZ, [RZ] ;  /* 0x00000000fffff984 */ /* 0x000fe20000000800 */
[----:B------:R-:W-:Y:S01]  /*13de0*/  @!PT LDS RZ, [RZ] ;  /* 0x00000000fffff984 */ /* 0x000fe20000000800 */
[----:B------:R-:W-:Y:S01]  /*13df0*/  @!PT LDS RZ, [RZ] ;  /* 0x00000000fffff984 */ /* 0x000fe20000000800 */
[----:B------:R1:W-:Y:S04]  /*13e00*/  @!P1 LDGSTS.E.BYPASS.LTC128B.128 [R242+0x11800], desc[UR22][R44.64] ;  /* 0x118000002cf29fae */ /* 0x0003e8000b901d56 */
[----:B------:R-:W-:Y:S04]  /*13e10*/  LDSM.16.M88.4 R168, [R240] ;  /* 0x00000000f0a8783b */ /* 0x000fe80000000200 */
[----:B------:R-:W2:Y:S04]  /*13e20*/  LDSM.16.M88.4 R172, [R239+0x2000] ;  /* 0x00200000efac783b */ /* 0x000ea80000000200 */
[----:B------:R-:W3:Y:S04]  /*13e30*/  LDSM.16.M88.4 R176, [R239+0x2800] ;  /* 0x00280000efb0783b */ /* 0x000ee80000000200 */
[----:B------:R-:W4:Y:S04]  /*13e40*/  LDSM.16.M88.4 R180, [R239+0x3000] ;  /* 0x00300000efb4783b */ /* 0x000f280000000200 */
[----:B------:R-:W5:Y:S04]  /*13e50*/  LDSM.16.M88.4 R184, [R239+0x3800] ;  /* 0x00380000efb8783b */ /* 0x000f680000000200 */
[----:B------:R-:W0:Y:S04]  /*13e60*/  LDGDEPBAR ;  /* 0x00000000000079af */ /* 0x000e280000000000 */
[----:B------:R-:W1:Y:S04]  /*13e70*/  LDSM.16.M88.4 R188, [R239+0x4000] ;  /* 0x00400000efbc783b */ /* 0x000e680000000200 */
[----:B------:R-:W1:Y:S04]  /*13e80*/  LDSM.16.M88.4 R192, [R239+0x4800] ;  /* 0x00480000efc0783b */ /* 0x000e680000000200 */
[----:B------:R-:W1:Y:S04]  /*13e90*/  LDSM.16.M88.4 R196, [R239+0x5000] ;  /* 0x00500000efc4783b */ /* 0x000e680000000200 */
[----:B------:R-:W1:Y:S04]  /*13ea0*/  LDSM.16.M88.4 R200, [R239+0x5800] ;  /* 0x00580000efc8783b */ /* 0x000e680000000200 */
[----:B------:R-:W-:Y:S01]  /*13eb0*/  LDSM.16.M88.4 R104, [R239+0x8000] ;  /* 0x00800000ef68783b */ /* 0x000fe20000000200 */
[C---:B--2---:R-:W-:Y:S03]  /*13ec0*/  HMMA.16816.F32 R4, R168.reuse, R172, RZ ;  /* 0x000000aca804723c */ /* 0x044fe600000018ff */
[----:B------:R-:W-:Y:S04]  /*13ed0*/  LDSM.16.M88.4 R112, [R239+0x8800] ;  /* 0x00880000ef70783b */ /* 0x000fe80000000200 */
[----:B------:R-:W-:Y:S01]  /*13ee0*/  LDSM.16.M88.4 R120, [R239+0x9000] ;  /* 0x00900000ef78783b */ /* 0x000fe20000000200 */
[C---:B------:R-:W-:Y:S03]  /*13ef0*/  HMMA.16816.F32 R8, R168.reuse, R174, RZ ;  /* 0x000000aea808723c */ /* 0x040fe600000018ff */
[----:B------:R-:W2:Y:S03]  /*13f00*/  LDSM.16.M88.4 R172, [R239+0x6000] ;  /* 0x00600000efac783b */ /* 0x000ea60000000200 */
[C---:B---3--:R-:W-:Y:S01]  /*13f10*/  HMMA.16816.F32 R12, R168.reuse, R176, RZ ;  /* 0x000000b0a80c723c */ /* 0x048fe200000018ff */
[----:B------:R-:W-:Y:S04]  /*13f20*/  LDSM.16.M88.4 R128, [R239+0x9800] ;  /* 0x00980000ef80783b */ /* 0x000fe80000000200 */
[----:B------:R-:W-:Y:S01]  /*13f30*/  LDSM.16.M88.4 R204, [R229] ;  /* 0x00000000e5cc783b */ /* 0x000fe20000000200 */
[C---:B------:R-:W-:Y:S03]  /*13f40*/  HMMA.16816.F32 R16, R168.reuse, R178, RZ ;  /* 0x000000b2a810723c */ /* 0x040fe600000018ff */
[----:B------:R-:W3:Y:S03]  /*13f50*/  LDSM.16.M88.4 R176, [R239+0x6800] ;  /* 0x00680000efb0783b */ /* 0x000ee60000000200 */
[C---:B----4-:R-:W-:Y:S01]  /*13f60*/  HMMA.16816.F32 R20, R168.reuse, R180, RZ ;  /* 0x000000b4a814723c */ /* 0x050fe200000018ff */
[----:B------:R-:W-:Y:S04]  /*13f70*/  LDSM.16.M88.4 R208, [R228] ;  /* 0x00000000e4d0783b */ /* 0x000fe80000000200 */
[----:B------:R-:W-:Y:S01]  /*13f80*/  LDSM.16.M88.4 R212, [R216+0x800] ;  /* 0x00080000d8d4783b */ /* 0x000fe20000000200 */
[C---:B------:R-:W-:Y:S03]  /*13f90*/  HMMA.16816.F32 R24, R168.reuse, R182, RZ ;  /* 0x000000b6a818723c */ /* 0x040fe600000018ff */
[----:B------:R-:W4:Y:S03]  /*13fa0*/  LDSM.16.M88.4 R180, [R239+0x7000] ;  /* 0x00700000efb4783b */ /* 0x000f260000000200 */
[C---:B-----5:R-:W-:Y:S06]  /*13fb0*/  HMMA.16816.F32 R28, R168.reuse, R184, RZ ;  /* 0x000000b8a81c723c */ /* 0x060fec00000018ff */
[C---:B------:R-:W-:Y:S01]  /*13fc0*/  HMMA.16816.F32 R32, R168.reuse, R186, RZ ;  /* 0x000000baa820723c */ /* 0x040fe200000018ff */
[----:B------:R-:W5:Y:S05]  /*13fd0*/  LDSM.16.M88.4 R184, [R239+0x7800] ;  /* 0x00780000efb8783b */ /* 0x000f6a0000000200 */
[C---:B-1----:R-:W-:Y:S06]  /*13fe0*/  HMMA.16816.F32 R36, R168.reuse, R188, RZ ;  /* 0x000000bca824723c */ /* 0x042fec00000018ff */
[C---:B------:R-:W-:Y:S01]  /*13ff0*/  HMMA.16816.F32 R40, R168.reuse, R190, RZ ;  /* 0x000000bea828723c */ /* 0x040fe200000018ff */
[--C-:B------:R-:W-:Y:S05]  /*14000*/  IMAD R188, R243, 0x2, R240.reuse ;  /* 0x00000002f3bc7824 */ /* 0x100fea00078e02f0 */
[C---:B------:R-:W-:Y:S01]  /*14010*/  HMMA.16816.F32 R44, R168.reuse, R192, RZ ;  /* 0x000000c0a82c723c */ /* 0x040fe200000018ff */
[----:B------:R-:W-:Y:S05]  /*14020*/  LDSM.16.M88.4 R188, [R188] ;  /* 0x00000000bcbc783b */ /* 0x000fea0000000200 */
[C---:B------:R-:W-:Y:S01]  /*14030*/  HMMA.16816.F32 R48, R168.reuse, R194, RZ ;  /* 0x000000c2a830723c */ /* 0x040fe200000018ff */
[----:B------:R-:W1:Y:S05]  /*14040*/  LDSM.16.M88.4 R192, [R235+0x2000] ;  /* 0x00200000ebc0783b */ /* 0x000e6a0000000200 */
[C---:B------:R-:W-:Y:S06]  /*14050*/  HMMA.16816.F32 R52, R168.reuse, R196, RZ ;  /* 0x000000c4a834723c */ /* 0x040fec00000018ff */
[C---:B------:R-:W-:Y:S01]  /*14060*/  HMMA.16816.F32 R56, R168.reuse, R198, RZ ;  /* 0x000000c6a838723c */ /* 0x040fe200000018ff */
[----:B------:R-:W-:Y:S05]  /*14070*/  LDSM.16.M88.4 R196, [R238] ;  /* 0x00000000eec4783b */ /* 0x000fea0000000200 */
[C---:B------:R-:W-:Y:S06]  /*14080*/  HMMA.16816.F32 R60, R168.reuse, R200, RZ ;  /* 0x000000c8a83c723c */ /* 0x040fec00000018ff */
[C---:B------:R-:W-:Y:S01]  /*14090*/  HMMA.16816.F32 R64, R168.reuse, R202, RZ ;  /* 0x000000caa840723c */ /* 0x040fe200000018ff */
[----:B------:R-:W-:Y:S05]  /*140a0*/  LDSM.16.M88.4 R200, [R230] ;  /* 0x00000000e6c8783b */ /* 0x000fea0000000200 */
[C---:B--2---:R-:W-:Y:S06]  /*140b0*/  HMMA.16816.F32 R68, R168.reuse, R172, RZ ;  /* 0x000000aca844723c */ /* 0x044fec00000018ff */
[C---:B------:R-:W-:Y:S01]  /*140c0*/  HMMA.16816.F32 R72, R168.reuse, R174, RZ ;  /* 0x000000aea848723c */ /* 0x040fe200000018ff */
[----:B------:R-:W2:Y:S05]  /*140d0*/  LDSM.16.M88.4 R172, [R235+0x2800] ;  /* 0x00280000ebac783b */ /* 0x000eaa0000000200 */
[C---:B---3--:R-:W-:Y:S06]  /*140e0*/  HMMA.16816.F32 R76, R168.reuse, R176, RZ ;  /* 0x000000b0a84c723c */ /* 0x048fec00000018ff */
[C---:B------:R-:W-:Y:S01]  /*140f0*/  HMMA.16816.F32 R80, R168.reuse, R178, RZ ;  /* 0x000000b2a850723c */ /* 0x040fe200000018ff */
[----:B------:R-:W3:Y:S05]  /*14100*/  LDSM.16.M88.4 R176, [R235+0x3000] ;  /* 0x00300000ebb0783b */ /* 0x000eea0000000200 */
[C---:B----4-:R-:W-:Y:S06]  /*14110*/  HMMA.16816.F32 R84, R168.reuse, R180, RZ ;  /* 0x000000b4a854723c */ /* 0x050fec00000018ff */
[C---:B------:R-:W-:Y:S01]  /*14120*/  HMMA.16816.F32 R88, R168.reuse, R182, RZ ;  /* 0x000000b6a858723c */ /* 0x040fe200000018ff */
[----:B------:R-:W4:Y:S05]  /*14130*/  LDSM.16.M88.4 R180, [R235+0x3800] ;  /* 0x00380000ebb4783b */ /* 0x000f2a0000000200 */
[C---:B-----5:R-:W-:Y:S06]  /*14140*/  HMMA.16816.F32 R92, R168.reuse, R184, RZ ;  /* 0x000000b8a85c723c */ /* 0x060fec00000018ff */
[C---:B------:R-:W-:Y:S01]  /*14150*/  HMMA.16816.F32 R96, R168.reuse, R186, RZ ;  /* 0x000000baa860723c */ /* 0x040fe200000018ff */
[----:B------:R-:W5:Y:S05]  /*14160*/  LDSM.16.M88.4 R184, [R235+0x4000] ;  /* 0x00400000ebb8783b */ /* 0x000f6a0000000200 */
[C---:B------:R-:W-:Y:S06]  /*14170*/  HMMA.16816.F32 R100, R168.reuse, R104, RZ ;  /* 0x00000068a864723c */ /* 0x040fec00000018ff */
[C---:B------:R-:W-:Y:S06]  /*14180*/  HMMA.16816.F32 R104, R168.reuse, R106, RZ ;  /* 0x0000006aa868723c */ /* 0x040fec00000018ff */
[C---:B------:R-:W-:Y:S06]  /*14190*/  HMMA.16816.F32 R108, R168.reuse, R112, RZ ;  /* 0x00000070a86c723c */ /* 0x040fec00000018ff */
[C---:B------:R-:W-:Y:S06]  /*141a0*/  HMMA.16816.F32 R112, R168.reuse, R114, RZ ;  /* 0x00000072a870723c */ /* 0x040fec00000018ff */
[C---:B------:R-:W-:Y:S06]  /*141b0*/  HMMA.16816.F32 R116, R168.reuse, R120, RZ ;  /* 0x00000078a874723c */ /* 0x040fec00000018ff */
[C---:B------:R-:W-:Y:S06]  /*141c0*/  HMMA.16816.F32 R120, R168.reuse, R122, RZ ;  /* 0x0000007aa878723c */ /* 0x040fec00000018ff */
[C---:B------:R-:W-:Y:S06]  /*141d0*/  HMMA.16816.F32 R124, R168.reuse, R128, RZ ;  /* 0x00000080a87c723c */ /* 0x040fec00000018ff */
[----:B------:R-:W-:Y:S01]  /*141e0*/  HMMA.16816.F32 R128, R168, R130, RZ ;  /* 0x00000082a880723c */ /* 0x000fe200000018ff */
[----:B------:R-:W5:Y:S05]  /*141f0*/  LDSM.16.M88.4 R168, [R235+0x4800] ;  /* 0x00480000eba8783b */ /* 0x000f6a0000000200 */
[C---:B-1----:R-:W-:Y:S06]  /*14200*/  HMMA.16816.F32 R4, R188.reuse, R192, R4 ;  /* 0x000000c0bc04723c */ /* 0x042fec0000001804 */
[C---:B------:R-:W-:Y:S01]  /*14210*/  HMMA.16816.F32 R8, R188.reuse, R194, R8 ;  /* 0x000000c2bc08723c */ /* 0x040fe20000001808 */
[----:B------:R-:W1:Y:S05]  /*14220*/  LDSM.16.M88.4 R192, [R235+0x5000] ;  /* 0x00500000ebc0783b */ /* 0x000e6a0000000200 */
[C---:B--2---:R-:W-:Y:S06]  /*14230*/  HMMA.16816.F32 R12, R188.reuse, R172, R12 ;  /* 0x000000acbc0c723c */ /* 0x044fec000000180c */
[C---:B------:R-:W-:Y:S01]  /*14240*/  HMMA.16816.F32 R16, R188.reuse, R174, R16 ;  /* 0x000000aebc10723c */ /* 0x040fe20000001810 */
[----:B------:R-:W2:Y:S05]  /*14250*/  LDSM.16.M88.4 R172, [R235+0x5800] ;  /* 0x00580000ebac783b */ /* 0x000eaa0000000200 */
        /* <DEDUP_REMOVED lines=25> */
[C---:B------:R-:W-:Y:S05]  /*143f0*/  HMMA.16816.F32 R88, R188.reuse, R186, R88 ;  /* 0x000000babc58723c */ /* 0x040fea0000001858 */
[----:B------:R-:W-:Y:S01]  /*14400*/  IMAD R184, R241, 0x2, R240 ;  /* 0x00000002f1b87824 */ /* 0x000fe200078e02f0 */
[C---:B------:R-:W-:Y:S05]  /*14410*/  HMMA.16816.F32 R92, R188.reuse, R168, R92 ;  /* 0x000000a8bc5c723c */ /* 0x040fea000000185c */
[----:B------:R-:W5:Y:S01]  /*14420*/  LDSM.16.M88.4 R184, [R184] ;  /* 0x00000000b8b8783b */ /* 0x000f620000000200 */
[C---:B------:R-:W-:Y:S03]  /*14430*/  HMMA.16816.F32 R96, R188.reuse, R170, R96 ;  /* 0x000000aabc60723c */ /* 0x040fe60000001860 */
[----:B------:R-:W5:Y:S03]  /*14440*/  LDSM.16.M88.4 R168, [R231] ;  /* 0x00000000e7a8783b */ /* 0x000f660000000200 */
        /* <DEDUP_REMOVED lines=8> */
[----:B------:R-:W3:Y:S05]  /*144d0*/  LDSM.16.M88.4 R176, [R225] ;  /* 0x00000000e1b0783b */ /* 0x000eea0000000200 */
[C---:B----4-:R-:W-:Y:S06]  /*144e0*/  HMMA.16816.F32 R124, R188.reuse, R180, R124 ;  /* 0x000000b4bc7c723c */ /* 0x050fec000000187c */
[----:B------:R-:W-:Y:S01]  /*144f0*/  HMMA.16816.F32 R128, R188, R182, R128 ;  /* 0x000000b6bc80723c */ /* 0x000fe20000001880 */
[----:B------:R-:W4:Y:S04]  /*14500*/  LDSM.16.M88.4 R180, [R224] ;  /* 0x00000000e0b4783b */ /* 0x000f280000000200 */
[----:B------:R-:W-:Y:S01]  /*14510*/  LDSM.16.M88.4 R188, [R222] ;  /* 0x00000000debc783b */ /* 0x000fe20000000200 */
[C---:B-----5:R-:W-:Y:S06]  /*14520*/  HMMA.16816.F32 R4, R184.reuse, R196, R4 ;  /* 0x000000c4b804723c */ /* 0x060fec0000001804 */
[C---:B------:R-:W-:Y:S01]  /*14530*/  HMMA.16816.F32 R8, R184.reuse, R198, R8 ;  /* 0x000000c6b808723c */ /* 0x040fe20000001808 */
[----:B------:R-:W-:Y:S05]  /*14540*/  LDSM.16.M88.4 R196, [R218] ;  /* 0x00000000dac4783b */ /* 0x000fea0000000200 */
[C---:B------:R-:W-:Y:S06]  /*14550*/  HMMA.16816.F32 R12, R184.reuse, R168, R12 ;  /* 0x000000a8b80c723c */ /* 0x040fec000000180c */
[C---:B------:R-:W-:Y:S01]  /*14560*/  HMMA.16816.F32 R16, R184.reuse, R170, R16 ;  /* 0x000000aab810723c */ /* 0x040fe20000001810 */
[----:B------:R-:W5:Y:S05]  /*14570*/  LDSM.16.M88.4 R168, [R223] ;  /* 0x00000000dfa8783b */ /* 0x000f6a0000000200 */
[C---:B------:R-:W-:Y:S06]  /*14580*/  HMMA.16816.F32 R20, R184.reuse, R200, R20 ;  /* 0x000000c8b814723c */ /* 0x040fec0000001814 */
[C---:B------:R-:W-:Y:S01]  /*14590*/  HMMA.16816.F32 R24, R184.reuse, R202, R24 ;  /* 0x000000cab818723c */ /* 0x040fe20000001818 */
[----:B------:R-:W-:Y:S05]  /*145a0*/  LDSM.16.M88.4 R200, [R217] ;  /* 0x00000000d9c8783b */ /* 0x000fea0000000200 */
[C---:B------:R-:W-:Y:S06]  /*145b0*/  HMMA.16816.F32 R28, R184.reuse, R204, R28 ;  /* 0x000000ccb81c723c */ /* 0x040fec000000181c */
[C---:B------:R-:W-:Y:S01]  /*145c0*/  HMMA.16816.F32 R32, R184.reuse, R206, R32 ;  /* 0x000000ceb820723c */ /* 0x040fe20000001820 */
[----:B------:R-:W-:Y:S05]  /*145d0*/  LDSM.16.M88.4 R204, [R237] ;  /* 0x00000000edcc783b */ /* 0x000fea0000000200 */
[C---:B------:R-:W-:Y:S06]  /*145e0*/  HMMA.16816.F32 R36, R184.reuse, R208, R36 ;  /* 0x000000d0b824723c */ /* 0x040fec0000001824 */
[C---:B------:R-:W-:Y:S01]  /*145f0*/  HMMA.16816.F32 R40, R184.reuse, R210, R40 ;  /* 0x000000d2b828723c */ /* 0x040fe20000001828 */
[----:B------:R-:W-:Y:S05]  /*14600*/  LDSM.16.M88.4 R208, [R216] ;  /* 0x00000000d8d0783b */ /* 0x000fea0000000200 */
[C---:B-1----:R-:W-:Y:S06]  /*14610*/  HMMA.16816.F32 R44, R184.reuse, R192, R44 ;  /* 0x000000c0b82c723c */ /* 0x042fec000000182c */
[C---:B------:R-:W-:Y:S01]  /*14620*/  HMMA.16816.F32 R48, R184.reuse, R194, R48 ;  /* 0x000000c2b830723c */ /* 0x040fe20000001830 */
[----:B------:R-:W-:Y:S05]  /*14630*/  LDSM.16.M88.4 R192, [R219] ;  /* 0x00000000dbc0783b */ /* 0x000fea0000000200 */
[C---:B--2---:R-:W-:Y:S06]  /*14640*/  HMMA.16816.F32 R52, R184.reuse, R172, R52 ;  /* 0x000000acb834723c */ /* 0x044fec0000001834 */
[C---:B------:R-:W-:Y:S01]  /*14650*/  HMMA.16816.F32 R56, R184.reuse, R174, R56 ;  /* 0x000000aeb838723c */ /* 0x040fe20000001838 */
[----:B------:R-:W1:Y:S05]  /*14660*/  LDSM.16.M88.4 R172, [R221] ;  /* 0x00000000ddac783b */ /* 0x000e6a0000000200 */
[C---:B---3--:R-:W-:Y:S06]  /*14670*/  HMMA.16816.F32 R60, R184.reuse, R176, R60 ;  /* 0x000000b0b83c723c */ /* 0x048fec000000183c */
[C---:B------:R-:W-:Y:S01]  /*14680*/  HMMA.16816.F32 R64, R184.reuse, R178, R64 ;  /* 0x000000b2b840723c */ /* 0x040fe20000001840 */
[----:B------:R-:W2:Y:S05]  /*14690*/  LDSM.16.M88.4 R176, [R220] ;  /* 0x00000000dcb0783b */ /* 0x000eaa0000000200 */
[C---:B----4-:R-:W-:Y:S06]  /*146a0*/  HMMA.16816.F32 R68, R184.reuse, R180, R68 ;  /* 0x000000b4b844723c */ /* 0x050fec0000001844 */
[C---:B------:R-:W-:Y:S01]  /*146b0*/  HMMA.16816.F32 R72, R184.reuse, R182, R72 ;  /* 0x000000b6b848723c */ /* 0x040fe20000001848 */
[----:B------:R-:W3:Y:S05]  /*146c0*/  LDSM.16.M88.4 R180, [R216+0x1000] ;  /* 0x00100000d8b4783b */ /* 0x000eea0000000200 */
[C---:B-----5:R-:W-:Y:S06]  /*146d0*/  HMMA.16816.F32 R76, R184.reuse, R168, R76 ;  /* 0x000000a8b84c723c */ /* 0x060fec000000184c */
[C---:B------:R-:W-:Y:S01]  /*146e0*/  HMMA.16816.F32 R80, R184.reuse, R170, R80 ;  /* 0x000000aab850723c */ /* 0x040fe20000001850 */
[----:B------:R-:W4:Y:S05]  /*146f0*/  LDSM.16.M88.4 R168, [R216+0x1800] ;  /* 0x00180000d8a8783b */ /* 0x000f2a0000000200 */
        /* <DEDUP_REMOVED lines=17> */
[----:B------:R-:W2:Y:S04]  /*14810*/  LDSM.16.M88.4 R184, [R216+0x3800] ;  /* 0x00380000d8b8783b */ /* 0x000ea80000000200 */
[----:B------:R-:W-:Y:S01]  /*14820*/  LDSM.16.M88.4 R200, [R216+0x6000] ;  /* 0x00600000d8c8783b */ /* 0x000fe20000000200 */
        /* <DEDUP_REMOVED lines=14> */
[----:B------:R-:W5:Y:S01]  /*14910*/  LDSM.16.M88.4 R188, [R216+0x7800] ;  /* 0x00780000d8bc783b */ /* 0x000f620000000200 */
[----:B------:R-:W-:Y:S04]  /*14920*/  DEPBAR.LE SB0, 0x0 ;  /* 0x000080000000791a */ /* 0x000fe80000000000 */
[C---:B-1----:R-:W-:Y:S01]  /*14930*/  HMMA.16816.F32 R44, R204.reuse, R172, R44 ;  /* 0x000000accc2c723c */ /* 0x042fe2000000182c */
[----:B------:R-:W-:Y:S05]  /*14940*/  BAR.SYNC.DEFER_BLOCKING 0x0 ;  /* 0x0000000000007b1d */ /* 0x000fea0000010000 */
[C---:B------:R-:W-:Y:S06]  /*14950*/  HMMA.16816.F32 R48, R204.reuse, R174, R48 ;  /* 0x000000aecc30723c */ /* 0x040fec0000001830 */
[C---:B--2---:R-:W-:Y:S06]  /*14960*/  HMMA.16816.F32 R52, R204.reuse, R176, R52 ;  /* 0x000000b0cc34723c */ /* 0x044fec0000001834 */
        /* <DEDUP_REMOVED lines=17> */
[C---:B-----5:R-:W-:Y:S06]  /*14a80*/  HMMA.16816.F32 R124, R204.reuse, R188, R124 ;  /* 0x000000bccc7c723c */ /* 0x060fec000000187c */
[----:B------:R-:W-:Y:S07]  /*14a90*/  HMMA.16816.F32 R128, R204, R190, R128 ;  /* 0x000000becc80723c */ /* 0x000fee0000001880 */
[----:B------:R-:W-:Y:S04]  /*14aa0*/  IMAD.MOV.U32 R204, RZ, RZ, R166 ;  /* 0x000000ffffcc7224 */ /* 0x000fe800078e00a6 */
[----:B------:R-:W-:Y:S01]  /*14ab0*/  IMAD.MOV.U32 R205, RZ, RZ, R167 ;  /* 0x000000ffffcd7224 */ /* 0x000fe200078e00a7 */
[----:B------:R-:W-:Y:S01]  /*14ac0*/  @!UPT UIADD3 URZ, URZ, URZ, URZ ;  /* 0x0000003f3f3ff290 */ /* 0x000fe2000fffe03f */
[----:B------:R-:W-:Y:S11]  /*14ad0*/  @!P2 BRA `(.L_x_800) ;  /* 0x000000100000a947 */ /* 0x000ff60003800000 */
[----:B------:R-:W1:Y:S01]  /*14ae0*/  LDC R0, c[0x0][0x248] ;  /* 0x00009200ff007b82 */ /* 0x000e620000000800 */
[----:B------:R-:W-:Y:S07]  /*14af0*/  ULDC.64 UR10, c[0x0][0x248] ;  /* 0x00009200000a7ab9 */ /* 0x000fee0000000a00 */
[----:B------:R-:W2:Y:S08]  /*14b00*/  @!P1 LDC R168, c[0x0][0x24c] ;  /* 0x00009300ffa89b82 */ /* 0x000eb00000000800 */
[----:B------:R-:W3:Y:S01]  /*14b10*/  @!P1 LDC R2, c[0x0][0x24c] ;  /* 0x00009300ff029b82 */ /* 0x000ee20000000800 */
[----:B-1----:R-:W-:Y:S04]  /*14b20*/  LEA R170, -R0, RZ, 0x8 ;  /* 0x000000ff00aa7211 */ /* 0x002fe800078e41ff */
[----:B------:R-:W-:Y:S01]  /*14b30*/  SHF.R.S32.HI R171, RZ, 0x1f, R170 ;  /* 0x0000001fffab7819 */ /* 0x000fe200000114aa */
[----:B------:R-:W-:Y:S06]  /*14b40*/  @!P0 BRA `(.L_x_801) ;  /* 0x0000000400048947 */ /* 0x000fec0003800000 */
[----:B------:R-:W1:Y:S01]  /*14b50*/  LDC R164, c[0x0][0x380] ;  /* 0x0000e000ffa47b82 */ /* 0x000e620000000800 */
[----:B------:R-:W-:Y:S01]  /*14b60*/  USHF.L.U32 UR8, UR17, 0x8, URZ ;  /* 0x0000000811087899 */ /* 0x000fe2000800063f */
[----:B------:R-:W-:Y:S03]  /*14b70*/  UMOV UR11, UR7 ;  /* 0x00000007000b7c82 */ /* 0x000fe60008000000 */
[----:B------:R-:W-:Y:S02]  /*14b80*/  UIADD3 UR10, UR8, -0x200, URZ ;  /* 0xfffffe00080a7890 */ /* 0x000fe4000fffe03f */
[----:B------:R-:W-:Y:S04]  /*14b90*/  UIADD3 UR8, UR8, -0x100, URZ ;  /* 0xffffff0008087890 */ /* 0x000fe8000fffe03f */
[----:B------:R-:W-:Y:S02]  /*14ba0*/  MOV R169, UR10 ;  /* 0x0000000a00a97c02 */ /* 0x000fe40008000f00 */
[----:B------:R-:W-:Y:S02]  /*14bb0*/  IMAD.U32 R170, RZ, RZ, UR8 ;  /* 0x00000008ffaa7e24 */ /* 0x000fe4000f8e00ff */
[----:B------:R-:W-:Y:S03]  /*14bc0*/  IABS R169, R169 ;  /* 0x000000a900a97213 */ /* 0x000fe60000000000 */
[----:B------:R-:W-:Y:S02]  /*14bd0*/  IABS R170, R170 ;  /* 0x000000aa00aa7213 */ /* 0x000fe40000000000 */
[----:B-1----:R-:W-:Y:S04]  /*14be0*/  IABS R166, R164 ;  /* 0x000000a400a67213 */ /* 0x002fe80000000000 */
[----:B------:R-:W1:Y:S10]  /*14bf0*/  I2F.RP R171, R166 ;  /* 0x000000a600ab7306 */ /* 0x000e740000209400 */
[----:B-1----:R-:W1:Y:S02]  /*14c00*/  MUFU.RCP R167, R171 ;  /* 0x000000ab00a77308 */ /* 0x002e640000001000 */
[----:B-1----:R-:W-:Y:S08]  /*14c10*/  VIADD R172, R167, 0xffffffe ;  /* 0x0ffffffea7ac7836 */ /* 0x002ff00000000000 */
[----:B------:R-:W1:Y:S02]  /*14c20*/  F2I.FTZ.U32.TRUNC.NTZ R173, R172 ;  /* 0x000000ac00ad7305 */ /* 0x000e64000021f000 */
[--C-:B-1----:R-:W-:Y:S02]  /*14c30*/  IMAD.MOV R167, RZ, RZ, -R173.reuse ;  /* 0x000000ffffa77224 */ /* 0x102fe400078e0aad */
[----:B------:R-:W-:Y:S02]  /*14c40*/  IMAD.MOV.U32 R172, RZ, RZ, RZ ;  /* 0x000000ffffac7224 */ /* 0x000fe400078e00ff */
[----:B------:R-:W-:Y:S04]  /*14c50*/  IMAD R167, R167, R166, RZ ;  /* 0x000000a6a7a77224 */ /* 0x000fe800078e02ff */
[----:B------:R-:W-:Y:S06]  /*14c60*/  IMAD.HI.U32 R173, R173, R167, R172 ;  /* 0x000000a7adad7227 */ /* 0x000fec00078e00ac */
[C---:B------:R-:W-:Y:S04]  /*14c70*/  IMAD.HI.U32 R172, R173.reuse, R169, RZ ;  /* 0x000000a9adac7227 */ /* 0x040fe800078e00ff */
[----:B------:R-:W-:Y:S01]  /*14c80*/  IMAD.HI.U32 R173, R173, R170, RZ ;  /* 0x000000aaadad7227 */ /* 0x000fe200078e00ff */
[----:B------:R-:W-:Y:S03]  /*14c90*/  IADD3 R167, -R172, RZ, RZ ;  /* 0x000000ffaca77210 */ /* 0x000fe60007ffe1ff */
[----:B------:R-:W-:Y:S02]  /*14ca0*/  IMAD.MOV R171, RZ, RZ, -R173 ;  /* 0x000000ffffab7224 */ /* 0x000fe400078e0aad */
[----:B------:R-:W-:Y:S01]  /*14cb0*/  IMAD R169, R166, R167, R169 ;  /* 0x000000a7a6a97224 */ /* 0x000fe200078e02a9 */
[----:B------:R-:W-:Y:S01]  /*14cc0*/  LOP3.LUT R167, R164, UR8, RZ, 0x3c, !PT ;  /* 0x00000008a4a77c12 */ /* 0x000fe2000f8e3cff */
[C---:B------:R-:W-:Y:S01]  /*14cd0*/  IMAD R170, R166.reuse, R171, R170 ;  /* 0x000000aba6aa7224 */ /* 0x040fe200078e02aa */
[----:B------:R-:W-:Y:S02]  /*14ce0*/  LOP3.LUT R171, RZ, R164, RZ, 0x33, !PT ;  /* 0x000000a4ffab7212 */ /* 0x000fe400078e33ff */
[C---:B------:R-:W-:Y:S02]  /*14cf0*/  ISETP.GT.U32.AND P3, PT, R166.reuse, R169, PT ;  /* 0x000000a9a600720c */ /* 0x040fe40003f64070 */
[----:B------:R-:W-:Y:S11]  /*14d00*/  ISETP.GT.U32.AND P4, PT, R166, R170, PT ;  /* 0x000000aaa600720c */ /* 0x000ff60003f84070 */
[----:B------:R-:W-:Y:S02]  /*14d10*/  @!P3 IMAD.IADD R169, R169, 0x1, -R166 ;  /* 0x00000001a9a9b824 */ /* 0x000fe400078e0aa6 */
[-C--:B------:R-:W-:Y:S01]  /*14d20*/  @!P4 IADD3 R170, R170, -R166.reuse, RZ ;  /* 0x800000a6aaaac210 */ /* 0x080fe20007ffe0ff */
[----:B------:R-:W-:Y:S01]  /*14d30*/  @!P3 VIADD R172, R172, 0x1 ;  /* 0x00000001acacb836 */ /* 0x000fe20000000000 */
[----:B------:R-:W-:Y:S01]  /*14d40*/  ISETP.GE.AND P3, PT, R167, RZ, PT ;  /* 0x000000ffa700720c */ /* 0x000fe20003f66270 */
[----:B------:R-:W-:Y:S01]  /*14d50*/  @!P4 VIADD R173, R173, 0x1 ;  /* 0x00000001adadc836 */ /* 0x000fe20000000000 */
[-C--:B------:R-:W-:Y:S02]  /*14d60*/  ISETP.GE.U32.AND P5, PT, R169, R166.reuse, PT ;  /* 0x000000a6a900720c */ /* 0x080fe40003fa6070 */
[----:B------:R-:W-:Y:S02]  /*14d70*/  ISETP.GE.U32.AND P6, PT, R170, R166, PT ;  /* 0x000000a6aa00720c */ /* 0x000fe40003fc6070 */
[C---:B------:R-:W-:Y:S01]  /*14d80*/  LOP3.LUT R166, R164.reuse, UR10, RZ, 0x3c, !PT ;  /* 0x0000000aa4a67c12 */ /* 0x040fe2000f8e3cff */
[----:B------:R-:W-:Y:S01]  /*14d90*/  UMOV UR10, UR6 ;  /* 0x00000006000a7c82 */ /* 0x000fe20008000000 */
[----:B------:R-:W-:Y:S02]  /*14da0*/  ISETP.NE.AND P4, PT, R164, RZ, PT ;  /* 0x000000ffa400720c */ /* 0x000fe40003f85270 */
[----:B------:R-:W-:Y:S05]  /*14db0*/  ISETP.GE.AND P2, PT, R166, RZ, PT ;  /* 0x000000ffa600720c */ /* 0x000fea0003f46270 */
[----:B------:R-:W-:Y:S02]  /*14dc0*/  @P5 IADD3 R172, R172, 0x1, RZ ;  /* 0x00000001acac5810 */ /* 0x000fe40007ffe0ff */
[----:B------:R-:W-:Y:S05]  /*14dd0*/  @P6 VIADD R173, R173, 0x1 ;  /* 0x00000001adad6836 */ /* 0x000fea0000000000 */
[----:B------:R-:W-:Y:S01]  /*14de0*/  @!P3 IADD3 R173, -R173, RZ, RZ ;  /* 0x000000ffadadb210 */ /* 0x000fe20007ffe1ff */
[----:B------:R-:W-:Y:S05]  /*14df0*/  @!P2 IMAD.MOV R172, RZ, RZ, -R172 ;  /* 0x000000ffffaca224 */ /* 0x000fea00078e0aac */
[C---:B------:R-:W-:Y:S02]  /*14e00*/  SEL R167, R171.reuse, R172, !P4 ;  /* 0x000000acaba77207 */ /* 0x040fe40006000000 */
[----:B------:R-:W-:Y:S02]  /*14e10*/  SEL R171, R171, R173, !P4 ;  /* 0x000000adabab7207 */ /* 0x000fe40006000000 */
[-C--:B------:R-:W-:Y:S02]  /*14e20*/  LEA R176, P3, R167, R246.reuse, 0x2 ;  /* 0x000000f6a7b07211 */ /* 0x080fe400078610ff */
[----:B------:R-:W-:Y:S02]  /*14e30*/  LEA R174, P2, R171, R246, 0x2 ;  /* 0x000000f6abae7211 */ /* 0x000fe400078410ff */
[-C--:B------:R-:W-:Y:S02]  /*14e40*/  LEA.HI.X.SX32 R177, R167, R247.reuse, 0x2, P3 ;  /* 0x000000f7a7b17211 */ /* 0x080fe400018f16ff */
[C---:B------:R-:W-:Y:S01]  /*14e50*/  LEA.HI.X.SX32 R175, R171.reuse, R247, 0x2, P2 ;  /* 0x000000f7abaf7211 */ /* 0x040fe200010f16ff */
[----:B------:R-:W-:Y:S02]  /*14e60*/  IMAD.IADD R171, R171, 0x1, -R167 ;  /* 0x00000001abab7824 */ /* 0x000fe400078e0aa7 */
[----:B------:R-:W4:Y:S01]  /*14e70*/  LDG.E R169, desc[UR22][R176.64] ;  /* 0x00000016b0a97981 */ /* 0x000f22000c1e1900 */
[----:B------:R-:W1:Y:S01]  /*14e80*/  LDC.64 R166, c[0x0][0x230] ;  /* 0x00008c00ffa67b82 */ /* 0x000e620000000a00 */
[----:B------:R-:W-:Y:S02]  /*14e90*/  IMAD R172, R171, R164, -0x100 ;  /* 0xffffff00abac7424 */ /* 0x000fe400078e02a4 */
[----:B------:R-:W4:Y:S02]  /*14ea0*/  LDG.E R170, desc[UR22][R174.64] ;  /* 0x00000016aeaa7981 */ /* 0x000f24000c1e1900 */
[----:B------:R-:W-:Y:S01]  /*14eb0*/  IMAD R164, R172, UR7, RZ ;  /* 0x00000007aca47c24 */ /* 0x000fe2000f8e02ff */
[----:B------:R-:W-:Y:S05]  /*14ec0*/  SHF.R.S32.HI R171, RZ, 0x1f, R172 ;  /* 0x0000001fffab7819 */ /* 0x000fea00000114ac */
[----:B------:R-:W-:Y:S01]  /*14ed0*/  IMAD R164, R171, UR6, R164 ;  /* 0x00000006aba47c24 */ /* 0x000fe2000f8e02a4 */
[----:B----4-:R-:W-:Y:S01]  /*14ee0*/  IADD3 R169, -R170, R169, RZ ;  /* 0x000000a9aaa97210 */ /* 0x010fe20007ffe1ff */
[----:B------:R-:W-:Y:S03]  /*14ef0*/  IMAD.WIDE.U32 R170, R172, UR6, RZ ;  /* 0x00000006acaa7c25 */ /* 0x000fe6000f8e00ff */
[----:B------:R-:W-:Y:S01]  /*14f00*/  SHF.R.S32.HI R173, RZ, 0x1f, R169 ;  /* 0x0000001fffad7819 */ /* 0x000fe200000114a9 */
[----:B------:R-:W-:Y:S04]  /*14f10*/  IMAD.IADD R171, R171, 0x1, R164 ;  /* 0x00000001abab7824 */ /* 0x000fe800078e02a4 */
[-C--:B-1----:R-:W-:Y:S02]  /*14f20*/  IMAD R164, R173, R166.reuse, RZ ;  /* 0x000000a6ada47224 */ /* 0x082fe400078e02ff */
[C---:B------:R-:W-:Y:S04]  /*14f30*/  IMAD.WIDE.U32 R170, R169.reuse, R166, R170 ;  /* 0x000000a6a9aa7225 */ /* 0x040fe800078e00aa */
[----:B------:R-:W-:Y:S05]  /*14f40*/  IMAD R164, R169, R167, R164 ;  /* 0x000000a7a9a47224 */ /* 0x000fea00078e02a4 */
[----:B------:R-:W-:Y:S07]  /*14f50*/  IADD3 R171, R171, R164, RZ ;  /* 0x000000a4abab7210 */ /* 0x000fee0007ffe0ff */
.L_x_801:
[----:B------:R1:W-:Y:S01]  /*14f60*/  @P1 STS.128 [R242+0x2000], RZ ;  /* 0x002000fff2001388 */ /* 0x0003e20000000c00 */
[CC--:B------:R-:W-:Y:S01]  /*14f70*/  LEA R184, P3, R170.reuse, R250.reuse, 0x1 ;  /* 0x000000faaab87211 */ /* 0x0c0fe200078608ff */
[----:B------:R-:W4:Y:S01]  /*14f80*/  @!P1 LDC R166, c[0x0][0x24c] ;  /* 0x00009300ffa69b82 */ /* 0x000f220000000800 */
[----:B------:R-:W-:Y:S01]  /*14f90*/  @!P1 IADD3 R167, P2, R170, UR15, RZ ;  /* 0x0000000faaa79c10 */ /* 0x000fe2000ff5e0ff */
[----:B------:R-:W-:Y:S01]  /*14fa0*/  @!P1 IMAD.WIDE.U32 R174, R0, 0x30, R170 ;  /* 0x0000003000ae9825 */ /* 0x000fe200078e00aa */
[-C--:B------:R-:W-:Y:S01]  /*14fb0*/  LEA.HI.X R185, R170, R251.reuse, R171, 0x1, P3 ;  /* 0x000000fbaab97211 */ /* 0x080fe200018f0cab */
[----:B------:R-:W-:Y:S01]  /*14fc0*/  UMOV UR6, UR10 ;  /* 0x0000000a00067c82 */ /* 0x000fe20008000000 */
[----:B------:R-:W-:Y:S01]  /*14fd0*/  @!P1 IADD3.X R164, R171, UR14, RZ, P2, !PT ;  /* 0x0000000eaba49c10 */ /* 0x000fe200097fe4ff */
[----:B---3--:R-:W-:Y:S01]  /*14fe0*/  @!P1 IMAD R2, R2, 0x30, RZ ;  /* 0x0000003002029824 */ /* 0x008fe200078e02ff */
[C---:B------:R-:W-:Y:S01]  /*14ff0*/  @!P1 LEA R178, P2, R167.reuse, R250, 0x1 ;  /* 0x000000faa7b29211 */ /* 0x040fe200078408ff */
[----:B------:R-:W-:Y:S01]  /*15000*/  @!PT LDS RZ, [RZ] ;  /* 0x00000000fffff984 */ /* 0x000fe20000000800 */
[----:B------:R-:W-:Y:S01]  /*15010*/  @!PT LDS RZ, [RZ] ;  /* 0x00000000fffff984 */ /* 0x000fe20000000800 */
[----:B------:R-:W-:Y:S01]  /*15020*/  @!PT LDS RZ, [RZ] ;  /* 0x00000000fffff984 */ /* 0x000fe20000000800 */
[----:B------:R-:W-:Y:S01]  /*15030*/  @!P1 LDGSTS.E.BYPASS.LTC128B.128 [R242+0x2000], desc[UR22][R184.64] ;  /* 0x02000000b8f29fae */ /* 0x000fe2000b901d56 */
[----:B------:R-:W-:Y:S01]  /*15040*/  @!P1 LEA R169, P3, R0, R170, 0x5 ;  /* 0x000000aa00a99211 */ /* 0x000fe200078628ff */
[----:B------:R-:W-:Y:S01]  /*15050*/  @!P1 IMAD.IADD R2, R2, 0x1, R175 ;  /* 0x0000000102029824 */ /* 0x000fe200078e02af */
[----:B------:R-:W-:Y:S01]  /*15060*/  @!P1 LEA.HI.X R179, R167, R251, R164, 0x1, P2 ;  /* 0x000000fba7b39211 */ /* 0x000fe200010f0ca4 */
[----:B------:R1:W-:Y:S01]  /*15070*/  @P1 STS.128 [R242+0x2800], RZ ;  /* 0x002800fff2001388 */ /* 0x0003e20000000c00 */
[----:B------:R-:W3:Y:S01]  /*15080*/  @!P1 LDC R167, c[0x0][0x24c] ;  /* 0x00009300ffa79b82 */ /* 0x000ee20000000800 */
[CC--:B------:R-:W-:Y:S01]  /*15090*/  @!P1 LEA R172, P2, R169.reuse, R250.reuse, 0x1 ;  /* 0x000000faa9ac9211 */ /* 0x0c0fe200078408ff */
[----:B------:R-:W-:Y:S01]  /*150a0*/  @!P1 IMAD.MOV.U32 R182, RZ, RZ, R170 ;  /* 0x000000ffffb69224 */ /* 0x000fe200078e00aa */
[----:B------:R-:W-:Y:S01]  /*150b0*/  @!PT LDS RZ, [RZ] ;  /* 0x00000000fffff984 */ /* 0x000fe20000000800 */
[----:B------:R-:W-:Y:S01]  /*150c0*/  @!PT LDS RZ, [RZ] ;  /* 0x00000000fffff984 */ /* 0x000fe20000000800 */
[----:B------:R-:W-:Y:S01]  /*150d0*/  @!PT LDS RZ, [RZ] ;  /* 0x00000000fffff984 */ /* 0x000fe20000000800 */
[----:B------:R5:W-:Y:S01]  /*150e0*/  @!P1 LDGSTS.E.BYPASS.LTC128B.128 [R242+0x2800], desc[UR22][R178.64] ;  /* 0x02800000b2f29fae */ /* 0x000be2000b901d56 */
[----:B--2---:R-:W-:Y:S01]  /*150f0*/  @!P1 LEA.HI.X R168, R0, R171, R168, 0x5, P3 ;  /* 0x000000ab00a89211 */ /* 0x004fe200018f2ca8 */
[--C-:B------:R-:W-:Y:S01]  /*15100*/  @!P1 IMAD.MOV.U32 R183, RZ, RZ, R171.reuse ;  /* 0x000000ffffb79224 */ /* 0x100fe200078e00ab */
[----:B------:R-:W-:Y:S01]  /*15110*/  UMOV UR7, UR11 ;  /* 0x0000000b00077c82 */ /* 0x000fe20008000000 */
[----:B------:R1:W-:Y:S01]  /*15120*/  @P1 STS.128 [R242+0x3000], RZ ;  /* 0x003000fff2001388 */ /* 0x0003e20000000c00 */
[-C--:B------:R-:W-:Y:S01]  /*15130*/  @!P1 LEA.HI.X R173, R169, R251.reuse, R168, 0x1, P2 ;  /* 0x000000fba9ad9211 */ /* 0x080fe200010f0ca8 */
[----:B------:R-:W2:Y:S01]  /*15140*/  @!P1 LDC R164, c[0x0][0x24c] ;  /* 0x00009300ffa49b82 */ /* 0x000ea20000000800 */
[----:B------:R-:W-:Y:S01]  /*15150*/  @!P1 LEA R180, P2, R174, R250, 0x1 ;  /* 0x000000faaeb49211 */ /* 0x000fe200078408ff */
[--C-:B------:R-:W-:Y:S01]  /*15160*/  @!P1 IMAD.MOV.U32 R169, RZ, RZ, R171.reuse ;  /* 0x000000ffffa99224 */ /* 0x100fe200078e00ab */
[----:B------:R-:W-:Y:S01]  /*15170*/  @!P1 LEA R168, P3, R0, R170, 0x6 ;  /* 0x000000aa00a89211 */ /* 0x000fe200078630ff */
[----:B------:R-:W-:Y:S01]  /*15180*/  @!PT LDS RZ, [RZ] ;  /* 0x00000000fffff984 */ /* 0x000fe20000000800 */
[----:B------:R-:W-:Y:S01]  /*15190*/  @!PT LDS RZ, [RZ] ;  /* 0x00000000fffff984 */ /* 0x000fe20000000800 */
[----:B------:R-:W-:Y:S01]  /*151a0*/  @!PT LDS RZ, [RZ] ;  /* 0x00000000fffff984 */ /* 0x000fe20000000800 */
[----:B------:R-:W-:Y:S01]  /*151b0*/  @!P1 LDGSTS.E.BYPASS.LTC128B.128 [R242+0x3000], desc[UR22][R172.64] ;  /* 0x03000000acf29fae */ /* 0x000fe2000b901d56 */
[----:B------:R-:W-:Y:S01]  /*151c0*/  @!P1 LEA.HI.X R181, R174, R251, R2, 0x1, P2 ;  /* 0x000000fbaeb59211 */ /* 0x000fe200010f0c02 */
[--C-:B------:R-:W-:Y:S01]  /*151d0*/  @!P1 IMAD.WIDE.U32 R174, R0, 0x50, R170.reuse ;  /* 0x0000005000ae9825 */ /* 0x100fe200078e00aa */
[-C--:B------:R-:W-:Y:S01]  /*151e0*/  @!P1 LEA R176, P2, R168, R250.reuse, 0x1 ;  /* 0x000000faa8b09211 */ /* 0x080fe200078408ff */
[----:B------:R1:W-:Y:S01]  /*151f0*/  @P1 STS.128 [R242+0x3800], RZ ;  /* 0x003800fff2001388 */ /* 0x0003e20000000c00 */
[----:B------:R-:W5:Y:S01]  /*15200*/  @!P1 LDC R2, c[0x0][0x24c] ;  /* 0x00009300ff029b82 */ /* 0x000f620000000800 */
[C---:B------:R-:W-:Y:S02]  /*15210*/  @!P1 IMAD.WIDE.U32 R188, R0.reuse, 0x90, R170 ;  /* 0x0000009000bc9825 */ /* 0x040fe400078e00aa */
[----:B------:R-:W-:Y:S01]  /*15220*/  @!PT LDS RZ, [RZ] ;  /* 0x00000000fffff984 */ /* 0x000fe20000000800 */
[----:B------:R-:W-:Y:S01]  /*15230*/  @!PT LDS RZ, [RZ] ;  /* 0x00000000fffff984 */ /* 0x000fe20000000800 */
[----:B------:R-:W-:Y:S01]  /*15240*/  @!PT LDS RZ, [RZ] ;  /* 0x00000000fffff984 */ /* 0x000fe20000000800 */
[----:B------:R1:W-:Y:S02]  /*15250*/  @!P1 LDGSTS.E.BYPASS.LTC128B.128 [R242+0x3800], desc[UR22][R180.64] ;  /* 0x03800000b4f29fae */ /* 0x0003e4000b901d56 */
[----:B------:R-:W-:Y:S02]  /*15260*/  @!P1 IMAD.WIDE.U32 R182, R0, 0xa0, R182 ;  /* 0x000000a000b69825 */ /* 0x000fe400078e00b6 */
[----:B------:R1:W-:Y:S02]  /*15270*/  @P1 STS.128 [R242+0x4000], RZ ;  /* 0x004000fff2001388 */ /* 0x0003e40000000c00 */
[----:B-----5:R-:W-:Y:S01]  /*15280*/  @!P1 IMAD R2, R2, 0x70, RZ ;  /* 0x0000007002029824 */ /* 0x020fe200078e02ff */
[----:B---3--:R-:W-:Y:S01]  /*15290*/  @!P1 LEA.HI.X R167, R0, R171, R167, 0x6, P3 ;  /* 0x000000ab00a79211 */ /* 0x008fe200018f34a7 */
[----:B----4-:R-:W-:Y:S01]  /*152a0*/  @!P1 IMAD R166, R166, 0x50, RZ ;  /* 0x00000050a6a69824 */ /* 0x010fe200078e02ff */
[----:B------:R-:W-:Y:S01]  /*152b0*/  @!P1 LEA R178, P3, R174, R250, 0x1 ;  /* 0x000000faaeb29211 */ /* 0x000fe200078608ff */
[----:B--2---:R-:W-:Y:S01]  /*152c0*/  @!P1 IMAD R164, R164, 0x60, RZ ;  /* 0x00000060a4a49824 */ /* 0x004fe200078e02ff */
[-C--:B------:R-:W-:Y:S01]  /*152d0*/  @!P1 LEA.HI.X R177, R168, R251.reuse, R167, 0x1, P2 ;  /* 0x000000fba8b19211 */ /* 0x080fe200010f0ca7 */
[----:B------:R-:W-:Y:S01]  /*152e0*/  @!P1 IMAD.IADD R166, R166, 0x1, R175 ;  /* 0x00000001a6a69824 */ /* 0x000fe200078e02af */
[----:B------:R-:W2:Y:S01]  /*152f0*/  @!P1 LDC R167, c[0x0][0x24c] ;  /* 0x00009300ffa79b82 */ /* 0x000ea20000000800 */
[----:B------:R-:W-:Y:S01]  /*15300*/  @!P1 IMAD.MOV.U32 R168, RZ, RZ, R170 ;  /* 0x000000ffffa89224 */ /* 0x000fe200078e00aa */
[----:B-1----:R-:W-:Y:S01]  /*15310*/  @!P1 MOV R180, R170 ;  /* 0x000000aa00b49202 */ /* 0x002fe20000000f00 */
[----:B------:R-:W-:Y:S01]  /*15320*/  @!PT LDS RZ, [RZ] ;  /* 0x00000000fffff984 */ /* 0x000fe20000000800 */
[----:B------:R-:W-:Y:S01]  /*15330*/  @!PT LDS RZ, [RZ] ;  /* 0x00000000fffff984 */ /* 0x000fe20000000800 */
[----:B------:R-:W-:Y:S01]  /*15340*/  @!PT LDS RZ, [RZ] ;  /* 0x00000000fffff984 */ /* 0x000fe20000000800 */
[----:B------:R1:W-:Y:S01]  /*15350*/  @!P1 LDGSTS.E.BYPASS.LTC128B.128 [R242+0x4000], desc[UR22][R176.64] ;  /* 0x04000000b0f29fae */ /* 0x0003e2000b901d56 */
[----:B------:R-:W-:Y:S01]  /*15360*/  @!P1 LEA.HI.X R179, R174, R251, R166, 0x1, P3 ;  /* 0x000000fbaeb39211 */ /* 0x000fe200018f0ca6 */
[C---:B------:R-:W-:Y:S02]  /*15370*/  @!P1 IMAD.WIDE.U32 R168, R0.reuse, 0x60, R168 ;  /* 0x0000006000a89825 */ /* 0x040fe400078e00a8 */
[----:B------:R3:W-:Y:S01]  /*15380*/  @P1 STS.128 [R242+0x4800], RZ ;  /* 0x004800fff2001388 */ /* 0x0007e20000000c00 */
[----:B------:R-:W4:Y:S01]  /*15390*/  @!P1 LDC R166, c[0x0][0x24c] ;  /* 0x00009300ffa69b82 */ /* 0x000f220000000800 */
[----:B------:R-:W-:Y:S01]  /*153a0*/  @!P1 IMAD.WIDE.U32 R174, R0, 0x70, R170 ;  /* 0x0000007000ae9825 */ /* 0x000fe200078e00aa */
[-C--:B------:R-:W-:Y:S01]  /*153b0*/  @!P1 LEA R172, P2, R168, R250.reuse, 0x1 ;  /* 0x000000faa8ac9211 */ /* 0x080fe200078408ff */
[----:B------:R-:W-:Y:S01]  /*153c0*/  @!PT LDS RZ, [RZ] ;  /* 0x00000000fffff984 */ /* 0x000fe20000000800 */
[----:B------:R-:W-:Y:S01]  /*153d0*/  @!PT LDS RZ, [RZ] ;  /* 0x00000000fffff984 */ /* 0x000fe20000000800 */
[----:B------:R-:W-:Y:S01]  /*153e0*/  @!PT LDS RZ, [RZ] ;  /* 0x00000000fffff984 */ /* 0x000fe20000000800 */
[----:B------:R5:W-:Y:S01]  /*153f0*/  @!P1 LDGSTS.E.BYPASS.LTC128B.128 [R242+0x4800], desc[UR22][R178.64] ;  /* 0x04800000b2f29fae */ /* 0x000be2000b901d56 */
[----:B------:R-:W-:Y:S01]  /*15400*/  @!P1 IADD3 R164, R164, R169, RZ ;  /* 0x000000a9a4a49210 */ /* 0x000fe20007ffe0ff */
[----:B------:R-:W-:Y:S02]  /*15410*/  @!P1 IMAD.IADD R2, R2, 0x1, R175 ;  /* 0x0000000102029824 */ /* 0x000fe400078e02af */
[----:B------:R3:W-:Y:S01]  /*15420*/  @P1 STS.128 [R242+0x5000], RZ ;  /* 0x005000fff2001388 */ /* 0x0007e20000000c00 */
[-C--:B------:R-:W-:Y:S01]  /*15430*/  @!P1 LEA.HI.X R173, R168, R251.reuse, R164, 0x1, P2 ;  /* 0x000000fba8ad9211 */ /* 0x080fe200010f0ca4 */
[----:B------:R-:W3:Y:S01]  /*15440*/  @!P1 LDC R169, c[0x0][0x24c] ;  /* 0x00009300ffa99b82 */ /* 0x000ee20000000800 */
[C---:B------:R-:W-:Y:S01]  /*15450*/  @!P1 LEA R190, P2, R174.reuse, R250, 0x1 ;  /* 0x000000faaebe9211 */ /* 0x040fe200078408ff */
[--C-:B------:R-:W-:Y:S02]  /*15460*/  @!P1 IMAD.MOV.U32 R181, RZ, RZ, R171.reuse ;  /* 0x000000ffffb59224 */ /* 0x100fe400078e00ab */
[----:B------:R-:W-:Y:S01]  /*15470*/  @!PT LDS RZ, [RZ] ;  /* 0x00000000fffff984 */ /* 0x000fe20000000800 */
[----:B------:R-:W-:Y:S01]  /*15480*/  @!PT LDS RZ, [RZ] ;  /* 0x00000000fffff984 */ /* 0x000fe20000000800 */
[----:B------:R-:W-:Y:S01]  /*15490*/  @!PT LDS RZ, [RZ] ;  /* 0x00000000fffff984 */ /* 0x000fe20000000800 */
[----:B------:R5:W-:Y:S01]  /*154a0*/  @!P1 LDGSTS.E.BYPASS.LTC128B.128 [R242+0x5000], desc[UR22][R172.64] ;  /* 0x05000000acf29fae */ /* 0x000be2000b901d56 */
[----:B------:R-:W-:Y:S01]  /*154b0*/  @!P1 LEA.HI.X R191, R174, R251, R2, 0x1, P2 ;  /* 0x000000fbaebf9211 */ /* 0x000fe200010f0c02 */
[----:B------:R-:W-:Y:S01]  /*154c0*/  @!P1 IMAD.MOV.U32 R174, RZ, RZ, R170 ;  /* 0x000000ffffae9224 */ /* 0x000fe200078e00aa */
[----:B------:R-:W-:Y:S01]  /*154d0*/  @!P1 LEA R168, P2, R0, R170, 0x7 ;  /* 0x000000aa00a89211 */ /* 0x000fe200078438ff */
[----:B------:R1:W-:Y:S01]  /*154e0*/  @P1 STS.128 [R242+0x5800], RZ ;  /* 0x005800fff2001388 */ /* 0x0003e20000000c00 */
[----:B------:R-:W4:Y:S01]  /*154f0*/  @!P1 LDC R164, c[0x0][0x24c] ;  /* 0x00009300ffa49b82 */ /* 0x000f220000000800 */
[----:B--2---:R-:W-:Y:S01]  /*15500*/  @!P1 IMAD R167, R167, 0x90, RZ ;  /* 0x00000090a7a79824 */ /* 0x004fe200078e02ff */
[----:B------:R-:W-:Y:S01]  /*15510*/  @!P1 LEA R186, P3, R168, R250, 0x1 ;  /* 0x000000faa8ba9211 */ /* 0x000fe200078608ff */
[----:B------:R-:W-:Y:S01]  /*15520*/  @!PT LDS RZ, [RZ] ;  /* 0x00000000fffff984 */ /* 0x000fe20000000800 */
[----:B------:R-:W-:Y:S01]  /*15530*/  @!PT LDS RZ, [RZ] ;  /* 0x00000000fffff984 */ /* 0x000fe20000000800 */
[----:B------:R-:W-:Y:S01]  /*15540*/  @!PT LDS RZ, [RZ] ;  /* 0x00000000fffff984 */ /* 0x000fe20000000800 */
[----:B------:R2:W-:Y:S01]  /*15550*/  @!P1 LDGSTS.E.BYPASS.LTC128B.128 [R242+0x5800], desc[UR22][R190.64] ;  /* 0x05800000bef29fae */ /* 0x0005e2000b901d56 */
[-C--:B-1----:R-:W-:Y:S01]  /*15560*/  @!P1 MOV R176, R170.reuse ;  /* 0x000000aa00b09202 */ /* 0x082fe20000000f00 */
[--C-:B------:R-:W-:Y:S02]  /*15570*/  @!P1 IMAD.MOV.U32 R177, RZ, RZ, R171.reuse ;  /* 0x000000ffffb19224 */ /* 0x100fe400078e00ab */
[----:B------:R1:W-:Y:S01]  /*15580*/  @P1 STS.128 [R242+0x6000], RZ ;  /* 0x006000fff2001388 */ /* 0x0003e20000000c00 */
[----:B------:R-:W1:Y:S01]  /*15590*/  @!P1 LDC R2, c[0x0][0x24c] ;  /* 0x00009300ff029b82 */ /* 0x000e620000000800 */
[----:B------:R-:W-:Y:S02]  /*155a0*/  @!P1 IMAD.MOV.U32 R175, RZ, RZ, R171 ;  /* 0x000000ffffaf9224 */ /* 0x000fe400078e00ab */
[C---:B------:R-:W-:Y:S01]  /*155b0*/  @!P1 IMAD.WIDE.U32 R180, R0.reuse, 0xb0, R180 ;  /* 0x000000b000b49825 */ /* 0x040fe200078e00b4 */
[----:B---3--:R-:W-:Y:S03]  /*155c0*/  @!P1 LEA.HI.X R169, R0, R171, R169, 0x7, P2 ;  /* 0x000000ab00a99211 */ /* 0x008fe600010f3ca9 */
[----:B-----5:R-:W-:Y:S02]  /*155d0*/  @!P1 IMAD.MOV.U32 R178, RZ, RZ, R170 ;  /* 0x000000ffffb29224 */ /* 0x020fe400078e00aa */
[----:B------:R-:W-:Y:S01]  /*155e0*/  @!P1 IMAD.MOV.U32 R179, RZ, RZ, R171 ;  /* 0x000000ffffb39224 */ /* 0x000fe200078e00ab */
[-C--:B------:R-:W-:Y:S01]  /*155f0*/  @!P1 LEA.HI.X R187, R168, R251.reuse, R169, 0x1, P3 ;  /* 0x000000fba8bb9211 */ /* 0x080fe200018f0ca9 */
[----:B------:R-:W-:Y:S01]  /*15600*/  @!P1 IMAD.WIDE.U32 R176, R0, 0xd0, R176 ;  /* 0x000000d000b09825 */ /* 0x000fe200078e00b0 */
[----:B------:R-:W3:Y:S02]  /*15610*/  @!P1 LDC R168, c[0x0][0x24c] ;  /* 0x00009300ffa89b82 */ /* 0x000ee40000000800 */
[----:B------:R-:W-:Y:S01]  /*15620*/  @!P1 MOV R172, R170 ;  /* 0x000000aa00ac9202 */ /* 0x000fe20000000f00 */
[----:B------:R-:W-:Y:S01]  /*15630*/  @!PT LDS RZ, [RZ] ;  /* 0x00000000fffff984 */ /* 0x000fe20000000800 */
[----:B------:R-:W-:Y:S01]  /*15640*/  @!PT LDS RZ, [RZ] ;  /* 0x00000000fffff984 */ /* 0x000fe20000000800 */
[----:B------:R-:W-:Y:S01]  /*15650*/  @!PT LDS RZ, [RZ] ;  /* 0x00000000fffff984 */ /* 0x000fe20000000800 */
[----:B------:R-:W-:Y:S01]  /*15660*/  @!P1 LDGSTS.E.BYPASS.LTC128B.128 [R242+0x6000], desc[UR22][R186.64] ;  /* 0x06000000baf29fae */ /* 0x000fe2000b901d56 */
[----:B------:R-:W-:Y:S01]  /*15670*/  @!P1 IMAD.MOV.U32 R173, RZ, RZ, R171 ;  /* 0x000000ffffad9224 */ /* 0x000fe200078e00ab */
[-C--:B------:R-:W-:Y:S01]  /*15680*/  @!P1 LEA R170, P2, R188, R250.reuse, 0x1 ;  /* 0x000000fabcaa9211 */ /* 0x080fe200078408ff */
[----:B------:R-:W-:Y:S01]  /*15690*/  @!P1 IMAD.WIDE.U32 R178, R0, 0xc0, R178 ;  /* 0x000000c000b29825 */ /* 0x000fe200078e00b2 */
[----:B------:R1:W-:Y:S02]  /*156a0*/  @P1 STS.128 [R242+0x6800], RZ ;  /* 0x006800fff2001388 */ /* 0x0003e40000000c00 */
[-C--:B--2---:R-:W-:Y:S01]  /*156b0*/  @!P1 LEA R190, P3, R180, R250.reuse, 0x1 ;  /* 0x000000fab4be9211 */ /* 0x084fe200078608ff */
[C---:B------:R-:W-:Y:S04]  /*156c0*/  @!P1 IMAD.WIDE.U32 R174, R0.reuse, 0xe0, R174 ;  /* 0x000000e000ae9825 */ /* 0x040fe800078e00ae */
[----:B------:R-:W-:Y:S04]  /*156d0*/  @!P1 IMAD.WIDE.U32 R172, R0, 0xf0, R172 ;  /* 0x000000f000ac9825 */ /* 0x000fe800078e00ac */
[----:B------:R-:W-:Y:S02]  /*156e0*/  @!P1 IMAD.IADD R0, R167, 0x1, R189 ;  /* 0x00000001a7009824 */ /* 0x000fe400078e02bd */
[----:B----4-:R-:W-:Y:S01]  /*156f0*/  @!P1 IMAD R169, R166, 0xa0, RZ ;  /* 0x000000a0a6a99824 */ /* 0x010fe200078e02ff */
[----:B------:R-:W2:Y:S01]  /*15700*/  @!P1 LDC R167, c[0x0][0x24c] ;  /* 0x00009300ffa79b82 */ /* 0x000ea20000000800 */
[----:B------:R-:W-:Y:S01]  /*15710*/  @!P1 IMAD R164, R164, 0xb0, RZ ;  /* 0x000000b0a4a49824 */ /* 0x000fe200078e02ff */
[----:B------:R-:W-:Y:S01]  /*15720*/  @!P1 LEA.HI.X R171, R188, R251, R0, 0x1, P2 ;  /* 0x000000fbbcab9211 */ /* 0x000fe200010f0c00 */
[----:B------:R-:W-:Y:S01]  /*15730*/  @!P1 IMAD.IADD R166, R169, 0x1, R183 ;  /* 0x00000001a9a69824 */ /* 0x000fe200078e02b7 */
[-C--:B------:R-:W-:Y:S01]  /*15740*/  @!P1 LEA R188, P2, R182, R250.reuse, 0x1 ;  /* 0x000000fab6bc9211 */ /* 0x080fe200078408ff */
[----:B-1----:R-:W-:Y:S01]  /*15750*/  @!P1 IMAD R169, R2, 0xc0, RZ ;  /* 0x000000c002a99824 */ /* 0x002fe200078e02ff */
[----:B------:R-:W-:Y:S01]  /*15760*/  @!P1 IADD3 R164, R164, R181, RZ ;  /* 0x000000b5a4a49210 */ /* 0x000fe20007ffe0ff */
[----:B------:R-:W-:Y:S01]  /*15770*/  @!PT LDS RZ, [RZ] ;  /* 0x00000000fffff984 */ /* 0x000fe20000000800 */
[----:B------:R-:W-:Y:S01]  /*15780*/  @!PT LDS RZ, [RZ] ;  /* 0x00000000fffff984 */ /* 0x000fe20000000800 */
[----:B------:R-:W-:Y:S01]  /*15790*/  @!PT LDS RZ, [RZ] ;  /* 0x00000000fffff984 */ /* 0x000fe20000000800 */
[----:B------:R1:W-:Y:S01]  /*157a0*/  @!P1 LDGSTS.E.BYPASS.LTC128B.128 [R242+0x6800], desc[UR22][R170.64] ;  /* 0x06800000aaf29fae */ /* 0x0003e2000b901d56 */
[-C--:B------:R-:W-:Y:S01]  /*157b0*/  @!P1 LEA.HI.X R189, R182, R251.reuse, R166, 0x1, P2 ;  /* 0x000000fbb6bd9211 */ /* 0x080fe200010f0ca6 */
[----:B------:R-:W4:Y:S01]  /*157c0*/  @!P1 LDC R0, c[0x0][0x24c] ;  /* 0x00009300ff009b82 */ /* 0x000f220000000800 */
[-C--:B------:R-:W-:Y:S01]  /*157d0*/  @!P1 LEA.HI.X R191, R180, R251.reuse, R164, 0x1, P3 ;  /* 0x000000fbb4bf9211 */ /* 0x080fe200018f0ca4 */
[----:B------:R1:W-:Y:S01]  /*157e0*/  @P1 STS.128 [R242+0x7000], RZ ;  /* 0x007000fff2001388 */ /* 0x0003e20000000c00 */
[-C--:B------:R-:W-:Y:S01]  /*157f0*/  @!P1 LEA R182, P2, R178, R250.reuse, 0x1 ;  /* 0x000000fab2b69211 */ /* 0x080fe200078408ff */
[----:B------:R-:W-:Y:S01]  /*15800*/  @!P1 IMAD.IADD R169, R169, 0x1, R179 ;  /* 0x00000001a9a99824 */ /* 0x000fe200078e02b3 */
[-C--:B------:R-:W-:Y:S01]  /*15810*/  @!P1 LEA R166, P3, R174, R250.reuse, 0x1 ;  /* 0x000000faaea69211 */ /* 0x080fe200078608ff */
[----:B------:R-:W-:Y:S01]  /*15820*/  @!PT LDS RZ, [RZ] ;  /* 0x00000000fffff984 */ /* 0x000fe20000000800 */
[----:B------:R-:W-:Y:S01]  /*15830*/  @!PT LDS RZ, [RZ] ;  /* 0x00000000fffff984 */ /* 0x000fe20000000800 */
[----:B------:R-:W-:Y:S01]  /*15840*/  @!PT LDS RZ, [RZ] ;  /* 0x00000000fffff984 */ /* 0x000fe20000000800 */
[----:B------:R1:W-:Y:S03]  /*15850*/  @!P1 LDGSTS.E.BYPASS.LTC128B.128 [R242+0x7000], desc[UR22][R188.64] ;  /* 0x07000000bcf29fae */ /* 0x0003e6000b901d56 */
[-C--:B------:R-:W-:Y:S01]  /*15860*/  @!P1 LEA.HI.X R183, R178, R251.reuse, R169, 0x1, P2 ;  /* 0x000000fbb2b79211 */ /* 0x080fe200010f0ca9 */
[----:B------:R1:W-:Y:S01]  /*15870*/  @P1 STS.128 [R242+0x7800], RZ ;  /* 0x007800fff2001388 */ /* 0x0003e20000000c00 */
[----:B---3--:R-:W-:Y:S01]  /*15880*/  @!P1 IMAD R169, R168, 0xd0, RZ ;  /* 0x000000d0a8a99824 */ /* 0x008fe200078e02ff */
[CC--:B------:R-:W-:Y:S02]  /*15890*/  @!P1 LEA R168, P4, R176.reuse, R250.reuse, 0x1 ;  /* 0x000000fab0a89211 */ /* 0x0c0fe400078808ff */
[----:B------:R-:W-:Y:S01]  /*158a0*/  @!PT LDS RZ, [RZ] ;  /* 0x00000000fffff984 */ /* 0x000fe20000000800 */
[----:B------:R-:W-:Y:S01]  /*158b0*/  @!PT LDS RZ, [RZ] ;  /* 0x00000000fffff984 */ /* 0x000fe20000000800 */
[----:B------:R-:W-:Y:S01]  /*158c0*/  @!PT LDS RZ, [RZ] ;  /* 0x00000000fffff984 */ /* 0x000fe20000000800 */
[----:B------:R3:W-:Y:S01]  /*158d0*/  @!P1 LDGSTS.E.BYPASS.LTC128B.128 [R242+0x7800], desc[UR22][R190.64] ;  /* 0x07800000bef29fae */ /* 0x0007e2000b901d56 */
[----:B------:R-:W-:Y:S02]  /*158e0*/  @!P1 IMAD.IADD R169, R169, 0x1, R177 ;  /* 0x00000001a9a99824 */ /* 0x000fe400078e02b1 */
[----:B--2---:R-:W-:Y:S01]  /*158f0*/  @!P1 IMAD R167, R167, 0xe0, RZ ;  /* 0x000000e0a7a79824 */ /* 0x004fe200078e02ff */
[----:B------:R3:W-:Y:S02]  /*15900*/  @P1 STS.128 [R242+0x8000], RZ ;  /* 0x008000fff2001388 */ /* 0x0007e40000000c00 */
[-C--:B------:R-:W-:Y:S01]  /*15910*/  @!P1 LEA.HI.X R169, R176, R251.reuse, R169, 0x1, P4 ;  /* 0x000000fbb0a99211 */ /* 0x080fe200020f0ca9 */
[----:B------:R-:W-:Y:S01]  /*15920*/  @!P1 IMAD.IADD R167, R167, 0x1, R175 ;  /* 0x00000001a7a79824 */ /* 0x000fe200078e02af */
[----:B------:R-:W-:Y:S01]  /*15930*/  @!PT LDS RZ, [RZ] ;  /* 0x00000000fffff984 */ /* 0x000fe20000000800 */
[----:B------:R-:W-:Y:S01]  /*15940*/  @!PT LDS RZ, [RZ] ;  /* 0x00000000fffff984 */ /* 0x000fe20000000800 */
[----:B------:R-:W-:Y:S01]  /*15950*/  @!PT LDS RZ, [RZ] ;  /* 0x00000000fffff984 */ /* 0x000fe20000000800 */
[----:B------:R3:W-:Y:S01]  /*15960*/  @!P1 LDGSTS.E.BYPASS.LTC128B.128 [R242+0x8000], desc[UR22][R182.64] ;  /* 0x08000000b6f29fae */ /* 0x0007e2000b901d56 */
[----:B-1----:R-:W-:Y:S03]  /*15970*/  @!P1 LEA R170, P2, R172, R250, 0x1 ;  /* 0x000000faacaa9211 */ /* 0x002fe600078408ff */
[----:B------:R3:W-:Y:S01]  /*15980*/  @P1 STS.128 [R242+0x8800], RZ ;  /* 0x008800fff2001388 */ /* 0x0007e20000000c00 */
[----:B------:R-:W-:Y:S01]  /*15990*/  @!P1 LEA.HI.X R167, R174, R251, R167, 0x1, P3 ;  /* 0x000000fbaea79211 */ /* 0x000fe200018f0ca7 */
[----:B----4-:R-:W-:Y:S02]  /*159a0*/  @!P1 IMAD R171, R0, 0xf0, RZ ;  /* 0x000000f000ab9824 */ /* 0x010fe400078e02ff */
[----:B------:R-:W-:Y:S01]  /*159b0*/  @!PT LDS RZ, [RZ] ;  /* 0x00000000fffff984 */ /* 0x000fe20000000800 */
[----:B------:R-:W-:Y:S01]  /*159c0*/  @!PT LDS RZ, [RZ] ;  /* 0x00000000fffff984 */ /* 0x000fe20000000800 */
[----:B------:R-:W-:Y:S01]  /*159d0*/  @!PT LDS RZ, [RZ] ;  /* 0x00000000fffff984 */ /* 0x000fe20000000800 */
[----:B------:R3:W-:Y:S01]  /*159e0*/  @!P1 LDGSTS.E.BYPASS.LTC128B.128 [R242+0x8800], desc[UR22][R168.64] ;  /* 0x08800000a8f29fae */ /* 0x0007e2000b901d56 */
[----:B------:R-:W-:Y:S02]  /*159f0*/  IMAD.MOV.U32 R250, RZ, RZ, R184 ;  /* 0x000000fffffa7224 */ /* 0x000fe400078e00b8 */
[----:B------:R-:W-:Y:S01]  /*15a00*/  @!P1 IADD3 R171, R171, R173, RZ ;  /* 0x000000adabab9210 */ /* 0x000fe20007ffe0ff */
[----:B------:R3:W-:Y:S03]  /*15a10*/  @P1 STS.128 [R242+0x9000], RZ ;  /* 0x009000fff2001388 */ /* 0x0007e60000000c00 */
[----:B------:R-:W-:Y:S01]  /*15a20*/  @!P1 LEA.HI.X R171, R172, R251, R171, 0x1, P2 ;  /* 0x000000fbacab9211 */ /* 0x000fe200010f0cab */
[----:B------:R-:W-:Y:S01]  /*15a30*/  @!PT LDS RZ, [RZ] ;  /* 0x00000000fffff984 */ /* 0x000fe20000000800 */
[----:B------:R-:W-:Y:S01]  /*15a40*/  @!PT LDS RZ, [RZ] ;  /* 0x00000000fffff984 */ /* 0x000fe20000000800 */
[----:B------:R-:W-:Y:S01]  /*15a50*/  @!PT LDS RZ, [RZ] ;  /* 0x00000000fffff984 */ /* 0x000fe20000000800 */
[----:B------:R3:W-:Y:S01]  /*15a60*/  @!P1 LDGSTS.E.BYPASS.LTC128B.128 [R242+0x9000], desc[UR22][R166.64] ;  /* 0x09000000a6f29fae */ /* 0x0007e2000b901d56 */
[----:B------:R-:W-:Y:S03]  /*15a70*/  IMAD.MOV.U32 R251, RZ, RZ, R185 ;  /* 0x000000fffffb7224 */ /* 0x000fe600078e00b9 */
[----:B------:R3:W-:Y:S04]  /*15a80*/  @P1 STS.128 [R242+0x9800], RZ ;  /* 0x009800fff2001388 */ /* 0x0007e80000000c00 */
[----:B------:R-:W-:Y:S01]  /*15a90*/  @!PT LDS RZ, [RZ] ;  /* 0x00000000fffff984 */ /* 0x000fe20000000800 */
[----:B------:R-:W-:Y:S01]  /*15aa0*/  @!PT LDS RZ, [RZ] ;  /* 0x00000000fffff984 */ /* 0x000fe20000000800 */
[----:B------:R-:W-:Y:S01]  /*15ab0*/  @!PT LDS RZ, [RZ] ;  /* 0x00000000fffff984 */ /* 0x000fe20000000800 */
[----:B------:R3:W-:Y:S04]  /*15ac0*/  @!P1 LDGSTS.E.BYPASS.LTC128B.128 [R242+0x9800], desc[UR22][R170.64] ;  /* 0x09800000aaf29fae */ /* 0x0007e8000b901d56 */
[----:B------:R-:W0:Y:S02]  /*15ad0*/  LDGDEPBAR ;  /* 0x00000000000079af */ /* 0x000e240000000000 */
.L_x_800:
[----:B------:R-:W-:Y:S01]  /*15ae0*/  FMNMX.FTZ R0, R4, R165, !PT ;  /* 0x000000a504007209 */ /* 0x000fe20007810000 */
[----:B------:R-:W2:Y:S01]  /*15af0*/  LDL.LU R201, [R1] ;  /* 0x0000000001c97983 */ /* 0x000ea20000300800 */
[----:B------:R-:W-:Y:S01]  /*15b00*/  FMNMX.FTZ R2, R6, R3, !PT ;  /* 0x0000000306027209 */ /* 0x000fe20007810000 */
[----:B------:R-:W-:Y:S01]  /*15b10*/  UISETP.GT.AND UP0, UPT, UR17, 0x1, UPT ;  /* 0x000000011100788c */ /* 0x000fe2000bf04270 */
[----:B---3--:R-:W-:Y:S01]  /*15b20*/  FMNMX.FTZ R167, R5, R0, !PT ;  /* 0x0000000005a77209 */ /* 0x008fe20007810000 */
[----:B------:R-:W-:Y:S01]  /*15b30*/  UIADD3 UR17, UR17, -0x1, URZ ;  /* 0xffffffff11117890 */ /* 0x000fe2000fffe03f */
[----:B------:R-:W-:Y:S01]  /*15b40*/  FMNMX.FTZ R169, R7, R2, !PT ;  /* 0x0000000207a97209 */ /* 0x000fe20007810000 */
[----:B------:R-:W-:Y:S01]  /*15b50*/  UMOV UR10, UR19 ;  /* 0x00000013000a7c82 */ /* 0x000fe20008000000 */
[----:B------:R-:W-:Y:S01]  /*15b60*/  FMNMX.FTZ R0, R8, R167, !PT ;  /* 0x000000a708007209 */ /* 0x000fe20007810000 */
[----:B------:R-:W-:Y:S01]  /*15b70*/  UMOV UR8, UR20 ;  /* 0x0000001400087c82 */ /* 0x000fe20008000000 */
[----:B------:R-:W-:Y:S02]  /*15b80*/  FMNMX.FTZ R2, R10, R169, !PT ;  /* 0x000000a90a027209 */ /* 0x000fe40007810000 */
        /* <DEDUP_REMOVED lines=118> */
[----:B------:R-:W-:Y:S04]  /*162f0*/  FMNMX.FTZ R0, R128, R167, !PT ;  /* 0x000000a780007209 */ /* 0x000fe80007810000 */
[----:B------:R-:W-:Y:S02]  /*16300*/  FMNMX.FTZ R166, R129, R0, !PT ;  /* 0x0000000081a67209 */ /* 0x000fe40007810000 */
[----:B------:R-:W-:Y:S03]  /*16310*/  FMNMX.FTZ R0, R130, R171, !PT ;  /* 0x000000ab82007209 */ /* 0x000fe60007810000 */
[----:B------:R-:W1:Y:S01]  /*16320*/  SHFL.BFLY PT, R171, R166, 0x2, 0x1f ;  /* 0x0c401f00a6ab7f89 */ /* 0x000e6200000e0000 */
[----:B------:R-:W-:Y:S07]  /*16330*/  FMNMX.FTZ R169, R131, R0, !PT ;  /* 0x0000000083a97209 */ /* 0x000fee0007810000 */
[----:B------:R-:W3:Y:S01]  /*16340*/  SHFL.BFLY PT, R0, R169, 0x2, 0x1f ;  /* 0x0c401f00a9007f89 */ /* 0x000ee200000e0000 */
[----:B-1----:R-:W-:Y:S07]  /*16350*/  FMNMX.FTZ R173, R166, R171, !PT ;  /* 0x000000aba6ad7209 */ /* 0x002fee0007810000 */
[----:B------:R-:W1:Y:S01]  /*16360*/  SHFL.BFLY PT, R2, R173, 0x1, 0x1f ;  /* 0x0c201f00ad027f89 */ /* 0x000e6200000e0000 */
[----:B---3--:R-:W-:Y:S07]  /*16370*/  FMNMX.FTZ R167, R169, R0, !PT ;  /* 0x00000000a9a77209 */ /* 0x008fee0007810000 */
[----:B------:R-:W-:Y:S08]  /*16380*/  LDSM.16.MT88.4 R168, [R233+0xa000] ;  /* 0x00a00000e9a8783b */ /* 0x000ff00000004200 */
[----:B------:R-:W3:Y:S01]  /*16390*/  SHFL.BFLY PT, R0, R167, 0x1, 0x1f ;  /* 0x0c201f00a7007f89 */ /* 0x000ee200000e0000 */
[----:B-1----:R-:W-:Y:S04]  /*163a0*/  FMNMX.FTZ R2, R173, R2, !PT ;  /* 0x00000002ad027209 */ /* 0x002fe80007810000 */
[C---:B------:R-:W-:Y:S01]  /*163b0*/  FSETP.NEU.FTZ.AND P1, PT, R2.reuse, -INF , PT ;  /* 0xff8000000200780b */ /* 0x040fe20003f3d000 */
[C---:B------:R-:W-:Y:S01]  /*163c0*/  FMUL.FTZ R172, R2.reuse, UR4 ;  /* 0x0000000402ac7c20 */ /* 0x040fe20008410000 */
[----:B------:R-:W-:Y:S04]  /*163d0*/  FADD.FTZ R164, -R2, R165 ;  /* 0x000000a502a47221 */ /* 0x000fe80000010100 */
[----:B------:R-:W-:Y:S01]  /*163e0*/  FSEL R172, R172, RZ, P1 ;  /* 0x000000ffacac7208 */ /* 0x000fe20000800000 */
[----:B------:R-:W-:Y:S01]  /*163f0*/  FMUL.FTZ R165, R164, UR4 ;  /* 0x00000004a4a57c20 */ /* 0x000fe20008410000 */
[----:B---3--:R-:W-:Y:S03]  /*16400*/  FMNMX.FTZ R0, R167, R0, !PT ;  /* 0x00000000a7007209 */ /* 0x008fe60007810000 */
[----:B------:R-:W1:Y:S01]  /*16410*/  MUFU.EX2 R164, R165 ;  /* 0x000000a500a47308 */ /* 0x000e620000000800 */
[--C-:B------:R-:W-:Y:S01]  /*16420*/  FFMA.FTZ R184, R20, UR4, -R172.reuse ;  /* 0x0000000414b87c23 */ /* 0x100fe200080108ac */
[--C-:B------:R-:W-:Y:S01]  /*16430*/  FFMA.FTZ R177, R21, UR4, -R172.reuse ;  /* 0x0000000415b17c23 */ /* 0x100fe200080108ac */
[--C-:B------:R-:W-:Y:S01]  /*16440*/  FFMA.FTZ R178, R24, UR4, -R172.reuse ;  /* 0x0000000418b27c23 */ /* 0x100fe200080108ac */
[--C-:B------:R-:W-:Y:S01]  /*16450*/  FFMA.FTZ R173, R25, UR4, -R172.reuse ;  /* 0x0000000419ad7c23 */ /* 0x100fe200080108ac */
[--C-:B------:R-:W-:Y:S01]  /*16460*/  FFMA.FTZ R189, R12, UR4, -R172.reuse ;  /* 0x000000040cbd7c23 */ /* 0x100fe200080108ac */
[--C-:B------:R-:W-:Y:S01]  /*16470*/  FFMA.FTZ R188, R13, UR4, -R172.reuse ;  /* 0x000000040dbc7c23 */ /* 0x100fe200080108ac */
[--C-:B------:R-:W-:Y:S03]  /*16480*/  FFMA.FTZ R176, R28, UR4, -R172.reuse ;  /* 0x000000041cb07c23 */ /* 0x100fe600080108ac */
[----:B------:R-:W-:Y:S01]  /*16490*/  MUFU.EX2 R184, R184 ;  /* 0x000000b800b87308 */ /* 0x000fe20000000800 */
[C---:B------:R-:W-:Y:S01]  /*164a0*/  FMUL.FTZ R167, R0.reuse, UR4 ;  /* 0x0000000400a77c20 */ /* 0x040fe20008410000 */
[C---:B------:R-:W-:Y:S01]  /*164b0*/  FSETP.NEU.FTZ.AND P1, PT, R0.reuse, -INF , PT ;  /* 0xff8000000000780b */ /* 0x040fe20003f3d000 */
[----:B------:R-:W-:Y:S01]  /*164c0*/  FADD.FTZ R3, -R0, R3 ;  /* 0x0000000300037221 */ /* 0x000fe20000010100 */
[--C-:B------:R-:W-:Y:S01]  /*164d0*/  FFMA.FTZ R196, R5, UR4, -R172.reuse ;  /* 0x0000000405c47c23 */ /* 0x100fe200080108ac */
[--C-:B------:R-:W-:Y:S01]  /*164e0*/  FFMA.FTZ R5, R32, UR4, -R172.reuse ;  /* 0x0000000420057c23 */ /* 0x100fe200080108ac */
[----:B------:R-:W-:Y:S01]  /*164f0*/  FSEL R167, R167, RZ, P1 ;  /* 0x000000ffa7a77208 */ /* 0x000fe20000800000 */
[----:B------:R-:W-:Y:S03]  /*16500*/  FMUL.FTZ R166, R3, UR4 ;  /* 0x0000000403a67c20 */ /* 0x000fe60008410000 */
[----:B------:R-:W-:Y:S01]  /*16510*/  MUFU.EX2 R189, R189 ;  /* 0x000000bd00bd7308 */ /* 0x000fe20000000800 */
[C---:B-1----:R-:W-:Y:S01]  /*16520*/  FMUL.FTZ R12, R164.reuse, R156 ;  /* 0x0000009ca40c7220 */ /* 0x042fe20000410000 */
[----:B------:R-:W-:Y:S01]  /*16530*/  FMUL.FTZ R13, R164, R157 ;  /* 0x0000009da40d7220 */ /* 0x000fe20000410000 */
[--C-:B------:R-:W-:Y:S01]  /*16540*/  FFMA.FTZ R180, R22, UR4, -R167.reuse ;  /* 0x0000000416b47c23 */ /* 0x100fe200080108a7 */
[--C-:B------:R-:W-:Y:S01]  /*16550*/  FFMA.FTZ R181, R23, UR4, -R167.reuse ;  /* 0x0000000417b57c23 */ /* 0x100fe200080108a7 */
[--C-:B------:R-:W-:Y:S01]  /*16560*/  FFMA.FTZ R179, R26, UR4, -R167.reuse ;  /* 0x000000041ab37c23 */ /* 0x100fe200080108a7 */
[----:B------:R-:W1:Y:S01]  /*16570*/  LDSM.16.MT88.4 R20, [R236+0xa000] ;  /* 0x00a00000ec14783b */ /* 0x000e620000004200 */
[--C-:B------:R-:W-:Y:S03]  /*16580*/  FFMA.FTZ R174, R27, UR4, -R167.reuse ;  /* 0x000000041bae7c23 */ /* 0x100fe600080108a7 */
[----:B------:R-:W3:Y:S01]  /*16590*/  MUFU.EX2 R3, R166 ;  /* 0x000000a600037308 */ /* 0x000ee20000000800 */
[C---:B------:R-:W-:Y:S01]  /*165a0*/  FMUL.FTZ R28, R164.reuse, R140 ;  /* 0x0000008ca41c7220 */ /* 0x040fe20000410000 */
[----:B------:R-:W-:Y:S01]  /*165b0*/  FMUL.FTZ R32, R164, R136 ;  /* 0x00000088a4207220 */ /* 0x000fe20000410000 */
[--C-:B------:R-:W-:Y:S01]  /*165c0*/  FFMA.FTZ R190, R14, UR4, -R167.reuse ;  /* 0x000000040ebe7c23 */ /* 0x100fe200080108a7 */
[--C-:B------:R-:W-:Y:S01]  /*165d0*/  FFMA.FTZ R187, R15, UR4, -R167.reuse ;  /* 0x000000040fbb7c23 */ /* 0x100fe200080108a7 */
[--C-:B------:R-:W-:Y:S01]  /*165e0*/  FFMA.FTZ R34, R34, UR4, -R167.reuse ;  /* 0x0000000422227c23 */ /* 0x100fe200080108a7 */
[----:B------:R-:W4:Y:S01]  /*165f0*/  LDSM.16.MT88.4 R24, [R234+0xa000] ;  /* 0x00a00000ea18783b */ /* 0x000f220000004200 */
[--C-:B------:R-:W-:Y:S03]  /*16600*/  FFMA.FTZ R35, R35, UR4, -R167.reuse ;  /* 0x0000000423237c23 */ /* 0x100fe600080108a7 */
[----:B------:R-:W-:Y:S01]  /*16610*/  MUFU.EX2 R196, R196 ;  /* 0x000000c400c47308 */ /* 0x000fe20000000800 */
[--C-:B------:R-:W-:Y:S01]  /*16620*/  FFMA.FTZ R175, R30, UR4, -R167.reuse ;  /* 0x000000041eaf7c23 */ /* 0x100fe200080108a7 */
[--C-:B------:R-:W-:Y:S01]  /*16630*/  FFMA.FTZ R198, R6, UR4, -R167.reuse ;  /* 0x0000000406c67c23 */ /* 0x100fe200080108a7 */
[--C-:B------:R-:W-:Y:S01]  /*16640*/  FFMA.FTZ R6, R33, UR4, -R172.reuse ;  /* 0x0000000421067c23 */ /* 0x100fe200080108ac */
[C---:B------:R-:W-:Y:S01]  /*16650*/  FMUL.FTZ R33, R164.reuse, R137 ;  /* 0x00000089a4217220 */ /* 0x040fe20000410000 */
[--C-:B------:R-:W-:Y:S01]  /*16660*/  FFMA.FTZ R193, R7, UR4, -R167.reuse ;  /* 0x0000000407c17c23 */ /* 0x100fe200080108a7 */
[--C-:B------:R-:W-:Y:S01]  /*16670*/  FFMA.FTZ R7, R29, UR4, -R172.reuse ;  /* 0x000000041d077c23 */ /* 0x100fe200080108ac */
[----:B------:R-:W-:Y:S03]  /*16680*/  FMUL.FTZ R29, R164, R141 ;  /* 0x0000008da41d7220 */ /* 0x000fe60000410000 */
[----:B------:R-:W-:Y:S01]  /*16690*/  MUFU.EX2 R198, R198 ;  /* 0x000000c600c67308 */ /* 0x000fe20000000800 */
[C---:B---3--:R-:W-:Y:S01]  /*166a0*/  FMUL.FTZ R14, R3.reuse, R158 ;  /* 0x0000009e030e7220 */ /* 0x048fe20000410000 */
[C---:B------:R-:W-:Y:S01]  /*166b0*/  FMUL.FTZ R15, R3.reuse, R159 ;  /* 0x0000009f030f7220 */ /* 0x040fe20000410000 */
[----:B------:R-:W-:Y:S01]  /*166c0*/  FMUL.FTZ R30, R3, R142 ;  /* 0x0000008e031e7220 */ /* 0x000fe20000410000 */
[----:B------:R-:W3:Y:S01]  /*166d0*/  LDSM.16.MT88.4 R156, [R232+0xa000] ;  /* 0x00a00000e89c783b */ /* 0x000ee20000004200 */
[--C-:B------:R-:W-:Y:S01]  /*166e0*/  FFMA.FTZ R166, R31, UR4, -R167.reuse ;  /* 0x000000041fa67c23 */ /* 0x100fe200080108a7 */
[----:B------:R-:W-:Y:S01]  /*166f0*/  FMUL.FTZ R31, R3, R143 ;  /* 0x0000008f031f7220 */ /* 0x000fe20000410000 */
[--C-:B------:R-:W-:Y:S03]  /*16700*/  FFMA.FTZ R183, R16, UR4, -R172.reuse ;  /* 0x0000000410b77c23 */ /* 0x100fe600080108ac */
[----:B------:R-:W5:Y:S01]  /*16710*/  MUFU.EX2 R193, R193 ;  /* 0x000000c100c17308 */ /* 0x000f620000000800 */
[--C-:B------:R-:W-:Y:S01]  /*16720*/  FFMA.FTZ R186, R17, UR4, -R172.reuse ;  /* 0x0000000411ba7c23 */ /* 0x100fe200080108ac */
[--C-:B------:R-:W-:Y:S01]  /*16730*/  FFMA.FTZ R185, R18, UR4, -R167.reuse ;  /* 0x0000000412b97c23 */ /* 0x100fe200080108a7 */
[--C-:B------:R-:W-:Y:S01]  /*16740*/  FFMA.FTZ R182, R19, UR4, -R167.reuse ;  /* 0x0000000413b67c23 */ /* 0x100fe200080108a7 */
[----:B------:R-:W-:Y:S01]  /*16750*/  LDSM.16.MT88.4 R140, [R232+0xa800] ;  /* 0x00a80000e88c783b */ /* 0x000fe20000004200 */
[C---:B------:R-:W-:Y:S01]  /*16760*/  FMUL.FTZ R16, R164.reuse, R152 ;  /* 0x00000098a4107220 */ /* 0x040fe20000410000 */
[----:B------:R-:W-:Y:S01]  /*16770*/  FMUL.FTZ R17, R164, R153 ;  /* 0x00000099a4117220 */ /* 0x000fe20000410000 */
[C---:B------:R-:W-:Y:S03]  /*16780*/  FMUL.FTZ R18, R3.reuse, R154 ;  /* 0x0000009a03127220 */ /* 0x040fe60000410000 */
[----:B------:R2:W-:Y:S01]  /*16790*/  MUFU.EX2 R152, R34 ;  /* 0x0000002200987308 */ /* 0x0005e20000000800 */
[----:B------:R-:W-:Y:S01]  /*167a0*/  FMUL.FTZ R19, R3, R155 ;  /* 0x0000009b03137220 */ /* 0x000fe20000410000 */
[--C-:B------:R-:W-:Y:S01]  /*167b0*/  FFMA.FTZ R154, R36, UR4, -R172.reuse ;  /* 0x00000004249a7c23 */ /* 0x100fe200080108ac */
[C---:B------:R-:W-:Y:S01]  /*167c0*/  FMUL.FTZ R36, R164.reuse, R132 ;  /* 0x00000084a4247220 */ /* 0x040fe20000410000 */
[--C-:B------:R-:W-:Y:S01]  /*167d0*/  FFMA.FTZ R155, R37, UR4, -R172.reuse ;  /* 0x00000004259b7c23 */ /* 0x100fe200080108ac */
[----:B------:R-:W-:Y:S01]  /*167e0*/  FMUL.FTZ R37, R164, R133 ;  /* 0x00000085a4257220 */ /* 0x000fe20000410000 */
[--C-:B------:R-:W-:Y:S01]  /*167f0*/  FFMA.FTZ R200, R38, UR4, -R167.reuse ;  /* 0x0000000426c87c23 */ /* 0x100fe200080108a7 */
[----:B------:R-:W-:Y:S03]  /*16800*/  FMUL.FTZ R38, R3, R134 ;  /* 0x0000008603267220 */ /* 0x000fe60000410000 */
[----:B------:R1:W-:Y:S01]  /*16810*/  MUFU.EX2 R153, R35 ;  /* 0x0000002300997308 */ /* 0x0003e20000000800 */
[--C-:B------:R-:W-:Y:S01]  /*16820*/  FFMA.FTZ R199, R39, UR4, -R167.reuse ;  /* 0x0000000427c77c23 */ /* 0x100fe200080108a7 */
[----:B------:R-:W-:Y:S01]  /*16830*/  FMUL.FTZ R39, R3, R135 ;  /* 0x0000008703277220 */ /* 0x000fe20000410000 */
[--C-:B------:R-:W-:Y:S01]  /*16840*/  FFMA.FTZ R64, R64, UR4, -R172.reuse ;  /* 0x0000000440407c23 */ /* 0x100fe200080108ac */
[--C-:B------:R-:W-:Y:S01]  /*16850*/  FFMA.FTZ R65, R65, UR4, -R172.reuse ;  /* 0x0000000441417c23 */ /* 0x100fe200080108ac */
[--C-:B------:R-:W-:Y:S01]  /*16860*/  FFMA.FTZ R66, R66, UR4, -R167.reuse ;  /* 0x0000000442427c23 */ /* 0x100fe200080108a7 */
[--C-:B------:R-:W-:Y:S01]  /*16870*/  FFMA.FTZ R67, R67, UR4, -R167.reuse ;  /* 0x0000000443437c23 */ /* 0x100fe200080108a7 */
[--C-:B------:R-:W-:Y:S03]  /*16880*/  FFMA.FTZ R72, R72, UR4, -R172.reuse ;  /* 0x0000000448487c23 */ /* 0x100fe600080108ac */
[----:B------:R-:W4:Y:S01]  /*16890*/  MUFU.EX2 R188, R188 ;  /* 0x000000bc00bc7308 */ /* 0x000f220000000800 */
[----:B--2---:R-:W-:Y:S01]  /*168a0*/  FMUL.FTZ R34, R3, R138 ;  /* 0x0000008a03227220 */ /* 0x004fe20000410000 */
[--C-:B------:R-:W-:Y:S01]  /*168b0*/  FFMA.FTZ R78, R78, UR4, -R167.reuse ;  /* 0x000000044e4e7c23 */ /* 0x100fe200080108a7 */
[--C-:B------:R-:W-:Y:S01]  /*168c0*/  FFMA.FTZ R100, R100, UR4, -R172.reuse ;  /* 0x0000000464647c23 */ /* 0x100fe200080108ac */
[--C-:B------:R-:W-:Y:S01]  /*168d0*/  FFMA.FTZ R110, R110, UR4, -R167.reuse ;  /* 0x000000046e6e7c23 */ /* 0x100fe200080108a7 */
[--C-:B------:R-:W-:Y:S01]  /*168e0*/  FFMA.FTZ R121, R121, UR4, -R172.reuse ;  /* 0x0000000479797c23 */ /* 0x100fe200080108ac */
[--C-:B------:R-:W-:Y:S01]  /*168f0*/  FFMA.FTZ R197, R4, UR4, -R172.reuse ;  /* 0x0000000404c57c23 */ /* 0x100fe200080108ac */
[--C-:B------:R-:W-:Y:S03]  /*16900*/  FFMA.FTZ R195, R8, UR4, -R172.reuse ;  /* 0x0000000408c37c23 */ /* 0x100fe600080108ac */
[----:B------:R-:W-:Y:S01]  /*16910*/  MUFU.EX2 R190, R190 ;  /* 0x000000be00be7308 */ /* 0x000fe20000000800 */
[----:B-1----:R-:W-:Y:S01]  /*16920*/  FMUL.FTZ R35, R3, R139 ;  /* 0x0000008b03237220 */ /* 0x002fe20000410000 */
[C---:B------:R-:W-:Y:S01]  /*16930*/  FMUL.FTZ R8, R164.reuse, R160 ;  /* 0x000000a0a4087220 */ /* 0x040fe20000410000 */
[----:B------:R-:W-:Y:S01]  /*16940*/  LDSM.16.MT88.4 R136, [R233+0xa800] ;  /* 0x00a80000e988783b */ /* 0x000fe20000004200 */
[----:B------:R-:W-:Y:S01]  /*16950*/  FFMA.FTZ R192, R9, UR4, -R172 ;  /* 0x0000000409c07c23 */ /* 0x000fe200080108ac */
[----:B------:R-:W-:Y:S01]  /*16960*/  FMUL.FTZ R9, R164, R161 ;  /* 0x000000a1a4097220 */ /* 0x000fe20000410000 */
[----:B-----5:R-:W-:Y:S01]  /*16970*/  F2FP.F16.F32.PACK_AB R161, R193, R198 ;  /* 0x000000c6c1a1723e */ /* 0x020fe200000000ff */
[--C-:B------:R-:W-:Y:S03]  /*16980*/  FFMA.FTZ R194, R10, UR4, -R167.reuse ;  /* 0x000000040ac27c23 */ /* 0x100fe600080108a7 */
[----:B------:R-:W1:Y:S01]  /*16990*/  MUFU.EX2 R197, R197 ;  /* 0x000000c500c57308 */ /* 0x000e620000000800 */
[----:B----4-:R-:W-:Y:S01]  /*169a0*/  F2FP.F16.F32.PACK_AB R132, R188, R189 ;  /* 0x000000bdbc84723e */ /* 0x010fe200000000ff */
[----:B------:R-:W-:Y:S01]  /*169b0*/  FMUL.FTZ R10, R3, R162 ;  /* 0x000000a2030a7220 */ /* 0x000fe20000410000 */
[----:B------:R-:W-:Y:S01]  /*169c0*/  FFMA.FTZ R191, R11, UR4, -R167 ;  /* 0x000000040bbf7c23 */ /* 0x000fe200080108a7 */
[C---:B------:R-:W-:Y:S01]  /*169d0*/  FMUL.FTZ R11, R3.reuse, R163 ;  /* 0x000000a3030b7220 */ /* 0x040fe20000410000 */
[----:B------:R-:W-:Y:S01]  /*169e0*/  FFMA.FTZ R198, R3, R252, R198 ;  /* 0x000000fc03c67223 */ /* 0x000fe200000100c6 */
[--C-:B------:R-:W-:Y:S01]  /*169f0*/  FFMA.FTZ R96, R96, UR4, -R172.reuse ;  /* 0x0000000460607c23 */ /* 0x100fe200080108ac */
[----:B------:R-:W-:Y:S03]  /*16a00*/  FFMA.FTZ R128, R128, UR4, -R172 ;  /* 0x0000000480807c23 */ /* 0x000fe600080108ac */
[----:B------:R-:W-:Y:S01]  /*16a10*/  MUFU.EX2 R195, R195 ;  /* 0x000000c300c37308 */ /* 0x000fe20000000800 */
[----:B------:R-:W-:Y:S01]  /*16a20*/  FADD.FTZ R193, R193, R198 ;  /* 0x000000c6c1c17221 */ /* 0x000fe20000010000 */
[----:B------:R-:W-:Y:S02]  /*16a30*/  PLOP3.LUT P1, PT, PT, PT, UP0, 0x80, 0x0 ;  /* 0x000000000000781c */ /* 0x000fe40003f2f008 */
[----:B------:R-:W-:Y:S06]  /*16a40*/  MOV R165, R2 ;  /* 0x0000000200a57202 */ /* 0x000fec0000000f00 */
[----:B------:R-:W2:Y:S01]  /*16a50*/  MUFU.EX2 R192, R192 ;  /* 0x000000c000c07308 */ /* 0x000ea20000000800 */
[----:B-1----:R-:W-:Y:S01]  /*16a60*/  F2FP.F16.F32.PACK_AB R160, R196, R197 ;  /* 0x000000c5c4a0723e */ /* 0x002fe200000000ff */
[----:B------:R-:W-:Y:S04]  /*16a70*/  FFMA.FTZ R197, R164, R201, R197 ;  /* 0x000000c9a4c57223 */ /* 0x000fe800000100c5 */
[----:B------:R-:W-:Y:S04]  /*16a80*/  FADD.FTZ R196, R196, R197 ;  /* 0x000000c5c4c47221 */ /* 0x000fe80000010000 */
[----:B------:R-:W-:Y:S10]  /*16a90*/  MUFU.EX2 R194, R194 ;  /* 0x000000c200c27308 */ /* 0x000ff40000000800 */
[----:B------:R-:W1:Y:S01]  /*16aa0*/  MUFU.EX2 R191, R191 ;  /* 0x000000bf00bf7308 */ /* 0x000e620000000800 */
[C---:B--2---:R-:W-:Y:S01]  /*16ab0*/  F2FP.F16.F32.PACK_AB R162, R192.reuse, R195 ;  /* 0x000000c3c0a2723e */ /* 0x044fe200000000ff */
[----:B------:R-:W-:Y:S04]  /*16ac0*/  FADD.FTZ R195, R195, R196 ;  /* 0x000000c4c3c37221 */ /* 0x000fe80000010000 */
[----:B------:R-:W-:Y:S04]  /*16ad0*/  FADD.FTZ R192, R192, R195 ;  /* 0x000000c3c0c07221 */ /* 0x000fe80000010000 */
[----:B------:R-:W2:Y:S01]  /*16ae0*/  MUFU.EX2 R187, R187 ;  /* 0x000000bb00bb7308 */ /* 0x000ea20000000800 */
[----:B------:R-:W-:Y:S04]  /*16af0*/  FADD.FTZ R189, R189, R192 ;  /* 0x000000c0bdbd7221 */ /* 0x000fe80000010000 */
[----:B------:R-:W-:Y:S05]  /*16b00*/  FADD.FTZ R188, R188, R189 ;  /* 0x000000bdbcbc7221 */ /* 0x000fea0000010000 */
[----:B------:R-:W-:Y:S01]  /*16b10*/  MUFU.EX2 R183, R183 ;  /* 0x000000b700b77308 */ /* 0x000fe20000000800 */
[C---:B-1----:R-:W-:Y:S01]  /*16b20*/  F2FP.F16.F32.PACK_AB R163, R191.reuse, R194 ;  /* 0x000000c2bfa3723e */ /* 0x042fe200000000ff */
[----:B------:R-:W-:Y:S04]  /*16b30*/  FADD.FTZ R194, R194, R193 ;  /* 0x000000c1c2c27221 */ /* 0x000fe80000010000 */
[----:B------:R-:W-:Y:S04]  /*16b40*/  FADD.FTZ R191, R191, R194 ;  /* 0x000000c2bfbf7221 */ /* 0x000fe80000010000 */
[----:B------:R-:W1:Y:S01]  /*16b50*/  MUFU.EX2 R186, R186 ;  /* 0x000000ba00ba7308 */ /* 0x000e620000000800 */
[C---:B--2---:R-:W-:Y:S01]  /*16b60*/  F2FP.F16.F32.PACK_AB R133, R187.reuse, R190 ;  /* 0x000000bebb85723e */ /* 0x044fe200000000ff */
[C---:B------:R-:W-:Y:S05]  /*16b70*/  HMMA.16816.F32 R8, R160.reuse, R20, R8 ;  /* 0x00000014a008723c */ /* 0x040fea0000001808 */
[----:B------:R-:W-:Y:S03]  /*16b80*/  FADD.FTZ R190, R190, R191 ;  /* 0x000000bfbebe7221 */ /* 0x000fe60000010000 */
[----:B------:R-:W-:Y:S03]  /*16b90*/  MUFU.EX2 R185, R185 ;  /* 0x000000b900b97308 */ /* 0x000fe60000000800 */
[C---:B------:R-:W-:Y:S01]  /*16ba0*/  FMUL.FTZ R20, R164.reuse, R148 ;  /* 0x00000094a4147220 */ /* 0x040fe20000410000 */
[----:B------:R-:W-:Y:S01]  /*16bb0*/  FMUL.FTZ R21, R164, R149 ;  /* 0x00000095a4157220 */ /* 0x000fe20000410000 */
[C---:B------:R-:W-:Y:S03]  /*16bc0*/  HMMA.16816.F32 R12, R160.reuse, R22, R12 ;  /* 0x00000016a00c723c */ /* 0x040fe6000000180c */
[----:B------:R-:W-:Y:S02]  /*16bd0*/  FADD.FTZ R190, R187, R190 ;  /* 0x000000bebbbe7221 */ /* 0x000fe40000010000 */
[----:B------:R-:W2:Y:S01]  /*16be0*/  MUFU.EX2 R182, R182 ;  /* 0x000000b600b67308 */ /* 0x000ea20000000800 */
[----:B-1----:R-:W-:Y:S01]  /*16bf0*/  F2FP.F16.F32.PACK_AB R134, R186, R183 ;  /* 0x000000b7ba86723e */ /* 0x002fe200000000ff */
[C---:B------:R-:W-:Y:S01]  /*16c00*/  FMUL.FTZ R22, R3.reuse, R150 ;  /* 0x0000009603167220 */ /* 0x040fe20000410000 */
[C---:B------:R-:W-:Y:S01]  /*16c10*/  FMUL.FTZ R23, R3.reuse, R151 ;  /* 0x0000009703177220 */ /* 0x040fe20000410000 */
[C---:B------:R-:W-:Y:S01]  /*16c20*/  HMMA.16816.F32 R16, R160.reuse, R24, R16 ;  /* 0x00000018a010723c */ /* 0x040fe20000001810 */
[----:B------:R-:W1:Y:S05]  /*16c30*/  LDSM.16.MT88.4 R148, [R236+0xa800] ;  /* 0x00a80000ec94783b */ /* 0x000e6a0000004200 */
[----:B------:R-:W4:Y:S01]  /*16c40*/  MUFU.EX2 R177, R177 ;  /* 0x000000b100b17308 */ /* 0x000f220000000800 */
[C---:B------:R-:W-:Y:S04]  /*16c50*/  HMMA.16816.F32 R20, R160.reuse, R26, R20 ;  /* 0x0000001aa014723c */ /* 0x040fe80000001814 */
[C---:B------:R-:W-:Y:S05]  /*16c60*/  FMUL.FTZ R24, R164.reuse, R144 ;  /* 0x00000090a4187220 */ /* 0x040fea0000410000 */
[----:B------:R-:W-:Y:S02]  /*16c70*/  MUFU.EX2 R180, R180 ;  /* 0x000000b400b47308 */ /* 0x000fe40000000800 */
[----:B------:R-:W-:Y:S01]  /*16c80*/  FMUL.FTZ R25, R164, R145 ;  /* 0x00000091a4197220 */ /* 0x000fe20000410000 */
[C---:B------:R-:W-:Y:S01]  /*16c90*/  FMUL.FTZ R26, R3.reuse, R146 ;  /* 0x00000092031a7220 */ /* 0x040fe20000410000 */
[----:B------:R-:W-:Y:S01]  /*16ca0*/  FMUL.FTZ R27, R3, R147 ;  /* 0x00000093031b7220 */ /* 0x000fe20000410000 */
[----:B--2---:R-:W-:Y:S01]  /*16cb0*/  F2FP.F16.F32.PACK_AB R135, R182, R185 ;  /* 0x000000b9b687723e */ /* 0x004fe200000000ff */
[----:B------:R-:W2:Y:S04]  /*16cc0*/  LDSM.16.MT88.4 R144, [R234+0xa800] ;  /* 0x00a80000ea90783b */ /* 0x000ea80000004200 */
[----:B------:R-:W5:Y:S01]  /*16cd0*/  MUFU.EX2 R181, R181 ;  /* 0x000000b500b57308 */ /* 0x000f620000000800 */
[--C-:B------:R-:W-:Y:S01]  /*16ce0*/  FFMA.FTZ R3, R101, UR4, -R172.reuse ;  /* 0x0000000465037c23 */ /* 0x100fe200080108ac */
[--C-:B------:R-:W-:Y:S01]  /*16cf0*/  FFMA.FTZ R101, R104, UR4, -R172.reuse ;  /* 0x0000000468657c23 */ /* 0x100fe200080108ac */
[----:B------:R-:W-:Y:S01]  /*16d00*/  FFMA.FTZ R104, R105, UR4, -R172 ;  /* 0x0000000469687c23 */ /* 0x000fe200080108ac */
[C---:B------:R-:W-:Y:S03]  /*16d10*/  HMMA.16816.F32 R24, R160.reuse, R168, R24 ;  /* 0x000000a8a018723c */ /* 0x040fe60000001818 */
[----:B------:R-:W-:Y:S03]  /*16d20*/  FADD.FTZ R185, R185, R190 ;  /* 0x000000beb9b97221 */ /* 0x000fe60000010000 */
[----:B------:R-:W-:Y:S01]  /*16d30*/  MUFU.EX2 R178, R178 ;  /* 0x000000b200b27308 */ /* 0x000fe20000000800 */
[C---:B------:R-:W-:Y:S04]  /*16d40*/  HMMA.16816.F32 R28, R160.reuse, R170, R28 ;  /* 0x000000aaa01c723c */ /* 0x040fe8000000181c */
[----:B------:R-:W-:Y:S05]  /*16d50*/  FFMA.FTZ R169, R46, UR4, -R167 ;  /* 0x000000042ea97c23 */ /* 0x000fea00080108a7 */
[----:B------:R-:W5:Y:S02]  /*16d60*/  MUFU.EX2 R173, R173 ;  /* 0x000000ad00ad7308 */ /* 0x000f640000000800 */
[--C-:B------:R-:W-:Y:S01]  /*16d70*/  FFMA.FTZ R170, R56, UR4, -R172.reuse ;  /* 0x0000000438aa7c23 */ /* 0x100fe200080108ac */
[C---:B---3--:R-:W-:Y:S03]  /*16d80*/  HMMA.16816.F32 R32, R160.reuse, R156, R32 ;  /* 0x0000009ca020723c */ /* 0x048fe60000001820 */
[----:B------:R-:W-:Y:S04]  /*16d90*/  FADD.FTZ R185, R182, R185 ;  /* 0x000000b9b6b97221 */ /* 0x000fe80000010000 */
[----:B------:R-:W-:Y:S01]  /*16da0*/  MUFU.EX2 R179, R179 ;  /* 0x000000b300b37308 */ /* 0x000fe20000000800 */
[----:B------:R-:W-:Y:S03]  /*16db0*/  HMMA.16816.F32 R36, R160, R158, R36 ;  /* 0x0000009ea024723c */ /* 0x000fe60000001824 */
[--C-:B------:R-:W-:Y:S01]  /*16dc0*/  FFMA.FTZ R156, R40, UR4, -R172.reuse ;  /* 0x00000004289c7c23 */ /* 0x100fe200080108ac */
[----:B----4-:R-:W-:Y:S02]  /*16dd0*/  F2FP.F16.F32.PACK_AB R40, R177, R184 ;  /* 0x000000b8b128723e */ /* 0x010fe400000000ff */
[C---:B-1----:R-:W-:Y:S03]  /*16de0*/  HMMA.16816.F32 R8, R132.reuse, R148, R8 ;  /* 0x000000948408723c */ /* 0x042fe60000001808 */
[----:B------:R-:W1:Y:S02]  /*16df0*/  MUFU.EX2 R174, R174 ;  /* 0x000000ae00ae7308 */ /* 0x000e640000000800 */
[--C-:B------:R-:W-:Y:S01]  /*16e00*/  FFMA.FTZ R163, R44, UR4, -R172.reuse ;  /* 0x000000042ca37c23 */ /* 0x100fe200080108ac */
[C---:B------:R-:W-:Y:S01]  /*16e10*/  HMMA.16816.F32 R12, R132.reuse, R150, R12 ;  /* 0x00000096840c723c */ /* 0x040fe2000000180c */
[----:B------:R-:W3:Y:S06]  /*16e20*/  LDSM.16.MT88.4 R148, [R236+0xb000] ;  /* 0x00b00000ec94783b */ /* 0x000eec0000004200 */
[----:B------:R-:W-:Y:S01]  /*16e30*/  MUFU.EX2 R176, R176 ;  /* 0x000000b000b07308 */ /* 0x000fe20000000800 */
[--C-:B------:R-:W-:Y:S01]  /*16e40*/  FFMA.FTZ R160, R45, UR4, -R172.reuse ;  /* 0x000000042da07c23 */ /* 0x100fe200080108ac */
[C---:B--2---:R-:W-:Y:S08]  /*16e50*/  HMMA.16816.F32 R16, R132.reuse, R144, R16 ;  /* 0x000000908410723c */ /* 0x044ff00000001810 */
[----:B------:R-:W2:Y:S01]  /*16e60*/  MUFU.EX2 R7, R7 ;  /* 0x0000000700077308 */ /* 0x000ea20000000800 */
[C---:B------:R-:W-:Y:S01]  /*16e70*/  HMMA.16816.F32 R20, R132.reuse, R146, R20 ;  /* 0x000000928414723c */ /* 0x040fe20000001814 */
[----:B------:R-:W4:Y:S02]  /*16e80*/  LDSM.16.MT88.4 R144, [R234+0xb000] ;  /* 0x00b00000ea90783b */ /* 0x000f240000004200 */
[--C-:B------:R-:W-:Y:S03]  /*16e90*/  FFMA.FTZ R162, R47, UR4, -R167.reuse ;  /* 0x000000042fa27c23 */ /* 0x100fe600080108a7 */
[C---:B------:R-:W-:Y:S03]  /*16ea0*/  HMMA.16816.F32 R24, R132.reuse, R136, R24 ;  /* 0x000000888418723c */ /* 0x040fe60000001818 */
[----:B------:R-:W-:Y:S01]  /*16eb0*/  MUFU.EX2 R175, R175 ;  /* 0x000000af00af7308 */ /* 0x000fe20000000800 */
[----:B------:R-:W-:Y:S01]  /*16ec0*/  LDSM.16.MT88.4 R44, [R232+0xb000] ;  /* 0x00b00000e82c783b */ /* 0x000fe20000004200 */
[--C-:B------:R-:W-:Y:S01]  /*16ed0*/  FFMA.FTZ R159, R41, UR4, -R172.reuse ;  /* 0x00000004299f7c23 */ /* 0x100fe200080108ac */
[C---:B------:R-:W-:Y:S07]  /*16ee0*/  HMMA.16816.F32 R28, R132.reuse, R138, R28 ;  /* 0x0000008a841c723c */ /* 0x040fee000000181c */
[----:B------:R-:W2:Y:S01]  /*16ef0*/  MUFU.EX2 R166, R166 ;  /* 0x000000a600a67308 */ /* 0x000ea20000000800 */
[----:B------:R-:W2:Y:S01]  /*16f00*/  LDSM.16.MT88.4 R136, [R233+0xb000] ;  /* 0x00b00000e988783b */ /* 0x000ea20000004200 */
[C---:B------:R-:W-:Y:S08]  /*16f10*/  HMMA.16816.F32 R32, R132.reuse, R140, R32 ;  /* 0x0000008c8420723c */ /* 0x040ff00000001820 */
[----:B------:R-:W-:Y:S03]  /*16f20*/  MUFU.EX2 R5, R5 ;  /* 0x0000000500057308 */ /* 0x000fe60000000800 */
[----:B-----5:R-:W-:Y:S01]  /*16f30*/  F2FP.F16.F32.PACK_AB R41, R181, R180 ;  /* 0x000000b4b529723e */ /* 0x020fe200000000ff */
[----:B------:R-:W-:Y:S01]  /*16f40*/  HMMA.16816.F32 R36, R132, R142, R36 ;  /* 0x0000008e8424723c */ /* 0x000fe20000001824 */
[----:B------:R-:W5:Y:S02]  /*16f50*/  LDSM.16.MT88.4 R132, [R236+0xb800] ;  /* 0x00b80000ec84783b */ /* 0x000f640000004200 */
[--C-:B------:R-:W-:Y:S01]  /*16f60*/  FFMA.FTZ R158, R42, UR4, -R167.reuse ;  /* 0x000000042a9e7c23 */ /* 0x100fe200080108a7 */
[----:B------:R-:W-:Y:S02]  /*16f70*/  F2FP.F16.F32.PACK_AB R42, R173, R178 ;  /* 0x000000b2ad2a723e */ /* 0x000fe400000000ff */
[----:B------:R-:W-:Y:S01]  /*16f80*/  MUFU.EX2 R6, R6 ;  /* 0x0000000600067308 */ /* 0x000fe20000000800 */
[--C-:B------:R-:W-:Y:S01]  /*16f90*/  FFMA.FTZ R161, R43, UR4, -R167.reuse ;  /* 0x000000042ba17c23 */ /* 0x100fe200080108a7 */
[----:B-1----:R-:W-:Y:S01]  /*16fa0*/  F2FP.F16.F32.PACK_AB R43, R174, R179 ;  /* 0x000000b3ae2b723e */ /* 0x002fe200000000ff */
[----:B------:R-:W1:Y:S07]  /*16fb0*/  LDSM.16.MT88.4 R140, [R234+0xb800] ;  /* 0x00b80000ea8c783b */ /* 0x000e6e0000004200 */
[----:B------:R-:W-:Y:S01]  /*16fc0*/  MUFU.EX2 R154, R154 ;  /* 0x0000009a009a7308 */ /* 0x000fe20000000800 */
[C---:B---3--:R-:W-:Y:S06]  /*16fd0*/  HMMA.16816.F32 R8, R40.reuse, R148, R8 ;  /* 0x000000942808723c */ /* 0x048fec0000001808 */
[C---:B------:R-:W-:Y:S03]  /*16fe0*/  HMMA.16816.F32 R12, R40.reuse, R150, R12 ;  /* 0x00000096280c723c */ /* 0x040fe6000000180c */
[----:B------:R-:W3:Y:S02]  /*16ff0*/  MUFU.EX2 R155, R155 ;  /* 0x0000009b009b7308 */ /* 0x000ee40000000800 */
[--C-:B------:R-:W-:Y:S01]  /*17000*/  FFMA.FTZ R148, R48, UR4, -R172.reuse ;  /* 0x0000000430947c23 */ /* 0x100fe200080108ac */
[C---:B----4-:R-:W-:Y:S07]  /*17010*/  HMMA.16816.F32 R16, R40.reuse, R144, R16 ;  /* 0x000000902810723c */ /* 0x050fee0000001810 */
[----:B------:R-:W-:Y:S01]  /*17020*/  MUFU.EX2 R168, R200 ;  /* 0x000000c800a87308 */ /* 0x000fe20000000800 */
[--C-:B------:R-:W-:Y:S01]  /*17030*/  FFMA.FTZ R151, R54, UR4, -R167.reuse ;  /* 0x0000000436977c23 */ /* 0x100fe200080108a7 */
[C---:B------:R-:W-:Y:S08]  /*17040*/  HMMA.16816.F32 R20, R40.reuse, R146, R20 ;  /* 0x000000922814723c */ /* 0x040ff00000001814 */
[----:B------:R-:W-:Y:S01]  /*17050*/  MUFU.EX2 R157, R199 ;  /* 0x000000c7009d7308 */ /* 0x000fe20000000800 */
[C---:B--2---:R-:W-:Y:S03]  /*17060*/  HMMA.16816.F32 R24, R40.reuse, R136, R24 ;  /* 0x000000882818723c */ /* 0x044fe60000001818 */
[--C-:B------:R-:W-:Y:S03]  /*17070*/  FFMA.FTZ R146, R52, UR4, -R172.reuse ;  /* 0x0000000434927c23 */ /* 0x100fe600080108ac */
[C---:B------:R-:W-:Y:S03]  /*17080*/  HMMA.16816.F32 R28, R40.reuse, R138, R28 ;  /* 0x0000008a281c723c */ /* 0x040fe6000000181c */
[----:B------:R-:W-:Y:S01]  /*17090*/  MUFU.EX2 R156, R156 ;  /* 0x0000009c009c7308 */ /* 0x000fe20000000800 */
[----:B------:R-:W2:Y:S01]  /*170a0*/  LDSM.16.MT88.4 R136, [R233+0xb800] ;  /* 0x00b80000e988783b */ /* 0x000ea20000004200 */
[--C-:B------:R-:W-:Y:S01]  /*170b0*/  FFMA.FTZ R147, R53, UR4, -R172.reuse ;  /* 0x0000000435937c23 */ /* 0x100fe200080108ac */
[C---:B------:R-:W-:Y:S07]  /*170c0*/  HMMA.16816.F32 R32, R40.reuse, R44, R32 ;  /* 0x0000002c2820723c */ /* 0x040fee0000001820 */
[----:B------:R-:W4:Y:S01]  /*170d0*/  MUFU.EX2 R159, R159 ;  /* 0x0000009f009f7308 */ /* 0x000f220000000800 */
[--C-:B------:R-:W-:Y:S01]  /*170e0*/  FFMA.FTZ R150, R55, UR4, -R167.reuse ;  /* 0x0000000437967c23 */ /* 0x100fe200080108a7 */
[----:B------:R-:W-:Y:S01]  /*170f0*/  HMMA.16816.F32 R36, R40, R46, R36 ;  /* 0x0000002e2824723c */ /* 0x000fe20000001824 */
[----:B------:R-:W2:Y:S07]  /*17100*/  LDSM.16.MT88.4 R40, [R232+0xb800] ;  /* 0x00b80000e828783b */ /* 0x000eae0000004200 */
[----:B------:R-:W-:Y:S03]  /*17110*/  MUFU.EX2 R158, R158 ;  /* 0x0000009e009e7308 */ /* 0x000fe60000000800 */
[----:B------:R-:W-:Y:S01]  /*17120*/  F2FP.F16.F32.PACK_AB R48, R7, R176 ;  /* 0x000000b00730723e */ /* 0x000fe200000000ff */
[--C-:B------:R-:W-:Y:S01]  /*17130*/  FFMA.FTZ R149, R49, UR4, -R172.reuse ;  /* 0x0000000431957c23 */ /* 0x100fe200080108ac */
[----:B------:R-:W-:Y:S01]  /*17140*/  F2FP.F16.F32.PACK_AB R49, R166, R175 ;  /* 0x000000afa631723e */ /* 0x000fe200000000ff */
[----:B------:R-:W2:Y:S01]  /*17150*/  LDSM.16.MT88.4 R52, [R236+0xc000] ;  /* 0x00c00000ec34783b */ /* 0x000ea20000004200 */
[----:B---3--:R-:W-:Y:S01]  /*17160*/  F2FP.F16.F32.PACK_AB R44, R155, R154 ;  /* 0x0000009a9b2c723e */ /* 0x008fe200000000ff */
[--C-:B------:R-:W-:Y:S02]  /*17170*/  FFMA.FTZ R145, R50, UR4, -R167.reuse ;  /* 0x0000000432917c23 */ /* 0x100fe400080108a7 */
[----:B------:R-:W3:Y:S01]  /*17180*/  MUFU.EX2 R161, R161 ;  /* 0x000000a100a17308 */ /* 0x000ee20000000800 */
[----:B----4-:R-:W-:Y:S01]  /*17190*/  F2FP.F16.F32.PACK_AB R46, R159, R156 ;  /* 0x0000009c9f2e723e */ /* 0x010fe200000000ff */
[--C-:B------:R-:W-:Y:S01]  /*171a0*/  FFMA.FTZ R144, R51, UR4, -R167.reuse ;  /* 0x0000000433907c23 */ /* 0x100fe200080108a7 */
[----:B------:R-:W-:Y:S02]  /*171b0*/  F2FP.F16.F32.PACK_AB R50, R6, R5 ;  /* 0x000000050632723e */ /* 0x000fe400000000ff */
[----:B------:R-:W-:Y:S02]  /*171c0*/  F2FP.F16.F32.PACK_AB R51, R153, R152 ;  /* 0x000000989933723e */ /* 0x000fe400000000ff */
[----:B------:R-:W-:Y:S03]  /*171d0*/  F2FP.F16.F32.PACK_AB R45, R157, R168 ;  /* 0x000000a89d2d723e */ /* 0x000fe600000000ff */
[----:B------:R-:W-:Y:S02]  /*171e0*/  MUFU.EX2 R163, R163 ;  /* 0x000000a300a37308 */ /* 0x000fe40000000800 */
[C---:B-----5:R-:W-:Y:S08]  /*171f0*/  HMMA.16816.F32 R8, R48.reuse, R132, R8 ;  /* 0x000000843008723c */ /* 0x060ff00000001808 */
[----:B------:R-:W4:Y:S03]  /*17200*/  MUFU.EX2 R160, R160 ;  /* 0x000000a000a07308 */ /* 0x000f260000000800 */
[----:B---3--:R-:W-:Y:S01]  /*17210*/  F2FP.F16.F32.PACK_AB R47, R161, R158 ;  /* 0x0000009ea12f723e */ /* 0x008fe200000000ff */
[C---:B------:R-:W-:Y:S01]  /*17220*/  HMMA.16816.F32 R12, R48.reuse, R134, R12 ;  /* 0x00000086300c723c */ /* 0x040fe2000000180c */
[----:B------:R-:W3:Y:S05]  /*17230*/  LDSM.16.MT88.4 R132, [R234+0xc000] ;  /* 0x00c00000ea84783b */ /* 0x000eea0000004200 */
[----:B------:R-:W-:Y:S01]  /*17240*/  MUFU.EX2 R169, R169 ;  /* 0x000000a900a97308 */ /* 0x000fe20000000800 */
[C---:B-1----:R-:W-:Y:S06]  /*17250*/  HMMA.16816.F32 R16, R48.reuse, R140, R16 ;  /* 0x0000008c3010723c */ /* 0x042fec0000001810 */
[C---:B------:R-:W-:Y:S03]  /*17260*/  HMMA.16816.F32 R20, R48.reuse, R142, R20 ;  /* 0x0000008e3014723c */ /* 0x040fe60000001814 */
[----:B------:R-:W1:Y:S02]  /*17270*/  MUFU.EX2 R162, R162 ;  /* 0x000000a200a27308 */ /* 0x000e640000000800 */
[--C-:B------:R-:W-:Y:S01]  /*17280*/  FFMA.FTZ R141, R57, UR4, -R172.reuse ;  /* 0x00000004398d7c23 */ /* 0x100fe200080108ac */
[--C-:B------:R-:W-:Y:S01]  /*17290*/  FFMA.FTZ R140, R63, UR4, -R167.reuse ;  /* 0x000000043f8c7c23 */ /* 0x100fe200080108a7 */
[--C-:B------:R-:W-:Y:S01]  /*172a0*/  FFMA.FTZ R143, R58, UR4, -R167.reuse ;  /* 0x000000043a8f7c23 */ /* 0x100fe200080108a7 */
[C---:B--2---:R-:W-:Y:S05]  /*172b0*/  HMMA.16816.F32 R24, R48.reuse, R136, R24 ;  /* 0x000000883018723c */ /* 0x044fea0000001818 */
[----:B------:R-:W-:Y:S01]  /*172c0*/  MUFU.EX2 R148, R148 ;  /* 0x0000009400947308 */ /* 0x000fe20000000800 */
[C---:B------:R-:W-:Y:S09]  /*172d0*/  HMMA.16816.F32 R28, R48.reuse, R138, R28 ;  /* 0x0000008a301c723c */ /* 0x040ff2000000181c */
[----:B------:R-:W2:Y:S02]  /*172e0*/  MUFU.EX2 R149, R149 ;  /* 0x0000009500957308 */ /* 0x000ea40000000800 */
[--C-:B------:R-:W-:Y:S01]  /*172f0*/  FFMA.FTZ R136, R59, UR4, -R167.reuse ;  /* 0x000000043b887c23 */ /* 0x100fe200080108a7 */
[C---:B------:R-:W-:Y:S01]  /*17300*/  HMMA.16816.F32 R32, R48.reuse, R40, R32 ;  /* 0x000000283020723c */ /* 0x040fe20000001820 */
[----:B------:R-:W5:Y:S06]  /*17310*/  LDSM.16.MT88.4 R56, [R233+0xc000] ;  /* 0x00c00000e938783b */ /* 0x000f6c0000004200 */
[----:B------:R-:W-:Y:S01]  /*17320*/  MUFU.EX2 R145, R145 ;  /* 0x0000009100917308 */ /* 0x000fe20000000800 */
[----:B------:R-:W-:Y:S01]  /*17330*/  HMMA.16816.F32 R36, R48, R42, R36 ;  /* 0x0000002a3024723c */ /* 0x000fe20000001824 */
[----:B------:R-:W2:Y:S02]  /*17340*/  LDSM.16.MT88.4 R40, [R232+0xc000] ;  /* 0x00c00000e828783b */ /* 0x000ea40000004200 */
[--C-:B------:R-:W-:Y:S03]  /*17350*/  FFMA.FTZ R138, R60, UR4, -R172.reuse ;  /* 0x000000043c8a7c23 */ /* 0x100fe600080108ac */
[C---:B------:R-:W-:Y:S03]  /*17360*/  HMMA.16816.F32 R8, R44.reuse, R52, R8 ;  /* 0x000000342c08723c */ /* 0x040fe60000001808 */
[----:B------:R-:W2:Y:S02]  /*17370*/  MUFU.EX2 R144, R144 ;  /* 0x0000009000907308 */ /* 0x000ea40000000800 */
[--C-:B------:R-:W-:Y:S01]  /*17380*/  FFMA.FTZ R137, R61, UR4, -R172.reuse ;  /* 0x000000043d897c23 */ /* 0x100fe200080108ac */
[C---:B------:R-:W-:Y:S01]  /*17390*/  HMMA.16816.F32 R12, R44.reuse, R54, R12 ;  /* 0x000000362c0c723c */ /* 0x040fe2000000180c */
[----:B------:R-:W2:Y:S06]  /*173a0*/  LDSM.16.MT88.4 R52, [R236+0xc800] ;  /* 0x00c80000ec34783b */ /* 0x000eac0000004200 */
[----:B------:R-:W-:Y:S01]  /*173b0*/  MUFU.EX2 R146, R146 ;  /* 0x0000009200927308 */ /* 0x000fe20000000800 */
[--C-:B------:R-:W-:Y:S01]  /*173c0*/  FFMA.FTZ R139, R62, UR4, -R167.reuse ;  /* 0x000000043e8b7c23 */ /* 0x100fe200080108a7 */
[C---:B---3--:R-:W-:Y:S01]  /*173d0*/  HMMA.16816.F32 R16, R44.reuse, R132, R16 ;  /* 0x000000842c10723c */ /* 0x048fe20000001810 */
[----:B------:R-:W3:Y:S07]  /*173e0*/  LDSM.16.MT88.4 R60, [R234+0xc800] ;  /* 0x00c80000ea3c783b */ /* 0x000eee0000004200 */
[----:B------:R-:W3:Y:S01]  /*173f0*/  MUFU.EX2 R147, R147 ;  /* 0x0000009300937308 */ /* 0x000ee20000000800 */
[C---:B------:R-:W-:Y:S03]  /*17400*/  HMMA.16816.F32 R20, R44.reuse, R134, R20 ;  /* 0x000000862c14723c */ /* 0x040fe60000001814 */
[----:B----4-:R-:W-:Y:S01]  /*17410*/  F2FP.F16.F32.PACK_AB R48, R160, R163 ;  /* 0x000000a3a030723e */ /* 0x010fe200000000ff */
[--C-:B------:R-:W-:Y:S05]  /*17420*/  FFMA.FTZ R133, R68, UR4, -R172.reuse ;  /* 0x0000000444857c23 */ /* 0x100fea00080108ac */
[----:B------:R-:W-:Y:S02]  /*17430*/  MUFU.EX2 R151, R151 ;  /* 0x0000009700977308 */ /* 0x000fe40000000800 */
[----:B-1----:R-:W-:Y:S01]  /*17440*/  F2FP.F16.F32.PACK_AB R49, R162, R169 ;  /* 0x000000a9a231723e */ /* 0x002fe200000000ff */
[C---:B-----5:R-:W-:Y:S03]  /*17450*/  HMMA.16816.F32 R24, R44.reuse, R56, R24 ;  /* 0x000000382c18723c */ /* 0x060fe60000001818 */
[----:B--2---:R-:W-:Y:S04]  /*17460*/  F2FP.F16.F32.PACK_AB R50, R149, R148 ;  /* 0x000000949532723e */ /* 0x004fe800000000ff */
[----:B------:R-:W1:Y:S01]  /*17470*/  MUFU.EX2 R150, R150 ;  /* 0x0000009600967308 */ /* 0x000e620000000800 */
[----:B------:R-:W-:Y:S01]  /*17480*/  F2FP.F16.F32.PACK_AB R51, R144, R145 ;  /* 0x000000919033723e */ /* 0x000fe200000000ff */
[C---:B------:R-:W-:Y:S01]  /*17490*/  HMMA.16816.F32 R28, R44.reuse, R58, R28 ;  /* 0x0000003a2c1c723c */ /* 0x040fe2000000181c */
[----:B------:R-:W2:Y:S02]  /*174a0*/  LDSM.16.MT88.4 R56, [R233+0xc800] ;  /* 0x00c80000e938783b */ /* 0x000ea40000004200 */
[--C-:B------:R-:W-:Y:S05]  /*174b0*/  FFMA.FTZ R68, R69, UR4, -R172.reuse ;  /* 0x0000000445447c23 */ /* 0x100fea00080108ac */
[----:B------:R-:W-:Y:S01]  /*174c0*/  MUFU.EX2 R170, R170 ;  /* 0x000000aa00aa7308 */ /* 0x000fe20000000800 */
[C---:B------:R-:W-:Y:S03]  /*174d0*/  HMMA.16816.F32 R32, R44.reuse, R40, R32 ;  /* 0x000000282c20723c */ /* 0x040fe60000001820 */
[--C-:B------:R-:W-:Y:S01]  /*174e0*/  FFMA.FTZ R69, R70, UR4, -R167.reuse ;  /* 0x0000000446457c23 */ /* 0x100fe200080108a7 */
[--C-:B------:R-:W-:Y:S02]  /*174f0*/  FFMA.FTZ R70, R71, UR4, -R167.reuse ;  /* 0x0000000447467c23 */ /* 0x100fe400080108a7 */
[----:B------:R-:W-:Y:S03]  /*17500*/  HMMA.16816.F32 R36, R44, R42, R36 ;  /* 0x0000002a2c24723c */ /* 0x000fe60000001824 */
[----:B------:R-:W4:Y:S01]  /*17510*/  MUFU.EX2 R141, R141 ;  /* 0x0000008d008d7308 */ /* 0x000f220000000800 */
[----:B------:R-:W5:Y:S01]  /*17520*/  LDSM.16.MT88.4 R40, [R232+0xc800] ;  /* 0x00c80000e828783b */ /* 0x000f620000004200 */
[--C-:B------:R-:W-:Y:S01]  /*17530*/  FFMA.FTZ R71, R73, UR4, -R172.reuse ;  /* 0x0000000449477c23 */ /* 0x100fe200080108ac */
[C---:B------:R-:W-:Y:S07]  /*17540*/  HMMA.16816.F32 R8, R48.reuse, R52, R8 ;  /* 0x000000343008723c */ /* 0x040fee0000001808 */
[----:B------:R-:W-:Y:S01]  /*17550*/  MUFU.EX2 R143, R143 ;  /* 0x0000008f008f7308 */ /* 0x000fe20000000800 */
[----:B---3--:R-:W-:Y:S01]  /*17560*/  F2FP.F16.F32.PACK_AB R44, R147, R146 ;  /* 0x00000092932c723e */ /* 0x008fe200000000ff */
[C---:B------:R-:W-:Y:S01]  /*17570*/  HMMA.16816.F32 R12, R48.reuse, R54, R12 ;  /* 0x00000036300c723c */ /* 0x040fe2000000180c */
[----:B------:R-:W3:Y:S07]  /*17580*/  LDSM.16.MT88.4 R52, [R236+0xd000] ;  /* 0x00d00000ec34783b */ /* 0x000eee0000004200 */
[----:B------:R-:W5:Y:S01]  /*17590*/  MUFU.EX2 R136, R136 ;  /* 0x0000008800887308 */ /* 0x000f620000000800 */
[C---:B------:R-:W-:Y:S03]  /*175a0*/  HMMA.16816.F32 R16, R48.reuse, R60, R16 ;  /* 0x0000003c3010723c */ /* 0x040fe60000001810 */
[----:B-1----:R-:W-:Y:S03]  /*175b0*/  F2FP.F16.F32.PACK_AB R45, R150, R151 ;  /* 0x00000097962d723e */ /* 0x002fe600000000ff */
[C---:B------:R-:W-:Y:S03]  /*175c0*/  HMMA.16816.F32 R20, R48.reuse, R62, R20 ;  /* 0x0000003e3014723c */ /* 0x040fe60000001814 */
[----:B------:R-:W-:Y:S01]  /*175d0*/  MUFU.EX2 R138, R138 ;  /* 0x0000008a008a7308 */ /* 0x000fe20000000800 */
[----:B------:R-:W1:Y:S01]  /*175e0*/  LDSM.16.MT88.4 R60, [R234+0xd000] ;  /* 0x00d00000ea3c783b */ /* 0x000e620000004200 */
[----:B----4-:R-:W-:Y:S01]  /*175f0*/  F2FP.F16.F32.PACK_AB R46, R141, R170 ;  /* 0x000000aa8d2e723e */ /* 0x010fe200000000ff */
[C---:B--2---:R-:W-:Y:S07]  /*17600*/  HMMA.16816.F32 R24, R48.reuse, R56, R24 ;  /* 0x000000383018723c */ /* 0x044fee0000001818 */
[----:B------:R-:W2:Y:S01]  /*17610*/  MUFU.EX2 R137, R137 ;  /* 0x0000008900897308 */ /* 0x000ea20000000800 */
[----:B-----5:R-:W-:Y:S01]  /*17620*/  F2FP.F16.F32.PACK_AB R47, R136, R143 ;  /* 0x0000008f882f723e */ /* 0x020fe200000000ff */
[C---:B------:R-:W-:Y:S01]  /*17630*/  HMMA.16816.F32 R28, R48.reuse, R58, R28 ;  /* 0x0000003a301c723c */ /* 0x040fe2000000181c */
[----:B------:R-:W4:Y:S07]  /*17640*/  LDSM.16.MT88.4 R56, [R233+0xd000] ;  /* 0x00d00000e938783b */ /* 0x000f2e0000004200 */
[----:B------:R-:W-:Y:S01]  /*17650*/  MUFU.EX2 R139, R139 ;  /* 0x0000008b008b7308 */ /* 0x000fe20000000800 */
[C---:B------:R-:W-:Y:S03]  /*17660*/  HMMA.16816.F32 R32, R48.reuse, R40, R32 ;  /* 0x000000283020723c */ /* 0x040fe60000001820 */
[--C-:B------:R-:W-:Y:S03]  /*17670*/  FFMA.FTZ R73, R74, UR4, -R167.reuse ;  /* 0x000000044a497c23 */ /* 0x100fe600080108a7 */
[----:B------:R-:W-:Y:S03]  /*17680*/  HMMA.16816.F32 R36, R48, R42, R36 ;  /* 0x0000002a3024723c */ /* 0x000fe60000001824 */
[----:B------:R-:W5:Y:S01]  /*17690*/  MUFU.EX2 R140, R140 ;  /* 0x0000008c008c7308 */ /* 0x000f620000000800 */
[----:B------:R-:W4:Y:S01]  /*176a0*/  LDSM.16.MT88.4 R40, [R232+0xd000] ;  /* 0x00d00000e828783b */ /* 0x000f220000004200 */
[--C-:B------:R-:W-:Y:S01]  /*176b0*/  FFMA.FTZ R74, R75, UR4, -R167.reuse ;  /* 0x000000044b4a7c23 */ /* 0x100fe200080108a7 */
[C---:B---3--:R-:W-:Y:S07]  /*176c0*/  HMMA.16816.F32 R8, R44.reuse, R52, R8 ;  /* 0x000000342c08723c */ /* 0x048fee0000001808 */
[----:B------:R-:W-:Y:S01]  /*176d0*/  MUFU.EX2 R64, R64 ;  /* 0x0000004000407308 */ /* 0x000fe20000000800 */
[----:B--2---:R-:W-:Y:S01]  /*176e0*/  F2FP.F16.F32.PACK_AB R48, R137, R138 ;  /* 0x0000008a8930723e */ /* 0x004fe200000000ff */
[C---:B------:R-:W-:Y:S01]  /*176f0*/  HMMA.16816.F32 R12, R44.reuse, R54, R12 ;  /* 0x000000362c0c723c */ /* 0x040fe2000000180c */
[----:B------:R-:W2:Y:S07]  /*17700*/  LDSM.16.MT88.4 R52, [R236+0xd800] ;  /* 0x00d80000ec34783b */ /* 0x000eae0000004200 */
[----:B------:R-:W3:Y:S01]  /*17710*/  MUFU.EX2 R65, R65 ;  /* 0x0000004100417308 */ /* 0x000ee20000000800 */
[C---:B-1----:R-:W-:Y:S03]  /*17720*/  HMMA.16816.F32 R16, R44.reuse, R60, R16 ;  /* 0x0000003c2c10723c */ /* 0x042fe60000001810 */
[----:B-----5:R-:W-:Y:S03]  /*17730*/  F2FP.F16.F32.PACK_AB R49, R140, R139 ;  /* 0x0000008b8c31723e */ /* 0x020fe600000000ff */
[C---:B------:R-:W-:Y:S03]  /*17740*/  HMMA.16816.F32 R20, R44.reuse, R62, R20 ;  /* 0x0000003e2c14723c */ /* 0x040fe60000001814 */
[----:B------:R-:W-:Y:S01]  /*17750*/  MUFU.EX2 R66, R66 ;  /* 0x0000004200427308 */ /* 0x000fe20000000800 */
[----:B------:R-:W1:Y:S01]  /*17760*/  LDSM.16.MT88.4 R60, [R234+0xd800] ;  /* 0x00d80000ea3c783b */ /* 0x000e620000004200 */
[--C-:B------:R-:W-:Y:S01]  /*17770*/  FFMA.FTZ R75, R76, UR4, -R172.reuse ;  /* 0x000000044c4b7c23 */ /* 0x100fe200080108ac */
[C---:B----4-:R-:W-:Y:S07]  /*17780*/  HMMA.16816.F32 R24, R44.reuse, R56, R24 ;  /* 0x000000382c18723c */ /* 0x050fee0000001818 */
[----:B------:R-:W4:Y:S01]  /*17790*/  MUFU.EX2 R67, R67 ;  /* 0x0000004300437308 */ /* 0x000f220000000800 */
[----:B---3--:R-:W-:Y:S01]  /*177a0*/  F2FP.F16.F32.PACK_AB R50, R65, R64 ;  /* 0x000000404132723e */ /* 0x008fe200000000ff */
[C---:B------:R-:W-:Y:S01]  /*177b0*/  HMMA.16816.F32 R28, R44.reuse, R58, R28 ;  /* 0x0000003a2c1c723c */ /* 0x040fe2000000181c */
[----:B------:R-:W3:Y:S07]  /*177c0*/  LDSM.16.MT88.4 R56, [R233+0xd800] ;  /* 0x00d80000e938783b */ /* 0x000eee0000004200 */
[----:B------:R-:W-:Y:S01]  /*177d0*/  MUFU.EX2 R133, R133 ;  /* 0x0000008500857308 */ /* 0x000fe20000000800 */
[C---:B------:R-:W-:Y:S03]  /*177e0*/  HMMA.16816.F32 R32, R44.reuse, R40, R32 ;  /* 0x000000282c20723c */ /* 0x040fe60000001820 */
[--C-:B------:R-:W-:Y:S03]  /*177f0*/  FFMA.FTZ R76, R77, UR4, -R172.reuse ;  /* 0x000000044d4c7c23 */ /* 0x100fe600080108ac */
[----:B------:R-:W-:Y:S03]  /*17800*/  HMMA.16816.F32 R36, R44, R42, R36 ;  /* 0x0000002a2c24723c */ /* 0x000fe60000001824 */
[----:B------:R-:W5:Y:S01]  /*17810*/  MUFU.EX2 R68, R68 ;  /* 0x0000004400447308 */ /* 0x000f620000000800 */
[----:B------:R-:W3:Y:S01]  /*17820*/  LDSM.16.MT88.4 R40, [R232+0xd800] ;  /* 0x00d80000e828783b */ /* 0x000ee20000004200 */
[----:B----4-:R-:W-:Y:S01]  /*17830*/  F2FP.F16.F32.PACK_AB R51, R67, R66 ;  /* 0x000000424333723e */ /* 0x010fe200000000ff */
[--C-:B------:R-:W-:Y:S01]  /*17840*/  FFMA.FTZ R77, R79, UR4, -R167.reuse ;  /* 0x000000044f4d7c23 */ /* 0x100fe200080108a7 */
[--C-:B------:R-:W-:Y:S01]  /*17850*/  FFMA.FTZ R79, R80, UR4, -R172.reuse ;  /* 0x00000004504f7c23 */ /* 0x100fe200080108ac */
[--C-:B------:R-:W-:Y:S05]  /*17860*/  FFMA.FTZ R80, R81, UR4, -R172.reuse ;  /* 0x0000000451507c23 */ /* 0x100fea00080108ac */
[----:B------:R-:W-:Y:S01]  /*17870*/  MUFU.EX2 R69, R69 ;  /* 0x0000004500457308 */ /* 0x000fe20000000800 */
[--C-:B------:R-:W-:Y:S01]  /*17880*/  FFMA.FTZ R81, R82, UR4, -R167.reuse ;  /* 0x0000000452517c23 */ /* 0x100fe200080108a7 */
[C---:B--2---:R-:W-:Y:S08]  /*17890*/  HMMA.16816.F32 R8, R48.reuse, R52, R8 ;  /* 0x000000343008723c */ /* 0x044ff00000001808 */
[----:B------:R-:W2:Y:S01]  /*178a0*/  MUFU.EX2 R70, R70 ;  /* 0x0000004600467308 */ /* 0x000ea20000000800 */
[C---:B------:R-:W-:Y:S01]  /*178b0*/  HMMA.16816.F32 R12, R48.reuse, R54, R12 ;  /* 0x00000036300c723c */ /* 0x040fe2000000180c */
[----:B------:R-:W4:Y:S02]  /*178c0*/  LDSM.16.MT88.4 R52, [R236+0xe000] ;  /* 0x00e00000ec34783b */ /* 0x000f240000004200 */
[----:B-----5:R-:W-:Y:S03]  /*178d0*/  F2FP.F16.F32.PACK_AB R44, R68, R133 ;  /* 0x00000085442c723e */ /* 0x020fe600000000ff */
[C---:B-1----:R-:W-:Y:S03]  /*178e0*/  HMMA.16816.F32 R16, R48.reuse, R60, R16 ;  /* 0x0000003c3010723c */ /* 0x042fe60000001810 */
[----:B------:R-:W-:Y:S02]  /*178f0*/  MUFU.EX2 R72, R72 ;  /* 0x0000004800487308 */ /* 0x000fe40000000800 */
[--C-:B------:R-:W-:Y:S01]  /*17900*/  FFMA.FTZ R82, R83, UR4, -R167.reuse ;  /* 0x0000000453527c23 */ /* 0x100fe200080108a7 */
[C---:B------:R-:W-:Y:S01]  /*17910*/  HMMA.16816.F32 R20, R48.reuse, R62, R20 ;  /* 0x0000003e3014723c */ /* 0x040fe20000001814 */
[----:B------:R-:W1:Y:S06]  /*17920*/  LDSM.16.MT88.4 R60, [R234+0xe000] ;  /* 0x00e00000ea3c783b */ /* 0x000e6c0000004200 */
[----:B------:R-:W5:Y:S01]  /*17930*/  MUFU.EX2 R71, R71 ;  /* 0x0000004700477308 */ /* 0x000f620000000800 */
[----:B--2---:R-:W-:Y:S01]  /*17940*/  F2FP.F16.F32.PACK_AB R45, R70, R69 ;  /* 0x00000045462d723e */ /* 0x004fe200000000ff */
[C---:B---3--:R-:W-:Y:S08]  /*17950*/  HMMA.16816.F32 R24, R48.reuse, R56, R24 ;  /* 0x000000383018723c */ /* 0x048ff00000001818 */
[----:B------:R-:W-:Y:S01]  /*17960*/  MUFU.EX2 R73, R73 ;  /* 0x0000004900497308 */ /* 0x000fe20000000800 */
[C---:B------:R-:W-:Y:S01]  /*17970*/  HMMA.16816.F32 R28, R48.reuse, R58, R28 ;  /* 0x0000003a301c723c */ /* 0x040fe2000000181c */
[----:B------:R-:W2:Y:S02]  /*17980*/  LDSM.16.MT88.4 R56, [R233+0xe000] ;  /* 0x00e00000e938783b */ /* 0x000ea40000004200 */
[--C-:B------:R-:W-:Y:S03]  /*17990*/  FFMA.FTZ R83, R84, UR4, -R172.reuse ;  /* 0x0000000454537c23 */ /* 0x100fe600080108ac */
[C---:B------:R-:W-:Y:S03]  /*179a0*/  HMMA.16816.F32 R32, R48.reuse, R40, R32 ;  /* 0x000000283020723c */ /* 0x040fe60000001820 */
[----:B------:R-:W3:Y:S02]  /*179b0*/  MUFU.EX2 R74, R74 ;  /* 0x0000004a004a7308 */ /* 0x000ee40000000800 */
[----:B-----5:R-:W-:Y:S01]  /*179c0*/  F2FP.F16.F32.PACK_AB R46, R71, R72 ;  /* 0x00000048472e723e */ /* 0x020fe200000000ff */
[----:B------:R-:W-:Y:S01]  /*179d0*/  HMMA.16816.F32 R36, R48, R42, R36 ;  /* 0x0000002a3024723c */ /* 0x000fe20000001824 */
[----:B------:R-:W5:Y:S06]  /*179e0*/  LDSM.16.MT88.4 R40, [R232+0xe000] ;  /* 0x00e00000e828783b */ /* 0x000f6c0000004200 */
[----:B------:R-:W-:Y:S01]  /*179f0*/  MUFU.EX2 R75, R75 ;  /* 0x0000004b004b7308 */ /* 0x000fe20000000800 */
[--C-:B------:R-:W-:Y:S03]  /*17a00*/  FFMA.FTZ R84, R85, UR4, -R172.reuse ;  /* 0x0000000455547c23 */ /* 0x100fe600080108ac */
[--C-:B------:R-:W-:Y:S01]  /*17a10*/  FFMA.FTZ R85, R86, UR4, -R167.reuse ;  /* 0x0000000456557c23 */ /* 0x100fe200080108a7 */
[--C-:B------:R-:W-:Y:S01]  /*17a20*/  FFMA.FTZ R86, R87, UR4, -R167.reuse ;  /* 0x0000000457567c23 */ /* 0x100fe200080108a7 */
[--C-:B------:R-:W-:Y:S01]  /*17a30*/  FFMA.FTZ R87, R88, UR4, -R172.reuse ;  /* 0x0000000458577c23 */ /* 0x100fe200080108ac */
[----:B------:R-:W5:Y:S03]  /*17a40*/  LDSM.16.MT88.4 R48, [R236+0xe800] ;  /* 0x00e80000ec30783b */ /* 0x000f660000004200 */
[----:B------:R-:W5:Y:S01]  /*17a50*/  MUFU.EX2 R76, R76 ;  /* 0x0000004c004c7308 */ /* 0x000f620000000800 */
[----:B---3--:R-:W-:Y:S01]  /*17a60*/  F2FP.F16.F32.PACK_AB R47, R74, R73 ;  /* 0x000000494a2f723e */ /* 0x008fe200000000ff */
[--C-:B------:R-:W-:Y:S01]  /*17a70*/  FFMA.FTZ R88, R89, UR4, -R172.reuse ;  /* 0x0000000459587c23 */ /* 0x100fe200080108ac */
[--C-:B------:R-:W-:Y:S01]  /*17a80*/  FFMA.FTZ R89, R90, UR4, -R167.reuse ;  /* 0x000000045a597c23 */ /* 0x100fe200080108a7 */
[--C-:B------:R-:W-:Y:S01]  /*17a90*/  FFMA.FTZ R90, R91, UR4, -R167.reuse ;  /* 0x000000045b5a7c23 */ /* 0x100fe200080108a7 */
[--C-:B------:R-:W-:Y:S01]  /*17aa0*/  FFMA.FTZ R91, R92, UR4, -R172.reuse ;  /* 0x000000045c5b7c23 */ /* 0x100fe200080108ac */
[--C-:B------:R-:W-:Y:S01]  /*17ab0*/  FFMA.FTZ R92, R93, UR4, -R172.reuse ;  /* 0x000000045d5c7c23 */ /* 0x100fe200080108ac */
[--C-:B------:R-:W-:Y:S03]  /*17ac0*/  FFMA.FTZ R93, R94, UR4, -R167.reuse ;  /* 0x000000045e5d7c23 */ /* 0x100fe600080108a7 */
[----:B------:R-:W-:Y:S01]  /*17ad0*/  MUFU.EX2 R78, R78 ;  /* 0x0000004e004e7308 */ /* 0x000fe20000000800 */
[C---:B----4-:R-:W-:Y:S05]  /*17ae0*/  HMMA.16816.F32 R8, R44.reuse, R52, R8 ;  /* 0x000000342c08723c */ /* 0x050fea0000001808 */
[--C-:B------:R-:W-:Y:S01]  /*17af0*/  FFMA.FTZ R94, R95, UR4, -R167.reuse ;  /* 0x000000045f5e7c23 */ /* 0x100fe200080108a7 */
[C---:B------:R-:W-:Y:S03]  /*17b00*/  HMMA.16816.F32 R12, R44.reuse, R54, R12 ;  /* 0x000000362c0c723c */ /* 0x040fe6000000180c */
[----:B------:R-:W3:Y:S01]  /*17b10*/  MUFU.EX2 R77, R77 ;  /* 0x0000004d004d7308 */ /* 0x000ee20000000800 */
[----:B------:R-:W4:Y:S01]  /*17b20*/  LDSM.16.MT88.4 R52, [R234+0xe800] ;  /* 0x00e80000ea34783b */ /* 0x000f220000004200 */
[--C-:B------:R-:W-:Y:S01]  /*17b30*/  FFMA.FTZ R95, R97, UR4, -R172.reuse ;  /* 0x00000004615f7c23 */ /* 0x100fe200080108ac */
[C---:B-1----:R-:W-:Y:S07]  /*17b40*/  HMMA.16816.F32 R16, R44.reuse, R60, R16 ;  /* 0x0000003c2c10723c */ /* 0x042fee0000001810 */
[----:B------:R-:W-:Y:S01]  /*17b50*/  MUFU.EX2 R79, R79 ;  /* 0x0000004f004f7308 */ /* 0x000fe20000000800 */
[--C-:B------:R-:W-:Y:S01]  /*17b60*/  FFMA.FTZ R97, R98, UR4, -R167.reuse ;  /* 0x0000000462617c23 */ /* 0x100fe200080108a7 */
[C---:B------:R-:W-:Y:S01]  /*17b70*/  HMMA.16816.F32 R20, R44.reuse, R62, R20 ;  /* 0x0000003e2c14723c */ /* 0x040fe20000001814 */
[----:B------:R-:W-:Y:S07]  /*17b80*/  LDSM.16.MT88.4 R60, [R236+0xf000] ;  /* 0x00f00000ec3c783b */ /* 0x000fee0000004200 */
[----:B------:R-:W1:Y:S01]  /*17b90*/  MUFU.EX2 R80, R80 ;  /* 0x0000005000507308 */ /* 0x000e620000000800 */
[C---:B--2---:R-:W-:Y:S03]  /*17ba0*/  HMMA.16816.F32 R24, R44.reuse, R56, R24 ;  /* 0x000000382c18723c */ /* 0x044fe60000001818 */
[--C-:B------:R-:W-:Y:S03]  /*17bb0*/  FFMA.FTZ R98, R99, UR4, -R167.reuse ;  /* 0x0000000463627c23 */ /* 0x100fe600080108a7 */
[C---:B------:R-:W-:Y:S03]  /*17bc0*/  HMMA.16816.F32 R28, R44.reuse, R58, R28 ;  /* 0x0000003a2c1c723c */ /* 0x040fe6000000181c */
[----:B------:R-:W-:Y:S01]  /*17bd0*/  MUFU.EX2 R81, R81 ;  /* 0x0000005100517308 */ /* 0x000fe20000000800 */
[----:B------:R-:W2:Y:S01]  /*17be0*/  LDSM.16.MT88.4 R56, [R233+0xe800] ;  /* 0x00e80000e938783b */ /* 0x000ea20000004200 */
[--C-:B------:R-:W-:Y:S01]  /*17bf0*/  FFMA.FTZ R99, R102, UR4, -R167.reuse ;  /* 0x0000000466637c23 */ /* 0x100fe200080108a7 */
[C---:B-----5:R-:W-:Y:S07]  /*17c00*/  HMMA.16816.F32 R32, R44.reuse, R40, R32 ;  /* 0x000000282c20723c */ /* 0x060fee0000001820 */
[----:B------:R-:W5:Y:S01]  /*17c10*/  MUFU.EX2 R82, R82 ;  /* 0x0000005200527308 */ /* 0x000f620000000800 */
[--C-:B------:R-:W-:Y:S01]  /*17c20*/  FFMA.FTZ R102, R103, UR4, -R167.reuse ;  /* 0x0000000467667c23 */ /* 0x100fe200080108a7 */
[----:B------:R-:W-:Y:S01]  /*17c30*/  HMMA.16816.F32 R36, R44, R42, R36 ;  /* 0x0000002a2c24723c */ /* 0x000fe20000001824 */
[----:B------:R-:W2:Y:S07]  /*17c40*/  LDSM.16.MT88.4 R44, [R232+0xe800] ;  /* 0x00e80000e82c783b */ /* 0x000eae0000004200 */
[----:B------:R-:W-:Y:S03]  /*17c50*/  MUFU.EX2 R83, R83 ;  /* 0x0000005300537308 */ /* 0x000fe60000000800 */
[----:B------:R-:W-:Y:S01]  /*17c60*/  F2FP.F16.F32.PACK_AB R40, R76, R75 ;  /* 0x0000004b4c28723e */ /* 0x000fe200000000ff */
[--C-:B------:R-:W-:Y:S01]  /*17c70*/  FFMA.FTZ R103, R106, UR4, -R167.reuse ;  /* 0x000000046a677c23 */ /* 0x100fe200080108a7 */
[----:B---3--:R-:W-:Y:S02]  /*17c80*/  F2FP.F16.F32.PACK_AB R41, R77, R78 ;  /* 0x0000004e4d29723e */ /* 0x008fe400000000ff */
[----:B-1----:R-:W-:Y:S01]  /*17c90*/  F2FP.F16.F32.PACK_AB R42, R80, R79 ;  /* 0x0000004f502a723e */ /* 0x002fe200000000ff */
[--C-:B------:R-:W-:Y:S02]  /*17ca0*/  FFMA.FTZ R106, R107, UR4, -R167.reuse ;  /* 0x000000046b6a7c23 */ /* 0x100fe400080108a7 */
[----:B------:R-:W1:Y:S01]  /*17cb0*/  MUFU.EX2 R84, R84 ;  /* 0x0000005400547308 */ /* 0x000e620000000800 */
[----:B-----5:R-:W-:Y:S01]  /*17cc0*/  F2FP.F16.F32.PACK_AB R43, R82, R81 ;  /* 0x00000051522b723e */ /* 0x020fe200000000ff */
[----:B------:R-:W-:Y:S01]  /*17cd0*/  FFMA.FTZ R107, R114, UR4, -R167 ;  /* 0x00000004726b7c23 */ /* 0x000fe200080108a7 */
[----:B------:R-:W-:Y:S07]  /*17ce0*/  FFMA.FTZ R114, R117, UR4, -R172 ;  /* 0x0000000475727c23 */ /* 0x000fee00080108ac */
[----:B------:R-:W-:Y:S01]  /*17cf0*/  MUFU.EX2 R85, R85 ;  /* 0x0000005500557308 */ /* 0x000fe20000000800 */
[C---:B------:R-:W-:Y:S06]  /*17d00*/  HMMA.16816.F32 R8, R40.reuse, R48, R8 ;  /* 0x000000302808723c */ /* 0x040fec0000001808 */
[C---:B------:R-:W-:Y:S03]  /*17d10*/  HMMA.16816.F32 R12, R40.reuse, R50, R12 ;  /* 0x00000032280c723c */ /* 0x040fe6000000180c */
[----:B------:R-:W3:Y:S02]  /*17d20*/  MUFU.EX2 R86, R86 ;  /* 0x0000005600567308 */ /* 0x000ee40000000800 */
[----:B-1----:R-:W-:Y:S01]  /*17d30*/  F2FP.F16.F32.PACK_AB R48, R84, R83 ;  /* 0x000000535430723e */ /* 0x002fe200000000ff */
[C---:B----4-:R-:W-:Y:S07]  /*17d40*/  HMMA.16816.F32 R16, R40.reuse, R52, R16 ;  /* 0x000000342810723c */ /* 0x050fee0000001810 */
[----:B------:R-:W-:Y:S01]  /*17d50*/  MUFU.EX2 R87, R87 ;  /* 0x0000005700577308 */ /* 0x000fe20000000800 */
[C---:B------:R-:W-:Y:S01]  /*17d60*/  HMMA.16816.F32 R20, R40.reuse, R54, R20 ;  /* 0x000000362814723c */ /* 0x040fe20000001814 */
[----:B------:R-:W1:Y:S08]  /*17d70*/  LDSM.16.MT88.4 R52, [R234+0xf000] ;  /* 0x00f00000ea34783b */ /* 0x000e700000004200 */
[----:B------:R-:W4:Y:S01]  /*17d80*/  MUFU.EX2 R88, R88 ;  /* 0x0000005800587308 */ /* 0x000f220000000800 */
[C---:B--2---:R-:W-:Y:S03]  /*17d90*/  HMMA.16816.F32 R24, R40.reuse, R56, R24 ;  /* 0x000000382818723c */ /* 0x044fe60000001818 */
[----:B---3--:R-:W-:Y:S03]  /*17da0*/  F2FP.F16.F32.PACK_AB R49, R86, R85 ;  /* 0x000000555631723e */ /* 0x008fe600000000ff */
[C---:B------:R-:W-:Y:S03]  /*17db0*/  HMMA.16816.F32 R28, R40.reuse, R58, R28 ;  /* 0x0000003a281c723c */ /* 0x040fe6000000181c */
[----:B------:R-:W-:Y:S01]  /*17dc0*/  MUFU.EX2 R89, R89 ;  /* 0x0000005900597308 */ /* 0x000fe20000000800 */
[----:B------:R-:W2:Y:S02]  /*17dd0*/  LDSM.16.MT88.4 R56, [R233+0xf000] ;  /* 0x00f00000e938783b */ /* 0x000ea40000004200 */
[C---:B------:R-:W-:Y:S07]  /*17de0*/  HMMA.16816.F32 R32, R40.reuse, R44, R32 ;  /* 0x0000002c2820723c */ /* 0x040fee0000001820 */
[----:B------:R-:W3:Y:S01]  /*17df0*/  MUFU.EX2 R90, R90 ;  /* 0x0000005a005a7308 */ /* 0x000ee20000000800 */
[----:B----4-:R-:W-:Y:S01]  /*17e00*/  F2FP.F16.F32.PACK_AB R50, R88, R87 ;  /* 0x000000575832723e */ /* 0x010fe200000000ff */
[----:B------:R-:W-:Y:S01]  /*17e10*/  HMMA.16816.F32 R36, R40, R46, R36 ;  /* 0x0000002e2824723c */ /* 0x000fe20000001824 */
[----:B------:R-:W4:Y:S07]  /*17e20*/  LDSM.16.MT88.4 R40, [R232+0xf000] ;  /* 0x00f00000e828783b */ /* 0x000f2e0000004200 */
[----:B------:R-:W-:Y:S03]  /*17e30*/  MUFU.EX2 R91, R91 ;  /* 0x0000005b005b7308 */ /* 0x000fe60000000800 */
[----:B------:R-:W-:Y:S01]  /*17e40*/  FADD.FTZ R45, R183, R188 ;  /* 0x000000bcb72d7221 */ /* 0x000fe20000010000 */
[----:B------:R-:W-:Y:S03]  /*17e50*/  FADD.FTZ R44, R180, R185 ;  /* 0x000000b9b42c7221 */ /* 0x000fe60000010000 */
[----:B------:R-:W-:Y:S01]  /*17e60*/  FADD.FTZ R45, R186, R45 ;  /* 0x0000002dba2d7221 */ /* 0x000fe20000010000 */
[----:B------:R-:W-:Y:S02]  /*17e70*/  FADD.FTZ R44, R181, R44 ;  /* 0x0000002cb52c7221 */ /* 0x000fe40000010000 */
[----:B------:R-:W5:Y:S01]  /*17e80*/  MUFU.EX2 R92, R92 ;  /* 0x0000005c005c7308 */ /* 0x000f620000000800 */
[----:B---3--:R-:W-:Y:S01]  /*17e90*/  F2FP.F16.F32.PACK_AB R51, R90, R89 ;  /* 0x000000595a33723e */ /* 0x008fe200000000ff */
[----:B------:R-:W-:Y:S01]  /*17ea0*/  FADD.FTZ R184, R184, R45 ;  /* 0x0000002db8b87221 */ /* 0x000fe20000010000 */
[----:B------:R-:W-:Y:S03]  /*17eb0*/  FADD.FTZ R179, R179, R44 ;  /* 0x0000002cb3b37221 */ /* 0x000fe60000010000 */
[----:B------:R-:W-:Y:S01]  /*17ec0*/  FADD.FTZ R177, R177, R184 ;  /* 0x000000b8b1b17221 */ /* 0x000fe20000010000 */
[----:B------:R-:W-:Y:S03]  /*17ed0*/  FADD.FTZ R174, R174, R179 ;  /* 0x000000b3aeae7221 */ /* 0x000fe60000010000 */
[----:B------:R-:W-:Y:S01]  /*17ee0*/  MUFU.EX2 R93, R93 ;  /* 0x0000005d005d7308 */ /* 0x000fe20000000800 */
[C---:B------:R-:W-:Y:S05]  /*17ef0*/  HMMA.16816.F32 R8, R48.reuse, R60, R8 ;  /* 0x0000003c3008723c */ /* 0x040fea0000001808 */
[----:B------:R-:W-:Y:S01]  /*17f00*/  FADD.FTZ R105, R175, R174 ;  /* 0x000000aeaf697221 */ /* 0x000fe20000010000 */
[C---:B------:R-:W-:Y:S03]  /*17f10*/  HMMA.16816.F32 R12, R48.reuse, R62, R12 ;  /* 0x0000003e300c723c */ /* 0x040fe6000000180c */
[----:B------:R-:W3:Y:S01]  /*17f20*/  MUFU.EX2 R94, R94 ;  /* 0x0000005e005e7308 */ /* 0x000ee20000000800 */
[----:B------:R-:W4:Y:S01]  /*17f30*/  LDSM.16.MT88.4 R60, [R236+0xf800] ;  /* 0x00f80000ec3c783b */ /* 0x000f220000004200 */
[----:B-----5:R-:W-:Y:S01]  /*17f40*/  F2FP.F16.F32.PACK_AB R44, R92, R91 ;  /* 0x0000005b5c2c723e */ /* 0x020fe200000000ff */
[C---:B-1----:R-:W-:Y:S07]  /*17f50*/  HMMA.16816.F32 R16, R48.reuse, R52, R16 ;  /* 0x000000343010723c */ /* 0x042fee0000001810 */
[----:B------:R-:W-:Y:S01]  /*17f60*/  MUFU.EX2 R96, R96 ;  /* 0x0000006000607308 */ /* 0x000fe20000000800 */
[----:B------:R-:W-:Y:S01]  /*17f70*/  FADD.FTZ R105, R166, R105 ;  /* 0x00000069a6697221 */ /* 0x000fe20000010000 */
[C---:B------:R-:W-:Y:S01]  /*17f80*/  HMMA.16816.F32 R20, R48.reuse, R54, R20 ;  /* 0x000000363014723c */ /* 0x040fe20000001814 */
[----:B------:R-:W1:Y:S07]  /*17f90*/  LDSM.16.MT88.4 R52, [R234+0xf800] ;  /* 0x00f80000ea34783b */ /* 0x000e6e0000004200 */
[----:B------:R-:W5:Y:S01]  /*17fa0*/  MUFU.EX2 R95, R95 ;  /* 0x0000005f005f7308 */ /* 0x000f620000000800 */
[C---:B--2---:R-:W-:Y:S03]  /*17fb0*/  HMMA.16816.F32 R24, R48.reuse, R56, R24 ;  /* 0x000000383018723c */ /* 0x044fe60000001818 */
[----:B---3--:R-:W-:Y:S03]  /*17fc0*/  F2FP.F16.F32.PACK_AB R45, R94, R93 ;  /* 0x0000005d5e2d723e */ /* 0x008fe600000000ff */
[C---:B------:R-:W-:Y:S03]  /*17fd0*/  HMMA.16816.F32 R28, R48.reuse, R58, R28 ;  /* 0x0000003a301c723c */ /* 0x040fe6000000181c */
[----:B------:R-:W-:Y:S01]  /*17fe0*/  MUFU.EX2 R97, R97 ;  /* 0x0000006100617308 */ /* 0x000fe20000000800 */
[----:B------:R-:W2:Y:S01]  /*17ff0*/  LDSM.16.MT88.4 R56, [R233+0xf800] ;  /* 0x00f80000e938783b */ /* 0x000ea20000004200 */
[----:B------:R-:W-:Y:S01]  /*18000*/  FADD.FTZ R152, R152, R105 ;  /* 0x0000006998987221 */ /* 0x000fe20000010000 */
[C---:B----4-:R-:W-:Y:S07]  /*18010*/  HMMA.16816.F32 R32, R48.reuse, R40, R32 ;  /* 0x000000283020723c */ /* 0x050fee0000001820 */
[----:B------:R-:W3:Y:S01]  /*18020*/  MUFU.EX2 R98, R98 ;  /* 0x0000006200627308 */ /* 0x000ee20000000800 */
[----:B-----5:R-:W-:Y:S01]  /*18030*/  F2FP.F16.F32.PACK_AB R46, R95, R96 ;  /* 0x000000605f2e723e */ /* 0x020fe200000000ff */
[----:B------:R-:W-:Y:S01]  /*18040*/  HMMA.16816.F32 R36, R48, R42, R36 ;  /* 0x0000002a3024723c */ /* 0x000fe20000001824 */
[----:B------:R-:W4:Y:S07]  /*18050*/  LDSM.16.MT88.4 R40, [R232+0xf800] ;  /* 0x00f80000e828783b */ /* 0x000f2e0000004200 */
[----:B------:R-:W-:Y:S03]  /*18060*/  MUFU.EX2 R100, R100 ;  /* 0x0000006400647308 */ /* 0x000fe60000000800 */
[----:B------:R-:W-:Y:S01]  /*18070*/  FADD.FTZ R178, R178, R177 ;  /* 0x000000b1b2b27221 */ /* 0x000fe20000010000 */
[----:B------:R-:W-:Y:S01]  /*18080*/  FADD.FTZ R153, R153, R152 ;  /* 0x0000009899997221 */ /* 0x000fe20000010000 */
[----:B------:R-:W-:Y:S02]  /*18090*/  FFMA.FTZ R105, R112, UR4, -R172 ;  /* 0x0000000470697c23 */ /* 0x000fe400080108ac */
[----:B------:R-:W-:Y:S01]  /*180a0*/  FADD.FTZ R173, R173, R178 ;  /* 0x000000b2adad7221 */ /* 0x000fe20000010000 */
[----:B------:R-:W-:Y:S02]  /*180b0*/  FADD.FTZ R168, R168, R153 ;  /* 0x00000099a8a87221 */ /* 0x000fe40000010000 */
[----:B------:R-:W5:Y:S01]  /*180c0*/  MUFU.EX2 R3, R3 ;  /* 0x0000000300037308 */ /* 0x000f620000000800 */
[----:B---3--:R-:W-:Y:S01]  /*180d0*/  F2FP.F16.F32.PACK_AB R47, R98, R97 ;  /* 0x00000061622f723e */ /* 0x008fe200000000ff */
[----:B------:R-:W-:Y:S01]  /*180e0*/  FADD.FTZ R132, R176, R173 ;  /* 0x000000adb0847221 */ /* 0x000fe20000010000 */
[----:B------:R-:W-:Y:S01]  /*180f0*/  FADD.FTZ R157, R157, R168 ;  /* 0x000000a89d9d7221 */ /* 0x000fe20000010000 */
[----:B------:R-:W-:Y:S02]  /*18100*/  FFMA.FTZ R112, R115, UR4, -R167 ;  /* 0x0000000473707c23 */ /* 0x000fe400080108a7 */
[----:B------:R-:W-:Y:S01]  /*18110*/  FADD.FTZ R132, R7, R132 ;  /* 0x0000008407847221 */ /* 0x000fe20000010000 */
[----:B------:R-:W-:Y:S03]  /*18120*/  FADD.FTZ R48, R158, R157 ;  /* 0x0000009d9e307221 */ /* 0x000fe60000010000 */
[----:B------:R-:W-:Y:S01]  /*18130*/  MUFU.EX2 R99, R99 ;  /* 0x0000006300637308 */ /* 0x000fe20000000800 */
[C---:B------:R-:W-:Y:S05]  /*18140*/  HMMA.16816.F32 R8, R44.reuse, R60, R8 ;  /* 0x0000003c2c08723c */ /* 0x040fea0000001808 */
[----:B------:R-:W-:Y:S01]  /*18150*/  FADD.FTZ R48, R161, R48 ;  /* 0x00000030a1307221 */ /* 0x000fe20000010000 */
[C---:B------:R-:W-:Y:S03]  /*18160*/  HMMA.16816.F32 R12, R44.reuse, R62, R12 ;  /* 0x0000003e2c0c723c */ /* 0x040fe6000000180c */
[----:B------:R-:W-:Y:S01]  /*18170*/  MUFU.EX2 R102, R102 ;  /* 0x0000006600667308 */ /* 0x000fe20000000800 */
[----:B------:R-:W3:Y:S01]  /*18180*/  LDSM.16.MT88.4 R60, [R236+0x10000] ;  /* 0x01000000ec3c783b */ /* 0x000ee20000004200 */
[----:B------:R-:W-:Y:S01]  /*18190*/  FADD.FTZ R169, R169, R48 ;  /* 0x00000030a9a97221 */ /* 0x000fe20000010000 */
[C---:B-1----:R-:W-:Y:S07]  /*181a0*/  HMMA.16816.F32 R16, R44.reuse, R52, R16 ;  /* 0x000000342c10723c */ /* 0x042fee0000001810 */
[----:B------:R-:W-:Y:S01]  /*181b0*/  MUFU.EX2 R101, R101 ;  /* 0x0000006500657308 */ /* 0x000fe20000000800 */
[----:B------:R-:W-:Y:S01]  /*181c0*/  FADD.FTZ R5, R5, R132 ;  /* 0x0000008405057221 */ /* 0x000fe20000010000 */
[C---:B------:R-:W-:Y:S01]  /*181d0*/  HMMA.16816.F32 R20, R44.reuse, R54, R20 ;  /* 0x000000362c14723c */ /* 0x040fe20000001814 */
[----:B------:R-:W1:Y:S07]  /*181e0*/  LDSM.16.MT88.4 R52, [R234+0x10000] ;  /* 0x01000000ea34783b */ /* 0x000e6e0000004200 */
[----:B------:R-:W-:Y:S01]  /*181f0*/  MUFU.EX2 R104, R104 ;  /* 0x0000006800687308 */ /* 0x000fe20000000800 */
[C---:B--2---:R-:W-:Y:S03]  /*18200*/  HMMA.16816.F32 R24, R44.reuse, R56, R24 ;  /* 0x000000382c18723c */ /* 0x044fe60000001818 */
[----:B------:R-:W-:Y:S03]  /*18210*/  FADD.FTZ R49, R6, R5 ;  /* 0x0000000506317221 */ /* 0x000fe60000010000 */
[C---:B------:R-:W-:Y:S03]  /*18220*/  HMMA.16816.F32 R28, R44.reuse, R58, R28 ;  /* 0x0000003a2c1c723c */ /* 0x040fe6000000181c */
[----:B------:R-:W-:Y:S01]  /*18230*/  MUFU.EX2 R103, R103 ;  /* 0x0000006700677308 */ /* 0x000fe20000000800 */
[----:B------:R-:W2:Y:S01]  /*18240*/  LDSM.16.MT88.4 R56, [R233+0x10000] ;  /* 0x01000000e938783b */ /* 0x000ea20000004200 */
[----:B------:R-:W-:Y:S01]  /*18250*/  FADD.FTZ R154, R154, R49 ;  /* 0x000000319a9a7221 */ /* 0x000fe20000010000 */
[C---:B----4-:R-:W-:Y:S07]  /*18260*/  HMMA.16816.F32 R32, R44.reuse, R40, R32 ;  /* 0x000000282c20723c */ /* 0x050fee0000001820 */
[----:B------:R-:W4:Y:S01]  /*18270*/  MUFU.EX2 R106, R106 ;  /* 0x0000006a006a7308 */ /* 0x000f220000000800 */
[----:B------:R-:W-:Y:S01]  /*18280*/  FADD.FTZ R155, R155, R154 ;  /* 0x0000009a9b9b7221 */ /* 0x000fe20000010000 */
[----:B------:R-:W-:Y:S01]  /*18290*/  HMMA.16816.F32 R36, R44, R42, R36 ;  /* 0x0000002a2c24723c */ /* 0x000fe20000001824 */
[----:B------:R-:W2:Y:S07]  /*182a0*/  LDSM.16.MT88.4 R40, [R232+0x10000] ;  /* 0x01000000e828783b */ /* 0x000eae0000004200 */
[----:B------:R3:W-:Y:S03]  /*182b0*/  MUFU.EX2 R5, R110 ;  /* 0x0000006e00057308 */ /* 0x0007e60000000800 */
[----:B------:R-:W-:Y:S01]  /*182c0*/  FADD.FTZ R50, R156, R155 ;  /* 0x0000009b9c327221 */ /* 0x000fe20000010000 */
[--C-:B------:R-:W-:Y:S01]  /*182d0*/  FFMA.FTZ R7, R108, UR4, -R172.reuse ;  /* 0x000000046c077c23 */ /* 0x100fe200080108ac */
[----:B------:R-:W-:Y:S02]  /*182e0*/  FFMA.FTZ R108, R109, UR4, -R172 ;  /* 0x000000046d6c7c23 */ /* 0x000fe400080108ac */
[----:B------:R-:W-:Y:S01]  /*182f0*/  FADD.FTZ R50, R159, R50 ;  /* 0x000000329f327221 */ /* 0x000fe20000010000 */
[----:B-----5:R-:W-:Y:S01]  /*18300*/  F2FP.F16.F32.PACK_AB R48, R3, R100 ;  /* 0x000000640330723e */ /* 0x020fe200000000ff */
[----:B------:R-:W-:Y:S01]  /*18310*/  FFMA.FTZ R6, R111, UR4, -R167 ;  /* 0x000000046f067c23 */ /* 0x000fe200080108a7 */
[----:B----4-:R-:W-:Y:S01]  /*18320*/  F2FP.F16.F32.PACK_AB R51, R106, R103 ;  /* 0x000000676a33723e */ /* 0x010fe200000000ff */
[----:B------:R-:W-:Y:S01]  /*18330*/  FADD.FTZ R109, R163, R50 ;  /* 0x00000032a36d7221 */ /* 0x000fe20000010000 */
[----:B------:R-:W-:Y:S01]  /*18340*/  F2FP.F16.F32.PACK_AB R50, R104, R101 ;  /* 0x000000656832723e */ /* 0x000fe200000000ff */
[----:B------:R-:W-:Y:S01]  /*18350*/  MUFU.EX2 R7, R7 ;  /* 0x0000000700077308 */ /* 0x000fe20000000800 */
[----:B------:R-:W-:Y:S01]  /*18360*/  F2FP.F16.F32.PACK_AB R49, R102, R99 ;  /* 0x000000636631723e */ /* 0x000fe200000000ff */
[----:B------:R-:W-:Y:S01]  /*18370*/  LDSM.16.MT88.4 R156, [R236+0x11800] ;  /* 0x01180000ec9c783b */ /* 0x000fe20000004200 */
[----:B------:R-:W-:Y:S01]  /*18380*/  FADD.FTZ R109, R160, R109 ;  /* 0x0000006da06d7221 */ /* 0x000fe20000010000 */
[----:B------:R-:W-:Y:S01]  /*18390*/  FFMA.FTZ R111, R118, UR4, -R167 ;  /* 0x00000004766f7c23 */ /* 0x000fe200080108a7 */
[--C-:B---3--:R-:W-:Y:S01]  /*183a0*/  FFMA.FTZ R110, R113, UR4, -R172.reuse ;  /* 0x00000004716e7c23 */ /* 0x108fe200080108ac */
[----:B------:R-:W-:Y:S01]  /*183b0*/  FFMA.FTZ R113, R120, UR4, -R172 ;  /* 0x0000000478717c23 */ /* 0x000fe200080108ac */
[----:B------:R-:W-:Y:S01]  /*183c0*/  FADD.FTZ R148, R148, R109 ;  /* 0x0000006d94947221 */ /* 0x000fe20000010000 */
[C---:B------:R-:W-:Y:S02]  /*183d0*/  HMMA.16816.F32 R8, R48.reuse, R60, R8 ;  /* 0x0000003c3008723c */ /* 0x040fe40000001808 */
[----:B------:R-:W3:Y:S03]  /*183e0*/  MUFU.EX2 R108, R108 ;  /* 0x0000006c006c7308 */ /* 0x000ee60000000800 */
[----:B------:R-:W-:Y:S01]  /*183f0*/  FADD.FTZ R149, R149, R148 ;  /* 0x0000009495957221 */ /* 0x000fe20000010000 */
[C---:B------:R-:W-:Y:S01]  /*18400*/  HMMA.16816.F32 R12, R48.reuse, R62, R12 ;  /* 0x0000003e300c723c */ /* 0x040fe2000000180c */
[----:B------:R-:W4:Y:S05]  /*18410*/  LDSM.16.MT88.4 R60, [R236+0x10800] ;  /* 0x01080000ec3c783b */ /* 0x000f2a0000004200 */
[----:B------:R-:W5:Y:S01]  /*18420*/  MUFU.EX2 R6, R6 ;  /* 0x0000000600067308 */ /* 0x000f620000000800 */
[----:B------:R-:W-:Y:S01]  /*18430*/  FADD.FTZ R146, R146, R149 ;  /* 0x0000009592927221 */ /* 0x000fe20000010000 */
[C---:B-1----:R-:W-:Y:S08]  /*18440*/  HMMA.16816.F32 R16, R48.reuse, R52, R16 ;  /* 0x000000343010723c */ /* 0x042ff00000001810 */
[----:B------:R-:W-:Y:S01]  /*18450*/  MUFU.EX2 R105, R105 ;  /* 0x0000006900697308 */ /* 0x000fe20000000800 */
[C---:B------:R-:W-:Y:S01]  /*18460*/  HMMA.16816.F32 R20, R48.reuse, R54, R20 ;  /* 0x000000363014723c */ /* 0x040fe20000001814 */
[----:B------:R-:W1:Y:S02]  /*18470*/  LDSM.16.MT88.4 R52, [R234+0x10800] ;  /* 0x01080000ea34783b */ /* 0x000e640000004200 */
[----:B---3--:R-:W-:Y:S03]  /*18480*/  F2FP.F16.F32.PACK_AB R44, R108, R7 ;  /* 0x000000076c2c723e */ /* 0x008fe600000000ff */
[C---:B--2---:R-:W-:Y:S03]  /*18490*/  HMMA.16816.F32 R24, R48.reuse, R56, R24 ;  /* 0x000000383018723c */ /* 0x044fe60000001818 */
[----:B------:R-:W2:Y:S02]  /*184a0*/  MUFU.EX2 R110, R110 ;  /* 0x0000006e006e7308 */ /* 0x000ea40000000800 */
[----:B------:R-:W-:Y:S01]  /*184b0*/  FADD.FTZ R162, R162, R169 ;  /* 0x000000a9a2a27221 */ /* 0x000fe20000010000 */
[C---:B------:R-:W-:Y:S01]  /*184c0*/  HMMA.16816.F32 R28, R48.reuse, R58, R28 ;  /* 0x0000003a301c723c */ /* 0x040fe2000000181c */
[----:B------:R-:W3:Y:S06]  /*184d0*/  LDSM.16.MT88.4 R56, [R233+0x10800] ;  /* 0x01080000e938783b */ /* 0x000eec0000004200 */
[----:B------:R-:W-:Y:S01]  /*184e0*/  MUFU.EX2 R107, R107 ;  /* 0x0000006b006b7308 */ /* 0x000fe20000000800 */
[----:B------:R-:W-:Y:S01]  /*184f0*/  FADD.FTZ R145, R145, R162 ;  /* 0x000000a291917221 */ /* 0x000fe20000010000 */
[C---:B------:R-:W-:Y:S08]  /*18500*/  HMMA.16816.F32 R32, R48.reuse, R40, R32 ;  /* 0x000000283020723c */ /* 0x040ff00000001820 */
[----:B------:R-:W4:Y:S01]  /*18510*/  MUFU.EX2 R112, R112 ;  /* 0x0000007000707308 */ /* 0x000f220000000800 */
[----:B------:R-:W-:Y:S01]  /*18520*/  HMMA.16816.F32 R36, R48, R42, R36 ;  /* 0x0000002a3024723c */ /* 0x000fe20000001824 */
[----:B------:R-:W3:Y:S02]  /*18530*/  LDSM.16.MT88.4 R40, [R232+0x10800] ;  /* 0x01080000e828783b */ /* 0x000ee40000004200 */
[----:B------:R-:W-:Y:S01]  /*18540*/  FADD.FTZ R144, R144, R145 ;  /* 0x0000009190907221 */ /* 0x000fe20000010000 */
[----:B-----5:R-:W-:Y:S01]  /*18550*/  F2FP.F16.F32.PACK_AB R45, R6, R5 ;  /* 0x00000005062d723e */ /* 0x020fe200000000ff */
[----:B------:R-:W-:Y:S01]  /*18560*/  FADD.FTZ R147, R147, R146 ;  /* 0x0000009293937221 */ /* 0x000fe20000010000 */
[----:B--2---:R-:W-:Y:S03]  /*18570*/  F2FP.F16.F32.PACK_AB R46, R110, R105 ;  /* 0x000000696e2e723e */ /* 0x004fe600000000ff */
[----:B------:R-:W-:Y:S02]  /*18580*/  MUFU.EX2 R114, R114 ;  /* 0x0000007200727308 */ /* 0x000fe40000000800 */
[----:B------:R-:W-:Y:S01]  /*18590*/  FADD.FTZ R151, R151, R144 ;  /* 0x0000009097977221 */ /* 0x000fe20000010000 */
[----:B------:R-:W-:Y:S01]  /*185a0*/  FADD.FTZ R170, R170, R147 ;  /* 0x00000093aaaa7221 */ /* 0x000fe20000010000 */
[----:B------:R-:W-:Y:S01]  /*185b0*/  FFMA.FTZ R109, R116, UR4, -R172 ;  /* 0x00000004746d7c23 */ /* 0x000fe200080108ac */
[----:B------:R-:W-:Y:S01]  /*185c0*/  FFMA.FTZ R116, R119, UR4, -R167 ;  /* 0x0000000477747c23 */ /* 0x000fe200080108a7 */
[----:B------:R-:W-:Y:S01]  /*185d0*/  FADD.FTZ R150, R150, R151 ;  /* 0x0000009796967221 */ /* 0x000fe20000010000 */
[----:B----4-:R-:W-:Y:S01]  /*185e0*/  F2FP.F16.F32.PACK_AB R47, R112, R107 ;  /* 0x0000006b702f723e */ /* 0x010fe200000000ff */
[----:B------:R-:W-:Y:S02]  /*185f0*/  FADD.FTZ R141, R141, R170 ;  /* 0x000000aa8d8d7221 */ /* 0x000fe40000010000 */
[----:B------:R-:W-:Y:S01]  /*18600*/  MUFU.EX2 R111, R111 ;  /* 0x0000006f006f7308 */ /* 0x000fe20000000800 */
[----:B------:R-:W-:Y:S02]  /*18610*/  FADD.FTZ R143, R143, R150 ;  /* 0x000000968f8f7221 */ /* 0x000fe40000010000 */
[----:B------:R-:W-:Y:S01]  /*18620*/  LDSM.16.MT88.4 R148, [R234+0x11800] ;  /* 0x01180000ea94783b */ /* 0x000fe20000004200 */
[----:B------:R-:W-:Y:S01]  /*18630*/  FADD.FTZ R138, R138, R141 ;  /* 0x0000008d8a8a7221 */ /* 0x000fe20000010000 */
[C---:B------:R-:W-:Y:S05]  /*18640*/  HMMA.16816.F32 R8, R44.reuse, R60, R8 ;  /* 0x0000003c2c08723c */ /* 0x040fea0000001808 */
[----:B------:R-:W2:Y:S01]  /*18650*/  MUFU.EX2 R109, R109 ;  /* 0x0000006d006d7308 */ /* 0x000ea20000000800 */
[----:B------:R-:W-:Y:S01]  /*18660*/  FADD.FTZ R136, R136, R143 ;  /* 0x0000008f88887221 */ /* 0x000fe20000010000 */
[C---:B------:R-:W-:Y:S04]  /*18670*/  HMMA.16816.F32 R12, R44.reuse, R62, R12 ;  /* 0x0000003e2c0c723c */ /* 0x040fe8000000180c */
[----:B------:R-:W-:Y:S02]  /*18680*/  FADD.FTZ R49, R139, R136 ;  /* 0x000000888b317221 */ /* 0x000fe40000010000 */
[C---:B-1----:R-:W-:Y:S02]  /*18690*/  HMMA.16816.F32 R16, R44.reuse, R52, R16 ;  /* 0x000000342c10723c */ /* 0x042fe40000001810 */
[----:B------:R-:W1:Y:S03]  /*186a0*/  MUFU.EX2 R116, R116 ;  /* 0x0000007400747308 */ /* 0x000e660000000800 */
[----:B------:R-:W-:Y:S01]  /*186b0*/  FADD.FTZ R137, R137, R138 ;  /* 0x0000008a89897221 */ /* 0x000fe20000010000 */
[C---:B------:R-:W-:Y:S01]  /*186c0*/  HMMA.16816.F32 R20, R44.reuse, R54, R20 ;  /* 0x000000362c14723c */ /* 0x040fe20000001814 */
[----:B------:R-:W-:Y:S05]  /*186d0*/  LDSM.16.MT88.4 R52, [R234+0x11000] ;  /* 0x01100000ea34783b */ /* 0x000fea0000004200 */
[----:B------:R-:W-:Y:S01]  /*186e0*/  MUFU.EX2 R113, R113 ;  /* 0x0000007100717308 */ /* 0x000fe20000000800 */
[----:B------:R-:W-:Y:S01]  /*186f0*/  FADD.FTZ R49, R140, R49 ;  /* 0x000000318c317221 */ /* 0x000fe20000010000 */
[C---:B---3--:R-:W-:Y:S01]  /*18700*/  HMMA.16816.F32 R24, R44.reuse, R56, R24 ;  /* 0x000000382c18723c */ /* 0x048fe20000001818 */
[----:B------:R-:W-:Y:S02]  /*18710*/  LDSM.16.MT88.4 R140, [R233+0x11800] ;  /* 0x01180000e98c783b */ /* 0x000fe40000004200 */
[----:B------:R-:W-:Y:S03]  /*18720*/  FADD.FTZ R64, R64, R137 ;  /* 0x0000008940407221 */ /* 0x000fe60000010000 */
[C---:B------:R-:W-:Y:S02]  /*18730*/  HMMA.16816.F32 R28, R44.reuse, R58, R28 ;  /* 0x0000003a2c1c723c */ /* 0x040fe4000000181c */
[----:B------:R-:W3:Y:S03]  /*18740*/  MUFU.EX2 R60, R121 ;  /* 0x00000079003c7308 */ /* 0x000ee60000000800 */
[----:B------:R-:W-:Y:S01]  /*18750*/  FADD.FTZ R66, R66, R49 ;  /* 0x0000003142427221 */ /* 0x000fe20000010000 */
[C---:B------:R-:W-:Y:S01]  /*18760*/  HMMA.16816.F32 R32, R44.reuse, R40, R32 ;  /* 0x000000282c20723c */ /* 0x040fe20000001820 */
[----:B------:R-:W4:Y:S04]  /*18770*/  LDSM.16.MT88.4 R48, [R236+0x11000] ;  /* 0x01100000ec30783b */ /* 0x000f280000004200 */
[----:B------:R-:W-:Y:S01]  /*18780*/  FADD.FTZ R64, R65, R64 ;  /* 0x0000004041407221 */ /* 0x000fe20000010000 */
[----:B------:R-:W-:Y:S03]  /*18790*/  HMMA.16816.F32 R36, R44, R42, R36 ;  /* 0x0000002a2c24723c */ /* 0x000fe60000001824 */
[----:B------:R-:W5:Y:S02]  /*187a0*/  LDSM.16.MT88.4 R56, [R233+0x11000] ;  /* 0x01100000e938783b */ /* 0x000f640000004200 */
[----:B------:R-:W-:Y:S01]  /*187b0*/  FADD.FTZ R133, R133, R64 ;  /* 0x0000004085857221 */ /* 0x000fe20000010000 */
[--C-:B------:R-:W-:Y:S01]  /*187c0*/  FFMA.FTZ R61, R122, UR4, -R167.reuse ;  /* 0x000000047a3d7c23 */ /* 0x100fe200080108a7 */
[----:B------:R-:W-:Y:S01]  /*187d0*/  FFMA.FTZ R62, R123, UR4, -R167 ;  /* 0x000000047b3e7c23 */ /* 0x000fe200080108a7 */
[----:B------:R-:W-:Y:S03]  /*187e0*/  FADD.FTZ R66, R67, R66 ;  /* 0x0000004243427221 */ /* 0x000fe60000010000 */
[----:B------:R-:W-:Y:S01]  /*187f0*/  FADD.FTZ R133, R68, R133 ;  /* 0x0000008544857221 */ /* 0x000fe20000010000 */
[----:B------:R-:W-:Y:S01]  /*18800*/  MUFU.EX2 R61, R61 ;  /* 0x0000003d003d7308 */ /* 0x000fe20000000800 */
[----:B--2---:R-:W-:Y:S01]  /*18810*/  F2FP.F16.F32.PACK_AB R40, R114, R109 ;  /* 0x0000006d7228723e */ /* 0x004fe200000000ff */
[----:B------:R-:W-:Y:S01]  /*18820*/  FADD.FTZ R69, R69, R66 ;  /* 0x0000004245457221 */ /* 0x000fe20000010000 */
[----:B------:R-:W-:Y:S01]  /*18830*/  FADD.FTZ R72, R72, R133 ;  /* 0x0000008548487221 */ /* 0x000fe20000010000 */
[----:B-1----:R-:W-:Y:S01]  /*18840*/  F2FP.F16.F32.PACK_AB R41, R116, R111 ;  /* 0x0000006f7429723e */ /* 0x002fe200000000ff */
[----:B------:R-:W1:Y:S01]  /*18850*/  LDSM.16.MT88.4 R44, [R232+0x11000] ;  /* 0x01100000e82c783b */ /* 0x000e620000004200 */
[----:B---3--:R-:W-:Y:S01]  /*18860*/  F2FP.F16.F32.PACK_AB R42, R60, R113 ;  /* 0x000000713c2a723e */ /* 0x008fe200000000ff */
[----:B------:R-:W-:Y:S03]  /*18870*/  FADD.FTZ R72, R71, R72 ;  /* 0x0000004847487221 */ /* 0x000fe60000010000 */
[----:B------:R-:W2:Y:S01]  /*18880*/  MUFU.EX2 R62, R62 ;  /* 0x0000003e003e7308 */ /* 0x000ea20000000800 */
[----:B------:R-:W-:Y:S01]  /*18890*/  FADD.FTZ R70, R70, R69 ;  /* 0x0000004546467221 */ /* 0x000fe20000010000 */
[----:B------:R-:W-:Y:S01]  /*188a0*/  FFMA.FTZ R63, R124, UR4, -R172 ;  /* 0x000000047c3f7c23 */ /* 0x000fe200080108ac */
[----:B------:R-:W-:Y:S01]  /*188b0*/  FADD.FTZ R75, R75, R72 ;  /* 0x000000484b4b7221 */ /* 0x000fe20000010000 */
[----:B------:R-:W-:Y:S01]  /*188c0*/  FFMA.FTZ R64, R125, UR4, -R172 ;  /* 0x000000047d407c23 */ /* 0x000fe200080108ac */
[----:B------:R-:W-:Y:S01]  /*188d0*/  FADD.FTZ R73, R73, R70 ;  /* 0x0000004649497221 */ /* 0x000fe20000010000 */
[----:B------:R-:W-:Y:S01]  /*188e0*/  FFMA.FTZ R172, R129, UR4, -R172 ;  /* 0x0000000481ac7c23 */ /* 0x000fe200080108ac */
[----:B------:R-:W-:Y:S03]  /*188f0*/  FADD.FTZ R76, R76, R75 ;  /* 0x0000004b4c4c7221 */ /* 0x000fe60000010000 */
[----:B------:R-:W-:Y:S01]  /*18900*/  MUFU.EX2 R63, R63 ;  /* 0x0000003f003f7308 */ /* 0x000fe20000000800 */
[----:B------:R-:W-:Y:S01]  /*18910*/  FADD.FTZ R73, R74, R73 ;  /* 0x000000494a497221 */ /* 0x000fe20000010000 */
[--C-:B------:R-:W-:Y:S01]  /*18920*/  FFMA.FTZ R65, R126, UR4, -R167.reuse ;  /* 0x000000047e417c23 */ /* 0x100fe200080108a7 */
[----:B------:R-:W-:Y:S01]  /*18930*/  FADD.FTZ R79, R79, R76 ;  /* 0x0000004c4f4f7221 */ /* 0x000fe20000010000 */
[----:B------:R-:W-:Y:S01]  /*18940*/  FFMA.FTZ R66, R127, UR4, -R167 ;  /* 0x000000047f427c23 */ /* 0x000fe200080108a7 */
[----:B------:R-:W-:Y:S02]  /*18950*/  FADD.FTZ R78, R78, R73 ;  /* 0x000000494e4e7221 */ /* 0x000fe40000010000 */
[----:B------:R-:W-:Y:S03]  /*18960*/  FADD.FTZ R80, R80, R79 ;  /* 0x0000004f50507221 */ /* 0x000fe60000010000 */
[----:B------:R-:W-:Y:S01]  /*18970*/  MUFU.EX2 R64, R64 ;  /* 0x0000004000407308 */ /* 0x000fe20000000800 */
[----:B--2---:R-:W-:Y:S01]  /*18980*/  F2FP.F16.F32.PACK_AB R43, R62, R61 ;  /* 0x0000003d3e2b723e */ /* 0x004fe200000000ff */
[----:B------:R-:W-:Y:S01]  /*18990*/  FADD.FTZ R78, R77, R78 ;  /* 0x0000004e4d4e7221 */ /* 0x000fe20000010000 */
[----:B------:R-:W-:Y:S03]  /*189a0*/  FADD.FTZ R83, R83, R80 ;  /* 0x0000005053537221 */ /* 0x000fe60000010000 */
[----:B------:R-:W-:Y:S01]  /*189b0*/  FADD.FTZ R81, R81, R78 ;  /* 0x0000004e51517221 */ /* 0x000fe20000010000 */
[----:B------:R-:W-:Y:S01]  /*189c0*/  FADD.FTZ R84, R84, R83 ;  /* 0x0000005354547221 */ /* 0x000fe20000010000 */
[C---:B----4-:R-:W-:Y:S02]  /*189d0*/  HMMA.16816.F32 R8, R40.reuse, R48, R8 ;  /* 0x000000302808723c */ /* 0x050fe40000001808 */
[----:B------:R-:W-:Y:S03]  /*189e0*/  MUFU.EX2 R49, R172 ;  /* 0x000000ac00317308 */ /* 0x000fe60000000800 */
[----:B------:R-:W-:Y:S01]  /*189f0*/  FADD.FTZ R87, R87, R84 ;  /* 0x0000005457577221 */ /* 0x000fe20000010000 */
[C---:B------:R-:W-:Y:S06]  /*18a00*/  HMMA.16816.F32 R12, R40.reuse, R50, R12 ;  /* 0x00000032280c723c */ /* 0x040fec000000180c */
[----:B------:R-:W2:Y:S01]  /*18a10*/  MUFU.EX2 R48, R128 ;  /* 0x0000008000307308 */ /* 0x000ea20000000800 */
[----:B------:R-:W-:Y:S01]  /*18a20*/  FADD.FTZ R88, R88, R87 ;  /* 0x0000005758587221 */ /* 0x000fe20000010000 */
[C---:B------:R-:W-:Y:S03]  /*18a30*/  HMMA.16816.F32 R16, R40.reuse, R52, R16 ;  /* 0x000000342810723c */ /* 0x040fe60000001810 */
[----:B------:R-:W-:Y:S03]  /*18a40*/  FADD.FTZ R51, R91, R88 ;  /* 0x000000585b337221 */ /* 0x000fe60000010000 */
[C---:B------:R-:W-:Y:S02]  /*18a50*/  HMMA.16816.F32 R20, R40.reuse, R54, R20 ;  /* 0x000000362814723c */ /* 0x040fe40000001814 */
[----:B------:R-:W-:Y:S03]  /*18a60*/  MUFU.EX2 R65, R65 ;  /* 0x0000004100417308 */ /* 0x000fe60000000800 */
[----:B------:R-:W-:Y:S01]  /*18a70*/  FADD.FTZ R51, R92, R51 ;  /* 0x000000335c337221 */ /* 0x000fe20000010000 */
[C---:B-----5:R-:W-:Y:S06]  /*18a80*/  HMMA.16816.F32 R24, R40.reuse, R56, R24 ;  /* 0x000000382818723c */ /* 0x060fec0000001818 */
[----:B------:R-:W3:Y:S01]  /*18a90*/  MUFU.EX2 R66, R66 ;  /* 0x0000004200427308 */ /* 0x000ee20000000800 */
[----:B------:R-:W-:Y:S01]  /*18aa0*/  FADD.FTZ R96, R96, R51 ;  /* 0x0000003360607221 */ /* 0x000fe20000010000 */
[C---:B------:R-:W-:Y:S03]  /*18ab0*/  HMMA.16816.F32 R28, R40.reuse, R58, R28 ;  /* 0x0000003a281c723c */ /* 0x040fe6000000181c */
[----:B------:R-:W-:Y:S03]  /*18ac0*/  FADD.FTZ R82, R82, R81 ;  /* 0x0000005152527221 */ /* 0x000fe60000010000 */
[C---:B-1----:R-:W-:Y:S05]  /*18ad0*/  HMMA.16816.F32 R32, R40.reuse, R44, R32 ;  /* 0x0000002c2820723c */ /* 0x042fea0000001820 */
[----:B------:R-:W-:Y:S01]  /*18ae0*/  FADD.FTZ R95, R95, R96 ;  /* 0x000000605f5f7221 */ /* 0x000fe20000010000 */
[----:B------:R-:W-:Y:S01]  /*18af0*/  HMMA.16816.F32 R36, R40, R46, R36 ;  /* 0x0000002e2824723c */ /* 0x000fe20000001824 */
[----:B------:R-:W1:Y:S04]  /*18b00*/  LDSM.16.MT88.4 R40, [R232+0x11800] ;  /* 0x01180000e828783b */ /* 0x000e680000004200 */
[----:B------:R-:W-:Y:S01]  /*18b10*/  FADD.FTZ R85, R85, R82 ;  /* 0x0000005255557221 */ /* 0x000fe20000010000 */
[----:B------:R-:W-:Y:S01]  /*18b20*/  FFMA.FTZ R50, R130, UR4, -R167 ;  /* 0x0000000482327c23 */ /* 0x000fe200080108a7 */
[----:B------:R-:W-:Y:S01]  /*18b30*/  FADD.FTZ R100, R100, R95 ;  /* 0x0000005f64647221 */ /* 0x000fe20000010000 */
[----:B------:R-:W-:Y:S03]  /*18b40*/  FFMA.FTZ R167, R131, UR4, -R167 ;  /* 0x0000000483a77c23 */ /* 0x000fe600080108a7 */
[----:B------:R-:W-:Y:S01]  /*18b50*/  FADD.FTZ R86, R86, R85 ;  /* 0x0000005556567221 */ /* 0x000fe20000010000 */
[----:B------:R-:W-:Y:S01]  /*18b60*/  FADD.FTZ R100, R3, R100 ;  /* 0x0000006403647221 */ /* 0x000fe20000010000 */
[----:B------:R-:W-:Y:S01]  /*18b70*/  MUFU.EX2 R50, R50 ;  /* 0x0000003200327308 */ /* 0x000fe20000000800 */
[----:B--2---:R-:W-:Y:S01]  /*18b80*/  F2FP.F16.F32.PACK_AB R134, R49, R48 ;  /* 0x000000303186723e */ /* 0x004fe200000000ff */
[----:B------:R-:W-:Y:S01]  /*18b90*/  FADD.FTZ R89, R89, R86 ;  /* 0x0000005659597221 */ /* 0x000fe20000010000 */
[----:B------:R-:W-:Y:S01]  /*18ba0*/  FADD.FTZ R101, R101, R100 ;  /* 0x0000006465657221 */ /* 0x000fe20000010000 */
[----:B------:R-:W-:Y:S02]  /*18bb0*/  F2FP.F16.F32.PACK_AB R132, R64, R63 ;  /* 0x0000003f4084723e */ /* 0x000fe400000000ff */
[----:B------:R-:W-:Y:S01]  /*18bc0*/  FADD.FTZ R90, R90, R89 ;  /* 0x000000595a5a7221 */ /* 0x000fe20000010000 */
[----:B------:R-:W-:Y:S03]  /*18bd0*/  FADD.FTZ R104, R104, R101 ;  /* 0x0000006568687221 */ /* 0x000fe60000010000 */
[----:B------:R-:W2:Y:S01]  /*18be0*/  MUFU.EX2 R167, R167 ;  /* 0x000000a700a77308 */ /* 0x000ea20000000800 */
[----:B---3--:R-:W-:Y:S01]  /*18bf0*/  F2FP.F16.F32.PACK_AB R133, R66, R65 ;  /* 0x000000414285723e */ /* 0x008fe200000000ff */
[----:B------:R-:W-:Y:S01]  /*18c00*/  FADD.FTZ R93, R93, R90 ;  /* 0x0000005a5d5d7221 */ /* 0x000fe20000010000 */
[----:B------:R-:W-:Y:S03]  /*18c10*/  FADD.FTZ R7, R7, R104 ;  /* 0x0000006807077221 */ /* 0x000fe60000010000 */
[----:B------:R-:W-:Y:S01]  /*18c20*/  FADD.FTZ R94, R94, R93 ;  /* 0x0000005d5e5e7221 */ /* 0x000fe20000010000 */
[----:B------:R-:W-:Y:S03]  /*18c30*/  FADD.FTZ R108, R108, R7 ;  /* 0x000000076c6c7221 */ /* 0x000fe60000010000 */
[----:B------:R-:W-:Y:S01]  /*18c40*/  FADD.FTZ R97, R97, R94 ;  /* 0x0000005e61617221 */ /* 0x000fe20000010000 */
[----:B------:R-:W-:Y:S03]  /*18c50*/  FADD.FTZ R105, R105, R108 ;  /* 0x0000006c69697221 */ /* 0x000fe60000010000 */
[----:B------:R-:W-:Y:S01]  /*18c60*/  FADD.FTZ R98, R98, R97 ;  /* 0x0000006162627221 */ /* 0x000fe20000010000 */
[----:B------:R-:W-:Y:S01]  /*18c70*/  FADD.FTZ R110, R110, R105 ;  /* 0x000000696e6e7221 */ /* 0x000fe20000010000 */
[----:B--2---:R-:W-:Y:S02]  /*18c80*/  F2FP.F16.F32.PACK_AB R135, R167, R50 ;  /* 0x00000032a787723e */ /* 0x004fe400000000ff */
[----:B------:R-:W-:Y:S01]  /*18c90*/  FADD.FTZ R99, R99, R98 ;  /* 0x0000006263637221 */ /* 0x000fe20000010000 */
[----:B------:R-:W-:Y:S03]  /*18ca0*/  FADD.FTZ R109, R109, R110 ;  /* 0x0000006e6d6d7221 */ /* 0x000fe60000010000 */
[----:B------:R-:W-:Y:S01]  /*18cb0*/  FADD.FTZ R102, R102, R99 ;  /* 0x0000006366667221 */ /* 0x000fe20000010000 */
[----:B------:R-:W-:Y:S01]  /*18cc0*/  FADD.FTZ R114, R114, R109 ;  /* 0x0000006d72727221 */ /* 0x000fe20000010000 */
[C---:B------:R-:W-:Y:S05]  /*18cd0*/  HMMA.16816.F32 R160, R132.reuse, R156, R8 ;  /* 0x0000009c84a0723c */ /* 0x040fea0000001808 */
        /* <DEDUP_REMOVED lines=11> */
[----:B------:R-:W-:Y:S01]  /*18d90*/  FADD.FTZ R6, R6, R5 ;  /* 0x0000000506067221 */ /* 0x000fe20000010000 */
[C---:B-1----:R-:W-:Y:S04]  /*18da0*/  HMMA.16816.F32 R136, R132.reuse, R40, R32 ;  /* 0x000000288488723c */ /* 0x042fe80000001820 */
[----:B------:R-:W-:Y:S01]  /*18db0*/  FADD.FTZ R63, R64, R63 ;  /* 0x0000003f403f7221 */ /* 0x000fe20000010000 */
[----:B------:R-:W-:Y:S01]  /*18dc0*/  FADD.FTZ R107, R107, R6 ;  /* 0x000000066b6b7221 */ /* 0x000fe20000010000 */
[----:B------:R-:W-:Y:S05]  /*18dd0*/  HMMA.16816.F32 R132, R132, R42, R36 ;  /* 0x0000002a8484723c */ /* 0x000fea0000001824 */
[----:B------:R-:W-:Y:S01]  /*18de0*/  FADD.FTZ R48, R48, R63 ;  /* 0x0000003f30307221 */ /* 0x000fe20000010000 */
[----:B------:R-:W-:Y:S05]  /*18df0*/  FADD.FTZ R112, R112, R107 ;  /* 0x0000006b70707221 */ /* 0x000fea0000010000 */
[----:B------:R-:W-:Y:S01]  /*18e00*/  FADD.FTZ R3, R49, R48 ;  /* 0x0000003031037221 */ /* 0x000fe20000010000 */
[----:B------:R-:W-:Y:S04]  /*18e10*/  FADD.FTZ R111, R111, R112 ;  /* 0x000000706f6f7221 */ /* 0x000fe80000010000 */
[----:B------:R1:W-:Y:S01]  /*18e20*/  STL [R1], R3 ;  /* 0x0000000301007387 */ /* 0x0003e20000100800 */
[----:B------:R-:W-:Y:S04]  /*18e30*/  FADD.FTZ R116, R116, R111 ;  /* 0x0000006f74747221 */ /* 0x000fe80000010000 */
[----:B------:R-:W-:Y:S04]  /*18e40*/  FADD.FTZ R61, R61, R116 ;  /* 0x000000743d3d7221 */ /* 0x000fe80000010000 */
[----:B------:R-:W-:Y:S04]  /*18e50*/  FADD.FTZ R62, R62, R61 ;  /* 0x0000003d3e3e7221 */ /* 0x000fe80000010000 */
[----:B------:R-:W-:Y:S04]  /*18e60*/  FADD.FTZ R65, R65, R62 ;  /* 0x0000003e41417221 */ /* 0x000fe80000010000 */
[----:B------:R-:W-:Y:S04]  /*18e70*/  FADD.FTZ R65, R66, R65 ;  /* 0x0000004142417221 */ /* 0x000fe80000010000 */
[----:B------:R-:W-:Y:S01]  /*18e80*/  FADD.FTZ R50, R50, R65 ;  /* 0x0000004132327221 */ /* 0x000fe20000010000 */
[----:B-1----:R-:W-:Y:S03]  /*18e90*/  MOV R3, R0 ;  /* 0x0000000000037202 */ /* 0x002fe60000000f00 */
[----:B------:R-:W-:Y:S01]  /*18ea0*/  FADD.FTZ R252, R167, R50 ;  /* 0x00000032a7fc7221 */ /* 0x000fe20000010000 */
[----:B------:R-:W-:Y:S06]  /*18eb0*/  @P1 BRA `(.L_x_802) ;  /* 0xffffffa000101947 */ /* 0x000fec000383ffff */
.L_x_798:
[----:B------:R-:W1:Y:S01]  /*18ec0*/  LDL.LU R4, [R1] ;  /* 0x0000000001047983 */ /* 0x000e620000300800 */
[----:B------:R-:W2:Y:S01]  /*18ed0*/  S2UR UR4, SR_CgaCtaId ;  /* 0x00000000000479c3 */ /* 0x000ea20000008800 */
[----:B------:R-:W-:Y:S01]  /*18ee0*/  MOV R7, 0x3f800000 ;  /* 0x3f80000000077802 */ /* 0x000fe20000000f00 */
[----:B------:R-:W-:Y:S01]  /*18ef0*/  UMOV UR6, 0x400 ;  /* 0x0000040000067882 */ /* 0x000fe20000000000 */
[----:B------:R-:W3:Y:S01]  /*18f00*/  SHFL.BFLY PT, R5, R252, 0x2, 0x1f ;  /* 0x0c401f00fc057f89 */ /* 0x000ee200000e0000 */
[----:B------:R-:W-:Y:S01]  /*18f10*/  MOV R8, 0x3f800000 ;  /* 0x3f80000000087802 */ /* 0x000fe20000000f00 */
[----:B------:R-:W-:Y:S02]  /*18f20*/  UISETP.NE.AND UP0, UPT, UR16, -0x1, UPT ;  /* 0xffffffff1000788c */ /* 0x000fe4000bf05270 */
[----:B--2---:R-:W-:Y:S01]  /*18f30*/  ULEA UR4, UR4, UR6, 0x18 ;  /* 0x0000000604047291 */ /* 0x004fe2000f8ec03f */
[----:B---3--:R-:W-:-:S08]  /*18f40*/  FADD.FTZ R10, R5, R252 ;  /* 0x000000fc050a7221 */ /* 0x008fd00000010000 */
[----:B------:R-:W-:Y:S02]  /*18f50*/  @UP0 ULDC.64 UR6, c[0x0][0x298] ;  /* 0x0000a60000060ab9 */ /* 0x000fe40000000a00 */
[----:B------:R-:W-:Y:S01]  /*18f60*/  @UP0 UIMAD.WIDE.U32 UR10, UR16, UR6, URZ ;  /* 0x00000006100a02a5 */ /* 0x000fe2000f8e003f */
[----:B------:R-:W2:Y:S03]  /*18f70*/  SHFL.BFLY PT, R5, R10, 0x1, 0x1f ;  /* 0x0c201f000a057f89 */ /* 0x000ea600000e0000 */
[----:B------:R-:W-:Y:S01]  /*18f80*/  @UP0 UIMAD UR8, UR16, UR7, UR11 ;  /* 0x00000007100802a4 */ /* 0x000fe2000f8e020b */
[----:B--2---:R-:W-:-:S05]  /*18f90*/  FADD.FTZ R5, R10, R5 ;  /* 0x000000050a057221 */ /* 0x004fca0000010000 */
[----:B------:R-:W-:-:S13]  /*18fa0*/  FSETP.NE.FTZ.AND P3, PT, R5, RZ, PT ;  /* 0x000000ff0500720b */ /* 0x000fda0003f75000 */
[----:B------:R-:W2:Y:S08]  /*18fb0*/  @P3 MUFU.RCP R8, R5 ;  /* 0x0000000500083308 */ /* 0x000eb00000001000 */
[----:B------:R-:W3:Y:S01]  /*18fc0*/  @P3 MUFU.LG2 R5, R5 ;  /* 0x0000000500053308 */ /* 0x000ee20000000c00 */
[C---:B--2---:R-:W-:Y:S01]  /*18fd0*/  FMUL.FTZ R163, R8.reuse, R163 ;  /* 0x000000a308a37220 */ /* 0x044fe20000410000 */
[C---:B------:R-:W-:Y:S01]  /*18fe0*/  FMUL.FTZ R162, R8.reuse, R162 ;  /* 0x000000a208a27220 */ /* 0x040fe20000410000 */
        /* <DEDUP_REMOVED lines=8> */
[----:B------:R-:W-:Y:S01]  /*19070*/  F2FP.F16.F32.PACK_AB R162, R163, R162 ;  /* 0x000000a2a3a2723e */ /* 0x000fe200000000ff */
        /* <DEDUP_REMOVED lines=9> */
[----:B------:R-:W-:Y:S01]  /*19110*/  FMUL.FTZ R8, R8, R134 ;  /* 0x0000008608087220 */ /* 0x000fe20000410000 */
[----:B------:R-:W-:Y:S01]  /*19120*/  F2FP.F16.F32.PACK_AB R142, R143, R142 ;  /* 0x0000008e8f8e723e */ /* 0x000fe200000000ff */
[----:B---3--:R-:W-:Y:S01]  /*19130*/  @P3 FMUL.FTZ R5, R5, 0.69314718246459960938 ;  /* 0x3f31721805053820 */ /* 0x008fe20000410000 */
[----:B------:R-:W-:-:S02]  /*19140*/  F2FP.F16.F32.PACK_AB R138, R139, R138 ;  /* 0x0000008a8b8a723e */ /* 0x000fc400000000ff */
[----:B------:R-:W-:Y:S01]  /*19150*/  F2FP.F16.F32.PACK_AB R8, R135, R8 ;  /* 0x000000088708723e */ /* 0x000fe200000000ff */
[----:B-1----:R-:W1:Y:S02]  /*19160*/  SHFL.BFLY PT, R3, R4, 0x2, 0x1f ;  /* 0x0c401f0004037f89 */ /* 0x002e6400000e0000 */
[----:B-1----:R-:W-:Y:S02]  /*19170*/  FADD.FTZ R3, R3, R4 ;  /* 0x0000000403037221 */ /* 0x002fe40000010000 */
[----:B------:R-:W1:Y:S03]  /*19180*/  S2R R4, SR_TID.X ;  /* 0x0000000000047919 */ /* 0x000e660000002100 */
[----:B------:R-:W2:Y:S02]  /*19190*/  SHFL.BFLY PT, R6, R3, 0x1, 0x1f ;  /* 0x0c201f0003067f89 */ /* 0x000ea400000e0000 */
[----:B--2---:R-:W-:Y:S01]  /*191a0*/  FADD.FTZ R6, R3, R6 ;  /* 0x0000000603067221 */ /* 0x004fe20000010000 */
[----:B-1----:R-:W-:-:S04]  /*191b0*/  SHF.R.S32.HI R3, RZ, 0x1f, R4 ;  /* 0x0000001fff037819 */ /* 0x002fc80000011404 */
[----:B------:R-:W-:Y:S02]  /*191c0*/  FSETP.NE.FTZ.AND P4, PT, R6, RZ, PT ;  /* 0x000000ff0600720b */ /* 0x000fe40003f95000 */
[----:B------:R-:W-:-:S04]  /*191d0*/  LEA.HI R9, R3, R4, RZ, 0x2 ;  /* 0x0000000403097211 */ /* 0x000fc800078f10ff */
[--C-:B------:R-:W-:Y:S02]  /*191e0*/  SHF.R.S32.HI R11, RZ, 0x2, R9.reuse ;  /* 0x00000002ff0b7819 */ /* 0x100fe40000011409 */
[----:B------:R-:W-:Y:S02]  /*191f0*/  SHF.R.S32.HI R10, RZ, 0x1f, R9 ;  /* 0x0000001fff0a7819 */ /* 0x000fe40000011409 */
[----:B------:R-:W-:Y:S02]  /*19200*/  LOP3.LUT R9, R9, 0x3ffffffc, RZ, 0xc0, !PT ;  /* 0x3ffffffc09097812 */ /* 0x000fe400078ec0ff */
[----:B------:R-:W-:Y:S01]  /*19210*/  LEA.HI R10, R10, R11, RZ, 0x3 ;  /* 0x0000000b0a0a7211 */ /* 0x000fe200078f18ff */
[----:B------:R-:W1:Y:S02]  /*19220*/  @P4 MUFU.RCP R7, R6 ;  /* 0x0000000600074308 */ /* 0x000e640000001000 */
[----:B------:R-:W-:Y:S01]  /*19230*/  IMAD.IADD R14, R4, 0x1, -R9 ;  /* 0x00000001040e7824 */ /* 0x000fe200078e0a09 */
[----:B------:R-:W-:-:S05]  /*19240*/  LOP3.LUT R10, R10, 0xfffffff8, RZ, 0xc0, !PT ;  /* 0xfffffff80a0a7812 */ /* 0x000fca00078ec0ff */
[----:B------:R-:W-:Y:S01]  /*19250*/  IMAD.IADD R10, R11, 0x1, -R10 ;  /* 0x000000010b0a7824 */ /* 0x000fe200078e0a0a */
[----:B------:R-:W-:Y:S01]  /*19260*/  LEA.HI R11, R3, R4, RZ, 0x5 ;  /* 0x00000004030b7211 */ /* 0x000fe200078f28ff */
[----:B------:R-:W2:Y:S03]  /*19270*/  @P4 MUFU.LG2 R6, R6 ;  /* 0x0000000600064308 */ /* 0x000ea60000000c00 */
[----:B------:R-:W-:Y:S02]  /*19280*/  SHF.L.U32 R12, R10, 0x6, RZ ;  /* 0x000000060a0c7819 */ /* 0x000fe400000006ff */
[----:B------:R-:W-:Y:S02]  /*19290*/  SHF.R.S32.HI R13, RZ, 0x5, R11 ;  /* 0x00000005ff0d7819 */ /* 0x000fe4000001140b */
[----:B------:R-:W-:Y:S01]  /*192a0*/  LOP3.LUT R12, R12, 0x1c0, RZ, 0xc0, !PT ;  /* 0x000001c00c0c7812 */ /* 0x000fe200078ec0ff */
[C---:B-1----:R-:W-:Y:S01]  /*192b0*/  FMUL.FTZ R160, R7.reuse, R160 ;  /* 0x000000a007a07220 */ /* 0x042fe20000410000 */
[----:B------:R-:W-:Y:S01]  /*192c0*/  LOP3.LUT R9, R10, 0x1, RZ, 0xc0, !PT ;  /* 0x000000010a097812 */ /* 0x000fe200078ec0ff */
[----:B------:R-:W-:Y:S01]  /*192d0*/  FMUL.FTZ R161, R7, R161 ;  /* 0x000000a107a17220 */ /* 0x000fe20000410000 */
[----:B------:R-:W-:Y:S01]  /*192e0*/  LEA R14, R13, R14, 0x9 ;  /* 0x0000000e0d0e7211 */ /* 0x000fe200078e48ff */
[C---:B------:R-:W-:Y:S01]  /*192f0*/  FMUL.FTZ R156, R7.reuse, R156 ;  /* 0x0000009c079c7220 */ /* 0x040fe20000410000 */
[----:B------:R-:W-:Y:S01]  /*19300*/  LEA.HI R15, R12, R12, RZ, 0x1d ;  /* 0x0000000c0c0f7211 */ /* 0x000fe200078fe8ff */
[----:B------:R-:W-:Y:S01]  /*19310*/  FMUL.FTZ R157, R7, R157 ;  /* 0x0000009d079d7220 */ /* 0x000fe20000410000 */
[----:B------:R-:W-:Y:S01]  /*19320*/  ISETP.NE.U32.AND P0, PT, R9, 0x1, PT ;  /* 0x000000010900780c */ /* 0x000fe20003f05070 */
[----:B------:R-:W-:Y:S01]  /*19330*/  IMAD.MOV.U32 R9, RZ, RZ, -0x10 ;  /* 0xfffffff0ff097424 */ /* 0x000fe200078e00ff */
[----:B------:R-:W-:Y:S01]  /*19340*/  LEA R14, R14, R15, 0x1 ;  /* 0x0000000f0e0e7211 */ /* 0x000fe200078e08ff */
[----:B------:R-:W-:Y:S01]  /*19350*/  FMUL.FTZ R152, R7, R152 ;  /* 0x0000009807987220 */ /* 0x000fe20000410000 */
[----:B------:R-:W-:Y:S01]  /*19360*/  R2P PR, R10, 0x6 ;  /* 0x000000060a007804 */ /* 0x000fe20000000000 */
[----:B------:R-:W-:Y:S01]  /*19370*/  IMAD.MOV.U32 R10, RZ, RZ, 0x20 ;  /* 0x00000020ff0a7424 */ /* 0x000fe200078e00ff */
[----:B------:R-:W-:Y:S01]  /*19380*/  SEL R9, R9, 0x10, !P0 ;  /* 0x0000001009097807 */ /* 0x000fe20004000000 */
[C---:B------:R-:W-:Y:S01]  /*19390*/  FMUL.FTZ R153, R7.reuse, R153 ;  /* 0x0000009907997220 */ /* 0x040fe20000410000 */
[----:B------:R-:W-:Y:S01]  /*193a0*/  LEA R15, R14, UR4, 0x1 ;  /* 0x000000040e0f7c11 */ /* 0x000fe2000f8e08ff */
[C---:B------:R-:W-:Y:S01]  /*193b0*/  FMUL.FTZ R148, R7.reuse, R148 ;  /* 0x0000009407947220 */ /* 0x040fe20000410000 */
[----:B------:R-:W-:Y:S01]  /*193c0*/  SEL R10, R10, 0xffffffe0, !P1 ;  /* 0xffffffe00a0a7807 */ /* 0x000fe20004800000 */
[----:B------:R-:W-:Y:S01]  /*193d0*/  FMUL.FTZ R149, R7, R149 ;  /* 0x0000009507957220 */ /* 0x000fe20000410000 */
[----:B------:R-:W-:Y:S01]  /*193e0*/  IADD3 R17, R15, R9, RZ ;  /* 0x000000090f117210 */ /* 0x000fe20007ffe0ff */
[C---:B------:R-:W-:Y:S01]  /*193f0*/  FMUL.FTZ R144, R7.reuse, R144 ;  /* 0x0000009007907220 */ /* 0x040fe20000410000 */
[----:B------:R-:W-:Y:S01]  /*19400*/  FMUL.FTZ R145, R7, R145 ;  /* 0x0000009107917220 */ /* 0x000fe20000410000 */
[----:B------:R-:W-:Y:S01]  /*19410*/  F2FP.F16.F32.PACK_AB R160, R161, R160 ;  /* 0x000000a0a1a0723e */ /* 0x000fe200000000ff */
[--C-:B------:R-:W-:Y:S01]  /*19420*/  IMAD.IADD R21, R15, 0x1, R10.reuse ;  /* 0x000000010f157824 */ /* 0x100fe200078e020a */
[----:B------:R-:W-:Y:S01]  /*19430*/  F2FP.F16.F32.PACK_AB R156, R157, R156 ;  /* 0x0000009c9d9c723e */ /* 0x000fe200000000ff */
[----:B------:R-:W-:Y:S01]  /*19440*/  IMAD.IADD R23, R17, 0x1, R10 ;  /* 0x0000000111177824 */ /* 0x000fe200078e020a */
[----:B------:R-:W-:Y:S01]  /*19450*/  F2FP.F16.F32.PACK_AB R152, R153, R152 ;  /* 0x000000989998723e */ /* 0x000fe200000000ff */
[----:B------:R-:W-:Y:S01]  /*19460*/  STS [R15], R160 ;  /* 0x000000a00f007388 */ /* 0x000fe20000000800 */
[----:B------:R-:W-:Y:S01]  /*19470*/  F2FP.F16.F32.PACK_AB R148, R149, R148 ;  /* 0x000000949594723e */ /* 0x000fe200000000ff */
[----:B------:R-:W-:Y:S01]  /*19480*/  FMUL.FTZ R140, R7, R140 ;  /* 0x0000008c078c7220 */ /* 0x000fe20000410000 */
[----:B------:R-:W-:Y:S01]  /*19490*/  IADD3 R19, R15, 0x40, RZ ;  /* 0x000000400f137810 */ /* 0x000fe20007ffe0ff */
[----:B------:R1:W-:Y:S01]  /*194a0*/  STS [R15+0x400], R162 ;  /* 0x000400a20f007388 */ /* 0x0003e20000000800 */
[----:B------:R-:W-:Y:S01]  /*194b0*/  F2FP.F16.F32.PACK_AB R144, R145, R144 ;  /* 0x000000909190723e */ /* 0x000fe200000000ff */
[----:B------:R-:W-:Y:S01]  /*194c0*/  FMUL.FTZ R141, R7, R141 ;  /* 0x0000008d078d7220 */ /* 0x000fe20000410000 */
[----:B------:R-:W-:Y:S01]  /*194d0*/  @P2 IADD3 R19, R15, -0x40, RZ ;  /* 0xffffffc00f132810 */ /* 0x000fe20007ffe0ff */
[----:B------:R-:W-:Y:S01]  /*194e0*/  STS [R17], R156 ;  /* 0x0000009c11007388 */ /* 0x000fe20000000800 */
[----:B------:R-:W-:Y:S01]  /*194f0*/  PLOP3.LUT P0, PT, PT, PT, UP0, 0x80, 0x0 ;  /* 0x000000000000781c */ /* 0x000fe20003f0f008 */
[C---:B------:R-:W-:Y:S01]  /*19500*/  FMUL.FTZ R136, R7.reuse, R136 ;  /* 0x0000008807887220 */ /* 0x040fe20000410000 */
[----:B------:R-:W-:Y:S01]  /*19510*/  FMUL.FTZ R137, R7, R137 ;  /* 0x0000008907897220 */ /* 0x000fe20000410000 */
[----:B------:R3:W-:Y:S01]  /*19520*/  STS [R17+0x400], R158 ;  /* 0x0004009e11007388 */ /* 0x0007e20000000800 */
[----:B------:R-:W-:-:S02]  /*19530*/  IMAD.IADD R9, R9, 0x1, R19 ;  /* 0x0000000109097824 */ /* 0x000fc400078e0213 */
[C---:B------:R-:W-:Y:S01]  /*19540*/  FMUL.FTZ R132, R7.reuse, R132 ;  /* 0x0000008407847220 */ /* 0x040fe20000410000 */
[----:B------:R-:W-:Y:S01]  /*19550*/  FMUL.FTZ R7, R7, R133 ;  /* 0x0000008507077220 */ /* 0x000fe20000410000 */
[----:B------:R-:W-:Y:S01]  /*19560*/  STS [R21], R152 ;  /* 0x0000009815007388 */ /* 0x000fe20000000800 */
[----:B------:R-:W-:Y:S01]  /*19570*/  F2FP.F16.F32.PACK_AB R140, R141, R140 ;  /* 0x0000008c8d8c723e */ /* 0x000fe200000000ff */
[----:B------:R-:W-:Y:S01]  /*19580*/  ULDC.U8 UR4, c[0x0][0x3d8] ;  /* 0x0000f60000047ab9 */ /* 0x000fe20000000000 */
[----:B------:R-:W-:Y:S01]  /*19590*/  F2FP.F16.F32.PACK_AB R136, R137, R136 ;  /* 0x000000888988723e */ /* 0x000fe200000000ff */
[----:B------:R-:W-:Y:S01]  /*195a0*/  STS [R21+0x400], R154 ;  /* 0x0004009a15007388 */ /* 0x000fe20000000800 */
[----:B------:R-:W-:Y:S02]  /*195b0*/  F2FP.F16.F32.PACK_AB R7, R7, R132 ;  /* 0x000000840707723e */ /* 0x000fe400000000ff */
[----:B------:R-:W-:Y:S01]  /*195c0*/  ISETP.NE.AND P1, PT, RZ, UR4, PT ;  /* 0x00000004ff007c0c */ /* 0x000fe2000bf25270 */
[----:B------:R-:W-:Y:S04]  /*195d0*/  STS [R23], R148 ;  /* 0x0000009417007388 */ /* 0x000fe80000000800 */
[----:B------:R-:W-:Y:S01]  /*195e0*/  STS [R23+0x400], R150 ;  /* 0x0004009617007388 */ /* 0x000fe20000000800 */
[C---:B-1----:R-:W-:Y:S01]  /*195f0*/  IADD3 R15, R10.reuse, R19, RZ ;  /* 0x000000130a0f7210 */ /* 0x042fe20007ffe0ff */
[----:B------:R-:W-:-:S02]  /*19600*/  IMAD.IADD R10, R10, 0x1, R9 ;  /* 0x000000010a0a7824 */ /* 0x000fc400078e0209 */
[----:B------:R-:W-:Y:S04]  /*19610*/  STS [R19], R144 ;  /* 0x0000009013007388 */ /* 0x000fe80000000800 */
[----:B------:R1:W-:Y:S01]  /*19620*/  STS [R19+0x400], R146 ;  /* 0x0004009213007388 */ /* 0x0003e20000000800 */
[----:B---3--:R-:W3:Y:S03]  /*19630*/  @P3 LDC R17, c[0x0][0x2e8] ;  /* 0x0000ba00ff113b82 */ /* 0x008ee60000000800 */
[----:B------:R-:W-:Y:S04]  /*19640*/  STS [R9], R140 ;  /* 0x0000008c09007388 */ /* 0x000fe80000000800 */
[----:B------:R2:W-:Y:S04]  /*19650*/  STS [R9+0x400], R142 ;  /* 0x0004008e09007388 */ /* 0x0005e80000000800 */
[----:B------:R-:W-:Y:S04]  /*19660*/  STS [R15], R136 ;  /* 0x000000880f007388 */ /* 0x000fe80000000800 */
[----:B------:R-:W-:Y:S04]  /*19670*/  STS [R15+0x400], R138 ;  /* 0x0004008a0f007388 */ /* 0x000fe80000000800 */
[----:B------:R4:W-:Y:S04]  /*19680*/  STS [R10], R7 ;  /* 0x000000070a007388 */ /* 0x0009e80000000800 */
[----:B------:R5:W-:Y:S01]  /*19690*/  STS [R10+0x400], R8 ;  /* 0x000400080a007388 */ /* 0x000be20000000800 */
[----:B-1----:R-:W1:Y:S01]  /*196a0*/  @P4 LDC R19, c[0x0][0x2e8] ;  /* 0x0000ba00ff134b82 */ /* 0x002e620000000800 */
[----:B--2---:R-:W-:Y:S01]  /*196b0*/  @P4 FMUL.FTZ R9, R6, 0.69314718246459960938 ;  /* 0x3f31721806094820 */ /* 0x004fe20000410000 */
[----:B----4-:R-:W-:Y:S01]  /*196c0*/  MOV R7, 0x7f800000 ;  /* 0x7f80000000077802 */ /* 0x010fe20000000f00 */
[----:B-----5:R-:W-:Y:S01]  /*196d0*/  IMAD.MOV.U32 R8, RZ, RZ, 0x7f800000 ;  /* 0x7f800000ff087424 */ /* 0x020fe200078e00ff */
[----:B---3--:R-:W-:Y:S06]  /*196e0*/  @P0 BRA `(.L_x_803) ;  /* 0x00000000001c0947 */ /* 0x008fec0003800000 */
[----:B------:R-:W2:Y:S01]  /*196f0*/  S2UR UR8, SR_CTAID.Y ;  /* 0x00000000000879c3 */ /* 0x000ea20000002600 */
[----:B------:R-:W-:Y:S01]  /*19700*/  ULDC.64 UR6, c[0x0][0x290] ;  /* 0x0000a40000067ab9 */ /* 0x000fe20000000a00 */
[----:B--2---:R-:W-:Y:S02]  /*19710*/  USHF.R.S32.HI UR4, URZ, 0x1f, UR8 ;  /* 0x0000001f3f047899 */ /* 0x004fe40008011408 */
[----:B------:R-:W-:Y:S02]  /*19720*/  UIMAD.WIDE.U32 UR10, UR8, UR6, URZ ;  /* 0x00000006080a72a5 */ /* 0x000fe4000f8e003f */
[----:B------:R-:W-:-:S04]  /*19730*/  UIMAD UR4, UR4, UR6, URZ ;  /* 0x00000006040472a4 */ /* 0x000fc8000f8e023f */
[----:B------:R-:W-:-:S04]  /*19740*/  UIMAD UR4, UR8, UR7, UR4 ;  /* 0x00000007080472a4 */ /* 0x000fc8000f8e0204 */
[----:B------:R-:W-:-:S12]  /*19750*/  UIADD3 UR8, UR11, UR4, URZ ;  /* 0x000000040b087290 */ /* 0x000fd8000fffe03f */
.L_x_803:
[----:B-1----:R-:W-:Y:S01]  /*19760*/  @P4 FFMA.FTZ R7, R2, R19, R9 ;  /* 0x0000001302074223 */ /* 0x002fe20000010009 */
[----:B------:R-:W-:Y:S01]  /*19770*/  @P3 FFMA.FTZ R8, R0, R17, R5 ;  /* 0x0000001100083223 */ /* 0x000fe20000010005 */
[----:B------:R-:W-:Y:S06]  /*19780*/  @!P1 BRA `(.L_x_804) ;  /* 0x00000000001c9947 */ /* 0x000fec0003800000 */
[----:B------:R-:W1:Y:S01]  /*19790*/  S2UR UR7, SR_CTAID.Y ;  /* 0x00000000000779c3 */ /* 0x000e620000002600 */
[----:B------:R-:W-:-:S07]  /*197a0*/  ULDC UR6, c[0x0][0x2c4] ;  /* 0x0000b10000067ab9 */ /* 0x000fce0000000800 */
[----:B------:R-:W2:Y:S01]  /*197b0*/  S2UR UR4, SR_CTAID.Z ;  /* 0x00000000000479c3 */ /* 0x000ea20000002700 */
[----:B-1----:R-:W-:-:S03]  /*197c0*/  @!UP0 UIMAD UR16, UR7, UR6, URZ ;  /* 0x00000006071082a4 */ /* 0x002fc6000f8e023f */
[----:B------:R-:W-:Y:S02]  /*197d0*/  ULDC UR6, c[0x0][0x2e4] ;  /* 0x0000b90000067ab9 */ /* 0x000fe40000000800 */
[----:B--2---:R-:W-:Y:S01]  /*197e0*/  UIMAD UR16, UR4, UR6, UR16 ;  /* 0x00000006041072a4 */ /* 0x004fe2000f8e0210 */
[----:B------:R-:W-:Y:S05]  /*197f0*/  BRA `(.L_x_805) ;  /* 0x0000000000187947 */ /* 0x000fea0003800000 */
.L_x_804:
[----:B------:R-:W-:Y:S01]  /*19800*/  S2UR UR4, SR_CTAID.Z ;  /* 0x00000000000479c3 */ /* 0x000fe20000002700 */
[----:B------:R-:W-:Y:S01]  /*19810*/  ULDC UR6, c[0x0][0x270] ;  /* 0x00009c0000067ab9 */ /* 0x000fe20000000800 */
[----:B------:R-:W-:-:S06]  /*19820*/  ULDC UR16, c[0x0][0x2c4] ;  /* 0x0000b10000107ab9 */ /* 0x000fcc0000000800 */
[----:B------:R-:W1:Y:S02]  /*19830*/  S2UR UR7, SR_CTAID.Y ;  /* 0x00000000000779c3 */ /* 0x000e640000002600 */
[----:B-1----:R-:W-:-:S04]  /*19840*/  UIMAD UR6, UR7, UR6, UR4 ;  /* 0x00000006070672a4 */ /* 0x002fc8000f8e0204 */
[----:B------:R-:W-:Y:S02]  /*19850*/  UIMAD UR16, UR6, UR16, URZ ;  /* 0x00000010061072a4 */ /* 0x000fe4000f8e023f */
.L_x_805:
[----:B------:R-:W-:Y:S01]  /*19860*/  LOP3.LUT R5, R11, 0xffffffe0, RZ, 0xc0, !PT ;  /* 0xffffffe00b057812 */ /* 0x000fe200078ec0ff */
[----:B------:R-:W1:Y:S01]  /*19870*/  S2R R0, SR_TID.X ;  /* 0x0000000000007919 */ /* 0x000e620000002100 */
[----:B------:R-:W-:Y:S01]  /*19880*/  SHF.R.S32.HI R6, RZ, 0x1f, R13 ;  /* 0x0000001fff067819 */ /* 0x000fe2000001140d */
[----:B------:R-:W-:Y:S02]  /*19890*/  BSSY B0, `(.L_x_806) ;  /* 0x0000019000007945 */ /* 0x000fe40003800000 */
[----:B------:R-:W-:Y:S01]  /*198a0*/  IMAD.IADD R5, R4, 0x1, -R5 ;  /* 0x0000000104057824 */ /* 0x000fe200078e0a05 */
[----:B------:R-:W-:Y:S01]  /*198b0*/  LEA.HI R6, R6, R13, RZ, 0x2 ;  /* 0x0000000d06067211 */ /* 0x000fe200078f10ff */
[----:B------:R-:W-:Y:S03]  /*198c0*/  BAR.SYNC.DEFER_BLOCKING 0x0 ;  /* 0x0000000000007b1d */ /* 0x000fe60000010000 */
[----:B------:R-:W-:-:S02]  /*198d0*/  LOP3.LUT P0, RZ, R5, 0x3, RZ, 0xc0, !PT ;  /* 0x0000000305ff7812 */ /* 0x000fc4000780c0ff */
[----:B------:R-:W-:Y:S02]  /*198e0*/  SHF.R.S32.HI R2, RZ, 0x1f, R5 ;  /* 0x0000001fff027819 */ /* 0x000fe40000011405 */
[----:B------:R-:W-:Y:S02]  /*198f0*/  LOP3.LUT R6, R6, 0xffffffc, RZ, 0xc0, !PT ;  /* 0x0ffffffc06067812 */ /* 0x000fe400078ec0ff */
[----:B------:R-:W-:-:S03]  /*19900*/  LEA.HI R2, R2, R5, RZ, 0x2 ;  /* 0x0000000502027211 */ /* 0x000fc600078f10ff */
[----:B------:R-:W-:Y:S01]  /*19910*/  IMAD.IADD R6, R13, 0x1, -R6 ;  /* 0x000000010d067824 */ /* 0x000fe200078e0a06 */
[----:B------:R-:W-:-:S05]  /*19920*/  SHF.R.S32.HI R5, RZ, 0x2, R2 ;  /* 0x00000002ff057819 */ /* 0x000fca0000011402 */
[----:B------:R-:W-:Y:S01]  /*19930*/  IMAD R6, R6, 0x10, R5 ;  /* 0x0000001006067824 */ /* 0x000fe200078e0205 */
[----:B------:R-:W-:Y:S06]  /*19940*/  @P0 BRA `(.L_x_807) ;  /* 0x0000000000340947 */ /* 0x000fec0003800000 */
[----:B------:R-:W2:Y:S01]  /*19950*/  S2UR UR6, SR_CTAID.X ;  /* 0x00000000000679c3 */ /* 0x000ea20000002500 */
[C---:B------:R-:W-:Y:S01]  /*19960*/  VIADD R5, R6.reuse, 0x8 ;  /* 0x0000000806057836 */ /* 0x040fe20000000000 */
[----:B------:R-:W-:-:S04]  /*19970*/  ISETP.GE.AND P2, PT, R6, UR5, PT ;  /* 0x0000000506007c0c */ /* 0x000fc8000bf46270 */
[----:B------:R-:W-:Y:S01]  /*19980*/  ISETP.GE.AND P1, PT, R5, UR5, PT ;  /* 0x0000000505007c0c */ /* 0x000fe2000bf26270 */
[----:B--2---:R-:W-:-:S04]  /*19990*/  ULEA UR6, UR6, UR16, 0x6 ;  /* 0x0000001006067291 */ /* 0x004fc8000f8e303f */
[----:B------:R-:W-:Y:S02]  /*199a0*/  USHF.R.S32.HI UR9, URZ, 0x1f, UR6 ;  /* 0x0000001f3f097899 */ /* 0x000fe40008011406 */
[----:B------:R-:W-:Y:S01]  /*199b0*/  IADD3 R2, P0, R6, UR6, RZ ;  /* 0x0000000606027c10 */ /* 0x000fe2000ff1e0ff */
[----:B------:R-:W-:-:S03]  /*199c0*/  ULDC.64 UR6, c[0x0][0x2b0] ;  /* 0x0000ac0000067ab9 */ /* 0x000fc60000000a00 */
[----:B------:R-:W-:Y:S02]  /*199d0*/  LEA.HI.X.SX32 R5, R6, UR9, 0x1, P0 ;  /* 0x0000000906057c11 */ /* 0x000fe400080f0eff */
[----:B------:R-:W-:-:S04]  /*199e0*/  LEA R10, P0, R2, UR6, 0x2 ;  /* 0x00000006020a7c11 */ /* 0x000fc8000f8010ff */
[----:B------:R-:W-:-:S05]  /*199f0*/  LEA.HI.X R11, R2, UR7, R5, 0x2, P0 ;  /* 0x00000007020b7c11 */ /* 0x000fca00080f1405 */
[----:B------:R2:W-:Y:S04]  /*19a00*/  @!P2 STG.E desc[UR22][R10.64], R7 ;  /* 0x000000070a00a986 */ /* 0x0005e8000c101916 */
[----:B------:R2:W-:Y:S02]  /*19a10*/  @!P1 STG.E desc[UR22][R10.64+0x20], R8 ;  /* 0x000020080a009986 */ /* 0x0005e4000c101916 */
.L_x_807:
[----:B------:R-:W-:Y:S05]  /*19a20*/  BSYNC B0 ;  /* 0x0000000000007941 */ /* 0x000fea0003800000 */
.L_x_806:
[----:B------:R-:W3:Y:S01]  /*19a30*/  S2UR UR9, SR_CTAID.X ;  /* 0x00000000000979c3 */ /* 0x000ee20000002500 */
[----:B------:R-:W-:Y:S01]  /*19a40*/  SHF.R.S32.HI R245, RZ, 0x1f, R244 ;  /* 0x0000001ffff57819 */ /* 0x000fe200000114f4 */
[----:B------:R-:W-:Y:S01]  /*19a50*/  ULDC UR7, c[0x0][0x2d0] ;  /* 0x0000b40000077ab9 */ /* 0x000fe20000000800 */
[----:B-1----:R-:W-:Y:S01]  /*19a60*/  SHF.R.S32.HI R5, RZ, 0x1f, R0 ;  /* 0x0000001fff057819 */ /* 0x002fe20000011400 */
[----:B------:R1:W4:Y:S01]  /*19a70*/  LDS.128 R12, [R242+0x1800] ;  /* 0x00180000f20c7984 */ /* 0x0003220000000c00 */
[----:B------:R-:W-:Y:S01]  /*19a80*/  ISETP.GE.AND P0, PT, R244, UR7, PT ;  /* 0x00000007f4007c0c */ /* 0x000fe2000bf06270 */
[----:B------:R-:W-:Y:S01]  /*19a90*/  BSSY B0, `(.L_x_808) ;  /* 0x0000027000007945 */ /* 0x000fe20003800000 */
[----:B------:R-:W-:Y:S01]  /*19aa0*/  LEA.HI R4, R3, R4, RZ, 0x3 ;  /* 0x0000000403047211 */ /* 0x000fe200078f18ff */
[----:B--2---:R-:W2:Y:S01]  /*19ab0*/  LDC.64 R8, c[0x0][0x298] ;  /* 0x0000a600ff087b82 */ /* 0x004ea20000000a00 */
[----:B------:R-:W-:Y:S02]  /*19ac0*/  LEA.HI R3, R5, R0, RZ, 0x3 ;  /* 0x0000000005037211 */ /* 0x000fe400078f18ff */
[----:B------:R-:W-:-:S02]  /*19ad0*/  SHF.R.S32.HI R0, RZ, 0x3, R4 ;  /* 0x00000003ff007819 */ /* 0x000fc40000011404 */
[----:B------:R-:W-:-:S03]  /*19ae0*/  SHF.R.S32.HI R3, RZ, 0x3, R3 ;  /* 0x00000003ff037819 */ /* 0x000fc60000011403 */
[----:B------:R-:W5:Y:S01]  /*19af0*/  LDC.64 R6, c[0x0][0x2a0] ;  /* 0x0000a800ff067b82 */ /* 0x000f620000000a00 */
[C---:B------:R-:W-:Y:S01]  /*19b00*/  VIADD R4, R0.reuse, 0x20 ;  /* 0x0000002000047836 */ /* 0x040fe20000000000 */
[----:B------:R-:W-:Y:S01]  /*19b10*/  SHF.R.S32.HI R3, RZ, 0x1f, R3 ;  /* 0x0000001fff037819 */ /* 0x000fe20000011403 */
[----:B------:R-:W-:-:S03]  /*19b20*/  VIADD R2, R0, 0x10 ;  /* 0x0000001000027836 */ /* 0x000fc60000000000 */
[----:B------:R-:W-:Y:S01]  /*19b30*/  ISETP.GE.OR P2, PT, R4, UR5, P0 ;  /* 0x0000000504007c0c */ /* 0x000fe20008746670 */
[----:B---3--:R-:W-:Y:S01]  /*19b40*/  USHF.L.U32 UR9, UR9, 0x6, URZ ;  /* 0x0000000609097899 */ /* 0x008fe2000800063f */
[----:B------:R-:W-:Y:S01]  /*19b50*/  ISETP.GE.OR P3, PT, R2, UR5, P0 ;  /* 0x0000000502007c0c */ /* 0x000fe20008766670 */
[----:B------:R-:W-:Y:S02]  /*19b60*/  VIADD R2, R0, 0x30 ;  /* 0x0000003000027836 */ /* 0x000fe40000000000 */
[----:B------:R-:W-:Y:S02]  /*19b70*/  USHF.R.S32.HI UR6, URZ, 0x1f, UR9 ;  /* 0x0000001f3f067899 */ /* 0x000fe40008011409 */
[----:B--2---:R-:W-:-:S04]  /*19b80*/  IMAD.WIDE.U32 R244, R8, UR9, R244 ;  /* 0x0000000908f47c25 */ /* 0x004fc8000f8e00f4 */
[----:B------:R-:W-:Y:S01]  /*19b90*/  IMAD R10, R8, UR6, RZ ;  /* 0x00000006080a7c24 */ /* 0x000fe2000f8e02ff */
[----:B------:R-:W-:Y:S01]  /*19ba0*/  USHF.R.S32.HI UR6, URZ, 0x1f, UR4 ;  /* 0x0000001f3f067899 */ /* 0x000fe20008011404 */
[----:B------:R-:W-:Y:S02]  /*19bb0*/  IADD3 R18, P1, R244, UR10, RZ ;  /* 0x0000000af4127c10 */ /* 0x000fe4000ff3e0ff */
[----:B------:R-:W-:Y:S01]  /*19bc0*/  IMAD R5, R9, UR9, R10 ;  /* 0x0000000909057c24 */ /* 0x000fe2000f8e020a */
[----:B------:R-:W-:Y:S02]  /*19bd0*/  UIADD3 UR9, -UR9, UR18, URZ ;  /* 0x0000001209097290 */ /* 0x000fe4000fffe13f */
[----:B-----5:R-:W-:Y:S02]  /*19be0*/  IMAD R10, R6, UR6, RZ ;  /* 0x00000006060a7c24 */ /* 0x020fe4000f8e02ff */
[----:B------:R-:W-:Y:S02]  /*19bf0*/  IADD3.X R19, R245, UR8, R5, P1, !PT ;  /* 0x00000008f5137c10 */ /* 0x000fe40008ffe405 */
[----:B------:R-:W-:Y:S01]  /*19c00*/  IMAD R21, R7, UR4, R10 ;  /* 0x0000000407157c24 */ /* 0x000fe2000f8e020a */
[----:B------:R-:W-:Y:S01]  /*19c10*/  ISETP.GE.OR P1, PT, R2, UR5, P0 ;  /* 0x0000000502007c0c */ /* 0x000fe20008726670 */
[----:B------:R-:W-:Y:S01]  /*19c20*/  IMAD.WIDE.U32 R18, R6, UR4, R18 ;  /* 0x0000000406127c25 */ /* 0x000fe2000f8e0012 */
[----:B------:R-:W-:Y:S01]  /*19c30*/  ISETP.GE.OR P0, PT, R0, UR9, P0 ;  /* 0x0000000900007c0c */ /* 0x000fe20008706670 */
[----:B------:R1:W2:Y:S02]  /*19c40*/  LDS.128 R4, [R242] ;  /* 0x00000000f2047984 */ /* 0x0002a40000000c00 */
[----:B------:R-:W-:-:S10]  /*19c50*/  IMAD.IADD R21, R21, 0x1, R19 ;  /* 0x0000000115157824 */ /* 0x000fd400078e0213 */
[----:B----4-:R-:W-:Y:S05]  /*19c60*/  @P0 BRA `(.L_x_809) ;  /* 0x0000000000240947 */ /* 0x010fea0003800000 */
[----:B------:R-:W-:Y:S01]  /*19c70*/  MOV R20, R18 ;  /* 0x0000001200147202 */ /* 0x000fe20000000f00 */
[----:B------:R-:W-:Y:S01]  /*19c80*/  IMAD R2, R3, R8, RZ ;  /* 0x0000000803027224 */ /* 0x000fe200078e02ff */
[----:B------:R-:W-:-:S03]  /*19c90*/  ULDC.64 UR6, c[0x0][0x280] ;  /* 0x0000a00000067ab9 */ /* 0x000fc60000000a00 */
[----:B------:R-:W-:-:S04]  /*19ca0*/  IMAD.WIDE.U32 R10, R0, R8, R20 ;  /* 0x00000008000a7225 */ /* 0x000fc800078e0014 */
[----:B------:R-:W-:Y:S01]  /*19cb0*/  IMAD R2, R0, R9, R2 ;  /* 0x0000000900027224 */ /* 0x000fe200078e0202 */
[----:B------:R-:W-:-:S04]  /*19cc0*/  LEA R16, P0, R10, UR6, 0x1 ;  /* 0x000000060a107c11 */ /* 0x000fc8000f8008ff */
[----:B------:R-:W-:-:S04]  /*19cd0*/  IADD3 R2, R2, R11, RZ ;  /* 0x0000000b02027210 */ /* 0x000fc80007ffe0ff */
[----:B------:R-:W-:-:S05]  /*19ce0*/  LEA.HI.X R17, R10, UR7, R2, 0x1, P0 ;  /* 0x000000070a117c11 */ /* 0x000fca00080f0c02 */
[----:B--2---:R3:W-:Y:S02]  /*19cf0*/  STG.E.128 desc[UR22][R16.64], R4 ;  /* 0x0000000410007986 */ /* 0x0047e4000c101d16 */
.L_x_809:
[----:B------:R-:W-:Y:S05]  /*19d00*/  BSYNC B0 ;  /* 0x0000000000007941 */ /* 0x000fea0003800000 */
.L_x_808:
[----:B--23--:R2:W3:Y:S01]  /*19d10*/  LDS.128 R4, [R242+0x800] ;  /* 0x00080000f2047984 */ /* 0x00c4e20000000c00 */
[----:B------:R-:W-:Y:S04]  /*19d20*/  BSSY B0, `(.L_x_810) ;  /* 0x000000e000007945 */ /* 0x000fe80003800000 */
[----:B------:R-:W-:Y:S05]  /*19d30*/  @P3 BRA `(.L_x_811) ;  /* 0x0000000000303947 */ /* 0x000fea0003800000 */
[----:B------:R-:W-:Y:S01]  /*19d40*/  IADD3 R11, P0, R0, 0x10, RZ ;  /* 0x00000010000b7810 */ /* 0x000fe20007f1e0ff */
[----:B------:R-:W-:Y:S01]  /*19d50*/  IMAD.MOV.U32 R16, RZ, RZ, R18 ;  /* 0x000000ffff107224 */ /* 0x000fe200078e0012 */
[----:B------:R-:W-:-:S03]  /*19d60*/  ULDC.64 UR6, c[0x0][0x280] ;  /* 0x0000a00000067ab9 */ /* 0x000fc60000000a00 */
[----:B------:R-:W-:-:S04]  /*19d70*/  IMAD.X R17, RZ, RZ, R3, P0 ;  /* 0x000000ffff117224 */ /* 0x000fc800000e0603 */
[----:B------:R-:W-:Y:S01]  /*19d80*/  IMAD R2, R17, R8, RZ ;  /* 0x0000000811027224 */ /* 0x000fe200078e02ff */
[----:B------:R-:W-:-:S03]  /*19d90*/  MOV R17, R21 ;  /* 0x0000001500117202 */ /* 0x000fc60000000f00 */
[C---:B------:R-:W-:Y:S02]  /*19da0*/  IMAD R2, R11.reuse, R9, R2 ;  /* 0x000000090b027224 */ /* 0x040fe400078e0202 */
[----:B------:R-:W-:-:S03]  /*19db0*/  IMAD.WIDE.U32 R16, R11, R8, R16 ;  /* 0x000000080b107225 */ /* 0x000fc600078e0010 */
[----:B------:R-:W-:Y:S02]  /*19dc0*/  LEA R10, P0, R16, UR6, 0x1 ;  /* 0x00000006100a7c11 */ /* 0x000fe4000f8008ff */
[----:B------:R-:W-:-:S04]  /*19dd0*/  IADD3 R2, R2, R17, RZ ;  /* 0x0000001102027210 */ /* 0x000fc80007ffe0ff */
[----:B------:R-:W-:-:S05]  /*19de0*/  LEA.HI.X R11, R16, UR7, R2, 0x1, P0 ;  /* 0x00000007100b7c11 */ /* 0x000fca00080f0c02 */
[----:B---3--:R4:W-:Y:S02]  /*19df0*/  STG.E.128 desc[UR22][R10.64], R4 ;  /* 0x000000040a007986 */ /* 0x0089e4000c101d16 */
.L_x_811:
[----:B------:R-:W-:Y:S05]  /*19e00*/  BSYNC B0 ;  /* 0x0000000000007941 */ /* 0x000fea0003800000 */
.L_x_810:
[----:B-12---:R-:W1:Y:S01]  /*19e10*/  LDS.128 R240, [R242+0x1000] ;  /* 0x00100000f2f07984 */ /* 0x006e620000000c00 */
[----:B------:R-:W-:Y:S04]  /*19e20*/  BSSY B0, `(.L_x_812) ;  /* 0x000000e000007945 */ /* 0x000fe80003800000 */
[----:B------:R-:W-:Y:S05]  /*19e30*/  @P2 BRA `(.L_x_813) ;  /* 0x0000000000302947 */ /* 0x000fea0003800000 */
[----:B---34-:R-:W-:Y:S01]  /*19e40*/  IADD3 R5, P0, R0, 0x20, RZ ;  /* 0x0000002000057810 */ /* 0x018fe20007f1e0ff */
        /* <DEDUP_REMOVED lines=10> */
[----:B-1----:R2:W-:Y:S02]  /*19ef0*/  STG.E.128 desc[UR22][R4.64], R240 ;  /* 0x000000f004007986 */ /* 0x0025e4000c101d16 */
.L_x_813:
[----:B------:R-:W-:Y:S05]  /*19f00*/  BSYNC B0 ;  /* 0x0000000000007941 */ /* 0x000fea0003800000 */
.L_x_812:
[----:B------:R-:W-:Y:S05]  /*19f10*/  @P1 EXIT ;  /* 0x000000000000194d */ /* 0x000fea0003800000 */
[----:B------:R-:W-:Y:S01]  /*19f20*/  IADD3 R0, P0, R0, 0x30, RZ ;  /* 0x0000003000007810 */ /* 0x000fe20007f1e0ff */
[----:B------:R-:W-:Y:S01]  /*19f30*/  ULDC.64 UR4, c[0x0][0x280] ;  /* 0x0000a00000047ab9 */ /* 0x000fe20000000a00 */
[----:B------:R-:W-:Y:S02]  /*19f40*/  MOV R19, R21 ;  /* 0x0000001500137202 */ /* 0x000fe40000000f00 */
[----:B------:R-:W-:Y:S01]  /*19f50*/  IADD3.X R3, RZ, R3, RZ, P0, !PT ;  /* 0x00000003ff037210 */ /* 0x000fe200007fe4ff */
[----:B------:R-:W-:-:S04]  /*19f60*/  IMAD.WIDE.U32 R18, R0, R8, R18 ;  /* 0x0000000800127225 */ /* 0x000fc800078e0012 */
[----:B------:R-:W-:Y:S01]  /*19f70*/  IMAD R2, R3, R8, RZ ;  /* 0x0000000803027224 */ /* 0x000fe200078e02ff */
[----:B--234-:R-:W-:-:S03]  /*19f80*/  LEA R4, P0, R18, UR4, 0x1 ;  /* 0x0000000412047c11 */ /* 0x01cfc6000f8008ff */
[----:B------:R-:W-:-:S05]  /*19f90*/  IMAD R2, R0, R9, R2 ;  /* 0x0000000900027224 */ /* 0x000fca00078e0202 */
[----:B------:R-:W-:-:S04]  /*19fa0*/  IADD3 R3, R2, R19, RZ ;  /* 0x0000001302037210 */ /* 0x000fc80007ffe0ff */
[----:B------:R-:W-:-:S05]  /*19fb0*/  LEA.HI.X R5, R18, UR5, R3, 0x1, P0 ;  /* 0x0000000512057c11 */ /* 0x000fca00080f0c03 */
[----:B------:R-:W-:Y:S01]  /*19fc0*/  STG.E.128 desc[UR22][R4.64], R12 ;  /* 0x0000000c04007986 */ /* 0x000fe2000c101d16 */
[----:B------:R-:W-:Y:S05]  /*19fd0*/  EXIT ;  /* 0x000000000000794d */ /* 0x000fea0003800000 */
.L_x_814:
        /* <DEDUP_REMOVED lines=10> */
.L_x_7882:


//--------------------- .text._ZN5flash24flash_fwd_splitkv_kernelI23Flash_fwd_kernel_traitsILi64ELi64ELi256ELi4ELb0ELb0EN7cutlass6half_tE19Flash_kernel_traitsILi64ELi64ELi256ELi4ES3_EELb1ELb0ELb0ELb0ELb0ELb1ELb0ELb0EEEvNS_16Flash_fwd_paramsE --------------------------
	.section	.text._ZN5flash24flash_fwd_splitkv_kernelI23Flash_fwd_kernel_traitsILi64ELi64ELi256ELi4ELb0ELb0EN7cutlass6half_tE19Flash_kernel_traitsILi64ELi64ELi256ELi4ES3_EELb1ELb0ELb0ELb0ELb0ELb1ELb0ELb0EEEvNS_16Flash_fwd_paramsE,"ax",@progbits
	.align	128
        .global         _ZN5flash24flash_fwd_splitkv_kernelI23Flash_fwd_kernel_traitsILi64ELi64ELi256ELi4ELb0ELb0EN7cutlass6half_tE19Flash_kernel_traitsILi64ELi64ELi256ELi4ES3_EELb1ELb0ELb0ELb0ELb0ELb1ELb0ELb0EEEvNS_16Flash_fwd_paramsE
        .type           _ZN5flash24flash_fwd_splitkv_kernelI23Flash_fwd_kernel_traitsILi64ELi64ELi256ELi4ELb0ELb0EN7cutlass6half_tE19Flash_kernel_traitsILi64ELi64ELi256ELi4ES3_EELb1ELb0ELb0ELb0ELb0ELb1ELb0ELb0EEEvNS_16Flash_fwd_paramsE,@function
        .size           _ZN5flash24flash_fwd_splitkv_kernelI23Flash_fwd_kernel_traitsILi64ELi64ELi256ELi4ELb0ELb0EN7cutlass6half_tE19Flash_kernel_traitsILi64ELi64ELi256ELi4ES3_EELb1ELb0ELb0ELb0ELb0ELb1ELb0ELb0EEEvNS_16Flash_fwd_paramsE,(.L_x_7883 - _ZN5flash24flash_fwd_splitkv_kernelI23Flash_fwd_kernel_traitsILi64ELi64ELi256ELi4ELb0ELb0EN7cutlass6half_tE19Flash_kernel_traitsILi64ELi64ELi256ELi4ES3_EELb1ELb0ELb0ELb0ELb0ELb1ELb0ELb0EEEvNS_16Flash_fwd_paramsE)
        .other          _ZN5flash24flash_fwd_splitkv_kernelI23Flash_fwd_kernel_traitsILi64ELi64ELi256ELi4ELb0ELb0EN7cutlass6half_tE19Flash_kernel_traitsILi64ELi64ELi256ELi4ES3_EELb1ELb0ELb0ELb0ELb0ELb1ELb0ELb0EEEvNS_16Flash_fwd_paramsE,@"STO_CUDA_ENTRY STV_DEFAULT"
_ZN5flash24flash_fwd_splitkv_kernelI23Flash_fwd_kernel_traitsILi64ELi64ELi256ELi4ELb0ELb0EN7cutlass6half_tE19Flash_kernel_traitsILi64ELi64ELi256ELi4ES3_EELb1ELb0ELb0ELb0ELb0ELb1ELb0ELb0EEEvNS_16Flash_fwd_paramsE:
.text._ZN5flash24flash_fwd_splitkv_kernelI23Flash_fwd_kernel_traitsILi64ELi64ELi256ELi4ELb0ELb0EN7cutlass6half_tE19Flash_kernel_traitsILi64ELi64ELi256ELi4ES3_EELb1ELb0ELb0ELb0ELb0ELb1ELb0ELb0EEEvNS_16Flash_fwd_paramsE:
[----:B------:R-:W1:Y:S08]  /*0000*/  LDC R1, c[0x0][0x28] ;  /* 0x00000a00ff017b82 */ /* 0x000e700000000800 */
[----:B------:R-:W2:Y:S01]  /*0010*/  S2UR UR27, SR_CTAID.Y ;  /* 0x00000000001b79c3 */ /* 0x000ea20000002600 */
[----:B------:R-:W-:Y:S01]  /*0020*/  ULDC.64 UR4, c[0x0][0x300] ;  /* 0x0000c00000047ab9 */ /* 0x000fe20000000a00 */
[----:B------:R-:W-:Y:S01]  /*0030*/  ULDC.64 UR6, c[0x0][0x2f0] ;  /* 0x0000bc0000067ab9 */ /* 0x000fe20000000a00 */
[----:B------:R-:W-:Y:S01]  /*0040*/  UISETP.NE.U32.AND UP1, UPT, UR4, URZ, UPT ;  /* 0x0000003f0400728c */ /* 0x000fe2000bf25070 */
[----:B-1----:R-:W-:Y:S01]  /*0050*/  VIADD R1, R1, 0xffffffa8 ;  /* 0xffffffa801017836 */ /* 0x002fe20000000000 */
[----:B------:R-:W-:-:S02]  /*0060*/  UISETP.NE.U32.AND UP2, UPT, UR6, URZ, UPT ;  /* 0x0000003f0600728c */ /* 0x000fc4000bf45070 */
[----:B------:R-:W-:Y:S01]  /*0070*/  UISETP.NE.AND.EX UP1, UPT, UR5, URZ, UPT, UP1 ;  /* 0x0000003f0500728c */ /* 0x000fe2000bf25310 */
[----:B------:R-:W-:Y:S01]  /*0080*/  ULDC.64 UR8, c[0x0][0x2f0] ;  /* 0x0000bc0000087ab9 */ /* 0x000fe20000000a00 */
[----:B------:R-:W-:Y:S01]  /*0090*/  UISETP.NE.AND.EX UP2, UPT, UR7, URZ, UPT, UP2 ;  /* 0x0000003f0700728c */ /* 0x000fe2000bf45320 */
[----:B------:R-:W-:-:S03]  /*00a0*/  ULDC.U8 UR6, c[0x0][0x3c2] ;  /* 0x0000f08000067ab9 */ /* 0x000fc60000000000 */
[----:B------:R-:W-:Y:S01]  /*00b0*/  PLOP3.LUT P0, PT, PT, PT, UP1, 0x80, 0x0 ;  /* 0x000000000000781c */ /* 0x000fe20003f0f018 */
[----:B------:R-:W-:Y:S01]  /*00c0*/  ULDC.64 UR4, c[0x0][0x2f8] ;  /* 0x0000be0000047ab9 */ /* 0x000fe20000000a00 */
[----:B------:R-:W-:Y:S01]  /*00d0*/  UISETP.NE.AND UP3, UPT, UR6, URZ, UPT ;  /* 0x0000003f0600728c */ /* 0x000fe2000bf65270 */
[----:B------:R-:W-:Y:S01]  /*00e0*/  PLOP3.LUT P2, PT, PT, PT, UP2, 0x80, 0x0 ;  /* 0x000000000000781c */ /* 0x000fe20003f4f028 */
[----:B------:R-:W-:Y:S01]  /*00f0*/  UISETP.EQ.U32.AND UP0, UPT, UR4, URZ, UPT ;  /* 0x0000003f0400728c */ /* 0x000fe2000bf02070 */
[----:B------:R-:W-:Y:S01]  /*0100*/  ULDC.64 UR22, c[0x0][0x208] ;  /* 0x0000820000167ab9 */ /* 0x000fe20000000a00 */
[----:B------:R-:W-:Y:S02]  /*0110*/  ULDC.64 UR6, c[0x0][0x2f8] ;  /* 0x0000be0000067ab9 */ /* 0x000fe40000000a00 */
        /* <DEDUP_REMOVED lines=8> */
[----:B------:R1:W3:Y:S01]  /*01a0*/  @P2 LDG.E R6, desc[UR22][R2.64+0x4] ;  /* 0x0000041602062981 */ /* 0x0002e2000c1e1900 */
[----:B------:R-:W-:Y:S01]  /*01b0*/  IMAD.U32 R5, RZ, RZ, UR9 ;  /* 0x00000009ff057e24 */ /* 0x000fe2000f8e00ff */
[----:B------:R-:W-:Y:S01]  /*01c0*/  PLOP3.LUT P1, PT, PT, PT, UP0, 0x80, 0x0 ;  /* 0x000000000000781c */ /* 0x000fe20003f2f008 */
[----:B------:R-:W-:-:S03]  /*01d0*/  UIMAD.WIDE UR6, UR27, 0x4, UR6 ;  /* 0x000000041b0678a5 */ /* 0x000fc6000f8e0206 */
[----:B------:R-:W4:Y:S03]  /*01e0*/  @P0 LDG.E R4, desc[UR22][R4.64] ;  /* 0x0000001604040981 */ /* 0x000f26000c1e1900 */
[----:B-1----:R-:W-:Y:S02]  /*01f0*/  IMAD.U32 R2, RZ, RZ, UR6 ;  /* 0x00000006ff027e24 */ /* 0x002fe4000f8e00ff */
        /* <DEDUP_REMOVED lines=12> */
[----:B------:R-:W-:-:S07]  /*02c0*/  @UP2 UIADD3 UR18, UR18, -UR16, URZ ;  /* 0x8000001012122290 */ /* 0x000fce000fffe03f */
[----:B------:R-:W-:Y:S01]  /*02d0*/  @!UP2 ULDC UR18, c[0x0][0x2c4] ;  /* 0x0000b1000012aab9 */ /* 0x000fe20000000800 */
[----:B-----5:R-:W-:Y:S01]  /*02e0*/  @!P1 R2UR UR8, R0 ;  /* 0x00000000000892ca */ /* 0x020fe200000e0000 */
[----:B-1----:R-:W-:-:S14]  /*02f0*/  @!P0 BRA `(.L_x_815) ;  /* 0x00000000001c8947 */ /* 0x002fdc0003800000 */
[----:B------:R-:W-:-:S13]  /*0300*/  PLOP3.LUT P0, PT, PT, PT, UP3, 0x80, 0x0 ;  /* 0x000000000000781c */ /* 0x000fda0003f0f038 */
[----:B------:R-:W2:Y:S04]  /*0310*/  @P0 LDG.E R0, desc[UR22][R2.64+0x4] ;  /* 0x0000041602000981 */ /* 0x000ea8000c1e1900 */
[----:B------:R-:W3:Y:S01]  /*0320*/  @!P0 LDG.E R2, desc[UR22][R2.64] ;  /* 0x0000001602028981 */ /* 0x000ee2000c1e1900 */
[----:B--2---:R-:W-:-:S13]  /*0330*/  @P0 R2UR UR6, R0 ;  /* 0x00000000000602ca */ /* 0x004fda00000e0000 */
[----:B------:R-:W-:-:S07]  /*0340*/  @UP3 UIADD3 UR6, UR6, -UR8, URZ ;  /* 0x8000000806063290 */ /* 0x000fce000fffe03f */
[----:B---3--:R-:W-:Y:S01]  /*0350*/  @!P0 R2UR UR6, R2 ;  /* 0x00000000020682ca */ /* 0x008fe200000e0000 */
[----:B------:R-:W-:-:S14]  /*0360*/  BRA `(.L_x_816) ;  /* 0x0000000000047947 */ /* 0x000fdc0003800000 */
.L_x_815:
[----:B------:R-:W-:-:S05]  /*0370*/  ULDC UR6, c[0x0][0x2c8] ;  /* 0x0000b20000067ab9 */ /* 0x000fca0000000800 */
.L_x_816:
        /* <DEDUP_REMOVED lines=53> */
[----:B------:R-:W-:-:S02]  /*06d0*/  @!UP0 ULDC.64 UR4, c[0x0][0x290] ;  /* 0x0000a40000048ab9 */ /* 0x000fc40000000a00 */
[----:B------:R-:W-:Y:S01]  /*06e0*/  IMAD.IADD R10, R189, 0x1, -R0 ;  /* 0x00000001bd0a7824 */ /* 0x000fe200078e0a00 */
[----:B------:R-:W-:Y:S01]  /*06f0*/  @!UP0 UIMAD UR7, UR7, UR4, URZ ;  /* 0x00000004070782a4 */ /* 0x000fe2000f8e023f */
[----:B------:R-:W-:Y:S01]  /*0700*/  SHF.R.S32.HI R0, RZ, 0x3, R3 ;  /* 0x00000003ff007819 */ /* 0x000fe20000011403 */
[----:B------:R-:W-:Y:S01]  /*0710*/  @!UP0 UIMAD.WIDE.U32 UR12, UR27, UR4, URZ ;  /* 0x000000041b0c82a5 */ /* 0x000fe2000f8e003f */
[C---:B------:R-:W-:Y:S01]  /*0720*/  IMAD.SHL.U32 R2, R10.reuse, 0x8, RZ ;  /* 0x000000080a027824 */ /* 0x040fe200078e00ff */
[----:B------:R-:W-:Y:S01]  /*0730*/  @!UP0 UIMAD UR7, UR27, UR5, UR7 ;  /* 0x000000051b0782a4 */ /* 0x000fe2000f8e0207 */
[----:B------:R-:W-:Y:S01]  /*0740*/  ISETP.NE.AND P3, PT, R10, RZ, PT ;  /* 0x000000ff0a00720c */ /* 0x000fe20003f65270 */
[----:B------:R-:W-:Y:S01]  /*0750*/  VIADD R5, R0, 0x10 ;  /* 0x0000001000057836 */ /* 0x000fe20000000000 */
        /* <DEDUP_REMOVED lines=11> */
[C---:B------:R-:W-:Y:S01]  /*0810*/  ISETP.GE.AND P1, PT, R5.reuse, UR18, PT ;  /* 0x0000001205007c0c */ /* 0x040fe2000bf26270 */
[----:B------:R-:W-:Y:S01]  /*0820*/  @!UP0 UMOV UR14, UR12 ;  /* 0x0000000c000e8c82 */ /* 0x000fe20008000000 */
[----:B------:R-:W-:Y:S01]  /*0830*/  IMAD.U32 R4, RZ, RZ, UR8 ;  /* 0x00000008ff047e24 */ /* 0x000fe2000f8e00ff */
[----:B------:R-:W-:Y:S01]  /*0840*/  IADD3 R2, P0, R2, UR14, RZ ;  /* 0x0000000e02027c10 */ /* 0x000fe2000ff1e0ff */
[----:B------:R-:W-:Y:S01]  /*0850*/  ULDC.64 UR6, c[0x0][0x2a0] ;  /* 0x0000a80000067ab9 */ /* 0x000fe20000000a00 */
[----:B------:R-:W-:Y:S01]  /*0860*/  ISETP.GE.OR P5, PT, R5, UR18, P6 ;  /* 0x0000001205007c0c */ /* 0x000fe2000b7a6670 */
[----:B------:R-:W-:Y:S01]  /*0870*/  UIMAD UR9, UR9, UR6, URZ ;  /* 0x00000006090972a4 */ /* 0x000fe2000f8e023f */
[----:B------:R-:W-:Y:S01]  /*0880*/  IADD3.X R3, R3, UR16, R4, P0, !PT ;  /* 0x0000001003037c10 */ /* 0x000fe200087fe404 */
[----:B------:R-:W-:Y:S01]  /*0890*/  IMAD.U32 R6, RZ, RZ, UR6 ;  /* 0x00000006ff067e24 */ /* 0x000fe2000f8e00ff */
[----:B------:R-:W-:Y:S01]  /*08a0*/  ULDC UR8, c[0x0][0x270] ;  /* 0x00009c0000087ab9 */ /* 0x000fe20000000800 */
[----:B------:R-:W-:Y:S01]  /*08b0*/  VIADD R5, R0, 0x20 ;  /* 0x0000002000057836 */ /* 0x000fe20000000000 */
[----:B------:R-:W-:Y:S01]  /*08c0*/  UIMAD UR7, UR10, UR7, UR9 ;  /* 0x000000070a0772a4 */ /* 0x000fe2000f8e0209 */
[----:B------:R-:W-:Y:S01]  /*08d0*/  IMAD.WIDE.U32 R6, R6, UR10, R2 ;  /* 0x0000000a06067c25 */ /* 0x000fe2000f8e0002 */
[----:B------:R-:W-:Y:S01]  /*08e0*/  UIMAD UR8, UR27, UR8, UR10 ;  /* 0x000000081b0872a4 */ /* 0x000fe2000f8e020a */
[----:B------:R-:W-:Y:S01]  /*08f0*/  SHF.R.S32.HI R12, RZ, 0x1f, R0 ;  /* 0x0000001fff0c7819 */ /* 0x000fe20000011400 */
[----:B------:R-:W-:Y:S01]  /*0900*/  ULDC UR6, c[0x0][0x2c4] ;  /* 0x0000b10000067ab9 */ /* 0x000fe20000000800 */
[C---:B------:R-:W-:Y:S01]  /*0910*/  ISETP.GE.AND P0, PT, R5.reuse, UR18, PT ;  /* 0x0000001205007c0c */ /* 0x040fe2000bf06270 */
[----:B------:R-:W-:Y:S01]  /*0920*/  UIMAD UR25, UR8, UR6, UR25 ;  /* 0x00000006081972a4 */ /* 0x000fe2000f8e0219 */
[----:B------:R-:W-:Y:S01]  /*0930*/  ISETP.GE.OR P4, PT, R5, UR18, P6 ;  /* 0x0000001205007c0c */ /* 0x000fe2000b786670 */
[----:B------:R-:W-:-:S02]  /*0940*/  VIADD R5, R7, UR7 ;  /* 0x0000000707057c36 */ /* 0x000fc40008000000 */
[----:B------:R-:W-:Y:S01]  /*0950*/  VIADD R13, R0, 0x30 ;  /* 0x00000030000d7836 */ /* 0x000fe20000000000 */
[----:B------:R-:W-:Y:S09]  /*0960*/  @P2 BRA `(.L_x_819) ;  /* 0x0000000000242947 */ /* 0x000ff20003800000 */
[----:B------:R-:W-:Y:S01]  /*0970*/  MOV R4, R6 ;  /* 0x0000000600047202 */ /* 0x000fe20000000f00 */
[----:B------:R-:W-:Y:S01]  /*0980*/  IMAD R8, R12, UR4, RZ ;  /* 0x000000040c087c24 */ /* 0x000fe2000f8e02ff */
[----:B------:R-:W-:-:S03]  /*0990*/  ULDC.64 UR6, c[0x0][0x280] ;  /* 0x0000a00000067ab9 */ /* 0x000fc60000000a00 */
[----:B------:R-:W-:-:S04]  /*09a0*/  IMAD.WIDE.U32 R2, R0, UR4, R4 ;  /* 0x0000000400027c25 */ /* 0x000fc8000f8e0004 */
[----:B------:R-:W-:-:S05]  /*09b0*/  IMAD R8, R0, UR5, R8 ;  /* 0x0000000500087c24 */ /* 0x000fca000f8e0208 */
[----:B------:R-:W-:Y:S02]  /*09c0*/  IADD3 R3, R3, R8, RZ ;  /* 0x0000000803037210 */ /* 0x000fe40007ffe0ff */
[----:B------:R-:W-:-:S04]  /*09d0*/  LEA R8, P2, R2, UR6, 0x1 ;  /* 0x0000000602087c11 */ /* 0x000fc8000f8408ff */
[----:B------:R-:W-:-:S05]  /*09e0*/  LEA.HI.X R9, R2, UR7, R3, 0x1, P2 ;  /* 0x0000000702097c11 */ /* 0x000fca00090f0c03 */
[----:B------:R1:W-:Y:S04]  /*09f0*/  STG.E.128 desc[UR22][R8.64], RZ ;  /* 0x000000ff08007986 */ /* 0x0003e8000c101d16 */
.L_x_819:
[----:B------:R-:W-:Y:S05]  /*0a00*/  BSYNC B0 ;  /* 0x0000000000007941 */ /* 0x000fea0003800000 */
.L_x_818:
[----:B------:R-:W-:Y:S01]  /*0a10*/  BSSY B0, `(.L_x_820) ;  /* 0x0000014000007945 */ /* 0x000fe20003800000 */
[----:B------:R-:W-:Y:S01]  /*0a20*/  IADD3 R11, P2, R0, UR25, RZ ;  /* 0x00000019000b7c10 */ /* 0x000fe2000ff5e0ff */
[----:B------:R-:W-:Y:S01]  /*0a30*/  IMAD.U32 R14, RZ, RZ, UR25 ;  /* 0x00000019ff0e7e24 */ /* 0x000fe2000f8e00ff */
[C---:B------:R-:W-:Y:S02]  /*0a40*/  ISETP.NE.OR P1, PT, R10.reuse, RZ, P1 ;  /* 0x000000ff0a00720c */ /* 0x040fe40000f25670 */
[----:B------:R-:W-:Y:S02]  /*0a50*/  ISETP.NE.OR P0, PT, R10, RZ, P0 ;  /* 0x000000ff0a00720c */ /* 0x000fe40000705670 */
[----:B------:R-:W-:Y:S02]  /*0a60*/  ISETP.GE.OR P3, PT, R0, UR18, P3 ;  /* 0x0000001200007c0c */ /* 0x000fe40009f66670 */
[----:B------:R-:W-:Y:S01]  /*0a70*/  ISETP.GE.OR P6, PT, R13, UR18, P6 ;  /* 0x000000120d007c0c */ /* 0x000fe2000b7c6670 */
[----:B------:R-:W-:-:S12]  /*0a80*/  @P5 BRA `(.L_x_821) ;  /* 0x0000000000305947 */ /* 0x000fd80003800000 */
[----:B-1----:R-:W-:Y:S01]  /*0a90*/  IADD3 R8, P5, R0, 0x10, RZ ;  /* 0x0000001000087810 */ /* 0x002fe20007fbe0ff */
[----:B------:R-:W-:Y:S01]  /*0aa0*/  ULDC.64 UR6, c[0x0][0x280] ;  /* 0x0000a00000067ab9 */ /* 0x000fe20000000a00 */
[----:B------:R-:W-:-:S03]  /*0ab0*/  MOV R3, R5 ;  /* 0x0000000500037202 */ /* 0x000fc60000000f00 */
[----:B------:R-:W-:-:S04]  /*0ac0*/  IMAD.X R2, RZ, RZ, R12, P5 ;  /* 0x000000ffff027224 */ /* 0x000fc800028e060c */
[----:B------:R-:W-:Y:S02]  /*0ad0*/  IMAD R9, R2, UR4, RZ ;  /* 0x0000000402097c24 */ /* 0x000fe4000f8e02ff */
[----:B------:R-:W-:Y:S02]  /*0ae0*/  IMAD.MOV.U32 R2, RZ, RZ, R6 ;  /* 0x000000ffff027224 */ /* 0x000fe400078e0006 */
[C---:B------:R-:W-:Y:S02]  /*0af0*/  IMAD R9, R8.reuse, UR5, R9 ;  /* 0x0000000508097c24 */ /* 0x040fe4000f8e0209 */
[----:B------:R-:W-:-:S03]  /*0b00*/  IMAD.WIDE.U32 R2, R8, UR4, R2 ;  /* 0x0000000408027c25 */ /* 0x000fc6000f8e0002 */
[----:B------:R-:W-:Y:S02]  /*0b10*/  LEA R8, P5, R2, UR6, 0x1 ;  /* 0x0000000602087c11 */ /* 0x000fe4000f8a08ff */
[----:B------:R-:W-:-:S04]  /*0b20*/  IADD3 R9, R3, R9, RZ ;  /* 0x0000000903097210 */ /* 0x000fc80007ffe0ff */
[----:B------:R-:W-:-:S05]  /*0b30*/  LEA.HI.X R9, R2, UR7, R9, 0x1, P5 ;  /* 0x0000000702097c11 */ /* 0x000fca000a8f0c09 */
[----:B------:R2:W-:Y:S02]  /*0b40*/  STG.E.128 desc[UR22][R8.64], RZ ;  /* 0x000000ff08007986 */ /* 0x0005e4000c101d16 */
.L_x_821:
[----:B------:R-:W-:Y:S05]  /*0b50*/  BSYNC B0 ;  /* 0x0000000000007941 */ /* 0x000fea0003800000 */
.L_x_820:
[----:B------:R-:W-:Y:S04]  /*0b60*/  BSSY B0, `(.L_x_822) ;  /* 0x000000e000007945 */ /* 0x000fe80003800000 */
[----:B------:R-:W-:Y:S05]  /*0b70*/  @P4 BRA `(.L_x_823) ;  /* 0x0000000000304947 */ /* 0x000fea0003800000 */
[----:B-12---:R-:W-:Y:S01]  /*0b80*/  IADD3 R8, P4, R0, 0x20, RZ ;  /* 0x0000002000087810 */ /* 0x006fe20007f9e0ff */
        /* <DEDUP_REMOVED lines=11> */
.L_x_823:
[----:B------:R-:W-:Y:S05]  /*0c40*/  BSYNC B0 ;  /* 0x0000000000007941 */ /* 0x000fea0003800000 */
.L_x_822:
[----:B------:R-:W-:Y:S04]  /*0c50*/  BSSY B0, `(.L_x_824) ;  /* 0x000000e000007945 */ /* 0x000fe80003800000 */
[----:B------:R-:W-:Y:S05]  /*0c60*/  @P6 BRA `(.L_x_825) ;  /* 0x0000000000306947 */ /* 0x000fea0003800000 */
[----:B------:R-:W-:Y:S01]  /*0c70*/  IADD3 R7, P4, R0, 0x30, RZ ;  /* 0x0000003000077810 */ /* 0x000fe20007f9e0ff */
[----:B------:R-:W-:Y:S01]  /*0c80*/  IMAD.MOV.U32 R2, RZ, RZ, R6 ;  /* 0x000000ffff027224 */ /* 0x000fe200078e0006 */
        /* <DEDUP_REMOVED lines=10> */
.L_x_825:
[----:B------:R-:W-:Y:S05]  /*0d30*/  BSYNC B0 ;  /* 0x0000000000007941 */ /* 0x000fea0003800000 */
.L_x_824:
[----:B------:R-:W-:Y:S01]  /*0d40*/  LEA.HI.X.SX32 R0, R14, R12, 0x1, P2 ;  /* 0x0000000c0e007211 */ /* 0x000fe200010f0eff */
[----:B------:R-:W-:Y:S01]  /*0d50*/  ULDC.64 UR6, c[0x0][0x2b0] ;  /* 0x0000ac0000067ab9 */ /* 0x000fe20000000a00 */
[----:B------:R-:W-:Y:S01]  /*0d60*/  ISETP.GE.AND P2, PT, R13, UR18, PT ;  /* 0x000000120d007c0c */ /* 0x000fe2000bf46270 */
[----:B------:R-:W-:Y:S01]  /*0d70*/  @!P3 IMAD.MOV.U32 R5, RZ, RZ, 0x7f800000 ;  /* 0x7f800000ff05b424 */ /* 0x000fe200078e00ff */
[C---:B----4-:R-:W-:Y:S01]  /*0d80*/  LEA R2, P4, R11.reuse, UR6, 0x2 ;  /* 0x000000060b027c11 */ /* 0x050fe2000f8810ff */
        /* <DEDUP_REMOVED lines=11> */
.L_x_817:
        /* <DEDUP_REMOVED lines=9> */
[----:B------:R1:W2:Y:S01]  /*0ed0*/  @P0 LDG.E R2, desc[UR22][R2.64] ;  /* 0x0000001602020981 */ /* 0x0002a2000c1e1900 */
[----:B------:R-:W-:Y:S01]  /*0ee0*/  ISETP.NE.U32.AND P1, PT, RZ, UR4, PT ;  /* 0x00000004ff007c0c */ /* 0x000fe2000bf25070 */
[----:B------:R-:W-:Y:S01]  /*0ef0*/  UMOV UR6, UR27 ;  /* 0x0000001b00067c82 */ /* 0x000fe20008000000 */
[----:B------:R-:W-:Y:S02]  /*0f00*/  IMAD.MOV.U32 R0, RZ, RZ, RZ ;  /* 0x000000ffff007224 */ /* 0x000fe400078e00ff */
[----:B------:R-:W-:Y:S01]  /*0f10*/  ISETP.NE.AND.EX P1, PT, RZ, UR5, PT, P1 ;  /* 0x00000005ff007c0c */ /* 0x000fe2000bf25310 */
[----:B-1----:R-:W-:Y:S01]  /*0f20*/  IMAD.MOV.U32 R3, RZ, RZ, RZ ;  /* 0x000000ffff037224 */ /* 0x002fe200078e00ff */
[----:B--2---:R-:W-:Y:S02]  /*0f30*/  @P0 R2UR UR6, R2 ;  /* 0x00000000020602ca */ /* 0x004fe400000e0000 */
[----:B------:R-:W-:-:S09]  /*0f40*/  PLOP3.LUT P0, PT, PT, PT, PT, 0x8, 0x0 ;  /* 0x000000000000781c */ /* 0x000fd20003f0e170 */
[----:B------:R-:W-:Y:S05]  /*0f50*/  @!P1 BRA `(.L_x_826) ;  /* 0x00000000002c9947 */ /* 0x000fea0003800000 */
[----:B------:R-:W1:Y:S01]  /*0f60*/  LDC.64 R4, c[0x0][0x378] ;  /* 0x0000de00ff047b82 */ /* 0x000e620000000a00 */
[----:B------:R-:W-:-:S06]  /*0f70*/  USHF.R.S32.HI UR9, URZ, 0x1f, UR27 ;  /* 0x0000001f3f097899 */ /* 0x000fcc000801141b */
[C---:B-1----:R-:W-:Y:S02]  /*0f80*/  IMAD R0, R4.reuse, UR9, RZ ;  /* 0x0000000904007c24 */ /* 0x042fe4000f8e02ff */
[----:B------:R-:W-:-:S04]  /*0f90*/  IMAD.WIDE.U32 R2, R4, UR27, RZ ;  /* 0x0000001b04027c25 */ /* 0x000fc8000f8e00ff */
[----:B------:R-:W-:-:S04]  /*0fa0*/  IMAD R5, R5, UR27, R0 ;  /* 0x0000001b05057c24 */ /* 0x000fc8000f8e0200 */
[----:B------:R-:W-:Y:S01]  /*0fb0*/  IMAD.IADD R0, R3, 0x1, R5 ;  /* 0x0000000103007824 */ /* 0x000fe200078e0205 */
[----:B------:R-:W-:-:S04]  /*0fc0*/  LEA R3, P1, R2, UR4, 0x2 ;  /* 0x0000000402037c11 */ /* 0x000fc8000f8210ff */
[----:B------:R-:W-:Y:S02]  /*0fd0*/  SHF.L.U64.HI R0, R2, 0x2, R0 ;  /* 0x0000000202007819 */ /* 0x000fe40000010200 */
[----:B------:R-:W-:Y:S02]  /*0fe0*/  ISETP.NE.U32.AND P0, PT, R3, RZ, PT ;  /* 0x000000ff0300720c */ /* 0x000fe40003f05070 */
[----:B------:R-:W-:-:S04]  /*0ff0*/  IADD3.X R0, R0, UR5, RZ, P1, !PT ;  /* 0x0000000500007c10 */ /* 0x000fc80008ffe4ff */
[----:B------:R-:W-:-:S13]  /*1000*/  ISETP.NE.AND.EX P0, PT, R0, RZ, PT, P0 ;  /* 0x000000ff0000720c */ /* 0x000fda0003f05300 */
.L_x_826:
[----:B------:R-:W-:Y:S02]  /*1010*/  MOV R196, R3 ;  /* 0x0000000300c47202 */ /* 0x000fe40000000f00 */
[----:B------:R-:W-:-:S05]  /*1020*/  MOV R197, R0 ;  /* 0x0000000000c57202 */ /* 0x000fca0000000f00 */
[----:B------:R1:W-:Y:S01]  /*1030*/  STL.64 [R1+0x8], R196 ;  /* 0x000008c401007387 */ /* 0x0003e20000100a00 */
[----:B------:R-:W-:Y:S05]  /*1040*/  @!P0 BRA `(.L_x_827) ;  /* 0x0000000400608947 */ /* 0x000fea0003800000 */
[----:B------:R-:W2:Y:S01]  /*1050*/  LDC R14, c[0x0][0x380] ;  /* 0x0000e000ff0e7b82 */ /* 0x000ea20000000800 */
[----:B------:R-:W-:-:S07]  /*1060*/  ULEA UR7, UR20, 0xffffff00, 0x8 ;  /* 0xffffff0014077891 */ /* 0x000fce000f8e403f */
[----:B------:R-:W3:Y:S01]  /*1070*/  LDC R7, c[0x0][0x278] ;  /* 0x00009e00ff077b82 */ /* 0x000ee20000000800 */
[----:B------:R-:W4:Y:S01]  /*1080*/  S2R R8, SR_CTAID.Z ;  /* 0x0000000000087919 */ /* 0x000f220000002700 */
[----:B------:R-:W-:Y:S01]  /*1090*/  ULDC.64 UR4, c[0x0][0x230] ;  /* 0x00008c0000047ab9 */ /* 0x000fe20000000a00 */
[----:B------:R-:W-:Y:S01]  /*10a0*/  ULDC.64 UR12, c[0x0][0x248] ;  /* 0x00009200000c7ab9 */ /* 0x000fe20000000a00 */
[----:B--2---:R-:W-:-:S04]  /*10b0*/  IABS R5, R14 ;  /* 0x0000000e00057213 */ /* 0x004fc80000000000 */
[----:B------:R-:W2:Y:S08]  /*10c0*/  I2F.RP R2, R5 ;  /* 0x0000000500027306 */ /* 0x000eb00000209400 */
[----:B--2---:R-:W2:Y:S02]  /*10d0*/  MUFU.RCP R2, R2 ;  /* 0x0000000200027308 */ /* 0x004ea40000001000 */
[----:B--2---:R-:W-:-:S06]  /*10e0*/  VIADD R2, R2, 0xffffffe ;  /* 0x0ffffffe02027836 */ /* 0x004fcc0000000000 */
[----:B------:R2:W5:Y:S02]  /*10f0*/  F2I.FTZ.U32.TRUNC.NTZ R3, R2 ;  /* 0x0000000200037305 */ /* 0x000564000021f000 */
[----:B--2---:R-:W-:Y:S01]  /*1100*/  MOV R2, UR7 ;  /* 0x0000000700027c02 */ /* 0x004fe20008000f00 */
[----:B-----5:R-:W-:-:S03]  /*1110*/  IMAD.MOV R0, RZ, RZ, -R3 ;  /* 0x000000ffff007224 */ /* 0x020fc600078e0a03 */
[----:B------:R-:W-:Y:S01]  /*1120*/  IABS R4, R2 ;  /* 0x0000000200047213 */ /* 0x000fe20000000000 */
[----:B------:R-:W-:Y:S02]  /*1130*/  IMAD R0, R0, R5, RZ ;  /* 0x0000000500007224 */ /* 0x000fe400078e02ff */
[----:B------:R-:W-:-:S04]  /*1140*/  IMAD.MOV.U32 R2, RZ, RZ, RZ ;  /* 0x000000ffff027224 */ /* 0x000fc800078e00ff */
[----:B------:R-:W-:Y:S01]  /*1150*/  IMAD.HI.U32 R0, R3, R0, R2 ;  /* 0x0000000003007227 */ /* 0x000fe200078e0002 */
[----:B------:R-:W-:-:S05]  /*1160*/  MOV R3, R4 ;  /* 0x0000000400037202 */ /* 0x000fca0000000f00 */
[----:B------:R-:W-:-:S04]  /*1170*/  IMAD.HI.U32 R0, R0, R3, RZ ;  /* 0x0000000300007227 */ /* 0x000fc800078e00ff */
[----:B------:R-:W-:-:S04]  /*1180*/  IMAD.MOV R2, RZ, RZ, -R0 ;  /* 0x000000ffff027224 */ /* 0x000fc800078e0a00 */
[----:B------:R-:W-:-:S05]  /*1190*/  IMAD R2, R5, R2, R3 ;  /* 0x0000000205027224 */ /* 0x000fca00078e0203 */
[----:B------:R-:W-:-:S13]  /*11a0*/  ISETP.GT.U32.AND P2, PT, R5, R2, PT ;  /* 0x000000020500720c */ /* 0x000fda0003f44070 */
[-C--:B------:R-:W-:Y:S01]  /*11b0*/  @!P2 IADD3 R2, R2, -R5.reuse, RZ ;  /* 0x800000050202a210 */ /* 0x080fe20007ffe0ff */
[----:B------:R-:W-:Y:S01]  /*11c0*/  @!P2 VIADD R0, R0, 0x1 ;  /* 0x000000010000a836 */ /* 0x000fe20000000000 */
[----:B------:R-:W-:Y:S02]  /*11d0*/  ISETP.NE.AND P2, PT, R14, RZ, PT ;  /* 0x000000ff0e00720c */ /* 0x000fe40003f45270 */
[----:B------:R-:W-:Y:S02]  /*11e0*/  ISETP.GE.U32.AND P3, PT, R2, R5, PT ;  /* 0x000000050200720c */ /* 0x000fe40003f66070 */
[----:B------:R-:W-:-:S04]  /*11f0*/  LOP3.LUT R2, R14, UR7, RZ, 0x3c, !PT ;  /* 0x000000070e027c12 */ /* 0x000fc8000f8e3cff */
[----:B------:R-:W-:-:S07]  /*1200*/  ISETP.GE.AND P1, PT, R2, RZ, PT ;  /* 0x000000ff0200720c */ /* 0x000fce0003f26270 */
[----:B------:R-:W-:-:S05]  /*1210*/  @P3 IADD3 R0, R0, 0x1, RZ ;  /* 0x0000000100003810 */ /* 0x000fca0007ffe0ff */
[----:B------:R-:W-:-:S05]  /*1220*/  IMAD.MOV.U32 R4, RZ, RZ, R0 ;  /* 0x000000ffff047224 */ /* 0x000fca00078e0000 */
[----:B------:R-:W-:Y:S02]  /*1230*/  @!P1 IADD3 R4, -R4, RZ, RZ ;  /* 0x000000ff04049210 */ /* 0x000fe40007ffe1ff */
[----:B------:R-:W-:-:S05]  /*1240*/  @!P2 LOP3.LUT R4, RZ, R14, RZ, 0x33, !PT ;  /* 0x0000000eff04a212 */ /* 0x000fca00078e33ff */
[----:B------:R-:W-:-:S05]  /*1250*/  IMAD.WIDE R2, R4, 0x4, R196 ;  /* 0x0000000404027825 */ /* 0x000fca00078e02c4 */
[----:B------:R2:W5:Y:S01]  /*1260*/  LDG.E R5, desc[UR22][R2.64] ;  /* 0x0000001602057981 */ /* 0x000562000c1e1900 */
[----:B---3--:R-:W-:Y:S02]  /*1270*/  IABS R6, R7 ;  /* 0x0000000700067213 */ /* 0x008fe40000000000 */
[----:B----4-:R-:W-:Y:S02]  /*1280*/  IABS R8, R8 ;  /* 0x0000000800087213 */ /* 0x010fe40000000000 */
[----:B--2---:R-:W2:Y:S08]  /*1290*/  I2F.RP R2, R6 ;  /* 0x0000000600027306 */ /* 0x004eb00000209400 */
[----:B--2---:R-:W2:Y:S02]  /*12a0*/  MUFU.RCP R2, R2 ;  /* 0x0000000200027308 */ /* 0x004ea40000001000 */
[----:B--2---:R-:W-:-:S06]  /*12b0*/  VIADD R2, R2, 0xffffffe ;  /* 0x0ffffffe02027836 */ /* 0x004fcc0000000000 */
[----:B------:R-:W2:Y:S02]  /*12c0*/  F2I.FTZ.U32.TRUNC.NTZ R3, R2 ;  /* 0x0000000200037305 */ /* 0x000ea4000021f000 */
[----:B--2---:R-:W-:Y:S01]  /*12d0*/  IADD3 R0, RZ, -R3, RZ ;  /* 0x80000003ff007210 */ /* 0x004fe20007ffe0ff */
[----:B------:R-:W-:-:S04]  /*12e0*/  IMAD.MOV.U32 R2, RZ, RZ, RZ ;  /* 0x000000ffff027224 */ /* 0x000fc800078e00ff */
[----:B------:R-:W-:-:S04]  /*12f0*/  IMAD R0, R0, R6, RZ ;  /* 0x0000000600007224 */ /* 0x000fc800078e02ff */
[----:B------:R-:W-:Y:S01]  /*1300*/  IMAD.HI.U32 R0, R3, R0, R2 ;  /* 0x0000000003007227 */ /* 0x000fe200078e0002 */
[----:B------:R-:W-:-:S05]  /*1310*/  MOV R3, R8 ;  /* 0x0000000800037202 */ /* 0x000fca0000000f00 */
[----:B------:R-:W-:-:S04]  /*1320*/  IMAD.HI.U32 R0, R0, R3, RZ ;  /* 0x0000000300007227 */ /* 0x000fc800078e00ff */
[----:B------:R-:W-:-:S04]  /*1330*/  IMAD.MOV R2, RZ, RZ, -R0 ;  /* 0x000000ffff027224 */ /* 0x000fc800078e0a00 */
[----:B------:R-:W-:Y:S01]  /*1340*/  IMAD R2, R6, R2, R3 ;  /* 0x0000000206027224 */ /* 0x000fe200078e0203 */
[----:B------:R-:W-:-:S04]  /*1350*/  LOP3.LUT R3, R7, UR10, RZ, 0x3c, !PT ;  /* 0x0000000a07037c12 */ /* 0x000fc8000f8e3cff */
[----:B------:R-:W-:Y:S02]  /*1360*/  ISETP.GT.U32.AND P2, PT, R6, R2, PT ;  /* 0x000000020600720c */ /* 0x000fe40003f44070 */
[----:B------:R-:W-:-:S11]  /*1370*/  ISETP.GE.AND P1, PT, R3, RZ, PT ;  /* 0x000000ff0300720c */ /* 0x000fd60003f26270 */
[-C--:B------:R-:W-:Y:S02]  /*1380*/  @!P2 IADD3 R2, R2, -R6.reuse, RZ ;  /* 0x800000060202a210 */ /* 0x080fe40007ffe0ff */
[----:B------:R-:W-:Y:S02]  /*1390*/  @!P2 IADD3 R0, R0, 0x1, RZ ;  /* 0x000000010000a810 */ /* 0x000fe40007ffe0ff */
[----:B------:R-:W-:Y:S01]  /*13a0*/  ISETP.GE.U32.AND P3, PT, R2, R6, PT ;  /* 0x000000060200720c */ /* 0x000fe20003f66070 */
[----:B------:R-:W-:Y:S01]  /*13b0*/  IMAD.MOV R2, RZ, RZ, -R4 ;  /* 0x000000ffff027224 */ /* 0x000fe200078e0a04 */
[----:B------:R-:W-:-:S03]  /*13c0*/  ISETP.NE.AND P2, PT, R7, RZ, PT ;  /* 0x000000ff0700720c */ /* 0x000fc60003f45270 */
[----:B------:R-:W-:-:S05]  /*13d0*/  IMAD R14, R14, R2, UR7 ;  /* 0x000000070e0e7e24 */ /* 0x000fca000f8e0202 */
[----:B------:R-:W-:-:S03]  /*13e0*/  SHF.R.S32.HI R15, RZ, 0x1f, R14 ;  /* 0x0000001fff0f7819 */ /* 0x000fc6000001140e */
[----:B------:R-:W-:Y:S02]  /*13f0*/  @P3 VIADD R0, R0, 0x1 ;  /* 0x0000000100003836 */ /* 0x000fe40000000000 */
[----:B------:R-:W-:-:S03]  /*1400*/  IMAD R4, R15, UR12, RZ ;  /* 0x0000000c0f047c24 */ /* 0x000fc6000f8e02ff */
[----:B------:R-:W-:Y:S01]  /*1410*/  @!P1 IADD3 R0, -R0, RZ, RZ ;  /* 0x000000ff00009210 */ /* 0x000fe20007ffe1ff */
[----:B------:R-:W-:Y:S01]  /*1420*/  IMAD R4, R14, UR13, R4 ;  /* 0x0000000d0e047c24 */ /* 0x000fe2000f8e0204 */
[----:B------:R-:W-:-:S04]  /*1430*/  @!P2 LOP3.LUT R0, RZ, R7, RZ, 0x33, !PT ;  /* 0x00000007ff00a212 */ /* 0x000fc800078e33ff */
[--C-:B------:R-:W-:Y:S01]  /*1440*/  SHF.R.S32.HI R10, RZ, 0x1f, R0.reuse ;  /* 0x0000001fff0a7819 */ /* 0x100fe20000011400 */
[----:B------:R-:W-:Y:S01]  /*1450*/  IMAD.MOV.U32 R9, RZ, RZ, R0 ;  /* 0x000000ffff097224 */ /* 0x000fe200078e0000 */
[----:B-----5:R-:W-:-:S13]  /*1460*/  R2UR UR9, R5 ;  /* 0x00000000050972ca */ /* 0x020fda00000e0000 */
[----:B------:R-:W-:Y:S02]  /*1470*/  USHF.R.S32.HI UR8, URZ, 0x1f, UR9 ;  /* 0x0000001f3f087899 */ /* 0x000fe40008011409 */
[----:B------:R-:W-:Y:S02]  /*1480*/  UIMAD.WIDE.U32 UR14, UR9, UR4, URZ ;  /* 0x00000004090e72a5 */ /* 0x000fe4000f8e003f */
[----:B------:R-:W-:-:S04]  /*1490*/  UIMAD UR6, UR8, UR4, URZ ;  /* 0x00000004080672a4 */ /* 0x000fc8000f8e023f */
[----:B------:R-:W-:Y:S01]  /*14a0*/  UIMAD UR4, UR9, UR5, UR6 ;  /* 0x00000005090472a4 */ /* 0x000fe2000f8e0206 */
[----:B------:R-:W-:Y:S01]  /*14b0*/  MOV R3, UR15 ;  /* 0x0000000f00037c02 */ /* 0x000fe20008000f00 */
[----:B------:R-:W-:Y:S01]  /*14c0*/  IMAD.U32 R2, RZ, RZ, UR14 ;  /* 0x0000000eff027e24 */ /* 0x000fe2000f8e00ff */
[----:B------:R-:W-:Y:S01]  /*14d0*/  ULDC.64 UR6, c[0x0][0x260] ;  /* 0x0000980000067ab9 */ /* 0x000fe20000000a00 */
[----:B------:R-:W-:-:S06]  /*14e0*/  UIADD3 UR4, UR15, UR4, URZ ;  /* 0x000000040f047290 */ /* 0x000fcc000fffe03f */
[----:B------:R-:W-:Y:S01]  /*14f0*/  IMAD.U32 R3, RZ, RZ, UR4 ;  /* 0x00000004ff037e24 */ /* 0x000fe2000f8e00ff */
[----:B------:R-:W-:Y:S02]  /*1500*/  ULDC.64 UR4, c[0x0][0x238] ;  /* 0x00008e0000047ab9 */ /* 0x000fe40000000a00 */
[----:B------:R-:W-:Y:S01]  /*1510*/  UIMAD UR8, UR8, UR4, URZ ;  /* 0x00000004080872a4 */ /* 0x000fe2000f8e023f */
[----:B------:R-:W-:Y:S01]  /*1520*/  IMAD.WIDE.U32 R2, R14, UR12, R2 ;  /* 0x0000000c0e027c25 */ /* 0x000fe2000f8e0002 */
[----:B------:R-:W-:Y:S02]  /*1530*/  UIMAD.WIDE.U32 UR14, UR9, UR4, URZ ;  /* 0x00000004090e72a5 */ /* 0x000fe4000f8e003f */
[----:B------:R-:W-:Y:S02]  /*1540*/  UIMAD UR5, UR9, UR5, UR8 ;  /* 0x00000005090572a4 */ /* 0x000fe4000f8e0208 */
[----:B------:R-:W-:Y:S01]  /*1550*/  IADD3 R3, R3, R4, RZ ;  /* 0x0000000403037210 */ /* 0x000fe20007ffe0ff */
[----:B------:R-:W-:Y:S01]  /*1560*/  IMAD R4, R10, UR6, RZ ;  /* 0x000000060a047c24 */ /* 0x000fe2000f8e02ff */
[----:B------:R-:W-:Y:S01]  /*1570*/  UIADD3 UR11, UR15, UR5, URZ ;  /* 0x000000050f0b7290 */ /* 0x000fe2000fffe03f */
[----:B------:R-:W-:-:S04]  /*1580*/  IMAD.WIDE.U32 R2, R0, UR6, R2 ;  /* 0x0000000600027c25 */ /* 0x000fc8000f8e0002 */
[----:B------:R-:W-:Y:S01]  /*1590*/  IMAD R4, R0, UR7, R4 ;  /* 0x0000000700047c24 */ /* 0x000fe2000f8e0204 */
[----:B------:R-:W-:-:S03]  /*15a0*/  MOV R7, R2 ;  /* 0x0000000200077202 */ /* 0x000fc60000000f00 */
[----:B------:R-:W-:Y:S01]  /*15b0*/  IMAD.IADD R11, R3, 0x1, R4 ;  /* 0x00000001030b7824 */ /* 0x000fe200078e0204 */
[----:B------:R-:W-:Y:S06]  /*15c0*/  BRA `(.L_x_828) ;  /* 0x0000000400547947 */ /* 0x000fec0003800000 */
.L_x_827:
[----:B------:R-:W2:Y:S01]  /*15d0*/  LDC R7, c[0x0][0x278] ;  /* 0x00009e00ff077b82 */ /* 0x000ea20000000800 */
[----:B------:R-:W3:Y:S01]  /*15e0*/  S2R R4, SR_CTAID.Z ;  /* 0x0000000000047919 */ /* 0x000ee20000002700 */
        /* <DEDUP_REMOVED lines=9> */
[----:B--2---:R-:W-:Y:S02]  /*1680*/  IABS R6, R7 ;  /* 0x0000000700067213 */ /* 0x004fe40000000000 */
[----:B------:R-:W-:Y:S02]  /*1690*/  ISETP.NE.AND P2, PT, R7, RZ, PT ;  /* 0x000000ff0700720c */ /* 0x000fe40003f45270 */
[----:B------:R-:W2:Y:S01]  /*16a0*/  I2F.RP R2, R6 ;  /* 0x0000000600027306 */ /* 0x000ea20000209400 */
[----:B---3--:R-:W-:-:S07]  /*16b0*/  IABS R4, R4 ;  /* 0x0000000400047213 */ /* 0x008fce0000000000 */
[----:B--2---:R-:W2:Y:S02]  /*16c0*/  MUFU.RCP R2, R2 ;  /* 0x0000000200027308 */ /* 0x004ea40000001000 */
[----:B--2---:R-:W-:-:S06]  /*16d0*/  VIADD R2, R2, 0xffffffe ;  /* 0x0ffffffe02027836 */ /* 0x004fcc0000000000 */
[----:B------:R-:W2:Y:S02]  /*16e0*/  F2I.FTZ.U32.TRUNC.NTZ R3, R2 ;  /* 0x0000000200037305 */ /* 0x000ea4000021f000 */
[----:B--2---:R-:W-:Y:S01]  /*16f0*/  IMAD.MOV R0, RZ, RZ, -R3 ;  /* 0x000000ffff007224 */ /* 0x004fe200078e0a03 */
[----:B------:R-:W-:-:S03]  /*1700*/  MOV R2, RZ ;  /* 0x000000ff00027202 */ /* 0x000fc60000000f00 */
[----:B------:R-:W-:-:S04]  /*1710*/  IMAD R0, R0, R6, RZ ;  /* 0x0000000600007224 */ /* 0x000fc800078e02ff */
[----:B------:R-:W-:-:S04]  /*1720*/  IMAD.HI.U32 R0, R3, R0, R2 ;  /* 0x0000000003007227 */ /* 0x000fc800078e0002 */
[----:B------:R-:W-:Y:S02]  /*1730*/  IMAD.MOV.U32 R3, RZ, RZ, R4 ;  /* 0x000000ffff037224 */ /* 0x000fe400078e0004 */
[----:B------:R-:W2:Y:S02]  /*1740*/  LDC.64 R4, c[0x0][0x260] ;  /* 0x00009800ff047b82 */ /* 0x000ea40000000a00 */
        /* <DEDUP_REMOVED lines=10> */
[----:B------:R-:W-:Y:S06]  /*17f0*/  @P1 BRA `(.L_x_829) ;  /* 0x0000000000301947 */ /* 0x000fec0003800000 */
        /* <DEDUP_REMOVED lines=12> */
.L_x_829:
[----:B------:R-:W-:Y:S01]  /*18c0*/  UIMAD UR4, UR14, UR12, URZ ;  /* 0x0000000c0e0472a4 */ /* 0x000fe2000f8e023f */
[----:B------:R-:W-:Y:S01]  /*18d0*/  @!P3 IADD3 R0, -R0, RZ, RZ ;  /* 0x000000ff0000b210 */ /* 0x000fe20007ffe1ff */
[----:B------:R-:W-:Y:S01]  /*18e0*/  UMOV UR29, UR5 ;  /* 0x00000005001d7c82 */ /* 0x000fe20008000000 */
[----:B------:R-:W-:Y:S01]  /*18f0*/  @!P2 LOP3.LUT R0, RZ, R7, RZ, 0x33, !PT ;  /* 0x00000007ff00a212 */ /* 0x000fe200078e33ff */
[----:B------:R-:W-:Y:S01]  /*1900*/  UIMAD.WIDE.U32 UR28, UR12, UR9, UR28 ;  /* 0x000000090c1c72a5 */ /* 0x000fe2000f8e001c */
[----:B------:R-:W-:Y:S01]  /*1910*/  MOV R15, UR14 ;  /* 0x0000000e000f7c02 */ /* 0x000fe20008000f00 */
[----:B------:R-:W-:Y:S01]  /*1920*/  UIMAD UR4, UR13, UR9, UR4 ;  /* 0x000000090d0472a4 */ /* 0x000fe2000f8e0204 */
[----:B------:R-:W-:Y:S01]  /*1930*/  SHF.R.S32.HI R10, RZ, 0x1f, R0 ;  /* 0x0000001fff0a7819 */ /* 0x000fe20000011400 */
[----:B------:R-:W-:Y:S01]  /*1940*/  @UP0 UIADD3 UR8, UR7, UR8, URZ ;  /* 0x0000000807080290 */ /* 0x000fe2000fffe03f */
[----:B------:R-:W-:Y:S01]  /*1950*/  IMAD.U32 R14, RZ, RZ, UR9 ;  /* 0x00000009ff0e7e24 */ /* 0x000fe2000f8e00ff */
[----:B------:R-:W-:Y:S01]  /*1960*/  UIADD3 UR4, UR29, UR4, URZ ;  /* 0x000000041d047290 */ /* 0x000fe2000fffe03f */
[----:B------:R-:W-:Y:S01]  /*1970*/  IMAD.U32 R3, RZ, RZ, UR29 ;  /* 0x0000001dff037e24 */ /* 0x000fe2000f8e00ff */
[----:B------:R-:W-:Y:S01]  /*1980*/  MOV R2, UR28 ;  /* 0x0000001c00027c02 */ /* 0x000fe20008000f00 */
[----:B--2---:R-:W-:-:S02]  /*1990*/  IMAD R6, R10, R4, RZ ;  /* 0x000000040a067224 */ /* 0x004fc400078e02ff */
[----:B------:R-:W-:Y:S01]  /*19a0*/  IMAD.MOV.U32 R9, RZ, RZ, R0 ;  /* 0x000000ffff097224 */ /* 0x000fe200078e0000 */
[----:B------:R-:W-:Y:S01]  /*19b0*/  MOV R3, UR4 ;  /* 0x0000000400037c02 */ /* 0x000fe20008000f00 */
[----:B------:R-:W-:Y:S02]  /*19c0*/  @UP0 ULDC.64 UR4, c[0x0][0x250] ;  /* 0x0000940000040ab9 */ /* 0x000fe40000000a00 */
[----:B------:R-:W-:Y:S01]  /*19d0*/  @UP0 UIMAD.WIDE.U32 UR28, UR8, UR4, URZ ;  /* 0x00000004081c02a5 */ /* 0x000fe2000f8e003f */
[----:B------:R-:W-:-:S03]  /*19e0*/  IMAD.WIDE.U32 R2, R0, R4, R2 ;  /* 0x0000000400027225 */ /* 0x000fc600078e0002 */
[----:B------:R-:W-:Y:S01]  /*19f0*/  @UP0 UIMAD UR11, UR8, UR5, UR29 ;  /* 0x00000005080b02a4 */ /* 0x000fe2000f8e021d */
[----:B------:R-:W-:Y:S02]  /*1a00*/  IMAD R4, R0, R5, R6 ;  /* 0x0000000500047224 */ /* 0x000fe400078e0206 */
[----:B------:R-:W-:Y:S01]  /*1a10*/  @UP0 UMOV UR14, UR28 ;  /* 0x0000001c000e0c82 */ /* 0x000fe20008000000 */
[----:B------:R-:W-:Y:S02]  /*1a20*/  IMAD.MOV.U32 R7, RZ, RZ, R2 ;  /* 0x000000ffff077224 */ /* 0x000fe400078e0002 */
[----:B------:R-:W-:Y:S01]  /*1a30*/  IADD3 R11, R3, R4, RZ ;  /* 0x00000004030b7210 */ /* 0x000fe20007ffe0ff */
[----:B------:R-:W-:Y:S06]  /*1a40*/  @P1 BRA `(.L_x_828) ;  /* 0x0000000000341947 */ /* 0x000fec0003800000 */
        /* <DEDUP_REMOVED lines=13> */
.L_x_828:
[----:B------:R-:W-:Y:S01]  /*1b20*/  SHF.R.S32.HI R36, RZ, 0x1f, R189 ;  /* 0x0000001fff247819 */ /* 0x000fe200000114bd */
[----:B------:R-:W-:Y:S01]  /*1b30*/  UISETP.NE.AND UP0, UPT, UR16, -0x1, UPT ;  /* 0xffffffff1000788c */ /* 0x000fe2000bf05270 */
[----:B------:R-:W2:Y:S01]  /*1b40*/  S2R R2, SR_CTAID.X ;  /* 0x0000000000027919 */ /* 0x000ea20000002500 */
[----:B------:R-:W3:Y:S01]  /*1b50*/  S2UR UR21, SR_CgaCtaId ;  /* 0x00000000001579c3 */ /* 0x000ee20000008800 */
[CC--:B------:R-:W-:Y:S01]  /*1b60*/  LEA.HI R0, R36.reuse, R189.reuse, RZ, 0x3 ;  /* 0x000000bd24007211 */ /* 0x0c0fe200078f18ff */
[----:B------:R-:W-:Y:S01]  /*1b70*/  ULDC.64 UR8, c[0x0][0x258] ;  /* 0x0000960000087ab9 */ /* 0x000fe20000000a00 */
[----:B------:R-:W-:Y:S01]  /*1b80*/  LEA.HI R35, R36, R189, RZ, 0x4 ;  /* 0x000000bd24237211 */ /* 0x000fe200078f20ff */
[----:B------:R-:W-:Y:S01]  /*1b90*/  UIADD3 UR17, UR20, -0x1, URZ ;  /* 0xffffffff14117890 */ /* 0x000fe2000fffe03f */
[----:B------:R-:W-:Y:S01]  /*1ba0*/  SHF.R.S32.HI R12, RZ, 0x3, R0 ;  /* 0x00000003ff0c7819 */ /* 0x000fe20000011400 */
[----:B------:R-:W-:Y:S01]  /*1bb0*/  IMAD.U32 R8, RZ, RZ, UR8 ;  /* 0x00000008ff087e24 */ /* 0x000fe2000f8e00ff */
[----:B------:R-:W-:Y:S01]  /*1bc0*/  LOP3.LUT R0, R0, 0xfffffff8, RZ, 0xc0, !PT ;  /* 0xfffffff800007812 */ /* 0x000fe200078ec0ff */
[----:B------:R-:W-:Y:S01]  /*1bd0*/  USHF.L.U32 UR19, UR17, 0x8, URZ ;  /* 0x0000000811137899 */ /* 0x000fe2000800063f */
[----:B------:R-:W-:Y:S01]  /*1be0*/  SHF.R.S32.HI R13, RZ, 0x1f, R12 ;  /* 0x0000001fff0d7819 */ /* 0x000fe2000001140c */
[C---:B------:R-:W-:Y:S01]  /*1bf0*/  IMAD.SHL.U32 R4, R12.reuse, 0x40, RZ ;  /* 0x000000400c047824 */ /* 0x040fe200078e00ff */
[----:B------:R-:W-:Y:S01]  /*1c00*/  @UP0 ULDC.64 UR4, c[0x0][0x240] ;  /* 0x0000900000040ab9 */ /* 0x000fe20000000a00 */
[----:B------:R-:W-:Y:S01]  /*1c10*/  IMAD.IADD R32, R189, 0x1, -R0 ;  /* 0x00000001bd207824 */ /* 0x000fe200078e0a00 */
[----:B------:R-:W-:Y:S01]  /*1c20*/  @UP0 UIMAD.WIDE.U32 UR28, UR16, UR4, URZ ;  /* 0x00000004101c02a5 */ /* 0x000fe2000f8e003f */
[----:B------:R-:W-:Y:S01]  /*1c30*/  VIADD R27, R12, 0x10 ;  /* 0x000000100c1b7836 */ /* 0x000fe20000000000 */
[----:B------:R-:W-:Y:S01]  /*1c40*/  LOP3.LUT R0, R4, 0x1c0, RZ, 0xc0, !PT ;  /* 0x000001c004007812 */ /* 0x000fe200078ec0ff */
[----:B------:R-:W-:Y:S01]  /*1c50*/  IMAD.SHL.U32 R194, R32, 0x8, RZ ;  /* 0x0000000820c27824 */ /* 0x000fe200078e00ff */
[----:B------:R-:W-:Y:S01]  /*1c60*/  LOP3.LUT R4, R35, 0xfffffff0, RZ, 0xc0, !PT ;  /* 0xfffffff023047812 */ /* 0x000fe200078ec0ff */
[----:B------:R-:W-:Y:S01]  /*1c70*/  @!UP0 USHF.R.S32.HI UR6, URZ, 0x1f, UR27 ;  /* 0x0000001f3f068899 */ /* 0x000fe2000801141b */
[----:B------:R-:W-:Y:S01]  /*1c80*/  SHF.R.U32.HI R5, RZ, 0x3, R0 ;  /* 0x00000003ff057819 */ /* 0x000fe20000011600 */
[----:B------:R-:W-:Y:S01]  /*1c90*/  @UP0 UIMAD UR15, UR16, UR5, UR29 ;  /* 0x00000005100f02a4 */ /* 0x000fe2000f8e021d */
[----:B------:R-:W-:Y:S01]  /*1ca0*/  LOP3.LUT R6, R0, 0x38, R194, 0xf8, !PT ;  /* 0x0000003800067812 */ /* 0x000fe200078ef8c2 */
[----:B------:R-:W-:Y:S01]  /*1cb0*/  IMAD.IADD R0, R189, 0x1, -R4 ;  /* 0x00000001bd007824 */ /* 0x000fe200078e0a04 */
[----:B------:R-:W-:Y:S01]  /*1cc0*/  @!UP0 ULDC.64 UR4, c[0x0][0x228] ;  /* 0x00008a0000048ab9 */ /* 0x000fe20000000a00 */
[----:B------:R4:W-:Y:S01]  /*1cd0*/  STL [R1+0x18], R194 ;  /* 0x000018c201007387 */ /* 0x0009e20000100800 */
[----:B------:R-:W-:Y:S01]  /*1ce0*/  LOP3.LUT R5, R6, R5, RZ, 0x3c, !PT ;  /* 0x0000000506057212 */ /* 0x000fe200078e3cff */
[----:B------:R-:W-:Y:S01]  /*1cf0*/  @!UP0 UIMAD UR6, UR6, UR4, URZ ;  /* 0x00000004060682a4 */ /* 0x000fe2000f8e023f */
[----:B------:R-:W-:Y:S01]  /*1d00*/  SHF.R.S32.HI R4, RZ, 0x1f, R0 ;  /* 0x0000001fff047819 */ /* 0x000fe20000011400 */
[----:B------:R-:W-:Y:S01]  /*1d10*/  @!UP0 UIMAD.WIDE.U32 UR30, UR27, UR4, URZ ;  /* 0x000000041b1e82a5 */ /* 0x000fe2000f8e003f */
[----:B------:R-:W-:Y:S01]  /*1d20*/  LEA.HI R6, R36, R189, RZ, 0x6 ;  /* 0x000000bd24067211 */ /* 0x000fe200078f30ff */
[----:B------:R-:W-:Y:S01]  /*1d30*/  @!UP0 UIMAD UR27, UR27, UR5, UR6 ;  /* 0x000000051b1b82a4 */ /* 0x000fe2000f8e0206 */
[----:B------:R-:W-:Y:S01]  /*1d40*/  LEA.HI R34, R4, R0, RZ, 0x3 ;  /* 0x0000000004227211 */ /* 0x000fe200078f18ff */
[----:B------:R-:W-:Y:S01]  /*1d50*/  UIADD3 UR5, -UR25, UR18, URZ ;  /* 0x0000001219057290 */ /* 0x000fe2000fffe13f */
[----:B------:R-:W-:Y:S01]  /*1d60*/  IADD3 R16, P3, R194, R7, RZ ;  /* 0x00000007c2107210 */ /* 0x000fe20007f7e0ff */
[----:B------:R-:W-:Y:S01]  /*1d70*/  IMAD.SHL.U32 R6, R6, 0x8, RZ ;  /* 0x0000000806067824 */ /* 0x000fe200078e00ff */
[----:B------:R-:W-:Y:S01]  /*1d80*/  LOP3.LUT R4, R34, 0xfffffff8, RZ, 0xc0, !PT ;  /* 0xfffffff822047812 */ /* 0x000fe200078ec0ff */
[----:B------:R-:W-:Y:S01]  /*1d90*/  @!UP0 UIADD3 UR15, UR31, UR27, URZ ;  /* 0x0000001b1f0f8290 */ /* 0x000fe2000fffe03f */
[----:B------:R-:W-:Y:S01]  /*1da0*/  VIADD R29, R12, 0x20 ;  /* 0x000000200c1d7836 */ /* 0x000fe20000000000 */
[----:B------:R-:W-:Y:S01]  /*1db0*/  @!UP0 UMOV UR28, UR30 ;  /* 0x0000001e001c8c82 */ /* 0x000fe20008000000 */
[----:B------:R-:W-:Y:S01]  /*1dc0*/  USHF.R.S32.HI UR29, URZ, 0x1f, UR10 ;  /* 0x0000001f3f1d7899 */ /* 0x000fe2000801140a */
[----:B------:R-:W-:Y:S01]  /*1dd0*/  LOP3.LUT R241, R5, 0xfffffe00, R6, 0xf8, !PT ;  /* 0xfffffe0005f17812 */ /* 0x000fe200078ef806 */
[----:B------:R-:W-:Y:S01]  /*1de0*/  IMAD.IADD R33, R0, 0x1, -R4 ;  /* 0x0000000100217824 */ /* 0x000fe200078e0a04 */
[----:B------:R-:W-:Y:S01]  /*1df0*/  SHF.R.S32.HI R0, RZ, 0x1f, R194 ;  /* 0x0000001fff007819 */ /* 0x000fe200000114c2 */
[----:B------:R-:W-:Y:S01]  /*1e00*/  UIMAD UR29, UR29, UR8, URZ ;  /* 0x000000081d1d72a4 */ /* 0x000fe2000f8e023f */
[----:B------:R-:W-:Y:S01]  /*1e10*/  IADD3 R6, P1, R194, UR28, RZ ;  /* 0x0000001cc2067c10 */ /* 0x000fe2000ff3e0ff */
[----:B------:R-:W-:Y:S01]  /*1e20*/  ULDC.64 UR6, c[0x0][0x268] ;  /* 0x00009a0000067ab9 */ /* 0x000fe20000000a00 */
[----:B------:R-:W-:Y:S01]  /*1e30*/  ISETP.GE.AND P5, PT, R12, UR5, PT ;  /* 0x000000050c007c0c */ /* 0x000fe2000bfa6270 */
[----:B------:R-:W-:Y:S01]  /*1e40*/  UIMAD UR9, UR10, UR9, UR29 ;  /* 0x000000090a0972a4 */ /* 0x000fe2000f8e021d */
[----:B------:R-:W-:Y:S01]  /*1e50*/  IADD3 R4, P2, R194, UR14, RZ ;  /* 0x0000000ec2047c10 */ /* 0x000fe2000ff5e0ff */
[----:B------:R-:W-:Y:S01]  /*1e60*/  UMOV UR4, 0x400 ;  /* 0x0000040000047882 */ /* 0x000fe20000000000 */
[----:B------:R-:W-:Y:S01]  /*1e70*/  IADD3.X R7, R0, UR15, RZ, P1, !PT ;  /* 0x0000000f00077c10 */ /* 0x000fe20008ffe4ff */
[----:B------:R-:W-:Y:S01]  /*1e80*/  IMAD R10, R10, UR6, RZ ;  /* 0x000000060a0a7c24 */ /* 0x000fe2000f8e02ff */
[----:B------:R-:W-:Y:S01]  /*1e90*/  IADD3.X R5, R0, UR11, RZ, P2, !PT ;  /* 0x0000000b00057c10 */ /* 0x000fe200097fe4ff */
[----:B---3--:R-:W-:Y:S01]  /*1ea0*/  ULEA UR4, UR21, UR4, 0x18 ;  /* 0x0000000415047291 */ /* 0x008fe2000f8ec03f */
[----:B------:R-:W-:Y:S01]  /*1eb0*/  VIADD R28, R12, 0x30 ;  /* 0x000000300c1c7836 */ /* 0x000fe20000000000 */
[----:B------:R-:W-:Y:S01]  /*1ec0*/  UIADD3 UR21, -UR19, UR26, URZ ;  /* 0x0000001a13157290 */ /* 0x000fe2000fffe13f */
[----:B------:R-:W-:Y:S01]  /*1ed0*/  IMAD.WIDE.U32 R6, R8, UR10, R6 ;  /* 0x0000000a08067c25 */ /* 0x000fe2000f8e0006 */
[----:B------:R-:W-:Y:S01]  /*1ee0*/  BSSY B0, `(.L_x_830) ;  /* 0x000001c000007945 */ /* 0x000fe20003800000 */
[----:B------:R-:W-:-:S02]  /*1ef0*/  ISETP.GE.AND P4, PT, R27, UR5, PT ;  /* 0x000000051b007c0c */ /* 0x000fc4000bf86270 */
[----:B------:R-:W-:Y:S01]  /*1f00*/  IMAD.WIDE.U32 R18, R9, UR6, R4 ;  /* 0x0000000609127c25 */ /* 0x000fe2000f8e0004 */
[----:B------:R-:W-:Y:S02]  /*1f10*/  ISETP.GE.AND P1, PT, R29, UR5, PT ;  /* 0x000000051d007c0c */ /* 0x000fe4000bf26270 */
[----:B------:R-:W-:Y:S01]  /*1f20*/  ISETP.GE.AND P2, PT, R28, UR5, PT ;  /* 0x000000051c007c0c */ /* 0x000fe2000bf46270 */
[----:B------:R-:W-:Y:S01]  /*1f30*/  IMAD R31, R9, UR7, R10 ;  /* 0x00000007091f7c24 */ /* 0x000fe2000f8e020a */
[----:B------:R-:W-:Y:S01]  /*1f40*/  LEA R241, R241, UR4, 0x1 ;  /* 0x00000004f1f17c11 */ /* 0x000fe2000f8e08ff */
[----:B------:R-:W-:Y:S02]  /*1f50*/  VIADD R5, R7, UR9 ;  /* 0x0000000907057c36 */ /* 0x000fe40008000000 */
[----:B--2---:R-:W-:-:S04]  /*1f60*/  IMAD.WIDE R2, R2, 0x40, R12 ;  /* 0x0000004002027825 */ /* 0x004fc800078e020c */
[----:B------:R-:W-:Y:S01]  /*1f70*/  IMAD.X R17, R0, 0x1, R11, P3 ;  /* 0x0000000100117824 */ /* 0x000fe200018e060b */
[----:B----4-:R-:W-:Y:S06]  /*1f80*/  @P5 BRA `(.L_x_831) ;  /* 0x0000000000445947 */ /* 0x010fec0003800000 */
        /* <DEDUP_REMOVED lines=17> */
.L_x_831:
[----:B------:R-:W-:Y:S05]  /*20a0*/  BSYNC B0 ;  /* 0x0000000000007941 */ /* 0x000fea0003800000 */
.L_x_830:
        /* <DEDUP_REMOVED lines=8> */
[----:B------:R-:W-:-:S03]  /*2130*/  MOV R9, R5 ;  /* 0x0000000500097202 */ /* 0x000fc60000000f00 */
[----:B------:R-:W-:-:S04]  /*2140*/  IMAD.X R8, RZ, RZ, R3, P3 ;  /* 0x000000ffff087224 */ /* 0x000fc800018e0603 */
[----:B---3--:R-:W-:Y:S02]  /*2150*/  IMAD R10, R8, UR6, RZ ;  /* 0x00000006080a7c24 */ /* 0x008fe4000f8e02ff */
[----:B------:R-:W-:-:S04]  /*2160*/  IMAD.MOV.U32 R8, RZ, RZ, R6 ;  /* 0x000000ffff087224 */ /* 0x000fc800078e0006 */
        /* <DEDUP_REMOVED lines=10> */
.L_x_833:
[----:B------:R-:W-:Y:S05]  /*2210*/  BSYNC B0 ;  /* 0x0000000000007941 */ /* 0x000fea0003800000 */
.L_x_832:
        /* <DEDUP_REMOVED lines=22> */
.L_x_835:
[----:B------:R-:W-:Y:S05]  /*2380*/  BSYNC B0 ;  /* 0x0000000000007941 */ /* 0x000fea0003800000 */
.L_x_834:
        /* <DEDUP_REMOVED lines=9> */
[----:B------:R-:W-:-:S03]  /*2420*/  IADD3.X R2, RZ, R3, RZ, P1, !PT ;  /* 0x00000003ff027210 */ /* 0x000fc60000ffe4ff */
        /* <DEDUP_REMOVED lines=11> */
.L_x_837:
[----:B------:R-:W-:Y:S05]  /*24e0*/  BSYNC B0 ;  /* 0x0000000000007941 */ /* 0x000fea0003800000 */
.L_x_836:
[C---:B------:R-:W-:Y:S01]  /*24f0*/  ISETP.GE.AND P6, PT, R12.reuse, UR21, PT ;  /* 0x000000150c007c0c */ /* 0x040fe2000bfc6270 */
[C---:B-1----:R-:W-:Y:S01]  /*2500*/  IMAD R2, R13.reuse, UR12, RZ ;  /* 0x0000000c0d027c24 */ /* 0x042fe2000f8e02ff */
        /* <DEDUP_REMOVED lines=12> */
[C---:B------:R-:W-:Y:S01]  /*25d0*/  IMAD R2, R12.reuse, UR13, R2 ;  /* 0x0000000d0c027c24 */ /* 0x040fe2000f8e0202 */
        /* <DEDUP_REMOVED lines=19> */
.L_x_839:
[----:B------:R-:W-:Y:S05]  /*2710*/  BSYNC B0 ;  /* 0x0000000000007941 */ /* 0x000fea0003800000 */
.L_x_838:
        /* <DEDUP_REMOVED lines=10> */
[----:B------:R-:W-:Y:S01]  /*27c0*/  IADD3 R0, P5, R38, UR15, RZ ;  /* 0x0000000f26007c10 */ /* 0x000fe2000ffbe0ff */
[----:B------:R-:W-:-:S03]  /*27d0*/  ULDC.64 UR6, c[0x0][0x218] ;  /* 0x0000860000067ab9 */ /* 0x000fc60000000a00 */
[----:B------:R-:W-:Y:S02]  /*27e0*/  IADD3.X R2, R39, UR14, RZ, P5, !PT ;  /* 0x0000000e27027c10 */ /* 0x000fe4000affe4ff */
[----:B-1----:R-:W-:-:S04]  /*27f0*/  LEA R4, P5, R0, UR6, 0x1 ;  /* 0x0000000600047c11 */ /* 0x002fc8000f8a08ff */
[----:B------:R-:W-:-:S05]  /*2800*/  LEA.HI.X R5, R0, UR7, R2, 0x1, P5 ;  /* 0x0000000700057c11 */ /* 0x000fca000a8f0c02 */
[----:B------:R-:W-:Y:S01]  /*2810*/  @!PT LDS RZ, [RZ] ;  /* 0x00000000fffff984 */ /* 0x000fe20000000800 */
[----:B------:R-:W-:Y:S01]  /*2820*/  @!PT LDS RZ, [RZ] ;  /* 0x00000000fffff984 */ /* 0x000fe20000000800 */
[----:B------:R-:W-:Y:S01]  /*2830*/  @!PT LDS RZ, [RZ] ;  /* 0x00000000fffff984 */ /* 0x000fe20000000800 */
[----:B------:R1:W-:Y:S04]  /*2840*/  LDGSTS.E.BYPASS.LTC128B.128 [R241+0x2800], desc[UR22][R4.64] ;  /* 0x0280000004f17fae */ /* 0x0003e8000b901d56 */
.L_x_841:
[----:B------:R-:W-:Y:S05]  /*2850*/  BSYNC B0 ;  /* 0x0000000000007941 */ /* 0x000fea0003800000 */
.L_x_840:
        /* <DEDUP_REMOVED lines=9> */
[----:B------:R-:W-:Y:S01]  /*28f0*/  ULDC.64 UR6, c[0x0][0x218] ;  /* 0x0000860000067ab9 */ /* 0x000fe20000000a00 */
[----:B-1----:R-:W-:Y:S02]  /*2900*/  IMAD.U32 R4, RZ, RZ, UR12 ;  /* 0x0000000cff047e24 */ /* 0x002fe4000f8e00ff */
        /* <DEDUP_REMOVED lines=9> */
.L_x_843:
[----:B------:R-:W-:Y:S05]  /*29a0*/  BSYNC B0 ;  /* 0x0000000000007941 */ /* 0x000fea0003800000 */
.L_x_842:
        /* <DEDUP_REMOVED lines=8> */
[----:B-1----:R-:W-:Y:S01]  /*2a30*/  MOV R5, R39 ;  /* 0x0000002700057202 */ /* 0x002fe20000000f00 */
[----:B------:R-:W-:Y:S01]  /*2a40*/  IMAD.U32 R0, RZ, RZ, UR12 ;  /* 0x0000000cff007e24 */ /* 0x000fe2000f8e00ff */
[----:B------:R-:W-:Y:S01]  /*2a50*/  UIMAD UR8, UR13, 0x30, URZ ;  /* 0x000000300d0878a4 */ /* 0x000fe2000f8e023f */
[----:B------:R-:W-:Y:S01]  /*2a60*/  IMAD.MOV.U32 R4, RZ, RZ, R38 ;  /* 0x000000ffff047224 */ /* 0x000fe200078e0026 */
[----:B------:R-:W-:-:S03]  /*2a70*/  ULDC.64 UR6, c[0x0][0x218] ;  /* 0x0000860000067ab9 */ /* 0x000fc60000000a00 */
        /* <DEDUP_REMOVED lines=8> */
.L_x_845:
[----:B------:R-:W-:Y:S05]  /*2b00*/  BSYNC B0 ;  /* 0x0000000000007941 */ /* 0x000fea0003800000 */
.L_x_844:
        /* <DEDUP_REMOVED lines=20> */
.L_x_847:
[----:B------:R-:W-:Y:S05]  /*2c50*/  BSYNC B0 ;  /* 0x0000000000007941 */ /* 0x000fea0003800000 */
.L_x_846:
        /* <DEDUP_REMOVED lines=21> */
.L_x_849:
[----:B------:R-:W-:Y:S05]  /*2db0*/  BSYNC B0 ;  /* 0x0000000000007941 */ /* 0x000fea0003800000 */
.L_x_848:
        /* <DEDUP_REMOVED lines=21> */
.L_x_851:
[----:B------:R-:W-:Y:S05]  /*2f10*/  BSYNC B0 ;  /* 0x0000000000007941 */ /* 0x000fea0003800000 */
.L_x_850:
[----:B------:R-:W-:Y:S01]  /*2f20*/  BSSY B0, `(.L_x_852) ;  /* 0x0000015000007945 */ /* 0x000fe20003800000 */
[----:B------:R-:W-:Y:S02]  /*2f30*/  ISETP.GE.AND P6, PT, R14, UR21, PT ;  /* 0x000000150e007c0c */ /* 0x000fe4000bfc6270 */
[----:B---3--:R-:W-:Y:S01]  /*2f40*/  IADD3 R11, R12, 0xd0, RZ ;  /* 0x000000d00c0b7810 */ /* 0x008fe20007ffe0ff */
        /* <DEDUP_REMOVED lines=18> */
.L_x_853:
[----:B------:R-:W-:Y:S05]  /*3070*/  BSYNC B0 ;  /* 0x0000000000007941 */ /* 0x000fea0003800000 */
.L_x_852:
        /* <DEDUP_REMOVED lines=20> */
.L_x_855:
[----:B------:R-:W-:Y:S05]  /*31c0*/  BSYNC B0 ;  /* 0x0000000000007941 */ /* 0x000fea0003800000 */
.L_x_854:
        /* <DEDUP_REMOVED lines=21> */
.L_x_857:
[----:B------:R-:W-:Y:S05]  /*3320*/  BSYNC B0 ;  /* 0x0000000000007941 */ /* 0x000fea0003800000 */
.L_x_856:
[----:B------:R-:W-:Y:S01]  /*3330*/  ULDC.64 UR8, c[0x0][0x250] ;  /* 0x0000940000087ab9 */ /* 0x000fe20000000a00 */
[----:B------:R-:W-:Y:S01]  /*3340*/  BSSY B0, `(.L_x_858) ;  /* 0x0000016000007945 */ /* 0x000fe20003800000 */
[----:B------:R-:W-:Y:S01]  /*3350*/  ISETP.GE.AND P3, PT, R30, UR21, PT ;  /* 0x000000151e007c0c */ /* 0x000fe2000bf66270 */
[----:B------:R-:W-:Y:S01]  /*3360*/  IMAD R2, R15, UR8, RZ ;  /* 0x000000080f027c24 */ /* 0x000fe2000f8e02ff */
[----:B------:R-:W-:Y:S01]  /*3370*/  IADD3 R9, R19, R31, RZ ;  /* 0x0000001f13097210 */ /* 0x000fe20007ffe0ff */
        /* <DEDUP_REMOVED lines=18> */
.L_x_859:
[----:B------:R-:W-:Y:S05]  /*34a0*/  BSYNC B0 ;  /* 0x0000000000007941 */ /* 0x000fea0003800000 */
.L_x_858:
[----:B------:R-:W-:Y:S04]  /*34b0*/  BSSY B0, `(.L_x_860) ;  /* 0x0000013000007945 */ /* 0x000fe80003800000 */
        /* <DEDUP_REMOVED lines=18> */
.L_x_861:
[----:B------:R-:W-:Y:S05]  /*35e0*/  BSYNC B0 ;  /* 0x0000000000007941 */ /* 0x000fea0003800000 */
.L_x_860:
        /* <DEDUP_REMOVED lines=19> */
.L_x_863:
[----:B------:R-:W-:Y:S05]  /*3720*/  BSYNC B0 ;  /* 0x0000000000007941 */ /* 0x000fea0003800000 */
.L_x_862:
        /* <DEDUP_REMOVED lines=19> */
.L_x_865:
[----:B------:R-:W-:Y:S05]  /*3860*/  BSYNC B0 ;  /* 0x0000000000007941 */ /* 0x000fea0003800000 */
.L_x_864:
        /* <DEDUP_REMOVED lines=19> */
.L_x_867:
[----:B------:R-:W-:Y:S05]  /*39a0*/  BSYNC B0 ;  /* 0x0000000000007941 */ /* 0x000fea0003800000 */
.L_x_866:
        /* <DEDUP_REMOVED lines=19> */
.L_x_869:
[----:B------:R-:W-:Y:S05]  /*3ae0*/  BSYNC B0 ;  /* 0x0000000000007941 */ /* 0x000fea0003800000 */
.L_x_868:
[----:B------:R-:W0:Y:S01]  /*3af0*/  LDGDEPBAR ;  /* 0x00000000000079af */ /* 0x000e220000000000 */
[----:B------:R-:W-:Y:S01]  /*3b00*/  ISETP.GE.AND P5, PT, R12, UR21, PT ;  /* 0x000000150c007c0c */ /* 0x000fe2000bfa6270 */
[----:B------:R-:W-:Y:S01]  /*3b10*/  IMAD.MOV.U32 R8, RZ, RZ, R18 ;  /* 0x000000ffff087224 */ /* 0x000fe200078e0012 */
[----:B------:R-:W-:Y:S01]  /*3b20*/  LEA.HI R96, R36, R189, RZ, 0x5 ;  /* 0x000000bd24607211 */ /* 0x000fe200078f28ff */
[C---:B------:R-:W-:Y:S01]  /*3b30*/  IMAD R0, R20.reuse, UR9, R2 ;  /* 0x0000000914007c24 */ /* 0x040fe2000f8e0202 */
[----:B------:R-:W-:Y:S01]  /*3b40*/  ULDC.64 UR10, c[0x0][0x220] ;  /* 0x00008800000a7ab9 */ /* 0x000fe20000000a00 */
[----:B------:R-:W-:Y:S01]  /*3b50*/  IMAD.WIDE.U32 R98, R20, UR8, R8 ;  /* 0x0000000814627c25 */ /* 0x000fe2000f8e0008 */
[----:B-1----:R-:W-:Y:S01]  /*3b60*/  SHF.R.S32.HI R7, RZ, 0x5, R96 ;  /* 0x00000005ff077819 */ /* 0x002fe20000011460 */
[----:B------:R-:W-:Y:S01]  /*3b70*/  BSSY B0, `(.L_x_870) ;  /* 0x0000019000007945 */ /* 0x000fe20003800000 */
[----:B------:R-:W-:Y:S01]  /*3b80*/  ISETP.GE.AND P4, PT, R27, UR21, PT ;  /* 0x000000151b007c0c */ /* 0x000fe2000bf86270 */
        /* <DEDUP_REMOVED lines=23> */
.L_x_871:
[----:B------:R-:W-:Y:S05]  /*3d00*/  BSYNC B0 ;  /* 0x0000000000007941 */ /* 0x000fea0003800000 */
.L_x_870:
        /* <DEDUP_REMOVED lines=19> */
.L_x_873:
[----:B------:R-:W-:Y:S05]  /*3e40*/  BSYNC B0 ;  /* 0x0000000000007941 */ /* 0x000fea0003800000 */
.L_x_872:
        /* <DEDUP_REMOVED lines=17> */
.L_x_875:
[----:B------:R-:W-:Y:S05]  /*3f60*/  BSYNC B0 ;  /* 0x0000000000007941 */ /* 0x000fea0003800000 */
.L_x_874:
        /* <DEDUP_REMOVED lines=18> */
.L_x_877:
[----:B------:R-:W-:Y:S05]  /*4090*/  BSYNC B0 ;  /* 0x0000000000007941 */ /* 0x000fea0003800000 */
.L_x_876:
        /* <DEDUP_REMOVED lines=17> */
.L_x_879:
[----:B------:R-:W-:Y:S05]  /*41b0*/  BSYNC B0 ;  /* 0x0000000000007941 */ /* 0x000fea0003800000 */
.L_x_878:
        /* <DEDUP_REMOVED lines=18> */
.L_x_881:
[----:B------:R-:W-:Y:S05]  /*42e0*/  BSYNC B0 ;  /* 0x0000000000007941 */ /* 0x000fea0003800000 */
.L_x_880:
        /* <DEDUP_REMOVED lines=18> */
.L_x_883:
[----:B------:R-:W-:Y:S05]  /*4410*/  BSYNC B0 ;  /* 0x0000000000007941 */ /* 0x000fea0003800000 */
.L_x_882:
        /* <DEDUP_REMOVED lines=19> */
.L_x_885:
[----:B------:R-:W-:Y:S05]  /*4550*/  BSYNC B0 ;  /* 0x0000000000007941 */ /* 0x000fea0003800000 */
.L_x_884:
        /* <DEDUP_REMOVED lines=19> */
.L_x_887:
[----:B------:R-:W-:Y:S05]  /*4690*/  BSYNC B0 ;  /* 0x0000000000007941 */ /* 0x000fea0003800000 */
.L_x_886:
[----:B------:R2:W-:Y:S01]  /*46a0*/  @P2 STS.128 [R241+0xe800], RZ ;  /* 0x00e800fff1002388 */ /* 0x0005e20000000c00 */
[----:B-1----:R-:W-:Y:S01]  /*46b0*/  IMAD.SHL.U32 R4, R32, 0x40, RZ ;  /* 0x0000004020047824 */ /* 0x002fe200078e00ff */
        /* <DEDUP_REMOVED lines=17> */
[----:B--2---:R-:W-:Y:S05]  /*47d0*/  @P2 BRA `(.L_x_889) ;  /* 0x0000000000382947 */ /* 0x004fea0003800000 */
        /* <DEDUP_REMOVED lines=14> */
.L_x_889:
[----:B------:R-:W-:Y:S05]  /*48c0*/  BSYNC B0 ;  /* 0x0000000000007941 */ /* 0x000fea0003800000 */
.L_x_888:
        /* <DEDUP_REMOVED lines=14> */
[----:B--2---:R-:W-:Y:S02]  /*49b0*/  MOV R4, R67 ;  /* 0x0000004300047202 */ /* 0x004fe40000000f00 */
[----:B------:R-:W-:-:S03]  /*49c0*/  MOV R5, R68 ;  /* 0x0000004400057202 */ /* 0x000fc60000000f00 */
[----:B------:R-:W-:-:S05]  /*49d0*/  IMAD.WIDE.U32 R4, R0, 0x140, R4 ;  /* 0x0000014000047825 */ /* 0x000fca00078e0004 */
[----:B------:R-:W-:-:S05]  /*49e0*/  IADD3 R5, R5, UR6, RZ ;  /* 0x0000000605057c10 */ /* 0x000fca000fffe0ff */
[----:B------:R-:W-:Y:S01]  /*49f0*/  @!PT LDS RZ, [RZ] ;  /* 0x00000000fffff984 */ /* 0x000fe20000000800 */
[----:B------:R-:W-:Y:S01]  /*4a00*/  @!PT LDS RZ, [RZ] ;  /* 0x00000000fffff984 */ /* 0x000fe20000000800 */
[----:B------:R-:W-:Y:S01]  /*4a10*/  @!PT LDS RZ, [RZ] ;  /* 0x00000000fffff984 */ /* 0x000fe20000000800 */
[----:B------:R2:W-:Y:S02]  /*4a20*/  LDGSTS.E.BYPASS.LTC128B.128 [R241+0xf000], desc[UR22][R4.64] ;  /* 0x0f00000004f17fae */ /* 0x0005e4000b901d56 */
.L_x_891:
[----:B------:R-:W-:Y:S05]  /*4a30*/  BSYNC B0 ;  /* 0x0000000000007941 */ /* 0x000fea0003800000 */
.L_x_890:
[----:B------:R1:W-:Y:S01]  /*4a40*/  @P6 STS.128 [R241+0xf800], RZ ;  /* 0x00f800fff1006388 */ /* 0x0003e20000000c00 */
[----:B------:R-:W-:Y:S04]  /*4a50*/  BSSY B0, `(.L_x_892) ;  /* 0x0000010000007945 */ /* 0x000fe80003800000 */
        /* <DEDUP_REMOVED lines=15> */
.L_x_893:
[----:B------:R-:W-:Y:S05]  /*4b50*/  BSYNC B0 ;  /* 0x0000000000007941 */ /* 0x000fea0003800000 */
.L_x_892:
        /* <DEDUP_REMOVED lines=17> */
.L_x_895:
[----:B------:R-:W-:Y:S05]  /*4c70*/  BSYNC B0 ;  /* 0x0000000000007941 */ /* 0x000fea0003800000 */
.L_x_894:
        /* <DEDUP_REMOVED lines=17> */
.L_x_897:
[----:B------:R-:W-:Y:S05]  /*4d90*/  BSYNC B0 ;  /* 0x0000000000007941 */ /* 0x000fea0003800000 */
.L_x_896:
        /* <DEDUP_REMOVED lines=17> */
.L_x_899:
[----:B------:R-:W-:Y:S05]  /*4eb0*/  BSYNC B0 ;  /* 0x0000000000007941 */ /* 0x000fea0003800000 */
.L_x_898:
        /* <DEDUP_REMOVED lines=17> */
.L_x_901:
[----:B------:R-:W-:Y:S05]  /*4fd0*/  BSYNC B0 ;  /* 0x0000000000007941 */ /* 0x000fea0003800000 */
.L_x_900:
[----:B------:R-:W-:Y:S01]  /*4fe0*/  LDSM.16.M88.4 R16, [R221] ;  /* 0x00000000dd10783b */ /* 0x000fe20000000200 */
[C---:B------:R-:W-:Y:S01]  /*4ff0*/  LOP3.LUT P1, RZ, R32.reuse, 0x2, RZ, 0xc0, !PT ;  /* 0x0000000220ff7812 */ /* 0x040fe2000782c0ff */
[----:B------:R-:W-:Y:S01]  /*5000*/  ULDC UR6, c[0x0][0x39c] ;  /* 0x0000e70000067ab9 */ /* 0x000fe20000000800 */
[----:B------:R-:W-:Y:S01]  /*5010*/  LEA R0, R223, R221, 0x1 ;  /* 0x000000dddf007211 */ /* 0x000fe200078e08ff */
[----:B--2---:R-:W2:Y:S01]  /*5020*/  LDSM.16.M88.4 R4, [R134+0x2000] ;  /* 0x002000008604783b */ /* 0x004ea20000000200 */
[----:B------:R-:W-:Y:S01]  /*5030*/  SEL R2, R3, 0xfffffff0, !P1 ;  /* 0xfffffff003027807 */ /* 0x000fe20004800000 */
[----:B------:R-:W-:Y:S01]  /*5040*/  UISETP.GE.AND UP0, UPT, UR20, 0x2, UPT ;  /* 0x000000021400788c */ /* 0x000fe2000bf06270 */
[----:B------:R-:W-:Y:S01]  /*5050*/  LOP3.LUT P1, RZ, R32, 0x4, RZ, 0xc0, !PT ;  /* 0x0000000420ff7812 */ /* 0x000fe2000782c0ff */
[----:B------:R-:W-:Y:S01]  /*5060*/  LDSM.16.M88.4 R12, [R0] ;  /* 0x00000000000c783b */ /* 0x000fe20000000200 */
[----:B------:R-:W-:Y:S02]  /*5070*/  LEA R220, R2, R134, 0x1 ;  /* 0x0000008602dc7211 */ /* 0x000fe400078e08ff */
[C---:B------:R-:W-:Y:S01]  /*5080*/  IADD3 R3, R134.reuse, 0x2000, RZ ;  /* 0x0000200086037810 */ /* 0x040fe20007ffe0ff */
[----:B------:R-:W5:Y:S01]  /*5090*/  LDSM.16.M88.4 R40, [R134+0x2800] ;  /* 0x002800008628783b */ /* 0x000f620000000200 */
[----:B------:R-:W-:-:S03]  /*50a0*/  IADD3 R222, R134, 0x2040, RZ ;  /* 0x0000204086de7810 */ /* 0x000fc60007ffe0ff */
[----:B------:R-:W3:Y:S04]  /*50b0*/  LDSM.16.M88.4 R28, [R220+0x2000] ;  /* 0x00200000dc1c783b */ /* 0x000ee80000000200 */
[----:B------:R4:W-:Y:S01]  /*50c0*/  STL [R1+0x20], R0 ;  /* 0x0000200001007387 */ /* 0x0009e20000100800 */
[----:B------:R-:W-:Y:S02]  /*50d0*/  @P1 IADD3 R222, R3, -0x40, RZ ;  /* 0xffffffc003de1810 */ /* 0x000fe40007ffe0ff */
[----:B------:R-:W-:Y:S01]  /*50e0*/  PLOP3.LUT P1, PT, PT, PT, UP0, 0x80, 0x0 ;  /* 0x000000000000781c */ /* 0x000fe20003f2f008 */
[----:B------:R-:W1:Y:S01]  /*50f0*/  LDSM.16.M88.4 R52, [R220+0x2800] ;  /* 0x00280000dc34783b */ /* 0x000e620000000200 */
[----:B------:R-:W-:Y:S02]  /*5100*/  LEA R219, R2, R222, 0x1 ;  /* 0x000000de02db7211 */ /* 0x000fe400078e08ff */
[C---:B------:R-:W-:Y:S01]  /*5110*/  IADD3 R240, R222.reuse, 0x800, RZ ;  /* 0x00000800def07810 */ /* 0x040fe20007ffe0ff */
[----:B------:R-:W-:Y:S01]  /*5120*/  LDSM.16.M88.4 R48, [R222] ;  /* 0x00000000de30783b */ /* 0x000fe20000000200 */
[----:B------:R-:W-:-:S02]  /*5130*/  IADD3 R239, R222, 0x1000, RZ ;  /* 0x00001000deef7810 */ /* 0x000fc40007ffe0ff */
[C---:B------:R-:W-:Y:S01]  /*5140*/  IADD3 R238, R222.reuse, 0x1800, RZ ;  /* 0x00001800deee7810 */ /* 0x040fe20007ffe0ff */
[----:B------:R-:W-:Y:S01]  /*5150*/  LDSM.16.M88.4 R76, [R219] ;  /* 0x00000000db4c783b */ /* 0x000fe20000000200 */
[C---:B------:R-:W-:Y:S02]  /*5160*/  IADD3 R237, R222.reuse, 0x2000, RZ ;  /* 0x00002000deed7810 */ /* 0x040fe40007ffe0ff */
[C---:B------:R-:W-:Y:S01]  /*5170*/  IADD3 R236, R222.reuse, 0x2800, RZ ;  /* 0x00002800deec7810 */ /* 0x040fe20007ffe0ff */
[----:B------:R-:W-:Y:S01]  /*5180*/  LDSM.16.M88.4 R60, [R134+0x3000] ;  /* 0x00300000863c783b */ /* 0x000fe20000000200 */
[C---:B------:R-:W-:Y:S02]  /*5190*/  IADD3 R235, R222.reuse, 0x3000, RZ ;  /* 0x00003000deeb7810 */ /* 0x040fe40007ffe0ff */
[C---:B------:R-:W-:Y:S01]  /*51a0*/  IADD3 R234, R222.reuse, 0x3800, RZ ;  /* 0x00003800deea7810 */ /* 0x040fe20007ffe0ff */
[----:B------:R-:W-:Y:S01]  /*51b0*/  LDSM.16.M88.4 R72, [R222+0x800] ;  /* 0x00080000de48783b */ /* 0x000fe20000000200 */
[----:B------:R-:W-:-:S02]  /*51c0*/  IADD3 R233, R222, 0x4000, RZ ;  /* 0x00004000dee97810 */ /* 0x000fc40007ffe0ff */
[----:B------:R-:W-:Y:S01]  /*51d0*/  IADD3 R232, R222, 0x4800, RZ ;  /* 0x00004800dee87810 */ /* 0x000fe20007ffe0ff */
[C---:B--2---:R-:W-:Y:S01]  /*51e0*/  HMMA.16816.F32 R20, R16.reuse, R4, RZ ;  /* 0x000000041014723c */ /* 0x044fe200000018ff */
[----:B----4-:R-:W-:Y:S01]  /*51f0*/  LEA R0, R224, R221, 0x1 ;  /* 0x000000dde0007211 */ /* 0x010fe200078e08ff */
[----:B------:R-:W-:Y:S01]  /*5200*/  LDSM.16.M88.4 R56, [R220+0x3000] ;  /* 0x00300000dc38783b */ /* 0x000fe20000000200 */
[C---:B------:R-:W-:Y:S02]  /*5210*/  IADD3 R231, R222.reuse, 0x5000, RZ ;  /* 0x00005000dee77810 */ /* 0x040fe40007ffe0ff */
[----:B------:R-:W-:Y:S01]  /*5220*/  LEA R225, R223, R0, 0x1 ;  /* 0x00000000dfe17211 */ /* 0x000fe200078e08ff */
[----:B------:R-:W2:Y:S01]  /*5230*/  LDSM.16.M88.4 R8, [R0] ;  /* 0x000000000008783b */ /* 0x000ea20000000200 */
[----:B------:R-:W-:Y:S01]  /*5240*/  HMMA.16816.F32 R32, R16, R6, RZ ;  /* 0x000000061020723c */ /* 0x000fe200000018ff */
[C---:B------:R-:W-:Y:S02]  /*5250*/  IADD3 R230, R222.reuse, 0x5800, RZ ;  /* 0x00005800dee67810 */ /* 0x040fe40007ffe0ff */
[----:B------:R-:W4:Y:S01]  /*5260*/  LDSM.16.M88.4 R4, [R225] ;  /* 0x00000000e104783b */ /* 0x000f220000000200 */
[----:B------:R-:W-:-:S02]  /*5270*/  IADD3 R229, R222, 0x6000, RZ ;  /* 0x00006000dee57810 */ /* 0x000fc40007ffe0ff */
[----:B-----5:R-:W-:Y:S01]  /*5280*/  HMMA.16816.F32 R24, R16, R40, RZ ;  /* 0x000000281018723c */ /* 0x020fe200000018ff */
[----:B------:R-:W-:Y:S01]  /*5290*/  LDSM.16.M88.4 R84, [R219+0x800] ;  /* 0x00080000db54783b */ /* 0x000fe20000000200 */
[C---:B------:R-:W-:Y:S02]  /*52a0*/  IADD3 R228, R222.reuse, 0x6800, RZ ;  /* 0x00006800dee47810 */ /* 0x040fe40007ffe0ff */
[C---:B------:R-:W-:Y:S01]  /*52b0*/  IADD3 R227, R222.reuse, 0x7000, RZ ;  /* 0x00007000dee37810 */ /* 0x040fe20007ffe0ff */
[----:B------:R-:W5:Y:S01]  /*52c0*/  LDSM.16.M88.4 R80, [R134+0x3800] ;  /* 0x003800008650783b */ /* 0x000f620000000200 */
[----:B------:R-:W-:-:S03]  /*52d0*/  IADD3 R226, R222, 0x7800, RZ ;  /* 0x00007800dee27810 */ /* 0x000fc60007ffe0ff */
[----:B------:R-:W-:Y:S02]  /*52e0*/  LDSM.16.M88.4 R88, [R219+0x1000] ;  /* 0x00100000db58783b */ /* 0x000fe40000000200 */
[C---:B---3--:R-:W-:Y:S02]  /*52f0*/  HMMA.16816.F32 R20, R12.reuse, R28, R20 ;  /* 0x0000001c0c14723c */ /* 0x048fe40000001814 */
[----:B------:R-:W-:Y:S04]  /*5300*/  LDSM.16.M88.4 R92, [R219+0x2800] ;  /* 0x00280000db5c783b */ /* 0x000fe80000000200 */
[----:B------:R-:W0:Y:S01]  /*5310*/  LDGDEPBAR ;  /* 0x00000000000079af */ /* 0x000e220000000000 */
[C---:B------:R-:W-:Y:S06]  /*5320*/  HMMA.16816.F32 R28, R12.reuse, R30, R32 ;  /* 0x0000001e0c1c723c */ /* 0x040fec0000001820 */
[----:B-1----:R-:W-:Y:S06]  /*5330*/  HMMA.16816.F32 R44, R12, R52, R24 ;  /* 0x000000340c2c723c */ /* 0x002fec0000001818 */
[----:B------:R-:W-:Y:S06]  /*5340*/  HMMA.16816.F32 R24, R16, R42, RZ ;  /* 0x0000002a1018723c */ /* 0x000fec00000018ff */
[C---:B--2---:R-:W-:Y:S06]  /*5350*/  HMMA.16816.F32 R20, R8.reuse, R48, R20 ;  /* 0x000000300814723c */ /* 0x044fec0000001814 */
[----:B------:R-:W-:Y:S06]  /*5360*/  HMMA.16816.F32 R28, R8, R50, R28 ;  /* 0x00000032081c723c */ /* 0x000fec000000181c */
[----:B------:R-:W-:Y:S06]  /*5370*/  HMMA.16816.F32 R40, R16, R60, RZ ;  /* 0x0000003c1028723c */ /* 0x000fec00000018ff */
[----:B------:R-:W-:Y:S06]  /*5380*/  HMMA.16816.F32 R24, R12, R54, R24 ;  /* 0x000000360c18723c */ /* 0x000fec0000001818 */
[C---:B----4-:R-:W-:Y:S06]  /*5390*/  HMMA.16816.F32 R32, R4.reuse, R76, R20 ;  /* 0x0000004c0420723c */ /* 0x050fec0000001814 */
[----:B------:R-:W-:Y:S01]  /*53a0*/  HMMA.16816.F32 R48, R4, R78, R28 ;  /* 0x0000004e0430723c */ /* 0x000fe2000000181c */
[----:B------:R-:W1:Y:S05]  /*53b0*/  LDSM.16.M88.4 R76, [R222+0x1000] ;  /* 0x00100000de4c783b */ /* 0x000e6a0000000200 */
[----:B------:R-:W-:Y:S06]  /*53c0*/  HMMA.16816.F32 R20, R8, R72, R44 ;  /* 0x000000480814723c */ /* 0x000fec000000182c */
[----:B------:R-:W-:Y:S01]  /*53d0*/  HMMA.16816.F32 R28, R16, R62, RZ ;  /* 0x0000003e101c723c */ /* 0x000fe200000018ff */
[----:B------:R-:W2:Y:S05]  /*53e0*/  LDSM.16.M88.4 R60, [R220+0x3800] ;  /* 0x00380000dc3c783b */ /* 0x000eaa0000000200 */
[----:B------:R-:W-:Y:S01]  /*53f0*/  FMUL.FTZ R0, R32, UR6 ;  /* 0x0000000620007c20 */ /* 0x000fe20008410000 */
[----:B------:R-:W-:Y:S03]  /*5400*/  HMMA.16816.F32 R44, R12, R56, R40 ;  /* 0x000000380c2c723c */ /* 0x000fe60000001828 */
[----:B------:R3:W4:Y:S03]  /*5410*/  MUFU.TANH R188, R0 ;  /* 0x0000000000bc7308 */ /* 0x0007260000002400 */
[----:B------:R-:W-:Y:S01]  /*5420*/  HMMA.16816.F32 R40, R8, R74, R24 ;  /* 0x0000004a0828723c */ /* 0x000fe20000001818 */
[----:B------:R-:W-:Y:S10]  /*5430*/  LDSM.16.M88.4 R72, [R220+0x4000] ;  /* 0x00400000dc48783b */ /* 0x000ff40000000200 */
[----:B------:R-:W-:Y:S01]  /*5440*/  HMMA.16816.F32 R24, R12, R58, R28 ;  /* 0x0000003a0c18723c */ /* 0x000fe2000000181c */
[----:B------:R-:W4:Y:S01]  /*5450*/  LDSM.16.M88.4 R56, [R134+0x4000] ;  /* 0x004000008638783b */ /* 0x000f220000000200 */
[----:B---3--:R-:W-:-:S04]  /*5460*/  FMUL.FTZ R0, R33, UR6 ;  /* 0x0000000621007c20 */ /* 0x008fc80008410000 */
[----:B-----5:R-:W-:Y:S01]  /*5470*/  HMMA.16816.F32 R28, R16, R80, RZ ;  /* 0x00000050101c723c */ /* 0x020fe200000018ff */
[----:B------:R3:W1:Y:S06]  /*5480*/  MUFU.TANH R187, R0 ;  /* 0x0000000000bb7308 */ /* 0x00066c0000002400 */
[----:B------:R-:W-:Y:S06]  /*5490*/  HMMA.16816.F32 R52, R4, R86, R40 ;  /* 0x000000560434723c */ /* 0x000fec0000001828 */
[----:B------:R-:W-:Y:S01]  /*54a0*/  HMMA.16816.F32 R40, R16, R82, RZ ;  /* 0x000000521028723c */ /* 0x000fe200000018ff */
[----:B------:R-:W-:Y:S01]  /*54b0*/  LDSM.16.M88.4 R80, [R219+0x1800] ;  /* 0x00180000db50783b */ /* 0x000fe20000000200 */
[----:B---3--:R-:W-:-:S04]  /*54c0*/  FMUL.FTZ R0, R34, UR6 ;  /* 0x0000000622007c20 */ /* 0x008fc80008410000 */
[----:B------:R3:W1:Y:S02]  /*54d0*/  MUFU.TANH R185, R0 ;  /* 0x0000000000b97308 */ /* 0x0006640000002400 */
[----:B---3--:R-:W-:Y:S02]  /*54e0*/  FMUL.FTZ R0, R35, UR6 ;  /* 0x0000000623007c20 */ /* 0x008fe40008410000 */
[----:B------:R-:W-:Y:S01]  /*54f0*/  HMMA.16816.F32 R32, R4, R84, R20 ;  /* 0x000000540420723c */ /* 0x000fe20000001814 */
[----:B------:R-:W3:Y:S03]  /*5500*/  LDSM.16.M88.4 R84, [R222+0x1800] ;  /* 0x00180000de54783b */ /* 0x000ee60000000200 */
[----:B------:R5:W2:Y:S02]  /*5510*/  MUFU.TANH R183, R0 ;  /* 0x0000000000b77308 */ /* 0x000aa40000002400 */
[C---:B-1----:R-:W-:Y:S06]  /*5520*/  HMMA.16816.F32 R20, R8.reuse, R76, R44 ;  /* 0x0000004c0814723c */ /* 0x042fec000000182c */
[----:B------:R-:W-:Y:S01]  /*5530*/  HMMA.16816.F32 R44, R8, R78, R24 ;  /* 0x0000004e082c723c */ /* 0x000fe20000001818 */
[----:B------:R-:W1:Y:S01]  /*5540*/  LDSM.16.M88.4 R76, [R134+0x4800] ;  /* 0x00480000864c783b */ /* 0x000e620000000200 */
[----:B-----5:R-:W-:-:S04]  /*5550*/  FMUL.FTZ R0, R48, UR6 ;  /* 0x0000000630007c20 */ /* 0x020fc80008410000 */
[----:B------:R5:W1:-:S12]  /*5560*/  MUFU.TANH R182, R0 ;  /* 0x0000000000b67308 */ /* 0x000a580000002400 */
[----:B------:R-:W-:Y:S01]  /*5570*/  HMMA.16816.F32 R20, R4, R88, R20 ;  /* 0x000000580414723c */ /* 0x000fe20000001814 */
[----:B-----5:R-:W-:-:S04]  /*5580*/  FMUL.FTZ R0, R49, UR6 ;  /* 0x0000000631007c20 */ /* 0x020fc80008410000 */
[----:B------:R5:W1:Y:S02]  /*5590*/  MUFU.TANH R181, R0 ;  /* 0x0000000000b57308 */ /* 0x000a640000002400 */
[----:B-----5:R-:W-:-:S06]  /*55a0*/  FMUL.FTZ R0, R50, UR6 ;  /* 0x0000000632007c20 */ /* 0x020fcc0008410000 */
[----:B------:R5:W1:Y:S02]  /*55b0*/  MUFU.TANH R179, R0 ;  /* 0x0000000000b37308 */ /* 0x000a640000002400 */
[----:B-----5:R-:W-:Y:S02]  /*55c0*/  FMUL.FTZ R0, R51, UR6 ;  /* 0x0000000633007c20 */ /* 0x020fe40008410000 */
[C---:B--2---:R-:W-:Y:S04]  /*55d0*/  HMMA.16816.F32 R48, R12.reuse, R60, R28 ;  /* 0x0000003c0c30723c */ /* 0x044fe8000000181c */
[----:B------:R2:W1:Y:S02]  /*55e0*/  MUFU.TANH R177, R0 ;  /* 0x0000000000b17308 */ /* 0x0004640000002400 */
[----:B------:R-:W-:Y:S01]  /*55f0*/  HMMA.16816.F32 R28, R12, R62, R40 ;  /* 0x0000003e0c1c723c */ /* 0x000fe20000001828 */
[----:B------:R-:W-:Y:S05]  /*5600*/  LDSM.16.M88.4 R60, [R134+0x5000] ;  /* 0x00500000863c783b */ /* 0x000fea0000000200 */
[----:B----4-:R-:W-:Y:S01]  /*5610*/  HMMA.16816.F32 R40, R16, R58, RZ ;  /* 0x0000003a1028723c */ /* 0x010fe200000018ff */
[----:B--2---:R-:W-:-:S04]  /*5620*/  FMUL.FTZ R0, R32, UR6 ;  /* 0x0000000620007c20 */ /* 0x004fc80008410000 */
[----:B------:R2:W4:Y:S07]  /*5630*/  MUFU.TANH R175, R0 ;  /* 0x0000000000af7308 */ /* 0x00052e0000002400 */
[----:B---3--:R-:W-:Y:S01]  /*5640*/  HMMA.16816.F32 R24, R8, R84, R48 ;  /* 0x000000540818723c */ /* 0x008fe20000001830 */
[----:B--2---:R-:W-:-:S04]  /*5650*/  FMUL.FTZ R0, R33, UR6 ;  /* 0x0000000621007c20 */ /* 0x004fc80008410000 */
[----:B------:R2:W3:Y:S02]  /*5660*/  MUFU.TANH R174, R0 ;  /* 0x0000000000ae7308 */ /* 0x0004e40000002400 */
[----:B--2---:R-:W-:-:S06]  /*5670*/  FMUL.FTZ R0, R34, UR6 ;  /* 0x0000000622007c20 */ /* 0x004fcc0008410000 */
[----:B------:R2:W1:Y:S02]  /*5680*/  MUFU.TANH R172, R0 ;  /* 0x0000000000ac7308 */ /* 0x0004640000002400 */
[----:B--2---:R-:W-:Y:S02]  /*5690*/  FMUL.FTZ R0, R35, UR6 ;  /* 0x0000000623007c20 */ /* 0x004fe40008410000 */
[----:B------:R-:W-:Y:S01]  /*56a0*/  HMMA.16816.F32 R32, R16, R56, RZ ;  /* 0x000000381020723c */ /* 0x000fe200000018ff */
[----:B------:R-:W-:Y:S03]  /*56b0*/  LDSM.16.M88.4 R56, [R220+0x4800] ;  /* 0x00480000dc38783b */ /* 0x000fe60000000200 */
[----:B------:R2:W1:Y:S02]  /*56c0*/  MUFU.TANH R170, R0 ;  /* 0x0000000000aa7308 */ /* 0x0004640000002400 */
[----:B--2---:R-:W-:-:S06]  /*56d0*/  FMUL.FTZ R0, R52, UR6 ;  /* 0x0000000634007c20 */ /* 0x004fcc0008410000 */
[----:B------:R2:W2:-:S12]  /*56e0*/  MUFU.TANH R168, R0 ;  /* 0x0000000000a87308 */ /* 0x0004980000002400 */
[----:B------:R-:W-:Y:S06]  /*56f0*/  HMMA.16816.F32 R48, R12, R72, R32 ;  /* 0x000000480c30723c */ /* 0x000fec0000001820 */
[----:B-1----:R-:W-:Y:S01]  /*5700*/  HMMA.16816.F32 R32, R16, R76, RZ ;  /* 0x0000004c1020723c */ /* 0x002fe200000018ff */
[----:B--2---:R-:W-:-:S04]  /*5710*/  FMUL.FTZ R0, R53, UR6 ;  /* 0x0000000635007c20 */ /* 0x004fc80008410000 */
[----:B------:R1:W2:Y:S02]  /*5720*/  MUFU.TANH R162, R0 ;  /* 0x0000000000a27308 */ /* 0x0002a40000002400 */
[----:B-1----:R-:W-:-:S06]  /*5730*/  FMUL.FTZ R0, R54, UR6 ;  /* 0x0000000636007c20 */ /* 0x002fcc0008410000 */
[----:B------:R1:W1:Y:S02]  /*5740*/  MUFU.TANH R160, R0 ;  /* 0x0000000000a07308 */ /* 0x0002640000002400 */
[----:B-1----:R-:W-:Y:S02]  /*5750*/  FMUL.FTZ R0, R55, UR6 ;  /* 0x0000000637007c20 */ /* 0x002fe40008410000 */
[----:B------:R-:W-:Y:S01]  /*5760*/  HMMA.16816.F32 R52, R4, R90, R44 ;  /* 0x0000005a0434723c */ /* 0x000fe2000000182c */
[----:B------:R-:W1:Y:S03]  /*5770*/  LDSM.16.M88.4 R88, [R222+0x2000] ;  /* 0x00200000de58783b */ /* 0x000e660000000200 */
[----:B------:R5:W1:Y:S02]  /*5780*/  MUFU.TANH R159, R0 ;  /* 0x00000000009f7308 */ /* 0x000a640000002400 */
[----:B------:R-:W-:Y:S01]  /*5790*/  HMMA.16816.F32 R44, R8, R86, R28 ;  /* 0x00000056082c723c */ /* 0x000fe2000000181c */
[----:B------:R-:W4:Y:S05]  /*57a0*/  LDSM.16.M88.4 R84, [R219+0x2000] ;  /* 0x00200000db54783b */ /* 0x000f2a0000000200 */
[----:B------:R-:W-:Y:S01]  /*57b0*/  HMMA.16816.F32 R28, R12, R74, R40 ;  /* 0x0000004a0c1c723c */ /* 0x000fe20000001828 */
[----:B------:R-:W-:Y:S05]  /*57c0*/  LDSM.16.M88.4 R72, [R220+0x5000] ;  /* 0x00500000dc48783b */ /* 0x000fea0000000200 */
[----:B------:R-:W-:Y:S01]  /*57d0*/  HMMA.16816.F32 R40, R16, R78, RZ ;  /* 0x0000004e1028723c */ /* 0x000fe200000018ff */
[----:B-----5:R-:W-:Y:S01]  /*57e0*/  FMUL.FTZ R0, R20, UR6 ;  /* 0x0000000614007c20 */ /* 0x020fe20008410000 */
[----:B------:R-:W-:Y:S03]  /*57f0*/  LDSM.16.M88.4 R76, [R134+0x5800] ;  /* 0x00580000864c783b */ /* 0x000fe60000000200 */
[----:B------:R5:W1:Y:S02]  /*5800*/  MUFU.TANH R66, R0 ;  /* 0x0000000000427308 */ /* 0x000a640000002400 */
[----:B-----5:R-:W-:-:S06]  /*5810*/  FMUL.FTZ R0, R21, UR6 ;  /* 0x0000000615007c20 */ /* 0x020fcc0008410000 */
[----:B------:R5:W1:Y:S02]  /*5820*/  MUFU.TANH R157, R0 ;  /* 0x00000000009d7308 */ /* 0x000a640000002400 */
[----:B-----5:R-:W-:-:S06]  /*5830*/  FMUL.FTZ R0, R22, UR6 ;  /* 0x0000000616007c20 */ /* 0x020fcc0008410000 */
[----:B------:R5:W1:Y:S02]  /*5840*/  MUFU.TANH R69, R0 ;  /* 0x0000000000457308 */ /* 0x000a640000002400 */
[----:B-----5:R-:W-:Y:S02]  /*5850*/  FMUL.FTZ R0, R23, UR6 ;  /* 0x0000000617007c20 */ /* 0x020fe40008410000 */
[----:B------:R-:W-:Y:S04]  /*5860*/  HMMA.16816.F32 R20, R4, R80, R24 ;  /* 0x000000500414723c */ /* 0x000fe80000001818 */
[----:B------:R5:W2:Y:S02]  /*5870*/  MUFU.TANH R156, R0 ;  /* 0x00000000009c7308 */ /* 0x000aa40000002400 */
[----:B-1----:R-:W-:Y:S06]  /*5880*/  HMMA.16816.F32 R24, R8, R88, R48 ;  /* 0x000000580818723c */ /* 0x002fec0000001830 */
[----:B------:R-:W-:Y:S06]  /*5890*/  HMMA.16816.F32 R48, R12, R56, R32 ;  /* 0x000000380c30723c */ /* 0x000fec0000001820 */
[----:B------:R-:W-:Y:S01]  /*58a0*/  HMMA.16816.F32 R32, R16, R60, RZ ;  /* 0x0000003c1020723c */ /* 0x000fe200000018ff */
[----:B-----5:R-:W-:-:S04]  /*58b0*/  FMUL.FTZ R0, R52, UR6 ;  /* 0x0000000634007c20 */ /* 0x020fc80008410000 */
[----:B------:R1:W1:Y:S02]  /*58c0*/  MUFU.TANH R70, R0 ;  /* 0x0000000000467308 */ /* 0x0002640000002400 */
[----:B-1----:R-:W-:-:S06]  /*58d0*/  FMUL.FTZ R0, R53, UR6 ;  /* 0x0000000635007c20 */ /* 0x002fcc0008410000 */
[----:B------:R1:W1:Y:S02]  /*58e0*/  MUFU.TANH R151, R0 ;  /* 0x0000000000977308 */ /* 0x0002640000002400 */
[----:B-1----:R-:W-:-:S06]  /*58f0*/  FMUL.FTZ R0, R54, UR6 ;  /* 0x0000000636007c20 */ /* 0x002fcc0008410000 */
[----:B------:R1:W1:Y:S02]  /*5900*/  MUFU.TANH R149, R0 ;  /* 0x0000000000957308 */ /* 0x0002640000002400 */
[----:B-1----:R-:W-:Y:S02]  /*5910*/  FMUL.FTZ R0, R55, UR6 ;  /* 0x0000000637007c20 */ /* 0x002fe40008410000 */
[----:B------:R-:W-:Y:S01]  /*5920*/  HMMA.16816.F32 R52, R4, R82, R44 ;  /* 0x000000520434723c */ /* 0x000fe2000000182c */
[----:B------:R-:W1:Y:S03]  /*5930*/  LDSM.16.M88.4 R80, [R222+0x2800] ;  /* 0x00280000de50783b */ /* 0x000e660000000200 */
[----:B------:R5:W1:Y:S02]  /*5940*/  MUFU.TANH R148, R0 ;  /* 0x0000000000947308 */ /* 0x000a640000002400 */
[----:B------:R-:W-:Y:S01]  /*5950*/  HMMA.16816.F32 R44, R8, R90, R28 ;  /* 0x0000005a082c723c */ /* 0x000fe2000000181c */
[----:B------:R-:W-:Y:S05]  /*5960*/  LDSM.16.M88.4 R88, [R219+0x3000] ;  /* 0x00300000db58783b */ /* 0x000fea0000000200 */
        /* <DEDUP_REMOVED lines=11> */
[----:B----4-:R-:W-:Y:S04]  /*5a20*/  HMMA.16816.F32 R20, R4, R84, R24 ;  /* 0x000000540414723c */ /* 0x010fe80000001818 */
[----:B------:R4:W2:Y:S02]  /*5a30*/  MUFU.TANH R144, R0 ;  /* 0x0000000000907308 */ /* 0x0008a40000002400 */
[----:B-1----:R-:W-:Y:S06]  /*5a40*/  HMMA.16816.F32 R24, R8, R80, R48 ;  /* 0x000000500818723c */ /* 0x002fec0000001830 */
[----:B------:R-:W-:Y:S06]  /*5a50*/  HMMA.16816.F32 R48, R12, R72, R32 ;  /* 0x000000480c30723c */ /* 0x000fec0000001820 */
[----:B------:R-:W-:Y:S01]  /*5a60*/  HMMA.16816.F32 R32, R16, R76, RZ ;  /* 0x0000004c1020723c */ /* 0x000fe200000018ff */
[----:B----4-:R-:W-:-:S04]  /*5a70*/  FMUL.FTZ R0, R52, UR6 ;  /* 0x0000000634007c20 */ /* 0x010fc80008410000 */
[----:B------:R1:W4:Y:S02]  /*5a80*/  MUFU.TANH R101, R0 ;  /* 0x0000000000657308 */ /* 0x0003240000002400 */
        /* <DEDUP_REMOVED lines=9> */
[----:B------:R-:W3:Y:S05]  /*5b20*/  LDSM.16.M88.4 R80, [R222+0x3800] ;  /* 0x00380000de50783b */ /* 0x000eea0000000200 */
[----:B------:R-:W-:Y:S01]  /*5b30*/  HMMA.16816.F32 R28, R12, R74, R40 ;  /* 0x0000004a0c1c723c */ /* 0x000fe20000001828 */
[----:B------:R-:W2:Y:S05]  /*5b40*/  LDSM.16.M88.4 R72, [R220+0x6000] ;  /* 0x00600000dc48783b */ /* 0x000eaa0000000200 */
[----:B------:R-:W-:Y:S01]  /*5b50*/  HMMA.16816.F32 R40, R16, R78, RZ ;  /* 0x0000004e1028723c */ /* 0x000fe200000018ff */
[----:B-----5:R-:W-:Y:S01]  /*5b60*/  FMUL.FTZ R0, R20, UR6 ;  /* 0x0000000614007c20 */ /* 0x020fe20008410000 */
[----:B------:R-:W5:Y:S03]  /*5b70*/  LDSM.16.M88.4 R76, [R134+0x6800] ;  /* 0x00680000864c783b */ /* 0x000f660000000200 */
[----:B------:R4:W1:Y:S02]  /*5b80*/  MUFU.TANH R106, R0 ;  /* 0x00000000006a7308 */ /* 0x0008640000002400 */
[----:B----4-:R-:W-:-:S06]  /*5b90*/  FMUL.FTZ R0, R21, UR6 ;  /* 0x0000000615007c20 */ /* 0x010fcc0008410000 */
[----:B------:R4:W1:Y:S02]  /*5ba0*/  MUFU.TANH R141, R0 ;  /* 0x00000000008d7308 */ /* 0x0008640000002400 */
[----:B----4-:R-:W-:-:S06]  /*5bb0*/  FMUL.FTZ R0, R22, UR6 ;  /* 0x0000000616007c20 */ /* 0x010fcc0008410000 */
[----:B------:R4:W1:Y:S02]  /*5bc0*/  MUFU.TANH R107, R0 ;  /* 0x00000000006b7308 */ /* 0x0008640000002400 */
[----:B----4-:R-:W-:Y:S02]  /*5bd0*/  FMUL.FTZ R0, R23, UR6 ;  /* 0x0000000617007c20 */ /* 0x010fe40008410000 */
[----:B------:R-:W-:Y:S04]  /*5be0*/  HMMA.16816.F32 R20, R4, R92, R24 ;  /* 0x0000005c0414723c */ /* 0x000fe80000001818 */
        /* <DEDUP_REMOVED lines=17> */
[----:B------:R-:W4:Y:S05]  /*5d00*/  LDSM.16.M88.4 R56, [R220+0x6800] ;  /* 0x00680000dc38783b */ /* 0x000f2a0000000200 */
[----:B------:R-:W-:Y:S01]  /*5d10*/  HMMA.16816.F32 R40, R16, R62, RZ ;  /* 0x0000003e1028723c */ /* 0x000fe200000018ff */
[----:B---3--:R-:W-:Y:S01]  /*5d20*/  FMUL.FTZ R0, R20, UR6 ;  /* 0x0000000614007c20 */ /* 0x008fe20008410000 */
[----:B------:R-:W3:Y:S03]  /*5d30*/  LDSM.16.M88.4 R60, [R134+0x7000] ;  /* 0x00700000863c783b */ /* 0x000ee60000000200 */
[----:B------:R5:W1:Y:S02]  /*5d40*/  MUFU.TANH R113, R0 ;  /* 0x0000000000717308 */ /* 0x000a640000002400 */
[----:B-----5:R-:W-:-:S06]  /*5d50*/  FMUL.FTZ R0, R21, UR6 ;  /* 0x0000000615007c20 */ /* 0x020fcc0008410000 */
[----:B------:R5:W1:Y:S02]  /*5d60*/  MUFU.TANH R114, R0 ;  /* 0x0000000000727308 */ /* 0x000a640000002400 */
[----:B-----5:R-:W-:-:S06]  /*5d70*/  FMUL.FTZ R0, R22, UR6 ;  /* 0x0000000616007c20 */ /* 0x020fcc0008410000 */
[----:B------:R5:W1:Y:S02]  /*5d80*/  MUFU.TANH R65, R0 ;  /* 0x0000000000417308 */ /* 0x000a640000002400 */
[----:B-----5:R-:W-:Y:S02]  /*5d90*/  FMUL.FTZ R0, R23, UR6 ;  /* 0x0000000617007c20 */ /* 0x020fe40008410000 */
[----:B------:R-:W-:Y:S04]  /*5da0*/  HMMA.16816.F32 R20, R4, R88, R24 ;  /* 0x000000580414723c */ /* 0x000fe80000001818 */
[----:B------:R5:W1:Y:S02]  /*5db0*/  MUFU.TANH R71, R0 ;  /* 0x0000000000477308 */ /* 0x000a640000002400 */
[----:B------:R-:W-:Y:S06]  /*5dc0*/  HMMA.16816.F32 R24, R8, R80, R48 ;  /* 0x000000500818723c */ /* 0x000fec0000001830 */
[----:B--2---:R-:W-:Y:S06]  /*5dd0*/  HMMA.16816.F32 R48, R12, R72, R32 ;  /* 0x000000480c30723c */ /* 0x004fec0000001820 */
[----:B------:R-:W-:Y:S01]  /*5de0*/  HMMA.16816.F32 R32, R16, R76, RZ ;  /* 0x0000004c1020723c */ /* 0x000fe200000018ff */
[----:B-----5:R-:W-:-:S04]  /*5df0*/  FMUL.FTZ R0, R52, UR6 ;  /* 0x0000000634007c20 */ /* 0x020fc80008410000 */
[----:B------:R2:W1:Y:S02]  /*5e00*/  MUFU.TANH R116, R0 ;  /* 0x0000000000747308 */ /* 0x0004640000002400 */
[----:B--2---:R-:W-:-:S06]  /*5e10*/  FMUL.FTZ R0, R53, UR6 ;  /* 0x0000000635007c20 */ /* 0x004fcc0008410000 */
[----:B------:R2:W1:Y:S02]  /*5e20*/  MUFU.TANH R138, R0 ;  /* 0x00000000008a7308 */ /* 0x0004640000002400 */
[----:B--2---:R-:W-:-:S06]  /*5e30*/  FMUL.FTZ R0, R54, UR6 ;  /* 0x0000000636007c20 */ /* 0x004fcc0008410000 */
[----:B------:R2:W1:Y:S02]  /*5e40*/  MUFU.TANH R118, R0 ;  /* 0x0000000000767308 */ /* 0x0004640000002400 */
[----:B--2---:R-:W-:Y:S02]  /*5e50*/  FMUL.FTZ R0, R55, UR6 ;  /* 0x0000000637007c20 */ /* 0x004fe40008410000 */
[----:B------:R-:W-:Y:S01]  /*5e60*/  HMMA.16816.F32 R52, R4, R90, R44 ;  /* 0x0000005a0434723c */ /* 0x000fe2000000182c */
[----:B------:R-:W2:Y:S03]  /*5e70*/  LDSM.16.M88.4 R88, [R219+0x4000] ;  /* 0x00400000db58783b */ /* 0x000ea60000000200 */
[----:B------:R5:W1:Y:S02]  /*5e80*/  MUFU.TANH R137, R0 ;  /* 0x0000000000897308 */ /* 0x000a640000002400 */
[----:B------:R-:W-:Y:S01]  /*5e90*/  HMMA.16816.F32 R44, R8, R82, R28 ;  /* 0x00000052082c723c */ /* 0x000fe2000000181c */
[----:B------:R-:W2:Y:S05]  /*5ea0*/  LDSM.16.M88.4 R80, [R222+0x4800] ;  /* 0x00480000de50783b */ /* 0x000eaa0000000200 */
        /* <DEDUP_REMOVED lines=11> */
[----:B-1----:R-:W-:Y:S04]  /*5f60*/  HMMA.16816.F32 R20, R4, R92, R24 ;  /* 0x0000005c0414723c */ /* 0x002fe80000001818 */
[----:B------:R1:W4:Y:S02]  /*5f70*/  MUFU.TANH R104, R0 ;  /* 0x0000000000687308 */ /* 0x0003240000002400 */
[----:B------:R-:W-:Y:S06]  /*5f80*/  HMMA.16816.F32 R24, R8, R84, R48 ;  /* 0x000000540818723c */ /* 0x000fec0000001830 */
[----:B------:R-:W-:Y:S06]  /*5f90*/  HMMA.16816.F32 R48, R12, R56, R32 ;  /* 0x000000380c30723c */ /* 0x000fec0000001820 */
[----:B---3--:R-:W-:Y:S01]  /*5fa0*/  HMMA.16816.F32 R32, R16, R60, RZ ;  /* 0x0000003c1020723c */ /* 0x008fe200000018ff */
[----:B-1----:R-:W-:-:S04]  /*5fb0*/  FMUL.FTZ R0, R52, UR6 ;  /* 0x0000000634007c20 */ /* 0x002fc80008410000 */
[----:B------:R1:W3:Y:S02]  /*5fc0*/  MUFU.TANH R124, R0 ;  /* 0x00000000007c7308 */ /* 0x0002e40000002400 */
        /* <DEDUP_REMOVED lines=11> */
[----:B------:R-:W3:Y:S05]  /*6080*/  LDSM.16.M88.4 R56, [R220+0x7800] ;  /* 0x00780000dc38783b */ /* 0x000eea0000000200 */
[----:B------:R-:W-:Y:S01]  /*6090*/  HMMA.16816.F32 R40, R16, R62, RZ ;  /* 0x0000003e1028723c */ /* 0x000fe200000018ff */
[----:B--2---:R-:W-:Y:S01]  /*60a0*/  FMUL.FTZ R0, R20, UR6 ;  /* 0x0000000614007c20 */ /* 0x004fe20008410000 */
[----:B------:R-:W2:Y:S03]  /*60b0*/  LDSM.16.M88.4 R60, [R134+0x8000] ;  /* 0x00800000863c783b */ /* 0x000ea60000000200 */
        /* <DEDUP_REMOVED lines=9> */
[----:B------:R-:W-:Y:S06]  /*6150*/  HMMA.16816.F32 R48, R12, R72, R32 ;  /* 0x000000480c30723c */ /* 0x000fec0000001820 */
[----:B------:R-:W-:Y:S01]  /*6160*/  HMMA.16816.F32 R32, R16, R76, RZ ;  /* 0x0000004c1020723c */ /* 0x000fe200000018ff */
[----:B-----5:R-:W-:-:S04]  /*6170*/  FMUL.FTZ R0, R52, UR6 ;  /* 0x0000000634007c20 */ /* 0x020fc80008410000 */
[----:B------:R5:W1:Y:S02]  /*6180*/  MUFU.TANH R130, R0 ;  /* 0x0000000000827308 */ /* 0x000a640000002400 */
[----:B-----5:R-:W-:-:S06]  /*6190*/  FMUL.FTZ R0, R53, UR6 ;  /* 0x0000000635007c20 */ /* 0x020fcc0008410000 */
[----:B------:R5:W1:Y:S02]  /*61a0*/  MUFU.TANH R132, R0 ;  /* 0x0000000000847308 */ /* 0x000a640000002400 */
[----:B-----5:R-:W-:-:S06]  /*61b0*/  FMUL.FTZ R0, R54, UR6 ;  /* 0x0000000636007c20 */ /* 0x020fcc0008410000 */
[----:B------:R5:W1:Y:S02]  /*61c0*/  MUFU.TANH R115, R0 ;  /* 0x0000000000737308 */ /* 0x000a640000002400 */
[----:B-----5:R-:W-:Y:S02]  /*61d0*/  FMUL.FTZ R0, R55, UR6 ;  /* 0x0000000637007c20 */ /* 0x020fe40008410000 */
[----:B------:R-:W-:Y:S01]  /*61e0*/  HMMA.16816.F32 R52, R4, R90, R44 ;  /* 0x0000005a0434723c */ /* 0x000fe2000000182c */
[----:B------:R-:W5:Y:S03]  /*61f0*/  LDSM.16.M88.4 R88, [R219+0x5000] ;  /* 0x00500000db58783b */ /* 0x000f660000000200 */
[----:B------:R4:W1:Y:S02]  /*6200*/  MUFU.TANH R117, R0 ;  /* 0x0000000000757308 */ /* 0x0008640000002400 */
[----:B------:R-:W-:Y:S01]  /*6210*/  HMMA.16816.F32 R44, R8, R82, R28 ;  /* 0x00000052082c723c */ /* 0x000fe2000000181c */
[----:B------:R-:W-:Y:S05]  /*6220*/  LDSM.16.M88.4 R80, [R134+0x8800] ;  /* 0x008800008650783b */ /* 0x000fea0000000200 */
[----:B------:R-:W-:Y:S01]  /*6230*/  HMMA.16816.F32 R28, R12, R74, R40 ;  /* 0x0000004a0c1c723c */ /* 0x000fe20000001828 */
[----:B------:R-:W5:Y:S05]  /*6240*/  LDSM.16.M88.4 R72, [R222+0x5800] ;  /* 0x00580000de48783b */ /* 0x000f6a0000000200 */
[----:B------:R-:W-:Y:S01]  /*6250*/  HMMA.16816.F32 R40, R16, R78, RZ ;  /* 0x0000004e1028723c */ /* 0x000fe200000018ff */
[----:B----4-:R-:W-:Y:S01]  /*6260*/  FMUL.FTZ R0, R20, UR6 ;  /* 0x0000000614007c20 */ /* 0x010fe20008410000 */
[----:B------:R-:W4:Y:S03]  /*6270*/  LDSM.16.M88.4 R76, [R220+0x8000] ;  /* 0x00800000dc4c783b */ /* 0x000f260000000200 */
[----:B------:R3:W1:Y:S02]  /*6280*/  MUFU.TANH R136, R0 ;  /* 0x0000000000887308 */ /* 0x0006640000002400 */
[----:B---3--:R-:W-:-:S06]  /*6290*/  FMUL.FTZ R0, R21, UR6 ;  /* 0x0000000615007c20 */ /* 0x008fcc0008410000 */
[----:B------:R3:W1:Y:S02]  /*62a0*/  MUFU.TANH R152, R0 ;  /* 0x0000000000987308 */ /* 0x0006640000002400 */
[----:B---3--:R-:W-:-:S06]  /*62b0*/  FMUL.FTZ R0, R22, UR6 ;  /* 0x0000000616007c20 */ /* 0x008fcc0008410000 */
[----:B------:R3:W1:Y:S02]  /*62c0*/  MUFU.TANH R119, R0 ;  /* 0x0000000000777308 */ /* 0x0006640000002400 */
[----:B---3--:R-:W-:Y:S02]  /*62d0*/  FMUL.FTZ R0, R23, UR6 ;  /* 0x0000000617007c20 */ /* 0x008fe40008410000 */
[----:B-1----:R-:W-:Y:S04]  /*62e0*/  HMMA.16816.F32 R20, R4, R92, R24 ;  /* 0x0000005c0414723c */ /* 0x002fe80000001818 */
[----:B------:R1:W3:Y:S02]  /*62f0*/  MUFU.TANH R122, R0 ;  /* 0x00000000007a7308 */ /* 0x0002e40000002400 */
[----:B------:R-:W-:Y:S06]  /*6300*/  HMMA.16816.F32 R24, R8, R84, R48 ;  /* 0x000000540818723c */ /* 0x000fec0000001830 */
[----:B------:R-:W-:Y:S06]  /*6310*/  HMMA.16816.F32 R48, R12, R56, R32 ;  /* 0x000000380c30723c */ /* 0x000fec0000001820 */
[----:B--2---:R-:W-:Y:S01]  /*6320*/  HMMA.16816.F32 R32, R16, R60, RZ ;  /* 0x0000003c1020723c */ /* 0x004fe200000018ff */
[----:B-1----:R-:W-:-:S04]  /*6330*/  FMUL.FTZ R0, R52, UR6 ;  /* 0x0000000634007c20 */ /* 0x002fc80008410000 */
[----:B------:R1:W2:Y:S02]  /*6340*/  MUFU.TANH R154, R0 ;  /* 0x00000000009a7308 */ /* 0x0002a40000002400 */
        /* <DEDUP_REMOVED lines=24> */
[----:B----4-:R-:W-:Y:S06]  /*64d0*/  HMMA.16816.F32 R48, R12, R76, R32 ;  /* 0x0000004c0c30723c */ /* 0x010fec0000001820 */
[----:B------:R-:W-:Y:S01]  /*64e0*/  HMMA.16816.F32 R32, R16, R80, RZ ;  /* 0x000000501020723c */ /* 0x000fe200000018ff */
[----:B-----5:R-:W-:-:S04]  /*64f0*/  FMUL.FTZ R0, R52, UR6 ;  /* 0x0000000634007c20 */ /* 0x020fc80008410000 */
[----:B------:R4:W1:Y:S02]  /*6500*/  MUFU.TANH R171, R0 ;  /* 0x0000000000ab7308 */ /* 0x0008640000002400 */
[----:B----4-:R-:W-:-:S06]  /*6510*/  FMUL.FTZ R0, R53, UR6 ;  /* 0x0000000635007c20 */ /* 0x010fcc0008410000 */
[----:B------:R4:W1:Y:S02]  /*6520*/  MUFU.TANH R173, R0 ;  /* 0x0000000000ad7308 */ /* 0x0008640000002400 */
[----:B----4-:R-:W-:-:S06]  /*6530*/  FMUL.FTZ R0, R54, UR6 ;  /* 0x0000000636007c20 */ /* 0x010fcc0008410000 */
[----:B------:R4:W1:Y:S02]  /*6540*/  MUFU.TANH R133, R0 ;  /* 0x0000000000857308 */ /* 0x0008640000002400 */
[----:B----4-:R-:W-:Y:S02]  /*6550*/  FMUL.FTZ R0, R55, UR6 ;  /* 0x0000000637007c20 */ /* 0x010fe40008410000 */
[----:B------:R-:W-:Y:S01]  /*6560*/  HMMA.16816.F32 R52, R4, R90, R44 ;  /* 0x0000005a0434723c */ /* 0x000fe2000000182c */
[----:B------:R-:W-:Y:S03]  /*6570*/  LDSM.16.M88.4 R88, [R219+0x6000] ;  /* 0x00600000db58783b */ /* 0x000fe60000000200 */
[----:B------:R4:W1:Y:S02]  /*6580*/  MUFU.TANH R153, R0 ;  /* 0x0000000000997308 */ /* 0x0008640000002400 */
[----:B------:R-:W-:Y:S01]  /*6590*/  HMMA.16816.F32 R44, R8, R74, R28 ;  /* 0x0000004a082c723c */ /* 0x000fe2000000181c */
[----:B------:R-:W5:Y:S05]  /*65a0*/  LDSM.16.M88.4 R72, [R220+0x8800] ;  /* 0x00880000dc48783b */ /* 0x000f6a0000000200 */
[----:B------:R-:W-:Y:S01]  /*65b0*/  HMMA.16816.F32 R28, R12, R78, R40 ;  /* 0x0000004e0c1c723c */ /* 0x000fe20000001828 */
[----:B------:R-:W2:Y:S05]  /*65c0*/  LDSM.16.M88.4 R76, [R222+0x6800] ;  /* 0x00680000de4c783b */ /* 0x000eaa0000000200 */
[----:B------:R-:W-:Y:S01]  /*65d0*/  HMMA.16816.F32 R40, R16, R82, RZ ;  /* 0x000000521028723c */ /* 0x000fe200000018ff */
[----:B----4-:R-:W-:Y:S01]  /*65e0*/  FMUL.FTZ R0, R20, UR6 ;  /* 0x0000000614007c20 */ /* 0x010fe20008410000 */
[----:B------:R-:W-:Y:S03]  /*65f0*/  LDSM.16.M88.4 R80, [R222+0x7000] ;  /* 0x00700000de50783b */ /* 0x000fe60000000200 */
        /* <DEDUP_REMOVED lines=8> */
[----:B---3--:R-:W-:Y:S06]  /*6680*/  HMMA.16816.F32 R24, R8, R84, R48 ;  /* 0x000000540818723c */ /* 0x008fec0000001830 */
[----:B-----5:R-:W-:Y:S06]  /*6690*/  HMMA.16816.F32 R48, R12, R72, R32 ;  /* 0x000000480c30723c */ /* 0x020fec0000001820 */
[----:B------:R-:W-:Y:S01]  /*66a0*/  HMMA.16816.F32 R32, R16, R56, RZ ;  /* 0x000000381020723c */ /* 0x000fe200000018ff */
[----:B-1----:R-:W-:-:S04]  /*66b0*/  FMUL.FTZ R0, R52, UR6 ;  /* 0x0000000634007c20 */ /* 0x002fc80008410000 */
[----:B------:R1:W3:Y:S02]  /*66c0*/  MUFU.TANH R161, R0 ;  /* 0x0000000000a17308 */ /* 0x0002e40000002400 */
[----:B-1----:R-:W-:-:S06]  /*66d0*/  FMUL.FTZ R0, R53, UR6 ;  /* 0x0000000635007c20 */ /* 0x002fcc0008410000 */
[----:B------:R1:W1:Y:S02]  /*66e0*/  MUFU.TANH R164, R0 ;  /* 0x0000000000a47308 */ /* 0x0002640000002400 */
[----:B-1----:R-:W-:-:S06]  /*66f0*/  FMUL.FTZ R0, R54, UR6 ;  /* 0x0000000636007c20 */ /* 0x002fcc0008410000 */
[----:B------:R1:W1:Y:S02]  /*6700*/  MUFU.TANH R163, R0 ;  /* 0x0000000000a37308 */ /* 0x0002640000002400 */
[----:B-1----:R-:W-:Y:S02]  /*6710*/  FMUL.FTZ R0, R55, UR6 ;  /* 0x0000000637007c20 */ /* 0x002fe40008410000 */
[----:B------:R-:W-:Y:S04]  /*6720*/  HMMA.16816.F32 R52, R4, R94, R44 ;  /* 0x0000005e0434723c */ /* 0x000fe8000000182c */
[----:B------:R1:W1:Y:S02]  /*6730*/  MUFU.TANH R165, R0 ;  /* 0x0000000000a57308 */ /* 0x0002640000002400 */
[----:B------:R-:W-:Y:S01]  /*6740*/  HMMA.16816.F32 R44, R8, R86, R28 ;  /* 0x00000056082c723c */ /* 0x000fe2000000181c */
[----:B------:R-:W5:Y:S05]  /*6750*/  LDSM.16.M88.4 R84, [R219+0x6800] ;  /* 0x00680000db54783b */ /* 0x000f6a0000000200 */
[----:B------:R-:W-:Y:S01]  /*6760*/  HMMA.16816.F32 R28, R12, R74, R40 ;  /* 0x0000004a0c1c723c */ /* 0x000fe20000001828 */
[----:B------:R-:W4:Y:S05]  /*6770*/  LDSM.16.M88.4 R72, [R134+0x9800] ;  /* 0x009800008648783b */ /* 0x000f2a0000000200 */
[----:B------:R-:W-:Y:S01]  /*6780*/  HMMA.16816.F32 R40, R16, R58, RZ ;  /* 0x0000003a1028723c */ /* 0x000fe200000018ff */
[----:B-1----:R-:W-:Y:S01]  /*6790*/  FMUL.FTZ R0, R20, UR6 ;  /* 0x0000000614007c20 */ /* 0x002fe20008410000 */
[----:B------:R-:W1:Y:S03]  /*67a0*/  LDSM.16.M88.4 R56, [R220+0x9800] ;  /* 0x00980000dc38783b */ /* 0x000e660000000200 */
[----:B------:R2:W1:Y:S02]  /*67b0*/  MUFU.TANH R178, R0 ;  /* 0x0000000000b27308 */ /* 0x0004640000002400 */
[----:B--2---:R-:W-:-:S06]  /*67c0*/  FMUL.FTZ R0, R21, UR6 ;  /* 0x0000000615007c20 */ /* 0x004fcc0008410000 */
[----:B------:R2:W1:Y:S02]  /*67d0*/  MUFU.TANH R180, R0 ;  /* 0x0000000000b47308 */ /* 0x0004640000002400 */
[----:B--2---:R-:W-:-:S06]  /*67e0*/  FMUL.FTZ R0, R22, UR6 ;  /* 0x0000000616007c20 */ /* 0x004fcc0008410000 */
[----:B------:R2:W1:Y:S02]  /*67f0*/  MUFU.TANH R169, R0 ;  /* 0x0000000000a97308 */ /* 0x0004640000002400 */
[----:B--2---:R-:W-:Y:S02]  /*6800*/  FMUL.FTZ R0, R23, UR6 ;  /* 0x0000000617007c20 */ /* 0x004fe40008410000 */
[----:B------:R-:W-:Y:S04]  /*6810*/  HMMA.16816.F32 R20, R4, R88, R24 ;  /* 0x000000580414723c */ /* 0x000fe80000001818 */
[----:B------:R2:W1:Y:S02]  /*6820*/  MUFU.TANH R186, R0 ;  /* 0x0000000000ba7308 */ /* 0x0004640000002400 */
[----:B------:R-:W-:Y:S06]  /*6830*/  HMMA.16816.F32 R24, R8, R76, R48 ;  /* 0x0000004c0818723c */ /* 0x000fec0000001830 */
[----:B------:R-:W-:Y:S06]  /*6840*/  HMMA.16816.F32 R48, R4, R90, R44 ;  /* 0x0000005a0430723c */ /* 0x000fec000000182c */
[----:B------:R-:W-:Y:S01]  /*6850*/  HMMA.16816.F32 R44, R12, R60, R32 ;  /* 0x0000003c0c2c723c */ /* 0x000fe20000001820 */
[----:B--2---:R-:W-:-:S04]  /*6860*/  FMUL.FTZ R0, R52, UR6 ;  /* 0x0000000634007c20 */ /* 0x004fc80008410000 */
[----:B------:R2:W1:Y:S01]  /*6870*/  MUFU.TANH R184, R0 ;  /* 0x0000000000b87308 */ /* 0x0004620000002400 */
[----:B------:R-:W-:Y:S06]  /*6880*/  HMMA.16816.F32 R32, R8, R78, R28 ;  /* 0x0000004e0820723c */ /* 0x000fec000000181c */
[----:B-----5:R-:W-:Y:S06]  /*6890*/  HMMA.16816.F32 R24, R4, R84, R24 ;  /* 0x000000540418723c */ /* 0x020fec0000001818 */
[----:B------:R-:W-:Y:S01]  /*68a0*/  HMMA.16816.F32 R28, R12, R62, R40 ;  /* 0x0000003e0c1c723c */ /* 0x000fe20000001828 */
[----:B--2---:R-:W-:-:S05]  /*68b0*/  FMUL.FTZ R0, R53, UR6 ;  /* 0x0000000635007c20 */ /* 0x004fca0008410000 */
[----:B------:R-:W-:Y:S01]  /*68c0*/  HMMA.16816.F32 R40, R8, R80, R44 ;  /* 0x000000500828723c */ /* 0x000fe2000000182c */
[----:B------:R2:W1:Y:S05]  /*68d0*/  MUFU.TANH R192, R0 ;  /* 0x0000000000c07308 */ /* 0x00046a0000002400 */
[----:B------:R-:W-:Y:S06]  /*68e0*/  HMMA.16816.F32 R44, R4, R86, R32 ;  /* 0x00000056042c723c */ /* 0x000fec0000001820 */
[----:B----4-:R-:W-:Y:S01]  /*68f0*/  HMMA.16816.F32 R32, R16, R74, RZ ;  /* 0x0000004a1020723c */ /* 0x010fe200000018ff */
[----:B--2---:R-:W-:-:S04]  /*6900*/  FMUL.FTZ R0, R54, UR6 ;  /* 0x0000000636007c20 */ /* 0x004fc80008410000 */
[----:B------:R2:W4:-:S13]  /*6910*/  MUFU.TANH R193, R0 ;  /* 0x0000000000c17308 */ /* 0x00051a0000002400 */
[----:B------:R-:W-:-:S04]  /*6920*/  FMUL.FTZ R46, R46, UR6 ;  /* 0x000000062e2e7c20 */ /* 0x000fc80008410000 */
[----:B------:R-:W1:Y:S01]  /*6930*/  MUFU.TANH R81, R46 ;  /* 0x0000002e00517308 */ /* 0x000e620000002400 */
[----:B--2---:R-:W-:Y:S02]  /*6940*/  FMUL.FTZ R0, R55, UR6 ;  /* 0x0000000637007c20 */ /* 0x004fe40008410000 */
[----:B------:R-:W2:Y:S05]  /*6950*/  LDSM.16.M88.4 R52, [R219+0x7000] ;  /* 0x00700000db34783b */ /* 0x000eaa0000000200 */
[----:B------:R5:W1:Y:S02]  /*6960*/  MUFU.TANH R200, R0 ;  /* 0x0000000000c87308 */ /* 0x000a640000002400 */
[----:B-----5:R-:W-:-:S06]  /*6970*/  FMUL.FTZ R0, R20, UR6 ;  /* 0x0000000614007c20 */ /* 0x020fcc0008410000 */
[----:B------:R5:W1:Y:S02]  /*6980*/  MUFU.TANH R206, R0 ;  /* 0x0000000000ce7308 */ /* 0x000a640000002400 */
[----:B-----5:R-:W-:-:S06]  /*6990*/  FMUL.FTZ R0, R21, UR6 ;  /* 0x0000000615007c20 */ /* 0x020fcc0008410000 */
[----:B------:R5:W1:Y:S02]  /*69a0*/  MUFU.TANH R209, R0 ;  /* 0x0000000000d17308 */ /* 0x000a640000002400 */
[----:B-----5:R-:W-:-:S06]  /*69b0*/  FMUL.FTZ R0, R22, UR6 ;  /* 0x0000000616007c20 */ /* 0x020fcc0008410000 */
[----:B------:R5:W1:Y:S02]  /*69c0*/  MUFU.TANH R204, R0 ;  /* 0x0000000000cc7308 */ /* 0x000a640000002400 */
[----:B-----5:R-:W-:Y:S02]  /*69d0*/  FMUL.FTZ R0, R23, UR6 ;  /* 0x0000000617007c20 */ /* 0x020fe40008410000 */
[----:B------:R-:W-:Y:S04]  /*69e0*/  HMMA.16816.F32 R20, R16, R72, RZ ;  /* 0x000000481014723c */ /* 0x000fe800000018ff */
[----:B------:R5:W1:Y:S02]  /*69f0*/  MUFU.TANH R90, R0 ;  /* 0x00000000005a7308 */ /* 0x000a640000002400 */
[----:B-----5:R-:W-:-:S06]  /*6a00*/  FMUL.FTZ R0, R48, UR6 ;  /* 0x0000000630007c20 */ /* 0x020fcc0008410000 */
[----:B------:R5:W2:-:S12]  /*6a10*/  MUFU.TANH R211, R0 ;  /* 0x0000000000d37308 */ /* 0x000a980000002400 */
[----:B-1----:R-:W-:Y:S06]  /*6a20*/  HMMA.16816.F32 R16, R12, R56, R20 ;  /* 0x000000380c10723c */ /* 0x002fec0000001814 */
[----:B------:R-:W-:Y:S01]  /*6a30*/  HMMA.16816.F32 R20, R8, R82, R28 ;  /* 0x000000520814723c */ /* 0x000fe2000000181c */
[----:B------:R-:W-:Y:S05]  /*6a40*/  LDSM.16.M88.4 R28, [R219+0x7800] ;  /* 0x00780000db1c783b */ /* 0x000fea0000000200 */
[----:B------:R-:W-:Y:S01]  /*6a50*/  HMMA.16816.F32 R12, R12, R58, R32 ;  /* 0x0000003a0c0c723c */ /* 0x000fe20000001820 */
[----:B-----5:R-:W-:-:S04]  /*6a60*/  FMUL.FTZ R0, R49, UR6 ;  /* 0x0000000631007c20 */ /* 0x020fc80008410000 */
[----:B------:R1:W1:-:S13]  /*6a70*/  MUFU.TANH R212, R0 ;  /* 0x0000000000d47308 */ /* 0x00025a0000002400 */
[----:B--2---:R-:W-:Y:S01]  /*6a80*/  HMMA.16816.F32 R20, R4, R54, R20 ;  /* 0x000000360414723c */ /* 0x004fe20000001814 */
[----:B-1----:R-:W-:-:S04]  /*6a90*/  FMUL.FTZ R0, R50, UR6 ;  /* 0x0000000632007c20 */ /* 0x002fc80008410000 */
[----:B------:R1:W2:Y:S02]  /*6aa0*/  MUFU.TANH R89, R0 ;  /* 0x0000000000597308 */ /* 0x0002a40000002400 */
[----:B-1----:R-:W-:Y:S02]  /*6ab0*/  FMUL.FTZ R0, R51, UR6 ;  /* 0x0000000633007c20 */ /* 0x002fe40008410000 */
[----:B------:R-:W1:Y:S01]  /*6ac0*/  LDSM.16.M88.4 R48, [R222+0x7800] ;  /* 0x00780000de30783b */ /* 0x000e620000000200 */
[----:B------:R-:W-:-:S04]  /*6ad0*/  DEPBAR.LE SB0, 0x0 ;  /* 0x000080000000791a */ /* 0x000fc80000000000 */
[----:B------:R5:W1:Y:S02]  /*6ae0*/  MUFU.TANH R88, R0 ;  /* 0x0000000000587308 */ /* 0x000a640000002400 */
[----:B-----5:R-:W-:-:S06]  /*6af0*/  FMUL.FTZ R0, R24, UR6 ;  /* 0x0000000618007c20 */ /* 0x020fcc0008410000 */
[----:B------:R5:W2:Y:S01]  /*6b00*/  MUFU.TANH R135, R0 ;  /* 0x0000000000877308 */ /* 0x000aa20000002400 */
[----:B-1----:R-:W-:Y:S01]  /*6b10*/  HMMA.16816.F32 R16, R8, R48, R16 ;  /* 0x000000300810723c */ /* 0x002fe20000001810 */
[----:B-----5:R-:W-:-:S05]  /*6b20*/  FMUL.FTZ R0, R25, UR6 ;  /* 0x0000000619007c20 */ /* 0x020fca0008410000 */
[----:B------:R-:W-:Y:S01]  /*6b30*/  HMMA.16816.F32 R8, R8, R50, R12 ;  /* 0x000000320808723c */ /* 0x000fe2000000180c */
[----:B------:R1:W1:Y:S02]  /*6b40*/  MUFU.TANH R91, R0 ;  /* 0x00000000005b7308 */ /* 0x0002640000002400 */
[----:B-1----:R-:W-:-:S15]  /*6b50*/  FMUL.FTZ R0, R26, UR6 ;  /* 0x000000061a007c20 */ /* 0x002fde0008410000 */
[C---:B------:R-:W-:Y:S01]  /*6b60*/  HMMA.16816.F32 R16, R4.reuse, R28, R16 ;  /* 0x0000001c0410723c */ /* 0x040fe20000001810 */
[----:B------:R1:W1:Y:S05]  /*6b70*/  MUFU.TANH R84, R0 ;  /* 0x0000000000547308 */ /* 0x00026a0000002400 */
[----:B------:R-:W-:Y:S01]  /*6b80*/  HMMA.16816.F32 R8, R4, R30, R8 ;  /* 0x0000001e0408723c */ /* 0x000fe20000001808 */
[----:B-1----:R-:W-:-:S05]  /*6b90*/  FMUL.FTZ R0, R27, UR6 ;  /* 0x000000061b007c20 */ /* 0x002fca0008410000 */
[----:B------:R-:W-:Y:S01]  /*6ba0*/  HMMA.16816.F32 R24, R4, R52, R40 ;  /* 0x000000340418723c */ /* 0x000fe20000001828 */
[----:B------:R1:W1:Y:S11]  /*6bb0*/  MUFU.TANH R82, R0 ;  /* 0x0000000000527308 */ /* 0x0002760000002400 */
[----:B------:R-:W-:Y:S01]  /*6bc0*/  FMUL.FTZ R2, R17, UR6 ;  /* 0x0000000611027c20 */ /* 0x000fe20008410000 */
[----:B------:R-:W-:-:S05]  /*6bd0*/  MOV R4, 0x8 ;  /* 0x0000000800047802 */ /* 0x000fca0000000f00 */
[----:B------:R-:W-:Y:S01]  /*6be0*/  FMUL.FTZ R8, R8, UR6 ;  /* 0x0000000608087c20 */ /* 0x000fe20008410000 */
[----:B------:R-:W-:Y:S01]  /*6bf0*/  FMUL.FTZ R9, R9, UR6 ;  /* 0x0000000609097c20 */ /* 0x000fe20008410000 */
[----:B------:R5:W2:Y:S01]  /*6c00*/  MUFU.TANH R76, R2 ;  /* 0x00000002004c7308 */ /* 0x000aa20000002400 */
[----:B------:R-:W-:Y:S01]  /*6c10*/  FMUL.FTZ R10, R10, UR6 ;  /* 0x000000060a0a7c20 */ /* 0x000fe20008410000 */
[----:B------:R-:W-:-:S06]  /*6c20*/  FMUL.FTZ R11, R11, UR6 ;  /* 0x000000060b0b7c20 */ /* 0x000fcc0008410000 */
[----:B------:R-:W2:Y:S01]  /*6c30*/  MUFU.TANH R73, R8 ;  /* 0x0000000800497308 */ /* 0x000ea20000002400 */
[----:B-1----:R-:W-:Y:S01]  /*6c40*/  FMUL.FTZ R0, R44, UR6 ;  /* 0x000000062c007c20 */ /* 0x002fe20008410000 */
[----:B------:R-:W-:-:S06]  /*6c50*/  FMUL.FTZ R27, R27, UR6 ;  /* 0x000000061b1b7c20 */ /* 0x000fcc0008410000 */
[----:B------:R1:W1:Y:S01]  /*6c60*/  MUFU.TANH R87, R0 ;  /* 0x0000000000577308 */ /* 0x0002620000002400 */
[----:B-----5:R-:W-:-:S07]  /*6c70*/  FMUL.FTZ R2, R18, UR6 ;  /* 0x0000000612027c20 */ /* 0x020fce0008410000 */
[----:B------:R-:W2:Y:S08]  /*6c80*/  MUFU.TANH R61, R2 ;  /* 0x00000002003d7308 */ /* 0x000eb00000002400 */
[----:B------:R-:W2:Y:S01]  /*6c90*/  MUFU.TANH R74, R27 ;  /* 0x0000001b004a7308 */ /* 0x000ea20000002400 */
[----:B-1----:R-:W-:-:S07]  /*6ca0*/  FMUL.FTZ R0, R45, UR6 ;  /* 0x000000062d007c20 */ /* 0x002fce0008410000 */
[----:B------:R1:W1:Y:S08]  /*6cb0*/  MUFU.TANH R86, R0 ;  /* 0x0000000000567308 */ /* 0x0002700000002400 */
[----:B------:R-:W2:Y:S08]  /*6cc0*/  MUFU.TANH R72, R9 ;  /* 0x0000000900487308 */ /* 0x000eb00000002400 */
[----:B------:R-:W2:Y:S01]  /*6cd0*/  MUFU.TANH R59, R10 ;  /* 0x0000000a003b7308 */ /* 0x000ea20000002400 */
[----:B-1----:R-:W-:-:S07]  /*6ce0*/  FMUL.FTZ R0, R47, UR6 ;  /* 0x000000062f007c20 */ /* 0x002fce0008410000 */
[----:B------:R1:W1:Y:S08]  /*6cf0*/  MUFU.TANH R78, R0 ;  /* 0x00000000004e7308 */ /* 0x0002700000002400 */
[----:B------:R-:W2:Y:S01]  /*6d00*/  MUFU.TANH R58, R11 ;  /* 0x0000000b003a7308 */ /* 0x000ea20000002400 */
[----:B-1----:R-:W-:-:S07]  /*6d10*/  FMUL.FTZ R0, R24, UR6 ;  /* 0x0000000618007c20 */ /* 0x002fce0008410000 */
[----:B------:R1:W1:Y:S02]  /*6d20*/  MUFU.TANH R85, R0 ;  /* 0x0000000000557308 */ /* 0x0002640000002400 */
[----:B-1----:R-:W-:-:S06]  /*6d30*/  FMUL.FTZ R0, R25, UR6 ;  /* 0x0000000619007c20 */ /* 0x002fcc0008410000 */
        /* <DEDUP_REMOVED lines=13> */
[----:B-1----:R-:W-:-:S04]  /*6e10*/  LOP3.LUT R0, R96, 0xffffffe0, RZ, 0xc0, !PT ;  /* 0xffffffe060007812 */ /* 0x002fc800078ec0ff */
[----:B------:R-:W-:Y:S02]  /*6e20*/  IADD3 R0, -R0, R189, RZ ;  /* 0x000000bd00007210 */ /* 0x000fe40007ffe1ff */
[----:B------:R-:W-:Y:S02]  /*6e30*/  SHF.L.U32 R189, R189, 0x1, RZ ;  /* 0x00000001bdbd7819 */ /* 0x000fe400000006ff */
[----:B------:R-:W-:Y:S02]  /*6e40*/  SHF.R.S32.HI R3, RZ, 0x1f, R0 ;  /* 0x0000001fff037819 */ /* 0x000fe40000011400 */
[----:B------:R-:W-:Y:S02]  /*6e50*/  LOP3.LUT R189, R189, 0x6, RZ, 0xc0, !PT ;  /* 0x00000006bdbd7812 */ /* 0x000fe400078ec0ff */
[----:B------:R-:W-:Y:S01]  /*6e60*/  LEA.HI R0, R3, R0, RZ, 0x2 ;  /* 0x0000000003007211 */ /* 0x000fe200078f10ff */
[----:B------:R-:W-:-:S03]  /*6e70*/  FMUL.FTZ R3, R19, UR6 ;  /* 0x0000000613037c20 */ /* 0x000fc60008410000 */
[----:B------:R-:W-:Y:S01]  /*6e80*/  LEA.HI.SX32 R2, R0, R176, 0x1e ;  /* 0x000000b000027211 */ /* 0x000fe200078ff2ff */
[----:B------:R1:W1:Y:S01]  /*6e90*/  MUFU.TANH R60, R3 ;  /* 0x00000003003c7308 */ /* 0x0002620000002400 */
[----:B------:R-:W-:-:S04]  /*6ea0*/  MOV R0, UR18 ;  /* 0x0000001200007c02 */ /* 0x000fc80008000f00 */
[----:B------:R-:W-:-:S04]  /*6eb0*/  IADD3 R0, -R0, 0x1, R2 ;  /* 0x0000000100007810 */ /* 0x000fc80007ffe102 */
[----:B------:R-:W-:Y:S02]  /*6ec0*/  IADD3 R5, R0, UR26, R190 ;  /* 0x0000001a00057c10 */ /* 0x000fe4000fffe0be */
[----:B------:R-:W-:Y:S02]  /*6ed0*/  IADD3 R0, R37, R36, RZ ;  /* 0x0000002425007210 */ /* 0x000fe40007ffe0ff */
[C---:B------:R-:W-:Y:S02]  /*6ee0*/  VIADDMNMX R4, R5.reuse, R4, UR26, PT ;  /* 0x0000001a05047e46 */ /* 0x040fe4000b800104 */
[----:B------:R-:W-:Y:S01]  /*6ef0*/  VIMNMX R5, R5, UR26, PT ;  /* 0x0000001a05057c48 */ /* 0x000fe2000bfe0100 */
[----:B------:R-:W-:Y:S06]  /*6f00*/  BAR.SYNC.DEFER_BLOCKING 0x0 ;  /* 0x0000000000007b1d */ /* 0x000fec0000010000 */
[----:B-1234-:R-:W-:Y:S05]  /*6f10*/  @!P1 BRA `(.L_x_902) ;  /* 0x00000010008c9947 */ /* 0x01efea0003800000 */
[----:B------:R-:W-:Y:S05]  /*6f20*/  @!P0 BRA `(.L_x_903) ;  /* 0x0000000000fc8947 */ /* 0x000fea0003800000 */
[----:B------:R-:W1:Y:S01]  /*6f30*/  LDC R11, c[0x0][0x380] ;  /* 0x0000e000ff0b7b82 */ /* 0x000e620000000800 */
[----:B------:R-:W-:Y:S01]  /*6f40*/  UIADD3 UR6, UR19, -0x100, URZ ;  /* 0xffffff0013067890 */ /* 0x000fe2000fffe03f */
[----:B------:R-:W-:Y:S02]  /*6f50*/  IABS R7, UR19 ;  /* 0x0000001300077c13 */ /* 0x000fe40008000000 */
[----:B-1----:R-:W-:-:S04]  /*6f60*/  IABS R10, R11 ;  /* 0x0000000b000a7213 */ /* 0x002fc80000000000 */
[----:B------:R-:W1:Y:S08]  /*6f70*/  I2F.RP R2, R10 ;  /* 0x0000000a00027306 */ /* 0x000e700000209400 */
[----:B-1----:R-:W1:Y:S02]  /*6f80*/  MUFU.RCP R2, R2 ;  /* 0x0000000200027308 */ /* 0x002e640000001000 */
[----:B-1----:R-:W-:-:S06]  /*6f90*/  VIADD R2, R2, 0xffffffe ;  /* 0x0ffffffe02027836 */ /* 0x002fcc0000000000 */
[----:B------:R-:W1:Y:S02]  /*6fa0*/  F2I.FTZ.U32.TRUNC.NTZ R3, R2 ;  /* 0x0000000200037305 */ /* 0x000e64000021f000 */
[----:B-1----:R-:W-:-:S05]  /*6fb0*/  IMAD.MOV R2, RZ, RZ, -R3 ;  /* 0x000000ffff027224 */ /* 0x002fca00078e0a03 */
[----:B------:R-:W-:Y:S01]  /*6fc0*/  MOV R6, R2 ;  /* 0x0000000200067202 */ /* 0x000fe20000000f00 */
[----:B------:R-:W-:-:S04]  /*6fd0*/  IMAD.U32 R2, RZ, RZ, UR6 ;  /* 0x00000006ff027e24 */ /* 0x000fc8000f8e00ff */
[----:B------:R-:W-:Y:S01]  /*6fe0*/  IMAD R6, R6, R10, RZ ;  /* 0x0000000a06067224 */ /* 0x000fe200078e02ff */
[----:B------:R-:W-:Y:S02]  /*6ff0*/  IABS R8, R2 ;  /* 0x0000000200087213 */ /* 0x000fe40000000000 */
[----:B------:R-:W-:-:S05]  /*7000*/  MOV R2, RZ ;  /* 0x000000ff00027202 */ /* 0x000fca0000000f00 */
[----:B------:R-:W-:-:S04]  /*7010*/  IMAD.HI.U32 R2, R3, R6, R2 ;  /* 0x0000000603027227 */ /* 0x000fc800078e0002 */
[----:B------:R-:W-:Y:S02]  /*7020*/  IMAD.MOV.U32 R6, RZ, RZ, R8 ;  /* 0x000000ffff067224 */ /* 0x000fe400078e0008 */
[----:B------:R-:W-:-:S04]  /*7030*/  IMAD.HI.U32 R3, R2, R7, RZ ;  /* 0x0000000702037227 */ /* 0x000fc800078e00ff */
[----:B------:R-:W-:Y:S01]  /*7040*/  IMAD.HI.U32 R2, R2, R6, RZ ;  /* 0x0000000602027227 */ /* 0x000fe200078e00ff */
[----:B------:R-:W-:-:S03]  /*7050*/  IADD3 R8, -R3, RZ, RZ ;  /* 0x000000ff03087210 */ /* 0x000fc60007ffe1ff */
[----:B------:R-:W-:Y:S02]  /*7060*/  IMAD.MOV R9, RZ, RZ, -R2 ;  /* 0x000000ffff097224 */ /* 0x000fe400078e0a02 */
[C---:B------:R-:W-:Y:S02]  /*7070*/  IMAD R7, R10.reuse, R8, R7 ;  /* 0x000000080a077224 */ /* 0x040fe400078e0207 */
[----:B------:R-:W-:-:S03]  /*7080*/  IMAD R6, R10, R9, R6 ;  /* 0x000000090a067224 */ /* 0x000fc600078e0206 */
[C---:B------:R-:W-:Y:S02]  /*7090*/  ISETP.GT.U32.AND P2, PT, R10.reuse, R7, PT ;  /* 0x000000070a00720c */ /* 0x040fe40003f44070 */
[----:B------:R-:W-:-:S11]  /*70a0*/  ISETP.GT.U32.AND P3, PT, R10, R6, PT ;  /* 0x000000060a00720c */ /* 0x000fd60003f64070 */
[-C--:B------:R-:W-:Y:S02]  /*70b0*/  @!P2 IADD3 R7, R7, -R10.reuse, RZ ;  /* 0x8000000a0707a210 */ /* 0x080fe40007ffe0ff */
[----:B------:R-:W-:Y:S01]  /*70c0*/  @!P3 IMAD.IADD R6, R6, 0x1, -R10 ;  /* 0x000000010606b824 */ /* 0x000fe200078e0a0a */
[----:B------:R-:W-:Y:S01]  /*70d0*/  @!P2 IADD3 R3, R3, 0x1, RZ ;  /* 0x000000010303a810 */ /* 0x000fe20007ffe0ff */
[----:B------:R-:W-:Y:S01]  /*70e0*/  @!P3 VIADD R2, R2, 0x1 ;  /* 0x000000010202b836 */ /* 0x000fe20000000000 */
[-C--:B------:R-:W-:Y:S02]  /*70f0*/  ISETP.GE.U32.AND P6, PT, R7, R10.reuse, PT ;  /* 0x0000000a0700720c */ /* 0x080fe40003fc6070 */
[----:B------:R-:W-:Y:S02]  /*7100*/  ISETP.GE.U32.AND P5, PT, R6, R10, PT ;  /* 0x0000000a0600720c */ /* 0x000fe40003fa6070 */
[C---:B------:R-:W-:Y:S01]  /*7110*/  LOP3.LUT R6, R11.reuse, UR6, RZ, 0x3c, !PT ;  /* 0x000000060b067c12 */ /* 0x040fe2000f8e3cff */
[----:B------:R-:W-:Y:S01]  /*7120*/  ULDC.64 UR6, c[0x0][0x230] ;  /* 0x00008c0000067ab9 */ /* 0x000fe20000000a00 */
[----:B------:R-:W-:-:S02]  /*7130*/  LOP3.LUT R7, R11, UR19, RZ, 0x3c, !PT ;  /* 0x000000130b077c12 */ /* 0x000fc4000f8e3cff */
[----:B------:R-:W-:Y:S02]  /*7140*/  ISETP.GE.AND P2, PT, R6, RZ, PT ;  /* 0x000000ff0600720c */ /* 0x000fe40003f46270 */
[----:B------:R-:W-:Y:S02]  /*7150*/  ISETP.GE.AND P4, PT, R7, RZ, PT ;  /* 0x000000ff0700720c */ /* 0x000fe40003f86270 */
[----:B------:R-:W-:Y:S02]  /*7160*/  ISETP.NE.AND P3, PT, R11, RZ, PT ;  /* 0x000000ff0b00720c */ /* 0x000fe40003f65270 */
[----:B------:R-:W-:Y:S01]  /*7170*/  @P6 IADD3 R3, R3, 0x1, RZ ;  /* 0x0000000103036810 */ /* 0x000fe20007ffe0ff */
[----:B------:R-:W-:Y:S01]  /*7180*/  @P5 VIADD R2, R2, 0x1 ;  /* 0x0000000102025836 */ /* 0x000fe20000000000 */
[----:B------:R-:W-:-:S05]  /*7190*/  LOP3.LUT R6, RZ, R11, RZ, 0x33, !PT ;  /* 0x0000000bff067212 */ /* 0x000fca00078e33ff */
[----:B------:R-:W-:Y:S02]  /*71a0*/  @!P2 IMAD.MOV R2, RZ, RZ, -R2 ;  /* 0x000000ffff02a224 */ /* 0x000fe400078e0a02 */
[----:B------:R-:W-:-:S03]  /*71b0*/  @!P4 IADD3 R3, -R3, RZ, RZ ;  /* 0x000000ff0303c210 */ /* 0x000fc60007ffe1ff */
[C---:B------:R-:W-:Y:S02]  /*71c0*/  SEL R2, R6.reuse, R2, !P3 ;  /* 0x0000000206027207 */ /* 0x040fe40005800000 */
[----:B------:R-:W-:-:S03]  /*71d0*/  SEL R3, R6, R3, !P3 ;  /* 0x0000000306037207 */ /* 0x000fc60005800000 */
[----:B------:R-:W-:-:S04]  /*71e0*/  IMAD.WIDE R8, R2, 0x4, R196 ;  /* 0x0000000402087825 */ /* 0x000fc800078e02c4 */
[C---:B------:R-:W-:Y:S02]  /*71f0*/  IMAD.WIDE R6, R3.reuse, 0x4, R196 ;  /* 0x0000000403067825 */ /* 0x040fe400078e02c4 */
[----:B------:R-:W2:Y:S04]  /*7200*/  LDG.E R8, desc[UR22][R8.64] ;  /* 0x0000001608087981 */ /* 0x000ea8000c1e1900 */
[----:B------:R-:W2:Y:S01]  /*7210*/  LDG.E R6, desc[UR22][R6.64] ;  /* 0x0000001606067981 */ /* 0x000ea2000c1e1900 */
[----:B------:R-:W-:-:S05]  /*7220*/  IADD3 R2, R3, -R2, RZ ;  /* 0x8000000203027210 */ /* 0x000fca0007ffe0ff */
[----:B------:R-:W-:-:S05]  /*7230*/  IMAD R2, R2, R11, -0x100 ;  /* 0xffffff0002027424 */ /* 0x000fca00078e020b */
[----:B------:R-:W-:-:S05]  /*7240*/  SHF.R.S32.HI R3, RZ, 0x1f, R2 ;  /* 0x0000001fff037819 */ /* 0x000fca0000011402 */
[----:B------:R-:W-:Y:S02]  /*7250*/  IMAD R3, R3, UR12, RZ ;  /* 0x0000000c03037c24 */ /* 0x000fe4000f8e02ff */
[----:B--2---:R-:W-:Y:S02]  /*7260*/  IMAD.IADD R9, R8, 0x1, -R6 ;  /* 0x0000000108097824 */ /* 0x004fe400078e0a06 */
[----:B------:R-:W-:-:S03]  /*7270*/  IMAD.WIDE.U32 R6, R2, UR12, RZ ;  /* 0x0000000c02067c25 */ /* 0x000fc6000f8e00ff */
[----:B------:R-:W-:Y:S01]  /*7280*/  SHF.R.S32.HI R8, RZ, 0x1f, R9 ;  /* 0x0000001fff087819 */ /* 0x000fe20000011409 */
[----:B------:R-:W-:-:S04]  /*7290*/  IMAD R2, R2, UR13, R3 ;  /* 0x0000000d02027c24 */ /* 0x000fc8000f8e0203 */
[----:B------:R-:W-:Y:S01]  /*72a0*/  IMAD R8, R8, UR6, RZ ;  /* 0x0000000608087c24 */ /* 0x000fe2000f8e02ff */
[----:B------:R-:W-:Y:S01]  /*72b0*/  IADD3 R3, R7, R2, RZ ;  /* 0x0000000207037210 */ /* 0x000fe20007ffe0ff */
[----:B------:R-:W-:Y:S02]  /*72c0*/  IMAD.MOV.U32 R2, RZ, RZ, R6 ;  /* 0x000000ffff027224 */ /* 0x000fe400078e0006 */
[C---:B------:R-:W-:Y:S02]  /*72d0*/  IMAD R8, R9.reuse, UR7, R8 ;  /* 0x0000000709087c24 */ /* 0x040fe4000f8e0208 */
[----:B------:R-:W-:-:S04]  /*72e0*/  IMAD.WIDE.U32 R6, R9, UR6, R2 ;  /* 0x0000000609067c25 */ /* 0x000fc8000f8e0002 */
[----:B------:R-:W-:Y:S01]  /*72f0*/  IMAD.MOV.U32 R3, RZ, RZ, R6 ;  /* 0x000000ffff037224 */ /* 0x000fe200078e0006 */
[----:B------:R-:W-:Y:S01]  /*7300*/  IADD3 R2, R7, R8, RZ ;  /* 0x0000000807027210 */ /* 0x000fe20007ffe0ff */
[----:B------:R-:W-:Y:S06]  /*7310*/  BRA `(.L_x_904) ;  /* 0x0000000000107947 */ /* 0x000fec0003800000 */
.L_x_903:
[----:B------:R-:W-:-:S04]  /*7320*/  ULEA UR6, -UR12, URZ, 0x8 ;  /* 0x0000003f0c067291 */ /* 0x000fc8000f8e413f */
[----:B------:R-:W-:Y:S02]  /*7330*/  USHF.R.S32.HI UR7, URZ, 0x1f, UR6 ;  /* 0x0000001f3f077899 */ /* 0x000fe40008011406 */
[----:B------:R-:W-:-:S04]  /*7340*/  MOV R3, UR6 ;  /* 0x0000000600037c02 */ /* 0x000fc80008000f00 */
[----:B------:R-:W-:-:S07]  /*7350*/  MOV R2, UR7 ;  /* 0x0000000700027c02 */ /* 0x000fce0008000f00 */
.L_x_904:
        /* <DEDUP_REMOVED lines=11> */
[----:B------:R-:W-:Y:S01]  /*7410*/  IMAD.U32 R6, RZ, RZ, UR13 ;  /* 0x0000000dff067e24 */ /* 0x000fe2000f8e00ff */
[----:B------:R-:W-:Y:S01]  /*7420*/  @!P2 LEA R53, P3, R8, R38, 0x6 ;  /* 0x000000260835a211 */ /* 0x000fe200078630ff */
[----:B------:R-:W-:Y:S01]  /*7430*/  IMAD.U32 R8, RZ, RZ, UR13 ;  /* 0x0000000dff087e24 */ /* 0x000fe2000f8e00ff */
[-C--:B------:R-:W-:Y:S01]  /*7440*/  @!P2 LEA.HI.X R51, R10, R39.reuse, R9, 0x5, P4 ;  /* 0x000000270a33a211 */ /* 0x080fe200020f2c09 */
[----:B------:R-:W-:Y:S01]  /*7450*/  IMAD.U32 R9, RZ, RZ, UR12 ;  /* 0x0000000cff097e24 */ /* 0x000fe2000f8e00ff */
[----:B------:R-:W-:Y:S01]  /*7460*/  @!P2 LEA.HI.X R52, R7, R39, R6, 0x6, P3 ;  /* 0x000000270734a211 */ /* 0x000fe200018f3406 */
[----:B------:R-:W-:Y:S01]  /*7470*/  @!P2 IMAD.MOV.U32 R6, RZ, RZ, R38 ;  /* 0x000000ffff06a224 */ /* 0x000fe200078e0026 */
[----:B------:R-:W-:Y:S01]  /*7480*/  VOTEU.ALL UP0, P2 ;  /* 0x00000000003f7886 */ /* 0x000fe20001000000 */
[----:B------:R-:W-:Y:S01]  /*7490*/  @!P2 IMAD.MOV.U32 R7, RZ, RZ, R39 ;  /* 0x000000ffff07a224 */ /* 0x000fe200078e0027 */
[----:B------:R-:W1:Y:S01]  /*74a0*/  @!P2 LDC.64 R30, c[0x0][0x218] ;  /* 0x00008600ff1eab82 */ /* 0x000e620000000a00 */
[----:B------:R-:W-:Y:S01]  /*74b0*/  IMAD.U32 R16, RZ, RZ, UR12 ;  /* 0x0000000cff107e24 */ /* 0x000fe2000f8e00ff */
[----:B------:R2:W-:Y:S01]  /*74c0*/  @P2 STS.128 [R241+0x2000], RZ ;  /* 0x002000fff1002388 */ /* 0x0005e20000000c00 */
[----:B------:R-:W-:Y:S01]  /*74d0*/  @!P2 IMAD.WIDE.U32 R20, R20, 0x30, R6 ;  /* 0x000000301414a825 */ /* 0x000fe200078e0006 */
[----:B------:R-:W-:-:S02]  /*74e0*/  @!UP0 UIMAD UR6, UR13, 0x30, URZ ;  /* 0x000000300d0688a4 */ /* 0x000fc4000f8e023f */
[----:B------:R-:W-:Y:S01]  /*74f0*/  @!UP0 UIMAD UR21, UR13, 0x50, URZ ;  /* 0x000000500d1588a4 */ /* 0x000fe2000f8e023f */
[----:B------:R-:W-:Y:S01]  /*7500*/  @!P2 IMAD.WIDE.U32 R18, R18, 0x50, R6 ;  /* 0x000000501212a825 */ /* 0x000fe200078e0006 */
[----:B------:R-:W-:Y:S01]  /*7510*/  @!P2 IADD3 R20, P4, R3, R20, RZ ;  /* 0x000000140314a210 */ /* 0x000fe20007f9e0ff */
[----:B------:R-:W-:Y:S01]  /*7520*/  @!UP0 UIMAD UR7, UR13, 0x60, URZ ;  /* 0x000000600d0788a4 */ /* 0x000fe2000f8e023f */
[----:B------:R-:W3:Y:S01]  /*7530*/  @!P2 LDC.64 R32, c[0x0][0x218] ;  /* 0x00008600ff20ab82 */ /* 0x000ee20000000a00 */
[----:B------:R-:W-:Y:S01]  /*7540*/  IMAD.U32 R6, RZ, RZ, UR12 ;  /* 0x0000000cff067e24 */ /* 0x000fe2000f8e00ff */
[----:B------:R-:W-:Y:S01]  /*7550*/  @!P2 IADD3.X R41, R2, UR6, R21, P4, !PT ;  /* 0x000000060229ac10 */ /* 0x000fe2000a7fe415 */
[----:B------:R-:W-:Y:S01]  /*7560*/  IMAD.U32 R14, RZ, RZ, UR12 ;  /* 0x0000000cff0e7e24 */ /* 0x000fe2000f8e00ff */
[----:B------:R-:W-:Y:S01]  /*7570*/  @!UP0 UIMAD UR6, UR13, 0x70, URZ ;  /* 0x000000700d0688a4 */ /* 0x000fe2000f8e023f */
[----:B------:R-:W-:Y:S01]  /*7580*/  IMAD.U32 R12, RZ, RZ, UR12 ;  /* 0x0000000cff0c7e24 */ /* 0x000fe2000f8e00ff */
[----:B------:R-:W-:Y:S01]  /*7590*/  @!P2 LEA R54, P3, R6, R38, 0x7 ;  /* 0x000000260636a211 */ /* 0x000fe200078638ff */
[----:B------:R-:W-:Y:S01]  /*75a0*/  @!P2 IMAD.MOV.U32 R6, RZ, RZ, R38 ;  /* 0x000000ffff06a224 */ /* 0x000fe200078e0026 */
[----:B------:R-:W-:Y:S01]  /*75b0*/  @!UP0 UIMAD UR26, UR13, 0x90, URZ ;  /* 0x000000900d1a88a4 */ /* 0x000fe2000f8e023f */
[----:B------:R-:W-:Y:S01]  /*75c0*/  IMAD.U32 R22, RZ, RZ, UR12 ;  /* 0x0000000cff167e24 */ /* 0x000fe2000f8e00ff */
[----:B------:R-:W-:Y:S01]  /*75d0*/  @!P2 LEA.HI.X R55, R9, R39, R8, 0x7, P3 ;  /* 0x000000270937a211 */ /* 0x000fe200018f3c08 */
[----:B------:R-:W-:Y:S01]  /*75e0*/  IMAD.U32 R8, RZ, RZ, UR12 ;  /* 0x0000000cff087e24 */ /* 0x000fe2000f8e00ff */
[----:B------:R-:W-:Y:S01]  /*75f0*/  @!P2 IADD3 R18, P3, R3, R18, RZ ;  /* 0x000000120312a210 */ /* 0x000fe20007f7e0ff */
[----:B------:R-:W-:-:S03]  /*7600*/  @!P2 IMAD.WIDE.U32 R16, R16, 0x60, R6 ;  /* 0x000000601010a825 */ /* 0x000fc600078e0006 */
[----:B------:R-:W-:Y:S01]  /*7610*/  @!P2 IADD3.X R19, R2, UR21, R19, P3, !PT ;  /* 0x000000150213ac10 */ /* 0x000fe20009ffe413 */
[--C-:B------:R-:W-:Y:S01]  /*7620*/  @!P2 IMAD.WIDE.U32 R14, R14, 0x70, R6.reuse ;  /* 0x000000700e0ea825 */ /* 0x100fe200078e0006 */
[C---:B------:R-:W-:Y:S01]  /*7630*/  @!P2 IADD3 R28, P4, R3.reuse, R16, RZ ;  /* 0x00000010031ca210 */ /* 0x040fe20007f9e0ff */
[----:B------:R-:W-:Y:S02]  /*7640*/  @!UP0 UIMAD UR21, UR13, 0xa0, URZ ;  /* 0x000000a00d1588a4 */ /* 0x000fe4000f8e023f */
[----:B------:R-:W-:Y:S01]  /*7650*/  @!P2 IMAD.WIDE.U32 R12, R12, 0x90, R6 ;  /* 0x000000900c0ca825 */ /* 0x000fe200078e0006 */
[C---:B------:R-:W-:Y:S02]  /*7660*/  @!P2 IADD3 R21, P3, R3.reuse, R14, RZ ;  /* 0x0000000e0315a210 */ /* 0x040fe40007f7e0ff */
[----:B------:R-:W-:Y:S01]  /*7670*/  @!P2 IADD3.X R43, R2, UR7, R17, P4, !PT ;  /* 0x00000007022bac10 */ /* 0x000fe2000a7fe411 */
[----:B------:R-:W-:Y:S01]  /*7680*/  @!P2 IMAD.WIDE.U32 R10, R10, 0xa0, R6 ;  /* 0x000000a00a0aa825 */ /* 0x000fe200078e0006 */
[----:B------:R-:W-:Y:S01]  /*7690*/  @!P2 IADD3.X R42, R2, UR6, R15, P3, !PT ;  /* 0x00000006022aac10 */ /* 0x000fe20009ffe40f */
[----:B------:R-:W-:Y:S01]  /*76a0*/  @!UP0 UIMAD UR6, UR13, 0xc0, URZ ;  /* 0x000000c00d0688a4 */ /* 0x000fe2000f8e023f */
[----:B------:R-:W4:Y:S01]  /*76b0*/  @!P2 LDC.64 R16, c[0x0][0x218] ;  /* 0x00008600ff10ab82 */ /* 0x000f220000000a00 */
[----:B------:R-:W-:Y:S01]  /*76c0*/  @!P2 IMAD.WIDE.U32 R8, R8, 0xb0, R6 ;  /* 0x000000b00808a825 */ /* 0x000fe200078e0006 */
[----:B------:R-:W-:Y:S01]  /*76d0*/  @!UP0 UIMAD UR7, UR13, 0xb0, URZ ;  /* 0x000000b00d0788a4 */ /* 0x000fe2000f8e023f */
[----:B------:R-:W-:-:S02]  /*76e0*/  @!P2 IADD3 R36, P5, R3, R10, RZ ;  /* 0x0000000a0324a210 */ /* 0x000fc40007fbe0ff */
[----:B------:R-:W-:Y:S01]  /*76f0*/  @!P2 IMAD.WIDE.U32 R6, R22, 0xc0, R6 ;  /* 0x000000c01606a825 */ /* 0x000fe200078e0006 */
[C---:B------:R-:W-:Y:S02]  /*7700*/  @!P2 IADD3 R37, P4, R3.reuse, R8, RZ ;  /* 0x000000080325a210 */ /* 0x040fe40007f9e0ff */
[C---:B------:R-:W-:Y:S01]  /*7710*/  @!P2 IADD3.X R48, R2.reuse, UR21, R11, P5, !PT ;  /* 0x000000150230ac10 */ /* 0x040fe2000affe40b */
[----:B------:R-:W-:Y:S01]  /*7720*/  IMAD.U32 R24, RZ, RZ, UR12 ;  /* 0x0000000cff187e24 */ /* 0x000fe2000f8e00ff */
[C---:B------:R-:W-:Y:S01]  /*7730*/  @!P2 IADD3 R40, P3, R3.reuse, R6, RZ ;  /* 0x000000060328a210 */ /* 0x040fe20007f7e0ff */
[----:B------:R-:W-:Y:S01]  /*7740*/  @!P2 IMAD.MOV.U32 R22, RZ, RZ, R38 ;  /* 0x000000ffff16a224 */ /* 0x000fe200078e0026 */
[C---:B------:R-:W-:Y:S01]  /*7750*/  @!P2 IADD3.X R46, R2.reuse, UR7, R9, P4, !PT ;  /* 0x00000007022eac10 */ /* 0x040fe2000a7fe409 */
[----:B------:R-:W-:Y:S01]  /*7760*/  @!P2 IMAD.MOV.U32 R23, RZ, RZ, R39 ;  /* 0x000000ffff17a224 */ /* 0x000fe200078e0027 */
[----:B------:R-:W-:Y:S01]  /*7770*/  @!P2 IADD3.X R50, R2, UR6, R7, P3, !PT ;  /* 0x000000060232ac10 */ /* 0x000fe20009ffe407 */
[----:B------:R-:W-:Y:S01]  /*7780*/  IMAD.U32 R26, RZ, RZ, UR12 ;  /* 0x0000000cff1a7e24 */ /* 0x000fe2000f8e00ff */
[C---:B------:R-:W-:Y:S01]  /*7790*/  @!P2 IADD3 R7, P3, R3.reuse, R38, RZ ;  /* 0x000000260307a210 */ /* 0x040fe20007f7e0ff */
[--C-:B------:R-:W-:Y:S01]  /*77a0*/  @!P2 IMAD.WIDE.U32 R24, R24, 0xd0, R22.reuse ;  /* 0x000000d01818a825 */ /* 0x100fe200078e0016 */
[----:B------:R-:W-:Y:S01]  /*77b0*/  @!UP0 UIMAD UR6, UR13, 0xe0, URZ ;  /* 0x000000e00d0688a4 */ /* 0x000fe2000f8e023f */
[----:B------:R-:W5:Y:S01]  /*77c0*/  @!P2 LDC.64 R14, c[0x0][0x218] ;  /* 0x00008600ff0eab82 */ /* 0x000f620000000a00 */
[----:B------:R-:W-:Y:S01]  /*77d0*/  @!UP0 UIMAD UR7, UR13, 0xd0, URZ ;  /* 0x000000d00d0788a4 */ /* 0x000fe2000f8e023f */
[----:B------:R-:W-:Y:S01]  /*77e0*/  @!P2 IMAD.WIDE.U32 R22, R26, 0xe0, R22 ;  /* 0x000000e01a16a825 */ /* 0x000fe200078e0016 */
[----:B------:R-:W-:-:S02]  /*77f0*/  @!P2 IADD3 R34, P4, R3, R24, RZ ;  /* 0x000000180322a210 */ /* 0x000fc40007f9e0ff */
[C---:B------:R-:W-:Y:S01]  /*7800*/  @!P2 IADD3 R29, P6, R3.reuse, R12, RZ ;  /* 0x0000000c031da210 */ /* 0x040fe20007fde0ff */
[C---:B------:R-:W-:Y:S01]  /*7810*/  @!P2 IMAD.X R8, R2.reuse, 0x1, R39, P3 ;  /* 0x000000010208a824 */ /* 0x040fe200018e0627 */
[C---:B------:R-:W-:Y:S01]  /*7820*/  @!P2 IADD3 R35, P3, R3.reuse, R22, RZ ;  /* 0x000000160323a210 */ /* 0x040fe20007f7e0ff */
[----:B------:R-:W2:Y:S01]  /*7830*/  @!P2 LDC.64 R26, c[0x0][0x218] ;  /* 0x00008600ff1aab82 */ /* 0x000ea20000000a00 */
[C---:B------:R-:W-:Y:S02]  /*7840*/  @!P2 IADD3.X R47, R2.reuse, UR7, R25, P4, !PT ;  /* 0x00000007022fac10 */ /* 0x040fe4000a7fe419 */
[C---:B------:R-:W-:Y:S02]  /*7850*/  @!P2 IADD3.X R44, R2.reuse, UR6, R23, P3, !PT ;  /* 0x00000006022cac10 */ /* 0x040fe40009ffe417 */
[----:B------:R-:W-:Y:S02]  /*7860*/  @!P2 IADD3 R11, P3, R3, R49, RZ ;  /* 0x00000031030ba210 */ /* 0x000fe40007f7e0ff */
[C---:B------:R-:W-:Y:S01]  /*7870*/  @!P2 IADD3.X R45, R2.reuse, UR26, R13, P6, !PT ;  /* 0x0000001a022dac10 */ /* 0x040fe2000b7fe40d */
[----:B------:R-:W5:Y:S02]  /*7880*/  @!P2 LDC.64 R24, c[0x0][0x218] ;  /* 0x00008600ff18ab82 */ /* 0x000f640000000a00 */
[----:B------:R-:W-:Y:S01]  /*7890*/  @!P2 IMAD.X R13, R2, 0x1, R51, P3 ;  /* 0x00000001020da824 */ /* 0x000fe200018e0633 */
[----:B---3--:R-:W-:-:S04]  /*78a0*/  @!P2 LEA R10, P3, R11, R32, 0x1 ;  /* 0x000000200b0aa211 */ /* 0x008fc800078608ff */
[----:B------:R-:W-:Y:S01]  /*78b0*/  @!P2 LEA.HI.X R11, R11, R33, R13, 0x1, P3 ;  /* 0x000000210b0ba211 */ /* 0x000fe200018f0c0d */
[----:B------:R-:W3:Y:S01]  /*78c0*/  @!P2 LDC.64 R22, c[0x0][0x218] ;  /* 0x00008600ff16ab82 */ /* 0x000ee20000000a00 */
[----:B--2---:R-:W-:-:S04]  /*78d0*/  @!P2 LEA R6, P5, R7, R26, 0x1 ;  /* 0x0000001a0706a211 */ /* 0x004fc800078a08ff */
[----:B------:R-:W-:-:S03]  /*78e0*/  @!P2 LEA.HI.X R7, R7, R27, R8, 0x1, P5 ;  /* 0x0000001b0707a211 */ /* 0x000fc600028f0c08 */
[----:B------:R-:W2:Y:S01]  /*78f0*/  @!P2 LDC.64 R26, c[0x0][0x218] ;  /* 0x00008600ff1aab82 */ /* 0x000ea20000000a00 */
[----:B------:R-:W-:Y:S01]  /*7900*/  @!P2 IADD3 R9, P5, P4, R3, UR15, R38 ;  /* 0x0000000f0309ac10 */ /* 0x000fe2000fcbe026 */
[----:B------:R-:W-:Y:S01]  /*7910*/  @!PT LDS RZ, [RZ] ;  /* 0x00000000fffff984 */ /* 0x000fe20000000800 */
[----:B------:R-:W-:Y:S01]  /*7920*/  @!PT LDS RZ, [RZ] ;  /* 0x00000000fffff984 */ /* 0x000fe20000000800 */
[----:B------:R-:W-:Y:S01]  /*7930*/  @!PT LDS RZ, [RZ] ;  /* 0x00000000fffff984 */ /* 0x000fe20000000800 */
[----:B------:R4:W-:Y:S03]  /*7940*/  @!P2 LDGSTS.E.BYPASS.LTC128B.128 [R241+0x2000], desc[UR22][R6.64] ;  /* 0x0200000006f1afae */ /* 0x0009e6000b901d56 */
[----:B------:R-:W-:Y:S02]  /*7950*/  @!P2 IADD3.X R12, R2, UR14, R39, P5, P4 ;  /* 0x0000000e020cac10 */ /* 0x000fe4000afe8427 */
[C---:B-1----:R-:W-:Y:S01]  /*7960*/  @!P2 LEA R8, P4, R9.reuse, R30, 0x1 ;  /* 0x0000001e0908a211 */ /* 0x042fe200078808ff */
[----:B------:R1:W-:Y:S03]  /*7970*/  @P2 STS.128 [R241+0x2800], RZ ;  /* 0x002800fff1002388 */ /* 0x0003e60000000c00 */
[----:B------:R-:W-:-:S02]  /*7980*/  @!P2 LEA.HI.X R9, R9, R31, R12, 0x1, P4 ;  /* 0x0000001f0909a211 */ /* 0x000fc400020f0c0c */
[----:B------:R-:W-:-:S03]  /*7990*/  @!P2 IADD3 R12, P3, R3, R53, RZ ;  /* 0x00000035030ca210 */ /* 0x000fc60007f7e0ff */
        /* <DEDUP_REMOVED lines=10> */
[----:B----4-:R-:W-:-:S04]  /*7a40*/  @!P2 LEA R6, P4, R20, R16, 0x1 ;  /* 0x000000101406a211 */ /* 0x010fc800078808ff */
[----:B------:R-:W-:Y:S02]  /*7a50*/  @!P2 LEA.HI.X R7, R20, R17, R41, 0x1, P4 ;  /* 0x000000111407a211 */ /* 0x000fe400020f0c29 */
[----:B------:R-:W4:Y:S03]  /*7a60*/  @!P2 LDC.64 R16, c[0x0][0x218] ;  /* 0x00008600ff10ab82 */ /* 0x000f260000000a00 */
[----:B------:R-:W-:Y:S01]  /*7a70*/  @!PT LDS RZ, [RZ] ;  /* 0x00000000fffff984 */ /* 0x000fe20000000800 */
[----:B------:R-:W-:Y:S01]  /*7a80*/  @!PT LDS RZ, [RZ] ;  /* 0x00000000fffff984 */ /* 0x000fe20000000800 */
[----:B------:R-:W-:Y:S01]  /*7a90*/  @!PT LDS RZ, [RZ] ;  /* 0x00000000fffff984 */ /* 0x000fe20000000800 */
[----:B------:R2:W-:Y:S01]  /*7aa0*/  @!P2 LDGSTS.E.BYPASS.LTC128B.128 [R241+0x3800], desc[UR22][R6.64] ;  /* 0x0380000006f1afae */ /* 0x0005e2000b901d56 */
[----:B-----5:R-:W-:Y:S01]  /*7ab0*/  @!P2 IMAD.X R9, R2, 0x1, R52, P3 ;  /* 0x000000010209a824 */ /* 0x020fe200018e0634 */
[C---:B------:R-:W-:Y:S02]  /*7ac0*/  @!P2 LEA R8, P3, R12.reuse, R14, 0x1 ;  /* 0x0000000e0c08a211 */ /* 0x040fe400078608ff */
[----:B------:R1:W-:Y:S02]  /*7ad0*/  @P2 STS.128 [R241+0x4000], RZ ;  /* 0x004000fff1002388 */ /* 0x0003e40000000c00 */
[----:B------:R-:W-:-:S02]  /*7ae0*/  @!P2 LEA.HI.X R9, R12, R15, R9, 0x1, P3 ;  /* 0x0000000f0c09a211 */ /* 0x000fc400018f0c09 */
[----:B------:R-:W5:Y:S01]  /*7af0*/  @!P2 LDC.64 R14, c[0x0][0x218] ;  /* 0x00008600ff0eab82 */ /* 0x000f620000000a00 */
[C---:B---3--:R-:W-:Y:S02]  /*7b00*/  @!P2 LEA R10, P4, R28.reuse, R22, 0x1 ;  /* 0x000000161c0aa211 */ /* 0x048fe400078808ff */
[----:B------:R-:W-:Y:S01]  /*7b10*/  @!PT LDS RZ, [RZ] ;  /* 0x00000000fffff984 */ /* 0x000fe20000000800 */
[----:B------:R-:W-:Y:S01]  /*7b20*/  @!PT LDS RZ, [RZ] ;  /* 0x00000000fffff984 */ /* 0x000fe20000000800 */
[----:B------:R-:W-:Y:S01]  /*7b30*/  @!PT LDS RZ, [RZ] ;  /* 0x00000000fffff984 */ /* 0x000fe20000000800 */
[----:B------:R-:W-:Y:S02]  /*7b40*/  @!P2 LDGSTS.E.BYPASS.LTC128B.128 [R241+0x4000], desc[UR22][R8.64] ;  /* 0x0400000008f1afae */ /* 0x000fe4000b901d56 */
[----:B------:R-:W-:Y:S02]  /*7b50*/  @!P2 LEA.HI.X R11, R28, R23, R43, 0x1, P4 ;  /* 0x000000171c0ba211 */ /* 0x000fe400020f0c2b */
[----:B------:R1:W-:Y:S01]  /*7b60*/  @P2 STS.128 [R241+0x4800], RZ ;  /* 0x004800fff1002388 */ /* 0x0003e20000000c00 */
[----:B------:R-:W3:Y:S01]  /*7b70*/  @!P2 LDC.64 R22, c[0x0][0x218] ;  /* 0x00008600ff16ab82 */ /* 0x000ee20000000a00 */
[----:B--2---:R-:W-:-:S04]  /*7b80*/  @!P2 LEA R6, P3, R18, R26, 0x1 ;  /* 0x0000001a1206a211 */ /* 0x004fc800078608ff */
[----:B------:R-:W-:Y:S02]  /*7b90*/  @!P2 LEA.HI.X R7, R18, R27, R19, 0x1, P3 ;  /* 0x0000001b1207a211 */ /* 0x000fe400018f0c13 */
[C---:B------:R-:W-:Y:S01]  /*7ba0*/  @!P2 LEA R12, P3, R21.reuse, R24, 0x1 ;  /* 0x00000018150ca211 */ /* 0x040fe200078608ff */
[----:B------:R-:W2:Y:S02]  /*7bb0*/  @!P2 LDC.64 R18, c[0x0][0x218] ;  /* 0x00008600ff12ab82 */ /* 0x000ea40000000a00 */
[----:B------:R-:W-:Y:S01]  /*7bc0*/  @!PT LDS RZ, [RZ] ;  /* 0x00000000fffff984 */ /* 0x000fe20000000800 */
[----:B------:R-:W-:Y:S01]  /*7bd0*/  @!PT LDS RZ, [RZ] ;  /* 0x00000000fffff984 */ /* 0x000fe20000000800 */
[----:B------:R-:W-:Y:S01]  /*7be0*/  @!PT LDS RZ, [RZ] ;  /* 0x00000000fffff984 */ /* 0x000fe20000000800 */
[----:B------:R1:W-:Y:S01]  /*7bf0*/  @!P2 LDGSTS.E.BYPASS.LTC128B.128 [R241+0x4800], desc[UR22][R6.64] ;  /* 0x0480000006f1afae */ /* 0x0003e2000b901d56 */
[----:B------:R-:W-:-:S03]  /*7c00*/  @!P2 LEA.HI.X R13, R21, R25, R42, 0x1, P3 ;  /* 0x00000019150da211 */ /* 0x000fc600018f0c2a */
[----:B------:R1:W-:Y:S02]  /*7c10*/  @P2 STS.128 [R241+0x5000], RZ ;  /* 0x005000fff1002388 */ /* 0x0003e40000000c00 */
[----:B------:R-:W3:Y:S02]  /*7c20*/  @!P2 LDC.64 R26, c[0x0][0x218] ;  /* 0x00008600ff1aab82 */ /* 0x000ee40000000a00 */
[----:B------:R-:W-:Y:S01]  /*7c30*/  @!PT LDS RZ, [RZ] ;  /* 0x00000000fffff984 */ /* 0x000fe20000000800 */
[----:B------:R-:W-:Y:S01]  /*7c40*/  @!PT LDS RZ, [RZ] ;  /* 0x00000000fffff984 */ /* 0x000fe20000000800 */
[----:B------:R-:W-:Y:S01]  /*7c50*/  @!PT LDS RZ, [RZ] ;  /* 0x00000000fffff984 */ /* 0x000fe20000000800 */
[----:B------:R-:W-:Y:S04]  /*7c60*/  @!P2 LDGSTS.E.BYPASS.LTC128B.128 [R241+0x5000], desc[UR22][R10.64] ;  /* 0x050000000af1afae */ /* 0x000fe8000b901d56 */
[----:B------:R2:W-:Y:S02]  /*7c70*/  @P2 STS.128 [R241+0x5800], RZ ;  /* 0x005800fff1002388 */ /* 0x0005e40000000c00 */
[----:B------:R-:W3:Y:S02]  /*7c80*/  @!P2 LDC.64 R20, c[0x0][0x218] ;  /* 0x00008600ff14ab82 */ /* 0x000ee40000000a00 */
[----:B------:R-:W-:Y:S01]  /*7c90*/  @!PT LDS RZ, [RZ] ;  /* 0x00000000fffff984 */ /* 0x000fe20000000800 */
[----:B------:R-:W-:Y:S01]  /*7ca0*/  @!PT LDS RZ, [RZ] ;  /* 0x00000000fffff984 */ /* 0x000fe20000000800 */
[----:B------:R-:W-:Y:S01]  /*7cb0*/  @!PT LDS RZ, [RZ] ;  /* 0x00000000fffff984 */ /* 0x000fe20000000800 */
[----:B------:R3:W-:Y:S04]  /*7cc0*/  @!P2 LDGSTS.E.BYPASS.LTC128B.128 [R241+0x5800], desc[UR22][R12.64] ;  /* 0x058000000cf1afae */ /* 0x0007e8000b901d56 */
[----:B------:R2:W-:Y:S02]  /*7cd0*/  @P2 STS.128 [R241+0x6000], RZ ;  /* 0x006000fff1002388 */ /* 0x0005e40000000c00 */
[----:B------:R-:W3:Y:S01]  /*7ce0*/  @!P2 LDC.64 R24, c[0x0][0x218] ;  /* 0x00008600ff18ab82 */ /* 0x000ee20000000a00 */
[----:B-1----:R-:W-:-:S05]  /*7cf0*/  @!P2 IADD3 R6, P3, R3, R54, RZ ;  /* 0x000000360306a210 */ /* 0x002fca0007f7e0ff */
[----:B------:R-:W-:Y:S01]  /*7d00*/  @!P2 IMAD.X R7, R2, 0x1, R55, P3 ;  /* 0x000000010207a824 */ /* 0x000fe200018e0637 */
[----:B----4-:R-:W-:-:S04]  /*7d10*/  @!P2 LEA R8, P3, R6, R16, 0x1 ;  /* 0x000000100608a211 */ /* 0x010fc800078608ff */
[----:B------:R-:W-:Y:S02]  /*7d20*/  @!P2 LEA.HI.X R9, R6, R17, R7, 0x1, P3 ;  /* 0x000000110609a211 */ /* 0x000fe400018f0c07 */
[C---:B-----5:R-:W-:Y:S02]  /*7d30*/  @!P2 LEA R6, P3, R29.reuse, R14, 0x1 ;  /* 0x0000000e1d06a211 */ /* 0x060fe400078608ff */
[C---:B--2---:R-:W-:Y:S01]  /*7d40*/  @!P2 LEA R14, P4, R36.reuse, R18, 0x1 ;  /* 0x00000012240ea211 */ /* 0x044fe200078808ff */
[----:B------:R-:W-:Y:S01]  /*7d50*/  @!PT LDS RZ, [RZ] ;  /* 0x00000000fffff984 */ /* 0x000fe20000000800 */
[----:B------:R-:W-:Y:S01]  /*7d60*/  @!PT LDS RZ, [RZ] ;  /* 0x00000000fffff984 */ /* 0x000fe20000000800 */
[----:B------:R-:W-:Y:S01]  /*7d70*/  @!PT LDS RZ, [RZ] ;  /* 0x00000000fffff984 */ /* 0x000fe20000000800 */
[----:B------:R1:W-:Y:S01]  /*7d80*/  @!P2 LDGSTS.E.BYPASS.LTC128B.128 [R241+0x6000], desc[UR22][R8.64] ;  /* 0x0600000008f1afae */ /* 0x0003e2000b901d56 */
[----:B------:R-:W-:Y:S02]  /*7d90*/  @!P2 LEA.HI.X R7, R29, R15, R45, 0x1, P3 ;  /* 0x0000000f1d07a211 */ /* 0x000fe400018f0c2d */
[----:B---3--:R-:W-:Y:S01]  /*7da0*/  @!P2 LEA R12, P3, R37, R26, 0x1 ;  /* 0x0000001a250ca211 */ /* 0x008fe200078608ff */
[----:B------:R2:W-:Y:S01]  /*7db0*/  @P2 STS.128 [R241+0x6800], RZ ;  /* 0x006800fff1002388 */ /* 0x0005e20000000c00 */
[----:B------:R-:W-:-:S02]  /*7dc0*/  @!P2 LEA.HI.X R15, R36, R19, R48, 0x1, P4 ;  /* 0x00000013240fa211 */ /* 0x000fc400020f0c30 */
[C---:B------:R-:W-:Y:S01]  /*7dd0*/  @!P2 LEA R10, P5, R40.reuse, R20, 0x1 ;  /* 0x00000014280aa211 */ /* 0x040fe200078a08ff */
[----:B------:R-:W-:Y:S01]  /*7de0*/  @!PT LDS RZ, [RZ] ;  /* 0x00000000fffff984 */ /* 0x000fe20000000800 */
[----:B------:R-:W-:Y:S01]  /*7df0*/  @!PT LDS RZ, [RZ] ;  /* 0x00000000fffff984 */ /* 0x000fe20000000800 */
[----:B------:R-:W-:Y:S01]  /*7e00*/  @!PT LDS RZ, [RZ] ;  /* 0x00000000fffff984 */ /* 0x000fe20000000800 */
[----:B------:R3:W-:Y:S01]  /*7e10*/  @!P2 LDGSTS.E.BYPASS.LTC128B.128 [R241+0x6800], desc[UR22][R6.64] ;  /* 0x0680000006f1afae */ /* 0x0007e2000b901d56 */
[----:B------:R-:W-:Y:S02]  /*7e20*/  @!P2 LEA.HI.X R13, R37, R27, R46, 0x1, P3 ;  /* 0x0000001b250da211 */ /* 0x000fe400018f0c2e */
[----:B------:R-:W-:Y:S01]  /*7e30*/  @!P2 LEA.HI.X R11, R40, R21, R50, 0x1, P5 ;  /* 0x00000015280ba211 */ /* 0x000fe200028f0c32 */
        /* <DEDUP_REMOVED lines=9> */
[----:B------:R2:W-:Y:S01]  /*7ed0*/  @!P2 LDGSTS.E.BYPASS.LTC128B.128 [R241+0x7800], desc[UR22][R12.64] ;  /* 0x078000000cf1afae */ /* 0x0005e2000b901d56 */
[----:B-1----:R-:W-:-:S03]  /*7ee0*/  @!P2 LEA R8, P4, R34, R22, 0x1 ;  /* 0x000000162208a211 */ /* 0x002fc600078808ff */
[----:B------:R2:W-:Y:S01]  /*7ef0*/  @P2 STS.128 [R241+0x8000], RZ ;  /* 0x008000fff1002388 */ /* 0x0005e20000000c00 */
[----:B------:R-:W-:-:S03]  /*7f00*/  @!P2 LEA.HI.X R9, R34, R23, R47, 0x1, P4 ;  /* 0x000000172209a211 */ /* 0x000fc600020f0c2f */
[----:B------:R-:W-:Y:S01]  /*7f10*/  @!PT LDS RZ, [RZ] ;  /* 0x00000000fffff984 */ /* 0x000fe20000000800 */
[----:B------:R-:W-:Y:S01]  /*7f20*/  @!PT LDS RZ, [RZ] ;  /* 0x00000000fffff984 */ /* 0x000fe20000000800 */
[----:B------:R-:W-:Y:S01]  /*7f30*/  @!PT LDS RZ, [RZ] ;  /* 0x00000000fffff984 */ /* 0x000fe20000000800 */
[----:B------:R2:W-:Y:S01]  /*7f40*/  @!P2 LDGSTS.E.BYPASS.LTC128B.128 [R241+0x8000], desc[UR22][R10.64] ;  /* 0x080000000af1afae */ /* 0x0005e2000b901d56 */
[----:B---3--:R-:W-:-:S03]  /*7f50*/  @!P2 LEA R6, P3, R35, R24, 0x1 ;  /* 0x000000182306a211 */ /* 0x008fc600078608ff */
[----:B------:R2:W-:Y:S01]  /*7f60*/  @P2 STS.128 [R241+0x8800], RZ ;  /* 0x008800fff1002388 */ /* 0x0005e20000000c00 */
[----:B------:R-:W-:-:S03]  /*7f70*/  @!P2 LEA.HI.X R7, R35, R25, R44, 0x1, P3 ;  /* 0x000000192307a211 */ /* 0x000fc600018f0c2c */
        /* <DEDUP_REMOVED lines=11> */
[----:B--2---:R-:W-:Y:S01]  /*8030*/  IMAD.U32 R8, RZ, RZ, UR12 ;  /* 0x0000000cff087e24 */ /* 0x004fe2000f8e00ff */
[----:B------:R-:W-:Y:S01]  /*8040*/  UIMAD UR21, UR13, 0xf0, URZ ;  /* 0x000000f00d1578a4 */ /* 0x000fe2000f8e023f */
[----:B------:R-:W-:Y:S01]  /*8050*/  IMAD.MOV.U32 R6, RZ, RZ, R38 ;  /* 0x000000ffff067224 */ /* 0x000fe200078e0026 */
[----:B------:R-:W-:Y:S01]  /*8060*/  ULDC.64 UR6, c[0x0][0x218] ;  /* 0x0000860000067ab9 */ /* 0x000fe20000000a00 */
[----:B------:R-:W-:Y:S02]  /*8070*/  IMAD.MOV.U32 R7, RZ, RZ, R39 ;  /* 0x000000ffff077224 */ /* 0x000fe400078e0027 */
[----:B------:R-:W-:-:S03]  /*8080*/  IMAD.WIDE.U32 R6, R8, 0xf0, R6 ;  /* 0x000000f008067825 */ /* 0x000fc600078e0006 */
        /* <DEDUP_REMOVED lines=8> */
.L_x_906:
[----:B------:R-:W-:Y:S05]  /*8110*/  BSYNC B0 ;  /* 0x0000000000007941 */ /* 0x000fea0003800000 */
.L_x_905:
[----:B------:R-:W0:Y:S01]  /*8120*/  LDGDEPBAR ;  /* 0x00000000000079af */ /* 0x000e220000000000 */
[----:B------:R-:W-:-:S04]  /*8130*/  IADD3 R38, P2, R3, R38, RZ ;  /* 0x0000002603267210 */ /* 0x000fc80007f5e0ff */
[----:B------:R-:W-:-:S09]  /*8140*/  IADD3.X R39, R2, R39, RZ, P2, !PT ;  /* 0x0000002702277210 */ /* 0x000fd200017fe4ff */
.L_x_902:
[----:B------:R-:W-:Y:S01]  /*8150*/  VIADD R2, R189, UR19 ;  /* 0x00000013bd027c36 */ /* 0x000fe20008000000 */
[----:B------:R-:W-:-:S03]  /*8160*/  ULDC UR6, c[0x0][0x2ec] ;  /* 0x0000bb0000067ab9 */ /* 0x000fc60000000800 */
[C---:B------:R-:W-:Y:S01]  /*8170*/  VIADD R3, R2.reuse, 0x1 ;  /* 0x0000000102037836 */ /* 0x040fe20000000000 */
[CC--:B------:R-:W-:Y:S01]  /*8180*/  ISETP.GE.AND P2, PT, R2.reuse, R4.reuse, PT ;  /* 0x000000040200720c */ /* 0x0c0fe20003f46270 */
[C---:B-12---:R-:W-:Y:S02]  /*8190*/  VIADD R6, R2.reuse, 0x8 ;  /* 0x0000000802067836 */ /* 0x046fe40000000000 */
[C---:B------:R-:W-:Y:S01]  /*81a0*/  VIADD R7, R2.reuse, 0x78 ;  /* 0x0000007802077836 */ /* 0x040fe20000000000 */
[CC--:B------:R-:W-:Y:S01]  /*81b0*/  ISETP.GE.AND P6, PT, R3.reuse, R5.reuse, PT ;  /* 0x000000050300720c */ /* 0x0c0fe20003fc6270 */
[C---:B------:R-:W-:Y:S01]  /*81c0*/  VIADD R8, R2.reuse, 0xa9 ;  /* 0x000000a902087836 */ /* 0x040fe20000000000 */
[-C--:B------:R-:W-:Y:S01]  /*81d0*/  ISETP.GE.AND P4, PT, R3, R4.reuse, PT ;  /* 0x000000040300720c */ /* 0x080fe20003f86270 */
[C---:B------:R-:W-:Y:S01]  /*81e0*/  VIADD R3, R2.reuse, 0x9 ;  /* 0x0000000902037836 */ /* 0x040fe20000000000 */
[----:B------:R-:W-:Y:S01]  /*81f0*/  FSEL R29, R185, -INF , !P2 ;  /* 0xff800000b91d7808 */ /* 0x000fe20005000000 */
[C---:B------:R-:W-:Y:S01]  /*8200*/  VIADD R18, R2.reuse, 0xb1 ;  /* 0x000000b102127836 */ /* 0x040fe20000000000 */
[----:B------:R-:W-:Y:S01]  /*8210*/  FSEL R49, R187, -INF , !P6 ;  /* 0xff800000bb317808 */ /* 0x000fe20007000000 */
[----:B------:R-:W-:Y:S01]  /*8220*/  VIADD R12, R2, 0xb8 ;  /* 0x000000b8020c7836 */ /* 0x000fe20000000000 */
[-C--:B------:R-:W-:Y:S01]  /*8230*/  ISETP.GE.AND P3, PT, R6, R5.reuse, PT ;  /* 0x000000050600720c */ /* 0x080fe20003f66270 */
[----:B------:R-:W-:Y:S01]  /*8240*/  VIADD R17, R2, 0xb9 ;  /* 0x000000b902117836 */ /* 0x000fe20000000000 */
[-C--:B------:R-:W-:Y:S01]  /*8250*/  ISETP.GE.AND P5, PT, R6, R4.reuse, PT ;  /* 0x000000040600720c */ /* 0x080fe20003fa6270 */
[C---:B------:R-:W-:Y:S01]  /*8260*/  VIADD R6, R2.reuse, 0x10 ;  /* 0x0000001002067836 */ /* 0x040fe20000000000 */
[CC--:B------:R-:W-:Y:S01]  /*8270*/  ISETP.GE.AND P2, PT, R3.reuse, R5.reuse, PT ;  /* 0x000000050300720c */ /* 0x0c0fe20003f46270 */
[C---:B------:R-:W-:Y:S01]  /*8280*/  VIADD R11, R2.reuse, 0xc0 ;  /* 0x000000c0020b7836 */ /* 0x040fe20000000000 */
[-C--:B------:R-:W-:Y:S01]  /*8290*/  ISETP.GE.AND P6, PT, R3, R4.reuse, PT ;  /* 0x000000040300720c */ /* 0x080fe20003fc6270 */
[C---:B------:R-:W-:Y:S01]  /*82a0*/  VIADD R3, R2.reuse, 0x11 ;  /* 0x0000001102037836 */ /* 0x040fe20000000000 */
[----:B------:R-:W-:Y:S01]  /*82b0*/  FSEL R30, R183, -INF , !P4 ;  /* 0xff800000b71e7808 */ /* 0x000fe20006000000 */
[----:B------:R-:W-:Y:S01]  /*82c0*/  VIADD R16, R2, 0xc1 ;  /* 0x000000c102107836 */ /* 0x000fe20000000000 */
[----:B------:R-:W-:Y:S01]  /*82d0*/  FSEL R51, R182, -INF , !P3 ;  /* 0xff800000b6337808 */ /* 0x000fe20005800000 */
        /* <DEDUP_REMOVED lines=17> */
[----:B------:R-:W-:Y:S01]  /*83f0*/  FSEL R35, R172, -INF , !P3 ;  /* 0xff800000ac237808 */ /* 0x000fe20005800000 */
[----:B------:R-:W-:Y:S01]  /*8400*/  VIADD R24, R2, 0xe1 ;  /* 0x000000e102187836 */ /* 0x000fe20000000000 */
[----:B------:R-:W-:Y:S01]  /*8410*/  FSEL R54, R174, -INF , !P5 ;  /* 0xff800000ae367808 */ /* 0x000fe20006800000 */
[----:B------:R-:W-:Y:S01]  /*8420*/  VIADD R14, R2, 0xe8 ;  /* 0x000000e8020e7836 */ /* 0x000fe20000000000 */
[-C--:B------:R-:W-:Y:S01]  /*8430*/  ISETP.GE.AND P6, PT, R6, R5.reuse, PT ;  /* 0x000000050600720c */ /* 0x080fe20003fc6270 */
[----:B------:R-:W-:Y:S01]  /*8440*/  VIADD R19, R2, 0xe9 ;  /* 0x000000e902137836 */ /* 0x000fe20000000000 */
[-C--:B------:R-:W-:Y:S01]  /*8450*/  ISETP.GE.AND P4, PT, R6, R4.reuse, PT ;  /* 0x000000040600720c */ /* 0x080fe20003f86270 */
[C---:B------:R-:W-:Y:S01]  /*8460*/  VIADD R6, R2.reuse, 0x20 ;  /* 0x0000002002067836 */ /* 0x040fe20000000000 */
[C---:B------:R-:W-:Y:S01]  /*8470*/  ISETP.GE.AND P3, PT, R3.reuse, R5, PT ;  /* 0x000000050300720c */ /* 0x040fe20003f66270 */
[C---:B------:R-:W-:Y:S01]  /*8480*/  VIADD R13, R2.reuse, 0xf0 ;  /* 0x000000f0020d7836 */ /* 0x040fe20000000000 */
[----:B------:R-:W-:Y:S01]  /*8490*/  ISETP.GE.AND P5, PT, R3, R4, PT ;  /* 0x000000040300720c */ /* 0x000fe20003fa6270 */
[----:B------:R-:W-:Y:S01]  /*84a0*/  VIADD R3, R2, 0x21 ;  /* 0x0000002102037836 */ /* 0x000fe20000000000 */
[----:B------:R-:W-:Y:S01]  /*84b0*/  FSEL R34, R170, -INF , !P2 ;  /* 0xff800000aa227808 */ /* 0x000fe20005000000 */
[----:B------:R-:W-:Y:S01]  /*84c0*/  VIADD R28, R2, 0xf1 ;  /* 0x000000f1021c7836 */ /* 0x000fe20000000000 */
[----:B------:R-:W-:Y:S01]  /*84d0*/  FSEL R55, R168, -INF , !P6 ;  /* 0xff800000a8377808 */ /* 0x000fe20007000000 */
[----:B------:R-:W-:Y:S01]  /*84e0*/  VIADD R27, R2, 0xf8 ;  /* 0x000000f8021b7836 */ /* 0x000fe20000000000 */
[----:B------:R-:W-:Y:S01]  /*84f0*/  FSEL R33, R160, -INF , !P4 ;  /* 0xff800000a0217808 */ /* 0x000fe20006000000 */
[----:B------:R-:W-:Y:S01]  /*8500*/  VIADD R23, R2, 0xf9 ;  /* 0x000000f902177836 */ /* 0x000fe20000000000 */
[----:B------:R-:W-:-:S02]  /*8510*/  FSEL R57, R162, -INF , !P3 ;  /* 0xff800000a2397808 */ /* 0x000fc40005800000 */
[CC--:B------:R-:W-:Y:S02]  /*8520*/  ISETP.GE.AND P2, PT, R6.reuse, R5.reuse, PT ;  /* 0x000000050600720c */ /* 0x0c0fe40003f46270 */
[-C--:B------:R-:W-:Y:S01]  /*8530*/  ISETP.GE.AND P6, PT, R6, R4.reuse, PT ;  /* 0x000000040600720c */ /* 0x080fe20003fc6270 */
[C---:B------:R-:W-:Y:S01]  /*8540*/  VIADD R6, R2.reuse, 0x28 ;  /* 0x0000002802067836 */ /* 0x040fe20000000000 */
[C---:B------:R-:W-:Y:S02]  /*8550*/  ISETP.GE.AND P4, PT, R3.reuse, R5, PT ;  /* 0x000000050300720c */ /* 0x040fe40003f86270 */
[----:B------:R-:W-:Y:S01]  /*8560*/  ISETP.GE.AND P3, PT, R3, R4, PT ;  /* 0x000000040300720c */ /* 0x000fe20003f66270 */
[----:B------:R-:W-:Y:S01]  /*8570*/  VIADD R3, R2, 0x29 ;  /* 0x0000002902037836 */ /* 0x000fe20000000000 */
[----:B------:R-:W-:Y:S02]  /*8580*/  FSEL R40, R69, -INF , !P6 ;  /* 0xff80000045287808 */ /* 0x000fe40007000000 */
[----:B------:R-:W-:-:S02]  /*8590*/  FSEL R32, R159, -INF , !P5 ;  /* 0xff8000009f207808 */ /* 0x000fc40006800000 */
[----:B------:R-:W-:Y:S02]  /*85a0*/  FSEL R66, R66, -INF , !P2 ;  /* 0xff80000042427808 */ /* 0x000fe40005000000 */
[----:B------:R-:W-:Y:S02]  /*85b0*/  FSEL R69, R157, -INF , !P4 ;  /* 0xff8000009d457808 */ /* 0x000fe40006000000 */
[CC--:B------:R-:W-:Y:S02]  /*85c0*/  ISETP.GE.AND P5, PT, R6.reuse, R5.reuse, PT ;  /* 0x000000050600720c */ /* 0x0c0fe40003fa6270 */
[-C--:B------:R-:W-:Y:S01]  /*85d0*/  ISETP.GE.AND P2, PT, R6, R4.reuse, PT ;  /* 0x000000040600720c */ /* 0x080fe20003f46270 */
[C---:B------:R-:W-:Y:S01]  /*85e0*/  VIADD R6, R2.reuse, 0x30 ;  /* 0x0000003002067836 */ /* 0x040fe20000000000 */
[C---:B------:R-:W-:Y:S02]  /*85f0*/  ISETP.GE.AND P6, PT, R3.reuse, R5, PT ;  /* 0x000000050300720c */ /* 0x040fe40003fc6270 */
[----:B------:R-:W-:Y:S01]  /*8600*/  ISETP.GE.AND P4, PT, R3, R4, PT ;  /* 0x000000040300720c */ /* 0x000fe20003f86270 */
[----:B------:R-:W-:Y:S01]  /*8610*/  VIADD R3, R2, 0x31 ;  /* 0x0000003102037836 */ /* 0x000fe20000000000 */
[----:B------:R-:W-:-:S02]  /*8620*/  FSEL R44, R156, -INF , !P3 ;  /* 0xff8000009c2c7808 */ /* 0x000fc40005800000 */
[----:B------:R-:W-:Y:S02]  /*8630*/  FSEL R70, R70, -INF , !P5 ;  /* 0xff80000046467808 */ /* 0x000fe40006800000 */
[----:B------:R-:W-:Y:S02]  /*8640*/  FSEL R43, R149, -INF , !P2 ;  /* 0xff800000952b7808 */ /* 0x000fe40005000000 */
[----:B------:R-:W-:Y:S02]  /*8650*/  FSEL R92, R151, -INF , !P6 ;  /* 0xff800000975c7808 */ /* 0x000fe40007000000 */
[CC--:B------:R-:W-:Y:S02]  /*8660*/  ISETP.GE.AND P3, PT, R6.reuse, R5.reuse, PT ;  /* 0x000000050600720c */ /* 0x0c0fe40003f66270 */
[----:B------:R-:W-:Y:S01]  /*8670*/  ISETP.GE.AND P5, PT, R6, R4, PT ;  /* 0x000000040600720c */ /* 0x000fe20003fa6270 */
[----:B------:R-:W-:Y:S01]  /*8680*/  VIADD R6, R2, 0x38 ;  /* 0x0000003802067836 */ /* 0x000fe20000000000 */
[----:B------:R-:W-:-:S02]  /*8690*/  ISETP.GE.AND P2, PT, R3, R5, PT ;  /* 0x000000050300720c */ /* 0x000fc40003f46270 */
[----:B------:R-:W-:Y:S01]  /*86a0*/  ISETP.GE.AND P6, PT, R3, R4, PT ;  /* 0x000000040300720c */ /* 0x000fe20003fc6270 */
[----:B------:R-:W-:Y:S01]  /*86b0*/  VIADD R3, R2, 0x39 ;  /* 0x0000003902037836 */ /* 0x000fe20000000000 */
[----:B------:R-:W-:Y:S02]  /*86c0*/  FSEL R41, R100, -INF , !P5 ;  /* 0xff80000064297808 */ /* 0x000fe40006800000 */
[----:B------:R-:W-:Y:S02]  /*86d0*/  FSEL R42, R148, -INF , !P4 ;  /* 0xff800000942a7808 */ /* 0x000fe40006000000 */
[----:B------:R-:W-:Y:S02]  /*86e0*/  FSEL R95, R146, -INF , !P3 ;  /* 0xff800000925f7808 */ /* 0x000fe40005800000 */
[----:B------:R-:W-:Y:S02]  /*86f0*/  FSEL R100, R145, -INF , !P2 ;  /* 0xff80000091647808 */ /* 0x000fe40005000000 */
[----:B------:R-:W-:-:S02]  /*8700*/  ISETP.GE.AND P4, PT, R6, R5, PT ;  /* 0x000000050600720c */ /* 0x000fc40003f86270 */
[-C--:B------:R-:W-:Y:S01]  /*8710*/  ISETP.GE.AND P3, PT, R6, R4.reuse, PT ;  /* 0x000000040600720c */ /* 0x080fe20003f66270 */
[C---:B------:R-:W-:Y:S01]  /*8720*/  VIADD R6, R2.reuse, 0x40 ;  /* 0x0000004002067836 */ /* 0x040fe20000000000 */
[C---:B------:R-:W-:Y:S02]  /*8730*/  ISETP.GE.AND P5, PT, R3.reuse, R5, PT ;  /* 0x000000050300720c */ /* 0x040fe40003fa6270 */
[----:B------:R-:W-:Y:S01]  /*8740*/  ISETP.GE.AND P2, PT, R3, R4, PT ;  /* 0x000000040300720c */ /* 0x000fe20003f46270 */
[----:B------:R-:W-:Y:S01]  /*8750*/  VIADD R3, R2, 0x41 ;  /* 0x0000004102037836 */ /* 0x000fe20000000000 */
[----:B------:R-:W-:Y:S02]  /*8760*/  FSEL R46, R103, -INF , !P3 ;  /* 0xff800000672e7808 */ /* 0x000fe40005800000 */
[----:B------:R-:W-:Y:S02]  /*8770*/  FSEL R45, R144, -INF , !P6 ;  /* 0xff800000902d7808 */ /* 0x000fe40007000000 */
[----:B------:R-:W-:-:S02]  /*8780*/  FSEL R101, R101, -INF , !P4 ;  /* 0xff80000065657808 */ /* 0x000fc40006000000 */
        /* <DEDUP_REMOVED lines=31> */
[-C--:B------:R-:W-:Y:S02]  /*8980*/  ISETP.GE.AND P5, PT, R6, R4.reuse, PT ;  /* 0x000000040600720c */ /* 0x080fe40003fa6270 */
[CC--:B------:R-:W-:Y:S02]  /*8990*/  ISETP.GE.AND P2, PT, R3.reuse, R5.reuse, PT ;  /* 0x000000050300720c */ /* 0x0c0fe40003f46270 */
[----:B------:R-:W-:Y:S01]  /*89a0*/  ISETP.GE.AND P6, PT, R3, R4, PT ;  /* 0x000000040300720c */ /* 0x000fe20003fc6270 */
[----:B------:R-:W-:Y:S01]  /*89b0*/  VIADD R3, R2, 0x61 ;  /* 0x0000006102037836 */ /* 0x000fe20000000000 */
[----:B------:R-:W-:Y:S01]  /*89c0*/  ISETP.GE.AND P3, PT, R6, R5, PT ;  /* 0x000000050600720c */ /* 0x000fe20003f66270 */
[----:B------:R-:W-:Y:S01]  /*89d0*/  VIADD R6, R2, 0x60 ;  /* 0x0000006002067836 */ /* 0x000fe20000000000 */
[----:B------:R-:W-:-:S02]  /*89e0*/  FSEL R93, R118, -INF , !P5 ;  /* 0xff800000765d7808 */ /* 0x000fc40006800000 */
[----:B------:R-:W-:Y:S02]  /*89f0*/  FSEL R118, R138, -INF , !P2 ;  /* 0xff8000008a767808 */ /* 0x000fe40005000000 */
[----:B------:R-:W-:Y:S02]  /*8a00*/  FSEL R116, R116, -INF , !P3 ;  /* 0xff80000074747808 */ /* 0x000fe40005800000 */
[C---:B------:R-:W-:Y:S02]  /*8a10*/  ISETP.GE.AND P5, PT, R3.reuse, R5, PT ;  /* 0x000000050300720c */ /* 0x040fe40003fa6270 */
[-C--:B------:R-:W-:Y:S01]  /*8a20*/  ISETP.GE.AND P2, PT, R3, R4.reuse, PT ;  /* 0x000000040300720c */ /* 0x080fe20003f46270 */
[----:B------:R-:W-:Y:S01]  /*8a30*/  VIADD R3, R2, 0x69 ;  /* 0x0000006902037836 */ /* 0x000fe20000000000 */
[----:B------:R-:W-:Y:S02]  /*8a40*/  ISETP.GE.AND P3, PT, R6, R4, PT ;  /* 0x000000040600720c */ /* 0x000fe40003f66270 */
[----:B------:R-:W-:-:S02]  /*8a50*/  FSEL R121, R121, -INF , !P5 ;  /* 0xff80000079797808 */ /* 0x000fc40006800000 */
[----:B------:R-:W-:Y:S02]  /*8a60*/  FSEL R102, R102, -INF , !P3 ;  /* 0xff80000066667808 */ /* 0x000fe40005800000 */
[C---:B------:R-:W-:Y:S02]  /*8a70*/  ISETP.GE.AND P3, PT, R3.reuse, R5, PT ;  /* 0x000000050300720c */ /* 0x040fe40003f66270 */
[----:B------:R-:W-:Y:S02]  /*8a80*/  ISETP.GE.AND P5, PT, R3, R4, PT ;  /* 0x000000040300720c */ /* 0x000fe40003fa6270 */
[----:B------:R-:W-:Y:S02]  /*8a90*/  FMNMX.FTZ R3, R29, R30, !PT ;  /* 0x0000001e1d037209 */ /* 0x000fe40007810000 */
[----:B------:R-:W-:Y:S02]  /*8aa0*/  FSEL R71, R71, -INF , !P4 ;  /* 0xff80000047477808 */ /* 0x000fe40006000000 */
[----:B------:R-:W-:-:S02]  /*8ab0*/  FMNMX.FTZ R3, R31, R3, !PT ;  /* 0x000000031f037209 */ /* 0x000fc40007810000 */
[----:B------:R-:W-:Y:S01]  /*8ac0*/  ISETP.GE.AND P4, PT, R6, R5, PT ;  /* 0x000000050600720c */ /* 0x000fe20003f86270 */
[----:B------:R-:W-:Y:S01]  /*8ad0*/  VIADD R6, R2, 0x68 ;  /* 0x0000006802067836 */ /* 0x000fe20000000000 */
[----:B------:R-:W-:Y:S02]  /*8ae0*/  FMNMX.FTZ R3, R37, R3, !PT ;  /* 0x0000000325037209 */ /* 0x000fe40007810000 */
[----:B------:R-:W-:Y:S02]  /*8af0*/  FSEL R94, R137, -INF , !P6 ;  /* 0xff800000895e7808 */ /* 0x000fe40007000000 */
[----:B------:R-:W-:Y:S02]  /*8b00*/  FMNMX.FTZ R3, R35, R3, !PT ;  /* 0x0000000323037209 */ /* 0x000fe40007810000 */
[----:B------:R-:W-:Y:S02]  /*8b10*/  FSEL R120, R120, -INF , !P4 ;  /* 0xff80000078787808 */ /* 0x000fe40006000000 */
[----:B------:R-:W-:-:S02]  /*8b20*/  FMNMX.FTZ R3, R34, R3, !PT ;  /* 0x0000000322037209 */ /* 0x000fc40007810000 */
[C---:B------:R-:W-:Y:S02]  /*8b30*/  ISETP.GE.AND P6, PT, R6.reuse, R5, PT ;  /* 0x000000050600720c */ /* 0x040fe40003fc6270 */
[----:B------:R-:W-:Y:S02]  /*8b40*/  FMNMX.FTZ R3, R33, R3, !PT ;  /* 0x0000000321037209 */ /* 0x000fe40007810000 */
[----:B------:R-:W-:Y:S01]  /*8b50*/  ISETP.GE.AND P4, PT, R6, R4, PT ;  /* 0x000000040600720c */ /* 0x000fe20003f86270 */
[----:B------:R-:W-:Y:S01]  /*8b60*/  VIADD R6, R2, 0x70 ;  /* 0x0000007002067836 */ /* 0x000fe20000000000 */
[----:B------:R-:W-:Y:S02]  /*8b70*/  FMNMX.FTZ R3, R32, R3, !PT ;  /* 0x0000000320037209 */ /* 0x000fe40007810000 */
[----:B------:R-:W-:Y:S02]  /*8b80*/  FSEL R104, R104, -INF , !P2 ;  /* 0xff80000068687808 */ /* 0x000fe40005000000 */
[----:B------:R-:W-:-:S02]  /*8b90*/  FMNMX.FTZ R3, R40, R3, !PT ;  /* 0x0000000328037209 */ /* 0x000fc40007810000 */
[----:B------:R-:W-:Y:S02]  /*8ba0*/  FSEL R124, R124, -INF , !P6 ;  /* 0xff8000007c7c7808 */ /* 0x000fe40007000000 */
[----:B------:R-:W-:Y:S02]  /*8bb0*/  FMNMX.FTZ R3, R44, R3, !PT ;  /* 0x000000032c037209 */ /* 0x000fe40007810000 */
[C---:B------:R-:W-:Y:S02]  /*8bc0*/  ISETP.GE.AND P2, PT, R6.reuse, R5, PT ;  /* 0x000000050600720c */ /* 0x040fe40003f46270 */
[----:B------:R-:W-:Y:S02]  /*8bd0*/  FMNMX.FTZ R3, R43, R3, !PT ;  /* 0x000000032b037209 */ /* 0x000fe40007810000 */
[----:B------:R-:W-:Y:S01]  /*8be0*/  ISETP.GE.AND P6, PT, R6, R4, PT ;  /* 0x000000040600720c */ /* 0x000fe20003fc6270 */
[----:B------:R-:W-:Y:S01]  /*8bf0*/  VIADD R6, R2, 0x71 ;  /* 0x0000007102067836 */ /* 0x000fe20000000000 */
[----:B------:R-:W-:-:S02]  /*8c00*/  FMNMX.FTZ R3, R42, R3, !PT ;  /* 0x000000032a037209 */ /* 0x000fc40007810000 */
[----:B------:R-:W-:Y:S02]  /*8c10*/  FSEL R105, R105, -INF , !P4 ;  /* 0xff80000069697808 */ /* 0x000fe40006000000 */
[----:B------:R-:W-:Y:S02]  /*8c20*/  FMNMX.FTZ R3, R41, R3, !PT ;  /* 0x0000000329037209 */ /* 0x000fe40007810000 */
[----:B------:R-:W-:Y:S02]  /*8c30*/  FSEL R125, R125, -INF , !P3 ;  /* 0xff8000007d7d7808 */ /* 0x000fe40005800000 */
[----:B------:R-:W-:Y:S02]  /*8c40*/  FMNMX.FTZ R3, R45, R3, !PT ;  /* 0x000000032d037209 */ /* 0x000fe40007810000 */
[----:B------:R-:W-:Y:S02]  /*8c50*/  FSEL R109, R109, -INF , !P5 ;  /* 0xff8000006d6d7808 */ /* 0x000fe40006800000 */
[----:B------:R-:W-:-:S02]  /*8c60*/  FSEL R127, R127, -INF , !P2 ;  /* 0xff8000007f7f7808 */ /* 0x000fc40005000000 */
[CC--:B------:R-:W-:Y:S02]  /*8c70*/  ISETP.GE.AND P4, PT, R6.reuse, R5.reuse, PT ;  /* 0x000000050600720c */ /* 0x0c0fe40003f86270 */
[-C--:B------:R-:W-:Y:S01]  /*8c80*/  ISETP.GE.AND P3, PT, R6, R4.reuse, PT ;  /* 0x000000040600720c */ /* 0x080fe20003f66270 */
[C---:B------:R-:W-:Y:S01]  /*8c90*/  VIADD R6, R2.reuse, 0x80 ;  /* 0x0000008002067836 */ /* 0x040fe20000000000 */
[C---:B------:R-:W-:Y:S02]  /*8ca0*/  ISETP.GE.AND P5, PT, R7.reuse, R5, PT ;  /* 0x000000050700720c */ /* 0x040fe40003fa6270 */
[----:B------:R-:W-:Y:S01]  /*8cb0*/  ISETP.GE.AND P2, PT, R7, R4, PT ;  /* 0x000000040700720c */ /* 0x000fe20003f46270 */
[----:B------:R-:W-:Y:S01]  /*8cc0*/  VIADD R7, R2, 0x79 ;  /* 0x0000007902077836 */ /* 0x000fe20000000000 */
[----:B------:R-:W-:Y:S02]  /*8cd0*/  FMNMX.FTZ R3, R46, R3, !PT ;  /* 0x000000032e037209 */ /* 0x000fe40007810000 */
[----:B------:R-:W-:-:S02]  /*8ce0*/  FSEL R110, R110, -INF , !P6 ;  /* 0xff8000006e6e7808 */ /* 0x000fc40007000000 */
[----:B------:R-:W-:Y:S02]  /*8cf0*/  FMNMX.FTZ R3, R47, R3, !PT ;  /* 0x000000032f037209 */ /* 0x000fe40007810000 */
        /* <DEDUP_REMOVED lines=9> */
[----:B------:R-:W-:Y:S02]  /*8d90*/  FMNMX.FTZ R3, R48, R3, !PT ;  /* 0x0000000330037209 */ /* 0x000fe40007810000 */
[----:B------:R-:W-:Y:S02]  /*8da0*/  FSEL R115, R115, -INF , !P2 ;  /* 0xff80000073737808 */ /* 0x000fe40005000000 */
[----:B------:R-:W-:Y:S02]  /*8db0*/  FSEL R132, R132, -INF , !P6 ;  /* 0xff80000084847808 */ /* 0x000fe40007000000 */
        /* <DEDUP_REMOVED lines=13> */
[C---:B------:R-:W-:Y:S02]  /*8e90*/  ISETP.GE.AND P5, PT, R6.reuse, R5, PT ;  /* 0x000000050600720c */ /* 0x040fe40003fa6270 */
[----:B------:R-:W-:Y:S01]  /*8ea0*/  ISETP.GE.AND P2, PT, R6, R4, PT ;  /* 0x000000040600720c */ /* 0x000fe20003f46270 */
[----:B------:R-:W-:Y:S01]  /*8eb0*/  VIADD R6, R2, 0x98 ;  /* 0x0000009802067836 */ /* 0x000fe20000000000 */
[----:B------:R-:W-:-:S02]  /*8ec0*/  FSEL R122, R122, -INF , !P6 ;  /* 0xff8000007a7a7808 */ /* 0x000fc40007000000 */
[C---:B------:R-:W-:Y:S02]  /*8ed0*/  ISETP.GE.AND P4, PT, R7.reuse, R4, PT ;  /* 0x000000040700720c */ /* 0x040fe40003f86270 */
[----:B------:R-:W-:Y:S01]  /*8ee0*/  ISETP.GE.AND P6, PT, R7, R5, PT ;  /* 0x000000050700720c */ /* 0x000fe20003fc6270 */
[----:B------:R-:W-:Y:S01]  /*8ef0*/  VIADD R7, R2, 0x91 ;  /* 0x0000009102077836 */ /* 0x000fe20000000000 */
[----:B------:R-:W-:Y:S02]  /*8f00*/  FMNMX.FTZ R3, R64, R3, !PT ;  /* 0x0000000340037209 */ /* 0x000fe40007810000 */
[----:B------:R-:W-:Y:S02]  /*8f10*/  FSEL R129, R129, -INF , !P4 ;  /* 0xff80000081817808 */ /* 0x000fe40006000000 */
[----:B------:R-:W-:Y:S02]  /*8f20*/  FSEL R126, R126, -INF , !P2 ;  /* 0xff8000007e7e7808 */ /* 0x000fe40005000000 */
[----:B------:R-:W-:-:S02]  /*8f30*/  FSEL R166, R166, -INF , !P6 ;  /* 0xff800000a6a67808 */ /* 0x000fc40007000000 */
[-C--:B------:R-:W-:Y:S02]  /*8f40*/  ISETP.GE.AND P4, PT, R2, R5.reuse, PT ;  /* 0x000000050200720c */ /* 0x080fe40003f86270 */
[----:B------:R-:W-:Y:S02]  /*8f50*/  FSEL R123, R123, -INF , !P3 ;  /* 0xff8000007b7b7808 */ /* 0x000fe40005800000 */
[----:B------:R-:W-:Y:S02]  /*8f60*/  FSEL R155, R155, -INF , !P5 ;  /* 0xff8000009b9b7808 */ /* 0x000fe40006800000 */
[C---:B------:R-:W-:Y:S02]  /*8f70*/  ISETP.GE.AND P2, PT, R6.reuse, R5, PT ;  /* 0x000000050600720c */ /* 0x040fe40003f46270 */
[----:B------:R-:W-:Y:S01]  /*8f80*/  ISETP.GE.AND P6, PT, R6, R4, PT ;  /* 0x000000040600720c */ /* 0x000fe20003fc6270 */
[----:B------:R-:W-:Y:S01]  /*8f90*/  VIADD R6, R2, 0x99 ;  /* 0x0000009902067836 */ /* 0x000fe20000000000 */
[----:B------:R-:W-:-:S02]  /*8fa0*/  FMNMX.FTZ R3, R65, R3, !PT ;  /* 0x0000000341037209 */ /* 0x000fc40007810000 */
[C---:B------:R-:W-:Y:S02]  /*8fb0*/  ISETP.GE.AND P3, PT, R7.reuse, R5, PT ;  /* 0x000000050700720c */ /* 0x040fe40003f66270 */
[----:B------:R-:W-:Y:S01]  /*8fc0*/  ISETP.GE.AND P5, PT, R7, R4, PT ;  /* 0x000000040700720c */ /* 0x000fe20003fa6270 */
[----:B------:R-:W-:Y:S01]  /*8fd0*/  VIADD R7, R2, 0xa0 ;  /* 0x000000a002077836 */ /* 0x000fe20000000000 */
[----:B------:R-:W-:Y:S02]  /*8fe0*/  FSEL R9, R188, -INF , !P4 ;  /* 0xff800000bc097808 */ /* 0x000fe40006000000 */
[----:B------:R-:W-:Y:S02]  /*8ff0*/  FMNMX.FTZ R3, R71, R3, !PT ;  /* 0x0000000347037209 */ /* 0x000fe40007810000 */
[----:B------:R-:W-:Y:S02]  /*9000*/  FSEL R167, R167, -INF , !P3 ;  /* 0xff800000a7a77808 */ /* 0x000fe40005800000 */
[----:B------:R-:W-:-:S02]  /*9010*/  FSEL R131, R131, -INF , !P5 ;  /* 0xff80000083837808 */ /* 0x000fc40006800000 */
[C---:B------:R-:W-:Y:S02]  /*9020*/  ISETP.GE.AND P3, PT, R6.reuse, R5, PT ;  /* 0x000000050600720c */ /* 0x040fe40003f66270 */
[----:B------:R-:W-:Y:S02]  /*9030*/  ISETP.GE.AND P5, PT, R6, R4, PT ;  /* 0x000000040600720c */ /* 0x000fe40003fa6270 */
        /* <DEDUP_REMOVED lines=27> */
[----:B------:R-:W-:-:S02]  /*91f0*/  FSEL R171, R171, -INF , !P2 ;  /* 0xff800000abab7808 */ /* 0x000fc40005000000 */
[----:B------:R-:W-:Y:S02]  /*9200*/  FMNMX.FTZ R3, R126, R3, !PT ;  /* 0x000000037e037209 */ /* 0x000fe40007810000 */
[C---:B------:R-:W-:Y:S02]  /*9210*/  ISETP.GE.AND P2, PT, R7.reuse, R5, PT ;  /* 0x000000050700720c */ /* 0x040fe40003f46270 */
[----:B------:R-:W-:Y:S01]  /*9220*/  ISETP.GE.AND P4, PT, R7, R4, PT ;  /* 0x000000040700720c */ /* 0x000fe20003f86270 */
[----:B------:R-:W-:Y:S01]  /*9230*/  VIADD R7, R2, 0xa1 ;  /* 0x000000a102077836 */ /* 0x000fe20000000000 */
[----:B------:R-:W-:Y:S02]  /*9240*/  FMNMX.FTZ R6, R103, R6, !PT ;  /* 0x0000000667067209 */ /* 0x000fe40007810000 */
[----:B------:R-:W-:Y:S02]  /*9250*/  FMNMX.FTZ R3, R129, R3, !PT ;  /* 0x0000000381037209 */ /* 0x000fe40007810000 */
[----:B------:R-:W-:-:S02]  /*9260*/  FSEL R133, R133, -INF , !P6 ;  /* 0xff80000085857808 */ /* 0x000fc40007000000 */
[----:B------:R-:W-:Y:S02]  /*9270*/  FSEL R173, R173, -INF , !P3 ;  /* 0xff800000adad7808 */ /* 0x000fe40005800000 */
[C---:B------:R-:W-:Y:S02]  /*9280*/  ISETP.GE.AND P6, PT, R7.reuse, R5, PT ;  /* 0x000000050700720c */ /* 0x040fe40003fc6270 */
[----:B------:R-:W-:Y:S01]  /*9290*/  ISETP.GE.AND P3, PT, R7, R4, PT ;  /* 0x000000040700720c */ /* 0x000fe20003f66270 */
[----:B------:R-:W-:Y:S01]  /*92a0*/  VIADD R7, R2, 0xa8 ;  /* 0x000000a802077836 */ /* 0x000fe20000000000 */
[----:B------:R-:W-:Y:S02]  /*92b0*/  FMNMX.FTZ R6, R106, R6, !PT ;  /* 0x000000066a067209 */ /* 0x000fe40007810000 */
[----:B------:R-:W-:Y:S02]  /*92c0*/  FMNMX.FTZ R3, R131, R3, !PT ;  /* 0x0000000383037209 */ /* 0x000fe40007810000 */
[----:B------:R-:W-:-:S02]  /*92d0*/  FMNMX.FTZ R6, R107, R6, !PT ;  /* 0x000000066b067209 */ /* 0x000fc40007810000 */
[----:B------:R-:W-:Y:S02]  /*92e0*/  FSEL R153, R153, -INF , !P5 ;  /* 0xff80000099997808 */ /* 0x000fe40006800000 */
[----:B------:R-:W-:Y:S02]  /*92f0*/  FSEL R191, R191, -INF , !P2 ;  /* 0xff800000bfbf7808 */ /* 0x000fe40005000000 */
[----:B------:R-:W-:Y:S02]  /*9300*/  FMNMX.FTZ R3, R133, R3, !PT ;  /* 0x0000000385037209 */ /* 0x000fe40007810000 */
[C---:B------:R-:W-:Y:S02]  /*9310*/  ISETP.GE.AND P5, PT, R7.reuse, R5, PT ;  /* 0x000000050700720c */ /* 0x040fe40003fa6270 */
[----:B------:R-:W-:Y:S01]  /*9320*/  ISETP.GE.AND P2, PT, R7, R4, PT ;  /* 0x000000040700720c */ /* 0x000fe20003f46270 */
[----:B------:R-:W-:Y:S01]  /*9330*/  VIADD R7, R2, 0xb0 ;  /* 0x000000b002077836 */ /* 0x000fe20000000000 */
[----:B------:R-:W-:-:S02]  /*9340*/  FMNMX.FTZ R2, R108, R6, !PT ;  /* 0x000000066c027209 */ /* 0x000fc40007810000 */
[----:B------:R-:W-:Y:S02]  /*9350*/  FSEL R147, R147, -INF , !P4 ;  /* 0xff80000093937808 */ /* 0x000fe40006000000 */
[----:B------:R-:W-:Y:S02]  /*9360*/  FMNMX.FTZ R3, R153, R3, !PT ;  /* 0x0000000399037209 */ /* 0x000fe40007810000 */
[----:B------:R-:W-:Y:S02]  /*9370*/  FMNMX.FTZ R2, R111, R2, !PT ;  /* 0x000000026f027209 */ /* 0x000fe40007810000 */
[----:B------:R-:W-:Y:S02]  /*9380*/  FSEL R150, R150, -INF , !P3 ;  /* 0xff80000096967808 */ /* 0x000fe40005800000 */
[----:B------:R-:W-:Y:S02]  /*9390*/  FMNMX.FTZ R3, R147, R3, !PT ;  /* 0x0000000393037209 */ /* 0x000fe40007810000 */
[----:B------:R-:W-:-:S02]  /*93a0*/  FMNMX.FTZ R2, R113, R2, !PT ;  /* 0x0000000271027209 */ /* 0x000fc40007810000 */
[----:B------:R-:W-:Y:S02]  /*93b0*/  ISETP.GE.AND P3, PT, R8, R4, PT ;  /* 0x000000040800720c */ /* 0x000fe40003f66270 */
[----:B------:R-:W-:Y:S02]  /*93c0*/  FSEL R163, R163, -INF , !P2 ;  /* 0xff800000a3a37808 */ /* 0x000fe40005000000 */
[----:B------:R-:W-:Y:S02]  /*93d0*/  FMNMX.FTZ R3, R150, R3, !PT ;  /* 0x0000000396037209 */ /* 0x000fe40007810000 */
[----:B------:R-:W-:Y:S02]  /*93e0*/  FMNMX.FTZ R2, R114, R2, !PT ;  /* 0x0000000272027209 */ /* 0x000fe40007810000 */
[----:B------:R-:W-:Y:S02]  /*93f0*/  ISETP.GE.AND P2, PT, R7, R4, PT ;  /* 0x000000040700720c */ /* 0x000fe40003f46270 */
[----:B------:R-:W-:-:S02]  /*9400*/  FSEL R165, R165, -INF , !P3 ;  /* 0xff800000a5a57808 */ /* 0x000fc40005800000 */
[----:B------:R-:W-:Y:S02]  /*9410*/  FMNMX.FTZ R3, R163, R3, !PT ;  /* 0x00000003a3037209 */ /* 0x000fe40007810000 */
[----:B------:R-:W-:Y:S02]  /*9420*/  FMNMX.FTZ R2, R116, R2, !PT ;  /* 0x0000000274027209 */ /* 0x000fe40007810000 */
[----:B------:R-:W-:Y:S02]  /*9430*/  ISETP.GE.AND P3, PT, R18, R4, PT ;  /* 0x000000041200720c */ /* 0x000fe40003f66270 */
        /* <DEDUP_REMOVED lines=70> */
[----:B------:R-:W-:Y:S02]  /*98a0*/  FSEL R158, R158, -INF , !P6 ;  /* 0xff8000009e9e7808 */ /* 0x000fe40007000000 */
[----:B------:R-:W-:Y:S02]  /*98b0*/  FMNMX.FTZ R2, R191, R2, !PT ;  /* 0x00000002bf027209 */ /* 0x000fe40007810000 */
[----:B------:R-:W-:Y:S02]  /*98c0*/  ISETP.GE.AND P3, PT, R23, R4, PT ;  /* 0x000000041700720c */ /* 0x000fe40003f66270 */
[----:B------:R-:W-:Y:S02]  /*98d0*/  FSEL R172, R59, -INF , !P2 ;  /* 0xff8000003bac7808 */ /* 0x000fe40005000000 */
[----:B------:R-:W-:-:S02]  /*98e0*/  FMNMX.FTZ R3, R139, R3, !PT ;  /* 0x000000038b037209 */ /* 0x000fc40007810000 */
[----:B------:R-:W-:Y:S02]  /*98f0*/  ISETP.GE.AND P2, PT, R8, R5, PT ;  /* 0x000000050800720c */ /* 0x000fe40003f46270 */
[----:B------:R-:W-:Y:S02]  /*9900*/  FSEL R161, R161, -INF , !P5 ;  /* 0xff800000a1a17808 */ /* 0x000fe40006800000 */
[----:B------:R-:W-:Y:S02]  /*9910*/  FMNMX.FTZ R2, R158, R2, !PT ;  /* 0x000000029e027209 */ /* 0x000fe40007810000 */
[----:B------:R-:W-:Y:S02]  /*9920*/  FSEL R157, R58, -INF , !P3 ;  /* 0xff8000003a9d7808 */ /* 0x000fe40005800000 */
[----:B------:R-:W-:Y:S02]  /*9930*/  FMNMX.FTZ R3, R172, R3, !PT ;  /* 0x00000003ac037209 */ /* 0x000fe40007810000 */
[----:B------:R-:W-:-:S02]  /*9940*/  ISETP.GE.AND P3, PT, R7, R5, PT ;  /* 0x000000050700720c */ /* 0x000fc40003f66270 */
[----:B------:R-:W-:Y:S02]  /*9950*/  FSEL R164, R164, -INF , !P2 ;  /* 0xff800000a4a47808 */ /* 0x000fe40005000000 */
[----:B------:R-:W-:Y:S02]  /*9960*/  FMNMX.FTZ R2, R161, R2, !PT ;  /* 0x00000002a1027209 */ /* 0x000fe40007810000 */
[----:B------:R-:W-:Y:S02]  /*9970*/  FMNMX.FTZ R3, R157, R3, !PT ;  /* 0x000000039d037209 */ /* 0x000fe40007810000 */
[----:B------:R-:W-:Y:S02]  /*9980*/  ISETP.GE.AND P2, PT, R18, R5, PT ;  /* 0x000000051200720c */ /* 0x000fe40003f46270 */
[----:B------:R-:W-:Y:S01]  /*9990*/  FSEL R178, R178, -INF , !P3 ;  /* 0xff800000b2b27808 */ /* 0x000fe20005800000 */
[----:B------:R-:W1:Y:S01]  /*99a0*/  SHFL.BFLY PT, R6, R3, 0x2, 0x1f ;  /* 0x0c401f0003067f89 */ /* 0x000e6200000e0000 */
[----:B------:R-:W-:-:S02]  /*99b0*/  FMNMX.FTZ R2, R164, R2, !PT ;  /* 0x00000002a4027209 */ /* 0x000fc40007810000 */
[-C--:B------:R-:W-:Y:S02]  /*99c0*/  ISETP.GE.AND P3, PT, R12, R5.reuse, PT ;  /* 0x000000050c00720c */ /* 0x080fe40003f66270 */
[----:B------:R-:W-:Y:S02]  /*99d0*/  FSEL R180, R180, -INF , !P2 ;  /* 0xff800000b4b47808 */ /* 0x000fe40005000000 */
[----:B------:R-:W-:Y:S02]  /*99e0*/  FMNMX.FTZ R2, R178, R2, !PT ;  /* 0x00000002b2027209 */ /* 0x000fe40007810000 */
[----:B------:R-:W-:Y:S02]  /*99f0*/  ISETP.GE.AND P2, PT, R17, R5, PT ;  /* 0x000000051100720c */ /* 0x000fe40003f46270 */
[----:B------:R-:W-:Y:S02]  /*9a00*/  FSEL R184, R184, -INF , !P3 ;  /* 0xff800000b8b87808 */ /* 0x000fe40005800000 */
        /* <DEDUP_REMOVED lines=13> */
[----:B-1----:R-:W-:Y:S02]  /*9ae0*/  FMNMX.FTZ R3, R3, R6, !PT ;  /* 0x0000000603037209 */ /* 0x002fe40007810000 */
[-C--:B------:R-:W-:Y:S02]  /*9af0*/  ISETP.GE.AND P3, PT, R15, R5.reuse, PT ;  /* 0x000000050f00720c */ /* 0x080fe40003f66270 */
[----:B------:R-:W-:Y:S01]  /*9b00*/  FSEL R212, R212, -INF , !P2 ;  /* 0xff800000d4d47808 */ /* 0x000fe20005000000 */
[----:B------:R-:W1:Y:S01]  /*9b10*/  SHFL.BFLY PT, R6, R3, 0x1, 0x1f ;  /* 0x0c201f0003067f89 */ /* 0x000e6200000e0000 */
[----:B------:R-:W-:Y:S02]  /*9b20*/  FMNMX.FTZ R2, R211, R2, !PT ;  /* 0x00000002d3027209 */ /* 0x000fe40007810000 */
[----:B------:R-:W-:Y:S02]  /*9b30*/  ISETP.GE.AND P2, PT, R26, R5, PT ;  /* 0x000000051a00720c */ /* 0x000fe40003f46270 */
[----:B------:R-:W-:-:S02]  /*9b40*/  FSEL R138, R135, -INF , !P3 ;  /* 0xff800000878a7808 */ /* 0x000fc40005800000 */
[----:B------:R-:W-:Y:S02]  /*9b50*/  FMNMX.FTZ R2, R212, R2, !PT ;  /* 0x00000002d4027209 */ /* 0x000fe40007810000 */
[-C--:B------:R-:W-:Y:S02]  /*9b60*/  ISETP.GE.AND P3, PT, R21, R5.reuse, PT ;  /* 0x000000051500720c */ /* 0x080fe40003f66270 */
[----:B------:R-:W-:Y:S02]  /*9b70*/  FSEL R149, R91, -INF , !P2 ;  /* 0xff8000005b957808 */ /* 0x000fe40005000000 */
        /* <DEDUP_REMOVED lines=13> */
[----:B-1----:R-:W-:Y:S02]  /*9c50*/  FMNMX.FTZ R3, R3, R6, !PT ;  /* 0x0000000603037209 */ /* 0x002fe40007810000 */
[----:B------:R-:W-:-:S02]  /*9c60*/  ISETP.GE.AND P3, PT, R19, R5, PT ;  /* 0x000000051300720c */ /* 0x000fc40003f66270 */
[----:B------:R-:W-:Y:S02]  /*9c70*/  FSEL R208, R80, -INF , !P2 ;  /* 0xff80000050d07808 */ /* 0x000fe40005000000 */
[----:B------:R-:W-:Y:S01]  /*9c80*/  FMNMX.FTZ R6, R146, R2, !PT ;  /* 0x0000000292067209 */ /* 0x000fe20007810000 */
[----:B------:R-:W-:Y:S01]  /*9c90*/  FMUL.FTZ R2, R3, UR6 ;  /* 0x0000000603027c20 */ /* 0x000fe20008410000 */
[----:B------:R-:W-:Y:S02]  /*9ca0*/  ISETP.GE.AND P4, PT, R13, R5, PT ;  /* 0x000000050d00720c */ /* 0x000fe40003f86270 */
[----:B------:R-:W-:Y:S02]  /*9cb0*/  FSEL R159, R79, -INF , !P3 ;  /* 0xff8000004f9f7808 */ /* 0x000fe40005800000 */
[----:B------:R-:W-:Y:S02]  /*9cc0*/  FMNMX.FTZ R6, R208, R6, !PT ;  /* 0x00000006d0067209 */ /* 0x000fe40007810000 */
[----:B------:R-:W-:-:S02]  /*9cd0*/  FSETP.NEU.FTZ.AND P2, PT, R3, -INF , PT ;  /* 0xff8000000300780b */ /* 0x000fc40003f5d000 */
[-C--:B------:R-:W-:Y:S02]  /*9ce0*/  ISETP.GE.AND P3, PT, R28, R5.reuse, PT ;  /* 0x000000051c00720c */ /* 0x080fe40003f66270 */
[----:B------:R-:W-:Y:S02]  /*9cf0*/  FSEL R148, R77, -INF , !P4 ;  /* 0xff8000004d947808 */ /* 0x000fe40006000000 */
[----:B------:R-:W-:Y:S02]  /*9d00*/  FMNMX.FTZ R36, R159, R6, !PT ;  /* 0x000000069f247209 */ /* 0x000fe40007810000 */
[----:B------:R-:W-:Y:S02]  /*9d10*/  FSEL R2, R2, RZ, P2 ;  /* 0x000000ff02027208 */ /* 0x000fe40001000000 */
[-C--:B------:R-:W-:Y:S02]  /*9d20*/  ISETP.GE.AND P2, PT, R27, R5.reuse, PT ;  /* 0x000000051b00720c */ /* 0x080fe40003f46270 */
[----:B------:R-:W-:Y:S01]  /*9d30*/  FSEL R143, R76, -INF , !P3 ;  /* 0xff8000004c8f7808 */ /* 0x000fe20005800000 */
[--C-:B------:R-:W-:Y:S01]  /*9d40*/  FFMA.FTZ R6, R29, UR6, -R2.reuse ;  /* 0x000000061d067c23 */ /* 0x100fe20008010802 */
[----:B------:R-:W-:Y:S01]  /*9d50*/  FMNMX.FTZ R36, R148, R36, !PT ;  /* 0x0000002494247209 */ /* 0x000fe20007810000 */
[----:B------:R-:W-:Y:S01]  /*9d60*/  FFMA.FTZ R7, R32, UR6, -R2 ;  /* 0x0000000620077c23 */ /* 0x000fe20008010802 */
[----:B------:R-:W-:Y:S01]  /*9d70*/  ISETP.GE.AND P3, PT, R23, R5, PT ;  /* 0x000000051700720c */ /* 0x000fe20003f66270 */
[----:B------:R1:W-:Y:S01]  /*9d80*/  MUFU.EX2 R203, R6 ;  /* 0x0000000600cb7308 */ /* 0x0003e20000000800 */
[----:B------:R-:W-:-:S02]  /*9d90*/  FSEL R141, R73, -INF , !P2 ;  /* 0xff800000498d7808 */ /* 0x000fc40005000000 */
[----:B------:R-:W-:Y:S02]  /*9da0*/  FMNMX.FTZ R36, R143, R36, !PT ;  /* 0x000000248f247209 */ /* 0x000fe40007810000 */
[----:B------:R-:W-:Y:S02]  /*9db0*/  FSEL R140, R72, -INF , !P3 ;  /* 0xff800000488c7808 */ /* 0x000fe40005800000 */
[----:B------:R-:W-:Y:S01]  /*9dc0*/  FMNMX.FTZ R36, R141, R36, !PT ;  /* 0x000000248d247209 */ /* 0x000fe20007810000 */
[----:B------:R-:W-:Y:S01]  /*9dd0*/  MUFU.EX2 R215, R7 ;  /* 0x0000000700d77308 */ /* 0x000fe20000000800 */
[----:B------:R-:W-:Y:S02]  /*9de0*/  LEA R135, R0, UR4, 0x1 ;  /* 0x0000000400877c11 */ /* 0x000fe4000f8e08ff */
[----:B------:R-:W-:-:S03]  /*9df0*/  FMNMX.FTZ R36, R140, R36, !PT ;  /* 0x000000248c247209 */ /* 0x000fc60007810000 */
[----:B------:R-:W-:Y:S01]  /*9e00*/  LDSM.16.MT88.4 R12, [R135+0xa000] ;  /* 0x00a00000870c783b */ /* 0x000fe20000004200 */
[C-C-:B------:R-:W-:Y:S02]  /*9e10*/  IMAD R218, R223.reuse, 0x2, R135.reuse ;  /* 0x00000002dfda7824 */ /* 0x140fe400078e0287 */
[----:B-1----:R-:W-:Y:S01]  /*9e20*/  FFMA.FTZ R6, R30, UR6, -R2 ;  /* 0x000000061e067c23 */ /* 0x002fe20008010802 */
[----:B------:R-:W1:Y:S01]  /*9e30*/  SHFL.BFLY PT, R8, R36, 0x2, 0x1f ;  /* 0x0c401f0024087f89 */ /* 0x000e6200000e0000 */
[----:B------:R-:W-:Y:S02]  /*9e40*/  IMAD R216, R224, 0x2, R135 ;  /* 0x00000002e0d87824 */ /* 0x000fe400078e0287 */
[----:B------:R2:W-:Y:S01]  /*9e50*/  MUFU.EX2 R201, R6 ;  /* 0x0000000600c97308 */ /* 0x0005e20000000800 */
[----:B------:R-:W-:Y:S01]  /*9e60*/  LDSM.16.MT88.4 R20, [R218+0xa000] ;  /* 0x00a00000da14783b */ /* 0x000fe20000004200 */
[----:B------:R-:W-:-:S03]  /*9e70*/  IMAD R217, R223, 0x2, R216 ;  /* 0x00000002dfd97824 */ /* 0x000fc600078e02d8 */
[----:B------:R-:W-:Y:S04]  /*9e80*/  LDSM.16.MT88.4 R24, [R216+0xa000] ;  /* 0x00a00000d818783b */ /* 0x000fe80000004200 */
[----:B------:R-:W-:Y:S01]  /*9e90*/  LDSM.16.MT88.4 R76, [R217+0xa800] ;  /* 0x00a80000d94c783b */ /* 0x000fe20000004200 */
[----:B--2---:R-:W-:-:S04]  /*9ea0*/  FFMA.FTZ R6, R31, UR6, -R2 ;  /* 0x000000061f067c23 */ /* 0x004fc80008010802 */
[----:B------:R2:W-:Y:S01]  /*9eb0*/  MUFU.EX2 R202, R6 ;  /* 0x0000000600ca7308 */ /* 0x0005e20000000800 */
[----:B-1----:R-:W-:-:S05]  /*9ec0*/  FMNMX.FTZ R36, R36, R8, !PT ;  /* 0x0000000824247209 */ /* 0x002fca0007810000 */
[----:B------:R-:W1:Y:S01]  /*9ed0*/  SHFL.BFLY PT, R7, R36, 0x1, 0x1f ;  /* 0x0c201f0024077f89 */ /* 0x000e6200000e0000 */
[----:B--2---:R-:W-:Y:S01]  /*9ee0*/  FFMA.FTZ R6, R37, UR6, -R2 ;  /* 0x0000000625067c23 */ /* 0x004fe20008010802 */
[----:B------:R-:W-:-:S03]  /*9ef0*/  IMAD.MOV.U32 R37, RZ, RZ, R207 ;  /* 0x000000ffff257224 */ /* 0x000fc600078e00cf */
[----:B------:R2:W3:Y:S01]  /*9f00*/  MUFU.EX2 R205, R6 ;  /* 0x0000000600cd7308 */ /* 0x0004e20000000800 */
[----:B-1----:R-:W-:-:S04]  /*9f10*/  FMNMX.FTZ R36, R36, R7, !PT ;  /* 0x0000000724247209 */ /* 0x002fc80007810000 */
[C---:B------:R-:W-:Y:S01]  /*9f20*/  FSETP.NEU.FTZ.AND P2, PT, R36.reuse, -INF , PT ;  /* 0xff8000002400780b */ /* 0x040fe20003f5d000 */
[----:B------:R-:W-:Y:S01]  /*9f30*/  FMUL.FTZ R7, R36, UR6 ;  /* 0x0000000624077c20 */ /* 0x000fe20008410000 */
[----:B--2---:R-:W-:Y:S01]  /*9f40*/  FFMA.FTZ R6, R35, UR6, -R2 ;  /* 0x0000000623067c23 */ /* 0x004fe20008010802 */
[----:B---3--:R-:W-:-:S03]  /*9f50*/  F2FP.F16.F32.PACK_AB R11, R205, R202 ;  /* 0x000000cacd0b723e */ /* 0x008fc600000000ff */
[----:B------:R1:W-:Y:S02]  /*9f60*/  MUFU.EX2 R210, R6 ;  /* 0x0000000600d27308 */ /* 0x0003e40000000800 */
[----:B-1----:R-:W-:-:S06]  /*9f70*/  FFMA.FTZ R6, R34, UR6, -R2 ;  /* 0x0000000622067c23 */ /* 0x002fcc0008010802 */
[----:B------:R1:W-:Y:S02]  /*9f80*/  MUFU.EX2 R214, R6 ;  /* 0x0000000600d67308 */ /* 0x0003e40000000800 */
[--C-:B-1----:R-:W-:Y:S02]  /*9f90*/  FFMA.FTZ R6, R33, UR6, -R2.reuse ;  /* 0x0000000621067c23 */ /* 0x102fe40008010802 */
[----:B------:R-:W-:Y:S04]  /*9fa0*/  LDSM.16.MT88.4 R32, [R135+0xa800] ;  /* 0x00a800008720783b */ /* 0x000fe80000004200 */
[----:B------:R1:W-:Y:S02]  /*9fb0*/  MUFU.EX2 R242, R6 ;  /* 0x0000000600f27308 */ /* 0x0003e40000000800 */
[----:B-1----:R-:W-:-:S06]  /*9fc0*/  FFMA.FTZ R6, R40, UR6, -R2 ;  /* 0x0000000628067c23 */ /* 0x002fcc0008010802 */
[----:B------:R1:W-:Y:S02]  /*9fd0*/  MUFU.EX2 R243, R6 ;  /* 0x0000000600f37308 */ /* 0x0003e40000000800 */
[----:B-1----:R-:W-:-:S06]  /*9fe0*/  FFMA.FTZ R6, R44, UR6, -R2 ;  /* 0x000000062c067c23 */ /* 0x002fcc0008010802 */
[----:B------:R1:W-:Y:S02]  /*9ff0*/  MUFU.EX2 R246, R6 ;  /* 0x0000000600f67308 */ /* 0x0003e40000000800 */
[----:B-1----:R-:W-:-:S06]  /*a000*/  FFMA.FTZ R6, R43, UR6, -R2 ;  /* 0x000000062b067c23 */ /* 0x002fcc0008010802 */
[----:B------:R1:W-:Y:S02]  /*a010*/  MUFU.EX2 R247, R6 ;  /* 0x0000000600f77308 */ /* 0x0003e40000000800 */
[----:B-1----:R-:W-:-:S06]  /*a020*/  FFMA.FTZ R6, R42, UR6, -R2 ;  /* 0x000000062a067c23 */ /* 0x002fcc0008010802 */
[----:B------:R1:W-:Y:S02]  /*a030*/  MUFU.EX2 R248, R6 ;  /* 0x0000000600f87308 */ /* 0x0003e40000000800 */
[--C-:B-1----:R-:W-:Y:S02]  /*a040*/  FFMA.FTZ R6, R41, UR6, -R2.reuse ;  /* 0x0000000629067c23 */ /* 0x102fe40008010802 */
[----:B------:R-:W1:Y:S04]  /*a050*/  LDSM.16.MT88.4 R40, [R217+0xa000] ;  /* 0x00a00000d928783b */ /* 0x000e680000004200 */
[----:B------:R2:W-:Y:S02]  /*a060*/  MUFU.EX2 R249, R6 ;  /* 0x0000000600f97308 */ /* 0x0005e40000000800 */
[----:B--2---:R-:W-:-:S06]  /*a070*/  FFMA.FTZ R6, R45, UR6, -R2 ;  /* 0x000000062d067c23 */ /* 0x004fcc0008010802 */
[----:B------:R2:W-:Y:S02]  /*a080*/  MUFU.EX2 R213, R6 ;  /* 0x0000000600d57308 */ /* 0x0005e40000000800 */
[----:B--2---:R-:W-:-:S06]  /*a090*/  FFMA.FTZ R6, R46, UR6, -R2 ;  /* 0x000000062e067c23 */ /* 0x004fcc0008010802 */
[----:B------:R2:W-:Y:S02]  /*a0a0*/  MUFU.EX2 R190, R6 ;  /* 0x0000000600be7308 */ /* 0x0005e40000000800 */
[----:B--2---:R-:W-:Y:S01]  /*a0b0*/  FSEL R6, R7, RZ, P2 ;  /* 0x000000ff07067208 */ /* 0x004fe20001000000 */
[----:B------:R-:W-:-:S04]  /*a0c0*/  FFMA.FTZ R7, R47, UR6, -R2 ;  /* 0x000000062f077c23 */ /* 0x000fc80008010802 */
[--C-:B------:R-:W-:Y:S01]  /*a0d0*/  FFMA.FTZ R0, R49, UR6, -R6.reuse ;  /* 0x0000000631007c23 */ /* 0x100fe20008010806 */
[----:B------:R2:W-:Y:S08]  /*a0e0*/  MUFU.EX2 R144, R7 ;  /* 0x0000000700907308 */ /* 0x0005f00000000800 */
[----:B------:R3:W-:Y:S01]  /*a0f0*/  MUFU.EX2 R179, R0 ;  /* 0x0000000000b37308 */ /* 0x0007e20000000800 */
[----:B--2---:R-:W-:Y:S01]  /*a100*/  FFMA.FTZ R7, R9, UR6, -R6 ;  /* 0x0000000609077c23 */ /* 0x004fe20008010806 */
[----:B------:R-:W-:-:S06]  /*a110*/  F2FP.F16.F32.PACK_AB R9, R201, R203 ;  /* 0x000000cbc909723e */ /* 0x000fcc00000000ff */
[----:B------:R-:W2:Y:S01]  /*a120*/  MUFU.EX2 R181, R7 ;  /* 0x0000000700b57308 */ /* 0x000ea20000000800 */
[----:B---3--:R-:W-:-:S07]  /*a130*/  FFMA.FTZ R0, R51, UR6, -R6 ;  /* 0x0000000633007c23 */ /* 0x008fce0008010806 */
[----:B------:R3:W-:Y:S01]  /*a140*/  MUFU.EX2 R182, R0 ;  /* 0x0000000000b67308 */ /* 0x0007e20000000800 */
[----:B--2---:R-:W-:Y:S01]  /*a150*/  F2FP.F16.F32.PACK_AB R8, R179, R181 ;  /* 0x000000b5b308723e */ /* 0x004fe200000000ff */
[----:B------:R-:W-:Y:S02]  /*a160*/  IMAD.MOV.U32 R7, RZ, RZ, R208 ;  /* 0x000000ffff077224 */ /* 0x000fe400078e00d0 */
[----:B---3--:R-:W-:-:S04]  /*a170*/  FFMA.FTZ R0, R52, UR6, -R6 ;  /* 0x0000000634007c23 */ /* 0x008fc80008010806 */
[----:B------:R2:W3:Y:S02]  /*a180*/  MUFU.EX2 R195, R0 ;  /* 0x0000000000c37308 */ /* 0x0004e40000000800 */
[----:B--2---:R-:W-:Y:S01]  /*a190*/  FFMA.FTZ R0, R48, UR6, -R2 ;  /* 0x0000000630007c23 */ /* 0x004fe20008010802 */
[----:B---3--:R-:W-:-:S05]  /*a1a0*/  F2FP.F16.F32.PACK_AB R10, R195, R182 ;  /* 0x000000b6c30a723e */ /* 0x008fca00000000ff */
[----:B------:R2:W-:Y:S02]  /*a1b0*/  MUFU.EX2 R176, R0 ;  /* 0x0000000000b07308 */ /* 0x0005e40000000800 */
[C---:B------:R-:W-:Y:S06]  /*a1c0*/  HMMA.16816.F32 R28, R8.reuse, R12, RZ ;  /* 0x0000000c081c723c */ /* 0x040fec00000018ff */
[----:B------:R-:W-:Y:S01]  /*a1d0*/  HMMA.16816.F32 R16, R8, R14, RZ ;  /* 0x0000000e0810723c */ /* 0x000fe200000018ff */
[----:B------:R-:W-:-:S05]  /*a1e0*/  F2FP.F16.F32.PACK_AB R13, R214, R210 ;  /* 0x000000d2d60d723e */ /* 0x000fca00000000ff */
[C---:B------:R-:W-:Y:S01]  /*a1f0*/  HMMA.16816.F32 R44, R8.reuse, R20, RZ ;  /* 0x00000014082c723c */ /* 0x040fe200000018ff */
[----:B--2---:R-:W-:Y:S01]  /*a200*/  FFMA.FTZ R0, R50, UR6, -R2 ;  /* 0x0000000632007c23 */ /* 0x004fe20008010802 */
[----:B------:R-:W-:Y:S01]  /*a210*/  F2FP.F16.F32.PACK_AB R15, R215, R242 ;  /* 0x000000f2d70f723e */ /* 0x000fe200000000ff */
[----:B------:R-:W2:Y:S02]  /*a220*/  LDSM.16.MT88.4 R48, [R218+0xa800] ;  /* 0x00a80000da30783b */ /* 0x000ea40000004200 */
[----:B------:R3:W-:Y:S01]  /*a230*/  MUFU.EX2 R160, R0 ;  /* 0x0000000000a07308 */ /* 0x0007e20000000800 */
[C---:B------:R-:W-:Y:S06]  /*a240*/  HMMA.16816.F32 R60, R8.reuse, R24, RZ ;  /* 0x00000018083c723c */ /* 0x040fec00000018ff */
[C---:B------:R-:W-:Y:S06]  /*a250*/  HMMA.16816.F32 R72, R8.reuse, R26, RZ ;  /* 0x0000001a0848723c */ /* 0x040fec00000018ff */
[----:B-1----:R-:W-:Y:S01]  /*a260*/  HMMA.16816.F32 R80, R8, R42, RZ ;  /* 0x0000002a0850723c */ /* 0x002fe200000018ff */
[----:B---3--:R-:W-:-:S05]  /*a270*/  FFMA.FTZ R0, R53, UR6, -R6 ;  /* 0x0000000635007c23 */ /* 0x008fca0008010806 */
[----:B------:R-:W-:Y:S01]  /*a280*/  HMMA.16816.F32 R88, R8, R40, RZ ;  /* 0x000000280858723c */ /* 0x000fe200000018ff */
[----:B------:R1:W-:Y:S02]  /*a290*/  MUFU.EX2 R196, R0 ;  /* 0x0000000000c47308 */ /* 0x0003e40000000800 */
[----:B-1----:R-:W-:-:S06]  /*a2a0*/  FFMA.FTZ R0, R54, UR6, -R6 ;  /* 0x0000000636007c23 */ /* 0x002fcc0008010806 */
[----:B------:R1:W3:Y:S02]  /*a2b0*/  MUFU.EX2 R197, R0 ;  /* 0x0000000000c57308 */ /* 0x0002e40000000800 */
[----:B-1----:R-:W-:Y:S01]  /*a2c0*/  FFMA.FTZ R0, R55, UR6, -R6 ;  /* 0x0000000637007c23 */ /* 0x002fe20008010806 */
[----:B---3--:R-:W-:Y:S01]  /*a2d0*/  F2FP.F16.F32.PACK_AB R12, R197, R196 ;  /* 0x000000c4c50c723e */ /* 0x008fe200000000ff */
[----:B------:R-:W-:Y:S01]  /*a2e0*/  HMMA.16816.F32 R52, R8, R22, RZ ;  /* 0x000000160834723c */ /* 0x000fe200000018ff */
[----:B------:R-:W-:Y:S03]  /*a2f0*/  LDSM.16.MT88.4 R20, [R135+0xb000] ;  /* 0x00b000008714783b */ /* 0x000fe60000004200 */
[----:B------:R1:W-:Y:S03]  /*a300*/  MUFU.EX2 R198, R0 ;  /* 0x0000000000c67308 */ /* 0x0003e60000000800 */
[----:B------:R-:W-:-:S02]  /*a310*/  F2FP.F16.F32.PACK_AB R9, R246, R243 ;  /* 0x000000f3f609723e */ /* 0x000fc400000000ff */
[----:B------:R-:W-:Y:S01]  /*a320*/  F2FP.F16.F32.PACK_AB R11, R248, R247 ;  /* 0x000000f7f80b723e */ /* 0x000fe200000000ff */
[----:B-1----:R-:W-:-:S04]  /*a330*/  FFMA.FTZ R0, R57, UR6, -R6 ;  /* 0x0000000639007c23 */ /* 0x002fc80008010806 */
[----:B------:R1:W3:Y:S02]  /*a340*/  MUFU.EX2 R199, R0 ;  /* 0x0000000000c77308 */ /* 0x0002e40000000800 */
[--C-:B-1----:R-:W-:Y:S01]  /*a350*/  FFMA.FTZ R0, R56, UR6, -R2.reuse ;  /* 0x0000000638007c23 */ /* 0x102fe20008010802 */
[----:B---3--:R-:W-:Y:S01]  /*a360*/  F2FP.F16.F32.PACK_AB R14, R199, R198 ;  /* 0x000000c6c70e723e */ /* 0x008fe200000000ff */
[----:B------:R-:W1:Y:S04]  /*a370*/  LDSM.16.MT88.4 R56, [R216+0xa800] ;  /* 0x00a80000d838783b */ /* 0x000e680000004200 */
[----:B------:R3:W-:Y:S02]  /*a380*/  MUFU.EX2 R251, R0 ;  /* 0x0000000000fb7308 */ /* 0x0007e40000000800 */
[C---:B------:R-:W-:Y:S06]  /*a390*/  HMMA.16816.F32 R84, R12.reuse, R32, R28 ;  /* 0x000000200c54723c */ /* 0x040fec000000181c */
[C---:B------:R-:W-:Y:S01]  /*a3a0*/  HMMA.16816.F32 R32, R12.reuse, R34, R16 ;  /* 0x000000220c20723c */ /* 0x040fe20000001810 */
[----:B------:R-:W4:Y:S05]  /*a3b0*/  LDSM.16.MT88.4 R16, [R218+0xb000] ;  /* 0x00b00000da10783b */ /* 0x000f2a0000004200 */
[C---:B--2---:R-:W-:Y:S01]  /*a3c0*/  HMMA.16816.F32 R28, R12.reuse, R48, R44 ;  /* 0x000000300c1c723c */ /* 0x044fe2000000182c */
[----:B---3--:R-:W-:Y:S01]  /*a3d0*/  FFMA.FTZ R0, R64, UR6, -R2 ;  /* 0x0000000640007c23 */ /* 0x008fe20008010802 */
[----:B------:R-:W-:Y:S01]  /*a3e0*/  IMAD.MOV.U32 R64, RZ, RZ, R190 ;  /* 0x000000ffff407224 */ /* 0x000fe200078e00be */
[----:B------:R-:W2:Y:S02]  /*a3f0*/  LDSM.16.MT88.4 R44, [R216+0xb000] ;  /* 0x00b00000d82c783b */ /* 0x000ea40000004200 */
[----:B------:R3:W-:Y:S01]  /*a400*/  MUFU.EX2 R175, R0 ;  /* 0x0000000000af7308 */ /* 0x0007e20000000800 */
[C---:B------:R-:W-:Y:S01]  /*a410*/  HMMA.16816.F32 R24, R12.reuse, R50, R52 ;  /* 0x000000320c18723c */ /* 0x040fe20000001834 */
[----:B------:R-:W5:Y:S05]  /*a420*/  LDSM.16.MT88.4 R52, [R217+0xb000] ;  /* 0x00b00000d934783b */ /* 0x000f6a0000004200 */
[----:B------:R-:W-:Y:S01]  /*a430*/  HMMA.16816.F32 R88, R12, R76, R88 ;  /* 0x0000004c0c58723c */ /* 0x000fe20000001858 */
[----:B---3--:R-:W-:-:S05]  /*a440*/  FFMA.FTZ R0, R65, UR6, -R2 ;  /* 0x0000000641007c23 */ /* 0x008fca0008010802 */
[C---:B-1----:R-:W-:Y:S01]  /*a450*/  HMMA.16816.F32 R40, R12.reuse, R56, R60 ;  /* 0x000000380c28723c */ /* 0x042fe2000000183c */
[----:B------:R-:W-:Y:S01]  /*a460*/  IMAD.MOV.U32 R65, RZ, RZ, R162 ;  /* 0x000000ffff417224 */ /* 0x000fe200078e00a2 */
[----:B------:R1:W-:Y:S04]  /*a470*/  MUFU.EX2 R250, R0 ;  /* 0x0000000000fa7308 */ /* 0x0003e80000000800 */
[C---:B------:R-:W-:Y:S01]  /*a480*/  HMMA.16816.F32 R48, R12.reuse, R58, R72 ;  /* 0x0000003a0c30723c */ /* 0x040fe20000001848 */
[----:B------:R-:W3:Y:S05]  /*a490*/  LDSM.16.MT88.4 R56, [R135+0xb800] ;  /* 0x00b800008738783b */ /* 0x000eea0000004200 */
[----:B------:R-:W-:Y:S01]  /*a4a0*/  HMMA.16816.F32 R72, R12, R78, R80 ;  /* 0x0000004e0c48723c */ /* 0x000fe20000001850 */
[----:B-1----:R-:W-:Y:S01]  /*a4b0*/  FFMA.FTZ R0, R66, UR6, -R6 ;  /* 0x0000000642007c23 */ /* 0x002fe20008010806 */
[----:B------:R-:W-:-:S03]  /*a4c0*/  IMAD.MOV.U32 R66, RZ, RZ, R213 ;  /* 0x000000ffff427224 */ /* 0x000fc600078e00d5 */
[----:B------:R1:W-:Y:S02]  /*a4d0*/  MUFU.EX2 R185, R0 ;  /* 0x0000000000b97308 */ /* 0x0003e40000000800 */
[----:B------:R-:W-:Y:S01]  /*a4e0*/  F2FP.F16.F32.PACK_AB R13, R66, R249 ;  /* 0x000000f9420d723e */ /* 0x000fe200000000ff */
[----:B-1----:R-:W-:Y:S01]  /*a4f0*/  FFMA.FTZ R0, R69, UR6, -R6 ;  /* 0x0000000645007c23 */ /* 0x002fe20008010806 */
[----:B------:R-:W-:-:S04]  /*a500*/  IMAD.MOV.U32 R69, RZ, RZ, R172 ;  /* 0x000000ffff457224 */ /* 0x000fc800078e00ac */
[----:B------:R1:W4:Y:S02]  /*a510*/  MUFU.EX2 R190, R0 ;  /* 0x0000000000be7308 */ /* 0x0003240000000800 */
[----:B-1----:R-:W-:Y:S01]  /*a520*/  FFMA.FTZ R0, R70, UR6, -R6 ;  /* 0x0000000646007c23 */ /* 0x002fe20008010806 */
[----:B----4-:R-:W-:-:S05]  /*a530*/  F2FP.F16.F32.PACK_AB R8, R190, R185 ;  /* 0x000000b9be08723e */ /* 0x010fca00000000ff */
[----:B------:R1:W-:Y:S02]  /*a540*/  MUFU.EX2 R189, R0 ;  /* 0x0000000000bd7308 */ /* 0x0003e40000000800 */
[----:B-1----:R-:W-:Y:S01]  /*a550*/  FFMA.FTZ R0, R92, UR6, -R6 ;  /* 0x000000065c007c23 */ /* 0x002fe20008010806 */
[----:B------:R-:W-:-:S05]  /*a560*/  IMAD.MOV.U32 R92, RZ, RZ, R183 ;  /* 0x000000ffff5c7224 */ /* 0x000fca00078e00b7 */
[----:B------:R1:W4:Y:S02]  /*a570*/  MUFU.EX2 R187, R0 ;  /* 0x0000000000bb7308 */ /* 0x0003240000000800 */
[----:B-1----:R-:W-:Y:S01]  /*a580*/  FFMA.FTZ R0, R71, UR6, -R2 ;  /* 0x0000000647007c23 */ /* 0x002fe20008010802 */
[----:B----4-:R-:W-:-:S05]  /*a590*/  F2FP.F16.F32.PACK_AB R10, R187, R189 ;  /* 0x000000bdbb0a723e */ /* 0x010fca00000000ff */
[----:B------:R1:W-:Y:S02]  /*a5a0*/  MUFU.EX2 R213, R0 ;  /* 0x0000000000d57308 */ /* 0x0003e40000000800 */
[C---:B------:R-:W-:Y:S06]  /*a5b0*/  HMMA.16816.F32 R80, R8.reuse, R20, R84 ;  /* 0x000000140850723c */ /* 0x040fec0000001854 */
[C---:B------:R-:W-:Y:S01]  /*a5c0*/  HMMA.16816.F32 R60, R8.reuse, R22, R32 ;  /* 0x00000016083c723c */ /* 0x040fe20000001820 */
[----:B------:R-:W4:Y:S05]  /*a5d0*/  LDSM.16.MT88.4 R20, [R218+0xb800] ;  /* 0x00b80000da14783b */ /* 0x000f2a0000004200 */
[----:B------:R-:W-:Y:S01]  /*a5e0*/  HMMA.16816.F32 R76, R8, R16, R28 ;  /* 0x00000010084c723c */ /* 0x000fe2000000181c */
[----:B-1----:R-:W-:Y:S01]  /*a5f0*/  FFMA.FTZ R0, R93, UR6, -R2 ;  /* 0x000000065d007c23 */ /* 0x002fe20008010802 */
[----:B------:R-:W-:-:S03]  /*a600*/  IMAD.MOV.U32 R93, RZ, RZ, R194 ;  /* 0x000000ffff5d7224 */ /* 0x000fc600078e00c2 */
[----:B------:R1:W-:Y:S01]  /*a610*/  MUFU.EX2 R208, R0 ;  /* 0x0000000000d07308 */ /* 0x0003e20000000800 */
[C---:B------:R-:W-:Y:S01]  /*a620*/  HMMA.16816.F32 R32, R8.reuse, R18, R24 ;  /* 0x000000120820723c */ /* 0x040fe20000001818 */
[----:B------:R-:W4:Y:S05]  /*a630*/  LDSM.16.MT88.4 R16, [R216+0xb800] ;  /* 0x00b80000d810783b */ /* 0x000f2a0000004200 */
[C---:B--2---:R-:W-:Y:S01]  /*a640*/  HMMA.16816.F32 R28, R8.reuse, R44, R40 ;  /* 0x0000002c081c723c */ /* 0x044fe20000001828 */
[----:B------:R-:W2:Y:S05]  /*a650*/  LDSM.16.MT88.4 R40, [R217+0xb800] ;  /* 0x00b80000d928783b */ /* 0x000eaa0000004200 */
[----:B------:R-:W-:Y:S01]  /*a660*/  HMMA.16816.F32 R24, R8, R46, R48 ;  /* 0x0000002e0818723c */ /* 0x000fe20000001830 */
[----:B------:R-:W2:Y:S01]  /*a670*/  LDSM.16.MT88.4 R48, [R135+0xc000] ;  /* 0x00c000008730783b */ /* 0x000ea20000004200 */
[----:B-1----:R-:W-:Y:S01]  /*a680*/  FFMA.FTZ R0, R94, UR6, -R2 ;  /* 0x000000065e007c23 */ /* 0x002fe20008010802 */
[----:B------:R-:W-:-:S03]  /*a690*/  IMAD.MOV.U32 R94, RZ, RZ, R176 ;  /* 0x000000ffff5e7224 */ /* 0x000fc600078e00b0 */
[C---:B-----5:R-:W-:Y:S01]  /*a6a0*/  HMMA.16816.F32 R44, R8.reuse, R54, R72 ;  /* 0x00000036082c723c */ /* 0x060fe20000001848 */
[----:B------:R1:W-:Y:S05]  /*a6b0*/  MUFU.EX2 R207, R0 ;  /* 0x0000000000cf7308 */ /* 0x0003ea0000000800 */
[----:B------:R-:W-:Y:S01]  /*a6c0*/  HMMA.16816.F32 R84, R8, R52, R88 ;  /* 0x000000340854723c */ /* 0x000fe20000001858 */
[----:B------:R-:W-:Y:S06]  /*a6d0*/  LDSM.16.MT88.4 R52, [R218+0xc000] ;  /* 0x00c00000da34783b */ /* 0x000fec0000004200 */
[----:B------:R-:W-:-:S02]  /*a6e0*/  IMAD.MOV.U32 R90, RZ, RZ, R170 ;  /* 0x000000ffff5a7224 */ /* 0x000fc400078e00aa */
[----:B------:R-:W-:Y:S02]  /*a6f0*/  IMAD.MOV.U32 R89, RZ, RZ, R168 ;  /* 0x000000ffff597224 */ /* 0x000fe400078e00a8 */
[----:B------:R-:W-:Y:S02]  /*a700*/  IMAD.MOV.U32 R88, RZ, RZ, R151 ;  /* 0x000000ffff587224 */ /* 0x000fe400078e0097 */
[----:B-1----:R-:W-:Y:S01]  /*a710*/  FFMA.FTZ R0, R95, UR6, -R6 ;  /* 0x000000065f007c23 */ /* 0x002fe20008010806 */
[----:B------:R-:W-:Y:S02]  /*a720*/  IMAD.MOV.U32 R91, RZ, RZ, R157 ;  /* 0x000000ffff5b7224 */ /* 0x000fe400078e009d */
[----:B------:R-:W-:Y:S01]  /*a730*/  IMAD.MOV.U32 R95, RZ, RZ, R7 ;  /* 0x000000ffff5f7224 */ /* 0x000fe200078e0007 */
[----:B------:R1:W-:Y:S01]  /*a740*/  MUFU.EX2 R177, R0 ;  /* 0x0000000000b17308 */ /* 0x0003e20000000800 */
[----:B------:R-:W-:-:S04]  /*a750*/  IMAD.MOV.U32 R7, RZ, RZ, R137 ;  /* 0x000000ffff077224 */ /* 0x000fc800078e0089 */
[----:B------:R-:W-:Y:S01]  /*a760*/  FFMA.FTZ R7, R7, UR6, -R2 ;  /* 0x0000000607077c23 */ /* 0x000fe20008010802 */
[----:B-1----:R-:W-:Y:S01]  /*a770*/  FFMA.FTZ R0, R100, UR6, -R6 ;  /* 0x0000000664007c23 */ /* 0x002fe20008010806 */
[----:B------:R-:W-:-:S03]  /*a780*/  IMAD.MOV.U32 R100, RZ, RZ, R140 ;  /* 0x000000ffff647224 */ /* 0x000fc600078e008c */
[----:B------:R1:W5:Y:S02]  /*a790*/  MUFU.EX2 R174, R0 ;  /* 0x0000000000ae7308 */ /* 0x0003640000000800 */
[----:B-1----:R-:W-:Y:S01]  /*a7a0*/  FFMA.FTZ R0, R101, UR6, -R6 ;  /* 0x0000000665007c23 */ /* 0x002fe20008010806 */
[----:B------:R-:W-:Y:S01]  /*a7b0*/  IMAD.MOV.U32 R101, RZ, RZ, R64 ;  /* 0x000000ffff657224 */ /* 0x000fe200078e0040 */
[----:B-----5:R-:W-:Y:S01]  /*a7c0*/  F2FP.F16.F32.PACK_AB R12, R174, R177 ;  /* 0x000000b1ae0c723e */ /* 0x020fe200000000ff */
[----:B------:R-:W-:-:S03]  /*a7d0*/  IMAD.MOV.U32 R64, RZ, RZ, R188 ;  /* 0x000000ffff407224 */ /* 0x000fc600078e00bc */
[----:B------:R1:W-:Y:S01]  /*a7e0*/  MUFU.EX2 R172, R0 ;  /* 0x0000000000ac7308 */ /* 0x0003e20000000800 */
[----:B------:R-:W-:Y:S01]  /*a7f0*/  F2FP.F16.F32.PACK_AB R15, R144, R101 ;  /* 0x00000065900f723e */ /* 0x000fe200000000ff */
[----:B-1----:R-:W-:Y:S01]  /*a800*/  FFMA.FTZ R0, R103, UR6, -R6 ;  /* 0x0000000667007c23 */ /* 0x002fe20008010806 */
[----:B------:R-:W-:-:S05]  /*a810*/  IMAD.MOV.U32 R103, RZ, RZ, R141 ;  /* 0x000000ffff677224 */ /* 0x000fca00078e008d */
[----:B------:R1:W5:Y:S02]  /*a820*/  MUFU.EX2 R176, R0 ;  /* 0x0000000000b07308 */ /* 0x0003640000000800 */
[----:B-1----:R-:W-:Y:S01]  /*a830*/  FFMA.FTZ R0, R102, UR6, -R2 ;  /* 0x0000000666007c23 */ /* 0x002fe20008010802 */
[----:B-----5:R-:W-:Y:S01]  /*a840*/  F2FP.F16.F32.PACK_AB R14, R176, R172 ;  /* 0x000000acb00e723e */ /* 0x020fe200000000ff */
[----:B------:R-:W-:-:S04]  /*a850*/  IMAD.MOV.U32 R102, RZ, RZ, R142 ;  /* 0x000000ffff667224 */ /* 0x000fc800078e008e */
[----:B------:R1:W-:Y:S02]  /*a860*/  MUFU.EX2 R194, R0 ;  /* 0x0000000000c27308 */ /* 0x0003e40000000800 */
[C---:B---3--:R-:W-:Y:S06]  /*a870*/  HMMA.16816.F32 R80, R12.reuse, R56, R80 ;  /* 0x000000380c50723c */ /* 0x048fec0000001850 */
[C---:B------:R-:W-:Y:S06]  /*a880*/  HMMA.16816.F32 R60, R12.reuse, R58, R60 ;  /* 0x0000003a0c3c723c */ /* 0x040fec000000183c */
[----:B----4-:R-:W-:Y:S01]  /*a890*/  HMMA.16816.F32 R72, R12, R20, R76 ;  /* 0x000000140c48723c */ /* 0x010fe2000000184c */
[----:B-1----:R-:W-:Y:S01]  /*a8a0*/  FFMA.FTZ R0, R104, UR6, -R2 ;  /* 0x0000000668007c23 */ /* 0x002fe20008010802 */
[----:B------:R-:W-:-:S03]  /*a8b0*/  IMAD.MOV.U32 R104, RZ, RZ, R143 ;  /* 0x000000ffff687224 */ /* 0x000fc600078e008f */
[----:B------:R1:W-:Y:S01]  /*a8c0*/  MUFU.EX2 R188, R0 ;  /* 0x0000000000bc7308 */ /* 0x0003e20000000800 */
[C---:B------:R-:W-:Y:S01]  /*a8d0*/  HMMA.16816.F32 R56, R12.reuse, R22, R32 ;  /* 0x000000160c38723c */ /* 0x040fe20000001820 */
[----:B------:R-:W-:Y:S02]  /*a8e0*/  IMAD.MOV.U32 R76, RZ, RZ, R66 ;  /* 0x000000ffff4c7224 */ /* 0x000fe400078e0042 */
[----:B------:R-:W-:Y:S02]  /*a8f0*/  IMAD.MOV.U32 R77, RZ, RZ, R65 ;  /* 0x000000ffff4d7224 */ /* 0x000fe400078e0041 */
[----:B------:R-:W-:Y:S01]  /*a900*/  IMAD.MOV.U32 R78, RZ, RZ, R64 ;  /* 0x000000ffff4e7224 */ /* 0x000fe200078e0040 */
[----:B------:R-:W-:Y:S01]  /*a910*/  HMMA.16816.F32 R28, R12, R16, R28 ;  /* 0x000000100c1c723c */ /* 0x000fe2000000181c */
[----:B------:R-:W-:-:S05]  /*a920*/  IMAD.MOV.U32 R79, RZ, RZ, R138 ;  /* 0x000000ffff4f7224 */ /* 0x000fca00078e008a */
[----:B------:R-:W-:Y:S01]  /*a930*/  HMMA.16816.F32 R20, R12, R18, R24 ;  /* 0x000000120c14723c */ /* 0x000fe20000001818 */
[----:B------:R-:W3:Y:S01]  /*a940*/  LDSM.16.MT88.4 R16, [R216+0xc000] ;  /* 0x00c00000d810783b */ /* 0x000ee20000004200 */
[----:B-1----:R-:W-:-:S03]  /*a950*/  FFMA.FTZ R0, R105, UR6, -R2 ;  /* 0x0000000669007c23 */ /* 0x002fc60008010802 */
[----:B------:R-:W1:Y:S01]  /*a960*/  LDSM.16.MT88.4 R24, [R217+0xc000] ;  /* 0x00c00000d918783b */ /* 0x000e620000004200 */
[C---:B--2---:R-:W-:Y:S01]  /*a970*/  HMMA.16816.F32 R84, R12.reuse, R40, R84 ;  /* 0x000000280c54723c */ /* 0x044fe20000001854 */
[----:B------:R-:W-:Y:S01]  /*a980*/  IMAD.MOV.U32 R105, RZ, RZ, R139 ;  /* 0x000000ffff697224 */ /* 0x000fe200078e008b */
[----:B------:R2:W-:Y:S04]  /*a990*/  MUFU.EX2 R183, R0 ;  /* 0x0000000000b77308 */ /* 0x0005e80000000800 */
[----:B------:R-:W-:Y:S01]  /*a9a0*/  HMMA.16816.F32 R32, R12, R42, R44 ;  /* 0x0000002a0c20723c */ /* 0x000fe2000000182c */
[----:B------:R-:W4:Y:S04]  /*a9b0*/  LDSM.16.MT88.4 R40, [R135+0xc800] ;  /* 0x00c800008728783b */ /* 0x000f280000004200 */
[----:B------:R-:W5:Y:S02]  /*a9c0*/  LDSM.16.MT88.4 R44, [R218+0xc800] ;  /* 0x00c80000da2c783b */ /* 0x000f640000004200 */
[----:B------:R-:W-:-:S02]  /*a9d0*/  F2FP.F16.F32.PACK_AB R13, R213, R250 ;  /* 0x000000fad50d723e */ /* 0x000fc400000000ff */
[----:B------:R-:W-:Y:S01]  /*a9e0*/  F2FP.F16.F32.PACK_AB R15, R207, R208 ;  /* 0x000000d0cf0f723e */ /* 0x000fe200000000ff */
[----:B--2---:R-:W-:Y:S01]  /*a9f0*/  FFMA.FTZ R0, R106, UR6, -R6 ;  /* 0x000000066a007c23 */ /* 0x004fe20008010806 */
[----:B------:R-:W-:-:S03]  /*aa00*/  IMAD.MOV.U32 R106, RZ, RZ, R160 ;  /* 0x000000ffff6a7224 */ /* 0x000fc600078e00a0 */
[----:B------:R2:W-:Y:S02]  /*aa10*/  MUFU.EX2 R71, R0 ;  /* 0x0000000000477308 */ /* 0x0005e40000000800 */
[----:B--2---:R-:W-:Y:S01]  /*aa20*/  FFMA.FTZ R0, R107, UR6, -R6 ;  /* 0x000000066b007c23 */ /* 0x004fe20008010806 */
[----:B------:R-:W-:-:S05]  /*aa30*/  IMAD.MOV.U32 R107, RZ, RZ, R37 ;  /* 0x000000ffff6b7224 */ /* 0x000fca00078e0025 */
[----:B------:R2:W3:Y:S02]  /*aa40*/  MUFU.EX2 R70, R0 ;  /* 0x0000000000467308 */ /* 0x0004e40000000800 */
[----:B--2---:R-:W-:Y:S01]  /*aa50*/  FFMA.FTZ R0, R108, UR6, -R6 ;  /* 0x000000066c007c23 */ /* 0x004fe20008010806 */
[----:B---3--:R-:W-:Y:S01]  /*aa60*/  F2FP.F16.F32.PACK_AB R8, R70, R71 ;  /* 0x000000474608723e */ /* 0x008fe200000000ff */
[----:B------:R-:W-:-:S04]  /*aa70*/  IMAD.MOV.U32 R108, RZ, RZ, R92 ;  /* 0x000000ffff6c7224 */ /* 0x000fc800078e005c */
[----:B------:R2:W-:Y:S01]  /*aa80*/  MUFU.EX2 R162, R0 ;  /* 0x0000000000a27308 */ /* 0x0005e20000000800 */
[----:B------:R-:W-:Y:S02]  /*aa90*/  IMAD.MOV.U32 R92, RZ, RZ, R156 ;  /* 0x000000ffff5c7224 */ /* 0x000fe400078e009c */
[----:B--2---:R-:W-:Y:S01]  /*aaa0*/  FFMA.FTZ R0, R111, UR6, -R6 ;  /* 0x000000066f007c23 */ /* 0x004fe20008010806 */
[----:B------:R-:W-:-:S04]  /*aab0*/  IMAD.MOV.U32 R111, RZ, RZ, R175 ;  /* 0x000000ffff6f7224 */ /* 0x000fc800078e00af */
[----:B------:R2:W3:Y:S01]  /*aac0*/  MUFU.EX2 R160, R0 ;  /* 0x0000000000a07308 */ /* 0x0004e20000000800 */
[----:B------:R-:W-:Y:S01]  /*aad0*/  F2FP.F16.F32.PACK_AB R11, R111, R251 ;  /* 0x000000fb6f0b723e */ /* 0x000fe200000000ff */
[----:B--2---:R-:W-:Y:S01]  /*aae0*/  FFMA.FTZ R0, R109, UR6, -R2 ;  /* 0x000000066d007c23 */ /* 0x004fe20008010802 */
[----:B------:R-:W-:Y:S01]  /*aaf0*/  IMAD.MOV.U32 R109, RZ, RZ, R69 ;  /* 0x000000ffff6d7224 */ /* 0x000fe200078e0045 */
[----:B---3--:R-:W-:-:S04]  /*ab00*/  F2FP.F16.F32.PACK_AB R10, R160, R162 ;  /* 0x000000a2a00a723e */ /* 0x008fc800000000ff */
[----:B------:R2:W3:Y:S02]  /*ab10*/  MUFU.EX2 R175, R0 ;  /* 0x0000000000af7308 */ /* 0x0004e40000000800 */
[----:B--2---:R-:W-:Y:S01]  /*ab20*/  FFMA.FTZ R0, R110, UR6, -R2 ;  /* 0x000000066e007c23 */ /* 0x004fe20008010802 */
[----:B------:R-:W-:Y:S02]  /*ab30*/  IMAD.MOV.U32 R110, RZ, RZ, R94 ;  /* 0x000000ffff6e7224 */ /* 0x000fe400078e005e */
[----:B------:R-:W-:-:S03]  /*ab40*/  IMAD.MOV.U32 R94, RZ, RZ, R93 ;  /* 0x000000ffff5e7224 */ /* 0x000fc600078e005d */
[----:B------:R2:W-:Y:S01]  /*ab50*/  MUFU.EX2 R170, R0 ;  /* 0x0000000000aa7308 */ /* 0x0005e20000000800 */
[----:B------:R-:W-:Y:S01]  /*ab60*/  IMAD.MOV.U32 R93, RZ, RZ, R146 ;  /* 0x000000ffff5d7224 */ /* 0x000fe200078e0092 */
[----:B------:R-:W-:-:S07]  /*ab70*/  F2FP.F16.F32.PACK_AB R9, R106, R110 ;  /* 0x0000006e6a09723e */ /* 0x000fce00000000ff */
[C---:B------:R-:W-:Y:S06]  /*ab80*/  HMMA.16816.F32 R80, R8.reuse, R48, R80 ;  /* 0x000000300850723c */ /* 0x040fec0000001850 */
[----:B------:R-:W-:Y:S01]  /*ab90*/  HMMA.16816.F32 R48, R8, R50, R60 ;  /* 0x000000320830723c */ /* 0x000fe2000000183c */
[----:B--2---:R-:W-:Y:S01]  /*aba0*/  FFMA.FTZ R0, R112, UR6, -R2 ;  /* 0x0000000670007c23 */ /* 0x004fe20008010802 */
[----:B------:R-:W-:-:S03]  /*abb0*/  IMAD.MOV.U32 R112, RZ, RZ, R149 ;  /* 0x000000ffff707224 */ /* 0x000fc600078e0095 */
[----:B------:R2:W-:Y:S01]  /*abc0*/  MUFU.EX2 R168, R0 ;  /* 0x0000000000a87308 */ /* 0x0005e20000000800 */
[C---:B------:R-:W-:Y:S01]  /*abd0*/  HMMA.16816.F32 R60, R8.reuse, R16, R28 ;  /* 0x00000010083c723c */ /* 0x040fe2000000181c */
[----:B------:R-:W-:Y:S05]  /*abe0*/  LDSM.16.MT88.4 R28, [R217+0xc800] ;  /* 0x00c80000d91c783b */ /* 0x000fea0000004200 */
[C---:B------:R-:W-:Y:S01]  /*abf0*/  HMMA.16816.F32 R20, R8.reuse, R18, R20 ;  /* 0x000000120814723c */ /* 0x040fe20000001814 */
[----:B------:R-:W5:Y:S05]  /*ac00*/  LDSM.16.MT88.4 R16, [R216+0xc800] ;  /* 0x00c80000d810783b */ /* 0x000f6a0000004200 */
[----:B------:R-:W-:Y:S01]  /*ac10*/  HMMA.16816.F32 R72, R8, R52, R72 ;  /* 0x000000340848723c */ /* 0x000fe20000001848 */
[----:B--2---:R-:W-:Y:S01]  /*ac20*/  FFMA.FTZ R0, R113, UR6, -R6 ;  /* 0x0000000671007c23 */ /* 0x004fe20008010806 */
[----:B------:R-:W-:-:S04]  /*ac30*/  IMAD.MOV.U32 R113, RZ, RZ, R144 ;  /* 0x000000ffff717224 */ /* 0x000fc800078e0090 */
[C---:B------:R-:W-:Y:S01]  /*ac40*/  HMMA.16816.F32 R56, R8.reuse, R54, R56 ;  /* 0x000000360838723c */ /* 0x040fe20000001838 */
[----:B------:R-:W-:Y:S01]  /*ac50*/  LDSM.16.MT88.4 R52, [R218+0xe000] ;  /* 0x00e00000da34783b */ /* 0x000fe20000004200 */
[----:B------:R2:W-:Y:S04]  /*ac60*/  MUFU.EX2 R69, R0 ;  /* 0x0000000000457308 */ /* 0x0005e80000000800 */
[C---:B-1----:R-:W-:Y:S06]  /*ac70*/  HMMA.16816.F32 R84, R8.reuse, R24, R84 ;  /* 0x000000180854723c */ /* 0x042fec0000001854 */
[----:B------:R-:W-:Y:S01]  /*ac80*/  HMMA.16816.F32 R32, R8, R26, R32 ;  /* 0x0000001a0820723c */ /* 0x000fe20000001820 */
[----:B--2---:R-:W-:-:S06]  /*ac90*/  FFMA.FTZ R0, R114, UR6, -R6 ;  /* 0x0000000672007c23 */ /* 0x004fcc0008010806 */
[----:B------:R-:W-:Y:S01]  /*aca0*/  F2FP.F16.F32.PACK_AB R9, R188, R194 ;  /* 0x000000c2bc09723e */ /* 0x000fe200000000ff */
[----:B------:R-:W-:Y:S01]  /*acb0*/  IMAD.MOV.U32 R114, RZ, RZ, R145 ;  /* 0x000000ffff727224 */ /* 0x000fe200078e0091 */
[----:B---3--:R-:W-:Y:S01]  /*acc0*/  F2FP.F16.F32.PACK_AB R11, R175, R183 ;  /* 0x000000b7af0b723e */ /* 0x008fe200000000ff */
[----:B------:R1:W2:Y:S02]  /*acd0*/  MUFU.EX2 R149, R0 ;  /* 0x0000000000957308 */ /* 0x0002a40000000800 */
[----:B-1----:R-:W-:Y:S01]  /*ace0*/  FFMA.FTZ R0, R116, UR6, -R6 ;  /* 0x0000000674007c23 */ /* 0x002fe20008010806 */
[----:B--2---:R-:W-:Y:S01]  /*acf0*/  F2FP.F16.F32.PACK_AB R12, R149, R69 ;  /* 0x00000045950c723e */ /* 0x004fe200000000ff */
[----:B------:R-:W-:-:S04]  /*ad00*/  IMAD.MOV.U32 R116, RZ, RZ, R148 ;  /* 0x000000ffff747224 */ /* 0x000fc800078e0094 */
[----:B------:R1:W-:Y:S02]  /*ad10*/  MUFU.EX2 R66, R0 ;  /* 0x0000000000427308 */ /* 0x0003e40000000800 */
[----:B-1----:R-:W-:Y:S01]  /*ad20*/  FFMA.FTZ R0, R118, UR6, -R6 ;  /* 0x0000000676007c23 */ /* 0x002fe20008010806 */
[----:B------:R-:W-:-:S05]  /*ad30*/  IMAD.MOV.U32 R118, RZ, RZ, R159 ;  /* 0x000000ffff767224 */ /* 0x000fca00078e009f */
[----:B------:R1:W2:Y:S02]  /*ad40*/  MUFU.EX2 R151, R0 ;  /* 0x0000000000977308 */ /* 0x0002a40000000800 */
[----:B-1----:R-:W-:Y:S01]  /*ad50*/  FFMA.FTZ R0, R115, UR6, -R2 ;  /* 0x0000000673007c23 */ /* 0x002fe20008010802 */
[----:B--2---:R-:W-:-:S05]  /*ad60*/  F2FP.F16.F32.PACK_AB R14, R151, R66 ;  /* 0x00000042970e723e */ /* 0x004fca00000000ff */
[----:B------:R1:W-:Y:S02]  /*ad70*/  MUFU.EX2 R159, R0 ;  /* 0x00000000009f7308 */ /* 0x0003e40000000800 */
[C---:B----4-:R-:W-:Y:S06]  /*ad80*/  HMMA.16816.F32 R80, R12.reuse, R40, R80 ;  /* 0x000000280c50723c */ /* 0x050fec0000001850 */
[C---:B------:R-:W-:Y:S01]  /*ad90*/  HMMA.16816.F32 R48, R12.reuse, R42, R48 ;  /* 0x0000002a0c30723c */ /* 0x040fe20000001830 */
[----:B------:R-:W2:Y:S05]  /*ada0*/  LDSM.16.MT88.4 R40, [R135+0xd000] ;  /* 0x00d000008728783b */ /* 0x000eaa0000004200 */
[----:B-----5:R-:W-:Y:S01]  /*adb0*/  HMMA.16816.F32 R72, R12, R44, R72 ;  /* 0x0000002c0c48723c */ /* 0x020fe20000001848 */
[----:B-1----:R-:W-:-:S04]  /*adc0*/  FFMA.FTZ R0, R117, UR6, -R2 ;  /* 0x0000000675007c23 */ /* 0x002fc80008010802 */
[----:B------:R1:W3:Y:S01]  /*add0*/  MUFU.EX2 R157, R0 ;  /* 0x00000000009d7308 */ /* 0x0002e20000000800 */
[C---:B------:R-:W-:Y:S01]  /*ade0*/  HMMA.16816.F32 R56, R12.reuse, R46, R56 ;  /* 0x0000002e0c38723c */ /* 0x040fe20000001838 */
[----:B------:R-:W4:Y:S05]  /*adf0*/  LDSM.16.MT88.4 R44, [R218+0xd000] ;  /* 0x00d00000da2c783b */ /* 0x000f2a0000004200 */
[C---:B------:R-:W-:Y:S01]  /*ae00*/  HMMA.16816.F32 R24, R12.reuse, R18, R20 ;  /* 0x000000120c18723c */ /* 0x040fe20000001814 */
[----:B------:R-:W5:Y:S05]  /*ae10*/  LDSM.16.MT88.4 R20, [R216+0xd000] ;  /* 0x00d00000d814783b */ /* 0x000f6a0000004200 */
[----:B------:R-:W-:Y:S01]  /*ae20*/  HMMA.16816.F32 R60, R12, R16, R60 ;  /* 0x000000100c3c723c */ /* 0x000fe2000000183c */
[----:B------:R-:W5:Y:S01]  /*ae30*/  LDSM.16.MT88.4 R16, [R217+0xd000] ;  /* 0x00d00000d910783b */ /* 0x000f620000004200 */
[----:B-1----:R-:W-:-:S04]  /*ae40*/  FFMA.FTZ R0, R119, UR6, -R2 ;  /* 0x0000000677007c23 */ /* 0x002fc80008010802 */
[C---:B------:R-:W-:Y:S01]  /*ae50*/  HMMA.16816.F32 R84, R12.reuse, R28, R84 ;  /* 0x0000001c0c54723c */ /* 0x040fe20000001854 */
[----:B------:R1:W-:Y:S05]  /*ae60*/  MUFU.EX2 R156, R0 ;  /* 0x00000000009c7308 */ /* 0x0003ea0000000800 */
[----:B------:R-:W-:Y:S07]  /*ae70*/  HMMA.16816.F32 R32, R12, R30, R32 ;  /* 0x0000001e0c20723c */ /* 0x000fee0000001820 */
[----:B------:R-:W-:-:S02]  /*ae80*/  F2FP.F16.F32.PACK_AB R13, R168, R170 ;  /* 0x000000aaa80d723e */ /* 0x000fc400000000ff */
[----:B---3--:R-:W-:Y:S01]  /*ae90*/  F2FP.F16.F32.PACK_AB R15, R157, R159 ;  /* 0x0000009f9d0f723e */ /* 0x008fe200000000ff */
[----:B-1----:R-:W-:-:S04]  /*aea0*/  FFMA.FTZ R0, R120, UR6, -R6 ;  /* 0x0000000678007c23 */ /* 0x002fc80008010806 */
[----:B------:R1:W-:Y:S02]  /*aeb0*/  MUFU.EX2 R65, R0 ;  /* 0x0000000000417308 */ /* 0x0003e40000000800 */
[----:B-1----:R-:W-:-:S06]  /*aec0*/  FFMA.FTZ R0, R121, UR6, -R6 ;  /* 0x0000000679007c23 */ /* 0x002fcc0008010806 */
[----:B------:R1:W3:Y:S02]  /*aed0*/  MUFU.EX2 R144, R0 ;  /* 0x0000000000907308 */ /* 0x0002e40000000800 */
[----:B-1----:R-:W-:Y:S01]  /*aee0*/  FFMA.FTZ R0, R124, UR6, -R6 ;  /* 0x000000067c007c23 */ /* 0x002fe20008010806 */
[----:B---3--:R-:W-:-:S05]  /*aef0*/  F2FP.F16.F32.PACK_AB R8, R144, R65 ;  /* 0x000000419008723e */ /* 0x008fca00000000ff */
[----:B------:R1:W-:Y:S02]  /*af00*/  MUFU.EX2 R64, R0 ;  /* 0x0000000000407308 */ /* 0x0003e40000000800 */
[----:B-1----:R-:W-:-:S06]  /*af10*/  FFMA.FTZ R0, R125, UR6, -R6 ;  /* 0x000000067d007c23 */ /* 0x002fcc0008010806 */
[----:B------:R1:W3:Y:S02]  /*af20*/  MUFU.EX2 R143, R0 ;  /* 0x00000000008f7308 */ /* 0x0002e40000000800 */
[----:B-1----:R-:W-:Y:S01]  /*af30*/  FFMA.FTZ R0, R122, UR6, -R2 ;  /* 0x000000067a007c23 */ /* 0x002fe20008010802 */
[----:B---3--:R-:W-:-:S05]  /*af40*/  F2FP.F16.F32.PACK_AB R10, R143, R64 ;  /* 0x000000408f0a723e */ /* 0x008fca00000000ff */
[----:B------:R1:W3:Y:S02]  /*af50*/  MUFU.EX2 R148, R0 ;  /* 0x0000000000947308 */ /* 0x0002e40000000800 */
[C---:B--2---:R-:W-:Y:S06]  /*af60*/  HMMA.16816.F32 R80, R8.reuse, R40, R80 ;  /* 0x000000280850723c */ /* 0x044fec0000001850 */
[C---:B------:R-:W-:Y:S01]  /*af70*/  HMMA.16816.F32 R48, R8.reuse, R42, R48 ;  /* 0x0000002a0830723c */ /* 0x040fe20000001830 */
[----:B------:R-:W2:Y:S05]  /*af80*/  LDSM.16.MT88.4 R40, [R135+0xd800] ;  /* 0x00d800008728783b */ /* 0x000eaa0000004200 */
[----:B----4-:R-:W-:Y:S01]  /*af90*/  HMMA.16816.F32 R72, R8, R44, R72 ;  /* 0x0000002c0848723c */ /* 0x010fe20000001848 */
[----:B-1----:R-:W-:-:S04]  /*afa0*/  FFMA.FTZ R0, R123, UR6, -R2 ;  /* 0x000000067b007c23 */ /* 0x002fc80008010802 */
[----:B------:R1:W-:Y:S01]  /*afb0*/  MUFU.EX2 R146, R0 ;  /* 0x0000000000927308 */ /* 0x0003e20000000800 */
[C---:B------:R-:W-:Y:S01]  /*afc0*/  HMMA.16816.F32 R56, R8.reuse, R46, R56 ;  /* 0x0000002e0838723c */ /* 0x040fe20000001838 */
[----:B------:R-:W4:Y:S05]  /*afd0*/  LDSM.16.MT88.4 R44, [R218+0xd800] ;  /* 0x00d80000da2c783b */ /* 0x000f2a0000004200 */
[C---:B-----5:R-:W-:Y:S01]  /*afe0*/  HMMA.16816.F32 R28, R8.reuse, R22, R24 ;  /* 0x00000016081c723c */ /* 0x060fe20000001818 */
[----:B------:R-:W5:Y:S05]  /*aff0*/  LDSM.16.MT88.4 R24, [R216+0xd800] ;  /* 0x00d80000d818783b */ /* 0x000f6a0000004200 */
[----:B------:R-:W-:Y:S01]  /*b000*/  HMMA.16816.F32 R60, R8, R20, R60 ;  /* 0x00000014083c723c */ /* 0x000fe2000000183c */
[----:B-1----:R-:W-:-:S05]  /*b010*/  FFMA.FTZ R0, R126, UR6, -R2 ;  /* 0x000000067e007c23 */ /* 0x002fca0008010802 */
[C---:B------:R-:W-:Y:S01]  /*b020*/  HMMA.16816.F32 R84, R8.reuse, R16, R84 ;  /* 0x000000100854723c */ /* 0x040fe20000001854 */
[----:B------:R1:W2:Y:S05]  /*b030*/  MUFU.EX2 R145, R0 ;  /* 0x0000000000917308 */ /* 0x0002aa0000000800 */
[----:B------:R-:W-:Y:S01]  /*b040*/  HMMA.16816.F32 R20, R8, R18, R32 ;  /* 0x000000120814723c */ /* 0x000fe20000001820 */
[----:B------:R-:W5:Y:S04]  /*b050*/  LDSM.16.MT88.4 R16, [R217+0xd800] ;  /* 0x00d80000d910783b */ /* 0x000f680000004200 */
[----:B------:R-:W-:Y:S02]  /*b060*/  LDSM.16.MT88.4 R32, [R216+0xe000] ;  /* 0x00e00000d820783b */ /* 0x000fe40000004200 */
[----:B---3--:R-:W-:Y:S01]  /*b070*/  F2FP.F16.F32.PACK_AB R9, R148, R156 ;  /* 0x0000009c9409723e */ /* 0x008fe200000000ff */
[----:B-1----:R-:W-:Y:S01]  /*b080*/  FFMA.FTZ R0, R127, UR6, -R6 ;  /* 0x000000067f007c23 */ /* 0x002fe20008010806 */
[----:B--2---:R-:W-:-:S03]  /*b090*/  F2FP.F16.F32.PACK_AB R11, R145, R146 ;  /* 0x00000092910b723e */ /* 0x004fc600000000ff */
[----:B------:R1:W-:Y:S02]  /*b0a0*/  MUFU.EX2 R137, R0 ;  /* 0x0000000000897308 */ /* 0x0003e40000000800 */
[----:B-1----:R-:W-:-:S06]  /*b0b0*/  FFMA.FTZ R0, R128, UR6, -R6 ;  /* 0x0000000680007c23 */ /* 0x002fcc0008010806 */
[----:B------:R1:W2:Y:S02]  /*b0c0*/  MUFU.EX2 R37, R0 ;  /* 0x0000000000257308 */ /* 0x0002a40000000800 */
[----:B-1----:R-:W-:Y:S01]  /*b0d0*/  FFMA.FTZ R0, R130, UR6, -R6 ;  /* 0x0000000682007c23 */ /* 0x002fe20008010806 */
[----:B--2---:R-:W-:-:S05]  /*b0e0*/  F2FP.F16.F32.PACK_AB R12, R37, R137 ;  /* 0x00000089250c723e */ /* 0x004fca00000000ff */
[----:B------:R1:W-:Y:S02]  /*b0f0*/  MUFU.EX2 R139, R0 ;  /* 0x00000000008b7308 */ /* 0x0003e40000000800 */
[----:B-1----:R-:W-:-:S06]  /*b100*/  FFMA.FTZ R0, R132, UR6, -R6 ;  /* 0x0000000684007c23 */ /* 0x002fcc0008010806 */
[----:B------:R1:W2:Y:S02]  /*b110*/  MUFU.EX2 R138, R0 ;  /* 0x00000000008a7308 */ /* 0x0002a40000000800 */
[----:B-1----:R-:W-:Y:S01]  /*b120*/  FFMA.FTZ R0, R129, UR6, -R2 ;  /* 0x0000000681007c23 */ /* 0x002fe20008010802 */
[----:B--2---:R-:W-:-:S05]  /*b130*/  F2FP.F16.F32.PACK_AB R14, R138, R139 ;  /* 0x0000008b8a0e723e */ /* 0x004fca00000000ff */
[----:B------:R1:W-:Y:S02]  /*b140*/  MUFU.EX2 R142, R0 ;  /* 0x00000000008e7308 */ /* 0x0003e40000000800 */
[C---:B------:R-:W-:Y:S06]  /*b150*/  HMMA.16816.F32 R80, R12.reuse, R40, R80 ;  /* 0x000000280c50723c */ /* 0x040fec0000001850 */
[C---:B------:R-:W-:Y:S01]  /*b160*/  HMMA.16816.F32 R48, R12.reuse, R42, R48 ;  /* 0x0000002a0c30723c */ /* 0x040fe20000001830 */
[----:B------:R-:W2:Y:S05]  /*b170*/  LDSM.16.MT88.4 R40, [R135+0xe000] ;  /* 0x00e000008728783b */ /* 0x000eaa0000004200 */
[----:B----4-:R-:W-:Y:S01]  /*b180*/  HMMA.16816.F32 R72, R12, R44, R72 ;  /* 0x0000002c0c48723c */ /* 0x010fe20000001848 */
[----:B-1----:R-:W-:-:S04]  /*b190*/  FFMA.FTZ R0, R131, UR6, -R2 ;  /* 0x0000000683007c23 */ /* 0x002fc80008010802 */
[----:B------:R1:W3:Y:S01]  /*b1a0*/  MUFU.EX2 R141, R0 ;  /* 0x00000000008d7308 */ /* 0x0002e20000000800 */
[C---:B------:R-:W-:Y:S06]  /*b1b0*/  HMMA.16816.F32 R56, R12.reuse, R46, R56 ;  /* 0x0000002e0c38723c */ /* 0x040fec0000001838 */
[C---:B-----5:R-:W-:Y:S06]  /*b1c0*/  HMMA.16816.F32 R44, R12.reuse, R26, R28 ;  /* 0x0000001a0c2c723c */ /* 0x060fec000000181c */
[----:B------:R-:W-:Y:S01]  /*b1d0*/  HMMA.16816.F32 R84, R12, R16, R84 ;  /* 0x000000100c54723c */ /* 0x000fe20000001854 */
[----:B-1----:R-:W-:-:S05]  /*b1e0*/  FFMA.FTZ R0, R133, UR6, -R2 ;  /* 0x0000000685007c23 */ /* 0x002fca0008010802 */
[C---:B------:R-:W-:Y:S01]  /*b1f0*/  HMMA.16816.F32 R28, R12.reuse, R18, R20 ;  /* 0x000000120c1c723c */ /* 0x040fe20000001814 */
[----:B------:R-:W1:Y:S01]  /*b200*/  LDSM.16.MT88.4 R16, [R217+0xe000] ;  /* 0x00e00000d910783b */ /* 0x000e620000004200 */
[----:B------:R4:W-:Y:S03]  /*b210*/  MUFU.EX2 R140, R0 ;  /* 0x00000000008c7308 */ /* 0x0009e60000000800 */
[----:B------:R-:W5:Y:S01]  /*b220*/  LDSM.16.MT88.4 R20, [R135+0xe800] ;  /* 0x00e800008714783b */ /* 0x000f620000004200 */
[----:B------:R-:W-:Y:S07]  /*b230*/  HMMA.16816.F32 R60, R12, R24, R60 ;  /* 0x000000180c3c723c */ /* 0x000fee000000183c */
[----:B---3--:R-:W-:Y:S01]  /*b240*/  F2FP.F16.F32.PACK_AB R13, R141, R142 ;  /* 0x0000008e8d0d723e */ /* 0x008fe200000000ff */
[----:B----4-:R-:W-:-:S04]  /*b250*/  FFMA.FTZ R0, R136, UR6, -R6 ;  /* 0x0000000688007c23 */ /* 0x010fc80008010806 */
[----:B------:R3:W-:Y:S02]  /*b260*/  MUFU.EX2 R133, R0 ;  /* 0x0000000000857308 */ /* 0x0007e40000000800 */
[----:B---3--:R-:W-:Y:S01]  /*b270*/  FFMA.FTZ R0, R152, UR6, -R6 ;  /* 0x0000000698007c23 */ /* 0x008fe20008010806 */
[----:B------:R-:W-:-:S05]  /*b280*/  IMAD.MOV.U32 R152, RZ, RZ, R102 ;  /* 0x000000ffff987224 */ /* 0x000fca00078e0066 */
[----:B------:R3:W4:Y:S02]  /*b290*/  MUFU.EX2 R131, R0 ;  /* 0x0000000000837308 */ /* 0x0007240000000800 */
[----:B---3--:R-:W-:Y:S01]  /*b2a0*/  FFMA.FTZ R0, R154, UR6, -R6 ;  /* 0x000000069a007c23 */ /* 0x008fe20008010806 */
[----:B----4-:R-:W-:Y:S01]  /*b2b0*/  F2FP.F16.F32.PACK_AB R8, R131, R133 ;  /* 0x000000858308723e */ /* 0x010fe200000000ff */
[----:B------:R-:W-:-:S04]  /*b2c0*/  IMAD.MOV.U32 R154, RZ, RZ, R104 ;  /* 0x000000ffff9a7224 */ /* 0x000fc800078e0068 */
[----:B------:R3:W-:Y:S02]  /*b2d0*/  MUFU.EX2 R130, R0 ;  /* 0x0000000000827308 */ /* 0x0007e40000000800 */
[----:B---3--:R-:W-:Y:S01]  /*b2e0*/  FFMA.FTZ R0, R155, UR6, -R6 ;  /* 0x000000069b007c23 */ /* 0x008fe20008010806 */
[----:B------:R-:W-:-:S05]  /*b2f0*/  IMAD.MOV.U32 R155, RZ, RZ, R105 ;  /* 0x000000ffff9b7224 */ /* 0x000fca00078e0069 */
[----:B------:R3:W4:Y:S02]  /*b300*/  MUFU.EX2 R128, R0 ;  /* 0x0000000000807308 */ /* 0x0007240000000800 */
[----:B---3--:R-:W-:Y:S01]  /*b310*/  FFMA.FTZ R0, R153, UR6, -R2 ;  /* 0x0000000699007c23 */ /* 0x008fe20008010802 */
[----:B----4-:R-:W-:Y:S01]  /*b320*/  F2FP.F16.F32.PACK_AB R10, R128, R130 ;  /* 0x00000082800a723e */ /* 0x010fe200000000ff */
[----:B------:R-:W-:-:S04]  /*b330*/  IMAD.MOV.U32 R153, RZ, RZ, R116 ;  /* 0x000000ffff997224 */ /* 0x000fc800078e0074 */
[----:B------:R3:W4:Y:S02]  /*b340*/  MUFU.EX2 R136, R0 ;  /* 0x0000000000887308 */ /* 0x0007240000000800 */
[C---:B--2---:R-:W-:Y:S06]  /*b350*/  HMMA.16816.F32 R24, R8.reuse, R42, R48 ;  /* 0x0000002a0818723c */ /* 0x044fec0000001830 */
[C---:B------:R-:W-:Y:S06]  /*b360*/  HMMA.16816.F32 R72, R8.reuse, R52, R72 ;  /* 0x000000340848723c */ /* 0x040fec0000001848 */
[C---:B------:R-:W-:Y:S01]  /*b370*/  HMMA.16816.F32 R56, R8.reuse, R54, R56 ;  /* 0x000000360838723c */ /* 0x040fe20000001838 */
[----:B---3--:R-:W-:Y:S01]  /*b380*/  FFMA.FTZ R0, R147, UR6, -R2 ;  /* 0x0000000693007c23 */ /* 0x008fe20008010802 */
[----:B------:R-:W2:Y:S01]  /*b390*/  LDSM.16.MT88.4 R52, [R218+0xe800] ;  /* 0x00e80000da34783b */ /* 0x000ea20000004200 */
[----:B------:R-:W-:Y:S01]  /*b3a0*/  IMAD.MOV.U32 R147, RZ, RZ, R118 ;  /* 0x000000ffff937224 */ /* 0x000fe200078e0076 */
[----:B----4-:R-:W-:Y:S01]  /*b3b0*/  F2FP.F16.F32.PACK_AB R15, R136, R140 ;  /* 0x0000008c880f723e */ /* 0x010fe200000000ff */
[----:B------:R3:W-:Y:S01]  /*b3c0*/  MUFU.EX2 R132, R0 ;  /* 0x0000000000847308 */ /* 0x0007e20000000800 */
[C---:B------:R-:W-:Y:S01]  /*b3d0*/  HMMA.16816.F32 R48, R8.reuse, R34, R44 ;  /* 0x000000220830723c */ /* 0x040fe2000000182c */
[----:B------:R-:W4:Y:S05]  /*b3e0*/  LDSM.16.MT88.4 R44, [R216+0xe800] ;  /* 0x00e80000d82c783b */ /* 0x000f2a0000004200 */
[C---:B------:R-:W-:Y:S06]  /*b3f0*/  HMMA.16816.F32 R80, R8.reuse, R40, R80 ;  /* 0x000000280850723c */ /* 0x040fec0000001850 */
[----:B------:R-:W-:Y:S01]  /*b400*/  HMMA.16816.F32 R60, R8, R32, R60 ;  /* 0x00000020083c723c */ /* 0x000fe2000000183c */
[----:B------:R-:W4:Y:S01]  /*b410*/  LDSM.16.MT88.4 R32, [R217+0xe800] ;  /* 0x00e80000d920783b */ /* 0x000f220000004200 */
[----:B---3--:R-:W-:Y:S01]  /*b420*/  FFMA.FTZ R0, R150, UR6, -R2 ;  /* 0x0000000696007c23 */ /* 0x008fe20008010802 */
[----:B------:R-:W-:-:S03]  /*b430*/  IMAD.MOV.U32 R150, RZ, RZ, R109 ;  /* 0x000000ffff967224 */ /* 0x000fc600078e006d */
[C---:B-1----:R-:W-:Y:S01]  /*b440*/  HMMA.16816.F32 R40, R8.reuse, R18, R28 ;  /* 0x000000120828723c */ /* 0x042fe2000000181c */
[----:B------:R1:W3:Y:S05]  /*b450*/  MUFU.EX2 R129, R0 ;  /* 0x0000000000817308 */ /* 0x0002ea0000000800 */
[----:B------:R-:W-:Y:S01]  /*b460*/  HMMA.16816.F32 R84, R8, R16, R84 ;  /* 0x000000100854723c */ /* 0x000fe20000001854 */
[----:B------:R-:W-:Y:S01]  /*b470*/  LDSM.16.MT88.4 R16, [R218+0xf000] ;  /* 0x00f00000da10783b */ /* 0x000fe20000004200 */
[----:B-1----:R-:W-:Y:S01]  /*b480*/  FFMA.FTZ R0, R166, UR6, -R6 ;  /* 0x00000006a6007c23 */ /* 0x002fe20008010806 */
[----:B------:R-:W-:-:S04]  /*b490*/  IMAD.MOV.U32 R166, RZ, RZ, R114 ;  /* 0x000000ffffa67224 */ /* 0x000fc800078e0072 */
[----:B---3--:R-:W-:Y:S01]  /*b4a0*/  F2FP.F16.F32.PACK_AB R9, R129, R132 ;  /* 0x000000848109723e */ /* 0x008fe200000000ff */
[----:B------:R-:W-:Y:S01]  /*b4b0*/  IMAD.MOV.U32 R114, RZ, RZ, R78 ;  /* 0x000000ffff727224 */ /* 0x000fe200078e004e */
[----:B------:R1:W-:Y:S02]  /*b4c0*/  MUFU.EX2 R126, R0 ;  /* 0x00000000007e7308 */ /* 0x0003e40000000800 */
[----:B-1----:R-:W-:-:S06]  /*b4d0*/  FFMA.FTZ R0, R167, UR6, -R6 ;  /* 0x00000006a7007c23 */ /* 0x002fcc0008010806 */
[----:B------:R1:W3:Y:S02]  /*b4e0*/  MUFU.EX2 R125, R0 ;  /* 0x00000000007d7308 */ /* 0x0002e40000000800 */
[----:B-1----:R-:W-:Y:S01]  /*b4f0*/  FFMA.FTZ R0, R171, UR6, -R6 ;  /* 0x00000006ab007c23 */ /* 0x002fe20008010806 */
[----:B---3--:R-:W-:Y:S01]  /*b500*/  F2FP.F16.F32.PACK_AB R12, R125, R126 ;  /* 0x0000007e7d0c723e */ /* 0x008fe200000000ff */
[----:B------:R-:W-:-:S04]  /*b510*/  IMAD.MOV.U32 R171, RZ, RZ, R106 ;  /* 0x000000ffffab7224 */ /* 0x000fc800078e006a */
[----:B------:R1:W-:Y:S02]  /*b520*/  MUFU.EX2 R124, R0 ;  /* 0x00000000007c7308 */ /* 0x0003e40000000800 */
[----:B-1----:R-:W-:Y:S01]  /*b530*/  FFMA.FTZ R0, R173, UR6, -R6 ;  /* 0x00000006ad007c23 */ /* 0x002fe20008010806 */
[----:B------:R-:W-:Y:S02]  /*b540*/  IMAD.MOV.U32 R173, RZ, RZ, R113 ;  /* 0x000000ffffad7224 */ /* 0x000fe400078e0071 */
[----:B------:R-:W-:-:S03]  /*b550*/  IMAD.MOV.U32 R113, RZ, RZ, R77 ;  /* 0x000000ffff717224 */ /* 0x000fc600078e004d */
[----:B------:R1:W3:Y:S01]  /*b560*/  MUFU.EX2 R122, R0 ;  /* 0x00000000007a7308 */ /* 0x0002e20000000800 */
[----:B------:R-:W-:Y:S02]  /*b570*/  IMAD.MOV.U32 R167, RZ, RZ, R113 ;  /* 0x000000ffffa77224 */ /* 0x000fe400078e0071 */
[----:B-1----:R-:W-:Y:S01]  /*b580*/  FFMA.FTZ R0, R163, UR6, -R2 ;  /* 0x00000006a3007c23 */ /* 0x002fe20008010802 */
[----:B---3--:R-:W-:Y:S01]  /*b590*/  F2FP.F16.F32.PACK_AB R14, R122, R124 ;  /* 0x0000007c7a0e723e */ /* 0x008fe200000000ff */
[----:B------:R-:W-:-:S03]  /*b5a0*/  IMAD.MOV.U32 R163, RZ, RZ, R108 ;  /* 0x000000ffffa37224 */ /* 0x000fc600078e006c */
[----:B------:R1:W-:Y:S03]  /*b5b0*/  MUFU.EX2 R127, R0 ;  /* 0x00000000007f7308 */ /* 0x0003e60000000800 */
[C---:B-----5:R-:W-:Y:S06]  /*b5c0*/  HMMA.16816.F32 R80, R12.reuse, R20, R80 ;  /* 0x000000140c50723c */ /* 0x060fec0000001850 */
[C---:B------:R-:W-:Y:S01]  /*b5d0*/  HMMA.16816.F32 R28, R12.reuse, R22, R24 ;  /* 0x000000160c1c723c */ /* 0x040fe20000001818 */
[----:B------:R-:W3:Y:S05]  /*b5e0*/  LDSM.16.MT88.4 R20, [R135+0xf000] ;  /* 0x00f000008714783b */ /* 0x000eea0000004200 */
[----:B--2---:R-:W-:Y:S01]  /*b5f0*/  HMMA.16816.F32 R24, R12, R52, R72 ;  /* 0x000000340c18723c */ /* 0x004fe20000001848 */
[----:B-1----:R-:W-:Y:S01]  /*b600*/  FFMA.FTZ R0, R165, UR6, -R2 ;  /* 0x00000006a5007c23 */ /* 0x002fe20008010802 */
[----:B------:R-:W-:-:S02]  /*b610*/  IMAD.MOV.U32 R165, RZ, RZ, R112 ;  /* 0x000000ffffa57224 */ /* 0x000fc400078e0070 */
[----:B------:R-:W-:Y:S01]  /*b620*/  IMAD.MOV.U32 R112, RZ, RZ, R76 ;  /* 0x000000ffff707224 */ /* 0x000fe200078e004c */
[----:B------:R1:W2:Y:S01]  /*b630*/  MUFU.EX2 R123, R0 ;  /* 0x00000000007b7308 */ /* 0x0002a20000000800 */
[C---:B----4-:R-:W-:Y:S01]  /*b640*/  HMMA.16816.F32 R72, R12.reuse, R46, R48 ;  /* 0x0000002e0c48723c */ /* 0x050fe20000001830 */
[----:B------:R-:W4:Y:S05]  /*b650*/  LDSM.16.MT88.4 R48, [R216+0xf000] ;  /* 0x00f00000d830783b */ /* 0x000f2a0000004200 */
[C---:B------:R-:W-:Y:S06]  /*b660*/  HMMA.16816.F32 R60, R12.reuse, R44, R60 ;  /* 0x0000002c0c3c723c */ /* 0x040fec000000183c */
[----:B------:R-:W-:Y:S01]  /*b670*/  HMMA.16816.F32 R84, R12, R32, R84 ;  /* 0x000000200c54723c */ /* 0x000fe20000001854 */
[----:B-1----:R-:W-:Y:S01]  /*b680*/  FFMA.FTZ R0, R169, UR6, -R2 ;  /* 0x00000006a9007c23 */ /* 0x002fe20008010802 */
[----:B------:R-:W-:Y:S01]  /*b690*/  IMAD.MOV.U32 R169, RZ, RZ, R111 ;  /* 0x000000ffffa97224 */ /* 0x000fe200078e006f */
[----:B--2---:R-:W-:-:S02]  /*b6a0*/  F2FP.F16.F32.PACK_AB R11, R123, R127 ;  /* 0x0000007f7b0b723e */ /* 0x004fc400000000ff */
[----:B------:R1:W-:Y:S02]  /*b6b0*/  MUFU.EX2 R121, R0 ;  /* 0x0000000000797308 */ /* 0x0003e40000000800 */
[--C-:B-1----:R-:W-:Y:S01]  /*b6c0*/  FFMA.FTZ R0, R191, UR6, -R6.reuse ;  /* 0x00000006bf007c23 */ /* 0x102fe20008010806 */
[----:B------:R-:W-:Y:S02]  /*b6d0*/  IMAD.MOV.U32 R191, RZ, RZ, R79 ;  /* 0x000000ffffbf7224 */ /* 0x000fe400078e004f */
[C---:B------:R-:W-:Y:S03]  /*b6e0*/  HMMA.16816.F32 R76, R12.reuse, R54, R56 ;  /* 0x000000360c4c723c */ /* 0x040fe60000001838 */
[----:B------:R1:W-:Y:S03]  /*b6f0*/  MUFU.EX2 R118, R0 ;  /* 0x0000000000767308 */ /* 0x0003e60000000800 */
[----:B------:R-:W-:Y:S01]  /*b700*/  HMMA.16816.F32 R56, R12, R34, R40 ;  /* 0x000000220c38723c */ /* 0x000fe20000001828 */
[----:B------:R-:W2:Y:S04]  /*b710*/  LDSM.16.MT88.4 R12, [R217+0xf000] ;  /* 0x00f00000d90c783b */ /* 0x000ea80000004200 */
[----:B------:R-:W-:Y:S01]  /*b720*/  LDSM.16.MT88.4 R32, [R135+0xf800] ;  /* 0x00f800008720783b */ /* 0x000fe20000004200 */
[----:B-1----:R-:W-:Y:S01]  /*b730*/  FFMA.FTZ R0, R158, UR6, -R6 ;  /* 0x000000069e007c23 */ /* 0x002fe20008010806 */
[----:B------:R-:W-:-:S03]  /*b740*/  IMAD.MOV.U32 R158, RZ, RZ, R110 ;  /* 0x000000ffff9e7224 */ /* 0x000fc600078e006e */
[----:B------:R1:W5:Y:S02]  /*b750*/  MUFU.EX2 R120, R0 ;  /* 0x0000000000787308 */ /* 0x0003640000000800 */
[----:B-1----:R-:W-:Y:S01]  /*b760*/  FFMA.FTZ R0, R161, UR6, -R6 ;  /* 0x00000006a1007c23 */ /* 0x002fe20008010806 */
[----:B------:R-:W-:Y:S01]  /*b770*/  IMAD.MOV.U32 R161, RZ, RZ, R112 ;  /* 0x000000ffffa17224 */ /* 0x000fe200078e0070 */
[----:B-----5:R-:W-:-:S04]  /*b780*/  F2FP.F16.F32.PACK_AB R8, R120, R118 ;  /* 0x000000767808723e */ /* 0x020fc800000000ff */
[----:B------:R1:W-:Y:S02]  /*b790*/  MUFU.EX2 R117, R0 ;  /* 0x0000000000757308 */ /* 0x0003e40000000800 */
[----:B-1----:R-:W-:Y:S01]  /*b7a0*/  FFMA.FTZ R0, R164, UR6, -R6 ;  /* 0x00000006a4007c23 */ /* 0x002fe20008010806 */
[----:B------:R-:W-:-:S05]  /*b7b0*/  IMAD.MOV.U32 R164, RZ, RZ, R114 ;  /* 0x000000ffffa47224 */ /* 0x000fca00078e0072 */
[----:B------:R1:W5:Y:S02]  /*b7c0*/  MUFU.EX2 R116, R0 ;  /* 0x0000000000747308 */ /* 0x0003640000000800 */
[----:B-1----:R-:W-:Y:S01]  /*b7d0*/  FFMA.FTZ R0, R186, UR6, -R2 ;  /* 0x00000006ba007c23 */ /* 0x002fe20008010802 */
[----:B-----5:R-:W-:Y:S01]  /*b7e0*/  F2FP.F16.F32.PACK_AB R10, R116, R117 ;  /* 0x00000075740a723e */ /* 0x020fe200000000ff */
[----:B------:R-:W-:-:S04]  /*b7f0*/  IMAD.MOV.U32 R186, RZ, RZ, R107 ;  /* 0x000000ffffba7224 */ /* 0x000fc800078e006b */
[----:B------:R1:W5:Y:S02]  /*b800*/  MUFU.EX2 R119, R0 ;  /* 0x0000000000777308 */ /* 0x0003640000000800 */
[C---:B---3--:R-:W-:Y:S06]  /*b810*/  HMMA.16816.F32 R52, R8.reuse, R22, R28 ;  /* 0x000000160834723c */ /* 0x048fec000000181c */
[C---:B------:R-:W-:Y:S06]  /*b820*/  HMMA.16816.F32 R44, R8.reuse, R16, R24 ;  /* 0x00000010082c723c */ /* 0x040fec0000001818 */
[----:B------:R-:W-:Y:S01]  /*b830*/  HMMA.16816.F32 R28, R8, R18, R76 ;  /* 0x00000012081c723c */ /* 0x000fe2000000184c */
[----:B-1----:R-:W-:Y:S01]  /*b840*/  FFMA.FTZ R0, R193, UR6, -R2 ;  /* 0x00000006c1007c23 */ /* 0x002fe20008010802 */
[----:B------:R-:W1:Y:S01]  /*b850*/  LDSM.16.MT88.4 R16, [R218+0xf800] ;  /* 0x00f80000da10783b */ /* 0x000e620000004200 */
[----:B------:R-:W-:-:S02]  /*b860*/  IMAD.MOV.U32 R193, RZ, RZ, R89 ;  /* 0x000000ffffc17224 */ /* 0x000fc400078e0059 */
[----:B------:R3:W-:Y:S01]  /*b870*/  MUFU.EX2 R115, R0 ;  /* 0x0000000000737308 */ /* 0x0007e20000000800 */
[----:B------:R-:W-:Y:S01]  /*b880*/  HMMA.16816.F32 R80, R8, R20, R80 ;  /* 0x000000140850723c */ /* 0x000fe20000001850 */
[----:B------:R-:W1:Y:S01]  /*b890*/  LDSM.16.MT88.4 R20, [R216+0xf800] ;  /* 0x00f80000d814783b */ /* 0x000e620000004200 */
[----:B------:R-:W-:-:S04]  /*b8a0*/  IMAD.MOV.U32 R89, RZ, RZ, R103 ;  /* 0x000000ffff597224 */ /* 0x000fc800078e0067 */
[C---:B----4-:R-:W-:Y:S01]  /*b8b0*/  HMMA.16816.F32 R24, R8.reuse, R48, R60 ;  /* 0x000000300818723c */ /* 0x050fe2000000183c */
[----:B------:R-:W-:Y:S05]  /*b8c0*/  LDSM.16.MT88.4 R60, [R135+0x10000] ;  /* 0x01000000873c783b */ /* 0x000fea0000004200 */
[----:B------:R-:W-:Y:S01]  /*b8d0*/  HMMA.16816.F32 R40, R8, R50, R72 ;  /* 0x000000320828723c */ /* 0x000fe20000001848 */
[----:B------:R-:W4:Y:S01]  /*b8e0*/  LDSM.16.MT88.4 R48, [R217+0xf800] ;  /* 0x00f80000d930783b */ /* 0x000f220000004200 */
[----:B---3--:R-:W-:Y:S01]  /*b8f0*/  FFMA.FTZ R0, R200, UR6, -R2 ;  /* 0x00000006c8007c23 */ /* 0x008fe20008010802 */
[----:B------:R-:W-:-:S03]  /*b900*/  IMAD.MOV.U32 R200, RZ, RZ, R193 ;  /* 0x000000ffffc87224 */ /* 0x000fc600078e00c1 */
[C---:B--2---:R-:W-:Y:S01]  /*b910*/  HMMA.16816.F32 R84, R8.reuse, R12, R84 ;  /* 0x0000000c0854723c */ /* 0x044fe20000001854 */
[----:B------:R-:W-:Y:S01]  /*b920*/  IMAD.MOV.U32 R193, RZ, RZ, R186 ;  /* 0x000000ffffc17224 */ /* 0x000fe200078e00ba */
[----:B------:R2:W3:Y:S01]  /*b930*/  MUFU.EX2 R113, R0 ;  /* 0x0000000000717308 */ /* 0x0004e20000000800 */
[----:B------:R-:W-:Y:S02]  /*b940*/  IMAD.MOV.U32 R186, RZ, RZ, R164 ;  /* 0x000000ffffba7224 */ /* 0x000fe400078e00a4 */
[----:B------:R-:W-:Y:S01]  /*b950*/  IMAD.MOV.U32 R164, RZ, RZ, R191 ;  /* 0x000000ffffa47224 */ /* 0x000fe200078e00bf */
[----:B------:R-:W-:Y:S01]  /*b960*/  HMMA.16816.F32 R76, R8, R14, R56 ;  /* 0x0000000e084c723c */ /* 0x000fe20000001838 */
[----:B-----5:R-:W-:Y:S01]  /*b970*/  F2FP.F16.F32.PACK_AB R13, R119, R121 ;  /* 0x00000079770d723e */ /* 0x020fe200000000ff */
[----:B------:R-:W-:Y:S02]  /*b980*/  IMAD.MOV.U32 R191, RZ, RZ, R165 ;  /* 0x000000ffffbf7224 */ /* 0x000fe400078e00a5 */
[----:B------:R-:W-:-:S02]  /*b990*/  IMAD.MOV.U32 R165, RZ, RZ, R173 ;  /* 0x000000ffffa57224 */ /* 0x000fc400078e00ad */
[----:B------:R-:W-:Y:S02]  /*b9a0*/  IMAD.MOV.U32 R173, RZ, RZ, R166 ;  /* 0x000000ffffad7224 */ /* 0x000fe400078e00a6 */
[----:B------:R-:W-:Y:S01]  /*b9b0*/  FADD.FTZ R8, R181, R179 ;  /* 0x000000b3b5087221 */ /* 0x000fe20000010000 */
[----:B------:R-:W-:Y:S02]  /*b9c0*/  IMAD.MOV.U32 R166, RZ, RZ, R101 ;  /* 0x000000ffffa67224 */ /* 0x000fe400078e0065 */
[----:B------:R5:W-:Y:S01]  /*b9d0*/  MUFU.EX2 R101, R7 ;  /* 0x0000000700657308 */ /* 0x000be20000000800 */
[----:B--2---:R-:W-:Y:S01]  /*b9e0*/  FFMA.FTZ R0, R204, UR6, -R2 ;  /* 0x00000006cc007c23 */ /* 0x004fe20008010802 */
[----:B---3--:R-:W-:-:S06]  /*b9f0*/  F2FP.F16.F32.PACK_AB R15, R113, R115 ;  /* 0x00000073710f723e */ /* 0x008fcc00000000ff */
[----:B------:R2:W-:Y:S01]  /*ba00*/  MUFU.EX2 R114, R0 ;  /* 0x0000000000727308 */ /* 0x0005e20000000800 */
[----:B-----5:R-:W-:Y:S01]  /*ba10*/  FFMA.FTZ R7, R200, UR6, -R2 ;  /* 0x00000006c8077c23 */ /* 0x020fe20008010802 */
[----:B------:R-:W-:Y:S02]  /*ba20*/  IMAD.MOV.U32 R200, RZ, RZ, R186 ;  /* 0x000000ffffc87224 */ /* 0x000fe400078e00ba */
[----:B------:R-:W-:Y:S02]  /*ba30*/  IMAD.MOV.U32 R186, RZ, RZ, R191 ;  /* 0x000000ffffba7224 */ /* 0x000fe400078e00bf */
[----:B------:R-:W-:Y:S02]  /*ba40*/  IMAD.MOV.U32 R191, RZ, RZ, R171 ;  /* 0x000000ffffbf7224 */ /* 0x000fe400078e00ab */
[----:B------:R-:W-:Y:S02]  /*ba50*/  IMAD.MOV.U32 R171, RZ, RZ, R155 ;  /* 0x000000ffffab7224 */ /* 0x000fe400078e009b */
[----:B--2---:R-:W-:Y:S01]  /*ba60*/  FFMA.FTZ R0, R178, UR6, -R6 ;  /* 0x00000006b2007c23 */ /* 0x004fe20008010806 */
[----:B------:R-:W-:-:S02]  /*ba70*/  IMAD.MOV.U32 R155, RZ, RZ, R154 ;  /* 0x000000ffff9b7224 */ /* 0x000fc400078e009a */
[----:B------:R-:W-:Y:S01]  /*ba80*/  IMAD.MOV.U32 R154, RZ, RZ, R95 ;  /* 0x000000ffff9a7224 */ /* 0x000fe200078e005f */
[----:B------:R2:W-:Y:S02]  /*ba90*/  MUFU.EX2 R112, R0 ;  /* 0x0000000000707308 */ /* 0x0005e40000000800 */
[----:B--2---:R-:W-:-:S06]  /*baa0*/  FFMA.FTZ R0, R180, UR6, -R6 ;  /* 0x00000006b4007c23 */ /* 0x004fcc0008010806 */
[----:B------:R2:W3:Y:S02]  /*bab0*/  MUFU.EX2 R111, R0 ;  /* 0x00000000006f7308 */ /* 0x0004e40000000800 */
[----:B--2---:R-:W-:Y:S01]  /*bac0*/  FFMA.FTZ R0, R184, UR6, -R6 ;  /* 0x00000006b8007c23 */ /* 0x004fe20008010806 */
[----:B---3--:R-:W-:-:S05]  /*bad0*/  F2FP.F16.F32.PACK_AB R12, R111, R112 ;  /* 0x000000706f0c723e */ /* 0x008fca00000000ff */
[----:B------:R2:W-:Y:S02]  /*bae0*/  MUFU.EX2 R110, R0 ;  /* 0x00000000006e7308 */ /* 0x0005e40000000800 */
[----:B--2---:R-:W-:-:S06]  /*baf0*/  FFMA.FTZ R0, R192, UR6, -R6 ;  /* 0x00000006c0007c23 */ /* 0x004fcc0008010806 */
[----:B------:R2:W3:Y:S02]  /*bb00*/  MUFU.EX2 R108, R0 ;  /* 0x00000000006c7308 */ /* 0x0004e40000000800 */
[----:B--2---:R-:W-:Y:S01]  /*bb10*/  FFMA.FTZ R0, R244, UR6, -R2 ;  /* 0x00000006f4007c23 */ /* 0x004fe20008010802 */
[----:B---3--:R-:W-:-:S05]  /*bb20*/  F2FP.F16.F32.PACK_AB R14, R108, R110 ;  /* 0x0000006e6c0e723e */ /* 0x008fca00000000ff */
[----:B------:R2:W3:Y:S02]  /*bb30*/  MUFU.EX2 R109, R0 ;  /* 0x00000000006d7308 */ /* 0x0004e40000000800 */
[C---:B-1----:R-:W-:Y:S01]  /*bb40*/  HMMA.16816.F32 R56, R12.reuse, R16, R44 ;  /* 0x000000100c38723c */ /* 0x042fe2000000182c */
[----:B------:R-:W-:Y:S05]  /*bb50*/  LDSM.16.MT88.4 R44, [R218+0x10000] ;  /* 0x01000000da2c783b */ /* 0x000fea0000004200 */
[----:B------:R-:W-:Y:S01]  /*bb60*/  HMMA.16816.F32 R72, R12, R34, R52 ;  /* 0x000000220c48723c */ /* 0x000fe20000001834 */
[----:B------:R-:W-:Y:S01]  /*bb70*/  FFMA.FTZ R17, R193, UR6, -R2 ;  /* 0x00000006c1117c23 */ /* 0x000fe20008010802 */
[----:B------:R-:W-:Y:S01]  /*bb80*/  FADD.FTZ R16, R182, R8 ;  /* 0x00000008b6107221 */ /* 0x000fe20000010000 */
[----:B------:R-:W-:-:S02]  /*bb90*/  IMAD.MOV.U32 R193, RZ, RZ, R164 ;  /* 0x000000ffffc17224 */ /* 0x000fc400078e00a4 */
[----:B------:R-:W-:Y:S01]  /*bba0*/  IMAD.MOV.U32 R164, RZ, RZ, R152 ;  /* 0x000000ffffa47224 */ /* 0x000fe200078e0098 */
[C---:B------:R-:W-:Y:S01]  /*bbb0*/  HMMA.16816.F32 R80, R12.reuse, R32, R80 ;  /* 0x000000200c50723c */ /* 0x040fe20000001850 */
[----:B--2---:R-:W-:Y:S01]  /*bbc0*/  FFMA.FTZ R0, R245, UR6, -R2 ;  /* 0x00000006f5007c23 */ /* 0x004fe20008010802 */
[----:B------:R-:W-:Y:S01]  /*bbd0*/  IMAD.MOV.U32 R152, RZ, RZ, R100 ;  /* 0x000000ffff987224 */ /* 0x000fe200078e0064 */
[----:B------:R-:W-:Y:S01]  /*bbe0*/  MUFU.EX2 R95, R17 ;  /* 0x00000011005f7308 */ /* 0x000fe20000000800 */
[----:B---3--:R-:W-:Y:S02]  /*bbf0*/  F2FP.F16.F32.PACK_AB R9, R109, R114 ;  /* 0x000000726d09723e */ /* 0x008fe400000000ff */
[C---:B------:R-:W-:Y:S05]  /*bc00*/  HMMA.16816.F32 R52, R12.reuse, R18, R28 ;  /* 0x000000120c34723c */ /* 0x040fea000000181c */
[----:B------:R1:W-:Y:S01]  /*bc10*/  MUFU.EX2 R106, R0 ;  /* 0x00000000006a7308 */ /* 0x0003e20000000800 */
[C---:B------:R-:W-:Y:S06]  /*bc20*/  HMMA.16816.F32 R24, R12.reuse, R20, R24 ;  /* 0x000000140c18723c */ /* 0x040fec0000001818 */
[C---:B------:R-:W-:Y:S01]  /*bc30*/  HMMA.16816.F32 R40, R12.reuse, R22, R40 ;  /* 0x000000160c28723c */ /* 0x040fe20000001828 */
[----:B------:R2:W-:Y:S01]  /*bc40*/  MUFU.EX2 R100, R7 ;  /* 0x0000000700647308 */ /* 0x0005e20000000800 */
[----:B------:R-:W-:Y:S04]  /*bc50*/  LDSM.16.MT88.4 R20, [R216+0x10000] ;  /* 0x01000000d814783b */ /* 0x000fe80000004200 */
[----:B----4-:R-:W-:Y:S01]  /*bc60*/  HMMA.16816.F32 R32, R12, R48, R84 ;  /* 0x000000300c20723c */ /* 0x010fe20000001854 */
[----:B-1----:R-:W-:-:S05]  /*bc70*/  FFMA.FTZ R0, R252, UR6, -R2 ;  /* 0x00000006fc007c23 */ /* 0x002fca0008010802 */
[----:B------:R-:W-:Y:S01]  /*bc80*/  HMMA.16816.F32 R28, R12, R50, R76 ;  /* 0x000000320c1c723c */ /* 0x000fe2000000184c */
[----:B------:R1:W3:Y:S01]  /*bc90*/  MUFU.EX2 R107, R0 ;  /* 0x00000000006b7308 */ /* 0x0002e20000000800 */
[----:B--2---:R-:W-:-:S05]  /*bca0*/  FADD.FTZ R7, R195, R16 ;  /* 0x00000010c3077221 */ /* 0x004fca0000010000 */
[----:B------:R-:W-:Y:S01]  /*bcb0*/  FFMA.FTZ R12, R200, UR6, -R2 ;  /* 0x00000006c80c7c23 */ /* 0x000fe20008010802 */
[----:B------:R-:W-:Y:S01]  /*bcc0*/  IMAD.MOV.U32 R200, RZ, RZ, R193 ;  /* 0x000000ffffc87224 */ /* 0x000fe200078e00c1 */
[----:B------:R-:W2:Y:S01]  /*bcd0*/  LDSM.16.MT88.4 R16, [R217+0x10000] ;  /* 0x01000000d910783b */ /* 0x000ea20000004200 */
[----:B------:R-:W-:Y:S02]  /*bce0*/  IMAD.MOV.U32 R193, RZ, RZ, R164 ;  /* 0x000000ffffc17224 */ /* 0x000fe400078e00a4 */
[----:B------:R-:W-:Y:S01]  /*bcf0*/  FADD.FTZ R7, R196, R7 ;  /* 0x00000007c4077221 */ /* 0x000fe20000010000 */
[----:B------:R-:W-:Y:S02]  /*bd00*/  IMAD.MOV.U32 R164, RZ, RZ, R161 ;  /* 0x000000ffffa47224 */ /* 0x000fe400078e00a1 */
[----:B------:R-:W-:Y:S02]  /*bd10*/  IMAD.MOV.U32 R161, RZ, RZ, R158 ;  /* 0x000000ffffa17224 */ /* 0x000fe400078e009e */
[----:B------:R-:W-:Y:S01]  /*bd20*/  FADD.FTZ R7, R197, R7 ;  /* 0x00000007c5077221 */ /* 0x000fe20000010000 */
[----:B------:R-:W-:-:S02]  /*bd30*/  IMAD.MOV.U32 R158, RZ, RZ, R163 ;  /* 0x000000ffff9e7224 */ /* 0x000fc400078e00a3 */
[----:B------:R-:W-:Y:S02]  /*bd40*/  IMAD.MOV.U32 R163, RZ, RZ, R94 ;  /* 0x000000ffffa37224 */ /* 0x000fe400078e005e */
[----:B-1----:R-:W-:Y:S01]  /*bd50*/  FFMA.FTZ R0, R206, UR6, -R6 ;  /* 0x00000006ce007c23 */ /* 0x002fe20008010806 */
[----:B------:R1:W-:Y:S01]  /*bd60*/  MUFU.EX2 R94, R12 ;  /* 0x0000000c005e7308 */ /* 0x0003e20000000800 */
[----:B------:R-:W-:Y:S01]  /*bd70*/  FADD.FTZ R7, R198, R7 ;  /* 0x00000007c6077221 */ /* 0x000fe20000010000 */
[----:B---3--:R-:W-:-:S03]  /*bd80*/  F2FP.F16.F32.PACK_AB R11, R107, R106 ;  /* 0x0000006a6b0b723e */ /* 0x008fc600000000ff */
[----:B------:R-:W-:-:S03]  /*bd90*/  FADD.FTZ R7, R199, R7 ;  /* 0x00000007c7077221 */ /* 0x000fc60000010000 */
[----:B------:R3:W-:Y:S01]  /*bda0*/  MUFU.EX2 R105, R0 ;  /* 0x0000000000697308 */ /* 0x0007e20000000800 */
[----:B------:R-:W-:-:S04]  /*bdb0*/  FADD.FTZ R7, R185, R7 ;  /* 0x00000007b9077221 */ /* 0x000fc80000010000 */
[----:B------:R-:W-:Y:S01]  /*bdc0*/  FADD.FTZ R7, R190, R7 ;  /* 0x00000007be077221 */ /* 0x000fe20000010000 */
[----:B-1----:R-:W-:Y:S01]  /*bdd0*/  FFMA.FTZ R12, R200, UR6, -R6 ;  /* 0x00000006c80c7c23 */ /* 0x002fe20008010806 */
[----:B------:R-:W-:Y:S02]  /*bde0*/  IMAD.MOV.U32 R200, RZ, RZ, R193 ;  /* 0x000000ffffc87224 */ /* 0x000fe400078e00c1 */
[----:B------:R-:W-:Y:S01]  /*bdf0*/  FADD.FTZ R7, R189, R7 ;  /* 0x00000007bd077221 */ /* 0x000fe20000010000 */
[----:B------:R-:W-:Y:S02]  /*be00*/  IMAD.MOV.U32 R193, RZ, RZ, R164 ;  /* 0x000000ffffc17224 */ /* 0x000fe400078e00a4 */
[----:B------:R-:W-:Y:S02]  /*be10*/  IMAD.MOV.U32 R164, RZ, RZ, R161 ;  /* 0x000000ffffa47224 */ /* 0x000fe400078e00a1 */
[----:B------:R-:W-:Y:S01]  /*be20*/  FADD.FTZ R7, R187, R7 ;  /* 0x00000007bb077221 */ /* 0x000fe20000010000 */
[----:B------:R-:W-:-:S02]  /*be30*/  IMAD.MOV.U32 R161, RZ, RZ, R158 ;  /* 0x000000ffffa17224 */ /* 0x000fc400078e009e */
[--C-:B---3--:R-:W-:Y:S01]  /*be40*/  FFMA.FTZ R0, R209, UR6, -R6.reuse ;  /* 0x00000006d1007c23 */ /* 0x108fe20008010806 */
[----:B------:R-:W-:Y:S02]  /*be50*/  IMAD.MOV.U32 R158, RZ, RZ, R163 ;  /* 0x000000ffff9e7224 */ /* 0x000fe400078e00a3 */
[----:B------:R-:W-:Y:S01]  /*be60*/  IMAD.MOV.U32 R163, RZ, RZ, R93 ;  /* 0x000000ffffa37224 */ /* 0x000fe200078e005d */
[----:B------:R1:W3:Y:S08]  /*be70*/  MUFU.EX2 R104, R0 ;  /* 0x0000000000687308 */ /* 0x0002f00000000800 */
[----:B------:R4:W-:Y:S01]  /*be80*/  MUFU.EX2 R93, R12 ;  /* 0x0000000c005d7308 */ /* 0x0009e20000000800 */
[----:B-1----:R-:W-:Y:S01]  /*be90*/  FFMA.FTZ R0, R211, UR6, -R6 ;  /* 0x00000006d3007c23 */ /* 0x002fe20008010806 */
[----:B---3--:R-:W-:-:S06]  /*bea0*/  F2FP.F16.F32.PACK_AB R8, R104, R105 ;  /* 0x000000696808723e */ /* 0x008fcc00000000ff */
[----:B------:R1:W-:Y:S01]  /*beb0*/  MUFU.EX2 R103, R0 ;  /* 0x0000000000677308 */ /* 0x0003e20000000800 */
[----:B----4-:R-:W-:Y:S01]  /*bec0*/  FFMA.FTZ R12, R186, UR6, -R6 ;  /* 0x00000006ba0c7c23 */ /* 0x010fe20008010806 */
[----:B------:R-:W-:-:S06]  /*bed0*/  IMAD.MOV.U32 R186, RZ, RZ, R92 ;  /* 0x000000ffffba7224 */ /* 0x000fcc00078e005c */
[----:B------:R3:W-:Y:S01]  /*bee0*/  MUFU.EX2 R92, R12 ;  /* 0x0000000c005c7308 */ /* 0x0007e20000000800 */
[----:B-1----:R-:W-:-:S07]  /*bef0*/  FFMA.FTZ R0, R212, UR6, -R6 ;  /* 0x00000006d4007c23 */ /* 0x002fce0008010806 */
[----:B------:R1:W4:Y:S01]  /*bf00*/  MUFU.EX2 R102, R0 ;  /* 0x0000000000667308 */ /* 0x0003220000000800 */
[----:B---3--:R-:W-:Y:S01]  /*bf10*/  FFMA.FTZ R12, R200, UR6, -R6 ;  /* 0x00000006c80c7c23 */ /* 0x008fe20008010806 */
[----:B------:R-:W-:Y:S02]  /*bf20*/  IMAD.MOV.U32 R200, RZ, RZ, R193 ;  /* 0x000000ffffc87224 */ /* 0x000fe400078e00c1 */
[----:B------:R-:W-:Y:S02]  /*bf30*/  IMAD.MOV.U32 R193, RZ, RZ, R161 ;  /* 0x000000ffffc17224 */ /* 0x000fe400078e00a1 */
[----:B------:R-:W-:Y:S02]  /*bf40*/  IMAD.MOV.U32 R161, RZ, RZ, R158 ;  /* 0x000000ffffa17224 */ /* 0x000fe400078e009e */
[----:B------:R-:W-:Y:S02]  /*bf50*/  IMAD.MOV.U32 R158, RZ, RZ, R191 ;  /* 0x000000ffff9e7224 */ /* 0x000fe400078e00bf */
[----:B------:R-:W-:-:S02]  /*bf60*/  IMAD.MOV.U32 R191, RZ, RZ, R166 ;  /* 0x000000ffffbf7224 */ /* 0x000fc400078e00a6 */
[----:B------:R-:W-:Y:S02]  /*bf70*/  IMAD.MOV.U32 R166, RZ, RZ, R147 ;  /* 0x000000ffffa67224 */ /* 0x000fe400078e0093 */
[----:B-1----:R-:W-:Y:S01]  /*bf80*/  FADD.FTZ R0, R203, R201 ;  /* 0x000000c9cb007221 */ /* 0x002fe20000010000 */
[----:B------:R-:W-:Y:S01]  /*bf90*/  IMAD.MOV.U32 R147, RZ, RZ, R91 ;  /* 0x000000ffff937224 */ /* 0x000fe200078e005b */
[----:B----4-:R-:W-:Y:S01]  /*bfa0*/  F2FP.F16.F32.PACK_AB R10, R102, R103 ;  /* 0x00000067660a723e */ /* 0x010fe200000000ff */
[----:B------:R1:W-:Y:S01]  /*bfb0*/  MUFU.EX2 R91, R12 ;  /* 0x0000000c005b7308 */ /* 0x0003e20000000800 */
[----:B------:R-:W-:-:S04]  /*bfc0*/  FADD.FTZ R0, R202, R0 ;  /* 0x00000000ca007221 */ /* 0x000fc80000010000 */
[----:B------:R-:W-:Y:S01]  /*bfd0*/  FADD.FTZ R0, R205, R0 ;  /* 0x00000000cd007221 */ /* 0x000fe20000010000 */
[----:B--2---:R-:W-:Y:S03]  /*bfe0*/  HMMA.16816.F32 R48, R8, R16, R32 ;  /* 0x000000100830723c */ /* 0x004fe60000001820 */
[----:B------:R-:W-:-:S03]  /*bff0*/  FADD.FTZ R0, R210, R0 ;  /* 0x00000000d2007221 */ /* 0x000fc60000010000 */
[C---:B------:R-:W-:Y:S01]  /*c000*/  HMMA.16816.F32 R32, R8.reuse, R18, R28 ;  /* 0x000000120820723c */ /* 0x040fe2000000181c */
[----:B------:R-:W-:Y:S01]  /*c010*/  FADD.FTZ R0, R214, R0 ;  /* 0x00000000d6007221 */ /* 0x000fe20000010000 */
[----:B------:R-:W2:Y:S03]  /*c020*/  LDSM.16.MT88.4 R16, [R217+0x10800] ;  /* 0x01080000d910783b */ /* 0x000ea60000004200 */
[----:B------:R-:W-:Y:S01]  /*c030*/  FADD.FTZ R0, R242, R0 ;  /* 0x00000000f2007221 */ /* 0x000fe20000010000 */
[----:B-1----:R-:W-:Y:S01]  /*c040*/  FFMA.FTZ R12, R186, UR6, -R6 ;  /* 0x00000006ba0c7c23 */ /* 0x002fe20008010806 */
[----:B------:R-:W-:Y:S01]  /*c050*/  IMAD.MOV.U32 R186, RZ, RZ, R90 ;  /* 0x000000ffffba7224 */ /* 0x000fe200078e005a */
[C---:B------:R-:W-:Y:S01]  /*c060*/  HMMA.16816.F32 R76, R8.reuse, R60, R80 ;  /* 0x0000003c084c723c */ /* 0x040fe20000001850 */
[----:B------:R-:W-:Y:S01]  /*c070*/  FADD.FTZ R0, R215, R0 ;  /* 0x00000000d7007221 */ /* 0x000fe20000010000 */
[----:B------:R1:W3:Y:S01]  /*c080*/  MUFU.EX2 R90, R12 ;  /* 0x0000000c005a7308 */ /* 0x0002e20000000800 */
[----:B------:R-:W-:Y:S01]  /*c090*/  FFMA.FTZ R13, R186, UR6, -R2 ;  /* 0x00000006ba0d7c23 */ /* 0x000fe20008010802 */
[----:B------:R-:W-:Y:S01]  /*c0a0*/  LDSM.16.MT88.4 R28, [R135+0x11000] ;  /* 0x01100000871c783b */ /* 0x000fe20000004200 */
[----:B------:R-:W-:Y:S01]  /*c0b0*/  FADD.FTZ R0, R243, R0 ;  /* 0x00000000f3007221 */ /* 0x000fe20000010000 */
[----:B------:R-:W-:Y:S03]  /*c0c0*/  HMMA.16816.F32 R60, R8, R62, R72 ;  /* 0x0000003e083c723c */ /* 0x000fe60000001848 */
[----:B------:R-:W-:-:S03]  /*c0d0*/  FADD.FTZ R0, R246, R0 ;  /* 0x00000000f6007221 */ /* 0x000fc60000010000 */
[----:B------:R-:W-:Y:S01]  /*c0e0*/  HMMA.16816.F32 R72, R8, R46, R52 ;  /* 0x0000002e0848723c */ /* 0x000fe20000001834 */
[----:B------:R-:W-:-:S04]  /*c0f0*/  FADD.FTZ R0, R247, R0 ;  /* 0x00000000f7007221 */ /* 0x000fc80000010000 */
[----:B------:R-:W-:Y:S01]  /*c100*/  FADD.FTZ R0, R248, R0 ;  /* 0x00000000f8007221 */ /* 0x000fe20000010000 */
[C---:B------:R-:W-:Y:S01]  /*c110*/  HMMA.16816.F32 R80, R8.reuse, R44, R56 ;  /* 0x0000002c0850723c */ /* 0x040fe20000001838 */
[----:B-1----:R-:W-:Y:S01]  /*c120*/  FADD.FTZ R12, R177, R7 ;  /* 0x00000007b10c7221 */ /* 0x002fe20000010000 */
[----:B------:R-:W1:Y:S01]  /*c130*/  LDSM.16.MT88.4 R44, [R135+0x10800] ;  /* 0x01080000872c783b */ /* 0x000e620000004200 */
[----:B------:R-:W-:Y:S02]  /*c140*/  FADD.FTZ R0, R249, R0 ;  /* 0x00000000f9007221 */ /* 0x000fe40000010000 */
[----:B------:R-:W-:Y:S01]  /*c150*/  FADD.FTZ R12, R174, R12 ;  /* 0x0000000cae0c7221 */ /* 0x000fe20000010000 */
[C---:B------:R-:W-:Y:S01]  /*c160*/  HMMA.16816.F32 R84, R8.reuse, R20, R24 ;  /* 0x000000140854723c */ /* 0x040fe20000001818 */
[----:B------:R-:W-:Y:S01]  /*c170*/  FADD.FTZ R7, R200, R0 ;  /* 0x00000000c8077221 */ /* 0x000fe20000010000 */
[----:B------:R-:W-:Y:S01]  /*c180*/  FFMA.FTZ R0, R193, UR6, -R2 ;  /* 0x00000006c1007c23 */ /* 0x000fe20008010802 */
[----:B------:R-:W-:Y:S01]  /*c190*/  FADD.FTZ R12, R172, R12 ;  /* 0x0000000cac0c7221 */ /* 0x000fe20000010000 */
[----:B------:R-:W4:Y:S01]  /*c1a0*/  LDSM.16.MT88.4 R24, [R218+0x10800] ;  /* 0x01080000da18783b */ /* 0x000f220000004200 */
[----:B------:R-:W-:Y:S01]  /*c1b0*/  FADD.FTZ R7, R191, R7 ;  /* 0x00000007bf077221 */ /* 0x000fe20000010000 */
[----:B------:R-:W-:Y:S01]  /*c1c0*/  IMAD.MOV.U32 R191, RZ, RZ, R167 ;  /* 0x000000ffffbf7224 */ /* 0x000fe200078e00a7 */
[----:B------:R-:W-:Y:S01]  /*c1d0*/  HMMA.16816.F32 R52, R8, R22, R40 ;  /* 0x000000160834723c */ /* 0x000fe20000001828 */
[----:B------:R-:W-:Y:S01]  /*c1e0*/  IMAD.MOV.U32 R167, RZ, RZ, R154 ;  /* 0x000000ffffa77224 */ /* 0x000fe200078e009a */
[----:B------:R-:W5:Y:S01]  /*c1f0*/  LDSM.16.MT88.4 R20, [R216+0x10800] ;  /* 0x01080000d814783b */ /* 0x000f620000004200 */
[----:B------:R-:W-:-:S02]  /*c200*/  IMAD.MOV.U32 R154, RZ, RZ, R89 ;  /* 0x000000ffff9a7224 */ /* 0x000fc400078e0059 */
[----:B------:R2:W-:Y:S02]  /*c210*/  MUFU.EX2 R89, R0 ;  /* 0x0000000000597308 */ /* 0x0005e40000000800 */
[----:B------:R-:W-:Y:S02]  /*c220*/  F2FP.F16.F32.PACK_AB R9, R100, R101 ;  /* 0x000000656409723e */ /* 0x000fe400000000ff */
[----:B------:R-:W-:Y:S02]  /*c230*/  F2FP.F16.F32.PACK_AB R11, R94, R95 ;  /* 0x0000005f5e0b723e */ /* 0x000fe400000000ff */
[----:B------:R-:W-:Y:S02]  /*c240*/  F2FP.F16.F32.PACK_AB R8, R92, R93 ;  /* 0x0000005d5c08723e */ /* 0x000fe400000000ff */
[----:B---3--:R-:W-:-:S07]  /*c250*/  F2FP.F16.F32.PACK_AB R10, R90, R91 ;  /* 0x0000005b5a0a723e */ /* 0x008fce00000000ff */
[C---:B--2---:R-:W-:Y:S01]  /*c260*/  HMMA.16816.F32 R32, R8.reuse, R18, R32 ;  /* 0x000000120820723c */ /* 0x044fe20000001820 */
[----:B------:R-:W-:Y:S01]  /*c270*/  FADD.FTZ R0, R165, R7 ;  /* 0x00000007a5007221 */ /* 0x000fe20000010000 */
[----:B------:R-:W-:Y:S01]  /*c280*/  FADD.FTZ R7, R176, R12 ;  /* 0x0000000cb0077221 */ /* 0x000fe20000010000 */
[----:B------:R-:W-:Y:S01]  /*c290*/  FFMA.FTZ R12, R161, UR6, -R2 ;  /* 0x00000006a10c7c23 */ /* 0x000fe20008010802 */
[----:B------:R-:W-:Y:S02]  /*c2a0*/  IMAD.MOV.U32 R165, RZ, RZ, R173 ;  /* 0x000000ffffa57224 */ /* 0x000fe400078e00ad */
[----:B------:R-:W-:Y:S01]  /*c2b0*/  FADD.FTZ R0, R164, R0 ;  /* 0x00000000a4007221 */ /* 0x000fe20000010000 */
[----:B------:R-:W-:Y:S01]  /*c2c0*/  FADD.FTZ R7, R71, R7 ;  /* 0x0000000747077221 */ /* 0x000fe20000010000 */
[----:B------:R-:W-:Y:S01]  /*c2d0*/  IMAD.MOV.U32 R173, RZ, RZ, R88 ;  /* 0x000000ffffad7224 */ /* 0x000fe200078e0058 */
[----:B------:R2:W-:Y:S01]  /*c2e0*/  MUFU.EX2 R71, R12 ;  /* 0x0000000c00477308 */ /* 0x0005e20000000800 */
[----:B------:R-:W-:Y:S01]  /*c2f0*/  FADD.FTZ R0, R158, R0 ;  /* 0x000000009e007221 */ /* 0x000fe20000010000 */
[----:B------:R-:W-:Y:S01]  /*c300*/  FADD.FTZ R7, R70, R7 ;  /* 0x0000000746077221 */ /* 0x000fe20000010000 */
[----:B-1----:R-:W-:Y:S02]  /*c310*/  HMMA.16816.F32 R56, R8, R44, R76 ;  /* 0x0000002c0838723c */ /* 0x002fe4000000184c */
[----:B------:R-:W-:Y:S01]  /*c320*/  FADD.FTZ R0, R251, R0 ;  /* 0x00000000fb007221 */ /* 0x000fe20000010000 */
[----:B------:R-:W-:-:S02]  /*c330*/  FADD.FTZ R7, R162, R7 ;  /* 0x00000007a2077221 */ /* 0x000fc40000010000 */
[----:B------:R-:W1:Y:S01]  /*c340*/  MUFU.EX2 R88, R13 ;  /* 0x0000000d00587308 */ /* 0x000e620000000800 */
[----:B------:R-:W-:Y:S01]  /*c350*/  FADD.FTZ R0, R169, R0 ;  /* 0x00000000a9007221 */ /* 0x000fe20000010000 */
[----:B------:R-:W-:Y:S01]  /*c360*/  FADD.FTZ R7, R160, R7 ;  /* 0x00000007a0077221 */ /* 0x000fe20000010000 */
[----:B------:R-:W-:Y:S02]  /*c370*/  HMMA.16816.F32 R60, R8, R46, R60 ;  /* 0x0000002e083c723c */ /* 0x000fe4000000183c */
[----:B------:R-:W-:Y:S01]  /*c380*/  FADD.FTZ R0, R250, R0 ;  /* 0x00000000fa007221 */ /* 0x000fe20000010000 */
[----:B------:R-:W-:-:S03]  /*c390*/  FADD.FTZ R7, R69, R7 ;  /* 0x0000000745077221 */ /* 0x000fc60000010000 */
[----:B------:R-:W-:Y:S01]  /*c3a0*/  FADD.FTZ R0, R213, R0 ;  /* 0x00000000d5007221 */ /* 0x000fe20000010000 */
[----:B------:R-:W-:Y:S01]  /*c3b0*/  FADD.FTZ R7, R149, R7 ;  /* 0x0000000795077221 */ /* 0x000fe20000010000 */
[----:B--2---:R-:W-:Y:S01]  /*c3c0*/  FFMA.FTZ R12, R191, UR6, -R2 ;  /* 0x00000006bf0c7c23 */ /* 0x004fe20008010802 */
[C---:B----4-:R-:W-:Y:S01]  /*c3d0*/  HMMA.16816.F32 R44, R8.reuse, R24, R80 ;  /* 0x00000018082c723c */ /* 0x050fe20000001850 */
[----:B------:R-:W-:Y:S01]  /*c3e0*/  FADD.FTZ R0, R208, R0 ;  /* 0x00000000d0007221 */ /* 0x000fe20000010000 */
[----:B------:R-:W-:Y:S01]  /*c3f0*/  FADD.FTZ R7, R66, R7 ;  /* 0x0000000742077221 */ /* 0x000fe20000010000 */
[----:B------:R2:W3:Y:S02]  /*c400*/  MUFU.EX2 R70, R12 ;  /* 0x0000000c00467308 */ /* 0x0004e40000000800 */
[----:B------:R-:W-:Y:S01]  /*c410*/  FADD.FTZ R0, R207, R0 ;  /* 0x00000000cf007221 */ /* 0x000fe20000010000 */
[----:B------:R-:W-:Y:S01]  /*c420*/  FADD.FTZ R7, R151, R7 ;  /* 0x0000000797077221 */ /* 0x000fe20000010000 */
[----:B------:R-:W-:Y:S01]  /*c430*/  HMMA.16816.F32 R40, R8, R26, R72 ;  /* 0x0000001a0828723c */ /* 0x000fe20000001848 */
[----:B------:R-:W-:Y:S01]  /*c440*/  LDSM.16.MT88.4 R24, [R217+0x11000] ;  /* 0x01100000d918783b */ /* 0x000fe20000004200 */
[----:B------:R-:W-:Y:S01]  /*c450*/  FADD.FTZ R0, R194, R0 ;  /* 0x00000000c2007221 */ /* 0x000fe20000010000 */
[----:B------:R-:W-:-:S03]  /*c460*/  FADD.FTZ R7, R65, R7 ;  /* 0x0000000741077221 */ /* 0x000fc60000010000 */
[----:B------:R-:W-:Y:S01]  /*c470*/  FADD.FTZ R0, R188, R0 ;  /* 0x00000000bc007221 */ /* 0x000fe20000010000 */
[----:B------:R-:W-:Y:S01]  /*c480*/  FADD.FTZ R7, R144, R7 ;  /* 0x0000000790077221 */ /* 0x000fe20000010000 */
[C---:B-----5:R-:W-:Y:S02]  /*c490*/  HMMA.16816.F32 R84, R8.reuse, R20, R84 ;  /* 0x000000140854723c */ /* 0x060fe40000001854 */
[----:B------:R-:W-:Y:S01]  /*c4a0*/  FADD.FTZ R0, R183, R0 ;  /* 0x00000000b7007221 */ /* 0x000fe20000010000 */
[----:B------:R-:W-:Y:S01]  /*c4b0*/  FADD.FTZ R7, R64, R7 ;  /* 0x0000000740077221 */ /* 0x000fe20000010000 */
[----:B--2---:R-:W-:Y:S02]  /*c4c0*/  FFMA.FTZ R12, R165, UR6, -R6 ;  /* 0x00000006a50c7c23 */ /* 0x004fe40008010806 */
[----:B------:R-:W-:Y:S01]  /*c4d0*/  FADD.FTZ R0, R175, R0 ;  /* 0x00000000af007221 */ /* 0x000fe20000010000 */
[----:B------:R-:W-:Y:S01]  /*c4e0*/  FADD.FTZ R7, R143, R7 ;  /* 0x000000078f077221 */ /* 0x000fe20000010000 */
[----:B------:R-:W-:Y:S01]  /*c4f0*/  HMMA.16816.F32 R52, R8, R22, R52 ;  /* 0x000000160834723c */ /* 0x000fe20000001834 */
[----:B------:R2:W-:Y:S01]  /*c500*/  MUFU.EX2 R69, R12 ;  /* 0x0000000c00457308 */ /* 0x0005e20000000800 */
[----:B------:R-:W-:Y:S01]  /*c510*/  FADD.FTZ R0, R170, R0 ;  /* 0x00000000aa007221 */ /* 0x000fe20000010000 */
[----:B------:R-:W-:Y:S01]  /*c520*/  FADD.FTZ R7, R137, R7 ;  /* 0x0000000789077221 */ /* 0x000fe20000010000 */
[----:B------:R-:W-:Y:S02]  /*c530*/  LDSM.16.MT88.4 R20, [R218+0x11000] ;  /* 0x01100000da14783b */ /* 0x000fe40000004200 */
[----:B------:R-:W-:-:S04]  /*c540*/  FADD.FTZ R0, R168, R0 ;  /* 0x00000000a8007221 */ /* 0x000fc80000010000 */
[----:B------:R-:W-:-:S04]  /*c550*/  FADD.FTZ R0, R159, R0 ;  /* 0x000000009f007221 */ /* 0x000fc80000010000 */
[----:B------:R-:W-:Y:S01]  /*c560*/  FADD.FTZ R0, R157, R0 ;  /* 0x000000009d007221 */ /* 0x000fe20000010000 */
[----:B--2---:R-:W-:-:S03]  /*c570*/  FFMA.FTZ R12, R163, UR6, -R6 ;  /* 0x00000006a30c7c23 */ /* 0x004fc60008010806 */
[----:B------:R-:W-:Y:S01]  /*c580*/  FADD.FTZ R0, R156, R0 ;  /* 0x000000009c007221 */ /* 0x000fe20000010000 */
[----:B------:R2:W4:Y:S03]  /*c590*/  MUFU.EX2 R66, R12 ;  /* 0x0000000c00427308 */ /* 0x0005260000000800 */
[----:B------:R-:W-:-:S04]  /*c5a0*/  FADD.FTZ R0, R148, R0 ;  /* 0x0000000094007221 */ /* 0x000fc80000010000 */
[----:B------:R-:W-:-:S04]  /*c5b0*/  FADD.FTZ R0, R146, R0 ;  /* 0x0000000092007221 */ /* 0x000fc80000010000 */
[----:B------:R-:W-:-:S04]  /*c5c0*/  FADD.FTZ R0, R145, R0 ;  /* 0x0000000091007221 */ /* 0x000fc80000010000 */
[----:B------:R-:W-:Y:S01]  /*c5d0*/  FADD.FTZ R0, R142, R0 ;  /* 0x000000008e007221 */ /* 0x000fe20000010000 */
[----:B--2---:R-:W-:-:S03]  /*c5e0*/  FFMA.FTZ R12, R167, UR6, -R6 ;  /* 0x00000006a70c7c23 */ /* 0x004fc60008010806 */
[----:B------:R-:W-:Y:S01]  /*c5f0*/  FADD.FTZ R0, R141, R0 ;  /* 0x000000008d007221 */ /* 0x000fe20000010000 */
[----:B------:R2:W-:Y:S03]  /*c600*/  MUFU.EX2 R65, R12 ;  /* 0x0000000c00417308 */ /* 0x0005e60000000800 */
[----:B------:R-:W-:-:S04]  /*c610*/  FADD.FTZ R0, R140, R0 ;  /* 0x000000008c007221 */ /* 0x000fc80000010000 */
[----:B------:R-:W-:-:S04]  /*c620*/  FADD.FTZ R0, R136, R0 ;  /* 0x0000000088007221 */ /* 0x000fc80000010000 */
[----:B------:R-:W-:-:S04]  /*c630*/  FADD.FTZ R0, R132, R0 ;  /* 0x0000000084007221 */ /* 0x000fc80000010000 */
[----:B------:R-:W-:Y:S01]  /*c640*/  FADD.FTZ R0, R129, R0 ;  /* 0x0000000081007221 */ /* 0x000fe20000010000 */
[----:B--2---:R-:W-:-:S03]  /*c650*/  FFMA.FTZ R12, R166, UR6, -R6 ;  /* 0x00000006a60c7c23 */ /* 0x004fc60008010806 */
[----:B------:R-:W-:Y:S01]  /*c660*/  FADD.FTZ R0, R127, R0 ;  /* 0x000000007f007221 */ /* 0x000fe20000010000 */
[----:B------:R-:W-:Y:S01]  /*c670*/  HMMA.16816.F32 R164, R8, R16, R48 ;  /* 0x0000001008a4723c */ /* 0x000fe20000001830 */
[----:B------:R-:W2:Y:S01]  /*c680*/  LDSM.16.MT88.4 R16, [R216+0x11000] ;  /* 0x01100000d810783b */ /* 0x000ea20000004200 */
[----:B------:R5:W5:Y:S01]  /*c690*/  MUFU.EX2 R64, R12 ;  /* 0x0000000c00407308 */ /* 0x000b620000000800 */
[----:B------:R-:W-:-:S04]  /*c6a0*/  FADD.FTZ R0, R123, R0 ;  /* 0x000000007b007221 */ /* 0x000fc80000010000 */
[----:B------:R-:W-:Y:S01]  /*c6b0*/  FADD.FTZ R0, R121, R0 ;  /* 0x0000000079007221 */ /* 0x000fe20000010000 */
[----:B-1----:R-:W-:Y:S02]  /*c6c0*/  F2FP.F16.F32.PACK_AB R9, R88, R89 ;  /* 0x000000595809723e */ /* 0x002fe400000000ff */
[----:B---3--:R-:W-:Y:S01]  /*c6d0*/  F2FP.F16.F32.PACK_AB R11, R70, R71 ;  /* 0x00000047460b723e */ /* 0x008fe200000000ff */
[----:B------:R-:W-:Y:S01]  /*c6e0*/  FADD.FTZ R0, R119, R0 ;  /* 0x0000000077007221 */ /* 0x000fe20000010000 */
[----:B----4-:R-:W-:-:S03]  /*c6f0*/  F2FP.F16.F32.PACK_AB R8, R66, R69 ;  /* 0x000000454208723e */ /* 0x010fc600000000ff */
[----:B------:R-:W-:Y:S01]  /*c700*/  FADD.FTZ R0, R115, R0 ;  /* 0x0000000073007221 */ /* 0x000fe20000010000 */
[----:B-----5:R-:W-:-:S03]  /*c710*/  FFMA.FTZ R12, R173, UR6, -R2 ;  /* 0x00000006ad0c7c23 */ /* 0x020fc60008010802 */
[----:B------:R-:W-:Y:S01]  /*c720*/  FADD.FTZ R0, R113, R0 ;  /* 0x0000000071007221 */ /* 0x000fe20000010000 */
[----:B------:R-:W-:Y:S01]  /*c730*/  F2FP.F16.F32.PACK_AB R10, R64, R65 ;  /* 0x00000041400a723e */ /* 0x000fe200000000ff */
[----:B------:R1:W-:Y:S02]  /*c740*/  MUFU.EX2 R48, R12 ;  /* 0x0000000c00307308 */ /* 0x0003e40000000800 */
[----:B------:R-:W-:-:S04]  /*c750*/  FADD.FTZ R0, R114, R0 ;  /* 0x0000000072007221 */ /* 0x000fc80000010000 */
[----:B------:R-:W-:Y:S01]  /*c760*/  FADD.FTZ R0, R109, R0 ;  /* 0x000000006d007221 */ /* 0x000fe20000010000 */
[----:B------:R-:W-:Y:S03]  /*c770*/  HMMA.16816.F32 R56, R8, R28, R56 ;  /* 0x0000001c0838723c */ /* 0x000fe60000001838 */
[----:B------:R-:W-:-:S03]  /*c780*/  FADD.FTZ R0, R106, R0 ;  /* 0x000000006a007221 */ /* 0x000fc60000010000 */
[C---:B------:R-:W-:Y:S01]  /*c790*/  HMMA.16816.F32 R60, R8.reuse, R30, R60 ;  /* 0x0000001e083c723c */ /* 0x040fe2000000183c */
[----:B------:R-:W-:Y:S01]  /*c7a0*/  FADD.FTZ R0, R107, R0 ;  /* 0x000000006b007221 */ /* 0x000fe20000010000 */
[----:B-1----:R-:W-:Y:S01]  /*c7b0*/  FADD.FTZ R12, R37, R7 ;  /* 0x00000007250c7221 */ /* 0x002fe20000010000 */
[----:B------:R-:W-:Y:S02]  /*c7c0*/  FFMA.FTZ R7, R171, UR6, -R2 ;  /* 0x00000006ab077c23 */ /* 0x000fe40008010802 */
[----:B------:R-:W-:Y:S01]  /*c7d0*/  FADD.FTZ R0, R101, R0 ;  /* 0x0000000065007221 */ /* 0x000fe20000010000 */
[----:B--2---:R-:W-:Y:S01]  /*c7e0*/  HMMA.16816.F32 R156, R8, R16, R84 ;  /* 0x00000010089c723c */ /* 0x004fe20000001854 */
[----:B------:R1:W2:Y:S02]  /*c7f0*/  MUFU.EX2 R37, R7 ;  /* 0x0000000700257308 */ /* 0x0002a40000000800 */
[----:B------:R-:W-:-:S03]  /*c800*/  FADD.FTZ R0, R100, R0 ;  /* 0x0000000064007221 */ /* 0x000fc60000010000 */
[----:B------:R-:W-:Y:S01]  /*c810*/  HMMA.16816.F32 R44, R8, R20, R44 ;  /* 0x00000014082c723c */ /* 0x000fe2000000182c */
[----:B------:R-:W-:-:S04]  /*c820*/  FADD.FTZ R0, R95, R0 ;  /* 0x000000005f007221 */ /* 0x000fc80000010000 */
[----:B------:R-:W-:Y:S01]  /*c830*/  FADD.FTZ R0, R94, R0 ;  /* 0x000000005e007221 */ /* 0x000fe20000010000 */
[----:B------:R-:W-:Y:S03]  /*c840*/  HMMA.16816.F32 R40, R8, R22, R40 ;  /* 0x000000160828723c */ /* 0x000fe60000001828 */
[----:B------:R-:W-:-:S03]  /*c850*/  FADD.FTZ R0, R89, R0 ;  /* 0x0000000059007221 */ /* 0x000fc60000010000 */
[C---:B------:R-:W-:Y:S01]  /*c860*/  HMMA.16816.F32 R16, R8.reuse, R18, R52 ;  /* 0x000000120810723c */ /* 0x040fe20000001834 */
[----:B-1----:R-:W-:Y:S01]  /*c870*/  FADD.FTZ R7, R139, R12 ;  /* 0x0000000c8b077221 */ /* 0x002fe20000010000 */
[----:B------:R-:W-:Y:S01]  /*c880*/  FFMA.FTZ R12, R150, UR6, -R2 ;  /* 0x00000006960c7c23 */ /* 0x000fe20008010802 */
[----:B------:R-:W-:Y:S01]  /*c890*/  FADD.FTZ R0, R88, R0 ;  /* 0x0000000058007221 */ /* 0x000fe20000010000 */
[----:B------:R-:W-:Y:S01]  /*c8a0*/  LDSM.16.MT88.4 R148, [R218+0x11800] ;  /* 0x01180000da94783b */ /* 0x000fe20000004200 */
[----:B------:R-:W-:Y:S01]  /*c8b0*/  FADD.FTZ R7, R138, R7 ;  /* 0x000000078a077221 */ /* 0x000fe20000010000 */
[----:B------:R1:W3:Y:S01]  /*c8c0*/  MUFU.EX2 R15, R12 ;  /* 0x0000000c000f7308 */ /* 0x0002e20000000800 */
[----:B------:R-:W-:Y:S01]  /*c8d0*/  FADD.FTZ R0, R71, R0 ;  /* 0x0000000047007221 */ /* 0x000fe20000010000 */
[----:B------:R-:W-:Y:S01]  /*c8e0*/  HMMA.16816.F32 R164, R8, R24, R164 ;  /* 0x0000001808a4723c */ /* 0x000fe200000018a4 */
[----:B--2---:R-:W-:Y:S02]  /*c8f0*/  F2FP.F16.F32.PACK_AB R161, R37, R48 ;  /* 0x0000003025a1723e */ /* 0x004fe400000000ff */
[----:B------:R-:W-:-:S03]  /*c900*/  FADD.FTZ R0, R70, R0 ;  /* 0x0000000046007221 */ /* 0x000fc60000010000 */
[----:B------:R-:W-:Y:S01]  /*c910*/  HMMA.16816.F32 R32, R8, R26, R32 ;  /* 0x0000001a0820723c */ /* 0x000fe20000001820 */
[----:B------:R-:W-:Y:S01]  /*c920*/  LDSM.16.MT88.4 R8, [R217+0x11800] ;  /* 0x01180000d908783b */ /* 0x000fe20000004200 */
[----:B------:R-:W-:-:S04]  /*c930*/  FADD.FTZ R0, R48, R0 ;  /* 0x0000000030007221 */ /* 0x000fc80000010000 */
[----:B------:R-:W-:Y:S01]  /*c940*/  FADD.FTZ R0, R37, R0 ;  /* 0x0000000025007221 */ /* 0x000fe20000010000 */
[----:B-1----:R-:W-:Y:S01]  /*c950*/  FFMA.FTZ R12, R147, UR6, -R2 ;  /* 0x00000006930c7c23 */ /* 0x002fe20008010802 */
[----:B------:R-:W-:Y:S01]  /*c960*/  FADD.FTZ R2, R133, R7 ;  /* 0x0000000785027221 */ /* 0x000fe20000010000 */
[----:B------:R-:W-:Y:S01]  /*c970*/  FFMA.FTZ R7, R153, UR6, -R6 ;  /* 0x0000000699077c23 */ /* 0x000fe20008010806 */
[----:B------:R-:W1:Y:S01]  /*c980*/  LDSM.16.MT88.4 R144, [R135+0x11800] ;  /* 0x011800008790783b */ /* 0x000e620000004200 */
[----:B------:R-:W2:Y:S01]  /*c990*/  MUFU.EX2 R14, R12 ;  /* 0x0000000c000e7308 */ /* 0x000ea20000000800 */
[----:B------:R-:W-:Y:S01]  /*c9a0*/  FADD.FTZ R2, R131, R2 ;  /* 0x0000000283027221 */ /* 0x000fe20000010000 */
[----:B---3--:R-:W-:-:S03]  /*c9b0*/  FADD.FTZ R0, R15, R0 ;  /* 0x000000000f007221 */ /* 0x008fc60000010000 */
[----:B------:R-:W-:-:S03]  /*c9c0*/  FADD.FTZ R2, R130, R2 ;  /* 0x0000000282027221 */ /* 0x000fc60000010000 */
[----:B------:R3:W-:Y:S01]  /*c9d0*/  MUFU.EX2 R13, R7 ;  /* 0x00000007000d7308 */ /* 0x0007e20000000800 */
[----:B------:R-:W-:-:S04]  /*c9e0*/  FADD.FTZ R2, R128, R2 ;  /* 0x0000000280027221 */ /* 0x000fc80000010000 */
[----:B------:R-:W-:-:S04]  /*c9f0*/  FADD.FTZ R2, R126, R2 ;  /* 0x000000027e027221 */ /* 0x000fc80000010000 */
[----:B------:R-:W-:Y:S01]  /*ca00*/  FADD.FTZ R2, R125, R2 ;  /* 0x000000027d027221 */ /* 0x000fe20000010000 */
[----:B--2---:R-:W-:-:S03]  /*ca10*/  F2FP.F16.F32.PACK_AB R163, R14, R15 ;  /* 0x0000000f0ea3723e */ /* 0x004fc600000000ff */
[----:B------:R-:W-:-:S04]  /*ca20*/  FADD.FTZ R2, R124, R2 ;  /* 0x000000027c027221 */ /* 0x000fc80000010000 */
[----:B------:R-:W-:Y:S01]  /*ca30*/  FADD.FTZ R2, R122, R2 ;  /* 0x000000027a027221 */ /* 0x000fe20000010000 */
[----:B---3--:R-:W-:-:S03]  /*ca40*/  FFMA.FTZ R7, R155, UR6, -R6 ;  /* 0x000000069b077c23 */ /* 0x008fc60008010806 */
[----:B------:R-:W-:Y:S01]  /*ca50*/  FADD.FTZ R2, R118, R2 ;  /* 0x0000000276027221 */ /* 0x000fe20000010000 */
[----:B------:R2:W3:Y:S03]  /*ca60*/  MUFU.EX2 R12, R7 ;  /* 0x00000007000c7308 */ /* 0x0004e60000000800 */
[----:B------:R-:W-:-:S04]  /*ca70*/  FADD.FTZ R2, R120, R2 ;  /* 0x0000000278027221 */ /* 0x000fc80000010000 */
[----:B------:R-:W-:-:S04]  /*ca80*/  FADD.FTZ R2, R117, R2 ;  /* 0x0000000275027221 */ /* 0x000fc80000010000 */
[----:B------:R-:W-:-:S04]  /*ca90*/  FADD.FTZ R2, R116, R2 ;  /* 0x0000000274027221 */ /* 0x000fc80000010000 */
[----:B------:R-:W-:Y:S01]  /*caa0*/  FADD.FTZ R2, R112, R2 ;  /* 0x0000000270027221 */ /* 0x000fe20000010000 */
[--C-:B--2---:R-:W-:Y:S01]  /*cab0*/  FFMA.FTZ R7, R154, UR6, -R6.reuse ;  /* 0x000000069a077c23 */ /* 0x104fe20008010806 */
[----:B------:R-:W-:Y:S02]  /*cac0*/  FFMA.FTZ R6, R152, UR6, -R6 ;  /* 0x0000000698067c23 */ /* 0x000fe40008010806 */
[----:B------:R-:W-:Y:S01]  /*cad0*/  FADD.FTZ R2, R111, R2 ;  /* 0x000000026f027221 */ /* 0x000fe20000010000 */
[----:B------:R-:W2:Y:S01]  /*cae0*/  LDSM.16.MT88.4 R152, [R216+0x11800] ;  /* 0x01180000d898783b */ /* 0x000ea20000004200 */
[----:B---3--:R-:W-:Y:S01]  /*caf0*/  F2FP.F16.F32.PACK_AB R160, R12, R13 ;  /* 0x0000000d0ca0723e */ /* 0x008fe200000000ff */
[----:B------:R-:W-:Y:S01]  /*cb00*/  ULDC.64 UR6, c[0x0][0x218] ;  /* 0x0000860000067ab9 */ /* 0x000fe20000000a00 */
[----:B------:R-:W-:Y:S01]  /*cb10*/  FADD.FTZ R2, R110, R2 ;  /* 0x000000026e027221 */ /* 0x000fe20000010000 */
[----:B------:R-:W-:Y:S01]  /*cb20*/  MUFU.EX2 R7, R7 ;  /* 0x0000000700077308 */ /* 0x000fe20000000800 */
[----:B------:R-:W-:-:S02]  /*cb30*/  LEA R133, P2, R38, UR6, 0x1 ;  /* 0x0000000626857c11 */ /* 0x000fc4000f8408ff */
[----:B------:R-:W-:Y:S02]  /*cb40*/  FADD.FTZ R2, R108, R2 ;  /* 0x000000026c027221 */ /* 0x000fe40000010000 */
[----:B------:R-:W-:Y:S01]  /*cb50*/  LEA.HI.X R252, R38, UR7, R39, 0x1, P2 ;  /* 0x0000000726fc7c11 */ /* 0x000fe200090f0c27 */
[----:B------:R-:W-:Y:S02]  /*cb60*/  IMAD.MOV.U32 R242, RZ, RZ, R133 ;  /* 0x000000fffff27224 */ /* 0x000fe400078e0085 */
[----:B------:R-:W-:Y:S01]  /*cb70*/  FADD.FTZ R2, R105, R2 ;  /* 0x0000000269027221 */ /* 0x000fe20000010000 */
[----:B------:R-:W3:Y:S01]  /*cb80*/  MUFU.EX2 R6, R6 ;  /* 0x0000000600067308 */ /* 0x000ee20000000800 */
[----:B------:R-:W-:Y:S02]  /*cb90*/  IMAD.MOV.U32 R243, RZ, RZ, R252 ;  /* 0x000000fffff37224 */ /* 0x000fe400078e00fc */
[----:B------:R-:W-:-:S04]  /*cba0*/  FADD.FTZ R2, R104, R2 ;  /* 0x0000000268027221 */ /* 0x000fc80000010000 */
[----:B------:R-:W-:-:S04]  /*cbb0*/  FADD.FTZ R2, R103, R2 ;  /* 0x0000000267027221 */ /* 0x000fc80000010000 */
[----:B------:R-:W-:-:S04]  /*cbc0*/  FADD.FTZ R2, R102, R2 ;  /* 0x0000000266027221 */ /* 0x000fc80000010000 */
[----:B------:R-:W-:Y:S01]  /*cbd0*/  FADD.FTZ R2, R93, R2 ;  /* 0x000000025d027221 */ /* 0x000fe20000010000 */
[----:B---3--:R-:W-:-:S03]  /*cbe0*/  F2FP.F16.F32.PACK_AB R162, R6, R7 ;  /* 0x0000000706a2723e */ /* 0x008fc600000000ff */
[----:B------:R-:W-:-:S04]  /*cbf0*/  FADD.FTZ R2, R92, R2 ;  /* 0x000000025c027221 */ /* 0x000fc80000010000 */
[----:B------:R-:W-:Y:S01]  /*cc00*/  FADD.FTZ R2, R91, R2 ;  /* 0x000000025b027221 */ /* 0x000fe20000010000 */
[----:B-1----:R-:W-:Y:S03]  /*cc10*/  HMMA.16816.F32 R136, R160, R144, R56 ;  /* 0x00000090a088723c */ /* 0x002fe60000001838 */
[----:B------:R-:W-:-:S03]  /*cc20*/  FADD.FTZ R2, R90, R2 ;  /* 0x000000025a027221 */ /* 0x000fc60000010000 */
[----:B------:R-:W-:Y:S01]  /*cc30*/  HMMA.16816.F32 R140, R160, R148, R44 ;  /* 0x00000094a08c723c */ /* 0x000fe2000000182c */
[----:B------:R-:W-:-:S04]  /*cc40*/  FADD.FTZ R2, R69, R2 ;  /* 0x0000000245027221 */ /* 0x000fc80000010000 */
[----:B------:R-:W-:Y:S01]  /*cc50*/  FADD.FTZ R2, R66, R2 ;  /* 0x0000000242027221 */ /* 0x000fe20000010000 */
[----:B--2---:R-:W-:Y:S03]  /*cc60*/  HMMA.16816.F32 R156, R160, R152, R156 ;  /* 0x00000098a09c723c */ /* 0x004fe6000000189c */
[----:B------:R-:W-:-:S03]  /*cc70*/  FADD.FTZ R2, R65, R2 ;  /* 0x0000000241027221 */ /* 0x000fc60000010000 */
[----:B------:R-:W-:Y:S01]  /*cc80*/  HMMA.16816.F32 R144, R160, R146, R60 ;  /* 0x00000092a090723c */ /* 0x000fe2000000183c */
[----:B------:R-:W-:-:S04]  /*cc90*/  FADD.FTZ R2, R64, R2 ;  /* 0x0000000240027221 */ /* 0x000fc80000010000 */
[----:B------:R-:W-:Y:S01]  /*cca0*/  FADD.FTZ R2, R13, R2 ;  /* 0x000000020d027221 */ /* 0x000fe20000010000 */
[----:B------:R-:W-:Y:S03]  /*ccb0*/  HMMA.16816.F32 R148, R160, R150, R40 ;  /* 0x00000096a094723c */ /* 0x000fe60000001828 */
[----:B------:R-:W-:-:S03]  /*ccc0*/  FADD.FTZ R2, R12, R2 ;  /* 0x000000020c027221 */ /* 0x000fc60000010000 */
[----:B------:R-:W-:Y:S01]  /*ccd0*/  HMMA.16816.F32 R152, R160, R154, R16 ;  /* 0x0000009aa098723c */ /* 0x000fe20000001810 */
[----:B------:R-:W-:Y:S01]  /*cce0*/  FADD.FTZ R2, R7, R2 ;  /* 0x0000000207027221 */ /* 0x000fe20000010000 */
[----:B------:R-:W-:-:S03]  /*ccf0*/  FADD.FTZ R7, R14, R0 ;  /* 0x000000000e077221 */ /* 0x000fc60000010000 */
[----:B------:R-:W-:Y:S01]  /*cd00*/  FADD.FTZ R0, R6, R2 ;  /* 0x0000000206007221 */ /* 0x000fe20000010000 */
[C---:B------:R-:W-:Y:S01]  /*cd10*/  HMMA.16816.F32 R164, R160.reuse, R8, R164 ;  /* 0x00000008a0a4723c */ /* 0x040fe200000018a4 */
[----:B------:R1:W-:Y:S04]  /*cd20*/  STL [R1+0x14], R7 ;  /* 0x0000140701007387 */ /* 0x0003e80000100800 */
[----:B------:R1:W-:Y:S01]  /*cd30*/  STL [R1+0x10], R0 ;  /* 0x0000100001007387 */ /* 0x0003e20000100800 */
[----:B------:R-:W-:Y:S01]  /*cd40*/  HMMA.16816.F32 R160, R160, R10, R32 ;  /* 0x0000000aa0a0723c */ /* 0x000fe20000001820 */
[----:B------:R-:W-:-:S08]  /*cd50*/  NOP ;  /* 0x0000000000007918 */ /* 0x000fd00000000000 */
[----:B------:R-:W-:-:S15]  /*cd60*/  @!P1 BRA `(.L_x_907) ;  /* 0x000000a400149947 */ /* 0x000fde0003800000 */
[----:B------:R-:W-:-:S04]  /*cd70*/  DEPBAR.LE SB0, 0x0 ;  /* 0x000080000000791a */ /* 0x000fc80000000000 */
[----:B------:R-:W-:Y:S01]  /*cd80*/  UIADD3 UR17, UR20, -0x2, URZ ;  /* 0xfffffffe14117890 */ /* 0x000fe2000fffe03f */
[----:B------:R-:W-:Y:S06]  /*cd90*/  BAR.SYNC.DEFER_BLOCKING 0x0 ;  /* 0x0000000000007b1d */ /* 0x000fec0000010000 */
[----:B------:R-:W-:Y:S05]  /*cda0*/  @!P0 BRA `(.L_x_908) ;  /* 0x0000000400048947 */ /* 0x000fea0003800000 */
[----:B------:R-:W2:Y:S01]  /*cdb0*/  LDL.64 R192, [R1+0x8] ;  /* 0x0000080001c07983 */ /* 0x000ea20000100a00 */
[----:B------:R-:W3:Y:S01]  /*cdc0*/  LDC R11, c[0x0][0x380] ;  /* 0x0000e000ff0b7b82 */ /* 0x000ee20000000800 */
[----:B------:R-:W-:-:S04]  /*cdd0*/  USHF.L.U32 UR4, UR17, 0x8, URZ ;  /* 0x0000000811047899 */ /* 0x000fc8000800063f */
[----:B------:R-:W-:Y:S02]  /*cde0*/  UIADD3 UR6, UR4, 0x100, URZ ;  /* 0x0000010004067890 */ /* 0x000fe4000fffe03f */
[----:B------:R-:W-:-:S04]  /*cdf0*/  IMAD.U32 R8, RZ, RZ, UR4 ;  /* 0x00000004ff087e24 */ /* 0x000fc8000f8e00ff */
[----:B------:R-:W-:Y:S02]  /*ce00*/  MOV R2, UR6 ;  /* 0x0000000600027c02 */ /* 0x000fe40008000f00 */
[----:B------:R-:W-:Y:S02]  /*ce10*/  IABS R8, R8 ;  /* 0x0000000800087213 */ /* 0x000fe40000000000 */
[----:B------:R-:W-:Y:S02]  /*ce20*/  IABS R2, R2 ;  /* 0x0000000200027213 */ /* 0x000fe40000000000 */
[----:B---3--:R-:W-:-:S04]  /*ce30*/  IABS R10, R11 ;  /* 0x0000000b000a7213 */ /* 0x008fc80000000000 */
[----:B------:R-:W3:Y:S08]  /*ce40*/  I2F.RP R6, R10 ;  /* 0x0000000a00067306 */ /* 0x000ef00000209400 */
[----:B---3--:R-:W3:Y:S02]  /*ce50*/  MUFU.RCP R6, R6 ;  /* 0x0000000600067308 */ /* 0x008ee40000001000 */
[----:B---3--:R-:W-:-:S06]  /*ce60*/  VIADD R6, R6, 0xffffffe ;  /* 0x0ffffffe06067836 */ /* 0x008fcc0000000000 */
[----:B-1----:R-:W1:Y:S02]  /*ce70*/  F2I.FTZ.U32.TRUNC.NTZ R7, R6 ;  /* 0x0000000600077305 */ /* 0x002e64000021f000 */
[----:B-1----:R-:W-:Y:S01]  /*ce80*/  IMAD.MOV R0, RZ, RZ, -R7 ;  /* 0x000000ffff007224 */ /* 0x002fe200078e0a07 */
[----:B------:R-:W-:-:S03]  /*ce90*/  MOV R6, RZ ;  /* 0x000000ff00067202 */ /* 0x000fc60000000f00 */
[----:B------:R-:W-:-:S04]  /*cea0*/  IMAD R0, R0, R10, RZ ;  /* 0x0000000a00007224 */ /* 0x000fc800078e02ff */
[----:B------:R-:W-:Y:S01]  /*ceb0*/  IMAD.HI.U32 R0, R7, R0, R6 ;  /* 0x0000000007007227 */ /* 0x000fe200078e0006 */
[----:B------:R-:W-:-:S03]  /*cec0*/  MOV R6, R8 ;  /* 0x0000000800067202 */ /* 0x000fc60000000f00 */
[----:B------:R-:W-:-:S04]  /*ced0*/  IMAD.MOV.U32 R7, RZ, RZ, R2 ;  /* 0x000000ffff077224 */ /* 0x000fc800078e0002 */
[----:B------:R-:W-:-:S04]  /*cee0*/  IMAD.HI.U32 R2, R0, R7, RZ ;  /* 0x0000000700027227 */ /* 0x000fc800078e00ff */
[----:B------:R-:W-:-:S04]  /*cef0*/  IMAD.HI.U32 R0, R0, R6, RZ ;  /* 0x0000000600007227 */ /* 0x000fc800078e00ff */
[----:B------:R-:W-:Y:S01]  /*cf00*/  IMAD.MOV R8, RZ, RZ, -R2 ;  /* 0x000000ffff087224 */ /* 0x000fe200078e0a02 */
[----:B------:R-:W-:-:S03]  /*cf10*/  IADD3 R9, -R0, RZ, RZ ;  /* 0x000000ff00097210 */ /* 0x000fc60007ffe1ff */
[C---:B------:R-:W-:Y:S02]  /*cf20*/  IMAD R7, R10.reuse, R8, R7 ;  /* 0x000000080a077224 */ /* 0x040fe400078e0207 */
[----:B------:R-:W-:-:S03]  /*cf30*/  IMAD R6, R10, R9, R6 ;  /* 0x000000090a067224 */ /* 0x000fc600078e0206 */
[C---:B------:R-:W-:Y:S02]  /*cf40*/  ISETP.GT.U32.AND P4, PT, R10.reuse, R7, PT ;  /* 0x000000070a00720c */ /* 0x040fe40003f84070 */
[----:B------:R-:W-:-:S11]  /*cf50*/  ISETP.GT.U32.AND P2, PT, R10, R6, PT ;  /* 0x000000060a00720c */ /* 0x000fd60003f44070 */
        /* <DEDUP_REMOVED lines=19> */
[----:B--2---:R-:W-:-:S04]  /*d090*/  IMAD.WIDE R6, R2, 0x4, R192 ;  /* 0x0000000402067825 */ /* 0x004fc800078e02c0 */
[----:B------:R-:W-:Y:S02]  /*d0a0*/  IMAD.WIDE R8, R0, 0x4, R192 ;  /* 0x0000000400087825 */ /* 0x000fe400078e02c0 */
[----:B------:R-:W2:Y:S04]  /*d0b0*/  LDG.E R6, desc[UR22][R6.64] ;  /* 0x0000001606067981 */ /* 0x000ea8000c1e1900 */
[----:B------:R-:W2:Y:S01]  /*d0c0*/  LDG.E R8, desc[UR22][R8.64] ;  /* 0x0000001608087981 */ /* 0x000ea2000c1e1900 */
[----:B------:R-:W-:-:S04]  /*d0d0*/  IMAD.IADD R0, R2, 0x1, -R0 ;  /* 0x0000000102007824 */ /* 0x000fc800078e0a00 */
[----:B------:R-:W-:-:S05]  /*d0e0*/  IMAD R0, R0, R11, -0x100 ;  /* 0xffffff0000007424 */ /* 0x000fca00078e020b */
[----:B------:R-:W-:-:S05]  /*d0f0*/  SHF.R.S32.HI R2, RZ, 0x1f, R0 ;  /* 0x0000001fff027819 */ /* 0x000fca0000011400 */
[----:B------:R-:W-:Y:S01]  /*d100*/  IMAD R2, R2, UR8, RZ ;  /* 0x0000000802027c24 */ /* 0x000fe2000f8e02ff */
[----:B--2---:R-:W-:Y:S01]  /*d110*/  IADD3 R8, -R6, R8, RZ ;  /* 0x0000000806087210 */ /* 0x004fe20007ffe1ff */
[----:B------:R-:W-:-:S03]  /*d120*/  IMAD.WIDE.U32 R6, R0, UR8, RZ ;  /* 0x0000000800067c25 */ /* 0x000fc6000f8e00ff */
[----:B------:R-:W-:Y:S01]  /*d130*/  SHF.R.S32.HI R9, RZ, 0x1f, R8 ;  /* 0x0000001fff097819 */ /* 0x000fe20000011408 */
[----:B------:R-:W-:-:S04]  /*d140*/  IMAD R0, R0, UR9, R2 ;  /* 0x0000000900007c24 */ /* 0x000fc8000f8e0202 */
[----:B------:R-:W-:Y:S02]  /*d150*/  IMAD R2, R9, UR6, RZ ;  /* 0x0000000609027c24 */ /* 0x000fe4000f8e02ff */
[----:B------:R-:W-:Y:S02]  /*d160*/  IMAD.IADD R7, R7, 0x1, R0 ;  /* 0x0000000107077824 */ /* 0x000fe400078e0200 */
[C---:B------:R-:W-:Y:S02]  /*d170*/  IMAD R2, R8.reuse, UR7, R2 ;  /* 0x0000000708027c24 */ /* 0x040fe4000f8e0202 */
[----:B------:R-:W-:-:S04]  /*d180*/  IMAD.WIDE.U32 R6, R8, UR6, R6 ;  /* 0x0000000608067c25 */ /* 0x000fc8000f8e0006 */
[----:B------:R-:W-:Y:S01]  /*d190*/  IMAD.MOV.U32 R0, RZ, RZ, R6 ;  /* 0x000000ffff007224 */ /* 0x000fe200078e0006 */
[----:B------:R-:W-:Y:S01]  /*d1a0*/  IADD3 R2, R7, R2, RZ ;  /* 0x0000000207027210 */ /* 0x000fe20007ffe0ff */
[----:B------:R-:W-:Y:S06]  /*d1b0*/  BRA `(.L_x_909) ;  /* 0x0000000000107947 */ /* 0x000fec0003800000 */
.L_x_908:
[----:B------:R-:W-:-:S04]  /*d1c0*/  ULEA UR4, -UR8, URZ, 0x8 ;  /* 0x0000003f08047291 */ /* 0x000fc8000f8e413f */
[----:B------:R-:W-:Y:S02]  /*d1d0*/  USHF.R.S32.HI UR6, URZ, 0x1f, UR4 ;  /* 0x0000001f3f067899 */ /* 0x000fe40008011404 */
[----:B-1----:R-:W-:-:S04]  /*d1e0*/  MOV R0, UR4 ;  /* 0x0000000400007c02 */ /* 0x002fc80008000f00 */
[----:B------:R-:W-:-:S07]  /*d1f0*/  MOV R2, UR6 ;  /* 0x0000000600027c02 */ /* 0x000fce0008000f00 */
.L_x_909:
[----:B------:R-:W2:Y:S01]  /*d200*/  LDL.64 R8, [R1+0x18] ;  /* 0x0000180001087983 */ /* 0x000ea20000100a00 */
[----:B------:R-:W-:-:S03]  /*d210*/  ULDC UR4, c[0x0][0x2d0] ;  /* 0x0000b40000047ab9 */ /* 0x000fc60000000800 */
[----:B------:R-:W3:Y:S01]  /*d220*/  LDL.LU R6, [R1+0x20] ;  /* 0x0000200001067983 */ /* 0x000ee20000300800 */
[C---:B------:R-:W-:Y:S01]  /*d230*/  LEA R67, P2, R0.reuse, R67, 0x1 ;  /* 0x0000004300437211 */ /* 0x040fe200078408ff */
[----:B------:R-:W-:Y:S01]  /*d240*/  IMAD.U32 R50, RZ, RZ, UR9 ;  /* 0x00000009ff327e24 */ /* 0x000fe2000f8e00ff */
[----:B------:R-:W-:Y:S01]  /*d250*/  MOV R51, UR9 ;  /* 0x0000000900337c02 */ /* 0x000fe20008000f00 */
[----:B------:R-:W-:Y:S01]  /*d260*/  IMAD.U32 R30, RZ, RZ, UR8 ;  /* 0x00000008ff1e7e24 */ /* 0x000fe2000f8e00ff */
[----:B------:R-:W-:Y:S01]  /*d270*/  LEA.HI.X R68, R0, R68, R2, 0x1, P2 ;  /* 0x0000004400447211 */ /* 0x000fe200010f0c02 */
[----:B------:R-:W-:Y:S01]  /*d280*/  IMAD.U32 R31, RZ, RZ, UR9 ;  /* 0x00000009ff1f7e24 */ /* 0x000fe2000f8e00ff */
[----:B------:R-:W-:Y:S01]  /*d290*/  STL [R1+0x50], R141 ;  /* 0x0000508d01007387 */ /* 0x000fe20000100800 */
[----:B------:R-:W-:Y:S02]  /*d2a0*/  IMAD.U32 R26, RZ, RZ, UR8 ;  /* 0x00000008ff1a7e24 */ /* 0x000fe4000f8e00ff */
[----:B------:R-:W-:Y:S01]  /*d2b0*/  IMAD.U32 R24, RZ, RZ, UR8 ;  /* 0x00000008ff187e24 */ /* 0x000fe2000f8e00ff */
[----:B------:R-:W-:Y:S01]  /*d2c0*/  STL [R1+0x4c], R140 ;  /* 0x00004c8c01007387 */ /* 0x000fe20000100800 */
[----:B------:R-:W-:-:S02]  /*d2d0*/  IMAD.U32 R35, RZ, RZ, UR8 ;  /* 0x00000008ff237e24 */ /* 0x000fc4000f8e00ff */
[----:B------:R-:W-:Y:S01]  /*d2e0*/  IMAD.MOV.U32 R243, RZ, RZ, R133 ;  /* 0x000000fffff37224 */ /* 0x000fe200078e0085 */
[----:B------:R-:W-:Y:S04]  /*d2f0*/  STL [R1+0x48], R139 ;  /* 0x0000488b01007387 */ /* 0x000fe80000100800 */
[----:B------:R-:W-:Y:S04]  /*d300*/  STL [R1+0x44], R138 ;  /* 0x0000448a01007387 */ /* 0x000fe80000100800 */
[----:B------:R-:W-:Y:S04]  /*d310*/  STL [R1+0x40], R137 ;  /* 0x0000408901007387 */ /* 0x000fe80000100800 */
[----:B------:R-:W-:Y:S04]  /*d320*/  STL [R1+0x3c], R136 ;  /* 0x00003c8801007387 */ /* 0x000fe80000100800 */
[----:B------:R-:W-:Y:S04]  /*d330*/  STL [R1+0x38], R135 ;  /* 0x0000388701007387 */ /* 0x000fe80000100800 */
[----:B------:R-:W-:Y:S04]  /*d340*/  STL [R1+0x34], R39 ;  /* 0x0000342701007387 */ /* 0x000fe80000100800 */
[----:B------:R-:W-:Y:S04]  /*d350*/  STL [R1+0x30], R38 ;  /* 0x0000302601007387 */ /* 0x000fe80000100800 */
[----:B------:R-:W-:Y:S04]  /*d360*/  STL [R1+0x2c], R36 ;  /* 0x00002c2401007387 */ /* 0x000fe80000100800 */
[----:B------:R-:W-:Y:S01]  /*d370*/  STL [R1+0x28], R3 ;  /* 0x0000280301007387 */ /* 0x000fe20000100800 */
[----:B--2---:R-:W-:Y:S01]  /*d380*/  ISETP.GE.AND P1, PT, R8, UR4, PT ;  /* 0x0000000408007c0c */ /* 0x004fe2000bf26270 */
[----:B------:R-:W-:-:S02]  /*d390*/  IMAD.U32 R8, RZ, RZ, UR8 ;  /* 0x00000008ff087e24 */ /* 0x000fc4000f8e00ff */
[----:B---3--:R-:W-:Y:S02]  /*d3a0*/  IMAD.MOV.U32 R52, RZ, RZ, R6 ;  /* 0x000000ffff347224 */ /* 0x008fe400078e0006 */
[----:B------:R-:W-:-:S08]  /*d3b0*/  IMAD.U32 R6, RZ, RZ, UR8 ;  /* 0x00000008ff067e24 */ /* 0x000fd0000f8e00ff */
[-C--:B------:R-:W-:Y:S01]  /*d3c0*/  @!P1 LEA R33, P2, R6, R98.reuse, 0x5 ;  /* 0x0000006206219211 */ /* 0x080fe200078428ff */
[----:B------:R-:W-:Y:S01]  /*d3d0*/  @!P1 IMAD.MOV.U32 R7, RZ, RZ, R68 ;  /* 0x000000ffff079224 */ /* 0x000fe200078e0044 */
[----:B------:R-:W-:Y:S01]  /*d3e0*/  @!P1 MOV R6, R67 ;  /* 0x0000004300069202 */ /* 0x000fe20000000f00 */
[----:B------:R-:W-:Y:S01]  /*d3f0*/  @P1 STS.128 [R241+0xa000], RZ ;  /* 0x00a000fff1001388 */ /* 0x000fe20000000c00 */
[CC--:B------:R-:W-:Y:S01]  /*d400*/  @!P1 LEA.HI.X R50, R8.reuse, R97.reuse, R50, 0x5, P2 ;  /* 0x0000006108329211 */ /* 0x0c0fe200010f2c32 */
[----:B------:R-:W-:Y:S01]  /*d410*/  @!P1 IMAD.MOV.U32 R22, RZ, RZ, R98 ;  /* 0x000000ffff169224 */ /* 0x000fe200078e0062 */
[----:B------:R-:W-:Y:S01]  /*d420*/  @!P1 MOV R16, R98 ;  /* 0x0000006200109202 */ /* 0x000fe20000000f00 */
[----:B------:R-:W-:Y:S01]  /*d430*/  @!PT LDS RZ, [RZ] ;  /* 0x00000000fffff984 */ /* 0x000fe20000000800 */
[----:B------:R-:W-:Y:S01]  /*d440*/  @!PT LDS RZ, [RZ] ;  /* 0x00000000fffff984 */ /* 0x000fe20000000800 */
[----:B------:R-:W-:Y:S01]  /*d450*/  @!PT LDS RZ, [RZ] ;  /* 0x00000000fffff984 */ /* 0x000fe20000000800 */
[----:B------:R1:W-:Y:S01]  /*d460*/  @!P1 LDGSTS.E.BYPASS.LTC128B.128 [R241+0xa000], desc[UR22][R6.64] ;  /* 0x0a00000006f19fae */ /* 0x0003e2000b901d56 */
[--C-:B------:R-:W-:Y:S01]  /*d470*/  @!P1 IMAD.MOV.U32 R23, RZ, RZ, R97.reuse ;  /* 0x000000ffff179224 */ /* 0x100fe200078e0061 */
[-C--:B------:R-:W-:Y:S01]  /*d480*/  @!P1 MOV R21, R97.reuse ;  /* 0x0000006100159202 */ /* 0x080fe20000000f00 */
[----:B------:R-:W-:Y:S01]  /*d490*/  @!P1 IMAD.MOV.U32 R17, RZ, RZ, R97 ;  /* 0x000000ffff119224 */ /* 0x000fe200078e0061 */
[-C--:B------:R-:W-:Y:S01]  /*d4a0*/  @!P1 MOV R13, R97.reuse ;  /* 0x00000061000d9202 */ /* 0x080fe20000000f00 */
[C---:B------:R-:W-:Y:S01]  /*d4b0*/  @!P1 IMAD.WIDE.U32 R22, R8.reuse, 0x50, R22 ;  /* 0x0000005008169825 */ /* 0x040fe200078e0016 */
[-C--:B------:R-:W-:Y:S01]  /*d4c0*/  @!P1 MOV R9, R97.reuse ;  /* 0x0000006100099202 */ /* 0x080fe20000000f00 */
[----:B------:R-:W-:Y:S01]  /*d4d0*/  VOTEU.ALL UP0, P1 ;  /* 0x00000000003f7886 */ /* 0x000fe20000800000 */
[----:B------:R-:W-:Y:S01]  /*d4e0*/  @!P1 MOV R27, R97 ;  /* 0x00000061001b9202 */ /* 0x000fe20000000f00 */
[----:B------:R-:W-:Y:S01]  /*d4f0*/  @!P1 IMAD.WIDE.U32 R16, R8, 0x90, R16 ;  /* 0x0000009008109825 */ /* 0x000fe200078e0010 */
[----:B------:R-:W-:Y:S01]  /*d500*/  @!P1 IADD3 R40, P4, R0, R22, RZ ;  /* 0x0000001600289210 */ /* 0x000fe20007f9e0ff */
[----:B------:R-:W-:Y:S01]  /*d510*/  @P1 STS.128 [R241+0xa800], RZ ;  /* 0x00a800fff1001388 */ /* 0x000fe20000000c00 */
[----:B------:R-:W-:Y:S01]  /*d520*/  @!UP0 UIMAD UR19, UR9, 0x30, URZ ;  /* 0x00000030091388a4 */ /* 0x000fe2000f8e023f */
[--C-:B------:R-:W-:Y:S01]  /*d530*/  @!P1 IMAD.MOV.U32 R20, RZ, RZ, R98.reuse ;  /* 0x000000ffff149224 */ /* 0x100fe200078e0062 */
[----:B------:R-:W-:Y:S01]  /*d540*/  @!UP0 UIMAD UR7, UR9, 0x50, URZ ;  /* 0x00000050090788a4 */ /* 0x000fe2000f8e023f */
[--C-:B------:R-:W-:Y:S01]  /*d550*/  @!P1 IMAD.MOV.U32 R18, RZ, RZ, R98.reuse ;  /* 0x000000ffff129224 */ /* 0x100fe200078e0062 */
[----:B------:R-:W-:Y:S01]  /*d560*/  @!UP0 UIMAD UR4, UR9, 0x70, URZ ;  /* 0x00000070090488a4 */ /* 0x000fe2000f8e023f */
[----:B------:R-:W-:Y:S01]  /*d570*/  @!P1 IMAD.MOV.U32 R19, RZ, RZ, R97 ;  /* 0x000000ffff139224 */ /* 0x000fe200078e0061 */
[----:B------:R-:W-:Y:S01]  /*d580*/  @!UP0 UIMAD UR6, UR9, 0x60, URZ ;  /* 0x00000060090688a4 */ /* 0x000fe2000f8e023f */
[--C-:B------:R-:W-:Y:S01]  /*d590*/  @!P1 IMAD.MOV.U32 R14, RZ, RZ, R98.reuse ;  /* 0x000000ffff0e9224 */ /* 0x100fe200078e0062 */
[----:B------:R-:W-:Y:S01]  /*d5a0*/  @!P1 IADD3.X R23, R2, UR7, R23, P4, !PT ;  /* 0x0000000702179c10 */ /* 0x000fe2000a7fe417 */
[----:B------:R-:W-:Y:S01]  /*d5b0*/  @!P1 IMAD.MOV.U32 R15, RZ, RZ, R97 ;  /* 0x000000ffff0f9224 */ /* 0x000fe200078e0061 */
[----:B------:R-:W-:Y:S01]  /*d5c0*/  @!UP0 UIMAD UR7, UR9, 0x90, URZ ;  /* 0x00000090090788a4 */ /* 0x000fe2000f8e023f */
[----:B------:R-:W-:-:S02]  /*d5d0*/  @!P1 IMAD.MOV.U32 R12, RZ, RZ, R98 ;  /* 0x000000ffff0c9224 */ /* 0x000fc400078e0062 */
[--C-:B------:R-:W-:Y:S02]  /*d5e0*/  @!P1 IMAD.MOV.U32 R10, RZ, RZ, R98.reuse ;  /* 0x000000ffff0a9224 */ /* 0x100fe400078e0062 */
[----:B-1----:R-:W-:Y:S02]  /*d5f0*/  IMAD.U32 R6, RZ, RZ, UR8 ;  /* 0x00000008ff067e24 */ /* 0x002fe4000f8e00ff */
[----:B------:R-:W-:Y:S02]  /*d600*/  IMAD.U32 R7, RZ, RZ, UR8 ;  /* 0x00000008ff077e24 */ /* 0x000fe4000f8e00ff */
[----:B------:R-:W-:Y:S01]  /*d610*/  @!P1 IMAD.MOV.U32 R11, RZ, RZ, R97 ;  /* 0x000000ffff0b9224 */ /* 0x000fe200078e0061 */
[C---:B------:R-:W-:Y:S01]  /*d620*/  @!P1 LEA R32, P2, R6.reuse, R98, 0x6 ;  /* 0x0000006206209211 */ /* 0x040fe200078430ff */
[----:B------:R-:W-:Y:S02]  /*d630*/  @!P1 IMAD.MOV.U32 R8, RZ, RZ, R98 ;  /* 0x000000ffff089224 */ /* 0x000fe400078e0062 */
[----:B------:R-:W-:Y:S01]  /*d640*/  @!P1 IMAD.WIDE.U32 R20, R6, 0x60, R20 ;  /* 0x0000006006149825 */ /* 0x000fe200078e0014 */
[----:B------:R-:W-:-:S02]  /*d650*/  @!P1 LEA.HI.X R51, R7, R97, R51, 0x6, P2 ;  /* 0x0000006107339211 */ /* 0x000fc400010f3433 */
[----:B------:R-:W-:Y:S01]  /*d660*/  @!P1 LEA R30, P2, R30, R98, 0x7 ;  /* 0x000000621e1e9211 */ /* 0x000fe200078438ff */
[----:B------:R-:W-:-:S03]  /*d670*/  @!P1 IMAD.WIDE.U32 R18, R6, 0x70, R18 ;  /* 0x0000007006129825 */ /* 0x000fc600078e0012 */
[----:B------:R-:W-:Y:S01]  /*d680*/  @!P1 LEA.HI.X R31, R7, R97, R31, 0x7, P2 ;  /* 0x00000061071f9211 */ /* 0x000fe200010f3c1f */
[----:B------:R-:W-:Y:S01]  /*d690*/  @!P1 IMAD.WIDE.U32 R14, R6, 0xa0, R14 ;  /* 0x000000a0060e9825 */ /* 0x000fe200078e000e */
[----:B------:R-:W-:-:S03]  /*d6a0*/  @!P1 IADD3 R28, P3, P2, R0, UR25, R98 ;  /* 0x00000019001c9c10 */ /* 0x000fc6000fa7e062 */
[C---:B------:R-:W-:Y:S01]  /*d6b0*/  @!P1 IMAD.WIDE.U32 R12, R7.reuse, 0xb0, R12 ;  /* 0x000000b0070c9825 */ /* 0x040fe200078e000c */
[----:B------:R-:W-:Y:S02]  /*d6c0*/  @!P1 IADD3.X R29, R2, UR24, R97, P3, P2 ;  /* 0x00000018021d9c10 */ /* 0x000fe40009fe4461 */
[----:B------:R-:W-:Y:S01]  /*d6d0*/  @!P1 LEA R34, P2, R28, UR10, 0x1 ;  /* 0x0000000a1c229c11 */ /* 0x000fe2000f8408ff */
[----:B------:R-:W-:Y:S01]  /*d6e0*/  @!P1 IMAD.WIDE.U32 R10, R6, 0xc0, R10 ;  /* 0x000000c0060a9825 */ /* 0x000fe200078e000a */
[C---:B------:R-:W-:Y:S02]  /*d6f0*/  @!P1 IADD3 R20, P3, R0.reuse, R20, RZ ;  /* 0x0000001400149210 */ /* 0x040fe40007f7e0ff */
[----:B------:R-:W-:Y:S01]  /*d700*/  @!P1 IADD3 R12, P5, R0, R12, RZ ;  /* 0x0000000c000c9210 */ /* 0x000fe20007fbe0ff */
[----:B------:R-:W-:Y:S01]  /*d710*/  @!P1 IMAD.WIDE.U32 R8, R7, 0xd0, R8 ;  /* 0x000000d007089825 */ /* 0x000fe200078e0008 */
[----:B------:R-:W-:Y:S01]  /*d720*/  @!P1 IADD3.X R21, R2, UR6, R21, P3, !PT ;  /* 0x0000000602159c10 */ /* 0x000fe20009ffe415 */
[----:B------:R-:W-:Y:S01]  /*d730*/  @!UP0 UIMAD UR6, UR9, 0xc0, URZ ;  /* 0x000000c0090688a4 */ /* 0x000fe2000f8e023f */
[----:B------:R-:W-:Y:S01]  /*d740*/  @!P1 IADD3 R42, P4, R0, R10, RZ ;  /* 0x0000000a002a9210 */ /* 0x000fe20007f9e0ff */
[----:B------:R-:W-:-:S02]  /*d750*/  @!P1 IMAD.MOV.U32 R6, RZ, RZ, R98 ;  /* 0x000000ffff069224 */ /* 0x000fc400078e0062 */
[----:B------:R-:W-:Y:S02]  /*d760*/  @!P1 IMAD.MOV.U32 R7, RZ, RZ, R97 ;  /* 0x000000ffff079224 */ /* 0x000fe400078e0061 */
[----:B------:R-:W-:Y:S01]  /*d770*/  @!P1 IMAD.MOV.U32 R96, RZ, RZ, R98 ;  /* 0x000000ffff609224 */ /* 0x000fe200078e0062 */
[----:B------:R-:W-:Y:S01]  /*d780*/  @!P1 IADD3.X R49, R2, UR6, R11, P4, !PT ;  /* 0x0000000602319c10 */ /* 0x000fe2000a7fe40b */
[----:B------:R-:W-:Y:S01]  /*d790*/  @!P1 IMAD.WIDE.U32 R6, R26, 0xe0, R6 ;  /* 0x000000e01a069825 */ /* 0x000fe200078e0006 */
[----:B------:R-:W-:-:S03]  /*d7a0*/  USHF.L.U32 UR6, UR17, 0x8, URZ ;  /* 0x0000000811067899 */ /* 0x000fc6000800063f */
[----:B------:R-:W-:Y:S02]  /*d7b0*/  @!P1 IMAD.MOV.U32 R26, RZ, RZ, R98 ;  /* 0x000000ffff1a9224 */ /* 0x000fe400078e0062 */
[----:B------:R-:W-:-:S04]  /*d7c0*/  @!P1 IMAD.WIDE.U32 R24, R24, 0x30, R96 ;  /* 0x0000003018189825 */ /* 0x000fc800078e0060 */
[----:B------:R-:W-:Y:S01]  /*d7d0*/  @!P1 IMAD.WIDE.U32 R26, R35, 0xf0, R26 ;  /* 0x000000f0231a9825 */ /* 0x000fe200078e001a */
[----:B------:R-:W-:Y:S02]  /*d7e0*/  @!P1 LEA.HI.X R35, R28, UR11, R29, 0x1, P2 ;  /* 0x0000000b1c239c11 */ /* 0x000fe400090f0c1d */
[----:B------:R-:W-:-:S03]  /*d7f0*/  @!P1 IADD3 R37, P2, R0, R24, RZ ;  /* 0x0000001800259210 */ /* 0x000fc60007f5e0ff */
[----:B------:R-:W-:Y:S01]  /*d800*/  @!PT LDS RZ, [RZ] ;  /* 0x00000000fffff984 */ /* 0x000fe20000000800 */
[----:B------:R-:W-:Y:S01]  /*d810*/  @!PT LDS RZ, [RZ] ;  /* 0x00000000fffff984 */ /* 0x000fe20000000800 */
[----:B------:R-:W-:Y:S01]  /*d820*/  @!PT LDS RZ, [RZ] ;  /* 0x00000000fffff984 */ /* 0x000fe20000000800 */
[----:B------:R-:W-:Y:S01]  /*d830*/  @!P1 LDGSTS.E.BYPASS.LTC128B.128 [R241+0xa800], desc[UR22][R34.64] ;  /* 0x0a80000022f19fae */ /* 0x000fe2000b901d56 */
[----:B------:R-:W-:Y:S01]  /*d840*/  @!P1 IADD3.X R25, R2, UR19, R25, P2, !PT ;  /* 0x0000001302199c10 */ /* 0x000fe200097fe419 */
[----:B------:R-:W-:Y:S01]  /*d850*/  @!UP0 UIMAD UR19, UR9, 0xb0, URZ ;  /* 0x000000b0091388a4 */ /* 0x000fe2000f8e023f */
[----:B------:R-:W-:Y:S01]  /*d860*/  @!P1 IADD3 R45, P2, R0, R18, RZ ;  /* 0x00000012002d9210 */ /* 0x000fe20007f5e0ff */
[----:B------:R-:W-:Y:S03]  /*d870*/  @P1 STS.128 [R241+0xb000], RZ ;  /* 0x00b000fff1001388 */ /* 0x000fe60000000c00 */
[----:B------:R-:W-:Y:S01]  /*d880*/  @!P1 IADD3.X R48, R2, UR4, R19, P2, !PT ;  /* 0x0000000402309c10 */ /* 0x000fe200097fe413 */
[----:B------:R-:W-:Y:S01]  /*d890*/  @!UP0 UIMAD UR4, UR9, 0xa0, URZ ;  /* 0x000000a0090488a4 */ /* 0x000fe2000f8e023f */
[C---:B------:R-:W-:Y:S02]  /*d8a0*/  @!P1 IADD3 R19, P3, R0.reuse, R16, RZ ;  /* 0x0000001000139210 */ /* 0x040fe40007f7e0ff */
[----:B------:R-:W-:-:S02]  /*d8b0*/  @!P1 IADD3 R41, P2, R0, R14, RZ ;  /* 0x0000000e00299210 */ /* 0x000fc40007f5e0ff */
[C---:B------:R-:W-:Y:S01]  /*d8c0*/  @!P1 IADD3.X R17, R2.reuse, UR7, R17, P3, !PT ;  /* 0x0000000702119c10 */ /* 0x040fe20009ffe411 */
[----:B------:R-:W-:Y:S01]  /*d8d0*/  @!UP0 UIMAD UR7, UR9, 0xd0, URZ ;  /* 0x000000d0090788a4 */ /* 0x000fe2000f8e023f */
[----:B------:R-:W-:Y:S01]  /*d8e0*/  @!P1 IADD3.X R15, R2, UR4, R15, P2, !PT ;  /* 0x00000004020f9c10 */ /* 0x000fe200097fe40f */
[----:B------:R-:W-:Y:S01]  /*d8f0*/  @!UP0 UIMAD UR4, UR9, 0xe0, URZ ;  /* 0x000000e0090488a4 */ /* 0x000fe2000f8e023f */
[C---:B------:R-:W-:Y:S01]  /*d900*/  @!P1 IADD3 R43, P3, R0.reuse, R8, RZ ;  /* 0x00000008002b9210 */ /* 0x040fe20007f7e0ff */
[----:B------:R-:W-:Y:S01]  /*d910*/  @!UP0 UIMAD UR9, UR9, 0xf0, URZ ;  /* 0x000000f0090988a4 */ /* 0x000fe2000f8e023f */
[----:B------:R-:W-:Y:S02]  /*d920*/  @!P1 IADD3 R44, P2, R0, R6, RZ ;  /* 0x00000006002c9210 */ /* 0x000fe40007f5e0ff */
[C---:B------:R-:W-:Y:S02]  /*d930*/  @!P1 IADD3.X R47, R2.reuse, UR7, R9, P3, !PT ;  /* 0x00000007022f9c10 */ /* 0x040fe40009ffe409 */
[----:B------:R-:W-:Y:S01]  /*d940*/  @!P1 IADD3.X R46, R2, UR4, R7, P2, !PT ;  /* 0x00000004022e9c10 */ /* 0x000fe200097fe407 */
[----:B------:R-:W-:Y:S01]  /*d950*/  ULDC UR4, c[0x0][0x39c] ;  /* 0x0000e70000047ab9 */ /* 0x000fe20000000800 */
[----:B------:R-:W-:-:S02]  /*d960*/  @!P1 IADD3 R6, P4, R0, R33, RZ ;  /* 0x0000002100069210 */ /* 0x000fc40007f9e0ff */
[C---:B------:R-:W-:Y:S02]  /*d970*/  @!P1 IADD3 R7, P3, R0.reuse, R32, RZ ;  /* 0x0000002000079210 */ /* 0x040fe40007f7e0ff */
[----:B------:R-:W-:Y:S01]  /*d980*/  @!P1 IADD3 R8, P2, R0, R30, RZ ;  /* 0x0000001e00089210 */ /* 0x000fe20007f5e0ff */
[C---:B------:R-:W-:Y:S01]  /*d990*/  @!P1 IMAD.X R9, R2.reuse, 0x1, R50, P4 ;  /* 0x0000000102099824 */ /* 0x040fe200020e0632 */
[----:B------:R-:W-:Y:S01]  /*d9a0*/  @!P1 LEA R30, P4, R7, UR10, 0x1 ;  /* 0x0000000a071e9c11 */ /* 0x000fe2000f8808ff */
[C---:B------:R-:W-:Y:S01]  /*d9b0*/  @!P1 IMAD.X R10, R2.reuse, 0x1, R51, P3 ;  /* 0x00000001020a9824 */ /* 0x040fe200018e0633 */
[C---:B------:R-:W-:Y:S01]  /*d9c0*/  @!P1 IADD3.X R13, R2.reuse, UR19, R13, P5, !PT ;  /* 0x00000013020d9c10 */ /* 0x040fe2000affe40d */
[----:B------:R-:W-:Y:S01]  /*d9d0*/  @!P1 IMAD.X R11, R2, 0x1, R31, P2 ;  /* 0x00000001020b9824 */ /* 0x000fe200010e061f */
[----:B------:R-:W-:Y:S02]  /*d9e0*/  @!P1 LEA R28, P3, R8, UR10, 0x1 ;  /* 0x0000000a081c9c11 */ /* 0x000fe4000f8608ff */
[----:B------:R-:W-:-:S02]  /*d9f0*/  @!P1 IADD3 R0, P2, R0, R26, RZ ;  /* 0x0000001a00009210 */ /* 0x000fc40007f5e0ff */
[----:B------:R-:W-:Y:S02]  /*da00*/  @!P1 LEA R32, P5, R6, UR10, 0x1 ;  /* 0x0000000a06209c11 */ /* 0x000fe4000f8a08ff */
[----:B------:R-:W-:Y:S02]  /*da10*/  @!P1 LEA.HI.X R31, R7, UR11, R10, 0x1, P4 ;  /* 0x0000000b071f9c11 */ /* 0x000fe4000a0f0c0a */
[----:B------:R-:W-:Y:S02]  /*da20*/  @!P1 LEA R26, P4, R37, UR10, 0x1 ;  /* 0x0000000a251a9c11 */ /* 0x000fe4000f8808ff */
[----:B------:R-:W-:Y:S02]  /*da30*/  @!P1 LEA.HI.X R29, R8, UR11, R11, 0x1, P3 ;  /* 0x0000000b081d9c11 */ /* 0x000fe400098f0c0b */
[----:B------:R-:W-:Y:S02]  /*da40*/  @!P1 IADD3.X R2, R2, UR9, R27, P2, !PT ;  /* 0x0000000902029c10 */ /* 0x000fe400097fe41b */
[----:B------:R-:W-:-:S02]  /*da50*/  @!P1 LEA.HI.X R33, R6, UR11, R9, 0x1, P5 ;  /* 0x0000000b06219c11 */ /* 0x000fc4000a8f0c09 */
[----:B------:R-:W-:Y:S02]  /*da60*/  @!P1 LEA R24, P3, R40, UR10, 0x1 ;  /* 0x0000000a28189c11 */ /* 0x000fe4000f8608ff */
        /* <DEDUP_REMOVED lines=18> */
[C---:B------:R-:W-:Y:S01]  /*db90*/  @!P1 LEA R14, P2, R12.reuse, UR10, 0x1 ;  /* 0x0000000a0c0e9c11 */ /* 0x040fe2000f8408ff */
[----:B------:R-:W-:Y:S01]  /*dba0*/  @!PT LDS RZ, [RZ] ;  /* 0x00000000fffff984 */ /* 0x000fe20000000800 */
[----:B------:R-:W-:Y:S01]  /*dbb0*/  @!PT LDS RZ, [RZ] ;  /* 0x00000000fffff984 */ /* 0x000fe20000000800 */
[----:B------:R-:W-:Y:S01]  /*dbc0*/  @!PT LDS RZ, [RZ] ;  /* 0x00000000fffff984 */ /* 0x000fe20000000800 */
[----:B------:R-:W-:Y:S01]  /*dbd0*/  @!P1 LDGSTS.E.BYPASS.LTC128B.128 [R241+0xc000], desc[UR22][R30.64] ;  /* 0x0c0000001ef19fae */ /* 0x000fe2000b901d56 */
[----:B------:R-:W-:Y:S02]  /*dbe0*/  @!P1 LEA.HI.X R19, R19, UR11, R17, 0x1, P4 ;  /* 0x0000000b13139c11 */ /* 0x000fe4000a0f0c11 */
[----:B------:R-:W-:Y:S01]  /*dbf0*/  @!P1 LEA.HI.X R17, R41, UR11, R15, 0x1, P3 ;  /* 0x0000000b29119c11 */ /* 0x000fe200098f0c0f */
[----:B------:R-:W-:Y:S01]  /*dc00*/  @P1 STS.128 [R241+0xc800], RZ ;  /* 0x00c800fff1001388 */ /* 0x000fe20000000c00 */
[----:B------:R-:W-:-:S02]  /*dc10*/  @!P1 LEA.HI.X R15, R12, UR11, R13, 0x1, P2 ;  /* 0x0000000b0c0f9c11 */ /* 0x000fc400090f0c0d */
[----:B------:R-:W-:Y:S01]  /*dc20*/  @!P1 LEA R12, P5, R42, UR10, 0x1 ;  /* 0x0000000a2a0c9c11 */ /* 0x000fe2000f8a08ff */
[----:B------:R-:W-:Y:S01]  /*dc30*/  @!PT LDS RZ, [RZ] ;  /* 0x00000000fffff984 */ /* 0x000fe20000000800 */
[----:B------:R-:W-:Y:S01]  /*dc40*/  @!PT LDS RZ, [RZ] ;  /* 0x00000000fffff984 */ /* 0x000fe20000000800 */
[----:B------:R-:W-:Y:S01]  /*dc50*/  @!PT LDS RZ, [RZ] ;  /* 0x00000000fffff984 */ /* 0x000fe20000000800 */
[----:B------:R-:W-:Y:S01]  /*dc60*/  @!P1 LDGSTS.E.BYPASS.LTC128B.128 [R241+0xc800], desc[UR22][R24.64] ;  /* 0x0c80000018f19fae */ /* 0x000fe2000b901d56 */
[C---:B------:R-:W-:Y:S02]  /*dc70*/  @!P1 LEA R10, P4, R43.reuse, UR10, 0x1 ;  /* 0x0000000a2b0a9c11 */ /* 0x040fe4000f8808ff */
        /* <DEDUP_REMOVED lines=8> */
[----:B------:R-:W-:-:S02]  /*dd00*/  @!P1 LEA.HI.X R11, R43, UR11, R47, 0x1, P4 ;  /* 0x0000000b2b0b9c11 */ /* 0x000fc4000a0f0c2f */
[----:B------:R-:W-:Y:S01]  /*dd10*/  @!P1 LEA.HI.X R9, R44, UR11, R46, 0x1, P3 ;  /* 0x0000000b2c099c11 */ /* 0x000fe200098f0c2e */
[----:B------:R-:W-:Y:S01]  /*dd20*/  @P1 STS.128 [R241+0xd800], RZ ;  /* 0x00d800fff1001388 */ /* 0x000fe20000000c00 */
[----:B------:R-:W-:Y:S01]  /*dd30*/  @!P1 LEA.HI.X R7, R0, UR11, R2, 0x1, P2 ;  /* 0x0000000b00079c11 */ /* 0x000fe200090f0c02 */
[----:B------:R-:W-:Y:S02]  /*dd40*/  IMAD R0, R224, 0x2, R221 ;  /* 0x00000002e0007824 */ /* 0x000fe400078e02dd */
        /* <DEDUP_REMOVED lines=44> */
[----:B-1----:R-:W-:Y:S04]  /*e010*/  LDSM.16.M88.4 R20, [R221] ;  /* 0x00000000dd14783b */ /* 0x002fe80000000200 */
[----:B--2---:R-:W3:Y:S04]  /*e020*/  LDSM.16.M88.4 R12, [R134+0x2000] ;  /* 0x00200000860c783b */ /* 0x004ee80000000200 */
[----:B------:R-:W1:Y:S04]  /*e030*/  LDSM.16.M88.4 R24, [R134+0x2800] ;  /* 0x002800008618783b */ /* 0x000e680000000200 */
[----:B------:R1:W-:Y:S04]  /*e040*/  LDSM.16.M88.4 R16, [R52] ;  /* 0x000000003410783b */ /* 0x0003e80000000200 */
[----:B------:R-:W-:Y:S04]  /*e050*/  LDSM.16.M88.4 R40, [R220+0x2000] ;  /* 0x00200000dc28783b */ /* 0x000fe80000000200 */
[----:B------:R-:W2:Y:S04]  /*e060*/  LDSM.16.M88.4 R48, [R134+0x3000] ;  /* 0x003000008630783b */ /* 0x000ea80000000200 */
[----:B------:R-:W4:Y:S04]  /*e070*/  LDSM.16.M88.4 R88, [R134+0x3800] ;  /* 0x003800008658783b */ /* 0x000f280000000200 */
[----:B------:R-:W4:Y:S04]  /*e080*/  LDSM.16.M88.4 R60, [R220+0x2800] ;  /* 0x00280000dc3c783b */ /* 0x000f280000000200 */
[----:B------:R-:W4:Y:S04]  /*e090*/  LDSM.16.M88.4 R56, [R220+0x3000] ;  /* 0x00300000dc38783b */ /* 0x000f280000000200 */
[----:B------:R-:W4:Y:S04]  /*e0a0*/  LDSM.16.M88.4 R104, [R220+0x3800] ;  /* 0x00380000dc68783b */ /* 0x000f280000000200 */
[----:B------:R-:W-:Y:S01]  /*e0b0*/  LDSM.16.M88.4 R80, [R222] ;  /* 0x00000000de50783b */ /* 0x000fe20000000200 */
[C---:B---3--:R-:W-:Y:S03]  /*e0c0*/  HMMA.16816.F32 R8, R20.reuse, R12, RZ ;  /* 0x0000000c1408723c */ /* 0x048fe600000018ff */
[----:B------:R-:W-:Y:S04]  /*e0d0*/  LDSM.16.M88.4 R108, [R239] ;  /* 0x00000000ef6c783b */ /* 0x000fe80000000200 */
[----:B------:R-:W-:Y:S01]  /*e0e0*/  LDSM.16.M88.4 R112, [R238] ;  /* 0x00000000ee70783b */ /* 0x000fe20000000200 */
[C---:B-1----:R-:W-:Y:S03]  /*e0f0*/  HMMA.16816.F32 R52, R20.reuse, R24, RZ ;  /* 0x000000181434723c */ /* 0x042fe600000018ff */
[----:B------:R-:W-:Y:S03]  /*e100*/  LDSM.16.M88.4 R92, [R240] ;  /* 0x00000000f05c783b */ /* 0x000fe60000000200 */
[C---:B------:R-:W-:Y:S01]  /*e110*/  HMMA.16816.F32 R44, R20.reuse, R14, RZ ;  /* 0x0000000e142c723c */ /* 0x040fe200000018ff */
[----:B------:R-:W1:Y:S04]  /*e120*/  LDSM.16.M88.4 R12, [R0] ;  /* 0x00000000000c783b */ /* 0x000e680000000200 */
[----:B------:R-:W-:Y:S01]  /*e130*/  LDSM.16.M88.4 R96, [R134+0x4000] ;  /* 0x004000008660783b */ /* 0x000fe20000000200 */
[----:B--2---:R-:W-:Y:S03]  /*e140*/  HMMA.16816.F32 R28, R20, R48, RZ ;  /* 0x00000030141c723c */ /* 0x004fe600000018ff */
[----:B------:R-:W-:Y:S03]  /*e150*/  LDSM.16.M88.4 R100, [R134+0x4800] ;  /* 0x004800008664783b */ /* 0x000fe60000000200 */
[----:B------:R-:W-:Y:S01]  /*e160*/  HMMA.16816.F32 R84, R16, R40, R8 ;  /* 0x000000281054723c */ /* 0x000fe20000001808 */
[----:B------:R-:W0:Y:S05]  /*e170*/  LDGDEPBAR ;  /* 0x00000000000079af */ /* 0x000e2a0000000000 */
[C---:B----4-:R-:W-:Y:S06]  /*e180*/  HMMA.16816.F32 R8, R20.reuse, R88, RZ ;  /* 0x000000581408723c */ /* 0x050fec00000018ff */
[C---:B------:R-:W-:Y:S06]  /*e190*/  HMMA.16816.F32 R32, R20.reuse, R26, RZ ;  /* 0x0000001a1420723c */ /* 0x040fec00000018ff */
[----:B------:R-:W-:Y:S06]  /*e1a0*/  HMMA.16816.F32 R24, R20, R50, RZ ;  /* 0x000000321418723c */ /* 0x000fec00000018ff */
[C---:B------:R-:W-:Y:S06]  /*e1b0*/  HMMA.16816.F32 R72, R16.reuse, R60, R52 ;  /* 0x0000003c1048723c */ /* 0x040fec0000001834 */
[C---:B------:R-:W-:Y:S06]  /*e1c0*/  HMMA.16816.F32 R52, R16.reuse, R56, R28 ;  /* 0x000000381034723c */ /* 0x040fec000000181c */
[C---:B------:R-:W-:Y:S01]  /*e1d0*/  HMMA.16816.F32 R44, R16.reuse, R42, R44 ;  /* 0x0000002a102c723c */ /* 0x040fe2000000182c */
[----:B------:R-:W-:Y:S05]  /*e1e0*/  LDSM.16.M88.4 R40, [R219] ;  /* 0x00000000db28783b */ /* 0x000fea0000000200 */
[C---:B------:R-:W-:Y:S01]  /*e1f0*/  HMMA.16816.F32 R28, R16.reuse, R104, R8 ;  /* 0x00000068101c723c */ /* 0x040fe20000001808 */
[----:B------:R-:W2:Y:S05]  /*e200*/  LDSM.16.M88.4 R8, [R225] ;  /* 0x00000000e108783b */ /* 0x000eaa0000000200 */
[----:B------:R-:W-:Y:S06]  /*e210*/  HMMA.16816.F32 R48, R16, R58, R24 ;  /* 0x0000003a1030723c */ /* 0x000fec0000001818 */
[C---:B-1----:R-:W-:Y:S01]  /*e220*/  HMMA.16816.F32 R24, R12.reuse, R80, R84 ;  /* 0x000000500c18723c */ /* 0x042fe20000001854 */
[----:B------:R-:W1:Y:S05]  /*e230*/  LDSM.16.M88.4 R84, [R219+0x1000] ;  /* 0x00100000db54783b */ /* 0x000e6a0000000200 */
[C---:B------:R-:W-:Y:S06]  /*e240*/  HMMA.16816.F32 R44, R12.reuse, R82, R44 ;  /* 0x000000520c2c723c */ /* 0x040fec000000182c */
[C---:B------:R-:W-:Y:S06]  /*e250*/  HMMA.16816.F32 R52, R12.reuse, R108, R52 ;  /* 0x0000006c0c34723c */ /* 0x040fec0000001834 */
[C---:B------:R-:W-:Y:S06]  /*e260*/  HMMA.16816.F32 R48, R12.reuse, R110, R48 ;  /* 0x0000006e0c30723c */ /* 0x040fec0000001830 */
[----:B------:R-:W-:Y:S06]  /*e270*/  HMMA.16816.F32 R108, R12, R112, R28 ;  /* 0x000000700c6c723c */ /* 0x000fec000000181c */
[----:B--2---:R-:W-:Y:S06]  /*e280*/  HMMA.16816.F32 R28, R8, R40, R24 ;  /* 0x00000028081c723c */ /* 0x004fec0000001818 */
[----:B------:R-:W-:Y:S01]  /*e290*/  HMMA.16816.F32 R76, R16, R62, R32 ;  /* 0x0000003e104c723c */ /* 0x000fe20000001820 */
[----:B------:R-:W2:Y:S05]  /*e2a0*/  LDSM.16.M88.4 R60, [R219+0x800] ;  /* 0x00080000db3c783b */ /* 0x000eaa0000000200 */
[----:B------:R-:W-:Y:S01]  /*e2b0*/  HMMA.16816.F32 R32, R20, R90, RZ ;  /* 0x0000005a1420723c */ /* 0x000fe200000018ff */
[----:B------:R-:W-:Y:S05]  /*e2c0*/  LDSM.16.M88.4 R88, [R134+0x5800] ;  /* 0x005800008658783b */ /* 0x000fea0000000200 */
[----:B------:R-:W-:Y:S01]  /*e2d0*/  HMMA.16816.F32 R24, R8, R42, R44 ;  /* 0x0000002a0818723c */ /* 0x000fe2000000182c */
[----:B------:R-:W3:Y:S04]  /*e2e0*/  LDSM.16.M88.4 R44, [R134+0x7800] ;  /* 0x00780000862c783b */ /* 0x000ee80000000200 */
[----:B------:R-:W-:Y:S01]  /*e2f0*/  LDSM.16.M88.4 R40, [R134+0x7000] ;  /* 0x007000008628783b */ /* 0x000fe20000000200 */
[----:B------:R-:W-:Y:S01]  /*e300*/  FMUL.FTZ R0, R28, UR4 ;  /* 0x000000041c007c20 */ /* 0x000fe20008410000 */
[C---:B------:R-:W-:Y:S03]  /*e310*/  HMMA.16816.F32 R56, R12.reuse, R92, R72 ;  /* 0x0000005c0c38723c */ /* 0x040fe60000001848 */
[----:B------:R4:W-:Y:S03]  /*e320*/  MUFU.TANH R137, R0 ;  /* 0x0000000000897308 */ /* 0x0009e60000002400 */
[----:B------:R-:W-:Y:S01]  /*e330*/  HMMA.16816.F32 R72, R12, R94, R76 ;  /* 0x0000005e0c48723c */ /* 0x000fe2000000184c */
[----:B------:R-:W-:Y:S04]  /*e340*/  LDSM.16.M88.4 R92, [R134+0x5000] ;  /* 0x00500000865c783b */ /* 0x000fe80000000200 */
[----:B------:R-:W-:Y:S01]  /*e350*/  LDSM.16.M88.4 R76, [R134+0x6000] ;  /* 0x00600000864c783b */ /* 0x000fe20000000200 */
[----:B------:R-:W-:Y:S03]  /*e360*/  HMMA.16816.F32 R120, R16, R106, R32 ;  /* 0x0000006a1078723c */ /* 0x000fe60000001820 */
[----:B------:R-:W3:Y:S03]  /*e370*/  LDSM.16.M88.4 R32, [R134+0x6800] ;  /* 0x006800008620783b */ /* 0x000ee60000000200 */
[----:B-1----:R-:W-:Y:S01]  /*e380*/  HMMA.16816.F32 R80, R8, R84, R52 ;  /* 0x000000540850723c */ /* 0x002fe20000001834 */
[----:B----4-:R-:W-:-:S04]  /*e390*/  FMUL.FTZ R0, R29, UR4 ;  /* 0x000000041d007c20 */ /* 0x010fc80008410000 */
[----:B------:R1:W-:Y:S01]  /*e3a0*/  MUFU.TANH R2, R0 ;  /* 0x0000000000027308 */ /* 0x0003e20000002400 */
[C---:B------:R-:W-:Y:S01]  /*e3b0*/  HMMA.16816.F32 R84, R8.reuse, R86, R48 ;  /* 0x000000560854723c */ /* 0x040fe20000001830 */
[----:B------:R-:W4:Y:S05]  /*e3c0*/  LDSM.16.M88.4 R48, [R134+0x8000] ;  /* 0x008000008630783b */ /* 0x000f2a0000000200 */
[C---:B--2---:R-:W-:Y:S06]  /*e3d0*/  HMMA.16816.F32 R56, R8.reuse, R60, R56 ;  /* 0x0000003c0838723c */ /* 0x044fec0000001838 */
[----:B------:R-:W-:Y:S01]  /*e3e0*/  HMMA.16816.F32 R60, R8, R62, R72 ;  /* 0x0000003e083c723c */ /* 0x000fe20000001848 */
[----:B-1----:R-:W-:-:S05]  /*e3f0*/  FMUL.FTZ R0, R30, UR4 ;  /* 0x000000041e007c20 */ /* 0x002fca0008410000 */
[C---:B---3--:R-:W-:Y:S01]  /*e400*/  HMMA.16816.F32 R192, R20.reuse, R44, RZ ;  /* 0x0000002c14c0723c */ /* 0x048fe200000018ff */
[----:B------:R1:W-:Y:S05]  /*e410*/  MUFU.TANH R135, R0 ;  /* 0x0000000000877308 */ /* 0x0003ea0000002400 */
[C---:B------:R-:W-:Y:S01]  /*e420*/  HMMA.16816.F32 R196, R20.reuse, R46, RZ ;  /* 0x0000002e14c4723c */ /* 0x040fe200000018ff */
[----:B------:R-:W-:Y:S05]  /*e430*/  LDSM.16.M88.4 R44, [R220+0x4000] ;  /* 0x00400000dc2c783b */ /* 0x000fea0000000200 */
[C---:B------:R-:W-:Y:S06]  /*e440*/  HMMA.16816.F32 R176, R20.reuse, R32, RZ ;  /* 0x0000002014b0723c */ /* 0x040fec00000018ff */
[C---:B------:R-:W-:Y:S01]  /*e450*/  HMMA.16816.F32 R180, R20.reuse, R34, RZ ;  /* 0x0000002214b4723c */ /* 0x040fe200000018ff */
[----:B-1----:R-:W-:Y:S01]  /*e460*/  FMUL.FTZ R0, R31, UR4 ;  /* 0x000000041f007c20 */ /* 0x002fe20008410000 */
[----:B------:R-:W1:Y:S03]  /*e470*/  LDSM.16.M88.4 R32, [R134+0x8800] ;  /* 0x008800008620783b */ /* 0x000e660000000200 */
[----:B------:R2:W-:Y:S01]  /*e480*/  MUFU.TANH R3, R0 ;  /* 0x0000000000037308 */ /* 0x0005e20000002400 */
[----:B------:R-:W3:Y:S01]  /*e490*/  LDSM.16.M88.4 R28, [R134+0x9000] ;  /* 0x00900000861c783b */ /* 0x000ee20000000200 */
[C---:B----4-:R-:W-:Y:S06]  /*e4a0*/  HMMA.16816.F32 R200, R20.reuse, R48, RZ ;  /* 0x0000003014c8723c */ /* 0x050fec00000018ff */
[C---:B------:R-:W-:Y:S01]  /*e4b0*/  HMMA.16816.F32 R204, R20.reuse, R50, RZ ;  /* 0x0000003214cc723c */ /* 0x040fe200000018ff */
[----:B------:R-:W4:Y:S05]  /*e4c0*/  LDSM.16.M88.4 R48, [R219+0x1800] ;  /* 0x00180000db30783b */ /* 0x000f2a0000000200 */
[----:B------:R-:W-:Y:S01]  /*e4d0*/  HMMA.16816.F32 R72, R20, R96, RZ ;  /* 0x000000601448723c */ /* 0x000fe200000018ff */
[----:B--2---:R-:W-:-:S05]  /*e4e0*/  FMUL.FTZ R0, R24, UR4 ;  /* 0x0000000418007c20 */ /* 0x004fca0008410000 */
[C---:B------:R-:W-:Y:S01]  /*e4f0*/  HMMA.16816.F32 R104, R20.reuse, R100, RZ ;  /* 0x000000641468723c */ /* 0x040fe200000018ff */
[----:B------:R2:W4:Y:S05]  /*e500*/  MUFU.TANH R6, R0 ;  /* 0x0000000000067308 */ /* 0x00052a0000002400 */
[C---:B------:R-:W-:Y:S06]  /*e510*/  HMMA.16816.F32 R116, R20.reuse, R92, RZ ;  /* 0x0000005c1474723c */ /* 0x040fec00000018ff */
[----:B------:R-:W-:Y:S01]  /*e520*/  HMMA.16816.F32 R96, R20, R98, RZ ;  /* 0x000000621460723c */ /* 0x000fe200000018ff */
[----:B--2---:R-:W-:-:S05]  /*e530*/  FMUL.FTZ R0, R25, UR4 ;  /* 0x0000000419007c20 */ /* 0x004fca0008410000 */
[C---:B------:R-:W-:Y:S01]  /*e540*/  HMMA.16816.F32 R100, R20.reuse, R102, RZ ;  /* 0x000000661464723c */ /* 0x040fe200000018ff */
[----:B------:R2:W-:Y:S05]  /*e550*/  MUFU.TANH R65, R0 ;  /* 0x0000000000417308 */ /* 0x0005ea0000002400 */
[C---:B------:R-:W-:Y:S06]  /*e560*/  HMMA.16816.F32 R92, R20.reuse, R94, RZ ;  /* 0x0000005e145c723c */ /* 0x040fec00000018ff */
[C---:B------:R-:W-:Y:S06]  /*e570*/  HMMA.16816.F32 R124, R20.reuse, R88, RZ ;  /* 0x00000058147c723c */ /* 0x040fec00000018ff */
[----:B------:R-:W-:Y:S01]  /*e580*/  HMMA.16816.F32 R128, R20, R90, RZ ;  /* 0x0000005a1480723c */ /* 0x000fe200000018ff */
[----:B--2---:R-:W-:-:S04]  /*e590*/  FMUL.FTZ R0, R26, UR4 ;  /* 0x000000041a007c20 */ /* 0x004fc80008410000 */
[----:B------:R2:W-:Y:S01]  /*e5a0*/  MUFU.TANH R242, R0 ;  /* 0x0000000000f27308 */ /* 0x0005e20000002400 */
[C---:B------:R-:W-:Y:S06]  /*e5b0*/  HMMA.16816.F32 R168, R20.reuse, R76, RZ ;  /* 0x0000004c14a8723c */ /* 0x040fec00000018ff */
[C---:B------:R-:W-:Y:S06]  /*e5c0*/  HMMA.16816.F32 R172, R20.reuse, R78, RZ ;  /* 0x0000004e14ac723c */ /* 0x040fec00000018ff */
[----:B------:R-:W-:Y:S01]  /*e5d0*/  HMMA.16816.F32 R184, R20, R40, RZ ;  /* 0x0000002814b8723c */ /* 0x000fe200000018ff */
[----:B--2---:R-:W-:-:S02]  /*e5e0*/  FMUL.FTZ R0, R27, UR4 ;  /* 0x000000041b007c20 */ /* 0x004fc40008410000 */
[----:B------:R-:W2:Y:S03]  /*e5f0*/  LDSM.16.M88.4 R24, [R134+0x9800] ;  /* 0x009800008618783b */ /* 0x000ea60000000200 */
[C---:B------:R-:W-:Y:S01]  /*e600*/  HMMA.16816.F32 R188, R20.reuse, R42, RZ ;  /* 0x0000002a14bc723c */ /* 0x040fe200000018ff */
[----:B------:R3:W-:Y:S05]  /*e610*/  MUFU.TANH R64, R0 ;  /* 0x0000000000407308 */ /* 0x0007ea0000002400 */
[C---:B-1----:R-:W-:Y:S06]  /*e620*/  HMMA.16816.F32 R208, R20.reuse, R32, RZ ;  /* 0x0000002014d0723c */ /* 0x042fec00000018ff */
[----:B------:R-:W-:Y:S01]  /*e630*/  HMMA.16816.F32 R212, R20, R34, RZ ;  /* 0x0000002214d4723c */ /* 0x000fe200000018ff */
[----:B---3--:R-:W-:-:S05]  /*e640*/  FMUL.FTZ R0, R56, UR4 ;  /* 0x0000000438007c20 */ /* 0x008fca0008410000 */
[C---:B------:R-:W-:Y:S01]  /*e650*/  HMMA.16816.F32 R244, R20.reuse, R28, RZ ;  /* 0x0000001c14f4723c */ /* 0x040fe200000018ff */
[----:B------:R1:W-:Y:S05]  /*e660*/  MUFU.TANH R36, R0 ;  /* 0x0000000000247308 */ /* 0x0003ea0000002400 */
[----:B------:R-:W-:Y:S01]  /*e670*/  HMMA.16816.F32 R248, R20, R30, RZ ;  /* 0x0000001e14f8723c */ /* 0x000fe200000018ff */
[----:B------:R-:W3:Y:S05]  /*e680*/  LDSM.16.M88.4 R28, [R237] ;  /* 0x00000000ed1c783b */ /* 0x000eea0000000200 */
[----:B----4-:R-:W-:Y:S07]  /*e690*/  HMMA.16816.F32 R32, R8, R48, R108 ;  /* 0x000000300820723c */ /* 0x010fee000000186c */
[----:B------:R-:W-:-:S02]  /*e6a0*/  IMAD.MOV.U32 R108, RZ, RZ, R6 ;  /* 0x000000ffff6c7224 */ /* 0x000fc400078e0006 */
[----:B-1----:R-:W-:Y:S01]  /*e6b0*/  FMUL.FTZ R0, R57, UR4 ;  /* 0x0000000439007c20 */ /* 0x002fe20008410000 */
[C---:B--2---:R-:W-:Y:S03]  /*e6c0*/  HMMA.16816.F32 R52, R20.reuse, R24, RZ ;  /* 0x000000181434723c */ /* 0x044fe600000018ff */
[----:B------:R1:W-:Y:S03]  /*e6d0*/  MUFU.TANH R69, R0 ;  /* 0x0000000000457308 */ /* 0x0003e60000002400 */
[----:B------:R-:W-:Y:S01]  /*e6e0*/  HMMA.16816.F32 R20, R20, R26, RZ ;  /* 0x0000001a1414723c */ /* 0x000fe200000018ff */
[----:B-1----:R-:W-:-:S04]  /*e6f0*/  FMUL.FTZ R0, R58, UR4 ;  /* 0x000000043a007c20 */ /* 0x002fc80008410000 */
[----:B------:R1:W-:-:S13]  /*e700*/  MUFU.TANH R7, R0 ;  /* 0x0000000000077308 */ /* 0x0003da0000002400 */
[----:B------:R-:W-:Y:S01]  /*e710*/  MOV R40, R55 ;  /* 0x0000003700287202 */ /* 0x000fe20000000f00 */
[----:B------:R-:W-:Y:S02]  /*e720*/  IMAD.MOV.U32 R25, RZ, RZ, R53 ;  /* 0x000000ffff197224 */ /* 0x000fe400078e0035 */
[----:B------:R-:W-:Y:S02]  /*e730*/  IMAD.MOV.U32 R24, RZ, RZ, R54 ;  /* 0x000000ffff187224 */ /* 0x000fe400078e0036 */
[----:B------:R-:W-:Y:S01]  /*e740*/  IMAD.MOV.U32 R66, RZ, RZ, R52 ;  /* 0x000000ffff427224 */ /* 0x000fe200078e0034 */
[----:B------:R-:W-:Y:S01]  /*e750*/  MOV R140, R20 ;  /* 0x00000014008c7202 */ /* 0x000fe20000000f00 */
[----:B------:R-:W2:Y:S01]  /*e760*/  LDSM.16.M88.4 R52, [R220+0x4800] ;  /* 0x00480000dc34783b */ /* 0x000ea20000000200 */
[----:B------:R-:W-:Y:S01]  /*e770*/  IMAD.MOV.U32 R141, RZ, RZ, R23 ;  /* 0x000000ffff8d7224 */ /* 0x000fe200078e0017 */
[----:B------:R-:W-:Y:S01]  /*e780*/  MOV R109, R25 ;  /* 0x00000019006d7202 */ /* 0x000fe20000000f00 */
[----:B------:R-:W-:-:S02]  /*e790*/  IMAD.MOV.U32 R71, RZ, RZ, R21 ;  /* 0x000000ffff477224 */ /* 0x000fc400078e0015 */
[----:B------:R-:W-:Y:S02]  /*e7a0*/  IMAD.MOV.U32 R70, RZ, RZ, R22 ;  /* 0x000000ffff467224 */ /* 0x000fe400078e0016 */
[----:B------:R-:W-:Y:S01]  /*e7b0*/  HMMA.16816.F32 R20, R16, R44, R72 ;  /* 0x0000002c1014723c */ /* 0x000fe20000001848 */
[----:B------:R-:W-:Y:S02]  /*e7c0*/  IMAD.MOV.U32 R110, RZ, RZ, R24 ;  /* 0x000000ffff6e7224 */ /* 0x000fe400078e0018 */
[----:B-1----:R-:W-:Y:S01]  /*e7d0*/  FMUL.FTZ R0, R59, UR4 ;  /* 0x000000043b007c20 */ /* 0x002fe20008410000 */
[----:B------:R-:W-:Y:S02]  /*e7e0*/  IMAD.MOV.U32 R111, RZ, RZ, R40 ;  /* 0x000000ffff6f7224 */ /* 0x000fe400078e0028 */
[----:B------:R-:W-:Y:S01]  /*e7f0*/  LDSM.16.M88.4 R40, [R220+0x5000] ;  /* 0x00500000dc28783b */ /* 0x000fe20000000200 */
[----:B------:R1:W-:Y:S01]  /*e800*/  MUFU.TANH R39, R0 ;  /* 0x0000000000277308 */ /* 0x0003e20000002400 */
[----:B------:R-:W-:Y:S06]  /*e810*/  HMMA.16816.F32 R24, R12, R114, R120 ;  /* 0x000000720c18723c */ /* 0x000fec0000001878 */
[----:B------:R-:W-:Y:S01]  /*e820*/  HMMA.16816.F32 R56, R16, R46, R96 ;  /* 0x0000002e1038723c */ /* 0x000fe20000001860 */
[----:B------:R-:W4:Y:S01]  /*e830*/  LDSM.16.M88.4 R44, [R220+0x5800] ;  /* 0x00580000dc2c783b */ /* 0x000f220000000200 */
[----:B------:R-:W-:-:S02]  /*e840*/  IMAD.MOV.U32 R122, RZ, RZ, R137 ;  /* 0x000000ffff7a7224 */ /* 0x000fc400078e0089 */
[----:B------:R-:W-:Y:S02]  /*e850*/  IMAD.MOV.U32 R121, RZ, RZ, R141 ;  /* 0x000000ffff797224 */ /* 0x000fe400078e008d */
[----:B------:R-:W-:Y:S02]  /*e860*/  IMAD.MOV.U32 R115, RZ, RZ, R71 ;  /* 0x000000ffff737224 */ /* 0x000fe400078e0047 */
[----:B------:R-:W-:Y:S02]  /*e870*/  IMAD.MOV.U32 R114, RZ, RZ, R252 ;  /* 0x000000ffff727224 */ /* 0x000fe400078e00fc */
[----:B-1----:R-:W-:Y:S01]  /*e880*/  FMUL.FTZ R0, R60, UR4 ;  /* 0x000000043c007c20 */ /* 0x002fe20008410000 */
[----:B---3--:R-:W-:Y:S01]  /*e890*/  HMMA.16816.F32 R20, R12, R28, R20 ;  /* 0x0000001c0c14723c */ /* 0x008fe20000001814 */
[----:B------:R-:W-:Y:S02]  /*e8a0*/  IMAD.MOV.U32 R120, RZ, RZ, R70 ;  /* 0x000000ffff787224 */ /* 0x000fe400078e0046 */
[----:B------:R1:W-:Y:S04]  /*e8b0*/  MUFU.TANH R113, R0 ;  /* 0x0000000000717308 */ /* 0x0003e80000002400 */
[----:B------:R-:W-:Y:S06]  /*e8c0*/  HMMA.16816.F32 R24, R8, R50, R24 ;  /* 0x000000320818723c */ /* 0x000fec0000001818 */
[C---:B--2---:R-:W-:Y:S06]  /*e8d0*/  HMMA.16816.F32 R76, R16.reuse, R52, R104 ;  /* 0x00000034104c723c */ /* 0x044fec0000001868 */
[C---:B------:R-:W-:Y:S01]  /*e8e0*/  HMMA.16816.F32 R72, R16.reuse, R54, R100 ;  /* 0x000000361048723c */ /* 0x040fe20000001864 */
[----:B-1----:R-:W-:Y:S01]  /*e8f0*/  FMUL.FTZ R0, R61, UR4 ;  /* 0x000000043d007c20 */ /* 0x002fe20008410000 */
[----:B------:R-:W-:Y:S03]  /*e900*/  LDSM.16.M88.4 R52, [R236] ;  /* 0x00000000ec34783b */ /* 0x000fe60000000200 */
[----:B------:R1:W2:Y:S01]  /*e910*/  MUFU.TANH R38, R0 ;  /* 0x0000000000267308 */ /* 0x0002a20000002400 */
[----:B----4-:R-:W-:Y:S01]  /*e920*/  HMMA.16816.F32 R88, R16, R44, R124 ;  /* 0x0000002c1058723c */ /* 0x010fe2000000187c */
[----:B-1----:R-:W-:-:S06]  /*e930*/  FMUL.FTZ R0, R62, UR4 ;  /* 0x000000043e007c20 */ /* 0x002fcc0008410000 */
[----:B--2---:R-:W-:Y:S01]  /*e940*/  MOV R124, R38 ;  /* 0x00000026007c7202 */ /* 0x004fe20000000f00 */
[----:B------:R1:W-:Y:S02]  /*e950*/  MUFU.TANH R139, R0 ;  /* 0x00000000008b7308 */ /* 0x0003e40000002400 */
[----:B-1----:R-:W-:Y:S02]  /*e960*/  FMUL.FTZ R0, R63, UR4 ;  /* 0x000000043f007c20 */ /* 0x002fe40008410000 */
[----:B------:R-:W-:Y:S04]  /*e970*/  LDSM.16.M88.4 R60, [R219+0x2000] ;  /* 0x00200000db3c783b */ /* 0x000fe80000000200 */
[----:B------:R1:W2:Y:S02]  /*e980*/  MUFU.TANH R136, R0 ;  /* 0x0000000000887308 */ /* 0x0002a40000002400 */
[----:B-1----:R-:W-:-:S06]  /*e990*/  FMUL.FTZ R0, R80, UR4 ;  /* 0x0000000450007c20 */ /* 0x002fcc0008410000 */
[----:B------:R1:W-:Y:S02]  /*e9a0*/  MUFU.TANH R132, R0 ;  /* 0x0000000000847308 */ /* 0x0003e40000002400 */
[----:B-1----:R-:W-:-:S06]  /*e9b0*/  FMUL.FTZ R0, R81, UR4 ;  /* 0x0000000451007c20 */ /* 0x002fcc0008410000 */
[----:B------:R1:W-:Y:S02]  /*e9c0*/  MUFU.TANH R133, R0 ;  /* 0x0000000000857308 */ /* 0x0003e40000002400 */
[----:B-1----:R-:W-:-:S06]  /*e9d0*/  FMUL.FTZ R0, R82, UR4 ;  /* 0x0000000452007c20 */ /* 0x002fcc0008410000 */
[----:B------:R1:W-:Y:S02]  /*e9e0*/  MUFU.TANH R138, R0 ;  /* 0x00000000008a7308 */ /* 0x0003e40000002400 */
[----:B-1----:R-:W-:Y:S02]  /*e9f0*/  FMUL.FTZ R0, R83, UR4 ;  /* 0x0000000453007c20 */ /* 0x002fe40008410000 */
[----:B------:R-:W-:Y:S04]  /*ea00*/  HMMA.16816.F32 R80, R16, R40, R116 ;  /* 0x000000281050723c */ /* 0x000fe80000001874 */
[----:B------:R1:W-:Y:S03]  /*ea10*/  MUFU.TANH R37, R0 ;  /* 0x0000000000257308 */ /* 0x0003e60000002400 */
[----:B--2---:R-:W-:Y:S01]  /*ea20*/  MOV R119, R136 ;  /* 0x0000008800777202 */ /* 0x004fe20000000f00 */
[----:B------:R-:W-:-:S02]  /*ea30*/  IMAD.MOV.U32 R116, RZ, RZ, R39 ;  /* 0x000000ffff747224 */ /* 0x000fc400078e0027 */
[----:B------:R-:W-:Y:S02]  /*ea40*/  IMAD.MOV.U32 R118, RZ, RZ, R135 ;  /* 0x000000ffff767224 */ /* 0x000fe400078e0087 */
[----:B-1----:R-:W-:-:S04]  /*ea50*/  FMUL.FTZ R0, R84, UR4 ;  /* 0x0000000454007c20 */ /* 0x002fc80008410000 */
[----:B------:R1:W-:Y:S02]  /*ea60*/  MUFU.TANH R6, R0 ;  /* 0x0000000000067308 */ /* 0x0003e40000002400 */
[----:B-1----:R-:W-:-:S06]  /*ea70*/  FMUL.FTZ R0, R85, UR4 ;  /* 0x0000000455007c20 */ /* 0x002fcc0008410000 */
[----:B------:R1:W-:Y:S02]  /*ea80*/  MUFU.TANH R123, R0 ;  /* 0x00000000007b7308 */ /* 0x0003e40000002400 */
[----:B-1----:R-:W-:-:S06]  /*ea90*/  FMUL.FTZ R0, R86, UR4 ;  /* 0x0000000456007c20 */ /* 0x002fcc0008410000 */
[----:B------:R1:W-:Y:S02]  /*eaa0*/  MUFU.TANH R112, R0 ;  /* 0x0000000000707308 */ /* 0x0003e40000002400 */
[----:B-1----:R-:W-:Y:S02]  /*eab0*/  FMUL.FTZ R0, R87, UR4 ;  /* 0x0000000457007c20 */ /* 0x002fe40008410000 */
[C---:B------:R-:W-:Y:S01]  /*eac0*/  HMMA.16816.F32 R84, R16.reuse, R42, R92 ;  /* 0x0000002a1054723c */ /* 0x040fe2000000185c */
[----:B------:R-:W1:Y:S03]  /*ead0*/  LDSM.16.M88.4 R40, [R220+0x6000] ;  /* 0x00600000dc28783b */ /* 0x000e660000000200 */
[----:B------:R2:W-:Y:S02]  /*eae0*/  MUFU.TANH R137, R0 ;  /* 0x0000000000897308 */ /* 0x0005e40000002400 */
[----:B------:R-:W-:Y:S01]  /*eaf0*/  HMMA.16816.F32 R92, R16, R46, R128 ;  /* 0x0000002e105c723c */ /* 0x000fe20000001880 */
[----:B------:R-:W3:Y:S06]  /*eb00*/  LDSM.16.M88.4 R44, [R235] ;  /* 0x00000000eb2c783b */ /* 0x000eec0000000200 */
[----:B------:R-:W-:Y:S01]  /*eb10*/  IMAD.MOV.U32 R131, RZ, RZ, R122 ;  /* 0x000000ffff837224 */ /* 0x000fe200078e007a */
[----:B------:R-:W-:Y:S01]  /*eb20*/  MOV R122, R140 ;  /* 0x0000008c007a7202 */ /* 0x000fe20000000f00 */
[----:B------:R-:W-:-:S02]  /*eb30*/  IMAD.MOV.U32 R130, RZ, RZ, R108 ;  /* 0x000000ffff827224 */ /* 0x000fc400078e006c */
[----:B------:R-:W-:Y:S02]  /*eb40*/  IMAD.MOV.U32 R108, RZ, RZ, R243 ;  /* 0x000000ffff6c7224 */ /* 0x000fe400078e00f3 */
[----:B--2---:R-:W-:-:S04]  /*eb50*/  FMUL.FTZ R0, R32, UR4 ;  /* 0x0000000420007c20 */ /* 0x004fc80008410000 */
[----:B------:R2:W4:Y:S02]  /*eb60*/  MUFU.TANH R48, R0 ;  /* 0x0000000000307308 */ /* 0x0005240000002400 */
[----:B--2---:R-:W-:Y:S01]  /*eb70*/  FMUL.FTZ R0, R33, UR4 ;  /* 0x0000000421007c20 */ /* 0x004fe20008410000 */
[----:B----4-:R-:W-:Y:S01]  /*eb80*/  IMAD.MOV.U32 R127, RZ, RZ, R48 ;  /* 0x000000ffff7f7224 */ /* 0x010fe200078e0030 */
[----:B-1----:R-:W-:Y:S04]  /*eb90*/  HMMA.16816.F32 R96, R16, R42, R172 ;  /* 0x0000002a1060723c */ /* 0x002fe800000018ac */
[----:B------:R1:W2:Y:S03]  /*eba0*/  MUFU.TANH R49, R0 ;  /* 0x0000000000317308 */ /* 0x0002a60000002400 */
[----:B------:R-:W-:-:S02]  /*ebb0*/  IMAD.MOV.U32 R175, RZ, RZ, R127 ;  /* 0x000000ffffaf7224 */ /* 0x000fc400078e007f */
[----:B------:R-:W-:Y:S02]  /*ebc0*/  IMAD.MOV.U32 R174, RZ, RZ, R116 ;  /* 0x000000ffffae7224 */ /* 0x000fe400078e0074 */
[----:B------:R-:W-:Y:S02]  /*ebd0*/  IMAD.MOV.U32 R127, RZ, RZ, R108 ;  /* 0x000000ffff7f7224 */ /* 0x000fe400078e006c */
[----:B------:R-:W-:Y:S02]  /*ebe0*/  IMAD.MOV.U32 R116, RZ, RZ, R109 ;  /* 0x000000ffff747224 */ /* 0x000fe400078e006d */
[----:B-1----:R-:W-:Y:S01]  /*ebf0*/  FMUL.FTZ R0, R34, UR4 ;  /* 0x0000000422007c20 */ /* 0x002fe20008410000 */
[----:B--2---:R-:W-:Y:S02]  /*ec00*/  IMAD.MOV.U32 R117, RZ, RZ, R49 ;  /* 0x000000ffff757224 */ /* 0x004fe400078e0031 */
[----:B------:R-:W-:Y:S01]  /*ec10*/  LDSM.16.M88.4 R48, [R219+0x2800] ;  /* 0x00280000db30783b */ /* 0x000fe20000000200 */
[----:B------:R1:W2:Y:S01]  /*ec20*/  MUFU.TANH R28, R0 ;  /* 0x00000000001c7308 */ /* 0x0002a20000002400 */
[----:B------:R-:W-:-:S02]  /*ec30*/  IMAD.MOV.U32 R172, RZ, RZ, R117 ;  /* 0x000000ffffac7224 */ /* 0x000fc400078e0075 */
[----:B------:R-:W-:Y:S02]  /*ec40*/  IMAD.MOV.U32 R117, RZ, RZ, R110 ;  /* 0x000000ffff757224 */ /* 0x000fe400078e006e */
[----:B-1----:R-:W-:Y:S01]  /*ec50*/  FMUL.FTZ R0, R35, UR4 ;  /* 0x0000000423007c20 */ /* 0x002fe20008410000 */
[----:B--2---:R-:W-:Y:S01]  /*ec60*/  IMAD.MOV.U32 R126, RZ, RZ, R28 ;  /* 0x000000ffff7e7224 */ /* 0x004fe200078e001c */
[----:B------:R-:W-:Y:S02]  /*ec70*/  HMMA.16816.F32 R32, R8, R60, R20 ;  /* 0x0000003c0820723c */ /* 0x000fe40000001814 */
[----:B------:R1:W-:Y:S04]  /*ec80*/  MUFU.TANH R136, R0 ;  /* 0x0000000000887308 */ /* 0x0003e80000002400 */
[C---:B------:R-:W-:Y:S01]  /*ec90*/  HMMA.16816.F32 R20, R12.reuse, R30, R56 ;  /* 0x0000001e0c14723c */ /* 0x040fe20000001838 */
[----:B------:R-:W2:Y:S05]  /*eca0*/  LDSM.16.M88.4 R56, [R220+0x6800] ;  /* 0x00680000dc38783b */ /* 0x000eaa0000000200 */
[----:B------:R-:W-:Y:S06]  /*ecb0*/  HMMA.16816.F32 R28, R12, R52, R76 ;  /* 0x000000340c1c723c */ /* 0x000fec000000184c */
[----:B------:R-:W-:Y:S01]  /*ecc0*/  HMMA.16816.F32 R76, R16, R40, R168 ;  /* 0x00000028104c723c */ /* 0x000fe200000018a8 */
[----:B-1----:R-:W-:-:S04]  /*ecd0*/  FMUL.FTZ R0, R24, UR4 ;  /* 0x0000000418007c20 */ /* 0x002fc80008410000 */
[----:B------:R1:W-:Y:S01]  /*ece0*/  MUFU.TANH R39, R0 ;  /* 0x0000000000277308 */ /* 0x0003e20000002400 */
[----:B---3--:R-:W-:Y:S01]  /*ecf0*/  HMMA.16816.F32 R40, R12, R44, R80 ;  /* 0x0000002c0c28723c */ /* 0x008fe20000001850 */
[----:B------:R-:W-:Y:S01]  /*ed00*/  MOV R168, R126 ;  /* 0x0000007e00a87202 */ /* 0x000fe20000000f00 */
[----:B------:R-:W-:Y:S02]  /*ed10*/  IMAD.MOV.U32 R171, RZ, RZ, R130 ;  /* 0x000000ffffab7224 */ /* 0x000fe400078e0082 */
[----:B------:R-:W-:Y:S02]  /*ed20*/  IMAD.MOV.U32 R170, RZ, RZ, R131 ;  /* 0x000000ffffaa7224 */ /* 0x000fe400078e0083 */
[----:B------:R-:W-:Y:S01]  /*ed30*/  HMMA.16816.F32 R20, R8, R62, R20 ;  /* 0x0000003e0814723c */ /* 0x000fe20000001814 */
[----:B------:R-:W3:Y:S01]  /*ed40*/  LDSM.16.M88.4 R60, [R220+0x7000] ;  /* 0x00700000dc3c783b */ /* 0x000ee20000000200 */
[----:B------:R-:W-:Y:S01]  /*ed50*/  IMAD.MOV.U32 R169, RZ, RZ, R124 ;  /* 0x000000ffffa97224 */ /* 0x000fe200078e007c */
[----:B------:R-:W-:Y:S01]  /*ed60*/  MOV R124, R122 ;  /* 0x0000007a007c7202 */ /* 0x000fe20000000f00 */
[----:B------:R-:W-:-:S02]  /*ed70*/  IMAD.MOV.U32 R130, RZ, RZ, R120 ;  /* 0x000000ffff827224 */ /* 0x000fc400078e0078 */
[----:B------:R-:W-:Y:S02]  /*ed80*/  IMAD.MOV.U32 R131, RZ, RZ, R121 ;  /* 0x000000ffff837224 */ /* 0x000fe400078e0079 */
[----:B------:R-:W-:Y:S02]  /*ed90*/  IMAD.MOV.U32 R126, RZ, RZ, R123 ;  /* 0x000000ffff7e7224 */ /* 0x000fe400078e007b */
[----:B-1----:R-:W-:-:S04]  /*eda0*/  FMUL.FTZ R0, R25, UR4 ;  /* 0x0000000419007c20 */ /* 0x002fc80008410000 */
[----:B------:R1:W-:Y:S01]  /*edb0*/  MUFU.TANH R135, R0 ;  /* 0x0000000000877308 */ /* 0x0003e20000002400 */
[----:B--2---:R-:W-:Y:S07]  /*edc0*/  HMMA.16816.F32 R100, R16, R56, R176 ;  /* 0x000000381064723c */ /* 0x004fee00000018b0 */
[----:B------:R-:W-:Y:S01]  /*edd0*/  MOV R178, R139 ;  /* 0x0000008b00b27202 */ /* 0x000fe20000000f00 */
[----:B------:R-:W-:Y:S01]  /*ede0*/  IMAD.MOV.U32 R179, RZ, RZ, R242 ;  /* 0x000000ffffb37224 */ /* 0x000fe200078e00f2 */
[----:B------:R-:W-:Y:S01]  /*edf0*/  MOV R176, R174 ;  /* 0x000000ae00b07202 */ /* 0x000fe20000000f00 */
[----:B------:R-:W-:Y:S01]  /*ee00*/  IMAD.MOV.U32 R177, RZ, RZ, R175 ;  /* 0x000000ffffb17224 */ /* 0x000fe200078e00af */
[----:B------:R-:W-:Y:S01]  /*ee10*/  MOV R175, R113 ;  /* 0x0000007100af7202 */ /* 0x000fe20000000f00 */
[----:B------:R-:W-:-:S02]  /*ee20*/  IMAD.MOV.U32 R174, RZ, RZ, R112 ;  /* 0x000000ffffae7224 */ /* 0x000fc400078e0070 */
[----:B-1----:R-:W-:-:S04]  /*ee30*/  FMUL.FTZ R0, R26, UR4 ;  /* 0x000000041a007c20 */ /* 0x002fc80008410000 */
[----:B------:R1:W-:Y:S01]  /*ee40*/  MUFU.TANH R38, R0 ;  /* 0x0000000000267308 */ /* 0x0003e20000002400 */
[C---:B---3--:R-:W-:Y:S06]  /*ee50*/  HMMA.16816.F32 R104, R16.reuse, R60, R184 ;  /* 0x0000003c1068723c */ /* 0x048fec00000018b8 */
[----:B------:R-:W-:Y:S01]  /*ee60*/  HMMA.16816.F32 R80, R16, R62, R188 ;  /* 0x0000003e1050723c */ /* 0x000fe200000018bc */
[----:B------:R-:W-:Y:S01]  /*ee70*/  LDSM.16.M88.4 R60, [R233] ;  /* 0x00000000e93c783b */ /* 0x000fe20000000200 */
[----:B------:R-:W-:Y:S02]  /*ee80*/  IMAD.MOV.U32 R184, RZ, RZ, R119 ;  /* 0x000000ffffb87224 */ /* 0x000fe400078e0077 */
[----:B-1----:R-:W-:-:S02]  /*ee90*/  FMUL.FTZ R0, R27, UR4 ;  /* 0x000000041b007c20 */ /* 0x002fc40008410000 */
[----:B------:R-:W-:Y:S01]  /*eea0*/  HMMA.16816.F32 R24, R12, R54, R72 ;  /* 0x000000360c18723c */ /* 0x000fe20000001848 */
[----:B------:R-:W-:Y:S01]  /*eeb0*/  LDSM.16.M88.4 R52, [R219+0x3000] ;  /* 0x00300000db34783b */ /* 0x000fe20000000200 */
[----:B------:R1:W-:Y:S04]  /*eec0*/  MUFU.TANH R141, R0 ;  /* 0x00000000008d7308 */ /* 0x0003e80000002400 */
[----:B------:R-:W-:Y:S01]  /*eed0*/  HMMA.16816.F32 R72, R16, R58, R180 ;  /* 0x0000003a1048723c */ /* 0x000fe200000018b4 */
[----:B------:R-:W-:Y:S06]  /*eee0*/  LDSM.16.M88.4 R56, [R219+0x3800] ;  /* 0x00380000db38783b */ /* 0x000fec0000000200 */
[----:B------:R-:W-:Y:S01]  /*eef0*/  IMAD.MOV.U32 R180, RZ, RZ, R114 ;  /* 0x000000ffffb47224 */ /* 0x000fe200078e0072 */
[----:B------:R-:W-:Y:S01]  /*ef00*/  MOV R114, R69 ;  /* 0x0000004500727202 */ /* 0x000fe20000000f00 */
[----:B------:R-:W-:-:S02]  /*ef10*/  IMAD.MOV.U32 R182, RZ, RZ, R3 ;  /* 0x000000ffffb67224 */ /* 0x000fc400078e0003 */
[----:B------:R-:W-:Y:S02]  /*ef20*/  IMAD.MOV.U32 R183, RZ, RZ, R176 ;  /* 0x000000ffffb77224 */ /* 0x000fe400078e00b0 */
[----:B-1----:R-:W-:Y:S01]  /*ef30*/  FMUL.FTZ R0, R32, UR4 ;  /* 0x0000000420007c20 */ /* 0x002fe20008410000 */
[----:B------:R-:W-:Y:S01]  /*ef40*/  IMAD.MOV.U32 R188, RZ, RZ, R114 ;  /* 0x000000ffffbc7224 */ /* 0x000fe200078e0072 */
[----:B------:R-:W-:Y:S02]  /*ef50*/  MOV R114, R111 ;  /* 0x0000006f00727202 */ /* 0x000fe40000000f00 */
[----:B------:R1:W-:Y:S02]  /*ef60*/  MUFU.TANH R128, R0 ;  /* 0x0000000000807308 */ /* 0x0003e40000002400 */
[----:B-1----:R-:W-:-:S06]  /*ef70*/  FMUL.FTZ R0, R33, UR4 ;  /* 0x0000000421007c20 */ /* 0x002fcc0008410000 */
[----:B------:R1:W-:Y:S02]  /*ef80*/  MUFU.TANH R71, R0 ;  /* 0x0000000000477308 */ /* 0x0003e40000002400 */
[----:B-1----:R-:W-:-:S06]  /*ef90*/  FMUL.FTZ R0, R34, UR4 ;  /* 0x0000000422007c20 */ /* 0x002fcc0008410000 */
[----:B------:R1:W2:Y:S02]  /*efa0*/  MUFU.TANH R129, R0 ;  /* 0x0000000000817308 */ /* 0x0002a40000002400 */
[----:B-1----:R-:W-:Y:S01]  /*efb0*/  FMUL.FTZ R0, R35, UR4 ;  /* 0x0000000423007c20 */ /* 0x002fe20008410000 */
[----:B--2---:R-:W-:Y:S01]  /*efc0*/  IMAD.MOV.U32 R187, RZ, RZ, R129 ;  /* 0x000000ffffbb7224 */ /* 0x004fe200078e0081 */
[----:B------:R-:W-:Y:S01]  /*efd0*/  HMMA.16816.F32 R32, R8, R48, R28 ;  /* 0x000000300820723c */ /* 0x000fe2000000181c */
[----:B------:R-:W1:Y:S03]  /*efe0*/  LDSM.16.M88.4 R28, [R220+0x7800] ;  /* 0x00780000dc1c783b */ /* 0x000e660000000200 */
[----:B------:R2:W-:Y:S01]  /*eff0*/  MUFU.TANH R252, R0 ;  /* 0x0000000000fc7308 */ /* 0x0005e20000002400 */
[----:B------:R-:W-:Y:S02]  /*f000*/  IMAD.MOV.U32 R129, RZ, RZ, R115 ;  /* 0x000000ffff817224 */ /* 0x000fe400078e0073 */
[----:B------:R-:W-:-:S02]  /*f010*/  IMAD.MOV.U32 R115, RZ, RZ, R66 ;  /* 0x000000ffff737224 */ /* 0x000fc400078e0042 */
[----:B--2---:R-:W-:-:S04]  /*f020*/  FMUL.FTZ R0, R20, UR4 ;  /* 0x0000000414007c20 */ /* 0x004fc80008410000 */
[----:B------:R2:W-:Y:S02]  /*f030*/  MUFU.TANH R140, R0 ;  /* 0x00000000008c7308 */ /* 0x0005e40000002400 */
[----:B--2---:R-:W-:Y:S01]  /*f040*/  FMUL.FTZ R0, R21, UR4 ;  /* 0x0000000415007c20 */ /* 0x004fe20008410000 */
[----:B-1----:R-:W-:Y:S05]  /*f050*/  HMMA.16816.F32 R108, R16, R30, R196 ;  /* 0x0000001e106c723c */ /* 0x002fea00000018c4 */
[----:B------:R1:W-:Y:S02]  /*f060*/  MUFU.TANH R70, R0 ;  /* 0x0000000000467308 */ /* 0x0003e40000002400 */
[----:B-1----:R-:W-:-:S06]  /*f070*/  FMUL.FTZ R0, R22, UR4 ;  /* 0x0000000416007c20 */ /* 0x002fcc0008410000 */
[----:B------:R1:W2:Y:S02]  /*f080*/  MUFU.TANH R125, R0 ;  /* 0x00000000007d7308 */ /* 0x0002a40000002400 */
[----:B-1----:R-:W-:Y:S02]  /*f090*/  FMUL.FTZ R0, R23, UR4 ;  /* 0x0000000417007c20 */ /* 0x002fe40008410000 */
[----:B------:R-:W-:Y:S01]  /*f0a0*/  HMMA.16816.F32 R20, R8, R50, R24 ;  /* 0x000000320814723c */ /* 0x000fe20000001818 */
[----:B------:R-:W1:Y:S03]  /*f0b0*/  LDSM.16.M88.4 R48, [R220+0x8000] ;  /* 0x00800000dc30783b */ /* 0x000e660000000200 */
[----:B------:R3:W-:Y:S02]  /*f0c0*/  MUFU.TANH R243, R0 ;  /* 0x0000000000f37308 */ /* 0x0007e40000002400 */
[----:B------:R-:W-:Y:S01]  /*f0d0*/  HMMA.16816.F32 R24, R12, R46, R84 ;  /* 0x0000002e0c18723c */ /* 0x000fe20000001854 */
[----:B------:R-:W-:Y:S05]  /*f0e0*/  LDSM.16.M88.4 R44, [R234] ;  /* 0x00000000ea2c783b */ /* 0x000fea0000000200 */
[----:B------:R-:W-:Y:S01]  /*f0f0*/  HMMA.16816.F32 R84, R16, R28, R192 ;  /* 0x0000001c1054723c */ /* 0x000fe200000018c0 */
[----:B---3--:R-:W-:-:S06]  /*f100*/  FMUL.FTZ R0, R32, UR4 ;  /* 0x0000000420007c20 */ /* 0x008fcc0008410000 */
[----:B--2---:R-:W-:Y:S01]  /*f110*/  IMAD.MOV.U32 R195, RZ, RZ, R125 ;  /* 0x000000ffffc37224 */ /* 0x004fe200078e007d */
[----:B------:R2:W-:Y:S10]  /*f120*/  MUFU.TANH R173, R0 ;  /* 0x0000000000ad7308 */ /* 0x0005f40000002400 */
[----:B------:R-:W-:Y:S06]  /*f130*/  HMMA.16816.F32 R28, R8, R54, R24 ;  /* 0x00000036081c723c */ /* 0x000fec0000001818 */
[----:B------:R-:W-:Y:S01]  /*f140*/  HMMA.16816.F32 R24, R12, R60, R76 ;  /* 0x0000003c0c18723c */ /* 0x000fe2000000184c */
[----:B--2---:R-:W-:-:S05]  /*f150*/  FMUL.FTZ R0, R33, UR4 ;  /* 0x0000000421007c20 */ /* 0x004fca0008410000 */
[----:B-1----:R-:W-:Y:S01]  /*f160*/  HMMA.16816.F32 R120, R16, R48, R200 ;  /* 0x000000301078723c */ /* 0x002fe200000018c8 */
[----:B------:R-:W-:Y:S01]  /*f170*/  IMAD.MOV.U32 R78, RZ, RZ, R133 ;  /* 0x000000ffff4e7224 */ /* 0x000fe200078e0085 */
[----:B------:R1:W-:Y:S05]  /*f180*/  MUFU.TANH R69, R0 ;  /* 0x0000000000457308 */ /* 0x0003ea0000002400 */
[----:B------:R-:W-:Y:S02]  /*f190*/  IMAD.MOV.U32 R203, RZ, RZ, R178 ;  /* 0x000000ffffcb7224 */ /* 0x000fe400078e00b2 */
[----:B------:R-:W-:Y:S02]  /*f1a0*/  IMAD.MOV.U32 R178, RZ, RZ, R168 ;  /* 0x000000ffffb27224 */ /* 0x000fe400078e00a8 */
[----:B------:R-:W-:-:S02]  /*f1b0*/  IMAD.MOV.U32 R168, RZ, RZ, R169 ;  /* 0x000000ffffa87224 */ /* 0x000fc400078e00a9 */
[----:B------:R-:W-:Y:S01]  /*f1c0*/  IMAD.MOV.U32 R169, RZ, RZ, R170 ;  /* 0x000000ffffa97224 */ /* 0x000fe200078e00aa */
[----:B------:R-:W-:Y:S01]  /*f1d0*/  MOV R170, R171 ;  /* 0x000000ab00aa7202 */ /* 0x000fe20000000f00 */
[----:B------:R-:W-:Y:S01]  /*f1e0*/  IMAD.MOV.U32 R171, RZ, RZ, R128 ;  /* 0x000000ffffab7224 */ /* 0x000fe200078e0080 */
[----:B------:R-:W-:Y:S01]  /*f1f0*/  MOV R196, R178 ;  /* 0x000000b200c47202 */ /* 0x000fe20000000f00 */
[----:B------:R-:W-:Y:S02]  /*f200*/  IMAD.MOV.U32 R128, RZ, RZ, R124 ;  /* 0x000000ffff807224 */ /* 0x000fe400078e007c */
[----:B-1----:R-:W-:Y:S01]  /*f210*/  FMUL.FTZ R0, R34, UR4 ;  /* 0x0000000422007c20 */ /* 0x002fe20008410000 */
[----:B------:R-:W-:Y:S02]  /*f220*/  IMAD.MOV.U32 R124, RZ, RZ, R65 ;  /* 0x000000ffff7c7224 */ /* 0x000fe400078e0041 */
[----:B------:R-:W-:Y:S01]  /*f230*/  IMAD.MOV.U32 R202, RZ, RZ, R179 ;  /* 0x000000ffffca7224 */ /* 0x000fe200078e00b3 */
[----:B------:R1:W-:Y:S01]  /*f240*/  MUFU.TANH R139, R0 ;  /* 0x00000000008b7308 */ /* 0x0003e20000002400 */
[----:B------:R-:W-:Y:S01]  /*f250*/  IMAD.MOV.U32 R179, RZ, RZ, R127 ;  /* 0x000000ffffb37224 */ /* 0x000fe200078e007f */
[----:B------:R-:W-:Y:S01]  /*f260*/  MOV R127, R116 ;  /* 0x00000074007f7202 */ /* 0x000fe20000000f00 */
[----:B------:R-:W-:Y:S01]  /*f270*/  IMAD.MOV.U32 R200, RZ, RZ, R172 ;  /* 0x000000ffffc87224 */ /* 0x000fe200078e00ac */
[----:B------:R-:W-:Y:S01]  /*f280*/  MOV R197, R124 ;  /* 0x0000007c00c57202 */ /* 0x000fe20000000f00 */
[----:B------:R-:W-:-:S02]  /*f290*/  IMAD.MOV.U32 R172, RZ, RZ, R126 ;  /* 0x000000ffffac7224 */ /* 0x000fc400078e007e */
[----:B------:R-:W-:Y:S02]  /*f2a0*/  IMAD.MOV.U32 R116, RZ, RZ, R117 ;  /* 0x000000ffff747224 */ /* 0x000fe400078e0075 */
[----:B------:R-:W-:Y:S02]  /*f2b0*/  IMAD.MOV.U32 R117, RZ, RZ, R114 ;  /* 0x000000ffff757224 */ /* 0x000fe400078e0072 */
[----:B------:R-:W-:Y:S02]  /*f2c0*/  IMAD.MOV.U32 R126, RZ, RZ, R115 ;  /* 0x000000ffff7e7224 */ /* 0x000fe400078e0073 */
[----:B------:R-:W-:Y:S01]  /*f2d0*/  HMMA.16816.F32 R112, R16, R50, R204 ;  /* 0x000000321070723c */ /* 0x000fe200000018cc */
[----:B------:R-:W2:Y:S01]  /*f2e0*/  LDSM.16.M88.4 R48, [R220+0x9000] ;  /* 0x00900000dc30783b */ /* 0x000ea20000000200 */
[----:B------:R-:W-:Y:S02]  /*f2f0*/  IMAD.MOV.U32 R194, RZ, RZ, R169 ;  /* 0x000000ffffc27224 */ /* 0x000fe400078e00a9 */
[----:B-1----:R-:W-:Y:S01]  /*f300*/  FMUL.FTZ R0, R35, UR4 ;  /* 0x0000000423007c20 */ /* 0x002fe20008410000 */
[----:B------:R-:W-:Y:S01]  /*f310*/  IMAD.MOV.U32 R201, RZ, RZ, R170 ;  /* 0x000000ffffc97224 */ /* 0x000fe200078e00aa */
[----:B------:R-:W-:Y:S01]  /*f320*/  HMMA.16816.F32 R32, R8, R52, R40 ;  /* 0x000000340820723c */ /* 0x000fe20000001828 */
[----:B------:R-:W1:Y:S01]  /*f330*/  LDSM.16.M88.4 R40, [R220+0x8800] ;  /* 0x00880000dc28783b */ /* 0x000e620000000200 */
[----:B------:R3:W-:Y:S01]  /*f340*/  MUFU.TANH R242, R0 ;  /* 0x0000000000f27308 */ /* 0x0007e20000002400 */
[----:B------:R-:W-:-:S02]  /*f350*/  IMAD.MOV.U32 R204, RZ, RZ, R168 ;  /* 0x000000ffffcc7224 */ /* 0x000fc400078e00a8 */
[----:B------:R-:W4:Y:S01]  /*f360*/  LDSM.16.M88.4 R52, [R220+0x9800] ;  /* 0x00980000dc34783b */ /* 0x000f220000000200 */
[----:B------:R-:W-:Y:S02]  /*f370*/  IMAD.MOV.U32 R191, RZ, RZ, R171 ;  /* 0x000000ffffbf7224 */ /* 0x000fe400078e00ab */
[----:B------:R-:W-:Y:S02]  /*f380*/  IMAD.MOV.U32 R178, RZ, RZ, R116 ;  /* 0x000000ffffb27224 */ /* 0x000fe400078e0074 */
[----:B------:R-:W-:Y:S02]  /*f390*/  IMAD.MOV.U32 R205, RZ, RZ, R177 ;  /* 0x000000ffffcd7224 */ /* 0x000fe400078e00b1 */
[----:B------:R-:W-:Y:S02]  /*f3a0*/  IMAD.MOV.U32 R176, RZ, RZ, R126 ;  /* 0x000000ffffb07224 */ /* 0x000fe400078e007e */
[----:B------:R-:W-:Y:S02]  /*f3b0*/  IMAD.MOV.U32 R177, RZ, RZ, R127 ;  /* 0x000000ffffb17224 */ /* 0x000fe400078e007f */
[----:B------:R-:W-:-:S02]  /*f3c0*/  IMAD.MOV.U32 R60, RZ, RZ, R197 ;  /* 0x000000ffff3c7224 */ /* 0x000fc400078e00c5 */
[----:B---3--:R-:W-:-:S04]  /*f3d0*/  FMUL.FTZ R0, R20, UR4 ;  /* 0x0000000414007c20 */ /* 0x008fc80008410000 */
[----:B------:R3:W1:Y:S01]  /*f3e0*/  MUFU.TANH R181, R0 ;  /* 0x0000000000b57308 */ /* 0x0006620000002400 */
[----:B--2---:R-:W-:Y:S01]  /*f3f0*/  HMMA.16816.F32 R124, R16, R48, R244 ;  /* 0x00000030107c723c */ /* 0x004fe200000018f4 */
[----:B---3--:R-:W-:-:S05]  /*f400*/  FMUL.FTZ R0, R21, UR4 ;  /* 0x0000000415007c20 */ /* 0x008fca0008410000 */
[C---:B-1----:R-:W-:Y:S01]  /*f410*/  HMMA.16816.F32 R168, R16.reuse, R40, R208 ;  /* 0x0000002810a8723c */ /* 0x042fe200000018d0 */
[----:B------:R-:W-:Y:S01]  /*f420*/  IMAD.MOV.U32 R207, RZ, RZ, R181 ;  /* 0x000000ffffcf7224 */ /* 0x000fe200078e00b5 */
[----:B------:R-:W-:Y:S01]  /*f430*/  MOV R247, R60 ;  /* 0x0000003c00f77202 */ /* 0x000fe20000000f00 */
[----:B------:R1:W-:Y:S01]  /*f440*/  MUFU.TANH R66, R0 ;  /* 0x0000000000427308 */ /* 0x0003e20000002400 */
[----:B------:R-:W-:Y:S02]  /*f450*/  IMAD.MOV.U32 R181, RZ, RZ, R118 ;  /* 0x000000ffffb57224 */ /* 0x000fe400078e0076 */
[C---:B----4-:R-:W-:Y:S01]  /*f460*/  HMMA.16816.F32 R128, R16.reuse, R54, R128 ;  /* 0x000000361080723c */ /* 0x050fe20000001880 */
[----:B------:R-:W-:Y:S02]  /*f470*/  MOV R211, R179 ;  /* 0x000000b300d37202 */ /* 0x000fe40000000f00 */
[----:B------:R-:W-:Y:S02]  /*f480*/  MOV R179, R117 ;  /* 0x0000007500b37202 */ /* 0x000fe40000000f00 */
[----:B------:R-:W-:Y:S01]  /*f490*/  MOV R209, R187 ;  /* 0x000000bb00d17202 */ /* 0x000fe20000000f00 */
[----:B------:R-:W-:Y:S01]  /*f4a0*/  HMMA.16816.F32 R116, R16, R42, R212 ;  /* 0x0000002a1074723c */ /* 0x000fe200000018d4 */
[----:B------:R-:W-:Y:S01]  /*f4b0*/  LDSM.16.M88.4 R40, [R232] ;  /* 0x00000000e828783b */ /* 0x000fe20000000200 */
[----:B------:R-:W-:Y:S01]  /*f4c0*/  IMAD.MOV.U32 R187, RZ, RZ, R37 ;  /* 0x000000ffffbb7224 */ /* 0x000fe200078e0025 */
[----:B------:R-:W-:-:S02]  /*f4d0*/  MOV R77, R181 ;  /* 0x000000b5004d7202 */ /* 0x000fc40000000f00 */
[----:B------:R-:W-:Y:S01]  /*f4e0*/  MOV R181, R2 ;  /* 0x0000000200b57202 */ /* 0x000fe20000000f00 */
[----:B------:R-:W-:Y:S01]  /*f4f0*/  HMMA.16816.F32 R176, R16, R52, R176 ;  /* 0x0000003410b0723c */ /* 0x000fe200000018b0 */
[----:B------:R-:W-:Y:S02]  /*f500*/  IMAD.MOV.U32 R214, RZ, RZ, R132 ;  /* 0x000000ffffd67224 */ /* 0x000fe400078e0084 */
[----:B-1----:R-:W-:Y:S01]  /*f510*/  FMUL.FTZ R0, R22, UR4 ;  /* 0x0000000416007c20 */ /* 0x002fe20008410000 */
[----:B------:R-:W-:Y:S02]  /*f520*/  IMAD.U32 R2, RZ, RZ, UR6 ;  /* 0x00000006ff027e24 */ /* 0x000fe4000f8e00ff */
[----:B------:R-:W-:Y:S01]  /*f530*/  IMAD.MOV.U32 R215, RZ, RZ, R195 ;  /* 0x000000ffffd77224 */ /* 0x000fe200078e00c3 */
[----:B------:R1:W-:Y:S01]  /*f540*/  MUFU.TANH R199, R0 ;  /* 0x0000000000c77308 */ /* 0x0003e20000002400 */
[----:B------:R-:W-:Y:S01]  /*f550*/  IMAD.MOV.U32 R213, RZ, RZ, R6 ;  /* 0x000000ffffd57224 */ /* 0x000fe200078e0006 */
[----:B------:R-:W-:Y:S01]  /*f560*/  MOV R246, R247 ;  /* 0x000000f700f67202 */ /* 0x000fe20000000f00 */
[----:B------:R-:W-:-:S02]  /*f570*/  IMAD.MOV.U32 R212, RZ, RZ, R7 ;  /* 0x000000ffffd47224 */ /* 0x000fc400078e0007 */
[----:B-1----:R-:W-:Y:S02]  /*f580*/  FMUL.FTZ R0, R23, UR4 ;  /* 0x0000000417007c20 */ /* 0x002fe40008410000 */
[----:B------:R-:W-:Y:S02]  /*f590*/  HMMA.16816.F32 R20, R12, R44, R88 ;  /* 0x0000002c0c14723c */ /* 0x000fe40000001858 */
[----:B------:R1:W-:Y:S05]  /*f5a0*/  MUFU.TANH R192, R0 ;  /* 0x0000000000c07308 */ /* 0x0003ea0000002400 */
[----:B------:R-:W-:Y:S02]  /*f5b0*/  IMAD.MOV.U32 R88, RZ, RZ, R172 ;  /* 0x000000ffff587224 */ /* 0x000fe400078e00ac */
[----:B------:R-:W-:-:S02]  /*f5c0*/  IMAD.MOV.U32 R89, RZ, RZ, R173 ;  /* 0x000000ffff597224 */ /* 0x000fc400078e00ad */
[----:B------:R-:W-:Y:S02]  /*f5d0*/  IMAD.MOV.U32 R90, RZ, RZ, R174 ;  /* 0x000000ffff5a7224 */ /* 0x000fe400078e00ae */
[----:B------:R-:W-:Y:S02]  /*f5e0*/  IMAD.MOV.U32 R91, RZ, RZ, R175 ;  /* 0x000000ffff5b7224 */ /* 0x000fe400078e00af */
[----:B------:R-:W-:Y:S01]  /*f5f0*/  HMMA.16816.F32 R172, R16, R50, R248 ;  /* 0x0000003210ac723c */ /* 0x000fe200000018f8 */
[----:B------:R-:W2:Y:S01]  /*f600*/  LDSM.16.M88.4 R48, [R231] ;  /* 0x00000000e730783b */ /* 0x000ea20000000200 */
[----:B-1----:R-:W-:-:S04]  /*f610*/  FMUL.FTZ R0, R32, UR4 ;  /* 0x0000000420007c20 */ /* 0x002fc80008410000 */
[----:B------:R1:W-:Y:S03]  /*f620*/  MUFU.TANH R198, R0 ;  /* 0x0000000000c67308 */ /* 0x0003e60000002400 */
[----:B------:R-:W-:Y:S01]  /*f630*/  HMMA.16816.F32 R20, R8, R56, R20 ;  /* 0x000000380814723c */ /* 0x000fe20000001814 */
[----:B-1----:R-:W-:-:S04]  /*f640*/  FMUL.FTZ R0, R33, UR4 ;  /* 0x0000000421007c20 */ /* 0x002fc80008410000 */
[----:B------:R1:W-:Y:S01]  /*f650*/  MUFU.TANH R65, R0 ;  /* 0x0000000000417308 */ /* 0x0003e20000002400 */
[----:B--2---:R-:W-:Y:S01]  /*f660*/  HMMA.16816.F32 R16, R12, R48, R104 ;  /* 0x000000300c10723c */ /* 0x004fe20000001868 */
[----:B-1----:R-:W-:-:S06]  /*f670*/  FMUL.FTZ R0, R34, UR4 ;  /* 0x0000000422007c20 */ /* 0x002fcc0008410000 */
[----:B------:R1:W-:Y:S02]  /*f680*/  MUFU.TANH R193, R0 ;  /* 0x0000000000c17308 */ /* 0x0003e40000002400 */
[----:B-1----:R-:W-:Y:S02]  /*f690*/  FMUL.FTZ R0, R35, UR4 ;  /* 0x0000000423007c20 */ /* 0x002fe40008410000 */
[----:B------:R-:W-:Y:S01]  /*f6a0*/  HMMA.16816.F32 R32, R12, R46, R92 ;  /* 0x0000002e0c20723c */ /* 0x000fe2000000185c */
[----:B------:R-:W1:Y:S03]  /*f6b0*/  LDSM.16.M88.4 R44, [R219+0x4000] ;  /* 0x00400000db2c783b */ /* 0x000e660000000200 */
[----:B------:R2:W-:Y:S03]  /*f6c0*/  MUFU.TANH R190, R0 ;  /* 0x0000000000be7308 */ /* 0x0005e60000002400 */
[----:B------:R-:W-:-:S02]  /*f6d0*/  IMAD.MOV.U32 R95, RZ, RZ, R188 ;  /* 0x000000ffff5f7224 */ /* 0x000fc400078e00bc */
[----:B------:R-:W-:Y:S02]  /*f6e0*/  IMAD.MOV.U32 R188, RZ, RZ, R180 ;  /* 0x000000ffffbc7224 */ /* 0x000fe400078e00b4 */
[----:B------:R-:W-:Y:S02]  /*f6f0*/  IMAD.MOV.U32 R180, RZ, RZ, R64 ;  /* 0x000000ffffb47224 */ /* 0x000fe400078e0040 */
[----:B------:R-:W3:Y:S01]  /*f700*/  S2R R64, SR_TID.X ;  /* 0x0000000000407919 */ /* 0x000ee20000002100 */
[----:B------:R-:W-:Y:S01]  /*f710*/  IMAD.MOV.U32 R93, RZ, RZ, R204 ;  /* 0x000000ffff5d7224 */ /* 0x000fe200078e00cc */
[----:B------:R-:W-:Y:S01]  /*f720*/  MOV R204, R207 ;  /* 0x000000cf00cc7202 */ /* 0x000fe20000000f00 */
[----:B------:R-:W-:Y:S02]  /*f730*/  IMAD.MOV.U32 R207, RZ, RZ, R202 ;  /* 0x000000ffffcf7224 */ /* 0x000fe400078e00ca */
[----:B------:R-:W-:Y:S02]  /*f740*/  IMAD.MOV.U32 R202, RZ, RZ, R203 ;  /* 0x000000ffffca7224 */ /* 0x000fe400078e00cb */
[----:B--2---:R-:W-:Y:S01]  /*f750*/  FMUL.FTZ R0, R28, UR4 ;  /* 0x000000041c007c20 */ /* 0x004fe20008410000 */
[----:B------:R-:W-:-:S02]  /*f760*/  IMAD.MOV.U32 R94, RZ, RZ, R200 ;  /* 0x000000ffff5e7224 */ /* 0x000fc400078e00c8 */
[----:B------:R-:W-:Y:S01]  /*f770*/  IMAD.MOV.U32 R61, RZ, RZ, R95 ;  /* 0x000000ffff3d7224 */ /* 0x000fe200078e005f */
[----:B------:R2:W4:Y:S01]  /*f780*/  MUFU.TANH R3, R0 ;  /* 0x0000000000037308 */ /* 0x0005220000002400 */
[----:B------:R-:W-:Y:S01]  /*f790*/  HMMA.16816.F32 R32, R8, R58, R32 ;  /* 0x0000003a0820723c */ /* 0x000fe20000001820 */
[----:B------:R-:W4:Y:S01]  /*f7a0*/  LDSM.16.M88.4 R56, [R219+0x4800] ;  /* 0x00480000db38783b */ /* 0x000f220000000200 */
[----:B------:R-:W-:Y:S01]  /*f7b0*/  IMAD.MOV.U32 R76, RZ, RZ, R93 ;  /* 0x000000ffff4c7224 */ /* 0x000fe200078e005d */
[----:B------:R-:W-:Y:S01]  /*f7c0*/  MOV R79, R94 ;  /* 0x0000005e004f7202 */ /* 0x000fe20000000f00 */
[----:B------:R-:W-:Y:S02]  /*f7d0*/  IMAD.MOV.U32 R60, RZ, RZ, R61 ;  /* 0x000000ffff3c7224 */ /* 0x000fe400078e003d */
[----:B------:R-:W-:Y:S02]  /*f7e0*/  IMAD.MOV.U32 R61, RZ, RZ, R76 ;  /* 0x000000ffff3d7224 */ /* 0x000fe400078e004c */
[----:B------:R-:W-:-:S02]  /*f7f0*/  IMAD.MOV.U32 R76, RZ, RZ, R141 ;  /* 0x000000ffff4c7224 */ /* 0x000fc400078e008d */
[----:B------:R-:W-:Y:S01]  /*f800*/  IMAD.MOV.U32 R92, RZ, RZ, R211 ;  /* 0x000000ffff5c7224 */ /* 0x000fe200078e00d3 */
[----:B------:R-:W-:Y:S01]  /*f810*/  MOV R211, R89 ;  /* 0x0000005900d37202 */ /* 0x000fe20000000f00 */
[----:B------:R-:W-:Y:S01]  /*f820*/  IMAD.MOV.U32 R95, RZ, RZ, R91 ;  /* 0x000000ffff5f7224 */ /* 0x000fe200078e005b */
[----:B------:R1:W5:Y:S01]  /*f830*/  LDL.LU R141, [R1+0x50] ;  /* 0x00005000018d7983 */ /* 0x0003620000300800 */
[----:B--2---:R-:W-:Y:S01]  /*f840*/  FMUL.FTZ R0, R29, UR4 ;  /* 0x000000041d007c20 */ /* 0x004fe20008410000 */
[----:B------:R-:W-:Y:S02]  /*f850*/  IMAD.MOV.U32 R94, RZ, RZ, R88 ;  /* 0x000000ffff5e7224 */ /* 0x000fe400078e0058 */
[----:B------:R-:W-:Y:S01]  /*f860*/  IMAD.MOV.U32 R93, RZ, RZ, R209 ;  /* 0x000000ffff5d7224 */ /* 0x000fe200078e00d1 */
[----:B------:R2:W4:Y:S01]  /*f870*/  MUFU.TANH R189, R0 ;  /* 0x0000000000bd7308 */ /* 0x0005220000002400 */
[----:B---3--:R-:W-:Y:S02]  /*f880*/  IMAD.SHL.U32 R64, R64, 0x2, RZ ;  /* 0x0000000240407824 */ /* 0x008fe400078e00ff */
[----:B------:R-:W-:-:S02]  /*f890*/  IMAD.MOV.U32 R247, RZ, RZ, R60 ;  /* 0x000000fffff77224 */ /* 0x000fc400078e003c */
[----:B------:R-:W-:Y:S01]  /*f8a0*/  IMAD.MOV.U32 R209, RZ, RZ, R90 ;  /* 0x000000ffffd17224 */ /* 0x000fe200078e005a */
[----:B------:R-:W-:-:S04]  /*f8b0*/  LOP3.LUT R64, R64, 0x6, RZ, 0xc0, !PT ;  /* 0x0000000640407812 */ /* 0x000fc800078ec0ff */
[----:B------:R-:W-:-:S04]  /*f8c0*/  LOP3.LUT R2, R2, 0x8, R64, 0xfe, !PT ;  /* 0x0000000802027812 */ /* 0x000fc800078efe40 */
[C---:B------:R-:W-:Y:S02]  /*f8d0*/  ISETP.GE.AND P6, PT, R2.reuse, R5, PT ;  /* 0x000000050200720c */ /* 0x040fe40003fc6270 */
[----:B------:R-:W-:Y:S01]  /*f8e0*/  ISETP.GE.AND P4, PT, R2, R4, PT ;  /* 0x000000040200720c */ /* 0x000fe20003f86270 */
[----:B--2---:R-:W-:-:S04]  /*f8f0*/  FMUL.FTZ R0, R30, UR4 ;  /* 0x000000041e007c20 */ /* 0x004fc80008410000 */
[----:B------:R2:W-:Y:S02]  /*f900*/  MUFU.TANH R210, R0 ;  /* 0x0000000000d27308 */ /* 0x0005e40000002400 */
[----:B--2---:R-:W-:Y:S02]  /*f910*/  FMUL.FTZ R0, R31, UR4 ;  /* 0x000000041f007c20 */ /* 0x004fe40008410000 */
[----:B-1----:R-:W-:Y:S04]  /*f920*/  HMMA.16816.F32 R28, R8, R44, R24 ;  /* 0x0000002c081c723c */ /* 0x002fe80000001818 */
[----:B------:R1:W2:Y:S02]  /*f930*/  MUFU.TANH R186, R0 ;  /* 0x0000000000ba7308 */ /* 0x0002a40000002400 */
[----:B------:R-:W-:Y:S01]  /*f940*/  HMMA.16816.F32 R24, R12, R62, R96 ;  /* 0x0000003e0c18723c */ /* 0x000fe20000001860 */
[----:B-1----:R-:W-:-:S05]  /*f950*/  FMUL.FTZ R0, R20, UR4 ;  /* 0x0000000414007c20 */ /* 0x002fca0008410000 */
[----:B------:R1:W-:-:S12]  /*f960*/  MUFU.TANH R208, R0 ;  /* 0x0000000000d07308 */ /* 0x0003d80000002400 */
[----:B------:R-:W-:Y:S01]  /*f970*/  FMUL.FTZ R6, R31, UR4 ;  /* 0x000000041f067c20 */ /* 0x000fe20008410000 */
[----:B------:R-:W-:-:S05]  /*f980*/  IMAD.MOV.U32 R60, RZ, RZ, R61 ;  /* 0x000000ffff3c7224 */ /* 0x000fca00078e003d */
[----:B------:R-:W-:Y:S01]  /*f990*/  HMMA.16816.F32 R96, R8, R46, R24 ;  /* 0x0000002e0860723c */ /* 0x000fe20000001818 */
[----:B------:R-:W-:Y:S01]  /*f9a0*/  MUFU.TANH R49, R6 ;  /* 0x0000000600317308 */ /* 0x000fe20000002400 */
[----:B------:R-:W-:Y:S01]  /*f9b0*/  LDSM.16.M88.4 R24, [R230] ;  /* 0x00000000e618783b */ /* 0x000fe20000000200 */
[----:B-1----:R-:W-:Y:S01]  /*f9c0*/  FMUL.FTZ R0, R21, UR4 ;  /* 0x0000000415007c20 */ /* 0x002fe20008410000 */
[----:B------:R-:W-:Y:S02]  /*f9d0*/  IMAD.MOV.U32 R61, RZ, RZ, R76 ;  /* 0x000000ffff3d7224 */ /* 0x000fe400078e004c */
[----:B------:R-:W-:Y:S03]  /*f9e0*/  LDSM.16.M88.4 R44, [R219+0x5800] ;  /* 0x00580000db2c783b */ /* 0x000fe60000000200 */
[----:B------:R1:W3:-:S15]  /*f9f0*/  MUFU.TANH R185, R0 ;  /* 0x0000000000b97308 */ /* 0x0002de0000002400 */
[----:B------:R-:W-:Y:S01]  /*fa00*/  FMUL.FTZ R7, R97, UR4 ;  /* 0x0000000461077c20 */ /* 0x000fe20008410000 */
[----:B------:R-:W-:Y:S02]  /*fa10*/  IMAD.MOV.U32 R76, RZ, RZ, R77 ;  /* 0x000000ffff4c7224 */ /* 0x000fe400078e004d */
[----:B-1----:R-:W-:Y:S01]  /*fa20*/  FMUL.FTZ R0, R22, UR4 ;  /* 0x0000000416007c20 */ /* 0x002fe20008410000 */
[----:B------:R-:W-:Y:S08]  /*fa30*/  MUFU.TANH R48, R7 ;  /* 0x0000000700307308 */ /* 0x000ff00000002400 */
[----:B------:R1:W-:Y:S02]  /*fa40*/  MUFU.TANH R206, R0 ;  /* 0x0000000000ce7308 */ /* 0x0003e40000002400 */
[----:B-1----:R-:W-:-:S02]  /*fa50*/  FMUL.FTZ R0, R23, UR4 ;  /* 0x0000000417007c20 */ /* 0x002fc40008410000 */
[----:B------:R-:W-:Y:S04]  /*fa60*/  HMMA.16816.F32 R20, R12, R40, R100 ;  /* 0x000000280c14723c */ /* 0x000fe80000001864 */
[----:B------:R1:W3:Y:S02]  /*fa70*/  MUFU.TANH R52, R0 ;  /* 0x0000000000347308 */ /* 0x0002e40000002400 */
[----:B-1----:R-:W-:-:S06]  /*fa80*/  FMUL.FTZ R0, R32, UR4 ;  /* 0x0000000420007c20 */ /* 0x002fcc0008410000 */
[----:B------:R1:W-:Y:S01]  /*fa90*/  MUFU.TANH R203, R0 ;  /* 0x0000000000cb7308 */ /* 0x0003e20000002400 */
[----:B------:R-:W-:-:S11]  /*faa0*/  MOV R77, R78 ;  /* 0x0000004e004d7202 */ /* 0x000fd60000000f00 */
[----:B----4-:R-:W-:Y:S01]  /*fab0*/  HMMA.16816.F32 R100, R8, R56, R20 ;  /* 0x000000380864723c */ /* 0x010fe20000001814 */
[----:B-1----:R-:W-:-:S04]  /*fac0*/  FMUL.FTZ R0, R33, UR4 ;  /* 0x0000000421007c20 */ /* 0x002fc80008410000 */
[----:B------:R1:W4:Y:S02]  /*fad0*/  MUFU.TANH R37, R0 ;  /* 0x0000000000257308 */ /* 0x0003240000002400 */
[----:B-1----:R-:W-:-:S06]  /*fae0*/  FMUL.FTZ R0, R34, UR4 ;  /* 0x0000000422007c20 */ /* 0x002fcc0008410000 */
[----:B------:R1:W-:Y:S02]  /*faf0*/  MUFU.TANH R200, R0 ;  /* 0x0000000000c87308 */ /* 0x0003e40000002400 */
[----:B-1----:R-:W-:Y:S02]  /*fb00*/  FMUL.FTZ R0, R35, UR4 ;  /* 0x0000000423007c20 */ /* 0x002fe40008410000 */
[----:B------:R-:W-:Y:S01]  /*fb10*/  HMMA.16816.F32 R32, R12, R42, R72 ;  /* 0x0000002a0c20723c */ /* 0x000fe20000001848 */
[----:B------:R-:W1:Y:S03]  /*fb20*/  LDSM.16.M88.4 R40, [R219+0x5000] ;  /* 0x00500000db28783b */ /* 0x000e660000000200 */
[----:B------:R2:W4:Y:S02]  /*fb30*/  MUFU.TANH R133, R0 ;  /* 0x0000000000857308 */ /* 0x0005240000002400 */
[----:B--2---:R-:W-:-:S06]  /*fb40*/  FMUL.FTZ R0, R28, UR4 ;  /* 0x000000041c007c20 */ /* 0x004fcc0008410000 */
[----:B------:R2:W-:Y:S01]  /*fb50*/  MUFU.TANH R197, R0 ;  /* 0x0000000000c57308 */ /* 0x0005e20000002400 */
[----:B------:R-:W-:-:S11]  /*fb60*/  IMAD.MOV.U32 R78, RZ, RZ, R213 ;  /* 0x000000ffff4e7224 */ /* 0x000fd600078e00d5 */
[----:B------:R-:W-:Y:S01]  /*fb70*/  HMMA.16816.F32 R88, R8, R58, R32 ;  /* 0x0000003a0858723c */ /* 0x000fe20000001820 */
[----:B--2---:R-:W-:Y:S01]  /*fb80*/  FMUL.FTZ R0, R29, UR4 ;  /* 0x000000041d007c20 */ /* 0x004fe20008410000 */
[----:B------:R-:W-:-:S04]  /*fb90*/  IMAD.MOV.U32 R213, RZ, RZ, R140 ;  /* 0x000000ffffd57224 */ /* 0x000fc800078e008c */
[----:B------:R-:W-:Y:S01]  /*fba0*/  HMMA.16816.F32 R20, R12, R50, R80 ;  /* 0x000000320c14723c */ /* 0x000fe20000001850 */
[----:B------:R-:W2:Y:S01]  /*fbb0*/  LDSM.16.M88.4 R32, [R229] ;  /* 0x00000000e520783b */ /* 0x000ea20000000200 */
[----:B------:R3:W4:Y:S03]  /*fbc0*/  MUFU.TANH R132, R0 ;  /* 0x0000000000847308 */ /* 0x0007260000002400 */
[----:B------:R2:W5:Y:S01]  /*fbd0*/  LDL.LU R140, [R1+0x4c] ;  /* 0x00004c00018c7983 */ /* 0x0005620000300800 */
[----:B---3--:R-:W-:Y:S01]  /*fbe0*/  FMUL.FTZ R0, R30, UR4 ;  /* 0x000000041e007c20 */ /* 0x008fe20008410000 */
[----:B-1----:R-:W-:Y:S02]  /*fbf0*/  HMMA.16816.F32 R80, R8, R40, R16 ;  /* 0x000000280850723c */ /* 0x002fe40000001810 */
[----:B------:R-:W1:Y:S01]  /*fc00*/  LDSM.16.M88.4 R28, [R219+0x6000] ;  /* 0x00600000db1c783b */ /* 0x000e620000000200 */
[----:B------:R3:W-:Y:S02]  /*fc10*/  MUFU.TANH R195, R0 ;  /* 0x0000000000c37308 */ /* 0x0007e40000002400 */
[----:B---3--:R-:W-:-:S05]  /*fc20*/  LOP3.LUT R0, R64, UR6, RZ, 0xfc, !PT ;  /* 0x0000000640007c12 */ /* 0x008fca000f8efcff */
[C---:B------:R-:W-:Y:S02]  /*fc30*/  VIADD R2, R0.reuse, 0x9 ;  /* 0x0000000900027836 */ /* 0x040fe40000000000 */
[----:B------:R-:W-:-:S03]  /*fc40*/  VIADD R6, R0, 0x1 ;  /* 0x0000000100067836 */ /* 0x000fc60000000000 */
[-C--:B------:R-:W-:Y:S02]  /*fc50*/  ISETP.GE.AND P3, PT, R2, R5.reuse, PT ;  /* 0x000000050200720c */ /* 0x080fe40003f66270 */
[----:B------:R-:W-:Y:S02]  /*fc60*/  ISETP.GE.AND P5, PT, R6, R5, PT ;  /* 0x000000050600720c */ /* 0x000fe40003fa6270 */
[----:B------:R-:W-:Y:S01]  /*fc70*/  FSEL R107, R246, -INF , !P3 ;  /* 0xff800000f66b7808 */ /* 0x000fe20005800000 */
[----:B------:R-:W-:Y:S01]  /*fc80*/  IMAD.MOV.U32 R246, RZ, RZ, R247 ;  /* 0x000000fffff67224 */ /* 0x000fe200078e00f7 */
[----:B------:R-:W-:Y:S01]  /*fc90*/  FSEL R181, R181, -INF , !P5 ;  /* 0xff800000b5b57808 */ /* 0x000fe20006800000 */
[----:B------:R-:W-:Y:S01]  /*fca0*/  IMAD.MOV.U32 R247, RZ, RZ, R60 ;  /* 0x000000fffff77224 */ /* 0x000fe200078e003c */
[----:B------:R-:W-:Y:S01]  /*fcb0*/  MOV R60, R61 ;  /* 0x0000003d003c7202 */ /* 0x000fe20000000f00 */
[----:B------:R-:W-:Y:S01]  /*fcc0*/  IMAD.MOV.U32 R61, RZ, RZ, R76 ;  /* 0x000000ffff3d7224 */ /* 0x000fe200078e004c */
[-C--:B------:R-:W-:Y:S01]  /*fcd0*/  ISETP.GE.AND P5, PT, R2, R4.reuse, PT ;  /* 0x000000040200720c */ /* 0x080fe20003fa6270 */
[----:B------:R-:W-:Y:S01]  /*fce0*/  VIADD R2, R0, 0x11 ;  /* 0x0000001100027836 */ /* 0x000fe20000000000 */
[----:B------:R-:W-:Y:S01]  /*fcf0*/  ISETP.GE.AND P2, PT, R6, R4, PT ;  /* 0x000000040600720c */ /* 0x000fe20003f46270 */
[----:B------:R-:W-:-:S02]  /*fd00*/  IMAD.MOV.U32 R76, RZ, RZ, R77 ;  /* 0x000000ffff4c7224 */ /* 0x000fc400078e004d */
[----:B------:R-:W-:Y:S02]  /*fd10*/  IMAD.MOV.U32 R77, RZ, RZ, R78 ;  /* 0x000000ffff4d7224 */ /* 0x000fe400078e004e */
[----:B------:R-:W-:Y:S01]  /*fd20*/  IMAD.MOV.U32 R78, RZ, RZ, R213 ;  /* 0x000000ffff4e7224 */ /* 0x000fe200078e00d5 */
[----:B------:R-:W-:Y:S01]  /*fd30*/  MOV R213, R215 ;  /* 0x000000d700d57202 */ /* 0x000fe20000000f00 */
[----:B------:R-:W-:Y:S01]  /*fd40*/  IMAD.MOV.U32 R245, RZ, RZ, R246 ;  /* 0x000000fffff57224 */ /* 0x000fe200078e00f6 */
[----:B------:R-:W-:Y:S01]  /*fd50*/  FSEL R182, R182, -INF , !P2 ;  /* 0xff800000b6b67808 */ /* 0x000fe20005000000 */
[----:B------:R-:W-:Y:S01]  /*fd60*/  IMAD.MOV.U32 R246, RZ, RZ, R247 ;  /* 0x000000fffff67224 */ /* 0x000fe200078e00f7 */
[----:B------:R-:W-:Y:S01]  /*fd70*/  MOV R247, R60 ;  /* 0x0000003c00f77202 */ /* 0x000fe20000000f00 */
[----:B------:R-:W-:Y:S01]  /*fd80*/  IMAD.MOV.U32 R215, RZ, RZ, R139 ;  /* 0x000000ffffd77224 */ /* 0x000fe200078e008b */
[----:B------:R-:W-:Y:S01]  /*fd90*/  ISETP.GE.AND P2, PT, R2, R5, PT ;  /* 0x000000050200720c */ /* 0x000fe20003f46270 */
[----:B------:R-:W-:-:S02]  /*fda0*/  IMAD.MOV.U32 R60, RZ, RZ, R76 ;  /* 0x000000ffff3c7224 */ /* 0x000fc400078e004c */
[----:B------:R-:W-:Y:S01]  /*fdb0*/  FMUL.FTZ R6, R99, UR4 ;  /* 0x0000000463067c20 */ /* 0x000fe20008410000 */
[----:B------:R-:W-:Y:S01]  /*fdc0*/  IMAD.MOV.U32 R76, RZ, RZ, R77 ;  /* 0x000000ffff4c7224 */ /* 0x000fe200078e004d */
[----:B------:R-:W-:Y:S01]  /*fdd0*/  ISETP.GE.AND P3, PT, R2, R4, PT ;  /* 0x000000040200720c */ /* 0x000fe20003f66270 */
[----:B------:R-:W-:Y:S01]  /*fde0*/  IMAD.MOV.U32 R77, RZ, RZ, R78 ;  /* 0x000000ffff4d7224 */ /* 0x000fe200078e004e */
[----:B------:R-:W-:Y:S01]  /*fdf0*/  FSEL R105, R245, -INF , !P2 ;  /* 0xff800000f5697808 */ /* 0x000fe20005000000 */
[----:B------:R-:W-:Y:S01]  /*fe00*/  IMAD.MOV.U32 R78, RZ, RZ, R213 ;  /* 0x000000ffff4e7224 */ /* 0x000fe200078e00d5 */
[----:B------:R-:W-:Y:S01]  /*fe10*/  MOV R213, R215 ;  /* 0x000000d700d57202 */ /* 0x000fe20000000f00 */
[----:B------:R-:W-:Y:S01]  /*fe20*/  IMAD.MOV.U32 R215, RZ, RZ, R92 ;  /* 0x000000ffffd77224 */ /* 0x000fe200078e005c */
[----:B------:R-:W-:Y:S01]  /*fe30*/  FSEL R180, R180, -INF , !P5 ;  /* 0xff800000b4b47808 */ /* 0x000fe20006800000 */
[----:B------:R-:W-:Y:S01]  /*fe40*/  IMAD.MOV.U32 R245, RZ, RZ, R246 ;  /* 0x000000fffff57224 */ /* 0x000fe200078e00f6 */
[----:B------:R-:W-:Y:S01]  /*fe50*/  MOV R246, R247 ;  /* 0x000000f700f67202 */ /* 0x000fe20000000f00 */
[----:B------:R-:W-:Y:S01]  /*fe60*/  IMAD.MOV.U32 R92, RZ, RZ, R94 ;  /* 0x000000ffff5c7224 */ /* 0x000fe200078e005e */
[----:B------:R-:W-:Y:S01]  /*fe70*/  HMMA.16816.F32 R16, R12, R24, R84 ;  /* 0x000000180c10723c */ /* 0x000fe20000001854 */
[----:B------:R-:W-:Y:S01]  /*fe80*/  IMAD.MOV.U32 R247, RZ, RZ, R60 ;  /* 0x000000fffff77224 */ /* 0x000fe200078e003c */
[----:B------:R3:W5:Y:S01]  /*fe90*/  LDL.LU R139, [R1+0x48] ;  /* 0x00004800018b7983 */ /* 0x0007620000300800 */
[----:B------:R-:W-:-:S02]  /*fea0*/  IMAD.MOV.U32 R60, RZ, RZ, R76 ;  /* 0x000000ffff3c7224 */ /* 0x000fc400078e004c */
[----:B------:R-:W-:Y:S02]  /*feb0*/  IMAD.MOV.U32 R76, RZ, RZ, R77 ;  /* 0x000000ffff4c7224 */ /* 0x000fe400078e004d */
[----:B------:R-:W-:Y:S01]  /*fec0*/  IMAD.MOV.U32 R244, RZ, RZ, R245 ;  /* 0x000000fffff47224 */ /* 0x000fe200078e00f5 */
[----:B------:R-:W-:Y:S01]  /*fed0*/  MOV R245, R246 ;  /* 0x000000f600f57202 */ /* 0x000fe20000000f00 */
[----:B------:R-:W-:Y:S01]  /*fee0*/  IMAD.MOV.U32 R77, RZ, RZ, R78 ;  /* 0x000000ffff4d7224 */ /* 0x000fe200078e004e */
[----:B------:R-:W-:Y:S01]  /*fef0*/  MOV R78, R92 ;  /* 0x0000005c004e7202 */ /* 0x000fe20000000f00 */
[----:B------:R-:W-:Y:S02]  /*ff00*/  IMAD.MOV.U32 R246, RZ, RZ, R247 ;  /* 0x000000fffff67224 */ /* 0x000fe400078e00f7 */
[----:B------:R-:W-:Y:S02]  /*ff10*/  VIADD R2, R0, 0x19 ;  /* 0x0000001900027836 */ /* 0x000fe40000000000 */
[----:B------:R-:W-:Y:S01]  /*ff20*/  IMAD.MOV.U32 R247, RZ, RZ, R60 ;  /* 0x000000fffff77224 */ /* 0x000fe200078e003c */
[----:B------:R4:W3:Y:S01]  /*ff30*/  MUFU.TANH R104, R6 ;  /* 0x0000000600687308 */ /* 0x0008e20000002400 */
[----:B------:R-:W-:-:S02]  /*ff40*/  IMAD.MOV.U32 R60, RZ, RZ, R76 ;  /* 0x000000ffff3c7224 */ /* 0x000fc400078e004c */
[----:B------:R-:W-:Y:S01]  /*ff50*/  IMAD.MOV.U32 R76, RZ, RZ, R77 ;  /* 0x000000ffff4c7224 */ /* 0x000fe200078e004d */
[----:B------:R-:W-:Y:S01]  /*ff60*/  MOV R77, R78 ;  /* 0x0000004e004d7202 */ /* 0x000fe20000000f00 */
[----:B------:R-:W-:Y:S01]  /*ff70*/  IMAD.MOV.U32 R78, RZ, RZ, R79 ;  /* 0x000000ffff4e7224 */ /* 0x000fe200078e004f */
[C---:B------:R-:W-:Y:S01]  /*ff80*/  ISETP.GE.AND P5, PT, R2.reuse, R5, PT ;  /* 0x000000050200720c */ /* 0x040fe20003fa6270 */
[----:B------:R-:W-:Y:S01]  /*ff90*/  IMAD.MOV.U32 R79, RZ, RZ, R136 ;  /* 0x000000ffff4f7224 */ /* 0x000fe200078e0088 */
[----:B------:R-:W-:Y:S01]  /*ffa0*/  ISETP.GE.AND P2, PT, R2, R4, PT ;  /* 0x000000040200720c */ /* 0x000fe20003f46270 */
[----:B------:R-:W-:Y:S02]  /*ffb0*/  VIADD R2, R0, 0x21 ;  /* 0x0000002100027836 */ /* 0x000fe40000000000 */
[----:B------:R-:W-:Y:S02]  /*ffc0*/  IMAD.MOV.U32 R248, RZ, RZ, R246 ;  /* 0x000000fffff87224 */ /* 0x000fe400078e00f6 */
[----:B----4-:R-:W-:Y:S01]  /*ffd0*/  FMUL.FTZ R6, R101, UR4 ;  /* 0x0000000465067c20 */ /* 0x010fe20008410000 */
[----:B------:R-:W-:-:S03]  /*ffe0*/  IMAD.MOV.U32 R249, RZ, RZ, R77 ;  /* 0x000000fffff97224 */ /* 0x000fc600078e004d */
[----:B------:R4:W3:Y:S01]  /*fff0*/  MUFU.TANH R101, R6 ;  /* 0x0000000600657308 */ /* 0x0008e20000002400 */
[----:B------:R-:W-:Y:S01]  /*10000*/  IMAD.MOV.U32 R250, RZ, RZ, R78 ;  /* 0x000000fffffa7224 */ /* 0x000fe200078e004e */
[----:B------:R-:W-:Y:S01]  /*10010*/  FSEL R183, R183, -INF , !P3 ;  /* 0xff800000b7b77808 */ /* 0x000fe20005800000 */
[----:B------:R-:W-:Y:S01]  /*10020*/  IMAD.MOV.U32 R251, RZ, RZ, R79 ;  /* 0x000000fffffb7224 */ /* 0x000fe200078e004f */
[----:B------:R-:W-:Y:S01]  /*10030*/  ISETP.GE.AND P3, PT, R2, R5, PT ;  /* 0x000000050200720c */ /* 0x000fe20003f66270 */
[----:B------:R-:W-:Y:S02]  /*10040*/  IMAD.MOV.U32 R53, RZ, RZ, R248 ;  /* 0x000000ffff357224 */ /* 0x000fe400078e00f8 */
[----:B------:R-:W-:Y:S02]  /*10050*/  IMAD.MOV.U32 R248, RZ, RZ, R249 ;  /* 0x000000fffff87224 */ /* 0x000fe400078e00f9 */
[----:B------:R-:W-:Y:S02]  /*10060*/  IMAD.MOV.U32 R249, RZ, RZ, R250 ;  /* 0x000000fffff97224 */ /* 0x000fe400078e00fa */
[----:B------:R-:W-:-:S02]  /*10070*/  IMAD.MOV.U32 R250, RZ, RZ, R251 ;  /* 0x000000fffffa7224 */ /* 0x000fc400078e00fb */
[----:B----4-:R-:W-:Y:S01]  /*10080*/  FMUL.FTZ R6, R103, UR4 ;  /* 0x0000000467067c20 */ /* 0x010fe20008410000 */
[----:B------:R-:W-:Y:S01]  /*10090*/  FSEL R103, R244, -INF , !P5 ;  /* 0xff800000f4677808 */ /* 0x000fe20006800000 */
[----:B------:R-:W-:Y:S01]  /*100a0*/  IMAD.MOV.U32 R244, RZ, RZ, R135 ;  /* 0x000000fffff47224 */ /* 0x000fe200078e0087 */
[----:B------:R-:W-:Y:S01]  /*100b0*/  FSEL R106, R53, -INF , !P3 ;  /* 0xff800000356a7808 */ /* 0x000fe20005800000 */
[----:B------:R-:W-:-:S03]  /*100c0*/  IMAD.MOV.U32 R53, RZ, RZ, R248 ;  /* 0x000000ffff357224 */ /* 0x000fc600078e00f8 */
[----:B------:R-:W-:Y:S01]  /*100d0*/  MOV R251, R244 ;  /* 0x000000f400fb7202 */ /* 0x000fe20000000f00 */
[----:B------:R-:W-:Y:S01]  /*100e0*/  IMAD.MOV.U32 R244, RZ, RZ, R245 ;  /* 0x000000fffff47224 */ /* 0x000fe200078e00f5 */
[----:B------:R-:W-:Y:S01]  /*100f0*/  MOV R248, R249 ;  /* 0x000000f900f87202 */ /* 0x000fe20000000f00 */
[----:B------:R-:W-:Y:S01]  /*10100*/  IMAD.MOV.U32 R245, RZ, RZ, R201 ;  /* 0x000000fffff57224 */ /* 0x000fe200078e00c9 */
[----:B------:R-:W-:Y:S01]  /*10110*/  ISETP.GE.AND P5, PT, R2, R4, PT ;  /* 0x000000040200720c */ /* 0x000fe20003fa6270 */
[----:B------:R-:W-:Y:S01]  /*10120*/  IMAD.MOV.U32 R246, RZ, RZ, R60 ;  /* 0x000000fffff67224 */ /* 0x000fe200078e003c */
[----:B------:R-:W-:Y:S01]  /*10130*/  MOV R60, R76 ;  /* 0x0000004c003c7202 */ /* 0x000fe20000000f00 */
[----:B------:R-:W-:Y:S01]  /*10140*/  IMAD.MOV.U32 R249, RZ, RZ, R250 ;  /* 0x000000fffff97224 */ /* 0x000fe200078e00fa */
[----:B------:R-:W-:Y:S01]  /*10150*/  IADD3 R2, R0, 0x29, RZ ;  /* 0x0000002900027810 */ /* 0x000fe20007ffe0ff */
[----:B------:R-:W-:Y:S01]  /*10160*/  HMMA.16816.F32 R76, R8, R42, R20 ;  /* 0x0000002a084c723c */ /* 0x000fe20000001814 */
[----:B------:R-:W-:Y:S01]  /*10170*/  IMAD.MOV.U32 R250, RZ, RZ, R251 ;  /* 0x000000fffffa7224 */ /* 0x000fe200078e00fb */
[----:B------:R-:W-:Y:S01]  /*10180*/  MOV R63, R53 ;  /* 0x00000035003f7202 */ /* 0x000fe20000000f00 */
[----:B------:R-:W-:Y:S01]  /*10190*/  IMAD.MOV.U32 R251, RZ, RZ, R244 ;  /* 0x000000fffffb7224 */ /* 0x000fe200078e00f4 */
[----:B------:R-:W-:-:S02]  /*101a0*/  MOV R244, R245 ;  /* 0x000000f500f47202 */ /* 0x000fc40000000f00 */
[----:B------:R-:W-:Y:S01]  /*101b0*/  FSEL R184, R184, -INF , !P2 ;  /* 0xff800000b8b87808 */ /* 0x000fe20005000000 */
[----:B------:R-:W-:Y:S01]  /*101c0*/  HMMA.16816.F32 R20, R12, R26, R108 ;  /* 0x0000001a0c14723c */ /* 0x000fe2000000186c */
[----:B------:R-:W4:Y:S01]  /*101d0*/  LDSM.16.M88.4 R24, [R228] ;  /* 0x00000000e418783b */ /* 0x000f220000000200 */
[----:B------:R-:W-:Y:S01]  /*101e0*/  IMAD.MOV.U32 R53, RZ, RZ, R248 ;  /* 0x000000ffff357224 */ /* 0x000fe200078e00f8 */
[C---:B------:R-:W-:Y:S01]  /*101f0*/  ISETP.GE.AND P2, PT, R2.reuse, R5, PT ;  /* 0x000000050200720c */ /* 0x040fe20003f46270 */
        /* <DEDUP_REMOVED lines=8> */
[----:B------:R-:W-:-:S02]  /*10280*/  VIADD R2, R0, 0x31 ;  /* 0x0000003100027836 */ /* 0x000fc40000000000 */
[----:B------:R-:W-:Y:S01]  /*10290*/  IMAD.MOV.U32 R92, RZ, RZ, R188 ;  /* 0x000000ffff5c7224 */ /* 0x000fe200078e00bc */
[----:B------:R-:W-:Y:S01]  /*102a0*/  HMMA.16816.F32 R56, R8, R44, R16 ;  /* 0x0000002c0838723c */ /* 0x000fe20000001810 */
[----:B------:R-:W-:Y:S02]  /*102b0*/  IMAD.MOV.U32 R244, RZ, RZ, R245 ;  /* 0x000000fffff47224 */ /* 0x000fe400078e00f5 */
[----:B------:R-:W-:Y:S01]  /*102c0*/  IMAD.MOV.U32 R94, RZ, RZ, R138 ;  /* 0x000000ffff5e7224 */ /* 0x000fe200078e008a */
[----:B------:R1:W3:Y:S01]  /*102d0*/  MUFU.TANH R99, R6 ;  /* 0x0000000600637308 */ /* 0x0002e20000002400 */
[----:B------:R-:W-:Y:S01]  /*102e0*/  IMAD.MOV.U32 R245, RZ, RZ, R247 ;  /* 0x000000fffff57224 */ /* 0x000fe200078e00f7 */
[----:B------:R-:W-:Y:S01]  /*102f0*/  MOV R247, R212 ;  /* 0x000000d400f77202 */ /* 0x000fe20000000f00 */
[----:B------:R-:W-:Y:S01]  /*10300*/  IMAD.MOV.U32 R63, RZ, RZ, R53 ;  /* 0x000000ffff3f7224 */ /* 0x000fe200078e0035 */
[----:B------:R-:W-:Y:S01]  /*10310*/  MOV R53, R248 ;  /* 0x000000f800357202 */ /* 0x000fe20000000f00 */
[----:B------:R-:W-:Y:S01]  /*10320*/  IMAD.MOV.U32 R248, RZ, RZ, R249 ;  /* 0x000000fffff87224 */ /* 0x000fe200078e00f9 */
[C---:B------:R-:W-:Y:S01]  /*10330*/  ISETP.GE.AND P5, PT, R2.reuse, R5, PT ;  /* 0x000000050200720c */ /* 0x040fe20003fa6270 */
[----:B------:R-:W-:Y:S01]  /*10340*/  IMAD.MOV.U32 R212, RZ, RZ, R214 ;  /* 0x000000ffffd47224 */ /* 0x000fe200078e00d6 */
[----:B------:R-:W-:Y:S01]  /*10350*/  ISETP.GE.AND P2, PT, R2, R4, PT ;  /* 0x000000040200720c */ /* 0x000fe20003f46270 */
[----:B------:R-:W-:Y:S01]  /*10360*/  IMAD.MOV.U32 R249, RZ, RZ, R250 ;  /* 0x000000fffff97224 */ /* 0x000fe200078e00fa */
[----:B------:R-:W-:Y:S01]  /*10370*/  LDSM.16.M88.4 R40, [R219+0x7000] ;  /* 0x00700000db28783b */ /* 0x000fe20000000200 */
[----:B------:R-:W-:-:S02]  /*10380*/  IMAD.MOV.U32 R188, RZ, RZ, R137 ;  /* 0x000000ffffbc7224 */ /* 0x000fc400078e0089 */
[----:B------:R-:W-:Y:S01]  /*10390*/  IMAD.MOV.U32 R214, RZ, RZ, R36 ;  /* 0x000000ffffd67224 */ /* 0x000fe200078e0024 */
[----:B--2---:R-:W-:Y:S01]  /*103a0*/  HMMA.16816.F32 R16, R12, R32, R120 ;  /* 0x000000200c10723c */ /* 0x004fe20000001878 */
[----:B------:R-:W-:Y:S01]  /*103b0*/  IMAD.MOV.U32 R250, RZ, RZ, R251 ;  /* 0x000000fffffa7224 */ /* 0x000fe200078e00fb */
[----:B------:R-:W-:Y:S01]  /*103c0*/  MOV R251, R244 ;  /* 0x000000f400fb7202 */ /* 0x000fe20000000f00 */
[----:B------:R-:W-:Y:S01]  /*103d0*/  VIADD R2, R0, 0x39 ;  /* 0x0000003900027836 */ /* 0x000fe20000000000 */
[----:B------:R2:W5:Y:S01]  /*103e0*/  LDL.LU R138, [R1+0x44] ;  /* 0x00004400018a7983 */ /* 0x0005620000300800 */
[----:B------:R-:W-:Y:S02]  /*103f0*/  IMAD.MOV.U32 R244, RZ, RZ, R247 ;  /* 0x000000fffff47224 */ /* 0x000fe400078e00f7 */
[----:B------:R-:W-:Y:S01]  /*10400*/  IMAD.MOV.U32 R247, RZ, RZ, R212 ;  /* 0x000000fffff77224 */ /* 0x000fe200078e00d4 */
[----:B------:R-:W-:Y:S01]  /*10410*/  FSEL R188, R188, -INF , !P3 ;  /* 0xff800000bcbc7808 */ /* 0x000fe20005800000 */
[----:B------:R-:W-:Y:S01]  /*10420*/  IMAD.MOV.U32 R212, RZ, RZ, R214 ;  /* 0x000000ffffd47224 */ /* 0x000fe200078e00d6 */
[----:B------:R-:W-:Y:S01]  /*10430*/  MOV R214, R215 ;  /* 0x000000d700d67202 */ /* 0x000fe20000000f00 */
[----:B------:R-:W-:Y:S01]  /*10440*/  IMAD.MOV.U32 R215, RZ, RZ, R3 ;  /* 0x000000ffffd77224 */ /* 0x000fe200078e0003 */
[----:B------:R-:W-:Y:S01]  /*10450*/  ISETP.GE.AND P3, PT, R2, R5, PT ;  /* 0x000000050200720c */ /* 0x000fe20003f66270 */
[----:B-1----:R-:W-:Y:S01]  /*10460*/  FMUL.FTZ R6, R89, UR4 ;  /* 0x0000000459067c20 */ /* 0x002fe20008410000 */
[----:B------:R-:W-:Y:S01]  /*10470*/  FSEL R108, R63, -INF , !P5 ;  /* 0xff8000003f6c7808 */ /* 0x000fe20006800000 */
[----:B------:R-:W-:Y:S01]  /*10480*/  IMAD.MOV.U32 R63, RZ, RZ, R251 ;  /* 0x000000ffff3f7224 */ /* 0x000fe200078e00fb */
[----:B------:R-:W-:Y:S01]  /*10490*/  FSEL R120, R53, -INF , !P2 ;  /* 0xff80000035787808 */ /* 0x000fe20005000000 */
[----:B------:R-:W-:Y:S01]  /*104a0*/  IMAD.MOV.U32 R251, RZ, RZ, R247 ;  /* 0x000000fffffb7224 */ /* 0x000fe200078e00f7 */
[----:B------:R-:W-:Y:S01]  /*104b0*/  FSEL R110, R248, -INF , !P3 ;  /* 0xff800000f86e7808 */ /* 0x000fe20005800000 */
[----:B------:R-:W-:Y:S01]  /*104c0*/  IMAD.MOV.U32 R53, RZ, RZ, R212 ;  /* 0x000000ffff357224 */ /* 0x000fe200078e00d4 */
[----:B------:R-:W-:Y:S01]  /*104d0*/  MOV R62, R249 ;  /* 0x000000f9003e7202 */ /* 0x000fe20000000f00 */
[----:B------:R-:W-:Y:S01]  /*104e0*/  IMAD.MOV.U32 R247, RZ, RZ, R215 ;  /* 0x000000fffff77224 */ /* 0x000fe200078e00d7 */
[----:B------:R-:W-:Y:S01]  /*104f0*/  MOV R212, R214 ;  /* 0x000000d600d47202 */ /* 0x000fe20000000f00 */
[----:B------:R-:W-:Y:S01]  /*10500*/  IMAD.MOV.U32 R214, RZ, RZ, R92 ;  /* 0x000000ffffd67224 */ /* 0x000fe200078e005c */
[----:B------:R-:W-:Y:S01]  /*10510*/  MOV R249, R94 ;  /* 0x0000005e00f97202 */ /* 0x000fe20000000f00 */
[----:B------:R-:W-:Y:S01]  /*10520*/  IMAD.MOV.U32 R248, RZ, RZ, R93 ;  /* 0x000000fffff87224 */ /* 0x000fe200078e005d */
[C---:B------:R-:W-:Y:S01]  /*10530*/  HMMA.16816.F32 R84, R8.reuse, R28, R16 ;  /* 0x0000001c0854723c */ /* 0x040fe20000001810 */
[----:B------:R-:W-:Y:S01]  /*10540*/  IMAD.MOV.U32 R215, RZ, RZ, R95 ;  /* 0x000000ffffd77224 */ /* 0x000fe200078e005f */
[----:B------:R1:W2:Y:S01]  /*10550*/  MUFU.TANH R97, R6 ;  /* 0x0000000600617308 */ /* 0x0002a20000002400 */
[----:B------:R-:W-:Y:S01]  /*10560*/  ISETP.GE.AND P5, PT, R2, R4, PT ;  /* 0x000000040200720c */ /* 0x000fe20003fa6270 */
[----:B------:R-:W-:Y:S01]  /*10570*/  IMAD.MOV.U32 R61, RZ, RZ, R38 ;  /* 0x000000ffff3d7224 */ /* 0x000fe200078e0026 */
[----:B------:R2:W5:Y:S01]  /*10580*/  LDL.LU R137, [R1+0x40] ;  /* 0x0000400001897983 */ /* 0x0005620000300800 */
[----:B------:R-:W-:Y:S01]  /*10590*/  HMMA.16816.F32 R92, R8, R46, R20 ;  /* 0x0000002e085c723c */ /* 0x000fe20000001814 */
[----:B------:R-:W-:-:S02]  /*105a0*/  VIADD R2, R0, 0x41 ;  /* 0x0000004100027836 */ /* 0x000fc40000000000 */
[----:B------:R-:W3:Y:S03]  /*105b0*/  LDSM.16.M88.4 R44, [R219+0x6800] ;  /* 0x00680000db2c783b */ /* 0x000ee60000000200 */
[----:B------:R-:W-:Y:S01]  /*105c0*/  HMMA.16816.F32 R20, R12, R34, R112 ;  /* 0x000000220c14723c */ /* 0x000fe20000001870 */
[----:B------:R-:W2:Y:S01]  /*105d0*/  LDSM.16.M88.4 R32, [R227] ;  /* 0x00000000e320783b */ /* 0x000ea20000000200 */
[----:B-1----:R-:W-:Y:S01]  /*105e0*/  FMUL.FTZ R6, R91, UR4 ;  /* 0x000000045b067c20 */ /* 0x002fe20008410000 */
[----:B------:R-:W-:-:S03]  /*105f0*/  ISETP.GE.AND P2, PT, R2, R5, PT ;  /* 0x000000050200720c */ /* 0x000fc60003f46270 */
[----:B----4-:R-:W-:Y:S01]  /*10600*/  HMMA.16816.F32 R16, R12, R24, R168 ;  /* 0x000000180c10723c */ /* 0x010fe200000018a8 */
[----:B------:R-:W-:Y:S01]  /*10610*/  FSEL R121, R62, -INF , !P5 ;  /* 0xff8000003e797808 */ /* 0x000fe20006800000 */
[----:B------:R1:W4:Y:S01]  /*10620*/  MUFU.TANH R89, R6 ;  /* 0x0000000600597308 */ /* 0x0003220000002400 */
[-C--:B------:R-:W-:Y:S01]  /*10630*/  ISETP.GE.AND P3, PT, R2, R4.reuse, PT ;  /* 0x000000040200720c */ /* 0x080fe20003f66270 */
[----:B------:R-:W-:Y:S01]  /*10640*/  VIADD R2, R0, 0x49 ;  /* 0x0000004900027836 */ /* 0x000fe20000000000 */
[----:B------:R-:W-:Y:S01]  /*10650*/  FSEL R111, R71, -INF , !P2 ;  /* 0xff800000476f7808 */ /* 0x000fe20005000000 */
[----:B------:R-:W-:Y:S01]  /*10660*/  IMAD.MOV.U32 R55, RZ, RZ, R251 ;  /* 0x000000ffff377224 */ /* 0x000fe200078e00fb */
[----:B------:R2:W5:Y:S02]  /*10670*/  LDL.LU R136, [R1+0x3c] ;  /* 0x00003c0001887983 */ /* 0x0005640000300800 */
[C---:B------:R-:W-:Y:S02]  /*10680*/  ISETP.GE.AND P5, PT, R2.reuse, R5, PT ;  /* 0x000000050200720c */ /* 0x040fe40003fa6270 */
[----:B------:R-:W-:Y:S01]  /*10690*/  ISETP.GE.AND P2, PT, R2, R4, PT ;  /* 0x000000040200720c */ /* 0x000fe20003f46270 */
[----:B-1----:R-:W-:Y:S01]  /*106a0*/  FMUL.FTZ R6, R81, UR4 ;  /* 0x0000000451067c20 */ /* 0x002fe20008410000 */
[----:B------:R-:W-:-:S05]  /*106b0*/  FSEL R123, R252, -INF , !P3 ;  /* 0xff800000fc7b7808 */ /* 0x000fca0005800000 */
[----:B------:R-:W-:Y:S01]  /*106c0*/  HMMA.16816.F32 R72, R8, R30, R20 ;  /* 0x0000001e0848723c */ /* 0x000fe20000001814 */
[----:B------:R-:W-:Y:S01]  /*106d0*/  VIADD R2, R0, 0x51 ;  /* 0x0000005100027836 */ /* 0x000fe20000000000 */
[----:B------:R1:W4:Y:S01]  /*106e0*/  MUFU.TANH R7, R6 ;  /* 0x0000000600077308 */ /* 0x0003220000002400 */
[----:B------:R-:W-:Y:S01]  /*106f0*/  FSEL R112, R70, -INF , !P5 ;  /* 0xff80000046707808 */ /* 0x000fe20006800000 */
[----:B------:R-:W-:Y:S01]  /*10700*/  IMAD.MOV.U32 R54, RZ, RZ, R53 ;  /* 0x000000ffff367224 */ /* 0x000fe200078e0035 */
[----:B------:R-:W-:Y:S01]  /*10710*/  MOV R251, R244 ;  /* 0x000000f400fb7202 */ /* 0x000fe20000000f00 */
[----:B------:R-:W-:Y:S01]  /*10720*/  LDSM.16.M88.4 R28, [R219+0x7800] ;  /* 0x00780000db1c783b */ /* 0x000fe20000000200 */
[C---:B------:R-:W-:Y:S02]  /*10730*/  ISETP.GE.AND P3, PT, R2.reuse, R5, PT ;  /* 0x000000050200720c */ /* 0x040fe40003f66270 */
[----:B------:R-:W-:Y:S01]  /*10740*/  ISETP.GE.AND P5, PT, R2, R4, PT ;  /* 0x000000040200720c */ /* 0x000fe20003fa6270 */
[----:B------:R-:W-:Y:S01]  /*10750*/  VIADD R2, R0, 0x59 ;  /* 0x0000005900027836 */ /* 0x000fe20000000000 */
[----:B------:R2:W5:Y:S01]  /*10760*/  LDL.LU R135, [R1+0x38] ;  /* 0x0000380001877983 */ /* 0x0005620000300800 */
[----:B-1----:R-:W-:-:S04]  /*10770*/  FMUL.FTZ R6, R83, UR4 ;  /* 0x0000000453067c20 */ /* 0x002fc80008410000 */
[----:B------:R1:W4:Y:S01]  /*10780*/  MUFU.TANH R81, R6 ;  /* 0x0000000600517308 */ /* 0x0003220000002400 */
[----:B------:R-:W-:Y:S01]  /*10790*/  FSEL R113, R69, -INF , !P3 ;  /* 0xff80000045717808 */ /* 0x000fe20005800000 */
[----:B------:R-:W-:Y:S01]  /*107a0*/  HMMA.16816.F32 R20, R12, R26, R116 ;  /* 0x0000001a0c14723c */ /* 0x000fe20000001874 */
[----:B------:R-:W-:Y:S01]  /*107b0*/  ISETP.GE.AND P3, PT, R2, R4, PT ;  /* 0x000000040200720c */ /* 0x000fe20003f66270 */
[----:B------:R-:W4:Y:S01]  /*107c0*/  LDSM.16.M88.4 R24, [R226] ;  /* 0x00000000e218783b */ /* 0x000f220000000200 */
[----:B------:R-:W-:Y:S01]  /*107d0*/  FSEL R168, R242, -INF , !P5 ;  /* 0xff800000f2a87808 */ /* 0x000fe20006800000 */
[----:B-1----:R-:W-:Y:S01]  /*107e0*/  FMUL.FTZ R6, R77, UR4 ;  /* 0x000000044d067c20 */ /* 0x002fe20008410000 */
[----:B------:R-:W-:Y:S01]  /*107f0*/  FSEL R192, R192, -INF , !P3 ;  /* 0xff800000c0c07808 */ /* 0x000fe20005800000 */
[----:B------:R-:W-:Y:S01]  /*10800*/  IMAD.MOV.U32 R244, RZ, RZ, R245 ;  /* 0x000000fffff47224 */ /* 0x000fe200078e00f5 */
[----:B------:R-:W-:Y:S01]  /*10810*/  MOV R53, R61 ;  /* 0x0000003d00357202 */ /* 0x000fe20000000f00 */
[----:B------:R1:W4:Y:S01]  /*10820*/  MUFU.TANH R77, R6 ;  /* 0x00000006004d7308 */ /* 0x0003220000002400 */
[----:B------:R-:W-:Y:S01]  /*10830*/  IMAD.MOV.U32 R50, RZ, RZ, R55 ;  /* 0x000000ffff327224 */ /* 0x000fe200078e0037 */
[----:B------:R-:W-:Y:S01]  /*10840*/  MOV R83, R194 ;  /* 0x000000c200537202 */ /* 0x000fe20000000f00 */
[----:B------:R-:W-:-:S02]  /*10850*/  IMAD.MOV.U32 R91, RZ, RZ, R199 ;  /* 0x000000ffff5b7224 */ /* 0x000fc400078e00c7 */
[----:B------:R-:W-:Y:S02]  /*10860*/  IMAD.MOV.U32 R201, RZ, RZ, R39 ;  /* 0x000000ffffc97224 */ /* 0x000fe400078e0027 */
[----:B------:R-:W-:Y:S01]  /*10870*/  FMUL.FTZ R78, R78, UR4 ;  /* 0x000000044e4e7c20 */ /* 0x000fe20008410000 */
[----:B------:R-:W-:Y:S01]  /*10880*/  IMAD.MOV.U32 R245, RZ, RZ, R246 ;  /* 0x000000fffff57224 */ /* 0x000fe200078e00f6 */
[----:B------:R2:W5:Y:S01]  /*10890*/  LDL.LU R39, [R1+0x34] ;  /* 0x0000340001277983 */ /* 0x0005620000300800 */
[----:B------:R-:W-:Y:S01]  /*108a0*/  IMAD.MOV.U32 R115, RZ, RZ, R204 ;  /* 0x000000ffff737224 */ /* 0x000fe200078e00cc */
[----:B------:R-:W-:Y:S01]  /*108b0*/  UISETP.GE.AND UP1, UPT, UR20, 0x3, UPT ;  /* 0x000000031400788c */ /* 0x000fe2000bf26270 */
[----:B------:R-:W-:Y:S01]  /*108c0*/  IMAD.MOV.U32 R118, RZ, RZ, R248 ;  /* 0x000000ffff767224 */ /* 0x000fe200078e00f8 */
[----:B------:R2:W5:Y:S01]  /*108d0*/  LDL.LU R38, [R1+0x30] ;  /* 0x0000300001267983 */ /* 0x0005620000300800 */
[----:B------:R-:W-:-:S04]  /*108e0*/  DEPBAR.LE SB0, 0x0 ;  /* 0x000080000000791a */ /* 0x000fc80000000000 */
[----:B-1----:R-:W-:Y:S01]  /*108f0*/  FMUL.FTZ R6, R79, UR4 ;  /* 0x000000044f067c20 */ /* 0x002fe20008410000 */
[----:B------:R-:W-:Y:S01]  /*10900*/  IMAD.MOV.U32 R79, RZ, RZ, R63 ;  /* 0x000000ffff4f7224 */ /* 0x000fe200078e003f */
[----:B------:R-:W-:Y:S01]  /*10910*/  MOV R63, R191 ;  /* 0x000000bf003f7202 */ /* 0x000fe20000000f00 */
[----:B------:R-:W-:Y:S01]  /*10920*/  IMAD.MOV.U32 R246, RZ, RZ, R60 ;  /* 0x000000fffff67224 */ /* 0x000fe200078e003c */
[----:B------:R-:W-:Y:S01]  /*10930*/  FSEL R191, R243, -INF , !P2 ;  /* 0xff800000f3bf7808 */ /* 0x000fe20005000000 */
[----:B------:R1:W4:Y:S01]  /*10940*/  MUFU.TANH R71, R6 ;  /* 0x0000000600477308 */ /* 0x0003220000002400 */
[----:B------:R-:W-:Y:S01]  /*10950*/  ISETP.GE.AND P2, PT, R2, R5, PT ;  /* 0x000000050200720c */ /* 0x000fe20003f46270 */
[----:B------:R-:W-:Y:S01]  /*10960*/  VIADD R2, R0, 0x61 ;  /* 0x0000006100027836 */ /* 0x000fe20000000000 */
[----:B------:R2:W5:Y:S02]  /*10970*/  LDL.LU R36, [R1+0x2c] ;  /* 0x00002c0001247983 */ /* 0x0005640000300800 */
[----:B------:R-:W-:-:S02]  /*10980*/  FSEL R114, R66, -INF , !P2 ;  /* 0xff80000042727808 */ /* 0x000fc40005000000 */
[CC--:B------:R-:W-:Y:S01]  /*10990*/  ISETP.GE.AND P5, PT, R2.reuse, R5.reuse, PT ;  /* 0x000000050200720c */ /* 0x0c0fe20003fa6270 */
[----:B------:R-:W-:Y:S01]  /*109a0*/  IMAD.MOV.U32 R117, RZ, RZ, R63 ;  /* 0x000000ffff757224 */ /* 0x000fe200078e003f */
[----:B------:R-:W-:Y:S01]  /*109b0*/  ISETP.GE.AND P2, PT, R2, R4, PT ;  /* 0x000000040200720c */ /* 0x000fe20003f46270 */
[----:B------:R-:W-:Y:S01]  /*109c0*/  IMAD.MOV.U32 R51, RZ, RZ, R53 ;  /* 0x000000ffff337224 */ /* 0x000fe200078e0035 */
[----:B------:R-:W-:Y:S01]  /*109d0*/  IADD3 R2, R0, 0x69, RZ ;  /* 0x0000006900027810 */ /* 0x000fe20007ffe0ff */
[----:B------:R-:W-:Y:S02]  /*109e0*/  IMAD.MOV.U32 R242, RZ, RZ, R211 ;  /* 0x000000fffff27224 */ /* 0x000fe400078e00d3 */
[----:B-1----:R-:W-:Y:S01]  /*109f0*/  FMUL.FTZ R6, R57, UR4 ;  /* 0x0000000439067c20 */ /* 0x002fe20008410000 */
[----:B------:R-:W-:Y:S01]  /*10a00*/  IMAD.MOV.U32 R243, RZ, RZ, R213 ;  /* 0x000000fffff37224 */ /* 0x000fe200078e00d5 */
[----:B------:R1:W5:Y:S02]  /*10a10*/  LDL.LU R3, [R1+0x28] ;  /* 0x0000280001037983 */ /* 0x0003640000300800 */
[----:B------:R4:W1:Y:S01]  /*10a20*/  MUFU.TANH R70, R6 ;  /* 0x0000000600467308 */ /* 0x0008620000002400 */
[----:B------:R-:W-:Y:S01]  /*10a30*/  FSEL R122, R65, -INF , !P5 ;  /* 0xff800000417a7808 */ /* 0x000fe20006800000 */
[----:B------:R-:W-:Y:S01]  /*10a40*/  BAR.SYNC.DEFER_BLOCKING 0x0 ;  /* 0x0000000000007b1d */ /* 0x000fe20000010000 */
[----:B------:R-:W-:-:S02]  /*10a50*/  ISETP.GE.AND P3, PT, R2, R5, PT ;  /* 0x000000050200720c */ /* 0x000fc40003f66270 */
[----:B------:R-:W-:Y:S01]  /*10a60*/  ISETP.GE.AND P5, PT, R2, R4, PT ;  /* 0x000000040200720c */ /* 0x000fe20003fa6270 */
[----:B------:R-:W-:Y:S01]  /*10a70*/  VIADD R2, R0, 0x71 ;  /* 0x0000007100027836 */ /* 0x000fe20000000000 */
[----:B---3--:R-:W-:Y:S01]  /*10a80*/  HMMA.16816.F32 R60, R8, R44, R16 ;  /* 0x0000002c083c723c */ /* 0x008fe20000001810 */
[----:B----4-:R-:W-:-:S04]  /*10a90*/  FMUL.FTZ R6, R59, UR4 ;  /* 0x000000043b067c20 */ /* 0x010fc80008410000 */
[----:B------:R3:W4:Y:S01]  /*10aa0*/  MUFU.TANH R69, R6 ;  /* 0x0000000600457308 */ /* 0x0007220000002400 */
[----:B------:R-:W-:Y:S01]  /*10ab0*/  FSEL R190, R190, -INF , !P2 ;  /* 0xff800000bebe7808 */ /* 0x000fe20005000000 */
[----:B--2---:R-:W-:Y:S01]  /*10ac0*/  HMMA.16816.F32 R16, R12, R32, R124 ;  /* 0x000000200c10723c */ /* 0x004fe2000000187c */
[----:B------:R-:W-:Y:S02]  /*10ad0*/  FSEL R189, R189, -INF , !P3 ;  /* 0xff800000bdbd7808 */ /* 0x000fe40005800000 */
[C---:B------:R-:W-:Y:S02]  /*10ae0*/  ISETP.GE.AND P2, PT, R2.reuse, R5, PT ;  /* 0x000000050200720c */ /* 0x040fe40003f46270 */
[----:B------:R-:W-:Y:S01]  /*10af0*/  ISETP.GE.AND P3, PT, R2, R4, PT ;  /* 0x000000040200720c */ /* 0x000fe20003f66270 */
[----:B------:R-:W-:Y:S02]  /*10b00*/  VIADD R2, R0, 0x79 ;  /* 0x0000007900027836 */ /* 0x000fe40000000000 */
[----:B---3--:R-:W-:-:S04]  /*10b10*/  FMUL.FTZ R6, R93, UR4 ;  /* 0x000000045d067c20 */ /* 0x008fc80008410000 */
[----:B------:R2:W3:Y:S01]  /*10b20*/  MUFU.TANH R66, R6 ;  /* 0x0000000600427308 */ /* 0x0004e20000002400 */
[----:B------:R-:W-:Y:S02]  /*10b30*/  FSEL R186, R186, -INF , !P5 ;  /* 0xff800000baba7808 */ /* 0x000fe40006800000 */
[----:B------:R-:W-:Y:S02]  /*10b40*/  FSEL R185, R185, -INF , !P2 ;  /* 0xff800000b9b97808 */ /* 0x000fe40005000000 */
[C---:B------:R-:W-:Y:S02]  /*10b50*/  ISETP.GE.AND P5, PT, R2.reuse, R5, PT ;  /* 0x000000050200720c */ /* 0x040fe40003fa6270 */
[----:B------:R-:W-:Y:S01]  /*10b60*/  ISETP.GE.AND P2, PT, R2, R4, PT ;  /* 0x000000040200720c */ /* 0x000fe20003f46270 */
[----:B------:R-:W-:Y:S02]  /*10b70*/  VIADD R2, R0, 0x81 ;  /* 0x0000008100027836 */ /* 0x000fe40000000000 */
[----:B--2---:R-:W-:-:S04]  /*10b80*/  FMUL.FTZ R6, R95, UR4 ;  /* 0x000000045f067c20 */ /* 0x004fc80008410000 */
        /* <DEDUP_REMOVED lines=9> */
[----:B------:R-:W-:Y:S01]  /*10c20*/  ISETP.GE.AND P2, PT, R2, R5, PT ;  /* 0x000000050200720c */ /* 0x000fe20003f46270 */
[----:B------:R-:W-:Y:S02]  /*10c30*/  IMAD.MOV.U32 R116, RZ, RZ, R51 ;  /* 0x000000ffff747224 */ /* 0x000fe400078e0033 */
[----:B--2---:R-:W-:-:S04]  /*10c40*/  FMUL.FTZ R6, R87, UR4 ;  /* 0x0000000457067c20 */ /* 0x004fc80008410000 */
[----:B------:R2:W3:Y:S01]  /*10c50*/  MUFU.TANH R59, R6 ;  /* 0x00000006003b7308 */ /* 0x0004e20000002400 */
[----:B------:R-:W-:Y:S02]  /*10c60*/  FSEL R133, R48, -INF , !P2 ;  /* 0xff80000030857808 */ /* 0x000fe40005000000 */
[----:B------:R-:W-:Y:S01]  /*10c70*/  FSEL R132, R132, -INF , !P3 ;  /* 0xff80000084847808 */ /* 0x000fe20005800000 */
[----:B--2---:R-:W-:Y:S01]  /*10c80*/  FMUL.FTZ R6, R73, UR4 ;  /* 0x0000000449067c20 */ /* 0x004fe20008410000 */
[----:B------:R-:W-:Y:S02]  /*10c90*/  MOV R73, R54 ;  /* 0x0000003600497202 */ /* 0x000fe40000000f00 */
[----:B------:R-:W-:Y:S01]  /*10ca0*/  HMMA.16816.F32 R52, R8, R46, R20 ;  /* 0x0000002e0834723c */ /* 0x000fe20000001814 */
[----:B------:R2:W3:Y:S05]  /*10cb0*/  MUFU.TANH R37, R6 ;  /* 0x0000000600257308 */ /* 0x0004ea0000002400 */
[----:B------:R-:W-:Y:S07]  /*10cc0*/  HMMA.16816.F32 R20, R12, R34, R172 ;  /* 0x000000220c14723c */ /* 0x000fee00000018ac */
[----:B------:R-:W-:Y:S01]  /*10cd0*/  FSEL R174, R49, -INF , !P5 ;  /* 0xff80000031ae7808 */ /* 0x000fe20006800000 */
[----:B--2---:R-:W-:Y:S01]  /*10ce0*/  FMUL.FTZ R6, R75, UR4 ;  /* 0x000000044b067c20 */ /* 0x004fe20008410000 */
[----:B------:R-:W-:-:S02]  /*10cf0*/  MOV R75, R50 ;  /* 0x00000032004b7202 */ /* 0x000fc40000000f00 */
[----:B------:R-:W-:Y:S01]  /*10d00*/  HMMA.16816.F32 R48, R8, R40, R16 ;  /* 0x000000280830723c */ /* 0x000fe20000001810 */
[----:B------:R-:W-:-:S05]  /*10d10*/  ISETP.GE.AND P3, PT, R2, R4, PT ;  /* 0x000000040200720c */ /* 0x000fca0003f66270 */
[C---:B------:R-:W-:Y:S01]  /*10d20*/  HMMA.16816.F32 R16, R12.reuse, R24, R176 ;  /* 0x000000180c10723c */ /* 0x040fe200000018b0 */
[----:B------:R-:W-:Y:S01]  /*10d30*/  IADD3 R2, R0, 0x91, RZ ;  /* 0x0000009100027810 */ /* 0x000fe20007ffe0ff */
[----:B------:R2:W3:Y:S03]  /*10d40*/  MUFU.TANH R34, R6 ;  /* 0x0000000600227308 */ /* 0x0004e60000002400 */
[CC--:B------:R-:W-:Y:S01]  /*10d50*/  ISETP.GE.AND P5, PT, R2.reuse, R5.reuse, PT ;  /* 0x000000050200720c */ /* 0x0c0fe20003fa6270 */
[----:B------:R-:W-:Y:S01]  /*10d60*/  HMMA.16816.F32 R12, R12, R26, R128 ;  /* 0x0000001a0c0c723c */ /* 0x000fe20000001880 */
[----:B------:R-:W-:Y:S01]  /*10d70*/  ISETP.GE.AND P2, PT, R2, R4, PT ;  /* 0x000000040200720c */ /* 0x000fe20003f46270 */
[----:B------:R-:W-:Y:S01]  /*10d80*/  VIADD R2, R0, 0x99 ;  /* 0x0000009900027836 */ /* 0x000fe20000000000 */
[----:B------:R-:W-:Y:S02]  /*10d90*/  FSEL R175, R104, -INF , !P3 ;  /* 0xff80000068af7808 */ /* 0x000fe40005800000 */
[----:B------:R-:W-:Y:S01]  /*10da0*/  FSEL R169, R101, -INF , !P5 ;  /* 0xff80000065a97808 */ /* 0x000fe20006800000 */
[----:B------:R-:W-:Y:S01]  /*10db0*/  HMMA.16816.F32 R44, R8, R42, R20 ;  /* 0x0000002a082c723c */ /* 0x000fe20000001814 */
[----:B------:R-:W-:-:S02]  /*10dc0*/  ISETP.GE.AND P3, PT, R2, R5, PT ;  /* 0x000000050200720c */ /* 0x000fc40003f66270 */
[----:B------:R-:W-:Y:S01]  /*10dd0*/  ISETP.GE.AND P5, PT, R2, R4, PT ;  /* 0x000000040200720c */ /* 0x000fe20003fa6270 */
[----:B--2---:R-:W-:Y:S01]  /*10de0*/  FMUL.FTZ R6, R61, UR4 ;  /* 0x000000043d067c20 */ /* 0x004fe20008410000 */
[----:B------:R-:W-:-:S03]  /*10df0*/  VIADD R2, R0, 0xa1 ;  /* 0x000000a100027836 */ /* 0x000fc60000000000 */
[----:B------:R2:W3:Y:S01]  /*10e00*/  MUFU.TANH R33, R6 ;  /* 0x0000000600217308 */ /* 0x0004e20000002400 */
[----:B------:R-:W-:Y:S02]  /*10e10*/  FSEL R179, R99, -INF , !P2 ;  /* 0xff80000063b37808 */ /* 0x000fe40005000000 */
[----:B------:R-:W-:Y:S02]  /*10e20*/  FSEL R172, R97, -INF , !P3 ;  /* 0xff80000061ac7808 */ /* 0x000fe40005800000 */
[C---:B------:R-:W-:Y:S02]  /*10e30*/  ISETP.GE.AND P2, PT, R2.reuse, R5, PT ;  /* 0x000000050200720c */ /* 0x040fe40003f46270 */
[----:B------:R-:W-:Y:S01]  /*10e40*/  ISETP.GE.AND P3, PT, R2, R4, PT ;  /* 0x000000040200720c */ /* 0x000fe20003f66270 */
[----:B------:R-:W-:Y:S01]  /*10e50*/  VIADD R2, R0, 0xa9 ;  /* 0x000000a900027836 */ /* 0x000fe20000000000 */
[----:B------:R-:W-:Y:S01]  /*10e60*/  HMMA.16816.F32 R40, R8, R28, R16 ;  /* 0x0000001c0828723c */ /* 0x000fe20000001810 */
[----:B--2---:R-:W-:-:S04]  /*10e70*/  FMUL.FTZ R6, R63, UR4 ;  /* 0x000000043f067c20 */ /* 0x004fc80008410000 */
[----:B------:R2:W3:Y:S01]  /*10e80*/  MUFU.TANH R32, R6 ;  /* 0x0000000600207308 */ /* 0x0004e20000002400 */
[----:B------:R-:W-:Y:S02]  /*10e90*/  FSEL R194, R89, -INF , !P5 ;  /* 0xff80000059c27808 */ /* 0x000fe40006800000 */
[C---:B------:R-:W-:Y:S02]  /*10ea0*/  ISETP.GE.AND P5, PT, R2.reuse, R5, PT ;  /* 0x000000050200720c */ /* 0x040fe40003fa6270 */
[----:B------:R-:W-:Y:S02]  /*10eb0*/  FSEL R173, R7, -INF , !P2 ;  /* 0xff80000007ad7808 */ /* 0x000fe40005000000 */
[----:B------:R-:W-:Y:S02]  /*10ec0*/  ISETP.GE.AND P2, PT, R2, R4, PT ;  /* 0x000000040200720c */ /* 0x000fe40003f46270 */
[----:B------:R-:W-:Y:S01]  /*10ed0*/  MOV R87, R196 ;  /* 0x000000c400577202 */ /* 0x000fe20000000f00 */
[----:B--2---:R-:W-:-:S04]  /*10ee0*/  FMUL.FTZ R6, R53, UR4 ;  /* 0x0000000435067c20 */ /* 0x004fc80008410000 */
[----:B------:R2:W3:Y:S01]  /*10ef0*/  MUFU.TANH R22, R6 ;  /* 0x0000000600167308 */ /* 0x0004e20000002400 */
[----:B------:R-:W-:Y:S01]  /*10f00*/  IADD3 R2, R0, 0xb9, RZ ;  /* 0x000000b900027810 */ /* 0x000fe20007ffe0ff */
[----:B------:R-:W-:Y:S01]  /*10f10*/  FMUL.FTZ R7, R55, UR4 ;  /* 0x0000000437077c20 */ /* 0x000fe20008410000 */
[----:B------:R-:W-:Y:S02]  /*10f20*/  FSEL R196, R81, -INF , !P3 ;  /* 0xff80000051c47808 */ /* 0x000fe40005800000 */
[----:B------:R-:W-:Y:S01]  /*10f30*/  FSEL R177, R77, -INF , !P5 ;  /* 0xff8000004db17808 */ /* 0x000fe20006800000 */
[----:B------:R-:W-:Y:S01]  /*10f40*/  HMMA.16816.F32 R24, R8, R30, R12 ;  /* 0x0000001e0818723c */ /* 0x000fe2000000180c */
[----:B------:R-:W-:Y:S01]  /*10f50*/  FSEL R199, R71, -INF , !P2 ;  /* 0xff80000047c77808 */ /* 0x000fe20005000000 */
[----:B------:R-:W-:Y:S01]  /*10f60*/  IMAD.MOV.U32 R93, RZ, RZ, R246 ;  /* 0x000000ffff5d7224 */ /* 0x000fe200078e00f6 */
[----:B------:R-:W-:Y:S01]  /*10f70*/  ISETP.GE.AND P2, PT, R2, R5, PT ;  /* 0x000000050200720c */ /* 0x000fe20003f46270 */
[----:B--2---:R-:W-:Y:S01]  /*10f80*/  VIADD R6, R0, 0xb1 ;  /* 0x000000b100067836 */ /* 0x004fe20000000000 */
[----:B------:R2:W2:Y:S01]  /*10f90*/  MUFU.TANH R21, R7 ;  /* 0x0000000700157308 */ /* 0x0004a20000002400 */
[----:B------:R-:W-:-:S03]  /*10fa0*/  IMAD.MOV.U32 R246, RZ, RZ, R193 ;  /* 0x000000fffff67224 */ /* 0x000fc600078e00c1 */
[CC--:B------:R-:W-:Y:S02]  /*10fb0*/  ISETP.GE.AND P3, PT, R6.reuse, R5.reuse, PT ;  /* 0x000000050600720c */ /* 0x0c0fe40003f66270 */
[-C--:B------:R-:W-:Y:S01]  /*10fc0*/  ISETP.GE.AND P5, PT, R6, R4.reuse, PT ;  /* 0x000000040600720c */ /* 0x080fe20003fa6270 */
[----:B------:R-:W-:Y:S01]  /*10fd0*/  VIADD R6, R0, 0xc1 ;  /* 0x000000c100067836 */ /* 0x000fe20000000000 */
[----:B-1----:R-:W-:Y:S01]  /*10fe0*/  FSEL R193, R70, -INF , !P3 ;  /* 0xff80000046c17808 */ /* 0x002fe20005800000 */
[----:B------:R-:W-:Y:S01]  /*10ff0*/  IMAD.MOV.U32 R125, RZ, RZ, R244 ;  /* 0x000000ffff7d7224 */ /* 0x000fe200078e00f4 */
[-C--:B------:R-:W-:Y:S01]  /*11000*/  ISETP.GE.AND P3, PT, R2, R4.reuse, PT ;  /* 0x000000040200720c */ /* 0x080fe20003f66270 */
[----:B------:R-:W-:Y:S01]  /*11010*/  IMAD.MOV.U32 R101, RZ, RZ, R202 ;  /* 0x000000ffff657224 */ /* 0x000fe200078e00ca */
[----:B----4-:R-:W-:Y:S01]  /*11020*/  FSEL R202, R69, -INF , !P5 ;  /* 0xff80000045ca7808 */ /* 0x010fe20006800000 */
[----:B------:R-:W-:Y:S01]  /*11030*/  IMAD.MOV.U32 R244, RZ, RZ, R198 ;  /* 0x000000fffff47224 */ /* 0x000fe200078e00c6 */
[----:B------:R-:W-:Y:S01]  /*11040*/  ISETP.GE.AND P5, PT, R6, R5, PT ;  /* 0x000000050600720c */ /* 0x000fe20003fa6270 */
[----:B------:R-:W-:Y:S01]  /*11050*/  VIADD R2, R0, 0xc9 ;  /* 0x000000c900027836 */ /* 0x000fe20000000000 */
[----:B---3--:R-:W-:Y:S01]  /*11060*/  FSEL R198, R66, -INF , !P2 ;  /* 0xff80000042c67808 */ /* 0x008fe20005000000 */
[----:B--2---:R-:W-:Y:S01]  /*11070*/  FMUL.FTZ R7, R49, UR4 ;  /* 0x0000000431077c20 */ /* 0x004fe20008410000 */
[----:B------:R-:W-:Y:S01]  /*11080*/  ISETP.GE.AND P2, PT, R6, R4, PT ;  /* 0x000000040600720c */ /* 0x000fe20003f46270 */
[----:B------:R-:W-:Y:S01]  /*11090*/  FMUL.FTZ R6, R45, UR4 ;  /* 0x000000042d067c20 */ /* 0x000fe20008410000 */
[----:B------:R-:W-:Y:S01]  /*110a0*/  IMAD.MOV.U32 R85, RZ, RZ, R201 ;  /* 0x000000ffff557224 */ /* 0x000fe200078e00c9 */
[----:B------:R1:W2:Y:S01]  /*110b0*/  MUFU.TANH R20, R7 ;  /* 0x0000000700147308 */ /* 0x0002a20000002400 */
[----:B------:R-:W-:-:S02]  /*110c0*/  FSEL R204, R65, -INF , !P3 ;  /* 0xff80000041cc7808 */ /* 0x000fc40005800000 */
[----:B------:R-:W-:Y:S02]  /*110d0*/  FSEL R201, R57, -INF , !P5 ;  /* 0xff80000039c97808 */ /* 0x000fe40006800000 */
[C---:B------:R-:W-:Y:S02]  /*110e0*/  ISETP.GE.AND P3, PT, R2.reuse, R5, PT ;  /* 0x000000050200720c */ /* 0x040fe40003f66270 */
[----:B------:R-:W-:Y:S01]  /*110f0*/  ISETP.GE.AND P5, PT, R2, R4, PT ;  /* 0x000000040200720c */ /* 0x000fe20003fa6270 */
[----:B------:R3:W-:Y:S01]  /*11100*/  MUFU.TANH R16, R6 ;  /* 0x0000000600107308 */ /* 0x0007e20000002400 */
[----:B------:R-:W-:Y:S01]  /*11110*/  VIADD R2, R0, 0xd1 ;  /* 0x000000d100027836 */ /* 0x000fe20000000000 */
[----:B------:R-:W-:Y:S01]  /*11120*/  MOV R127, R205 ;  /* 0x000000cd007f7202 */ /* 0x000fe20000000f00 */
[----:B------:R-:W-:Y:S02]  /*11130*/  IMAD.MOV.U32 R63, RZ, RZ, R207 ;  /* 0x000000ffff3f7224 */ /* 0x000fe400078e00cf */
[----:B-1----:R-:W-:Y:S01]  /*11140*/  FMUL.FTZ R7, R51, UR4 ;  /* 0x0000000433077c20 */ /* 0x002fe20008410000 */
[----:B------:R-:W-:-:S03]  /*11150*/  FSEL R207, R59, -INF , !P2 ;  /* 0xff8000003bcf7808 */ /* 0x000fc60005000000 */
[----:B------:R1:W4:Y:S01]  /*11160*/  MUFU.TANH R17, R7 ;  /* 0x0000000700117308 */ /* 0x0003220000002400 */
[----:B------:R-:W-:Y:S01]  /*11170*/  FSEL R205, R37, -INF , !P3 ;  /* 0xff80000025cd7808 */ /* 0x000fe20005800000 */
[----:B---3--:R-:W-:Y:S01]  /*11180*/  FMUL.FTZ R6, R47, UR4 ;  /* 0x000000042f067c20 */ /* 0x008fe20008410000 */
[C---:B------:R-:W-:Y:S02]  /*11190*/  ISETP.GE.AND P2, PT, R2.reuse, R5, PT ;  /* 0x000000050200720c */ /* 0x040fe40003f46270 */
[----:B------:R-:W-:-:S03]  /*111a0*/  ISETP.GE.AND P3, PT, R2, R4, PT ;  /* 0x000000040200720c */ /* 0x000fc60003f66270 */
[----:B------:R3:W4:Y:S01]  /*111b0*/  MUFU.TANH R10, R6 ;  /* 0x00000006000a7308 */ /* 0x0007220000002400 */
[----:B------:R-:W-:Y:S01]  /*111c0*/  VIADD R2, R0, 0xe1 ;  /* 0x000000e100027836 */ /* 0x000fe20000000000 */
[----:B------:R-:W-:Y:S01]  /*111d0*/  MOV R104, R215 ;  /* 0x000000d700687202 */ /* 0x000fe20000000f00 */
[----:B------:R-:W-:Y:S02]  /*111e0*/  IMAD.MOV.U32 R126, RZ, RZ, R209 ;  /* 0x000000ffff7e7224 */ /* 0x000fe400078e00d1 */
[----:B-1----:R-:W-:Y:S01]  /*111f0*/  FMUL.FTZ R7, R41, UR4 ;  /* 0x0000000429077c20 */ /* 0x002fe20008410000 */
[----:B------:R-:W-:-:S03]  /*11200*/  FSEL R209, R34, -INF , !P5 ;  /* 0xff80000022d17808 */ /* 0x000fc60006800000 */
[----:B------:R1:W4:Y:S01]  /*11210*/  MUFU.TANH R9, R7 ;  /* 0x0000000700097308 */ /* 0x0003220000002400 */
[----:B------:R-:W-:Y:S02]  /*11220*/  FSEL R211, R33, -INF , !P2 ;  /* 0xff80000021d37808 */ /* 0x000fe40005000000 */
[----:B---3--:R-:W-:Y:S02]  /*11230*/  IADD3 R6, R0, 0xd9, RZ ;  /* 0x000000d900067810 */ /* 0x008fe40007ffe0ff */
[----:B------:R-:W-:Y:S02]  /*11240*/  FSEL R215, R32, -INF , !P3 ;  /* 0xff80000020d77808 */ /* 0x000fe40005800000 */
[CC--:B------:R-:W-:Y:S02]  /*11250*/  ISETP.GE.AND P5, PT, R6.reuse, R5.reuse, PT ;  /* 0x000000050600720c */ /* 0x0c0fe40003fa6270 */
[----:B------:R-:W-:Y:S01]  /*11260*/  ISETP.GE.AND P2, PT, R6, R4, PT ;  /* 0x000000040600720c */ /* 0x000fe20003f46270 */
[----:B------:R-:W-:Y:S01]  /*11270*/  VIADD R6, R0, 0xe9 ;  /* 0x000000e900067836 */ /* 0x000fe20000000000 */
[----:B------:R-:W-:Y:S01]  /*11280*/  ISETP.GE.AND P3, PT, R2, R5, PT ;  /* 0x000000050200720c */ /* 0x000fe20003f66270 */
[----:B-1----:R-:W-:Y:S01]  /*11290*/  FMUL.FTZ R7, R43, UR4 ;  /* 0x000000042b077c20 */ /* 0x002fe20008410000 */
[----:B------:R-:W-:-:S03]  /*112a0*/  MOV R95, R245 ;  /* 0x000000f5005f7202 */ /* 0x000fc60000000f00 */
[----:B------:R1:W3:Y:S01]  /*112b0*/  MUFU.TANH R8, R7 ;  /* 0x0000000700087308 */ /* 0x0002e20000002400 */
[----:B------:R-:W-:Y:S02]  /*112c0*/  FSEL R213, R22, -INF , !P5 ;  /* 0xff80000016d57808 */ /* 0x000fe40006800000 */
[----:B------:R-:W-:Y:S02]  /*112d0*/  FSEL R245, R21, -INF , !P2 ;  /* 0xff80000015f57808 */ /* 0x000fe40005000000 */
[----:B--2---:R-:W-:Y:S02]  /*112e0*/  FSEL R248, R20, -INF , !P3 ;  /* 0xff80000014f87808 */ /* 0x004fe40005800000 */
[-C--:B------:R-:W-:Y:S01]  /*112f0*/  ISETP.GE.AND P5, PT, R2, R4.reuse, PT ;  /* 0x000000040200720c */ /* 0x080fe20003fa6270 */
[----:B------:R-:W-:Y:S01]  /*11300*/  VIADD R2, R0, 0xf1 ;  /* 0x000000f100027836 */ /* 0x000fe20000000000 */
[C---:B------:R-:W-:Y:S02]  /*11310*/  ISETP.GE.AND P2, PT, R6.reuse, R5, PT ;  /* 0x000000050600720c */ /* 0x040fe40003f46270 */
[----:B------:R-:W-:Y:S01]  /*11320*/  ISETP.GE.AND P3, PT, R6, R4, PT ;  /* 0x000000040600720c */ /* 0x000fe20003f66270 */
[----:B-1----:R-:W-:Y:S01]  /*11330*/  FMUL.FTZ R7, R25, UR4 ;  /* 0x0000000419077c20 */ /* 0x002fe20008410000 */
[----:B------:R-:W-:-:S03]  /*11340*/  IMAD.MOV.U32 R35, RZ, RZ, R250 ;  /* 0x000000ffff237224 */ /* 0x000fc600078e00fa */
[----:B------:R1:W2:Y:S01]  /*11350*/  MUFU.TANH R6, R7 ;  /* 0x0000000700067308 */ /* 0x0002a20000002400 */
[----:B------:R-:W-:Y:S01]  /*11360*/  IMAD.MOV.U32 R124, RZ, RZ, R249 ;  /* 0x000000ffff7c7224 */ /* 0x000fe200078e00f9 */
[----:B----4-:R-:W-:Y:S01]  /*11370*/  FSEL R250, R17, -INF , !P5 ;  /* 0xff80000011fa7808 */ /* 0x010fe20006800000 */
[----:B------:R-:W-:Y:S01]  /*11380*/  IMAD.MOV.U32 R61, RZ, RZ, R251 ;  /* 0x000000ffff3d7224 */ /* 0x000fe200078e00fb */
[-C--:B------:R-:W-:Y:S02]  /*11390*/  ISETP.GE.AND P5, PT, R2, R5.reuse, PT ;  /* 0x000000050200720c */ /* 0x080fe40003fa6270 */
[----:B------:R-:W-:Y:S02]  /*113a0*/  FSEL R249, R16, -INF , !P2 ;  /* 0xff80000010f97808 */ /* 0x000fe40005000000 */
[----:B------:R-:W-:Y:S01]  /*113b0*/  ISETP.GE.AND P2, PT, R2, R4, PT ;  /* 0x000000040200720c */ /* 0x000fe20003f46270 */
[----:B------:R-:W-:Y:S01]  /*113c0*/  FMUL.FTZ R2, R96, UR4 ;  /* 0x0000000460027c20 */ /* 0x000fe20008410000 */
[----:B------:R-:W-:Y:S01]  /*113d0*/  VIADD R37, R0, 0xf9 ;  /* 0x000000f900257836 */ /* 0x000fe20000000000 */
[----:B------:R-:W-:Y:S01]  /*113e0*/  FSEL R251, R10, -INF , !P3 ;  /* 0xff8000000afb7808 */ /* 0x000fe20005800000 */
[----:B------:R-:W-:Y:S01]  /*113f0*/  IMAD.MOV.U32 R178, RZ, RZ, R63 ;  /* 0x000000ffffb27224 */ /* 0x000fe200078e003f */
[----:B------:R-:W-:Y:S01]  /*11400*/  FSEL R252, R9, -INF , !P5 ;  /* 0xff80000009fc7808 */ /* 0x000fe20006800000 */
[----:B------:R-:W-:Y:S01]  /*11410*/  IMAD.MOV.U32 R63, RZ, RZ, R104 ;  /* 0x000000ffff3f7224 */ /* 0x000fe200078e0068 */
[----:B-1----:R-:W-:Y:S01]  /*11420*/  MOV R7, UR6 ;  /* 0x0000000600077c02 */ /* 0x002fe20008000f00 */
[----:B------:R1:W4:Y:S01]  /*11430*/  MUFU.TANH R81, R2 ;  /* 0x0000000200517308 */ /* 0x0003220000002400 */
[----:B------:R-:W-:-:S02]  /*11440*/  ISETP.GE.AND P3, PT, R0, R5, PT ;  /* 0x000000050000720c */ /* 0x000fc40003f66270 */
[----:B------:R-:W-:Y:S02]  /*11450*/  ISETP.GE.AND P5, PT, R0, R4, PT ;  /* 0x000000040000720c */ /* 0x000fe40003fa6270 */
[----:B------:R-:W-:Y:S02]  /*11460*/  LOP3.LUT R0, R7, 0x10, R64, 0xfe, !PT ;  /* 0x0000001007007812 */ /* 0x000fe400078efe40 */
[----:B------:R-:W-:Y:S01]  /*11470*/  MOV R104, R61 ;  /* 0x0000003d00687202 */ /* 0x000fe20000000f00 */
[----:B------:R-:W-:Y:S01]  /*11480*/  IMAD.MOV.U32 R61, RZ, RZ, R35 ;  /* 0x000000ffff3d7224 */ /* 0x000fe200078e0023 */
[----:B---3--:R-:W-:Y:S01]  /*11490*/  FSEL R7, R8, -INF , !P2 ;  /* 0xff80000008077808 */ /* 0x008fe20005000000 */
[----:B------:R-:W-:Y:S01]  /*114a0*/  IMAD.MOV.U32 R35, RZ, RZ, R75 ;  /* 0x000000ffff237224 */ /* 0x000fe200078e004b */
[----:B------:R-:W-:Y:S01]  /*114b0*/  ISETP.GE.AND P2, PT, R37, R5, PT ;  /* 0x000000052500720c */ /* 0x000fe20003f46270 */
[----:B------:R-:W-:Y:S01]  /*114c0*/  IMAD.MOV.U32 R75, RZ, RZ, R73 ;  /* 0x000000ffff4b7224 */ /* 0x000fe200078e0049 */
[----:B------:R-:W-:Y:S01]  /*114d0*/  MOV R73, R79 ;  /* 0x0000004f00497202 */ /* 0x000fe20000000f00 */
[----:B-1----:R-:W-:Y:S01]  /*114e0*/  FMUL.FTZ R2, R98, UR4 ;  /* 0x0000000462027c20 */ /* 0x002fe20008410000 */
[----:B------:R-:W-:-:S03]  /*114f0*/  FSEL R83, R83, -INF , !P3 ;  /* 0xff80000053537808 */ /* 0x000fc60005800000 */
[----:B------:R2:W1:Y:S01]  /*11500*/  MUFU.TANH R79, R2 ;  /* 0x00000002004f7308 */ /* 0x0004620000002400 */
[----:B------:R-:W-:Y:S01]  /*11510*/  ISETP.GE.AND P3, PT, R0, R5, PT ;  /* 0x000000050000720c */ /* 0x000fe20003f66270 */
[----:B------:R-:W-:Y:S01]  /*11520*/  STL [R1+0x4], R7 ;  /* 0x0000040701007387 */ /* 0x000fe20000100800 */
[----:B------:R-:W-:Y:S01]  /*11530*/  IMAD.U32 R15, RZ, RZ, UR6 ;  /* 0x00000006ff0f7e24 */ /* 0x000fe2000f8e00ff */
[----:B------:R-:W-:Y:S01]  /*11540*/  MOV R89, R61 ;  /* 0x0000003d00597202 */ /* 0x000fe20000000f00 */
[----:B------:R-:W-:Y:S02]  /*11550*/  IMAD.U32 R47, RZ, RZ, UR6 ;  /* 0x00000006ff2f7e24 */ /* 0x000fe4000f8e00ff */
[----:B------:R-:W-:Y:S01]  /*11560*/  FMUL.FTZ R61, R56, UR4 ;  /* 0x00000004383d7c20 */ /* 0x000fe20008410000 */
[----:B------:R-:W-:Y:S01]  /*11570*/  IMAD.MOV.U32 R176, RZ, RZ, R104 ;  /* 0x000000ffffb07224 */ /* 0x000fe200078e0068 */
[----:B--2---:R-:W-:Y:S02]  /*11580*/  FSEL R2, R6, -INF , !P2 ;  /* 0xff80000006027808 */ /* 0x004fe40005000000 */
[----:B------:R-:W-:Y:S01]  /*11590*/  ISETP.GE.AND P2, PT, R0, R4, PT ;  /* 0x000000040000720c */ /* 0x000fe20003f46270 */
[----:B------:R-:W-:-:S02]  /*115a0*/  FMUL.FTZ R0, R100, UR4 ;  /* 0x0000000464007c20 */ /* 0x000fc40008410000 */
[----:B------:R2:W-:Y:S02]  /*115b0*/  STL [R1], R2 ;  /* 0x0000000201007387 */ /* 0x0005e40000100800 */
[----:B------:R3:W1:Y:S01]  /*115c0*/  MUFU.TANH R77, R0 ;  /* 0x00000000004d7308 */ /* 0x0006620000002400 */
[----:B------:R-:W-:Y:S01]  /*115d0*/  IMAD.MOV.U32 R99, RZ, RZ, R75 ;  /* 0x000000ffff637224 */ /* 0x000fe200078e004b */
[----:B------:R-:W-:Y:S01]  /*115e0*/  MOV R12, UR6 ;  /* 0x00000006000c7c02 */ /* 0x000fe20008000f00 */
[----:B------:R-:W-:Y:S02]  /*115f0*/  IMAD.MOV.U32 R131, RZ, RZ, R73 ;  /* 0x000000ffff837224 */ /* 0x000fe400078e0049 */
[----:B------:R-:W-:Y:S01]  /*11600*/  IMAD.U32 R6, RZ, RZ, UR6 ;  /* 0x00000006ff067e24 */ /* 0x000fe2000f8e00ff */
[----:B------:R-:W-:Y:S01]  /*11610*/  MOV R53, UR6 ;  /* 0x0000000600357c02 */ /* 0x000fe20008000f00 */
[----:B------:R-:W-:Y:S02]  /*11620*/  IMAD.MOV.U32 R104, RZ, RZ, R35 ;  /* 0x000000ffff687224 */ /* 0x000fe400078e0023 */
[----:B------:R-:W-:-:S02]  /*11630*/  IMAD.U32 R10, RZ, RZ, UR6 ;  /* 0x00000006ff0a7e24 */ /* 0x000fc4000f8e00ff */
[----:B------:R-:W-:Y:S01]  /*11640*/  IMAD.U32 R13, RZ, RZ, UR6 ;  /* 0x00000006ff0d7e24 */ /* 0x000fe2000f8e00ff */
[--C-:B------:R-:W-:Y:S01]  /*11650*/  LOP3.LUT R28, R15, 0x50, R64.reuse, 0xfe, !PT ;  /* 0x000000500f1c7812 */ /* 0x100fe200078efe40 */
[----:B------:R-:W-:Y:S01]  /*11660*/  IMAD.U32 R17, RZ, RZ, UR6 ;  /* 0x00000006ff117e24 */ /* 0x000fe2000f8e00ff */
[----:B---3--:R-:W-:Y:S01]  /*11670*/  MOV R0, UR6 ;  /* 0x0000000600007c02 */ /* 0x008fe20008000f00 */
[----:B------:R-:W-:Y:S02]  /*11680*/  IMAD.U32 R51, RZ, RZ, UR6 ;  /* 0x00000006ff337e24 */ /* 0x000fe4000f8e00ff */
[----:B--2---:R-:W-:Y:S01]  /*11690*/  FMUL.FTZ R2, R102, UR4 ;  /* 0x0000000466027c20 */ /* 0x004fe20008410000 */
[----:B------:R-:W-:Y:S01]  /*116a0*/  IMAD.U32 R56, RZ, RZ, UR6 ;  /* 0x00000006ff387e24 */ /* 0x000fe2000f8e00ff */
[----:B------:R-:W-:Y:S02]  /*116b0*/  LOP3.LUT R35, R0, 0x18, R64, 0xfe, !PT ;  /* 0x0000001800237812 */ /* 0x000fe400078efe40 */
[----:B------:R2:W3:Y:S01]  /*116c0*/  MUFU.TANH R75, R2 ;  /* 0x00000002004b7308 */ /* 0x0004e20000002400 */
[----:B------:R-:W-:-:S02]  /*116d0*/  IMAD.MOV.U32 R97, RZ, RZ, R178 ;  /* 0x000000ffff617224 */ /* 0x000fc400078e00b2 */
[----:B------:R-:W-:Y:S01]  /*116e0*/  FMUL.FTZ R9, R88, UR4 ;  /* 0x0000000458097c20 */ /* 0x000fe20008410000 */
[----:B------:R-:W-:Y:S02]  /*116f0*/  IMAD.U32 R14, RZ, RZ, UR6 ;  /* 0x00000006ff0e7e24 */ /* 0x000fe4000f8e00ff */
[----:B------:R-:W-:Y:S01]  /*11700*/  FMUL.FTZ R8, R90, UR4 ;  /* 0x000000045a087c20 */ /* 0x000fe20008410000 */
[----:B------:R-:W-:Y:S01]  /*11710*/  IMAD.U32 R45, RZ, RZ, UR6 ;  /* 0x00000006ff2d7e24 */ /* 0x000fe2000f8e00ff */
[--C-:B------:R-:W-:Y:S01]  /*11720*/  LOP3.LUT R15, R47, 0xa0, R64.reuse, 0xfe, !PT ;  /* 0x000000a02f0f7812 */ /* 0x100fe200078efe40 */
[----:B------:R-:W-:Y:S02]  /*11730*/  IMAD.U32 R49, RZ, RZ, UR6 ;  /* 0x00000006ff317e24 */ /* 0x000fe4000f8e00ff */
[----:B------:R-:W-:Y:S01]  /*11740*/  FMUL.FTZ R7, R80, UR4 ;  /* 0x0000000450077c20 */ /* 0x000fe20008410000 */
[----:B------:R-:W-:Y:S01]  /*11750*/  IMAD.MOV.U32 R178, RZ, RZ, R63 ;  /* 0x000000ffffb27224 */ /* 0x000fe200078e003f */
[--C-:B------:R-:W-:Y:S01]  /*11760*/  LOP3.LUT R34, R6, 0x20, R64.reuse, 0xfe, !PT ;  /* 0x0000002006227812 */ /* 0x100fe200078efe40 */
[----:B------:R-:W-:Y:S01]  /*11770*/  IMAD.U32 R63, RZ, RZ, UR6 ;  /* 0x00000006ff3f7e24 */ /* 0x000fe2000f8e00ff */
[----:B------:R-:W-:-:S02]  /*11780*/  LOP3.LUT R31, R12, 0x38, R64, 0xfe, !PT ;  /* 0x000000380c1f7812 */ /* 0x000fc400078efe40 */
[----:B------:R-:W-:Y:S01]  /*11790*/  FSEL R47, R131, -INF , !P5 ;  /* 0xff800000832f7808 */ /* 0x000fe20006800000 */
[----:B--2---:R-:W-:Y:S01]  /*117a0*/  IMAD.U32 R2, RZ, RZ, UR6 ;  /* 0x00000006ff027e24 */ /* 0x004fe2000f8e00ff */
[--C-:B------:R-:W-:Y:S01]  /*117b0*/  LOP3.LUT R32, R10, 0x30, R64.reuse, 0xfe, !PT ;  /* 0x000000300a207812 */ /* 0x100fe200078efe40 */
[----:B------:R-:W-:Y:S01]  /*117c0*/  FMUL.FTZ R11, R82, UR4 ;  /* 0x00000004520b7c20 */ /* 0x000fe20008410000 */
[--C-:B------:R-:W-:Y:S01]  /*117d0*/  LOP3.LUT R30, R13, 0x40, R64.reuse, 0xfe, !PT ;  /* 0x000000400d1e7812 */ /* 0x100fe200078efe40 */
[----:B------:R-:W-:Y:S01]  /*117e0*/  IMAD.U32 R55, RZ, RZ, UR6 ;  /* 0x00000006ff377e24 */ /* 0x000fe2000f8e00ff */
[--C-:B------:R-:W-:Y:S02]  /*117f0*/  LOP3.LUT R12, R53, 0xb8, R64.reuse, 0xfe, !PT ;  /* 0x000000b8350c7812 */ /* 0x100fe400078efe40 */
[----:B------:R-:W-:Y:S01]  /*11800*/  ISETP.GE.AND P5, PT, R35, R5, PT ;  /* 0x000000052300720c */ /* 0x000fe20003fa6270 */
[----:B------:R2:W3:Y:S01]  /*11810*/  MUFU.TANH R73, R9 ;  /* 0x0000000900497308 */ /* 0x0004e20000002400 */
[----:B------:R-:W-:-:S02]  /*11820*/  LOP3.LUT R33, R2, 0x28, R64, 0xfe, !PT ;  /* 0x0000002802217812 */ /* 0x000fc400078efe40 */
[--C-:B------:R-:W-:Y:S02]  /*11830*/  LOP3.LUT R22, R17, 0x68, R64.reuse, 0xfe, !PT ;  /* 0x0000006811167812 */ /* 0x100fe400078efe40 */
[--C-:B------:R-:W-:Y:S02]  /*11840*/  LOP3.LUT R13, R51, 0xb0, R64.reuse, 0xfe, !PT ;  /* 0x000000b0330d7812 */ /* 0x100fe400078efe40 */
[--C-:B------:R-:W-:Y:S01]  /*11850*/  LOP3.LUT R10, R56, 0xc8, R64.reuse, 0xfe, !PT ;  /* 0x000000c8380a7812 */ /* 0x100fe200078efe40 */
[----:B------:R4:W3:Y:S01]  /*11860*/  MUFU.TANH R71, R8 ;  /* 0x0000000800477308 */ /* 0x0008e20000002400 */
[----:B------:R-:W-:Y:S02]  /*11870*/  FSEL R53, R89, -INF , !P6 ;  /* 0xff80000059357808 */ /* 0x000fe40007000000 */
[----:B------:R-:W-:Y:S02]  /*11880*/  MOV R16, UR6 ;  /* 0x0000000600107c02 */ /* 0x000fe40008000f00 */
[----:B------:R-:W-:-:S02]  /*11890*/  LOP3.LUT R29, R14, 0x48, R64, 0xfe, !PT ;  /* 0x000000480e1d7812 */ /* 0x000fc400078efe40 */
[--C-:B------:R-:W-:Y:S01]  /*118a0*/  LOP3.LUT R17, R45, 0x90, R64.reuse, 0xfe, !PT ;  /* 0x000000902d117812 */ /* 0x100fe200078efe40 */
[----:B------:R1:W3:Y:S01]  /*118b0*/  MUFU.TANH R70, R7 ;  /* 0x0000000700467308 */ /* 0x0002e20000002400 */
[----:B------:R-:W-:Y:S01]  /*118c0*/  ISETP.GE.AND P6, PT, R35, R4, PT ;  /* 0x000000042300720c */ /* 0x000fe20003fc6270 */
[----:B--2---:R-:W-:Y:S01]  /*118d0*/  IMAD.U32 R9, RZ, RZ, UR6 ;  /* 0x00000006ff097e24 */ /* 0x004fe2000f8e00ff */
[----:B------:R-:W-:Y:S02]  /*118e0*/  FSEL R56, R97, -INF , !P4 ;  /* 0xff80000061387808 */ /* 0x000fe40006000000 */
[----:B------:R-:W-:Y:S01]  /*118f0*/  FSEL R51, R99, -INF , !P3 ;  /* 0xff80000063337808 */ /* 0x000fe20005800000 */
[----:B------:R-:W-:Y:S01]  /*11900*/  FMUL.FTZ R65, R58, UR4 ;  /* 0x000000043a417c20 */ /* 0x000fe20008410000 */
[----:B------:R-:W-:Y:S01]  /*11910*/  LOP3.LUT R14, R49, 0xa8, R64, 0xfe, !PT ;  /* 0x000000a8310e7812 */ /* 0x000fe200078efe40 */
[----:B------:R2:W-:Y:S01]  /*11920*/  MUFU.TANH R45, R61 ;  /* 0x0000003d002d7308 */ /* 0x0005e20000002400 */
[----:B----4-:R-:W-:-:S02]  /*11930*/  MOV R8, UR6 ;  /* 0x0000000600087c02 */ /* 0x010fc40008000f00 */
[C---:B------:R-:W-:Y:S02]  /*11940*/  ISETP.GE.AND P4, PT, R34.reuse, R5, PT ;  /* 0x000000052200720c */ /* 0x040fe40003f86270 */
[-C--:B------:R-:W-:Y:S01]  /*11950*/  ISETP.GE.AND P3, PT, R34, R4.reuse, PT ;  /* 0x000000042200720c */ /* 0x080fe20003f66270 */
[----:B------:R-:W-:Y:S01]  /*11960*/  IMAD.U32 R58, RZ, RZ, UR6 ;  /* 0x00000006ff3a7e24 */ /* 0x000fe2000f8e00ff */
[----:B------:R-:W-:Y:S01]  /*11970*/  MOV R57, UR6 ;  /* 0x0000000600397c02 */ /* 0x000fe20008000f00 */
[----:B------:R4:W3:Y:S01]  /*11980*/  MUFU.TANH R69, R11 ;  /* 0x0000000b00457308 */ /* 0x0008e20000002400 */
[----:B-1----:R-:W-:Y:S01]  /*11990*/  IMAD.U32 R7, RZ, RZ, UR6 ;  /* 0x00000006ff077e24 */ /* 0x002fe2000f8e00ff */
[----:B------:R-:W-:Y:S01]  /*119a0*/  FSEL R49, R178, -INF , !P5 ;  /* 0xff800000b2317808 */ /* 0x000fe20006800000 */
[----:B------:R-:W-:Y:S01]  /*119b0*/  FMUL.FTZ R20, R76, UR4 ;  /* 0x000000044c147c20 */ /* 0x000fe20008410000 */
[----:B------:R-:W-:Y:S01]  /*119c0*/  LOP3.LUT R2, R63, 0xf0, R64, 0xfe, !PT ;  /* 0x000000f03f027812 */ /* 0x000fe200078efe40 */
[----:B------:R-:W-:Y:S01]  /*119d0*/  IMAD.U32 R59, RZ, RZ, UR6 ;  /* 0x00000006ff3b7e24 */ /* 0x000fe2000f8e00ff */
[----:B------:R-:W-:-:S02]  /*119e0*/  ISETP.GE.AND P5, PT, R33, R4, PT ;  /* 0x000000042100720c */ /* 0x000fc40003fa6270 */
[----:B--2---:R-:W-:Y:S02]  /*119f0*/  FSEL R61, R176, -INF , !P2 ;  /* 0xff800000b03d7808 */ /* 0x004fe40005000000 */
[----:B------:R-:W-:Y:S02]  /*11a00*/  ISETP.GE.AND P2, PT, R33, R5, PT ;  /* 0x000000052100720c */ /* 0x000fe40003f46270 */
[--C-:B------:R-:W-:Y:S02]  /*11a10*/  LOP3.LUT R25, R16, 0x58, R64.reuse, 0xfe, !PT ;  /* 0x0000005810197812 */ /* 0x100fe400078efe40 */
[----:B------:R-:W-:Y:S02]  /*11a20*/  FSEL R63, R101, -INF , !P6 ;  /* 0xff800000653f7808 */ /* 0x000fe40007000000 */
[--C-:B----4-:R-:W-:Y:S02]  /*11a30*/  LOP3.LUT R11, R55, 0xc0, R64.reuse, 0xfe, !PT ;  /* 0x000000c0370b7812 */ /* 0x110fe400078efe40 */
[----:B------:R-:W-:-:S02]  /*11a40*/  LOP3.LUT R16, R8, 0x98, R64, 0xfe, !PT ;  /* 0x0000009808107812 */ /* 0x000fc400078efe40 */
[----:B------:R-:W-:Y:S02]  /*11a50*/  ISETP.GE.AND P6, PT, R32, R5, PT ;  /* 0x000000052000720c */ /* 0x000fe40003fc6270 */
[----:B------:R-:W-:Y:S02]  /*11a60*/  FSEL R55, R104, -INF , !P4 ;  /* 0xff80000068377808 */ /* 0x000fe40006000000 */
[----:B------:R-:W-:Y:S02]  /*11a70*/  FSEL R76, R124, -INF , !P3 ;  /* 0xff8000007c4c7808 */ /* 0x000fe40005800000 */
[--C-:B------:R-:W-:Y:S02]  /*11a80*/  LOP3.LUT R23, R9, 0x60, R64.reuse, 0xfe, !PT ;  /* 0x0000006009177812 */ /* 0x100fe400078efe40 */
[----:B------:R-:W-:Y:S02]  /*11a90*/  LOP3.LUT R8, R57, 0xd8, R64, 0xfe, !PT ;  /* 0x000000d839087812 */ /* 0x000fe400078efe40 */
[----:B------:R-:W-:-:S02]  /*11aa0*/  ISETP.GE.AND P4, PT, R32, R4, PT ;  /* 0x000000042000720c */ /* 0x000fc40003f86270 */
[----:B------:R-:W-:Y:S02]  /*11ab0*/  ISETP.GE.AND P3, PT, R31, R5, PT ;  /* 0x000000051f00720c */ /* 0x000fe40003f66270 */
[--C-:B------:R-:W-:Y:S02]  /*11ac0*/  LOP3.LUT R9, R7, 0xd0, R64.reuse, 0xfe, !PT ;  /* 0x000000d007097812 */ /* 0x100fe400078efe40 */
[----:B------:R-:W-:Y:S02]  /*11ad0*/  FSEL R57, R125, -INF , !P2 ;  /* 0xff8000007d397808 */ /* 0x000fe40005000000 */
[----:B------:R-:W-:Y:S01]  /*11ae0*/  FSEL R80, R126, -INF , !P5 ;  /* 0xff8000007e507808 */ /* 0x000fe20006800000 */
[----:B------:R-:W-:Y:S01]  /*11af0*/  FMUL.FTZ R33, R84, UR4 ;  /* 0x0000000454217c20 */ /* 0x000fe20008410000 */
[----:B------:R-:W-:Y:S02]  /*11b00*/  LOP3.LUT R7, R58, 0xe0, R64, 0xfe, !PT ;  /* 0x000000e03a077812 */ /* 0x000fe400078efe40 */
[----:B------:R-:W-:-:S02]  /*11b10*/  ISETP.GE.AND P2, PT, R31, R4, PT ;  /* 0x000000041f00720c */ /* 0x000fc40003f46270 */
[CC--:B------:R-:W-:Y:S02]  /*11b20*/  ISETP.GE.AND P5, PT, R30.reuse, R5.reuse, PT ;  /* 0x000000051e00720c */ /* 0x0c0fe40003fa6270 */
[----:B------:R-:W-:Y:S02]  /*11b30*/  LOP3.LUT R6, R59, 0xe8, R64, 0xfe, !PT ;  /* 0x000000e83b067812 */ /* 0x000fe400078efe40 */
[----:B------:R-:W-:Y:S02]  /*11b40*/  FSEL R58, R127, -INF , !P6 ;  /* 0xff8000007f3a7808 */ /* 0x000fe40007000000 */
[----:B------:R-:W-:Y:S01]  /*11b50*/  ISETP.GE.AND P6, PT, R30, R4, PT ;  /* 0x000000041e00720c */ /* 0x000fe20003fc6270 */
[----:B------:R-:W-:Y:S01]  /*11b60*/  FMUL.FTZ R30, R72, UR4 ;  /* 0x00000004481e7c20 */ /* 0x000fe20008410000 */
[----:B------:R-:W-:Y:S02]  /*11b70*/  FSEL R84, R87, -INF , !P4 ;  /* 0xff80000057547808 */ /* 0x000fe40006000000 */
[----:B------:R-:W-:Y:S01]  /*11b80*/  FSEL R59, R85, -INF , !P3 ;  /* 0xff800000553b7808 */ /* 0x000fe20005800000 */
[----:B------:R-:W-:Y:S01]  /*11b90*/  IMAD.U32 R18, RZ, RZ, UR6 ;  /* 0x00000006ff127e24 */ /* 0x000fe2000f8e00ff */
[----:B------:R-:W-:-:S02]  /*11ba0*/  ISETP.GE.AND P4, PT, R29, R5, PT ;  /* 0x000000051d00720c */ /* 0x000fc40003f86270 */
[-C--:B------:R-:W-:Y:S01]  /*11bb0*/  ISETP.GE.AND P3, PT, R29, R4.reuse, PT ;  /* 0x000000041d00720c */ /* 0x080fe20003f66270 */
[----:B------:R-:W-:Y:S01]  /*11bc0*/  IMAD.U32 R41, RZ, RZ, UR6 ;  /* 0x00000006ff297e24 */ /* 0x000fe2000f8e00ff */
[----:B------:R-:W-:Y:S02]  /*11bd0*/  FSEL R85, R116, -INF , !P2 ;  /* 0xff80000074557808 */ /* 0x000fe40005000000 */
[----:B------:R-:W-:Y:S02]  /*11be0*/  FSEL R72, R117, -INF , !P5 ;  /* 0xff80000075487808 */ /* 0x000fe40006800000 */
[----:B------:R-:W-:Y:S02]  /*11bf0*/  MOV R19, UR6 ;  /* 0x0000000600137c02 */ /* 0x000fe40008000f00 */
[C---:B------:R-:W-:Y:S02]  /*11c00*/  ISETP.GE.AND P2, PT, R28.reuse, R5, PT ;  /* 0x000000051c00720c */ /* 0x040fe40003f46270 */
[----:B------:R-:W-:Y:S01]  /*11c10*/  ISETP.GE.AND P5, PT, R28, R4, PT ;  /* 0x000000041c00720c */ /* 0x000fe20003fa6270 */
[----:B------:R-:W-:Y:S01]  /*11c20*/  FMUL.FTZ R28, R74, UR4 ;  /* 0x000000044a1c7c20 */ /* 0x000fe20008410000 */
[----:B------:R-:W-:Y:S01]  /*11c30*/  FSEL R88, R118, -INF , !P6 ;  /* 0xff80000076587808 */ /* 0x000fe20007000000 */
[----:B------:R1:W2:Y:S01]  /*11c40*/  MUFU.TANH R66, R20 ;  /* 0x0000001400427308 */ /* 0x0002a20000002400 */
[----:B------:R-:W-:-:S02]  /*11c50*/  FSEL R74, R95, -INF , !P4 ;  /* 0xff8000005f4a7808 */ /* 0x000fc40006000000 */
[----:B------:R-:W-:Y:S01]  /*11c60*/  FSEL R89, R93, -INF , !P3 ;  /* 0xff8000005d597808 */ /* 0x000fe20005800000 */
[----:B------:R-:W-:Y:S01]  /*11c70*/  IMAD.U32 R43, RZ, RZ, UR6 ;  /* 0x00000006ff2b7e24 */ /* 0x000fe2000f8e00ff */
[CC--:B------:R-:W-:Y:S02]  /*11c80*/  ISETP.GE.AND P6, PT, R25.reuse, R5.reuse, PT ;  /* 0x000000051900720c */ /* 0x0c0fe40003fc6270 */
[----:B------:R-:W-:Y:S02]  /*11c90*/  ISETP.GE.AND P4, PT, R25, R4, PT ;  /* 0x000000041900720c */ /* 0x000fe40003f86270 */
[----:B------:R-:W-:Y:S02]  /*11ca0*/  ISETP.GE.AND P3, PT, R23, R5, PT ;  /* 0x000000051700720c */ /* 0x000fe40003f66270 */
[----:B------:R-:W-:Y:S01]  /*11cb0*/  LOP3.LUT R21, R18, 0x70, R64, 0xfe, !PT ;  /* 0x0000007012157812 */ /* 0x000fe200078efe40 */
[----:B------:R-:W-:Y:S01]  /*11cc0*/  FMUL.FTZ R31, R86, UR4 ;  /* 0x00000004561f7c20 */ /* 0x000fe20008410000 */
[----:B------:R-:W-:-:S02]  /*11cd0*/  FSEL R82, R242, -INF , !P2 ;  /* 0xff800000f2527808 */ /* 0x000fc40005000000 */
[--C-:B-1----:R-:W-:Y:S02]  /*11ce0*/  LOP3.LUT R20, R19, 0x78, R64.reuse, 0xfe, !PT ;  /* 0x0000007813147812 */ /* 0x102fe400078efe40 */
[----:B------:R-:W-:Y:S01]  /*11cf0*/  LOP3.LUT R19, R41, 0x80, R64, 0xfe, !PT ;  /* 0x0000008029137812 */ /* 0x000fe200078efe40 */
[----:B------:R-:W-:Y:S01]  /*11d00*/  FMUL.FTZ R41, R92, UR4 ;  /* 0x000000045c297c20 */ /* 0x000fe20008410000 */
[----:B------:R-:W-:Y:S02]  /*11d10*/  ISETP.GE.AND P2, PT, R23, R4, PT ;  /* 0x000000041700720c */ /* 0x000fe40003f46270 */
[----:B------:R-:W-:Y:S02]  /*11d20*/  FSEL R92, R243, -INF , !P5 ;  /* 0xff800000f35c7808 */ /* 0x000fe40006800000 */
[----:B------:R-:W-:Y:S02]  /*11d30*/  FSEL R86, R115, -INF , !P6 ;  /* 0xff80000073567808 */ /* 0x000fe40007000000 */
[----:B------:R-:W-:-:S02]  /*11d40*/  FSEL R93, R91, -INF , !P4 ;  /* 0xff8000005b5d7808 */ /* 0x000fc40006000000 */
[----:B------:R-:W-:Y:S01]  /*11d50*/  FSEL R87, R244, -INF , !P3 ;  /* 0xff800000f4577808 */ /* 0x000fe20005800000 */
[----:B------:R-:W-:Y:S01]  /*11d60*/  FMUL.FTZ R34, R94, UR4 ;  /* 0x000000045e227c20 */ /* 0x000fe20008410000 */
[CC--:B------:R-:W-:Y:S02]  /*11d70*/  ISETP.GE.AND P5, PT, R22.reuse, R5.reuse, PT ;  /* 0x000000051600720c */ /* 0x0c0fe40003fa6270 */
[-C--:B------:R-:W-:Y:S02]  /*11d80*/  ISETP.GE.AND P6, PT, R22, R4.reuse, PT ;  /* 0x000000041600720c */ /* 0x080fe40003fc6270 */
[C---:B------:R-:W-:Y:S02]  /*11d90*/  ISETP.GE.AND P4, PT, R21.reuse, R5, PT ;  /* 0x000000051500720c */ /* 0x040fe40003f86270 */
[----:B------:R-:W-:Y:S01]  /*11da0*/  ISETP.GE.AND P3, PT, R21, R4, PT ;  /* 0x000000041500720c */ /* 0x000fe20003f66270 */
[----:B------:R-:W1:Y:S01]  /*11db0*/  MUFU.TANH R78, R78 ;  /* 0x0000004e004e7308 */ /* 0x000e620000002400 */
[----:B------:R-:W-:-:S02]  /*11dc0*/  LOP3.LUT R18, R43, 0x88, R64, 0xfe, !PT ;  /* 0x000000882b127812 */ /* 0x000fc400078efe40 */
[----:B------:R-:W-:Y:S02]  /*11dd0*/  FSEL R96, R246, -INF , !P2 ;  /* 0xff800000f6607808 */ /* 0x000fe40005000000 */
[-C--:B------:R-:W-:Y:S02]  /*11de0*/  ISETP.GE.AND P2, PT, R20, R5.reuse, PT ;  /* 0x000000051400720c */ /* 0x080fe40003f46270 */
[----:B------:R-:W-:Y:S02]  /*11df0*/  FSEL R90, R247, -INF , !P5 ;  /* 0xff800000f75a7808 */ /* 0x000fe40006800000 */
[----:B------:R-:W-:Y:S02]  /*11e00*/  FSEL R97, R210, -INF , !P6 ;  /* 0xff800000d2617808 */ /* 0x000fe40007000000 */
[----:B------:R-:W-:Y:S02]  /*11e10*/  FSEL R91, R208, -INF , !P4 ;  /* 0xff800000d05b7808 */ /* 0x000fe40006000000 */
[----:B------:R-:W-:Y:S01]  /*11e20*/  FSEL R99, R206, -INF , !P3 ;  /* 0xff800000ce637808 */ /* 0x000fe20005800000 */
[----:B------:R-:W4:Y:S01]  /*11e30*/  MUFU.TANH R43, R65 ;  /* 0x00000041002b7308 */ /* 0x000f220000002400 */
[-C--:B------:R-:W-:Y:S01]  /*11e40*/  ISETP.GE.AND P5, PT, R20, R4.reuse, PT ;  /* 0x000000041400720c */ /* 0x080fe20003fa6270 */
[----:B------:R-:W-:Y:S01]  /*11e50*/  FMUL.FTZ R60, R60, UR4 ;  /* 0x000000043c3c7c20 */ /* 0x000fe20008410000 */
[CC--:B------:R-:W-:Y:S01]  /*11e60*/  ISETP.GE.AND P6, PT, R19.reuse, R5.reuse, PT ;  /* 0x000000051300720c */ /* 0x0c0fe20003fc6270 */
[----:B------:R-:W-:Y:S01]  /*11e70*/  FMUL.FTZ R22, R62, UR4 ;  /* 0x000000043e167c20 */ /* 0x000fe20008410000 */
[-C--:B------:R-:W-:Y:S01]  /*11e80*/  ISETP.GE.AND P4, PT, R19, R4.reuse, PT ;  /* 0x000000041300720c */ /* 0x080fe20003f86270 */
[----:B------:R-:W-:Y:S01]  /*11e90*/  FMUL.FTZ R52, R52, UR4 ;  /* 0x0000000434347c20 */ /* 0x000fe20008410000 */
[----:B------:R-:W-:Y:S01]  /*11ea0*/  ISETP.GE.AND P3, PT, R18, R5, PT ;  /* 0x000000051200720c */ /* 0x000fe20003f66270 */
[----:B------:R-:W4:Y:S01]  /*11eb0*/  MUFU.TANH R41, R41 ;  /* 0x0000002900297308 */ /* 0x000f220000002400 */
[----:B------:R-:W-:Y:S01]  /*11ec0*/  FSEL R94, R203, -INF , !P2 ;  /* 0xff800000cb5e7808 */ /* 0x000fe20005000000 */
[----:B------:R-:W-:Y:S01]  /*11ed0*/  FMUL.FTZ R54, R54, UR4 ;  /* 0x0000000436367c20 */ /* 0x000fe20008410000 */
[----:B------:R-:W-:-:S02]  /*11ee0*/  ISETP.GE.AND P2, PT, R18, R4, PT ;  /* 0x000000041200720c */ /* 0x000fc40003f46270 */
[----:B------:R-:W-:-:S03]  /*11ef0*/  FSEL R100, R200, -INF , !P5 ;  /* 0xff800000c8647808 */ /* 0x000fc60006800000 */
[----:B------:R-:W4:Y:S01]  /*11f00*/  MUFU.TANH R34, R34 ;  /* 0x0000002200227308 */ /* 0x000f220000002400 */
[----:B------:R-:W-:Y:S02]  /*11f10*/  FSEL R95, R197, -INF , !P6 ;  /* 0xff800000c55f7808 */ /* 0x000fe40007000000 */
[----:B------:R-:W-:Y:S02]  /*11f20*/  FSEL R104, R195, -INF , !P4 ;  /* 0xff800000c3687808 */ /* 0x000fe40006000000 */
[----:B------:R-:W-:-:S03]  /*11f30*/  FSEL R98, R81, -INF , !P3 ;  /* 0xff80000051627808 */ /* 0x000fc60005800000 */
[----:B------:R-:W4:Y:S01]  /*11f40*/  MUFU.TANH R33, R33 ;  /* 0x0000002100217308 */ /* 0x000f220000002400 */
[CC--:B------:R-:W-:Y:S02]  /*11f50*/  ISETP.GE.AND P5, PT, R17.reuse, R5.reuse, PT ;  /* 0x000000051100720c */ /* 0x0c0fe40003fa6270 */
[----:B------:R-:W-:Y:S02]  /*11f60*/  ISETP.GE.AND P6, PT, R17, R4, PT ;  /* 0x000000041100720c */ /* 0x000fe40003fc6270 */
[----:B------:R-:W-:-:S03]  /*11f70*/  ISETP.GE.AND P4, PT, R16, R5, PT ;  /* 0x000000051000720c */ /* 0x000fc60003f86270 */
[----:B------:R-:W4:Y:S01]  /*11f80*/  MUFU.TANH R31, R31 ;  /* 0x0000001f001f7308 */ /* 0x000f220000002400 */
[----:B------:R-:W-:Y:S02]  /*11f90*/  ISETP.GE.AND P3, PT, R16, R4, PT ;  /* 0x000000041000720c */ /* 0x000fe40003f66270 */
[----:B------:R-:W-:Y:S01]  /*11fa0*/  FSEL R115, R79, -INF , !P2 ;  /* 0xff8000004f737808 */ /* 0x000fe20005000000 */
[----:B------:R-:W-:Y:S01]  /*11fb0*/  FMUL.FTZ R40, R40, UR4 ;  /* 0x0000000428287c20 */ /* 0x000fe20008410000 */
[----:B------:R-:W-:-:S03]  /*11fc0*/  ISETP.GE.AND P2, PT, R15, R5, PT ;  /* 0x000000050f00720c */ /* 0x000fc60003f46270 */
[----:B------:R-:W4:Y:S01]  /*11fd0*/  MUFU.TANH R30, R30 ;  /* 0x0000001e001e7308 */ /* 0x000f220000002400 */
[----:B------:R-:W-:Y:S02]  /*11fe0*/  FSEL R101, R77, -INF , !P5 ;  /* 0xff8000004d657808 */ /* 0x000fe40006800000 */
[----:B---3--:R-:W-:Y:S02]  /*11ff0*/  FSEL R116, R75, -INF , !P6 ;  /* 0xff8000004b747808 */ /* 0x008fe40007000000 */
[----:B------:R-:W-:-:S03]  /*12000*/  FSEL R102, R73, -INF , !P4 ;  /* 0xff80000049667808 */ /* 0x000fc60006000000 */
[----:B------:R-:W3:Y:S01]  /*12010*/  MUFU.TANH R28, R28 ;  /* 0x0000001c001c7308 */ /* 0x000ee20000002400 */
[----:B------:R-:W-:Y:S02]  /*12020*/  FSEL R117, R71, -INF , !P3 ;  /* 0xff80000047757808 */ /* 0x000fe40005800000 */
[----:B------:R-:W-:Y:S02]  /*12030*/  ISETP.GE.AND P5, PT, R15, R4, PT ;  /* 0x000000040f00720c */ /* 0x000fe40003fa6270 */
[----:B------:R-:W-:-:S03]  /*12040*/  ISETP.GE.AND P6, PT, R14, R5, PT ;  /* 0x000000050e00720c */ /* 0x000fc60003fc6270 */
[----:B------:R-:W3:Y:S01]  /*12050*/  MUFU.TANH R60, R60 ;  /* 0x0000003c003c7308 */ /* 0x000ee20000002400 */
[----:B------:R-:W-:Y:S02]  /*12060*/  ISETP.GE.AND P4, PT, R14, R4, PT ;  /* 0x000000040e00720c */ /* 0x000fe40003f86270 */
[----:B------:R-:W-:-:S05]  /*12070*/  ISETP.GE.AND P3, PT, R13, R5, PT ;  /* 0x000000050d00720c */ /* 0x000fca0003f66270 */
[----:B------:R-:W3:Y:S01]  /*12080*/  MUFU.TANH R22, R22 ;  /* 0x0000001600167308 */ /* 0x000ee20000002400 */
[----:B------:R-:W-:-:S07]  /*12090*/  FSEL R70, R70, -INF , !P2 ;  /* 0xff80000046467808 */ /* 0x000fce0005000000 */
[----:B------:R-:W3:Y:S01]  /*120a0*/  MUFU.TANH R52, R52 ;  /* 0x0000003400347308 */ /* 0x000ee20000002400 */
[----:B------:R-:W-:Y:S02]  /*120b0*/  ISETP.GE.AND P2, PT, R13, R4, PT ;  /* 0x000000040d00720c */ /* 0x000fe40003f46270 */
[----:B------:R-:W-:Y:S02]  /*120c0*/  FSEL R125, R69, -INF , !P5 ;  /* 0xff800000457d7808 */ /* 0x000fe40006800000 */
[----:B--2---:R-:W-:-:S03]  /*120d0*/  FSEL R71, R66, -INF , !P6 ;  /* 0xff80000042477808 */ /* 0x004fc60007000000 */
[----:B------:R-:W2:Y:S01]  /*120e0*/  MUFU.TANH R54, R54 ;  /* 0x0000003600367308 */ /* 0x000ea20000002400 */
[----:B-1----:R-:W-:Y:S02]  /*120f0*/  FSEL R126, R78, -INF , !P4 ;  /* 0xff8000004e7e7808 */ /* 0x002fe40006000000 */
[----:B------:R-:W-:Y:S02]  /*12100*/  FSEL R118, R45, -INF , !P3 ;  /* 0xff8000002d767808 */ /* 0x000fe40005800000 */
[CC--:B------:R-:W-:Y:S02]  /*12110*/  ISETP.GE.AND P5, PT, R12.reuse, R5.reuse, PT ;  /* 0x000000050c00720c */ /* 0x0c0fe40003fa6270 */
[-C--:B------:R-:W-:Y:S01]  /*12120*/  ISETP.GE.AND P6, PT, R12, R4.reuse, PT ;  /* 0x000000040c00720c */ /* 0x080fe20003fc6270 */
[----:B------:R-:W1:Y:S01]  /*12130*/  MUFU.TANH R40, R40 ;  /* 0x0000002800287308 */ /* 0x000e620000002400 */
[C---:B------:R-:W-:Y:S02]  /*12140*/  ISETP.GE.AND P4, PT, R11.reuse, R5, PT ;  /* 0x000000050b00720c */ /* 0x040fe40003f86270 */
[----:B------:R-:W-:-:S02]  /*12150*/  ISETP.GE.AND P3, PT, R11, R4, PT ;  /* 0x000000040b00720c */ /* 0x000fc40003f66270 */
[----:B----4-:R-:W-:Y:S02]  /*12160*/  FSEL R128, R43, -INF , !P2 ;  /* 0xff8000002b807808 */ /* 0x010fe40005000000 */
[-C--:B------:R-:W-:Y:S02]  /*12170*/  ISETP.GE.AND P2, PT, R10, R5.reuse, PT ;  /* 0x000000050a00720c */ /* 0x080fe40003f46270 */
[----:B------:R-:W-:Y:S02]  /*12180*/  FSEL R124, R41, -INF , !P5 ;  /* 0xff800000297c7808 */ /* 0x000fe40006800000 */
[----:B------:R-:W-:Y:S02]  /*12190*/  FSEL R129, R34, -INF , !P6 ;  /* 0xff80000022817808 */ /* 0x000fe40007000000 */
[----:B------:R-:W-:Y:S02]  /*121a0*/  FSEL R127, R33, -INF , !P4 ;  /* 0xff800000217f7808 */ /* 0x000fe40006000000 */
[----:B------:R-:W-:Y:S01]  /*121b0*/  FSEL R131, R31, -INF , !P3 ;  /* 0xff8000001f837808 */ /* 0x000fe20005800000 */
[----:B------:R-:W-:Y:S01]  /*121c0*/  FMUL.FTZ R48, R48, UR4 ;  /* 0x0000000430307c20 */ /* 0x000fe20008410000 */
[-C--:B------:R-:W-:Y:S01]  /*121d0*/  ISETP.GE.AND P5, PT, R10, R4.reuse, PT ;  /* 0x000000040a00720c */ /* 0x080fe20003fa6270 */
[----:B------:R-:W-:Y:S01]  /*121e0*/  FMUL.FTZ R50, R50, UR4 ;  /* 0x0000000432327c20 */ /* 0x000fe20008410000 */
[CC--:B------:R-:W-:Y:S01]  /*121f0*/  ISETP.GE.AND P6, PT, R9.reuse, R5.reuse, PT ;  /* 0x000000050900720c */ /* 0x0c0fe20003fc6270 */
[----:B------:R-:W-:Y:S01]  /*12200*/  FMUL.FTZ R44, R44, UR4 ;  /* 0x000000042c2c7c20 */ /* 0x000fe20008410000 */
[----:B------:R-:W-:Y:S01]  /*12210*/  ISETP.GE.AND P4, PT, R9, R4, PT ;  /* 0x000000040900720c */ /* 0x000fe20003f86270 */
[----:B------:R-:W-:Y:S01]  /*12220*/  FMUL.FTZ R46, R46, UR4 ;  /* 0x000000042e2e7c20 */ /* 0x000fe20008410000 */
[----:B------:R-:W-:-:S02]  /*12230*/  ISETP.GE.AND P3, PT, R8, R5, PT ;  /* 0x000000050800720c */ /* 0x000fc40003f66270 */
[----:B------:R-:W-:Y:S02]  /*12240*/  FSEL R130, R30, -INF , !P2 ;  /* 0xff8000001e827808 */ /* 0x000fe40005000000 */
[-C--:B------:R-:W-:Y:S02]  /*12250*/  ISETP.GE.AND P2, PT, R8, R4.reuse, PT ;  /* 0x000000040800720c */ /* 0x080fe40003f46270 */
[----:B---3--:R-:W-:Y:S02]  /*12260*/  FSEL R176, R28, -INF , !P5 ;  /* 0xff8000001cb07808 */ /* 0x008fe40006800000 */
[----:B------:R-:W-:Y:S02]  /*12270*/  FSEL R178, R60, -INF , !P6 ;  /* 0xff8000003cb27808 */ /* 0x000fe40007000000 */
[----:B------:R-:W-:Y:S02]  /*12280*/  FSEL R197, R22, -INF , !P4 ;  /* 0xff80000016c57808 */ /* 0x000fe40006000000 */
[----:B------:R-:W-:Y:S01]  /*12290*/  FSEL R195, R52, -INF , !P3 ;  /* 0xff80000034c37808 */ /* 0x000fe20005800000 */
[----:B------:R-:W-:Y:S01]  /*122a0*/  FMUL.FTZ R42, R42, UR4 ;  /* 0x000000042a2a7c20 */ /* 0x000fe20008410000 */
[CC--:B------:R-:W-:Y:S01]  /*122b0*/  ISETP.GE.AND P5, PT, R7.reuse, R5.reuse, PT ;  /* 0x000000050700720c */ /* 0x0c0fe20003fa6270 */
[----:B------:R-:W-:Y:S01]  /*122c0*/  FMUL.FTZ R24, R24, UR4 ;  /* 0x0000000418187c20 */ /* 0x000fe20008410000 */
[----:B------:R-:W-:Y:S01]  /*122d0*/  ISETP.GE.AND P6, PT, R7, R4, PT ;  /* 0x000000040700720c */ /* 0x000fe20003fc6270 */
[----:B------:R-:W-:Y:S01]  /*122e0*/  FMUL.FTZ R7, R26, UR4 ;  /* 0x000000041a077c20 */ /* 0x000fe20008410000 */
[----:B------:R-:W-:-:S02]  /*122f0*/  ISETP.GE.AND P4, PT, R6, R5, PT ;  /* 0x000000050600720c */ /* 0x000fc40003f86270 */
[----:B------:R-:W-:Y:S01]  /*12300*/  ISETP.GE.AND P3, PT, R6, R4, PT ;  /* 0x000000040600720c */ /* 0x000fe20003f66270 */
[----:B------:R-:W-:Y:S01]  /*12310*/  FMUL.FTZ R6, R27, UR4 ;  /* 0x000000041b067c20 */ /* 0x000fe20008410000 */
[----:B------:R-:W3:Y:S01]  /*12320*/  MUFU.TANH R48, R48 ;  /* 0x0000003000307308 */ /* 0x000ee20000002400 */
[----:B--2---:R-:W-:Y:S02]  /*12330*/  FSEL R200, R54, -INF , !P2 ;  /* 0xff80000036c87808 */ /* 0x004fe40005000000 */
[----:B------:R-:W-:-:S05]  /*12340*/  ISETP.GE.AND P2, PT, R2, R5, PT ;  /* 0x000000050200720c */ /* 0x000fca0003f46270 */
[----:B------:R-:W2:Y:S01]  /*12350*/  MUFU.TANH R50, R50 ;  /* 0x0000003200327308 */ /* 0x000ea20000002400 */
[----:B------:R-:W-:-:S07]  /*12360*/  MOV R247, R212 ;  /* 0x000000d400f77202 */ /* 0x000fce0000000f00 */
[----:B------:R-:W4:Y:S01]  /*12370*/  MUFU.TANH R44, R44 ;  /* 0x0000002c002c7308 */ /* 0x000f220000002400 */
[----:B-1----:R-:W-:-:S07]  /*12380*/  FSEL R212, R40, -INF , !P2 ;  /* 0xff80000028d47808 */ /* 0x002fce0005000000 */
[----:B------:R-:W1:Y:S01]  /*12390*/  MUFU.TANH R46, R46 ;  /* 0x0000002e002e7308 */ /* 0x000e620000002400 */
[----:B------:R-:W-:-:S07]  /*123a0*/  PLOP3.LUT P2, PT, PT, PT, UP1, 0x80, 0x0 ;  /* 0x000000000000781c */ /* 0x000fce0003f4f018 */
[----:B------:R-:W1:Y:S08]  /*123b0*/  MUFU.TANH R42, R42 ;  /* 0x0000002a002a7308 */ /* 0x000e700000002400 */
[----:B------:R-:W1:Y:S08]  /*123c0*/  MUFU.TANH R24, R24 ;  /* 0x0000001800187308 */ /* 0x000e700000002400 */
[----:B------:R-:W1:Y:S08]  /*123d0*/  MUFU.TANH R7, R7 ;  /* 0x0000000700077308 */ /* 0x000e700000002400 */
[----:B------:R-:W1:Y:S01]  /*123e0*/  MUFU.TANH R6, R6 ;  /* 0x0000000600067308 */ /* 0x000e620000002400 */
[----:B------:R-:W-:-:S02]  /*123f0*/  LOP3.LUT R0, R0, 0xf8, R64, 0xfe, !PT ;  /* 0x000000f800007812 */ /* 0x000fc400078efe40 */
[----:B---3--:R-:W-:Y:S02]  /*12400*/  FSEL R203, R48, -INF , !P5 ;  /* 0xff80000030cb7808 */ /* 0x008fe40006800000 */
[----:B--2---:R-:W-:Y:S02]  /*12410*/  FSEL R208, R50, -INF , !P6 ;  /* 0xff80000032d07808 */ /* 0x004fe40007000000 */
[----:B----4-:R-:W-:Y:S02]  /*12420*/  FSEL R206, R44, -INF , !P4 ;  /* 0xff8000002cce7808 */ /* 0x010fe40006000000 */
[----:B-1----:R-:W-:Y:S02]  /*12430*/  FSEL R210, R46, -INF , !P3 ;  /* 0xff8000002ed27808 */ /* 0x002fe40005800000 */
[----:B------:R-:W-:Y:S02]  /*12440*/  ISETP.GE.AND P5, PT, R2, R4, PT ;  /* 0x000000040200720c */ /* 0x000fe40003fa6270 */
[----:B------:R-:W-:-:S02]  /*12450*/  ISETP.GE.AND P6, PT, R0, R5, PT ;  /* 0x000000050000720c */ /* 0x000fc40003fc6270 */
[-C--:B------:R-:W-:Y:S02]  /*12460*/  ISETP.GE.AND P4, PT, R0, R4.reuse, PT ;  /* 0x000000040000720c */ /* 0x080fe40003f86270 */
[----:B------:R-:W-:Y:S01]  /*12470*/  ISETP.GE.AND P3, PT, R37, R4, PT ;  /* 0x000000042500720c */ /* 0x000fe20003f66270 */
[----:B------:R-:W-:Y:S01]  /*12480*/  IMAD.MOV.U32 R242, RZ, RZ, R247 ;  /* 0x000000fffff27224 */ /* 0x000fe200078e00f7 */
[----:B------:R-:W-:Y:S01]  /*12490*/  FSEL R244, R42, -INF , !P5 ;  /* 0xff8000002af47808 */ /* 0x000fe20006800000 */
[----:B------:R-:W-:Y:S01]  /*124a0*/  IMAD.MOV.U32 R243, RZ, RZ, R214 ;  /* 0x000000fffff37224 */ /* 0x000fe200078e00d6 */
[----:B------:R-:W-:Y:S02]  /*124b0*/  FSEL R214, R24, -INF , !P6 ;  /* 0xff80000018d67808 */ /* 0x000fe40007000000 */
[----:B------:R-:W-:Y:S02]  /*124c0*/  FSEL R246, R7, -INF , !P4 ;  /* 0xff80000007f67808 */ /* 0x000fe40006000000 */
[----:B------:R-:W-:Y:S01]  /*124d0*/  FSEL R247, R6, -INF , !P3 ;  /* 0xff80000006f77808 */ /* 0x000fe20005800000 */
[----:B------:R-:W-:Y:S06]  /*124e0*/  @!P2 BRA `(.L_x_910) ;  /* 0x000000100038a947 */ /* 0x000fec0003800000 */
[----:B------:R-:W-:Y:S05]  /*124f0*/  @!P0 BRA `(.L_x_911) ;  /* 0x0000000000f48947 */ /* 0x000fea0003800000 */
[----:B------:R-:W2:Y:S01]  /*12500*/  LDL.64 R64, [R1+0x8] ;  /* 0x0000080001407983 */ /* 0x000ea20000100a00 */
        /* <DEDUP_REMOVED lines=33> */
[----:B------:R-:W-:Y:S01]  /*12720*/  ISETP.NE.AND P3, PT, R9, RZ, PT ;  /* 0x000000ff0900720c */ /* 0x000fe20003f65270 */
[----:B------:R-:W-:Y:S01]  /*12730*/  @P6 VIADD R2, R2, 0x1 ;  /* 0x0000000102026836 */ /* 0x000fe20000000000 */
[----:B------:R-:W-:Y:S02]  /*12740*/  LOP3.LUT R4, RZ, R9, RZ, 0x33, !PT ;  /* 0x00000009ff047212 */ /* 0x000fe400078e33ff */
[----:B------:R-:W-:-:S05]  /*12750*/  @P5 IADD3 R0, R0, 0x1, RZ ;  /* 0x0000000100005810 */ /* 0x000fca0007ffe0ff */
        /* <DEDUP_REMOVED lines=23> */
.L_x_911:
[----:B------:R-:W-:-:S04]  /*128d0*/  ULEA UR6, -UR12, URZ, 0x8 ;  /* 0x0000003f0c067291 */ /* 0x000fc8000f8e413f */
[----:B------:R-:W-:Y:S02]  /*128e0*/  USHF.R.S32.HI UR4, URZ, 0x1f, UR6 ;  /* 0x0000001f3f047899 */ /* 0x000fe40008011406 */
[----:B------:R-:W-:-:S04]  /*128f0*/  MOV R0, UR6 ;  /* 0x0000000600007c02 */ /* 0x000fc80008000f00 */
[----:B------:R-:W-:-:S07]  /*12900*/  MOV R2, UR4 ;  /* 0x0000000400027c02 */ /* 0x000fce0008000f00 */
.L_x_912:
[--C-:B-----5:R-:W-:Y:S01]  /*12910*/  @!P1 IADD3 R24, P3, P2, R0, UR15, R38.reuse ;  /* 0x0000000f00189c10 */ /* 0x120fe2000fa7e026 */
[----:B------:R-:W-:Y:S01]  /*12920*/  ULDC.64 UR6, c[0x0][0x218] ;  /* 0x0000860000067ab9 */ /* 0x000fe20000000a00 */
[----:B------:R-:W-:Y:S01]  /*12930*/  IMAD.U32 R26, RZ, RZ, UR12 ;  /* 0x0000000cff1a7e24 */ /* 0x000fe2000f8e00ff */
[----:B------:R-:W-:Y:S01]  /*12940*/  @!UP0 UIMAD UR9, UR13, 0x50, URZ ;  /* 0x000000500d0988a4 */ /* 0x000fe2000f8e023f */
[----:B------:R-:W-:Y:S01]  /*12950*/  @!P1 IADD3.X R33, R2, UR14, R39, P3, P2 ;  /* 0x0000000e02219c10 */ /* 0x000fe20009fe4427 */
[----:B------:R-:W-:Y:S01]  /*12960*/  IMAD.U32 R20, RZ, RZ, UR12 ;  /* 0x0000000cff147e24 */ /* 0x000fe2000f8e00ff */
[----:B------:R-:W-:Y:S01]  /*12970*/  @!P1 LEA R32, P4, R24, UR6, 0x1 ;  /* 0x0000000618209c11 */ /* 0x000fe2000f8808ff */
[----:B------:R-:W-:Y:S01]  /*12980*/  IMAD.U32 R18, RZ, RZ, UR12 ;  /* 0x0000000cff127e24 */ /* 0x000fe2000f8e00ff */
[----:B------:R-:W-:Y:S01]  /*12990*/  @!P1 LEA R41, P2, R26, R38, 0x6 ;  /* 0x000000261a299211 */ /* 0x000fe200078430ff */
[----:B------:R-:W-:Y:S01]  /*129a0*/  IMAD.U32 R16, RZ, RZ, UR12 ;  /* 0x0000000cff107e24 */ /* 0x000fe2000f8e00ff */
[----:B------:R-:W-:Y:S01]  /*129b0*/  @!P1 LEA.HI.X R33, R24, UR7, R33, 0x1, P4 ;  /* 0x0000000718219c11 */ /* 0x000fe2000a0f0c21 */
[----:B------:R-:W-:Y:S01]  /*129c0*/  @!P1 IMAD.MOV.U32 R4, RZ, RZ, R38 ;  /* 0x000000ffff049224 */ /* 0x000fe200078e0026 */
[----:B------:R-:W-:Y:S01]  /*129d0*/  @!UP0 UIMAD UR4, UR13, 0x60, URZ ;  /* 0x000000600d0488a4 */ /* 0x000fe2000f8e023f */
[----:B------:R-:W-:Y:S01]  /*129e0*/  @!P1 IMAD.MOV.U32 R5, RZ, RZ, R39 ;  /* 0x000000ffff059224 */ /* 0x000fe200078e0027 */
[----:B------:R-:W-:Y:S01]  /*129f0*/  @!UP0 UIMAD UR10, UR13, 0x30, URZ ;  /* 0x000000300d0a88a4 */ /* 0x000fe2000f8e023f */
[----:B------:R-:W-:Y:S01]  /*12a00*/  IMAD.U32 R14, RZ, RZ, UR12 ;  /* 0x0000000cff0e7e24 */ /* 0x000fe2000f8e00ff */
[----:B------:R-:W-:Y:S01]  /*12a10*/  @!UP0 UIMAD UR11, UR13, 0xa0, URZ ;  /* 0x000000a00d0b88a4 */ /* 0x000fe2000f8e023f */
[----:B------:R-:W-:Y:S01]  /*12a20*/  IMAD.U32 R12, RZ, RZ, UR12 ;  /* 0x0000000cff0c7e24 */ /* 0x000fe2000f8e00ff */
[----:B------:R1:W-:Y:S01]  /*12a30*/  @P1 STS.128 [R241+0x2000], RZ ;  /* 0x002000fff1001388 */ /* 0x0003e20000000c00 */
[----:B------:R-:W-:Y:S01]  /*12a40*/  IMAD.U32 R10, RZ, RZ, UR12 ;  /* 0x0000000cff0a7e24 */ /* 0x000fe2000f8e00ff */
[----:B------:R-:W-:Y:S01]  /*12a50*/  BSSY B0, `(.L_x_913) ;  /* 0x00000b4000007945 */ /* 0x000fe20003800000 */
[----:B------:R-:W-:-:S02]  /*12a60*/  IMAD.U32 R8, RZ, RZ, UR12 ;  /* 0x0000000cff087e24 */ /* 0x000fc4000f8e00ff */
[----:B------:R-:W-:Y:S02]  /*12a70*/  IMAD.U32 R6, RZ, RZ, UR12 ;  /* 0x0000000cff067e24 */ /* 0x000fe4000f8e00ff */
[----:B------:R-:W-:Y:S02]  /*12a80*/  IMAD.U32 R22, RZ, RZ, UR12 ;  /* 0x0000000cff167e24 */ /* 0x000fe4000f8e00ff */
[----:B------:R-:W-:Y:S02]  /*12a90*/  IMAD.U32 R27, RZ, RZ, UR12 ;  /* 0x0000000cff1b7e24 */ /* 0x000fe4000f8e00ff */
[----:B------:R-:W-:Y:S02]  /*12aa0*/  IMAD.U32 R29, RZ, RZ, UR12 ;  /* 0x0000000cff1d7e24 */ /* 0x000fe4000f8e00ff */
[----:B------:R-:W-:Y:S01]  /*12ab0*/  IMAD.U32 R28, RZ, RZ, UR13 ;  /* 0x0000000dff1c7e24 */ /* 0x000fe2000f8e00ff */
[----:B------:R-:W-:Y:S01]  /*12ac0*/  @!P1 LEA R34, P3, R27, R38, 0x5 ;  /* 0x000000261b229211 */ /* 0x000fe200078628ff */
[----:B------:R-:W-:-:S02]  /*12ad0*/  IMAD.U32 R24, RZ, RZ, UR12 ;  /* 0x0000000cff187e24 */ /* 0x000fc4000f8e00ff */
[----:B------:R-:W-:Y:S01]  /*12ae0*/  @!P1 IMAD.WIDE.U32 R20, R20, 0x30, R4 ;  /* 0x0000003014149825 */ /* 0x000fe200078e0004 */
[----:B------:R-:W-:Y:S02]  /*12af0*/  @!P1 LEA.HI.X R28, R29, R39, R28, 0x6, P2 ;  /* 0x000000271d1c9211 */ /* 0x000fe400010f341c */
[----:B------:R-:W-:Y:S01]  /*12b00*/  @!P1 LEA R24, P2, R24, R38, 0x7 ;  /* 0x0000002618189211 */ /* 0x000fe200078438ff */
[----:B------:R-:W-:Y:S01]  /*12b10*/  @!P1 IMAD.WIDE.U32 R18, R18, 0x50, R4 ;  /* 0x0000005012129825 */ /* 0x000fe200078e0004 */
[----:B------:R-:W-:-:S03]  /*12b20*/  @!P1 IADD3 R20, P4, R0, R20, RZ ;  /* 0x0000001400149210 */ /* 0x000fc60007f9e0ff */
[----:B------:R-:W-:Y:S01]  /*12b30*/  @!P1 IMAD.WIDE.U32 R16, R16, 0x60, R4 ;  /* 0x0000006010109825 */ /* 0x000fe200078e0004 */
[----:B------:R-:W-:Y:S01]  /*12b40*/  @!P1 IADD3.X R21, R2, UR10, R21, P4, !PT ;  /* 0x0000000a02159c10 */ /* 0x000fe2000a7fe415 */
[----:B------:R-:W-:Y:S02]  /*12b50*/  @!UP0 UIMAD UR10, UR13, 0xb0, URZ ;  /* 0x000000b00d0a88a4 */ /* 0x000fe4000f8e023f */
[----:B------:R-:W-:-:S04]  /*12b60*/  @!P1 IMAD.WIDE.U32 R14, R14, 0x70, R4 ;  /* 0x000000700e0e9825 */ /* 0x000fc800078e0004 */
[----:B------:R-:W-:-:S04]  /*12b70*/  @!P1 IMAD.WIDE.U32 R12, R12, 0x90, R4 ;  /* 0x000000900c0c9825 */ /* 0x000fc800078e0004 */
[----:B------:R-:W-:-:S04]  /*12b80*/  @!P1 IMAD.WIDE.U32 R10, R10, 0xa0, R4 ;  /* 0x000000a00a0a9825 */ /* 0x000fc800078e0004 */
[----:B------:R-:W-:-:S04]  /*12b90*/  @!P1 IMAD.WIDE.U32 R8, R8, 0xb0, R4 ;  /* 0x000000b008089825 */ /* 0x000fc800078e0004 */
[----:B------:R-:W-:Y:S01]  /*12ba0*/  @!P1 IMAD.WIDE.U32 R6, R6, 0xc0, R4 ;  /* 0x000000c006069825 */ /* 0x000fe200078e0004 */
[----:B------:R-:W-:-:S03]  /*12bb0*/  @!P1 IADD3 R8, P4, R0, R8, RZ ;  /* 0x0000000800089210 */ /* 0x000fc60007f9e0ff */
[----:B------:R-:W-:Y:S01]  /*12bc0*/  @!P1 IMAD.WIDE.U32 R4, R22, 0xd0, R4 ;  /* 0x000000d016049825 */ /* 0x000fe200078e0004 */
[----:B------:R-:W-:-:S03]  /*12bd0*/  @!P1 IADD3.X R9, R2, UR10, R9, P4, !PT ;  /* 0x0000000a02099c10 */ /* 0x000fc6000a7fe409 */
[----:B------:R-:W-:Y:S02]  /*12be0*/  IMAD.U32 R31, RZ, RZ, UR12 ;  /* 0x0000000cff1f7e24 */ /* 0x000fe4000f8e00ff */
[----:B------:R-:W-:Y:S02]  /*12bf0*/  IMAD.U32 R30, RZ, RZ, UR13 ;  /* 0x0000000dff1e7e24 */ /* 0x000fe4000f8e00ff */
[----:B------:R-:W-:Y:S02]  /*12c00*/  IMAD.U32 R25, RZ, RZ, UR12 ;  /* 0x0000000cff197e24 */ /* 0x000fe4000f8e00ff */
[----:B------:R-:W-:Y:S01]  /*12c10*/  @!P1 IMAD.MOV.U32 R22, RZ, RZ, R38 ;  /* 0x000000ffff169224 */ /* 0x000fe200078e0026 */
[----:B------:R-:W-:Y:S01]  /*12c20*/  @!P1 LEA.HI.X R30, R31, R39, R30, 0x5, P3 ;  /* 0x000000271f1e9211 */ /* 0x000fe200018f2c1e */
[----:B------:R-:W-:Y:S02]  /*12c30*/  @!P1 IMAD.MOV.U32 R23, RZ, RZ, R39 ;  /* 0x000000ffff179224 */ /* 0x000fe400078e0027 */
[----:B------:R-:W-:-:S02]  /*12c40*/  IMAD.U32 R26, RZ, RZ, UR13 ;  /* 0x0000000dff1a7e24 */ /* 0x000fc4000f8e00ff */
[----:B------:R-:W-:Y:S01]  /*12c50*/  @!P1 IMAD.WIDE.U32 R22, R25, 0xe0, R22 ;  /* 0x000000e019169825 */ /* 0x000fe200078e0016 */
[C---:B------:R-:W-:Y:S02]  /*12c60*/  @!P1 IADD3 R25, P3, R0.reuse, R18, RZ ;  /* 0x0000001200199210 */ /* 0x040fe40007f7e0ff */
[----:B------:R-:W-:Y:S02]  /*12c70*/  @!P1 LEA.HI.X R18, R27, R39, R26, 0x7, P2 ;  /* 0x000000271b129211 */ /* 0x000fe400010f3c1a */
[----:B------:R-:W-:Y:S02]  /*12c80*/  @!P1 IADD3 R16, P2, R0, R16, RZ ;  /* 0x0000001000109210 */ /* 0x000fe40007f5e0ff */
[C---:B------:R-:W-:Y:S01]  /*12c90*/  @!P1 IADD3.X R42, R2.reuse, UR9, R19, P3, !PT ;  /* 0x00000009022a9c10 */ /* 0x040fe20009ffe413 */
[----:B------:R-:W-:Y:S01]  /*12ca0*/  @!UP0 UIMAD UR9, UR13, 0x70, URZ ;  /* 0x000000700d0988a4 */ /* 0x000fe2000f8e023f */
[----:B------:R-:W-:Y:S01]  /*12cb0*/  @!P1 IADD3.X R19, R2, UR4, R17, P2, !PT ;  /* 0x0000000402139c10 */ /* 0x000fe200097fe411 */
[----:B------:R-:W-:Y:S01]  /*12cc0*/  @!UP0 UIMAD UR4, UR13, 0x90, URZ ;  /* 0x000000900d0488a4 */ /* 0x000fe2000f8e023f */
[----:B------:R-:W-:-:S02]  /*12cd0*/  @!P1 IADD3 R17, P3, R0, R14, RZ ;  /* 0x0000000e00119210 */ /* 0x000fc40007f7e0ff */
[----:B------:R-:W-:Y:S02]  /*12ce0*/  @!P1 IADD3 R35, P2, R0, R12, RZ ;  /* 0x0000000c00239210 */ /* 0x000fe40007f5e0ff */
[C---:B------:R-:W-:Y:S01]  /*12cf0*/  @!P1 IADD3.X R15, R2.reuse, UR9, R15, P3, !PT ;  /* 0x00000009020f9c10 */ /* 0x040fe20009ffe40f */
[----:B------:R-:W-:Y:S01]  /*12d00*/  @!UP0 UIMAD UR9, UR13, 0xc0, URZ ;  /* 0x000000c00d0988a4 */ /* 0x000fe2000f8e023f */
[----:B------:R-:W-:Y:S01]  /*12d10*/  @!P1 IADD3.X R43, R2, UR4, R13, P2, !PT ;  /* 0x00000004022b9c10 */ /* 0x000fe200097fe40d */
[----:B------:R-:W-:Y:S01]  /*12d20*/  @!UP0 UIMAD UR4, UR13, 0xd0, URZ ;  /* 0x000000d00d0488a4 */ /* 0x000fe2000f8e023f */
[C---:B------:R-:W-:Y:S02]  /*12d30*/  @!P1 IADD3 R37, P3, R0.reuse, R6, RZ ;  /* 0x0000000600259210 */ /* 0x040fe40007f7e0ff */
[----:B------:R-:W-:Y:S02]  /*12d40*/  @!P1 IADD3 R40, P2, R0, R4, RZ ;  /* 0x0000000400289210 */ /* 0x000fe40007f5e0ff */
[----:B------:R-:W-:-:S02]  /*12d50*/  @!P1 IADD3.X R45, R2, UR9, R7, P3, !PT ;  /* 0x00000009022d9c10 */ /* 0x000fc40009ffe407 */
[----:B------:R-:W-:Y:S01]  /*12d60*/  @!P1 IADD3.X R44, R2, UR4, R5, P2, !PT ;  /* 0x00000004022c9c10 */ /* 0x000fe200097fe405 */
[----:B------:R-:W-:Y:S01]  /*12d70*/  @!UP0 UIMAD UR4, UR13, 0xe0, URZ ;  /* 0x000000e00d0488a4 */ /* 0x000fe2000f8e023f */
[C---:B------:R-:W-:Y:S02]  /*12d80*/  @!P1 IADD3 R4, P4, R0.reuse, R34, RZ ;  /* 0x0000002200049210 */ /* 0x040fe40007f9e0ff */
[C---:B------:R-:W-:Y:S02]  /*12d90*/  @!P1 IADD3 R5, P3, R0.reuse, R41, RZ ;  /* 0x0000002900059210 */ /* 0x040fe40007f7e0ff */
[----:B------:R-:W-:Y:S01]  /*12da0*/  @!P1 IADD3 R34, P2, R0, R22, RZ ;  /* 0x0000001600229210 */ /* 0x000fe20007f5e0ff */
[----:B------:R-:W-:Y:S01]  /*12db0*/  @!P1 IMAD.X R6, R2, 0x1, R30, P4 ;  /* 0x0000000102069824 */ /* 0x000fe200020e061e */
[----:B------:R-:W-:Y:S01]  /*12dc0*/  @!P1 LEA R30, P4, R4, UR6, 0x1 ;  /* 0x00000006041e9c11 */ /* 0x000fe2000f8808ff */
[----:B------:R-:W-:Y:S01]  /*12dd0*/  @!P1 IMAD.X R7, R2, 0x1, R28, P3 ;  /* 0x0000000102079824 */ /* 0x000fe200018e061c */
[----:B------:R-:W-:-:S02]  /*12de0*/  @!P1 LEA R26, P3, R5, UR6, 0x1 ;  /* 0x00000006051a9c11 */ /* 0x000fc4000f8608ff */
[----:B------:R-:W-:Y:S02]  /*12df0*/  @!P1 IADD3.X R41, R2, UR4, R23, P2, !PT ;  /* 0x0000000402299c10 */ /* 0x000fe400097fe417 */
[----:B------:R-:W-:Y:S02]  /*12e00*/  @!P1 LEA.HI.X R31, R4, UR7, R6, 0x1, P4 ;  /* 0x00000007041f9c11 */ /* 0x000fe4000a0f0c06 */
[----:B------:R-:W-:Y:S02]  /*12e10*/  @!P1 LEA.HI.X R27, R5, UR7, R7, 0x1, P3 ;  /* 0x00000007051b9c11 */ /* 0x000fe400098f0c07 */
[----:B------:R-:W-:Y:S02]  /*12e20*/  @!P1 LEA R28, P2, R20, UR6, 0x1 ;  /* 0x00000006141c9c11 */ /* 0x000fe4000f8408ff */
[----:B------:R-:W-:Y:S02]  /*12e30*/  @!P1 IADD3 R4, P3, R0, R24, RZ ;  /* 0x0000001800049210 */ /* 0x000fe40007f7e0ff */
[----:B------:R-:W-:-:S02]  /*12e40*/  @!P1 LEA.HI.X R29, R20, UR7, R21, 0x1, P2 ;  /* 0x00000007141d9c11 */ /* 0x000fc400090f0c15 */
[----:B------:R-:W-:Y:S01]  /*12e50*/  @!P1 LEA R22, P2, R16, UR6, 0x1 ;  /* 0x0000000610169c11 */ /* 0x000fe2000f8408ff */
[----:B------:R-:W-:Y:S01]  /*12e60*/  @!P1 IMAD.X R5, R2, 0x1, R18, P3 ;  /* 0x0000000102059824 */ /* 0x000fe200018e0612 */
[----:B------:R-:W-:Y:S02]  /*12e70*/  @!P1 LEA R18, P3, R4, UR6, 0x1 ;  /* 0x0000000604129c11 */ /* 0x000fe4000f8608ff */
[----:B------:R-:W-:Y:S02]  /*12e80*/  @!P1 IADD3 R13, P5, R0, R10, RZ ;  /* 0x0000000a000d9210 */ /* 0x000fe40007fbe0ff */
[----:B------:R-:W-:Y:S02]  /*12e90*/  @!P1 LEA.HI.X R23, R16, UR7, R19, 0x1, P2 ;  /* 0x0000000710179c11 */ /* 0x000fe400090f0c13 */
[----:B------:R-:W-:Y:S02]  /*12ea0*/  @!P1 LEA.HI.X R19, R4, UR7, R5, 0x1, P3 ;  /* 0x0000000704139c11 */ /* 0x000fe400098f0c05 */
[----:B------:R-:W-:-:S02]  /*12eb0*/  @!P1 IADD3.X R11, R2, UR11, R11, P5, !PT ;  /* 0x0000000b020b9c10 */ /* 0x000fc4000affe40b */
[----:B------:R-:W-:Y:S02]  /*12ec0*/  @!P1 LEA R12, P3, R13, UR6, 0x1 ;  /* 0x000000060d0c9c11 */ /* 0x000fe4000f8608ff */
[----:B------:R-:W-:Y:S02]  /*12ed0*/  @!P1 LEA R20, P2, R17, UR6, 0x1 ;  /* 0x0000000611149c11 */ /* 0x000fe4000f8408ff */
[----:B------:R-:W-:Y:S02]  /*12ee0*/  @!P1 LEA.HI.X R13, R13, UR7, R11, 0x1, P3 ;  /* 0x000000070d0d9c11 */ /* 0x000fe400098f0c0b */
[C---:B------:R-:W-:Y:S02]  /*12ef0*/  LEA R242, P3, R38.reuse, UR6, 0x1 ;  /* 0x0000000626f27c11 */ /* 0x040fe4000f8608ff */
[----:B------:R-:W-:Y:S02]  /*12f00*/  @!P1 LEA.HI.X R21, R17, UR7, R15, 0x1, P2 ;  /* 0x0000000711159c11 */ /* 0x000fe400090f0c0f */
[----:B------:R-:W-:-:S02]  /*12f10*/  LEA.HI.X R243, R38, UR7, R39, 0x1, P3 ;  /* 0x0000000726f37c11 */ /* 0x000fc400098f0c27 */
[C---:B------:R-:W-:Y:S02]  /*12f20*/  @!P1 LEA R16, P3, R0.reuse, R242, 0x1 ;  /* 0x000000f200109211 */ /* 0x040fe400078608ff */
[C---:B------:R-:W-:Y:S02]  /*12f30*/  @!P1 LEA R24, P4, R25.reuse, UR6, 0x1 ;  /* 0x0000000619189c11 */ /* 0x040fe4000f8808ff */
[----:B------:R-:W-:Y:S02]  /*12f40*/  @!P1 LEA.HI.X R17, R0, R243, R2, 0x1, P3 ;  /* 0x000000f300119211 */ /* 0x000fe400018f0c02 */
[----:B------:R-:W-:Y:S02]  /*12f50*/  @!P1 LEA.HI.X R25, R25, UR7, R42, 0x1, P4 ;  /* 0x0000000719199c11 */ /* 0x000fe4000a0f0c2a */
[----:B------:R-:W-:Y:S01]  /*12f60*/  @!P1 LEA R14, P4, R35, UR6, 0x1 ;  /* 0x00000006230e9c11 */ /* 0x000fe2000f8808ff */
[----:B------:R-:W-:Y:S01]  /*12f70*/  @!PT LDS RZ, [RZ] ;  /* 0x00000000fffff984 */ /* 0x000fe20000000800 */
[----:B------:R-:W-:Y:S01]  /*12f80*/  @!PT LDS RZ, [RZ] ;  /* 0x00000000fffff984 */ /* 0x000fe20000000800 */
[----:B------:R-:W-:Y:S01]  /*12f90*/  @!PT LDS RZ, [RZ] ;  /* 0x00000000fffff984 */ /* 0x000fe20000000800 */
[----:B------:R1:W-:Y:S01]  /*12fa0*/  @!P1 LDGSTS.E.BYPASS.LTC128B.128 [R241+0x2000], desc[UR22][R16.64] ;  /* 0x0200000010f19fae */ /* 0x0003e2000b901d56 */
[----:B------:R-:W-:-:S02]  /*12fb0*/  @!P1 LEA R10, P2, R8, UR6, 0x1 ;  /* 0x00000006080a9c11 */ /* 0x000fc4000f8408ff */
[----:B------:R-:W-:Y:S01]  /*12fc0*/  @!P1 LEA.HI.X R15, R35, UR7, R43, 0x1, P4 ;  /* 0x00000007230f9c11 */ /* 0x000fe2000a0f0c2b */
[----:B------:R1:W-:Y:S01]  /*12fd0*/  @P1 STS.128 [R241+0x2800], RZ ;  /* 0x002800fff1001388 */ /* 0x0003e20000000c00 */
[----:B------:R-:W-:Y:S02]  /*12fe0*/  @!P1 LEA.HI.X R11, R8, UR7, R9, 0x1, P2 ;  /* 0x00000007080b9c11 */ /* 0x000fe400090f0c09 */
[C---:B------:R-:W-:Y:S01]  /*12ff0*/  @!P1 LEA R6, P2, R40.reuse, UR6, 0x1 ;  /* 0x0000000628069c11 */ /* 0x040fe2000f8408ff */
[----:B------:R-:W-:Y:S01]  /*13000*/  @!PT LDS RZ, [RZ] ;  /* 0x00000000fffff984 */ /* 0x000fe20000000800 */
[----:B------:R-:W-:Y:S01]  /*13010*/  @!PT LDS RZ, [RZ] ;  /* 0x00000000fffff984 */ /* 0x000fe20000000800 */
[----:B------:R-:W-:Y:S01]  /*13020*/  @!PT LDS RZ, [RZ] ;  /* 0x00000000fffff984 */ /* 0x000fe20000000800 */
[----:B------:R1:W-:Y:S01]  /*13030*/  @!P1 LDGSTS.E.BYPASS.LTC128B.128 [R241+0x2800], desc[UR22][R32.64] ;  /* 0x0280000020f19fae */ /* 0x0003e2000b901d56 */
[C---:B------:R-:W-:Y:S02]  /*13040*/  @!P1 LEA R8, P4, R37.reuse, UR6, 0x1 ;  /* 0x0000000625089c11 */ /* 0x040fe4000f8808ff */
[----:B------:R-:W-:Y:S01]  /*13050*/  @!P1 LEA.HI.X R7, R40, UR7, R44, 0x1, P2 ;  /* 0x0000000728079c11 */ /* 0x000fe200090f0c2c */
[----:B------:R1:W-:Y:S01]  /*13060*/  @P1 STS.128 [R241+0x3000], RZ ;  /* 0x003000fff1001388 */ /* 0x0003e20000000c00 */
[----:B------:R-:W-:-:S02]  /*13070*/  @!P1 LEA.HI.X R9, R37, UR7, R45, 0x1, P4 ;  /* 0x0000000725099c11 */ /* 0x000fc4000a0f0c2d */
[C---:B------:R-:W-:Y:S01]  /*13080*/  @!P1 LEA R4, P2, R34.reuse, UR6, 0x1 ;  /* 0x0000000622049c11 */ /* 0x040fe2000f8408ff */
[----:B------:R-:W-:Y:S01]  /*13090*/  @!PT LDS RZ, [RZ] ;  /* 0x00000000fffff984 */ /* 0x000fe20000000800 */
[----:B------:R-:W-:Y:S01]  /*130a0*/  @!PT LDS RZ, [RZ] ;  /* 0x00000000fffff984 */ /* 0x000fe20000000800 */
[----:B------:R-:W-:Y:S01]  /*130b0*/  @!PT LDS RZ, [RZ] ;  /* 0x00000000fffff984 */ /* 0x000fe20000000800 */
[----:B------:R1:W-:Y:S03]  /*130c0*/  @!P1 LDGSTS.E.BYPASS.LTC128B.128 [R241+0x3000], desc[UR22][R30.64] ;  /* 0x030000001ef19fae */ /* 0x0003e6000b901d56 */
[----:B------:R-:W-:Y:S01]  /*130d0*/  @!P1 LEA.HI.X R5, R34, UR7, R41, 0x1, P2 ;  /* 0x0000000722059c11 */ /* 0x000fe200090f0c29 */
        /* <DEDUP_REMOVED lines=62> */
[----:B-1----:R-:W-:Y:S01]  /*134c0*/  IMAD.U32 R6, RZ, RZ, UR12 ;  /* 0x0000000cff067e24 */ /* 0x002fe2000f8e00ff */
[----:B------:R-:W-:Y:S01]  /*134d0*/  UIMAD UR4, UR13, 0xf0, URZ ;  /* 0x000000f00d0478a4 */ /* 0x000fe2000f8e023f */
[----:B------:R-:W-:Y:S02]  /*134e0*/  IMAD.MOV.U32 R4, RZ, RZ, R38 ;  /* 0x000000ffff047224 */ /* 0x000fe400078e0026 */
        /* <DEDUP_REMOVED lines=10> */
.L_x_914:
[----:B------:R-:W-:Y:S05]  /*13590*/  BSYNC B0 ;  /* 0x0000000000007941 */ /* 0x000fea0003800000 */
.L_x_913:
[----:B------:R-:W0:Y:S01]  /*135a0*/  LDGDEPBAR ;  /* 0x00000000000079af */ /* 0x000e220000000000 */
[----:B------:R-:W-:-:S04]  /*135b0*/  LEA R242, P1, R0, R242, 0x1 ;  /* 0x000000f200f27211 */ /* 0x000fc800078208ff */
[----:B------:R-:W-:-:S09]  /*135c0*/  LEA.HI.X R243, R0, R243, R2, 0x1, P1 ;  /* 0x000000f300f37211 */ /* 0x000fd200008f0c02 */
.L_x_910:
[----:B------:R-:W3:Y:S01]  /*135d0*/  LDL.LU R34, [R1] ;  /* 0x0000000001227983 */ /* 0x000ee20000300800 */
[----:B-----5:R-:W-:Y:S01]  /*135e0*/  FMNMX.FTZ R0, R36, R83, !PT ;  /* 0x0000005324007209 */ /* 0x020fe20007810000 */
[----:B------:R-:W-:Y:S02]  /*135f0*/  ULDC UR4, c[0x0][0x2ec] ;  /* 0x0000bb0000047ab9 */ /* 0x000fe40000000800 */
[----:B------:R-:W4:Y:S01]  /*13600*/  LDL.LU R81, [R1+0x4] ;  /* 0x0000040001517983 */ /* 0x000f220000300800 */
[----:B------:R-:W-:-:S03]  /*13610*/  FMNMX.FTZ R0, R181, R0, !PT ;  /* 0x00000000b5007209 */ /* 0x000fc60007810000 */
[----:B-1----:R-:W4:Y:S01]  /*13620*/  LDL.LU R7, [R1+0x14] ;  /* 0x0000140001077983 */ /* 0x002f220000300800 */
[----:B------:R-:W-:-:S03]  /*13630*/  FMNMX.FTZ R0, R53, R0, !PT ;  /* 0x0000000035007209 */ /* 0x000fc60007810000 */
[----:B------:R-:W4:Y:S01]  /*13640*/  LDL.LU R8, [R1+0x10] ;  /* 0x0000100001087983 */ /* 0x000f220000300800 */
[----:B------:R-:W-:-:S03]  /*13650*/  FMNMX.FTZ R0, R107, R0, !PT ;  /* 0x000000006b007209 */ /* 0x000fc60007810000 */
[----:B------:R-:W-:Y:S01]  /*13660*/  STL [R1+0x34], R219 ;  /* 0x000034db01007387 */ /* 0x000fe20000100800 */
[----:B------:R-:W-:-:S03]  /*13670*/  FMNMX.FTZ R0, R51, R0, !PT ;  /* 0x0000000033007209 */ /* 0x000fc60007810000 */
[----:B------:R-:W-:Y:S01]  /*13680*/  STL [R1+0x30], R134 ;  /* 0x0000308601007387 */ /* 0x000fe20000100800 */
[----:B------:R-:W-:-:S03]  /*13690*/  FMNMX.FTZ R0, R105, R0, !PT ;  /* 0x0000000069007209 */ /* 0x000fc60007810000 */
[----:B------:R-:W-:Y:S01]  /*136a0*/  STL [R1+0x2c], R68 ;  /* 0x00002c4401007387 */ /* 0x000fe20000100800 */
[----:B------:R-:W-:-:S03]  /*136b0*/  FMNMX.FTZ R0, R49, R0, !PT ;  /* 0x0000000031007209 */ /* 0x000fc60007810000 */
[----:B------:R-:W-:Y:S01]  /*136c0*/  STL [R1+0x28], R67 ;  /* 0x0000284301007387 */ /* 0x000fe20000100800 */
[----:B------:R-:W-:-:S03]  /*136d0*/  FMNMX.FTZ R0, R103, R0, !PT ;  /* 0x0000000067007209 */ /* 0x000fc60007810000 */
[----:B------:R-:W-:Y:S01]  /*136e0*/  LDSM.16.MT88.4 R12, [R135+0xa000] ;  /* 0x00a00000870c783b */ /* 0x000fe20000004200 */
[----:B------:R-:W-:-:S03]  /*136f0*/  FMNMX.FTZ R0, R55, R0, !PT ;  /* 0x0000000037007209 */ /* 0x000fc60007810000 */
[----:B------:R-:W-:Y:S01]  /*13700*/  LDSM.16.MT88.4 R16, [R218+0xa000] ;  /* 0x00a00000da10783b */ /* 0x000fe20000004200 */
[----:B------:R-:W-:-:S03]  /*13710*/  FMNMX.FTZ R0, R106, R0, !PT ;  /* 0x000000006a007209 */ /* 0x000fc60007810000 */
[----:B------:R-:W-:Y:S01]  /*13720*/  LDSM.16.MT88.4 R28, [R218+0xa800] ;  /* 0x00a80000da1c783b */ /* 0x000fe20000004200 */
[----:B------:R-:W-:Y:S02]  /*13730*/  FMNMX.FTZ R2, R57, R0, !PT ;  /* 0x0000000039027209 */ /* 0x000fe40007810000 */
[----:B------:R-:W-:Y:S01]  /*13740*/  FMNMX.FTZ R0, R3, R47, !PT ;  /* 0x0000002f03007209 */ /* 0x000fe20007810000 */
[----:B------:R-:W-:Y:S01]  /*13750*/  LDSM.16.MT88.4 R40, [R217+0xb000] ;  /* 0x00b00000d928783b */ /* 0x000fe20000004200 */
[----:B------:R-:W-:Y:S02]  /*13760*/  FMNMX.FTZ R2, R109, R2, !PT ;  /* 0x000000026d027209 */ /* 0x000fe40007810000 */
[----:B------:R-:W-:Y:S02]  /*13770*/  FMNMX.FTZ R0, R182, R0, !PT ;  /* 0x00000000b6007209 */ /* 0x000fe40007810000 */
[----:B--2---:R-:W-:Y:S02]  /*13780*/  FMNMX.FTZ R4, R58, R2, !PT ;  /* 0x000000023a047209 */ /* 0x004fe40007810000 */
        /* <DEDUP_REMOVED lines=100> */
[----:B------:R-:W-:-:S04]  /*13dd0*/  FMNMX.FTZ R2, R197, R0, !PT ;  /* 0x00000000c5027209 */ /* 0x000fc80007810000 */
[----:B------:R-:W-:-:S04]  /*13de0*/  FMNMX.FTZ R2, R215, R2, !PT ;  /* 0x00000002d7027209 */ /* 0x000fc80007810000 */
[----:B------:R-:W-:-:S04]  /*13df0*/  FMNMX.FTZ R2, R200, R2, !PT ;  /* 0x00000002c8027209 */ /* 0x000fc80007810000 */
[----:B------:R-:W-:-:S04]  /*13e00*/  FMNMX.FTZ R2, R245, R2, !PT ;  /* 0x00000002f5027209 */ /* 0x000fc80007810000 */
[----:B------:R-:W-:-:S04]  /*13e10*/  FMNMX.FTZ R2, R208, R2, !PT ;  /* 0x00000002d0027209 */ /* 0x000fc80007810000 */
[----:B------:R-:W-:-:S04]  /*13e20*/  FMNMX.FTZ R2, R250, R2, !PT ;  /* 0x00000002fa027209 */ /* 0x000fc80007810000 */
[----:B------:R-:W-:-:S04]  /*13e30*/  FMNMX.FTZ R2, R210, R2, !PT ;  /* 0x00000002d2027209 */ /* 0x000fc80007810000 */
[----:B------:R-:W-:Y:S02]  /*13e40*/  FMNMX.FTZ R2, R251, R2, !PT ;  /* 0x00000002fb027209 */ /* 0x000fe40007810000 */
[----:B---3--:R-:W-:-:S05]  /*13e50*/  FMNMX.FTZ R0, R34, R4, !PT ;  /* 0x0000000422007209 */ /* 0x008fca0007810000 */
[----:B------:R-:W1:Y:S01]  /*13e60*/  SHFL.BFLY PT, R4, R0, 0x2, 0x1f ;  /* 0x0c401f0000047f89 */ /* 0x000e6200000e0000 */
[----:B----4-:R-:W-:-:S04]  /*13e70*/  MOV R20, R8 ;  /* 0x0000000800147202 */ /* 0x010fc80000000f00 */
[----:B------:R-:W-:-:S04]  /*13e80*/  MOV R24, R20 ;  /* 0x0000001400187202 */ /* 0x000fc80000000f00 */
[----:B------:R-:W-:Y:S02]  /*13e90*/  MOV R75, R24 ;  /* 0x00000018004b7202 */ /* 0x000fe40000000f00 */
[----:B-1----:R-:W-:Y:S02]  /*13ea0*/  FMNMX.FTZ R0, R0, R4, !PT ;  /* 0x0000000400007209 */ /* 0x002fe40007810000 */
[----:B------:R-:W-:-:S03]  /*13eb0*/  FMNMX.FTZ R4, R244, R2, !PT ;  /* 0x00000002f4047209 */ /* 0x000fc60007810000 */
[----:B------:R-:W1:Y:S01]  /*13ec0*/  SHFL.BFLY PT, R2, R0, 0x1, 0x1f ;  /* 0x0c201f0000027f89 */ /* 0x000e6200000e0000 */
[----:B------:R-:W-:-:S04]  /*13ed0*/  FMNMX.FTZ R4, R81, R4, !PT ;  /* 0x0000000451047209 */ /* 0x000fc80007810000 */
[----:B------:R-:W-:-:S04]  /*13ee0*/  FMNMX.FTZ R4, R246, R4, !PT ;  /* 0x00000004f6047209 */ /* 0x000fc80007810000 */
[----:B------:R-:W-:-:S05]  /*13ef0*/  FMNMX.FTZ R4, R247, R4, !PT ;  /* 0x00000004f7047209 */ /* 0x000fca0007810000 */
[----:B------:R-:W2:Y:S01]  /*13f00*/  SHFL.BFLY PT, R6, R4, 0x2, 0x1f ;  /* 0x0c401f0004067f89 */ /* 0x000ea200000e0000 */
[----:B-1----:R-:W-:-:S04]  /*13f10*/  FMNMX.FTZ R69, R0, R2, !PT ;  /* 0x0000000200457209 */ /* 0x002fc80007810000 */
[C---:B------:R-:W-:Y:S01]  /*13f20*/  FSETP.NEU.FTZ.AND P2, PT, R69.reuse, -INF , PT ;  /* 0xff8000004500780b */ /* 0x040fe20003f5d000 */
[----:B------:R-:W-:-:S05]  /*13f30*/  FMUL.FTZ R2, R69, UR4 ;  /* 0x0000000445027c20 */ /* 0x000fca0008410000 */
[----:B------:R-:W-:Y:S02]  /*13f40*/  FSEL R2, R2, RZ, P2 ;  /* 0x000000ff02027208 */ /* 0x000fe40001000000 */
[----:B--2---:R-:W-:-:S03]  /*13f50*/  FMNMX.FTZ R0, R4, R6, !PT ;  /* 0x0000000604007209 */ /* 0x004fc60007810000 */
[--C-:B------:R-:W-:Y:S01]  /*13f60*/  FFMA.FTZ R5, R83, UR4, -R2.reuse ;  /* 0x0000000453057c23 */ /* 0x100fe20008010802 */
[----:B------:R-:W-:-:S03]  /*13f70*/  FFMA.FTZ R4, R181, UR4, -R2 ;  /* 0x00000004b5047c23 */ /* 0x000fc60008010802 */
[----:B------:R1:W-:Y:S08]  /*13f80*/  MUFU.EX2 R11, R5 ;  /* 0x00000005000b7308 */ /* 0x0003f00000000800 */
[----:B------:R2:W-:Y:S01]  /*13f90*/  MUFU.EX2 R35, R4 ;  /* 0x0000000400237308 */ /* 0x0005e20000000800 */
[----:B-1----:R-:W1:Y:S01]  /*13fa0*/  SHFL.BFLY PT, R5, R0, 0x1, 0x1f ;  /* 0x0c201f0000057f89 */ /* 0x002e6200000e0000 */
[----:B--2---:R-:W-:-:S06]  /*13fb0*/  FFMA.FTZ R4, R53, UR4, -R2 ;  /* 0x0000000435047c23 */ /* 0x004fcc0008010802 */
[----:B------:R2:W-:Y:S01]  /*13fc0*/  MUFU.EX2 R181, R4 ;  /* 0x0000000400b57308 */ /* 0x0005e20000000800 */
[----:B-1----:R-:W-:Y:S01]  /*13fd0*/  FMNMX.FTZ R66, R0, R5, !PT ;  /* 0x0000000500427209 */ /* 0x002fe20007810000 */
[--C-:B------:R-:W-:Y:S01]  /*13fe0*/  FFMA.FTZ R0, R49, UR4, -R2.reuse ;  /* 0x0000000431007c23 */ /* 0x100fe20008010802 */
[----:B------:R-:W-:Y:S02]  /*13ff0*/  FSEL R5, R69, RZ, P2 ;  /* 0x000000ff45057208 */ /* 0x000fe40001000000 */
[----:B------:R-:W-:Y:S01]  /*14000*/  FSETP.NEU.FTZ.AND P1, PT, R66, -INF , PT ;  /* 0xff8000004200780b */ /* 0x000fe20003f3d000 */
[----:B--2---:R-:W-:Y:S02]  /*14010*/  FFMA.FTZ R4, R107, UR4, -R2 ;  /* 0x000000046b047c23 */ /* 0x004fe40008010802 */
[----:B------:R1:W-:Y:S01]  /*14020*/  MUFU.EX2 R22, R0 ;  /* 0x0000000000167308 */ /* 0x0003e20000000800 */
[----:B------:R-:W-:-:S04]  /*14030*/  FADD.FTZ R5, R36, -R5 ;  /* 0x8000000524057221 */ /* 0x000fc80000010000 */
[----:B------:R-:W-:-:S03]  /*14040*/  FMUL.FTZ R5, R5, UR4 ;  /* 0x0000000405057c20 */ /* 0x000fc60008410000 */
[----:B------:R2:W-:Y:S08]  /*14050*/  MUFU.EX2 R9, R4 ;  /* 0x0000000400097308 */ /* 0x0005f00000000800 */
[----:B------:R-:W3:Y:S01]  /*14060*/  MUFU.EX2 R64, R5 ;  /* 0x0000000500407308 */ /* 0x000ee20000000800 */
[----:B-1----:R-:W-:-:S05]  /*14070*/  FMUL.FTZ R0, R66, UR4 ;  /* 0x0000000442007c20 */ /* 0x002fca0008410000 */
[----:B------:R-:W-:Y:S01]  /*14080*/  FSEL R0, R0, RZ, P1 ;  /* 0x000000ff00007208 */ /* 0x000fe20000800000 */
[----:B--2---:R-:W-:-:S04]  /*14090*/  FFMA.FTZ R4, R51, UR4, -R2 ;  /* 0x0000000433047c23 */ /* 0x004fc80008010802 */
[----:B------:R-:W-:Y:S01]  /*140a0*/  FFMA.FTZ R6, R180, UR4, -R0 ;  /* 0x00000004b4067c23 */ /* 0x000fe20008010800 */
[----:B------:R-:W-:Y:S01]  /*140b0*/  MOV R180, R7 ;  /* 0x0000000700b47202 */ /* 0x000fe20000000f00 */
[----:B------:R1:W2:Y:S01]  /*140c0*/  MUFU.EX2 R10, R4 ;  /* 0x00000004000a7308 */ /* 0x0002a20000000800 */
[-C--:B---3--:R-:W-:Y:S01]  /*140d0*/  FMUL.FTZ R136, R136, R64.reuse ;  /* 0x0000004088887220 */ /* 0x088fe20000410000 */
[-C--:B------:R-:W-:Y:S01]  /*140e0*/  FMUL.FTZ R137, R137, R64.reuse ;  /* 0x0000004089897220 */ /* 0x080fe20000410000 */
[-C--:B------:R-:W-:Y:S01]  /*140f0*/  FMUL.FTZ R144, R144, R64.reuse ;  /* 0x0000004090907220 */ /* 0x080fe20000410000 */
[----:B------:R-:W-:-:S04]  /*14100*/  FMUL.FTZ R145, R145, R64 ;  /* 0x0000004091917220 */ /* 0x000fc80000410000 */
[----:B------:R-:W-:Y:S01]  /*14110*/  MUFU.EX2 R79, R6 ;  /* 0x00000006004f7308 */ /* 0x000fe20000000800 */
        /* <DEDUP_REMOVED lines=8> */
[--C-:B-1----:R-:W-:Y:S01]  /*141a0*/  FFMA.FTZ R4, R105, UR4, -R2.reuse ;  /* 0x0000000469047c23 */ /* 0x102fe20008010802 */
[----:B--2---:R-:W-:Y:S01]  /*141b0*/  MOV R105, R10 ;  /* 0x0000000a00697202 */ /* 0x004fe20000000f00 */
[-C--:B------:R-:W-:Y:S01]  /*141c0*/  FMUL.FTZ R152, R152, R64.reuse ;  /* 0x0000004098987220 */ /* 0x080fe20000410000 */
[-C--:B------:R-:W-:Y:S01]  /*141d0*/  FMUL.FTZ R153, R153, R64.reuse ;  /* 0x0000004099997220 */ /* 0x080fe20000410000 */
[----:B------:R1:W-:Y:S01]  /*141e0*/  MUFU.EX2 R26, R4 ;  /* 0x00000004001a7308 */ /* 0x0003e20000000800 */
[-C--:B------:R-:W-:Y:S01]  /*141f0*/  FMUL.FTZ R160, R160, R64.reuse ;  /* 0x00000040a0a07220 */ /* 0x080fe20000410000 */
[----:B------:R-:W-:Y:S01]  /*14200*/  FMUL.FTZ R161, R161, R64 ;  /* 0x00000040a1a17220 */ /* 0x000fe20000410000 */
[----:B-1----:R-:W-:Y:S01]  /*14210*/  FFMA.FTZ R4, R103, UR4, -R2 ;  /* 0x0000000467047c23 */ /* 0x002fe20008010802 */
[----:B------:R-:W-:-:S04]  /*14220*/  MOV R103, R11 ;  /* 0x0000000b00677202 */ /* 0x000fc80000000f00 */
[----:B------:R1:W-:Y:S01]  /*14230*/  MUFU.EX2 R25, R4 ;  /* 0x0000000400197308 */ /* 0x0003e20000000800 */
[----:B------:R-:W-:Y:S01]  /*14240*/  F2FP.F16.F32.PACK_AB R8, R35, R103 ;  /* 0x000000672308723e */ /* 0x000fe200000000ff */
[----:B-1----:R-:W-:Y:S02]  /*14250*/  FFMA.FTZ R4, R55, UR4, -R2 ;  /* 0x0000000437047c23 */ /* 0x002fe40008010802 */
[----:B------:R-:W-:Y:S04]  /*14260*/  LDSM.16.MT88.4 R52, [R216+0xb000] ;  /* 0x00b00000d834783b */ /* 0x000fe80000004200 */
[----:B------:R1:W-:Y:S02]  /*14270*/  MUFU.EX2 R21, R4 ;  /* 0x0000000400157308 */ /* 0x0003e40000000800 */
[----:B-1----:R-:W-:-:S02]  /*14280*/  FFMA.FTZ R4, R47, UR4, -R0 ;  /* 0x000000042f047c23 */ /* 0x002fc40008010800 */
[----:B------:R-:W-:Y:S04]  /*14290*/  LDSM.16.MT88.4 R44, [R218+0xb000] ;  /* 0x00b00000da2c783b */ /* 0x000fe80000004200 */
[----:B------:R1:W-:Y:S02]  /*142a0*/  MUFU.EX2 R33, R4 ;  /* 0x0000000400217308 */ /* 0x0003e40000000800 */
[----:B-1----:R-:W-:Y:S01]  /*142b0*/  FFMA.FTZ R4, R182, UR4, -R0 ;  /* 0x00000004b6047c23 */ /* 0x002fe20008010800 */
[----:B------:R-:W-:-:S05]  /*142c0*/  MOV R182, R9 ;  /* 0x0000000900b67202 */ /* 0x000fca0000000f00 */
[----:B------:R1:W2:Y:S01]  /*142d0*/  MUFU.EX2 R67, R4 ;  /* 0x0000000400437308 */ /* 0x0002a20000000800 */
[----:B------:R-:W-:Y:S01]  /*142e0*/  F2FP.F16.F32.PACK_AB R10, R182, R181 ;  /* 0x000000b5b60a723e */ /* 0x000fe200000000ff */
[----:B-1----:R-:W-:Y:S01]  /*142f0*/  FFMA.FTZ R4, R56, UR4, -R0 ;  /* 0x0000000438047c23 */ /* 0x002fe20008010800 */
[----:B--2---:R-:W-:-:S05]  /*14300*/  F2FP.F16.F32.PACK_AB R9, R67, R33 ;  /* 0x000000214309723e */ /* 0x004fca00000000ff */
[----:B------:R1:W2:Y:S02]  /*14310*/  MUFU.EX2 R83, R4 ;  /* 0x0000000400537308 */ /* 0x0002a40000000800 */
[----:B-1----:R-:W-:Y:S02]  /*14320*/  FSEL R4, R66, RZ, P1 ;  /* 0x000000ff42047208 */ /* 0x002fe40000800000 */
[----:B--2---:R-:W-:-:S03]  /*14330*/  F2FP.F16.F32.PACK_AB R11, R79, R83 ;  /* 0x000000534f0b723e */ /* 0x004fc600000000ff */
[----:B------:R-:W-:Y:S01]  /*14340*/  FADD.FTZ R3, R3, -R4 ;  /* 0x8000000403037221 */ /* 0x000fe20000010000 */
[----:B------:R-:W-:-:S03]  /*14350*/  FFMA.FTZ R4, R108, UR4, -R2 ;  /* 0x000000046c047c23 */ /* 0x000fc60008010802 */
[----:B------:R-:W-:Y:S01]  /*14360*/  FMUL.FTZ R3, R3, UR4 ;  /* 0x0000000403037c20 */ /* 0x000fe20008410000 */
[----:B------:R1:W-:Y:S08]  /*14370*/  MUFU.EX2 R108, R4 ;  /* 0x00000004006c7308 */ /* 0x0003f00000000800 */
[----:B------:R2:W3:Y:S01]  /*14380*/  MUFU.EX2 R65, R3 ;  /* 0x0000000300417308 */ /* 0x0004e20000000800 */
[----:B-1----:R-:W-:Y:S01]  /*14390*/  FFMA.FTZ R4, R63, UR4, -R0 ;  /* 0x000000043f047c23 */ /* 0x002fe20008010800 */
[----:B--2---:R-:W-:Y:S01]  /*143a0*/  FFMA.FTZ R3, R106, UR4, -R2 ;  /* 0x000000046a037c23 */ /* 0x004fe20008010802 */
[-C--:B---3--:R-:W-:Y:S01]  /*143b0*/  FMUL.FTZ R138, R138, R65.reuse ;  /* 0x000000418a8a7220 */ /* 0x088fe20000410000 */
[-C--:B------:R-:W-:Y:S01]  /*143c0*/  FMUL.FTZ R139, R139, R65.reuse ;  /* 0x000000418b8b7220 */ /* 0x080fe20000410000 */
[-C--:B------:R-:W-:Y:S01]  /*143d0*/  FMUL.FTZ R146, R146, R65.reuse ;  /* 0x0000004192927220 */ /* 0x080fe20000410000 */
[----:B------:R-:W-:-:S02]  /*143e0*/  FMUL.FTZ R147, R147, R65 ;  /* 0x0000004193937220 */ /* 0x000fc40000410000 */
[----:B------:R1:W-:Y:S01]  /*143f0*/  MUFU.EX2 R78, R3 ;  /* 0x00000003004e7308 */ /* 0x0003e20000000800 */
[----:B------:R-:W-:Y:S01]  /*14400*/  MOV R106, R21 ;  /* 0x00000015006a7202 */ /* 0x000fe20000000f00 */
[-C--:B------:R-:W-:Y:S01]  /*14410*/  FMUL.FTZ R142, R142, R65.reuse ;  /* 0x000000418e8e7220 */ /* 0x080fe20000410000 */
[-C--:B------:R-:W-:Y:S01]  /*14420*/  FMUL.FTZ R143, R143, R65.reuse ;  /* 0x000000418f8f7220 */ /* 0x080fe20000410000 */
[C---:B------:R-:W-:Y:S01]  /*14430*/  HMMA.16816.F32 R136, R8.reuse, R12, R136 ;  /* 0x0000000c0888723c */ /* 0x040fe20000001888 */
[-C--:B------:R-:W-:Y:S01]  /*14440*/  FMUL.FTZ R150, R150, R65.reuse ;  /* 0x0000004196967220 */ /* 0x080fe20000410000 */
[-C--:B------:R-:W-:Y:S01]  /*14450*/  FMUL.FTZ R151, R151, R65.reuse ;  /* 0x0000004197977220 */ /* 0x080fe20000410000 */
[-C--:B------:R-:W-:Y:S01]  /*14460*/  FMUL.FTZ R166, R166, R65.reuse ;  /* 0x00000041a6a67220 */ /* 0x080fe20000410000 */
[-C--:B------:R-:W-:Y:S01]  /*14470*/  FMUL.FTZ R167, R167, R65.reuse ;  /* 0x00000041a7a77220 */ /* 0x080fe20000410000 */
[-C--:B------:R-:W-:Y:S01]  /*14480*/  FMUL.FTZ R158, R158, R65.reuse ;  /* 0x000000419e9e7220 */ /* 0x080fe20000410000 */
[C---:B------:R-:W-:Y:S01]  /*14490*/  HMMA.16816.F32 R144, R8.reuse, R14, R144 ;  /* 0x0000000e0890723c */ /* 0x040fe20000001890 */
[----:B------:R-:W2:Y:S01]  /*144a0*/  LDSM.16.MT88.4 R12, [R217+0xa000] ;  /* 0x00a00000d90c783b */ /* 0x000ea20000004200 */
[-C--:B------:R-:W-:Y:S01]  /*144b0*/  FMUL.FTZ R159, R159, R65.reuse ;  /* 0x000000419f9f7220 */ /* 0x080fe20000410000 */
[-C--:B------:R-:W-:Y:S01]  /*144c0*/  FMUL.FTZ R154, R154, R65.reuse ;  /* 0x000000419a9a7220 */ /* 0x080fe20000410000 */
[-C--:B------:R-:W-:Y:S01]  /*144d0*/  FMUL.FTZ R155, R155, R65.reuse ;  /* 0x000000419b9b7220 */ /* 0x080fe20000410000 */
[-C--:B------:R-:W-:Y:S01]  /*144e0*/  FMUL.FTZ R162, R162, R65.reuse ;  /* 0x00000041a2a27220 */ /* 0x080fe20000410000 */
[----:B------:R-:W-:Y:S01]  /*144f0*/  HMMA.16816.F32 R48, R8, R16, R140 ;  /* 0x000000100830723c */ /* 0x000fe2000000188c */
[----:B-1----:R-:W-:Y:S01]  /*14500*/  FFMA.FTZ R3, R57, UR4, -R2 ;  /* 0x0000000439037c23 */ /* 0x002fe20008010802 */
[----:B------:R-:W-:-:S03]  /*14510*/  FMUL.FTZ R163, R163, R65 ;  /* 0x00000041a3a37220 */ /* 0x000fc60000410000 */
[----:B------:R1:W-:Y:S02]  /*14520*/  MUFU.EX2 R219, R3 ;  /* 0x0000000300db7308 */ /* 0x0003e40000000800 */
[----:B------:R-:W-:Y:S02]  /*14530*/  IMAD.MOV.U32 R141, RZ, RZ, R26 ;  /* 0x000000ffff8d7224 */ /* 0x000fe400078e001a */
[--C-:B-1----:R-:W-:Y:S01]  /*14540*/  FFMA.FTZ R3, R109, UR4, -R2.reuse ;  /* 0x000000046d037c23 */ /* 0x102fe20008010802 */
[----:B------:R-:W-:Y:S02]  /*14550*/  MOV R109, R22 ;  /* 0x00000016006d7202 */ /* 0x000fe40000000f00 */
[----:B------:R-:W1:Y:S01]  /*14560*/  LDSM.16.MT88.4 R20, [R216+0xa000] ;  /* 0x00a00000d814783b */ /* 0x000e620000004200 */
[----:B------:R3:W-:Y:S01]  /*14570*/  MUFU.EX2 R36, R3 ;  /* 0x0000000300247308 */ /* 0x0007e20000000800 */
[C---:B--2---:R-:W-:Y:S06]  /*14580*/  HMMA.16816.F32 R164, R8.reuse, R12, R164 ;  /* 0x0000000c08a4723c */ /* 0x044fec00000018a4 */
[----:B------:R-:W-:Y:S01]  /*14590*/  HMMA.16816.F32 R160, R8, R14, R160 ;  /* 0x0000000e08a0723c */ /* 0x000fe200000018a0 */
[--C-:B------:R-:W-:Y:S01]  /*145a0*/  FFMA.FTZ R12, R111, UR4, -R2.reuse ;  /* 0x000000046f0c7c23 */ /* 0x100fe20008010802 */
[----:B---3--:R-:W-:-:S04]  /*145b0*/  FFMA.FTZ R3, R58, UR4, -R2 ;  /* 0x000000043a037c23 */ /* 0x008fc80008010802 */
[----:B------:R2:W-:Y:S02]  /*145c0*/  MUFU.EX2 R73, R3 ;  /* 0x0000000300497308 */ /* 0x0005e40000000800 */
[----:B--2---:R-:W-:Y:S01]  /*145d0*/  FFMA.FTZ R3, R59, UR4, -R2 ;  /* 0x000000043b037c23 */ /* 0x004fe20008010802 */
[C---:B-1----:R-:W-:Y:S05]  /*145e0*/  HMMA.16816.F32 R156, R8.reuse, R20, R156 ;  /* 0x00000014089c723c */ /* 0x042fea000000189c */
[----:B------:R1:W-:Y:S01]  /*145f0*/  MUFU.EX2 R68, R3 ;  /* 0x0000000300447308 */ /* 0x0003e20000000800 */
[C---:B------:R-:W-:Y:S01]  /*14600*/  HMMA.16816.F32 R56, R8.reuse, R18, R148 ;  /* 0x000000120838723c */ /* 0x040fe20000001894 */
[----:B------:R-:W2:Y:S06]  /*14610*/  LDSM.16.MT88.4 R16, [R135+0xa800] ;  /* 0x00a800008710783b */ /* 0x000eac0000004200 */
[----:B------:R3:W-:Y:S01]  /*14620*/  MUFU.EX2 R151, R4 ;  /* 0x0000000400977308 */ /* 0x0007e20000000800 */
[----:B------:R-:W-:Y:S01]  /*14630*/  HMMA.16816.F32 R152, R8, R22, R152 ;  /* 0x000000160898723c */ /* 0x000fe20000001898 */
[----:B------:R-:W4:Y:S01]  /*14640*/  LDSM.16.MT88.4 R8, [R217+0xa800] ;  /* 0x00a80000d908783b */ /* 0x000f220000004200 */
[----:B------:R-:W-:-:S02]  /*14650*/  MOV R148, R25 ;  /* 0x0000001900947202 */ /* 0x000fc40000000f00 */
[----:B------:R-:W-:Y:S01]  /*14660*/  MOV R150, R33 ;  /* 0x0000002100967202 */ /* 0x000fe20000000f00 */
[----:B------:R-:W4:Y:S01]  /*14670*/  LDSM.16.MT88.4 R24, [R216+0xa800] ;  /* 0x00a80000d818783b */ /* 0x000f220000004200 */
[----:B------:R-:W-:Y:S01]  /*14680*/  F2FP.F16.F32.PACK_AB R6, R148, R109 ;  /* 0x0000006d9406723e */ /* 0x000fe200000000ff */
[----:B------:R3:W-:Y:S01]  /*14690*/  MUFU.EX2 R149, R12 ;  /* 0x0000000c00957308 */ /* 0x0007e20000000800 */
[----:B-1----:R-:W-:-:S07]  /*146a0*/  FFMA.FTZ R3, R61, UR4, -R0 ;  /* 0x000000043d037c23 */ /* 0x002fce0008010800 */
[----:B------:R1:W-:Y:S01]  /*146b0*/  MUFU.EX2 R142, R3 ;  /* 0x00000003008e7308 */ /* 0x0003e20000000800 */
[----:B---3--:R-:W-:Y:S01]  /*146c0*/  F2FP.F16.F32.PACK_AB R4, R141, R105 ;  /* 0x000000698d04723e */ /* 0x008fe200000000ff */
[----:B------:R-:W3:Y:S01]  /*146d0*/  LDSM.16.MT88.4 R12, [R135+0xb000] ;  /* 0x00b00000870c783b */ /* 0x000ee20000004200 */
[----:B-1----:R-:W-:Y:S01]  /*146e0*/  FFMA.FTZ R3, R183, UR4, -R0 ;  /* 0x00000004b7037c23 */ /* 0x002fe20008010800 */
[----:B------:R-:W-:-:S04]  /*146f0*/  MOV R183, R180 ;  /* 0x000000b400b77202 */ /* 0x000fc80000000f00 */
[----:B------:R1:W2:Y:S02]  /*14700*/  MUFU.EX2 R140, R3 ;  /* 0x00000003008c7308 */ /* 0x0002a40000000800 */
[----:B-1----:R-:W-:Y:S01]  /*14710*/  FFMA.FTZ R3, R184, UR4, -R0 ;  /* 0x00000004b8037c23 */ /* 0x002fe20008010800 */
[----:B--2---:R-:W-:-:S05]  /*14720*/  F2FP.F16.F32.PACK_AB R5, R140, R142 ;  /* 0x0000008e8c05723e */ /* 0x004fca00000000ff */
[----:B------:R1:W2:Y:S02]  /*14730*/  MUFU.EX2 R143, R3 ;  /* 0x00000003008f7308 */ /* 0x0002a40000000800 */
[----:B-1----:R-:W-:Y:S01]  /*14740*/  FFMA.FTZ R3, R110, UR4, -R2 ;  /* 0x000000046e037c23 */ /* 0x002fe20008010802 */
[----:B--2---:R-:W-:-:S05]  /*14750*/  F2FP.F16.F32.PACK_AB R7, R143, R151 ;  /* 0x000000978f07723e */ /* 0x004fca00000000ff */
[----:B------:R1:W2:Y:S02]  /*14760*/  MUFU.EX2 R134, R3 ;  /* 0x0000000300867308 */ /* 0x0002a40000000800 */
[C---:B------:R-:W-:Y:S06]  /*14770*/  HMMA.16816.F32 R20, R4.reuse, R16, R136 ;  /* 0x000000100414723c */ /* 0x040fec0000001888 */
[----:B------:R-:W-:Y:S01]  /*14780*/  HMMA.16816.F32 R16, R4, R18, R144 ;  /* 0x000000120410723c */ /* 0x000fe20000001890 */
[----:B------:R-:W-:Y:S01]  /*14790*/  IMAD.MOV.U32 R138, RZ, RZ, R181 ;  /* 0x000000ffff8a7224 */ /* 0x000fe200078e00b5 */
[----:B------:R-:W-:-:S02]  /*147a0*/  MOV R137, R83 ;  /* 0x0000005300897202 */ /* 0x000fc40000000f00 */
[----:B------:R-:W-:Y:S02]  /*147b0*/  MOV R83, R81 ;  /* 0x0000005100537202 */ /* 0x000fe40000000f00 */
[C---:B----4-:R-:W-:Y:S01]  /*147c0*/  HMMA.16816.F32 R60, R4.reuse, R8, R164 ;  /* 0x00000008043c723c */ /* 0x050fe200000018a4 */
[----:B-1----:R-:W-:Y:S01]  /*147d0*/  FFMA.FTZ R3, R72, UR4, -R2 ;  /* 0x0000000448037c23 */ /* 0x002fe20008010802 */
[----:B------:R-:W-:Y:S02]  /*147e0*/  MOV R146, R35 ;  /* 0x0000002300927202 */ /* 0x000fe40000000f00 */
[----:B------:R-:W-:Y:S01]  /*147f0*/  MOV R147, R34 ;  /* 0x0000002200937202 */ /* 0x000fe20000000f00 */
[----:B------:R1:W-:Y:S01]  /*14800*/  MUFU.EX2 R111, R3 ;  /* 0x00000003006f7308 */ /* 0x0003e20000000800 */
[----:B------:R-:W-:Y:S01]  /*14810*/  HMMA.16816.F32 R160, R4, R10, R160 ;  /* 0x0000000a04a0723c */ /* 0x000fe200000018a0 */
[----:B------:R-:W-:Y:S02]  /*14820*/  F2FP.F16.F32.PACK_AB R8, R78, R106 ;  /* 0x0000006a4e08723e */ /* 0x000fe400000000ff */
[----:B------:R-:W-:-:S02]  /*14830*/  MOV R81, R75 ;  /* 0x0000004b00517202 */ /* 0x000fc40000000f00 */
[----:B------:R-:W-:Y:S01]  /*14840*/  MOV R144, R138 ;  /* 0x0000008a00907202 */ /* 0x000fe20000000f00 */
[----:B------:R-:W-:Y:S01]  /*14850*/  HMMA.16816.F32 R48, R4, R28, R48 ;  /* 0x0000001c0430723c */ /* 0x000fe20000001830 */
[----:B------:R-:W-:-:S05]  /*14860*/  MOV R138, R151 ;  /* 0x00000097008a7202 */ /* 0x000fca0000000f00 */
[----:B------:R-:W-:Y:S01]  /*14870*/  HMMA.16816.F32 R56, R4, R30, R56 ;  /* 0x0000001e0438723c */ /* 0x000fe20000001838 */
[----:B-1----:R-:W-:-:S05]  /*14880*/  FFMA.FTZ R3, R74, UR4, -R2 ;  /* 0x000000044a037c23 */ /* 0x002fca0008010802 */
[C---:B------:R-:W-:Y:S01]  /*14890*/  HMMA.16816.F32 R156, R4.reuse, R24, R156 ;  /* 0x00000018049c723c */ /* 0x040fe2000000189c */
[----:B------:R1:W4:Y:S05]  /*148a0*/  MUFU.EX2 R32, R3 ;  /* 0x0000000300207308 */ /* 0x00032a0000000800 */
[----:B------:R-:W-:Y:S07]  /*148b0*/  HMMA.16816.F32 R152, R4, R26, R152 ;  /* 0x0000001a0498723c */ /* 0x000fee0000001898 */
[----:B--2---:R-:W-:Y:S01]  /*148c0*/  F2FP.F16.F32.PACK_AB R6, R134, R68 ;  /* 0x000000448606723e */ /* 0x004fe200000000ff */
[----:B-1----:R-:W-:Y:S01]  /*148d0*/  FFMA.FTZ R3, R76, UR4, -R0 ;  /* 0x000000044c037c23 */ /* 0x002fe20008010800 */
[----:B----4-:R-:W-:-:S03]  /*148e0*/  MOV R145, R32 ;  /* 0x0000002000917202 */ /* 0x010fc60000000f00 */
        /* <DEDUP_REMOVED lines=9> */
[----:B------:R-:W-:Y:S02]  /*14980*/  MOV R112, R36 ;  /* 0x0000002400707202 */ /* 0x000fe40000000f00 */
[----:B--2---:R-:W-:-:S03]  /*14990*/  F2FP.F16.F32.PACK_AB R11, R139, R110 ;  /* 0x0000006e8b0b723e */ /* 0x004fc600000000ff */
[----:B------:R1:W-:Y:S01]  /*149a0*/  MUFU.EX2 R76, R3 ;  /* 0x00000003004c7308 */ /* 0x0003e20000000800 */
[----:B------:R-:W-:-:S07]  /*149b0*/  F2FP.F16.F32.PACK_AB R10, R112, R219 ;  /* 0x000000db700a723e */ /* 0x000fce00000000ff */
[C---:B---3--:R-:W-:Y:S01]  /*149c0*/  HMMA.16816.F32 R36, R8.reuse, R12, R20 ;  /* 0x0000000c0824723c */ /* 0x048fe20000001814 */
[----:B------:R-:W2:Y:S05]  /*149d0*/  LDSM.16.MT88.4 R20, [R135+0xb800] ;  /* 0x00b800008714783b */ /* 0x000eaa0000004200 */
[----:B------:R-:W-:Y:S01]  /*149e0*/  HMMA.16816.F32 R32, R8, R14, R16 ;  /* 0x0000000e0820723c */ /* 0x000fe20000001810 */
[----:B------:R-:W3:Y:S01]  /*149f0*/  LDSM.16.MT88.4 R16, [R218+0xb800] ;  /* 0x00b80000da10783b */ /* 0x000ee20000004200 */
[--C-:B------:R-:W-:Y:S01]  /*14a00*/  FFMA.FTZ R12, R87, UR4, -R2.reuse ;  /* 0x00000004570c7c23 */ /* 0x100fe20008010802 */
[----:B-1----:R-:W-:Y:S01]  /*14a10*/  FFMA.FTZ R3, R82, UR4, -R2 ;  /* 0x0000000452037c23 */ /* 0x002fe20008010802 */
[----:B------:R-:W-:-:S02]  /*14a20*/  IMAD.MOV.U32 R87, RZ, RZ, R73 ;  /* 0x000000ffff577224 */ /* 0x000fc400078e0049 */
[----:B------:R-:W-:Y:S01]  /*14a30*/  HMMA.16816.F32 R28, R8, R44, R48 ;  /* 0x0000002c081c723c */ /* 0x000fe20000001830 */
[----:B------:R1:W-:Y:S01]  /*14a40*/  MUFU.EX2 R82, R3 ;  /* 0x0000000300527308 */ /* 0x0003e20000000800 */
[----:B------:R-:W4:Y:S01]  /*14a50*/  LDSM.16.MT88.4 R48, [R216+0xb800] ;  /* 0x00b80000d830783b */ /* 0x000f220000004200 */
[----:B------:R-:W-:-:S03]  /*14a60*/  F2FP.F16.F32.PACK_AB R4, R108, R87 ;  /* 0x000000576c04723e */ /* 0x000fc600000000ff */
[C---:B------:R-:W-:Y:S03]  /*14a70*/  HMMA.16816.F32 R24, R8.reuse, R46, R56 ;  /* 0x0000002e0818723c */ /* 0x040fe60000001838 */
[----:B------:R2:W-:Y:S03]  /*14a80*/  MUFU.EX2 R184, R12 ;  /* 0x0000000c00b87308 */ /* 0x0005e60000000800 */
[----:B------:R-:W-:Y:S01]  /*14a90*/  HMMA.16816.F32 R44, R8, R52, R156 ;  /* 0x00000034082c723c */ /* 0x000fe2000000189c */
[----:B-1----:R-:W-:-:S05]  /*14aa0*/  FFMA.FTZ R3, R113, UR4, -R2 ;  /* 0x0000000471037c23 */ /* 0x002fca0008010802 */
[C---:B------:R-:W-:Y:S01]  /*14ab0*/  HMMA.16816.F32 R52, R8.reuse, R54, R152 ;  /* 0x000000360834723c */ /* 0x040fe20000001898 */
[----:B------:R-:W-:Y:S01]  /*14ac0*/  MOV R113, R78 ;  /* 0x0000004e00717202 */ /* 0x000fe20000000f00 */
[----:B------:R1:W-:Y:S04]  /*14ad0*/  MUFU.EX2 R136, R3 ;  /* 0x0000000300887308 */ /* 0x0003e80000000800 */
[C---:B------:R-:W-:Y:S01]  /*14ae0*/  HMMA.16816.F32 R60, R8.reuse, R40, R60 ;  /* 0x00000028083c723c */ /* 0x040fe2000000183c */
[----:B--2---:R-:W-:Y:S05]  /*14af0*/  LDSM.16.MT88.4 R12, [R216+0xc000] ;  /* 0x00c00000d80c783b */ /* 0x004fea0000004200 */
[----:B------:R-:W-:Y:S01]  /*14b00*/  HMMA.16816.F32 R160, R8, R42, R160 ;  /* 0x0000002a08a0723c */ /* 0x000fe200000018a0 */
[----:B------:R-:W2:Y:S01]  /*14b10*/  LDSM.16.MT88.4 R8, [R217+0xb800] ;  /* 0x00b80000d908783b */ /* 0x000ea20000004200 */
[----:B-1----:R-:W-:Y:S01]  /*14b20*/  FFMA.FTZ R3, R84, UR4, -R0 ;  /* 0x0000000454037c23 */ /* 0x002fe20008010800 */
[----:B------:R-:W-:-:S02]  /*14b30*/  MOV R84, R149 ;  /* 0x0000009500547202 */ /* 0x000fc40000000f00 */
[----:B------:R-:W-:Y:S02]  /*14b40*/  MOV R149, R182 ;  /* 0x000000b600957202 */ /* 0x000fe40000000f00 */
[----:B------:R1:W-:Y:S02]  /*14b50*/  MUFU.EX2 R182, R3 ;  /* 0x0000000300b67308 */ /* 0x0003e40000000800 */
[----:B------:R-:W-:Y:S02]  /*14b60*/  MOV R80, R149 ;  /* 0x0000009500507202 */ /* 0x000fe40000000f00 */
[----:B------:R-:W-:Y:S01]  /*14b70*/  MOV R149, R183 ;  /* 0x000000b700957202 */ /* 0x000fe20000000f00 */
[----:B-1----:R-:W-:-:S04]  /*14b80*/  FFMA.FTZ R3, R120, UR4, -R0 ;  /* 0x0000000478037c23 */ /* 0x002fc80008010800 */
[----:B------:R1:W3:Y:S02]  /*14b90*/  MUFU.EX2 R180, R3 ;  /* 0x0000000300b47308 */ /* 0x0002e40000000800 */
[----:B-1----:R-:W-:Y:S01]  /*14ba0*/  FFMA.FTZ R3, R85, UR4, -R0 ;  /* 0x0000000455037c23 */ /* 0x002fe20008010800 */
[----:B---3--:R-:W-:-:S05]  /*14bb0*/  F2FP.F16.F32.PACK_AB R5, R180, R182 ;  /* 0x000000b6b405723e */ /* 0x008fca00000000ff */
[----:B------:R1:W-:Y:S02]  /*14bc0*/  MUFU.EX2 R167, R3 ;  /* 0x0000000300a77308 */ /* 0x0003e40000000800 */
[----:B-1----:R-:W-:Y:S01]  /*14bd0*/  FFMA.FTZ R3, R121, UR4, -R0 ;  /* 0x0000000479037c23 */ /* 0x002fe20008010800 */
[----:B------:R-:W-:-:S05]  /*14be0*/  MOV R121, R138 ;  /* 0x0000008a00797202 */ /* 0x000fca0000000f00 */
[----:B------:R1:W3:Y:S02]  /*14bf0*/  MUFU.EX2 R181, R3 ;  /* 0x0000000300b57308 */ /* 0x0002e40000000800 */
[----:B-1----:R-:W-:Y:S01]  /*14c00*/  FFMA.FTZ R3, R86, UR4, -R2 ;  /* 0x0000000456037c23 */ /* 0x002fe20008010802 */
[----:B---3--:R-:W-:Y:S02]  /*14c10*/  F2FP.F16.F32.PACK_AB R7, R181, R167 ;  /* 0x000000a7b507723e */ /* 0x008fe400000000ff */
[----:B------:R-:W-:-:S03]  /*14c20*/  MOV R86, R139 ;  /* 0x0000008b00567202 */ /* 0x000fc60000000f00 */
[----:B------:R1:W-:Y:S02]  /*14c30*/  MUFU.EX2 R188, R3 ;  /* 0x0000000300bc7308 */ /* 0x0003e40000000800 */
[C---:B------:R-:W-:Y:S06]  /*14c40*/  HMMA.16816.F32 R72, R4.reuse, R20, R36 ;  /* 0x000000140448723c */ /* 0x040fec0000001824 */
[C---:B------:R-:W-:Y:S06]  /*14c50*/  HMMA.16816.F32 R36, R4.reuse, R16, R28 ;  /* 0x000000100424723c */ /* 0x040fec000000181c */
[----:B------:R-:W-:Y:S01]  /*14c60*/  HMMA.16816.F32 R28, R4, R18, R24 ;  /* 0x00000012041c723c */ /* 0x000fe20000001818 */
[----:B-1----:R-:W-:Y:S01]  /*14c70*/  FFMA.FTZ R3, R114, UR4, -R2 ;  /* 0x0000000472037c23 */ /* 0x002fe20008010802 */
[----:B------:R-:W1:Y:S01]  /*14c80*/  LDSM.16.MT88.4 R16, [R218+0xc000] ;  /* 0x00c00000da10783b */ /* 0x000e620000004200 */
[----:B------:R-:W-:-:S02]  /*14c90*/  IMAD.MOV.U32 R114, RZ, RZ, R77 ;  /* 0x000000ffff727224 */ /* 0x000fc400078e004d */
[----:B------:R3:W2:Y:S01]  /*14ca0*/  MUFU.EX2 R187, R3 ;  /* 0x0000000300bb7308 */ /* 0x0006a20000000800 */
[C---:B------:R-:W-:Y:S01]  /*14cb0*/  HMMA.16816.F32 R40, R4.reuse, R22, R32 ;  /* 0x000000160428723c */ /* 0x040fe20000001820 */
[----:B------:R-:W1:Y:S05]  /*14cc0*/  LDSM.16.MT88.4 R32, [R135+0xc000] ;  /* 0x00c000008720783b */ /* 0x000e6a0000004200 */
[C---:B----4-:R-:W-:Y:S06]  /*14cd0*/  HMMA.16816.F32 R24, R4.reuse, R48, R44 ;  /* 0x000000300418723c */ /* 0x050fec000000182c */
[----:B------:R-:W-:Y:S01]  /*14ce0*/  HMMA.16816.F32 R20, R4, R50, R52 ;  /* 0x000000320414723c */ /* 0x000fe20000001834 */
[----:B------:R-:W4:Y:S01]  /*14cf0*/  LDSM.16.MT88.4 R48, [R217+0xc000] ;  /* 0x00c00000d930783b */ /* 0x000f220000004200 */
[----:B---3--:R-:W-:Y:S01]  /*14d00*/  FFMA.FTZ R3, R122, UR4, -R2 ;  /* 0x000000047a037c23 */ /* 0x008fe20008010802 */
[----:B------:R-:W-:-:S03]  /*14d10*/  MOV R122, R145 ;  /* 0x00000091007a7202 */ /* 0x000fc60000000f00 */
[C---:B--2---:R-:W-:Y:S01]  /*14d20*/  HMMA.16816.F32 R60, R4.reuse, R8, R60 ;  /* 0x00000008043c723c */ /* 0x044fe2000000183c */
[----:B------:R-:W-:Y:S01]  /*14d30*/  MOV R145, R137 ;  /* 0x0000008900917202 */ /* 0x000fe20000000f00 */
[----:B------:R2:W-:Y:S01]  /*14d40*/  MUFU.EX2 R183, R3 ;  /* 0x0000000300b77308 */ /* 0x0005e20000000800 */
[----:B------:R-:W-:Y:S01]  /*14d50*/  IMAD.MOV.U32 R137, RZ, RZ, R148 ;  /* 0x000000ffff897224 */ /* 0x000fe200078e0094 */
[----:B------:R-:W3:Y:S02]  /*14d60*/  LDSM.16.MT88.4 R52, [R135+0xc800] ;  /* 0x00c800008734783b */ /* 0x000ee40000004200 */
[----:B------:R-:W-:Y:S01]  /*14d70*/  HMMA.16816.F32 R160, R4, R10, R160 ;  /* 0x0000000a04a0723c */ /* 0x000fe200000018a0 */
[----:B------:R-:W-:Y:S02]  /*14d80*/  F2FP.F16.F32.PACK_AB R8, R84, R111 ;  /* 0x0000006f5408723e */ /* 0x000fe400000000ff */
[----:B------:R-:W-:-:S04]  /*14d90*/  MOV R85, R137 ;  /* 0x0000008900557202 */ /* 0x000fc80000000f00 */
[----:B------:R-:W-:Y:S02]  /*14da0*/  F2FP.F16.F32.PACK_AB R10, R76, R122 ;  /* 0x0000007a4c0a723e */ /* 0x000fe400000000ff */
[----:B------:R-:W-:Y:S01]  /*14db0*/  F2FP.F16.F32.PACK_AB R6, R187, R188 ;  /* 0x000000bcbb06723e */ /* 0x000fe200000000ff */
[----:B--2---:R-:W-:Y:S01]  /*14dc0*/  FFMA.FTZ R3, R88, UR4, -R0 ;  /* 0x0000000458037c23 */ /* 0x004fe20008010800 */
[----:B------:R-:W-:-:S03]  /*14dd0*/  MOV R88, R80 ;  /* 0x0000005000587202 */ /* 0x000fc60000000f00 */
[----:B------:R2:W-:Y:S02]  /*14de0*/  MUFU.EX2 R159, R3 ;  /* 0x00000003009f7308 */ /* 0x0005e40000000800 */
[----:B--2---:R-:W-:-:S06]  /*14df0*/  FFMA.FTZ R3, R123, UR4, -R0 ;  /* 0x000000047b037c23 */ /* 0x004fcc0008010800 */
[----:B------:R2:W1:Y:S02]  /*14e00*/  MUFU.EX2 R157, R3 ;  /* 0x00000003009d7308 */ /* 0x0004640000000800 */
[----:B--2---:R-:W-:Y:S01]  /*14e10*/  FFMA.FTZ R3, R89, UR4, -R0 ;  /* 0x0000000459037c23 */ /* 0x004fe20008010800 */
[----:B-1----:R-:W-:Y:S02]  /*14e20*/  F2FP.F16.F32.PACK_AB R9, R157, R159 ;  /* 0x0000009f9d09723e */ /* 0x002fe400000000ff */
[----:B------:R-:W-:-:S03]  /*14e30*/  MOV R89, R144 ;  /* 0x0000009000597202 */ /* 0x000fc60000000f00 */
[----:B------:R1:W-:Y:S02]  /*14e40*/  MUFU.EX2 R158, R3 ;  /* 0x00000003009e7308 */ /* 0x0003e40000000800 */
[----:B-1----:R-:W-:Y:S01]  /*14e50*/  FFMA.FTZ R3, R191, UR4, -R0 ;  /* 0x00000004bf037c23 */ /* 0x002fe20008010800 */
[----:B------:R-:W-:Y:S02]  /*14e60*/  MOV R191, R106 ;  /* 0x0000006a00bf7202 */ /* 0x000fe40000000f00 */
[----:B------:R-:W-:-:S03]  /*14e70*/  MOV R106, R81 ;  /* 0x00000051006a7202 */ /* 0x000fc60000000f00 */
[----:B------:R1:W2:Y:S02]  /*14e80*/  MUFU.EX2 R156, R3 ;  /* 0x00000003009c7308 */ /* 0x0002a40000000800 */
[----:B-1----:R-:W-:Y:S01]  /*14e90*/  FFMA.FTZ R3, R90, UR4, -R2 ;  /* 0x000000045a037c23 */ /* 0x002fe20008010802 */
[----:B--2---:R-:W-:Y:S02]  /*14ea0*/  F2FP.F16.F32.PACK_AB R11, R156, R158 ;  /* 0x0000009e9c0b723e */ /* 0x004fe400000000ff */
[----:B------:R-:W-:-:S03]  /*14eb0*/  MOV R90, R145 ;  /* 0x00000091005a7202 */ /* 0x000fc60000000f00 */
[----:B------:R1:W-:Y:S02]  /*14ec0*/  MUFU.EX2 R166, R3 ;  /* 0x0000000300a67308 */ /* 0x0003e40000000800 */
[C---:B------:R-:W-:Y:S01]  /*14ed0*/  HMMA.16816.F32 R44, R8.reuse, R16, R36 ;  /* 0x00000010082c723c */ /* 0x040fe20000001824 */
[----:B------:R-:W2:Y:S05]  /*14ee0*/  LDSM.16.MT88.4 R36, [R218+0xc800] ;  /* 0x00c80000da24783b */ /* 0x000eaa0000004200 */
[C---:B------:R-:W-:Y:S06]  /*14ef0*/  HMMA.16816.F32 R56, R8.reuse, R34, R40 ;  /* 0x000000220838723c */ /* 0x040fec0000001828 */
[----:B------:R-:W-:Y:S01]  /*14f00*/  HMMA.16816.F32 R40, R8, R18, R28 ;  /* 0x000000120828723c */ /* 0x000fe2000000181c */
[----:B-1----:R-:W-:Y:S01]  /*14f10*/  FFMA.FTZ R3, R189, UR4, -R2 ;  /* 0x00000004bd037c23 */ /* 0x002fe20008010802 */
[----:B------:R-:W-:-:S03]  /*14f20*/  MOV R189, R147 ;  /* 0x0000009300bd7202 */ /* 0x000fc60000000f00 */
[----:B------:R1:W-:Y:S01]  /*14f30*/  MUFU.EX2 R164, R3 ;  /* 0x0000000300a47308 */ /* 0x0003e20000000800 */
[C---:B------:R-:W-:Y:S06]  /*14f40*/  HMMA.16816.F32 R72, R8.reuse, R32, R72 ;  /* 0x000000200848723c */ /* 0x040fec0000001848 */
[C---:B------:R-:W-:Y:S01]  /*14f50*/  HMMA.16816.F32 R28, R8.reuse, R14, R20 ;  /* 0x0000000e081c723c */ /* 0x040fe20000001814 */
[----:B------:R-:W2:Y:S05]  /*14f60*/  LDSM.16.MT88.4 R20, [R216+0xc800] ;  /* 0x00c80000d814783b */ /* 0x000eaa0000004200 */
[----:B------:R-:W-:Y:S01]  /*14f70*/  HMMA.16816.F32 R32, R8, R12, R24 ;  /* 0x0000000c0820723c */ /* 0x000fe20000001818 */
[----:B-1----:R-:W-:Y:S01]  /*14f80*/  FFMA.FTZ R3, R91, UR4, -R2 ;  /* 0x000000045b037c23 */ /* 0x002fe20008010802 */
[----:B------:R-:W-:-:S04]  /*14f90*/  MOV R91, R146 ;  /* 0x00000092005b7202 */ /* 0x000fc80000000f00 */
[C---:B----4-:R-:W-:Y:S01]  /*14fa0*/  HMMA.16816.F32 R24, R8.reuse, R48, R60 ;  /* 0x000000300818723c */ /* 0x050fe2000000183c */
[----:B------:R-:W-:Y:S01]  /*14fb0*/  FFMA.FTZ R12, R119, UR4, -R2 ;  /* 0x00000004770c7c23 */ /* 0x000fe20008010802 */
[----:B------:R1:W-:Y:S04]  /*14fc0*/  MUFU.EX2 R165, R3 ;  /* 0x0000000300a57308 */ /* 0x0003e80000000800 */
[----:B------:R-:W-:Y:S01]  /*14fd0*/  HMMA.16816.F32 R16, R8, R50, R160 ;  /* 0x000000320810723c */ /* 0x000fe200000018a0 */
[----:B------:R-:W4:Y:S03]  /*14fe0*/  LDSM.16.MT88.4 R8, [R217+0xc800] ;  /* 0x00c80000d908783b */ /* 0x000f260000004200 */
[----:B------:R3:W-:Y:S01]  /*14ff0*/  MUFU.EX2 R153, R12 ;  /* 0x0000000c00997308 */ /* 0x0007e20000000800 */
[----:B------:R-:W-:Y:S02]  /*15000*/  LDSM.16.MT88.4 R48, [R135+0xd000] ;  /* 0x00d000008730783b */ /* 0x000fe40000004200 */
[----:B------:R-:W-:Y:S01]  /*15010*/  IMAD.MOV.U32 R161, RZ, RZ, R142 ;  /* 0x000000ffffa17224 */ /* 0x000fe200078e008e */
[----:B------:R-:W-:-:S02]  /*15020*/  MOV R163, R140 ;  /* 0x0000008c00a37202 */ /* 0x000fc40000000f00 */
[----:B------:R-:W-:Y:S01]  /*15030*/  MOV R162, R141 ;  /* 0x0000008d00a27202 */ /* 0x000fe20000000f00 */
[----:B-1----:R-:W-:Y:S01]  /*15040*/  FFMA.FTZ R3, R92, UR4, -R0 ;  /* 0x000000045c037c23 */ /* 0x002fe20008010800 */
[----:B------:R-:W-:-:S03]  /*15050*/  IMAD.MOV.U32 R92, RZ, RZ, R150 ;  /* 0x000000ffff5c7224 */ /* 0x000fc600078e0096 */
[----:B------:R1:W-:Y:S01]  /*15060*/  MUFU.EX2 R151, R3 ;  /* 0x0000000300977308 */ /* 0x0003e20000000800 */
[----:B---3--:R-:W-:Y:S01]  /*15070*/  LDSM.16.MT88.4 R12, [R217+0xd000] ;  /* 0x00d00000d90c783b */ /* 0x008fe20000004200 */
[----:B-1----:R-:W-:Y:S01]  /*15080*/  FFMA.FTZ R3, R168, UR4, -R0 ;  /* 0x00000004a8037c23 */ /* 0x002fe20008010800 */
[----:B------:R-:W-:Y:S02]  /*15090*/  MOV R168, R136 ;  /* 0x0000008800a87202 */ /* 0x000fe40000000f00 */
[----:B------:R-:W-:-:S03]  /*150a0*/  MOV R136, R149 ;  /* 0x0000009500887202 */ /* 0x000fc60000000f00 */
[----:B------:R1:W3:Y:S01]  /*150b0*/  MUFU.EX2 R149, R3 ;  /* 0x0000000300957308 */ /* 0x0002e20000000800 */
[----:B------:R-:W-:Y:S01]  /*150c0*/  MOV R160, R136 ;  /* 0x0000008800a07202 */ /* 0x000fe20000000f00 */
[----:B-1----:R-:W-:Y:S01]  /*150d0*/  FFMA.FTZ R3, R93, UR4, -R0 ;  /* 0x000000045d037c23 */ /* 0x002fe20008010800 */
[----:B---3--:R-:W-:Y:S02]  /*150e0*/  F2FP.F16.F32.PACK_AB R5, R149, R151 ;  /* 0x000000979505723e */ /* 0x008fe400000000ff */
[----:B------:R-:W-:-:S03]  /*150f0*/  MOV R93, R108 ;  /* 0x0000006c005d7202 */ /* 0x000fc60000000f00 */
[----:B------:R1:W-:Y:S01]  /*15100*/  MUFU.EX2 R148, R3 ;  /* 0x0000000300947308 */ /* 0x0003e20000000800 */
[----:B------:R-:W-:Y:S01]  /*15110*/  MOV R108, R83 ;  /* 0x00000053006c7202 */ /* 0x000fe20000000f00 */
[----:B-1----:R-:W-:Y:S01]  /*15120*/  FFMA.FTZ R3, R192, UR4, -R0 ;  /* 0x00000004c0037c23 */ /* 0x002fe20008010800 */
[----:B------:R-:W-:-:S05]  /*15130*/  MOV R192, R82 ;  /* 0x0000005200c07202 */ /* 0x000fca0000000f00 */
[----:B------:R1:W3:Y:S01]  /*15140*/  MUFU.EX2 R150, R3 ;  /* 0x0000000300967308 */ /* 0x0002e20000000800 */
[----:B------:R-:W-:Y:S01]  /*15150*/  F2FP.F16.F32.PACK_AB R4, R168, R192 ;  /* 0x000000c0a804723e */ /* 0x000fe200000000ff */
[----:B-1----:R-:W-:Y:S01]  /*15160*/  FFMA.FTZ R3, R185, UR4, -R2 ;  /* 0x00000004b9037c23 */ /* 0x002fe20008010802 */
[----:B---3--:R-:W-:Y:S02]  /*15170*/  F2FP.F16.F32.PACK_AB R7, R150, R148 ;  /* 0x000000949607723e */ /* 0x008fe400000000ff */
[----:B------:R-:W-:-:S03]  /*15180*/  MOV R185, R76 ;  /* 0x0000004c00b97202 */ /* 0x000fc60000000f00 */
[----:B------:R1:W3:Y:S02]  /*15190*/  MUFU.EX2 R154, R3 ;  /* 0x00000003009a7308 */ /* 0x0002e40000000800 */
[C---:B------:R-:W-:Y:S06]  /*151a0*/  HMMA.16816.F32 R60, R4.reuse, R54, R56 ;  /* 0x00000036043c723c */ /* 0x040fec0000001838 */
[C---:B--2---:R-:W-:Y:S06]  /*151b0*/  HMMA.16816.F32 R56, R4.reuse, R38, R40 ;  /* 0x000000260438723c */ /* 0x044fec0000001828 */
[----:B------:R-:W-:Y:S01]  /*151c0*/  HMMA.16816.F32 R80, R4, R52, R72 ;  /* 0x000000340450723c */ /* 0x000fe20000001848 */
[----:B-1----:R-:W-:Y:S01]  /*151d0*/  FFMA.FTZ R3, R94, UR4, -R2 ;  /* 0x000000045e037c23 */ /* 0x002fe20008010802 */
[----:B------:R-:W-:-:S03]  /*151e0*/  MOV R94, R143 ;  /* 0x0000008f005e7202 */ /* 0x000fc60000000f00 */
[----:B------:R1:W2:Y:S01]  /*151f0*/  MUFU.EX2 R155, R3 ;  /* 0x00000003009b7308 */ /* 0x0002a20000000800 */
[C---:B------:R-:W-:Y:S06]  /*15200*/  HMMA.16816.F32 R72, R4.reuse, R20, R32 ;  /* 0x000000140448723c */ /* 0x040fec0000001820 */
[C---:B------:R-:W-:Y:S01]  /*15210*/  HMMA.16816.F32 R52, R4.reuse, R22, R28 ;  /* 0x000000160434723c */ /* 0x040fe2000000181c */
[----:B------:R-:W-:Y:S05]  /*15220*/  LDSM.16.MT88.4 R20, [R135+0xd800] ;  /* 0x00d800008714783b */ /* 0x000fea0000004200 */
[----:B----4-:R-:W-:Y:S01]  /*15230*/  HMMA.16816.F32 R40, R4, R8, R24 ;  /* 0x000000080428723c */ /* 0x010fe20000001818 */
[----:B-1----:R-:W-:Y:S01]  /*15240*/  FFMA.FTZ R3, R95, UR4, -R2 ;  /* 0x000000045f037c23 */ /* 0x002fe20008010802 */
[----:B------:R-:W-:-:S04]  /*15250*/  MOV R95, R79 ;  /* 0x0000004f005f7202 */ /* 0x000fc80000000f00 */
[C---:B------:R-:W-:Y:S01]  /*15260*/  HMMA.16816.F32 R32, R4.reuse, R10, R16 ;  /* 0x0000000a0420723c */ /* 0x040fe20000001810 */
[----:B------:R-:W-:Y:S01]  /*15270*/  F2FP.F16.F32.PACK_AB R8, R183, R184 ;  /* 0x000000b8b708723e */ /* 0x000fe200000000ff */
[----:B------:R1:W-:Y:S01]  /*15280*/  MUFU.EX2 R152, R3 ;  /* 0x0000000300987308 */ /* 0x0003e20000000800 */
[----:B------:R-:W-:Y:S03]  /*15290*/  LDSM.16.MT88.4 R16, [R218+0xd800] ;  /* 0x00d80000da10783b */ /* 0x000fe60000004200 */
[----:B------:R-:W-:Y:S01]  /*152a0*/  HMMA.16816.F32 R76, R4, R36, R44 ;  /* 0x00000024044c723c */ /* 0x000fe2000000182c */
[----:B------:R-:W4:Y:S01]  /*152b0*/  LDSM.16.MT88.4 R44, [R218+0xd000] ;  /* 0x00d00000da2c783b */ /* 0x000f220000004200 */
[----:B------:R-:W-:-:S03]  /*152c0*/  F2FP.F16.F32.PACK_AB R10, R164, R166 ;  /* 0x000000a6a40a723e */ /* 0x000fc600000000ff */
[----:B------:R-:W4:Y:S02]  /*152d0*/  LDSM.16.MT88.4 R36, [R216+0xd000] ;  /* 0x00d00000d824783b */ /* 0x000f240000004200 */
[----:B---3--:R-:W-:Y:S02]  /*152e0*/  F2FP.F16.F32.PACK_AB R4, R154, R165 ;  /* 0x000000a59a04723e */ /* 0x008fe400000000ff */
[----:B--2---:R-:W-:Y:S01]  /*152f0*/  F2FP.F16.F32.PACK_AB R6, R153, R155 ;  /* 0x0000009b9906723e */ /* 0x004fe200000000ff */
[--C-:B-1----:R-:W-:Y:S01]  /*15300*/  FFMA.FTZ R3, R96, UR4, -R0.reuse ;  /* 0x0000000460037c23 */ /* 0x102fe20008010800 */
[----:B------:R-:W-:Y:S02]  /*15310*/  MOV R96, R162 ;  /* 0x000000a200607202 */ /* 0x000fe40000000f00 */
[----:B------:R-:W-:Y:S01]  /*15320*/  MOV R162, R84 ;  /* 0x0000005400a27202 */ /* 0x000fe20000000f00 */
[----:B------:R1:W-:Y:S02]  /*15330*/  MUFU.EX2 R144, R3 ;  /* 0x0000000300907308 */ /* 0x0003e40000000800 */
[----:B-1----:R-:W-:Y:S01]  /*15340*/  FFMA.FTZ R3, R190, UR4, -R0 ;  /* 0x00000004be037c23 */ /* 0x002fe20008010800 */
[----:B------:R-:W-:-:S02]  /*15350*/  MOV R190, R163 ;  /* 0x000000a300be7202 */ /* 0x000fc40000000f00 */
[----:B------:R-:W-:-:S03]  /*15360*/  MOV R163, R122 ;  /* 0x0000007a00a37202 */ /* 0x000fc60000000f00 */
[----:B------:R1:W2:Y:S02]  /*15370*/  MUFU.EX2 R139, R3 ;  /* 0x00000003008b7308 */ /* 0x0002a40000000800 */
[----:B-1----:R-:W-:Y:S01]  /*15380*/  FFMA.FTZ R3, R97, UR4, -R0 ;  /* 0x0000000461037c23 */ /* 0x002fe20008010800 */
[----:B--2---:R-:W-:Y:S01]  /*15390*/  F2FP.F16.F32.PACK_AB R9, R139, R144 ;  /* 0x000000908b09723e */ /* 0x004fe200000000ff */
[----:B------:R-:W-:-:S04]  /*153a0*/  IMAD.MOV.U32 R97, RZ, RZ, R87 ;  /* 0x000000ffff617224 */ /* 0x000fc800078e0057 */
[----:B------:R1:W-:Y:S02]  /*153b0*/  MUFU.EX2 R138, R3 ;  /* 0x00000003008a7308 */ /* 0x0003e40000000800 */
[----:B-1----:R-:W-:Y:S01]  /*153c0*/  FFMA.FTZ R3, R186, UR4, -R0 ;  /* 0x00000004ba037c23 */ /* 0x002fe20008010800 */
[----:B------:R-:W-:-:S05]  /*153d0*/  MOV R186, R86 ;  /* 0x0000005600ba7202 */ /* 0x000fca0000000f00 */
[----:B------:R1:W2:Y:S02]  /*153e0*/  MUFU.EX2 R137, R3 ;  /* 0x0000000300897308 */ /* 0x0002a40000000800 */
[----:B-1----:R-:W-:Y:S01]  /*153f0*/  FFMA.FTZ R3, R132, UR4, -R2 ;  /* 0x0000000484037c23 */ /* 0x002fe20008010802 */
[----:B--2---:R-:W-:-:S05]  /*15400*/  F2FP.F16.F32.PACK_AB R11, R137, R138 ;  /* 0x0000008a890b723e */ /* 0x004fca00000000ff */
[----:B------:R1:W-:Y:S02]  /*15410*/  MUFU.EX2 R147, R3 ;  /* 0x0000000300937308 */ /* 0x0003e40000000800 */
[C---:B----4-:R-:W-:Y:S06]  /*15420*/  HMMA.16816.F32 R24, R8.reuse, R44, R76 ;  /* 0x0000002c0818723c */ /* 0x050fec000000184c */
[C---:B------:R-:W-:Y:S06]  /*15430*/  HMMA.16816.F32 R44, R8.reuse, R46, R56 ;  /* 0x0000002e082c723c */ /* 0x040fec0000001838 */
[----:B------:R-:W-:Y:S01]  /*15440*/  HMMA.16816.F32 R56, R8, R36, R72 ;  /* 0x000000240838723c */ /* 0x000fe20000001848 */
[----:B-1----:R-:W-:Y:S01]  /*15450*/  FFMA.FTZ R3, R98, UR4, -R2 ;  /* 0x0000000462037c23 */ /* 0x002fe20008010802 */
[----:B------:R-:W-:-:S03]  /*15460*/  MOV R98, R121 ;  /* 0x0000007900627202 */ /* 0x000fc60000000f00 */
[----:B------:R1:W-:Y:S01]  /*15470*/  MUFU.EX2 R145, R3 ;  /* 0x0000000300917308 */ /* 0x0003e20000000800 */
[C---:B------:R-:W-:Y:S06]  /*15480*/  HMMA.16816.F32 R72, R8.reuse, R38, R52 ;  /* 0x000000260848723c */ /* 0x040fec0000001834 */
[C---:B------:R-:W-:Y:S06]  /*15490*/  HMMA.16816.F32 R80, R8.reuse, R48, R80 ;  /* 0x000000300850723c */ /* 0x040fec0000001850 */
[----:B------:R-:W-:Y:S01]  /*154a0*/  HMMA.16816.F32 R28, R8, R50, R60 ;  /* 0x00000032081c723c */ /* 0x000fe2000000183c */
[----:B------:R-:W2:Y:S01]  /*154b0*/  LDSM.16.MT88.4 R48, [R216+0xd800] ;  /* 0x00d80000d830783b */ /* 0x000ea20000004200 */
[----:B-1----:R-:W-:-:S04]  /*154c0*/  FFMA.FTZ R3, R133, UR4, -R2 ;  /* 0x0000000485037c23 */ /* 0x002fc80008010802 */
[C---:B------:R-:W-:Y:S01]  /*154d0*/  HMMA.16816.F32 R52, R8.reuse, R12, R40 ;  /* 0x0000000c0834723c */ /* 0x040fe20000001828 */
[----:B------:R1:W-:Y:S05]  /*154e0*/  MUFU.EX2 R146, R3 ;  /* 0x0000000300927308 */ /* 0x0003ea0000000800 */
[----:B------:R-:W-:Y:S01]  /*154f0*/  HMMA.16816.F32 R40, R8, R14, R32 ;  /* 0x0000000e0828723c */ /* 0x000fe20000001820 */
[----:B------:R-:W3:Y:S01]  /*15500*/  LDSM.16.MT88.4 R8, [R217+0xd800] ;  /* 0x00d80000d908783b */ /* 0x000ee20000004200 */
[----:B------:R-:W-:-:S03]  /*15510*/  FFMA.FTZ R12, R102, UR4, -R2 ;  /* 0x00000004660c7c23 */ /* 0x000fc60008010802 */
[----:B------:R-:W4:Y:S01]  /*15520*/  LDSM.16.MT88.4 R32, [R135+0xe000] ;  /* 0x00e000008720783b */ /* 0x000f220000004200 */
[----:B------:R2:W-:Y:S01]  /*15530*/  MUFU.EX2 R141, R12 ;  /* 0x0000000c008d7308 */ /* 0x0005e20000000800 */
[----:B-1----:R-:W-:Y:S01]  /*15540*/  FFMA.FTZ R3, R99, UR4, -R0 ;  /* 0x0000000463037c23 */ /* 0x002fe20008010800 */
[----:B------:R-:W-:-:S06]  /*15550*/  MOV R99, R85 ;  /* 0x0000005500637202 */ /* 0x000fcc0000000f00 */
[----:B------:R1:W-:Y:S01]  /*15560*/  MUFU.EX2 R132, R3 ;  /* 0x0000000300847308 */ /* 0x0003e20000000800 */
[----:B--2---:R-:W-:Y:S01]  /*15570*/  LDSM.16.MT88.4 R12, [R216+0xe000] ;  /* 0x00e00000d80c783b */ /* 0x004fe20000004200 */
[----:B-1----:R-:W-:Y:S01]  /*15580*/  FFMA.FTZ R3, R170, UR4, -R0 ;  /* 0x00000004aa037c23 */ /* 0x002fe20008010800 */
[----:B------:R-:W-:-:S05]  /*15590*/  MOV R170, R112 ;  /* 0x0000007000aa7202 */ /* 0x000fca0000000f00 */
[----:B------:R1:W2:Y:S02]  /*155a0*/  MUFU.EX2 R123, R3 ;  /* 0x00000003007b7308 */ /* 0x0002a40000000800 */
[----:B-1----:R-:W-:Y:S01]  /*155b0*/  FFMA.FTZ R3, R100, UR4, -R0 ;  /* 0x0000000464037c23 */ /* 0x002fe20008010800 */
[----:B--2---:R-:W-:Y:S02]  /*155c0*/  F2FP.F16.F32.PACK_AB R5, R123, R132 ;  /* 0x000000847b05723e */ /* 0x004fe400000000ff */
[----:B------:R-:W-:-:S03]  /*155d0*/  MOV R100, R110 ;  /* 0x0000006e00647202 */ /* 0x000fc60000000f00 */
[----:B------:R1:W-:Y:S02]  /*155e0*/  MUFU.EX2 R136, R3 ;  /* 0x0000000300887308 */ /* 0x0003e40000000800 */
[----:B-1----:R-:W-:Y:S01]  /*155f0*/  FFMA.FTZ R3, R171, UR4, -R0 ;  /* 0x00000004ab037c23 */ /* 0x002fe20008010800 */
[----:B------:R-:W-:-:S05]  /*15600*/  IMAD.MOV.U32 R171, RZ, RZ, R109 ;  /* 0x000000ffffab7224 */ /* 0x000fca00078e006d */
[----:B------:R1:W2:Y:S02]  /*15610*/  MUFU.EX2 R133, R3 ;  /* 0x0000000300857308 */ /* 0x0002a40000000800 */
[----:B-1----:R-:W-:Y:S01]  /*15620*/  FFMA.FTZ R3, R101, UR4, -R2 ;  /* 0x0000000465037c23 */ /* 0x002fe20008010802 */
[----:B--2---:R-:W-:Y:S02]  /*15630*/  F2FP.F16.F32.PACK_AB R7, R133, R136 ;  /* 0x000000888507723e */ /* 0x004fe400000000ff */
[----:B------:R-:W-:-:S03]  /*15640*/  MOV R101, R105 ;  /* 0x0000006900657202 */ /* 0x000fc60000000f00 */
[----:B------:R1:W-:Y:S02]  /*15650*/  MUFU.EX2 R143, R3 ;  /* 0x00000003008f7308 */ /* 0x0003e40000000800 */
[C---:B------:R-:W-:Y:S06]  /*15660*/  HMMA.16816.F32 R80, R4.reuse, R20, R80 ;  /* 0x000000140450723c */ /* 0x040fec0000001850 */
[C---:B------:R-:W-:Y:S06]  /*15670*/  HMMA.16816.F32 R60, R4.reuse, R22, R28 ;  /* 0x00000016043c723c */ /* 0x040fec000000181c */
[----:B------:R-:W-:Y:S01]  /*15680*/  HMMA.16816.F32 R36, R4, R16, R24 ;  /* 0x000000100424723c */ /* 0x000fe20000001818 */
[----:B-1----:R-:W-:Y:S01]  /*15690*/  FFMA.FTZ R3, R169, UR4, -R2 ;  /* 0x00000004a9037c23 */ /* 0x002fe20008010802 */
[----:B------:R-:W-:-:S02]  /*156a0*/  MOV R169, R170 ;  /* 0x000000aa00a97202 */ /* 0x000fc40000000f00 */
[----:B------:R-:W-:Y:S01]  /*156b0*/  MOV R170, R97 ;  /* 0x0000006100aa7202 */ /* 0x000fe20000000f00 */
[----:B------:R1:W2:Y:S01]  /*156c0*/  MUFU.EX2 R142, R3 ;  /* 0x00000003008e7308 */ /* 0x0002a20000000800 */
[C---:B------:R-:W-:Y:S06]  /*156d0*/  HMMA.16816.F32 R24, R4.reuse, R48, R56 ;  /* 0x000000300418723c */ /* 0x040fec0000001838 */
[C---:B---3--:R-:W-:Y:S06]  /*156e0*/  HMMA.16816.F32 R56, R4.reuse, R8, R52 ;  /* 0x000000080438723c */ /* 0x048fec0000001834 */
[----:B------:R-:W-:Y:S01]  /*156f0*/  HMMA.16816.F32 R52, R4, R10, R40 ;  /* 0x0000000a0434723c */ /* 0x000fe20000001828 */
[----:B------:R-:W-:Y:S01]  /*15700*/  F2FP.F16.F32.PACK_AB R8, R147, R152 ;  /* 0x000000989308723e */ /* 0x000fe200000000ff */
[----:B------:R-:W-:Y:S01]  /*15710*/  LDSM.16.MT88.4 R40, [R217+0xe000] ;  /* 0x00e00000d928783b */ /* 0x000fe20000004200 */
[----:B-1----:R-:W-:Y:S01]  /*15720*/  FFMA.FTZ R3, R172, UR4, -R2 ;  /* 0x00000004ac037c23 */ /* 0x002fe20008010802 */
[----:B------:R-:W-:-:S02]  /*15730*/  MOV R172, R100 ;  /* 0x0000006400ac7202 */ /* 0x000fc40000000f00 */
[C---:B------:R-:W-:Y:S01]  /*15740*/  HMMA.16816.F32 R28, R4.reuse, R18, R44 ;  /* 0x00000012041c723c */ /* 0x040fe2000000182c */
[----:B------:R-:W-:Y:S01]  /*15750*/  F2FP.F16.F32.PACK_AB R10, R146, R145 ;  /* 0x00000091920a723e */ /* 0x000fe200000000ff */
[----:B------:R1:W3:Y:S01]  /*15760*/  MUFU.EX2 R140, R3 ;  /* 0x00000003008c7308 */ /* 0x0002e20000000800 */
[----:B------:R-:W4:Y:S03]  /*15770*/  LDSM.16.MT88.4 R16, [R218+0xe000] ;  /* 0x00e00000da10783b */ /* 0x000f260000004200 */
[----:B------:R-:W-:Y:S01]  /*15780*/  HMMA.16816.F32 R20, R4, R50, R72 ;  /* 0x000000320414723c */ /* 0x000fe20000001848 */
[----:B------:R-:W-:Y:S06]  /*15790*/  LDSM.16.MT88.4 R48, [R218+0xe800] ;  /* 0x00e80000da30783b */ /* 0x000fec0000004200 */
[----:B--2---:R-:W-:Y:S01]  /*157a0*/  F2FP.F16.F32.PACK_AB R4, R142, R143 ;  /* 0x0000008f8e04723e */ /* 0x004fe200000000ff */
[----:B-1----:R-:W-:Y:S01]  /*157b0*/  FFMA.FTZ R3, R104, UR4, -R0 ;  /* 0x0000000468037c23 */ /* 0x002fe20008010800 */
[----:B---3--:R-:W-:-:S03]  /*157c0*/  F2FP.F16.F32.PACK_AB R6, R140, R141 ;  /* 0x0000008d8c06723e */ /* 0x008fc600000000ff */
[----:B------:R1:W-:Y:S02]  /*157d0*/  MUFU.EX2 R120, R3 ;  /* 0x0000000300787308 */ /* 0x0003e40000000800 */
[----:B-1----:R-:W-:Y:S01]  /*157e0*/  FFMA.FTZ R3, R174, UR4, -R0 ;  /* 0x00000004ae037c23 */ /* 0x002fe20008010800 */
[----:B------:R-:W-:-:S05]  /*157f0*/  MOV R174, R114 ;  /* 0x0000007200ae7202 */ /* 0x000fca0000000f00 */
[----:B------:R1:W2:Y:S02]  /*15800*/  MUFU.EX2 R119, R3 ;  /* 0x0000000300777308 */ /* 0x0002a40000000800 */
[----:B-1----:R-:W-:Y:S01]  /*15810*/  FFMA.FTZ R3, R115, UR4, -R0 ;  /* 0x0000000473037c23 */ /* 0x002fe20008010800 */
[----:B--2---:R-:W-:-:S05]  /*15820*/  F2FP.F16.F32.PACK_AB R9, R119, R120 ;  /* 0x000000787709723e */ /* 0x004fca00000000ff */
[----:B------:R1:W-:Y:S02]  /*15830*/  MUFU.EX2 R114, R3 ;  /* 0x0000000300727308 */ /* 0x0003e40000000800 */
[----:B-1----:R-:W-:Y:S01]  /*15840*/  FFMA.FTZ R3, R175, UR4, -R0 ;  /* 0x00000004af037c23 */ /* 0x002fe20008010800 */
[----:B------:R-:W-:-:S05]  /*15850*/  MOV R175, R113 ;  /* 0x0000007100af7202 */ /* 0x000fca0000000f00 */
[----:B------:R1:W2:Y:S02]  /*15860*/  MUFU.EX2 R113, R3 ;  /* 0x0000000300717308 */ /* 0x0002a40000000800 */
[----:B-1----:R-:W-:Y:S01]  /*15870*/  FFMA.FTZ R3, R70, UR4, -R2 ;  /* 0x0000000446037c23 */ /* 0x002fe20008010802 */
[----:B--2---:R-:W-:Y:S02]  /*15880*/  F2FP.F16.F32.PACK_AB R11, R113, R114 ;  /* 0x00000072710b723e */ /* 0x004fe400000000ff */
[----:B------:R-:W-:-:S03]  /*15890*/  MOV R70, R95 ;  /* 0x0000005f00467202 */ /* 0x000fc60000000f00 */
[----:B------:R1:W-:Y:S01]  /*158a0*/  MUFU.EX2 R122, R3 ;  /* 0x00000003007a7308 */ /* 0x0003e20000000800 */
[----:B------:R-:W-:Y:S02]  /*158b0*/  MOV R95, R161 ;  /* 0x000000a1005f7202 */ /* 0x000fe40000000f00 */
[----:B------:R-:W-:Y:S01]  /*158c0*/  MOV R161, R111 ;  /* 0x0000006f00a17202 */ /* 0x000fe20000000f00 */
[C---:B----4-:R-:W-:Y:S06]  /*158d0*/  HMMA.16816.F32 R84, R8.reuse, R32, R80 ;  /* 0x000000200854723c */ /* 0x050fec0000001850 */
[C---:B------:R-:W-:Y:S01]  /*158e0*/  HMMA.16816.F32 R80, R8.reuse, R34, R60 ;  /* 0x000000220850723c */ /* 0x040fe2000000183c */
[----:B------:R-:W2:Y:S05]  /*158f0*/  LDSM.16.MT88.4 R60, [R135+0xe800] ;  /* 0x00e80000873c783b */ /* 0x000eaa0000004200 */
[----:B------:R-:W-:Y:S01]  /*15900*/  HMMA.16816.F32 R72, R8, R16, R36 ;  /* 0x000000100848723c */ /* 0x000fe20000001824 */
[----:B-1----:R-:W-:Y:S01]  /*15910*/  FFMA.FTZ R3, R173, UR4, -R2 ;  /* 0x00000004ad037c23 */ /* 0x002fe20008010802 */
[----:B------:R-:W-:Y:S01]  /*15920*/  MOV R173, R191 ;  /* 0x000000bf00ad7202 */ /* 0x000fe20000000f00 */
[----:B------:R-:W-:-:S02]  /*15930*/  IMAD.MOV.U32 R191, RZ, RZ, R108 ;  /* 0x000000ffffbf7224 */ /* 0x000fc400078e006c */
[----:B------:R1:W-:Y:S01]  /*15940*/  MUFU.EX2 R115, R3 ;  /* 0x0000000300737308 */ /* 0x0003e20000000800 */
[C---:B------:R-:W-:Y:S01]  /*15950*/  HMMA.16816.F32 R36, R8.reuse, R14, R20 ;  /* 0x0000000e0824723c */ /* 0x040fe20000001814 */
[----:B------:R-:W3:Y:S05]  /*15960*/  LDSM.16.MT88.4 R20, [R216+0xe800] ;  /* 0x00e80000d814783b */ /* 0x000eea0000004200 */
[C---:B------:R-:W-:Y:S06]  /*15970*/  HMMA.16816.F32 R76, R8.reuse, R18, R28 ;  /* 0x00000012084c723c */ /* 0x040fec000000181c */
[----:B------:R-:W-:Y:S01]  /*15980*/  HMMA.16816.F32 R44, R8, R12, R24 ;  /* 0x0000000c082c723c */ /* 0x000fe20000001818 */
[----:B-1----:R-:W-:Y:S01]  /*15990*/  FFMA.FTZ R3, R71, UR4, -R2 ;  /* 0x0000000447037c23 */ /* 0x002fe20008010802 */
[----:B------:R-:W-:-:S04]  /*159a0*/  MOV R71, R94 ;  /* 0x0000005e00477202 */ /* 0x000fc80000000f00 */
[----:B------:R-:W-:Y:S01]  /*159b0*/  HMMA.16816.F32 R32, R8, R40, R56 ;  /* 0x000000280820723c */ /* 0x000fe20000001838 */
[----:B------:R-:W-:Y:S01]  /*159c0*/  FFMA.FTZ R12, R193, UR4, -R2 ;  /* 0x00000004c10c7c23 */ /* 0x000fe20008010802 */
[----:B------:R1:W-:Y:S01]  /*159d0*/  MUFU.EX2 R121, R3 ;  /* 0x0000000300797308 */ /* 0x0003e20000000800 */
[----:B------:R-:W-:-:S03]  /*159e0*/  MOV R193, R101 ;  /* 0x0000006500c17202 */ /* 0x000fc60000000f00 */
[----:B------:R-:W-:Y:S01]  /*159f0*/  HMMA.16816.F32 R16, R8, R42, R52 ;  /* 0x0000002a0810723c */ /* 0x000fe20000001834 */
[----:B------:R-:W4:Y:S04]  /*15a00*/  LDSM.16.MT88.4 R8, [R217+0xe800] ;  /* 0x00e80000d908783b */ /* 0x000f280000004200 */
[----:B------:R-:W-:Y:S04]  /*15a10*/  LDSM.16.MT88.4 R40, [R218+0xf000] ;  /* 0x00f00000da28783b */ /* 0x000fe80000004200 */
[----:B------:R-:W-:Y:S01]  /*15a20*/  LDSM.16.MT88.4 R52, [R217+0xf000] ;  /* 0x00f00000d934783b */ /* 0x000fe20000004200 */
[----:B-1----:R-:W-:Y:S01]  /*15a30*/  FFMA.FTZ R3, R116, UR4, -R0 ;  /* 0x0000000474037c23 */ /* 0x002fe20008010800 */
[----:B------:R-:W-:-:S03]  /*15a40*/  MOV R116, R95 ;  /* 0x0000005f00747202 */ /* 0x000fc60000000f00 */
[----:B------:R1:W-:Y:S02]  /*15a50*/  MUFU.EX2 R111, R3 ;  /* 0x00000003006f7308 */ /* 0x0003e40000000800 */
        /* <DEDUP_REMOVED lines=8> */
[----:B------:R-:W-:Y:S01]  /*15ae0*/  MOV R194, R171 ;  /* 0x000000ab00c27202 */ /* 0x000fe20000000f00 */
[----:B------:R-:W-:Y:S01]  /*15af0*/  IMAD.MOV.U32 R171, RZ, RZ, R186 ;  /* 0x000000ffffab7224 */ /* 0x000fe200078e00ba */
[----:B------:R-:W-:-:S03]  /*15b00*/  MOV R186, R93 ;  /* 0x0000005d00ba7202 */ /* 0x000fc60000000f00 */
[----:B------:R1:W2:Y:S02]  /*15b10*/  MUFU.EX2 R105, R3 ;  /* 0x0000000300697308 */ /* 0x0002a40000000800 */
[----:B-1----:R-:W-:Y:S01]  /*15b20*/  FFMA.FTZ R3, R177, UR4, -R2 ;  /* 0x00000004b1037c23 */ /* 0x002fe20008010802 */
[----:B--2---:R-:W-:Y:S02]  /*15b30*/  F2FP.F16.F32.PACK_AB R7, R105, R109 ;  /* 0x0000006d6907723e */ /* 0x004fe400000000ff */
[----:B------:R-:W-:-:S03]  /*15b40*/  MOV R177, R190 ;  /* 0x000000be00b17202 */ /* 0x000fc60000000f00 */
[----:B------:R1:W2:Y:S01]  /*15b50*/  MUFU.EX2 R112, R3 ;  /* 0x0000000300707308 */ /* 0x0002a20000000800 */
[----:B------:R-:W-:Y:S01]  /*15b60*/  MOV R190, R107 ;  /* 0x0000006b00be7202 */ /* 0x000fe20000000f00 */
[C---:B------:R-:W-:Y:S06]  /*15b70*/  HMMA.16816.F32 R28, R4.reuse, R60, R84 ;  /* 0x0000003c041c723c */ /* 0x040fec0000001854 */
[----:B------:R3:W-:Y:S01]  /*15b80*/  MUFU.EX2 R107, R12 ;  /* 0x0000000c006b7308 */ /* 0x0007e20000000800 */
[----:B------:R-:W-:Y:S01]  /*15b90*/  HMMA.16816.F32 R24, R4, R62, R80 ;  /* 0x0000003e0418723c */ /* 0x000fe20000001850 */
[----:B------:R-:W-:-:S02]  /*15ba0*/  MOV R87, R106 ;  /* 0x0000006a00577202 */ /* 0x000fc40000000f00 */
[----:B------:R-:W-:Y:S02]  /*15bb0*/  MOV R86, R103 ;  /* 0x0000006700567202 */ /* 0x000fe40000000f00 */
[----:B------:R-:W-:Y:S01]  /*15bc0*/  MOV R84, R90 ;  /* 0x0000005a00547202 */ /* 0x000fe20000000f00 */
[C---:B------:R-:W-:Y:S01]  /*15bd0*/  HMMA.16816.F32 R60, R4.reuse, R48, R72 ;  /* 0x00000030043c723c */ /* 0x040fe20000001848 */
[--C-:B-1----:R-:W-:Y:S01]  /*15be0*/  FFMA.FTZ R3, R118, UR4, -R2.reuse ;  /* 0x0000000476037c23 */ /* 0x102fe20008010802 */
[----:B------:R-:W-:Y:S02]  /*15bf0*/  MOV R118, R96 ;  /* 0x0000006000767202 */ /* 0x000fe40000000f00 */
[----:B------:R-:W-:Y:S01]  /*15c00*/  MOV R85, R89 ;  /* 0x0000005900557202 */ /* 0x000fe20000000f00 */
[----:B------:R1:W-:Y:S01]  /*15c10*/  MUFU.EX2 R108, R3 ;  /* 0x00000003006c7308 */ /* 0x0003e20000000800 */
[C---:B------:R-:W-:Y:S01]  /*15c20*/  HMMA.16816.F32 R80, R4.reuse, R50, R76 ;  /* 0x000000320450723c */ /* 0x040fe2000000184c */
[----:B---3--:R-:W3:Y:S05]  /*15c30*/  LDSM.16.MT88.4 R12, [R135+0xf000] ;  /* 0x00f00000870c783b */ /* 0x008eea0000004200 */
[C---:B------:R-:W-:Y:S01]  /*15c40*/  HMMA.16816.F32 R72, R4.reuse, R20, R44 ;  /* 0x000000140448723c */ /* 0x040fe2000000182c */
[----:B------:R-:W3:Y:S05]  /*15c50*/  LDSM.16.MT88.4 R44, [R216+0xf000] ;  /* 0x00f00000d82c783b */ /* 0x000eea0000004200 */
[----:B------:R-:W-:Y:S01]  /*15c60*/  HMMA.16816.F32 R36, R4, R22, R36 ;  /* 0x000000160424723c */ /* 0x000fe20000001824 */
[----:B-1----:R-:W-:Y:S01]  /*15c70*/  FFMA.FTZ R3, R124, UR4, -R2 ;  /* 0x000000047c037c23 */ /* 0x002fe20008010802 */
[----:B------:R-:W-:-:S04]  /*15c80*/  MOV R124, R91 ;  /* 0x0000005b007c7202 */ /* 0x000fc80000000f00 */
[C---:B----4-:R-:W-:Y:S01]  /*15c90*/  HMMA.16816.F32 R76, R4.reuse, R8, R32 ;  /* 0x00000008044c723c */ /* 0x050fe20000001820 */
[----:B------:R1:W-:Y:S05]  /*15ca0*/  MUFU.EX2 R106, R3 ;  /* 0x00000003006a7308 */ /* 0x0003ea0000000800 */
[----:B------:R-:W-:Y:S07]  /*15cb0*/  HMMA.16816.F32 R56, R4, R10, R16 ;  /* 0x0000000a0438723c */ /* 0x000fee0000001810 */
[----:B------:R-:W-:-:S02]  /*15cc0*/  F2FP.F16.F32.PACK_AB R4, R115, R122 ;  /* 0x0000007a7304723e */ /* 0x000fc400000000ff */
[----:B--2---:R-:W-:Y:S01]  /*15cd0*/  F2FP.F16.F32.PACK_AB R6, R112, R121 ;  /* 0x000000797006723e */ /* 0x004fe200000000ff */
[----:B-1----:R-:W-:Y:S01]  /*15ce0*/  FFMA.FTZ R3, R125, UR4, -R0 ;  /* 0x000000047d037c23 */ /* 0x002fe20008010800 */
[----:B------:R-:W-:-:S03]  /*15cf0*/  MOV R125, R160 ;  /* 0x000000a0007d7202 */ /* 0x000fc60000000f00 */
[----:B------:R1:W-:Y:S02]  /*15d00*/  MUFU.EX2 R100, R3 ;  /* 0x0000000300647308 */ /* 0x0003e40000000800 */
[----:B-1----:R-:W-:Y:S01]  /*15d10*/  FFMA.FTZ R3, R196, UR4, -R0 ;  /* 0x00000004c4037c23 */ /* 0x002fe20008010800 */
[----:B------:R-:W-:-:S05]  /*15d20*/  IMAD.MOV.U32 R196, RZ, RZ, R92 ;  /* 0x000000ffffc47224 */ /* 0x000fca00078e005c */
        /* <DEDUP_REMOVED lines=8> */
[----:B------:R1:W2:Y:S02]  /*15db0*/  MUFU.EX2 R104, R3 ;  /* 0x0000000300687308 */ /* 0x0002a40000000800 */
[C---:B---3--:R-:W-:Y:S01]  /*15dc0*/  HMMA.16816.F32 R48, R4.reuse, R12, R28 ;  /* 0x0000000c0430723c */ /* 0x048fe2000000181c */
[----:B------:R-:W3:Y:S05]  /*15dd0*/  LDSM.16.MT88.4 R28, [R135+0xf800] ;  /* 0x00f80000871c783b */ /* 0x000eea0000004200 */
[C---:B------:R-:W-:Y:S06]  /*15de0*/  HMMA.16816.F32 R20, R4.reuse, R40, R60 ;  /* 0x000000280414723c */ /* 0x040fec000000183c */
[C---:B------:R-:W-:Y:S01]  /*15df0*/  HMMA.16816.F32 R16, R4.reuse, R42, R80 ;  /* 0x0000002a0410723c */ /* 0x040fe20000001850 */
[--C-:B-1----:R-:W-:Y:S01]  /*15e00*/  FFMA.FTZ R3, R127, UR4, -R2.reuse ;  /* 0x000000047f037c23 */ /* 0x102fe20008010802 */
[----:B------:R-:W1:Y:S03]  /*15e10*/  LDSM.16.MT88.4 R40, [R216+0xf800] ;  /* 0x00f80000d828783b */ /* 0x000e660000004200 */
[----:B------:R4:W-:Y:S01]  /*15e20*/  MUFU.EX2 R101, R3 ;  /* 0x0000000300657308 */ /* 0x0009e20000000800 */
[C---:B------:R-:W-:Y:S01]  /*15e30*/  HMMA.16816.F32 R32, R4.reuse, R14, R24 ;  /* 0x0000000e0420723c */ /* 0x040fe20000001818 */
[----:B------:R-:W1:Y:S04]  /*15e40*/  LDSM.16.MT88.4 R24, [R218+0xf800] ;  /* 0x00f80000da18783b */ /* 0x000e680000004200 */
[----:B------:R-:W1:Y:S01]  /*15e50*/  LDSM.16.MT88.4 R80, [R217+0xf800] ;  /* 0x00f80000d950783b */ /* 0x000e620000004200 */
[C---:B------:R-:W-:Y:S06]  /*15e60*/  HMMA.16816.F32 R12, R4.reuse, R44, R72 ;  /* 0x0000002c040c723c */ /* 0x040fec0000001848 */
[----:B------:R-:W-:Y:S01]  /*15e70*/  HMMA.16816.F32 R44, R4, R46, R36 ;  /* 0x0000002e042c723c */ /* 0x000fe20000001824 */
[----:B----4-:R-:W-:-:S05]  /*15e80*/  FFMA.FTZ R3, R201, UR4, -R2 ;  /* 0x00000004c9037c23 */ /* 0x010fca0008010802 */
[C---:B------:R-:W-:Y:S01]  /*15e90*/  HMMA.16816.F32 R72, R4.reuse, R52, R76 ;  /* 0x000000340448723c */ /* 0x040fe2000000184c */
[----:B------:R-:W-:Y:S01]  /*15ea0*/  FFMA.FTZ R36, R87, R64, R86 ;  /* 0x0000004057247223 */ /* 0x000fe20000010056 */
[----:B------:R4:W-:Y:S01]  /*15eb0*/  MUFU.EX2 R102, R3 ;  /* 0x0000000300667308 */ /* 0x0009e20000000800 */
[----:B------:R-:W-:Y:S02]  /*15ec0*/  MOV R86, R88 ;  /* 0x0000005800567202 */ /* 0x000fe40000000f00 */
[----:B------:R-:W-:Y:S01]  /*15ed0*/  MOV R87, R70 ;  /* 0x0000004600577202 */ /* 0x000fe20000000f00 */
[----:B------:R-:W-:Y:S01]  /*15ee0*/  HMMA.16816.F32 R56, R4, R54, R56 ;  /* 0x000000360438723c */ /* 0x000fe20000001838 */
[----:B------:R-:W-:Y:S01]  /*15ef0*/  F2FP.F16.F32.PACK_AB R8, R107, R108 ;  /* 0x0000006c6b08723e */ /* 0x000fe200000000ff */
[----:B------:R-:W-:Y:S01]  /*15f00*/  LDSM.16.MT88.4 R52, [R135+0x10000] ;  /* 0x010000008734783b */ /* 0x000fe20000004200 */
[----:B--2---:R-:W-:Y:S02]  /*15f10*/  F2FP.F16.F32.PACK_AB R10, R104, R106 ;  /* 0x0000006a680a723e */ /* 0x004fe400000000ff */
[----:B------:R-:W-:Y:S01]  /*15f20*/  MOV R70, R175 ;  /* 0x000000af00467202 */ /* 0x000fe20000000f00 */
[----:B----4-:R-:W-:Y:S01]  /*15f30*/  FFMA.FTZ R3, R128, UR4, -R0 ;  /* 0x0000000480037c23 */ /* 0x010fe20008010800 */
[----:B------:R-:W-:Y:S01]  /*15f40*/  FFMA.FTZ R4, R178, UR4, -R2 ;  /* 0x00000004b2047c23 */ /* 0x000fe20008010802 */
[----:B------:R-:W-:-:S02]  /*15f50*/  MOV R175, R174 ;  /* 0x000000ae00af7202 */ /* 0x000fc40000000f00 */
[----:B------:R2:W-:Y:S01]  /*15f60*/  MUFU.EX2 R97, R3 ;  /* 0x0000000300617308 */ /* 0x0005e20000000800 */
[----:B------:R-:W-:Y:S02]  /*15f70*/  MOV R174, R219 ;  /* 0x000000db00ae7202 */ /* 0x000fe40000000f00 */
[----:B------:R-:W-:Y:S01]  /*15f80*/  MOV R160, R134 ;  /* 0x0000008600a07202 */ /* 0x000fe20000000f00 */
[----:B------:R4:W5:Y:S04]  /*15f90*/  LDL.LU R219, [R1+0x34] ;  /* 0x0000340001db7983 */ /* 0x0009680000300800 */
[----:B------:R4:W5:Y:S01]  /*15fa0*/  LDL.LU R134, [R1+0x30] ;  /* 0x0000300001867983 */ /* 0x0009620000300800 */
[----:B--2---:R-:W-:-:S04]  /*15fb0*/  FFMA.FTZ R3, R202, UR4, -R0 ;  /* 0x00000004ca037c23 */ /* 0x004fc80008010800 */
[----:B------:R2:W3:Y:S02]  /*15fc0*/  MUFU.EX2 R96, R3 ;  /* 0x0000000300607308 */ /* 0x0004e40000000800 */
[----:B--2---:R-:W-:-:S06]  /*15fd0*/  FFMA.FTZ R3, R129, UR4, -R0 ;  /* 0x0000000481037c23 */ /* 0x004fcc0008010800 */
[----:B------:R2:W-:Y:S02]  /*15fe0*/  MUFU.EX2 R95, R3 ;  /* 0x00000003005f7308 */ /* 0x0005e40000000800 */
[----:B--2---:R-:W-:-:S06]  /*15ff0*/  FFMA.FTZ R3, R204, UR4, -R0 ;  /* 0x00000004cc037c23 */ /* 0x004fcc0008010800 */
[----:B------:R2:W1:Y:S02]  /*16000*/  MUFU.EX2 R93, R3 ;  /* 0x00000003005d7308 */ /* 0x0004640000000800 */
[----:B--2---:R-:W-:-:S06]  /*16010*/  FFMA.FTZ R3, R130, UR4, -R2 ;  /* 0x0000000482037c23 */ /* 0x004fcc0008010802 */
[----:B------:R2:W-:Y:S02]  /*16020*/  MUFU.EX2 R94, R3 ;  /* 0x00000003005e7308 */ /* 0x0005e40000000800 */
[----:B--2---:R-:W-:-:S06]  /*16030*/  FFMA.FTZ R3, R205, UR4, -R2 ;  /* 0x00000004cd037c23 */ /* 0x004fcc0008010802 */
[----:B------:R2:W-:Y:S02]  /*16040*/  MUFU.EX2 R92, R3 ;  /* 0x00000003005c7308 */ /* 0x0005e40000000800 */
[----:B--2---:R-:W-:-:S06]  /*16050*/  FFMA.FTZ R3, R131, UR4, -R0 ;  /* 0x0000000483037c23 */ /* 0x004fcc0008010800 */
[----:B------:R2:W-:Y:S02]  /*16060*/  MUFU.EX2 R91, R3 ;  /* 0x00000003005b7308 */ /* 0x0005e40000000800 */
[----:B--2---:R-:W-:-:S06]  /*16070*/  FFMA.FTZ R3, R207, UR4, -R0 ;  /* 0x00000004cf037c23 */ /* 0x004fcc0008010800 */
[----:B------:R2:W4:Y:S02]  /*16080*/  MUFU.EX2 R90, R3 ;  /* 0x00000003005a7308 */ /* 0x0005240000000800 */
[----:B--2---:R-:W-:-:S06]  /*16090*/  FFMA.FTZ R3, R176, UR4, -R0 ;  /* 0x00000004b0037c23 */ /* 0x004fcc0008010800 */
[----:B------:R2:W-:Y:S01]  /*160a0*/  MUFU.EX2 R89, R3 ;  /* 0x0000000300597308 */ /* 0x0005e20000000800 */
[----:B---3--:R-:W-:Y:S02]  /*160b0*/  F2FP.F16.F32.PACK_AB R9, R96, R97 ;  /* 0x000000616009723e */ /* 0x008fe400000000ff */
[----:B-1----:R-:W-:Y:S01]  /*160c0*/  F2FP.F16.F32.PACK_AB R11, R93, R95 ;  /* 0x0000005f5d0b723e */ /* 0x002fe200000000ff */
[----:B--2---:R-:W-:-:S04]  /*160d0*/  FFMA.FTZ R3, R209, UR4, -R0 ;  /* 0x00000004d1037c23 */ /* 0x004fc80008010800 */
[----:B------:R1:W2:Y:S02]  /*160e0*/  MUFU.EX2 R88, R3 ;  /* 0x0000000300587308 */ /* 0x0002a40000000800 */
[----:B------:R-:W-:Y:S01]  /*160f0*/  HMMA.16816.F32 R60, R8, R30, R32 ;  /* 0x0000001e083c723c */ /* 0x000fe20000001820 */
[----:B-1----:R-:W-:Y:S01]  /*16100*/  FFMA.FTZ R3, R125, R65, R196 ;  /* 0x000000417d037223 */ /* 0x002fe200000100c4 */
[----:B------:R-:W-:Y:S01]  /*16110*/  MOV R125, R124 ;  /* 0x0000007c007d7202 */ /* 0x000fe20000000f00 */
[----:B------:R-:W-:Y:S01]  /*16120*/  IMAD.MOV.U32 R124, RZ, RZ, R84 ;  /* 0x000000ffff7c7224 */ /* 0x000fe200078e0054 */
[----:B------:R-:W-:Y:S02]  /*16130*/  MOV R84, R85 ;  /* 0x0000005500547202 */ /* 0x000fe40000000f00 */
[----:B------:R-:W-:Y:S02]  /*16140*/  MOV R85, R86 ;  /* 0x0000005600557202 */ /* 0x000fe40000000f00 */
[----:B------:R-:W-:Y:S01]  /*16150*/  MOV R86, R87 ;  /* 0x0000005700567202 */ /* 0x000fe20000000f00 */
[----:B------:R-:W-:Y:S01]  /*16160*/  FADD.FTZ R5, R125, R36 ;  /* 0x000000247d057221 */ /* 0x000fe20000010000 */
[----:B------:R-:W-:-:S02]  /*16170*/  MOV R87, R193 ;  /* 0x000000c100577202 */ /* 0x000fc40000000f00 */
[----:B------:R-:W-:Y:S02]  /*16180*/  MOV R125, R84 ;  /* 0x00000054007d7202 */ /* 0x000fe40000000f00 */
[----:B------:R-:W-:Y:S02]  /*16190*/  MOV R84, R85 ;  /* 0x0000005500547202 */ /* 0x000fe40000000f00 */
[----:B------:R-:W-:Y:S02]  /*161a0*/  MOV R85, R86 ;  /* 0x0000005600557202 */ /* 0x000fe40000000f00 */
[----:B------:R-:W-:Y:S02]  /*161b0*/  MOV R86, R87 ;  /* 0x0000005700567202 */ /* 0x000fe40000000f00 */
[----:B------:R1:W-:Y:S01]  /*161c0*/  MUFU.EX2 R87, R4 ;  /* 0x0000000400577308 */ /* 0x0003e20000000800 */
[----:B------:R-:W-:Y:S01]  /*161d0*/  FADD.FTZ R3, R67, R3 ;  /* 0x0000000343037221 */ /* 0x000fe20000010000 */
[----:B------:R-:W-:Y:S01]  /*161e0*/  HMMA.16816.F32 R32, R8, R40, R12 ;  /* 0x000000280820723c */ /* 0x000fe2000000180c */
[----:B------:R-:W-:-:S06]  /*161f0*/  MOV R193, R116 ;  /* 0x0000007400c17202 */ /* 0x000fcc0000000f00 */
[----:B------:R-:W-:Y:S01]  /*16200*/  FADD.FTZ R14, R124, R3 ;  /* 0x000000037c0e7221 */ /* 0x000fe20000010000 */
[----:B------:R-:W-:Y:S01]  /*16210*/  FFMA.FTZ R3, R211, UR4, -R2 ;  /* 0x00000004d3037c23 */ /* 0x000fe20008010802 */
[----:B-1----:R-:W-:Y:S01]  /*16220*/  FADD.FTZ R4, R125, R5 ;  /* 0x000000057d047221 */ /* 0x002fe20000010000 */
[C---:B------:R-:W-:Y:S03]  /*16230*/  HMMA.16816.F32 R76, R8.reuse, R28, R48 ;  /* 0x0000001c084c723c */ /* 0x040fe60000001830 */
[----:B------:R-:W-:Y:S01]  /*16240*/  FADD.FTZ R13, R84, R4 ;  /* 0x00000004540d7221 */ /* 0x000fe20000010000 */
[----:B------:R-:W-:Y:S02]  /*16250*/  MOV R84, R85 ;  /* 0x0000005500547202 */ /* 0x000fe40000000f00 */
[----:B------:R-:W-:Y:S01]  /*16260*/  MOV R85, R86 ;  /* 0x0000005600557202 */ /* 0x000fe20000000f00 */
[C---:B------:R-:W-:Y:S01]  /*16270*/  HMMA.16816.F32 R48, R8.reuse, R24, R20 ;  /* 0x000000180830723c */ /* 0x040fe20000001814 */
[----:B------:R1:W3:Y:S05]  /*16280*/  MUFU.EX2 R86, R3 ;  /* 0x0000000300567308 */ /* 0x0002ea0000000800 */
[C---:B------:R-:W-:Y:S06]  /*16290*/  HMMA.16816.F32 R40, R8.reuse, R42, R44 ;  /* 0x0000002a0828723c */ /* 0x040fec000000182c */
[C---:B------:R-:W-:Y:S01]  /*162a0*/  HMMA.16816.F32 R72, R8.reuse, R80, R72 ;  /* 0x000000500848723c */ /* 0x040fe20000001848 */
[----:B------:R-:W-:Y:S01]  /*162b0*/  MOV R116, R71 ;  /* 0x0000004700747202 */ /* 0x000fe20000000f00 */
[----:B------:R-:W-:Y:S01]  /*162c0*/  FFMA.FTZ R12, R195, UR4, -R2 ;  /* 0x00000004c30c7c23 */ /* 0x000fe20008010802 */
[----:B------:R-:W3:Y:S03]  /*162d0*/  LDSM.16.MT88.4 R20, [R218+0x10000] ;  /* 0x01000000da14783b */ /* 0x000ee60000004200 */
[C---:B------:R-:W-:Y:S01]  /*162e0*/  HMMA.16816.F32 R28, R8.reuse, R26, R16 ;  /* 0x0000001a081c723c */ /* 0x040fe20000001810 */
[----:B-1----:R-:W-:Y:S01]  /*162f0*/  FADD.FTZ R3, R85, R13 ;  /* 0x0000000d55037221 */ /* 0x002fe20000010000 */
[----:B------:R-:W-:Y:S01]  /*16300*/  MOV R71, R173 ;  /* 0x000000ad00477202 */ /* 0x000fe20000000f00 */
[----:B------:R-:W1:Y:S03]  /*16310*/  LDSM.16.MT88.4 R16, [R216+0x10000] ;  /* 0x01000000d810783b */ /* 0x000e660000004200 */
[----:B------:R-:W-:Y:S01]  /*16320*/  HMMA.16816.F32 R24, R8, R82, R56 ;  /* 0x000000520818723c */ /* 0x000fe20000001838 */
[----:B------:R-:W-:-:S06]  /*16330*/  FADD.FTZ R3, R118, R3 ;  /* 0x0000000376037221 */ /* 0x000fcc0000010000 */
[----:B------:R-:W-:Y:S01]  /*16340*/  FADD.FTZ R9, R84, R14 ;  /* 0x0000000e54097221 */ /* 0x000fe20000010000 */
[----:B------:R-:W-:-:S03]  /*16350*/  FFMA.FTZ R8, R213, UR4, -R2 ;  /* 0x00000004d5087c23 */ /* 0x000fc60008010802 */
[----:B------:R-:W-:Y:S01]  /*16360*/  FADD.FTZ R9, R193, R9 ;  /* 0x00000009c1097221 */ /* 0x000fe20000010000 */
[----:B------:R4:W-:Y:S03]  /*16370*/  MUFU.EX2 R84, R8 ;  /* 0x0000000800547308 */ /* 0x0009e60000000800 */
[----:B------:R-:W-:Y:S01]  /*16380*/  FADD.FTZ R9, R177, R9 ;  /* 0x00000009b1097221 */ /* 0x000fe20000010000 */
[----:B------:R-:W-:Y:S01]  /*16390*/  MOV R173, R190 ;  /* 0x000000be00ad7202 */ /* 0x000fe20000000f00 */
[----:B----4-:R-:W-:Y:S02]  /*163a0*/  FADD.FTZ R8, R194, R3 ;  /* 0x00000003c2087221 */ /* 0x010fe40000010000 */
[----:B------:R-:W-:Y:S02]  /*163b0*/  FADD.FTZ R3, R117, R9 ;  /* 0x0000000975037221 */ /* 0x000fe40000010000 */
[----:B------:R-:W-:-:S02]  /*163c0*/  FADD.FTZ R8, R179, R8 ;  /* 0x00000008b3087221 */ /* 0x000fc40000010000 */
[----:B------:R-:W-:Y:S02]  /*163d0*/  FADD.FTZ R3, R116, R3 ;  /* 0x0000000374037221 */ /* 0x000fe40000010000 */
[----:B------:R-:W-:Y:S02]  /*163e0*/  FADD.FTZ R8, R71, R8 ;  /* 0x0000000847087221 */ /* 0x000fe40000010000 */
[----:B------:R-:W-:Y:S01]  /*163f0*/  FADD.FTZ R3, R173, R3 ;  /* 0x00000003ad037221 */ /* 0x000fe20000010000 */
[----:B------:R-:W-:Y:S01]  /*16400*/  FFMA.FTZ R9, R215, UR4, -R0 ;  /* 0x00000004d7097c23 */ /* 0x000fe20008010800 */
[----:B------:R-:W-:Y:S01]  /*16410*/  FADD.FTZ R8, R70, R8 ;  /* 0x0000000846087221 */ /* 0x000fe20000010000 */
[----:B------:R4:W-:Y:S01]  /*16420*/  MUFU.EX2 R85, R12 ;  /* 0x0000000c00557308 */ /* 0x0009e20000000800 */
[----:B------:R-:W-:Y:S02]  /*16430*/  FADD.FTZ R3, R175, R3 ;  /* 0x00000003af037221 */ /* 0x000fe40000010000 */
[----:B------:R-:W-:-:S02]  /*16440*/  FADD.FTZ R8, R174, R8 ;  /* 0x00000008ae087221 */ /* 0x000fc40000010000 */
[----:B------:R-:W-:-:S03]  /*16450*/  FADD.FTZ R3, R172, R3 ;  /* 0x00000003ac037221 */ /* 0x000fc60000010000 */
[----:B------:R2:W-:Y:S01]  /*16460*/  MUFU.EX2 R82, R9 ;  /* 0x0000000900527308 */ /* 0x0005e20000000800 */
[----:B------:R-:W-:Y:S01]  /*16470*/  FADD.FTZ R8, R169, R8 ;  /* 0x00000008a9087221 */ /* 0x000fe20000010000 */
[----:B----4-:R-:W4:Y:S01]  /*16480*/  LDSM.16.MT88.4 R12, [R217+0x10000] ;  /* 0x01000000d90c783b */ /* 0x010f220000004200 */
[----:B------:R-:W-:Y:S02]  /*16490*/  FADD.FTZ R3, R171, R3 ;  /* 0x00000003ab037221 */ /* 0x000fe40000010000 */
[----:B------:R-:W-:Y:S01]  /*164a0*/  FADD.FTZ R8, R170, R8 ;  /* 0x00000008aa087221 */ /* 0x000fe20000010000 */
[----:B--2---:R-:W-:-:S04]  /*164b0*/  FFMA.FTZ R9, R200, UR4, -R0 ;  /* 0x00000004c8097c23 */ /* 0x004fc80008010800 */
[----:B------:R2:W-:Y:S01]  /*164c0*/  MUFU.EX2 R81, R9 ;  /* 0x0000000900517308 */ /* 0x0005e20000000800 */
[----:B------:R-:W-:Y:S01]  /*164d0*/  FADD.FTZ R3, R182, R3 ;  /* 0x00000003b6037221 */ /* 0x000fe20000010000 */
[----:B------:R-:W-:Y:S01]  /*164e0*/  IMAD.MOV.U32 R190, RZ, RZ, R68 ;  /* 0x000000ffffbe7224 */ /* 0x000fe200078e0044 */
[----:B------:R-:W-:Y:S02]  /*164f0*/  F2FP.F16.F32.PACK_AB R4, R102, R101 ;  /* 0x000000656604723e */ /* 0x000fe400000000ff */
[----:B------:R-:W-:Y:S02]  /*16500*/  F2FP.F16.F32.PACK_AB R5, R90, R91 ;  /* 0x0000005b5a05723e */ /* 0x000fe400000000ff */
[----:B------:R-:W-:Y:S02]  /*16510*/  F2FP.F16.F32.PACK_AB R6, R92, R94 ;  /* 0x0000005e5c06723e */ /* 0x000fe400000000ff */
[----:B------:R-:W-:Y:S01]  /*16520*/  F2FP.F16.F32.PACK_AB R7, R88, R89 ;  /* 0x000000595807723e */ /* 0x000fe200000000ff */
[--C-:B------:R-:W-:Y:S01]  /*16530*/  FFMA.FTZ R10, R197, UR4, -R0.reuse ;  /* 0x00000004c50a7c23 */ /* 0x100fe20008010800 */
[----:B------:R1:W5:Y:S01]  /*16540*/  LDL.LU R68, [R1+0x2c] ;  /* 0x00002c0001447983 */ /* 0x0003620000300800 */
[----:B--2---:R-:W-:-:S04]  /*16550*/  FFMA.FTZ R9, R245, UR4, -R0 ;  /* 0x00000004f5097c23 */ /* 0x004fc80008010800 */
[----:B---3--:R-:W-:Y:S01]  /*16560*/  HMMA.16816.F32 R44, R4, R22, R28 ;  /* 0x00000016042c723c */ /* 0x008fe2000000181c */
[----:B------:R-:W2:Y:S01]  /*16570*/  LDSM.16.MT88.4 R28, [R135+0x10800] ;  /* 0x01080000871c783b */ /* 0x000ea20000004200 */
[----:B------:R3:W-:Y:S03]  /*16580*/  MUFU.EX2 R80, R9 ;  /* 0x0000000900507308 */ /* 0x0007e60000000800 */
[----:B------:R1:W5:Y:S01]  /*16590*/  LDL.LU R67, [R1+0x28] ;  /* 0x0000280001437983 */ /* 0x0003620000300800 */
[----:B---3--:R-:W-:Y:S01]  /*165a0*/  FADD.FTZ R9, R186, R8 ;  /* 0x00000008ba097221 */ /* 0x008fe20000010000 */
[----:B------:R-:W-:Y:S01]  /*165b0*/  FADD.FTZ R8, R180, R3 ;  /* 0x00000003b4087221 */ /* 0x000fe20000010000 */
[----:B------:R-:W-:Y:S02]  /*165c0*/  FFMA.FTZ R3, R203, UR4, -R2 ;  /* 0x00000004cb037c23 */ /* 0x000fe40008010802 */
[----:B------:R-:W-:Y:S01]  /*165d0*/  FADD.FTZ R9, R190, R9 ;  /* 0x00000009be097221 */ /* 0x000fe20000010000 */
[----:B------:R-:W-:Y:S01]  /*165e0*/  FADD.FTZ R8, R167, R8 ;  /* 0x00000008a7087221 */ /* 0x000fe20000010000 */
[----:B------:R3:W-:Y:S02]  /*165f0*/  MUFU.EX2 R71, R3 ;  /* 0x0000000300477308 */ /* 0x0007e40000000800 */
[----:B------:R-:W-:Y:S01]  /*16600*/  FADD.FTZ R9, R160, R9 ;  /* 0x00000009a0097221 */ /* 0x000fe20000010000 */
[----:B---3--:R-:W-:-:S03]  /*16610*/  FADD.FTZ R3, R181, R8 ;  /* 0x00000008b5037221 */ /* 0x008fc60000010000 */
[----:B------:R-:W-:Y:S01]  /*16620*/  FADD.FTZ R8, R161, R9 ;  /* 0x00000009a1087221 */ /* 0x000fe20000010000 */
[----:B------:R-:W-:-:S03]  /*16630*/  FADD.FTZ R3, R159, R3 ;  /* 0x000000039f037221 */ /* 0x000fc60000010000 */
[----:B------:R-:W-:Y:S01]  /*16640*/  FADD.FTZ R8, R162, R8 ;  /* 0x00000008a2087221 */ /* 0x000fe20000010000 */
[----:B------:R-:W-:-:S03]  /*16650*/  FADD.FTZ R3, R157, R3 ;  /* 0x000000039d037221 */ /* 0x000fc60000010000 */
[----:B------:R-:W-:Y:S01]  /*16660*/  FADD.FTZ R8, R163, R8 ;  /* 0x00000008a3087221 */ /* 0x000fe20000010000 */
[----:B------:R-:W-:-:S03]  /*16670*/  FADD.FTZ R3, R158, R3 ;  /* 0x000000039e037221 */ /* 0x000fc60000010000 */
[----:B------:R-:W-:Y:S01]  /*16680*/  FADD.FTZ R8, R185, R8 ;  /* 0x00000008b9087221 */ /* 0x000fe20000010000 */
[----:B-1----:R-:W-:Y:S01]  /*16690*/  HMMA.16816.F32 R36, R4, R16, R32 ;  /* 0x000000100424723c */ /* 0x002fe20000001820 */
[----:B------:R-:W-:Y:S02]  /*166a0*/  FADD.FTZ R3, R156, R3 ;  /* 0x000000039c037221 */ /* 0x000fe40000010000 */
[----:B------:R-:W-:-:S03]  /*166b0*/  FADD.FTZ R8, R192, R8 ;  /* 0x00000008c0087221 */ /* 0x000fc60000010000 */
[----:B----4-:R-:W-:Y:S01]  /*166c0*/  HMMA.16816.F32 R72, R4, R12, R72 ;  /* 0x0000000c0448723c */ /* 0x010fe20000001848 */
[----:B------:R-:W-:-:S05]  /*166d0*/  FADD.FTZ R3, R151, R3 ;  /* 0x0000000397037221 */ /* 0x000fca0000010000 */
[C---:B------:R-:W-:Y:S01]  /*166e0*/  HMMA.16816.F32 R32, R4.reuse, R14, R24 ;  /* 0x0000000e0420723c */ /* 0x040fe20000001818 */
[----:B------:R-:W1:Y:S01]  /*166f0*/  LDSM.16.MT88.4 R12, [R217+0x10800] ;  /* 0x01080000d90c783b */ /* 0x000e620000004200 */
[----:B------:R-:W-:Y:S01]  /*16700*/  FADD.FTZ R8, R168, R8 ;  /* 0x00000008a8087221 */ /* 0x000fe20000010000 */
[----:B------:R-:W-:Y:S01]  /*16710*/  FFMA.FTZ R9, R206, UR4, -R2 ;  /* 0x00000004ce097c23 */ /* 0x000fe20008010802 */
[----:B------:R-:W-:Y:S01]  /*16720*/  FADD.FTZ R3, R149, R3 ;  /* 0x0000000395037221 */ /* 0x000fe20000010000 */
[----:B------:R-:W3:Y:S01]  /*16730*/  MUFU.EX2 R83, R10 ;  /* 0x0000000a00537308 */ /* 0x000ee20000000800 */
[----:B------:R-:W-:Y:S01]  /*16740*/  FADD.FTZ R8, R188, R8 ;  /* 0x00000008bc087221 */ /* 0x000fe20000010000 */
[----:B------:R-:W-:Y:S01]  /*16750*/  HMMA.16816.F32 R76, R4, R52, R76 ;  /* 0x00000034044c723c */ /* 0x000fe2000000184c */
[----:B------:R-:W-:Y:S01]  /*16760*/  FADD.FTZ R3, R148, R3 ;  /* 0x0000000394037221 */ /* 0x000fe20000010000 */
[----:B------:R-:W-:Y:S01]  /*16770*/  LDSM.16.MT88.4 R24, [R135+0x11000] ;  /* 0x011000008718783b */ /* 0x000fe20000004200 */
[----:B------:R-:W-:-:S03]  /*16780*/  FADD.FTZ R8, R187, R8 ;  /* 0x00000008bb087221 */ /* 0x000fc60000010000 */
[----:B------:R4:W-:Y:S01]  /*16790*/  MUFU.EX2 R65, R9 ;  /* 0x0000000900417308 */ /* 0x0009e20000000800 */
[----:B------:R-:W-:Y:S01]  /*167a0*/  HMMA.16816.F32 R60, R4, R54, R60 ;  /* 0x00000036043c723c */ /* 0x000fe2000000183c */
[----:B------:R-:W-:Y:S01]  /*167b0*/  FADD.FTZ R3, R150, R3 ;  /* 0x0000000396037221 */ /* 0x000fe20000010000 */
[----:B------:R-:W-:Y:S01]  /*167c0*/  FADD.FTZ R8, R184, R8 ;  /* 0x00000008b8087221 */ /* 0x000fe20000010000 */
[----:B------:R-:W-:Y:S02]  /*167d0*/  LDSM.16.MT88.4 R148, [R218+0x11800] ;  /* 0x01180000da94783b */ /* 0x000fe40000004200 */
[----:B------:R-:W-:Y:S01]  /*167e0*/  FADD.FTZ R3, R144, R3 ;  /* 0x0000000390037221 */ /* 0x000fe20000010000 */
[----:B------:R-:W-:Y:S01]  /*167f0*/  FADD.FTZ R8, R183, R8 ;  /* 0x00000008b7087221 */ /* 0x000fe20000010000 */
[----:B----4-:R-:W-:-:S04]  /*16800*/  FFMA.FTZ R9, R249, UR4, -R2 ;  /* 0x00000004f9097c23 */ /* 0x010fc80008010802 */
[----:B------:R4:W-:Y:S01]  /*16810*/  MUFU.EX2 R64, R9 ;  /* 0x0000000900407308 */ /* 0x0009e20000000800 */
[----:B------:R-:W-:Y:S01]  /*16820*/  FADD.FTZ R3, R139, R3 ;  /* 0x000000038b037221 */ /* 0x000fe20000010000 */
[----:B------:R-:W-:-:S03]  /*16830*/  FADD.FTZ R8, R166, R8 ;  /* 0x00000008a6087221 */ /* 0x000fc60000010000 */
[----:B------:R-:W-:Y:S01]  /*16840*/  FADD.FTZ R3, R138, R3 ;  /* 0x000000038a037221 */ /* 0x000fe20000010000 */
[----:B----4-:R-:W-:-:S04]  /*16850*/  FFMA.FTZ R9, R208, UR4, -R0 ;  /* 0x00000004d0097c23 */ /* 0x010fc80008010800 */
[----:B------:R4:W-:Y:S01]  /*16860*/  MUFU.EX2 R59, R9 ;  /* 0x00000009003b7308 */ /* 0x0009e20000000800 */
[----:B------:R-:W-:Y:S01]  /*16870*/  FADD.FTZ R8, R164, R8 ;  /* 0x00000008a4087221 */ /* 0x000fe20000010000 */
[----:B------:R-:W-:Y:S01]  /*16880*/  HMMA.16816.F32 R48, R4, R20, R48 ;  /* 0x000000140430723c */ /* 0x000fe20000001830 */
[----:B------:R-:W-:-:S05]  /*16890*/  FADD.FTZ R3, R137, R3 ;  /* 0x0000000389037221 */ /* 0x000fca0000010000 */
[----:B------:R-:W-:Y:S01]  /*168a0*/  HMMA.16816.F32 R40, R4, R18, R40 ;  /* 0x000000120428723c */ /* 0x000fe20000001828 */
[----:B----4-:R-:W-:-:S06]  /*168b0*/  FFMA.FTZ R9, R250, UR4, -R0 ;  /* 0x00000004fa097c23 */ /* 0x010fcc0008010800 */
[----:B------:R-:W-:Y:S01]  /*168c0*/  F2FP.F16.F32.PACK_AB R4, R86, R87 ;  /* 0x000000575604723e */ /* 0x000fe200000000ff */
[----:B------:R-:W-:Y:S01]  /*168d0*/  FADD.FTZ R8, R165, R8 ;  /* 0x00000008a5087221 */ /* 0x000fe20000010000 */
[----:B---3--:R-:W-:Y:S01]  /*168e0*/  F2FP.F16.F32.PACK_AB R5, R82, R83 ;  /* 0x000000535205723e */ /* 0x008fe200000000ff */
[----:B------:R3:W-:Y:S01]  /*168f0*/  MUFU.EX2 R58, R9 ;  /* 0x00000009003a7308 */ /* 0x0007e20000000800 */
[----:B------:R-:W-:Y:S01]  /*16900*/  F2FP.F16.F32.PACK_AB R6, R84, R85 ;  /* 0x000000555406723e */ /* 0x000fe200000000ff */
[----:B------:R-:W-:Y:S01]  /*16910*/  FADD.FTZ R3, R132, R3 ;  /* 0x0000000384037221 */ /* 0x000fe20000010000 */
[----:B------:R-:W-:Y:S01]  /*16920*/  F2FP.F16.F32.PACK_AB R7, R80, R81 ;  /* 0x000000515007723e */ /* 0x000fe200000000ff */
[----:B------:R-:W-:Y:S01]  /*16930*/  FFMA.FTZ R10, R248, UR4, -R2 ;  /* 0x00000004f80a7c23 */ /* 0x000fe20008010802 */
[----:B------:R-:W4:Y:S04]  /*16940*/  LDSM.16.MT88.4 R20, [R218+0x10800] ;  /* 0x01080000da14783b */ /* 0x000f280000004200 */
[----:B------:R-:W4:Y:S01]  /*16950*/  LDSM.16.MT88.4 R16, [R216+0x10800] ;  /* 0x01080000d810783b */ /* 0x000f220000004200 */
[----:B---3--:R-:W-:-:S04]  /*16960*/  FFMA.FTZ R9, R210, UR4, -R0 ;  /* 0x00000004d2097c23 */ /* 0x008fc80008010800 */
[----:B------:R3:W-:Y:S01]  /*16970*/  MUFU.EX2 R57, R9 ;  /* 0x0000000900397308 */ /* 0x0007e20000000800 */
[----:B--2---:R-:W-:Y:S01]  /*16980*/  HMMA.16816.F32 R76, R4, R28, R76 ;  /* 0x0000001c044c723c */ /* 0x004fe2000000184c */
[----:B------:R-:W-:-:S05]  /*16990*/  FADD.FTZ R3, R123, R3 ;  /* 0x000000037b037221 */ /* 0x000fca0000010000 */
[----:B------:R-:W-:Y:S01]  /*169a0*/  HMMA.16816.F32 R60, R4, R30, R60 ;  /* 0x0000001e043c723c */ /* 0x000fe2000000183c */
[----:B---3--:R-:W-:-:S04]  /*169b0*/  FFMA.FTZ R9, R251, UR4, -R0 ;  /* 0x00000004fb097c23 */ /* 0x008fc80008010800 */
[----:B------:R2:W-:Y:S01]  /*169c0*/  MUFU.EX2 R56, R9 ;  /* 0x0000000900387308 */ /* 0x0005e20000000800 */
[----:B-1----:R-:W-:Y:S01]  /*169d0*/  HMMA.16816.F32 R28, R4, R14, R32 ;  /* 0x0000000e041c723c */ /* 0x002fe20000001820 */
[----:B------:R-:W-:-:S04]  /*169e0*/  FADD.FTZ R3, R136, R3 ;  /* 0x0000000388037221 */ /* 0x000fc80000010000 */
[----:B------:R-:W-:Y:S01]  /*169f0*/  FADD.FTZ R3, R133, R3 ;  /* 0x0000000385037221 */ /* 0x000fe20000010000 */
[----:B--2---:R-:W-:Y:S01]  /*16a00*/  FADD.FTZ R9, R154, R8 ;  /* 0x000000089a097221 */ /* 0x004fe20000010000 */
[----:B------:R-:W-:-:S04]  /*16a10*/  FFMA.FTZ R8, R252, UR4, -R2 ;  /* 0x00000004fc087c23 */ /* 0x000fc80008010802 */
[----:B------:R1:W-:Y:S08]  /*16a20*/  MUFU.EX2 R34, R8 ;  /* 0x0000000800227308 */ /* 0x0003f00000000800 */
[----:B------:R2:W3:Y:S01]  /*16a30*/  MUFU.EX2 R70, R10 ;  /* 0x0000000a00467308 */ /* 0x0004e20000000800 */
[----:B-1----:R-:W-:Y:S01]  /*16a40*/  FADD.FTZ R8, R155, R9 ;  /* 0x000000099b087221 */ /* 0x002fe20000010000 */
[----:B------:R-:W-:-:S03]  /*16a50*/  FFMA.FTZ R9, R214, UR4, -R2 ;  /* 0x00000004d6097c23 */ /* 0x000fc60008010802 */
[----:B------:R-:W-:-:S03]  /*16a60*/  FADD.FTZ R8, R153, R8 ;  /* 0x0000000899087221 */ /* 0x000fc60000010000 */
[----:B------:R1:W-:Y:S01]  /*16a70*/  MUFU.EX2 R33, R9 ;  /* 0x0000000900217308 */ /* 0x0003e20000000800 */
[----:B--2---:R-:W-:Y:S01]  /*16a80*/  FFMA.FTZ R10, R212, UR4, -R2 ;  /* 0x00000004d40a7c23 */ /* 0x004fe20008010802 */
[----:B------:R-:W-:Y:S01]  /*16a90*/  FADD.FTZ R8, R152, R8 ;  /* 0x0000000898087221 */ /* 0x000fe20000010000 */
[----:B----4-:R-:W-:Y:S01]  /*16aa0*/  HMMA.16816.F32 R52, R4, R20, R48 ;  /* 0x000000140434723c */ /* 0x010fe20000001830 */
[----:B------:R-:W-:Y:S01]  /*16ab0*/  LDSM.16.MT88.4 R152, [R216+0x11800] ;  /* 0x01180000d898783b */ /* 0x000fe20000004200 */
[----:B-1----:R-:W-:Y:S01]  /*16ac0*/  FFMA.FTZ R9, R189, UR4, -R2 ;  /* 0x00000004bd097c23 */ /* 0x002fe20008010802 */
[----:B------:R-:W-:Y:S01]  /*16ad0*/  FADD.FTZ R2, R120, R3 ;  /* 0x0000000378027221 */ /* 0x000fe20000010000 */
[----:B------:R-:W-:-:S03]  /*16ae0*/  FADD.FTZ R3, R147, R8 ;  /* 0x0000000893037221 */ /* 0x000fc60000010000 */
[----:B------:R-:W-:Y:S01]  /*16af0*/  FADD.FTZ R2, R119, R2 ;  /* 0x0000000277027221 */ /* 0x000fe20000010000 */
[----:B------:R-:W-:-:S03]  /*16b00*/  FADD.FTZ R3, R145, R3 ;  /* 0x0000000391037221 */ /* 0x000fc60000010000 */
[----:B------:R-:W-:Y:S01]  /*16b10*/  FADD.FTZ R2, R114, R2 ;  /* 0x0000000272027221 */ /* 0x000fe20000010000 */
[----:B------:R-:W-:Y:S01]  /*16b20*/  FADD.FTZ R3, R146, R3 ;  /* 0x0000000392037221 */ /* 0x000fe20000010000 */
[----:B------:R-:W-:Y:S01]  /*16b30*/  FFMA.FTZ R8, R244, UR4, -R0 ;  /* 0x00000004f4087c23 */ /* 0x000fe20008010800 */
[----:B------:R-:W1:Y:S01]  /*16b40*/  MUFU.EX2 R35, R10 ;  /* 0x0000000a00237308 */ /* 0x000e620000000800 */
[----:B------:R-:W-:Y:S01]  /*16b50*/  FADD.FTZ R2, R113, R2 ;  /* 0x0000000271027221 */ /* 0x000fe20000010000 */
[----:B------:R-:W-:Y:S01]  /*16b60*/  FADD.FTZ R3, R143, R3 ;  /* 0x000000038f037221 */ /* 0x000fe20000010000 */
[C---:B------:R-:W-:Y:S01]  /*16b70*/  HMMA.16816.F32 R48, R4.reuse, R22, R44 ;  /* 0x000000160430723c */ /* 0x040fe2000000182c */
[----:B------:R-:W-:Y:S01]  /*16b80*/  LDSM.16.MT88.4 R20, [R217+0x11000] ;  /* 0x01100000d914783b */ /* 0x000fe20000004200 */
[----:B------:R-:W-:Y:S01]  /*16b90*/  FADD.FTZ R2, R111, R2 ;  /* 0x000000026f027221 */ /* 0x000fe20000010000 */
[----:B------:R-:W-:Y:S02]  /*16ba0*/  FADD.FTZ R3, R142, R3 ;  /* 0x000000038e037221 */ /* 0x000fe40000010000 */
[----:B------:R2:W4:Y:S01]  /*16bb0*/  MUFU.EX2 R11, R8 ;  /* 0x00000008000b7308 */ /* 0x0005220000000800 */
[----:B------:R-:W-:Y:S01]  /*16bc0*/  FADD.FTZ R2, R110, R2 ;  /* 0x000000026e027221 */ /* 0x000fe20000010000 */
[----:B------:R-:W-:Y:S01]  /*16bd0*/  FADD.FTZ R3, R141, R3 ;  /* 0x000000038d037221 */ /* 0x000fe20000010000 */
[----:B------:R-:W-:Y:S01]  /*16be0*/  HMMA.16816.F32 R40, R4, R18, R40 ;  /* 0x000000120428723c */ /* 0x000fe20000001828 */
[----:B------:R-:W-:Y:S01]  /*16bf0*/  LDSM.16.MT88.4 R144, [R135+0x11800] ;  /* 0x011800008790783b */ /* 0x000fe20000004200 */
[----:B------:R-:W-:Y:S01]  /*16c00*/  FADD.FTZ R2, R109, R2 ;  /* 0x000000026d027221 */ /* 0x000fe20000010000 */
[----:B------:R-:W-:-:S02]  /*16c10*/  FADD.FTZ R3, R140, R3 ;  /* 0x000000038c037221 */ /* 0x000fc40000010000 */
[----:B------:R-:W-:Y:S01]  /*16c20*/  MUFU.EX2 R32, R9 ;  /* 0x0000000900207308 */ /* 0x000fe20000000800 */
[----:B------:R-:W-:Y:S01]  /*16c30*/  FADD.FTZ R2, R105, R2 ;  /* 0x0000000269027221 */ /* 0x000fe20000010000 */
[----:B--2---:R-:W-:-:S06]  /*16c40*/  FFMA.FTZ R8, R191, UR4, -R0 ;  /* 0x00000004bf087c23 */ /* 0x004fcc0008010800 */
[----:B------:R2:W4:Y:S01]  /*16c50*/  MUFU.EX2 R10, R8 ;  /* 0x00000008000a7308 */ /* 0x0005220000000800 */
[----:B------:R-:W-:Y:S01]  /*16c60*/  FADD.FTZ R3, R122, R3 ;  /* 0x000000037a037221 */ /* 0x000fe20000010000 */
[----:B--2---:R-:W-:-:S06]  /*16c70*/  FFMA.FTZ R8, R246, UR4, -R0 ;  /* 0x00000004f6087c23 */ /* 0x004fcc0008010800 */
[----:B------:R2:W4:Y:S01]  /*16c80*/  MUFU.EX2 R9, R8 ;  /* 0x0000000800097308 */ /* 0x0005220000000800 */
[----:B------:R-:W-:Y:S01]  /*16c90*/  HMMA.16816.F32 R44, R4, R16, R36 ;  /* 0x00000010042c723c */ /* 0x000fe20000001824 */
[----:B------:R-:W1:Y:S01]  /*16ca0*/  LDSM.16.MT88.4 R16, [R218+0x11000] ;  /* 0x01100000da10783b */ /* 0x000e620000004200 */
[----:B--2---:R-:W-:Y:S01]  /*16cb0*/  FFMA.FTZ R8, R247, UR4, -R0 ;  /* 0x00000004f7087c23 */ /* 0x004fe20008010800 */
        /* <DEDUP_REMOVED lines=8> */
[----:B------:R-:W-:Y:S01]  /*16d40*/  HMMA.16816.F32 R36, R4, R12, R72 ;  /* 0x0000000c0424723c */ /* 0x000fe20000001848 */
[----:B------:R-:W2:Y:S01]  /*16d50*/  LDSM.16.MT88.4 R12, [R216+0x11000] ;  /* 0x01100000d80c783b */ /* 0x000ea20000004200 */
[----:B------:R-:W-:Y:S01]  /*16d60*/  FADD.FTZ R0, R97, R0 ;  /* 0x0000000061007221 */ /* 0x000fe20000010000 */
[----:B------:R-:W-:-:S03]  /*16d70*/  FADD.FTZ R2, R107, R2 ;  /* 0x000000026b027221 */ /* 0x000fc60000010000 */
        /* <DEDUP_REMOVED lines=14> */
[----:B---3--:R-:W-:Y:S02]  /*16e60*/  F2FP.F16.F32.PACK_AB R4, R70, R71 ;  /* 0x000000474604723e */ /* 0x008fe400000000ff */
[----:B------:R-:W-:Y:S01]  /*16e70*/  FADD.FTZ R0, R83, R0 ;  /* 0x0000000053007221 */ /* 0x000fe20000010000 */
[----:B------:R-:W-:Y:S02]  /*16e80*/  F2FP.F16.F32.PACK_AB R5, R58, R59 ;  /* 0x0000003b3a05723e */ /* 0x000fe400000000ff */
[----:B------:R-:W-:Y:S02]  /*16e90*/  F2FP.F16.F32.PACK_AB R6, R64, R65 ;  /* 0x000000414006723e */ /* 0x000fe400000000ff */
[----:B------:R-:W-:Y:S01]  /*16ea0*/  F2FP.F16.F32.PACK_AB R7, R56, R57 ;  /* 0x000000393807723e */ /* 0x000fe200000000ff */
[----:B------:R-:W-:Y:S01]  /*16eb0*/  FADD.FTZ R2, R86, R2 ;  /* 0x0000000256027221 */ /* 0x000fe20000010000 */
[----:B------:R-:W-:-:S03]  /*16ec0*/  FADD.FTZ R0, R82, R0 ;  /* 0x0000000052007221 */ /* 0x000fc60000010000 */
[----:B------:R-:W-:Y:S01]  /*16ed0*/  FADD.FTZ R2, R85, R2 ;  /* 0x0000000255027221 */ /* 0x000fe20000010000 */
[----:B------:R-:W-:Y:S01]  /*16ee0*/  FADD.FTZ R0, R81, R0 ;  /* 0x0000000051007221 */ /* 0x000fe20000010000 */
[----:B------:R-:W-:Y:S02]  /*16ef0*/  HMMA.16816.F32 R136, R4, R24, R76 ;  /* 0x000000180488723c */ /* 0x000fe4000000184c */
[----:B------:R-:W-:Y:S01]  /*16f00*/  FADD.FTZ R2, R84, R2 ;  /* 0x0000000254027221 */ /* 0x000fe20000010000 */
[----:B------:R-:W-:-:S03]  /*16f10*/  FADD.FTZ R0, R80, R0 ;  /* 0x0000000050007221 */ /* 0x000fc60000010000 */
[C---:B------:R-:W-:Y:S06]  /*16f20*/  HMMA.16816.F32 R24, R4.reuse, R26, R60 ;  /* 0x0000001a0418723c */ /* 0x040fec000000183c */
[C---:B-1----:R-:W-:Y:S06]  /*16f30*/  HMMA.16816.F32 R52, R4.reuse, R16, R52 ;  /* 0x000000100434723c */ /* 0x042fec0000001834 */
[C---:B------:R-:W-:Y:S06]  /*16f40*/  HMMA.16816.F32 R48, R4.reuse, R18, R48 ;  /* 0x000000120430723c */ /* 0x040fec0000001830 */
[C---:B--2---:R-:W-:Y:S06]  /*16f50*/  HMMA.16816.F32 R44, R4.reuse, R12, R44 ;  /* 0x0000000c042c723c */ /* 0x044fec000000182c */
[C---:B------:R-:W-:Y:S06]  /*16f60*/  HMMA.16816.F32 R40, R4.reuse, R14, R40 ;  /* 0x0000000e0428723c */ /* 0x040fec0000001828 */
[C---:B------:R-:W-:Y:S06]  /*16f70*/  HMMA.16816.F32 R36, R4.reuse, R20, R36 ;  /* 0x000000140424723c */ /* 0x040fec0000001824 */
[----:B------:R-:W-:Y:S01]  /*16f80*/  HMMA.16816.F32 R28, R4, R22, R28 ;  /* 0x00000016041c723c */ /* 0x000fe2000000181c */
[----:B------:R-:W1:Y:S01]  /*16f90*/  LDSM.16.MT88.4 R4, [R217+0x11800] ;  /* 0x01180000d904783b */ /* 0x000e620000004200 */
[----:B------:R-:W-:Y:S01]  /*16fa0*/  FADD.FTZ R2, R71, R2 ;  /* 0x0000000247027221 */ /* 0x000fe20000010000 */
[----:B------:R-:W-:-:S03]  /*16fb0*/  FADD.FTZ R0, R59, R0 ;  /* 0x000000003b007221 */ /* 0x000fc60000010000 */
[----:B------:R-:W-:Y:S01]  /*16fc0*/  FADD.FTZ R2, R70, R2 ;  /* 0x0000000246027221 */ /* 0x000fe20000010000 */
[----:B------:R-:W-:Y:S01]  /*16fd0*/  FADD.FTZ R0, R58, R0 ;  /* 0x000000003a007221 */ /* 0x000fe20000010000 */
[----:B------:R-:W2:Y:S02]  /*16fe0*/  MUFU.EX2 R8, R8 ;  /* 0x0000000800087308 */ /* 0x000ea40000000800 */
[----:B------:R-:W-:Y:S01]  /*16ff0*/  FADD.FTZ R2, R65, R2 ;  /* 0x0000000241027221 */ /* 0x000fe20000010000 */
[----:B------:R-:W-:-:S03]  /*17000*/  FADD.FTZ R0, R57, R0 ;  /* 0x0000000039007221 */ /* 0x000fc60000010000 */
[----:B------:R-:W-:Y:S01]  /*17010*/  FADD.FTZ R2, R64, R2 ;  /* 0x0000000240027221 */ /* 0x000fe20000010000 */
[----:B------:R-:W-:-:S03]  /*17020*/  FADD.FTZ R0, R56, R0 ;  /* 0x0000000038007221 */ /* 0x000fc60000010000 */
[----:B------:R-:W-:Y:S01]  /*17030*/  FADD.FTZ R2, R35, R2 ;  /* 0x0000000223027221 */ /* 0x000fe20000010000 */
[----:B----4-:R-:W-:-:S03]  /*17040*/  FADD.FTZ R0, R11, R0 ;  /* 0x000000000b007221 */ /* 0x010fc60000010000 */
[----:B------:R-:W-:Y:S01]  /*17050*/  FADD.FTZ R2, R34, R2 ;  /* 0x0000000222027221 */ /* 0x000fe20000010000 */
[----:B------:R-:W-:-:S03]  /*17060*/  FADD.FTZ R0, R10, R0 ;  /* 0x000000000a007221 */ /* 0x000fc60000010000 */
[----:B------:R-:W-:Y:S01]  /*17070*/  FADD.FTZ R2, R33, R2 ;  /* 0x0000000221027221 */ /* 0x000fe20000010000 */
[----:B------:R-:W-:Y:S01]  /*17080*/  FADD.FTZ R0, R9, R0 ;  /* 0x0000000009007221 */ /* 0x000fe20000010000 */
[----:B------:R-:W-:Y:S02]  /*17090*/  F2FP.F16.F32.PACK_AB R160, R34, R35 ;  /* 0x0000002322a0723e */ /* 0x000fe400000000ff */
[----:B------:R-:W-:Y:S01]  /*170a0*/  F2FP.F16.F32.PACK_AB R161, R10, R11 ;  /* 0x0000000b0aa1723e */ /* 0x000fe200000000ff */
[C---:B------:R-:W-:Y:S01]  /*170b0*/  FADD.FTZ R2, R32.reuse, R2 ;  /* 0x0000000220027221 */ /* 0x040fe20000010000 */
[----:B------:R-:W-:Y:S02]  /*170c0*/  F2FP.F16.F32.PACK_AB R162, R32, R33 ;  /* 0x0000002120a2723e */ /* 0x000fe400000000ff */
[C---:B--2---:R-:W-:Y:S01]  /*170d0*/  F2FP.F16.F32.PACK_AB R163, R8.reuse, R9 ;  /* 0x0000000908a3723e */ /* 0x044fe200000000ff */
[----:B------:R-:W-:Y:S01]  /*170e0*/  FADD.FTZ R0, R8, R0 ;  /* 0x0000000008007221 */ /* 0x000fe20000010000 */
[----:B------:R2:W-:Y:S04]  /*170f0*/  STL [R1+0x10], R2 ;  /* 0x0000100201007387 */ /* 0x0005e80000100800 */
[----:B------:R2:W-:Y:S01]  /*17100*/  STL [R1+0x14], R0 ;  /* 0x0000140001007387 */ /* 0x0005e20000100800 */
[C---:B------:R-:W-:Y:S06]  /*17110*/  HMMA.16816.F32 R136, R160.reuse, R144, R136 ;  /* 0x00000090a088723c */ /* 0x040fec0000001888 */
[C---:B------:R-:W-:Y:S06]  /*17120*/  HMMA.16816.F32 R140, R160.reuse, R148, R52 ;  /* 0x00000094a08c723c */ /* 0x040fec0000001834 */
[C---:B------:R-:W-:Y:S06]  /*17130*/  HMMA.16816.F32 R156, R160.reuse, R152, R44 ;  /* 0x00000098a09c723c */ /* 0x040fec000000182c */
[C---:B------:R-:W-:Y:S06]  /*17140*/  HMMA.16816.F32 R144, R160.reuse, R146, R24 ;  /* 0x00000092a090723c */ /* 0x040fec0000001818 */
[C---:B------:R-:W-:Y:S06]  /*17150*/  HMMA.16816.F32 R148, R160.reuse, R150, R48 ;  /* 0x00000096a094723c */ /* 0x040fec0000001830 */
[C---:B------:R-:W-:Y:S06]  /*17160*/  HMMA.16816.F32 R152, R160.reuse, R154, R40 ;  /* 0x0000009aa098723c */ /* 0x040fec0000001828 */
[C---:B-1----:R-:W-:Y:S06]  /*17170*/  HMMA.16816.F32 R164, R160.reuse, R4, R36 ;  /* 0x00000004a0a4723c */ /* 0x042fec0000001824 */
[----:B------:R-:W-:Y:S01]  /*17180*/  HMMA.16816.F32 R160, R160, R6, R28 ;  /* 0x00000006a0a0723c */ /* 0x000fe2000000181c */
[----:B------:R-:W-:-:S02]  /*17190*/  MOV R3, R66 ;  /* 0x0000004200037202 */ /* 0x000fc40000000f00 */
[----:B--2---:R-:W-:-:S15]  /*171a0*/  MOV R36, R69 ;  /* 0x0000004500247202 */ /* 0x004fde0000000f00 */
[----:B------:R-:W-:-:S06]  /*171b0*/  NOP ;  /* 0x0000000000007918 */ /* 0x000fcc0000000000 */
.L_x_907:
[----:B------:R-:W-:-:S06]  /*171c0*/  UISETP.GE.AND UP0, UPT, UR17, 0x1, UPT ;  /* 0x000000011100788c */ /* 0x000fcc000bf06270 */
[----:B------:R-:W-:-:S13]  /*171d0*/  PLOP3.LUT P1, PT, PT, PT, UP0, 0x80, 0x0 ;  /* 0x000000000000781c */ /* 0x000fda0003f2f008 */
[----:B------:R-:W-:Y:S05]  /*171e0*/  @!P1 BRA `(.L_x_915) ;  /* 0x0000007400709947 */ /* 0x000fea0003800000 */
[----:B------:R-:W-:Y:S01]  /*171f0*/  ULEA UR7, -UR8, URZ, 0x8 ;  /* 0x0000003f08077291 */ /* 0x000fe2000f8e413f */
[----:B------:R-:W-:Y:S01]  /*17200*/  IMAD.MOV.U32 R133, RZ, RZ, R3 ;  /* 0x000000ffff857224 */ /* 0x000fe200078e0003 */
[----:B------:R-:W-:Y:S01]  /*17210*/  ULDC UR19, c[0x0][0x2d0] ;  /* 0x0000b40000137ab9 */ /* 0x000fe20000000800 */
[----:B------:R-:W-:Y:S01]  /*17220*/  IMAD.MOV.U32 R132, RZ, RZ, R36 ;  /* 0x000000ffff847224 */ /* 0x000fe200078e0024 */
[----:B------:R-:W-:Y:S02]  /*17230*/  USHF.R.S32.HI UR6, URZ, 0x1f, UR7 ;  /* 0x0000001f3f067899 */ /* 0x000fe40008011407 */
[----:B------:R-:W-:Y:S01]  /*17240*/  MOV R2, UR7 ;  /* 0x0000000700027c02 */ /* 0x000fe20008000f00 */
[----:B------:R-:W-:Y:S01]  /*17250*/  ULDC.64 UR8, c[0x0][0x250] ;  /* 0x0000940000087ab9 */ /* 0x000fe20000000a00 */
[----:B------:R-:W-:Y:S01]  /*17260*/  ULDC UR13, c[0x0][0x39c] ;  /* 0x0000e700000d7ab9 */ /* 0x000fe20000000800 */
[----:B------:R-:W-:Y:S01]  /*17270*/  ULDC UR4, c[0x0][0x2ec] ;  /* 0x0000bb0000047ab9 */ /* 0x000fe20000000800 */
[----:B-1----:R-:W-:Y:S01]  /*17280*/  MOV R0, UR6 ;  /* 0x0000000600007c02 */ /* 0x002fe20008000f00 */
[----:B------:R1:W-:Y:S01]  /*17290*/  STL [R1+0x24], R2 ;  /* 0x0000240201007387 */ /* 0x0003e20000100800 */
[----:B------:R-:W-:Y:S01]  /*172a0*/  ULDC UR12, c[0x0][0x250] ;  /* 0x00009400000c7ab9 */ /* 0x000fe20000000800 */
[----:B------:R-:W-:Y:S01]  /*172b0*/  ULDC.64 UR6, c[0x0][0x248] ;  /* 0x0000920000067ab9 */ /* 0x000fe20000000a00 */
[----:B------:R-:W-:Y:S01]  /*172c0*/  UMOV UR10, UR9 ;  /* 0x00000009000a7c82 */ /* 0x000fe20008000000 */
[----:B------:R1:W-:Y:S04]  /*172d0*/  STL [R1+0x20], R0 ;  /* 0x0000200001007387 */ /* 0x0003e80000100800 */
.L_x_919:
[----:B-12---:R-:W2:Y:S01]  /*172e0*/  LDL.64 R2, [R1+0x18] ;  /* 0x0000180001027983 */ /* 0x006ea20000100a00 */
[----:B------:R-:W-:Y:S04]  /*172f0*/  DEPBAR.LE SB0, 0x0 ;  /* 0x000080000000791a */ /* 0x000fe80000000000 */
[----:B-----5:R1:W5:Y:S01]  /*17300*/  LDL R0, [R1+0x24] ;  /* 0x0000240001007983 */ /* 0x0203620000100800 */
[----:B------:R-:W-:Y:S01]  /*17310*/  UMOV UR21, UR12 ;  /* 0x0000000c00157c82 */ /* 0x000fe20008000000 */
[----:B------:R-:W-:Y:S01]  /*17320*/  UMOV UR20, UR9 ;  /* 0x0000000900147c82 */ /* 0x000fe20008000000 */
[----:B------:R-:W-:Y:S01]  /*17330*/  BAR.SYNC.DEFER_BLOCKING 0x0 ;  /* 0x0000000000007b1d */ /* 0x000fe20000010000 */
[----:B--2---:R-:W-:Y:S05]  /*17340*/  ISETP.GE.AND P1, PT, R2, UR19, PT ;  /* 0x0000001302007c0c */ /* 0x004fea000bf26270 */
[----:B------:R1:W5:Y:S08]  /*17350*/  LDL R2, [R1+0x20] ;  /* 0x0000200001027983 */ /* 0x0003700000100800 */
[----:B------:R-:W2:Y:S08]  /*17360*/  @!P1 LDC.64 R8, c[0x0][0x250] ;  /* 0x00009400ff089b82 */ /* 0x000eb00000000a00 */
[----:B------:R-:W3:Y:S01]  /*17370*/  @!P1 LDC.64 R12, c[0x0][0x250] ;  /* 0x00009400ff0c9b82 */ /* 0x000ee20000000a00 */
[----:B------:R-:W-:Y:S05]  /*17380*/  @!P0 BRA `(.L_x_916) ;  /* 0x0000000400088947 */ /* 0x000fea0003800000 */
[----:B------:R-:W4:Y:S01]  /*17390*/  LDL.64 R14, [R1+0x8] ;  /* 0x00000800010e7983 */ /* 0x000f220000100a00 */
[----:B------:R-:W1:Y:S01]  /*173a0*/  LDC R10, c[0x0][0x380] ;  /* 0x0000e000ff0a7b82 */ /* 0x000e620000000800 */
[----:B------:R-:W-:Y:S01]  /*173b0*/  USHF.L.U32 UR20, UR17, 0x8, URZ ;  /* 0x0000000811147899 */ /* 0x000fe2000800063f */
[----:B------:R-:W-:Y:S03]  /*173c0*/  UMOV UR21, UR8 ;  /* 0x0000000800157c82 */ /* 0x000fe60008000000 */
[----:B------:R-:W-:Y:S02]  /*173d0*/  UIADD3 UR11, UR20, -0x100, URZ ;  /* 0xffffff00140b7890 */ /* 0x000fe4000fffe03f */
[----:B------:R-:W-:Y:S04]  /*173e0*/  IMAD.U32 R4, RZ, RZ, UR20 ;  /* 0x00000014ff047e24 */ /* 0x000fe8000f8e00ff */
[----:B------:R-:W-:Y:S02]  /*173f0*/  MOV R5, UR11 ;  /* 0x0000000b00057c02 */ /* 0x000fe40008000f00 */
[----:B------:R-:W-:Y:S02]  /*17400*/  IABS R4, R4 ;  /* 0x0000000400047213 */ /* 0x000fe40000000000 */
[----:B------:R-:W-:Y:S02]  /*17410*/  IABS R5, R5 ;  /* 0x0000000500057213 */ /* 0x000fe40000000000 */
[----:B-1----:R-:W-:Y:S04]  /*17420*/  IABS R7, R10 ;  /* 0x0000000a00077213 */ /* 0x002fe80000000000 */
[----:B-----5:R-:W1:Y:S10]  /*17430*/  I2F.RP R2, R7 ;  /* 0x0000000700027306 */ /* 0x020e740000209400 */
        /* <DEDUP_REMOVED lines=20> */
[----:B------:R-:W-:Y:S02]  /*17580*/  LOP3.LUT R3, R10, UR11, RZ, 0x3c, !PT ;  /* 0x0000000b0a037c12 */ /* 0x000fe4000f8e3cff */
[----:B------:R-:W-:Y:S02]  /*17590*/  ISETP.GE.U32.AND P6, PT, R4, R7, PT ;  /* 0x000000070400720c */ /* 0x000fe40003fc6070 */
[----:B------:R-:W-:Y:S02]  /*175a0*/  ISETP.GE.AND P2, PT, R3, RZ, PT ;  /* 0x000000ff0300720c */ /* 0x000fe40003f46270 */
[C---:B------:R-:W-:Y:S01]  /*175b0*/  LOP3.LUT R4, R10.reuse, UR20, RZ, 0x3c, !PT ;  /* 0x000000140a047c12 */ /* 0x040fe2000f8e3cff */
[----:B------:R-:W-:Y:S01]  /*175c0*/  UMOV UR20, UR10 ;  /* 0x0000000a00147c82 */ /* 0x000fe20008000000 */
[----:B------:R-:W-:Y:S02]  /*175d0*/  ISETP.NE.AND P4, PT, R10, RZ, PT ;  /* 0x000000ff0a00720c */ /* 0x000fe40003f85270 */
[----:B------:R-:W-:Y:S02]  /*175e0*/  ISETP.GE.AND P3, PT, R4, RZ, PT ;  /* 0x000000ff0400720c */ /* 0x000fe40003f66270 */
[----:B------:R-:W-:Y:S02]  /*175f0*/  @P5 IADD3 R0, R0, 0x1, RZ ;  /* 0x0000000100005810 */ /* 0x000fe40007ffe0ff */
[----:B------:R-:W-:Y:S01]  /*17600*/  LOP3.LUT R3, RZ, R10, RZ, 0x33, !PT ;  /* 0x0000000aff037212 */ /* 0x000fe200078e33ff */
[----:B------:R-:W-:Y:S02]  /*17610*/  @P6 VIADD R2, R2, 0x1 ;  /* 0x0000000102026836 */ /* 0x000fe40000000000 */
[----:B------:R-:W-:Y:S05]  /*17620*/  @!P2 IMAD.MOV R0, RZ, RZ, -R0 ;  /* 0x000000ffff00a224 */ /* 0x000fea00078e0a00 */
[C---:B------:R-:W-:Y:S02]  /*17630*/  SEL R0, R3.reuse, R0, !P4 ;  /* 0x0000000003007207 */ /* 0x040fe40006000000 */
[----:B------:R-:W-:Y:S04]  /*17640*/  @!P3 IADD3 R2, -R2, RZ, RZ ;  /* 0x000000ff0202b210 */ /* 0x000fe80007ffe1ff */
[----:B------:R-:W-:Y:S02]  /*17650*/  SEL R2, R3, R2, !P4 ;  /* 0x0000000203027207 */ /* 0x000fe40006000000 */
[-C--:B----4-:R-:W-:Y:S02]  /*17660*/  LEA R6, P3, R0, R14.reuse, 0x2 ;  /* 0x0000000e00067211 */ /* 0x090fe400078610ff */
[----:B------:R-:W-:Y:S02]  /*17670*/  LEA R4, P2, R2, R14, 0x2 ;  /* 0x0000000e02047211 */ /* 0x000fe400078410ff */
[-C--:B------:R-:W-:Y:S02]  /*17680*/  LEA.HI.X.SX32 R7, R0, R15.reuse, 0x2, P3 ;  /* 0x0000000f00077211 */ /* 0x080fe400018f16ff */
[C---:B------:R-:W-:Y:S01]  /*17690*/  LEA.HI.X.SX32 R5, R2.reuse, R15, 0x2, P2 ;  /* 0x0000000f02057211 */ /* 0x040fe200010f16ff */
[----:B------:R-:W-:Y:S03]  /*176a0*/  IMAD.IADD R2, R2, 0x1, -R0 ;  /* 0x0000000102027824 */ /* 0x000fe600078e0a00 */
[----:B------:R-:W4:Y:S01]  /*176b0*/  LDG.E R7, desc[UR22][R6.64] ;  /* 0x0000001606077981 */ /* 0x000f22000c1e1900 */
[----:B------:R-:W-:Y:S04]  /*176c0*/  IMAD R2, R2, R10, -0x100 ;  /* 0xffffff0002027424 */ /* 0x000fe800078e020a */
[C---:B------:R-:W-:Y:S01]  /*176d0*/  IMAD R0, R2.reuse, UR10, RZ ;  /* 0x0000000a02007c24 */ /* 0x040fe2000f8e02ff */
[----:B------:R-:W-:Y:S05]  /*176e0*/  SHF.R.S32.HI R3, RZ, 0x1f, R2 ;  /* 0x0000001fff037819 */ /* 0x000fea0000011402 */
[----:B------:R-:W-:Y:S02]  /*176f0*/  IMAD R0, R3, UR8, R0 ;  /* 0x0000000803007c24 */ /* 0x000fe4000f8e0200 */
[----:B------:R-:W-:Y:S05]  /*17700*/  IMAD.WIDE.U32 R2, R2, UR8, RZ ;  /* 0x0000000802027c25 */ /* 0x000fea000f8e00ff */
[----:B------:R-:W-:Y:S01]  /*17710*/  IADD3 R3, R3, R0, RZ ;  /* 0x0000000003037210 */ /* 0x000fe20007ffe0ff */
[----:B------:R1:W4:Y:S02]  /*17720*/  LDG.E R6, desc[UR22][R4.64] ;  /* 0x0000001604067981 */ /* 0x000324000c1e1900 */
[----:B-1----:R-:W1:Y:S01]  /*17730*/  LDC.64 R4, c[0x0][0x238] ;  /* 0x00008e00ff047b82 */ /* 0x002e620000000a00 */
[----:B----4-:R-:W-:Y:S04]  /*17740*/  IMAD.IADD R6, R7, 0x1, -R6 ;  /* 0x0000000107067824 */ /* 0x010fe800078e0a06 */
[CC--:B-1----:R-:W-:Y:S01]  /*17750*/  IMAD.WIDE.U32 R2, R6.reuse, R4.reuse, R2 ;  /* 0x0000000406027225 */ /* 0x0c2fe200078e0002 */
[----:B------:R-:W-:Y:S05]  /*17760*/  SHF.R.S32.HI R7, RZ, 0x1f, R6 ;  /* 0x0000001fff077819 */ /* 0x000fea0000011406 */
[----:B------:R-:W-:Y:S04]  /*17770*/  IMAD R0, R7, R4, RZ ;  /* 0x0000000407007224 */ /* 0x000fe800078e02ff */
[----:B------:R-:W-:Y:S02]  /*17780*/  IMAD R5, R6, R5, R0 ;  /* 0x0000000506057224 */ /* 0x000fe400078e0200 */
[----:B------:R-:W-:Y:S03]  /*17790*/  IMAD.MOV.U32 R0, RZ, RZ, R2 ;  /* 0x000000ffff007224 */ /* 0x000fe600078e0002 */
[----:B------:R-:W-:Y:S07]  /*177a0*/  IADD3 R2, R3, R5, RZ ;  /* 0x0000000503027210 */ /* 0x000fee0007ffe0ff */
.L_x_916:
[CC--:B-----5:R-:W-:Y:S01]  /*177b0*/  LEA R244, P3, R0.reuse, R67.reuse, 0x1 ;  /* 0x0000004300f47211 */ /* 0x0e0fe200078608ff */
[----:B------:R-:W-:Y:S01]  /*177c0*/  @P1 STS.128 [R241+0xa000], RZ ;  /* 0x00a000fff1001388 */ /* 0x000fe20000000c00 */
[C---:B------:R-:W-:Y:S01]  /*177d0*/  @!P1 IADD3 R3, P2, R0.reuse, UR25, RZ ;  /* 0x0000001900039c10 */ /* 0x040fe2000ff5e0ff */
[----:B------:R-:W4:Y:S01]  /*177e0*/  @!P1 LDC.64 R10, c[0x0][0x250] ;  /* 0x00009400ff0a9b82 */ /* 0x000f220000000a00 */
[----:B------:R-:W-:Y:S01]  /*177f0*/  LEA.HI.X R245, R0, R68, R2, 0x1, P3 ;  /* 0x0000004400f57211 */ /* 0x000fe200018f0c02 */
[----:B------:R-:W-:Y:S01]  /*17800*/  UISETP.GE.AND UP0, UPT, UR17, 0x2, UPT ;  /* 0x000000021100788c */ /* 0x000fe2000bf06270 */
[----:B------:R-:W-:Y:S02]  /*17810*/  @!P1 IADD3.X R5, R2, UR24, RZ, P2, !PT ;  /* 0x0000001802059c10 */ /* 0x000fe400097fe4ff */
[C---:B------:R-:W-:Y:S01]  /*17820*/  @!P1 LEA R4, P2, R3.reuse, R67, 0x1 ;  /* 0x0000004303049211 */ /* 0x040fe200078408ff */
[----:B------:R-:W-:Y:S01]  /*17830*/  @!PT LDS RZ, [RZ] ;  /* 0x00000000fffff984 */ /* 0x000fe20000000800 */
[----:B------:R-:W-:Y:S01]  /*17840*/  @!PT LDS RZ, [RZ] ;  /* 0x00000000fffff984 */ /* 0x000fe20000000800 */
[----:B------:R-:W-:Y:S01]  /*17850*/  @!PT LDS RZ, [RZ] ;  /* 0x00000000fffff984 */ /* 0x000fe20000000800 */
[----:B------:R-:W-:Y:S01]  /*17860*/  @!P1 LDGSTS.E.BYPASS.LTC128B.128 [R241+0xa000], desc[UR22][R244.64] ;  /* 0x0a000000f4f19fae */ /* 0x000fe2000b901d56 */
[----:B------:R-:W-:Y:S01]  /*17870*/  @!P1 MOV R7, R2 ;  /* 0x0000000200079202 */ /* 0x000fe20000000f00 */
[----:B------:R-:W1:Y:S01]  /*17880*/  @!P1 LDC.64 R14, c[0x0][0x250] ;  /* 0x00009400ff0e9b82 */ /* 0x000e620000000a00 */
[----:B------:R-:W-:Y:S02]  /*17890*/  @!P1 LEA.HI.X R5, R3, R68, R5, 0x1, P2 ;  /* 0x0000004403059211 */ /* 0x000fe400010f0c05 */
[C---:B--2---:R-:W-:Y:S02]  /*178a0*/  @!P1 LEA R3, P2, R8.reuse, R0, 0x5 ;  /* 0x0000000008039211 */ /* 0x044fe400078428ff */
[----:B------:R-:W-:Y:S01]  /*178b0*/  LEA R172, R223, R221, 0x1 ;  /* 0x000000dddfac7211 */ /* 0x000fe200078e08ff */
[----:B------:R-:W-:Y:S01]  /*178c0*/  @P1 STS.128 [R241+0xa800], RZ ;  /* 0x00a800fff1001388 */ /* 0x000fe20000000c00 */
[----:B------:R-:W-:Y:S01]  /*178d0*/  @!P1 LEA.HI.X R6, R8, R2, R9, 0x5, P2 ;  /* 0x0000000208069211 */ /* 0x000fe200010f2c09 */
[----:B------:R-:W2:Y:S01]  /*178e0*/  @!P1 LDC.64 R16, c[0x0][0x250] ;  /* 0x00009400ff109b82 */ /* 0x000ea20000000a00 */
[CC--:B------:R-:W-:Y:S04]  /*178f0*/  @!P1 LEA R8, P2, R3.reuse, R67.reuse, 0x1 ;  /* 0x0000004303089211 */ /* 0x0c0fe800078408ff */
[----:B------:R-:W-:Y:S01]  /*17900*/  @!P1 LEA.HI.X R9, R3, R68, R6, 0x1, P2 ;  /* 0x0000004403099211 */ /* 0x000fe200010f0c06 */
[----:B------:R-:W-:Y:S01]  /*17910*/  @!PT LDS RZ, [RZ] ;  /* 0x00000000fffff984 */ /* 0x000fe20000000800 */
[----:B------:R-:W-:Y:S01]  /*17920*/  @!PT LDS RZ, [RZ] ;  /* 0x00000000fffff984 */ /* 0x000fe20000000800 */
[----:B------:R-:W-:Y:S01]  /*17930*/  @!PT LDS RZ, [RZ] ;  /* 0x00000000fffff984 */ /* 0x000fe20000000800 */
[----:B------:R4:W-:Y:S01]  /*17940*/  @!P1 LDGSTS.E.BYPASS.LTC128B.128 [R241+0xa800], desc[UR22][R4.64] ;  /* 0x0a80000004f19fae */ /* 0x0009e2000b901d56 */
[----:B------:R-:W-:Y:S01]  /*17950*/  @!P1 MOV R6, R0 ;  /* 0x0000000000069202 */ /* 0x000fe20000000f00 */
[----:B---3--:R-:W-:Y:S01]  /*17960*/  @!P1 IMAD R3, R13, 0x30, RZ ;  /* 0x000000300d039824 */ /* 0x008fe200078e02ff */
[----:B------:R-:W3:Y:S03]  /*17970*/  @!P1 LDC.64 R18, c[0x0][0x250] ;  /* 0x00009400ff129b82 */ /* 0x000ee60000000a00 */
[----:B------:R-:W-:Y:S02]  /*17980*/  @!P1 IMAD.WIDE.U32 R6, R12, 0x30, R6 ;  /* 0x000000300c069825 */ /* 0x000fe400078e0006 */
[----:B------:R-:W-:Y:S03]  /*17990*/  @P1 STS.128 [R241+0xb000], RZ ;  /* 0x00b000fff1001388 */ /* 0x000fe60000000c00 */
[----:B------:R-:W3:Y:S01]  /*179a0*/  @!P1 LDC.64 R24, c[0x0][0x250] ;  /* 0x00009400ff189b82 */ /* 0x000ee20000000a00 */
[C---:B------:R-:W-:Y:S02]  /*179b0*/  @!P1 LEA R12, P3, R6.reuse, R67, 0x1 ;  /* 0x00000043060c9211 */ /* 0x040fe400078608ff */
[----:B------:R-:W-:Y:S05]  /*179c0*/  @!P1 IADD3 R7, R3, R7, RZ ;  /* 0x0000000703079210 */ /* 0x000fea0007ffe0ff */
[----:B------:R-:W3:Y:S01]  /*179d0*/  @!P1 LDC.64 R20, c[0x0][0x250] ;  /* 0x00009400ff149b82 */ /* 0x000ee20000000a00 */
[----:B------:R-:W-:Y:S01]  /*179e0*/  @!PT LDS RZ, [RZ] ;  /* 0x00000000fffff984 */ /* 0x000fe20000000800 */
[----:B------:R-:W-:Y:S01]  /*179f0*/  @!PT LDS RZ, [RZ] ;  /* 0x00000000fffff984 */ /* 0x000fe20000000800 */
[----:B------:R-:W-:Y:S01]  /*17a00*/  @!PT LDS RZ, [RZ] ;  /* 0x00000000fffff984 */ /* 0x000fe20000000800 */
[----:B------:R-:W-:Y:S01]  /*17a10*/  @!P1 LDGSTS.E.BYPASS.LTC128B.128 [R241+0xb000], desc[UR22][R8.64] ;  /* 0x0b00000008f19fae */ /* 0x000fe2000b901d56 */
[----:B------:R-:W-:Y:S02]  /*17a20*/  @!P1 LEA.HI.X R13, R6, R68, R7, 0x1, P3 ;  /* 0x00000044060d9211 */ /* 0x000fe400018f0c07 */
[----:B------:R-:W-:Y:S02]  /*17a30*/  @!P1 MOV R6, R0 ;  /* 0x0000000000069202 */ /* 0x000fe40000000f00 */
[----:B------:R-:W-:Y:S02]  /*17a40*/  @!P1 MOV R7, R2 ;  /* 0x0000000200079202 */ /* 0x000fe40000000f00 */
[----:B------:R-:W3:Y:S01]  /*17a50*/  @!P1 LDC.64 R22, c[0x0][0x250] ;  /* 0x00009400ff169b82 */ /* 0x000ee20000000a00 */
[----:B------:R-:W-:Y:S01]  /*17a60*/  @P1 STS.128 [R241+0xb800], RZ ;  /* 0x00b800fff1001388 */ /* 0x000fe20000000c00 */
[----:B----4-:R-:W-:Y:S02]  /*17a70*/  @!P1 MOV R4, R0 ;  /* 0x0000000000049202 */ /* 0x010fe40000000f00 */
[----:B------:R-:W-:Y:S05]  /*17a80*/  @!P1 MOV R5, R2 ;  /* 0x0000000200059202 */ /* 0x000fea0000000f00 */
[----:B------:R-:W-:Y:S01]  /*17a90*/  @!PT LDS RZ, [RZ] ;  /* 0x00000000fffff984 */ /* 0x000fe20000000800 */
[----:B------:R-:W-:Y:S01]  /*17aa0*/  @!PT LDS RZ, [RZ] ;  /* 0x00000000fffff984 */ /* 0x000fe20000000800 */
[----:B------:R-:W-:Y:S01]  /*17ab0*/  @!PT LDS RZ, [RZ] ;  /* 0x00000000fffff984 */ /* 0x000fe20000000800 */
[----:B------:R4:W-:Y:S08]  /*17ac0*/  @!P1 LDGSTS.E.BYPASS.LTC128B.128 [R241+0xb800], desc[UR22][R12.64] ;  /* 0x0b8000000cf19fae */ /* 0x0009f0000b901d56 */
[----:B------:R-:W-:Y:S01]  /*17ad0*/  @P1 STS.128 [R241+0xc000], RZ ;  /* 0x00c000fff1001388 */ /* 0x000fe20000000c00 */
[----:B----4-:R-:W4:Y:S01]  /*17ae0*/  @!P1 LDC.64 R12, c[0x0][0x250] ;  /* 0x00009400ff0c9b82 */ /* 0x010f220000000a00 */
[----:B------:R-:W-:Y:S01]  /*17af0*/  @!P1 LEA R3, P2, R10, R0, 0x6 ;  /* 0x000000000a039211 */ /* 0x000fe200078430ff */
[----:B-1----:R-:W-:Y:S02]  /*17b00*/  @!P1 IMAD R8, R15, 0x50, RZ ;  /* 0x000000500f089824 */ /* 0x002fe400078e02ff */
[----:B------:R-:W-:Y:S01]  /*17b10*/  @!P1 IMAD.WIDE.U32 R4, R14, 0x50, R4 ;  /* 0x000000500e049825 */ /* 0x000fe200078e0004 */
[----:B------:R-:W-:Y:S03]  /*17b20*/  @!P1 LEA.HI.X R11, R10, R2, R11, 0x6, P2 ;  /* 0x000000020a0b9211 */ /* 0x000fe600010f340b */
[----:B------:R-:W1:Y:S01]  /*17b30*/  @!P1 LDC.64 R14, c[0x0][0x250] ;  /* 0x00009400ff0e9b82 */ /* 0x000e620000000a00 */
[C---:B------:R-:W-:Y:S01]  /*17b40*/  @!P1 LEA R10, P3, R3.reuse, R67, 0x1 ;  /* 0x00000043030a9211 */ /* 0x040fe200078608ff */
[----:B--2---:R-:W-:Y:S01]  /*17b50*/  @!P1 IMAD.WIDE.U32 R6, R16, 0x60, R6 ;  /* 0x0000006010069825 */ /* 0x004fe200078e0006 */
[----:B------:R-:W-:Y:S02]  /*17b60*/  @!P1 IADD3 R5, R8, R5, RZ ;  /* 0x0000000508059210 */ /* 0x000fe40007ffe0ff */
[-C--:B------:R-:W-:Y:S01]  /*17b70*/  @!P1 LEA.HI.X R11, R3, R68.reuse, R11, 0x1, P3 ;  /* 0x00000044030b9211 */ /* 0x080fe200018f0c0b */
[----:B------:R-:W-:Y:S01]  /*17b80*/  @!P1 IMAD R3, R17, 0x60, RZ ;  /* 0x0000006011039824 */ /* 0x000fe200078e02ff */
[C---:B------:R-:W-:Y:S01]  /*17b90*/  @!P1 LEA R8, P2, R4.reuse, R67, 0x1 ;  /* 0x0000004304089211 */ /* 0x040fe200078408ff */
[----:B------:R-:W2:Y:S02]  /*17ba0*/  @!P1 LDC.64 R16, c[0x0][0x250] ;  /* 0x00009400ff109b82 */ /* 0x000ea40000000a00 */
[----:B------:R-:W-:Y:S01]  /*17bb0*/  @!PT LDS RZ, [RZ] ;  /* 0x00000000fffff984 */ /* 0x000fe20000000800 */
[----:B------:R-:W-:Y:S01]  /*17bc0*/  @!PT LDS RZ, [RZ] ;  /* 0x00000000fffff984 */ /* 0x000fe20000000800 */
[----:B------:R-:W-:Y:S01]  /*17bd0*/  @!PT LDS RZ, [RZ] ;  /* 0x00000000fffff984 */ /* 0x000fe20000000800 */
[----:B------:R4:W-:Y:S01]  /*17be0*/  @!P1 LDGSTS.E.BYPASS.LTC128B.128 [R241+0xc000], desc[UR22][R10.64] ;  /* 0x0c0000000af19fae */ /* 0x0009e2000b901d56 */
[----:B------:R-:W-:Y:S02]  /*17bf0*/  @!P1 LEA.HI.X R9, R4, R68, R5, 0x1, P2 ;  /* 0x0000004404099211 */ /* 0x000fe400010f0c05 */
[----:B------:R-:W-:Y:S01]  /*17c00*/  @!P1 IADD3 R3, R3, R7, RZ ;  /* 0x0000000703039210 */ /* 0x000fe20007ffe0ff */
[----:B---3--:R-:W-:Y:S01]  /*17c10*/  @!P1 IMAD R7, R19, 0x70, RZ ;  /* 0x0000007013079824 */ /* 0x008fe200078e02ff */
[----:B------:R-:W-:Y:S02]  /*17c20*/  @!P1 MOV R4, R0 ;  /* 0x0000000000049202 */ /* 0x000fe40000000f00 */
[----:B------:R-:W-:Y:S01]  /*17c30*/  @!P1 MOV R5, R2 ;  /* 0x0000000200059202 */ /* 0x000fe20000000f00 */
[----:B------:R-:W-:Y:S02]  /*17c40*/  @P1 STS.128 [R241+0xc800], RZ ;  /* 0x00c800fff1001388 */ /* 0x000fe40000000c00 */
[----:B------:R-:W-:Y:S02]  /*17c50*/  @!P1 IMAD.WIDE.U32 R4, R18, 0x70, R4 ;  /* 0x0000007012049825 */ /* 0x000fe400078e0004 */
[----:B------:R-:W3:Y:S04]  /*17c60*/  @!P1 LDC.64 R18, c[0x0][0x250] ;  /* 0x00009400ff129b82 */ /* 0x000ee80000000a00 */
[----:B------:R-:W-:Y:S01]  /*17c70*/  @!PT LDS RZ, [RZ] ;  /* 0x00000000fffff984 */ /* 0x000fe20000000800 */
[----:B------:R-:W-:Y:S01]  /*17c80*/  @!PT LDS RZ, [RZ] ;  /* 0x00000000fffff984 */ /* 0x000fe20000000800 */
[----:B------:R-:W-:Y:S01]  /*17c90*/  @!PT LDS RZ, [RZ] ;  /* 0x00000000fffff984 */ /* 0x000fe20000000800 */
[----:B------:R1:W-:Y:S01]  /*17ca0*/  @!P1 LDGSTS.E.BYPASS.LTC128B.128 [R241+0xc800], desc[UR22][R8.64] ;  /* 0x0c80000008f19fae */ /* 0x0003e2000b901d56 */
[----:B------:R-:W-:Y:S07]  /*17cb0*/  @!P1 IADD3 R5, R7, R5, RZ ;  /* 0x0000000507059210 */ /* 0x000fee0007ffe0ff */
[----:B------:R-:W-:Y:S01]  /*17cc0*/  @P1 STS.128 [R241+0xd000], RZ ;  /* 0x00d000fff1001388 */ /* 0x000fe20000000c00 */
[CC--:B----4-:R-:W-:Y:S04]  /*17cd0*/  @!P1 LEA R10, P3, R4.reuse, R67.reuse, 0x1 ;  /* 0x00000043040a9211 */ /* 0x0d0fe800078608ff */
[----:B------:R-:W-:Y:S02]  /*17ce0*/  @!P1 LEA.HI.X R11, R4, R68, R5, 0x1, P3 ;  /* 0x00000044040b9211 */ /* 0x000fe400018f0c05 */
[----:B------:R-:W-:Y:S02]  /*17cf0*/  @!P1 MOV R5, R2 ;  /* 0x0000000200059202 */ /* 0x000fe40000000f00 */
[----:B------:R-:W-:Y:S05]  /*17d00*/  @!P1 MOV R4, R0 ;  /* 0x0000000000049202 */ /* 0x000fea0000000f00 */
[----:B------:R-:W-:Y:S01]  /*17d10*/  @!P1 IMAD.WIDE.U32 R4, R12, 0x90, R4 ;  /* 0x000000900c049825 */ /* 0x000fe200078e0004 */
[CC--:B-1----:R-:W-:Y:S04]  /*17d20*/  @!P1 LEA R8, P2, R6.reuse, R67.reuse, 0x1 ;  /* 0x0000004306089211 */ /* 0x0c2fe800078408ff */
[----:B------:R-:W-:Y:S02]  /*17d30*/  @!P1 LEA.HI.X R9, R6, R68, R3, 0x1, P2 ;  /* 0x0000004406099211 */ /* 0x000fe400010f0c03 */
[C---:B------:R-:W-:Y:S03]  /*17d40*/  @!P1 LEA R3, P2, R14.reuse, R0, 0x7 ;  /* 0x000000000e039211 */ /* 0x040fe600078438ff */
[----:B------:R-:W-:Y:S01]  /*17d50*/  @!PT LDS RZ, [RZ] ;  /* 0x00000000fffff984 */ /* 0x000fe20000000800 */
[----:B------:R-:W-:Y:S01]  /*17d60*/  @!PT LDS RZ, [RZ] ;  /* 0x00000000fffff984 */ /* 0x000fe20000000800 */
[----:B------:R-:W-:Y:S01]  /*17d70*/  @!PT LDS RZ, [RZ] ;  /* 0x00000000fffff984 */ /* 0x000fe20000000800 */
[----:B------:R1:W-:Y:S01]  /*17d80*/  @!P1 LDGSTS.E.BYPASS.LTC128B.128 [R241+0xd000], desc[UR22][R8.64] ;  /* 0x0d00000008f19fae */ /* 0x0003e2000b901d56 */
[----:B------:R-:W-:Y:S01]  /*17d90*/  @!P1 LEA.HI.X R15, R14, R2, R15, 0x7, P2 ;  /* 0x000000020e0f9211 */ /* 0x000fe200010f3c0f */
[----:B------:R-:W-:Y:S01]  /*17da0*/  @!P1 IMAD R14, R25, 0xb0, RZ ;  /* 0x000000b0190e9824 */ /* 0x000fe200078e02ff */
[CC--:B------:R-:W-:Y:S04]  /*17db0*/  @!P1 LEA R6, P2, R3.reuse, R67.reuse, 0x1 ;  /* 0x0000004303069211 */ /* 0x0c0fe800078408ff */
[----:B------:R-:W-:Y:S01]  /*17dc0*/  @!P1 LEA.HI.X R7, R3, R68, R15, 0x1, P2 ;  /* 0x0000004403079211 */ /* 0x000fe200010f0c0f */
[----:B------:R-:W-:Y:S01]  /*17dd0*/  @P1 STS.128 [R241+0xd800], RZ ;  /* 0x00d800fff1001388 */ /* 0x000fe20000000c00 */
[----:B------:R-:W-:Y:S01]  /*17de0*/  @!P1 LEA R12, P2, R4, R67, 0x1 ;  /* 0x00000043040c9211 */ /* 0x000fe200078408ff */
[----:B------:R-:W-:Y:S06]  /*17df0*/  @!P1 IMAD R15, R21, 0xc0, RZ ;  /* 0x000000c0150f9824 */ /* 0x000fec00078e02ff */
[----:B------:R-:W-:Y:S01]  /*17e00*/  @!PT LDS RZ, [RZ] ;  /* 0x00000000fffff984 */ /* 0x000fe20000000800 */
[----:B------:R-:W-:Y:S01]  /*17e10*/  @!PT LDS RZ, [RZ] ;  /* 0x00000000fffff984 */ /* 0x000fe20000000800 */
[----:B------:R-:W-:Y:S01]  /*17e20*/  @!PT LDS RZ, [RZ] ;  /* 0x00000000fffff984 */ /* 0x000fe20000000800 */
[----:B------:R4:W-:Y:S08]  /*17e30*/  @!P1 LDGSTS.E.BYPASS.LTC128B.128 [R241+0xd800], desc[UR22][R10.64] ;  /* 0x0d8000000af19fae */ /* 0x0009f0000b901d56 */
[----:B------:R-:W-:Y:S01]  /*17e40*/  @P1 STS.128 [R241+0xe000], RZ ;  /* 0x00e000fff1001388 */ /* 0x000fe20000000c00 */
[----:B-1----:R-:W-:Y:S01]  /*17e50*/  @!P1 IMAD R8, R13, 0x90, RZ ;  /* 0x000000900d089824 */ /* 0x002fe200078e02ff */
[----:B------:R-:W-:Y:S06]  /*17e60*/  @!P1 MOV R9, R2 ;  /* 0x0000000200099202 */ /* 0x000fec0000000f00 */
[----:B------:R-:W-:Y:S01]  /*17e70*/  @!PT LDS RZ, [RZ] ;  /* 0x00000000fffff984 */ /* 0x000fe20000000800 */
[----:B------:R-:W-:Y:S01]  /*17e80*/  @!PT LDS RZ, [RZ] ;  /* 0x00000000fffff984 */ /* 0x000fe20000000800 */
[----:B------:R-:W-:Y:S01]  /*17e90*/  @!PT LDS RZ, [RZ] ;  /* 0x00000000fffff984 */ /* 0x000fe20000000800 */
[----:B------:R1:W-:Y:S01]  /*17ea0*/  @!P1 LDGSTS.E.BYPASS.LTC128B.128 [R241+0xe000], desc[UR22][R6.64] ;  /* 0x0e00000006f19fae */ /* 0x0003e2000b901d56 */
[----:B------:R-:W-:Y:S02]  /*17eb0*/  @!P1 IADD3 R3, R8, R5, RZ ;  /* 0x0000000508039210 */ /* 0x000fe40007ffe0ff */
[----:B------:R-:W-:Y:S02]  /*17ec0*/  @!P1 MOV R8, R0 ;  /* 0x0000000000089202 */ /* 0x000fe40000000f00 */
[----:B------:R-:W-:Y:S01]  /*17ed0*/  @!P1 LEA.HI.X R13, R4, R68, R3, 0x1, P2 ;  /* 0x00000044040d9211 */ /* 0x000fe200010f0c03 */
[----:B--2---:R-:W-:Y:S01]  /*17ee0*/  @!P1 IMAD R3, R17, 0xa0, RZ ;  /* 0x000000a011039824 */ /* 0x004fe200078e02ff */
[----:B------:R-:W-:Y:S01]  /*17ef0*/  @!P1 MOV R5, R2 ;  /* 0x0000000200059202 */ /* 0x000fe20000000f00 */
[----:B------:R-:W-:Y:S01]  /*17f00*/  @P1 STS.128 [R241+0xe800], RZ ;  /* 0x00e800fff1001388 */ /* 0x000fe20000000c00 */
[----:B------:R-:W-:Y:S01]  /*17f10*/  @!P1 IMAD.WIDE.U32 R8, R16, 0xa0, R8 ;  /* 0x000000a010089825 */ /* 0x000fe200078e0008 */
[----:B------:R-:W-:Y:S02]  /*17f20*/  @!P1 MOV R4, R0 ;  /* 0x0000000000049202 */ /* 0x000fe40000000f00 */
[----:B----4-:R-:W-:Y:S03]  /*17f30*/  @!P1 LEA R10, P2, R8, R67, 0x1 ;  /* 0x00000043080a9211 */ /* 0x010fe600078408ff */
[----:B------:R-:W-:Y:S01]  /*17f40*/  @!P1 IMAD.WIDE.U32 R4, R20, 0xc0, R4 ;  /* 0x000000c014049825 */ /* 0x000fe200078e0004 */
[----:B------:R-:W-:Y:S01]  /*17f50*/  @!PT LDS RZ, [RZ] ;  /* 0x00000000fffff984 */ /* 0x000fe20000000800 */
[----:B------:R-:W-:Y:S01]  /*17f60*/  @!PT LDS RZ, [RZ] ;  /* 0x00000000fffff984 */ /* 0x000fe20000000800 */
[----:B------:R-:W-:Y:S01]  /*17f70*/  @!PT LDS RZ, [RZ] ;  /* 0x00000000fffff984 */ /* 0x000fe20000000800 */
[----:B------:R-:W-:Y:S02]  /*17f80*/  @!P1 LDGSTS.E.BYPASS.LTC128B.128 [R241+0xe800], desc[UR22][R12.64] ;  /* 0x0e8000000cf19fae */ /* 0x000fe4000b901d56 */
[----:B------:R-:W-:Y:S02]  /*17f90*/  @!P1 IADD3 R3, R3, R9, RZ ;  /* 0x0000000903039210 */ /* 0x000fe40007ffe0ff */
[----:B------:R-:W-:Y:S02]  /*17fa0*/  @!P1 IADD3 R5, R15, R5, RZ ;  /* 0x000000050f059210 */ /* 0x000fe40007ffe0ff */
[----:B------:R-:W-:Y:S02]  /*17fb0*/  @!P1 LEA.HI.X R11, R8, R68, R3, 0x1, P2 ;  /* 0x00000044080b9211 */ /* 0x000fe400010f0c03 */
[----:B------:R-:W-:Y:S01]  /*17fc0*/  @P1 STS.128 [R241+0xf000], RZ ;  /* 0x00f000fff1001388 */ /* 0x000fe20000000c00 */
[-C--:B------:R-:W-:Y:S02]  /*17fd0*/  @!P1 MOV R8, R0.reuse ;  /* 0x0000000000089202 */ /* 0x080fe40000000f00 */
[----:B-1----:R-:W-:Y:S02]  /*17fe0*/  @!P1 MOV R6, R0 ;  /* 0x0000000000069202 */ /* 0x002fe40000000f00 */
[-C--:B------:R-:W-:Y:S02]  /*17ff0*/  @!P1 MOV R7, R2.reuse ;  /* 0x0000000200079202 */ /* 0x080fe40000000f00 */
[----:B------:R-:W-:Y:S01]  /*18000*/  @!P1 MOV R9, R2 ;  /* 0x0000000200099202 */ /* 0x000fe20000000f00 */
[----:B------:R-:W-:Y:S01]  /*18010*/  @!PT LDS RZ, [RZ] ;  /* 0x00000000fffff984 */ /* 0x000fe20000000800 */
[----:B------:R-:W-:Y:S01]  /*18020*/  @!PT LDS RZ, [RZ] ;  /* 0x00000000fffff984 */ /* 0x000fe20000000800 */
[----:B------:R-:W-:Y:S01]  /*18030*/  @!PT LDS RZ, [RZ] ;  /* 0x00000000fffff984 */ /* 0x000fe20000000800 */
[----:B------:R1:W-:Y:S01]  /*18040*/  @!P1 LDGSTS.E.BYPASS.LTC128B.128 [R241+0xf000], desc[UR22][R10.64] ;  /* 0x0f0000000af19fae */ /* 0x0003e2000b901d56 */
[----:B------:R-:W-:Y:S02]  /*18050*/  @!P1 IMAD.WIDE.U32 R6, R24, 0xb0, R6 ;  /* 0x000000b018069825 */ /* 0x000fe400078e0006 */
[----:B------:R-:W2:Y:S01]  /*18060*/  @!P1 LDC.64 R24, c[0x0][0x250] ;  /* 0x00009400ff189b82 */ /* 0x000ea20000000a00 */
[----:B------:R-:W-:Y:S04]  /*18070*/  @!P1 LEA R16, P3, R6, R67, 0x1 ;  /* 0x0000004306109211 */ /* 0x000fe800078608ff */
[----:B------:R-:W-:Y:S01]  /*18080*/  @P1 STS.128 [R241+0xf800], RZ ;  /* 0x00f800fff1001388 */ /* 0x000fe20000000c00 */
[----:B------:R-:W-:Y:S02]  /*18090*/  @!P1 IADD3 R3, R14, R7, RZ ;  /* 0x000000070e039210 */ /* 0x000fe40007ffe0ff */
[-C--:B------:R-:W-:Y:S02]  /*180a0*/  @!P1 LEA R14, P2, R4, R67.reuse, 0x1 ;  /* 0x00000043040e9211 */ /* 0x080fe400078408ff */
[-C--:B------:R-:W-:Y:S01]  /*180b0*/  @!P1 LEA.HI.X R17, R6, R68.reuse, R3, 0x1, P3 ;  /* 0x0000004406119211 */ /* 0x080fe200018f0c03 */
[----:B---3--:R-:W-:Y:S01]  /*180c0*/  @!P1 IMAD R3, R19, 0xd0, RZ ;  /* 0x000000d013039824 */ /* 0x008fe200078e02ff */
[----:B------:R-:W-:Y:S02]  /*180d0*/  @!P1 LEA.HI.X R15, R4, R68, R5, 0x1, P2 ;  /* 0x00000044040f9211 */ /* 0x000fe400010f0c05 */
[----:B------:R-:W-:Y:S01]  /*180e0*/  @!P1 MOV R6, R0 ;  /* 0x0000000000069202 */ /* 0x000fe20000000f00 */
[----:B------:R-:W-:Y:S01]  /*180f0*/  @!PT LDS RZ, [RZ] ;  /* 0x00000000fffff984 */ /* 0x000fe20000000800 */
[----:B------:R-:W-:Y:S01]  /*18100*/  @!PT LDS RZ, [RZ] ;  /* 0x00000000fffff984 */ /* 0x000fe20000000800 */
[----:B------:R-:W-:Y:S01]  /*18110*/  @!PT LDS RZ, [RZ] ;  /* 0x00000000fffff984 */ /* 0x000fe20000000800 */
[----:B------:R-:W-:Y:S01]  /*18120*/  @!P1 LDGSTS.E.BYPASS.LTC128B.128 [R241+0xf800], desc[UR22][R16.64] ;  /* 0x0f80000010f19fae */ /* 0x000fe2000b901d56 */
[----:B------:R-:W-:Y:S02]  /*18130*/  @!P1 MOV R7, R2 ;  /* 0x0000000200079202 */ /* 0x000fe40000000f00 */
[----:B------:R-:W-:Y:S02]  /*18140*/  @!P1 MOV R4, R0 ;  /* 0x0000000000049202 */ /* 0x000fe40000000f00 */
[----:B------:R-:W-:Y:S01]  /*18150*/  @!P1 MOV R5, R2 ;  /* 0x0000000200059202 */ /* 0x000fe20000000f00 */
[----:B------:R-:W-:Y:S02]  /*18160*/  @!P1 IMAD.WIDE.U32 R6, R18, 0xd0, R6 ;  /* 0x000000d012069825 */ /* 0x000fe400078e0006 */
[----:B------:R-:W-:Y:S02]  /*18170*/  @P1 STS.128 [R241+0x10000], RZ ;  /* 0x010000fff1001388 */ /* 0x000fe40000000c00 */
[----:B-1----:R-:W-:Y:S01]  /*18180*/  @!P1 IMAD R10, R23, 0xe0, RZ ;  /* 0x000000e0170a9824 */ /* 0x002fe200078e02ff */
[----:B------:R-:W-:Y:S01]  /*18190*/  @!P1 LEA R12, P4, R6, R67, 0x1 ;  /* 0x00000043060c9211 */ /* 0x000fe200078808ff */
[----:B------:R-:W-:Y:S01]  /*181a0*/  @!P1 IMAD.WIDE.U32 R4, R22, 0xe0, R4 ;  /* 0x000000e016049825 */ /* 0x000fe200078e0004 */
[----:B------:R-:W-:Y:S03]  /*181b0*/  @!P1 IADD3 R0, R3, R7, RZ ;  /* 0x0000000703009210 */ /* 0x000fe60007ffe0ff */
[----:B------:R-:W-:Y:S01]  /*181c0*/  @!PT LDS RZ, [RZ] ;  /* 0x00000000fffff984 */ /* 0x000fe20000000800 */
[----:B------:R-:W-:Y:S01]  /*181d0*/  @!PT LDS RZ, [RZ] ;  /* 0x00000000fffff984 */ /* 0x000fe20000000800 */
[----:B------:R-:W-:Y:S01]  /*181e0*/  @!PT LDS RZ, [RZ] ;  /* 0x00000000fffff984 */ /* 0x000fe20000000800 */
[----:B------:R-:W-:Y:S01]  /*181f0*/  @!P1 LDGSTS.E.BYPASS.LTC128B.128 [R241+0x10000], desc[UR22][R14.64] ;  /* 0x100000000ef19fae */ /* 0x000fe2000b901d56 */
[-C--:B------:R-:W-:Y:S01]  /*18200*/  @!P1 LEA.HI.X R13, R6, R68.reuse, R0, 0x1, P4 ;  /* 0x00000044060d9211 */ /* 0x080fe200020f0c00 */
[----:B--2---:R-:W-:Y:S01]  /*18210*/  @!P1 IMAD R11, R25, 0xf0, RZ ;  /* 0x000000f0190b9824 */ /* 0x004fe200078e02ff */
[----:B------:R-:W-:Y:S01]  /*18220*/  @!P1 IADD3 R3, R10, R5, RZ ;  /* 0x000000050a039210 */ /* 0x000fe20007ffe0ff */
[----:B------:R-:W-:Y:S01]  /*18230*/  @!P1 IMAD.WIDE.U32 R8, R24, 0xf0, R8 ;  /* 0x000000f018089825 */ /* 0x000fe200078e0008 */
[C---:B------:R-:W-:Y:S03]  /*18240*/  @!P1 LEA R10, P3, R4.reuse, R67, 0x1 ;  /* 0x00000043040a9211 */ /* 0x040fe600078608ff */
[----:B------:R-:W-:Y:S01]  /*18250*/  @P1 STS.128 [R241+0x10800], RZ ;  /* 0x010800fff1001388 */ /* 0x000fe20000000c00 */
[----:B------:R-:W-:Y:S02]  /*18260*/  @!P1 IADD3 R5, R11, R9, RZ ;  /* 0x000000090b059210 */ /* 0x000fe40007ffe0ff */
[-C--:B------:R-:W-:Y:S02]  /*18270*/  @!P1 LEA.HI.X R11, R4, R68.reuse, R3, 0x1, P3 ;  /* 0x00000044040b9211 */ /* 0x080fe400018f0c03 */
[C---:B------:R-:W-:Y:S03]  /*18280*/  @!P1 LEA R2, P2, R8.reuse, R67, 0x1 ;  /* 0x0000004308029211 */ /* 0x040fe600078408ff */
[----:B------:R-:W-:Y:S01]  /*18290*/  @!PT LDS RZ, [RZ] ;  /* 0x00000000fffff984 */ /* 0x000fe20000000800 */
[----:B------:R-:W-:Y:S01]  /*182a0*/  @!PT LDS RZ, [RZ] ;  /* 0x00000000fffff984 */ /* 0x000fe20000000800 */
[----:B------:R-:W-:Y:S01]  /*182b0*/  @!PT LDS RZ, [RZ] ;  /* 0x00000000fffff984 */ /* 0x000fe20000000800 */
[----:B------:R-:W-:Y:S01]  /*182c0*/  @!P1 LDGSTS.E.BYPASS.LTC128B.128 [R241+0x10800], desc[UR22][R12.64] ;  /* 0x108000000cf19fae */ /* 0x000fe2000b901d56 */
[----:B------:R-:W-:Y:S02]  /*182d0*/  @!P1 LEA.HI.X R3, R8, R68, R5, 0x1, P2 ;  /* 0x0000004408039211 */ /* 0x000fe400010f0c05 */
[----:B------:R-:W-:Y:S05]  /*182e0*/  PLOP3.LUT P2, PT, PT, PT, UP0, 0x80, 0x0 ;  /* 0x000000000000781c */ /* 0x000fea0003f4f008 */
[----:B------:R-:W-:Y:S08]  /*182f0*/  @P1 STS.128 [R241+0x11000], RZ ;  /* 0x011000fff1001388 */ /* 0x000ff00000000c00 */
[----:B------:R-:W-:Y:S01]  /*18300*/  @!PT LDS RZ, [RZ] ;  /* 0x00000000fffff984 */ /* 0x000fe20000000800 */
[----:B------:R-:W-:Y:S01]  /*18310*/  @!PT LDS RZ, [RZ] ;  /* 0x00000000fffff984 */ /* 0x000fe20000000800 */
[----:B------:R-:W-:Y:S01]  /*18320*/  @!PT LDS RZ, [RZ] ;  /* 0x00000000fffff984 */ /* 0x000fe20000000800 */
[----:B------:R1:W-:Y:S08]  /*18330*/  @!P1 LDGSTS.E.BYPASS.LTC128B.128 [R241+0x11000], desc[UR22][R10.64] ;  /* 0x110000000af19fae */ /* 0x0003f0000b901d56 */
[----:B------:R-:W-:Y:S08]  /*18340*/  @P1 STS.128 [R241+0x11800], RZ ;  /* 0x011800fff1001388 */ /* 0x000ff00000000c00 */
[----:B------:R-:W-:Y:S01]  /*18350*/  @!PT LDS RZ, [RZ] ;  /* 0x00000000fffff984 */ /* 0x000fe20000000800 */
[----:B------:R-:W-:Y:S01]  /*18360*/  @!PT LDS RZ, [RZ] ;  /* 0x00000000fffff984 */ /* 0x000fe20000000800 */
[----:B------:R-:W-:Y:S01]  /*18370*/  @!PT LDS RZ, [RZ] ;  /* 0x00000000fffff984 */ /* 0x000fe20000000800 */
[----:B------:R2:W-:Y:S08]  /*18380*/  @!P1 LDGSTS.E.BYPASS.LTC128B.128 [R241+0x11800], desc[UR22][R2.64] ;  /* 0x1180000002f19fae */ /* 0x0005f0000b901d56 */
[----:B------:R-:W-:Y:S08]  /*18390*/  LDSM.16.M88.4 R128, [R221] ;  /* 0x00000000dd80783b */ /* 0x000ff00000000200 */
[----:B-1----:R-:W1:Y:S08]  /*183a0*/  LDSM.16.M88.4 R8, [R134+0x2000] ;  /* 0x002000008608783b */ /* 0x002e700000000200 */
[----:B------:R-:W3:Y:S08]  /*183b0*/  LDSM.16.M88.4 R16, [R134+0x2800] ;  /* 0x002800008610783b */ /* 0x000ef00000000200 */
[----:B------:R-:W4:Y:S08]  /*183c0*/  LDSM.16.M88.4 R24, [R134+0x3000] ;  /* 0x003000008618783b */ /* 0x000f300000000200 */
[----:B------:R-:W0:Y:S08]  /*183d0*/  LDGDEPBAR ;  /* 0x00000000000079af */ /* 0x000e300000000000 */
[----:B------:R-:W2:Y:S08]  /*183e0*/  LDSM.16.M88.4 R32, [R134+0x3800] ;  /* 0x003800008620783b */ /* 0x000eb00000000200 */
[----:B------:R-:W2:Y:S01]  /*183f0*/  LDSM.16.M88.4 R40, [R134+0x4000] ;  /* 0x004000008628783b */ /* 0x000ea20000000200 */
[C---:B-1----:R-:W-:Y:S07]  /*18400*/  HMMA.16816.F32 R4, R128.reuse, R8, RZ ;  /* 0x000000088004723c */ /* 0x042fee00000018ff */
[----:B------:R-:W1:Y:S01]  /*18410*/  LDSM.16.M88.4 R48, [R134+0x4800] ;  /* 0x004800008630783b */ /* 0x000e620000000200 */
[C---:B------:R-:W-:Y:S07]  /*18420*/  HMMA.16816.F32 R8, R128.reuse, R10, RZ ;  /* 0x0000000a8008723c */ /* 0x040fee00000018ff */
[----:B------:R-:W1:Y:S01]  /*18430*/  LDSM.16.M88.4 R56, [R134+0x5000] ;  /* 0x005000008638783b */ /* 0x000e620000000200 */
[C---:B---3--:R-:W-:Y:S06]  /*18440*/  HMMA.16816.F32 R12, R128.reuse, R16, RZ ;  /* 0x00000010800c723c */ /* 0x048fec00000018ff */
[C---:B------:R-:W-:Y:S01]  /*18450*/  HMMA.16816.F32 R16, R128.reuse, R18, RZ ;  /* 0x000000128010723c */ /* 0x040fe200000018ff */
[----:B------:R-:W3:Y:S05]  /*18460*/  LDSM.16.M88.4 R64, [R134+0x5800] ;  /* 0x005800008640783b */ /* 0x000eea0000000200 */
[C---:B----4-:R-:W-:Y:S03]  /*18470*/  HMMA.16816.F32 R20, R128.reuse, R24, RZ ;  /* 0x000000188014723c */ /* 0x050fe600000018ff */
[----:B------:R-:W4:Y:S03]  /*18480*/  LDSM.16.M88.4 R72, [R134+0x6000] ;  /* 0x006000008648783b */ /* 0x000f260000000200 */
[C---:B------:R-:W-:Y:S05]  /*18490*/  HMMA.16816.F32 R24, R128.reuse, R26, RZ ;  /* 0x0000001a8018723c */ /* 0x040fea00000018ff */
[----:B------:R-:W4:Y:S01]  /*184a0*/  LDSM.16.M88.4 R80, [R134+0x6800] ;  /* 0x006800008650783b */ /* 0x000f220000000200 */
[C---:B--2---:R-:W-:Y:S06]  /*184b0*/  HMMA.16816.F32 R28, R128.reuse, R32, RZ ;  /* 0x00000020801c723c */ /* 0x044fec00000018ff */
[C---:B------:R-:W-:Y:S01]  /*184c0*/  HMMA.16816.F32 R32, R128.reuse, R34, RZ ;  /* 0x000000228020723c */ /* 0x040fe200000018ff */
[----:B------:R-:W2:Y:S05]  /*184d0*/  LDSM.16.M88.4 R88, [R134+0x7000] ;  /* 0x007000008658783b */ /* 0x000eaa0000000200 */
[C---:B------:R-:W-:Y:S03]  /*184e0*/  HMMA.16816.F32 R36, R128.reuse, R40, RZ ;  /* 0x000000288024723c */ /* 0x040fe600000018ff */
[----:B------:R-:W2:Y:S03]  /*184f0*/  LDSM.16.M88.4 R96, [R134+0x7800] ;  /* 0x007800008660783b */ /* 0x000ea60000000200 */
[C---:B------:R-:W-:Y:S05]  /*18500*/  HMMA.16816.F32 R40, R128.reuse, R42, RZ ;  /* 0x0000002a8028723c */ /* 0x040fea00000018ff */
[----:B------:R-:W2:Y:S01]  /*18510*/  LDSM.16.M88.4 R104, [R134+0x8000] ;  /* 0x008000008668783b */ /* 0x000ea20000000200 */
[C---:B-1----:R-:W-:Y:S06]  /*18520*/  HMMA.16816.F32 R44, R128.reuse, R48, RZ ;  /* 0x00000030802c723c */ /* 0x042fec00000018ff */
[C---:B------:R-:W-:Y:S01]  /*18530*/  HMMA.16816.F32 R48, R128.reuse, R50, RZ ;  /* 0x000000328030723c */ /* 0x040fe200000018ff */
[----:B------:R-:W1:Y:S05]  /*18540*/  LDSM.16.M88.4 R112, [R134+0x8800] ;  /* 0x008800008670783b */ /* 0x000e6a0000000200 */
[C---:B------:R-:W-:Y:S03]  /*18550*/  HMMA.16816.F32 R52, R128.reuse, R56, RZ ;  /* 0x000000388034723c */ /* 0x040fe600000018ff */
[----:B------:R-:W1:Y:S03]  /*18560*/  LDSM.16.M88.4 R120, [R134+0x9000] ;  /* 0x009000008678783b */ /* 0x000e660000000200 */
[C---:B------:R-:W-:Y:S05]  /*18570*/  HMMA.16816.F32 R56, R128.reuse, R58, RZ ;  /* 0x0000003a8038723c */ /* 0x040fea00000018ff */
[----:B------:R-:W1:Y:S01]  /*18580*/  LDSM.16.M88.4 R168, [R134+0x9800] ;  /* 0x0098000086a8783b */ /* 0x000e620000000200 */
[C---:B---3--:R-:W-:Y:S06]  /*18590*/  HMMA.16816.F32 R60, R128.reuse, R64, RZ ;  /* 0x00000040803c723c */ /* 0x048fec00000018ff */
[C---:B------:R-:W-:Y:S01]  /*185a0*/  HMMA.16816.F32 R64, R128.reuse, R66, RZ ;  /* 0x000000428040723c */ /* 0x040fe200000018ff */
[----:B------:R-:W-:Y:S05]  /*185b0*/  LDSM.16.M88.4 R172, [R172] ;  /* 0x00000000acac783b */ /* 0x000fea0000000200 */
[C---:B----4-:R-:W-:Y:S03]  /*185c0*/  HMMA.16816.F32 R68, R128.reuse, R72, RZ ;  /* 0x000000488044723c */ /* 0x050fe600000018ff */
[----:B------:R-:W3:Y:S03]  /*185d0*/  LDSM.16.M88.4 R176, [R220+0x2000] ;  /* 0x00200000dcb0783b */ /* 0x000ee60000000200 */
[C---:B------:R-:W-:Y:S05]  /*185e0*/  HMMA.16816.F32 R72, R128.reuse, R74, RZ ;  /* 0x0000004a8048723c */ /* 0x040fea00000018ff */
[----:B------:R-:W4:Y:S01]  /*185f0*/  LDSM.16.M88.4 R180, [R220+0x2800] ;  /* 0x00280000dcb4783b */ /* 0x000f220000000200 */
[C---:B------:R-:W-:Y:S06]  /*18600*/  HMMA.16816.F32 R76, R128.reuse, R80, RZ ;  /* 0x00000050804c723c */ /* 0x040fec00000018ff */
[C---:B------:R-:W-:Y:S01]  /*18610*/  HMMA.16816.F32 R80, R128.reuse, R82, RZ ;  /* 0x000000528050723c */ /* 0x040fe200000018ff */
[----:B------:R-:W4:Y:S05]  /*18620*/  LDSM.16.M88.4 R184, [R220+0x3000] ;  /* 0x00300000dcb8783b */ /* 0x000f2a0000000200 */
[C---:B--2---:R-:W-:Y:S03]  /*18630*/  HMMA.16816.F32 R84, R128.reuse, R88, RZ ;  /* 0x000000588054723c */ /* 0x044fe600000018ff */
[----:B------:R-:W2:Y:S03]  /*18640*/  LDSM.16.M88.4 R188, [R220+0x3800] ;  /* 0x00380000dcbc783b */ /* 0x000ea60000000200 */
[C---:B------:R-:W-:Y:S05]  /*18650*/  HMMA.16816.F32 R88, R128.reuse, R90, RZ ;  /* 0x0000005a8058723c */ /* 0x040fea00000018ff */
[----:B------:R-:W2:Y:S01]  /*18660*/  LDSM.16.M88.4 R192, [R220+0x4000] ;  /* 0x00400000dcc0783b */ /* 0x000ea20000000200 */
[C---:B------:R-:W-:Y:S06]  /*18670*/  HMMA.16816.F32 R92, R128.reuse, R96, RZ ;  /* 0x00000060805c723c */ /* 0x040fec00000018ff */
        /* <DEDUP_REMOVED lines=11> */
[C---:B------:R-:W-:Y:S06]  /*18730*/  HMMA.16816.F32 R120, R128.reuse, R122, RZ ;  /* 0x0000007a8078723c */ /* 0x040fec00000018ff */
[C---:B------:R-:W-:Y:S06]  /*18740*/  HMMA.16816.F32 R124, R128.reuse, R168, RZ ;  /* 0x000000a8807c723c */ /* 0x040fec00000018ff */
[----:B------:R-:W-:Y:S01]  /*18750*/  HMMA.16816.F32 R128, R128, R170, RZ ;  /* 0x000000aa8080723c */ /* 0x000fe200000018ff */
[----:B------:R-:W1:Y:S05]  /*18760*/  LDSM.16.M88.4 R168, [R220+0x7000] ;  /* 0x00700000dca8783b */ /* 0x000e6a0000000200 */
        /* <DEDUP_REMOVED lines=9> */
[C---:B--2---:R-:W-:Y:S06]  /*18800*/  HMMA.16816.F32 R28, R172.reuse, R188, R28 ;  /* 0x000000bcac1c723c */ /* 0x044fec000000181c */
[C---:B------:R-:W-:Y:S01]  /*18810*/  HMMA.16816.F32 R32, R172.reuse, R190, R32 ;  /* 0x000000beac20723c */ /* 0x040fe20000001820 */
[----:B------:R-:W2:Y:S05]  /*18820*/  LDSM.16.M88.4 R188, [R220+0x9000] ;  /* 0x00900000dcbc783b */ /* 0x000eaa0000000200 */
[C---:B------:R-:W-:Y:S06]  /*18830*/  HMMA.16816.F32 R36, R172.reuse, R192, R36 ;  /* 0x000000c0ac24723c */ /* 0x040fec0000001824 */
[C---:B------:R-:W-:Y:S05]  /*18840*/  HMMA.16816.F32 R40, R172.reuse, R194, R40 ;  /* 0x000000c2ac28723c */ /* 0x040fea0000001828 */
[----:B------:R-:W-:Y:S01]  /*18850*/  LEA R192, R224, R221, 0x1 ;  /* 0x000000dde0c07211 */ /* 0x000fe200078e08ff */
[C---:B------:R-:W-:Y:S05]  /*18860*/  HMMA.16816.F32 R44, R172.reuse, R196, R44 ;  /* 0x000000c4ac2c723c */ /* 0x040fea000000182c */
[----:B------:R-:W-:Y:S01]  /*18870*/  LDSM.16.M88.4 R192, [R192] ;  /* 0x00000000c0c0783b */ /* 0x000fe20000000200 */
[C---:B------:R-:W-:Y:S06]  /*18880*/  HMMA.16816.F32 R48, R172.reuse, R198, R48 ;  /* 0x000000c6ac30723c */ /* 0x040fec0000001830 */
[C---:B------:R-:W-:Y:S01]  /*18890*/  HMMA.16816.F32 R52, R172.reuse, R200, R52 ;  /* 0x000000c8ac34723c */ /* 0x040fe20000001834 */
[----:B------:R-:W-:Y:S05]  /*188a0*/  LDSM.16.M88.4 R196, [R222] ;  /* 0x00000000dec4783b */ /* 0x000fea0000000200 */
[C---:B------:R-:W-:Y:S03]  /*188b0*/  HMMA.16816.F32 R56, R172.reuse, R202, R56 ;  /* 0x000000caac38723c */ /* 0x040fe60000001838 */
[----:B------:R-:W-:Y:S03]  /*188c0*/  LDSM.16.M88.4 R200, [R240] ;  /* 0x00000000f0c8783b */ /* 0x000fe60000000200 */
[C---:B------:R-:W-:Y:S06]  /*188d0*/  HMMA.16816.F32 R60, R172.reuse, R204, R60 ;  /* 0x000000ccac3c723c */ /* 0x040fec000000183c */
[C---:B------:R-:W-:Y:S01]  /*188e0*/  HMMA.16816.F32 R64, R172.reuse, R206, R64 ;  /* 0x000000ceac40723c */ /* 0x040fe20000001840 */
[----:B------:R-:W-:Y:S05]  /*188f0*/  LDSM.16.M88.4 R204, [R239] ;  /* 0x00000000efcc783b */ /* 0x000fea0000000200 */
[C---:B-1----:R-:W-:Y:S06]  /*18900*/  HMMA.16816.F32 R68, R172.reuse, R208, R68 ;  /* 0x000000d0ac44723c */ /* 0x042fec0000001844 */
[C---:B------:R-:W-:Y:S01]  /*18910*/  HMMA.16816.F32 R72, R172.reuse, R210, R72 ;  /* 0x000000d2ac48723c */ /* 0x040fe20000001848 */
[----:B------:R-:W-:Y:S05]  /*18920*/  LDSM.16.M88.4 R208, [R238] ;  /* 0x00000000eed0783b */ /* 0x000fea0000000200 */
[C---:B------:R-:W-:Y:S06]  /*18930*/  HMMA.16816.F32 R76, R172.reuse, R212, R76 ;  /* 0x000000d4ac4c723c */ /* 0x040fec000000184c */
[C---:B------:R-:W-:Y:S01]  /*18940*/  HMMA.16816.F32 R80, R172.reuse, R214, R80 ;  /* 0x000000d6ac50723c */ /* 0x040fe20000001850 */
[----:B------:R-:W-:Y:S05]  /*18950*/  LDSM.16.M88.4 R212, [R237] ;  /* 0x00000000edd4783b */ /* 0x000fea0000000200 */
[C---:B------:R-:W-:Y:S06]  /*18960*/  HMMA.16816.F32 R84, R172.reuse, R168, R84 ;  /* 0x000000a8ac54723c */ /* 0x040fec0000001854 */
[C---:B------:R-:W-:Y:S01]  /*18970*/  HMMA.16816.F32 R88, R172.reuse, R170, R88 ;  /* 0x000000aaac58723c */ /* 0x040fe20000001858 */
[----:B------:R-:W1:Y:S05]  /*18980*/  LDSM.16.M88.4 R168, [R220+0x9800] ;  /* 0x00980000dca8783b */ /* 0x000e6a0000000200 */
[C---:B---3--:R-:W-:Y:S06]  /*18990*/  HMMA.16816.F32 R92, R172.reuse, R176, R92 ;  /* 0x000000b0ac5c723c */ /* 0x048fec000000185c */
[C---:B------:R-:W-:Y:S01]  /*189a0*/  HMMA.16816.F32 R96, R172.reuse, R178, R96 ;  /* 0x000000b2ac60723c */ /* 0x040fe20000001860 */
[----:B------:R-:W3:Y:S05]  /*189b0*/  LDSM.16.M88.4 R176, [R236] ;  /* 0x00000000ecb0783b */ /* 0x000eea0000000200 */
[C---:B----4-:R-:W-:Y:S06]  /*189c0*/  HMMA.16816.F32 R100, R172.reuse, R180, R100 ;  /* 0x000000b4ac64723c */ /* 0x050fec0000001864 */
[C---:B------:R-:W-:Y:S01]  /*189d0*/  HMMA.16816.F32 R104, R172.reuse, R182, R104 ;  /* 0x000000b6ac68723c */ /* 0x040fe20000001868 */
[----:B------:R-:W4:Y:S05]  /*189e0*/  LDSM.16.M88.4 R180, [R235] ;  /* 0x00000000ebb4783b */ /* 0x000f2a0000000200 */
[C---:B------:R-:W-:Y:S06]  /*189f0*/  HMMA.16816.F32 R108, R172.reuse, R184, R108 ;  /* 0x000000b8ac6c723c */ /* 0x040fec000000186c */
[C---:B------:R-:W-:Y:S01]  /*18a00*/  HMMA.16816.F32 R112, R172.reuse, R186, R112 ;  /* 0x000000baac70723c */ /* 0x040fe20000001870 */
[----:B------:R-:W-:Y:S05]  /*18a10*/  LDSM.16.M88.4 R184, [R232] ;  /* 0x00000000e8b8783b */ /* 0x000fea0000000200 */
[C---:B--2---:R-:W-:Y:S06]  /*18a20*/  HMMA.16816.F32 R116, R172.reuse, R188, R116 ;  /* 0x000000bcac74723c */ /* 0x044fec0000001874 */
[C---:B------:R-:W-:Y:S01]  /*18a30*/  HMMA.16816.F32 R120, R172.reuse, R190, R120 ;  /* 0x000000beac78723c */ /* 0x040fe20000001878 */
[----:B------:R-:W-:Y:S05]  /*18a40*/  LDSM.16.M88.4 R188, [R230] ;  /* 0x00000000e6bc783b */ /* 0x000fea0000000200 */
[C---:B-1----:R-:W-:Y:S06]  /*18a50*/  HMMA.16816.F32 R124, R172.reuse, R168, R124 ;  /* 0x000000a8ac7c723c */ /* 0x042fec000000187c */
[----:B------:R-:W-:Y:S01]  /*18a60*/  HMMA.16816.F32 R128, R172, R170, R128 ;  /* 0x000000aaac80723c */ /* 0x000fe20000001880 */
[----:B------:R-:W1:Y:S05]  /*18a70*/  LDSM.16.M88.4 R168, [R234] ;  /* 0x00000000eaa8783b */ /* 0x000e6a0000000200 */
[C---:B------:R-:W-:Y:S03]  /*18a80*/  HMMA.16816.F32 R4, R192.reuse, R196, R4 ;  /* 0x000000c4c004723c */ /* 0x040fe60000001804 */
[----:B------:R-:W2:Y:S03]  /*18a90*/  LDSM.16.M88.4 R172, [R233] ;  /* 0x00000000e9ac783b */ /* 0x000ea60000000200 */
[C---:B------:R-:W-:Y:S05]  /*18aa0*/  HMMA.16816.F32 R8, R192.reuse, R198, R8 ;  /* 0x000000c6c008723c */ /* 0x040fea0000001808 */
[----:B------:R-:W-:Y:S01]  /*18ab0*/  LDSM.16.M88.4 R196, [R229] ;  /* 0x00000000e5c4783b */ /* 0x000fe20000000200 */
        /* <DEDUP_REMOVED lines=12> */
[C---:B---3--:R-:W-:Y:S06]  /*18b80*/  HMMA.16816.F32 R44, R192.reuse, R176, R44 ;  /* 0x000000b0c02c723c */ /* 0x048fec000000182c */
[C---:B------:R-:W-:Y:S01]  /*18b90*/  HMMA.16816.F32 R48, R192.reuse, R178, R48 ;  /* 0x000000b2c030723c */ /* 0x040fe20000001830 */
[----:B------:R-:W3:Y:S05]  /*18ba0*/  LDSM.16.M88.4 R176, [R231] ;  /* 0x00000000e7b0783b */ /* 0x000eea0000000200 */
[C---:B----4-:R-:W-:Y:S06]  /*18bb0*/  HMMA.16816.F32 R52, R192.reuse, R180, R52 ;  /* 0x000000b4c034723c */ /* 0x050fec0000001834 */
[C---:B------:R-:W-:Y:S01]  /*18bc0*/  HMMA.16816.F32 R56, R192.reuse, R182, R56 ;  /* 0x000000b6c038723c */ /* 0x040fe20000001838 */
[----:B------:R-:W4:Y:S05]  /*18bd0*/  LDSM.16.M88.4 R180, [R225] ;  /* 0x00000000e1b4783b */ /* 0x000f2a0000000200 */
[C---:B-1----:R-:W-:Y:S06]  /*18be0*/  HMMA.16816.F32 R60, R192.reuse, R168, R60 ;  /* 0x000000a8c03c723c */ /* 0x042fec000000183c */
[C---:B------:R-:W-:Y:S01]  /*18bf0*/  HMMA.16816.F32 R64, R192.reuse, R170, R64 ;  /* 0x000000aac040723c */ /* 0x040fe20000001840 */
[----:B------:R-:W1:Y:S05]  /*18c00*/  LDSM.16.M88.4 R168, [R219+0x800] ;  /* 0x00080000dba8783b */ /* 0x000e6a0000000200 */
[C---:B--2---:R-:W-:Y:S06]  /*18c10*/  HMMA.16816.F32 R68, R192.reuse, R172, R68 ;  /* 0x000000acc044723c */ /* 0x044fec0000001844 */
[C---:B------:R-:W-:Y:S06]  /*18c20*/  HMMA.16816.F32 R72, R192.reuse, R174, R72 ;  /* 0x000000aec048723c */ /* 0x040fec0000001848 */
[C---:B------:R-:W-:Y:S06]  /*18c30*/  HMMA.16816.F32 R76, R192.reuse, R184, R76 ;  /* 0x000000b8c04c723c */ /* 0x040fec000000184c */
[C---:B------:R-:W-:Y:S06]  /*18c40*/  HMMA.16816.F32 R80, R192.reuse, R186, R80 ;  /* 0x000000bac050723c */ /* 0x040fec0000001850 */
[C---:B---3--:R-:W-:Y:S06]  /*18c50*/  HMMA.16816.F32 R84, R192.reuse, R176, R84 ;  /* 0x000000b0c054723c */ /* 0x048fec0000001854 */
        /* <DEDUP_REMOVED lines=10> */
[----:B------:R-:W-:Y:S06]  /*18d00*/  HMMA.16816.F32 R128, R192, R210, R128 ;  /* 0x000000d2c080723c */ /* 0x000fec0000001880 */
[C---:B----4-:R-:W-:Y:S06]  /*18d10*/  HMMA.16816.F32 R4, R180.reuse, R212, R4 ;  /* 0x000000d4b404723c */ /* 0x050fec0000001804 */
[C---:B------:R-:W-:Y:S06]  /*18d20*/  HMMA.16816.F32 R8, R180.reuse, R214, R8 ;  /* 0x000000d6b408723c */ /* 0x040fec0000001808 */
[C---:B-1----:R-:W-:Y:S06]  /*18d30*/  HMMA.16816.F32 R12, R180.reuse, R168, R12 ;  /* 0x000000a8b40c723c */ /* 0x042fec000000180c */
[C---:B------:R-:W-:Y:S06]  /*18d40*/  HMMA.16816.F32 R16, R180.reuse, R170, R16 ;  /* 0x000000aab410723c */ /* 0x040fec0000001810 */
[----:B------:R-:W-:Y:S01]  /*18d50*/  FMUL.FTZ R4, R4, UR13 ;  /* 0x0000000d04047c20 */ /* 0x000fe20008410000 */
[----:B------:R-:W-:Y:S01]  /*18d60*/  FMUL.FTZ R5, R5, UR13 ;  /* 0x0000000d05057c20 */ /* 0x000fe20008410000 */
[----:B------:R-:W-:Y:S02]  /*18d70*/  FMUL.FTZ R6, R6, UR13 ;  /* 0x0000000d06067c20 */ /* 0x000fe40008410000 */
[----:B------:R-:W1:Y:S01]  /*18d80*/  MUFU.TANH R191, R4 ;  /* 0x0000000400bf7308 */ /* 0x000e620000002400 */
[----:B------:R-:W-:Y:S01]  /*18d90*/  FMUL.FTZ R7, R7, UR13 ;  /* 0x0000000d07077c20 */ /* 0x000fe20008410000 */
[----:B------:R-:W-:Y:S01]  /*18da0*/  FMUL.FTZ R8, R8, UR13 ;  /* 0x0000000d08087c20 */ /* 0x000fe20008410000 */
[----:B------:R-:W-:Y:S01]  /*18db0*/  FMUL.FTZ R9, R9, UR13 ;  /* 0x0000000d09097c20 */ /* 0x000fe20008410000 */
[----:B------:R-:W-:Y:S01]  /*18dc0*/  FMUL.FTZ R10, R10, UR13 ;  /* 0x0000000d0a0a7c20 */ /* 0x000fe20008410000 */
[----:B------:R-:W-:Y:S05]  /*18dd0*/  FMUL.FTZ R11, R11, UR13 ;  /* 0x0000000d0b0b7c20 */ /* 0x000fea0008410000 */
[----:B------:R-:W2:Y:S01]  /*18de0*/  MUFU.TANH R199, R5 ;  /* 0x0000000500c77308 */ /* 0x000ea20000002400 */
[----:B------:R-:W-:Y:S01]  /*18df0*/  FMUL.FTZ R12, R12, UR13 ;  /* 0x0000000d0c0c7c20 */ /* 0x000fe20008410000 */
[----:B------:R-:W-:Y:S01]  /*18e00*/  FMUL.FTZ R13, R13, UR13 ;  /* 0x0000000d0d0d7c20 */ /* 0x000fe20008410000 */
[----:B------:R-:W-:Y:S01]  /*18e10*/  FMUL.FTZ R14, R14, UR13 ;  /* 0x0000000d0e0e7c20 */ /* 0x000fe20008410000 */
[----:B------:R-:W-:Y:S01]  /*18e20*/  FMUL.FTZ R15, R15, UR13 ;  /* 0x0000000d0f0f7c20 */ /* 0x000fe20008410000 */
[----:B------:R-:W-:Y:S01]  /*18e30*/  FMUL.FTZ R16, R16, UR13 ;  /* 0x0000000d10107c20 */ /* 0x000fe20008410000 */
[----:B------:R-:W-:Y:S04]  /*18e40*/  FMUL.FTZ R17, R17, UR13 ;  /* 0x0000000d11117c20 */ /* 0x000fe80008410000 */
[----:B------:R-:W3:Y:S01]  /*18e50*/  MUFU.TANH R189, R6 ;  /* 0x0000000600bd7308 */ /* 0x000ee20000002400 */
[----:B------:R-:W-:Y:S01]  /*18e60*/  FMUL.FTZ R18, R18, UR13 ;  /* 0x0000000d12127c20 */ /* 0x000fe20008410000 */
[----:B------:R-:W-:Y:S08]  /*18e70*/  FMUL.FTZ R19, R19, UR13 ;  /* 0x0000000d13137c20 */ /* 0x000ff00008410000 */
[----:B------:R4:W1:Y:S10]  /*18e80*/  MUFU.TANH R198, R7 ;  /* 0x0000000700c67308 */ /* 0x0008740000002400 */
[----:B------:R-:W1:Y:S10]  /*18e90*/  MUFU.TANH R197, R8 ;  /* 0x0000000800c57308 */ /* 0x000e740000002400 */
[----:B------:R-:W1:Y:S01]  /*18ea0*/  MUFU.TANH R196, R9 ;  /* 0x0000000900c47308 */ /* 0x000e620000002400 */
[----:B----4-:R-:W4:Y:S09]  /*18eb0*/  LDSM.16.M88.4 R4, [R219+0x1000] ;  /* 0x00100000db04783b */ /* 0x010f320000000200 */
[----:B------:R-:W1:Y:S10]  /*18ec0*/  MUFU.TANH R195, R10 ;  /* 0x0000000a00c37308 */ /* 0x000e740000002400 */
[----:B------:R2:W1:Y:S10]  /*18ed0*/  MUFU.TANH R192, R11 ;  /* 0x0000000b00c07308 */ /* 0x0004740000002400 */
[----:B------:R-:W1:Y:S10]  /*18ee0*/  MUFU.TANH R190, R12 ;  /* 0x0000000c00be7308 */ /* 0x000e740000002400 */
[----:B------:R-:W1:Y:S01]  /*18ef0*/  MUFU.TANH R188, R13 ;  /* 0x0000000d00bc7308 */ /* 0x000e620000002400 */
[----:B--2---:R-:W2:Y:S09]  /*18f00*/  LDSM.16.M88.4 R8, [R219+0x1800] ;  /* 0x00180000db08783b */ /* 0x004eb20000000200 */
[----:B------:R-:W1:Y:S01]  /*18f10*/  MUFU.TANH R186, R14 ;  /* 0x0000000e00ba7308 */ /* 0x000e620000002400 */
[C---:B----4-:R-:W-:Y:S06]  /*18f20*/  HMMA.16816.F32 R20, R180.reuse, R4, R20 ;  /* 0x00000004b414723c */ /* 0x050fec0000001814 */
[C---:B------:R-:W-:Y:S03]  /*18f30*/  HMMA.16816.F32 R24, R180.reuse, R6, R24 ;  /* 0x00000006b418723c */ /* 0x040fe60000001818 */
[----:B------:R-:W4:Y:S01]  /*18f40*/  MUFU.TANH R185, R15 ;  /* 0x0000000f00b97308 */ /* 0x000f220000002400 */
[----:B------:R-:W3:Y:S09]  /*18f50*/  LDSM.16.M88.4 R4, [R219+0x2000] ;  /* 0x00200000db04783b */ /* 0x000ef20000000200 */
[----:B------:R-:W1:Y:S10]  /*18f60*/  MUFU.TANH R177, R16 ;  /* 0x0000001000b17308 */ /* 0x000e740000002400 */
[----:B------:R-:W1:Y:S01]  /*18f70*/  MUFU.TANH R176, R17 ;  /* 0x0000001100b07308 */ /* 0x000e620000002400 */
[----:B------:R-:W-:Y:S01]  /*18f80*/  FMUL.FTZ R20, R20, UR13 ;  /* 0x0000000d14147c20 */ /* 0x000fe20008410000 */
[----:B------:R-:W-:Y:S01]  /*18f90*/  FMUL.FTZ R21, R21, UR13 ;  /* 0x0000000d15157c20 */ /* 0x000fe20008410000 */
[----:B------:R-:W-:Y:S01]  /*18fa0*/  FMUL.FTZ R22, R22, UR13 ;  /* 0x0000000d16167c20 */ /* 0x000fe20008410000 */
[----:B------:R-:W-:Y:S01]  /*18fb0*/  FMUL.FTZ R23, R23, UR13 ;  /* 0x0000000d17177c20 */ /* 0x000fe20008410000 */
[----:B------:R-:W-:Y:S05]  /*18fc0*/  FMUL.FTZ R24, R24, UR13 ;  /* 0x0000000d18187c20 */ /* 0x000fea0008410000 */
[----:B------:R-:W1:Y:S01]  /*18fd0*/  MUFU.TANH R175, R18 ;  /* 0x0000001200af7308 */ /* 0x000e620000002400 */
[C---:B--2---:R-:W-:Y:S03]  /*18fe0*/  HMMA.16816.F32 R28, R180.reuse, R8, R28 ;  /* 0x00000008b41c723c */ /* 0x044fe6000000181c */
[----:B------:R-:W-:Y:S01]  /*18ff0*/  FMUL.FTZ R25, R25, UR13 ;  /* 0x0000000d19197c20 */ /* 0x000fe20008410000 */
[----:B------:R-:W-:Y:S01]  /*19000*/  FMUL.FTZ R26, R26, UR13 ;  /* 0x0000000d1a1a7c20 */ /* 0x000fe20008410000 */
[----:B------:R-:W-:Y:S01]  /*19010*/  FMUL.FTZ R27, R27, UR13 ;  /* 0x0000000d1b1b7c20 */ /* 0x000fe20008410000 */
[C---:B------:R-:W-:Y:S03]  /*19020*/  HMMA.16816.F32 R32, R180.reuse, R10, R32 ;  /* 0x0000000ab420723c */ /* 0x040fe60000001820 */
[----:B------:R-:W2:Y:S01]  /*19030*/  MUFU.TANH R174, R19 ;  /* 0x0000001300ae7308 */ /* 0x000ea20000002400 */
[----:B------:R-:W4:Y:S09]  /*19040*/  LDSM.16.M88.4 R8, [R219+0x2800] ;  /* 0x00280000db08783b */ /* 0x000f320000000200 */
[----:B------:R-:W1:Y:S01]  /*19050*/  MUFU.TANH R172, R20 ;  /* 0x0000001400ac7308 */ /* 0x000e620000002400 */
[C---:B---3--:R-:W-:Y:S06]  /*19060*/  HMMA.16816.F32 R36, R180.reuse, R4, R36 ;  /* 0x00000004b424723c */ /* 0x048fec0000001824 */
[C---:B------:R-:W-:Y:S03]  /*19070*/  HMMA.16816.F32 R40, R180.reuse, R6, R40 ;  /* 0x00000006b428723c */ /* 0x040fe60000001828 */
[----:B------:R-:W3:Y:S01]  /*19080*/  MUFU.TANH R171, R21 ;  /* 0x0000001500ab7308 */ /* 0x000ee20000002400 */
[----:B------:R-:W2:Y:S01]  /*19090*/  LDSM.16.M88.4 R4, [R219+0x3000] ;  /* 0x00300000db04783b */ /* 0x000ea20000000200 */
[----:B------:R-:W-:Y:S01]  /*190a0*/  FMUL.FTZ R29, R29, UR13 ;  /* 0x0000000d1d1d7c20 */ /* 0x000fe20008410000 */
[----:B------:R-:W-:Y:S01]  /*190b0*/  FMUL.FTZ R30, R30, UR13 ;  /* 0x0000000d1e1e7c20 */ /* 0x000fe20008410000 */
[----:B------:R-:W-:Y:S01]  /*190c0*/  FMUL.FTZ R31, R31, UR13 ;  /* 0x0000000d1f1f7c20 */ /* 0x000fe20008410000 */
[----:B------:R-:W-:Y:S05]  /*190d0*/  FMUL.FTZ R32, R32, UR13 ;  /* 0x0000000d20207c20 */ /* 0x000fea0008410000 */
[----:B------:R-:W1:Y:S01]  /*190e0*/  MUFU.TANH R187, R29 ;  /* 0x0000001d00bb7308 */ /* 0x000e620000002400 */
[----:B------:R-:W-:Y:S01]  /*190f0*/  FMUL.FTZ R33, R33, UR13 ;  /* 0x0000000d21217c20 */ /* 0x000fe20008410000 */
[----:B------:R-:W-:Y:S01]  /*19100*/  FMUL.FTZ R34, R34, UR13 ;  /* 0x0000000d22227c20 */ /* 0x000fe20008410000 */
[----:B------:R-:W-:Y:S01]  /*19110*/  FMUL.FTZ R35, R35, UR13 ;  /* 0x0000000d23237c20 */ /* 0x000fe20008410000 */
[----:B------:R-:W-:Y:S06]  /*19120*/  FMUL.FTZ R28, R28, UR13 ;  /* 0x0000000d1c1c7c20 */ /* 0x000fec0008410000 */
[----:B------:R-:W1:Y:S01]  /*19130*/  MUFU.TANH R194, R30 ;  /* 0x0000001e00c27308 */ /* 0x000e620000002400 */
[----:B------:R-:W-:Y:S01]  /*19140*/  FMUL.FTZ R37, R37, UR13 ;  /* 0x0000000d25257c20 */ /* 0x000fe20008410000 */
[----:B------:R-:W-:Y:S01]  /*19150*/  FMUL.FTZ R36, R36, UR13 ;  /* 0x0000000d24247c20 */ /* 0x000fe20008410000 */
[----:B------:R-:W-:Y:S01]  /*19160*/  FMUL.FTZ R38, R38, UR13 ;  /* 0x0000000d26267c20 */ /* 0x000fe20008410000 */
[----:B------:R-:W-:Y:S01]  /*19170*/  FMUL.FTZ R39, R39, UR13 ;  /* 0x0000000d27277c20 */ /* 0x000fe20008410000 */
[----:B------:R-:W-:Y:S05]  /*19180*/  FMUL.FTZ R40, R40, UR13 ;  /* 0x0000000d28287c20 */ /* 0x000fea0008410000 */
[----:B------:R3:W1:Y:S01]  /*19190*/  MUFU.TANH R202, R37 ;  /* 0x0000002500ca7308 */ /* 0x0006620000002400 */
[C---:B----4-:R-:W-:Y:S03]  /*191a0*/  HMMA.16816.F32 R44, R180.reuse, R8, R44 ;  /* 0x00000008b42c723c */ /* 0x050fe6000000182c */
[----:B------:R-:W-:Y:S01]  /*191b0*/  FMUL.FTZ R41, R41, UR13 ;  /* 0x0000000d29297c20 */ /* 0x000fe20008410000 */
[----:B------:R-:W-:Y:S01]  /*191c0*/  FMUL.FTZ R42, R42, UR13 ;  /* 0x0000000d2a2a7c20 */ /* 0x000fe20008410000 */
[----:B------:R-:W-:Y:S01]  /*191d0*/  FMUL.FTZ R43, R43, UR13 ;  /* 0x0000000d2b2b7c20 */ /* 0x000fe20008410000 */
[C---:B------:R-:W-:Y:S03]  /*191e0*/  HMMA.16816.F32 R48, R180.reuse, R10, R48 ;  /* 0x0000000ab430723c */ /* 0x040fe60000001830 */
[----:B------:R-:W4:Y:S01]  /*191f0*/  MUFU.TANH R193, R31 ;  /* 0x0000001f00c17308 */ /* 0x000f220000002400 */
[----:B------:R-:W1:Y:S09]  /*19200*/  LDSM.16.M88.4 R8, [R219+0x3800] ;  /* 0x00380000db08783b */ /* 0x000e720000000200 */
[----:B------:R-:W1:Y:S01]  /*19210*/  MUFU.TANH R200, R35 ;  /* 0x0000002300c87308 */ /* 0x000e620000002400 */
[C---:B--2---:R-:W-:Y:S06]  /*19220*/  HMMA.16816.F32 R52, R180.reuse, R4, R52 ;  /* 0x00000004b434723c */ /* 0x044fec0000001834 */
[C---:B------:R-:W-:Y:S03]  /*19230*/  HMMA.16816.F32 R56, R180.reuse, R6, R56 ;  /* 0x00000006b438723c */ /* 0x040fe60000001838 */
[----:B------:R-:W2:Y:S01]  /*19240*/  MUFU.TANH R201, R36 ;  /* 0x0000002400c97308 */ /* 0x000ea20000002400 */
[----:B------:R-:W3:Y:S01]  /*19250*/  LDSM.16.M88.4 R4, [R219+0x4000] ;  /* 0x00400000db04783b */ /* 0x000ee20000000200 */
        /* <DEDUP_REMOVED lines=9> */
[----:B------:R-:W2:Y:S01]  /*192f0*/  MUFU.TANH R247, R51 ;  /* 0x0000003300f77308 */ /* 0x000ea20000002400 */
[----:B------:R-:W-:Y:S01]  /*19300*/  FMUL.FTZ R52, R52, UR13 ;  /* 0x0000000d34347c20 */ /* 0x000fe20008410000 */
[----:B------:R-:W-:Y:S01]  /*19310*/  FMUL.FTZ R53, R53, UR13 ;  /* 0x0000000d35357c20 */ /* 0x000fe20008410000 */
[----:B------:R-:W-:Y:S01]  /*19320*/  FMUL.FTZ R54, R54, UR13 ;  /* 0x0000000d36367c20 */ /* 0x000fe20008410000 */
[----:B------:R-:W-:Y:S01]  /*19330*/  FMUL.FTZ R55, R55, UR13 ;  /* 0x0000000d37377c20 */ /* 0x000fe20008410000 */
[----:B------:R-:W-:Y:S05]  /*19340*/  FMUL.FTZ R56, R56, UR13 ;  /* 0x0000000d38387c20 */ /* 0x000fea0008410000 */
[----:B------:R-:W2:Y:S01]  /*19350*/  MUFU.TANH R203, R39 ;  /* 0x0000002700cb7308 */ /* 0x000ea20000002400 */
[C---:B-1----:R-:W-:Y:S03]  /*19360*/  HMMA.16816.F32 R60, R180.reuse, R8, R60 ;  /* 0x00000008b43c723c */ /* 0x042fe6000000183c */
[----:B------:R-:W-:Y:S01]  /*19370*/  FMUL.FTZ R57, R57, UR13 ;  /* 0x0000000d39397c20 */ /* 0x000fe20008410000 */
[----:B------:R-:W-:Y:S01]  /*19380*/  FMUL.FTZ R58, R58, UR13 ;  /* 0x0000000d3a3a7c20 */ /* 0x000fe20008410000 */
[----:B------:R-:W-:Y:S01]  /*19390*/  FMUL.FTZ R59, R59, UR13 ;  /* 0x0000000d3b3b7c20 */ /* 0x000fe20008410000 */
[C---:B------:R-:W-:Y:S03]  /*193a0*/  HMMA.16816.F32 R64, R180.reuse, R10, R64 ;  /* 0x0000000ab440723c */ /* 0x040fe60000001840 */
[----:B------:R-:W1:Y:S01]  /*193b0*/  MUFU.TANH R205, R40 ;  /* 0x0000002800cd7308 */ /* 0x000e620000002400 */
        /* <DEDUP_REMOVED lines=21> */
[----:B------:R-:W1:Y:S01]  /*19510*/  MUFU.TANH R210, R45 ;  /* 0x0000002d00d27308 */ /* 0x000e620000002400 */
[C---:B----4-:R-:W-:Y:S03]  /*19520*/  HMMA.16816.F32 R76, R180.reuse, R8, R76 ;  /* 0x00000008b44c723c */ /* 0x050fe6000000184c */
[----:B------:R-:W-:Y:S01]  /*19530*/  FMUL.FTZ R73, R73, UR13 ;  /* 0x0000000d49497c20 */ /* 0x000fe20008410000 */
[----:B------:R-:W-:Y:S01]  /*19540*/  FMUL.FTZ R74, R74, UR13 ;  /* 0x0000000d4a4a7c20 */ /* 0x000fe20008410000 */
[----:B------:R-:W-:Y:S01]  /*19550*/  FMUL.FTZ R75, R75, UR13 ;  /* 0x0000000d4b4b7c20 */ /* 0x000fe20008410000 */
[C---:B------:R-:W-:Y:S03]  /*19560*/  HMMA.16816.F32 R80, R180.reuse, R10, R80 ;  /* 0x0000000ab450723c */ /* 0x040fe60000001850 */
[----:B------:R-:W4:Y:S01]  /*19570*/  MUFU.TANH R211, R46 ;  /* 0x0000002e00d37308 */ /* 0x000f220000002400 */
[----:B------:R-:W3:Y:S09]  /*19580*/  LDSM.16.M88.4 R8, [R219+0x5800] ;  /* 0x00580000db08783b */ /* 0x000ef20000000200 */
[----:B------:R-:W1:Y:S01]  /*19590*/  MUFU.TANH R212, R47 ;  /* 0x0000002f00d47308 */ /* 0x000e620000002400 */
[C---:B--2---:R-:W-:Y:S06]  /*195a0*/  HMMA.16816.F32 R84, R180.reuse, R4, R84 ;  /* 0x00000004b454723c */ /* 0x044fec0000001854 */
[C---:B------:R-:W-:Y:S03]  /*195b0*/  HMMA.16816.F32 R88, R180.reuse, R6, R88 ;  /* 0x00000006b458723c */ /* 0x040fe60000001858 */
[----:B------:R-:W2:Y:S01]  /*195c0*/  MUFU.TANH R213, R48 ;  /* 0x0000003000d57308 */ /* 0x000ea20000002400 */
[----:B------:R-:W4:Y:S01]  /*195d0*/  LDSM.16.M88.4 R4, [R219+0x6000] ;  /* 0x00600000db04783b */ /* 0x000f220000000200 */
        /* <DEDUP_REMOVED lines=16> */
[C---:B---3--:R-:W-:Y:S03]  /*196e0*/  HMMA.16816.F32 R92, R180.reuse, R8, R92 ;  /* 0x00000008b45c723c */ /* 0x048fe6000000185c */
[----:B------:R-:W-:Y:S01]  /*196f0*/  FMUL.FTZ R89, R89, UR13 ;  /* 0x0000000d59597c20 */ /* 0x000fe20008410000 */
[----:B------:R-:W-:Y:S01]  /*19700*/  FMUL.FTZ R90, R90, UR13 ;  /* 0x0000000d5a5a7c20 */ /* 0x000fe20008410000 */
[----:B------:R-:W-:Y:S01]  /*19710*/  FMUL.FTZ R91, R91, UR13 ;  /* 0x0000000d5b5b7c20 */ /* 0x000fe20008410000 */
[C---:B------:R-:W-:Y:S03]  /*19720*/  HMMA.16816.F32 R96, R180.reuse, R10, R96 ;  /* 0x0000000ab460723c */ /* 0x040fe60000001860 */
[----:B------:R-:W3:Y:S01]  /*19730*/  MUFU.TANH R170, R22 ;  /* 0x0000001600aa7308 */ /* 0x000ee20000002400 */
[----:B------:R-:W2:Y:S09]  /*19740*/  LDSM.16.M88.4 R8, [R219+0x6800] ;  /* 0x00680000db08783b */ /* 0x000eb20000000200 */
[----:B------:R-:W1:Y:S01]  /*19750*/  MUFU.TANH R169, R23 ;  /* 0x0000001700a97308 */ /* 0x000e620000002400 */
[C---:B----4-:R-:W-:Y:S06]  /*19760*/  HMMA.16816.F32 R100, R180.reuse, R4, R100 ;  /* 0x00000004b464723c */ /* 0x050fec0000001864 */
[C---:B------:R-:W-:Y:S03]  /*19770*/  HMMA.16816.F32 R104, R180.reuse, R6, R104 ;  /* 0x00000006b468723c */ /* 0x040fe60000001868 */
[----:B------:R-:W4:Y:S01]  /*19780*/  MUFU.TANH R168, R24 ;  /* 0x0000001800a87308 */ /* 0x000f220000002400 */
        /* <DEDUP_REMOVED lines=23> */
[----:B------:R-:W4:Y:S02]  /*19900*/  LDSM.16.M88.4 R8, [R219+0x7800] ;  /* 0x00780000db08783b */ /* 0x000f240000000200 */
[----:B------:R-:W-:Y:S07]  /*19910*/  DEPBAR.LE SB0, 0x0 ;  /* 0x000080000000791a */ /* 0x000fee0000000000 */
[----:B------:R-:W1:Y:S01]  /*19920*/  MUFU.TANH R32, R32 ;  /* 0x0000002000207308 */ /* 0x000e620000002400 */
[----:B------:R-:W-:Y:S01]  /*19930*/  BAR.SYNC.DEFER_BLOCKING 0x0 ;  /* 0x0000000000007b1d */ /* 0x000fe20000010000 */
[C---:B---3--:R-:W-:Y:S08]  /*19940*/  HMMA.16816.F32 R116, R180.reuse, R4, R116 ;  /* 0x00000004b474723c */ /* 0x048ff00000001874 */
[----:B------:R-:W3:Y:S01]  /*19950*/  MUFU.TANH R33, R33 ;  /* 0x0000002100217308 */ /* 0x000ee20000002400 */
[C---:B------:R-:W-:Y:S03]  /*19960*/  HMMA.16816.F32 R120, R180.reuse, R6, R120 ;  /* 0x00000006b478723c */ /* 0x040fe60000001878 */
[----:B------:R-:W-:Y:S01]  /*19970*/  FMUL.FTZ R108, R108, UR13 ;  /* 0x0000000d6c6c7c20 */ /* 0x000fe20008410000 */
[----:B------:R-:W-:Y:S01]  /*19980*/  FMUL.FTZ R110, R110, UR13 ;  /* 0x0000000d6e6e7c20 */ /* 0x000fe20008410000 */
[----:B------:R-:W-:Y:S04]  /*19990*/  FMUL.FTZ R112, R112, UR13 ;  /* 0x0000000d70707c20 */ /* 0x000fe80008410000 */
[----:B------:R-:W1:Y:S02]  /*199a0*/  MUFU.TANH R34, R34 ;  /* 0x0000002200227308 */ /* 0x000e640000002400 */
[----:B------:R-:W-:Y:S01]  /*199b0*/  FMUL.FTZ R113, R113, UR13 ;  /* 0x0000000d71717c20 */ /* 0x000fe20008410000 */
[----:B------:R-:W-:Y:S01]  /*199c0*/  FMUL.FTZ R114, R114, UR13 ;  /* 0x0000000d72727c20 */ /* 0x000fe20008410000 */
[----:B------:R-:W-:Y:S01]  /*199d0*/  FMUL.FTZ R109, R109, UR13 ;  /* 0x0000000d6d6d7c20 */ /* 0x000fe20008410000 */
[----:B------:R-:W-:Y:S01]  /*199e0*/  FMUL.FTZ R111, R111, UR13 ;  /* 0x0000000d6f6f7c20 */ /* 0x000fe20008410000 */
[----:B------:R-:W-:Y:S04]  /*199f0*/  FMUL.FTZ R115, R115, UR13 ;  /* 0x0000000d73737c20 */ /* 0x000fe80008410000 */
[----:B------:R-:W1:Y:S01]  /*19a00*/  MUFU.TANH R246, R52 ;  /* 0x0000003400f67308 */ /* 0x000e620000002400 */
[----:B------:R-:W-:Y:S01]  /*19a10*/  FMUL.FTZ R118, R118, UR13 ;  /* 0x0000000d76767c20 */ /* 0x000fe20008410000 */
[----:B------:R-:W-:Y:S01]  /*19a20*/  FMUL.FTZ R119, R119, UR13 ;  /* 0x0000000d77777c20 */ /* 0x000fe20008410000 */
[----:B------:R-:W-:Y:S01]  /*19a30*/  FMUL.FTZ R116, R116, UR13 ;  /* 0x0000000d74747c20 */ /* 0x000fe20008410000 */
[----:B------:R-:W-:Y:S06]  /*19a40*/  FMUL.FTZ R117, R117, UR13 ;  /* 0x0000000d75757c20 */ /* 0x000fec0008410000 */
[----:B------:R-:W1:Y:S01]  /*19a50*/  MUFU.TANH R248, R53 ;  /* 0x0000003500f87308 */ /* 0x000e620000002400 */
[C---:B----4-:R-:W-:Y:S03]  /*19a60*/  HMMA.16816.F32 R124, R180.reuse, R8, R124 ;  /* 0x00000008b47c723c */ /* 0x050fe6000000187c */
[----:B------:R-:W-:Y:S01]  /*19a70*/  FMUL.FTZ R120, R120, UR13 ;  /* 0x0000000d78787c20 */ /* 0x000fe20008410000 */
[----:B------:R-:W-:Y:S01]  /*19a80*/  FMUL.FTZ R121, R121, UR13 ;  /* 0x0000000d79797c20 */ /* 0x000fe20008410000 */
[----:B------:R-:W-:Y:S01]  /*19a90*/  FMUL.FTZ R122, R122, UR13 ;  /* 0x0000000d7a7a7c20 */ /* 0x000fe20008410000 */
[----:B------:R-:W-:Y:S03]  /*19aa0*/  HMMA.16816.F32 R128, R180, R10, R128 ;  /* 0x0000000ab480723c */ /* 0x000fe60000001880 */
[----:B------:R-:W4:Y:S02]  /*19ab0*/  MUFU.TANH R249, R54 ;  /* 0x0000003600f97308 */ /* 0x000f240000002400 */
[----:B------:R-:W-:Y:S08]  /*19ac0*/  FMUL.FTZ R123, R123, UR13 ;  /* 0x0000000d7b7b7c20 */ /* 0x000ff00008410000 */
        /* <DEDUP_REMOVED lines=8> */
[----:B------:R-:W-:Y:S01]  /*19b50*/  FMUL.FTZ R37, R130, UR13 ;  /* 0x0000000d82257c20 */ /* 0x000fe20008410000 */
[----:B------:R-:W-:Y:S01]  /*19b60*/  FMUL.FTZ R129, R129, UR13 ;  /* 0x0000000d81817c20 */ /* 0x000fe20008410000 */
[----:B------:R-:W-:Y:S07]  /*19b70*/  FMUL.FTZ R0, R131, UR13 ;  /* 0x0000000d83007c20 */ /* 0x000fee0008410000 */
[----:B------:R-:W1:Y:S10]  /*19b80*/  MUFU.TANH R31, R58 ;  /* 0x0000003a001f7308 */ /* 0x000e740000002400 */
[----:B------:R-:W1:Y:S10]  /*19b90*/  MUFU.TANH R29, R59 ;  /* 0x0000003b001d7308 */ /* 0x000e740000002400 */
[----:B------:R-:W1:Y:S10]  /*19ba0*/  MUFU.TANH R50, R60 ;  /* 0x0000003c00327308 */ /* 0x000e740000002400 */
[----:B------:R-:W1:Y:S10]  /*19bb0*/  MUFU.TANH R49, R61 ;  /* 0x0000003d00317308 */ /* 0x000e740000002400 */
[----:B------:R-:W1:Y:S10]  /*19bc0*/  MUFU.TANH R47, R62 ;  /* 0x0000003e002f7308 */ /* 0x000e740000002400 */
[----:B------:R-:W1:Y:S10]  /*19bd0*/  MUFU.TANH R35, R63 ;  /* 0x0000003f00237308 */ /* 0x000e740000002400 */
[----:B------:R-:W1:Y:S10]  /*19be0*/  MUFU.TANH R30, R64 ;  /* 0x00000040001e7308 */ /* 0x000e740000002400 */
[----:B------:R-:W1:Y:S10]  /*19bf0*/  MUFU.TANH R65, R65 ;  /* 0x0000004100417308 */ /* 0x000e740000002400 */
[----:B------:R2:W1:Y:S10]  /*19c00*/  MUFU.TANH R66, R67 ;  /* 0x0000004300427308 */ /* 0x0004740000002400 */
[----:B------:R3:W1:Y:S10]  /*19c10*/  MUFU.TANH R48, R68 ;  /* 0x0000004400307308 */ /* 0x0006740000002400 */
[----:B------:R-:W1:Y:S01]  /*19c20*/  MUFU.TANH R69, R69 ;  /* 0x0000004500457308 */ /* 0x000e620000002400 */
[----:B--2---:R-:W-:Y:S09]  /*19c30*/  MOV R67, R244 ;  /* 0x000000f400437202 */ /* 0x004ff20000000f00 */
[----:B------:R-:W2:Y:S01]  /*19c40*/  MUFU.TANH R70, R70 ;  /* 0x0000004600467308 */ /* 0x000ea20000002400 */
[----:B---3--:R-:W-:Y:S09]  /*19c50*/  MOV R68, R245 ;  /* 0x000000f500447202 */ /* 0x008ff20000000f00 */
[----:B------:R-:W3:Y:S10]  /*19c60*/  MUFU.TANH R71, R71 ;  /* 0x0000004700477308 */ /* 0x000ef40000002400 */
        /* <DEDUP_REMOVED lines=38> */
[----:B------:R-:W1:Y:S10]  /*19ed0*/  MUFU.TANH R110, R110 ;  /* 0x0000006e006e7308 */ /* 0x000e740000002400 */
[----:B------:R1:W1:Y:S10]  /*19ee0*/  MUFU.TANH R44, R111 ;  /* 0x0000006f002c7308 */ /* 0x0002740000002400 */
[----:B------:R-:W1:Y:S10]  /*19ef0*/  MUFU.TANH R112, R112 ;  /* 0x0000007000707308 */ /* 0x000e740000002400 */
[----:B------:R-:W1:Y:S10]  /*19f00*/  MUFU.TANH R113, R113 ;  /* 0x0000007100717308 */ /* 0x000e740000002400 */
[----:B------:R-:W1:Y:S10]  /*19f10*/  MUFU.TANH R114, R114 ;  /* 0x0000007200727308 */ /* 0x000e740000002400 */
[----:B------:R1:W1:Y:S10]  /*19f20*/  MUFU.TANH R46, R115 ;  /* 0x00000073002e7308 */ /* 0x0002740000002400 */
[----:B------:R1:W1:Y:S10]  /*19f30*/  MUFU.TANH R45, R116 ;  /* 0x00000074002d7308 */ /* 0x0002740000002400 */
[----:B------:R1:W1:Y:S10]  /*19f40*/  MUFU.TANH R42, R117 ;  /* 0x00000075002a7308 */ /* 0x0002740000002400 */
[----:B------:R-:W1:Y:S10]  /*19f50*/  MUFU.TANH R118, R118 ;  /* 0x0000007600767308 */ /* 0x000e740000002400 */
[----:B------:R-:W1:Y:S10]  /*19f60*/  MUFU.TANH R119, R119 ;  /* 0x0000007700777308 */ /* 0x000e740000002400 */
[----:B------:R1:W1:Y:S10]  /*19f70*/  MUFU.TANH R36, R120 ;  /* 0x0000007800247308 */ /* 0x0002740000002400 */
[----:B------:R1:W1:Y:S10]  /*19f80*/  MUFU.TANH R39, R121 ;  /* 0x0000007900277308 */ /* 0x0002740000002400 */
[----:B------:R1:W1:Y:S10]  /*19f90*/  MUFU.TANH R40, R122 ;  /* 0x0000007a00287308 */ /* 0x0002740000002400 */
[----:B------:R1:W1:Y:S10]  /*19fa0*/  MUFU.TANH R41, R123 ;  /* 0x0000007b00297308 */ /* 0x0002740000002400 */
[----:B------:R-:W1:Y:S10]  /*19fb0*/  MUFU.TANH R124, R124 ;  /* 0x0000007c007c7308 */ /* 0x000e740000002400 */
[----:B------:R-:W1:Y:S10]  /*19fc0*/  MUFU.TANH R125, R125 ;  /* 0x0000007d007d7308 */ /* 0x000e740000002400 */
[----:B------:R-:W1:Y:S10]  /*19fd0*/  MUFU.TANH R126, R126 ;  /* 0x0000007e007e7308 */ /* 0x000e740000002400 */
[----:B------:R1:W1:Y:S10]  /*19fe0*/  MUFU.TANH R180, R127 ;  /* 0x0000007f00b47308 */ /* 0x0002740000002400 */
[----:B------:R-:W1:Y:S10]  /*19ff0*/  MUFU.TANH R128, R128 ;  /* 0x0000008000807308 */ /* 0x000e740000002400 */
[----:B------:R1:W1:Y:S10]  /*1a000*/  MUFU.TANH R181, R129 ;  /* 0x0000008100b57308 */ /* 0x0002740000002400 */
[----:B------:R-:W1:Y:S10]  /*1a010*/  MUFU.TANH R37, R37 ;  /* 0x0000002500257308 */ /* 0x000e740000002400 */
[----:B------:R1:W1:Y:S01]  /*1a020*/  MUFU.TANH R38, R0 ;  /* 0x0000000000267308 */ /* 0x0002620000002400 */
[----:B--234-:R-:W-:Y:S05]  /*1a030*/  @!P2 BRA `(.L_x_917) ;  /* 0x000000100028a947 */ /* 0x01cfea0003800000 */
[----:B------:R-:W1:Y:S01]  /*1a040*/  LDC R28, c[0x0][0x248] ;  /* 0x00009200ff1c7b82 */ /* 0x000e620000000800 */
[----:B------:R-:W-:Y:S07]  /*1a050*/  ULDC.64 UR10, c[0x0][0x248] ;  /* 0x00009200000a7ab9 */ /* 0x000fee0000000a00 */
[----:B------:R-:W2:Y:S08]  /*1a060*/  @!P1 LDC R8, c[0x0][0x24c] ;  /* 0x00009300ff089b82 */ /* 0x000eb00000000800 */
[----:B------:R-:W3:Y:S01]  /*1a070*/  @!P1 LDC R9, c[0x0][0x24c] ;  /* 0x00009300ff099b82 */ /* 0x000ee20000000800 */
[----:B-1----:R-:W-:Y:S04]  /*1a080*/  LEA R0, -R28, RZ, 0x8 ;  /* 0x000000ff1c007211 */ /* 0x002fe800078e41ff */
[----:B------:R-:W-:Y:S01]  /*1a090*/  SHF.R.S32.HI R2, RZ, 0x1f, R0 ;  /* 0x0000001fff027819 */ /* 0x000fe20000011400 */
[----:B------:R-:W-:Y:S06]  /*1a0a0*/  @!P0 BRA `(.L_x_918) ;  /* 0x00000004000c8947 */ /* 0x000fec0003800000 */
[----:B------:R-:W4:Y:S01]  /*1a0b0*/  LDL.64 R12, [R1+0x8] ;  /* 0x00000800010c7983 */ /* 0x000f220000100a00 */
        /* <DEDUP_REMOVED lines=31> */
[----:B------:R-:W-:Y:S01]  /*1a2b0*/  LOP3.LUT R3, R10, UR10, RZ, 0x3c, !PT ;  /* 0x0000000a0a037c12 */ /* 0x000fe2000f8e3cff */
[----:B------:R-:W-:Y:S01]  /*1a2c0*/  UMOV UR10, UR6 ;  /* 0x00000006000a7c82 */ /* 0x000fe20008000000 */
[----:B------:R-:W-:Y:S02]  /*1a2d0*/  ISETP.GE.U32.AND P6, PT, R4, R7, PT ;  /* 0x000000070400720c */ /* 0x000fe40003fc6070 */
[----:B------:R-:W-:Y:S02]  /*1a2e0*/  ISETP.GE.AND P2, PT, R3, RZ, PT ;  /* 0x000000ff0300720c */ /* 0x000fe40003f46270 */
[C---:B------:R-:W-:Y:S02]  /*1a2f0*/  LOP3.LUT R4, R10.reuse, UR8, RZ, 0x3c, !PT ;  /* 0x000000080a047c12 */ /* 0x040fe4000f8e3cff */
        /* <DEDUP_REMOVED lines=30> */
.L_x_918:
[----:B------:R4:W-:Y:S01]  /*1a4e0*/  @P1 STS.128 [R241+0x2000], RZ ;  /* 0x002000fff1001388 */ /* 0x0009e20000000c00 */
[CC--:B------:R-:W-:Y:S01]  /*1a4f0*/  LEA R4, P3, R0.reuse, R242.reuse, 0x1 ;  /* 0x000000f200047211 */ /* 0x0c0fe200078608ff */
[--C-:B------:R-:W-:Y:S01]  /*1a500*/  @!P1 IMAD.MOV.U32 R7, RZ, RZ, R2.reuse ;  /* 0x000000ffff079224 */ /* 0x100fe200078e0002 */
[C---:B------:R-:W-:Y:S01]  /*1a510*/  @!P1 IADD3 R3, P2, R0.reuse, UR15, RZ ;  /* 0x0000000f00039c10 */ /* 0x040fe2000ff5e0ff */
[----:B---3--:R-:W-:Y:S01]  /*1a520*/  @!P1 IMAD R9, R9, 0x30, RZ ;  /* 0x0000003009099824 */ /* 0x008fe200078e02ff */
[-C--:B------:R-:W-:Y:S01]  /*1a530*/  LEA.HI.X R5, R0, R243.reuse, R2, 0x1, P3 ;  /* 0x000000f300057211 */ /* 0x080fe200018f0c02 */
[----:B------:R-:W1:Y:S01]  /*1a540*/  @!P1 LDC R15, c[0x0][0x24c] ;  /* 0x00009300ff0f9b82 */ /* 0x000e620000000800 */
[----:B------:R-:W-:Y:S01]  /*1a550*/  @!P1 IADD3.X R6, R2, UR14, RZ, P2, !PT ;  /* 0x0000000e02069c10 */ /* 0x000fe200097fe4ff */
[--C-:B------:R-:W-:Y:S01]  /*1a560*/  @!P1 IMAD.MOV.U32 R22, RZ, RZ, R0.reuse ;  /* 0x000000ffff169224 */ /* 0x100fe200078e0000 */
[C---:B------:R-:W-:Y:S01]  /*1a570*/  @!P1 LEA R12, P2, R3.reuse, R242, 0x1 ;  /* 0x000000f2030c9211 */ /* 0x040fe200078408ff */
[----:B------:R-:W-:Y:S01]  /*1a580*/  @!PT LDS RZ, [RZ] ;  /* 0x00000000fffff984 */ /* 0x000fe20000000800 */
[----:B------:R-:W-:Y:S01]  /*1a590*/  @!PT LDS RZ, [RZ] ;  /* 0x00000000fffff984 */ /* 0x000fe20000000800 */
[----:B------:R-:W-:Y:S01]  /*1a5a0*/  @!PT LDS RZ, [RZ] ;  /* 0x00000000fffff984 */ /* 0x000fe20000000800 */
[----:B------:R-:W-:Y:S01]  /*1a5b0*/  @!P1 LDGSTS.E.BYPASS.LTC128B.128 [R241+0x2000], desc[UR22][R4.64] ;  /* 0x0200000004f19fae */ /* 0x000fe2000b901d56 */
[----:B------:R-:W-:Y:S01]  /*1a5c0*/  @!P1 IMAD.MOV.U32 R20, RZ, RZ, R0 ;  /* 0x000000ffff149224 */ /* 0x000fe200078e0000 */
[----:B------:R-:W-:Y:S01]  /*1a5d0*/  @!P1 MOV R23, R2 ;  /* 0x0000000200179202 */ /* 0x000fe20000000f00 */
[----:B------:R-:W-:Y:S01]  /*1a5e0*/  @!P1 IMAD.MOV.U32 R21, RZ, RZ, R2 ;  /* 0x000000ffff159224 */ /* 0x000fe200078e0002 */
[----:B------:R4:W-:Y:S01]  /*1a5f0*/  @P1 STS.128 [R241+0x2800], RZ ;  /* 0x002800fff1001388 */ /* 0x0009e20000000c00 */
[-C--:B------:R-:W-:Y:S01]  /*1a600*/  @!P1 LEA.HI.X R13, R3, R243.reuse, R6, 0x1, P2 ;  /* 0x000000f3030d9211 */ /* 0x080fe200010f0c06 */
[----:B------:R-:W-:Y:S01]  /*1a610*/  @!P1 IMAD.MOV.U32 R6, RZ, RZ, R0 ;  /* 0x000000ffff069224 */ /* 0x000fe200078e0000 */
[C---:B------:R-:W-:Y:S01]  /*1a620*/  @!P1 LEA R3, P3, R28.reuse, R0, 0x5 ;  /* 0x000000001c039211 */ /* 0x040fe200078628ff */
[----:B------:R-:W3:Y:S01]  /*1a630*/  @!P1 LDC R16, c[0x0][0x24c] ;  /* 0x00009300ff109b82 */ /* 0x000ee20000000800 */
[----:B------:R-:W-:Y:S01]  /*1a640*/  @!P1 IMAD.MOV.U32 R19, RZ, RZ, R2 ;  /* 0x000000ffff139224 */ /* 0x000fe200078e0002 */
[----:B------:R-:W-:Y:S01]  /*1a650*/  @!PT LDS RZ, [RZ] ;  /* 0x00000000fffff984 */ /* 0x000fe20000000800 */
[----:B------:R-:W-:Y:S01]  /*1a660*/  @!PT LDS RZ, [RZ] ;  /* 0x00000000fffff984 */ /* 0x000fe20000000800 */
[----:B------:R-:W-:Y:S01]  /*1a670*/  @!PT LDS RZ, [RZ] ;  /* 0x00000000fffff984 */ /* 0x000fe20000000800 */
[----:B------:R-:W-:Y:S01]  /*1a680*/  @!P1 LDGSTS.E.BYPASS.LTC128B.128 [R241+0x2800], desc[UR22][R12.64] ;  /* 0x028000000cf19fae */ /* 0x000fe2000b901d56 */
[C---:B------:R-:W-:Y:S01]  /*1a690*/  @!P1 LEA R10, P2, R3.reuse, R242, 0x1 ;  /* 0x000000f2030a9211 */ /* 0x040fe200078408ff */
[C---:B------:R-:W-:Y:S01]  /*1a6a0*/  @!P1 IMAD.WIDE.U32 R6, R28.reuse, 0x30, R6 ;  /* 0x000000301c069825 */ /* 0x040fe200078e0006 */
[----:B--2---:R-:W-:Y:S01]  /*1a6b0*/  @!P1 LEA.HI.X R8, R28, R2, R8, 0x5, P3 ;  /* 0x000000021c089211 */ /* 0x004fe200018f2c08 */
[----:B------:R4:W-:Y:S01]  /*1a6c0*/  @P1 STS.128 [R241+0x3000], RZ ;  /* 0x003000fff1001388 */ /* 0x0009e20000000c00 */
[----:B------:R-:W-:Y:S01]  /*1a6d0*/  UMOV UR6, UR10 ;  /* 0x0000000a00067c82 */ /* 0x000fe20008000000 */
[----:B------:R-:W2:Y:S01]  /*1a6e0*/  @!P1 LDC R18, c[0x0][0x24c] ;  /* 0x00009300ff129b82 */ /* 0x000ea20000000800 */
[-C--:B------:R-:W-:Y:S01]  /*1a6f0*/  @!P1 LEA.HI.X R11, R3, R243.reuse, R8, 0x1, P2 ;  /* 0x000000f3030b9211 */ /* 0x080fe200010f0c08 */
[----:B------:R-:W-:Y:S01]  /*1a700*/  @!P1 IMAD.IADD R3, R9, 0x1, R7 ;  /* 0x0000000109039824 */ /* 0x000fe200078e0207 */
[C---:B------:R-:W-:Y:S01]  /*1a710*/  @!P1 LEA R8, P2, R6.reuse, R242, 0x1 ;  /* 0x000000f206089211 */ /* 0x040fe200078408ff */
[----:B------:R-:W-:Y:S01]  /*1a720*/  @!P1 IMAD.MOV.U32 R7, RZ, RZ, R2 ;  /* 0x000000ffff079224 */ /* 0x000fe200078e0002 */
[----:B------:R-:W-:Y:S01]  /*1a730*/  UMOV UR7, UR11 ;  /* 0x0000000b00077c82 */ /* 0x000fe20008000000 */
[----:B------:R-:W-:Y:S01]  /*1a740*/  @!PT LDS RZ, [RZ] ;  /* 0x00000000fffff984 */ /* 0x000fe20000000800 */
[----:B------:R-:W-:Y:S01]  /*1a750*/  @!PT LDS RZ, [RZ] ;  /* 0x00000000fffff984 */ /* 0x000fe20000000800 */
[----:B------:R-:W-:Y:S01]  /*1a760*/  @!PT LDS RZ, [RZ] ;  /* 0x00000000fffff984 */ /* 0x000fe20000000800 */
[----:B------:R-:W-:Y:S01]  /*1a770*/  @!P1 LDGSTS.E.BYPASS.LTC128B.128 [R241+0x3000], desc[UR22][R10.64] ;  /* 0x030000000af19fae */ /* 0x000fe2000b901d56 */
[-C--:B------:R-:W-:Y:S01]  /*1a780*/  @!P1 LEA.HI.X R9, R6, R243.reuse, R3, 0x1, P2 ;  /* 0x000000f306099211 */ /* 0x080fe200010f0c03 */
[----:B------:R-:W5:Y:S01]  /*1a790*/  @!P1 LDC R17, c[0x0][0x24c] ;  /* 0x00009300ff119b82 */ /* 0x000f620000000800 */
[C---:B------:R-:W-:Y:S01]  /*1a7a0*/  @!P1 LEA R3, P3, R28.reuse, R0, 0x6 ;  /* 0x000000001c039211 */ /* 0x040fe200078630ff */
[----:B------:R4:W-:Y:S01]  /*1a7b0*/  @P1 STS.128 [R241+0x3800], RZ ;  /* 0x003800fff1001388 */ /* 0x0009e20000000c00 */
[C---:B------:R-:W-:Y:S03]  /*1a7c0*/  @!P1 IMAD.WIDE.U32 R22, R28.reuse, 0xd0, R22 ;  /* 0x000000d01c169825 */ /* 0x040fe600078e0016 */
[----:B------:R-:W-:Y:S01]  /*1a7d0*/  @!PT LDS RZ, [RZ] ;  /* 0x00000000fffff984 */ /* 0x000fe20000000800 */
[----:B------:R-:W-:Y:S01]  /*1a7e0*/  @!PT LDS RZ, [RZ] ;  /* 0x00000000fffff984 */ /* 0x000fe20000000800 */
[----:B------:R-:W-:Y:S01]  /*1a7f0*/  @!PT LDS RZ, [RZ] ;  /* 0x00000000fffff984 */ /* 0x000fe20000000800 */
[----:B------:R1:W-:Y:S01]  /*1a800*/  @!P1 LDGSTS.E.BYPASS.LTC128B.128 [R241+0x3800], desc[UR22][R8.64] ;  /* 0x0380000008f19fae */ /* 0x0003e2000b901d56 */
[C---:B------:R-:W-:Y:S01]  /*1a810*/  @!P1 LEA R14, P2, R3.reuse, R242, 0x1 ;  /* 0x000000f2030e9211 */ /* 0x040fe200078408ff */
[----:B------:R-:W4:Y:S01]  /*1a820*/  @!P1 LDC R24, c[0x0][0x24c] ;  /* 0x00009300ff189b82 */ /* 0x000f220000000800 */
[C---:B------:R-:W-:Y:S01]  /*1a830*/  @!P1 IMAD.WIDE.U32 R20, R28.reuse, 0xe0, R20 ;  /* 0x000000e01c149825 */ /* 0x040fe200078e0014 */
[----:B------:R1:W-:Y:S06]  /*1a840*/  @P1 STS.128 [R241+0x4000], RZ ;  /* 0x004000fff1001388 */ /* 0x0003ec0000000c00 */
[----:B------:R-:W4:Y:S08]  /*1a850*/  @!P1 LDC R25, c[0x0][0x24c] ;  /* 0x00009300ff199b82 */ /* 0x000f300000000800 */
[----:B------:R-:W4:Y:S08]  /*1a860*/  @!P1 LDC R26, c[0x0][0x24c] ;  /* 0x00009300ff1a9b82 */ /* 0x000f300000000800 */
[----:B------:R-:W4:Y:S01]  /*1a870*/  @!P1 LDC R27, c[0x0][0x24c] ;  /* 0x00009300ff1b9b82 */ /* 0x000f220000000800 */
[----:B-1----:R-:W-:Y:S01]  /*1a880*/  @!P1 MOV R8, R0 ;  /* 0x0000000000089202 */ /* 0x002fe20000000f00 */
[----:B------:R-:W-:Y:S04]  /*1a890*/  @!P1 IMAD.MOV.U32 R9, RZ, RZ, R2 ;  /* 0x000000ffff099224 */ /* 0x000fe800078e0002 */
[C---:B------:R-:W-:Y:S01]  /*1a8a0*/  @!P1 IMAD.WIDE.U32 R8, R28.reuse, 0x50, R8 ;  /* 0x000000501c089825 */ /* 0x040fe200078e0008 */
[----:B------:R-:W-:Y:S03]  /*1a8b0*/  @!P1 LEA.HI.X R6, R28, R2, R15, 0x6, P3 ;  /* 0x000000021c069211 */ /* 0x000fe600018f340f */
[----:B---3--:R-:W-:Y:S01]  /*1a8c0*/  @!P1 IMAD R11, R16, 0x50, RZ ;  /* 0x00000050100b9824 */ /* 0x008fe200078e02ff */
[----:B------:R-:W-:Y:S01]  /*1a8d0*/  @!P1 LEA.HI.X R15, R3, R243, R6, 0x1, P2 ;  /* 0x000000f3030f9211 */ /* 0x000fe200010f0c06 */
[----:B------:R-:W-:Y:S01]  /*1a8e0*/  @!P1 IMAD.MOV.U32 R6, RZ, RZ, R0 ;  /* 0x000000ffff069224 */ /* 0x000fe200078e0000 */
[-C--:B------:R-:W-:Y:S01]  /*1a8f0*/  @!P1 LEA R12, P3, R8, R242.reuse, 0x1 ;  /* 0x000000f2080c9211 */ /* 0x080fe200078608ff */
[----:B------:R-:W1:Y:S01]  /*1a900*/  @!P1 LDC R16, c[0x0][0x24c] ;  /* 0x00009300ff109b82 */ /* 0x000e620000000800 */
[----:B------:R-:W-:Y:S01]  /*1a910*/  @!P1 IADD3 R11, R11, R9, RZ ;  /* 0x000000090b0b9210 */ /* 0x000fe20007ffe0ff */
[----:B------:R-:W-:Y:S01]  /*1a920*/  @!PT LDS RZ, [RZ] ;  /* 0x00000000fffff984 */ /* 0x000fe20000000800 */
[----:B------:R-:W-:Y:S01]  /*1a930*/  @!PT LDS RZ, [RZ] ;  /* 0x00000000fffff984 */ /* 0x000fe20000000800 */
[----:B------:R-:W-:Y:S01]  /*1a940*/  @!PT LDS RZ, [RZ] ;  /* 0x00000000fffff984 */ /* 0x000fe20000000800 */
[----:B------:R3:W-:Y:S01]  /*1a950*/  @!P1 LDGSTS.E.BYPASS.LTC128B.128 [R241+0x4000], desc[UR22][R14.64] ;  /* 0x040000000ef19fae */ /* 0x0007e2000b901d56 */
[----:B------:R-:W-:Y:S03]  /*1a960*/  @!P1 IMAD.WIDE.U32 R6, R28, 0x60, R6 ;  /* 0x000000601c069825 */ /* 0x000fe600078e0006 */
[----:B------:R1:W-:Y:S01]  /*1a970*/  @P1 STS.128 [R241+0x4800], RZ ;  /* 0x004800fff1001388 */ /* 0x0003e20000000c00 */
[----:B--2---:R-:W-:Y:S01]  /*1a980*/  @!P1 IMAD R3, R18, 0x60, RZ ;  /* 0x0000006012039824 */ /* 0x004fe200078e02ff */
[-C--:B------:R-:W-:Y:S01]  /*1a990*/  @!P1 LEA.HI.X R13, R8, R243.reuse, R11, 0x1, P3 ;  /* 0x000000f3080d9211 */ /* 0x080fe200018f0c0b */
[----:B------:R-:W-:Y:S01]  /*1a9a0*/  @!P1 IMAD.MOV.U32 R8, RZ, RZ, R0 ;  /* 0x000000ffff089224 */ /* 0x000fe200078e0000 */
[C---:B------:R-:W-:Y:S01]  /*1a9b0*/  @!P1 LEA R10, P2, R6.reuse, R242, 0x1 ;  /* 0x000000f2060a9211 */ /* 0x040fe200078408ff */
[----:B------:R-:W-:Y:S01]  /*1a9c0*/  @!P1 IMAD.IADD R3, R3, 0x1, R7 ;  /* 0x0000000103039824 */ /* 0x000fe200078e0207 */
[-C--:B------:R-:W-:Y:S01]  /*1a9d0*/  @!P1 MOV R18, R0.reuse ;  /* 0x0000000000129202 */ /* 0x080fe20000000f00 */
[----:B------:R-:W-:Y:S01]  /*1a9e0*/  @!PT LDS RZ, [RZ] ;  /* 0x00000000fffff984 */ /* 0x000fe20000000800 */
[----:B------:R-:W-:Y:S01]  /*1a9f0*/  @!PT LDS RZ, [RZ] ;  /* 0x00000000fffff984 */ /* 0x000fe20000000800 */
[----:B------:R-:W-:Y:S01]  /*1aa00*/  @!PT LDS RZ, [RZ] ;  /* 0x00000000fffff984 */ /* 0x000fe20000000800 */
[----:B------:R2:W-:Y:S01]  /*1aa10*/  @!P1 LDGSTS.E.BYPASS.LTC128B.128 [R241+0x4800], desc[UR22][R12.64] ;  /* 0x048000000cf19fae */ /* 0x0005e2000b901d56 */
[----:B------:R-:W-:Y:S02]  /*1aa20*/  @!P1 IMAD.MOV.U32 R7, RZ, RZ, R2 ;  /* 0x000000ffff079224 */ /* 0x000fe400078e0002 */
[----:B------:R-:W-:Y:S01]  /*1aa30*/  @!P1 LEA.HI.X R11, R6, R243, R3, 0x1, P2 ;  /* 0x000000f3060b9211 */ /* 0x000fe200010f0c03 */
[----:B------:R1:W-:Y:S01]  /*1aa40*/  @P1 STS.128 [R241+0x5000], RZ ;  /* 0x005000fff1001388 */ /* 0x0003e20000000c00 */
[----:B------:R-:W-:Y:S02]  /*1aa50*/  @!P1 IMAD.MOV.U32 R6, RZ, RZ, R0 ;  /* 0x000000ffff069224 */ /* 0x000fe400078e0000 */
[----:B------:R-:W-:Y:S01]  /*1aa60*/  @!P1 IMAD.MOV.U32 R9, RZ, RZ, R2 ;  /* 0x000000ffff099224 */ /* 0x000fe200078e0002 */
[----:B------:R-:W-:Y:S01]  /*1aa70*/  @!PT LDS RZ, [RZ] ;  /* 0x00000000fffff984 */ /* 0x000fe20000000800 */
[----:B------:R-:W-:Y:S01]  /*1aa80*/  @!PT LDS RZ, [RZ] ;  /* 0x00000000fffff984 */ /* 0x000fe20000000800 */
[----:B------:R-:W-:Y:S01]  /*1aa90*/  @!PT LDS RZ, [RZ] ;  /* 0x00000000fffff984 */ /* 0x000fe20000000800 */
[----:B------:R4:W-:Y:S01]  /*1aaa0*/  @!P1 LDGSTS.E.BYPASS.LTC128B.128 [R241+0x5000], desc[UR22][R10.64] ;  /* 0x050000000af19fae */ /* 0x0009e2000b901d56 */
[----:B------:R-:W-:Y:S03]  /*1aab0*/  @!P1 IMAD.WIDE.U32 R6, R28, 0x70, R6 ;  /* 0x000000701c069825 */ /* 0x000fe600078e0006 */
[----:B------:R1:W-:Y:S01]  /*1aac0*/  @P1 STS.128 [R241+0x5800], RZ ;  /* 0x005800fff1001388 */ /* 0x0003e20000000c00 */
[----:B-----5:R-:W-:Y:S02]  /*1aad0*/  @!P1 IMAD R3, R17, 0x70, RZ ;  /* 0x0000007011039824 */ /* 0x020fe400078e02ff */
[--C-:B------:R-:W-:Y:S01]  /*1aae0*/  @!P1 IMAD.MOV.U32 R17, RZ, RZ, R2.reuse ;  /* 0x000000ffff119224 */ /* 0x100fe200078e0002 */
[----:B---3--:R-:W-:Y:S01]  /*1aaf0*/  @!P1 MOV R14, R0 ;  /* 0x00000000000e9202 */ /* 0x008fe20000000f00 */
[----:B------:R-:W-:Y:S01]  /*1ab00*/  @!P1 IMAD.MOV.U32 R15, RZ, RZ, R2 ;  /* 0x000000ffff0f9224 */ /* 0x000fe200078e0002 */
[----:B------:R-:W-:Y:S01]  /*1ab10*/  @!P1 IADD3 R3, R3, R7, RZ ;  /* 0x0000000703039210 */ /* 0x000fe20007ffe0ff */
[----:B-1----:R-:W-:Y:S02]  /*1ab20*/  @!P1 IMAD R7, R16, 0x90, RZ ;  /* 0x0000009010079824 */ /* 0x002fe400078e02ff */
[----:B------:R-:W-:Y:S02]  /*1ab30*/  @!P1 IMAD.MOV.U32 R16, RZ, RZ, R0 ;  /* 0x000000ffff109224 */ /* 0x000fe400078e0000 */
[----:B------:R-:W-:Y:S01]  /*1ab40*/  @!P1 IMAD.WIDE.U32 R8, R28, 0x90, R8 ;  /* 0x000000901c089825 */ /* 0x000fe200078e0008 */
[C---:B--2---:R-:W-:Y:S03]  /*1ab50*/  @!P1 LEA R12, P2, R6.reuse, R242, 0x1 ;  /* 0x000000f2060c9211 */ /* 0x044fe600078408ff */
[----:B------:R-:W-:Y:S02]  /*1ab60*/  @!P1 IMAD.IADD R7, R7, 0x1, R9 ;  /* 0x0000000107079824 */ /* 0x000fe400078e0209 */
[----:B------:R-:W1:Y:S01]  /*1ab70*/  @!P1 LDC R9, c[0x0][0x24c] ;  /* 0x00009300ff099b82 */ /* 0x000e620000000800 */
[-C--:B------:R-:W-:Y:S01]  /*1ab80*/  @!P1 LEA.HI.X R13, R6, R243.reuse, R3, 0x1, P2 ;  /* 0x000000f3060d9211 */ /* 0x080fe200010f0c03 */
[C---:B------:R-:W-:Y:S01]  /*1ab90*/  @!P1 IMAD.WIDE.U32 R16, R28.reuse, 0xb0, R16 ;  /* 0x000000b01c109825 */ /* 0x040fe200078e0010 */
[C---:B------:R-:W-:Y:S02]  /*1aba0*/  @!P1 LEA R3, P2, R28.reuse, R0, 0x7 ;  /* 0x000000001c039211 */ /* 0x040fe400078438ff */
[-C--:B----4-:R-:W-:Y:S01]  /*1abb0*/  @!P1 MOV R11, R2.reuse ;  /* 0x00000002000b9202 */ /* 0x090fe20000000f00 */
[----:B------:R-:W-:Y:S01]  /*1abc0*/  @!PT LDS RZ, [RZ] ;  /* 0x00000000fffff984 */ /* 0x000fe20000000800 */
[----:B------:R-:W-:Y:S01]  /*1abd0*/  @!PT LDS RZ, [RZ] ;  /* 0x00000000fffff984 */ /* 0x000fe20000000800 */
[----:B------:R-:W-:Y:S01]  /*1abe0*/  @!PT LDS RZ, [RZ] ;  /* 0x00000000fffff984 */ /* 0x000fe20000000800 */
[----:B------:R2:W-:Y:S01]  /*1abf0*/  @!P1 LDGSTS.E.BYPASS.LTC128B.128 [R241+0x5800], desc[UR22][R12.64] ;  /* 0x058000000cf19fae */ /* 0x0005e2000b901d56 */
[----:B------:R-:W-:Y:S01]  /*1ac00*/  @!P1 IMAD.MOV.U32 R10, RZ, RZ, R0 ;  /* 0x000000ffff0a9224 */ /* 0x000fe200078e0000 */
[C---:B------:R-:W-:Y:S01]  /*1ac10*/  @!P1 LEA.HI.X R0, R28.reuse, R2, R24, 0x7, P2 ;  /* 0x000000021c009211 */ /* 0x040fe200010f3c18 */
[C---:B------:R-:W-:Y:S01]  /*1ac20*/  @!P1 IMAD.WIDE.U32 R14, R28.reuse, 0xc0, R14 ;  /* 0x000000c01c0e9825 */ /* 0x040fe200078e000e */
[----:B------:R3:W-:Y:S01]  /*1ac30*/  @P1 STS.128 [R241+0x6000], RZ ;  /* 0x006000fff1001388 */ /* 0x0007e20000000c00 */
[----:B------:R-:W4:Y:S01]  /*1ac40*/  @!P1 LDC R24, c[0x0][0x24c] ;  /* 0x00009300ff189b82 */ /* 0x000f220000000800 */
[CC--:B------:R-:W-:Y:S01]  /*1ac50*/  @!P1 LEA R2, P3, R3.reuse, R242.reuse, 0x1 ;  /* 0x000000f203029211 */ /* 0x0c0fe200078608ff */
[----:B------:R-:W-:Y:S01]  /*1ac60*/  @!P1 IMAD.WIDE.U32 R10, R28, 0xa0, R10 ;  /* 0x000000a01c0a9825 */ /* 0x000fe200078e000a */
[-C--:B------:R-:W-:Y:S02]  /*1ac70*/  @!P1 LEA R6, P2, R8, R242.reuse, 0x1 ;  /* 0x000000f208069211 */ /* 0x080fe400078408ff */
[-C--:B------:R-:W-:Y:S01]  /*1ac80*/  @!P1 LEA.HI.X R3, R3, R243.reuse, R0, 0x1, P3 ;  /* 0x000000f303039211 */ /* 0x080fe200018f0c00 */
[----:B------:R-:W-:Y:S01]  /*1ac90*/  @!P1 IMAD.WIDE.U32 R18, R28, 0xf0, R18 ;  /* 0x000000f01c129825 */ /* 0x000fe200078e0012 */
[----:B------:R-:W-:Y:S02]  /*1aca0*/  @!P1 LEA.HI.X R7, R8, R243, R7, 0x1, P2 ;  /* 0x000000f308079211 */ /* 0x000fe400010f0c07 */
[----:B------:R-:W5:Y:S01]  /*1acb0*/  @!P1 LDC R8, c[0x0][0x24c] ;  /* 0x00009300ff089b82 */ /* 0x000f620000000800 */
[----:B------:R-:W-:Y:S01]  /*1acc0*/  @!PT LDS RZ, [RZ] ;  /* 0x00000000fffff984 */ /* 0x000fe20000000800 */
[----:B------:R-:W-:Y:S01]  /*1acd0*/  @!PT LDS RZ, [RZ] ;  /* 0x00000000fffff984 */ /* 0x000fe20000000800 */
[----:B------:R-:W-:Y:S01]  /*1ace0*/  @!PT LDS RZ, [RZ] ;  /* 0x00000000fffff984 */ /* 0x000fe20000000800 */
[----:B------:R3:W-:Y:S01]  /*1acf0*/  @!P1 LDGSTS.E.BYPASS.LTC128B.128 [R241+0x6000], desc[UR22][R2.64] ;  /* 0x0600000002f19fae */ /* 0x0007e2000b901d56 */
[----:B------:R-:W-:Y:S03]  /*1ad00*/  @!P1 IMAD R0, R25, 0xa0, RZ ;  /* 0x000000a019009824 */ /* 0x000fe600078e02ff */
[----:B------:R1:W-:Y:S02]  /*1ad10*/  @P1 STS.128 [R241+0x6800], RZ ;  /* 0x006800fff1001388 */ /* 0x0003e40000000c00 */
[----:B------:R-:W-:Y:S02]  /*1ad20*/  @!P1 IADD3 R0, R0, R11, RZ ;  /* 0x0000000b00009210 */ /* 0x000fe40007ffe0ff */
[----:B------:R-:W-:Y:S01]  /*1ad30*/  @!PT LDS RZ, [RZ] ;  /* 0x00000000fffff984 */ /* 0x000fe20000000800 */
[----:B------:R-:W-:Y:S01]  /*1ad40*/  @!PT LDS RZ, [RZ] ;  /* 0x00000000fffff984 */ /* 0x000fe20000000800 */
[----:B------:R-:W-:Y:S01]  /*1ad50*/  @!PT LDS RZ, [RZ] ;  /* 0x00000000fffff984 */ /* 0x000fe20000000800 */
[----:B------:R1:W-:Y:S04]  /*1ad60*/  @!P1 LDGSTS.E.BYPASS.LTC128B.128 [R241+0x6800], desc[UR22][R6.64] ;  /* 0x0680000006f19fae */ /* 0x0003e8000b901d56 */
[----:B------:R1:W-:Y:S01]  /*1ad70*/  @P1 STS.128 [R241+0x7000], RZ ;  /* 0x007000fff1001388 */ /* 0x0003e20000000c00 */
[-C--:B--2---:R-:W-:Y:S02]  /*1ad80*/  @!P1 LEA R12, P3, R16, R242.reuse, 0x1 ;  /* 0x000000f2100c9211 */ /* 0x084fe400078608ff */
[CC--:B---3--:R-:W-:Y:S04]  /*1ad90*/  @!P1 LEA R2, P2, R10.reuse, R242.reuse, 0x1 ;  /* 0x000000f20a029211 */ /* 0x0c8fe800078408ff */
[-C--:B------:R-:W-:Y:S02]  /*1ada0*/  @!P1 LEA.HI.X R3, R10, R243.reuse, R0, 0x1, P2 ;  /* 0x000000f30a039211 */ /* 0x080fe400010f0c00 */
[-C--:B------:R-:W-:Y:S01]  /*1adb0*/  @!P1 LEA R10, P2, R14, R242.reuse, 0x1 ;  /* 0x000000f20e0a9211 */ /* 0x080fe200078408ff */
[----:B-1----:R-:W-:Y:S02]  /*1adc0*/  @!P1 IMAD R6, R26, 0xb0, RZ ;  /* 0x000000b01a069824 */ /* 0x002fe400078e02ff */
[----:B------:R-:W-:Y:S01]  /*1add0*/  @!PT LDS RZ, [RZ] ;  /* 0x00000000fffff984 */ /* 0x000fe20000000800 */
[----:B------:R-:W-:Y:S01]  /*1ade0*/  @!PT LDS RZ, [RZ] ;  /* 0x00000000fffff984 */ /* 0x000fe20000000800 */
[----:B------:R-:W-:Y:S01]  /*1adf0*/  @!PT LDS RZ, [RZ] ;  /* 0x00000000fffff984 */ /* 0x000fe20000000800 */
[----:B------:R5:W-:Y:S01]  /*1ae00*/  @!P1 LDGSTS.E.BYPASS.LTC128B.128 [R241+0x7000], desc[UR22][R2.64] ;  /* 0x0700000002f19fae */ /* 0x000be2000b901d56 */
[----:B------:R-:W-:Y:S02]  /*1ae10*/  @!P1 IMAD R7, R27, 0xc0, RZ ;  /* 0x000000c01b079824 */ /* 0x000fe400078e02ff */
[----:B------:R-:W-:Y:S01]  /*1ae20*/  @!P1 IMAD.IADD R0, R6, 0x1, R17 ;  /* 0x0000000106009824 */ /* 0x000fe200078e0211 */
[----:B------:R2:W-:Y:S01]  /*1ae30*/  @P1 STS.128 [R241+0x7800], RZ ;  /* 0x007800fff1001388 */ /* 0x0005e20000000c00 */
[----:B------:R-:W-:Y:S02]  /*1ae40*/  @!P1 IMAD.IADD R6, R7, 0x1, R15 ;  /* 0x0000000107069824 */ /* 0x000fe400078e020f */
[----:B----4-:R-:W-:Y:S01]  /*1ae50*/  @!P1 IMAD R7, R24, 0xf0, RZ ;  /* 0x000000f018079824 */ /* 0x010fe200078e02ff */
[-C--:B------:R-:W-:Y:S01]  /*1ae60*/  @!P1 LEA.HI.X R13, R16, R243.reuse, R0, 0x1, P3 ;  /* 0x000000f3100d9211 */ /* 0x080fe200018f0c00 */
[----:B------:R-:W-:Y:S01]  /*1ae70*/  @!P1 IMAD R0, R9, 0xe0, RZ ;  /* 0x000000e009009824 */ /* 0x000fe200078e02ff */
[----:B------:R-:W-:Y:S02]  /*1ae80*/  @!P1 LEA.HI.X R11, R14, R243, R6, 0x1, P2 ;  /* 0x000000f30e0b9211 */ /* 0x000fe400010f0c06 */
[-C--:B------:R-:W-:Y:S01]  /*1ae90*/  @!P1 LEA R6, P3, R20, R242.reuse, 0x1 ;  /* 0x000000f214069211 */ /* 0x080fe200078608ff */
[----:B------:R-:W-:Y:S01]  /*1aea0*/  @!PT LDS RZ, [RZ] ;  /* 0x00000000fffff984 */ /* 0x000fe20000000800 */
[----:B------:R-:W-:Y:S01]  /*1aeb0*/  @!PT LDS RZ, [RZ] ;  /* 0x00000000fffff984 */ /* 0x000fe20000000800 */
[----:B------:R-:W-:Y:S01]  /*1aec0*/  @!PT LDS RZ, [RZ] ;  /* 0x00000000fffff984 */ /* 0x000fe20000000800 */
[----:B------:R2:W-:Y:S01]  /*1aed0*/  @!P1 LDGSTS.E.BYPASS.LTC128B.128 [R241+0x7800], desc[UR22][R12.64] ;  /* 0x078000000cf19fae */ /* 0x0005e2000b901d56 */
[----:B------:R-:W-:Y:S03]  /*1aee0*/  @!P1 IMAD.IADD R0, R0, 0x1, R21 ;  /* 0x0000000100009824 */ /* 0x000fe600078e0215 */
[----:B------:R2:W-:Y:S04]  /*1aef0*/  @P1 STS.128 [R241+0x8000], RZ ;  /* 0x008000fff1001388 */ /* 0x0005e80000000c00 */
[----:B------:R-:W-:Y:S01]  /*1af00*/  @!PT LDS RZ, [RZ] ;  /* 0x00000000fffff984 */ /* 0x000fe20000000800 */
[----:B------:R-:W-:Y:S01]  /*1af10*/  @!PT LDS RZ, [RZ] ;  /* 0x00000000fffff984 */ /* 0x000fe20000000800 */
[----:B------:R-:W-:Y:S01]  /*1af20*/  @!PT LDS RZ, [RZ] ;  /* 0x00000000fffff984 */ /* 0x000fe20000000800 */
[----:B------:R2:W-:Y:S04]  /*1af30*/  @!P1 LDGSTS.E.BYPASS.LTC128B.128 [R241+0x8000], desc[UR22][R10.64] ;  /* 0x080000000af19fae */ /* 0x0005e8000b901d56 */
[----:B------:R2:W-:Y:S01]  /*1af40*/  @P1 STS.128 [R241+0x8800], RZ ;  /* 0x008800fff1001388 */ /* 0x0005e20000000c00 */
[----:B-----5:R-:W-:Y:S01]  /*1af50*/  @!P1 IMAD R3, R8, 0xd0, RZ ;  /* 0x000000d008039824 */ /* 0x020fe200078e02ff */
[-C--:B------:R-:W-:Y:S02]  /*1af60*/  @!P1 LEA R8, P4, R22, R242.reuse, 0x1 ;  /* 0x000000f216089211 */ /* 0x080fe400078808ff */
[----:B------:R-:W-:Y:S02]  /*1af70*/  @!P1 LEA R2, P2, R18, R242, 0x1 ;  /* 0x000000f212029211 */ /* 0x000fe400078408ff */
[----:B------:R-:W-:Y:S01]  /*1af80*/  @!P1 IADD3 R9, R3, R23, RZ ;  /* 0x0000001703099210 */ /* 0x000fe20007ffe0ff */
[----:B------:R-:W-:Y:S01]  /*1af90*/  @!P1 IMAD.IADD R3, R7, 0x1, R19 ;  /* 0x0000000107039824 */ /* 0x000fe200078e0213 */
[-C--:B------:R-:W-:Y:S02]  /*1afa0*/  @!P1 LEA.HI.X R7, R20, R243.reuse, R0, 0x1, P3 ;  /* 0x000000f314079211 */ /* 0x080fe400018f0c00 */
[-C--:B------:R-:W-:Y:S02]  /*1afb0*/  @!P1 LEA.HI.X R9, R22, R243.reuse, R9, 0x1, P4 ;  /* 0x000000f316099211 */ /* 0x080fe400020f0c09 */
[----:B------:R-:W-:Y:S01]  /*1afc0*/  @!P1 LEA.HI.X R3, R18, R243, R3, 0x1, P2 ;  /* 0x000000f312039211 */ /* 0x000fe200010f0c03 */
[----:B------:R-:W-:Y:S01]  /*1afd0*/  IMAD.MOV.U32 R243, RZ, RZ, R5 ;  /* 0x000000fffff37224 */ /* 0x000fe200078e0005 */
[----:B------:R-:W-:Y:S01]  /*1afe0*/  MOV R242, R4 ;  /* 0x0000000400f27202 */ /* 0x000fe20000000f00 */
        /* <DEDUP_REMOVED lines=14> */
[----:B------:R-:W0:Y:S02]  /*1b0d0*/  LDGDEPBAR ;  /* 0x00000000000079af */ /* 0x000e240000000000 */
.L_x_917:
[----:B-1----:R-:W-:Y:S01]  /*1b0e0*/  FMNMX.FTZ R0, R191, R132, !PT ;  /* 0x00000084bf007209 */ /* 0x002fe20007810000 */
[----:B------:R-:W-:Y:S01]  /*1b0f0*/  LDSM.16.MT88.4 R16, [R135+0xa000] ;  /* 0x00a000008710783b */ /* 0x000fe20000004200 */
[----:B------:R-:W-:Y:S01]  /*1b100*/  MOV R131, R36 ;  /* 0x0000002400837202 */ /* 0x000fe20000000f00 */
[----:B------:R-:W-:Y:S01]  /*1b110*/  UISETP.GT.AND UP0, UPT, UR17, 0x1, UPT ;  /* 0x000000011100788c */ /* 0x000fe2000bf04270 */
[----:B--2---:R-:W-:Y:S01]  /*1b120*/  FMNMX.FTZ R2, R199, R0, !PT ;  /* 0x00000000c7027209 */ /* 0x004fe20007810000 */
[----:B------:R-:W-:Y:S01]  /*1b130*/  UIADD3 UR17, UR17, -0x1, URZ ;  /* 0xffffffff11117890 */ /* 0x000fe2000fffe03f */
[----:B------:R-:W-:Y:S01]  /*1b140*/  FMNMX.FTZ R0, R189, R133, !PT ;  /* 0x00000085bd007209 */ /* 0x000fe20007810000 */
[----:B------:R-:W-:Y:S01]  /*1b150*/  UMOV UR10, UR20 ;  /* 0x00000014000a7c82 */ /* 0x000fe20008000000 */
[----:B------:R-:W-:Y:S01]  /*1b160*/  FMNMX.FTZ R2, R197, R2, !PT ;  /* 0x00000002c5027209 */ /* 0x000fe20007810000 */
[----:B------:R-:W-:Y:S01]  /*1b170*/  LDSM.16.MT88.4 R20, [R218+0xa000] ;  /* 0x00a00000da14783b */ /* 0x000fe20000004200 */
[----:B------:R-:W-:Y:S01]  /*1b180*/  FMNMX.FTZ R0, R198, R0, !PT ;  /* 0x00000000c6007209 */ /* 0x000fe20007810000 */
[----:B------:R-:W-:Y:S01]  /*1b190*/  UMOV UR8, UR21 ;  /* 0x0000001500087c82 */ /* 0x000fe20008000000 */
[----:B------:R-:W-:Y:S02]  /*1b1a0*/  FMNMX.FTZ R36, R196, R2, !PT ;  /* 0x00000002c4247209 */ /* 0x000fe40007810000 */
[----:B------:R-:W-:Y:S02]  /*1b1b0*/  FMNMX.FTZ R0, R195, R0, !PT ;  /* 0x00000000c3007209 */ /* 0x000fe40007810000 */
[----:B------:R-:W-:Y:S01]  /*1b1c0*/  FMNMX.FTZ R36, R190, R36, !PT ;  /* 0x00000024be247209 */ /* 0x000fe20007810000 */
[----:B------:R-:W-:Y:S01]  /*1b1d0*/  LDSM.16.MT88.4 R52, [R218+0xa800] ;  /* 0x00a80000da34783b */ /* 0x000fe20000004200 */
        /* <DEDUP_REMOVED lines=78> */
[----:B------:R-:W-:Y:S02]  /*1b6c0*/  MOV R117, R43 ;  /* 0x0000002b00757202 */ /* 0x000fe40000000f00 */
        /* <DEDUP_REMOVED lines=39> */
[----:B------:R-:W-:Y:S02]  /*1b940*/  MOV R127, R41 ;  /* 0x00000029007f7202 */ /* 0x000fe40000000f00 */
[----:B------:R-:W-:Y:S01]  /*1b950*/  FMNMX.FTZ R0, R129, R0, !PT ;  /* 0x0000000081007209 */ /* 0x000fe20007810000 */
[----:B------:R-:W1:Y:S03]  /*1b960*/  SHFL.BFLY PT, R3, R36, 0x2, 0x1f ;  /* 0x0c401f0024037f89 */ /* 0x000e6600000e0000 */
[----:B------:R-:W-:Y:S04]  /*1b970*/  FMNMX.FTZ R0, R127, R0, !PT ;  /* 0x000000007f007209 */ /* 0x000fe80007810000 */
[----:B------:R-:W-:Y:S04]  /*1b980*/  FMNMX.FTZ R0, R126, R0, !PT ;  /* 0x000000007e007209 */ /* 0x000fe80007810000 */
[----:B------:R-:W-:Y:S04]  /*1b990*/  FMNMX.FTZ R0, R180, R0, !PT ;  /* 0x00000000b4007209 */ /* 0x000fe80007810000 */
[----:B------:R-:W-:Y:S04]  /*1b9a0*/  FMNMX.FTZ R0, R37, R0, !PT ;  /* 0x0000000025007209 */ /* 0x000fe80007810000 */
[----:B------:R-:W-:Y:S02]  /*1b9b0*/  FMNMX.FTZ R0, R38, R0, !PT ;  /* 0x0000000026007209 */ /* 0x000fe40007810000 */
[----:B-1----:R-:W-:Y:S03]  /*1b9c0*/  FMNMX.FTZ R36, R36, R3, !PT ;  /* 0x0000000324247209 */ /* 0x002fe60007810000 */
[----:B------:R-:W1:Y:S08]  /*1b9d0*/  SHFL.BFLY PT, R2, R0, 0x2, 0x1f ;  /* 0x0c401f0000027f89 */ /* 0x000e7000000e0000 */
[----:B------:R-:W2:Y:S01]  /*1b9e0*/  SHFL.BFLY PT, R4, R36, 0x1, 0x1f ;  /* 0x0c201f0024047f89 */ /* 0x000ea200000e0000 */
[----:B-1----:R-:W-:Y:S02]  /*1b9f0*/  FMNMX.FTZ R0, R0, R2, !PT ;  /* 0x0000000200007209 */ /* 0x002fe40007810000 */
[----:B--2---:R-:W-:Y:S05]  /*1ba00*/  FMNMX.FTZ R36, R36, R4, !PT ;  /* 0x0000000424247209 */ /* 0x004fea0007810000 */
[----:B------:R-:W1:Y:S01]  /*1ba10*/  SHFL.BFLY PT, R3, R0, 0x1, 0x1f ;  /* 0x0c201f0000037f89 */ /* 0x000e6200000e0000 */
[C---:B------:R-:W-:Y:S01]  /*1ba20*/  FSETP.NEU.FTZ.AND P1, PT, R36.reuse, -INF , PT ;  /* 0xff8000002400780b */ /* 0x040fe20003f3d000 */
[C---:B------:R-:W-:Y:S01]  /*1ba30*/  FMUL.FTZ R39, R36.reuse, UR4 ;  /* 0x0000000424277c20 */ /* 0x040fe20008410000 */
[----:B------:R-:W-:Y:S01]  /*1ba40*/  FADD.FTZ R2, -R36, R132 ;  /* 0x0000008424027221 */ /* 0x000fe20000010100 */
[----:B------:R-:W-:Y:S03]  /*1ba50*/  MOV R132, R46 ;  /* 0x0000002e00847202 */ /* 0x000fe60000000f00 */
[----:B------:R-:W-:Y:S01]  /*1ba60*/  FSEL R39, R39, RZ, P1 ;  /* 0x000000ff27277208 */ /* 0x000fe20000800000 */
[----:B------:R-:W-:Y:S04]  /*1ba70*/  FMUL.FTZ R2, R2, UR4 ;  /* 0x0000000402027c20 */ /* 0x000fe80008410000 */
[--C-:B------:R-:W-:Y:S01]  /*1ba80*/  FFMA.FTZ R4, R191, UR4, -R39.reuse ;  /* 0x00000004bf047c23 */ /* 0x100fe20008010827 */
[--C-:B------:R-:W-:Y:S01]  /*1ba90*/  FFMA.FTZ R60, R201, UR4, -R39.reuse ;  /* 0x00000004c93c7c23 */ /* 0x100fe20008010827 */
[----:B------:R-:W2:Y:S01]  /*1baa0*/  MUFU.EX2 R2, R2 ;  /* 0x0000000200027308 */ /* 0x000ea20000000800 */
[--C-:B------:R-:W-:Y:S01]  /*1bab0*/  FFMA.FTZ R8, R168, UR4, -R39.reuse ;  /* 0x00000004a8087c23 */ /* 0x100fe20008010827 */
[----:B------:R-:W-:Y:S01]  /*1bac0*/  MOV R168, R29 ;  /* 0x0000001d00a87202 */ /* 0x000fe20000000f00 */
[--C-:B------:R-:W-:Y:S01]  /*1bad0*/  FFMA.FTZ R5, R188, UR4, -R39.reuse ;  /* 0x00000004bc057c23 */ /* 0x100fe20008010827 */
[----:B------:R-:W-:Y:S01]  /*1bae0*/  MOV R201, R129 ;  /* 0x0000008100c97202 */ /* 0x000fe20000000f00 */
[--C-:B------:R-:W-:Y:S01]  /*1baf0*/  FFMA.FTZ R6, R190, UR4, -R39.reuse ;  /* 0x00000004be067c23 */ /* 0x100fe20008010827 */
[----:B------:R-:W-:Y:S04]  /*1bb00*/  FFMA.FTZ R7, R197, UR4, -R39 ;  /* 0x00000004c5077c23 */ /* 0x000fe80008010827 */
[----:B------:R3:W-:Y:S01]  /*1bb10*/  MUFU.EX2 R182, R4 ;  /* 0x0000000400b67308 */ /* 0x0007e20000000800 */
[----:B-1----:R-:W-:Y:S04]  /*1bb20*/  FMNMX.FTZ R3, R0, R3, !PT ;  /* 0x0000000300037209 */ /* 0x002fe80007810000 */
[C---:B------:R-:W-:Y:S01]  /*1bb30*/  FSETP.NEU.FTZ.AND P1, PT, R3.reuse, -INF , PT ;  /* 0xff8000000300780b */ /* 0x040fe20003f3d000 */
[C---:B------:R-:W-:Y:S01]  /*1bb40*/  FMUL.FTZ R64, R3.reuse, UR4 ;  /* 0x0000000403407c20 */ /* 0x040fe20008410000 */
[----:B------:R-:W-:Y:S03]  /*1bb50*/  FADD.FTZ R0, -R3, R133 ;  /* 0x0000008503007221 */ /* 0x000fe60000010100 */
[----:B------:R1:W-:Y:S01]  /*1bb60*/  MUFU.EX2 R190, R6 ;  /* 0x0000000600be7308 */ /* 0x0003e20000000800 */
[----:B------:R-:W-:Y:S01]  /*1bb70*/  MOV R133, R44 ;  /* 0x0000002c00857202 */ /* 0x000fe20000000f00 */
[----:B--2---:R-:W-:Y:S01]  /*1bb80*/  FMUL.FTZ R13, R2, R141 ;  /* 0x0000008d020d7220 */ /* 0x004fe20000410000 */
[----:B------:R-:W-:Y:S01]  /*1bb90*/  FSEL R64, R64, RZ, P1 ;  /* 0x000000ff40407208 */ /* 0x000fe20000800000 */
[C---:B------:R-:W-:Y:S01]  /*1bba0*/  FMUL.FTZ R24, R2.reuse, R152 ;  /* 0x0000009802187220 */ /* 0x040fe20000410000 */
[----:B------:R-:W-:Y:S01]  /*1bbb0*/  MOV R141, R49 ;  /* 0x00000031008d7202 */ /* 0x000fe20000000f00 */
[----:B------:R-:W-:Y:S01]  /*1bbc0*/  FMUL.FTZ R25, R2, R153 ;  /* 0x0000009902197220 */ /* 0x000fe20000410000 */
[----:B------:R-:W-:Y:S03]  /*1bbd0*/  FMUL.FTZ R0, R0, UR4 ;  /* 0x0000000400007c20 */ /* 0x000fe60008410000 */
[----:B------:R2:W-:Y:S01]  /*1bbe0*/  MUFU.EX2 R111, R8 ;  /* 0x00000008006f7308 */ /* 0x0005e20000000800 */
[--C-:B---3--:R-:W-:Y:S01]  /*1bbf0*/  FFMA.FTZ R4, R199, UR4, -R39.reuse ;  /* 0x00000004c7047c23 */ /* 0x108fe20008010827 */
[--C-:B------:R-:W-:Y:S01]  /*1bc00*/  FFMA.FTZ R56, R34, UR4, -R64.reuse ;  /* 0x0000000422387c23 */ /* 0x100fe20008010840 */
[--C-:B------:R-:W-:Y:S01]  /*1bc10*/  FFMA.FTZ R12, R179, UR4, -R64.reuse ;  /* 0x00000004b30c7c23 */ /* 0x100fe20008010840 */
[--C-:B------:R-:W-:Y:S01]  /*1bc20*/  FFMA.FTZ R26, R193, UR4, -R64.reuse ;  /* 0x00000004c11a7c23 */ /* 0x100fe20008010840 */
[--C-:B------:R-:W-:Y:S01]  /*1bc30*/  FFMA.FTZ R37, R37, UR4, -R64.reuse ;  /* 0x0000000425257c23 */ /* 0x100fe20008010840 */
[----:B------:R-:W-:Y:S04]  /*1bc40*/  PLOP3.LUT P1, PT, PT, PT, UP0, 0x80, 0x0 ;  /* 0x000000000000781c */ /* 0x000fe80003f2f008 */
[----:B------:R3:W4:Y:S01]  /*1bc50*/  MUFU.EX2 R191, R4 ;  /* 0x0000000400bf7308 */ /* 0x0007220000000800 */
[--C-:B-1----:R-:W-:Y:S09]  /*1bc60*/  FFMA.FTZ R6, R172, UR4, -R39.reuse ;  /* 0x00000004ac067c23 */ /* 0x102ff20008010827 */
[----:B------:R-:W1:Y:S01]  /*1bc70*/  MUFU.EX2 R0, R0 ;  /* 0x0000000000007308 */ /* 0x000e620000000800 */
[--C-:B--2---:R-:W-:Y:S09]  /*1bc80*/  FFMA.FTZ R8, R173, UR4, -R39.reuse ;  /* 0x00000004ad087c23 */ /* 0x104ff20008010827 */
[----:B------:R2:W-:Y:S01]  /*1bc90*/  MUFU.EX2 R197, R7 ;  /* 0x0000000700c57308 */ /* 0x0005e20000000800 */
[--C-:B---3--:R-:W-:Y:S01]  /*1bca0*/  FFMA.FTZ R4, R189, UR4, -R64.reuse ;  /* 0x00000004bd047c23 */ /* 0x108fe20008010840 */
[----:B----4-:R-:W-:Y:S08]  /*1bcb0*/  F2FP.F16.F32.PACK_AB R40, R191, R182 ;  /* 0x000000b6bf28723e */ /* 0x010ff000000000ff */
[----:B------:R3:W-:Y:S01]  /*1bcc0*/  MUFU.EX2 R183, R4 ;  /* 0x0000000400b77308 */ /* 0x0007e20000000800 */
[C---:B-1----:R-:W-:Y:S01]  /*1bcd0*/  FMUL.FTZ R27, R0.reuse, R155 ;  /* 0x0000009b001b7220 */ /* 0x042fe20000410000 */
[C---:B------:R-:W-:Y:S01]  /*1bce0*/  FMUL.FTZ R34, R0.reuse, R162 ;  /* 0x000000a200227220 */ /* 0x040fe20000410000 */
[C---:B------:R-:W-:Y:S01]  /*1bcf0*/  FMUL.FTZ R11, R0.reuse, R147 ;  /* 0x00000093000b7220 */ /* 0x040fe20000410000 */
[----:B------:R-:W-:Y:S01]  /*1bd00*/  MOV R147, R35 ;  /* 0x0000002300937202 */ /* 0x000fe20000000f00 */
[C---:B------:R-:W-:Y:S01]  /*1bd10*/  FMUL.FTZ R35, R0.reuse, R163 ;  /* 0x000000a300237220 */ /* 0x040fe20000410000 */
[C---:B------:R-:W-:Y:S01]  /*1bd20*/  FMUL.FTZ R14, R0.reuse, R142 ;  /* 0x0000008e000e7220 */ /* 0x040fe20000410000 */
[C---:B------:R-:W-:Y:S03]  /*1bd30*/  FMUL.FTZ R15, R0.reuse, R143 ;  /* 0x0000008f000f7220 */ /* 0x040fe60000410000 */
[----:B------:R1:W-:Y:S01]  /*1bd40*/  MUFU.EX2 R121, R6 ;  /* 0x0000000600797308 */ /* 0x0003e20000000800 */
[----:B------:R-:W-:Y:S01]  /*1bd50*/  MOV R143, R168 ;  /* 0x000000a8008f7202 */ /* 0x000fe20000000f00 */
[----:B--2---:R-:W-:Y:S08]  /*1bd60*/  FMUL.FTZ R7, R0, R139 ;  /* 0x0000008b00077220 */ /* 0x004ff00000410000 */
[----:B------:R2:W-:Y:S01]  /*1bd70*/  MUFU.EX2 R109, R8 ;  /* 0x00000008006d7308 */ /* 0x0005e20000000800 */
[--C-:B---3--:R-:W-:Y:S09]  /*1bd80*/  FFMA.FTZ R4, R198, UR4, -R64.reuse ;  /* 0x00000004c6047c23 */ /* 0x108ff20008010840 */
[----:B------:R3:W4:Y:S01]  /*1bd90*/  MUFU.EX2 R198, R4 ;  /* 0x0000000400c67308 */ /* 0x0007220000000800 */
[----:B-1----:R-:W-:Y:S09]  /*1bda0*/  FMUL.FTZ R6, R0, R138 ;  /* 0x0000008a00067220 */ /* 0x002ff20000410000 */
[----:B------:R1:W-:Y:S01]  /*1bdb0*/  MUFU.EX2 R245, R12 ;  /* 0x0000000c00f57308 */ /* 0x0003e20000000800 */
[----:B--2---:R-:W-:Y:S01]  /*1bdc0*/  FMUL.FTZ R8, R2, R144 ;  /* 0x0000009002087220 */ /* 0x004fe20000410000 */
[----:B------:R-:W-:Y:S08]  /*1bdd0*/  MOV R144, R48 ;  /* 0x0000003000907202 */ /* 0x000ff00000000f00 */
[----:B------:R2:W-:Y:S01]  /*1bde0*/  MUFU.EX2 R179, R60 ;  /* 0x0000003c00b37308 */ /* 0x0005e20000000800 */
[--C-:B---3--:R-:W-:Y:S01]  /*1bdf0*/  FFMA.FTZ R4, R196, UR4, -R39.reuse ;  /* 0x00000004c4047c23 */ /* 0x108fe20008010827 */
[----:B----4-:R-:W-:Y:S08]  /*1be00*/  F2FP.F16.F32.PACK_AB R41, R198, R183 ;  /* 0x000000b7c629723e */ /* 0x010ff000000000ff */
[----:B------:R3:W4:Y:S01]  /*1be10*/  MUFU.EX2 R196, R4 ;  /* 0x0000000400c47308 */ /* 0x0007220000000800 */
[----:B-1----:R-:W-:Y:S01]  /*1be20*/  FMUL.FTZ R12, R2, R140 ;  /* 0x0000008c020c7220 */ /* 0x002fe20000410000 */
[----:B------:R-:W-:Y:S01]  /*1be30*/  MOV R140, R47 ;  /* 0x0000002f008c7202 */ /* 0x000fe20000000f00 */
[----:B--2---:R-:W-:Y:S01]  /*1be40*/  LDSM.16.MT88.4 R60, [R135+0xb000] ;  /* 0x00b00000873c783b */ /* 0x004fe20000004200 */
[--C-:B---3--:R-:W-:Y:S01]  /*1be50*/  FFMA.FTZ R4, R195, UR4, -R64.reuse ;  /* 0x00000004c3047c23 */ /* 0x108fe20008010840 */
[----:B----4-:R-:W-:Y:S05]  /*1be60*/  F2FP.F16.F32.PACK_AB R42, R196, R197 ;  /* 0x000000c5c42a723e */ /* 0x010fea00000000ff */
[----:B------:R1:W-:Y:S10]  /*1be70*/  MUFU.EX2 R195, R5 ;  /* 0x0000000500c37308 */ /* 0x0003f40000000800 */
[----:B------:R2:W-:Y:S01]  /*1be80*/  MUFU.EX2 R189, R4 ;  /* 0x0000000400bd7308 */ /* 0x0005e20000000800 */
[--C-:B-1----:R-:W-:Y:S09]  /*1be90*/  FFMA.FTZ R5, R174, UR4, -R64.reuse ;  /* 0x00000004ae057c23 */ /* 0x102ff20008010840 */
[----:B------:R1:W-:Y:S01]  /*1bea0*/  MUFU.EX2 R122, R5 ;  /* 0x00000005007a7308 */ /* 0x0003e20000000800 */
[--C-:B--2---:R-:W-:Y:S09]  /*1beb0*/  FFMA.FTZ R4, R192, UR4, -R64.reuse ;  /* 0x00000004c0047c23 */ /* 0x104ff20008010840 */
[----:B------:R2:W3:Y:S01]  /*1bec0*/  MUFU.EX2 R192, R4 ;  /* 0x0000000400c07308 */ /* 0x0004e20000000800 */
[----:B-1----:R-:W-:Y:S01]  /*1bed0*/  FMUL.FTZ R5, R2, R137 ;  /* 0x0000008902057220 */ /* 0x002fe20000410000 */
[--C-:B--2---:R-:W-:Y:S01]  /*1bee0*/  FFMA.FTZ R4, R186, UR4, -R64.reuse ;  /* 0x00000004ba047c23 */ /* 0x104fe20008010840 */
[----:B---3--:R-:W-:Y:S07]  /*1bef0*/  F2FP.F16.F32.PACK_AB R43, R192, R189 ;  /* 0x000000bdc02b723e */ /* 0x008fee00000000ff */
[----:B------:R1:W-:Y:S02]  /*1bf00*/  MUFU.EX2 R188, R4 ;  /* 0x0000000400bc7308 */ /* 0x0003e40000000800 */
[--C-:B-1----:R-:W-:Y:S08]  /*1bf10*/  FFMA.FTZ R4, R185, UR4, -R64.reuse ;  /* 0x00000004b9047c23 */ /* 0x102ff00008010840 */
[----:B------:R1:W-:Y:S02]  /*1bf20*/  MUFU.EX2 R244, R4 ;  /* 0x0000000400f47308 */ /* 0x0003e40000000800 */
[--C-:B-1----:R-:W-:Y:S08]  /*1bf30*/  FFMA.FTZ R4, R177, UR4, -R39.reuse ;  /* 0x00000004b1047c23 */ /* 0x102ff00008010827 */
[----:B------:R1:W-:Y:S02]  /*1bf40*/  MUFU.EX2 R199, R4 ;  /* 0x0000000400c77308 */ /* 0x0003e40000000800 */
[--C-:B-1----:R-:W-:Y:S08]  /*1bf50*/  FFMA.FTZ R4, R176, UR4, -R39.reuse ;  /* 0x00000004b0047c23 */ /* 0x102ff00008010827 */
[----:B------:R1:W2:Y:S02]  /*1bf60*/  MUFU.EX2 R10, R4 ;  /* 0x00000004000a7308 */ /* 0x0002a40000000800 */
[--C-:B-1----:R-:W-:Y:S01]  /*1bf70*/  FFMA.FTZ R4, R175, UR4, -R64.reuse ;  /* 0x00000004af047c23 */ /* 0x102fe20008010840 */
[----:B--2---:R-:W-:Y:S01]  /*1bf80*/  MOV R138, R10 ;  /* 0x0000000a008a7202 */ /* 0x004fe20000000f00 */
[----:B------:R-:W-:Y:S01]  /*1bf90*/  FMUL.FTZ R10, R0, R146 ;  /* 0x00000092000a7220 */ /* 0x000fe20000410000 */
[----:B------:R-:W-:Y:S05]  /*1bfa0*/  MOV R146, R50 ;  /* 0x0000003200927202 */ /* 0x000fea0000000f00 */
[----:B------:R1:W2:Y:S02]  /*1bfb0*/  MUFU.EX2 R9, R4 ;  /* 0x0000000400097308 */ /* 0x0002a40000000800 */
[--C-:B-1----:R-:W-:Y:S01]  /*1bfc0*/  FFMA.FTZ R4, R171, UR4, -R39.reuse ;  /* 0x00000004ab047c23 */ /* 0x102fe20008010827 */
[----:B------:R-:W-:Y:S02]  /*1bfd0*/  MOV R171, R31 ;  /* 0x0000001f00ab7202 */ /* 0x000fe40000000f00 */
[----:B--2---:R-:W-:Y:S05]  /*1bfe0*/  MOV R139, R9 ;  /* 0x00000009008b7202 */ /* 0x004fea0000000f00 */
[----:B------:R1:W-:Y:S01]  /*1bff0*/  MUFU.EX2 R116, R4 ;  /* 0x0000000400747308 */ /* 0x0003e20000000800 */
[----:B------:R-:W-:Y:S01]  /*1c000*/  FMUL.FTZ R9, R2, R145 ;  /* 0x0000009102097220 */ /* 0x000fe20000410000 */
[----:B------:R-:W-:Y:S02]  /*1c010*/  MOV R145, R51 ;  /* 0x0000003300917202 */ /* 0x000fe40000000f00 */
[----:B------:R-:W-:Y:S01]  /*1c020*/  LDSM.16.MT88.4 R48, [R135+0xa800] ;  /* 0x00a800008730783b */ /* 0x000fe20000004200 */
[--C-:B-1----:R-:W-:Y:S05]  /*1c030*/  FFMA.FTZ R4, R170, UR4, -R64.reuse ;  /* 0x00000004aa047c23 */ /* 0x102fea0008010840 */
[----:B------:R1:W-:Y:S02]  /*1c040*/  MUFU.EX2 R120, R4 ;  /* 0x0000000400787308 */ /* 0x0003e40000000800 */
[--C-:B-1----:R-:W-:Y:S01]  /*1c050*/  FFMA.FTZ R4, R169, UR4, -R64.reuse ;  /* 0x00000004a9047c23 */ /* 0x102fe20008010840 */
[----:B------:R-:W-:Y:S02]  /*1c060*/  MOV R169, R30 ;  /* 0x0000001e00a97202 */ /* 0x000fe40000000f00 */
[----:B------:R-:W1:Y:S05]  /*1c070*/  LDSM.16.MT88.4 R28, [R216+0xa000] ;  /* 0x00a00000d81c783b */ /* 0x000e6a0000004200 */
[----:B------:R2:W3:Y:S02]  /*1c080*/  MUFU.EX2 R115, R4 ;  /* 0x0000000400737308 */ /* 0x0004e40000000800 */
[----:B--2---:R-:W-:Y:S01]  /*1c090*/  FMUL.FTZ R4, R2, R136 ;  /* 0x0000008802047220 */ /* 0x004fe20000410000 */
[----:B------:R-:W-:Y:S02]  /*1c0a0*/  MOV R136, R45 ;  /* 0x0000002d00887202 */ /* 0x000fe40000000f00 */
[----:B------:R-:W2:Y:S04]  /*1c0b0*/  LDSM.16.MT88.4 R44, [R217+0xa000] ;  /* 0x00a00000d92c783b */ /* 0x000ea80000004200 */
[C---:B------:R-:W-:Y:S06]  /*1c0c0*/  HMMA.16816.F32 R4, R40.reuse, R16, R4 ;  /* 0x000000102804723c */ /* 0x040fec0000001804 */
[C---:B------:R-:W-:Y:S05]  /*1c0d0*/  HMMA.16816.F32 R8, R40.reuse, R18, R8 ;  /* 0x000000122808723c */ /* 0x040fea0000001808 */
[--C-:B------:R-:W-:Y:S01]  /*1c0e0*/  FFMA.FTZ R16, R178, UR4, -R64.reuse ;  /* 0x00000004b2107c23 */ /* 0x100fe20008010840 */
[C---:B------:R-:W-:Y:S03]  /*1c0f0*/  HMMA.16816.F32 R12, R40.reuse, R20, R12 ;  /* 0x00000014280c723c */ /* 0x040fe6000000180c */
[----:B------:R4:W5:Y:S02]  /*1c100*/  MUFU.EX2 R137, R16 ;  /* 0x0000001000897308 */ /* 0x0009640000000800 */
[----:B------:R-:W-:Y:S01]  /*1c110*/  FMUL.FTZ R17, R2, R149 ;  /* 0x0000009502117220 */ /* 0x000fe20000410000 */
[C---:B------:R-:W-:Y:S01]  /*1c120*/  FMUL.FTZ R18, R0.reuse, R150 ;  /* 0x0000009600127220 */ /* 0x040fe20000410000 */
[--C-:B------:R-:W-:Y:S01]  /*1c130*/  FFMA.FTZ R20, R187, UR4, -R39.reuse ;  /* 0x00000004bb147c23 */ /* 0x100fe20008010827 */
[----:B------:R-:W-:Y:S05]  /*1c140*/  FMUL.FTZ R19, R0, R151 ;  /* 0x0000009700137220 */ /* 0x000fea0000410000 */
[----:B------:R3:W5:Y:S01]  /*1c150*/  MUFU.EX2 R142, R20 ;  /* 0x00000014008e7308 */ /* 0x0007620000000800 */
[----:B------:R-:W-:Y:S01]  /*1c160*/  FMUL.FTZ R21, R2, R157 ;  /* 0x0000009d02157220 */ /* 0x000fe20000410000 */
[--C-:B----4-:R-:W-:Y:S08]  /*1c170*/  FFMA.FTZ R16, R184, UR4, -R39.reuse ;  /* 0x00000004b8107c23 */ /* 0x110ff00008010827 */
[----:B------:R4:W-:Y:S01]  /*1c180*/  MUFU.EX2 R184, R56 ;  /* 0x0000003800b87308 */ /* 0x0009e20000000800 */
[--C-:B---3--:R-:W-:Y:S09]  /*1c190*/  FFMA.FTZ R20, R194, UR4, -R64.reuse ;  /* 0x00000004c2147c23 */ /* 0x108ff20008010840 */
[----:B------:R3:W-:Y:S10]  /*1c1a0*/  MUFU.EX2 R187, R16 ;  /* 0x0000001000bb7308 */ /* 0x0007f40000000800 */
[----:B------:R1:W-:Y:S01]  /*1c1b0*/  MUFU.EX2 R193, R20 ;  /* 0x0000001400c17308 */ /* 0x0003e20000000800 */
[----:B----4-:R-:W4:Y:S09]  /*1c1c0*/  LDSM.16.MT88.4 R56, [R216+0xa800] ;  /* 0x00a80000d838783b */ /* 0x010f320000004200 */
[----:B------:R2:W5:Y:S01]  /*1c1d0*/  MUFU.EX2 R194, R26 ;  /* 0x0000001a00c27308 */ /* 0x0005620000000800 */
[C---:B---3--:R-:W-:Y:S01]  /*1c1e0*/  FMUL.FTZ R16, R2.reuse, R148 ;  /* 0x0000009402107220 */ /* 0x048fe20000410000 */
[----:B------:R-:W-:Y:S06]  /*1c1f0*/  MOV R148, R171 ;  /* 0x000000ab00947202 */ /* 0x000fec0000000f00 */
[C---:B------:R-:W-:Y:S03]  /*1c200*/  HMMA.16816.F32 R16, R40.reuse, R22, R16 ;  /* 0x000000162810723c */ /* 0x040fe60000001810 */
[----:B-1----:R-:W-:Y:S04]  /*1c210*/  FMUL.FTZ R20, R2, R156 ;  /* 0x0000009c02147220 */ /* 0x002fe80000410000 */
[C---:B------:R-:W-:Y:S01]  /*1c220*/  FMUL.FTZ R22, R0.reuse, R158 ;  /* 0x0000009e00167220 */ /* 0x040fe20000410000 */
[C---:B------:R-:W-:Y:S03]  /*1c230*/  FMUL.FTZ R23, R0.reuse, R159 ;  /* 0x0000009f00177220 */ /* 0x040fe60000410000 */
[----:B--2---:R-:W-:Y:S04]  /*1c240*/  FMUL.FTZ R26, R0, R154 ;  /* 0x0000009a001a7220 */ /* 0x004fe80000410000 */
[C---:B------:R-:W-:Y:S06]  /*1c250*/  HMMA.16816.F32 R20, R40.reuse, R28, R20 ;  /* 0x0000001c2814723c */ /* 0x040fec0000001814 */
[C---:B------:R-:W-:Y:S05]  /*1c260*/  HMMA.16816.F32 R24, R40.reuse, R30, R24 ;  /* 0x0000001e2818723c */ /* 0x040fea0000001818 */
[--C-:B------:R-:W-:Y:S01]  /*1c270*/  FFMA.FTZ R28, R32, UR4, -R39.reuse ;  /* 0x00000004201c7c23 */ /* 0x100fe20008010827 */
[----:B------:R-:W-:Y:S01]  /*1c280*/  FMUL.FTZ R29, R2, R165 ;  /* 0x000000a5021d7220 */ /* 0x000fe20000410000 */
[--C-:B------:R-:W-:Y:S01]  /*1c290*/  FFMA.FTZ R30, R33, UR4, -R39.reuse ;  /* 0x00000004211e7c23 */ /* 0x100fe20008010827 */
[----:B------:R-:W-:Y:S01]  /*1c2a0*/  FMUL.FTZ R31, R0, R167 ;  /* 0x000000a7001f7220 */ /* 0x000fe20000410000 */
[----:B------:R1:W-:Y:S02]  /*1c2b0*/  MUFU.EX2 R186, R28 ;  /* 0x0000001c00ba7308 */ /* 0x0003e40000000800 */
[C---:B------:R-:W-:Y:S01]  /*1c2c0*/  FMUL.FTZ R32, R2.reuse, R160 ;  /* 0x000000a002207220 */ /* 0x040fe20000410000 */
[C---:B------:R-:W-:Y:S07]  /*1c2d0*/  FMUL.FTZ R33, R2.reuse, R161 ;  /* 0x000000a102217220 */ /* 0x040fee0000410000 */
[----:B------:R2:W3:Y:S01]  /*1c2e0*/  MUFU.EX2 R185, R30 ;  /* 0x0000001e00b97308 */ /* 0x0004e20000000800 */
[----:B-1----:R-:W-:Y:S01]  /*1c2f0*/  FMUL.FTZ R28, R2, R164 ;  /* 0x000000a4021c7220 */ /* 0x002fe20000410000 */
[----:B--2---:R-:W-:Y:S07]  /*1c300*/  FMUL.FTZ R30, R0, R166 ;  /* 0x000000a6001e7220 */ /* 0x004fee0000410000 */
[C---:B------:R-:W-:Y:S06]  /*1c310*/  HMMA.16816.F32 R28, R40.reuse, R44, R28 ;  /* 0x0000002c281c723c */ /* 0x040fec000000181c */
[----:B------:R-:W-:Y:S05]  /*1c320*/  HMMA.16816.F32 R32, R40, R46, R32 ;  /* 0x0000002e2820723c */ /* 0x000fea0000001820 */
[--C-:B------:R-:W-:Y:S01]  /*1c330*/  FFMA.FTZ R44, R200, UR4, -R64.reuse ;  /* 0x00000004c82c7c23 */ /* 0x100fe20008010840 */
[----:B------:R-:W-:Y:S02]  /*1c340*/  MOV R200, R127 ;  /* 0x0000007f00c87202 */ /* 0x000fe40000000f00 */
[----:B------:R-:W-:Y:S01]  /*1c350*/  F2FP.F16.F32.PACK_AB R40, R195, R190 ;  /* 0x000000bec328723e */ /* 0x000fe200000000ff */
[----:B------:R1:W2:Y:S02]  /*1c360*/  MUFU.EX2 R177, R44 ;  /* 0x0000002c00b17308 */ /* 0x0002a40000000800 */
[----:B------:R-:W-:Y:S02]  /*1c370*/  F2FP.F16.F32.PACK_AB R41, R244, R188 ;  /* 0x000000bcf429723e */ /* 0x000fe400000000ff */
[----:B------:R-:W-:Y:S02]  /*1c380*/  F2FP.F16.F32.PACK_AB R42, R138, R199 ;  /* 0x000000c78a2a723e */ /* 0x000fe400000000ff */
[----:B------:R-:W-:Y:S07]  /*1c390*/  F2FP.F16.F32.PACK_AB R43, R122, R139 ;  /* 0x0000008b7a2b723e */ /* 0x000fee00000000ff */
[C---:B------:R-:W-:Y:S01]  /*1c3a0*/  HMMA.16816.F32 R4, R40.reuse, R48, R4 ;  /* 0x000000302804723c */ /* 0x040fe20000001804 */
[----:B-1----:R-:W1:Y:S05]  /*1c3b0*/  LDSM.16.MT88.4 R44, [R217+0xa800] ;  /* 0x00a80000d92c783b */ /* 0x002e6a0000004200 */
[C---:B------:R-:W-:Y:S05]  /*1c3c0*/  HMMA.16816.F32 R8, R40.reuse, R50, R8 ;  /* 0x000000322808723c */ /* 0x040fea0000001808 */
[--C-:B------:R-:W-:Y:S01]  /*1c3d0*/  FFMA.FTZ R48, R202, UR4, -R39.reuse ;  /* 0x00000004ca307c23 */ /* 0x100fe20008010827 */
[C---:B------:R-:W-:Y:S03]  /*1c3e0*/  HMMA.16816.F32 R12, R40.reuse, R52, R12 ;  /* 0x00000034280c723c */ /* 0x040fe6000000180c */
[----:B------:R3:W-:Y:S02]  /*1c3f0*/  MUFU.EX2 R178, R48 ;  /* 0x0000003000b27308 */ /* 0x0007e40000000800 */
[----:B------:R-:W-:Y:S01]  /*1c400*/  F2FP.F16.F32.PACK_AB R49, R115, R120 ;  /* 0x000000787331723e */ /* 0x000fe200000000ff */
[C---:B------:R-:W-:Y:S01]  /*1c410*/  HMMA.16816.F32 R16, R40.reuse, R54, R16 ;  /* 0x000000362810723c */ /* 0x040fe20000001810 */
[----:B------:R-:W2:Y:S04]  /*1c420*/  LDSM.16.MT88.4 R52, [R218+0xb000] ;  /* 0x00b00000da34783b */ /* 0x000ea80000004200 */
[----:B------:R-:W-:Y:S01]  /*1c430*/  F2FP.F16.F32.PACK_AB R50, R109, R111 ;  /* 0x0000006f6d32723e */ /* 0x000fe200000000ff */
[C---:B----4-:R-:W-:Y:S05]  /*1c440*/  HMMA.16816.F32 R20, R40.reuse, R56, R20 ;  /* 0x000000382814723c */ /* 0x050fea0000001814 */
[----:B-----5:R-:W-:Y:S01]  /*1c450*/  F2FP.F16.F32.PACK_AB R51, R137, R245 ;  /* 0x000000f58933723e */ /* 0x020fe200000000ff */
[C---:B------:R-:W-:Y:S01]  /*1c460*/  HMMA.16816.F32 R24, R40.reuse, R58, R24 ;  /* 0x0000003a2818723c */ /* 0x040fe20000001818 */
[----:B------:R-:W4:Y:S04]  /*1c470*/  LDSM.16.MT88.4 R56, [R216+0xb000] ;  /* 0x00b00000d838783b */ /* 0x000f280000004200 */
[--C-:B---3--:R-:W-:Y:S01]  /*1c480*/  FFMA.FTZ R48, R204, UR4, -R64.reuse ;  /* 0x00000004cc307c23 */ /* 0x108fe20008010840 */
[----:B------:R-:W-:Y:S02]  /*1c490*/  MOV R204, R131 ;  /* 0x0000008300cc7202 */ /* 0x000fe40000000f00 */
[----:B------:R-:W-:Y:S01]  /*1c4a0*/  MOV R202, R130 ;  /* 0x0000008200ca7202 */ /* 0x000fe20000000f00 */
[----:B------:R3:W-:Y:S01]  /*1c4b0*/  MUFU.EX2 R176, R48 ;  /* 0x0000003000b07308 */ /* 0x0007e20000000800 */
[C---:B-1----:R-:W-:Y:S06]  /*1c4c0*/  HMMA.16816.F32 R28, R40.reuse, R44, R28 ;  /* 0x0000002c281c723c */ /* 0x042fec000000181c */
[----:B------:R-:W-:Y:S01]  /*1c4d0*/  HMMA.16816.F32 R32, R40, R46, R32 ;  /* 0x0000002e2820723c */ /* 0x000fe20000001820 */
[----:B------:R-:W1:Y:S04]  /*1c4e0*/  LDSM.16.MT88.4 R40, [R217+0xb000] ;  /* 0x00b00000d928783b */ /* 0x000e680000004200 */
[--C-:B------:R-:W-:Y:S01]  /*1c4f0*/  FFMA.FTZ R44, R207, UR4, -R64.reuse ;  /* 0x00000004cf2c7c23 */ /* 0x100fe20008010840 */
[--C-:B---3--:R-:W-:Y:S01]  /*1c500*/  FFMA.FTZ R48, R203, UR4, -R64.reuse ;  /* 0x00000004cb307c23 */ /* 0x108fe20008010840 */
[----:B------:R-:W-:Y:S02]  /*1c510*/  MOV R207, R133 ;  /* 0x0000008500cf7202 */ /* 0x000fe40000000f00 */
[----:B------:R3:W-:Y:S02]  /*1c520*/  MUFU.EX2 R170, R44 ;  /* 0x0000002c00aa7308 */ /* 0x0007e40000000800 */
[----:B------:R-:W-:Y:S08]  /*1c530*/  MOV R203, R123 ;  /* 0x0000007b00cb7202 */ /* 0x000ff00000000f00 */
[----:B------:R5:W1:Y:S01]  /*1c540*/  MUFU.EX2 R175, R48 ;  /* 0x0000003000af7308 */ /* 0x000a620000000800 */
[--C-:B---3--:R-:W-:Y:S01]  /*1c550*/  FFMA.FTZ R44, R209, UR4, -R39.reuse ;  /* 0x00000004d12c7c23 */ /* 0x108fe20008010827 */
[----:B------:R-:W-:Y:S02]  /*1c560*/  MOV R209, R142 ;  /* 0x0000008e00d17202 */ /* 0x000fe40000000f00 */
[----:B------:R-:W-:Y:S02]  /*1c570*/  MOV R142, R146 ;  /* 0x00000092008e7202 */ /* 0x000fe40000000f00 */
[----:B------:R-:W-:Y:S04]  /*1c580*/  MOV R146, R169 ;  /* 0x000000a900927202 */ /* 0x000fe80000000f00 */
[----:B------:R3:W-:Y:S01]  /*1c590*/  MUFU.EX2 R169, R44 ;  /* 0x0000002c00a97308 */ /* 0x0007e20000000800 */
[--C-:B-----5:R-:W-:Y:S01]  /*1c5a0*/  FFMA.FTZ R48, R205, UR4, -R39.reuse ;  /* 0x00000004cd307c23 */ /* 0x120fe20008010827 */
[----:B------:R-:W-:Y:S08]  /*1c5b0*/  MOV R205, R136 ;  /* 0x0000008800cd7202 */ /* 0x000ff00000000f00 */
[----:B------:R5:W-:Y:S01]  /*1c5c0*/  MUFU.EX2 R174, R48 ;  /* 0x0000003000ae7308 */ /* 0x000be20000000800 */
[--C-:B---3--:R-:W-:Y:S01]  /*1c5d0*/  FFMA.FTZ R44, R210, UR4, -R39.reuse ;  /* 0x00000004d22c7c23 */ /* 0x108fe20008010827 */
[----:B------:R-:W-:Y:S08]  /*1c5e0*/  MOV R210, R117 ;  /* 0x0000007500d27202 */ /* 0x000ff00000000f00 */
[----:B------:R3:W-:Y:S01]  /*1c5f0*/  MUFU.EX2 R168, R44 ;  /* 0x0000002c00a87308 */ /* 0x0007e20000000800 */
[--C-:B-----5:R-:W-:Y:S01]  /*1c600*/  FFMA.FTZ R48, R206, UR4, -R39.reuse ;  /* 0x00000004ce307c23 */ /* 0x120fe20008010827 */
[----:B------:R-:W-:Y:S08]  /*1c610*/  MOV R206, R132 ;  /* 0x0000008400ce7202 */ /* 0x000ff00000000f00 */
[----:B------:R5:W1:Y:S01]  /*1c620*/  MUFU.EX2 R173, R48 ;  /* 0x0000003000ad7308 */ /* 0x000a620000000800 */
[----:B---3--:R-:W3:Y:S01]  /*1c630*/  LDSM.16.MT88.4 R44, [R135+0xb800] ;  /* 0x00b80000872c783b */ /* 0x008ee20000004200 */
[--C-:B-----5:R-:W-:Y:S01]  /*1c640*/  FFMA.FTZ R48, R208, UR4, -R64.reuse ;  /* 0x00000004d0307c23 */ /* 0x120fe20008010840 */
[----:B------:R-:W-:Y:S07]  /*1c650*/  MOV R208, R114 ;  /* 0x0000007200d07202 */ /* 0x000fee0000000f00 */
[----:B------:R5:W3:Y:S02]  /*1c660*/  MUFU.EX2 R172, R48 ;  /* 0x0000003000ac7308 */ /* 0x000ae40000000800 */
[----:B-----5:R-:W-:Y:S07]  /*1c670*/  F2FP.F16.F32.PACK_AB R48, R116, R121 ;  /* 0x000000797430723e */ /* 0x020fee00000000ff */
[C---:B------:R-:W-:Y:S06]  /*1c680*/  HMMA.16816.F32 R4, R48.reuse, R60, R4 ;  /* 0x0000003c3004723c */ /* 0x040fec0000001804 */
[C---:B------:R-:W-:Y:S05]  /*1c690*/  HMMA.16816.F32 R8, R48.reuse, R62, R8 ;  /* 0x0000003e3008723c */ /* 0x040fea0000001808 */
[--C-:B------:R-:W-:Y:S01]  /*1c6a0*/  FFMA.FTZ R60, R247, UR4, -R64.reuse ;  /* 0x00000004f73c7c23 */ /* 0x100fe20008010840 */
[C---:B--2---:R-:W-:Y:S03]  /*1c6b0*/  HMMA.16816.F32 R12, R48.reuse, R52, R12 ;  /* 0x00000034300c723c */ /* 0x044fe6000000180c */
[----:B------:R2:W-:Y:S02]  /*1c6c0*/  MUFU.EX2 R164, R60 ;  /* 0x0000003c00a47308 */ /* 0x0005e40000000800 */
[----:B------:R-:W-:Y:S01]  /*1c6d0*/  MOV R247, R120 ;  /* 0x0000007800f77202 */ /* 0x000fe20000000f00 */
[C---:B------:R-:W-:Y:S05]  /*1c6e0*/  HMMA.16816.F32 R16, R48.reuse, R54, R16 ;  /* 0x000000363010723c */ /* 0x040fea0000001810 */
[--C-:B------:R-:W-:Y:S01]  /*1c6f0*/  FFMA.FTZ R52, R211, UR4, -R64.reuse ;  /* 0x00000004d3347c23 */ /* 0x100fe20008010840 */
[C---:B----4-:R-:W-:Y:S03]  /*1c700*/  HMMA.16816.F32 R20, R48.reuse, R56, R20 ;  /* 0x000000383014723c */ /* 0x050fe60000001814 */
[----:B------:R4:W-:Y:S02]  /*1c710*/  MUFU.EX2 R165, R52 ;  /* 0x0000003400a57308 */ /* 0x0009e40000000800 */
[----:B------:R-:W-:Y:S01]  /*1c720*/  MOV R211, R137 ;  /* 0x0000008900d37202 */ /* 0x000fe20000000f00 */
[C---:B------:R-:W-:Y:S01]  /*1c730*/  HMMA.16816.F32 R24, R48.reuse, R58, R24 ;  /* 0x0000003a3018723c */ /* 0x040fe20000001818 */
[----:B--2---:R-:W-:Y:S04]  /*1c740*/  LDSM.16.MT88.4 R60, [R135+0xc000] ;  /* 0x00c00000873c783b */ /* 0x004fe80000004200 */
[--C-:B------:R-:W-:Y:S01]  /*1c750*/  FFMA.FTZ R56, R213, UR4, -R39.reuse ;  /* 0x00000004d5387c23 */ /* 0x100fe20008010827 */
[C---:B-1----:R-:W-:Y:S03]  /*1c760*/  HMMA.16816.F32 R28, R48.reuse, R40, R28 ;  /* 0x00000028301c723c */ /* 0x042fe6000000181c */
[----:B------:R1:W-:Y:S02]  /*1c770*/  MUFU.EX2 R167, R56 ;  /* 0x0000003800a77308 */ /* 0x0003e40000000800 */
[----:B------:R-:W-:Y:S01]  /*1c780*/  MOV R213, R111 ;  /* 0x0000006f00d57202 */ /* 0x000fe20000000f00 */
[----:B------:R-:W-:Y:S01]  /*1c790*/  HMMA.16816.F32 R32, R48, R42, R32 ;  /* 0x0000002a3020723c */ /* 0x000fe20000001820 */
[----:B------:R-:W-:Y:S04]  /*1c7a0*/  LDSM.16.MT88.4 R48, [R217+0xb800] ;  /* 0x00b80000d930783b */ /* 0x000fe80000004200 */
[--C-:B------:R-:W-:Y:S01]  /*1c7b0*/  FFMA.FTZ R40, R215, UR4, -R64.reuse ;  /* 0x00000004d7287c23 */ /* 0x100fe20008010840 */
[----:B------:R-:W-:Y:S01]  /*1c7c0*/  F2FP.F16.F32.PACK_AB R41, R194, R193 ;  /* 0x000000c1c229723e */ /* 0x000fe200000000ff */
[--C-:B----4-:R-:W-:Y:S01]  /*1c7d0*/  FFMA.FTZ R52, R212, UR4, -R64.reuse ;  /* 0x00000004d4347c23 */ /* 0x110fe20008010840 */
[----:B------:R-:W-:Y:S01]  /*1c7e0*/  F2FP.F16.F32.PACK_AB R42, R185, R186 ;  /* 0x000000bab92a723e */ /* 0x000fe200000000ff */
[----:B------:R2:W-:Y:S02]  /*1c7f0*/  MUFU.EX2 R161, R40 ;  /* 0x0000002800a17308 */ /* 0x0005e40000000800 */
[----:B------:R-:W-:Y:S02]  /*1c800*/  F2FP.F16.F32.PACK_AB R43, R177, R184 ;  /* 0x000000b8b12b723e */ /* 0x000fe400000000ff */
[----:B------:R-:W-:Y:S01]  /*1c810*/  MOV R212, R109 ;  /* 0x0000006d00d47202 */ /* 0x000fe20000000f00 */
[--C-:B-1----:R-:W-:Y:S01]  /*1c820*/  FFMA.FTZ R56, R214, UR4, -R39.reuse ;  /* 0x00000004d6387c23 */ /* 0x102fe20008010827 */
[----:B------:R-:W-:Y:S04]  /*1c830*/  MOV R214, R115 ;  /* 0x0000007300d67202 */ /* 0x000fe80000000f00 */
[----:B------:R1:W4:Y:S01]  /*1c840*/  MUFU.EX2 R171, R52 ;  /* 0x0000003400ab7308 */ /* 0x0003220000000800 */
[----:B------:R-:W-:Y:S09]  /*1c850*/  MOV R215, R116 ;  /* 0x0000007400d77202 */ /* 0x000ff20000000f00 */
[----:B------:R5:W4:Y:S01]  /*1c860*/  MUFU.EX2 R166, R56 ;  /* 0x0000003800a67308 */ /* 0x000b220000000800 */
[----:B--2---:R-:W-:Y:S07]  /*1c870*/  F2FP.F16.F32.PACK_AB R40, R209, R187 ;  /* 0x000000bbd128723e */ /* 0x004fee00000000ff */
[C---:B---3--:R-:W-:Y:S01]  /*1c880*/  HMMA.16816.F32 R4, R40.reuse, R44, R4 ;  /* 0x0000002c2804723c */ /* 0x048fe20000001804 */
[----:B-1----:R-:W1:Y:S05]  /*1c890*/  LDSM.16.MT88.4 R52, [R218+0xb800] ;  /* 0x00b80000da34783b */ /* 0x002e6a0000004200 */
[C---:B------:R-:W-:Y:S03]  /*1c8a0*/  HMMA.16816.F32 R8, R40.reuse, R46, R8 ;  /* 0x0000002e2808723c */ /* 0x040fe60000001808 */
[----:B-----5:R-:W2:Y:S02]  /*1c8b0*/  LDSM.16.MT88.4 R56, [R216+0xb800] ;  /* 0x00b80000d838783b */ /* 0x020ea40000004200 */
[--C-:B------:R-:W-:Y:S01]  /*1c8c0*/  FFMA.FTZ R44, R246, UR4, -R39.reuse ;  /* 0x00000004f62c7c23 */ /* 0x100fe20008010827 */
[----:B------:R-:W-:Y:S02]  /*1c8d0*/  F2FP.F16.F32.PACK_AB R45, R175, R176 ;  /* 0x000000b0af2d723e */ /* 0x000fe400000000ff */
[----:B------:R-:W-:Y:S01]  /*1c8e0*/  F2FP.F16.F32.PACK_AB R46, R173, R174 ;  /* 0x000000aead2e723e */ /* 0x000fe200000000ff */
[----:B------:R3:W-:Y:S02]  /*1c8f0*/  MUFU.EX2 R163, R44 ;  /* 0x0000002c00a37308 */ /* 0x0007e40000000800 */
[----:B------:R-:W-:Y:S02]  /*1c900*/  F2FP.F16.F32.PACK_AB R47, R170, R172 ;  /* 0x000000acaa2f723e */ /* 0x000fe400000000ff */
[----:B------:R-:W-:Y:S01]  /*1c910*/  MOV R246, R121 ;  /* 0x0000007900f67202 */ /* 0x000fe20000000f00 */
[--C-:B---3--:R-:W-:Y:S01]  /*1c920*/  FFMA.FTZ R44, R248, UR4, -R39.reuse ;  /* 0x00000004f82c7c23 */ /* 0x108fe20008010827 */
[----:B------:R-:W-:Y:S04]  /*1c930*/  MOV R248, R122 ;  /* 0x0000007a00f87202 */ /* 0x000fe80000000f00 */
[----:B------:R3:W-:Y:S01]  /*1c940*/  MUFU.EX2 R162, R44 ;  /* 0x0000002c00a27308 */ /* 0x0007e20000000800 */
[C---:B-1----:R-:W-:Y:S06]  /*1c950*/  HMMA.16816.F32 R12, R40.reuse, R52, R12 ;  /* 0x00000034280c723c */ /* 0x042fec000000180c */
[C---:B------:R-:W-:Y:S01]  /*1c960*/  HMMA.16816.F32 R16, R40.reuse, R54, R16 ;  /* 0x000000362810723c */ /* 0x040fe20000001810 */
[----:B------:R-:W1:Y:S04]  /*1c970*/  LDSM.16.MT88.4 R52, [R218+0xc000] ;  /* 0x00c00000da34783b */ /* 0x000e680000004200 */
[--C-:B---3--:R-:W-:Y:S01]  /*1c980*/  FFMA.FTZ R44, R249, UR4, -R64.reuse ;  /* 0x00000004f92c7c23 */ /* 0x108fe20008010840 */
[C---:B--2---:R-:W-:Y:S03]  /*1c990*/  HMMA.16816.F32 R20, R40.reuse, R56, R20 ;  /* 0x000000382814723c */ /* 0x044fe60000001814 */
[----:B------:R2:W-:Y:S02]  /*1c9a0*/  MUFU.EX2 R159, R44 ;  /* 0x0000002c009f7308 */ /* 0x0005e40000000800 */
[----:B------:R-:W-:Y:S01]  /*1c9b0*/  MOV R249, R138 ;  /* 0x0000008a00f97202 */ /* 0x000fe20000000f00 */
[C---:B------:R-:W-:Y:S01]  /*1c9c0*/  HMMA.16816.F32 R24, R40.reuse, R58, R24 ;  /* 0x0000003a2818723c */ /* 0x040fe20000001818 */
[----:B------:R-:W3:Y:S05]  /*1c9d0*/  LDSM.16.MT88.4 R56, [R216+0xc000] ;  /* 0x00c00000d838783b */ /* 0x000eea0000004200 */
[C---:B------:R-:W-:Y:S06]  /*1c9e0*/  HMMA.16816.F32 R28, R40.reuse, R48, R28 ;  /* 0x00000030281c723c */ /* 0x040fec000000181c */
[----:B------:R-:W-:Y:S01]  /*1c9f0*/  HMMA.16816.F32 R32, R40, R50, R32 ;  /* 0x000000322820723c */ /* 0x000fe20000001820 */
[----:B------:R-:W5:Y:S04]  /*1ca00*/  LDSM.16.MT88.4 R40, [R217+0xc000] ;  /* 0x00c00000d928783b */ /* 0x000f680000004200 */
[--C-:B--2---:R-:W-:Y:S01]  /*1ca10*/  FFMA.FTZ R44, R251, UR4, -R64.reuse ;  /* 0x00000004fb2c7c23 */ /* 0x104fe20008010840 */
[--C-:B------:R-:W-:Y:S01]  /*1ca20*/  FFMA.FTZ R48, R148, UR4, -R64.reuse ;  /* 0x0000000494307c23 */ /* 0x100fe20008010840 */
[----:B------:R-:W-:Y:S02]  /*1ca30*/  MOV R251, R139 ;  /* 0x0000008b00fb7202 */ /* 0x000fe40000000f00 */
[----:B------:R2:W4:Y:S10]  /*1ca40*/  MUFU.EX2 R160, R44 ;  /* 0x0000002c00a07308 */ /* 0x0005340000000800 */
[----:B------:R1:W-:Y:S01]  /*1ca50*/  MUFU.EX2 R154, R48 ;  /* 0x00000030009a7308 */ /* 0x0003e20000000800 */
[--C-:B--2---:R-:W-:Y:S09]  /*1ca60*/  FFMA.FTZ R44, R250, UR4, -R39.reuse ;  /* 0x00000004fa2c7c23 */ /* 0x104ff20008010827 */
[----:B------:R2:W-:Y:S01]  /*1ca70*/  MUFU.EX2 R158, R44 ;  /* 0x0000002c009e7308 */ /* 0x0005e20000000800 */
[--C-:B-1----:R-:W-:Y:S09]  /*1ca80*/  FFMA.FTZ R48, R143, UR4, -R64.reuse ;  /* 0x000000048f307c23 */ /* 0x102ff20008010840 */
[----:B------:R1:W-:Y:S01]  /*1ca90*/  MUFU.EX2 R155, R48 ;  /* 0x00000030009b7308 */ /* 0x0003e20000000800 */
[--C-:B--2---:R-:W-:Y:S09]  /*1caa0*/  FFMA.FTZ R44, R252, UR4, -R39.reuse ;  /* 0x00000004fc2c7c23 */ /* 0x104ff20008010827 */
[----:B------:R2:W4:Y:S01]  /*1cab0*/  MUFU.EX2 R157, R44 ;  /* 0x0000002c009d7308 */ /* 0x0005220000000800 */
[--C-:B-1----:R-:W-:Y:S09]  /*1cac0*/  FFMA.FTZ R48, R142, UR4, -R39.reuse ;  /* 0x000000048e307c23 */ /* 0x102ff20008010827 */
[----:B------:R1:W-:Y:S01]  /*1cad0*/  MUFU.EX2 R151, R48 ;  /* 0x0000003000977308 */ /* 0x0003e20000000800 */
[----:B--2---:R-:W-:Y:S07]  /*1cae0*/  F2FP.F16.F32.PACK_AB R44, R178, R179 ;  /* 0x000000b3b22c723e */ /* 0x004fee00000000ff */
[C---:B------:R-:W-:Y:S01]  /*1caf0*/  HMMA.16816.F32 R4, R44.reuse, R60, R4 ;  /* 0x0000003c2c04723c */ /* 0x040fe20000001804 */
[----:B-1----:R-:W1:Y:S05]  /*1cb00*/  LDSM.16.MT88.4 R48, [R135+0xc800] ;  /* 0x00c800008730783b */ /* 0x002e6a0000004200 */
[C---:B------:R-:W-:Y:S05]  /*1cb10*/  HMMA.16816.F32 R8, R44.reuse, R62, R8 ;  /* 0x0000003e2c08723c */ /* 0x040fea0000001808 */
[--C-:B------:R-:W-:Y:S01]  /*1cb20*/  FFMA.FTZ R60, R145, UR4, -R64.reuse ;  /* 0x00000004913c7c23 */ /* 0x100fe20008010840 */
[C---:B------:R-:W-:Y:S03]  /*1cb30*/  HMMA.16816.F32 R12, R44.reuse, R52, R12 ;  /* 0x000000342c0c723c */ /* 0x040fe6000000180c */
[----:B------:R2:W-:Y:S03]  /*1cb40*/  MUFU.EX2 R148, R60 ;  /* 0x0000003c00947308 */ /* 0x0005e60000000800 */
[C---:B------:R-:W-:Y:S05]  /*1cb50*/  HMMA.16816.F32 R16, R44.reuse, R54, R16 ;  /* 0x000000362c10723c */ /* 0x040fea0000001810 */
[--C-:B------:R-:W-:Y:S01]  /*1cb60*/  FFMA.FTZ R52, R141, UR4, -R39.reuse ;  /* 0x000000048d347c23 */ /* 0x100fe20008010827 */
[C---:B---3--:R-:W-:Y:S03]  /*1cb70*/  HMMA.16816.F32 R20, R44.reuse, R56, R20 ;  /* 0x000000382c14723c */ /* 0x048fe60000001814 */
[----:B------:R3:W-:Y:S03]  /*1cb80*/  MUFU.EX2 R156, R52 ;  /* 0x00000034009c7308 */ /* 0x0007e60000000800 */
[C---:B------:R-:W-:Y:S01]  /*1cb90*/  HMMA.16816.F32 R24, R44.reuse, R58, R24 ;  /* 0x0000003a2c18723c */ /* 0x040fe20000001818 */
[----:B--2---:R-:W-:Y:S04]  /*1cba0*/  LDSM.16.MT88.4 R60, [R135+0xd000] ;  /* 0x00d00000873c783b */ /* 0x004fe80000004200 */
[--C-:B------:R-:W-:Y:S01]  /*1cbb0*/  FFMA.FTZ R56, R147, UR4, -R64.reuse ;  /* 0x0000000493387c23 */ /* 0x100fe20008010840 */
[C---:B-----5:R-:W-:Y:S03]  /*1cbc0*/  HMMA.16816.F32 R28, R44.reuse, R40, R28 ;  /* 0x000000282c1c723c */ /* 0x060fe6000000181c */
[----:B------:R2:W-:Y:S03]  /*1cbd0*/  MUFU.EX2 R152, R56 ;  /* 0x0000003800987308 */ /* 0x0005e60000000800 */
[----:B------:R-:W-:Y:S01]  /*1cbe0*/  HMMA.16816.F32 R32, R44, R42, R32 ;  /* 0x0000002a2c20723c */ /* 0x000fe20000001820 */
[----:B------:R-:W-:Y:S04]  /*1cbf0*/  LDSM.16.MT88.4 R44, [R217+0xc800] ;  /* 0x00c80000d92c783b */ /* 0x000fe80000004200 */
[--C-:B------:R-:W-:Y:S01]  /*1cc00*/  FFMA.FTZ R40, R65, UR4, -R39.reuse ;  /* 0x0000000441287c23 */ /* 0x100fe20008010827 */
[----:B----4-:R-:W-:Y:S01]  /*1cc10*/  F2FP.F16.F32.PACK_AB R41, R171, R165 ;  /* 0x000000a5ab29723e */ /* 0x010fe200000000ff */
[--C-:B---3--:R-:W-:Y:S01]  /*1cc20*/  FFMA.FTZ R52, R140, UR4, -R64.reuse ;  /* 0x000000048c347c23 */ /* 0x108fe20008010840 */
[----:B------:R-:W-:Y:S01]  /*1cc30*/  F2FP.F16.F32.PACK_AB R42, R166, R167 ;  /* 0x000000a7a62a723e */ /* 0x000fe200000000ff */
[----:B------:R3:W-:Y:S02]  /*1cc40*/  MUFU.EX2 R149, R40 ;  /* 0x0000002800957308 */ /* 0x0007e40000000800 */
[----:B------:R-:W-:Y:S01]  /*1cc50*/  F2FP.F16.F32.PACK_AB R43, R164, R161 ;  /* 0x000000a1a42b723e */ /* 0x000fe200000000ff */
[--C-:B--2---:R-:W-:Y:S07]  /*1cc60*/  FFMA.FTZ R56, R146, UR4, -R39.reuse ;  /* 0x0000000492387c23 */ /* 0x104fee0008010827 */
[----:B------:R2:W4:Y:S10]  /*1cc70*/  MUFU.EX2 R153, R52 ;  /* 0x0000003400997308 */ /* 0x0005340000000800 */
[----:B------:R5:W4:Y:S01]  /*1cc80*/  MUFU.EX2 R150, R56 ;  /* 0x0000003800967308 */ /* 0x000b220000000800 */
[----:B---3--:R-:W-:Y:S07]  /*1cc90*/  F2FP.F16.F32.PACK_AB R40, R168, R169 ;  /* 0x000000a9a828723e */ /* 0x008fee00000000ff */
[C---:B-1----:R-:W-:Y:S01]  /*1cca0*/  HMMA.16816.F32 R4, R40.reuse, R48, R4 ;  /* 0x000000302804723c */ /* 0x042fe20000001804 */
[----:B--2---:R-:W1:Y:S05]  /*1ccb0*/  LDSM.16.MT88.4 R52, [R218+0xc800] ;  /* 0x00c80000da34783b */ /* 0x004e6a0000004200 */
[C---:B------:R-:W-:Y:S03]  /*1ccc0*/  HMMA.16816.F32 R8, R40.reuse, R50, R8 ;  /* 0x000000322808723c */ /* 0x040fe60000001808 */
[----:B-----5:R-:W2:Y:S02]  /*1ccd0*/  LDSM.16.MT88.4 R56, [R216+0xc800] ;  /* 0x00c80000d838783b */ /* 0x020ea40000004200 */
[--C-:B------:R-:W-:Y:S01]  /*1cce0*/  FFMA.FTZ R48, R66, UR4, -R64.reuse ;  /* 0x0000000442307c23 */ /* 0x100fe20008010840 */
[----:B------:R-:W-:Y:S02]  /*1ccf0*/  F2FP.F16.F32.PACK_AB R49, R160, R159 ;  /* 0x0000009fa031723e */ /* 0x000fe400000000ff */
[----:B------:R-:W-:Y:S01]  /*1cd00*/  F2FP.F16.F32.PACK_AB R50, R157, R158 ;  /* 0x0000009e9d32723e */ /* 0x000fe200000000ff */
[----:B------:R3:W5:Y:S02]  /*1cd10*/  MUFU.EX2 R146, R48 ;  /* 0x0000003000927308 */ /* 0x0007640000000800 */
[----:B------:R-:W5:Y:S01]  /*1cd20*/  LDL.LU R66, [R1+0x10] ;  /* 0x0000100001427983 */ /* 0x000f620000300800 */
[----:B------:R-:W-:Y:S03]  /*1cd30*/  F2FP.F16.F32.PACK_AB R51, R155, R154 ;  /* 0x0000009a9b33723e */ /* 0x000fe600000000ff */
[----:B------:R-:W5:Y:S01]  /*1cd40*/  LDL.LU R65, [R1+0x14] ;  /* 0x0000140001417983 */ /* 0x000f620000300800 */
[--C-:B---3--:R-:W-:Y:S04]  /*1cd50*/  FFMA.FTZ R48, R144, UR4, -R39.reuse ;  /* 0x0000000490307c23 */ /* 0x108fe80008010827 */
[----:B------:R3:W-:Y:S01]  /*1cd60*/  MUFU.EX2 R145, R48 ;  /* 0x0000003000917308 */ /* 0x0007e20000000800 */
[C---:B-1----:R-:W-:Y:S06]  /*1cd70*/  HMMA.16816.F32 R12, R40.reuse, R52, R12 ;  /* 0x00000034280c723c */ /* 0x042fec000000180c */
[C---:B------:R-:W-:Y:S01]  /*1cd80*/  HMMA.16816.F32 R16, R40.reuse, R54, R16 ;  /* 0x000000362810723c */ /* 0x040fe20000001810 */
[----:B------:R-:W1:Y:S04]  /*1cd90*/  LDSM.16.MT88.4 R52, [R218+0xd000] ;  /* 0x00d00000da34783b */ /* 0x000e680000004200 */
[--C-:B---3--:R-:W-:Y:S01]  /*1cda0*/  FFMA.FTZ R48, R69, UR4, -R39.reuse ;  /* 0x0000000445307c23 */ /* 0x108fe20008010827 */
[C---:B--2---:R-:W-:Y:S03]  /*1cdb0*/  HMMA.16816.F32 R20, R40.reuse, R56, R20 ;  /* 0x000000382814723c */ /* 0x044fe60000001814 */
[----:B------:R2:W-:Y:S03]  /*1cdc0*/  MUFU.EX2 R147, R48 ;  /* 0x0000003000937308 */ /* 0x0005e60000000800 */
[C---:B------:R-:W-:Y:S01]  /*1cdd0*/  HMMA.16816.F32 R24, R40.reuse, R58, R24 ;  /* 0x0000003a2818723c */ /* 0x040fe20000001818 */
[----:B------:R-:W3:Y:S05]  /*1cde0*/  LDSM.16.MT88.4 R56, [R216+0xd000] ;  /* 0x00d00000d838783b */ /* 0x000eea0000004200 */
[C---:B------:R-:W-:Y:S06]  /*1cdf0*/  HMMA.16816.F32 R28, R40.reuse, R44, R28 ;  /* 0x0000002c281c723c */ /* 0x040fec000000181c */
[----:B------:R-:W-:Y:S01]  /*1ce00*/  HMMA.16816.F32 R32, R40, R46, R32 ;  /* 0x0000002e2820723c */ /* 0x000fe20000001820 */
[----:B------:R-:W4:Y:S04]  /*1ce10*/  LDSM.16.MT88.4 R40, [R217+0xd000] ;  /* 0x00d00000d928783b */ /* 0x000f280000004200 */
[--C-:B--2---:R-:W-:Y:S01]  /*1ce20*/  FFMA.FTZ R48, R70, UR4, -R64.reuse ;  /* 0x0000000446307c23 */ /* 0x104fe20008010840 */
[--C-:B------:R-:W-:Y:S03]  /*1ce30*/  FFMA.FTZ R44, R73, UR4, -R39.reuse ;  /* 0x00000004492c7c23 */ /* 0x100fe60008010827 */
[----:B------:R2:W-:Y:S10]  /*1ce40*/  MUFU.EX2 R69, R48 ;  /* 0x0000003000457308 */ /* 0x0005f40000000800 */
[----:B------:R1:W-:Y:S01]  /*1ce50*/  MUFU.EX2 R142, R44 ;  /* 0x0000002c008e7308 */ /* 0x0003e20000000800 */
[--C-:B--2---:R-:W-:Y:S09]  /*1ce60*/  FFMA.FTZ R48, R71, UR4, -R64.reuse ;  /* 0x0000000447307c23 */ /* 0x104ff20008010840 */
[----:B------:R2:W5:Y:S01]  /*1ce70*/  MUFU.EX2 R144, R48 ;  /* 0x0000003000907308 */ /* 0x0005620000000800 */
[--C-:B-1----:R-:W-:Y:S09]  /*1ce80*/  FFMA.FTZ R44, R74, UR4, -R64.reuse ;  /* 0x000000044a2c7c23 */ /* 0x102ff20008010840 */
[----:B------:R1:W-:Y:S01]  /*1ce90*/  MUFU.EX2 R140, R44 ;  /* 0x0000002c008c7308 */ /* 0x0003e20000000800 */
[--C-:B--2---:R-:W-:Y:S09]  /*1cea0*/  FFMA.FTZ R48, R72, UR4, -R39.reuse ;  /* 0x0000000448307c23 */ /* 0x104ff20008010827 */
[----:B------:R2:W5:Y:S01]  /*1ceb0*/  MUFU.EX2 R143, R48 ;  /* 0x00000030008f7308 */ /* 0x0005620000000800 */
[--C-:B-1----:R-:W-:Y:S09]  /*1cec0*/  FFMA.FTZ R44, R75, UR4, -R64.reuse ;  /* 0x000000044b2c7c23 */ /* 0x102ff20008010840 */
[----:B------:R1:W5:Y:S01]  /*1ced0*/  MUFU.EX2 R141, R44 ;  /* 0x0000002c008d7308 */ /* 0x0003620000000800 */
        /* <DEDUP_REMOVED lines=14> */
[C---:B----4-:R-:W-:Y:S03]  /*1cfc0*/  HMMA.16816.F32 R28, R48.reuse, R40, R28 ;  /* 0x00000028301c723c */ /* 0x050fe6000000181c */
[----:B------:R2:W-:Y:S03]  /*1cfd0*/  MUFU.EX2 R136, R56 ;  /* 0x0000003800887308 */ /* 0x0005e60000000800 */
[----:B------:R-:W-:Y:S01]  /*1cfe0*/  HMMA.16816.F32 R32, R48, R42, R32 ;  /* 0x0000002a3020723c */ /* 0x000fe20000001820 */
[----:B------:R-:W-:Y:S04]  /*1cff0*/  LDSM.16.MT88.4 R48, [R217+0xd800] ;  /* 0x00d80000d930783b */ /* 0x000fe80000004200 */
[--C-:B------:R-:W-:Y:S01]  /*1d000*/  FFMA.FTZ R40, R80, UR4, -R39.reuse ;  /* 0x0000000450287c23 */ /* 0x100fe20008010827 */
[----:B------:R-:W-:Y:S01]  /*1d010*/  F2FP.F16.F32.PACK_AB R41, R152, R153 ;  /* 0x000000999829723e */ /* 0x000fe200000000ff */
[--C-:B---3--:R-:W-:Y:S01]  /*1d020*/  FFMA.FTZ R52, R77, UR4, -R39.reuse ;  /* 0x000000044d347c23 */ /* 0x108fe20008010827 */
[----:B------:R-:W-:Y:S01]  /*1d030*/  F2FP.F16.F32.PACK_AB R42, R149, R150 ;  /* 0x00000096952a723e */ /* 0x000fe200000000ff */
[----:B------:R3:W-:Y:S02]  /*1d040*/  MUFU.EX2 R131, R40 ;  /* 0x0000002800837308 */ /* 0x0007e40000000800 */
[----:B-----5:R-:W-:Y:S01]  /*1d050*/  F2FP.F16.F32.PACK_AB R43, R146, R148 ;  /* 0x00000094922b723e */ /* 0x020fe200000000ff */
[--C-:B--2---:R-:W-:Y:S07]  /*1d060*/  FFMA.FTZ R56, R79, UR4, -R64.reuse ;  /* 0x000000044f387c23 */ /* 0x104fee0008010840 */
[----:B------:R2:W-:Y:S10]  /*1d070*/  MUFU.EX2 R138, R52 ;  /* 0x00000034008a7308 */ /* 0x0005f40000000800 */
[----:B------:R4:W5:Y:S01]  /*1d080*/  MUFU.EX2 R137, R56 ;  /* 0x0000003800897308 */ /* 0x0009620000000800 */
[----:B---3--:R-:W-:Y:S07]  /*1d090*/  F2FP.F16.F32.PACK_AB R40, R156, R151 ;  /* 0x000000979c28723e */ /* 0x008fee00000000ff */
[C---:B-1----:R-:W-:Y:S01]  /*1d0a0*/  HMMA.16816.F32 R4, R40.reuse, R44, R4 ;  /* 0x0000002c2804723c */ /* 0x042fe20000001804 */
[----:B--2---:R-:W1:Y:S05]  /*1d0b0*/  LDSM.16.MT88.4 R52, [R218+0xd800] ;  /* 0x00d80000da34783b */ /* 0x004e6a0000004200 */
[C---:B------:R-:W-:Y:S03]  /*1d0c0*/  HMMA.16816.F32 R8, R40.reuse, R46, R8 ;  /* 0x0000002e2808723c */ /* 0x040fe60000001808 */
[----:B----4-:R-:W2:Y:S02]  /*1d0d0*/  LDSM.16.MT88.4 R56, [R216+0xd800] ;  /* 0x00d80000d838783b */ /* 0x010ea40000004200 */
[--C-:B------:R-:W-:Y:S01]  /*1d0e0*/  FFMA.FTZ R44, R82, UR4, -R64.reuse ;  /* 0x00000004522c7c23 */ /* 0x100fe20008010840 */
[----:B------:R-:W-:Y:S02]  /*1d0f0*/  F2FP.F16.F32.PACK_AB R45, R144, R69 ;  /* 0x00000045902d723e */ /* 0x000fe400000000ff */
[----:B------:R-:W-:Y:S01]  /*1d100*/  F2FP.F16.F32.PACK_AB R46, R142, R143 ;  /* 0x0000008f8e2e723e */ /* 0x000fe200000000ff */
[----:B------:R3:W-:Y:S02]  /*1d110*/  MUFU.EX2 R132, R44 ;  /* 0x0000002c00847308 */ /* 0x0007e40000000800 */
[----:B------:R-:W-:Y:S01]  /*1d120*/  F2FP.F16.F32.PACK_AB R47, R141, R140 ;  /* 0x0000008c8d2f723e */ /* 0x000fe200000000ff */
[----:B---3--:R-:W-:Y:S07]  /*1d130*/  FFMA.FTZ R44, R83, UR4, -R64 ;  /* 0x00000004532c7c23 */ /* 0x008fee0008010840 */
[----:B------:R3:W4:Y:S01]  /*1d140*/  MUFU.EX2 R130, R44 ;  /* 0x0000002c00827308 */ /* 0x0007220000000800 */
[C---:B-1----:R-:W-:Y:S06]  /*1d150*/  HMMA.16816.F32 R12, R40.reuse, R52, R12 ;  /* 0x00000034280c723c */ /* 0x042fec000000180c */
[C---:B------:R-:W-:Y:S01]  /*1d160*/  HMMA.16816.F32 R16, R40.reuse, R54, R16 ;  /* 0x000000362810723c */ /* 0x040fe20000001810 */
[----:B------:R-:W1:Y:S05]  /*1d170*/  LDSM.16.MT88.4 R52, [R218+0xe000] ;  /* 0x00e00000da34783b */ /* 0x000e6a0000004200 */
[C---:B--2---:R-:W-:Y:S05]  /*1d180*/  HMMA.16816.F32 R20, R40.reuse, R56, R20 ;  /* 0x000000382814723c */ /* 0x044fea0000001814 */
[--C-:B---3--:R-:W-:Y:S01]  /*1d190*/  FFMA.FTZ R44, R84, UR4, -R39.reuse ;  /* 0x00000004542c7c23 */ /* 0x108fe20008010827 */
[C---:B------:R-:W-:Y:S01]  /*1d1a0*/  HMMA.16816.F32 R24, R40.reuse, R58, R24 ;  /* 0x0000003a2818723c */ /* 0x040fe20000001818 */
[----:B------:R-:W2:Y:S02]  /*1d1b0*/  LDSM.16.MT88.4 R56, [R216+0xe000] ;  /* 0x00e00000d838783b */ /* 0x000ea40000004200 */
[----:B------:R3:W-:Y:S03]  /*1d1c0*/  MUFU.EX2 R129, R44 ;  /* 0x0000002c00817308 */ /* 0x0007e60000000800 */
[C---:B------:R-:W-:Y:S06]  /*1d1d0*/  HMMA.16816.F32 R28, R40.reuse, R48, R28 ;  /* 0x00000030281c723c */ /* 0x040fec000000181c */
[----:B------:R-:W-:Y:S01]  /*1d1e0*/  HMMA.16816.F32 R32, R40, R50, R32 ;  /* 0x000000322820723c */ /* 0x000fe20000001820 */
[----:B------:R-:W4:Y:S04]  /*1d1f0*/  LDSM.16.MT88.4 R40, [R217+0xe000] ;  /* 0x00e00000d928783b */ /* 0x000f280000004200 */
[--C-:B------:R-:W-:Y:S01]  /*1d200*/  FFMA.FTZ R48, R88, UR4, -R39.reuse ;  /* 0x0000000458307c23 */ /* 0x100fe20008010827 */
[--C-:B---3--:R-:W-:Y:S03]  /*1d210*/  FFMA.FTZ R44, R85, UR4, -R39.reuse ;  /* 0x00000004552c7c23 */ /* 0x108fe60008010827 */
[----:B------:R3:W-:Y:S10]  /*1d220*/  MUFU.EX2 R121, R48 ;  /* 0x0000003000797308 */ /* 0x0007f40000000800 */
[----:B------:R5:W-:Y:S01]  /*1d230*/  MUFU.EX2 R127, R44 ;  /* 0x0000002c007f7308 */ /* 0x000be20000000800 */
[----:B---3--:R-:W-:Y:S01]  /*1d240*/  FFMA.FTZ R48, R89, UR4, -R39 ;  /* 0x0000000459307c23 */ /* 0x008fe20008010827 */
[----:B------:R-:W-:Y:S08]  /*1d250*/  FFMA.FTZ R0, R0, R65, R183 ;  /* 0x0000004100007223 */ /* 0x000ff000000100b7 */
[----:B------:R3:W4:Y:S01]  /*1d260*/  MUFU.EX2 R120, R48 ;  /* 0x0000003000787308 */ /* 0x0007220000000800 */
[----:B------:R-:W-:Y:S01]  /*1d270*/  FADD.FTZ R0, R198, R0 ;  /* 0x00000000c6007221 */ /* 0x000fe20000010000 */
[--C-:B-----5:R-:W-:Y:S08]  /*1d280*/  FFMA.FTZ R44, R86, UR4, -R64.reuse ;  /* 0x00000004562c7c23 */ /* 0x120ff00008010840 */
[----:B------:R5:W-:Y:S01]  /*1d290*/  MUFU.EX2 R123, R44 ;  /* 0x0000002c007b7308 */ /* 0x000be20000000800 */
[--C-:B---3--:R-:W-:Y:S09]  /*1d2a0*/  FFMA.FTZ R48, R90, UR4, -R64.reuse ;  /* 0x000000045a307c23 */ /* 0x108ff20008010840 */
[----:B------:R3:W-:Y:S01]  /*1d2b0*/  MUFU.EX2 R117, R48 ;  /* 0x0000003000757308 */ /* 0x0007e20000000800 */
[--C-:B-----5:R-:W-:Y:S09]  /*1d2c0*/  FFMA.FTZ R44, R87, UR4, -R64.reuse ;  /* 0x00000004572c7c23 */ /* 0x120ff20008010840 */
[----:B------:R5:W-:Y:S01]  /*1d2d0*/  MUFU.EX2 R122, R44 ;  /* 0x0000002c007a7308 */ /* 0x000be20000000800 */
[----:B---3--:R-:W3:Y:S01]  /*1d2e0*/  LDSM.16.MT88.4 R48, [R135+0xe800] ;  /* 0x00e800008730783b */ /* 0x008ee20000004200 */
[----:B-----5:R-:W-:Y:S07]  /*1d2f0*/  F2FP.F16.F32.PACK_AB R44, R147, R145 ;  /* 0x00000091932c723e */ /* 0x020fee00000000ff */
[C---:B------:R-:W-:Y:S06]  /*1d300*/  HMMA.16816.F32 R4, R44.reuse, R60, R4 ;  /* 0x0000003c2c04723c */ /* 0x040fec0000001804 */
[C---:B------:R-:W-:Y:S01]  /*1d310*/  HMMA.16816.F32 R8, R44.reuse, R62, R8 ;  /* 0x0000003e2c08723c */ /* 0x040fe20000001808 */
[----:B------:R-:W-:Y:S05]  /*1d320*/  LDSM.16.MT88.4 R60, [R135+0xf000] ;  /* 0x00f00000873c783b */ /* 0x000fea0000004200 */
[C---:B-1----:R-:W-:Y:S06]  /*1d330*/  HMMA.16816.F32 R12, R44.reuse, R52, R12 ;  /* 0x000000342c0c723c */ /* 0x042fec000000180c */
[C---:B------:R-:W-:Y:S05]  /*1d340*/  HMMA.16816.F32 R16, R44.reuse, R54, R16 ;  /* 0x000000362c10723c */ /* 0x040fea0000001810 */
[--C-:B------:R-:W-:Y:S01]  /*1d350*/  FFMA.FTZ R52, R91, UR4, -R64.reuse ;  /* 0x000000045b347c23 */ /* 0x100fe20008010840 */
[C---:B--2---:R-:W-:Y:S03]  /*1d360*/  HMMA.16816.F32 R20, R44.reuse, R56, R20 ;  /* 0x000000382c14723c */ /* 0x044fe60000001814 */
[----:B------:R1:W2:Y:S03]  /*1d370*/  MUFU.EX2 R116, R52 ;  /* 0x0000003400747308 */ /* 0x0002a60000000800 */
[C---:B------:R-:W-:Y:S05]  /*1d380*/  HMMA.16816.F32 R24, R44.reuse, R58, R24 ;  /* 0x0000003a2c18723c */ /* 0x040fea0000001818 */
[--C-:B------:R-:W-:Y:S01]  /*1d390*/  FFMA.FTZ R56, R93, UR4, -R39.reuse ;  /* 0x000000045d387c23 */ /* 0x100fe20008010827 */
[C---:B----4-:R-:W-:Y:S03]  /*1d3a0*/  HMMA.16816.F32 R28, R44.reuse, R40, R28 ;  /* 0x000000282c1c723c */ /* 0x050fe6000000181c */
[----:B------:R4:W-:Y:S03]  /*1d3b0*/  MUFU.EX2 R114, R56 ;  /* 0x0000003800727308 */ /* 0x0009e60000000800 */
[----:B------:R-:W-:Y:S05]  /*1d3c0*/  HMMA.16816.F32 R32, R44, R42, R32 ;  /* 0x0000002a2c20723c */ /* 0x000fea0000001820 */
[--C-:B------:R-:W-:Y:S01]  /*1d3d0*/  FFMA.FTZ R40, R95, UR4, -R64.reuse ;  /* 0x000000045f287c23 */ /* 0x100fe20008010840 */
[----:B------:R-:W-:Y:S01]  /*1d3e0*/  F2FP.F16.F32.PACK_AB R41, R137, R136 ;  /* 0x000000888929723e */ /* 0x000fe200000000ff */
[--C-:B-1----:R-:W-:Y:S01]  /*1d3f0*/  FFMA.FTZ R52, R92, UR4, -R39.reuse ;  /* 0x000000045c347c23 */ /* 0x102fe20008010827 */
[----:B------:R-:W-:Y:S01]  /*1d400*/  F2FP.F16.F32.PACK_AB R42, R133, R131 ;  /* 0x00000083852a723e */ /* 0x000fe200000000ff */
[----:B------:R1:W-:Y:S02]  /*1d410*/  MUFU.EX2 R109, R40 ;  /* 0x00000028006d7308 */ /* 0x0003e40000000800 */
[----:B------:R-:W-:Y:S01]  /*1d420*/  F2FP.F16.F32.PACK_AB R43, R130, R132 ;  /* 0x00000084822b723e */ /* 0x000fe200000000ff */
[--C-:B------:R-:W-:Y:S01]  /*1d430*/  FFMA.FTZ R44, R96, UR4, -R39.reuse ;  /* 0x00000004602c7c23 */ /* 0x100fe20008010827 */
[--C-:B----4-:R-:W-:Y:S06]  /*1d440*/  FFMA.FTZ R56, R94, UR4, -R64.reuse ;  /* 0x000000045e387c23 */ /* 0x110fec0008010840 */
[----:B------:R4:W-:Y:S10]  /*1d450*/  MUFU.EX2 R115, R52 ;  /* 0x0000003400737308 */ /* 0x0009f40000000800 */
[----:B------:R5:W-:Y:S01]  /*1d460*/  MUFU.EX2 R111, R56 ;  /* 0x00000038006f7308 */ /* 0x000be20000000800 */
[----:B-1----:R-:W-:Y:S07]  /*1d470*/  F2FP.F16.F32.PACK_AB R40, R138, R139 ;  /* 0x0000008b8a28723e */ /* 0x002fee00000000ff */
[C---:B---3--:R-:W-:Y:S01]  /*1d480*/  HMMA.16816.F32 R4, R40.reuse, R48, R4 ;  /* 0x000000302804723c */ /* 0x048fe20000001804 */
[----:B----4-:R-:W1:Y:S01]  /*1d490*/  LDSM.16.MT88.4 R52, [R218+0xe800] ;  /* 0x00e80000da34783b */ /* 0x010e620000004200 */
[----:B------:R3:W-:Y:S04]  /*1d4a0*/  MUFU.EX2 R96, R44 ;  /* 0x0000002c00607308 */ /* 0x0007e80000000800 */
[C---:B------:R-:W-:Y:S03]  /*1d4b0*/  HMMA.16816.F32 R8, R40.reuse, R50, R8 ;  /* 0x000000322808723c */ /* 0x040fe60000001808 */
[----:B-----5:R-:W4:Y:S02]  /*1d4c0*/  LDSM.16.MT88.4 R56, [R216+0xe800] ;  /* 0x00e80000d838783b */ /* 0x020f240000004200 */
[--C-:B------:R-:W-:Y:S02]  /*1d4d0*/  FFMA.FTZ R48, R97, UR4, -R39.reuse ;  /* 0x0000000461307c23 */ /* 0x100fe40008010827 */
[----:B------:R-:W-:Y:S02]  /*1d4e0*/  F2FP.F16.F32.PACK_AB R50, R120, R121 ;  /* 0x000000797832723e */ /* 0x000fe400000000ff */
[----:B------:R5:W4:Y:S02]  /*1d4f0*/  MUFU.EX2 R95, R48 ;  /* 0x00000030005f7308 */ /* 0x000b240000000800 */
[----:B--2---:R-:W-:Y:S01]  /*1d500*/  F2FP.F16.F32.PACK_AB R51, R116, R117 ;  /* 0x000000757433723e */ /* 0x004fe200000000ff */
[----:B---3--:R-:W2:Y:S01]  /*1d510*/  LDSM.16.MT88.4 R44, [R217+0xe800] ;  /* 0x00e80000d92c783b */ /* 0x008ea20000004200 */
[--C-:B-----5:R-:W-:Y:S06]  /*1d520*/  FFMA.FTZ R48, R98, UR4, -R64.reuse ;  /* 0x0000000462307c23 */ /* 0x120fec0008010840 */
[----:B------:R3:W-:Y:S01]  /*1d530*/  MUFU.EX2 R93, R48 ;  /* 0x00000030005d7308 */ /* 0x0007e20000000800 */
[C---:B-1----:R-:W-:Y:S06]  /*1d540*/  HMMA.16816.F32 R12, R40.reuse, R52, R12 ;  /* 0x00000034280c723c */ /* 0x042fec000000180c */
[C---:B------:R-:W-:Y:S01]  /*1d550*/  HMMA.16816.F32 R16, R40.reuse, R54, R16 ;  /* 0x000000362810723c */ /* 0x040fe20000001810 */
[----:B------:R-:W1:Y:S05]  /*1d560*/  LDSM.16.MT88.4 R52, [R218+0xf000] ;  /* 0x00f00000da34783b */ /* 0x000e6a0000004200 */
[C---:B----4-:R-:W-:Y:S05]  /*1d570*/  HMMA.16816.F32 R20, R40.reuse, R56, R20 ;  /* 0x000000382814723c */ /* 0x050fea0000001814 */
[----:B---3--:R-:W-:Y:S01]  /*1d580*/  FFMA.FTZ R48, R99, UR4, -R64 ;  /* 0x0000000463307c23 */ /* 0x008fe20008010840 */
[C---:B------:R-:W-:Y:S01]  /*1d590*/  HMMA.16816.F32 R24, R40.reuse, R58, R24 ;  /* 0x0000003a2818723c */ /* 0x040fe20000001818 */
[----:B------:R-:W3:Y:S02]  /*1d5a0*/  LDSM.16.MT88.4 R56, [R216+0xf000] ;  /* 0x00f00000d838783b */ /* 0x000ee40000004200 */
[----:B------:R4:W5:Y:S03]  /*1d5b0*/  MUFU.EX2 R94, R48 ;  /* 0x00000030005e7308 */ /* 0x0009660000000800 */
[C---:B--2---:R-:W-:Y:S06]  /*1d5c0*/  HMMA.16816.F32 R28, R40.reuse, R44, R28 ;  /* 0x0000002c281c723c */ /* 0x044fec000000181c */
[----:B------:R-:W-:Y:S01]  /*1d5d0*/  HMMA.16816.F32 R32, R40, R46, R32 ;  /* 0x0000002e2820723c */ /* 0x000fe20000001820 */
[----:B------:R-:W2:Y:S06]  /*1d5e0*/  LDSM.16.MT88.4 R40, [R217+0xf000] ;  /* 0x00f00000d928783b */ /* 0x000eac0000004200 */
[----:B------:R-:W-:Y:S01]  /*1d5f0*/  F2FP.F16.F32.PACK_AB R46, R95, R96 ;  /* 0x000000605f2e723e */ /* 0x000fe200000000ff */
[----:B----4-:R-:W-:Y:S03]  /*1d600*/  FFMA.FTZ R48, R2, R66, R182 ;  /* 0x0000004202307223 */ /* 0x010fe600000100b6 */
[----:B------:R-:W-:Y:S01]  /*1d610*/  FFMA.FTZ R2, R100, UR4, -R39 ;  /* 0x0000000464027c23 */ /* 0x000fe20008010827 */
[----:B------:R-:W-:Y:S01]  /*1d620*/  FADD.FTZ R48, R191, R48 ;  /* 0x00000030bf307221 */ /* 0x000fe20000010000 */
[----:B-----5:R-:W-:Y:S02]  /*1d630*/  F2FP.F16.F32.PACK_AB R47, R94, R93 ;  /* 0x0000005d5e2f723e */ /* 0x020fe400000000ff */
[----:B------:R4:W-:Y:S01]  /*1d640*/  MUFU.EX2 R92, R2 ;  /* 0x00000002005c7308 */ /* 0x0009e20000000800 */
[----:B------:R-:W-:Y:S01]  /*1d650*/  FADD.FTZ R49, R197, R48 ;  /* 0x00000030c5317221 */ /* 0x000fe20000010000 */
[----:B------:R-:W-:Y:S03]  /*1d660*/  FADD.FTZ R48, R189, R0 ;  /* 0x00000000bd307221 */ /* 0x000fe60000010000 */
[----:B------:R-:W-:Y:S01]  /*1d670*/  FADD.FTZ R0, R196, R49 ;  /* 0x00000031c4007221 */ /* 0x000fe20000010000 */
[----:B------:R-:W-:Y:S01]  /*1d680*/  FADD.FTZ R65, R192, R48 ;  /* 0x00000030c0417221 */ /* 0x000fe20000010000 */
[----:B------:R-:W-:Y:S02]  /*1d690*/  F2FP.F16.F32.PACK_AB R48, R127, R129 ;  /* 0x000000817f30723e */ /* 0x000fe400000000ff */
[----:B------:R-:W-:Y:S01]  /*1d6a0*/  FADD.FTZ R66, R190, R0 ;  /* 0x00000000be427221 */ /* 0x000fe20000010000 */
[----:B------:R-:W-:Y:S01]  /*1d6b0*/  FFMA.FTZ R0, R103, UR4, -R64 ;  /* 0x0000000467007c23 */ /* 0x000fe20008010840 */
[----:B------:R-:W-:Y:S02]  /*1d6c0*/  F2FP.F16.F32.PACK_AB R49, R122, R123 ;  /* 0x0000007b7a31723e */ /* 0x000fe400000000ff */
[----:B------:R-:W-:Y:S01]  /*1d6d0*/  FADD.FTZ R44, R195, R66 ;  /* 0x00000042c32c7221 */ /* 0x000fe20000010000 */
[----:B------:R5:W-:Y:S01]  /*1d6e0*/  MUFU.EX2 R90, R0 ;  /* 0x00000000005a7308 */ /* 0x000be20000000800 */
[--C-:B----4-:R-:W-:Y:S03]  /*1d6f0*/  FFMA.FTZ R2, R101, UR4, -R39.reuse ;  /* 0x0000000465027c23 */ /* 0x110fe60008010827 */
[C---:B------:R-:W-:Y:S06]  /*1d700*/  HMMA.16816.F32 R4, R48.reuse, R60, R4 ;  /* 0x0000003c3004723c */ /* 0x040fec0000001804 */
[----:B------:R4:W-:Y:S01]  /*1d710*/  MUFU.EX2 R91, R2 ;  /* 0x00000002005b7308 */ /* 0x0009e20000000800 */
[----:B------:R-:W-:Y:S01]  /*1d720*/  FADD.FTZ R44, R199, R44 ;  /* 0x0000002cc72c7221 */ /* 0x000fe20000010000 */
[C---:B------:R-:W-:Y:S01]  /*1d730*/  HMMA.16816.F32 R8, R48.reuse, R62, R8 ;  /* 0x0000003e3008723c */ /* 0x040fe20000001808 */
[----:B------:R-:W2:Y:S02]  /*1d740*/  LDSM.16.MT88.4 R60, [R135+0xf800] ;  /* 0x00f80000873c783b */ /* 0x000ea40000004200 */
[----:B------:R-:W-:Y:S03]  /*1d750*/  FADD.FTZ R44, R249, R44 ;  /* 0x0000002cf92c7221 */ /* 0x000fe60000010000 */
[C---:B-1----:R-:W-:Y:S05]  /*1d760*/  HMMA.16816.F32 R12, R48.reuse, R52, R12 ;  /* 0x00000034300c723c */ /* 0x042fea000000180c */
[----:B-----5:R-:W-:Y:S01]  /*1d770*/  FFMA.FTZ R0, R104, UR4, -R39 ;  /* 0x0000000468007c23 */ /* 0x020fe20008010827 */
[C---:B------:R-:W-:Y:S01]  /*1d780*/  HMMA.16816.F32 R16, R48.reuse, R54, R16 ;  /* 0x000000363010723c */ /* 0x040fe20000001810 */
[----:B------:R-:W1:Y:S02]  /*1d790*/  LDSM.16.MT88.4 R52, [R218+0xf800] ;  /* 0x00f80000da34783b */ /* 0x000e640000004200 */
[----:B------:R-:W-:Y:S02]  /*1d7a0*/  MUFU.EX2 R88, R0 ;  /* 0x0000000000587308 */ /* 0x000fe40000000800 */
[--C-:B----4-:R-:W-:Y:S01]  /*1d7b0*/  FFMA.FTZ R2, R102, UR4, -R64.reuse ;  /* 0x0000000466027c23 */ /* 0x110fe20008010840 */
[C---:B---3--:R-:W-:Y:S07]  /*1d7c0*/  HMMA.16816.F32 R20, R48.reuse, R56, R20 ;  /* 0x000000383014723c */ /* 0x048fee0000001814 */
[----:B------:R3:W-:Y:S01]  /*1d7d0*/  MUFU.EX2 R89, R2 ;  /* 0x0000000200597308 */ /* 0x0007e20000000800 */
[C---:B------:R-:W-:Y:S01]  /*1d7e0*/  HMMA.16816.F32 R24, R48.reuse, R58, R24 ;  /* 0x0000003a3018723c */ /* 0x040fe20000001818 */
[----:B------:R-:W4:Y:S05]  /*1d7f0*/  LDSM.16.MT88.4 R56, [R216+0xf800] ;  /* 0x00f80000d838783b */ /* 0x000f2a0000004200 */
[C---:B--2---:R-:W-:Y:S06]  /*1d800*/  HMMA.16816.F32 R28, R48.reuse, R40, R28 ;  /* 0x00000028301c723c */ /* 0x044fec000000181c */
[----:B------:R-:W-:Y:S01]  /*1d810*/  HMMA.16816.F32 R32, R48, R42, R32 ;  /* 0x0000002a3020723c */ /* 0x000fe20000001820 */
[----:B------:R-:W2:Y:S04]  /*1d820*/  LDSM.16.MT88.4 R40, [R217+0xf800] ;  /* 0x00f80000d928783b */ /* 0x000ea80000004200 */
[----:B---3--:R-:W-:Y:S02]  /*1d830*/  FADD.FTZ R2, R188, R65 ;  /* 0x00000041bc027221 */ /* 0x008fe40000010000 */
[----:B------:R-:W-:Y:S04]  /*1d840*/  FFMA.FTZ R48, R110, UR4, -R64 ;  /* 0x000000046e307c23 */ /* 0x000fe80008010840 */
[----:B------:R-:W-:Y:S01]  /*1d850*/  FADD.FTZ R45, R244, R2 ;  /* 0x00000002f42d7221 */ /* 0x000fe20000010000 */
[----:B------:R-:W-:Y:S01]  /*1d860*/  FFMA.FTZ R2, R105, UR4, -R39 ;  /* 0x0000000469027c23 */ /* 0x000fe20008010827 */
[----:B------:R-:W-:Y:S02]  /*1d870*/  MUFU.EX2 R82, R48 ;  /* 0x0000003000527308 */ /* 0x000fe40000000800 */
[----:B------:R-:W-:Y:S01]  /*1d880*/  FADD.FTZ R0, R251, R45 ;  /* 0x0000002dfb007221 */ /* 0x000fe20000010000 */
[----:B------:R-:W-:Y:S03]  /*1d890*/  F2FP.F16.F32.PACK_AB R45, R109, R111 ;  /* 0x0000006f6d2d723e */ /* 0x000fe600000000ff */
[----:B------:R-:W-:Y:S04]  /*1d8a0*/  FADD.FTZ R0, R248, R0 ;  /* 0x00000000f8007221 */ /* 0x000fe80000010000 */
[----:B------:R3:W5:Y:S01]  /*1d8b0*/  MUFU.EX2 R87, R2 ;  /* 0x0000000200577308 */ /* 0x0007620000000800 */
[----:B------:R-:W-:Y:S01]  /*1d8c0*/  FADD.FTZ R0, R247, R0 ;  /* 0x00000000f7007221 */ /* 0x000fe20000010000 */
[----:B---3--:R-:W-:Y:S01]  /*1d8d0*/  FADD.FTZ R2, R246, R44 ;  /* 0x0000002cf6027221 */ /* 0x008fe20000010000 */
[----:B------:R-:W-:Y:S01]  /*1d8e0*/  FFMA.FTZ R44, R106, UR4, -R64 ;  /* 0x000000046a2c7c23 */ /* 0x000fe20008010840 */
[----:B-----5:R-:W-:Y:S02]  /*1d8f0*/  F2FP.F16.F32.PACK_AB R50, R87, R88 ;  /* 0x000000585732723e */ /* 0x020fe400000000ff */
[----:B------:R-:W-:Y:S04]  /*1d900*/  FADD.FTZ R2, R215, R2 ;  /* 0x00000002d7027221 */ /* 0x000fe80000010000 */
[----:B------:R3:W-:Y:S01]  /*1d910*/  MUFU.EX2 R86, R44 ;  /* 0x0000002c00567308 */ /* 0x0007e20000000800 */
[----:B------:R-:W-:Y:S01]  /*1d920*/  FADD.FTZ R2, R213, R2 ;  /* 0x00000002d5027221 */ /* 0x000fe20000010000 */
[----:B---3--:R-:W-:Y:S01]  /*1d930*/  FADD.FTZ R44, R214, R0 ;  /* 0x00000000d62c7221 */ /* 0x008fe20000010000 */
[----:B------:R-:W-:Y:S03]  /*1d940*/  FFMA.FTZ R0, R107, UR4, -R64 ;  /* 0x000000046b007c23 */ /* 0x000fe60008010840 */
[----:B------:R-:W-:Y:S04]  /*1d950*/  FADD.FTZ R44, R245, R44 ;  /* 0x0000002cf52c7221 */ /* 0x000fe80000010000 */
[----:B------:R3:W5:Y:S01]  /*1d960*/  MUFU.EX2 R85, R0 ;  /* 0x0000000000557308 */ /* 0x0007620000000800 */
[----:B------:R-:W-:Y:S01]  /*1d970*/  FADD.FTZ R65, R211, R44 ;  /* 0x0000002cd3417221 */ /* 0x000fe20000010000 */
[----:B------:R-:W-:Y:S07]  /*1d980*/  F2FP.F16.F32.PACK_AB R44, R114, R115 ;  /* 0x00000073722c723e */ /* 0x000fee00000000ff */
[C---:B------:R-:W-:Y:S06]  /*1d990*/  HMMA.16816.F32 R4, R44.reuse, R60, R4 ;  /* 0x0000003c2c04723c */ /* 0x040fec0000001804 */
[C---:B------:R-:W-:Y:S01]  /*1d9a0*/  HMMA.16816.F32 R8, R44.reuse, R62, R8 ;  /* 0x0000003e2c08723c */ /* 0x040fe20000001808 */
[----:B------:R-:W5:Y:S04]  /*1d9b0*/  LDSM.16.MT88.4 R60, [R135+0x10000] ;  /* 0x01000000873c783b */ /* 0x000f680000004200 */
[----:B---3--:R-:W-:Y:S01]  /*1d9c0*/  FADD.FTZ R0, R212, R2 ;  /* 0x00000002d4007221 */ /* 0x008fe20000010000 */
[C---:B-1----:R-:W-:Y:S05]  /*1d9d0*/  HMMA.16816.F32 R12, R44.reuse, R52, R12 ;  /* 0x000000342c0c723c */ /* 0x042fea000000180c */
[--C-:B------:R-:W-:Y:S01]  /*1d9e0*/  FFMA.FTZ R2, R108, UR4, -R39.reuse ;  /* 0x000000046c027c23 */ /* 0x100fe20008010827 */
[C---:B------:R-:W-:Y:S01]  /*1d9f0*/  HMMA.16816.F32 R16, R44.reuse, R54, R16 ;  /* 0x000000362c10723c */ /* 0x040fe20000001810 */
[----:B------:R-:W1:Y:S02]  /*1da00*/  LDSM.16.MT88.4 R52, [R218+0x10000] ;  /* 0x01000000da34783b */ /* 0x000e640000004200 */
[----:B------:R3:W-:Y:S02]  /*1da10*/  MUFU.EX2 R84, R2 ;  /* 0x0000000200547308 */ /* 0x0007e40000000800 */
[----:B------:R-:W-:Y:S01]  /*1da20*/  FADD.FTZ R66, R187, R0 ;  /* 0x00000000bb427221 */ /* 0x000fe20000010000 */
[C---:B----4-:R-:W-:Y:S05]  /*1da30*/  HMMA.16816.F32 R20, R44.reuse, R56, R20 ;  /* 0x000000382c14723c */ /* 0x050fea0000001814 */
[----:B------:R-:W-:Y:S01]  /*1da40*/  FFMA.FTZ R0, R210, UR4, -R39 ;  /* 0x00000004d2007c23 */ /* 0x000fe20008010827 */
[C---:B------:R-:W-:Y:S01]  /*1da50*/  HMMA.16816.F32 R24, R44.reuse, R58, R24 ;  /* 0x0000003a2c18723c */ /* 0x040fe20000001818 */
[----:B------:R-:W4:Y:S02]  /*1da60*/  LDSM.16.MT88.4 R56, [R216+0x10000] ;  /* 0x01000000d838783b */ /* 0x000f240000004200 */
[----:B------:R5:W-:Y:S02]  /*1da70*/  MUFU.EX2 R83, R0 ;  /* 0x0000000000537308 */ /* 0x000be40000000800 */
[----:B------:R-:W-:Y:S01]  /*1da80*/  FADD.FTZ R49, R209, R66 ;  /* 0x00000042d1317221 */ /* 0x000fe20000010000 */
[C---:B--2---:R-:W-:Y:S05]  /*1da90*/  HMMA.16816.F32 R28, R44.reuse, R40, R28 ;  /* 0x000000282c1c723c */ /* 0x044fea000000181c */
[----:B---3--:R-:W-:Y:S01]  /*1daa0*/  FADD.FTZ R2, R193, R65 ;  /* 0x00000041c1027221 */ /* 0x008fe20000010000 */
[----:B------:R-:W-:Y:S01]  /*1dab0*/  HMMA.16816.F32 R32, R44, R42, R32 ;  /* 0x0000002a2c20723c */ /* 0x000fe20000001820 */
[----:B------:R-:W2:Y:S04]  /*1dac0*/  LDSM.16.MT88.4 R40, [R217+0x10000] ;  /* 0x01000000d928783b */ /* 0x000ea80000004200 */
[----:B-----5:R-:W-:Y:S01]  /*1dad0*/  F2FP.F16.F32.PACK_AB R51, R85, R86 ;  /* 0x000000565533723e */ /* 0x020fe200000000ff */
[----:B------:R-:W-:Y:S01]  /*1dae0*/  FADD.FTZ R0, R194, R2 ;  /* 0x00000002c2007221 */ /* 0x000fe20000010000 */
[----:B------:R-:W-:Y:S04]  /*1daf0*/  FADD.FTZ R2, R186, R49 ;  /* 0x00000031ba027221 */ /* 0x000fe80000010000 */
[----:B------:R-:W-:Y:S01]  /*1db00*/  FADD.FTZ R0, R184, R0 ;  /* 0x00000000b8007221 */ /* 0x000fe20000010000 */
[----:B------:R-:W-:Y:S01]  /*1db10*/  FFMA.FTZ R49, R207, UR4, -R64 ;  /* 0x00000004cf317c23 */ /* 0x000fe20008010840 */
[----:B------:R-:W-:Y:S02]  /*1db20*/  FADD.FTZ R2, R185, R2 ;  /* 0x00000002b9027221 */ /* 0x000fe40000010000 */
[----:B------:R-:W-:Y:S01]  /*1db30*/  FADD.FTZ R48, R177, R0 ;  /* 0x00000000b1307221 */ /* 0x000fe20000010000 */
[----:B------:R-:W-:Y:S01]  /*1db40*/  MUFU.EX2 R81, R49 ;  /* 0x0000003100517308 */ /* 0x000fe20000000800 */
[----:B------:R-:W-:Y:S02]  /*1db50*/  FADD.FTZ R0, R179, R2 ;  /* 0x00000002b3007221 */ /* 0x000fe40000010000 */
[----:B------:R-:W-:Y:S02]  /*1db60*/  FADD.FTZ R48, R176, R48 ;  /* 0x00000030b0307221 */ /* 0x000fe40000010000 */
[----:B------:R-:W-:Y:S01]  /*1db70*/  FADD.FTZ R2, R178, R0 ;  /* 0x00000000b2027221 */ /* 0x000fe20000010000 */
[--C-:B------:R-:W-:Y:S01]  /*1db80*/  FFMA.FTZ R0, R112, UR4, -R39.reuse ;  /* 0x0000000470007c23 */ /* 0x100fe20008010827 */
[----:B------:R-:W-:Y:S02]  /*1db90*/  FADD.FTZ R48, R175, R48 ;  /* 0x00000030af307221 */ /* 0x000fe40000010000 */
[----:B------:R-:W-:Y:S01]  /*1dba0*/  FADD.FTZ R2, R174, R2 ;  /* 0x00000002ae027221 */ /* 0x000fe20000010000 */
[----:B------:R3:W-:Y:S03]  /*1dbb0*/  MUFU.EX2 R80, R0 ;  /* 0x0000000000507308 */ /* 0x0007e60000000800 */
[----:B------:R-:W-:Y:S01]  /*1dbc0*/  FADD.FTZ R2, R173, R2 ;  /* 0x00000002ad027221 */ /* 0x000fe20000010000 */
[----:B---3--:R-:W-:Y:S01]  /*1dbd0*/  FADD.FTZ R0, R172, R48 ;  /* 0x00000030ac007221 */ /* 0x008fe20000010000 */
[----:B------:R-:W-:Y:S03]  /*1dbe0*/  FFMA.FTZ R48, R113, UR4, -R39 ;  /* 0x0000000471307c23 */ /* 0x000fe60008010827 */
[----:B------:R-:W-:Y:S01]  /*1dbf0*/  FADD.FTZ R49, R170, R0 ;  /* 0x00000000aa317221 */ /* 0x000fe20000010000 */
[----:B------:R-:W-:Y:S01]  /*1dc00*/  FADD.FTZ R0, R169, R2 ;  /* 0x00000002a9007221 */ /* 0x000fe20000010000 */
[----:B------:R-:W-:Y:S01]  /*1dc10*/  FFMA.FTZ R2, R208, UR4, -R64 ;  /* 0x00000004d0027c23 */ /* 0x000fe20008010840 */
[----:B------:R3:W5:Y:S01]  /*1dc20*/  MUFU.EX2 R79, R48 ;  /* 0x00000030004f7308 */ /* 0x0007620000000800 */
[----:B------:R-:W-:Y:S01]  /*1dc30*/  FADD.FTZ R65, R165, R49 ;  /* 0x00000031a5417221 */ /* 0x000fe20000010000 */
[----:B------:R-:W-:Y:S01]  /*1dc40*/  FADD.FTZ R66, R168, R0 ;  /* 0x00000000a8427221 */ /* 0x000fe20000010000 */
[----:B------:R-:W-:Y:S01]  /*1dc50*/  FFMA.FTZ R0, R206, UR4, -R64 ;  /* 0x00000004ce007c23 */ /* 0x000fe20008010840 */
[----:B------:R-:W-:Y:S02]  /*1dc60*/  F2FP.F16.F32.PACK_AB R49, R90, R89 ;  /* 0x000000595a31723e */ /* 0x000fe400000000ff */
[----:B------:R-:W-:Y:S04]  /*1dc70*/  FADD.FTZ R44, R167, R66 ;  /* 0x00000042a72c7221 */ /* 0x000fe80000010000 */
[----:B------:R1:W-:Y:S01]  /*1dc80*/  MUFU.EX2 R77, R0 ;  /* 0x00000000004d7308 */ /* 0x0003e20000000800 */
[----:B------:R-:W-:Y:S01]  /*1dc90*/  FADD.FTZ R45, R166, R44 ;  /* 0x0000002ca62d7221 */ /* 0x000fe20000010000 */
[--C-:B------:R-:W-:Y:S08]  /*1dca0*/  FFMA.FTZ R44, R203, UR4, -R39.reuse ;  /* 0x00000004cb2c7c23 */ /* 0x100ff00008010827 */
[----:B------:R4:W2:Y:S01]  /*1dcb0*/  MUFU.EX2 R78, R2 ;  /* 0x00000002004e7308 */ /* 0x0008a20000000800 */
[----:B---3--:R-:W-:Y:S02]  /*1dcc0*/  F2FP.F16.F32.PACK_AB R48, R91, R92 ;  /* 0x0000005c5b30723e */ /* 0x008fe400000000ff */
[----:B-----5:R-:W-:Y:S05]  /*1dcd0*/  F2FP.F16.F32.PACK_AB R46, R79, R80 ;  /* 0x000000504f2e723e */ /* 0x020fea00000000ff */
[C---:B------:R-:W-:Y:S02]  /*1dce0*/  HMMA.16816.F32 R4, R48.reuse, R60, R4 ;  /* 0x0000003c3004723c */ /* 0x040fe40000001804 */
[----:B------:R-:W-:Y:S03]  /*1dcf0*/  MUFU.EX2 R75, R44 ;  /* 0x0000002c004b7308 */ /* 0x000fe60000000800 */
[----:B-1----:R-:W-:Y:S01]  /*1dd00*/  FFMA.FTZ R0, R205, UR4, -R39 ;  /* 0x00000004cd007c23 */ /* 0x002fe20008010827 */
[C---:B------:R-:W-:Y:S01]  /*1dd10*/  HMMA.16816.F32 R8, R48.reuse, R62, R8 ;  /* 0x0000003e3008723c */ /* 0x040fe20000001808 */
[----:B------:R-:W1:Y:S05]  /*1dd20*/  LDSM.16.MT88.4 R60, [R135+0x10800] ;  /* 0x01080000873c783b */ /* 0x000e6a0000004200 */
[----:B------:R3:W5:Y:S01]  /*1dd30*/  MUFU.EX2 R76, R0 ;  /* 0x00000000004c7308 */ /* 0x0007620000000800 */
[----:B----4-:R-:W-:Y:S01]  /*1dd40*/  FADD.FTZ R2, R171, R65 ;  /* 0x00000041ab027221 */ /* 0x010fe20000010000 */
[C---:B------:R-:W-:Y:S03]  /*1dd50*/  HMMA.16816.F32 R12, R48.reuse, R52, R12 ;  /* 0x00000034300c723c */ /* 0x040fe6000000180c */
[----:B------:R-:W-:Y:S03]  /*1dd60*/  FADD.FTZ R2, R161, R2 ;  /* 0x00000002a1027221 */ /* 0x000fe60000010000 */
[C---:B------:R-:W-:Y:S01]  /*1dd70*/  HMMA.16816.F32 R16, R48.reuse, R54, R16 ;  /* 0x000000363010723c */ /* 0x040fe20000001810 */
[----:B------:R-:W4:Y:S04]  /*1dd80*/  LDSM.16.MT88.4 R52, [R218+0x10800] ;  /* 0x01080000da34783b */ /* 0x000f280000004200 */
[----:B--2---:R-:W-:Y:S01]  /*1dd90*/  F2FP.F16.F32.PACK_AB R47, R77, R78 ;  /* 0x0000004e4d2f723e */ /* 0x004fe200000000ff */
[C---:B------:R-:W-:Y:S05]  /*1dda0*/  HMMA.16816.F32 R20, R48.reuse, R56, R20 ;  /* 0x000000383014723c */ /* 0x040fea0000001814 */
[----:B---3--:R-:W-:Y:S01]  /*1ddb0*/  FADD.FTZ R0, R164, R2 ;  /* 0x00000002a4007221 */ /* 0x008fe20000010000 */
[C---:B------:R-:W-:Y:S01]  /*1ddc0*/  HMMA.16816.F32 R24, R48.reuse, R58, R24 ;  /* 0x0000003a3018723c */ /* 0x040fe20000001818 */
[----:B------:R-:W2:Y:S04]  /*1ddd0*/  LDSM.16.MT88.4 R56, [R216+0x10800] ;  /* 0x01080000d838783b */ /* 0x000ea80000004200 */
[----:B------:R-:W-:Y:S01]  /*1dde0*/  FADD.FTZ R44, R159, R0 ;  /* 0x000000009f2c7221 */ /* 0x000fe20000010000 */
[C---:B------:R-:W-:Y:S05]  /*1ddf0*/  HMMA.16816.F32 R28, R48.reuse, R40, R28 ;  /* 0x00000028301c723c */ /* 0x040fea000000181c */
[----:B------:R-:W-:Y:S01]  /*1de00*/  FFMA.FTZ R0, R118, UR4, -R64 ;  /* 0x0000000476007c23 */ /* 0x000fe20008010840 */
[----:B------:R-:W-:Y:S01]  /*1de10*/  HMMA.16816.F32 R32, R48, R42, R32 ;  /* 0x0000002a3020723c */ /* 0x000fe20000001820 */
[----:B------:R-:W3:Y:S02]  /*1de20*/  LDSM.16.MT88.4 R40, [R217+0x10800] ;  /* 0x01080000d928783b */ /* 0x000ee40000004200 */
[----:B------:R5:W-:Y:S02]  /*1de30*/  MUFU.EX2 R74, R0 ;  /* 0x00000000004a7308 */ /* 0x000be40000000800 */
[----:B------:R-:W-:Y:S06]  /*1de40*/  FADD.FTZ R2, R163, R45 ;  /* 0x0000002da3027221 */ /* 0x000fec0000010000 */
[----:B------:R-:W-:Y:S01]  /*1de50*/  FADD.FTZ R45, R162, R2 ;  /* 0x00000002a22d7221 */ /* 0x000fe20000010000 */
[----:B------:R-:W-:Y:S03]  /*1de60*/  FADD.FTZ R2, R160, R44 ;  /* 0x0000002ca0027221 */ /* 0x000fe60000010000 */
[----:B------:R-:W-:Y:S01]  /*1de70*/  FADD.FTZ R44, R158, R45 ;  /* 0x0000002d9e2c7221 */ /* 0x000fe20000010000 */
[----:B------:R-:W-:Y:S01]  /*1de80*/  F2FP.F16.F32.PACK_AB R45, R81, R82 ;  /* 0x00000052512d723e */ /* 0x000fe200000000ff */
[----:B------:R-:W-:Y:S02]  /*1de90*/  FADD.FTZ R2, R154, R2 ;  /* 0x000000029a027221 */ /* 0x000fe40000010000 */
[----:B------:R-:W-:Y:S01]  /*1dea0*/  FADD.FTZ R44, R157, R44 ;  /* 0x0000002c9d2c7221 */ /* 0x000fe20000010000 */
[----:B-----5:R-:W-:Y:S01]  /*1deb0*/  FFMA.FTZ R0, R119, UR4, -R64 ;  /* 0x0000000477007c23 */ /* 0x020fe20008010840 */
[----:B------:R-:W-:Y:S01]  /*1dec0*/  FADD.FTZ R65, R155, R2 ;  /* 0x000000029b417221 */ /* 0x000fe20000010000 */
[--C-:B------:R-:W-:Y:S01]  /*1ded0*/  FFMA.FTZ R2, R202, UR4, -R39.reuse ;  /* 0x00000004ca027c23 */ /* 0x100fe20008010827 */
[----:B------:R-:W-:Y:S01]  /*1dee0*/  FADD.FTZ R66, R151, R44 ;  /* 0x0000002c97427221 */ /* 0x000fe20000010000 */
[----:B------:R5:W3:Y:S01]  /*1def0*/  MUFU.EX2 R73, R0 ;  /* 0x0000000000497308 */ /* 0x000ae20000000800 */
[----:B------:R-:W-:Y:S02]  /*1df00*/  F2FP.F16.F32.PACK_AB R44, R83, R84 ;  /* 0x00000054532c723e */ /* 0x000fe400000000ff */
[----:B------:R-:W-:Y:S05]  /*1df10*/  FADD.FTZ R48, R156, R66 ;  /* 0x000000429c307221 */ /* 0x000fea0000010000 */
[C---:B-1----:R-:W-:Y:S02]  /*1df20*/  HMMA.16816.F32 R4, R44.reuse, R60, R4 ;  /* 0x0000003c2c04723c */ /* 0x042fe40000001804 */
[----:B------:R1:W-:Y:S04]  /*1df30*/  MUFU.EX2 R71, R2 ;  /* 0x0000000200477308 */ /* 0x0003e80000000800 */
[C---:B------:R-:W-:Y:S05]  /*1df40*/  HMMA.16816.F32 R8, R44.reuse, R62, R8 ;  /* 0x0000003e2c08723c */ /* 0x040fea0000001808 */
[----:B-----5:R-:W-:Y:S01]  /*1df50*/  FFMA.FTZ R0, R204, UR4, -R39 ;  /* 0x00000004cc007c23 */ /* 0x020fe20008010827 */
[C---:B----4-:R-:W-:Y:S03]  /*1df60*/  HMMA.16816.F32 R12, R44.reuse, R52, R12 ;  /* 0x000000342c0c723c */ /* 0x050fe6000000180c */
[----:B------:R4:W5:Y:S03]  /*1df70*/  MUFU.EX2 R72, R0 ;  /* 0x0000000000487308 */ /* 0x0009660000000800 */
[C---:B------:R-:W-:Y:S05]  /*1df80*/  HMMA.16816.F32 R16, R44.reuse, R54, R16 ;  /* 0x000000362c10723c */ /* 0x040fea0000001810 */
[----:B-1----:R-:W-:Y:S01]  /*1df90*/  FADD.FTZ R2, R150, R48 ;  /* 0x0000003096027221 */ /* 0x002fe20000010000 */
[C---:B--2---:R-:W-:Y:S05]  /*1dfa0*/  HMMA.16816.F32 R20, R44.reuse, R56, R20 ;  /* 0x000000382c14723c */ /* 0x044fea0000001814 */
[----:B------:R-:W-:Y:S01]  /*1dfb0*/  FFMA.FTZ R48, R201, UR4, -R64 ;  /* 0x00000004c9307c23 */ /* 0x000fe20008010840 */
[C---:B------:R-:W-:Y:S03]  /*1dfc0*/  HMMA.16816.F32 R24, R44.reuse, R58, R24 ;  /* 0x0000003a2c18723c */ /* 0x040fe60000001818 */
[----:B------:R1:W-:Y:S02]  /*1dfd0*/  MUFU.EX2 R70, R48 ;  /* 0x0000003000467308 */ /* 0x0003e40000000800 */
[----:B----4-:R-:W-:Y:S01]  /*1dfe0*/  FADD.FTZ R0, R153, R65 ;  /* 0x0000004199007221 */ /* 0x010fe20000010000 */
[C---:B---3--:R-:W-:Y:S05]  /*1dff0*/  HMMA.16816.F32 R28, R44.reuse, R40, R28 ;  /* 0x000000282c1c723c */ /* 0x048fea000000181c */
[----:B------:R-:W-:Y:S01]  /*1e000*/  FADD.FTZ R0, R152, R0 ;  /* 0x0000000098007221 */ /* 0x000fe20000010000 */
[----:B------:R-:W-:Y:S01]  /*1e010*/  HMMA.16816.F32 R32, R44, R42, R32 ;  /* 0x0000002a2c20723c */ /* 0x000fe20000001820 */
[----:B------:R-:W-:Y:S04]  /*1e020*/  LDSM.16.MT88.4 R44, [R217+0x11000] ;  /* 0x01100000d92c783b */ /* 0x000fe80000004200 */
[----:B------:R-:W-:Y:S01]  /*1e030*/  FADD.FTZ R0, R148, R0 ;  /* 0x0000000094007221 */ /* 0x000fe20000010000 */
[----:B------:R-:W-:Y:S01]  /*1e040*/  FADD.FTZ R2, R149, R2 ;  /* 0x0000000295027221 */ /* 0x000fe20000010000 */
[----:B------:R-:W-:Y:S01]  /*1e050*/  FFMA.FTZ R52, R124, UR4, -R39 ;  /* 0x000000047c347c23 */ /* 0x000fe20008010827 */
[----:B------:R-:W-:Y:S01]  /*1e060*/  F2FP.F16.F32.PACK_AB R40, R75, R76 ;  /* 0x0000004c4b28723e */ /* 0x000fe200000000ff */
[----:B-1----:R-:W1:Y:S02]  /*1e070*/  LDSM.16.MT88.4 R48, [R135+0x11000] ;  /* 0x011000008730783b */ /* 0x002e640000004200 */
[----:B------:R-:W-:Y:S01]  /*1e080*/  FADD.FTZ R60, R146, R0 ;  /* 0x00000000923c7221 */ /* 0x000fe20000010000 */
[----:B------:R-:W-:Y:S01]  /*1e090*/  FFMA.FTZ R0, R200, UR4, -R64 ;  /* 0x00000004c8007c23 */ /* 0x000fe20008010840 */
[----:B------:R-:W-:Y:S01]  /*1e0a0*/  FADD.FTZ R2, R145, R2 ;  /* 0x0000000291027221 */ /* 0x000fe20000010000 */
[----:B------:R-:W-:Y:S01]  /*1e0b0*/  MUFU.EX2 R66, R52 ;  /* 0x0000003400427308 */ /* 0x000fe20000000800 */
[----:B------:R-:W-:Y:S01]  /*1e0c0*/  FADD.FTZ R53, R69, R60 ;  /* 0x0000003c45357221 */ /* 0x000fe20000010000 */
[----:B------:R-:W-:Y:S01]  /*1e0d0*/  F2FP.F16.F32.PACK_AB R41, R73, R74 ;  /* 0x0000004a4929723e */ /* 0x000fe200000000ff */
[----:B------:R-:W-:Y:S01]  /*1e0e0*/  LDSM.16.MT88.4 R148, [R218+0x11800] ;  /* 0x01180000da94783b */ /* 0x000fe20000004200 */
[----:B-----5:R-:W-:Y:S06]  /*1e0f0*/  F2FP.F16.F32.PACK_AB R42, R71, R72 ;  /* 0x00000048472a723e */ /* 0x020fec00000000ff */
[----:B------:R2:W3:Y:S01]  /*1e100*/  MUFU.EX2 R69, R0 ;  /* 0x0000000000457308 */ /* 0x0004e20000000800 */
[----:B------:R-:W-:Y:S01]  /*1e110*/  LDSM.16.MT88.4 R152, [R216+0x11800] ;  /* 0x01180000d898783b */ /* 0x000fe20000004200 */
[----:B--2---:R-:W-:Y:S01]  /*1e120*/  FADD.FTZ R0, R147, R2 ;  /* 0x0000000293007221 */ /* 0x004fe20000010000 */
[----:B------:R-:W-:Y:S01]  /*1e130*/  FADD.FTZ R2, R144, R53 ;  /* 0x0000003590027221 */ /* 0x000fe20000010000 */
[----:B---3--:R-:W-:Y:S05]  /*1e140*/  F2FP.F16.F32.PACK_AB R43, R69, R70 ;  /* 0x00000046452b723e */ /* 0x008fea00000000ff */
[----:B------:R-:W2:Y:S01]  /*1e150*/  LDSM.16.MT88.4 R52, [R218+0x11000] ;  /* 0x01100000da34783b */ /* 0x000ea20000004200 */
[----:B------:R-:W-:Y:S01]  /*1e160*/  FADD.FTZ R60, R143, R0 ;  /* 0x000000008f3c7221 */ /* 0x000fe20000010000 */
[----:B------:R-:W-:Y:S01]  /*1e170*/  FADD.FTZ R0, R140, R2 ;  /* 0x000000028c007221 */ /* 0x000fe20000010000 */
[----:B------:R-:W-:Y:S02]  /*1e180*/  FFMA.FTZ R2, R125, UR4, -R39 ;  /* 0x000000047d027c23 */ /* 0x000fe40008010827 */
[----:B------:R-:W-:Y:S01]  /*1e190*/  FADD.FTZ R56, R142, R60 ;  /* 0x0000003c8e387221 */ /* 0x000fe20000010000 */
[----:B------:R-:W-:Y:S01]  /*1e1a0*/  FADD.FTZ R0, R141, R0 ;  /* 0x000000008d007221 */ /* 0x000fe20000010000 */
[C---:B-1----:R-:W-:Y:S01]  /*1e1b0*/  HMMA.16816.F32 R4, R40.reuse, R48, R4 ;  /* 0x000000302804723c */ /* 0x042fe20000001804 */
[----:B------:R1:W3:Y:S01]  /*1e1c0*/  MUFU.EX2 R65, R2 ;  /* 0x0000000200417308 */ /* 0x0002e20000000800 */
[----:B------:R-:W-:Y:S03]  /*1e1d0*/  LDSM.16.MT88.4 R144, [R135+0x11800] ;  /* 0x011800008790783b */ /* 0x000fe60000004200 */
[----:B------:R-:W-:Y:S01]  /*1e1e0*/  FADD.FTZ R56, R139, R56 ;  /* 0x000000388b387221 */ /* 0x000fe20000010000 */
[C---:B------:R-:W-:Y:S05]  /*1e1f0*/  HMMA.16816.F32 R8, R40.reuse, R50, R8 ;  /* 0x000000322808723c */ /* 0x040fea0000001808 */
[----:B------:R-:W-:Y:S01]  /*1e200*/  FADD.FTZ R60, R136, R0 ;  /* 0x00000000883c7221 */ /* 0x000fe20000010000 */
[----:B------:R-:W-:Y:S02]  /*1e210*/  FADD.FTZ R0, R138, R56 ;  /* 0x000000388a007221 */ /* 0x000fe40000010000 */
[----:B------:R-:W4:Y:S03]  /*1e220*/  LDSM.16.MT88.4 R56, [R216+0x11000] ;  /* 0x01100000d838783b */ /* 0x000f260000004200 */
[----:B------:R-:W-:Y:S01]  /*1e230*/  FADD.FTZ R61, R137, R60 ;  /* 0x0000003c893d7221 */ /* 0x000fe20000010000 */
[----:B------:R-:W-:Y:S01]  /*1e240*/  FADD.FTZ R60, R131, R0 ;  /* 0x00000000833c7221 */ /* 0x000fe20000010000 */
[--C-:B------:R-:W-:Y:S01]  /*1e250*/  FFMA.FTZ R0, R180, UR4, -R64.reuse ;  /* 0x00000004b4007c23 */ /* 0x100fe20008010840 */
[--C-:B-1----:R-:W-:Y:S01]  /*1e260*/  FFMA.FTZ R2, R126, UR4, -R64.reuse ;  /* 0x000000047e027c23 */ /* 0x102fe20008010840 */
[----:B------:R-:W-:Y:S01]  /*1e270*/  FFMA.FTZ R64, R38, UR4, -R64 ;  /* 0x0000000426407c23 */ /* 0x000fe20008010840 */
[----:B------:R-:W-:Y:S01]  /*1e280*/  FADD.FTZ R60, R133, R60 ;  /* 0x0000003c853c7221 */ /* 0x000fe20000010000 */
[----:B------:R1:W-:Y:S01]  /*1e290*/  MUFU.EX2 R62, R0 ;  /* 0x00000000003e7308 */ /* 0x0003e20000000800 */
[----:B---3--:R-:W-:Y:S02]  /*1e2a0*/  F2FP.F16.F32.PACK_AB R160, R65, R66 ;  /* 0x0000004241a0723e */ /* 0x008fe400000000ff */
[----:B------:R-:W-:Y:S07]  /*1e2b0*/  MOV R133, R3 ;  /* 0x0000000300857202 */ /* 0x000fee0000000f00 */
[----:B------:R3:W5:Y:S01]  /*1e2c0*/  MUFU.EX2 R63, R2 ;  /* 0x00000002003f7308 */ /* 0x0007620000000800 */
[C---:B--2---:R-:W-:Y:S06]  /*1e2d0*/  HMMA.16816.F32 R12, R40.reuse, R52, R12 ;  /* 0x00000034280c723c */ /* 0x044fec000000180c */
[C---:B------:R-:W-:Y:S03]  /*1e2e0*/  HMMA.16816.F32 R16, R40.reuse, R54, R16 ;  /* 0x000000362810723c */ /* 0x040fe60000001810 */
[----:B------:R-:W-:Y:S02]  /*1e2f0*/  MUFU.EX2 R64, R64 ;  /* 0x0000004000407308 */ /* 0x000fe40000000800 */
[----:B-1----:R-:W-:Y:S01]  /*1e300*/  FADD.FTZ R0, R132, R61 ;  /* 0x0000003d84007221 */ /* 0x002fe20000010000 */
[--C-:B------:R-:W-:Y:S01]  /*1e310*/  FFMA.FTZ R61, R128, UR4, -R39.reuse ;  /* 0x00000004803d7c23 */ /* 0x100fe20008010827 */
[----:B------:R-:W-:Y:S01]  /*1e320*/  FFMA.FTZ R39, R181, UR4, -R39 ;  /* 0x00000004b5277c23 */ /* 0x000fe20008010827 */
[----:B------:R-:W-:Y:S05]  /*1e330*/  MOV R132, R36 ;  /* 0x0000002400847202 */ /* 0x000fea0000000f00 */
[----:B------:R1:W-:Y:S01]  /*1e340*/  MUFU.EX2 R49, R39 ;  /* 0x0000002700317308 */ /* 0x0003e20000000800 */
[----:B---3--:R-:W-:Y:S01]  /*1e350*/  FADD.FTZ R2, R130, R0 ;  /* 0x0000000082027221 */ /* 0x008fe20000010000 */
[----:B------:R-:W-:Y:S01]  /*1e360*/  FADD.FTZ R0, R129, R60 ;  /* 0x0000003c81007221 */ /* 0x000fe20000010000 */
[----:B-----5:R-:W-:Y:S01]  /*1e370*/  F2FP.F16.F32.PACK_AB R161, R62, R63 ;  /* 0x0000003f3ea1723e */ /* 0x020fe200000000ff */
[C---:B----4-:R-:W-:Y:S03]  /*1e380*/  HMMA.16816.F32 R20, R40.reuse, R56, R20 ;  /* 0x000000382814723c */ /* 0x050fe60000001814 */
[----:B------:R-:W-:Y:S01]  /*1e390*/  FADD.FTZ R2, R123, R2 ;  /* 0x000000027b027221 */ /* 0x000fe20000010000 */
[----:B------:R-:W-:Y:S02]  /*1e3a0*/  FADD.FTZ R48, R127, R0 ;  /* 0x000000007f307221 */ /* 0x000fe40000010000 */
[----:B------:R-:W2:Y:S01]  /*1e3b0*/  MUFU.EX2 R61, R61 ;  /* 0x0000003d003d7308 */ /* 0x000ea20000000800 */
[C---:B------:R-:W-:Y:S04]  /*1e3c0*/  HMMA.16816.F32 R24, R40.reuse, R58, R24 ;  /* 0x0000003a2818723c */ /* 0x040fe80000001818 */
[----:B------:R-:W-:Y:S02]  /*1e3d0*/  FADD.FTZ R0, R122, R2 ;  /* 0x000000027a007221 */ /* 0x000fe40000010000 */
[C---:B------:R-:W-:Y:S05]  /*1e3e0*/  HMMA.16816.F32 R28, R40.reuse, R44, R28 ;  /* 0x0000002c281c723c */ /* 0x040fea000000181c */
[----:B-1----:R-:W-:Y:S01]  /*1e3f0*/  FADD.FTZ R39, R121, R48 ;  /* 0x0000003079277221 */ /* 0x002fe20000010000 */
[----:B------:R-:W-:Y:S01]  /*1e400*/  HMMA.16816.F32 R32, R40, R46, R32 ;  /* 0x0000002e2820723c */ /* 0x000fe20000001820 */
[----:B------:R-:W1:Y:S04]  /*1e410*/  LDSM.16.MT88.4 R40, [R217+0x11800] ;  /* 0x01180000d928783b */ /* 0x000e680000004200 */
[----:B------:R-:W-:Y:S01]  /*1e420*/  FADD.FTZ R2, R117, R0 ;  /* 0x0000000075027221 */ /* 0x000fe20000010000 */
[----:B------:R-:W-:Y:S01]  /*1e430*/  FADD.FTZ R0, R120, R39 ;  /* 0x0000002778007221 */ /* 0x000fe20000010000 */
[----:B--2---:R-:W-:Y:S01]  /*1e440*/  F2FP.F16.F32.PACK_AB R162, R49, R61 ;  /* 0x0000003d31a2723e */ /* 0x004fe200000000ff */
[----:B------:R2:W3:Y:S03]  /*1e450*/  MUFU.EX2 R39, R37 ;  /* 0x0000002500277308 */ /* 0x0004e60000000800 */
[----:B------:R-:W-:Y:S01]  /*1e460*/  FADD.FTZ R2, R116, R2 ;  /* 0x0000000274027221 */ /* 0x000fe20000010000 */
[----:B------:R-:W-:Y:S03]  /*1e470*/  FADD.FTZ R0, R115, R0 ;  /* 0x0000000073007221 */ /* 0x000fe60000010000 */
[----:B------:R-:W-:Y:S01]  /*1e480*/  FADD.FTZ R2, R111, R2 ;  /* 0x000000026f027221 */ /* 0x000fe20000010000 */
[----:B--2---:R-:W-:Y:S03]  /*1e490*/  FADD.FTZ R37, R114, R0 ;  /* 0x0000000072257221 */ /* 0x004fe60000010000 */
[----:B------:R-:W-:Y:S01]  /*1e4a0*/  FADD.FTZ R0, R109, R2 ;  /* 0x000000026d007221 */ /* 0x000fe20000010000 */
[----:B---3--:R-:W-:Y:S01]  /*1e4b0*/  F2FP.F16.F32.PACK_AB R163, R64, R39 ;  /* 0x0000002740a3723e */ /* 0x008fe200000000ff */
[----:B------:R-:W-:Y:S02]  /*1e4c0*/  FADD.FTZ R2, R96, R37 ;  /* 0x0000002560027221 */ /* 0x000fe40000010000 */
[----:B------:R-:W-:Y:S02]  /*1e4d0*/  FADD.FTZ R37, R93, R0 ;  /* 0x000000005d257221 */ /* 0x000fe40000010000 */
[----:B------:R-:W-:Y:S02]  /*1e4e0*/  FADD.FTZ R0, R95, R2 ;  /* 0x000000025f007221 */ /* 0x000fe40000010000 */
[C---:B------:R-:W-:Y:S05]  /*1e4f0*/  HMMA.16816.F32 R136, R160.reuse, R144, R4 ;  /* 0x00000090a088723c */ /* 0x040fea0000001804 */
[----:B------:R-:W-:Y:S01]  /*1e500*/  FADD.FTZ R2, R94, R37 ;  /* 0x000000255e027221 */ /* 0x000fe20000010000 */
[C---:B------:R-:W-:Y:S05]  /*1e510*/  HMMA.16816.F32 R144, R160.reuse, R146, R8 ;  /* 0x00000092a090723c */ /* 0x040fea0000001808 */
[----:B------:R-:W-:Y:S01]  /*1e520*/  FADD.FTZ R0, R92, R0 ;  /* 0x000000005c007221 */ /* 0x000fe20000010000 */
[C---:B------:R-:W-:Y:S05]  /*1e530*/  HMMA.16816.F32 R140, R160.reuse, R148, R12 ;  /* 0x00000094a08c723c */ /* 0x040fea000000180c */
[----:B------:R-:W-:Y:S01]  /*1e540*/  FADD.FTZ R2, R89, R2 ;  /* 0x0000000259027221 */ /* 0x000fe20000010000 */
[----:B------:R-:W-:Y:S01]  /*1e550*/  FADD.FTZ R0, R91, R0 ;  /* 0x000000005b007221 */ /* 0x000fe20000010000 */
[C---:B------:R-:W-:Y:S04]  /*1e560*/  HMMA.16816.F32 R148, R160.reuse, R150, R16 ;  /* 0x00000096a094723c */ /* 0x040fe80000001810 */
[----:B------:R-:W-:Y:S01]  /*1e570*/  FADD.FTZ R2, R90, R2 ;  /* 0x000000025a027221 */ /* 0x000fe20000010000 */
[----:B------:R-:W-:Y:S01]  /*1e580*/  FADD.FTZ R37, R88, R0 ;  /* 0x0000000058257221 */ /* 0x000fe20000010000 */
[C---:B------:R-:W-:Y:S05]  /*1e590*/  HMMA.16816.F32 R156, R160.reuse, R152, R20 ;  /* 0x00000098a09c723c */ /* 0x040fea0000001814 */
[----:B------:R-:W-:Y:S01]  /*1e5a0*/  FADD.FTZ R4, R87, R37 ;  /* 0x0000002557047221 */ /* 0x000fe20000010000 */
[----:B------:R-:W-:Y:S01]  /*1e5b0*/  FADD.FTZ R0, R86, R2 ;  /* 0x0000000256007221 */ /* 0x000fe20000010000 */
[C---:B------:R-:W-:Y:S04]  /*1e5c0*/  HMMA.16816.F32 R152, R160.reuse, R154, R24 ;  /* 0x0000009aa098723c */ /* 0x040fe80000001818 */
[----:B------:R-:W-:Y:S01]  /*1e5d0*/  FADD.FTZ R2, R85, R0 ;  /* 0x0000000055027221 */ /* 0x000fe20000010000 */
[----:B------:R-:W-:Y:S01]  /*1e5e0*/  FADD.FTZ R0, R84, R4 ;  /* 0x0000000454007221 */ /* 0x000fe20000010000 */
[C---:B-1----:R-:W-:Y:S05]  /*1e5f0*/  HMMA.16816.F32 R164, R160.reuse, R40, R28 ;  /* 0x00000028a0a4723c */ /* 0x042fea000000181c */
[----:B------:R-:W-:Y:S01]  /*1e600*/  FADD.FTZ R2, R82, R2 ;  /* 0x0000000252027221 */ /* 0x000fe20000010000 */
[----:B------:R-:W-:Y:S01]  /*1e610*/  FADD.FTZ R4, R83, R0 ;  /* 0x0000000053047221 */ /* 0x000fe20000010000 */
[----:B------:R-:W-:Y:S04]  /*1e620*/  HMMA.16816.F32 R160, R160, R42, R32 ;  /* 0x0000002aa0a0723c */ /* 0x000fe80000001820 */
[----:B------:R-:W-:Y:S01]  /*1e630*/  FADD.FTZ R4, R80, R4 ;  /* 0x0000000450047221 */ /* 0x000fe20000010000 */
[----:B------:R-:W-:Y:S06]  /*1e640*/  FADD.FTZ R0, R81, R2 ;  /* 0x0000000251007221 */ /* 0x000fec0000010000 */
[----:B------:R-:W-:Y:S01]  /*1e650*/  FADD.FTZ R2, R78, R0 ;  /* 0x000000004e027221 */ /* 0x000fe20000010000 */
[----:B------:R-:W-:Y:S03]  /*1e660*/  FADD.FTZ R0, R79, R4 ;  /* 0x000000044f007221 */ /* 0x000fe60000010000 */
        /* <DEDUP_REMOVED lines=16> */
[----:B------:R-:W-:Y:S02]  /*1e770*/  FADD.FTZ R0, R64, R0 ;  /* 0x0000000040007221 */ /* 0x000fe40000010000 */
[----:B------:R2:W-:Y:S04]  /*1e780*/  STL [R1+0x10], R2 ;  /* 0x0000100201007387 */ /* 0x0005e80000100800 */
[----:B------:R2:W-:Y:S01]  /*1e790*/  STL [R1+0x14], R0 ;  /* 0x0000140001007387 */ /* 0x0005e20000100800 */
[----:B------:R-:W-:Y:S05]  /*1e7a0*/  @P1 BRA `(.L_x_919) ;  /* 0xffffff8800cc1947 */ /* 0x000fea000383ffff */
.L_x_915:
[----:B------:R-:W2:Y:S04]  /*1e7b0*/  LDL.LU R5, [R1+0x10] ;  /* 0x0000100001057983 */ /* 0x000ea80000300800 */
[----:B------:R-:W3:Y:S01]  /*1e7c0*/  LDL.LU R4, [R1+0x14] ;  /* 0x0000140001047983 */ /* 0x000ee20000300800 */
[----:B------:R-:W4:Y:S01]  /*1e7d0*/  S2UR UR4, SR_CgaCtaId ;  /* 0x00000000000479c3 */ /* 0x000f220000008800 */
[----:B------:R-:W-:Y:S01]  /*1e7e0*/  UMOV UR6, 0x400 ;  /* 0x0000040000067882 */ /* 0x000fe20000000000 */
[----:B-1----:R-:W-:Y:S01]  /*1e7f0*/  IMAD.MOV.U32 R7, RZ, RZ, -0x10 ;  /* 0xfffffff0ff077424 */ /* 0x002fe200078e00ff */
[----:B------:R-:W1:Y:S01]  /*1e800*/  S2R R27, SR_TID.X ;  /* 0x00000000001b7919 */ /* 0x000e620000002100 */
[----:B------:R-:W-:Y:S01]  /*1e810*/  IMAD.MOV.U32 R8, RZ, RZ, 0x20 ;  /* 0x00000020ff087424 */ /* 0x000fe200078e00ff */
[----:B------:R-:W-:-:S02]  /*1e820*/  UISETP.NE.AND UP0, UPT, UR16, -0x1, UPT ;  /* 0xffffffff1000788c */ /* 0x000fc4000bf05270 */
[----:B----4-:R-:W-:-:S09]  /*1e830*/  ULEA UR4, UR4, UR6, 0x18 ;  /* 0x0000000604047291 */ /* 0x010fd2000f8ec03f */
[----:B------:R-:W-:Y:S02]  /*1e840*/  @UP0 ULDC.64 UR6, c[0x0][0x298] ;  /* 0x0000a60000060ab9 */ /* 0x000fe40000000a00 */
[----:B------:R-:W-:-:S04]  /*1e850*/  @UP0 UIMAD.WIDE.U32 UR10, UR16, UR6, URZ ;  /* 0x00000006100a02a5 */ /* 0x000fc8000f8e003f */
[----:B------:R-:W-:Y:S01]  /*1e860*/  @UP0 UIMAD UR8, UR16, UR7, UR11 ;  /* 0x00000007100802a4 */ /* 0x000fe2000f8e020b */
[----:B-1----:R-:W-:-:S04]  /*1e870*/  SHF.R.S32.HI R28, RZ, 0x1f, R27 ;  /* 0x0000001fff1c7819 */ /* 0x002fc8000001141b */
[----:B------:R-:W-:-:S04]  /*1e880*/  LEA.HI R26, R28, R27, RZ, 0x5 ;  /* 0x0000001b1c1a7211 */ /* 0x000fc800078f28ff */
[----:B------:R-:W-:Y:S01]  /*1e890*/  SHF.R.S32.HI R25, RZ, 0x5, R26 ;  /* 0x00000005ff197819 */ /* 0x000fe2000001141a */
[----:B--2---:R-:W1:Y:S04]  /*1e8a0*/  SHFL.BFLY PT, R0, R5, 0x2, 0x1f ;  /* 0x0c401f0005007f89 */ /* 0x004e6800000e0000 */
[----:B---3--:R-:W2:Y:S01]  /*1e8b0*/  SHFL.BFLY PT, R2, R4, 0x2, 0x1f ;  /* 0x0c401f0004027f89 */ /* 0x008ea200000e0000 */
[----:B-1----:R-:W-:Y:S01]  /*1e8c0*/  FADD.FTZ R0, R0, R5 ;  /* 0x0000000500007221 */ /* 0x002fe20000010000 */
[----:B--2---:R-:W-:-:S04]  /*1e8d0*/  FADD.FTZ R2, R2, R4 ;  /* 0x0000000402027221 */ /* 0x004fc80000010000 */
[----:B------:R-:W1:Y:S04]  /*1e8e0*/  SHFL.BFLY PT, R5, R0, 0x1, 0x1f ;  /* 0x0c201f0000057f89 */ /* 0x000e6800000e0000 */
[----:B------:R-:W2:Y:S01]  /*1e8f0*/  SHFL.BFLY PT, R4, R2, 0x1, 0x1f ;  /* 0x0c201f0002047f89 */ /* 0x000ea200000e0000 */
[----:B-1----:R-:W-:Y:S01]  /*1e900*/  FADD.FTZ R24, R0, R5 ;  /* 0x0000000500187221 */ /* 0x002fe20000010000 */
[----:B------:R-:W-:Y:S01]  /*1e910*/  MOV R0, 0x3f800000 ;  /* 0x3f80000000007802 */ /* 0x000fe20000000f00 */
[----:B--2---:R-:W-:-:S03]  /*1e920*/  FADD.FTZ R23, R2, R4 ;  /* 0x0000000402177221 */ /* 0x004fc60000010000 */
[----:B------:R-:W-:Y:S02]  /*1e930*/  FSETP.NE.FTZ.AND P4, PT, R24, RZ, PT ;  /* 0x000000ff1800720b */ /* 0x000fe40003f95000 */
[----:B------:R-:W-:Y:S02]  /*1e940*/  MOV R2, 0x3f800000 ;  /* 0x3f80000000027802 */ /* 0x000fe40000000f00 */
[----:B------:R-:W-:Y:S02]  /*1e950*/  FSETP.NE.FTZ.AND P3, PT, R23, RZ, PT ;  /* 0x000000ff1700720b */ /* 0x000fe40003f75000 */
[----:B------:R-:W-:-:S04]  /*1e960*/  LEA.HI R4, R28, R27, RZ, 0x2 ;  /* 0x0000001b1c047211 */ /* 0x000fc800078f10ff */
[----:B------:R-:W-:-:S03]  /*1e970*/  SHF.R.S32.HI R5, RZ, 0x2, R4 ;  /* 0x00000002ff057819 */ /* 0x000fc60000011404 */
[----:B------:R-:W1:Y:S08]  /*1e980*/  @P4 MUFU.RCP R0, R24 ;  /* 0x0000001800004308 */ /* 0x000e700000001000 */
[----:B------:R-:W2:Y:S01]  /*1e990*/  @P3 MUFU.RCP R2, R23 ;  /* 0x0000001700023308 */ /* 0x000ea20000001000 */
[C---:B-1----:R-:W-:Y:S01]  /*1e9a0*/  FMUL.FTZ R136, R0.reuse, R136 ;  /* 0x0000008800887220 */ /* 0x042fe20000410000 */
        /* <DEDUP_REMOVED lines=14> */
[----:B------:R-:W-:Y:S01]  /*1ea90*/  FMUL.FTZ R10, R0, R161 ;  /* 0x000000a1000a7220 */ /* 0x000fe20000410000 */
[----:B------:R-:W-:Y:S01]  /*1eaa0*/  SHF.R.S32.HI R0, RZ, 0x1f, R4 ;  /* 0x0000001fff007819 */ /* 0x000fe20000011404 */
[C---:B--2---:R-:W-:Y:S01]  /*1eab0*/  FMUL.FTZ R139, R2.reuse, R139 ;  /* 0x0000008b028b7220 */ /* 0x044fe20000410000 */
[C---:B------:R-:W-:Y:S01]  /*1eac0*/  FMUL.FTZ R6, R2.reuse, R138 ;  /* 0x0000008a02067220 */ /* 0x040fe20000410000 */
[----:B------:R-:W-:Y:S01]  /*1ead0*/  FMUL.FTZ R147, R2, R147 ;  /* 0x0000009302937220 */ /* 0x000fe20000410000 */
[----:B------:R-:W-:Y:S01]  /*1eae0*/  LEA.HI R0, R0, R5, RZ, 0x3 ;  /* 0x0000000500007211 */ /* 0x000fe200078f18ff */
[C---:B------:R-:W-:Y:S01]  /*1eaf0*/  FMUL.FTZ R18, R2.reuse, R146 ;  /* 0x0000009202127220 */ /* 0x040fe20000410000 */
[C---:B------:R-:W-:Y:S01]  /*1eb00*/  FMUL.FTZ R143, R2.reuse, R143 ;  /* 0x0000008f028f7220 */ /* 0x040fe20000410000 */
[----:B------:R-:W-:Y:S01]  /*1eb10*/  FMUL.FTZ R16, R2, R142 ;  /* 0x0000008e02107220 */ /* 0x000fe20000410000 */
[----:B------:R-:W-:Y:S01]  /*1eb20*/  LOP3.LUT R0, R0, 0xfffffff8, RZ, 0xc0, !PT ;  /* 0xfffffff800007812 */ /* 0x000fe200078ec0ff */
[C---:B------:R-:W-:Y:S01]  /*1eb30*/  FMUL.FTZ R151, R2.reuse, R151 ;  /* 0x0000009702977220 */ /* 0x040fe20000410000 */
[C---:B------:R-:W-:Y:S01]  /*1eb40*/  FMUL.FTZ R14, R2.reuse, R150 ;  /* 0x00000096020e7220 */ /* 0x040fe20000410000 */
[C---:B------:R-:W-:Y:S01]  /*1eb50*/  FMUL.FTZ R159, R2.reuse, R159 ;  /* 0x0000009f029f7220 */ /* 0x040fe20000410000 */
[----:B------:R-:W-:Y:S01]  /*1eb60*/  FMUL.FTZ R19, R2, R158 ;  /* 0x0000009e02137220 */ /* 0x000fe20000410000 */
[----:B------:R-:W-:-:S02]  /*1eb70*/  IMAD.IADD R0, R5, 0x1, -R0 ;  /* 0x0000000105007824 */ /* 0x000fc400078e0a00 */
[C---:B------:R-:W-:Y:S01]  /*1eb80*/  FMUL.FTZ R155, R2.reuse, R155 ;  /* 0x0000009b029b7220 */ /* 0x040fe20000410000 */
[C---:B------:R-:W-:Y:S01]  /*1eb90*/  FMUL.FTZ R154, R2.reuse, R154 ;  /* 0x0000009a029a7220 */ /* 0x040fe20000410000 */
[C---:B------:R-:W-:Y:S01]  /*1eba0*/  FMUL.FTZ R167, R2.reuse, R167 ;  /* 0x000000a702a77220 */ /* 0x040fe20000410000 */
[C---:B------:R-:W-:Y:S01]  /*1ebb0*/  FMUL.FTZ R20, R2.reuse, R166 ;  /* 0x000000a602147220 */ /* 0x040fe20000410000 */
[C---:B------:R-:W-:Y:S01]  /*1ebc0*/  FMUL.FTZ R163, R2.reuse, R163 ;  /* 0x000000a302a37220 */ /* 0x040fe20000410000 */
[----:B------:R-:W-:Y:S01]  /*1ebd0*/  FMUL.FTZ R9, R2, R162 ;  /* 0x000000a202097220 */ /* 0x000fe20000410000 */
[----:B------:R-:W-:Y:S02]  /*1ebe0*/  LOP3.LUT R2, R4, 0x3ffffffc, RZ, 0xc0, !PT ;  /* 0x3ffffffc04027812 */ /* 0x000fe400078ec0ff */
[C---:B------:R-:W-:Y:S02]  /*1ebf0*/  SHF.L.U32 R4, R0.reuse, 0x6, RZ ;  /* 0x0000000600047819 */ /* 0x040fe400000006ff */
[----:B------:R-:W-:Y:S01]  /*1ec00*/  LOP3.LUT R5, R0, 0x1, RZ, 0xc0, !PT ;  /* 0x0000000100057812 */ /* 0x000fe200078ec0ff */
[----:B------:R-:W-:Y:S01]  /*1ec10*/  IMAD.IADD R2, R27, 0x1, -R2 ;  /* 0x000000011b027824 */ /* 0x000fe200078e0a02 */
[----:B------:R-:W-:-:S02]  /*1ec20*/  LOP3.LUT R4, R4, 0x1c0, RZ, 0xc0, !PT ;  /* 0x000001c004047812 */ /* 0x000fc400078ec0ff */
[----:B------:R-:W-:Y:S02]  /*1ec30*/  ISETP.NE.U32.AND P0, PT, R5, 0x1, PT ;  /* 0x000000010500780c */ /* 0x000fe40003f05070 */
[----:B------:R-:W-:Y:S02]  /*1ec40*/  LEA R2, R25, R2, 0x9 ;  /* 0x0000000219027211 */ /* 0x000fe400078e48ff */
[----:B------:R-:W-:Y:S02]  /*1ec50*/  LEA.HI R4, R4, R4, RZ, 0x1d ;  /* 0x0000000404047211 */ /* 0x000fe400078fe8ff */
[----:B------:R-:W-:Y:S02]  /*1ec60*/  R2P PR, R0, 0x6 ;  /* 0x0000000600007804 */ /* 0x000fe40000000000 */
[----:B------:R-:W-:Y:S02]  /*1ec70*/  LEA R2, R2, R4, 0x1 ;  /* 0x0000000402027211 */ /* 0x000fe400078e08ff */
[----:B------:R-:W-:-:S02]  /*1ec80*/  SEL R7, R7, 0x10, !P0 ;  /* 0x0000001007077807 */ /* 0x000fc40004000000 */
[----:B------:R-:W-:Y:S01]  /*1ec90*/  LEA R0, R2, UR4, 0x1 ;  /* 0x0000000402007c11 */ /* 0x000fe2000f8e08ff */
[----:B------:R-:W-:Y:S01]  /*1eca0*/  ULDC.U8 UR4, c[0x0][0x3d8] ;  /* 0x0000f60000047ab9 */ /* 0x000fe20000000000 */
[----:B------:R-:W-:Y:S02]  /*1ecb0*/  F2FP.F16.F32.PACK_AB R6, R139, R6 ;  /* 0x000000068b06723e */ /* 0x000fe400000000ff */
[----:B------:R-:W-:Y:S02]  /*1ecc0*/  SEL R8, R8, 0xffffffe0, !P1 ;  /* 0xffffffe008087807 */ /* 0x000fe40004800000 */
[----:B------:R-:W-:Y:S01]  /*1ecd0*/  IADD3 R4, R0, R7, RZ ;  /* 0x0000000700047210 */ /* 0x000fe20007ffe0ff */
[----:B------:R1:W-:Y:S01]  /*1ece0*/  STS [R0+0x400], R6 ;  /* 0x0004000600007388 */ /* 0x0003e20000000800 */
[----:B------:R-:W-:Y:S02]  /*1ecf0*/  F2FP.F16.F32.PACK_AB R11, R11, R136 ;  /* 0x000000880b0b723e */ /* 0x000fe400000000ff */
[----:B------:R-:W-:Y:S01]  /*1ed00*/  F2FP.F16.F32.PACK_AB R12, R12, R144 ;  /* 0x000000900c0c723e */ /* 0x000fe200000000ff */
[----:B------:R-:W-:Y:S01]  /*1ed10*/  IMAD.IADD R5, R4, 0x1, R8 ;  /* 0x0000000104057824 */ /* 0x000fe200078e0208 */
[----:B------:R-:W-:Y:S01]  /*1ed20*/  F2FP.F16.F32.PACK_AB R18, R147, R18 ;  /* 0x000000129312723e */ /* 0x000fe200000000ff */
[----:B------:R-:W-:Y:S01]  /*1ed30*/  STS [R0], R11 ;  /* 0x0000000b00007388 */ /* 0x000fe20000000800 */
[----:B------:R-:W-:-:S02]  /*1ed40*/  F2FP.F16.F32.PACK_AB R17, R17, R140 ;  /* 0x0000008c1111723e */ /* 0x000fc400000000ff */
[----:B------:R-:W-:Y:S01]  /*1ed50*/  F2FP.F16.F32.PACK_AB R16, R143, R16 ;  /* 0x000000108f10723e */ /* 0x000fe200000000ff */
[----:B------:R-:W-:Y:S01]  /*1ed60*/  STS [R4], R12 ;  /* 0x0000000c04007388 */ /* 0x000fe20000000800 */
[----:B------:R-:W-:Y:S02]  /*1ed70*/  F2FP.F16.F32.PACK_AB R15, R15, R148 ;  /* 0x000000940f0f723e */ /* 0x000fe400000000ff */
[----:B------:R-:W-:Y:S01]  /*1ed80*/  F2FP.F16.F32.PACK_AB R14, R151, R14 ;  /* 0x0000000e970e723e */ /* 0x000fe200000000ff */
[----:B------:R2:W-:Y:S01]  /*1ed90*/  STS [R4+0x400], R18 ;  /* 0x0004001204007388 */ /* 0x0005e20000000800 */
[----:B------:R-:W-:Y:S02]  /*1eda0*/  IADD3 R2, R0, 0x40, RZ ;  /* 0x0000004000027810 */ /* 0x000fe40007ffe0ff */
[----:B------:R-:W-:Y:S02]  /*1edb0*/  F2FP.F16.F32.PACK_AB R13, R13, R156 ;  /* 0x0000009c0d0d723e */ /* 0x000fe400000000ff */
[----:B------:R-:W-:-:S02]  /*1edc0*/  F2FP.F16.F32.PACK_AB R19, R159, R19 ;  /* 0x000000139f13723e */ /* 0x000fc400000000ff */
[----:B------:R-:W-:Y:S02]  /*1edd0*/  @P2 IADD3 R2, R0, -0x40, RZ ;  /* 0xffffffc000022810 */ /* 0x000fe40007ffe0ff */
[----:B------:R-:W-:Y:S01]  /*1ede0*/  F2FP.F16.F32.PACK_AB R22, R22, R152 ;  /* 0x000000981616723e */ /* 0x000fe200000000ff */
[----:B-1----:R-:W-:Y:S01]  /*1edf0*/  IMAD.IADD R6, R0, 0x1, R8 ;  /* 0x0000000100067824 */ /* 0x002fe200078e0208 */
[----:B------:R-:W-:Y:S02]  /*1ee00*/  F2FP.F16.F32.PACK_AB R154, R155, R154 ;  /* 0x0000009a9b9a723e */ /* 0x000fe400000000ff */
[----:B------:R-:W-:Y:S02]  /*1ee10*/  F2FP.F16.F32.PACK_AB R21, R21, R164 ;  /* 0x000000a41515723e */ /* 0x000fe400000000ff */
[----:B------:R-:W-:Y:S01]  /*1ee20*/  STS [R6], R17 ;  /* 0x0000001106007388 */ /* 0x000fe20000000800 */
[----:B------:R-:W-:Y:S02]  /*1ee30*/  F2FP.F16.F32.PACK_AB R20, R167, R20 ;  /* 0x00000014a714723e */ /* 0x000fe400000000ff */
[----:B------:R-:W-:Y:S01]  /*1ee40*/  F2FP.F16.F32.PACK_AB R10, R10, R160 ;  /* 0x000000a00a0a723e */ /* 0x000fe200000000ff */
[----:B------:R1:W-:Y:S01]  /*1ee50*/  STS [R6+0x400], R16 ;  /* 0x0004001006007388 */ /* 0x0003e20000000800 */
[----:B------:R-:W-:-:S02]  /*1ee60*/  F2FP.F16.F32.PACK_AB R9, R163, R9 ;  /* 0x00000009a309723e */ /* 0x000fc400000000ff */
[----:B------:R-:W-:Y:S01]  /*1ee70*/  PLOP3.LUT P0, PT, PT, PT, UP0, 0x80, 0x0 ;  /* 0x000000000000781c */ /* 0x000fe20003f0f008 */
[----:B------:R-:W-:Y:S01]  /*1ee80*/  STS [R5], R15 ;  /* 0x0000000f05007388 */ /* 0x000fe20000000800 */
[----:B--2---:R-:W-:Y:S01]  /*1ee90*/  IMAD.IADD R4, R7, 0x1, R2 ;  /* 0x0000000107047824 */ /* 0x004fe200078e0202 */
[----:B------:R-:W-:Y:S01]  /*1eea0*/  ISETP.NE.AND P1, PT, RZ, UR4, PT ;  /* 0x00000004ff007c0c */ /* 0x000fe2000bf25270 */
[----:B------:R-:W-:Y:S01]  /*1eeb0*/  IMAD.MOV.U32 R7, RZ, RZ, 0x7f800000 ;  /* 0x7f800000ff077424 */ /* 0x000fe200078e00ff */
[----:B------:R2:W-:Y:S01]  /*1eec0*/  STS [R5+0x400], R14 ;  /* 0x0004000e05007388 */ /* 0x0005e20000000800 */
[----:B------:R-:W-:-:S03]  /*1eed0*/  IMAD.IADD R0, R8, 0x1, R4 ;  /* 0x0000000108007824 */ /* 0x000fc600078e0204 */
[----:B------:R-:W-:Y:S04]  /*1eee0*/  STS [R2], R13 ;  /* 0x0000000d02007388 */ /* 0x000fe80000000800 */
[----:B------:R3:W-:Y:S04]  /*1eef0*/  STS [R2+0x400], R19 ;  /* 0x0004001302007388 */ /* 0x0007e80000000800 */
[----:B------:R-:W-:Y:S04]  /*1ef00*/  STS [R4], R22 ;  /* 0x0000001604007388 */ /* 0x000fe80000000800 */
[----:B------:R4:W-:Y:S01]  /*1ef10*/  STS [R4+0x400], R154 ;  /* 0x0004009a04007388 */ /* 0x0009e20000000800 */
[----:B-1----:R-:W-:Y:S01]  /*1ef20*/  MOV R6, 0x7f800000 ;  /* 0x7f80000000067802 */ /* 0x002fe20000000f00 */
[----:B--2---:R-:W1:Y:S01]  /*1ef30*/  @P4 MUFU.LG2 R5, R24 ;  /* 0x0000001800054308 */ /* 0x004e620000000c00 */
[----:B---3--:R-:W-:-:S05]  /*1ef40*/  IADD3 R2, R8, R2, RZ ;  /* 0x0000000208027210 */ /* 0x008fca0007ffe0ff */
[----:B------:R-:W-:Y:S01]  /*1ef50*/  STS [R2], R21 ;  /* 0x0000001502007388 */ /* 0x000fe20000000800 */
[----:B----4-:R-:W2:Y:S03]  /*1ef60*/  @P4 LDC R4, c[0x0][0x2e8] ;  /* 0x0000ba00ff044b82 */ /* 0x010ea60000000800 */
[----:B------:R3:W-:Y:S01]  /*1ef70*/  STS [R2+0x400], R20 ;  /* 0x0004001402007388 */ /* 0x0007e20000000800 */
[----:B-1----:R-:W-:-:S03]  /*1ef80*/  @P4 FMUL.FTZ R5, R5, 0.69314718246459960938 ;  /* 0x3f31721805054820 */ /* 0x002fc60000410000 */
[----:B------:R-:W-:Y:S04]  /*1ef90*/  STS [R0], R10 ;  /* 0x0000000a00007388 */ /* 0x000fe80000000800 */
[----:B------:R1:W-:Y:S01]  /*1efa0*/  STS [R0+0x400], R9 ;  /* 0x0004000900007388 */ /* 0x0003e20000000800 */
[----:B---3--:R-:W3:Y:S01]  /*1efb0*/  @P3 LDC R2, c[0x0][0x2e8] ;  /* 0x0000ba00ff023b82 */ /* 0x008ee20000000800 */
[----:B-1----:R-:W1:Y:S02]  /*1efc0*/  @P3 MUFU.LG2 R0, R23 ;  /* 0x0000001700003308 */ /* 0x002e640000000c00 */
[----:B-1----:R-:W-:Y:S01]  /*1efd0*/  @P3 FMUL.FTZ R0, R0, 0.69314718246459960938 ;  /* 0x3f31721800003820 */ /* 0x002fe20000410000 */
[----:B--2---:R-:W-:Y:S06]  /*1efe0*/  @P0 BRA `(.L_x_920) ;  /* 0x00000000001c0947 */ /* 0x004fec0003800000 */
[----:B------:R-:W1:Y:S01]  /*1eff0*/  S2UR UR8, SR_CTAID.Y ;  /* 0x00000000000879c3 */ /* 0x000e620000002600 */
[----:B------:R-:W-:Y:S01]  /*1f000*/  ULDC.64 UR6, c[0x0][0x290] ;  /* 0x0000a40000067ab9 */ /* 0x000fe20000000a00 */
[----:B-1----:R-:W-:Y:S02]  /*1f010*/  USHF.R.S32.HI UR4, URZ, 0x1f, UR8 ;  /* 0x0000001f3f047899 */ /* 0x002fe40008011408 */
[----:B------:R-:W-:Y:S02]  /*1f020*/  UIMAD.WIDE.U32 UR10, UR8, UR6, URZ ;  /* 0x00000006080a72a5 */ /* 0x000fe4000f8e003f */
[----:B------:R-:W-:-:S04]  /*1f030*/  UIMAD UR4, UR4, UR6, URZ ;  /* 0x00000006040472a4 */ /* 0x000fc8000f8e023f */
[----:B------:R-:W-:-:S04]  /*1f040*/  UIMAD UR4, UR8, UR7, UR4 ;  /* 0x00000007080472a4 */ /* 0x000fc8000f8e0204 */
[----:B------:R-:W-:-:S12]  /*1f050*/  UIADD3 UR8, UR11, UR4, URZ ;  /* 0x000000040b087290 */ /* 0x000fd8000fffe03f */
.L_x_920:
[----:B------:R-:W-:Y:S01]  /*1f060*/  @P4 FFMA.FTZ R6, R36, R4, R5 ;  /* 0x0000000424064223 */ /* 0x000fe20000010005 */
[----:B---3--:R-:W-:Y:S01]  /*1f070*/  @P3 FFMA.FTZ R7, R3, R2, R0 ;  /* 0x0000000203073223 */ /* 0x008fe20000010000 */
        /* <DEDUP_REMOVED lines=8> */
.L_x_921:
[----:B------:R-:W-:Y:S01]  /*1f100*/  S2UR UR4, SR_CTAID.Z ;  /* 0x00000000000479c3 */ /* 0x000fe20000002700 */
[----:B------:R-:W-:Y:S01]  /*1f110*/  ULDC UR6, c[0x0][0x270] ;  /* 0x00009c0000067ab9 */ /* 0x000fe20000000800 */
[----:B------:R-:W-:-:S06]  /*1f120*/  ULDC UR16, c[0x0][0x2c4] ;  /* 0x0000b10000107ab9 */ /* 0x000fcc0000000800 */
[----:B------:R-:W1:Y:S02]  /*1f130*/  S2UR UR7, SR_CTAID.Y ;  /* 0x00000000000779c3 */ /* 0x000e640000002600 */
[----:B-1----:R-:W-:-:S04]  /*1f140*/  UIMAD UR6, UR7, UR6, UR4 ;  /* 0x00000006070672a4 */ /* 0x002fc8000f8e0204 */
[----:B------:R-:W-:Y:S02]  /*1f150*/  UIMAD UR16, UR6, UR16, URZ ;  /* 0x00000010061072a4 */ /* 0x000fe4000f8e023f */
.L_x_922:
        /* <DEDUP_REMOVED lines=28> */
.L_x_924:
[----:B------:R-:W-:Y:S05]  /*1f320*/  BSYNC B0 ;  /* 0x0000000000007941 */ /* 0x000fea0003800000 */
.L_x_923:
[----:B------:R-:W3:Y:S01]  /*1f330*/  LDL.LU.64 R4, [R1+0x18] ;  /* 0x0000180001047983 */ /* 0x000ee20000300a00 */
[----:B------:R-:W4:Y:S01]  /*1f340*/  S2UR UR9, SR_CTAID.X ;  /* 0x00000000000979c3 */ /* 0x000f220000002500 */
[----:B-12---:R-:W-:Y:S01]  /*1f350*/  SHF.R.S32.HI R2, RZ, 0x1f, R9 ;  /* 0x0000001fff027819 */ /* 0x006fe20000011409 */
[----:B------:R-:W-:Y:S01]  /*1f360*/  ULDC UR7, c[0x0][0x2d0] ;  /* 0x0000b40000077ab9 */ /* 0x000fe20000000800 */
[----:B------:R-:W-:Y:S01]  /*1f370*/  LEA.HI R0, R28, R27, RZ, 0x3 ;  /* 0x0000001b1c007211 */ /* 0x000fe200078f18ff */
[----:B------:R1:W2:Y:S01]  /*1f380*/  LDS.128 R20, [R241+0x1800] ;  /* 0x00180000f1147984 */ /* 0x0002a20000000c00 */
[----:B------:R-:W-:Y:S01]  /*1f390*/  LEA.HI R9, R2, R9, RZ, 0x3 ;  /* 0x0000000902097211 */ /* 0x000fe200078f18ff */
[----:B------:R-:W-:Y:S01]  /*1f3a0*/  BSSY B0, `(.L_x_925) ;  /* 0x000002b000007945 */ /* 0x000fe20003800000 */
[----:B------:R-:W-:Y:S01]  /*1f3b0*/  SHF.R.S32.HI R10, RZ, 0x3, R0 ;  /* 0x00000003ff0a7819 */ /* 0x000fe20000011400 */
[----:B------:R-:W1:Y:S04]  /*1f3c0*/  LDC.64 R16, c[0x0][0x298] ;  /* 0x0000a600ff107b82 */ /* 0x000e680000000a00 */
[----:B------:R-:W-:-:S04]  /*1f3d0*/  VIADD R8, R10, 0x20 ;  /* 0x000000200a087836 */ /* 0x000fc80000000000 */
[----:B------:R-:W2:Y:S01]  /*1f3e0*/  LDC.64 R6, c[0x0][0x2a0] ;  /* 0x0000a800ff067b82 */ /* 0x000ea20000000a00 */
[----:B----4-:R-:W-:-:S04]  /*1f3f0*/  USHF.L.U32 UR9, UR9, 0x6, URZ ;  /* 0x0000000609097899 */ /* 0x010fc8000800063f */
[----:B------:R-:W-:-:S06]  /*1f400*/  USHF.R.S32.HI UR6, URZ, 0x1f, UR9 ;  /* 0x0000001f3f067899 */ /* 0x000fcc0008011409 */
[----:B-1----:R-:W-:Y:S01]  /*1f410*/  IMAD R0, R16, UR6, RZ ;  /* 0x0000000610007c24 */ /* 0x002fe2000f8e02ff */
[----:B------:R-:W-:Y:S01]  /*1f420*/  USHF.R.S32.HI UR6, URZ, 0x1f, UR4 ;  /* 0x0000001f3f067899 */ /* 0x000fe20008011404 */
[--C-:B---3--:R-:W-:Y:S02]  /*1f430*/  IMAD.MOV.U32 R12, RZ, RZ, R4.reuse ;  /* 0x000000ffff0c7224 */ /* 0x108fe400078e0004 */
[----:B------:R-:W-:Y:S02]  /*1f440*/  IMAD.MOV.U32 R12, RZ, RZ, R4 ;  /* 0x000000ffff0c7224 */ /* 0x000fe400078e0004 */
[----:B------:R-:W-:Y:S02]  /*1f450*/  IMAD.MOV.U32 R13, RZ, RZ, R5 ;  /* 0x000000ffff0d7224 */ /* 0x000fe400078e0005 */
[C---:B------:R-:W-:Y:S01]  /*1f460*/  VIADD R4, R10.reuse, 0x10 ;  /* 0x000000100a047836 */ /* 0x040fe20000000000 */
[----:B------:R-:W-:Y:S01]  /*1f470*/  SHF.R.S32.HI R13, RZ, 0x1f, R12 ;  /* 0x0000001fff0d7819 */ /* 0x000fe2000001140c */
[----:B------:R-:W-:Y:S01]  /*1f480*/  VIADD R5, R10, 0x30 ;  /* 0x000000300a057836 */ /* 0x000fe20000000000 */
[----:B------:R-:W-:-:S03]  /*1f490*/  ISETP.GE.AND P0, PT, R12, UR7, PT ;  /* 0x000000070c007c0c */ /* 0x000fc6000bf06270 */
[----:B------:R1:W-:Y:S01]  /*1f4a0*/  STL [R1+0x1c], R13 ;  /* 0x00001c0d01007387 */ /* 0x0003e20000100800 */
[----:B------:R-:W-:Y:S01]  /*1f4b0*/  IMAD.WIDE.U32 R2, R16, UR9, R12 ;  /* 0x0000000910027c25 */ /* 0x000fe2000f8e000c */
[----:B------:R-:W-:Y:S02]  /*1f4c0*/  ISETP.GE.OR P3, PT, R4, UR5, P0 ;  /* 0x0000000504007c0c */ /* 0x000fe40008766670 */
[----:B------:R1:W3:Y:S01]  /*1f4d0*/  LDS.128 R12, [R241] ;  /* 0x00000000f10c7984 */ /* 0x0002e20000000c00 */
[----:B------:R-:W-:Y:S01]  /*1f4e0*/  IMAD R4, R17, UR9, R0 ;  /* 0x0000000911047c24 */ /* 0x000fe2000f8e0200 */
[----:B------:R-:W-:Y:S01]  /*1f4f0*/  IADD3 R2, P1, R2, UR10, RZ ;  /* 0x0000000a02027c10 */ /* 0x000fe2000ff3e0ff */
[----:B------:R-:W-:Y:S01]  /*1f500*/  UIADD3 UR9, -UR9, UR18, URZ ;  /* 0x0000001209097290 */ /* 0x000fe2000fffe13f */
[----:B------:R-:W-:Y:S01]  /*1f510*/  ISETP.GE.OR P2, PT, R8, UR5, P0 ;  /* 0x0000000508007c0c */ /* 0x000fe20008746670 */
[----:B--2---:R-:W-:Y:S01]  /*1f520*/  IMAD R0, R6, UR6, RZ ;  /* 0x0000000606007c24 */ /* 0x004fe2000f8e02ff */
[----:B------:R-:W-:-:S02]  /*1f530*/  IADD3.X R3, R3, UR8, R4, P1, !PT ;  /* 0x0000000803037c10 */ /* 0x000fc40008ffe404 */
[----:B------:R-:W-:Y:S01]  /*1f540*/  ISETP.GE.OR P1, PT, R5, UR5, P0 ;  /* 0x0000000505007c0c */ /* 0x000fe20008726670 */
[----:B------:R-:W-:Y:S01]  /*1f550*/  IMAD R4, R7, UR4, R0 ;  /* 0x0000000407047c24 */ /* 0x000fe2000f8e0200 */
[----:B------:R-:W-:Y:S01]  /*1f560*/  ISETP.GE.OR P0, PT, R10, UR9, P0 ;  /* 0x000000090a007c0c */ /* 0x000fe20008706670 */
[----:B------:R-:W-:Y:S01]  /*1f570*/  IMAD.WIDE.U32 R6, R6, UR4, R2 ;  /* 0x0000000406067c25 */ /* 0x000fe2000f8e0002 */
[----:B------:R-:W-:-:S03]  /*1f580*/  SHF.R.S32.HI R0, RZ, 0x3, R9 ;  /* 0x00000003ff007819 */ /* 0x000fc60000011409 */
[----:B------:R-:W-:Y:S01]  /*1f590*/  IMAD.IADD R5, R4, 0x1, R7 ;  /* 0x0000000104057824 */ /* 0x000fe200078e0207 */
[----:B------:R-:W-:-:S07]  /*1f5a0*/  SHF.R.S32.HI R11, RZ, 0x1f, R0 ;  /* 0x0000001fff0b7819 */ /* 0x000fce0000011400 */
[----:B-1----:R-:W-:Y:S05]  /*1f5b0*/  @P0 BRA `(.L_x_926) ;  /* 0x0000000000240947 */ /* 0x002fea0003800000 */
        /* <DEDUP_REMOVED lines=8> */
[----:B---3--:R1:W-:Y:S02]  /*1f640*/  STG.E.128 desc[UR22][R8.64], R12 ;  /* 0x0000000c08007986 */ /* 0x0083e4000c101d16 */
.L_x_926:
[----:B------:R-:W-:Y:S05]  /*1f650*/  BSYNC B0 ;  /* 0x0000000000007941 */ /* 0x000fea0003800000 */
.L_x_925:
[----:B-1-3--:R1:W2:Y:S01]  /*1f660*/  LDS.128 R12, [R241+0x800] ;  /* 0x00080000f10c7984 */ /* 0x00a2a20000000c00 */
[----:B------:R-:W-:Y:S04]  /*1f670*/  BSSY B0, `(.L_x_927) ;  /* 0x000000e000007945 */ /* 0x000fe80003800000 */
[----:B------:R-:W-:Y:S05]  /*1f680*/  @P3 BRA `(.L_x_928) ;  /* 0x0000000000303947 */ /* 0x000fea0003800000 */
[----:B------:R-:W-:Y:S01]  /*1f690*/  IADD3 R0, P0, R10, 0x10, RZ ;  /* 0x000000100a007810 */ /* 0x000fe20007f1e0ff */
[----:B------:R-:W-:Y:S01]  /*1f6a0*/  ULDC.64 UR6, c[0x0][0x280] ;  /* 0x0000a00000067ab9 */ /* 0x000fe20000000a00 */
[----:B------:R-:W-:-:S03]  /*1f6b0*/  MOV R3, R5 ;  /* 0x0000000500037202 */ /* 0x000fc60000000f00 */
[----:B------:R-:W-:-:S04]  /*1f6c0*/  IMAD.X R2, RZ, RZ, R11, P0 ;  /* 0x000000ffff027224 */ /* 0x000fc800000e060b */
[----:B------:R-:W-:Y:S02]  /*1f6d0*/  IMAD R8, R2, R16, RZ ;  /* 0x0000001002087224 */ /* 0x000fe400078e02ff */
[----:B------:R-:W-:-:S04]  /*1f6e0*/  IMAD.MOV.U32 R2, RZ, RZ, R6 ;  /* 0x000000ffff027224 */ /* 0x000fc800078e0006 */
[----:B------:R-:W-:-:S04]  /*1f6f0*/  IMAD.WIDE.U32 R2, R0, R16, R2 ;  /* 0x0000001000027225 */ /* 0x000fc800078e0002 */
[----:B------:R-:W-:Y:S01]  /*1f700*/  IMAD R0, R0, R17, R8 ;  /* 0x0000001100007224 */ /* 0x000fe200078e0208 */
[----:B------:R-:W-:-:S04]  /*1f710*/  LEA R8, P0, R2, UR6, 0x1 ;  /* 0x0000000602087c11 */ /* 0x000fc8000f8008ff */
[----:B------:R-:W-:-:S04]  /*1f720*/  IADD3 R0, R0, R3, RZ ;  /* 0x0000000300007210 */ /* 0x000fc80007ffe0ff */
[----:B------:R-:W-:-:S05]  /*1f730*/  LEA.HI.X R9, R2, UR7, R0, 0x1, P0 ;  /* 0x0000000702097c11 */ /* 0x000fca00080f0c00 */
[----:B--2---:R3:W-:Y:S02]  /*1f740*/  STG.E.128 desc[UR22][R8.64], R12 ;  /* 0x0000000c08007986 */ /* 0x0047e4000c101d16 */
.L_x_928:
[----:B------:R-:W-:Y:S05]  /*1f750*/  BSYNC B0 ;  /* 0x0000000000007941 */ /* 0x000fea0003800000 */
.L_x_927:
[----:B--23--:R2:W3:Y:S01]  /*1f760*/  LDS.128 R12, [R241+0x1000] ;  /* 0x00100000f10c7984 */ /* 0x00c4e20000000c00 */
        /* <DEDUP_REMOVED lines=13> */
[----:B---3--:R4:W-:Y:S02]  /*1f840*/  STG.E.128 desc[UR22][R8.64], R12 ;  /* 0x0000000c08007986 */ /* 0x0089e4000c101d16 */
.L_x_930:
[----:B------:R-:W-:Y:S05]  /*1f850*/  BSYNC B0 ;  /* 0x0000000000007941 */ /* 0x000fea0003800000 */
.L_x_929:
[----:B------:R-:W-:Y:S05]  /*1f860*/  @P1 EXIT ;  /* 0x000000000000194d */ /* 0x000fea0003800000 */
[----:B------:R-:W-:Y:S01]  /*1f870*/  IADD3 R7, P0, R10, 0x30, RZ ;  /* 0x000000300a077810 */ /* 0x000fe20007f1e0ff */
[----:B------:R-:W-:Y:S01]  /*1f880*/  IMAD.MOV.U32 R2, RZ, RZ, R6 ;  /* 0x000000ffff027224 */ /* 0x000fe200078e0006 */
[----:B------:R-:W-:Y:S01]  /*1f890*/  MOV R3, R5 ;  /* 0x0000000500037202 */ /* 0x000fe20000000f00 */
[----:B------:R-:W-:Y:S02]  /*1f8a0*/  ULDC.64 UR4, c[0x0][0x280] ;  /* 0x0000a00000047ab9 */ /* 0x000fe40000000a00 */
[----:B------:R-:W-:Y:S02]  /*1f8b0*/  IMAD.X R0, RZ, RZ, R11, P0 ;  /* 0x000000ffff007224 */ /* 0x000fe400000e060b */
[----:B------:R-:W-:-:S04]  /*1f8c0*/  IMAD.WIDE.U32 R4, R7, R16, R2 ;  /* 0x0000001007047225 */ /* 0x000fc800078e0002 */
[----:B------:R-:W-:Y:S01]  /*1f8d0*/  IMAD R0, R0, R16, RZ ;  /* 0x0000001000007224 */ /* 0x000fe200078e02ff */
[----:B------:R-:W-:-:S03]  /*1f8e0*/  LEA R2, P0, R4, UR4, 0x1 ;  /* 0x0000000404027c11 */ /* 0x000fc6000f8008ff */
[----:B------:R-:W-:-:S05]  /*1f8f0*/  IMAD R0, R7, R17, R0 ;  /* 0x0000001107007224 */ /* 0x000fca00078e0200 */
[----:B------:R-:W-:-:S04]  /*1f900*/  IADD3 R0, R0, R5, RZ ;  /* 0x0000000500007210 */ /* 0x000fc80007ffe0ff */
[----:B------:R-:W-:-:S05]  /*1f910*/  LEA.HI.X R3, R4, UR5, R0, 0x1, P0 ;  /* 0x0000000504037c11 */ /* 0x000fca00080f0c00 */
[----:B------:R-:W-:Y:S01]  /*1f920*/  STG.E.128 desc[UR22][R2.64], R20 ;  /* 0x0000001402007986 */ /* 0x000fe2000c101d16 */
[----:B------:R-:W-:Y:S05]  /*1f930*/  EXIT ;  /* 0x000000000000794d */ /* 0x000fea0003800000 */
.L_x_931:
        /* <DEDUP_REMOVED lines=12> */
.L_x_7883:


//--------------------- .text._ZN5flash24flash_fwd_splitkv_kernelI23Flash_fwd_kernel_traitsILi64ELi64ELi256ELi4ELb0ELb0EN7cutlass6half_tE19Flash_kernel_traitsILi64ELi64ELi256ELi4ES3_EELb1ELb0ELb0ELb0ELb0ELb0ELb0ELb1EEEvNS_16Flash_fwd_paramsE --------------------------
	.section	.text._ZN5flash24flash_fwd_splitkv_kernelI23Flash_fwd_kernel_traitsILi64ELi64ELi256ELi4ELb0ELb0EN7cutlass6half_tE19Flash_kernel_traitsILi64ELi64ELi256ELi4ES3_EELb1ELb0ELb0ELb0ELb0ELb0ELb0ELb1EEEvNS_16Flash_fwd_paramsE,"ax",@progbits
	.align	128
        .global         _ZN5flash24flash_fwd_splitkv_kernelI23Flash_fwd_kernel_traitsILi64ELi64ELi256ELi4ELb0ELb0EN7cutlass6half_tE19Flash_kernel_traitsILi64ELi64ELi256ELi4ES3_EELb1ELb0ELb0ELb0ELb0ELb0ELb0ELb1EEEvNS_16Flash_fwd_paramsE
        .type           _ZN5flash24flash_fwd_splitkv_kernelI23Flash_fwd_kernel_traitsILi64ELi64ELi256ELi4ELb0ELb0EN7cutlass6half_tE19Flash_kernel_traitsILi64ELi64ELi256ELi4ES3_EELb1ELb0ELb0ELb0ELb0ELb0ELb0ELb1EEEvNS_16Flash_fwd_paramsE,@function
        .size           _ZN5flash24flash_fwd_splitkv_kernelI23Flash_fwd_kernel_traitsILi64ELi64ELi256ELi4ELb0ELb0EN7cutlass6half_tE19Flash_kernel_traitsILi64ELi64ELi256ELi4ES3_EELb1ELb0ELb0ELb0ELb0ELb0ELb0ELb1EEEvNS_16Flash_fwd_paramsE,(.L_x_7846 - _ZN5flash24flash_fwd_splitkv_kernelI23Flash_fwd_kernel_traitsILi64ELi64ELi256ELi4ELb0ELb0EN7cutlass6half_tE19Flash_kernel_traitsILi64ELi64ELi256ELi4ES3_EELb1ELb0ELb0ELb0ELb0ELb0ELb0ELb1EEEvNS_16Flash_fwd_paramsE)
        .other          _ZN5flash24flash_fwd_splitkv_kernelI23Flash_fwd_kernel_traitsILi64ELi64ELi256ELi4ELb0ELb0EN7cutlass6half_tE19Flash_kernel_traitsILi64ELi64ELi256ELi4ES3_EELb1ELb0ELb0ELb0ELb0ELb0ELb0ELb1EEEvNS_16Flash_fwd_paramsE,@"STO_CUDA_ENTRY STV_DEFAULT"
_ZN5flash24flash_fwd_splitkv_kernelI23Flash_fwd_kernel_traitsILi64ELi64ELi256ELi4ELb0ELb0EN7cutlass6half_tE19Flash_kernel_traitsILi64ELi64ELi256ELi4ES3_EELb1ELb0ELb0ELb0ELb0ELb0ELb0ELb1EEEvNS_16Flash_fwd_paramsE:
.text._ZN5flash24flash_fwd_splitkv_kernelI23Flash_fwd_kernel_traitsILi64ELi64ELi256ELi4ELb0ELb0EN7cutlass6half_tE19Flash_kernel_traitsILi64ELi64ELi256ELi4ES3_EELb1ELb0ELb0ELb0ELb0ELb0ELb0ELb1EEEvNS_16Flash_fwd_paramsE:
[----:B------:R-:W1:Y:S08]  /*0000*/  LDC R1, c[0x0][0x28] ;  /* 0x00000a00ff017b82 */ /* 0x000e700000000800 */
[----:B------:R-:W2:Y:S01]  /*0010*/  LDC.64 R22, c[0x0][0x198] ;  /* 0x00006600ff167b82 */ /* 0x000ea20000000a00 */
[----:B------:R-:W-:Y:S01]  /*0020*/  BSSY B3, `(.L_x_932) ;  /* 0x0000003000037945 */ /* 0x000fe20003800000 */
[----:B-1----:R-:W-:-:S06]  /*0030*/  IADD3 R1, R1, -0x178, RZ ;  /* 0xfffffe8801017810 */ /* 0x002fcc0007ffe0ff */
[----:B--2---:R-:W-:Y:S05]  /*0040*/  CALL.REL.NOINC `($_ZN5flash24flash_fwd_splitkv_kernelI23Flash_fwd_kernel_traitsILi64ELi64ELi256ELi4ELb0ELb0EN7cutlass6half_tE19Flash_kernel_traitsILi64ELi64ELi256ELi4ES3_EELb1ELb0ELb0ELb0ELb0ELb0ELb0ELb1EEEvNS_16Flash_fwd_paramsE$_ZN5flash30compute_attn_1rowblock_splitkvI23Flash_fwd_kernel_traitsILi64ELi64ELi256ELi4ELb0ELb0EN7cutlass6half_tE19Flash_kernel_traitsILi64ELi64ELi256ELi4ES3_EELb1ELb0ELb0ELb0ELb0ELb0ELb0ELb1ENS_16Flash_fwd_paramsEEEvRKT8_iiiii) ;  /* 0x0000000000087944 */ /* 0x004fea0003c00000 */
[----:B------:R-:W-:Y:S05]  /*0050*/  BSYNC B3 ;  /* 0x0000000000037941 */ /* 0x000fea0003800000 */
.L_x_932:
[----:B------:R-:W-:Y:S05]  /*0060*/  EXIT ;  /* 0x000000000000794d */ /* 0x000fea0003800000 */
        .type           $_ZN5flash24flash_fwd_splitkv_kernelI23Flash_fwd_kernel_traitsILi64ELi64ELi256ELi4ELb0ELb0EN7cutlass6half_tE19Flash_kernel_traitsILi64ELi64ELi256ELi4ES3_EELb1ELb0ELb0ELb0ELb0ELb0ELb0ELb1EEEvNS_16Flash_fwd_paramsE$_ZN5flash30compute_attn_1rowblock_splitkvI23Flash_fwd_kernel_traitsILi64ELi64ELi256ELi4ELb0ELb0EN7cutlass6half_tE19Flash_kernel_traitsILi64ELi64ELi256ELi4ES3_EELb1ELb0ELb0ELb0ELb0ELb0ELb0ELb1ENS_16Flash_fwd_paramsEEEvRKT8_iiiii,@function
        .size           $_ZN5flash24flash_fwd_splitkv_kernelI23Flash_fwd_kernel_traitsILi64ELi64ELi256ELi4ELb0ELb0EN7cutlass6half_tE19Flash_kernel_traitsILi64ELi64ELi256ELi4ES3_EELb1ELb0ELb0ELb0ELb0ELb0ELb0ELb1EEEvNS_16Flash_fwd_paramsE$_ZN5flash30compute_attn_1rowblock_splitkvI23Flash_fwd_kernel_traitsILi64ELi64ELi256ELi4ELb0ELb0EN7cutlass6half_tE19Flash_kernel_traitsILi64ELi64ELi256ELi4ES3_EELb1ELb0ELb0ELb0ELb0ELb0ELb0ELb1ENS_16Flash_fwd_paramsEEEvRKT8_iiiii,(.L_x_7846 - $_ZN5flash24flash_fwd_splitkv_kernelI23Flash_fwd_kernel_traitsILi64ELi64ELi256ELi4ELb0ELb0EN7cutlass6half_tE19Flash_kernel_traitsILi64ELi64ELi256ELi4ES3_EELb1ELb0ELb0ELb0ELb0ELb0ELb0ELb1EEEvNS_16Flash_fwd_paramsE$_ZN5flash30compute_attn_1rowblock_splitkvI23Flash_fwd_kernel_traitsILi64ELi64ELi256ELi4ELb0ELb0EN7cutlass6half_tE19Flash_kernel_traitsILi64ELi64ELi256ELi4ES3_EELb1ELb0ELb0ELb0ELb0ELb0ELb0ELb1ENS_16Flash_fwd_paramsEEEvRKT8_iiiii)
$_ZN5flash24flash_fwd_splitkv_kernelI23Flash_fwd_kernel_traitsILi64ELi64ELi256ELi4ELb0ELb0EN7cutlass6half_tE19Flash_kernel_traitsILi64ELi64ELi256ELi4ES3_EELb1ELb0ELb0ELb0ELb0ELb0ELb0ELb1EEEvNS_16Flash_fwd_paramsE$_ZN5flash30compute_attn_1rowblock_splitkvI23Flash_fwd_kernel_traitsILi64ELi64ELi256ELi4ELb0ELb0EN7cutlass6half_tE19Flash_kernel_traitsILi64ELi64ELi256ELi4ES3_EELb1ELb0ELb0ELb0ELb0ELb0ELb0ELb1ENS_16Flash_fwd_paramsEEEvRKT8_iiiii:
[----:B------:R-:W-:Y:S02]  /*0070*/  ULDC.64 UR6, c[0x0][0x208] ;  /* 0x0000820000067ab9 */ /* 0x000fe40000000a00 */
[----:B------:R-:W2:Y:S01]  /*0080*/  LD.E.64 R2, desc[UR6][R22.64+0xe0] ;  /* 0x0000e00616027980 */ /* 0x000ea2000c101b00 */
[----:B------:R-:W1:Y:S01]  /*0090*/  S2R R37, SR_CTAID.Y ;  /* 0x0000000000257919 */ /* 0x000e620000002600 */
[----:B------:R-:W-:Y:S02]  /*00a0*/  IMAD.MOV.U32 R41, RZ, RZ, -0x1 ;  /* 0xffffffffff297424 */ /* 0x000fe400078e00ff */
[----:B------:R-:W3:Y:S01]  /*00b0*/  LD.E.64 R4, desc[UR6][R22.64+0xf0] ;  /* 0x0000f00616047980 */ /* 0x000ee2000c101b00 */
[----:B--2---:R-:W-:-:S04]  /*00c0*/  ISETP.NE.U32.AND P0, PT, R2, RZ, PT ;  /* 0x000000ff0200720c */ /* 0x004fc80003f05070 */
[----:B------:R-:W-:Y:S01]  /*00d0*/  ISETP.NE.AND.EX P0, PT, R3, RZ, PT, P0 ;  /* 0x000000ff0300720c */ /* 0x000fe20003f05300 */
[----:B-1----:R-:W-:-:S12]  /*00e0*/  IMAD.WIDE R2, R37, 0x4, R2 ;  /* 0x0000000425027825 */ /* 0x002fd800078e0202 */
[----:B------:R-:W2:Y:S04]  /*00f0*/  @P0 LD.E R41, desc[UR6][R2.64] ;  /* 0x0000000602290980 */ /* 0x000ea8000c101900 */
[----:B------:R-:W2:Y:S01]  /*0100*/  @P0 LD.E R0, desc[UR6][R2.64+0x4] ;  /* 0x0000040602000980 */ /* 0x000ea2000c101900 */
[----:B---3--:R-:W-:-:S04]  /*0110*/  ISETP.NE.U32.AND P4, PT, R4, RZ, PT ;  /* 0x000000ff0400720c */ /* 0x008fc80003f85070 */
[----:B------:R-:W-:Y:S01]  /*0120*/  ISETP.NE.AND.EX P4, PT, R5, RZ, PT, P4 ;  /* 0x000000ff0500720c */ /* 0x000fe20003f85340 */
[----:B------:R-:W-:Y:S01]  /*0130*/  IMAD.MOV.U32 R10, RZ, RZ, RZ ;  /* 0x000000ffff0a7224 */ /* 0x000fe200078e00ff */
[----:B------:R-:W3:Y:S01]  /*0140*/  LD.E.64 R2, desc[UR6][R22.64+0xe8] ;  /* 0x0000e80616027980 */ /* 0x000ee2000c101b00 */
[----:B------:R-:W-:-:S10]  /*0150*/  IMAD.WIDE R32, R37, 0x4, R4 ;  /* 0x0000000425207825 */ /* 0x000fd400078e0204 */
[----:B------:R1:W5:Y:S01]  /*0160*/  @P4 LD.E R10, desc[UR6][R32.64] ;  /* 0x00000006200a4980 */ /* 0x000362000c101900 */
[----:B--2---:R-:W-:-:S06]  /*0170*/  @P0 IADD3 R8, -R41, R0, RZ ;  /* 0x0000000029080210 */ /* 0x004fcc0007ffe1ff */
[----:B------:R-:W2:Y:S04]  /*0180*/  @!P0 LD.E R8, desc[UR6][R22.64+0xb4] ;  /* 0x0000b40616088980 */ /* 0x000ea8000c101900 */
[----:B------:R1:W-:Y:S01]  /*0190*/  STL [R1+0x148], R41 ;  /* 0x0001482901007387 */ /* 0x0003e20000100800 */
[----:B---3--:R-:W-:-:S04]  /*01a0*/  ISETP.NE.U32.AND P0, PT, R2, RZ, PT ;  /* 0x000000ff0200720c */ /* 0x008fc80003f05070 */
[----:B------:R-:W-:Y:S01]  /*01b0*/  ISETP.NE.AND.EX P0, PT, R3, RZ, PT, P0 ;  /* 0x000000ff0300720c */ /* 0x000fe20003f05300 */
[----:B------:R-:W-:Y:S01]  /*01c0*/  BSSY B0, `(.L_x_933) ;  /* 0x0000009000007945 */ /* 0x000fe20003800000 */
[----:B------:R-:W-:Y:S02]  /*01d0*/  IMAD.MOV.U32 R19, RZ, RZ, -0x1 ;  /* 0xffffffffff137424 */ /* 0x000fe400078e00ff */
[----:B------:R-:W-:Y:S01]  /*01e0*/  IMAD.WIDE R2, R37, 0x4, R2 ;  /* 0x0000000425027825 */ /* 0x000fe200078e0202 */
[----:B--2---:R1:W-:Y:S08]  /*01f0*/  STL [R1+0x14c], R8 ;  /* 0x00014c0801007387 */ /* 0x0043f00000100800 */
[----:B------:R-:W-:Y:S05]  /*0200*/  @!P0 BRA `(.L_x_934) ;  /* 0x0000000000108947 */ /* 0x000fea0003800000 */
[----:B------:R-:W2:Y:S02]  /*0210*/  LD.E.U8 R0, desc[UR6][R22.64+0x1b2] ;  /* 0x0001b20616007980 */ /* 0x000ea4000c101100 */
[----:B--2---:R-:W-:-:S13]  /*0220*/  ISETP.NE.AND P1, PT, R0, RZ, PT ;  /* 0x000000ff0000720c */ /* 0x004fda0003f25270 */
[----:B------:R-:W-:Y:S05]  /*0230*/  @!P1 BRA `(.L_x_934) ;  /* 0x0000000000049947 */ /* 0x000fea0003800000 */
[----:B------:R2:W5:Y:S02]  /*0240*/  LD.E R19, desc[UR6][R2.64] ;  /* 0x0000000602137980 */ /* 0x000564000c101900 */
.L_x_934:
[----:B------:R-:W-:Y:S05]  /*0250*/  BSYNC B0 ;  /* 0x0000000000007941 */ /* 0x000fea0003800000 */
.L_x_933:
[----:B------:R-:W-:Y:S04]  /*0260*/  BSSY B0, `(.L_x_935) ;  /* 0x0000009000007945 */ /* 0x000fe80003800000 */
[----:B------:R-:W-:Y:S05]  /*0270*/  @!P0 BRA `(.L_x_936) ;  /* 0x0000000000188947 */ /* 0x000fea0003800000 */
[----:B------:R-:W3:Y:S02]  /*0280*/  LD.E.U8 R0, desc[UR6][R22.64+0x1b2] ;  /* 0x0001b20616007980 */ /* 0x000ee4000c101100 */
[----:B---3--:R-:W-:-:S13]  /*0290*/  ISETP.NE.AND P0, PT, R0, RZ, PT ;  /* 0x000000ff0000720c */ /* 0x008fda0003f05270 */
[----:B------:R-:W3:Y:S02]  /*02a0*/  @P0 LD.E R0, desc[UR6][R2.64+0x4] ;  /* 0x0000040602000980 */ /* 0x000ee4000c101900 */
[----:B---3-5:R-:W-:-:S06]  /*02b0*/  @P0 IADD3 R0, R0, -R19, RZ ;  /* 0x8000001300000210 */ /* 0x028fcc0007ffe0ff */
[----:B------:R4:W5:Y:S01]  /*02c0*/  @!P0 LD.E R0, desc[UR6][R2.64] ;  /* 0x0000000602008980 */ /* 0x000962000c101900 */
[----:B------:R-:W-:Y:S05]  /*02d0*/  BRA `(.L_x_937) ;  /* 0x0000000000047947 */ /* 0x000fea0003800000 */
.L_x_936:
[----:B------:R3:W5:Y:S02]  /*02e0*/  LD.E R0, desc[UR6][R22.64+0xb8] ;  /* 0x0000b80616007980 */ /* 0x000764000c101900 */
.L_x_937:
[----:B------:R-:W-:Y:S05]  /*02f0*/  BSYNC B0 ;  /* 0x0000000000007941 */ /* 0x000fea0003800000 */
.L_x_935:
[----:B--2-4-:R-:W2:Y:S01]  /*0300*/  LD.E.64 R2, desc[UR6][R22.64+0xf8] ;  /* 0x0000f80616027980 */ /* 0x014ea2000c101b00 */
[----:B------:R-:W-:Y:S01]  /*0310*/  BSSY B1, `(.L_x_938) ;  /* 0x0000012000017945 */ /* 0x000fe20003800000 */
[----:B-----5:R-:W-:Y:S01]  /*0320*/  IMAD.IADD R119, R0, 0x1, -R10 ;  /* 0x0000000100777824 */ /* 0x020fe200078e0a0a */
[----:B--2---:R-:W-:-:S04]  /*0330*/  ISETP.NE.U32.AND P0, PT, R2, RZ, PT ;  /* 0x000000ff0200720c */ /* 0x004fc80003f05070 */
[----:B------:R-:W-:-:S13]  /*0340*/  ISETP.NE.AND.EX P0, PT, R3, RZ, PT, P0 ;  /* 0x000000ff0300720c */ /* 0x000fda0003f05300 */
[----:B------:R-:W-:Y:S05]  /*0350*/  @!P0 BRA `(.L_x_939) ;  /* 0x0000000000108947 */ /* 0x000fea0003800000 */
[----:B------:R-:W-:-:S05]  /*0360*/  IMAD.WIDE R2, R37, 0x4, R2 ;  /* 0x0000000425027825 */ /* 0x000fca00078e0202 */
[----:B------:R-:W2:Y:S02]  /*0370*/  LD.E R0, desc[UR6][R2.64] ;  /* 0x0000000602007980 */ /* 0x000ea4000c101900 */
[----:B--2---:R-:W-:Y:S01]  /*0380*/  IADD3 R216, R0, -R10, RZ ;  /* 0x8000000a00d87210 */ /* 0x004fe20007ffe0ff */
[----:B------:R-:W-:Y:S05]  /*0390*/  BRA `(.L_x_940) ;  /* 0x0000000000247947 */ /* 0x000fea0003800000 */
.L_x_939:
[----:B------:R-:W2:Y:S01]  /*03a0*/  LD.E.64 R2, desc[UR6][R22.64+0x108] ;  /* 0x0001080616027980 */ /* 0x000ea2000c101b00 */
[----:B------:R-:W-:Y:S01]  /*03b0*/  BSSY B0, `(.L_x_941) ;  /* 0x0000006000007945 */ /* 0x000fe20003800000 */
[----:B------:R-:W-:Y:S01]  /*03c0*/  IMAD.MOV.U32 R0, RZ, RZ, RZ ;  /* 0x000000ffff007224 */ /* 0x000fe200078e00ff */
[----:B--2---:R-:W-:-:S04]  /*03d0*/  ISETP.NE.U32.AND P0, PT, R2, RZ, PT ;  /* 0x000000ff0200720c */ /* 0x004fc80003f05070 */
[----:B------:R-:W-:-:S13]  /*03e0*/  ISETP.NE.AND.EX P0, PT, R3, RZ, PT, P0 ;  /* 0x000000ff0300720c */ /* 0x000fda0003f05300 */
[----:B------:R-:W-:Y:S05]  /*03f0*/  @!P0 BRA `(.L_x_942) ;  /* 0x0000000000048947 */ /* 0x000fea0003800000 */
[----:B------:R2:W5:Y:S02]  /*0400*/  LD.E R0, desc[UR6][R22.64+0xbc] ;  /* 0x0000bc0616007980 */ /* 0x000564000c101900 */
.L_x_942:
[----:B------:R-:W-:Y:S05]  /*0410*/  BSYNC B0 ;  /* 0x0000000000007941 */ /* 0x000fea0003800000 */
.L_x_941:
[----:B-----5:R-:W-:Y:S02]  /*0420*/  IADD3 R216, R119, R0, RZ ;  /* 0x0000000077d87210 */ /* 0x020fe40007ffe0ff */
.L_x_940:
[----:B------:R-:W-:Y:S05]  /*0430*/  BSYNC B1 ;  /* 0x0000000000017941 */ /* 0x000fea0003800000 */
.L_x_938:
[----:B------:R-:W4:Y:S01]  /*0440*/  S2R R39, SR_CTAID.X ;  /* 0x0000000000277919 */ /* 0x000f220000002500 */
[----:B------:R-:W-:Y:S01]  /*0450*/  MOV R28, 0x50 ;  /* 0x00000050001c7802 */ /* 0x000fe20000000f00 */
[----:B------:R-:W-:-:S03]  /*0460*/  IMAD.MOV.U32 R3, RZ, RZ, 0x0 ;  /* 0x00000000ff037424 */ /* 0x000fc600078e00ff */
[----:B------:R-:W-:Y:S01]  /*0470*/  MOV R2, R28 ;  /* 0x0000001c00027202 */ /* 0x000fe20000000f00 */
[----:B----4-:R-:W-:-:S05]  /*0480*/  IMAD.SHL.U32 R30, R39, 0x40, RZ ;  /* 0x00000040271e7824 */ /* 0x010fca00078e00ff */
[----:B------:R-:W-:-:S13]  /*0490*/  ISETP.GT.AND P0, PT, R8, R30, PT ;  /* 0x0000001e0800720c */ /* 0x000fda0003f04270 */
[----:B-123--:R-:W-:Y:S05]  /*04a0*/  @!P0 RET.REL.NODEC R2 `(_ZN5flash24flash_fwd_splitkv_kernelI23Flash_fwd_kernel_traitsILi64ELi64ELi256ELi4ELb0ELb0EN7cutlass6half_tE19Flash_kernel_traitsILi64ELi64ELi256ELi4ES3_EELb1ELb0ELb0ELb0ELb0ELb0ELb0ELb1EEEvNS_16Flash_fwd_paramsE) ;  /* 0xfffffff802d48950 */ /* 0x00efea0003c3ffff */
[----:B------:R-:W2:Y:S04]  /*04b0*/  LD.E R0, desc[UR6][R22.64+0xb8] ;  /* 0x0000b80616007980 */ /* 0x000ea8000c101900 */
[----:B------:R-:W3:Y:S01]  /*04c0*/  LD.E R2, desc[UR6][R22.64+0x188] ;  /* 0x0001880616027980 */ /* 0x000ee2000c101900 */
[----:B------:R-:W-:Y:S01]  /*04d0*/  IADD3 R4, -R8, 0x13f, R30 ;  /* 0x0000013f08047810 */ /* 0x000fe20007ffe11e */
[----:B------:R-:W-:Y:S01]  /*04e0*/  VIADD R3, R216, 0xff ;  /* 0x000000ffd8037836 */ /* 0x000fe20000000000 */
[----:B------:R-:W1:Y:S01]  /*04f0*/  S2R R38, SR_TID.X ;  /* 0x0000000000267919 */ /* 0x000e620000002100 */
[----:B--2---:R-:W-:Y:S01]  /*0500*/  VIADD R0, R0, 0xff ;  /* 0x000000ff00007836 */ /* 0x004fe20000000000 */
[----:B---3--:R-:W-:Y:S02]  /*0510*/  IADD3 R2, R2, R4, R216 ;  /* 0x0000000402027210 */ /* 0x008fe40007ffe0d8 */
[----:B------:R-:W-:-:S02]  /*0520*/  SHF.R.S32.HI R4, RZ, 0x1f, R3 ;  /* 0x0000001fff047819 */ /* 0x000fc40000011403 */
[----:B------:R-:W-:Y:S02]  /*0530*/  SHF.R.S32.HI R6, RZ, 0x1f, R0 ;  /* 0x0000001fff067819 */ /* 0x000fe40000011400 */
[----:B------:R-:W-:Y:S02]  /*0540*/  SHF.R.S32.HI R5, RZ, 0x1f, R2 ;  /* 0x0000001fff057819 */ /* 0x000fe40000011402 */
[----:B------:R-:W-:Y:S02]  /*0550*/  LEA.HI R3, R4, R3, RZ, 0x8 ;  /* 0x0000000304037211 */ /* 0x000fe400078f40ff */
[----:B------:R-:W-:Y:S02]  /*0560*/  LEA.HI R4, R6, R0, RZ, 0x8 ;  /* 0x0000000006047211 */ /* 0x000fe400078f40ff */
[----:B------:R-:W-:Y:S02]  /*0570*/  LEA.HI R0, R5, R2, RZ, 0x8 ;  /* 0x0000000205007211 */ /* 0x000fe400078f40ff */
[----:B------:R-:W-:-:S02]  /*0580*/  SHF.R.S32.HI R2, RZ, 0x8, R3 ;  /* 0x00000008ff027819 */ /* 0x000fc40000011403 */
[----:B------:R-:W-:Y:S02]  /*0590*/  SHF.R.S32.HI R3, RZ, 0x8, R4 ;  /* 0x00000008ff037819 */ /* 0x000fe40000011404 */
[----:B------:R-:W-:-:S04]  /*05a0*/  SHF.R.S32.HI R0, RZ, 0x8, R0 ;  /* 0x00000008ff007819 */ /* 0x000fc80000011400 */
[----:B------:R-:W-:-:S04]  /*05b0*/  VIMNMX3 R35, R3, R2, R0, PT ;  /* 0x000000020323720f */ /* 0x000fc80003800100 */
[----:B------:R-:W-:Y:S01]  /*05c0*/  ISETP.GT.AND P0, PT, R35, RZ, PT ;  /* 0x000000ff2300720c */ /* 0x000fe20003f04270 */
[----:B------:R2:W-:-:S12]  /*05d0*/  STL [R1+0x110], R35 ;  /* 0x0001102301007387 */ /* 0x0005d80000100800 */
[----:B-1----:R-:W-:Y:S05]  /*05e0*/  @P0 BRA `(.L_x_943) ;  /* 0x0000000400fc0947 */ /* 0x002fea0003800000 */
[----:B------:R-:W-:Y:S01]  /*05f0*/  ISETP.NE.AND P0, PT, R41, -0x1, PT ;  /* 0xffffffff2900780c */ /* 0x000fe20003f05270 */
[----:B------:R-:W3:Y:S04]  /*0600*/  LD.E.64 R2, desc[UR6][R22.64+0x88] ;  /* 0x0000880616027980 */ /* 0x000ee8000c101b00 */
[----:B------:R-:W4:Y:S04]  /*0610*/  LD.E R21, desc[UR6][R22.64+0x60] ;  /* 0x0000600616157980 */ /* 0x000f28000c101900 */
[----:B------:R-:W2:Y:S04]  /*0620*/  LD.E R24, desc[UR6][R22.64+0xb4] ;  /* 0x0000b40616187980 */ /* 0x000ea8000c101900 */
[----:B------:R-:W4:Y:S04]  /*0630*/  @!P0 LD.E.64 R6, desc[UR6][R22.64+0x80] ;  /* 0x0000800616068980 */ /* 0x000f28000c101b00 */
[----:B------:R-:W2:Y:S04]  /*0640*/  LD.E R17, desc[UR6][R22.64+0xc0] ;  /* 0x0000c00616117980 */ /* 0x000ea8000c101900 */
[----:B------:R-:W2:Y:S04]  /*0650*/  LD.E.64 R10, desc[UR6][R22.64+0x90] ;  /* 0x00009006160a7980 */ /* 0x000ea8000c101b00 */
[----:B------:R-:W2:Y:S04]  /*0660*/  LD.E.64 R12, desc[UR6][R22.64+0xa0] ;  /* 0x0000a006160c7980 */ /* 0x000ea8000c101b00 */
[----:B------:R-:W5:Y:S01]  /*0670*/  LD.E.64 R22, desc[UR6][R22.64+0x70] ;  /* 0x0000700616167980 */ /* 0x000f62000c101b00 */
[----:B------:R-:W-:Y:S01]  /*0680*/  SHF.R.S32.HI R16, RZ, 0x1f, R38 ;  /* 0x0000001fff107819 */ /* 0x000fe20000011426 */
[----:B------:R-:W1:Y:S03]  /*0690*/  S2R R29, SR_CTAID.Z ;  /* 0x00000000001d7919 */ /* 0x000e660000002700 */
[----:B------:R-:W-:-:S04]  /*06a0*/  LEA.HI R16, R16, R38, RZ, 0x3 ;  /* 0x0000002610107211 */ /* 0x000fc800078f18ff */
[----:B------:R-:W-:Y:S02]  /*06b0*/  SHF.R.S32.HI R0, RZ, 0x3, R16 ;  /* 0x00000003ff007819 */ /* 0x000fe40000011410 */
[----:B------:R-:W-:Y:S01]  /*06c0*/  LOP3.LUT R16, R16, 0xfffffff8, RZ, 0xc0, !PT ;  /* 0xfffffff810107812 */ /* 0x000fe200078ec0ff */
[----:B------:R-:W-:Y:S02]  /*06d0*/  IMAD.IADD R19, R8, 0x1, -R30 ;  /* 0x0000000108137824 */ /* 0x000fe400078e0a1e */
[----:B------:R-:W-:Y:S02]  /*06e0*/  VIADD R4, R0, 0x10 ;  /* 0x0000001000047836 */ /* 0x000fe40000000000 */
[----:B------:R-:W-:-:S03]  /*06f0*/  IMAD.IADD R16, R38, 0x1, -R16 ;  /* 0x0000000126107824 */ /* 0x000fc600078e0a10 */
[----:B------:R-:W-:Y:S01]  /*0700*/  ISETP.GE.AND P2, PT, R4, R19, PT ;  /* 0x000000130400720c */ /* 0x000fe20003f46270 */
[----:B------:R-:W-:Y:S01]  /*0710*/  IMAD.SHL.U32 R4, R16, 0x8, RZ ;  /* 0x0000000810047824 */ /* 0x000fe200078e00ff */
[----:B------:R-:W-:-:S04]  /*0720*/  @!P0 SHF.R.S32.HI R25, RZ, 0x1f, R37 ;  /* 0x0000001fff198819 */ /* 0x000fc80000011425 */
[----:B------:R-:W-:Y:S02]  /*0730*/  SHF.R.S32.HI R5, RZ, 0x1f, R4 ;  /* 0x0000001fff057819 */ /* 0x000fe40000011404 */
[----:B------:R-:W-:Y:S01]  /*0740*/  SHF.R.S32.HI R27, RZ, 0x1f, R30 ;  /* 0x0000001fff1b7819 */ /* 0x000fe2000001141e */
[----:B------:R-:W-:Y:S01]  /*0750*/  BSSY B0, `(.L_x_944) ;  /* 0x000002d000007945 */ /* 0x000fe20003800000 */
[C---:B------:R-:W-:Y:S02]  /*0760*/  ISETP.NE.AND P6, PT, R16.reuse, RZ, PT ;  /* 0x000000ff1000720c */ /* 0x040fe40003fc5270 */
[----:B------:R-:W-:Y:S02]  /*0770*/  ISETP.NE.OR P5, PT, R16, RZ, P2 ;  /* 0x000000ff1000720c */ /* 0x000fe400017a5670 */
[----:B------:R-:W-:Y:S01]  /*0780*/  ISETP.GE.OR P6, PT, R0, R19, P6 ;  /* 0x000000130000720c */ /* 0x000fe200037c6670 */
[----:B---3--:R-:W-:-:S04]  /*0790*/  @P0 IMAD.WIDE.U32 R8, R2, R41, RZ ;  /* 0x0000002902080225 */ /* 0x008fc800078e00ff */
[C---:B------:R-:W-:Y:S02]  /*07a0*/  @P0 IMAD R18, R3.reuse, R41, RZ ;  /* 0x0000002903120224 */ /* 0x040fe400078e02ff */
[----:B------:R-:W-:Y:S02]  /*07b0*/  IMAD R26, R3, R30, RZ ;  /* 0x0000001e031a7224 */ /* 0x000fe400078e02ff */
[-C--:B----4-:R-:W-:Y:S02]  /*07c0*/  @!P0 IMAD R20, R7, R37.reuse, RZ ;  /* 0x0000002507148224 */ /* 0x090fe400078e02ff */
[----:B------:R-:W-:-:S04]  /*07d0*/  @!P0 IMAD.WIDE.U32 R14, R6, R37, RZ ;  /* 0x00000025060e8225 */ /* 0x000fc800078e00ff */
[----:B------:R-:W-:Y:S02]  /*07e0*/  @!P0 IMAD R20, R6, R25, R20 ;  /* 0x0000001906148224 */ /* 0x000fe400078e0214 */
[----:B------:R-:W-:Y:S02]  /*07f0*/  @!P0 IMAD.MOV.U32 R8, RZ, RZ, R14 ;  /* 0x000000ffff088224 */ /* 0x000fe400078e000e */
[----:B------:R-:W-:-:S04]  /*0800*/  IMAD.WIDE.U32 R6, R30, R2, R4 ;  /* 0x000000021e067225 */ /* 0x000fc800078e0004 */
[----:B-1----:R-:W-:Y:S02]  /*0810*/  IMAD R14, R37, R21, R29 ;  /* 0x00000015250e7224 */ /* 0x002fe400078e021d */
[----:B------:R-:W-:Y:S01]  /*0820*/  @P0 IMAD.IADD R9, R9, 0x1, R18 ;  /* 0x0000000109090824 */ /* 0x000fe200078e0212 */
[----:B------:R-:W-:Y:S01]  /*0830*/  IADD3 R8, P3, R8, R6, RZ ;  /* 0x0000000608087210 */ /* 0x000fe20007f7e0ff */
[----:B------:R-:W-:Y:S02]  /*0840*/  IMAD R18, R2, R27, R26 ;  /* 0x0000001b02127224 */ /* 0x000fe400078e021a */
[----:B------:R-:W-:Y:S02]  /*0850*/  @!P0 IMAD.IADD R9, R15, 0x1, R20 ;  /* 0x000000010f098824 */ /* 0x000fe400078e0214 */
[----:B--2---:R-:W-:-:S03]  /*0860*/  IMAD R14, R24, R14, R30 ;  /* 0x0000000e180e7224 */ /* 0x004fc600078e021e */
[----:B------:R-:W-:Y:S02]  /*0870*/  IADD3.X R9, R9, R7, R18, P3, !PT ;  /* 0x0000000709097210 */ /* 0x000fe40001ffe412 */
[----:B------:R-:W-:Y:S02]  /*0880*/  SHF.R.S32.HI R18, RZ, 0x1f, R0 ;  /* 0x0000001fff127819 */ /* 0x000fe40000011400 */
[----:B------:R-:W-:-:S04]  /*0890*/  IADD3 R6, P3, R14, R0, RZ ;  /* 0x000000000e067210 */ /* 0x000fc80007f7e0ff */
[----:B------:R-:W-:Y:S02]  /*08a0*/  LEA.HI.X.SX32 R7, R14, R18, 0x1, P3 ;  /* 0x000000120e077211 */ /* 0x000fe400018f0eff */
[----:B------:R-:W-:Y:S01]  /*08b0*/  ISETP.GE.AND P3, PT, R4, R17, PT ;  /* 0x000000110400720c */ /* 0x000fe20003f66270 */
[----:B------:R-:W-:-:S03]  /*08c0*/  VIADD R15, R0, 0x30 ;  /* 0x00000030000f7836 */ /* 0x000fc60000000000 */
[CC--:B------:R-:W-:Y:S01]  /*08d0*/  ISETP.GE.OR P3, PT, R0.reuse, R19.reuse, P3 ;  /* 0x000000130000720c */ /* 0x0c0fe20001f66670 */
[----:B------:R-:W-:Y:S01]  /*08e0*/  VIADD R20, R0, 0x20 ;  /* 0x0000002000147836 */ /* 0x000fe20000000000 */
[----:B------:R-:W-:Y:S01]  /*08f0*/  ISETP.GE.AND P0, PT, R15, R19, PT ;  /* 0x000000130f00720c */ /* 0x000fe20003f06270 */
[----:B------:R-:W-:Y:S01]  /*0900*/  IMAD R11, R11, R29, RZ ;  /* 0x0000001d0b0b7224 */ /* 0x000fe200078e02ff */
[----:B------:R-:W-:Y:S01]  /*0910*/  SHF.R.S32.HI R15, RZ, 0x1f, R29 ;  /* 0x0000001fff0f7819 */ /* 0x000fe2000001141d */
[----:B------:R-:W-:Y:S01]  /*0920*/  IMAD.WIDE.U32 R8, R29, R10, R8 ;  /* 0x0000000a1d087225 */ /* 0x000fe200078e0008 */
[----:B------:R-:W-:Y:S02]  /*0930*/  LEA R14, P4, R6, R12, 0x2 ;  /* 0x0000000c060e7211 */ /* 0x000fe400078810ff */
[----:B------:R-:W-:Y:S01]  /*0940*/  ISETP.GE.AND P1, PT, R20, R19, PT ;  /* 0x000000131400720c */ /* 0x000fe20003f26270 */
[----:B------:R-:W-:Y:S01]  /*0950*/  IMAD R11, R10, R15, R11 ;  /* 0x0000000f0a0b7224 */ /* 0x000fe200078e020b */
[----:B------:R-:W-:-:S02]  /*0960*/  LEA.HI.X R15, R6, R13, R7, 0x2, P4 ;  /* 0x0000000d060f7211 */ /* 0x000fc400020f1407 */
[----:B------:R-:W-:Y:S01]  /*0970*/  ISETP.NE.OR P4, PT, R16, RZ, P1 ;  /* 0x000000ff1000720c */ /* 0x000fe20000f85670 */
[----:B------:R-:W-:Y:S01]  /*0980*/  IMAD.IADD R7, R9, 0x1, R11 ;  /* 0x0000000109077824 */ /* 0x000fe200078e020b */
[----:B------:R-:W-:Y:S11]  /*0990*/  @P3 BRA `(.L_x_945) ;  /* 0x0000000000203947 */ /* 0x000ff60003800000 */
[----:B------:R-:W-:Y:S01]  /*09a0*/  MOV R6, R8 ;  /* 0x0000000800067202 */ /* 0x000fe20000000f00 */
[----:B------:R-:W-:-:S04]  /*09b0*/  IMAD R12, R3, R0, RZ ;  /* 0x00000000030c7224 */ /* 0x000fc800078e02ff */
[----:B------:R-:W-:-:S04]  /*09c0*/  IMAD.WIDE.U32 R10, R2, R0, R6 ;  /* 0x00000000020a7225 */ /* 0x000fc800078e0006 */
[----:B------:R-:W-:-:S05]  /*09d0*/  IMAD R12, R2, R18, R12 ;  /* 0x00000012020c7224 */ /* 0x000fca00078e020c */
[----:B------:R-:W-:Y:S02]  /*09e0*/  IADD3 R11, R11, R12, RZ ;  /* 0x0000000c0b0b7210 */ /* 0x000fe40007ffe0ff */
[----:B-----5:R-:W-:-:S04]  /*09f0*/  LEA R12, P3, R10, R22, 0x1 ;  /* 0x000000160a0c7211 */ /* 0x020fc800078608ff */
[----:B------:R-:W-:-:S05]  /*0a00*/  LEA.HI.X R13, R10, R23, R11, 0x1, P3 ;  /* 0x000000170a0d7211 */ /* 0x000fca00018f0c0b */
[----:B------:R1:W-:Y:S04]  /*0a10*/  ST.E.128 desc[UR6][R12.64], RZ ;  /* 0x000000ff0c007985 */ /* 0x0003e8000c101d06 */
.L_x_945:
[----:B------:R-:W-:Y:S05]  /*0a20*/  BSYNC B0 ;  /* 0x0000000000007941 */ /* 0x000fea0003800000 */
.L_x_944:
[-C--:B------:R-:W-:Y:S01]  /*0a30*/  ISETP.GE.OR P2, PT, R4, R17.reuse, P2 ;  /* 0x000000110400720c */ /* 0x080fe20001746670 */
[----:B------:R-:W-:Y:S01]  /*0a40*/  BSSY B0, `(.L_x_946) ;  /* 0x0000013000007945 */ /* 0x000fe20003800000 */
[----:B------:R-:W-:Y:S01]  /*0a50*/  ISETP.NE.OR P3, PT, R16, RZ, P0 ;  /* 0x000000ff1000720c */ /* 0x000fe20000765670 */
[----:B------:R-:W-:Y:S01]  /*0a60*/  @!P6 IMAD.MOV.U32 R16, RZ, RZ, 0x7f800000 ;  /* 0x7f800000ff10e424 */ /* 0x000fe200078e00ff */
[CC--:B------:R-:W-:Y:S01]  /*0a70*/  ISETP.GE.OR P1, PT, R4.reuse, R17.reuse, P1 ;  /* 0x000000110400720c */ /* 0x0c0fe20000f26670 */
[----:B-1----:R-:W-:Y:S01]  /*0a80*/  @!P5 IMAD.MOV.U32 R13, RZ, RZ, 0x7f800000 ;  /* 0x7f800000ff0dd424 */ /* 0x002fe200078e00ff */
[----:B------:R-:W-:Y:S01]  /*0a90*/  ISETP.GE.OR P0, PT, R4, R17, P0 ;  /* 0x000000110400720c */ /* 0x000fe20000706670 */
[----:B------:R-:W-:-:S06]  /*0aa0*/  @!P4 IMAD.MOV.U32 R12, RZ, RZ, 0x7f800000 ;  /* 0x7f800000ff0cc424 */ /* 0x000fcc00078e00ff */
[----:B------:R-:W-:Y:S06]  /*0ab0*/  @P2 BRA `(.L_x_947) ;  /* 0x00000000002c2947 */ /* 0x000fec0003800000 */
[----:B------:R-:W-:Y:S02]  /*0ac0*/  IADD3 R10, P2, R0, 0x10, RZ ;  /* 0x00000010000a7810 */ /* 0x000fe40007f5e0ff */
[----:B------:R-:W-:-:S03]  /*0ad0*/  MOV R5, R7 ;  /* 0x0000000700057202 */ /* 0x000fc60000000f00 */
[----:B------:R-:W-:-:S04]  /*0ae0*/  IMAD.X R4, RZ, RZ, R18, P2 ;  /* 0x000000ffff047224 */ /* 0x000fc800010e0612 */
[----:B------:R-:W-:Y:S02]  /*0af0*/  IMAD R11, R4, R2, RZ ;  /* 0x00000002040b7224 */ /* 0x000fe400078e02ff */
[----:B------:R-:W-:Y:S02]  /*0b00*/  IMAD.MOV.U32 R4, RZ, RZ, R8 ;  /* 0x000000ffff047224 */ /* 0x000fe400078e0008 */
[-C--:B------:R-:W-:Y:S02]  /*0b10*/  IMAD R11, R3, R10.reuse, R11 ;  /* 0x0000000a030b7224 */ /* 0x080fe400078e020b */
[----:B------:R-:W-:-:S03]  /*0b20*/  IMAD.WIDE.U32 R4, R2, R10, R4 ;  /* 0x0000000a02047225 */ /* 0x000fc600078e0004 */
[----:B-----5:R-:W-:Y:S02]  /*0b30*/  LEA R10, P2, R4, R22, 0x1 ;  /* 0x00000016040a7211 */ /* 0x020fe400078408ff */
[----:B------:R-:W-:-:S04]  /*0b40*/  IADD3 R11, R5, R11, RZ ;  /* 0x0000000b050b7210 */ /* 0x000fc80007ffe0ff */
[----:B------:R-:W-:-:S05]  /*0b50*/  LEA.HI.X R11, R4, R23, R11, 0x1, P2 ;  /* 0x00000017040b7211 */ /* 0x000fca00010f0c0b */
[----:B------:R1:W-:Y:S02]  /*0b60*/  ST.E.128 desc[UR6][R10.64], RZ ;  /* 0x000000ff0a007985 */ /* 0x0003e4000c101d06 */
.L_x_947:
[----:B------:R-:W-:Y:S05]  /*0b70*/  BSYNC B0 ;  /* 0x0000000000007941 */ /* 0x000fea0003800000 */
.L_x_946:
[----:B------:R-:W-:Y:S04]  /*0b80*/  BSSY B0, `(.L_x_948) ;  /* 0x000000d000007945 */ /* 0x000fe80003800000 */
[----:B------:R-:W-:Y:S05]  /*0b90*/  @P1 BRA `(.L_x_949) ;  /* 0x00000000002c1947 */ /* 0x000fea0003800000 */
[----:B-1----:R-:W-:Y:S02]  /*0ba0*/  IADD3 R10, P1, R0, 0x20, RZ ;  /* 0x00000020000a7810 */ /* 0x002fe40007f3e0ff */
        /* <DEDUP_REMOVED lines=10> */
.L_x_949:
[----:B------:R-:W-:Y:S05]  /*0c50*/  BSYNC B0 ;  /* 0x0000000000007941 */ /* 0x000fea0003800000 */
.L_x_948:
[----:B------:R-:W-:Y:S04]  /*0c60*/  BSSY B0, `(.L_x_950) ;  /* 0x000000c000007945 */ /* 0x000fe80003800000 */
[----:B------:R-:W-:Y:S05]  /*0c70*/  @P0 BRA `(.L_x_951) ;  /* 0x0000000000280947 */ /* 0x000fea0003800000 */
[----:B------:R-:W-:Y:S02]  /*0c80*/  IADD3 R0, P0, R0, 0x30, RZ ;  /* 0x0000003000007810 */ /* 0x000fe40007f1e0ff */
[----:B------:R-:W-:Y:S02]  /*0c90*/  MOV R6, R8 ;  /* 0x0000000800067202 */ /* 0x000fe40000000f00 */
[----:B------:R-:W-:-:S03]  /*0ca0*/  IADD3.X R4, RZ, R18, RZ, P0, !PT ;  /* 0x00000012ff047210 */ /* 0x000fc600007fe4ff */
[----:B------:R-:W-:-:S04]  /*0cb0*/  IMAD.WIDE.U32 R6, R2, R0, R6 ;  /* 0x0000000002067225 */ /* 0x000fc800078e0006 */
[----:B------:R-:W-:Y:S01]  /*0cc0*/  IMAD R4, R4, R2, RZ ;  /* 0x0000000204047224 */ /* 0x000fe200078e02ff */
[----:B-----5:R-:W-:-:S03]  /*0cd0*/  LEA R2, P0, R6, R22, 0x1 ;  /* 0x0000001606027211 */ /* 0x020fc600078008ff */
[----:B------:R-:W-:-:S05]  /*0ce0*/  IMAD R3, R3, R0, R4 ;  /* 0x0000000003037224 */ /* 0x000fca00078e0204 */
[----:B------:R-:W-:-:S04]  /*0cf0*/  IADD3 R3, R7, R3, RZ ;  /* 0x0000000307037210 */ /* 0x000fc80007ffe0ff */
[----:B------:R-:W-:-:S05]  /*0d00*/  LEA.HI.X R3, R6, R23, R3, 0x1, P0 ;  /* 0x0000001706037211 */ /* 0x000fca00000f0c03 */
[----:B------:R3:W-:Y:S02]  /*0d10*/  ST.E.128 desc[UR6][R2.64], RZ ;  /* 0x000000ff02007985 */ /* 0x0007e4000c101d06 */
.L_x_951:
[----:B------:R-:W-:Y:S05]  /*0d20*/  BSYNC B0 ;  /* 0x0000000000007941 */ /* 0x000fea0003800000 */
.L_x_950:
[----:B---3--:R-:W-:Y:S01]  /*0d30*/  MOV R2, R28 ;  /* 0x0000001c00027202 */ /* 0x008fe20000000f00 */
[----:B------:R-:W-:Y:S01]  /*0d40*/  @!P6 ST.E desc[UR6][R14.64], R16 ;  /* 0x000000100e00e985 */ /* 0x000fe2000c101906 */
[----:B------:R-:W-:-:S03]  /*0d50*/  MOV R3, 0x0 ;  /* 0x0000000000037802 */ /* 0x000fc60000000f00 */
[----:B------:R-:W-:Y:S04]  /*0d60*/  @!P5 ST.E desc[UR6][R14.64+0x40], R13 ;  /* 0x0000400d0e00d985 */ /* 0x000fe8000c101906 */
[----:B------:R1:W-:Y:S02]  /*0d70*/  @!P4 ST.E desc[UR6][R14.64+0x80], R12 ;  /* 0x0000800c0e00c985 */ /* 0x0003e4000c101906 */
[----:B-12--5:R-:W-:Y:S05]  /*0d80*/  @P3 RET.REL.NODEC R2 `(_ZN5flash24flash_fwd_splitkv_kernelI23Flash_fwd_kernel_traitsILi64ELi64ELi256ELi4ELb0ELb0EN7cutlass6half_tE19Flash_kernel_traitsILi64ELi64ELi256ELi4ES3_EELb1ELb0ELb0ELb0ELb0ELb0ELb0ELb1EEEvNS_16Flash_fwd_paramsE) ;  /* 0xfffffff0029c3950 */ /* 0x026fea0003c3ffff */
[----:B------:R-:W-:Y:S02]  /*0d90*/  MOV R0, 0x7f800000 ;  /* 0x7f80000000007802 */ /* 0x000fe40000000f00 */
[----:B------:R-:W-:Y:S02]  /*0da0*/  MOV R2, R28 ;  /* 0x0000001c00027202 */ /* 0x000fe40000000f00 */
[----:B------:R-:W-:Y:S01]  /*0db0*/  MOV R3, 0x0 ;  /* 0x0000000000037802 */ /* 0x000fe20000000f00 */
[----:B------:R1:W-:Y:S03]  /*0dc0*/  ST.E desc[UR6][R14.64+0xc0], R0 ;  /* 0x0000c0000e007985 */ /* 0x0003e6000c101906 */
[----:B-1----:R-:W-:Y:S05]  /*0dd0*/  RET.REL.NODEC R2 `(_ZN5flash24flash_fwd_splitkv_kernelI23Flash_fwd_kernel_traitsILi64ELi64ELi256ELi4ELb0ELb0EN7cutlass6half_tE19Flash_kernel_traitsILi64ELi64ELi256ELi4ES3_EELb1ELb0ELb0ELb0ELb0ELb0ELb0ELb1EEEvNS_16Flash_fwd_paramsE) ;  /* 0xfffffff002887950 */ /* 0x002fea0003c3ffff */
.L_x_943:
[----:B------:R-:W3:Y:S04]  /*0de0*/  LD.E.64 R4, desc[UR6][R22.64+0x160] ;  /* 0x0001600616047980 */ /* 0x000ee8000c101b00 */
[----:B------:R-:W4:Y:S01]  /*0df0*/  LD.E.64 R2, desc[UR6][R22.64+0x158] ;  /* 0x0001580616027980 */ /* 0x000f22000c101b00 */
[----:B---3--:R-:W-:-:S04]  /*0e00*/  ISETP.NE.U32.AND P1, PT, R4, RZ, PT ;  /* 0x000000ff0400720c */ /* 0x008fc80003f25070 */
[----:B------:R-:W-:-:S13]  /*0e10*/  ISETP.NE.AND.EX P1, PT, R5, RZ, PT, P1 ;  /* 0x000000ff0500720c */ /* 0x000fda0003f25310 */
[----:B------:R-:W3:Y:S01]  /*0e20*/  @P1 LD.E.64 R6, desc[UR6][R22.64+0x168] ;  /* 0x0001680616061980 */ /* 0x000ee2000c101b00 */
[----:B----4-:R-:W-:Y:S01]  /*0e30*/  ISETP.NE.U32.AND P0, PT, R2, RZ, PT ;  /* 0x000000ff0200720c */ /* 0x010fe20003f05070 */
[----:B------:R-:W-:-:S03]  /*0e40*/  IMAD.MOV.U32 R12, RZ, RZ, R37 ;  /* 0x000000ffff0c7224 */ /* 0x000fc600078e0025 */
[----:B------:R-:W-:Y:S02]  /*0e50*/  ISETP.NE.AND.EX P0, PT, R3, RZ, PT, P0 ;  /* 0x000000ff0300720c */ /* 0x000fe40003f05300 */
[----:B------:R-:W-:-:S11]  /*0e60*/  @P1 SHF.R.S32.HI R0, RZ, 0x1f, R37 ;  /* 0x0000001fff001819 */ /* 0x000fd60000011425 */
[----:B------:R-:W-:-:S05]  /*0e70*/  @P0 IMAD.WIDE R2, R37, 0x4, R2 ;  /* 0x0000000425020825 */ /* 0x000fca00078e0202 */
[----:B------:R1:W5:Y:S01]  /*0e80*/  @P0 LD.E R12, desc[UR6][R2.64] ;  /* 0x00000006020c0980 */ /* 0x000362000c101900 */
[----:B------:R-:W-:Y:S01]  /*0e90*/  BSSY B0, `(.L_x_952) ;  /* 0x00000bf000007945 */ /* 0x000fe20003800000 */
[----:B------:R-:W4:Y:S01]  /*0ea0*/  S2R R40, SR_CTAID.Z ;  /* 0x0000000000287919 */ /* 0x000f220000002700 */
[-C--:B---3--:R-:W-:Y:S02]  /*0eb0*/  @P1 IMAD R7, R7, R37.reuse, RZ ;  /* 0x0000002507071224 */ /* 0x088fe400078e02ff */
[----:B-1----:R-:W-:-:S04]  /*0ec0*/  @P1 IMAD.WIDE.U32 R2, R6, R37, RZ ;  /* 0x0000002506021225 */ /* 0x002fc800078e00ff */
[----:B------:R-:W-:Y:S02]  /*0ed0*/  @P1 IMAD R7, R6, R0, R7 ;  /* 0x0000000006071224 */ /* 0x000fe400078e0207 */
[----:B------:R-:W-:Y:S01]  /*0ee0*/  IMAD.MOV.U32 R6, RZ, RZ, RZ ;  /* 0x000000ffff067224 */ /* 0x000fe200078e00ff */
[----:B------:R-:W-:Y:S01]  /*0ef0*/  @P1 LEA R6, P0, R2, R4, 0x2 ;  /* 0x0000000402061211 */ /* 0x000fe200078010ff */
[----:B------:R-:W-:Y:S01]  /*0f00*/  IMAD.MOV.U32 R0, RZ, RZ, RZ ;  /* 0x000000ffff007224 */ /* 0x000fe200078e00ff */
[----:B------:R-:W-:-:S03]  /*0f10*/  @P1 IADD3 R7, R3, R7, RZ ;  /* 0x0000000703071210 */ /* 0x000fc60007ffe0ff */
[----:B------:R-:W-:Y:S01]  /*0f20*/  IMAD.MOV.U32 R222, RZ, RZ, R6 ;  /* 0x000000ffffde7224 */ /* 0x000fe200078e0006 */
[----:B------:R-:W-:-:S04]  /*0f30*/  @P1 LEA.HI.X R0, R2, R5, R7, 0x2, P0 ;  /* 0x0000000502001211 */ /* 0x000fc800000f1407 */
[----:B------:R-:W-:Y:S02]  /*0f40*/  MOV R223, R0 ;  /* 0x0000000000df7202 */ /* 0x000fe40000000f00 */
[----:B------:R-:W-:-:S04]  /*0f50*/  ISETP.NE.U32.AND P0, PT, R222, RZ, PT ;  /* 0x000000ffde00720c */ /* 0x000fc80003f05070 */
[----:B------:R-:W-:-:S13]  /*0f60*/  ISETP.NE.AND.EX P0, PT, R223, RZ, PT, P0 ;  /* 0x000000ffdf00720c */ /* 0x000fda0003f05300 */
[----:B----4-:R-:W-:Y:S05]  /*0f70*/  @!P0 BRA `(.L_x_953) ;  /* 0x00000004006c8947 */ /* 0x010fea0003800000 */
[----:B------:R-:W3:Y:S04]  /*0f80*/  LD.E R13, desc[UR6][R22.64+0x170] ;  /* 0x00017006160d7980 */ /* 0x000ee8000c101900 */
[----:B------:R-:W4:Y:S01]  /*0f90*/  LD.E R14, desc[UR6][R22.64+0x68] ;  /* 0x00006806160e7980 */ /* 0x000f22000c101900 */
[----:B------:R-:W-:-:S03]  /*0fa0*/  LEA R20, R35, 0xffffff00, 0x8 ;  /* 0xffffff0023147811 */ /* 0x000fc600078e40ff */
[----:B------:R-:W2:Y:S04]  /*0fb0*/  LD.E.64 R18, desc[UR6][R22.64+0x40] ;  /* 0x0000400616127980 */ /* 0x000ea8000c101b00 */
[----:B------:R-:W2:Y:S04]  /*0fc0*/  LD.E.64 R190, desc[UR6][R22.64+0x38] ;  /* 0x0000380616be7980 */ /* 0x000ea8000c101b00 */
[----:B------:R-:W2:Y:S04]  /*0fd0*/  LD.E.64 R8, desc[UR6][R22.64+0x28] ;  /* 0x0000280616087980 */ /* 0x000ea8000c101b00 */
[----:B------:R-:W2:Y:S04]  /*0fe0*/  LD.E.64 R10, desc[UR6][R22.64+0x50] ;  /* 0x00005006160a7980 */ /* 0x000ea8000c101b00 */
[----:B------:R-:W5:Y:S01]  /*0ff0*/  LD.E.64 R28, desc[UR6][R22.64+0x58] ;  /* 0x00005806161c7980 */ /* 0x000f62000c101b00 */
[----:B---3--:R-:W-:-:S04]  /*1000*/  IABS R4, R13 ;  /* 0x0000000d00047213 */ /* 0x008fc80000000000 */
[----:B------:R-:W1:Y:S08]  /*1010*/  I2F.RP R2, R4 ;  /* 0x0000000400027306 */ /* 0x000e700000209400 */
[----:B-1----:R-:W1:Y:S02]  /*1020*/  MUFU.RCP R2, R2 ;  /* 0x0000000200027308 */ /* 0x002e640000001000 */
[----:B-1----:R-:W-:-:S06]  /*1030*/  VIADD R2, R2, 0xffffffe ;  /* 0x0ffffffe02027836 */ /* 0x002fcc0000000000 */
[----:B------:R-:W1:Y:S01]  /*1040*/  F2I.FTZ.U32.TRUNC.NTZ R3, R2 ;  /* 0x0000000200037305 */ /* 0x000e62000021f000 */
[----:B------:R-:W-:Y:S01]  /*1050*/  IABS R6, R13 ;  /* 0x0000000d00067213 */ /* 0x000fe20000000000 */
[----:B-1----:R-:W-:Y:S01]  /*1060*/  IMAD.MOV R0, RZ, RZ, -R3 ;  /* 0x000000ffff007224 */ /* 0x002fe200078e0a03 */
[----:B------:R-:W-:-:S03]  /*1070*/  MOV R2, RZ ;  /* 0x000000ff00027202 */ /* 0x000fc60000000f00 */
[----:B------:R-:W-:Y:S01]  /*1080*/  IMAD R5, R0, R4, RZ ;  /* 0x0000000400057224 */ /* 0x000fe200078e02ff */
[----:B------:R-:W-:-:S03]  /*1090*/  IABS R0, R20 ;  /* 0x0000001400007213 */ /* 0x000fc60000000000 */
[----:B------:R-:W-:-:S04]  /*10a0*/  IMAD.HI.U32 R5, R3, R5, R2 ;  /* 0x0000000503057227 */ /* 0x000fc800078e0002 */
[----:B------:R-:W-:Y:S01]  /*10b0*/  IMAD.MOV.U32 R2, RZ, RZ, R0 ;  /* 0x000000ffff027224 */ /* 0x000fe200078e0000 */
[----:B------:R-:W-:Y:S02]  /*10c0*/  IADD3 R0, RZ, -R6, RZ ;  /* 0x80000006ff007210 */ /* 0x000fe40007ffe0ff */
[----:B------:R-:W3:Y:S03]  /*10d0*/  LD.E.64 R6, desc[UR6][R22.64+0x20] ;  /* 0x0000200616067980 */ /* 0x000ee6000c101b00 */
[----:B------:R-:W-:Y:S02]  /*10e0*/  IMAD.MOV.U32 R3, RZ, RZ, R0 ;  /* 0x000000ffff037224 */ /* 0x000fe400078e0000 */
[----:B------:R-:W-:-:S04]  /*10f0*/  IMAD.HI.U32 R0, R5, R2, RZ ;  /* 0x0000000205007227 */ /* 0x000fc800078e00ff */
[----:B------:R-:W-:-:S05]  /*1100*/  IMAD R2, R0, R3, R2 ;  /* 0x0000000300027224 */ /* 0x000fca00078e0202 */
[----:B------:R-:W-:-:S13]  /*1110*/  ISETP.GT.U32.AND P1, PT, R4, R2, PT ;  /* 0x000000020400720c */ /* 0x000fda0003f24070 */
[----:B------:R-:W-:-:S04]  /*1120*/  @!P1 IADD3 R2, R2, -R4, RZ ;  /* 0x8000000402029210 */ /* 0x000fc80007ffe0ff */
[----:B------:R-:W-:Y:S02]  /*1130*/  ISETP.GE.U32.AND P2, PT, R2, R4, PT ;  /* 0x000000040200720c */ /* 0x000fe40003f46070 */
[----:B------:R-:W-:Y:S01]  /*1140*/  LOP3.LUT R2, R20, R13, RZ, 0x3c, !PT ;  /* 0x0000000d14027212 */ /* 0x000fe200078e3cff */
[----:B------:R-:W-:Y:S01]  /*1150*/  @!P1 VIADD R0, R0, 0x1 ;  /* 0x0000000100009836 */ /* 0x000fe20000000000 */
[----:B------:R-:W-:Y:S02]  /*1160*/  ISETP.NE.AND P1, PT, R13, RZ, PT ;  /* 0x000000ff0d00720c */ /* 0x000fe40003f25270 */
[----:B------:R-:W-:-:S07]  /*1170*/  ISETP.GE.AND P0, PT, R2, RZ, PT ;  /* 0x000000ff0200720c */ /* 0x000fce0003f06270 */
[----:B------:R-:W-:-:S05]  /*1180*/  @P2 IADD3 R0, R0, 0x1, RZ ;  /* 0x0000000100002810 */ /* 0x000fca0007ffe0ff */
[----:B------:R-:W-:-:S05]  /*1190*/  IMAD.MOV.U32 R5, RZ, RZ, R0 ;  /* 0x000000ffff057224 */ /* 0x000fca00078e0000 */
[----:B------:R-:W-:Y:S02]  /*11a0*/  @!P0 IADD3 R5, -R5, RZ, RZ ;  /* 0x000000ff05058210 */ /* 0x000fe40007ffe1ff */
[----:B------:R-:W-:-:S05]  /*11b0*/  @!P1 LOP3.LUT R5, RZ, R13, RZ, 0x33, !PT ;  /* 0x0000000dff059212 */ /* 0x000fca00078e33ff */
[----:B------:R-:W-:-:S05]  /*11c0*/  IMAD.WIDE R2, R5, 0x4, R222 ;  /* 0x0000000405027825 */ /* 0x000fca00078e02de */
[----:B-----5:R1:W3:Y:S01]  /*11d0*/  LD.E R12, desc[UR6][R2.64] ;  /* 0x00000006020c7980 */ /* 0x0202e2000c101900 */
[----:B----4-:R-:W-:-:S04]  /*11e0*/  IABS R4, R14 ;  /* 0x0000000e00047213 */ /* 0x010fc80000000000 */
[----:B-1----:R-:W1:Y:S08]  /*11f0*/  I2F.RP R2, R4 ;  /* 0x0000000400027306 */ /* 0x002e700000209400 */
[----:B-1----:R-:W1:Y:S02]  /*1200*/  MUFU.RCP R2, R2 ;  /* 0x0000000200027308 */ /* 0x002e640000001000 */
[----:B-1----:R-:W-:-:S06]  /*1210*/  VIADD R2, R2, 0xffffffe ;  /* 0x0ffffffe02027836 */ /* 0x002fcc0000000000 */
[----:B------:R-:W1:Y:S01]  /*1220*/  F2I.FTZ.U32.TRUNC.NTZ R3, R2 ;  /* 0x0000000200037305 */ /* 0x000e62000021f000 */
[----:B------:R-:W-:Y:S02]  /*1230*/  IABS R16, R40 ;  /* 0x0000002800107213 */ /* 0x000fe40000000000 */
[----:B------:R-:W-:Y:S02]  /*1240*/  IABS R15, R14 ;  /* 0x0000000e000f7213 */ /* 0x000fe40000000000 */
[----:B-1----:R-:W-:Y:S01]  /*1250*/  IADD3 R0, RZ, -R3, RZ ;  /* 0x80000003ff007210 */ /* 0x002fe20007ffe0ff */
[----:B------:R-:W-:-:S04]  /*1260*/  IMAD.MOV.U32 R2, RZ, RZ, RZ ;  /* 0x000000ffff027224 */ /* 0x000fc800078e00ff */
[----:B------:R-:W-:-:S04]  /*1270*/  IMAD R0, R0, R4, RZ ;  /* 0x0000000400007224 */ /* 0x000fc800078e02ff */
[----:B------:R-:W-:Y:S01]  /*1280*/  IMAD.HI.U32 R2, R3, R0, R2 ;  /* 0x0000000003027227 */ /* 0x000fe200078e0002 */
[----:B------:R-:W-:-:S03]  /*1290*/  MOV R3, R16 ;  /* 0x0000001000037202 */ /* 0x000fc60000000f00 */
[----:B------:R-:W-:Y:S02]  /*12a0*/  IMAD.MOV R0, RZ, RZ, -R15 ;  /* 0x000000ffff007224 */ /* 0x000fe400078e0a0f */
[----:B------:R-:W-:-:S04]  /*12b0*/  IMAD.HI.U32 R2, R2, R3, RZ ;  /* 0x0000000302027227 */ /* 0x000fc800078e00ff */
[----:B------:R-:W-:-:S05]  /*12c0*/  IMAD R0, R2, R0, R3 ;  /* 0x0000000002007224 */ /* 0x000fca00078e0203 */
[----:B------:R-:W-:-:S13]  /*12d0*/  ISETP.GT.U32.AND P1, PT, R4, R0, PT ;  /* 0x000000000400720c */ /* 0x000fda0003f24070 */
[----:B------:R-:W-:-:S04]  /*12e0*/  @!P1 IADD3 R0, R0, -R4, RZ ;  /* 0x8000000400009210 */ /* 0x000fc80007ffe0ff */
[----:B------:R-:W-:Y:S02]  /*12f0*/  ISETP.GE.U32.AND P2, PT, R0, R4, PT ;  /* 0x000000040000720c */ /* 0x000fe40003f46070 */
[----:B------:R-:W-:Y:S01]  /*1300*/  LOP3.LUT R0, R40, R14, RZ, 0x3c, !PT ;  /* 0x0000000e28007212 */ /* 0x000fe200078e3cff */
[----:B------:R-:W-:Y:S01]  /*1310*/  IMAD.MOV R5, RZ, RZ, -R5 ;  /* 0x000000ffff057224 */ /* 0x000fe200078e0a05 */
[----:B------:R-:W-:Y:S02]  /*1320*/  @!P1 IADD3 R2, R2, 0x1, RZ ;  /* 0x0000000102029810 */ /* 0x000fe40007ffe0ff */
[----:B------:R-:W-:Y:S01]  /*1330*/  ISETP.GE.AND P0, PT, R0, RZ, PT ;  /* 0x000000ff0000720c */ /* 0x000fe20003f06270 */
[----:B------:R-:W-:Y:S01]  /*1340*/  IMAD R13, R13, R5, R20 ;  /* 0x000000050d0d7224 */ /* 0x000fe200078e0214 */
[----:B------:R-:W-:-:S05]  /*1350*/  ISETP.NE.AND P1, PT, R14, RZ, PT ;  /* 0x000000ff0e00720c */ /* 0x000fca0003f25270 */
[----:B------:R-:W-:Y:S01]  /*1360*/  @P2 VIADD R2, R2, 0x1 ;  /* 0x0000000102022836 */ /* 0x000fe20000000000 */
[----:B--2---:R1:W-:Y:S01]  /*1370*/  STL.64 [R1+0x8], R18 ;  /* 0x0000081201007387 */ /* 0x0043e20000100a00 */
[----:B------:R-:W-:Y:S02]  /*1380*/  SHF.R.S32.HI R21, RZ, 0x1f, R13 ;  /* 0x0000001fff157819 */ /* 0x000fe4000001140d */
[----:B------:R-:W-:Y:S02]  /*1390*/  IMAD.MOV.U32 R0, RZ, RZ, R2 ;  /* 0x000000ffff007224 */ /* 0x000fe400078e0002 */
[----:B------:R-:W-:Y:S02]  /*13a0*/  IMAD R4, R191, R13, RZ ;  /* 0x0000000dbf047224 */ /* 0x000fe400078e02ff */
[----:B------:R-:W-:Y:S02]  /*13b0*/  @!P0 IMAD.MOV R0, RZ, RZ, -R0 ;  /* 0x000000ffff008224 */ /* 0x000fe400078e0a00 */
[----:B------:R-:W-:Y:S01]  /*13c0*/  IMAD R4, R190, R21, R4 ;  /* 0x00000015be047224 */ /* 0x000fe200078e0204 */
[----:B------:R-:W-:-:S04]  /*13d0*/  @!P1 LOP3.LUT R0, RZ, R14, RZ, 0x33, !PT ;  /* 0x0000000eff009212 */ /* 0x000fc800078e33ff */
[----:B------:R-:W-:Y:S02]  /*13e0*/  SHF.R.S32.HI R30, RZ, 0x1f, R0 ;  /* 0x0000001fff1e7819 */ /* 0x000fe40000011400 */
[----:B------:R-:W-:Y:S02]  /*13f0*/  MOV R16, R0 ;  /* 0x0000000000107202 */ /* 0x000fe40000000f00 */
[----:B---3--:R-:W-:Y:S01]  /*1400*/  SHF.R.S32.HI R15, RZ, 0x1f, R12 ;  /* 0x0000001fff0f7819 */ /* 0x008fe2000001140c */
[----:B------:R-:W-:-:S04]  /*1410*/  IMAD R3, R7, R12, RZ ;  /* 0x0000000c07037224 */ /* 0x000fc800078e02ff */
[C---:B------:R-:W-:Y:S02]  /*1420*/  IMAD R3, R6.reuse, R15, R3 ;  /* 0x0000000f06037224 */ /* 0x040fe400078e0203 */
[----:B------:R-:W-:-:S05]  /*1430*/  IMAD.WIDE.U32 R6, R6, R12, RZ ;  /* 0x0000000c06067225 */ /* 0x000fca00078e00ff */
[----:B------:R-:W-:Y:S02]  /*1440*/  IADD3 R3, R7, R3, RZ ;  /* 0x0000000307037210 */ /* 0x000fe40007ffe0ff */
[----:B------:R-:W-:-:S05]  /*1450*/  MOV R2, R6 ;  /* 0x0000000600027202 */ /* 0x000fca0000000f00 */
[----:B------:R-:W-:-:S04]  /*1460*/  IMAD.WIDE.U32 R2, R13, R190, R2 ;  /* 0x000000be0d027225 */ /* 0x000fc800078e0002 */
[----:B------:R-:W-:Y:S01]  /*1470*/  IMAD R9, R9, R12, RZ ;  /* 0x0000000c09097224 */ /* 0x000fe200078e02ff */
[----:B------:R-:W-:Y:S01]  /*1480*/  IADD3 R3, R3, R4, RZ ;  /* 0x0000000403037210 */ /* 0x000fe20007ffe0ff */
[----:B------:R-:W-:Y:S02]  /*1490*/  IMAD R4, R11, R0, RZ ;  /* 0x000000000b047224 */ /* 0x000fe400078e02ff */
[----:B------:R-:W-:-:S04]  /*14a0*/  IMAD.WIDE.U32 R6, R8, R12, RZ ;  /* 0x0000000c08067225 */ /* 0x000fc800078e00ff */
[----:B------:R-:W-:Y:S02]  /*14b0*/  IMAD R9, R8, R15, R9 ;  /* 0x0000000f08097224 */ /* 0x000fe400078e0209 */
[----:B------:R-:W-:-:S04]  /*14c0*/  IMAD.WIDE.U32 R2, R0, R10, R2 ;  /* 0x0000000a00027225 */ /* 0x000fc800078e0002 */
[----:B------:R-:W-:Y:S01]  /*14d0*/  IMAD R4, R10, R30, R4 ;  /* 0x0000001e0a047224 */ /* 0x000fe200078e0204 */
[----:B------:R-:W-:Y:S01]  /*14e0*/  IADD3 R9, R7, R9, RZ ;  /* 0x0000000907097210 */ /* 0x000fe20007ffe0ff */
[----:B------:R-:W-:Y:S01]  /*14f0*/  IMAD.MOV.U32 R8, RZ, RZ, R6 ;  /* 0x000000ffff087224 */ /* 0x000fe200078e0006 */
[----:B------:R-:W-:Y:S01]  /*1500*/  MOV R26, R2 ;  /* 0x00000002001a7202 */ /* 0x000fe20000000f00 */
[----:B------:R-:W-:Y:S01]  /*1510*/  IMAD.IADD R27, R3, 0x1, R4 ;  /* 0x00000001031b7824 */ /* 0x000fe200078e0204 */
[----:B-1----:R-:W-:Y:S05]  /*1520*/  BRA `(.L_x_954) ;  /* 0x0000000400547947 */ /* 0x002fea0003800000 */
.L_x_953:
[----:B------:R-:W3:Y:S01]  /*1530*/  LD.E R11, desc[UR6][R22.64+0x68] ;  /* 0x00006806160b7980 */ /* 0x000ee2000c101900 */
[----:B------:R-:W-:-:S03]  /*1540*/  ISETP.NE.AND P3, PT, R19, -0x1, PT ;  /* 0xffffffff1300780c */ /* 0x000fc60003f65270 */
[----:B------:R-:W4:Y:S04]  /*1550*/  LD.E.64 R2, desc[UR6][R22.64+0x40] ;  /* 0x0000400616027980 */ /* 0x000f28000c101b00 */
[----:B------:R-:W2:Y:S04]  /*1560*/  LD.E.64 R190, desc[UR6][R22.64+0x38] ;  /* 0x0000380616be7980 */ /* 0x000ea8000c101b00 */
[----:B------:R-:W2:Y:S04]  /*1570*/  LD.E.64 R16, desc[UR6][R22.64+0x50] ;  /* 0x0000500616107980 */ /* 0x000ea8000c101b00 */
[----:B------:R-:W2:Y:S04]  /*1580*/  @!P3 LD.E.64 R6, desc[UR6][R22.64+0x20] ;  /* 0x000020061606b980 */ /* 0x000ea8000c101b00 */
[----:B------:R-:W2:Y:S04]  /*1590*/  @!P3 LD.E.64 R14, desc[UR6][R22.64+0x28] ;  /* 0x00002806160eb980 */ /* 0x000ea8000c101b00 */
[----:B------:R1:W5:Y:S01]  /*15a0*/  LD.E.64 R28, desc[UR6][R22.64+0x58] ;  /* 0x00005806161c7980 */ /* 0x000362000c101b00 */
[----:B------:R-:W-:-:S02]  /*15b0*/  IABS R5, R40 ;  /* 0x0000002800057213 */ /* 0x000fc40000000000 */
[----:B-----5:R-:W-:Y:S02]  /*15c0*/  @!P3 SHF.R.S32.HI R13, RZ, 0x1f, R12 ;  /* 0x0000001fff0db819 */ /* 0x020fe4000001140c */
[----:B------:R-:W-:-:S04]  /*15d0*/  LEA R20, R35, 0xffffff00, 0x8 ;  /* 0xffffff0023147811 */ /* 0x000fc800078e40ff */
[----:B------:R-:W-:Y:S02]  /*15e0*/  SHF.R.S32.HI R21, RZ, 0x1f, R20 ;  /* 0x0000001fff157819 */ /* 0x000fe40000011414 */
[----:B---3--:R-:W-:Y:S01]  /*15f0*/  IABS R8, R11 ;  /* 0x0000000b00087213 */ /* 0x008fe20000000000 */
[----:B----4-:R3:W-:Y:S01]  /*1600*/  STL.64 [R1+0x8], R2 ;  /* 0x0000080201007387 */ /* 0x0107e20000100a00 */
[----:B------:R-:W-:Y:S02]  /*1610*/  IMAD.MOV.U32 R24, RZ, RZ, R2 ;  /* 0x000000ffff187224 */ /* 0x000fe400078e0002 */
[----:B---3--:R-:W3:Y:S08]  /*1620*/  I2F.RP R2, R8 ;  /* 0x0000000800027306 */ /* 0x008ef00000209400 */
[----:B---3--:R-:W3:Y:S01]  /*1630*/  MUFU.RCP R2, R2 ;  /* 0x0000000200027308 */ /* 0x008ee20000001000 */
[----:B------:R-:W-:-:S02]  /*1640*/  MOV R25, R3 ;  /* 0x0000000300197202 */ /* 0x000fc40000000f00 */
[----:B---3--:R-:W-:-:S05]  /*1650*/  IADD3 R2, R2, 0xffffffe, RZ ;  /* 0x0ffffffe02027810 */ /* 0x008fca0007ffe0ff */
[----:B------:R-:W3:Y:S01]  /*1660*/  F2I.FTZ.U32.TRUNC.NTZ R3, R2 ;  /* 0x0000000200037305 */ /* 0x000ee2000021f000 */
[----:B------:R-:W-:Y:S01]  /*1670*/  IABS R4, R11 ;  /* 0x0000000b00047213 */ /* 0x000fe20000000000 */
[----:B---3--:R-:W-:Y:S01]  /*1680*/  IMAD.MOV R0, RZ, RZ, -R3 ;  /* 0x000000ffff007224 */ /* 0x008fe200078e0a03 */
[----:B------:R-:W-:-:S03]  /*1690*/  MOV R2, RZ ;  /* 0x000000ff00027202 */ /* 0x000fc60000000f00 */
[----:B------:R-:W-:-:S04]  /*16a0*/  IMAD R0, R0, R8, RZ ;  /* 0x0000000800007224 */ /* 0x000fc800078e02ff */
[----:B------:R-:W-:Y:S01]  /*16b0*/  IMAD.HI.U32 R2, R3, R0, R2 ;  /* 0x0000000003027227 */ /* 0x000fe200078e0002 */
[----:B------:R-:W-:-:S03]  /*16c0*/  IADD3 R0, RZ, -R4, RZ ;  /* 0x80000004ff007210 */ /* 0x000fc60007ffe0ff */
[----:B------:R-:W-:-:S04]  /*16d0*/  IMAD.MOV.U32 R3, RZ, RZ, R5 ;  /* 0x000000ffff037224 */ /* 0x000fc800078e0005 */
[----:B------:R-:W-:Y:S01]  /*16e0*/  IMAD.HI.U32 R9, R2, R3, RZ ;  /* 0x0000000302097227 */ /* 0x000fe200078e00ff */
[----:B------:R-:W-:-:S03]  /*16f0*/  @!P3 SHF.R.S32.HI R5, RZ, 0x1f, R10 ;  /* 0x0000001fff05b819 */ /* 0x000fc6000001140a */
[----:B------:R-:W-:Y:S02]  /*1700*/  IMAD R0, R9, R0, R3 ;  /* 0x0000000009007224 */ /* 0x000fe400078e0203 */
[----:B--2---:R-:W-:-:S03]  /*1710*/  @!P3 IMAD R2, R191, R10, RZ ;  /* 0x0000000abf02b224 */ /* 0x004fc600078e02ff */
[----:B------:R-:W-:Y:S01]  /*1720*/  ISETP.GT.U32.AND P0, PT, R8, R0, PT ;  /* 0x000000000800720c */ /* 0x000fe20003f04070 */
[----:B------:R-:W-:Y:S02]  /*1730*/  @!P3 IMAD R5, R5, R190, R2 ;  /* 0x000000be0505b224 */ /* 0x000fe400078e0202 */
[----:B------:R-:W-:-:S04]  /*1740*/  @!P3 IMAD.WIDE.U32 R2, R190, R10, RZ ;  /* 0x0000000abe02b225 */ /* 0x000fc800078e00ff */
[----:B------:R-:W-:Y:S01]  /*1750*/  @P3 IMAD.IADD R4, R10, 0x1, R19 ;  /* 0x000000010a043824 */ /* 0x000fe200078e0213 */
[----:B------:R-:W-:Y:S01]  /*1760*/  @!P3 IADD3 R3, R3, R5, RZ ;  /* 0x000000050303b210 */ /* 0x000fe20007ffe0ff */
[----:B------:R-:W-:Y:S02]  /*1770*/  @!P3 IMAD R7, R7, R12, RZ ;  /* 0x0000000c0707b224 */ /* 0x000fe400078e02ff */
[-C--:B------:R-:W-:Y:S02]  /*1780*/  @P3 IMAD R18, R191, R4.reuse, RZ ;  /* 0x00000004bf123224 */ /* 0x080fe400078e02ff */
[----:B------:R-:W-:Y:S02]  /*1790*/  @!P0 IMAD.IADD R0, R0, 0x1, -R8 ;  /* 0x0000000100008824 */ /* 0x000fe400078e0a08 */
[----:B------:R-:W-:-:S04]  /*17a0*/  @P3 IMAD.WIDE.U32 R4, R190, R4, RZ ;  /* 0x00000004be043225 */ /* 0x000fc800078e00ff */
[----:B------:R-:W-:Y:S01]  /*17b0*/  @!P3 IMAD.WIDE.U32 R2, R6, R12, R2 ;  /* 0x0000000c0602b225 */ /* 0x000fe200078e0002 */
[----:B------:R-:W-:-:S03]  /*17c0*/  ISETP.GE.U32.AND P2, PT, R0, R8, PT ;  /* 0x000000080000720c */ /* 0x000fc60003f46070 */
[----:B------:R-:W-:Y:S01]  /*17d0*/  @!P3 IMAD R7, R6, R13, R7 ;  /* 0x0000000d0607b224 */ /* 0x000fe200078e0207 */
[----:B------:R-:W-:Y:S02]  /*17e0*/  @P3 IADD3 R5, R5, R18, RZ ;  /* 0x0000001205053210 */ /* 0x000fe40007ffe0ff */
[----:B------:R-:W-:Y:S01]  /*17f0*/  @!P3 MOV R4, R2 ;  /* 0x000000020004b202 */ /* 0x000fe20000000f00 */
[----:B------:R-:W-:Y:S01]  /*1800*/  @!P3 IMAD R2, R25, R10, RZ ;  /* 0x0000000a1902b224 */ /* 0x000fe200078e02ff */
[----:B------:R-:W-:Y:S02]  /*1810*/  @!P3 SHF.R.S32.HI R0, RZ, 0x1f, R10 ;  /* 0x0000001fff00b819 */ /* 0x000fe4000001140a */
[----:B------:R-:W-:Y:S01]  /*1820*/  @!P3 IADD3 R5, R3, R7, RZ ;  /* 0x000000070305b210 */ /* 0x000fe20007ffe0ff */
[----:B------:R-:W-:Y:S01]  /*1830*/  IMAD R3, R191, R20, RZ ;  /* 0x00000014bf037224 */ /* 0x000fe200078e02ff */
[----:B------:R-:W-:Y:S01]  /*1840*/  LOP3.LUT R6, R40, R11, RZ, 0x3c, !PT ;  /* 0x0000000b28067212 */ /* 0x000fe200078e3cff */
[----:B------:R-:W-:-:S02]  /*1850*/  @!P3 IMAD R8, R0, R24, R2 ;  /* 0x000000180008b224 */ /* 0x000fc400078e0202 */
[----:B------:R-:W-:Y:S01]  /*1860*/  IMAD R0, R21, R190, R3 ;  /* 0x000000be15007224 */ /* 0x000fe200078e0203 */
[----:B------:R-:W-:Y:S01]  /*1870*/  MOV R3, R5 ;  /* 0x0000000500037202 */ /* 0x000fe20000000f00 */
[----:B------:R-:W-:Y:S01]  /*1880*/  IMAD.MOV.U32 R2, RZ, RZ, R4 ;  /* 0x000000ffff027224 */ /* 0x000fe200078e0004 */
[----:B------:R-:W-:Y:S02]  /*1890*/  ISETP.GE.AND P1, PT, R6, RZ, PT ;  /* 0x000000ff0600720c */ /* 0x000fe40003f26270 */
[----:B------:R-:W-:Y:S02]  /*18a0*/  @!P0 IADD3 R9, R9, 0x1, RZ ;  /* 0x0000000109098810 */ /* 0x000fe40007ffe0ff */
[----:B------:R-:W-:Y:S01]  /*18b0*/  ISETP.NE.AND P0, PT, R11, RZ, PT ;  /* 0x000000ff0b00720c */ /* 0x000fe20003f05270 */
[----:B------:R-:W-:-:S04]  /*18c0*/  IMAD.WIDE.U32 R2, R190, R20, R2 ;  /* 0x00000014be027225 */ /* 0x000fc800078e0002 */
[----:B------:R-:W-:Y:S01]  /*18d0*/  @P2 VIADD R9, R9, 0x1 ;  /* 0x0000000109092836 */ /* 0x000fe20000000000 */
[----:B------:R-:W-:Y:S01]  /*18e0*/  IADD3 R5, R3, R0, RZ ;  /* 0x0000000003057210 */ /* 0x000fe20007ffe0ff */
[----:B------:R-:W-:-:S04]  /*18f0*/  @!P3 IMAD.WIDE.U32 R6, R24, R10, RZ ;  /* 0x0000000a1806b225 */ /* 0x000fc800078e00ff */
[----:B------:R-:W-:Y:S01]  /*1900*/  IMAD.MOV.U32 R0, RZ, RZ, R9 ;  /* 0x000000ffff007224 */ /* 0x000fe200078e0009 */
[----:B------:R-:W-:Y:S02]  /*1910*/  @!P3 IADD3 R3, R7, R8, RZ ;  /* 0x000000080703b210 */ /* 0x000fe40007ffe0ff */
[----:B------:R-:W-:Y:S01]  /*1920*/  MOV R4, R2 ;  /* 0x0000000200047202 */ /* 0x000fe20000000f00 */
[----:B------:R-:W-:Y:S01]  /*1930*/  @!P1 IMAD.MOV R0, RZ, RZ, -R0 ;  /* 0x000000ffff009224 */ /* 0x000fe200078e0a00 */
[----:B------:R-:W-:Y:S02]  /*1940*/  @P3 IADD3 R8, R10, R19, RZ ;  /* 0x000000130a083210 */ /* 0x000fe40007ffe0ff */
[----:B------:R-:W-:Y:S02]  /*1950*/  @!P3 MOV R2, R6 ;  /* 0x000000060002b202 */ /* 0x000fe40000000f00 */
[----:B------:R-:W-:Y:S01]  /*1960*/  @!P0 LOP3.LUT R0, RZ, R11, RZ, 0x33, !PT ;  /* 0x0000000bff008212 */ /* 0x000fe200078e33ff */
[----:B------:R-:W-:Y:S01]  /*1970*/  @!P3 IMAD R7, R15, R12, RZ ;  /* 0x0000000c0f07b224 */ /* 0x000fe200078e02ff */
[----:B------:R-:W-:Y:S01]  /*1980*/  @!P3 SHF.R.S32.HI R6, RZ, 0x1f, R12 ;  /* 0x0000001fff06b819 */ /* 0x000fe2000001140c */
[----:B------:R-:W-:Y:S01]  /*1990*/  @P3 IMAD R11, R25, R8, RZ ;  /* 0x00000008190b3224 */ /* 0x000fe200078e02ff */
[----:B------:R-:W-:Y:S01]  /*19a0*/  SHF.R.S32.HI R30, RZ, 0x1f, R0 ;  /* 0x0000001fff1e7819 */ /* 0x000fe20000011400 */
[----:B------:R-:W-:-:S02]  /*19b0*/  IMAD R10, R17, R0, RZ ;  /* 0x00000000110a7224 */ /* 0x000fc400078e02ff */
[----:B------:R-:W-:-:S04]  /*19c0*/  @P3 IMAD.WIDE.U32 R8, R24, R8, RZ ;  /* 0x0000000818083225 */ /* 0x000fc800078e00ff */
[C---:B------:R-:W-:Y:S02]  /*19d0*/  @!P3 IMAD R13, R14.reuse, R6, R7 ;  /* 0x000000060e0db224 */ /* 0x040fe400078e0207 */
[----:B------:R-:W-:Y:S01]  /*19e0*/  @!P3 IMAD.WIDE.U32 R6, R14, R12, R2 ;  /* 0x0000000c0e06b225 */ /* 0x000fe200078e0002 */
[----:B------:R-:W-:-:S03]  /*19f0*/  @P3 IADD3 R9, R9, R11, RZ ;  /* 0x0000000b09093210 */ /* 0x000fc60007ffe0ff */
[----:B------:R-:W-:-:S04]  /*1a00*/  IMAD.WIDE.U32 R2, R16, R0, R4 ;  /* 0x0000000010027225 */ /* 0x000fc800078e0004 */
[----:B------:R-:W-:Y:S01]  /*1a10*/  IMAD R4, R16, R30, R10 ;  /* 0x0000001e10047224 */ /* 0x000fe200078e020a */
[----:B------:R-:W-:Y:S01]  /*1a20*/  @!P3 MOV R8, R6 ;  /* 0x000000060008b202 */ /* 0x000fe20000000f00 */
[----:B------:R-:W-:Y:S01]  /*1a30*/  @!P3 IMAD.IADD R9, R7, 0x1, R13 ;  /* 0x000000010709b824 */ /* 0x000fe200078e020d */
[----:B------:R-:W-:Y:S01]  /*1a40*/  MOV R26, R2 ;  /* 0x00000002001a7202 */ /* 0x000fe20000000f00 */
[----:B------:R-:W-:Y:S01]  /*1a50*/  IMAD.IADD R27, R3, 0x1, R4 ;  /* 0x00000001031b7824 */ /* 0x000fe200078e0204 */
[----:B------:R-:W-:Y:S02]  /*1a60*/  MOV R13, R20 ;  /* 0x00000014000d7202 */ /* 0x000fe40000000f00 */
[----:B-1----:R-:W-:Y:S02]  /*1a70*/  MOV R16, R0 ;  /* 0x0000000000107202 */ /* 0x002fe40000000f00 */
.L_x_954:
[----:B------:R-:W-:Y:S05]  /*1a80*/  BSYNC B0 ;  /* 0x0000000000007941 */ /* 0x000fea0003800000 */
.L_x_952:
[----:B------:R-:W2:Y:S01]  /*1a90*/  LDL R34, [R1+0x8] ;  /* 0x0000080001227983 */ /* 0x000ea20000100800 */
[----:B------:R-:W-:-:S03]  /*1aa0*/  ISETP.NE.AND P0, PT, R41, -0x1, PT ;  /* 0xffffffff2900780c */ /* 0x000fc60003f05270 */
[----:B------:R-:W3:Y:S04]  /*1ab0*/  LDL R36, [R1+0xc] ;  /* 0x00000c0001247983 */ /* 0x000ee80000100800 */
[----:B------:R-:W4:Y:S04]  /*1ac0*/  LD.E.64 R4, desc[UR6][R22.64+0x30] ;  /* 0x0000300616047980 */ /* 0x000f28000c101b00 */
[----:B------:R-:W4:Y:S04]  /*1ad0*/  LD.E.64 R10, desc[UR6][R22.64+0x48] ;  /* 0x00004806160a7980 */ /* 0x000f28000c101b00 */
[----:B------:R-:W4:Y:S04]  /*1ae0*/  @!P0 LD.E.64 R6, desc[UR6][R22.64+0x18] ;  /* 0x0000180616068980 */ /* 0x000f28000c101b00 */
[----:B------:R-:W4:Y:S04]  /*1af0*/  LD.E.64 R18, desc[UR6][R22.64+0x10] ;  /* 0x0000100616127980 */ /* 0x000f28000c101b00 */
[----:B------:R-:W4:Y:S04]  /*1b00*/  LD.E.64 R24, desc[UR6][R22.64+0x8] ;  /* 0x0000080616187980 */ /* 0x000f28000c101b00 */
[----:B------:R1:W5:Y:S04]  /*1b10*/  @P4 LD.E R31, desc[UR6][R32.64] ;  /* 0x00000006201f4980 */ /* 0x000368000c101900 */
[----:B------:R2:W5:Y:S04]  /*1b20*/  LD.E R251, desc[UR6][R22.64+0xc0] ;  /* 0x0000c00616fb7980 */ /* 0x000568000c101900 */
[----:B------:R2:W5:Y:S01]  /*1b30*/  LD.E.64 R166, desc[UR6][R22.64] ;  /* 0x0000000616a67980 */ /* 0x000562000c101b00 */
[----:B-1----:R-:W-:-:S04]  /*1b40*/  SHF.R.S32.HI R32, RZ, 0x1f, R38 ;  /* 0x0000001fff207819 */ /* 0x002fc80000011426 */
[----:B------:R-:W-:-:S04]  /*1b50*/  LEA.HI R0, R32, R38, RZ, 0x3 ;  /* 0x0000002620007211 */ /* 0x000fc800078f18ff */
[----:B------:R-:W-:-:S05]  /*1b60*/  LOP3.LUT R2, R0, 0xfffffff8, RZ, 0xc0, !PT ;  /* 0xfffffff800027812 */ /* 0x000fca00078ec0ff */
[----:B------:R-:W-:-:S04]  /*1b70*/  IMAD.IADD R211, R38, 0x1, -R2 ;  /* 0x0000000126d37824 */ /* 0x000fc800078e0a02 */
[----:B------:R-:W-:Y:S01]  /*1b80*/  IMAD.SHL.U32 R132, R211, 0x8, RZ ;  /* 0x00000008d3847824 */ /* 0x000fe200078e00ff */
[----:B------:R-:W-:-:S04]  /*1b90*/  SHF.R.S32.HI R78, RZ, 0x3, R0 ;  /* 0x00000003ff4e7819 */ /* 0x000fc80000011400 */
[----:B------:R-:W-:Y:S02]  /*1ba0*/  IADD3 R2, P1, R132, R8, RZ ;  /* 0x0000000884027210 */ /* 0x000fe40007f3e0ff */
[----:B------:R-:W-:-:S04]  /*1bb0*/  SHF.R.S32.HI R133, RZ, 0x1f, R132 ;  /* 0x0000001fff857819 */ /* 0x000fc80000011484 */
[----:B------:R-:W-:Y:S02]  /*1bc0*/  IADD3.X R3, R133, R9, RZ, P1, !PT ;  /* 0x0000000985037210 */ /* 0x000fe40000ffe4ff */
[----:B------:R-:W-:Y:S01]  /*1bd0*/  LEA.HI R12, R32, R38, RZ, 0x4 ;  /* 0x00000026200c7211 */ /* 0x000fe200078f20ff */
[----:B------:R-:W-:-:S03]  /*1be0*/  IMAD.SHL.U32 R8, R78, 0x40, RZ ;  /* 0x000000404e087824 */ /* 0x000fc600078e00ff */
[----:B------:R-:W-:Y:S02]  /*1bf0*/  LOP3.LUT R12, R12, 0xfffffff0, RZ, 0xc0, !PT ;  /* 0xfffffff00c0c7812 */ /* 0x000fe400078ec0ff */
[----:B------:R-:W-:Y:S02]  /*1c00*/  LOP3.LUT R9, R8, 0x1c0, RZ, 0xc0, !PT ;  /* 0x000001c008097812 */ /* 0x000fe400078ec0ff */
[----:B------:R-:W-:Y:S02]  /*1c10*/  SHF.R.S32.HI R33, RZ, 0x1f, R37 ;  /* 0x0000001fff217819 */ /* 0x000fe40000011425 */
[----:B------:R-:W-:Y:S02]  /*1c20*/  LOP3.LUT R8, R9, 0x38, R132, 0xf8, !PT ;  /* 0x0000003809087812 */ /* 0x000fe400078ef884 */
[----:B------:R-:W-:Y:S02]  /*1c30*/  SHF.R.U32.HI R9, RZ, 0x3, R9 ;  /* 0x00000003ff097819 */ /* 0x000fe40000011609 */
[----:B------:R-:W-:Y:S01]  /*1c40*/  SHF.R.S32.HI R79, RZ, 0x1f, R78 ;  /* 0x0000001fff4f7819 */ /* 0x000fe2000001144e */
[----:B------:R-:W-:Y:S01]  /*1c50*/  IMAD.MOV.U32 R187, RZ, RZ, 0x20 ;  /* 0x00000020ffbb7424 */ /* 0x000fe200078e00ff */
[C---:B------:R-:W-:Y:S01]  /*1c60*/  SHF.L.U64.HI R118, R190.reuse, 0x4, R191 ;  /* 0x00000004be767819 */ /* 0x040fe200000102bf */
[----:B------:R-:W-:Y:S01]  /*1c70*/  IMAD.SHL.U32 R116, R190, 0x10, RZ ;  /* 0x00000010be747824 */ /* 0x000fe200078e00ff */
[----:B------:R-:W-:Y:S01]  /*1c80*/  SHF.L.U32 R252, R211, 0x2, RZ ;  /* 0x00000002d3fc7819 */ /* 0x000fe200000006ff */
[----:B--2---:R-:W-:-:S02]  /*1c90*/  IMAD R0, R21, R34, RZ ;  /* 0x0000002215007224 */ /* 0x004fc400078e02ff */
[----:B------:R-:W-:-:S04]  /*1ca0*/  IMAD.WIDE.U32 R2, R13, R34, R2 ;  /* 0x000000220d027225 */ /* 0x000fc800078e0002 */
[----:B---3--:R-:W-:-:S04]  /*1cb0*/  IMAD R0, R13, R36, R0 ;  /* 0x000000240d007224 */ /* 0x008fc800078e0200 */
[----:B------:R-:W-:Y:S02]  /*1cc0*/  IMAD.IADD R3, R3, 0x1, R0 ;  /* 0x0000000103037824 */ /* 0x000fe400078e0200 */
[----:B------:R-:W-:-:S04]  /*1cd0*/  IMAD R0, R29, R16, RZ ;  /* 0x000000101d007224 */ /* 0x000fc800078e02ff */
[----:B------:R-:W-:Y:S02]  /*1ce0*/  IMAD R17, R30, R28, R0 ;  /* 0x0000001c1e117224 */ /* 0x000fe400078e0200 */
[----:B------:R-:W-:Y:S02]  /*1cf0*/  IMAD.IADD R0, R38, 0x1, -R12 ;  /* 0x0000000126007824 */ /* 0x000fe400078e0a0c */
[----:B----4-:R-:W-:-:S03]  /*1d00*/  @!P0 IMAD R15, R7, R37, RZ ;  /* 0x00000025070f8224 */ /* 0x010fc600078e02ff */
[----:B------:R-:W-:Y:S01]  /*1d10*/  SHF.R.S32.HI R7, RZ, 0x1f, R0 ;  /* 0x0000001fff077819 */ /* 0x000fe20000011400 */
[----:B------:R-:W-:Y:S01]  /*1d20*/  @!P0 IMAD R15, R6, R33, R15 ;  /* 0x00000021060f8224 */ /* 0x000fe200078e020f */
[----:B------:R-:W-:Y:S02]  /*1d30*/  LOP3.LUT R21, R8, R9, RZ, 0x3c, !PT ;  /* 0x0000000908157212 */ /* 0x000fe400078e3cff */
[----:B------:R-:W-:Y:S01]  /*1d40*/  LEA.HI R248, R7, R0, RZ, 0x3 ;  /* 0x0000000007f87211 */ /* 0x000fe200078f18ff */
[----:B------:R-:W-:-:S04]  /*1d50*/  @!P0 IMAD.WIDE.U32 R6, R6, R37, RZ ;  /* 0x0000002506068225 */ /* 0x000fc800078e00ff */
[----:B------:R-:W-:-:S04]  /*1d60*/  IMAD.WIDE.U32 R8, R16, R28, R2 ;  /* 0x0000001c10087225 */ /* 0x000fc800078e0002 */
[----:B------:R-:W-:Y:S01]  /*1d70*/  @P0 IMAD.WIDE.U32 R2, R4, R41, RZ ;  /* 0x0000002904020225 */ /* 0x000fe200078e00ff */
[----:B------:R-:W-:-:S03]  /*1d80*/  LOP3.LUT R12, R248, 0xfffffff8, RZ, 0xc0, !PT ;  /* 0xfffffff8f80c7812 */ /* 0x000fc600078ec0ff */
[----:B------:R-:W-:Y:S02]  /*1d90*/  @P0 IMAD R14, R5, R41, RZ ;  /* 0x00000029050e0224 */ /* 0x000fe400078e02ff */
[----:B------:R-:W-:-:S03]  /*1da0*/  @!P0 IMAD.MOV.U32 R2, RZ, RZ, R6 ;  /* 0x000000ffff028224 */ /* 0x000fc600078e0006 */
[----:B------:R-:W-:Y:S01]  /*1db0*/  @P0 IADD3 R3, R3, R14, RZ ;  /* 0x0000000e03030210 */ /* 0x000fe20007ffe0ff */
[----:B------:R-:W-:Y:S01]  /*1dc0*/  @!P0 IMAD.IADD R3, R7, 0x1, R15 ;  /* 0x0000000107038824 */ /* 0x000fe200078e020f */
[----:B------:R-:W-:Y:S01]  /*1dd0*/  IADD3 R2, P1, R132, R2, RZ ;  /* 0x0000000284027210 */ /* 0x000fe20007f3e0ff */
[----:B------:R-:W-:Y:S01]  /*1de0*/  IMAD.IADD R247, R0, 0x1, -R12 ;  /* 0x0000000100f77824 */ /* 0x000fe200078e0a0c */
[----:B------:R-:W-:Y:S01]  /*1df0*/  SHF.R.S32.HI R6, RZ, 0x1f, R40 ;  /* 0x0000001fff067819 */ /* 0x000fe20000011428 */
[----:B------:R-:W-:Y:S02]  /*1e00*/  IMAD R0, R11, R40, RZ ;  /* 0x000000280b007224 */ /* 0x000fe400078e02ff */
[----:B------:R-:W-:Y:S02]  /*1e10*/  IMAD.X R3, R133, 0x1, R3, P1 ;  /* 0x0000000185037824 */ /* 0x000fe400008e0603 */
[----:B------:R-:W-:Y:S01]  /*1e20*/  @P0 IMAD.MOV.U32 R168, RZ, RZ, R4 ;  /* 0x000000ffffa80224 */ /* 0x000fe200078e0004 */
[----:B------:R-:W-:Y:S01]  /*1e30*/  @!P0 MOV R168, R4 ;  /* 0x0000000400a88202 */ /* 0x000fe20000000f00 */
[----:B------:R-:W-:Y:S01]  /*1e40*/  @P0 IMAD.MOV.U32 R169, RZ, RZ, R5 ;  /* 0x000000ffffa90224 */ /* 0x000fe200078e0005 */
[----:B------:R-:W-:Y:S01]  /*1e50*/  LEA.HI R13, R32, R38, RZ, 0x6 ;  /* 0x00000026200d7211 */ /* 0x000fe200078f30ff */
[----:B------:R-:W-:-:S02]  /*1e60*/  IMAD R4, R10, R6, R0 ;  /* 0x000000060a047224 */ /* 0x000fc400078e0200 */
[----:B------:R-:W-:Y:S02]  /*1e70*/  @!P0 IMAD.MOV.U32 R169, RZ, RZ, R5 ;  /* 0x000000ffffa98224 */ /* 0x000fe400078e0005 */
[----:B------:R-:W-:Y:S01]  /*1e80*/  IMAD.WIDE.U32 R6, R40, R10, R2 ;  /* 0x0000000a28067225 */ /* 0x000fe200078e0002 */
[----:B------:R-:W-:-:S03]  /*1e90*/  IADD3 R2, P0, R132, R26, RZ ;  /* 0x0000001a84027210 */ /* 0x000fc60007f1e0ff */
[----:B------:R-:W-:Y:S01]  /*1ea0*/  IMAD.SHL.U32 R13, R13, 0x8, RZ ;  /* 0x000000080d0d7824 */ /* 0x000fe200078e00ff */
[----:B------:R-:W-:Y:S01]  /*1eb0*/  IADD3 R9, R9, R17, RZ ;  /* 0x0000001109097210 */ /* 0x000fe20007ffe0ff */
[----:B------:R-:W-:Y:S02]  /*1ec0*/  IMAD R0, R191, R78, RZ ;  /* 0x0000004ebf007224 */ /* 0x000fe400078e02ff */
[----:B------:R-:W-:Y:S01]  /*1ed0*/  IMAD.WIDE R10, R39, 0x40, R78 ;  /* 0x00000040270a7825 */ /* 0x000fe200078e024e */
[----:B------:R-:W-:-:S03]  /*1ee0*/  LOP3.LUT R214, R21, 0xfffffe00, R13, 0xf8, !PT ;  /* 0xfffffe0015d67812 */ /* 0x000fc600078ef80d */
[----:B------:R-:W-:Y:S02]  /*1ef0*/  IMAD.X R3, R133, 0x1, R27, P0 ;  /* 0x0000000185037824 */ /* 0x000fe400000e061b */
[----:B------:R-:W-:Y:S01]  /*1f00*/  IMAD R12, R36, R78, RZ ;  /* 0x0000004e240c7224 */ /* 0x000fe200078e02ff */
[----:B------:R-:W-:Y:S01]  /*1f10*/  IADD3 R7, R7, R4, RZ ;  /* 0x0000000407077210 */ /* 0x000fe20007ffe0ff */
[----:B------:R-:W-:Y:S02]  /*1f20*/  IMAD R0, R79, R190, R0 ;  /* 0x000000be4f007224 */ /* 0x000fe400078e0200 */
[----:B------:R-:W-:Y:S02]  /*1f30*/  IMAD R13, R11, R168, RZ ;  /* 0x000000a80b0d7224 */ /* 0x000fe400078e02ff */
[----:B------:R-:W-:-:S04]  /*1f40*/  IMAD.WIDE.U32 R4, R78, R190, R2 ;  /* 0x000000be4e047225 */ /* 0x000fc800078e0002 */
[-C--:B------:R-:W-:Y:S02]  /*1f50*/  IMAD R11, R79, R34.reuse, R12 ;  /* 0x000000224f0b7224 */ /* 0x080fe400078e020c */
[----:B------:R-:W-:-:S04]  /*1f60*/  IMAD.WIDE.U32 R2, R78, R34, R8 ;  /* 0x000000224e027225 */ /* 0x000fc800078e0008 */
[----:B------:R-:W-:Y:S01]  /*1f70*/  IMAD.IADD R0, R5, 0x1, R0 ;  /* 0x0000000105007824 */ /* 0x000fe200078e0200 */
[----:B------:R-:W-:Y:S01]  /*1f80*/  LEA R221, P0, R2, R18, 0x1 ;  /* 0x0000001202dd7211 */ /* 0x000fe200078008ff */
[----:B------:R-:W-:Y:S01]  /*1f90*/  IMAD.IADD R5, R3, 0x1, R11 ;  /* 0x0000000103057824 */ /* 0x000fe200078e020b */
[----:B------:R-:W-:-:S04]  /*1fa0*/  SHF.R.S32.HI R3, RZ, 0x1f, R119 ;  /* 0x0000001fff037819 */ /* 0x000fc80000011477 */
[----:B------:R-:W-:Y:S02]  /*1fb0*/  LEA.HI.X R219, R2, R19, R5, 0x1, P0 ;  /* 0x0000001302db7211 */ /* 0x000fe400000f0c05 */
[----:B------:R-:W-:Y:S02]  /*1fc0*/  LEA.HI R2, R3, R119, RZ, 0x8 ;  /* 0x0000007703027211 */ /* 0x000fe400078f40ff */
[C---:B------:R-:W-:Y:S02]  /*1fd0*/  LEA R227, P1, R4.reuse, R24, 0x1 ;  /* 0x0000001804e37211 */ /* 0x040fe400078208ff */
[----:B------:R-:W-:Y:S02]  /*1fe0*/  SHF.R.S32.HI R2, RZ, 0x8, R2 ;  /* 0x00000008ff027819 */ /* 0x000fe40000011402 */
[----:B------:R-:W-:Y:S02]  /*1ff0*/  LEA.HI.X R225, R4, R25, R0, 0x1, P1 ;  /* 0x0000001904e17211 */ /* 0x000fe400008f0c00 */
[----:B------:R-:W-:-:S02]  /*2000*/  VIMNMX R117, RZ, R2, !PT ;  /* 0x00000002ff757248 */ /* 0x000fc40007fe0100 */
[----:B------:R-:W-:Y:S02]  /*2010*/  R2P PR, R247, 0x6 ;  /* 0x00000006f7007804 */ /* 0x000fe40000000000 */
[----:B------:R-:W-:Y:S02]  /*2020*/  ISETP.GT.AND P0, PT, R35, R117, PT ;  /* 0x000000752300720c */ /* 0x000fe40003f04270 */
[----:B------:R-:W-:Y:S01]  /*2030*/  LEA.HI R3, R32, R38, RZ, 0x5 ;  /* 0x0000002620037211 */ /* 0x000fe200078f28ff */
[C---:B------:R-:W-:Y:S01]  /*2040*/  IMAD R13, R10.reuse, R169, R13 ;  /* 0x000000a90a0d7224 */ /* 0x040fe200078e020d */
[----:B------:R-:W-:Y:S01]  /*2050*/  MOV R0, 0x10 ;  /* 0x0000001000007802 */ /* 0x000fe20000000f00 */
[----:B------:R-:W-:Y:S01]  /*2060*/  IMAD.WIDE.U32 R212, R10, R168, R6 ;  /* 0x000000a80ad47225 */ /* 0x000fe200078e0006 */
[----:B------:R-:W-:Y:S02]  /*2070*/  LOP3.LUT R2, R3, 0xffffffe0, RZ, 0xc0, !PT ;  /* 0xffffffe003027812 */ /* 0x000fe400078ec0ff */
[C---:B------:R-:W-:Y:S01]  /*2080*/  SHF.L.U64.HI R217, R34.reuse, 0x4, R36 ;  /* 0x0000000422d97819 */ /* 0x040fe20000010224 */
[----:B------:R-:W-:Y:S01]  /*2090*/  @!P4 IMAD.MOV.U32 R31, RZ, RZ, RZ ;  /* 0x000000ffff1fc224 */ /* 0x000fe200078e00ff */
[----:B------:R-:W-:Y:S01]  /*20a0*/  SHF.L.U32 R189, R34, 0x4, RZ ;  /* 0x0000000422bd7819 */ /* 0x000fe200000006ff */
[----:B------:R-:W-:Y:S01]  /*20b0*/  IMAD.IADD R249, R38, 0x1, -R2 ;  /* 0x0000000126f97824 */ /* 0x000fe200078e0a02 */
[----:B------:R-:W-:Y:S01]  /*20c0*/  SHF.R.S32.HI R250, RZ, 0x5, R3 ;  /* 0x00000005fffa7819 */ /* 0x000fe20000011403 */
[----:B------:R-:W-:Y:S01]  /*20d0*/  IMAD.IADD R215, R213, 0x1, R13 ;  /* 0x00000001d5d77824 */ /* 0x000fe200078e020d */
[----:B------:R-:W-:-:S02]  /*20e0*/  SEL R186, R0, 0xfffffff0, !P1 ;  /* 0xfffffff000ba7807 */ /* 0x000fc40004800000 */
[----:B------:R-:W-:Y:S01]  /*20f0*/  SEL R187, R187, 0xffffffe0, !P2 ;  /* 0xffffffe0bbbb7807 */ /* 0x000fe20005000000 */
[----:B------:R-:W-:Y:S06]  /*2100*/  @!P0 BRA `(.L_x_955) ;  /* 0x000000e000288947 */ /* 0x000fec0003800000 */
[----:B------:R-:W2:Y:S04]  /*2110*/  LD.E.64 R4, desc[UR6][R22.64+0x120] ;  /* 0x0001200616047980 */ /* 0x000ea8000c101b00 */
[----:B------:R-:W3:Y:S04]  /*2120*/  LD.E.64 R6, desc[UR6][R22.64+0x118] ;  /* 0x0001180616067980 */ /* 0x000ee8000c101b00 */
[----:B------:R-:W4:Y:S04]  /*2130*/  LD.E.64 R2, desc[UR6][R22.64+0x130] ;  /* 0x0001300616027980 */ /* 0x000f28000c101b00 */
[----:B------:R-:W4:Y:S04]  /*2140*/  LD.E.64 R64, desc[UR6][R22.64+0x128] ;  /* 0x0001280616407980 */ /* 0x000f28000c101b00 */
[----:B------:R-:W4:Y:S04]  /*2150*/  LD.E.64 R8, desc[UR6][R22.64+0x140] ;  /* 0x0001400616087980 */ /* 0x000f28000c101b00 */
[----:B------:R-:W4:Y:S04]  /*2160*/  LD.E.64 R12, desc[UR6][R22.64+0x138] ;  /* 0x00013806160c7980 */ /* 0x000f28000c101b00 */
[----:B------:R-:W4:Y:S04]  /*2170*/  LD.E R21, desc[UR6][R22.64+0xd0] ;  /* 0x0000d00616157980 */ /* 0x000f28000c101900 */
[----:B------:R-:W4:Y:S04]  /*2180*/  LD.E.64 R26, desc[UR6][R22.64+0x108] ;  /* 0x00010806161a7980 */ /* 0x000f28000c101b00 */
[----:B------:R-:W4:Y:S04]  /*2190*/  LD.E.64 R24, desc[UR6][R22.64+0x110] ;  /* 0x0001100616187980 */ /* 0x000f28000c101b00 */
[----:B------:R-:W4:Y:S04]  /*21a0*/  LD.E.64 R14, desc[UR6][R22.64+0x150] ;  /* 0x00015006160e7980 */ /* 0x000f28000c101b00 */
[----:B------:R-:W4:Y:S01]  /*21b0*/  LD.E.64 R18, desc[UR6][R22.64+0x148] ;  /* 0x0001480616127980 */ /* 0x000f22000c101b00 */
[----:B------:R-:W-:-:S04]  /*21c0*/  IMAD.WIDE.U32 R164, R34, 0x60, RZ ;  /* 0x0000006022a47825 */ /* 0x000fc800078e00ff */
        /* <DEDUP_REMOVED lines=9> */
[----:B------:R-:W-:Y:S01]  /*2260*/  IMAD.WIDE.U32 R144, R34, 0x1e0, RZ ;  /* 0x000001e022907825 */ /* 0x000fe200078e00ff */
[C---:B------:R-:W-:Y:S02]  /*2270*/  IADD3 R81, R78.reuse, 0x10, RZ ;  /* 0x000000104e517810 */ /* 0x040fe40007ffe0ff */
[C---:B------:R-:W-:Y:S01]  /*2280*/  IADD3 R82, R78.reuse, 0x30, RZ ;  /* 0x000000304e527810 */ /* 0x040fe20007ffe0ff */
[C---:B------:R-:W-:Y:S01]  /*2290*/  VIADD R80, R78.reuse, 0x20 ;  /* 0x000000204e507836 */ /* 0x040fe20000000000 */
        /* <DEDUP_REMOVED lines=8> */
[----:B------:R-:W-:Y:S01]  /*2320*/  IADD3 R87, R78, 0xa0, RZ ;  /* 0x000000a04e577810 */ /* 0x000fe20007ffe0ff */
[----:B------:R-:W-:Y:S01]  /*2330*/  IMAD.SHL.U32 R96, R190, 0x40, RZ ;  /* 0x00000040be607824 */ /* 0x000fe200078e00ff */
[C---:B------:R-:W-:Y:S01]  /*2340*/  IADD3 R85, R78.reuse, 0xc0, RZ ;  /* 0x000000c04e557810 */ /* 0x040fe20007ffe0ff */
[----:B------:R-:W-:Y:S01]  /*2350*/  IMAD.MOV.U32 R68, RZ, RZ, R227 ;  /* 0x000000ffff447224 */ /* 0x000fe200078e00e3 */
[C---:B------:R-:W-:Y:S01]  /*2360*/  IADD3 R84, R78.reuse, 0xd0, RZ ;  /* 0x000000d04e547810 */ /* 0x040fe20007ffe0ff */
[----:B------:R-:W-:Y:S01]  /*2370*/  IMAD.MOV.U32 R72, RZ, RZ, R219 ;  /* 0x000000ffff487224 */ /* 0x000fe200078e00db */
[----:B------:R-:W-:-:S02]  /*2380*/  IADD3 R94, R78, 0xf0, RZ ;  /* 0x000000f04e5e7810 */ /* 0x000fc40007ffe0ff */
[C-C-:B------:R-:W-:Y:S02]  /*2390*/  SHF.L.U64.HI R115, R190.reuse, 0x5, R191.reuse ;  /* 0x00000005be737819 */ /* 0x140fe400000102bf */
[C---:B------:R-:W-:Y:S02]  /*23a0*/  SHF.L.U32 R97, R190.reuse, 0x5, RZ ;  /* 0x00000005be617819 */ /* 0x040fe400000006ff */
[C-C-:B------:R-:W-:Y:S02]  /*23b0*/  SHF.L.U64.HI R114, R190.reuse, 0x6, R191.reuse ;  /* 0x00000006be727819 */ /* 0x140fe400000102bf */
[C---:B------:R-:W-:Y:S02]  /*23c0*/  SHF.L.U64.HI R113, R190.reuse, 0x7, R191 ;  /* 0x00000007be717819 */ /* 0x040fe400000102bf */
[----:B------:R-:W-:Y:S02]  /*23d0*/  SHF.L.U32 R95, R190, 0x7, RZ ;  /* 0x00000007be5f7819 */ /* 0x000fe400000006ff */
[----:B------:R-:W-:-:S02]  /*23e0*/  MOV R69, R225 ;  /* 0x000000e100457202 */ /* 0x000fc40000000f00 */
[----:B------:R-:W-:Y:S01]  /*23f0*/  MOV R73, R221 ;  /* 0x000000dd00497202 */ /* 0x000fe20000000f00 */
[----:B--2---:R-:W-:-:S04]  /*2400*/  IMAD R17, R5, R37, RZ ;  /* 0x0000002505117224 */ /* 0x004fc800078e02ff */
[----:B------:R-:W-:Y:S02]  /*2410*/  IMAD R17, R4, R33, R17 ;  /* 0x0000002104117224 */ /* 0x000fe400078e0211 */
[----:B------:R-:W-:-:S04]  /*2420*/  IMAD.WIDE.U32 R4, R37, R4, R132 ;  /* 0x0000000425047225 */ /* 0x000fc800078e0084 */
[----:B---3--:R-:W-:Y:S01]  /*2430*/  IMAD R0, R7, R37, RZ ;  /* 0x0000002507007224 */ /* 0x008fe200078e02ff */
[----:B------:R-:W-:Y:S01]  /*2440*/  IADD3 R7, R5, R17, RZ ;  /* 0x0000001105077210 */ /* 0x000fe20007ffe0ff */
[----:B------:R-:W-:-:S04]  /*2450*/  IMAD.WIDE.U32 R10, R37, R6, R132 ;  /* 0x00000006250a7225 */ /* 0x000fc800078e0084 */
[----:B------:R-:W-:Y:S01]  /*2460*/  IMAD R5, R6, R33, R0 ;  /* 0x0000002106057224 */ /* 0x000fe200078e0200 */
[----:B------:R-:W-:Y:S01]  /*2470*/  SHF.R.S32.HI R0, RZ, 0x1f, R20 ;  /* 0x0000001fff007819 */ /* 0x000fe20000011414 */
[-C--:B----4-:R-:W-:Y:S02]  /*2480*/  IMAD R17, R3, R20.reuse, RZ ;  /* 0x0000001403117224 */ /* 0x090fe400078e02ff */
[----:B------:R-:W-:Y:S01]  /*2490*/  IMAD.MOV.U32 R6, RZ, RZ, R4 ;  /* 0x000000ffff067224 */ /* 0x000fe200078e0004 */
[----:B------:R-:W-:Y:S01]  /*24a0*/  IADD3 R5, R11, R5, RZ ;  /* 0x000000050b057210 */ /* 0x000fe20007ffe0ff */
[----:B------:R-:W-:Y:S02]  /*24b0*/  IMAD R11, R65, R20, RZ ;  /* 0x00000014410b7224 */ /* 0x000fe400078e02ff */
[----:B------:R-:W-:Y:S02]  /*24c0*/  IMAD.MOV.U32 R4, RZ, RZ, R10 ;  /* 0x000000ffff047224 */ /* 0x000fe400078e000a */
[----:B------:R-:W-:-:S02]  /*24d0*/  IMAD R17, R2, R0, R17 ;  /* 0x0000000002117224 */ /* 0x000fc400078e0211 */
[----:B------:R-:W-:-:S04]  /*24e0*/  IMAD.WIDE.U32 R6, R2, R20, R6 ;  /* 0x0000001402067225 */ /* 0x000fc800078e0006 */
[C---:B------:R-:W-:Y:S02]  /*24f0*/  IMAD R0, R64.reuse, R0, R11 ;  /* 0x0000000040007224 */ /* 0x040fe400078e020b */
[----:B------:R-:W-:Y:S01]  /*2500*/  IMAD.WIDE.U32 R4, R64, R20, R4 ;  /* 0x0000001440047225 */ /* 0x000fe200078e0004 */
[----:B------:R-:W-:-:S03]  /*2510*/  IADD3 R7, R7, R17, RZ ;  /* 0x0000001107077210 */ /* 0x000fc60007ffe0ff */
[-C--:B------:R-:W-:Y:S02]  /*2520*/  IMAD R9, R9, R16.reuse, RZ ;  /* 0x0000001009097224 */ /* 0x080fe400078e02ff */
[----:B------:R-:W-:Y:S02]  /*2530*/  IMAD.IADD R5, R5, 0x1, R0 ;  /* 0x0000000105057824 */ /* 0x000fe400078e0200 */
[----:B------:R-:W-:Y:S02]  /*2540*/  IMAD R0, R13, R16, RZ ;  /* 0x000000100d007224 */ /* 0x000fe400078e02ff */
[C---:B------:R-:W-:Y:S01]  /*2550*/  IMAD R11, R8.reuse, R30, R9 ;  /* 0x0000001e080b7224 */ /* 0x040fe200078e0209 */
[----:B------:R-:W-:Y:S01]  /*2560*/  SHF.R.S32.HI R9, RZ, 0x1f, R119 ;  /* 0x0000001fff097819 */ /* 0x000fe20000011477 */
[----:B------:R-:W-:Y:S01]  /*2570*/  IMAD.WIDE.U32 R6, R8, R16, R6 ;  /* 0x0000001008067225 */ /* 0x000fe200078e0006 */
[----:B------:R-:W-:-:S03]  /*2580*/  IADD3 R8, P0, -R119, R78, RZ ;  /* 0x0000004e77087210 */ /* 0x000fc60007f1e1ff */
[C---:B------:R-:W-:Y:S01]  /*2590*/  IMAD R10, R12.reuse, R30, R0 ;  /* 0x0000001e0c0a7224 */ /* 0x040fe200078e0200 */
[----:B------:R-:W-:Y:S01]  /*25a0*/  LEA.HI R0, R21, R21, RZ, 0x1 ;  /* 0x0000001515007211 */ /* 0x000fe200078f08ff */
[----:B------:R-:W-:Y:S01]  /*25b0*/  IMAD.WIDE.U32 R4, R12, R16, R4 ;  /* 0x000000100c047225 */ /* 0x000fe200078e0004 */
[----:B------:R-:W-:Y:S02]  /*25c0*/  IADD3.X R9, R79, ~R9, RZ, P0, !PT ;  /* 0x800000094f097210 */ /* 0x000fe400007fe4ff */
[----:B------:R-:W-:Y:S01]  /*25d0*/  SHF.R.S32.HI R0, RZ, 0x1, R0 ;  /* 0x00000001ff007819 */ /* 0x000fe20000011400 */
[----:B------:R-:W-:Y:S01]  /*25e0*/  IMAD.IADD R7, R7, 0x1, R11 ;  /* 0x0000000107077824 */ /* 0x000fe200078e020b */
[----:B------:R-:W-:Y:S01]  /*25f0*/  IADD3 R5, R5, R10, RZ ;  /* 0x0000000a05057210 */ /* 0x000fe20007ffe0ff */
[C---:B------:R-:W-:Y:S02]  /*2600*/  IMAD R11, R9.reuse, R2, RZ ;  /* 0x00000002090b7224 */ /* 0x040fe400078e02ff */
[----:B------:R-:W-:-:S02]  /*2610*/  IMAD R10, R9, R64, RZ ;  /* 0x00000040090a7224 */ /* 0x000fc400078e02ff */
[----:B-----5:R-:W-:Y:S02]  /*2620*/  IMAD.IADD R20, R31, 0x1, R20 ;  /* 0x000000011f147824 */ /* 0x020fe400078e0214 */
[----:B------:R-:W-:Y:S02]  /*2630*/  IMAD R9, R78, R0, R252 ;  /* 0x000000004e097224 */ /* 0x000fe400078e02fc */
[-C--:B------:R-:W-:Y:S02]  /*2640*/  IMAD R10, R65, R8.reuse, R10 ;  /* 0x00000008410a7224 */ /* 0x080fe400078e020a */
[----:B------:R-:W-:-:S04]  /*2650*/  IMAD.WIDE.U32 R4, R64, R8, R4 ;  /* 0x0000000840047225 */ /* 0x000fc800078e0004 */
[----:B------:R-:W-:Y:S02]  /*2660*/  IMAD R11, R3, R8, R11 ;  /* 0x00000008030b7224 */ /* 0x000fe400078e020b */
[----:B------:R-:W-:Y:S02]  /*2670*/  IMAD R20, R0, R20, RZ ;  /* 0x0000001400147224 */ /* 0x000fe400078e02ff */
[----:B------:R-:W-:Y:S01]  /*2680*/  IMAD.WIDE.U32 R6, R2, R8, R6 ;  /* 0x0000000802067225 */ /* 0x000fe200078e0006 */
[----:B------:R-:W-:Y:S02]  /*2690*/  IADD3 R8, R252, R9, RZ ;  /* 0x00000009fc087210 */ /* 0x000fe40007ffe0ff */
[----:B------:R-:W-:Y:S02]  /*26a0*/  IADD3 R10, R5, R10, RZ ;  /* 0x0000000a050a7210 */ /* 0x000fe40007ffe0ff */
[----:B------:R-:W-:Y:S02]  /*26b0*/  IADD3 R5, P2, R20, R8, RZ ;  /* 0x0000000814057210 */ /* 0x000fe40007f5e0ff */
[----:B------:R-:W-:-:S02]  /*26c0*/  LEA R71, P0, R4, R26, 0x1 ;  /* 0x0000001a04477211 */ /* 0x000fc400078008ff */
[----:B------:R-:W-:Y:S02]  /*26d0*/  SHF.R.S32.HI R12, RZ, 0x1f, R20 ;  /* 0x0000001fff0c7819 */ /* 0x000fe40000011414 */
[----:B------:R-:W-:Y:S01]  /*26e0*/  IADD3 R16, P3, R20, R9, RZ ;  /* 0x0000000914107210 */ /* 0x000fe20007f7e0ff */
[----:B------:R-:W-:Y:S01]  /*26f0*/  IMAD.IADD R49, R7, 0x1, R11 ;  /* 0x0000000107317824 */ /* 0x000fe200078e020b */
[----:B------:R-:W-:Y:S01]  /*2700*/  LEA R48, P1, R6, R24, 0x1 ;  /* 0x0000001806307211 */ /* 0x000fe200078208ff */
[----:B------:R-:W-:Y:S01]  /*2710*/  IMAD.SHL.U32 R77, R5, 0x2, RZ ;  /* 0x00000002054d7824 */ /* 0x000fe200078e00ff */
[----:B------:R-:W-:Y:S02]  /*2720*/  LEA.HI.X R70, R4, R27, R10, 0x1, P0 ;  /* 0x0000001b04467211 */ /* 0x000fe400000f0c0a */
[-C--:B------:R-:W-:Y:S02]  /*2730*/  LEA.HI.X.SX32 R9, R9, R12.reuse, 0x1, P3 ;  /* 0x0000000c09097211 */ /* 0x080fe400018f0eff */
[----:B------:R-:W-:-:S02]  /*2740*/  LEA.HI.X.SX32 R4, R8, R12, 0x1, P2 ;  /* 0x0000000c08047211 */ /* 0x000fc400010f0eff */
[----:B------:R-:W-:Y:S02]  /*2750*/  SHF.L.U32 R17, R16, 0x1, RZ ;  /* 0x0000000110117819 */ /* 0x000fe400000006ff */
[----:B------:R-:W-:Y:S02]  /*2760*/  LEA.HI.X R49, R6, R25, R49, 0x1, P1 ;  /* 0x0000001906317211 */ /* 0x000fe400008f0c31 */
[----:B------:R-:W-:Y:S02]  /*2770*/  IADD3 R76, P3, R14, R77, RZ ;  /* 0x0000004d0e4c7210 */ /* 0x000fe40007f7e0ff */
[----:B------:R-:W-:Y:S02]  /*2780*/  SHF.L.U64.HI R16, R16, 0x1, R9 ;  /* 0x0000000110107819 */ /* 0x000fe40000010209 */
[----:B------:R-:W-:Y:S02]  /*2790*/  SHF.L.U64.HI R4, R5, 0x1, R4 ;  /* 0x0000000105047819 */ /* 0x000fe40000010204 */
[----:B------:R-:W-:-:S02]  /*27a0*/  IADD3 R32, P1, R14, R17, RZ ;  /* 0x000000110e207210 */ /* 0x000fc40007f3e0ff */
[----:B------:R-:W-:Y:S01]  /*27b0*/  IADD3 R77, P2, R18, R77, RZ ;  /* 0x0000004d124d7210 */ /* 0x000fe20007f5e0ff */
[----:B------:R-:W-:Y:S01]  /*27c0*/  IMAD.SHL.U32 R5, R34, 0x40, RZ ;  /* 0x0000004022057824 */ /* 0x000fe200078e00ff */
[----:B------:R-:W-:Y:S01]  /*27d0*/  IADD3 R17, P0, R18, R17, RZ ;  /* 0x0000001112117210 */ /* 0x000fe20007f1e0ff */
[C---:B------:R-:W-:Y:S01]  /*27e0*/  IMAD R20, R36.reuse, 0x60, RZ ;  /* 0x0000006024147824 */ /* 0x040fe200078e02ff */
[C---:B------:R-:W-:Y:S01]  /*27f0*/  IADD3.X R31, R15.reuse, R16, RZ, P1, !PT ;  /* 0x000000100f1f7210 */ /* 0x040fe20000ffe4ff */
[C---:B------:R-:W-:Y:S01]  /*2800*/  IMAD R18, R36.reuse, 0xa0, RZ ;  /* 0x000000a024127824 */ /* 0x040fe200078e02ff */
[-C--:B------:R-:W-:Y:S01]  /*2810*/  IADD3.X R75, R15, R4.reuse, RZ, P3, !PT ;  /* 0x000000040f4b7210 */ /* 0x080fe20001ffe4ff */
[C---:B------:R-:W-:Y:S01]  /*2820*/  IMAD R14, R36.reuse, 0xe0, RZ ;  /* 0x000000e0240e7824 */ /* 0x040fe200078e02ff */
[----:B------:R-:W-:Y:S01]  /*2830*/  IADD3.X R74, R19, R4, RZ, P2, !PT ;  /* 0x00000004134a7210 */ /* 0x000fe200017fe4ff */
[----:B------:R-:W-:Y:S01]  /*2840*/  IMAD R13, R36, 0x120, RZ ;  /* 0x00000120240d7824 */ /* 0x000fe200078e02ff */
[--C-:B------:R-:W-:Y:S01]  /*2850*/  SHF.L.U64.HI R21, R34, 0x5, R36.reuse ;  /* 0x0000000522157819 */ /* 0x100fe20000010224 */
[----:B------:R-:W-:Y:S01]  /*2860*/  IMAD R11, R36, 0x160, RZ ;  /* 0x00000160240b7824 */ /* 0x000fe200078e02ff */
[----:B------:R-:W-:Y:S01]  /*2870*/  SHF.L.U32 R4, R34, 0x5, RZ ;  /* 0x0000000522047819 */ /* 0x000fe200000006ff */
[----:B------:R-:W-:Y:S01]  /*2880*/  IMAD R10, R36, 0x180, RZ ;  /* 0x00000180240a7824 */ /* 0x000fe200078e02ff */
[--C-:B------:R-:W-:Y:S01]  /*2890*/  SHF.L.U64.HI R24, R34, 0x6, R36.reuse ;  /* 0x0000000622187819 */ /* 0x100fe20000010224 */
[----:B------:R-:W-:Y:S01]  /*28a0*/  IMAD R8, R36, 0x1c0, RZ ;  /* 0x000001c024087824 */ /* 0x000fe200078e02ff */
[----:B------:R-:W-:Y:S01]  /*28b0*/  SHF.L.U64.HI R25, R34, 0x7, R36 ;  /* 0x0000000722197819 */ /* 0x000fe20000010224 */
[----:B------:R-:W-:Y:S01]  /*28c0*/  IMAD R15, R36, 0xc0, RZ ;  /* 0x000000c0240f7824 */ /* 0x000fe200078e02ff */
[----:B------:R-:W-:Y:S01]  /*28d0*/  SHF.L.U32 R6, R34, 0x7, RZ ;  /* 0x0000000722067819 */ /* 0x000fe200000006ff */
[----:B------:R-:W-:-:S02]  /*28e0*/  IMAD R12, R36, 0x140, RZ ;  /* 0x00000140240c7824 */ /* 0x000fc400078e02ff */
[C---:B------:R-:W-:Y:S02]  /*28f0*/  IMAD R9, R36.reuse, 0x1a0, RZ ;  /* 0x000001a024097824 */ /* 0x040fe400078e02ff */
[----:B------:R-:W-:Y:S01]  /*2900*/  IMAD R7, R36, 0x1e0, RZ ;  /* 0x000001e024077824 */ /* 0x000fe200078e02ff */
[----:B------:R-:W-:Y:S01]  /*2910*/  SHF.L.U64.HI R210, R4, 0x1, R21 ;  /* 0x0000000104d27819 */ /* 0x000fe20000010215 */
[----:B------:R-:W-:Y:S01]  /*2920*/  IMAD.IADD R202, R161, 0x1, R15 ;  /* 0x00000001a1ca7824 */ /* 0x000fe200078e020f */
[----:B------:R-:W-:Y:S01]  /*2930*/  SHF.L.U64.HI R208, R5, 0x1, R24 ;  /* 0x0000000105d07819 */ /* 0x000fe20000010218 */
[----:B------:R-:W-:Y:S01]  /*2940*/  IMAD.IADD R199, R155, 0x1, R12 ;  /* 0x000000019bc77824 */ /* 0x000fe200078e020c */
[C---:B------:R-:W-:Y:S01]  /*2950*/  SHF.L.U64.HI R206, R6.reuse, 0x1, R25 ;  /* 0x0000000106ce7819 */ /* 0x040fe20000010219 */
[----:B------:R-:W-:Y:S01]  /*2960*/  IMAD.IADD R196, R149, 0x1, R9 ;  /* 0x0000000195c47824 */ /* 0x000fe200078e0209 */
[----:B------:R-:W-:Y:S01]  /*2970*/  IADD3 R204, R165, R20, RZ ;  /* 0x00000014a5cc7210 */ /* 0x000fe20007ffe0ff */
[----:B------:R-:W-:Y:S01]  /*2980*/  IMAD.SHL.U32 R205, R6, 0x2, RZ ;  /* 0x0000000206cd7824 */ /* 0x000fe200078e00ff */
[----:B------:R-:W-:Y:S01]  /*2990*/  IADD3 R203, R163, R18, RZ ;  /* 0x00000012a3cb7210 */ /* 0x000fe20007ffe0ff */
[----:B------:R-:W-:Y:S01]  /*29a0*/  IMAD R20, R3, 0x60, RZ ;  /* 0x0000006003147824 */ /* 0x000fe200078e02ff */
        /* <DEDUP_REMOVED lines=9> */
[C---:B------:R-:W-:Y:S01]  /*2a40*/  IMAD R12, R3.reuse, 0x140, RZ ;  /* 0x00000140030c7824 */ /* 0x040fe200078e02ff */
[----:B------:R-:W-:Y:S01]  /*2a50*/  SHF.L.U32 R209, R4, 0x1, RZ ;  /* 0x0000000104d17819 */ /* 0x000fe200000006ff */
[----:B------:R-:W-:Y:S01]  /*2a60*/  IMAD R11, R3, 0x160, RZ ;  /* 0x00000160030b7824 */ /* 0x000fe200078e02ff */
[----:B------:R-:W-:Y:S01]  /*2a70*/  IADD3 R194, R145, R7, RZ ;  /* 0x0000000791c27210 */ /* 0x000fe20007ffe0ff */
[C---:B------:R-:W-:Y:S01]  /*2a80*/  IMAD R10, R3.reuse, 0x180, RZ ;  /* 0x00000180030a7824 */ /* 0x040fe200078e02ff */
[C-C-:B------:R-:W-:Y:S01]  /*2a90*/  SHF.L.U64.HI R26, R2.reuse, 0x4, R3.reuse ;  /* 0x00000004021a7819 */ /* 0x140fe20000010203 */
[C---:B------:R-:W-:Y:S01]  /*2aa0*/  IMAD R9, R3.reuse, 0x1a0, RZ ;  /* 0x000001a003097824 */ /* 0x040fe200078e02ff */
[C-C-:B------:R-:W-:Y:S01]  /*2ab0*/  SHF.L.U64.HI R21, R2.reuse, 0x5, R3.reuse ;  /* 0x0000000502157819 */ /* 0x140fe20000010203 */
[----:B------:R-:W-:Y:S01]  /*2ac0*/  IMAD R8, R3, 0x1c0, RZ ;  /* 0x000001c003087824 */ /* 0x000fe200078e02ff */
[C-C-:B------:R-:W-:Y:S01]  /*2ad0*/  SHF.L.U64.HI R24, R2.reuse, 0x6, R3.reuse ;  /* 0x0000000602187819 */ /* 0x140fe20000010203 */
[C---:B------:R-:W-:Y:S01]  /*2ae0*/  IMAD.SHL.U32 R7, R2.reuse, 0x10, RZ ;  /* 0x0000001002077824 */ /* 0x040fe200078e00ff */
[C---:B------:R-:W-:Y:S01]  /*2af0*/  SHF.L.U64.HI R25, R2.reuse, 0x7, R3 ;  /* 0x0000000702197819 */ /* 0x040fe20000010203 */
[C---:B------:R-:W-:Y:S01]  /*2b00*/  IMAD.SHL.U32 R6, R2.reuse, 0x80, RZ ;  /* 0x0000008002067824 */ /* 0x040fe200078e00ff */
[----:B------:R-:W-:Y:S01]  /*2b10*/  SHF.L.U32 R207, R5, 0x1, RZ ;  /* 0x0000000105cf7819 */ /* 0x000fe200000006ff */
[----:B------:R-:W-:Y:S01]  /*2b20*/  IMAD R3, R3, 0x1e0, RZ ;  /* 0x000001e003037824 */ /* 0x000fe200078e02ff */
[C---:B------:R-:W-:Y:S01]  /*2b30*/  SHF.L.U32 R4, R2.reuse, 0x5, RZ ;  /* 0x0000000502047819 */ /* 0x040fe200000006ff */
[C---:B------:R-:W-:Y:S01]  /*2b40*/  IMAD.WIDE.U32 R140, R2.reuse, 0xa0, RZ ;  /* 0x000000a0028c7825 */ /* 0x040fe200078e00ff */
[----:B------:R-:W-:-:S02]  /*2b50*/  SHF.L.U32 R5, R2, 0x6, RZ ;  /* 0x0000000602057819 */ /* 0x000fc400000006ff */
[----:B------:R-:W-:Y:S01]  /*2b60*/  SHF.L.U32 R112, R0, 0x4, RZ ;  /* 0x0000000400707819 */ /* 0x000fe200000006ff */
[----:B------:R-:W-:Y:S01]  /*2b70*/  IMAD.WIDE.U32 R138, R2, 0xc0, RZ ;  /* 0x000000c0028a7825 */ /* 0x000fe200078e00ff */
[C---:B------:R-:W-:Y:S02]  /*2b80*/  SHF.L.U32 R109, R0.reuse, 0x6, RZ ;  /* 0x00000006006d7819 */ /* 0x040fe400000006ff */
[----:B------:R-:W-:Y:S01]  /*2b90*/  SHF.L.U32 R105, R0, 0x7, RZ ;  /* 0x0000000700697819 */ /* 0x000fe200000006ff */
[----:B------:R-:W-:-:S04]  /*2ba0*/  IMAD.WIDE.U32 R134, R2, 0x120, RZ ;  /* 0x0000012002867825 */ /* 0x000fc800078e00ff */
[----:B------:R-:W-:-:S04]  /*2bb0*/  IMAD.WIDE.U32 R130, R2, 0x140, RZ ;  /* 0x0000014002827825 */ /* 0x000fc800078e00ff */
[----:B------:R-:W-:-:S04]  /*2bc0*/  IMAD.WIDE.U32 R126, R2, 0x180, RZ ;  /* 0x00000180027e7825 */ /* 0x000fc800078e00ff */
[----:B------:R-:W-:-:S04]  /*2bd0*/  IMAD.WIDE.U32 R124, R2, 0x1a0, RZ ;  /* 0x000001a0027c7825 */ /* 0x000fc800078e00ff */
[----:B------:R-:W-:-:S04]  /*2be0*/  IMAD.WIDE.U32 R120, R2, 0x1e0, RZ ;  /* 0x000001e002787825 */ /* 0x000fc800078e00ff */
[C---:B------:R-:W-:Y:S02]  /*2bf0*/  IMAD.SHL.U32 R111, R0.reuse, 0x20, RZ ;  /* 0x00000020006f7824 */ /* 0x040fe400078e00ff */
[C---:B------:R-:W-:Y:S02]  /*2c00*/  IMAD R110, R0.reuse, 0x30, RZ ;  /* 0x00000030006e7824 */ /* 0x040fe400078e02ff */
[C---:B------:R-:W-:Y:S02]  /*2c10*/  IMAD R108, R0.reuse, 0x50, RZ ;  /* 0x00000050006c7824 */ /* 0x040fe400078e02ff */
[C---:B------:R-:W-:Y:S02]  /*2c20*/  IMAD R107, R0.reuse, 0x60, RZ ;  /* 0x00000060006b7824 */ /* 0x040fe400078e02ff */
[C---:B------:R-:W-:Y:S02]  /*2c30*/  IMAD R106, R0.reuse, 0x70, RZ ;  /* 0x00000070006a7824 */ /* 0x040fe400078e02ff */
[----:B------:R-:W-:-:S02]  /*2c40*/  IMAD R104, R0, 0x90, RZ ;  /* 0x0000009000687824 */ /* 0x000fc400078e02ff */
[C---:B------:R-:W-:Y:S02]  /*2c50*/  IMAD R103, R0.reuse, 0xa0, RZ ;  /* 0x000000a000677824 */ /* 0x040fe400078e02ff */
[C---:B------:R-:W-:Y:S02]  /*2c60*/  IMAD R102, R0.reuse, 0xb0, RZ ;  /* 0x000000b000667824 */ /* 0x040fe400078e02ff */
[C---:B------:R-:W-:Y:S02]  /*2c70*/  IMAD R101, R0.reuse, 0xc0, RZ ;  /* 0x000000c000657824 */ /* 0x040fe400078e02ff */
[C---:B------:R-:W-:Y:S02]  /*2c80*/  IMAD R100, R0.reuse, 0xd0, RZ ;  /* 0x000000d000647824 */ /* 0x040fe400078e02ff */
[C---:B------:R-:W-:Y:S02]  /*2c90*/  IMAD R99, R0.reuse, 0xe0, RZ ;  /* 0x000000e000637824 */ /* 0x040fe400078e02ff */
[----:B------:R-:W-:-:S02]  /*2ca0*/  IMAD R98, R0, 0xf0, RZ ;  /* 0x000000f000627824 */ /* 0x000fc400078e02ff */
[----:B------:R-:W-:-:S04]  /*2cb0*/  IMAD.WIDE.U32 R142, R2, 0x60, RZ ;  /* 0x00000060028e7825 */ /* 0x000fc800078e00ff */
[----:B------:R-:W-:-:S04]  /*2cc0*/  IMAD.WIDE.U32 R136, R2, 0xe0, RZ ;  /* 0x000000e002887825 */ /* 0x000fc800078e00ff */
[----:B------:R-:W-:-:S04]  /*2cd0*/  IMAD.WIDE.U32 R128, R2, 0x160, RZ ;  /* 0x0000016002807825 */ /* 0x000fc800078e00ff */
[----:B------:R-:W-:Y:S01]  /*2ce0*/  IMAD.WIDE.U32 R122, R2, 0x1c0, RZ ;  /* 0x000001c0027a7825 */ /* 0x000fe200078e00ff */
[C-C-:B------:R-:W-:Y:S02]  /*2cf0*/  SHF.L.U64.HI R243, R64.reuse, 0x5, R65.reuse ;  /* 0x0000000540f37819 */ /* 0x140fe40000010241 */
[C---:B------:R-:W-:Y:S01]  /*2d00*/  SHF.L.U32 R218, R64.reuse, 0x5, RZ ;  /* 0x0000000540da7819 */ /* 0x040fe200000006ff */
[----:B------:R-:W-:Y:S01]  /*2d10*/  IMAD.X R16, R19, 0x1, R16, P0 ;  /* 0x0000000113107824 */ /* 0x000fe200000e0610 */
[----:B------:R-:W-:Y:S01]  /*2d20*/  MOV R19, R35 ;  /* 0x0000002300137202 */ /* 0x000fe20000000f00 */
[C---:B------:R-:W-:Y:S01]  /*2d30*/  IMAD.SHL.U32 R224, R64.reuse, 0x80, RZ ;  /* 0x0000008040e07824 */ /* 0x040fe200078e00ff */
[--C-:B------:R-:W-:Y:S01]  /*2d40*/  SHF.L.U64.HI R244, R64, 0x6, R65.reuse ;  /* 0x0000000640f47819 */ /* 0x100fe20000010241 */
[----:B------:R-:W-:Y:S01]  /*2d50*/  IMAD.SHL.U32 R185, R4, 0x2, RZ ;  /* 0x0000000204b97824 */ /* 0x000fe200078e00ff */
[C---:B------:R-:W-:Y:S01]  /*2d60*/  SHF.L.U32 R220, R64.reuse, 0x6, RZ ;  /* 0x0000000640dc7819 */ /* 0x040fe200000006ff */
[----:B------:R-:W-:Y:S01]  /*2d70*/  IMAD.IADD R180, R143, 0x1, R20 ;  /* 0x000000018fb47824 */ /* 0x000fe200078e0214 */
[C-C-:B------:R-:W-:Y:S01]  /*2d80*/  SHF.L.U64.HI R245, R64.reuse, 0x7, R65.reuse ;  /* 0x0000000740f57819 */ /* 0x140fe20000010241 */
[----:B------:R-:W-:Y:S01]  /*2d90*/  IMAD.IADD R177, R137, 0x1, R14 ;  /* 0x0000000189b17824 */ /* 0x000fe200078e020e */
[C---:B------:R-:W-:Y:S01]  /*2da0*/  SHF.L.U64.HI R246, R64.reuse, 0x4, R65 ;  /* 0x0000000440f67819 */ /* 0x040fe20000010241 */
[----:B------:R-:W-:Y:S01]  /*2db0*/  IMAD.IADD R174, R129, 0x1, R11 ;  /* 0x0000000181ae7824 */ /* 0x000fe200078e020b */
[----:B------:R-:W-:Y:S01]  /*2dc0*/  SHF.L.U32 R226, R64, 0x4, RZ ;  /* 0x0000000440e27819 */ /* 0x000fe200000006ff */
[----:B------:R-:W-:Y:S01]  /*2dd0*/  IMAD.IADD R171, R123, 0x1, R8 ;  /* 0x000000017bab7824 */ /* 0x000fe200078e0208 */
[----:B------:R-:W-:-:S02]  /*2de0*/  SHF.L.U64.HI R193, R7, 0x1, R26 ;  /* 0x0000000107c17819 */ /* 0x000fc4000001021a */
[----:B------:R-:W-:Y:S02]  /*2df0*/  SHF.L.U32 R192, R7, 0x1, RZ ;  /* 0x0000000107c07819 */ /* 0x000fe400000006ff */
[----:B------:R-:W-:Y:S02]  /*2e00*/  SHF.L.U64.HI R188, R4, 0x1, R21 ;  /* 0x0000000104bc7819 */ /* 0x000fe40000010215 */
[C---:B------:R-:W-:Y:S02]  /*2e10*/  SHF.L.U64.HI R184, R5.reuse, 0x1, R24 ;  /* 0x0000000105b87819 */ /* 0x040fe40000010218 */
[----:B------:R-:W-:Y:S02]  /*2e20*/  SHF.L.U32 R183, R5, 0x1, RZ ;  /* 0x0000000105b77819 */ /* 0x000fe400000006ff */
[C---:B------:R-:W-:Y:S02]  /*2e30*/  SHF.L.U64.HI R182, R6.reuse, 0x1, R25 ;  /* 0x0000000106b67819 */ /* 0x040fe40000010219 */
[----:B------:R-:W-:-:S02]  /*2e40*/  SHF.L.U32 R181, R6, 0x1, RZ ;  /* 0x0000000106b57819 */ /* 0x000fc400000006ff */
[----:B------:R-:W-:Y:S02]  /*2e50*/  IADD3 R179, R141, R18, RZ ;  /* 0x000000128db37210 */ /* 0x000fe40007ffe0ff */
[----:B------:R-:W-:Y:S02]  /*2e60*/  IADD3 R178, R139, R15, RZ ;  /* 0x0000000f8bb27210 */ /* 0x000fe40007ffe0ff */
[----:B------:R-:W-:Y:S02]  /*2e70*/  IADD3 R176, R135, R13, RZ ;  /* 0x0000000d87b07210 */ /* 0x000fe40007ffe0ff */
[----:B------:R-:W-:Y:S02]  /*2e80*/  IADD3 R175, R131, R12, RZ ;  /* 0x0000000c83af7210 */ /* 0x000fe40007ffe0ff */
[----:B------:R-:W-:Y:S02]  /*2e90*/  IADD3 R173, R127, R10, RZ ;  /* 0x0000000a7fad7210 */ /* 0x000fe40007ffe0ff */
[----:B------:R-:W-:-:S02]  /*2ea0*/  IADD3 R172, R125, R9, RZ ;  /* 0x000000097dac7210 */ /* 0x000fc40007ffe0ff */
[----:B------:R-:W-:Y:S02]  /*2eb0*/  IADD3 R170, R121, R3, RZ ;  /* 0x0000000379aa7210 */ /* 0x000fe40007ffe0ff */
[----:B------:R-:W-:Y:S02]  /*2ec0*/  SHF.R.S32.HI R242, RZ, 0x1f, R112 ;  /* 0x0000001ffff27819 */ /* 0x000fe40000011470 */
[----:B------:R-:W-:Y:S02]  /*2ed0*/  SHF.R.S32.HI R241, RZ, 0x1f, R111 ;  /* 0x0000001ffff17819 */ /* 0x000fe4000001146f */
[----:B------:R-:W-:Y:S02]  /*2ee0*/  SHF.R.S32.HI R240, RZ, 0x1f, R110 ;  /* 0x0000001ffff07819 */ /* 0x000fe4000001146e */
[----:B------:R-:W-:Y:S02]  /*2ef0*/  SHF.R.S32.HI R239, RZ, 0x1f, R109 ;  /* 0x0000001fffef7819 */ /* 0x000fe4000001146d */
[----:B------:R-:W-:-:S02]  /*2f00*/  SHF.R.S32.HI R238, RZ, 0x1f, R108 ;  /* 0x0000001fffee7819 */ /* 0x000fc4000001146c */
[----:B------:R-:W-:Y:S02]  /*2f10*/  SHF.R.S32.HI R237, RZ, 0x1f, R107 ;  /* 0x0000001fffed7819 */ /* 0x000fe4000001146b */
        /* <DEDUP_REMOVED lines=8> */
[----:B------:R-:W-:-:S07]  /*2fa0*/  SHF.R.S32.HI R228, RZ, 0x1f, R98 ;  /* 0x0000001fffe47819 */ /* 0x000fce0000011462 */
.L_x_1059:
[----:B------:R-:W-:Y:S01]  /*2fb0*/  ISETP.GE.AND P0, PT, R132, R251, PT ;  /* 0x000000fb8400720c */ /* 0x000fe20003f06270 */
[----:B------:R-:W-:Y:S01]  /*2fc0*/  IMAD.SHL.U32 R20, R19, 0x100, RZ ;  /* 0x0000010013147824 */ /* 0x000fe200078e00ff */
[----:B------:R-:W-:Y:S01]  /*2fd0*/  LOP3.LUT R33, R33, 0xfffffeff, RZ, 0xc0, !PT ;  /* 0xfffffeff21217812 */ /* 0x000fe200078ec0ff */
[----:B------:R-:W-:Y:S02]  /*2fe0*/  BSSY B2, `(.L_x_956) ;  /* 0x0000caf000027945 */ /* 0x000fe40003800000 */
[----:B------:R-:W-:Y:S04]  /*2ff0*/  VIADD R18, R20, 0xffffff00 ;  /* 0xffffff0014127836 */ /* 0x000fe80000000000 */
[--C-:B------:R-:W-:Y:S02]  /*3000*/  IMAD.IADD R66, R216, 0x1, -R18.reuse ;  /* 0x00000001d8427824 */ /* 0x100fe400078e0a12 */
[----:B------:R-:W-:Y:S03]  /*3010*/  IMAD.IADD R67, R119, 0x1, -R18 ;  /* 0x0000000177437824 */ /* 0x000fe600078e0a12 */
[-C--:B------:R-:W-:Y:S02]  /*3020*/  ISETP.GE.OR P1, PT, R81, R66.reuse, P0 ;  /* 0x000000425100720c */ /* 0x080fe40000726670 */
[-C--:B------:R-:W-:Y:S02]  /*3030*/  ISETP.GE.OR P3, PT, R93, R66.reuse, P0 ;  /* 0x000000425d00720c */ /* 0x080fe40000766670 */
[-C--:B------:R-:W-:Y:S02]  /*3040*/  ISETP.LT.OR P6, PT, R81, R67.reuse, P1 ;  /* 0x000000435100720c */ /* 0x080fe40000fc1670 */
[CC--:B------:R-:W-:Y:S02]  /*3050*/  ISETP.GE.OR P1, PT, R80.reuse, R66.reuse, P0 ;  /* 0x000000425000720c */ /* 0x0c0fe40000726670 */
[-C--:B------:R-:W-:Y:S02]  /*3060*/  ISETP.LT.OR P3, PT, R93, R67.reuse, P3 ;  /* 0x000000435d00720c */ /* 0x080fe40001f61670 */
[-C--:B------:R-:W-:Y:S02]  /*3070*/  ISETP.LT.OR P5, PT, R80, R67.reuse, P1 ;  /* 0x000000435000720c */ /* 0x080fe40000fa1670 */
[C---:B------:R-:W-:Y:S04]  /*3080*/  ISETP.GE.OR P1, PT, R82.reuse, R66, P0 ;  /* 0x000000425200720c */ /* 0x040fe80000726670 */
[----:B------:R-:W-:Y:S02]  /*3090*/  ISETP.LT.OR P4, PT, R82, R67, P1 ;  /* 0x000000435200720c */ /* 0x000fe40000f81670 */
[C---:B------:R-:W-:Y:S02]  /*30a0*/  @!P6 IADD3 R24, P2, R48.reuse, R192, RZ ;  /* 0x000000c03018e210 */ /* 0x040fe40007f5e0ff */
[----:B------:R-:W-:Y:S02]  /*30b0*/  @!P6 LEA R14, P1, R189, R73, 0x1 ;  /* 0x00000049bd0ee211 */ /* 0x000fe400078208ff */
[----:B------:R-:W-:Y:S01]  /*30c0*/  @P6 LOP3.LUT R33, R33, 0x100, RZ, 0xfc, !PT ;  /* 0x0000010021216812 */ /* 0x000fe200078efcff */
[----:B------:R-:W-:Y:S01]  /*30d0*/  @!P6 IMAD.X R25, R49, 0x1, R193, P2 ;  /* 0x000000013119e824 */ /* 0x000fe200010e06c1 */
[----:B------:R-:W-:Y:S02]  /*30e0*/  @!P6 LEA.HI.X R15, R189, R72, R217, 0x1, P1 ;  /* 0x00000048bd0fe211 */ /* 0x000fe400008f0cd9 */
[----:B--234-:R-:W-:Y:S02]  /*30f0*/  @!P5 IADD3 R10, P1, R73, R209, RZ ;  /* 0x000000d1490ad210 */ /* 0x01cfe40007f3e0ff */
[----:B------:R-:W-:Y:S02]  /*3100*/  @!P5 IADD3 R12, P2, R48, R185, RZ ;  /* 0x000000b9300cd210 */ /* 0x000fe40007f5e0ff */
[----:B------:R-:W-:Y:S01]  /*3110*/  LOP3.LUT R33, R33, 0xffffff7f, RZ, 0xc0, !PT ;  /* 0xffffff7f21217812 */ /* 0x000fe200078ec0ff */
[----:B------:R-:W-:Y:S01]  /*3120*/  @!P5 IMAD.X R11, R72, 0x1, R210, P1 ;  /* 0x00000001480bd824 */ /* 0x000fe200008e06d2 */
[----:B------:R-:W-:Y:S01]  /*3130*/  @!P4 IADD3 R8, P1, R48, R142, RZ ;  /* 0x0000008e3008c210 */ /* 0x000fe20007f3e0ff */
[----:B------:R-:W-:Y:S01]  /*3140*/  @!P5 IMAD.X R13, R49, 0x1, R188, P2 ;  /* 0x00000001310dd824 */ /* 0x000fe200010e06bc */
[C---:B------:R-:W-:Y:S02]  /*3150*/  ISETP.GE.OR P2, PT, R92.reuse, R66, P0 ;  /* 0x000000425c00720c */ /* 0x040fe40000746670 */
[----:B------:R-:W-:Y:S01]  /*3160*/  @P5 LOP3.LUT R33, R33, 0x80, RZ, 0xfc, !PT ;  /* 0x0000008021215812 */ /* 0x000fe200078efcff */
[----:B------:R-:W-:Y:S01]  /*3170*/  @!P4 IMAD.X R9, R49, 0x1, R180, P1 ;  /* 0x000000013109c824 */ /* 0x000fe200008e06b4 */
[----:B------:R-:W-:Y:S02]  /*3180*/  ISETP.LT.OR P2, PT, R92, R67, P2 ;  /* 0x000000435c00720c */ /* 0x000fe40001741670 */
[----:B------:R-:W-:Y:S02]  /*3190*/  @!P4 IADD3 R6, P1, R73, R164, RZ ;  /* 0x000000a44906c210 */ /* 0x000fe40007f3e0ff */
[----:B------:R-:W-:Y:S02]  /*31a0*/  LOP3.LUT R33, R33, 0xffffffbf, RZ, 0xc0, !PT ;  /* 0xffffffbf21217812 */ /* 0x000fe400078ec0ff */
[----:B------:R-:W-:Y:S01]  /*31b0*/  ISETP.GE.OR P6, PT, R87, R66, P0 ;  /* 0x000000425700720c */ /* 0x000fe200007c6670 */
[----:B------:R-:W-:Y:S01]  /*31c0*/  @!P4 IMAD.X R7, R72, 0x1, R204, P1 ;  /* 0x000000014807c824 */ /* 0x000fe200008e06cc */
[----:B------:R-:W-:Y:S02]  /*31d0*/  @P4 LOP3.LUT R33, R33, 0x40, RZ, 0xfc, !PT ;  /* 0x0000004021214812 */ /* 0x000fe400078efcff */
[C---:B------:R-:W-:Y:S02]  /*31e0*/  @!P3 IADD3 R4, P1, R48.reuse, R183, RZ ;  /* 0x000000b73004b210 */ /* 0x040fe40007f3e0ff */
[----:B------:R-:W-:Y:S02]  /*31f0*/  LOP3.LUT R33, R33, 0xffffffdf, RZ, 0xc0, !PT ;  /* 0xffffffdf21217812 */ /* 0x000fe400078ec0ff */
[-C--:B------:R-:W-:Y:S01]  /*3200*/  ISETP.LT.OR P6, PT, R87, R67.reuse, P6 ;  /* 0x000000435700720c */ /* 0x080fe200037c1670 */
[----:B------:R-:W-:Y:S01]  /*3210*/  @!P3 IMAD.X R5, R49, 0x1, R184, P1 ;  /* 0x000000013105b824 */ /* 0x000fe200008e06b8 */
[----:B------:R-:W-:Y:S02]  /*3220*/  @!P2 IADD3 R34, P1, R48, R140, RZ ;  /* 0x0000008c3022a210 */ /* 0x000fe40007f3e0ff */
[----:B------:R-:W-:Y:S02]  /*3230*/  @P3 LOP3.LUT R33, R33, 0x20, RZ, 0xfc, !PT ;  /* 0x0000002021213812 */ /* 0x000fe400078efcff */
[CC--:B------:R-:W-:Y:S01]  /*3240*/  ISETP.GE.OR P5, PT, R86.reuse, R66.reuse, P0 ;  /* 0x000000425600720c */ /* 0x0c0fe200007a6670 */
[----:B------:R-:W-:Y:S01]  /*3250*/  @!P2 IMAD.X R35, R49, 0x1, R179, P1 ;  /* 0x000000013123a824 */ /* 0x000fe200008e06b3 */
[----:B------:R-:W-:Y:S02]  /*3260*/  LOP3.LUT R33, R33, 0xffffffef, RZ, 0xc0, !PT ;  /* 0xffffffef21217812 */ /* 0x000fe400078ec0ff */
[-C--:B------:R-:W-:Y:S02]  /*3270*/  ISETP.GE.OR P1, PT, R91, R66.reuse, P0 ;  /* 0x000000425b00720c */ /* 0x080fe40000726670 */
[----:B------:R-:W-:Y:S02]  /*3280*/  @P2 LOP3.LUT R33, R33, 0x10, RZ, 0xfc, !PT ;  /* 0x0000001021212812 */ /* 0x000fe400078efcff */
[-C--:B------:R-:W-:Y:S02]  /*3290*/  ISETP.LT.OR P2, PT, R91, R67.reuse, P1 ;  /* 0x000000435b00720c */ /* 0x080fe40000f41670 */
[----:B------:R-:W-:Y:S02]  /*32a0*/  LOP3.LUT R33, R33, 0xfffffff7, RZ, 0xc0, !PT ;  /* 0xfffffff721217812 */ /* 0x000fe400078ec0ff */
[-C--:B------:R-:W-:Y:S02]  /*32b0*/  ISETP.LT.OR P5, PT, R86, R67.reuse, P5 ;  /* 0x000000435600720c */ /* 0x080fe40002fa1670 */
[CC--:B------:R-:W-:Y:S02]  /*32c0*/  ISETP.GE.OR P4, PT, R85.reuse, R66.reuse, P0 ;  /* 0x000000425500720c */ /* 0x0c0fe40000786670 */
[C---:B------:R-:W-:Y:S02]  /*32d0*/  ISETP.GE.OR P3, PT, R84.reuse, R66, P0 ;  /* 0x000000425400720c */ /* 0x040fe40000766670 */
[-C--:B------:R-:W-:Y:S02]  /*32e0*/  ISETP.LT.OR P4, PT, R85, R67.reuse, P4 ;  /* 0x000000435500720c */ /* 0x080fe40002781670 */
[-C--:B------:R-:W-:Y:S02]  /*32f0*/  ISETP.LT.OR P3, PT, R84, R67.reuse, P3 ;  /* 0x000000435400720c */ /* 0x080fe40001f61670 */
[----:B------:R-:W-:Y:S02]  /*3300*/  @!P2 IADD3 R42, P1, R48, R138, RZ ;  /* 0x0000008a302aa210 */ /* 0x000fe40007f3e0ff */
[----:B------:R-:W-:Y:S03]  /*3310*/  @P2 LOP3.LUT R33, R33, 0x8, RZ, 0xfc, !PT ;  /* 0x0000000821212812 */ /* 0x000fe600078efcff */
[----:B------:R-:W-:Y:S01]  /*3320*/  @!P2 IMAD.X R43, R49, 0x1, R178, P1 ;  /* 0x00000001312ba824 */ /* 0x000fe200008e06b2 */
[C---:B------:R-:W-:Y:S02]  /*3330*/  ISETP.GE.OR P1, PT, R90.reuse, R66, P0 ;  /* 0x000000425a00720c */ /* 0x040fe40000726670 */
[----:B------:R-:W-:Y:S02]  /*3340*/  LOP3.LUT R33, R33, 0xfffffffb, RZ, 0xc0, !PT ;  /* 0xfffffffb21217812 */ /* 0x000fe400078ec0ff */
[-C--:B------:R-:W-:Y:S11]  /*3350*/  ISETP.LT.OR P2, PT, R90, R67.reuse, P1 ;  /* 0x000000435a00720c */ /* 0x080ff60000f41670 */
[----:B------:R-:W-:Y:S02]  /*3360*/  @!UPT UIADD3 URZ, URZ, URZ, URZ ;  /* 0x0000003f3f3ff290 */ /* 0x000fe4000fffe03f */
[C---:B------:R-:W-:Y:S02]  /*3370*/  @!P2 IADD3 R44, P1, R48.reuse, R136, RZ ;  /* 0x00000088302ca210 */ /* 0x040fe40007f3e0ff */
[----:B------:R-:W-:Y:S03]  /*3380*/  @P2 LOP3.LUT R33, R33, 0x4, RZ, 0xfc, !PT ;  /* 0x0000000421212812 */ /* 0x000fe600078efcff */
[----:B------:R-:W-:Y:S01]  /*3390*/  @!P2 IMAD.X R45, R49, 0x1, R177, P1 ;  /* 0x00000001312da824 */ /* 0x000fe200008e06b1 */
[-C--:B------:R-:W-:Y:S02]  /*33a0*/  ISETP.GE.OR P1, PT, R89, R66.reuse, P0 ;  /* 0x000000425900720c */ /* 0x080fe40000726670 */
[----:B------:R-:W-:Y:S02]  /*33b0*/  LOP3.LUT R33, R33, 0xfffffffd, RZ, 0xc0, !PT ;  /* 0xfffffffd21217812 */ /* 0x000fe400078ec0ff */
[----:B------:R-:W-:Y:S11]  /*33c0*/  ISETP.LT.OR P2, PT, R89, R67, P1 ;  /* 0x000000435900720c */ /* 0x000ff60000f41670 */
[----:B------:R-:W-:Y:S02]  /*33d0*/  @!UPT UIADD3 URZ, URZ, URZ, URZ ;  /* 0x0000003f3f3ff290 */ /* 0x000fe4000fffe03f */
        /* <DEDUP_REMOVED lines=10> */
[C---:B------:R-:W-:Y:S02]  /*3480*/  @!P6 IADD3 R52, P1, R48.reuse, R130, RZ ;  /* 0x000000823034e210 */ /* 0x040fe40007f3e0ff */
[----:B------:R-:W-:Y:S02]  /*3490*/  ISETP.GE.OR P2, PT, R83, R66, P0 ;  /* 0x000000425300720c */ /* 0x000fe40000746670 */
[----:B------:R-:W-:Y:S01]  /*34a0*/  LOP3.LUT R33, R33, 0xffffdfff, RZ, 0xc0, !PT ;  /* 0xffffdfff21217812 */ /* 0x000fe200078ec0ff */
[----:B------:R-:W-:Y:S01]  /*34b0*/  @!P6 IMAD.X R53, R49, 0x1, R175, P1 ;  /* 0x000000013135e824 */ /* 0x000fe200008e06af */
[C---:B------:R-:W-:Y:S02]  /*34c0*/  @!P5 IADD3 R54, P1, R48.reuse, R128, RZ ;  /* 0x000000803036d210 */ /* 0x040fe40007f3e0ff */
[-C--:B------:R-:W-:Y:S02]  /*34d0*/  ISETP.LT.OR P2, PT, R83, R67.reuse, P2 ;  /* 0x000000435300720c */ /* 0x080fe40001741670 */
[----:B------:R-:W-:Y:S01]  /*34e0*/  @P6 LOP3.LUT R33, R33, 0x2000, RZ, 0xfc, !PT ;  /* 0x0000200021216812 */ /* 0x000fe200078efcff */
[----:B------:R-:W-:Y:S01]  /*34f0*/  @!P5 IMAD.X R55, R49, 0x1, R174, P1 ;  /* 0x000000013137d824 */ /* 0x000fe200008e06ae */
[C---:B------:R-:W-:Y:S02]  /*3500*/  @!P4 IADD3 R56, P1, R48.reuse, R126, RZ ;  /* 0x0000007e3038c210 */ /* 0x040fe40007f3e0ff */
[C---:B------:R-:W-:Y:S02]  /*3510*/  LOP3.LUT P6, RZ, R33.reuse, 0x1, RZ, 0xc0, !PT ;  /* 0x0000000121ff7812 */ /* 0x040fe400078cc0ff */
[----:B------:R-:W-:Y:S01]  /*3520*/  LOP3.LUT R33, R33, 0xffffbfff, RZ, 0xc0, !PT ;  /* 0xffffbfff21217812 */ /* 0x000fe200078ec0ff */
[C---:B------:R-:W-:Y:S01]  /*3530*/  @!P4 IMAD.X R57, R49.reuse, 0x1, R173, P1 ;  /* 0x000000013139c824 */ /* 0x040fe200008e06ad */
[C---:B------:R-:W-:Y:S05]  /*3540*/  @!P3 IADD3 R58, P1, R48.reuse, R124, RZ ;  /* 0x0000007c303ab210 */ /* 0x040fea0007f3e0ff */
[----:B------:R-:W-:Y:S01]  /*3550*/  @!P3 IMAD.X R59, R49, 0x1, R172, P1 ;  /* 0x00000001313bb824 */ /* 0x000fe200008e06ac */
[----:B------:R-:W-:Y:S03]  /*3560*/  @!P2 IADD3 R60, P1, R48, R122, RZ ;  /* 0x0000007a303ca210 */ /* 0x000fe60007f3e0ff */
[----:B------:R-:W-:Y:S02]  /*3570*/  @P6 LOP3.LUT R33, R33, 0x4000, RZ, 0xfc, !PT ;  /* 0x0000400021216812 */ /* 0x000fe400078efcff */
[----:B------:R-:W-:Y:S01]  /*3580*/  @!P2 IMAD.X R61, R49, 0x1, R171, P1 ;  /* 0x00000001313da824 */ /* 0x000fe200008e06ab */
[-C--:B------:R-:W-:Y:S02]  /*3590*/  ISETP.GE.OR P1, PT, R94, R66.reuse, P0 ;  /* 0x000000425e00720c */ /* 0x080fe40000726670 */
[C---:B------:R-:W-:Y:S02]  /*35a0*/  ISETP.GE.OR P0, PT, R78.reuse, R66, P0 ;  /* 0x000000424e00720c */ /* 0x040fe40000706670 */
[C---:B------:R-:W-:Y:S02]  /*35b0*/  LOP3.LUT P6, RZ, R33.reuse, 0x2, RZ, 0xc0, !PT ;  /* 0x0000000221ff7812 */ /* 0x040fe400078cc0ff */
[-C--:B------:R-:W-:Y:S02]  /*35c0*/  ISETP.LT.OR P0, PT, R78, R67.reuse, P0 ;  /* 0x000000434e00720c */ /* 0x080fe40000701670 */
[----:B------:R-:W-:Y:S02]  /*35d0*/  ISETP.LT.OR P1, PT, R94, R67, P1 ;  /* 0x000000435e00720c */ /* 0x000fe40000f21670 */
[----:B------:R-:W-:Y:S07]  /*35e0*/  LOP3.LUT R33, R33, 0xffff7fff, RZ, 0xc0, !PT ;  /* 0xffff7fff21217812 */ /* 0x000fee00078ec0ff */
[----:B------:R-:W-:Y:S02]  /*35f0*/  @P6 LOP3.LUT R33, R33, 0x8000, RZ, 0xfc, !PT ;  /* 0x0000800021216812 */ /* 0x000fe400078efcff */
[----:B------:R-:W2:Y:S01]  /*3600*/  @!P0 LD.E.128 R36, desc[UR6][R48.64] ;  /* 0x0000000630248980 */ /* 0x000ea2000c101d00 */
[----:B------:R-:W-:Y:S01]  /*3610*/  @!P0 IMAD.MOV.U32 R2, RZ, RZ, R73 ;  /* 0x000000ffff028224 */ /* 0x000fe200078e0049 */
[C---:B------:R-:W-:Y:S01]  /*3620*/  LOP3.LUT P6, RZ, R33.reuse, 0x4, RZ, 0xc0, !PT ;  /* 0x0000000421ff7812 */ /* 0x040fe200078cc0ff */
[----:B------:R-:W-:Y:S01]  /*3630*/  @!P0 IMAD.MOV.U32 R3, RZ, RZ, R72 ;  /* 0x000000ffff038224 */ /* 0x000fe200078e0048 */
[----:B------:R-:W-:Y:S11]  /*3640*/  LOP3.LUT R33, R33, 0xfffeffff, RZ, 0xc0, !PT ;  /* 0xfffeffff21217812 */ /* 0x000ff600078ec0ff */
[----:B------:R-:W-:Y:S04]  /*3650*/  @P6 LOP3.LUT R33, R33, 0x10000, RZ, 0xfc, !PT ;  /* 0x0001000021216812 */ /* 0x000fe800078efcff */
[C---:B------:R-:W-:Y:S02]  /*3660*/  LOP3.LUT P6, RZ, R33.reuse, 0x8, RZ, 0xc0, !PT ;  /* 0x0000000821ff7812 */ /* 0x040fe400078cc0ff */
[----:B------:R-:W-:Y:S11]  /*3670*/  LOP3.LUT R33, R33, 0xfffdffff, RZ, 0xc0, !PT ;  /* 0xfffdffff21217812 */ /* 0x000ff600078ec0ff */
[----:B------:R-:W-:Y:S04]  /*3680*/  @P6 LOP3.LUT R33, R33, 0x20000, RZ, 0xfc, !PT ;  /* 0x0002000021216812 */ /* 0x000fe800078efcff */
[C---:B------:R-:W-:Y:S02]  /*3690*/  LOP3.LUT P6, RZ, R33.reuse, 0x10, RZ, 0xc0, !PT ;  /* 0x0000001021ff7812 */ /* 0x040fe400078cc0ff */
[----:B------:R-:W-:Y:S11]  /*36a0*/  LOP3.LUT R33, R33, 0xfffbffff, RZ, 0xc0, !PT ;  /* 0xfffbffff21217812 */ /* 0x000ff600078ec0ff */
[----:B------:R-:W-:Y:S04]  /*36b0*/  @P6 LOP3.LUT R33, R33, 0x40000, RZ, 0xfc, !PT ;  /* 0x0004000021216812 */ /* 0x000fe800078efcff */
[C---:B------:R-:W-:Y:S02]  /*36c0*/  LOP3.LUT P6, RZ, R33.reuse, 0x20, RZ, 0xc0, !PT ;  /* 0x0000002021ff7812 */ /* 0x040fe400078cc0ff */
[----:B------:R-:W-:Y:S02]  /*36d0*/  LOP3.LUT R33, R33, 0xfffffdff, RZ, 0xc0, !PT ;  /* 0xfffffdff21217812 */ /* 0x000fe400078ec0ff */
[----:B------:R-:W-:Y:S02]  /*36e0*/  P2R R0, PR, RZ, 0x40 ;  /* 0x00000040ff007803 */ /* 0x000fe40000000000 */
[----:B------:R-:W-:Y:S02]  /*36f0*/  @!P1 IADD3 R62, P6, R48, R120, RZ ;  /* 0x00000078303e9210 */ /* 0x000fe40007fde0ff */
[----:B------:R-:W-:Y:S03]  /*3700*/  @P0 LOP3.LUT R33, R33, 0x200, RZ, 0xfc, !PT ;  /* 0x0000020021210812 */ /* 0x000fe600078efcff */
[----:B------:R-:W-:Y:S01]  /*3710*/  @!P1 IMAD.X R63, R49, 0x1, R170, P6 ;  /* 0x00000001313f9824 */ /* 0x000fe200030e06aa */
[----:B------:R-:W-:Y:S01]  /*3720*/  ISETP.NE.AND P6, PT, R0, RZ, PT ;  /* 0x000000ff0000720c */ /* 0x000fe20003fc5270 */
[----:B--2---:R1:W-:Y:S11]  /*3730*/  @!P0 ST.E.128 desc[UR6][R2.64], R36 ;  /* 0x0000002402008985 */ /* 0x0043f6000c101d06 */
[----:B------:R-:W-:Y:S01]  /*3740*/  @!UPT UIADD3 URZ, URZ, URZ, URZ ;  /* 0x0000003f3f3ff290 */ /* 0x000fe2000fffe03f */
[----:B-1----:R-:W-:Y:S05]  /*3750*/  @!P6 IADD3 R2, P0, R73, R207, RZ ;  /* 0x000000cf4902e210 */ /* 0x002fea0007f1e0ff */
[C---:B------:R-:W-:Y:S01]  /*3760*/  @!P6 IMAD.X R3, R72.reuse, 0x1, R208, P0 ;  /* 0x000000014803e824 */ /* 0x040fe200000e06d0 */
[----:B------:R-:W-:Y:S11]  /*3770*/  LOP3.LUT P6, RZ, R33, 0x40000, RZ, 0xc0, !PT ;  /* 0x0004000021ff7812 */ /* 0x000ff600078cc0ff */
[----:B------:R-:W-:Y:S02]  /*3780*/  @!UPT UIADD3 URZ, URZ, URZ, URZ ;  /* 0x0000003f3f3ff290 */ /* 0x000fe4000fffe03f */
[----:B------:R-:W-:Y:S05]  /*3790*/  @!P6 IADD3 R28, P0, R73, R162, RZ ;  /* 0x000000a2491ce210 */ /* 0x000fea0007f1e0ff */
[C---:B------:R-:W-:Y:S01]  /*37a0*/  @!P6 IMAD.X R29, R72.reuse, 0x1, R203, P0 ;  /* 0x00000001481de824 */ /* 0x040fe200000e06cb */
[C---:B------:R-:W-:Y:S02]  /*37b0*/  LOP3.LUT P0, RZ, R33.reuse, 0x100, RZ, 0xc0, !PT ;  /* 0x0000010021ff7812 */ /* 0x040fe4000780c0ff */
[----:B------:R-:W-:Y:S11]  /*37c0*/  LOP3.LUT P6, RZ, R33, 0x20000, RZ, 0xc0, !PT ;  /* 0x0002000021ff7812 */ /* 0x000ff600078cc0ff */
[----:B------:R-:W2:Y:S04]  /*37d0*/  @!P0 LD.E.128 R24, desc[UR6][R24.64] ;  /* 0x0000000618188980 */ /* 0x000ea8000c101d00 */
[----:B--2---:R1:W-:Y:S02]  /*37e0*/  @!P0 ST.E.128 desc[UR6][R14.64], R24 ;  /* 0x000000180e008985 */ /* 0x0043e4000c101d06 */
        /* <DEDUP_REMOVED lines=17> */
[C---:B------:R-:W-:Y:S02]  /*3900*/  LOP3.LUT P6, RZ, R33.reuse, 0x2000, RZ, 0xc0, !PT ;  /* 0x0000200021ff7812 */ /* 0x040fe400078cc0ff */
[----:B------:R-:W-:Y:S09]  /*3910*/  LOP3.LUT R33, R33, 0xfffffbff, RZ, 0xc0, !PT ;  /* 0xfffffbff21217812 */ /* 0x000ff200078ec0ff */
[----:B------:R-:W2:Y:S02]  /*3920*/  @!P0 LD.E.128 R8, desc[UR6][R8.64] ;  /* 0x0000000608088980 */ /* 0x000ea4000c101d00 */
[----:B------:R-:W-:Y:S02]  /*3930*/  @P6 LOP3.LUT R33, R33, 0x400, RZ, 0xfc, !PT ;  /* 0x0000040021216812 */ /* 0x000fe400078efcff */
[----:B--2---:R1:W-:Y:S01]  /*3940*/  @!P0 ST.E.128 desc[UR6][R6.64], R8 ;  /* 0x0000000806008985 */ /* 0x0043e2000c101d06 */
[----:B------:R-:W-:Y:S05]  /*3950*/  @!P6 IADD3 R12, P0, R73, R154, RZ ;  /* 0x0000009a490ce210 */ /* 0x000fea0007f1e0ff */
[C---:B------:R-:W-:Y:S01]  /*3960*/  @!P6 IMAD.X R13, R72.reuse, 0x1, R199, P0 ;  /* 0x00000001480de824 */ /* 0x040fe200000e06c7 */
[C---:B------:R-:W-:Y:S02]  /*3970*/  LOP3.LUT P6, RZ, R33.reuse, 0x2, RZ, 0xc0, !PT ;  /* 0x0000000221ff7812 */ /* 0x040fe400078cc0ff */
[----:B------:R-:W-:Y:S02]  /*3980*/  LOP3.LUT R33, R33, 0xfffff7ff, RZ, 0xc0, !PT ;  /* 0xfffff7ff21217812 */ /* 0x000fe400078ec0ff */
[----:B------:R-:W-:Y:S05]  /*3990*/  @!P5 IADD3 R38, P0, R73, R152, RZ ;  /* 0x000000984926d210 */ /* 0x000fea0007f1e0ff */
[C---:B------:R-:W-:Y:S04]  /*39a0*/  @!P5 IMAD.X R39, R72.reuse, 0x1, R198, P0 ;  /* 0x000000014827d824 */ /* 0x040fe800000e06c6 */
[----:B------:R-:W-:Y:S04]  /*39b0*/  @P6 LOP3.LUT R33, R33, 0x800, RZ, 0xfc, !PT ;  /* 0x0000080021216812 */ /* 0x000fe800078efcff */
[C---:B------:R-:W-:Y:S02]  /*39c0*/  LOP3.LUT P6, RZ, R33.reuse, 0x4, RZ, 0xc0, !PT ;  /* 0x0000000421ff7812 */ /* 0x040fe400078cc0ff */
[----:B------:R-:W-:Y:S11]  /*39d0*/  LOP3.LUT R33, R33, 0xffffefff, RZ, 0xc0, !PT ;  /* 0xffffefff21217812 */ /* 0x000ff600078ec0ff */
[----:B------:R-:W-:Y:S04]  /*39e0*/  @P6 LOP3.LUT R33, R33, 0x1000, RZ, 0xfc, !PT ;  /* 0x0000100021216812 */ /* 0x000fe800078efcff */
[C---:B------:R-:W-:Y:S02]  /*39f0*/  LOP3.LUT P0, RZ, R33.reuse, 0x20, RZ, 0xc0, !PT ;  /* 0x0000002021ff7812 */ /* 0x040fe4000780c0ff */
[----:B------:R-:W-:Y:S11]  /*3a00*/  LOP3.LUT P6, RZ, R33, 0x8, RZ, 0xc0, !PT ;  /* 0x0000000821ff7812 */ /* 0x000ff600078cc0ff */
[----:B-1----:R-:W2:Y:S04]  /*3a10*/  @!P0 LD.E.128 R4, desc[UR6][R4.64] ;  /* 0x0000000604048980 */ /* 0x002ea8000c101d00 */
[----:B--2---:R1:W-:Y:S02]  /*3a20*/  @!P0 ST.E.128 desc[UR6][R2.64], R4 ;  /* 0x0000000402008985 */ /* 0x0043e4000c101d06 */
[C---:B-1----:R-:W-:Y:S05]  /*3a30*/  @!P4 IADD3 R2, P0, R73.reuse, R150, RZ ;  /* 0x000000964902c210 */ /* 0x042fea0007f1e0ff */
[C---:B------:R-:W-:Y:S01]  /*3a40*/  @!P4 IMAD.X R3, R72.reuse, 0x1, R197, P0 ;  /* 0x000000014803c824 */ /* 0x040fe200000e06c5 */
[----:B------:R-:W-:Y:S05]  /*3a50*/  @!P3 IADD3 R36, P0, R73, R148, RZ ;  /* 0x000000944924b210 */ /* 0x000fea0007f1e0ff */
[C---:B------:R-:W-:Y:S01]  /*3a60*/  @!P3 IMAD.X R37, R72.reuse, 0x1, R196, P0 ;  /* 0x000000014825b824 */ /* 0x040fe200000e06c4 */
[----:B------:R-:W-:Y:S11]  /*3a70*/  LOP3.LUT P0, RZ, R33, 0x10, RZ, 0xc0, !PT ;  /* 0x0000001021ff7812 */ /* 0x000ff6000780c0ff */
[----:B------:R-:W-:Y:S02]  /*3a80*/  @!UPT UIADD3 URZ, URZ, URZ, URZ ;  /* 0x0000003f3f3ff290 */ /* 0x000fe4000fffe03f */
[----:B------:R-:W2:Y:S04]  /*3a90*/  @!P0 LD.E.128 R4, desc[UR6][R34.64] ;  /* 0x0000000622048980 */ /* 0x000ea8000c101d00 */
[----:B--2---:R1:W-:Y:S04]  /*3aa0*/  @!P0 ST.E.128 desc[UR6][R28.64], R4 ;  /* 0x000000041c008985 */ /* 0x0043e8000c101d06 */
[----:B------:R-:W2:Y:S01]  /*3ab0*/  @!P6 LD.E.128 R8, desc[UR6][R42.64] ;  /* 0x000000062a08e980 */ /* 0x000ea2000c101d00 */
[C---:B-1----:R-:W-:Y:S05]  /*3ac0*/  @!P2 IADD3 R28, P0, R73.reuse, R146, RZ ;  /* 0x00000092491ca210 */ /* 0x042fea0007f1e0ff */
[C---:B------:R-:W-:Y:S01]  /*3ad0*/  @!P2 IMAD.X R29, R72.reuse, 0x1, R195, P0 ;  /* 0x00000001481da824 */ /* 0x040fe200000e06c3 */
[----:B------:R-:W-:Y:S05]  /*3ae0*/  @!P1 IADD3 R34, P0, R73, R144, RZ ;  /* 0x0000009049229210 */ /* 0x000fea0007f1e0ff */
[----:B------:R-:W-:Y:S01]  /*3af0*/  @!P1 IMAD.X R35, R72, 0x1, R194, P0 ;  /* 0x0000000148239824 */ /* 0x000fe200000e06c2 */
[C---:B------:R-:W-:Y:S01]  /*3b00*/  LOP3.LUT P0, RZ, R33.reuse, 0x1, RZ, 0xc0, !PT ;  /* 0x0000000121ff7812 */ /* 0x040fe2000780c0ff */
[----:B--2---:R-:W-:Y:S01]  /*3b10*/  @!P6 ST.E.128 desc[UR6][R24.64], R8 ;  /* 0x000000081800e985 */ /* 0x004fe2000c101d06 */
[C---:B------:R-:W-:Y:S11]  /*3b20*/  LOP3.LUT P6, RZ, R33.reuse, 0x1000, RZ, 0xc0, !PT ;  /* 0x0000100021ff7812 */ /* 0x040ff600078cc0ff */
[----:B------:R-:W-:Y:S02]  /*3b30*/  @!UPT UIADD3 URZ, URZ, URZ, URZ ;  /* 0x0000003f3f3ff290 */ /* 0x000fe4000fffe03f */
[----:B------:R-:W2:Y:S04]  /*3b40*/  @!P6 LD.E.128 R4, desc[UR6][R44.64] ;  /* 0x000000062c04e980 */ /* 0x000ea8000c101d00 */
[----:B--2---:R1:W-:Y:S01]  /*3b50*/  @!P6 ST.E.128 desc[UR6][R40.64], R4 ;  /* 0x000000042800e985 */ /* 0x0043e2000c101d06 */
[C---:B------:R-:W-:Y:S11]  /*3b60*/  LOP3.LUT P6, RZ, R33.reuse, 0x800, RZ, 0xc0, !PT ;  /* 0x0000080021ff7812 */ /* 0x040ff600078cc0ff */
[----:B------:R-:W-:Y:S02]  /*3b70*/  @!UPT UIADD3 URZ, URZ, URZ, URZ ;  /* 0x0000003f3f3ff290 */ /* 0x000fe4000fffe03f */
[----:B-1----:R-:W2:Y:S04]  /*3b80*/  @!P6 LD.E.128 R4, desc[UR6][R46.64] ;  /* 0x000000062e04e980 */ /* 0x002ea8000c101d00 */
[----:B--2---:R1:W-:Y:S01]  /*3b90*/  @!P6 ST.E.128 desc[UR6][R14.64], R4 ;  /* 0x000000040e00e985 */ /* 0x0043e2000c101d06 */
[----:B------:R-:W-:Y:S03]  /*3ba0*/  LOP3.LUT P6, RZ, R33, 0x400, RZ, 0xc0, !PT ;  /* 0x0000040021ff7812 */ /* 0x000fe600078cc0ff */
[----:B-1----:R-:W2:Y:S04]  /*3bb0*/  @!P0 LD.E.128 R4, desc[UR6][R50.64] ;  /* 0x0000000632048980 */ /* 0x002ea8000c101d00 */
[----:B--2---:R1:W-:Y:S06]  /*3bc0*/  @!P0 ST.E.128 desc[UR6][R26.64], R4 ;  /* 0x000000041a008985 */ /* 0x0043ec000c101d06 */
[----:B-1----:R-:W2:Y:S04]  /*3bd0*/  @!P6 LD.E.128 R24, desc[UR6][R52.64] ;  /* 0x000000063418e980 */ /* 0x002ea8000c101d00 */
[----:B--2---:R1:W-:Y:S04]  /*3be0*/  @!P6 ST.E.128 desc[UR6][R12.64], R24 ;  /* 0x000000180c00e985 */ /* 0x0043e8000c101d06 */
[----:B-1----:R-:W2:Y:S04]  /*3bf0*/  @!P5 LD.E.128 R12, desc[UR6][R54.64] ;  /* 0x00000006360cd980 */ /* 0x002ea8000c101d00 */
[----:B--2---:R-:W-:Y:S04]  /*3c00*/  @!P5 ST.E.128 desc[UR6][R38.64], R12 ;  /* 0x0000000c2600d985 */ /* 0x004fe8000c101d06 */
[----:B------:R-:W2:Y:S04]  /*3c10*/  @!P4 LD.E.128 R8, desc[UR6][R56.64] ;  /* 0x000000063808c980 */ /* 0x000ea8000c101d00 */
[----:B--2---:R-:W-:Y:S04]  /*3c20*/  @!P4 ST.E.128 desc[UR6][R2.64], R8 ;  /* 0x000000080200c985 */ /* 0x004fe8000c101d06 */
[----:B------:R-:W2:Y:S04]  /*3c30*/  @!P3 LD.E.128 R4, desc[UR6][R58.64] ;  /* 0x000000063a04b980 */ /* 0x000ea8000c101d00 */
[----:B--2---:R1:W-:Y:S04]  /*3c40*/  @!P3 ST.E.128 desc[UR6][R36.64], R4 ;  /* 0x000000042400b985 */ /* 0x0043e8000c101d06 */
[----:B-1----:R-:W2:Y:S04]  /*3c50*/  @!P2 LD.E.128 R4, desc[UR6][R60.64] ;  /* 0x000000063c04a980 */ /* 0x002ea8000c101d00 */
[----:B--2---:R1:W-:Y:S04]  /*3c60*/  @!P2 ST.E.128 desc[UR6][R28.64], R4 ;  /* 0x000000041c00a985 */ /* 0x0043e8000c101d06 */
[----:B-1----:R-:W2:Y:S04]  /*3c70*/  @!P1 LD.E.128 R4, desc[UR6][R62.64] ;  /* 0x000000063e049980 */ /* 0x002ea8000c101d00 */
[----:B--2---:R1:W-:Y:S04]  /*3c80*/  @!P1 ST.E.128 desc[UR6][R34.64], R4 ;  /* 0x0000000422009985 */ /* 0x0043e8000c101d06 */
[----:B------:R-:W2:Y:S04]  /*3c90*/  LD.E R0, desc[UR6][R22.64+0x130] ;  /* 0x0001300616007980 */ /* 0x000ea8000c101900 */
[----:B------:R-:W3:Y:S01]  /*3ca0*/  LD.E R14, desc[UR6][R22.64+0xd0] ;  /* 0x0000d006160e7980 */ /* 0x000ee2000c101900 */
[----:B--2---:R-:W-:Y:S05]  /*3cb0*/  IMAD.U32 R0, R0, -0x100, RZ ;  /* 0xffffff0000007824 */ /* 0x004fea00078e00ff */
[C---:B------:R-:W-:Y:S04]  /*3cc0*/  LEA R48, P0, R0.reuse, R48, 0x1 ;  /* 0x0000003000307211 */ /* 0x040fe800078008ff */
[----:B------:R-:W-:Y:S02]  /*3cd0*/  LEA.HI.X.SX32 R49, R0, R49, 0x1, P0 ;  /* 0x0000003100317211 */ /* 0x000fe400000f0eff */
[----:B---3--:R-:W-:Y:S11]  /*3ce0*/  ISETP.NE.AND P0, PT, R14, RZ, PT ;  /* 0x000000ff0e00720c */ /* 0x008ff60003f05270 */
[----:B------:R-:W-:Y:S02]  /*3cf0*/  @!UPT UIADD3 URZ, URZ, URZ, URZ ;  /* 0x0000003f3f3ff290 */ /* 0x000fe4000fffe03f */
[----:B-1----:R-:W-:Y:S05]  /*3d00*/  @!P0 BRA `(.L_x_957) ;  /* 0x000000b000908947 */ /* 0x002fea0003800000 */
[----:B------:R-:W2:Y:S01]  /*3d10*/  LD.E.U8 R0, desc[UR6][R22.64+0x1b3] ;  /* 0x0001b30616007980 */ /* 0x000ea2000c101100 */
[----:B------:R-:W-:Y:S03]  /*3d20*/  ISETP.GE.AND P0, PT, R78, R66, PT ;  /* 0x000000424e00720c */ /* 0x000fe60003f06270 */
[----:B------:R1:W5:Y:S01]  /*3d30*/  LD.E R42, desc[UR6][R22.64+0xc0] ;  /* 0x0000c006162a7980 */ /* 0x000362000c101900 */
[----:B--2---:R-:W-:Y:S11]  /*3d40*/  ISETP.NE.AND P1, PT, R0, RZ, PT ;  /* 0x000000ff0000720c */ /* 0x004ff60003f25270 */
[----:B------:R-:W-:Y:S02]  /*3d50*/  @!UPT UIADD3 URZ, URZ, URZ, URZ ;  /* 0x0000003f3f3ff290 */ /* 0x000fe4000fffe03f */
[----:B-1----:R-:W-:Y:S05]  /*3d60*/  @!P1 BRA `(.L_x_958) ;  /* 0x0000004400989947 */ /* 0x002fea0003800000 */
[----:B-----5:R-:W-:Y:S01]  /*3d70*/  ISETP.GE.OR P0, PT, R132, R42, P0 ;  /* 0x0000002a8400720c */ /* 0x020fe20000706670 */
[----:B------:R-:W-:Y:S01]  /*3d80*/  BSSY B0, `(.L_x_959) ;  /* 0x0000045000007945 */ /* 0x000fe20003800000 */
[-C--:B------:R-:W-:Y:S02]  /*3d90*/  ISETP.GE.AND P4, PT, R81, R66.reuse, PT ;  /* 0x000000425100720c */ /* 0x080fe40003f86270 */
[-C--:B------:R-:W-:Y:S02]  /*3da0*/  ISETP.LT.OR P0, PT, R78, R67.reuse, P0 ;  /* 0x000000434e00720c */ /* 0x080fe40000701670 */
[----:B------:R-:W-:Y:S02]  /*3db0*/  ISETP.GE.AND P1, PT, R80, R66, PT ;  /* 0x000000425000720c */ /* 0x000fe40003f26270 */
[----:B------:R-:W-:Y:S02]  /*3dc0*/  ISETP.GE.OR P4, PT, R132, R42, P4 ;  /* 0x0000002a8400720c */ /* 0x000fe40002786670 */
[-C--:B------:R-:W-:Y:S02]  /*3dd0*/  ISETP.GE.AND P5, PT, R82, R66.reuse, PT ;  /* 0x000000425200720c */ /* 0x080fe40003fa6270 */
[-C--:B------:R-:W-:Y:S02]  /*3de0*/  ISETP.GE.AND P2, PT, R93, R66.reuse, PT ;  /* 0x000000425d00720c */ /* 0x080fe40003f46270 */
[----:B------:R-:W-:Y:S02]  /*3df0*/  ISETP.GE.AND P3, PT, R92, R66, PT ;  /* 0x000000425c00720c */ /* 0x000fe40003f66270 */
[----:B------:R-:W-:Y:S02]  /*3e00*/  ISETP.GE.OR P1, PT, R132, R42, P1 ;  /* 0x0000002a8400720c */ /* 0x000fe40000f26670 */
[----:B------:R-:W-:Y:S01]  /*3e10*/  ISETP.LT.OR P4, PT, R81, R67, P4 ;  /* 0x000000435100720c */ /* 0x000fe20002781670 */
[----:B------:R-:W-:Y:S01]  /*3e20*/  @!UPT UIADD3 URZ, URZ, URZ, URZ ;  /* 0x0000003f3f3ff290 */ /* 0x000fe2000fffe03f */
[----:B------:R-:W-:Y:S11]  /*3e30*/  @P0 BRA `(.L_x_960) ;  /* 0x0000000000e40947 */ /* 0x000ff60003800000 */
[----:B------:R-:W-:Y:S02]  /*3e40*/  MOV R2, R71 ;  /* 0x0000004700027202 */ /* 0x000fe40000000f00 */
[----:B------:R-:W-:Y:S02]  /*3e50*/  MOV R3, R70 ;  /* 0x0000004600037202 */ /* 0x000fe40000000f00 */
[----:B------:R-:W-:Y:S03]  /*3e60*/  ISETP.GE.AND P0, PT, R132, R14, PT ;  /* 0x0000000e8400720c */ /* 0x000fe60003f06270 */
[----:B------:R1:W2:Y:S10]  /*3e70*/  LD.E.128 R8, desc[UR6][R2.64] ;  /* 0x0000000602087980 */ /* 0x0002b4000c101d00 */
[----:B------:R-:W-:Y:S02]  /*3e80*/  @!P0 MOV R4, R32 ;  /* 0x0000002000048202 */ /* 0x000fe40000000f00 */
[----:B------:R-:W-:Y:S05]  /*3e90*/  @!P0 MOV R5, R31 ;  /* 0x0000001f00058202 */ /* 0x000fea0000000f00 */
[----:B------:R-:W3:Y:S01]  /*3ea0*/  @!P0 LD.E.64 R6, desc[UR6][R4.64] ;  /* 0x0000000604068980 */ /* 0x000ee2000c101b00 */
[----:B-1----:R-:W-:Y:S02]  /*3eb0*/  @!P0 MOV R2, R17 ;  /* 0x0000001100028202 */ /* 0x002fe40000000f00 */
[----:B------:R-:W-:Y:S06]  /*3ec0*/  @!P0 MOV R3, R16 ;  /* 0x0000001000038202 */ /* 0x000fec0000000f00 */
[----:B------:R-:W4:Y:S01]  /*3ed0*/  @!P0 LD.E.64 R2, desc[UR6][R2.64] ;  /* 0x0000000602028980 */ /* 0x000f22000c101b00 */
[----:B---3--:R-:W-:Y:S01]  /*3ee0*/  @!P0 HADD2.F32 R21, -RZ, R6.H0_H0 ;  /* 0x20000006ff158230 */ /* 0x008fe20000004100 */
[----:B--2---:R-:W-:Y:S01]  /*3ef0*/  @!P0 MOV R4, R8 ;  /* 0x0000000800048202 */ /* 0x004fe20000000f00 */
[--C-:B------:R-:W-:Y:S02]  /*3f00*/  @!P0 HADD2.F32 R25, -RZ, R7.reuse.H0_H0 ;  /* 0x20000007ff198230 */ /* 0x100fe40000004100 */
[----:B------:R-:W-:Y:S01]  /*3f10*/  @!P0 HADD2.F32 R26, -RZ, R7.H1_H1 ;  /* 0x30000007ff1a8230 */ /* 0x000fe20000004100 */
[----:B------:R-:W-:Y:S01]  /*3f20*/  @!P0 MOV R7, R10 ;  /* 0x0000000a00078202 */ /* 0x000fe20000000f00 */
[----:B------:R-:W-:Y:S02]  /*3f30*/  @!P0 HADD2.F32 R0, -RZ, R4.H1_H1 ;  /* 0x30000004ff008230 */ /* 0x000fe40000004100 */
[----:B------:R-:W-:Y:S01]  /*3f40*/  @!P0 HADD2.F32 R24, -RZ, R6.H1_H1 ;  /* 0x30000006ff188230 */ /* 0x000fe20000004100 */
[----:B------:R-:W-:Y:S01]  /*3f50*/  @!P0 MOV R6, R11 ;  /* 0x0000000b00068202 */ /* 0x000fe20000000f00 */
[--C-:B----4-:R-:W-:Y:S02]  /*3f60*/  @!P0 HADD2.F32 R13, -RZ, R3.reuse.H1_H1 ;  /* 0x30000003ff0d8230 */ /* 0x110fe40000004100 */
[----:B------:R-:W-:Y:S02]  /*3f70*/  @!P0 HADD2.F32 R15, -RZ, R3.H0_H0 ;  /* 0x20000003ff0f8230 */ /* 0x000fe40000004100 */
[--C-:B------:R-:W-:Y:S02]  /*3f80*/  @!P0 HADD2.F32 R5, -RZ, R2.reuse.H0_H0 ;  /* 0x20000002ff058230 */ /* 0x100fe40000004100 */
[----:B------:R-:W-:Y:S01]  /*3f90*/  @!P0 HADD2.F32 R12, -RZ, R2.H1_H1 ;  /* 0x30000002ff0c8230 */ /* 0x000fe20000004100 */
[----:B------:R-:W-:Y:S01]  /*3fa0*/  @!P0 MOV R2, R9 ;  /* 0x0000000900028202 */ /* 0x000fe20000000f00 */
[----:B------:R-:W-:Y:S02]  /*3fb0*/  @!P0 HADD2.F32 R3, -RZ, R4.H0_H0 ;  /* 0x20000004ff038230 */ /* 0x000fe40000004100 */
[C---:B------:R-:W-:Y:S01]  /*3fc0*/  @!P0 FMUL.FTZ R4, R0.reuse, R21 ;  /* 0x0000001500048220 */ /* 0x040fe20000410000 */
[-C--:B------:R-:W-:Y:S03]  /*3fd0*/  @!P0 FMUL.FTZ R0, R0, R5.reuse ;  /* 0x0000000500008220 */ /* 0x080fe60000410000 */
[----:B------:R-:W-:Y:S01]  /*3fe0*/  @!P0 FFMA.FTZ R28, R3, R5, -R4 ;  /* 0x00000005031c8223 */ /* 0x000fe20000010804 */
[--C-:B------:R-:W-:Y:S02]  /*3ff0*/  @!P0 HADD2.F32 R5, -RZ, R2.reuse.H1_H1 ;  /* 0x30000002ff058230 */ /* 0x100fe40000004100 */
[----:B------:R-:W-:Y:S01]  /*4000*/  @!P0 FFMA.FTZ R0, R21, R3, R0 ;  /* 0x0000000315008223 */ /* 0x000fe20000010000 */
[----:B------:R-:W-:Y:S02]  /*4010*/  @!P0 HADD2.F32 R21, -RZ, R2.H0_H0 ;  /* 0x20000002ff158230 */ /* 0x000fe40000004100 */
[--C-:B------:R-:W-:Y:S02]  /*4020*/  @!P0 HADD2.F32 R3, -RZ, R7.reuse.H1_H1 ;  /* 0x30000007ff038230 */ /* 0x100fe40000004100 */
[C---:B------:R-:W-:Y:S01]  /*4030*/  @!P0 FMUL.FTZ R27, R5.reuse, R24 ;  /* 0x00000018051b8220 */ /* 0x040fe20000410000 */
[----:B------:R-:W-:Y:S01]  /*4040*/  @!P0 F2FP.F16.F32.PACK_AB R0, R0, R28 ;  /* 0x0000001c0000823e */ /* 0x000fe200000000ff */
[--C-:B------:R-:W-:Y:S02]  /*4050*/  @!P0 HADD2.F32 R4, -RZ, R6.reuse.H1_H1 ;  /* 0x30000006ff048230 */ /* 0x100fe40000004100 */
[-C--:B------:R-:W-:Y:S01]  /*4060*/  @!P0 FMUL.FTZ R2, R5, R12.reuse ;  /* 0x0000000c05028220 */ /* 0x080fe20000410000 */
[----:B------:R-:W-:Y:S01]  /*4070*/  @!P0 FFMA.FTZ R27, R21, R12, -R27 ;  /* 0x0000000c151b8223 */ /* 0x000fe2000001081b */
[----:B------:R-:W-:Y:S01]  /*4080*/  @!P0 MOV R8, R0 ;  /* 0x0000000000088202 */ /* 0x000fe20000000f00 */
[----:B------:R-:W-:Y:S02]  /*4090*/  @!P0 HADD2.F32 R5, -RZ, R7.H0_H0 ;  /* 0x20000007ff058230 */ /* 0x000fe40000004100 */
[C---:B------:R-:W-:Y:S01]  /*40a0*/  @!P0 FMUL.FTZ R12, R3.reuse, R25 ;  /* 0x00000019030c8220 */ /* 0x040fe20000410000 */
[----:B------:R-:W-:Y:S02]  /*40b0*/  @!P0 HADD2.F32 R6, -RZ, R6.H0_H0 ;  /* 0x20000006ff068230 */ /* 0x000fe40000004100 */
[C---:B------:R-:W-:Y:S01]  /*40c0*/  @!P0 FMUL.FTZ R7, R4.reuse, R26 ;  /* 0x0000001a04078220 */ /* 0x040fe20000410000 */
[----:B------:R-:W-:Y:S01]  /*40d0*/  @!P0 FMUL.FTZ R3, R3, R15 ;  /* 0x0000000f03038220 */ /* 0x000fe20000410000 */
[----:B------:R-:W-:Y:S01]  /*40e0*/  @!P0 FMUL.FTZ R4, R4, R13 ;  /* 0x0000000d04048220 */ /* 0x000fe20000410000 */
[----:B------:R-:W-:Y:S01]  /*40f0*/  @!P0 FFMA.FTZ R2, R24, R21, R2 ;  /* 0x0000001518028223 */ /* 0x000fe20000010002 */
[----:B------:R-:W-:Y:S01]  /*4100*/  @!P0 FFMA.FTZ R7, R6, R13, -R7 ;  /* 0x0000000d06078223 */ /* 0x000fe20000010807 */
[----:B------:R-:W-:Y:S01]  /*4110*/  @!P0 FFMA.FTZ R3, R25, R5, R3 ;  /* 0x0000000519038223 */ /* 0x000fe20000010003 */
[----:B------:R-:W-:Y:S01]  /*4120*/  @!P0 FFMA.FTZ R4, R26, R6, R4 ;  /* 0x000000061a048223 */ /* 0x000fe20000010004 */
[----:B------:R-:W-:Y:S01]  /*4130*/  MOV R6, R68 ;  /* 0x0000004400067202 */ /* 0x000fe20000000f00 */
[----:B------:R-:W-:Y:S01]  /*4140*/  @!P0 FFMA.FTZ R12, R5, R15, -R12 ;  /* 0x0000000f050c8223 */ /* 0x000fe2000001080c */
[----:B------:R-:W-:Y:S02]  /*4150*/  @!P0 F2FP.F16.F32.PACK_AB R2, R2, R27 ;  /* 0x0000001b0202823e */ /* 0x000fe400000000ff */
[----:B------:R-:W-:Y:S02]  /*4160*/  @!P0 F2FP.F16.F32.PACK_AB R4, R4, R7 ;  /* 0x000000070404823e */ /* 0x000fe400000000ff */
[----:B------:R-:W-:Y:S02]  /*4170*/  @!P0 F2FP.F16.F32.PACK_AB R3, R3, R12 ;  /* 0x0000000c0303823e */ /* 0x000fe400000000ff */
[----:B------:R-:W-:Y:S02]  /*4180*/  @!P0 MOV R9, R2 ;  /* 0x0000000200098202 */ /* 0x000fe40000000f00 */
[----:B------:R-:W-:Y:S02]  /*4190*/  MOV R7, R69 ;  /* 0x0000004500077202 */ /* 0x000fe40000000f00 */
[----:B------:R-:W-:Y:S02]  /*41a0*/  @!P0 MOV R10, R3 ;  /* 0x00000003000a8202 */ /* 0x000fe40000000f00 */
[----:B------:R-:W-:Y:S05]  /*41b0*/  @!P0 MOV R11, R4 ;  /* 0x00000004000b8202 */ /* 0x000fea0000000f00 */
[----:B------:R1:W-:Y:S02]  /*41c0*/  ST.E.128 desc[UR6][R6.64], R8 ;  /* 0x0000000806007985 */ /* 0x0003e4000c101d06 */
.L_x_960:
[----:B------:R-:W-:Y:S05]  /*41d0*/  BSYNC B0 ;  /* 0x0000000000007941 */ /* 0x000fea0003800000 */
.L_x_959:
[----:B------:R-:W-:Y:S04]  /*41e0*/  BSSY B0, `(.L_x_961) ;  /* 0x000003d000007945 */ /* 0x000fe80003800000 */
[----:B------:R-:W-:Y:S05]  /*41f0*/  @P4 BRA `(.L_x_962) ;  /* 0x0000000000ec4947 */ /* 0x000fea0003800000 */
[----:B------:R-:W-:Y:S02]  /*4200*/  ISETP.GE.AND P0, PT, R132, R14, PT ;  /* 0x0000000e8400720c */ /* 0x000fe40003f06270 */
[C---:B-1----:R-:W-:Y:S04]  /*4210*/  LEA R8, P4, R226.reuse, R71, 0x1 ;  /* 0x00000047e2087211 */ /* 0x042fe800078808ff */
[----:B------:R-:W-:Y:S06]  /*4220*/  LEA.HI.X R9, R226, R70, R246, 0x1, P4 ;  /* 0x00000046e2097211 */ /* 0x000fec00020f0cf6 */
[----:B------:R-:W2:Y:S01]  /*4230*/  LD.E.128 R8, desc[UR6][R8.64] ;  /* 0x0000000608087980 */ /* 0x000ea2000c101d00 */
[C---:B------:R-:W-:Y:S02]  /*4240*/  @!P0 SHF.L.U32 R4, R112.reuse, 0x1, RZ ;  /* 0x0000000170048819 */ /* 0x040fe400000006ff */
[----:B------:R-:W-:Y:S02]  /*4250*/  @!P0 SHF.L.U64.HI R0, R112, 0x1, R242 ;  /* 0x0000000170008819 */ /* 0x000fe400000102f2 */
[C---:B------:R-:W-:Y:S02]  /*4260*/  @!P0 IADD3 R2, P6, R4.reuse, R17, RZ ;  /* 0x0000001104028210 */ /* 0x040fe40007fde0ff */
[----:B------:R-:W-:Y:S02]  /*4270*/  @!P0 IADD3 R4, P4, R4, R32, RZ ;  /* 0x0000002004048210 */ /* 0x000fe40007f9e0ff */
[C---:B------:R-:W-:Y:S02]  /*4280*/  @!P0 IADD3.X R3, R0.reuse, R16, RZ, P6, !PT ;  /* 0x0000001000038210 */ /* 0x040fe400037fe4ff */
[----:B------:R-:W-:Y:S04]  /*4290*/  @!P0 IADD3.X R5, R0, R31, RZ, P4, !PT ;  /* 0x0000001f00058210 */ /* 0x000fe800027fe4ff */
[----:B------:R-:W3:Y:S06]  /*42a0*/  @!P0 LD.E.64 R2, desc[UR6][R2.64] ;  /* 0x0000000602028980 */ /* 0x000eec000c101b00 */
[----:B------:R2:W4:Y:S01]  /*42b0*/  @!P0 LD.E.64 R6, desc[UR6][R4.64] ;  /* 0x0000000604068980 */ /* 0x000522000c101b00 */
[--C-:B---3--:R-:W-:Y:S01]  /*42c0*/  @!P0 HADD2.F32 R15, -RZ, R3.reuse.H0_H0 ;  /* 0x20000003ff0f8230 */ /* 0x108fe20000004100 */
[----:B--2---:R-:W-:Y:S01]  /*42d0*/  @!P0 MOV R4, R8 ;  /* 0x0000000800048202 */ /* 0x004fe20000000f00 */
[----:B------:R-:W-:Y:S02]  /*42e0*/  @!P0 HADD2.F32 R13, -RZ, R3.H1_H1 ;  /* 0x30000003ff0d8230 */ /* 0x000fe40000004100 */
[----:B------:R-:W-:Y:S02]  /*42f0*/  @!P0 HADD2.F32 R5, -RZ, R2.H0_H0 ;  /* 0x20000002ff058230 */ /* 0x000fe40000004100 */
[----:B----4-:R-:W-:Y:S02]  /*4300*/  @!P0 HADD2.F32 R21, -RZ, R6.H0_H0 ;  /* 0x20000006ff158230 */ /* 0x010fe40000004100 */
[----:B------:R-:W-:Y:S02]  /*4310*/  @!P0 HADD2.F32 R0, -RZ, R4.H1_H1 ;  /* 0x30000004ff008230 */ /* 0x000fe40000004100 */
[----:B------:R-:W-:Y:S01]  /*4320*/  @!P0 HADD2.F32 R12, -RZ, R2.H1_H1 ;  /* 0x30000002ff0c8230 */ /* 0x000fe20000004100 */
[----:B------:R-:W-:Y:S01]  /*4330*/  @!P0 MOV R2, R9 ;  /* 0x0000000900028202 */ /* 0x000fe20000000f00 */
[----:B------:R-:W-:Y:S02]  /*4340*/  @!P0 HADD2.F32 R3, -RZ, R4.H0_H0 ;  /* 0x20000004ff038230 */ /* 0x000fe40000004100 */
[C---:B------:R-:W-:Y:S01]  /*4350*/  @!P0 FMUL.FTZ R4, R0.reuse, R21 ;  /* 0x0000001500048220 */ /* 0x040fe20000410000 */
[--C-:B------:R-:W-:Y:S02]  /*4360*/  @!P0 HADD2.F32 R25, -RZ, R7.reuse.H0_H0 ;  /* 0x20000007ff198230 */ /* 0x100fe40000004100 */
[-C--:B------:R-:W-:Y:S01]  /*4370*/  @!P0 FMUL.FTZ R0, R0, R5.reuse ;  /* 0x0000000500008220 */ /* 0x080fe20000410000 */
[----:B------:R-:W-:Y:S01]  /*4380*/  @!P0 HADD2.F32 R26, -RZ, R7.H1_H1 ;  /* 0x30000007ff1a8230 */ /* 0x000fe20000004100 */
[----:B------:R-:W-:Y:S01]  /*4390*/  @!P0 MOV R7, R10 ;  /* 0x0000000a00078202 */ /* 0x000fe20000000f00 */
[----:B------:R-:W-:Y:S01]  /*43a0*/  @!P0 FFMA.FTZ R28, R3, R5, -R4 ;  /* 0x00000005031c8223 */ /* 0x000fe20000010804 */
[----:B------:R-:W-:Y:S01]  /*43b0*/  @!P0 HADD2.F32 R24, -RZ, R6.H1_H1 ;  /* 0x30000006ff188230 */ /* 0x000fe20000004100 */
[----:B------:R-:W-:Y:S01]  /*43c0*/  @!P0 MOV R6, R11 ;  /* 0x0000000b00068202 */ /* 0x000fe20000000f00 */
        /* <DEDUP_REMOVED lines=20> */
[----:B------:R-:W-:Y:S01]  /*4510*/  LEA R6, P4, R116, R68, 0x1 ;  /* 0x0000004474067211 */ /* 0x000fe200078808ff */
[----:B------:R-:W-:Y:S01]  /*4520*/  @!P0 FFMA.FTZ R12, R5, R15, -R12 ;  /* 0x0000000f050c8223 */ /* 0x000fe2000001080c */
[----:B------:R-:W-:Y:S02]  /*4530*/  @!P0 F2FP.F16.F32.PACK_AB R2, R2, R27 ;  /* 0x0000001b0202823e */ /* 0x000fe400000000ff */
[----:B------:R-:W-:Y:S02]  /*4540*/  @!P0 F2FP.F16.F32.PACK_AB R4, R4, R13 ;  /* 0x0000000d0404823e */ /* 0x000fe400000000ff */
[----:B------:R-:W-:Y:S02]  /*4550*/  @!P0 F2FP.F16.F32.PACK_AB R3, R3, R12 ;  /* 0x0000000c0303823e */ /* 0x000fe400000000ff */
[----:B------:R-:W-:Y:S02]  /*4560*/  LEA.HI.X R7, R116, R69, R118, 0x1, P4 ;  /* 0x0000004574077211 */ /* 0x000fe400020f0c76 */
[----:B------:R-:W-:Y:S02]  /*4570*/  @!P0 MOV R9, R2 ;  /* 0x0000000200098202 */ /* 0x000fe40000000f00 */
[----:B------:R-:W-:Y:S02]  /*4580*/  @!P0 MOV R10, R3 ;  /* 0x00000003000a8202 */ /* 0x000fe40000000f00 */
[----:B------:R-:W-:Y:S05]  /*4590*/  @!P0 MOV R11, R4 ;  /* 0x00000004000b8202 */ /* 0x000fea0000000f00 */
[----:B------:R2:W-:Y:S02]  /*45a0*/  ST.E.128 desc[UR6][R6.64], R8 ;  /* 0x0000000806007985 */ /* 0x0005e4000c101d06 */
.L_x_962:
[----:B------:R-:W-:Y:S05]  /*45b0*/  BSYNC B0 ;  /* 0x0000000000007941 */ /* 0x000fea0003800000 */
.L_x_961:
[----:B------:R-:W-:Y:S01]  /*45c0*/  ISETP.LT.OR P1, PT, R80, R67, P1 ;  /* 0x000000435000720c */ /* 0x000fe20000f21670 */
[----:B------:R-:W-:Y:S01]  /*45d0*/  BSSY B0, `(.L_x_963) ;  /* 0x000003f000007945 */ /* 0x000fe20003800000 */
[----:B------:R-:W-:Y:S02]  /*45e0*/  ISETP.GE.AND P4, PT, R91, R66, PT ;  /* 0x000000425b00720c */ /* 0x000fe40003f86270 */
[----:B------:R-:W-:Y:S09]  /*45f0*/  ISETP.GE.OR P5, PT, R132, R42, P5 ;  /* 0x0000002a8400720c */ /* 0x000ff20002fa6670 */
[----:B------:R-:W-:Y:S05]  /*4600*/  @P1 BRA `(.L_x_964) ;  /* 0x0000000000ec1947 */ /* 0x000fea0003800000 */
[----:B------:R-:W-:Y:S02]  /*4610*/  ISETP.GE.AND P0, PT, R132, R14, PT ;  /* 0x0000000e8400720c */ /* 0x000fe40003f06270 */
[C---:B-12---:R-:W-:Y:S04]  /*4620*/  LEA R8, P1, R218.reuse, R71, 0x1 ;  /* 0x00000047da087211 */ /* 0x046fe800078208ff */
        /* <DEDUP_REMOVED lines=57> */
.L_x_964:
[----:B------:R-:W-:Y:S05]  /*49c0*/  BSYNC B0 ;  /* 0x0000000000007941 */ /* 0x000fea0003800000 */
.L_x_963:
[----:B------:R-:W-:Y:S01]  /*49d0*/  ISETP.LT.OR P0, PT, R82, R67, P5 ;  /* 0x000000435200720c */ /* 0x000fe20002f01670 */
[----:B------:R-:W-:Y:S01]  /*49e0*/  BSSY B0, `(.L_x_965) ;  /* 0x0000046000007945 */ /* 0x000fe20003800000 */
[----:B------:R-:W-:Y:S02]  /*49f0*/  ISETP.GE.AND P1, PT, R90, R66, PT ;  /* 0x000000425a00720c */ /* 0x000fe40003f26270 */
[----:B------:R-:W-:Y:S09]  /*4a00*/  ISETP.GE.OR P5, PT, R132, R42, P2 ;  /* 0x0000002a8400720c */ /* 0x000ff200017a6670 */
[----:B------:R-:W-:Y:S05]  /*4a10*/  @P0 BRA `(.L_x_966) ;  /* 0x0000000400080947 */ /* 0x000fea0003800000 */
[----:B------:R-:W-:Y:S01]  /*4a20*/  ISETP.GE.AND P0, PT, R132, R14, PT ;  /* 0x0000000e8400720c */ /* 0x000fe20003f06270 */
[----:B------:R-:W-:Y:S01]  /*4a30*/  IMAD R3, R65, 0x60, RZ ;  /* 0x0000006041037824 */ /* 0x000fe200078e02ff */
[----:B-123--:R-:W-:Y:S02]  /*4a40*/  MOV R8, R71 ;  /* 0x0000004700087202 */ /* 0x00efe40000000f00 */
[----:B------:R-:W-:Y:S03]  /*4a50*/  MOV R9, R70 ;  /* 0x0000004600097202 */ /* 0x000fe60000000f00 */
[----:B------:R-:W-:Y:S06]  /*4a60*/  IMAD.WIDE.U32 R8, R64, 0x60, R8 ;  /* 0x0000006040087825 */ /* 0x000fec00078e0008 */
[----:B------:R-:W-:Y:S02]  /*4a70*/  @!P0 SHF.L.U32 R4, R110, 0x1, RZ ;  /* 0x000000016e048819 */ /* 0x000fe400000006ff */
[----:B------:R-:W-:Y:S02]  /*4a80*/  IADD3 R9, R9, R3, RZ ;  /* 0x0000000309097210 */ /* 0x000fe40007ffe0ff */
[----:B------:R-:W-:Y:S02]  /*4a90*/  @!P0 IADD3 R2, P6, R4, R17, RZ ;  /* 0x0000001104028210 */ /* 0x000fe40007fde0ff */
[----:B------:R-:W-:Y:S02]  /*4aa0*/  @!P0 SHF.L.U64.HI R0, R110, 0x1, R240 ;  /* 0x000000016e008819 */ /* 0x000fe400000102f0 */
[----:B------:R-:W-:Y:S01]  /*4ab0*/  @!P0 IADD3 R4, P2, R4, R32, RZ ;  /* 0x0000002004048210 */ /* 0x000fe20007f5e0ff */
[----:B------:R-:W2:Y:S01]  /*4ac0*/  LD.E.128 R8, desc[UR6][R8.64] ;  /* 0x0000000608087980 */ /* 0x000ea2000c101d00 */
[C---:B------:R-:W-:Y:S02]  /*4ad0*/  @!P0 IADD3.X R3, R0.reuse, R16, RZ, P6, !PT ;  /* 0x0000001000038210 */ /* 0x040fe400037fe4ff */
[----:B------:R-:W-:Y:S05]  /*4ae0*/  @!P0 IADD3.X R5, R0, R31, RZ, P2, !PT ;  /* 0x0000001f00058210 */ /* 0x000fea00017fe4ff */
[----:B------:R-:W3:Y:S06]  /*4af0*/  @!P0 LD.E.64 R6, desc[UR6][R4.64] ;  /* 0x0000000604068980 */ /* 0x000eec000c101b00 */
[----:B------:R-:W4:Y:S01]  /*4b00*/  @!P0 LD.E.64 R2, desc[UR6][R2.64] ;  /* 0x0000000602028980 */ /* 0x000f22000c101b00 */
[--C-:B---3--:R-:W-:Y:S01]  /*4b10*/  @!P0 HADD2.F32 R21, -RZ, R6.reuse.H0_H0 ;  /* 0x20000006ff158230 */ /* 0x108fe20000004100 */
[----:B--2---:R-:W-:Y:S01]  /*4b20*/  @!P0 MOV R4, R8 ;  /* 0x0000000800048202 */ /* 0x004fe20000000f00 */
[----:B------:R-:W-:Y:S01]  /*4b30*/  @!P0 HADD2.F32 R24, -RZ, R6.H1_H1 ;  /* 0x30000006ff188230 */ /* 0x000fe20000004100 */
[----:B------:R-:W-:Y:S01]  /*4b40*/  @!P0 MOV R6, R11 ;  /* 0x0000000b00068202 */ /* 0x000fe20000000f00 */
[----:B------:R-:W-:Y:S02]  /*4b50*/  @!P0 HADD2.F32 R25, -RZ, R7.H0_H0 ;  /* 0x20000007ff198230 */ /* 0x000fe40000004100 */
[----:B------:R-:W-:Y:S02]  /*4b60*/  @!P0 HADD2.F32 R0, -RZ, R4.H1_H1 ;  /* 0x30000004ff008230 */ /* 0x000fe40000004100 */
[--C-:B----4-:R-:W-:Y:S02]  /*4b70*/  @!P0 HADD2.F32 R15, -RZ, R3.reuse.H0_H0 ;  /* 0x20000003ff0f8230 */ /* 0x110fe40000004100 */
[----:B------:R-:W-:Y:S02]  /*4b80*/  @!P0 HADD2.F32 R13, -RZ, R3.H1_H1 ;  /* 0x30000003ff0d8230 */ /* 0x000fe40000004100 */
[--C-:B------:R-:W-:Y:S02]  /*4b90*/  @!P0 HADD2.F32 R5, -RZ, R2.reuse.H0_H0 ;  /* 0x20000002ff058230 */ /* 0x100fe40000004100 */
[----:B------:R-:W-:Y:S01]  /*4ba0*/  @!P0 HADD2.F32 R12, -RZ, R2.H1_H1 ;  /* 0x30000002ff0c8230 */ /* 0x000fe20000004100 */
[----:B------:R-:W-:Y:S01]  /*4bb0*/  @!P0 MOV R2, R9 ;  /* 0x0000000900028202 */ /* 0x000fe20000000f00 */
[----:B------:R-:W-:Y:S02]  /*4bc0*/  @!P0 HADD2.F32 R3, -RZ, R4.H0_H0 ;  /* 0x20000004ff038230 */ /* 0x000fe40000004100 */
[C---:B------:R-:W-:Y:S01]  /*4bd0*/  @!P0 FMUL.FTZ R4, R0.reuse, R21 ;  /* 0x0000001500048220 */ /* 0x040fe20000410000 */
[----:B------:R-:W-:Y:S01]  /*4be0*/  @!P0 HADD2.F32 R26, -RZ, R7.H1_H1 ;  /* 0x30000007ff1a8230 */ /* 0x000fe20000004100 */
[----:B------:R-:W-:Y:S01]  /*4bf0*/  @!P0 MOV R7, R10 ;  /* 0x0000000a00078202 */ /* 0x000fe20000000f00 */
[-C--:B------:R-:W-:Y:S01]  /*4c00*/  @!P0 FMUL.FTZ R0, R0, R5.reuse ;  /* 0x0000000500008220 */ /* 0x080fe20000410000 */
[----:B------:R-:W-:Y:S01]  /*4c10*/  @!P0 FFMA.FTZ R29, R3, R5, -R4 ;  /* 0x00000005031d8223 */ /* 0x000fe20000010804 */
[--C-:B------:R-:W-:Y:S02]  /*4c20*/  @!P0 HADD2.F32 R5, -RZ, R2.reuse.H1_H1 ;  /* 0x30000002ff058230 */ /* 0x100fe40000004100 */
[----:B------:R-:W-:Y:S01]  /*4c30*/  @!P0 FFMA.FTZ R0, R21, R3, R0 ;  /* 0x0000000315008223 */ /* 0x000fe20000010000 */
[----:B------:R-:W-:Y:S02]  /*4c40*/  @!P0 HADD2.F32 R21, -RZ, R2.H0_H0 ;  /* 0x20000002ff158230 */ /* 0x000fe40000004100 */
[C---:B------:R-:W-:Y:S01]  /*4c50*/  @!P0 FMUL.FTZ R27, R5.reuse, R24 ;  /* 0x00000018051b8220 */ /* 0x040fe20000410000 */
[--C-:B------:R-:W-:Y:S02]  /*4c60*/  @!P0 HADD2.F32 R3, -RZ, R7.reuse.H1_H1 ;  /* 0x30000007ff038230 */ /* 0x100fe40000004100 */
[-C--:B------:R-:W-:Y:S01]  /*4c70*/  @!P0 FMUL.FTZ R2, R5, R12.reuse ;  /* 0x0000000c05028220 */ /* 0x080fe20000410000 */
[--C-:B------:R-:W-:Y:S02]  /*4c80*/  @!P0 HADD2.F32 R4, -RZ, R6.reuse.H1_H1 ;  /* 0x30000006ff048230 */ /* 0x100fe40000004100 */
[----:B------:R-:W-:Y:S01]  /*4c90*/  @!P0 FFMA.FTZ R27, R21, R12, -R27 ;  /* 0x0000000c151b8223 */ /* 0x000fe2000001081b */
[----:B------:R-:W-:Y:S02]  /*4ca0*/  @!P0 HADD2.F32 R5, -RZ, R7.H0_H0 ;  /* 0x20000007ff058230 */ /* 0x000fe40000004100 */
[C---:B------:R-:W-:Y:S01]  /*4cb0*/  @!P0 FMUL.FTZ R12, R3.reuse, R25 ;  /* 0x00000019030c8220 */ /* 0x040fe20000410000 */
[----:B------:R-:W-:Y:S02]  /*4cc0*/  @!P0 HADD2.F32 R6, -RZ, R6.H0_H0 ;  /* 0x20000006ff068230 */ /* 0x000fe40000004100 */
[C---:B------:R-:W-:Y:S01]  /*4cd0*/  @!P0 FMUL.FTZ R7, R4.reuse, R26 ;  /* 0x0000001a04078220 */ /* 0x040fe20000410000 */
[----:B------:R-:W-:Y:S01]  /*4ce0*/  @!P0 FMUL.FTZ R3, R3, R15 ;  /* 0x0000000f03038220 */ /* 0x000fe20000410000 */
[----:B------:R-:W-:Y:S01]  /*4cf0*/  @!P0 FMUL.FTZ R4, R4, R13 ;  /* 0x0000000d04048220 */ /* 0x000fe20000410000 */
[----:B------:R-:W-:Y:S01]  /*4d00*/  @!P0 FFMA.FTZ R28, R5, R15, -R12 ;  /* 0x0000000f051c8223 */ /* 0x000fe2000001080c */
[----:B------:R-:W-:Y:S01]  /*4d10*/  MOV R12, R68 ;  /* 0x00000044000c7202 */ /* 0x000fe20000000f00 */
[----:B------:R-:W-:Y:S01]  /*4d20*/  @!P0 FFMA.FTZ R7, R6, R13, -R7 ;  /* 0x0000000d06078223 */ /* 0x000fe20000010807 */
[----:B------:R-:W-:Y:S01]  /*4d30*/  MOV R13, R69 ;  /* 0x00000045000d7202 */ /* 0x000fe20000000f00 */
[----:B------:R-:W-:Y:S01]  /*4d40*/  @!P0 FFMA.FTZ R2, R24, R21, R2 ;  /* 0x0000001518028223 */ /* 0x000fe20000010002 */
[----:B------:R-:W-:Y:S01]  /*4d50*/  @!P0 FFMA.FTZ R3, R25, R5, R3 ;  /* 0x0000000519038223 */ /* 0x000fe20000010003 */
[----:B------:R-:W-:Y:S01]  /*4d60*/  @!P0 FFMA.FTZ R4, R26, R6, R4 ;  /* 0x000000061a048223 */ /* 0x000fe20000010004 */
[----:B------:R-:W-:Y:S01]  /*4d70*/  @!P0 F2FP.F16.F32.PACK_AB R6, R0, R29 ;  /* 0x0000001d0006823e */ /* 0x000fe200000000ff */
[----:B------:R-:W-:Y:S01]  /*4d80*/  IMAD R15, R191, 0x60, RZ ;  /* 0x00000060bf0f7824 */ /* 0x000fe200078e02ff */
[----:B------:R-:W-:Y:S01]  /*4d90*/  @!P0 F2FP.F16.F32.PACK_AB R2, R2, R27 ;  /* 0x0000001b0202823e */ /* 0x000fe200000000ff */
[----:B------:R-:W-:Y:S01]  /*4da0*/  IMAD.WIDE.U32 R12, R190, 0x60, R12 ;  /* 0x00000060be0c7825 */ /* 0x000fe200078e000c */
[----:B------:R-:W-:Y:S02]  /*4db0*/  @!P0 F2FP.F16.F32.PACK_AB R3, R3, R28 ;  /* 0x0000001c0303823e */ /* 0x000fe400000000ff */
[----:B------:R-:W-:Y:S02]  /*4dc0*/  @!P0 F2FP.F16.F32.PACK_AB R0, R4, R7 ;  /* 0x000000070400823e */ /* 0x000fe400000000ff */
[----:B------:R-:W-:Y:S02]  /*4dd0*/  IADD3 R5, R13, R15, RZ ;  /* 0x0000000f0d057210 */ /* 0x000fe40007ffe0ff */
[----:B------:R-:W-:Y:S02]  /*4de0*/  MOV R4, R12 ;  /* 0x0000000c00047202 */ /* 0x000fe40000000f00 */
[----:B------:R-:W-:Y:S02]  /*4df0*/  @!P0 MOV R8, R6 ;  /* 0x0000000600088202 */ /* 0x000fe40000000f00 */
[----:B------:R-:W-:Y:S02]  /*4e00*/  @!P0 MOV R9, R2 ;  /* 0x0000000200098202 */ /* 0x000fe40000000f00 */
[----:B------:R-:W-:Y:S02]  /*4e10*/  @!P0 MOV R10, R3 ;  /* 0x00000003000a8202 */ /* 0x000fe40000000f00 */
[----:B------:R-:W-:Y:S05]  /*4e20*/  @!P0 MOV R11, R0 ;  /* 0x00000000000b8202 */ /* 0x000fea0000000f00 */
[----:B------:R4:W-:Y:S02]  /*4e30*/  ST.E.128 desc[UR6][R4.64], R8 ;  /* 0x0000000804007985 */ /* 0x0009e4000c101d06 */
.L_x_966:
[----:B------:R-:W-:Y:S05]  /*4e40*/  BSYNC B0 ;  /* 0x0000000000007941 */ /* 0x000fea0003800000 */
.L_x_965:
[----:B------:R-:W-:Y:S01]  /*4e50*/  ISETP.LT.OR P0, PT, R93, R67, P5 ;  /* 0x000000435d00720c */ /* 0x000fe20002f01670 */
[----:B------:R-:W-:Y:S01]  /*4e60*/  BSSY B0, `(.L_x_967) ;  /* 0x000003f000007945 */ /* 0x000fe20003800000 */
[----:B------:R-:W-:Y:S02]  /*4e70*/  ISETP.GE.AND P2, PT, R89, R66, PT ;  /* 0x000000425900720c */ /* 0x000fe40003f46270 */
[----:B------:R-:W-:Y:S09]  /*4e80*/  ISETP.GE.OR P5, PT, R132, R42, P3 ;  /* 0x0000002a8400720c */ /* 0x000ff20001fa6670 */
[----:B------:R-:W-:Y:S05]  /*4e90*/  @P0 BRA `(.L_x_968) ;  /* 0x0000000000ec0947 */ /* 0x000fea0003800000 */
[----:B------:R-:W-:Y:S02]  /*4ea0*/  ISETP.GE.AND P0, PT, R132, R14, PT ;  /* 0x0000000e8400720c */ /* 0x000fe40003f06270 */
[C---:B-1234-:R-:W-:Y:S04]  /*4eb0*/  LEA R8, P3, R220.reuse, R71, 0x1 ;  /* 0x00000047dc087211 */ /* 0x05efe800078608ff */
        /* <DEDUP_REMOVED lines=57> */
.L_x_968:
[----:B------:R-:W-:Y:S05]  /*5250*/  BSYNC B0 ;  /* 0x0000000000007941 */ /* 0x000fea0003800000 */
.L_x_967:
[----:B------:R-:W-:Y:S01]  /*5260*/  ISETP.LT.OR P0, PT, R92, R67, P5 ;  /* 0x000000435c00720c */ /* 0x000fe20002f01670 */
[----:B------:R-:W-:Y:S01]  /*5270*/  BSSY B0, `(.L_x_969) ;  /* 0x0000046000007945 */ /* 0x000fe20003800000 */
[----:B------:R-:W-:Y:S02]  /*5280*/  ISETP.GE.AND P3, PT, R88, R66, PT ;  /* 0x000000425800720c */ /* 0x000fe40003f66270 */
[----:B------:R-:W-:Y:S09]  /*5290*/  ISETP.GE.OR P5, PT, R132, R42, P4 ;  /* 0x0000002a8400720c */ /* 0x000ff200027a6670 */
[----:B------:R-:W-:Y:S05]  /*52a0*/  @P0 BRA `(.L_x_970) ;  /* 0x0000000400080947 */ /* 0x000fea0003800000 */
[----:B------:R-:W-:Y:S01]  /*52b0*/  ISETP.GE.AND P0, PT, R132, R14, PT ;  /* 0x0000000e8400720c */ /* 0x000fe20003f06270 */
[----:B------:R-:W-:Y:S01]  /*52c0*/  IMAD R3, R65, 0xa0, RZ ;  /* 0x000000a041037824 */ /* 0x000fe200078e02ff */
[----:B-1234-:R-:W-:Y:S02]  /*52d0*/  MOV R8, R71 ;  /* 0x0000004700087202 */ /* 0x01efe40000000f00 */
        /* <DEDUP_REMOVED lines=63> */
.L_x_970:
[----:B------:R-:W-:Y:S05]  /*56d0*/  BSYNC B0 ;  /* 0x0000000000007941 */ /* 0x000fea0003800000 */
.L_x_969:
        /* <DEDUP_REMOVED lines=12> */
[C---:B------:R-:W-:Y:S02]  /*57a0*/  @!P0 IADD3 R2, P6, R4.reuse, R17, RZ ;  /* 0x0000001104028210 */ /* 0x040fe40007fde0ff */
        /* <DEDUP_REMOVED lines=58> */
.L_x_972:
[----:B------:R-:W-:Y:S05]  /*5b50*/  BSYNC B0 ;  /* 0x0000000000007941 */ /* 0x000fea0003800000 */
.L_x_971:
        /* <DEDUP_REMOVED lines=71> */
.L_x_974:
[----:B------:R-:W-:Y:S05]  /*5fd0*/  BSYNC B0 ;  /* 0x0000000000007941 */ /* 0x000fea0003800000 */
.L_x_973:
[----:B------:R-:W-:Y:S01]  /*5fe0*/  ISETP.LT.OR P6, PT, R89, R67, P6 ;  /* 0x000000435900720c */ /* 0x000fe200037c1670 */
[----:B------:R-:W-:Y:S01]  /*5ff0*/  BSSY B0, `(.L_x_975) ;  /* 0x0000040000007945 */ /* 0x000fe20003800000 */
[----:B------:R-:W-:Y:S02]  /*6000*/  ISETP.GE.AND P2, PT, R85, R66, PT ;  /* 0x000000425500720c */ /* 0x000fe40003f46270 */
[CC--:B------:R-:W-:Y:S02]  /*6010*/  ISETP.GE.OR P5, PT, R132.reuse, R42.reuse, P3 ;  /* 0x0000002a8400720c */ /* 0x0c0fe40001fa6670 */
[----:B------:R-:W-:Y:S07]  /*6020*/  ISETP.GE.OR P4, PT, R132, R42, P4 ;  /* 0x0000002a8400720c */ /* 0x000fee0002786670 */
[----:B------:R-:W-:Y:S06]  /*6030*/  @P6 BRA `(.L_x_976) ;  /* 0x0000000000ec6947 */ /* 0x000fec0003800000 */
        /* <DEDUP_REMOVED lines=59> */
.L_x_976:
[----:B------:R-:W-:Y:S05]  /*63f0*/  BSYNC B0 ;  /* 0x0000000000007941 */ /* 0x000fea0003800000 */
.L_x_975:
[-C--:B------:R-:W-:Y:S01]  /*6400*/  ISETP.LT.OR P0, PT, R88, R67.reuse, P5 ;  /* 0x000000435800720c */ /* 0x080fe20002f01670 */
[----:B------:R-:W-:Y:S01]  /*6410*/  BSSY B0, `(.L_x_977) ;  /* 0x0000046000007945 */ /* 0x000fe20003800000 */
[----:B------:R-:W-:Y:S02]  /*6420*/  ISETP.GE.AND P3, PT, R84, R66, PT ;  /* 0x000000425400720c */ /* 0x000fe40003f66270 */
[----:B------:R-:W-:Y:S09]  /*6430*/  ISETP.LT.OR P5, PT, R87, R67, P4 ;  /* 0x000000435700720c */ /* 0x000ff200027a1670 */
        /* <DEDUP_REMOVED lines=67> */
.L_x_978:
[----:B------:R-:W-:Y:S05]  /*6870*/  BSYNC B0 ;  /* 0x0000000000007941 */ /* 0x000fea0003800000 */
.L_x_977:
[----:B------:R-:W-:Y:S01]  /*6880*/  ISETP.GE.AND P4, PT, R83, R66, PT ;  /* 0x000000425300720c */ /* 0x000fe20003f86270 */
[----:B------:R-:W-:Y:S04]  /*6890*/  BSSY B0, `(.L_x_979) ;  /* 0x0000044000007945 */ /* 0x000fe80003800000 */
[----:B------:R-:W-:Y:S08]  /*68a0*/  @P5 BRA `(.L_x_980) ;  /* 0x0000000400085947 */ /* 0x000ff00003800000 */
        /* <DEDUP_REMOVED lines=66> */
.L_x_980:
[----:B------:R-:W-:Y:S05]  /*6cd0*/  BSYNC B0 ;  /* 0x0000000000007941 */ /* 0x000fea0003800000 */
.L_x_979:
[----:B------:R-:W-:Y:S01]  /*6ce0*/  ISETP.GE.AND P0, PT, R94, R66, PT ;  /* 0x000000425e00720c */ /* 0x000fe20003f06270 */
[----:B------:R-:W-:Y:S01]  /*6cf0*/  BSSY B0, `(.L_x_981) ;  /* 0x000004f000007945 */ /* 0x000fe20003800000 */
[CC--:B------:R-:W-:Y:S02]  /*6d00*/  ISETP.GE.OR P6, PT, R132.reuse, R42.reuse, P1 ;  /* 0x0000002a8400720c */ /* 0x0c0fe40000fc6670 */
[-C--:B------:R-:W-:Y:S02]  /*6d10*/  ISETP.GE.OR P1, PT, R132, R42.reuse, P0 ;  /* 0x0000002a8400720c */ /* 0x080fe40000726670 */
[-C--:B------:R-:W-:Y:S02]  /*6d20*/  ISETP.LT.OR P0, PT, R86, R67.reuse, P6 ;  /* 0x000000435600720c */ /* 0x080fe40003701670 */
[CC--:B------:R-:W-:Y:S02]  /*6d30*/  ISETP.GE.OR P5, PT, R132.reuse, R42.reuse, P2 ;  /* 0x0000002a8400720c */ /* 0x0c0fe400017a6670 */
[CC--:B------:R-:W-:Y:S02]  /*6d40*/  ISETP.GE.OR P3, PT, R132.reuse, R42.reuse, P3 ;  /* 0x0000002a8400720c */ /* 0x0c0fe40001f66670 */
[----:B------:R-:W-:Y:S02]  /*6d50*/  ISETP.GE.OR P2, PT, R132, R42, P4 ;  /* 0x0000002a8400720c */ /* 0x000fe40002746670 */
[-C--:B------:R-:W-:Y:S02]  /*6d60*/  ISETP.LT.OR P4, PT, R85, R67.reuse, P5 ;  /* 0x000000435500720c */ /* 0x080fe40002f81670 */
[-C--:B------:R-:W-:Y:S02]  /*6d70*/  ISETP.LT.OR P3, PT, R84, R67.reuse, P3 ;  /* 0x000000435400720c */ /* 0x080fe40001f61670 */
[-C--:B------:R-:W-:Y:S02]  /*6d80*/  ISETP.LT.OR P2, PT, R83, R67.reuse, P2 ;  /* 0x000000435300720c */ /* 0x080fe40001741670 */
[----:B------:R-:W-:Y:S01]  /*6d90*/  ISETP.LT.OR P1, PT, R94, R67, P1 ;  /* 0x000000435e00720c */ /* 0x000fe20000f21670 */
[----:B------:R-:W-:Y:S01]  /*6da0*/  @!UPT UIADD3 URZ, URZ, URZ, URZ ;  /* 0x0000003f3f3ff290 */ /* 0x000fe2000fffe03f */
[----:B------:R-:W-:Y:S11]  /*6db0*/  @P0 BRA `(.L_x_982) ;  /* 0x0000000400080947 */ /* 0x000ff60003800000 */
        /* <DEDUP_REMOVED lines=66> */
.L_x_982:
[----:B------:R-:W-:Y:S05]  /*71e0*/  BSYNC B0 ;  /* 0x0000000000007941 */ /* 0x000fea0003800000 */
.L_x_981:
[----:B------:R-:W-:Y:S04]  /*71f0*/  BSSY B0, `(.L_x_983) ;  /* 0x0000044000007945 */ /* 0x000fe80003800000 */
        /* <DEDUP_REMOVED lines=67> */
.L_x_984:
[----:B------:R-:W-:Y:S05]  /*7630*/  BSYNC B0 ;  /* 0x0000000000007941 */ /* 0x000fea0003800000 */
.L_x_983:
        /* <DEDUP_REMOVED lines=68> */
.L_x_986:
[----:B------:R-:W-:Y:S05]  /*7a80*/  BSYNC B0 ;  /* 0x0000000000007941 */ /* 0x000fea0003800000 */
.L_x_985:
        /* <DEDUP_REMOVED lines=68> */
.L_x_988:
[----:B------:R-:W-:Y:S05]  /*7ed0*/  BSYNC B0 ;  /* 0x0000000000007941 */ /* 0x000fea0003800000 */
.L_x_987:
        /* <DEDUP_REMOVED lines=21> */
[----:B------:R-:W-:Y:S01]  /*8030*/  @!P0 HADD2.F32 R24, -RZ, R25.H0_H0 ;  /* 0x20000019ff188230 */ /* 0x000fe20000004100 */
[----:B------:R-:W-:Y:S01]  /*8040*/  @!P0 MOV R6, R11 ;  /* 0x0000000b00068202 */ /* 0x000fe20000000f00 */
        /* <DEDUP_REMOVED lines=8> */
[-C--:B------:R-:W-:Y:S01]  /*80d0*/  @!P0 FMUL.FTZ R0, R0, R5.reuse ;  /* 0x0000000500008220 */ /* 0x080fe20000410000 */
[----:B------:R-:W-:Y:S02]  /*80e0*/  @!P0 HADD2.F32 R25, -RZ, R25.H1_H1 ;  /* 0x30000019ff198230 */ /* 0x000fe40000004100 */
[----:B------:R-:W-:Y:S01]  /*80f0*/  @!P0 FFMA.FTZ R28, R3, R5, -R4 ;  /* 0x00000005031c8223 */ /* 0x000fe20000010804 */
[--C-:B------:R-:W-:Y:S02]  /*8100*/  @!P0 HADD2.F32 R5, -RZ, R2.reuse.H1_H1 ;  /* 0x30000002ff058230 */ /* 0x100fe40000004100 */
[----:B------:R-:W-:Y:S01]  /*8110*/  @!P0 FFMA.FTZ R0, R15, R3, R0 ;  /* 0x000000030f008223 */ /* 0x000fe20000010000 */
[----:B------:R-:W-:Y:S02]  /*8120*/  @!P0 HADD2.F32 R15, -RZ, R2.H0_H0 ;  /* 0x20000002ff0f8230 */ /* 0x000fe40000004100 */
[--C-:B------:R-:W-:Y:S02]  /*8130*/  @!P0 HADD2.F32 R3, -RZ, R7.reuse.H1_H1 ;  /* 0x30000007ff038230 */ /* 0x100fe40000004100 */
[C---:B------:R-:W-:Y:S01]  /*8140*/  @!P0 FMUL.FTZ R26, R5.reuse, R21 ;  /* 0x00000015051a8220 */ /* 0x040fe20000410000 */
[--C-:B------:R-:W-:Y:S02]  /*8150*/  @!P0 HADD2.F32 R4, -RZ, R6.reuse.H1_H1 ;  /* 0x30000006ff048230 */ /* 0x100fe40000004100 */
[-C--:B------:R-:W-:Y:S01]  /*8160*/  @!P0 FMUL.FTZ R2, R5, R12.reuse ;  /* 0x0000000c05028220 */ /* 0x080fe20000410000 */
[----:B------:R-:W-:Y:S02]  /*8170*/  @!P0 HADD2.F32 R5, -RZ, R7.H0_H0 ;  /* 0x20000007ff058230 */ /* 0x000fe40000004100 */
[----:B------:R-:W-:Y:S01]  /*8180*/  @!P0 FFMA.FTZ R26, R15, R12, -R26 ;  /* 0x0000000c0f1a8223 */ /* 0x000fe2000001081a */
[----:B------:R-:W-:Y:S02]  /*8190*/  @!P0 HADD2.F32 R6, -RZ, R6.H0_H0 ;  /* 0x20000006ff068230 */ /* 0x000fe40000004100 */
[C---:B------:R-:W-:Y:S01]  /*81a0*/  @!P0 FMUL.FTZ R12, R3.reuse, R24 ;  /* 0x00000018030c8220 */ /* 0x040fe20000410000 */
[C---:B------:R-:W-:Y:S01]  /*81b0*/  @!P0 FMUL.FTZ R7, R4.reuse, R25 ;  /* 0x0000001904078220 */ /* 0x040fe20000410000 */
[-C--:B------:R-:W-:Y:S01]  /*81c0*/  @!P0 FMUL.FTZ R3, R3, R14.reuse ;  /* 0x0000000e03038220 */ /* 0x080fe20000410000 */
[-C--:B------:R-:W-:Y:S01]  /*81d0*/  @!P0 FMUL.FTZ R4, R4, R13.reuse ;  /* 0x0000000d04048220 */ /* 0x080fe20000410000 */
        /* <DEDUP_REMOVED lines=20> */
.L_x_990:
[----:B------:R-:W-:Y:S05]  /*8320*/  BSYNC B0 ;  /* 0x0000000000007941 */ /* 0x000fea0003800000 */
.L_x_989:
[----:B------:R-:W5:Y:S01]  /*8330*/  LD.E R0, desc[UR6][R22.64+0xd0] ;  /* 0x0000d00616007980 */ /* 0x000f62000c101900 */
[----:B------:R-:W-:Y:S02]  /*8340*/  IMAD.MOV.U32 R2, RZ, RZ, R17 ;  /* 0x000000ffff027224 */ /* 0x000fe400078e0011 */
[----:B------:R-:W-:Y:S02]  /*8350*/  IMAD.MOV.U32 R30, RZ, RZ, R32 ;  /* 0x000000ffff1e7224 */ /* 0x000fe400078e0020 */
[----:B------:R-:W-:Y:S02]  /*8360*/  IMAD.MOV.U32 R3, RZ, RZ, R16 ;  /* 0x000000ffff037224 */ /* 0x000fe400078e0010 */
[----:B-----5:R-:W-:Y:S05]  /*8370*/  IMAD.U32 R0, R0, -0x80, RZ ;  /* 0xffffff8000007824 */ /* 0x020fea00078e00ff */
[C---:B------:R-:W-:Y:S02]  /*8380*/  LEA R17, P1, R0.reuse, R2, 0x1 ;  /* 0x0000000200117211 */ /* 0x040fe400078208ff */
[C---:B------:R-:W-:Y:S02]  /*8390*/  LEA R32, P0, R0.reuse, R30, 0x1 ;  /* 0x0000001e00207211 */ /* 0x040fe400078008ff */
[C---:B------:R-:W-:Y:S02]  /*83a0*/  LEA.HI.X.SX32 R16, R0.reuse, R3, 0x1, P1 ;  /* 0x0000000300107211 */ /* 0x040fe400008f0eff */
[----:B------:R-:W-:Y:S01]  /*83b0*/  LEA.HI.X.SX32 R31, R0, R31, 0x1, P0 ;  /* 0x0000001f001f7211 */ /* 0x000fe200000f0eff */
[----:B------:R-:W-:Y:S05]  /*83c0*/  BRA `(.L_x_991) ;  /* 0x0000007400c07947 */ /* 0x000fea0003800000 */
.L_x_958:
[----:B-----5:R-:W-:Y:S01]  /*83d0*/  ISETP.GE.OR P0, PT, R132, R42, P0 ;  /* 0x0000002a8400720c */ /* 0x020fe20000706670 */
[----:B------:R-:W-:Y:S01]  /*83e0*/  BSSY B1, `(.L_x_992) ;  /* 0x0000065000017945 */ /* 0x000fe20003800000 */
[----:B------:R-:W-:Y:S02]  /*83f0*/  LEA.HI R0, R14, R14, RZ, 0x1 ;  /* 0x0000000e0e007211 */ /* 0x000fe400078f08ff */
[----:B------:R-:W-:Y:S02]  /*8400*/  ISETP.LT.OR P0, PT, R78, R67, P0 ;  /* 0x000000434e00720c */ /* 0x000fe40000701670 */
[----:B------:R-:W-:Y:S05]  /*8410*/  SHF.R.S32.HI R40, RZ, 0x1, R0 ;  /* 0x00000001ff287819 */ /* 0x000fea0000011400 */
[----:B------:R-:W-:Y:S06]  /*8420*/  IMAD.MOV.U32 R41, RZ, RZ, R40 ;  /* 0x000000ffff297224 */ /* 0x000fec00078e0028 */
[----:B------:R-:W-:Y:S05]  /*8430*/  @P0 BRA `(.L_x_993) ;  /* 0x00000004007c0947 */ /* 0x000fea0003800000 */
[----:B------:R-:W-:Y:S01]  /*8440*/  ISETP.GE.AND P0, PT, R132, R14, PT ;  /* 0x0000000e8400720c */ /* 0x000fe20003f06270 */
[----:B------:R-:W-:Y:S01]  /*8450*/  IMAD.MOV.U32 R2, RZ, RZ, R71 ;  /* 0x000000ffff027224 */ /* 0x000fe200078e0047 */
[----:B------:R-:W-:Y:S01]  /*8460*/  BSSY B0, `(.L_x_994) ;  /* 0x000005b000007945 */ /* 0x000fe20003800000 */
[----:B------:R-:W-:Y:S01]  /*8470*/  IMAD.MOV.U32 R3, RZ, RZ, R70 ;  /* 0x000000ffff037224 */ /* 0x000fe200078e0046 */
[----:B------:R-:W-:Y:S02]  /*8480*/  MOV R34, R68 ;  /* 0x0000004400227202 */ /* 0x000fe40000000f00 */
[----:B------:R-:W-:Y:S02]  /*8490*/  MOV R35, R69 ;  /* 0x0000004500237202 */ /* 0x000fe40000000f00 */
[----:B------:R1:W5:Y:S05]  /*84a0*/  LD.E.128 R8, desc[UR6][R2.64] ;  /* 0x0000000602087980 */ /* 0x00036a000c101d00 */
[----:B------:R-:W-:Y:S05]  /*84b0*/  @P0 BRA `(.L_x_995) ;  /* 0x0000000400540947 */ /* 0x000fea0003800000 */
[-C--:B------:R-:W-:Y:S02]  /*84c0*/  ISETP.GE.AND P2, PT, R132, R41.reuse, PT ;  /* 0x000000298400720c */ /* 0x080fe40003f46270 */
[----:B------:R-:W-:Y:S02]  /*84d0*/  MOV R6, R41 ;  /* 0x0000002900067202 */ /* 0x000fe40000000f00 */
[----:B------:R-:W-:Y:S02]  /*84e0*/  MOV R0, RZ ;  /* 0x000000ff00007202 */ /* 0x000fe40000000f00 */
[----:B------:R-:W-:Y:S02]  /*84f0*/  MOV R4, R76 ;  /* 0x0000004c00047202 */ /* 0x000fe40000000f00 */
[----:B------:R-:W-:Y:S02]  /*8500*/  MOV R5, R75 ;  /* 0x0000004b00057202 */ /* 0x000fe40000000f00 */
[----:B-----5:R-:W-:Y:S02]  /*8510*/  MOV R21, R8 ;  /* 0x0000000800157202 */ /* 0x020fe40000000f00 */
[----:B------:R-:W-:Y:S02]  /*8520*/  MOV R28, R9 ;  /* 0x00000009001c7202 */ /* 0x000fe40000000f00 */
[C---:B------:R-:W-:Y:S02]  /*8530*/  @P2 IADD3 R6, -R40.reuse, RZ, RZ ;  /* 0x000000ff28062210 */ /* 0x040fe40007ffe1ff */
[----:B------:R-:W-:Y:S02]  /*8540*/  @P2 IADD3 R0, -R40, RZ, RZ ;  /* 0x000000ff28002210 */ /* 0x000fe40007ffe1ff */
[----:B-1----:R-:W-:Y:S02]  /*8550*/  LEA R2, P1, R6, R2, 0x1 ;  /* 0x0000000206027211 */ /* 0x002fe400078208ff */
[----:B------:R-:W-:Y:S02]  /*8560*/  LEA R12, P0, R0, R4, 0x1 ;  /* 0x00000004000c7211 */ /* 0x000fe400078008ff */
[----:B------:R-:W-:Y:S02]  /*8570*/  LEA.HI.X.SX32 R3, R6, R3, 0x1, P1 ;  /* 0x0000000306037211 */ /* 0x000fe400008f0eff */
[----:B------:R-:W-:Y:S02]  /*8580*/  LEA.HI.X.SX32 R13, R0, R5, 0x1, P0 ;  /* 0x00000005000d7211 */ /* 0x000fe400000f0eff */
[----:B------:R-:W-:Y:S01]  /*8590*/  MOV R0, RZ ;  /* 0x000000ff00007202 */ /* 0x000fe20000000f00 */
[----:B------:R1:W2:Y:S01]  /*85a0*/  LD.E.128 R4, desc[UR6][R2.64] ;  /* 0x0000000602047980 */ /* 0x0002a2000c101d00 */
[----:B------:R-:W-:Y:S02]  /*85b0*/  @P2 IADD3 R0, -R40, RZ, RZ ;  /* 0x000000ff28002210 */ /* 0x000fe40007ffe1ff */
[----:B------:R-:W-:Y:S02]  /*85c0*/  MOV R30, R10 ;  /* 0x0000000a001e7202 */ /* 0x000fe40000000f00 */
[----:B------:R-:W-:Y:S03]  /*85d0*/  MOV R29, R11 ;  /* 0x0000000b001d7202 */ /* 0x000fe60000000f00 */
[----:B------:R2:W3:Y:S01]  /*85e0*/  LD.E.128 R36, desc[UR6][R12.64] ;  /* 0x000000060c247980 */ /* 0x0004e2000c101d00 */
[----:B-1----:R-:W-:Y:S02]  /*85f0*/  MOV R2, R77 ;  /* 0x0000004d00027202 */ /* 0x002fe40000000f00 */
[----:B------:R-:W-:Y:S02]  /*8600*/  MOV R3, R74 ;  /* 0x0000004a00037202 */ /* 0x000fe40000000f00 */
[C---:B------:R-:W-:Y:S04]  /*8610*/  LEA R2, P0, R0.reuse, R2, 0x1 ;  /* 0x0000000200027211 */ /* 0x040fe800078008ff */
[----:B------:R-:W-:Y:S05]  /*8620*/  LEA.HI.X.SX32 R3, R0, R3, 0x1, P0 ;  /* 0x0000000300037211 */ /* 0x000fea00000f0eff */
[----:B------:R3:W4:Y:S01]  /*8630*/  LD.E.128 R24, desc[UR6][R2.64] ;  /* 0x0000000602187980 */ /* 0x000722000c101d00 */
[--C-:B--2---:R-:W-:Y:S02]  /*8640*/  HADD2.F32 R13, -RZ, R4.reuse.H0_H0 ;  /* 0x20000004ff0d7230 */ /* 0x104fe40000004100 */
[----:B------:R-:W-:Y:S02]  /*8650*/  HADD2.F32 R4, -RZ, R4.H1_H1 ;  /* 0x30000004ff047230 */ /* 0x000fe40000004100 */
[--C-:B------:R-:W-:Y:S02]  /*8660*/  HADD2.F32 R15, -RZ, R5.reuse.H0_H0 ;  /* 0x20000005ff0f7230 */ /* 0x100fe40000004100 */
[----:B------:R-:W-:Y:S02]  /*8670*/  HADD2.F32 R5, -RZ, R5.H1_H1 ;  /* 0x30000005ff057230 */ /* 0x000fe40000004100 */
[--C-:B---3--:R-:W-:Y:S02]  /*8680*/  HADD2.F32 R2, -RZ, R36.reuse.H1_H1 ;  /* 0x30000024ff027230 */ /* 0x108fe40000004100 */
[----:B------:R-:W-:Y:S02]  /*8690*/  HADD2.F32 R8, -RZ, R37.H1_H1 ;  /* 0x30000025ff087230 */ /* 0x000fe40000004100 */
[----:B------:R-:W-:Y:S02]  /*86a0*/  HADD2.F32 R0, -RZ, R36.H0_H0 ;  /* 0x20000024ff007230 */ /* 0x000fe40000004100 */
[----:B------:R-:W-:Y:S01]  /*86b0*/  @!P2 FADD.FTZ R2, -R2, -RZ ;  /* 0x800000ff0202a221 */ /* 0x000fe20000010100 */
[--C-:B------:R-:W-:Y:S02]  /*86c0*/  HADD2.F32 R9, -RZ, R38.reuse.H0_H0 ;  /* 0x20000026ff097230 */ /* 0x100fe40000004100 */
[----:B------:R-:W-:Y:S01]  /*86d0*/  @!P2 FADD.FTZ R8, -R8, -RZ ;  /* 0x800000ff0808a221 */ /* 0x000fe20000010100 */
[----:B------:R-:W-:Y:S02]  /*86e0*/  HADD2.F32 R10, -RZ, R38.H1_H1 ;  /* 0x30000026ff0a7230 */ /* 0x000fe40000004100 */
[----:B------:R-:W-:Y:S01]  /*86f0*/  @!P2 FADD.FTZ R0, -R0, -RZ ;  /* 0x800000ff0000a221 */ /* 0x000fe20000010100 */
[--C-:B------:R-:W-:Y:S02]  /*8700*/  HADD2.F32 R11, -RZ, R39.reuse.H0_H0 ;  /* 0x20000027ff0b7230 */ /* 0x100fe40000004100 */
[----:B------:R-:W-:Y:S01]  /*8710*/  FMUL.FTZ R2, R4, R2 ;  /* 0x0000000204027220 */ /* 0x000fe20000410000 */
[----:B------:R-:W-:Y:S02]  /*8720*/  HADD2.F32 R12, -RZ, R39.H1_H1 ;  /* 0x30000027ff0c7230 */ /* 0x000fe40000004100 */
[----:B------:R-:W-:Y:S01]  /*8730*/  FMUL.FTZ R4, R5, R8 ;  /* 0x0000000805047220 */ /* 0x000fe20000410000 */
[--C-:B------:R-:W-:Y:S02]  /*8740*/  HADD2.F32 R5, -RZ, R6.reuse.H0_H0 ;  /* 0x20000006ff057230 */ /* 0x100fe40000004100 */
[----:B------:R-:W-:Y:S01]  /*8750*/  FMUL.FTZ R0, R13, R0 ;  /* 0x000000000d007220 */ /* 0x000fe20000410000 */
[----:B------:R-:W-:Y:S02]  /*8760*/  HADD2.F32 R3, -RZ, R37.H0_H0 ;  /* 0x20000025ff037230 */ /* 0x000fe40000004100 */
[----:B------:R-:W-:Y:S01]  /*8770*/  @!P2 FADD.FTZ R9, -R9, -RZ ;  /* 0x800000ff0909a221 */ /* 0x000fe20000010100 */
[----:B------:R-:W-:Y:S02]  /*8780*/  HADD2.F32 R6, -RZ, R6.H1_H1 ;  /* 0x30000006ff067230 */ /* 0x000fe40000004100 */
[----:B------:R-:W-:Y:S01]  /*8790*/  @!P2 FADD.FTZ R10, -R10, -RZ ;  /* 0x800000ff0a0aa221 */ /* 0x000fe20000010100 */
[--C-:B------:R-:W-:Y:S02]  /*87a0*/  HADD2.F32 R8, -RZ, R7.reuse.H0_H0 ;  /* 0x20000007ff087230 */ /* 0x100fe40000004100 */
[----:B------:R-:W-:Y:S01]  /*87b0*/  @!P2 FADD.FTZ R11, -R11, -RZ ;  /* 0x800000ff0b0ba221 */ /* 0x000fe20000010100 */
[----:B------:R-:W-:Y:S02]  /*87c0*/  HADD2.F32 R13, -RZ, R7.H1_H1 ;  /* 0x30000007ff0d7230 */ /* 0x000fe40000004100 */
[----:B------:R-:W-:Y:S01]  /*87d0*/  @!P2 FADD.FTZ R12, -R12, -RZ ;  /* 0x800000ff0c0ca221 */ /* 0x000fe20000010100 */
[----:B------:R-:W-:Y:S01]  /*87e0*/  @!P2 FADD.FTZ R3, -R3, -RZ ;  /* 0x800000ff0303a221 */ /* 0x000fe20000010100 */
[----:B------:R-:W-:Y:S01]  /*87f0*/  FMUL.FTZ R5, R5, R9 ;  /* 0x0000000905057220 */ /* 0x000fe20000410000 */
[--C-:B------:R-:W-:Y:S02]  /*8800*/  HADD2.F32 R9, -RZ, R21.reuse.H0_H0 ;  /* 0x20000015ff097230 */ /* 0x100fe40000004100 */
[----:B------:R-:W-:Y:S01]  /*8810*/  FMUL.FTZ R6, R6, R10 ;  /* 0x0000000a06067220 */ /* 0x000fe20000410000 */
[----:B------:R-:W-:Y:S01]  /*8820*/  FMUL.FTZ R7, R8, R11 ;  /* 0x0000000b08077220 */ /* 0x000fe20000410000 */
[----:B------:R-:W-:Y:S02]  /*8830*/  HADD2.F32 R11, -RZ, R21.H1_H1 ;  /* 0x30000015ff0b7230 */ /* 0x000fe40000004100 */
[----:B------:R-:W-:Y:S01]  /*8840*/  FMUL.FTZ R8, R13, R12 ;  /* 0x0000000c0d087220 */ /* 0x000fe20000410000 */
[--C-:B----4-:R-:W-:Y:S02]  /*8850*/  HADD2.F32 R10, -RZ, R24.reuse.H0_H0 ;  /* 0x20000018ff0a7230 */ /* 0x110fe40000004100 */
[----:B------:R-:W-:Y:S01]  /*8860*/  FMUL.FTZ R3, R15, R3 ;  /* 0x000000030f037220 */ /* 0x000fe20000410000 */
[----:B------:R-:W-:Y:S02]  /*8870*/  HADD2.F32 R12, -RZ, R24.H1_H1 ;  /* 0x30000018ff0c7230 */ /* 0x000fe40000004100 */
[--C-:B------:R-:W-:Y:S02]  /*8880*/  HADD2.F32 R13, -RZ, R28.reuse.H0_H0 ;  /* 0x2000001cff0d7230 */ /* 0x100fe40000004100 */
[----:B------:R-:W-:Y:S01]  /*8890*/  FFMA.FTZ R0, R9, R10, R0 ;  /* 0x0000000a09007223 */ /* 0x000fe20000010000 */
[--C-:B------:R-:W-:Y:S02]  /*88a0*/  HADD2.F32 R15, -RZ, R25.reuse.H0_H0 ;  /* 0x20000019ff0f7230 */ /* 0x100fe40000004100 */
[----:B------:R-:W-:Y:S01]  /*88b0*/  FFMA.FTZ R2, R11, R12, R2 ;  /* 0x0000000c0b027223 */ /* 0x000fe20000010002 */
[----:B------:R-:W-:Y:S02]  /*88c0*/  HADD2.F32 R21, -RZ, R25.H1_H1 ;  /* 0x30000019ff157230 */ /* 0x000fe40000004100 */
[----:B------:R-:W-:Y:S02]  /*88d0*/  HADD2.F32 R9, -RZ, R28.H1_H1 ;  /* 0x3000001cff097230 */ /* 0x000fe40000004100 */
[----:B------:R-:W-:Y:S01]  /*88e0*/  FFMA.FTZ R3, R13, R15, R3 ;  /* 0x0000000f0d037223 */ /* 0x000fe20000010003 */
[----:B------:R-:W-:Y:S01]  /*88f0*/  HADD2.F32 R24, -RZ, R26.H0_H0 ;  /* 0x2000001aff187230 */ /* 0x000fe20000004100 */
[----:B------:R-:W-:Y:S01]  /*8900*/  F2FP.F16.F32.PACK_AB R0, R2, R0 ;  /* 0x000000000200723e */ /* 0x000fe200000000ff */
[----:B------:R-:W-:Y:S02]  /*8910*/  HADD2.F32 R10, -RZ, R30.H0_H0 ;  /* 0x2000001eff0a7230 */ /* 0x000fe40000004100 */
[----:B------:R-:W-:Y:S01]  /*8920*/  FFMA.FTZ R4, R9, R21, R4 ;  /* 0x0000001509047223 */ /* 0x000fe20000010004 */
[----:B------:R-:W-:Y:S02]  /*8930*/  HADD2.F32 R25, -RZ, R26.H1_H1 ;  /* 0x3000001aff197230 */ /* 0x000fe40000004100 */
[----:B------:R-:W-:Y:S02]  /*8940*/  HADD2.F32 R11, -RZ, R30.H1_H1 ;  /* 0x3000001eff0b7230 */ /* 0x000fe40000004100 */
[----:B------:R-:W-:Y:S01]  /*8950*/  FFMA.FTZ R5, R10, R24, R5 ;  /* 0x000000180a057223 */ /* 0x000fe20000010005 */
[----:B------:R-:W-:Y:S01]  /*8960*/  F2FP.F16.F32.PACK_AB R9, R4, R3 ;  /* 0x000000030409723e */ /* 0x000fe200000000ff */
[----:B------:R-:W-:Y:S02]  /*8970*/  HADD2.F32 R26, -RZ, R27.H0_H0 ;  /* 0x2000001bff1a7230 */ /* 0x000fe40000004100 */
[----:B------:R-:W-:Y:S02]  /*8980*/  HADD2.F32 R12, -RZ, R29.H0_H0 ;  /* 0x2000001dff0c7230 */ /* 0x000fe40000004100 */
[----:B------:R-:W-:Y:S01]  /*8990*/  FFMA.FTZ R6, R11, R25, R6 ;  /* 0x000000190b067223 */ /* 0x000fe20000010006 */
[----:B------:R-:W-:Y:S02]  /*89a0*/  HADD2.F32 R27, -RZ, R27.H1_H1 ;  /* 0x3000001bff1b7230 */ /* 0x000fe40000004100 */
[----:B------:R-:W-:Y:S02]  /*89b0*/  HADD2.F32 R13, -RZ, R29.H1_H1 ;  /* 0x3000001dff0d7230 */ /* 0x000fe40000004100 */
[----:B------:R-:W-:Y:S01]  /*89c0*/  FFMA.FTZ R7, R12, R26, R7 ;  /* 0x0000001a0c077223 */ /* 0x000fe20000010007 */
[----:B------:R-:W-:Y:S02]  /*89d0*/  F2FP.F16.F32.PACK_AB R10, R6, R5 ;  /* 0x00000005060a723e */ /* 0x000fe400000000ff */
[----:B------:R-:W-:Y:S05]  /*89e0*/  FFMA.FTZ R8, R13, R27, R8 ;  /* 0x0000001b0d087223 */ /* 0x000fea0000010008 */
[----:B------:R-:W-:Y:S02]  /*89f0*/  F2FP.F16.F32.PACK_AB R11, R8, R7 ;  /* 0x00000007080b723e */ /* 0x000fe400000000ff */
[----:B------:R-:W-:Y:S02]  /*8a00*/  MOV R8, R0 ;  /* 0x0000000000087202 */ /* 0x000fe40000000f00 */
.L_x_995:
[----:B------:R-:W-:Y:S05]  /*8a10*/  BSYNC B0 ;  /* 0x0000000000007941 */ /* 0x000fea0003800000 */
.L_x_994:
[----:B-----5:R2:W-:Y:S02]  /*8a20*/  ST.E.128 desc[UR6][R34.64], R8 ;  /* 0x0000000822007985 */ /* 0x0205e4000c101d06 */
.L_x_993:
[----:B------:R-:W-:Y:S05]  /*8a30*/  BSYNC B1 ;  /* 0x0000000000017941 */ /* 0x000fea0003800000 */
.L_x_992:
[C---:B------:R-:W-:Y:S01]  /*8a40*/  ISETP.GE.AND P0, PT, R81.reuse, R66, PT ;  /* 0x000000425100720c */ /* 0x040fe20003f06270 */
[----:B------:R-:W-:Y:S03]  /*8a50*/  BSSY B1, `(.L_x_996) ;  /* 0x0000064000017945 */ /* 0x000fe60003800000 */
[----:B------:R-:W-:Y:S04]  /*8a60*/  ISETP.GE.OR P0, PT, R132, R42, P0 ;  /* 0x0000002a8400720c */ /* 0x000fe80000706670 */
[----:B------:R-:W-:Y:S11]  /*8a70*/  ISETP.LT.OR P0, PT, R81, R67, P0 ;  /* 0x000000435100720c */ /* 0x000ff60000701670 */
[----:B------:R-:W-:Y:S02]  /*8a80*/  @!UPT UIADD3 URZ, URZ, URZ, URZ ;  /* 0x0000003f3f3ff290 */ /* 0x000fe4000fffe03f */
[----:B------:R-:W-:Y:S05]  /*8a90*/  @P0 BRA `(.L_x_997) ;  /* 0x00000004007c0947 */ /* 0x000fea0003800000 */
[----:B-1----:R-:W-:Y:S01]  /*8aa0*/  LEA R2, P0, R226, R71, 0x1 ;  /* 0x00000047e2027211 */ /* 0x002fe200078008ff */
[----:B------:R-:W-:Y:S01]  /*8ab0*/  BSSY B0, `(.L_x_998) ;  /* 0x000005c000007945 */ /* 0x000fe20003800000 */
[----:B------:R-:W-:Y:S02]  /*8ac0*/  ISETP.GE.AND P1, PT, R132, R14, PT ;  /* 0x0000000e8400720c */ /* 0x000fe40003f26270 */
[----:B------:R-:W-:Y:S02]  /*8ad0*/  LEA.HI.X R3, R226, R70, R246, 0x1, P0 ;  /* 0x00000046e2037211 */ /* 0x000fe400000f0cf6 */
[C---:B--2---:R-:W-:Y:S03]  /*8ae0*/  LEA R34, P0, R116.reuse, R68, 0x1 ;  /* 0x0000004474227211 */ /* 0x044fe600078008ff */
[----:B------:R1:W5:Y:S01]  /*8af0*/  LD.E.128 R8, desc[UR6][R2.64] ;  /* 0x0000000602087980 */ /* 0x000362000c101d00 */
[----:B------:R-:W-:Y:S05]  /*8b00*/  LEA.HI.X R35, R116, R69, R118, 0x1, P0 ;  /* 0x0000004574237211 */ /* 0x000fea00000f0c76 */
[----:B------:R-:W-:Y:S05]  /*8b10*/  @P1 BRA `(.L_x_999) ;  /* 0x0000000400541947 */ /* 0x000fea0003800000 */
[-C--:B------:R-:W-:Y:S02]  /*8b20*/  ISETP.GE.AND P1, PT, R132, R41.reuse, PT ;  /* 0x000000298400720c */ /* 0x080fe40003f26270 */
[----:B------:R-:W-:Y:S02]  /*8b30*/  MOV R4, R41 ;  /* 0x0000002900047202 */ /* 0x000fe40000000f00 */
[----:B------:R-:W-:Y:S02]  /*8b40*/  MOV R0, RZ ;  /* 0x000000ff00007202 */ /* 0x000fe40000000f00 */
[----:B-----5:R-:W-:Y:S02]  /*8b50*/  MOV R21, R8 ;  /* 0x0000000800157202 */ /* 0x020fe40000000f00 */
[----:B------:R-:W-:Y:S02]  /*8b60*/  MOV R28, R9 ;  /* 0x00000009001c7202 */ /* 0x000fe40000000f00 */
[----:B------:R-:W-:Y:S02]  /*8b70*/  MOV R30, R10 ;  /* 0x0000000a001e7202 */ /* 0x000fe40000000f00 */
[----:B------:R-:W-:Y:S02]  /*8b80*/  MOV R29, R11 ;  /* 0x0000000b001d7202 */ /* 0x000fe40000000f00 */
[C---:B------:R-:W-:Y:S02]  /*8b90*/  @P1 IADD3 R4, -R40.reuse, RZ, RZ ;  /* 0x000000ff28041210 */ /* 0x040fe40007ffe1ff */
[----:B------:R-:W-:Y:S02]  /*8ba0*/  @P1 IADD3 R0, -R40, RZ, RZ ;  /* 0x000000ff28001210 */ /* 0x000fe40007ffe1ff */
[----:B-1----:R-:W-:Y:S02]  /*8bb0*/  LEA R2, P0, R4, R2, 0x1 ;  /* 0x0000000204027211 */ /* 0x002fe400078008ff */
[----:B------:R-:W-:Y:S02]  /*8bc0*/  IADD3 R5, P2, R112, R0, RZ ;  /* 0x0000000070057210 */ /* 0x000fe40007f5e0ff */
[----:B------:R-:W-:Y:S02]  /*8bd0*/  LEA.HI.X.SX32 R3, R4, R3, 0x1, P0 ;  /* 0x0000000304037211 */ /* 0x000fe400000f0eff */
[C---:B------:R-:W-:Y:S02]  /*8be0*/  LEA R12, P0, R5.reuse, R76, 0x1 ;  /* 0x0000004c050c7211 */ /* 0x040fe400078008ff */
[----:B------:R-:W-:Y:S04]  /*8bf0*/  LEA.HI.X.SX32 R0, R0, R242, 0x1, P2 ;  /* 0x000000f200007211 */ /* 0x000fe800010f0eff */
[----:B------:R-:W-:Y:S02]  /*8c00*/  LEA.HI.X R13, R5, R75, R0, 0x1, P0 ;  /* 0x0000004b050d7211 */ /* 0x000fe400000f0c00 */
[----:B------:R1:W2:Y:S01]  /*8c10*/  LD.E.128 R4, desc[UR6][R2.64] ;  /* 0x0000000602047980 */ /* 0x0002a2000c101d00 */
[----:B------:R-:W-:Y:S02]  /*8c20*/  MOV R0, RZ ;  /* 0x000000ff00007202 */ /* 0x000fe40000000f00 */
[----:B------:R-:W-:Y:S05]  /*8c30*/  @P1 IADD3 R0, -R40, RZ, RZ ;  /* 0x000000ff28001210 */ /* 0x000fea0007ffe1ff */
[----:B------:R2:W3:Y:S01]  /*8c40*/  LD.E.128 R36, desc[UR6][R12.64] ;  /* 0x000000060c247980 */ /* 0x0004e2000c101d00 */
[----:B-1----:R-:W-:Y:S04]  /*8c50*/  IADD3 R3, P0, R112, R0, RZ ;  /* 0x0000000070037210 */ /* 0x002fe80007f1e0ff */
[----:B------:R-:W-:Y:S02]  /*8c60*/  LEA.HI.X.SX32 R0, R0, R242, 0x1, P0 ;  /* 0x000000f200007211 */ /* 0x000fe400000f0eff */
[C---:B------:R-:W-:Y:S04]  /*8c70*/  LEA R2, P0, R3.reuse, R77, 0x1 ;  /* 0x0000004d03027211 */ /* 0x040fe800078008ff */
[----:B------:R-:W-:Y:S05]  /*8c80*/  LEA.HI.X R3, R3, R74, R0, 0x1, P0 ;  /* 0x0000004a03037211 */ /* 0x000fea00000f0c00 */
        /* <DEDUP_REMOVED lines=34> */
[----:B------:R-:W-:Y:S02]  /*8eb0*/  HADD2.F32 R13, -RZ, R28.H0_H0 ;  /* 0x2000001cff0d7230 */ /* 0x000fe40000004100 */
[----:B------:R-:W-:Y:S01]  /*8ec0*/  FMUL.FTZ R3, R15, R3 ;  /* 0x000000030f037220 */ /* 0x000fe20000410000 */
[--C-:B----4-:R-:W-:Y:S02]  /*8ed0*/  HADD2.F32 R10, -RZ, R24.reuse.H0_H0 ;  /* 0x20000018ff0a7230 */ /* 0x110fe40000004100 */
[----:B------:R-:W-:Y:S02]  /*8ee0*/  HADD2.F32 R12, -RZ, R24.H1_H1 ;  /* 0x30000018ff0c7230 */ /* 0x000fe40000004100 */
[--C-:B------:R-:W-:Y:S02]  /*8ef0*/  HADD2.F32 R15, -RZ, R25.reuse.H0_H0 ;  /* 0x20000019ff0f7230 */ /* 0x100fe40000004100 */
[----:B------:R-:W-:Y:S01]  /*8f00*/  FFMA.FTZ R0, R9, R10, R0 ;  /* 0x0000000a09007223 */ /* 0x000fe20000010000 */
[----:B------:R-:W-:Y:S02]  /*8f10*/  HADD2.F32 R21, -RZ, R25.H1_H1 ;  /* 0x30000019ff157230 */ /* 0x000fe40000004100 */
[----:B------:R-:W-:Y:S01]  /*8f20*/  FFMA.FTZ R2, R11, R12, R2 ;  /* 0x0000000c0b027223 */ /* 0x000fe20000010002 */
[----:B------:R-:W-:Y:S02]  /*8f30*/  HADD2.F32 R9, -RZ, R28.H1_H1 ;  /* 0x3000001cff097230 */ /* 0x000fe40000004100 */
[----:B------:R-:W-:Y:S01]  /*8f40*/  FFMA.FTZ R3, R13, R15, R3 ;  /* 0x0000000f0d037223 */ /* 0x000fe20000010003 */
[----:B------:R-:W-:Y:S02]  /*8f50*/  HADD2.F32 R24, -RZ, R26.H0_H0 ;  /* 0x2000001aff187230 */ /* 0x000fe40000004100 */
[----:B------:R-:W-:Y:S02]  /*8f60*/  HADD2.F32 R10, -RZ, R30.H0_H0 ;  /* 0x2000001eff0a7230 */ /* 0x000fe40000004100 */
[----:B------:R-:W-:Y:S01]  /*8f70*/  FFMA.FTZ R4, R9, R21, R4 ;  /* 0x0000001509047223 */ /* 0x000fe20000010004 */
[----:B------:R-:W-:Y:S01]  /*8f80*/  HADD2.F32 R25, -RZ, R26.H1_H1 ;  /* 0x3000001aff197230 */ /* 0x000fe20000004100 */
[----:B------:R-:W-:Y:S01]  /*8f90*/  F2FP.F16.F32.PACK_AB R0, R2, R0 ;  /* 0x000000000200723e */ /* 0x000fe200000000ff */
        /* <DEDUP_REMOVED lines=13> */
.L_x_999:
[----:B------:R-:W-:Y:S05]  /*9070*/  BSYNC B0 ;  /* 0x0000000000007941 */ /* 0x000fea0003800000 */
.L_x_998:
[----:B-----5:R3:W-:Y:S02]  /*9080*/  ST.E.128 desc[UR6][R34.64], R8 ;  /* 0x0000000822007985 */ /* 0x0207e4000c101d06 */
.L_x_997:
[----:B------:R-:W-:Y:S05]  /*9090*/  BSYNC B1 ;  /* 0x0000000000017941 */ /* 0x000fea0003800000 */
.L_x_996:
[----:B------:R-:W-:Y:S01]  /*90a0*/  ISETP.GE.AND P0, PT, R80, R66, PT ;  /* 0x000000425000720c */ /* 0x000fe20003f06270 */
        /* <DEDUP_REMOVED lines=9> */
[C---:B--23--:R-:W-:Y:S03]  /*9140*/  LEA R34, P0, R97.reuse, R68, 0x1 ;  /* 0x0000004461227211 */ /* 0x04cfe600078008ff */
        /* <DEDUP_REMOVED lines=12> */
[C---:B-1----:R-:W-:Y:S02]  /*9210*/  LEA R2, P0, R4.reuse, R2, 0x1 ;  /* 0x0000000204027211 */ /* 0x042fe400078008ff */
        /* <DEDUP_REMOVED lines=75> */
.L_x_1003:
[----:B------:R-:W-:Y:S05]  /*96d0*/  BSYNC B0 ;  /* 0x0000000000007941 */ /* 0x000fea0003800000 */
.L_x_1002:
[----:B-----5:R4:W-:Y:S02]  /*96e0*/  ST.E.128 desc[UR6][R34.64], R8 ;  /* 0x0000000822007985 */ /* 0x0209e4000c101d06 */
.L_x_1001:
[----:B------:R-:W-:Y:S05]  /*96f0*/  BSYNC B1 ;  /* 0x0000000000017941 */ /* 0x000fea0003800000 */
.L_x_1000:
[----:B------:R-:W-:Y:S01]  /*9700*/  ISETP.GE.AND P0, PT, R82, R66, PT ;  /* 0x000000425200720c */ /* 0x000fe20003f06270 */
[----:B------:R-:W-:Y:S03]  /*9710*/  BSSY B1, `(.L_x_1004) ;  /* 0x000006b000017945 */ /* 0x000fe60003800000 */
[----:B------:R-:W-:Y:S04]  /*9720*/  ISETP.GE.OR P0, PT, R132, R42, P0 ;  /* 0x0000002a8400720c */ /* 0x000fe80000706670 */
[----:B------:R-:W-:Y:S11]  /*9730*/  ISETP.LT.OR P0, PT, R82, R67, P0 ;  /* 0x000000435200720c */ /* 0x000ff60000701670 */
[----:B------:R-:W-:Y:S02]  /*9740*/  @!UPT UIADD3 URZ, URZ, URZ, URZ ;  /* 0x0000003f3f3ff290 */ /* 0x000fe4000fffe03f */
[----:B------:R-:W-:Y:S05]  /*9750*/  @P0 BRA `(.L_x_1005) ;  /* 0x0000000400980947 */ /* 0x000fea0003800000 */
[----:B------:R-:W-:Y:S01]  /*9760*/  IMAD R0, R65, 0x60, RZ ;  /* 0x0000006041007824 */ /* 0x000fe200078e02ff */
[----:B-1----:R-:W-:Y:S01]  /*9770*/  MOV R2, R71 ;  /* 0x0000004700027202 */ /* 0x002fe20000000f00 */
[----:B------:R-:W-:Y:S01]  /*9780*/  IMAD.MOV.U32 R5, RZ, RZ, R69 ;  /* 0x000000ffff057224 */ /* 0x000fe200078e0045 */
[----:B------:R-:W-:Y:S01]  /*9790*/  MOV R3, R70 ;  /* 0x0000004600037202 */ /* 0x000fe20000000f00 */
[----:B------:R-:W-:Y:S01]  /*97a0*/  BSSY B0, `(.L_x_1006) ;  /* 0x0000060000007945 */ /* 0x000fe20003800000 */
[----:B------:R-:W-:Y:S02]  /*97b0*/  ISETP.GE.AND P0, PT, R132, R14, PT ;  /* 0x0000000e8400720c */ /* 0x000fe40003f06270 */
[----:B------:R-:W-:Y:S01]  /*97c0*/  MOV R4, R68 ;  /* 0x0000004400047202 */ /* 0x000fe20000000f00 */
[----:B------:R-:W-:Y:S04]  /*97d0*/  IMAD.WIDE.U32 R2, R64, 0x60, R2 ;  /* 0x0000006040027825 */ /* 0x000fe800078e0002 */
[----:B------:R-:W-:Y:S02]  /*97e0*/  IMAD.IADD R3, R3, 0x1, R0 ;  /* 0x0000000103037824 */ /* 0x000fe400078e0200 */
[----:B------:R-:W-:Y:S02]  /*97f0*/  IMAD R0, R191, 0x60, RZ ;  /* 0x00000060bf007824 */ /* 0x000fe400078e02ff */
[----:B------:R-:W-:Y:S01]  /*9800*/  IMAD.WIDE.U32 R4, R190, 0x60, R4 ;  /* 0x00000060be047825 */ /* 0x000fe200078e0004 */
[----:B--234-:R1:W5:Y:S04]  /*9810*/  LD.E.128 R8, desc[UR6][R2.64] ;  /* 0x0000000602087980 */ /* 0x01c368000c101d00 */
[----:B------:R-:W-:Y:S02]  /*9820*/  IADD3 R35, R5, R0, RZ ;  /* 0x0000000005237210 */ /* 0x000fe40007ffe0ff */
[----:B------:R-:W-:Y:S01]  /*9830*/  MOV R34, R4 ;  /* 0x0000000400227202 */ /* 0x000fe20000000f00 */
[----:B------:R-:W-:Y:S06]  /*9840*/  @P0 BRA `(.L_x_1007) ;  /* 0x0000000400540947 */ /* 0x000fec0003800000 */
        /* <DEDUP_REMOVED lines=85> */
.L_x_1007:
[----:B------:R-:W-:Y:S05]  /*9da0*/  BSYNC B0 ;  /* 0x0000000000007941 */ /* 0x000fea0003800000 */
.L_x_1006:
[----:B-----5:R2:W-:Y:S02]  /*9db0*/  ST.E.128 desc[UR6][R34.64], R8 ;  /* 0x0000000822007985 */ /* 0x0205e4000c101d06 */
.L_x_1005:
[----:B------:R-:W-:Y:S05]  /*9dc0*/  BSYNC B1 ;  /* 0x0000000000017941 */ /* 0x000fea0003800000 */
.L_x_1004:
        /* <DEDUP_REMOVED lines=10> */
[C---:B--234-:R-:W-:Y:S03]  /*9e70*/  LEA R34, P0, R96.reuse, R68, 0x1 ;  /* 0x0000004460227211 */ /* 0x05cfe600078008ff */
        /* <DEDUP_REMOVED lines=88> */
.L_x_1011:
[----:B------:R-:W-:Y:S05]  /*a400*/  BSYNC B0 ;  /* 0x0000000000007941 */ /* 0x000fea0003800000 */
.L_x_1010:
[----:B-----5:R2:W-:Y:S02]  /*a410*/  ST.E.128 desc[UR6][R34.64], R8 ;  /* 0x0000000822007985 */ /* 0x0205e4000c101d06 */
.L_x_1009:
[----:B------:R-:W-:Y:S05]  /*a420*/  BSYNC B1 ;  /* 0x0000000000017941 */ /* 0x000fea0003800000 */
.L_x_1008:
        /* <DEDUP_REMOVED lines=106> */
.L_x_1015:
[----:B------:R-:W-:Y:S05]  /*aad0*/  BSYNC B0 ;  /* 0x0000000000007941 */ /* 0x000fea0003800000 */
.L_x_1014:
[----:B-----5:R2:W-:Y:S02]  /*aae0*/  ST.E.128 desc[UR6][R34.64], R8 ;  /* 0x0000000822007985 */ /* 0x0205e4000c101d06 */
.L_x_1013:
[----:B------:R-:W-:Y:S05]  /*aaf0*/  BSYNC B1 ;  /* 0x0000000000017941 */ /* 0x000fea0003800000 */
.L_x_1012:
[C---:B------:R-:W-:Y:S01]  /*ab00*/  ISETP.GE.AND P0, PT, R91.reuse, R66, PT ;  /* 0x000000425b00720c */ /* 0x040fe20003f06270 */
        /* <DEDUP_REMOVED lines=105> */
.L_x_1019:
[----:B------:R-:W-:Y:S05]  /*b1a0*/  BSYNC B0 ;  /* 0x0000000000007941 */ /* 0x000fea0003800000 */
.L_x_1018:
[----:B-----5:R2:W-:Y:S02]  /*b1b0*/  ST.E.128 desc[UR6][R34.64], R8 ;  /* 0x0000000822007985 */ /* 0x0205e4000c101d06 */
.L_x_1017:
[----:B------:R-:W-:Y:S05]  /*b1c0*/  BSYNC B1 ;  /* 0x0000000000017941 */ /* 0x000fea0003800000 */
.L_x_1016:
        /* <DEDUP_REMOVED lines=106> */
.L_x_1023:
[----:B------:R-:W-:Y:S05]  /*b870*/  BSYNC B0 ;  /* 0x0000000000007941 */ /* 0x000fea0003800000 */
.L_x_1022:
[----:B-----5:R2:W-:Y:S02]  /*b880*/  ST.E.128 desc[UR6][R34.64], R8 ;  /* 0x0000000822007985 */ /* 0x0205e4000c101d06 */
.L_x_1021:
[----:B------:R-:W-:Y:S05]  /*b890*/  BSYNC B1 ;  /* 0x0000000000017941 */ /* 0x000fea0003800000 */
.L_x_1020:
        /* <DEDUP_REMOVED lines=99> */
.L_x_1027:
[----:B------:R-:W-:Y:S05]  /*bed0*/  BSYNC B0 ;  /* 0x0000000000007941 */ /* 0x000fea0003800000 */
.L_x_1026:
[----:B-----5:R2:W-:Y:S02]  /*bee0*/  ST.E.128 desc[UR6][R34.64], R8 ;  /* 0x0000000822007985 */ /* 0x0205e4000c101d06 */
.L_x_1025:
[----:B------:R-:W-:Y:S05]  /*bef0*/  BSYNC B1 ;  /* 0x0000000000017941 */ /* 0x000fea0003800000 */
.L_x_1024:
        /* <DEDUP_REMOVED lines=106> */
.L_x_1031:
[----:B------:R-:W-:Y:S05]  /*c5a0*/  BSYNC B0 ;  /* 0x0000000000007941 */ /* 0x000fea0003800000 */
.L_x_1030:
[----:B-----5:R2:W-:Y:S02]  /*c5b0*/  ST.E.128 desc[UR6][R34.64], R8 ;  /* 0x0000000822007985 */ /* 0x0205e4000c101d06 */
.L_x_1029:
[----:B------:R-:W-:Y:S05]  /*c5c0*/  BSYNC B1 ;  /* 0x0000000000017941 */ /* 0x000fea0003800000 */
.L_x_1028:
        /* <DEDUP_REMOVED lines=106> */
.L_x_1035:
[----:B------:R-:W-:Y:S05]  /*cc70*/  BSYNC B0 ;  /* 0x0000000000007941 */ /* 0x000fea0003800000 */
.L_x_1034:
[----:B-----5:R2:W-:Y:S02]  /*cc80*/  ST.E.128 desc[UR6][R34.64], R8 ;  /* 0x0000000822007985 */ /* 0x0205e4000c101d06 */
.L_x_1033:
[----:B------:R-:W-:Y:S05]  /*cc90*/  BSYNC B1 ;  /* 0x0000000000017941 */ /* 0x000fea0003800000 */
.L_x_1032:
        /* <DEDUP_REMOVED lines=106> */
.L_x_1039:
[----:B------:R-:W-:Y:S05]  /*d340*/  BSYNC B0 ;  /* 0x0000000000007941 */ /* 0x000fea0003800000 */
.L_x_1038:
[----:B-----5:R2:W-:Y:S02]  /*d350*/  ST.E.128 desc[UR6][R34.64], R8 ;  /* 0x0000000822007985 */ /* 0x0205e4000c101d06 */
.L_x_1037:
[----:B------:R-:W-:Y:S05]  /*d360*/  BSYNC B1 ;  /* 0x0000000000017941 */ /* 0x000fea0003800000 */
.L_x_1036:
        /* <DEDUP_REMOVED lines=106> */
.L_x_1043:
[----:B------:R-:W-:Y:S05]  /*da10*/  BSYNC B0 ;  /* 0x0000000000007941 */ /* 0x000fea0003800000 */
.L_x_1042:
[----:B-----5:R2:W-:Y:S02]  /*da20*/  ST.E.128 desc[UR6][R34.64], R8 ;  /* 0x0000000822007985 */ /* 0x0205e4000c101d06 */
.L_x_1041:
[----:B------:R-:W-:Y:S05]  /*da30*/  BSYNC B1 ;  /* 0x0000000000017941 */ /* 0x000fea0003800000 */
.L_x_1040:
        /* <DEDUP_REMOVED lines=106> */
.L_x_1047:
[----:B------:R-:W-:Y:S05]  /*e0e0*/  BSYNC B0 ;  /* 0x0000000000007941 */ /* 0x000fea0003800000 */
.L_x_1046:
[----:B-----5:R2:W-:Y:S02]  /*e0f0*/  ST.E.128 desc[UR6][R34.64], R8 ;  /* 0x0000000822007985 */ /* 0x0205e4000c101d06 */
.L_x_1045:
[----:B------:R-:W-:Y:S05]  /*e100*/  BSYNC B1 ;  /* 0x0000000000017941 */ /* 0x000fea0003800000 */
.L_x_1044:
        /* <DEDUP_REMOVED lines=106> */
.L_x_1051:
[----:B------:R-:W-:Y:S05]  /*e7b0*/  BSYNC B0 ;  /* 0x0000000000007941 */ /* 0x000fea0003800000 */
.L_x_1050:
[----:B-----5:R2:W-:Y:S02]  /*e7c0*/  ST.E.128 desc[UR6][R34.64], R8 ;  /* 0x0000000822007985 */ /* 0x0205e4000c101d06 */
.L_x_1049:
[----:B------:R-:W-:Y:S05]  /*e7d0*/  BSYNC B1 ;  /* 0x0000000000017941 */ /* 0x000fea0003800000 */
.L_x_1048:
        /* <DEDUP_REMOVED lines=21> */
[----:B------:R-:W-:Y:S02]  /*e930*/  ISETP.GE.AND P1, PT, R132, R41, PT ;  /* 0x000000298400720c */ /* 0x000fe40003f26270 */
[----:B------:R-:W-:Y:S02]  /*e940*/  MOV R0, RZ ;  /* 0x000000ff00007202 */ /* 0x000fe40000000f00 */
[----:B-----5:R-:W-:Y:S02]  /*e950*/  MOV R15, R8 ;  /* 0x00000008000f7202 */ /* 0x020fe40000000f00 */
[----:B------:R-:W-:Y:S02]  /*e960*/  MOV R28, R9 ;  /* 0x00000009001c7202 */ /* 0x000fe40000000f00 */
[----:B------:R-:W-:Y:S02]  /*e970*/  MOV R30, R10 ;  /* 0x0000000a001e7202 */ /* 0x000fe40000000f00 */
[----:B------:R-:W-:Y:S03]  /*e980*/  MOV R29, R11 ;  /* 0x0000000b001d7202 */ /* 0x000fe60000000f00 */
[C---:B------:R-:W-:Y:S02]  /*e990*/  @P1 IADD3 R41, -R40.reuse, RZ, RZ ;  /* 0x000000ff28291210 */ /* 0x040fe40007ffe1ff */
[----:B------:R-:W-:Y:S02]  /*e9a0*/  @P1 IADD3 R0, -R40, RZ, RZ ;  /* 0x000000ff28001210 */ /* 0x000fe40007ffe1ff */
[C---:B-1----:R-:W-:Y:S02]  /*e9b0*/  LEA R2, P0, R41.reuse, R2, 0x1 ;  /* 0x0000000229027211 */ /* 0x042fe400078008ff */
[----:B------:R-:W-:Y:S02]  /*e9c0*/  IADD3 R4, P2, R98, R0, RZ ;  /* 0x0000000062047210 */ /* 0x000fe40007f5e0ff */
[----:B------:R-:W-:Y:S02]  /*e9d0*/  LEA.HI.X.SX32 R3, R41, R3, 0x1, P0 ;  /* 0x0000000329037211 */ /* 0x000fe400000f0eff */
[----:B------:R-:W-:Y:S02]  /*e9e0*/  LEA R12, P0, R4, R76, 0x1 ;  /* 0x0000004c040c7211 */ /* 0x000fe400078008ff */
        /* <DEDUP_REMOVED lines=72> */
.L_x_1055:
[----:B------:R-:W-:Y:S05]  /*ee70*/  BSYNC B0 ;  /* 0x0000000000007941 */ /* 0x000fea0003800000 */
.L_x_1054:
[----:B-----5:R2:W-:Y:S02]  /*ee80*/  ST.E.128 desc[UR6][R34.64], R8 ;  /* 0x0000000822007985 */ /* 0x0205e4000c101d06 */
.L_x_1053:
[----:B------:R-:W-:Y:S05]  /*ee90*/  BSYNC B1 ;  /* 0x0000000000017941 */ /* 0x000fea0003800000 */
.L_x_1052:
[----:B------:R-:W-:Y:S01]  /*eea0*/  MOV R5, R74 ;  /* 0x0000004a00057202 */ /* 0x000fe20000000f00 */
[----:B------:R-:W5:Y:S01]  /*eeb0*/  LD.E R0, desc[UR6][R22.64+0xd0] ;  /* 0x0000d00616007980 */ /* 0x000f62000c101900 */
[----:B-1----:R-:W-:Y:S01]  /*eec0*/  MOV R3, R75 ;  /* 0x0000004b00037202 */ /* 0x002fe20000000f00 */
        /* <DEDUP_REMOVED lines=8> */
.L_x_957:
[----:B------:R-:W-:Y:S02]  /*ef50*/  P2R R24, PR, RZ, 0x10 ;  /* 0x00000010ff187803 */ /* 0x000fe40000000000 */
[C---:B------:R-:W-:Y:S02]  /*ef60*/  LOP3.LUT P4, RZ, R33.reuse, 0x200, RZ, 0xc0, !PT ;  /* 0x0000020021ff7812 */ /* 0x040fe4000788c0ff */
[----:B------:R-:W-:Y:S02]  /*ef70*/  P2R R0, PR, RZ, 0x40 ;  /* 0x00000040ff007803 */ /* 0x000fe40000000000 */
[C---:B------:R-:W-:Y:S02]  /*ef80*/  LOP3.LUT P6, RZ, R33.reuse, 0x100, RZ, 0xc0, !PT ;  /* 0x0000010021ff7812 */ /* 0x040fe400078cc0ff */
[----:B------:R-:W-:Y:S02]  /*ef90*/  P2R R25, PR, RZ, 0x8 ;  /* 0x00000008ff197803 */ /* 0x000fe40000000000 */
[C---:B------:R-:W-:Y:S02]  /*efa0*/  LOP3.LUT P3, RZ, R33.reuse, 0x80, RZ, 0xc0, !PT ;  /* 0x0000008021ff7812 */ /* 0x040fe4000786c0ff */
[----:B------:R-:W-:Y:S02]  /*efb0*/  P2R R26, PR, RZ, 0x4 ;  /* 0x00000004ff1a7803 */ /* 0x000fe40000000000 */
[C---:B------:R-:W-:Y:S01]  /*efc0*/  LOP3.LUT P2, RZ, R33.reuse, 0x40, RZ, 0xc0, !PT ;  /* 0x0000004021ff7812 */ /* 0x040fe2000784c0ff */
[----:B------:R-:W-:Y:S01]  /*efd0*/  @!P4 IMAD.MOV.U32 R3, RZ, RZ, R70 ;  /* 0x000000ffff03c224 */ /* 0x000fe200078e0046 */
[-C--:B------:R-:W-:Y:S02]  /*efe0*/  @!P4 MOV R2, R71.reuse ;  /* 0x000000470002c202 */ /* 0x080fe40000000f00 */
[----:B------:R-:W-:Y:S02]  /*eff0*/  P2R R21, PR, RZ, 0x20 ;  /* 0x00000020ff157803 */ /* 0x000fe40000000000 */
[C---:B------:R-:W-:Y:S01]  /*f000*/  @!P6 LEA R8, P0, R226.reuse, R71, 0x1 ;  /* 0x00000047e208e211 */ /* 0x040fe200078008ff */
[----:B------:R1:W2:Y:S01]  /*f010*/  @!P4 LD.E.128 R12, desc[UR6][R2.64] ;  /* 0x00000006020cc980 */ /* 0x0002a2000c101d00 */
[C---:B------:R-:W-:Y:S02]  /*f020*/  LOP3.LUT P5, RZ, R33.reuse, 0x20, RZ, 0xc0, !PT ;  /* 0x0000002021ff7812 */ /* 0x040fe400078ac0ff */
[----:B------:R-:W-:Y:S02]  /*f030*/  @!P6 LEA.HI.X R9, R226, R70, R246, 0x1, P0 ;  /* 0x00000046e209e211 */ /* 0x000fe400000f0cf6 */
[C---:B------:R-:W-:Y:S02]  /*f040*/  @!P6 LEA R6, P0, R116.reuse, R68, 0x1 ;  /* 0x000000447406e211 */ /* 0x040fe400078008ff */
[----:B------:R-:W-:Y:S02]  /*f050*/  P2R R27, PR, RZ, 0x2 ;  /* 0x00000002ff1b7803 */ /* 0x000fe40000000000 */
[----:B------:R-:W-:Y:S02]  /*f060*/  @!P6 LEA.HI.X R7, R116, R69, R118, 0x1, P0 ;  /* 0x000000457407e211 */ /* 0x000fe400000f0c76 */
[C---:B------:R-:W-:Y:S02]  /*f070*/  @!P3 LEA R4, P0, R218.reuse, R71, 0x1 ;  /* 0x00000047da04b211 */ /* 0x040fe400078008ff */
[C---:B------:R-:W-:Y:S02]  /*f080*/  LOP3.LUT P1, RZ, R33.reuse, 0x2, RZ, 0xc0, !PT ;  /* 0x0000000221ff7812 */ /* 0x040fe4000782c0ff */
[----:B------:R-:W-:Y:S01]  /*f090*/  @!P3 LEA.HI.X R5, R218, R70, R243, 0x1, P0 ;  /* 0x00000046da05b211 */ /* 0x000fe200000f0cf3 */
[----:B-1----:R-:W-:Y:S01]  /*f0a0*/  @!P4 IMAD.MOV.U32 R3, RZ, RZ, R69 ;  /* 0x000000ffff03c224 */ /* 0x002fe200078e0045 */
[-C--:B------:R-:W-:Y:S05]  /*f0b0*/  @!P4 MOV R2, R68.reuse ;  /* 0x000000440002c202 */ /* 0x080fea0000000f00 */
[----:B--2---:R1:W-:Y:S01]  /*f0c0*/  @!P4 ST.E.128 desc[UR6][R2.64], R12 ;  /* 0x0000000c0200c985 */ /* 0x0043e2000c101d06 */
[----:B------:R-:W-:Y:S04]  /*f0d0*/  LOP3.LUT P4, RZ, R33, 0x10, RZ, 0xc0, !PT ;  /* 0x0000001021ff7812 */ /* 0x000fe8000788c0ff */
[----:B------:R-:W2:Y:S01]  /*f0e0*/  @!P6 LD.E.128 R8, desc[UR6][R8.64] ;  /* 0x000000060808e980 */ /* 0x000ea2000c101d00 */
[C---:B-1----:R-:W-:Y:S04]  /*f0f0*/  @!P3 LEA R2, P0, R97.reuse, R68, 0x1 ;  /* 0x000000446102b211 */ /* 0x042fe800078008ff */
[----:B------:R-:W-:Y:S01]  /*f100*/  @!P3 LEA.HI.X R3, R97, R69, R115, 0x1, P0 ;  /* 0x000000456103b211 */ /* 0x000fe200000f0c73 */
[----:B--2---:R1:W-:Y:S01]  /*f110*/  @!P6 ST.E.128 desc[UR6][R6.64], R8 ;  /* 0x000000080600e985 */ /* 0x0043e2000c101d06 */
[----:B------:R-:W-:Y:S01]  /*f120*/  ISETP.NE.AND P6, PT, R0, RZ, PT ;  /* 0x000000ff0000720c */ /* 0x000fe20003fc5270 */
[----:B------:R-:W-:Y:S03]  /*f130*/  @!P2 IMAD R0, R65, 0x60, RZ ;  /* 0x000000604100a824 */ /* 0x000fe600078e02ff */
[----:B-1----:R-:W2:Y:S01]  /*f140*/  @!P3 LD.E.128 R8, desc[UR6][R4.64] ;  /* 0x000000060408b980 */ /* 0x002ea2000c101d00 */
[C---:B------:R-:W-:Y:S04]  /*f150*/  @!P5 LEA R6, P0, R220.reuse, R71, 0x1 ;  /* 0x00000047dc06d211 */ /* 0x040fe800078008ff */
[----:B------:R-:W-:Y:S02]  /*f160*/  @!P5 LEA.HI.X R7, R220, R70, R244, 0x1, P0 ;  /* 0x00000046dc07d211 */ /* 0x000fe400000f0cf4 */
[C---:B------:R-:W-:Y:S04]  /*f170*/  @!P5 LEA R12, P0, R96.reuse, R68, 0x1 ;  /* 0x00000044600cd211 */ /* 0x040fe800078008ff */
[----:B------:R-:W-:Y:S01]  /*f180*/  @!P5 LEA.HI.X R13, R96, R69, R114, 0x1, P0 ;  /* 0x00000045600dd211 */ /* 0x000fe200000f0c72 */
[----:B--2---:R1:W-:Y:S01]  /*f190*/  @!P3 ST.E.128 desc[UR6][R2.64], R8 ;  /* 0x000000080200b985 */ /* 0x0043e2000c101d06 */
[----:B------:R-:W-:Y:S01]  /*f1a0*/  LOP3.LUT P3, RZ, R33, 0x8, RZ, 0xc0, !PT ;  /* 0x0000000821ff7812 */ /* 0x000fe2000786c0ff */
[----:B-1----:R-:W-:Y:S01]  /*f1b0*/  @!P2 IMAD.MOV.U32 R3, RZ, RZ, R70 ;  /* 0x000000ffff03a224 */ /* 0x002fe200078e0046 */
[----:B------:R-:W-:Y:S05]  /*f1c0*/  @!P2 MOV R2, R71 ;  /* 0x000000470002a202 */ /* 0x000fea0000000f00 */
[----:B------:R-:W-:Y:S05]  /*f1d0*/  @!P2 IMAD.WIDE.U32 R2, R64, 0x60, R2 ;  /* 0x000000604002a825 */ /* 0x000fea00078e0002 */
[----:B------:R-:W-:Y:S01]  /*f1e0*/  @!P2 IADD3 R3, R3, R0, RZ ;  /* 0x000000000303a210 */ /* 0x000fe20007ffe0ff */
[----:B------:R-:W-:Y:S04]  /*f1f0*/  @!P2 IMAD R0, R191, 0x60, RZ ;  /* 0x00000060bf00a824 */ /* 0x000fe800078e02ff */
[----:B------:R1:W2:Y:S02]  /*f200*/  @!P2 LD.E.128 R8, desc[UR6][R2.64] ;  /* 0x000000060208a980 */ /* 0x0002a4000c101d00 */
[----:B-1----:R-:W-:Y:S01]  /*f210*/  @!P2 IMAD.MOV.U32 R2, RZ, RZ, R68 ;  /* 0x000000ffff02a224 */ /* 0x002fe200078e0044 */
[----:B------:R-:W-:Y:S03]  /*f220*/  @!P2 MOV R3, R69 ;  /* 0x000000450003a202 */ /* 0x000fe60000000f00 */
[----:B------:R-:W-:Y:S04]  /*f230*/  @!P2 IMAD.WIDE.U32 R2, R190, 0x60, R2 ;  /* 0x00000060be02a825 */ /* 0x000fe800078e0002 */
[----:B------:R-:W-:Y:S02]  /*f240*/  @!P2 IMAD.IADD R3, R3, 0x1, R0 ;  /* 0x000000010303a824 */ /* 0x000fe400078e0200 */
[----:B------:R-:W-:Y:S03]  /*f250*/  @!P4 IMAD R0, R65, 0xa0, RZ ;  /* 0x000000a04100c824 */ /* 0x000fe600078e02ff */
[----:B--2---:R1:W-:Y:S01]  /*f260*/  @!P2 ST.E.128 desc[UR6][R2.64], R8 ;  /* 0x000000080200a985 */ /* 0x0043e2000c101d06 */
[----:B------:R-:W-:Y:S04]  /*f270*/  LOP3.LUT P2, RZ, R33, 0x4, RZ, 0xc0, !PT ;  /* 0x0000000421ff7812 */ /* 0x000fe8000784c0ff */
[----:B------:R-:W2:Y:S01]  /*f280*/  @!P5 LD.E.128 R4, desc[UR6][R6.64] ;  /* 0x000000060604d980 */ /* 0x000ea2000c101d00 */
[----:B-1----:R-:W-:Y:S01]  /*f290*/  @!P4 IMAD.MOV.U32 R3, RZ, RZ, R70 ;  /* 0x000000ffff03c224 */ /* 0x002fe200078e0046 */
[-C--:B------:R-:W-:Y:S02]  /*f2a0*/  @!P4 MOV R2, R71.reuse ;  /* 0x000000470002c202 */ /* 0x080fe40000000f00 */
[----:B------:R-:W-:Y:S03]  /*f2b0*/  @!P1 LEA R8, P0, R224, R71, 0x1 ;  /* 0x00000047e0089211 */ /* 0x000fe600078008ff */
[----:B------:R-:W-:Y:S01]  /*f2c0*/  @!P4 IMAD.WIDE.U32 R2, R64, 0xa0, R2 ;  /* 0x000000a04002c825 */ /* 0x000fe200078e0002 */
[----:B------:R-:W-:Y:S02]  /*f2d0*/  @!P1 LEA.HI.X R9, R224, R70, R245, 0x1, P0 ;  /* 0x00000046e0099211 */ /* 0x000fe400000f0cf5 */
[----:B------:R-:W-:Y:S02]  /*f2e0*/  @!P1 LEA R10, P0, R95, R68, 0x1 ;  /* 0x000000445f0a9211 */ /* 0x000fe400078008ff */
[----:B------:R-:W-:Y:S01]  /*f2f0*/  @!P4 IADD3 R3, R3, R0, RZ ;  /* 0x000000000303c210 */ /* 0x000fe20007ffe0ff */
[----:B------:R-:W-:Y:S01]  /*f300*/  @!P4 IMAD R0, R191, 0xa0, RZ ;  /* 0x000000a0bf00c824 */ /* 0x000fe200078e02ff */
[-C--:B------:R-:W-:Y:S02]  /*f310*/  @!P1 LEA.HI.X R11, R95, R69.reuse, R113, 0x1, P0 ;  /* 0x000000455f0b9211 */ /* 0x080fe400000f0c71 */
[----:B------:R-:W-:Y:S01]  /*f320*/  LOP3.LUT P0, RZ, R33, 0x1, RZ, 0xc0, !PT ;  /* 0x0000000121ff7812 */ /* 0x000fe2000780c0ff */
[----:B--2---:R1:W-:Y:S01]  /*f330*/  @!P5 ST.E.128 desc[UR6][R12.64], R4 ;  /* 0x000000040c00d985 */ /* 0x0043e2000c101d06 */
[----:B------:R-:W-:Y:S04]  /*f340*/  ISETP.NE.AND P5, PT, R21, RZ, PT ;  /* 0x000000ff1500720c */ /* 0x000fe80003fa5270 */
[----:B-1----:R1:W2:Y:S02]  /*f350*/  @!P4 LD.E.128 R4, desc[UR6][R2.64] ;  /* 0x000000060204c980 */ /* 0x0022a4000c101d00 */
[----:B-1----:R-:W-:Y:S01]  /*f360*/  @!P4 IMAD.MOV.U32 R2, RZ, RZ, R68 ;  /* 0x000000ffff02c224 */ /* 0x002fe200078e0044 */
[----:B------:R-:W-:Y:S03]  /*f370*/  @!P4 MOV R3, R69 ;  /* 0x000000450003c202 */ /* 0x000fe60000000f00 */
[----:B------:R-:W-:Y:S04]  /*f380*/  @!P4 IMAD.WIDE.U32 R2, R190, 0xa0, R2 ;  /* 0x000000a0be02c825 */ /* 0x000fe800078e0002 */
[----:B------:R-:W-:Y:S02]  /*f390*/  @!P4 IMAD.IADD R3, R3, 0x1, R0 ;  /* 0x000000010303c824 */ /* 0x000fe400078e0200 */
[----:B------:R-:W-:Y:S03]  /*f3a0*/  @!P3 IMAD R0, R65, 0xc0, RZ ;  /* 0x000000c04100b824 */ /* 0x000fe600078e02ff */
[----:B--2---:R1:W-:Y:S01]  /*f3b0*/  @!P4 ST.E.128 desc[UR6][R2.64], R4 ;  /* 0x000000040200c985 */ /* 0x0043e2000c101d06 */
[----:B------:R-:W-:Y:S01]  /*f3c0*/  ISETP.NE.AND P4, PT, R24, RZ, PT ;  /* 0x000000ff1800720c */ /* 0x000fe20003f85270 */
        /* <DEDUP_REMOVED lines=26> */
[----:B-1----:R-:W-:Y:S03]  /*f570*/  @!P0 IMAD.MOV.U32 R3, RZ, RZ, R70 ;  /* 0x000000ffff038224 */ /* 0x002fe600078e0046 */
[----:B------:R-:W2:Y:S01]  /*f580*/  @!P1 LD.E.128 R4, desc[UR6][R8.64] ;  /* 0x0000000608049980 */ /* 0x000ea2000c101d00 */
[----:B------:R-:W-:Y:S05]  /*f590*/  @!P0 MOV R2, R71 ;  /* 0x0000004700028202 */ /* 0x000fea0000000f00 */
[----:B------:R-:W-:Y:S05]  /*f5a0*/  @!P0 IMAD.WIDE.U32 R2, R64, 0x120, R2 ;  /* 0x0000012040028825 */ /* 0x000fea00078e0002 */
[----:B------:R-:W-:Y:S01]  /*f5b0*/  @!P0 IADD3 R3, R3, R0, RZ ;  /* 0x0000000003038210 */ /* 0x000fe20007ffe0ff */
[----:B------:R-:W-:Y:S01]  /*f5c0*/  @!P0 IMAD R0, R191, 0x120, RZ ;  /* 0x00000120bf008824 */ /* 0x000fe200078e02ff */
[----:B--2---:R1:W-:Y:S01]  /*f5d0*/  @!P1 ST.E.128 desc[UR6][R10.64], R4 ;  /* 0x000000040a009985 */ /* 0x0043e2000c101d06 */
[----:B------:R-:W-:Y:S01]  /*f5e0*/  ISETP.NE.AND P1, PT, R27, RZ, PT ;  /* 0x000000ff1b00720c */ /* 0x000fe20003f25270 */
[----:B-1----:R-:W-:Y:S03]  /*f5f0*/  @!P0 IMAD.MOV.U32 R4, RZ, RZ, R68 ;  /* 0x000000ffff048224 */ /* 0x002fe600078e0044 */
[----:B------:R1:W2:Y:S01]  /*f600*/  @!P0 LD.E.128 R8, desc[UR6][R2.64] ;  /* 0x0000000602088980 */ /* 0x0002a2000c101d00 */
[----:B------:R-:W-:Y:S01]  /*f610*/  @!P6 IMAD R6, R65, 0x140, RZ ;  /* 0x000001404106e824 */ /* 0x000fe200078e02ff */
[-C--:B------:R-:W-:Y:S03]  /*f620*/  @!P0 MOV R5, R69.reuse ;  /* 0x0000004500058202 */ /* 0x080fe60000000f00 */
[----:B------:R-:W-:Y:S04]  /*f630*/  @!P0 IMAD.WIDE.U32 R4, R190, 0x120, R4 ;  /* 0x00000120be048825 */ /* 0x000fe800078e0004 */
[----:B------:R-:W-:Y:S02]  /*f640*/  @!P0 IMAD.IADD R5, R5, 0x1, R0 ;  /* 0x0000000105058824 */ /* 0x000fe400078e0200 */
[----:B------:R-:W-:Y:S02]  /*f650*/  @!P6 IMAD R0, R191, 0x140, RZ ;  /* 0x00000140bf00e824 */ /* 0x000fe400078e02ff */
[----:B-1----:R-:W-:Y:S01]  /*f660*/  @!P6 IMAD.MOV.U32 R2, RZ, RZ, R71 ;  /* 0x000000ffff02e224 */ /* 0x002fe200078e0047 */
[----:B------:R-:W-:Y:S03]  /*f670*/  @!P6 MOV R3, R70 ;  /* 0x000000460003e202 */ /* 0x000fe60000000f00 */
[----:B------:R-:W-:Y:S05]  /*f680*/  @!P6 IMAD.WIDE.U32 R2, R64, 0x140, R2 ;  /* 0x000001404002e825 */ /* 0x000fea00078e0002 */
[----:B------:R-:W-:Y:S01]  /*f690*/  @!P6 IADD3 R3, R3, R6, RZ ;  /* 0x000000060303e210 */ /* 0x000fe20007ffe0ff */
[----:B------:R-:W-:Y:S01]  /*f6a0*/  @!P5 IMAD R6, R65, 0x160, RZ ;  /* 0x000001604106d824 */ /* 0x000fe200078e02ff */
[----:B--2---:R1:W-:Y:S02]  /*f6b0*/  @!P0 ST.E.128 desc[UR6][R4.64], R8 ;  /* 0x0000000804008985 */ /* 0x0043e4000c101d06 */
[----:B-1----:R-:W-:Y:S03]  /*f6c0*/  @!P6 IMAD.MOV.U32 R4, RZ, RZ, R68 ;  /* 0x000000ffff04e224 */ /* 0x002fe600078e0044 */
[----:B------:R1:W2:Y:S01]  /*f6d0*/  @!P6 LD.E.128 R8, desc[UR6][R2.64] ;  /* 0x000000060208e980 */ /* 0x0002a2000c101d00 */
        /* <DEDUP_REMOVED lines=36> */
[----:B------:R-:W-:Y:S03]  /*f920*/  @!P3 MOV R5, R69 ;  /* 0x000000450005b202 */ /* 0x000fe60000000f00 */
[----:B------:R-:W-:Y:S05]  /*f930*/  @!P3 IMAD.WIDE.U32 R4, R190, 0x1a0, R4 ;  /* 0x000001a0be04b825 */ /* 0x000fea00078e0004 */
[----:B------:R-:W-:Y:S01]  /*f940*/  @!P3 IADD3 R5, R5, R0, RZ ;  /* 0x000000000505b210 */ /* 0x000fe20007ffe0ff */
[----:B------:R-:W-:Y:S02]  /*f950*/  @!P2 IMAD R0, R191, 0x1c0, RZ ;  /* 0x000001c0bf00a824 */ /* 0x000fe400078e02ff */
[----:B-1----:R-:W-:Y:S01]  /*f960*/  @!P2 IMAD.MOV.U32 R3, RZ, RZ, R70 ;  /* 0x000000ffff03a224 */ /* 0x002fe200078e0046 */
[----:B------:R-:W-:Y:S05]  /*f970*/  @!P2 MOV R2, R71 ;  /* 0x000000470002a202 */ /* 0x000fea0000000f00 */
        /* <DEDUP_REMOVED lines=9> */
[----:B------:R-:W-:Y:S01]  /*fa10*/  @!P1 IMAD R0, R191, 0x1e0, RZ ;  /* 0x000001e0bf009824 */ /* 0x000fe200078e02ff */
[----:B-1----:R-:W-:Y:S01]  /*fa20*/  @!P1 MOV R2, R71 ;  /* 0x0000004700029202 */ /* 0x002fe20000000f00 */
[----:B------:R-:W-:Y:S04]  /*fa30*/  @!P1 IMAD.MOV.U32 R3, RZ, RZ, R70 ;  /* 0x000000ffff039224 */ /* 0x000fe800078e0046 */
[----:B------:R-:W-:Y:S05]  /*fa40*/  @!P1 IMAD.WIDE.U32 R2, R64, 0x1e0, R2 ;  /* 0x000001e040029825 */ /* 0x000fea00078e0002 */
[----:B------:R-:W-:Y:S01]  /*fa50*/  @!P1 IADD3 R3, R3, R6, RZ ;  /* 0x0000000603039210 */ /* 0x000fe20007ffe0ff */
[----:B--2---:R1:W-:Y:S05]  /*fa60*/  @!P2 ST.E.128 desc[UR6][R4.64], R8 ;  /* 0x000000080400a985 */ /* 0x0043ea000c101d06 */
[----:B-1----:R1:W2:Y:S02]  /*fa70*/  @!P1 LD.E.128 R4, desc[UR6][R2.64] ;  /* 0x0000000602049980 */ /* 0x0022a4000c101d00 */
[----:B-1----:R-:W-:Y:S01]  /*fa80*/  @!P1 IMAD.MOV.U32 R2, RZ, RZ, R68 ;  /* 0x000000ffff029224 */ /* 0x002fe200078e0044 */
[----:B------:R-:W-:Y:S03]  /*fa90*/  @!P1 MOV R3, R69 ;  /* 0x0000004500039202 */ /* 0x000fe60000000f00 */
[----:B------:R-:W-:Y:S05]  /*faa0*/  @!P1 IMAD.WIDE.U32 R2, R190, 0x1e0, R2 ;  /* 0x000001e0be029825 */ /* 0x000fea00078e0002 */
[----:B------:R-:W-:Y:S05]  /*fab0*/  @!P1 IADD3 R3, R3, R0, RZ ;  /* 0x0000000003039210 */ /* 0x000fea0007ffe0ff */
[----:B--2---:R1:W-:Y:S02]  /*fac0*/  @!P1 ST.E.128 desc[UR6][R2.64], R4 ;  /* 0x0000000402009985 */ /* 0x0043e4000c101d06 */
.L_x_991:
[----:B------:R-:W-:Y:S05]  /*fad0*/  BSYNC B2 ;  /* 0x0000000000027941 */ /* 0x000fea0003800000 */
.L_x_956:
[----:B------:R-:W-:Y:S01]  /*fae0*/  ISETP.NE.U32.AND P1, PT, R222, RZ, PT ;  /* 0x000000ffde00720c */ /* 0x000fe20003f25070 */
[----:B------:R-:W5:Y:S01]  /*faf0*/  LD.E R0, desc[UR6][R22.64+0x128] ;  /* 0x0001280616007980 */ /* 0x000f62000c101900 */
[----:B-1----:R-:W-:Y:S01]  /*fb00*/  IMAD.MOV.U32 R2, RZ, RZ, R71 ;  /* 0x000000ffff027224 */ /* 0x002fe200078e0047 */
[----:B------:R-:W-:Y:S01]  /*fb10*/  BSSY B0, `(.L_x_1056) ;  /* 0x0000065000007945 */ /* 0x000fe20003800000 */
[----:B------:R-:W-:Y:S01]  /*fb20*/  ISETP.NE.AND.EX P1, PT, R223, RZ, PT, P1 ;  /* 0x000000ffdf00720c */ /* 0x000fe20003f25310 */
[----:B------:R-:W-:Y:S02]  /*fb30*/  IMAD.MOV.U32 R3, RZ, RZ, R70 ;  /* 0x000000ffff037224 */ /* 0x000fe400078e0046 */
[----:B-----5:R-:W-:Y:S05]  /*fb40*/  IMAD.U32 R0, R0, -0x100, RZ ;  /* 0xffffff0000007824 */ /* 0x020fea00078e00ff */
[C---:B------:R-:W-:Y:S04]  /*fb50*/  LEA R71, P0, R0.reuse, R2, 0x1 ;  /* 0x0000000200477211 */ /* 0x040fe800078008ff */
[----:B------:R-:W-:Y:S01]  /*fb60*/  LEA.HI.X.SX32 R70, R0, R3, 0x1, P0 ;  /* 0x0000000300467211 */ /* 0x000fe200000f0eff */
[----:B------:R-:W-:Y:S08]  /*fb70*/  @!P1 BRA `(.L_x_1057) ;  /* 0x0000000400489947 */ /* 0x000ff00003800000 */
[----:B------:R-:W-:Y:S04]  /*fb80*/  IADD3 R0, R19, -0x1, RZ ;  /* 0xffffffff13007810 */ /* 0x000fe80007ffe0ff */
[----:B------:R-:W-:Y:S11]  /*fb90*/  ISETP.GT.AND P0, PT, R0, R117, PT ;  /* 0x000000750000720c */ /* 0x000ff60003f04270 */
[----:B------:R-:W-:Y:S02]  /*fba0*/  @!UPT UIADD3 URZ, URZ, URZ, URZ ;  /* 0x0000003f3f3ff290 */ /* 0x000fe4000fffe03f */
[----:B------:R-:W-:Y:S05]  /*fbb0*/  @!P0 BRA `(.L_x_1058) ;  /* 0x0000000400688947 */ /* 0x000fea0003800000 */
[----:B------:R-:W5:Y:S01]  /*fbc0*/  LD.E R3, desc[UR6][R22.64+0x170] ;  /* 0x0001700616037980 */ /* 0x000f62000c101900 */
[----:B--234-:R-:W-:Y:S03]  /*fbd0*/  IABS R9, R18 ;  /* 0x0000001200097213 */ /* 0x01cfe60000000000 */
[----:B------:R-:W2:Y:S01]  /*fbe0*/  LD.E.64 R12, desc[UR6][R22.64+0x28] ;  /* 0x00002806160c7980 */ /* 0x000ea2000c101b00 */
[-C--:B-----5:R-:W-:Y:S02]  /*fbf0*/  IABS R5, R3.reuse ;  /* 0x0000000300057213 */ /* 0x0a0fe40000000000 */
[----:B------:R-:W-:Y:S02]  /*fc00*/  IABS R8, R3 ;  /* 0x0000000300087213 */ /* 0x000fe40000000000 */
[----:B------:R-:W1:Y:S03]  /*fc10*/  I2F.RP R6, R5 ;  /* 0x0000000500067306 */ /* 0x000e660000209400 */
[----:B------:R-:W-:Y:S07]  /*fc20*/  IMAD.MOV R8, RZ, RZ, -R8 ;  /* 0x000000ffff087224 */ /* 0x000fee00078e0a08 */
[----:B-1----:R-:W1:Y:S02]  /*fc30*/  MUFU.RCP R6, R6 ;  /* 0x0000000600067308 */ /* 0x002e640000001000 */
[----:B-1----:R-:W-:Y:S08]  /*fc40*/  VIADD R6, R6, 0xffffffe ;  /* 0x0ffffffe06067836 */ /* 0x002ff00000000000 */
[----:B------:R-:W1:Y:S02]  /*fc50*/  F2I.FTZ.U32.TRUNC.NTZ R7, R6 ;  /* 0x0000000600077305 */ /* 0x000e64000021f000 */
[--C-:B-1----:R-:W-:Y:S02]  /*fc60*/  IMAD.MOV R0, RZ, RZ, -R7.reuse ;  /* 0x000000ffff007224 */ /* 0x102fe400078e0a07 */
[----:B------:R-:W-:Y:S03]  /*fc70*/  IMAD.MOV.U32 R6, RZ, RZ, RZ ;  /* 0x000000ffff067224 */ /* 0x000fe600078e00ff */
[----:B------:R-:W-:Y:S01]  /*fc80*/  MOV R2, R0 ;  /* 0x0000000000027202 */ /* 0x000fe20000000f00 */
[----:B------:R-:W-:Y:S04]  /*fc90*/  VIADD R0, R20, 0xfffffe00 ;  /* 0xfffffe0014007836 */ /* 0x000fe80000000000 */
[----:B------:R-:W-:Y:S01]  /*fca0*/  IMAD R2, R2, R5, RZ ;  /* 0x0000000502027224 */ /* 0x000fe200078e02ff */
[----:B------:R-:W-:Y:S03]  /*fcb0*/  IABS R4, R0 ;  /* 0x0000000000047213 */ /* 0x000fe60000000000 */
[----:B------:R-:W-:Y:S01]  /*fcc0*/  IMAD.HI.U32 R7, R7, R2, R6 ;  /* 0x0000000207077227 */ /* 0x000fe200078e0006 */
[----:B------:R-:W-:Y:S05]  /*fcd0*/  MOV R6, R4 ;  /* 0x0000000400067202 */ /* 0x000fea0000000f00 */
[C---:B------:R-:W-:Y:S04]  /*fce0*/  IMAD.HI.U32 R2, R7.reuse, R6, RZ ;  /* 0x0000000607027227 */ /* 0x040fe800078e00ff */
[----:B------:R-:W-:Y:S04]  /*fcf0*/  IMAD.HI.U32 R4, R7, R9, RZ ;  /* 0x0000000907047227 */ /* 0x000fe800078e00ff */
[-C--:B------:R-:W-:Y:S02]  /*fd00*/  IMAD R6, R2, R8.reuse, R6 ;  /* 0x0000000802067224 */ /* 0x080fe400078e0206 */
[----:B------:R-:W-:Y:S03]  /*fd10*/  IMAD R7, R4, R8, R9 ;  /* 0x0000000804077224 */ /* 0x000fe600078e0209 */
[C---:B------:R-:W-:Y:S02]  /*fd20*/  ISETP.GT.U32.AND P0, PT, R5.reuse, R6, PT ;  /* 0x000000060500720c */ /* 0x040fe40003f04070 */
[----:B------:R-:W-:Y:S11]  /*fd30*/  ISETP.GT.U32.AND P3, PT, R5, R7, PT ;  /* 0x000000070500720c */ /* 0x000ff60003f64070 */
[----:B------:R-:W-:Y:S02]  /*fd40*/  @!P0 IMAD.IADD R6, R6, 0x1, -R5 ;  /* 0x0000000106068824 */ /* 0x000fe400078e0a05 */
[-C--:B------:R-:W-:Y:S01]  /*fd50*/  @!P3 IADD3 R7, R7, -R5.reuse, RZ ;  /* 0x800000050707b210 */ /* 0x080fe20007ffe0ff */
[----:B------:R-:W-:Y:S01]  /*fd60*/  @!P0 VIADD R2, R2, 0x1 ;  /* 0x0000000102028836 */ /* 0x000fe20000000000 */
[----:B------:R-:W-:Y:S01]  /*fd70*/  ISETP.NE.AND P0, PT, R3, RZ, PT ;  /* 0x000000ff0300720c */ /* 0x000fe20003f05270 */
[----:B------:R-:W-:Y:S01]  /*fd80*/  @!P3 VIADD R4, R4, 0x1 ;  /* 0x000000010404b836 */ /* 0x000fe20000000000 */
[-C--:B------:R-:W-:Y:S02]  /*fd90*/  ISETP.GE.U32.AND P4, PT, R6, R5.reuse, PT ;  /* 0x000000050600720c */ /* 0x080fe40003f86070 */
[----:B------:R-:W-:Y:S02]  /*fda0*/  ISETP.GE.U32.AND P5, PT, R7, R5, PT ;  /* 0x000000050700720c */ /* 0x000fe40003fa6070 */
[-C--:B------:R-:W-:Y:S02]  /*fdb0*/  LOP3.LUT R6, R0, R3.reuse, RZ, 0x3c, !PT ;  /* 0x0000000300067212 */ /* 0x080fe400078e3cff */
[-C--:B------:R-:W-:Y:S02]  /*fdc0*/  LOP3.LUT R5, R18, R3.reuse, RZ, 0x3c, !PT ;  /* 0x0000000312057212 */ /* 0x080fe400078e3cff */
[----:B------:R-:W-:Y:S02]  /*fdd0*/  ISETP.GE.AND P1, PT, R6, RZ, PT ;  /* 0x000000ff0600720c */ /* 0x000fe40003f26270 */
[----:B------:R-:W-:Y:S02]  /*fde0*/  ISETP.GE.AND P2, PT, R5, RZ, PT ;  /* 0x000000ff0500720c */ /* 0x000fe40003f46270 */
[----:B------:R-:W-:Y:S02]  /*fdf0*/  LOP3.LUT R6, RZ, R3, RZ, 0x33, !PT ;  /* 0x00000003ff067212 */ /* 0x000fe400078e33ff */
[----:B------:R-:W-:Y:S01]  /*fe00*/  @P4 IADD3 R2, R2, 0x1, RZ ;  /* 0x0000000102024810 */ /* 0x000fe20007ffe0ff */
[----:B------:R-:W-:Y:S01]  /*fe10*/  @P5 VIADD R4, R4, 0x1 ;  /* 0x0000000104045836 */ /* 0x000fe20000000000 */
[----:B------:R-:W-:Y:S05]  /*fe20*/  IADD3 R0, -R18, R0, RZ ;  /* 0x0000000012007210 */ /* 0x000fea0007ffe1ff */
[----:B------:R-:W-:Y:S02]  /*fe30*/  @!P1 IADD3 R2, -R2, RZ, RZ ;  /* 0x000000ff02029210 */ /* 0x000fe40007ffe1ff */
[----:B------:R-:W-:Y:S02]  /*fe40*/  @!P2 IMAD.MOV R4, RZ, RZ, -R4 ;  /* 0x000000ffff04a224 */ /* 0x000fe400078e0a04 */
[C---:B------:R-:W-:Y:S03]  /*fe50*/  SEL R5, R6.reuse, R2, !P0 ;  /* 0x0000000206057207 */ /* 0x040fe60004000000 */
[----:B------:R-:W-:Y:S02]  /*fe60*/  SEL R2, R6, R4, !P0 ;  /* 0x0000000406027207 */ /* 0x000fe40004000000 */
[CC--:B------:R-:W-:Y:S01]  /*fe70*/  LEA R10, P1, R5.reuse, R222.reuse, 0x2 ;  /* 0x000000de050a7211 */ /* 0x0c0fe200078210ff */
[----:B------:R-:W3:Y:S01]  /*fe80*/  LD.E.64 R6, desc[UR6][R22.64+0x40] ;  /* 0x0000400616067980 */ /* 0x000ee2000c101b00 */
[C---:B------:R-:W-:Y:S02]  /*fe90*/  LEA R8, P0, R2.reuse, R222, 0x2 ;  /* 0x000000de02087211 */ /* 0x040fe400078010ff */
[-C--:B------:R-:W-:Y:S02]  /*fea0*/  LEA.HI.X.SX32 R11, R5, R223.reuse, 0x2, P1 ;  /* 0x000000df050b7211 */ /* 0x080fe400008f16ff */
[C---:B------:R-:W-:Y:S01]  /*feb0*/  LEA.HI.X.SX32 R9, R2.reuse, R223, 0x2, P0 ;  /* 0x000000df02097211 */ /* 0x040fe200000f16ff */
[----:B------:R-:W-:Y:S02]  /*fec0*/  IMAD.IADD R2, R2, 0x1, -R5 ;  /* 0x0000000102027824 */ /* 0x000fe400078e0a05 */
[----:B------:R-:W4:Y:S02]  /*fed0*/  LD.E R15, desc[UR6][R10.64] ;  /* 0x000000060a0f7980 */ /* 0x000f24000c101900 */
[----:B------:R-:W-:Y:S02]  /*fee0*/  IMAD R0, R2, R3, R0 ;  /* 0x0000000302007224 */ /* 0x000fe400078e0200 */
[----:B------:R-:W4:Y:S03]  /*fef0*/  LD.E R4, desc[UR6][R8.64] ;  /* 0x0000000608047980 */ /* 0x000f26000c101900 */
[----:B------:R-:W-:Y:S01]  /*ff00*/  SHF.R.S32.HI R14, RZ, 0x1f, R0 ;  /* 0x0000001fff0e7819 */ /* 0x000fe20000011400 */
[----:B------:R-:W5:Y:S06]  /*ff10*/  LD.E.64 R10, desc[UR6][R22.64+0x38] ;  /* 0x00003806160a7980 */ /* 0x000f6c000c101b00 */
[----:B------:R-:W5:Y:S01]  /*ff20*/  LD.E.64 R8, desc[UR6][R22.64+0x20] ;  /* 0x0000200616087980 */ /* 0x000f62000c101b00 */
[----:B---3--:R-:W-:Y:S04]  /*ff30*/  IMAD R2, R7, R0, RZ ;  /* 0x0000000007027224 */ /* 0x008fe800078e02ff */
[----:B------:R-:W-:Y:S01]  /*ff40*/  IMAD R7, R6, R14, R2 ;  /* 0x0000000e06077224 */ /* 0x000fe200078e0202 */
[----:B----4-:R-:W-:Y:S01]  /*ff50*/  IADD3 R15, -R4, R15, RZ ;  /* 0x0000000f040f7210 */ /* 0x010fe20007ffe1ff */
[----:B------:R-:W-:Y:S03]  /*ff60*/  IMAD.WIDE.U32 R4, R6, R0, RZ ;  /* 0x0000000006047225 */ /* 0x000fe600078e00ff */
[----:B------:R-:W-:Y:S01]  /*ff70*/  SHF.R.S32.HI R18, RZ, 0x1f, R15 ;  /* 0x0000001fff127819 */ /* 0x000fe2000001140f */
[----:B------:R-:W-:Y:S02]  /*ff80*/  IMAD.IADD R5, R5, 0x1, R7 ;  /* 0x0000000105057824 */ /* 0x000fe400078e0207 */
[----:B--2---:R-:W-:Y:S03]  /*ff90*/  IMAD.WIDE.U32 R4, R15, R12, R4 ;  /* 0x0000000c0f047225 */ /* 0x004fe600078e0004 */
[----:B------:R-:W-:Y:S01]  /*ffa0*/  LEA R73, P1, R4, R73, 0x1 ;  /* 0x0000004904497211 */ /* 0x000fe200078208ff */
[-C--:B-----5:R-:W-:Y:S04]  /*ffb0*/  IMAD R2, R9, R15.reuse, RZ ;  /* 0x0000000f09027224 */ /* 0x0a0fe800078e02ff */
[C---:B------:R-:W-:Y:S02]  /*ffc0*/  IMAD R6, R8.reuse, R18, R2 ;  /* 0x0000001208067224 */ /* 0x040fe400078e0202 */
[-C--:B------:R-:W-:Y:S04]  /*ffd0*/  IMAD.WIDE.U32 R2, R8, R15.reuse, RZ ;  /* 0x0000000f08027225 */ /* 0x080fe800078e00ff */
[----:B------:R-:W-:Y:S01]  /*ffe0*/  IMAD R15, R13, R15, RZ ;  /* 0x0000000f0d0f7224 */ /* 0x000fe200078e02ff */
[----:B------:R-:W-:Y:S01]  /*fff0*/  IADD3 R3, R3, R6, RZ ;  /* 0x0000000603037210 */ /* 0x000fe20007ffe0ff */
[----:B------:R-:W-:Y:S02]  /*10000*/  IMAD R6, R11, R0, RZ ;  /* 0x000000000b067224 */ /* 0x000fe400078e02ff */
[----:B------:R-:W-:Y:S04]  /*10010*/  IMAD.WIDE.U32 R2, R0, R10, R2 ;  /* 0x0000000a00027225 */ /* 0x000fe800078e0002 */
[----:B------:R-:W-:Y:S01]  /*10020*/  IMAD R0, R12, R18, R15 ;  /* 0x000000120c007224 */ /* 0x000fe200078e020f */
[----:B------:R-:W-:Y:S01]  /*10030*/  LEA R68, P0, R2, R68, 0x1 ;  /* 0x0000004402447211 */ /* 0x000fe200078008ff */
[----:B------:R-:W-:Y:S02]  /*10040*/  IMAD R10, R10, R14, R6 ;  /* 0x0000000e0a0a7224 */ /* 0x000fe400078e0206 */
[----:B------:R-:W-:Y:S03]  /*10050*/  IMAD.IADD R0, R5, 0x1, R0 ;  /* 0x0000000105007824 */ /* 0x000fe600078e0200 */
[----:B------:R-:W-:Y:S02]  /*10060*/  IADD3 R10, R3, R10, RZ ;  /* 0x0000000a030a7210 */ /* 0x000fe40007ffe0ff */
[----:B------:R-:W-:Y:S02]  /*10070*/  LEA.HI.X R72, R4, R72, R0, 0x1, P1 ;  /* 0x0000004804487211 */ /* 0x000fe400008f0c00 */
[----:B------:R-:W-:Y:S01]  /*10080*/  LEA.HI.X R69, R2, R69, R10, 0x1, P0 ;  /* 0x0000004502457211 */ /* 0x000fe200000f0c0a */
[----:B------:R-:W-:Y:S05]  /*10090*/  BRA `(.L_x_1058) ;  /* 0x0000000000307947 */ /* 0x000fea0003800000 */
.L_x_1057:
[----:B----4-:R-:W-:Y:S01]  /*100a0*/  MOV R5, R72 ;  /* 0x0000004800057202 */ /* 0x010fe20000000f00 */
[----:B--23--:R-:W2:Y:S01]  /*100b0*/  LD.E R6, desc[UR6][R22.64+0x40] ;  /* 0x0000400616067980 */ /* 0x00cea2000c101900 */
[----:B------:R-:W-:Y:S01]  /*100c0*/  MOV R3, R69 ;  /* 0x0000004500037202 */ /* 0x000fe20000000f00 */
[----:B------:R-:W-:Y:S02]  /*100d0*/  IMAD.MOV.U32 R4, RZ, RZ, R73 ;  /* 0x000000ffff047224 */ /* 0x000fe400078e0049 */
[----:B------:R-:W3:Y:S01]  /*100e0*/  LD.E R0, desc[UR6][R22.64+0x38] ;  /* 0x0000380616007980 */ /* 0x000ee2000c101900 */
[----:B------:R-:W-:Y:S02]  /*100f0*/  IMAD.MOV.U32 R2, RZ, RZ, R68 ;  /* 0x000000ffff027224 */ /* 0x000fe400078e0044 */
[----:B---3--:R-:W-:Y:S02]  /*10100*/  IMAD.U32 R0, R0, -0x100, RZ ;  /* 0xffffff0000007824 */ /* 0x008fe400078e00ff */
[----:B--2---:R-:W-:Y:S03]  /*10110*/  IMAD.U32 R6, R6, -0x100, RZ ;  /* 0xffffff0006067824 */ /* 0x004fe600078e00ff */
[----:B------:R-:W-:Y:S02]  /*10120*/  LEA R68, P0, R0, R2, 0x1 ;  /* 0x0000000200447211 */ /* 0x000fe400078008ff */
[----:B------:R-:W-:Y:S02]  /*10130*/  LEA R73, P1, R6, R4, 0x1 ;  /* 0x0000000406497211 */ /* 0x000fe400078208ff */
[----:B------:R-:W-:Y:S02]  /*10140*/  LEA.HI.X.SX32 R69, R0, R3, 0x1, P0 ;  /* 0x0000000300457211 */ /* 0x000fe400000f0eff */
[----:B------:R-:W-:Y:S09]  /*10150*/  LEA.HI.X.SX32 R72, R6, R5, 0x1, P1 ;  /* 0x0000000506487211 */ /* 0x000ff200008f0eff */
.L_x_1058:
[----:B------:R-:W-:Y:S05]  /*10160*/  BSYNC B0 ;  /* 0x0000000000007941 */ /* 0x000fea0003800000 */
.L_x_1056:
[----:B------:R-:W-:Y:S04]  /*10170*/  IADD3 R19, R19, -0x1, RZ ;  /* 0xffffffff13137810 */ /* 0x000fe80007ffe0ff */
[----:B------:R-:W-:Y:S11]  /*10180*/  ISETP.GT.AND P0, PT, R19, R117, PT ;  /* 0x000000751300720c */ /* 0x000ff60003f04270 */
[----:B------:R-:W-:Y:S02]  /*10190*/  @!UPT UIADD3 URZ, URZ, URZ, URZ ;  /* 0x0000003f3f3ff290 */ /* 0x000fe4000fffe03f */
[----:B------:R-:W-:Y:S05]  /*101a0*/  @P0 BRA `(.L_x_1059) ;  /* 0xffffff2c00800947 */ /* 0x000fea000383ffff */
.L_x_955:
[----:B------:R-:W-:Y:S05]  /*101b0*/  WARPSYNC.ALL ;  /* 0x0000000000007948 */ /* 0x000fea0003800000 */
[----:B------:R-:W-:Y:S06]  /*101c0*/  BAR.SYNC.DEFER_BLOCKING 0x0 ;  /* 0x0000000000007b1d */ /* 0x000fec0000010000 */
[----:B--234-:R-:W2:Y:S02]  /*101d0*/  LD.E R35, desc[UR6][R22.64+0xd0] ;  /* 0x0000d00616237980 */ /* 0x01cea4000c101900 */
[----:B------:R-:W1:Y:S01]  /*101e0*/  S2UR UR4, SR_CgaCtaId ;  /* 0x00000000000479c3 */ /* 0x000e620000008800 */
[----:B------:R-:W-:Y:S01]  /*101f0*/  UMOV UR5, 0x400 ;  /* 0x0000040000057882 */ /* 0x000fe20000000000 */
[----:B------:R-:W-:Y:S01]  /*10200*/  BSSY B2, `(.L_x_1060) ;  /* 0x0000319000027945 */ /* 0x000fe20003800000 */
[----:B------:R-:W3:Y:S01]  /*10210*/  S2R R0, SR_CTAID.X ;  /* 0x0000000000007919 */ /* 0x000ee20000002500 */
[C---:B------:R-:W-:Y:S01]  /*10220*/  SHF.L.U64.HI R6, R168.reuse, 0x4, R169 ;  /* 0x00000004a8067819 */ /* 0x040fe200000102a9 */
[----:B------:R-:W-:Y:S01]  /*10230*/  IMAD.SHL.U32 R4, R168, 0x10, RZ ;  /* 0x00000010a8047824 */ /* 0x000fe200078e00ff */
[----:B-1----:R-:W-:-:S06]  /*10240*/  ULEA UR4, UR4, UR5, 0x18 ;  /* 0x0000000504047291 */ /* 0x002fcc000f8ec03f */
[----:B------:R-:W-:Y:S01]  /*10250*/  LEA R188, R214, UR4, 0x1 ;  /* 0x00000004d6bc7c11 */ /* 0x000fe2000f8e08ff */
[----:B---3--:R-:W-:Y:S01]  /*10260*/  IMAD.SHL.U32 R180, R0, 0x40, RZ ;  /* 0x0000004000b47824 */ /* 0x008fe200078e00ff */
[----:B--2---:R-:W-:-:S13]  /*10270*/  ISETP.NE.AND P0, PT, R35, RZ, PT ;  /* 0x000000ff2300720c */ /* 0x004fda0003f05270 */
[----:B------:R-:W-:Y:S05]  /*10280*/  @!P0 BRA `(.L_x_1061) ;  /* 0x0000002c00408947 */ /* 0x000fea0003800000 */
[----:B------:R-:W2:Y:S01]  /*10290*/  LD.E.64 R2, desc[UR6][R22.64+0xf0] ;  /* 0x0000f00616027980 */ /* 0x000ea2000c101b00 */
[----:B------:R-:W1:Y:S01]  /*102a0*/  S2R R5, SR_CTAID.Y ;  /* 0x0000000000057919 */ /* 0x000e620000002600 */
[----:B------:R-:W3:Y:S02]  /*102b0*/  S2R R0, SR_CTAID.Y ;  /* 0x0000000000007919 */ /* 0x000ee40000002600 */
[----:B------:R-:W4:Y:S04]  /*102c0*/  LD.E.U8 R12, desc[UR6][R22.64+0x1b3] ;  /* 0x0001b306160c7980 */ /* 0x000f28000c101100 */
[----:B------:R-:W4:Y:S04]  /*102d0*/  LDL R13, [R1+0x14c] ;  /* 0x00014c00010d7983 */ /* 0x000f280000100800 */
[----:B------:R-:W5:Y:S04]  /*102e0*/  LD.E R39, desc[UR6][R22.64+0xc0] ;  /* 0x0000c00616277980 */ /* 0x000f68000c101900 */
[----:B-----5:R-:W5:Y:S04]  /*102f0*/  LD.E.64 R30, desc[UR6][R22.64+0x148] ;  /* 0x00014806161e7980 */ /* 0x020f68000c101b00 */
[----:B------:R-:W5:Y:S01]  /*10300*/  LD.E.64 R28, desc[UR6][R22.64+0x150] ;  /* 0x00015006161c7980 */ /* 0x000f62000c101b00 */
[----:B-1----:R-:W-:-:S02]  /*10310*/  SHF.R.S32.HI R5, RZ, 0x1f, R5 ;  /* 0x0000001fff057819 */ /* 0x002fc40000011405 */
[----:B--2---:R-:W-:-:S04]  /*10320*/  ISETP.NE.U32.AND P1, PT, R2, RZ, PT ;  /* 0x000000ff0200720c */ /* 0x004fc80003f25070 */
[----:B------:R-:W-:-:S13]  /*10330*/  ISETP.NE.AND.EX P1, PT, R3, RZ, PT, P1 ;  /* 0x000000ff0300720c */ /* 0x000fda0003f25310 */
[----:B---3--:R-:W-:-:S04]  /*10340*/  @P1 LEA R2, P0, R0, R2, 0x2 ;  /* 0x0000000200021211 */ /* 0x008fc800078010ff */
[----:B------:R-:W-:Y:S01]  /*10350*/  @P1 LEA.HI.X R3, R0, R3, R5, 0x2, P0 ;  /* 0x0000000300031211 */ /* 0x000fe200000f1405 */
[----:B------:R-:W-:-:S06]  /*10360*/  IMAD.MOV.U32 R0, RZ, RZ, RZ ;  /* 0x000000ffff007224 */ /* 0x000fcc00078e00ff */
[----:B------:R1:W2:Y:S01]  /*10370*/  @P1 LD.E R0, desc[UR6][R2.64] ;  /* 0x0000000602001980 */ /* 0x0002a2000c101900 */
[----:B------:R-:W-:Y:S01]  /*10380*/  LEA R5, P0, R168, R212, 0x5 ;  /* 0x000000d4a8057211 */ /* 0x000fe200078028ff */
[----:B------:R-:W-:-:S03]  /*10390*/  IMAD.MOV.U32 R214, RZ, RZ, R212 ;  /* 0x000000ffffd67224 */ /* 0x000fc600078e00d4 */
[----:B------:R-:W-:Y:S01]  /*103a0*/  LEA.HI.X R7, R168, R215, R169, 0x5, P0 ;  /* 0x000000d7a8077211 */ /* 0x000fe200000f2ca9 */
[----:B------:R-:W-:Y:S01]  /*103b0*/  IMAD R10, R169, 0x30, RZ ;  /* 0x00000030a90a7824 */ /* 0x000fe200078e02ff */
[----:B------:R-:W-:Y:S02]  /*103c0*/  LEA R42, P0, R5, R166, 0x1 ;  /* 0x000000a6052a7211 */ /* 0x000fe400078008ff */
[----:B------:R-:W-:Y:S02]  /*103d0*/  LEA.HI R20, R35, R35, RZ, 0x1 ;  /* 0x0000002323147211 */ /* 0x000fe400078f08ff */
[----:B------:R-:W-:Y:S02]  /*103e0*/  LEA.HI.X R43, R5, R167, R7, 0x1, P0 ;  /* 0x000000a7052b7211 */ /* 0x000fe400000f0c07 */
[----:B------:R-:W-:Y:S02]  /*103f0*/  IADD3 R4, P1, R4, R212, RZ ;  /* 0x000000d404047210 */ /* 0x000fe40007f3e0ff */
[----:B------:R-:W-:Y:S01]  /*10400*/  SHF.R.S32.HI R20, RZ, 0x1, R20 ;  /* 0x00000001ff147819 */ /* 0x000fe20000011414 */
[----:B-1----:R-:W-:-:S04]  /*10410*/  IMAD.WIDE.U32 R2, R168, 0x30, R214 ;  /* 0x00000030a8027825 */ /* 0x002fc800078e00d6 */
[----:B------:R-:W-:Y:S01]  /*10420*/  IMAD.IADD R5, R3, 0x1, R10 ;  /* 0x0000000103057824 */ /* 0x000fe200078e020a */
[-C--:B------:R-:W-:Y:S01]  /*10430*/  LEA R44, P0, R2, R166.reuse, 0x1 ;  /* 0x000000a6022c7211 */ /* 0x080fe200078008ff */
[----:B------:R-:W-:Y:S01]  /*10440*/  IMAD.X R6, R6, 0x1, R215, P1 ;  /* 0x0000000106067824 */ /* 0x000fe200008e06d7 */
[-C--:B------:R-:W-:Y:S02]  /*10450*/  LEA R32, P1, R4, R166.reuse, 0x1 ;  /* 0x000000a604207211 */ /* 0x080fe400078208ff */
[-C--:B------:R-:W-:Y:S02]  /*10460*/  LEA.HI.X R45, R2, R167.reuse, R5, 0x1, P0 ;  /* 0x000000a7022d7211 */ /* 0x080fe400000f0c05 */
[----:B----4-:R-:W-:Y:S02]  /*10470*/  ISETP.NE.AND P0, PT, R12, RZ, PT ;  /* 0x000000ff0c00720c */ /* 0x010fe40003f05270 */
[----:B------:R-:W-:Y:S02]  /*10480*/  LEA.HI.X R33, R4, R167, R6, 0x1, P1 ;  /* 0x000000a704217211 */ /* 0x000fe400008f0c06 */
[----:B------:R-:W-:-:S04]  /*10490*/  LEA R8, P2, R212, R166, 0x1 ;  /* 0x000000a6d4087211 */ /* 0x000fc800078408ff */
[----:B------:R-:W-:Y:S01]  /*104a0*/  LEA.HI.X R9, R212, R167, R215, 0x1, P2 ;  /* 0x000000a7d4097211 */ /* 0x000fe200010f0cd7 */
[--C-:B------:R-:W-:Y:S02]  /*104b0*/  IMAD.IADD R38, R13, 0x1, -R180.reuse ;  /* 0x000000010d267824 */ /* 0x100fe400078e0ab4 */
[----:B------:R-:W-:Y:S01]  /*104c0*/  IMAD.SHL.U32 R46, R20, 0x10, RZ ;  /* 0x00000010142e7824 */ /* 0x000fe200078e00ff */
[----:B--2---:R-:W-:Y:S01]  /*104d0*/  IADD3 R11, R0, R119, R180 ;  /* 0x00000077000b7210 */ /* 0x004fe20007ffe0b4 */
[----:B------:R-:W-:-:S04]  /*104e0*/  IMAD R0, R78, R20, R252 ;  /* 0x000000144e007224 */ /* 0x000fc800078e02fc */
[----:B------:R-:W-:Y:S02]  /*104f0*/  IMAD R4, R11, R20, RZ ;  /* 0x000000140b047224 */ /* 0x000fe400078e02ff */
[----:B------:R-:W-:-:S03]  /*10500*/  IMAD.IADD R3, R252, 0x1, R0 ;  /* 0x00000001fc037824 */ /* 0x000fc600078e0200 */
[----:B------:R-:W-:Y:S02]  /*10510*/  SHF.R.S32.HI R6, RZ, 0x1f, R4 ;  /* 0x0000001fff067819 */ /* 0x000fe40000011404 */
[C---:B------:R-:W-:Y:S02]  /*10520*/  IADD3 R16, P2, R4.reuse, R0, RZ ;  /* 0x0000000004107210 */ /* 0x040fe40007f5e0ff */
[----:B------:R-:W-:Y:S02]  /*10530*/  IADD3 R41, P1, R4, R3, RZ ;  /* 0x0000000304297210 */ /* 0x000fe40007f3e0ff */
[-C--:B------:R-:W-:Y:S02]  /*10540*/  LEA.HI.X.SX32 R18, R0, R6.reuse, 0x1, P2 ;  /* 0x0000000600127211 */ /* 0x080fe400010f0eff */
[----:B------:R-:W-:Y:S01]  /*10550*/  LEA.HI.X.SX32 R40, R3, R6, 0x1, P1 ;  /* 0x0000000603287211 */ /* 0x000fe200008f0eff */
[----:B------:R-:W-:Y:S08]  /*10560*/  @!P0 BRA `(.L_x_1062) ;  /* 0x00000010000c8947 */ /* 0x000ff00003800000 */
[----:B------:R-:W1:Y:S01]  /*10570*/  S2R R19, SR_TID.X ;  /* 0x0000000000137919 */ /* 0x000e620000002100 */
[----:B------:R-:W-:Y:S01]  /*10580*/  ISETP.GE.AND P0, PT, R78, R38, PT ;  /* 0x000000264e00720c */ /* 0x000fe20003f06270 */
[----:B------:R-:W-:Y:S03]  /*10590*/  BSSY B1, `(.L_x_1063) ;  /* 0x000003c000017945 */ /* 0x000fe60003800000 */
[----:B-1----:R-:W-:-:S13]  /*105a0*/  ISETP.LT.OR P0, PT, R19, -0x7, P0 ;  /* 0xfffffff91300780c */ /* 0x002fda0000701670 */
[----:B------:R-:W-:Y:S05]  /*105b0*/  @P0 BRA `(.L_x_1064) ;  /* 0x0000000000e40947 */ /* 0x000fea0003800000 */
[----:B------:R-:W-:-:S13]  /*105c0*/  ISETP.GE.AND P0, PT, R132, R39, PT ;  /* 0x000000278400720c */ /* 0x000fda0003f06270 */
[----:B------:R1:W-:Y:S01]  /*105d0*/  @P0 STS.128 [R188], RZ ;  /* 0x000000ffbc000388 */ /* 0x0003e20000000c00 */
[----:B------:R-:W-:Y:S05]  /*105e0*/  @P0 BRA `(.L_x_1064) ;  /* 0x0000000000d80947 */ /* 0x000fea0003800000 */
[----:B------:R2:W5:Y:S01]  /*105f0*/  LD.E.128 R4, desc[UR6][R8.64] ;  /* 0x0000000608047980 */ /* 0x000562000c101d00 */
[----:B------:R-:W-:Y:S01]  /*10600*/  ISETP.GE.AND P0, PT, R132, R35, PT ;  /* 0x000000238400720c */ /* 0x000fe20003f06270 */
[----:B------:R-:W-:-:S12]  /*10610*/  BSSY B0, `(.L_x_1065) ;  /* 0x0000032000007945 */ /* 0x000fd80003800000 */
[----:B------:R-:W-:Y:S05]  /*10620*/  @P0 BRA `(.L_x_1066) ;  /* 0x0000000000c00947 */ /* 0x000fea0003800000 */
[C---:B------:R-:W-:Y:S02]  /*10630*/  SHF.L.U32 R2, R16.reuse, 0x1, RZ ;  /* 0x0000000110027819 */ /* 0x040fe400000006ff */
[----:B------:R-:W-:Y:S02]  /*10640*/  SHF.L.U64.HI R0, R16, 0x1, R18 ;  /* 0x0000000110007819 */ /* 0x000fe40000010212 */
[-C--:B--2--5:R-:W-:Y:S02]  /*10650*/  IADD3 R8, P1, R30, R2.reuse, RZ ;  /* 0x000000021e087210 */ /* 0x0a4fe40007f3e0ff */
[----:B------:R-:W-:Y:S02]  /*10660*/  IADD3 R2, P0, R28, R2, RZ ;  /* 0x000000021c027210 */ /* 0x000fe40007f1e0ff */
[-C--:B------:R-:W-:Y:S02]  /*10670*/  IADD3.X R9, R31, R0.reuse, RZ, P1, !PT ;  /* 0x000000001f097210 */ /* 0x080fe40000ffe4ff */
[----:B------:R-:W-:-:S04]  /*10680*/  IADD3.X R3, R29, R0, RZ, P0, !PT ;  /* 0x000000001d037210 */ /* 0x000fc800007fe4ff */
[----:B------:R-:W2:Y:S04]  /*10690*/  LD.E.64 R8, desc[UR6][R8.64] ;  /* 0x0000000608087980 */ /* 0x000ea8000c101b00 */
[----:B------:R3:W4:Y:S02]  /*106a0*/  LD.E.64 R10, desc[UR6][R2.64] ;  /* 0x00000006020a7980 */ /* 0x000724000c101b00 */
[----:B---3--:R-:W-:Y:S02]  /*106b0*/  MOV R3, R5 ;  /* 0x0000000500037202 */ /* 0x008fe40000000f00 */
[----:B------:R-:W-:Y:S02]  /*106c0*/  MOV R2, R7 ;  /* 0x0000000700027202 */ /* 0x000fe40000000f00 */
[----:B------:R-:W-:Y:S01]  /*106d0*/  MOV R7, R4 ;  /* 0x0000000400077202 */ /* 0x000fe20000000f00 */
[----:B------:R-:W-:-:S02]  /*106e0*/  HADD2.F32 R4, -RZ, R3.H0_H0 ;  /* 0x20000003ff047230 */ /* 0x000fc40000004100 */
[----:B------:R-:W-:Y:S02]  /*106f0*/  HADD2.F32 R3, -RZ, R3.H1_H1 ;  /* 0x30000003ff037230 */ /* 0x000fe40000004100 */
[--C-:B------:R-:W-:Y:S01]  /*10700*/  HADD2.F32 R0, -RZ, R2.reuse.H1_H1 ;  /* 0x30000002ff007230 */ /* 0x100fe20000004100 */
[----:B------:R-:W-:Y:S01]  /*10710*/  MOV R5, R6 ;  /* 0x0000000600057202 */ /* 0x000fe20000000f00 */
[----:B------:R-:W-:Y:S02]  /*10720*/  HADD2.F32 R2, -RZ, R2.H0_H0 ;  /* 0x20000002ff027230 */ /* 0x000fe40000004100 */
[----:B--2---:R-:W-:Y:S02]  /*10730*/  HADD2.F32 R15, -RZ, R8.H1_H1 ;  /* 0x30000008ff0f7230 */ /* 0x004fe40000004100 */
[----:B------:R-:W-:Y:S02]  /*10740*/  HADD2.F32 R13, -RZ, R9.H1_H1 ;  /* 0x30000009ff0d7230 */ /* 0x000fe40000004100 */
[----:B----4-:R-:W-:-:S02]  /*10750*/  HADD2.F32 R14, -RZ, R10.H1_H1 ;  /* 0x3000000aff0e7230 */ /* 0x010fc40000004100 */
[----:B------:R-:W-:Y:S02]  /*10760*/  HADD2.F32 R17, -RZ, R11.H1_H1 ;  /* 0x3000000bff117230 */ /* 0x000fe40000004100 */
[C---:B------:R-:W-:Y:S01]  /*10770*/  FMUL.FTZ R6, R3.reuse, R15 ;  /* 0x0000000f03067220 */ /* 0x040fe20000410000 */
[----:B------:R-:W-:Y:S02]  /*10780*/  FMUL.FTZ R12, R3, R14 ;  /* 0x0000000e030c7220 */ /* 0x000fe40000410000 */
[C---:B------:R-:W-:Y:S01]  /*10790*/  FMUL.FTZ R3, R0.reuse, R17 ;  /* 0x0000001100037220 */ /* 0x040fe20000410000 */
[----:B------:R-:W-:Y:S01]  /*107a0*/  FMUL.FTZ R0, R0, R13 ;  /* 0x0000000d00007220 */ /* 0x000fe20000410000 */
[----:B------:R-:W-:Y:S01]  /*107b0*/  FFMA.FTZ R15, R4, R15, -R12 ;  /* 0x0000000f040f7223 */ /* 0x000fe2000001080c */
[----:B------:R-:W-:Y:S02]  /*107c0*/  HADD2.F32 R8, -RZ, R8.H0_H0 ;  /* 0x20000008ff087230 */ /* 0x000fe40000004100 */
[C---:B------:R-:W-:Y:S01]  /*107d0*/  FFMA.FTZ R13, R2.reuse, R13, -R3 ;  /* 0x0000000d020d7223 */ /* 0x040fe20000010803 */
[----:B------:R-:W-:Y:S01]  /*107e0*/  FFMA.FTZ R12, R2, R17, R0 ;  /* 0x00000011020c7223 */ /* 0x000fe20000010000 */
[----:B------:R-:W-:-:S02]  /*107f0*/  HADD2.F32 R3, -RZ, R7.H1_H1 ;  /* 0x30000007ff037230 */ /* 0x000fc40000004100 */
[----:B------:R-:W-:Y:S02]  /*10800*/  HADD2.F32 R10, -RZ, R10.H0_H0 ;  /* 0x2000000aff0a7230 */ /* 0x000fe40000004100 */
[----:B------:R-:W-:Y:S02]  /*10810*/  HADD2.F32 R11, -RZ, R11.H0_H0 ;  /* 0x2000000bff0b7230 */ /* 0x000fe40000004100 */
[----:B------:R-:W-:Y:S02]  /*10820*/  HADD2.F32 R0, -RZ, R5.H1_H1 ;  /* 0x30000005ff007230 */ /* 0x000fe40000004100 */
[----:B------:R-:W-:Y:S01]  /*10830*/  FFMA.FTZ R14, R4, R14, R6 ;  /* 0x0000000e040e7223 */ /* 0x000fe20000010006 */
[----:B------:R-:W-:Y:S02]  /*10840*/  HADD2.F32 R9, -RZ, R9.H0_H0 ;  /* 0x20000009ff097230 */ /* 0x000fe40000004100 */
[----:B------:R-:W-:Y:S01]  /*10850*/  FMUL.FTZ R6, R3, R10 ;  /* 0x0000000a03067220 */ /* 0x000fe20000410000 */
[----:B------:R-:W-:-:S02]  /*10860*/  HADD2.F32 R4, -RZ, R7.H0_H0 ;  /* 0x20000007ff047230 */ /* 0x000fc40000004100 */
[----:B------:R-:W-:Y:S02]  /*10870*/  HADD2.F32 R2, -RZ, R5.H0_H0 ;  /* 0x20000005ff027230 */ /* 0x000fe40000004100 */
[-C--:B------:R-:W-:Y:S01]  /*10880*/  FMUL.FTZ R5, R3, R8.reuse ;  /* 0x0000000803057220 */ /* 0x080fe20000410000 */
[C---:B------:R-:W-:Y:S01]  /*10890*/  FMUL.FTZ R3, R0.reuse, R11 ;  /* 0x0000000b00037220 */ /* 0x040fe20000410000 */
[-C--:B------:R-:W-:Y:S01]  /*108a0*/  FMUL.FTZ R0, R0, R9.reuse ;  /* 0x0000000900007220 */ /* 0x080fe20000410000 */
[C---:B------:R-:W-:Y:S01]  /*108b0*/  FFMA.FTZ R6, R4.reuse, R8, -R6 ;  /* 0x0000000804067223 */ /* 0x040fe20000010806 */
[----:B------:R-:W-:Y:S01]  /*108c0*/  FFMA.FTZ R4, R4, R10, R5 ;  /* 0x0000000a04047223 */ /* 0x000fe20000010005 */
[C---:B------:R-:W-:Y:S01]  /*108d0*/  FFMA.FTZ R3, R2.reuse, R9, -R3 ;  /* 0x0000000902037223 */ /* 0x040fe20000010803 */
[----:B------:R-:W-:Y:S01]  /*108e0*/  FFMA.FTZ R0, R2, R11, R0 ;  /* 0x0000000b02007223 */ /* 0x000fe20000010000 */
[----:B------:R-:W-:Y:S02]  /*108f0*/  F2FP.F16.F32.PACK_AB R5, R14, R15 ;  /* 0x0000000f0e05723e */ /* 0x000fe400000000ff */
[----:B------:R-:W-:-:S02]  /*10900*/  F2FP.F16.F32.PACK_AB R4, R4, R6 ;  /* 0x000000060404723e */ /* 0x000fc400000000ff */
[----:B------:R-:W-:Y:S02]  /*10910*/  F2FP.F16.F32.PACK_AB R7, R12, R13 ;  /* 0x0000000d0c07723e */ /* 0x000fe400000000ff */
[----:B------:R-:W-:Y:S02]  /*10920*/  F2FP.F16.F32.PACK_AB R6, R0, R3 ;  /* 0x000000030006723e */ /* 0x000fe400000000ff */
.L_x_1066:
[----:B------:R-:W-:Y:S05]  /*10930*/  BSYNC B0 ;  /* 0x0000000000007941 */ /* 0x000fea0003800000 */
.L_x_1065:
[----:B-----5:R3:W-:Y:S02]  /*10940*/  STS.128 [R188], R4 ;  /* 0x00000004bc007388 */ /* 0x0207e40000000c00 */
.L_x_1064:
[----:B------:R-:W-:Y:S05]  /*10950*/  BSYNC B1 ;  /* 0x0000000000017941 */ /* 0x000fea0003800000 */
.L_x_1063:
[----:B------:R-:W-:Y:S01]  /*10960*/  VIADD R37, R78, 0x10 ;  /* 0x000000104e257836 */ /* 0x000fe20000000000 */
[----:B------:R-:W-:Y:S04]  /*10970*/  BSSY B1, `(.L_x_1067) ;  /* 0x000003f000017945 */ /* 0x000fe80003800000 */
[----:B------:R-:W-:-:S04]  /*10980*/  ISETP.GE.AND P0, PT, R37, R38, PT ;  /* 0x000000262500720c */ /* 0x000fc80003f06270 */
[----:B------:R-:W-:-:S13]  /*10990*/  ISETP.LT.OR P0, PT, R19, -0x87, P0 ;  /* 0xffffff791300780c */ /* 0x000fda0000701670 */
[----:B------:R-:W-:Y:S05]  /*109a0*/  @P0 BRA `(.L_x_1068) ;  /* 0x0000000000ec0947 */ /* 0x000fea0003800000 */
[----:B------:R-:W-:-:S13]  /*109b0*/  ISETP.GE.AND P0, PT, R132, R39, PT ;  /* 0x000000278400720c */ /* 0x000fda0003f06270 */
[----:B------:R4:W-:Y:S01]  /*109c0*/  @P0 STS.128 [R188+0x800], RZ ;  /* 0x000800ffbc000388 */ /* 0x0009e20000000c00 */
[----:B------:R-:W-:Y:S05]  /*109d0*/  @P0 BRA `(.L_x_1068) ;  /* 0x0000000000e00947 */ /* 0x000fea0003800000 */
[----:B---3--:R3:W5:Y:S01]  /*109e0*/  LD.E.128 R4, desc[UR6][R32.64] ;  /* 0x0000000620047980 */ /* 0x008762000c101d00 */
[----:B------:R-:W-:Y:S01]  /*109f0*/  ISETP.GE.AND P0, PT, R132, R35, PT ;  /* 0x000000238400720c */ /* 0x000fe20003f06270 */
[----:B------:R-:W-:-:S12]  /*10a00*/  BSSY B0, `(.L_x_1069) ;  /* 0x0000034000007945 */ /* 0x000fd80003800000 */
[----:B------:R-:W-:Y:S05]  /*10a10*/  @P0 BRA `(.L_x_1070) ;  /* 0x0000000000c80947 */ /* 0x000fea0003800000 */
[----:B------:R-:W-:-:S04]  /*10a20*/  IADD3 R0, P0, R46, R16, RZ ;  /* 0x000000102e007210 */ /* 0x000fc80007f1e0ff */
[----:B------:R-:W-:Y:S02]  /*10a30*/  LEA.HI.X.SX32 R2, R46, R18, 0x1, P0 ;  /* 0x000000122e027211 */ /* 0x000fe400000f0eff */
[C---:B------:R-:W-:Y:S02]  /*10a40*/  SHF.L.U32 R3, R0.reuse, 0x1, RZ ;  /* 0x0000000100037819 */ /* 0x040fe400000006ff */
[----:B------:R-:W-:Y:S02]  /*10a50*/  SHF.L.U64.HI R0, R0, 0x1, R2 ;  /* 0x0000000100007819 */ /* 0x000fe40000010202 */
[-C--:B--2--5:R-:W-:Y:S02]  /*10a60*/  IADD3 R8, P1, R30, R3.reuse, RZ ;  /* 0x000000031e087210 */ /* 0x0a4fe40007f3e0ff */
[----:B------:R-:W-:Y:S02]  /*10a70*/  IADD3 R2, P0, R28, R3, RZ ;  /* 0x000000031c027210 */ /* 0x000fe40007f1e0ff */
[----:B------:R-:W-:-:S02]  /*10a80*/  IADD3.X R9, R31, R0, RZ, P1, !PT ;  /* 0x000000001f097210 */ /* 0x000fc40000ffe4ff */
[----:B------:R-:W-:-:S04]  /*10a90*/  IADD3.X R3, R29, R0, RZ, P0, !PT ;  /* 0x000000001d037210 */ /* 0x000fc800007fe4ff */
[----:B------:R-:W2:Y:S04]  /*10aa0*/  LD.E.64 R8, desc[UR6][R8.64] ;  /* 0x0000000608087980 */ /* 0x000ea8000c101b00 */
[----:B------:R1:W4:Y:S02]  /*10ab0*/  LD.E.64 R10, desc[UR6][R2.64] ;  /* 0x00000006020a7980 */ /* 0x000324000c101b00 */
[----:B-1----:R-:W-:Y:S02]  /*10ac0*/  MOV R3, R5 ;  /* 0x0000000500037202 */ /* 0x002fe40000000f00 */
        /* <DEDUP_REMOVED lines=39> */
.L_x_1070:
[----:B------:R-:W-:Y:S05]  /*10d40*/  BSYNC B0 ;  /* 0x0000000000007941 */ /* 0x000fea0003800000 */
.L_x_1069:
[----:B-----5:R1:W-:Y:S02]  /*10d50*/  STS.128 [R188+0x800], R4 ;  /* 0x00080004bc007388 */ /* 0x0203e40000000c00 */
.L_x_1068:
[----:B------:R-:W-:Y:S05]  /*10d60*/  BSYNC B1 ;  /* 0x0000000000017941 */ /* 0x000fea0003800000 */
.L_x_1067:
        /* <DEDUP_REMOVED lines=8> */
[----:B-1-3--:R1:W5:Y:S01]  /*10df0*/  LD.E.128 R4, desc[UR6][R42.64] ;  /* 0x000000062a047980 */ /* 0x00a362000c101d00 */
[----:B------:R-:W-:Y:S01]  /*10e00*/  ISETP.GE.AND P0, PT, R132, R35, PT ;  /* 0x000000238400720c */ /* 0x000fe20003f06270 */
[----:B------:R-:W-:-:S12]  /*10e10*/  BSSY B0, `(.L_x_1073) ;  /* 0x0000035000007945 */ /* 0x000fd80003800000 */
[----:B------:R-:W-:Y:S05]  /*10e20*/  @P0 BRA `(.L_x_1074) ;  /* 0x0000000000cc0947 */ /* 0x000fea0003800000 */
[----:B------:R-:W-:-:S04]  /*10e30*/  SHF.L.U32 R2, R20, 0x5, RZ ;  /* 0x0000000514027819 */ /* 0x000fc800000006ff */
        /* <DEDUP_REMOVED lines=50> */
.L_x_1074:
[----:B------:R-:W-:Y:S05]  /*11160*/  BSYNC B0 ;  /* 0x0000000000007941 */ /* 0x000fea0003800000 */
.L_x_1073:
[----:B-----5:R3:W-:Y:S02]  /*11170*/  STS.128 [R188+0x1000], R4 ;  /* 0x00100004bc007388 */ /* 0x0207e40000000c00 */
.L_x_1072:
[----:B------:R-:W-:Y:S05]  /*11180*/  BSYNC B1 ;  /* 0x0000000000017941 */ /* 0x000fea0003800000 */
.L_x_1071:
[----:B------:R-:W-:-:S05]  /*11190*/  VIADD R21, R78, 0x30 ;  /* 0x000000304e157836 */ /* 0x000fca0000000000 */
        /* <DEDUP_REMOVED lines=10> */
[----:B------:R-:W-:-:S05]  /*11240*/  IMAD R2, R20, 0x30, RZ ;  /* 0x0000003014027824 */ /* 0x000fca00078e02ff */
        /* <DEDUP_REMOVED lines=25> */
[-C--:B------:R-:W-:Y:S01]  /*113e0*/  FMUL.FTZ R0, R0, R14.reuse ;  /* 0x0000000e00007220 */ /* 0x080fe20000410000 */
        /* <DEDUP_REMOVED lines=12> */
[-C--:B------:R-:W-:Y:S01]  /*114b0*/  FMUL.FTZ R3, R3, R8.reuse ;  /* 0x0000000803037220 */ /* 0x080fe20000410000 */
[----:B------:R-:W-:Y:S02]  /*114c0*/  HADD2.F32 R2, -RZ, R5.H0_H0 ;  /* 0x20000005ff027230 */ /* 0x000fe40000004100 */
        /* <DEDUP_REMOVED lines=10> */
.L_x_1077:
[----:B------:R-:W-:Y:S05]  /*11570*/  BSYNC B0 ;  /* 0x0000000000007941 */ /* 0x000fea0003800000 */
.L_x_1076:
[----:B-----5:R3:W-:Y:S01]  /*11580*/  STS.128 [R188+0x1800], R4 ;  /* 0x00180004bc007388 */ /* 0x0207e20000000c00 */
[----:B------:R-:W-:Y:S05]  /*11590*/  BRA `(.L_x_1075) ;  /* 0x0000001c007c7947 */ /* 0x000fea0003800000 */
.L_x_1062:
        /* <DEDUP_REMOVED lines=12> */
[-C--:B------:R-:W-:Y:S02]  /*11660*/  ISETP.GE.AND P1, PT, R132, R20.reuse, PT ;  /* 0x000000148400720c */ /* 0x080fe40003f26270 */
[----:B------:R-:W-:Y:S02]  /*11670*/  MOV R0, RZ ;  /* 0x000000ff00007202 */ /* 0x000fe40000000f00 */
[----:B------:R-:W-:-:S09]  /*11680*/  MOV R3, R20 ;  /* 0x0000001400037202 */ /* 0x000fd20000000f00 */
[C---:B------:R-:W-:Y:S02]  /*11690*/  @P1 IADD3 R0, -R20.reuse, RZ, RZ ;  /* 0x000000ff14001210 */ /* 0x040fe40007ffe1ff */
[----:B------:R-:W-:Y:S02]  /*116a0*/  @P1 IADD3 R3, -R20, RZ, RZ ;  /* 0x000000ff14031210 */ /* 0x000fe40007ffe1ff */
[----:B------:R-:W-:-:S03]  /*116b0*/  IADD3 R10, P0, R0, R41, RZ ;  /* 0x00000029000a7210 */ /* 0x000fc60007f1e0ff */
[----:B--2---:R-:W-:Y:S01]  /*116c0*/  IMAD.WIDE R8, R3, 0x2, R8 ;  /* 0x0000000203087825 */ /* 0x004fe200078e0208 */
[----:B------:R-:W-:Y:S02]  /*116d0*/  LEA.HI.X.SX32 R0, R0, R40, 0x1, P0 ;  /* 0x0000002800007211 */ /* 0x000fe400000f0eff */
[----:B-----5:R-:W-:-:S04]  /*116e0*/  LEA R2, P0, R10, R28, 0x1 ;  /* 0x0000001c0a027211 */ /* 0x020fc800078008ff */
[----:B------:R-:W-:Y:S02]  /*116f0*/  LEA.HI.X R3, R10, R29, R0, 0x1, P0 ;  /* 0x0000001d0a037211 */ /* 0x000fe400000f0c00 */
[----:B------:R-:W-:Y:S01]  /*11700*/  MOV R0, RZ ;  /* 0x000000ff00007202 */ /* 0x000fe20000000f00 */
[----:B------:R-:W2:Y:S01]  /*11710*/  LD.E.128 R8, desc[UR6][R8.64] ;  /* 0x0000000608087980 */ /* 0x000ea2000c101d00 */
[----:B------:R-:W-:-:S03]  /*11720*/  @P1 IADD3 R0, -R20, RZ, RZ ;  /* 0x000000ff14001210 */ /* 0x000fc60007ffe1ff */
[----:B------:R3:W4:Y:S02]  /*11730*/  LD.E.128 R12, desc[UR6][R2.64] ;  /* 0x00000006020c7980 */ /* 0x000724000c101d00 */
[----:B---3--:R-:W-:-:S04]  /*11740*/  IADD3 R3, P0, R0, R41, RZ ;  /* 0x0000002900037210 */ /* 0x008fc80007f1e0ff */
[----:B------:R-:W-:Y:S02]  /*11750*/  LEA.HI.X.SX32 R0, R0, R40, 0x1, P0 ;  /* 0x0000002800007211 */ /* 0x000fe400000f0eff */
[----:B------:R-:W-:-:S04]  /*11760*/  LEA R2, P0, R3, R30, 0x1 ;  /* 0x0000001e03027211 */ /* 0x000fc800078008ff */
[----:B------:R-:W-:-:S05]  /*11770*/  LEA.HI.X R3, R3, R31, R0, 0x1, P0 ;  /* 0x0000001f03037211 */ /* 0x000fca00000f0c00 */
[----:B------:R3:W3:Y:S01]  /*11780*/  LD.E.128 R24, desc[UR6][R2.64] ;  /* 0x0000000602187980 */ /* 0x0006e2000c101d00 */
[----:B------:R-:W-:Y:S02]  /*11790*/  MOV R18, R5 ;  /* 0x0000000500127202 */ /* 0x000fe40000000f00 */
[----:B------:R-:W-:Y:S02]  /*117a0*/  MOV R19, R7 ;  /* 0x0000000700137202 */ /* 0x000fe40000000f00 */
[----:B------:R-:W-:Y:S02]  /*117b0*/  MOV R17, R6 ;  /* 0x0000000600117202 */ /* 0x000fe40000000f00 */
[----:B------:R-:W-:Y:S02]  /*117c0*/  MOV R16, R4 ;  /* 0x0000000400107202 */ /* 0x000fe40000000f00 */
[----:B--2---:R-:W-:Y:S02]  /*117d0*/  MOV R21, R9 ;  /* 0x0000000900157202 */ /* 0x004fe40000000f00 */
[----:B------:R-:W-:Y:S01]  /*117e0*/  MOV R34, R8 ;  /* 0x0000000800227202 */ /* 0x000fe20000000f00 */
[--C-:B----4-:R-:W-:Y:S01]  /*117f0*/  HADD2.F32 R5, -RZ, R13.reuse.H1_H1 ;  /* 0x3000000dff057230 */ /* 0x110fe20000004100 */
[----:B------:R-:W-:Y:S01]  /*11800*/  MOV R37, R10 ;  /* 0x0000000a00257202 */ /* 0x000fe20000000f00 */
[----:B------:R-:W-:Y:S01]  /*11810*/  HADD2.F32 R7, -RZ, R12.H1_H1 ;  /* 0x3000000cff077230 */ /* 0x000fe20000004100 */
[----:B------:R-:W-:Y:S01]  /*11820*/  MOV R36, R11 ;  /* 0x0000000b00247202 */ /* 0x000fe20000000f00 */
[----:B------:R-:W-:-:S02]  /*11830*/  HADD2.F32 R6, -RZ, R13.H0_H0 ;  /* 0x2000000dff067230 */ /* 0x000fc40000004100 */
[----:B------:R-:W-:Y:S01]  /*11840*/  @!P1 FADD.FTZ R5, -R5, -RZ ;  /* 0x800000ff05059221 */ /* 0x000fe20000010100 */
[----:B------:R-:W-:Y:S02]  /*11850*/  HADD2.F32 R8, -RZ, R12.H0_H0 ;  /* 0x2000000cff087230 */ /* 0x000fe40000004100 */
[----:B------:R-:W-:Y:S01]  /*11860*/  @!P1 FADD.FTZ R7, -R7, -RZ ;  /* 0x800000ff07079221 */ /* 0x000fe20000010100 */
[--C-:B------:R-:W-:Y:S02]  /*11870*/  HADD2.F32 R12, -RZ, R21.reuse.H1_H1 ;  /* 0x30000015ff0c7230 */ /* 0x100fe40000004100 */
[----:B------:R-:W-:Y:S01]  /*11880*/  @!P1 FADD.FTZ R6, -R6, -RZ ;  /* 0x800000ff06069221 */ /* 0x000fe20000010100 */
[----:B------:R-:W-:Y:S02]  /*11890*/  HADD2.F32 R10, -RZ, R34.H1_H1 ;  /* 0x30000022ff0a7230 */ /* 0x000fe40000004100 */
[----:B------:R-:W-:Y:S01]  /*118a0*/  @!P1 FADD.FTZ R8, -R8, -RZ ;  /* 0x800000ff08089221 */ /* 0x000fe20000010100 */
[----:B------:R-:W-:-:S02]  /*118b0*/  HADD2.F32 R11, -RZ, R21.H0_H0 ;  /* 0x20000015ff0b7230 */ /* 0x000fc40000004100 */
[----:B------:R-:W-:Y:S01]  /*118c0*/  FMUL.FTZ R5, R12, R5 ;  /* 0x000000050c057220 */ /* 0x000fe20000410000 */
[--C-:B------:R-:W-:Y:S02]  /*118d0*/  HADD2.F32 R4, -RZ, R14.reuse.H0_H0 ;  /* 0x2000000eff047230 */ /* 0x100fe40000004100 */
[----:B------:R-:W-:Y:S01]  /*118e0*/  FMUL.FTZ R7, R10, R7 ;  /* 0x000000070a077220 */ /* 0x000fe20000410000 */
[----:B---3--:R-:W-:Y:S02]  /*118f0*/  HADD2.F32 R3, -RZ, R14.H1_H1 ;  /* 0x3000000eff037230 */ /* 0x008fe40000004100 */
[----:B------:R-:W-:Y:S01]  /*11900*/  FMUL.FTZ R6, R11, R6 ;  /* 0x000000060b067220 */ /* 0x000fe20000410000 */
[--C-:B------:R-:W-:Y:S02]  /*11910*/  HADD2.F32 R2, -RZ, R15.reuse.H0_H0 ;  /* 0x2000000fff027230 */ /* 0x100fe40000004100 */
[----:B------:R-:W-:Y:S01]  /*11920*/  @!P1 FADD.FTZ R4, -R4, -RZ ;  /* 0x800000ff04049221 */ /* 0x000fe20000010100 */
[----:B------:R-:W-:-:S02]  /*11930*/  HADD2.F32 R0, -RZ, R15.H1_H1 ;  /* 0x3000000fff007230 */ /* 0x000fc40000004100 */
[----:B------:R-:W-:Y:S01]  /*11940*/  @!P1 FADD.FTZ R3, -R3, -RZ ;  /* 0x800000ff03039221 */ /* 0x000fe20000010100 */
[--C-:B------:R-:W-:Y:S02]  /*11950*/  HADD2.F32 R13, -RZ, R37.reuse.H0_H0 ;  /* 0x20000025ff0d7230 */ /* 0x100fe40000004100 */
[----:B------:R-:W-:Y:S01]  /*11960*/  @!P1 FADD.FTZ R2, -R2, -RZ ;  /* 0x800000ff02029221 */ /* 0x000fe20000010100 */
[----:B------:R-:W-:Y:S02]  /*11970*/  HADD2.F32 R12, -RZ, R37.H1_H1 ;  /* 0x30000025ff0c7230 */ /* 0x000fe40000004100 */
[----:B------:R-:W-:Y:S01]  /*11980*/  @!P1 FADD.FTZ R0, -R0, -RZ ;  /* 0x800000ff00009221 */ /* 0x000fe20000010100 */
[----:B------:R-:W-:Y:S02]  /*11990*/  HADD2.F32 R9, -RZ, R34.H0_H0 ;  /* 0x20000022ff097230 */ /* 0x000fe40000004100 */
[----:B------:R-:W-:Y:S01]  /*119a0*/  FMUL.FTZ R13, R13, R4 ;  /* 0x000000040d0d7220 */ /* 0x000fe20000410000 */
[----:B------:R-:W-:-:S02]  /*119b0*/  HADD2.F32 R11, -RZ, R36.H0_H0 ;  /* 0x20000024ff0b7230 */ /* 0x000fc40000004100 */
[----:B------:R-:W-:Y:S01]  /*119c0*/  FMUL.FTZ R12, R12, R3 ;  /* 0x000000030c0c7220 */ /* 0x000fe20000410000 */
[----:B------:R-:W-:Y:S02]  /*119d0*/  HADD2.F32 R10, -RZ, R36.H1_H1 ;  /* 0x30000024ff0a7230 */ /* 0x000fe40000004100 */
[----:B------:R-:W-:Y:S01]  /*119e0*/  FMUL.FTZ R9, R9, R8 ;  /* 0x0000000809097220 */ /* 0x000fe20000410000 */
[--C-:B------:R-:W-:Y:S02]  /*119f0*/  HADD2.F32 R3, -RZ, R16.reuse.H0_H0 ;  /* 0x20000010ff037230 */ /* 0x100fe40000004100 */
[----:B------:R-:W-:Y:S01]  /*11a00*/  FMUL.FTZ R11, R11, R2 ;  /* 0x000000020b0b7220 */ /* 0x000fe20000410000 */
[----:B------:R-:W-:Y:S02]  /*11a10*/  HADD2.F32 R2, -RZ, R16.H1_H1 ;  /* 0x30000010ff027230 */ /* 0x000fe40000004100 */
[----:B------:R-:W-:Y:S01]  /*11a20*/  FMUL.FTZ R10, R10, R0 ;  /* 0x000000000a0a7220 */ /* 0x000fe20000410000 */
[----:B------:R-:W-:-:S02]  /*11a30*/  HADD2.F32 R0, -RZ, R18.H0_H0 ;  /* 0x20000012ff007230 */ /* 0x000fc40000004100 */
[--C-:B------:R-:W-:Y:S02]  /*11a40*/  HADD2.F32 R4, -RZ, R24.reuse.H0_H0 ;  /* 0x20000018ff047230 */ /* 0x100fe40000004100 */
[----:B------:R-:W-:Y:S02]  /*11a50*/  HADD2.F32 R8, -RZ, R24.H1_H1 ;  /* 0x30000018ff087230 */ /* 0x000fe40000004100 */
[--C-:B------:R-:W-:Y:S02]  /*11a60*/  HADD2.F32 R14, -RZ, R25.reuse.H0_H0 ;  /* 0x20000019ff0e7230 */ /* 0x100fe40000004100 */
[----:B------:R-:W-:Y:S01]  /*11a70*/  FFMA.FTZ R9, R3, R4, R9 ;  /* 0x0000000403097223 */ /* 0x000fe20000010009 */
[----:B------:R-:W-:Y:S02]  /*11a80*/  HADD2.F32 R25, -RZ, R25.H1_H1 ;  /* 0x30000019ff197230 */ /* 0x000fe40000004100 */
[----:B------:R-:W-:Y:S01]  /*11a90*/  FFMA.FTZ R8, R2, R8, R7 ;  /* 0x0000000802087223 */ /* 0x000fe20000010007 */
[----:B------:R-:W-:-:S02]  /*11aa0*/  HADD2.F32 R15, -RZ, R26.H0_H0 ;  /* 0x2000001aff0f7230 */ /* 0x000fc40000004100 */
[----:B------:R-:W-:Y:S01]  /*11ab0*/  FFMA.FTZ R6, R0, R14, R6 ;  /* 0x0000000e00067223 */ /* 0x000fe20000010006 */
[--C-:B------:R-:W-:Y:S02]  /*11ac0*/  HADD2.F32 R16, -RZ, R27.reuse.H0_H0 ;  /* 0x2000001bff107230 */ /* 0x100fe40000004100 */
[----:B------:R-:W-:Y:S02]  /*11ad0*/  HADD2.F32 R4, -RZ, R18.H1_H1 ;  /* 0x30000012ff047230 */ /* 0x000fe40000004100 */
[----:B------:R-:W-:Y:S02]  /*11ae0*/  HADD2.F32 R26, -RZ, R26.H1_H1 ;  /* 0x3000001aff1a7230 */ /* 0x000fe40000004100 */
[----:B------:R-:W-:Y:S02]  /*11af0*/  HADD2.F32 R27, -RZ, R27.H1_H1 ;  /* 0x3000001bff1b7230 */ /* 0x000fe40000004100 */
[----:B------:R-:W-:Y:S01]  /*11b00*/  FFMA.FTZ R5, R4, R25, R5 ;  /* 0x0000001904057223 */ /* 0x000fe20000010005 */
[--C-:B------:R-:W-:Y:S01]  /*11b10*/  HADD2.F32 R3, -RZ, R17.reuse.H0_H0 ;  /* 0x20000011ff037230 */ /* 0x100fe20000004100 */
[----:B------:R-:W-:Y:S01]  /*11b20*/  F2FP.F16.F32.PACK_AB R4, R8, R9 ;  /* 0x000000090804723e */ /* 0x000fe200000000ff */
[----:B------:R-:W-:-:S02]  /*11b30*/  HADD2.F32 R2, -RZ, R17.H1_H1 ;  /* 0x30000011ff027230 */ /* 0x000fc40000004100 */
[--C-:B------:R-:W-:Y:S02]  /*11b40*/  HADD2.F32 R0, -RZ, R19.reuse.H0_H0 ;  /* 0x20000013ff007230 */ /* 0x100fe40000004100 */
[----:B------:R-:W-:Y:S01]  /*11b50*/  FFMA.FTZ R3, R3, R15, R13 ;  /* 0x0000000f03037223 */ /* 0x000fe2000001000d */
[----:B------:R-:W-:Y:S02]  /*11b60*/  HADD2.F32 R7, -RZ, R19.H1_H1 ;  /* 0x30000013ff077230 */ /* 0x000fe40000004100 */
[----:B------:R-:W-:Y:S01]  /*11b70*/  FFMA.FTZ R2, R2, R26, R12 ;  /* 0x0000001a02027223 */ /* 0x000fe2000001000c */
[----:B------:R-:W-:Y:S01]  /*11b80*/  F2FP.F16.F32.PACK_AB R5, R5, R6 ;  /* 0x000000060505723e */ /* 0x000fe200000000ff */
[----:B------:R-:W-:Y:S01]  /*11b90*/  FFMA.FTZ R0, R0, R16, R11 ;  /* 0x0000001000007223 */ /* 0x000fe2000001000b */
[----:B------:R-:W-:Y:S02]  /*11ba0*/  FFMA.FTZ R7, R7, R27, R10 ;  /* 0x0000001b07077223 */ /* 0x000fe4000001000a */
[----:B------:R-:W-:-:S03]  /*11bb0*/  F2FP.F16.F32.PACK_AB R6, R2, R3 ;  /* 0x000000030206723e */ /* 0x000fc600000000ff */
[----:B------:R-:W-:-:S03]  /*11bc0*/  F2FP.F16.F32.PACK_AB R7, R7, R0 ;  /* 0x000000000707723e */ /* 0x000fc600000000ff */
.L_x_1081:
[----:B------:R-:W-:Y:S05]  /*11bd0*/  BSYNC B0 ;  /* 0x0000000000007941 */ /* 0x000fea0003800000 */
.L_x_1080:
[----:B-----5:R3:W-:Y:S02]  /*11be0*/  STS.128 [R188], R4 ;  /* 0x00000004bc007388 */ /* 0x0207e40000000c00 */
.L_x_1079:
[----:B------:R-:W-:Y:S05]  /*11bf0*/  BSYNC B1 ;  /* 0x0000000000017941 */ /* 0x000fea0003800000 */
.L_x_1078:
        /* <DEDUP_REMOVED lines=12> */
[-C--:B------:R-:W-:Y:S02]  /*11cc0*/  ISETP.GE.AND P0, PT, R132, R20.reuse, PT ;  /* 0x000000148400720c */ /* 0x080fe40003f06270 */
[----:B------:R-:W-:Y:S02]  /*11cd0*/  MOV R0, RZ ;  /* 0x000000ff00007202 */ /* 0x000fe40000000f00 */
[C---:B------:R-:W-:Y:S02]  /*11ce0*/  IADD3 R12, P1, R46.reuse, R41, RZ ;  /* 0x000000292e0c7210 */ /* 0x040fe40007f3e0ff */
[----:B------:R-:W-:Y:S02]  /*11cf0*/  MOV R3, R20 ;  /* 0x0000001400037202 */ /* 0x000fe40000000f00 */
[----:B------:R-:W-:-:S05]  /*11d00*/  LEA.HI.X.SX32 R13, R46, R40, 0x1, P1 ;  /* 0x000000282e0d7211 */ /* 0x000fca00008f0eff */
        /* <DEDUP_REMOVED lines=11> */
[----:B-1----:R-:W-:-:S04]  /*11dc0*/  IADD3 R3, P1, R0, R12, RZ ;  /* 0x0000000c00037210 */ /* 0x002fc80007f3e0ff */
[----:B------:R-:W-:Y:S02]  /*11dd0*/  LEA.HI.X.SX32 R0, R0, R13, 0x1, P1 ;  /* 0x0000000d00007211 */ /* 0x000fe400008f0eff */
[----:B------:R-:W-:-:S04]  /*11de0*/  LEA R2, P1, R3, R30, 0x1 ;  /* 0x0000001e03027211 */ /* 0x000fc800078208ff */
[----:B------:R-:W-:-:S05]  /*11df0*/  LEA.HI.X R3, R3, R31, R0, 0x1, P1 ;  /* 0x0000001f03037211 */ /* 0x000fca00008f0c00 */
[----:B------:R1:W4:Y:S01]  /*11e00*/  LD.E.128 R24, desc[UR6][R2.64] ;  /* 0x0000000602187980 */ /* 0x000322000c101d00 */
[----:B------:R-:W-:Y:S02]  /*11e10*/  MOV R14, R5 ;  /* 0x00000005000e7202 */ /* 0x000fe40000000f00 */
[----:B------:R-:W-:Y:S02]  /*11e20*/  MOV R13, R6 ;  /* 0x00000006000d7202 */ /* 0x000fe40000000f00 */
[----:B------:R-:W-:Y:S02]  /*11e30*/  MOV R15, R7 ;  /* 0x00000007000f7202 */ /* 0x000fe40000000f00 */
[----:B------:R-:W-:Y:S02]  /*11e40*/  MOV R12, R4 ;  /* 0x00000004000c7202 */ /* 0x000fe40000000f00 */
[----:B--2---:R-:W-:Y:S02]  /*11e50*/  MOV R21, R9 ;  /* 0x0000000900157202 */ /* 0x004fe40000000f00 */
[----:B---3--:R-:W-:Y:S01]  /*11e60*/  MOV R32, R8 ;  /* 0x0000000800207202 */ /* 0x008fe20000000f00 */
[--C-:B----4-:R-:W-:Y:S01]  /*11e70*/  HADD2.F32 R6, -RZ, R17.reuse.H0_H0 ;  /* 0x20000011ff067230 */ /* 0x110fe20000004100 */
[----:B------:R-:W-:Y:S01]  /*11e80*/  MOV R33, R11 ;  /* 0x0000000b00217202 */ /* 0x000fe20000000f00 */
[----:B------:R-:W-:Y:S01]  /*11e90*/  HADD2.F32 R5, -RZ, R17.H1_H1 ;  /* 0x30000011ff057230 */ /* 0x000fe20000004100 */
[----:B------:R-:W-:Y:S01]  /*11ea0*/  MOV R34, R10 ;  /* 0x0000000a00227202 */ /* 0x000fe20000000f00 */
[----:B------:R-:W-:-:S02]  /*11eb0*/  HADD2.F32 R7, -RZ, R16.H1_H1 ;  /* 0x30000010ff077230 */ /* 0x000fc40000004100 */
[----:B------:R-:W-:Y:S01]  /*11ec0*/  @!P0 FADD.FTZ R6, -R6, -RZ ;  /* 0x800000ff06068221 */ /* 0x000fe20000010100 */
[----:B------:R-:W-:Y:S02]  /*11ed0*/  HADD2.F32 R8, -RZ, R16.H0_H0 ;  /* 0x20000010ff087230 */ /* 0x000fe40000004100 */
[----:B------:R-:W-:Y:S01]  /*11ee0*/  @!P0 FADD.FTZ R5, -R5, -RZ ;  /* 0x800000ff05058221 */ /* 0x000fe20000010100 */
[--C-:B------:R-:W-:Y:S02]  /*11ef0*/  HADD2.F32 R11, -RZ, R21.reuse.H0_H0 ;  /* 0x20000015ff0b7230 */ /* 0x100fe40000004100 */
[----:B------:R-:W-:Y:S01]  /*11f00*/  @!P0 FADD.FTZ R7, -R7, -RZ ;  /* 0x800000ff07078221 */ /* 0x000fe20000010100 */
[----:B------:R-:W-:Y:S02]  /*11f10*/  HADD2.F32 R16, -RZ, R21.H1_H1 ;  /* 0x30000015ff107230 */ /* 0x000fe40000004100 */
[----:B------:R-:W-:Y:S01]  /*11f20*/  @!P0 FADD.FTZ R8, -R8, -RZ ;  /* 0x800000ff08088221 */ /* 0x000fe20000010100 */
[----:B------:R-:W-:-:S02]  /*11f30*/  HADD2.F32 R10, -RZ, R32.H1_H1 ;  /* 0x30000020ff0a7230 */ /* 0x000fc40000004100 */
[----:B------:R-:W-:Y:S01]  /*11f40*/  FMUL.FTZ R6, R11, R6 ;  /* 0x000000060b067220 */ /* 0x000fe20000410000 */
[--C-:B------:R-:W-:Y:S02]  /*11f50*/  HADD2.F32 R4, -RZ, R18.reuse.H0_H0 ;  /* 0x20000012ff047230 */ /* 0x100fe40000004100 */
[----:B------:R-:W-:Y:S01]  /*11f60*/  FMUL.FTZ R5, R16, R5 ;  /* 0x0000000510057220 */ /* 0x000fe20000410000 */
[----:B-1----:R-:W-:Y:S02]  /*11f70*/  HADD2.F32 R3, -RZ, R18.H1_H1 ;  /* 0x30000012ff037230 */ /* 0x002fe40000004100 */
        /* <DEDUP_REMOVED lines=45> */
.L_x_1085:
[----:B------:R-:W-:Y:S05]  /*12250*/  BSYNC B0 ;  /* 0x0000000000007941 */ /* 0x000fea0003800000 */
.L_x_1084:
[----:B-----5:R1:W-:Y:S02]  /*12260*/  STS.128 [R188+0x800], R4 ;  /* 0x00080004bc007388 */ /* 0x0203e40000000c00 */
.L_x_1083:
[----:B------:R-:W-:Y:S05]  /*12270*/  BSYNC B1 ;  /* 0x0000000000017941 */ /* 0x000fea0003800000 */
.L_x_1082:
        /* <DEDUP_REMOVED lines=12> */
[-C--:B------:R-:W-:Y:S02]  /*12340*/  ISETP.GE.AND P0, PT, R132, R20.reuse, PT ;  /* 0x000000148400720c */ /* 0x080fe40003f06270 */
[----:B------:R-:W-:Y:S02]  /*12350*/  SHF.L.U32 R13, R20, 0x5, RZ ;  /* 0x00000005140d7819 */ /* 0x000fe400000006ff */
[----:B------:R-:W-:Y:S02]  /*12360*/  MOV R0, RZ ;  /* 0x000000ff00007202 */ /* 0x000fe40000000f00 */
[C---:B------:R-:W-:Y:S02]  /*12370*/  IADD3 R12, P1, R13.reuse, R41, RZ ;  /* 0x000000290d0c7210 */ /* 0x040fe40007f3e0ff */
[----:B------:R-:W-:Y:S02]  /*12380*/  MOV R3, R20 ;  /* 0x0000001400037202 */ /* 0x000fe40000000f00 */
[----:B------:R-:W-:-:S03]  /*12390*/  LEA.HI.X.SX32 R13, R13, R40, 0x1, P1 ;  /* 0x000000280d0d7211 */ /* 0x000fc600008f0eff */
        /* <DEDUP_REMOVED lines=84> */
.L_x_1089:
[----:B------:R-:W-:Y:S05]  /*128e0*/  BSYNC B0 ;  /* 0x0000000000007941 */ /* 0x000fea0003800000 */
.L_x_1088:
[----:B-----5:R3:W-:Y:S02]  /*128f0*/  STS.128 [R188+0x1000], R4 ;  /* 0x00100004bc007388 */ /* 0x0207e40000000c00 */
.L_x_1087:
[----:B------:R-:W-:Y:S05]  /*12900*/  BSYNC B1 ;  /* 0x0000000000017941 */ /* 0x000fea0003800000 */
.L_x_1086:
        /* <DEDUP_REMOVED lines=11> */
[-C--:B------:R-:W-:Y:S01]  /*129c0*/  ISETP.GE.AND P0, PT, R132, R20.reuse, PT ;  /* 0x000000148400720c */ /* 0x080fe20003f06270 */
[----:B------:R-:W-:Y:S01]  /*129d0*/  IMAD R13, R20, 0x30, RZ ;  /* 0x00000030140d7824 */ /* 0x000fe200078e02ff */
[----:B------:R-:W-:Y:S02]  /*129e0*/  MOV R0, RZ ;  /* 0x000000ff00007202 */ /* 0x000fe40000000f00 */
[----:B------:R-:W-:Y:S02]  /*129f0*/  MOV R3, R20 ;  /* 0x0000001400037202 */ /* 0x000fe40000000f00 */
[----:B------:R-:W-:-:S04]  /*12a00*/  IADD3 R12, P1, R13, R41, RZ ;  /* 0x000000290d0c7210 */ /* 0x000fc80007f3e0ff */
        /* <DEDUP_REMOVED lines=25> */
[----:B------:R-:W-:Y:S01]  /*12ba0*/  HADD2.F32 R8, -RZ, R16.H0_H0 ;  /* 0x20000010ff087230 */ /* 0x000fe20000004100 */
[----:B------:R-:W-:Y:S01]  /*12bb0*/  MOV R29, R11 ;  /* 0x0000000b001d7202 */ /* 0x000fe20000000f00 */
[----:B------:R-:W-:-:S02]  /*12bc0*/  HADD2.F32 R6, -RZ, R17.H0_H0 ;  /* 0x20000011ff067230 */ /* 0x000fc40000004100 */
[----:B------:R-:W-:Y:S01]  /*12bd0*/  @!P0 FADD.FTZ R7, -R7, -RZ ;  /* 0x800000ff07078221 */ /* 0x000fe20000010100 */
[--C-:B------:R-:W-:Y:S02]  /*12be0*/  HADD2.F32 R10, -RZ, R28.reuse.H1_H1 ;  /* 0x3000001cff0a7230 */ /* 0x100fe40000004100 */
[----:B------:R-:W-:Y:S01]  /*12bf0*/  @!P0 FADD.FTZ R8, -R8, -RZ ;  /* 0x800000ff08088221 */ /* 0x000fe20000010100 */
[----:B------:R-:W-:Y:S02]  /*12c00*/  HADD2.F32 R9, -RZ, R28.H0_H0 ;  /* 0x2000001cff097230 */ /* 0x000fe40000004100 */
[----:B------:R-:W-:Y:S01]  /*12c10*/  @!P0 FADD.FTZ R6, -R6, -RZ ;  /* 0x800000ff06068221 */ /* 0x000fe20000010100 */
[----:B------:R-:W-:Y:S02]  /*12c20*/  HADD2.F32 R11, -RZ, R20.H0_H0 ;  /* 0x20000014ff0b7230 */ /* 0x000fe40000004100 */
[----:B------:R-:W-:Y:S01]  /*12c30*/  FMUL.FTZ R7, R10, R7 ;  /* 0x000000070a077220 */ /* 0x000fe20000410000 */
[----:B------:R-:W-:-:S02]  /*12c40*/  HADD2.F32 R5, -RZ, R17.H1_H1 ;  /* 0x30000011ff057230 */ /* 0x000fc40000004100 */
[----:B------:R-:W-:Y:S01]  /*12c50*/  FMUL.FTZ R8, R9, R8 ;  /* 0x0000000809087220 */ /* 0x000fe20000410000 */
[--C-:B---3--:R-:W-:Y:S02]  /*12c60*/  HADD2.F32 R3, -RZ, R18.reuse.H1_H1 ;  /* 0x30000012ff037230 */ /* 0x108fe40000004100 */
[----:B------:R-:W-:Y:S01]  /*12c70*/  FMUL.FTZ R6, R11, R6 ;  /* 0x000000060b067220 */ /* 0x000fe20000410000 */
[--C-:B------:R-:W-:Y:S02]  /*12c80*/  HADD2.F32 R2, -RZ, R19.reuse.H0_H0 ;  /* 0x20000013ff027230 */ /* 0x100fe40000004100 */
[----:B------:R-:W-:Y:S01]  /*12c90*/  @!P0 FADD.FTZ R5, -R5, -RZ ;  /* 0x800000ff05058221 */ /* 0x000fe20000010100 */
[----:B------:R-:W-:Y:S02]  /*12ca0*/  HADD2.F32 R4, -RZ, R18.H0_H0 ;  /* 0x20000012ff047230 */ /* 0x000fe40000004100 */
[----:B------:R-:W-:Y:S01]  /*12cb0*/  @!P0 FADD.FTZ R3, -R3, -RZ ;  /* 0x800000ff03038221 */ /* 0x000fe20000010100 */
[----:B------:R-:W-:-:S02]  /*12cc0*/  HADD2.F32 R0, -RZ, R19.H1_H1 ;  /* 0x30000013ff007230 */ /* 0x000fc40000004100 */
[----:B------:R-:W-:Y:S01]  /*12cd0*/  @!P0 FADD.FTZ R2, -R2, -RZ ;  /* 0x800000ff02028221 */ /* 0x000fe20000010100 */
[----:B------:R-:W-:Y:S02]  /*12ce0*/  HADD2.F32 R16, -RZ, R20.H1_H1 ;  /* 0x30000014ff107230 */ /* 0x000fe40000004100 */
[----:B------:R-:W-:Y:S01]  /*12cf0*/  @!P0 FADD.FTZ R4, -R4, -RZ ;  /* 0x800000ff04048221 */ /* 0x000fe20000010100 */
[--C-:B------:R-:W-:Y:S02]  /*12d00*/  HADD2.F32 R17, -RZ, R30.reuse.H1_H1 ;  /* 0x3000001eff117230 */ /* 0x100fe40000004100 */
        /* <DEDUP_REMOVED lines=14> */
[----:B------:R-:W-:Y:S02]  /*12df0*/  HADD2.F32 R12, -RZ, R25.H0_H0 ;  /* 0x20000019ff0c7230 */ /* 0x000fe40000004100 */
[----:B------:R-:W-:Y:S01]  /*12e00*/  FFMA.FTZ R8, R3, R5, R8 ;  /* 0x0000000503087223 */ /* 0x000fe20000010008 */
[----:B------:R-:W-:Y:S02]  /*12e10*/  HADD2.F32 R19, -RZ, R26.H0_H0 ;  /* 0x2000001aff137230 */ /* 0x000fe40000004100 */
[----:B------:R-:W-:Y:S01]  /*12e20*/  FFMA.FTZ R4, R2, R4, R7 ;  /* 0x0000000402047223 */ /* 0x000fe20000010007 */
[----:B------:R-:W-:-:S02]  /*12e30*/  HADD2.F32 R18, -RZ, R27.H0_H0 ;  /* 0x2000001bff127230 */ /* 0x000fc40000004100 */
[----:B------:R-:W-:Y:S01]  /*12e40*/  FFMA.FTZ R5, R0, R12, R6 ;  /* 0x0000000c00057223 */ /* 0x000fe20000010006 */
[----:B------:R-:W-:Y:S02]  /*12e50*/  HADD2.F32 R25, -RZ, R25.H1_H1 ;  /* 0x30000019ff197230 */ /* 0x000fe40000004100 */
[----:B------:R-:W-:Y:S01]  /*12e60*/  HADD2.F32 R26, -RZ, R26.H1_H1 ;  /* 0x3000001aff1a7230 */ /* 0x000fe20000004100 */
[----:B------:R-:W-:Y:S01]  /*12e70*/  F2FP.F16.F32.PACK_AB R4, R4, R8 ;  /* 0x000000080404723e */ /* 0x000fe200000000ff */
[----:B------:R-:W-:Y:S02]  /*12e80*/  HADD2.F32 R27, -RZ, R27.H1_H1 ;  /* 0x3000001bff1b7230 */ /* 0x000fe40000004100 */
[----:B------:R-:W-:Y:S02]  /*12e90*/  HADD2.F32 R3, -RZ, R14.H1_H1 ;  /* 0x3000000eff037230 */ /* 0x000fe40000004100 */
[----:B------:R-:W-:Y:S02]  /*12ea0*/  HADD2.F32 R2, -RZ, R13.H0_H0 ;  /* 0x2000000dff027230 */ /* 0x000fe40000004100 */
[----:B------:R-:W-:-:S02]  /*12eb0*/  HADD2.F32 R0, -RZ, R15.H0_H0 ;  /* 0x2000000fff007230 */ /* 0x000fc40000004100 */
[----:B------:R-:W-:Y:S01]  /*12ec0*/  FFMA.FTZ R3, R3, R25, R16 ;  /* 0x0000001903037223 */ /* 0x000fe20000010010 */
[----:B------:R-:W-:Y:S02]  /*12ed0*/  HADD2.F32 R7, -RZ, R15.H1_H1 ;  /* 0x3000000fff077230 */ /* 0x000fe40000004100 */
[----:B------:R-:W-:Y:S01]  /*12ee0*/  FFMA.FTZ R2, R2, R19, R11 ;  /* 0x0000001302027223 */ /* 0x000fe2000001000b */
[----:B------:R-:W-:Y:S02]  /*12ef0*/  HADD2.F32 R6, -RZ, R13.H1_H1 ;  /* 0x3000000dff067230 */ /* 0x000fe40000004100 */
[----:B------:R-:W-:Y:S01]  /*12f00*/  FFMA.FTZ R0, R0, R18, R10 ;  /* 0x0000001200007223 */ /* 0x000fe2000001000a */
[----:B------:R-:W-:Y:S01]  /*12f10*/  F2FP.F16.F32.PACK_AB R5, R3, R5 ;  /* 0x000000050305723e */ /* 0x000fe200000000ff */
[----:B------:R-:W-:Y:S01]  /*12f20*/  FFMA.FTZ R7, R7, R27, R9 ;  /* 0x0000001b07077223 */ /* 0x000fe20000010009 */
[----:B------:R-:W-:-:S04]  /*12f30*/  FFMA.FTZ R6, R6, R26, R17 ;  /* 0x0000001a06067223 */ /* 0x000fc80000010011 */
[----:B------:R-:W-:Y:S02]  /*12f40*/  F2FP.F16.F32.PACK_AB R7, R7, R0 ;  /* 0x000000000707723e */ /* 0x000fe400000000ff */
[----:B------:R-:W-:Y:S02]  /*12f50*/  F2FP.F16.F32.PACK_AB R6, R6, R2 ;  /* 0x000000020606723e */ /* 0x000fe400000000ff */
.L_x_1091:
[----:B------:R-:W-:Y:S05]  /*12f60*/  BSYNC B0 ;  /* 0x0000000000007941 */ /* 0x000fea0003800000 */
.L_x_1090:
[----:B-----5:R3:W-:Y:S01]  /*12f70*/  STS.128 [R188+0x1800], R4 ;  /* 0x00180004bc007388 */ /* 0x0207e20000000c00 */
[----:B------:R-:W-:Y:S05]  /*12f80*/  BRA `(.L_x_1075) ;  /* 0x0000000400007947 */ /* 0x000fea0003800000 */
.L_x_1061:
[----:B------:R-:W2:Y:S01]  /*12f90*/  LDL R0, [R1+0x14c] ;  /* 0x00014c0001007983 */ /* 0x000ea20000100800 */
[C---:B------:R-:W-:Y:S01]  /*12fa0*/  VIADD R37, R78.reuse, 0x10 ;  /* 0x000000104e257836 */ /* 0x040fe20000000000 */
[----:B------:R-:W-:Y:S01]  /*12fb0*/  BSSY B0, `(.L_x_1092) ;  /* 0x0000012000007945 */ /* 0x000fe20003800000 */
[C---:B------:R-:W-:Y:S02]  /*12fc0*/  VIADD R36, R78.reuse, 0x20 ;  /* 0x000000204e247836 */ /* 0x040fe40000000000 */
[----:B------:R-:W-:Y:S02]  /*12fd0*/  VIADD R21, R78, 0x30 ;  /* 0x000000304e157836 */ /* 0x000fe40000000000 */
[----:B--2---:R-:W-:-:S05]  /*12fe0*/  IMAD.IADD R0, R0, 0x1, -R180 ;  /* 0x0000000100007824 */ /* 0x004fca00078e0ab4 */
[-C--:B------:R-:W-:Y:S02]  /*12ff0*/  ISETP.GE.AND P0, PT, R78, R0.reuse, PT ;  /* 0x000000004e00720c */ /* 0x080fe40003f06270 */
[-C--:B------:R-:W-:Y:S02]  /*13000*/  ISETP.GE.AND P3, PT, R37, R0.reuse, PT ;  /* 0x000000002500720c */ /* 0x080fe40003f66270 */
[-C--:B------:R-:W-:Y:S02]  /*13010*/  ISETP.GE.AND P2, PT, R36, R0.reuse, PT ;  /* 0x000000002400720c */ /* 0x080fe40003f46270 */
[----:B------:R-:W-:-:S07]  /*13020*/  ISETP.GE.AND P1, PT, R21, R0, PT ;  /* 0x000000001500720c */ /* 0x000fce0003f26270 */
[----:B------:R-:W-:Y:S06]  /*13030*/  @P0 BRA `(.L_x_1093) ;  /* 0x0000000000240947 */ /* 0x000fec0003800000 */
[----:B-----5:R-:W-:-:S13]  /*13040*/  ISETP.GE.AND P0, PT, R132, R251, PT ;  /* 0x000000fb8400720c */ /* 0x020fda0003f06270 */
[----:B------:R1:W-:Y:S01]  /*13050*/  @P0 STS.128 [R188], RZ ;  /* 0x000000ffbc000388 */ /* 0x0003e20000000c00 */
[----:B------:R-:W-:Y:S05]  /*13060*/  @P0 BRA `(.L_x_1093) ;  /* 0x0000000000180947 */ /* 0x000fea0003800000 */
[----:B------:R-:W-:-:S04]  /*13070*/  LEA R2, P0, R212, R166, 0x1 ;  /* 0x000000a6d4027211 */ /* 0x000fc800078008ff */
[----:B------:R-:W-:-:S05]  /*13080*/  LEA.HI.X R3, R212, R167, R215, 0x1, P0 ;  /* 0x000000a7d4037211 */ /* 0x000fca00000f0cd7 */
[----:B------:R-:W-:Y:S01]  /*13090*/  @!PT LDS RZ, [RZ] ;  /* 0x00000000fffff984 */ /* 0x000fe20000000800 */
[----:B------:R-:W-:Y:S01]  /*130a0*/  @!PT LDS RZ, [RZ] ;  /* 0x00000000fffff984 */ /* 0x000fe20000000800 */
[----:B------:R-:W-:Y:S01]  /*130b0*/  @!PT LDS RZ, [RZ] ;  /* 0x00000000fffff984 */ /* 0x000fe20000000800 */
[----:B------:R2:W-:Y:S04]  /*130c0*/  LDGSTS.E.BYPASS.LTC128B.128 [R188], desc[UR6][R2.64] ;  /* 0x0000000002bc7fae */ /* 0x0005e8000b901d46 */
.L_x_1093:
[----:B------:R-:W-:Y:S05]  /*130d0*/  BSYNC B0 ;  /* 0x0000000000007941 */ /* 0x000fea0003800000 */
.L_x_1092:
[----:B------:R-:W-:Y:S04]  /*130e0*/  BSSY B0, `(.L_x_1094) ;  /* 0x000000d000007945 */ /* 0x000fe80003800000 */
[----:B------:R-:W-:Y:S05]  /*130f0*/  @P3 BRA `(.L_x_1095) ;  /* 0x00000000002c3947 */ /* 0x000fea0003800000 */
[----:B-----5:R-:W-:-:S13]  /*13100*/  ISETP.GE.AND P0, PT, R132, R251, PT ;  /* 0x000000fb8400720c */ /* 0x020fda0003f06270 */
[----:B------:R3:W-:Y:S01]  /*13110*/  @P0 STS.128 [R188+0x800], RZ ;  /* 0x000800ffbc000388 */ /* 0x0007e20000000c00 */
[----:B------:R-:W-:Y:S05]  /*13120*/  @P0 BRA `(.L_x_1095) ;  /* 0x0000000000200947 */ /* 0x000fea0003800000 */
[----:B------:R-:W-:-:S05]  /*13130*/  IADD3 R0, P0, R4, R212, RZ ;  /* 0x000000d404007210 */ /* 0x000fca0007f1e0ff */
[----:B--2---:R-:W-:Y:S01]  /*13140*/  IMAD.X R3, R6, 0x1, R215, P0 ;  /* 0x0000000106037824 */ /* 0x004fe200000e06d7 */
[----:B------:R-:W-:-:S04]  /*13150*/  LEA R2, P0, R0, R166, 0x1 ;  /* 0x000000a600027211 */ /* 0x000fc800078008ff */
[----:B------:R-:W-:-:S05]  /*13160*/  LEA.HI.X R3, R0, R167, R3, 0x1, P0 ;  /* 0x000000a700037211 */ /* 0x000fca00000f0c03 */
[----:B------:R-:W-:Y:S01]  /*13170*/  @!PT LDS RZ, [RZ] ;  /* 0x00000000fffff984 */ /* 0x000fe20000000800 */
[----:B------:R-:W-:Y:S01]  /*13180*/  @!PT LDS RZ, [RZ] ;  /* 0x00000000fffff984 */ /* 0x000fe20000000800 */
[----:B------:R-:W-:Y:S01]  /*13190*/  @!PT LDS RZ, [RZ] ;  /* 0x00000000fffff984 */ /* 0x000fe20000000800 */
[----:B------:R4:W-:Y:S04]  /*131a0*/  LDGSTS.E.BYPASS.LTC128B.128 [R188+0x800], desc[UR6][R2.64] ;  /* 0x0080000002bc7fae */ /* 0x0009e8000b901d46 */
.L_x_1095:
[----:B------:R-:W-:Y:S05]  /*131b0*/  BSYNC B0 ;  /* 0x0000000000007941 */ /* 0x000fea0003800000 */
.L_x_1094:
[----:B------:R-:W-:Y:S04]  /*131c0*/  BSSY B0, `(.L_x_1096) ;  /* 0x000000d000007945 */ /* 0x000fe80003800000 */
[----:B------:R-:W-:Y:S05]  /*131d0*/  @P2 BRA `(.L_x_1097) ;  /* 0x00000000002c2947 */ /* 0x000fea0003800000 */
[----:B-----5:R-:W-:-:S13]  /*131e0*/  ISETP.GE.AND P0, PT, R132, R251, PT ;  /* 0x000000fb8400720c */ /* 0x020fda0003f06270 */
[----:B------:R1:W-:Y:S01]  /*131f0*/  @P0 STS.128 [R188+0x1000], RZ ;  /* 0x001000ffbc000388 */ /* 0x0003e20000000c00 */
[----:B------:R-:W-:Y:S05]  /*13200*/  @P0 BRA `(.L_x_1097) ;  /* 0x0000000000200947 */ /* 0x000fea0003800000 */
[----:B------:R-:W-:-:S04]  /*13210*/  LEA R0, P0, R168, R212, 0x5 ;  /* 0x000000d4a8007211 */ /* 0x000fc800078028ff */
[----:B--2-4-:R-:W-:Y:S02]  /*13220*/  LEA.HI.X R3, R168, R215, R169, 0x5, P0 ;  /* 0x000000d7a8037211 */ /* 0x014fe400000f2ca9 */
[----:B------:R-:W-:-:S04]  /*13230*/  LEA R2, P0, R0, R166, 0x1 ;  /* 0x000000a600027211 */ /* 0x000fc800078008ff */
[----:B------:R-:W-:-:S05]  /*13240*/  LEA.HI.X R3, R0, R167, R3, 0x1, P0 ;  /* 0x000000a700037211 */ /* 0x000fca00000f0c03 */
[----:B------:R-:W-:Y:S01]  /*13250*/  @!PT LDS RZ, [RZ] ;  /* 0x00000000fffff984 */ /* 0x000fe20000000800 */
[----:B------:R-:W-:Y:S01]  /*13260*/  @!PT LDS RZ, [RZ] ;  /* 0x00000000fffff984 */ /* 0x000fe20000000800 */
[----:B------:R-:W-:Y:S01]  /*13270*/  @!PT LDS RZ, [RZ] ;  /* 0x00000000fffff984 */ /* 0x000fe20000000800 */
[----:B------:R2:W-:Y:S04]  /*13280*/  LDGSTS.E.BYPASS.LTC128B.128 [R188+0x1000], desc[UR6][R2.64] ;  /* 0x0100000002bc7fae */ /* 0x0005e8000b901d46 */
.L_x_1097:
[----:B------:R-:W-:Y:S05]  /*13290*/  BSYNC B0 ;  /* 0x0000000000007941 */ /* 0x000fea0003800000 */
.L_x_1096:
[----:B------:R-:W-:Y:S05]  /*132a0*/  @P1 BRA `(.L_x_1075) ;  /* 0x0000000000381947 */ /* 0x000fea0003800000 */
[----:B-----5:R-:W-:-:S13]  /*132b0*/  ISETP.GE.AND P0, PT, R132, R251, PT ;  /* 0x000000fb8400720c */ /* 0x020fda0003f06270 */
[----:B------:R1:W-:Y:S01]  /*132c0*/  @P0 STS.128 [R188+0x1800], RZ ;  /* 0x001800ffbc000388 */ /* 0x0003e20000000c00 */
[----:B------:R-:W-:Y:S05]  /*132d0*/  @P0 BRA `(.L_x_1075) ;  /* 0x00000000002c0947 */ /* 0x000fea0003800000 */
[----:B------:R-:W-:Y:S01]  /*132e0*/  MOV R4, R212 ;  /* 0x000000d400047202 */ /* 0x000fe20000000f00 */
[----:B------:R-:W-:Y:S01]  /*132f0*/  IMAD R0, R169, 0x30, RZ ;  /* 0x00000030a9007824 */ /* 0x000fe200078e02ff */
[----:B------:R-:W-:-:S03]  /*13300*/  MOV R5, R215 ;  /* 0x000000d700057202 */ /* 0x000fc60000000f00 */
[----:B------:R-:W-:-:S05]  /*13310*/  IMAD.WIDE.U32 R4, R168, 0x30, R4 ;  /* 0x00000030a8047825 */ /* 0x000fca00078e0004 */
[----:B------:R-:W-:Y:S02]  /*13320*/  IADD3 R0, R5, R0, RZ ;  /* 0x0000000005007210 */ /* 0x000fe40007ffe0ff */
[----:B--2-4-:R-:W-:-:S04]  /*13330*/  LEA R2, P0, R4, R166, 0x1 ;  /* 0x000000a604027211 */ /* 0x014fc800078008ff */
[----:B------:R-:W-:-:S05]  /*13340*/  LEA.HI.X R3, R4, R167, R0, 0x1, P0 ;  /* 0x000000a704037211 */ /* 0x000fca00000f0c00 */
[----:B------:R-:W-:Y:S01]  /*13350*/  @!PT LDS RZ, [RZ] ;  /* 0x00000000fffff984 */ /* 0x000fe20000000800 */
[----:B------:R-:W-:Y:S01]  /*13360*/  @!PT LDS RZ, [RZ] ;  /* 0x00000000fffff984 */ /* 0x000fe20000000800 */
[----:B------:R-:W-:Y:S01]  /*13370*/  @!PT LDS RZ, [RZ] ;  /* 0x00000000fffff984 */ /* 0x000fe20000000800 */
[----:B------:R2:W-:Y:S04]  /*13380*/  LDGSTS.E.BYPASS.LTC128B.128 [R188+0x1800], desc[UR6][R2.64] ;  /* 0x0180000002bc7fae */ /* 0x0005e8000b901d46 */
.L_x_1075:
[----:B------:R-:W-:Y:S05]  /*13390*/  BSYNC B2 ;  /* 0x0000000000027941 */ /* 0x000fea0003800000 */
.L_x_1060:
[----:B------:R-:W4:Y:S01]  /*133a0*/  LDL R178, [R1+0x110] ;  /* 0x0001100001b27983 */ /* 0x000f220000100800 */
[C---:B-1-3--:R-:W-:Y:S01]  /*133b0*/  VIADD R7, R78.reuse, 0x40 ;  /* 0x000000404e077836 */ /* 0x04afe20000000000 */
[----:B------:R-:W-:Y:S01]  /*133c0*/  BSSY B0, `(.L_x_1098) ;  /* 0x0000018000007945 */ /* 0x000fe20003800000 */
[C---:B------:R-:W-:Y:S02]  /*133d0*/  VIADD R6, R78.reuse, 0x50 ;  /* 0x000000504e067836 */ /* 0x040fe40000000000 */
[C---:B------:R-:W-:Y:S02]  /*133e0*/  VIADD R5, R78.reuse, 0x60 ;  /* 0x000000604e057836 */ /* 0x040fe40000000000 */
[----:B------:R-:W-:Y:S02]  /*133f0*/  VIADD R11, R78, 0x70 ;  /* 0x000000704e0b7836 */ /* 0x000fe40000000000 */
[----:B----4-:R-:W-:-:S04]  /*13400*/  VIADD R252, R178, 0xffffffff ;  /* 0xffffffffb2fc7836 */ /* 0x010fc80000000000 */
[----:B------:R-:W-:-:S04]  /*13410*/  IMAD.SHL.U32 R77, R252, 0x100, RZ ;  /* 0x00000100fc4d7824 */ /* 0x000fc800078e00ff */
[----:B------:R-:W-:-:S05]  /*13420*/  IMAD.IADD R4, R216, 0x1, -R77 ;  /* 0x00000001d8047824 */ /* 0x000fca00078e0a4d */
[-C--:B------:R-:W-:Y:S02]  /*13430*/  ISETP.GE.AND P2, PT, R78, R4.reuse, PT ;  /* 0x000000044e00720c */ /* 0x080fe40003f46270 */
[-C--:B------:R-:W-:Y:S02]  /*13440*/  ISETP.GE.AND P1, PT, R37, R4.reuse, PT ;  /* 0x000000042500720c */ /* 0x080fe40003f26270 */
[-C--:B------:R-:W-:Y:S02]  /*13450*/  ISETP.GE.AND P0, PT, R36, R4.reuse, PT ;  /* 0x000000042400720c */ /* 0x080fe40003f06270 */
[-C--:B------:R-:W-:Y:S02]  /*13460*/  ISETP.GE.AND P6, PT, R21, R4.reuse, PT ;  /* 0x000000041500720c */ /* 0x080fe40003fc6270 */
[-C--:B------:R-:W-:Y:S02]  /*13470*/  ISETP.GE.AND P5, PT, R7, R4.reuse, PT ;  /* 0x000000040700720c */ /* 0x080fe40003fa6270 */
[----:B------:R-:W-:-:S02]  /*13480*/  ISETP.GE.AND P4, PT, R6, R4, PT ;  /* 0x000000040600720c */ /* 0x000fc40003f86270 */
[----:B------:R-:W-:Y:S01]  /*13490*/  ISETP.GE.AND P3, PT, R5, R4, PT ;  /* 0x000000040500720c */ /* 0x000fe20003f66270 */
[----:B------:R-:W-:-:S12]  /*134a0*/  @P2 BRA `(.L_x_1099) ;  /* 0x0000000000242947 */ /* 0x000fd80003800000 */
[----:B-----5:R-:W-:-:S13]  /*134b0*/  ISETP.GE.AND P2, PT, R132, R251, PT ;  /* 0x000000fb8400720c */ /* 0x020fda0003f46270 */
[----:B------:R1:W-:Y:S01]  /*134c0*/  @P2 STS.128 [R188+0x2000], RZ ;  /* 0x002000ffbc002388 */ /* 0x0003e20000000c00 */
[----:B------:R-:W-:Y:S05]  /*134d0*/  @P2 BRA `(.L_x_1099) ;  /* 0x0000000000182947 */ /* 0x000fea0003800000 */
[----:B--2---:R-:W-:Y:S02]  /*134e0*/  MOV R2, R227 ;  /* 0x000000e300027202 */ /* 0x004fe40000000f00 */
[----:B------:R-:W-:-:S05]  /*134f0*/  MOV R3, R225 ;  /* 0x000000e100037202 */ /* 0x000fca0000000f00 */
[----:B------:R-:W-:Y:S01]  /*13500*/  @!PT LDS RZ, [RZ] ;  /* 0x00000000fffff984 */ /* 0x000fe20000000800 */
[----:B------:R-:W-:Y:S01]  /*13510*/  @!PT LDS RZ, [RZ] ;  /* 0x00000000fffff984 */ /* 0x000fe20000000800 */
[----:B------:R-:W-:Y:S01]  /*13520*/  @!PT LDS RZ, [RZ] ;  /* 0x00000000fffff984 */ /* 0x000fe20000000800 */
[----:B------:R3:W-:Y:S02]  /*13530*/  LDGSTS.E.BYPASS.LTC128B.128 [R188+0x2000], desc[UR6][R2.64] ;  /* 0x0200000002bc7fae */ /* 0x0007e4000b901d46 */
.L_x_1099:
[----:B------:R-:W-:Y:S05]  /*13540*/  BSYNC B0 ;  /* 0x0000000000007941 */ /* 0x000fea0003800000 */
.L_x_1098:
[----:B------:R-:W-:Y:S01]  /*13550*/  BSSY B0, `(.L_x_1100) ;  /* 0x000000d000007945 */ /* 0x000fe20003800000 */
[----:B------:R-:W-:Y:S02]  /*13560*/  ISETP.GE.AND P2, PT, R11, R4, PT ;  /* 0x000000040b00720c */ /* 0x000fe40003f46270 */
[----:B------:R-:W-:Y:S01]  /*13570*/  IADD3 R10, R78, 0x80, RZ ;  /* 0x000000804e0a7810 */ /* 0x000fe20007ffe0ff */
[----:B------:R-:W-:Y:S05]  /*13580*/  @P1 BRA `(.L_x_1101) ;  /* 0x0000000000241947 */ /* 0x000fea0003800000 */
[----:B-----5:R-:W-:-:S13]  /*13590*/  ISETP.GE.AND P1, PT, R132, R251, PT ;  /* 0x000000fb8400720c */ /* 0x020fda0003f26270 */
[----:B------:R4:W-:Y:S01]  /*135a0*/  @P1 STS.128 [R188+0x2800], RZ ;  /* 0x002800ffbc001388 */ /* 0x0009e20000000c00 */
[----:B------:R-:W-:Y:S05]  /*135b0*/  @P1 BRA `(.L_x_1101) ;  /* 0x0000000000181947 */ /* 0x000fea0003800000 */
[----:B--23--:R-:W-:-:S04]  /*135c0*/  LEA R2, P1, R116, R227, 0x1 ;  /* 0x000000e374027211 */ /* 0x00cfc800078208ff */
[----:B------:R-:W-:-:S05]  /*135d0*/  LEA.HI.X R3, R116, R225, R118, 0x1, P1 ;  /* 0x000000e174037211 */ /* 0x000fca00008f0c76 */
[----:B------:R-:W-:Y:S01]  /*135e0*/  @!PT LDS RZ, [RZ] ;  /* 0x00000000fffff984 */ /* 0x000fe20000000800 */
[----:B------:R-:W-:Y:S01]  /*135f0*/  @!PT LDS RZ, [RZ] ;  /* 0x00000000fffff984 */ /* 0x000fe20000000800 */
[----:B------:R-:W-:Y:S01]  /*13600*/  @!PT LDS RZ, [RZ] ;  /* 0x00000000fffff984 */ /* 0x000fe20000000800 */
[----:B------:R2:W-:Y:S04]  /*13610*/  LDGSTS.E.BYPASS.LTC128B.128 [R188+0x2800], desc[UR6][R2.64] ;  /* 0x0280000002bc7fae */ /* 0x0005e8000b901d46 */
.L_x_1101:
[----:B------:R-:W-:Y:S05]  /*13620*/  BSYNC B0 ;  /* 0x0000000000007941 */ /* 0x000fea0003800000 */
.L_x_1100:
[----:B------:R-:W-:Y:S01]  /*13630*/  BSSY B0, `(.L_x_1102) ;  /* 0x000000d000007945 */ /* 0x000fe20003800000 */
[----:B------:R-:W-:Y:S02]  /*13640*/  ISETP.GE.AND P1, PT, R10, R4, PT ;  /* 0x000000040a00720c */ /* 0x000fe40003f26270 */
[----:B--2---:R-:W-:Y:S01]  /*13650*/  IADD3 R9, R78, 0x90, RZ ;  /* 0x000000904e097810 */ /* 0x004fe20007ffe0ff */
[----:B------:R-:W-:Y:S05]  /*13660*/  @P0 BRA `(.L_x_1103) ;  /* 0x0000000000240947 */ /* 0x000fea0003800000 */
[----:B-----5:R-:W-:-:S13]  /*13670*/  ISETP.GE.AND P0, PT, R132, R251, PT ;  /* 0x000000fb8400720c */ /* 0x020fda0003f06270 */
[----:B------:R2:W-:Y:S01]  /*13680*/  @P0 STS.128 [R188+0x3000], RZ ;  /* 0x003000ffbc000388 */ /* 0x0005e20000000c00 */
[----:B------:R-:W-:Y:S05]  /*13690*/  @P0 BRA `(.L_x_1103) ;  /* 0x0000000000180947 */ /* 0x000fea0003800000 */
[----:B---3--:R-:W-:-:S04]  /*136a0*/  LEA R2, P0, R190, R227, 0x6 ;  /* 0x000000e3be027211 */ /* 0x008fc800078030ff */
[----:B------:R-:W-:-:S05]  /*136b0*/  LEA.HI.X R3, R190, R225, R191, 0x6, P0 ;  /* 0x000000e1be037211 */ /* 0x000fca00000f34bf */
[----:B------:R-:W-:Y:S01]  /*136c0*/  @!PT LDS RZ, [RZ] ;  /* 0x00000000fffff984 */ /* 0x000fe20000000800 */
[----:B------:R-:W-:Y:S01]  /*136d0*/  @!PT LDS RZ, [RZ] ;  /* 0x00000000fffff984 */ /* 0x000fe20000000800 */
[----:B------:R-:W-:Y:S01]  /*136e0*/  @!PT LDS RZ, [RZ] ;  /* 0x00000000fffff984 */ /* 0x000fe20000000800 */
[----:B------:R3:W-:Y:S04]  /*136f0*/  LDGSTS.E.BYPASS.LTC128B.128 [R188+0x3000], desc[UR6][R2.64] ;  /* 0x0300000002bc7fae */ /* 0x0007e8000b901d46 */
.L_x_1103:
[----:B------:R-:W-:Y:S05]  /*13700*/  BSYNC B0 ;  /* 0x0000000000007941 */ /* 0x000fea0003800000 */
.L_x_1102:
[----:B------:R-:W-:Y:S01]  /*13710*/  BSSY B0, `(.L_x_1104) ;  /* 0x0000010000007945 */ /* 0x000fe20003800000 */
[----:B------:R-:W-:Y:S02]  /*13720*/  ISETP.GE.AND P0, PT, R9, R4, PT ;  /* 0x000000040900720c */ /* 0x000fe40003f06270 */
[----:B------:R-:W-:Y:S01]  /*13730*/  IADD3 R13, R78, 0xa0, RZ ;  /* 0x000000a04e0d7810 */ /* 0x000fe20007ffe0ff */
[----:B------:R-:W-:Y:S05]  /*13740*/  @P6 BRA `(.L_x_1105) ;  /* 0x0000000000306947 */ /* 0x000fea0003800000 */
[----:B-----5:R-:W-:-:S13]  /*13750*/  ISETP.GE.AND P6, PT, R132, R251, PT ;  /* 0x000000fb8400720c */ /* 0x020fda0003fc6270 */
[----:B------:R1:W-:Y:S01]  /*13760*/  @P6 STS.128 [R188+0x3800], RZ ;  /* 0x003800ffbc006388 */ /* 0x0003e20000000c00 */
[----:B------:R-:W-:Y:S05]  /*13770*/  @P6 BRA `(.L_x_1105) ;  /* 0x0000000000246947 */ /* 0x000fea0003800000 */
[----:B---3--:R-:W-:Y:S01]  /*13780*/  MOV R2, R227 ;  /* 0x000000e300027202 */ /* 0x008fe20000000f00 */
[----:B------:R-:W-:Y:S01]  /*13790*/  IMAD R0, R191, 0x60, RZ ;  /* 0x00000060bf007824 */ /* 0x000fe200078e02ff */
[----:B------:R-:W-:-:S03]  /*137a0*/  MOV R3, R225 ;  /* 0x000000e100037202 */ /* 0x000fc60000000f00 */
[----:B------:R-:W-:-:S05]  /*137b0*/  IMAD.WIDE.U32 R2, R190, 0x60, R2 ;  /* 0x00000060be027825 */ /* 0x000fca00078e0002 */
[----:B------:R-:W-:-:S05]  /*137c0*/  IADD3 R3, R0, R3, RZ ;  /* 0x0000000300037210 */ /* 0x000fca0007ffe0ff */
[----:B------:R-:W-:Y:S01]  /*137d0*/  @!PT LDS RZ, [RZ] ;  /* 0x00000000fffff984 */ /* 0x000fe20000000800 */
[----:B------:R-:W-:Y:S01]  /*137e0*/  @!PT LDS RZ, [RZ] ;  /* 0x00000000fffff984 */ /* 0x000fe20000000800 */
[----:B------:R-:W-:Y:S01]  /*137f0*/  @!PT LDS RZ, [RZ] ;  /* 0x00000000fffff984 */ /* 0x000fe20000000800 */
[----:B------:R3:W-:Y:S02]  /*13800*/  LDGSTS.E.BYPASS.LTC128B.128 [R188+0x3800], desc[UR6][R2.64] ;  /* 0x0380000002bc7fae */ /* 0x0007e4000b901d46 */
.L_x_1105:
[----:B------:R-:W-:Y:S05]  /*13810*/  BSYNC B0 ;  /* 0x0000000000007941 */ /* 0x000fea0003800000 */
.L_x_1104:
[----:B------:R-:W-:Y:S01]  /*13820*/  BSSY B0, `(.L_x_1106) ;  /* 0x000000d000007945 */ /* 0x000fe20003800000 */
[----:B------:R-:W-:Y:S02]  /*13830*/  ISETP.GE.AND P6, PT, R13, R4, PT ;  /* 0x000000040d00720c */ /* 0x000fe40003fc6270 */
[----:B------:R-:W-:Y:S01]  /*13840*/  IADD3 R8, R78, 0xb0, RZ ;  /* 0x000000b04e087810 */ /* 0x000fe20007ffe0ff */
        /* <DEDUP_REMOVED lines=10> */
.L_x_1107:
[----:B------:R-:W-:Y:S05]  /*138f0*/  BSYNC B0 ;  /* 0x0000000000007941 */ /* 0x000fea0003800000 */
.L_x_1106:
        /* <DEDUP_REMOVED lines=16> */
.L_x_1109:
[----:B------:R-:W-:Y:S05]  /*13a00*/  BSYNC B0 ;  /* 0x0000000000007941 */ /* 0x000fea0003800000 */
.L_x_1108:
        /* <DEDUP_REMOVED lines=16> */
.L_x_1111:
[----:B------:R-:W-:Y:S05]  /*13b10*/  BSYNC B0 ;  /* 0x0000000000007941 */ /* 0x000fea0003800000 */
.L_x_1110:
        /* <DEDUP_REMOVED lines=16> */
.L_x_1113:
[----:B------:R-:W-:Y:S05]  /*13c20*/  BSYNC B0 ;  /* 0x0000000000007941 */ /* 0x000fea0003800000 */
.L_x_1112:
        /* <DEDUP_REMOVED lines=13> */
.L_x_1115:
[----:B------:R-:W-:Y:S05]  /*13d00*/  BSYNC B0 ;  /* 0x0000000000007941 */ /* 0x000fea0003800000 */
.L_x_1114:
[----:B------:R-:W-:Y:S01]  /*13d10*/  BSSY B0, `(.L_x_1116) ;  /* 0x000000f000007945 */ /* 0x000fe20003800000 */
[----:B------:R-:W-:-:S03]  /*13d20*/  ISETP.GE.AND P1, PT, R16, R4, PT ;  /* 0x000000041000720c */ /* 0x000fc60003f26270 */
[----:B------:R-:W-:Y:S10]  /*13d30*/  @P0 BRA `(.L_x_1117) ;  /* 0x0000000000300947 */ /* 0x000ff40003800000 */
        /* <DEDUP_REMOVED lines=12> */
.L_x_1117:
[----:B------:R-:W-:Y:S05]  /*13e00*/  BSYNC B0 ;  /* 0x0000000000007941 */ /* 0x000fea0003800000 */
.L_x_1116:
[----:B------:R-:W-:Y:S04]  /*13e10*/  BSSY B0, `(.L_x_1118) ;  /* 0x000000e000007945 */ /* 0x000fe80003800000 */
        /* <DEDUP_REMOVED lines=13> */
.L_x_1119:
[----:B------:R-:W-:Y:S05]  /*13ef0*/  BSYNC B0 ;  /* 0x0000000000007941 */ /* 0x000fea0003800000 */
.L_x_1118:
        /* <DEDUP_REMOVED lines=14> */
.L_x_1121:
[----:B------:R-:W-:Y:S05]  /*13fe0*/  BSYNC B0 ;  /* 0x0000000000007941 */ /* 0x000fea0003800000 */
.L_x_1120:
        /* <DEDUP_REMOVED lines=14> */
.L_x_1123:
[----:B------:R-:W-:Y:S05]  /*140d0*/  BSYNC B0 ;  /* 0x0000000000007941 */ /* 0x000fea0003800000 */
.L_x_1122:
        /* <DEDUP_REMOVED lines=14> */
.L_x_1125:
[----:B------:R-:W-:Y:S05]  /*141c0*/  BSYNC B0 ;  /* 0x0000000000007941 */ /* 0x000fea0003800000 */
.L_x_1124:
        /* <DEDUP_REMOVED lines=14> */
.L_x_1127:
[----:B------:R-:W-:Y:S05]  /*142b0*/  BSYNC B0 ;  /* 0x0000000000007941 */ /* 0x000fea0003800000 */
.L_x_1126:
        /* <DEDUP_REMOVED lines=14> */
.L_x_1129:
[----:B------:R-:W-:Y:S05]  /*143a0*/  BSYNC B0 ;  /* 0x0000000000007941 */ /* 0x000fea0003800000 */
.L_x_1128:
[----:B------:R-:W0:Y:S01]  /*143b0*/  LDGDEPBAR ;  /* 0x00000000000079af */ /* 0x000e220000000000 */
[-C--:B------:R-:W-:Y:S02]  /*143c0*/  ISETP.GE.AND P2, PT, R78, R4.reuse, PT ;  /* 0x000000044e00720c */ /* 0x080fe40003f46270 */
[-C--:B------:R-:W-:Y:S01]  /*143d0*/  ISETP.GE.AND P1, PT, R37, R4.reuse, PT ;  /* 0x000000042500720c */ /* 0x080fe20003f26270 */
[----:B------:R1:W5:Y:S01]  /*143e0*/  LD.E R117, desc[UR6][R22.64+0x188] ;  /* 0x0001880616757980 */ /* 0x000362000c101900 */
[-C--:B------:R-:W-:Y:S02]  /*143f0*/  ISETP.GE.AND P0, PT, R36, R4.reuse, PT ;  /* 0x000000042400720c */ /* 0x080fe40003f06270 */
[-C--:B------:R-:W-:Y:S02]  /*14400*/  ISETP.GE.AND P6, PT, R21, R4.reuse, PT ;  /* 0x000000041500720c */ /* 0x080fe40003fc6270 */
[-C--:B------:R-:W-:Y:S02]  /*14410*/  ISETP.GE.AND P5, PT, R7, R4.reuse, PT ;  /* 0x000000040700720c */ /* 0x080fe40003fa6270 */
[----:B------:R-:W-:-:S02]  /*14420*/  ISETP.GE.AND P4, PT, R6, R4, PT ;  /* 0x000000040600720c */ /* 0x000fc40003f86270 */
[----:B------:R-:W-:Y:S01]  /*14430*/  ISETP.GE.AND P3, PT, R5, R4, PT ;  /* 0x000000040500720c */ /* 0x000fe20003f66270 */
[----:B------:R-:W-:-:S04]  /*14440*/  DEPBAR.LE SB0, 0x0 ;  /* 0x000080000000791a */ /* 0x000fc80000000000 */
[----:B------:R-:W-:Y:S06]  /*14450*/  BAR.SYNC.DEFER_BLOCKING 0x0 ;  /* 0x0000000000007b1d */ /* 0x000fec0000010000 */
[----:B------:R-:W-:Y:S01]  /*14460*/  BSSY B0, `(.L_x_1130) ;  /* 0x000000c000007945 */ /* 0x000fe20003800000 */
[----:B------:R1:W-:Y:S03]  /*14470*/  @P2 STS.128 [R188+0xa000], RZ ;  /* 0x00a000ffbc002388 */ /* 0x0003e60000000c00 */
[----:B------:R-:W-:Y:S05]  /*14480*/  @P2 BRA `(.L_x_1131) ;  /* 0x0000000000242947 */ /* 0x000fea0003800000 */
[----:B-----5:R-:W-:-:S13]  /*14490*/  ISETP.GE.AND P2, PT, R132, R251, PT ;  /* 0x000000fb8400720c */ /* 0x020fda0003f46270 */
[----:B------:R1:W-:Y:S01]  /*144a0*/  @P2 STS.128 [R188+0xa000], RZ ;  /* 0x00a000ffbc002388 */ /* 0x0003e20000000c00 */
[----:B------:R-:W-:Y:S05]  /*144b0*/  @P2 BRA `(.L_x_1131) ;  /* 0x0000000000182947 */ /* 0x000fea0003800000 */
[----:B---3--:R-:W-:Y:S02]  /*144c0*/  MOV R2, R221 ;  /* 0x000000dd00027202 */ /* 0x008fe40000000f00 */
[----:B------:R-:W-:-:S05]  /*144d0*/  MOV R3, R219 ;  /* 0x000000db00037202 */ /* 0x000fca0000000f00 */
[----:B------:R-:W-:Y:S01]  /*144e0*/  @!PT LDS RZ, [RZ] ;  /* 0x00000000fffff984 */ /* 0x000fe20000000800 */
[----:B------:R-:W-:Y:S01]  /*144f0*/  @!PT LDS RZ, [RZ] ;  /* 0x00000000fffff984 */ /* 0x000fe20000000800 */
[----:B------:R-:W-:Y:S01]  /*14500*/  @!PT LDS RZ, [RZ] ;  /* 0x00000000fffff984 */ /* 0x000fe20000000800 */
[----:B------:R3:W-:Y:S02]  /*14510*/  LDGSTS.E.BYPASS.LTC128B.128 [R188+0xa000], desc[UR6][R2.64] ;  /* 0x0a00000002bc7fae */ /* 0x0007e4000b901d46 */
.L_x_1131:
[----:B------:R-:W-:Y:S05]  /*14520*/  BSYNC B0 ;  /* 0x0000000000007941 */ /* 0x000fea0003800000 */
.L_x_1130:
[----:B------:R1:W-:Y:S01]  /*14530*/  @P1 STS.128 [R188+0xa800], RZ ;  /* 0x00a800ffbc001388 */ /* 0x0003e20000000c00 */
[----:B------:R-:W-:Y:S01]  /*14540*/  BSSY B0, `(.L_x_1132) ;  /* 0x000000c000007945 */ /* 0x000fe20003800000 */
[----:B------:R-:W-:-:S03]  /*14550*/  ISETP.GE.AND P2, PT, R11, R4, PT ;  /* 0x000000040b00720c */ /* 0x000fc60003f46270 */
[----:B------:R-:W-:Y:S10]  /*14560*/  @P1 BRA `(.L_x_1133) ;  /* 0x0000000000241947 */ /* 0x000ff40003800000 */
        /* <DEDUP_REMOVED lines=9> */
.L_x_1133:
[----:B------:R-:W-:Y:S05]  /*14600*/  BSYNC B0 ;  /* 0x0000000000007941 */ /* 0x000fea0003800000 */
.L_x_1132:
[----:B------:R1:W-:Y:S01]  /*14610*/  @P0 STS.128 [R188+0xb000], RZ ;  /* 0x00b000ffbc000388 */ /* 0x0003e20000000c00 */
[----:B------:R-:W-:Y:S01]  /*14620*/  BSSY B0, `(.L_x_1134) ;  /* 0x000000e000007945 */ /* 0x000fe20003800000 */
[----:B------:R-:W-:-:S03]  /*14630*/  ISETP.GE.AND P1, PT, R10, R4, PT ;  /* 0x000000040a00720c */ /* 0x000fc60003f26270 */
[----:B------:R-:W-:Y:S10]  /*14640*/  @P0 BRA `(.L_x_1135) ;  /* 0x00000000002c0947 */ /* 0x000ff40003800000 */
[----:B-----5:R-:W-:-:S13]  /*14650*/  ISETP.GE.AND P0, PT, R132, R251, PT ;  /* 0x000000fb8400720c */ /* 0x020fda0003f06270 */
[----:B------:R1:W-:Y:S01]  /*14660*/  @P0 STS.128 [R188+0xb000], RZ ;  /* 0x00b000ffbc000388 */ /* 0x0003e20000000c00 */
[----:B------:R-:W-:Y:S05]  /*14670*/  @P0 BRA `(.L_x_1135) ;  /* 0x0000000000200947 */ /* 0x000fea0003800000 */
[----:B------:R-:W3:Y:S04]  /*14680*/  LDL R0, [R1+0x8] ;  /* 0x0000080001007983 */ /* 0x000ee80000100800 */
[----:B------:R-:W5:Y:S01]  /*14690*/  LDL R5, [R1+0xc] ;  /* 0x00000c0001057983 */ /* 0x000f620000100800 */
[----:B---3--:R-:W-:-:S04]  /*146a0*/  LEA R2, P0, R0, R221, 0x6 ;  /* 0x000000dd00027211 */ /* 0x008fc800078030ff */
[----:B-----5:R-:W-:-:S05]  /*146b0*/  LEA.HI.X R3, R0, R219, R5, 0x6, P0 ;  /* 0x000000db00037211 */ /* 0x020fca00000f3405 */
[----:B------:R-:W-:Y:S01]  /*146c0*/  @!PT LDS RZ, [RZ] ;  /* 0x00000000fffff984 */ /* 0x000fe20000000800 */
[----:B------:R-:W-:Y:S01]  /*146d0*/  @!PT LDS RZ, [RZ] ;  /* 0x00000000fffff984 */ /* 0x000fe20000000800 */
[----:B------:R-:W-:Y:S01]  /*146e0*/  @!PT LDS RZ, [RZ] ;  /* 0x00000000fffff984 */ /* 0x000fe20000000800 */
[----:B------:R3:W-:Y:S04]  /*146f0*/  LDGSTS.E.BYPASS.LTC128B.128 [R188+0xb000], desc[UR6][R2.64] ;  /* 0x0b00000002bc7fae */ /* 0x0007e8000b901d46 */
.L_x_1135:
[----:B------:R-:W-:Y:S05]  /*14700*/  BSYNC B0 ;  /* 0x0000000000007941 */ /* 0x000fea0003800000 */
.L_x_1134:
[----:B------:R1:W-:Y:S01]  /*14710*/  @P6 STS.128 [R188+0xb800], RZ ;  /* 0x00b800ffbc006388 */ /* 0x0003e20000000c00 */
[----:B------:R-:W-:Y:S01]  /*14720*/  BSSY B0, `(.L_x_1136) ;  /* 0x0000012000007945 */ /* 0x000fe20003800000 */
[----:B------:R-:W-:-:S03]  /*14730*/  ISETP.GE.AND P0, PT, R9, R4, PT ;  /* 0x000000040900720c */ /* 0x000fc60003f06270 */
[----:B------:R-:W-:Y:S10]  /*14740*/  @P6 BRA `(.L_x_1137) ;  /* 0x00000000003c6947 */ /* 0x000ff40003800000 */
[----:B-----5:R-:W-:-:S13]  /*14750*/  ISETP.GE.AND P6, PT, R132, R251, PT ;  /* 0x000000fb8400720c */ /* 0x020fda0003fc6270 */
[----:B------:R1:W-:Y:S01]  /*14760*/  @P6 STS.128 [R188+0xb800], RZ ;  /* 0x00b800ffbc006388 */ /* 0x0003e20000000c00 */
[----:B------:R-:W-:Y:S05]  /*14770*/  @P6 BRA `(.L_x_1137) ;  /* 0x0000000000306947 */ /* 0x000fea0003800000 */
[----:B---3--:R-:W3:Y:S04]  /*14780*/  LDL R2, [R1+0x8] ;  /* 0x0000080001027983 */ /* 0x008ee80000100800 */
[----:B------:R-:W5:Y:S01]  /*14790*/  LDL R0, [R1+0xc] ;  /* 0x00000c0001007983 */ /* 0x000f620000100800 */
[----:B------:R-:W-:Y:S02]  /*147a0*/  MOV R3, R219 ;  /* 0x000000db00037202 */ /* 0x000fe40000000f00 */
[----:B---3--:R-:W-:Y:S02]  /*147b0*/  MOV R5, R2 ;  /* 0x0000000200057202 */ /* 0x008fe40000000f00 */
[----:B------:R-:W-:Y:S01]  /*147c0*/  MOV R2, R221 ;  /* 0x000000dd00027202 */ /* 0x000fe20000000f00 */
[----:B-----5:R-:W-:-:S04]  /*147d0*/  IMAD R0, R0, 0x60, RZ ;  /* 0x0000006000007824 */ /* 0x020fc800078e02ff */
[----:B------:R-:W-:-:S05]  /*147e0*/  IMAD.WIDE.U32 R2, R5, 0x60, R2 ;  /* 0x0000006005027825 */ /* 0x000fca00078e0002 */
[----:B------:R-:W-:-:S05]  /*147f0*/  IADD3 R3, R0, R3, RZ ;  /* 0x0000000300037210 */ /* 0x000fca0007ffe0ff */
[----:B------:R-:W-:Y:S01]  /*14800*/  @!PT LDS RZ, [RZ] ;  /* 0x00000000fffff984 */ /* 0x000fe20000000800 */
[----:B------:R-:W-:Y:S01]  /*14810*/  @!PT LDS RZ, [RZ] ;  /* 0x00000000fffff984 */ /* 0x000fe20000000800 */
[----:B------:R-:W-:Y:S01]  /*14820*/  @!PT LDS RZ, [RZ] ;  /* 0x00000000fffff984 */ /* 0x000fe20000000800 */
[----:B------:R3:W-:Y:S02]  /*14830*/  LDGSTS.E.BYPASS.LTC128B.128 [R188+0xb800], desc[UR6][R2.64] ;  /* 0x0b80000002bc7fae */ /* 0x0007e4000b901d46 */
.L_x_1137:
[----:B------:R-:W-:Y:S05]  /*14840*/  BSYNC B0 ;  /* 0x0000000000007941 */ /* 0x000fea0003800000 */
.L_x_1136:
        /* <DEDUP_REMOVED lines=15> */
.L_x_1139:
[----:B------:R-:W-:Y:S05]  /*14940*/  BSYNC B0 ;  /* 0x0000000000007941 */ /* 0x000fea0003800000 */
.L_x_1138:
        /* <DEDUP_REMOVED lines=19> */
.L_x_1141:
[----:B------:R-:W-:Y:S05]  /*14a80*/  BSYNC B0 ;  /* 0x0000000000007941 */ /* 0x000fea0003800000 */
.L_x_1140:
[----:B------:R-:W2:Y:S01]  /*14a90*/  S2R R0, SR_TID.X ;  /* 0x0000000000007919 */ /* 0x000ea20000002100 */
[----:B------:R-:W-:Y:S01]  /*14aa0*/  BSSY B0, `(.L_x_1142) ;  /* 0x0000016000007945 */ /* 0x000fe20003800000 */
[----:B------:R-:W-:Y:S01]  /*14ab0*/  ISETP.GE.AND P4, PT, R12, R4, PT ;  /* 0x000000040c00720c */ /* 0x000fe20003f86270 */
[----:B------:R1:W-:Y:S01]  /*14ac0*/  @P3 STS.128 [R188+0xd000], RZ ;  /* 0x00d000ffbc003388 */ /* 0x0003e20000000c00 */
[----:B--2---:R-:W-:-:S04]  /*14ad0*/  SHF.R.S32.HI R5, RZ, 0x1f, R0 ;  /* 0x0000001fff057819 */ /* 0x004fc80000011400 */
[----:B------:R-:W-:-:S04]  /*14ae0*/  LEA.HI R5, R5, R0, RZ, 0x4 ;  /* 0x0000000005057211 */ /* 0x000fc800078f20ff */
[----:B------:R-:W-:Y:S01]  /*14af0*/  SHF.R.S32.HI R6, RZ, 0x4, R5 ;  /* 0x00000004ff067819 */ /* 0x000fe20000011405 */
[----:B-1----:R-:W-:Y:S05]  /*14b00*/  @P3 BRA `(.L_x_1143) ;  /* 0x00000000003c3947 */ /* 0x002fea0003800000 */
[----:B-----5:R-:W-:-:S13]  /*14b10*/  ISETP.GE.AND P3, PT, R132, R251, PT ;  /* 0x000000fb8400720c */ /* 0x020fda0003f66270 */
[----:B------:R1:W-:Y:S01]  /*14b20*/  @P3 STS.128 [R188+0xd000], RZ ;  /* 0x00d000ffbc003388 */ /* 0x0003e20000000c00 */
[----:B------:R-:W-:Y:S05]  /*14b30*/  @P3 BRA `(.L_x_1143) ;  /* 0x0000000000303947 */ /* 0x000fea0003800000 */
[----:B---3--:R-:W2:Y:S04]  /*14b40*/  LDL R2, [R1+0x8] ;  /* 0x0000080001027983 */ /* 0x008ea80000100800 */
[----:B------:R-:W3:Y:S01]  /*14b50*/  LDL R0, [R1+0xc] ;  /* 0x00000c0001007983 */ /* 0x000ee20000100800 */
[----:B------:R-:W-:Y:S02]  /*14b60*/  MOV R3, R219 ;  /* 0x000000db00037202 */ /* 0x000fe40000000f00 */
[----:B--2---:R-:W-:Y:S02]  /*14b70*/  MOV R7, R2 ;  /* 0x0000000200077202 */ /* 0x004fe40000000f00 */
[----:B------:R-:W-:Y:S01]  /*14b80*/  MOV R2, R221 ;  /* 0x000000dd00027202 */ /* 0x000fe20000000f00 */
[----:B---3--:R-:W-:-:S04]  /*14b90*/  IMAD R0, R0, 0xc0, RZ ;  /* 0x000000c000007824 */ /* 0x008fc800078e02ff */
[----:B------:R-:W-:-:S05]  /*14ba0*/  IMAD.WIDE.U32 R2, R7, 0xc0, R2 ;  /* 0x000000c007027825 */ /* 0x000fca00078e0002 */
[----:B------:R-:W-:-:S05]  /*14bb0*/  IADD3 R3, R0, R3, RZ ;  /* 0x0000000300037210 */ /* 0x000fca0007ffe0ff */
[----:B------:R-:W-:Y:S01]  /*14bc0*/  @!PT LDS RZ, [RZ] ;  /* 0x00000000fffff984 */ /* 0x000fe20000000800 */
[----:B------:R-:W-:Y:S01]  /*14bd0*/  @!PT LDS RZ, [RZ] ;  /* 0x00000000fffff984 */ /* 0x000fe20000000800 */
[----:B------:R-:W-:Y:S01]  /*14be0*/  @!PT LDS RZ, [RZ] ;  /* 0x00000000fffff984 */ /* 0x000fe20000000800 */
[----:B------:R2:W-:Y:S02]  /*14bf0*/  LDGSTS.E.BYPASS.LTC128B.128 [R188+0xd000], desc[UR6][R2.64] ;  /* 0x0d00000002bc7fae */ /* 0x0005e4000b901d46 */
.L_x_1143:
[----:B------:R-:W-:Y:S05]  /*14c00*/  BSYNC B0 ;  /* 0x0000000000007941 */ /* 0x000fea0003800000 */
.L_x_1142:
[----:B------:R1:W-:Y:S01]  /*14c10*/  @P2 STS.128 [R188+0xd800], RZ ;  /* 0x00d800ffbc002388 */ /* 0x0003e20000000c00 */
[----:B------:R-:W-:Y:S01]  /*14c20*/  LEA.HI R5, R5, R6, RZ, 0x1 ;  /* 0x0000000605057211 */ /* 0x000fe200078f08ff */
[----:B------:R-:W-:Y:S01]  /*14c30*/  BSSY B0, `(.L_x_1144) ;  /* 0x0000013000007945 */ /* 0x000fe20003800000 */
[----:B------:R-:W-:Y:S02]  /*14c40*/  ISETP.GE.AND P3, PT, R14, R4, PT ;  /* 0x000000040e00720c */ /* 0x000fe40003f66270 */
[----:B------:R-:W-:Y:S01]  /*14c50*/  LOP3.LUT R5, R5, 0xfffffffe, RZ, 0xc0, !PT ;  /* 0xfffffffe05057812 */ /* 0x000fe200078ec0ff */
[----:B------:R-:W-:Y:S05]  /*14c60*/  @P2 BRA `(.L_x_1145) ;  /* 0x00000000003c2947 */ /* 0x000fea0003800000 */
[----:B-----5:R-:W-:-:S13]  /*14c70*/  ISETP.GE.AND P2, PT, R132, R251, PT ;  /* 0x000000fb8400720c */ /* 0x020fda0003f46270 */
[----:B------:R1:W-:Y:S01]  /*14c80*/  @P2 STS.128 [R188+0xd800], RZ ;  /* 0x00d800ffbc002388 */ /* 0x0003e20000000c00 */
[----:B------:R-:W-:Y:S05]  /*14c90*/  @P2 BRA `(.L_x_1145) ;  /* 0x0000000000302947 */ /* 0x000fea0003800000 */
[----:B--23--:R-:W2:Y:S04]  /*14ca0*/  LDL R2, [R1+0x8] ;  /* 0x0000080001027983 */ /* 0x00cea80000100800 */
        /* <DEDUP_REMOVED lines=11> */
.L_x_1145:
[----:B------:R-:W-:Y:S05]  /*14d60*/  BSYNC B0 ;  /* 0x0000000000007941 */ /* 0x000fea0003800000 */
.L_x_1144:
[----:B------:R1:W-:Y:S01]  /*14d70*/  @P1 STS.128 [R188+0xe000], RZ ;  /* 0x00e000ffbc001388 */ /* 0x0003e20000000c00 */
[----:B------:R-:W-:Y:S01]  /*14d80*/  IMAD.SHL.U32 R0, R211, 0x40, RZ ;  /* 0x00000040d3007824 */ /* 0x000fe200078e00ff */
[----:B------:R-:W-:Y:S01]  /*14d90*/  BSSY B0, `(.L_x_1146) ;  /* 0x000001d000007945 */ /* 0x000fe20003800000 */
[----:B--23--:R-:W-:Y:S01]  /*14da0*/  IMAD.SHL.U32 R2, R247, 0x40, RZ ;  /* 0x00000040f7027824 */ /* 0x00cfe200078e00ff */
[----:B------:R-:W-:Y:S01]  /*14db0*/  ISETP.GE.AND P2, PT, R15, R4, PT ;  /* 0x000000040f00720c */ /* 0x000fe20003f46270 */
[----:B------:R-:W-:Y:S01]  /*14dc0*/  IMAD.IADD R5, R6, 0x1, -R5 ;  /* 0x0000000106057824 */ /* 0x000fe200078e0a05 */
[----:B------:R-:W-:Y:S01]  /*14dd0*/  LOP3.LUT R0, R0, 0x1c0, RZ, 0xc0, !PT ;  /* 0x000001c000007812 */ /* 0x000fe200078ec0ff */
[----:B------:R-:W-:Y:S01]  /*14de0*/  IMAD.SHL.U32 R3, R78, 0x8, RZ ;  /* 0x000000084e037824 */ /* 0x000fe200078e00ff */
[----:B------:R-:W-:Y:S01]  /*14df0*/  LOP3.LUT R2, R2, 0x1c0, RZ, 0xc0, !PT ;  /* 0x000001c002027812 */ /* 0x000fe200078ec0ff */
[----:B------:R-:W-:Y:S02]  /*14e00*/  IMAD.SHL.U32 R6, R5, 0x8, RZ ;  /* 0x0000000805067824 */ /* 0x000fe400078e00ff */
[----:B------:R-:W-:Y:S01]  /*14e10*/  IMAD.SHL.U32 R7, R248, 0x40, RZ ;  /* 0x00000040f8077824 */ /* 0x000fe200078e00ff */
[----:B------:R-:W-:-:S02]  /*14e20*/  LOP3.LUT R8, R0, 0x8, R3, 0xf8, !PT ;  /* 0x0000000800087812 */ /* 0x000fc400078ef803 */
[----:B------:R-:W-:Y:S02]  /*14e30*/  LOP3.LUT R3, R2, 0x8, R6, 0xf8, !PT ;  /* 0x0000000802037812 */ /* 0x000fe400078ef806 */
[----:B------:R-:W-:Y:S02]  /*14e40*/  LOP3.LUT R21, R7, 0xfffffe00, RZ, 0xc0, !PT ;  /* 0xfffffe0007157812 */ /* 0x000fe400078ec0ff */
[----:B------:R-:W-:Y:S02]  /*14e50*/  SHF.R.U32.HI R0, RZ, 0x3, R0 ;  /* 0x00000003ff007819 */ /* 0x000fe40000011600 */
[----:B------:R-:W-:Y:S01]  /*14e60*/  SHF.R.U32.HI R2, RZ, 0x3, R2 ;  /* 0x00000003ff027819 */ /* 0x000fe20000011602 */
[----:B------:R-:W-:Y:S01]  /*14e70*/  IMAD R6, R250, 0x400, R21 ;  /* 0x00000400fa067824 */ /* 0x000fe200078e0215 */
[----:B------:R-:W-:Y:S02]  /*14e80*/  LOP3.LUT R0, R8, R0, RZ, 0x3c, !PT ;  /* 0x0000000008007212 */ /* 0x000fe400078e3cff */
[----:B------:R-:W-:Y:S01]  /*14e90*/  LOP3.LUT R20, R3, R2, RZ, 0x3c, !PT ;  /* 0x0000000203147212 */ /* 0x000fe200078e3cff */
[----:B-1----:R-:W-:Y:S05]  /*14ea0*/  @P1 BRA `(.L_x_1147) ;  /* 0x00000000002c1947 */ /* 0x002fea0003800000 */
[----:B-----5:R-:W-:-:S13]  /*14eb0*/  ISETP.GE.AND P1, PT, R132, R251, PT ;  /* 0x000000fb8400720c */ /* 0x020fda0003f26270 */
[----:B------:R1:W-:Y:S01]  /*14ec0*/  @P1 STS.128 [R188+0xe000], RZ ;  /* 0x00e000ffbc001388 */ /* 0x0003e20000000c00 */
[----:B------:R-:W-:Y:S05]  /*14ed0*/  @P1 BRA `(.L_x_1147) ;  /* 0x0000000000201947 */ /* 0x000fea0003800000 */
[----:B------:R-:W2:Y:S04]  /*14ee0*/  LDL R9, [R1+0x8] ;  /* 0x0000080001097983 */ /* 0x000ea80000100800 */
[----:B------:R-:W3:Y:S01]  /*14ef0*/  LDL R10, [R1+0xc] ;  /* 0x00000c00010a7983 */ /* 0x000ee20000100800 */
[----:B--2---:R-:W-:-:S04]  /*14f00*/  LEA R2, P1, R9, R221, 0x8 ;  /* 0x000000dd09027211 */ /* 0x004fc800078240ff */
[----:B---3--:R-:W-:-:S05]  /*14f10*/  LEA.HI.X R3, R9, R219, R10, 0x8, P1 ;  /* 0x000000db09037211 */ /* 0x008fca00008f440a */
[----:B------:R-:W-:Y:S01]  /*14f20*/  @!PT LDS RZ, [RZ] ;  /* 0x00000000fffff984 */ /* 0x000fe20000000800 */
[----:B------:R-:W-:Y:S01]  /*14f30*/  @!PT LDS RZ, [RZ] ;  /* 0x00000000fffff984 */ /* 0x000fe20000000800 */
[----:B------:R-:W-:Y:S01]  /*14f40*/  @!PT LDS RZ, [RZ] ;  /* 0x00000000fffff984 */ /* 0x000fe20000000800 */
[----:B------:R2:W-:Y:S04]  /*14f50*/  LDGSTS.E.BYPASS.LTC128B.128 [R188+0xe000], desc[UR6][R2.64] ;  /* 0x0e00000002bc7fae */ /* 0x0005e8000b901d46 */
.L_x_1147:
[----:B------:R-:W-:Y:S05]  /*14f60*/  BSYNC B0 ;  /* 0x0000000000007941 */ /* 0x000fea0003800000 */
.L_x_1146:
[----:B------:R3:W-:Y:S01]  /*14f70*/  @P0 STS.128 [R188+0xe800], RZ ;  /* 0x00e800ffbc000388 */ /* 0x0007e20000000c00 */
[----:B------:R-:W-:Y:S01]  /*14f80*/  IMAD R0, R5, 0x200, R0 ;  /* 0x0000020005007824 */ /* 0x000fe200078e0200 */
[----:B------:R-:W-:Y:S01]  /*14f90*/  BSSY B0, `(.L_x_1148) ;  /* 0x0000014000007945 */ /* 0x000fe20003800000 */
[----:B--2---:R-:W-:Y:S01]  /*14fa0*/  IMAD.IADD R2, R20, 0x1, R6 ;  /* 0x0000000114027824 */ /* 0x004fe200078e0206 */
[----:B------:R-:W-:Y:S02]  /*14fb0*/  ISETP.GE.AND P1, PT, R16, R4, PT ;  /* 0x000000041000720c */ /* 0x000fe40003f26270 */
[----:B------:R-:W-:Y:S02]  /*14fc0*/  LEA R176, R0, UR4, 0x1 ;  /* 0x0000000400b07c11 */ /* 0x000fe4000f8e08ff */
[----:B------:R-:W-:Y:S01]  /*14fd0*/  LEA R183, R2, UR4, 0x1 ;  /* 0x0000000402b77c11 */ /* 0x000fe2000f8e08ff */
[----:B------:R-:W-:Y:S05]  /*14fe0*/  @P0 BRA `(.L_x_1149) ;  /* 0x0000000000380947 */ /* 0x000fea0003800000 */
[----:B-----5:R-:W-:-:S13]  /*14ff0*/  ISETP.GE.AND P0, PT, R132, R251, PT ;  /* 0x000000fb8400720c */ /* 0x020fda0003f06270 */
[----:B------:R2:W-:Y:S01]  /*15000*/  @P0 STS.128 [R188+0xe800], RZ ;  /* 0x00e800ffbc000388 */ /* 0x0005e20000000c00 */
[----:B------:R-:W-:Y:S05]  /*15010*/  @P0 BRA `(.L_x_1149) ;  /* 0x00000000002c0947 */ /* 0x000fea0003800000 */
[----:B------:R-:W5:Y:S04]  /*15020*/  LDL R3, [R1+0xc] ;  /* 0x00000c0001037983 */ /* 0x000f680000100800 */
[----:B------:R-:W3:Y:S01]  /*15030*/  LDL R7, [R1+0x8] ;  /* 0x0000080001077983 */ /* 0x000ee20000100800 */
[----:B------:R-:W-:Y:S01]  /*15040*/  MOV R2, R221 ;  /* 0x000000dd00027202 */ /* 0x000fe20000000f00 */
[----:B-----5:R-:W-:Y:S01]  /*15050*/  IMAD R0, R3, 0x120, RZ ;  /* 0x0000012003007824 */ /* 0x020fe200078e02ff */
[----:B------:R-:W-:-:S03]  /*15060*/  MOV R3, R219 ;  /* 0x000000db00037202 */ /* 0x000fc60000000f00 */
[----:B---3--:R-:W-:-:S05]  /*15070*/  IMAD.WIDE.U32 R2, R7, 0x120, R2 ;  /* 0x0000012007027825 */ /* 0x008fca00078e0002 */
[----:B------:R-:W-:-:S05]  /*15080*/  IADD3 R3, R0, R3, RZ ;  /* 0x0000000300037210 */ /* 0x000fca0007ffe0ff */
[----:B------:R-:W-:Y:S01]  /*15090*/  @!PT LDS RZ, [RZ] ;  /* 0x00000000fffff984 */ /* 0x000fe20000000800 */
[----:B------:R-:W-:Y:S01]  /*150a0*/  @!PT LDS RZ, [RZ] ;  /* 0x00000000fffff984 */ /* 0x000fe20000000800 */
[----:B------:R-:W-:Y:S01]  /*150b0*/  @!PT LDS RZ, [RZ] ;  /* 0x00000000fffff984 */ /* 0x000fe20000000800 */
[----:B------:R3:W-:Y:S02]  /*150c0*/  LDGSTS.E.BYPASS.LTC128B.128 [R188+0xe800], desc[UR6][R2.64] ;  /* 0x0e80000002bc7fae */ /* 0x0007e4000b901d46 */
.L_x_1149:
[----:B------:R-:W-:Y:S05]  /*150d0*/  BSYNC B0 ;  /* 0x0000000000007941 */ /* 0x000fea0003800000 */
.L_x_1148:
[----:B------:R1:W-:Y:S01]  /*150e0*/  @P6 STS.128 [R188+0xf000], RZ ;  /* 0x00f000ffbc006388 */ /* 0x0003e20000000c00 */
[----:B------:R-:W-:Y:S04]  /*150f0*/  BSSY B0, `(.L_x_1150) ;  /* 0x0000011000007945 */ /* 0x000fe80003800000 */
[----:B------:R-:W-:Y:S05]  /*15100*/  @P6 BRA `(.L_x_1151) ;  /* 0x00000000003c6947 */ /* 0x000fea0003800000 */
        /* <DEDUP_REMOVED lines=15> */
.L_x_1151:
[----:B------:R-:W-:Y:S05]  /*15200*/  BSYNC B0 ;  /* 0x0000000000007941 */ /* 0x000fea0003800000 */
.L_x_1150:
        /* <DEDUP_REMOVED lines=18> */
.L_x_1153:
[----:B------:R-:W-:Y:S05]  /*15330*/  BSYNC B0 ;  /* 0x0000000000007941 */ /* 0x000fea0003800000 */
.L_x_1152:
        /* <DEDUP_REMOVED lines=18> */
.L_x_1155:
[----:B------:R-:W-:Y:S05]  /*15460*/  BSYNC B0 ;  /* 0x0000000000007941 */ /* 0x000fea0003800000 */
.L_x_1154:
        /* <DEDUP_REMOVED lines=18> */
.L_x_1157:
[----:B------:R-:W-:Y:S05]  /*15590*/  BSYNC B0 ;  /* 0x0000000000007941 */ /* 0x000fea0003800000 */
.L_x_1156:
        /* <DEDUP_REMOVED lines=18> */
.L_x_1159:
[----:B------:R-:W-:Y:S05]  /*156c0*/  BSYNC B0 ;  /* 0x0000000000007941 */ /* 0x000fea0003800000 */
.L_x_1158:
        /* <DEDUP_REMOVED lines=18> */
.L_x_1161:
[----:B------:R-:W-:Y:S05]  /*157f0*/  BSYNC B0 ;  /* 0x0000000000007941 */ /* 0x000fea0003800000 */
.L_x_1160:
[----:B---3--:R-:W3:Y:S01]  /*15800*/  LDL R2, [R1+0x14c] ;  /* 0x00014c0001027983 */ /* 0x008ee20000100800 */
[----:B------:R-:W-:Y:S01]  /*15810*/  R2P PR, R211, 0x6 ;  /* 0x00000006d3007804 */ /* 0x000fe20000000000 */
[----:B------:R-:W-:Y:S01]  /*15820*/  IMAD.MOV.U32 R0, RZ, RZ, 0x20 ;  /* 0x00000020ff007424 */ /* 0x000fe200078e00ff */
[----:B------:R-:W-:Y:S01]  /*15830*/  BSSY B1, `(.L_x_1162) ;  /* 0x0000342000017945 */ /* 0x000fe20003800000 */
[----:B------:R-:W-:Y:S01]  /*15840*/  LDSM.16.M88.4 R4, [R183] ;  /* 0x00000000b704783b */ /* 0x000fe20000000200 */
[----:B------:R-:W-:Y:S02]  /*15850*/  IMAD R3, R186, 0x2, R183 ;  /* 0x00000002ba037824 */ /* 0x000fe400078e02b7 */
[----:B------:R-:W-:Y:S01]  /*15860*/  SEL R184, R0, 0xffffffe0, !P1 ;  /* 0xffffffe000b87807 */ /* 0x000fe20004800000 */
[----:B------:R-:W2:Y:S01]  /*15870*/  LDSM.16.M88.4 R36, [R176+0x2000] ;  /* 0x00200000b024783b */ /* 0x000ea20000000200 */
[C---:B------:R-:W-:Y:S02]  /*15880*/  VIADD R0, R176.reuse, 0x2000 ;  /* 0x00002000b0007836 */ /* 0x040fe40000000000 */
[C---:B------:R-:W-:Y:S01]  /*15890*/  VIADD R177, R176.reuse, 0x2040 ;  /* 0x00002040b0b17836 */ /* 0x040fe20000000000 */
[----:B------:R-:W4:Y:S01]  /*158a0*/  LDSM.16.M88.4 R32, [R176+0x2800] ;  /* 0x00280000b020783b */ /* 0x000f220000000200 */
[----:B------:R-:W-:-:S02]  /*158b0*/  IMAD.IADD R76, R176, 0x1, R184 ;  /* 0x00000001b04c7824 */ /* 0x000fc400078e02b8 */
[----:B------:R-:W-:Y:S01]  /*158c0*/  @P2 VIADD R177, R0, 0xffffffc0 ;  /* 0xffffffc000b12836 */ /* 0x000fe20000000000 */
[----:B-----5:R-:W1:Y:S01]  /*158d0*/  LDSM.16.M88.4 R28, [R176+0x3000] ;  /* 0x00300000b01c783b */ /* 0x020e620000000200 */
[----:B------:R-:W-:Y:S02]  /*158e0*/  SHF.R.S32.HI R0, RZ, 0x1f, R249 ;  /* 0x0000001fff007819 */ /* 0x000fe400000114f9 */
[----:B------:R-:W-:Y:S01]  /*158f0*/  IMAD.IADD R182, R184, 0x1, R177 ;  /* 0x00000001b8b67824 */ /* 0x000fe200078e02b1 */
[----:B------:R-:W1:Y:S01]  /*15900*/  LDSM.16.M88.4 R24, [R176+0x3800] ;  /* 0x00380000b018783b */ /* 0x000e620000000200 */
[----:B------:R-:W-:-:S03]  /*15910*/  LEA.HI R0, R0, R249, RZ, 0x2 ;  /* 0x000000f900007211 */ /* 0x000fc600078f10ff */
[----:B------:R-:W1:Y:S01]  /*15920*/  LDSM.16.M88.4 R12, [R176+0x4800] ;  /* 0x00480000b00c783b */ /* 0x000e620000000200 */
[----:B------:R-:W-:-:S03]  /*15930*/  SHF.R.S32.HI R0, RZ, 0x2, R0 ;  /* 0x00000002ff007819 */ /* 0x000fc60000011400 */
[----:B------:R-:W1:Y:S02]  /*15940*/  LDSM.16.M88.4 R8, [R176+0x5000] ;  /* 0x00500000b008783b */ /* 0x000e640000000200 */
[----:B------:R-:W-:Y:S02]  /*15950*/  IMAD R0, R250, 0x10, R0 ;  /* 0x00000010fa007824 */ /* 0x000fe400078e0200 */
[----:B------:R-:W1:Y:S03]  /*15960*/  LDSM.16.M88.4 R16, [R176+0x4000] ;  /* 0x00400000b010783b */ /* 0x000e660000000200 */
[----:B------:R-:W-:Y:S01]  /*15970*/  IADD3 R0, R0, 0x1, R180 ;  /* 0x0000000100007810 */ /* 0x000fe20007ffe0b4 */
[----:B------:R-:W1:Y:S04]  /*15980*/  LDSM.16.M88.4 R44, [R176+0x6800] ;  /* 0x00680000b02c783b */ /* 0x000e680000000200 */
[----:B------:R-:W1:Y:S04]  /*15990*/  LDSM.16.M88.4 R40, [R176+0x5800] ;  /* 0x00580000b028783b */ /* 0x000e680000000200 */
[----:B------:R-:W1:Y:S01]  /*159a0*/  LDSM.16.M88.4 R48, [R176+0x6000] ;  /* 0x00600000b030783b */ /* 0x000e620000000200 */
[C---:B--2---:R-:W-:Y:S03]  /*159b0*/  HMMA.16816.F32 R96, R4.reuse, R36, RZ ;  /* 0x000000240460723c */ /* 0x044fe600000018ff */
[----:B------:R-:W-:Y:S04]  /*159c0*/  LDSM.16.M88.4 R52, [R76+0x2000] ;  /* 0x002000004c34783b */ /* 0x000fe80000000200 */
[----:B------:R-:W-:Y:S01]  /*159d0*/  STL [R1+0x88], R3 ;  /* 0x0000880301007387 */ /* 0x000fe20000100800 */
[C---:B------:R-:W-:Y:S03]  /*159e0*/  HMMA.16816.F32 R104, R4.reuse, R38, RZ ;  /* 0x000000260468723c */ /* 0x040fe600000018ff */
[----:B------:R-:W2:Y:S03]  /*159f0*/  LDSM.16.M88.4 R36, [R176+0x7000] ;  /* 0x00700000b024783b */ /* 0x000ea60000000200 */
[C---:B----4-:R-:W-:Y:S01]  /*15a00*/  HMMA.16816.F32 R108, R4.reuse, R32, RZ ;  /* 0x00000020046c723c */ /* 0x050fe200000018ff */
[----:B------:R-:W0:Y:S05]  /*15a10*/  LDGDEPBAR ;  /* 0x00000000000079af */ /* 0x000e2a0000000000 */
[C---:B------:R-:W-:Y:S01]  /*15a20*/  HMMA.16816.F32 R112, R4.reuse, R34, RZ ;  /* 0x000000220470723c */ /* 0x040fe200000018ff */
[----:B------:R-:W-:Y:S05]  /*15a30*/  LDSM.16.M88.4 R32, [R176+0x9800] ;  /* 0x00980000b020783b */ /* 0x000fea0000000200 */
[C---:B-1----:R-:W-:Y:S06]  /*15a40*/  HMMA.16816.F32 R120, R4.reuse, R28, RZ ;  /* 0x0000001c0478723c */ /* 0x042fec00000018ff */
[C---:B------:R-:W-:Y:S01]  /*15a50*/  HMMA.16816.F32 R124, R4.reuse, R30, RZ ;  /* 0x0000001e047c723c */ /* 0x040fe200000018ff */
[----:B------:R-:W1:Y:S05]  /*15a60*/  LDSM.16.M88.4 R28, [R176+0x7800] ;  /* 0x00780000b01c783b */ /* 0x000e6a0000000200 */
[C---:B------:R-:W-:Y:S06]  /*15a70*/  HMMA.16816.F32 R144, R4.reuse, R24, RZ ;  /* 0x000000180490723c */ /* 0x040fec00000018ff */
[C---:B------:R-:W-:Y:S01]  /*15a80*/  HMMA.16816.F32 R136, R4.reuse, R26, RZ ;  /* 0x0000001a0488723c */ /* 0x040fe200000018ff */
[----:B------:R-:W-:Y:S05]  /*15a90*/  LDSM.16.M88.4 R24, [R176+0x9000] ;  /* 0x00900000b018783b */ /* 0x000fea0000000200 */
[C---:B------:R-:W-:Y:S06]  /*15aa0*/  HMMA.16816.F32 R84, R4.reuse, R12, RZ ;  /* 0x0000000c0454723c */ /* 0x040fec00000018ff */
[C---:B------:R-:W-:Y:S01]  /*15ab0*/  HMMA.16816.F32 R68, R4.reuse, R14, RZ ;  /* 0x0000000e0444723c */ /* 0x040fe200000018ff */
[----:B------:R-:W4:Y:S05]  /*15ac0*/  LDSM.16.M88.4 R12, [R176+0x8000] ;  /* 0x00800000b00c783b */ /* 0x000f2a0000000200 */
[C---:B------:R-:W-:Y:S06]  /*15ad0*/  HMMA.16816.F32 R80, R4.reuse, R8, RZ ;  /* 0x000000080450723c */ /* 0x040fec00000018ff */
[C---:B------:R-:W-:Y:S01]  /*15ae0*/  HMMA.16816.F32 R88, R4.reuse, R10, RZ ;  /* 0x0000000a0458723c */ /* 0x040fe200000018ff */
[----:B------:R-:W4:Y:S05]  /*15af0*/  LDSM.16.M88.4 R8, [R176+0x8800] ;  /* 0x00880000b008783b */ /* 0x000f2a0000000200 */
[C---:B------:R-:W-:Y:S06]  /*15b00*/  HMMA.16816.F32 R100, R4.reuse, R16, RZ ;  /* 0x000000100464723c */ /* 0x040fec00000018ff */
[C---:B------:R-:W-:Y:S01]  /*15b10*/  HMMA.16816.F32 R92, R4.reuse, R18, RZ ;  /* 0x00000012045c723c */ /* 0x040fe200000018ff */
[----:B------:R2:W4:Y:S05]  /*15b20*/  LDSM.16.M88.4 R16, [R3] ;  /* 0x000000000310783b */ /* 0x00052a0000000200 */
[C---:B------:R-:W-:Y:S06]  /*15b30*/  HMMA.16816.F32 R140, R4.reuse, R44, RZ ;  /* 0x0000002c048c723c */ /* 0x040fec00000018ff */
[C---:B------:R-:W-:Y:S01]  /*15b40*/  HMMA.16816.F32 R164, R4.reuse, R46, RZ ;  /* 0x0000002e04a4723c */ /* 0x040fe200000018ff */
[----:B------:R-:W4:Y:S05]  /*15b50*/  LDSM.16.M88.4 R44, [R76+0x3000] ;  /* 0x003000004c2c783b */ /* 0x000f2a0000000200 */
[C---:B------:R-:W-:Y:S06]  /*15b60*/  HMMA.16816.F32 R72, R4.reuse, R40, RZ ;  /* 0x000000280448723c */ /* 0x040fec00000018ff */
[C---:B------:R-:W-:Y:S01]  /*15b70*/  HMMA.16816.F32 R64, R4.reuse, R42, RZ ;  /* 0x0000002a0440723c */ /* 0x040fe200000018ff */
[----:B------:R-:W-:Y:S01]  /*15b80*/  LDSM.16.M88.4 R40, [R76+0x3800] ;  /* 0x003800004c28783b */ /* 0x000fe20000000200 */
[----:B--2---:R-:W2:Y:S04]  /*15b90*/  S2R R3, SR_TID.X ;  /* 0x0000000000037919 */ /* 0x004ea80000002100 */
[C---:B------:R-:W-:Y:S06]  /*15ba0*/  HMMA.16816.F32 R60, R4.reuse, R48, RZ ;  /* 0x00000030043c723c */ /* 0x040fec00000018ff */
[C---:B------:R-:W-:Y:S01]  /*15bb0*/  HMMA.16816.F32 R56, R4.reuse, R50, RZ ;  /* 0x000000320438723c */ /* 0x040fe200000018ff */
[----:B------:R-:W-:Y:S05]  /*15bc0*/  LDSM.16.M88.4 R48, [R76+0x2800] ;  /* 0x002800004c30783b */ /* 0x000fea0000000200 */
[C---:B------:R-:W-:Y:S06]  /*15bd0*/  HMMA.16816.F32 R196, R4.reuse, R36, RZ ;  /* 0x0000002404c4723c */ /* 0x040fec00000018ff */
[C---:B------:R-:W-:Y:S01]  /*15be0*/  HMMA.16816.F32 R160, R4.reuse, R38, RZ ;  /* 0x0000002604a0723c */ /* 0x040fe200000018ff */
[----:B------:R-:W-:Y:S05]  /*15bf0*/  LDSM.16.M88.4 R36, [R76+0x4000] ;  /* 0x004000004c24783b */ /* 0x000fea0000000200 */
[C---:B-1----:R-:W-:Y:S06]  /*15c00*/  HMMA.16816.F32 R192, R4.reuse, R28, RZ ;  /* 0x0000001c04c0723c */ /* 0x042fec00000018ff */
[----:B------:R-:W-:Y:S01]  /*15c10*/  HMMA.16816.F32 R172, R4, R30, RZ ;  /* 0x0000001e04ac723c */ /* 0x000fe200000018ff */
[----:B------:R-:W1:Y:S01]  /*15c20*/  LDSM.16.M88.4 R28, [R76+0x4800] ;  /* 0x004800004c1c783b */ /* 0x000e620000000200 */
[----:B--2---:R-:W-:-:S04]  /*15c30*/  IMAD.SHL.U32 R3, R3, 0x2, RZ ;  /* 0x0000000203037824 */ /* 0x004fc800078e00ff */
[----:B----4-:R-:W-:Y:S01]  /*15c40*/  HMMA.16816.F32 R208, R4, R12, RZ ;  /* 0x0000000c04d0723c */ /* 0x010fe200000018ff */
[----:B------:R-:W-:-:S05]  /*15c50*/  LOP3.LUT R3, R3, 0x6, RZ, 0xc0, !PT ;  /* 0x0000000603037812 */ /* 0x000fca00078ec0ff */
[----:B------:R-:W-:Y:S01]  /*15c60*/  HMMA.16816.F32 R204, R4, R14, RZ ;  /* 0x0000000e04cc723c */ /* 0x000fe200000018ff */
[----:B------:R-:W-:Y:S01]  /*15c70*/  LDSM.16.M88.4 R12, [R76+0x5000] ;  /* 0x005000004c0c783b */ /* 0x000fe20000000200 */
[----:B------:R-:W-:-:S04]  /*15c80*/  IMAD.IADD R3, R77, 0x1, R3 ;  /* 0x000000014d037824 */ /* 0x000fc800078e0203 */
[C---:B------:R-:W-:Y:S06]  /*15c90*/  HMMA.16816.F32 R200, R4.reuse, R8, RZ ;  /* 0x0000000804c8723c */ /* 0x040fec00000018ff */
[C---:B------:R-:W-:Y:S01]  /*15ca0*/  HMMA.16816.F32 R168, R4.reuse, R10, RZ ;  /* 0x0000000a04a8723c */ /* 0x040fe200000018ff */
[----:B------:R-:W-:Y:S05]  /*15cb0*/  LDSM.16.M88.4 R8, [R76+0x5800] ;  /* 0x005800004c08783b */ /* 0x000fea0000000200 */
[C---:B------:R-:W-:Y:S06]  /*15cc0*/  HMMA.16816.F32 R156, R4.reuse, R24, RZ ;  /* 0x00000018049c723c */ /* 0x040fec00000018ff */
[C---:B------:R-:W-:Y:S01]  /*15cd0*/  HMMA.16816.F32 R152, R4.reuse, R26, RZ ;  /* 0x0000001a0498723c */ /* 0x040fe200000018ff */
[----:B------:R-:W-:Y:S05]  /*15ce0*/  LDSM.16.M88.4 R24, [R76+0x9000] ;  /* 0x009000004c18783b */ /* 0x000fea0000000200 */
[C---:B------:R-:W-:Y:S06]  /*15cf0*/  HMMA.16816.F32 R148, R4.reuse, R32, RZ ;  /* 0x000000200494723c */ /* 0x040fec00000018ff */
[----:B------:R-:W-:Y:S01]  /*15d00*/  HMMA.16816.F32 R128, R4, R34, RZ ;  /* 0x000000220480723c */ /* 0x000fe200000018ff */
[----:B------:R-:W2:Y:S04]  /*15d10*/  LDSM.16.M88.4 R4, [R76+0x6000] ;  /* 0x006000004c04783b */ /* 0x000ea80000000200 */
[----:B------:R-:W-:Y:S01]  /*15d20*/  LDSM.16.M88.4 R32, [R76+0x8000] ;  /* 0x008000004c20783b */ /* 0x000fe20000000200 */
[C---:B------:R-:W-:Y:S06]  /*15d30*/  HMMA.16816.F32 R96, R16.reuse, R52, R96 ;  /* 0x000000341060723c */ /* 0x040fec0000001860 */
[C---:B------:R-:W-:Y:S01]  /*15d40*/  HMMA.16816.F32 R104, R16.reuse, R54, R104 ;  /* 0x000000361068723c */ /* 0x040fe20000001868 */
[----:B------:R-:W4:Y:S05]  /*15d50*/  LDSM.16.M88.4 R52, [R76+0x6800] ;  /* 0x006800004c34783b */ /* 0x000f2a0000000200 */
        /* <DEDUP_REMOVED lines=9> */
[C---:B------:R-:W-:Y:S06]  /*15df0*/  HMMA.16816.F32 R100, R16.reuse, R36, R100 ;  /* 0x000000241064723c */ /* 0x040fec0000001864 */
[----:B------:R-:W-:Y:S01]  /*15e00*/  HMMA.16816.F32 R92, R16, R38, R92 ;  /* 0x00000026105c723c */ /* 0x000fe2000000185c */
[----:B------:R-:W-:Y:S01]  /*15e10*/  LDSM.16.M88.4 R36, [R177] ;  /* 0x00000000b124783b */ /* 0x000fe20000000200 */
[----:B---3--:R-:W-:-:S04]  /*15e20*/  IMAD.MOV.U32 R78, RZ, RZ, R2 ;  /* 0x000000ffff4e7224 */ /* 0x008fc800078e0002 */
[----:B------:R-:W-:Y:S01]  /*15e30*/  HMMA.16816.F32 R228, R16, R12, R80 ;  /* 0x0000000c10e4723c */ /* 0x000fe20000001850 */
[----:B------:R-:W-:Y:S01]  /*15e40*/  IMAD R2, R187, 0x2, R183 ;  /* 0x00000002bb027824 */ /* 0x000fe200078e02b7 */
[----:B------:R-:W-:-:S03]  /*15e50*/  IADD3 R0, R216, R0, -R78 ;  /* 0x00000000d8007210 */ /* 0x000fc60007ffe84e */
[----:B------:R-:W-:Y:S01]  /*15e60*/  IMAD R185, R186, 0x2, R2 ;  /* 0x00000002bab97824 */ /* 0x000fe200078e0202 */
[C---:B------:R-:W-:Y:S01]  /*15e70*/  HMMA.16816.F32 R232, R16.reuse, R14, R88 ;  /* 0x0000000e10e8723c */ /* 0x040fe20000001858 */
[----:B------:R-:W3:Y:S01]  /*15e80*/  LDSM.16.M88.4 R12, [R2] ;  /* 0x00000000020c783b */ /* 0x000ee20000000200 */
[----:B------:R-:W-:Y:S02]  /*15e90*/  IMAD.MOV.U32 R179, RZ, RZ, R56 ;  /* 0x000000ffffb37224 */ /* 0x000fe400078e0038 */
[----:B------:R-:W-:Y:S02]  /*15ea0*/  IMAD.MOV.U32 R135, RZ, RZ, R57 ;  /* 0x000000ffff877224 */ /* 0x000fe400078e0039 */
[----:B------:R-:W-:Y:S01]  /*15eb0*/  HMMA.16816.F32 R144, R16, R40, R144 ;  /* 0x000000281090723c */ /* 0x000fe20000001890 */
[----:B------:R-:W-:Y:S02]  /*15ec0*/  IMAD.MOV.U32 R134, RZ, RZ, R58 ;  /* 0x000000ffff867224 */ /* 0x000fe400078e003a */
[----:B------:R-:W-:-:S02]  /*15ed0*/  IMAD.MOV.U32 R119, RZ, RZ, R59 ;  /* 0x000000ffff777224 */ /* 0x000fc400078e003b */
[----:B------:R-:W-:Y:S01]  /*15ee0*/  IMAD.IADD R0, R117, 0x1, R0 ;  /* 0x0000000175007824 */ /* 0x000fe200078e0200 */
[C---:B------:R-:W-:Y:S01]  /*15ef0*/  HMMA.16816.F32 R136, R16.reuse, R42, R136 ;  /* 0x0000002a1088723c */ /* 0x040fe20000001888 */
[----:B------:R-:W3:Y:S05]  /*15f00*/  LDSM.16.M88.4 R40, [R76+0x7800] ;  /* 0x007800004c28783b */ /* 0x000eea0000000200 */
[C---:B------:R-:W-:Y:S06]  /*15f10*/  HMMA.16816.F32 R108, R16.reuse, R48, R108 ;  /* 0x00000030106c723c */ /* 0x040fec000000186c */
[C---:B------:R-:W-:Y:S01]  /*15f20*/  HMMA.16816.F32 R112, R16.reuse, R50, R112 ;  /* 0x000000321070723c */ /* 0x040fe20000001870 */
[----:B------:R-:W3:Y:S05]  /*15f30*/  LDSM.16.M88.4 R48, [R177+0x800] ;  /* 0x00080000b130783b */ /* 0x000eea0000000200 */
[C---:B------:R-:W-:Y:S06]  /*15f40*/  HMMA.16816.F32 R236, R16.reuse, R8, R72 ;  /* 0x0000000810ec723c */ /* 0x040fec0000001848 */
[C---:B------:R-:W-:Y:S01]  /*15f50*/  HMMA.16816.F32 R240, R16.reuse, R10, R64 ;  /* 0x0000000a10f0723c */ /* 0x040fe20000001840 */
[----:B------:R-:W-:Y:S05]  /*15f60*/  LDSM.16.M88.4 R8, [R185] ;  /* 0x00000000b908783b */ /* 0x000fea0000000200 */
[C---:B----4-:R-:W-:Y:S06]  /*15f70*/  HMMA.16816.F32 R140, R16.reuse, R52, R140 ;  /* 0x00000034108c723c */ /* 0x050fec000000188c */
[C---:B------:R-:W-:Y:S01]  /*15f80*/  HMMA.16816.F32 R164, R16.reuse, R54, R164 ;  /* 0x0000003610a4723c */ /* 0x040fe200000018a4 */
[----:B------:R-:W4:Y:S05]  /*15f90*/  LDSM.16.M88.4 R52, [R182] ;  /* 0x00000000b634783b */ /* 0x000f2a0000000200 */
        /* <DEDUP_REMOVED lines=10> */
[----:B------:R-:W-:Y:S06]  /*16040*/  HMMA.16816.F32 R128, R16, R6, R128 ;  /* 0x000000061080723c */ /* 0x000fec0000001880 */
[----:B---3--:R-:W-:Y:S06]  /*16050*/  HMMA.16816.F32 R4, R12, R36, R96 ;  /* 0x000000240c04723c */ /* 0x008fec0000001860 */
[C---:B------:R-:W-:Y:S06]  /*16060*/  HMMA.16816.F32 R192, R16.reuse, R40, R192 ;  /* 0x0000002810c0723c */ /* 0x040fec00000018c0 */
[C---:B------:R-:W-:Y:S01]  /*16070*/  HMMA.16816.F32 R172, R16.reuse, R42, R172 ;  /* 0x0000002a10ac723c */ /* 0x040fe200000018ac */
[----:B------:R-:W2:Y:S05]  /*16080*/  LDSM.16.M88.4 R40, [R177+0x2000] ;  /* 0x00200000b128783b */ /* 0x000eaa0000000200 */
[C---:B------:R-:W-:Y:S06]  /*16090*/  HMMA.16816.F32 R156, R16.reuse, R24, R156 ;  /* 0x00000018109c723c */ /* 0x040fec000000189c */
[----:B------:R-:W-:Y:S06]  /*160a0*/  HMMA.16816.F32 R152, R16, R26, R152 ;  /* 0x0000001a1098723c */ /* 0x000fec0000001898 */
[C---:B------:R-:W-:Y:S01]  /*160b0*/  HMMA.16816.F32 R16, R12.reuse, R38, R104 ;  /* 0x000000260c10723c */ /* 0x040fe20000001868 */
[----:B------:R-:W3:Y:S05]  /*160c0*/  LDSM.16.M88.4 R36, [R182+0x1000] ;  /* 0x00100000b624783b */ /* 0x000eea0000000200 */
[C---:B------:R-:W-:Y:S06]  /*160d0*/  HMMA.16816.F32 R24, R12.reuse, R48, R108 ;  /* 0x000000300c18723c */ /* 0x040fec000000186c */
[----:B------:R-:W-:Y:S01]  /*160e0*/  HMMA.16816.F32 R56, R12, R50, R112 ;  /* 0x000000320c38723c */ /* 0x000fe20000001870 */
[----:B------:R-:W-:Y:S05]  /*160f0*/  LDSM.16.M88.4 R48, [R182+0x1800] ;  /* 0x00180000b630783b */ /* 0x000fea0000000200 */
[C---:B----4-:R-:W-:Y:S06]  /*16100*/  HMMA.16816.F32 R88, R8.reuse, R52, R4 ;  /* 0x000000340858723c */ /* 0x050fec0000001804 */
[----:B------:R-:W-:Y:S01]  /*16110*/  HMMA.16816.F32 R16, R8, R54, R16 ;  /* 0x000000360810723c */ /* 0x000fe20000001810 */
[C---:B------:R-:W-:Y:S01]  /*16120*/  VIADD R4, R3.reuse, 0x1 ;  /* 0x0000000103047836 */ /* 0x040fe20000000000 */
[C---:B------:R-:W-:Y:S01]  /*16130*/  VIMNMX R7, R0.reuse, R216, PT ;  /* 0x000000d800077248 */ /* 0x040fe20003fe0100 */
[----:B------:R-:W-:Y:S01]  /*16140*/  VIADD R6, R3, 0x9 ;  /* 0x0000000903067836 */ /* 0x000fe20000000000 */
[----:B------:R-:W-:Y:S01]  /*16150*/  VIADDMNMX R5, R0, 0x8, R216, PT ;  /* 0x0000000800057846 */ /* 0x000fe200038001d8 */
[----:B------:R-:W4:Y:S01]  /*16160*/  LDSM.16.M88.4 R52, [R177+0x2800] ;  /* 0x00280000b134783b */ /* 0x000f220000000200 */
[----:B------:R-:W-:Y:S01]  /*16170*/  HMMA.16816.F32 R68, R12, R44, R120 ;  /* 0x0000002c0c44723c */ /* 0x000fe20000001878 */
[----:B------:R-:W-:-:S02]  /*16180*/  ISETP.GE.AND P0, PT, R4, R7, PT ;  /* 0x000000070400720c */ /* 0x000fc40003f06270 */
[----:B------:R-:W-:Y:S01]  /*16190*/  ISETP.GE.AND P5, PT, R4, R5, PT ;  /* 0x000000050400720c */ /* 0x000fe20003fa6270 */
[C---:B------:R-:W-:Y:S01]  /*161a0*/  VIADD R4, R3.reuse, 0x10 ;  /* 0x0000001003047836 */ /* 0x040fe20000000000 */
[----:B------:R-:W-:Y:S01]  /*161b0*/  LOP3.LUT R0, R20, R21, RZ, 0xfc, !PT ;  /* 0x0000001514007212 */ /* 0x000fe200078efcff */
[----:B------:R-:W-:Y:S01]  /*161c0*/  HMMA.16816.F32 R24, R8, R32, R24 ;  /* 0x000000200818723c */ /* 0x000fe20000001818 */
[C---:B------:R-:W-:Y:S01]  /*161d0*/  ISETP.GE.AND P3, PT, R3.reuse, R5, PT ;  /* 0x000000050300720c */ /* 0x040fe20003f66270 */
[C---:B------:R-:W-:Y:S01]  /*161e0*/  VIADD R20, R3.reuse, 0x8 ;  /* 0x0000000803147836 */ /* 0x040fe20000000000 */
[C---:B------:R-:W-:Y:S02]  /*161f0*/  ISETP.GE.AND P1, PT, R6.reuse, R7, PT ;  /* 0x000000070600720c */ /* 0x040fe40003f26270 */
[----:B------:R-:W-:Y:S01]  /*16200*/  ISETP.GE.AND P6, PT, R6, R5, PT ;  /* 0x000000050600720c */ /* 0x000fe20003fc6270 */
[----:B------:R-:W-:Y:S01]  /*16210*/  HMMA.16816.F32 R80, R12, R46, R124 ;  /* 0x0000002e0c50723c */ /* 0x000fe2000000187c */
[----:B------:R-:W-:Y:S01]  /*16220*/  FSEL R90, R90, -INF , !P3 ;  /* 0xff8000005a5a7808 */ /* 0x000fe20005800000 */
[----:B------:R-:W-:Y:S01]  /*16230*/  VIADD R6, R3, 0x11 ;  /* 0x0000001103067836 */ /* 0x000fe20000000000 */
[----:B------:R-:W-:-:S02]  /*16240*/  FSEL R98, R89, -INF , !P0 ;  /* 0xff80000059627808 */ /* 0x000fc40004000000 */
[C---:B------:R-:W-:Y:S01]  /*16250*/  ISETP.GE.AND P3, PT, R4.reuse, R7, PT ;  /* 0x000000070400720c */ /* 0x040fe20003f66270 */
[C---:B-1----:R-:W-:Y:S01]  /*16260*/  HMMA.16816.F32 R60, R12.reuse, R28, R144 ;  /* 0x0000001c0c3c723c */ /* 0x042fe20000001890 */
[----:B------:R-:W-:Y:S01]  /*16270*/  ISETP.GE.AND P0, PT, R4, R5, PT ;  /* 0x000000050400720c */ /* 0x000fe20003f06270 */
[----:B------:R-:W-:Y:S01]  /*16280*/  VIADD R4, R3, 0x18 ;  /* 0x0000001803047836 */ /* 0x000fe20000000000 */
[C---:B------:R-:W-:Y:S02]  /*16290*/  ISETP.GE.AND P2, PT, R20.reuse, R7, PT ;  /* 0x000000071400720c */ /* 0x040fe40003f46270 */
[----:B------:R-:W-:Y:S01]  /*162a0*/  ISETP.GE.AND P4, PT, R20, R5, PT ;  /* 0x000000051400720c */ /* 0x000fe20003f86270 */
[----:B------:R-:W-:Y:S01]  /*162b0*/  HMMA.16816.F32 R64, R12, R30, R136 ;  /* 0x0000001e0c40723c */ /* 0x000fe20000001888 */
[----:B------:R-:W-:Y:S02]  /*162c0*/  FSEL R104, R16, -INF , !P2 ;  /* 0xff80000010687808 */ /* 0x000fe40005000000 */
[----:B------:R-:W-:-:S02]  /*162d0*/  FSEL R97, R18, -INF , !P4 ;  /* 0xff80000012617808 */ /* 0x000fc40006000000 */
[----:B------:R-:W-:Y:S01]  /*162e0*/  FSEL R99, R17, -INF , !P1 ;  /* 0xff80000011637808 */ /* 0x000fe20004800000 */
[----:B------:R-:W-:Y:S01]  /*162f0*/  HMMA.16816.F32 R28, R8, R34, R56 ;  /* 0x00000022081c723c */ /* 0x000fe20000001838 */
[----:B------:R-:W1:Y:S01]  /*16300*/  LDSM.16.M88.4 R56, [R177+0x3800] ;  /* 0x00380000b138783b */ /* 0x000e620000000200 */
[----:B------:R-:W-:Y:S02]  /*16310*/  FSEL R79, R19, -INF , !P6 ;  /* 0xff800000134f7808 */ /* 0x000fe40007000000 */
[----:B------:R-:W-:Y:S01]  /*16320*/  FSEL R78, R91, -INF , !P5 ;  /* 0xff8000005b4e7808 */ /* 0x000fe20006800000 */
[----:B------:R-:W1:Y:S01]  /*16330*/  LDSM.16.M88.4 R32, [R177+0x3000] ;  /* 0x00300000b120783b */ /* 0x000e620000000200 */
[C---:B--2---:R-:W-:Y:S01]  /*16340*/  HMMA.16816.F32 R44, R12.reuse, R40, R100 ;  /* 0x000000280c2c723c */ /* 0x044fe20000001864 */
[C---:B------:R-:W-:Y:S02]  /*16350*/  ISETP.GE.AND P4, PT, R4.reuse, R7, PT ;  /* 0x000000070400720c */ /* 0x040fe40003f86270 */
[----:B------:R-:W-:Y:S01]  /*16360*/  ISETP.GE.AND P1, PT, R4, R5, PT ;  /* 0x000000050400720c */ /* 0x000fe20003f26270 */
[C---:B------:R-:W-:Y:S01]  /*16370*/  VIADD R4, R3.reuse, 0x19 ;  /* 0x0000001903047836 */ /* 0x040fe20000000000 */
[C---:B------:R-:W-:Y:S01]  /*16380*/  ISETP.GE.AND P5, PT, R6.reuse, R7, PT ;  /* 0x000000070600720c */ /* 0x040fe20003fa6270 */
[----:B------:R-:W-:Y:S01]  /*16390*/  HMMA.16816.F32 R72, R12, R42, R92 ;  /* 0x0000002a0c48723c */ /* 0x000fe2000000185c */
[----:B------:R-:W2:Y:S01]  /*163a0*/  LDSM.16.M88.4 R40, [R182+0x2000] ;  /* 0x00200000b628783b */ /* 0x000ea20000000200 */
[----:B------:R-:W-:Y:S01]  /*163b0*/  ISETP.GE.AND P2, PT, R6, R5, PT ;  /* 0x000000050600720c */ /* 0x000fe20003f46270 */
[----:B------:R-:W-:Y:S01]  /*163c0*/  VIADD R6, R3, 0x20 ;  /* 0x0000002003067836 */ /* 0x000fe20000000000 */
[----:B------:R-:W-:-:S02]  /*163d0*/  FSEL R101, R24, -INF , !P3 ;  /* 0xff80000018657808 */ /* 0x000fc40005800000 */
[----:B---3--:R-:W-:Y:S01]  /*163e0*/  HMMA.16816.F32 R16, R8, R36, R68 ;  /* 0x000000240810723c */ /* 0x008fe20000001844 */
[----:B------:R-:W-:Y:S02]  /*163f0*/  FSEL R96, R26, -INF , !P0 ;  /* 0xff8000001a607808 */ /* 0x000fe40004000000 */
[----:B------:R-:W-:Y:S02]  /*16400*/  FSEL R100, R25, -INF , !P5 ;  /* 0xff80000019647808 */ /* 0x000fe40006800000 */
[----:B------:R-:W-:Y:S01]  /*16410*/  FSEL R91, R27, -INF , !P2 ;  /* 0xff8000001b5b7808 */ /* 0x000fe20005000000 */
[----:B----4-:R-:W-:Y:S01]  /*16420*/  HMMA.16816.F32 R68, R12, R52, R84 ;  /* 0x000000340c44723c */ /* 0x010fe20000001854 */
[C---:B------:R-:W-:Y:S02]  /*16430*/  ISETP.GE.AND P6, PT, R4.reuse, R7, PT ;  /* 0x000000070400720c */ /* 0x040fe40003fc6270 */
[----:B------:R-:W-:Y:S01]  /*16440*/  ISETP.GE.AND P3, PT, R4, R5, PT ;  /* 0x000000050400720c */ /* 0x000fe20003f66270 */
[----:B------:R-:W-:Y:S01]  /*16450*/  VIADD R4, R3, 0x28 ;  /* 0x0000002803047836 */ /* 0x000fe20000000000 */
[----:B------:R-:W-:Y:S01]  /*16460*/  FSEL R94, R28, -INF , !P4 ;  /* 0xff8000001c5e7808 */ /* 0x000fe20006000000 */
[----:B------:R-:W-:Y:S01]  /*16470*/  HMMA.16816.F32 R24, R8, R38, R80 ;  /* 0x000000260818723c */ /* 0x000fe20000001850 */
[----:B------:R-:W-:Y:S01]  /*16480*/  FSEL R89, R30, -INF , !P1 ;  /* 0xff8000001e597808 */ /* 0x000fe20004800000 */
[----:B------:R-:W3:Y:S01]  /*16490*/  LDSM.16.M88.4 R36, [R182+0x3000] ;  /* 0x00300000b624783b */ /* 0x000ee20000000200 */
[----:B------:R-:W-:-:S02]  /*164a0*/  FSEL R93, R29, -INF , !P6 ;  /* 0xff8000001d5d7808 */ /* 0x000fc40007000000 */
[----:B------:R-:W-:Y:S01]  /*164b0*/  FSEL R92, R31, -INF , !P3 ;  /* 0xff8000001f5c7808 */ /* 0x000fe20005800000 */
[----:B------:R-:W-:Y:S01]  /*164c0*/  HMMA.16816.F32 R84, R12, R54, R212 ;  /* 0x000000360c54723c */ /* 0x000fe200000018d4 */
[C---:B------:R-:W-:Y:S02]  /*164d0*/  ISETP.GE.AND P0, PT, R6.reuse, R7, PT ;  /* 0x000000070600720c */ /* 0x040fe40003f06270 */
[----:B------:R-:W-:Y:S01]  /*164e0*/  ISETP.GE.AND P5, PT, R6, R5, PT ;  /* 0x000000050600720c */ /* 0x000fe20003fa6270 */
[C---:B------:R-:W-:Y:S01]  /*164f0*/  VIADD R6, R3.reuse, 0x21 ;  /* 0x0000002103067836 */ /* 0x040fe20000000000 */
[C---:B------:R-:W-:Y:S01]  /*16500*/  ISETP.GE.AND P1, PT, R4.reuse, R7, PT ;  /* 0x000000070400720c */ /* 0x040fe20003f26270 */
[----:B------:R-:W-:Y:S01]  /*16510*/  HMMA.16816.F32 R28, R8, R48, R60 ;  /* 0x00000030081c723c */ /* 0x000fe2000000183c */
[----:B------:R-:W-:Y:S01]  /*16520*/  ISETP.GE.AND P6, PT, R4, R5, PT ;  /* 0x000000050400720c */ /* 0x000fe20003fc6270 */
[C---:B------:R-:W-:Y:S01]  /*16530*/  VIADD R4, R3.reuse, 0x30 ;  /* 0x0000003003047836 */ /* 0x040fe20000000000 */
[C---:B------:R-:W-:Y:S01]  /*16540*/  ISETP.GE.AND P2, PT, R6.reuse, R7, PT ;  /* 0x000000070600720c */ /* 0x040fe20003f46270 */
[----:B------:R-:W4:Y:S01]  /*16550*/  LDSM.16.M88.4 R60, [R182+0x2800] ;  /* 0x00280000b63c783b */ /* 0x000f220000000200 */
[----:B------:R-:W-:Y:S01]  /*16560*/  ISETP.GE.AND P4, PT, R6, R5, PT ;  /* 0x000000050600720c */ /* 0x000fe20003f86270 */
[----:B------:R-:W-:Y:S01]  /*16570*/  VIADD R6, R3, 0x29 ;  /* 0x0000002903067836 */ /* 0x000fe20000000000 */
[----:B------:R-:W-:Y:S01]  /*16580*/  FSEL R105, R18, -INF , !P5 ;  /* 0xff80000012697808 */ /* 0x000fe20006800000 */
[C---:B-1----:R-:W-:Y:S01]  /*16590*/  HMMA.16816.F32 R80, R12.reuse, R58, R240 ;  /* 0x0000003a0c50723c */ /* 0x042fe200000018f0 */
[----:B------:R-:W-:Y:S01]  /*165a0*/  FSEL R108, R17, -INF , !P2 ;  /* 0xff800000116c7808 */ /* 0x000fe20005000000 */
[----:B------:R-:W-:Y:S01]  /*165b0*/  IMAD.MOV.U32 R215, RZ, RZ, R119 ;  /* 0x000000ffffd77224 */ /* 0x000fe200078e0077 */
[C---:B------:R-:W-:Y:S01]  /*165c0*/  ISETP.GE.AND P5, PT, R4.reuse, R7, PT ;  /* 0x000000070400720c */ /* 0x040fe20003fa6270 */
[----:B------:R-:W-:Y:S01]  /*165d0*/  IMAD.MOV.U32 R214, RZ, RZ, R134 ;  /* 0x000000ffffd67224 */ /* 0x000fe200078e0086 */
[----:B------:R-:W-:Y:S01]  /*165e0*/  ISETP.GE.AND P2, PT, R4, R5, PT ;  /* 0x000000050400720c */ /* 0x000fe20003f46270 */
[C---:B------:R-:W-:Y:S01]  /*165f0*/  VIADD R4, R3.reuse, 0x31 ;  /* 0x0000003103047836 */ /* 0x040fe20000000000 */
[----:B------:R-:W-:Y:S01]  /*16600*/  FSEL R110, R16, -INF , !P0 ;  /* 0xff800000106e7808 */ /* 0x000fe20004000000 */
[----:B------:R-:W-:Y:S01]  /*16610*/  HMMA.16816.F32 R52, R12, R34, R232 ;  /* 0x000000220c34723c */ /* 0x000fe200000018e8 */
[C---:B------:R-:W-:Y:S01]  /*16620*/  ISETP.GE.AND P3, PT, R6.reuse, R7, PT ;  /* 0x000000070600720c */ /* 0x040fe20003f66270 */
[----:B------:R-:W-:Y:S01]  /*16630*/  IMAD.MOV.U32 R212, RZ, RZ, R179 ;  /* 0x000000ffffd47224 */ /* 0x000fe200078e00b3 */
[----:B------:R-:W-:Y:S01]  /*16640*/  ISETP.GE.AND P0, PT, R6, R5, PT ;  /* 0x000000050600720c */ /* 0x000fe20003f06270 */
[----:B------:R-:W-:Y:S01]  /*16650*/  VIADD R6, R3, 0x38 ;  /* 0x0000003803067836 */ /* 0x000fe20000000000 */
[----:B------:R-:W-:Y:S01]  /*16660*/  FSEL R102, R19, -INF , !P4 ;  /* 0xff80000013667808 */ /* 0x000fe20006000000 */
[----:B------:R-:W-:Y:S01]  /*16670*/  IMAD.MOV.U32 R213, RZ, RZ, R135 ;  /* 0x000000ffffd57224 */ /* 0x000fe200078e0087 */
[----:B------:R-:W-:Y:S01]  /*16680*/  FSEL R109, R24, -INF , !P1 ;  /* 0xff800000186d7808 */ /* 0x000fe20004800000 */
[----:B------:R-:W-:Y:S01]  /*16690*/  HMMA.16816.F32 R16, R8, R50, R64 ;  /* 0x000000320810723c */ /* 0x000fe20000001840 */
[C---:B------:R-:W-:Y:S01]  /*166a0*/  ISETP.GE.AND P4, PT, R4.reuse, R7, PT ;  /* 0x000000070400720c */ /* 0x040fe20003f86270 */
[----:B------:R-:W1:Y:S01]  /*166b0*/  LDSM.16.M88.4 R48, [R177+0x4000] ;  /* 0x00400000b130783b */ /* 0x000e620000000200 */
[----:B------:R-:W-:Y:S01]  /*166c0*/  ISETP.GE.AND P1, PT, R4, R5, PT ;  /* 0x000000050400720c */ /* 0x000fe20003f26270 */
[----:B------:R-:W-:Y:S01]  /*166d0*/  VIADD R4, R3, 0x40 ;  /* 0x0000004003047836 */ /* 0x000fe20000000000 */
[----:B------:R-:W-:Y:S01]  /*166e0*/  FSEL R95, R26, -INF , !P6 ;  /* 0xff8000001a5f7808 */ /* 0x000fe20007000000 */
[----:B------:R-:W-:Y:S01]  /*166f0*/  HMMA.16816.F32 R64, R12, R32, R228 ;  /* 0x000000200c40723c */ /* 0x000fe200000018e4 */
[----:B------:R-:W-:-:S02]  /*16700*/  FSEL R106, R25, -INF , !P3 ;  /* 0xff800000196a7808 */ /* 0x000fc40005800000 */
[----:B------:R-:W-:Y:S02]  /*16710*/  FSEL R103, R27, -INF , !P0 ;  /* 0xff8000001b677808 */ /* 0x000fe40004000000 */
[----:B------:R-:W-:Y:S01]  /*16720*/  FSEL R120, R28, -INF , !P5 ;  /* 0xff8000001c787808 */ /* 0x000fe20006800000 */
[----:B--2---:R-:W-:Y:S01]  /*16730*/  HMMA.16816.F32 R24, R8, R40, R44 ;  /* 0x000000280818723c */ /* 0x004fe2000000182c */
[----:B------:R-:W-:Y:S02]  /*16740*/  FSEL R113, R30, -INF , !P2 ;  /* 0xff8000001e717808 */ /* 0x000fe40005000000 */
[----:B------:R-:W-:Y:S02]  /*16750*/  FSEL R117, R29, -INF , !P4 ;  /* 0xff8000001d757808 */ /* 0x000fe40006000000 */
[----:B------:R-:W-:Y:S01]  /*16760*/  FSEL R111, R31, -INF , !P1 ;  /* 0xff8000001f6f7808 */ /* 0x000fe20004800000 */
[----:B------:R-:W-:Y:S01]  /*16770*/  HMMA.16816.F32 R44, R12, R56, R236 ;  /* 0x000000380c2c723c */ /* 0x000fe200000018ec */
[----:B------:R-:W-:Y:S01]  /*16780*/  LDSM.16.M88.4 R56, [R182+0x3800] ;  /* 0x00380000b638783b */ /* 0x000fe20000000200 */
[----:B------:R-:W-:-:S02]  /*16790*/  ISETP.GE.AND P6, PT, R6, R7, PT ;  /* 0x000000070600720c */ /* 0x000fc40003fc6270 */
[----:B------:R-:W-:Y:S01]  /*167a0*/  ISETP.GE.AND P3, PT, R6, R5, PT ;  /* 0x000000050600720c */ /* 0x000fe20003f66270 */
[C---:B------:R-:W-:Y:S01]  /*167b0*/  VIADD R6, R3.reuse, 0x39 ;  /* 0x0000003903067836 */ /* 0x040fe20000000000 */
[C---:B------:R-:W-:Y:S01]  /*167c0*/  HMMA.16816.F32 R28, R8.reuse, R42, R72 ;  /* 0x0000002a081c723c */ /* 0x040fe20000001848 */
[----:B------:R-:W2:Y:S01]  /*167d0*/  LDSM.16.M88.4 R40, [R177+0x4800] ;  /* 0x00480000b128783b */ /* 0x000ea20000000200 */
[-C--:B------:R-:W-:Y:S02]  /*167e0*/  ISETP.GE.AND P2, PT, R4, R7.reuse, PT ;  /* 0x000000070400720c */ /* 0x080fe40003f46270 */
[C---:B------:R-:W-:Y:S02]  /*167f0*/  ISETP.GE.AND P0, PT, R6.reuse, R7, PT ;  /* 0x000000070600720c */ /* 0x040fe40003f06270 */
[-C--:B------:R-:W-:Y:S01]  /*16800*/  ISETP.GE.AND P5, PT, R6, R5.reuse, PT ;  /* 0x000000050600720c */ /* 0x080fe20003fa6270 */
[----:B---3--:R-:W-:Y:S01]  /*16810*/  HMMA.16816.F32 R32, R8, R36, R64 ;  /* 0x000000240820723c */ /* 0x008fe20000001840 */
[----:B------:R-:W-:Y:S01]  /*16820*/  ISETP.GE.AND P4, PT, R4, R5, PT ;  /* 0x000000050400720c */ /* 0x000fe20003f86270 */
[C---:B------:R-:W-:Y:S01]  /*16830*/  VIADD R4, R3.reuse, 0x48 ;  /* 0x0000004803047836 */ /* 0x040fe20000000000 */
[----:B------:R-:W-:Y:S01]  /*16840*/  FSEL R119, R16, -INF , !P6 ;  /* 0xff80000010777808 */ /* 0x000fe20007000000 */
[----:B------:R-:W-:Y:S01]  /*16850*/  LDSM.16.M88.4 R64, [R182+0x4000] ;  /* 0x00400000b640783b */ /* 0x000fe20000000200 */
[----:B------:R-:W-:Y:S01]  /*16860*/  FSEL R107, R18, -INF , !P3 ;  /* 0xff800000126b7808 */ /* 0x000fe20005800000 */
[----:B------:R-:W-:Y:S01]  /*16870*/  VIADD R6, R3, 0x41 ;  /* 0x0000004103067836 */ /* 0x000fe20000000000 */
[----:B------:R-:W-:-:S02]  /*16880*/  FSEL R114, R17, -INF , !P0 ;  /* 0xff80000011727808 */ /* 0x000fc40004000000 */
[----:B------:R-:W-:Y:S02]  /*16890*/  FSEL R112, R19, -INF , !P5 ;  /* 0xff80000013707808 */ /* 0x000fe40006800000 */
[----:B----4-:R-:W-:Y:S01]  /*168a0*/  HMMA.16816.F32 R16, R8, R60, R68 ;  /* 0x0000003c0810723c */ /* 0x010fe20000001844 */
[C---:B------:R-:W-:Y:S01]  /*168b0*/  ISETP.GE.AND P3, PT, R4.reuse, R7, PT ;  /* 0x000000070400720c */ /* 0x040fe20003f66270 */
[----:B------:R-:W3:Y:S01]  /*168c0*/  LDSM.16.M88.4 R68, [R177+0x5000] ;  /* 0x00500000b144783b */ /* 0x000ee20000000200 */
[----:B------:R-:W-:Y:S01]  /*168d0*/  ISETP.GE.AND P0, PT, R4, R5, PT ;  /* 0x000000050400720c */ /* 0x000fe20003f06270 */
[C---:B------:R-:W-:Y:S01]  /*168e0*/  VIADD R4, R3.reuse, 0x49 ;  /* 0x0000004903047836 */ /* 0x040fe20000000000 */
[C---:B------:R-:W-:Y:S01]  /*168f0*/  ISETP.GE.AND P1, PT, R6.reuse, R7, PT ;  /* 0x000000070600720c */ /* 0x040fe20003f26270 */
[----:B-1----:R-:W-:Y:S01]  /*16900*/  HMMA.16816.F32 R72, R12, R48, R244 ;  /* 0x000000300c48723c */ /* 0x002fe200000018f4 */
[----:B------:R-:W-:Y:S01]  /*16910*/  ISETP.GE.AND P6, PT, R6, R5, PT ;  /* 0x000000050600720c */ /* 0x000fe20003fc6270 */
[----:B------:R-:W-:Y:S01]  /*16920*/  VIADD R6, R3, 0x50 ;  /* 0x0000005003067836 */ /* 0x000fe20000000000 */
[----:B------:R-:W-:-:S02]  /*16930*/  FSEL R134, R24, -INF , !P2 ;  /* 0xff80000018867808 */ /* 0x000fc40005000000 */
[C---:B------:R-:W-:Y:S02]  /*16940*/  ISETP.GE.AND P5, PT, R4.reuse, R7, PT ;  /* 0x000000070400720c */ /* 0x040fe40003fa6270 */
[----:B------:R-:W-:Y:S01]  /*16950*/  ISETP.GE.AND P2, PT, R4, R5, PT ;  /* 0x000000050400720c */ /* 0x000fe20003f46270 */
[----:B------:R-:W-:Y:S01]  /*16960*/  VIADD R4, R3, 0x58 ;  /* 0x0000005803047836 */ /* 0x000fe20000000000 */
[----:B------:R-:W-:Y:S02]  /*16970*/  FSEL R123, R26, -INF , !P4 ;  /* 0xff8000001a7b7808 */ /* 0x000fe40006000000 */
[----:B------:R-:W-:Y:S02]  /*16980*/  FSEL R126, R25, -INF , !P1 ;  /* 0xff800000197e7808 */ /* 0x000fe40004800000 */
[----:B------:R-:W-:Y:S02]  /*16990*/  FSEL R121, R27, -INF , !P6 ;  /* 0xff8000001b797808 */ /* 0x000fe40007000000 */
[----:B------:R-:W-:Y:S01]  /*169a0*/  FSEL R127, R28, -INF , !P3 ;  /* 0xff8000001c7f7808 */ /* 0x000fe20005800000 */
[----:B------:R-:W-:Y:S01]  /*169b0*/  HMMA.16816.F32 R24, R8, R62, R84 ;  /* 0x0000003e0818723c */ /* 0x000fe20000001854 */
[----:B------:R-:W-:-:S02]  /*169c0*/  FSEL R115, R30, -INF , !P0 ;  /* 0xff8000001e737808 */ /* 0x000fc40004000000 */
[----:B------:R-:W-:Y:S02]  /*169d0*/  FSEL R124, R29, -INF , !P5 ;  /* 0xff8000001d7c7808 */ /* 0x000fe40006800000 */
[----:B------:R-:W-:Y:S01]  /*169e0*/  FSEL R122, R31, -INF , !P2 ;  /* 0xff8000001f7a7808 */ /* 0x000fe20005000000 */
[----:B--2---:R-:W-:Y:S01]  /*169f0*/  HMMA.16816.F32 R60, R12, R40, R140 ;  /* 0x000000280c3c723c */ /* 0x004fe2000000188c */
[C---:B------:R-:W-:Y:S02]  /*16a00*/  ISETP.GE.AND P4, PT, R6.reuse, R7, PT ;  /* 0x000000070600720c */ /* 0x040fe40003f86270 */
[----:B------:R-:W-:Y:S01]  /*16a10*/  ISETP.GE.AND P1, PT, R6, R5, PT ;  /* 0x000000050600720c */ /* 0x000fe20003f26270 */
[----:B------:R-:W-:Y:S01]  /*16a20*/  VIADD R6, R3, 0x51 ;  /* 0x0000005103067836 */ /* 0x000fe20000000000 */
[----:B------:R-:W-:Y:S01]  /*16a30*/  FSEL R146, R16, -INF , !P4 ;  /* 0xff80000010927808 */ /* 0x000fe20006000000 */
[----:B------:R-:W-:Y:S01]  /*16a40*/  HMMA.16816.F32 R28, R8, R56, R44 ;  /* 0x00000038081c723c */ /* 0x000fe2000000182c */
[----:B------:R-:W-:-:S02]  /*16a50*/  FSEL R137, R18, -INF , !P1 ;  /* 0xff80000012897808 */ /* 0x000fc40004800000 */
[C---:B------:R-:W-:Y:S02]  /*16a60*/  ISETP.GE.AND P6, PT, R6.reuse, R7, PT ;  /* 0x000000070600720c */ /* 0x040fe40003fc6270 */
[----:B------:R-:W-:Y:S01]  /*16a70*/  ISETP.GE.AND P3, PT, R6, R5, PT ;  /* 0x000000050600720c */ /* 0x000fe20003f66270 */
[----:B------:R-:W-:Y:S01]  /*16a80*/  HMMA.16816.F32 R44, R12, R42, R164 ;  /* 0x0000002a0c2c723c */ /* 0x000fe200000018a4 */
[----:B------:R-:W-:Y:S01]  /*16a90*/  LDSM.16.M88.4 R40, [R182+0x4800] ;  /* 0x00480000b628783b */ /* 0x000fe20000000200 */
[----:B------:R-:W-:Y:S01]  /*16aa0*/  FSEL R144, R17, -INF , !P6 ;  /* 0xff80000011907808 */ /* 0x000fe20007000000 */
[----:B------:R-:W-:Y:S01]  /*16ab0*/  VIADD R6, R3, 0x59 ;  /* 0x0000005903067836 */ /* 0x000fe20000000000 */
[----:B------:R-:W-:Y:S02]  /*16ac0*/  FSEL R135, R19, -INF , !P3 ;  /* 0xff80000013877808 */ /* 0x000fe40005800000 */
[C---:B------:R-:W-:Y:S01]  /*16ad0*/  ISETP.GE.AND P0, PT, R4.reuse, R7, PT ;  /* 0x000000070400720c */ /* 0x040fe20003f06270 */
[----:B------:R-:W-:Y:S01]  /*16ae0*/  HMMA.16816.F32 R16, R8, R38, R52 ;  /* 0x000000260810723c */ /* 0x000fe20000001834 */
[----:B------:R-:W-:Y:S01]  /*16af0*/  ISETP.GE.AND P5, PT, R4, R5, PT ;  /* 0x000000050400720c */ /* 0x000fe20003fa6270 */
[----:B------:R-:W-:Y:S01]  /*16b00*/  VIADD R4, R3, 0x60 ;  /* 0x0000006003047836 */ /* 0x000fe20000000000 */
[----:B------:R-:W1:Y:S01]  /*16b10*/  LDSM.16.M88.4 R52, [R177+0x5800] ;  /* 0x00580000b134783b */ /* 0x000e620000000200 */
[----:B------:R-:W-:-:S02]  /*16b20*/  ISETP.GE.AND P2, PT, R6, R7, PT ;  /* 0x000000070600720c */ /* 0x000fc40003f46270 */
[C---:B------:R-:W-:Y:S01]  /*16b30*/  HMMA.16816.F32 R84, R12.reuse, R50, R212 ;  /* 0x000000320c54723c */ /* 0x040fe200000018d4 */
[C---:B------:R-:W-:Y:S01]  /*16b40*/  ISETP.GE.AND P1, PT, R4.reuse, R7, PT ;  /* 0x000000070400720c */ /* 0x040fe20003f26270 */
[----:B------:R-:W2:Y:S01]  /*16b50*/  LDSM.16.M88.4 R48, [R182+0x5000] ;  /* 0x00500000b630783b */ /* 0x000ea20000000200 */
[-C--:B------:R-:W-:Y:S01]  /*16b60*/  ISETP.GE.AND P6, PT, R4, R5.reuse, PT ;  /* 0x000000050400720c */ /* 0x080fe20003fc6270 */
[C---:B------:R-:W-:Y:S01]  /*16b70*/  VIADD R4, R3.reuse, 0x61 ;  /* 0x0000006103047836 */ /* 0x040fe20000000000 */
[----:B------:R-:W-:Y:S01]  /*16b80*/  ISETP.GE.AND P4, PT, R6, R5, PT ;  /* 0x000000050600720c */ /* 0x000fe20003f86270 */
[C---:B------:R-:W-:Y:S01]  /*16b90*/  VIADD R6, R3.reuse, 0x68 ;  /* 0x0000006803067836 */ /* 0x040fe20000000000 */
[----:B------:R-:W-:Y:S01]  /*16ba0*/  FSEL R145, R24, -INF , !P0 ;  /* 0xff80000018917808 */ /* 0x000fe20004000000 */
[----:B---3--:R-:W-:Y:S01]  /*16bb0*/  HMMA.16816.F32 R36, R12, R68, R196 ;  /* 0x000000440c24723c */ /* 0x008fe200000018c4 */
[C---:B------:R-:W-:Y:S02]  /*16bc0*/  ISETP.GE.AND P3, PT, R4.reuse, R7, PT ;  /* 0x000000070400720c */ /* 0x040fe40003f66270 */
[----:B------:R-:W-:Y:S01]  /*16bd0*/  ISETP.GE.AND P0, PT, R4, R5, PT ;  /* 0x000000050400720c */ /* 0x000fe20003f06270 */
[----:B------:R-:W-:Y:S01]  /*16be0*/  VIADD R4, R3, 0x70 ;  /* 0x0000007003047836 */ /* 0x000fe20000000000 */
[----:B------:R-:W-:-:S02]  /*16bf0*/  FSEL R125, R26, -INF , !P5 ;  /* 0xff8000001a7d7808 */ /* 0x000fc40006800000 */
[----:B------:R-:W-:Y:S02]  /*16c00*/  FSEL R138, R25, -INF , !P2 ;  /* 0xff800000198a7808 */ /* 0x000fe40005000000 */
[C---:B------:R-:W-:Y:S02]  /*16c10*/  ISETP.GE.AND P5, PT, R6.reuse, R7, PT ;  /* 0x000000070600720c */ /* 0x040fe40003fa6270 */
[----:B------:R-:W-:Y:S01]  /*16c20*/  ISETP.GE.AND P2, PT, R6, R5, PT ;  /* 0x000000050600720c */ /* 0x000fe20003f46270 */
[----:B------:R-:W-:Y:S01]  /*16c30*/  VIADD R6, R3, 0x69 ;  /* 0x0000006903067836 */ /* 0x000fe20000000000 */
[----:B------:R-:W-:Y:S02]  /*16c40*/  FSEL R136, R27, -INF , !P4 ;  /* 0xff8000001b887808 */ /* 0x000fe40006000000 */
[----:B------:R-:W-:Y:S01]  /*16c50*/  FSEL R212, R32, -INF , !P1 ;  /* 0xff80000020d47808 */ /* 0x000fe20004800000 */
[----:B------:R-:W-:Y:S01]  /*16c60*/  HMMA.16816.F32 R24, R8, R64, R72 ;  /* 0x000000400818723c */ /* 0x000fe20000001848 */
[----:B------:R-:W-:-:S02]  /*16c70*/  FSEL R142, R34, -INF , !P6 ;  /* 0xff800000228e7808 */ /* 0x000fc40007000000 */
[----:B------:R-:W-:Y:S02]  /*16c80*/  FSEL R147, R33, -INF , !P3 ;  /* 0xff80000021937808 */ /* 0x000fe40005800000 */
[----:B------:R-:W-:Y:S01]  /*16c90*/  FSEL R140, R35, -INF , !P0 ;  /* 0xff800000238c7808 */ /* 0x000fe20004000000 */
[----:B------:R-:W-:Y:S01]  /*16ca0*/  HMMA.16816.F32 R72, R12, R70, R160 ;  /* 0x000000460c48723c */ /* 0x000fe200000018a0 */
[----:B------:R-:W3:Y:S01]  /*16cb0*/  LDSM.16.M88.4 R68, [R177+0x6000] ;  /* 0x00600000b144783b */ /* 0x000ee20000000200 */
[C---:B------:R-:W-:Y:S02]  /*16cc0*/  ISETP.GE.AND P4, PT, R6.reuse, R7, PT ;  /* 0x000000070600720c */ /* 0x040fe40003f86270 */
[----:B------:R-:W-:Y:S01]  /*16cd0*/  ISETP.GE.AND P1, PT, R6, R5, PT ;  /* 0x000000050600720c */ /* 0x000fe20003f26270 */
[----:B------:R-:W-:Y:S01]  /*16ce0*/  VIADD R6, R3, 0x71 ;  /* 0x0000007103067836 */ /* 0x000fe20000000000 */
[----:B------:R-:W-:Y:S01]  /*16cf0*/  HMMA.16816.F32 R32, R8, R58, R80 ;  /* 0x0000003a0820723c */ /* 0x000fe20000001850 */
[----:B------:R-:W-:-:S02]  /*16d00*/  ISETP.GE.AND P6, PT, R4, R7, PT ;  /* 0x000000070400720c */ /* 0x000fc40003fc6270 */
[----:B------:R-:W-:Y:S01]  /*16d10*/  ISETP.GE.AND P3, PT, R4, R5, PT ;  /* 0x000000050400720c */ /* 0x000fe20003f66270 */
[C---:B------:R-:W-:Y:S01]  /*16d20*/  VIADD R4, R3.reuse, 0x78 ;  /* 0x0000007803047836 */ /* 0x040fe20000000000 */
[----:B------:R-:W-:Y:S01]  /*16d30*/  FSEL R164, R16, -INF , !P5 ;  /* 0xff80000010a47808 */ /* 0x000fe20006800000 */
[----:B-1----:R-:W-:Y:S01]  /*16d40*/  HMMA.16816.F32 R80, R12, R52, R192 ;  /* 0x000000340c50723c */ /* 0x002fe200000018c0 */
[C---:B------:R-:W-:Y:S02]  /*16d50*/  ISETP.GE.AND P0, PT, R6.reuse, R7, PT ;  /* 0x000000070600720c */ /* 0x040fe40003f06270 */
[----:B------:R-:W-:Y:S01]  /*16d60*/  ISETP.GE.AND P5, PT, R6, R5, PT ;  /* 0x000000050600720c */ /* 0x000fe20003fa6270 */
[----:B------:R-:W-:Y:S01]  /*16d70*/  VIADD R6, R3, 0x79 ;  /* 0x0000007903067836 */ /* 0x000fe20000000000 */
[----:B------:R-:W-:Y:S01]  /*16d80*/  FSEL R139, R18, -INF , !P2 ;  /* 0xff800000128b7808 */ /* 0x000fe20005000000 */
[----:B------:R-:W-:Y:S01]  /*16d90*/  HMMA.16816.F32 R44, R8, R42, R44 ;  /* 0x0000002a082c723c */ /* 0x000fe2000000182c */
[----:B------:R-:W-:-:S02]  /*16da0*/  FSEL R143, R17, -INF , !P4 ;  /* 0xff800000118f7808 */ /* 0x000fc40006000000 */
[----:B------:R-:W-:Y:S02]  /*16db0*/  FSEL R141, R19, -INF , !P1 ;  /* 0xff800000138d7808 */ /* 0x000fe40004800000 */
[----:B------:R-:W-:Y:S01]  /*16dc0*/  FSEL R167, R28, -INF , !P6 ;  /* 0xff8000001ca77808 */ /* 0x000fe20007000000 */
[----:B------:R-:W-:Y:S01]  /*16dd0*/  HMMA.16816.F32 R16, R8, R66, R84 ;  /* 0x000000420810723c */ /* 0x000fe20000001854 */
[----:B------:R-:W-:Y:S01]  /*16de0*/  FSEL R165, R30, -INF , !P3 ;  /* 0xff8000001ea57808 */ /* 0x000fe20005800000 */
[----:B------:R-:W-:Y:S01]  /*16df0*/  LDSM.16.M88.4 R64, [R182+0x5800] ;  /* 0x00580000b640783b */ /* 0x000fe20000000200 */
[----:B------:R-:W-:Y:S02]  /*16e00*/  FSEL R166, R29, -INF , !P0 ;  /* 0xff8000001da67808 */ /* 0x000fe40004000000 */
[----:B------:R-:W-:Y:S01]  /*16e10*/  FSEL R160, R31, -INF , !P5 ;  /* 0xff8000001fa07808 */ /* 0x000fe20006800000 */
[----:B------:R-:W-:Y:S01]  /*16e20*/  HMMA.16816.F32 R56, R12, R54, R172 ;  /* 0x000000360c38723c */ /* 0x000fe200000018ac */
[----:B------:R-:W-:-:S02]  /*16e30*/  ISETP.GE.AND P2, PT, R4, R7, PT ;  /* 0x000000070400720c */ /* 0x000fc40003f46270 */
[----:B------:R-:W-:Y:S01]  /*16e40*/  ISETP.GE.AND P4, PT, R4, R5, PT ;  /* 0x000000050400720c */ /* 0x000fe20003f86270 */
[C---:B------:R-:W-:Y:S01]  /*16e50*/  VIADD R4, R3.reuse, 0x80 ;  /* 0x0000008003047836 */ /* 0x040fe20000000000 */
[C---:B------:R-:W-:Y:S01]  /*16e60*/  ISETP.GE.AND P1, PT, R6.reuse, R7, PT ;  /* 0x000000070600720c */ /* 0x040fe20003f26270 */
[C---:B------:R-:W-:Y:S01]  /*16e70*/  HMMA.16816.F32 R28, R8.reuse, R40, R60 ;  /* 0x00000028081c723c */ /* 0x040fe2000000183c */
[----:B------:R-:W1:Y:S01]  /*16e80*/  LDSM.16.M88.4 R60, [R177+0x6800] ;  /* 0x00680000b13c783b */ /* 0x000e620000000200 */
[----:B------:R-:W-:Y:S01]  /*16e90*/  ISETP.GE.AND P6, PT, R6, R5, PT ;  /* 0x000000050600720c */ /* 0x000fe20003fc6270 */
[C---:B------:R-:W-:Y:S01]  /*16ea0*/  VIADD R6, R3.reuse, 0x88 ;  /* 0x0000008803067836 */ /* 0x040fe20000000000 */
[C---:B------:R-:W-:Y:S02]  /*16eb0*/  ISETP.GE.AND P3, PT, R4.reuse, R7, PT ;  /* 0x000000070400720c */ /* 0x040fe40003f66270 */
[----:B------:R-:W-:Y:S01]  /*16ec0*/  ISETP.GE.AND P0, PT, R4, R5, PT ;  /* 0x000000050400720c */ /* 0x000fe20003f06270 */
[----:B------:R-:W-:Y:S01]  /*16ed0*/  VIADD R4, R3, 0x81 ;  /* 0x0000008103047836 */ /* 0x000fe20000000000 */
[----:B------:R-:W-:Y:S01]  /*16ee0*/  FSEL R161, R32, -INF , !P2 ;  /* 0xff80000020a17808 */ /* 0x000fe20005000000 */
[----:B--2---:R-:W-:Y:S01]  /*16ef0*/  HMMA.16816.F32 R36, R8, R48, R36 ;  /* 0x000000300824723c */ /* 0x004fe20000001824 */
[----:B------:R-:W-:-:S02]  /*16f00*/  FSEL R84, R34, -INF , !P4 ;  /* 0xff80000022547808 */ /* 0x000fc40006000000 */
[----:B------:R-:W-:Y:S02]  /*16f10*/  FSEL R86, R33, -INF , !P1 ;  /* 0xff80000021567808 */ /* 0x000fe40004800000 */
[----:B------:R-:W-:Y:S01]  /*16f20*/  FSEL R85, R35, -INF , !P6 ;  /* 0xff80000023557808 */ /* 0x000fe20007000000 */
[----:B---3--:R-:W-:Y:S01]  /*16f30*/  HMMA.16816.F32 R40, R12, R70, R204 ;  /* 0x000000460c28723c */ /* 0x008fe200000018cc */
[C---:B------:R-:W-:Y:S01]  /*16f40*/  ISETP.GE.AND P5, PT, R4.reuse, R7, PT ;  /* 0x000000070400720c */ /* 0x040fe20003fa6270 */
[----:B------:R-:W2:Y:S01]  /*16f50*/  LDSM.16.M88.4 R32, [R182+0x6000] ;  /* 0x00600000b620783b */ /* 0x000ea20000000200 */
[----:B------:R-:W-:Y:S01]  /*16f60*/  ISETP.GE.AND P2, PT, R4, R5, PT ;  /* 0x000000050400720c */ /* 0x000fe20003f46270 */
[----:B------:R-:W-:Y:S01]  /*16f70*/  VIADD R4, R3, 0x90 ;  /* 0x0000009003047836 */ /* 0x000fe20000000000 */
[----:B------:R-:W-:Y:S02]  /*16f80*/  FSEL R195, R24, -INF , !P3 ;  /* 0xff80000018c37808 */ /* 0x000fe40005800000 */
[----:B------:R-:W-:-:S02]  /*16f90*/  FSEL R192, R26, -INF , !P0 ;  /* 0xff8000001ac07808 */ /* 0x000fc40004000000 */
[----:B------:R-:W-:Y:S02]  /*16fa0*/  FSEL R193, R25, -INF , !P5 ;  /* 0xff80000019c17808 */ /* 0x000fe40006800000 */
[----:B------:R-:W-:Y:S02]  /*16fb0*/  FSEL R162, R27, -INF , !P2 ;  /* 0xff8000001ba27808 */ /* 0x000fe40005000000 */
[C---:B------:R-:W-:Y:S01]  /*16fc0*/  ISETP.GE.AND P4, PT, R6.reuse, R7, PT ;  /* 0x000000070600720c */ /* 0x040fe20003f86270 */
[----:B------:R-:W-:Y:S01]  /*16fd0*/  HMMA.16816.F32 R24, R8, R50, R72 ;  /* 0x000000320818723c */ /* 0x000fe20000001848 */
[----:B------:R-:W-:Y:S01]  /*16fe0*/  ISETP.GE.AND P1, PT, R6, R5, PT ;  /* 0x000000050600720c */ /* 0x000fe20003f26270 */
[----:B------:R-:W-:Y:S01]  /*16ff0*/  VIADD R6, R3, 0x89 ;  /* 0x0000008903067836 */ /* 0x000fe20000000000 */
[----:B------:R-:W3:Y:S01]  /*17000*/  LDSM.16.M88.4 R48, [R177+0x7000] ;  /* 0x00700000b130783b */ /* 0x000ee20000000200 */
[----:B------:R-:W-:Y:S02]  /*17010*/  FSEL R194, R16, -INF , !P4 ;  /* 0xff80000010c27808 */ /* 0x000fe40006000000 */
[----:B------:R-:W-:Y:S01]  /*17020*/  FSEL R87, R18, -INF , !P1 ;  /* 0xff80000012577808 */ /* 0x000fe20004800000 */
[----:B------:R-:W4:Y:S01]  /*17030*/  LDSM.16.M88.4 R72, [R182+0x6800] ;  /* 0x00680000b648783b */ /* 0x000f220000000200 */
[----:B------:R-:W-:-:S02]  /*17040*/  ISETP.GE.AND P6, PT, R6, R7, PT ;  /* 0x000000070600720c */ /* 0x000fc40003fc6270 */
[----:B------:R-:W-:Y:S01]  /*17050*/  ISETP.GE.AND P3, PT, R6, R5, PT ;  /* 0x000000050600720c */ /* 0x000fe20003f66270 */
[----:B------:R-:W-:Y:S01]  /*17060*/  VIADD R6, R3, 0x91 ;  /* 0x0000009103067836 */ /* 0x000fe20000000000 */
[----:B------:R-:W-:Y:S01]  /*17070*/  FSEL R172, R17, -INF , !P6 ;  /* 0xff80000011ac7808 */ /* 0x000fe20007000000 */
[C---:B-1----:R-:W-:Y:S01]  /*17080*/  HMMA.16816.F32 R52, R12.reuse, R60, R200 ;  /* 0x0000003c0c34723c */ /* 0x042fe200000018c8 */
[----:B------:R-:W-:Y:S02]  /*17090*/  FSEL R163, R19, -INF , !P3 ;  /* 0xff80000013a37808 */ /* 0x000fe40005800000 */
[C---:B------:R-:W-:Y:S02]  /*170a0*/  ISETP.GE.AND P0, PT, R4.reuse, R7, PT ;  /* 0x000000070400720c */ /* 0x040fe40003f06270 */
[----:B------:R-:W-:Y:S01]  /*170b0*/  ISETP.GE.AND P5, PT, R4, R5, PT ;  /* 0x000000050400720c */ /* 0x000fe20003fa6270 */
[----:B------:R-:W-:Y:S01]  /*170c0*/  HMMA.16816.F32 R16, R12, R68, R208 ;  /* 0x000000440c10723c */ /* 0x000fe200000018d0 */
[C---:B------:R-:W-:Y:S01]  /*170d0*/  ISETP.GE.AND P2, PT, R6.reuse, R7, PT ;  /* 0x000000070600720c */ /* 0x040fe20003f46270 */
[C---:B------:R-:W-:Y:S01]  /*170e0*/  VIADD R4, R3.reuse, 0x98 ;  /* 0x0000009803047836 */ /* 0x040fe20000000000 */
[----:B------:R-:W-:Y:S01]  /*170f0*/  ISETP.GE.AND P4, PT, R6, R5, PT ;  /* 0x000000050600720c */ /* 0x000fe20003f86270 */
[----:B------:R-:W-:Y:S01]  /*17100*/  VIADD R6, R3, 0x99 ;  /* 0x0000009903067836 */ /* 0x000fe20000000000 */
[----:B------:R-:W-:Y:S01]  /*17110*/  FSEL R213, R28, -INF , !P0 ;  /* 0xff8000001cd57808 */ /* 0x000fe20004000000 */
[----:B------:R-:W1:Y:S01]  /*17120*/  LDSM.16.M88.4 R68, [R177+0x7800] ;  /* 0x00780000b144783b */ /* 0x000e620000000200 */
[----:B------:R-:W-:-:S02]  /*17130*/  ISETP.GE.AND P1, PT, R4, R7, PT ;  /* 0x000000070400720c */ /* 0x000fc40003f26270 */
[----:B------:R-:W-:Y:S01]  /*17140*/  ISETP.GE.AND P6, PT, R4, R5, PT ;  /* 0x000000050400720c */ /* 0x000fe20003fc6270 */
[C---:B------:R-:W-:Y:S01]  /*17150*/  VIADD R4, R3.reuse, 0xa0 ;  /* 0x000000a003047836 */ /* 0x040fe20000000000 */
[C---:B------:R-:W-:Y:S02]  /*17160*/  ISETP.GE.AND P3, PT, R6.reuse, R7, PT ;  /* 0x000000070600720c */ /* 0x040fe40003f66270 */
[----:B------:R-:W-:Y:S01]  /*17170*/  ISETP.GE.AND P0, PT, R6, R5, PT ;  /* 0x000000050600720c */ /* 0x000fe20003f06270 */
[----:B------:R-:W-:Y:S01]  /*17180*/  VIADD R6, R3, 0xa8 ;  /* 0x000000a803067836 */ /* 0x000fe20000000000 */
[----:B------:R-:W-:Y:S02]  /*17190*/  FSEL R199, R30, -INF , !P5 ;  /* 0xff8000001ec77808 */ /* 0x000fe40006800000 */
[----:B------:R-:W-:Y:S02]  /*171a0*/  FSEL R209, R29, -INF , !P2 ;  /* 0xff8000001dd17808 */ /* 0x000fe40005000000 */
[----:B------:R-:W-:-:S02]  /*171b0*/  FSEL R196, R31, -INF , !P4 ;  /* 0xff8000001fc47808 */ /* 0x000fc40006000000 */
[----:B------:R-:W-:Y:S01]  /*171c0*/  FSEL R208, R44, -INF , !P1 ;  /* 0xff8000002cd07808 */ /* 0x000fe20004800000 */
[C---:B------:R-:W-:Y:S01]  /*171d0*/  HMMA.16816.F32 R28, R8.reuse, R64, R80 ;  /* 0x00000040081c723c */ /* 0x040fe20000001850 */
[----:B------:R-:W-:Y:S02]  /*171e0*/  FSEL R173, R46, -INF , !P6 ;  /* 0xff8000002ead7808 */ /* 0x000fe40007000000 */
[----:B------:R-:W-:Y:S02]  /*171f0*/  FSEL R197, R45, -INF , !P3 ;  /* 0xff8000002dc57808 */ /* 0x000fe40005800000 */
[----:B------:R-:W-:Y:S01]  /*17200*/  FSEL R175, R47, -INF , !P0 ;  /* 0xff8000002faf7808 */ /* 0x000fe20004000000 */
[C---:B--2---:R-:W-:Y:S01]  /*17210*/  HMMA.16816.F32 R16, R8.reuse, R32, R16 ;  /* 0x000000200810723c */ /* 0x044fe20000001810 */
[C---:B------:R-:W-:Y:S02]  /*17220*/  ISETP.GE.AND P5, PT, R4.reuse, R7, PT ;  /* 0x000000070400720c */ /* 0x040fe40003fa6270 */
[----:B------:R-:W-:Y:S01]  /*17230*/  ISETP.GE.AND P2, PT, R4, R5, PT ;  /* 0x000000050400720c */ /* 0x000fe20003f46270 */
[----:B------:R-:W-:Y:S01]  /*17240*/  VIADD R4, R3, 0xa1 ;  /* 0x000000a103047836 */ /* 0x000fe20000000000 */
[----:B------:R-:W-:Y:S01]  /*17250*/  FSEL R204, R36, -INF , !P5 ;  /* 0xff80000024cc7808 */ /* 0x000fe20006800000 */
[----:B------:R-:W-:Y:S01]  /*17260*/  HMMA.16816.F32 R44, R8, R66, R56 ;  /* 0x00000042082c723c */ /* 0x000fe20000001838 */
[----:B------:R-:W-:-:S02]  /*17270*/  ISETP.GE.AND P6, PT, R6, R7, PT ;  /* 0x000000070600720c */ /* 0x000fc40003fc6270 */
[C---:B------:R-:W-:Y:S02]  /*17280*/  ISETP.GE.AND P4, PT, R4.reuse, R7, PT ;  /* 0x000000070400720c */ /* 0x040fe40003f86270 */
[-C--:B------:R-:W-:Y:S01]  /*17290*/  ISETP.GE.AND P1, PT, R4, R5.reuse, PT ;  /* 0x000000050400720c */ /* 0x080fe20003f26270 */
[C---:B------:R-:W-:Y:S01]  /*172a0*/  HMMA.16816.F32 R64, R12.reuse, R62, R168 ;  /* 0x0000003e0c40723c */ /* 0x040fe200000018a8 */
[----:B------:R-:W2:Y:S01]  /*172b0*/  LDSM.16.M88.4 R60, [R182+0x7000] ;  /* 0x00700000b63c783b */ /* 0x000ea20000000200 */
[C---:B------:R-:W-:Y:S01]  /*172c0*/  VIADD R4, R3.reuse, 0xa9 ;  /* 0x000000a903047836 */ /* 0x040fe20000000000 */
[----:B------:R-:W-:Y:S01]  /*172d0*/  ISETP.GE.AND P3, PT, R6, R5, PT ;  /* 0x000000050600720c */ /* 0x000fe20003f66270 */
[----:B------:R-:W-:Y:S01]  /*172e0*/  VIADD R6, R3, 0xb0 ;  /* 0x000000b003067836 */ /* 0x000fe20000000000 */
[----:B------:R-:W-:Y:S01]  /*172f0*/  FSEL R198, R38, -INF , !P2 ;  /* 0xff80000026c67808 */ /* 0x000fe20005000000 */
[----:B---3--:R-:W-:Y:S01]  /*17300*/  HMMA.16816.F32 R56, R12, R48, R156 ;  /* 0x000000300c38723c */ /* 0x008fe2000000189c */
[----:B------:R-:W-:-:S02]  /*17310*/  ISETP.GE.AND P0, PT, R4, R7, PT ;  /* 0x000000070400720c */ /* 0x000fc40003f06270 */
[----:B------:R-:W-:Y:S01]  /*17320*/  ISETP.GE.AND P5, PT, R4, R5, PT ;  /* 0x000000050400720c */ /* 0x000fe20003fa6270 */
[----:B------:R-:W-:Y:S01]  /*17330*/  VIADD R4, R3, 0xb1 ;  /* 0x000000b103047836 */ /* 0x000fe20000000000 */
[----:B------:R-:W-:Y:S02]  /*17340*/  FSEL R201, R37, -INF , !P4 ;  /* 0xff80000025c97808 */ /* 0x000fe40006000000 */
[----:B------:R-:W-:Y:S02]  /*17350*/  FSEL R174, R39, -INF , !P1 ;  /* 0xff80000027ae7808 */ /* 0x000fe40004800000 */
[----:B------:R-:W-:Y:S01]  /*17360*/  FSEL R200, R24, -INF , !P6 ;  /* 0xff80000018c87808 */ /* 0x000fe20007000000 */
[----:B------:R-:W-:Y:S01]  /*17370*/  HMMA.16816.F32 R36, R12, R50, R152 ;  /* 0x000000320c24723c */ /* 0x000fe20000001898 */
[C---:B------:R-:W-:Y:S01]  /*17380*/  ISETP.GE.AND P1, PT, R4.reuse, R7, PT ;  /* 0x000000070400720c */ /* 0x040fe20003f26270 */
[----:B------:R-:W3:Y:S01]  /*17390*/  LDSM.16.M88.4 R48, [R182+0x7800] ;  /* 0x00780000b630783b */ /* 0x000ee20000000200 */
[----:B------:R-:W-:Y:S01]  /*173a0*/  ISETP.GE.AND P6, PT, R4, R5, PT ;  /* 0x000000050400720c */ /* 0x000fe20003fc6270 */
[----:B------:R-:W-:Y:S01]  /*173b0*/  VIADD R4, R3, 0xb8 ;  /* 0x000000b803047836 */ /* 0x000fe20000000000 */
[----:B------:R-:W-:Y:S01]  /*173c0*/  ISETP.GE.AND P2, PT, R6, R7, PT ;  /* 0x000000070600720c */ /* 0x000fe20003f46270 */
[----:B------:R-:W-:-:S04]  /*173d0*/  DEPBAR.LE SB0, 0x0 ;  /* 0x000080000000791a */ /* 0x000fc80000000000 */
[----:B------:R-:W-:Y:S01]  /*173e0*/  BAR.SYNC.DEFER_BLOCKING 0x0 ;  /* 0x0000000000007b1d */ /* 0x000fe20000010000 */
[----:B------:R-:W-:Y:S01]  /*173f0*/  ISETP.GE.AND P4, PT, R6, R5, PT ;  /* 0x000000050600720c */ /* 0x000fe20003f86270 */
[----:B------:R-:W-:Y:S01]  /*17400*/  VIADD R6, R3, 0xb9 ;  /* 0x000000b903067836 */ /* 0x000fe20000000000 */
[----:B------:R-:W-:Y:S02]  /*17410*/  FSEL R168, R26, -INF , !P3 ;  /* 0xff8000001aa87808 */ /* 0x000fe40005800000 */
[----:B------:R-:W-:Y:S02]  /*17420*/  FSEL R169, R25, -INF , !P0 ;  /* 0xff80000019a97808 */ /* 0x000fe40004000000 */
[----:B------:R-:W-:Y:S02]  /*17430*/  FSEL R170, R27, -INF , !P5 ;  /* 0xff8000001baa7808 */ /* 0x000fe40006800000 */
[----:B------:R-:W-:Y:S01]  /*17440*/  HMMA.16816.F32 R24, R8, R34, R40 ;  /* 0x000000220818723c */ /* 0x000fe20000001828 */
[----:B------:R-:W-:-:S02]  /*17450*/  ISETP.GE.AND P3, PT, R4, R7, PT ;  /* 0x000000070400720c */ /* 0x000fc40003f66270 */
[----:B------:R-:W-:Y:S01]  /*17460*/  ISETP.GE.AND P0, PT, R4, R5, PT ;  /* 0x000000050400720c */ /* 0x000fe20003f06270 */
[C---:B------:R-:W-:Y:S01]  /*17470*/  VIADD R4, R3.reuse, 0xc1 ;  /* 0x000000c103047836 */ /* 0x040fe20000000000 */
[----:B------:R-:W-:Y:S01]  /*17480*/  FSEL R171, R28, -INF , !P2 ;  /* 0xff8000001cab7808 */ /* 0x000fe20005000000 */
[C---:B----4-:R-:W-:Y:S01]  /*17490*/  HMMA.16816.F32 R32, R8.reuse, R72, R52 ;  /* 0x000000480820723c */ /* 0x050fe20000001834 */
[C---:B------:R-:W-:Y:S02]  /*174a0*/  ISETP.GE.AND P5, PT, R6.reuse, R7, PT ;  /* 0x000000070600720c */ /* 0x040fe40003fa6270 */
[----:B------:R-:W-:Y:S01]  /*174b0*/  ISETP.GE.AND P2, PT, R6, R5, PT ;  /* 0x000000050600720c */ /* 0x000fe20003f46270 */
[----:B------:R-:W-:Y:S01]  /*174c0*/  VIADD R6, R3, 0xc0 ;  /* 0x000000c003067836 */ /* 0x000fe20000000000 */
[----:B------:R-:W-:Y:S01]  /*174d0*/  FSEL R156, R31, -INF , !P6 ;  /* 0xff8000001f9c7808 */ /* 0x000fe20007000000 */
[----:B------:R-:W-:Y:S01]  /*174e0*/  HMMA.16816.F32 R40, R8, R74, R64 ;  /* 0x0000004a0828723c */ /* 0x000fe20000001840 */
[----:B------:R-:W-:-:S02]  /*174f0*/  FSEL R159, R44, -INF , !P3 ;  /* 0xff8000002c9f7808 */ /* 0x000fc40005800000 */
[----:B------:R-:W-:Y:S02]  /*17500*/  FSEL R157, R30, -INF , !P4 ;  /* 0xff8000001e9d7808 */ /* 0x000fe40006000000 */
[C---:B------:R-:W-:Y:S02]  /*17510*/  ISETP.GE.AND P6, PT, R4.reuse, R7, PT ;  /* 0x000000070400720c */ /* 0x040fe40003fc6270 */
[----:B------:R-:W-:Y:S01]  /*17520*/  ISETP.GE.AND P3, PT, R4, R5, PT ;  /* 0x000000050400720c */ /* 0x000fe20003f66270 */
[----:B------:R-:W-:Y:S01]  /*17530*/  VIADD R4, R3, 0xc9 ;  /* 0x000000c903047836 */ /* 0x000fe20000000000 */
[----:B------:R-:W-:Y:S02]  /*17540*/  ISETP.GE.AND P4, PT, R6, R7, PT ;  /* 0x000000070600720c */ /* 0x000fe40003f86270 */
[----:B------:R-:W-:Y:S02]  /*17550*/  FSEL R153, R46, -INF , !P0 ;  /* 0xff8000002e997808 */ /* 0x000fe40004000000 */
[----:B------:R-:W-:-:S02]  /*17560*/  FSEL R154, R45, -INF , !P5 ;  /* 0xff8000002d9a7808 */ /* 0x000fc40006800000 */
[----:B------:R-:W-:Y:S02]  /*17570*/  FSEL R152, R47, -INF , !P2 ;  /* 0xff8000002f987808 */ /* 0x000fe40005000000 */
[----:B------:R-:W-:Y:S01]  /*17580*/  FSEL R203, R16, -INF , !P4 ;  /* 0xff80000010cb7808 */ /* 0x000fe20006000000 */
[----:B-1----:R-:W-:Y:S01]  /*17590*/  HMMA.16816.F32 R44, R12, R68, R148 ;  /* 0x000000440c2c723c */ /* 0x002fe20000001894 */
[----:B------:R-:W-:Y:S02]  /*175a0*/  FSEL R158, R29, -INF , !P1 ;  /* 0xff8000001d9e7808 */ /* 0x000fe40004800000 */
[C---:B------:R-:W-:Y:S02]  /*175b0*/  ISETP.GE.AND P2, PT, R4.reuse, R7, PT ;  /* 0x000000070400720c */ /* 0x040fe40003f46270 */
[-C--:B------:R-:W-:Y:S01]  /*175c0*/  ISETP.GE.AND P4, PT, R4, R5.reuse, PT ;  /* 0x000000050400720c */ /* 0x080fe20003f86270 */
[C---:B------:R-:W-:Y:S01]  /*175d0*/  VIADD R4, R3.reuse, 0xd0 ;  /* 0x000000d003047836 */ /* 0x040fe20000000000 */
[----:B------:R-:W-:Y:S01]  /*175e0*/  ISETP.GE.AND P1, PT, R6, R5, PT ;  /* 0x000000050600720c */ /* 0x000fe20003f26270 */
[----:B------:R-:W-:Y:S01]  /*175f0*/  VIADD R6, R3, 0xc8 ;  /* 0x000000c803067836 */ /* 0x000fe20000000000 */
[----:B------:R-:W-:Y:S01]  /*17600*/  FSEL R202, R17, -INF , !P6 ;  /* 0xff80000011ca7808 */ /* 0x000fe20007000000 */
[----:B--2---:R-:W-:Y:S01]  /*17610*/  HMMA.16816.F32 R28, R8, R60, R56 ;  /* 0x0000003c081c723c */ /* 0x004fe20000001838 */
[----:B------:R-:W-:-:S02]  /*17620*/  FSEL R149, R18, -INF , !P1 ;  /* 0xff80000012957808 */ /* 0x000fc40004800000 */
[C---:B------:R-:W-:Y:S02]  /*17630*/  ISETP.GE.AND P1, PT, R4.reuse, R7, PT ;  /* 0x000000070400720c */ /* 0x040fe40003f26270 */
[----:B------:R-:W-:Y:S01]  /*17640*/  ISETP.GE.AND P6, PT, R4, R5, PT ;  /* 0x000000050400720c */ /* 0x000fe20003fc6270 */
[----:B------:R-:W-:Y:S01]  /*17650*/  VIADD R4, R3, 0xd1 ;  /* 0x000000d103047836 */ /* 0x000fe20000000000 */
[----:B------:R-:W-:Y:S01]  /*17660*/  ISETP.GE.AND P0, PT, R6, R7, PT ;  /* 0x000000070600720c */ /* 0x000fe20003f06270 */
[----:B------:R-:W-:Y:S01]  /*17670*/  HMMA.16816.F32 R12, R12, R70, R128 ;  /* 0x000000460c0c723c */ /* 0x000fe20000001880 */
[----:B------:R-:W-:Y:S02]  /*17680*/  FSEL R148, R19, -INF , !P3 ;  /* 0xff80000013947808 */ /* 0x000fe40005800000 */
[----:B------:R-:W-:Y:S02]  /*17690*/  FSEL R155, R24, -INF , !P0 ;  /* 0xff800000189b7808 */ /* 0x000fe40004000000 */
[----:B------:R-:W-:Y:S01]  /*176a0*/  ISETP.GE.AND P5, PT, R6, R5, PT ;  /* 0x000000050600720c */ /* 0x000fe20003fa6270 */
[C---:B------:R-:W-:Y:S01]  /*176b0*/  VIADD R6, R3.reuse, 0xd8 ;  /* 0x000000d803067836 */ /* 0x040fe20000000000 */
[C---:B------:R-:W-:Y:S01]  /*176c0*/  ISETP.GE.AND P3, PT, R4.reuse, R7, PT ;  /* 0x000000070400720c */ /* 0x040fe20003f66270 */
[----:B---3--:R-:W-:Y:S01]  /*176d0*/  HMMA.16816.F32 R16, R8, R48, R44 ;  /* 0x000000300810723c */ /* 0x008fe2000000182c */
[----:B------:R-:W-:Y:S01]  /*176e0*/  ISETP.GE.AND P0, PT, R4, R5, PT ;  /* 0x000000050400720c */ /* 0x000fe20003f06270 */
[----:B------:R-:W-:Y:S01]  /*176f0*/  VIADD R4, R3, 0xe0 ;  /* 0x000000e003047836 */ /* 0x000fe20000000000 */
[----:B------:R-:W-:-:S02]  /*17700*/  FSEL R130, R26, -INF , !P5 ;  /* 0xff8000001a827808 */ /* 0x000fc40006800000 */
[----:B------:R-:W-:Y:S02]  /*17710*/  FSEL R150, R25, -INF , !P2 ;  /* 0xff80000019967808 */ /* 0x000fe40005000000 */
[----:B------:R-:W-:Y:S02]  /*17720*/  FSEL R128, R27, -INF , !P4 ;  /* 0xff8000001b807808 */ /* 0x000fe40006000000 */
[----:B------:R-:W-:Y:S01]  /*17730*/  FSEL R129, R34, -INF , !P6 ;  /* 0xff80000022817808 */ /* 0x000fe20007000000 */
[C---:B------:R-:W-:Y:S01]  /*17740*/  HMMA.16816.F32 R24, R8.reuse, R62, R36 ;  /* 0x0000003e0818723c */ /* 0x040fe20000001824 */
[----:B------:R-:W-:Y:S02]  /*17750*/  FSEL R207, R33, -INF , !P3 ;  /* 0xff80000021cf7808 */ /* 0x000fe40005800000 */
[C---:B------:R-:W-:Y:S02]  /*17760*/  ISETP.GE.AND P6, PT, R4.reuse, R7, PT ;  /* 0x000000070400720c */ /* 0x040fe40003fc6270 */
[----:B------:R-:W-:Y:S01]  /*17770*/  ISETP.GE.AND P3, PT, R4, R5, PT ;  /* 0x000000050400720c */ /* 0x000fe20003f66270 */
[C---:B------:R-:W-:Y:S01]  /*17780*/  VIADD R4, R3.reuse, 0xe1 ;  /* 0x000000e103047836 */ /* 0x040fe20000000000 */
[C---:B------:R-:W-:Y:S01]  /*17790*/  ISETP.GE.AND P5, PT, R6.reuse, R7, PT ;  /* 0x000000070600720c */ /* 0x040fe20003fa6270 */
[----:B------:R-:W-:Y:S01]  /*177a0*/  HMMA.16816.F32 R8, R8, R50, R12 ;  /* 0x000000320808723c */ /* 0x000fe2000000180c */
        /* <DEDUP_REMOVED lines=12> */
[----:B------:R-:W-:Y:S01]  /*17870*/  ISETP.GE.AND P6, PT, R4, R5, PT ;  /* 0x000000050400720c */ /* 0x000fe20003fc6270 */
[C---:B------:R-:W-:Y:S01]  /*17880*/  VIADD R4, R3.reuse, 0xf0 ;  /* 0x000000f003047836 */ /* 0x040fe20000000000 */
[----:B------:R-:W-:Y:S01]  /*17890*/  ISETP.GE.AND P4, PT, R6, R7, PT ;  /* 0x000000070600720c */ /* 0x000fe20003f86270 */
[----:B------:R-:W-:Y:S01]  /*178a0*/  VIADD R6, R3, 0xe8 ;  /* 0x000000e803067836 */ /* 0x000fe20000000000 */
[----:B------:R-:W-:Y:S02]  /*178b0*/  FSEL R214, R30, -INF , !P3 ;  /* 0xff8000001ed67808 */ /* 0x000fe40005800000 */
[----:B------:R-:W-:-:S02]  /*178c0*/  FSEL R218, R29, -INF , !P0 ;  /* 0xff8000001dda7808 */ /* 0x000fc40004000000 */
[----:B------:R-:W-:Y:S02]  /*178d0*/  FSEL R210, R41, -INF , !P4 ;  /* 0xff80000029d27808 */ /* 0x000fe40006000000 */
[C---:B------:R-:W-:Y:S02]  /*178e0*/  ISETP.GE.AND P3, PT, R4.reuse, R7, PT ;  /* 0x000000070400720c */ /* 0x040fe40003f66270 */
[-C--:B------:R-:W-:Y:S01]  /*178f0*/  ISETP.GE.AND P0, PT, R4, R5.reuse, PT ;  /* 0x000000050400720c */ /* 0x080fe20003f06270 */
[C---:B------:R-:W-:Y:S01]  /*17900*/  VIADD R4, R3.reuse, 0xf8 ;  /* 0x000000f803047836 */ /* 0x040fe20000000000 */
[----:B------:R-:W-:Y:S02]  /*17910*/  ISETP.GE.AND P4, PT, R6, R5, PT ;  /* 0x000000050600720c */ /* 0x000fe40003f86270 */
[----:B------:R-:W-:Y:S02]  /*17920*/  FSEL R151, R42, -INF , !P2 ;  /* 0xff8000002a977808 */ /* 0x000fe40005000000 */
        /* <DEDUP_REMOVED lines=8> */
[----:B------:R-:W-:Y:S02]  /*179b0*/  FSEL R224, R24, -INF , !P2 ;  /* 0xff80000018e07808 */ /* 0x000fe40005000000 */
[----:B------:R-:W-:-:S02]  /*179c0*/  ISETP.GE.AND P5, PT, R6, R7, PT ;  /* 0x000000070600720c */ /* 0x000fc40003fa6270 */
[----:B------:R-:W-:Y:S01]  /*179d0*/  ISETP.GE.AND P2, PT, R6, R5, PT ;  /* 0x000000050600720c */ /* 0x000fe20003f46270 */
[----:B------:R-:W-:Y:S01]  /*179e0*/  VIADD R6, R177, 0x800 ;  /* 0x00000800b1067836 */ /* 0x000fe20000000000 */
[----:B------:R-:W-:Y:S02]  /*179f0*/  FSEL R232, R16, -INF , !P3 ;  /* 0xff80000010e87808 */ /* 0x000fe40005800000 */
[----:B------:R-:W-:Y:S02]  /*17a00*/  FSEL R229, R18, -INF , !P0 ;  /* 0xff80000012e57808 */ /* 0x000fe40004000000 */
[----:B------:R-:W-:Y:S01]  /*17a10*/  FSEL R228, R27, -INF , !P6 ;  /* 0xff8000001be47808 */ /* 0x000fe20007000000 */
[----:B------:R1:W-:Y:S01]  /*17a20*/  STL [R1+0x8c], R6 ;  /* 0x00008c0601007387 */ /* 0x0003e20000100800 */
[C---:B------:R-:W-:Y:S02]  /*17a30*/  ISETP.GE.AND P3, PT, R4.reuse, R7, PT ;  /* 0x000000070400720c */ /* 0x040fe40003f66270 */
[----:B------:R-:W-:Y:S01]  /*17a40*/  ISETP.GE.AND P0, PT, R4, R5, PT ;  /* 0x000000050400720c */ /* 0x000fe20003f06270 */
[----:B------:R-:W-:Y:S01]  /*17a50*/  VIADD R4, R177, 0x1000 ;  /* 0x00001000b1047836 */ /* 0x000fe20000000000 */
[----:B------:R-:W-:Y:S01]  /*17a60*/  ISETP.GE.AND P6, PT, R3, R7, PT ;  /* 0x000000070300720c */ /* 0x000fe20003fc6270 */
[----:B------:R-:W-:Y:S01]  /*17a70*/  VIADD R3, R177, 0x1800 ;  /* 0x00001800b1037836 */ /* 0x000fe20000000000 */
[----:B------:R-:W-:-:S02]  /*17a80*/  FSEL R230, R19, -INF , !P2 ;  /* 0xff80000013e67808 */ /* 0x000fc40005000000 */
[----:B------:R2:W-:Y:S01]  /*17a90*/  STL [R1+0x90], R4 ;  /* 0x0000900401007387 */ /* 0x0005e20000100800 */
[----:B------:R-:W-:Y:S02]  /*17aa0*/  ISETP.GE.AND P2, PT, R178, 0x2, PT ;  /* 0x00000002b200780c */ /* 0x000fe40003f46270 */
[----:B------:R-:W-:Y:S01]  /*17ab0*/  FSEL R236, R11, -INF , !P0 ;  /* 0xff8000000bec7808 */ /* 0x000fe20004000000 */
[----:B------:R3:W-:Y:S01]  /*17ac0*/  STL [R1+0x94], R3 ;  /* 0x0000940301007387 */ /* 0x0007e20000100800 */
[----:B------:R-:W-:Y:S02]  /*17ad0*/  ISETP.NE.U32.AND P0, PT, R222, RZ, PT ;  /* 0x000000ffde00720c */ /* 0x000fe40003f05070 */
[----:B------:R-:W-:Y:S02]  /*17ae0*/  FSEL R88, R88, -INF , !P6 ;  /* 0xff80000058587808 */ /* 0x000fe40007000000 */
[----:B------:R-:W-:Y:S02]  /*17af0*/  FSEL R233, R17, -INF , !P5 ;  /* 0xff80000011e97808 */ /* 0x000fe40006800000 */
[----:B------:R-:W-:-:S02]  /*17b00*/  FSEL R234, R8, -INF , !P4 ;  /* 0xff80000008ea7808 */ /* 0x000fc40006000000 */
[----:B------:R-:W-:Y:S02]  /*17b10*/  FSEL R231, R10, -INF , !P1 ;  /* 0xff8000000ae77808 */ /* 0x000fe40004800000 */
[----:B------:R-:W-:Y:S01]  /*17b20*/  FSEL R235, R9, -INF , !P3 ;  /* 0xff80000009eb7808 */ /* 0x000fe20005800000 */
[----:B-1----:R-:W-:Y:S01]  /*17b30*/  VIADD R6, R177, 0x2000 ;  /* 0x00002000b1067836 */ /* 0x002fe20000000000 */
[----:B------:R-:W-:-:S04]  /*17b40*/  ISETP.NE.AND.EX P0, PT, R223, RZ, PT, P0 ;  /* 0x000000ffdf00720c */ /* 0x000fc80003f05300 */
[----:B------:R1:W-:Y:S01]  /*17b50*/  STL [R1+0x98], R6 ;  /* 0x0000980601007387 */ /* 0x0003e20000100800 */
[C---:B--2---:R-:W-:Y:S02]  /*17b60*/  VIADD R4, R177.reuse, 0x2800 ;  /* 0x00002800b1047836 */ /* 0x044fe40000000000 */
[----:B---3--:R-:W-:-:S03]  /*17b70*/  VIADD R3, R177, 0x3000 ;  /* 0x00003000b1037836 */ /* 0x008fc60000000000 */
[----:B------:R2:W-:Y:S04]  /*17b80*/  STL [R1+0x9c], R4 ;  /* 0x00009c0401007387 */ /* 0x0005e80000100800 */
[----:B------:R3:W-:Y:S01]  /*17b90*/  STL [R1+0xa0], R3 ;  /* 0x0000a00301007387 */ /* 0x0007e20000100800 */
[----:B-1----:R-:W-:-:S05]  /*17ba0*/  VIADD R6, R177, 0x3800 ;  /* 0x00003800b1067836 */ /* 0x002fca0000000000 */
        /* <DEDUP_REMOVED lines=14> */
[----:B---3--:R-:W-:-:S05]  /*17c90*/  VIADD R3, R177, 0x7800 ;  /* 0x00007800b1037836 */ /* 0x008fca0000000000 */
[----:B------:R1:W-:Y:S04]  /*17ca0*/  STL [R1+0xc4], R3 ;  /* 0x0000c40301007387 */ /* 0x0003e80000100800 */
[----:B------:R1:W-:Y:S01]  /*17cb0*/  STL [R1+0xc0], R4 ;  /* 0x0000c00401007387 */ /* 0x0003e20000100800 */
[----:B------:R-:W-:Y:S05]  /*17cc0*/  @!P2 BRA `(.L_x_1163) ;  /* 0x0000000c00e0a947 */ /* 0x000fea0003800000 */
[----:B------:R-:W-:Y:S04]  /*17cd0*/  BSSY B0, `(.L_x_1164) ;  /* 0x0000043000007945 */ /* 0x000fe80003800000 */
[----:B------:R-:W-:Y:S05]  /*17ce0*/  @!P0 BRA `(.L_x_1165) ;  /* 0x0000000000f88947 */ /* 0x000fea0003800000 */
[----:B-1----:R-:W2:Y:S01]  /*17cf0*/  LD.E R4, desc[UR6][R22.64+0x170] ;  /* 0x0001700616047980 */ /* 0x002ea2000c101900 */
[----:B------:R-:W-:Y:S02]  /*17d00*/  IADD3 R12, R77, -0x100, RZ ;  /* 0xffffff004d0c7810 */ /* 0x000fe40007ffe0ff */
[----:B------:R-:W-:Y:S02]  /*17d10*/  IABS R10, R77 ;  /* 0x0000004d000a7213 */ /* 0x000fe40000000000 */
[----:B------:R-:W-:Y:S02]  /*17d20*/  IABS R13, R12 ;  /* 0x0000000c000d7213 */ /* 0x000fe40000000000 */
[-C--:B--2---:R-:W-:Y:S02]  /*17d30*/  IABS R3, R4.reuse ;  /* 0x0000000400037213 */ /* 0x084fe40000000000 */
[-C--:B------:R-:W-:Y:S02]  /*17d40*/  IABS R11, R4.reuse ;  /* 0x00000004000b7213 */ /* 0x080fe40000000000 */
[----:B------:R-:W1:Y:S01]  /*17d50*/  I2F.RP R8, R3 ;  /* 0x0000000300087306 */ /* 0x000e620000209400 */
[----:B------:R-:W-:-:S02]  /*17d60*/  LOP3.LUT R12, R12, R4, RZ, 0x3c, !PT ;  /* 0x000000040c0c7212 */ /* 0x000fc400078e3cff */
[----:B------:R-:W-:-:S05]  /*17d70*/  IADD3 R11, RZ, -R11, RZ ;  /* 0x8000000bff0b7210 */ /* 0x000fca0007ffe0ff */
[----:B-1----:R-:W1:Y:S02]  /*17d80*/  MUFU.RCP R8, R8 ;  /* 0x0000000800087308 */ /* 0x002e640000001000 */
[----:B-1----:R-:W-:-:S06]  /*17d90*/  VIADD R8, R8, 0xffffffe ;  /* 0x0ffffffe08087836 */ /* 0x002fcc0000000000 */
[----:B------:R-:W1:Y:S02]  /*17da0*/  F2I.FTZ.U32.TRUNC.NTZ R9, R8 ;  /* 0x0000000800097305 */ /* 0x000e64000021f000 */
[----:B-1----:R-:W-:Y:S02]  /*17db0*/  IMAD.MOV R6, RZ, RZ, -R9 ;  /* 0x000000ffff067224 */ /* 0x002fe400078e0a09 */
[----:B------:R-:W-:Y:S02]  /*17dc0*/  IMAD.MOV.U32 R8, RZ, RZ, RZ ;  /* 0x000000ffff087224 */ /* 0x000fe400078e00ff */
[----:B------:R-:W-:-:S04]  /*17dd0*/  IMAD R6, R6, R3, RZ ;  /* 0x0000000306067224 */ /* 0x000fc800078e02ff */
[----:B------:R-:W-:-:S04]  /*17de0*/  IMAD.HI.U32 R6, R9, R6, R8 ;  /* 0x0000000609067227 */ /* 0x000fc800078e0008 */
[----:B------:R-:W-:Y:S02]  /*17df0*/  IMAD.MOV.U32 R9, RZ, RZ, R13 ;  /* 0x000000ffff097224 */ /* 0x000fe400078e000d */
[----:B------:R-:W-:-:S04]  /*17e00*/  IMAD.HI.U32 R8, R6, R10, RZ ;  /* 0x0000000a06087227 */ /* 0x000fc800078e00ff */
[----:B------:R-:W-:-:S04]  /*17e10*/  IMAD.HI.U32 R6, R6, R9, RZ ;  /* 0x0000000906067227 */ /* 0x000fc800078e00ff */
[-C--:B------:R-:W-:Y:S02]  /*17e20*/  IMAD R9, R6, R11.reuse, R9 ;  /* 0x0000000b06097224 */ /* 0x080fe400078e0209 */
        /* <DEDUP_REMOVED lines=9> */
[----:B------:R-:W-:-:S02]  /*17ec0*/  LOP3.LUT R3, R77, R4, RZ, 0x3c, !PT ;  /* 0x000000044d037212 */ /* 0x000fc400078e3cff */
[----:B------:R-:W-:Y:S02]  /*17ed0*/  ISETP.GE.AND P1, PT, R12, RZ, PT ;  /* 0x000000ff0c00720c */ /* 0x000fe40003f26270 */
[----:B------:R-:W-:Y:S02]  /*17ee0*/  ISETP.GE.AND P4, PT, R3, RZ, PT ;  /* 0x000000ff0300720c */ /* 0x000fe40003f86270 */
[----:B------:R-:W-:Y:S02]  /*17ef0*/  ISETP.NE.AND P3, PT, R4, RZ, PT ;  /* 0x000000ff0400720c */ /* 0x000fe40003f65270 */
[----:B------:R-:W-:Y:S01]  /*17f00*/  LOP3.LUT R9, RZ, R4, RZ, 0x33, !PT ;  /* 0x00000004ff097212 */ /* 0x000fe200078e33ff */
[----:B------:R-:W-:Y:S02]  /*17f10*/  @P5 VIADD R6, R6, 0x1 ;  /* 0x0000000106065836 */ /* 0x000fe40000000000 */
[----:B------:R-:W-:-:S04]  /*17f20*/  @P6 IADD3 R8, R8, 0x1, RZ ;  /* 0x0000000108086810 */ /* 0x000fc80007ffe0ff */
[----:B------:R-:W-:Y:S02]  /*17f30*/  @!P1 IMAD.MOV R6, RZ, RZ, -R6 ;  /* 0x000000ffff069224 */ /* 0x000fe400078e0a06 */
[----:B------:R-:W-:-:S03]  /*17f40*/  @!P4 IADD3 R8, -R8, RZ, RZ ;  /* 0x000000ff0808c210 */ /* 0x000fc60007ffe1ff */
[C---:B------:R-:W-:Y:S02]  /*17f50*/  SEL R6, R9.reuse, R6, !P3 ;  /* 0x0000000609067207 */ /* 0x040fe40005800000 */
[----:B------:R-:W-:Y:S02]  /*17f60*/  SEL R3, R9, R8, !P3 ;  /* 0x0000000809037207 */ /* 0x000fe40005800000 */
[----:B------:R-:W2:Y:S01]  /*17f70*/  LD.E.64 R8, desc[UR6][R22.64+0x38] ;  /* 0x0000380616087980 */ /* 0x000ea2000c101b00 */
[----:B------:R-:W-:-:S04]  /*17f80*/  IMAD.WIDE R12, R6, 0x4, R222 ;  /* 0x00000004060c7825 */ /* 0x000fc800078e02de */
[C---:B------:R-:W-:Y:S02]  /*17f90*/  IMAD.WIDE R10, R3.reuse, 0x4, R222 ;  /* 0x00000004030a7825 */ /* 0x040fe400078e02de */
[----:B------:R-:W3:Y:S04]  /*17fa0*/  LD.E R12, desc[UR6][R12.64] ;  /* 0x000000060c0c7980 */ /* 0x000ee8000c101900 */
[----:B------:R-:W3:Y:S04]  /*17fb0*/  LD.E R14, desc[UR6][R10.64] ;  /* 0x000000060a0e7980 */ /* 0x000ee8000c101900 */
[----:B------:R-:W4:Y:S01]  /*17fc0*/  LD.E.64 R10, desc[UR6][R22.64+0x20] ;  /* 0x00002006160a7980 */ /* 0x000f22000c101b00 */
[----:B------:R-:W-:-:S05]  /*17fd0*/  IADD3 R3, R3, -R6, RZ ;  /* 0x8000000603037210 */ /* 0x000fca0007ffe0ff */
[----:B------:R-:W-:-:S05]  /*17fe0*/  IMAD R4, R4, R3, -0x100 ;  /* 0xffffff0004047424 */ /* 0x000fca00078e0203 */
[----:B------:R-:W-:Y:S01]  /*17ff0*/  SHF.R.S32.HI R6, RZ, 0x1f, R4 ;  /* 0x0000001fff067819 */ /* 0x000fe20000011404 */
[-C--:B--2---:R-:W-:Y:S02]  /*18000*/  IMAD R3, R9, R4.reuse, RZ ;  /* 0x0000000409037224 */ /* 0x084fe400078e02ff */
[----:B---3--:R-:W-:Y:S02]  /*18010*/  IMAD.IADD R14, R12, 0x1, -R14 ;  /* 0x000000010c0e7824 */ /* 0x008fe400078e0a0e */
[----:B------:R-:W-:-:S04]  /*18020*/  IMAD.WIDE.U32 R12, R8, R4, RZ ;  /* 0x00000004080c7225 */ /* 0x000fc800078e00ff */
[----:B------:R-:W-:Y:S01]  /*18030*/  IMAD R8, R8, R6, R3 ;  /* 0x0000000608087224 */ /* 0x000fe200078e0203 */
[----:B------:R-:W-:-:S04]  /*18040*/  SHF.R.S32.HI R3, RZ, 0x1f, R14 ;  /* 0x0000001fff037819 */ /* 0x000fc8000001140e */
[----:B------:R-:W-:Y:S01]  /*18050*/  IADD3 R9, R13, R8, RZ ;  /* 0x000000080d097210 */ /* 0x000fe20007ffe0ff */
[----:B------:R-:W-:Y:S02]  /*18060*/  IMAD.MOV.U32 R8, RZ, RZ, R12 ;  /* 0x000000ffff087224 */ /* 0x000fe400078e000c */
[----:B----4-:R-:W-:Y:S02]  /*18070*/  IMAD R4, R11, R14, RZ ;  /* 0x0000000e0b047224 */ /* 0x010fe400078e02ff */
[----:B------:R-:W-:-:S04]  /*18080*/  IMAD.WIDE.U32 R8, R14, R10, R8 ;  /* 0x0000000a0e087225 */ /* 0x000fc800078e0008 */
[----:B------:R-:W-:Y:S02]  /*18090*/  IMAD R4, R10, R3, R4 ;  /* 0x000000030a047224 */ /* 0x000fe400078e0204 */
[----:B------:R-:W-:-:S03]  /*180a0*/  IMAD.MOV.U32 R3, RZ, RZ, R8 ;  /* 0x000000ffff037224 */ /* 0x000fc600078e0008 */
[----:B------:R-:W-:Y:S01]  /*180b0*/  IADD3 R4, R9, R4, RZ ;  /* 0x0000000409047210 */ /* 0x000fe20007ffe0ff */
[----:B------:R-:W-:Y:S05]  /*180c0*/  BRA `(.L_x_1166) ;  /* 0x00000000000c7947 */ /* 0x000fea0003800000 */
.L_x_1165:
[----:B-1----:R-:W2:Y:S02]  /*180d0*/  LD.E R3, desc[UR6][R22.64+0x38] ;  /* 0x0000380616037980 */ /* 0x002ea4000c101900 */
[----:B--2---:R-:W-:-:S04]  /*180e0*/  LEA R3, -R3, RZ, 0x8 ;  /* 0x000000ff03037211 */ /* 0x004fc800078e41ff */
[----:B------:R-:W-:Y:S02]  /*180f0*/  SHF.R.S32.HI R4, RZ, 0x1f, R3 ;  /* 0x0000001fff047819 */ /* 0x000fe40000011403 */
.L_x_1166:
[----:B------:R-:W-:Y:S05]  /*18100*/  BSYNC B0 ;  /* 0x0000000000007941 */ /* 0x000fea0003800000 */
.L_x_1164:
[----:B------:R-:W-:Y:S01]  /*18110*/  ISETP.GE.AND P1, PT, R132, R251, PT ;  /* 0x000000fb8400720c */ /* 0x000fe20003f26270 */
[----:B------:R-:W-:-:S12]  /*18120*/  BSSY B0, `(.L_x_1167) ;  /* 0x00000af000007945 */ /* 0x000fd80003800000 */
[----:B------:R-:W-:Y:S01]  /*18130*/  @!P1 IADD3 R6, P4, R3, R116, RZ ;  /* 0x0000007403069210 */ /* 0x000fe20007f9e0ff */
[----:B------:R-:W-:Y:S01]  /*18140*/  @!P1 IMAD.MOV.U32 R14, RZ, RZ, R3 ;  /* 0x000000ffff0e9224 */ /* 0x000fe200078e0003 */
[----:B------:R-:W-:Y:S01]  /*18150*/  @!P1 LEA R8, P3, R190, R3, 0x5 ;  /* 0x00000003be089211 */ /* 0x000fe200078628ff */
[C---:B------:R-:W-:Y:S01]  /*18160*/  @!P1 IMAD R16, R191.reuse, 0x50, RZ ;  /* 0x00000050bf109824 */ /* 0x040fe200078e02ff */
[-C--:B------:R-:W-:Y:S01]  /*18170*/  @!P1 MOV R15, R4.reuse ;  /* 0x00000004000f9202 */ /* 0x080fe20000000f00 */
[----:B------:R-:W-:Y:S01]  /*18180*/  @!P1 IMAD.X R9, R4, 0x1, R118, P4 ;  /* 0x0000000104099824 */ /* 0x000fe200020e0676 */
[-C--:B------:R-:W-:Y:S01]  /*18190*/  @!P1 LEA.HI.X R10, R190, R4.reuse, R191, 0x5, P3 ;  /* 0x00000004be0a9211 */ /* 0x080fe200018f2cbf */
[C---:B------:R-:W-:Y:S01]  /*181a0*/  @!P1 IMAD R17, R191.reuse, 0x30, RZ ;  /* 0x00000030bf119824 */ /* 0x040fe200078e02ff */
[-C--:B------:R-:W-:Y:S01]  /*181b0*/  @!P1 LEA R44, P4, R6, R227.reuse, 0x1 ;  /* 0x000000e3062c9211 */ /* 0x080fe200078808ff */
[C---:B------:R-:W-:Y:S01]  /*181c0*/  @!P1 IMAD R19, R191.reuse, 0x90, RZ ;  /* 0x00000090bf139824 */ /* 0x040fe200078e02ff */
[----:B------:R-:W-:Y:S01]  /*181d0*/  @!P1 LEA R42, P3, R8, R227, 0x1 ;  /* 0x000000e3082a9211 */ /* 0x000fe200078608ff */
[----:B------:R-:W-:Y:S01]  /*181e0*/  @!P1 IMAD R18, R191, 0x70, RZ ;  /* 0x00000070bf129824 */ /* 0x000fe200078e02ff */
[-C--:B------:R-:W-:Y:S01]  /*181f0*/  @!P1 LEA.HI.X R45, R6, R225.reuse, R9, 0x1, P4 ;  /* 0x000000e1062d9211 */ /* 0x080fe200020f0c09 */
[----:B------:R-:W-:Y:S01]  /*18200*/  @!P1 IMAD.MOV.U32 R9, RZ, RZ, R4 ;  /* 0x000000ffff099224 */ /* 0x000fe200078e0004 */
[----:B------:R-:W-:Y:S01]  /*18210*/  @!P1 LEA.HI.X R43, R8, R225, R10, 0x1, P3 ;  /* 0x000000e1082b9211 */ /* 0x000fe200018f0c0a */
[----:B------:R-:W-:Y:S01]  /*18220*/  @!P1 IMAD.MOV.U32 R8, RZ, RZ, R3 ;  /* 0x000000ffff089224 */ /* 0x000fe200078e0003 */
[CC--:B------:R-:W-:Y:S01]  /*18230*/  @!P1 LEA R6, P4, R190.reuse, R3.reuse, 0x6 ;  /* 0x00000003be069211 */ /* 0x0c0fe200078830ff */
[----:B------:R1:W-:Y:S01]  /*18240*/  @P1 STS.128 [R188+0x2000], RZ ;  /* 0x002000ffbc001388 */ /* 0x0003e20000000c00 */
[C---:B------:R-:W-:Y:S01]  /*18250*/  @!P1 LEA R12, P3, R190.reuse, R3, 0x7 ;  /* 0x00000003be0c9211 */ /* 0x040fe200078638ff */
[C---:B------:R-:W-:Y:S01]  /*18260*/  @!P1 IMAD.WIDE.U32 R10, R190.reuse, 0x30, R8 ;  /* 0x00000030be0a9825 */ /* 0x040fe200078e0008 */
[----:B------:R-:W-:-:S02]  /*18270*/  @!P1 LEA.HI.X R13, R190, R4, R191, 0x6, P4 ;  /* 0x00000004be0d9211 */ /* 0x000fc400020f34bf */
[-C--:B------:R-:W-:Y:S01]  /*18280*/  @!P1 LEA R40, P4, R6, R227.reuse, 0x1 ;  /* 0x000000e306289211 */ /* 0x080fe200078808ff */
[----:B------:R-:W-:Y:S01]  /*18290*/  @!P1 IMAD.WIDE.U32 R8, R190, 0x50, R14 ;  /* 0x00000050be089825 */ /* 0x000fe200078e000e */
[----:B------:R-:W-:Y:S02]  /*182a0*/  @!P1 LEA R38, P5, R10, R227, 0x1 ;  /* 0x000000e30a269211 */ /* 0x000fe400078a08ff */
[----:B------:R-:W-:Y:S01]  /*182b0*/  @!P1 LEA.HI.X R41, R6, R225, R13, 0x1, P4 ;  /* 0x000000e106299211 */ /* 0x000fe200020f0c0d */
[----:B------:R-:W-:Y:S01]  /*182c0*/  @!P1 IMAD.IADD R9, R9, 0x1, R16 ;  /* 0x0000000109099824 */ /* 0x000fe200078e0210 */
[----:B------:R-:W-:Y:S01]  /*182d0*/  @!P1 LEA R36, P4, R8, R227, 0x1 ;  /* 0x000000e308249211 */ /* 0x000fe200078808ff */
[----:B------:R-:W-:Y:S01]  /*182e0*/  @!P1 IMAD.IADD R6, R11, 0x1, R17 ;  /* 0x000000010b069824 */ /* 0x000fe200078e0211 */
[-C--:B------:R-:W-:Y:S01]  /*182f0*/  @!P1 LEA.HI.X R13, R190, R4.reuse, R191, 0x7, P3 ;  /* 0x00000004be0d9211 */ /* 0x080fe200018f3cbf */
[----:B------:R-:W-:Y:S01]  /*18300*/  @!P1 IMAD.MOV.U32 R16, RZ, RZ, R3 ;  /* 0x000000ffff109224 */ /* 0x000fe200078e0003 */
[----:B------:R-:W-:Y:S01]  /*18310*/  @!P1 LEA.HI.X R37, R8, R225, R9, 0x1, P4 ;  /* 0x000000e108259211 */ /* 0x000fe200020f0c09 */
[----:B------:R-:W-:Y:S01]  /*18320*/  @!P1 IMAD.MOV.U32 R8, RZ, RZ, R3 ;  /* 0x000000ffff089224 */ /* 0x000fe200078e0003 */
[C---:B------:R-:W-:Y:S01]  /*18330*/  @!P1 LEA R34, P3, R12.reuse, R227, 0x1 ;  /* 0x000000e30c229211 */ /* 0x040fe200078608ff */
[----:B------:R-:W-:Y:S01]  /*18340*/  @!P1 IMAD.MOV.U32 R11, RZ, RZ, R4 ;  /* 0x000000ffff0b9224 */ /* 0x000fe200078e0004 */
[-C--:B------:R-:W-:Y:S01]  /*18350*/  @!P1 MOV R9, R4.reuse ;  /* 0x0000000400099202 */ /* 0x080fe20000000f00 */
[C---:B------:R-:W-:Y:S01]  /*18360*/  @!P1 IMAD R24, R191.reuse, 0xb0, RZ ;  /* 0x000000b0bf189824 */ /* 0x040fe200078e02ff */
[----:B------:R-:W-:Y:S01]  /*18370*/  @!P1 MOV R17, R4 ;  /* 0x0000000400119202 */ /* 0x000fe20000000f00 */
[----:B------:R-:W-:Y:S01]  /*18380*/  @!P1 IMAD R25, R191, 0xc0, RZ ;  /* 0x000000c0bf199824 */ /* 0x000fe200078e02ff */
[-C--:B------:R-:W-:Y:S01]  /*18390*/  @!P1 LEA.HI.X R35, R12, R225.reuse, R13, 0x1, P3 ;  /* 0x000000e10c239211 */ /* 0x080fe200018f0c0d */
[----:B------:R-:W-:Y:S01]  /*183a0*/  @!P1 IMAD.WIDE.U32 R12, R190, 0x60, R8 ;  /* 0x00000060be0c9825 */ /* 0x000fe200078e0008 */
[----:B------:R-:W-:-:S02]  /*183b0*/  @!P1 LEA.HI.X R39, R10, R225, R6, 0x1, P5 ;  /* 0x000000e10a279211 */ /* 0x000fc400028f0c06 */
[CC--:B------:R-:W-:Y:S01]  /*183c0*/  @!P1 LEA R14, P3, R3.reuse, R227.reuse, 0x1 ;  /* 0x000000e3030e9211 */ /* 0x0c0fe200078608ff */
[----:B------:R-:W-:Y:S01]  /*183d0*/  @!P1 IMAD.WIDE.U32 R8, R190, 0x90, R16 ;  /* 0x00000090be089825 */ /* 0x000fe200078e0010 */
[----:B------:R-:W-:Y:S02]  /*183e0*/  @!P1 LEA R32, P5, R12, R227, 0x1 ;  /* 0x000000e30c209211 */ /* 0x000fe400078a08ff */
[----:B------:R-:W-:Y:S01]  /*183f0*/  @!P1 LEA.HI.X R15, R3, R225, R4, 0x1, P3 ;  /* 0x000000e1030f9211 */ /* 0x000fe200018f0c04 */
[----:B------:R-:W-:Y:S01]  /*18400*/  @!P1 IMAD.MOV.U32 R10, RZ, RZ, R3 ;  /* 0x000000ffff0a9224 */ /* 0x000fe200078e0003 */
[----:B------:R-:W-:Y:S01]  /*18410*/  @!P1 LEA R28, P3, R8, R227, 0x1 ;  /* 0x000000e3081c9211 */ /* 0x000fe200078608ff */
[----:B------:R-:W-:Y:S02]  /*18420*/  @!P1 IMAD R6, R191, 0x60, RZ ;  /* 0x00000060bf069824 */ /* 0x000fe400078e02ff */
[----:B------:R-:W-:Y:S01]  /*18430*/  @!P1 IMAD.IADD R9, R9, 0x1, R19 ;  /* 0x0000000109099824 */ /* 0x000fe200078e0213 */
[----:B------:R-:W-:Y:S01]  /*18440*/  @!PT LDS RZ, [RZ] ;  /* 0x00000000fffff984 */ /* 0x000fe20000000800 */
[----:B------:R-:W-:Y:S01]  /*18450*/  @!PT LDS RZ, [RZ] ;  /* 0x00000000fffff984 */ /* 0x000fe20000000800 */
[----:B------:R-:W-:Y:S01]  /*18460*/  @!PT LDS RZ, [RZ] ;  /* 0x00000000fffff984 */ /* 0x000fe20000000800 */
[----:B------:R2:W-:Y:S01]  /*18470*/  @!P1 LDGSTS.E.BYPASS.LTC128B.128 [R188+0x2000], desc[UR6][R14.64] ;  /* 0x020000000ebc9fae */ /* 0x0005e2000b901d46 */
[----:B------:R-:W-:-:S03]  /*18480*/  @!P1 IMAD.WIDE.U32 R10, R190, 0x70, R10 ;  /* 0x00000070be0a9825 */ /* 0x000fc600078e000a */
[----:B------:R-:W-:Y:S01]  /*18490*/  @!P1 LEA.HI.X R29, R8, R225, R9, 0x1, P3 ;  /* 0x000000e1081d9211 */ /* 0x000fe200018f0c09 */
[----:B------:R-:W-:Y:S01]  /*184a0*/  @!P1 IMAD.IADD R13, R6, 0x1, R13 ;  /* 0x00000001060d9824 */ /* 0x000fe200078e020d */
[C---:B------:R-:W-:Y:S01]  /*184b0*/  @!P1 LEA R30, P4, R10.reuse, R227, 0x1 ;  /* 0x000000e30a1e9211 */ /* 0x040fe200078808ff */
[----:B------:R-:W-:Y:S01]  /*184c0*/  @!P1 IMAD.IADD R6, R11, 0x1, R18 ;  /* 0x000000010b069824 */ /* 0x000fe200078e0212 */
[----:B------:R-:W-:Y:S01]  /*184d0*/  @!P1 MOV R8, R3 ;  /* 0x0000000300089202 */ /* 0x000fe20000000f00 */
[--C-:B------:R-:W-:Y:S01]  /*184e0*/  @!P1 IMAD.MOV.U32 R9, RZ, RZ, R4.reuse ;  /* 0x000000ffff099224 */ /* 0x100fe200078e0004 */
[----:B------:R1:W-:Y:S01]  /*184f0*/  @P1 STS.128 [R188+0x2800], RZ ;  /* 0x002800ffbc001388 */ /* 0x0003e20000000c00 */
[----:B------:R-:W-:Y:S01]  /*18500*/  @!P1 IMAD.MOV.U32 R11, RZ, RZ, R4 ;  /* 0x000000ffff0b9224 */ /* 0x000fe200078e0004 */
[-C--:B------:R-:W-:Y:S01]  /*18510*/  @!P1 LEA.HI.X R31, R10, R225.reuse, R6, 0x1, P4 ;  /* 0x000000e10a1f9211 */ /* 0x080fe200020f0c06 */
[----:B------:R-:W-:Y:S01]  /*18520*/  @!P1 IMAD R6, R191, 0xa0, RZ ;  /* 0x000000a0bf069824 */ /* 0x000fe200078e02ff */
[----:B------:R-:W-:Y:S01]  /*18530*/  @!PT LDS RZ, [RZ] ;  /* 0x00000000fffff984 */ /* 0x000fe20000000800 */
[----:B------:R-:W-:Y:S01]  /*18540*/  @!PT LDS RZ, [RZ] ;  /* 0x00000000fffff984 */ /* 0x000fe20000000800 */
[----:B------:R-:W-:Y:S01]  /*18550*/  @!PT LDS RZ, [RZ] ;  /* 0x00000000fffff984 */ /* 0x000fe20000000800 */
[----:B------:R1:W-:Y:S01]  /*18560*/  @!P1 LDGSTS.E.BYPASS.LTC128B.128 [R188+0x2800], desc[UR6][R44.64] ;  /* 0x028000002cbc9fae */ /* 0x0003e2000b901d46 */
[----:B------:R-:W-:Y:S01]  /*18570*/  @!P1 IMAD.WIDE.U32 R16, R190, 0xa0, R8 ;  /* 0x000000a0be109825 */ /* 0x000fe200078e0008 */
[----:B------:R-:W-:-:S02]  /*18580*/  @!P1 LEA.HI.X R33, R12, R225, R13, 0x1, P5 ;  /* 0x000000e10c219211 */ /* 0x000fc400028f0c0d */
[----:B------:R1:W-:Y:S01]  /*18590*/  @P1 STS.128 [R188+0x3000], RZ ;  /* 0x003000ffbc001388 */ /* 0x0003e20000000c00 */
[--C-:B------:R-:W-:Y:S01]  /*185a0*/  @!P1 IMAD.MOV.U32 R10, RZ, RZ, R3.reuse ;  /* 0x000000ffff0a9224 */ /* 0x100fe200078e0003 */
[----:B------:R-:W-:Y:S01]  /*185b0*/  @!P1 MOV R18, R3 ;  /* 0x0000000300129202 */ /* 0x000fe20000000f00 */
[----:B------:R-:W-:Y:S01]  /*185c0*/  @!P1 IMAD.MOV.U32 R19, RZ, RZ, R4 ;  /* 0x000000ffff139224 */ /* 0x000fe200078e0004 */
[----:B------:R-:W-:Y:S01]  /*185d0*/  @!PT LDS RZ, [RZ] ;  /* 0x00000000fffff984 */ /* 0x000fe20000000800 */
[----:B------:R-:W-:Y:S01]  /*185e0*/  @!PT LDS RZ, [RZ] ;  /* 0x00000000fffff984 */ /* 0x000fe20000000800 */
[----:B------:R-:W-:Y:S01]  /*185f0*/  @!PT LDS RZ, [RZ] ;  /* 0x00000000fffff984 */ /* 0x000fe20000000800 */
[----:B------:R1:W-:Y:S01]  /*18600*/  @!P1 LDGSTS.E.BYPASS.LTC128B.128 [R188+0x3000], desc[UR6][R42.64] ;  /* 0x030000002abc9fae */ /* 0x0003e2000b901d46 */
[----:B------:R-:W-:Y:S01]  /*18610*/  @!P1 IADD3 R6, R6, R17, RZ ;  /* 0x0000001106069210 */ /* 0x000fe20007ffe0ff */
[----:B------:R-:W-:Y:S01]  /*18620*/  @!P1 IMAD.MOV.U32 R20, RZ, RZ, R3 ;  /* 0x000000ffff149224 */ /* 0x000fe200078e0003 */
[----:B------:R-:W-:Y:S01]  /*18630*/  @!P1 LEA R26, P3, R16, R227, 0x1 ;  /* 0x000000e3101a9211 */ /* 0x000fe200078608ff */
[----:B------:R1:W-:Y:S01]  /*18640*/  @P1 STS.128 [R188+0x3800], RZ ;  /* 0x003800ffbc001388 */ /* 0x0003e20000000c00 */
[----:B--2---:R-:W-:Y:S02]  /*18650*/  @!P1 IMAD.WIDE.U32 R14, R190, 0xb0, R10 ;  /* 0x000000b0be0e9825 */ /* 0x004fe400078e000a */
[----:B------:R-:W-:Y:S01]  /*18660*/  @!P1 LEA.HI.X R27, R16, R225, R6, 0x1, P3 ;  /* 0x000000e1101b9211 */ /* 0x000fe200018f0c06 */
[----:B------:R-:W-:Y:S01]  /*18670*/  @!PT LDS RZ, [RZ] ;  /* 0x00000000fffff984 */ /* 0x000fe20000000800 */
[----:B------:R-:W-:Y:S01]  /*18680*/  @!PT LDS RZ, [RZ] ;  /* 0x00000000fffff984 */ /* 0x000fe20000000800 */
[----:B------:R-:W-:Y:S01]  /*18690*/  @!PT LDS RZ, [RZ] ;  /* 0x00000000fffff984 */ /* 0x000fe20000000800 */
[----:B------:R1:W-:Y:S01]  /*186a0*/  @!P1 LDGSTS.E.BYPASS.LTC128B.128 [R188+0x3800], desc[UR6][R38.64] ;  /* 0x0380000026bc9fae */ /* 0x0003e2000b901d46 */
[----:B------:R-:W-:-:S02]  /*186b0*/  @!P1 IMAD.MOV.U32 R21, RZ, RZ, R4 ;  /* 0x000000ffff159224 */ /* 0x000fc400078e0004 */
[C---:B------:R-:W-:Y:S01]  /*186c0*/  @!P1 IMAD.WIDE.U32 R12, R190.reuse, 0xc0, R8 ;  /* 0x000000c0be0c9825 */ /* 0x040fe200078e0008 */
[----:B------:R1:W-:Y:S03]  /*186d0*/  @P1 STS.128 [R188+0x4000], RZ ;  /* 0x004000ffbc001388 */ /* 0x0003e60000000c00 */
[----:B------:R-:W-:Y:S01]  /*186e0*/  @!P1 IMAD R46, R191, 0xd0, RZ ;  /* 0x000000d0bf2e9824 */ /* 0x000fe200078e02ff */
[----:B------:R-:W-:Y:S01]  /*186f0*/  @!PT LDS RZ, [RZ] ;  /* 0x00000000fffff984 */ /* 0x000fe20000000800 */
[----:B------:R-:W-:Y:S01]  /*18700*/  @!PT LDS RZ, [RZ] ;  /* 0x00000000fffff984 */ /* 0x000fe20000000800 */
[----:B------:R-:W-:Y:S01]  /*18710*/  @!PT LDS RZ, [RZ] ;  /* 0x00000000fffff984 */ /* 0x000fe20000000800 */
[----:B------:R1:W-:Y:S01]  /*18720*/  @!P1 LDGSTS.E.BYPASS.LTC128B.128 [R188+0x4000], desc[UR6][R40.64] ;  /* 0x0400000028bc9fae */ /* 0x0003e2000b901d46 */
[----:B------:R-:W-:-:S03]  /*18730*/  @!P1 IMAD.WIDE.U32 R10, R190, 0xd0, R18 ;  /* 0x000000d0be0a9825 */ /* 0x000fc600078e0012 */
[----:B------:R1:W-:Y:S01]  /*18740*/  @P1 STS.128 [R188+0x4800], RZ ;  /* 0x004800ffbc001388 */ /* 0x0003e20000000c00 */
[----:B------:R-:W-:Y:S01]  /*18750*/  @!P1 IMAD.IADD R6, R15, 0x1, R24 ;  /* 0x000000010f069824 */ /* 0x000fe200078e0218 */
[-C--:B------:R-:W-:Y:S01]  /*18760*/  @!P1 LEA R24, P6, R14, R227.reuse, 0x1 ;  /* 0x000000e30e189211 */ /* 0x080fe200078c08ff */
[----:B------:R-:W-:Y:S01]  /*18770*/  @!P1 IMAD R47, R191, 0xe0, RZ ;  /* 0x000000e0bf2f9824 */ /* 0x000fe200078e02ff */
[----:B------:R-:W-:Y:S01]  /*18780*/  @!PT LDS RZ, [RZ] ;  /* 0x00000000fffff984 */ /* 0x000fe20000000800 */
[----:B------:R-:W-:Y:S01]  /*18790*/  @!PT LDS RZ, [RZ] ;  /* 0x00000000fffff984 */ /* 0x000fe20000000800 */
[----:B------:R-:W-:Y:S01]  /*187a0*/  @!PT LDS RZ, [RZ] ;  /* 0x00000000fffff984 */ /* 0x000fe20000000800 */
[----:B------:R1:W-:Y:S01]  /*187b0*/  @!P1 LDGSTS.E.BYPASS.LTC128B.128 [R188+0x4800], desc[UR6][R36.64] ;  /* 0x0480000024bc9fae */ /* 0x0003e2000b901d46 */
[----:B------:R-:W-:Y:S01]  /*187c0*/  @!P1 IMAD.WIDE.U32 R8, R190, 0xe0, R20 ;  /* 0x000000e0be089825 */ /* 0x000fe200078e0014 */
[-C--:B------:R-:W-:Y:S02]  /*187d0*/  @!P1 LEA R20, P5, R12, R227.reuse, 0x1 ;  /* 0x000000e30c149211 */ /* 0x080fe400078a08ff */
[----:B------:R1:W-:Y:S01]  /*187e0*/  @P1 STS.128 [R188+0x5000], RZ ;  /* 0x005000ffbc001388 */ /* 0x0003e20000000c00 */
[----:B------:R-:W-:Y:S01]  /*187f0*/  @!P1 IMAD.IADD R13, R25, 0x1, R13 ;  /* 0x00000001190d9824 */ /* 0x000fe200078e020d */
[----:B------:R-:W-:Y:S01]  /*18800*/  @!P1 IADD3 R11, R11, R46, RZ ;  /* 0x0000002e0b0b9210 */ /* 0x000fe20007ffe0ff */
[----:B------:R-:W-:Y:S01]  /*18810*/  @!P1 IMAD.IADD R9, R47, 0x1, R9 ;  /* 0x000000012f099824 */ /* 0x000fe200078e0209 */
[----:B------:R-:W-:Y:S01]  /*18820*/  @!PT LDS RZ, [RZ] ;  /* 0x00000000fffff984 */ /* 0x000fe20000000800 */
[----:B------:R-:W-:Y:S01]  /*18830*/  @!PT LDS RZ, [RZ] ;  /* 0x00000000fffff984 */ /* 0x000fe20000000800 */
[----:B------:R-:W-:Y:S01]  /*18840*/  @!PT LDS RZ, [RZ] ;  /* 0x00000000fffff984 */ /* 0x000fe20000000800 */
[----:B------:R1:W-:Y:S01]  /*18850*/  @!P1 LDGSTS.E.BYPASS.LTC128B.128 [R188+0x5000], desc[UR6][R32.64] ;  /* 0x0500000020bc9fae */ /* 0x0003e2000b901d46 */
[----:B------:R-:W-:-:S02]  /*18860*/  @!P1 LEA R18, P4, R10, R227, 0x1 ;  /* 0x000000e30a129211 */ /* 0x000fc400078808ff */
[----:B------:R-:W-:Y:S01]  /*18870*/  @!P1 LEA.HI.X R25, R14, R225, R6, 0x1, P6 ;  /* 0x000000e10e199211 */ /* 0x000fe200030f0c06 */
[----:B------:R1:W-:Y:S01]  /*18880*/  @P1 STS.128 [R188+0x5800], RZ ;  /* 0x005800ffbc001388 */ /* 0x0003e20000000c00 */
[----:B------:R-:W-:Y:S02]  /*18890*/  @!P1 LEA R16, P3, R8, R227, 0x1 ;  /* 0x000000e308109211 */ /* 0x000fe400078608ff */
[-C--:B------:R-:W-:Y:S01]  /*188a0*/  @!P1 LEA.HI.X R21, R12, R225.reuse, R13, 0x1, P5 ;  /* 0x000000e10c159211 */ /* 0x080fe200028f0c0d */
[----:B------:R-:W-:Y:S01]  /*188b0*/  @!PT LDS RZ, [RZ] ;  /* 0x00000000fffff984 */ /* 0x000fe20000000800 */
[----:B------:R-:W-:Y:S01]  /*188c0*/  @!PT LDS RZ, [RZ] ;  /* 0x00000000fffff984 */ /* 0x000fe20000000800 */
[----:B------:R-:W-:Y:S01]  /*188d0*/  @!PT LDS RZ, [RZ] ;  /* 0x00000000fffff984 */ /* 0x000fe20000000800 */
[----:B------:R1:W-:Y:S01]  /*188e0*/  @!P1 LDGSTS.E.BYPASS.LTC128B.128 [R188+0x5800], desc[UR6][R30.64] ;  /* 0x058000001ebc9fae */ /* 0x0003e2000b901d46 */
[-C--:B------:R-:W-:Y:S02]  /*188f0*/  @!P1 LEA.HI.X R19, R10, R225.reuse, R11, 0x1, P4 ;  /* 0x000000e10a139211 */ /* 0x080fe400020f0c0b */
        /* <DEDUP_REMOVED lines=38> */
[----:B------:R-:W-:Y:S01]  /*18b60*/  MOV R8, R3 ;  /* 0x0000000300087202 */ /* 0x000fe20000000f00 */
[----:B------:R-:W-:Y:S01]  /*18b70*/  IMAD R6, R191, 0xf0, RZ ;  /* 0x000000f0bf067824 */ /* 0x000fe200078e02ff */
[----:B------:R-:W-:-:S03]  /*18b80*/  MOV R9, R4 ;  /* 0x0000000400097202 */ /* 0x000fc60000000f00 */
[----:B------:R-:W-:-:S05]  /*18b90*/  IMAD.WIDE.U32 R8, R190, 0xf0, R8 ;  /* 0x000000f0be087825 */ /* 0x000fca00078e0008 */
[----:B------:R-:W-:Y:S02]  /*18ba0*/  IADD3 R6, R9, R6, RZ ;  /* 0x0000000609067210 */ /* 0x000fe40007ffe0ff */
[----:B------:R-:W-:-:S04]  /*18bb0*/  LEA R10, P1, R8, R227, 0x1 ;  /* 0x000000e3080a7211 */ /* 0x000fc800078208ff */
[----:B------:R-:W-:-:S05]  /*18bc0*/  LEA.HI.X R11, R8, R225, R6, 0x1, P1 ;  /* 0x000000e1080b7211 */ /* 0x000fca00008f0c06 */
[----:B------:R-:W-:Y:S01]  /*18bd0*/  @!PT LDS RZ, [RZ] ;  /* 0x00000000fffff984 */ /* 0x000fe20000000800 */
[----:B------:R-:W-:Y:S01]  /*18be0*/  @!PT LDS RZ, [RZ] ;  /* 0x00000000fffff984 */ /* 0x000fe20000000800 */
[----:B------:R-:W-:Y:S01]  /*18bf0*/  @!PT LDS RZ, [RZ] ;  /* 0x00000000fffff984 */ /* 0x000fe20000000800 */
[----:B------:R2:W-:Y:S04]  /*18c00*/  LDGSTS.E.BYPASS.LTC128B.128 [R188+0x9800], desc[UR6][R10.64] ;  /* 0x098000000abc7fae */ /* 0x0005e8000b901d46 */
.L_x_1168:
[----:B------:R-:W-:Y:S05]  /*18c10*/  BSYNC B0 ;  /* 0x0000000000007941 */ /* 0x000fea0003800000 */
.L_x_1167:
[----:B------:R-:W0:Y:S01]  /*18c20*/  LDGDEPBAR ;  /* 0x00000000000079af */ /* 0x000e220000000000 */
[----:B------:R-:W-:-:S04]  /*18c30*/  LEA R227, P1, R3, R227, 0x1 ;  /* 0x000000e303e37211 */ /* 0x000fc800078208ff */
[----:B------:R-:W-:-:S09]  /*18c40*/  LEA.HI.X R225, R3, R225, R4, 0x1, P1 ;  /* 0x000000e103e17211 */ /* 0x000fd200008f0c04 */
.L_x_1163:
[----:B------:R-:W-:Y:S05]  /*18c50*/  BSYNC B1 ;  /* 0x0000000000017941 */ /* 0x000fea0003800000 */
.L_x_1162:
[----:B-1----:R-:W-:-:S04]  /*18c60*/  FMNMX.FTZ R3, R90, R78, !PT ;  /* 0x0000004e5a037209 */ /* 0x002fc80007810000 */
[----:B------:R-:W-:-:S04]  /*18c70*/  FMNMX.FTZ R3, R97, R3, !PT ;  /* 0x0000000361037209 */ /* 0x000fc80007810000 */
[----:B------:R-:W-:Y:S02]  /*18c80*/  FMNMX.FTZ R4, R79, R3, !PT ;  /* 0x000000034f047209 */ /* 0x000fe40007810000 */
[----:B------:R-:W3:Y:S01]  /*18c90*/  LD.E R3, desc[UR6][R22.64+0xdc] ;  /* 0x0000dc0616037980 */ /* 0x000ee2000c101900 */
        /* <DEDUP_REMOVED lines=121> */
[----:B------:R-:W-:Y:S01]  /*19430*/  LEA R178, R0, UR4, 0x1 ;  /* 0x0000000400b27c11 */ /* 0x000fe2000f8e08ff */
[----:B------:R-:W1:Y:S01]  /*19440*/  SHFL.BFLY PT, R6, R4, 0x2, 0x1f ;  /* 0x0c401f0004067f89 */ /* 0x000e6200000e0000 */
[----:B------:R-:W-:Y:S02]  /*19450*/  FMNMX.FTZ R38, R234, R38, !PT ;  /* 0x00000026ea267209 */ /* 0x000fe40007810000 */
[----:B------:R-:W-:Y:S01]  /*19460*/  LEA R181, R186, R178, 0x1 ;  /* 0x000000b2bab57211 */ /* 0x000fe200078e08ff */
[----:B------:R-:W-:Y:S01]  /*19470*/  LDSM.16.MT88.4 R24, [R178+0xa000] ;  /* 0x00a00000b218783b */ /* 0x000fe20000004200 */
[----:B------:R-:W-:-:S02]  /*19480*/  FMNMX.FTZ R38, R235, R38, !PT ;  /* 0x00000026eb267209 */ /* 0x000fc40007810000 */
[----:B------:R-:W-:Y:S01]  /*19490*/  LEA R179, R187, R178, 0x1 ;  /* 0x000000b2bbb37211 */ /* 0x000fe200078e08ff */
[----:B------:R-:W-:Y:S03]  /*194a0*/  LDSM.16.MT88.4 R12, [R181+0xa000] ;  /* 0x00a00000b50c783b */ /* 0x000fe60000004200 */
[----:B------:R-:W-:Y:S01]  /*194b0*/  LEA R180, R186, R179, 0x1 ;  /* 0x000000b3bab47211 */ /* 0x000fe200078e08ff */
[----:B------:R-:W4:Y:S04]  /*194c0*/  SHFL.BFLY PT, R8, R38, 0x2, 0x1f ;  /* 0x0c401f0026087f89 */ /* 0x000f2800000e0000 */
[----:B------:R-:W-:Y:S04]  /*194d0*/  LDSM.16.MT88.4 R16, [R179+0xa000] ;  /* 0x00a00000b310783b */ /* 0x000fe80000004200 */
[----:B------:R-:W-:Y:S01]  /*194e0*/  LDSM.16.MT88.4 R28, [R180+0xa000] ;  /* 0x00a00000b41c783b */ /* 0x000fe20000004200 */
[----:B-1----:R-:W-:-:S03]  /*194f0*/  FMNMX.FTZ R4, R4, R6, !PT ;  /* 0x0000000604047209 */ /* 0x002fc60007810000 */
[----:B------:R-:W-:Y:S04]  /*19500*/  LDSM.16.MT88.4 R48, [R178+0xa800] ;  /* 0x00a80000b230783b */ /* 0x000fe80000004200 */
[----:B------:R-:W1:Y:S04]  /*19510*/  SHFL.BFLY PT, R6, R4, 0x1, 0x1f ;  /* 0x0c201f0004067f89 */ /* 0x000e6800000e0000 */
[----:B------:R-:W-:Y:S01]  /*19520*/  LDSM.16.MT88.4 R44, [R181+0xa800] ;  /* 0x00a80000b52c783b */ /* 0x000fe20000004200 */
[----:B----4-:R-:W-:-:S05]  /*19530*/  FMNMX.FTZ R38, R38, R8, !PT ;  /* 0x0000000826267209 */ /* 0x010fca0007810000 */
[----:B------:R-:W4:Y:S01]  /*19540*/  SHFL.BFLY PT, R8, R38, 0x1, 0x1f ;  /* 0x0c201f0026087f89 */ /* 0x000f2200000e0000 */
[----:B-1----:R-:W-:-:S04]  /*19550*/  FMNMX.FTZ R39, R4, R6, !PT ;  /* 0x0000000604277209 */ /* 0x002fc80007810000 */
[----:B------:R-:W-:Y:S01]  /*19560*/  FSETP.NEU.FTZ.AND P1, PT, R39, -INF , PT ;  /* 0xff8000002700780b */ /* 0x000fe20003f3d000 */
[----:B---3--:R-:W-:-:S05]  /*19570*/  FMUL.FTZ R4, R3, R39 ;  /* 0x0000002703047220 */ /* 0x008fca0000410000 */
[----:B------:R-:W-:Y:S02]  /*19580*/  FSEL R4, R4, RZ, P1 ;  /* 0x000000ff04047208 */ /* 0x000fe40000800000 */
[----:B----4-:R-:W-:-:S03]  /*19590*/  FMNMX.FTZ R38, R38, R8, !PT ;  /* 0x0000000826267209 */ /* 0x010fc60007810000 */
[-CC-:B------:R-:W-:Y:S01]  /*195a0*/  FFMA.FTZ R6, R90, R3.reuse, -R4.reuse ;  /* 0x000000035a067223 */ /* 0x180fe20000010804 */
[----:B------:R-:W-:Y:S01]  /*195b0*/  FSETP.NEU.FTZ.AND P1, PT, R38, -INF , PT ;  /* 0xff8000002600780b */ /* 0x000fe20003f3d000 */
[----:B------:R-:W-:Y:S02]  /*195c0*/  FMUL.FTZ R8, R3, R38 ;  /* 0x0000002603087220 */ /* 0x000fe40000410000 */
[----:B------:R1:W-:Y:S02]  /*195d0*/  MUFU.EX2 R90, R6 ;  /* 0x00000006005a7308 */ /* 0x0003e40000000800 */
[----:B-1----:R-:W-:-:S06]  /*195e0*/  FFMA.FTZ R6, R78, R3, -R4 ;  /* 0x000000034e067223 */ /* 0x002fcc0000010804 */
[----:B------:R1:W-:Y:S02]  /*195f0*/  MUFU.EX2 R20, R6 ;  /* 0x0000000600147308 */ /* 0x0003e40000000800 */
[----:B-1----:R-:W-:-:S06]  /*19600*/  FFMA.FTZ R6, R97, R3, -R4 ;  /* 0x0000000361067223 */ /* 0x002fcc0000010804 */
[----:B------:R1:W-:Y:S02]  /*19610*/  MUFU.EX2 R97, R6 ;  /* 0x0000000600617308 */ /* 0x0003e40000000800 */
[----:B-1----:R-:W-:Y:S01]  /*19620*/  FSEL R6, R8, RZ, P1 ;  /* 0x000000ff08067208 */ /* 0x002fe20000800000 */
[----:B------:R-:W-:-:S04]  /*19630*/  FFMA.FTZ R8, R79, R3, -R4 ;  /* 0x000000034f087223 */ /* 0x000fc80000010804 */
[-CC-:B------:R-:W-:Y:S01]  /*19640*/  FFMA.FTZ R0, R98, R3.reuse, -R6.reuse ;  /* 0x0000000362007223 */ /* 0x180fe20000010806 */
[----:B------:R1:W3:Y:S08]  /*19650*/  MUFU.EX2 R9, R8 ;  /* 0x0000000800097308 */ /* 0x0002f00000000800 */
[----:B------:R4:W-:Y:S01]  /*19660*/  MUFU.EX2 R78, R0 ;  /* 0x00000000004e7308 */ /* 0x0009e20000000800 */
[----:B-1----:R-:W-:Y:S01]  /*19670*/  FFMA.FTZ R8, R88, R3, -R6 ;  /* 0x0000000358087223 */ /* 0x002fe20000010806 */
[----:B---3--:R-:W-:-:S02]  /*19680*/  MOV R88, R9 ;  /* 0x0000000900587202 */ /* 0x008fc40000000f00 */
[----:B------:R-:W-:-:S04]  /*19690*/  F2FP.F16.F32.PACK_AB R9, R20, R90 ;  /* 0x0000005a1409723e */ /* 0x000fc800000000ff */
[----:B------:R-:W1:Y:S01]  /*196a0*/  MUFU.EX2 R79, R8 ;  /* 0x00000008004f7308 */ /* 0x000e620000000800 */
[----:B--2---:R-:W-:Y:S01]  /*196b0*/  F2FP.F16.F32.PACK_AB R11, R88, R97 ;  /* 0x00000061580b723e */ /* 0x004fe200000000ff */
[----:B----4-:R-:W-:-:S06]  /*196c0*/  FFMA.FTZ R0, R104, R3, -R6 ;  /* 0x0000000368007223 */ /* 0x010fcc0000010806 */
[----:B------:R2:W-:Y:S01]  /*196d0*/  MUFU.EX2 R98, R0 ;  /* 0x0000000000627308 */ /* 0x0005e20000000800 */
[----:B-1----:R-:W-:Y:S01]  /*196e0*/  F2FP.F16.F32.PACK_AB R8, R78, R79 ;  /* 0x0000004f4e08723e */ /* 0x002fe200000000ff */
[----:B--2---:R-:W-:-:S06]  /*196f0*/  FFMA.FTZ R0, R99, R3, -R6 ;  /* 0x0000000363007223 */ /* 0x004fcc0000010806 */
[----:B------:R1:W2:Y:S02]  /*19700*/  MUFU.EX2 R99, R0 ;  /* 0x0000000000637308 */ /* 0x0002a40000000800 */
[----:B-1----:R-:W-:Y:S01]  /*19710*/  FFMA.FTZ R0, R96, R3, -R4 ;  /* 0x0000000360007223 */ /* 0x002fe20000010804 */
[----:B--2---:R-:W-:-:S05]  /*19720*/  F2FP.F16.F32.PACK_AB R10, R99, R98 ;  /* 0x00000062630a723e */ /* 0x004fca00000000ff */
[----:B------:R1:W-:Y:S02]  /*19730*/  MUFU.EX2 R96, R0 ;  /* 0x0000000000607308 */ /* 0x0003e40000000800 */
[C---:B------:R-:W-:Y:S06]  /*19740*/  HMMA.16816.F32 R52, R8.reuse, R12, RZ ;  /* 0x0000000c0834723c */ /* 0x040fec00000018ff */
[C---:B------:R-:W-:Y:S01]  /*19750*/  HMMA.16816.F32 R56, R8.reuse, R14, RZ ;  /* 0x0000000e0838723c */ /* 0x040fe200000018ff */
[----:B------:R-:W2:Y:S05]  /*19760*/  LDSM.16.MT88.4 R12, [R179+0xa800] ;  /* 0x00a80000b30c783b */ /* 0x000eaa0000004200 */
[----:B------:R-:W-:Y:S01]  /*19770*/  HMMA.16816.F32 R68, R8, R24, RZ ;  /* 0x000000180844723c */ /* 0x000fe200000018ff */
[----:B-1----:R-:W-:-:S04]  /*19780*/  FFMA.FTZ R0, R91, R3, -R4 ;  /* 0x000000035b007223 */ /* 0x002fc80000010804 */
[----:B------:R1:W3:Y:S01]  /*19790*/  MUFU.EX2 R37, R0 ;  /* 0x0000000000257308 */ /* 0x0002e20000000800 */
[C---:B------:R-:W-:Y:S06]  /*197a0*/  HMMA.16816.F32 R60, R8.reuse, R26, RZ ;  /* 0x0000001a083c723c */ /* 0x040fec00000018ff */
[C---:B------:R-:W-:Y:S06]  /*197b0*/  HMMA.16816.F32 R40, R8.reuse, R16, RZ ;  /* 0x000000100828723c */ /* 0x040fec00000018ff */
[----:B------:R-:W-:Y:S01]  /*197c0*/  HMMA.16816.F32 R32, R8, R18, RZ ;  /* 0x000000120820723c */ /* 0x000fe200000018ff */
[----:B------:R-:W4:Y:S01]  /*197d0*/  LDSM.16.MT88.4 R16, [R180+0xa800] ;  /* 0x00a80000b410783b */ /* 0x000f220000004200 */
[----:B-1----:R-:W-:-:S04]  /*197e0*/  FFMA.FTZ R0, R89, R3, -R4 ;  /* 0x0000000359007223 */ /* 0x002fc80000010804 */
[C---:B------:R-:W-:Y:S01]  /*197f0*/  HMMA.16816.F32 R64, R8.reuse, R28, RZ ;  /* 0x0000001c0840723c */ /* 0x040fe200000018ff */
[----:B------:R1:W-:Y:S05]  /*19800*/  MUFU.EX2 R81, R0 ;  /* 0x0000000000517308 */ /* 0x0003ea0000000800 */
[----:B------:R-:W-:Y:S07]  /*19810*/  HMMA.16816.F32 R24, R8, R30, RZ ;  /* 0x0000001e0818723c */ /* 0x000fee00000018ff */
[----:B---3--:R-:W-:Y:S01]  /*19820*/  F2FP.F16.F32.PACK_AB R9, R37, R96 ;  /* 0x000000602509723e */ /* 0x008fe200000000ff */
[----:B-1----:R-:W-:-:S04]  /*19830*/  FFMA.FTZ R0, R101, R3, -R6 ;  /* 0x0000000365007223 */ /* 0x002fc80000010806 */
[----:B------:R1:W-:Y:S02]  /*19840*/  MUFU.EX2 R101, R0 ;  /* 0x0000000000657308 */ /* 0x0003e40000000800 */
[----:B-1----:R-:W-:-:S06]  /*19850*/  FFMA.FTZ R0, R100, R3, -R6 ;  /* 0x0000000364007223 */ /* 0x002fcc0000010806 */
[----:B------:R1:W3:Y:S02]  /*19860*/  MUFU.EX2 R36, R0 ;  /* 0x0000000000247308 */ /* 0x0002e40000000800 */
[----:B-1----:R-:W-:Y:S01]  /*19870*/  FFMA.FTZ R0, R94, R3, -R6 ;  /* 0x000000035e007223 */ /* 0x002fe20000010806 */
[----:B---3--:R-:W-:-:S05]  /*19880*/  F2FP.F16.F32.PACK_AB R8, R36, R101 ;  /* 0x000000652408723e */ /* 0x008fca00000000ff */
[----:B------:R1:W-:Y:S02]  /*19890*/  MUFU.EX2 R104, R0 ;  /* 0x0000000000687308 */ /* 0x0003e40000000800 */
[----:B-1----:R-:W-:-:S06]  /*198a0*/  FFMA.FTZ R0, R93, R3, -R6 ;  /* 0x000000035d007223 */ /* 0x002fcc0000010806 */
[----:B------:R1:W3:Y:S02]  /*198b0*/  MUFU.EX2 R82, R0 ;  /* 0x0000000000527308 */ /* 0x0002e40000000800 */
[----:B-1----:R-:W-:Y:S01]  /*198c0*/  FFMA.FTZ R0, R92, R3, -R4 ;  /* 0x000000035c007223 */ /* 0x002fe20000010804 */
[----:B---3--:R-:W-:-:S05]  /*198d0*/  F2FP.F16.F32.PACK_AB R10, R82, R104 ;  /* 0x00000068520a723e */ /* 0x008fca00000000ff */
[----:B------:R1:W3:Y:S02]  /*198e0*/  MUFU.EX2 R80, R0 ;  /* 0x0000000000507308 */ /* 0x0002e40000000800 */
[----:B-1----:R-:W-:Y:S01]  /*198f0*/  FFMA.FTZ R0, R105, R3, -R4 ;  /* 0x0000000369007223 */ /* 0x002fe20000010804 */
[----:B---3--:R-:W-:-:S05]  /*19900*/  F2FP.F16.F32.PACK_AB R11, R80, R81 ;  /* 0x00000051500b723e */ /* 0x008fca00000000ff */
[----:B------:R1:W-:Y:S02]  /*19910*/  MUFU.EX2 R21, R0 ;  /* 0x0000000000157308 */ /* 0x0003e40000000800 */
[C---:B------:R-:W-:Y:S06]  /*19920*/  HMMA.16816.F32 R68, R8.reuse, R48, R68 ;  /* 0x000000300844723c */ /* 0x040fec0000001844 */
[C---:B------:R-:W-:Y:S06]  /*19930*/  HMMA.16816.F32 R60, R8.reuse, R50, R60 ;  /* 0x00000032083c723c */ /* 0x040fec000000183c */
[----:B------:R-:W-:Y:S01]  /*19940*/  HMMA.16816.F32 R48, R8, R44, R52 ;  /* 0x0000002c0830723c */ /* 0x000fe20000001834 */
[----:B-1----:R-:W-:-:S04]  /*19950*/  FFMA.FTZ R0, R102, R3, -R4 ;  /* 0x0000000366007223 */ /* 0x002fc80000010804 */
[----:B------:R1:W3:Y:S01]  /*19960*/  MUFU.EX2 R93, R0 ;  /* 0x00000000005d7308 */ /* 0x0002e20000000800 */
[C---:B------:R-:W-:Y:S06]  /*19970*/  HMMA.16816.F32 R52, R8.reuse, R46, R56 ;  /* 0x0000002e0834723c */ /* 0x040fec0000001838 */
[C---:B--2---:R-:W-:Y:S06]  /*19980*/  HMMA.16816.F32 R44, R8.reuse, R12, R40 ;  /* 0x0000000c082c723c */ /* 0x044fec0000001828 */
[----:B------:R-:W-:Y:S01]  /*19990*/  HMMA.16816.F32 R40, R8, R14, R32 ;  /* 0x0000000e0828723c */ /* 0x000fe20000001820 */
[----:B------:R-:W2:Y:S01]  /*199a0*/  LDSM.16.MT88.4 R12, [R178+0xb000] ;  /* 0x00b00000b20c783b */ /* 0x000ea20000004200 */
[----:B-1----:R-:W-:-:S04]  /*199b0*/  FFMA.FTZ R0, R95, R3, -R4 ;  /* 0x000000035f007223 */ /* 0x002fc80000010804 */
[C---:B----4-:R-:W-:Y:S01]  /*199c0*/  HMMA.16816.F32 R32, R8.reuse, R16, R64 ;  /* 0x000000100820723c */ /* 0x050fe20000001840 */
[----:B------:R1:W-:Y:S05]  /*199d0*/  MUFU.EX2 R100, R0 ;  /* 0x0000000000647308 */ /* 0x0003ea0000000800 */
[----:B------:R-:W-:Y:S01]  /*199e0*/  HMMA.16816.F32 R28, R8, R18, R24 ;  /* 0x00000012081c723c */ /* 0x000fe20000001818 */
[----:B------:R-:W4:Y:S04]  /*199f0*/  LDSM.16.MT88.4 R16, [R181+0xb000] ;  /* 0x00b00000b510783b */ /* 0x000f280000004200 */
[----:B------:R-:W5:Y:S02]  /*19a00*/  LDSM.16.MT88.4 R24, [R179+0xb000] ;  /* 0x00b00000b318783b */ /* 0x000f640000004200 */
        /* <DEDUP_REMOVED lines=8> */
[----:B-1----:R-:W-:Y:S01]  /*19a90*/  FFMA.FTZ R0, R106, R3, -R6 ;  /* 0x000000036a007223 */ /* 0x002fe20000010806 */
[----:B------:R-:W-:-:S05]  /*19aa0*/  MOV R106, R37 ;  /* 0x00000025006a7202 */ /* 0x000fca0000000f00 */
[----:B------:R1:W3:Y:S02]  /*19ab0*/  MUFU.EX2 R109, R0 ;  /* 0x00000000006d7308 */ /* 0x0002e40000000800 */
[----:B-1----:R-:W-:Y:S01]  /*19ac0*/  FFMA.FTZ R0, R103, R3, -R4 ;  /* 0x0000000367007223 */ /* 0x002fe20000010804 */
[----:B---3--:R-:W-:Y:S02]  /*19ad0*/  F2FP.F16.F32.PACK_AB R10, R109, R102 ;  /* 0x000000666d0a723e */ /* 0x008fe400000000ff */
[----:B------:R-:W-:-:S03]  /*19ae0*/  MOV R103, R36 ;  /* 0x0000002400677202 */ /* 0x000fc60000000f00 */
[----:B------:R-:W1:Y:S02]  /*19af0*/  MUFU.EX2 R108, R0 ;  /* 0x00000000006c7308 */ /* 0x000e640000000800 */
[----:B-1----:R-:W-:Y:S01]  /*19b00*/  F2FP.F16.F32.PACK_AB R11, R108, R100 ;  /* 0x000000646c0b723e */ /* 0x002fe200000000ff */
[----:B------:R-:W-:-:S05]  /*19b10*/  FFMA.FTZ R0, R113, R3, -R4 ;  /* 0x0000000371007223 */ /* 0x000fca0000010804 */
[----:B------:R1:W3:Y:S01]  /*19b20*/  MUFU.EX2 R36, R0 ;  /* 0x0000000000247308 */ /* 0x0002e20000000800 */
[C---:B--2---:R-:W-:Y:S06]  /*19b30*/  HMMA.16816.F32 R72, R8.reuse, R12, R68 ;  /* 0x0000000c0848723c */ /* 0x044fec0000001844 */
[C---:B------:R-:W-:Y:S01]  /*19b40*/  HMMA.16816.F32 R56, R8.reuse, R14, R60 ;  /* 0x0000000e0838723c */ /* 0x040fe2000000183c */
[----:B------:R-:W2:Y:S05]  /*19b50*/  LDSM.16.MT88.4 R12, [R180+0xb000] ;  /* 0x00b00000b40c783b */ /* 0x000eaa0000004200 */
[----:B----4-:R-:W-:Y:S01]  /*19b60*/  HMMA.16816.F32 R48, R8, R16, R48 ;  /* 0x000000100830723c */ /* 0x010fe20000001830 */
[----:B-1----:R-:W-:-:S05]  /*19b70*/  FFMA.FTZ R0, R111, R3, -R4 ;  /* 0x000000036f007223 */ /* 0x002fca0000010804 */
[C---:B------:R-:W-:Y:S01]  /*19b80*/  HMMA.16816.F32 R52, R8.reuse, R18, R52 ;  /* 0x000000120834723c */ /* 0x040fe20000001834 */
[----:B------:R1:W4:Y:S01]  /*19b90*/  MUFU.EX2 R91, R0 ;  /* 0x00000000005b7308 */ /* 0x0003220000000800 */
[----:B------:R-:W-:Y:S04]  /*19ba0*/  LDSM.16.MT88.4 R16, [R181+0xb800] ;  /* 0x00b80000b510783b */ /* 0x000fe80000004200 */
[C---:B-----5:R-:W-:Y:S06]  /*19bb0*/  HMMA.16816.F32 R44, R8.reuse, R24, R44 ;  /* 0x00000018082c723c */ /* 0x060fec000000182c */
[----:B------:R-:W-:Y:S01]  /*19bc0*/  HMMA.16816.F32 R40, R8, R26, R40 ;  /* 0x0000001a0828723c */ /* 0x000fe20000001828 */
[----:B------:R-:W-:Y:S01]  /*19bd0*/  LDSM.16.MT88.4 R24, [R179+0xb800] ;  /* 0x00b80000b318783b */ /* 0x000fe20000004200 */
[----:B-1----:R-:W-:Y:S01]  /*19be0*/  FFMA.FTZ R0, R107, R3, -R4 ;  /* 0x000000036b007223 */ /* 0x002fe20000010804 */
[----:B---3--:R-:W-:-:S03]  /*19bf0*/  MOV R107, R36 ;  /* 0x00000024006b7202 */ /* 0x008fc60000000f00 */
[----:B------:R1:W-:Y:S01]  /*19c00*/  MUFU.EX2 R92, R0 ;  /* 0x00000000005c7308 */ /* 0x0003e20000000800 */
[C---:B--2---:R-:W-:Y:S06]  /*19c10*/  HMMA.16816.F32 R32, R8.reuse, R12, R32 ;  /* 0x0000000c0820723c */ /* 0x044fec0000001820 */
[----:B------:R-:W-:Y:S01]  /*19c20*/  HMMA.16816.F32 R28, R8, R14, R28 ;  /* 0x0000000e081c723c */ /* 0x000fe2000000181c */
[----:B------:R-:W2:Y:S01]  /*19c30*/  LDSM.16.MT88.4 R12, [R178+0xb800] ;  /* 0x00b80000b20c783b */ /* 0x000ea20000004200 */
[----:B-1----:R-:W-:Y:S01]  /*19c40*/  FFMA.FTZ R0, R120, R3, -R6 ;  /* 0x0000000378007223 */ /* 0x002fe20000010806 */
[----:B------:R-:W-:-:S04]  /*19c50*/  MOV R120, R81 ;  /* 0x0000005100787202 */ /* 0x000fc80000000f00 */
[----:B----4-:R-:W-:Y:S01]  /*19c60*/  F2FP.F16.F32.PACK_AB R9, R91, R107 ;  /* 0x0000006b5b09723e */ /* 0x010fe200000000ff */
        /* <DEDUP_REMOVED lines=10> */
[----:B------:R-:W1:Y:S02]  /*19d10*/  MUFU.EX2 R111, R0 ;  /* 0x00000000006f7308 */ /* 0x000e640000000800 */
[----:B-1----:R-:W-:Y:S01]  /*19d20*/  F2FP.F16.F32.PACK_AB R11, R111, R92 ;  /* 0x0000005c6f0b723e */ /* 0x002fe200000000ff */
[----:B------:R-:W-:Y:S01]  /*19d30*/  FFMA.FTZ R0, R123, R3, -R4 ;  /* 0x000000037b007223 */ /* 0x000fe20000010804 */
[----:B------:R-:W-:-:S04]  /*19d40*/  MOV R123, R80 ;  /* 0x00000050007b7202 */ /* 0x000fc80000000f00 */
[----:B------:R1:W-:Y:S01]  /*19d50*/  MUFU.EX2 R114, R0 ;  /* 0x0000000000727308 */ /* 0x0003e20000000800 */
[C---:B--2---:R-:W-:Y:S06]  /*19d60*/  HMMA.16816.F32 R72, R8.reuse, R12, R72 ;  /* 0x0000000c0848723c */ /* 0x044fec0000001848 */
[C---:B------:R-:W-:Y:S01]  /*19d70*/  HMMA.16816.F32 R56, R8.reuse, R14, R56 ;  /* 0x0000000e0838723c */ /* 0x040fe20000001838 */
[----:B------:R-:W2:Y:S05]  /*19d80*/  LDSM.16.MT88.4 R12, [R180+0xb800] ;  /* 0x00b80000b40c783b */ /* 0x000eaa0000004200 */
[----:B------:R-:W-:Y:S01]  /*19d90*/  HMMA.16816.F32 R48, R8, R16, R48 ;  /* 0x000000100830723c */ /* 0x000fe20000001830 */
[----:B-1----:R-:W-:-:S05]  /*19da0*/  FFMA.FTZ R0, R121, R3, -R4 ;  /* 0x0000000379007223 */ /* 0x002fca0000010804 */
[C---:B------:R-:W-:Y:S01]  /*19db0*/  HMMA.16816.F32 R52, R8.reuse, R18, R52 ;  /* 0x000000120834723c */ /* 0x040fe20000001834 */
[----:B------:R1:W3:Y:S01]  /*19dc0*/  MUFU.EX2 R61, R0 ;  /* 0x00000000003d7308 */ /* 0x0002e20000000800 */
[----:B------:R-:W-:Y:S04]  /*19dd0*/  LDSM.16.MT88.4 R16, [R181+0xc000] ;  /* 0x00c00000b510783b */ /* 0x000fe80000004200 */
[C---:B------:R-:W-:Y:S06]  /*19de0*/  HMMA.16816.F32 R44, R8.reuse, R24, R44 ;  /* 0x00000018082c723c */ /* 0x040fec000000182c */
[----:B------:R-:W-:Y:S01]  /*19df0*/  HMMA.16816.F32 R40, R8, R26, R40 ;  /* 0x0000001a0828723c */ /* 0x000fe20000001828 */
[----:B------:R-:W-:Y:S01]  /*19e00*/  LDSM.16.MT88.4 R24, [R179+0xc000] ;  /* 0x00c00000b318783b */ /* 0x000fe20000004200 */
[----:B-1----:R-:W-:-:S04]  /*19e10*/  FFMA.FTZ R0, R115, R3, -R4 ;  /* 0x0000000373007223 */ /* 0x002fc80000010804 */
[----:B------:R1:W-:Y:S01]  /*19e20*/  MUFU.EX2 R60, R0 ;  /* 0x00000000003c7308 */ /* 0x0003e20000000800 */
[C---:B--2---:R-:W-:Y:S06]  /*19e30*/  HMMA.16816.F32 R32, R8.reuse, R12, R32 ;  /* 0x0000000c0820723c */ /* 0x044fec0000001820 */
[----:B------:R-:W-:Y:S01]  /*19e40*/  HMMA.16816.F32 R28, R8, R14, R28 ;  /* 0x0000000e081c723c */ /* 0x000fe2000000181c */
[----:B------:R-:W2:Y:S01]  /*19e50*/  LDSM.16.MT88.4 R12, [R178+0xc000] ;  /* 0x00c00000b20c783b */ /* 0x000ea20000004200 */
[----:B-1----:R-:W-:-:S05]  /*19e60*/  FFMA.FTZ R0, R134, R3, -R6 ;  /* 0x0000000386007223 */ /* 0x002fca0000010806 */
[----:B---3--:R-:W-:Y:S01]  /*19e70*/  F2FP.F16.F32.PACK_AB R9, R61, R114 ;  /* 0x000000723d09723e */ /* 0x008fe200000000ff */
        /* <DEDUP_REMOVED lines=12> */
[----:B------:R-:W-:-:S05]  /*19f40*/  FFMA.FTZ R0, R137, R3, -R4 ;  /* 0x0000000389007223 */ /* 0x000fca0000010804 */
        /* <DEDUP_REMOVED lines=76> */
[----:B-1----:R-:W-:Y:S01]  /*1a410*/  FFMA.FTZ R0, R84, R3, -R4 ;  /* 0x0000000354007223 */ /* 0x002fe20000010804 */
[----:B------:R-:W-:-:S03]  /*1a420*/  MOV R84, R61 ;  /* 0x0000003d00547202 */ /* 0x000fc60000000f00 */
[----:B------:R1:W-:Y:S01]  /*1a430*/  MUFU.EX2 R212, R0 ;  /* 0x0000000000d47308 */ /* 0x0003e20000000800 */
[C---:B--2---:R-:W-:Y:S06]  /*1a440*/  HMMA.16816.F32 R32, R8.reuse, R12, R32 ;  /* 0x0000000c0820723c */ /* 0x044fec0000001820 */
[----:B------:R-:W-:Y:S01]  /*1a450*/  HMMA.16816.F32 R28, R8, R14, R28 ;  /* 0x0000000e081c723c */ /* 0x000fe2000000181c */
[----:B------:R-:W2:Y:S01]  /*1a460*/  LDSM.16.MT88.4 R12, [R178+0xd800] ;  /* 0x00d80000b20c783b */ /* 0x000ea20000004200 */
[----:B-1----:R-:W-:Y:S01]  /*1a470*/  FFMA.FTZ R0, R167, R3, -R6 ;  /* 0x00000003a7007223 */ /* 0x002fe20000010806 */
[----:B------:R-:W-:-:S04]  /*1a480*/  MOV R167, R36 ;  /* 0x0000002400a77202 */ /* 0x000fc80000000f00 */
[----:B---3--:R-:W-:Y:S01]  /*1a490*/  F2FP.F16.F32.PACK_AB R9, R165, R164 ;  /* 0x000000a4a509723e */ /* 0x008fe200000000ff */
[----:B------:R1:W-:Y:S02]  /*1a4a0*/  MUFU.EX2 R36, R0 ;  /* 0x0000000000247308 */ /* 0x0003e40000000800 */
[----:B-1----:R-:W-:Y:S01]  /*1a4b0*/  FFMA.FTZ R0, R166, R3, -R6 ;  /* 0x00000003a6007223 */ /* 0x002fe20000010806 */
[----:B------:R-:W-:-:S05]  /*1a4c0*/  MOV R166, R60 ;  /* 0x0000003c00a67202 */ /* 0x000fca0000000f00 */
[----:B------:R1:W3:Y:S02]  /*1a4d0*/  MUFU.EX2 R147, R0 ;  /* 0x0000000000937308 */ /* 0x0002e40000000800 */
[----:B-1----:R-:W-:Y:S01]  /*1a4e0*/  FFMA.FTZ R0, R161, R3, -R6 ;  /* 0x00000003a1007223 */ /* 0x002fe20000010806 */
[----:B------:R-:W-:Y:S02]  /*1a4f0*/  MOV R161, R21 ;  /* 0x0000001500a17202 */ /* 0x000fe40000000f00 */
[----:B---3--:R-:W-:-:S03]  /*1a500*/  F2FP.F16.F32.PACK_AB R8, R147, R36 ;  /* 0x000000249308723e */ /* 0x008fc600000000ff */
[----:B------:R1:W-:Y:S02]  /*1a510*/  MUFU.EX2 R21, R0 ;  /* 0x0000000000157308 */ /* 0x0003e40000000800 */
[----:B-1----:R-:W-:Y:S01]  /*1a520*/  FFMA.FTZ R0, R86, R3, -R6 ;  /* 0x0000000356007223 */ /* 0x002fe20000010806 */
[----:B------:R-:W-:-:S05]  /*1a530*/  MOV R86, R82 ;  /* 0x0000005200567202 */ /* 0x000fca0000000f00 */
        /* <DEDUP_REMOVED lines=12> */
[----:B-1----:R-:W-:Y:S01]  /*1a600*/  FFMA.FTZ R0, R162, R3, -R4 ;  /* 0x00000003a2007223 */ /* 0x002fe20000010804 */
[----:B------:R-:W-:-:S04]  /*1a610*/  MOV R162, R166 ;  /* 0x000000a600a27202 */ /* 0x000fc80000000f00 */
[----:B------:R-:W-:Y:S01]  /*1a620*/  HMMA.16816.F32 R64, R8, R16, R48 ;  /* 0x000000100840723c */ /* 0x000fe20000001830 */
[----:B------:R1:W3:Y:S01]  /*1a630*/  MUFU.EX2 R144, R0 ;  /* 0x0000000000907308 */ /* 0x0002e20000000800 */
[----:B------:R-:W4:Y:S01]  /*1a640*/  LDSM.16.MT88.4 R16, [R178+0xe000] ;  /* 0x00e00000b210783b */ /* 0x000f220000004200 */
[----:B------:R-:W-:-:S03]  /*1a650*/  MOV R166, R119 ;  /* 0x0000007700a67202 */ /* 0x000fc60000000f00 */
        /* <DEDUP_REMOVED lines=8> */
[----:B-1----:R-:W-:Y:S01]  /*1a6e0*/  FFMA.FTZ R0, R195, R3, -R6 ;  /* 0x00000003c3007223 */ /* 0x002fe20000010806 */
[----:B------:R-:W-:-:S04]  /*1a6f0*/  MOV R195, R167 ;  /* 0x000000a700c37202 */ /* 0x000fc80000000f00 */
[----:B---3--:R-:W-:Y:S01]  /*1a700*/  F2FP.F16.F32.PACK_AB R9, R144, R143 ;  /* 0x0000008f9009723e */ /* 0x008fe200000000ff */
[----:B------:R1:W-:Y:S01]  /*1a710*/  MUFU.EX2 R142, R0 ;  /* 0x00000000008e7308 */ /* 0x0003e20000000800 */
[----:B------:R-:W-:Y:S01]  /*1a720*/  MOV R167, R95 ;  /* 0x0000005f00a77202 */ /* 0x000fe20000000f00 */
[----:B-1----:R-:W-:Y:S01]  /*1a730*/  FFMA.FTZ R0, R193, R3, -R6 ;  /* 0x00000003c1007223 */ /* 0x002fe20000010806 */
[----:B------:R-:W-:-:S05]  /*1a740*/  MOV R193, R84 ;  /* 0x0000005400c17202 */ /* 0x000fca0000000f00 */
[----:B------:R1:W3:Y:S02]  /*1a750*/  MUFU.EX2 R141, R0 ;  /* 0x00000000008d7308 */ /* 0x0002e40000000800 */
[----:B-1----:R-:W-:Y:S01]  /*1a760*/  FFMA.FTZ R0, R194, R3, -R6 ;  /* 0x00000003c2007223 */ /* 0x002fe20000010806 */
[----:B---3--:R-:W-:Y:S02]  /*1a770*/  F2FP.F16.F32.PACK_AB R8, R141, R142 ;  /* 0x0000008e8d08723e */ /* 0x008fe400000000ff */
[----:B------:R-:W-:-:S03]  /*1a780*/  MOV R194, R114 ;  /* 0x0000007200c27202 */ /* 0x000fc60000000f00 */
        /* <DEDUP_REMOVED lines=9> */
[----:B------:R-:W-:Y:S01]  /*1a820*/  FFMA.FTZ R0, R199, R3, -R4 ;  /* 0x00000003c7007223 */ /* 0x000fe20000010804 */
[----:B------:R-:W-:-:S04]  /*1a830*/  MOV R199, R110 ;  /* 0x0000006e00c77202 */ /* 0x000fc80000000f00 */
[----:B------:R1:W-:Y:S01]  /*1a840*/  MUFU.EX2 R134, R0 ;  /* 0x0000000000867308 */ /* 0x0003e20000000800 */
[C---:B----4-:R-:W-:Y:S06]  /*1a850*/  HMMA.16816.F32 R48, R8.reuse, R18, R68 ;  /* 0x000000120830723c */ /* 0x050fec0000001844 */
[C---:B--2---:R-:W-:Y:S06]  /*1a860*/  HMMA.16816.F32 R44, R8.reuse, R12, R64 ;  /* 0x0000000c082c723c */ /* 0x044fec0000001840 */
[----:B------:R-:W-:Y:S01]  /*1a870*/  HMMA.16816.F32 R68, R8, R14, R60 ;  /* 0x0000000e0844723c */ /* 0x000fe2000000183c */
[----:B------:R-:W2:Y:S01]  /*1a880*/  LDSM.16.MT88.4 R12, [R180+0xe000] ;  /* 0x00e00000b40c783b */ /* 0x000ea20000004200 */
[----:B-1----:R-:W-:Y:S01]  /*1a890*/  FFMA.FTZ R0, R196, R3, -R4 ;  /* 0x00000003c4007223 */ /* 0x002fe20000010804 */
[----:B------:R-:W-:-:S03]  /*1a8a0*/  MOV R196, R92 ;  /* 0x0000005c00c47202 */ /* 0x000fc60000000f00 */
        /* <DEDUP_REMOVED lines=9> */
[----:B--2---:R-:W-:Y:S01]  /*1a940*/  HMMA.16816.F32 R52, R8, R12, R40 ;  /* 0x0000000c0834723c */ /* 0x004fe20000001828 */
[----:B-1----:R-:W-:Y:S01]  /*1a950*/  FFMA.FTZ R0, R213, R3, -R6 ;  /* 0x00000003d5007223 */ /* 0x002fe20000010806 */
[----:B------:R-:W-:-:S04]  /*1a960*/  MOV R213, R91 ;  /* 0x0000005b00d57202 */ /* 0x000fc80000000f00 */
[----:B------:R-:W-:Y:S01]  /*1a970*/  HMMA.16816.F32 R60, R8, R14, R28 ;  /* 0x0000000e083c723c */ /* 0x000fe2000000181c */
[----:B------:R-:W1:Y:S01]  /*1a980*/  LDSM.16.MT88.4 R12, [R181+0xe800] ;  /* 0x00e80000b50c783b */ /* 0x000e620000004200 */
[----:B------:R2:W-:Y:S03]  /*1a990*/  MUFU.EX2 R135, R0 ;  /* 0x0000000000877308 */ /* 0x0005e60000000800 */
[----:B------:R-:W-:Y:S02]  /*1a9a0*/  LDSM.16.MT88.4 R28, [R181+0xf000] ;  /* 0x00f00000b51c783b */ /* 0x000fe40000004200 */
[----:B---3--:R-:W-:Y:S01]  /*1a9b0*/  F2FP.F16.F32.PACK_AB R9, R136, R134 ;  /* 0x000000868809723e */ /* 0x008fe200000000ff */
[----:B--2---:R-:W-:Y:S01]  /*1a9c0*/  FFMA.FTZ R0, R209, R3, -R6 ;  /* 0x00000003d1007223 */ /* 0x004fe20000010806 */
[----:B------:R-:W-:-:S03]  /*1a9d0*/  MOV R209, R89 ;  /* 0x0000005900d17202 */ /* 0x000fc60000000f00 */
[----:B------:R2:W3:Y:S02]  /*1a9e0*/  MUFU.EX2 R127, R0 ;  /* 0x00000000007f7308 */ /* 0x0004e40000000800 */
[----:B--2---:R-:W-:Y:S01]  /*1a9f0*/  FFMA.FTZ R0, R208, R3, -R6 ;  /* 0x00000003d0007223 */ /* 0x004fe20000010806 */
[----:B---3--:R-:W-:Y:S02]  /*1aa00*/  F2FP.F16.F32.PACK_AB R8, R127, R135 ;  /* 0x000000877f08723e */ /* 0x008fe400000000ff */
[----:B------:R-:W-:-:S03]  /*1aa10*/  MOV R208, R107 ;  /* 0x0000006b00d07202 */ /* 0x000fc60000000f00 */
[----:B------:R2:W-:Y:S02]  /*1aa20*/  MUFU.EX2 R125, R0 ;  /* 0x00000000007d7308 */ /* 0x0005e40000000800 */
[----:B--2---:R-:W-:Y:S01]  /*1aa30*/  FFMA.FTZ R0, R197, R3, -R6 ;  /* 0x00000003c5007223 */ /* 0x004fe20000010806 */
[----:B------:R-:W-:-:S05]  /*1aa40*/  MOV R197, R109 ;  /* 0x0000006d00c57202 */ /* 0x000fca0000000f00 */
[----:B------:R2:W3:Y:S02]  /*1aa50*/  MUFU.EX2 R126, R0 ;  /* 0x00000000007e7308 */ /* 0x0004e40000000800 */
[----:B--2---:R-:W-:Y:S01]  /*1aa60*/  FFMA.FTZ R0, R175, R3, -R4 ;  /* 0x00000003af007223 */ /* 0x004fe20000010804 */
[----:B---3--:R-:W-:Y:S02]  /*1aa70*/  F2FP.F16.F32.PACK_AB R10, R126, R125 ;  /* 0x0000007d7e0a723e */ /* 0x008fe400000000ff */
[----:B------:R-:W-:-:S03]  /*1aa80*/  MOV R175, R108 ;  /* 0x0000006c00af7202 */ /* 0x000fc60000000f00 */
[----:B------:R2:W3:Y:S02]  /*1aa90*/  MUFU.EX2 R124, R0 ;  /* 0x00000000007c7308 */ /* 0x0004e40000000800 */
[----:B--2---:R-:W-:Y:S01]  /*1aaa0*/  FFMA.FTZ R0, R198, R3, -R4 ;  /* 0x00000003c6007223 */ /* 0x004fe20000010804 */
[----:B---3--:R-:W-:Y:S02]  /*1aab0*/  F2FP.F16.F32.PACK_AB R11, R124, R137 ;  /* 0x000000897c0b723e */ /* 0x008fe400000000ff */
[----:B------:R-:W-:-:S03]  /*1aac0*/  MOV R198, R123 ;  /* 0x0000007b00c67202 */ /* 0x000fc60000000f00 */
[----:B------:R2:W-:Y:S02]  /*1aad0*/  MUFU.EX2 R121, R0 ;  /* 0x0000000000797308 */ /* 0x0005e40000000800 */
[C---:B-1----:R-:W-:Y:S06]  /*1aae0*/  HMMA.16816.F32 R44, R8.reuse, R12, R44 ;  /* 0x0000000c082c723c */ /* 0x042fec000000182c */
[C---:B------:R-:W-:Y:S01]  /*1aaf0*/  HMMA.16816.F32 R40, R8.reuse, R14, R68 ;  /* 0x0000000e0828723c */ /* 0x040fe20000001844 */
[----:B------:R-:W1:Y:S05]  /*1ab00*/  LDSM.16.MT88.4 R12, [R180+0xe800] ;  /* 0x00e80000b40c783b */ /* 0x000e6a0000004200 */
[C---:B------:R-:W-:Y:S01]  /*1ab10*/  HMMA.16816.F32 R56, R8.reuse, R18, R48 ;  /* 0x000000120838723c */ /* 0x040fe20000001830 */
[----:B--2---:R-:W-:Y:S01]  /*1ab20*/  FFMA.FTZ R0, R174, R3, -R4 ;  /* 0x00000003ae007223 */ /* 0x004fe20000010804 */
[----:B------:R-:W-:Y:S01]  /*1ab30*/  MOV R174, R120 ;  /* 0x0000007800ae7202 */ /* 0x000fe20000000f00 */
[----:B------:R-:W2:Y:S01]  /*1ab40*/  LDSM.16.MT88.4 R48, [R179+0xf000] ;  /* 0x00f00000b330783b */ /* 0x000ea20000004200 */
[----:B------:R-:W-:Y:S01]  /*1ab50*/  MOV R71, R86 ;  /* 0x0000005600477202 */ /* 0x000fe20000000f00 */
[----:B------:R3:W4:Y:S01]  /*1ab60*/  MUFU.EX2 R123, R0 ;  /* 0x00000000007b7308 */ /* 0x0007220000000800 */
[----:B------:R-:W-:Y:S01]  /*1ab70*/  HMMA.16816.F32 R64, R8, R16, R32 ;  /* 0x000000100840723c */ /* 0x000fe20000001820 */
[----:B------:R-:W5:Y:S01]  /*1ab80*/  LDSM.16.MT88.4 R32, [R178+0xf000] ;  /* 0x00f00000b220783b */ /* 0x000f620000004200 */
[----:B------:R-:W-:-:S04]  /*1ab90*/  MOV R70, R88 ;  /* 0x0000005800467202 */ /* 0x000fc80000000f00 */
[C---:B------:R-:W-:Y:S06]  /*1aba0*/  HMMA.16816.F32 R16, R8.reuse, R24, R80 ;  /* 0x000000180810723c */ /* 0x040fec0000001850 */
[----:B------:R-:W-:Y:S01]  /*1abb0*/  HMMA.16816.F32 R24, R8, R26, R72 ;  /* 0x0000001a0818723c */ /* 0x000fe20000001848 */
[----:B---3--:R-:W-:Y:S01]  /*1abc0*/  FFMA.FTZ R0, R168, R3, -R4 ;  /* 0x00000003a8007223 */ /* 0x008fe20000010804 */
[----:B------:R-:W-:-:S03]  /*1abd0*/  MOV R168, R94 ;  /* 0x0000005e00a87202 */ /* 0x000fc60000000f00 */
[----:B------:R3:W-:Y:S01]  /*1abe0*/  MUFU.EX2 R122, R0 ;  /* 0x00000000007a7308 */ /* 0x0007e20000000800 */
[C---:B-1----:R-:W-:Y:S06]  /*1abf0*/  HMMA.16816.F32 R52, R8.reuse, R12, R52 ;  /* 0x0000000c0834723c */ /* 0x042fec0000001834 */
[----:B------:R-:W-:Y:S01]  /*1ac00*/  HMMA.16816.F32 R60, R8, R14, R60 ;  /* 0x0000000e083c723c */ /* 0x000fe2000000183c */
[----:B------:R-:W1:Y:S01]  /*1ac10*/  LDSM.16.MT88.4 R12, [R180+0xf000] ;  /* 0x00f00000b40c783b */ /* 0x000e620000004200 */
[----:B---3--:R-:W-:Y:S01]  /*1ac20*/  FFMA.FTZ R0, R204, R3, -R6 ;  /* 0x00000003cc007223 */ /* 0x008fe20000010806 */
[----:B------:R-:W-:-:S03]  /*1ac30*/  MOV R204, R93 ;  /* 0x0000005d00cc7202 */ /* 0x000fc60000000f00 */
[----:B------:R3:W-:Y:S01]  /*1ac40*/  MUFU.EX2 R120, R0 ;  /* 0x0000000000787308 */ /* 0x0007e20000000800 */
[----:B----4-:R-:W-:Y:S01]  /*1ac50*/  F2FP.F16.F32.PACK_AB R9, R123, R121 ;  /* 0x000000797b09723e */ /* 0x010fe200000000ff */
[----:B---3--:R-:W-:Y:S01]  /*1ac60*/  FFMA.FTZ R0, R201, R3, -R6 ;  /* 0x00000003c9007223 */ /* 0x008fe20000010806 */
[----:B------:R-:W-:-:S05]  /*1ac70*/  MOV R201, R105 ;  /* 0x0000006900c97202 */ /* 0x000fca0000000f00 */
[----:B------:R3:W4:Y:S02]  /*1ac80*/  MUFU.EX2 R117, R0 ;  /* 0x0000000000757308 */ /* 0x0007240000000800 */
[----:B---3--:R-:W-:Y:S01]  /*1ac90*/  FFMA.FTZ R0, R200, R3, -R6 ;  /* 0x00000003c8007223 */ /* 0x008fe20000010806 */
[----:B------:R-:W-:Y:S02]  /*1aca0*/  MOV R200, R161 ;  /* 0x000000a100c87202 */ /* 0x000fe40000000f00 */
[----:B------:R-:W-:-:S03]  /*1acb0*/  MOV R161, R112 ;  /* 0x0000007000a17202 */ /* 0x000fc60000000f00 */
[----:B------:R3:W-:Y:S01]  /*1acc0*/  MUFU.EX2 R115, R0 ;  /* 0x0000000000737308 */ /* 0x0007e20000000800 */
[----:B----4-:R-:W-:Y:S01]  /*1acd0*/  F2FP.F16.F32.PACK_AB R8, R117, R120 ;  /* 0x000000787508723e */ /* 0x010fe200000000ff */
[----:B---3--:R-:W-:Y:S01]  /*1ace0*/  FFMA.FTZ R0, R169, R3, -R6 ;  /* 0x00000003a9007223 */ /* 0x008fe20000010806 */
[----:B------:R-:W-:-:S05]  /*1acf0*/  MOV R169, R71 ;  /* 0x0000004700a97202 */ /* 0x000fca0000000f00 */
[----:B------:R3:W4:Y:S02]  /*1ad00*/  MUFU.EX2 R119, R0 ;  /* 0x0000000000777308 */ /* 0x0007240000000800 */
[----:B---3--:R-:W-:Y:S01]  /*1ad10*/  FFMA.FTZ R0, R170, R3, -R4 ;  /* 0x00000003aa007223 */ /* 0x008fe20000010804 */
[----:B----4-:R-:W-:Y:S02]  /*1ad20*/  F2FP.F16.F32.PACK_AB R10, R119, R115 ;  /* 0x00000073770a723e */ /* 0x010fe400000000ff */
[----:B------:R-:W-:-:S03]  /*1ad30*/  MOV R170, R198 ;  /* 0x000000c600aa7202 */ /* 0x000fc60000000f00 */
[----:B------:R3:W4:Y:S01]  /*1ad40*/  MUFU.EX2 R114, R0 ;  /* 0x0000000000727308 */ /* 0x0007220000000800 */
[----:B------:R-:W-:Y:S01]  /*1ad50*/  MOV R198, R102 ;  /* 0x0000006600c67202 */ /* 0x000fe20000000f00 */
[----:B---3--:R-:W-:Y:S01]  /*1ad60*/  FFMA.FTZ R0, R157, R3, -R4 ;  /* 0x000000039d007223 */ /* 0x008fe20000010804 */
[----:B----4-:R-:W-:Y:S02]  /*1ad70*/  F2FP.F16.F32.PACK_AB R11, R114, R122 ;  /* 0x0000007a720b723e */ /* 0x010fe400000000ff */
[----:B------:R-:W-:-:S03]  /*1ad80*/  MOV R157, R104 ;  /* 0x00000068009d7202 */ /* 0x000fc60000000f00 */
[----:B------:R3:W-:Y:S02]  /*1ad90*/  MUFU.EX2 R110, R0 ;  /* 0x00000000006e7308 */ /* 0x0007e40000000800 */
[C---:B--2---:R-:W-:Y:S06]  /*1ada0*/  HMMA.16816.F32 R84, R8.reuse, R48, R16 ;  /* 0x000000300854723c */ /* 0x044fec0000001810 */
[C---:B-----5:R-:W-:Y:S01]  /*1adb0*/  HMMA.16816.F32 R64, R8.reuse, R32, R64 ;  /* 0x000000200840723c */ /* 0x060fe20000001840 */
[----:B------:R-:W-:Y:S01]  /*1adc0*/  FADD.FTZ R16, R90, R20 ;  /* 0x000000145a107221 */ /* 0x000fe20000010000 */
[----:B------:R-:W-:Y:S01]  /*1add0*/  MOV R48, R103 ;  /* 0x0000006700307202 */ /* 0x000fe20000000f00 */
[----:B------:R-:W-:Y:S01]  /*1ade0*/  FADD.FTZ R17, R79, R78 ;  /* 0x0000004e4f117221 */ /* 0x000fe20000010000 */
[----:B------:R-:W-:Y:S01]  /*1adf0*/  MOV R49, R174 ;  /* 0x000000ae00317202 */ /* 0x000fe20000000f00 */
[----:B------:R-:W-:Y:S01]  /*1ae00*/  FADD.FTZ R16, R97, R16 ;  /* 0x0000001061107221 */ /* 0x000fe20000010000 */
[----:B------:R-:W-:Y:S01]  /*1ae10*/  HMMA.16816.F32 R56, R8, R34, R56 ;  /* 0x000000220838723c */ /* 0x000fe20000001838 */
[----:B---3--:R-:W-:Y:S01]  /*1ae20*/  FFMA.FTZ R0, R156, R3, -R4 ;  /* 0x000000039c007223 */ /* 0x008fe20000010804 */
[----:B------:R-:W-:-:S02]  /*1ae30*/  MOV R156, R106 ;  /* 0x0000006a009c7202 */ /* 0x000fc40000000f00 */
[----:B------:R-:W-:Y:S01]  /*1ae40*/  MOV R174, R100 ;  /* 0x0000006400ae7202 */ /* 0x000fe20000000f00 */
[----:B------:R2:W3:Y:S01]  /*1ae50*/  MUFU.EX2 R111, R0 ;  /* 0x00000000006f7308 */ /* 0x0004e20000000800 */
[C---:B------:R-:W-:Y:S01]  /*1ae60*/  HMMA.16816.F32 R32, R8.reuse, R28, R44 ;  /* 0x0000001c0820723c */ /* 0x040fe2000000182c */
[----:B------:R-:W-:Y:S05]  /*1ae70*/  LDSM.16.MT88.4 R44, [R180+0xf800] ;  /* 0x00f80000b42c783b */ /* 0x000fea0000004200 */
[C---:B------:R-:W-:Y:S01]  /*1ae80*/  HMMA.16816.F32 R40, R8.reuse, R30, R40 ;  /* 0x0000001e0828723c */ /* 0x040fe20000001828 */
[----:B------:R-:W4:Y:S05]  /*1ae90*/  LDSM.16.MT88.4 R28, [R178+0xf800] ;  /* 0x00f80000b21c783b */ /* 0x000f2a0000004200 */
[----:B------:R-:W-:Y:S01]  /*1aea0*/  HMMA.16816.F32 R88, R8, R50, R24 ;  /* 0x000000320858723c */ /* 0x000fe20000001818 */
[----:B------:R-:W5:Y:S01]  /*1aeb0*/  LDSM.16.MT88.4 R24, [R181+0xf800] ;  /* 0x00f80000b518783b */ /* 0x000f620000004200 */
[----:B--2---:R-:W-:Y:S01]  /*1aec0*/  FFMA.FTZ R0, R153, R3, -R4 ;  /* 0x0000000399007223 */ /* 0x004fe20000010804 */
[----:B------:R-:W-:-:S03]  /*1aed0*/  MOV R153, R101 ;  /* 0x0000006500997202 */ /* 0x000fc60000000f00 */
[C---:B-1----:R-:W-:Y:S01]  /*1aee0*/  HMMA.16816.F32 R92, R8.reuse, R12, R52 ;  /* 0x0000000c085c723c */ /* 0x042fe20000001834 */
[----:B------:R-:W-:Y:S01]  /*1aef0*/  LDSM.16.MT88.4 R52, [R178+0x10000] ;  /* 0x01000000b234783b */ /* 0x000fe20000004200 */
[----:B------:R1:W-:Y:S04]  /*1af00*/  MUFU.EX2 R112, R0 ;  /* 0x0000000000707308 */ /* 0x0003e80000000800 */
[----:B------:R-:W-:Y:S01]  /*1af10*/  HMMA.16816.F32 R80, R8, R14, R60 ;  /* 0x0000000e0850723c */ /* 0x000fe2000000183c */
[----:B------:R-:W-:Y:S01]  /*1af20*/  FADD.FTZ R13, R98, R17 ;  /* 0x00000011620d7221 */ /* 0x000fe20000010000 */
[----:B------:R-:W-:Y:S02]  /*1af30*/  FADD.FTZ R12, R70, R16 ;  /* 0x00000010460c7221 */ /* 0x000fe40000010000 */
[----:B------:R-:W2:Y:S01]  /*1af40*/  LDSM.16.MT88.4 R16, [R179+0xf800] ;  /* 0x00f80000b310783b */ /* 0x000ea20000004200 */
[----:B------:R-:W-:Y:S01]  /*1af50*/  FADD.FTZ R20, R99, R13 ;  /* 0x0000000d63147221 */ /* 0x000fe20000010000 */
[----:B------:R-:W-:Y:S01]  /*1af60*/  FADD.FTZ R13, R96, R12 ;  /* 0x0000000c600d7221 */ /* 0x000fe20000010000 */
[----:B---3--:R-:W-:Y:S01]  /*1af70*/  F2FP.F16.F32.PACK_AB R9, R111, R110 ;  /* 0x0000006e6f09723e */ /* 0x008fe200000000ff */
[----:B------:R-:W-:Y:S01]  /*1af80*/  FFMA.FTZ R14, R131, R3, -R4 ;  /* 0x00000003830e7223 */ /* 0x000fe20000010804 */
[----:B------:R-:W-:Y:S01]  /*1af90*/  FADD.FTZ R12, R153, R20 ;  /* 0x00000014990c7221 */ /* 0x000fe20000010000 */
[----:B------:R-:W-:-:S02]  /*1afa0*/  MOV R153, R48 ;  /* 0x0000003000997202 */ /* 0x000fc40000000f00 */
[----:B------:R-:W-:Y:S01]  /*1afb0*/  MUFU.EX2 R98, R14 ;  /* 0x0000000e00627308 */ /* 0x000fe20000000800 */
[----:B-1----:R-:W-:Y:S01]  /*1afc0*/  FFMA.FTZ R0, R152, R3, -R4 ;  /* 0x0000000398007223 */ /* 0x002fe20000010804 */
[----:B------:R-:W-:Y:S01]  /*1afd0*/  MOV R152, R156 ;  /* 0x0000009c00987202 */ /* 0x000fe20000000f00 */
[----:B------:R-:W-:Y:S01]  /*1afe0*/  FADD.FTZ R12, R153, R12 ;  /* 0x0000000c990c7221 */ /* 0x000fe20000010000 */
[----:B------:R-:W-:Y:S02]  /*1aff0*/  MOV R156, R49 ;  /* 0x00000031009c7202 */ /* 0x000fe40000000f00 */
[----:B------:R-:W-:Y:S02]  /*1b000*/  LDSM.16.MT88.4 R48, [R181+0x10000] ;  /* 0x01000000b530783b */ /* 0x000fe40000004200 */
        /* <DEDUP_REMOVED lines=14> */
[C---:B----4-:R-:W-:Y:S06]  /*1b0f0*/  HMMA.16816.F32 R72, R8.reuse, R28, R64 ;  /* 0x0000001c0848723c */ /* 0x050fec0000001840 */
[C---:B-----5:R-:W-:Y:S06]  /*1b100*/  HMMA.16816.F32 R64, R8.reuse, R24, R32 ;  /* 0x000000180840723c */ /* 0x060fec0000001820 */
[C---:B------:R-:W-:Y:S01]  /*1b110*/  HMMA.16816.F32 R60, R8.reuse, R26, R40 ;  /* 0x0000001a083c723c */ /* 0x040fe20000001828 */
[-CC-:B-1----:R-:W-:Y:S01]  /*1b120*/  FFMA.FTZ R0, R148, R3.reuse, -R4.reuse ;  /* 0x0000000394007223 */ /* 0x182fe20000010804 */
[----:B------:R-:W1:Y:S03]  /*1b130*/  LDSM.16.MT88.4 R24, [R180+0x10000] ;  /* 0x01000000b418783b */ /* 0x000e660000004200 */
[----:B------:R3:W-:Y:S01]  /*1b140*/  MUFU.EX2 R103, R0 ;  /* 0x0000000000677308 */ /* 0x0007e20000000800 */
[C---:B------:R-:W-:Y:S01]  /*1b150*/  HMMA.16816.F32 R68, R8.reuse, R30, R56 ;  /* 0x0000001e0844723c */ /* 0x040fe20000001838 */
[----:B------:R-:W4:Y:S05]  /*1b160*/  LDSM.16.MT88.4 R28, [R179+0x10000] ;  /* 0x01000000b31c783b */ /* 0x000f2a0000004200 */
[C---:B--2---:R-:W-:Y:S06]  /*1b170*/  HMMA.16816.F32 R56, R8.reuse, R16, R84 ;  /* 0x000000100838723c */ /* 0x044fec0000001854 */
[----:B------:R-:W-:Y:S01]  /*1b180*/  HMMA.16816.F32 R32, R8, R18, R88 ;  /* 0x000000120820723c */ /* 0x000fe20000001858 */
[----:B---3--:R-:W-:-:S05]  /*1b190*/  FFMA.FTZ R0, R130, R3, -R4 ;  /* 0x0000000382007223 */ /* 0x008fca0000010804 */
[C---:B------:R-:W-:Y:S01]  /*1b1a0*/  HMMA.16816.F32 R40, R8.reuse, R44, R92 ;  /* 0x0000002c0828723c */ /* 0x040fe2000000185c */
[----:B------:R2:W-:Y:S05]  /*1b1b0*/  MUFU.EX2 R104, R0 ;  /* 0x0000000000687308 */ /* 0x0005ea0000000800 */
[----:B------:R-:W-:Y:S07]  /*1b1c0*/  HMMA.16816.F32 R80, R8, R46, R80 ;  /* 0x0000002e0850723c */ /* 0x000fee0000001850 */
[----:B------:R-:W-:-:S04]  /*1b1d0*/  FFMA.FTZ R9, R211, R3, -R4 ;  /* 0x00000003d3097223 */ /* 0x000fc80000010804 */
[----:B------:R-:W-:Y:S01]  /*1b1e0*/  MUFU.EX2 R85, R9 ;  /* 0x0000000900557308 */ /* 0x000fe20000000800 */
[----:B--2---:R-:W-:-:S07]  /*1b1f0*/  FFMA.FTZ R0, R128, R3, -R4 ;  /* 0x0000000380007223 */ /* 0x004fce0000010804 */
[----:B------:R2:W3:Y:S02]  /*1b200*/  MUFU.EX2 R102, R0 ;  /* 0x0000000000667308 */ /* 0x0004e40000000800 */
[----:B--2---:R-:W-:Y:S01]  /*1b210*/  FFMA.FTZ R0, R129, R3, -R4 ;  /* 0x0000000381007223 */ /* 0x004fe20000010804 */
[----:B---3--:R-:W-:-:S05]  /*1b220*/  F2FP.F16.F32.PACK_AB R15, R102, R104 ;  /* 0x00000068660f723e */ /* 0x008fca00000000ff */
[----:B------:R2:W3:Y:S02]  /*1b230*/  MUFU.EX2 R101, R0 ;  /* 0x0000000000657308 */ /* 0x0004e40000000800 */
[----:B--2---:R-:W-:Y:S01]  /*1b240*/  FFMA.FTZ R0, R203, R3, -R6 ;  /* 0x00000003cb007223 */ /* 0x004fe20000010806 */
[----:B---3--:R-:W-:-:S05]  /*1b250*/  F2FP.F16.F32.PACK_AB R9, R98, R101 ;  /* 0x000000656209723e */ /* 0x008fca00000000ff */
[----:B------:R2:W-:Y:S02]  /*1b260*/  MUFU.EX2 R100, R0 ;  /* 0x0000000000647308 */ /* 0x0005e40000000800 */
[----:B--2---:R-:W-:-:S06]  /*1b270*/  FFMA.FTZ R0, R202, R3, -R6 ;  /* 0x00000003ca007223 */ /* 0x004fcc0000010806 */
[----:B------:R2:W-:Y:S02]  /*1b280*/  MUFU.EX2 R97, R0 ;  /* 0x0000000000617308 */ /* 0x0005e40000000800 */
[----:B--2---:R-:W-:-:S06]  /*1b290*/  FFMA.FTZ R0, R155, R3, -R6 ;  /* 0x000000039b007223 */ /* 0x004fcc0000010806 */
[----:B------:R2:W-:Y:S02]  /*1b2a0*/  MUFU.EX2 R99, R0 ;  /* 0x0000000000637308 */ /* 0x0005e40000000800 */
[----:B--2---:R-:W-:-:S06]  /*1b2b0*/  FFMA.FTZ R0, R150, R3, -R6 ;  /* 0x0000000396007223 */ /* 0x004fcc0000010806 */
[----:B------:R2:W3:Y:S02]  /*1b2c0*/  MUFU.EX2 R96, R0 ;  /* 0x0000000000607308 */ /* 0x0004e40000000800 */
[----:B--2---:R-:W-:Y:S01]  /*1b2d0*/  FADD.FTZ R0, R152, R13 ;  /* 0x0000000d98007221 */ /* 0x004fe20000010000 */
[----:B------:R-:W-:Y:S01]  /*1b2e0*/  FADD.FTZ R13, R157, R12 ;  /* 0x0000000c9d0d7221 */ /* 0x000fe20000010000 */
[----:B------:R-:W-:Y:S01]  /*1b2f0*/  FFMA.FTZ R12, R151, R3, -R4 ;  /* 0x00000003970c7223 */ /* 0x000fe20000010804 */
[----:B---3--:R-:W-:Y:S01]  /*1b300*/  F2FP.F16.F32.PACK_AB R14, R96, R99 ;  /* 0x00000063600e723e */ /* 0x008fe200000000ff */
[----:B------:R-:W-:Y:S01]  /*1b310*/  FADD.FTZ R0, R156, R0 ;  /* 0x000000009c007221 */ /* 0x000fe20000010000 */
[----:B------:R-:W-:Y:S01]  /*1b320*/  FADD.FTZ R16, R169, R13 ;  /* 0x0000000da9107221 */ /* 0x000fe20000010000 */
[----:B------:R2:W3:Y:S01]  /*1b330*/  MUFU.EX2 R90, R12 ;  /* 0x0000000c005a7308 */ /* 0x0004e20000000800 */
[----:B------:R-:W-:Y:S01]  /*1b340*/  F2FP.F16.F32.PACK_AB R13, R103, R106 ;  /* 0x0000006a670d723e */ /* 0x000fe200000000ff */
[----:B------:R-:W-:Y:S01]  /*1b350*/  FADD.FTZ R0, R170, R0 ;  /* 0x00000000aa007221 */ /* 0x000fe20000010000 */
[----:B------:R-:W-:Y:S01]  /*1b360*/  FADD.FTZ R8, R201, R16 ;  /* 0x00000010c9087221 */ /* 0x000fe20000010000 */
[----:B------:R-:W-:Y:S02]  /*1b370*/  LDSM.16.MT88.4 R152, [R181+0x11800] ;  /* 0x01180000b598783b */ /* 0x000fe40000004200 */
[----:B------:R-:W-:Y:S01]  /*1b380*/  FADD.FTZ R17, R200, R0 ;  /* 0x00000000c8117221 */ /* 0x000fe20000010000 */
[----:B------:R-:W-:Y:S01]  /*1b390*/  FFMA.FTZ R0, R205, R3, -R6 ;  /* 0x00000003cd007223 */ /* 0x000fe20000010806 */
[----:B------:R-:W-:-:S03]  /*1b3a0*/  FADD.FTZ R8, R168, R8 ;  /* 0x00000008a8087221 */ /* 0x000fc60000010000 */
[----:B------:R5:W-:Y:S01]  /*1b3b0*/  MUFU.EX2 R89, R0 ;  /* 0x0000000000597308 */ /* 0x000be20000000800 */
[----:B------:R-:W-:Y:S01]  /*1b3c0*/  FADD.FTZ R8, R198, R8 ;  /* 0x00000008c6087221 */ /* 0x000fe20000010000 */
[----:B--2---:R-:W-:Y:S02]  /*1b3d0*/  F2FP.F16.F32.PACK_AB R12, R97, R100 ;  /* 0x00000064610c723e */ /* 0x004fe400000000ff */
[----:B---3--:R-:W-:-:S05]  /*1b3e0*/  F2FP.F16.F32.PACK_AB R11, R85, R90 ;  /* 0x0000005a550b723e */ /* 0x008fca00000000ff */
[----:B------:R-:W-:Y:S01]  /*1b3f0*/  HMMA.16816.F32 R72, R12, R52, R72 ;  /* 0x000000340c48723c */ /* 0x000fe20000001848 */
[----:B-----5:R-:W-:-:S05]  /*1b400*/  FFMA.FTZ R0, R207, R3, -R6 ;  /* 0x00000003cf007223 */ /* 0x020fca0000010806 */
[C---:B------:R-:W-:Y:S01]  /*1b410*/  HMMA.16816.F32 R68, R12.reuse, R54, R68 ;  /* 0x000000360c44723c */ /* 0x040fe20000001844 */
[----:B------:R-:W2:Y:S01]  /*1b420*/  LDSM.16.MT88.4 R52, [R178+0x10800] ;  /* 0x01080000b234783b */ /* 0x000ea20000004200 */
[----:B------:R3:W-:Y:S04]  /*1b430*/  MUFU.EX2 R88, R0 ;  /* 0x0000000000587308 */ /* 0x0007e80000000800 */
[C---:B-1----:R-:W-:Y:S06]  /*1b440*/  HMMA.16816.F32 R40, R12.reuse, R24, R40 ;  /* 0x000000180c28723c */ /* 0x042fec0000001828 */
[C---:B------:R-:W-:Y:S06]  /*1b450*/  HMMA.16816.F32 R64, R12.reuse, R48, R64 ;  /* 0x000000300c40723c */ /* 0x040fec0000001840 */
[C---:B------:R-:W-:Y:S01]  /*1b460*/  HMMA.16816.F32 R60, R12.reuse, R50, R60 ;  /* 0x000000320c3c723c */ /* 0x040fe2000000183c */
[-CC-:B---3--:R-:W-:Y:S01]  /*1b470*/  FFMA.FTZ R0, R206, R3.reuse, -R6.reuse ;  /* 0x00000003ce007223 */ /* 0x188fe20000010806 */
[----:B------:R-:W1:Y:S03]  /*1b480*/  LDSM.16.MT88.4 R48, [R181+0x10800] ;  /* 0x01080000b530783b */ /* 0x000e660000004200 */
[----:B------:R3:W-:Y:S01]  /*1b490*/  MUFU.EX2 R87, R0 ;  /* 0x0000000000577308 */ /* 0x0007e20000000800 */
[C---:B----4-:R-:W-:Y:S06]  /*1b4a0*/  HMMA.16816.F32 R56, R12.reuse, R28, R56 ;  /* 0x0000001c0c38723c */ /* 0x050fec0000001838 */
[C---:B------:R-:W-:Y:S01]  /*1b4b0*/  HMMA.16816.F32 R44, R12.reuse, R30, R32 ;  /* 0x0000001e0c2c723c */ /* 0x040fe20000001820 */
[----:B------:R-:W4:Y:S04]  /*1b4c0*/  LDSM.16.MT88.4 R28, [R179+0x10800] ;  /* 0x01080000b31c783b */ /* 0x000f280000004200 */
[----:B------:R-:W-:Y:S01]  /*1b4d0*/  LDSM.16.MT88.4 R32, [R178+0x11000] ;  /* 0x01100000b220783b */ /* 0x000fe20000004200 */
[----:B------:R-:W-:Y:S01]  /*1b4e0*/  HMMA.16816.F32 R24, R12, R26, R80 ;  /* 0x0000001a0c18723c */ /* 0x000fe20000001850 */
[----:B---3--:R-:W-:-:S06]  /*1b4f0*/  FFMA.FTZ R0, R210, R3, -R6 ;  /* 0x00000003d2007223 */ /* 0x008fcc0000010806 */
[-CC-:B------:R-:W-:Y:S01]  /*1b500*/  FFMA.FTZ R12, R215, R3.reuse, -R4.reuse ;  /* 0x00000003d70c7223 */ /* 0x180fe20000010804 */
[----:B------:R3:W5:Y:S01]  /*1b510*/  MUFU.EX2 R86, R0 ;  /* 0x0000000000567308 */ /* 0x0007620000000800 */
[----:B------:R-:W-:-:S07]  /*1b520*/  FFMA.FTZ R14, R230, R3, -R4 ;  /* 0x00000003e60e7223 */ /* 0x000fce0000010804 */
[----:B------:R2:W-:Y:S01]  /*1b530*/  MUFU.EX2 R79, R12 ;  /* 0x0000000c004f7308 */ /* 0x0005e20000000800 */
[----:B---3--:R-:W-:Y:S01]  /*1b540*/  FADD.FTZ R0, R204, R17 ;  /* 0x00000011cc007221 */ /* 0x008fe20000010000 */
[----:B------:R-:W-:Y:S01]  /*1b550*/  FADD.FTZ R17, R197, R8 ;  /* 0x00000008c5117221 */ /* 0x000fe20000010000 */
[----:B------:R-:W-:Y:S01]  /*1b560*/  FFMA.FTZ R8, R214, R3, -R4 ;  /* 0x00000003d6087223 */ /* 0x000fe20000010804 */
[----:B-----5:R-:W-:Y:S01]  /*1b570*/  F2FP.F16.F32.PACK_AB R10, R86, R87 ;  /* 0x00000057560a723e */ /* 0x020fe200000000ff */
[----:B------:R-:W-:-:S03]  /*1b580*/  FADD.FTZ R0, R174, R0 ;  /* 0x00000000ae007221 */ /* 0x000fc60000010000 */
[----:B------:R3:W-:Y:S01]  /*1b590*/  MUFU.EX2 R84, R8 ;  /* 0x0000000800547308 */ /* 0x0007e20000000800 */
[----:B------:R-:W-:-:S04]  /*1b5a0*/  FADD.FTZ R0, R175, R0 ;  /* 0x00000000af007221 */ /* 0x000fc80000010000 */
[----:B------:R-:W-:Y:S01]  /*1b5b0*/  FADD.FTZ R16, R208, R0 ;  /* 0x00000000d0107221 */ /* 0x000fe20000010000 */
[----:B------:R-:W-:-:S03]  /*1b5c0*/  FADD.FTZ R0, R209, R17 ;  /* 0x00000011d1007221 */ /* 0x000fc60000010000 */
[----:B------:R-:W-:Y:S01]  /*1b5d0*/  FADD.FTZ R13, R213, R16 ;  /* 0x00000010d50d7221 */ /* 0x000fe20000010000 */
[----:B--2---:R-:W-:Y:S01]  /*1b5e0*/  FADD.FTZ R12, R173, R0 ;  /* 0x00000000ad0c7221 */ /* 0x004fe20000010000 */
[----:B------:R-:W2:Y:S02]  /*1b5f0*/  LDSM.16.MT88.4 R16, [R180+0x10800] ;  /* 0x01080000b410783b */ /* 0x000ea40000004200 */
[----:B------:R-:W-:Y:S01]  /*1b600*/  FADD.FTZ R0, R196, R13 ;  /* 0x0000000dc4007221 */ /* 0x000fe20000010000 */
[----:B------:R-:W-:Y:S01]  /*1b610*/  FFMA.FTZ R13, R216, R3, -R4 ;  /* 0x00000003d80d7223 */ /* 0x000fe20000010804 */
[----:B------:R-:W-:Y:S01]  /*1b620*/  FADD.FTZ R12, R199, R12 ;  /* 0x0000000cc70c7221 */ /* 0x000fe20000010000 */
[----:B---3--:R-:W-:Y:S01]  /*1b630*/  F2FP.F16.F32.PACK_AB R8, R88, R89 ;  /* 0x000000595808723e */ /* 0x008fe200000000ff */
[----:B------:R-:W-:Y:S01]  /*1b640*/  FADD.FTZ R0, R163, R0 ;  /* 0x00000000a3007221 */ /* 0x000fe20000010000 */
[----:B------:R3:W-:Y:S03]  /*1b650*/  MUFU.EX2 R78, R13 ;  /* 0x0000000d004e7308 */ /* 0x0007e60000000800 */
[----:B------:R-:W-:-:S02]  /*1b660*/  FADD.FTZ R0, R194, R0 ;  /* 0x00000000c2007221 */ /* 0x000fc40000010000 */
[----:B------:R-:W-:Y:S02]  /*1b670*/  HMMA.16816.F32 R68, R8, R54, R68 ;  /* 0x000000360844723c */ /* 0x000fe40000001844 */
[----:B------:R-:W-:-:S04]  /*1b680*/  FADD.FTZ R0, R193, R0 ;  /* 0x00000000c1007221 */ /* 0x000fc80000010000 */
[----:B------:R-:W-:Y:S01]  /*1b690*/  FADD.FTZ R0, R162, R0 ;  /* 0x00000000a2007221 */ /* 0x000fe20000010000 */
[C---:B------:R-:W-:Y:S03]  /*1b6a0*/  HMMA.16816.F32 R72, R8.reuse, R52, R72 ;  /* 0x000000340848723c */ /* 0x040fe60000001848 */
[----:B------:R-:W-:Y:S01]  /*1b6b0*/  FADD.FTZ R0, R161, R0 ;  /* 0x00000000a1007221 */ /* 0x000fe20000010000 */
[----:B---3--:R-:W-:Y:S01]  /*1b6c0*/  FADD.FTZ R13, R172, R12 ;  /* 0x0000000cac0d7221 */ /* 0x008fe20000010000 */
[----:B------:R-:W-:Y:S02]  /*1b6d0*/  FFMA.FTZ R12, R220, R3, -R6 ;  /* 0x00000003dc0c7223 */ /* 0x000fe40000010806 */
[----:B------:R-:W-:Y:S01]  /*1b6e0*/  FADD.FTZ R0, R249, R0 ;  /* 0x00000000f9007221 */ /* 0x000fe20000010000 */
[----:B-1----:R-:W-:Y:S01]  /*1b6f0*/  HMMA.16816.F32 R64, R8, R48, R64 ;  /* 0x000000300840723c */ /* 0x002fe20000001840 */
[----:B------:R-:W-:-:S02]  /*1b700*/  FADD.FTZ R13, R77, R13 ;  /* 0x0000000d4d0d7221 */ /* 0x000fc40000010000 */
[----:B------:R1:W-:Y:S01]  /*1b710*/  MUFU.EX2 R77, R12 ;  /* 0x0000000c004d7308 */ /* 0x0003e20000000800 */
[----:B------:R-:W-:Y:S01]  /*1b720*/  FADD.FTZ R0, R250, R0 ;  /* 0x00000000fa007221 */ /* 0x000fe20000010000 */
[----:B------:R-:W-:Y:S01]  /*1b730*/  FADD.FTZ R13, R195, R13 ;  /* 0x0000000dc30d7221 */ /* 0x000fe20000010000 */
[----:B------:R-:W-:Y:S02]  /*1b740*/  HMMA.16816.F32 R60, R8, R50, R60 ;  /* 0x00000032083c723c */ /* 0x000fe4000000183c */
[----:B------:R-:W-:Y:S01]  /*1b750*/  FADD.FTZ R0, R167, R0 ;  /* 0x00000000a7007221 */ /* 0x000fe20000010000 */
[----:B------:R-:W-:-:S03]  /*1b760*/  FADD.FTZ R13, R192, R13 ;  /* 0x0000000dc00d7221 */ /* 0x000fc60000010000 */
[----:B------:R-:W-:Y:S01]  /*1b770*/  FADD.FTZ R0, R244, R0 ;  /* 0x00000000f4007221 */ /* 0x000fe20000010000 */
[----:B------:R-:W-:Y:S01]  /*1b780*/  FADD.FTZ R13, R166, R13 ;  /* 0x0000000da60d7221 */ /* 0x000fe20000010000 */
[----:B----4-:R-:W-:Y:S02]  /*1b790*/  HMMA.16816.F32 R48, R8, R30, R44 ;  /* 0x0000001e0830723c */ /* 0x010fe4000000182c */
[----:B------:R-:W-:Y:S01]  /*1b7a0*/  FADD.FTZ R0, R241, R0 ;  /* 0x00000000f1007221 */ /* 0x000fe20000010000 */
[----:B------:R-:W-:Y:S01]  /*1b7b0*/  FADD.FTZ R13, R248, R13 ;  /* 0x0000000df80d7221 */ /* 0x000fe20000010000 */
[----:B-1----:R-:W-:-:S03]  /*1b7c0*/  FFMA.FTZ R12, R218, R3, -R6 ;  /* 0x00000003da0c7223 */ /* 0x002fc60000010806 */
[----:B------:R-:W-:Y:S01]  /*1b7d0*/  FADD.FTZ R13, R247, R13 ;  /* 0x0000000df70d7221 */ /* 0x000fe20000010000 */
[----:B------:R-:W-:Y:S01]  /*1b7e0*/  FADD.FTZ R0, R243, R0 ;  /* 0x00000000f3007221 */ /* 0x000fe20000010000 */
[----:B--2---:R-:W-:Y:S01]  /*1b7f0*/  HMMA.16816.F32 R44, R8, R16, R40 ;  /* 0x00000010082c723c */ /* 0x004fe20000001828 */
[----:B------:R1:W2:Y:S01]  /*1b800*/  MUFU.EX2 R55, R12 ;  /* 0x0000000c00377308 */ /* 0x0002a20000000800 */
[----:B------:R-:W-:-:S04]  /*1b810*/  FADD.FTZ R13, R245, R13 ;  /* 0x0000000df50d7221 */ /* 0x000fc80000010000 */
[----:B------:R-:W-:Y:S01]  /*1b820*/  FADD.FTZ R13, R246, R13 ;  /* 0x0000000df60d7221 */ /* 0x000fe20000010000 */
[C---:B------:R-:W-:Y:S01]  /*1b830*/  HMMA.16816.F32 R40, R8.reuse, R18, R24 ;  /* 0x000000120828723c */ /* 0x040fe20000001818 */
[----:B------:R-:W3:Y:S02]  /*1b840*/  LDSM.16.MT88.4 R24, [R179+0x11000] ;  /* 0x01100000b318783b */ /* 0x000ee40000004200 */
[----:B------:R-:W-:Y:S02]  /*1b850*/  FADD.FTZ R13, R240, R13 ;  /* 0x0000000df00d7221 */ /* 0x000fe40000010000 */
[----:B------:R-:W-:Y:S01]  /*1b860*/  LDSM.16.MT88.4 R16, [R180+0x11000] ;  /* 0x01100000b410783b */ /* 0x000fe20000004200 */
[----:B------:R-:W-:Y:S01]  /*1b870*/  HMMA.16816.F32 R56, R8, R28, R56 ;  /* 0x0000001c0838723c */ /* 0x000fe20000001838 */
[----:B------:R-:W-:Y:S02]  /*1b880*/  FADD.FTZ R13, R239, R13 ;  /* 0x0000000def0d7221 */ /* 0x000fe40000010000 */
[----:B------:R-:W4:Y:S01]  /*1b890*/  LDSM.16.MT88.4 R28, [R181+0x11000] ;  /* 0x01100000b51c783b */ /* 0x000f220000004200 */
[----:B-1----:R-:W-:Y:S01]  /*1b8a0*/  FFMA.FTZ R12, R224, R3, -R6 ;  /* 0x00000003e00c7223 */ /* 0x002fe20000010806 */
[----:B------:R-:W-:-:S02]  /*1b8b0*/  FADD.FTZ R13, R37, R13 ;  /* 0x0000000d250d7221 */ /* 0x000fc40000010000 */
[----:B--2---:R-:W-:Y:S01]  /*1b8c0*/  F2FP.F16.F32.PACK_AB R8, R55, R77 ;  /* 0x0000004d3708723e */ /* 0x004fe200000000ff */
[----:B------:R1:W-:Y:S01]  /*1b8d0*/  MUFU.EX2 R54, R12 ;  /* 0x0000000c00367308 */ /* 0x0003e20000000800 */
[----:B------:R-:W-:Y:S01]  /*1b8e0*/  FADD.FTZ R13, R238, R13 ;  /* 0x0000000dee0d7221 */ /* 0x000fe20000010000 */
[----:B------:R-:W-:Y:S01]  /*1b8f0*/  F2FP.F16.F32.PACK_AB R9, R79, R84 ;  /* 0x000000544f09723e */ /* 0x000fe200000000ff */
[----:B-1----:R-:W-:-:S05]  /*1b900*/  FFMA.FTZ R12, R226, R3, -R6 ;  /* 0x00000003e20c7223 */ /* 0x002fca0000010806 */
[----:B------:R1:W2:Y:S02]  /*1b910*/  MUFU.EX2 R53, R12 ;  /* 0x0000000c00357308 */ /* 0x0002a40000000800 */
[----:B-1----:R-:W-:Y:S01]  /*1b920*/  FFMA.FTZ R12, R228, R3, -R4 ;  /* 0x00000003e40c7223 */ /* 0x002fe20000010804 */
[----:B--2---:R-:W-:-:S05]  /*1b930*/  F2FP.F16.F32.PACK_AB R10, R53, R54 ;  /* 0x00000036350a723e */ /* 0x004fca00000000ff */
[----:B------:R1:W2:Y:S02]  /*1b940*/  MUFU.EX2 R52, R12 ;  /* 0x0000000c00347308 */ /* 0x0002a40000000800 */
[----:B-1----:R-:W-:Y:S01]  /*1b950*/  FADD.FTZ R12, R242, R0 ;  /* 0x00000000f20c7221 */ /* 0x002fe20000010000 */
[-C--:B------:R-:W-:Y:S01]  /*1b960*/  FFMA.FTZ R0, R229, R3.reuse, -R4 ;  /* 0x00000003e5007223 */ /* 0x080fe20000010804 */
[----:B--2---:R-:W-:Y:S02]  /*1b970*/  F2FP.F16.F32.PACK_AB R11, R52, R78 ;  /* 0x0000004e340b723e */ /* 0x004fe400000000ff */
[----:B------:R-:W-:Y:S02]  /*1b980*/  FADD.FTZ R12, R237, R12 ;  /* 0x0000000ced0c7221 */ /* 0x000fe40000010000 */
[----:B------:R1:W-:Y:S03]  /*1b990*/  MUFU.EX2 R37, R0 ;  /* 0x0000000000257308 */ /* 0x0003e60000000800 */
[C---:B---3--:R-:W-:Y:S06]  /*1b9a0*/  HMMA.16816.F32 R148, R8.reuse, R24, R56 ;  /* 0x000000180894723c */ /* 0x048fec0000001838 */
[C---:B----4-:R-:W-:Y:S06]  /*1b9b0*/  HMMA.16816.F32 R156, R8.reuse, R28, R64 ;  /* 0x0000001c089c723c */ /* 0x050fec0000001840 */
[C---:B------:R-:W-:Y:S01]  /*1b9c0*/  HMMA.16816.F32 R60, R8.reuse, R30, R60 ;  /* 0x0000001e083c723c */ /* 0x040fe2000000183c */
[----:B-1----:R-:W-:Y:S01]  /*1b9d0*/  FADD.FTZ R0, R164, R12 ;  /* 0x0000000ca4007221 */ /* 0x002fe20000010000 */
[----:B------:R-:W-:Y:S01]  /*1b9e0*/  FADD.FTZ R12, R36, R13 ;  /* 0x0000000d240c7221 */ /* 0x000fe20000010000 */
[----:B------:R-:W-:Y:S01]  /*1b9f0*/  FFMA.FTZ R13, R231, R3, -R4 ;  /* 0x00000003e70d7223 */ /* 0x000fe20000010804 */
[----:B------:R-:W1:Y:S01]  /*1ba00*/  MUFU.EX2 R36, R14 ;  /* 0x0000000e00247308 */ /* 0x000e620000000800 */
[----:B------:R-:W-:Y:S01]  /*1ba10*/  FADD.FTZ R0, R165, R0 ;  /* 0x00000000a5007221 */ /* 0x000fe20000010000 */
[----:B------:R-:W-:Y:S01]  /*1ba20*/  FADD.FTZ R12, R147, R12 ;  /* 0x0000000c930c7221 */ /* 0x000fe20000010000 */
[----:B------:R-:W-:Y:S02]  /*1ba30*/  HMMA.16816.F32 R164, R8, R32, R72 ;  /* 0x0000002008a4723c */ /* 0x000fe40000001848 */
[----:B------:R-:W-:Y:S01]  /*1ba40*/  FADD.FTZ R0, R212, R0 ;  /* 0x00000000d4007221 */ /* 0x000fe20000010000 */
[----:B------:R-:W-:-:S02]  /*1ba50*/  FADD.FTZ R12, R21, R12 ;  /* 0x0000000c150c7221 */ /* 0x000fc40000010000 */
[----:B------:R2:W-:Y:S01]  /*1ba60*/  MUFU.EX2 R21, R13 ;  /* 0x0000000d00157308 */ /* 0x0005e20000000800 */
[----:B------:R-:W-:Y:S01]  /*1ba70*/  FADD.FTZ R0, R146, R0 ;  /* 0x0000000092007221 */ /* 0x000fe20000010000 */
[----:B------:R-:W-:Y:S01]  /*1ba80*/  FADD.FTZ R12, R160, R12 ;  /* 0x0000000ca00c7221 */ /* 0x000fe20000010000 */
[----:B------:R-:W-:Y:S01]  /*1ba90*/  HMMA.16816.F32 R32, R8, R34, R68 ;  /* 0x000000220820723c */ /* 0x000fe20000001844 */
[----:B------:R-:W3:Y:S01]  /*1baa0*/  LDSM.16.MT88.4 R160, [R178+0x11800] ;  /* 0x01180000b2a0783b */ /* 0x000ee20000004200 */
[----:B------:R-:W-:Y:S01]  /*1bab0*/  FADD.FTZ R0, R143, R0 ;  /* 0x000000008f007221 */ /* 0x000fe20000010000 */
[----:B------:R-:W-:-:S03]  /*1bac0*/  FADD.FTZ R12, R142, R12 ;  /* 0x0000000c8e0c7221 */ /* 0x000fc60000010000 */
[----:B------:R-:W-:Y:S01]  /*1bad0*/  FADD.FTZ R0, R144, R0 ;  /* 0x0000000090007221 */ /* 0x000fe20000010000 */
[----:B------:R-:W-:Y:S01]  /*1bae0*/  FADD.FTZ R12, R141, R12 ;  /* 0x0000000c8d0c7221 */ /* 0x000fe20000010000 */
[C---:B------:R-:W-:Y:S02]  /*1baf0*/  HMMA.16816.F32 R24, R8.reuse, R26, R48 ;  /* 0x0000001a0818723c */ /* 0x040fe40000001830 */
[----:B------:R-:W-:Y:S01]  /*1bb00*/  FADD.FTZ R0, R145, R0 ;  /* 0x0000000091007221 */ /* 0x000fe20000010000 */
[----:B------:R-:W-:Y:S01]  /*1bb10*/  FADD.FTZ R12, R139, R12 ;  /* 0x0000000c8b0c7221 */ /* 0x000fe20000010000 */
[----:B------:R-:W4:Y:S01]  /*1bb20*/  LDSM.16.MT88.4 R144, [R179+0x11800] ;  /* 0x01180000b390783b */ /* 0x000f220000004200 */
[----:B--2---:R-:W-:Y:S01]  /*1bb30*/  FFMA.FTZ R13, R232, R3, -R6 ;  /* 0x00000003e80d7223 */ /* 0x004fe20000010806 */
[----:B------:R-:W-:Y:S01]  /*1bb40*/  FADD.FTZ R0, R138, R0 ;  /* 0x000000008a007221 */ /* 0x000fe20000010000 */
[----:B------:R-:W-:Y:S01]  /*1bb50*/  FADD.FTZ R12, R140, R12 ;  /* 0x0000000c8c0c7221 */ /* 0x000fe20000010000 */
[----:B------:R-:W-:Y:S01]  /*1bb60*/  HMMA.16816.F32 R44, R8, R16, R44 ;  /* 0x00000010082c723c */ /* 0x000fe2000000182c */
[----:B------:R2:W-:Y:S01]  /*1bb70*/  MUFU.EX2 R20, R13 ;  /* 0x0000000d00147308 */ /* 0x0005e20000000800 */
[----:B------:R-:W-:Y:S01]  /*1bb80*/  FADD.FTZ R0, R134, R0 ;  /* 0x0000000086007221 */ /* 0x000fe20000010000 */
[----:B------:R-:W-:-:S03]  /*1bb90*/  FADD.FTZ R12, R135, R12 ;  /* 0x0000000c870c7221 */ /* 0x000fc60000010000 */
[----:B------:R-:W-:Y:S01]  /*1bba0*/  FADD.FTZ R0, R136, R0 ;  /* 0x0000000088007221 */ /* 0x000fe20000010000 */
[----:B------:R-:W-:Y:S01]  /*1bbb0*/  HMMA.16816.F32 R40, R8, R18, R40 ;  /* 0x000000120828723c */ /* 0x000fe20000001828 */
[----:B------:R-:W5:Y:S02]  /*1bbc0*/  LDSM.16.MT88.4 R8, [R180+0x11800] ;  /* 0x01180000b408783b */ /* 0x000f640000004200 */
[----:B------:R-:W-:Y:S01]  /*1bbd0*/  FADD.FTZ R0, R137, R0 ;  /* 0x0000000089007221 */ /* 0x000fe20000010000 */
[----:B-1----:R-:W-:Y:S01]  /*1bbe0*/  F2FP.F16.F32.PACK_AB R137, R36, R37 ;  /* 0x000000252489723e */ /* 0x002fe200000000ff */
[----:B--2---:R-:W-:-:S04]  /*1bbf0*/  FFMA.FTZ R13, R233, R3, -R6 ;  /* 0x00000003e90d7223 */ /* 0x004fc80000010806 */
[----:B------:R1:W2:Y:S02]  /*1bc00*/  MUFU.EX2 R15, R13 ;  /* 0x0000000d000f7308 */ /* 0x0002a40000000800 */
[----:B-1----:R-:W-:Y:S01]  /*1bc10*/  FFMA.FTZ R13, R234, R3, -R6 ;  /* 0x00000003ea0d7223 */ /* 0x002fe20000010806 */
[----:B--2---:R-:W-:-:S05]  /*1bc20*/  F2FP.F16.F32.PACK_AB R136, R15, R20 ;  /* 0x000000140f88723e */ /* 0x004fca00000000ff */
[----:B------:R1:W-:Y:S02]  /*1bc30*/  MUFU.EX2 R14, R13 ;  /* 0x0000000d000e7308 */ /* 0x0003e40000000800 */
[-C--:B-1----:R-:W-:Y:S01]  /*1bc40*/  FFMA.FTZ R13, R235, R3.reuse, -R6 ;  /* 0x00000003eb0d7223 */ /* 0x082fe20000010806 */
[----:B------:R-:W-:Y:S01]  /*1bc50*/  FADD.FTZ R6, R127, R12 ;  /* 0x0000000c7f067221 */ /* 0x000fe20000010000 */
[----:B------:R-:W-:-:S03]  /*1bc60*/  FFMA.FTZ R3, R236, R3, -R4 ;  /* 0x00000003ec037223 */ /* 0x000fc60000010804 */
[----:B------:R-:W-:Y:S01]  /*1bc70*/  FADD.FTZ R12, R125, R6 ;  /* 0x000000067d0c7221 */ /* 0x000fe20000010000 */
[----:B------:R-:W-:Y:S01]  /*1bc80*/  FADD.FTZ R6, R124, R0 ;  /* 0x000000007c067221 */ /* 0x000fe20000010000 */
[----:B------:R-:W1:Y:S02]  /*1bc90*/  MUFU.EX2 R13, R13 ;  /* 0x0000000d000d7308 */ /* 0x000e640000000800 */
[----:B------:R-:W-:Y:S01]  /*1bca0*/  FADD.FTZ R0, R126, R12 ;  /* 0x0000000c7e007221 */ /* 0x000fe20000010000 */
[----:B------:R-:W-:-:S05]  /*1bcb0*/  FADD.FTZ R4, R121, R6 ;  /* 0x0000000679047221 */ /* 0x000fca0000010000 */
[----:B------:R2:W3:Y:S01]  /*1bcc0*/  MUFU.EX2 R6, R3 ;  /* 0x0000000300067308 */ /* 0x0004e20000000800 */
[----:B-1----:R-:W-:Y:S01]  /*1bcd0*/  F2FP.F16.F32.PACK_AB R138, R13, R14 ;  /* 0x0000000e0d8a723e */ /* 0x002fe200000000ff */
[----:B--2---:R-:W-:Y:S01]  /*1bce0*/  FADD.FTZ R3, R120, R0 ;  /* 0x0000000078037221 */ /* 0x004fe20000010000 */
[----:B------:R-:W-:Y:S01]  /*1bcf0*/  FADD.FTZ R0, R123, R4 ;  /* 0x000000047b007221 */ /* 0x000fe20000010000 */
[----:B---3--:R-:W-:Y:S02]  /*1bd00*/  F2FP.F16.F32.PACK_AB R139, R6, R21 ;  /* 0x00000015068b723e */ /* 0x008fe400000000ff */
[----:B------:R-:W-:Y:S01]  /*1bd10*/  FADD.FTZ R3, R117, R3 ;  /* 0x0000000375037221 */ /* 0x000fe20000010000 */
[----:B------:R-:W-:-:S03]  /*1bd20*/  FADD.FTZ R0, R122, R0 ;  /* 0x000000007a007221 */ /* 0x000fc60000010000 */
[----:B------:R-:W-:Y:S01]  /*1bd30*/  FADD.FTZ R3, R115, R3 ;  /* 0x0000000373037221 */ /* 0x000fe20000010000 */
[----:B------:R-:W-:Y:S01]  /*1bd40*/  FADD.FTZ R0, R114, R0 ;  /* 0x0000000072007221 */ /* 0x000fe20000010000 */
[----:B------:R-:W-:Y:S02]  /*1bd50*/  HMMA.16816.F32 R164, R136, R160, R164 ;  /* 0x000000a088a4723c */ /* 0x000fe400000018a4 */
        /* <DEDUP_REMOVED lines=29> */
[----:B-----5:R-:W-:Y:S02]  /*1bf30*/  HMMA.16816.F32 R140, R136, R8, R44 ;  /* 0x00000008888c723c */ /* 0x020fe4000000182c */
        /* <DEDUP_REMOVED lines=17> */
[----:B------:R-:W-:-:S05]  /*1c050*/  FADD.FTZ R0, R13, R3 ;  /* 0x000000030d007221 */ /* 0x000fca0000010000 */
[----:B------:R1:W-:Y:S04]  /*1c060*/  STL [R1+0x4], R0 ;  /* 0x0000040001007387 */ /* 0x0003e80000100800 */
[----:B------:R1:W-:Y:S01]  /*1c070*/  STL [R1], R4 ;  /* 0x0000000401007387 */ /* 0x0003e20000100800 */
[----:B------:R-:W-:Y:S05]  /*1c080*/  @!P2 BRA `(.L_x_1169) ;  /* 0x0000008c0050a947 */ /* 0x000fea0003800000 */
[----:B------:R-:W2:Y:S01]  /*1c090*/  LDL R226, [R1+0x110] ;  /* 0x0001100001e27983 */ /* 0x000ea20000100800 */
[----:B------:R-:W-:-:S04]  /*1c0a0*/  DEPBAR.LE SB0, 0x0 ;  /* 0x000080000000791a */ /* 0x000fc80000000000 */
[----:B------:R-:W-:Y:S05]  /*1c0b0*/  WARPSYNC.ALL ;  /* 0x0000000000007948 */ /* 0x000fea0003800000 */
[----:B------:R-:W-:Y:S01]  /*1c0c0*/  BSSY B0, `(.L_x_1170) ;  /* 0x0000047000007945 */ /* 0x000fe20003800000 */
[----:B------:R-:W-:Y:S01]  /*1c0d0*/  BAR.SYNC.DEFER_BLOCKING 0x0 ;  /* 0x0000000000007b1d */ /* 0x000fe20000010000 */
[----:B--2---:R-:W-:-:S05]  /*1c0e0*/  IADD3 R252, R226, -0x2, RZ ;  /* 0xfffffffee2fc7810 */ /* 0x004fca0007ffe0ff */
[----:B------:R-:W-:Y:S05]  /*1c0f0*/  @!P0 BRA `(.L_x_1171) ;  /* 0x0000000400008947 */ /* 0x000fea0003800000 */
[----:B------:R-:W1:Y:S01]  /*1c100*/  LD.E R3, desc[UR6][R22.64+0x170] ;  /* 0x0001700616037980 */ /* 0x000e62000c101900 */
[----:B------:R-:W-:-:S04]  /*1c110*/  SHF.L.U32 R10, R252, 0x8, RZ ;  /* 0x00000008fc0a7819 */ /* 0x000fc800000006ff */
[----:B------:R-:W-:-:S04]  /*1c120*/  IADD3 R12, R10, 0x100, RZ ;  /* 0x000001000a0c7810 */ /* 0x000fc80007ffe0ff */
[----:B------:R-:W-:Y:S02]  /*1c130*/  IABS R11, R12 ;  /* 0x0000000c000b7213 */ /* 0x000fe40000000000 */
[-C--:B-1----:R-:W-:Y:S02]  /*1c140*/  IABS R0, R3.reuse ;  /* 0x0000000300007213 */ /* 0x082fe40000000000 */
[-C--:B------:R-:W-:Y:S02]  /*1c150*/  IABS R13, R3.reuse ;  /* 0x00000003000d7213 */ /* 0x080fe40000000000 */
[----:B------:R-:W1:Y:S01]  /*1c160*/  I2F.RP R8, R0 ;  /* 0x0000000000087306 */ /* 0x000e620000209400 */
[----:B------:R-:W-:-:S04]  /*1c170*/  LOP3.LUT R12, R12, R3, RZ, 0x3c, !PT ;  /* 0x000000030c0c7212 */ /* 0x000fc800078e3cff */
[----:B------:R-:W-:-:S03]  /*1c180*/  ISETP.GE.AND P3, PT, R12, RZ, PT ;  /* 0x000000ff0c00720c */ /* 0x000fc60003f66270 */
[----:B-1----:R-:W1:Y:S02]  /*1c190*/  MUFU.RCP R8, R8 ;  /* 0x0000000800087308 */ /* 0x002e640000001000 */
[----:B-1----:R-:W-:-:S06]  /*1c1a0*/  VIADD R8, R8, 0xffffffe ;  /* 0x0ffffffe08087836 */ /* 0x002fcc0000000000 */
[----:B------:R-:W1:Y:S02]  /*1c1b0*/  F2I.FTZ.U32.TRUNC.NTZ R9, R8 ;  /* 0x0000000800097305 */ /* 0x000e64000021f000 */
[----:B-1----:R-:W-:Y:S02]  /*1c1c0*/  IMAD.MOV R4, RZ, RZ, -R9 ;  /* 0x000000ffff047224 */ /* 0x002fe400078e0a09 */
[----:B------:R-:W-:Y:S02]  /*1c1d0*/  IMAD.MOV.U32 R8, RZ, RZ, RZ ;  /* 0x000000ffff087224 */ /* 0x000fe400078e00ff */
[----:B------:R-:W-:Y:S01]  /*1c1e0*/  IMAD.MOV.U32 R6, RZ, RZ, R4 ;  /* 0x000000ffff067224 */ /* 0x000fe200078e0004 */
[----:B------:R-:W-:Y:S02]  /*1c1f0*/  IABS R4, R10 ;  /* 0x0000000a00047213 */ /* 0x000fe40000000000 */
[----:B------:R-:W-:Y:S01]  /*1c200*/  LOP3.LUT R10, R10, R3, RZ, 0x3c, !PT ;  /* 0x000000030a0a7212 */ /* 0x000fe200078e3cff */
[----:B------:R-:W-:-:S03]  /*1c210*/  IMAD R6, R6, R0, RZ ;  /* 0x0000000006067224 */ /* 0x000fc600078e02ff */
[----:B------:R-:W-:Y:S01]  /*1c220*/  ISETP.GE.AND P1, PT, R10, RZ, PT ;  /* 0x000000ff0a00720c */ /* 0x000fe20003f26270 */
[----:B------:R-:W-:Y:S01]  /*1c230*/  IMAD.HI.U32 R6, R9, R6, R8 ;  /* 0x0000000609067227 */ /* 0x000fe200078e0008 */
[----:B------:R-:W-:-:S03]  /*1c240*/  MOV R8, R4 ;  /* 0x0000000400087202 */ /* 0x000fc60000000f00 */
[----:B------:R-:W-:Y:S02]  /*1c250*/  IMAD.MOV R9, RZ, RZ, -R13 ;  /* 0x000000ffff097224 */ /* 0x000fe400078e0a0d */
[----:B------:R-:W-:-:S04]  /*1c260*/  IMAD.HI.U32 R4, R6, R8, RZ ;  /* 0x0000000806047227 */ /* 0x000fc800078e00ff */
[----:B------:R-:W-:-:S04]  /*1c270*/  IMAD.HI.U32 R6, R6, R11, RZ ;  /* 0x0000000b06067227 */ /* 0x000fc800078e00ff */
[-C--:B------:R-:W-:Y:S02]  /*1c280*/  IMAD R8, R4, R9.reuse, R8 ;  /* 0x0000000904087224 */ /* 0x080fe400078e0208 */
        /* <DEDUP_REMOVED lines=9> */
[----:B------:R-:W-:Y:S01]  /*1c320*/  ISETP.NE.AND P2, PT, R3, RZ, PT ;  /* 0x000000ff0300720c */ /* 0x000fe20003f45270 */
[----:B------:R-:W2:Y:S01]  /*1c330*/  LD.E.64 R8, desc[UR6][R22.64+0x40] ;  /* 0x0000400616087980 */ /* 0x000ea2000c101b00 */
[----:B------:R-:W-:-:S07]  /*1c340*/  LOP3.LUT R0, RZ, R3, RZ, 0x33, !PT ;  /* 0x00000003ff007212 */ /* 0x000fce00078e33ff */
[----:B------:R-:W-:Y:S02]  /*1c350*/  @P5 IADD3 R4, R4, 0x1, RZ ;  /* 0x0000000104045810 */ /* 0x000fe40007ffe0ff */
[----:B------:R-:W-:Y:S02]  /*1c360*/  @P6 VIADD R6, R6, 0x1 ;  /* 0x0000000106066836 */ /* 0x000fe40000000000 */
[----:B------:R-:W-:Y:S02]  /*1c370*/  @!P1 IADD3 R4, -R4, RZ, RZ ;  /* 0x000000ff04049210 */ /* 0x000fe40007ffe1ff */
[----:B------:R-:W-:Y:S02]  /*1c380*/  @!P3 IMAD.MOV R6, RZ, RZ, -R6 ;  /* 0x000000ffff06b224 */ /* 0x000fe400078e0a06 */
[----:B------:R-:W-:-:S03]  /*1c390*/  SEL R4, R0, R4, !P2 ;  /* 0x0000000400047207 */ /* 0x000fc60005000000 */
[----:B------:R-:W-:Y:S02]  /*1c3a0*/  SEL R6, R0, R6, !P2 ;  /* 0x0000000600067207 */ /* 0x000fe40005000000 */
        /* <DEDUP_REMOVED lines=21> */
.L_x_1171:
[----:B-1----:R-:W2:Y:S02]  /*1c500*/  LD.E R0, desc[UR6][R22.64+0x40] ;  /* 0x0000400616007980 */ /* 0x002ea4000c101900 */
[----:B--2---:R-:W-:-:S04]  /*1c510*/  LEA R0, -R0, RZ, 0x8 ;  /* 0x000000ff00007211 */ /* 0x004fc800078e41ff */
[----:B------:R-:W-:Y:S02]  /*1c520*/  SHF.R.S32.HI R3, RZ, 0x1f, R0 ;  /* 0x0000001fff037819 */ /* 0x000fe40000011400 */
.L_x_1172:
[----:B------:R-:W-:Y:S05]  /*1c530*/  BSYNC B0 ;  /* 0x0000000000007941 */ /* 0x000fea0003800000 */
.L_x_1170:
[----:B------:R-:W2:Y:S04]  /*1c540*/  LDL.LU R20, [R1+0xa4] ;  /* 0x0000a40001147983 */ /* 0x000ea80000300800 */
[----:B------:R-:W3:Y:S04]  /*1c550*/  LDL.LU R19, [R1+0xa0] ;  /* 0x0000a00001137983 */ /* 0x000ee80000300800 */
[----:B------:R-:W4:Y:S04]  /*1c560*/  LDL R18, [R1+0xc] ;  /* 0x00000c0001127983 */ /* 0x000f280000100800 */
[----:B------:R-:W4:Y:S04]  /*1c570*/  LDL.LU R17, [R1+0x9c] ;  /* 0x00009c0001117983 */ /* 0x000f280000300800 */
        /* <DEDUP_REMOVED lines=13> */
[----:B------:R-:W4:Y:S01]  /*1c650*/  LDL R66, [R1+0x8] ;  /* 0x0000080001427983 */ /* 0x000f220000100800 */
[----:B------:R-:W-:-:S02]  /*1c660*/  ISETP.GE.AND P1, PT, R132, R251, PT ;  /* 0x000000fb8400720c */ /* 0x000fc40003f26270 */
[C---:B------:R-:W-:Y:S01]  /*1c670*/  LEA R134, P3, R0.reuse, R221, 0x1 ;  /* 0x000000dd00867211 */ /* 0x040fe200078608ff */
[----:B------:R-:W-:Y:S03]  /*1c680*/  STL [R1+0x174], R118 ;  /* 0x0001747601007387 */ /* 0x000fe60000100800 */
[--C-:B------:R-:W-:Y:S01]  /*1c690*/  LEA.HI.X R135, R0, R219, R3.reuse, 0x1, P3 ;  /* 0x000000db00877211 */ /* 0x100fe200018f0c03 */
[----:B------:R-:W-:Y:S04]  /*1c6a0*/  STL [R1+0x170], R116 ;  /* 0x0001707401007387 */ /* 0x000fe80000100800 */
[----:B------:R-:W-:Y:S02]  /*1c6b0*/  STL [R1+0x16c], R39 ;  /* 0x00016c2701007387 */ /* 0x000fe40000100800 */
[----:B------:R-:W-:-:S02]  /*1c6c0*/  @!P1 IMAD.MOV.U32 R21, RZ, RZ, R3 ;  /* 0x000000ffff159224 */ /* 0x000fc400078e0003 */
[----:B------:R-:W-:Y:S04]  /*1c6d0*/  @P1 STS.128 [R188+0xa000], RZ ;  /* 0x00a000ffbc001388 */ /* 0x000fe80000000c00 */
[----:B------:R-:W-:Y:S01]  /*1c6e0*/  @!PT LDS RZ, [RZ] ;  /* 0x00000000fffff984 */ /* 0x000fe20000000800 */
[----:B------:R-:W-:Y:S01]  /*1c6f0*/  @!PT LDS RZ, [RZ] ;  /* 0x00000000fffff984 */ /* 0x000fe20000000800 */
[----:B------:R-:W-:Y:S01]  /*1c700*/  @!PT LDS RZ, [RZ] ;  /* 0x00000000fffff984 */ /* 0x000fe20000000800 */
[----:B------:R-:W-:Y:S04]  /*1c710*/  @!P1 LDGSTS.E.BYPASS.LTC128B.128 [R188+0xa000], desc[UR6][R134.64] ;  /* 0x0a00000086bc9fae */ /* 0x000fe8000b901d46 */
[----:B------:R-:W-:Y:S04]  /*1c720*/  @P1 STS.128 [R188+0xa800], RZ ;  /* 0x00a800ffbc001388 */ /* 0x000fe80000000c00 */
[----:B------:R-:W-:Y:S04]  /*1c730*/  STL [R1+0x168], R38 ;  /* 0x0001682601007387 */ /* 0x000fe80000100800 */
[----:B------:R-:W-:Y:S04]  /*1c740*/  STL [R1+0x164], R23 ;  /* 0x0001641701007387 */ /* 0x000fe80000100800 */
[----:B------:R-:W-:Y:S04]  /*1c750*/  STL [R1+0x160], R22 ;  /* 0x0001601601007387 */ /* 0x000fe80000100800 */
[----:B------:R-:W-:Y:S04]  /*1c760*/  STL.64 [R1+0x158], R138 ;  /* 0x0001588a01007387 */ /* 0x000fe80000100a00 */
[----:B------:R-:W-:Y:S01]  /*1c770*/  STL.64 [R1+0x150], R136 ;  /* 0x0001508801007387 */ /* 0x000fe20000100a00 */
[----:B--2---:R-:W-:Y:S01]  /*1c780*/  IMAD.MOV.U32 R63, RZ, RZ, R20 ;  /* 0x000000ffff3f7224 */ /* 0x004fe200078e0014 */
[----:B------:R-:W-:Y:S01]  /*1c790*/  @!P1 MOV R20, R0 ;  /* 0x0000000000149202 */ /* 0x000fe20000000f00 */
[----:B---3--:R-:W-:-:S02]  /*1c7a0*/  IMAD.MOV.U32 R62, RZ, RZ, R19 ;  /* 0x000000ffff3e7224 */ /* 0x008fc400078e0013 */
[----:B------:R-:W-:Y:S02]  /*1c7b0*/  @!P1 IMAD.MOV.U32 R19, RZ, RZ, R3 ;  /* 0x000000ffff139224 */ /* 0x000fe400078e0003 */
[----:B----4-:R-:W-:Y:S02]  /*1c7c0*/  IMAD.MOV.U32 R27, RZ, RZ, R18 ;  /* 0x000000ffff1b7224 */ /* 0x010fe400078e0012 */
[----:B------:R-:W-:Y:S02]  /*1c7d0*/  @!P1 IMAD.MOV.U32 R18, RZ, RZ, R0 ;  /* 0x000000ffff129224 */ /* 0x000fe400078e0000 */
[----:B------:R-:W-:Y:S02]  /*1c7e0*/  IMAD.MOV.U32 R61, RZ, RZ, R17 ;  /* 0x000000ffff3d7224 */ /* 0x000fe400078e0011 */
[----:B------:R-:W-:Y:S02]  /*1c7f0*/  @!P1 IMAD R24, R27, 0x70, RZ ;  /* 0x000000701b189824 */ /* 0x000fe400078e02ff */
[----:B------:R-:W-:-:S02]  /*1c800*/  IMAD.MOV.U32 R60, RZ, RZ, R16 ;  /* 0x000000ffff3c7224 */ /* 0x000fc400078e0010 */
[C---:B------:R-:W-:Y:S02]  /*1c810*/  @!P1 IMAD R25, R27.reuse, 0x90, RZ ;  /* 0x000000901b199824 */ /* 0x040fe400078e02ff */
[----:B------:R-:W-:Y:S01]  /*1c820*/  IMAD.MOV.U32 R59, RZ, RZ, R15 ;  /* 0x000000ffff3b7224 */ /* 0x000fe200078e000f */
[----:B------:R-:W-:Y:S01]  /*1c830*/  MOV R77, R60 ;  /* 0x0000003c004d7202 */ /* 0x000fe20000000f00 */
[----:B------:R-:W-:Y:S02]  /*1c840*/  @!P1 IMAD R26, R27, 0xa0, RZ ;  /* 0x000000a01b1a9824 */ /* 0x000fe400078e02ff */
[----:B------:R-:W-:Y:S02]  /*1c850*/  IMAD.MOV.U32 R58, RZ, RZ, R14 ;  /* 0x000000ffff3a7224 */ /* 0x000fe400078e000e */
[----:B------:R-:W-:Y:S02]  /*1c860*/  IMAD.MOV.U32 R104, RZ, RZ, R59 ;  /* 0x000000ffff687224 */ /* 0x000fe400078e003b */
[----:B------:R-:W-:-:S02]  /*1c870*/  IMAD.MOV.U32 R57, RZ, RZ, R13 ;  /* 0x000000ffff397224 */ /* 0x000fc400078e000d */
[----:B------:R-:W-:Y:S02]  /*1c880*/  IMAD.MOV.U32 R111, RZ, RZ, R58 ;  /* 0x000000ffff6f7224 */ /* 0x000fe400078e003a */
[----:B------:R-:W-:Y:S02]  /*1c890*/  IMAD.MOV.U32 R56, RZ, RZ, R12 ;  /* 0x000000ffff387224 */ /* 0x000fe400078e000c */
[----:B------:R-:W-:Y:S02]  /*1c8a0*/  IMAD.MOV.U32 R110, RZ, RZ, R57 ;  /* 0x000000ffff6e7224 */ /* 0x000fe400078e0039 */
[----:B------:R-:W-:Y:S02]  /*1c8b0*/  IMAD.MOV.U32 R55, RZ, RZ, R11 ;  /* 0x000000ffff377224 */ /* 0x000fe400078e000b */
[----:B------:R-:W-:Y:S02]  /*1c8c0*/  @!P1 IMAD R11, R27, 0x30, RZ ;  /* 0x000000301b0b9824 */ /* 0x000fe400078e02ff */
[----:B------:R-:W-:-:S02]  /*1c8d0*/  IMAD.MOV.U32 R54, RZ, RZ, R10 ;  /* 0x000000ffff367224 */ /* 0x000fc400078e000a */
[----:B------:R-:W-:Y:S02]  /*1c8e0*/  IMAD.MOV.U32 R105, RZ, RZ, R56 ;  /* 0x000000ffff697224 */ /* 0x000fe400078e0038 */
[----:B------:R-:W-:Y:S02]  /*1c8f0*/  IMAD.MOV.U32 R53, RZ, RZ, R9 ;  /* 0x000000ffff357224 */ /* 0x000fe400078e0009 */
[----:B------:R-:W-:Y:S01]  /*1c900*/  @!P1 IMAD.MOV.U32 R9, RZ, RZ, R3 ;  /* 0x000000ffff099224 */ /* 0x000fe200078e0003 */
[----:B------:R-:W-:Y:S01]  /*1c910*/  MOV R52, R8 ;  /* 0x0000000800347202 */ /* 0x000fe20000000f00 */
[----:B------:R-:W-:Y:S02]  /*1c920*/  @!P1 IMAD.MOV.U32 R8, RZ, RZ, R0 ;  /* 0x000000ffff089224 */ /* 0x000fe400078e0000 */
[----:B------:R-:W-:Y:S02]  /*1c930*/  IMAD.MOV.U32 R106, RZ, RZ, R55 ;  /* 0x000000ffff6a7224 */ /* 0x000fe400078e0037 */
[----:B------:R-:W-:-:S02]  /*1c940*/  IMAD.MOV.U32 R51, RZ, RZ, R6 ;  /* 0x000000ffff337224 */ /* 0x000fc400078e0006 */
[----:B------:R-:W-:Y:S02]  /*1c950*/  IMAD.MOV.U32 R107, RZ, RZ, R54 ;  /* 0x000000ffff6b7224 */ /* 0x000fe400078e0036 */
[----:B------:R-:W-:Y:S01]  /*1c960*/  IMAD.MOV.U32 R50, RZ, RZ, R4 ;  /* 0x000000ffff327224 */ /* 0x000fe200078e0004 */
[----:B------:R-:W-:Y:S01]  /*1c970*/  @!P1 IADD3 R4, P2, R0, R189, RZ ;  /* 0x000000bd00049210 */ /* 0x000fe20007f5e0ff */
[----:B------:R-:W-:Y:S02]  /*1c980*/  IMAD.MOV.U32 R108, RZ, RZ, R53 ;  /* 0x000000ffff6c7224 */ /* 0x000fe400078e0035 */
[----:B------:R-:W-:Y:S02]  /*1c990*/  IMAD.MOV.U32 R109, RZ, RZ, R52 ;  /* 0x000000ffff6d7224 */ /* 0x000fe400078e0034 */
[----:B------:R-:W-:Y:S01]  /*1c9a0*/  @!P1 IMAD.X R6, R3, 0x1, R217, P2 ;  /* 0x0000000103069824 */ /* 0x000fe200010e06d9 */
[----:B------:R-:W-:Y:S01]  /*1c9b0*/  @!P1 LEA R48, P2, R4, R221, 0x1 ;  /* 0x000000dd04309211 */ /* 0x000fe200078408ff */
[----:B------:R-:W-:Y:S01]  /*1c9c0*/  IMAD.MOV.U32 R96, RZ, RZ, R64 ;  /* 0x000000ffff607224 */ /* 0x000fe200078e0040 */
[----:B------:R-:W-:Y:S01]  /*1c9d0*/  MOV R192, R108 ;  /* 0x0000006c00c07202 */ /* 0x000fe20000000f00 */
[----:B------:R-:W-:Y:S01]  /*1c9e0*/  IMAD.MOV.U32 R97, RZ, RZ, R63 ;  /* 0x000000ffff617224 */ /* 0x000fe200078e003f */
[C---:B------:R-:W-:Y:S01]  /*1c9f0*/  @!P1 LEA R10, P4, R66.reuse, R0, 0x5 ;  /* 0x00000000420a9211 */ /* 0x040fe200078828ff */
[----:B------:R-:W-:Y:S01]  /*1ca00*/  @!P1 IMAD.WIDE.U32 R8, R66, 0x30, R8 ;  /* 0x0000003042089825 */ /* 0x000fe200078e0008 */
[----:B------:R-:W-:-:S02]  /*1ca10*/  @!P1 LEA.HI.X R49, R4, R219, R6, 0x1, P2 ;  /* 0x000000db04319211 */ /* 0x000fc400010f0c06 */
[CC--:B------:R-:W-:Y:S01]  /*1ca20*/  @!P1 LEA R4, P3, R66.reuse, R0.reuse, 0x6 ;  /* 0x0000000042049211 */ /* 0x0c0fe200078630ff */
[----:B------:R-:W-:Y:S01]  /*1ca30*/  @!P1 IMAD.IADD R11, R9, 0x1, R11 ;  /* 0x00000001090b9824 */ /* 0x000fe200078e020b */
[----:B------:R-:W-:Y:S01]  /*1ca40*/  @!P1 LEA.HI.X R12, R66, R3, R27, 0x5, P4 ;  /* 0x00000003420c9211 */ /* 0x000fe200020f2c1b */
[----:B------:R-:W-:Y:S01]  /*1ca50*/  @!P1 IMAD.MOV.U32 R9, RZ, RZ, R3 ;  /* 0x000000ffff099224 */ /* 0x000fe200078e0003 */
[----:B------:R-:W-:Y:S01]  /*1ca60*/  @!P1 LEA R44, P4, R8, R221, 0x1 ;  /* 0x000000dd082c9211 */ /* 0x000fe200078808ff */
[----:B------:R-:W-:Y:S01]  /*1ca70*/  @!PT LDS RZ, [RZ] ;  /* 0x00000000fffff984 */ /* 0x000fe20000000800 */
[----:B------:R-:W-:Y:S01]  /*1ca80*/  @!PT LDS RZ, [RZ] ;  /* 0x00000000fffff984 */ /* 0x000fe20000000800 */
[----:B------:R-:W-:Y:S01]  /*1ca90*/  @!PT LDS RZ, [RZ] ;  /* 0x00000000fffff984 */ /* 0x000fe20000000800 */
[----:B------:R-:W-:Y:S01]  /*1caa0*/  @!P1 LDGSTS.E.BYPASS.LTC128B.128 [R188+0xa800], desc[UR6][R48.64] ;  /* 0x0a80000030bc9fae */ /* 0x000fe2000b901d46 */
[C---:B------:R-:W-:Y:S01]  /*1cab0*/  @!P1 LEA.HI.X R13, R66.reuse, R3, R27, 0x6, P3 ;  /* 0x00000003420d9211 */ /* 0x040fe200018f341b */
[----:B------:R-:W-:Y:S01]  /*1cac0*/  IMAD.MOV.U32 R98, RZ, RZ, R62 ;  /* 0x000000ffff627224 */ /* 0x000fe200078e003e */
[----:B------:R-:W-:Y:S01]  /*1cad0*/  @!P1 LEA R6, P2, R66, R0, 0x7 ;  /* 0x0000000042069211 */ /* 0x000fe200078438ff */
[----:B------:R-:W-:Y:S01]  /*1cae0*/  @P1 STS.128 [R188+0xb000], RZ ;  /* 0x00b000ffbc001388 */ /* 0x000fe20000000c00 */
[----:B------:R-:W-:Y:S01]  /*1caf0*/  @!P1 LEA R42, P3, R4, R221, 0x1 ;  /* 0x000000dd042a9211 */ /* 0x000fe200078608ff */
[----:B------:R-:W-:Y:S01]  /*1cb00*/  IMAD.MOV.U32 R99, RZ, RZ, R61 ;  /* 0x000000ffff637224 */ /* 0x000fe200078e003d */
[----:B------:R-:W-:Y:S01]  /*1cb10*/  @!P1 LEA.HI.X R45, R8, R219, R11, 0x1, P4 ;  /* 0x000000db082d9211 */ /* 0x000fe200020f0c0b */
[----:B------:R-:W-:Y:S01]  /*1cb20*/  @!P1 IMAD.MOV.U32 R8, RZ, RZ, R0 ;  /* 0x000000ffff089224 */ /* 0x000fe200078e0000 */
[----:B------:R-:W-:Y:S01]  /*1cb30*/  @!P1 LEA R46, P5, R10, R221, 0x1 ;  /* 0x000000dd0a2e9211 */ /* 0x000fe200078a08ff */
[----:B------:R-:W-:Y:S01]  /*1cb40*/  @!P1 IMAD.MOV.U32 R11, RZ, RZ, R3 ;  /* 0x000000ffff0b9224 */ /* 0x000fe200078e0003 */
[C---:B------:R-:W-:Y:S01]  /*1cb50*/  @!P1 LEA.HI.X R14, R66.reuse, R3, R27, 0x7, P2 ;  /* 0x00000003420e9211 */ /* 0x040fe200010f3c1b */
[----:B------:R-:W-:Y:S01]  /*1cb60*/  @!P1 IMAD.WIDE.U32 R16, R66, 0x50, R8 ;  /* 0x0000005042109825 */ /* 0x000fe200078e0008 */
[----:B------:R-:W-:-:S02]  /*1cb70*/  @!P1 LEA.HI.X R43, R4, R219, R13, 0x1, P3 ;  /* 0x000000db042b9211 */ /* 0x000fc400018f0c0d */
[----:B------:R-:W-:Y:S01]  /*1cb80*/  @!P1 LEA R40, P2, R6, R221, 0x1 ;  /* 0x000000dd06289211 */ /* 0x000fe200078408ff */
[----:B------:R-:W-:Y:S01]  /*1cb90*/  @!P1 IMAD R4, R27, 0x50, RZ ;  /* 0x000000501b049824 */ /* 0x000fe200078e02ff */
[-C--:B------:R-:W-:Y:S01]  /*1cba0*/  @!P1 LEA.HI.X R47, R10, R219.reuse, R12, 0x1, P5 ;  /* 0x000000db0a2f9211 */ /* 0x080fe200028f0c0c */
[----:B------:R-:W-:Y:S01]  /*1cbb0*/  @!P1 IMAD.MOV.U32 R10, RZ, RZ, R0 ;  /* 0x000000ffff0a9224 */ /* 0x000fe200078e0000 */
[----:B------:R-:W-:Y:S01]  /*1cbc0*/  @!P1 LEA.HI.X R41, R6, R219, R14, 0x1, P2 ;  /* 0x000000db06299211 */ /* 0x000fe200010f0c0e */
[----:B------:R-:W-:Y:S01]  /*1cbd0*/  @!P1 IMAD.IADD R4, R17, 0x1, R4 ;  /* 0x0000000111049824 */ /* 0x000fe200078e0204 */
[----:B------:R-:W-:Y:S01]  /*1cbe0*/  @!P1 LEA R36, P2, R16, R221, 0x1 ;  /* 0x000000dd10249211 */ /* 0x000fe200078408ff */
[----:B------:R-:W-:Y:S01]  /*1cbf0*/  @!P1 IMAD R6, R27, 0x60, RZ ;  /* 0x000000601b069824 */ /* 0x000fe200078e02ff */
[----:B------:R-:W-:Y:S01]  /*1cc00*/  @!PT LDS RZ, [RZ] ;  /* 0x00000000fffff984 */ /* 0x000fe20000000800 */
[----:B------:R-:W-:Y:S01]  /*1cc10*/  @!PT LDS RZ, [RZ] ;  /* 0x00000000fffff984 */ /* 0x000fe20000000800 */
[----:B------:R-:W-:Y:S01]  /*1cc20*/  @!PT LDS RZ, [RZ] ;  /* 0x00000000fffff984 */ /* 0x000fe20000000800 */
[----:B------:R-:W-:Y:S01]  /*1cc30*/  @!P1 LDGSTS.E.BYPASS.LTC128B.128 [R188+0xb000], desc[UR6][R46.64] ;  /* 0x0b0000002ebc9fae */ /* 0x000fe2000b901d46 */
[----:B------:R-:W-:Y:S01]  /*1cc40*/  @!P1 IMAD.WIDE.U32 R14, R66, 0x60, R10 ;  /* 0x00000060420e9825 */ /* 0x000fe200078e000a */
[----:B------:R-:W-:-:S02]  /*1cc50*/  @!P1 LEA.HI.X R37, R16, R219, R4, 0x1, P2 ;  /* 0x000000db10259211 */ /* 0x000fc400010f0c04 */
[----:B------:R-:W-:Y:S01]  /*1cc60*/  @P1 STS.128 [R188+0xb800], RZ ;  /* 0x00b800ffbc001388 */ /* 0x000fe20000000c00 */
[----:B------:R-:W-:Y:S01]  /*1cc70*/  @!P1 IMAD.WIDE.U32 R12, R66, 0x70, R8 ;  /* 0x00000070420c9825 */ /* 0x000fe200078e0008 */
[-C--:B------:R-:W-:Y:S02]  /*1cc80*/  @!P1 LEA R34, P5, R14, R221.reuse, 0x1 ;  /* 0x000000dd0e229211 */ /* 0x080fe400078a08ff */
[----:B------:R-:W-:Y:S01]  /*1cc90*/  @!PT LDS RZ, [RZ] ;  /* 0x00000000fffff984 */ /* 0x000fe20000000800 */
[----:B------:R-:W-:Y:S01]  /*1cca0*/  @!PT LDS RZ, [RZ] ;  /* 0x00000000fffff984 */ /* 0x000fe20000000800 */
[----:B------:R-:W-:Y:S01]  /*1ccb0*/  @!PT LDS RZ, [RZ] ;  /* 0x00000000fffff984 */ /* 0x000fe20000000800 */
[----:B------:R-:W-:Y:S01]  /*1ccc0*/  @!P1 LDGSTS.E.BYPASS.LTC128B.128 [R188+0xb800], desc[UR6][R44.64] ;  /* 0x0b8000002cbc9fae */ /* 0x000fe2000b901d46 */
[----:B------:R-:W-:Y:S01]  /*1ccd0*/  @!P1 IMAD.WIDE.U32 R10, R66, 0x90, R18 ;  /* 0x00000090420a9825 */ /* 0x000fe200078e0012 */
[-C--:B------:R-:W-:Y:S02]  /*1cce0*/  @!P1 LEA R32, P4, R12, R221.reuse, 0x1 ;  /* 0x000000dd0c209211 */ /* 0x080fe400078808ff */
[----:B------:R-:W-:Y:S01]  /*1ccf0*/  @P1 STS.128 [R188+0xc000], RZ ;  /* 0x00c000ffbc001388 */ /* 0x000fe20000000c00 */
[----:B------:R-:W-:Y:S01]  /*1cd00*/  @!P1 IMAD.WIDE.U32 R8, R66, 0xa0, R20 ;  /* 0x000000a042089825 */ /* 0x000fe200078e0014 */
[----:B------:R-:W-:-:S02]  /*1cd10*/  @!P1 LEA R30, P3, R10, R221, 0x1 ;  /* 0x000000dd0a1e9211 */ /* 0x000fc400078608ff */
[----:B------:R-:W-:Y:S01]  /*1cd20*/  @!PT LDS RZ, [RZ] ;  /* 0x00000000fffff984 */ /* 0x000fe20000000800 */
[----:B------:R-:W-:Y:S01]  /*1cd30*/  @!PT LDS RZ, [RZ] ;  /* 0x00000000fffff984 */ /* 0x000fe20000000800 */
[----:B------:R-:W-:Y:S01]  /*1cd40*/  @!PT LDS RZ, [RZ] ;  /* 0x00000000fffff984 */ /* 0x000fe20000000800 */
[----:B------:R-:W-:Y:S01]  /*1cd50*/  @!P1 LDGSTS.E.BYPASS.LTC128B.128 [R188+0xc000], desc[UR6][R42.64] ;  /* 0x0c0000002abc9fae */ /* 0x000fe2000b901d46 */
[----:B------:R-:W-:Y:S01]  /*1cd60*/  @!P1 IMAD.IADD R4, R6, 0x1, R15 ;  /* 0x0000000106049824 */ /* 0x000fe200078e020f */
[----:B------:R-:W-:Y:S01]  /*1cd70*/  @!P1 LEA R28, P2, R8, R221, 0x1 ;  /* 0x000000dd081c9211 */ /* 0x000fe200078408ff */
[----:B------:R-:W-:Y:S01]  /*1cd80*/  @!P1 IMAD.IADD R6, R13, 0x1, R24 ;  /* 0x000000010d069824 */ /* 0x000fe200078e0218 */
[----:B------:R-:W-:Y:S01]  /*1cd90*/  @P1 STS.128 [R188+0xc800], RZ ;  /* 0x00c800ffbc001388 */ /* 0x000fe20000000c00 */
[----:B------:R-:W-:Y:S01]  /*1cda0*/  @!P1 IMAD.IADD R11, R11, 0x1, R25 ;  /* 0x000000010b0b9824 */ /* 0x000fe200078e0219 */
[-C--:B------:R-:W-:Y:S01]  /*1cdb0*/  @!P1 LEA.HI.X R35, R14, R219.reuse, R4, 0x1, P5 ;  /* 0x000000db0e239211 */ /* 0x080fe200028f0c04 */
[----:B------:R-:W-:Y:S01]  /*1cdc0*/  @!P1 IMAD.IADD R9, R26, 0x1, R9 ;  /* 0x000000011a099824 */ /* 0x000fe200078e0209 */
[-C--:B------:R-:W-:Y:S01]  /*1cdd0*/  @!P1 LEA.HI.X R33, R12, R219.reuse, R6, 0x1, P4 ;  /* 0x000000db0c219211 */ /* 0x080fe200020f0c06 */
[--C-:B------:R-:W-:Y:S01]  /*1cde0*/  @!P1 IMAD.MOV.U32 R16, RZ, RZ, R0.reuse ;  /* 0x000000ffff109224 */ /* 0x100fe200078e0000 */
[-C--:B------:R-:W-:Y:S01]  /*1cdf0*/  @!P1 LEA.HI.X R31, R10, R219.reuse, R11, 0x1, P3 ;  /* 0x000000db0a1f9211 */ /* 0x080fe200018f0c0b */
[----:B------:R-:W-:Y:S01]  /*1ce00*/  @!P1 IMAD.MOV.U32 R17, RZ, RZ, R3 ;  /* 0x000000ffff119224 */ /* 0x000fe200078e0003 */
[----:B------:R-:W-:Y:S01]  /*1ce10*/  @!P1 LEA.HI.X R29, R8, R219, R9, 0x1, P2 ;  /* 0x000000db081d9211 */ /* 0x000fe200010f0c09 */
[--C-:B------:R-:W-:Y:S01]  /*1ce20*/  @!P1 IMAD.MOV.U32 R14, RZ, RZ, R0.reuse ;  /* 0x000000ffff0e9224 */ /* 0x100fe200078e0000 */
[----:B------:R-:W-:Y:S01]  /*1ce30*/  @!P1 MOV R10, R0 ;  /* 0x00000000000a9202 */ /* 0x000fe20000000f00 */
[--C-:B------:R-:W-:Y:S01]  /*1ce40*/  @!P1 IMAD.MOV.U32 R12, RZ, RZ, R0.reuse ;  /* 0x000000ffff0c9224 */ /* 0x100fe200078e0000 */
[----:B------:R-:W-:Y:S01]  /*1ce50*/  @!PT LDS RZ, [RZ] ;  /* 0x00000000fffff984 */ /* 0x000fe20000000800 */
[----:B------:R-:W-:Y:S01]  /*1ce60*/  @!PT LDS RZ, [RZ] ;  /* 0x00000000fffff984 */ /* 0x000fe20000000800 */
[----:B------:R-:W-:Y:S01]  /*1ce70*/  @!PT LDS RZ, [RZ] ;  /* 0x00000000fffff984 */ /* 0x000fe20000000800 */
[----:B------:R-:W-:Y:S01]  /*1ce80*/  @!P1 LDGSTS.E.BYPASS.LTC128B.128 [R188+0xc800], desc[UR6][R36.64] ;  /* 0x0c80000024bc9fae */ /* 0x000fe2000b901d46 */
[----:B------:R-:W-:-:S02]  /*1ce90*/  @!P1 IMAD.MOV.U32 R8, RZ, RZ, R0 ;  /* 0x000000ffff089224 */ /* 0x000fc400078e0000 */
[----:B------:R-:W-:Y:S01]  /*1cea0*/  @!P1 IMAD R0, R27, 0xb0, RZ ;  /* 0x000000b01b009824 */ /* 0x000fe200078e02ff */
[----:B------:R-:W-:Y:S01]  /*1ceb0*/  @P1 STS.128 [R188+0xd000], RZ ;  /* 0x00d000ffbc001388 */ /* 0x000fe20000000c00 */
[----:B------:R-:W-:-:S03]  /*1cec0*/  @!P1 IMAD.WIDE.U32 R16, R66, 0xb0, R16 ;  /* 0x000000b042109825 */ /* 0x000fc600078e0010 */
[----:B------:R-:W-:Y:S01]  /*1ced0*/  @!PT LDS RZ, [RZ] ;  /* 0x00000000fffff984 */ /* 0x000fe20000000800 */
[----:B------:R-:W-:Y:S01]  /*1cee0*/  @!PT LDS RZ, [RZ] ;  /* 0x00000000fffff984 */ /* 0x000fe20000000800 */
[----:B------:R-:W-:Y:S01]  /*1cef0*/  @!PT LDS RZ, [RZ] ;  /* 0x00000000fffff984 */ /* 0x000fe20000000800 */
[----:B------:R-:W-:Y:S01]  /*1cf00*/  @!P1 LDGSTS.E.BYPASS.LTC128B.128 [R188+0xd000], desc[UR6][R34.64] ;  /* 0x0d00000022bc9fae */ /* 0x000fe2000b901d46 */
[--C-:B------:R-:W-:Y:S01]  /*1cf10*/  @!P1 IMAD.MOV.U32 R15, RZ, RZ, R3.reuse ;  /* 0x000000ffff0f9224 */ /* 0x100fe200078e0003 */
[----:B------:R-:W-:Y:S01]  /*1cf20*/  @!P1 LEA R26, P2, R16, R221, 0x1 ;  /* 0x000000dd101a9211 */ /* 0x000fe200078408ff */
[--C-:B------:R-:W-:Y:S01]  /*1cf30*/  @!P1 IMAD.MOV.U32 R13, RZ, RZ, R3.reuse ;  /* 0x000000ffff0d9224 */ /* 0x100fe200078e0003 */
[----:B------:R-:W-:Y:S01]  /*1cf40*/  @P1 STS.128 [R188+0xd800], RZ ;  /* 0x00d800ffbc001388 */ /* 0x000fe20000000c00 */
[----:B------:R-:W-:Y:S02]  /*1cf50*/  @!P1 IMAD.IADD R0, R17, 0x1, R0 ;  /* 0x0000000111009824 */ /* 0x000fe400078e0200 */
[--C-:B------:R-:W-:Y:S01]  /*1cf60*/  @!P1 IMAD.MOV.U32 R11, RZ, RZ, R3.reuse ;  /* 0x000000ffff0b9224 */ /* 0x100fe200078e0003 */
[----:B------:R-:W-:Y:S01]  /*1cf70*/  @!PT LDS RZ, [RZ] ;  /* 0x00000000fffff984 */ /* 0x000fe20000000800 */
[----:B------:R-:W-:Y:S01]  /*1cf80*/  @!PT LDS RZ, [RZ] ;  /* 0x00000000fffff984 */ /* 0x000fe20000000800 */
[----:B------:R-:W-:Y:S01]  /*1cf90*/  @!PT LDS RZ, [RZ] ;  /* 0x00000000fffff984 */ /* 0x000fe20000000800 */
[----:B------:R-:W-:Y:S01]  /*1cfa0*/  @!P1 LDGSTS.E.BYPASS.LTC128B.128 [R188+0xd800], desc[UR6][R32.64] ;  /* 0x0d80000020bc9fae */ /* 0x000fe2000b901d46 */
[----:B------:R-:W-:Y:S02]  /*1cfb0*/  @!P1 IMAD.MOV.U32 R9, RZ, RZ, R3 ;  /* 0x000000ffff099224 */ /* 0x000fe400078e0003 */
[----:B------:R-:W-:Y:S01]  /*1cfc0*/  @!P1 IMAD R6, R27, 0xc0, RZ ;  /* 0x000000c01b069824 */ /* 0x000fe200078e02ff */
[----:B------:R-:W-:Y:S01]  /*1cfd0*/  @P1 STS.128 [R188+0xe000], RZ ;  /* 0x00e000ffbc001388 */ /* 0x000fe20000000c00 */
[----:B------:R-:W-:-:S03]  /*1cfe0*/  @!P1 IMAD.WIDE.U32 R14, R66, 0xc0, R14 ;  /* 0x000000c0420e9825 */ /* 0x000fc600078e000e */
[----:B------:R-:W-:Y:S01]  /*1cff0*/  @!PT LDS RZ, [RZ] ;  /* 0x00000000fffff984 */ /* 0x000fe20000000800 */
[----:B------:R-:W-:Y:S01]  /*1d000*/  @!PT LDS RZ, [RZ] ;  /* 0x00000000fffff984 */ /* 0x000fe20000000800 */
[----:B------:R-:W-:Y:S01]  /*1d010*/  @!PT LDS RZ, [RZ] ;  /* 0x00000000fffff984 */ /* 0x000fe20000000800 */
[----:B------:R-:W-:Y:S01]  /*1d020*/  @!P1 LDGSTS.E.BYPASS.LTC128B.128 [R188+0xe000], desc[UR6][R40.64] ;  /* 0x0e00000028bc9fae */ /* 0x000fe2000b901d46 */
[C---:B------:R-:W-:Y:S01]  /*1d030*/  @!P1 IMAD R3, R27.reuse, 0xd0, RZ ;  /* 0x000000d01b039824 */ /* 0x040fe200078e02ff */
[----:B------:R-:W-:Y:S01]  /*1d040*/  @!P1 LEA R24, P5, R14, R221, 0x1 ;  /* 0x000000dd0e189211 */ /* 0x000fe200078a08ff */
[C---:B------:R-:W-:Y:S01]  /*1d050*/  @!P1 IMAD R4, R27.reuse, 0xe0, RZ ;  /* 0x000000e01b049824 */ /* 0x040fe200078e02ff */
[----:B------:R-:W-:Y:S01]  /*1d060*/  @P1 STS.128 [R188+0xe800], RZ ;  /* 0x00e800ffbc001388 */ /* 0x000fe20000000c00 */
[----:B------:R-:W-:Y:S01]  /*1d070*/  @!P1 IMAD R18, R27, 0xf0, RZ ;  /* 0x000000f01b129824 */ /* 0x000fe200078e02ff */
[----:B------:R-:W-:Y:S01]  /*1d080*/  @!P1 LEA.HI.X R27, R16, R219, R0, 0x1, P2 ;  /* 0x000000db101b9211 */ /* 0x000fe200010f0c00 */
[C---:B------:R-:W-:Y:S01]  /*1d090*/  @!P1 IMAD.WIDE.U32 R12, R66.reuse, 0xd0, R12 ;  /* 0x000000d0420c9825 */ /* 0x040fe200078e000c */
[----:B------:R-:W-:Y:S01]  /*1d0a0*/  @!PT LDS RZ, [RZ] ;  /* 0x00000000fffff984 */ /* 0x000fe20000000800 */
[----:B------:R-:W-:Y:S01]  /*1d0b0*/  @!PT LDS RZ, [RZ] ;  /* 0x00000000fffff984 */ /* 0x000fe20000000800 */
[----:B------:R-:W-:Y:S01]  /*1d0c0*/  @!PT LDS RZ, [RZ] ;  /* 0x00000000fffff984 */ /* 0x000fe20000000800 */
[----:B------:R-:W-:Y:S03]  /*1d0d0*/  @!P1 LDGSTS.E.BYPASS.LTC128B.128 [R188+0xe800], desc[UR6][R30.64] ;  /* 0x0e8000001ebc9fae */ /* 0x000fe6000b901d46 */
[----:B------:R-:W-:Y:S01]  /*1d0e0*/  @!P1 IMAD.WIDE.U32 R10, R66, 0xe0, R10 ;  /* 0x000000e0420a9825 */ /* 0x000fe200078e000a */
[----:B------:R-:W-:Y:S01]  /*1d0f0*/  @!P1 LEA R20, P4, R12, R221, 0x1 ;  /* 0x000000dd0c149211 */ /* 0x000fe200078808ff */
[----:B------:R-:W-:Y:S02]  /*1d100*/  @P1 STS.128 [R188+0xf000], RZ ;  /* 0x00f000ffbc001388 */ /* 0x000fe40000000c00 */
[----:B------:R-:W-:-:S02]  /*1d110*/  @!P1 IMAD.WIDE.U32 R8, R66, 0xf0, R8 ;  /* 0x000000f042089825 */ /* 0x000fc400078e0008 */
[----:B------:R-:W-:Y:S01]  /*1d120*/  @!PT LDS RZ, [RZ] ;  /* 0x00000000fffff984 */ /* 0x000fe20000000800 */
[----:B------:R-:W-:Y:S01]  /*1d130*/  @!PT LDS RZ, [RZ] ;  /* 0x00000000fffff984 */ /* 0x000fe20000000800 */
[----:B------:R-:W-:Y:S01]  /*1d140*/  @!PT LDS RZ, [RZ] ;  /* 0x00000000fffff984 */ /* 0x000fe20000000800 */
[----:B------:R1:W-:Y:S02]  /*1d150*/  @!P1 LDGSTS.E.BYPASS.LTC128B.128 [R188+0xf000], desc[UR6][R28.64] ;  /* 0x0f0000001cbc9fae */ /* 0x0003e4000b901d46 */
[----:B------:R-:W-:Y:S01]  /*1d160*/  @!P1 IMAD.IADD R0, R6, 0x1, R15 ;  /* 0x0000000106009824 */ /* 0x000fe200078e020f */
[----:B------:R-:W-:Y:S01]  /*1d170*/  @!P1 LEA R16, P2, R8, R221, 0x1 ;  /* 0x000000dd08109211 */ /* 0x000fe200078408ff */
[----:B------:R-:W-:Y:S01]  /*1d180*/  @!P1 IMAD.IADD R3, R13, 0x1, R3 ;  /* 0x000000010d039824 */ /* 0x000fe200078e0203 */
[----:B------:R-:W-:Y:S01]  /*1d190*/  @P1 STS.128 [R188+0xf800], RZ ;  /* 0x00f800ffbc001388 */ /* 0x000fe20000000c00 */
[----:B------:R-:W-:Y:S01]  /*1d1a0*/  @!P1 IMAD.IADD R4, R4, 0x1, R11 ;  /* 0x0000000104049824 */ /* 0x000fe200078e020b */
[----:B------:R-:W-:Y:S01]  /*1d1b0*/  @!P1 LEA.HI.X R25, R14, R219, R0, 0x1, P5 ;  /* 0x000000db0e199211 */ /* 0x000fe200028f0c00 */
[----:B------:R-:W-:Y:S01]  /*1d1c0*/  @!P1 IMAD.IADD R6, R9, 0x1, R18 ;  /* 0x0000000109069824 */ /* 0x000fe200078e0212 */
[----:B------:R-:W-:Y:S01]  /*1d1d0*/  @!P1 LEA R18, P3, R10, R221, 0x1 ;  /* 0x000000dd0a129211 */ /* 0x000fe200078608ff */
[----:B------:R-:W-:Y:S01]  /*1d1e0*/  @!PT LDS RZ, [RZ] ;  /* 0x00000000fffff984 */ /* 0x000fe20000000800 */
[----:B------:R-:W-:Y:S01]  /*1d1f0*/  @!PT LDS RZ, [RZ] ;  /* 0x00000000fffff984 */ /* 0x000fe20000000800 */
[----:B------:R-:W-:Y:S01]  /*1d200*/  @!PT LDS RZ, [RZ] ;  /* 0x00000000fffff984 */ /* 0x000fe20000000800 */
[----:B------:R-:W-:Y:S01]  /*1d210*/  @!P1 LDGSTS.E.BYPASS.LTC128B.128 [R188+0xf800], desc[UR6][R26.64] ;  /* 0x0f8000001abc9fae */ /* 0x000fe2000b901d46 */
[-C--:B------:R-:W-:Y:S01]  /*1d220*/  @!P1 LEA.HI.X R21, R12, R219.reuse, R3, 0x1, P4 ;  /* 0x000000db0c159211 */ /* 0x080fe200020f0c03 */
[----:B------:R-:W-:Y:S01]  /*1d230*/  IMAD.MOV.U32 R79, RZ, RZ, R51 ;  /* 0x000000ffff4f7224 */ /* 0x000fe200078e0033 */
[-C--:B------:R-:W-:Y:S01]  /*1d240*/  @!P1 LEA.HI.X R19, R10, R219.reuse, R4, 0x1, P3 ;  /* 0x000000db0a139211 */ /* 0x080fe200018f0c04 */
[----:B------:R-:W-:Y:S01]  /*1d250*/  @P1 STS.128 [R188+0x10000], RZ ;  /* 0x010000ffbc001388 */ /* 0x000fe20000000c00 */
[----:B------:R-:W-:Y:S01]  /*1d260*/  @!P1 LEA.HI.X R17, R8, R219, R6, 0x1, P2 ;  /* 0x000000db08119211 */ /* 0x000fe200010f0c06 */
[----:B------:R-:W-:-:S02]  /*1d270*/  IMAD.MOV.U32 R78, RZ, RZ, R50 ;  /* 0x000000ffff4e7224 */ /* 0x000fc400078e0032 */
[----:B------:R-:W-:Y:S01]  /*1d280*/  @!PT LDS RZ, [RZ] ;  /* 0x00000000fffff984 */ /* 0x000fe20000000800 */
[----:B------:R-:W-:Y:S01]  /*1d290*/  @!PT LDS RZ, [RZ] ;  /* 0x00000000fffff984 */ /* 0x000fe20000000800 */
[----:B------:R-:W-:Y:S01]  /*1d2a0*/  @!PT LDS RZ, [RZ] ;  /* 0x00000000fffff984 */ /* 0x000fe20000000800 */
[----:B------:R2:W-:Y:S01]  /*1d2b0*/  @!P1 LDGSTS.E.BYPASS.LTC128B.128 [R188+0x10000], desc[UR6][R24.64] ;  /* 0x1000000018bc9fae */ /* 0x0005e2000b901d46 */
[----:B------:R-:W-:Y:S02]  /*1d2c0*/  IMAD.MOV.U32 R193, RZ, RZ, R107 ;  /* 0x000000ffffc17224 */ /* 0x000fe400078e006b */
[----:B------:R-:W-:Y:S01]  /*1d2d0*/  IMAD.MOV.U32 R194, RZ, RZ, R106 ;  /* 0x000000ffffc27224 */ /* 0x000fe200078e006a */
[----:B------:R-:W-:Y:S01]  /*1d2e0*/  @P1 STS.128 [R188+0x10800], RZ ;  /* 0x010800ffbc001388 */ /* 0x000fe20000000c00 */
[----:B------:R-:W-:Y:S02]  /*1d2f0*/  IMAD.MOV.U32 R195, RZ, RZ, R105 ;  /* 0x000000ffffc37224 */ /* 0x000fe400078e0069 */
[----:B------:R-:W-:Y:S01]  /*1d300*/  IMAD.MOV.U32 R198, RZ, RZ, R104 ;  /* 0x000000ffffc67224 */ /* 0x000fe200078e0068 */
[----:B------:R-:W-:Y:S01]  /*1d310*/  @!PT LDS RZ, [RZ] ;  /* 0x00000000fffff984 */ /* 0x000fe20000000800 */
[----:B------:R-:W-:Y:S01]  /*1d320*/  @!PT LDS RZ, [RZ] ;  /* 0x00000000fffff984 */ /* 0x000fe20000000800 */
[----:B------:R-:W-:Y:S01]  /*1d330*/  @!PT LDS RZ, [RZ] ;  /* 0x00000000fffff984 */ /* 0x000fe20000000800 */
[----:B------:R-:W-:Y:S01]  /*1d340*/  @!P1 LDGSTS.E.BYPASS.LTC128B.128 [R188+0x10800], desc[UR6][R20.64] ;  /* 0x1080000014bc9fae */ /* 0x000fe2000b901d46 */
[----:B------:R-:W-:Y:S02]  /*1d350*/  IMAD.MOV.U32 R199, RZ, RZ, R99 ;  /* 0x000000ffffc77224 */ /* 0x000fe400078e0063 */
[----:B------:R-:W-:Y:S01]  /*1d360*/  IMAD.MOV.U32 R200, RZ, RZ, R98 ;  /* 0x000000ffffc87224 */ /* 0x000fe200078e0062 */
[----:B------:R-:W-:Y:S01]  /*1d370*/  @P1 STS.128 [R188+0x11000], RZ ;  /* 0x011000ffbc001388 */ /* 0x000fe20000000c00 */
[----:B------:R-:W-:-:S02]  /*1d380*/  IMAD.MOV.U32 R201, RZ, RZ, R97 ;  /* 0x000000ffffc97224 */ /* 0x000fc400078e0061 */
        /* <DEDUP_REMOVED lines=13> */
[----:B------:R3:W-:Y:S01]  /*1d460*/  @!P1 LDGSTS.E.BYPASS.LTC128B.128 [R188+0x11800], desc[UR6][R16.64] ;  /* 0x1180000010bc9fae */ /* 0x0007e2000b901d46 */
[----:B------:R-:W-:-:S02]  /*1d470*/  IMAD.MOV.U32 R220, RZ, RZ, R194 ;  /* 0x000000ffffdc7224 */ /* 0x000fc400078e00c2 */
[----:B------:R-:W-:Y:S01]  /*1d480*/  IMAD.MOV.U32 R224, RZ, RZ, R193 ;  /* 0x000000ffffe07224 */ /* 0x000fe200078e00c1 */
[----:B------:R-:W-:Y:S01]  /*1d490*/  LDSM.16.M88.4 R8, [R183] ;  /* 0x00000000b708783b */ /* 0x000fe20000000200 */
[----:B------:R-:W-:-:S03]  /*1d4a0*/  IMAD.MOV.U32 R248, RZ, RZ, R192 ;  /* 0x000000fffff87224 */ /* 0x000fc600078e00c0 */
[----:B-1----:R-:W1:Y:S04]  /*1d4b0*/  LDSM.16.M88.4 R28, [R176+0x2000] ;  /* 0x00200000b01c783b */ /* 0x002e680000000200 */
[----:B------:R-:W-:Y:S04]  /*1d4c0*/  LDSM.16.M88.4 R72, [R76+0x2000] ;  /* 0x002000004c48783b */ /* 0x000fe80000000200 */
[----:B--2---:R-:W2:Y:S04]  /*1d4d0*/  LDSM.16.M88.4 R24, [R176+0x2800] ;  /* 0x00280000b018783b */ /* 0x004ea80000000200 */
[----:B------:R-:W-:Y:S04]  /*1d4e0*/  LDSM.16.M88.4 R44, [R176+0x3800] ;  /* 0x00380000b02c783b */ /* 0x000fe80000000200 */
[----:B------:R-:W-:Y:S04]  /*1d4f0*/  LDSM.16.M88.4 R68, [R76+0x2800] ;  /* 0x002800004c44783b */ /* 0x000fe80000000200 */
[----:B---3--:R-:W3:Y:S04]  /*1d500*/  LDSM.16.M88.4 R16, [R65] ;  /* 0x000000004110783b */ /* 0x008ee80000000200 */
[----:B------:R-:W4:Y:S04]  /*1d510*/  LDSM.16.M88.4 R12, [R176+0x3000] ;  /* 0x00300000b00c783b */ /* 0x000f280000000200 */
[----:B------:R-:W4:Y:S04]  /*1d520*/  LDSM.16.M88.4 R64, [R76+0x3800] ;  /* 0x003800004c40783b */ /* 0x000f280000000200 */
[----:B------:R-:W4:Y:S04]  /*1d530*/  LDSM.16.M88.4 R80, [R176+0x4000] ;  /* 0x00400000b050783b */ /* 0x000f280000000200 */
[----:B------:R-:W4:Y:S01]  /*1d540*/  LDSM.16.M88.4 R84, [R76+0x3000] ;  /* 0x003000004c54783b */ /* 0x000f220000000200 */
[C---:B-1----:R-:W-:Y:S03]  /*1d550*/  HMMA.16816.F32 R56, R8.reuse, R30, RZ ;  /* 0x0000001e0838723c */ /* 0x042fe600000018ff */
[----:B------:R-:W1:Y:S04]  /*1d560*/  LDSM.16.M88.4 R88, [R176+0x4800] ;  /* 0x00480000b058783b */ /* 0x000e680000000200 */
[----:B------:R-:W-:Y:S01]  /*1d570*/  LDSM.16.M88.4 R92, [R76+0x4000] ;  /* 0x004000004c5c783b */ /* 0x000fe20000000200 */
[C---:B------:R-:W-:Y:S03]  /*1d580*/  HMMA.16816.F32 R60, R8.reuse, R28, RZ ;  /* 0x0000001c083c723c */ /* 0x040fe600000018ff */
[----:B------:R-:W1:Y:S03]  /*1d590*/  LDSM.16.M88.4 R100, [R176+0x5000] ;  /* 0x00500000b064783b */ /* 0x000e660000000200 */
[C---:B--2---:R-:W-:Y:S01]  /*1d5a0*/  HMMA.16816.F32 R52, R8.reuse, R24, RZ ;  /* 0x000000180834723c */ /* 0x044fe200000018ff */
[----:B------:R-:W-:Y:S04]  /*1d5b0*/  LDSM.16.M88.4 R168, [R76+0x5800] ;  /* 0x005800004ca8783b */ /* 0x000fe80000000200 */
[----:B------:R-:W-:Y:S01]  /*1d5c0*/  LDSM.16.M88.4 R124, [R76+0x6000] ;  /* 0x006000004c7c783b */ /* 0x000fe20000000200 */
[----:B------:R-:W-:Y:S03]  /*1d5d0*/  HMMA.16816.F32 R48, R8, R26, RZ ;  /* 0x0000001a0830723c */ /* 0x000fe600000018ff */
[----:B------:R-:W-:Y:S03]  /*1d5e0*/  LDSM.16.M88.4 R120, [R76+0x6800] ;  /* 0x006800004c78783b */ /* 0x000fe60000000200 */
[----:B---3--:R-:W-:Y:S01]  /*1d5f0*/  HMMA.16816.F32 R36, R16, R74, R56 ;  /* 0x0000004a1024723c */ /* 0x008fe20000001838 */
[----:B------:R-:W-:Y:S04]  /*1d600*/  LDSM.16.M88.4 R112, [R76+0x7000] ;  /* 0x007000004c70783b */ /* 0x000fe80000000200 */
[----:B------:R-:W-:Y:S01]  /*1d610*/  LDSM.16.M88.4 R96, [R176+0x8800] ;  /* 0x00880000b060783b */ /* 0x000fe20000000200 */
[C---:B------:R-:W-:Y:S03]  /*1d620*/  HMMA.16816.F32 R28, R8.reuse, R44, RZ ;  /* 0x0000002c081c723c */ /* 0x040fe600000018ff */
[----:B------:R-:W-:Y:S03]  /*1d630*/  LDSM.16.M88.4 R104, [R176+0x9000] ;  /* 0x00900000b068783b */ /* 0x000fe60000000200 */
[C---:B------:R-:W-:Y:S01]  /*1d640*/  HMMA.16816.F32 R24, R8.reuse, R46, RZ ;  /* 0x0000002e0818723c */ /* 0x040fe200000018ff */
[----:B------:R-:W-:Y:S04]  /*1d650*/  LDSM.16.M88.4 R128, [R176+0x9800] ;  /* 0x00980000b080783b */ /* 0x000fe80000000200 */
[----:B------:R-:W-:Y:S01]  /*1d660*/  LDSM.16.M88.4 R108, [R76+0x7800] ;  /* 0x007800004c6c783b */ /* 0x000fe20000000200 */
[C---:B----4-:R-:W-:Y:S03]  /*1d670*/  HMMA.16816.F32 R40, R8.reuse, R12, RZ ;  /* 0x0000000c0828723c */ /* 0x050fe600000018ff */
[----:B------:R-:W0:Y:S03]  /*1d680*/  LDGDEPBAR ;  /* 0x00000000000079af */ /* 0x000e260000000000 */
[----:B------:R-:W-:Y:S01]  /*1d690*/  IMAD.MOV.U32 R20, RZ, RZ, R36 ;  /* 0x000000ffff147224 */ /* 0x000fe200078e0024 */
[----:B------:R-:W-:Y:S01]  /*1d6a0*/  MOV R4, R38 ;  /* 0x0000002600047202 */ /* 0x000fe20000000f00 */
[----:B------:R-:W-:Y:S01]  /*1d6b0*/  IMAD.MOV.U32 R6, RZ, RZ, R37 ;  /* 0x000000ffff067224 */ /* 0x000fe200078e0025 */
[----:B------:R-:W-:Y:S01]  /*1d6c0*/  HMMA.16816.F32 R32, R8, R14, RZ ;  /* 0x0000000e0820723c */ /* 0x000fe200000018ff */
[----:B------:R-:W-:-:S05]  /*1d6d0*/  IMAD.MOV.U32 R3, RZ, RZ, R39 ;  /* 0x000000ffff037224 */ /* 0x000fca00078e0027 */
[C---:B------:R-:W-:Y:S01]  /*1d6e0*/  HMMA.16816.F32 R36, R16.reuse, R68, R52 ;  /* 0x000000441024723c */ /* 0x040fe20000001834 */
[----:B------:R-:W-:Y:S05]  /*1d6f0*/  LDSM.16.M88.4 R52, [R176+0x6800] ;  /* 0x00680000b034783b */ /* 0x000fea0000000200 */
[C---:B------:R-:W-:Y:S06]  /*1d700*/  HMMA.16816.F32 R28, R16.reuse, R64, R28 ;  /* 0x00000040101c723c */ /* 0x040fec000000181c */
[----:B------:R-:W-:Y:S06]  /*1d710*/  HMMA.16816.F32 R24, R16, R66, R24 ;  /* 0x000000421018723c */ /* 0x000fec0000001818 */
[----:B------:R-:W-:Y:S06]  /*1d720*/  HMMA.16816.F32 R12, R8, R80, RZ ;  /* 0x00000050080c723c */ /* 0x000fec00000018ff */
[----:B------:R-:W-:Y:S01]  /*1d730*/  IMAD.MOV.U32 R173, RZ, RZ, R36 ;  /* 0x000000ffffad7224 */ /* 0x000fe200078e0024 */
[----:B------:R-:W-:Y:S01]  /*1d740*/  HMMA.16816.F32 R236, R16, R84, R40 ;  /* 0x0000005410ec723c */ /* 0x000fe20000001828 */
[----:B------:R-:W-:Y:S01]  /*1d750*/  IMAD.MOV.U32 R172, RZ, RZ, R37 ;  /* 0x000000ffffac7224 */ /* 0x000fe200078e0025 */
[----:B------:R-:W-:Y:S01]  /*1d760*/  LDSM.16.M88.4 R40, [R176+0x5800] ;  /* 0x00580000b028783b */ /* 0x000fe20000000200 */
[----:B------:R-:W-:-:S02]  /*1d770*/  IMAD.MOV.U32 R21, RZ, RZ, R38 ;  /* 0x000000ffff157224 */ /* 0x000fc400078e0026 */
[----:B------:R-:W-:Y:S01]  /*1d780*/  IMAD.MOV.U32 R0, RZ, RZ, R39 ;  /* 0x000000ffff007224 */ /* 0x000fe200078e0027 */
[C---:B------:R-:W-:Y:S01]  /*1d790*/  HMMA.16816.F32 R244, R16.reuse, R86, R32 ;  /* 0x0000005610f4723c */ /* 0x040fe20000001820 */
[----:B------:R-:W-:Y:S01]  /*1d7a0*/  LDSM.16.M88.4 R32, [R176+0x6000] ;  /* 0x00600000b020783b */ /* 0x000fe20000000200 */
[----:B------:R-:W-:Y:S02]  /*1d7b0*/  IMAD.MOV.U32 R118, RZ, RZ, R28 ;  /* 0x000000ffff767224 */ /* 0x000fe400078e001c */
[----:B------:R-:W-:Y:S01]  /*1d7c0*/  IMAD.MOV.U32 R116, RZ, RZ, R29 ;  /* 0x000000ffff747224 */ /* 0x000fe200078e001d */
[----:B------:R-:W-:Y:S01]  /*1d7d0*/  MOV R205, R24 ;  /* 0x0000001800cd7202 */ /* 0x000fe20000000f00 */
[C---:B------:R-:W-:Y:S01]  /*1d7e0*/  HMMA.16816.F32 R36, R16.reuse, R70, R48 ;  /* 0x000000461024723c */ /* 0x040fe20000001830 */
[----:B------:R-:W2:Y:S01]  /*1d7f0*/  LDSM.16.M88.4 R48, [R76+0x4800] ;  /* 0x004800004c30783b */ /* 0x000ea20000000200 */
[----:B------:R-:W-:Y:S02]  /*1d800*/  IMAD.MOV.U32 R23, RZ, RZ, R30 ;  /* 0x000000ffff177224 */ /* 0x000fe400078e001e */
[----:B------:R-:W-:Y:S01]  /*1d810*/  IMAD.MOV.U32 R22, RZ, RZ, R31 ;  /* 0x000000ffff167224 */ /* 0x000fe200078e001f */
[----:B------:R-:W-:Y:S01]  /*1d820*/  LDSM.16.M88.4 R68, [R76+0x5000] ;  /* 0x005000004c44783b */ /* 0x000fe20000000200 */
[----:B------:R-:W-:Y:S01]  /*1d830*/  HMMA.16816.F32 R136, R16, R72, R60 ;  /* 0x000000481088723c */ /* 0x000fe2000000183c */
[----:B------:R-:W-:-:S02]  /*1d840*/  IMAD.MOV.U32 R204, RZ, RZ, R25 ;  /* 0x000000ffffcc7224 */ /* 0x000fc400078e0019 */
[----:B------:R-:W3:Y:S01]  /*1d850*/  LDSM.16.M88.4 R72, [R176+0x7000] ;  /* 0x00700000b048783b */ /* 0x000ee20000000200 */
[----:B------:R-:W-:Y:S02]  /*1d860*/  IMAD.MOV.U32 R203, RZ, RZ, R26 ;  /* 0x000000ffffcb7224 */ /* 0x000fe400078e001a */
[----:B------:R-:W-:Y:S01]  /*1d870*/  HMMA.16816.F32 R44, R8, R82, RZ ;  /* 0x00000052082c723c */ /* 0x000fe200000018ff */
[----:B------:R-:W4:Y:S01]  /*1d880*/  LDSM.16.M88.4 R80, [R176+0x7800] ;  /* 0x00780000b050783b */ /* 0x000f220000000200 */
[----:B------:R-:W-:-:S04]  /*1d890*/  IMAD.MOV.U32 R189, RZ, RZ, R27 ;  /* 0x000000ffffbd7224 */ /* 0x000fc800078e001b */
[C---:B-1----:R-:W-:Y:S06]  /*1d8a0*/  HMMA.16816.F32 R28, R8.reuse, R88, RZ ;  /* 0x00000058081c723c */ /* 0x042fec00000018ff */
[C---:B------:R-:W-:Y:S01]  /*1d8b0*/  HMMA.16816.F32 R24, R8.reuse, R90, RZ ;  /* 0x0000005a0818723c */ /* 0x040fe200000018ff */
[----:B------:R-:W-:Y:S01]  /*1d8c0*/  IMAD.MOV.U32 R197, RZ, RZ, R36 ;  /* 0x000000ffffc57224 */ /* 0x000fe200078e0024 */
[----:B------:R-:W1:Y:S01]  /*1d8d0*/  LDSM.16.M88.4 R88, [R176+0x8000] ;  /* 0x00800000b058783b */ /* 0x000e620000000200 */
[----:B------:R-:W-:Y:S02]  /*1d8e0*/  IMAD.MOV.U32 R196, RZ, RZ, R37 ;  /* 0x000000ffffc47224 */ /* 0x000fe400078e0025 */
[----:B------:R-:W-:Y:S01]  /*1d8f0*/  IMAD.MOV.U32 R175, RZ, RZ, R38 ;  /* 0x000000ffffaf7224 */ /* 0x000fe200078e0026 */
[----:B------:R-:W-:Y:S01]  /*1d900*/  HMMA.16816.F32 R64, R8, R102, RZ ;  /* 0x000000660840723c */ /* 0x000fe200000018ff */
[----:B------:R-:W-:-:S05]  /*1d910*/  IMAD.MOV.U32 R174, RZ, RZ, R39 ;  /* 0x000000ffffae7224 */ /* 0x000fca00078e0027 */
[----:B------:R-:W-:Y:S06]  /*1d920*/  HMMA.16816.F32 R36, R16, R92, R12 ;  /* 0x0000005c1024723c */ /* 0x000fec000000180c */
[----:B------:R-:W-:Y:S06]  /*1d930*/  HMMA.16816.F32 R12, R8, R100, RZ ;  /* 0x00000064080c723c */ /* 0x000fec00000018ff */
[C---:B--2---:R-:W-:Y:S06]  /*1d940*/  HMMA.16816.F32 R228, R16.reuse, R48, R28 ;  /* 0x0000003010e4723c */ /* 0x044fec000000181c */
[C---:B------:R-:W-:Y:S06]  /*1d950*/  HMMA.16816.F32 R212, R16.reuse, R50, R24 ;  /* 0x0000003210d4723c */ /* 0x040fec0000001818 */
[----:B------:R-:W-:Y:S06]  /*1d960*/  HMMA.16816.F32 R208, R16, R94, R44 ;  /* 0x0000005e10d0723c */ /* 0x000fec000000182c */
[C---:B------:R-:W-:Y:S06]  /*1d970*/  HMMA.16816.F32 R60, R8.reuse, R40, RZ ;  /* 0x00000028083c723c */ /* 0x040fec00000018ff */
[C---:B------:R-:W-:Y:S06]  /*1d980*/  HMMA.16816.F32 R48, R8.reuse, R32, RZ ;  /* 0x000000200830723c */ /* 0x040fec00000018ff */
[C---:B------:R-:W-:Y:S06]  /*1d990*/  HMMA.16816.F32 R44, R8.reuse, R34, RZ ;  /* 0x00000022082c723c */ /* 0x040fec00000018ff */
[C---:B------:R-:W-:Y:S06]  /*1d9a0*/  HMMA.16816.F32 R56, R8.reuse, R42, RZ ;  /* 0x0000002a0838723c */ /* 0x040fec00000018ff */
[C---:B------:R-:W-:Y:S06]  /*1d9b0*/  HMMA.16816.F32 R32, R8.reuse, R54, RZ ;  /* 0x000000360820723c */ /* 0x040fec00000018ff */
[C---:B---3--:R-:W-:Y:S06]  /*1d9c0*/  HMMA.16816.F32 R28, R8.reuse, R72, RZ ;  /* 0x00000048081c723c */ /* 0x048fec00000018ff */
[----:B------:R-:W-:Y:S06]  /*1d9d0*/  HMMA.16816.F32 R24, R8, R74, RZ ;  /* 0x0000004a0818723c */ /* 0x000fec00000018ff */
[----:B------:R-:W-:Y:S06]  /*1d9e0*/  HMMA.16816.F32 R216, R16, R68, R12 ;  /* 0x0000004410d8723c */ /* 0x000fec000000180c */
[----:B------:R-:W-:Y:S01]  /*1d9f0*/  HMMA.16816.F32 R40, R8, R52, RZ ;  /* 0x000000340828723c */ /* 0x000fe200000018ff */
[----:B------:R-:W-:-:S02]  /*1da00*/  IMAD.MOV.U32 R68, RZ, RZ, R118 ;  /* 0x000000ffff447224 */ /* 0x000fc400078e0076 */
[----:B------:R-:W-:Y:S01]  /*1da10*/  IMAD.MOV.U32 R69, RZ, RZ, R116 ;  /* 0x000000ffff457224 */ /* 0x000fe200078e0074 */
[----:B------:R-:W-:Y:S01]  /*1da20*/  MOV R116, R201 ;  /* 0x000000c900747202 */ /* 0x000fe20000000f00 */
[----:B------:R-:W-:Y:S01]  /*1da30*/  IMAD.MOV.U32 R118, RZ, RZ, R202 ;  /* 0x000000ffff767224 */ /* 0x000fe200078e00ca */
[----:B----4-:R-:W-:Y:S06]  /*1da40*/  HMMA.16816.F32 R12, R8, R80, RZ ;  /* 0x00000050080c723c */ /* 0x010fec00000018ff */
[C---:B------:R-:W-:Y:S06]  /*1da50*/  HMMA.16816.F32 R232, R16.reuse, R70, R64 ;  /* 0x0000004610e8723c */ /* 0x040fec0000001840 */
[----:B------:R-:W-:Y:S01]  /*1da60*/  HMMA.16816.F32 R192, R16, R168, R60 ;  /* 0x000000a810c0723c */ /* 0x000fe2000000183c */
[----:B------:R-:W-:-:S02]  /*1da70*/  IMAD.MOV.U32 R64, RZ, RZ, R205 ;  /* 0x000000ffff407224 */ /* 0x000fc400078e00cd */
[----:B------:R-:W-:Y:S02]  /*1da80*/  IMAD.MOV.U32 R65, RZ, RZ, R204 ;  /* 0x000000ffff417224 */ /* 0x000fe400078e00cc */
[----:B------:R-:W-:Y:S01]  /*1da90*/  IMAD.MOV.U32 R67, RZ, RZ, R189 ;  /* 0x000000ffff437224 */ /* 0x000fe200078e00bd */
[----:B------:R-:W-:Y:S01]  /*1daa0*/  HMMA.16816.F32 R204, R16, R124, R48 ;  /* 0x0000007c10cc723c */ /* 0x000fe20000001830 */
[----:B------:R-:W-:Y:S02]  /*1dab0*/  IMAD.MOV.U32 R71, RZ, RZ, R22 ;  /* 0x000000ffff477224 */ /* 0x000fe400078e0016 */
[----:B------:R-:W-:Y:S02]  /*1dac0*/  IMAD.MOV.U32 R22, RZ, RZ, R199 ;  /* 0x000000ffff167224 */ /* 0x000fe400078e00c7 */
[----:B------:R-:W-:Y:S01]  /*1dad0*/  IMAD.MOV.U32 R189, RZ, RZ, R198 ;  /* 0x000000ffffbd7224 */ /* 0x000fe200078e00c6 */
[----:B------:R-:W-:Y:S01]  /*1dae0*/  HMMA.16816.F32 R52, R8, R82, RZ ;  /* 0x000000520834723c */ /* 0x000fe200000018ff */
[----:B------:R-:W-:Y:S01]  /*1daf0*/  IMAD.MOV.U32 R60, RZ, RZ, R197 ;  /* 0x000000ffff3c7224 */ /* 0x000fe200078e00c5 */
[----:B------:R-:W-:Y:S01]  /*1db00*/  MOV R49, R172 ;  /* 0x000000ac00317202 */ /* 0x000fe20000000f00 */
[----:B------:R-:W-:-:S02]  /*1db10*/  IMAD.MOV.U32 R61, RZ, RZ, R196 ;  /* 0x000000ffff3d7224 */ /* 0x000fc400078e00c4 */
[----:B------:R-:W-:Y:S01]  /*1db20*/  IMAD.MOV.U32 R62, RZ, RZ, R175 ;  /* 0x000000ffff3e7224 */ /* 0x000fe200078e00af */
[C---:B------:R-:W-:Y:S01]  /*1db30*/  HMMA.16816.F32 R196, R16.reuse, R170, R56 ;  /* 0x000000aa10c4723c */ /* 0x040fe20000001838 */
[----:B------:R-:W-:Y:S02]  /*1db40*/  IMAD.MOV.U32 R63, RZ, RZ, R174 ;  /* 0x000000ffff3f7224 */ /* 0x000fe400078e00ae */
[----:B------:R-:W-:Y:S02]  /*1db50*/  IMAD.MOV.U32 R48, RZ, RZ, R173 ;  /* 0x000000ffff307224 */ /* 0x000fe400078e00ad */
[----:B------:R-:W-:Y:S01]  /*1db60*/  IMAD.MOV.U32 R70, RZ, RZ, R23 ;  /* 0x000000ffff467224 */ /* 0x000fe200078e0017 */
[----:B------:R-:W-:Y:S01]  /*1db70*/  HMMA.16816.F32 R172, R16, R122, R32 ;  /* 0x0000007a10ac723c */ /* 0x000fe20000001820 */
[----:B------:R-:W2:Y:S01]  /*1db80*/  LDSM.16.M88.4 R32, [R76+0x8000] ;  /* 0x008000004c20783b */ /* 0x000ea20000000200 */
[----:B------:R-:W-:Y:S02]  /*1db90*/  IMAD.MOV.U32 R66, RZ, RZ, R203 ;  /* 0x000000ffff427224 */ /* 0x000fe400078e00cb */
[----:B------:R-:W-:-:S02]  /*1dba0*/  IMAD.MOV.U32 R23, RZ, RZ, R200 ;  /* 0x000000ffff177224 */ /* 0x000fc400078e00c8 */
[----:B------:R-:W-:Y:S01]  /*1dbb0*/  HMMA.16816.F32 R168, R16, R112, R28 ;  /* 0x0000007010a8723c */ /* 0x000fe2000000181c */
[----:B------:R-:W3:Y:S01]  /*1dbc0*/  LDSM.16.M88.4 R28, [R76+0x8800] ;  /* 0x008800004c1c783b */ /* 0x000ee20000000200 */
[----:B------:R-:W-:Y:S02]  /*1dbd0*/  IMAD.MOV.U32 R50, RZ, RZ, R21 ;  /* 0x000000ffff327224 */ /* 0x000fe400078e0015 */
[----:B------:R-:W-:Y:S02]  /*1dbe0*/  IMAD.MOV.U32 R51, RZ, RZ, R0 ;  /* 0x000000ffff337224 */ /* 0x000fe400078e0000 */
[C---:B------:R-:W-:Y:S06]  /*1dbf0*/  HMMA.16816.F32 R84, R8.reuse, R96, RZ ;  /* 0x000000600854723c */ /* 0x040fec00000018ff */
[C---:B------:R-:W-:Y:S06]  /*1dc00*/  HMMA.16816.F32 R80, R8.reuse, R98, RZ ;  /* 0x000000620850723c */ /* 0x040fec00000018ff */
[C---:B------:R-:W-:Y:S06]  /*1dc10*/  HMMA.16816.F32 R72, R8.reuse, R104, RZ ;  /* 0x000000680848723c */ /* 0x040fec00000018ff */
[C---:B------:R-:W-:Y:S06]  /*1dc20*/  HMMA.16816.F32 R100, R8.reuse, R106, RZ ;  /* 0x0000006a0864723c */ /* 0x040fec00000018ff */
[C---:B------:R-:W-:Y:S06]  /*1dc30*/  HMMA.16816.F32 R104, R8.reuse, R128, RZ ;  /* 0x000000800868723c */ /* 0x040fec00000018ff */
[C---:B------:R-:W-:Y:S06]  /*1dc40*/  HMMA.16816.F32 R96, R8.reuse, R130, RZ ;  /* 0x000000820860723c */ /* 0x040fec00000018ff */
[----:B-1----:R-:W-:Y:S06]  /*1dc50*/  HMMA.16816.F32 R92, R8, R88, RZ ;  /* 0x00000058085c723c */ /* 0x002fec00000018ff */
[----:B------:R-:W-:Y:S01]  /*1dc60*/  HMMA.16816.F32 R128, R16, R114, R24 ;  /* 0x000000721080723c */ /* 0x000fe20000001818 */
[----:B------:R-:W1:Y:S05]  /*1dc70*/  LDSM.16.M88.4 R24, [R76+0x9000] ;  /* 0x009000004c18783b */ /* 0x000e6a0000000200 */
[----:B------:R-:W-:Y:S01]  /*1dc80*/  HMMA.16816.F32 R88, R8, R90, RZ ;  /* 0x0000005a0858723c */ /* 0x000fe200000018ff */
[----:B------:R-:W4:Y:S05]  /*1dc90*/  LDSM.16.M88.4 R8, [R76+0x9800] ;  /* 0x009800004c08783b */ /* 0x000f2a0000000200 */
[C---:B------:R-:W-:Y:S01]  /*1dca0*/  HMMA.16816.F32 R240, R16.reuse, R126, R44 ;  /* 0x0000007e10f0723c */ /* 0x040fe2000000182c */
[----:B------:R3:W-:Y:S05]  /*1dcb0*/  LDSM.16.M88.4 R44, [R249] ;  /* 0x00000000f92c783b */ /* 0x0007ea0000000200 */
[C---:B------:R-:W-:Y:S01]  /*1dcc0*/  HMMA.16816.F32 R200, R16.reuse, R120, R40 ;  /* 0x0000007810c8723c */ /* 0x040fe20000001828 */
[----:B------:R-:W-:Y:S05]  /*1dcd0*/  LDSM.16.M88.4 R40, [R189] ;  /* 0x00000000bd28783b */ /* 0x000fea0000000200 */
[C---:B------:R-:W-:Y:S01]  /*1dce0*/  HMMA.16816.F32 R124, R16.reuse, R108, R12 ;  /* 0x0000006c107c723c */ /* 0x040fe2000000180c */
[----:B------:R-:W4:Y:S05]  /*1dcf0*/  LDSM.16.M88.4 R12, [R2] ;  /* 0x00000000020c783b */ /* 0x000f2a0000000200 */
[C---:B--2---:R-:W-:Y:S06]  /*1dd00*/  HMMA.16816.F32 R112, R16.reuse, R32, R92 ;  /* 0x000000201070723c */ /* 0x044fec000000185c */
[----:B---3--:R-:W-:Y:S01]  /*1dd10*/  HMMA.16816.F32 R92, R16, R28, R84 ;  /* 0x0000001c105c723c */ /* 0x008fe20000001854 */
[----:B------:R-:W-:-:S02]  /*1dd20*/  IMAD.MOV.U32 R249, RZ, RZ, R119 ;  /* 0x000000fffff97224 */ /* 0x000fc400078e0077 */
[----:B------:R-:W-:-:S03]  /*1dd30*/  IMAD.MOV.U32 R119, RZ, RZ, R77 ;  /* 0x000000ffff777224 */ /* 0x000fc600078e004d */
[C---:B------:R-:W-:Y:S01]  /*1dd40*/  HMMA.16816.F32 R84, R16.reuse, R30, R80 ;  /* 0x0000001e1054723c */ /* 0x040fe20000001850 */
[----:B------:R-:W2:Y:S05]  /*1dd50*/  LDSM.16.M88.4 R28, [R79] ;  /* 0x000000004f1c783b */ /* 0x000eaa0000000200 */
[C---:B------:R-:W-:Y:S06]  /*1dd60*/  HMMA.16816.F32 R120, R16.reuse, R110, R52 ;  /* 0x0000006e1078723c */ /* 0x040fec0000001834 */
[C---:B-1----:R-:W-:Y:S06]  /*1dd70*/  HMMA.16816.F32 R56, R16.reuse, R24, R72 ;  /* 0x000000181038723c */ /* 0x042fec0000001848 */
[C---:B------:R-:W-:Y:S01]  /*1dd80*/  HMMA.16816.F32 R52, R16.reuse, R26, R100 ;  /* 0x0000001a1034723c */ /* 0x040fe20000001864 */
[----:B------:R1:W3:Y:S05]  /*1dd90*/  LDSM.16.M88.4 R24, [R78] ;  /* 0x000000004e18783b */ /* 0x0002ea0000000200 */
[C---:B------:R-:W-:Y:S01]  /*1dda0*/  HMMA.16816.F32 R108, R16.reuse, R34, R88 ;  /* 0x00000022106c723c */ /* 0x040fe20000001858 */
[----:B------:R-:W-:Y:S05]  /*1ddb0*/  LDSM.16.M88.4 R32, [R249] ;  /* 0x00000000f920783b */ /* 0x000fea0000000200 */
[C---:B----4-:R-:W-:Y:S06]  /*1ddc0*/  HMMA.16816.F32 R104, R16.reuse, R8, R104 ;  /* 0x000000081068723c */ /* 0x050fec0000001868 */
[----:B------:R-:W-:Y:S01]  /*1ddd0*/  HMMA.16816.F32 R96, R16, R10, R96 ;  /* 0x0000000a1060723c */ /* 0x000fe20000001860 */
[----:B------:R-:W4:Y:S04]  /*1dde0*/  LDSM.16.M88.4 R8, [R23] ;  /* 0x000000001708783b */ /* 0x000f280000000200 */
[----:B------:R-:W-:Y:S01]  /*1ddf0*/  LDSM.16.M88.4 R16, [R22] ;  /* 0x000000001610783b */ /* 0x000fe20000000200 */
[C---:B------:R-:W-:Y:S03]  /*1de00*/  HMMA.16816.F32 R88, R12.reuse, R40, R48 ;  /* 0x000000280c58723c */ /* 0x040fe60000001830 */
[----:B------:R-:W-:Y:S03]  /*1de10*/  LDSM.16.M88.4 R48, [R118] ;  /* 0x000000007630783b */ /* 0x000fe60000000200 */
[C---:B------:R-:W-:Y:S01]  /*1de20*/  HMMA.16816.F32 R80, R12.reuse, R42, R60 ;  /* 0x0000002a0c50723c */ /* 0x040fe2000000183c */
[----:B------:R-:W4:Y:S05]  /*1de30*/  LDSM.16.M88.4 R40, [R116] ;  /* 0x000000007428783b */ /* 0x000f2a0000000200 */
        /* <DEDUP_REMOVED lines=10> */
[C---:B------:R-:W-:Y:S06]  /*1dee0*/  HMMA.16816.F32 R232, R12.reuse, R10, R232 ;  /* 0x0000000a0ce8723c */ /* 0x040fec00000018e8 */
[C---:B------:R-:W-:Y:S06]  /*1def0*/  HMMA.16816.F32 R8, R12.reuse, R42, R196 ;  /* 0x0000002a0c08723c */ /* 0x040fec00000018c4 */
[C---:B------:R-:W-:Y:S06]  /*1df00*/  HMMA.16816.F32 R208, R12.reuse, R16, R228 ;  /* 0x000000100cd0723c */ /* 0x040fec00000018e4 */
[C---:B------:R-:W-:Y:S01]  /*1df10*/  HMMA.16816.F32 R212, R12.reuse, R18, R212 ;  /* 0x000000120cd4723c */ /* 0x040fe200000018d4 */
[----:B------:R-:W-:Y:S05]  /*1df20*/  LDSM.16.M88.4 R16, [R220] ;  /* 0x00000000dc10783b */ /* 0x000fea0000000200 */
[C---:B------:R-:W-:Y:S01]  /*1df30*/  HMMA.16816.F32 R228, R12.reuse, R40, R192 ;  /* 0x000000280ce4723c */ /* 0x040fe200000018c0 */
[----:B------:R-:W4:Y:S05]  /*1df40*/  LDSM.16.M88.4 R40, [R177] ;  /* 0x00000000b128783b */ /* 0x000f2a0000000200 */
[----:B------:R-:W-:Y:S01]  /*1df50*/  IMAD.MOV.U32 R118, RZ, RZ, R8 ;  /* 0x000000ffff767224 */ /* 0x000fe200078e0008 */
[----:B-1----:R-:W-:Y:S01]  /*1df60*/  HMMA.16816.F32 R236, R12, R44, R200 ;  /* 0x0000002c0cec723c */ /* 0x002fe200000018c8 */
[----:B------:R-:W-:-:S02]  /*1df70*/  IMAD.MOV.U32 R116, RZ, RZ, R9 ;  /* 0x000000ffff747224 */ /* 0x000fc400078e0009 */
[----:B------:R-:W-:Y:S02]  /*1df80*/  IMAD.MOV.U32 R39, RZ, RZ, R10 ;  /* 0x000000ffff277224 */ /* 0x000fe400078e000a */
[----:B------:R-:W-:Y:S01]  /*1df90*/  IMAD.MOV.U32 R2, RZ, RZ, R11 ;  /* 0x000000ffff027224 */ /* 0x000fe200078e000b */
[C---:B------:R-:W-:Y:S01]  /*1dfa0*/  HMMA.16816.F32 R192, R12.reuse, R46, R172 ;  /* 0x0000002e0cc0723c */ /* 0x040fe200000018ac */
[----:B------:R-:W-:Y:S02]  /*1dfb0*/  IMAD.MOV.U32 R200, RZ, RZ, R20 ;  /* 0x000000ffffc87224 */ /* 0x000fe400078e0014 */
[----:B------:R-:W-:Y:S02]  /*1dfc0*/  IMAD.MOV.U32 R201, RZ, RZ, R6 ;  /* 0x000000ffffc97224 */ /* 0x000fe400078e0006 */
[----:B------:R-:W-:Y:S01]  /*1dfd0*/  IMAD.MOV.U32 R202, RZ, RZ, R4 ;  /* 0x000000ffffca7224 */ /* 0x000fe200078e0004 */
[----:B------:R-:W-:Y:S01]  /*1dfe0*/  HMMA.16816.F32 R8, R12, R48, R204 ;  /* 0x000000300c08723c */ /* 0x000fe200000018cc */
[----:B------:R-:W-:-:S05]  /*1dff0*/  IMAD.MOV.U32 R203, RZ, RZ, R3 ;  /* 0x000000ffffcb7224 */ /* 0x000fca00078e0003 */
[C---:B------:R-:W-:Y:S06]  /*1e000*/  HMMA.16816.F32 R244, R12.reuse, R32, R168 ;  /* 0x000000200cf4723c */ /* 0x040fec00000018a8 */
[C---:B------:R-:W-:Y:S06]  /*1e010*/  HMMA.16816.F32 R44, R12.reuse, R34, R128 ;  /* 0x000000220c2c723c */ /* 0x040fec0000001880 */
[----:B--2---:R-:W-:Y:S01]  /*1e020*/  HMMA.16816.F32 R32, R12, R28, R124 ;  /* 0x0000001c0c20723c */ /* 0x004fe2000000187c */
[----:B------:R-:W-:Y:S01]  /*1e030*/  MOV R175, R193 ;  /* 0x000000c100af7202 */ /* 0x000fe20000000f00 */
[----:B------:R-:W-:-:S02]  /*1e040*/  IMAD.MOV.U32 R174, RZ, RZ, R194 ;  /* 0x000000ffffae7224 */ /* 0x000fc400078e00c2 */
[----:B------:R-:W-:Y:S02]  /*1e050*/  IMAD.MOV.U32 R173, RZ, RZ, R195 ;  /* 0x000000ffffad7224 */ /* 0x000fe400078e00c3 */
[C---:B------:R-:W-:Y:S01]  /*1e060*/  HMMA.16816.F32 R28, R12.reuse, R30, R120 ;  /* 0x0000001e0c1c723c */ /* 0x040fe20000001878 */
[----:B------:R-:W-:Y:S02]  /*1e070*/  IMAD.MOV.U32 R204, RZ, RZ, R10 ;  /* 0x000000ffffcc7224 */ /* 0x000fe400078e000a */
[----:B------:R-:W-:Y:S02]  /*1e080*/  IMAD.MOV.U32 R199, RZ, RZ, R11 ;  /* 0x000000ffffc77224 */ /* 0x000fe400078e000b */
[----:B------:R-:W-:Y:S01]  /*1e090*/  IMAD.MOV.U32 R198, RZ, RZ, R9 ;  /* 0x000000ffffc67224 */ /* 0x000fe200078e0009 */
[----:B---3--:R-:W-:Y:S01]  /*1e0a0*/  HMMA.16816.F32 R20, R12, R26, R108 ;  /* 0x0000001a0c14723c */ /* 0x008fe2000000186c */
[----:B------:R-:W-:Y:S02]  /*1e0b0*/  IMAD.MOV.U32 R0, RZ, RZ, R8 ;  /* 0x000000ffff007224 */ /* 0x000fe400078e0008 */
[----:B------:R1:W-:Y:S01]  /*1e0c0*/  LDSM.16.M88.4 R8, [R119] ;  /* 0x000000007708783b */ /* 0x0003e20000000200 */
[----:B------:R-:W-:-:S02]  /*1e0d0*/  IMAD.MOV.U32 R172, RZ, RZ, R192 ;  /* 0x000000ffffac7224 */ /* 0x000fc400078e00c0 */
[C---:B------:R-:W-:Y:S01]  /*1e0e0*/  HMMA.16816.F32 R240, R12.reuse, R50, R240 ;  /* 0x000000320cf0723c */ /* 0x040fe200000018f0 */
[----:B------:R2:W3:Y:S01]  /*1e0f0*/  LDSM.16.M88.4 R48, [R117] ;  /* 0x000000007530783b */ /* 0x0004e20000000200 */
[----:B------:R-:W-:Y:S02]  /*1e100*/  IMAD.MOV.U32 R197, RZ, RZ, R45 ;  /* 0x000000ffffc57224 */ /* 0x000fe400078e002d */
[----:B------:R-:W-:Y:S01]  /*1e110*/  IMAD.MOV.U32 R196, RZ, RZ, R46 ;  /* 0x000000ffffc47224 */ /* 0x000fe200078e002e */
[----:B------:R-:W-:Y:S01]  /*1e120*/  LDSM.16.M88.4 R192, [R182] ;  /* 0x00000000b6c0783b */ /* 0x000fe20000000200 */
[----:B------:R-:W-:Y:S01]  /*1e130*/  IMAD.MOV.U32 R131, RZ, RZ, R35 ;  /* 0x000000ffff837224 */ /* 0x000fe200078e0023 */
[----:B----4-:R-:W-:Y:S01]  /*1e140*/  HMMA.16816.F32 R136, R12, R40, R136 ;  /* 0x000000280c88723c */ /* 0x010fe20000001888 */
[----:B------:R-:W-:Y:S02]  /*1e150*/  IMAD.MOV.U32 R130, RZ, RZ, R32 ;  /* 0x000000ffff827224 */ /* 0x000fe400078e0020 */
[----:B------:R-:W-:-:S02]  /*1e160*/  IMAD.MOV.U32 R129, RZ, RZ, R33 ;  /* 0x000000ffff817224 */ /* 0x000fc400078e0021 */
[----:B------:R-:W-:Y:S01]  /*1e170*/  IMAD.MOV.U32 R170, RZ, RZ, R30 ;  /* 0x000000ffffaa7224 */ /* 0x000fe200078e001e */
[----:B------:R-:W-:Y:S01]  /*1e180*/  MOV R169, R31 ;  /* 0x0000001f00a97202 */ /* 0x000fe20000000f00 */
[----:B------:R-:W-:Y:S02]  /*1e190*/  IMAD.MOV.U32 R168, RZ, RZ, R28 ;  /* 0x000000ffffa87224 */ /* 0x000fe400078e001c */
[----:B------:R-:W-:Y:S02]  /*1e1a0*/  IMAD.MOV.U32 R123, RZ, RZ, R29 ;  /* 0x000000ffff7b7224 */ /* 0x000fe400078e001d */
[----:B------:R-:W-:Y:S01]  /*1e1b0*/  HMMA.16816.F32 R28, R12, R24, R112 ;  /* 0x000000180c1c723c */ /* 0x000fe20000001870 */
[----:B------:R-:W-:Y:S01]  /*1e1c0*/  IMAD.MOV.U32 R109, RZ, RZ, R21 ;  /* 0x000000ffff6d7224 */ /* 0x000fe200078e0015 */
[----:B------:R-:W-:Y:S01]  /*1e1d0*/  LDSM.16.M88.4 R24, [R182+0x1800] ;  /* 0x00180000b618783b */ /* 0x000fe20000000200 */
[----:B------:R-:W-:Y:S02]  /*1e1e0*/  IMAD.MOV.U32 R108, RZ, RZ, R23 ;  /* 0x000000ffff6c7224 */ /* 0x000fe400078e0017 */
[----:B-1----:R-:W-:-:S02]  /*1e1f0*/  IMAD.MOV.U32 R119, RZ, RZ, R20 ;  /* 0x000000ffff777224 */ /* 0x002fc400078e0014 */
[----:B------:R-:W-:Y:S01]  /*1e200*/  MOV R112, R22 ;  /* 0x0000001600707202 */ /* 0x000fe20000000f00 */
[----:B------:R-:W-:Y:S01]  /*1e210*/  IMAD.MOV.U32 R128, RZ, RZ, R34 ;  /* 0x000000ffff807224 */ /* 0x000fe200078e0022 */
[C---:B------:R-:W-:Y:S01]  /*1e220*/  HMMA.16816.F32 R20, R12.reuse, R16, R92 ;  /* 0x000000100c14723c */ /* 0x040fe2000000185c */
[----:B------:R-:W-:Y:S01]  /*1e230*/  LDSM.16.M88.4 R32, [R182+0x800] ;  /* 0x00080000b620783b */ /* 0x000fe20000000200 */
[----:B------:R-:W-:Y:S01]  /*1e240*/  IMAD.MOV.U32 R171, RZ, RZ, R47 ;  /* 0x000000ffffab7224 */ /* 0x000fe200078e002f */
[----:B------:R-:W-:Y:S01]  /*1e250*/  MOV R115, R204 ;  /* 0x000000cc00737202 */ /* 0x000fe20000000f00 */
[----:B--2---:R-:W-:Y:S02]  /*1e260*/  IMAD.MOV.U32 R117, RZ, RZ, R44 ;  /* 0x000000ffff757224 */ /* 0x004fe400078e002c */
[----:B------:R-:W-:Y:S01]  /*1e270*/  HMMA.16816.F32 R16, R12, R18, R84 ;  /* 0x000000120c10723c */ /* 0x000fe20000001854 */
[----:B------:R-:W-:Y:S02]  /*1e280*/  IMAD.MOV.U32 R114, RZ, RZ, R198 ;  /* 0x000000ffff727224 */ /* 0x000fe400078e00c6 */
[----:B------:R-:W-:-:S02]  /*1e290*/  IMAD.MOV.U32 R124, RZ, RZ, R199 ;  /* 0x000000ffff7c7224 */ /* 0x000fc400078e00c7 */
[----:B------:R-:W-:Y:S02]  /*1e2a0*/  IMAD.MOV.U32 R126, RZ, RZ, R197 ;  /* 0x000000ffff7e7224 */ /* 0x000fe400078e00c5 */
[----:B------:R-:W-:Y:S01]  /*1e2b0*/  IMAD.MOV.U32 R127, RZ, RZ, R196 ;  /* 0x000000ffff7f7224 */ /* 0x000fe200078e00c4 */
[C---:B---3--:R-:W-:Y:S01]  /*1e2c0*/  HMMA.16816.F32 R44, R12.reuse, R48, R104 ;  /* 0x000000300c2c723c */ /* 0x048fe20000001868 */
[----:B------:R-:W-:Y:S02]  /*1e2d0*/  IMAD.MOV.U32 R122, RZ, RZ, R28 ;  /* 0x000000ffff7a7224 */ /* 0x000fe400078e001c */
[----:B------:R-:W-:Y:S02]  /*1e2e0*/  IMAD.MOV.U32 R121, RZ, RZ, R29 ;  /* 0x000000ffff797224 */ /* 0x000fe400078e001d */
[----:B------:R-:W-:Y:S01]  /*1e2f0*/  IMAD.MOV.U32 R120, RZ, RZ, R31 ;  /* 0x000000ffff787224 */ /* 0x000fe200078e001f */
[----:B------:R-:W-:Y:S01]  /*1e300*/  HMMA.16816.F32 R48, R12, R50, R96 ;  /* 0x000000320c30723c */ /* 0x000fe20000001860 */
[----:B------:R-:W-:-:S02]  /*1e310*/  IMAD.MOV.U32 R113, RZ, RZ, R30 ;  /* 0x000000ffff717224 */ /* 0x000fc400078e001e */
[----:B------:R-:W-:Y:S01]  /*1e320*/  IMAD.MOV.U32 R104, RZ, RZ, R169 ;  /* 0x000000ffff687224 */ /* 0x000fe200078e00a9 */
[----:B------:R-:W-:Y:S01]  /*1e330*/  LDSM.16.M88.4 R28, [R182+0x1000] ;  /* 0x00100000b61c783b */ /* 0x000fe20000000200 */
[----:B------:R-:W-:Y:S01]  /*1e340*/  IMAD.MOV.U32 R94, RZ, RZ, R22 ;  /* 0x000000ffff5e7224 */ /* 0x000fe200078e0016 */
[----:B------:R-:W-:Y:S01]  /*1e350*/  MOV R95, R120 ;  /* 0x00000078005f7202 */ /* 0x000fe20000000f00 */
[----:B------:R-:W-:Y:S02]  /*1e360*/  IMAD.MOV.U32 R250, RZ, RZ, R23 ;  /* 0x000000fffffa7224 */ /* 0x000fe400078e0017 */
[----:B------:R-:W-:Y:S02]  /*1e370*/  IMAD.MOV.U32 R98, RZ, RZ, R226 ;  /* 0x000000ffff627224 */ /* 0x000fe400078e00e2 */
[----:B------:R-:W-:Y:S01]  /*1e380*/  IMAD.MOV.U32 R84, RZ, RZ, R18 ;  /* 0x000000ffff547224 */ /* 0x000fe200078e0012 */
[----:B------:R-:W1:Y:S01]  /*1e390*/  S2R R226, SR_TID.X ;  /* 0x0000000000e27919 */ /* 0x000e620000002100 */
[----:B------:R-:W-:-:S02]  /*1e3a0*/  IMAD.MOV.U32 R38, RZ, RZ, R19 ;  /* 0x000000ffff267224 */ /* 0x000fc400078e0013 */
[----:B------:R-:W-:Y:S02]  /*1e3b0*/  IMAD.MOV.U32 R23, RZ, RZ, R16 ;  /* 0x000000ffff177224 */ /* 0x000fe400078e0010 */
[----:B------:R-:W-:Y:S02]  /*1e3c0*/  IMAD.MOV.U32 R22, RZ, RZ, R17 ;  /* 0x000000ffff167224 */ /* 0x000fe400078e0011 */
[C---:B------:R-:W-:Y:S01]  /*1e3d0*/  HMMA.16816.F32 R16, R12.reuse, R8, R56 ;  /* 0x000000080c10723c */ /* 0x040fe20000001838 */
[----:B------:R-:W-:Y:S02]  /*1e3e0*/  IMAD.MOV.U32 R99, RZ, RZ, R170 ;  /* 0x000000ffff637224 */ /* 0x000fe400078e00aa */
[----:B------:R-:W-:Y:S02]  /*1e3f0*/  IMAD.MOV.U32 R93, RZ, RZ, R20 ;  /* 0x000000ffff5d7224 */ /* 0x000fe400078e0014 */
[----:B------:R-:W-:Y:S01]  /*1e400*/  IMAD.MOV.U32 R106, RZ, RZ, R123 ;  /* 0x000000ffff6a7224 */ /* 0x000fe200078e007b */
[----:B------:R-:W-:Y:S01]  /*1e410*/  HMMA.16816.F32 R8, R12, R10, R52 ;  /* 0x0000000a0c08723c */ /* 0x000fe20000001834 */
[----:B------:R-:W-:-:S02]  /*1e420*/  IMAD.MOV.U32 R57, RZ, RZ, R93 ;  /* 0x000000ffff397224 */ /* 0x000fc400078e005d */
[----:B------:R-:W-:Y:S02]  /*1e430*/  IMAD.MOV.U32 R93, RZ, RZ, R129 ;  /* 0x000000ffff5d7224 */ /* 0x000fe400078e0081 */
[----:B------:R-:W-:Y:S02]  /*1e440*/  IMAD.MOV.U32 R59, RZ, RZ, R94 ;  /* 0x000000ffff3b7224 */ /* 0x000fe400078e005e */
[----:B------:R-:W-:Y:S01]  /*1e450*/  MOV R52, R174 ;  /* 0x000000ae00347202 */ /* 0x000fe20000000f00 */
[----:B------:R-:W-:Y:S02]  /*1e460*/  IMAD.MOV.U32 R53, RZ, RZ, R173 ;  /* 0x000000ffff357224 */ /* 0x000fe400078e00ad */
[----:B------:R-:W-:Y:S02]  /*1e470*/  IMAD.MOV.U32 R55, RZ, RZ, R131 ;  /* 0x000000ffff377224 */ /* 0x000fe400078e0083 */
[----:B------:R-:W-:Y:S02]  /*1e480*/  IMAD.MOV.U32 R94, RZ, RZ, R128 ;  /* 0x000000ffff5e7224 */ /* 0x000fe400078e0080 */
[----:B------:R-:W-:-:S02]  /*1e490*/  IMAD.MOV.U32 R92, RZ, RZ, R21 ;  /* 0x000000ffff5c7224 */ /* 0x000fc400078e0015 */
[----:B------:R-:W-:Y:S02]  /*1e4a0*/  IMAD.MOV.U32 R105, RZ, RZ, R168 ;  /* 0x000000ffff697224 */ /* 0x000fe400078e00a8 */
[----:B------:R-:W-:Y:S01]  /*1e4b0*/  IMAD.MOV.U32 R249, RZ, RZ, R16 ;  /* 0x000000fffff97224 */ /* 0x000fe200078e0010 */
[----:B------:R-:W-:Y:S01]  /*1e4c0*/  MOV R221, R19 ;  /* 0x0000001300dd7202 */ /* 0x000fe20000000f00 */
[----:B------:R-:W-:Y:S02]  /*1e4d0*/  IMAD.MOV.U32 R248, RZ, RZ, R17 ;  /* 0x000000fffff87224 */ /* 0x000fe400078e0011 */
[----:B------:R-:W-:Y:S02]  /*1e4e0*/  IMAD.MOV.U32 R224, RZ, RZ, R18 ;  /* 0x000000ffffe07224 */ /* 0x000fe400078e0012 */
[----:B------:R-:W-:Y:S01]  /*1e4f0*/  IMAD.MOV.U32 R220, RZ, RZ, R8 ;  /* 0x000000ffffdc7224 */ /* 0x000fe200078e0008 */
[----:B------:R-:W-:Y:S01]  /*1e500*/  HMMA.16816.F32 R16, R12, R42, R200 ;  /* 0x0000002a0c10723c */ /* 0x000fe200000018c8 */
[----:B------:R-:W-:Y:S01]  /*1e510*/  IMAD.MOV.U32 R189, RZ, RZ, R9 ;  /* 0x000000ffffbd7224 */ /* 0x000fe200078e0009 */
[----:B------:R-:W-:Y:S01]  /*1e520*/  LDSM.16.M88.4 R40, [R182+0x2000] ;  /* 0x00200000b628783b */ /* 0x000fe20000000200 */
[----:B------:R-:W-:-:S02]  /*1e530*/  IMAD.MOV.U32 R37, RZ, RZ, R10 ;  /* 0x000000ffff257224 */ /* 0x000fc400078e000a */
[----:B------:R-:W-:Y:S02]  /*1e540*/  IMAD.MOV.U32 R36, RZ, RZ, R11 ;  /* 0x000000ffff247224 */ /* 0x000fe400078e000b */
[----:B------:R-:W2:Y:S01]  /*1e550*/  LDSM.16.M88.4 R8, [R185] ;  /* 0x00000000b908783b */ /* 0x000ea20000000200 */
[----:B------:R-:W-:Y:S02]  /*1e560*/  IMAD.MOV.U32 R97, RZ, RZ, R106 ;  /* 0x000000ffff617224 */ /* 0x000fe400078e006a */
[----:B------:R-:W-:Y:S02]  /*1e570*/  IMAD.MOV.U32 R106, RZ, RZ, R55 ;  /* 0x000000ffff6a7224 */ /* 0x000fe400078e0037 */
[----:B------:R-:W-:Y:S02]  /*1e580*/  IMAD.MOV.U32 R20, RZ, RZ, R44 ;  /* 0x000000ffff147224 */ /* 0x000fe400078e002c */
[----:B------:R-:W-:Y:S02]  /*1e590*/  IMAD.MOV.U32 R6, RZ, RZ, R45 ;  /* 0x000000ffff067224 */ /* 0x000fe400078e002d */
[----:B------:R-:W-:-:S02]  /*1e5a0*/  IMAD.MOV.U32 R4, RZ, RZ, R46 ;  /* 0x000000ffff047224 */ /* 0x000fc400078e002e */
[----:B------:R-:W-:Y:S02]  /*1e5b0*/  IMAD.MOV.U32 R3, RZ, RZ, R47 ;  /* 0x000000ffff037224 */ /* 0x000fe400078e002f */
[----:B------:R-:W-:Y:S01]  /*1e5c0*/  IMAD.MOV.U32 R58, RZ, RZ, R92 ;  /* 0x000000ffff3a7224 */ /* 0x000fe200078e005c */
[----:B------:R-:W-:Y:S01]  /*1e5d0*/  LDSM.16.M88.4 R44, [R182+0x2800] ;  /* 0x00280000b62c783b */ /* 0x000fe20000000200 */
[----:B------:R-:W-:Y:S02]  /*1e5e0*/  IMAD.MOV.U32 R110, RZ, RZ, R122 ;  /* 0x000000ffff6e7224 */ /* 0x000fe400078e007a */
[----:B------:R-:W-:Y:S02]  /*1e5f0*/  IMAD.MOV.U32 R111, RZ, RZ, R121 ;  /* 0x000000ffff6f7224 */ /* 0x000fe400078e0079 */
[----:B------:R-:W-:Y:S02]  /*1e600*/  IMAD.MOV.U32 R92, RZ, RZ, R130 ;  /* 0x000000ffff5c7224 */ /* 0x000fe400078e0082 */
[----:B------:R-:W-:-:S02]  /*1e610*/  IMAD.MOV.U32 R96, RZ, RZ, R105 ;  /* 0x000000ffff607224 */ /* 0x000fc400078e0069 */
[----:B------:R-:W-:Y:S02]  /*1e620*/  IMAD.MOV.U32 R56, RZ, RZ, R84 ;  /* 0x000000ffff387224 */ /* 0x000fe400078e0054 */
[----:B------:R-:W-:Y:S02]  /*1e630*/  IMAD.MOV.U32 R125, RZ, RZ, R171 ;  /* 0x000000ffff7d7224 */ /* 0x000fe400078e00ab */
[----:B------:R-:W-:Y:S02]  /*1e640*/  IMAD.MOV.U32 R107, RZ, RZ, R175 ;  /* 0x000000ffff6b7224 */ /* 0x000fe400078e00af */
[----:B------:R-:W-:Y:S02]  /*1e650*/  IMAD.MOV.U32 R54, RZ, RZ, R172 ;  /* 0x000000ffff367224 */ /* 0x000fe400078e00ac */
[----:B------:R-:W-:Y:S02]  /*1e660*/  IMAD.MOV.U32 R21, RZ, RZ, R48 ;  /* 0x000000ffff157224 */ /* 0x000fe400078e0030 */
[----:B------:R-:W-:-:S02]  /*1e670*/  IMAD.MOV.U32 R15, RZ, RZ, R49 ;  /* 0x000000ffff0f7224 */ /* 0x000fc400078e0031 */
[----:B------:R-:W-:Y:S02]  /*1e680*/  IMAD.MOV.U32 R14, RZ, RZ, R50 ;  /* 0x000000ffff0e7224 */ /* 0x000fe400078e0032 */
[----:B------:R-:W-:Y:S02]  /*1e690*/  IMAD.MOV.U32 R13, RZ, RZ, R51 ;  /* 0x000000ffff0d7224 */ /* 0x000fe400078e0033 */
[----:B------:R-:W-:Y:S01]  /*1e6a0*/  LDSM.16.M88.4 R48, [R182+0x3000] ;  /* 0x00300000b630783b */ /* 0x000fe20000000200 */
[C---:B--2---:R-:W-:Y:S01]  /*1e6b0*/  HMMA.16816.F32 R204, R8.reuse, R194, R16 ;  /* 0x000000c208cc723c */ /* 0x044fe20000001810 */
[----:B------:R-:W-:Y:S02]  /*1e6c0*/  IMAD.MOV.U32 R105, RZ, RZ, R54 ;  /* 0x000000ffff697224 */ /* 0x000fe400078e0036 */
[----:B------:R-:W-:Y:S02]  /*1e6d0*/  IMAD.MOV.U32 R55, RZ, RZ, R95 ;  /* 0x000000ffff377224 */ /* 0x000fe400078e005f */
[----:B------:R-:W-:Y:S01]  /*1e6e0*/  IMAD.MOV.U32 R54, RZ, RZ, R110 ;  /* 0x000000ffff367224 */ /* 0x000fe200078e006e */
[----:B------:R-:W-:Y:S01]  /*1e6f0*/  HMMA.16816.F32 R200, R8, R32, R88 ;  /* 0x0000002008c8723c */ /* 0x000fe20000001858 */
[----:B------:R-:W-:-:S02]  /*1e700*/  IMAD.MOV.U32 R17, RZ, RZ, R98 ;  /* 0x000000ffff117224 */ /* 0x000fc400078e0062 */
[----:B------:R-:W-:Y:S02]  /*1e710*/  IMAD.MOV.U32 R18, RZ, RZ, R99 ;  /* 0x000000ffff127224 */ /* 0x000fe400078e0063 */
[----:B------:R-:W-:Y:S01]  /*1e720*/  IMAD.MOV.U32 R19, RZ, RZ, R104 ;  /* 0x000000ffff137224 */ /* 0x000fe200078e0068 */
[----:B------:R-:W-:Y:S01]  /*1e730*/  ISETP.GE.AND P2, PT, R17, 0x3, PT ;  /* 0x000000031100780c */ /* 0x000fe20003f46270 */
[----:B------:R-:W-:Y:S01]  /*1e740*/  IMAD.MOV.U32 R88, RZ, RZ, R18 ;  /* 0x000000ffff587224 */ /* 0x000fe200078e0012 */
[C---:B------:R-:W-:Y:S01]  /*1e750*/  HMMA.16816.F32 R120, R8.reuse, R26, R64 ;  /* 0x0000001a0878723c */ /* 0x040fe20000001840 */
[----:B------:R-:W-:Y:S01]  /*1e760*/  IMAD.MOV.U32 R194, RZ, RZ, R19 ;  /* 0x000000ffffc27224 */ /* 0x000fe200078e0013 */
[----:B------:R-:W-:Y:S01]  /*1e770*/  MOV R91, R125 ;  /* 0x0000007d005b7202 */ /* 0x000fe20000000f00 */
[----:B------:R-:W2:Y:S01]  /*1e780*/  LDSM.16.M88.4 R16, [R182+0x4000] ;  /* 0x00400000b610783b */ /* 0x000ea20000000200 */
[----:B------:R-:W-:Y:S02]  /*1e790*/  IMAD.MOV.U32 R99, RZ, RZ, R52 ;  /* 0x000000ffff637224 */ /* 0x000fe400078e0034 */
[----:B------:R-:W-:Y:S01]  /*1e7a0*/  IMAD.MOV.U32 R52, RZ, RZ, R93 ;  /* 0x000000ffff347224 */ /* 0x000fe200078e005d */
[----:B------:R-:W-:Y:S01]  /*1e7b0*/  HMMA.16816.F32 R128, R8, R24, R68 ;  /* 0x000000180880723c */ /* 0x000fe20000001844 */
[----:B------:R-:W-:Y:S01]  /*1e7c0*/  IMAD.MOV.U32 R93, RZ, RZ, R113 ;  /* 0x000000ffff5d7224 */ /* 0x000fe200078e0071 */
[----:B------:R-:W-:Y:S01]  /*1e7d0*/  LDSM.16.M88.4 R24, [R182+0x3800] ;  /* 0x00380000b618783b */ /* 0x000fe20000000200 */
[----:B------:R-:W-:-:S02]  /*1e7e0*/  IMAD.MOV.U32 R113, RZ, RZ, R114 ;  /* 0x000000ffff717224 */ /* 0x000fc400078e0072 */
[----:B------:R-:W-:Y:S01]  /*1e7f0*/  IMAD.MOV.U32 R114, RZ, RZ, R115 ;  /* 0x000000ffff727224 */ /* 0x000fe200078e0073 */
[C---:B------:R-:W-:Y:S01]  /*1e800*/  HMMA.16816.F32 R196, R8.reuse, R34, R80 ;  /* 0x0000002208c4723c */ /* 0x040fe20000001850 */
[----:B------:R-:W-:Y:S01]  /*1e810*/  IMAD.MOV.U32 R115, RZ, RZ, R124 ;  /* 0x000000ffff737224 */ /* 0x000fe200078e007c */
[----:B------:R-:W-:Y:S01]  /*1e820*/  MOV R124, R0 ;  /* 0x00000000007c7202 */ /* 0x000fe20000000f00 */
[----:B------:R-:W-:Y:S01]  /*1e830*/  IMAD.MOV.U32 R104, RZ, RZ, R53 ;  /* 0x000000ffff687224 */ /* 0x000fe200078e0035 */
[----:B------:R-:W-:Y:S01]  /*1e840*/  MOV R70, R52 ;  /* 0x0000003400467202 */ /* 0x000fe20000000f00 */
[----:B------:R-:W-:Y:S01]  /*1e850*/  IMAD.MOV.U32 R53, RZ, RZ, R94 ;  /* 0x000000ffff357224 */ /* 0x000fe200078e005e */
[----:B------:R-:W-:Y:S01]  /*1e860*/  HMMA.16816.F32 R172, R8, R28, R76 ;  /* 0x0000001c08ac723c */ /* 0x000fe2000000184c */
[----:B------:R-:W-:Y:S01]  /*1e870*/  IMAD.MOV.U32 R65, RZ, RZ, R113 ;  /* 0x000000ffff417224 */ /* 0x000fe200078e0071 */
[----:B------:R-:W3:Y:S01]  /*1e880*/  LDSM.16.M88.4 R32, [R182+0x4800] ;  /* 0x00480000b620783b */ /* 0x000ee20000000200 */
[----:B------:R-:W-:-:S02]  /*1e890*/  IMAD.MOV.U32 R69, RZ, RZ, R106 ;  /* 0x000000ffff457224 */ /* 0x000fc400078e006a */
[----:B------:R-:W-:Y:S01]  /*1e8a0*/  IMAD.MOV.U32 R68, RZ, RZ, R53 ;  /* 0x000000ffff447224 */ /* 0x000fe200078e0035 */
[C---:B------:R-:W-:Y:S01]  /*1e8b0*/  HMMA.16816.F32 R168, R8.reuse, R30, R72 ;  /* 0x0000001e08a8723c */ /* 0x040fe20000001848 */
[----:B------:R-:W-:Y:S01]  /*1e8c0*/  IMAD.MOV.U32 R66, RZ, RZ, R114 ;  /* 0x000000ffff427224 */ /* 0x000fe200078e0072 */
[----:B------:R-:W4:Y:S01]  /*1e8d0*/  LDSM.16.M88.4 R28, [R182+0x5000] ;  /* 0x00500000b61c783b */ /* 0x000f220000000200 */
[----:B------:R-:W-:Y:S02]  /*1e8e0*/  IMAD.MOV.U32 R67, RZ, RZ, R115 ;  /* 0x000000ffff437224 */ /* 0x000fe400078e0073 */
[----:B------:R-:W-:Y:S01]  /*1e8f0*/  IMAD.MOV.U32 R64, RZ, RZ, R124 ;  /* 0x000000ffff407224 */ /* 0x000fe200078e007c */
[----:B------:R-:W-:Y:S01]  /*1e900*/  HMMA.16816.F32 R84, R8, R40, R60 ;  /* 0x000000280854723c */ /* 0x000fe2000000183c */
[----:B------:R-:W-:Y:S02]  /*1e910*/  IMAD.MOV.U32 R71, RZ, RZ, R97 ;  /* 0x000000ffff477224 */ /* 0x000fe400078e0061 */
[----:B------:R-:W-:-:S02]  /*1e920*/  IMAD.MOV.U32 R195, RZ, RZ, R96 ;  /* 0x000000ffffc37224 */ /* 0x000fc400078e0060 */
[----:B------:R-:W-:Y:S01]  /*1e930*/  IMAD.MOV.U32 R98, RZ, RZ, R107 ;  /* 0x000000ffff627224 */ /* 0x000fe200078e006b */
[----:B------:R-:W-:Y:S01]  /*1e940*/  MOV R107, R92 ;  /* 0x0000005c006b7202 */ /* 0x000fe20000000f00 */
[----:B------:R-:W-:Y:S02]  /*1e950*/  IMAD.MOV.U32 R61, RZ, RZ, R65 ;  /* 0x000000ffff3d7224 */ /* 0x000fe400078e0041 */
[----:B------:R-:W-:Y:S02]  /*1e960*/  IMAD.MOV.U32 R60, RZ, RZ, R64 ;  /* 0x000000ffff3c7224 */ /* 0x000fe400078e0040 */
[----:B------:R-:W-:Y:S01]  /*1e970*/  IMAD.MOV.U32 R62, RZ, RZ, R66 ;  /* 0x000000ffff3e7224 */ /* 0x000fe200078e0042 */
[----:B------:R-:W-:Y:S01]  /*1e980*/  MOV R66, R69 ;  /* 0x0000004500427202 */ /* 0x000fe20000000f00 */
        /* <DEDUP_REMOVED lines=10> */
[C---:B------:R-:W-:Y:S01]  /*1ea30*/  HMMA.16816.F32 R108, R8.reuse, R42, R100 ;  /* 0x0000002a086c723c */ /* 0x040fe20000001864 */
[----:B------:R-:W-:Y:S02]  /*1ea40*/  IMAD.MOV.U32 R40, RZ, RZ, R70 ;  /* 0x000000ffff287224 */ /* 0x000fe400078e0046 */
[----:B------:R-:W-:Y:S02]  /*1ea50*/  IMAD.MOV.U32 R41, RZ, RZ, R71 ;  /* 0x000000ffff297224 */ /* 0x000fe400078e0047 */
[----:B------:R-:W-:Y:S01]  /*1ea60*/  IMAD.MOV.U32 R89, RZ, RZ, R126 ;  /* 0x000000ffff597224 */ /* 0x000fe200078e007e */
[----:B--2---:R-:W-:Y:S01]  /*1ea70*/  HMMA.16816.F32 R100, R8, R16, R60 ;  /* 0x000000100864723c */ /* 0x004fe2000000183c */
[----:B------:R-:W-:Y:S01]  /*1ea80*/  MOV R42, R68 ;  /* 0x00000044002a7202 */ /* 0x000fe20000000f00 */
[----:B------:R-:W-:-:S02]  /*1ea90*/  IMAD.MOV.U32 R43, RZ, RZ, R69 ;  /* 0x000000ffff2b7224 */ /* 0x000fc400078e0045 */
[----:B------:R-:W-:Y:S02]  /*1eaa0*/  IMAD.MOV.U32 R90, RZ, RZ, R127 ;  /* 0x000000ffff5a7224 */ /* 0x000fe400078e007f */
[----:B------:R-:W-:Y:S01]  /*1eab0*/  HMMA.16816.F32 R68, R8, R18, R240 ;  /* 0x000000120844723c */ /* 0x000fe200000018f0 */
[----:B------:R-:W2:Y:S01]  /*1eac0*/  LDSM.16.M88.4 R16, [R182+0x5800] ;  /* 0x00580000b610783b */ /* 0x000ea20000000200 */
        /* <DEDUP_REMOVED lines=11> */
[----:B------:R-:W-:Y:S01]  /*1eb80*/  IMAD.MOV.U32 R64, RZ, RZ, R117 ;  /* 0x000000ffff407224 */ /* 0x000fe200078e0075 */
[----:B------:R-:W-:Y:S01]  /*1eb90*/  HMMA.16816.F32 R124, R8, R44, R208 ;  /* 0x0000002c087c723c */ /* 0x000fe200000018d0 */
[----:B------:R-:W-:Y:S02]  /*1eba0*/  IMAD.MOV.U32 R72, RZ, RZ, R118 ;  /* 0x000000ffff487224 */ /* 0x000fe400078e0076 */
[----:B------:R-:W-:Y:S01]  /*1ebb0*/  IMAD.MOV.U32 R73, RZ, RZ, R116 ;  /* 0x000000ffff497224 */ /* 0x000fe200078e0074 */
[----:B------:R1:W5:Y:S01]  /*1ebc0*/  LDL.LU R118, [R1+0x174] ;  /* 0x0001740001767983 */ /* 0x0003620000300800 */
[----:B------:R-:W-:Y:S02]  /*1ebd0*/  IMAD.MOV.U32 R74, RZ, RZ, R39 ;  /* 0x000000ffff4a7224 */ /* 0x000fe400078e0027 */
[----:B------:R-:W-:-:S02]  /*1ebe0*/  IMAD.MOV.U32 R75, RZ, RZ, R2 ;  /* 0x000000ffff4b7224 */ /* 0x000fc400078e0002 */
[----:B------:R-:W-:Y:S02]  /*1ebf0*/  IMAD.MOV.U32 R60, RZ, RZ, R88 ;  /* 0x000000ffff3c7224 */ /* 0x000fe400078e0058 */
[----:B------:R-:W-:Y:S02]  /*1ec00*/  IMAD.MOV.U32 R76, RZ, RZ, R107 ;  /* 0x000000ffff4c7224 */ /* 0x000fe400078e006b */
[----:B------:R-:W-:Y:S02]  /*1ec10*/  IMAD.MOV.U32 R79, RZ, RZ, R94 ;  /* 0x000000ffff4f7224 */ /* 0x000fe400078e005e */
[----:B------:R-:W-:Y:S02]  /*1ec20*/  IMAD.MOV.U32 R77, RZ, RZ, R95 ;  /* 0x000000ffff4d7224 */ /* 0x000fe400078e005f */
[----:B------:R-:W-:Y:S02]  /*1ec30*/  IMAD.MOV.U32 R78, RZ, RZ, R112 ;  /* 0x000000ffff4e7224 */ /* 0x000fe400078e0070 */
[----:B------:R-:W-:Y:S01]  /*1ec40*/  IMAD.MOV.U32 R45, RZ, RZ, R40 ;  /* 0x000000ffff2d7224 */ /* 0x000fe200078e0028 */
[----:B------:R-:W-:Y:S01]  /*1ec50*/  MOV R40, R41 ;  /* 0x0000002900287202 */ /* 0x000fe20000000f00 */
[----:B------:R-:W-:Y:S01]  /*1ec60*/  IMAD.MOV.U32 R208, RZ, RZ, R42 ;  /* 0x000000ffffd07224 */ /* 0x000fe200078e002a */
[----:B---3--:R-:W-:Y:S01]  /*1ec70*/  HMMA.16816.F32 R80, R8, R34, R80 ;  /* 0x000000220850723c */ /* 0x008fe20000001850 */
[----:B------:R-:W-:Y:S01]  /*1ec80*/  IMAD.MOV.U32 R209, RZ, RZ, R43 ;  /* 0x000000ffffd17224 */ /* 0x000fe200078e002b */
[----:B------:R3:W5:Y:S01]  /*1ec90*/  LDL.LU R116, [R1+0x170] ;  /* 0x0001700001747983 */ /* 0x0007620000300800 */
[----:B------:R-:W-:-:S02]  /*1eca0*/  IMAD.MOV.U32 R41, RZ, RZ, R60 ;  /* 0x000000ffff297224 */ /* 0x000fc400078e003c */
[----:B------:R-:W-:Y:S01]  /*1ecb0*/  IMAD.MOV.U32 R60, RZ, RZ, R76 ;  /* 0x000000ffff3c7224 */ /* 0x000fe200078e004c */
[C---:B------:R-:W-:Y:S01]  /*1ecc0*/  HMMA.16816.F32 R88, R8.reuse, R32, R236 ;  /* 0x000000200858723c */ /* 0x040fe200000018ec */
[----:B------:R-:W-:Y:S01]  /*1ecd0*/  IMAD.MOV.U32 R211, RZ, RZ, R77 ;  /* 0x000000ffffd37224 */ /* 0x000fe200078e004d */
[----:B------:R-:W3:Y:S01]  /*1ece0*/  LDSM.16.M88.4 R32, [R182+0x6000] ;  /* 0x00600000b620783b */ /* 0x000ee20000000200 */
[----:B------:R-:W-:Y:S02]  /*1ecf0*/  IMAD.MOV.U32 R42, RZ, RZ, R78 ;  /* 0x000000ffff2a7224 */ /* 0x000fe400078e004e */
[----:B------:R-:W-:Y:S01]  /*1ed00*/  IMAD.MOV.U32 R43, RZ, RZ, R79 ;  /* 0x000000ffff2b7224 */ /* 0x000fe200078e004f */
[----:B----4-:R-:W-:Y:S01]  /*1ed10*/  HMMA.16816.F32 R64, R8, R30, R64 ;  /* 0x0000001e0840723c */ /* 0x010fe20000001840 */
[----:B------:R-:W-:Y:S01]  /*1ed20*/  IMAD.MOV.U32 R52, RZ, RZ, R54 ;  /* 0x000000ffff347224 */ /* 0x000fe200078e0036 */
[----:B------:R4:W5:Y:S01]  /*1ed30*/  LDL.LU R39, [R1+0x16c] ;  /* 0x00016c0001277983 */ /* 0x0009620000300800 */
[----:B------:R-:W-:-:S02]  /*1ed40*/  IMAD.MOV.U32 R53, RZ, RZ, R92 ;  /* 0x000000ffff357224 */ /* 0x000fc400078e005c */
[----:B------:R-:W-:Y:S01]  /*1ed50*/  IMAD.MOV.U32 R54, RZ, RZ, R93 ;  /* 0x000000ffff367224 */ /* 0x000fe200078e005d */
[C---:B------:R-:W-:Y:S01]  /*1ed60*/  HMMA.16816.F32 R76, R8.reuse, R28, R244 ;  /* 0x0000001c084c723c */ /* 0x040fe200000018f4 */
[----:B------:R-:W4:Y:S01]  /*1ed70*/  LDSM.16.M88.4 R28, [R182+0x6800] ;  /* 0x00680000b61c783b */ /* 0x000f220000000200 */
[----:B-1----:R-:W-:Y:S02]  /*1ed80*/  IMAD.SHL.U32 R226, R226, 0x2, RZ ;  /* 0x00000002e2e27824 */ /* 0x002fe400078e00ff */
[----:B------:R-:W-:Y:S02]  /*1ed90*/  IMAD.SHL.U32 R12, R252, 0x100, RZ ;  /* 0x00000100fc0c7824 */ /* 0x000fe400078e00ff */
[C---:B------:R-:W-:Y:S06]  /*1eda0*/  HMMA.16816.F32 R112, R8.reuse, R48, R216 ;  /* 0x000000300870723c */ /* 0x040fec00000018d8 */
[----:B------:R-:W-:Y:S01]  /*1edb0*/  HMMA.16816.F32 R104, R8, R24, R228 ;  /* 0x000000180868723c */ /* 0x000fe200000018e4 */
[----:B------:R-:W-:-:S05]  /*1edc0*/  IMAD.MOV.U32 R216, RZ, RZ, R45 ;  /* 0x000000ffffd87224 */ /* 0x000fca00078e002d */
[----:B------:R-:W-:Y:S01]  /*1edd0*/  HMMA.16816.F32 R72, R8, R26, R72 ;  /* 0x0000001a0848723c */ /* 0x000fe20000001848 */
[----:B------:R-:W-:Y:S01]  /*1ede0*/  IMAD.MOV.U32 R217, RZ, RZ, R208 ;  /* 0x000000ffffd97224 */ /* 0x000fe200078e00d0 */
[----:B------:R-:W1:Y:S01]  /*1edf0*/  LDSM.16.M88.4 R24, [R182+0x7000] ;  /* 0x00700000b618783b */ /* 0x000e620000000200 */
[----:B------:R-:W-:-:S03]  /*1ee00*/  IMAD.MOV.U32 R218, RZ, RZ, R209 ;  /* 0x000000ffffda7224 */ /* 0x000fc600078e00d1 */
[----:B--2---:R-:W-:Y:S01]  /*1ee10*/  HMMA.16816.F32 R60, R8, R16, R60 ;  /* 0x00000010083c723c */ /* 0x004fe2000000183c */
[----:B------:R-:W-:-:S05]  /*1ee20*/  IMAD.MOV.U32 R219, RZ, RZ, R194 ;  /* 0x000000ffffdb7224 */ /* 0x000fca00078e00c2 */
[----:B------:R-:W-:Y:S01]  /*1ee30*/  HMMA.16816.F32 R92, R8, R50, R232 ;  /* 0x00000032085c723c */ /* 0x000fe200000018e8 */
[----:B------:R-:W-:Y:S02]  /*1ee40*/  IMAD.MOV.U32 R195, RZ, RZ, R56 ;  /* 0x000000ffffc37224 */ /* 0x000fe400078e0038 */
[----:B------:R-:W-:-:S03]  /*1ee50*/  IMAD.MOV.U32 R210, RZ, RZ, R119 ;  /* 0x000000ffffd27224 */ /* 0x000fc600078e0077 */
[C---:B------:R-:W-:Y:S01]  /*1ee60*/  HMMA.16816.F32 R96, R8.reuse, R46, R212 ;  /* 0x0000002e0860723c */ /* 0x040fe200000018d4 */
[----:B------:R-:W-:Y:S01]  /*1ee70*/  IMAD.MOV.U32 R236, RZ, RZ, R249 ;  /* 0x000000ffffec7224 */ /* 0x000fe200078e00f9 */
[----:B------:R-:W-:Y:S01]  /*1ee80*/  MOV R239, R221 ;  /* 0x000000dd00ef7202 */ /* 0x000fe20000000f00 */
[----:B------:R-:W-:Y:S01]  /*1ee90*/  IMAD.MOV.U32 R237, RZ, RZ, R248 ;  /* 0x000000ffffed7224 */ /* 0x000fe200078e00f8 */
[----:B------:R-:W-:Y:S02]  /*1eea0*/  LOP3.LUT R226, R226, 0x6, RZ, 0xc0, !PT ;  /* 0x00000006e2e27812 */ /* 0x000fe400078ec0ff */
[----:B------:R-:W-:Y:S01]  /*1eeb0*/  HMMA.16816.F32 R48, R8, R18, R216 ;  /* 0x000000120830723c */ /* 0x000fe200000018d8 */
[----:B------:R-:W2:Y:S01]  /*1eec0*/  LDSM.16.M88.4 R16, [R182+0x7800] ;  /* 0x00780000b610783b */ /* 0x000ea20000000200 */
[----:B------:R-:W-:Y:S01]  /*1eed0*/  IMAD.MOV.U32 R56, RZ, RZ, R38 ;  /* 0x000000ffff387224 */ /* 0x000fe200078e0026 */
[----:B------:R-:W-:Y:S01]  /*1eee0*/  MOV R45, R211 ;  /* 0x000000d3002d7202 */ /* 0x000fe20000000f00 */
[----:B------:R-:W-:Y:S01]  /*1eef0*/  IMAD.MOV.U32 R47, RZ, RZ, R43 ;  /* 0x000000ffff2f7224 */ /* 0x000fe200078e002b */
[----:B------:R1:W5:Y:S01]  /*1ef00*/  LDL.LU R38, [R1+0x168] ;  /* 0x0001680001267983 */ /* 0x0003620000300800 */
[----:B------:R-:W-:-:S02]  /*1ef10*/  IMAD.MOV.U32 R43, RZ, RZ, R56 ;  /* 0x000000ffff2b7224 */ /* 0x000fc400078e0038 */
[----:B------:R-:W-:Y:S02]  /*1ef20*/  IMAD.MOV.U32 R238, RZ, RZ, R224 ;  /* 0x000000ffffee7224 */ /* 0x000fe400078e00e0 */
[----:B------:R-:W-:Y:S02]  /*1ef30*/  IMAD.MOV.U32 R240, RZ, RZ, R220 ;  /* 0x000000fffff07224 */ /* 0x000fe400078e00dc */
[----:B------:R-:W-:Y:S02]  /*1ef40*/  IMAD.MOV.U32 R241, RZ, RZ, R189 ;  /* 0x000000fffff17224 */ /* 0x000fe400078e00bd */
[----:B------:R-:W-:Y:S02]  /*1ef50*/  IMAD.MOV.U32 R242, RZ, RZ, R37 ;  /* 0x000000fffff27224 */ /* 0x000fe400078e0025 */
[----:B------:R-:W-:Y:S01]  /*1ef60*/  IMAD.MOV.U32 R243, RZ, RZ, R36 ;  /* 0x000000fffff37224 */ /* 0x000fe200078e0024 */
[----:B---3--:R-:W-:Y:S01]  /*1ef70*/  HMMA.16816.F32 R52, R8, R32, R52 ;  /* 0x000000200834723c */ /* 0x008fe20000001834 */
[----:B------:R-:W-:Y:S01]  /*1ef80*/  IMAD.MOV.U32 R56, RZ, RZ, R57 ;  /* 0x000000ffff387224 */ /* 0x000fe200078e0039 */
[----:B------:R3:W5:Y:S01]  /*1ef90*/  LDL.LU R23, [R1+0x164] ;  /* 0x0001640001177983 */ /* 0x0007620000300800 */
[----:B------:R-:W-:Y:S01]  /*1efa0*/  IMAD.MOV.U32 R57, RZ, RZ, R58 ;  /* 0x000000ffff397224 */ /* 0x000fe200078e003a */
[----:B------:R-:W-:Y:S01]  /*1efb0*/  LOP3.LUT R0, R12, 0x8, R226, 0xfe, !PT ;  /* 0x000000080c007812 */ /* 0x000fe200078efee2 */
        /* <DEDUP_REMOVED lines=8> */
[----:B------:R-:W-:Y:S01]  /*1f040*/  LOP3.LUT R2, R12, 0x10, R226, 0xfe, !PT ;  /* 0x000000100c027812 */ /* 0x000fe200078efee2 */
[----:B------:R-:W-:Y:S01]  /*1f050*/  IMAD.MOV.U32 R42, RZ, RZ, R195 ;  /* 0x000000ffff2a7224 */ /* 0x000fe200078e00c3 */
[----:B------:R-:W-:-:S04]  /*1f060*/  DEPBAR.LE SB0, 0x0 ;  /* 0x000080000000791a */ /* 0x000fc80000000000 */
[----:B------:R-:W-:Y:S01]  /*1f070*/  IMAD.MOV.U32 R59, RZ, RZ, R250 ;  /* 0x000000ffff3b7224 */ /* 0x000fe200078e00fa */
[C---:B------:R-:W-:Y:S06]  /*1f080*/  HMMA.16816.F32 R44, R8.reuse, R34, R44 ;  /* 0x00000022082c723c */ /* 0x040fec000000182c */
[C---:B----4-:R-:W-:Y:S06]  /*1f090*/  HMMA.16816.F32 R56, R8.reuse, R28, R56 ;  /* 0x0000001c0838723c */ /* 0x050fec0000001838 */
[C---:B------:R-:W-:Y:S06]  /*1f0a0*/  HMMA.16816.F32 R40, R8.reuse, R30, R40 ;  /* 0x0000001e0828723c */ /* 0x040fec0000001828 */
[C---:B-1----:R-:W-:Y:S06]  /*1f0b0*/  HMMA.16816.F32 R32, R8.reuse, R24, R236 ;  /* 0x000000180820723c */ /* 0x042fec00000018ec */
[----:B------:R-:W-:Y:S01]  /*1f0c0*/  HMMA.16816.F32 R28, R8, R26, R240 ;  /* 0x0000001a081c723c */ /* 0x000fe200000018f0 */
[----:B------:R-:W-:-:S02]  /*1f0d0*/  IMAD.MOV.U32 R24, RZ, RZ, R20 ;  /* 0x000000ffff187224 */ /* 0x000fc400078e0014 */
[----:B------:R-:W-:-:S04]  /*1f0e0*/  IMAD.MOV.U32 R25, RZ, RZ, R6 ;  /* 0x000000ffff197224 */ /* 0x000fc800078e0006 */
[----:B------:R-:W-:Y:S01]  /*1f0f0*/  IMAD.MOV.U32 R26, RZ, RZ, R4 ;  /* 0x000000ffff1a7224 */ /* 0x000fe200078e0004 */
[----:B------:R-:W-:-:S07]  /*1f100*/  MOV R27, R3 ;  /* 0x00000003001b7202 */ /* 0x000fce0000000f00 */
[C---:B--2---:R-:W-:Y:S06]  /*1f110*/  HMMA.16816.F32 R24, R8.reuse, R16, R24 ;  /* 0x000000100818723c */ /* 0x044fec0000001818 */
[C---:B------:R-:W-:Y:S06]  /*1f120*/  HMMA.16816.F32 R16, R8.reuse, R18, R244 ;  /* 0x000000120810723c */ /* 0x040fec00000018f4 */
[----:B------:R-:W-:Y:S01]  /*1f130*/  HMMA.16816.F32 R8, R8, R192, R136 ;  /* 0x000000c00808723c */ /* 0x000fe20000001888 */
[----:B------:R3:W5:Y:S04]  /*1f140*/  LDL.LU.64 R138, [R1+0x158] ;  /* 0x00015800018a7983 */ /* 0x0007680000300a00 */
[----:B------:R3:W5:Y:S01]  /*1f150*/  LDL.LU.64 R136, [R1+0x150] ;  /* 0x0001500001887983 */ /* 0x0007620000300a00 */
[----:B------:R-:W-:-:S02]  /*1f160*/  ISETP.GE.AND P3, PT, R0, R7, PT ;  /* 0x000000070000720c */ /* 0x000fc40003f66270 */
[----:B------:R-:W-:Y:S02]  /*1f170*/  ISETP.GE.AND P4, PT, R0, R5, PT ;  /* 0x000000050000720c */ /* 0x000fe40003f86270 */
[C---:B------:R-:W-:Y:S02]  /*1f180*/  ISETP.GE.AND P5, PT, R2.reuse, R7, PT ;  /* 0x000000070200720c */ /* 0x040fe40003fa6270 */
[----:B------:R-:W-:Y:S02]  /*1f190*/  ISETP.GE.AND P6, PT, R2, R5, PT ;  /* 0x000000050200720c */ /* 0x000fe40003fc6270 */
[C-C-:B------:R-:W-:Y:S02]  /*1f1a0*/  LOP3.LUT R2, R12.reuse, 0x18, R226.reuse, 0xfe, !PT ;  /* 0x000000180c027812 */ /* 0x140fe400078efee2 */
[----:B------:R-:W-:Y:S02]  /*1f1b0*/  LOP3.LUT R0, R12, 0x20, R226, 0xfe, !PT ;  /* 0x000000200c007812 */ /* 0x000fe400078efee2 */
[----:B------:R-:W-:-:S02]  /*1f1c0*/  FSEL R204, R204, -INF , !P3 ;  /* 0xff800000cccc7808 */ /* 0x000fc40005800000 */
[----:B------:R-:W-:Y:S02]  /*1f1d0*/  FSEL R206, R206, -INF , !P4 ;  /* 0xff800000cece7808 */ /* 0x000fe40006000000 */
[----:B------:R-:W-:Y:S02]  /*1f1e0*/  FSEL R200, R200, -INF , !P5 ;  /* 0xff800000c8c87808 */ /* 0x000fe40006800000 */
[----:B------:R-:W-:Y:S02]  /*1f1f0*/  FSEL R202, R202, -INF , !P6 ;  /* 0xff800000caca7808 */ /* 0x000fe40007000000 */
[C---:B------:R-:W-:Y:S02]  /*1f200*/  ISETP.GE.AND P3, PT, R2.reuse, R7, PT ;  /* 0x000000070200720c */ /* 0x040fe40003f66270 */
[----:B------:R-:W-:Y:S02]  /*1f210*/  ISETP.GE.AND P4, PT, R2, R5, PT ;  /* 0x000000050200720c */ /* 0x000fe40003f86270 */
[----:B------:R-:W-:-:S02]  /*1f220*/  ISETP.GE.AND P5, PT, R0, R7, PT ;  /* 0x000000070000720c */ /* 0x000fc40003fa6270 */
[----:B------:R-:W-:Y:S02]  /*1f230*/  ISETP.GE.AND P6, PT, R0, R5, PT ;  /* 0x000000050000720c */ /* 0x000fe40003fc6270 */
[C-C-:B------:R-:W-:Y:S02]  /*1f240*/  LOP3.LUT R2, R12.reuse, 0x28, R226.reuse, 0xfe, !PT ;  /* 0x000000280c027812 */ /* 0x140fe400078efee2 */
[----:B------:R-:W-:Y:S02]  /*1f250*/  LOP3.LUT R0, R12, 0x30, R226, 0xfe, !PT ;  /* 0x000000300c007812 */ /* 0x000fe400078efee2 */
[----:B------:R-:W-:Y:S02]  /*1f260*/  FSEL R196, R196, -INF , !P3 ;  /* 0xff800000c4c47808 */ /* 0x000fe40005800000 */
[----:B------:R-:W-:Y:S02]  /*1f270*/  FSEL R198, R198, -INF , !P4 ;  /* 0xff800000c6c67808 */ /* 0x000fe40006000000 */
[----:B------:R-:W-:-:S02]  /*1f280*/  FSEL R172, R172, -INF , !P5 ;  /* 0xff800000acac7808 */ /* 0x000fc40006800000 */
[----:B------:R-:W-:Y:S02]  /*1f290*/  FSEL R174, R174, -INF , !P6 ;  /* 0xff800000aeae7808 */ /* 0x000fe40007000000 */
[C---:B------:R-:W-:Y:S02]  /*1f2a0*/  ISETP.GE.AND P3, PT, R2.reuse, R7, PT ;  /* 0x000000070200720c */ /* 0x040fe40003f66270 */
[----:B------:R-:W-:Y:S02]  /*1f2b0*/  ISETP.GE.AND P4, PT, R2, R5, PT ;  /* 0x000000050200720c */ /* 0x000fe40003f86270 */
[C---:B------:R-:W-:Y:S02]  /*1f2c0*/  ISETP.GE.AND P5, PT, R0.reuse, R7, PT ;  /* 0x000000070000720c */ /* 0x040fe40003fa6270 */
[----:B------:R-:W-:Y:S02]  /*1f2d0*/  ISETP.GE.AND P6, PT, R0, R5, PT ;  /* 0x000000050000720c */ /* 0x000fe40003fc6270 */
[----:B------:R-:W-:-:S02]  /*1f2e0*/  LOP3.LUT R2, R12, 0x38, R226, 0xfe, !PT ;  /* 0x000000380c027812 */ /* 0x000fc400078efee2 */
[----:B------:R-:W-:Y:S02]  /*1f2f0*/  LOP3.LUT R0, R12, 0x40, R226, 0xfe, !PT ;  /* 0x000000400c007812 */ /* 0x000fe400078efee2 */
[----:B------:R-:W-:Y:S02]  /*1f300*/  FSEL R168, R168, -INF , !P3 ;  /* 0xff800000a8a87808 */ /* 0x000fe40005800000 */
[----:B------:R-:W-:Y:S02]  /*1f310*/  FSEL R170, R170, -INF , !P4 ;  /* 0xff800000aaaa7808 */ /* 0x000fe40006000000 */
[----:B------:R-:W-:Y:S02]  /*1f320*/  FSEL R128, R128, -INF , !P5 ;  /* 0xff80000080807808 */ /* 0x000fe40006800000 */
[----:B------:R-:W-:Y:S02]  /*1f330*/  FSEL R130, R130, -INF , !P6 ;  /* 0xff80000082827808 */ /* 0x000fe40007000000 */
        /* <DEDUP_REMOVED lines=14> */
[----:B------:R-:W-:Y:S02]  /*1f420*/  LOP3.LUT R0, R12, 0x58, R226, 0xfe, !PT ;  /* 0x000000580c007812 */ /* 0x000fe400078efee2 */
[----:B------:R-:W-:Y:S02]  /*1f430*/  FSEL R108, R108, -INF , !P3 ;  /* 0xff8000006c6c7808 */ /* 0x000fe40005800000 */
[----:B------:R-:W-:Y:S02]  /*1f440*/  FSEL R110, R110, -INF , !P4 ;  /* 0xff8000006e6e7808 */ /* 0x000fe40006000000 */
[C---:B------:R-:W-:Y:S02]  /*1f450*/  ISETP.GE.AND P3, PT, R0.reuse, R7, PT ;  /* 0x000000070000720c */ /* 0x040fe40003f66270 */
[----:B------:R-:W-:-:S02]  /*1f460*/  ISETP.GE.AND P4, PT, R0, R5, PT ;  /* 0x000000050000720c */ /* 0x000fc40003f86270 */
[C-C-:B------:R-:W-:Y:S02]  /*1f470*/  LOP3.LUT R2, R12.reuse, 0x60, R226.reuse, 0xfe, !PT ;  /* 0x000000600c027812 */ /* 0x140fe400078efee2 */
[----:B------:R-:W-:Y:S02]  /*1f480*/  LOP3.LUT R0, R12, 0x68, R226, 0xfe, !PT ;  /* 0x000000680c007812 */ /* 0x000fe400078efee2 */
[----:B------:R-:W-:Y:S02]  /*1f490*/  FSEL R124, R124, -INF , !P5 ;  /* 0xff8000007c7c7808 */ /* 0x000fe40006800000 */
[----:B------:R-:W-:Y:S02]  /*1f4a0*/  FSEL R126, R126, -INF , !P6 ;  /* 0xff8000007e7e7808 */ /* 0x000fe40007000000 */
[----:B------:R-:W-:Y:S02]  /*1f4b0*/  FSEL R96, R96, -INF , !P3 ;  /* 0xff80000060607808 */ /* 0x000fe40005800000 */
[----:B------:R-:W-:-:S02]  /*1f4c0*/  FSEL R98, R98, -INF , !P4 ;  /* 0xff80000062627808 */ /* 0x000fc40006000000 */
[C---:B------:R-:W-:Y:S02]  /*1f4d0*/  ISETP.GE.AND P5, PT, R2.reuse, R7, PT ;  /* 0x000000070200720c */ /* 0x040fe40003fa6270 */
[----:B------:R-:W-:Y:S02]  /*1f4e0*/  ISETP.GE.AND P6, PT, R2, R5, PT ;  /* 0x000000050200720c */ /* 0x000fe40003fc6270 */
[C---:B------:R-:W-:Y:S02]  /*1f4f0*/  ISETP.GE.AND P3, PT, R0.reuse, R7, PT ;  /* 0x000000070000720c */ /* 0x040fe40003f66270 */
[----:B------:R-:W-:Y:S02]  /*1f500*/  ISETP.GE.AND P4, PT, R0, R5, PT ;  /* 0x000000050000720c */ /* 0x000fe40003f86270 */
[C-C-:B------:R-:W-:Y:S02]  /*1f510*/  LOP3.LUT R2, R12.reuse, 0x70, R226.reuse, 0xfe, !PT ;  /* 0x000000700c027812 */ /* 0x140fe400078efee2 */
[----:B------:R-:W-:-:S02]  /*1f520*/  LOP3.LUT R0, R12, 0x78, R226, 0xfe, !PT ;  /* 0x000000780c007812 */ /* 0x000fc400078efee2 */
[----:B------:R-:W-:Y:S02]  /*1f530*/  FSEL R112, R112, -INF , !P5 ;  /* 0xff80000070707808 */ /* 0x000fe40006800000 */
[----:B------:R-:W-:Y:S02]  /*1f540*/  FSEL R114, R114, -INF , !P6 ;  /* 0xff80000072727808 */ /* 0x000fe40007000000 */
[----:B------:R-:W-:Y:S02]  /*1f550*/  FSEL R119, R92, -INF , !P3 ;  /* 0xff8000005c777808 */ /* 0x000fe40005800000 */
[----:B------:R-:W-:Y:S02]  /*1f560*/  FSEL R94, R94, -INF , !P4 ;  /* 0xff8000005e5e7808 */ /* 0x000fe40006000000 */
[C---:B------:R-:W-:Y:S02]  /*1f570*/  ISETP.GE.AND P5, PT, R2.reuse, R7, PT ;  /* 0x000000070200720c */ /* 0x040fe40003fa6270 */
[----:B------:R-:W-:-:S02]  /*1f580*/  ISETP.GE.AND P6, PT, R2, R5, PT ;  /* 0x000000050200720c */ /* 0x000fc40003fc6270 */
[C---:B------:R-:W-:Y:S02]  /*1f590*/  ISETP.GE.AND P3, PT, R0.reuse, R7, PT ;  /* 0x000000070000720c */ /* 0x040fe40003f66270 */
[----:B------:R-:W-:Y:S02]  /*1f5a0*/  ISETP.GE.AND P4, PT, R0, R5, PT ;  /* 0x000000050000720c */ /* 0x000fe40003f86270 */
[C-C-:B------:R-:W-:Y:S02]  /*1f5b0*/  LOP3.LUT R2, R12.reuse, 0x80, R226.reuse, 0xfe, !PT ;  /* 0x000000800c027812 */ /* 0x140fe400078efee2 */
[----:B------:R-:W-:Y:S02]  /*1f5c0*/  LOP3.LUT R0, R12, 0x88, R226, 0xfe, !PT ;  /* 0x000000880c007812 */ /* 0x000fe400078efee2 */
[----:B------:R-:W-:Y:S02]  /*1f5d0*/  FSEL R194, R104, -INF , !P5 ;  /* 0xff80000068c27808 */ /* 0x000fe40006800000 */
[----:B------:R-:W-:-:S02]  /*1f5e0*/  FSEL R106, R106, -INF , !P6 ;  /* 0xff8000006a6a7808 */ /* 0x000fc40007000000 */
[----:B------:R-:W-:Y:S02]  /*1f5f0*/  FSEL R208, R72, -INF , !P3 ;  /* 0xff80000048d07808 */ /* 0x000fe40005800000 */
[----:B------:R-:W-:Y:S02]  /*1f600*/  FSEL R84, R74, -INF , !P4 ;  /* 0xff8000004a547808 */ /* 0x000fe40006000000 */
[C---:B------:R-:W-:Y:S02]  /*1f610*/  ISETP.GE.AND P5, PT, R2.reuse, R7, PT ;  /* 0x000000070200720c */ /* 0x040fe40003fa6270 */
[----:B------:R-:W-:Y:S02]  /*1f620*/  ISETP.GE.AND P6, PT, R2, R5, PT ;  /* 0x000000050200720c */ /* 0x000fe40003fc6270 */
        /* <DEDUP_REMOVED lines=63> */
[----:B------:R-:W-:Y:S02]  /*1fa20*/  LOP3.LUT R0, R12, R226, RZ, 0xfc, !PT ;  /* 0x000000e20c007212 */ /* 0x000fe400078efcff */
[----:B------:R-:W-:Y:S02]  /*1fa30*/  FSEL R66, R32, -INF , !P5 ;  /* 0xff80000020427808 */ /* 0x000fe40006800000 */
[----:B------:R-:W-:Y:S02]  /*1fa40*/  FSEL R249, R34, -INF , !P6 ;  /* 0xff80000022f97808 */ /* 0x000fe40007000000 */
[C---:B------:R-:W-:Y:S02]  /*1fa50*/  ISETP.GE.AND P5, PT, R2.reuse, R7, PT ;  /* 0x000000070200720c */ /* 0x040fe40003fa6270 */
[----:B------:R-:W-:Y:S01]  /*1fa60*/  ISETP.GE.AND P6, PT, R2, R5, PT ;  /* 0x000000050200720c */ /* 0x000fe20003fc6270 */
[----:B------:R-:W-:Y:S01]  /*1fa70*/  VIADD R2, R0, 0x1 ;  /* 0x0000000100027836 */ /* 0x000fe20000000000 */
[----:B------:R-:W-:-:S02]  /*1fa80*/  LOP3.LUT R3, R12, 0xf8, R226, 0xfe, !PT ;  /* 0x000000f80c037812 */ /* 0x000fc400078efee2 */
[----:B------:R-:W-:Y:S02]  /*1fa90*/  FSEL R58, R28, -INF , !P3 ;  /* 0xff8000001c3a7808 */ /* 0x000fe40005800000 */
[----:B------:R-:W-:Y:S02]  /*1faa0*/  FSEL R56, R30, -INF , !P4 ;  /* 0xff8000001e387808 */ /* 0x000fe40006000000 */
[C---:B------:R-:W-:Y:S02]  /*1fab0*/  ISETP.GE.AND P3, PT, R3.reuse, R7, PT ;  /* 0x000000070300720c */ /* 0x040fe40003f66270 */
[----:B------:R-:W-:Y:S01]  /*1fac0*/  ISETP.GE.AND P4, PT, R3, R5, PT ;  /* 0x000000050300720c */ /* 0x000fe20003f86270 */
[----:B------:R-:W-:Y:S01]  /*1fad0*/  VIADD R3, R0, 0x9 ;  /* 0x0000000900037836 */ /* 0x000fe20000000000 */
[----:B------:R-:W-:Y:S02]  /*1fae0*/  FSEL R48, R24, -INF , !P5 ;  /* 0xff80000018307808 */ /* 0x000fe40006800000 */
[----:B------:R-:W-:-:S02]  /*1faf0*/  ISETP.GE.AND P5, PT, R2, R7, PT ;  /* 0x000000070200720c */ /* 0x000fc40003fa6270 */
[----:B------:R-:W-:Y:S02]  /*1fb00*/  FSEL R50, R26, -INF , !P6 ;  /* 0xff8000001a327808 */ /* 0x000fe40007000000 */
[----:B------:R-:W-:Y:S01]  /*1fb10*/  ISETP.GE.AND P6, PT, R2, R5, PT ;  /* 0x000000050200720c */ /* 0x000fe20003fc6270 */
[----:B------:R-:W-:Y:S01]  /*1fb20*/  VIADD R2, R0, 0x11 ;  /* 0x0000001100027836 */ /* 0x000fe20000000000 */
[----:B------:R-:W-:Y:S02]  /*1fb30*/  FSEL R72, R16, -INF , !P3 ;  /* 0xff80000010487808 */ /* 0x000fe40005800000 */
[----:B------:R-:W-:Y:S02]  /*1fb40*/  FSEL R46, R9, -INF , !P5 ;  /* 0xff800000092e7808 */ /* 0x000fe40006800000 */
        /* <DEDUP_REMOVED lines=9> */
[----:B------:R-:W-:Y:S02]  /*1fbe0*/  ISETP.GE.AND P5, PT, R3, R7, PT ;  /* 0x000000070300720c */ /* 0x000fe40003fa6270 */
[----:B------:R-:W-:-:S02]  /*1fbf0*/  FSEL R201, R201, -INF , !P6 ;  /* 0xff800000c9c97808 */ /* 0x000fc40007000000 */
        /* <DEDUP_REMOVED lines=16> */
[C---:B------:R-:W-:Y:S01]  /*1fd00*/  VIADD R2, R0.reuse, 0x41 ;  /* 0x0000004100027836 */ /* 0x040fe20000000000 */
        /* <DEDUP_REMOVED lines=13> */
[----:B------:R-:W-:Y:S02]  /*1fde0*/  FSEL R87, R87, -INF , !P3 ;  /* 0xff80000057577808 */ /* 0x000fe40005800000 */
[----:B------:R-:W-:Y:S02]  /*1fdf0*/  FSEL R109, R109, -INF , !P5 ;  /* 0xff8000006d6d7808 */ /* 0x000fe40006800000 */
[----:B------:R-:W-:Y:S02]  /*1fe00*/  ISETP.GE.AND P6, PT, R3, R5, PT ;  /* 0x000000050300720c */ /* 0x000fe40003fc6270 */
[C---:B------:R-:W-:Y:S02]  /*1fe10*/  ISETP.GE.AND P3, PT, R2.reuse, R7, PT ;  /* 0x000000070200720c */ /* 0x040fe40003f66270 */
[----:B------:R-:W-:Y:S01]  /*1fe20*/  ISETP.GE.AND P5, PT, R2, R5, PT ;  /* 0x000000050200720c */ /* 0x000fe20003fa6270 */
[C---:B------:R-:W-:Y:S01]  /*1fe30*/  VIADD R2, R0.reuse, 0x61 ;  /* 0x0000006100027836 */ /* 0x040fe20000000000 */
[----:B------:R-:W-:-:S02]  /*1fe40*/  IADD3 R3, R0, 0x59, RZ ;  /* 0x0000005900037810 */ /* 0x000fc40007ffe0ff */
        /* <DEDUP_REMOVED lines=58> */
[----:B------:R-:W-:Y:S02]  /*201f0*/  ISETP.GE.AND P5, PT, R2, R5, PT ;  /* 0x000000050200720c */ /* 0x000fe40003fa6270 */
[C---:B------:R-:W-:Y:S01]  /*20200*/  IADD3 R4, R0.reuse, 0xb9, RZ ;  /* 0x000000b900047810 */ /* 0x040fe20007ffe0ff */
[----:B------:R-:W-:Y:S01]  /*20210*/  VIADD R2, R0, 0xc9 ;  /* 0x000000c900027836 */ /* 0x000fe20000000000 */
[----:B------:R-:W-:-:S02]  /*20220*/  FSEL R213, R61, -INF , !P3 ;  /* 0xff8000003dd57808 */ /* 0x000fc40005800000 */
[----:B------:R-:W-:Y:S02]  /*20230*/  FSEL R104, R63, -INF , !P5 ;  /* 0xff8000003f687808 */ /* 0x000fe40006800000 */
[----:B------:R-:W-:Y:S01]  /*20240*/  FSEL R81, R67, -INF , !P6 ;  /* 0xff80000043517808 */ /* 0x000fe20007000000 */
[----:B------:R-:W-:Y:S01]  /*20250*/  BAR.SYNC.DEFER_BLOCKING 0x0 ;  /* 0x0000000000007b1d */ /* 0x000fe20000010000 */
[C---:B------:R-:W-:Y:S02]  /*20260*/  ISETP.GE.AND P3, PT, R4.reuse, R5, PT ;  /* 0x000000050400720c */ /* 0x040fe40003f66270 */
[-C--:B------:R-:W-:Y:S02]  /*20270*/  ISETP.GE.AND P5, PT, R3, R7.reuse, PT ;  /* 0x000000070300720c */ /* 0x080fe40003fa6270 */
[----:B------:R-:W-:Y:S02]  /*20280*/  ISETP.GE.AND P6, PT, R4, R7, PT ;  /* 0x000000070400720c */ /* 0x000fe40003fc6270 */
[----:B------:R-:W-:-:S02]  /*20290*/  FSEL R209, R51, -INF , !P3 ;  /* 0xff80000033d17808 */ /* 0x000fc40005800000 */
[----:B------:R-:W-:Y:S02]  /*202a0*/  FSEL R226, R53, -INF , !P5 ;  /* 0xff80000035e27808 */ /* 0x000fe40006800000 */
[----:B------:R-:W-:Y:S02]  /*202b0*/  FSEL R215, R49, -INF , !P6 ;  /* 0xff80000031d77808 */ /* 0x000fe40007000000 */
[C---:B------:R-:W-:Y:S02]  /*202c0*/  ISETP.GE.AND P3, PT, R2.reuse, R7, PT ;  /* 0x000000070200720c */ /* 0x040fe40003f66270 */
[-C--:B------:R-:W-:Y:S01]  /*202d0*/  ISETP.GE.AND P5, PT, R2, R5.reuse, PT ;  /* 0x000000050200720c */ /* 0x080fe20003fa6270 */
[C---:B------:R-:W-:Y:S01]  /*202e0*/  VIADD R2, R0.reuse, 0xd1 ;  /* 0x000000d100027836 */ /* 0x040fe20000000000 */
        /* <DEDUP_REMOVED lines=13> */
[C---:B------:R-:W-:Y:S02]  /*203c0*/  ISETP.GE.AND P3, PT, R2.reuse, R7, PT ;  /* 0x000000070200720c */ /* 0x040fe40003f66270 */
[----:B------:R-:W-:Y:S02]  /*203d0*/  FSEL R237, R41, -INF , !P5 ;  /* 0xff80000029ed7808 */ /* 0x000fe40006800000 */
[----:B------:R-:W-:Y:S01]  /*203e0*/  ISETP.GE.AND P5, PT, R2, R5, PT ;  /* 0x000000050200720c */ /* 0x000fe20003fa6270 */
[----:B------:R-:W-:Y:S01]  /*203f0*/  VIADD R2, R0, 0xf1 ;  /* 0x000000f100027836 */ /* 0x000fe20000000000 */
[----:B------:R-:W-:-:S02]  /*20400*/  FSEL R239, R43, -INF , !P6 ;  /* 0xff8000002bef7808 */ /* 0x000fc40007000000 */
[----:B------:R-:W-:Y:S02]  /*20410*/  ISETP.GE.AND P6, PT, R3, R7, PT ;  /* 0x000000070300720c */ /* 0x000fe40003fc6270 */
[----:B------:R-:W-:Y:S02]  /*20420*/  FSEL R246, R33, -INF , !P3 ;  /* 0xff80000021f67808 */ /* 0x000fe40005800000 */
[----:B------:R-:W-:Y:S02]  /*20430*/  ISETP.GE.AND P3, PT, R3, R5, PT ;  /* 0x000000050300720c */ /* 0x000fe40003f66270 */
[----:B------:R-:W-:Y:S02]  /*20440*/  FSEL R243, R35, -INF , !P5 ;  /* 0xff80000023f37808 */ /* 0x000fe40006800000 */
[----:B------:R-:W-:Y:S02]  /*20450*/  FSEL R247, R29, -INF , !P6 ;  /* 0xff8000001df77808 */ /* 0x000fe40007000000 */
[----:B------:R-:W-:-:S02]  /*20460*/  ISETP.GE.AND P5, PT, R2, R7, PT ;  /* 0x000000070200720c */ /* 0x000fc40003fa6270 */
[----:B------:R-:W-:Y:S01]  /*20470*/  ISETP.GE.AND P6, PT, R2, R5, PT ;  /* 0x000000050200720c */ /* 0x000fe20003fc6270 */
[C---:B------:R-:W-:Y:S01]  /*20480*/  VIADD R2, R0.reuse, 0xf9 ;  /* 0x000000f900027836 */ /* 0x040fe20000000000 */
[----:B------:R-:W-:Y:S02]  /*20490*/  FSEL R248, R31, -INF , !P3 ;  /* 0xff8000001ff87808 */ /* 0x000fe40005800000 */
[----:B------:R-:W-:Y:S02]  /*204a0*/  ISETP.GE.AND P3, PT, R0, R7, PT ;  /* 0x000000070000720c */ /* 0x000fe40003f66270 */
[----:B------:R-:W-:Y:S02]  /*204b0*/  FSEL R73, R25, -INF , !P5 ;  /* 0xff80000019497808 */ /* 0x000fe40006800000 */
[----:B------:R-:W-:Y:S02]  /*204c0*/  FSEL R250, R27, -INF , !P6 ;  /* 0xff8000001bfa7808 */ /* 0x000fe40007000000 */
[----:B------:R-:W-:Y:S01]  /*204d0*/  FSEL R43, R8, -INF , !P3 ;  /* 0xff800000082b7808 */ /* 0x000fe20005800000 */
[----:B------:R-:W-:Y:S01]  /*204e0*/  BSSY B1, `(.L_x_1173) ;  /* 0x0000100000017945 */ /* 0x000fe20003800000 */
[----:B------:R-:W-:-:S02]  /*204f0*/  ISETP.GE.AND P5, PT, R0, R5, PT ;  /* 0x000000050000720c */ /* 0x000fc40003fa6270 */
[C---:B------:R-:W-:Y:S02]  /*20500*/  ISETP.GE.AND P6, PT, R2.reuse, R7, PT ;  /* 0x000000070200720c */ /* 0x040fe40003fc6270 */
[----:B------:R-:W-:Y:S01]  /*20510*/  ISETP.GE.AND P3, PT, R2, R5, PT ;  /* 0x000000050200720c */ /* 0x000fe20003f66270 */
[----:B------:R-:W-:Y:S01]  /*20520*/  IMAD.MOV.U32 R221, RZ, RZ, R134 ;  /* 0x000000ffffdd7224 */ /* 0x000fe200078e0086 */
[----:B------:R-:W-:Y:S01]  /*20530*/  FSEL R42, R10, -INF , !P5 ;  /* 0xff8000000a2a7808 */ /* 0x000fe20006800000 */
[----:B------:R-:W-:Y:S01]  /*20540*/  IMAD.MOV.U32 R219, RZ, RZ, R135 ;  /* 0x000000ffffdb7224 */ /* 0x000fe200078e0087 */
[----:B------:R-:W-:Y:S02]  /*20550*/  FSEL R54, R18, -INF , !P4 ;  /* 0xff80000012367808 */ /* 0x000fe40006000000 */
[----:B------:R-:W-:Y:S02]  /*20560*/  FSEL R74, R17, -INF , !P6 ;  /* 0xff800000114a7808 */ /* 0x000fe40007000000 */
[----:B------:R-:W-:Y:S01]  /*20570*/  FSEL R52, R19, -INF , !P3 ;  /* 0xff80000013347808 */ /* 0x000fe20005800000 */
[----:B---3--:R-:W-:Y:S05]  /*20580*/  @!P2 BRA `(.L_x_1174) ;  /* 0x0000000c00d4a947 */ /* 0x008fea0003800000 */
[----:B------:R-:W-:Y:S04]  /*20590*/  BSSY B0, `(.L_x_1175) ;  /* 0x0000041000007945 */ /* 0x000fe80003800000 */
[----:B------:R-:W-:Y:S05]  /*205a0*/  @!P0 BRA `(.L_x_1176) ;  /* 0x0000000000f08947 */ /* 0x000fea0003800000 */
[----:B-----5:R-:W2:Y:S01]  /*205b0*/  LD.E R2, desc[UR6][R22.64+0x170] ;  /* 0x0001700616027980 */ /* 0x020ea2000c101900 */
[C---:B------:R-:W-:Y:S02]  /*205c0*/  IADD3 R8, R12.reuse, -0x100, RZ ;  /* 0xffffff000c087810 */ /* 0x040fe40007ffe0ff */
[----:B------:R-:W-:Y:S02]  /*205d0*/  IABS R6, R12 ;  /* 0x0000000c00067213 */ /* 0x000fe40000000000 */
[----:B------:R-:W-:Y:S02]  /*205e0*/  IABS R7, R8 ;  /* 0x0000000800077213 */ /* 0x000fe40000000000 */
[-C--:B--2---:R-:W-:Y:S02]  /*205f0*/  IABS R0, R2.reuse ;  /* 0x0000000200007213 */ /* 0x084fe40000000000 */
        /* <DEDUP_REMOVED lines=9> */
[----:B------:R-:W-:-:S04]  /*20690*/  IMAD R3, R3, R0, RZ ;  /* 0x0000000003037224 */ /* 0x000fc800078e02ff */
[----:B------:R-:W-:Y:S01]  /*206a0*/  IMAD.HI.U32 R3, R5, R3, R4 ;  /* 0x0000000305037227 */ /* 0x000fe200078e0004 */
[----:B------:R-:W-:-:S05]  /*206b0*/  IADD3 R5, RZ, -R9, RZ ;  /* 0x80000009ff057210 */ /* 0x000fca0007ffe0ff */
        /* <DEDUP_REMOVED lines=13> */
[----:B------:R-:W-:Y:S02]  /*20790*/  ISETP.NE.AND P2, PT, R2, RZ, PT ;  /* 0x000000ff0200720c */ /* 0x000fe40003f45270 */
[----:B------:R-:W-:Y:S02]  /*207a0*/  ISETP.GE.AND P0, PT, R0, RZ, PT ;  /* 0x000000ff0000720c */ /* 0x000fe40003f06270 */
[----:B------:R-:W-:-:S03]  /*207b0*/  LOP3.LUT R5, RZ, R2, RZ, 0x33, !PT ;  /* 0x00000002ff057212 */ /* 0x000fc600078e33ff */
[----:B------:R-:W-:Y:S02]  /*207c0*/  @P6 VIADD R4, R4, 0x1 ;  /* 0x0000000104046836 */ /* 0x000fe40000000000 */
[----:B------:R-:W-:Y:S02]  /*207d0*/  @P5 IADD3 R3, R3, 0x1, RZ ;  /* 0x0000000103035810 */ /* 0x000fe40007ffe0ff */
[----:B------:R-:W-:-:S04]  /*207e0*/  @!P3 IMAD.MOV R4, RZ, RZ, -R4 ;  /* 0x000000ffff04b224 */ /* 0x000fc800078e0a04 */
[----:B------:R-:W-:Y:S02]  /*207f0*/  @!P0 IADD3 R3, -R3, RZ, RZ ;  /* 0x000000ff03038210 */ /* 0x000fe40007ffe1ff */
[C---:B------:R-:W-:Y:S02]  /*20800*/  SEL R0, R5.reuse, R4, !P2 ;  /* 0x0000000405007207 */ /* 0x040fe40005000000 */
[----:B------:R-:W-:Y:S02]  /*20810*/  SEL R3, R5, R3, !P2 ;  /* 0x0000000305037207 */ /* 0x000fe40005000000 */
[----:B------:R-:W2:Y:S01]  /*20820*/  LD.E.64 R4, desc[UR6][R22.64+0x38] ;  /* 0x0000380616047980 */ /* 0x000ea2000c101b00 */
[----:B------:R-:W-:-:S04]  /*20830*/  IMAD.WIDE R6, R0, 0x4, R222 ;  /* 0x0000000400067825 */ /* 0x000fc800078e02de */
[----:B------:R-:W-:Y:S01]  /*20840*/  IMAD.WIDE R8, R3, 0x4, R222 ;  /* 0x0000000403087825 */ /* 0x000fe200078e02de */
[----:B------:R-:W3:Y:S05]  /*20850*/  LD.E R10, desc[UR6][R6.64] ;  /* 0x00000006060a7980 */ /* 0x000eea000c101900 */
[----:B------:R1:W3:Y:S04]  /*20860*/  LD.E R9, desc[UR6][R8.64] ;  /* 0x0000000608097980 */ /* 0x0002e8000c101900 */
[----:B------:R-:W4:Y:S01]  /*20870*/  LD.E.64 R6, desc[UR6][R22.64+0x20] ;  /* 0x0000200616067980 */ /* 0x000f22000c101b00 */
[----:B------:R-:W-:-:S04]  /*20880*/  IMAD.IADD R0, R0, 0x1, -R3 ;  /* 0x0000000100007824 */ /* 0x000fc800078e0a03 */
[----:B------:R-:W-:-:S05]  /*20890*/  IMAD R2, R2, R0, -0x100 ;  /* 0xffffff0002027424 */ /* 0x000fca00078e0200 */
[----:B-1----:R-:W-:Y:S01]  /*208a0*/  SHF.R.S32.HI R8, RZ, 0x1f, R2 ;  /* 0x0000001fff087819 */ /* 0x002fe20000011402 */
[-C--:B--2---:R-:W-:Y:S02]  /*208b0*/  IMAD R0, R5, R2.reuse, RZ ;  /* 0x0000000205007224 */ /* 0x084fe400078e02ff */
[----:B------:R-:W-:-:S04]  /*208c0*/  IMAD.WIDE.U32 R2, R4, R2, RZ ;  /* 0x0000000204027225 */ /* 0x000fc800078e00ff */
[----:B------:R-:W-:Y:S01]  /*208d0*/  IMAD R4, R4, R8, R0 ;  /* 0x0000000804047224 */ /* 0x000fe200078e0200 */
[----:B---3--:R-:W-:-:S03]  /*208e0*/  IADD3 R9, -R10, R9, RZ ;  /* 0x000000090a097210 */ /* 0x008fc60007ffe1ff */
[----:B------:R-:W-:Y:S01]  /*208f0*/  IMAD.IADD R3, R3, 0x1, R4 ;  /* 0x0000000103037824 */ /* 0x000fe200078e0204 */
[----:B------:R-:W-:Y:S01]  /*20900*/  SHF.R.S32.HI R5, RZ, 0x1f, R9 ;  /* 0x0000001fff057819 */ /* 0x000fe20000011409 */
[----:B----4-:R-:W-:-:S04]  /*20910*/  IMAD R0, R7, R9, RZ ;  /* 0x0000000907007224 */ /* 0x010fc800078e02ff */
[----:B------:R-:W-:Y:S02]  /*20920*/  IMAD R0, R6, R5, R0 ;  /* 0x0000000506007224 */ /* 0x000fe400078e0200 */
[----:B------:R-:W-:-:S05]  /*20930*/  IMAD.WIDE.U32 R6, R9, R6, R2 ;  /* 0x0000000609067225 */ /* 0x000fca00078e0002 */
[----:B------:R-:W-:Y:S01]  /*20940*/  IADD3 R2, R7, R0, RZ ;  /* 0x0000000007027210 */ /* 0x000fe20007ffe0ff */
[----:B------:R-:W-:Y:S01]  /*20950*/  IMAD.MOV.U32 R0, RZ, RZ, R6 ;  /* 0x000000ffff007224 */ /* 0x000fe200078e0006 */
[----:B------:R-:W-:Y:S05]  /*20960*/  BRA `(.L_x_1177) ;  /* 0x00000000000c7947 */ /* 0x000fea0003800000 */
.L_x_1176:
[----:B-----5:R-:W2:Y:S02]  /*20970*/  LD.E R0, desc[UR6][R22.64+0x38] ;  /* 0x0000380616007980 */ /* 0x020ea4000c101900 */
[----:B--2---:R-:W-:-:S04]  /*20980*/  LEA R0, -R0, RZ, 0x8 ;  /* 0x000000ff00007211 */ /* 0x004fc800078e41ff */
[----:B------:R-:W-:Y:S02]  /*20990*/  SHF.R.S32.HI R2, RZ, 0x1f, R0 ;  /* 0x0000001fff027819 */ /* 0x000fe40000011400 */
.L_x_1177:
[----:B------:R-:W-:Y:S05]  /*209a0*/  BSYNC B0 ;  /* 0x0000000000007941 */ /* 0x000fea0003800000 */
.L_x_1175:
[----:B------:R-:W-:Y:S01]  /*209b0*/  @!P1 IADD3 R3, P2, R0, R116, RZ ;  /* 0x0000007400039210 */ /* 0x000fe20007f5e0ff */
[----:B------:R-:W-:Y:S01]  /*209c0*/  @!P1 IMAD.MOV.U32 R10, RZ, RZ, R0 ;  /* 0x000000ffff0a9224 */ /* 0x000fe200078e0000 */
[----:B------:R-:W-:Y:S01]  /*209d0*/  @!P1 LEA R4, P0, R190, R0, 0x5 ;  /* 0x00000000be049211 */ /* 0x000fe200078028ff */
[C---:B------:R-:W-:Y:S01]  /*209e0*/  @!P1 IMAD R13, R191.reuse, 0x50, RZ ;  /* 0x00000050bf0d9824 */ /* 0x040fe200078e02ff */
[-C--:B------:R-:W-:Y:S01]  /*209f0*/  @!P1 MOV R11, R2.reuse ;  /* 0x00000002000b9202 */ /* 0x080fe20000000f00 */
[----:B------:R-:W-:Y:S01]  /*20a00*/  @!P1 IMAD.X R5, R2, 0x1, R118, P2 ;  /* 0x0000000102059824 */ /* 0x000fe200010e0676 */
[----:B------:R-:W-:Y:S01]  /*20a10*/  @!P1 LEA.HI.X R6, R190, R2, R191, 0x5, P0 ;  /* 0x00000002be069211 */ /* 0x000fe200000f2cbf */
[----:B------:R-:W-:Y:S01]  /*20a20*/  @!P1 IMAD R12, R191, 0x30, RZ ;  /* 0x00000030bf0c9824 */ /* 0x000fe200078e02ff */
[CC--:B------:R-:W-:Y:S01]  /*20a30*/  @!P1 LEA R40, P2, R3.reuse, R227.reuse, 0x1 ;  /* 0x000000e303289211 */ /* 0x0c0fe200078408ff */
[----:B------:R-:W-:Y:S01]  /*20a40*/  @!P1 IMAD.MOV.U32 R16, RZ, RZ, R0 ;  /* 0x000000ffff109224 */ /* 0x000fe200078e0000 */
[C---:B------:R-:W-:Y:S01]  /*20a50*/  @!P1 LEA R36, P0, R4.reuse, R227, 0x1 ;  /* 0x000000e304249211 */ /* 0x040fe200078008ff */
[--C-:B------:R-:W-:Y:S01]  /*20a60*/  @!P1 IMAD.MOV.U32 R17, RZ, RZ, R2.reuse ;  /* 0x000000ffff119224 */ /* 0x100fe200078e0002 */
[-C--:B------:R-:W-:Y:S01]  /*20a70*/  @!P1 LEA.HI.X R41, R3, R225.reuse, R5, 0x1, P2 ;  /* 0x000000e103299211 */ /* 0x080fe200010f0c05 */
[----:B------:R-:W-:Y:S01]  /*20a80*/  @!P1 IMAD.MOV.U32 R5, RZ, RZ, R2 ;  /* 0x000000ffff059224 */ /* 0x000fe200078e0002 */
[----:B------:R-:W-:Y:S01]  /*20a90*/  @!P1 LEA.HI.X R37, R4, R225, R6, 0x1, P0 ;  /* 0x000000e104259211 */ /* 0x000fe200000f0c06 */
[----:B------:R-:W-:Y:S01]  /*20aa0*/  @!P1 IMAD.MOV.U32 R4, RZ, RZ, R0 ;  /* 0x000000ffff049224 */ /* 0x000fe200078e0000 */
[----:B------:R-:W-:Y:S01]  /*20ab0*/  @!P1 LEA R3, P0, R190, R0, 0x6 ;  /* 0x00000000be039211 */ /* 0x000fe200078030ff */
[----:B------:R1:W-:Y:S01]  /*20ac0*/  @P1 STS.128 [R188+0x2000], RZ ;  /* 0x002000ffbc001388 */ /* 0x0003e20000000c00 */
[-C--:B------:R-:W-:Y:S01]  /*20ad0*/  @!P1 LEA R8, P2, R0, R227.reuse, 0x1 ;  /* 0x000000e300089211 */ /* 0x080fe200078408ff */
[C---:B------:R-:W-:Y:S01]  /*20ae0*/  @!P1 IMAD.WIDE.U32 R6, R190.reuse, 0x30, R4 ;  /* 0x00000030be069825 */ /* 0x040fe200078e0004 */
[CC--:B------:R-:W-:Y:S01]  /*20af0*/  @!P1 LEA.HI.X R9, R190.reuse, R2.reuse, R191, 0x6, P0 ;  /* 0x00000002be099211 */ /* 0x0c0fe200000f34bf */
[----:B------:R-:W-:Y:S01]  /*20b00*/  BSSY B0, `(.L_x_1178) ;  /* 0x000009a000007945 */ /* 0x000fe20003800000 */
[----:B------:R-:W-:Y:S01]  /*20b10*/  @!P1 LEA R34, P0, R3, R227, 0x1 ;  /* 0x000000e303229211 */ /* 0x000fe200078008ff */
[----:B------:R-:W-:Y:S01]  /*20b20*/  @!P1 IMAD.WIDE.U32 R4, R190, 0x50, R10 ;  /* 0x00000050be049825 */ /* 0x000fe200078e000a */
[----:B------:R-:W-:-:S02]  /*20b30*/  @!P1 MOV R15, R2 ;  /* 0x00000002000f9202 */ /* 0x000fc40000000f00 */
[----:B------:R-:W-:Y:S01]  /*20b40*/  @!P1 LEA.HI.X R35, R3, R225, R9, 0x1, P0 ;  /* 0x000000e103239211 */ /* 0x000fe200000f0c09 */
[----:B------:R-:W-:Y:S01]  /*20b50*/  @!P1 IMAD.IADD R5, R13, 0x1, R5 ;  /* 0x000000010d059824 */ /* 0x000fe200078e0205 */
[----:B------:R-:W-:Y:S01]  /*20b60*/  @!P1 LEA R30, P0, R4, R227, 0x1 ;  /* 0x000000e3041e9211 */ /* 0x000fe200078008ff */
[----:B------:R-:W-:Y:S01]  /*20b70*/  @!P1 IMAD.IADD R3, R12, 0x1, R7 ;  /* 0x000000010c039824 */ /* 0x000fe200078e0207 */
[-CC-:B------:R-:W-:Y:S01]  /*20b80*/  @!P1 LEA.HI.X R9, R0, R225.reuse, R2.reuse, 0x1, P2 ;  /* 0x000000e100099211 */ /* 0x180fe200010f0c02 */
[----:B------:R-:W-:Y:S01]  /*20b90*/  @!P1 IMAD.MOV.U32 R7, RZ, RZ, R2 ;  /* 0x000000ffff079224 */ /* 0x000fe200078e0002 */
[----:B------:R-:W-:Y:S01]  /*20ba0*/  @!P1 LEA.HI.X R31, R4, R225, R5, 0x1, P0 ;  /* 0x000000e1041f9211 */ /* 0x000fe200000f0c05 */
[----:B------:R-:W-:Y:S01]  /*20bb0*/  @!P1 IMAD.MOV.U32 R4, RZ, RZ, R0 ;  /* 0x000000ffff049224 */ /* 0x000fe200078e0000 */
[C---:B------:R-:W-:Y:S01]  /*20bc0*/  @!P1 LEA R32, P2, R6.reuse, R227, 0x1 ;  /* 0x000000e306209211 */ /* 0x040fe200078408ff */
[----:B------:R-:W-:Y:S01]  /*20bd0*/  @!PT LDS RZ, [RZ] ;  /* 0x00000000fffff984 */ /* 0x000fe20000000800 */
[----:B------:R-:W-:Y:S01]  /*20be0*/  @!PT LDS RZ, [RZ] ;  /* 0x00000000fffff984 */ /* 0x000fe20000000800 */
[----:B------:R-:W-:Y:S01]  /*20bf0*/  @!PT LDS RZ, [RZ] ;  /* 0x00000000fffff984 */ /* 0x000fe20000000800 */
[----:B------:R2:W-:Y:S01]  /*20c00*/  @!P1 LDGSTS.E.BYPASS.LTC128B.128 [R188+0x2000], desc[UR6][R8.64] ;  /* 0x0200000008bc9fae */ /* 0x0005e2000b901d46 */
[----:B------:R-:W-:Y:S01]  /*20c10*/  @!P1 MOV R5, R2 ;  /* 0x0000000200059202 */ /* 0x000fe20000000f00 */
[C---:B------:R-:W-:Y:S01]  /*20c20*/  @!P1 IMAD R18, R191.reuse, 0x70, RZ ;  /* 0x00000070bf129824 */ /* 0x040fe200078e02ff */
[----:B------:R-:W-:Y:S01]  /*20c30*/  @!P1 LEA.HI.X R33, R6, R225, R3, 0x1, P2 ;  /* 0x000000e106219211 */ /* 0x000fe200010f0c03 */
[----:B------:R-:W-:Y:S01]  /*20c40*/  @!P1 IMAD R3, R191, 0x60, RZ ;  /* 0x00000060bf039824 */ /* 0x000fe200078e02ff */
[----:B------:R1:W-:Y:S01]  /*20c50*/  @P1 STS.128 [R188+0x2800], RZ ;  /* 0x002800ffbc001388 */ /* 0x0003e20000000c00 */
[----:B------:R-:W-:-:S03]  /*20c60*/  @!P1 IMAD.WIDE.U32 R12, R190, 0x60, R4 ;  /* 0x00000060be0c9825 */ /* 0x000fc600078e0004 */
[----:B------:R-:W-:Y:S01]  /*20c70*/  @!PT LDS RZ, [RZ] ;  /* 0x00000000fffff984 */ /* 0x000fe20000000800 */
[----:B------:R-:W-:Y:S01]  /*20c80*/  @!PT LDS RZ, [RZ] ;  /* 0x00000000fffff984 */ /* 0x000fe20000000800 */
[----:B------:R-:W-:Y:S01]  /*20c90*/  @!PT LDS RZ, [RZ] ;  /* 0x00000000fffff984 */ /* 0x000fe20000000800 */
[----:B------:R1:W-:Y:S01]  /*20ca0*/  @!P1 LDGSTS.E.BYPASS.LTC128B.128 [R188+0x2800], desc[UR6][R40.64] ;  /* 0x0280000028bc9fae */ /* 0x0003e2000b901d46 */
[----:B------:R-:W-:Y:S01]  /*20cb0*/  @!P1 IMAD.MOV.U32 R6, RZ, RZ, R0 ;  /* 0x000000ffff069224 */ /* 0x000fe200078e0000 */
[----:B------:R-:W-:Y:S01]  /*20cc0*/  @!P1 LEA R28, P0, R12, R227, 0x1 ;  /* 0x000000e30c1c9211 */ /* 0x000fe200078008ff */
[----:B------:R-:W-:Y:S01]  /*20cd0*/  @!P1 IMAD.IADD R3, R3, 0x1, R13 ;  /* 0x0000000103039824 */ /* 0x000fe200078e020d */
[----:B------:R1:W-:Y:S01]  /*20ce0*/  @P1 STS.128 [R188+0x3000], RZ ;  /* 0x003000ffbc001388 */ /* 0x0003e20000000c00 */
[----:B------:R-:W-:-:S03]  /*20cf0*/  @!P1 IMAD.WIDE.U32 R10, R190, 0x70, R6 ;  /* 0x00000070be0a9825 */ /* 0x000fc600078e0006 */
[----:B------:R-:W-:Y:S01]  /*20d00*/  @!P1 LEA.HI.X R29, R12, R225, R3, 0x1, P0 ;  /* 0x000000e10c1d9211 */ /* 0x000fe200000f0c03 */
[C---:B------:R-:W-:Y:S01]  /*20d10*/  @!P1 IMAD R21, R191.reuse, 0xb0, RZ ;  /* 0x000000b0bf159824 */ /* 0x040fe200078e02ff */
[----:B------:R-:W-:Y:S01]  /*20d20*/  @!P1 IADD3 R3, R18, R11, RZ ;  /* 0x0000000b12039210 */ /* 0x000fe20007ffe0ff */
[----:B------:R-:W-:Y:S01]  /*20d30*/  @!P1 IMAD.MOV.U32 R14, RZ, RZ, R0 ;  /* 0x000000ffff0e9224 */ /* 0x000fe200078e0000 */
[C---:B------:R-:W-:Y:S01]  /*20d40*/  @!P1 LEA R26, P4, R10.reuse, R227, 0x1 ;  /* 0x000000e30a1a9211 */ /* 0x040fe200078808ff */
[C---:B------:R-:W-:Y:S01]  /*20d50*/  @!P1 IMAD R19, R191.reuse, 0x90, RZ ;  /* 0x00000090bf139824 */ /* 0x040fe200078e02ff */
[----:B------:R-:W-:Y:S01]  /*20d60*/  @!PT LDS RZ, [RZ] ;  /* 0x00000000fffff984 */ /* 0x000fe20000000800 */
[----:B------:R-:W-:Y:S01]  /*20d70*/  @!PT LDS RZ, [RZ] ;  /* 0x00000000fffff984 */ /* 0x000fe20000000800 */
[----:B------:R-:W-:Y:S01]  /*20d80*/  @!PT LDS RZ, [RZ] ;  /* 0x00000000fffff984 */ /* 0x000fe20000000800 */
[----:B------:R1:W-:Y:S01]  /*20d90*/  @!P1 LDGSTS.E.BYPASS.LTC128B.128 [R188+0x3000], desc[UR6][R36.64] ;  /* 0x0300000024bc9fae */ /* 0x0003e2000b901d46 */
[----:B------:R-:W-:Y:S01]  /*20da0*/  @!P1 IMAD R20, R191, 0xa0, RZ ;  /* 0x000000a0bf149824 */ /* 0x000fe200078e02ff */
[----:B------:R-:W-:Y:S01]  /*20db0*/  @!P1 LEA.HI.X R27, R10, R225, R3, 0x1, P4 ;  /* 0x000000e10a1b9211 */ /* 0x000fe200020f0c03 */
[C---:B------:R-:W-:Y:S01]  /*20dc0*/  @!P1 IMAD.WIDE.U32 R6, R190.reuse, 0xa0, R14 ;  /* 0x000000a0be069825 */ /* 0x040fe200078e000e */
[----:B------:R-:W-:Y:S01]  /*20dd0*/  @!P1 MOV R10, R0 ;  /* 0x00000000000a9202 */ /* 0x000fe20000000f00 */
[----:B------:R1:W-:Y:S02]  /*20de0*/  @P1 STS.128 [R188+0x3800], RZ ;  /* 0x003800ffbc001388 */ /* 0x0003e40000000c00 */
[----:B--2---:R-:W-:-:S02]  /*20df0*/  @!P1 IMAD.WIDE.U32 R8, R190, 0x90, R4 ;  /* 0x00000090be089825 */ /* 0x004fc400078e0004 */
[----:B------:R-:W-:Y:S01]  /*20e00*/  @!PT LDS RZ, [RZ] ;  /* 0x00000000fffff984 */ /* 0x000fe20000000800 */
[----:B------:R-:W-:Y:S01]  /*20e10*/  @!PT LDS RZ, [RZ] ;  /* 0x00000000fffff984 */ /* 0x000fe20000000800 */
[----:B------:R-:W-:Y:S01]  /*20e20*/  @!PT LDS RZ, [RZ] ;  /* 0x00000000fffff984 */ /* 0x000fe20000000800 */
[----:B------:R1:W-:Y:S02]  /*20e30*/  @!P1 LDGSTS.E.BYPASS.LTC128B.128 [R188+0x3800], desc[UR6][R32.64] ;  /* 0x0380000020bc9fae */ /* 0x0003e4000b901d46 */
[----:B------:R-:W-:Y:S01]  /*20e40*/  @!P1 IMAD.WIDE.U32 R4, R190, 0xb0, R16 ;  /* 0x000000b0be049825 */ /* 0x000fe200078e0010 */
[-C--:B------:R-:W-:Y:S01]  /*20e50*/  @!P1 LEA R24, P3, R8, R227.reuse, 0x1 ;  /* 0x000000e308189211 */ /* 0x080fe200078608ff */
[----:B------:R1:W-:Y:S02]  /*20e60*/  @P1 STS.128 [R188+0x4000], RZ ;  /* 0x004000ffbc001388 */ /* 0x0003e40000000c00 */
[----:B------:R-:W-:Y:S01]  /*20e70*/  @!P1 IMAD.IADD R5, R21, 0x1, R5 ;  /* 0x0000000115059824 */ /* 0x000fe200078e0205 */
[----:B------:R-:W-:Y:S01]  /*20e80*/  @!P1 LEA R18, P0, R4, R227, 0x1 ;  /* 0x000000e304129211 */ /* 0x000fe200078008ff */
[----:B------:R-:W-:Y:S01]  /*20e90*/  @!P1 IMAD.IADD R9, R19, 0x1, R9 ;  /* 0x0000000113099824 */ /* 0x000fe200078e0209 */
[----:B------:R-:W-:Y:S01]  /*20ea0*/  @!PT LDS RZ, [RZ] ;  /* 0x00000000fffff984 */ /* 0x000fe20000000800 */
[----:B------:R-:W-:Y:S01]  /*20eb0*/  @!PT LDS RZ, [RZ] ;  /* 0x00000000fffff984 */ /* 0x000fe20000000800 */
[----:B------:R-:W-:Y:S01]  /*20ec0*/  @!PT LDS RZ, [RZ] ;  /* 0x00000000fffff984 */ /* 0x000fe20000000800 */
[----:B------:R1:W-:Y:S01]  /*20ed0*/  @!P1 LDGSTS.E.BYPASS.LTC128B.128 [R188+0x4000], desc[UR6][R34.64] ;  /* 0x0400000022bc9fae */ /* 0x0003e2000b901d46 */
[----:B------:R-:W-:Y:S01]  /*20ee0*/  @!P1 IMAD.IADD R7, R20, 0x1, R7 ;  /* 0x0000000114079824 */ /* 0x000fe200078e0207 */
[----:B------:R-:W-:Y:S01]  /*20ef0*/  @!P1 LEA.HI.X R19, R4, R225, R5, 0x1, P0 ;  /* 0x000000e104139211 */ /* 0x000fe200000f0c05 */
[--C-:B------:R-:W-:Y:S01]  /*20f00*/  @!P1 IMAD.MOV.U32 R5, RZ, RZ, R2.reuse ;  /* 0x000000ffff059224 */ /* 0x100fe200078e0002 */
[-C--:B------:R-:W-:Y:S01]  /*20f10*/  @!P1 MOV R4, R0.reuse ;  /* 0x0000000000049202 */ /* 0x080fe20000000f00 */
[----:B------:R-:W-:Y:S01]  /*20f20*/  @!P1 IMAD.MOV.U32 R11, RZ, RZ, R2 ;  /* 0x000000ffff0b9224 */ /* 0x000fe200078e0002 */
[----:B------:R-:W-:Y:S01]  /*20f30*/  @!P1 LEA R20, P2, R6, R227, 0x1 ;  /* 0x000000e306149211 */ /* 0x000fe200078408ff */
[----:B------:R1:W-:Y:S01]  /*20f40*/  @P1 STS.128 [R188+0x4800], RZ ;  /* 0x004800ffbc001388 */ /* 0x0003e20000000c00 */
[----:B------:R-:W-:Y:S01]  /*20f50*/  @!P1 LEA R3, P0, R190, R0, 0x7 ;  /* 0x00000000be039211 */ /* 0x000fe200078038ff */
[----:B------:R-:W-:Y:S01]  /*20f60*/  @!P1 IMAD R13, R191, 0xc0, RZ ;  /* 0x000000c0bf0d9824 */ /* 0x000fe200078e02ff */
[-C--:B------:R-:W-:Y:S01]  /*20f70*/  @!P1 LEA.HI.X R25, R8, R225.reuse, R9, 0x1, P3 ;  /* 0x000000e108199211 */ /* 0x080fe200018f0c09 */
[----:B------:R-:W-:Y:S01]  /*20f80*/  @!P1 IMAD.WIDE.U32 R8, R190, 0xc0, R4 ;  /* 0x000000c0be089825 */ /* 0x000fe200078e0004 */
[----:B------:R-:W-:Y:S01]  /*20f90*/  @!P1 LEA.HI.X R21, R6, R225, R7, 0x1, P2 ;  /* 0x000000e106159211 */ /* 0x000fe200010f0c07 */
[----:B------:R-:W-:Y:S01]  /*20fa0*/  @!PT LDS RZ, [RZ] ;  /* 0x00000000fffff984 */ /* 0x000fe20000000800 */
[----:B------:R-:W-:Y:S01]  /*20fb0*/  @!PT LDS RZ, [RZ] ;  /* 0x00000000fffff984 */ /* 0x000fe20000000800 */
[----:B------:R-:W-:Y:S01]  /*20fc0*/  @!PT LDS RZ, [RZ] ;  /* 0x00000000fffff984 */ /* 0x000fe20000000800 */
[----:B------:R1:W-:Y:S01]  /*20fd0*/  @!P1 LDGSTS.E.BYPASS.LTC128B.128 [R188+0x4800], desc[UR6][R30.64] ;  /* 0x048000001ebc9fae */ /* 0x0003e2000b901d46 */
[C---:B------:R-:W-:Y:S01]  /*20fe0*/  @!P1 LEA R16, P4, R3.reuse, R227, 0x1 ;  /* 0x000000e303109211 */ /* 0x040fe200078808ff */
[C---:B------:R-:W-:Y:S01]  /*20ff0*/  @!P1 IMAD.WIDE.U32 R4, R190.reuse, 0xe0, R10 ;  /* 0x000000e0be049825 */ /* 0x040fe200078e000a */
[----:B------:R-:W-:Y:S01]  /*21000*/  @!P1 LEA.HI.X R11, R190, R2, R191, 0x7, P0 ;  /* 0x00000002be0b9211 */ /* 0x000fe200000f3cbf */
[----:B------:R1:W-:Y:S02]  /*21010*/  @P1 STS.128 [R188+0x5000], RZ ;  /* 0x005000ffbc001388 */ /* 0x0003e40000000c00 */
[----:B------:R-:W-:Y:S01]  /*21020*/  @!P1 IMAD.MOV.U32 R6, RZ, RZ, R0 ;  /* 0x000000ffff069224 */ /* 0x000fe200078e0000 */
[----:B------:R-:W-:Y:S01]  /*21030*/  @!P1 LEA.HI.X R17, R3, R225, R11, 0x1, P4 ;  /* 0x000000e103119211 */ /* 0x000fe200020f0c0b */
[----:B------:R-:W-:Y:S01]  /*21040*/  @!P1 IMAD.MOV.U32 R7, RZ, RZ, R2 ;  /* 0x000000ffff079224 */ /* 0x000fe200078e0002 */
[----:B------:R-:W-:Y:S01]  /*21050*/  @!PT LDS RZ, [RZ] ;  /* 0x00000000fffff984 */ /* 0x000fe20000000800 */
[----:B------:R-:W-:Y:S01]  /*21060*/  @!PT LDS RZ, [RZ] ;  /* 0x00000000fffff984 */ /* 0x000fe20000000800 */
[----:B------:R-:W-:Y:S01]  /*21070*/  @!PT LDS RZ, [RZ] ;  /* 0x00000000fffff984 */ /* 0x000fe20000000800 */
[----:B------:R1:W-:Y:S01]  /*21080*/  @!P1 LDGSTS.E.BYPASS.LTC128B.128 [R188+0x5000], desc[UR6][R28.64] ;  /* 0x050000001cbc9fae */ /* 0x0003e2000b901d46 */
[C---:B------:R-:W-:Y:S01]  /*21090*/  @!P1 IMAD R14, R191.reuse, 0xe0, RZ ;  /* 0x000000e0bf0e9824 */ /* 0x040fe200078e02ff */
[----:B------:R-:W-:Y:S01]  /*210a0*/  @!P1 LEA R10, P0, R4, R227, 0x1 ;  /* 0x000000e3040a9211 */ /* 0x000fe200078008ff */
[----:B------:R-:W-:Y:S01]  /*210b0*/  @!P1 IMAD R12, R191, 0xd0, RZ ;  /* 0x000000d0bf0c9824 */ /* 0x000fe200078e02ff */
[----:B------:R1:W-:Y:S01]  /*210c0*/  @P1 STS.128 [R188+0x5800], RZ ;  /* 0x005800ffbc001388 */ /* 0x0003e20000000c00 */
[----:B------:R-:W-:-:S03]  /*210d0*/  @!P1 IMAD.WIDE.U32 R6, R190, 0xd0, R6 ;  /* 0x000000d0be069825 */ /* 0x000fc600078e0006 */
[----:B------:R-:W-:Y:S01]  /*210e0*/  @!PT LDS RZ, [RZ] ;  /* 0x00000000fffff984 */ /* 0x000fe20000000800 */
[----:B------:R-:W-:Y:S01]  /*210f0*/  @!PT LDS RZ, [RZ] ;  /* 0x00000000fffff984 */ /* 0x000fe20000000800 */
[----:B------:R-:W-:Y:S01]  /*21100*/  @!PT LDS RZ, [RZ] ;  /* 0x00000000fffff984 */ /* 0x000fe20000000800 */
[----:B------:R1:W-:Y:S01]  /*21110*/  @!P1 LDGSTS.E.BYPASS.LTC128B.128 [R188+0x5800], desc[UR6][R26.64] ;  /* 0x058000001abc9fae */ /* 0x0003e2000b901d46 */
[----:B------:R-:W-:Y:S01]  /*21120*/  @!P1 IMAD.IADD R13, R13, 0x1, R9 ;  /* 0x000000010d0d9824 */ /* 0x000fe200078e0209 */
[----:B------:R-:W-:Y:S01]  /*21130*/  @!P1 IADD3 R7, R12, R7, RZ ;  /* 0x000000070c079210 */ /* 0x000fe20007ffe0ff */
[----:B------:R-:W-:Y:S01]  /*21140*/  @!P1 IMAD.IADD R5, R14, 0x1, R5 ;  /* 0x000000010e059824 */ /* 0x000fe200078e0205 */
[-C--:B------:R-:W-:Y:S01]  /*21150*/  @!P1 LEA R14, P3, R8, R227.reuse, 0x1 ;  /* 0x000000e3080e9211 */ /* 0x080fe200078608ff */
[----:B------:R1:W-:Y:S01]  /*21160*/  @P1 STS.128 [R188+0x6000], RZ ;  /* 0x006000ffbc001388 */ /* 0x0003e20000000c00 */
[----:B------:R-:W-:Y:S02]  /*21170*/  @!P1 LEA R12, P2, R6, R227, 0x1 ;  /* 0x000000e3060c9211 */ /* 0x000fe400078408ff */
[-C--:B------:R-:W-:Y:S01]  /*21180*/  @!P1 LEA.HI.X R15, R8, R225.reuse, R13, 0x1, P3 ;  /* 0x000000e1080f9211 */ /* 0x080fe200018f0c0d */
[----:B------:R-:W-:Y:S01]  /*21190*/  @!PT LDS RZ, [RZ] ;  /* 0x00000000fffff984 */ /* 0x000fe20000000800 */
[----:B------:R-:W-:Y:S01]  /*211a0*/  @!PT LDS RZ, [RZ] ;  /* 0x00000000fffff984 */ /* 0x000fe20000000800 */
[----:B------:R-:W-:Y:S01]  /*211b0*/  @!PT LDS RZ, [RZ] ;  /* 0x00000000fffff984 */ /* 0x000fe20000000800 */
[----:B------:R1:W-:Y:S01]  /*211c0*/  @!P1 LDGSTS.E.BYPASS.LTC128B.128 [R188+0x6000], desc[UR6][R16.64] ;  /* 0x0600000010bc9fae */ /* 0x0003e2000b901d46 */
[----:B------:R-:W-:-:S02]  /*211d0*/  @!P1 LEA.HI.X R13, R6, R225, R7, 0x1, P2 ;  /* 0x000000e1060d9211 */ /* 0x000fc400010f0c07 */
        /* <DEDUP_REMOVED lines=44> */
.L_x_1179:
[----:B------:R-:W-:Y:S05]  /*214a0*/  BSYNC B0 ;  /* 0x0000000000007941 */ /* 0x000fea0003800000 */
.L_x_1178:
[----:B------:R-:W0:Y:S01]  /*214b0*/  LDGDEPBAR ;  /* 0x00000000000079af */ /* 0x000e220000000000 */
[----:B------:R-:W-:-:S04]  /*214c0*/  LEA R227, P0, R0, R227, 0x1 ;  /* 0x000000e300e37211 */ /* 0x000fc800078008ff */
[----:B------:R-:W-:-:S09]  /*214d0*/  LEA.HI.X R225, R0, R225, R2, 0x1, P0 ;  /* 0x000000e100e17211 */ /* 0x000fd200000f0c02 */
.L_x_1174:
[----:B------:R-:W-:Y:S05]  /*214e0*/  BSYNC B1 ;  /* 0x0000000000017941 */ /* 0x000fea0003800000 */
.L_x_1173:
[----:B-----5:R-:W-:Y:S01]  /*214f0*/  FMNMX.FTZ R0, R39, R42, !PT ;  /* 0x0000002a27007209 */ /* 0x020fe20007810000 */
[----:B-1----:R-:W3:Y:S01]  /*21500*/  LDL.LU R14, [R1+0x4] ;  /* 0x00000400010e7983 */ /* 0x002ee20000300800 */
[----:B------:R-:W-:Y:S02]  /*21510*/  MOV R67, R56 ;  /* 0x0000003800437202 */ /* 0x000fe40000000f00 */
[----:B------:R-:W-:Y:S01]  /*21520*/  FMNMX.FTZ R0, R44, R0, !PT ;  /* 0x000000002c007209 */ /* 0x000fe20007810000 */
[----:B------:R-:W4:Y:S01]  /*21530*/  LDL.LU R15, [R1] ;  /* 0x00000000010f7983 */ /* 0x000f220000300800 */
[----:B------:R-:W-:Y:S02]  /*21540*/  MOV R57, R50 ;  /* 0x0000003200397202 */ /* 0x000fe40000000f00 */
[----:B------:R-:W-:Y:S01]  /*21550*/  FMNMX.FTZ R0, R206, R0, !PT ;  /* 0x00000000ce007209 */ /* 0x000fe20007810000 */
[----:B------:R-:W-:Y:S01]  /*21560*/  LDSM.16.MT88.4 R16, [R181+0xa000] ;  /* 0x00a00000b510783b */ /* 0x000fe20000004200 */
[----:B------:R-:W-:-:S02]  /*21570*/  MOV R134, R54 ;  /* 0x0000003600867202 */ /* 0x000fc40000000f00 */
[----:B------:R-:W-:Y:S01]  /*21580*/  FMNMX.FTZ R2, R207, R0, !PT ;  /* 0x00000000cf027209 */ /* 0x000fe20007810000 */
[----:B------:R-:W-:Y:S01]  /*21590*/  LDSM.16.MT88.4 R8, [R178+0xa000] ;  /* 0x00a00000b208783b */ /* 0x000fe20000004200 */
[----:B------:R-:W-:Y:S02]  /*215a0*/  MOV R135, R52 ;  /* 0x0000003400877202 */ /* 0x000fe40000000f00 */
[----:B------:R-:W-:Y:S01]  /*215b0*/  FMNMX.FTZ R2, R202, R2, !PT ;  /* 0x00000002ca027209 */ /* 0x000fe20007810000 */
[----:B------:R-:W2:Y:S01]  /*215c0*/  LD.E R0, desc[UR6][R22.64+0xdc] ;  /* 0x0000dc0616007980 */ /* 0x000ea2000c101900 */
[----:B------:R-:W-:Y:S02]  /*215d0*/  MOV R75, R48 ;  /* 0x00000030004b7202 */ /* 0x000fe40000000f00 */
[----:B------:R-:W-:Y:S01]  /*215e0*/  FMNMX.FTZ R2, R203, R2, !PT ;  /* 0x00000002cb027209 */ /* 0x000fe20007810000 */
[----:B------:R-:W-:Y:S03]  /*215f0*/  LDSM.16.MT88.4 R28, [R180+0xa000] ;  /* 0x00a00000b41c783b */ /* 0x000fe60000004200 */
[----:B------:R-:W-:Y:S01]  /*21600*/  FMNMX.FTZ R2, R198, R2, !PT ;  /* 0x00000002c6027209 */ /* 0x000fe20007810000 */
[----:B------:R-:W-:Y:S03]  /*21610*/  LDSM.16.MT88.4 R24, [R178+0xa800] ;  /* 0x00a80000b218783b */ /* 0x000fe60000004200 */
[----:B------:R-:W-:Y:S01]  /*21620*/  FMNMX.FTZ R2, R199, R2, !PT ;  /* 0x00000002c7027209 */ /* 0x000fe20007810000 */
[----:B------:R-:W-:Y:S03]  /*21630*/  LDSM.16.MT88.4 R32, [R179+0xa800] ;  /* 0x00a80000b320783b */ /* 0x000fe60000004200 */
[----:B------:R-:W-:-:S04]  /*21640*/  FMNMX.FTZ R2, R174, R2, !PT ;  /* 0x00000002ae027209 */ /* 0x000fc80007810000 */
        /* <DEDUP_REMOVED lines=96> */
[----:B------:R-:W-:-:S03]  /*21c50*/  FMNMX.FTZ R3, R192, R3, !PT ;  /* 0x00000003c0037209 */ /* 0x000fc60007810000 */
[----:B------:R-:W1:Y:S01]  /*21c60*/  SHFL.BFLY PT, R4, R2, 0x2, 0x1f ;  /* 0x0c401f0002047f89 */ /* 0x000e6200000e0000 */
[----:B------:R-:W-:-:S04]  /*21c70*/  FMNMX.FTZ R3, R232, R3, !PT ;  /* 0x00000003e8037209 */ /* 0x000fc80007810000 */
[----:B------:R-:W-:-:S04]  /*21c80*/  FMNMX.FTZ R3, R193, R3, !PT ;  /* 0x00000003c1037209 */ /* 0x000fc80007810000 */
[----:B------:R-:W-:-:S04]  /*21c90*/  FMNMX.FTZ R3, R234, R3, !PT ;  /* 0x00000003ea037209 */ /* 0x000fc80007810000 */
[----:B------:R-:W-:-:S04]  /*21ca0*/  FMNMX.FTZ R3, R213, R3, !PT ;  /* 0x00000003d5037209 */ /* 0x000fc80007810000 */
[----:B------:R-:W-:-:S04]  /*21cb0*/  FMNMX.FTZ R3, R236, R3, !PT ;  /* 0x00000003ec037209 */ /* 0x000fc80007810000 */
[----:B------:R-:W-:Y:S02]  /*21cc0*/  FMNMX.FTZ R3, R215, R3, !PT ;  /* 0x00000003d7037209 */ /* 0x000fe40007810000 */
[----:B-1----:R-:W-:Y:S02]  /*21cd0*/  FMNMX.FTZ R2, R2, R4, !PT ;  /* 0x0000000402027209 */ /* 0x002fe40007810000 */
        /* <DEDUP_REMOVED lines=9> */
[----:B------:R-:W-:-:S04]  /*21d70*/  FMNMX.FTZ R2, R237, R3, !PT ;  /* 0x00000003ed027209 */ /* 0x000fc80007810000 */
[----:B------:R-:W-:-:S04]  /*21d80*/  FMNMX.FTZ R2, R66, R2, !PT ;  /* 0x0000000242027209 */ /* 0x000fc80007810000 */
[----:B------:R-:W-:-:S04]  /*21d90*/  FMNMX.FTZ R2, R246, R2, !PT ;  /* 0x00000002f6027209 */ /* 0x000fc80007810000 */
[----:B------:R-:W-:-:S04]  /*21da0*/  FMNMX.FTZ R2, R58, R2, !PT ;  /* 0x000000023a027209 */ /* 0x000fc80007810000 */
[----:B------:R-:W-:-:S04]  /*21db0*/  FMNMX.FTZ R2, R247, R2, !PT ;  /* 0x00000002f7027209 */ /* 0x000fc80007810000 */
[----:B------:R-:W-:-:S04]  /*21dc0*/  FMNMX.FTZ R2, R75, R2, !PT ;  /* 0x000000024b027209 */ /* 0x000fc80007810000 */
[----:B------:R-:W-:-:S04]  /*21dd0*/  FMNMX.FTZ R2, R73, R2, !PT ;  /* 0x0000000249027209 */ /* 0x000fc80007810000 */
[----:B------:R-:W-:Y:S01]  /*21de0*/  FMNMX.FTZ R2, R72, R2, !PT ;  /* 0x0000000248027209 */ /* 0x000fe20007810000 */
[----:B--2---:R-:W-:-:S03]  /*21df0*/  FMUL.FTZ R3, R0, R77 ;  /* 0x0000004d00037220 */ /* 0x004fc60000410000 */
[----:B------:R-:W-:Y:S02]  /*21e00*/  FMNMX.FTZ R2, R74, R2, !PT ;  /* 0x000000024a027209 */ /* 0x000fe40007810000 */
[----:B------:R-:W-:-:S03]  /*21e10*/  FSETP.NEU.FTZ.AND P0, PT, R77, -INF , PT ;  /* 0xff8000004d00780b */ /* 0x000fc60003f1d000 */
[----:B------:R-:W1:Y:S01]  /*21e20*/  SHFL.BFLY PT, R6, R2, 0x2, 0x1f ;  /* 0x0c401f0002067f89 */ /* 0x000e6200000e0000 */
[----:B------:R-:W-:-:S05]  /*21e30*/  FSEL R3, R3, RZ, P0 ;  /* 0x000000ff03037208 */ /* 0x000fca0000000000 */
[----:B------:R-:W-:-:S04]  /*21e40*/  FFMA.FTZ R4, R42, R0, -R3 ;  /* 0x000000002a047223 */ /* 0x000fc80000010803 */
[----:B------:R2:W3:Y:S01]  /*21e50*/  MUFU.EX2 R7, R4 ;  /* 0x0000000400077308 */ /* 0x0004e20000000800 */
[-CC-:B------:R-:W-:Y:S01]  /*21e60*/  FFMA.FTZ R5, R174, R0.reuse, -R3.reuse ;  /* 0x00000000ae057223 */ /* 0x180fe20000010803 */
[----:B--2---:R-:W-:-:S06]  /*21e70*/  FFMA.FTZ R4, R44, R0, -R3 ;  /* 0x000000002c047223 */ /* 0x004fcc0000010803 */
[----:B------:R2:W-:Y:S01]  /*21e80*/  MUFU.EX2 R21, R4 ;  /* 0x0000000400157308 */ /* 0x0005e20000000800 */
[----:B-1----:R-:W-:Y:S01]  /*21e90*/  FMNMX.FTZ R2, R2, R6, !PT ;  /* 0x0000000602027209 */ /* 0x002fe20007810000 */
[----:B--2---:R-:W-:-:S06]  /*21ea0*/  FFMA.FTZ R4, R206, R0, -R3 ;  /* 0x00000000ce047223 */ /* 0x004fcc0000010803 */
[----:B------:R1:W-:Y:S08]  /*21eb0*/  MUFU.EX2 R206, R4 ;  /* 0x0000000400ce7308 */ /* 0x0003f00000000800 */
[----:B------:R2:W-:Y:S01]  /*21ec0*/  MUFU.EX2 R59, R5 ;  /* 0x00000005003b7308 */ /* 0x0005e20000000800 */
[----:B-1----:R-:W-:-:S07]  /*21ed0*/  FFMA.FTZ R4, R207, R0, -R3 ;  /* 0x00000000cf047223 */ /* 0x002fce0000010803 */
[----:B------:R1:W-:Y:S01]  /*21ee0*/  MUFU.EX2 R207, R4 ;  /* 0x0000000400cf7308 */ /* 0x0003e20000000800 */
[----:B--2---:R-:W2:Y:S01]  /*21ef0*/  SHFL.BFLY PT, R5, R2, 0x1, 0x1f ;  /* 0x0c201f0002057f89 */ /* 0x004ea200000e0000 */
[----:B-1----:R-:W-:-:S06]  /*21f00*/  FFMA.FTZ R4, R202, R0, -R3 ;  /* 0x00000000ca047223 */ /* 0x002fcc0000010803 */
[----:B------:R1:W4:Y:S02]  /*21f10*/  MUFU.EX2 R20, R4 ;  /* 0x0000000400147308 */ /* 0x0003240000000800 */
[----:B-1----:R-:W-:-:S06]  /*21f20*/  FFMA.FTZ R4, R203, R0, -R3 ;  /* 0x00000000cb047223 */ /* 0x002fcc0000010803 */
[----:B------:R1:W-:Y:S01]  /*21f30*/  MUFU.EX2 R203, R4 ;  /* 0x0000000400cb7308 */ /* 0x0003e20000000800 */
[----:B--2---:R-:W-:Y:S01]  /*21f40*/  FMNMX.FTZ R76, R2, R5, !PT ;  /* 0x00000005024c7209 */ /* 0x004fe20007810000 */
[----:B-1----:R-:W-:-:S06]  /*21f50*/  FFMA.FTZ R4, R198, R0, -R3 ;  /* 0x00000000c6047223 */ /* 0x002fcc0000010803 */
[----:B------:R1:W-:Y:S01]  /*21f60*/  MUFU.EX2 R64, R4 ;  /* 0x0000000400407308 */ /* 0x0003e20000000800 */
[-CC-:B------:R-:W-:Y:S01]  /*21f70*/  FFMA.FTZ R2, R122, R0.reuse, -R3.reuse ;  /* 0x000000007a027223 */ /* 0x180fe20000010803 */
[----:B-1----:R-:W-:-:S06]  /*21f80*/  FFMA.FTZ R4, R199, R0, -R3 ;  /* 0x00000000c7047223 */ /* 0x002fcc0000010803 */
[----:B------:R1:W-:Y:S01]  /*21f90*/  MUFU.EX2 R116, R4 ;  /* 0x0000000400747308 */ /* 0x0003e20000000800 */
[----:B------:R-:W-:Y:S01]  /*21fa0*/  FMUL.FTZ R5, R0, R76 ;  /* 0x0000004c00057220 */ /* 0x000fe20000410000 */
[----:B------:R-:W-:Y:S01]  /*21fb0*/  FSETP.NEU.FTZ.AND P1, PT, R76, -INF , PT ;  /* 0xff8000004c00780b */ /* 0x000fe20003f3d000 */
[----:B-1----:R-:W-:-:S05]  /*21fc0*/  FFMA.FTZ R4, R175, R0, -R3 ;  /* 0x00000000af047223 */ /* 0x002fca0000010803 */
[----:B------:R1:W-:Y:S01]  /*21fd0*/  MUFU.EX2 R48, R4 ;  /* 0x0000000400307308 */ /* 0x0003e20000000800 */
[----:B------:R-:W-:-:S07]  /*21fe0*/  FSEL R5, R5, RZ, P1 ;  /* 0x000000ff05057208 */ /* 0x000fce0000800000 */
[----:B------:R2:W-:Y:S01]  /*21ff0*/  MUFU.EX2 R56, R2 ;  /* 0x0000000200387308 */ /* 0x0005e20000000800 */
[----:B-1----:R-:W-:-:S07]  /*22000*/  FFMA.FTZ R4, R170, R0, -R3 ;  /* 0x00000000aa047223 */ /* 0x002fce0000010803 */
[----:B------:R1:W-:Y:S01]  /*22010*/  MUFU.EX2 R41, R4 ;  /* 0x0000000400297308 */ /* 0x0003e20000000800 */
[-CC-:B--2---:R-:W-:Y:S01]  /*22020*/  FFMA.FTZ R2, R123, R0.reuse, -R3.reuse ;  /* 0x000000007b027223 */ /* 0x184fe20000010803 */
[----:B-1----:R-:W-:-:S06]  /*22030*/  FFMA.FTZ R4, R171, R0, -R3 ;  /* 0x00000000ab047223 */ /* 0x002fcc0000010803 */
[----:B------:R1:W-:Y:S02]  /*22040*/  MUFU.EX2 R49, R4 ;  /* 0x0000000400317308 */ /* 0x0003e40000000800 */
[----:B-1----:R-:W-:-:S06]  /*22050*/  FFMA.FTZ R4, R130, R0, -R3 ;  /* 0x0000000082047223 */ /* 0x002fcc0000010803 */
[----:B------:R1:W-:Y:S02]  /*22060*/  MUFU.EX2 R130, R2 ;  /* 0x0000000200827308 */ /* 0x0003e40000000800 */
[----:B-1----:R-:W-:-:S06]  /*22070*/  FFMA.FTZ R2, R86, R0, -R3 ;  /* 0x0000000056027223 */ /* 0x002fcc0000010803 */
[----:B------:R1:W-:Y:S02]  /*22080*/  MUFU.EX2 R40, R2 ;  /* 0x0000000200287308 */ /* 0x0003e40000000800 */
[----:B-1----:R-:W-:-:S06]  /*22090*/  FFMA.FTZ R2, R43, R0, -R5 ;  /* 0x000000002b027223 */ /* 0x002fcc0000010805 */
[----:B------:R1:W-:Y:S01]  /*220a0*/  MUFU.EX2 R171, R2 ;  /* 0x0000000200ab7308 */ /* 0x0003e20000000800 */
[----:B------:R-:W-:-:S07]  /*220b0*/  FFMA.FTZ R6, R205, R0, -R5 ;  /* 0x00000000cd067223 */ /* 0x000fce0000010805 */
[----:B------:R2:W-:Y:S01]  /*220c0*/  MUFU.EX2 R13, R4 ;  /* 0x00000004000d7308 */ /* 0x0005e20000000800 */
[----:B-1----:R-:W-:-:S07]  /*220d0*/  FFMA.FTZ R2, R46, R0, -R5 ;  /* 0x000000002e027223 */ /* 0x002fce0000010805 */
[----:B------:R1:W-:Y:S01]  /*220e0*/  MUFU.EX2 R198, R2 ;  /* 0x0000000200c67308 */ /* 0x0003e20000000800 */
[----:B--2---:R-:W-:-:S07]  /*220f0*/  FFMA.FTZ R4, R131, R0, -R3 ;  /* 0x0000000083047223 */ /* 0x004fce0000010803 */
[----:B------:R2:W-:Y:S01]  /*22100*/  MUFU.EX2 R12, R4 ;  /* 0x00000004000c7308 */ /* 0x0005e20000000800 */
[----:B-1----:R-:W-:-:S07]  /*22110*/  FFMA.FTZ R2, R204, R0, -R5 ;  /* 0x00000000cc027223 */ /* 0x002fce0000010805 */
[----:B------:R1:W-:Y:S01]  /*22120*/  MUFU.EX2 R202, R2 ;  /* 0x0000000200ca7308 */ /* 0x0003e20000000800 */
[----:B--2---:R-:W-:-:S07]  /*22130*/  FSEL R4, R76, RZ, P1 ;  /* 0x000000ff4c047208 */ /* 0x004fce0000800000 */
[----:B------:R2:W-:Y:S01]  /*22140*/  MUFU.EX2 R199, R6 ;  /* 0x0000000600c77308 */ /* 0x0005e20000000800 */
[----:B-1----:R-:W-:-:S05]  /*22150*/  FSEL R2, R77, RZ, P0 ;  /* 0x000000ff4d027208 */ /* 0x002fca0000000000 */
[----:B------:R-:W-:-:S04]  /*22160*/  FADD.FTZ R2, R39, -R2 ;  /* 0x8000000227027221 */ /* 0x000fc80000010000 */
[----:B--2---:R-:W-:Y:S01]  /*22170*/  FMUL.FTZ R6, R0, R2 ;  /* 0x0000000200067220 */ /* 0x004fe20000410000 */
[----:B------:R-:W-:Y:S01]  /*22180*/  FADD.FTZ R2, R38, -R4 ;  /* 0x8000000426027221 */ /* 0x000fe20000010000 */
[----:B---3--:R-:W-:Y:S01]  /*22190*/  MOV R86, R7 ;  /* 0x0000000700567202 */ /* 0x008fe20000000f00 */
[----:B------:R-:W-:Y:S02]  /*221a0*/  LDSM.16.MT88.4 R36, [R181+0xa800] ;  /* 0x00a80000b524783b */ /* 0x000fe40000004200 */
[----:B------:R-:W-:-:S04]  /*221b0*/  FMUL.FTZ R2, R0, R2 ;  /* 0x0000000200027220 */ /* 0x000fc80000410000 */
[----:B------:R1:W-:Y:S08]  /*221c0*/  MUFU.EX2 R7, R2 ;  /* 0x0000000200077308 */ /* 0x0003f00000000800 */
[----:B------:R-:W2:Y:S01]  /*221d0*/  MUFU.EX2 R6, R6 ;  /* 0x0000000600067308 */ /* 0x000ea20000000800 */
[----:B-1----:R-:W-:-:S07]  /*221e0*/  FFMA.FTZ R2, R87, R0, -R3 ;  /* 0x0000000057027223 */ /* 0x002fce0000010803 */
[----:B------:R1:W-:Y:S01]  /*221f0*/  MUFU.EX2 R205, R2 ;  /* 0x0000000200cd7308 */ /* 0x0003e20000000800 */
[----:B----4-:R-:W-:Y:S01]  /*22200*/  MOV R87, R20 ;  /* 0x0000001400577202 */ /* 0x010fe20000000f00 */
[----:B-1----:R-:W-:-:S06]  /*22210*/  FFMA.FTZ R2, R110, R0, -R3 ;  /* 0x000000006e027223 */ /* 0x002fcc0000010803 */
[----:B------:R1:W-:Y:S01]  /*22220*/  MUFU.EX2 R204, R2 ;  /* 0x0000000200cc7308 */ /* 0x0003e20000000800 */
[----:B------:R-:W-:Y:S02]  /*22230*/  MOV R110, R21 ;  /* 0x00000015006e7202 */ /* 0x000fe40000000f00 */
[----:B------:R-:W3:Y:S01]  /*22240*/  LDSM.16.MT88.4 R20, [R179+0xa000] ;  /* 0x00a00000b314783b */ /* 0x000ee20000004200 */
[----:B------:R-:W-:Y:S01]  /*22250*/  MOV R118, R15 ;  /* 0x0000000f00767202 */ /* 0x000fe20000000f00 */
[----:B--2---:R-:W-:Y:S01]  /*22260*/  FMUL.FTZ R158, R158, R6 ;  /* 0x000000069e9e7220 */ /* 0x004fe20000410000 */
[----:B------:R-:W-:Y:S01]  /*22270*/  MOV R65, R14 ;  /* 0x0000000e00417202 */ /* 0x000fe20000000f00 */
[----:B-1----:R-:W-:-:S04]  /*22280*/  FFMA.FTZ R2, R200, R0, -R5 ;  /* 0x00000000c8027223 */ /* 0x002fc80000010805 */
[----:B------:R1:W-:Y:S01]  /*22290*/  MUFU.EX2 R175, R2 ;  /* 0x0000000200af7308 */ /* 0x0003e20000000800 */
[----:B------:R-:W-:Y:S01]  /*222a0*/  MOV R131, R13 ;  /* 0x0000000d00837202 */ /* 0x000fe20000000f00 */
[----:B------:R-:W-:Y:S01]  /*222b0*/  FMUL.FTZ R159, R159, R6 ;  /* 0x000000069f9f7220 */ /* 0x000fe20000410000 */
[----:B------:R-:W-:Y:S01]  /*222c0*/  MOV R122, R12 ;  /* 0x0000000c007a7202 */ /* 0x000fe20000000f00 */
[----:B------:R-:W-:Y:S01]  /*222d0*/  FMUL.FTZ R156, R156, R7 ;  /* 0x000000079c9c7220 */ /* 0x000fe20000410000 */
[----:B------:R-:W-:Y:S01]  /*222e0*/  F2FP.F16.F32.PACK_AB R12, R198, R171 ;  /* 0x000000abc60c723e */ /* 0x000fe200000000ff */
[----:B------:R-:W-:Y:S01]  /*222f0*/  FMUL.FTZ R157, R157, R7 ;  /* 0x000000079d9d7220 */ /* 0x000fe20000410000 */
[----:B------:R-:W-:Y:S02]  /*22300*/  F2FP.F16.F32.PACK_AB R13, R110, R86 ;  /* 0x000000566e0d723e */ /* 0x000fe400000000ff */
[----:B------:R-:W-:Y:S02]  /*22310*/  F2FP.F16.F32.PACK_AB R14, R199, R202 ;  /* 0x000000cac70e723e */ /* 0x000fe400000000ff */
[----:B------:R-:W-:Y:S01]  /*22320*/  F2FP.F16.F32.PACK_AB R15, R207, R206 ;  /* 0x000000cecf0f723e */ /* 0x000fe200000000ff */
[----:B-1----:R-:W-:-:S04]  /*22330*/  FFMA.FTZ R2, R201, R0, -R5 ;  /* 0x00000000c9027223 */ /* 0x002fc80000010805 */
[----:B------:R1:W2:Y:S02]  /*22340*/  MUFU.EX2 R174, R2 ;  /* 0x0000000200ae7308 */ /* 0x0002a40000000800 */
[----:B------:R-:W-:Y:S01]  /*22350*/  HMMA.16816.F32 R44, R12, R16, R156 ;  /* 0x000000100c2c723c */ /* 0x000fe2000000189c */
[----:B-1----:R-:W-:-:S05]  /*22360*/  FFMA.FTZ R2, R196, R0, -R5 ;  /* 0x00000000c4027223 */ /* 0x002fca0000010805 */
[----:B------:R1:W-:Y:S01]  /*22370*/  MUFU.EX2 R170, R2 ;  /* 0x0000000200aa7308 */ /* 0x0003e20000000800 */
[-C--:B------:R-:W-:Y:S01]  /*22380*/  FMUL.FTZ R166, R166, R6.reuse ;  /* 0x00000006a6a67220 */ /* 0x080fe20000410000 */
[-C--:B------:R-:W-:Y:S01]  /*22390*/  FMUL.FTZ R167, R167, R6.reuse ;  /* 0x00000006a7a77220 */ /* 0x080fe20000410000 */
[-C--:B------:R-:W-:Y:S01]  /*223a0*/  FMUL.FTZ R164, R164, R7.reuse ;  /* 0x00000007a4a47220 */ /* 0x080fe20000410000 */
[----:B------:R-:W-:Y:S01]  /*223b0*/  FMUL.FTZ R165, R165, R7 ;  /* 0x00000007a5a57220 */ /* 0x000fe20000410000 */
[----:B------:R-:W-:Y:S01]  /*223c0*/  FMUL.FTZ R162, R162, R6 ;  /* 0x00000006a2a27220 */ /* 0x000fe20000410000 */
[----:B-1----:R-:W-:-:S04]  /*223d0*/  FFMA.FTZ R2, R197, R0, -R5 ;  /* 0x00000000c5027223 */ /* 0x002fc80000010805 */
[----:B------:R1:W4:Y:S01]  /*223e0*/  MUFU.EX2 R158, R2 ;  /* 0x00000002009e7308 */ /* 0x0003220000000800 */
[-C--:B------:R-:W-:Y:S01]  /*223f0*/  FMUL.FTZ R163, R163, R6.reuse ;  /* 0x00000006a3a37220 */ /* 0x080fe20000410000 */
[-C--:B------:R-:W-:Y:S01]  /*22400*/  FMUL.FTZ R160, R160, R7.reuse ;  /* 0x00000007a0a07220 */ /* 0x080fe20000410000 */
[-C--:B------:R-:W-:Y:S01]  /*22410*/  FMUL.FTZ R161, R161, R7.reuse ;  /* 0x00000007a1a17220 */ /* 0x080fe20000410000 */
[-C--:B------:R-:W-:Y:S01]  /*22420*/  FMUL.FTZ R154, R154, R6.reuse ;  /* 0x000000069a9a7220 */ /* 0x080fe20000410000 */
[----:B------:R-:W-:Y:S01]  /*22430*/  FMUL.FTZ R155, R155, R6 ;  /* 0x000000069b9b7220 */ /* 0x000fe20000410000 */
[----:B------:R-:W-:Y:S01]  /*22440*/  FMUL.FTZ R152, R152, R7 ;  /* 0x0000000798987220 */ /* 0x000fe20000410000 */
[----:B-1----:R-:W-:-:S04]  /*22450*/  FFMA.FTZ R2, R126, R0, -R3 ;  /* 0x000000007e027223 */ /* 0x002fc80000010803 */
[----:B------:R1:W-:Y:S01]  /*22460*/  MUFU.EX2 R200, R2 ;  /* 0x0000000200c87308 */ /* 0x0003e20000000800 */
[----:B------:R-:W-:Y:S01]  /*22470*/  FMUL.FTZ R153, R153, R7 ;  /* 0x0000000799997220 */ /* 0x000fe20000410000 */
[C---:B------:R-:W-:Y:S06]  /*22480*/  HMMA.16816.F32 R164, R12.reuse, R8, R164 ;  /* 0x000000080ca4723c */ /* 0x040fec00000018a4 */
[----:B------:R-:W-:Y:S01]  /*22490*/  HMMA.16816.F32 R160, R12, R10, R160 ;  /* 0x0000000a0ca0723c */ /* 0x000fe200000018a0 */
[----:B-1----:R-:W-:-:S04]  /*224a0*/  FFMA.FTZ R2, R127, R0, -R3 ;  /* 0x000000007f027223 */ /* 0x002fc80000010803 */
[----:B------:R1:W-:Y:S01]  /*224b0*/  MUFU.EX2 R197, R2 ;  /* 0x0000000200c57308 */ /* 0x0003e20000000800 */
[C---:B------:R-:W-:Y:S01]  /*224c0*/  HMMA.16816.F32 R52, R12.reuse, R18, R152 ;  /* 0x000000120c34723c */ /* 0x040fe20000001898 */
        /* <DEDUP_REMOVED lines=10> */
[----:B-1----:R-:W-:Y:S01]  /*22570*/  FFMA.FTZ R2, R98, R0, -R3 ;  /* 0x0000000062027223 */ /* 0x002fe20000010803 */
[-C--:B------:R-:W-:Y:S01]  /*22580*/  FMUL.FTZ R136, R136, R7.reuse ;  /* 0x0000000788887220 */ /* 0x080fe20000410000 */
[----:B------:R-:W-:Y:S01]  /*22590*/  FMUL.FTZ R137, R137, R7 ;  /* 0x0000000789897220 */ /* 0x000fe20000410000 */
[----:B--2---:R-:W-:Y:S01]  /*225a0*/  F2FP.F16.F32.PACK_AB R8, R174, R175 ;  /* 0x000000afae08723e */ /* 0x004fe200000000ff */
[----:B------:R1:W-:Y:S01]  /*225b0*/  MUFU.EX2 R196, R2 ;  /* 0x0000000200c47308 */ /* 0x0003e20000000800 */
[----:B---3--:R-:W-:Y:S01]  /*225c0*/  HMMA.16816.F32 R148, R12, R20, R148 ;  /* 0x000000140c94723c */ /* 0x008fe20000001894 */
[----:B------:R-:W-:Y:S01]  /*225d0*/  F2FP.F16.F32.PACK_AB R9, R203, R87 ;  /* 0x00000057cb09723e */ /* 0x000fe200000000ff */
[----:B------:R-:W-:Y:S01]  /*225e0*/  FMUL.FTZ R146, R146, R6 ;  /* 0x0000000692927220 */ /* 0x000fe20000410000 */
[----:B----4-:R-:W-:Y:S01]  /*225f0*/  F2FP.F16.F32.PACK_AB R10, R158, R170 ;  /* 0x000000aa9e0a723e */ /* 0x010fe200000000ff */
[----:B------:R-:W-:Y:S01]  /*22600*/  FMUL.FTZ R147, R147, R6 ;  /* 0x0000000693937220 */ /* 0x000fe20000410000 */
[----:B------:R-:W-:Y:S01]  /*22610*/  F2FP.F16.F32.PACK_AB R11, R116, R64 ;  /* 0x00000040740b723e */ /* 0x000fe200000000ff */
[-C--:B------:R-:W-:Y:S01]  /*22620*/  FMUL.FTZ R144, R144, R7.reuse ;  /* 0x0000000790907220 */ /* 0x080fe20000410000 */
[----:B------:R-:W-:Y:S01]  /*22630*/  FMUL.FTZ R145, R145, R7 ;  /* 0x0000000791917220 */ /* 0x000fe20000410000 */
[----:B------:R-:W2:Y:S01]  /*22640*/  LDSM.16.MT88.4 R16, [R180+0xa800] ;  /* 0x00a80000b410783b */ /* 0x000ea20000004200 */
[----:B-1----:R-:W-:-:S04]  /*22650*/  FFMA.FTZ R2, R172, R0, -R5 ;  /* 0x00000000ac027223 */ /* 0x002fc80000010805 */
[----:B------:R1:W-:Y:S01]  /*22660*/  MUFU.EX2 R152, R2 ;  /* 0x0000000200987308 */ /* 0x0003e20000000800 */
[----:B------:R-:W-:Y:S01]  /*22670*/  HMMA.16816.F32 R140, R12, R28, R140 ;  /* 0x0000001c0c8c723c */ /* 0x000fe2000000188c */
[----:B-1----:R-:W-:-:S06]  /*22680*/  FFMA.FTZ R2, R173, R0, -R5 ;  /* 0x00000000ad027223 */ /* 0x002fcc0000010805 */
[----:B------:R1:W-:Y:S01]  /*22690*/  MUFU.EX2 R154, R2 ;  /* 0x00000002009a7308 */ /* 0x0003e20000000800 */
[----:B------:R-:W-:Y:S01]  /*226a0*/  HMMA.16816.F32 R136, R12, R30, R136 ;  /* 0x0000001e0c88723c */ /* 0x000fe20000001888 */
[----:B-1----:R-:W-:-:S06]  /*226b0*/  FFMA.FTZ R2, R168, R0, -R5 ;  /* 0x00000000a8027223 */ /* 0x002fcc0000010805 */
[----:B------:R1:W-:Y:S01]  /*226c0*/  MUFU.EX2 R153, R2 ;  /* 0x0000000200997308 */ /* 0x0003e20000000800 */
[C---:B------:R-:W-:Y:S06]  /*226d0*/  HMMA.16816.F32 R28, R8.reuse, R24, R164 ;  /* 0x00000018081c723c */ /* 0x040fec00000018a4 */
[----:B------:R-:W-:Y:S01]  /*226e0*/  HMMA.16816.F32 R24, R8, R26, R160 ;  /* 0x0000001a0818723c */ /* 0x000fe200000018a0 */
[----:B-1----:R-:W-:-:S04]  /*226f0*/  FFMA.FTZ R2, R169, R0, -R5 ;  /* 0x00000000a9027223 */ /* 0x002fc80000010805 */
[----:B------:R1:W-:Y:S01]  /*22700*/  MUFU.EX2 R156, R2 ;  /* 0x00000002009c7308 */ /* 0x0003e20000000800 */
[----:B------:R-:W-:Y:S01]  /*22710*/  HMMA.16816.F32 R144, R12, R22, R144 ;  /* 0x000000160c90723c */ /* 0x000fe20000001890 */
[-CC-:B------:R-:W-:Y:S01]  /*22720*/  FFMA.FTZ R4, R111, R0.reuse, -R3.reuse ;  /* 0x000000006f047223 */ /* 0x180fe20000010803 */
[----:B------:R-:W3:Y:S01]  /*22730*/  LDSM.16.MT88.4 R20, [R178+0xb000] ;  /* 0x00b00000b214783b */ /* 0x000ee20000004200 */
[----:B-1----:R-:W-:-:S04]  /*22740*/  FFMA.FTZ R2, R99, R0, -R3 ;  /* 0x0000000063027223 */ /* 0x002fc80000010803 */
[----:B------:R1:W-:Y:S01]  /*22750*/  MUFU.EX2 R161, R2 ;  /* 0x0000000200a17308 */ /* 0x0003e20000000800 */
[----:B------:R-:W-:Y:S01]  /*22760*/  HMMA.16816.F32 R68, R8, R32, R148 ;  /* 0x000000200844723c */ /* 0x000fe20000001894 */
[----:B-1----:R-:W-:-:S06]  /*22770*/  FFMA.FTZ R2, R114, R0, -R3 ;  /* 0x0000000072027223 */ /* 0x002fcc0000010803 */
[----:B------:R1:W-:Y:S02]  /*22780*/  MUFU.EX2 R160, R2 ;  /* 0x0000000200a07308 */ /* 0x0003e40000000800 */
[----:B-1----:R-:W-:-:S06]  /*22790*/  FFMA.FTZ R2, R115, R0, -R3 ;  /* 0x0000000073027223 */ /* 0x002fcc0000010803 */
[----:B------:R1:W-:Y:S01]  /*227a0*/  MUFU.EX2 R159, R2 ;  /* 0x00000002009f7308 */ /* 0x0003e20000000800 */
[----:B------:R-:W-:Y:S01]  /*227b0*/  HMMA.16816.F32 R60, R8, R34, R144 ;  /* 0x00000022083c723c */ /* 0x000fe20000001890 */
[----:B-1----:R-:W-:-:S06]  /*227c0*/  FFMA.FTZ R2, R128, R0, -R5 ;  /* 0x0000000080027223 */ /* 0x002fcc0000010805 */
[----:B------:R1:W-:Y:S08]  /*227d0*/  MUFU.EX2 R150, R2 ;  /* 0x0000000200967308 */ /* 0x0003f00000000800 */
[----:B------:R-:W4:Y:S01]  /*227e0*/  MUFU.EX2 R42, R4 ;  /* 0x00000004002a7308 */ /* 0x000f220000000800 */
[----:B-1----:R-:W-:-:S07]  /*227f0*/  FFMA.FTZ R2, R129, R0, -R5 ;  /* 0x0000000081027223 */ /* 0x002fce0000010805 */
[----:B------:R1:W3:Y:S02]  /*22800*/  MUFU.EX2 R148, R2 ;  /* 0x0000000200947308 */ /* 0x0002e40000000800 */
[----:B-1----:R-:W-:-:S06]  /*22810*/  FFMA.FTZ R2, R120, R0, -R5 ;  /* 0x0000000078027223 */ /* 0x002fcc0000010805 */
[----:B------:R1:W-:Y:S01]  /*22820*/  MUFU.EX2 R147, R2 ;  /* 0x0000000200937308 */ /* 0x0003e20000000800 */
[----:B----4-:R-:W-:Y:S02]  /*22830*/  MOV R173, R42 ;  /* 0x0000002a00ad7202 */ /* 0x010fe40000000f00 */
[----:B------:R-:W-:Y:S01]  /*22840*/  MOV R4, R41 ;  /* 0x0000002900047202 */ /* 0x000fe20000000f00 */
[----:B-1----:R-:W-:-:S04]  /*22850*/  FFMA.FTZ R2, R121, R0, -R5 ;  /* 0x0000000079027223 */ /* 0x002fc80000010805 */
[----:B------:R1:W4:Y:S01]  /*22860*/  MUFU.EX2 R146, R2 ;  /* 0x0000000200927308 */ /* 0x0003220000000800 */
[----:B------:R-:W-:Y:S02]  /*22870*/  MOV R169, R40 ;  /* 0x0000002800a97202 */ /* 0x000fe40000000f00 */
[----:B------:R-:W4:Y:S01]  /*22880*/  LDSM.16.MT88.4 R40, [R181+0xb000] ;  /* 0x00b00000b528783b */ /* 0x000f220000004200 */
[----:B------:R-:W-:Y:S01]  /*22890*/  HMMA.16816.F32 R44, R8, R36, R44 ;  /* 0x00000024082c723c */ /* 0x000fe2000000182c */
[----:B-1----:R-:W-:-:S04]  /*228a0*/  FFMA.FTZ R2, R94, R0, -R3 ;  /* 0x000000005e027223 */ /* 0x002fc80000010803 */
[----:B------:R1:W-:Y:S01]  /*228b0*/  MUFU.EX2 R157, R2 ;  /* 0x00000002009d7308 */ /* 0x0003e20000000800 */
[----:B------:R-:W-:Y:S01]  /*228c0*/  HMMA.16816.F32 R52, R8, R38, R52 ;  /* 0x000000260834723c */ /* 0x000fe20000001834 */
[----:B------:R-:W4:Y:S01]  /*228d0*/  LDSM.16.MT88.4 R36, [R180+0xb000] ;  /* 0x00b00000b424783b */ /* 0x000f220000004200 */
[----:B------:R-:W-:Y:S02]  /*228e0*/  MOV R114, R122 ;  /* 0x0000007a00727202 */ /* 0x000fe40000000f00 */
[----:B------:R-:W-:Y:S02]  /*228f0*/  MOV R122, R131 ;  /* 0x00000083007a7202 */ /* 0x000fe40000000f00 */
[----:B------:R-:W-:Y:S01]  /*22900*/  MOV R201, R130 ;  /* 0x0000008200c97202 */ /* 0x000fe20000000f00 */
[----:B-1----:R-:W-:-:S04]  /*22910*/  FFMA.FTZ R2, R95, R0, -R3 ;  /* 0x000000005f027223 */ /* 0x002fc80000010803 */
[----:B------:R1:W-:Y:S01]  /*22920*/  MUFU.EX2 R155, R2 ;  /* 0x00000002009b7308 */ /* 0x0003e20000000800 */
[----:B------:R-:W-:Y:S01]  /*22930*/  MOV R130, R75 ;  /* 0x0000004b00827202 */ /* 0x000fe20000000f00 */
[C---:B--2---:R-:W-:Y:S01]  /*22940*/  HMMA.16816.F32 R136, R8.reuse, R18, R136 ;  /* 0x000000120888723c */ /* 0x044fe20000001888 */
[----:B------:R-:W-:Y:S02]  /*22950*/  MOV R131, R73 ;  /* 0x0000004900837202 */ /* 0x000fe40000000f00 */
[----:B------:R-:W-:Y:S02]  /*22960*/  MOV R111, R74 ;  /* 0x0000004a006f7202 */ /* 0x000fe40000000f00 */
[----:B------:R-:W-:Y:S02]  /*22970*/  MOV R123, R72 ;  /* 0x00000048007b7202 */ /* 0x000fe40000000f00 */
[----:B------:R-:W-:Y:S01]  /*22980*/  HMMA.16816.F32 R72, R8, R16, R140 ;  /* 0x000000100848723c */ /* 0x000fe2000000188c */
[----:B------:R-:W2:Y:S01]  /*22990*/  LDSM.16.MT88.4 R16, [R178+0xb800] ;  /* 0x00b80000b210783b */ /* 0x000ea20000004200 */
[----:B-1----:R-:W-:-:S04]  /*229a0*/  FFMA.FTZ R2, R106, R0, -R3 ;  /* 0x000000006a027223 */ /* 0x002fc80000010803 */
[----:B------:R1:W-:Y:S01]  /*229b0*/  MUFU.EX2 R151, R2 ;  /* 0x0000000200977308 */ /* 0x0003e20000000800 */
[----:B------:R-:W-:Y:S02]  /*229c0*/  MOV R98, R49 ;  /* 0x0000003100627202 */ /* 0x000fe40000000f00 */
[----:B------:R-:W-:Y:S02]  /*229d0*/  MOV R99, R48 ;  /* 0x0000003000637202 */ /* 0x000fe40000000f00 */
[----:B------:R-:W-:Y:S01]  /*229e0*/  F2FP.F16.F32.PACK_AB R12, R154, R152 ;  /* 0x000000989a0c723e */ /* 0x000fe200000000ff */
[----:B------:R-:W2:Y:S01]  /*229f0*/  LDSM.16.MT88.4 R48, [R179+0xb000] ;  /* 0x00b00000b330783b */ /* 0x000ea20000004200 */
[----:B-1----:R-:W-:-:S04]  /*22a00*/  FFMA.FTZ R2, R117, R0, -R5 ;  /* 0x0000000075027223 */ /* 0x002fc80000010805 */
[----:B------:R1:W-:Y:S01]  /*22a10*/  MUFU.EX2 R143, R2 ;  /* 0x00000002008f7308 */ /* 0x0003e20000000800 */
[----:B------:R-:W-:Y:S02]  /*22a20*/  F2FP.F16.F32.PACK_AB R13, R99, R59 ;  /* 0x0000003b630d723e */ /* 0x000fe400000000ff */
[----:B------:R-:W-:Y:S02]  /*22a30*/  F2FP.F16.F32.PACK_AB R14, R156, R153 ;  /* 0x000000999c0e723e */ /* 0x000fe400000000ff */
[----:B------:R-:W-:Y:S01]  /*22a40*/  F2FP.F16.F32.PACK_AB R15, R98, R4 ;  /* 0x00000004620f723e */ /* 0x000fe200000000ff */
[----:B-1----:R-:W-:-:S04]  /*22a50*/  FFMA.FTZ R2, R85, R0, -R5 ;  /* 0x0000000055027223 */ /* 0x002fc80000010805 */
[----:B------:R1:W2:Y:S02]  /*22a60*/  MUFU.EX2 R142, R2 ;  /* 0x00000002008e7308 */ /* 0x0002a40000000800 */
[C---:B---3--:R-:W-:Y:S01]  /*22a70*/  HMMA.16816.F32 R32, R12.reuse, R20, R28 ;  /* 0x000000140c20723c */ /* 0x048fe2000000181c */
[----:B------:R-:W3:Y:S05]  /*22a80*/  LDSM.16.MT88.4 R28, [R181+0xb800] ;  /* 0x00b80000b51c783b */ /* 0x000eea0000004200 */
[----:B------:R-:W-:Y:S01]  /*22a90*/  HMMA.16816.F32 R24, R12, R22, R24 ;  /* 0x000000160c18723c */ /* 0x000fe20000001818 */
[----:B-1----:R-:W-:-:S04]  /*22aa0*/  FFMA.FTZ R2, R108, R0, -R5 ;  /* 0x000000006c027223 */ /* 0x002fc80000010805 */
[----:B------:R1:W-:Y:S02]  /*22ab0*/  MUFU.EX2 R141, R2 ;  /* 0x00000002008d7308 */ /* 0x0003e40000000800 */
[----:B-1----:R-:W-:-:S06]  /*22ac0*/  FFMA.FTZ R2, R109, R0, -R5 ;  /* 0x000000006d027223 */ /* 0x002fcc0000010805 */
[----:B------:R1:W3:Y:S01]  /*22ad0*/  MUFU.EX2 R140, R2 ;  /* 0x00000002008c7308 */ /* 0x0002e20000000800 */
[----:B------:R-:W-:Y:S02]  /*22ae0*/  MOV R94, R201 ;  /* 0x000000c9005e7202 */ /* 0x000fe40000000f00 */
[----:B------:R-:W-:Y:S01]  /*22af0*/  MOV R95, R56 ;  /* 0x00000038005f7202 */ /* 0x000fe20000000f00 */
[----:B-1----:R-:W-:-:S04]  /*22b00*/  FFMA.FTZ R2, R107, R0, -R3 ;  /* 0x000000006b027223 */ /* 0x002fc80000010803 */
[----:B------:R1:W-:Y:S01]  /*22b10*/  MUFU.EX2 R149, R2 ;  /* 0x0000000200957308 */ /* 0x0003e20000000800 */
[----:B----4-:R-:W-:Y:S01]  /*22b20*/  HMMA.16816.F32 R20, R12, R40, R44 ;  /* 0x000000280c14723c */ /* 0x010fe2000000182c */
[----:B------:R-:W-:Y:S02]  /*22b30*/  F2FP.F16.F32.PACK_AB R8, R148, R150 ;  /* 0x000000969408723e */ /* 0x000fe400000000ff */
[----:B------:R-:W-:Y:S02]  /*22b40*/  F2FP.F16.F32.PACK_AB R9, R114, R122 ;  /* 0x0000007a7209723e */ /* 0x000fe400000000ff */
[----:B------:R-:W-:Y:S01]  /*22b50*/  F2FP.F16.F32.PACK_AB R10, R146, R147 ;  /* 0x00000093920a723e */ /* 0x000fe200000000ff */
[----:B-1----:R-:W-:-:S04]  /*22b60*/  FFMA.FTZ R2, R84, R0, -R3 ;  /* 0x0000000054027223 */ /* 0x002fc80000010803 */
[----:B------:R1:W-:Y:S01]  /*22b70*/  MUFU.EX2 R145, R2 ;  /* 0x0000000200917308 */ /* 0x0003e20000000800 */
[----:B------:R-:W-:Y:S01]  /*22b80*/  HMMA.16816.F32 R40, R12, R42, R52 ;  /* 0x0000002a0c28723c */ /* 0x000fe20000001834 */
[----:B------:R-:W-:Y:S01]  /*22b90*/  F2FP.F16.F32.PACK_AB R11, R94, R95 ;  /* 0x0000005f5e0b723e */ /* 0x000fe200000000ff */
[----:B------:R-:W4:Y:S01]  /*22ba0*/  LDSM.16.MT88.4 R52, [R179+0xb800] ;  /* 0x00b80000b334783b */ /* 0x000f220000004200 */
[----:B------:R-:W-:Y:S02]  /*22bb0*/  MOV R121, R59 ;  /* 0x0000003b00797202 */ /* 0x000fe40000000f00 */
[----:B------:R-:W-:Y:S02]  /*22bc0*/  MOV R164, R57 ;  /* 0x0000003900a47202 */ /* 0x000fe40000000f00 */
[----:B------:R-:W-:Y:S01]  /*22bd0*/  MOV R162, R58 ;  /* 0x0000003a00a27202 */ /* 0x000fe20000000f00 */
[----:B-1----:R-:W-:-:S04]  /*22be0*/  FFMA.FTZ R2, R78, R0, -R3 ;  /* 0x000000004e027223 */ /* 0x002fc80000010803 */
[----:B------:R1:W-:Y:S01]  /*22bf0*/  MUFU.EX2 R144, R2 ;  /* 0x0000000200907308 */ /* 0x0003e20000000800 */
[C---:B------:R-:W-:Y:S01]  /*22c00*/  HMMA.16816.F32 R56, R12.reuse, R38, R136 ;  /* 0x000000260c38723c */ /* 0x040fe20000001888 */
[----:B------:R-:W-:Y:S02]  /*22c10*/  MOV R106, R4 ;  /* 0x00000004006a7202 */ /* 0x000fe40000000f00 */
[----:B------:R-:W-:Y:S02]  /*22c20*/  MOV R166, R111 ;  /* 0x0000006f00a67202 */ /* 0x000fe40000000f00 */
[----:B------:R-:W-:Y:S01]  /*22c30*/  MOV R4, R67 ;  /* 0x0000004300047202 */ /* 0x000fe20000000f00 */
[----:B------:R-:W-:Y:S01]  /*22c40*/  HMMA.16816.F32 R72, R12, R36, R72 ;  /* 0x000000240c48723c */ /* 0x000fe20000001848 */
[----:B------:R-:W-:Y:S01]  /*22c50*/  MOV R111, R65 ;  /* 0x00000041006f7202 */ /* 0x000fe20000000f00 */
[----:B------:R-:W4:Y:S01]  /*22c60*/  LDSM.16.MT88.4 R36, [R178+0xc000] ;  /* 0x00c00000b224783b */ /* 0x000f220000004200 */
[----:B------:R-:W-:Y:S01]  /*22c70*/  MOV R168, R66 ;  /* 0x0000004200a87202 */ /* 0x000fe20000000f00 */
[----:B-1----:R-:W-:Y:S01]  /*22c80*/  FFMA.FTZ R2, R124, R0, -R5 ;  /* 0x000000007c027223 */ /* 0x002fe20000010805 */
[----:B------:R-:W-:-:S03]  /*22c90*/  MOV R115, R64 ;  /* 0x0000004000737202 */ /* 0x000fc60000000f00 */
[----:B------:R1:W-:Y:S01]  /*22ca0*/  MUFU.EX2 R136, R2 ;  /* 0x0000000200887308 */ /* 0x0003e20000000800 */
[----:B------:R-:W-:Y:S01]  /*22cb0*/  MOV R201, R135 ;  /* 0x0000008700c97202 */ /* 0x000fe20000000f00 */
[C---:B--2---:R-:W-:Y:S01]  /*22cc0*/  HMMA.16816.F32 R64, R8.reuse, R16, R32 ;  /* 0x000000100840723c */ /* 0x044fe20000001820 */
[----:B------:R-:W-:Y:S01]  /*22cd0*/  MOV R172, R134 ;  /* 0x0000008600ac7202 */ /* 0x000fe20000000f00 */
[----:B------:R-:W-:Y:S04]  /*22ce0*/  LDSM.16.MT88.4 R32, [R179+0xc000] ;  /* 0x00c00000b320783b */ /* 0x000fe80000004200 */
[----:B------:R-:W-:Y:S01]  /*22cf0*/  HMMA.16816.F32 R44, R8, R18, R24 ;  /* 0x00000012082c723c */ /* 0x000fe20000001818 */
[----:B------:R-:W2:Y:S01]  /*22d00*/  LDSM.16.MT88.4 R16, [R181+0xc000] ;  /* 0x00c00000b510783b */ /* 0x000ea20000004200 */
[----:B-1----:R-:W-:-:S04]  /*22d10*/  FFMA.FTZ R2, R125, R0, -R5 ;  /* 0x000000007d027223 */ /* 0x002fc80000010805 */
[----:B------:R1:W2:Y:S01]  /*22d20*/  MUFU.EX2 R135, R2 ;  /* 0x0000000200877308 */ /* 0x0002a20000000800 */
[----:B------:R-:W-:Y:S01]  /*22d30*/  HMMA.16816.F32 R68, R12, R48, R68 ;  /* 0x000000300c44723c */ /* 0x000fe20000001844 */
[----:B------:R-:W-:-:S05]  /*22d40*/  MOV R167, R131 ;  /* 0x0000008300a77202 */ /* 0x000fca0000000f00 */
[----:B------:R-:W-:Y:S01]  /*22d50*/  HMMA.16816.F32 R60, R12, R50, R60 ;  /* 0x000000320c3c723c */ /* 0x000fe2000000183c */
[----:B------:R-:W2:Y:S01]  /*22d60*/  LDSM.16.MT88.4 R48, [R180+0xb800] ;  /* 0x00b80000b430783b */ /* 0x000ea20000004200 */
[----:B-1----:R-:W-:-:S04]  /*22d70*/  FFMA.FTZ R2, R96, R0, -R5 ;  /* 0x0000000060027223 */ /* 0x002fc80000010805 */
[----:B------:R1:W-:Y:S01]  /*22d80*/  MUFU.EX2 R134, R2 ;  /* 0x0000000200867308 */ /* 0x0003e20000000800 */
[C---:B---3--:R-:W-:Y:S06]  /*22d90*/  HMMA.16816.F32 R24, R8.reuse, R28, R20 ;  /* 0x0000001c0818723c */ /* 0x048fec0000001814 */
[----:B------:R-:W-:Y:S01]  /*22da0*/  HMMA.16816.F32 R20, R8, R30, R40 ;  /* 0x0000001e0814723c */ /* 0x000fe20000001828 */
[----:B-1----:R-:W-:-:S04]  /*22db0*/  FFMA.FTZ R2, R97, R0, -R5 ;  /* 0x0000000061027223 */ /* 0x002fc80000010805 */
[----:B------:R1:W3:Y:S02]  /*22dc0*/  MUFU.EX2 R131, R2 ;  /* 0x0000000200837308 */ /* 0x0002e40000000800 */
[----:B-1----:R-:W-:-:S06]  /*22dd0*/  FFMA.FTZ R2, R102, R0, -R3 ;  /* 0x0000000066027223 */ /* 0x002fcc0000010803 */
[----:B------:R1:W-:Y:S01]  /*22de0*/  MUFU.EX2 R139, R2 ;  /* 0x00000002008b7308 */ /* 0x0003e20000000800 */
[----:B------:R-:W-:Y:S01]  /*22df0*/  F2FP.F16.F32.PACK_AB R12, R142, R143 ;  /* 0x0000008f8e0c723e */ /* 0x000fe200000000ff */
[----:B-1----:R-:W-:-:S06]  /*22e00*/  FFMA.FTZ R2, R103, R0, -R3 ;  /* 0x0000000067027223 */ /* 0x002fcc0000010803 */
[----:B------:R1:W-:Y:S01]  /*22e10*/  MUFU.EX2 R138, R2 ;  /* 0x00000002008a7308 */ /* 0x0003e20000000800 */
[----:B------:R-:W-:Y:S02]  /*22e20*/  F2FP.F16.F32.PACK_AB R13, R205, R169 ;  /* 0x000000a9cd0d723e */ /* 0x000fe400000000ff */
[----:B------:R-:W-:Y:S02]  /*22e30*/  F2FP.F16.F32.PACK_AB R14, R140, R141 ;  /* 0x0000008d8c0e723e */ /* 0x000fe400000000ff */
[----:B------:R-:W-:Y:S01]  /*22e40*/  F2FP.F16.F32.PACK_AB R15, R173, R204 ;  /* 0x000000ccad0f723e */ /* 0x000fe200000000ff */
[----:B-1----:R-:W-:-:S04]  /*22e50*/  FFMA.FTZ R2, R92, R0, -R3 ;  /* 0x000000005c027223 */ /* 0x002fc80000010803 */
[----:B------:R1:W-:Y:S01]  /*22e60*/  MUFU.EX2 R137, R2 ;  /* 0x0000000200897308 */ /* 0x0003e20000000800 */
[----:B----4-:R-:W-:Y:S01]  /*22e70*/  HMMA.16816.F32 R68, R8, R52, R68 ;  /* 0x000000340844723c */ /* 0x010fe20000001844 */
[----:B-1----:R-:W-:-:S06]  /*22e80*/  FFMA.FTZ R2, R112, R0, -R5 ;  /* 0x0000000070027223 */ /* 0x002fcc0000010805 */
[----:B------:R1:W-:Y:S01]  /*22e90*/  MUFU.EX2 R127, R2 ;  /* 0x00000002007f7308 */ /* 0x0003e20000000800 */
[----:B------:R-:W-:Y:S06]  /*22ea0*/  HMMA.16816.F32 R40, R8, R54, R60 ;  /* 0x000000360828723c */ /* 0x000fec000000183c */
[----:B------:R-:W-:Y:S01]  /*22eb0*/  HMMA.16816.F32 R52, R12, R38, R44 ;  /* 0x000000260c34723c */ /* 0x000fe2000000182c */
[----:B------:R-:W4:Y:S01]  /*22ec0*/  LDSM.16.MT88.4 R44, [R178+0xc800] ;  /* 0x00c80000b22c783b */ /* 0x000f220000004200 */
[----:B-1----:R-:W-:-:S04]  /*22ed0*/  FFMA.FTZ R2, R113, R0, -R5 ;  /* 0x0000000071027223 */ /* 0x002fc80000010805 */
[----:B------:R1:W4:Y:S01]  /*22ee0*/  MUFU.EX2 R126, R2 ;  /* 0x00000002007e7308 */ /* 0x0003220000000800 */
[----:B--2---:R-:W-:Y:S01]  /*22ef0*/  HMMA.16816.F32 R28, R12, R18, R20 ;  /* 0x000000120c1c723c */ /* 0x004fe20000001814 */
[----:B------:R-:W2:Y:S01]  /*22f00*/  LDSM.16.MT88.4 R20, [R181+0xc800] ;  /* 0x00c80000b514783b */ /* 0x000ea20000004200 */
[----:B------:R-:W-:Y:S01]  /*22f10*/  MOV R163, R130 ;  /* 0x0000008200a37202 */ /* 0x000fe20000000f00 */
[----:B-1----:R-:W-:-:S04]  /*22f20*/  FFMA.FTZ R2, R119, R0, -R5 ;  /* 0x0000000077027223 */ /* 0x002fc80000010805 */
[----:B------:R1:W-:Y:S01]  /*22f30*/  MUFU.EX2 R125, R2 ;  /* 0x00000002007d7308 */ /* 0x0003e20000000800 */
[C---:B------:R-:W-:Y:S06]  /*22f40*/  HMMA.16816.F32 R72, R8.reuse, R48, R72 ;  /* 0x000000300848723c */ /* 0x040fec0000001848 */
[----:B------:R-:W-:Y:S01]  /*22f50*/  HMMA.16816.F32 R56, R8, R50, R56 ;  /* 0x000000320838723c */ /* 0x000fe20000001838 */
[----:B------:R-:W2:Y:S01]  /*22f60*/  LDSM.16.MT88.4 R48, [R180+0xc000] ;  /* 0x00c00000b430783b */ /* 0x000ea20000004200 */
[----:B-1----:R-:W-:-:S04]  /*22f70*/  FFMA.FTZ R2, R93, R0, -R5 ;  /* 0x000000005d027223 */ /* 0x002fc80000010805 */
[----:B------:R1:W2:Y:S01]  /*22f80*/  MUFU.EX2 R124, R2 ;  /* 0x00000002007c7308 */ /* 0x0002a20000000800 */
[C---:B------:R-:W-:Y:S06]  /*22f90*/  HMMA.16816.F32 R64, R12.reuse, R36, R64 ;  /* 0x000000240c40723c */ /* 0x040fec0000001840 */
[----:B------:R-:W-:Y:S01]  /*22fa0*/  HMMA.16816.F32 R60, R12, R16, R24 ;  /* 0x000000100c3c723c */ /* 0x000fe20000001818 */
[----:B------:R-:W2:Y:S01]  /*22fb0*/  LDSM.16.MT88.4 R16, [R179+0xc800] ;  /* 0x00c80000b310783b */ /* 0x000ea20000004200 */
[----:B------:R-:W-:Y:S01]  /*22fc0*/  MOV R165, R87 ;  /* 0x0000005700a57202 */ /* 0x000fe20000000f00 */
[----:B-1----:R-:W-:Y:S01]  /*22fd0*/  FFMA.FTZ R2, R80, R0, -R3 ;  /* 0x0000000050027223 */ /* 0x002fe20000010803 */
[----:B------:R-:W-:-:S02]  /*22fe0*/  F2FP.F16.F32.PACK_AB R8, R135, R136 ;  /* 0x000000888708723e */ /* 0x000fc400000000ff */
[----:B------:R-:W-:Y:S01]  /*22ff0*/  HMMA.16816.F32 R68, R12, R32, R68 ;  /* 0x000000200c44723c */ /* 0x000fe20000001844 */
[----:B------:R-:W-:Y:S01]  /*23000*/  F2FP.F16.F32.PACK_AB R9, R197, R200 ;  /* 0x000000c8c509723e */ /* 0x000fe200000000ff */
[----:B------:R1:W-:Y:S01]  /*23010*/  MUFU.EX2 R130, R2 ;  /* 0x0000000200827308 */ /* 0x0003e20000000800 */
[----:B------:R-:W-:Y:S01]  /*23020*/  MOV R87, R118 ;  /* 0x0000007600577202 */ /* 0x000fe20000000f00 */
[----:B------:R-:W2:Y:S01]  /*23030*/  LDSM.16.MT88.4 R36, [R180+0xc800] ;  /* 0x00c80000b424783b */ /* 0x000ea20000004200 */
[----:B-1----:R-:W-:-:S05]  /*23040*/  FFMA.FTZ R2, R90, R0, -R3 ;  /* 0x000000005a027223 */ /* 0x002fca0000010803 */
[----:B------:R1:W-:Y:S02]  /*23050*/  MUFU.EX2 R129, R2 ;  /* 0x0000000200817308 */ /* 0x0003e40000000800 */
[----:B-1----:R-:W-:-:S06]  /*23060*/  FFMA.FTZ R2, R91, R0, -R3 ;  /* 0x000000005b027223 */ /* 0x002fcc0000010803 */
[----:B------:R1:W-:Y:S01]  /*23070*/  MUFU.EX2 R128, R2 ;  /* 0x0000000200807308 */ /* 0x0003e20000000800 */
[----:B---3--:R-:W-:Y:S01]  /*23080*/  F2FP.F16.F32.PACK_AB R10, R131, R134 ;  /* 0x00000086830a723e */ /* 0x008fe200000000ff */
[----:B------:R-:W-:Y:S01]  /*23090*/  HMMA.16816.F32 R24, R12, R34, R40 ;  /* 0x000000220c18723c */ /* 0x000fe20000001828 */
[----:B------:R-:W-:Y:S01]  /*230a0*/  F2FP.F16.F32.PACK_AB R11, R161, R196 ;  /* 0x000000c4a10b723e */ /* 0x000fe200000000ff */
[----:B-1----:R-:W-:-:S04]  /*230b0*/  FFMA.FTZ R2, R194, R0, -R5 ;  /* 0x00000000c2027223 */ /* 0x002fc80000010805 */
[----:B------:R1:W-:Y:S02]  /*230c0*/  MUFU.EX2 R118, R2 ;  /* 0x0000000200767308 */ /* 0x0003e40000000800 */
[----:B----4-:R-:W-:Y:S01]  /*230d0*/  HMMA.16816.F32 R64, R8, R44, R64 ;  /* 0x0000002c0840723c */ /* 0x010fe20000001840 */
[----:B-1----:R-:W-:-:S05]  /*230e0*/  FFMA.FTZ R2, R105, R0, -R5 ;  /* 0x0000000069027223 */ /* 0x002fca0000010805 */
[----:B------:R1:W3:Y:S01]  /*230f0*/  MUFU.EX2 R120, R2 ;  /* 0x0000000200787308 */ /* 0x0002e20000000800 */
[C---:B------:R-:W-:Y:S01]  /*23100*/  HMMA.16816.F32 R52, R8.reuse, R46, R52 ;  /* 0x0000002e0834723c */ /* 0x040fe20000001834 */
[----:B------:R-:W4:Y:S05]  /*23110*/  LDSM.16.MT88.4 R44, [R178+0xd000] ;  /* 0x00d00000b22c783b */ /* 0x000f2a0000004200 */
[----:B--2---:R-:W-:Y:S01]  /*23120*/  HMMA.16816.F32 R32, R8, R22, R28 ;  /* 0x000000160820723c */ /* 0x004fe2000000181c */
[----:B------:R-:W2:Y:S01]  /*23130*/  LDSM.16.MT88.4 R28, [R181+0xd000] ;  /* 0x00d00000b51c783b */ /* 0x000ea20000004200 */
[----:B-1----:R-:W-:-:S04]  /*23140*/  FFMA.FTZ R2, R208, R0, -R5 ;  /* 0x00000000d0027223 */ /* 0x002fc80000010805 */
[----:B------:R1:W-:Y:S01]  /*23150*/  MUFU.EX2 R119, R2 ;  /* 0x0000000200777308 */ /* 0x0003e20000000800 */
[----:B------:R-:W-:Y:S01]  /*23160*/  MOV R78, R122 ;  /* 0x0000007a004e7202 */ /* 0x000fe20000000f00 */
[----:B------:R-:W-:Y:S01]  /*23170*/  HMMA.16816.F32 R72, R12, R48, R72 ;  /* 0x000000300c48723c */ /* 0x000fe20000001848 */
[----:B-1----:R-:W-:Y:S01]  /*23180*/  FFMA.FTZ R2, R82, R0, -R5 ;  /* 0x0000000052027223 */ /* 0x002fe20000010805 */
[----:B------:R-:W-:Y:S02]  /*23190*/  MOV R82, R115 ;  /* 0x0000007300527202 */ /* 0x000fe40000000f00 */
[----:B------:R-:W-:Y:S02]  /*231a0*/  MOV R115, R99 ;  /* 0x0000006300737202 */ /* 0x000fe40000000f00 */
[----:B------:R1:W3:Y:S01]  /*231b0*/  MUFU.EX2 R117, R2 ;  /* 0x0000000200757308 */ /* 0x0002e20000000800 */
[----:B------:R-:W-:Y:S02]  /*231c0*/  MOV R99, R165 ;  /* 0x000000a500637202 */ /* 0x000fe40000000f00 */
[----:B------:R-:W-:-:S02]  /*231d0*/  MOV R165, R166 ;  /* 0x000000a600a57202 */ /* 0x000fc40000000f00 */
[----:B------:R-:W-:Y:S01]  /*231e0*/  MOV R166, R123 ;  /* 0x0000007b00a67202 */ /* 0x000fe20000000f00 */
[----:B------:R-:W-:Y:S01]  /*231f0*/  HMMA.16816.F32 R40, R12, R50, R56 ;  /* 0x000000320c28723c */ /* 0x000fe20000001838 */
[----:B-1----:R-:W-:-:S04]  /*23200*/  FFMA.FTZ R2, R189, R0, -R3 ;  /* 0x00000000bd027223 */ /* 0x002fc80000010803 */
[----:B------:R1:W-:Y:S01]  /*23210*/  MUFU.EX2 R123, R2 ;  /* 0x00000002007b7308 */ /* 0x0003e20000000800 */
[----:B------:R-:W-:Y:S01]  /*23220*/  MOV R80, R121 ;  /* 0x0000007900507202 */ /* 0x000fe20000000f00 */
[----:B------:R-:W-:Y:S01]  /*23230*/  HMMA.16816.F32 R60, R8, R20, R60 ;  /* 0x00000014083c723c */ /* 0x000fe2000000183c */
[----:B------:R-:W3:Y:S01]  /*23240*/  LDSM.16.MT88.4 R20, [R179+0xd000] ;  /* 0x00d00000b314783b */ /* 0x000ee20000004200 */
[----:B-1----:R-:W-:-:S04]  /*23250*/  FFMA.FTZ R2, R83, R0, -R3 ;  /* 0x0000000053027223 */ /* 0x002fc80000010803 */
[----:B------:R1:W-:Y:S01]  /*23260*/  MUFU.EX2 R122, R2 ;  /* 0x00000002007a7308 */ /* 0x0003e20000000800 */
[C---:B------:R-:W-:Y:S06]  /*23270*/  HMMA.16816.F32 R68, R8.reuse, R16, R68 ;  /* 0x000000100844723c */ /* 0x040fec0000001844 */
[----:B------:R-:W-:Y:S01]  /*23280*/  HMMA.16816.F32 R24, R8, R18, R24 ;  /* 0x000000120818723c */ /* 0x000fe20000001818 */
[----:B------:R-:W3:Y:S01]  /*23290*/  LDSM.16.MT88.4 R16, [R180+0xd000] ;  /* 0x00d00000b410783b */ /* 0x000ee20000004200 */
[----:B-1----:R-:W-:-:S04]  /*232a0*/  FFMA.FTZ R2, R195, R0, -R3 ;  /* 0x00000000c3027223 */ /* 0x002fc80000010803 */
[----:B------:R1:W-:Y:S01]  /*232b0*/  MUFU.EX2 R121, R2 ;  /* 0x0000000200797308 */ /* 0x0003e20000000800 */
[----:B------:R-:W-:Y:S02]  /*232c0*/  MOV R195, R114 ;  /* 0x0000007200c37202 */ /* 0x000fe40000000f00 */
[----:B------:R-:W-:Y:S02]  /*232d0*/  MOV R189, R95 ;  /* 0x0000005f00bd7202 */ /* 0x000fe40000000f00 */
[----:B------:R-:W-:Y:S01]  /*232e0*/  MOV R95, R99 ;  /* 0x00000063005f7202 */ /* 0x000fe20000000f00 */
[----:B-1----:R-:W-:-:S04]  /*232f0*/  FFMA.FTZ R2, R212, R0, -R5 ;  /* 0x00000000d4027223 */ /* 0x002fc80000010805 */
[----:B------:R1:W-:Y:S01]  /*23300*/  MUFU.EX2 R114, R2 ;  /* 0x0000000200727308 */ /* 0x0003e20000000800 */
[----:B------:R-:W-:Y:S02]  /*23310*/  MOV R99, R4 ;  /* 0x0000000400637202 */ /* 0x000fe40000000f00 */
[----:B------:R-:W-:Y:S02]  /*23320*/  MOV R4, R111 ;  /* 0x0000006f00047202 */ /* 0x000fe40000000f00 */
[----:B------:R-:W-:Y:S01]  /*23330*/  MOV R212, R115 ;  /* 0x0000007300d47202 */ /* 0x000fe20000000f00 */
[----:B-1----:R-:W-:-:S04]  /*23340*/  FFMA.FTZ R2, R101, R0, -R5 ;  /* 0x0000000065027223 */ /* 0x002fc80000010805 */
[----:B------:R1:W3:Y:S01]  /*23350*/  MUFU.EX2 R112, R2 ;  /* 0x0000000200707308 */ /* 0x0002e20000000800 */
[----:B------:R-:W-:Y:S01]  /*23360*/  MOV R115, R98 ;  /* 0x0000006200737202 */ /* 0x000fe20000000f00 */
[C---:B------:R-:W-:Y:S01]  /*23370*/  HMMA.16816.F32 R72, R8.reuse, R36, R72 ;  /* 0x000000240848723c */ /* 0x040fe20000001848 */
[----:B------:R-:W-:Y:S02]  /*23380*/  F2FP.F16.F32.PACK_AB R12, R126, R127 ;  /* 0x0000007f7e0c723e */ /* 0x000fe400000000ff */
[----:B------:R-:W-:Y:S02]  /*23390*/  F2FP.F16.F32.PACK_AB R13, R159, R160 ;  /* 0x000000a09f0d723e */ /* 0x000fe400000000ff */
[----:B------:R-:W-:Y:S01]  /*233a0*/  F2FP.F16.F32.PACK_AB R14, R124, R125 ;  /* 0x0000007d7c0e723e */ /* 0x000fe200000000ff */
[----:B------:R-:W-:Y:S01]  /*233b0*/  HMMA.16816.F32 R40, R8, R38, R40 ;  /* 0x000000260828723c */ /* 0x000fe20000001828 */
[----:B------:R-:W-:Y:S01]  /*233c0*/  F2FP.F16.F32.PACK_AB R15, R155, R157 ;  /* 0x0000009d9b0f723e */ /* 0x000fe200000000ff */
[----:B-1----:R-:W-:-:S04]  /*233d0*/  FFMA.FTZ R2, R214, R0, -R5 ;  /* 0x00000000d6027223 */ /* 0x002fc80000010805 */
[----:B------:R1:W-:Y:S01]  /*233e0*/  MUFU.EX2 R111, R2 ;  /* 0x00000002006f7308 */ /* 0x0003e20000000800 */
[----:B------:R-:W-:Y:S01]  /*233f0*/  MOV R98, R110 ;  /* 0x0000006e00627202 */ /* 0x000fe20000000f00 */
[----:B----4-:R-:W-:Y:S01]  /*23400*/  HMMA.16816.F32 R64, R12, R44, R64 ;  /* 0x0000002c0c40723c */ /* 0x010fe20000001840 */
[----:B------:R-:W-:Y:S01]  /*23410*/  MOV R214, R115 ;  /* 0x0000007300d67202 */ /* 0x000fe20000000f00 */
[----:B-1----:R-:W-:-:S04]  /*23420*/  FFMA.FTZ R2, R88, R0, -R5 ;  /* 0x0000000058027223 */ /* 0x002fc80000010805 */
[----:B------:R1:W4:Y:S01]  /*23430*/  MUFU.EX2 R110, R2 ;  /* 0x00000002006e7308 */ /* 0x0003220000000800 */
[C---:B------:R-:W-:Y:S01]  /*23440*/  HMMA.16816.F32 R52, R12.reuse, R46, R52 ;  /* 0x0000002e0c34723c */ /* 0x040fe20000001834 */
[----:B------:R-:W4:Y:S05]  /*23450*/  LDSM.16.MT88.4 R44, [R178+0xd800] ;  /* 0x00d80000b22c783b */ /* 0x000f2a0000004200 */
[----:B--2---:R-:W-:Y:S01]  /*23460*/  HMMA.16816.F32 R36, R12, R30, R32 ;  /* 0x0000001e0c24723c */ /* 0x004fe20000001820 */
[----:B------:R-:W2:Y:S01]  /*23470*/  LDSM.16.MT88.4 R32, [R181+0xd800] ;  /* 0x00d80000b520783b */ /* 0x000ea20000004200 */
[----:B-1----:R-:W-:Y:S01]  /*23480*/  FFMA.FTZ R2, R79, R0, -R3 ;  /* 0x000000004f027223 */ /* 0x002fe20000010803 */
[----:B------:R-:W-:-:S03]  /*23490*/  MOV R79, R116 ;  /* 0x00000074004f7202 */ /* 0x000fc60000000f00 */
[----:B------:R1:W-:Y:S01]  /*234a0*/  MUFU.EX2 R116, R2 ;  /* 0x0000000200747308 */ /* 0x0003e20000000800 */
[----:B------:R-:W-:Y:S01]  /*234b0*/  HMMA.16816.F32 R60, R12, R28, R60 ;  /* 0x0000001c0c3c723c */ /* 0x000fe2000000183c */
[----:B-1----:R-:W-:-:S06]  /*234c0*/  FFMA.FTZ R2, R211, R0, -R3 ;  /* 0x00000000d3027223 */ /* 0x002fcc0000010803 */
[----:B------:R1:W-:Y:S01]  /*234d0*/  MUFU.EX2 R115, R2 ;  /* 0x0000000200737308 */ /* 0x0003e20000000800 */
[----:B---3--:R-:W-:Y:S01]  /*234e0*/  HMMA.16816.F32 R68, R12, R20, R68 ;  /* 0x000000140c44723c */ /* 0x008fe20000001844 */
[----:B------:R-:W-:Y:S01]  /*234f0*/  MOV R83, R106 ;  /* 0x0000006a00537202 */ /* 0x000fe20000000f00 */
[----:B-1----:R-:W-:-:S05]  /*23500*/  FFMA.FTZ R2, R81, R0, -R3 ;  /* 0x0000000051027223 */ /* 0x002fca0000010803 */
[----:B------:R1:W-:Y:S01]  /*23510*/  MUFU.EX2 R113, R2 ;  /* 0x0000000200717308 */ /* 0x0003e20000000800 */
[C---:B------:R-:W-:Y:S01]  /*23520*/  HMMA.16816.F32 R28, R12.reuse, R22, R24 ;  /* 0x000000160c1c723c */ /* 0x040fe20000001818 */
[----:B------:R-:W3:Y:S05]  /*23530*/  LDSM.16.MT88.4 R24, [R179+0xd800] ;  /* 0x00d80000b318783b */ /* 0x000eea0000004200 */
[----:B------:R-:W-:Y:S01]  /*23540*/  HMMA.16816.F32 R72, R12, R16, R72 ;  /* 0x000000100c48723c */ /* 0x000fe20000001848 */
[----:B-1----:R-:W-:-:S04]  /*23550*/  FFMA.FTZ R2, R218, R0, -R5 ;  /* 0x00000000da027223 */ /* 0x002fc80000010805 */
[----:B------:R1:W-:Y:S01]  /*23560*/  MUFU.EX2 R107, R2 ;  /* 0x00000002006b7308 */ /* 0x0003e20000000800 */
[----:B------:R-:W-:Y:S01]  /*23570*/  HMMA.16816.F32 R20, R12, R18, R40 ;  /* 0x000000120c14723c */ /* 0x000fe20000001828 */
[----:B------:R-:W3:Y:S01]  /*23580*/  LDSM.16.MT88.4 R16, [R180+0xd800] ;  /* 0x00d80000b410783b */ /* 0x000ee20000004200 */
[----:B------:R-:W-:Y:S02]  /*23590*/  F2FP.F16.F32.PACK_AB R8, R120, R118 ;  /* 0x000000767808723e */ /* 0x000fe400000000ff */
[----:B------:R-:W-:Y:S01]  /*235a0*/  F2FP.F16.F32.PACK_AB R9, R149, R151 ;  /* 0x000000979509723e */ /* 0x000fe200000000ff */
[----:B------:R-:W-:Y:S01]  /*235b0*/  LDSM.16.MT88.4 R40, [R181+0xe000] ;  /* 0x00e00000b528783b */ /* 0x000fe20000004200 */
[----:B-1----:R-:W-:-:S04]  /*235c0*/  FFMA.FTZ R2, R89, R0, -R5 ;  /* 0x0000000059027223 */ /* 0x002fc80000010805 */
[----:B------:R1:W3:Y:S01]  /*235d0*/  MUFU.EX2 R106, R2 ;  /* 0x00000002006a7308 */ /* 0x0002e20000000800 */
[----:B------:R-:W-:Y:S02]  /*235e0*/  F2FP.F16.F32.PACK_AB R10, R117, R119 ;  /* 0x00000077750a723e */ /* 0x000fe400000000ff */
[----:B------:R-:W-:Y:S01]  /*235f0*/  F2FP.F16.F32.PACK_AB R11, R144, R145 ;  /* 0x00000091900b723e */ /* 0x000fe200000000ff */
[----:B-1----:R-:W-:-:S04]  /*23600*/  FFMA.FTZ R2, R224, R0, -R5 ;  /* 0x00000000e0027223 */ /* 0x002fc80000010805 */
[----:B------:R1:W-:Y:S02]  /*23610*/  MUFU.EX2 R105, R2 ;  /* 0x0000000200697308 */ /* 0x0003e40000000800 */
[----:B----4-:R-:W-:Y:S01]  /*23620*/  HMMA.16816.F32 R64, R8, R44, R64 ;  /* 0x0000002c0840723c */ /* 0x010fe20000001840 */
[----:B-1----:R-:W-:-:S05]  /*23630*/  FFMA.FTZ R2, R100, R0, -R5 ;  /* 0x0000000064027223 */ /* 0x002fca0000010805 */
[----:B------:R1:W4:Y:S01]  /*23640*/  MUFU.EX2 R103, R2 ;  /* 0x0000000200677308 */ /* 0x0003220000000800 */
[----:B------:R-:W-:Y:S01]  /*23650*/  HMMA.16816.F32 R52, R8, R46, R52 ;  /* 0x0000002e0834723c */ /* 0x000fe20000001834 */
[----:B------:R-:W4:Y:S01]  /*23660*/  LDSM.16.MT88.4 R44, [R178+0xe000] ;  /* 0x00e00000b22c783b */ /* 0x000f220000004200 */
[----:B-1----:R-:W-:-:S05]  /*23670*/  FFMA.FTZ R2, R217, R0, -R3 ;  /* 0x00000000d9027223 */ /* 0x002fca0000010803 */
[----:B------:R1:W-:Y:S01]  /*23680*/  MUFU.EX2 R109, R2 ;  /* 0x00000002006d7308 */ /* 0x0003e20000000800 */
[C---:B--2---:R-:W-:Y:S06]  /*23690*/  HMMA.16816.F32 R60, R8.reuse, R32, R60 ;  /* 0x00000020083c723c */ /* 0x044fec000000183c */
[----:B------:R-:W-:Y:S01]  /*236a0*/  HMMA.16816.F32 R48, R8, R34, R36 ;  /* 0x000000220830723c */ /* 0x000fe20000001824 */
[----:B------:R-:W2:Y:S01]  /*236b0*/  LDSM.16.MT88.4 R32, [R179+0xe000] ;  /* 0x00e00000b320783b */ /* 0x000ea20000004200 */
[----:B-1----:R-:W-:-:S04]  /*236c0*/  FFMA.FTZ R2, R104, R0, -R3 ;  /* 0x0000000068027223 */ /* 0x002fc80000010803 */
[----:B------:R1:W-:Y:S01]  /*236d0*/  MUFU.EX2 R108, R2 ;  /* 0x00000002006c7308 */ /* 0x0003e20000000800 */
[----:B------:R-:W-:Y:S01]  /*236e0*/  MOV R208, R99 ;  /* 0x0000006300d07202 */ /* 0x000fe20000000f00 */
[----:B-1----:R-:W-:-:S06]  /*236f0*/  FFMA.FTZ R2, R220, R0, -R3 ;  /* 0x00000000dc027223 */ /* 0x002fcc0000010803 */
[----:B------:R1:W-:Y:S01]  /*23700*/  MUFU.EX2 R104, R2 ;  /* 0x0000000200687308 */ /* 0x0003e20000000800 */
[----:B---3--:R-:W-:Y:S01]  /*23710*/  HMMA.16816.F32 R36, R8, R26, R28 ;  /* 0x0000001a0824723c */ /* 0x008fe2000000181c */
[----:B------:R-:W-:Y:S01]  /*23720*/  MOV R81, R98 ;  /* 0x0000006200517202 */ /* 0x000fe20000000f00 */
[----:B-1----:R-:W-:-:S05]  /*23730*/  FFMA.FTZ R2, R230, R0, -R5 ;  /* 0x00000000e6027223 */ /* 0x002fca0000010805 */
[----:B------:R1:W-:Y:S01]  /*23740*/  MUFU.EX2 R99, R2 ;  /* 0x0000000200637308 */ /* 0x0003e20000000800 */
[C---:B------:R-:W-:Y:S06]  /*23750*/  HMMA.16816.F32 R72, R8.reuse, R16, R72 ;  /* 0x000000100848723c */ /* 0x040fec0000001848 */
[----:B------:R-:W-:Y:S01]  /*23760*/  HMMA.16816.F32 R28, R8, R18, R20 ;  /* 0x00000012081c723c */ /* 0x000fe20000001814 */
[----:B------:R-:W3:Y:S04]  /*23770*/  LDSM.16.MT88.4 R16, [R180+0xe000] ;  /* 0x00e00000b410783b */ /* 0x000ee80000004200 */
[----:B------:R-:W3:Y:S01]  /*23780*/  LDSM.16.MT88.4 R20, [R178+0xe800] ;  /* 0x00e80000b214783b */ /* 0x000ee20000004200 */
[----:B-1----:R-:W-:-:S04]  /*23790*/  FFMA.FTZ R2, R192, R0, -R5 ;  /* 0x00000000c0027223 */ /* 0x002fc80000010805 */
[----:B------:R1:W3:Y:S02]  /*237a0*/  MUFU.EX2 R101, R2 ;  /* 0x0000000200657308 */ /* 0x0002e40000000800 */
[----:B-1----:R-:W-:-:S06]  /*237b0*/  FFMA.FTZ R2, R232, R0, -R5 ;  /* 0x00000000e8027223 */ /* 0x002fcc0000010805 */
[----:B------:R1:W-:Y:S01]  /*237c0*/  MUFU.EX2 R98, R2 ;  /* 0x0000000200627308 */ /* 0x0003e20000000800 */
[----:B------:R-:W-:Y:S01]  /*237d0*/  F2FP.F16.F32.PACK_AB R12, R112, R114 ;  /* 0x00000072700c723e */ /* 0x000fe200000000ff */
[----:B-1----:R-:W-:-:S06]  /*237e0*/  FFMA.FTZ R2, R193, R0, -R5 ;  /* 0x00000000c1027223 */ /* 0x002fcc0000010805 */
[----:B------:R1:W3:Y:S01]  /*237f0*/  MUFU.EX2 R97, R2 ;  /* 0x0000000200617308 */ /* 0x0002e20000000800 */
[----:B------:R-:W-:Y:S02]  /*23800*/  F2FP.F16.F32.PACK_AB R13, R138, R139 ;  /* 0x0000008b8a0d723e */ /* 0x000fe400000000ff */
[----:B------:R-:W-:Y:S02]  /*23810*/  F2FP.F16.F32.PACK_AB R14, R110, R111 ;  /* 0x0000006f6e0e723e */ /* 0x000fe400000000ff */
[----:B------:R-:W-:Y:S01]  /*23820*/  F2FP.F16.F32.PACK_AB R15, R130, R137 ;  /* 0x00000089820f723e */ /* 0x000fe200000000ff */
[----:B-1----:R-:W-:-:S04]  /*23830*/  FFMA.FTZ R2, R209, R0, -R3 ;  /* 0x00000000d1027223 */ /* 0x002fc80000010803 */
[----:B------:R1:W-:Y:S01]  /*23840*/  MUFU.EX2 R102, R2 ;  /* 0x0000000200667308 */ /* 0x0003e20000000800 */
[----:B------:R-:W-:Y:S01]  /*23850*/  HMMA.16816.F32 R68, R8, R24, R68 ;  /* 0x000000180844723c */ /* 0x000fe20000001844 */
[----:B------:R-:W-:Y:S01]  /*23860*/  MOV R211, R95 ;  /* 0x0000005f00d37202 */ /* 0x000fe20000000f00 */
[----:B-1----:R-:W-:-:S05]  /*23870*/  FFMA.FTZ R2, R231, R0, -R3 ;  /* 0x00000000e7027223 */ /* 0x002fca0000010803 */
[----:B------:R1:W-:Y:S01]  /*23880*/  MUFU.EX2 R100, R2 ;  /* 0x0000000200647308 */ /* 0x0003e20000000800 */
[C---:B----4-:R-:W-:Y:S06]  /*23890*/  HMMA.16816.F32 R64, R12.reuse, R44, R64 ;  /* 0x0000002c0c40723c */ /* 0x050fec0000001840 */
[----:B------:R-:W-:Y:S01]  /*238a0*/  HMMA.16816.F32 R24, R12, R46, R52 ;  /* 0x0000002e0c18723c */ /* 0x000fe20000001834 */
[----:B------:R-:W4:Y:S01]  /*238b0*/  LDSM.16.MT88.4 R44, [R181+0xe800] ;  /* 0x00e80000b52c783b */ /* 0x000f220000004200 */
[----:B-1----:R-:W-:-:S04]  /*238c0*/  FFMA.FTZ R2, R210, R0, -R3 ;  /* 0x00000000d2027223 */ /* 0x002fc80000010803 */
[----:B------:R1:W-:Y:S01]  /*238d0*/  MUFU.EX2 R96, R2 ;  /* 0x0000000200607308 */ /* 0x0003e20000000800 */
[----:B--2---:R-:W-:Y:S01]  /*238e0*/  HMMA.16816.F32 R52, R12, R34, R36 ;  /* 0x000000220c34723c */ /* 0x004fe20000001824 */
[----:B------:R-:W2:Y:S01]  /*238f0*/  LDSM.16.MT88.4 R36, [R180+0xe800] ;  /* 0x00e80000b424783b */ /* 0x000ea20000004200 */
[----:B-1----:R-:W-:-:S05]  /*23900*/  FFMA.FTZ R2, R234, R0, -R5 ;  /* 0x00000000ea027223 */ /* 0x002fca0000010805 */
[----:B------:R1:W-:Y:S01]  /*23910*/  MUFU.EX2 R95, R2 ;  /* 0x00000002005f7308 */ /* 0x0003e20000000800 */
[----:B------:R-:W-:Y:S01]  /*23920*/  HMMA.16816.F32 R60, R12, R40, R60 ;  /* 0x000000280c3c723c */ /* 0x000fe2000000183c */
[----:B------:R-:W-:Y:S01]  /*23930*/  F2FP.F16.F32.PACK_AB R8, R106, R107 ;  /* 0x0000006b6a08723e */ /* 0x000fe200000000ff */
[----:B-1----:R-:W-:-:S05]  /*23940*/  FFMA.FTZ R2, R213, R0, -R5 ;  /* 0x00000000d5027223 */ /* 0x002fca0000010805 */
[----:B------:R1:W2:Y:S01]  /*23950*/  MUFU.EX2 R93, R2 ;  /* 0x00000002005d7308 */ /* 0x0002a20000000800 */
[C---:B------:R-:W-:Y:S01]  /*23960*/  HMMA.16816.F32 R56, R12.reuse, R42, R48 ;  /* 0x0000002a0c38723c */ /* 0x040fe20000001830 */
[----:B------:R-:W-:Y:S01]  /*23970*/  F2FP.F16.F32.PACK_AB R9, R128, R129 ;  /* 0x000000818009723e */ /* 0x000fe200000000ff */
[----:B------:R-:W2:Y:S01]  /*23980*/  LDSM.16.MT88.4 R48, [R179+0xe800] ;  /* 0x00e80000b330783b */ /* 0x000ea20000004200 */
[----:B------:R-:W-:Y:S02]  /*23990*/  F2FP.F16.F32.PACK_AB R10, R103, R105 ;  /* 0x00000069670a723e */ /* 0x000fe400000000ff */
[----:B------:R-:W-:Y:S01]  /*239a0*/  F2FP.F16.F32.PACK_AB R11, R122, R123 ;  /* 0x0000007b7a0b723e */ /* 0x000fe200000000ff */
[----:B---3--:R-:W-:Y:S01]  /*239b0*/  HMMA.16816.F32 R72, R12, R16, R72 ;  /* 0x000000100c48723c */ /* 0x008fe20000001848 */
[----:B-1----:R-:W-:-:S04]  /*239c0*/  FFMA.FTZ R2, R236, R0, -R5 ;  /* 0x00000000ec027223 */ /* 0x002fc80000010805 */
[----:B------:R1:W-:Y:S01]  /*239d0*/  MUFU.EX2 R92, R2 ;  /* 0x00000002005c7308 */ /* 0x0003e20000000800 */
[----:B------:R-:W-:Y:S01]  /*239e0*/  HMMA.16816.F32 R40, R12, R18, R28 ;  /* 0x000000120c28723c */ /* 0x000fe2000000181c */
[----:B------:R-:W-:Y:S01]  /*239f0*/  MOV R194, R94 ;  /* 0x0000005e00c27202 */ /* 0x000fe20000000f00 */
[----:B-1----:R-:W-:-:S05]  /*23a00*/  FFMA.FTZ R2, R215, R0, -R5 ;  /* 0x00000000d7027223 */ /* 0x002fca0000010805 */
[----:B------:R1:W3:Y:S01]  /*23a10*/  MUFU.EX2 R91, R2 ;  /* 0x00000002005b7308 */ /* 0x0002e20000000800 */
[----:B------:R-:W-:Y:S01]  /*23a20*/  HMMA.16816.F32 R68, R12, R32, R68 ;  /* 0x000000200c44723c */ /* 0x000fe20000001844 */
[----:B------:R-:W-:Y:S01]  /*23a30*/  MOV R218, R4 ;  /* 0x0000000400da7202 */ /* 0x000fe20000000f00 */
[----:B------:R-:W-:Y:S04]  /*23a40*/  LDSM.16.MT88.4 R12, [R181+0xf000] ;  /* 0x00f00000b50c783b */ /* 0x000fe80000004200 */
[----:B------:R-:W-:Y:S01]  /*23a50*/  HMMA.16816.F32 R64, R8, R20, R64 ;  /* 0x000000140840723c */ /* 0x000fe20000001840 */
[----:B-1----:R-:W-:-:S05]  /*23a60*/  FFMA.FTZ R2, R235, R0, -R3 ;  /* 0x00000000eb027223 */ /* 0x002fca0000010803 */
[----:B------:R-:W-:Y:S01]  /*23a70*/  HMMA.16816.F32 R32, R8, R22, R24 ;  /* 0x000000160820723c */ /* 0x000fe20000001818 */
[----:B------:R-:W1:Y:S01]  /*23a80*/  LDSM.16.MT88.4 R20, [R178+0xf000] ;  /* 0x00f00000b214783b */ /* 0x000e620000004200 */
[----:B------:R4:W-:Y:S02]  /*23a90*/  MUFU.EX2 R94, R2 ;  /* 0x00000002005e7308 */ /* 0x0009e40000000800 */
[----:B----4-:R-:W-:-:S06]  /*23aa0*/  FFMA.FTZ R2, R216, R0, -R3 ;  /* 0x00000000d8027223 */ /* 0x010fcc0000010803 */
[----:B------:R4:W-:Y:S01]  /*23ab0*/  MUFU.EX2 R90, R2 ;  /* 0x00000002005a7308 */ /* 0x0009e20000000800 */
[----:B------:R-:W-:Y:S01]  /*23ac0*/  MOV R4, R87 ;  /* 0x0000005700047202 */ /* 0x000fe20000000f00 */
[----:B------:R-:W-:Y:S01]  /*23ad0*/  HMMA.16816.F32 R24, R8, R46, R56 ;  /* 0x0000002e0818723c */ /* 0x000fe20000001838 */
[----:B----4-:R-:W-:-:S05]  /*23ae0*/  FFMA.FTZ R2, R238, R0, -R3 ;  /* 0x00000000ee027223 */ /* 0x010fca0000010803 */
[----:B------:R4:W-:Y:S01]  /*23af0*/  MUFU.EX2 R89, R2 ;  /* 0x0000000200597308 */ /* 0x0009e20000000800 */
[----:B--2---:R-:W-:Y:S01]  /*23b00*/  HMMA.16816.F32 R72, R8, R36, R72 ;  /* 0x000000240848723c */ /* 0x004fe20000001848 */
[----:B------:R-:W-:-:S05]  /*23b10*/  MOV R224, R86 ;  /* 0x0000005600e07202 */ /* 0x000fca0000000f00 */
[----:B------:R-:W-:Y:S01]  /*23b20*/  HMMA.16816.F32 R56, R8, R38, R40 ;  /* 0x000000260838723c */ /* 0x000fe20000001828 */
[----:B------:R-:W2:Y:S01]  /*23b30*/  LDSM.16.MT88.4 R36, [R180+0xf000] ;  /* 0x00f00000b424783b */ /* 0x000ea20000004200 */
[----:B----4-:R-:W-:-:S04]  /*23b40*/  FFMA.FTZ R2, R240, R0, -R5 ;  /* 0x00000000f0027223 */ /* 0x010fc80000010805 */
[----:B------:R4:W-:Y:S01]  /*23b50*/  MUFU.EX2 R88, R2 ;  /* 0x0000000200587308 */ /* 0x0009e20000000800 */
[----:B------:R-:W-:Y:S01]  /*23b60*/  HMMA.16816.F32 R28, R8, R44, R60 ;  /* 0x0000002c081c723c */ /* 0x000fe2000000183c */
[----:B------:R-:W3:Y:S01]  /*23b70*/  LDSM.16.MT88.4 R44, [R179+0xf000] ;  /* 0x00f00000b32c783b */ /* 0x000ee20000004200 */
[----:B----4-:R-:W-:-:S05]  /*23b80*/  FFMA.FTZ R2, R226, R0, -R5 ;  /* 0x00000000e2027223 */ /* 0x010fca0000010805 */
[----:B------:R4:W3:Y:S01]  /*23b90*/  MUFU.EX2 R87, R2 ;  /* 0x0000000200577308 */ /* 0x0008e20000000800 */
[----:B------:R-:W-:Y:S01]  /*23ba0*/  F2FP.F16.F32.PACK_AB R16, R101, R99 ;  /* 0x000000636510723e */ /* 0x000fe200000000ff */
[----:B----4-:R-:W-:-:S06]  /*23bb0*/  FFMA.FTZ R2, R241, R0, -R5 ;  /* 0x00000000f1027223 */ /* 0x010fcc0000010805 */
[----:B------:R4:W-:Y:S01]  /*23bc0*/  MUFU.EX2 R86, R2 ;  /* 0x0000000200567308 */ /* 0x0009e20000000800 */
[----:B------:R-:W-:Y:S01]  /*23bd0*/  F2FP.F16.F32.PACK_AB R17, R116, R121 ;  /* 0x000000797411723e */ /* 0x000fe200000000ff */
[----:B------:R-:W-:Y:S01]  /*23be0*/  HMMA.16816.F32 R68, R8, R48, R68 ;  /* 0x000000300844723c */ /* 0x000fe20000001844 */
[----:B------:R-:W-:Y:S02]  /*23bf0*/  F2FP.F16.F32.PACK_AB R18, R97, R98 ;  /* 0x000000626112723e */ /* 0x000fe400000000ff */
[----:B------:R-:W-:Y:S01]  /*23c00*/  F2FP.F16.F32.PACK_AB R19, R113, R115 ;  /* 0x000000737113723e */ /* 0x000fe200000000ff */
[----:B----4-:R-:W-:-:S04]  /*23c10*/  FFMA.FTZ R2, R228, R0, -R5 ;  /* 0x00000000e4027223 */ /* 0x010fc80000010805 */
[----:B------:R4:W3:Y:S01]  /*23c20*/  MUFU.EX2 R85, R2 ;  /* 0x0000000200557308 */ /* 0x0008e20000000800 */
[----:B------:R-:W-:Y:S01]  /*23c30*/  HMMA.16816.F32 R60, R8, R50, R52 ;  /* 0x00000032083c723c */ /* 0x000fe20000001834 */
[----:B------:R-:W-:Y:S04]  /*23c40*/  LDSM.16.MT88.4 R8, [R179+0xf800] ;  /* 0x00f80000b308783b */ /* 0x000fe80000004200 */
[----:B------:R-:W-:Y:S01]  /*23c50*/  LDSM.16.MT88.4 R48, [R178+0xf800] ;  /* 0x00f80000b230783b */ /* 0x000fe20000004200 */
[----:B----4-:R-:W-:-:S04]  /*23c60*/  FFMA.FTZ R2, R229, R0, -R3 ;  /* 0x00000000e5027223 */ /* 0x010fc80000010803 */
[----:B------:R4:W-:Y:S01]  /*23c70*/  MUFU.EX2 R84, R2 ;  /* 0x0000000200547308 */ /* 0x0009e20000000800 */
[C---:B-1----:R-:W-:Y:S06]  /*23c80*/  HMMA.16816.F32 R64, R16.reuse, R20, R64 ;  /* 0x000000141040723c */ /* 0x042fec0000001840 */
[----:B------:R-:W-:Y:S01]  /*23c90*/  HMMA.16816.F32 R52, R16, R22, R32 ;  /* 0x000000161034723c */ /* 0x000fe20000001820 */
[----:B------:R-:W1:Y:S01]  /*23ca0*/  LDSM.16.MT88.4 R20, [R181+0xf800] ;  /* 0x00f80000b514783b */ /* 0x000e620000004200 */
[----:B----4-:R-:W-:Y:S01]  /*23cb0*/  FFMA.FTZ R2, R4, R6, R224 ;  /* 0x0000000604027223 */ /* 0x010fe200000100e0 */
[----:B------:R-:W-:Y:S01]  /*23cc0*/  FFMA.FTZ R6, R218, R7, R171 ;  /* 0x00000007da067223 */ /* 0x000fe200000100ab */
[-C--:B------:R-:W-:Y:S01]  /*23cd0*/  FFMA.FTZ R4, R242, R0.reuse, -R3 ;  /* 0x00000000f2047223 */ /* 0x080fe20000010803 */
[----:B------:R-:W-:Y:S01]  /*23ce0*/  MOV R218, R79 ;  /* 0x0000004f00da7202 */ /* 0x000fe20000000f00 */
[----:B------:R-:W-:Y:S01]  /*23cf0*/  FADD.FTZ R7, R81, R2 ;  /* 0x0000000251077221 */ /* 0x000fe20000010000 */
[----:B------:R-:W-:Y:S01]  /*23d00*/  MOV R79, R83 ;  /* 0x00000053004f7202 */ /* 0x000fe20000000f00 */
[----:B------:R-:W-:Y:S01]  /*23d10*/  FFMA.FTZ R2, R244, R0, -R5 ;  /* 0x00000000f4027223 */ /* 0x000fe20000010805 */
[----:B------:R-:W-:Y:S01]  /*23d20*/  FADD.FTZ R6, R198, R6 ;  /* 0x00000006c6067221 */ /* 0x000fe20000010000 */
[----:B------:R4:W-:Y:S01]  /*23d30*/  MUFU.EX2 R83, R4 ;  /* 0x0000000400537308 */ /* 0x0009e20000000800 */
[----:B------:R-:W-:-:S02]  /*23d40*/  MOV R224, R211 ;  /* 0x000000d300e07202 */ /* 0x000fc40000000f00 */
[----:B------:R-:W-:Y:S01]  /*23d50*/  MOV R211, R82 ;  /* 0x0000005200d37202 */ /* 0x000fe20000000f00 */
[----:B------:R-:W-:-:S04]  /*23d60*/  FADD.FTZ R6, R202, R6 ;  /* 0x00000006ca067221 */ /* 0x000fc80000010000 */
[----:B------:R2:W-:Y:S01]  /*23d70*/  MUFU.EX2 R82, R2 ;  /* 0x0000000200527308 */ /* 0x0005e20000000800 */
[----:B------:R-:W-:Y:S01]  /*23d80*/  FADD.FTZ R6, R199, R6 ;  /* 0x00000006c7067221 */ /* 0x000fe20000010000 */
[----:B----4-:R-:W-:-:S04]  /*23d90*/  FADD.FTZ R4, R206, R7 ;  /* 0x00000007ce047221 */ /* 0x010fc80000010000 */
[----:B------:R-:W-:Y:S01]  /*23da0*/  FADD.FTZ R4, R207, R4 ;  /* 0x00000004cf047221 */ /* 0x000fe20000010000 */
[----:B--2---:R-:W-:Y:S01]  /*23db0*/  FFMA.FTZ R2, R233, R0, -R5 ;  /* 0x00000000e9027223 */ /* 0x004fe20000010805 */
[----:B------:R-:W-:-:S03]  /*23dc0*/  FADD.FTZ R6, R175, R6 ;  /* 0x00000006af067221 */ /* 0x000fc60000010000 */
[----:B------:R2:W4:Y:S01]  /*23dd0*/  MUFU.EX2 R81, R2 ;  /* 0x0000000200517308 */ /* 0x0005220000000800 */
[C---:B------:R-:W-:Y:S06]  /*23de0*/  HMMA.16816.F32 R40, R16.reuse, R12, R28 ;  /* 0x0000000c1028723c */ /* 0x040fec000000181c */
[----:B------:R-:W-:Y:S01]  /*23df0*/  HMMA.16816.F32 R32, R16, R14, R24 ;  /* 0x0000000e1020723c */ /* 0x000fe20000001818 */
[----:B--2---:R-:W-:Y:S01]  /*23e00*/  FADD.FTZ R2, R224, R4 ;  /* 0x00000004e0027221 */ /* 0x004fe20000010000 */
[----:B------:R-:W-:Y:S01]  /*23e10*/  FFMA.FTZ R4, R245, R0, -R5 ;  /* 0x00000000f5047223 */ /* 0x000fe20000010805 */
[----:B------:R-:W-:-:S02]  /*23e20*/  MOV R224, R218 ;  /* 0x000000da00e07202 */ /* 0x000fc40000000f00 */
[----:B------:R-:W-:Y:S01]  /*23e30*/  MOV R218, R212 ;  /* 0x000000d400da7202 */ /* 0x000fe20000000f00 */
[----:B------:R-:W-:Y:S01]  /*23e40*/  FADD.FTZ R2, R203, R2 ;  /* 0x00000002cb027221 */ /* 0x000fe20000010000 */
[----:B------:R-:W-:Y:S02]  /*23e50*/  MOV R212, R80 ;  /* 0x0000005000d47202 */ /* 0x000fe40000000f00 */
[----:B------:R2:W-:Y:S01]  /*23e60*/  MUFU.EX2 R80, R4 ;  /* 0x0000000400507308 */ /* 0x0005e20000000800 */
[----:B------:R-:W-:Y:S01]  /*23e70*/  HMMA.16816.F32 R72, R16, R36, R72 ;  /* 0x000000241048723c */ /* 0x000fe20000001848 */
[----:B------:R-:W-:-:S05]  /*23e80*/  FADD.FTZ R2, R211, R2 ;  /* 0x00000002d3027221 */ /* 0x000fca0000010000 */
[----:B---3--:R-:W-:Y:S01]  /*23e90*/  HMMA.16816.F32 R28, R16, R44, R68 ;  /* 0x0000002c101c723c */ /* 0x008fe20000001844 */
[----:B------:R-:W-:-:S05]  /*23ea0*/  FADD.FTZ R2, R224, R2 ;  /* 0x00000002e0027221 */ /* 0x000fca0000010000 */
[----:B------:R-:W-:Y:S01]  /*23eb0*/  HMMA.16816.F32 R24, R16, R46, R60 ;  /* 0x0000002e1018723c */ /* 0x000fe2000000183c */
[----:B--2---:R-:W-:-:S05]  /*23ec0*/  FADD.FTZ R4, R174, R6 ;  /* 0x00000006ae047221 */ /* 0x004fca0000010000 */
[----:B------:R-:W-:Y:S01]  /*23ed0*/  HMMA.16816.F32 R36, R16, R38, R56 ;  /* 0x000000261024723c */ /* 0x000fe20000001838 */
[----:B------:R-:W2:Y:S01]  /*23ee0*/  LDSM.16.MT88.4 R16, [R180+0xf800] ;  /* 0x00f80000b410783b */ /* 0x000ea20000004200 */
[----:B------:R-:W-:Y:S01]  /*23ef0*/  FADD.FTZ R4, R170, R4 ;  /* 0x00000004aa047221 */ /* 0x000fe20000010000 */
[----:B------:R-:W-:-:S03]  /*23f00*/  FADD.FTZ R2, R212, R2 ;  /* 0x00000002d4027221 */ /* 0x000fc60000010000 */
[----:B------:R-:W-:Y:S01]  /*23f10*/  FADD.FTZ R4, R158, R4 ;  /* 0x000000049e047221 */ /* 0x000fe20000010000 */
[----:B------:R-:W-:Y:S01]  /*23f20*/  FFMA.FTZ R6, R237, R0, -R5 ;  /* 0x00000000ed067223 */ /* 0x000fe20000010805 */
[----:B------:R-:W-:Y:S02]  /*23f30*/  MOV R211, R79 ;  /* 0x0000004f00d37202 */ /* 0x000fe40000000f00 */
[----:B------:R-:W-:Y:S01]  /*23f40*/  FADD.FTZ R4, R152, R4 ;  /* 0x0000000498047221 */ /* 0x000fe20000010000 */
[----:B------:R-:W-:Y:S01]  /*23f50*/  FADD.FTZ R2, R218, R2 ;  /* 0x00000002da027221 */ /* 0x000fe20000010000 */
[----:B------:R3:W4:Y:S02]  /*23f60*/  MUFU.EX2 R79, R6 ;  /* 0x00000006004f7308 */ /* 0x0007240000000800 */
[----:B------:R-:W-:Y:S01]  /*23f70*/  FADD.FTZ R4, R154, R4 ;  /* 0x000000049a047221 */ /* 0x000fe20000010000 */
[----:B------:R-:W-:Y:S01]  /*23f80*/  FADD.FTZ R2, R211, R2 ;  /* 0x00000002d3027221 */ /* 0x000fe20000010000 */
[----:B------:R-:W-:-:S02]  /*23f90*/  F2FP.F16.F32.PACK_AB R12, R93, R95 ;  /* 0x0000005f5d0c723e */ /* 0x000fc400000000ff */
[----:B------:R-:W-:Y:S01]  /*23fa0*/  F2FP.F16.F32.PACK_AB R13, R108, R109 ;  /* 0x0000006d6c0d723e */ /* 0x000fe200000000ff */
[----:B------:R-:W-:Y:S01]  /*23fb0*/  FADD.FTZ R7, R153, R4 ;  /* 0x0000000499077221 */ /* 0x000fe20000010000 */
[----:B------:R-:W-:Y:S02]  /*23fc0*/  F2FP.F16.F32.PACK_AB R14, R91, R92 ;  /* 0x0000005c5b0e723e */ /* 0x000fe400000000ff */
[----:B------:R-:W-:Y:S02]  /*23fd0*/  F2FP.F16.F32.PACK_AB R15, R102, R104 ;  /* 0x00000068660f723e */ /* 0x000fe400000000ff */
[----:B------:R-:W-:Y:S01]  /*23fe0*/  MOV R212, R78 ;  /* 0x0000004e00d47202 */ /* 0x000fe20000000f00 */
[-CC-:B---3--:R-:W-:Y:S01]  /*23ff0*/  FFMA.FTZ R6, R239, R0.reuse, -R3.reuse ;  /* 0x00000000ef067223 */ /* 0x188fe20000010803 */
[----:B------:R-:W-:-:S03]  /*24000*/  FFMA.FTZ R4, R249, R0, -R3 ;  /* 0x00000000f9047223 */ /* 0x000fc60000010803 */
[----:B------:R3:W4:Y:S01]  /*24010*/  MUFU.EX2 R78, R6 ;  /* 0x00000006004e7308 */ /* 0x0007220000000800 */
[C---:B-1----:R-:W-:Y:S06]  /*24020*/  HMMA.16816.F32 R44, R12.reuse, R22, R32 ;  /* 0x000000160c2c723c */ /* 0x042fec0000001820 */
[----:B------:R-:W-:Y:S01]  /*24030*/  HMMA.16816.F32 R32, R12, R8, R28 ;  /* 0x000000080c20723c */ /* 0x000fe2000000181c */
[----:B------:R1:W-:Y:S01]  /*24040*/  MUFU.EX2 R71, R4 ;  /* 0x0000000400477308 */ /* 0x0003e20000000800 */
[----:B---3--:R-:W-:Y:S01]  /*24050*/  FADD.FTZ R6, R214, R2 ;  /* 0x00000002d6067221 */ /* 0x008fe20000010000 */
[----:B------:R-:W-:-:S03]  /*24060*/  FADD.FTZ R2, R156, R7 ;  /* 0x000000079c027221 */ /* 0x000fc60000010000 */
[----:B------:R-:W-:Y:S01]  /*24070*/  HMMA.16816.F32 R28, R12, R10, R24 ;  /* 0x0000000a0c1c723c */ /* 0x000fe20000001818 */
[----:B------:R-:W3:Y:S01]  /*24080*/  LDSM.16.MT88.4 R24, [R179+0x10000] ;  /* 0x01000000b318783b */ /* 0x000ee20000004200 */
[----:B------:R-:W-:Y:S01]  /*24090*/  FADD.FTZ R6, R212, R6 ;  /* 0x00000006d4067221 */ /* 0x000fe20000010000 */
[----:B-1----:R-:W-:-:S03]  /*240a0*/  FADD.FTZ R4, R150, R2 ;  /* 0x0000000296047221 */ /* 0x002fc60000010000 */
        /* <DEDUP_REMOVED lines=11> */
[C---:B------:R-:W-:Y:S01]  /*24160*/  HMMA.16816.F32 R48, R12.reuse, R20, R40 ;  /* 0x000000140c30723c */ /* 0x040fe20000001828 */
[----:B------:R-:W4:Y:S01]  /*24170*/  LDSM.16.MT88.4 R40, [R181+0x10000] ;  /* 0x01000000b528783b */ /* 0x000f220000004200 */
[----:B------:R-:W-:Y:S01]  /*24180*/  FADD.FTZ R2, R205, R2 ;  /* 0x00000002cd027221 */ /* 0x000fe20000010000 */
[----:B------:R-:W-:Y:S02]  /*24190*/  FADD.FTZ R6, R142, R6 ;  /* 0x000000068e067221 */ /* 0x000fe40000010000 */
[----:B------:R-:W-:Y:S01]  /*241a0*/  LDSM.16.MT88.4 R20, [R178+0x10800] ;  /* 0x01080000b214783b */ /* 0x000fe20000004200 */
[----:B--2---:R-:W-:Y:S01]  /*241b0*/  HMMA.16816.F32 R72, R12, R16, R72 ;  /* 0x000000100c48723c */ /* 0x004fe20000001848 */
[----:B------:R-:W-:-:S05]  /*241c0*/  FADD.FTZ R2, R204, R2 ;  /* 0x00000002cc027221 */ /* 0x000fca0000010000 */
[----:B------:R-:W-:Y:S01]  /*241d0*/  HMMA.16816.F32 R16, R12, R18, R36 ;  /* 0x000000120c10723c */ /* 0x000fe20000001824 */
[----:B------:R-:W2:Y:S01]  /*241e0*/  LDSM.16.MT88.4 R12, [R180+0x10000] ;  /* 0x01000000b40c783b */ /* 0x000ea20000004200 */
[----:B------:R-:W-:Y:S01]  /*241f0*/  FADD.FTZ R6, R141, R6 ;  /* 0x000000068d067221 */ /* 0x000fe20000010000 */
[----:B------:R-:W-:Y:S01]  /*24200*/  FADD.FTZ R2, R173, R2 ;  /* 0x00000002ad027221 */ /* 0x000fe20000010000 */
[----:B------:R-:W-:Y:S02]  /*24210*/  FFMA.FTZ R4, R208, R0, -R3 ;  /* 0x00000000d0047223 */ /* 0x000fe40000010803 */
[----:B------:R-:W-:Y:S01]  /*24220*/  FADD.FTZ R6, R140, R6 ;  /* 0x000000068c067221 */ /* 0x000fe20000010000 */
[----:B------:R-:W-:Y:S01]  /*24230*/  FADD.FTZ R2, R200, R2 ;  /* 0x00000002c8027221 */ /* 0x000fe20000010000 */
[----:B------:R3:W-:Y:S02]  /*24240*/  MUFU.EX2 R70, R4 ;  /* 0x0000000400467308 */ /* 0x0007e40000000800 */
[----:B------:R-:W-:Y:S01]  /*24250*/  FADD.FTZ R6, R136, R6 ;  /* 0x0000000688067221 */ /* 0x000fe20000010000 */
[----:B------:R-:W-:Y:S01]  /*24260*/  F2FP.F16.F32.PACK_AB R8, R87, R88 ;  /* 0x000000585708723e */ /* 0x000fe200000000ff */
[----:B------:R-:W-:Y:S01]  /*24270*/  FADD.FTZ R2, R197, R2 ;  /* 0x00000002c5027221 */ /* 0x000fe20000010000 */
[----:B------:R-:W-:Y:S01]  /*24280*/  F2FP.F16.F32.PACK_AB R9, R96, R100 ;  /* 0x000000646009723e */ /* 0x000fe200000000ff */
[----:B------:R-:W-:Y:S01]  /*24290*/  FADD.FTZ R6, R135, R6 ;  /* 0x0000000687067221 */ /* 0x000fe20000010000 */
[----:B------:R-:W-:-:S02]  /*242a0*/  F2FP.F16.F32.PACK_AB R10, R85, R86 ;  /* 0x00000056550a723e */ /* 0x000fc400000000ff */
[----:B------:R-:W-:Y:S01]  /*242b0*/  F2FP.F16.F32.PACK_AB R11, R90, R94 ;  /* 0x0000005e5a0b723e */ /* 0x000fe200000000ff */
[----:B------:R-:W-:Y:S01]  /*242c0*/  FADD.FTZ R2, R196, R2 ;  /* 0x00000002c4027221 */ /* 0x000fe20000010000 */
[----:B------:R-:W-:Y:S01]  /*242d0*/  FADD.FTZ R6, R134, R6 ;  /* 0x0000000686067221 */ /* 0x000fe20000010000 */
[----:B---3--:R-:W-:-:S04]  /*242e0*/  FFMA.FTZ R4, R168, R0, -R5 ;  /* 0x00000000a8047223 */ /* 0x008fc80000010805 */
[----:B------:R3:W-:Y:S01]  /*242f0*/  MUFU.EX2 R68, R4 ;  /* 0x0000000400447308 */ /* 0x0007e20000000800 */
[----:B------:R-:W-:Y:S01]  /*24300*/  HMMA.16816.F32 R36, R8, R24, R32 ;  /* 0x000000180824723c */ /* 0x000fe20000001820 */
[----:B------:R-:W-:Y:S01]  /*24310*/  FADD.FTZ R2, R161, R2 ;  /* 0x00000002a1027221 */ /* 0x000fe20000010000 */
[----:B------:R-:W-:-:S04]  /*24320*/  FADD.FTZ R6, R131, R6 ;  /* 0x0000000683067221 */ /* 0x000fc80000010000 */
[----:B-1----:R-:W-:Y:S01]  /*24330*/  HMMA.16816.F32 R64, R8, R52, R64 ;  /* 0x000000340840723c */ /* 0x002fe20000001840 */
[----:B------:R-:W-:-:S05]  /*24340*/  FADD.FTZ R2, R160, R2 ;  /* 0x00000002a0027221 */ /* 0x000fca0000010000 */
[----:B------:R-:W-:Y:S01]  /*24350*/  HMMA.16816.F32 R56, R8, R54, R56 ;  /* 0x000000360838723c */ /* 0x000fe20000001838 */
[----:B---3--:R-:W-:-:S05]  /*24360*/  FFMA.FTZ R4, R246, R0, -R5 ;  /* 0x00000000f6047223 */ /* 0x008fca0000010805 */
[----:B------:R-:W-:Y:S01]  /*24370*/  HMMA.16816.F32 R32, R8, R26, R28 ;  /* 0x0000001a0820723c */ /* 0x000fe2000000181c */
[----:B------:R-:W1:Y:S01]  /*24380*/  LDSM.16.MT88.4 R24, [R181+0x10800] ;  /* 0x01080000b518783b */ /* 0x000e620000004200 */
[----:B------:R3:W1:Y:S01]  /*24390*/  MUFU.EX2 R63, R4 ;  /* 0x00000004003f7308 */ /* 0x0006620000000800 */
[----:B------:R-:W-:Y:S01]  /*243a0*/  FADD.FTZ R6, R127, R6 ;  /* 0x000000067f067221 */ /* 0x000fe20000010000 */
[----:B------:R-:W-:-:S03]  /*243b0*/  FADD.FTZ R2, R159, R2 ;  /* 0x000000029f027221 */ /* 0x000fc60000010000 */
[----:B------:R-:W-:Y:S01]  /*243c0*/  FADD.FTZ R6, R126, R6 ;  /* 0x000000067e067221 */ /* 0x000fe20000010000 */
[----:B------:R-:W-:Y:S01]  /*243d0*/  FADD.FTZ R2, R157, R2 ;  /* 0x000000029d027221 */ /* 0x000fe20000010000 */
[----:B---3--:R-:W-:-:S04]  /*243e0*/  FFMA.FTZ R4, R162, R0, -R5 ;  /* 0x00000000a2047223 */ /* 0x008fc80000010805 */
[----:B------:R3:W-:Y:S01]  /*243f0*/  MUFU.EX2 R62, R4 ;  /* 0x00000004003e7308 */ /* 0x0007e20000000800 */
[----:B------:R-:W-:Y:S01]  /*24400*/  FADD.FTZ R6, R125, R6 ;  /* 0x000000067d067221 */ /* 0x000fe20000010000 */
[----:B----4-:R-:W-:Y:S03]  /*24410*/  HMMA.16816.F32 R48, R8, R40, R48 ;  /* 0x000000280830723c */ /* 0x010fe60000001830 */
[----:B------:R-:W-:-:S03]  /*24420*/  FADD.FTZ R6, R124, R6 ;  /* 0x000000067c067221 */ /* 0x000fc60000010000 */
[----:B------:R-:W-:Y:S01]  /*24430*/  HMMA.16816.F32 R44, R8, R42, R44 ;  /* 0x0000002a082c723c */ /* 0x000fe2000000182c */
[----:B---3--:R-:W-:-:S04]  /*24440*/  FFMA.FTZ R4, R247, R0, -R5 ;  /* 0x00000000f7047223 */ /* 0x008fc80000010805 */
[----:B------:R3:W-:Y:S01]  /*24450*/  MUFU.EX2 R61, R4 ;  /* 0x00000004003d7308 */ /* 0x0007e20000000800 */
[----:B--2---:R-:W-:Y:S01]  /*24460*/  HMMA.16816.F32 R40, R8, R12, R72 ;  /* 0x0000000c0828723c */ /* 0x004fe20000001848 */
[----:B------:R-:W-:-:S05]  /*24470*/  FADD.FTZ R6, R118, R6 ;  /* 0x0000000676067221 */ /* 0x000fca0000010000 */
[----:B------:R-:W-:Y:S01]  /*24480*/  HMMA.16816.F32 R28, R8, R14, R16 ;  /* 0x0000000e081c723c */ /* 0x000fe20000001810 */
[----:B------:R-:W2:Y:S04]  /*24490*/  LDSM.16.MT88.4 R12, [R179+0x10800] ;  /* 0x01080000b30c783b */ /* 0x000ea80000004200 */
[----:B------:R-:W4:Y:S01]  /*244a0*/  LDSM.16.MT88.4 R16, [R180+0x10800] ;  /* 0x01080000b410783b */ /* 0x000f220000004200 */
[----:B---3--:R-:W-:Y:S01]  /*244b0*/  FFMA.FTZ R4, R248, R0, -R3 ;  /* 0x00000000f8047223 */ /* 0x008fe20000010803 */
[----:B------:R-:W-:-:S03]  /*244c0*/  F2FP.F16.F32.PACK_AB R8, R81, R82 ;  /* 0x000000525108723e */ /* 0x000fc600000000ff */
[----:B------:R3:W-:Y:S01]  /*244d0*/  MUFU.EX2 R60, R4 ;  /* 0x00000004003c7308 */ /* 0x0007e20000000800 */
[----:B------:R-:W-:Y:S02]  /*244e0*/  F2FP.F16.F32.PACK_AB R9, R84, R89 ;  /* 0x000000595409723e */ /* 0x000fe400000000ff */
[----:B------:R-:W-:Y:S02]  /*244f0*/  F2FP.F16.F32.PACK_AB R10, R79, R80 ;  /* 0x000000504f0a723e */ /* 0x000fe400000000ff */
[----:B------:R-:W-:Y:S01]  /*24500*/  F2FP.F16.F32.PACK_AB R11, R78, R83 ;  /* 0x000000534e0b723e */ /* 0x000fe200000000ff */
[----:B---3--:R-:W-:Y:S01]  /*24510*/  FADD.FTZ R4, R155, R2 ;  /* 0x000000029b047221 */ /* 0x008fe20000010000 */
[----:B------:R-:W-:-:S05]  /*24520*/  FFMA.FTZ R2, R164, R0, -R3 ;  /* 0x00000000a4027223 */ /* 0x000fca0000010803 */
[C---:B------:R-:W-:Y:S01]  /*24530*/  HMMA.16816.F32 R64, R8.reuse, R20, R64 ;  /* 0x000000140840723c */ /* 0x040fe20000001840 */
[----:B------:R-:W-:Y:S01]  /*24540*/  FFMA.FTZ R7, R243, R0, -R3 ;  /* 0x00000000f3077223 */ /* 0x000fe20000010803 */
[----:B------:R-:W-:Y:S01]  /*24550*/  FADD.FTZ R4, R151, R4 ;  /* 0x0000000497047221 */ /* 0x000fe20000010000 */
[----:B------:R3:W-:Y:S01]  /*24560*/  MUFU.EX2 R55, R2 ;  /* 0x0000000200377308 */ /* 0x0007e20000000800 */
[----:B------:R-:W-:Y:S01]  /*24570*/  MOV R168, R172 ;  /* 0x000000ac00a87202 */ /* 0x000fe20000000f00 */
[----:B------:R-:W-:Y:S01]  /*24580*/  LDSM.16.MT88.4 R152, [R181+0x11800] ;  /* 0x01180000b598783b */ /* 0x000fe20000004200 */
[----:B------:R-:W-:Y:S03]  /*24590*/  HMMA.16816.F32 R56, R8, R22, R56 ;  /* 0x000000160838723c */ /* 0x000fe60000001838 */
[----:B------:R-:W4:Y:S01]  /*245a0*/  LDSM.16.MT88.4 R20, [R181+0x11000] ;  /* 0x01100000b514783b */ /* 0x000f220000004200 */
[----:B---3--:R-:W-:Y:S01]  /*245b0*/  FADD.FTZ R2, R149, R4 ;  /* 0x0000000495027221 */ /* 0x008fe20000010000 */
[----:B------:R-:W-:-:S03]  /*245c0*/  FADD.FTZ R4, R120, R6 ;  /* 0x0000000678047221 */ /* 0x000fc60000010000 */
[----:B------:R-:W-:Y:S01]  /*245d0*/  FADD.FTZ R2, R145, R2 ;  /* 0x0000000291027221 */ /* 0x000fe20000010000 */
[----:B------:R-:W-:-:S03]  /*245e0*/  FADD.FTZ R4, R119, R4 ;  /* 0x0000000477047221 */ /* 0x000fc60000010000 */
[----:B------:R-:W-:Y:S01]  /*245f0*/  FADD.FTZ R2, R144, R2 ;  /* 0x0000000290027221 */ /* 0x000fe20000010000 */
[----:B------:R-:W-:Y:S01]  /*24600*/  FADD.FTZ R4, R117, R4 ;  /* 0x0000000475047221 */ /* 0x000fe20000010000 */
[----:B------:R-:W3:Y:S01]  /*24610*/  MUFU.EX2 R69, R7 ;  /* 0x0000000700457308 */ /* 0x000ee20000000800 */
[C---:B-1----:R-:W-:Y:S01]  /*24620*/  HMMA.16816.F32 R48, R8.reuse, R24, R48 ;  /* 0x000000180830723c */ /* 0x042fe20000001830 */
[----:B------:R-:W-:Y:S01]  /*24630*/  FADD.FTZ R2, R139, R2 ;  /* 0x000000028b027221 */ /* 0x000fe20000010000 */
[----:B------:R-:W-:Y:S01]  /*24640*/  FADD.FTZ R4, R114, R4 ;  /* 0x0000000472047221 */ /* 0x000fe20000010000 */
[----:B------:R-:W-:Y:S01]  /*24650*/  MOV R173, R163 ;  /* 0x000000a300ad7202 */ /* 0x000fe20000000f00 */
[----:B------:R-:W-:Y:S01]  /*24660*/  FFMA.FTZ R6, R168, R0, -R3 ;  /* 0x00000000a8067223 */ /* 0x000fe20000010803 */
[----:B------:R-:W-:Y:S01]  /*24670*/  FADD.FTZ R2, R138, R2 ;  /* 0x000000028a027221 */ /* 0x000fe20000010000 */
[----:B------:R-:W-:Y:S01]  /*24680*/  FADD.FTZ R4, R112, R4 ;  /* 0x0000000470047221 */ /* 0x000fe20000010000 */
[C---:B------:R-:W-:Y:S01]  /*24690*/  HMMA.16816.F32 R44, R8.reuse, R26, R44 ;  /* 0x0000001a082c723c */ /* 0x040fe2000000182c */
[----:B------:R1:W-:Y:S01]  /*246a0*/  MUFU.EX2 R53, R6 ;  /* 0x0000000600357308 */ /* 0x0003e20000000800 */
[----:B------:R-:W-:Y:S01]  /*246b0*/  FADD.FTZ R2, R137, R2 ;  /* 0x0000000289027221 */ /* 0x000fe20000010000 */
[----:B------:R-:W-:Y:S01]  /*246c0*/  FADD.FTZ R4, R111, R4 ;  /* 0x000000046f047221 */ /* 0x000fe20000010000 */
[----:B------:R-:W-:Y:S01]  /*246d0*/  MOV R162, R167 ;  /* 0x000000a700a27202 */ /* 0x000fe20000000f00 */
[----:B------:R-:W3:Y:S01]  /*246e0*/  LDSM.16.MT88.4 R24, [R178+0x11000] ;  /* 0x01100000b218783b */ /* 0x000ee20000004200 */
[----:B------:R-:W-:Y:S01]  /*246f0*/  FADD.FTZ R2, R130, R2 ;  /* 0x0000000282027221 */ /* 0x000fe20000010000 */
[----:B------:R-:W-:Y:S01]  /*24700*/  FADD.FTZ R4, R110, R4 ;  /* 0x000000046e047221 */ /* 0x000fe20000010000 */
[C---:B--2---:R-:W-:Y:S06]  /*24710*/  HMMA.16816.F32 R36, R8.reuse, R12, R36 ;  /* 0x0000000c0824723c */ /* 0x044fec0000001824 */
[----:B------:R-:W-:Y:S01]  /*24720*/  HMMA.16816.F32 R32, R8, R14, R32 ;  /* 0x0000000e0820723c */ /* 0x000fe20000001820 */
[----:B------:R-:W-:Y:S01]  /*24730*/  FADD.FTZ R2, R129, R2 ;  /* 0x0000000281027221 */ /* 0x000fe20000010000 */
[----:B------:R-:W-:-:S04]  /*24740*/  FADD.FTZ R4, R107, R4 ;  /* 0x000000046b047221 */ /* 0x000fc80000010000 */
[----:B----4-:R-:W-:Y:S01]  /*24750*/  HMMA.16816.F32 R40, R8, R16, R40 ;  /* 0x000000100828723c */ /* 0x010fe20000001828 */
[----:B------:R-:W-:Y:S01]  /*24760*/  FADD.FTZ R2, R128, R2 ;  /* 0x0000000280027221 */ /* 0x000fe20000010000 */
[----:B-1----:R-:W-:Y:S01]  /*24770*/  FFMA.FTZ R6, R173, R0, -R5 ;  /* 0x00000000ad067223 */ /* 0x002fe20000010805 */
[----:B------:R-:W-:-:S03]  /*24780*/  FADD.FTZ R4, R106, R4 ;  /* 0x000000046a047221 */ /* 0x000fc60000010000 */
[----:B------:R-:W-:Y:S01]  /*24790*/  HMMA.16816.F32 R28, R8, R18, R28 ;  /* 0x00000012081c723c */ /* 0x000fe2000000181c */
[----:B------:R-:W-:Y:S01]  /*247a0*/  FADD.FTZ R2, R123, R2 ;  /* 0x000000027b027221 */ /* 0x000fe20000010000 */
[----:B------:R1:W2:Y:S01]  /*247b0*/  MUFU.EX2 R52, R6 ;  /* 0x0000000600347308 */ /* 0x0002a20000000800 */
[----:B------:R-:W-:Y:S01]  /*247c0*/  FADD.FTZ R4, R105, R4 ;  /* 0x0000000469047221 */ /* 0x000fe20000010000 */
[----:B------:R-:W-:Y:S02]  /*247d0*/  MOV R163, R166 ;  /* 0x000000a600a37202 */ /* 0x000fe40000000f00 */
[----:B------:R-:W-:Y:S01]  /*247e0*/  MOV R172, R165 ;  /* 0x000000a500ac7202 */ /* 0x000fe20000000f00 */
[----:B------:R-:W-:Y:S01]  /*247f0*/  FFMA.FTZ R7, R250, R0, -R3 ;  /* 0x00000000fa077223 */ /* 0x000fe20000010803 */
[----:B------:R-:W-:Y:S01]  /*24800*/  F2FP.F16.F32.PACK_AB R8, R63, R68 ;  /* 0x000000443f08723e */ /* 0x000fe200000000ff */
[----:B------:R-:W-:Y:S01]  /*24810*/  LDSM.16.MT88.4 R12, [R180+0x11000] ;  /* 0x01100000b40c783b */ /* 0x000fe20000004200 */
[----:B---3--:R-:W-:-:S02]  /*24820*/  F2FP.F16.F32.PACK_AB R9, R69, R71 ;  /* 0x000000474509723e */ /* 0x008fc400000000ff */
[----:B------:R-:W-:Y:S01]  /*24830*/  F2FP.F16.F32.PACK_AB R10, R61, R62 ;  /* 0x0000003e3d0a723e */ /* 0x000fe200000000ff */
[----:B------:R-:W-:Y:S01]  /*24840*/  LDSM.16.MT88.4 R144, [R179+0x11800] ;  /* 0x01180000b390783b */ /* 0x000fe20000004200 */
[----:B------:R-:W-:Y:S01]  /*24850*/  F2FP.F16.F32.PACK_AB R11, R60, R70 ;  /* 0x000000463c0b723e */ /* 0x000fe200000000ff */
[----:B------:R-:W-:Y:S01]  /*24860*/  FADD.FTZ R2, R122, R2 ;  /* 0x000000027a027221 */ /* 0x000fe20000010000 */
[----:B------:R-:W-:Y:S01]  /*24870*/  FADD.FTZ R4, R103, R4 ;  /* 0x0000000467047221 */ /* 0x000fe20000010000 */
[----:B------:R-:W3:Y:S01]  /*24880*/  LDSM.16.MT88.4 R16, [R179+0x11000] ;  /* 0x01100000b310783b */ /* 0x000ee20000004200 */
[----:B-1----:R-:W-:-:S03]  /*24890*/  FFMA.FTZ R6, R162, R0, -R5 ;  /* 0x00000000a2067223 */ /* 0x002fc60000010805 */
[----:B------:R-:W-:Y:S01]  /*248a0*/  HMMA.16816.F32 R156, R8, R20, R48 ;  /* 0x00000014089c723c */ /* 0x000fe20000001830 */
[----:B------:R1:W-:Y:S01]  /*248b0*/  MUFU.EX2 R48, R6 ;  /* 0x0000000600307308 */ /* 0x0003e20000000800 */
[----:B------:R-:W-:Y:S01]  /*248c0*/  FADD.FTZ R2, R121, R2 ;  /* 0x0000000279027221 */ /* 0x000fe20000010000 */
[-C--:B------:R-:W-:Y:S01]  /*248d0*/  FFMA.FTZ R3, R201, R0.reuse, -R3 ;  /* 0x00000000c9037223 */ /* 0x080fe20000010803 */
[-CC-:B-1----:R-:W-:Y:S01]  /*248e0*/  FFMA.FTZ R6, R163, R0.reuse, -R5.reuse ;  /* 0x00000000a3067223 */ /* 0x182fe20000010805 */
[----:B------:R-:W-:Y:S01]  /*248f0*/  FFMA.FTZ R5, R172, R0, -R5 ;  /* 0x00000000ac057223 */ /* 0x000fe20000010805 */
[----:B------:R-:W-:Y:S01]  /*24900*/  FADD.FTZ R0, R99, R4 ;  /* 0x0000000463007221 */ /* 0x000fe20000010000 */
[----:B------:R-:W-:Y:S02]  /*24910*/  FADD.FTZ R4, R116, R2 ;  /* 0x0000000274047221 */ /* 0x000fe40000010000 */
[----:B------:R-:W1:Y:S01]  /*24920*/  MUFU.EX2 R54, R7 ;  /* 0x0000000700367308 */ /* 0x000e620000000800 */
[----:B------:R-:W4:Y:S01]  /*24930*/  LDSM.16.MT88.4 R160, [R178+0x11800] ;  /* 0x01180000b2a0783b */ /* 0x000f220000004200 */
        /* <DEDUP_REMOVED lines=26> */
[----:B------:R-:W4:Y:S02]  /*24ae0*/  MUFU.EX2 R21, R6 ;  /* 0x0000000600157308 */ /* 0x000f240000000800 */
[----:B------:R-:W-:Y:S01]  /*24af0*/  FADD.FTZ R2, R80, R2 ;  /* 0x0000000250027221 */ /* 0x000fe20000010000 */
[----:B------:R-:W-:-:S05]  /*24b00*/  FADD.FTZ R0, R78, R0 ;  /* 0x000000004e007221 */ /* 0x000fca0000010000 */
[----:B------:R2:W4:Y:S01]  /*24b10*/  MUFU.EX2 R20, R5 ;  /* 0x0000000500147308 */ /* 0x0005220000000800 */
[----:B------:R-:W-:Y:S01]  /*24b20*/  FADD.FTZ R2, R79, R2 ;  /* 0x000000024f027221 */ /* 0x000fe20000010000 */
[----:B------:R-:W-:-:S03]  /*24b30*/  FADD.FTZ R0, R71, R0 ;  /* 0x0000000047007221 */ /* 0x000fc60000010000 */
[----:B------:R-:W-:Y:S01]  /*24b40*/  FADD.FTZ R2, R68, R2 ;  /* 0x0000000244027221 */ /* 0x000fe20000010000 */
[----:B------:R-:W-:Y:S01]  /*24b50*/  FADD.FTZ R0, R69, R0 ;  /* 0x0000000045007221 */ /* 0x000fe20000010000 */
[----:B--2---:R-:W2:Y:S02]  /*24b60*/  LDSM.16.MT88.4 R4, [R180+0x11800] ;  /* 0x01180000b404783b */ /* 0x004ea40000004200 */
[----:B------:R-:W-:Y:S01]  /*24b70*/  FADD.FTZ R2, R63, R2 ;  /* 0x000000023f027221 */ /* 0x000fe20000010000 */
[----:B------:R-:W-:Y:S01]  /*24b80*/  FADD.FTZ R0, R70, R0 ;  /* 0x0000000046007221 */ /* 0x000fe20000010000 */
[----:B------:R-:W-:Y:S01]  /*24b90*/  HMMA.16816.F32 R164, R8, R24, R64 ;  /* 0x0000001808a4723c */ /* 0x000fe20000001840 */
[----:B------:R-:W4:Y:S01]  /*24ba0*/  MUFU.EX2 R3, R3 ;  /* 0x0000000300037308 */ /* 0x000f220000000800 */
[----:B------:R-:W-:Y:S01]  /*24bb0*/  FADD.FTZ R2, R62, R2 ;  /* 0x000000023e027221 */ /* 0x000fe20000010000 */
[----:B------:R-:W-:-:S03]  /*24bc0*/  FADD.FTZ R0, R60, R0 ;  /* 0x000000003c007221 */ /* 0x000fc60000010000 */
[----:B---3--:R-:W-:Y:S01]  /*24bd0*/  HMMA.16816.F32 R148, R8, R16, R36 ;  /* 0x000000100894723c */ /* 0x008fe20000001824 */
[----:B------:R-:W-:-:S05]  /*24be0*/  FADD.FTZ R2, R61, R2 ;  /* 0x000000023d027221 */ /* 0x000fca0000010000 */
[----:B------:R-:W-:Y:S01]  /*24bf0*/  HMMA.16816.F32 R24, R8, R26, R56 ;  /* 0x0000001a0818723c */ /* 0x000fe20000001838 */
[----:B------:R-:W-:-:S05]  /*24c00*/  FADD.FTZ R0, R55, R0 ;  /* 0x0000000037007221 */ /* 0x000fca0000010000 */
[C---:B------:R-:W-:Y:S06]  /*24c10*/  HMMA.16816.F32 R44, R8.reuse, R22, R44 ;  /* 0x00000016082c723c */ /* 0x040fec000000182c */
[C---:B------:R-:W-:Y:S06]  /*24c20*/  HMMA.16816.F32 R16, R8.reuse, R18, R32 ;  /* 0x000000120810723c */ /* 0x040fec0000001820 */
[----:B------:R-:W-:Y:S01]  /*24c30*/  HMMA.16816.F32 R40, R8, R12, R40 ;  /* 0x0000000c0828723c */ /* 0x000fe20000001828 */
[----:B------:R-:W-:-:S05]  /*24c40*/  FADD.FTZ R2, R52, R2 ;  /* 0x0000000234027221 */ /* 0x000fca0000010000 */
[----:B------:R-:W-:Y:S01]  /*24c50*/  HMMA.16816.F32 R28, R8, R14, R28 ;  /* 0x0000000e081c723c */ /* 0x000fe2000000181c */
[----:B-1----:R-:W-:Y:S01]  /*24c60*/  FADD.FTZ R0, R54, R0 ;  /* 0x0000000036007221 */ /* 0x002fe20000010000 */
[----:B------:R-:W-:-:S03]  /*24c70*/  FADD.FTZ R2, R48, R2 ;  /* 0x0000000230027221 */ /* 0x000fc60000010000 */
[----:B------:R-:W-:Y:S01]  /*24c80*/  FADD.FTZ R0, R53, R0 ;  /* 0x0000000035007221 */ /* 0x000fe20000010000 */
[----:B----4-:R-:W-:Y:S01]  /*24c90*/  FADD.FTZ R2, R21, R2 ;  /* 0x0000000215027221 */ /* 0x010fe20000010000 */
[----:B------:R-:W-:Y:S02]  /*24ca0*/  F2FP.F16.F32.PACK_AB R136, R48, R52 ;  /* 0x000000343088723e */ /* 0x000fe400000000ff */
[----:B------:R-:W-:Y:S02]  /*24cb0*/  F2FP.F16.F32.PACK_AB R137, R54, R55 ;  /* 0x000000373689723e */ /* 0x000fe400000000ff */
[C---:B------:R-:W-:Y:S02]  /*24cc0*/  F2FP.F16.F32.PACK_AB R138, R20.reuse, R21 ;  /* 0x00000015148a723e */ /* 0x040fe400000000ff */
[C---:B------:R-:W-:Y:S01]  /*24cd0*/  F2FP.F16.F32.PACK_AB R139, R3.reuse, R53 ;  /* 0x00000035038b723e */ /* 0x040fe200000000ff */
[----:B------:R-:W-:Y:S01]  /*24ce0*/  FADD.FTZ R3, R3, R0 ;  /* 0x0000000003037221 */ /* 0x000fe20000010000 */
[----:B------:R-:W-:-:S04]  /*24cf0*/  FADD.FTZ R0, R20, R2 ;  /* 0x0000000214007221 */ /* 0x000fc80000010000 */
[----:B------:R3:W-:Y:S01]  /*24d00*/  STL [R1], R3 ;  /* 0x0000000301007387 */ /* 0x0007e20000100800 */
[C---:B------:R-:W-:Y:S03]  /*24d10*/  HMMA.16816.F32 R164, R136.reuse, R160, R164 ;  /* 0x000000a088a4723c */ /* 0x040fe600000018a4 */
[----:B------:R3:W-:Y:S03]  /*24d20*/  STL [R1+0x4], R0 ;  /* 0x0000040001007387 */ /* 0x0007e60000100800 */
[C---:B------:R-:W-:Y:S06]  /*24d30*/  HMMA.16816.F32 R156, R136.reuse, R152, R156 ;  /* 0x00000098889c723c */ /* 0x040fec000000189c */
[C---:B------:R-:W-:Y:S06]  /*24d40*/  HMMA.16816.F32 R148, R136.reuse, R144, R148 ;  /* 0x000000908894723c */ /* 0x040fec0000001894 */
[C---:B------:R-:W-:Y:S06]  /*24d50*/  HMMA.16816.F32 R160, R136.reuse, R162, R24 ;  /* 0x000000a288a0723c */ /* 0x040fec0000001818 */
[C---:B------:R-:W-:Y:S06]  /*24d60*/  HMMA.16816.F32 R152, R136.reuse, R154, R44 ;  /* 0x0000009a8898723c */ /* 0x040fec000000182c */
[C---:B------:R-:W-:Y:S06]  /*24d70*/  HMMA.16816.F32 R144, R136.reuse, R146, R16 ;  /* 0x000000928890723c */ /* 0x040fec0000001810 */
[C---:B--2---:R-:W-:Y:S06]  /*24d80*/  HMMA.16816.F32 R140, R136.reuse, R4, R40 ;  /* 0x00000004888c723c */ /* 0x044fec0000001828 */
[----:B------:R-:W-:Y:S01]  /*24d90*/  HMMA.16816.F32 R136, R136, R6, R28 ;  /* 0x000000068888723c */ /* 0x000fe2000000181c */
[----:B------:R-:W-:-:S02]  /*24da0*/  MOV R39, R77 ;  /* 0x0000004d00277202 */ /* 0x000fc40000000f00 */
[----:B---3--:R-:W-:-:S15]  /*24db0*/  MOV R38, R76 ;  /* 0x0000004c00267202 */ /* 0x008fde0000000f00 */
[----:B------:R-:W-:-:S06]  /*24dc0*/  NOP ;  /* 0x0000000000007918 */ /* 0x000fcc0000000000 */
.L_x_1169:
[----:B------:R-:W-:-:S13]  /*24dd0*/  ISETP.GE.AND P0, PT, R252, 0x1, PT ;  /* 0x00000001fc00780c */ /* 0x000fda0003f06270 */
[----:B------:R-:W-:Y:S05]  /*24de0*/  @!P0 BRA `(.L_x_1180) ;  /* 0x0000006c00388947 */ /* 0x000fea0003800000 */
[----:B------:R-:W2:Y:S04]  /*24df0*/  LDL R24, [R1+0xc] ;  /* 0x00000c0001187983 */ /* 0x000ea80000100800 */
[----:B------:R-:W3:Y:S01]  /*24e00*/  LDL R23, [R1+0x8] ;  /* 0x0000080001177983 */ /* 0x000ee20000100800 */
[C---:B------:R-:W-:Y:S01]  /*24e10*/  IMAD.WIDE.U32 R44, R190.reuse, 0x30, RZ ;  /* 0x00000030be2c7825 */ /* 0x040fe200078e00ff */
[----:B------:R-:W-:Y:S02]  /*24e20*/  MOV R134, R39 ;  /* 0x0000002700867202 */ /* 0x000fe40000000f00 */
[----:B------:R-:W-:Y:S01]  /*24e30*/  MOV R135, R38 ;  /* 0x0000002600877202 */ /* 0x000fe20000000f00 */
        /* <DEDUP_REMOVED lines=8> */
[C---:B------:R-:W-:Y:S02]  /*24ec0*/  IMAD R11, R191.reuse, 0x30, RZ ;  /* 0x00000030bf0b7824 */ /* 0x040fe400078e02ff */
[C---:B------:R-:W-:Y:S02]  /*24ed0*/  IMAD R10, R191.reuse, 0x50, RZ ;  /* 0x00000050bf0a7824 */ /* 0x040fe400078e02ff */
[----:B------:R-:W-:Y:S01]  /*24ee0*/  IMAD R9, R191, 0x60, RZ ;  /* 0x00000060bf097824 */ /* 0x000fe200078e02ff */
[----:B------:R-:W-:Y:S01]  /*24ef0*/  IADD3 R11, R11, R45, RZ ;  /* 0x0000002d0b0b7210 */ /* 0x000fe20007ffe0ff */
[C---:B------:R-:W-:Y:S01]  /*24f00*/  IMAD R8, R191.reuse, 0x70, RZ ;  /* 0x00000070bf087824 */ /* 0x040fe200078e02ff */
[----:B------:R-:W-:Y:S01]  /*24f10*/  IADD3 R10, R10, R43, RZ ;  /* 0x0000002b0a0a7210 */ /* 0x000fe20007ffe0ff */
[----:B------:R-:W-:Y:S01]  /*24f20*/  IMAD R7, R191, 0x90, RZ ;  /* 0x00000090bf077824 */ /* 0x000fe200078e02ff */
[----:B------:R-:W-:Y:S01]  /*24f30*/  IADD3 R9, R9, R41, RZ ;  /* 0x0000002909097210 */ /* 0x000fe20007ffe0ff */
[C---:B------:R-:W-:Y:S01]  /*24f40*/  IMAD R6, R191.reuse, 0xa0, RZ ;  /* 0x000000a0bf067824 */ /* 0x040fe200078e02ff */
[----:B------:R-:W-:Y:S01]  /*24f50*/  IADD3 R8, R8, R39, RZ ;  /* 0x0000002708087210 */ /* 0x000fe20007ffe0ff */
[----:B------:R-:W-:Y:S01]  /*24f60*/  IMAD R5, R191, 0xb0, RZ ;  /* 0x000000b0bf057824 */ /* 0x000fe200078e02ff */
[----:B------:R-:W-:Y:S01]  /*24f70*/  IADD3 R7, R7, R37, RZ ;  /* 0x0000002507077210 */ /* 0x000fe20007ffe0ff */
[C---:B-1----:R-:W-:Y:S01]  /*24f80*/  IMAD R4, R191.reuse, 0xc0, RZ ;  /* 0x000000c0bf047824 */ /* 0x042fe200078e02ff */
[----:B------:R-:W-:Y:S01]  /*24f90*/  IADD3 R6, R6, R35, RZ ;  /* 0x0000002306067210 */ /* 0x000fe20007ffe0ff */
[----:B------:R-:W-:Y:S01]  /*24fa0*/  IMAD R3, R191, 0xd0, RZ ;  /* 0x000000d0bf037824 */ /* 0x000fe200078e02ff */
[----:B------:R-:W-:Y:S01]  /*24fb0*/  IADD3 R5, R5, R33, RZ ;  /* 0x0000002105057210 */ /* 0x000fe20007ffe0ff */
[C---:B------:R-:W-:Y:S01]  /*24fc0*/  IMAD R0, R191.reuse, 0xf0, RZ ;  /* 0x000000f0bf007824 */ /* 0x040fe200078e02ff */
[----:B------:R-:W-:Y:S01]  /*24fd0*/  IADD3 R4, R4, R31, RZ ;  /* 0x0000001f04047210 */ /* 0x000fe20007ffe0ff */
[----:B------:R-:W-:Y:S01]  /*24fe0*/  IMAD R2, R191, 0xe0, RZ ;  /* 0x000000e0bf027824 */ /* 0x000fe200078e02ff */
[----:B------:R-:W-:Y:S01]  /*24ff0*/  IADD3 R3, R3, R29, RZ ;  /* 0x0000001d03037210 */ /* 0x000fe20007ffe0ff */
[----:B--2---:R-:W-:-:S02]  /*25000*/  IMAD R22, R24, 0x30, RZ ;  /* 0x0000003018167824 */ /* 0x004fc400078e02ff */
[C---:B------:R-:W-:Y:S01]  /*25010*/  IMAD R21, R24.reuse, 0x50, RZ ;  /* 0x0000005018157824 */ /* 0x040fe200078e02ff */
[C-C-:B---3--:R-:W-:Y:S01]  /*25020*/  SHF.L.U64.HI R26, R23.reuse, 0x5, R24.reuse ;  /* 0x00000005171a7819 */ /* 0x148fe20000010218 */
[C---:B------:R-:W-:Y:S01]  /*25030*/  IMAD R20, R24.reuse, 0x60, RZ ;  /* 0x0000006018147824 */ /* 0x040fe200078e02ff */
[C---:B------:R-:W-:Y:S01]  /*25040*/  SHF.L.U32 R25, R23.reuse, 0x5, RZ ;  /* 0x0000000517197819 */ /* 0x040fe200000006ff */
[C---:B------:R-:W-:Y:S01]  /*25050*/  IMAD R19, R24.reuse, 0x70, RZ ;  /* 0x0000007018137824 */ /* 0x040fe200078e02ff */
[----:B------:R-:W-:Y:S01]  /*25060*/  SHF.L.U64.HI R27, R23, 0x6, R24 ;  /* 0x00000006171b7819 */ /* 0x000fe20000010218 */
[----:B------:R1:W-:Y:S01]  /*25070*/  STL [R1+0x144], R26 ;  /* 0x0001441a01007387 */ /* 0x0003e20000100800 */
[C---:B------:R-:W-:Y:S02]  /*25080*/  IMAD R18, R24.reuse, 0x90, RZ ;  /* 0x0000009018127824 */ /* 0x040fe400078e02ff */
[C---:B------:R-:W-:Y:S01]  /*25090*/  IMAD R17, R24.reuse, 0xa0, RZ ;  /* 0x000000a018117824 */ /* 0x040fe200078e02ff */
[----:B------:R2:W-:Y:S01]  /*250a0*/  STL [R1+0x140], R25 ;  /* 0x0001401901007387 */ /* 0x0005e20000100800 */
[----:B------:R-:W-:-:S02]  /*250b0*/  IMAD R16, R24, 0xb0, RZ ;  /* 0x000000b018107824 */ /* 0x000fc400078e02ff */
[C---:B------:R-:W-:Y:S01]  /*250c0*/  IMAD R15, R24.reuse, 0xc0, RZ ;  /* 0x000000c0180f7824 */ /* 0x040fe200078e02ff */
[----:B------:R-:W-:Y:S01]  /*250d0*/  STL [R1+0x13c], R27 ;  /* 0x00013c1b01007387 */ /* 0x000fe20000100800 */
[C---:B------:R-:W-:Y:S02]  /*250e0*/  IMAD R14, R24.reuse, 0xd0, RZ ;  /* 0x000000d0180e7824 */ /* 0x040fe400078e02ff */
[C---:B------:R-:W-:Y:S02]  /*250f0*/  IMAD R13, R24.reuse, 0xe0, RZ ;  /* 0x000000e0180d7824 */ /* 0x040fe400078e02ff */
[----:B------:R-:W-:Y:S02]  /*25100*/  IMAD R12, R24, 0xf0, RZ ;  /* 0x000000f0180c7824 */ /* 0x000fe400078e02ff */
[----:B------:R-:W-:-:S04]  /*25110*/  IMAD.WIDE.U32 R66, R23, 0x30, RZ ;  /* 0x0000003017427825 */ /* 0x000fc800078e00ff */
[----:B------:R-:W-:Y:S01]  /*25120*/  IMAD.WIDE.U32 R64, R23, 0x50, RZ ;  /* 0x0000005017407825 */ /* 0x000fe200078e00ff */
[----:B------:R-:W-:-:S03]  /*25130*/  IADD3 R22, R22, R67, RZ ;  /* 0x0000004316167210 */ /* 0x000fc60007ffe0ff */
[----:B------:R-:W-:Y:S01]  /*25140*/  IMAD.WIDE.U32 R62, R23, 0x60, RZ ;  /* 0x00000060173e7825 */ /* 0x000fe200078e00ff */
[----:B------:R-:W-:Y:S02]  /*25150*/  IADD3 R21, R21, R65, RZ ;  /* 0x0000004115157210 */ /* 0x000fe40007ffe0ff */
[C---:B-1----:R-:W-:Y:S01]  /*25160*/  SHF.L.U32 R26, R23.reuse, 0x6, RZ ;  /* 0x00000006171a7819 */ /* 0x042fe200000006ff */
[C---:B------:R-:W-:Y:S01]  /*25170*/  IMAD.WIDE.U32 R60, R23.reuse, 0x70, RZ ;  /* 0x00000070173c7825 */ /* 0x040fe200078e00ff */
[----:B------:R-:W-:Y:S02]  /*25180*/  IADD3 R20, R20, R63, RZ ;  /* 0x0000003f14147210 */ /* 0x000fe40007ffe0ff */
[C---:B--2---:R-:W-:Y:S01]  /*25190*/  SHF.L.U64.HI R25, R23.reuse, 0x7, R24 ;  /* 0x0000000717197819 */ /* 0x044fe20000010218 */
[----:B------:R1:W-:Y:S01]  /*251a0*/  STL [R1+0x138], R26 ;  /* 0x0001381a01007387 */ /* 0x0003e20000100800 */
[C---:B------:R-:W-:Y:S01]  /*251b0*/  SHF.L.U32 R24, R23.reuse, 0x7, RZ ;  /* 0x0000000717187819 */ /* 0x040fe200000006ff */
[----:B------:R-:W-:Y:S01]  /*251c0*/  IMAD.WIDE.U32 R58, R23, 0x90, RZ ;  /* 0x00000090173a7825 */ /* 0x000fe200078e00ff */
[----:B------:R-:W-:Y:S01]  /*251d0*/  IADD3 R19, R19, R61, RZ ;  /* 0x0000003d13137210 */ /* 0x000fe20007ffe0ff */
[----:B------:R2:W-:Y:S02]  /*251e0*/  STL [R1+0x134], R25 ;  /* 0x0001341901007387 */ /* 0x0005e40000100800 */
[C---:B------:R-:W-:Y:S01]  /*251f0*/  IMAD.WIDE.U32 R56, R23.reuse, 0xa0, RZ ;  /* 0x000000a017387825 */ /* 0x040fe200078e00ff */
[----:B------:R-:W-:Y:S01]  /*25200*/  IADD3 R18, R18, R59, RZ ;  /* 0x0000003b12127210 */ /* 0x000fe20007ffe0ff */
[----:B------:R3:W-:Y:S02]  /*25210*/  STL [R1+0x130], R24 ;  /* 0x0001301801007387 */ /* 0x0007e40000100800 */
[----:B------:R-:W-:Y:S01]  /*25220*/  IMAD.WIDE.U32 R54, R23, 0xb0, RZ ;  /* 0x000000b017367825 */ /* 0x000fe200078e00ff */
[----:B------:R-:W-:-:S03]  /*25230*/  IADD3 R17, R17, R57, RZ ;  /* 0x0000003911117210 */ /* 0x000fc60007ffe0ff */
[----:B------:R-:W-:Y:S01]  /*25240*/  IMAD.WIDE.U32 R52, R23, 0xc0, RZ ;  /* 0x000000c017347825 */ /* 0x000fe200078e00ff */
[----:B------:R-:W-:-:S03]  /*25250*/  IADD3 R16, R16, R55, RZ ;  /* 0x0000003710107210 */ /* 0x000fc60007ffe0ff */
[----:B------:R-:W-:Y:S01]  /*25260*/  IMAD.WIDE.U32 R50, R23, 0xd0, RZ ;  /* 0x000000d017327825 */ /* 0x000fe200078e00ff */
[----:B------:R-:W-:-:S03]  /*25270*/  IADD3 R15, R15, R53, RZ ;  /* 0x000000350f0f7210 */ /* 0x000fc60007ffe0ff */
[C---:B------:R-:W-:Y:S01]  /*25280*/  IMAD.WIDE.U32 R48, R23.reuse, 0xe0, RZ ;  /* 0x000000e017307825 */ /* 0x040fe200078e00ff */
[----:B------:R-:W-:Y:S02]  /*25290*/  IADD3 R14, R14, R51, RZ ;  /* 0x000000330e0e7210 */ /* 0x000fe40007ffe0ff */
[C-C-:B-1----:R-:W-:Y:S01]  /*252a0*/  SHF.L.U64.HI R26, R190.reuse, 0x5, R191.reuse ;  /* 0x00000005be1a7819 */ /* 0x142fe200000102bf */
[----:B------:R-:W-:Y:S01]  /*252b0*/  IMAD.WIDE.U32 R46, R23, 0xf0, RZ ;  /* 0x000000f0172e7825 */ /* 0x000fe200078e00ff */
[----:B------:R-:W-:Y:S02]  /*252c0*/  IADD3 R13, R13, R49, RZ ;  /* 0x000000310d0d7210 */ /* 0x000fe40007ffe0ff */
[----:B--2---:R-:W-:Y:S01]  /*252d0*/  SHF.L.U32 R25, R190, 0x5, RZ ;  /* 0x00000005be197819 */ /* 0x004fe200000006ff */
[----:B------:R1:W-:Y:S01]  /*252e0*/  STL [R1+0x12c], R26 ;  /* 0x00012c1a01007387 */ /* 0x0003e20000100800 */
[----:B------:R-:W-:Y:S02]  /*252f0*/  IADD3 R12, R12, R47, RZ ;  /* 0x0000002f0c0c7210 */ /* 0x000fe40007ffe0ff */
[C---:B---3--:R-:W-:Y:S01]  /*25300*/  SHF.L.U64.HI R24, R190.reuse, 0x6, R191 ;  /* 0x00000006be187819 */ /* 0x048fe200000102bf */
[----:B------:R2:W-:Y:S04]  /*25310*/  STL [R1+0x128], R25 ;  /* 0x0001281901007387 */ /* 0x0005e80000100800 */
[----:B------:R3:W-:Y:S01]  /*25320*/  STL [R1+0x124], R24 ;  /* 0x0001241801007387 */ /* 0x0007e20000100800 */
[----:B-1----:R-:W-:-:S02]  /*25330*/  SHF.L.U32 R26, R190, 0x6, RZ ;  /* 0x00000006be1a7819 */ /* 0x002fc400000006ff */
[----:B--2---:R-:W-:-:S03]  /*25340*/  SHF.L.U64.HI R25, R190, 0x7, R191 ;  /* 0x00000007be197819 */ /* 0x004fc600000102bf */
[----:B------:R1:W-:Y:S01]  /*25350*/  STL [R1+0x120], R26 ;  /* 0x0001201a01007387 */ /* 0x0003e20000100800 */
[----:B---3--:R-:W-:-:S03]  /*25360*/  SHF.L.U32 R24, R190, 0x7, RZ ;  /* 0x00000007be187819 */ /* 0x008fc600000006ff */
[----:B------:R-:W-:Y:S04]  /*25370*/  STL [R1+0x11c], R25 ;  /* 0x00011c1901007387 */ /* 0x000fe80000100800 */
[----:B------:R2:W-:Y:S04]  /*25380*/  STL [R1+0x118], R24 ;  /* 0x0001181801007387 */ /* 0x0005e80000100800 */
[----:B------:R3:W-:Y:S04]  /*25390*/  STL.64 [R1+0xb8], R66 ;  /* 0x0000b84201007387 */ /* 0x0007e80000100a00 */
[----:B------:R3:W-:Y:S04]  /*253a0*/  STL.64 [R1+0xb0], R64 ;  /* 0x0000b04001007387 */ /* 0x0007e80000100a00 */
[----:B------:R3:W-:Y:S04]  /*253b0*/  STL.64 [R1+0x28], R62 ;  /* 0x0000283e01007387 */ /* 0x0007e80000100a00 */
[----:B------:R3:W-:Y:S01]  /*253c0*/  STL.64 [R1+0xa8], R60 ;  /* 0x0000a83c01007387 */ /* 0x0007e20000100a00 */
[----:B-1----:R-:W-:-:S03]  /*253d0*/  IMAD.WIDE.U32 R26, R190, 0xe0, RZ ;  /* 0x000000e0be1a7825 */ /* 0x002fc600078e00ff */
[----:B------:R3:W-:Y:S02]  /*253e0*/  STL.64 [R1+0xa0], R58 ;  /* 0x0000a03a01007387 */ /* 0x0007e40000100a00 */
[----:B------:R-:W-:Y:S02]  /*253f0*/  IADD3 R2, R2, R27, RZ ;  /* 0x0000001b02027210 */ /* 0x000fe40007ffe0ff */
[----:B------:R3:W-:Y:S01]  /*25400*/  STL.64 [R1+0x20], R56 ;  /* 0x0000203801007387 */ /* 0x0007e20000100a00 */
[----:B--2---:R-:W-:-:S03]  /*25410*/  IMAD.WIDE.U32 R24, R190, 0xf0, RZ ;  /* 0x000000f0be187825 */ /* 0x004fc600078e00ff */
[----:B------:R3:W-:Y:S02]  /*25420*/  STL.64 [R1+0x98], R54 ;  /* 0x0000983601007387 */ /* 0x0007e40000100a00 */
[----:B------:R-:W-:Y:S02]  /*25430*/  IADD3 R0, R0, R25, RZ ;  /* 0x0000001900007210 */ /* 0x000fe40007ffe0ff */
[----:B------:R3:W-:Y:S04]  /*25440*/  STL.64 [R1+0x18], R52 ;  /* 0x0000183401007387 */ /* 0x0007e80000100a00 */
        /* <DEDUP_REMOVED lines=12> */
[----:B------:R3:W-:Y:S04]  /*25510*/  STL [R1+0x114], R22 ;  /* 0x0001141601007387 */ /* 0x0007e80000100800 */
[----:B------:R3:W-:Y:S04]  /*25520*/  STL.64 [R1+0x38], R26 ;  /* 0x0000381a01007387 */ /* 0x0007e80000100a00 */
[----:B------:R3:W-:Y:S04]  /*25530*/  STL [R1+0x110], R21 ;  /* 0x0001101501007387 */ /* 0x0007e80000100800 */
[----:B------:R3:W-:Y:S04]  /*25540*/  STL.64 [R1+0x30], R24 ;  /* 0x0000301801007387 */ /* 0x0007e80000100a00 */
[----:B------:R3:W-:Y:S04]  /*25550*/  STL [R1+0x10c], R20 ;  /* 0x00010c1401007387 */ /* 0x0007e80000100800 */
        /* <DEDUP_REMOVED lines=18> */
[----:B------:R3:W-:Y:S02]  /*25680*/  STL [R1+0xc4], R2 ;  /* 0x0000c40201007387 */ /* 0x0007e40000100800 */
.L_x_1189:
[----:B---3--:R-:W1:Y:S01]  /*25690*/  LDC.64 R14, c[0x0][0x198] ;  /* 0x00006600ff0e7b82 */ /* 0x008e620000000a00 */
[----:B------:R-:W-:Y:S04]  /*256a0*/  DEPBAR.LE SB0, 0x0 ;  /* 0x000080000000791a */ /* 0x000fe80000000000 */
[----:B------:R-:W-:Y:S05]  /*256b0*/  WARPSYNC.ALL ;  /* 0x0000000000007948 */ /* 0x000fea0003800000 */
[----:B--2---:R-:W2:Y:S08]  /*256c0*/  LDC.64 R12, c[0x0][0x208] ;  /* 0x00008200ff0c7b82 */ /* 0x004eb00000000a00 */
[----:B------:R-:W-:Y:S01]  /*256d0*/  BAR.SYNC.DEFER_BLOCKING 0x0 ;  /* 0x0000000000007b1d */ /* 0x000fe20000010000 */
[----:B------:R-:W-:Y:S04]  /*256e0*/  ISETP.NE.U32.AND P0, PT, R222, RZ, PT ;  /* 0x000000ffde00720c */ /* 0x000fe80003f05070 */
[----:B------:R-:W-:Y:S01]  /*256f0*/  ISETP.NE.AND.EX P0, PT, R223, RZ, PT, P0 ;  /* 0x000000ffdf00720c */ /* 0x000fe20003f05300 */
[----:B------:R-:W-:Y:S11]  /*25700*/  BSSY B0, `(.L_x_1181) ;  /* 0x0000050000007945 */ /* 0x000ff60003800000 */
[----:B------:R-:W-:Y:S01]  /*25710*/  @!UPT UIADD3 URZ, URZ, URZ, URZ ;  /* 0x0000003f3f3ff290 */ /* 0x000fe2000fffe03f */
[----:B------:R-:W-:Y:S05]  /*25720*/  @!P0 BRA `(.L_x_1182) ;  /* 0x00000004001c8947 */ /* 0x000fea0003800000 */
[----:B------:R-:W-:Y:S01]  /*25730*/  IMAD.SHL.U32 R9, R252, 0x100, RZ ;  /* 0x00000100fc097824 */ /* 0x000fe200078e00ff */
[C---:B--2---:R-:W-:Y:S02]  /*25740*/  R2UR UR4, R12.reuse ;  /* 0x000000000c0472ca */ /* 0x044fe400000e0000 */
[----:B------:R-:W-:Y:S01]  /*25750*/  R2UR UR5, R13 ;  /* 0x000000000d0572ca */ /* 0x000fe200000e0000 */
[----:B------:R-:W-:Y:S01]  /*25760*/  VIADD R10, R9, 0xffffff00 ;  /* 0xffffff00090a7836 */ /* 0x000fe20000000000 */
[----:B------:R-:W-:Y:S02]  /*25770*/  IABS R6, R9 ;  /* 0x0000000900067213 */ /* 0x000fe40000000000 */
[C---:B------:R-:W-:Y:S02]  /*25780*/  R2UR UR10, R12.reuse ;  /* 0x000000000c0a72ca */ /* 0x040fe400000e0000 */
[----:B------:R-:W-:Y:S02]  /*25790*/  IABS R8, R10 ;  /* 0x0000000a00087213 */ /* 0x000fe40000000000 */
[C---:B------:R-:W-:Y:S02]  /*257a0*/  R2UR UR11, R13.reuse ;  /* 0x000000000d0b72ca */ /* 0x040fe400000e0000 */
[C---:B------:R-:W-:Y:S02]  /*257b0*/  R2UR UR12, R12.reuse ;  /* 0x000000000c0c72ca */ /* 0x040fe400000e0000 */
[C---:B------:R-:W-:Y:S01]  /*257c0*/  R2UR UR13, R13.reuse ;  /* 0x000000000d0d72ca */ /* 0x040fe200000e0000 */
[----:B-1----:R-:W2:Y:S01]  /*257d0*/  LD.E R2, desc[UR4][R14.64+0x170] ;  /* 0x000170040e027980 */ /* 0x002ea2000c101900 */
[----:B------:R-:W-:Y:S02]  /*257e0*/  R2UR UR8, R12 ;  /* 0x000000000c0872ca */ /* 0x000fe400000e0000 */
[----:B------:R-:W-:Y:S02]  /*257f0*/  R2UR UR9, R13 ;  /* 0x000000000d0972ca */ /* 0x000fe400000e0000 */
[-C--:B--2---:R-:W-:Y:S02]  /*25800*/  IABS R0, R2.reuse ;  /* 0x0000000200007213 */ /* 0x084fe40000000000 */
[-C--:B------:R-:W-:Y:S02]  /*25810*/  IABS R7, R2.reuse ;  /* 0x0000000200077213 */ /* 0x080fe40000000000 */
[----:B------:R-:W1:Y:S01]  /*25820*/  I2F.RP R4, R0 ;  /* 0x0000000000047306 */ /* 0x000e620000209400 */
[-C--:B------:R-:W-:Y:S02]  /*25830*/  LOP3.LUT R10, R10, R2.reuse, RZ, 0x3c, !PT ;  /* 0x000000020a0a7212 */ /* 0x080fe400078e3cff */
[----:B------:R-:W-:Y:S01]  /*25840*/  IMAD.MOV R7, RZ, RZ, -R7 ;  /* 0x000000ffff077224 */ /* 0x000fe200078e0a07 */
[----:B------:R-:W-:Y:S02]  /*25850*/  LOP3.LUT R9, R9, R2, RZ, 0x3c, !PT ;  /* 0x0000000209097212 */ /* 0x000fe400078e3cff */
[----:B------:R-:W-:Y:S04]  /*25860*/  ISETP.GE.AND P0, PT, R10, RZ, PT ;  /* 0x000000ff0a00720c */ /* 0x000fe80003f06270 */
        /* <DEDUP_REMOVED lines=8> */
[----:B------:R-:W-:Y:S04]  /*258f0*/  IMAD.HI.U32 R4, R5, R6, RZ ;  /* 0x0000000605047227 */ /* 0x000fe800078e00ff */
[-C--:B------:R-:W-:Y:S02]  /*25900*/  IMAD R5, R3, R7.reuse, R8 ;  /* 0x0000000703057224 */ /* 0x080fe400078e0208 */
[----:B------:R-:W-:Y:S03]  /*25910*/  IMAD R6, R4, R7, R6 ;  /* 0x0000000704067224 */ /* 0x000fe600078e0206 */
[C---:B------:R-:W-:Y:S02]  /*25920*/  ISETP.GT.U32.AND P1, PT, R0.reuse, R5, PT ;  /* 0x000000050000720c */ /* 0x040fe40003f24070 */
[----:B------:R-:W-:Y:S11]  /*25930*/  ISETP.GT.U32.AND P2, PT, R0, R6, PT ;  /* 0x000000060000720c */ /* 0x000ff60003f44070 */
[--C-:B------:R-:W-:Y:S02]  /*25940*/  @!P1 IMAD.IADD R5, R5, 0x1, -R0.reuse ;  /* 0x0000000105059824 */ /* 0x100fe400078e0a00 */
[----:B------:R-:W-:Y:S01]  /*25950*/  @!P2 IMAD.IADD R6, R6, 0x1, -R0 ;  /* 0x000000010606a824 */ /* 0x000fe200078e0a00 */
[----:B------:R-:W-:Y:S01]  /*25960*/  @!P2 IADD3 R4, R4, 0x1, RZ ;  /* 0x000000010404a810 */ /* 0x000fe20007ffe0ff */
[----:B------:R-:W-:Y:S01]  /*25970*/  @!P1 VIADD R3, R3, 0x1 ;  /* 0x0000000103039836 */ /* 0x000fe20000000000 */
[-C--:B------:R-:W-:Y:S02]  /*25980*/  ISETP.GE.U32.AND P3, PT, R5, R0.reuse, PT ;  /* 0x000000000500720c */ /* 0x080fe40003f66070 */
[----:B------:R-:W-:Y:S02]  /*25990*/  ISETP.GE.U32.AND P4, PT, R6, R0, PT ;  /* 0x000000000600720c */ /* 0x000fe40003f86070 */
[----:B------:R-:W-:Y:S02]  /*259a0*/  ISETP.GE.AND P1, PT, R9, RZ, PT ;  /* 0x000000ff0900720c */ /* 0x000fe40003f26270 */
[----:B------:R-:W-:Y:S02]  /*259b0*/  ISETP.NE.AND P2, PT, R2, RZ, PT ;  /* 0x000000ff0200720c */ /* 0x000fe40003f45270 */
[----:B------:R-:W-:Y:S05]  /*259c0*/  LOP3.LUT R0, RZ, R2, RZ, 0x33, !PT ;  /* 0x00000002ff007212 */ /* 0x000fea00078e33ff */
[----:B------:R-:W-:Y:S02]  /*259d0*/  @P3 VIADD R3, R3, 0x1 ;  /* 0x0000000103033836 */ /* 0x000fe40000000000 */
[----:B------:R-:W-:Y:S02]  /*259e0*/  @P4 VIADD R4, R4, 0x1 ;  /* 0x0000000104044836 */ /* 0x000fe40000000000 */
[----:B------:R-:W-:Y:S02]  /*259f0*/  @!P0 IMAD.MOV R3, RZ, RZ, -R3 ;  /* 0x000000ffff038224 */ /* 0x000fe400078e0a03 */
[----:B------:R-:W-:Y:S03]  /*25a00*/  @!P1 IMAD.MOV R4, RZ, RZ, -R4 ;  /* 0x000000ffff049224 */ /* 0x000fe600078e0a04 */
[C---:B------:R-:W-:Y:S02]  /*25a10*/  SEL R3, R0.reuse, R3, !P2 ;  /* 0x0000000300037207 */ /* 0x040fe40005000000 */
[----:B------:R-:W-:Y:S02]  /*25a20*/  SEL R0, R0, R4, !P2 ;  /* 0x0000000400007207 */ /* 0x000fe40005000000 */
[CC--:B------:R-:W-:Y:S01]  /*25a30*/  LEA R8, P1, R3.reuse, R222.reuse, 0x2 ;  /* 0x000000de03087211 */ /* 0x0c0fe200078210ff */
[----:B------:R-:W2:Y:S01]  /*25a40*/  LD.E.64 R4, desc[UR4][R14.64+0x40] ;  /* 0x000040040e047980 */ /* 0x000ea2000c101b00 */
[C---:B------:R-:W-:Y:S02]  /*25a50*/  LEA R6, P0, R0.reuse, R222, 0x2 ;  /* 0x000000de00067211 */ /* 0x040fe400078010ff */
[-C--:B------:R-:W-:Y:S02]  /*25a60*/  LEA.HI.X.SX32 R9, R3, R223.reuse, 0x2, P1 ;  /* 0x000000df03097211 */ /* 0x080fe400008f16ff */
[C---:B------:R-:W-:Y:S01]  /*25a70*/  LEA.HI.X.SX32 R7, R0.reuse, R223, 0x2, P0 ;  /* 0x000000df00077211 */ /* 0x040fe200000f16ff */
[----:B------:R-:W-:Y:S02]  /*25a80*/  IMAD.IADD R0, R0, 0x1, -R3 ;  /* 0x0000000100007824 */ /* 0x000fe400078e0a03 */
[----:B------:R1:W3:Y:S02]  /*25a90*/  LD.E R10, desc[UR10][R8.64] ;  /* 0x0000000a080a7980 */ /* 0x0002e4000c101900 */
[----:B------:R-:W-:Y:S02]  /*25aa0*/  IMAD R2, R2, R0, -0x100 ;  /* 0xffffff0002027424 */ /* 0x000fe400078e0200 */
[----:B------:R-:W3:Y:S03]  /*25ab0*/  LD.E R9, desc[UR12][R6.64] ;  /* 0x0000000c06097980 */ /* 0x000ee6000c101900 */
[----:B-1----:R-:W-:Y:S01]  /*25ac0*/  SHF.R.S32.HI R8, RZ, 0x1f, R2 ;  /* 0x0000001fff087819 */ /* 0x002fe20000011402 */
[----:B------:R-:W4:Y:S01]  /*25ad0*/  LD.E.64 R6, desc[UR8][R14.64+0x28] ;  /* 0x000028080e067980 */ /* 0x000f22000c101b00 */
[-C--:B--2---:R-:W-:Y:S02]  /*25ae0*/  IMAD R0, R5, R2.reuse, RZ ;  /* 0x0000000205007224 */ /* 0x084fe400078e02ff */
[C---:B------:R-:W-:Y:S04]  /*25af0*/  IMAD.WIDE.U32 R2, R4.reuse, R2, RZ ;  /* 0x0000000204027225 */ /* 0x040fe800078e00ff */
[----:B------:R-:W-:Y:S04]  /*25b00*/  IMAD R4, R4, R8, R0 ;  /* 0x0000000804047224 */ /* 0x000fe800078e0200 */
[----:B------:R-:W-:Y:S01]  /*25b10*/  IMAD.IADD R3, R3, 0x1, R4 ;  /* 0x0000000103037824 */ /* 0x000fe200078e0204 */
[----:B---3--:R-:W-:Y:S04]  /*25b20*/  IADD3 R9, -R9, R10, RZ ;  /* 0x0000000a09097210 */ /* 0x008fe80007ffe1ff */
[----:B------:R-:W-:Y:S01]  /*25b30*/  SHF.R.S32.HI R4, RZ, 0x1f, R9 ;  /* 0x0000001fff047819 */ /* 0x000fe20000011409 */
[----:B----4-:R-:W-:Y:S04]  /*25b40*/  IMAD R0, R7, R9, RZ ;  /* 0x0000000907007224 */ /* 0x010fe800078e02ff */
[----:B------:R-:W-:Y:S02]  /*25b50*/  IMAD R0, R6, R4, R0 ;  /* 0x0000000406007224 */ /* 0x000fe400078e0200 */
[----:B------:R-:W-:Y:S04]  /*25b60*/  IMAD.WIDE.U32 R6, R9, R6, R2 ;  /* 0x0000000609067225 */ /* 0x000fe800078e0002 */
[----:B------:R-:W-:Y:S02]  /*25b70*/  IMAD.IADD R2, R7, 0x1, R0 ;  /* 0x0000000107027824 */ /* 0x000fe400078e0200 */
[----:B------:R-:W-:Y:S01]  /*25b80*/  IMAD.MOV.U32 R0, RZ, RZ, R6 ;  /* 0x000000ffff007224 */ /* 0x000fe200078e0006 */
[----:B------:R-:W-:Y:S05]  /*25b90*/  BRA `(.L_x_1183) ;  /* 0x0000000000187947 */ /* 0x000fea0003800000 */
.L_x_1182:
[----:B--2---:R-:W-:Y:S02]  /*25ba0*/  R2UR UR4, R12 ;  /* 0x000000000c0472ca */ /* 0x004fe400000e0000 */
[----:B------:R-:W-:Y:S11]  /*25bb0*/  R2UR UR5, R13 ;  /* 0x000000000d0572ca */ /* 0x000ff600000e0000 */
[----:B------:R-:W-:Y:S02]  /*25bc0*/  @!UPT UIADD3 URZ, URZ, URZ, URZ ;  /* 0x0000003f3f3ff290 */ /* 0x000fe4000fffe03f */
[----:B-1----:R-:W2:Y:S02]  /*25bd0*/  LD.E R0, desc[UR4][R14.64+0x40] ;  /* 0x000040040e007980 */ /* 0x002ea4000c101900 */
[----:B--2---:R-:W-:Y:S05]  /*25be0*/  IMAD.U32 R0, R0, -0x100, RZ ;  /* 0xffffff0000007824 */ /* 0x004fea00078e00ff */
[----:B------:R-:W-:Y:S02]  /*25bf0*/  SHF.R.S32.HI R2, RZ, 0x1f, R0 ;  /* 0x0000001fff027819 */ /* 0x000fe40000011400 */
.L_x_1183:
[----:B------:R-:W-:Y:S05]  /*25c00*/  BSYNC B0 ;  /* 0x0000000000007941 */ /* 0x000fea0003800000 */
.L_x_1181:
[----:B------:R-:W2:Y:S01]  /*25c10*/  LDL.64 R14, [R1+0xb8] ;  /* 0x0000b800010e7983 */ /* 0x000ea20000100a00 */
[----:B------:R-:W-:Y:S01]  /*25c20*/  ISETP.GE.AND P0, PT, R132, R251, PT ;  /* 0x000000fb8400720c */ /* 0x000fe20003f06270 */
[----:B------:R-:W-:Y:S01]  /*25c30*/  ULDC.64 UR4, c[0x0][0x208] ;  /* 0x0000820000047ab9 */ /* 0x000fe20000000a00 */
[C---:B------:R-:W-:Y:S01]  /*25c40*/  LEA R192, P5, R0.reuse, R221, 0x1 ;  /* 0x000000dd00c07211 */ /* 0x040fe200078a08ff */
[----:B------:R-:W3:Y:S01]  /*25c50*/  LDL R6, [R1+0xc] ;  /* 0x00000c0001067983 */ /* 0x000ee20000100800 */
[----:B------:R-:W-:Y:S02]  /*25c60*/  BSSY B1, `(.L_x_1184) ;  /* 0x00002a6000017945 */ /* 0x000fe40003800000 */
[----:B------:R-:W-:Y:S01]  /*25c70*/  LEA.HI.X R193, R0, R219, R2, 0x1, P5 ;  /* 0x000000db00c17211 */ /* 0x000fe200028f0c02 */
[----:B------:R-:W4:Y:S04]  /*25c80*/  LDL R5, [R1+0x8] ;  /* 0x0000080001057983 */ /* 0x000f280000100800 */
[----:B------:R-:W5:Y:S02]  /*25c90*/  LDL R11, [R1+0x138] ;  /* 0x00013800010b7983 */ /* 0x000f640000100800 */
[C---:B------:R-:W-:Y:S02]  /*25ca0*/  @!P0 R2UR UR39, R13.reuse ;  /* 0x000000000d2782ca */ /* 0x040fe400000e0000 */
[----:B------:R-:W5:Y:S01]  /*25cb0*/  LDL R4, [R1+0x140] ;  /* 0x0001400001047983 */ /* 0x000f620000100800 */
[C---:B------:R-:W-:Y:S02]  /*25cc0*/  @!P0 R2UR UR37, R13.reuse ;  /* 0x000000000d2582ca */ /* 0x040fe400000e0000 */
[C---:B------:R-:W-:Y:S01]  /*25cd0*/  @!P0 R2UR UR35, R13.reuse ;  /* 0x000000000d2382ca */ /* 0x040fe200000e0000 */
[----:B------:R-:W5:Y:S01]  /*25ce0*/  LDL R7, [R1+0x144] ;  /* 0x0001440001077983 */ /* 0x000f620000100800 */
[C---:B------:R-:W-:Y:S02]  /*25cf0*/  @!P0 R2UR UR33, R13.reuse ;  /* 0x000000000d2182ca */ /* 0x040fe400000e0000 */
[C---:B------:R-:W-:Y:S01]  /*25d00*/  @!P0 R2UR UR31, R13.reuse ;  /* 0x000000000d1f82ca */ /* 0x040fe200000e0000 */
[----:B------:R-:W5:Y:S01]  /*25d10*/  LDL R8, [R1+0x114] ;  /* 0x0001140001087983 */ /* 0x000f620000100800 */
[C---:B------:R-:W-:Y:S02]  /*25d20*/  @!P0 R2UR UR29, R13.reuse ;  /* 0x000000000d1d82ca */ /* 0x040fe400000e0000 */
[C---:B------:R-:W-:Y:S01]  /*25d30*/  @!P0 R2UR UR27, R13.reuse ;  /* 0x000000000d1b82ca */ /* 0x040fe200000e0000 */
[----:B------:R-:W5:Y:S01]  /*25d40*/  LDL.64 R24, [R1+0xb0] ;  /* 0x0000b00001187983 */ /* 0x000f620000100a00 */
        /* <DEDUP_REMOVED lines=12> */
[----:B------:R-:W-:Y:S02]  /*25e10*/  @!P0 R2UR UR9, R13 ;  /* 0x000000000d0982ca */ /* 0x000fe400000e0000 */
        /* <DEDUP_REMOVED lines=23> */
[----:B------:R-:W-:Y:S03]  /*25f90*/  @!P0 R2UR UR8, R12 ;  /* 0x000000000c0882ca */ /* 0x000fe600000e0000 */
[----:B------:R-:W5:Y:S04]  /*25fa0*/  LDL R12, [R1+0x100] ;  /* 0x00010000010c7983 */ /* 0x000f680000100800 */
[----:B------:R-:W5:Y:S04]  /*25fb0*/  LDL.64 R40, [R1+0x90] ;  /* 0x0000900001287983 */ /* 0x000f680000100a00 */
[----:B------:R-:W5:Y:S04]  /*25fc0*/  LDL R34, [R1+0xf4] ;  /* 0x0000f40001227983 */ /* 0x000f680000100800 */
[----:B------:R-:W5:Y:S04]  /*25fd0*/  LDL.64 R32, [R1+0x10] ;  /* 0x0000100001207983 */ /* 0x000f680000100a00 */
[----:B------:R-:W5:Y:S04]  /*25fe0*/  LDL R35, [R1+0xf0] ;  /* 0x0000f00001237983 */ /* 0x000f680000100800 */
[----:B------:R-:W5:Y:S04]  /*25ff0*/  LDL.64 R38, [R1+0x88] ;  /* 0x0000880001267983 */ /* 0x000f680000100a00 */
[----:B------:R-:W5:Y:S04]  /*26000*/  LDL R36, [R1+0xec] ;  /* 0x0000ec0001247983 */ /* 0x000f680000100800 */
[----:B------:R-:W-:Y:S04]  /*26010*/  @P0 STS.128 [R188+0xa000], RZ ;  /* 0x00a000ffbc000388 */ /* 0x000fe80000000c00 */
[----:B------:R-:W-:Y:S01]  /*26020*/  @!PT LDS RZ, [RZ] ;  /* 0x00000000fffff984 */ /* 0x000fe20000000800 */
[----:B------:R-:W-:Y:S01]  /*26030*/  @!PT LDS RZ, [RZ] ;  /* 0x00000000fffff984 */ /* 0x000fe20000000800 */
[----:B------:R-:W-:Y:S01]  /*26040*/  @!PT LDS RZ, [RZ] ;  /* 0x00000000fffff984 */ /* 0x000fe20000000800 */
[----:B------:R-:W-:Y:S04]  /*26050*/  @!P0 LDGSTS.E.BYPASS.LTC128B.128 [R188+0xa000], desc[UR38][R192.64] ;  /* 0x0a000000c0bc8fae */ /* 0x000fe8000b901d66 */
[----:B------:R-:W-:Y:S04]  /*26060*/  @P0 STS.128 [R188+0xa800], RZ ;  /* 0x00a800ffbc000388 */ /* 0x000fe80000000c00 */
[----:B--2---:R-:W2:Y:S01]  /*26070*/  LDL R15, [R1+0x130] ;  /* 0x00013000010f7983 */ /* 0x004ea20000100800 */
[C---:B----4-:R-:W-:Y:S01]  /*26080*/  IMAD.SHL.U32 R3, R5.reuse, 0x10, RZ ;  /* 0x0000001005037824 */ /* 0x050fe200078e00ff */
[----:B---3--:R-:W-:Y:S02]  /*26090*/  SHF.L.U64.HI R6, R5, 0x4, R6 ;  /* 0x0000000405067819 */ /* 0x008fe40000010206 */
[C---:B------:R-:W-:Y:S02]  /*260a0*/  @!P0 IADD3 R5, P1, R0.reuse, R14, RZ ;  /* 0x0000000e00058210 */ /* 0x040fe40007f3e0ff */
[----:B------:R-:W3:Y:S01]  /*260b0*/  LDL R14, [R1+0x134] ;  /* 0x00013400010e7983 */ /* 0x000ee20000100800 */
[C---:B------:R-:W-:Y:S02]  /*260c0*/  @!P0 IADD3 R3, P3, R0.reuse, R3, RZ ;  /* 0x0000000300038210 */ /* 0x040fe40007f7e0ff */
[----:B-----5:R-:W-:Y:S03]  /*260d0*/  @!P0 IADD3 R4, P2, R0, R4, RZ ;  /* 0x0000000400048210 */ /* 0x020fe60007f5e0ff */
[C---:B------:R-:W-:Y:S01]  /*260e0*/  @!P0 IMAD.X R6, R2.reuse, 0x1, R6, P3 ;  /* 0x0000000102068824 */ /* 0x040fe200018e0606 */
[CC--:B------:R-:W-:Y:S01]  /*260f0*/  @!P0 LEA R30, P3, R3.reuse, R221.reuse, 0x1 ;  /* 0x000000dd031e8211 */ /* 0x0c0fe200078608ff */
[----:B------:R-:W-:Y:S01]  /*26100*/  @!P0 IMAD.X R7, R2, 0x1, R7, P2 ;  /* 0x0000000102078824 */ /* 0x000fe200010e0607 */
[----:B------:R-:W-:Y:S02]  /*26110*/  @!P0 LEA R28, P2, R4, R221, 0x1 ;  /* 0x000000dd041c8211 */ /* 0x000fe400078408ff */
[----:B------:R-:W-:Y:S01]  /*26120*/  @!P0 LEA.HI.X R31, R3, R219, R6, 0x1, P3 ;  /* 0x000000db031f8211 */ /* 0x000fe200018f0c06 */
[----:B------:R-:W-:Y:S01]  /*26130*/  @!P0 IMAD.X R8, R2, 0x1, R8, P1 ;  /* 0x0000000102088824 */ /* 0x000fe200008e0608 */
[----:B------:R-:W-:Y:S02]  /*26140*/  @!P0 IADD3 R3, P4, R0, R11, RZ ;  /* 0x0000000b00038210 */ /* 0x000fe40007f9e0ff */
[----:B------:R-:W4:Y:S01]  /*26150*/  LDL R11, [R1+0xfc] ;  /* 0x0000fc00010b7983 */ /* 0x000f220000100800 */
[----:B------:R-:W-:Y:S02]  /*26160*/  @!P0 LEA.HI.X R29, R4, R219, R7, 0x1, P2 ;  /* 0x000000db041d8211 */ /* 0x000fe400010f0c07 */
[C---:B------:R-:W-:Y:S01]  /*26170*/  @!P0 LEA R26, P1, R5.reuse, R221, 0x1 ;  /* 0x000000dd051a8211 */ /* 0x040fe200078208ff */
[----:B------:R-:W-:Y:S01]  /*26180*/  @!PT LDS RZ, [RZ] ;  /* 0x00000000fffff984 */ /* 0x000fe20000000800 */
[----:B------:R-:W-:Y:S01]  /*26190*/  @!PT LDS RZ, [RZ] ;  /* 0x00000000fffff984 */ /* 0x000fe20000000800 */
[----:B------:R-:W-:Y:S01]  /*261a0*/  @!PT LDS RZ, [RZ] ;  /* 0x00000000fffff984 */ /* 0x000fe20000000800 */
[----:B------:R-:W-:Y:S01]  /*261b0*/  @!P0 LDGSTS.E.BYPASS.LTC128B.128 [R188+0xa800], desc[UR36][R30.64] ;  /* 0x0a8000001ebc8fae */ /* 0x000fe2000b901d64 */
[----:B------:R-:W-:Y:S01]  /*261c0*/  @!P0 IADD3 R4, P3, R0, R24, RZ ;  /* 0x0000001800048210 */ /* 0x000fe20007f7e0ff */
[----:B------:R-:W-:Y:S01]  /*261d0*/  @!P0 IMAD.X R7, R2, 0x1, R19, P4 ;  /* 0x0000000102078824 */ /* 0x000fe200020e0613 */
[----:B------:R-:W-:Y:S01]  /*261e0*/  @!P0 LEA.HI.X R27, R5, R219, R8, 0x1, P1 ;  /* 0x000000db051b8211 */ /* 0x000fe200008f0c08 */
[----:B------:R-:W-:Y:S01]  /*261f0*/  @P0 STS.128 [R188+0xb000], RZ ;  /* 0x00b000ffbc000388 */ /* 0x000fe20000000c00 */
[C---:B------:R-:W-:Y:S02]  /*26200*/  @!P0 LEA R24, P4, R3.reuse, R221, 0x1 ;  /* 0x000000dd03188211 */ /* 0x040fe400078808ff */
[----:B------:R-:W-:Y:S01]  /*26210*/  @!P0 IADD3 R5, P2, R0, R22, RZ ;  /* 0x0000001600058210 */ /* 0x000fe20007f5e0ff */
[----:B------:R-:W-:Y:S01]  /*26220*/  @!PT LDS RZ, [RZ] ;  /* 0x00000000fffff984 */ /* 0x000fe20000000800 */
[----:B------:R-:W-:Y:S01]  /*26230*/  @!PT LDS RZ, [RZ] ;  /* 0x00000000fffff984 */ /* 0x000fe20000000800 */
[----:B------:R-:W-:Y:S01]  /*26240*/  @!PT LDS RZ, [RZ] ;  /* 0x00000000fffff984 */ /* 0x000fe20000000800 */
[----:B------:R-:W-:Y:S01]  /*26250*/  @!P0 LDGSTS.E.BYPASS.LTC128B.128 [R188+0xb000], desc[UR34][R28.64] ;  /* 0x0b0000001cbc8fae */ /* 0x000fe2000b901d62 */
[----:B------:R-:W-:Y:S01]  /*26260*/  @!P0 LEA.HI.X R25, R3, R219, R7, 0x1, P4 ;  /* 0x000000db03198211 */ /* 0x000fe200020f0c07 */
[----:B------:R-:W-:Y:S01]  /*26270*/  @!P0 IMAD.X R8, R2, 0x1, R18, P3 ;  /* 0x0000000102088824 */ /* 0x000fe200018e0612 */
[----:B------:R-:W-:Y:S01]  /*26280*/  @!P0 LEA R22, P3, R4, R221, 0x1 ;  /* 0x000000dd04168211 */ /* 0x000fe200078608ff */
[----:B------:R-:W-:Y:S01]  /*26290*/  @P0 STS.128 [R188+0xb800], RZ ;  /* 0x00b800ffbc000388 */ /* 0x000fe20000000c00 */
[----:B------:R-:W-:Y:S02]  /*262a0*/  @!P0 IADD3 R6, P1, R0, R20, RZ ;  /* 0x0000001400068210 */ /* 0x000fe40007f3e0ff */
[----:B------:R-:W-:Y:S01]  /*262b0*/  @!P0 LEA.HI.X R23, R4, R219, R8, 0x1, P3 ;  /* 0x000000db04178211 */ /* 0x000fe200018f0c08 */
[----:B------:R-:W-:Y:S01]  /*262c0*/  @!PT LDS RZ, [RZ] ;  /* 0x00000000fffff984 */ /* 0x000fe20000000800 */
[----:B------:R-:W-:Y:S01]  /*262d0*/  @!PT LDS RZ, [RZ] ;  /* 0x00000000fffff984 */ /* 0x000fe20000000800 */
[----:B------:R-:W-:Y:S01]  /*262e0*/  @!PT LDS RZ, [RZ] ;  /* 0x00000000fffff984 */ /* 0x000fe20000000800 */
[----:B------:R-:W-:Y:S01]  /*262f0*/  @!P0 LDGSTS.E.BYPASS.LTC128B.128 [R188+0xb800], desc[UR32][R26.64] ;  /* 0x0b8000001abc8fae */ /* 0x000fe2000b901d60 */
[C---:B------:R-:W-:Y:S01]  /*26300*/  @!P0 IMAD.X R9, R2.reuse, 0x1, R9, P2 ;  /* 0x0000000102098824 */ /* 0x040fe200010e0609 */
[C---:B------:R-:W-:Y:S02]  /*26310*/  @!P0 LEA R20, P2, R5.reuse, R221, 0x1 ;  /* 0x000000dd05148211 */ /* 0x040fe400078408ff */
[----:B------:R-:W-:Y:S01]  /*26320*/  @P0 STS.128 [R188+0xc000], RZ ;  /* 0x00c000ffbc000388 */ /* 0x000fe20000000c00 */
[----:B------:R-:W-:Y:S01]  /*26330*/  @!P0 IMAD.X R10, R2, 0x1, R10, P1 ;  /* 0x00000001020a8824 */ /* 0x000fe200008e060a */
[----:B------:R-:W-:Y:S02]  /*26340*/  @!P0 LEA.HI.X R21, R5, R219, R9, 0x1, P2 ;  /* 0x000000db05158211 */ /* 0x000fe400010f0c09 */
[----:B------:R-:W-:Y:S01]  /*26350*/  @!PT LDS RZ, [RZ] ;  /* 0x00000000fffff984 */ /* 0x000fe20000000800 */
[----:B------:R-:W-:Y:S01]  /*26360*/  @!PT LDS RZ, [RZ] ;  /* 0x00000000fffff984 */ /* 0x000fe20000000800 */
[----:B------:R-:W-:Y:S01]  /*26370*/  @!PT LDS RZ, [RZ] ;  /* 0x00000000fffff984 */ /* 0x000fe20000000800 */
[----:B------:R-:W-:Y:S01]  /*26380*/  @!P0 LDGSTS.E.BYPASS.LTC128B.128 [R188+0xc000], desc[UR30][R24.64] ;  /* 0x0c00000018bc8fae */ /* 0x000fe2000b901d5e */
[C---:B------:R-:W-:Y:S03]  /*26390*/  @!P0 LEA R18, P1, R6.reuse, R221, 0x1 ;  /* 0x000000dd06128211 */ /* 0x040fe600078208ff */
[----:B------:R-:W-:Y:S01]  /*263a0*/  @P0 STS.128 [R188+0xc800], RZ ;  /* 0x00c800ffbc000388 */ /* 0x000fe20000000c00 */
[----:B------:R-:W-:Y:S02]  /*263b0*/  @!P0 LEA.HI.X R19, R6, R219, R10, 0x1, P1 ;  /* 0x000000db06138211 */ /* 0x000fe400008f0c0a */
[C---:B------:R-:W-:Y:S01]  /*263c0*/  @!P0 IADD3 R6, P1, R0.reuse, R16, RZ ;  /* 0x0000001000068210 */ /* 0x040fe20007f3e0ff */
[----:B------:R-:W-:Y:S01]  /*263d0*/  @!PT LDS RZ, [RZ] ;  /* 0x00000000fffff984 */ /* 0x000fe20000000800 */
[----:B------:R-:W-:Y:S01]  /*263e0*/  @!PT LDS RZ, [RZ] ;  /* 0x00000000fffff984 */ /* 0x000fe20000000800 */
[----:B------:R-:W-:Y:S01]  /*263f0*/  @!PT LDS RZ, [RZ] ;  /* 0x00000000fffff984 */ /* 0x000fe20000000800 */
[----:B------:R-:W-:Y:S01]  /*26400*/  @!P0 LDGSTS.E.BYPASS.LTC128B.128 [R188+0xc800], desc[UR28][R22.64] ;  /* 0x0c80000016bc8fae */ /* 0x000fe2000b901d5c */
[C---:B------:R-:W-:Y:S03]  /*26410*/  @!P0 IADD3 R4, P3, R0.reuse, R46, RZ ;  /* 0x0000002e00048210 */ /* 0x040fe60007f7e0ff */
[----:B------:R-:W-:Y:S01]  /*26420*/  @P0 STS.128 [R188+0xd000], RZ ;  /* 0x00d000ffbc000388 */ /* 0x000fe20000000c00 */
[----:B------:R-:W-:Y:S01]  /*26430*/  @!P0 IADD3 R5, P2, R0, R44, RZ ;  /* 0x0000002c00058210 */ /* 0x000fe20007f5e0ff */
[C---:B------:R-:W-:Y:S02]  /*26440*/  @!P0 IMAD.X R8, R2.reuse, 0x1, R13, P3 ;  /* 0x0000000102088824 */ /* 0x040fe400018e060d */
        /* <DEDUP_REMOVED lines=8> */
[----:B------:R-:W-:Y:S01]  /*264d0*/  @!P0 LDGSTS.E.BYPASS.LTC128B.128 [R188+0xd800], desc[UR24][R18.64] ;  /* 0x0d80000012bc8fae */ /* 0x000fe2000b901d58 */
[----:B------:R-:W-:Y:S01]  /*264e0*/  @!P0 IMAD.X R9, R2, 0x1, R12, P2 ;  /* 0x0000000102098824 */ /* 0x000fe200010e060c */
[C---:B------:R-:W-:Y:S02]  /*264f0*/  @!P0 LEA R12, P2, R5.reuse, R221, 0x1 ;  /* 0x000000dd050c8211 */ /* 0x040fe400078408ff */
[----:B------:R-:W-:Y:S02]  /*26500*/  @P0 STS.128 [R188+0xe000], RZ ;  /* 0x00e000ffbc000388 */ /* 0x000fe40000000c00 */
[----:B------:R-:W-:Y:S02]  /*26510*/  @!P0 LEA.HI.X R13, R5, R219, R9, 0x1, P2 ;  /* 0x000000db050d8211 */ /* 0x000fe400010f0c09 */
[----:B------:R-:W-:Y:S05]  /*26520*/  @!P0 IADD3 R32, P2, R0, R32, RZ ;  /* 0x0000002000208210 */ /* 0x000fea0007f5e0ff */
[----:B------:R-:W-:Y:S01]  /*26530*/  @!P0 IMAD.X R35, R2, 0x1, R35, P2 ;  /* 0x0000000102238824 */ /* 0x000fe200010e0623 */
[----:B--2---:R-:W-:Y:S05]  /*26540*/  @!P0 IADD3 R3, P4, R0, R15, RZ ;  /* 0x0000000f00038210 */ /* 0x004fea0007f9e0ff */
[----:B---3--:R-:W-:Y:S01]  /*26550*/  @!P0 IMAD.X R7, R2, 0x1, R14, P4 ;  /* 0x0000000102078824 */ /* 0x008fe200020e060e */
[CC--:B------:R-:W-:Y:S02]  /*26560*/  @!P0 LEA R16, P4, R3.reuse, R221.reuse, 0x1 ;  /* 0x000000dd03108211 */ /* 0x0c0fe400078808ff */
[C---:B------:R-:W-:Y:S02]  /*26570*/  @!P0 LEA R14, P3, R4.reuse, R221, 0x1 ;  /* 0x000000dd040e8211 */ /* 0x040fe400078608ff */
[-C--:B------:R-:W-:Y:S02]  /*26580*/  @!P0 LEA.HI.X R17, R3, R219.reuse, R7, 0x1, P4 ;  /* 0x000000db03118211 */ /* 0x080fe400020f0c07 */
[----:B------:R-:W-:Y:S02]  /*26590*/  @!P0 LEA.HI.X R15, R4, R219, R8, 0x1, P3 ;  /* 0x000000db040f8211 */ /* 0x000fe400018f0c08 */
[C---:B------:R-:W-:Y:S01]  /*265a0*/  @!P0 IADD3 R3, P4, R0.reuse, R42, RZ ;  /* 0x0000002a00038210 */ /* 0x040fe20007f9e0ff */
[----:B------:R-:W-:Y:S01]  /*265b0*/  @!PT LDS RZ, [RZ] ;  /* 0x00000000fffff984 */ /* 0x000fe20000000800 */
[----:B------:R-:W-:Y:S01]  /*265c0*/  @!PT LDS RZ, [RZ] ;  /* 0x00000000fffff984 */ /* 0x000fe20000000800 */
[----:B------:R-:W-:Y:S01]  /*265d0*/  @!PT LDS RZ, [RZ] ;  /* 0x00000000fffff984 */ /* 0x000fe20000000800 */
[----:B------:R-:W-:Y:S01]  /*265e0*/  @!P0 LDGSTS.E.BYPASS.LTC128B.128 [R188+0xe000], desc[UR22][R16.64] ;  /* 0x0e00000010bc8fae */ /* 0x000fe2000b901d56 */
[----:B------:R-:W-:Y:S02]  /*265f0*/  @!P0 IADD3 R5, P3, R0, R40, RZ ;  /* 0x0000002800058210 */ /* 0x000fe40007f7e0ff */
[-C--:B------:R-:W-:Y:S01]  /*26600*/  @!P0 LEA R4, P2, R32, R221.reuse, 0x1 ;  /* 0x000000dd20048211 */ /* 0x080fe200078408ff */
[----:B------:R-:W-:Y:S01]  /*26610*/  @P0 STS.128 [R188+0xe800], RZ ;  /* 0x00e800ffbc000388 */ /* 0x000fe20000000c00 */
[----:B----4-:R-:W-:Y:S01]  /*26620*/  @!P0 IMAD.X R11, R2, 0x1, R11, P1 ;  /* 0x00000001020b8824 */ /* 0x010fe200008e060b */
[-C--:B------:R-:W-:Y:S01]  /*26630*/  @!P0 LEA R10, P1, R6, R221.reuse, 0x1 ;  /* 0x000000dd060a8211 */ /* 0x080fe200078208ff */
[C---:B------:R-:W-:Y:S01]  /*26640*/  @!P0 IMAD.X R7, R2.reuse, 0x1, R37, P4 ;  /* 0x0000000102078824 */ /* 0x040fe200020e0625 */
[----:B------:R-:W-:Y:S01]  /*26650*/  @!PT LDS RZ, [RZ] ;  /* 0x00000000fffff984 */ /* 0x000fe20000000800 */
[----:B------:R-:W-:Y:S01]  /*26660*/  @!PT LDS RZ, [RZ] ;  /* 0x00000000fffff984 */ /* 0x000fe20000000800 */
[----:B------:R-:W-:Y:S01]  /*26670*/  @!PT LDS RZ, [RZ] ;  /* 0x00000000fffff984 */ /* 0x000fe20000000800 */
[----:B------:R-:W-:Y:S01]  /*26680*/  @!P0 LDGSTS.E.BYPASS.LTC128B.128 [R188+0xe800], desc[UR20][R14.64] ;  /* 0x0e8000000ebc8fae */ /* 0x000fe2000b901d54 */
[C---:B------:R-:W-:Y:S01]  /*26690*/  @!P0 LEA R8, P4, R3.reuse, R221, 0x1 ;  /* 0x000000dd03088211 */ /* 0x040fe200078808ff */
[----:B------:R-:W-:Y:S01]  /*266a0*/  @!P0 IMAD.X R34, R2, 0x1, R34, P3 ;  /* 0x0000000102228824 */ /* 0x000fe200018e0622 */
[-C--:B------:R-:W-:Y:S01]  /*266b0*/  @!P0 LEA.HI.X R11, R6, R219.reuse, R11, 0x1, P1 ;  /* 0x000000db060b8211 */ /* 0x080fe200008f0c0b */
[----:B------:R-:W-:Y:S01]  /*266c0*/  @P0 STS.128 [R188+0xf000], RZ ;  /* 0x00f000ffbc000388 */ /* 0x000fe20000000c00 */
[----:B------:R-:W-:Y:S02]  /*266d0*/  @!P0 LEA.HI.X R9, R3, R219, R7, 0x1, P4 ;  /* 0x000000db03098211 */ /* 0x000fe400020f0c07 */
[C---:B------:R-:W-:Y:S01]  /*266e0*/  @!P0 LEA R6, P3, R5.reuse, R221, 0x1 ;  /* 0x000000dd05068211 */ /* 0x040fe200078608ff */
[----:B------:R-:W-:Y:S01]  /*266f0*/  @!PT LDS RZ, [RZ] ;  /* 0x00000000fffff984 */ /* 0x000fe20000000800 */
[----:B------:R-:W-:Y:S01]  /*26700*/  @!PT LDS RZ, [RZ] ;  /* 0x00000000fffff984 */ /* 0x000fe20000000800 */
[----:B------:R-:W-:Y:S01]  /*26710*/  @!PT LDS RZ, [RZ] ;  /* 0x00000000fffff984 */ /* 0x000fe20000000800 */
[----:B------:R-:W-:Y:S01]  /*26720*/  @!P0 LDGSTS.E.BYPASS.LTC128B.128 [R188+0xf000], desc[UR18][R12.64] ;  /* 0x0f0000000cbc8fae */ /* 0x000fe2000b901d52 */
[----:B------:R-:W-:Y:S02]  /*26730*/  @!P0 IADD3 R33, P1, R0, R38, RZ ;  /* 0x0000002600218210 */ /* 0x000fe40007f3e0ff */
[-C--:B------:R-:W-:Y:S01]  /*26740*/  @!P0 LEA.HI.X R7, R5, R219.reuse, R34, 0x1, P3 ;  /* 0x000000db05078211 */ /* 0x080fe200018f0c22 */
[----:B------:R-:W-:Y:S01]  /*26750*/  @P0 STS.128 [R188+0xf800], RZ ;  /* 0x00f800ffbc000388 */ /* 0x000fe20000000c00 */
[----:B------:R-:W-:Y:S01]  /*26760*/  @!P0 LEA.HI.X R5, R32, R219, R35, 0x1, P2 ;  /* 0x000000db20058211 */ /* 0x000fe200010f0c23 */
[----:B------:R-:W-:Y:S01]  /*26770*/  @!P0 IMAD.X R0, R2, 0x1, R36, P1 ;  /* 0x0000000102008824 */ /* 0x000fe200008e0624 */
[C---:B------:R-:W-:Y:S01]  /*26780*/  @!P0 LEA R2, P1, R33.reuse, R221, 0x1 ;  /* 0x000000dd21028211 */ /* 0x040fe200078208ff */
[----:B------:R-:W-:Y:S01]  /*26790*/  @!PT LDS RZ, [RZ] ;  /* 0x00000000fffff984 */ /* 0x000fe20000000800 */
[----:B------:R-:W-:Y:S01]  /*267a0*/  @!PT LDS RZ, [RZ] ;  /* 0x00000000fffff984 */ /* 0x000fe20000000800 */
[----:B------:R-:W-:Y:S01]  /*267b0*/  @!PT LDS RZ, [RZ] ;  /* 0x00000000fffff984 */ /* 0x000fe20000000800 */
[----:B------:R-:W-:Y:S01]  /*267c0*/  @!P0 LDGSTS.E.BYPASS.LTC128B.128 [R188+0xf800], desc[UR16][R10.64] ;  /* 0x0f8000000abc8fae */ /* 0x000fe2000b901d50 */
[----:B------:R-:W-:Y:S02]  /*267d0*/  IMAD.MOV.U32 R221, RZ, RZ, R192 ;  /* 0x000000ffffdd7224 */ /* 0x000fe400078e00c0 */
[----:B------:R-:W-:Y:S01]  /*267e0*/  @!P0 LEA.HI.X R3, R33, R219, R0, 0x1, P1 ;  /* 0x000000db21038211 */ /* 0x000fe200008f0c00 */
[----:B------:R-:W-:Y:S01]  /*267f0*/  @P0 STS.128 [R188+0x10000], RZ ;  /* 0x010000ffbc000388 */ /* 0x000fe20000000c00 */
[----:B------:R-:W-:Y:S02]  /*26800*/  IMAD.IADD R0, R176, 0x1, R184 ;  /* 0x00000001b0007824 */ /* 0x000fe400078e02b8 */
[----:B------:R-:W-:Y:S01]  /*26810*/  IMAD.MOV.U32 R219, RZ, RZ, R193 ;  /* 0x000000ffffdb7224 */ /* 0x000fe200078e00c1 */
        /* <DEDUP_REMOVED lines=18> */
[----:B------:R2:W-:Y:S01]  /*26940*/  @!P0 LDGSTS.E.BYPASS.LTC128B.128 [R188+0x11800], desc[UR8][R2.64] ;  /* 0x1180000002bc8fae */ /* 0x0005e2000b901d48 */
[----:B------:R-:W-:Y:S03]  /*26950*/  ISETP.GE.AND P0, PT, R252, 0x2, PT ;  /* 0x00000002fc00780c */ /* 0x000fe60003f06270 */
[----:B------:R-:W-:Y:S04]  /*26960*/  LDSM.16.M88.4 R128, [R183] ;  /* 0x00000000b780783b */ /* 0x000fe80000000200 */
[----:B-1----:R-:W1:Y:S04]  /*26970*/  LDSM.16.M88.4 R8, [R176+0x2000] ;  /* 0x00200000b008783b */ /* 0x002e680000000200 */
[----:B------:R-:W3:Y:S04]  /*26980*/  LDSM.16.M88.4 R16, [R176+0x2800] ;  /* 0x00280000b010783b */ /* 0x000ee80000000200 */
[----:B------:R-:W4:Y:S04]  /*26990*/  LDSM.16.M88.4 R24, [R176+0x3000] ;  /* 0x00300000b018783b */ /* 0x000f280000000200 */
[----:B------:R-:W5:Y:S04]  /*269a0*/  LDSM.16.M88.4 R32, [R176+0x3800] ;  /* 0x00380000b020783b */ /* 0x000f680000000200 */
[----:B------:R-:W0:Y:S01]  /*269b0*/  LDGDEPBAR ;  /* 0x00000000000079af */ /* 0x000e220000000000 */
[----:B--2---:R-:W2:Y:S03]  /*269c0*/  LDC.64 R2, c[0x0][0x198] ;  /* 0x00006600ff027b82 */ /* 0x004ea60000000a00 */
[----:B------:R-:W2:Y:S04]  /*269d0*/  LDSM.16.M88.4 R40, [R176+0x4000] ;  /* 0x00400000b028783b */ /* 0x000ea80000000200 */
[----:B------:R-:W2:Y:S04]  /*269e0*/  LDSM.16.M88.4 R48, [R176+0x4800] ;  /* 0x00480000b030783b */ /* 0x000ea80000000200 */
[----:B------:R-:W2:Y:S04]  /*269f0*/  LDSM.16.M88.4 R56, [R176+0x5000] ;  /* 0x00500000b038783b */ /* 0x000ea80000000200 */
[----:B------:R-:W2:Y:S04]  /*26a00*/  LDSM.16.M88.4 R64, [R176+0x5800] ;  /* 0x00580000b040783b */ /* 0x000ea80000000200 */
[----:B------:R-:W2:Y:S01]  /*26a10*/  LDSM.16.M88.4 R72, [R176+0x6000] ;  /* 0x00600000b048783b */ /* 0x000ea20000000200 */
[C---:B-1----:R-:W-:Y:S03]  /*26a20*/  HMMA.16816.F32 R4, R128.reuse, R8, RZ ;  /* 0x000000088004723c */ /* 0x042fe600000018ff */
[----:B------:R-:W1:Y:S04]  /*26a30*/  LDSM.16.M88.4 R80, [R176+0x6800] ;  /* 0x00680000b050783b */ /* 0x000e680000000200 */
[----:B------:R-:W1:Y:S01]  /*26a40*/  LDSM.16.M88.4 R88, [R176+0x7000] ;  /* 0x00700000b058783b */ /* 0x000e620000000200 */
[C---:B------:R-:W-:Y:S03]  /*26a50*/  HMMA.16816.F32 R8, R128.reuse, R10, RZ ;  /* 0x0000000a8008723c */ /* 0x040fe600000018ff */
[----:B------:R-:W1:Y:S03]  /*26a60*/  LDSM.16.M88.4 R96, [R176+0x7800] ;  /* 0x00780000b060783b */ /* 0x000e660000000200 */
[C---:B---3--:R-:W-:Y:S01]  /*26a70*/  HMMA.16816.F32 R12, R128.reuse, R16, RZ ;  /* 0x00000010800c723c */ /* 0x048fe200000018ff */
[----:B------:R-:W3:Y:S04]  /*26a80*/  LDSM.16.M88.4 R104, [R176+0x8000] ;  /* 0x00800000b068783b */ /* 0x000ee80000000200 */
[----:B------:R-:W3:Y:S01]  /*26a90*/  LDSM.16.M88.4 R112, [R176+0x8800] ;  /* 0x00880000b070783b */ /* 0x000ee20000000200 */
[C---:B------:R-:W-:Y:S03]  /*26aa0*/  HMMA.16816.F32 R16, R128.reuse, R18, RZ ;  /* 0x000000128010723c */ /* 0x040fe600000018ff */
[----:B------:R-:W3:Y:S03]  /*26ab0*/  LDSM.16.M88.4 R120, [R176+0x9000] ;  /* 0x00900000b078783b */ /* 0x000ee60000000200 */
[C---:B----4-:R-:W-:Y:S01]  /*26ac0*/  HMMA.16816.F32 R20, R128.reuse, R24, RZ ;  /* 0x000000188014723c */ /* 0x050fe200000018ff */
[----:B------:R-:W4:Y:S04]  /*26ad0*/  LDSM.16.M88.4 R168, [R176+0x9800] ;  /* 0x00980000b0a8783b */ /* 0x000f280000000200 */
[----:B------:R-:W-:Y:S01]  /*26ae0*/  LDSM.16.M88.4 R172, [R0+0x2000] ;  /* 0x0020000000ac783b */ /* 0x000fe20000000200 */
[C---:B------:R-:W-:Y:S06]  /*26af0*/  HMMA.16816.F32 R24, R128.reuse, R26, RZ ;  /* 0x0000001a8018723c */ /* 0x040fec00000018ff */
[C---:B-----5:R-:W-:Y:S06]  /*26b00*/  HMMA.16816.F32 R28, R128.reuse, R32, RZ ;  /* 0x00000020801c723c */ /* 0x060fec00000018ff */
[C---:B------:R-:W-:Y:S06]  /*26b10*/  HMMA.16816.F32 R32, R128.reuse, R34, RZ ;  /* 0x000000228020723c */ /* 0x040fec00000018ff */
[C---:B--2---:R-:W-:Y:S06]  /*26b20*/  HMMA.16816.F32 R36, R128.reuse, R40, RZ ;  /* 0x000000288024723c */ /* 0x044fec00000018ff */
        /* <DEDUP_REMOVED lines=9> */
[C---:B-1----:R-:W-:Y:S06]  /*26bc0*/  HMMA.16816.F32 R76, R128.reuse, R80, RZ ;  /* 0x00000050804c723c */ /* 0x042fec00000018ff */
[C---:B------:R-:W-:Y:S06]  /*26bd0*/  HMMA.16816.F32 R80, R128.reuse, R82, RZ ;  /* 0x000000528050723c */ /* 0x040fec00000018ff */
[C---:B------:R-:W-:Y:S06]  /*26be0*/  HMMA.16816.F32 R84, R128.reuse, R88, RZ ;  /* 0x000000588054723c */ /* 0x040fec00000018ff */
[C---:B------:R-:W-:Y:S06]  /*26bf0*/  HMMA.16816.F32 R88, R128.reuse, R90, RZ ;  /* 0x0000005a8058723c */ /* 0x040fec00000018ff */
[C---:B------:R-:W-:Y:S06]  /*26c00*/  HMMA.16816.F32 R92, R128.reuse, R96, RZ ;  /* 0x00000060805c723c */ /* 0x040fec00000018ff */
[C---:B------:R-:W-:Y:S06]  /*26c10*/  HMMA.16816.F32 R96, R128.reuse, R98, RZ ;  /* 0x000000628060723c */ /* 0x040fec00000018ff */
[C---:B---3--:R-:W-:Y:S06]  /*26c20*/  HMMA.16816.F32 R100, R128.reuse, R104, RZ ;  /* 0x000000688064723c */ /* 0x048fec00000018ff */
[C---:B------:R-:W-:Y:S06]  /*26c30*/  HMMA.16816.F32 R104, R128.reuse, R106, RZ ;  /* 0x0000006a8068723c */ /* 0x040fec00000018ff */
[C---:B------:R-:W-:Y:S06]  /*26c40*/  HMMA.16816.F32 R108, R128.reuse, R112, RZ ;  /* 0x00000070806c723c */ /* 0x040fec00000018ff */
[C---:B------:R-:W-:Y:S06]  /*26c50*/  HMMA.16816.F32 R112, R128.reuse, R114, RZ ;  /* 0x000000728070723c */ /* 0x040fec00000018ff */
[C---:B------:R-:W-:Y:S06]  /*26c60*/  HMMA.16816.F32 R116, R128.reuse, R120, RZ ;  /* 0x000000788074723c */ /* 0x040fec00000018ff */
[C---:B------:R-:W-:Y:S06]  /*26c70*/  HMMA.16816.F32 R120, R128.reuse, R122, RZ ;  /* 0x0000007a8078723c */ /* 0x040fec00000018ff */
[C---:B----4-:R-:W-:Y:S06]  /*26c80*/  HMMA.16816.F32 R124, R128.reuse, R168, RZ ;  /* 0x000000a8807c723c */ /* 0x050fec00000018ff */
[----:B------:R-:W-:Y:S01]  /*26c90*/  HMMA.16816.F32 R128, R128, R170, RZ ;  /* 0x000000aa8080723c */ /* 0x000fe200000018ff */
[--C-:B------:R-:W-:Y:S06]  /*26ca0*/  IMAD R168, R186, 0x2, R183.reuse ;  /* 0x00000002baa87824 */ /* 0x100fec00078e02b7 */
[----:B------:R-:W1:Y:S02]  /*26cb0*/  LDSM.16.M88.4 R168, [R168] ;  /* 0x00000000a8a8783b */ /* 0x000e640000000200 */
[C---:B-1----:R-:W-:Y:S06]  /*26cc0*/  HMMA.16816.F32 R4, R168.reuse, R172, R4 ;  /* 0x000000aca804723c */ /* 0x042fec0000001804 */
[C---:B------:R-:W-:Y:S01]  /*26cd0*/  HMMA.16816.F32 R8, R168.reuse, R174, R8 ;  /* 0x000000aea808723c */ /* 0x040fe20000001808 */
[----:B------:R-:W1:Y:S05]  /*26ce0*/  LDSM.16.M88.4 R172, [R0+0x2800] ;  /* 0x0028000000ac783b */ /* 0x000e6a0000000200 */
        /* <DEDUP_REMOVED lines=41> */
[----:B------:R1:W2:Y:S04]  /*26f80*/  LDSM.16.M88.4 R172, [R0+0x9800] ;  /* 0x0098000000ac783b */ /* 0x0002a80000000200 */
[----:B-1----:R-:W-:Y:S01]  /*26f90*/  VIADD R0, R177, 0x5800 ;  /* 0x00005800b1007836 */ /* 0x002fe20000000000 */
[C---:B--2---:R-:W-:Y:S06]  /*26fa0*/  HMMA.16816.F32 R124, R168.reuse, R172, R124 ;  /* 0x000000aca87c723c */ /* 0x044fec000000187c */
[----:B------:R-:W-:Y:S01]  /*26fb0*/  HMMA.16816.F32 R128, R168, R174, R128 ;  /* 0x000000aea880723c */ /* 0x000fe20000001880 */
[----:B------:R-:W-:Y:S06]  /*26fc0*/  LDSM.16.M88.4 R172, [R177] ;  /* 0x00000000b1ac783b */ /* 0x000fec0000000200 */
[----:B------:R-:W-:Y:S06]  /*26fd0*/  IMAD R168, R187, 0x2, R183 ;  /* 0x00000002bba87824 */ /* 0x000fec00078e02b7 */
[----:B------:R-:W1:Y:S02]  /*26fe0*/  LDSM.16.M88.4 R168, [R168] ;  /* 0x00000000a8a8783b */ /* 0x000e640000000200 */
[C---:B-1----:R-:W-:Y:S06]  /*26ff0*/  HMMA.16816.F32 R4, R168.reuse, R172, R4 ;  /* 0x000000aca804723c */ /* 0x042fec0000001804 */
[C---:B------:R-:W-:Y:S05]  /*27000*/  HMMA.16816.F32 R8, R168.reuse, R174, R8 ;  /* 0x000000aea808723c */ /* 0x040fea0000001808 */
[C---:B------:R-:W-:Y:S06]  /*27010*/  VIADD R172, R177.reuse, 0x800 ;  /* 0x00000800b1ac7836 */ /* 0x040fec0000000000 */
        /* <DEDUP_REMOVED lines=38> */
[C---:B------:R-:W-:Y:S01]  /*27280*/  HMMA.16816.F32 R88, R168.reuse, R174, R88 ;  /* 0x000000aea858723c */ /* 0x040fe20000001858 */
[----:B------:R-:W1:Y:S05]  /*27290*/  LDSM.16.M88.4 R172, [R0] ;  /* 0x0000000000ac783b */ /* 0x000e6a0000000200 */
        /* <DEDUP_REMOVED lines=14> */
[----:B------:R-:W-:Y:S06]  /*27380*/  VIADD R172, R177, 0x7800 ;  /* 0x00007800b1ac7836 */ /* 0x000fec0000000000 */
[----:B------:R-:W1:Y:S02]  /*27390*/  LDSM.16.M88.4 R172, [R172] ;  /* 0x00000000acac783b */ /* 0x000e640000000200 */
[C---:B-1----:R-:W-:Y:S06]  /*273a0*/  HMMA.16816.F32 R124, R168.reuse, R172, R124 ;  /* 0x000000aca87c723c */ /* 0x042fec000000187c */
[----:B------:R-:W-:Y:S01]  /*273b0*/  HMMA.16816.F32 R128, R168, R174, R128 ;  /* 0x000000aea880723c */ /* 0x000fe20000001880 */
[----:B------:R-:W-:Y:S04]  /*273c0*/  LDSM.16.M88.4 R168, [R185] ;  /* 0x00000000b9a8783b */ /* 0x000fe80000000200 */
        /* <DEDUP_REMOVED lines=45> */
[----:B------:R-:W1:Y:S01]  /*276a0*/  LDSM.16.M88.4 R172, [R182+0x7800] ;  /* 0x00780000b6ac783b */ /* 0x000e620000000200 */
[----:B------:R-:W-:Y:S04]  /*276b0*/  DEPBAR.LE SB0, 0x0 ;  /* 0x000080000000791a */ /* 0x000fe80000000000 */
[----:B------:R-:W-:Y:S01]  /*276c0*/  BAR.SYNC.DEFER_BLOCKING 0x0 ;  /* 0x0000000000007b1d */ /* 0x000fe20000010000 */
[C---:B-1----:R-:W-:Y:S06]  /*276d0*/  HMMA.16816.F32 R124, R168.reuse, R172, R124 ;  /* 0x000000aca87c723c */ /* 0x042fec000000187c */
[----:B------:R-:W-:Y:S01]  /*276e0*/  HMMA.16816.F32 R128, R168, R174, R128 ;  /* 0x000000aea880723c */ /* 0x000fe20000001880 */
[----:B------:R-:W-:Y:S11]  /*276f0*/  @!UPT UIADD3 URZ, URZ, URZ, URZ ;  /* 0x0000003f3f3ff290 */ /* 0x000ff6000fffe03f */
[----:B------:R-:W-:Y:S01]  /*27700*/  @!UPT UIADD3 URZ, URZ, URZ, URZ ;  /* 0x0000003f3f3ff290 */ /* 0x000fe2000fffe03f */
[----:B------:R-:W-:Y:S11]  /*27710*/  @!P0 BRA `(.L_x_1185) ;  /* 0x0000000c00e88947 */ /* 0x000ff60003800000 */
[----:B------:R-:W-:Y:S01]  /*27720*/  ISETP.NE.U32.AND P0, PT, R222, RZ, PT ;  /* 0x000000ffde00720c */ /* 0x000fe20003f05070 */
[----:B------:R-:W-:Y:S03]  /*27730*/  BSSY B0, `(.L_x_1186) ;  /* 0x0000048000007945 */ /* 0x000fe60003800000 */
[----:B------:R-:W-:Y:S11]  /*27740*/  ISETP.NE.AND.EX P0, PT, R223, RZ, PT, P0 ;  /* 0x000000ffdf00720c */ /* 0x000ff60003f05300 */
[----:B------:R-:W-:Y:S02]  /*27750*/  @!UPT UIADD3 URZ, URZ, URZ, URZ ;  /* 0x0000003f3f3ff290 */ /* 0x000fe4000fffe03f */
[----:B------:R-:W-:Y:S05]  /*27760*/  @!P0 BRA `(.L_x_1187) ;  /* 0x0000000400048947 */ /* 0x000fea0003800000 */
[----:B------:R-:W2:Y:S02]  /*27770*/  LD.E R168, desc[UR4][R2.64+0x170] ;  /* 0x0001700402a87980 */ /* 0x000ea4000c101900 */
[-C--:B--2---:R-:W-:Y:S02]  /*27780*/  IABS R0, R168.reuse ;  /* 0x000000a800007213 */ /* 0x084fe40000000000 */
[----:B------:R-:W-:Y:S02]  /*27790*/  IABS R174, R168 ;  /* 0x000000a800ae7213 */ /* 0x000fe40000000000 */
[----:B------:R-:W1:Y:S03]  /*277a0*/  I2F.RP R170, R0 ;  /* 0x0000000000aa7306 */ /* 0x000e660000209400 */
[----:B------:R-:W-:Y:S07]  /*277b0*/  IMAD.MOV R174, RZ, RZ, -R174 ;  /* 0x000000ffffae7224 */ /* 0x000fee00078e0aae */
[----:B-1----:R-:W1:Y:S02]  /*277c0*/  MUFU.RCP R170, R170 ;  /* 0x000000aa00aa7308 */ /* 0x002e640000001000 */
[----:B-1----:R-:W-:Y:S08]  /*277d0*/  VIADD R170, R170, 0xffffffe ;  /* 0x0ffffffeaaaa7836 */ /* 0x002ff00000000000 */
[----:B------:R-:W1:Y:S02]  /*277e0*/  F2I.FTZ.U32.TRUNC.NTZ R171, R170 ;  /* 0x000000aa00ab7305 */ /* 0x000e64000021f000 */
[----:B-1----:R-:W-:Y:S01]  /*277f0*/  IMAD.MOV R169, RZ, RZ, -R171 ;  /* 0x000000ffffa97224 */ /* 0x002fe200078e0aab */
[----:B------:R-:W-:Y:S03]  /*27800*/  MOV R170, RZ ;  /* 0x000000ff00aa7202 */ /* 0x000fe60000000f00 */
[----:B------:R-:W-:Y:S01]  /*27810*/  IMAD.MOV.U32 R172, RZ, RZ, R169 ;  /* 0x000000ffffac7224 */ /* 0x000fe200078e00a9 */
[----:B------:R-:W-:Y:S03]  /*27820*/  SHF.L.U32 R169, R252, 0x8, RZ ;  /* 0x00000008fca97819 */ /* 0x000fe600000006ff */
[----:B------:R-:W-:Y:S02]  /*27830*/  IMAD R172, R172, R0, RZ ;  /* 0x00000000acac7224 */ /* 0x000fe400078e02ff */
[C---:B------:R-:W-:Y:S02]  /*27840*/  VIADD R189, R169.reuse, 0xfffffe00 ;  /* 0xfffffe00a9bd7836 */ /* 0x040fe40000000000 */
[----:B------:R-:W-:Y:S02]  /*27850*/  VIADD R175, R169, 0xffffff00 ;  /* 0xffffff00a9af7836 */ /* 0x000fe40000000000 */
[----:B------:R-:W-:Y:S01]  /*27860*/  IMAD.HI.U32 R171, R171, R172, R170 ;  /* 0x000000acabab7227 */ /* 0x000fe200078e00aa */
[----:B------:R-:W-:Y:S02]  /*27870*/  IABS R173, R189 ;  /* 0x000000bd00ad7213 */ /* 0x000fe40000000000 */
[----:B------:R-:W-:Y:S02]  /*27880*/  IABS R172, R175 ;  /* 0x000000af00ac7213 */ /* 0x000fe40000000000 */
[-C--:B------:R-:W-:Y:S01]  /*27890*/  LOP3.LUT R189, R189, R168.reuse, RZ, 0x3c, !PT ;  /* 0x000000a8bdbd7212 */ /* 0x080fe200078e3cff */
[----:B------:R-:W-:Y:S01]  /*278a0*/  IMAD.HI.U32 R169, R171, R173, RZ ;  /* 0x000000adaba97227 */ /* 0x000fe200078e00ff */
[----:B------:R-:W-:Y:S02]  /*278b0*/  LOP3.LUT R175, R175, R168, RZ, 0x3c, !PT ;  /* 0x000000a8afaf7212 */ /* 0x000fe400078e3cff */
[----:B------:R-:W-:Y:S01]  /*278c0*/  ISETP.GE.AND P0, PT, R189, RZ, PT ;  /* 0x000000ffbd00720c */ /* 0x000fe20003f06270 */
[----:B------:R-:W-:Y:S01]  /*278d0*/  IMAD.HI.U32 R170, R171, R172, RZ ;  /* 0x000000acabaa7227 */ /* 0x000fe200078e00ff */
[----:B------:R-:W-:Y:S03]  /*278e0*/  ISETP.GE.AND P2, PT, R175, RZ, PT ;  /* 0x000000ffaf00720c */ /* 0x000fe60003f46270 */
        /* <DEDUP_REMOVED lines=11> */
[----:B------:R-:W-:Y:S09]  /*279a0*/  LOP3.LUT R0, RZ, R168, RZ, 0x33, !PT ;  /* 0x000000a8ff007212 */ /* 0x000ff200078e33ff */
[----:B------:R-:W-:Y:S02]  /*279b0*/  @P4 IADD3 R169, R169, 0x1, RZ ;  /* 0x00000001a9a94810 */ /* 0x000fe40007ffe0ff */
[----:B------:R-:W-:Y:S03]  /*279c0*/  @P5 VIADD R170, R170, 0x1 ;  /* 0x00000001aaaa5836 */ /* 0x000fe60000000000 */
[----:B------:R-:W-:Y:S02]  /*279d0*/  @!P0 IMAD.MOV R169, RZ, RZ, -R169 ;  /* 0x000000ffffa98224 */ /* 0x000fe400078e0aa9 */
[----:B------:R-:W-:Y:S03]  /*279e0*/  @!P2 IADD3 R170, -R170, RZ, RZ ;  /* 0x000000ffaaaaa210 */ /* 0x000fe60007ffe1ff */
[C---:B------:R-:W-:Y:S02]  /*279f0*/  SEL R169, R0.reuse, R169, !P1 ;  /* 0x000000a900a97207 */ /* 0x040fe40004800000 */
[----:B------:R-:W-:Y:S02]  /*27a00*/  SEL R0, R0, R170, !P1 ;  /* 0x000000aa00007207 */ /* 0x000fe40004800000 */
[CC--:B------:R-:W-:Y:S01]  /*27a10*/  LEA R174, P1, R169.reuse, R222.reuse, 0x2 ;  /* 0x000000dea9ae7211 */ /* 0x0c0fe200078210ff */
[----:B------:R-:W2:Y:S01]  /*27a20*/  LD.E.64 R170, desc[UR4][R2.64+0x38] ;  /* 0x0000380402aa7980 */ /* 0x000ea2000c101b00 */
[C---:B------:R-:W-:Y:S02]  /*27a30*/  LEA R172, P0, R0.reuse, R222, 0x2 ;  /* 0x000000de00ac7211 */ /* 0x040fe400078010ff */
[-C--:B------:R-:W-:Y:S02]  /*27a40*/  LEA.HI.X.SX32 R175, R169, R223.reuse, 0x2, P1 ;  /* 0x000000dfa9af7211 */ /* 0x080fe400008f16ff */
[C---:B------:R-:W-:Y:S01]  /*27a50*/  LEA.HI.X.SX32 R173, R0.reuse, R223, 0x2, P0 ;  /* 0x000000df00ad7211 */ /* 0x040fe200000f16ff */
[----:B------:R-:W-:Y:S03]  /*27a60*/  IMAD.IADD R0, R0, 0x1, -R169 ;  /* 0x0000000100007824 */ /* 0x000fe600078e0aa9 */
[----:B------:R-:W3:Y:S01]  /*27a70*/  LD.E R175, desc[UR4][R174.64] ;  /* 0x00000004aeaf7980 */ /* 0x000ee2000c101900 */
[----:B------:R-:W-:Y:S05]  /*27a80*/  IMAD R168, R168, R0, -0x100 ;  /* 0xffffff00a8a87424 */ /* 0x000fea00078e0200 */
[----:B------:R-:W-:Y:S01]  /*27a90*/  SHF.R.S32.HI R169, RZ, 0x1f, R168 ;  /* 0x0000001fffa97819 */ /* 0x000fe200000114a8 */
[----:B------:R-:W3:Y:S04]  /*27aa0*/  LD.E R174, desc[UR4][R172.64] ;  /* 0x00000004acae7980 */ /* 0x000ee8000c101900 */
[----:B------:R-:W4:Y:S01]  /*27ab0*/  LD.E.64 R172, desc[UR4][R2.64+0x20] ;  /* 0x0000200402ac7980 */ /* 0x000f22000c101b00 */
[-C--:B--2---:R-:W-:Y:S04]  /*27ac0*/  IMAD R0, R171, R168.reuse, RZ ;  /* 0x000000a8ab007224 */ /* 0x084fe800078e02ff */
[C---:B------:R-:W-:Y:S02]  /*27ad0*/  IMAD R0, R170.reuse, R169, R0 ;  /* 0x000000a9aa007224 */ /* 0x040fe400078e0200 */
[----:B------:R-:W-:Y:S05]  /*27ae0*/  IMAD.WIDE.U32 R168, R170, R168, RZ ;  /* 0x000000a8aaa87225 */ /* 0x000fea00078e00ff */
[----:B------:R-:W-:Y:S01]  /*27af0*/  IADD3 R169, R169, R0, RZ ;  /* 0x00000000a9a97210 */ /* 0x000fe20007ffe0ff */
[----:B---3--:R-:W-:Y:S05]  /*27b00*/  IMAD.IADD R174, R175, 0x1, -R174 ;  /* 0x00000001afae7824 */ /* 0x008fea00078e0aae */
[----:B------:R-:W-:Y:S01]  /*27b10*/  SHF.R.S32.HI R175, RZ, 0x1f, R174 ;  /* 0x0000001fffaf7819 */ /* 0x000fe200000114ae */
[----:B----4-:R-:W-:Y:S02]  /*27b20*/  IMAD R0, R173, R174, RZ ;  /* 0x000000aead007224 */ /* 0x010fe400078e02ff */
[----:B------:R-:W-:Y:S04]  /*27b30*/  IMAD.WIDE.U32 R170, R174, R172, R168 ;  /* 0x000000acaeaa7225 */ /* 0x000fe800078e00a8 */
[----:B------:R-:W-:Y:S01]  /*27b40*/  IMAD R168, R172, R175, R0 ;  /* 0x000000afaca87224 */ /* 0x000fe200078e0200 */
[----:B------:R-:W-:Y:S03]  /*27b50*/  MOV R0, R170 ;  /* 0x000000aa00007202 */ /* 0x000fe60000000f00 */
[----:B------:R-:W-:Y:S01]  /*27b60*/  IMAD.IADD R168, R171, 0x1, R168 ;  /* 0x00000001aba87824 */ /* 0x000fe200078e02a8 */
[----:B------:R-:W-:Y:S05]  /*27b70*/  BRA `(.L_x_1188) ;  /* 0x00000000000c7947 */ /* 0x000fea0003800000 */
.L_x_1187:
[----:B------:R-:W2:Y:S02]  /*27b80*/  LD.E R0, desc[UR4][R2.64+0x38] ;  /* 0x0000380402007980 */ /* 0x000ea4000c101900 */
[----:B--2---:R-:W-:Y:S04]  /*27b90*/  LEA R0, -R0, RZ, 0x8 ;  /* 0x000000ff00007211 */ /* 0x004fe800078e41ff */
[----:B------:R-:W-:Y:S02]  /*27ba0*/  SHF.R.S32.HI R168, RZ, 0x1f, R0 ;  /* 0x0000001fffa87819 */ /* 0x000fe40000011400 */
.L_x_1188:
[----:B------:R-:W-:Y:S05]  /*27bb0*/  BSYNC B0 ;  /* 0x0000000000007941 */ /* 0x000fea0003800000 */
.L_x_1186:
[----:B------:R-:W2:Y:S01]  /*27bc0*/  LDL R192, [R1+0x128] ;  /* 0x0001280001c07983 */ /* 0x000ea20000100800 */
[----:B------:R-:W-:Y:S01]  /*27bd0*/  ISETP.GE.AND P0, PT, R132, R251, PT ;  /* 0x000000fb8400720c */ /* 0x000fe20003f06270 */
[C---:B------:R-:W-:Y:S01]  /*27be0*/  IMAD.SHL.U32 R169, R190.reuse, 0x10, RZ ;  /* 0x00000010bea97824 */ /* 0x040fe200078e00ff */
[----:B------:R-:W-:Y:S01]  /*27bf0*/  SHF.L.U64.HI R170, R190, 0x4, R191 ;  /* 0x00000004beaa7819 */ /* 0x000fe200000102bf */
[----:B------:R-:W3:Y:S04]  /*27c00*/  LDL R198, [R1+0x12c] ;  /* 0x00012c0001c67983 */ /* 0x000ee80000100800 */
[----:B------:R-:W4:Y:S04]  /*27c10*/  LDL.64 R196, [R1+0x80] ;  /* 0x0000800001c47983 */ /* 0x000f280000100a00 */
[----:B------:R-:W5:Y:S02]  /*27c20*/  LDL R193, [R1+0xe8] ;  /* 0x0000e80001c17983 */ /* 0x000f640000100800 */
[----:B------:R-:W-:Y:S02]  /*27c30*/  @!P0 IADD3 R169, P1, R0, R169, RZ ;  /* 0x000000a900a98210 */ /* 0x000fe40007f3e0ff */
[----:B------:R-:W5:Y:S03]  /*27c40*/  LDL R189, [R1+0x120] ;  /* 0x0001200001bd7983 */ /* 0x000f660000100800 */
[----:B------:R-:W-:Y:S01]  /*27c50*/  @!P0 IMAD.X R170, R168, 0x1, R170, P1 ;  /* 0x00000001a8aa8824 */ /* 0x000fe200008e06aa */
[----:B------:R-:W5:Y:S01]  /*27c60*/  LDL R175, [R1+0x124] ;  /* 0x0001240001af7983 */ /* 0x000f620000100800 */
[C---:B------:R-:W-:Y:S03]  /*27c70*/  @!P0 LEA R172, P1, R169.reuse, R227, 0x1 ;  /* 0x000000e3a9ac8211 */ /* 0x040fe600078208ff */
[----:B------:R-:W5:Y:S01]  /*27c80*/  LDL.64 R194, [R1+0x78] ;  /* 0x0000780001c27983 */ /* 0x000f620000100a00 */
[----:B------:R-:W-:Y:S02]  /*27c90*/  @!P0 LEA.HI.X R173, R169, R225, R170, 0x1, P1 ;  /* 0x000000e1a9ad8211 */ /* 0x000fe400008f0caa */
[C---:B------:R-:W-:Y:S01]  /*27ca0*/  LEA R170, P1, R0.reuse, R227, 0x1 ;  /* 0x000000e300aa7211 */ /* 0x040fe200078208ff */
[----:B------:R-:W5:Y:S03]  /*27cb0*/  LDL R174, [R1+0xe4] ;  /* 0x0000e40001ae7983 */ /* 0x000f660000100800 */
[C---:B------:R-:W-:Y:S01]  /*27cc0*/  LEA.HI.X R171, R0.reuse, R225, R168, 0x1, P1 ;  /* 0x000000e100ab7211 */ /* 0x040fe200008f0ca8 */
[----:B------:R-:W5:Y:S04]  /*27cd0*/  LDL.64 R200, [R1+0x70] ;  /* 0x0000700001c87983 */ /* 0x000f680000100a00 */
[----:B------:R-:W5:Y:S04]  /*27ce0*/  LDL R204, [R1+0xd4] ;  /* 0x0000d40001cc7983 */ /* 0x000f680000100800 */
[----:B------:R-:W5:Y:S04]  /*27cf0*/  LDL.64 R202, [R1+0x50] ;  /* 0x0000500001ca7983 */ /* 0x000f680000100a00 */
[----:B------:R1:W-:Y:S04]  /*27d00*/  @P0 STS.128 [R188+0x2000], RZ ;  /* 0x002000ffbc000388 */ /* 0x0003e80000000c00 */
[----:B------:R-:W-:Y:S01]  /*27d10*/  @!PT LDS RZ, [RZ] ;  /* 0x00000000fffff984 */ /* 0x000fe20000000800 */
[----:B------:R-:W-:Y:S01]  /*27d20*/  @!PT LDS RZ, [RZ] ;  /* 0x00000000fffff984 */ /* 0x000fe20000000800 */
[----:B------:R-:W-:Y:S01]  /*27d30*/  @!PT LDS RZ, [RZ] ;  /* 0x00000000fffff984 */ /* 0x000fe20000000800 */
[----:B------:R-:W-:Y:S04]  /*27d40*/  @!P0 LDGSTS.E.BYPASS.LTC128B.128 [R188+0x2000], desc[UR4][R170.64] ;  /* 0x02000000aabc8fae */ /* 0x000fe8000b901d44 */
[----:B------:R1:W-:Y:S04]  /*27d50*/  @P0 STS.128 [R188+0x2800], RZ ;  /* 0x002800ffbc000388 */ /* 0x0003e80000000c00 */
[----:B------:R-:W-:Y:S01]  /*27d60*/  @!PT LDS RZ, [RZ] ;  /* 0x00000000fffff984 */ /* 0x000fe20000000800 */
[----:B------:R-:W-:Y:S01]  /*27d70*/  @!PT LDS RZ, [RZ] ;  /* 0x00000000fffff984 */ /* 0x000fe20000000800 */
[----:B------:R-:W-:Y:S01]  /*27d80*/  @!PT LDS RZ, [RZ] ;  /* 0x00000000fffff984 */ /* 0x000fe20000000800 */
[----:B------:R3:W-:Y:S04]  /*27d90*/  @!P0 LDGSTS.E.BYPASS.LTC128B.128 [R188+0x2800], desc[UR4][R172.64] ;  /* 0x02800000acbc8fae */ /* 0x0007e8000b901d44 */
[----:B------:R1:W-:Y:S01]  /*27da0*/  @P0 STS.128 [R188+0x3000], RZ ;  /* 0x003000ffbc000388 */ /* 0x0003e20000000c00 */
[----:B--2---:R-:W-:Y:S03]  /*27db0*/  @!P0 IADD3 R169, P1, R0, R192, RZ ;  /* 0x000000c000a98210 */ /* 0x004fe60007f3e0ff */
[----:B------:R-:W2:Y:S02]  /*27dc0*/  LDL R192, [R1+0xe0] ;  /* 0x0000e00001c07983 */ /* 0x000ea40000100800 */
[----:B---3--:R-:W-:Y:S01]  /*27dd0*/  @!P0 IMAD.X R173, R168, 0x1, R198, P1 ;  /* 0x00000001a8ad8824 */ /* 0x008fe200008e06c6 */
[C---:B------:R-:W-:Y:S01]  /*27de0*/  @!P0 LEA R172, P1, R169.reuse, R227, 0x1 ;  /* 0x000000e3a9ac8211 */ /* 0x040fe200078208ff */
[----:B------:R-:W3:Y:S03]  /*27df0*/  LDL.64 R198, [R1+0x68] ;  /* 0x0000680001c67983 */ /* 0x000ee60000100a00 */
[----:B------:R-:W-:Y:S02]  /*27e00*/  @!P0 LEA.HI.X R173, R169, R225, R173, 0x1, P1 ;  /* 0x000000e1a9ad8211 */ /* 0x000fe400008f0cad */
[----:B----4-:R-:W-:Y:S02]  /*27e10*/  @!P0 IADD3 R169, P1, R0, R196, RZ ;  /* 0x000000c400a98210 */ /* 0x010fe40007f3e0ff */
[----:B------:R-:W4:Y:S04]  /*27e20*/  LDL R196, [R1+0xdc] ;  /* 0x0000dc0001c47983 */ /* 0x000f280000100800 */
[----:B------:R-:W-:Y:S01]  /*27e30*/  @!PT LDS RZ, [RZ] ;  /* 0x00000000fffff984 */ /* 0x000fe20000000800 */
[----:B------:R-:W-:Y:S01]  /*27e40*/  @!PT LDS RZ, [RZ] ;  /* 0x00000000fffff984 */ /* 0x000fe20000000800 */
[----:B------:R-:W-:Y:S01]  /*27e50*/  @!PT LDS RZ, [RZ] ;  /* 0x00000000fffff984 */ /* 0x000fe20000000800 */
[----:B------:R5:W-:Y:S04]  /*27e60*/  @!P0 LDGSTS.E.BYPASS.LTC128B.128 [R188+0x3000], desc[UR4][R172.64] ;  /* 0x03000000acbc8fae */ /* 0x000be8000b901d44 */
[----:B------:R1:W-:Y:S01]  /*27e70*/  @P0 STS.128 [R188+0x3800], RZ ;  /* 0x003800ffbc000388 */ /* 0x0003e20000000c00 */
[----:B-----5:R-:W-:Y:S01]  /*27e80*/  @!P0 IMAD.X R173, R168, 0x1, R193, P1 ;  /* 0x00000001a8ad8824 */ /* 0x020fe200008e06c1 */
[C---:B------:R-:W-:Y:S04]  /*27e90*/  @!P0 LEA R172, P1, R169.reuse, R227, 0x1 ;  /* 0x000000e3a9ac8211 */ /* 0x040fe800078208ff */
[----:B------:R-:W-:Y:S02]  /*27ea0*/  @!P0 LEA.HI.X R173, R169, R225, R173, 0x1, P1 ;  /* 0x000000e1a9ad8211 */ /* 0x000fe400008f0cad */
[----:B------:R-:W-:Y:S02]  /*27eb0*/  @!P0 IADD3 R169, P1, R0, R189, RZ ;  /* 0x000000bd00a98210 */ /* 0x000fe40007f3e0ff */
[----:B------:R-:W5:Y:S04]  /*27ec0*/  LDL R189, [R1+0x118] ;  /* 0x0001180001bd7983 */ /* 0x000f680000100800 */
[----:B------:R-:W-:Y:S01]  /*27ed0*/  @!PT LDS RZ, [RZ] ;  /* 0x00000000fffff984 */ /* 0x000fe20000000800 */
[----:B------:R-:W-:Y:S01]  /*27ee0*/  @!PT LDS RZ, [RZ] ;  /* 0x00000000fffff984 */ /* 0x000fe20000000800 */
[----:B------:R-:W-:Y:S01]  /*27ef0*/  @!PT LDS RZ, [RZ] ;  /* 0x00000000fffff984 */ /* 0x000fe20000000800 */
[----:B------:R1:W-:Y:S04]  /*27f00*/  @!P0 LDGSTS.E.BYPASS.LTC128B.128 [R188+0x3800], desc[UR4][R172.64] ;  /* 0x03800000acbc8fae */ /* 0x0003e8000b901d44 */
[----:B------:R1:W-:Y:S02]  /*27f10*/  @P0 STS.128 [R188+0x4000], RZ ;  /* 0x004000ffbc000388 */ /* 0x0003e40000000c00 */
[----:B-1----:R-:W-:Y:S01]  /*27f20*/  @!P0 IMAD.X R173, R168, 0x1, R175, P1 ;  /* 0x00000001a8ad8824 */ /* 0x002fe200008e06af */
[C---:B------:R-:W-:Y:S01]  /*27f30*/  @!P0 LEA R172, P1, R169.reuse, R227, 0x1 ;  /* 0x000000e3a9ac8211 */ /* 0x040fe200078208ff */
[----:B------:R-:W5:Y:S03]  /*27f40*/  LDL R175, [R1+0x11c] ;  /* 0x00011c0001af7983 */ /* 0x000f660000100800 */
[----:B------:R-:W-:Y:S02]  /*27f50*/  @!P0 LEA.HI.X R173, R169, R225, R173, 0x1, P1 ;  /* 0x000000e1a9ad8211 */ /* 0x000fe400008f0cad */
[----:B------:R-:W-:Y:S02]  /*27f60*/  @!P0 IADD3 R169, P1, R0, R194, RZ ;  /* 0x000000c200a98210 */ /* 0x000fe40007f3e0ff */
[----:B------:R-:W5:Y:S04]  /*27f70*/  LDL.64 R194, [R1+0x60] ;  /* 0x0000600001c27983 */ /* 0x000f680000100a00 */
        /* <DEDUP_REMOVED lines=15> */
[----:B------:R1:W-:Y:S01]  /*28070*/  @P0 STS.128 [R188+0x5000], RZ ;  /* 0x005000ffbc000388 */ /* 0x0003e20000000c00 */
[----:B--2---:R-:W-:Y:S01]  /*28080*/  @!P0 IMAD.X R173, R168, 0x1, R192, P1 ;  /* 0x00000001a8ad8824 */ /* 0x004fe200008e06c0 */
[C---:B------:R-:W-:Y:S02]  /*28090*/  @!P0 LEA R172, P1, R169.reuse, R227, 0x1 ;  /* 0x000000e3a9ac8211 */ /* 0x040fe400078208ff */
[----:B------:R-:W2:Y:S02]  /*280a0*/  LDL.64 R192, [R1+0x58] ;  /* 0x0000580001c07983 */ /* 0x000ea40000100a00 */
[----:B------:R-:W-:Y:S02]  /*280b0*/  @!P0 LEA.HI.X R173, R169, R225, R173, 0x1, P1 ;  /* 0x000000e1a9ad8211 */ /* 0x000fe400008f0cad */
[----:B---3--:R-:W3:Y:S01]  /*280c0*/  LDL R199, [R1+0xd0] ;  /* 0x0000d00001c77983 */ /* 0x008ee20000100800 */
[----:B------:R-:W-:Y:S03]  /*280d0*/  @!P0 IADD3 R169, P1, R0, R198, RZ ;  /* 0x000000c600a98210 */ /* 0x000fe60007f3e0ff */
[----:B------:R-:W3:Y:S04]  /*280e0*/  LDL R198, [R1+0xcc] ;  /* 0x0000cc0001c67983 */ /* 0x000ee80000100800 */
[----:B------:R-:W-:Y:S01]  /*280f0*/  @!PT LDS RZ, [RZ] ;  /* 0x00000000fffff984 */ /* 0x000fe20000000800 */
[----:B------:R-:W-:Y:S01]  /*28100*/  @!PT LDS RZ, [RZ] ;  /* 0x00000000fffff984 */ /* 0x000fe20000000800 */
[----:B------:R-:W-:Y:S01]  /*28110*/  @!PT LDS RZ, [RZ] ;  /* 0x00000000fffff984 */ /* 0x000fe20000000800 */
[----:B------:R4:W-:Y:S04]  /*28120*/  @!P0 LDGSTS.E.BYPASS.LTC128B.128 [R188+0x5000], desc[UR4][R172.64] ;  /* 0x05000000acbc8fae */ /* 0x0009e8000b901d44 */
[----:B------:R1:W-:Y:S01]  /*28130*/  @P0 STS.128 [R188+0x5800], RZ ;  /* 0x005800ffbc000388 */ /* 0x0003e20000000c00 */
[----:B----4-:R-:W-:Y:S01]  /*28140*/  @!P0 IMAD.X R173, R168, 0x1, R196, P1 ;  /* 0x00000001a8ad8824 */ /* 0x010fe200008e06c4 */
[C---:B------:R-:W-:Y:S02]  /*28150*/  @!P0 LEA R172, P1, R169.reuse, R227, 0x1 ;  /* 0x000000e3a9ac8211 */ /* 0x040fe400078208ff */
[----:B------:R-:W4:Y:S02]  /*28160*/  LDL.64 R196, [R1+0x40] ;  /* 0x0000400001c47983 */ /* 0x000f240000100a00 */
[----:B------:R-:W-:Y:S05]  /*28170*/  @!P0 LEA.HI.X R173, R169, R225, R173, 0x1, P1 ;  /* 0x000000e1a9ad8211 */ /* 0x000fea00008f0cad */
[----:B------:R-:W-:Y:S01]  /*28180*/  @!PT LDS RZ, [RZ] ;  /* 0x00000000fffff984 */ /* 0x000fe20000000800 */
[----:B------:R-:W-:Y:S01]  /*28190*/  @!PT LDS RZ, [RZ] ;  /* 0x00000000fffff984 */ /* 0x000fe20000000800 */
[----:B------:R-:W-:Y:S01]  /*281a0*/  @!PT LDS RZ, [RZ] ;  /* 0x00000000fffff984 */ /* 0x000fe20000000800 */
[----:B------:R1:W-:Y:S01]  /*281b0*/  @!P0 LDGSTS.E.BYPASS.LTC128B.128 [R188+0x5800], desc[UR4][R172.64] ;  /* 0x05800000acbc8fae */ /* 0x0003e2000b901d44 */
[----:B-----5:R-:W-:Y:S03]  /*281c0*/  @!P0 IADD3 R169, P1, R0, R189, RZ ;  /* 0x000000bd00a98210 */ /* 0x020fe60007f3e0ff */
[----:B------:R-:W5:Y:S04]  /*281d0*/  LDL R189, [R1+0xc8] ;  /* 0x0000c80001bd7983 */ /* 0x000f680000100800 */
        /* <DEDUP_REMOVED lines=15> */
[----:B------:R-:W-:Y:S05]  /*282d0*/  @!P0 LEA.HI.X R173, R169, R225, R173, 0x1, P1 ;  /* 0x000000e1a9ad8211 */ /* 0x000fea00008f0cad */
[----:B------:R-:W-:Y:S01]  /*282e0*/  @!PT LDS RZ, [RZ] ;  /* 0x00000000fffff984 */ /* 0x000fe20000000800 */
[----:B------:R-:W-:Y:S01]  /*282f0*/  @!PT LDS RZ, [RZ] ;  /* 0x00000000fffff984 */ /* 0x000fe20000000800 */
[----:B------:R-:W-:Y:S01]  /*28300*/  @!PT LDS RZ, [RZ] ;  /* 0x00000000fffff984 */ /* 0x000fe20000000800 */
[----:B------:R1:W-:Y:S04]  /*28310*/  @!P0 LDGSTS.E.BYPASS.LTC128B.128 [R188+0x6800], desc[UR4][R172.64] ;  /* 0x06800000acbc8fae */ /* 0x0003e8000b901d44 */
[----:B------:R1:W-:Y:S01]  /*28320*/  @P0 STS.128 [R188+0x7000], RZ ;  /* 0x007000ffbc000388 */ /* 0x0003e20000000c00 */
[----:B--2---:R-:W-:Y:S03]  /*28330*/  @!P0 IADD3 R169, P1, R0, R192, RZ ;  /* 0x000000c000a98210 */ /* 0x004fe60007f3e0ff */
[----:B------:R-:W2:Y:S02]  /*28340*/  LDL.64 R192, [R1+0x30] ;  /* 0x0000300001c07983 */ /* 0x000ea40000100a00 */
[----:B-1----:R-:W-:Y:S01]  /*28350*/  @!P0 IMAD.X R173, R168, 0x1, R204, P1 ;  /* 0x00000001a8ad8824 */ /* 0x002fe200008e06cc */
[C---:B------:R-:W-:Y:S04]  /*28360*/  @!P0 LEA R172, P1, R169.reuse, R227, 0x1 ;  /* 0x000000e3a9ac8211 */ /* 0x040fe800078208ff */
[----:B------:R-:W-:Y:S02]  /*28370*/  @!P0 LEA.HI.X R173, R169, R225, R173, 0x1, P1 ;  /* 0x000000e1a9ad8211 */ /* 0x000fe400008f0cad */
[----:B------:R-:W-:Y:S03]  /*28380*/  @!P0 IADD3 R169, P1, R0, R202, RZ ;  /* 0x000000ca00a98210 */ /* 0x000fe60007f3e0ff */
[----:B------:R-:W-:Y:S01]  /*28390*/  @!PT LDS RZ, [RZ] ;  /* 0x00000000fffff984 */ /* 0x000fe20000000800 */
[----:B------:R-:W-:Y:S01]  /*283a0*/  @!PT LDS RZ, [RZ] ;  /* 0x00000000fffff984 */ /* 0x000fe20000000800 */
[----:B------:R-:W-:Y:S01]  /*283b0*/  @!PT LDS RZ, [RZ] ;  /* 0x00000000fffff984 */ /* 0x000fe20000000800 */
[----:B------:R3:W-:Y:S04]  /*283c0*/  @!P0 LDGSTS.E.BYPASS.LTC128B.128 [R188+0x7000], desc[UR4][R172.64] ;  /* 0x07000000acbc8fae */ /* 0x0007e8000b901d44 */
[----:B------:R1:W-:Y:S01]  /*283d0*/  @P0 STS.128 [R188+0x7800], RZ ;  /* 0x007800ffbc000388 */ /* 0x0003e20000000c00 */
[----:B---3--:R-:W-:Y:S01]  /*283e0*/  @!P0 IMAD.X R173, R168, 0x1, R199, P1 ;  /* 0x00000001a8ad8824 */ /* 0x008fe200008e06c7 */
        /* <DEDUP_REMOVED lines=11> */
[----:B----4-:R-:W-:Y:S03]  /*284a0*/  @!P0 IADD3 R169, P1, R0, R196, RZ ;  /* 0x000000c400a98210 */ /* 0x010fe60007f3e0ff */
        /* <DEDUP_REMOVED lines=16> */
[----:B------:R-:W-:Y:S05]  /*285b0*/  @!P0 LEA.HI.X R173, R169, R225, R173, 0x1, P1 ;  /* 0x000000e1a9ad8211 */ /* 0x000fea00008f0cad */
[----:B------:R-:W-:Y:S01]  /*285c0*/  @!PT LDS RZ, [RZ] ;  /* 0x00000000fffff984 */ /* 0x000fe20000000800 */
[----:B------:R-:W-:Y:S01]  /*285d0*/  @!PT LDS RZ, [RZ] ;  /* 0x00000000fffff984 */ /* 0x000fe20000000800 */
[----:B------:R-:W-:Y:S01]  /*285e0*/  @!PT LDS RZ, [RZ] ;  /* 0x00000000fffff984 */ /* 0x000fe20000000800 */
[----:B------:R1:W-:Y:S04]  /*285f0*/  @!P0 LDGSTS.E.BYPASS.LTC128B.128 [R188+0x9000], desc[UR4][R172.64] ;  /* 0x09000000acbc8fae */ /* 0x0003e8000b901d44 */
[----:B------:R1:W-:Y:S01]  /*28600*/  @P0 STS.128 [R188+0x9800], RZ ;  /* 0x009800ffbc000388 */ /* 0x0003e20000000c00 */
[----:B--2---:R-:W-:Y:S05]  /*28610*/  @!P0 IADD3 R0, P1, R0, R192, RZ ;  /* 0x000000c000008210 */ /* 0x004fea0007f3e0ff */
[----:B------:R-:W-:Y:S01]  /*28620*/  @!P0 IMAD.X R169, R168, 0x1, R174, P1 ;  /* 0x00000001a8a98824 */ /* 0x000fe200008e06ae */
[C---:B------:R-:W-:Y:S01]  /*28630*/  @!P0 LEA R168, P1, R0.reuse, R227, 0x1 ;  /* 0x000000e300a88211 */ /* 0x040fe200078208ff */
[----:B------:R-:W-:Y:S03]  /*28640*/  IMAD.MOV.U32 R227, RZ, RZ, R170 ;  /* 0x000000ffffe37224 */ /* 0x000fe600078e00aa */
[----:B------:R-:W-:Y:S01]  /*28650*/  @!P0 LEA.HI.X R169, R0, R225, R169, 0x1, P1 ;  /* 0x000000e100a98211 */ /* 0x000fe200008f0ca9 */
[----:B------:R-:W-:Y:S04]  /*28660*/  IMAD.MOV.U32 R225, RZ, RZ, R171 ;  /* 0x000000ffffe17224 */ /* 0x000fe800078e00ab */
[----:B------:R-:W-:Y:S01]  /*28670*/  @!PT LDS RZ, [RZ] ;  /* 0x00000000fffff984 */ /* 0x000fe20000000800 */
[----:B------:R-:W-:Y:S01]  /*28680*/  @!PT LDS RZ, [RZ] ;  /* 0x00000000fffff984 */ /* 0x000fe20000000800 */
[----:B------:R-:W-:Y:S01]  /*28690*/  @!PT LDS RZ, [RZ] ;  /* 0x00000000fffff984 */ /* 0x000fe20000000800 */
[----:B------:R1:W-:Y:S04]  /*286a0*/  @!P0 LDGSTS.E.BYPASS.LTC128B.128 [R188+0x9800], desc[UR4][R168.64] ;  /* 0x09800000a8bc8fae */ /* 0x0003e8000b901d44 */
[----:B------:R-:W0:Y:S02]  /*286b0*/  LDGDEPBAR ;  /* 0x00000000000079af */ /* 0x000e240000000000 */
.L_x_1185:
[----:B------:R-:W-:Y:S05]  /*286c0*/  BSYNC B1 ;  /* 0x0000000000017941 */ /* 0x000fea0003800000 */
.L_x_1184:
[----:B------:R2:W1:Y:S02]  /*286d0*/  LD.E R0, desc[UR4][R2.64+0xdc] ;  /* 0x0000dc0402007980 */ /* 0x000464000c101900 */
[----:B--2---:R-:W-:Y:S04]  /*286e0*/  FMNMX.FTZ R2, R6, R134, !PT ;  /* 0x0000008606027209 */ /* 0x004fe80007810000 */
[----:B------:R-:W-:Y:S04]  /*286f0*/  FMNMX.FTZ R2, R7, R2, !PT ;  /* 0x0000000207027209 */ /* 0x000fe80007810000 */
        /* <DEDUP_REMOVED lines=61> */
[----:B------:R-:W-:Y:S05]  /*28ad0*/  FMNMX.FTZ R2, R131, R2, !PT ;  /* 0x0000000283027209 */ /* 0x000fea0007810000 */
[----:B------:R-:W2:Y:S02]  /*28ae0*/  SHFL.BFLY PT, R3, R2, 0x2, 0x1f ;  /* 0x0c401f0002037f89 */ /* 0x000ea400000e0000 */
[----:B--2---:R-:W-:Y:S06]  /*28af0*/  FMNMX.FTZ R2, R2, R3, !PT ;  /* 0x0000000302027209 */ /* 0x004fec0007810000 */
[----:B------:R-:W2:Y:S02]  /*28b00*/  SHFL.BFLY PT, R3, R2, 0x1, 0x1f ;  /* 0x0c201f0002037f89 */ /* 0x000ea400000e0000 */
[----:B--2---:R-:W-:Y:S04]  /*28b10*/  FMNMX.FTZ R3, R2, R3, !PT ;  /* 0x0000000302037209 */ /* 0x004fe80007810000 */
[C---:B------:R-:W-:Y:S01]  /*28b20*/  FSETP.NEU.FTZ.AND P0, PT, R3.reuse, -INF , PT ;  /* 0xff8000000300780b */ /* 0x040fe20003f1d000 */
[C---:B-1----:R-:W-:Y:S01]  /*28b30*/  FMUL.FTZ R169, R0.reuse, R3 ;  /* 0x0000000300a97220 */ /* 0x042fe20000410000 */
[----:B------:R-:W-:Y:S04]  /*28b40*/  FADD.FTZ R2, -R3, R134 ;  /* 0x0000008603027221 */ /* 0x000fe80000010100 */
[----:B------:R-:W-:Y:S01]  /*28b50*/  FSEL R169, R169, RZ, P0 ;  /* 0x000000ffa9a97208 */ /* 0x000fe20000000000 */
[----:B------:R-:W-:Y:S04]  /*28b60*/  FMUL.FTZ R2, R0, R2 ;  /* 0x0000000200027220 */ /* 0x000fe80000410000 */
[-CC-:B------:R-:W-:Y:S01]  /*28b70*/  FFMA.FTZ R198, R38, R0.reuse, -R169.reuse ;  /* 0x0000000026c67223 */ /* 0x180fe200000108a9 */
[-CC-:B------:R-:W-:Y:S01]  /*28b80*/  FFMA.FTZ R6, R6, R0.reuse, -R169.reuse ;  /* 0x0000000006067223 */ /* 0x180fe200000108a9 */
[----:B------:R-:W1:Y:S01]  /*28b90*/  MUFU.EX2 R2, R2 ;  /* 0x0000000200027308 */ /* 0x000e620000000800 */
[----:B------:R-:W2:Y:S01]  /*28ba0*/  LDL.LU R38, [R1] ;  /* 0x0000000001267983 */ /* 0x000ea20000300800 */
[-CC-:B------:R-:W-:Y:S01]  /*28bb0*/  FFMA.FTZ R207, R47, R0.reuse, -R169.reuse ;  /* 0x000000002fcf7223 */ /* 0x180fe200000108a9 */
[-CC-:B------:R-:W-:Y:S01]  /*28bc0*/  FFMA.FTZ R208, R46, R0.reuse, -R169.reuse ;  /* 0x000000002ed07223 */ /* 0x180fe200000108a9 */
[-CC-:B------:R-:W-:Y:S01]  /*28bd0*/  FFMA.FTZ R197, R34, R0.reuse, -R169.reuse ;  /* 0x0000000022c57223 */ /* 0x180fe200000108a9 */
[-CC-:B------:R-:W-:Y:S01]  /*28be0*/  FFMA.FTZ R134, R10, R0.reuse, -R169.reuse ;  /* 0x000000000a867223 */ /* 0x180fe200000108a9 */
[-CC-:B------:R-:W-:Y:S01]  /*28bf0*/  FFMA.FTZ R170, R11, R0.reuse, -R169.reuse ;  /* 0x000000000baa7223 */ /* 0x180fe200000108a9 */
[-CC-:B------:R-:W-:Y:S03]  /*28c00*/  FFMA.FTZ R173, R18, R0.reuse, -R169.reuse ;  /* 0x0000000012ad7223 */ /* 0x180fe600000108a9 */
[----:B------:R3:W2:Y:S01]  /*28c10*/  MUFU.EX2 R47, R6 ;  /* 0x00000006002f7308 */ /* 0x0006a20000000800 */
[-CC-:B------:R-:W-:Y:S01]  /*28c20*/  FFMA.FTZ R172, R19, R0.reuse, -R169.reuse ;  /* 0x0000000013ac7223 */ /* 0x180fe200000108a9 */
[-CC-:B------:R-:W-:Y:S01]  /*28c30*/  FFMA.FTZ R175, R22, R0.reuse, -R169.reuse ;  /* 0x0000000016af7223 */ /* 0x180fe200000108a9 */
[-CC-:B------:R-:W-:Y:S01]  /*28c40*/  FFMA.FTZ R168, R7, R0.reuse, -R169.reuse ;  /* 0x0000000007a87223 */ /* 0x180fe200000108a9 */
[-CC-:B------:R-:W-:Y:S01]  /*28c50*/  FFMA.FTZ R171, R14, R0.reuse, -R169.reuse ;  /* 0x000000000eab7223 */ /* 0x180fe200000108a9 */
[-CC-:B------:R-:W-:Y:S01]  /*28c60*/  FFMA.FTZ R174, R15, R0.reuse, -R169.reuse ;  /* 0x000000000fae7223 */ /* 0x180fe200000108a9 */
[-CC-:B------:R-:W-:Y:S01]  /*28c70*/  FFMA.FTZ R193, R23, R0.reuse, -R169.reuse ;  /* 0x0000000017c17223 */ /* 0x180fe200000108a9 */
[-CC-:B------:R-:W-:Y:S01]  /*28c80*/  FFMA.FTZ R192, R26, R0.reuse, -R169.reuse ;  /* 0x000000001ac07223 */ /* 0x180fe200000108a9 */
[--C-:B------:R-:W-:Y:S01]  /*28c90*/  FFMA.FTZ R189, R27, R0, -R169.reuse ;  /* 0x000000001bbd7223 */ /* 0x100fe200000108a9 */
[----:B-1----:R-:W-:Y:S01]  /*28ca0*/  FMUL.FTZ R34, R2, R138 ;  /* 0x0000008a02227220 */ /* 0x002fe20000410000 */
[-CC-:B------:R-:W-:Y:S01]  /*28cb0*/  FFMA.FTZ R194, R30, R0.reuse, -R169.reuse ;  /* 0x000000001ec27223 */ /* 0x180fe200000108a9 */
[----:B------:R-:W4:Y:S01]  /*28cc0*/  LDL.LU R138, [R1+0x4] ;  /* 0x00000400018a7983 */ /* 0x000f220000300800 */
[-CC-:B------:R-:W-:Y:S01]  /*28cd0*/  FFMA.FTZ R195, R31, R0.reuse, -R169.reuse ;  /* 0x000000001fc37223 */ /* 0x180fe200000108a9 */
[--C-:B------:R-:W-:Y:S01]  /*28ce0*/  FFMA.FTZ R196, R35, R0, -R169.reuse ;  /* 0x0000000023c47223 */ /* 0x100fe200000108a9 */
[C---:B------:R-:W-:Y:S01]  /*28cf0*/  FMUL.FTZ R10, R2.reuse, R162 ;  /* 0x000000a2020a7220 */ /* 0x040fe20000410000 */
[C---:B------:R-:W-:Y:S01]  /*28d00*/  FMUL.FTZ R11, R2.reuse, R163 ;  /* 0x000000a3020b7220 */ /* 0x040fe20000410000 */
[C---:B------:R-:W-:Y:S01]  /*28d10*/  FMUL.FTZ R18, R2.reuse, R154 ;  /* 0x0000009a02127220 */ /* 0x040fe20000410000 */
[C---:B------:R-:W-:Y:S01]  /*28d20*/  FMUL.FTZ R19, R2.reuse, R155 ;  /* 0x0000009b02137220 */ /* 0x040fe20000410000 */
[C---:B---3--:R-:W-:Y:S01]  /*28d30*/  FMUL.FTZ R6, R2.reuse, R166 ;  /* 0x000000a602067220 */ /* 0x048fe20000410000 */
        /* <DEDUP_REMOVED lines=10> */
[-CC-:B------:R-:W-:Y:S01]  /*28de0*/  FFMA.FTZ R199, R39, R0.reuse, -R169.reuse ;  /* 0x0000000027c77223 */ /* 0x180fe200000108a9 */
        /* <DEDUP_REMOVED lines=12> */
[----:B------:R-:W-:Y:S01]  /*28eb0*/  MUFU.EX2 R43, R170 ;  /* 0x000000aa002b7308 */ /* 0x000fe20000000800 */
        /* <DEDUP_REMOVED lines=31> */
[----:B------:R-:W-:Y:S01]  /*290b0*/  FFMA.FTZ R169, R131, R0, -R169 ;  /* 0x0000000083a97223 */ /* 0x000fe200000108a9 */
[----:B--2---:R-:W-:Y:S01]  /*290c0*/  FFMA.FTZ R46, R2, R38, R47 ;  /* 0x00000026022e7223 */ /* 0x004fe2000001002f */
        /* <DEDUP_REMOVED lines=64> */
[----:B------:R-:W1:Y:S02]  /*294d0*/  SHFL.BFLY PT, R2, R38, 0x2, 0x1f ;  /* 0x0c401f0026027f89 */ /* 0x000e6400000e0000 */
[----:B-1----:R-:W-:Y:S06]  /*294e0*/  FMNMX.FTZ R38, R38, R2, !PT ;  /* 0x0000000226267209 */ /* 0x002fec0007810000 */
[----:B------:R-:W1:Y:S02]  /*294f0*/  SHFL.BFLY PT, R2, R38, 0x1, 0x1f ;  /* 0x0c201f0026027f89 */ /* 0x000e6400000e0000 */
[----:B-1----:R-:W-:Y:S04]  /*29500*/  FMNMX.FTZ R38, R38, R2, !PT ;  /* 0x0000000226267209 */ /* 0x002fe80007810000 */
[----:B------:R-:W-:Y:S01]  /*29510*/  FSETP.NEU.FTZ.AND P0, PT, R38, -INF , PT ;  /* 0xff8000002600780b */ /* 0x000fe20003f1d000 */
[----:B------:R-:W-:Y:S01]  /*29520*/  FMUL.FTZ R39, R0, R38 ;  /* 0x0000002600277220 */ /* 0x000fe20000410000 */
[----:B------:R-:W-:Y:S04]  /*29530*/  FADD.FTZ R2, -R38, R135 ;  /* 0x0000008726027221 */ /* 0x000fe80000010100 */
[----:B------:R-:W-:Y:S01]  /*29540*/  FSEL R39, R39, RZ, P0 ;  /* 0x000000ff27277208 */ /* 0x000fe20000000000 */
[----:B------:R-:W-:Y:S01]  /*29550*/  FMUL.FTZ R2, R0, R2 ;  /* 0x0000000200027220 */ /* 0x000fe20000410000 */
[----:B------:R-:W-:Y:S03]  /*29560*/  ISETP.GT.AND P0, PT, R252, 0x1, PT ;  /* 0x00000001fc00780c */ /* 0x000fe60003f04270 */
[-CC-:B------:R-:W-:Y:S01]  /*29570*/  FFMA.FTZ R82, R41, R0.reuse, -R39.reuse ;  /* 0x0000000029527223 */ /* 0x180fe20000010827 */
[-CC-:B------:R-:W-:Y:S01]  /*29580*/  FFMA.FTZ R91, R44, R0.reuse, -R39.reuse ;  /* 0x000000002c5b7223 */ /* 0x180fe20000010827 */
[----:B------:R-:W1:Y:S01]  /*29590*/  MUFU.EX2 R41, R168 ;  /* 0x000000a800297308 */ /* 0x000e620000000800 */
[-CC-:B------:R-:W-:Y:S01]  /*295a0*/  FFMA.FTZ R42, R4, R0.reuse, -R39.reuse ;  /* 0x00000000042a7223 */ /* 0x180fe20000010827 */
[-CC-:B------:R-:W-:Y:S01]  /*295b0*/  FFMA.FTZ R87, R45, R0.reuse, -R39.reuse ;  /* 0x000000002d577223 */ /* 0x180fe20000010827 */
[-CC-:B------:R-:W-:Y:S01]  /*295c0*/  FFMA.FTZ R54, R5, R0.reuse, -R39.reuse ;  /* 0x0000000005367223 */ /* 0x180fe20000010827 */
[-CC-:B------:R-:W-:Y:S01]  /*295d0*/  FFMA.FTZ R51, R8, R0.reuse, -R39.reuse ;  /* 0x0000000008337223 */ /* 0x180fe20000010827 */
[-CC-:B------:R-:W-:Y:S01]  /*295e0*/  FFMA.FTZ R50, R9, R0.reuse, -R39.reuse ;  /* 0x0000000009327223 */ /* 0x180fe20000010827 */
[-CC-:B------:R-:W-:Y:S01]  /*295f0*/  FFMA.FTZ R58, R16, R0.reuse, -R39.reuse ;  /* 0x00000000103a7223 */ /* 0x180fe20000010827 */
[-CC-:B------:R-:W-:Y:S03]  /*29600*/  FFMA.FTZ R55, R17, R0.reuse, -R39.reuse ;  /* 0x0000000011377223 */ /* 0x180fe60000010827 */
[----:B------:R-:W2:Y:S01]  /*29610*/  MUFU.EX2 R2, R2 ;  /* 0x0000000200027308 */ /* 0x000ea20000000800 */
[-CC-:B------:R-:W-:Y:S01]  /*29620*/  FFMA.FTZ R62, R12, R0.reuse, -R39.reuse ;  /* 0x000000000c3e7223 */ /* 0x180fe20000010827 */
[-CC-:B------:R-:W-:Y:S01]  /*29630*/  FFMA.FTZ R59, R13, R0.reuse, -R39.reuse ;  /* 0x000000000d3b7223 */ /* 0x180fe20000010827 */
[-CC-:B------:R-:W-:Y:S01]  /*29640*/  FFMA.FTZ R67, R21, R0.reuse, -R39.reuse ;  /* 0x0000000015437223 */ /* 0x180fe20000010827 */
[-CC-:B------:R-:W-:Y:S01]  /*29650*/  FFMA.FTZ R66, R24, R0.reuse, -R39.reuse ;  /* 0x0000000018427223 */ /* 0x180fe20000010827 */
[-CC-:B------:R-:W-:Y:S01]  /*29660*/  FFMA.FTZ R63, R25, R0.reuse, -R39.reuse ;  /* 0x00000000193f7223 */ /* 0x180fe20000010827 */
[-CC-:B------:R-:W-:Y:S01]  /*29670*/  FFMA.FTZ R83, R48, R0.reuse, -R39.reuse ;  /* 0x0000000030537223 */ /* 0x180fe20000010827 */
[-CC-:B------:R-:W-:Y:S03]  /*29680*/  FFMA.FTZ R79, R49, R0.reuse, -R39.reuse ;  /* 0x00000000314f7223 */ /* 0x180fe60000010827 */
[----:B------:R-:W3:Y:S01]  /*29690*/  MUFU.EX2 R5, R134 ;  /* 0x0000008600057308 */ /* 0x000ee20000000800 */
[C---:B-1----:R-:W-:Y:S01]  /*296a0*/  FADD.FTZ R4, R41.reuse, R46 ;  /* 0x0000002e29047221 */ /* 0x042fe20000010000 */
[----:B------:R-:W-:Y:S01]  /*296b0*/  F2FP.F16.F32.PACK_AB R41, R41, R47 ;  /* 0x0000002f2929723e */ /* 0x000fe200000000ff */
[-CC-:B------:R-:W-:Y:S01]  /*296c0*/  FFMA.FTZ R86, R40, R0.reuse, -R39.reuse ;  /* 0x0000000028567223 */ /* 0x180fe20000010827 */
[----:B------:R-:W1:Y:S01]  /*296d0*/  LDSM.16.MT88.4 R44, [R178+0xa000] ;  /* 0x00a00000b22c783b */ /* 0x000e620000004200 */
[-CC-:B------:R-:W-:Y:S01]  /*296e0*/  FFMA.FTZ R98, R53, R0.reuse, -R39.reuse ;  /* 0x0000000035627223 */ /* 0x180fe20000010827 */
[-CC-:B------:R-:W-:Y:S01]  /*296f0*/  FFMA.FTZ R99, R56, R0.reuse, -R39.reuse ;  /* 0x0000000038637223 */ /* 0x180fe20000010827 */
[--C-:B------:R-:W-:Y:S03]  /*29700*/  FFMA.FTZ R102, R57, R0, -R39.reuse ;  /* 0x0000000039667223 */ /* 0x100fe60000010827 */
[----:B------:R-:W4:Y:S01]  /*29710*/  MUFU.EX2 R40, R42 ;  /* 0x0000002a00287308 */ /* 0x000f220000000800 */
[C---:B--2---:R-:W-:Y:S01]  /*29720*/  FMUL.FTZ R16, R2.reuse, R152 ;  /* 0x0000009802107220 */ /* 0x044fe20000410000 */
[----:B------:R-:W-:Y:S01]  /*29730*/  FMUL.FTZ R17, R2, R153 ;  /* 0x0000009902117220 */ /* 0x000fe20000410000 */
[-CC-:B------:R-:W-:Y:S01]  /*29740*/  FFMA.FTZ R103, R60, R0.reuse, -R39.reuse ;  /* 0x000000003c677223 */ /* 0x180fe20000010827 */
[-CC-:B------:R-:W-:Y:S01]  /*29750*/  FFMA.FTZ R106, R61, R0.reuse, -R39.reuse ;  /* 0x000000003d6a7223 */ /* 0x180fe20000010827 */
[--C-:B------:R-:W-:Y:S01]  /*29760*/  FFMA.FTZ R110, R65, R0, -R39.reuse ;  /* 0x00000000416e7223 */ /* 0x100fe20000010827 */
[C---:B------:R-:W-:Y:S01]  /*29770*/  FMUL.FTZ R8, R2.reuse, R160 ;  /* 0x000000a002087220 */ /* 0x040fe20000410000 */
[----:B------:R-:W-:Y:S03]  /*29780*/  FMUL.FTZ R9, R2, R161 ;  /* 0x000000a102097220 */ /* 0x000fe60000410000 */
[----:B------:R-:W-:Y:S01]  /*29790*/  MUFU.EX2 R151, R54 ;  /* 0x0000003600977308 */ /* 0x000fe20000000800 */
[----:B------:R-:W-:Y:S01]  /*297a0*/  LDSM.16.MT88.4 R160, [R178+0x11800] ;  /* 0x01180000b2a0783b */ /* 0x000fe20000004200 */
[-CC-:B------:R-:W-:Y:S01]  /*297b0*/  FFMA.FTZ R70, R20, R0.reuse, -R39.reuse ;  /* 0x0000000014467223 */ /* 0x180fe20000010827 */
[-CC-:B------:R-:W-:Y:S01]  /*297c0*/  FFMA.FTZ R71, R32, R0.reuse, -R39.reuse ;  /* 0x0000000020477223 */ /* 0x180fe20000010827 */
[-CC-:B------:R-:W-:Y:S01]  /*297d0*/  FFMA.FTZ R95, R52, R0.reuse, -R39.reuse ;  /* 0x00000000345f7223 */ /* 0x180fe20000010827 */
[-CC-:B------:R-:W-:Y:S01]  /*297e0*/  FFMA.FTZ R107, R64, R0.reuse, -R39.reuse ;  /* 0x00000000406b7223 */ /* 0x180fe20000010827 */
[-CC-:B------:R-:W-:Y:S01]  /*297f0*/  FFMA.FTZ R111, R68, R0.reuse, -R39.reuse ;  /* 0x00000000446f7223 */ /* 0x180fe20000010827 */
[--C-:B------:R-:W-:Y:S03]  /*29800*/  FFMA.FTZ R114, R69, R0, -R39.reuse ;  /* 0x0000000045727223 */ /* 0x100fe60000010827 */
[----:B------:R-:W-:Y:S01]  /*29810*/  MUFU.EX2 R152, R51 ;  /* 0x0000003300987308 */ /* 0x000fe20000000800 */
[C---:B------:R-:W-:Y:S01]  /*29820*/  FMUL.FTZ R12, R2.reuse, R156 ;  /* 0x0000009c020c7220 */ /* 0x040fe20000410000 */
[C---:B------:R-:W-:Y:S01]  /*29830*/  FMUL.FTZ R13, R2.reuse, R157 ;  /* 0x0000009d020d7220 */ /* 0x040fe20000410000 */
[C---:B------:R-:W-:Y:S01]  /*29840*/  FMUL.FTZ R20, R2.reuse, R148 ;  /* 0x0000009402147220 */ /* 0x040fe20000410000 */
[C---:B------:R-:W-:Y:S01]  /*29850*/  FMUL.FTZ R21, R2.reuse, R149 ;  /* 0x0000009502157220 */ /* 0x040fe20000410000 */
[C---:B------:R-:W-:Y:S01]  /*29860*/  FMUL.FTZ R24, R2.reuse, R144 ;  /* 0x0000009002187220 */ /* 0x040fe20000410000 */
[C---:B------:R-:W-:Y:S01]  /*29870*/  FMUL.FTZ R25, R2.reuse, R145 ;  /* 0x0000009102197220 */ /* 0x040fe20000410000 */
[----:B------:R-:W-:Y:S03]  /*29880*/  FMUL.FTZ R32, R2, R136 ;  /* 0x0000008802207220 */ /* 0x000fe60000410000 */
[----:B------:R-:W2:Y:S01]  /*29890*/  MUFU.EX2 R153, R50 ;  /* 0x0000003200997308 */ /* 0x000ea20000000800 */
[----:B---3--:R-:W-:Y:S01]  /*298a0*/  FADD.FTZ R4, R5, R4 ;  /* 0x0000000405047221 */ /* 0x008fe20000010000 */
[-CC-:B------:R-:W-:Y:S01]  /*298b0*/  FFMA.FTZ R75, R28, R0.reuse, -R39.reuse ;  /* 0x000000001c4b7223 */ /* 0x180fe20000010827 */
[-CC-:B------:R-:W-:Y:S01]  /*298c0*/  FFMA.FTZ R74, R29, R0.reuse, -R39.reuse ;  /* 0x000000001d4a7223 */ /* 0x180fe20000010827 */
[-CC-:B------:R-:W-:Y:S01]  /*298d0*/  FFMA.FTZ R78, R33, R0.reuse, -R39.reuse ;  /* 0x00000000214e7223 */ /* 0x180fe20000010827 */
[-CC-:B------:R-:W-:Y:S01]  /*298e0*/  FFMA.FTZ R94, R36, R0.reuse, -R39.reuse ;  /* 0x00000000245e7223 */ /* 0x180fe20000010827 */
[-CC-:B------:R-:W-:Y:S01]  /*298f0*/  FFMA.FTZ R90, R37, R0.reuse, -R39.reuse ;  /* 0x00000000255a7223 */ /* 0x180fe20000010827 */
[-CC-:B------:R-:W-:Y:S03]  /*29900*/  FFMA.FTZ R84, R84, R0.reuse, -R39.reuse ;  /* 0x0000000054547223 */ /* 0x180fe60000010827 */
[----:B------:R-:W3:Y:S01]  /*29910*/  MUFU.EX2 R36, R171 ;  /* 0x000000ab00247308 */ /* 0x000ee20000000800 */
[-CC-:B------:R-:W-:Y:S01]  /*29920*/  FFMA.FTZ R85, R85, R0.reuse, -R39.reuse ;  /* 0x0000000055557223 */ /* 0x180fe20000010827 */
[-CC-:B------:R-:W-:Y:S01]  /*29930*/  FFMA.FTZ R88, R88, R0.reuse, -R39.reuse ;  /* 0x0000000058587223 */ /* 0x180fe20000010827 */
[-CC-:B------:R-:W-:Y:S01]  /*29940*/  FFMA.FTZ R89, R89, R0.reuse, -R39.reuse ;  /* 0x0000000059597223 */ /* 0x180fe20000010827 */
[-CC-:B------:R-:W-:Y:S01]  /*29950*/  FFMA.FTZ R100, R100, R0.reuse, -R39.reuse ;  /* 0x0000000064647223 */ /* 0x180fe20000010827 */
[-CC-:B------:R-:W-:Y:S01]  /*29960*/  FFMA.FTZ R101, R101, R0.reuse, -R39.reuse ;  /* 0x0000000065657223 */ /* 0x180fe20000010827 */
[-CC-:B------:R-:W-:Y:S01]  /*29970*/  FFMA.FTZ R104, R104, R0.reuse, -R39.reuse ;  /* 0x0000000068687223 */ /* 0x180fe20000010827 */
[-CC-:B------:R-:W-:Y:S03]  /*29980*/  FFMA.FTZ R105, R105, R0.reuse, -R39.reuse ;  /* 0x0000000069697223 */ /* 0x180fe60000010827 */
[----:B------:R-:W-:Y:S01]  /*29990*/  MUFU.EX2 R147, R62 ;  /* 0x0000003e00937308 */ /* 0x000fe20000000800 */
[-CC-:B------:R-:W-:Y:S01]  /*299a0*/  FFMA.FTZ R108, R108, R0.reuse, -R39.reuse ;  /* 0x000000006c6c7223 */ /* 0x180fe20000010827 */
[-CC-:B------:R-:W-:Y:S01]  /*299b0*/  FFMA.FTZ R109, R109, R0.reuse, -R39.reuse ;  /* 0x000000006d6d7223 */ /* 0x180fe20000010827 */
[-CC-:B------:R-:W-:Y:S01]  /*299c0*/  FFMA.FTZ R112, R112, R0.reuse, -R39.reuse ;  /* 0x0000000070707223 */ /* 0x180fe20000010827 */
[-CC-:B------:R-:W-:Y:S01]  /*299d0*/  FFMA.FTZ R113, R113, R0.reuse, -R39.reuse ;  /* 0x0000000071717223 */ /* 0x180fe20000010827 */
[-CC-:B------:R-:W-:Y:S01]  /*299e0*/  FFMA.FTZ R115, R72, R0.reuse, -R39.reuse ;  /* 0x0000000048737223 */ /* 0x180fe20000010827 */
[-CC-:B------:R-:W-:Y:S01]  /*299f0*/  FFMA.FTZ R118, R73, R0.reuse, -R39.reuse ;  /* 0x0000000049767223 */ /* 0x180fe20000010827 */
[-CC-:B------:R-:W-:Y:S03]  /*29a00*/  FFMA.FTZ R119, R76, R0.reuse, -R39.reuse ;  /* 0x000000004c777223 */ /* 0x180fe60000010827 */
[----:B------:R-:W5:Y:S01]  /*29a10*/  MUFU.EX2 R148, R59 ;  /* 0x0000003b00947308 */ /* 0x000f620000000800 */
[-CC-:B------:R-:W-:Y:S01]  /*29a20*/  FFMA.FTZ R122, R77, R0.reuse, -R39.reuse ;  /* 0x000000004d7a7223 */ /* 0x180fe20000010827 */
[-CC-:B------:R-:W-:Y:S01]  /*29a30*/  FFMA.FTZ R123, R80, R0.reuse, -R39.reuse ;  /* 0x00000000507b7223 */ /* 0x180fe20000010827 */
[-CC-:B------:R-:W-:Y:S01]  /*29a40*/  FFMA.FTZ R126, R81, R0.reuse, -R39.reuse ;  /* 0x00000000517e7223 */ /* 0x180fe20000010827 */
[-CC-:B------:R-:W-:Y:S01]  /*29a50*/  FFMA.FTZ R92, R92, R0.reuse, -R39.reuse ;  /* 0x000000005c5c7223 */ /* 0x180fe20000010827 */
[-CC-:B------:R-:W-:Y:S01]  /*29a60*/  FFMA.FTZ R93, R93, R0.reuse, -R39.reuse ;  /* 0x000000005d5d7223 */ /* 0x180fe20000010827 */
[-CC-:B------:R-:W-:Y:S01]  /*29a70*/  FFMA.FTZ R96, R96, R0.reuse, -R39.reuse ;  /* 0x0000000060607223 */ /* 0x180fe20000010827 */
[-CC-:B------:R-:W-:Y:S03]  /*29a80*/  FFMA.FTZ R127, R97, R0.reuse, -R39.reuse ;  /* 0x00000000617f7223 */ /* 0x180fe60000010827 */
[----:B------:R5:W-:Y:S01]  /*29a90*/  MUFU.EX2 R149, R58 ;  /* 0x0000003a00957308 */ /* 0x000be20000000800 */
        /* <DEDUP_REMOVED lines=8> */
[----:B------:R-:W-:Y:S01]  /*29b20*/  FFMA.FTZ R39, R129, R0, -R39 ;  /* 0x0000000081277223 */ /* 0x000fe20000010827 */
[C---:B------:R-:W-:Y:S01]  /*29b30*/  FADD.FTZ R0, R43.reuse, R4 ;  /* 0x000000042b007221 */ /* 0x040fe20000010000 */
[----:B------:R-:W-:Y:S01]  /*29b40*/  F2FP.F16.F32.PACK_AB R43, R43, R5 ;  /* 0x000000052b2b723e */ /* 0x000fe200000000ff */
[C---:B----4-:R-:W-:Y:S01]  /*29b50*/  FFMA.FTZ R97, R2.reuse, R138, R40 ;  /* 0x0000008a02617223 */ /* 0x050fe20000010028 */
[----:B--2---:R-:W-:Y:S01]  /*29b60*/  F2FP.F16.F32.PACK_AB R42, R153, R152 ;  /* 0x00000098992a723e */ /* 0x004fe200000000ff */
[C---:B------:R-:W-:Y:S01]  /*29b70*/  FMUL.FTZ R4, R2.reuse, R164 ;  /* 0x000000a402047220 */ /* 0x040fe20000410000 */
[C---:B------:R-:W-:Y:S03]  /*29b80*/  FMUL.FTZ R5, R2.reuse, R165 ;  /* 0x000000a502057220 */ /* 0x040fe60000410000 */
[----:B------:R-:W-:Y:S01]  /*29b90*/  MUFU.EX2 R52, R175 ;  /* 0x000000af00347308 */ /* 0x000fe20000000800 */
[----:B------:R-:W-:Y:S01]  /*29ba0*/  F2FP.F16.F32.PACK_AB R40, R151, R40 ;  /* 0x000000289728723e */ /* 0x000fe200000000ff */
[----:B------:R-:W-:Y:S01]  /*29bb0*/  LDSM.16.MT88.4 R48, [R181+0xa800] ;  /* 0x00a80000b530783b */ /* 0x000fe20000004200 */
[C---:B------:R-:W-:Y:S01]  /*29bc0*/  FMUL.FTZ R28, R2.reuse, R140 ;  /* 0x0000008c021c7220 */ /* 0x040fe20000410000 */
[C---:B------:R-:W-:Y:S01]  /*29bd0*/  FMUL.FTZ R29, R2.reuse, R141 ;  /* 0x0000008d021d7220 */ /* 0x040fe20000410000 */
[----:B------:R-:W-:Y:S01]  /*29be0*/  FMUL.FTZ R33, R2, R137 ;  /* 0x0000008902217220 */ /* 0x000fe20000410000 */
[----:B---3--:R-:W-:Y:S04]  /*29bf0*/  FADD.FTZ R0, R36, R0 ;  /* 0x0000000024007221 */ /* 0x008fe80000010000 */
[----:B------:R-:W-:Y:S01]  /*29c00*/  MUFU.EX2 R2, R173 ;  /* 0x000000ad00027308 */ /* 0x000fe20000000800 */
[C---:B-1----:R-:W-:Y:S01]  /*29c10*/  HMMA.16816.F32 R4, R40.reuse, R44, R4 ;  /* 0x0000002c2804723c */ /* 0x042fe20000001804 */
[----:B-----5:R-:W-:Y:S05]  /*29c20*/  LDSM.16.MT88.4 R56, [R178+0xb800] ;  /* 0x00b80000b238783b */ /* 0x020fea0000004200 */
[C---:B------:R-:W-:Y:S03]  /*29c30*/  HMMA.16816.F32 R8, R40.reuse, R46, R8 ;  /* 0x0000002e2808723c */ /* 0x040fe60000001808 */
[----:B------:R-:W-:Y:S01]  /*29c40*/  MUFU.EX2 R37, R192 ;  /* 0x000000c000257308 */ /* 0x000fe20000000800 */
[----:B------:R-:W1:Y:S09]  /*29c50*/  LDSM.16.MT88.4 R44, [R181+0xa000] ;  /* 0x00a00000b52c783b */ /* 0x000e720000004200 */
[----:B------:R-:W-:Y:S10]  /*29c60*/  MUFU.EX2 R143, R70 ;  /* 0x00000046008f7308 */ /* 0x000ff40000000800 */
[----:B------:R-:W-:Y:S10]  /*29c70*/  MUFU.EX2 R144, R67 ;  /* 0x0000004300907308 */ /* 0x000ff40000000800 */
[----:B------:R-:W-:Y:S10]  /*29c80*/  MUFU.EX2 R145, R66 ;  /* 0x0000004200917308 */ /* 0x000ff40000000800 */
[----:B------:R2:W-:Y:S10]  /*29c90*/  MUFU.EX2 R146, R63 ;  /* 0x0000003f00927308 */ /* 0x0005f40000000800 */
[----:B------:R-:W-:Y:S01]  /*29ca0*/  MUFU.EX2 R129, R75 ;  /* 0x0000004b00817308 */ /* 0x000fe20000000800 */
[C---:B-1----:R-:W-:Y:S09]  /*29cb0*/  HMMA.16816.F32 R12, R40.reuse, R44, R12 ;  /* 0x0000002c280c723c */ /* 0x042ff2000000180c */
[----:B------:R-:W-:Y:S01]  /*29cc0*/  MUFU.EX2 R137, R74 ;  /* 0x0000004a00897308 */ /* 0x000fe20000000800 */
[C---:B------:R-:W-:Y:S01]  /*29cd0*/  HMMA.16816.F32 R16, R40.reuse, R46, R16 ;  /* 0x0000002e2810723c */ /* 0x040fe20000001810 */
[----:B------:R-:W1:Y:S08]  /*29ce0*/  LDSM.16.MT88.4 R44, [R179+0xa000] ;  /* 0x00a00000b32c783b */ /* 0x000e700000004200 */
[----:B------:R-:W-:Y:S01]  /*29cf0*/  MUFU.EX2 R138, R71 ;  /* 0x00000047008a7308 */ /* 0x000fe20000000800 */
[----:B--2---:R-:W-:Y:S09]  /*29d00*/  LDSM.16.MT88.4 R60, [R179+0xc000] ;  /* 0x00c00000b33c783b */ /* 0x004ff20000004200 */
[----:B------:R-:W-:Y:S10]  /*29d10*/  MUFU.EX2 R139, R78 ;  /* 0x0000004e008b7308 */ /* 0x000ff40000000800 */
[----:B------:R-:W-:Y:S10]  /*29d20*/  MUFU.EX2 R64, R198 ;  /* 0x000000c600407308 */ /* 0x000ff40000000800 */
[----:B------:R-:W-:Y:S10]  /*29d30*/  MUFU.EX2 R124, R94 ;  /* 0x0000005e007c7308 */ /* 0x000ff40000000800 */
[----:B------:R-:W-:Y:S01]  /*29d40*/  MUFU.EX2 R125, R90 ;  /* 0x0000005a007d7308 */ /* 0x000fe20000000800 */
[C---:B-1----:R-:W-:Y:S09]  /*29d50*/  HMMA.16816.F32 R20, R40.reuse, R44, R20 ;  /* 0x0000002c2814723c */ /* 0x042ff20000001814 */
[----:B------:R-:W-:Y:S01]  /*29d60*/  MUFU.EX2 R128, R86 ;  /* 0x0000005600807308 */ /* 0x000fe20000000800 */
[C---:B------:R-:W-:Y:S01]  /*29d70*/  HMMA.16816.F32 R24, R40.reuse, R46, R24 ;  /* 0x0000002e2818723c */ /* 0x040fe20000001818 */
[----:B------:R-:W1:Y:S08]  /*29d80*/  LDSM.16.MT88.4 R44, [R180+0xa000] ;  /* 0x00a00000b42c783b */ /* 0x000e700000004200 */
[----:B------:R-:W-:Y:S10]  /*29d90*/  MUFU.EX2 R136, R82 ;  /* 0x0000005200887308 */ /* 0x000ff40000000800 */
[----:B------:R-:W-:Y:S10]  /*29da0*/  MUFU.EX2 R69, R208 ;  /* 0x000000d000457308 */ /* 0x000ff40000000800 */
[----:B------:R-:W-:Y:S10]  /*29db0*/  MUFU.EX2 R68, R207 ;  /* 0x000000cf00447308 */ /* 0x000ff40000000800 */
[----:B------:R-:W-:Y:S10]  /*29dc0*/  MUFU.EX2 R71, R206 ;  /* 0x000000ce00477308 */ /* 0x000ff40000000800 */
[----:B------:R-:W-:Y:S01]  /*29dd0*/  MUFU.EX2 R70, R205 ;  /* 0x000000cd00467308 */ /* 0x000fe20000000800 */
[C---:B-1----:R-:W-:Y:S09]  /*29de0*/  HMMA.16816.F32 R28, R40.reuse, R44, R28 ;  /* 0x0000002c281c723c */ /* 0x042ff2000000181c */
[----:B------:R-:W-:Y:S01]  /*29df0*/  MUFU.EX2 R135, R91 ;  /* 0x0000005b00877308 */ /* 0x000fe20000000800 */
[----:B------:R-:W-:Y:S01]  /*29e00*/  HMMA.16816.F32 R32, R40, R46, R32 ;  /* 0x0000002e2820723c */ /* 0x000fe20000001820 */
[----:B------:R-:W1:Y:S08]  /*29e10*/  LDSM.16.MT88.4 R44, [R178+0xa800] ;  /* 0x00a80000b22c783b */ /* 0x000e700000004200 */
[----:B------:R-:W2:Y:S02]  /*29e20*/  MUFU.EX2 R41, R174 ;  /* 0x000000ae00297308 */ /* 0x000ea40000000800 */
[----:B------:R-:W-:Y:S02]  /*29e30*/  F2FP.F16.F32.PACK_AB R40, R148, R147 ;  /* 0x000000939428723e */ /* 0x000fe400000000ff */
[----:B------:R-:W-:Y:S06]  /*29e40*/  F2FP.F16.F32.PACK_AB R42, R150, R149 ;  /* 0x00000095962a723e */ /* 0x000fec00000000ff */
[----:B------:R-:W3:Y:S10]  /*29e50*/  MUFU.EX2 R43, R172 ;  /* 0x000000ac002b7308 */ /* 0x000ef40000000800 */
[----:B------:R-:W-:Y:S01]  /*29e60*/  MUFU.EX2 R141, R87 ;  /* 0x00000057008d7308 */ /* 0x000fe20000000800 */
[C---:B--2---:R-:W-:Y:S01]  /*29e70*/  FADD.FTZ R0, R41.reuse, R0 ;  /* 0x0000000029007221 */ /* 0x044fe20000010000 */
[----:B------:R-:W-:Y:S03]  /*29e80*/  F2FP.F16.F32.PACK_AB R41, R41, R36 ;  /* 0x000000242929723e */ /* 0x000fe600000000ff */
[----:B------:R-:W-:Y:S05]  /*29e90*/  FADD.FTZ R0, R2, R0 ;  /* 0x0000000002007221 */ /* 0x000fea0000010000 */
[----:B------:R-:W-:Y:S01]  /*29ea0*/  MUFU.EX2 R36, R189 ;  /* 0x000000bd00247308 */ /* 0x000fe20000000800 */
[C---:B---3--:R-:W-:Y:S01]  /*29eb0*/  FADD.FTZ R0, R43.reuse, R0 ;  /* 0x000000002b007221 */ /* 0x048fe20000010000 */
[----:B------:R-:W-:Y:S03]  /*29ec0*/  F2FP.F16.F32.PACK_AB R43, R43, R2 ;  /* 0x000000022b2b723e */ /* 0x000fe600000000ff */
[----:B------:R-:W-:Y:S05]  /*29ed0*/  FADD.FTZ R0, R52, R0 ;  /* 0x0000000034007221 */ /* 0x000fea0000010000 */
[----:B------:R-:W2:Y:S01]  /*29ee0*/  MUFU.EX2 R2, R193 ;  /* 0x000000c100027308 */ /* 0x000ea20000000800 */
[C---:B-1----:R-:W-:Y:S06]  /*29ef0*/  HMMA.16816.F32 R4, R40.reuse, R44, R4 ;  /* 0x0000002c2804723c */ /* 0x042fec0000001804 */
[C---:B------:R-:W-:Y:S03]  /*29f00*/  HMMA.16816.F32 R8, R40.reuse, R46, R8 ;  /* 0x0000002e2808723c */ /* 0x040fe60000001808 */
[----:B------:R-:W-:Y:S01]  /*29f10*/  MUFU.EX2 R140, R83 ;  /* 0x00000053008c7308 */ /* 0x000fe20000000800 */
[----:B------:R-:W1:Y:S02]  /*29f20*/  LDSM.16.MT88.4 R44, [R179+0xa800] ;  /* 0x00a80000b32c783b */ /* 0x000e640000004200 */
[C---:B------:R-:W-:Y:S07]  /*29f30*/  HMMA.16816.F32 R12, R40.reuse, R48, R12 ;  /* 0x00000030280c723c */ /* 0x040fee000000180c */
[----:B------:R-:W-:Y:S01]  /*29f40*/  MUFU.EX2 R142, R79 ;  /* 0x0000004f008e7308 */ /* 0x000fe20000000800 */
[----:B--2---:R-:W-:Y:S01]  /*29f50*/  FADD.FTZ R0, R2, R0 ;  /* 0x0000000002007221 */ /* 0x004fe20000010000 */
[C---:B------:R-:W-:Y:S01]  /*29f60*/  HMMA.16816.F32 R16, R40.reuse, R50, R16 ;  /* 0x000000322810723c */ /* 0x040fe20000001810 */
[----:B------:R-:W2:Y:S07]  /*29f70*/  LDSM.16.MT88.4 R48, [R180+0xa800] ;  /* 0x00a80000b430783b */ /* 0x000eae0000004200 */
[----:B------:R-:W-:Y:S03]  /*29f80*/  MUFU.EX2 R73, R204 ;  /* 0x000000cc00497308 */ /* 0x000fe60000000800 */
[----:B------:R-:W-:Y:S04]  /*29f90*/  FADD.FTZ R0, R37, R0 ;  /* 0x0000000025007221 */ /* 0x000fe80000010000 */
[----:B------:R-:W-:Y:S03]  /*29fa0*/  FADD.FTZ R0, R36, R0 ;  /* 0x0000000024007221 */ /* 0x000fe60000010000 */
[----:B------:R-:W-:Y:S10]  /*29fb0*/  MUFU.EX2 R94, R84 ;  /* 0x00000054005e7308 */ /* 0x000ff40000000800 */
[----:B------:R-:W-:Y:S10]  /*29fc0*/  MUFU.EX2 R91, R85 ;  /* 0x00000055005b7308 */ /* 0x000ff40000000800 */
[----:B------:R-:W-:Y:S01]  /*29fd0*/  MUFU.EX2 R90, R88 ;  /* 0x00000058005a7308 */ /* 0x000fe20000000800 */
[C---:B-1----:R-:W-:Y:S06]  /*29fe0*/  HMMA.16816.F32 R20, R40.reuse, R44, R20 ;  /* 0x0000002c2814723c */ /* 0x042fec0000001814 */
[C---:B------:R-:W-:Y:S01]  /*29ff0*/  HMMA.16816.F32 R24, R40.reuse, R46, R24 ;  /* 0x0000002e2818723c */ /* 0x040fe20000001818 */
[----:B------:R-:W1:Y:S02]  /*2a000*/  LDSM.16.MT88.4 R44, [R178+0xb000] ;  /* 0x00b00000b22c783b */ /* 0x000e640000004200 */
[----:B------:R-:W-:Y:S03]  /*2a010*/  MUFU.EX2 R89, R89 ;  /* 0x0000005900597308 */ /* 0x000fe60000000800 */
[C---:B--2---:R-:W-:Y:S07]  /*2a020*/  HMMA.16816.F32 R28, R40.reuse, R48, R28 ;  /* 0x00000030281c723c */ /* 0x044fee000000181c */
[----:B------:R-:W-:Y:S01]  /*2a030*/  MUFU.EX2 R84, R100 ;  /* 0x0000006400547308 */ /* 0x000fe20000000800 */
[----:B------:R-:W-:Y:S01]  /*2a040*/  HMMA.16816.F32 R32, R40, R50, R32 ;  /* 0x000000322820723c */ /* 0x000fe20000001820 */
[----:B------:R-:W2:Y:S08]  /*2a050*/  LDSM.16.MT88.4 R48, [R181+0xb000] ;  /* 0x00b00000b530783b */ /* 0x000eb00000004200 */
[----:B------:R-:W-:Y:S02]  /*2a060*/  MUFU.EX2 R83, R104 ;  /* 0x0000006800537308 */ /* 0x000fe40000000800 */
[----:B------:R-:W-:Y:S02]  /*2a070*/  F2FP.F16.F32.PACK_AB R41, R2, R52 ;  /* 0x000000340229723e */ /* 0x000fe400000000ff */
[----:B------:R-:W3:Y:S01]  /*2a080*/  LDSM.16.MT88.4 R52, [R179+0xb000] ;  /* 0x00b00000b334783b */ /* 0x000ee20000004200 */
[----:B------:R-:W-:Y:S02]  /*2a090*/  F2FP.F16.F32.PACK_AB R43, R36, R37 ;  /* 0x00000025242b723e */ /* 0x000fe400000000ff */
[----:B------:R-:W-:Y:S03]  /*2a0a0*/  F2FP.F16.F32.PACK_AB R40, R144, R143 ;  /* 0x0000008f9028723e */ /* 0x000fe600000000ff */
[----:B------:R-:W4:Y:S01]  /*2a0b0*/  MUFU.EX2 R36, R194 ;  /* 0x000000c200247308 */ /* 0x000f220000000800 */
[----:B------:R-:W-:Y:S09]  /*2a0c0*/  F2FP.F16.F32.PACK_AB R42, R146, R145 ;  /* 0x00000091922a723e */ /* 0x000ff200000000ff */
[----:B------:R-:W-:Y:S01]  /*2a0d0*/  MUFU.EX2 R37, R199 ;  /* 0x000000c700257308 */ /* 0x000fe20000000800 */
[C---:B-1----:R-:W-:Y:S09]  /*2a0e0*/  HMMA.16816.F32 R4, R40.reuse, R44, R4 ;  /* 0x0000002c2804723c */ /* 0x042ff20000001804 */
[----:B------:R-:W-:Y:S02]  /*2a0f0*/  MUFU.EX2 R39, R39 ;  /* 0x0000002700277308 */ /* 0x000fe40000000800 */
[----:B----4-:R-:W-:Y:S01]  /*2a100*/  FADD.FTZ R0, R36, R0 ;  /* 0x0000000024007221 */ /* 0x010fe20000010000 */
[C---:B------:R-:W-:Y:S01]  /*2a110*/  HMMA.16816.F32 R8, R40.reuse, R46, R8 ;  /* 0x0000002e2808723c */ /* 0x040fe20000001808 */
[----:B------:R-:W1:Y:S06]  /*2a120*/  LDSM.16.MT88.4 R44, [R180+0xb000] ;  /* 0x00b00000b42c783b */ /* 0x000e6c0000004200 */
[----:B------:R-:W-:Y:S01]  /*2a130*/  MUFU.EX2 R2, R197 ;  /* 0x000000c500027308 */ /* 0x000fe20000000800 */
[C---:B--2---:R-:W-:Y:S09]  /*2a140*/  HMMA.16816.F32 R12, R40.reuse, R48, R12 ;  /* 0x00000030280c723c */ /* 0x044ff2000000180c */
[----:B------:R-:W2:Y:S01]  /*2a150*/  MUFU.EX2 R49, R195 ;  /* 0x000000c300317308 */ /* 0x000ea20000000800 */
[C---:B------:R-:W-:Y:S03]  /*2a160*/  HMMA.16816.F32 R16, R40.reuse, R50, R16 ;  /* 0x000000322810723c */ /* 0x040fe60000001810 */
[----:B------:R-:W-:Y:S03]  /*2a170*/  F2FP.F16.F32.PACK_AB R48, R137, R129 ;  /* 0x000000818930723e */ /* 0x000fe600000000ff */
[C---:B---3--:R-:W-:Y:S03]  /*2a180*/  HMMA.16816.F32 R20, R40.reuse, R52, R20 ;  /* 0x000000342814723c */ /* 0x048fe60000001814 */
[----:B------:R-:W3:Y:S02]  /*2a190*/  MUFU.EX2 R51, R196 ;  /* 0x000000c400337308 */ /* 0x000ee40000000800 */
[----:B------:R-:W-:Y:S01]  /*2a1a0*/  F2FP.F16.F32.PACK_AB R50, R139, R138 ;  /* 0x0000008a8b32723e */ /* 0x000fe200000000ff */
[C---:B------:R-:W-:Y:S01]  /*2a1b0*/  HMMA.16816.F32 R24, R40.reuse, R54, R24 ;  /* 0x000000362818723c */ /* 0x040fe20000001818 */
[----:B------:R-:W4:Y:S06]  /*2a1c0*/  LDSM.16.MT88.4 R52, [R181+0xb800] ;  /* 0x00b80000b534783b */ /* 0x000f2c0000004200 */
[----:B------:R-:W-:Y:S01]  /*2a1d0*/  MUFU.EX2 R72, R203 ;  /* 0x000000cb00487308 */ /* 0x000fe20000000800 */
[C---:B--2---:R-:W-:Y:S03]  /*2a1e0*/  FADD.FTZ R0, R49.reuse, R0 ;  /* 0x0000000031007221 */ /* 0x044fe60000010000 */
[----:B------:R-:W-:Y:S01]  /*2a1f0*/  F2FP.F16.F32.PACK_AB R49, R49, R36 ;  /* 0x000000243131723e */ /* 0x000fe200000000ff */
[----:B------:R-:W-:Y:S05]  /*2a200*/  FADD.FTZ R0, R2, R0 ;  /* 0x0000000002007221 */ /* 0x000fea0000010000 */
[----:B------:R-:W2:Y:S01]  /*2a210*/  MUFU.EX2 R36, R200 ;  /* 0x000000c800247308 */ /* 0x000ea20000000800 */
[C---:B---3--:R-:W-:Y:S01]  /*2a220*/  FADD.FTZ R0, R51.reuse, R0 ;  /* 0x0000000033007221 */ /* 0x048fe20000010000 */
[----:B------:R-:W-:Y:S01]  /*2a230*/  F2FP.F16.F32.PACK_AB R51, R51, R2 ;  /* 0x000000023333723e */ /* 0x000fe200000000ff */
[C---:B-1----:R-:W-:Y:S03]  /*2a240*/  HMMA.16816.F32 R28, R40.reuse, R44, R28 ;  /* 0x0000002c281c723c */ /* 0x042fe6000000181c */
[----:B------:R-:W-:Y:S04]  /*2a250*/  FADD.FTZ R0, R64, R0 ;  /* 0x0000000040007221 */ /* 0x000fe80000010000 */
[----:B------:R-:W1:Y:S01]  /*2a260*/  MUFU.EX2 R2, R209 ;  /* 0x000000d100027308 */ /* 0x000e620000000800 */
[----:B------:R-:W-:Y:S01]  /*2a270*/  HMMA.16816.F32 R32, R40, R46, R32 ;  /* 0x0000002e2820723c */ /* 0x000fe20000001820 */
[----:B------:R-:W3:Y:S02]  /*2a280*/  LDSM.16.MT88.4 R40, [R179+0xb800] ;  /* 0x00b80000b328783b */ /* 0x000ee40000004200 */
[----:B------:R-:W-:Y:S03]  /*2a290*/  FADD.FTZ R0, R37, R0 ;  /* 0x0000000025007221 */ /* 0x000fe60000010000 */
[C---:B------:R-:W-:Y:S03]  /*2a2a0*/  HMMA.16816.F32 R4, R48.reuse, R56, R4 ;  /* 0x000000383004723c */ /* 0x040fe60000001804 */
[----:B------:R-:W5:Y:S01]  /*2a2b0*/  MUFU.EX2 R75, R202 ;  /* 0x000000ca004b7308 */ /* 0x000f620000000800 */
[----:B------:R-:W5:Y:S01]  /*2a2c0*/  LDSM.16.MT88.4 R44, [R180+0xb800] ;  /* 0x00b80000b42c783b */ /* 0x000f620000004200 */
[----:B--2---:R-:W-:Y:S01]  /*2a2d0*/  FADD.FTZ R0, R36, R0 ;  /* 0x0000000024007221 */ /* 0x004fe20000010000 */
[C---:B------:R-:W-:Y:S07]  /*2a2e0*/  HMMA.16816.F32 R8, R48.reuse, R58, R8 ;  /* 0x0000003a3008723c */ /* 0x040fee0000001808 */
[----:B------:R-:W2:Y:S01]  /*2a2f0*/  MUFU.EX2 R74, R201 ;  /* 0x000000c9004a7308 */ /* 0x000ea20000000800 */
[----:B------:R-:W-:Y:S01]  /*2a300*/  LDSM.16.MT88.4 R56, [R181+0xc000] ;  /* 0x00c00000b538783b */ /* 0x000fe20000004200 */
[C---:B----4-:R-:W-:Y:S03]  /*2a310*/  HMMA.16816.F32 R12, R48.reuse, R52, R12 ;  /* 0x00000034300c723c */ /* 0x050fe6000000180c */
[----:B-1----:R-:W-:Y:S03]  /*2a320*/  FADD.FTZ R0, R2, R0 ;  /* 0x0000000002007221 */ /* 0x002fe60000010000 */
[C---:B------:R-:W-:Y:S01]  /*2a330*/  HMMA.16816.F32 R16, R48.reuse, R54, R16 ;  /* 0x000000363010723c */ /* 0x040fe20000001810 */
[----:B------:R-:W1:Y:S01]  /*2a340*/  LDSM.16.MT88.4 R52, [R178+0xc000] ;  /* 0x00c00000b234783b */ /* 0x000e620000004200 */
[----:B------:R-:W-:Y:S03]  /*2a350*/  MUFU.EX2 R95, R95 ;  /* 0x0000005f005f7308 */ /* 0x000fe60000000800 */
[----:B------:R-:W-:Y:S07]  /*2a360*/  FADD.FTZ R0, R69, R0 ;  /* 0x0000000045007221 */ /* 0x000fee0000010000 */
[----:B------:R-:W-:Y:S01]  /*2a370*/  MUFU.EX2 R98, R98 ;  /* 0x0000006200627308 */ /* 0x000fe20000000800 */
[----:B------:R-:W-:Y:S04]  /*2a380*/  FADD.FTZ R0, R68, R0 ;  /* 0x0000000044007221 */ /* 0x000fe80000010000 */
[----:B------:R-:W-:Y:S01]  /*2a390*/  FADD.FTZ R0, R71, R0 ;  /* 0x0000000047007221 */ /* 0x000fe20000010000 */
[C---:B---3--:R-:W-:Y:S04]  /*2a3a0*/  HMMA.16816.F32 R20, R48.reuse, R40, R20 ;  /* 0x000000283014723c */ /* 0x048fe80000001814 */
[----:B------:R-:W-:Y:S01]  /*2a3b0*/  MUFU.EX2 R99, R99 ;  /* 0x0000006300637308 */ /* 0x000fe20000000800 */
[----:B------:R-:W-:Y:S01]  /*2a3c0*/  FADD.FTZ R0, R70, R0 ;  /* 0x0000000046007221 */ /* 0x000fe20000010000 */
[C---:B------:R-:W-:Y:S08]  /*2a3d0*/  HMMA.16816.F32 R24, R48.reuse, R42, R24 ;  /* 0x0000002a3018723c */ /* 0x040ff00000001818 */
[----:B------:R-:W-:Y:S03]  /*2a3e0*/  MUFU.EX2 R102, R102 ;  /* 0x0000006600667308 */ /* 0x000fe60000000800 */
[----:B------:R-:W-:Y:S01]  /*2a3f0*/  F2FP.F16.F32.PACK_AB R41, R37, R64 ;  /* 0x000000402529723e */ /* 0x000fe200000000ff */
[C---:B-----5:R-:W-:Y:S01]  /*2a400*/  HMMA.16816.F32 R28, R48.reuse, R44, R28 ;  /* 0x0000002c301c723c */ /* 0x060fe2000000181c */
[----:B------:R-:W-:Y:S02]  /*2a410*/  LDSM.16.MT88.4 R64, [R179+0xc800] ;  /* 0x00c80000b340783b */ /* 0x000fe40000004200 */
[----:B------:R-:W-:Y:S03]  /*2a420*/  F2FP.F16.F32.PACK_AB R43, R2, R36 ;  /* 0x00000024022b723e */ /* 0x000fe600000000ff */
[----:B------:R-:W-:Y:S01]  /*2a430*/  HMMA.16816.F32 R32, R48, R46, R32 ;  /* 0x0000002e3020723c */ /* 0x000fe20000001820 */
[----:B------:R-:W3:Y:S02]  /*2a440*/  MUFU.EX2 R82, R210 ;  /* 0x000000d200527308 */ /* 0x000ee40000000800 */
[----:B------:R-:W4:Y:S02]  /*2a450*/  LDSM.16.MT88.4 R44, [R180+0xc000] ;  /* 0x00c00000b42c783b */ /* 0x000f240000004200 */
[----:B------:R-:W-:Y:S01]  /*2a460*/  F2FP.F16.F32.PACK_AB R40, R125, R124 ;  /* 0x0000007c7d28723e */ /* 0x000fe200000000ff */
[----:B------:R-:W-:Y:S01]  /*2a470*/  FADD.FTZ R0, R73, R0 ;  /* 0x0000000049007221 */ /* 0x000fe20000010000 */
[----:B------:R-:W-:Y:S04]  /*2a480*/  F2FP.F16.F32.PACK_AB R42, R136, R128 ;  /* 0x00000080882a723e */ /* 0x000fe800000000ff */
[----:B------:R-:W5:Y:S01]  /*2a490*/  MUFU.EX2 R80, R211 ;  /* 0x000000d300507308 */ /* 0x000f620000000800 */
[----:B------:R-:W-:Y:S01]  /*2a4a0*/  F2FP.F16.F32.PACK_AB R49, R68, R69 ;  /* 0x000000454431723e */ /* 0x000fe200000000ff */
[----:B------:R-:W-:Y:S01]  /*2a4b0*/  FADD.FTZ R0, R72, R0 ;  /* 0x0000000048007221 */ /* 0x000fe20000010000 */
[----:B------:R-:W-:Y:S01]  /*2a4c0*/  F2FP.F16.F32.PACK_AB R51, R70, R71 ;  /* 0x000000474633723e */ /* 0x000fe200000000ff */
[C---:B-1----:R-:W-:Y:S01]  /*2a4d0*/  HMMA.16816.F32 R4, R40.reuse, R52, R4 ;  /* 0x000000342804723c */ /* 0x042fe20000001804 */
[----:B------:R-:W-:Y:S05]  /*2a4e0*/  LDSM.16.MT88.4 R68, [R181+0xd000] ;  /* 0x00d00000b544783b */ /* 0x000fea0000004200 */
[----:B------:R-:W1:Y:S01]  /*2a4f0*/  MUFU.EX2 R37, R212 ;  /* 0x000000d400257308 */ /* 0x000e620000000800 */
[----:B------:R-:W-:Y:S01]  /*2a500*/  F2FP.F16.F32.PACK_AB R48, R141, R135 ;  /* 0x000000878d30723e */ /* 0x000fe200000000ff */
[C---:B------:R-:W-:Y:S01]  /*2a510*/  HMMA.16816.F32 R8, R40.reuse, R54, R8 ;  /* 0x000000362808723c */ /* 0x040fe20000001808 */
[----:B------:R-:W1:Y:S02]  /*2a520*/  LDSM.16.MT88.4 R52, [R178+0xc800] ;  /* 0x00c80000b234783b */ /* 0x000e640000004200 */
[----:B------:R-:W-:Y:S03]  /*2a530*/  F2FP.F16.F32.PACK_AB R50, R142, R140 ;  /* 0x0000008c8e32723e */ /* 0x000fe600000000ff */
[C---:B------:R-:W-:Y:S02]  /*2a540*/  HMMA.16816.F32 R12, R40.reuse, R56, R12 ;  /* 0x00000038280c723c */ /* 0x040fe4000000180c */
[----:B------:R-:W1:Y:S03]  /*2a550*/  MUFU.EX2 R36, R213 ;  /* 0x000000d500247308 */ /* 0x000e660000000800 */
[----:B------:R-:W-:Y:S01]  /*2a560*/  FADD.FTZ R0, R75, R0 ;  /* 0x000000004b007221 */ /* 0x000fe20000010000 */
[C---:B------:R-:W-:Y:S01]  /*2a570*/  HMMA.16816.F32 R16, R40.reuse, R58, R16 ;  /* 0x0000003a2810723c */ /* 0x040fe20000001810 */
[----:B------:R-:W1:Y:S05]  /*2a580*/  LDSM.16.MT88.4 R56, [R181+0xc800] ;  /* 0x00c80000b538783b */ /* 0x000e6a0000004200 */
[----:B------:R-:W-:Y:S01]  /*2a590*/  MUFU.EX2 R103, R103 ;  /* 0x0000006700677308 */ /* 0x000fe20000000800 */
[----:B--2---:R-:W-:Y:S01]  /*2a5a0*/  FADD.FTZ R0, R74, R0 ;  /* 0x000000004a007221 */ /* 0x004fe20000010000 */
[C---:B------:R-:W-:Y:S08]  /*2a5b0*/  HMMA.16816.F32 R20, R40.reuse, R60, R20 ;  /* 0x0000003c2814723c */ /* 0x040ff00000001814 */
[----:B------:R-:W-:Y:S01]  /*2a5c0*/  MUFU.EX2 R106, R106 ;  /* 0x0000006a006a7308 */ /* 0x000fe20000000800 */
[C---:B------:R-:W-:Y:S01]  /*2a5d0*/  HMMA.16816.F32 R24, R40.reuse, R62, R24 ;  /* 0x0000003e2818723c */ /* 0x040fe20000001818 */
[----:B------:R-:W2:Y:S02]  /*2a5e0*/  LDSM.16.MT88.4 R60, [R180+0xc800] ;  /* 0x00c80000b43c783b */ /* 0x000ea40000004200 */
[----:B---3--:R-:W-:Y:S03]  /*2a5f0*/  FADD.FTZ R0, R82, R0 ;  /* 0x0000000052007221 */ /* 0x008fe60000010000 */
[C---:B----4-:R-:W-:Y:S03]  /*2a600*/  HMMA.16816.F32 R28, R40.reuse, R44, R28 ;  /* 0x0000002c281c723c */ /* 0x050fe6000000181c */
[----:B------:R-:W-:Y:S02]  /*2a610*/  MUFU.EX2 R107, R107 ;  /* 0x0000006b006b7308 */ /* 0x000fe40000000800 */
[----:B-----5:R-:W-:Y:S01]  /*2a620*/  FADD.FTZ R0, R80, R0 ;  /* 0x0000000050007221 */ /* 0x020fe20000010000 */
[----:B------:R-:W-:Y:S01]  /*2a630*/  HMMA.16816.F32 R32, R40, R46, R32 ;  /* 0x0000002e2820723c */ /* 0x000fe20000001820 */
[----:B------:R-:W3:Y:S06]  /*2a640*/  LDSM.16.MT88.4 R44, [R178+0xd000] ;  /* 0x00d00000b22c783b */ /* 0x000eec0000004200 */
[----:B------:R-:W-:Y:S01]  /*2a650*/  MUFU.EX2 R110, R110 ;  /* 0x0000006e006e7308 */ /* 0x000fe20000000800 */
[----:B-1----:R-:W-:Y:S01]  /*2a660*/  FADD.FTZ R0, R37, R0 ;  /* 0x0000000025007221 */ /* 0x002fe20000010000 */
[C---:B------:R-:W-:Y:S08]  /*2a670*/  HMMA.16816.F32 R4, R48.reuse, R52, R4 ;  /* 0x000000343004723c */ /* 0x040ff00000001804 */
[----:B------:R-:W1:Y:S03]  /*2a680*/  MUFU.EX2 R79, R216 ;  /* 0x000000d8004f7308 */ /* 0x000e660000000800 */
[----:B------:R-:W-:Y:S01]  /*2a690*/  F2FP.F16.F32.PACK_AB R41, R72, R73 ;  /* 0x000000494829723e */ /* 0x000fe200000000ff */
[C---:B------:R-:W-:Y:S01]  /*2a6a0*/  HMMA.16816.F32 R8, R48.reuse, R54, R8 ;  /* 0x000000363008723c */ /* 0x040fe20000001808 */
[----:B------:R-:W4:Y:S02]  /*2a6b0*/  LDSM.16.MT88.4 R52, [R179+0xd000] ;  /* 0x00d00000b334783b */ /* 0x000f240000004200 */
[----:B------:R-:W-:Y:S03]  /*2a6c0*/  F2FP.F16.F32.PACK_AB R43, R74, R75 ;  /* 0x0000004b4a2b723e */ /* 0x000fe600000000ff */
[C---:B------:R-:W-:Y:S01]  /*2a6d0*/  HMMA.16816.F32 R12, R48.reuse, R56, R12 ;  /* 0x00000038300c723c */ /* 0x040fe2000000180c */
[----:B------:R-:W-:Y:S04]  /*2a6e0*/  MUFU.EX2 R75, R228 ;  /* 0x000000e4004b7308 */ /* 0x000fe80000000800 */
[----:B------:R-:W-:Y:S01]  /*2a6f0*/  F2FP.F16.F32.PACK_AB R40, R98, R95 ;  /* 0x0000005f6228723e */ /* 0x000fe200000000ff */
[C---:B------:R-:W-:Y:S01]  /*2a700*/  HMMA.16816.F32 R16, R48.reuse, R58, R16 ;  /* 0x0000003a3010723c */ /* 0x040fe20000001810 */
[----:B------:R-:W-:Y:S04]  /*2a710*/  LDSM.16.MT88.4 R56, [R178+0xd800] ;  /* 0x00d80000b238783b */ /* 0x000fe80000004200 */
[----:B------:R-:W5:Y:S01]  /*2a720*/  MUFU.EX2 R78, R215 ;  /* 0x000000d7004e7308 */ /* 0x000f620000000800 */
[----:B------:R-:W-:Y:S01]  /*2a730*/  F2FP.F16.F32.PACK_AB R42, R102, R99 ;  /* 0x00000063662a723e */ /* 0x000fe200000000ff */
[C---:B------:R-:W-:Y:S08]  /*2a740*/  HMMA.16816.F32 R20, R48.reuse, R64, R20 ;  /* 0x000000403014723c */ /* 0x040ff00000001814 */
[----:B------:R-:W4:Y:S01]  /*2a750*/  MUFU.EX2 R81, R214 ;  /* 0x000000d600517308 */ /* 0x000f220000000800 */
[C---:B------:R-:W-:Y:S01]  /*2a760*/  HMMA.16816.F32 R24, R48.reuse, R66, R24 ;  /* 0x000000423018723c */ /* 0x040fe20000001818 */
[----:B------:R-:W-:Y:S02]  /*2a770*/  LDSM.16.MT88.4 R64, [R179+0xd800] ;  /* 0x00d80000b340783b */ /* 0x000fe40000004200 */
[----:B------:R-:W-:Y:S03]  /*2a780*/  FADD.FTZ R0, R36, R0 ;  /* 0x0000000024007221 */ /* 0x000fe60000010000 */
[C---:B--2---:R-:W-:Y:S03]  /*2a790*/  HMMA.16816.F32 R28, R48.reuse, R60, R28 ;  /* 0x0000003c301c723c */ /* 0x044fe6000000181c */
[----:B------:R-:W2:Y:S02]  /*2a7a0*/  MUFU.EX2 R76, R217 ;  /* 0x000000d9004c7308 */ /* 0x000ea40000000800 */
[----:B-1----:R-:W-:Y:S01]  /*2a7b0*/  FADD.FTZ R0, R79, R0 ;  /* 0x000000004f007221 */ /* 0x002fe20000010000 */
[----:B------:R-:W-:Y:S01]  /*2a7c0*/  HMMA.16816.F32 R32, R48, R62, R32 ;  /* 0x0000003e3020723c */ /* 0x000fe20000001820 */
[----:B------:R-:W1:Y:S06]  /*2a7d0*/  LDSM.16.MT88.4 R48, [R180+0xd000] ;  /* 0x00d00000b430783b */ /* 0x000e6c0000004200 */
[----:B------:R-:W-:Y:S01]  /*2a7e0*/  MUFU.EX2 R111, R111 ;  /* 0x0000006f006f7308 */ /* 0x000fe20000000800 */
[----:B-----5:R-:W-:Y:S01]  /*2a7f0*/  FADD.FTZ R0, R78, R0 ;  /* 0x000000004e007221 */ /* 0x020fe20000010000 */
[C---:B---3--:R-:W-:Y:S01]  /*2a800*/  HMMA.16816.F32 R4, R40.reuse, R44, R4 ;  /* 0x0000002c2804723c */ /* 0x048fe20000001804 */
[----:B------:R-:W3:Y:S07]  /*2a810*/  LDSM.16.MT88.4 R60, [R181+0xd800] ;  /* 0x00d80000b53c783b */ /* 0x000eee0000004200 */
[----:B------:R-:W5:Y:S01]  /*2a820*/  MUFU.EX2 R114, R114 ;  /* 0x0000007200727308 */ /* 0x000f620000000800 */
[C---:B------:R-:W-:Y:S03]  /*2a830*/  HMMA.16816.F32 R8, R40.reuse, R46, R8 ;  /* 0x0000002e2808723c */ /* 0x040fe60000001808 */
[----:B------:R-:W-:Y:S03]  /*2a840*/  F2FP.F16.F32.PACK_AB R45, R80, R82 ;  /* 0x00000052502d723e */ /* 0x000fe600000000ff */
[C---:B------:R-:W-:Y:S03]  /*2a850*/  HMMA.16816.F32 R12, R40.reuse, R68, R12 ;  /* 0x00000044280c723c */ /* 0x040fe6000000180c */
[----:B------:R-:W-:Y:S02]  /*2a860*/  MUFU.EX2 R69, R229 ;  /* 0x000000e500457308 */ /* 0x000fe40000000800 */
[----:B------:R-:W-:Y:S01]  /*2a870*/  F2FP.F16.F32.PACK_AB R47, R36, R37 ;  /* 0x00000025242f723e */ /* 0x000fe200000000ff */
[C---:B------:R-:W-:Y:S07]  /*2a880*/  HMMA.16816.F32 R16, R40.reuse, R70, R16 ;  /* 0x000000462810723c */ /* 0x040fee0000001810 */
[----:B------:R-:W-:Y:S01]  /*2a890*/  MUFU.EX2 R37, R230 ;  /* 0x000000e600257308 */ /* 0x000fe20000000800 */
[----:B------:R-:W-:Y:S01]  /*2a8a0*/  F2FP.F16.F32.PACK_AB R44, R106, R103 ;  /* 0x000000676a2c723e */ /* 0x000fe200000000ff */
[C---:B----4-:R-:W-:Y:S03]  /*2a8b0*/  HMMA.16816.F32 R20, R40.reuse, R52, R20 ;  /* 0x000000342814723c */ /* 0x050fe60000001814 */
[----:B------:R-:W-:Y:S03]  /*2a8c0*/  F2FP.F16.F32.PACK_AB R46, R110, R107 ;  /* 0x0000006b6e2e723e */ /* 0x000fe600000000ff */
[C---:B------:R-:W-:Y:S01]  /*2a8d0*/  HMMA.16816.F32 R24, R40.reuse, R54, R24 ;  /* 0x000000362818723c */ /* 0x040fe20000001818 */
[----:B------:R-:W4:Y:S01]  /*2a8e0*/  LDSM.16.MT88.4 R52, [R180+0xd800] ;  /* 0x00d80000b434783b */ /* 0x000f220000004200 */
[----:B------:R-:W-:Y:S03]  /*2a8f0*/  MUFU.EX2 R36, R231 ;  /* 0x000000e700247308 */ /* 0x000fe60000000800 */
[----:B------:R-:W-:Y:S01]  /*2a900*/  FADD.FTZ R0, R81, R0 ;  /* 0x0000000051007221 */ /* 0x000fe20000010000 */
[C---:B-1----:R-:W-:Y:S06]  /*2a910*/  HMMA.16816.F32 R28, R40.reuse, R48, R28 ;  /* 0x00000030281c723c */ /* 0x042fec000000181c */
[----:B------:R-:W-:Y:S01]  /*2a920*/  MUFU.EX2 R82, R105 ;  /* 0x0000006900527308 */ /* 0x000fe20000000800 */
[----:B--2---:R-:W-:Y:S01]  /*2a930*/  FADD.FTZ R0, R76, R0 ;  /* 0x000000004c007221 */ /* 0x004fe20000010000 */
[----:B------:R-:W-:Y:S01]  /*2a940*/  HMMA.16816.F32 R32, R40, R50, R32 ;  /* 0x000000322820723c */ /* 0x000fe20000001820 */
[----:B------:R-:W1:Y:S05]  /*2a950*/  LDSM.16.MT88.4 R48, [R178+0xe000] ;  /* 0x00e00000b230783b */ /* 0x000e6a0000004200 */
[C---:B------:R-:W-:Y:S02]  /*2a960*/  HMMA.16816.F32 R4, R44.reuse, R56, R4 ;  /* 0x000000382c04723c */ /* 0x040fe40000001804 */
[----:B------:R-:W-:Y:S03]  /*2a970*/  MUFU.EX2 R80, R108 ;  /* 0x0000006c00507308 */ /* 0x000fe60000000800 */
[----:B------:R-:W-:Y:S01]  /*2a980*/  F2FP.F16.F32.PACK_AB R41, R78, R79 ;  /* 0x0000004f4e29723e */ /* 0x000fe200000000ff */
[C---:B------:R-:W-:Y:S01]  /*2a990*/  HMMA.16816.F32 R8, R44.reuse, R58, R8 ;  /* 0x0000003a2c08723c */ /* 0x040fe20000001808 */
[----:B------:R-:W2:Y:S05]  /*2a9a0*/  LDSM.16.MT88.4 R56, [R181+0xe000] ;  /* 0x00e00000b538783b */ /* 0x000eaa0000004200 */
[----:B------:R-:W-:Y:S01]  /*2a9b0*/  MUFU.EX2 R79, R109 ;  /* 0x0000006d004f7308 */ /* 0x000fe20000000800 */
[----:B------:R-:W-:Y:S01]  /*2a9c0*/  F2FP.F16.F32.PACK_AB R43, R76, R81 ;  /* 0x000000514c2b723e */ /* 0x000fe200000000ff */
[C---:B---3--:R-:W-:Y:S03]  /*2a9d0*/  HMMA.16816.F32 R12, R44.reuse, R60, R12 ;  /* 0x0000003c2c0c723c */ /* 0x048fe6000000180c */
[----:B-----5:R-:W-:Y:S03]  /*2a9e0*/  F2FP.F16.F32.PACK_AB R40, R114, R111 ;  /* 0x0000006f7228723e */ /* 0x020fe600000000ff */
[C---:B------:R-:W-:Y:S01]  /*2a9f0*/  HMMA.16816.F32 R16, R44.reuse, R62, R16 ;  /* 0x0000003e2c10723c */ /* 0x040fe20000001810 */
[----:B------:R-:W3:Y:S01]  /*2aa00*/  LDSM.16.MT88.4 R60, [R179+0xe000] ;  /* 0x00e00000b33c783b */ /* 0x000ee20000004200 */
[----:B------:R-:W-:Y:S04]  /*2aa10*/  MUFU.EX2 R81, R101 ;  /* 0x0000006500517308 */ /* 0x000fe80000000800 */
[C---:B------:R-:W-:Y:S06]  /*2aa20*/  HMMA.16816.F32 R20, R44.reuse, R64, R20 ;  /* 0x000000402c14723c */ /* 0x040fec0000001814 */
[----:B------:R-:W-:Y:S01]  /*2aa30*/  MUFU.EX2 R115, R115 ;  /* 0x0000007300737308 */ /* 0x000fe20000000800 */
[C---:B------:R-:W-:Y:S01]  /*2aa40*/  HMMA.16816.F32 R24, R44.reuse, R66, R24 ;  /* 0x000000422c18723c */ /* 0x040fe20000001818 */
[----:B------:R-:W5:Y:S05]  /*2aa50*/  LDSM.16.MT88.4 R64, [R180+0xe000] ;  /* 0x00e00000b440783b */ /* 0x000f6a0000004200 */
[C---:B----4-:R-:W-:Y:S03]  /*2aa60*/  HMMA.16816.F32 R28, R44.reuse, R52, R28 ;  /* 0x000000342c1c723c */ /* 0x050fe6000000181c */
[----:B------:R-:W4:Y:S03]  /*2aa70*/  MUFU.EX2 R118, R118 ;  /* 0x0000007600767308 */ /* 0x000f260000000800 */
[----:B------:R-:W-:Y:S01]  /*2aa80*/  HMMA.16816.F32 R32, R44, R54, R32 ;  /* 0x000000362c20723c */ /* 0x000fe20000001820 */
[----:B------:R-:W5:Y:S06]  /*2aa90*/  LDSM.16.MT88.4 R52, [R178+0xe800] ;  /* 0x00e80000b234783b */ /* 0x000f6c0000004200 */
[----:B------:R-:W2:Y:S10]  /*2aaa0*/  MUFU.EX2 R77, R218 ;  /* 0x000000da004d7308 */ /* 0x000eb40000000800 */
[----:B------:R-:W3:Y:S01]  /*2aab0*/  MUFU.EX2 R74, R220 ;  /* 0x000000dc004a7308 */ /* 0x000ee20000000800 */
[----:B----4-:R-:W-:Y:S07]  /*2aac0*/  F2FP.F16.F32.PACK_AB R42, R118, R115 ;  /* 0x00000073762a723e */ /* 0x010fee00000000ff */
[C---:B-1----:R-:W-:Y:S02]  /*2aad0*/  HMMA.16816.F32 R4, R40.reuse, R48, R4 ;  /* 0x000000302804723c */ /* 0x042fe40000001804 */
[----:B------:R-:W-:Y:S03]  /*2aae0*/  MUFU.EX2 R78, R112 ;  /* 0x00000070004e7308 */ /* 0x000fe60000000800 */
[----:B--2---:R-:W-:Y:S01]  /*2aaf0*/  FADD.FTZ R0, R77, R0 ;  /* 0x000000004d007221 */ /* 0x004fe20000010000 */
[C---:B------:R-:W-:Y:S01]  /*2ab00*/  HMMA.16816.F32 R8, R40.reuse, R50, R8 ;  /* 0x000000322808723c */ /* 0x040fe20000001808 */
[----:B------:R-:W1:Y:S05]  /*2ab10*/  LDSM.16.MT88.4 R48, [R181+0xe800] ;  /* 0x00e80000b530783b */ /* 0x000e6a0000004200 */
[----:B------:R-:W2:Y:S01]  /*2ab20*/  MUFU.EX2 R72, R224 ;  /* 0x000000e000487308 */ /* 0x000ea20000000800 */
[C---:B---3--:R-:W-:Y:S01]  /*2ab30*/  F2FP.F16.F32.PACK_AB R45, R74.reuse, R77 ;  /* 0x0000004d4a2d723e */ /* 0x048fe200000000ff */
[C---:B------:R-:W-:Y:S08]  /*2ab40*/  HMMA.16816.F32 R12, R40.reuse, R56, R12 ;  /* 0x00000038280c723c */ /* 0x040ff0000000180c */
[----:B------:R-:W-:Y:S01]  /*2ab50*/  MUFU.EX2 R77, R113 ;  /* 0x00000071004d7308 */ /* 0x000fe20000000800 */
[C---:B------:R-:W-:Y:S01]  /*2ab60*/  HMMA.16816.F32 R16, R40.reuse, R58, R16 ;  /* 0x0000003a2810723c */ /* 0x040fe20000001810 */
[----:B------:R-:W3:Y:S02]  /*2ab70*/  LDSM.16.MT88.4 R56, [R179+0xe800] ;  /* 0x00e80000b338783b */ /* 0x000ee40000004200 */
[----:B------:R-:W-:Y:S03]  /*2ab80*/  FADD.FTZ R0, R74, R0 ;  /* 0x000000004a007221 */ /* 0x000fe60000010000 */
[C---:B------:R-:W-:Y:S03]  /*2ab90*/  HMMA.16816.F32 R20, R40.reuse, R60, R20 ;  /* 0x0000003c2814723c */ /* 0x040fe60000001814 */
[----:B------:R-:W4:Y:S02]  /*2aba0*/  MUFU.EX2 R2, R226 ;  /* 0x000000e200027308 */ /* 0x000f240000000800 */
[----:B--2---:R-:W-:Y:S01]  /*2abb0*/  FADD.FTZ R0, R72, R0 ;  /* 0x0000000048007221 */ /* 0x004fe20000010000 */
[C---:B------:R-:W-:Y:S01]  /*2abc0*/  HMMA.16816.F32 R24, R40.reuse, R62, R24 ;  /* 0x0000003e2818723c */ /* 0x040fe20000001818 */
[----:B------:R-:W2:Y:S06]  /*2abd0*/  LDSM.16.MT88.4 R60, [R180+0xe800] ;  /* 0x00e80000b43c783b */ /* 0x000eac0000004200 */
[----:B------:R-:W-:Y:S01]  /*2abe0*/  MUFU.EX2 R119, R119 ;  /* 0x0000007700777308 */ /* 0x000fe20000000800 */
[C---:B-----5:R-:W-:Y:S09]  /*2abf0*/  HMMA.16816.F32 R28, R40.reuse, R64, R28 ;  /* 0x00000040281c723c */ /* 0x060ff2000000181c */
[----:B------:R-:W5:Y:S01]  /*2ac00*/  MUFU.EX2 R122, R122 ;  /* 0x0000007a007a7308 */ /* 0x000f620000000800 */
[----:B------:R-:W-:Y:S01]  /*2ac10*/  HMMA.16816.F32 R32, R40, R66, R32 ;  /* 0x000000422820723c */ /* 0x000fe20000001820 */
[----:B------:R-:W2:Y:S02]  /*2ac20*/  LDSM.16.MT88.4 R64, [R178+0xf000] ;  /* 0x00f00000b240783b */ /* 0x000ea40000004200 */
[C---:B----4-:R-:W-:Y:S01]  /*2ac30*/  F2FP.F16.F32.PACK_AB R47, R2.reuse, R72 ;  /* 0x00000048022f723e */ /* 0x050fe200000000ff */
[----:B------:R-:W-:Y:S05]  /*2ac40*/  FADD.FTZ R0, R2, R0 ;  /* 0x0000000002007221 */ /* 0x000fea0000010000 */
[----:B------:R-:W-:Y:S02]  /*2ac50*/  MUFU.EX2 R123, R123 ;  /* 0x0000007b007b7308 */ /* 0x000fe40000000800 */
[----:B------:R-:W-:Y:S02]  /*2ac60*/  F2FP.F16.F32.PACK_AB R41, R69, R75 ;  /* 0x0000004b4529723e */ /* 0x000fe400000000ff */
[----:B------:R-:W-:Y:S01]  /*2ac70*/  F2FP.F16.F32.PACK_AB R43, R36, R37 ;  /* 0x00000025242b723e */ /* 0x000fe200000000ff */
[----:B------:R-:W-:Y:S01]  /*2ac80*/  FADD.FTZ R0, R75, R0 ;  /* 0x000000004b007221 */ /* 0x000fe20000010000 */
[----:B------:R-:W-:Y:S04]  /*2ac90*/  F2FP.F16.F32.PACK_AB R40, R91, R94 ;  /* 0x0000005e5b28723e */ /* 0x000fe800000000ff */
[----:B------:R-:W4:Y:S01]  /*2aca0*/  MUFU.EX2 R126, R126 ;  /* 0x0000007e007e7308 */ /* 0x000f220000000800 */
[----:B-----5:R-:W-:Y:S01]  /*2acb0*/  F2FP.F16.F32.PACK_AB R44, R122, R119 ;  /* 0x000000777a2c723e */ /* 0x020fe200000000ff */
[----:B------:R-:W-:Y:S01]  /*2acc0*/  FADD.FTZ R0, R69, R0 ;  /* 0x0000000045007221 */ /* 0x000fe20000010000 */
[----:B------:R-:W-:Y:S03]  /*2acd0*/  F2FP.F16.F32.PACK_AB R42, R89, R90 ;  /* 0x0000005a592a723e */ /* 0x000fe600000000ff */
[----:B------:R-:W-:Y:S04]  /*2ace0*/  FADD.FTZ R0, R37, R0 ;  /* 0x0000000025007221 */ /* 0x000fe80000010000 */
[----:B------:R-:W-:Y:S01]  /*2acf0*/  MUFU.EX2 R72, R236 ;  /* 0x000000ec00487308 */ /* 0x000fe20000000800 */
[----:B------:R-:W-:Y:S01]  /*2ad00*/  FADD.FTZ R2, R36, R0 ;  /* 0x0000000024027221 */ /* 0x000fe20000010000 */
[----:B------:R-:W-:Y:S04]  /*2ad10*/  FADD.FTZ R0, R151, R97 ;  /* 0x0000006197007221 */ /* 0x000fe80000010000 */
[----:B------:R-:W-:Y:S04]  /*2ad20*/  FADD.FTZ R0, R152, R0 ;  /* 0x0000000098007221 */ /* 0x000fe80000010000 */
[----:B------:R-:W-:Y:S01]  /*2ad30*/  MUFU.EX2 R37, R237 ;  /* 0x000000ed00257308 */ /* 0x000fe20000000800 */
[----:B----4-:R-:W-:Y:S01]  /*2ad40*/  F2FP.F16.F32.PACK_AB R46, R126, R123 ;  /* 0x0000007b7e2e723e */ /* 0x010fe200000000ff */
[----:B------:R-:W-:Y:S02]  /*2ad50*/  FADD.FTZ R0, R153, R0 ;  /* 0x0000000099007221 */ /* 0x000fe40000010000 */
[----:B------:R-:W-:Y:S02]  /*2ad60*/  LDSM.16.MT88.4 R152, [R181+0x11800] ;  /* 0x01180000b598783b */ /* 0x000fe40000004200 */
[----:B------:R-:W-:Y:S02]  /*2ad70*/  FADD.FTZ R0, R147, R0 ;  /* 0x0000000093007221 */ /* 0x000fe40000010000 */
[C---:B------:R-:W-:Y:S02]  /*2ad80*/  HMMA.16816.F32 R4, R44.reuse, R52, R4 ;  /* 0x000000342c04723c */ /* 0x040fe40000001804 */
[----:B------:R-:W-:Y:S03]  /*2ad90*/  MUFU.EX2 R69, R238 ;  /* 0x000000ee00457308 */ /* 0x000fe60000000800 */
[----:B------:R-:W-:Y:S01]  /*2ada0*/  FADD.FTZ R36, R148, R0 ;  /* 0x0000000094247221 */ /* 0x000fe20000010000 */
[C---:B------:R-:W-:Y:S01]  /*2adb0*/  HMMA.16816.F32 R8, R44.reuse, R54, R8 ;  /* 0x000000362c08723c */ /* 0x040fe20000001808 */
[----:B------:R-:W4:Y:S05]  /*2adc0*/  LDSM.16.MT88.4 R52, [R181+0xf000] ;  /* 0x00f00000b534783b */ /* 0x000f2a0000004200 */
[----:B------:R-:W-:Y:S01]  /*2add0*/  MUFU.EX2 R75, R240 ;  /* 0x000000f0004b7308 */ /* 0x000fe20000000800 */
[----:B------:R-:W-:Y:S01]  /*2ade0*/  FADD.FTZ R36, R149, R36 ;  /* 0x0000002495247221 */ /* 0x000fe20000010000 */
[C---:B-1----:R-:W-:Y:S08]  /*2adf0*/  HMMA.16816.F32 R12, R44.reuse, R48, R12 ;  /* 0x000000302c0c723c */ /* 0x042ff0000000180c */
[----:B------:R-:W-:Y:S01]  /*2ae00*/  MUFU.EX2 R74, R241 ;  /* 0x000000f1004a7308 */ /* 0x000fe20000000800 */
[C---:B------:R-:W-:Y:S01]  /*2ae10*/  HMMA.16816.F32 R16, R44.reuse, R50, R16 ;  /* 0x000000322c10723c */ /* 0x040fe20000001810 */
[----:B------:R-:W1:Y:S05]  /*2ae20*/  LDSM.16.MT88.4 R48, [R179+0xf000] ;  /* 0x00f00000b330783b */ /* 0x000e6a0000004200 */
[C---:B---3--:R-:W-:Y:S03]  /*2ae30*/  HMMA.16816.F32 R20, R44.reuse, R56, R20 ;  /* 0x000000382c14723c */ /* 0x048fe60000001814 */
[----:B------:R-:W3:Y:S03]  /*2ae40*/  MUFU.EX2 R73, R232 ;  /* 0x000000e800497308 */ /* 0x000ee60000000800 */
[C---:B------:R-:W-:Y:S01]  /*2ae50*/  HMMA.16816.F32 R24, R44.reuse, R58, R24 ;  /* 0x0000003a2c18723c */ /* 0x040fe20000001818 */
[----:B------:R-:W5:Y:S06]  /*2ae60*/  LDSM.16.MT88.4 R56, [R180+0xf000] ;  /* 0x00f00000b438783b */ /* 0x000f6c0000004200 */
[----:B------:R-:W4:Y:S01]  /*2ae70*/  MUFU.EX2 R71, R233 ;  /* 0x000000e900477308 */ /* 0x000f220000000800 */
[C---:B--2---:R-:W-:Y:S09]  /*2ae80*/  HMMA.16816.F32 R28, R44.reuse, R60, R28 ;  /* 0x0000003c2c1c723c */ /* 0x044ff2000000181c */
[----:B------:R-:W2:Y:S01]  /*2ae90*/  MUFU.EX2 R70, R234 ;  /* 0x000000ea00467308 */ /* 0x000ea20000000800 */
[----:B------:R-:W-:Y:S01]  /*2aea0*/  HMMA.16816.F32 R32, R44, R62, R32 ;  /* 0x0000003e2c20723c */ /* 0x000fe20000001820 */
[----:B------:R-:W5:Y:S02]  /*2aeb0*/  LDSM.16.MT88.4 R60, [R178+0xf800] ;  /* 0x00f80000b23c783b */ /* 0x000f640000004200 */
[----:B---3--:R-:W-:Y:S03]  /*2aec0*/  FADD.FTZ R0, R73, R2 ;  /* 0x0000000249007221 */ /* 0x008fe60000010000 */
[C---:B------:R-:W-:Y:S03]  /*2aed0*/  HMMA.16816.F32 R4, R40.reuse, R64, R4 ;  /* 0x000000402804723c */ /* 0x040fe60000001804 */
[----:B------:R-:W-:Y:S02]  /*2aee0*/  MUFU.EX2 R64, R239 ;  /* 0x000000ef00407308 */ /* 0x000fe40000000800 */
[C---:B----4-:R-:W-:Y:S01]  /*2aef0*/  F2FP.F16.F32.PACK_AB R45, R71.reuse, R73 ;  /* 0x00000049472d723e */ /* 0x050fe200000000ff */
[C---:B------:R-:W-:Y:S07]  /*2af00*/  HMMA.16816.F32 R8, R40.reuse, R66, R8 ;  /* 0x000000422808723c */ /* 0x040fee0000001808 */
[----:B------:R-:W-:Y:S01]  /*2af10*/  MUFU.EX2 R73, R242 ;  /* 0x000000f200497308 */ /* 0x000fe20000000800 */
[----:B------:R-:W-:Y:S01]  /*2af20*/  FADD.FTZ R0, R71, R0 ;  /* 0x0000000047007221 */ /* 0x000fe20000010000 */
[C---:B------:R-:W-:Y:S08]  /*2af30*/  HMMA.16816.F32 R12, R40.reuse, R52, R12 ;  /* 0x00000034280c723c */ /* 0x040ff0000000180c */
[----:B------:R-:W-:Y:S01]  /*2af40*/  MUFU.EX2 R71, R243 ;  /* 0x000000f300477308 */ /* 0x000fe20000000800 */
[C---:B------:R-:W-:Y:S01]  /*2af50*/  HMMA.16816.F32 R16, R40.reuse, R54, R16 ;  /* 0x000000362810723c */ /* 0x040fe20000001810 */
[----:B------:R-:W3:Y:S02]  /*2af60*/  LDSM.16.MT88.4 R52, [R181+0xf800] ;  /* 0x00f80000b534783b */ /* 0x000ee40000004200 */
[----:B--2---:R-:W-:Y:S03]  /*2af70*/  FADD.FTZ R2, R70, R0 ;  /* 0x0000000046027221 */ /* 0x004fe60000010000 */
[C---:B-1----:R-:W-:Y:S03]  /*2af80*/  HMMA.16816.F32 R20, R40.reuse, R48, R20 ;  /* 0x000000302814723c */ /* 0x042fe60000001814 */
[----:B------:R-:W1:Y:S02]  /*2af90*/  MUFU.EX2 R68, R235 ;  /* 0x000000eb00447308 */ /* 0x000e640000000800 */
[----:B------:R-:W-:Y:S01]  /*2afa0*/  FADD.FTZ R0, R150, R36 ;  /* 0x0000002496007221 */ /* 0x000fe20000010000 */
[C---:B------:R-:W-:Y:S01]  /*2afb0*/  HMMA.16816.F32 R24, R40.reuse, R50, R24 ;  /* 0x000000322818723c */ /* 0x040fe20000001818 */
[----:B------:R-:W2:Y:S06]  /*2afc0*/  LDSM.16.MT88.4 R48, [R179+0xf800] ;  /* 0x00f80000b330783b */ /* 0x000eac0000004200 */
[----:B------:R-:W-:Y:S01]  /*2afd0*/  MUFU.EX2 R88, R92 ;  /* 0x0000005c00587308 */ /* 0x000fe20000000800 */
[----:B------:R-:W-:Y:S01]  /*2afe0*/  FADD.FTZ R0, R143, R0 ;  /* 0x000000008f007221 */ /* 0x000fe20000010000 */
[C---:B-----5:R-:W-:Y:S08]  /*2aff0*/  HMMA.16816.F32 R28, R40.reuse, R56, R28 ;  /* 0x00000038281c723c */ /* 0x060ff0000000181c */
[----:B------:R-:W4:Y:S01]  /*2b000*/  MUFU.EX2 R87, R93 ;  /* 0x0000005d00577308 */ /* 0x000f220000000800 */
[----:B------:R-:W-:Y:S01]  /*2b010*/  HMMA.16816.F32 R32, R40, R58, R32 ;  /* 0x0000003a2820723c */ /* 0x000fe20000001820 */
[----:B------:R-:W5:Y:S02]  /*2b020*/  LDSM.16.MT88.4 R40, [R180+0xf800] ;  /* 0x00f80000b428783b */ /* 0x000f640000004200 */
[----:B-1----:R-:W-:Y:S01]  /*2b030*/  F2FP.F16.F32.PACK_AB R47, R68, R70 ;  /* 0x00000046442f723e */ /* 0x002fe200000000ff */
[----:B------:R-:W-:Y:S05]  /*2b040*/  FADD.FTZ R0, R144, R0 ;  /* 0x0000000090007221 */ /* 0x000fea0000010000 */
[----:B------:R-:W-:Y:S02]  /*2b050*/  MUFU.EX2 R86, R96 ;  /* 0x0000006000567308 */ /* 0x000fe40000000800 */
[----:B------:R-:W-:Y:S01]  /*2b060*/  FADD.FTZ R2, R68, R2 ;  /* 0x0000000244027221 */ /* 0x000fe20000010000 */
[----:B------:R-:W1:Y:S01]  /*2b070*/  LDSM.16.MT88.4 R56, [R178+0x10000] ;  /* 0x01000000b238783b */ /* 0x000e620000004200 */
[----:B------:R-:W-:Y:S02]  /*2b080*/  FADD.FTZ R0, R145, R0 ;  /* 0x0000000091007221 */ /* 0x000fe40000010000 */
[----:B------:R-:W-:Y:S04]  /*2b090*/  FADD.FTZ R2, R72, R2 ;  /* 0x0000000248027221 */ /* 0x000fe80000010000 */
[----:B------:R-:W3:Y:S01]  /*2b0a0*/  MUFU.EX2 R85, R127 ;  /* 0x0000007f00557308 */ /* 0x000ee20000000800 */
[----:B----4-:R-:W-:Y:S01]  /*2b0b0*/  F2FP.F16.F32.PACK_AB R44, R87, R88 ;  /* 0x00000058572c723e */ /* 0x010fe200000000ff */
[----:B------:R-:W-:Y:S02]  /*2b0c0*/  FADD.FTZ R0, R146, R0 ;  /* 0x0000000092007221 */ /* 0x000fe40000010000 */
[----:B------:R-:W-:Y:S02]  /*2b0d0*/  LDSM.16.MT88.4 R144, [R179+0x11800] ;  /* 0x01180000b390783b */ /* 0x000fe40000004200 */
[----:B------:R-:W-:Y:S04]  /*2b0e0*/  FADD.FTZ R0, R129, R0 ;  /* 0x0000000081007221 */ /* 0x000fe80000010000 */
[----:B------:R-:W-:Y:S01]  /*2b0f0*/  MUFU.EX2 R70, R246 ;  /* 0x000000f600467308 */ /* 0x000fe20000000800 */
[----:B------:R-:W-:Y:S04]  /*2b100*/  FADD.FTZ R0, R137, R0 ;  /* 0x0000000089007221 */ /* 0x000fe80000010000 */
[----:B------:R-:W-:Y:S05]  /*2b110*/  FADD.FTZ R0, R138, R0 ;  /* 0x000000008a007221 */ /* 0x000fea0000010000 */
[----:B------:R-:W-:Y:S01]  /*2b120*/  MUFU.EX2 R68, R247 ;  /* 0x000000f700447308 */ /* 0x000fe20000000800 */
[----:B---3--:R-:W-:Y:S01]  /*2b130*/  F2FP.F16.F32.PACK_AB R46, R85, R86 ;  /* 0x00000056552e723e */ /* 0x008fe200000000ff */
[----:B------:R-:W-:Y:S04]  /*2b140*/  FADD.FTZ R0, R139, R0 ;  /* 0x000000008b007221 */ /* 0x000fe80000010000 */
[----:B------:R-:W-:Y:S01]  /*2b150*/  FADD.FTZ R36, R124, R0 ;  /* 0x000000007c247221 */ /* 0x000fe20000010000 */
[----:B------:R-:W-:Y:S01]  /*2b160*/  FADD.FTZ R0, R37, R2 ;  /* 0x0000000225007221 */ /* 0x000fe20000010000 */
[C---:B------:R-:W-:Y:S02]  /*2b170*/  HMMA.16816.F32 R4, R44.reuse, R60, R4 ;  /* 0x0000003c2c04723c */ /* 0x040fe40000001804 */
[----:B------:R-:W-:Y:S03]  /*2b180*/  MUFU.EX2 R139, R169 ;  /* 0x000000a9008b7308 */ /* 0x000fe60000000800 */
[----:B------:R-:W-:Y:S01]  /*2b190*/  FADD.FTZ R0, R69, R0 ;  /* 0x0000000045007221 */ /* 0x000fe20000010000 */
[C---:B------:R-:W-:Y:S01]  /*2b1a0*/  HMMA.16816.F32 R8, R44.reuse, R62, R8 ;  /* 0x0000003e2c08723c */ /* 0x040fe20000001808 */
[----:B------:R-:W-:Y:S05]  /*2b1b0*/  LDSM.16.MT88.4 R60, [R179+0x10000] ;  /* 0x01000000b33c783b */ /* 0x000fea0000004200 */
[----:B------:R-:W-:Y:S01]  /*2b1c0*/  MUFU.EX2 R76, R116 ;  /* 0x00000074004c7308 */ /* 0x000fe20000000800 */
[----:B------:R-:W-:Y:S01]  /*2b1d0*/  FADD.FTZ R36, R125, R36 ;  /* 0x000000247d247221 */ /* 0x000fe20000010000 */
[C---:B------:R-:W-:Y:S08]  /*2b1e0*/  HMMA.16816.F32 R12, R44.reuse, R52, R12 ;  /* 0x000000342c0c723c */ /* 0x040ff0000000180c */
[----:B------:R-:W-:Y:S01]  /*2b1f0*/  MUFU.EX2 R137, R249 ;  /* 0x000000f900897308 */ /* 0x000fe20000000800 */
[C---:B------:R-:W-:Y:S01]  /*2b200*/  HMMA.16816.F32 R16, R44.reuse, R54, R16 ;  /* 0x000000362c10723c */ /* 0x040fe20000001810 */
[----:B------:R-:W3:Y:S05]  /*2b210*/  LDSM.16.MT88.4 R52, [R181+0x10000] ;  /* 0x01000000b534783b */ /* 0x000eea0000004200 */
[C---:B--2---:R-:W-:Y:S06]  /*2b220*/  HMMA.16816.F32 R20, R44.reuse, R48, R20 ;  /* 0x000000302c14723c */ /* 0x044fec0000001814 */
[C---:B------:R-:W-:Y:S05]  /*2b230*/  HMMA.16816.F32 R24, R44.reuse, R50, R24 ;  /* 0x000000322c18723c */ /* 0x040fea0000001818 */
[----:B------:R-:W-:Y:S01]  /*2b240*/  F2FP.F16.F32.PACK_AB R49, R37, R72 ;  /* 0x000000482531723e */ /* 0x000fe200000000ff */
[C---:B-----5:R-:W-:Y:S01]  /*2b250*/  HMMA.16816.F32 R28, R44.reuse, R40, R28 ;  /* 0x000000282c1c723c */ /* 0x060fe2000000181c */
[----:B------:R-:W-:Y:S04]  /*2b260*/  MUFU.EX2 R72, R244 ;  /* 0x000000f400487308 */ /* 0x000fe80000000800 */
[----:B------:R-:W-:Y:S01]  /*2b270*/  FADD.FTZ R37, R64, R0 ;  /* 0x0000000040257221 */ /* 0x000fe20000010000 */
[----:B------:R-:W-:Y:S01]  /*2b280*/  HMMA.16816.F32 R32, R44, R42, R32 ;  /* 0x0000002a2c20723c */ /* 0x000fe20000001820 */
[----:B------:R-:W2:Y:S04]  /*2b290*/  LDSM.16.MT88.4 R40, [R180+0x10000] ;  /* 0x01000000b428783b */ /* 0x000ea80000004200 */
[----:B------:R-:W-:Y:S01]  /*2b2a0*/  FADD.FTZ R0, R128, R36 ;  /* 0x0000002480007221 */ /* 0x000fe20000010000 */
[----:B------:R-:W-:Y:S02]  /*2b2b0*/  F2FP.F16.F32.PACK_AB R51, R64, R69 ;  /* 0x000000454033723e */ /* 0x000fe400000000ff */
[----:B------:R-:W-:Y:S01]  /*2b2c0*/  F2FP.F16.F32.PACK_AB R48, R81, R84 ;  /* 0x000000545130723e */ /* 0x000fe200000000ff */
[----:B------:R-:W-:Y:S01]  /*2b2d0*/  LDSM.16.MT88.4 R64, [R179+0x10800] ;  /* 0x01080000b340783b */ /* 0x000fe20000004200 */
[----:B------:R-:W4:Y:S01]  /*2b2e0*/  MUFU.EX2 R69, R245 ;  /* 0x000000f500457308 */ /* 0x000f220000000800 */
[----:B------:R-:W-:Y:S01]  /*2b2f0*/  FADD.FTZ R0, R136, R0 ;  /* 0x0000000088007221 */ /* 0x000fe20000010000 */
[----:B------:R-:W-:Y:S02]  /*2b300*/  F2FP.F16.F32.PACK_AB R50, R82, R83 ;  /* 0x000000535232723e */ /* 0x000fe400000000ff */
[----:B------:R-:W-:Y:S01]  /*2b310*/  F2FP.F16.F32.PACK_AB R45, R74, R75 ;  /* 0x0000004b4a2d723e */ /* 0x000fe200000000ff */
[----:B------:R-:W-:Y:S01]  /*2b320*/  FADD.FTZ R0, R135, R0 ;  /* 0x0000000087007221 */ /* 0x000fe20000010000 */
[----:B------:R-:W-:Y:S02]  /*2b330*/  F2FP.F16.F32.PACK_AB R47, R71, R73 ;  /* 0x00000049472f723e */ /* 0x000fe400000000ff */
[----:B------:R-:W-:Y:S01]  /*2b340*/  F2FP.F16.F32.PACK_AB R44, R79, R80 ;  /* 0x000000504f2c723e */ /* 0x000fe200000000ff */
[C---:B-1----:R-:W-:Y:S05]  /*2b350*/  HMMA.16816.F32 R4, R48.reuse, R56, R4 ;  /* 0x000000383004723c */ /* 0x042fea0000001804 */
[----:B------:R-:W-:Y:S01]  /*2b360*/  FADD.FTZ R0, R141, R0 ;  /* 0x000000008d007221 */ /* 0x000fe20000010000 */
[C---:B------:R-:W-:Y:S01]  /*2b370*/  HMMA.16816.F32 R8, R48.reuse, R58, R8 ;  /* 0x0000003a3008723c */ /* 0x040fe20000001808 */
[----:B------:R-:W1:Y:S04]  /*2b380*/  LDSM.16.MT88.4 R56, [R178+0x10800] ;  /* 0x01080000b238783b */ /* 0x000e680000004200 */
[----:B------:R-:W-:Y:S01]  /*2b390*/  FADD.FTZ R0, R140, R0 ;  /* 0x000000008c007221 */ /* 0x000fe20000010000 */
[C---:B---3--:R-:W-:Y:S05]  /*2b3a0*/  HMMA.16816.F32 R12, R48.reuse, R52, R12 ;  /* 0x00000034300c723c */ /* 0x048fea000000180c */
[----:B------:R-:W-:Y:S01]  /*2b3b0*/  FADD.FTZ R0, R142, R0 ;  /* 0x000000008e007221 */ /* 0x000fe20000010000 */
[C---:B------:R-:W-:Y:S01]  /*2b3c0*/  HMMA.16816.F32 R16, R48.reuse, R54, R16 ;  /* 0x000000363010723c */ /* 0x040fe20000001810 */
[----:B------:R-:W3:Y:S04]  /*2b3d0*/  LDSM.16.MT88.4 R52, [R181+0x10800] ;  /* 0x01080000b534783b */ /* 0x000ee80000004200 */
[----:B------:R-:W-:Y:S01]  /*2b3e0*/  FADD.FTZ R0, R95, R0 ;  /* 0x000000005f007221 */ /* 0x000fe20000010000 */
[C---:B------:R-:W-:Y:S05]  /*2b3f0*/  HMMA.16816.F32 R20, R48.reuse, R60, R20 ;  /* 0x0000003c3014723c */ /* 0x040fea0000001814 */
[----:B------:R-:W-:Y:S01]  /*2b400*/  FADD.FTZ R2, R98, R0 ;  /* 0x0000000062027221 */ /* 0x000fe20000010000 */
[C---:B------:R-:W-:Y:S01]  /*2b410*/  HMMA.16816.F32 R24, R48.reuse, R62, R24 ;  /* 0x0000003e3018723c */ /* 0x040fe20000001818 */
[----:B------:R-:W5:Y:S04]  /*2b420*/  LDSM.16.MT88.4 R60, [R180+0x10800] ;  /* 0x01080000b43c783b */ /* 0x000f680000004200 */
[----:B------:R-:W-:Y:S01]  /*2b430*/  FADD.FTZ R0, R75, R37 ;  /* 0x000000254b007221 */ /* 0x000fe20000010000 */
[C---:B--2---:R-:W-:Y:S01]  /*2b440*/  HMMA.16816.F32 R28, R48.reuse, R40, R28 ;  /* 0x00000028301c723c */ /* 0x044fe2000000181c */
[----:B------:R-:W2:Y:S04]  /*2b450*/  MUFU.EX2 R75, R117 ;  /* 0x00000075004b7308 */ /* 0x000ea80000000800 */
[----:B------:R-:W-:Y:S01]  /*2b460*/  FADD.FTZ R2, R99, R2 ;  /* 0x0000000263027221 */ /* 0x000fe20000010000 */
[----:B------:R-:W-:Y:S01]  /*2b470*/  HMMA.16816.F32 R32, R48, R42, R32 ;  /* 0x0000002a3020723c */ /* 0x000fe20000001820 */
[----:B------:R-:W2:Y:S04]  /*2b480*/  LDSM.16.MT88.4 R48, [R178+0x11000] ;  /* 0x01100000b230783b */ /* 0x000ea80000004200 */
[----:B------:R-:W-:Y:S01]  /*2b490*/  MUFU.EX2 R37, R250 ;  /* 0x000000fa00257308 */ /* 0x000fe20000000800 */
[----:B------:R-:W-:Y:S01]  /*2b4a0*/  FADD.FTZ R0, R74, R0 ;  /* 0x000000004a007221 */ /* 0x000fe20000010000 */
[----:B------:R-:W-:Y:S01]  /*2b4b0*/  FADD.FTZ R2, R102, R2 ;  /* 0x0000000266027221 */ /* 0x000fe20000010000 */
[----:B------:R-:W-:Y:S03]  /*2b4c0*/  F2FP.F16.F32.PACK_AB R46, R77, R78 ;  /* 0x0000004e4d2e723e */ /* 0x000fe600000000ff */
[----:B------:R-:W-:Y:S01]  /*2b4d0*/  FADD.FTZ R0, R73, R0 ;  /* 0x0000000049007221 */ /* 0x000fe20000010000 */
[----:B------:R-:W-:Y:S01]  /*2b4e0*/  FADD.FTZ R2, R103, R2 ;  /* 0x0000000267027221 */ /* 0x000fe20000010000 */
[----:B----4-:R-:W-:Y:S02]  /*2b4f0*/  F2FP.F16.F32.PACK_AB R41, R69, R72 ;  /* 0x000000484529723e */ /* 0x010fe400000000ff */
[C---:B-1----:R-:W-:Y:S01]  /*2b500*/  HMMA.16816.F32 R4, R44.reuse, R56, R4 ;  /* 0x000000382c04723c */ /* 0x042fe20000001804 */
[----:B------:R-:W-:Y:S04]  /*2b510*/  MUFU.EX2 R74, R120 ;  /* 0x00000078004a7308 */ /* 0x000fe80000000800 */
[----:B------:R-:W-:Y:S01]  /*2b520*/  FADD.FTZ R36, R71, R0 ;  /* 0x0000000047247221 */ /* 0x000fe20000010000 */
[C---:B------:R-:W-:Y:S01]  /*2b530*/  HMMA.16816.F32 R8, R44.reuse, R58, R8 ;  /* 0x0000003a2c08723c */ /* 0x040fe20000001808 */
[----:B------:R-:W-:Y:S04]  /*2b540*/  LDSM.16.MT88.4 R56, [R179+0x11000] ;  /* 0x01100000b338783b */ /* 0x000fe80000004200 */
[----:B------:R-:W1:Y:S01]  /*2b550*/  MUFU.EX2 R73, R121 ;  /* 0x0000007900497308 */ /* 0x000e620000000800 */
[----:B------:R-:W-:Y:S01]  /*2b560*/  FADD.FTZ R0, R106, R2 ;  /* 0x000000026a007221 */ /* 0x000fe20000010000 */
[C---:B---3--:R-:W-:Y:S04]  /*2b570*/  HMMA.16816.F32 R12, R44.reuse, R52, R12 ;  /* 0x000000342c0c723c */ /* 0x048fe8000000180c */
[----:B------:R-:W-:Y:S02]  /*2b580*/  FADD.FTZ R0, R107, R0 ;  /* 0x000000006b007221 */ /* 0x000fe40000010000 */
[C---:B------:R-:W-:Y:S01]  /*2b590*/  HMMA.16816.F32 R16, R44.reuse, R54, R16 ;  /* 0x000000362c10723c */ /* 0x040fe20000001810 */
[----:B------:R-:W3:Y:S01]  /*2b5a0*/  LDSM.16.MT88.4 R52, [R181+0x11000] ;  /* 0x01100000b534783b */ /* 0x000ee20000004200 */
[----:B------:R-:W-:Y:S03]  /*2b5b0*/  MUFU.EX2 R71, R248 ;  /* 0x000000f800477308 */ /* 0x000fe60000000800 */
[----:B------:R-:W-:Y:S01]  /*2b5c0*/  FADD.FTZ R0, R110, R0 ;  /* 0x000000006e007221 */ /* 0x000fe20000010000 */
[C---:B------:R-:W-:Y:S05]  /*2b5d0*/  HMMA.16816.F32 R20, R44.reuse, R64, R20 ;  /* 0x000000402c14723c */ /* 0x040fea0000001814 */
[----:B------:R-:W-:Y:S01]  /*2b5e0*/  FADD.FTZ R0, R111, R0 ;  /* 0x000000006f007221 */ /* 0x000fe20000010000 */
[C---:B------:R-:W-:Y:S05]  /*2b5f0*/  HMMA.16816.F32 R24, R44.reuse, R66, R24 ;  /* 0x000000422c18723c */ /* 0x040fea0000001818 */
[----:B------:R-:W-:Y:S01]  /*2b600*/  FADD.FTZ R0, R114, R0 ;  /* 0x0000000072007221 */ /* 0x000fe20000010000 */
[C---:B-----5:R-:W-:Y:S01]  /*2b610*/  HMMA.16816.F32 R28, R44.reuse, R60, R28 ;  /* 0x0000003c2c1c723c */ /* 0x060fe2000000181c */
[----:B------:R-:W-:Y:S04]  /*2b620*/  MUFU.EX2 R60, R130 ;  /* 0x00000082003c7308 */ /* 0x000fe80000000800 */
[----:B------:R-:W-:Y:S01]  /*2b630*/  FADD.FTZ R0, R115, R0 ;  /* 0x0000000073007221 */ /* 0x000fe20000010000 */
[----:B------:R-:W-:Y:S01]  /*2b640*/  HMMA.16816.F32 R32, R44, R62, R32 ;  /* 0x0000003e2c20723c */ /* 0x000fe20000001820 */
[----:B------:R-:W4:Y:S04]  /*2b650*/  LDSM.16.MT88.4 R44, [R180+0x11000] ;  /* 0x01100000b42c783b */ /* 0x000f280000004200 */
[----:B------:R-:W-:Y:S01]  /*2b660*/  FADD.FTZ R0, R118, R0 ;  /* 0x0000000076007221 */ /* 0x000fe20000010000 */
[----:B------:R-:W-:Y:S01]  /*2b670*/  FADD.FTZ R2, R72, R36 ;  /* 0x0000002448027221 */ /* 0x000fe20000010000 */
[----:B------:R-:W-:Y:S04]  /*2b680*/  F2FP.F16.F32.PACK_AB R43, R68, R70 ;  /* 0x00000046442b723e */ /* 0x000fe800000000ff */
[----:B------:R-:W-:Y:S01]  /*2b690*/  FADD.FTZ R0, R119, R0 ;  /* 0x0000000077007221 */ /* 0x000fe20000010000 */
[----:B--2---:R-:W-:Y:S02]  /*2b6a0*/  F2FP.F16.F32.PACK_AB R40, R75, R76 ;  /* 0x0000004c4b28723e */ /* 0x004fe400000000ff */
[----:B-1----:R-:W-:Y:S01]  /*2b6b0*/  F2FP.F16.F32.PACK_AB R42, R73, R74 ;  /* 0x0000004a492a723e */ /* 0x002fe200000000ff */
[----:B------:R-:W-:Y:S01]  /*2b6c0*/  FADD.FTZ R36, R122, R0 ;  /* 0x000000007a247221 */ /* 0x000fe20000010000 */
[----:B------:R-:W-:Y:S01]  /*2b6d0*/  FADD.FTZ R0, R69, R2 ;  /* 0x0000000245007221 */ /* 0x000fe20000010000 */
[----:B------:R-:W-:Y:S02]  /*2b6e0*/  MOV R135, R38 ;  /* 0x0000002600877202 */ /* 0x000fe40000000f00 */
[----:B------:R-:W-:Y:S01]  /*2b6f0*/  FADD.FTZ R2, R123, R36 ;  /* 0x000000247b027221 */ /* 0x000fe20000010000 */
[----:B------:R-:W-:Y:S01]  /*2b700*/  FADD.FTZ R0, R70, R0 ;  /* 0x0000000046007221 */ /* 0x000fe20000010000 */
[C---:B------:R-:W-:Y:S05]  /*2b710*/  HMMA.16816.F32 R4, R40.reuse, R48, R4 ;  /* 0x000000302804723c */ /* 0x040fea0000001804 */
[----:B------:R-:W-:Y:S01]  /*2b720*/  FADD.FTZ R2, R126, R2 ;  /* 0x000000027e027221 */ /* 0x000fe20000010000 */
[C---:B------:R-:W-:Y:S01]  /*2b730*/  HMMA.16816.F32 R8, R40.reuse, R50, R8 ;  /* 0x000000322808723c */ /* 0x040fe20000001808 */
[----:B------:R-:W1:Y:S04]  /*2b740*/  LDSM.16.MT88.4 R48, [R180+0x11800] ;  /* 0x01180000b430783b */ /* 0x000e680000004200 */
[----:B------:R-:W-:Y:S01]  /*2b750*/  FADD.FTZ R36, R68, R0 ;  /* 0x0000000044247221 */ /* 0x000fe20000010000 */
[C---:B---3--:R-:W-:Y:S01]  /*2b760*/  HMMA.16816.F32 R12, R40.reuse, R52, R12 ;  /* 0x00000034280c723c */ /* 0x048fe2000000180c */
[----:B------:R-:W-:Y:S04]  /*2b770*/  MUFU.EX2 R52, R134 ;  /* 0x0000008600347308 */ /* 0x000fe80000000800 */
[----:B------:R-:W-:Y:S01]  /*2b780*/  FADD.FTZ R0, R94, R2 ;  /* 0x000000025e007221 */ /* 0x000fe20000010000 */
[C---:B------:R-:W-:Y:S05]  /*2b790*/  HMMA.16816.F32 R16, R40.reuse, R54, R16 ;  /* 0x000000362810723c */ /* 0x040fea0000001810 */
[----:B------:R-:W2:Y:S01]  /*2b7a0*/  MUFU.EX2 R53, R131 ;  /* 0x0000008300357308 */ /* 0x000ea20000000800 */
[----:B------:R-:W-:Y:S01]  /*2b7b0*/  FADD.FTZ R0, R91, R0 ;  /* 0x000000005b007221 */ /* 0x000fe20000010000 */
[C---:B------:R-:W-:Y:S04]  /*2b7c0*/  HMMA.16816.F32 R20, R40.reuse, R56, R20 ;  /* 0x000000382814723c */ /* 0x040fe80000001814 */
[----:B------:R-:W-:Y:S02]  /*2b7d0*/  FADD.FTZ R0, R90, R0 ;  /* 0x000000005a007221 */ /* 0x000fe40000010000 */
[C---:B------:R-:W-:Y:S05]  /*2b7e0*/  HMMA.16816.F32 R24, R40.reuse, R58, R24 ;  /* 0x0000003a2818723c */ /* 0x040fea0000001818 */
[----:B------:R-:W-:Y:S01]  /*2b7f0*/  FADD.FTZ R0, R89, R0 ;  /* 0x0000000059007221 */ /* 0x000fe20000010000 */
[C---:B----4-:R-:W-:Y:S05]  /*2b800*/  HMMA.16816.F32 R28, R40.reuse, R44, R28 ;  /* 0x0000002c281c723c */ /* 0x050fea000000181c */
[----:B------:R-:W-:Y:S01]  /*2b810*/  FADD.FTZ R0, R88, R0 ;  /* 0x0000000058007221 */ /* 0x000fe20000010000 */
[----:B------:R-:W-:Y:S05]  /*2b820*/  HMMA.16816.F32 R32, R40, R46, R32 ;  /* 0x0000002e2820723c */ /* 0x000fea0000001820 */
[----:B------:R-:W-:Y:S01]  /*2b830*/  FADD.FTZ R0, R87, R0 ;  /* 0x0000000057007221 */ /* 0x000fe20000010000 */
[----:B--2---:R-:W-:Y:S02]  /*2b840*/  F2FP.F16.F32.PACK_AB R136, R53, R60 ;  /* 0x0000003c3588723e */ /* 0x004fe400000000ff */
[----:B------:R-:W-:Y:S03]  /*2b850*/  F2FP.F16.F32.PACK_AB R138, R39, R52 ;  /* 0x00000034278a723e */ /* 0x000fe600000000ff */
[----:B------:R-:W-:Y:S01]  /*2b860*/  FADD.FTZ R0, R86, R0 ;  /* 0x0000000056007221 */ /* 0x000fe20000010000 */
[----:B------:R-:W-:Y:S03]  /*2b870*/  MOV R134, R3 ;  /* 0x0000000300867202 */ /* 0x000fe60000000f00 */
[----:B------:R-:W-:Y:S01]  /*2b880*/  FADD.FTZ R2, R85, R0 ;  /* 0x0000000055027221 */ /* 0x000fe20000010000 */
[----:B------:R-:W-:Y:S03]  /*2b890*/  FADD.FTZ R0, R71, R36 ;  /* 0x0000002447007221 */ /* 0x000fe60000010000 */
[----:B------:R-:W-:Y:S01]  /*2b8a0*/  FADD.FTZ R2, R84, R2 ;  /* 0x0000000254027221 */ /* 0x000fe20000010000 */
[C---:B------:R-:W-:Y:S01]  /*2b8b0*/  FADD.FTZ R0, R137.reuse, R0 ;  /* 0x0000000089007221 */ /* 0x040fe20000010000 */
[----:B------:R-:W-:Y:S02]  /*2b8c0*/  F2FP.F16.F32.PACK_AB R137, R137, R71 ;  /* 0x000000478989723e */ /* 0x000fe400000000ff */
[----:B------:R-:W-:Y:S01]  /*2b8d0*/  FADD.FTZ R2, R81, R2 ;  /* 0x0000000251027221 */ /* 0x000fe20000010000 */
[----:B------:R-:W-:Y:S03]  /*2b8e0*/  FADD.FTZ R0, R37, R0 ;  /* 0x0000000025007221 */ /* 0x000fe60000010000 */
[----:B------:R-:W-:Y:S01]  /*2b8f0*/  FADD.FTZ R2, R83, R2 ;  /* 0x0000000253027221 */ /* 0x000fe20000010000 */
[C---:B------:R-:W-:Y:S01]  /*2b900*/  FADD.FTZ R0, R139.reuse, R0 ;  /* 0x000000008b007221 */ /* 0x040fe20000010000 */
[----:B------:R-:W-:Y:S04]  /*2b910*/  F2FP.F16.F32.PACK_AB R139, R139, R37 ;  /* 0x000000258b8b723e */ /* 0x000fe800000000ff */
[----:B------:R2:W-:Y:S03]  /*2b920*/  STL [R1], R0 ;  /* 0x0000000001007387 */ /* 0x0005e60000100800 */
[C---:B------:R-:W-:Y:S06]  /*2b930*/  HMMA.16816.F32 R164, R136.reuse, R160, R4 ;  /* 0x000000a088a4723c */ /* 0x040fec0000001804 */
[C---:B------:R-:W-:Y:S06]  /*2b940*/  HMMA.16816.F32 R160, R136.reuse, R162, R8 ;  /* 0x000000a288a0723c */ /* 0x040fec0000001808 */
[C---:B------:R-:W-:Y:S06]  /*2b950*/  HMMA.16816.F32 R156, R136.reuse, R152, R12 ;  /* 0x00000098889c723c */ /* 0x040fec000000180c */
[C---:B------:R-:W-:Y:S05]  /*2b960*/  HMMA.16816.F32 R152, R136.reuse, R154, R16 ;  /* 0x0000009a8898723c */ /* 0x040fea0000001810 */
[----:B--2---:R-:W-:Y:S01]  /*2b970*/  FADD.FTZ R0, R82, R2 ;  /* 0x0000000252007221 */ /* 0x004fe20000010000 */
[C---:B------:R-:W-:Y:S05]  /*2b980*/  HMMA.16816.F32 R148, R136.reuse, R144, R20 ;  /* 0x000000908894723c */ /* 0x040fea0000001814 */
[----:B------:R-:W-:Y:S01]  /*2b990*/  FADD.FTZ R0, R80, R0 ;  /* 0x0000000050007221 */ /* 0x000fe20000010000 */
[C---:B------:R-:W-:Y:S05]  /*2b9a0*/  HMMA.16816.F32 R144, R136.reuse, R146, R24 ;  /* 0x000000928890723c */ /* 0x040fea0000001818 */
[----:B------:R-:W-:Y:S01]  /*2b9b0*/  FADD.FTZ R0, R79, R0 ;  /* 0x000000004f007221 */ /* 0x000fe20000010000 */
[C---:B-1----:R-:W-:Y:S05]  /*2b9c0*/  HMMA.16816.F32 R140, R136.reuse, R48, R28 ;  /* 0x00000030888c723c */ /* 0x042fea000000181c */
[----:B------:R-:W-:Y:S01]  /*2b9d0*/  FADD.FTZ R0, R78, R0 ;  /* 0x000000004e007221 */ /* 0x000fe20000010000 */
[----:B------:R-:W-:Y:S05]  /*2b9e0*/  HMMA.16816.F32 R136, R136, R50, R32 ;  /* 0x000000328888723c */ /* 0x000fea0000001820 */
[----:B------:R-:W-:Y:S06]  /*2b9f0*/  FADD.FTZ R0, R77, R0 ;  /* 0x000000004d007221 */ /* 0x000fec0000010000 */
[----:B------:R-:W-:Y:S04]  /*2ba00*/  FADD.FTZ R0, R76, R0 ;  /* 0x000000004c007221 */ /* 0x000fe80000010000 */
[----:B------:R-:W-:Y:S04]  /*2ba10*/  FADD.FTZ R0, R75, R0 ;  /* 0x000000004b007221 */ /* 0x000fe80000010000 */
[----:B------:R-:W-:Y:S04]  /*2ba20*/  FADD.FTZ R0, R74, R0 ;  /* 0x000000004a007221 */ /* 0x000fe80000010000 */
[----:B------:R-:W-:Y:S04]  /*2ba30*/  FADD.FTZ R0, R73, R0 ;  /* 0x0000000049007221 */ /* 0x000fe80000010000 */
[----:B------:R-:W-:Y:S04]  /*2ba40*/  FADD.FTZ R0, R60, R0 ;  /* 0x000000003c007221 */ /* 0x000fe80000010000 */
[----:B------:R-:W-:Y:S04]  /*2ba50*/  FADD.FTZ R0, R53, R0 ;  /* 0x0000000035007221 */ /* 0x000fe80000010000 */
[----:B------:R-:W-:Y:S01]  /*2ba60*/  FADD.FTZ R2, R52, R0 ;  /* 0x0000000034027221 */ /* 0x000fe20000010000 */
[----:B------:R-:W-:Y:S03]  /*2ba70*/  IADD3 R0, R252, -0x1, RZ ;  /* 0xfffffffffc007810 */ /* 0x000fe60007ffe0ff */
[----:B------:R-:W-:Y:S01]  /*2ba80*/  FADD.FTZ R2, R39, R2 ;  /* 0x0000000227027221 */ /* 0x000fe20000010000 */
[----:B------:R-:W-:Y:S02]  /*2ba90*/  MOV R252, R0 ;  /* 0x0000000000fc7202 */ /* 0x000fe40000000f00 */
[----:B------:R-:W-:Y:S02]  /*2baa0*/  MOV R39, R3 ;  /* 0x0000000300277202 */ /* 0x000fe40000000f00 */
[----:B------:R2:W-:Y:S01]  /*2bab0*/  STL [R1+0x4], R2 ;  /* 0x0000040201007387 */ /* 0x0005e20000100800 */
[----:B------:R-:W-:Y:S05]  /*2bac0*/  @P0 BRA `(.L_x_1189) ;  /* 0xffffff9800f00947 */ /* 0x000fea000383ffff */
.L_x_1180:
[----:B------:R3:W5:Y:S04]  /*2bad0*/  LDL R8, [R1+0x4] ;  /* 0x0000040001087983 */ /* 0x0007680000100800 */
[----:B------:R3:W5:Y:S01]  /*2bae0*/  LDL R7, [R1] ;  /* 0x0000000001077983 */ /* 0x0007620000100800 */
[----:B------:R-:W4:Y:S08]  /*2baf0*/  LDC.64 R34, c[0x0][0x208] ;  /* 0x00008200ff227b82 */ /* 0x000f300000000a00 */
[----:B------:R-:W1:Y:S01]  /*2bb00*/  LDC.64 R36, c[0x0][0x198] ;  /* 0x00006600ff247b82 */ /* 0x000e620000000a00 */
[----:B----4-:R-:W-:-:S02]  /*2bb10*/  R2UR UR4, R34 ;  /* 0x00000000220472ca */ /* 0x010fc400000e0000 */
[----:B------:R-:W-:-:S13]  /*2bb20*/  R2UR UR5, R35 ;  /* 0x00000000230572ca */ /* 0x000fda00000e0000 */
[----:B-1----:R3:W5:Y:S01]  /*2bb30*/  LD.E R21, desc[UR4][R36.64+0xd8] ;  /* 0x0000d80424157980 */ /* 0x002762000c101900 */
[----:B------:R-:W-:-:S03]  /*2bb40*/  UMOV UR4, 0xffffffff ;  /* 0xffffffff00047882 */ /* 0x000fc60000000000 */
[----:B------:R-:W-:Y:S05]  /*2bb50*/  BRA.DIV UR4, `(.L_x_1190) ;  /* 0x0000001204dc7947 */ /* 0x000fea000b800000 */
[----:B-----5:R-:W1:Y:S04]  /*2bb60*/  SHFL.BFLY PT, R5, R8, 0x2, 0x1f ;  /* 0x0c401f0008057f89 */ /* 0x020e6800000e0000 */
[----:B--2---:R-:W2:Y:S01]  /*2bb70*/  SHFL.BFLY PT, R2, R7, 0x2, 0x1f ;  /* 0x0c401f0007027f89 */ /* 0x004ea200000e0000 */
[----:B-1----:R-:W-:Y:S01]  /*2bb80*/  FADD.FTZ R5, R5, R8 ;  /* 0x0000000805057221 */ /* 0x002fe20000010000 */
[----:B--2---:R-:W-:-:S04]  /*2bb90*/  FADD.FTZ R2, R2, R7 ;  /* 0x0000000702027221 */ /* 0x004fc80000010000 */
[----:B------:R-:W1:Y:S04]  /*2bba0*/  SHFL.BFLY PT, R6, R5, 0x1, 0x1f ;  /* 0x0c201f0005067f89 */ /* 0x000e6800000e0000 */
[----:B------:R2:W4:Y:S01]  /*2bbb0*/  SHFL.BFLY PT, R3, R2, 0x1, 0x1f ;  /* 0x0c201f0002037f89 */ /* 0x00052200000e0000 */
[----:B-1----:R-:W-:-:S07]  /*2bbc0*/  FADD.FTZ R17, R5, R6 ;  /* 0x0000000605117221 */ /* 0x002fce0000010000 */
.L_x_1206:
[----:B------:R-:W3:Y:S01]  /*2bbd0*/  LDL R24, [R1+0x148] ;  /* 0x0001480001187983 */ /* 0x000ee20000100800 */
[----:B------:R-:W-:Y:S01]  /*2bbe0*/  FSETP.NE.FTZ.AND P4, PT, R17, RZ, PT ;  /* 0x000000ff1100720b */ /* 0x000fe20003f95000 */
[----:B------:R-:W-:Y:S02]  /*2bbf0*/  IMAD.MOV.U32 R0, RZ, RZ, 0x3f800000 ;  /* 0x3f800000ff007424 */ /* 0x000fe400078e00ff */
[----:B----4-:R-:W-:Y:S01]  /*2bc00*/  FADD.FTZ R16, R2, R3 ;  /* 0x0000000302107221 */ /* 0x010fe20000010000 */
[----:B------:R-:W1:Y:S01]  /*2bc10*/  S2R R22, SR_TID.X ;  /* 0x0000000000167919 */ /* 0x000e620000002100 */
[----:B--2---:R-:W-:Y:S01]  /*2bc20*/  MOV R2, 0x3f800000 ;  /* 0x3f80000000027802 */ /* 0x004fe20000000f00 */
[----:B------:R-:W2:Y:S01]  /*2bc30*/  S2UR UR4, SR_CgaCtaId ;  /* 0x00000000000479c3 */ /* 0x000ea20000008800 */
[----:B------:R-:W-:Y:S01]  /*2bc40*/  UMOV UR5, 0x400 ;  /* 0x0000040000057882 */ /* 0x000fe20000000000 */
[----:B------:R-:W-:Y:S01]  /*2bc50*/  FSETP.NE.FTZ.AND P3, PT, R16, RZ, PT ;  /* 0x000000ff1000720b */ /* 0x000fe20003f75000 */
[----:B------:R-:W-:Y:S01]  /*2bc60*/  IMAD.MOV.U32 R7, RZ, RZ, 0x20 ;  /* 0x00000020ff077424 */ /* 0x000fe200078e00ff */
[----:B------:R-:W-:-:S02]  /*2bc70*/  MOV R5, 0x10 ;  /* 0x0000001000057802 */ /* 0x000fc40000000f00 */
[----:B------:R-:W-:Y:S01]  /*2bc80*/  R2UR UR10, R34 ;  /* 0x00000000220a72ca */ /* 0x000fe200000e0000 */
[----:B------:R-:W4:Y:S01]  /*2bc90*/  @P4 MUFU.RCP R0, R17 ;  /* 0x0000001100004308 */ /* 0x000f220000001000 */
[----:B------:R-:W-:-:S07]  /*2bca0*/  R2UR UR11, R35 ;  /* 0x00000000230b72ca */ /* 0x000fce00000e0000 */
[----:B------:R-:W1:Y:S01]  /*2bcb0*/  @P3 MUFU.RCP R2, R16 ;  /* 0x0000001000023308 */ /* 0x000e620000001000 */
[----:B--2---:R-:W-:Y:S01]  /*2bcc0*/  ULEA UR4, UR4, UR5, 0x18 ;  /* 0x0000000504047291 */ /* 0x004fe2000f8ec03f */
[C---:B----4-:R-:W-:Y:S01]  /*2bcd0*/  FMUL.FTZ R164, R0.reuse, R164 ;  /* 0x000000a400a47220 */ /* 0x050fe20000410000 */
[C---:B------:R-:W-:Y:S01]  /*2bce0*/  FMUL.FTZ R165, R0.reuse, R165 ;  /* 0x000000a500a57220 */ /* 0x040fe20000410000 */
[C---:B------:R-:W-:Y:S01]  /*2bcf0*/  FMUL.FTZ R160, R0.reuse, R160 ;  /* 0x000000a000a07220 */ /* 0x040fe20000410000 */
[C---:B------:R-:W-:Y:S01]  /*2bd00*/  FMUL.FTZ R161, R0.reuse, R161 ;  /* 0x000000a100a17220 */ /* 0x040fe20000410000 */
[C---:B------:R-:W-:Y:S01]  /*2bd10*/  FMUL.FTZ R156, R0.reuse, R156 ;  /* 0x0000009c009c7220 */ /* 0x040fe20000410000 */
[----:B-1----:R-:W-:Y:S01]  /*2bd20*/  SHF.R.S32.HI R20, RZ, 0x1f, R22 ;  /* 0x0000001fff147819 */ /* 0x002fe20000011416 */
        /* <DEDUP_REMOVED lines=11> */
[----:B------:R-:W-:Y:S01]  /*2bde0*/  LEA.HI R3, R20, R22, RZ, 0x2 ;  /* 0x0000001614037211 */ /* 0x000fe200078f10ff */
[C---:B------:R-:W-:Y:S01]  /*2bdf0*/  FMUL.FTZ R167, R2.reuse, R167 ;  /* 0x000000a702a77220 */ /* 0x040fe20000410000 */
[C---:B------:R-:W-:Y:S01]  /*2be00*/  FMUL.FTZ R6, R2.reuse, R166 ;  /* 0x000000a602067220 */ /* 0x040fe20000410000 */
[----:B------:R-:W-:Y:S01]  /*2be10*/  FMUL.FTZ R163, R2, R163 ;  /* 0x000000a302a37220 */ /* 0x000fe20000410000 */
[----:B------:R-:W-:Y:S01]  /*2be20*/  F2FP.F16.F32.PACK_AB R136, R0, R136 ;  /* 0x000000880088723e */ /* 0x000fe200000000ff */
[C---:B------:R-:W-:Y:S01]  /*2be30*/  FMUL.FTZ R14, R2.reuse, R162 ;  /* 0x000000a2020e7220 */ /* 0x040fe20000410000 */
[--C-:B------:R-:W-:Y:S01]  /*2be40*/  SHF.R.S32.HI R4, RZ, 0x2, R3.reuse ;  /* 0x00000002ff047819 */ /* 0x100fe20000011403 */
[C---:B------:R-:W-:Y:S01]  /*2be50*/  FMUL.FTZ R159, R2.reuse, R159 ;  /* 0x0000009f029f7220 */ /* 0x040fe20000410000 */
[----:B------:R-:W-:Y:S01]  /*2be60*/  SHF.R.S32.HI R0, RZ, 0x1f, R3 ;  /* 0x0000001fff007819 */ /* 0x000fe20000011403 */
[C---:B------:R-:W-:Y:S01]  /*2be70*/  FMUL.FTZ R12, R2.reuse, R158 ;  /* 0x0000009e020c7220 */ /* 0x040fe20000410000 */
        /* <DEDUP_REMOVED lines=10> */
[C---:B------:R-:W-:Y:S01]  /*2bf20*/  FMUL.FTZ R139, R2.reuse, R139 ;  /* 0x0000008b028b7220 */ /* 0x040fe20000410000 */
[----:B------:R-:W-:Y:S01]  /*2bf30*/  FMUL.FTZ R8, R2, R138 ;  /* 0x0000008a02087220 */ /* 0x000fe20000410000 */
[----:B------:R-:W-:Y:S01]  /*2bf40*/  IMAD.IADD R2, R4, 0x1, -R0 ;  /* 0x0000000104027824 */ /* 0x000fe200078e0a00 */
[----:B------:R-:W-:-:S02]  /*2bf50*/  LOP3.LUT R0, R3, 0x3ffffffc, RZ, 0xc0, !PT ;  /* 0x3ffffffc03007812 */ /* 0x000fc400078ec0ff */
[----:B------:R-:W-:Y:S02]  /*2bf60*/  LEA.HI R20, R20, R22, RZ, 0x5 ;  /* 0x0000001614147211 */ /* 0x000fe400078f28ff */
[----:B------:R-:W-:Y:S01]  /*2bf70*/  SHF.L.U32 R3, R2, 0x6, RZ ;  /* 0x0000000602037819 */ /* 0x000fe200000006ff */
[----:B------:R-:W-:Y:S01]  /*2bf80*/  IMAD.IADD R0, R22, 0x1, -R0 ;  /* 0x0000000116007824 */ /* 0x000fe200078e0a00 */
[----:B------:R-:W-:Y:S02]  /*2bf90*/  SHF.R.S32.HI R19, RZ, 0x5, R20 ;  /* 0x00000005ff137819 */ /* 0x000fe40000011414 */
[----:B------:R-:W-:Y:S02]  /*2bfa0*/  LOP3.LUT R3, R3, 0x1c0, RZ, 0xc0, !PT ;  /* 0x000001c003037812 */ /* 0x000fe400078ec0ff */
[----:B------:R-:W-:Y:S02]  /*2bfb0*/  LOP3.LUT R4, R2, 0x1, RZ, 0xc0, !PT ;  /* 0x0000000102047812 */ /* 0x000fe400078ec0ff */
[----:B------:R-:W-:-:S02]  /*2bfc0*/  LEA R0, R19, R0, 0x9 ;  /* 0x0000000013007211 */ /* 0x000fc400078e48ff */
[----:B------:R-:W-:Y:S02]  /*2bfd0*/  LEA.HI R3, R3, R3, RZ, 0x1d ;  /* 0x0000000303037211 */ /* 0x000fe400078fe8ff */
[----:B------:R-:W-:Y:S02]  /*2bfe0*/  ISETP.NE.U32.AND P0, PT, R4, 0x1, PT ;  /* 0x000000010400780c */ /* 0x000fe40003f05070 */
[----:B------:R-:W-:Y:S01]  /*2bff0*/  F2FP.F16.F32.PACK_AB R6, R167, R6 ;  /* 0x00000006a706723e */ /* 0x000fe200000000ff */
[----:B------:R-:W-:Y:S01]  /*2c000*/  IMAD.U32 R0, R0, 0x2, R3 ;  /* 0x0000000200007824 */ /* 0x000fe200078e0003 */
[----:B------:R-:W-:Y:S02]  /*2c010*/  R2P PR, R2, 0x6 ;  /* 0x0000000602007804 */ /* 0x000fe40000000000 */
[----:B------:R-:W-:Y:S02]  /*2c020*/  SEL R5, R5, 0xfffffff0, P0 ;  /* 0xfffffff005057807 */ /* 0x000fe40000000000 */
[----:B------:R-:W-:-:S02]  /*2c030*/  LEA R0, R0, UR4, 0x1 ;  /* 0x0000000400007c11 */ /* 0x000fc4000f8e08ff */
[----:B------:R-:W-:Y:S02]  /*2c040*/  SEL R7, R7, 0xffffffe0, !P1 ;  /* 0xffffffe007077807 */ /* 0x000fe40004800000 */
[C---:B------:R-:W-:Y:S01]  /*2c050*/  IADD3 R3, R0.reuse, R5, RZ ;  /* 0x0000000500037210 */ /* 0x040fe20007ffe0ff */
[----:B------:R1:W-:Y:S01]  /*2c060*/  STS [R0+0x400], R6 ;  /* 0x0004000600007388 */ /* 0x0003e20000000800 */
[----:B------:R-:W-:Y:S01]  /*2c070*/  F2FP.F16.F32.PACK_AB R165, R165, R164 ;  /* 0x000000a4a5a5723e */ /* 0x000fe200000000ff */
[C---:B------:R-:W-:Y:S01]  /*2c080*/  IMAD.IADD R4, R0.reuse, 0x1, R7 ;  /* 0x0000000100047824 */ /* 0x040fe200078e0207 */
[----:B------:R-:W-:Y:S02]  /*2c090*/  IADD3 R2, R0, 0x40, RZ ;  /* 0x0000004000027810 */ /* 0x000fe40007ffe0ff */
[----:B------:R-:W-:Y:S01]  /*2c0a0*/  F2FP.F16.F32.PACK_AB R160, R161, R160 ;  /* 0x000000a0a1a0723e */ /* 0x000fe200000000ff */
[----:B------:R2:W-:Y:S01]  /*2c0b0*/  STS [R0], R165 ;  /* 0x000000a500007388 */ /* 0x0005e20000000800 */
[----:B------:R-:W-:-:S02]  /*2c0c0*/  F2FP.F16.F32.PACK_AB R14, R163, R14 ;  /* 0x0000000ea30e723e */ /* 0x000fc400000000ff */
[----:B------:R-:W-:Y:S01]  /*2c0d0*/  @P2 IADD3 R2, R0, -0x40, RZ ;  /* 0xffffffc000022810 */ /* 0x000fe20007ffe0ff */
[----:B------:R-:W-:Y:S01]  /*2c0e0*/  STS [R3], R160 ;  /* 0x000000a003007388 */ /* 0x000fe20000000800 */
[----:B------:R-:W-:Y:S02]  /*2c0f0*/  F2FP.F16.F32.PACK_AB R156, R157, R156 ;  /* 0x0000009c9d9c723e */ /* 0x000fe400000000ff */
[----:B------:R-:W-:Y:S01]  /*2c100*/  F2FP.F16.F32.PACK_AB R12, R159, R12 ;  /* 0x0000000c9f0c723e */ /* 0x000fe200000000ff */
[----:B------:R4:W-:Y:S01]  /*2c110*/  STS [R3+0x400], R14 ;  /* 0x0004000e03007388 */ /* 0x0009e20000000800 */
[----:B------:R-:W-:Y:S02]  /*2c120*/  F2FP.F16.F32.PACK_AB R152, R153, R152 ;  /* 0x000000989998723e */ /* 0x000fe400000000ff */
[----:B------:R-:W-:Y:S01]  /*2c130*/  F2FP.F16.F32.PACK_AB R13, R155, R13 ;  /* 0x0000000d9b0d723e */ /* 0x000fe200000000ff */
[----:B------:R-:W-:Y:S01]  /*2c140*/  STS [R4], R156 ;  /* 0x0000009c04007388 */ /* 0x000fe20000000800 */
[----:B------:R-:W-:-:S02]  /*2c150*/  R2UR UR4, R34 ;  /* 0x00000000220472ca */ /* 0x000fc400000e0000 */
[----:B------:R-:W-:Y:S01]  /*2c160*/  R2UR UR5, R35 ;  /* 0x00000000230572ca */ /* 0x000fe200000e0000 */
[----:B------:R-:W-:Y:S01]  /*2c170*/  STS [R4+0x400], R12 ;  /* 0x0004000c04007388 */ /* 0x000fe20000000800 */
[----:B------:R-:W-:Y:S01]  /*2c180*/  F2FP.F16.F32.PACK_AB R148, R149, R148 ;  /* 0x000000949594723e */ /* 0x000fe200000000ff */
[----:B-1----:R-:W-:Y:S01]  /*2c190*/  IMAD.IADD R6, R3, 0x1, R7 ;  /* 0x0000000103067824 */ /* 0x002fe200078e0207 */
[----:B------:R-:W-:Y:S02]  /*2c1a0*/  F2FP.F16.F32.PACK_AB R11, R151, R11 ;  /* 0x0000000b970b723e */ /* 0x000fe400000000ff */
[----:B------:R-:W-:Y:S02]  /*2c1b0*/  F2FP.F16.F32.PACK_AB R144, R145, R144 ;  /* 0x000000909190723e */ /* 0x000fe400000000ff */
[----:B------:R-:W-:Y:S01]  /*2c1c0*/  F2FP.F16.F32.PACK_AB R10, R147, R10 ;  /* 0x0000000a930a723e */ /* 0x000fe200000000ff */
[----:B--2---:R-:W-:Y:S01]  /*2c1d0*/  IMAD.IADD R0, R5, 0x1, R2 ;  /* 0x0000000105007824 */ /* 0x004fe200078e0202 */
[----:B------:R-:W-:Y:S01]  /*2c1e0*/  STS [R6], R152 ;  /* 0x0000009806007388 */ /* 0x000fe20000000800 */
[----:B------:R-:W-:-:S02]  /*2c1f0*/  F2FP.F16.F32.PACK_AB R140, R141, R140 ;  /* 0x0000008c8d8c723e */ /* 0x000fc400000000ff */
[----:B------:R-:W-:Y:S01]  /*2c200*/  F2FP.F16.F32.PACK_AB R9, R143, R9 ;  /* 0x000000098f09723e */ /* 0x000fe200000000ff */
[----:B------:R-:W-:Y:S01]  /*2c210*/  STS [R6+0x400], R13 ;  /* 0x0004000d06007388 */ /* 0x000fe20000000800 */
[----:B------:R-:W-:Y:S02]  /*2c220*/  F2FP.F16.F32.PACK_AB R8, R139, R8 ;  /* 0x000000088b08723e */ /* 0x000fe400000000ff */
[C---:B----4-:R-:W-:Y:S01]  /*2c230*/  IADD3 R3, R7.reuse, R2, RZ ;  /* 0x0000000207037210 */ /* 0x050fe20007ffe0ff */
[----:B------:R-:W-:Y:S04]  /*2c240*/  STS [R2], R148 ;  /* 0x0000009402007388 */ /* 0x000fe80000000800 */
[----:B------:R1:W-:Y:S04]  /*2c250*/  STS [R2+0x400], R11 ;  /* 0x0004000b02007388 */ /* 0x0003e80000000800 */
[----:B------:R-:W-:Y:S04]  /*2c260*/  STS [R0], R144 ;  /* 0x0000009000007388 */ /* 0x000fe80000000800 */
[----:B------:R2:W-:Y:S04]  /*2c270*/  STS [R0+0x400], R10 ;  /* 0x0004000a00007388 */ /* 0x0005e80000000800 */
[----:B------:R-:W-:Y:S04]  /*2c280*/  STS [R3], R140 ;  /* 0x0000008c03007388 */ /* 0x000fe80000000800 */
[----:B------:R4:W-:Y:S01]  /*2c290*/  STS [R3+0x400], R9 ;  /* 0x0004000903007388 */ /* 0x0009e20000000800 */
[----:B-1----:R-:W-:-:S05]  /*2c2a0*/  IMAD.IADD R2, R7, 0x1, R0 ;  /* 0x0000000107027824 */ /* 0x002fca00078e0200 */
[----:B------:R-:W-:Y:S04]  /*2c2b0*/  STS [R2], R136 ;  /* 0x0000008802007388 */ /* 0x000fe80000000800 */
[----:B------:R1:W-:Y:S04]  /*2c2c0*/  STS [R2+0x400], R8 ;  /* 0x0004000802007388 */ /* 0x0003e80000000800 */
[----:B--2---:R-:W2:Y:S04]  /*2c2d0*/  LD.E.U8 R0, desc[UR4][R36.64+0x1c8] ;  /* 0x0001c80424007980 */ /* 0x004ea8000c101100 */
[----:B------:R-:W2:Y:S01]  /*2c2e0*/  LD.E.64 R4, desc[UR10][R36.64+0x88] ;  /* 0x0000880a24047980 */ /* 0x000ea2000c101b00 */
[----:B---3--:R-:W-:Y:S01]  /*2c2f0*/  ISETP.NE.AND P0, PT, R24, -0x1, PT ;  /* 0xffffffff1800780c */ /* 0x008fe20003f05270 */
[----:B------:R-:W3:Y:S01]  /*2c300*/  S2R R23, SR_CTAID.Y ;  /* 0x0000000000177919 */ /* 0x000ee20000002600 */
[----:B----4-:R-:W4:Y:S01]  /*2c310*/  @P4 MUFU.LG2 R9, R17 ;  /* 0x0000001100094308 */ /* 0x010f220000000c00 */
[----:B------:R-:W2:Y:S01]  /*2c320*/  S2R R33, SR_CTAID.Z ;  /* 0x0000000000217919 */ /* 0x000ea20000002700 */
[----:B------:R-:W-:Y:S01]  /*2c330*/  BSSY B0, `(.L_x_1191) ;  /* 0x000002b000007945 */ /* 0x000fe20003800000 */
[----:B------:R-:W-:Y:S01]  /*2c340*/  MOV R11, 0x7f800000 ;  /* 0x7f800000000b7802 */ /* 0x000fe20000000f00 */
[----:B------:R2:W5:Y:S07]  /*2c350*/  LD.E.64 R14, desc[UR4][R36.64+0x90] ;  /* 0x00009004240e7980 */ /* 0x00056e000c101b00 */
[----:B------:R-:W-:-:S02]  /*2c360*/  @!P0 R2UR UR8, R34 ;  /* 0x00000000220882ca */ /* 0x000fc400000e0000 */
[----:B------:R-:W-:-:S13]  /*2c370*/  @!P0 R2UR UR9, R35 ;  /* 0x00000000230982ca */ /* 0x000fda00000e0000 */
[----:B-1----:R-:W2:Y:S01]  /*2c380*/  @!P0 LD.E.64 R2, desc[UR8][R36.64+0x80] ;  /* 0x0000800824028980 */ /* 0x002ea2000c101b00 */
[----:B------:R-:W1:Y:S01]  /*2c390*/  @P3 MUFU.LG2 R8, R16 ;  /* 0x0000001000083308 */ /* 0x000e620000000c00 */
[----:B---3--:R-:W-:Y:S01]  /*2c3a0*/  @!P0 SHF.R.S32.HI R10, RZ, 0x1f, R23 ;  /* 0x0000001fff0a8819 */ /* 0x008fe20000011417 */
[----:B----4-:R-:W-:-:S04]  /*2c3b0*/  @P4 FMUL.FTZ R9, R9, 0.69314718246459960938 ;  /* 0x3f31721809094820 */ /* 0x010fc80000410000 */
[----:B------:R-:W-:Y:S01]  /*2c3c0*/  @P4 FFMA.FTZ R11, R21, R38, R9 ;  /* 0x00000026150b4223 */ /* 0x000fe20000010009 */
[----:B-1----:R-:W-:Y:S01]  /*2c3d0*/  @P3 FMUL.FTZ R8, R8, 0.69314718246459960938 ;  /* 0x3f31721808083820 */ /* 0x002fe20000410000 */
[----:B------:R-:W-:-:S03]  /*2c3e0*/  IMAD.MOV.U32 R16, RZ, RZ, 0x7f800000 ;  /* 0x7f800000ff107424 */ /* 0x000fc600078e00ff */
[----:B------:R-:W-:Y:S01]  /*2c3f0*/  @P3 FFMA.FTZ R16, R21, R39, R8 ;  /* 0x0000002715103223 */ /* 0x000fe20000010008 */
[----:B--2---:R-:W-:Y:S01]  /*2c400*/  ISETP.NE.AND P1, PT, R0, RZ, PT ;  /* 0x000000ff0000720c */ /* 0x004fe20003f25270 */
[-C--:B------:R-:W-:Y:S02]  /*2c410*/  @P0 IMAD R0, R5, R24.reuse, RZ ;  /* 0x0000001805000224 */ /* 0x080fe400078e02ff */
[----:B------:R-:W-:-:S04]  /*2c420*/  @P0 IMAD.WIDE.U32 R6, R4, R24, RZ ;  /* 0x0000001804060225 */ /* 0x000fc800078e00ff */
[----:B------:R-:W-:Y:S01]  /*2c430*/  @P0 IMAD.MOV.U32 R17, RZ, RZ, R6 ;  /* 0x000000ffff110224 */ /* 0x000fe200078e0006 */
[----:B------:R-:W-:Y:S01]  /*2c440*/  @P0 IADD3 R18, R7, R0, RZ ;  /* 0x0000000007120210 */ /* 0x000fe20007ffe0ff */
[----:B------:R-:W-:-:S04]  /*2c450*/  @!P0 IMAD R3, R3, R23, RZ ;  /* 0x0000001703038224 */ /* 0x000fc800078e02ff */
[C---:B------:R-:W-:Y:S02]  /*2c460*/  @!P0 IMAD R10, R2.reuse, R10, R3 ;  /* 0x0000000a020a8224 */ /* 0x040fe400078e0203 */
[----:B------:R-:W-:-:S04]  /*2c470*/  @!P0 IMAD.WIDE.U32 R2, R2, R23, RZ ;  /* 0x0000001702028225 */ /* 0x000fc800078e00ff */
[----:B------:R-:W-:Y:S01]  /*2c480*/  @!P0 IMAD.MOV.U32 R17, RZ, RZ, R2 ;  /* 0x000000ffff118224 */ /* 0x000fe200078e0002 */
[----:B------:R-:W-:Y:S01]  /*2c490*/  @!P0 IADD3 R18, R3, R10, RZ ;  /* 0x0000000a03128210 */ /* 0x000fe20007ffe0ff */
[----:B------:R-:W-:Y:S06]  /*2c4a0*/  @!P1 BRA `(.L_x_1192) ;  /* 0x00000000002c9947 */ /* 0x000fec0003800000 */
[----:B------:R-:W-:Y:S02]  /*2c4b0*/  ISETP.NE.AND P0, PT, R24, -0x1, PT ;  /* 0xffffffff1800780c */ /* 0x000fe40003f05270 */
[----:B------:R-:W-:Y:S02]  /*2c4c0*/  R2UR UR8, R34 ;  /* 0x00000000220872ca */ /* 0x000fe400000e0000 */
[----:B------:R-:W-:-:S09]  /*2c4d0*/  R2UR UR9, R35 ;  /* 0x00000000230972ca */ /* 0x000fd200000e0000 */
[----:B------:R-:W-:Y:S02]  /*2c4e0*/  @!P0 R2UR UR4, R34 ;  /* 0x00000000220482ca */ /* 0x000fe400000e0000 */
[----:B------:R-:W-:Y:S02]  /*2c4f0*/  @!P0 R2UR UR5, R35 ;  /* 0x00000000230582ca */ /* 0x000fe400000e0000 */
[----:B------:R-:W2:Y:S11]  /*2c500*/  LD.E R2, desc[UR8][R36.64+0xd4] ;  /* 0x0000d40824027980 */ /* 0x000eb6000c101900 */
[----:B------:R-:W3:Y:S02]  /*2c510*/  @!P0 LD.E R0, desc[UR4][R36.64+0xb4] ;  /* 0x0000b40424008980 */ /* 0x000ee4000c101900 */
[----:B---3--:R-:W-:-:S05]  /*2c520*/  @!P0 IMAD R24, R0, R23, RZ ;  /* 0x0000001700188224 */ /* 0x008fca00078e02ff */
[----:B------:R1:W-:Y:S01]  /*2c530*/  @!P0 STL [R1+0x148], R24 ;  /* 0x0001481801008387 */ /* 0x0003e20000100800 */
[----:B--2---:R-:W-:Y:S01]  /*2c540*/  IMAD R8, R2, R33, R24 ;  /* 0x0000002102087224 */ /* 0x004fe200078e0218 */
[----:B------:R-:W-:Y:S05]  /*2c550*/  BRA `(.L_x_1193) ;  /* 0x0000000000207947 */ /* 0x000fea0003800000 */
.L_x_1192:
[C---:B------:R-:W-:Y:S02]  /*2c560*/  R2UR UR8, R34.reuse ;  /* 0x00000000220872ca */ /* 0x040fe400000e0000 */
[C---:B------:R-:W-:Y:S02]  /*2c570*/  R2UR UR9, R35.reuse ;  /* 0x00000000230972ca */ /* 0x040fe400000e0000 */
[----:B------:R-:W-:Y:S02]  /*2c580*/  R2UR UR4, R34 ;  /* 0x00000000220472ca */ /* 0x000fe400000e0000 */
[----:B------:R-:W-:-:S09]  /*2c590*/  R2UR UR5, R35 ;  /* 0x00000000230572ca */ /* 0x000fd200000e0000 */
[----:B------:R-:W2:Y:S04]  /*2c5a0*/  LD.E R0, desc[UR8][R36.64+0x60] ;  /* 0x0000600824007980 */ /* 0x000ea8000c101900 */
[----:B------:R-:W3:Y:S01]  /*2c5b0*/  LD.E R2, desc[UR4][R36.64+0xb4] ;  /* 0x0000b40424027980 */ /* 0x000ee2000c101900 */
[----:B--2---:R-:W-:-:S04]  /*2c5c0*/  IMAD R0, R0, R23, R33 ;  /* 0x0000001700007224 */ /* 0x004fc800078e0221 */
[----:B---3--:R-:W-:Y:S02]  /*2c5d0*/  IMAD R8, R2, R0, RZ ;  /* 0x0000000002087224 */ /* 0x008fe400078e02ff */
.L_x_1193:
[----:B------:R-:W-:Y:S05]  /*2c5e0*/  BSYNC B0 ;  /* 0x0000000000007941 */ /* 0x000fea0003800000 */
.L_x_1191:
[----:B------:R2:W5:Y:S01]  /*2c5f0*/  LDL R38, [R1+0x14c] ;  /* 0x00014c0001267983 */ /* 0x0005620000100800 */
[----:B------:R-:W-:Y:S02]  /*2c600*/  SHF.R.S32.HI R2, RZ, 0x1f, R19 ;  /* 0x0000001fff027819 */ /* 0x000fe40000011413 */
[C---:B------:R-:W-:Y:S01]  /*2c610*/  R2UR UR8, R34.reuse ;  /* 0x00000000220872ca */ /* 0x040fe200000e0000 */
[----:B------:R-:W3:Y:S01]  /*2c620*/  S2R R10, SR_TID.X ;  /* 0x00000000000a7919 */ /* 0x000ee20000002100 */
[C---:B------:R-:W-:Y:S02]  /*2c630*/  R2UR UR9, R35.reuse ;  /* 0x00000000230972ca */ /* 0x040fe400000e0000 */
[----:B------:R-:W-:Y:S02]  /*2c640*/  R2UR UR4, R34 ;  /* 0x00000000220472ca */ /* 0x000fe400000e0000 */
[----:B------:R-:W-:Y:S02]  /*2c650*/  R2UR UR5, R35 ;  /* 0x00000000230572ca */ /* 0x000fe400000e0000 */
[----:B------:R-:W-:-:S02]  /*2c660*/  LOP3.LUT R3, R20, 0xffffffe0, RZ, 0xc0, !PT ;  /* 0xffffffe014037812 */ /* 0x000fc400078ec0ff */
[----:B------:R-:W-:-:S03]  /*2c670*/  LEA.HI R2, R2, R19, RZ, 0x2 ;  /* 0x0000001302027211 */ /* 0x000fc600078f10ff */
[----:B------:R-:W-:Y:S01]  /*2c680*/  IMAD.IADD R3, R22, 0x1, -R3 ;  /* 0x0000000116037824 */ /* 0x000fe200078e0a03 */
[----:B------:R-:W-:Y:S01]  /*2c690*/  LOP3.LUT R2, R2, 0xffffffc, RZ, 0xc0, !PT ;  /* 0x0ffffffc02027812 */ /* 0x000fe200078ec0ff */
[----:B------:R2:W5:Y:S03]  /*2c6a0*/  LD.E.64 R12, desc[UR8][R36.64+0x70] ;  /* 0x00007008240c7980 */ /* 0x000566000c101b00 */
[----:B------:R-:W-:Y:S02]  /*2c6b0*/  LOP3.LUT P0, RZ, R3, 0x3, RZ, 0xc0, !PT ;  /* 0x0000000303ff7812 */ /* 0x000fe4000780c0ff */
[----:B---3--:R-:W-:-:S04]  /*2c6c0*/  SHF.R.S32.HI R32, RZ, 0x1f, R10 ;  /* 0x0000001fff207819 */ /* 0x008fc8000001140a */
[----:B------:R-:W-:-:S04]  /*2c6d0*/  LEA.HI R0, R32, R10, RZ, 0x5 ;  /* 0x0000000a20007211 */ /* 0x000fc800078f28ff */
[----:B------:R-:W-:-:S05]  /*2c6e0*/  LOP3.LUT R0, R0, 0xffffffe0, RZ, 0xc0, !PT ;  /* 0xffffffe000007812 */ /* 0x000fca00078ec0ff */
[----:B------:R-:W-:-:S05]  /*2c6f0*/  IMAD.IADD R0, R10, 0x1, -R0 ;  /* 0x000000010a007824 */ /* 0x000fca00078e0a00 */
[----:B------:R-:W-:-:S04]  /*2c700*/  SHF.R.S32.HI R6, RZ, 0x1f, R0 ;  /* 0x0000001fff067819 */ /* 0x000fc80000011400 */
[----:B------:R-:W-:Y:S01]  /*2c710*/  LEA.HI R0, R6, R0, RZ, 0x2 ;  /* 0x0000000006007211 */ /* 0x000fe200078f10ff */
[----:B------:R-:W-:Y:S02]  /*2c720*/  IMAD.IADD R6, R19, 0x1, -R2 ;  /* 0x0000000113067824 */ /* 0x000fe400078e0a02 */
[----:B------:R2:W5:Y:S01]  /*2c730*/  LD.E.64 R2, desc[UR4][R36.64+0xa0] ;  /* 0x0000a00424027980 */ /* 0x000562000c101b00 */
[----:B------:R-:W-:Y:S05]  /*2c740*/  WARPSYNC.ALL ;  /* 0x0000000000007948 */ /* 0x000fea0003800000 */
[----:B------:R-:W-:Y:S06]  /*2c750*/  BAR.SYNC.DEFER_BLOCKING 0x0 ;  /* 0x0000000000007b1d */ /* 0x000fec0000010000 */
[----:B------:R2:W3:Y:S04]  /*2c760*/  LDS.128 R20, [R188] ;  /* 0x00000000bc147984 */ /* 0x0004e80000000c00 */
[----:B-1----:R2:W1:Y:S04]  /*2c770*/  LDS.128 R24, [R188+0x800] ;  /* 0x00080000bc187984 */ /* 0x0024680000000c00 */
[----:B------:R2:W4:Y:S04]  /*2c780*/  LDS.128 R28, [R188+0x1000] ;  /* 0x00100000bc1c7984 */ /* 0x0005280000000c00 */
[----:B------:R-:W1:Y:S01]  /*2c790*/  LDS.128 R188, [R188+0x1800] ;  /* 0x00180000bcbc7984 */ /* 0x000e620000000c00 */
[----:B------:R-:W1:Y:S01]  /*2c7a0*/  S2R R39, SR_CTAID.X ;  /* 0x0000000000277919 */ /* 0x000e620000002500 */
[----:B------:R-:W-:Y:S01]  /*2c7b0*/  SHF.R.S32.HI R0, RZ, 0x2, R0 ;  /* 0x00000002ff007819 */ /* 0x000fe20000011400 */
[----:B------:R-:W-:Y:S04]  /*2c7c0*/  BSSY B0, `(.L_x_1194) ;  /* 0x0000013000007945 */ /* 0x000fe80003800000 */
[----:B------:R-:W-:Y:S01]  /*2c7d0*/  IMAD R0, R6, 0x10, R0 ;  /* 0x0000001006007824 */ /* 0x000fe200078e0200 */
[----:B------:R-:W-:Y:S06]  /*2c7e0*/  @P0 BRA `(.L_x_1195) ;  /* 0x0000000000400947 */ /* 0x000fec0003800000 */
[----:B-1---5:R-:W-:Y:S02]  /*2c7f0*/  IMAD R6, R39, -0x40, R38 ;  /* 0xffffffc027067824 */ /* 0x022fe400078e0226 */
[----:B------:R-:W-:-:S03]  /*2c800*/  VIADD R7, R0, 0x8 ;  /* 0x0000000800077836 */ /* 0x000fc60000000000 */
[-C--:B------:R-:W-:Y:S02]  /*2c810*/  ISETP.GE.AND P2, PT, R0, R6.reuse, PT ;  /* 0x000000060000720c */ /* 0x080fe40003f46270 */
[----:B------:R-:W-:Y:S01]  /*2c820*/  ISETP.GE.AND P1, PT, R7, R6, PT ;  /* 0x000000060700720c */ /* 0x000fe20003f26270 */
[----:B------:R-:W-:-:S05]  /*2c830*/  IMAD R6, R39, 0x40, R8 ;  /* 0x0000004027067824 */ /* 0x000fca00078e0208 */
[----:B------:R-:W-:Y:S02]  /*2c840*/  SHF.R.S32.HI R7, RZ, 0x1f, R6 ;  /* 0x0000001fff077819 */ /* 0x000fe40000011406 */
[----:B------:R-:W-:-:S03]  /*2c850*/  IADD3 R6, P0, R0, R6, RZ ;  /* 0x0000000600067210 */ /* 0x000fc60007f1e0ff */
[C---:B------:R-:W-:Y:S02]  /*2c860*/  @!P2 R2UR UR8, R34.reuse ;  /* 0x000000002208a2ca */ /* 0x040fe400000e0000 */
[C---:B------:R-:W-:Y:S02]  /*2c870*/  @!P2 R2UR UR9, R35.reuse ;  /* 0x000000002309a2ca */ /* 0x040fe400000e0000 */
[----:B------:R-:W-:Y:S02]  /*2c880*/  @!P1 R2UR UR4, R34 ;  /* 0x00000000220492ca */ /* 0x000fe400000e0000 */
[----:B------:R-:W-:Y:S02]  /*2c890*/  @!P1 R2UR UR5, R35 ;  /* 0x00000000230592ca */ /* 0x000fe400000e0000 */
[----:B------:R-:W-:Y:S02]  /*2c8a0*/  LEA.HI.X.SX32 R0, R0, R7, 0x1, P0 ;  /* 0x0000000700007211 */ /* 0x000fe400000f0eff */
[----:B------:R-:W-:-:S04]  /*2c8b0*/  LEA R2, P0, R6, R2, 0x2 ;  /* 0x0000000206027211 */ /* 0x000fc800078010ff */
[----:B------:R-:W-:-:S05]  /*2c8c0*/  LEA.HI.X R3, R6, R3, R0, 0x2, P0 ;  /* 0x0000000306037211 */ /* 0x000fca00000f1400 */
[----:B------:R1:W-:Y:S04]  /*2c8d0*/  @!P2 ST.E desc[UR8][R2.64], R11 ;  /* 0x0000000b0200a985 */ /* 0x0003e8000c101908 */
[----:B------:R1:W-:Y:S02]  /*2c8e0*/  @!P1 ST.E desc[UR4][R2.64+0x20], R16 ;  /* 0x0000201002009985 */ /* 0x0003e4000c101904 */
.L_x_1195:
[----:B------:R-:W-:Y:S05]  /*2c8f0*/  BSYNC B0 ;  /* 0x0000000000007941 */ /* 0x000fea0003800000 */
.L_x_1194:
[----:B------:R-:W-:Y:S02]  /*2c900*/  R2UR UR4, R34 ;  /* 0x00000000220472ca */ /* 0x000fe400000e0000 */
[----:B------:R-:W-:-:S13]  /*2c910*/  R2UR UR5, R35 ;  /* 0x00000000230572ca */ /* 0x000fda00000e0000 */
[----:B------:R-:W2:Y:S01]  /*2c920*/  LD.E R9, desc[UR4][R36.64+0xc0] ;  /* 0x0000c00424097980 */ /* 0x000ea2000c101900 */
[----:B-1----:R-:W-:Y:S01]  /*2c930*/  IMAD.SHL.U32 R6, R39, 0x40, RZ ;  /* 0x0000004027067824 */ /* 0x002fe200078e00ff */
[--C-:B-----5:R-:W-:Y:S01]  /*2c940*/  SHF.R.S32.HI R3, RZ, 0x1f, R132.reuse ;  /* 0x0000001fff037819 */ /* 0x120fe20000011484 */
[----:B------:R-:W-:Y:S01]  /*2c950*/  IMAD.MOV.U32 R2, RZ, RZ, R132 ;  /* 0x000000ffff027224 */ /* 0x000fe200078e0084 */
[----:B------:R-:W-:Y:S01]  /*2c960*/  SHF.R.S32.HI R8, RZ, 0x1f, R33 ;  /* 0x0000001fff087819 */ /* 0x000fe20000011421 */
[-C--:B------:R-:W-:Y:S01]  /*2c970*/  IMAD R7, R5, R6.reuse, RZ ;  /* 0x0000000605077224 */ /* 0x080fe200078e02ff */
[----:B------:R-:W-:Y:S01]  /*2c980*/  SHF.R.S32.HI R11, RZ, 0x1f, R6 ;  /* 0x0000001fff0b7819 */ /* 0x000fe20000011406 */
[----:B------:R-:W-:Y:S01]  /*2c990*/  IMAD.WIDE.U32 R2, R4, R6, R2 ;  /* 0x0000000604027225 */ /* 0x000fe200078e0002 */
[----:B------:R-:W-:Y:S01]  /*2c9a0*/  LEA.HI R10, R32, R10, RZ, 0x3 ;  /* 0x0000000a200a7211 */ /* 0x000fe200078f18ff */
[----:B------:R-:W-:Y:S02]  /*2c9b0*/  BSSY B0, `(.L_x_1196) ;  /* 0x000001e000007945 */ /* 0x000fe40003800000 */
[----:B------:R-:W-:Y:S01]  /*2c9c0*/  IMAD R0, R15, R33, RZ ;  /* 0x000000210f007224 */ /* 0x000fe200078e02ff */
[----:B------:R-:W-:Y:S01]  /*2c9d0*/  IADD3 R2, P0, R17, R2, RZ ;  /* 0x0000000211027210 */ /* 0x000fe20007f1e0ff */
[----:B------:R-:W-:-:S02]  /*2c9e0*/  IMAD R7, R4, R11, R7 ;  /* 0x0000000b04077224 */ /* 0x000fc400078e0207 */
[----:B------:R-:W-:Y:S02]  /*2c9f0*/  IMAD.IADD R6, R38, 0x1, -R6 ;  /* 0x0000000126067824 */ /* 0x000fe400078e0a06 */
[----:B------:R-:W-:Y:S01]  /*2ca00*/  IMAD R8, R14, R8, R0 ;  /* 0x000000080e087224 */ /* 0x000fe200078e0200 */
[----:B------:R-:W-:Y:S02]  /*2ca10*/  SHF.R.S32.HI R0, RZ, 0x3, R10 ;  /* 0x00000003ff007819 */ /* 0x000fe4000001140a */
[----:B------:R-:W-:-:S03]  /*2ca20*/  IADD3.X R3, R18, R3, R7, P0, !PT ;  /* 0x0000000312037210 */ /* 0x000fc600007fe407 */
[C---:B------:R-:W-:Y:S02]  /*2ca30*/  VIADD R10, R0.reuse, 0x10 ;  /* 0x00000010000a7836 */ /* 0x040fe40000000000 */
[----:B------:R-:W-:Y:S01]  /*2ca40*/  VIADD R7, R0, 0x30 ;  /* 0x0000003000077836 */ /* 0x000fe20000000000 */
[----:B--2---:R-:W-:Y:S01]  /*2ca50*/  ISETP.GE.AND P1, PT, R132, R9, PT ;  /* 0x000000098400720c */ /* 0x004fe20003f26270 */
[----:B------:R-:W-:-:S03]  /*2ca60*/  VIADD R9, R0, 0x20 ;  /* 0x0000002000097836 */ /* 0x000fc60000000000 */
[-C--:B------:R-:W-:Y:S02]  /*2ca70*/  ISETP.GE.OR P0, PT, R0, R6.reuse, P1 ;  /* 0x000000060000720c */ /* 0x080fe40000f06670 */
[-C--:B------:R-:W-:Y:S02]  /*2ca80*/  ISETP.GE.OR P3, PT, R10, R6.reuse, P1 ;  /* 0x000000060a00720c */ /* 0x080fe40000f66670 */
[-C--:B------:R-:W-:Y:S02]  /*2ca90*/  ISETP.GE.OR P2, PT, R9, R6.reuse, P1 ;  /* 0x000000060900720c */ /* 0x080fe40000f46670 */
[----:B------:R-:W-:Y:S01]  /*2caa0*/  ISETP.GE.OR P1, PT, R7, R6, P1 ;  /* 0x000000060700720c */ /* 0x000fe20000f26670 */
[----:B------:R-:W-:Y:S01]  /*2cab0*/  IMAD.WIDE.U32 R6, R14, R33, R2 ;  /* 0x000000210e067225 */ /* 0x000fe200078e0002 */
[----:B------:R-:W-:-:S03]  /*2cac0*/  SHF.R.S32.HI R14, RZ, 0x1f, R0 ;  /* 0x0000001fff0e7819 */ /* 0x000fc60000011400 */
[----:B------:R-:W-:Y:S02]  /*2cad0*/  IMAD.IADD R3, R7, 0x1, R8 ;  /* 0x0000000107037824 */ /* 0x000fe400078e0208 */
[----:B------:R-:W-:Y:S06]  /*2cae0*/  @P0 BRA `(.L_x_1197) ;  /* 0x0000000000280947 */ /* 0x000fec0003800000 */
[----:B------:R-:W-:Y:S01]  /*2caf0*/  IMAD R10, R5, R0, RZ ;  /* 0x00000000050a7224 */ /* 0x000fe200078e02ff */
[----:B------:R-:W-:Y:S01]  /*2cb00*/  R2UR UR4, R34 ;  /* 0x00000000220472ca */ /* 0x000fe200000e0000 */
[----:B------:R-:W-:Y:S01]  /*2cb10*/  IMAD.MOV.U32 R2, RZ, RZ, R6 ;  /* 0x000000ffff027224 */ /* 0x000fe200078e0006 */
[----:B------:R-:W-:Y:S01]  /*2cb20*/  R2UR UR5, R35 ;  /* 0x00000000230572ca */ /* 0x000fe200000e0000 */
[----:B------:R-:W-:Y:S02]  /*2cb30*/  IMAD R10, R4, R14, R10 ;  /* 0x0000000e040a7224 */ /* 0x000fe400078e020a */
[----:B------:R-:W-:-:S05]  /*2cb40*/  IMAD.WIDE.U32 R8, R0, R4, R2 ;  /* 0x0000000400087225 */ /* 0x000fca00078e0002 */
[----:B------:R-:W-:Y:S02]  /*2cb50*/  IADD3 R9, R9, R10, RZ ;  /* 0x0000000a09097210 */ /* 0x000fe40007ffe0ff */
[----:B------:R-:W-:-:S04]  /*2cb60*/  LEA R10, P0, R8, R12, 0x1 ;  /* 0x0000000c080a7211 */ /* 0x000fc800078008ff */
[----:B------:R-:W-:-:S05]  /*2cb70*/  LEA.HI.X R11, R8, R13, R9, 0x1, P0 ;  /* 0x0000000d080b7211 */ /* 0x000fca00000f0c09 */
[----:B---3--:R1:W-:Y:S04]  /*2cb80*/  ST.E.128 desc[UR4][R10.64], R20 ;  /* 0x000000140a007985 */ /* 0x0083e8000c101d04 */
.L_x_1197:
[----:B------:R-:W-:Y:S05]  /*2cb90*/  BSYNC B0 ;  /* 0x0000000000007941 */ /* 0x000fea0003800000 */
.L_x_1196:
[----:B------:R-:W-:Y:S04]  /*2cba0*/  BSSY B0, `(.L_x_1198) ;  /* 0x000000f000007945 */ /* 0x000fe80003800000 */
[----:B------:R-:W-:Y:S05]  /*2cbb0*/  @P3 BRA `(.L_x_1199) ;  /* 0x0000000000343947 */ /* 0x000fea0003800000 */
[----:B-1----:R-:W-:Y:S02]  /*2cbc0*/  IADD3 R10, P0, R0, 0x10, RZ ;  /* 0x00000010000a7810 */ /* 0x002fe40007f1e0ff */
[----:B------:R-:W-:Y:S02]  /*2cbd0*/  MOV R9, R3 ;  /* 0x0000000300097202 */ /* 0x000fe40000000f00 */
[----:B------:R-:W-:Y:S01]  /*2cbe0*/  R2UR UR4, R34 ;  /* 0x00000000220472ca */ /* 0x000fe200000e0000 */
[----:B------:R-:W-:Y:S01]  /*2cbf0*/  IMAD.X R8, RZ, RZ, R14, P0 ;  /* 0x000000ffff087224 */ /* 0x000fe200000e060e */
[----:B------:R-:W-:-:S03]  /*2cc00*/  R2UR UR5, R35 ;  /* 0x00000000230572ca */ /* 0x000fc600000e0000 */
[----:B------:R-:W-:Y:S02]  /*2cc10*/  IMAD R11, R8, R4, RZ ;  /* 0x00000004080b7224 */ /* 0x000fe400078e02ff */
[----:B------:R-:W-:Y:S02]  /*2cc20*/  IMAD.MOV.U32 R8, RZ, RZ, R6 ;  /* 0x000000ffff087224 */ /* 0x000fe400078e0006 */
[-C--:B------:R-:W-:Y:S02]  /*2cc30*/  IMAD R11, R5, R10.reuse, R11 ;  /* 0x0000000a050b7224 */ /* 0x080fe400078e020b */
[----:B------:R-:W-:-:S04]  /*2cc40*/  IMAD.WIDE.U32 R8, R4, R10, R8 ;  /* 0x0000000a04087225 */ /* 0x000fc800078e0008 */
[----:B------:R-:W-:Y:S01]  /*2cc50*/  IMAD.IADD R11, R9, 0x1, R11 ;  /* 0x00000001090b7824 */ /* 0x000fe200078e020b */
[----:B------:R-:W-:-:S04]  /*2cc60*/  LEA R10, P0, R8, R12, 0x1 ;  /* 0x0000000c080a7211 */ /* 0x000fc800078008ff */
[----:B------:R-:W-:-:S05]  /*2cc70*/  LEA.HI.X R11, R8, R13, R11, 0x1, P0 ;  /* 0x0000000d080b7211 */ /* 0x000fca00000f0c0b */
[----:B------:R2:W-:Y:S04]  /*2cc80*/  ST.E.128 desc[UR4][R10.64], R24 ;  /* 0x000000180a007985 */ /* 0x0005e8000c101d04 */
.L_x_1199:
[----:B------:R-:W-:Y:S05]  /*2cc90*/  BSYNC B0 ;  /* 0x0000000000007941 */ /* 0x000fea0003800000 */
.L_x_1198:
[----:B------:R-:W-:Y:S04]  /*2cca0*/  BSSY B0, `(.L_x_1200) ;  /* 0x000000f000007945 */ /* 0x000fe80003800000 */
[----:B------:R-:W-:Y:S05]  /*2ccb0*/  @P2 BRA `(.L_x_1201) ;  /* 0x0000000000342947 */ /* 0x000fea0003800000 */
[----:B-12---:R-:W-:Y:S02]  /*2ccc0*/  IADD3 R10, P0, R0, 0x20, RZ ;  /* 0x00000020000a7810 */ /* 0x006fe40007f1e0ff */
        /* <DEDUP_REMOVED lines=11> */
[----:B----4-:R1:W-:Y:S04]  /*2cd80*/  ST.E.128 desc[UR4][R10.64], R28 ;  /* 0x0000001c0a007985 */ /* 0x0103e8000c101d04 */
.L_x_1201:
[----:B------:R-:W-:Y:S05]  /*2cd90*/  BSYNC B0 ;  /* 0x0000000000007941 */ /* 0x000fea0003800000 */
.L_x_1200:
[----:B-12---:R-:W-:Y:S02]  /*2cda0*/  MOV R10, 0x50 ;  /* 0x00000050000a7802 */ /* 0x006fe40000000f00 */
[----:B------:R-:W-:-:S03]  /*2cdb0*/  MOV R9, 0x0 ;  /* 0x0000000000097802 */ /* 0x000fc60000000f00 */
[----:B------:R-:W-:-:S04]  /*2cdc0*/  IMAD.MOV.U32 R8, RZ, RZ, R10 ;  /* 0x000000ffff087224 */ /* 0x000fc800078e000a */
[----:B---34-:R-:W-:Y:S05]  /*2cdd0*/  @P1 RET.REL.NODEC R8 `(_ZN5flash24flash_fwd_splitkv_kernelI23Flash_fwd_kernel_traitsILi64ELi64ELi256ELi4ELb0ELb0EN7cutlass6half_tE19Flash_kernel_traitsILi64ELi64ELi256ELi4ES3_EELb1ELb0ELb0ELb0ELb0ELb0ELb0ELb1EEEvNS_16Flash_fwd_paramsE) ;  /* 0xfffffd3008881950 */ /* 0x018fea0003c3ffff */
[----:B------:R-:W-:Y:S02]  /*2cde0*/  IADD3 R0, P0, R0, 0x30, RZ ;  /* 0x0000003000007810 */ /* 0x000fe40007f1e0ff */
[----:B------:R-:W-:Y:S02]  /*2cdf0*/  R2UR UR4, R34 ;  /* 0x00000000220472ca */ /* 0x000fe400000e0000 */
[----:B------:R-:W-:Y:S01]  /*2ce00*/  R2UR UR5, R35 ;  /* 0x00000000230572ca */ /* 0x000fe200000e0000 */
[----:B------:R-:W-:-:S04]  /*2ce10*/  IMAD.X R2, RZ, RZ, R14, P0 ;  /* 0x000000ffff027224 */ /* 0x000fc800000e060e */
[----:B------:R-:W-:Y:S01]  /*2ce20*/  IMAD R8, R2, R4, RZ ;  /* 0x0000000402087224 */ /* 0x000fe200078e02ff */
[----:B------:R-:W-:-:S05]  /*2ce30*/  MOV R2, R6 ;  /* 0x0000000600027202 */ /* 0x000fca0000000f00 */
[----:B------:R-:W-:-:S04]  /*2ce40*/  IMAD.WIDE.U32 R6, R4, R0, R2 ;  /* 0x0000000004067225 */ /* 0x000fc800078e0002 */
[----:B------:R-:W-:Y:S01]  /*2ce50*/  IMAD R0, R5, R0, R8 ;  /* 0x0000000005007224 */ /* 0x000fe200078e0208 */
[----:B------:R-:W-:-:S03]  /*2ce60*/  LEA R2, P0, R6, R12, 0x1 ;  /* 0x0000000c06027211 */ /* 0x000fc600078008ff */
[----:B------:R-:W-:-:S05]  /*2ce70*/  IMAD.IADD R0, R7, 0x1, R0 ;  /* 0x0000000107007824 */ /* 0x000fca00078e0200 */
[----:B------:R-:W-:-:S05]  /*2ce80*/  LEA.HI.X R3, R6, R13, R0, 0x1, P0 ;  /* 0x0000000d06037211 */ /* 0x000fca00000f0c00 */
[----:B------:R1:W-:Y:S02]  /*2ce90*/  ST.E.128 desc[UR4][R2.64], R188 ;  /* 0x000000bc02007985 */ /* 0x0003e4000c101d04 */
[----:B-1----:R-:W-:Y:S01]  /*2cea0*/  MOV R2, R10 ;  /* 0x0000000a00027202 */ /* 0x002fe20000000f00 */
[----:B------:R-:W-:-:S04]  /*2ceb0*/  IMAD.MOV.U32 R3, RZ, RZ, 0x0 ;  /* 0x00000000ff037424 */ /* 0x000fc800078e00ff */
[----:B------:R-:W-:Y:S05]  /*2cec0*/  RET.REL.NODEC R2 `(_ZN5flash24flash_fwd_splitkv_kernelI23Flash_fwd_kernel_traitsILi64ELi64ELi256ELi4ELb0ELb0EN7cutlass6half_tE19Flash_kernel_traitsILi64ELi64ELi256ELi4ES3_EELb1ELb0ELb0ELb0ELb0ELb0ELb0ELb1EEEvNS_16Flash_fwd_paramsE) ;  /* 0xfffffd30024c7950 */ /* 0x000fea0003c3ffff */
.L_x_1190:
[----:B------:R-:W-:Y:S01]  /*2ced0*/  IMAD.MOV.U32 R0, RZ, RZ, 0x2 ;  /* 0x00000002ff007424 */ /* 0x000fe200078e00ff */
[----:B--2--5:R-:W-:Y:S01]  /*2cee0*/  MOV R2, R8 ;  /* 0x0000000800027202 */ /* 0x024fe20000000f00 */
[----:B------:R-:W-:Y:S01]  /*2cef0*/  IMAD.MOV.U32 R4, RZ, RZ, -0x1 ;  /* 0xffffffffff047424 */ /* 0x000fe200078e00ff */
[----:B------:R-:W-:-:S07]  /*2cf00*/  MOV R3, 0x1f ;  /* 0x0000001f00037802 */ /* 0x000fce0000000f00 */
[----:B---3--:R-:W-:Y:S05]  /*2cf10*/  WARPSYNC.COLLECTIVE R4, `(.L_x_1202) ;  /* 0x0000000004087348 */ /* 0x008fea0003c00000 */
[----:B------:R1:W2:Y:S02]  /*2cf20*/  SHFL.BFLY P0, R0, R2, R0, R3 ;  /* 0x0c00000002007389 */ /* 0x0002a40000000003 */
[----:B-123--:R-:W-:Y:S01]  /*2cf30*/  ENDCOLLECTIVE ;  /* 0x000000000000791b */ /* 0x00efe20003800000 */
.L_x_1202:
[----:B------:R-:W-:Y:S02]  /*2cf40*/  MOV R5, R0 ;  /* 0x0000000000057202 */ /* 0x000fe40000000f00 */
[----:B------:R-:W-:-:S03]  /*2cf50*/  MOV R0, 0x1 ;  /* 0x0000000100007802 */ /* 0x000fc60000000f00 */
[----:B------:R-:W-:-:S04]  /*2cf60*/  FADD.FTZ R5, R5, R8 ;  /* 0x0000000805057221 */ /* 0x000fc80000010000 */
[----:B------:R-:W-:-:S07]  /*2cf70*/  IMAD.MOV.U32 R2, RZ, RZ, R5 ;  /* 0x000000ffff027224 */ /* 0x000fce00078e0005 */
[----:B------:R-:W-:Y:S05]  /*2cf80*/  WARPSYNC.COLLECTIVE R4, `(.L_x_1203) ;  /* 0x0000000004087348 */ /* 0x000fea0003c00000 */
[----:B------:R1:W2:Y:S02]  /*2cf90*/  SHFL.BFLY P0, R0, R2, R0, R3 ;  /* 0x0c00000002007389 */ /* 0x0002a40000000003 */
[----:B-12---:R-:W-:Y:S01]  /*2cfa0*/  ENDCOLLECTIVE ;  /* 0x000000000000791b */ /* 0x006fe20003800000 */
.L_x_1203:
[----:B------:R-:W-:Y:S01]  /*2cfb0*/  IMAD.MOV.U32 R6, RZ, RZ, R0 ;  /* 0x000000ffff067224 */ /* 0x000fe200078e0000 */
[----:B------:R-:W-:Y:S02]  /*2cfc0*/  MOV R0, 0x2 ;  /* 0x0000000200007802 */ /* 0x000fe40000000f00 */
[----:B------:R-:W-:Y:S01]  /*2cfd0*/  MOV R2, R7 ;  /* 0x0000000700027202 */ /* 0x000fe20000000f00 */
[----:B------:R-:W-:-:S07]  /*2cfe0*/  FADD.FTZ R17, R5, R6 ;  /* 0x0000000605117221 */ /* 0x000fce0000010000 */
[----:B------:R-:W-:Y:S05]  /*2cff0*/  WARPSYNC.COLLECTIVE R4, `(.L_x_1204) ;  /* 0x0000000004087348 */ /* 0x000fea0003c00000 */
[----:B------:R1:W2:Y:S02]  /*2d000*/  SHFL.BFLY P0, R0, R2, R0, R3 ;  /* 0x0c00000002007389 */ /* 0x0002a40000000003 */
[----:B-12---:R-:W-:Y:S01]  /*2d010*/  ENDCOLLECTIVE ;  /* 0x000000000000791b */ /* 0x006fe20003800000 */
.L_x_1204:
[----:B------:R-:W-:Y:S01]  /*2d020*/  IMAD.MOV.U32 R2, RZ, RZ, R0 ;  /* 0x000000ffff027224 */ /* 0x000fe200078e0000 */
[----:B------:R-:W-:-:S03]  /*2d030*/  MOV R0, 0x1 ;  /* 0x0000000100007802 */ /* 0x000fc60000000f00 */
[----:B------:R-:W-:-:S07]  /*2d040*/  FADD.FTZ R2, R2, R7 ;  /* 0x0000000702027221 */ /* 0x000fce0000010000 */
[----:B------:R-:W-:Y:S05]  /*2d050*/  WARPSYNC.COLLECTIVE R4, `(.L_x_1205) ;  /* 0x0000000004087348 */ /* 0x000fea0003c00000 */
[----:B------:R1:W2:Y:S02]  /*2d060*/  SHFL.BFLY P0, R0, R2, R0, R3 ;  /* 0x0c00000002007389 */ /* 0x0002a40000000003 */
[----:B-12---:R-:W-:Y:S01]  /*2d070*/  ENDCOLLECTIVE ;  /* 0x000000000000791b */ /* 0x006fe20003800000 */
.L_x_1205:
[----:B------:R-:W-:Y:S01]  /*2d080*/  MOV R3, R0 ;  /* 0x0000000000037202 */ /* 0x000fe20000000f00 */
[----:B------:R-:W-:Y:S06]  /*2d090*/  BRA `(.L_x_1206) ;  /* 0xffffffe800cc7947 */ /* 0x000fec000383ffff */
.L_x_1207:
        /* <DEDUP_REMOVED lines=14> */
.L_x_7846:


//--------------------- .text._ZN5flash24flash_fwd_splitkv_kernelI23Flash_fwd_kernel_traitsILi64ELi64ELi256ELi4ELb0ELb0EN7cutlass6half_tE19Flash_kernel_traitsILi64ELi64ELi256ELi4ES3_EELb1ELb0ELb0ELb0ELb0ELb1ELb0ELb1EEEvNS_16Flash_fwd_paramsE --------------------------
	.section	.text._ZN5flash24flash_fwd_splitkv_kernelI23Flash_fwd_kernel_traitsILi64ELi64ELi256ELi4ELb0ELb0EN7cutlass6half_tE19Flash_kernel_traitsILi64ELi64ELi256ELi4ES3_EELb1ELb0ELb0ELb0ELb0ELb1ELb0ELb1EEEvNS_16Flash_fwd_paramsE,"ax",@progbits
	.align	128
        .global         _ZN5flash24flash_fwd_splitkv_kernelI23Flash_fwd_kernel_traitsILi64ELi64ELi256ELi4ELb0ELb0EN7cutlass6half_tE19Flash_kernel_traitsILi64ELi64ELi256ELi4ES3_EELb1ELb0ELb0ELb0ELb0ELb1ELb0ELb1EEEvNS_16Flash_fwd_paramsE
        .type           _ZN5flash24flash_fwd_splitkv_kernelI23Flash_fwd_kernel_traitsILi64ELi64ELi256ELi4ELb0ELb0EN7cutlass6half_tE19Flash_kernel_traitsILi64ELi64ELi256ELi4ES3_EELb1ELb0ELb0ELb0ELb0ELb1ELb0ELb1EEEvNS_16Flash_fwd_paramsE,@function
        .size           _ZN5flash24flash_fwd_splitkv_kernelI23Flash_fwd_kernel_traitsILi64ELi64ELi256ELi4ELb0ELb0EN7cutlass6half_tE19Flash_kernel_traitsILi64ELi64ELi256ELi4ES3_EELb1ELb0ELb0ELb0ELb0ELb1ELb0ELb1EEEvNS_16Flash_fwd_paramsE,(.L_x_7847 - _ZN5flash24flash_fwd_splitkv_kernelI23Flash_fwd_kernel_traitsILi64ELi64ELi256ELi4ELb0ELb0EN7cutlass6half_tE19Flash_kernel_traitsILi64ELi64ELi256ELi4ES3_EELb1ELb0ELb0ELb0ELb0ELb1ELb0ELb1EEEvNS_16Flash_fwd_paramsE)
        .other          _ZN5flash24flash_fwd_splitkv_kernelI23Flash_fwd_kernel_traitsILi64ELi64ELi256ELi4ELb0ELb0EN7cutlass6half_tE19Flash_kernel_traitsILi64ELi64ELi256ELi4ES3_EELb1ELb0ELb0ELb0ELb0ELb1ELb0ELb1EEEvNS_16Flash_fwd_paramsE,@"STO_CUDA_ENTRY STV_DEFAULT"
_ZN5flash24flash_fwd_splitkv_kernelI23Flash_fwd_kernel_traitsILi64ELi64ELi256ELi4ELb0ELb0EN7cutlass6half_tE19Flash_kernel_traitsILi64ELi64ELi256ELi4ES3_EELb1ELb0ELb0ELb0ELb0ELb1ELb0ELb1EEEvNS_16Flash_fwd_paramsE:
.text._ZN5flash24flash_fwd_splitkv_kernelI23Flash_fwd_kernel_traitsILi64ELi64ELi256ELi4ELb0ELb0EN7cutlass6half_tE19Flash_kernel_traitsILi64ELi64ELi256ELi4ES3_EELb1ELb0ELb0ELb0ELb0ELb1ELb0ELb1EEEvNS_16Flash_fwd_paramsE:
[----:B------:R-:W1:Y:S08]  /*0000*/  LDC R1, c[0x0][0x28] ;  /* 0x00000a00ff017b82 */ /* 0x000e700000000800 */
[----:B------:R-:W2:Y:S01]  /*0010*/  LDC.64 R22, c[0x0][0x198] ;  /* 0x00006600ff167b82 */ /* 0x000ea20000000a00 */
[----:B------:R-:W-:Y:S01]  /*0020*/  BSSY B3, `(.L_x_1208) ;  /* 0x0000003000037945 */ /* 0x000fe20003800000 */
[----:B-1----:R-:W-:-:S06]  /*0030*/  IADD3 R1, R1, -0x188, RZ ;  /* 0xfffffe7801017810 */ /* 0x002fcc0007ffe0ff */
[----:B--2---:R-:W-:Y:S05]  /*0040*/  CALL.REL.NOINC `($_ZN5flash24flash_fwd_splitkv_kernelI23Flash_fwd_kernel_traitsILi64ELi64ELi256ELi4ELb0ELb0EN7cutlass6half_tE19Flash_kernel_traitsILi64ELi64ELi256ELi4ES3_EELb1ELb0ELb0ELb0ELb0ELb1ELb0ELb1EEEvNS_16Flash_fwd_paramsE$_ZN5flash30compute_attn_1rowblock_splitkvI23Flash_fwd_kernel_traitsILi64ELi64ELi256ELi4ELb0ELb0EN7cutlass6half_tE19Flash_kernel_traitsILi64ELi64ELi256ELi4ES3_EELb1ELb0ELb0ELb0ELb0ELb1ELb0ELb1ENS_16Flash_fwd_paramsEEEvRKT8_iiiii) ;  /* 0x0000000000087944 */ /* 0x004fea0003c00000 */
[----:B------:R-:W-:Y:S05]  /*0050*/  BSYNC B3 ;  /* 0x0000000000037941 */ /* 0x000fea0003800000 */
.L_x_1208:
[----:B------:R-:W-:Y:S05]  /*0060*/  EXIT ;  /* 0x000000000000794d */ /* 0x000fea0003800000 */
        .type           $_ZN5flash24flash_fwd_splitkv_kernelI23Flash_fwd_kernel_traitsILi64ELi64ELi256ELi4ELb0ELb0EN7cutlass6half_tE19Flash_kernel_traitsILi64ELi64ELi256ELi4ES3_EELb1ELb0ELb0ELb0ELb0ELb1ELb0ELb1EEEvNS_16Flash_fwd_paramsE$_ZN5flash30compute_attn_1rowblock_splitkvI23Flash_fwd_kernel_traitsILi64ELi64ELi256ELi4ELb0ELb0EN7cutlass6half_tE19Flash_kernel_traitsILi64ELi64ELi256ELi4ES3_EELb1ELb0ELb0ELb0ELb0ELb1ELb0ELb1ENS_16Flash_fwd_paramsEEEvRKT8_iiiii,@function
        .size           $_ZN5flash24flash_fwd_splitkv_kernelI23Flash_fwd_kernel_traitsILi64ELi64ELi256ELi4ELb0ELb0EN7cutlass6half_tE19Flash_kernel_traitsILi64ELi64ELi256ELi4ES3_EELb1ELb0ELb0ELb0ELb0ELb1ELb0ELb1EEEvNS_16Flash_fwd_paramsE$_ZN5flash30compute_attn_1rowblock_splitkvI23Flash_fwd_kernel_traitsILi64ELi64ELi256ELi4ELb0ELb0EN7cutlass6half_tE19Flash_kernel_traitsILi64ELi64ELi256ELi4ES3_EELb1ELb0ELb0ELb0ELb0ELb1ELb0ELb1ENS_16Flash_fwd_paramsEEEvRKT8_iiiii,(.L_x_7847 - $_ZN5flash24flash_fwd_splitkv_kernelI23Flash_fwd_kernel_traitsILi64ELi64ELi256ELi4ELb0ELb0EN7cutlass6half_tE19Flash_kernel_traitsILi64ELi64ELi256ELi4ES3_EELb1ELb0ELb0ELb0ELb0ELb1ELb0ELb1EEEvNS_16Flash_fwd_paramsE$_ZN5flash30compute_attn_1rowblock_splitkvI23Flash_fwd_kernel_traitsILi64ELi64ELi256ELi4ELb0ELb0EN7cutlass6half_tE19Flash_kernel_traitsILi64ELi64ELi256ELi4ES3_EELb1ELb0ELb0ELb0ELb0ELb1ELb0ELb1ENS_16Flash_fwd_paramsEEEvRKT8_iiiii)
$_ZN5flash24flash_fwd_splitkv_kernelI23Flash_fwd_kernel_traitsILi64ELi64ELi256ELi4ELb0ELb0EN7cutlass6half_tE19Flash_kernel_traitsILi64ELi64ELi256ELi4ES3_EELb1ELb0ELb0ELb0ELb0ELb1ELb0ELb1EEEvNS_16Flash_fwd_paramsE$_ZN5flash30compute_attn_1rowblock_splitkvI23Flash_fwd_kernel_traitsILi64ELi64ELi256ELi4ELb0ELb0EN7cutlass6half_tE19Flash_kernel_traitsILi64ELi64ELi256ELi4ES3_EELb1ELb0ELb0ELb0ELb0ELb1ELb0ELb1ENS_16Flash_fwd_paramsEEEvRKT8_iiiii:
        /* <DEDUP_REMOVED lines=30> */
.L_x_1210:
[----:B------:R-:W-:Y:S05]  /*0250*/  BSYNC B0 ;  /* 0x0000000000007941 */ /* 0x000fea0003800000 */
.L_x_1209:
        /* <DEDUP_REMOVED lines=8> */
.L_x_1212:
[----:B------:R3:W5:Y:S02]  /*02e0*/  LD.E R0, desc[UR6][R22.64+0xb8] ;  /* 0x0000b80616007980 */ /* 0x000764000c101900 */
.L_x_1213:
[----:B------:R-:W-:Y:S05]  /*02f0*/  BSYNC B0 ;  /* 0x0000000000007941 */ /* 0x000fea0003800000 */
.L_x_1211:
        /* <DEDUP_REMOVED lines=10> */
.L_x_1215:
[----:B------:R-:W2:Y:S01]  /*03a0*/  LD.E.64 R2, desc[UR6][R22.64+0x108] ;  /* 0x0001080616027980 */ /* 0x000ea2000c101b00 */
[----:B------:R-:W-:Y:S01]  /*03b0*/  BSSY B0, `(.L_x_1217) ;  /* 0x0000006000007945 */ /* 0x000fe20003800000 */
[----:B------:R-:W-:Y:S01]  /*03c0*/  IMAD.MOV.U32 R0, RZ, RZ, RZ ;  /* 0x000000ffff007224 */ /* 0x000fe200078e00ff */
[----:B--2---:R-:W-:-:S04]  /*03d0*/  ISETP.NE.U32.AND P0, PT, R2, RZ, PT ;  /* 0x000000ff0200720c */ /* 0x004fc80003f05070 */
[----:B------:R-:W-:-:S13]  /*03e0*/  ISETP.NE.AND.EX P0, PT, R3, RZ, PT, P0 ;  /* 0x000000ff0300720c */ /* 0x000fda0003f05300 */
[----:B------:R-:W-:Y:S05]  /*03f0*/  @!P0 BRA `(.L_x_1218) ;  /* 0x0000000000048947 */ /* 0x000fea0003800000 */
[----:B------:R2:W5:Y:S02]  /*0400*/  LD.E R0, desc[UR6][R22.64+0xbc] ;  /* 0x0000bc0616007980 */ /* 0x000564000c101900 */
.L_x_1218:
[----:B------:R-:W-:Y:S05]  /*0410*/  BSYNC B0 ;  /* 0x0000000000007941 */ /* 0x000fea0003800000 */
.L_x_1217:
[----:B-----5:R-:W-:Y:S02]  /*0420*/  IADD3 R211, R119, R0, RZ ;  /* 0x0000000077d37210 */ /* 0x020fe40007ffe0ff */
.L_x_1216:
[----:B------:R-:W-:Y:S05]  /*0430*/  BSYNC B1 ;  /* 0x0000000000017941 */ /* 0x000fea0003800000 */
.L_x_1214:
[----:B------:R-:W4:Y:S01]  /*0440*/  S2R R38, SR_CTAID.X ;  /* 0x0000000000267919 */ /* 0x000f220000002500 */
[----:B------:R-:W-:Y:S01]  /*0450*/  MOV R28, 0x50 ;  /* 0x00000050001c7802 */ /* 0x000fe20000000f00 */
[----:B------:R-:W-:-:S03]  /*0460*/  IMAD.MOV.U32 R3, RZ, RZ, 0x0 ;  /* 0x00000000ff037424 */ /* 0x000fc600078e00ff */
[----:B------:R-:W-:Y:S01]  /*0470*/  MOV R2, R28 ;  /* 0x0000001c00027202 */ /* 0x000fe20000000f00 */
[----:B----4-:R-:W-:-:S05]  /*0480*/  IMAD.SHL.U32 R30, R38, 0x40, RZ ;  /* 0x00000040261e7824 */ /* 0x010fca00078e00ff */
[----:B------:R-:W-:-:S13]  /*0490*/  ISETP.GT.AND P0, PT, R8, R30, PT ;  /* 0x0000001e0800720c */ /* 0x000fda0003f04270 */
[----:B-123--:R-:W-:Y:S05]  /*04a0*/  @!P0 RET.REL.NODEC R2 `(_ZN5flash24flash_fwd_splitkv_kernelI23Flash_fwd_kernel_traitsILi64ELi64ELi256ELi4ELb0ELb0EN7cutlass6half_tE19Flash_kernel_traitsILi64ELi64ELi256ELi4ES3_EELb1ELb0ELb0ELb0ELb0ELb1ELb0ELb1EEEvNS_16Flash_fwd_paramsE) ;  /* 0xfffffff802d48950 */ /* 0x00efea0003c3ffff */
        /* <DEDUP_REMOVED lines=87> */
.L_x_1221:
[----:B------:R-:W-:Y:S05]  /*0a20*/  BSYNC B0 ;  /* 0x0000000000007941 */ /* 0x000fea0003800000 */
.L_x_1220:
        /* <DEDUP_REMOVED lines=20> */
.L_x_1223:
[----:B------:R-:W-:Y:S05]  /*0b70*/  BSYNC B0 ;  /* 0x0000000000007941 */ /* 0x000fea0003800000 */
.L_x_1222:
        /* <DEDUP_REMOVED lines=13> */
.L_x_1225:
[----:B------:R-:W-:Y:S05]  /*0c50*/  BSYNC B0 ;  /* 0x0000000000007941 */ /* 0x000fea0003800000 */
.L_x_1224:
        /* <DEDUP_REMOVED lines=12> */
.L_x_1227:
[----:B------:R-:W-:Y:S05]  /*0d20*/  BSYNC B0 ;  /* 0x0000000000007941 */ /* 0x000fea0003800000 */
.L_x_1226:
[----:B---3--:R-:W-:Y:S01]  /*0d30*/  MOV R2, R28 ;  /* 0x0000001c00027202 */ /* 0x008fe20000000f00 */
[----:B------:R-:W-:Y:S01]  /*0d40*/  @!P6 ST.E desc[UR6][R14.64], R16 ;  /* 0x000000100e00e985 */ /* 0x000fe2000c101906 */
[----:B------:R-:W-:-:S03]  /*0d50*/  MOV R3, 0x0 ;  /* 0x0000000000037802 */ /* 0x000fc60000000f00 */
[----:B------:R-:W-:Y:S04]  /*0d60*/  @!P5 ST.E desc[UR6][R14.64+0x40], R13 ;  /* 0x0000400d0e00d985 */ /* 0x000fe8000c101906 */
[----:B------:R1:W-:Y:S02]  /*0d70*/  @!P4 ST.E desc[UR6][R14.64+0x80], R12 ;  /* 0x0000800c0e00c985 */ /* 0x0003e4000c101906 */
[----:B-12--5:R-:W-:Y:S05]  /*0d80*/  @P3 RET.REL.NODEC R2 `(_ZN5flash24flash_fwd_splitkv_kernelI23Flash_fwd_kernel_traitsILi64ELi64ELi256ELi4ELb0ELb0EN7cutlass6half_tE19Flash_kernel_traitsILi64ELi64ELi256ELi4ES3_EELb1ELb0ELb0ELb0ELb0ELb1ELb0ELb1EEEvNS_16Flash_fwd_paramsE) ;  /* 0xfffffff0029c3950 */ /* 0x026fea0003c3ffff */
[----:B------:R-:W-:Y:S02]  /*0d90*/  MOV R0, 0x7f800000 ;  /* 0x7f80000000007802 */ /* 0x000fe40000000f00 */
[----:B------:R-:W-:Y:S02]  /*0da0*/  MOV R2, R28 ;  /* 0x0000001c00027202 */ /* 0x000fe40000000f00 */
[----:B------:R-:W-:Y:S01]  /*0db0*/  MOV R3, 0x0 ;  /* 0x0000000000037802 */ /* 0x000fe20000000f00 */
[----:B------:R1:W-:Y:S03]  /*0dc0*/  ST.E desc[UR6][R14.64+0xc0], R0 ;  /* 0x0000c0000e007985 */ /* 0x0003e6000c101906 */
[----:B-1----:R-:W-:Y:S05]  /*0dd0*/  RET.REL.NODEC R2 `(_ZN5flash24flash_fwd_splitkv_kernelI23Flash_fwd_kernel_traitsILi64ELi64ELi256ELi4ELb0ELb0EN7cutlass6half_tE19Flash_kernel_traitsILi64ELi64ELi256ELi4ES3_EELb1ELb0ELb0ELb0ELb0ELb1ELb0ELb1EEEvNS_16Flash_fwd_paramsE) ;  /* 0xfffffff002887950 */ /* 0x002fea0003c3ffff */
.L_x_1219:
        /* <DEDUP_REMOVED lines=117> */
.L_x_1229:
        /* <DEDUP_REMOVED lines=85> */
.L_x_1230:
[----:B------:R-:W-:Y:S05]  /*1a80*/  BSYNC B0 ;  /* 0x0000000000007941 */ /* 0x000fea0003800000 */
.L_x_1228:
[----:B------:R-:W2:Y:S01]  /*1a90*/  LDL R34, [R1+0x18] ;  /* 0x0000180001227983 */ /* 0x000ea20000100800 */
[----:B------:R-:W-:-:S03]  /*1aa0*/  ISETP.NE.AND P0, PT, R40, -0x1, PT ;  /* 0xffffffff2800780c */ /* 0x000fc60003f05270 */
[----:B------:R-:W3:Y:S04]  /*1ab0*/  LDL R36, [R1+0x1c] ;  /* 0x00001c0001247983 */ /* 0x000ee80000100800 */
[----:B------:R-:W4:Y:S04]  /*1ac0*/  LD.E.64 R4, desc[UR6][R22.64+0x30] ;  /* 0x0000300616047980 */ /* 0x000f28000c101b00 */
[----:B------:R-:W4:Y:S04]  /*1ad0*/  LD.E R14, desc[UR6][R22.64+0xc0] ;  /* 0x0000c006160e7980 */ /* 0x000f28000c101900 */
[----:B------:R-:W4:Y:S04]  /*1ae0*/  @!P0 LD.E.64 R6, desc[UR6][R22.64+0x18] ;  /* 0x0000180616068980 */ /* 0x000f28000c101b00 */
[----:B------:R-:W4:Y:S04]  /*1af0*/  LD.E.64 R10, desc[UR6][R22.64+0x48] ;  /* 0x00004806160a7980 */ /* 0x000f28000c101b00 */
[----:B------:R-:W4:Y:S04]  /*1b00*/  LD.E.64 R18, desc[UR6][R22.64+0x10] ;  /* 0x0000100616127980 */ /* 0x000f28000c101b00 */
[----:B------:R-:W4:Y:S04]  /*1b10*/  LD.E.64 R24, desc[UR6][R22.64+0x8] ;  /* 0x0000080616187980 */ /* 0x000f28000c101b00 */
[----:B------:R1:W5:Y:S04]  /*1b20*/  @P4 LD.E R31, desc[UR6][R32.64] ;  /* 0x00000006201f4980 */ /* 0x000368000c101900 */
        /* <DEDUP_REMOVED lines=20> */
[----:B------:R-:W-:-:S02]  /*1c70*/  IMAD.SHL.U32 R116, R190, 0x10, RZ ;  /* 0x00000010be747824 */ /* 0x000fc400078e00ff */
[-C--:B--2---:R-:W-:Y:S02]  /*1c80*/  IMAD R0, R21, R34.reuse, RZ ;  /* 0x0000002215007224 */ /* 0x084fe400078e02ff */
        /* <DEDUP_REMOVED lines=11> */
[----:B------:R-:W-:Y:S01]  /*1d40*/  @!P0 IMAD.WIDE.U32 R6, R6, R37, RZ ;  /* 0x0000002506068225 */ /* 0x000fe200078e00ff */
[----:B------:R1:W-:Y:S03]  /*1d50*/  STL [R1], R14 ;  /* 0x0000000e01007387 */ /* 0x0003e60000100800 */
[----:B------:R-:W-:-:S04]  /*1d60*/  IMAD.WIDE.U32 R8, R16, R28, R2 ;  /* 0x0000001c10087225 */ /* 0x000fc800078e0002 */
[----:B------:R-:W-:Y:S01]  /*1d70*/  @P0 IMAD.WIDE.U32 R2, R4, R40, RZ ;  /* 0x0000002804020225 */ /* 0x000fe200078e00ff */
[----:B------:R-:W-:-:S03]  /*1d80*/  LOP3.LUT R12, R248, 0xfffffff8, RZ, 0xc0, !PT ;  /* 0xfffffff8f80c7812 */ /* 0x000fc600078ec0ff */
[----:B------:R-:W-:Y:S01]  /*1d90*/  @!P0 IMAD.MOV.U32 R2, RZ, RZ, R6 ;  /* 0x000000ffff028224 */ /* 0x000fe200078e0006 */
[----:B------:R-:W-:Y:S01]  /*1da0*/  SHF.R.S32.HI R6, RZ, 0x1f, R39 ;  /* 0x0000001fff067819 */ /* 0x000fe20000011427 */
[----:B------:R-:W-:-:S03]  /*1db0*/  IMAD.IADD R247, R0, 0x1, -R12 ;  /* 0x0000000100f77824 */ /* 0x000fc600078e0a0c */
[----:B------:R-:W-:Y:S01]  /*1dc0*/  IADD3 R2, P1, R132, R2, RZ ;  /* 0x0000000284027210 */ /* 0x000fe20007f3e0ff */
[----:B-1----:R-:W-:-:S05]  /*1dd0*/  @P0 IMAD R14, R5, R40, RZ ;  /* 0x00000028050e0224 */ /* 0x002fca00078e02ff */
[----:B------:R-:W-:Y:S01]  /*1de0*/  @P0 IADD3 R3, R3, R14, RZ ;  /* 0x0000000e03030210 */ /* 0x000fe20007ffe0ff */
[----:B------:R-:W-:Y:S02]  /*1df0*/  @!P0 IMAD.IADD R3, R7, 0x1, R15 ;  /* 0x0000000107038824 */ /* 0x000fe400078e020f */
        /* <DEDUP_REMOVED lines=46> */
[----:B------:R-:W-:-:S02]  /*20e0*/  SHF.L.U32 R28, R217, 0x2, RZ ;  /* 0x00000002d91c7819 */ /* 0x000fc400000006ff */
[----:B------:R-:W-:Y:S02]  /*20f0*/  SEL R186, R0, 0xfffffff0, !P1 ;  /* 0xfffffff000ba7807 */ /* 0x000fe40004800000 */
        /* <DEDUP_REMOVED lines=236> */
.L_x_1335:
[----:B------:R-:W-:Y:S01]  /*2fc0*/  LOP3.LUT R33, R33, 0xfffffeff, RZ, 0xc0, !PT ;  /* 0xfffffeff21217812 */ /* 0x000fe200078ec0ff */
[----:B--2---:R-:W2:Y:S01]  /*2fd0*/  LDL R0, [R1] ;  /* 0x0000000001007983 */ /* 0x004ea20000100800 */
[----:B------:R-:W-:Y:S01]  /*2fe0*/  IMAD.SHL.U32 R20, R19, 0x100, RZ ;  /* 0x0000010013147824 */ /* 0x000fe200078e00ff */
[----:B------:R-:W-:Y:S03]  /*2ff0*/  BSSY B2, `(.L_x_1232) ;  /* 0x0000cb0000027945 */ /* 0x000fe60003800000 */
[----:B------:R-:W-:Y:S04]  /*3000*/  VIADD R18, R20, 0xffffff00 ;  /* 0xffffff0014127836 */ /* 0x000fe80000000000 */
[--C-:B------:R-:W-:Y:S02]  /*3010*/  IMAD.IADD R66, R211, 0x1, -R18.reuse ;  /* 0x00000001d3427824 */ /* 0x100fe400078e0a12 */
[----:B------:R-:W-:Y:S01]  /*3020*/  IMAD.IADD R67, R119, 0x1, -R18 ;  /* 0x0000000177437824 */ /* 0x000fe200078e0a12 */
[----:B--2---:R-:W-:Y:S04]  /*3030*/  ISETP.GE.AND P0, PT, R132, R0, PT ;  /* 0x000000008400720c */ /* 0x004fe80003f06270 */
        /* <DEDUP_REMOVED lines=8> */
[----:B------:R-:W-:Y:S02]  /*30c0*/  @!P6 IADD3 R24, P2, R48, R192, RZ ;  /* 0x000000c03018e210 */ /* 0x000fe40007f5e0ff */
[C---:B------:R-:W-:Y:S02]  /*30d0*/  @!P6 LEA R14, P1, R168.reuse, R73, 0x1 ;  /* 0x00000049a80ee211 */ /* 0x040fe400078208ff */
[----:B------:R-:W-:Y:S01]  /*30e0*/  @P6 LOP3.LUT R33, R33, 0x100, RZ, 0xfc, !PT ;  /* 0x0000010021216812 */ /* 0x000fe200078efcff */
[----:B------:R-:W-:Y:S01]  /*30f0*/  @!P6 IMAD.X R25, R49, 0x1, R193, P2 ;  /* 0x000000013119e824 */ /* 0x000fe200010e06c1 */
[----:B------:R-:W-:Y:S02]  /*3100*/  @!P6 LEA.HI.X R15, R168, R72, R216, 0x1, P1 ;  /* 0x00000048a80fe211 */ /* 0x000fe400008f0cd8 */
[----:B---34-:R-:W-:Y:S02]  /*3110*/  @!P5 IADD3 R10, P1, R73, R209, RZ ;  /* 0x000000d1490ad210 */ /* 0x018fe40007f3e0ff */
        /* <DEDUP_REMOVED lines=8> */
[-C--:B------:R-:W-:Y:S02]  /*31a0*/  ISETP.LT.OR P2, PT, R92, R67.reuse, P2 ;  /* 0x000000435c00720c */ /* 0x080fe40001741670 */
        /* <DEDUP_REMOVED lines=33> */
[----:B------:R-:W-:Y:S02]  /*33c0*/  ISETP.GE.OR P1, PT, R89, R66, P0 ;  /* 0x000000425900720c */ /* 0x000fe40000726670 */
[----:B------:R-:W-:Y:S02]  /*33d0*/  LOP3.LUT R33, R33, 0xfffffffd, RZ, 0xc0, !PT ;  /* 0xfffffffd21217812 */ /* 0x000fe400078ec0ff */
[-C--:B------:R-:W-:Y:S11]  /*33e0*/  ISETP.LT.OR P2, PT, R89, R67.reuse, P1 ;  /* 0x000000435900720c */ /* 0x080ff60000f41670 */
        /* <DEDUP_REMOVED lines=224> */
.L_x_1236:
[----:B------:R-:W-:Y:S05]  /*41f0*/  BSYNC B0 ;  /* 0x0000000000007941 */ /* 0x000fea0003800000 */
.L_x_1235:
        /* <DEDUP_REMOVED lines=61> */
.L_x_1238:
[----:B------:R-:W-:Y:S05]  /*45d0*/  BSYNC B0 ;  /* 0x0000000000007941 */ /* 0x000fea0003800000 */
.L_x_1237:
        /* <DEDUP_REMOVED lines=64> */
.L_x_1240:
[----:B------:R-:W-:Y:S05]  /*49e0*/  BSYNC B0 ;  /* 0x0000000000007941 */ /* 0x000fea0003800000 */
.L_x_1239:
        /* <DEDUP_REMOVED lines=71> */
.L_x_1242:
[----:B------:R-:W-:Y:S05]  /*4e60*/  BSYNC B0 ;  /* 0x0000000000007941 */ /* 0x000fea0003800000 */
.L_x_1241:
        /* <DEDUP_REMOVED lines=64> */
.L_x_1244:
[----:B------:R-:W-:Y:S05]  /*5270*/  BSYNC B0 ;  /* 0x0000000000007941 */ /* 0x000fea0003800000 */
.L_x_1243:
        /* <DEDUP_REMOVED lines=71> */
.L_x_1246:
[----:B------:R-:W-:Y:S05]  /*56f0*/  BSYNC B0 ;  /* 0x0000000000007941 */ /* 0x000fea0003800000 */
.L_x_1245:
        /* <DEDUP_REMOVED lines=71> */
.L_x_1248:
[----:B------:R-:W-:Y:S05]  /*5b70*/  BSYNC B0 ;  /* 0x0000000000007941 */ /* 0x000fea0003800000 */
.L_x_1247:
        /* <DEDUP_REMOVED lines=71> */
.L_x_1250:
[----:B------:R-:W-:Y:S05]  /*5ff0*/  BSYNC B0 ;  /* 0x0000000000007941 */ /* 0x000fea0003800000 */
.L_x_1249:
        /* <DEDUP_REMOVED lines=65> */
.L_x_1252:
[----:B------:R-:W-:Y:S05]  /*6410*/  BSYNC B0 ;  /* 0x0000000000007941 */ /* 0x000fea0003800000 */
.L_x_1251:
        /* <DEDUP_REMOVED lines=71> */
.L_x_1254:
[----:B------:R-:W-:Y:S05]  /*6890*/  BSYNC B0 ;  /* 0x0000000000007941 */ /* 0x000fea0003800000 */
.L_x_1253:
        /* <DEDUP_REMOVED lines=69> */
.L_x_1256:
[----:B------:R-:W-:Y:S05]  /*6cf0*/  BSYNC B0 ;  /* 0x0000000000007941 */ /* 0x000fea0003800000 */
.L_x_1255:
        /* <DEDUP_REMOVED lines=80> */
.L_x_1258:
[----:B------:R-:W-:Y:S05]  /*7200*/  BSYNC B0 ;  /* 0x0000000000007941 */ /* 0x000fea0003800000 */
.L_x_1257:
        /* <DEDUP_REMOVED lines=68> */
.L_x_1260:
[----:B------:R-:W-:Y:S05]  /*7650*/  BSYNC B0 ;  /* 0x0000000000007941 */ /* 0x000fea0003800000 */
.L_x_1259:
        /* <DEDUP_REMOVED lines=68> */
.L_x_1262:
[----:B------:R-:W-:Y:S05]  /*7aa0*/  BSYNC B0 ;  /* 0x0000000000007941 */ /* 0x000fea0003800000 */
.L_x_1261:
        /* <DEDUP_REMOVED lines=68> */
.L_x_1264:
[----:B------:R-:W-:Y:S05]  /*7ef0*/  BSYNC B0 ;  /* 0x0000000000007941 */ /* 0x000fea0003800000 */
.L_x_1263:
        /* <DEDUP_REMOVED lines=68> */
.L_x_1266:
[----:B------:R-:W-:Y:S05]  /*8340*/  BSYNC B0 ;  /* 0x0000000000007941 */ /* 0x000fea0003800000 */
.L_x_1265:
        /* <DEDUP_REMOVED lines=10> */
.L_x_1234:
        /* <DEDUP_REMOVED lines=100> */
.L_x_1271:
[----:B------:R-:W-:Y:S05]  /*8a30*/  BSYNC B0 ;  /* 0x0000000000007941 */ /* 0x000fea0003800000 */
.L_x_1270:
[----:B-----5:R2:W-:Y:S02]  /*8a40*/  ST.E.128 desc[UR6][R34.64], R8 ;  /* 0x0000000822007985 */ /* 0x0205e4000c101d06 */
.L_x_1269:
[----:B------:R-:W-:Y:S05]  /*8a50*/  BSYNC B1 ;  /* 0x0000000000017941 */ /* 0x000fea0003800000 */
.L_x_1268:
[C---:B------:R-:W-:Y:S01]  /*8a60*/  ISETP.GE.AND P0, PT, R81.reuse, R66, PT ;  /* 0x000000425100720c */ /* 0x040fe20003f06270 */
[----:B------:R-:W-:Y:S03]  /*8a70*/  BSSY B1, `(.L_x_1272) ;  /* 0x0000064000017945 */ /* 0x000fe60003800000 */
[----:B------:R-:W-:Y:S04]  /*8a80*/  ISETP.GE.OR P0, PT, R132, R42, P0 ;  /* 0x0000002a8400720c */ /* 0x000fe80000706670 */
[----:B------:R-:W-:Y:S11]  /*8a90*/  ISETP.LT.OR P0, PT, R81, R67, P0 ;  /* 0x000000435100720c */ /* 0x000ff60000701670 */
[----:B------:R-:W-:Y:S02]  /*8aa0*/  @!UPT UIADD3 URZ, URZ, URZ, URZ ;  /* 0x0000003f3f3ff290 */ /* 0x000fe4000fffe03f */
[----:B------:R-:W-:Y:S05]  /*8ab0*/  @P0 BRA `(.L_x_1273) ;  /* 0x00000004007c0947 */ /* 0x000fea0003800000 */
[C---:B-1----:R-:W-:Y:S01]  /*8ac0*/  LEA R2, P0, R221.reuse, R71, 0x1 ;  /* 0x00000047dd027211 */ /* 0x042fe200078008ff */
        /* <DEDUP_REMOVED lines=92> */
.L_x_1275:
[----:B------:R-:W-:Y:S05]  /*9090*/  BSYNC B0 ;  /* 0x0000000000007941 */ /* 0x000fea0003800000 */
.L_x_1274:
[----:B-----5:R3:W-:Y:S02]  /*90a0*/  ST.E.128 desc[UR6][R34.64], R8 ;  /* 0x0000000822007985 */ /* 0x0207e4000c101d06 */
.L_x_1273:
[----:B------:R-:W-:Y:S05]  /*90b0*/  BSYNC B1 ;  /* 0x0000000000017941 */ /* 0x000fea0003800000 */
.L_x_1272:
        /* <DEDUP_REMOVED lines=99> */
.L_x_1279:
[----:B------:R-:W-:Y:S05]  /*96f0*/  BSYNC B0 ;  /* 0x0000000000007941 */ /* 0x000fea0003800000 */
.L_x_1278:
[----:B-----5:R4:W-:Y:S02]  /*9700*/  ST.E.128 desc[UR6][R34.64], R8 ;  /* 0x0000000822007985 */ /* 0x0209e4000c101d06 */
.L_x_1277:
[----:B------:R-:W-:Y:S05]  /*9710*/  BSYNC B1 ;  /* 0x0000000000017941 */ /* 0x000fea0003800000 */
.L_x_1276:
        /* <DEDUP_REMOVED lines=106> */
.L_x_1283:
[----:B------:R-:W-:Y:S05]  /*9dc0*/  BSYNC B0 ;  /* 0x0000000000007941 */ /* 0x000fea0003800000 */
.L_x_1282:
[----:B-----5:R2:W-:Y:S02]  /*9dd0*/  ST.E.128 desc[UR6][R34.64], R8 ;  /* 0x0000000822007985 */ /* 0x0205e4000c101d06 */
.L_x_1281:
[----:B------:R-:W-:Y:S05]  /*9de0*/  BSYNC B1 ;  /* 0x0000000000017941 */ /* 0x000fea0003800000 */
.L_x_1280:
        /* <DEDUP_REMOVED lines=99> */
.L_x_1287:
[----:B------:R-:W-:Y:S05]  /*a420*/  BSYNC B0 ;  /* 0x0000000000007941 */ /* 0x000fea0003800000 */
.L_x_1286:
[----:B-----5:R2:W-:Y:S02]  /*a430*/  ST.E.128 desc[UR6][R34.64], R8 ;  /* 0x0000000822007985 */ /* 0x0205e4000c101d06 */
.L_x_1285:
[----:B------:R-:W-:Y:S05]  /*a440*/  BSYNC B1 ;  /* 0x0000000000017941 */ /* 0x000fea0003800000 */
.L_x_1284:
        /* <DEDUP_REMOVED lines=106> */
.L_x_1291:
[----:B------:R-:W-:Y:S05]  /*aaf0*/  BSYNC B0 ;  /* 0x0000000000007941 */ /* 0x000fea0003800000 */
.L_x_1290:
[----:B-----5:R2:W-:Y:S02]  /*ab00*/  ST.E.128 desc[UR6][R34.64], R8 ;  /* 0x0000000822007985 */ /* 0x0205e4000c101d06 */
.L_x_1289:
[----:B------:R-:W-:Y:S05]  /*ab10*/  BSYNC B1 ;  /* 0x0000000000017941 */ /* 0x000fea0003800000 */
.L_x_1288:
        /* <DEDUP_REMOVED lines=106> */
.L_x_1295:
[----:B------:R-:W-:Y:S05]  /*b1c0*/  BSYNC B0 ;  /* 0x0000000000007941 */ /* 0x000fea0003800000 */
.L_x_1294:
[----:B-----5:R2:W-:Y:S02]  /*b1d0*/  ST.E.128 desc[UR6][R34.64], R8 ;  /* 0x0000000822007985 */ /* 0x0205e4000c101d06 */
.L_x_1293:
[----:B------:R-:W-:Y:S05]  /*b1e0*/  BSYNC B1 ;  /* 0x0000000000017941 */ /* 0x000fea0003800000 */
.L_x_1292:
        /* <DEDUP_REMOVED lines=106> */
.L_x_1299:
[----:B------:R-:W-:Y:S05]  /*b890*/  BSYNC B0 ;  /* 0x0000000000007941 */ /* 0x000fea0003800000 */
.L_x_1298:
[----:B-----5:R2:W-:Y:S02]  /*b8a0*/  ST.E.128 desc[UR6][R34.64], R8 ;  /* 0x0000000822007985 */ /* 0x0205e4000c101d06 */
.L_x_1297:
[----:B------:R-:W-:Y:S05]  /*b8b0*/  BSYNC B1 ;  /* 0x0000000000017941 */ /* 0x000fea0003800000 */
.L_x_1296:
        /* <DEDUP_REMOVED lines=99> */
.L_x_1303:
[----:B------:R-:W-:Y:S05]  /*bef0*/  BSYNC B0 ;  /* 0x0000000000007941 */ /* 0x000fea0003800000 */
.L_x_1302:
[----:B-----5:R2:W-:Y:S02]  /*bf00*/  ST.E.128 desc[UR6][R34.64], R8 ;  /* 0x0000000822007985 */ /* 0x0205e4000c101d06 */
.L_x_1301:
[----:B------:R-:W-:Y:S05]  /*bf10*/  BSYNC B1 ;  /* 0x0000000000017941 */ /* 0x000fea0003800000 */
.L_x_1300:
        /* <DEDUP_REMOVED lines=106> */
.L_x_1307:
[----:B------:R-:W-:Y:S05]  /*c5c0*/  BSYNC B0 ;  /* 0x0000000000007941 */ /* 0x000fea0003800000 */
.L_x_1306:
[----:B-----5:R2:W-:Y:S02]  /*c5d0*/  ST.E.128 desc[UR6][R34.64], R8 ;  /* 0x0000000822007985 */ /* 0x0205e4000c101d06 */
.L_x_1305:
[----:B------:R-:W-:Y:S05]  /*c5e0*/  BSYNC B1 ;  /* 0x0000000000017941 */ /* 0x000fea0003800000 */
.L_x_1304:
        /* <DEDUP_REMOVED lines=106> */
.L_x_1311:
[----:B------:R-:W-:Y:S05]  /*cc90*/  BSYNC B0 ;  /* 0x0000000000007941 */ /* 0x000fea0003800000 */
.L_x_1310:
[----:B-----5:R2:W-:Y:S02]  /*cca0*/  ST.E.128 desc[UR6][R34.64], R8 ;  /* 0x0000000822007985 */ /* 0x0205e4000c101d06 */
.L_x_1309:
[----:B------:R-:W-:Y:S05]  /*ccb0*/  BSYNC B1 ;  /* 0x0000000000017941 */ /* 0x000fea0003800000 */
.L_x_1308:
        /* <DEDUP_REMOVED lines=106> */
.L_x_1315:
[----:B------:R-:W-:Y:S05]  /*d360*/  BSYNC B0 ;  /* 0x0000000000007941 */ /* 0x000fea0003800000 */
.L_x_1314:
[----:B-----5:R2:W-:Y:S02]  /*d370*/  ST.E.128 desc[UR6][R34.64], R8 ;  /* 0x0000000822007985 */ /* 0x0205e4000c101d06 */
.L_x_1313:
[----:B------:R-:W-:Y:S05]  /*d380*/  BSYNC B1 ;  /* 0x0000000000017941 */ /* 0x000fea0003800000 */
.L_x_1312:
        /* <DEDUP_REMOVED lines=106> */
.L_x_1319:
[----:B------:R-:W-:Y:S05]  /*da30*/  BSYNC B0 ;  /* 0x0000000000007941 */ /* 0x000fea0003800000 */
.L_x_1318:
[----:B-----5:R2:W-:Y:S02]  /*da40*/  ST.E.128 desc[UR6][R34.64], R8 ;  /* 0x0000000822007985 */ /* 0x0205e4000c101d06 */
.L_x_1317:
[----:B------:R-:W-:Y:S05]  /*da50*/  BSYNC B1 ;  /* 0x0000000000017941 */ /* 0x000fea0003800000 */
.L_x_1316:
        /* <DEDUP_REMOVED lines=106> */
.L_x_1323:
[----:B------:R-:W-:Y:S05]  /*e100*/  BSYNC B0 ;  /* 0x0000000000007941 */ /* 0x000fea0003800000 */
.L_x_1322:
[----:B-----5:R2:W-:Y:S02]  /*e110*/  ST.E.128 desc[UR6][R34.64], R8 ;  /* 0x0000000822007985 */ /* 0x0205e4000c101d06 */
.L_x_1321:
[----:B------:R-:W-:Y:S05]  /*e120*/  BSYNC B1 ;  /* 0x0000000000017941 */ /* 0x000fea0003800000 */
.L_x_1320:
        /* <DEDUP_REMOVED lines=106> */
.L_x_1327:
[----:B------:R-:W-:Y:S05]  /*e7d0*/  BSYNC B0 ;  /* 0x0000000000007941 */ /* 0x000fea0003800000 */
.L_x_1326:
[----:B-----5:R2:W-:Y:S02]  /*e7e0*/  ST.E.128 desc[UR6][R34.64], R8 ;  /* 0x0000000822007985 */ /* 0x0205e4000c101d06 */
.L_x_1325:
[----:B------:R-:W-:Y:S05]  /*e7f0*/  BSYNC B1 ;  /* 0x0000000000017941 */ /* 0x000fea0003800000 */
.L_x_1324:
        /* <DEDUP_REMOVED lines=105> */
.L_x_1331:
[----:B------:R-:W-:Y:S05]  /*ee90*/  BSYNC B0 ;  /* 0x0000000000007941 */ /* 0x000fea0003800000 */
.L_x_1330:
[----:B-----5:R2:W-:Y:S02]  /*eea0*/  ST.E.128 desc[UR6][R34.64], R8 ;  /* 0x0000000822007985 */ /* 0x0205e4000c101d06 */
.L_x_1329:
[----:B------:R-:W-:Y:S05]  /*eeb0*/  BSYNC B1 ;  /* 0x0000000000017941 */ /* 0x000fea0003800000 */
.L_x_1328:
        /* <DEDUP_REMOVED lines=11> */
.L_x_1233:
[----:B------:R-:W-:Y:S02]  /*ef70*/  P2R R24, PR, RZ, 0x10 ;  /* 0x00000010ff187803 */ /* 0x000fe40000000000 */
[C---:B------:R-:W-:Y:S02]  /*ef80*/  LOP3.LUT P4, RZ, R33.reuse, 0x200, RZ, 0xc0, !PT ;  /* 0x0000020021ff7812 */ /* 0x040fe4000788c0ff */
[----:B------:R-:W-:Y:S02]  /*ef90*/  P2R R0, PR, RZ, 0x40 ;  /* 0x00000040ff007803 */ /* 0x000fe40000000000 */
[C---:B------:R-:W-:Y:S02]  /*efa0*/  LOP3.LUT P6, RZ, R33.reuse, 0x100, RZ, 0xc0, !PT ;  /* 0x0000010021ff7812 */ /* 0x040fe400078cc0ff */
[----:B------:R-:W-:Y:S02]  /*efb0*/  P2R R25, PR, RZ, 0x8 ;  /* 0x00000008ff197803 */ /* 0x000fe40000000000 */
[C---:B------:R-:W-:Y:S02]  /*efc0*/  LOP3.LUT P3, RZ, R33.reuse, 0x80, RZ, 0xc0, !PT ;  /* 0x0000008021ff7812 */ /* 0x040fe4000786c0ff */
[----:B------:R-:W-:Y:S02]  /*efd0*/  P2R R26, PR, RZ, 0x4 ;  /* 0x00000004ff1a7803 */ /* 0x000fe40000000000 */
[----:B------:R-:W-:Y:S01]  /*efe0*/  LOP3.LUT P2, RZ, R33, 0x40, RZ, 0xc0, !PT ;  /* 0x0000004021ff7812 */ /* 0x000fe2000784c0ff */
[----:B------:R-:W-:Y:S01]  /*eff0*/  @!P4 IMAD.MOV.U32 R3, RZ, RZ, R70 ;  /* 0x000000ffff03c224 */ /* 0x000fe200078e0046 */
[-C--:B------:R-:W-:Y:S02]  /*f000*/  @!P4 MOV R2, R71.reuse ;  /* 0x000000470002c202 */ /* 0x080fe40000000f00 */
[----:B------:R-:W-:Y:S02]  /*f010*/  P2R R21, PR, RZ, 0x20 ;  /* 0x00000020ff157803 */ /* 0x000fe40000000000 */
[----:B------:R-:W-:Y:S01]  /*f020*/  @!P6 LEA R8, P0, R221, R71, 0x1 ;  /* 0x00000047dd08e211 */ /* 0x000fe200078008ff */
[----:B------:R1:W2:Y:S01]  /*f030*/  @!P4 LD.E.128 R12, desc[UR6][R2.64] ;  /* 0x00000006020cc980 */ /* 0x0002a2000c101d00 */
[----:B------:R-:W-:Y:S02]  /*f040*/  LOP3.LUT P5, RZ, R33, 0x20, RZ, 0xc0, !PT ;  /* 0x0000002021ff7812 */ /* 0x000fe400078ac0ff */
        /* <DEDUP_REMOVED lines=170> */
.L_x_1267:
[----:B------:R-:W-:Y:S05]  /*faf0*/  BSYNC B2 ;  /* 0x0000000000027941 */ /* 0x000fea0003800000 */
.L_x_1232:
        /* <DEDUP_REMOVED lines=92> */
.L_x_1333:
        /* <DEDUP_REMOVED lines=12> */
.L_x_1334:
[----:B------:R-:W-:Y:S05]  /*10180*/  BSYNC B0 ;  /* 0x0000000000007941 */ /* 0x000fea0003800000 */
.L_x_1332:
[----:B------:R-:W-:Y:S04]  /*10190*/  IADD3 R19, R19, -0x1, RZ ;  /* 0xffffffff13137810 */ /* 0x000fe80007ffe0ff */
[----:B------:R-:W-:Y:S11]  /*101a0*/  ISETP.GT.AND P0, PT, R19, R117, PT ;  /* 0x000000751300720c */ /* 0x000ff60003f04270 */
[----:B------:R-:W-:Y:S02]  /*101b0*/  @!UPT UIADD3 URZ, URZ, URZ, URZ ;  /* 0x0000003f3f3ff290 */ /* 0x000fe4000fffe03f */
[----:B------:R-:W-:Y:S05]  /*101c0*/  @P0 BRA `(.L_x_1335) ;  /* 0xffffff2c007c0947 */ /* 0x000fea000383ffff */
.L_x_1231:
        /* <DEDUP_REMOVED lines=36> */
[----:B------:R-:W-:Y:S01]  /*10410*/  IADD3 R4, P1, R4, R212, RZ ;  /* 0x000000d404047210 */ /* 0x000fe20007f3e0ff */
[----:B------:R-:W-:Y:S01]  /*10420*/  IMAD.SHL.U32 R14, R217, 0x4, RZ ;  /* 0x00000004d90e7824 */ /* 0x000fe200078e00ff */
        /* <DEDUP_REMOVED lines=23> */
[----:B------:R-:W-:Y:S01]  /*105a0*/  ISETP.GE.AND P0, PT, R78, R38, PT ;  /* 0x000000264e00720c */ /* 0x000fe20003f06270 */
[----:B------:R-:W-:Y:S03]  /*105b0*/  BSSY B1, `(.L_x_1339) ;  /* 0x000003c000017945 */ /* 0x000fe60003800000 */
[----:B------:R-:W-:-:S13]  /*105c0*/  ISETP.LT.OR P0, PT, R252, -0x7, P0 ;  /* 0xfffffff9fc00780c */ /* 0x000fda0000701670 */
        /* <DEDUP_REMOVED lines=56> */
.L_x_1342:
[----:B------:R-:W-:Y:S05]  /*10950*/  BSYNC B0 ;  /* 0x0000000000007941 */ /* 0x000fea0003800000 */
.L_x_1341:
[----:B-----5:R3:W-:Y:S02]  /*10960*/  STS.128 [R189], R4 ;  /* 0x00000004bd007388 */ /* 0x0207e40000000c00 */
.L_x_1340:
[----:B------:R-:W-:Y:S05]  /*10970*/  BSYNC B1 ;  /* 0x0000000000017941 */ /* 0x000fea0003800000 */
.L_x_1339:
        /* <DEDUP_REMOVED lines=62> */
.L_x_1346:
[----:B------:R-:W-:Y:S05]  /*10d60*/  BSYNC B0 ;  /* 0x0000000000007941 */ /* 0x000fea0003800000 */
.L_x_1345:
[----:B-----5:R1:W-:Y:S02]  /*10d70*/  STS.128 [R189+0x800], R4 ;  /* 0x00080004bd007388 */ /* 0x0203e40000000c00 */
.L_x_1344:
[----:B------:R-:W-:Y:S05]  /*10d80*/  BSYNC B1 ;  /* 0x0000000000017941 */ /* 0x000fea0003800000 */
.L_x_1343:
        /* <DEDUP_REMOVED lines=63> */
.L_x_1350:
[----:B------:R-:W-:Y:S05]  /*11180*/  BSYNC B0 ;  /* 0x0000000000007941 */ /* 0x000fea0003800000 */
.L_x_1349:
[----:B-----5:R3:W-:Y:S02]  /*11190*/  STS.128 [R189+0x1000], R4 ;  /* 0x00100004bd007388 */ /* 0x0207e40000000c00 */
.L_x_1348:
[----:B------:R-:W-:Y:S05]  /*111a0*/  BSYNC B1 ;  /* 0x0000000000017941 */ /* 0x000fea0003800000 */
.L_x_1347:
        /* <DEDUP_REMOVED lines=62> */
.L_x_1353:
[----:B------:R-:W-:Y:S05]  /*11590*/  BSYNC B0 ;  /* 0x0000000000007941 */ /* 0x000fea0003800000 */
.L_x_1352:
[----:B-----5:R3:W-:Y:S01]  /*115a0*/  STS.128 [R189+0x1800], R4 ;  /* 0x00180004bd007388 */ /* 0x0207e20000000c00 */
[----:B------:R-:W-:Y:S05]  /*115b0*/  BRA `(.L_x_1351) ;  /* 0x0000001c00887947 */ /* 0x000fea0003800000 */
.L_x_1338:
        /* <DEDUP_REMOVED lines=98> */
.L_x_1357:
[----:B------:R-:W-:Y:S05]  /*11be0*/  BSYNC B0 ;  /* 0x0000000000007941 */ /* 0x000fea0003800000 */
.L_x_1356:
[----:B-----5:R3:W-:Y:S02]  /*11bf0*/  STS.128 [R189], R4 ;  /* 0x00000004bd007388 */ /* 0x0207e40000000c00 */
.L_x_1355:
[----:B------:R-:W-:Y:S05]  /*11c00*/  BSYNC B1 ;  /* 0x0000000000017941 */ /* 0x000fea0003800000 */
.L_x_1354:
        /* <DEDUP_REMOVED lines=101> */
.L_x_1361:
[----:B------:R-:W-:Y:S05]  /*12260*/  BSYNC B0 ;  /* 0x0000000000007941 */ /* 0x000fea0003800000 */
.L_x_1360:
[----:B-----5:R1:W-:Y:S02]  /*12270*/  STS.128 [R189+0x800], R4 ;  /* 0x00080004bd007388 */ /* 0x0203e40000000c00 */
.L_x_1359:
[----:B------:R-:W-:Y:S05]  /*12280*/  BSYNC B1 ;  /* 0x0000000000017941 */ /* 0x000fea0003800000 */
.L_x_1358:
        /* <DEDUP_REMOVED lines=102> */
.L_x_1365:
[----:B------:R-:W-:Y:S05]  /*128f0*/  BSYNC B0 ;  /* 0x0000000000007941 */ /* 0x000fea0003800000 */
.L_x_1364:
[----:B-----5:R3:W-:Y:S02]  /*12900*/  STS.128 [R189+0x1000], R4 ;  /* 0x00100004bd007388 */ /* 0x0207e40000000c00 */
.L_x_1363:
[----:B------:R-:W-:Y:S05]  /*12910*/  BSYNC B1 ;  /* 0x0000000000017941 */ /* 0x000fea0003800000 */
.L_x_1362:
        /* <DEDUP_REMOVED lines=101> */
.L_x_1367:
[----:B------:R-:W-:Y:S05]  /*12f70*/  BSYNC B0 ;  /* 0x0000000000007941 */ /* 0x000fea0003800000 */
.L_x_1366:
[----:B-----5:R3:W-:Y:S01]  /*12f80*/  STS.128 [R189+0x1800], R4 ;  /* 0x00180004bd007388 */ /* 0x0207e20000000c00 */
[----:B------:R-:W-:Y:S05]  /*12f90*/  BRA `(.L_x_1351) ;  /* 0x0000000400107947 */ /* 0x000fea0003800000 */
.L_x_1337:
        /* <DEDUP_REMOVED lines=11> */
[----:B------:R-:W2:Y:S02]  /*13050*/  LDL R2, [R1] ;  /* 0x0000000001027983 */ /* 0x000ea40000100800 */
[----:B--2---:R-:W-:-:S13]  /*13060*/  ISETP.GE.AND P0, PT, R132, R2, PT ;  /* 0x000000028400720c */ /* 0x004fda0003f06270 */
[----:B------:R1:W-:Y:S01]  /*13070*/  @P0 STS.128 [R189], RZ ;  /* 0x000000ffbd000388 */ /* 0x0003e20000000c00 */
[----:B------:R-:W-:Y:S05]  /*13080*/  @P0 BRA `(.L_x_1369) ;  /* 0x0000000000180947 */ /* 0x000fea0003800000 */
[----:B-----5:R-:W-:-:S04]  /*13090*/  LEA R2, P0, R212, R166, 0x1 ;  /* 0x000000a6d4027211 */ /* 0x020fc800078008ff */
[----:B------:R-:W-:-:S05]  /*130a0*/  LEA.HI.X R3, R212, R167, R215, 0x1, P0 ;  /* 0x000000a7d4037211 */ /* 0x000fca00000f0cd7 */
[----:B------:R-:W-:Y:S01]  /*130b0*/  @!PT LDS RZ, [RZ] ;  /* 0x00000000fffff984 */ /* 0x000fe20000000800 */
[----:B------:R-:W-:Y:S01]  /*130c0*/  @!PT LDS RZ, [RZ] ;  /* 0x00000000fffff984 */ /* 0x000fe20000000800 */
[----:B------:R-:W-:Y:S01]  /*130d0*/  @!PT LDS RZ, [RZ] ;  /* 0x00000000fffff984 */ /* 0x000fe20000000800 */
[----:B------:R2:W-:Y:S04]  /*130e0*/  LDGSTS.E.BYPASS.LTC128B.128 [R189], desc[UR6][R2.64] ;  /* 0x0000000002bd7fae */ /* 0x0005e8000b901d46 */
.L_x_1369:
[----:B------:R-:W-:Y:S05]  /*130f0*/  BSYNC B0 ;  /* 0x0000000000007941 */ /* 0x000fea0003800000 */
.L_x_1368:
[----:B------:R-:W-:Y:S04]  /*13100*/  BSSY B0, `(.L_x_1370) ;  /* 0x000000e000007945 */ /* 0x000fe80003800000 */
[----:B------:R-:W-:Y:S05]  /*13110*/  @P3 BRA `(.L_x_1371) ;  /* 0x0000000000303947 */ /* 0x000fea0003800000 */
[----:B------:R-:W3:Y:S02]  /*13120*/  LDL R0, [R1] ;  /* 0x0000000001007983 */ /* 0x000ee40000100800 */
[----:B---3--:R-:W-:-:S13]  /*13130*/  ISETP.GE.AND P0, PT, R132, R0, PT ;  /* 0x000000008400720c */ /* 0x008fda0003f06270 */
[----:B------:R3:W-:Y:S01]  /*13140*/  @P0 STS.128 [R189+0x800], RZ ;  /* 0x000800ffbd000388 */ /* 0x0007e20000000c00 */
[----:B------:R-:W-:Y:S05]  /*13150*/  @P0 BRA `(.L_x_1371) ;  /* 0x0000000000200947 */ /* 0x000fea0003800000 */
[----:B------:R-:W-:-:S05]  /*13160*/  IADD3 R0, P0, R4, R212, RZ ;  /* 0x000000d404007210 */ /* 0x000fca0007f1e0ff */
[----:B--2---:R-:W-:Y:S01]  /*13170*/  IMAD.X R3, R6, 0x1, R215, P0 ;  /* 0x0000000106037824 */ /* 0x004fe200000e06d7 */
[----:B-----5:R-:W-:-:S04]  /*13180*/  LEA R2, P0, R0, R166, 0x1 ;  /* 0x000000a600027211 */ /* 0x020fc800078008ff */
[----:B------:R-:W-:-:S05]  /*13190*/  LEA.HI.X R3, R0, R167, R3, 0x1, P0 ;  /* 0x000000a700037211 */ /* 0x000fca00000f0c03 */
[----:B------:R-:W-:Y:S01]  /*131a0*/  @!PT LDS RZ, [RZ] ;  /* 0x00000000fffff984 */ /* 0x000fe20000000800 */
[----:B------:R-:W-:Y:S01]  /*131b0*/  @!PT LDS RZ, [RZ] ;  /* 0x00000000fffff984 */ /* 0x000fe20000000800 */
[----:B------:R-:W-:Y:S01]  /*131c0*/  @!PT LDS RZ, [RZ] ;  /* 0x00000000fffff984 */ /* 0x000fe20000000800 */
[----:B------:R4:W-:Y:S04]  /*131d0*/  LDGSTS.E.BYPASS.LTC128B.128 [R189+0x800], desc[UR6][R2.64] ;  /* 0x0080000002bd7fae */ /* 0x0009e8000b901d46 */
.L_x_1371:
[----:B------:R-:W-:Y:S05]  /*131e0*/  BSYNC B0 ;  /* 0x0000000000007941 */ /* 0x000fea0003800000 */
.L_x_1370:
[----:B------:R-:W-:Y:S04]  /*131f0*/  BSSY B0, `(.L_x_1372) ;  /* 0x000000e000007945 */ /* 0x000fe80003800000 */
[----:B------:R-:W-:Y:S05]  /*13200*/  @P2 BRA `(.L_x_1373) ;  /* 0x0000000000302947 */ /* 0x000fea0003800000 */
[----:B------:R-:W2:Y:S02]  /*13210*/  LDL R0, [R1] ;  /* 0x0000000001007983 */ /* 0x000ea40000100800 */
[----:B--2---:R-:W-:-:S13]  /*13220*/  ISETP.GE.AND P0, PT, R132, R0, PT ;  /* 0x000000008400720c */ /* 0x004fda0003f06270 */
[----:B------:R2:W-:Y:S01]  /*13230*/  @P0 STS.128 [R189+0x1000], RZ ;  /* 0x001000ffbd000388 */ /* 0x0005e20000000c00 */
[----:B------:R-:W-:Y:S05]  /*13240*/  @P0 BRA `(.L_x_1373) ;  /* 0x0000000000200947 */ /* 0x000fea0003800000 */
[----:B------:R-:W-:-:S04]  /*13250*/  LEA R0, P0, R170, R212, 0x5 ;  /* 0x000000d4aa007211 */ /* 0x000fc800078028ff */
[----:B----4-:R-:W-:Y:S02]  /*13260*/  LEA.HI.X R3, R170, R215, R171, 0x5, P0 ;  /* 0x000000d7aa037211 */ /* 0x010fe400000f2cab */
[----:B-----5:R-:W-:-:S04]  /*13270*/  LEA R2, P0, R0, R166, 0x1 ;  /* 0x000000a600027211 */ /* 0x020fc800078008ff */
[----:B------:R-:W-:-:S05]  /*13280*/  LEA.HI.X R3, R0, R167, R3, 0x1, P0 ;  /* 0x000000a700037211 */ /* 0x000fca00000f0c03 */
[----:B------:R-:W-:Y:S01]  /*13290*/  @!PT LDS RZ, [RZ] ;  /* 0x00000000fffff984 */ /* 0x000fe20000000800 */
[----:B------:R-:W-:Y:S01]  /*132a0*/  @!PT LDS RZ, [RZ] ;  /* 0x00000000fffff984 */ /* 0x000fe20000000800 */
[----:B------:R-:W-:Y:S01]  /*132b0*/  @!PT LDS RZ, [RZ] ;  /* 0x00000000fffff984 */ /* 0x000fe20000000800 */
[----:B------:R4:W-:Y:S04]  /*132c0*/  LDGSTS.E.BYPASS.LTC128B.128 [R189+0x1000], desc[UR6][R2.64] ;  /* 0x0100000002bd7fae */ /* 0x0009e8000b901d46 */
.L_x_1373:
[----:B------:R-:W-:Y:S05]  /*132d0*/  BSYNC B0 ;  /* 0x0000000000007941 */ /* 0x000fea0003800000 */
.L_x_1372:
[----:B------:R-:W-:Y:S05]  /*132e0*/  @P1 BRA `(.L_x_1351) ;  /* 0x00000000003c1947 */ /* 0x000fea0003800000 */
[----:B------:R-:W3:Y:S02]  /*132f0*/  LDL R0, [R1] ;  /* 0x0000000001007983 */ /* 0x000ee40000100800 */
[----:B---3--:R-:W-:-:S13]  /*13300*/  ISETP.GE.AND P0, PT, R132, R0, PT ;  /* 0x000000008400720c */ /* 0x008fda0003f06270 */
[----:B------:R3:W-:Y:S01]  /*13310*/  @P0 STS.128 [R189+0x1800], RZ ;  /* 0x001800ffbd000388 */ /* 0x0007e20000000c00 */
[----:B------:R-:W-:Y:S05]  /*13320*/  @P0 BRA `(.L_x_1351) ;  /* 0x00000000002c0947 */ /* 0x000fea0003800000 */
[----:B------:R-:W-:Y:S01]  /*13330*/  MOV R4, R212 ;  /* 0x000000d400047202 */ /* 0x000fe20000000f00 */
[----:B------:R-:W-:Y:S01]  /*13340*/  IMAD R0, R171, 0x30, RZ ;  /* 0x00000030ab007824 */ /* 0x000fe200078e02ff */
[----:B------:R-:W-:-:S03]  /*13350*/  MOV R5, R215 ;  /* 0x000000d700057202 */ /* 0x000fc60000000f00 */
[----:B------:R-:W-:-:S05]  /*13360*/  IMAD.WIDE.U32 R4, R170, 0x30, R4 ;  /* 0x00000030aa047825 */ /* 0x000fca00078e0004 */
[----:B------:R-:W-:Y:S02]  /*13370*/  IADD3 R0, R5, R0, RZ ;  /* 0x0000000005007210 */ /* 0x000fe40007ffe0ff */
[----:B--2-45:R-:W-:-:S04]  /*13380*/  LEA R2, P0, R4, R166, 0x1 ;  /* 0x000000a604027211 */ /* 0x034fc800078008ff */
[----:B------:R-:W-:-:S05]  /*13390*/  LEA.HI.X R3, R4, R167, R0, 0x1, P0 ;  /* 0x000000a704037211 */ /* 0x000fca00000f0c00 */
[----:B------:R-:W-:Y:S01]  /*133a0*/  @!PT LDS RZ, [RZ] ;  /* 0x00000000fffff984 */ /* 0x000fe20000000800 */
[----:B------:R-:W-:Y:S01]  /*133b0*/  @!PT LDS RZ, [RZ] ;  /* 0x00000000fffff984 */ /* 0x000fe20000000800 */
[----:B------:R-:W-:Y:S01]  /*133c0*/  @!PT LDS RZ, [RZ] ;  /* 0x00000000fffff984 */ /* 0x000fe20000000800 */
[----:B------:R2:W-:Y:S04]  /*133d0*/  LDGSTS.E.BYPASS.LTC128B.128 [R189+0x1800], desc[UR6][R2.64] ;  /* 0x0180000002bd7fae */ /* 0x0005e8000b901d46 */
.L_x_1351:
[----:B------:R-:W-:Y:S05]  /*133e0*/  BSYNC B2 ;  /* 0x0000000000027941 */ /* 0x000fea0003800000 */
.L_x_1336:
[----:B------:R-:W4:Y:S01]  /*133f0*/  LDL R180, [R1+0xc4] ;  /* 0x0000c40001b47983 */ /* 0x000f220000100800 */
[C---:B-1-3--:R-:W-:Y:S01]  /*13400*/  VIADD R7, R78.reuse, 0x40 ;  /* 0x000000404e077836 */ /* 0x04afe20000000000 */
[----:B------:R-:W-:Y:S01]  /*13410*/  BSSY B0, `(.L_x_1374) ;  /* 0x000001a000007945 */ /* 0x000fe20003800000 */
[C---:B------:R-:W-:Y:S02]  /*13420*/  VIADD R6, R78.reuse, 0x50 ;  /* 0x000000504e067836 */ /* 0x040fe40000000000 */
[C---:B------:R-:W-:Y:S02]  /*13430*/  VIADD R5, R78.reuse, 0x60 ;  /* 0x000000604e057836 */ /* 0x040fe40000000000 */
[----:B------:R-:W-:Y:S02]  /*13440*/  VIADD R12, R78, 0x70 ;  /* 0x000000704e0c7836 */ /* 0x000fe40000000000 */
[----:B----4-:R-:W-:-:S04]  /*13450*/  VIADD R0, R180, 0xffffffff ;  /* 0xffffffffb4007836 */ /* 0x010fc80000000000 */
[----:B------:R-:W-:Y:S01]  /*13460*/  IMAD.SHL.U32 R88, R0, 0x100, RZ ;  /* 0x0000010000587824 */ /* 0x000fe200078e00ff */
[----:B------:R1:W-:Y:S03]  /*13470*/  STL [R1+0x4], R0 ;  /* 0x0000040001007387 */ /* 0x0003e60000100800 */
[----:B-1----:R-:W-:-:S05]  /*13480*/  IMAD.IADD R0, R211, 0x1, -R88 ;  /* 0x00000001d3007824 */ /* 0x002fca00078e0a58 */
        /* <DEDUP_REMOVED lines=8> */
[----:B--2---:R-:W2:Y:S02]  /*13510*/  LDL R2, [R1] ;  /* 0x0000000001027983 */ /* 0x004ea40000100800 */
[----:B--2---:R-:W-:-:S13]  /*13520*/  ISETP.GE.AND P2, PT, R132, R2, PT ;  /* 0x000000028400720c */ /* 0x004fda0003f46270 */
        /* <DEDUP_REMOVED lines=8> */
.L_x_1375:
[----:B------:R-:W-:Y:S05]  /*135b0*/  BSYNC B0 ;  /* 0x0000000000007941 */ /* 0x000fea0003800000 */
.L_x_1374:
[----:B------:R-:W-:Y:S01]  /*135c0*/  BSSY B0, `(.L_x_1376) ;  /* 0x000000e000007945 */ /* 0x000fe20003800000 */
[----:B------:R-:W-:Y:S02]  /*135d0*/  ISETP.GE.AND P2, PT, R12, R0, PT ;  /* 0x000000000c00720c */ /* 0x000fe40003f46270 */
[----:B------:R-:W-:Y:S01]  /*135e0*/  IADD3 R11, R78, 0x80, RZ ;  /* 0x000000804e0b7810 */ /* 0x000fe20007ffe0ff */
[----:B------:R-:W-:Y:S05]  /*135f0*/  @P1 BRA `(.L_x_1377) ;  /* 0x0000000000281947 */ /* 0x000fea0003800000 */
[----:B--23--:R-:W2:Y:S02]  /*13600*/  LDL R2, [R1] ;  /* 0x0000000001027983 */ /* 0x00cea40000100800 */
[----:B--2---:R-:W-:-:S13]  /*13610*/  ISETP.GE.AND P1, PT, R132, R2, PT ;  /* 0x000000028400720c */ /* 0x004fda0003f26270 */
[----:B------:R4:W-:Y:S01]  /*13620*/  @P1 STS.128 [R189+0x2800], RZ ;  /* 0x002800ffbd001388 */ /* 0x0009e20000000c00 */
[----:B------:R-:W-:Y:S05]  /*13630*/  @P1 BRA `(.L_x_1377) ;  /* 0x0000000000181947 */ /* 0x000fea0003800000 */
[----:B------:R-:W-:-:S04]  /*13640*/  LEA R2, P1, R116, R243, 0x1 ;  /* 0x000000f374027211 */ /* 0x000fc800078208ff */
[----:B------:R-:W-:-:S05]  /*13650*/  LEA.HI.X R3, R116, R239, R118, 0x1, P1 ;  /* 0x000000ef74037211 */ /* 0x000fca00008f0c76 */
[----:B------:R-:W-:Y:S01]  /*13660*/  @!PT LDS RZ, [RZ] ;  /* 0x00000000fffff984 */ /* 0x000fe20000000800 */
[----:B------:R-:W-:Y:S01]  /*13670*/  @!PT LDS RZ, [RZ] ;  /* 0x00000000fffff984 */ /* 0x000fe20000000800 */
[----:B------:R-:W-:Y:S01]  /*13680*/  @!PT LDS RZ, [RZ] ;  /* 0x00000000fffff984 */ /* 0x000fe20000000800 */
[----:B------:R2:W-:Y:S04]  /*13690*/  LDGSTS.E.BYPASS.LTC128B.128 [R189+0x2800], desc[UR6][R2.64] ;  /* 0x0280000002bd7fae */ /* 0x0005e8000b901d46 */
.L_x_1377:
[----:B------:R-:W-:Y:S05]  /*136a0*/  BSYNC B0 ;  /* 0x0000000000007941 */ /* 0x000fea0003800000 */
.L_x_1376:
        /* <DEDUP_REMOVED lines=14> */
.L_x_1379:
[----:B------:R-:W-:Y:S05]  /*13790*/  BSYNC B0 ;  /* 0x0000000000007941 */ /* 0x000fea0003800000 */
.L_x_1378:
        /* <DEDUP_REMOVED lines=8> */
[----:B------:R-:W-:Y:S01]  /*13820*/  MOV R2, R243 ;  /* 0x000000f300027202 */ /* 0x000fe20000000f00 */
        /* <DEDUP_REMOVED lines=8> */
.L_x_1381:
[----:B------:R-:W-:Y:S05]  /*138b0*/  BSYNC B0 ;  /* 0x0000000000007941 */ /* 0x000fea0003800000 */
.L_x_1380:
[----:B------:R-:W-:Y:S01]  /*138c0*/  BSSY B0, `(.L_x_1382) ;  /* 0x000000e000007945 */ /* 0x000fe20003800000 */
[----:B------:R-:W-:Y:S02]  /*138d0*/  ISETP.GE.AND P6, PT, R16, R0, PT ;  /* 0x000000001000720c */ /* 0x000fe40003fc6270 */
[----:B--2---:R-:W-:Y:S01]  /*138e0*/  IADD3 R9, R78, 0xb0, RZ ;  /* 0x000000b04e097810 */ /* 0x004fe20007ffe0ff */
[----:B------:R-:W-:Y:S05]  /*138f0*/  @P5 BRA `(.L_x_1383) ;  /* 0x0000000000285947 */ /* 0x000fea0003800000 */
[----:B---3--:R-:W2:Y:S02]  /*13900*/  LDL R2, [R1] ;  /* 0x0000000001027983 */ /* 0x008ea40000100800 */
        /* <DEDUP_REMOVED lines=9> */
.L_x_1383:
[----:B------:R-:W-:Y:S05]  /*139a0*/  BSYNC B0 ;  /* 0x0000000000007941 */ /* 0x000fea0003800000 */
.L_x_1382:
[----:B------:R-:W-:Y:S01]  /*139b0*/  BSSY B0, `(.L_x_1384) ;  /* 0x0000011000007945 */ /* 0x000fe20003800000 */
[----:B------:R-:W-:Y:S02]  /*139c0*/  ISETP.GE.AND P5, PT, R9, R0, PT ;  /* 0x000000000900720c */ /* 0x000fe40003fa6270 */
[----:B------:R-:W-:Y:S01]  /*139d0*/  IADD3 R15, R78, 0xc0, RZ ;  /* 0x000000c04e0f7810 */ /* 0x000fe20007ffe0ff */
[----:B------:R-:W-:Y:S05]  /*139e0*/  @P4 BRA `(.L_x_1385) ;  /* 0x0000000000344947 */ /* 0x000fea0003800000 */
[----:B---3--:R-:W3:Y:S02]  /*139f0*/  LDL R2, [R1] ;  /* 0x0000000001027983 */ /* 0x008ee40000100800 */
[----:B---3--:R-:W-:-:S13]  /*13a00*/  ISETP.GE.AND P4, PT, R132, R2, PT ;  /* 0x000000028400720c */ /* 0x008fda0003f86270 */
        /* <DEDUP_REMOVED lines=11> */
.L_x_1385:
[----:B------:R-:W-:Y:S05]  /*13ac0*/  BSYNC B0 ;  /* 0x0000000000007941 */ /* 0x000fea0003800000 */
.L_x_1384:
[----:B------:R-:W-:Y:S01]  /*13ad0*/  BSSY B0, `(.L_x_1386) ;  /* 0x0000011000007945 */ /* 0x000fe20003800000 */
[----:B------:R-:W-:Y:S02]  /*13ae0*/  ISETP.GE.AND P4, PT, R15, R0, PT ;  /* 0x000000000f00720c */ /* 0x000fe40003f86270 */
[----:B------:R-:W-:Y:S01]  /*13af0*/  IADD3 R14, R78, 0xd0, RZ ;  /* 0x000000d04e0e7810 */ /* 0x000fe20007ffe0ff */
[----:B------:R-:W-:Y:S05]  /*13b00*/  @P3 BRA `(.L_x_1387) ;  /* 0x0000000000343947 */ /* 0x000fea0003800000 */
[----:B-1-3--:R-:W3:Y:S02]  /*13b10*/  LDL R2, [R1] ;  /* 0x0000000001027983 */ /* 0x00aee40000100800 */
        /* <DEDUP_REMOVED lines=12> */
.L_x_1387:
[----:B------:R-:W-:Y:S05]  /*13be0*/  BSYNC B0 ;  /* 0x0000000000007941 */ /* 0x000fea0003800000 */
.L_x_1386:
        /* <DEDUP_REMOVED lines=17> */
.L_x_1389:
[----:B------:R-:W-:Y:S05]  /*13d00*/  BSYNC B0 ;  /* 0x0000000000007941 */ /* 0x000fea0003800000 */
.L_x_1388:
        /* <DEDUP_REMOVED lines=14> */
.L_x_1391:
[----:B------:R-:W-:Y:S05]  /*13df0*/  BSYNC B0 ;  /* 0x0000000000007941 */ /* 0x000fea0003800000 */
.L_x_1390:
[----:B------:R-:W-:Y:S01]  /*13e00*/  BSSY B0, `(.L_x_1392) ;  /* 0x0000010000007945 */ /* 0x000fe20003800000 */
[----:B------:R-:W-:-:S03]  /*13e10*/  ISETP.GE.AND P1, PT, R8, R0, PT ;  /* 0x000000000800720c */ /* 0x000fc60003f26270 */
[----:B------:R-:W-:Y:S10]  /*13e20*/  @P0 BRA `(.L_x_1393) ;  /* 0x0000000000340947 */ /* 0x000ff40003800000 */
        /* <DEDUP_REMOVED lines=13> */
.L_x_1393:
[----:B------:R-:W-:Y:S05]  /*13f00*/  BSYNC B0 ;  /* 0x0000000000007941 */ /* 0x000fea0003800000 */
.L_x_1392:
[----:B------:R-:W-:Y:S04]  /*13f10*/  BSSY B0, `(.L_x_1394) ;  /* 0x000000f000007945 */ /* 0x000fe80003800000 */
        /* <DEDUP_REMOVED lines=14> */
.L_x_1395:
[----:B------:R-:W-:Y:S05]  /*14000*/  BSYNC B0 ;  /* 0x0000000000007941 */ /* 0x000fea0003800000 */
.L_x_1394:
        /* <DEDUP_REMOVED lines=15> */
.L_x_1397:
[----:B------:R-:W-:Y:S05]  /*14100*/  BSYNC B0 ;  /* 0x0000000000007941 */ /* 0x000fea0003800000 */
.L_x_1396:
        /* <DEDUP_REMOVED lines=15> */
.L_x_1399:
[----:B------:R-:W-:Y:S05]  /*14200*/  BSYNC B0 ;  /* 0x0000000000007941 */ /* 0x000fea0003800000 */
.L_x_1398:
        /* <DEDUP_REMOVED lines=15> */
.L_x_1401:
[----:B------:R-:W-:Y:S05]  /*14300*/  BSYNC B0 ;  /* 0x0000000000007941 */ /* 0x000fea0003800000 */
.L_x_1400:
        /* <DEDUP_REMOVED lines=15> */
.L_x_1403:
[----:B------:R-:W-:Y:S05]  /*14400*/  BSYNC B0 ;  /* 0x0000000000007941 */ /* 0x000fea0003800000 */
.L_x_1402:
        /* <DEDUP_REMOVED lines=15> */
.L_x_1405:
[----:B------:R-:W-:Y:S05]  /*14500*/  BSYNC B0 ;  /* 0x0000000000007941 */ /* 0x000fea0003800000 */
.L_x_1404:
        /* <DEDUP_REMOVED lines=14> */
[----:B-1-3--:R-:W3:Y:S02]  /*145f0*/  LDL R2, [R1] ;  /* 0x0000000001027983 */ /* 0x00aee40000100800 */
[----:B---3--:R-:W-:-:S13]  /*14600*/  ISETP.GE.AND P2, PT, R132, R2, PT ;  /* 0x000000028400720c */ /* 0x008fda0003f46270 */
        /* <DEDUP_REMOVED lines=8> */
.L_x_1407:
[----:B------:R-:W-:Y:S05]  /*14690*/  BSYNC B0 ;  /* 0x0000000000007941 */ /* 0x000fea0003800000 */
.L_x_1406:
[----:B------:R1:W-:Y:S01]  /*146a0*/  @P1 STS.128 [R189+0xa800], RZ ;  /* 0x00a800ffbd001388 */ /* 0x0003e20000000c00 */
[----:B------:R-:W-:Y:S01]  /*146b0*/  BSSY B0, `(.L_x_1408) ;  /* 0x000000d000007945 */ /* 0x000fe20003800000 */
[----:B------:R-:W-:-:S03]  /*146c0*/  ISETP.GE.AND P2, PT, R12, R0, PT ;  /* 0x000000000c00720c */ /* 0x000fc60003f46270 */
[----:B------:R-:W-:Y:S10]  /*146d0*/  @P1 BRA `(.L_x_1409) ;  /* 0x0000000000281947 */ /* 0x000ff40003800000 */
        /* <DEDUP_REMOVED lines=10> */
.L_x_1409:
[----:B------:R-:W-:Y:S05]  /*14780*/  BSYNC B0 ;  /* 0x0000000000007941 */ /* 0x000fea0003800000 */
.L_x_1408:
        /* <DEDUP_REMOVED lines=8> */
[----:B------:R-:W3:Y:S04]  /*14810*/  LDL R4, [R1+0x18] ;  /* 0x0000180001047983 */ /* 0x000ee80000100800 */
[----:B------:R-:W2:Y:S01]  /*14820*/  LDL R5, [R1+0x1c] ;  /* 0x00001c0001057983 */ /* 0x000ea20000100800 */
[----:B---3--:R-:W-:-:S04]  /*14830*/  LEA R2, P0, R4, R237, 0x6 ;  /* 0x000000ed04027211 */ /* 0x008fc800078030ff */
[----:B--2---:R-:W-:-:S05]  /*14840*/  LEA.HI.X R3, R4, R235, R5, 0x6, P0 ;  /* 0x000000eb04037211 */ /* 0x004fca00000f3405 */
[----:B------:R-:W-:Y:S01]  /*14850*/  @!PT LDS RZ, [RZ] ;  /* 0x00000000fffff984 */ /* 0x000fe20000000800 */
[----:B------:R-:W-:Y:S01]  /*14860*/  @!PT LDS RZ, [RZ] ;  /* 0x00000000fffff984 */ /* 0x000fe20000000800 */
[----:B------:R-:W-:Y:S01]  /*14870*/  @!PT LDS RZ, [RZ] ;  /* 0x00000000fffff984 */ /* 0x000fe20000000800 */
[----:B------:R2:W-:Y:S04]  /*14880*/  LDGSTS.E.BYPASS.LTC128B.128 [R189+0xb000], desc[UR6][R2.64] ;  /* 0x0b00000002bd7fae */ /* 0x0005e8000b901d46 */
.L_x_1411:
[----:B------:R-:W-:Y:S05]  /*14890*/  BSYNC B0 ;  /* 0x0000000000007941 */ /* 0x000fea0003800000 */
.L_x_1410:
[----:B------:R1:W-:Y:S01]  /*148a0*/  @P6 STS.128 [R189+0xb800], RZ ;  /* 0x00b800ffbd006388 */ /* 0x0003e20000000c00 */
[----:B------:R-:W-:Y:S01]  /*148b0*/  BSSY B0, `(.L_x_1412) ;  /* 0x0000013000007945 */ /* 0x000fe20003800000 */
[----:B------:R-:W-:-:S03]  /*148c0*/  ISETP.GE.AND P0, PT, R10, R0, PT ;  /* 0x000000000a00720c */ /* 0x000fc60003f06270 */
[----:B------:R-:W-:Y:S10]  /*148d0*/  @P6 BRA `(.L_x_1413) ;  /* 0x0000000000406947 */ /* 0x000ff40003800000 */
[----:B-123--:R-:W2:Y:S02]  /*148e0*/  LDL R2, [R1] ;  /* 0x0000000001027983 */ /* 0x00eea40000100800 */
[----:B--2---:R-:W-:-:S13]  /*148f0*/  ISETP.GE.AND P6, PT, R132, R2, PT ;  /* 0x000000028400720c */ /* 0x004fda0003fc6270 */
[----:B------:R1:W-:Y:S01]  /*14900*/  @P6 STS.128 [R189+0xb800], RZ ;  /* 0x00b800ffbd006388 */ /* 0x0003e20000000c00 */
[----:B------:R-:W-:Y:S05]  /*14910*/  @P6 BRA `(.L_x_1413) ;  /* 0x0000000000306947 */ /* 0x000fea0003800000 */
[----:B------:R-:W2:Y:S04]  /*14920*/  LDL R3, [R1+0x18] ;  /* 0x0000180001037983 */ /* 0x000ea80000100800 */
[----:B------:R-:W3:Y:S01]  /*14930*/  LDL R2, [R1+0x1c] ;  /* 0x00001c0001027983 */ /* 0x000ee20000100800 */
[----:B--2---:R-:W-:Y:S02]  /*14940*/  MOV R5, R3 ;  /* 0x0000000300057202 */ /* 0x004fe40000000f00 */
[----:B------:R-:W-:Y:S01]  /*14950*/  MOV R3, R235 ;  /* 0x000000eb00037202 */ /* 0x000fe20000000f00 */
[----:B---3--:R-:W-:Y:S01]  /*14960*/  IMAD R4, R2, 0x60, RZ ;  /* 0x0000006002047824 */ /* 0x008fe200078e02ff */
[----:B------:R-:W-:-:S05]  /*14970*/  MOV R2, R237 ;  /* 0x000000ed00027202 */ /* 0x000fca0000000f00 */
[----:B------:R-:W-:-:S05]  /*14980*/  IMAD.WIDE.U32 R2, R5, 0x60, R2 ;  /* 0x0000006005027825 */ /* 0x000fca00078e0002 */
[----:B------:R-:W-:-:S05]  /*14990*/  IADD3 R3, R4, R3, RZ ;  /* 0x0000000304037210 */ /* 0x000fca0007ffe0ff */
[----:B------:R-:W-:Y:S01]  /*149a0*/  @!PT LDS RZ, [RZ] ;  /* 0x00000000fffff984 */ /* 0x000fe20000000800 */
[----:B------:R-:W-:Y:S01]  /*149b0*/  @!PT LDS RZ, [RZ] ;  /* 0x00000000fffff984 */ /* 0x000fe20000000800 */
[----:B------:R-:W-:Y:S01]  /*149c0*/  @!PT LDS RZ, [RZ] ;  /* 0x00000000fffff984 */ /* 0x000fe20000000800 */
[----:B------:R2:W-:Y:S02]  /*149d0*/  LDGSTS.E.BYPASS.LTC128B.128 [R189+0xb800], desc[UR6][R2.64] ;  /* 0x0b80000002bd7fae */ /* 0x0005e4000b901d46 */
.L_x_1413:
[----:B------:R-:W-:Y:S05]  /*149e0*/  BSYNC B0 ;  /* 0x0000000000007941 */ /* 0x000fea0003800000 */
.L_x_1412:
        /* <DEDUP_REMOVED lines=16> */
.L_x_1415:
[----:B------:R-:W-:Y:S05]  /*14af0*/  BSYNC B0 ;  /* 0x0000000000007941 */ /* 0x000fea0003800000 */
.L_x_1414:
        /* <DEDUP_REMOVED lines=20> */
.L_x_1417:
[----:B------:R-:W-:Y:S05]  /*14c40*/  BSYNC B0 ;  /* 0x0000000000007941 */ /* 0x000fea0003800000 */
.L_x_1416:
        /* <DEDUP_REMOVED lines=20> */
.L_x_1419:
[----:B------:R-:W-:Y:S05]  /*14d90*/  BSYNC B0 ;  /* 0x0000000000007941 */ /* 0x000fea0003800000 */
.L_x_1418:
        /* <DEDUP_REMOVED lines=20> */
.L_x_1421:
[----:B------:R-:W-:Y:S05]  /*14ee0*/  BSYNC B0 ;  /* 0x0000000000007941 */ /* 0x000fea0003800000 */
.L_x_1420:
        /* <DEDUP_REMOVED lines=16> */
.L_x_1423:
[----:B------:R-:W-:Y:S05]  /*14ff0*/  BSYNC B0 ;  /* 0x0000000000007941 */ /* 0x000fea0003800000 */
.L_x_1422:
        /* <DEDUP_REMOVED lines=20> */
.L_x_1425:
[----:B------:R-:W-:Y:S05]  /*15140*/  BSYNC B0 ;  /* 0x0000000000007941 */ /* 0x000fea0003800000 */
.L_x_1424:
[----:B------:R1:W-:Y:S01]  /*15150*/  @P6 STS.128 [R189+0xf000], RZ ;  /* 0x00f000ffbd006388 */ /* 0x0003e20000000c00 */
[----:B------:R-:W-:Y:S04]  /*15160*/  BSSY B0, `(.L_x_1426) ;  /* 0x0000012000007945 */ /* 0x000fe80003800000 */
[----:B------:R-:W-:Y:S05]  /*15170*/  @P6 BRA `(.L_x_1427) ;  /* 0x0000000000406947 */ /* 0x000fea0003800000 */
[----:B------:R-:W3:Y:S02]  /*15180*/  LDL R0, [R1] ;  /* 0x0000000001007983 */ /* 0x000ee40000100800 */
[----:B---3--:R-:W-:-:S13]  /*15190*/  ISETP.GE.AND P0, PT, R132, R0, PT ;  /* 0x000000008400720c */ /* 0x008fda0003f06270 */
[----:B------:R3:W-:Y:S01]  /*151a0*/  @P0 STS.128 [R189+0xf000], RZ ;  /* 0x00f000ffbd000388 */ /* 0x0007e20000000c00 */
[----:B------:R-:W-:Y:S05]  /*151b0*/  @P0 BRA `(.L_x_1427) ;  /* 0x0000000000300947 */ /* 0x000fea0003800000 */
[----:B-12---:R-:W2:Y:S04]  /*151c0*/  LDL R2, [R1+0x18] ;  /* 0x0000180001027983 */ /* 0x006ea80000100800 */
[----:B------:R-:W4:Y:S01]  /*151d0*/  LDL R0, [R1+0x1c] ;  /* 0x00001c0001007983 */ /* 0x000f220000100800 */
[----:B------:R-:W-:Y:S02]  /*151e0*/  MOV R3, R235 ;  /* 0x000000eb00037202 */ /* 0x000fe40000000f00 */
[----:B--2---:R-:W-:Y:S02]  /*151f0*/  MOV R4, R2 ;  /* 0x0000000200047202 */ /* 0x004fe40000000f00 */
[----:B------:R-:W-:Y:S01]  /*15200*/  MOV R2, R237 ;  /* 0x000000ed00027202 */ /* 0x000fe20000000f00 */
[----:B----4-:R-:W-:-:S04]  /*15210*/  IMAD R0, R0, 0x140, RZ ;  /* 0x0000014000007824 */ /* 0x010fc800078e02ff */
[----:B------:R-:W-:-:S05]  /*15220*/  IMAD.WIDE.U32 R2, R4, 0x140, R2 ;  /* 0x0000014004027825 */ /* 0x000fca00078e0002 */
[----:B------:R-:W-:-:S05]  /*15230*/  IADD3 R3, R0, R3, RZ ;  /* 0x0000000300037210 */ /* 0x000fca0007ffe0ff */
[----:B------:R-:W-:Y:S01]  /*15240*/  @!PT LDS RZ, [RZ] ;  /* 0x00000000fffff984 */ /* 0x000fe20000000800 */
[----:B------:R-:W-:Y:S01]  /*15250*/  @!PT LDS RZ, [RZ] ;  /* 0x00000000fffff984 */ /* 0x000fe20000000800 */
[----:B------:R-:W-:Y:S01]  /*15260*/  @!PT LDS RZ, [RZ] ;  /* 0x00000000fffff984 */ /* 0x000fe20000000800 */
[----:B------:R1:W-:Y:S02]  /*15270*/  LDGSTS.E.BYPASS.LTC128B.128 [R189+0xf000], desc[UR6][R2.64] ;  /* 0x0f00000002bd7fae */ /* 0x0003e4000b901d46 */
.L_x_1427:
[----:B------:R-:W-:Y:S05]  /*15280*/  BSYNC B0 ;  /* 0x0000000000007941 */ /* 0x000fea0003800000 */
.L_x_1426:
[----:B------:R1:W-:Y:S01]  /*15290*/  @P5 STS.128 [R189+0xf800], RZ ;  /* 0x00f800ffbd005388 */ /* 0x0003e20000000c00 */
[----:B------:R-:W-:Y:S04]  /*152a0*/  BSSY B0, `(.L_x_1428) ;  /* 0x0000012000007945 */ /* 0x000fe80003800000 */
[----:B------:R-:W-:Y:S05]  /*152b0*/  @P5 BRA `(.L_x_1429) ;  /* 0x0000000000405947 */ /* 0x000fea0003800000 */
[----:B------:R-:W2:Y:S02]  /*152c0*/  LDL R0, [R1] ;  /* 0x0000000001007983 */ /* 0x000ea40000100800 */
[----:B--2---:R-:W-:-:S13]  /*152d0*/  ISETP.GE.AND P0, PT, R132, R0, PT ;  /* 0x000000008400720c */ /* 0x004fda0003f06270 */
[----:B------:R2:W-:Y:S01]  /*152e0*/  @P0 STS.128 [R189+0xf800], RZ ;  /* 0x00f800ffbd000388 */ /* 0x0005e20000000c00 */
[----:B------:R-:W-:Y:S05]  /*152f0*/  @P0 BRA `(.L_x_1429) ;  /* 0x0000000000300947 */ /* 0x000fea0003800000 */
[----:B-1-3--:R-:W3:Y:S04]  /*15300*/  LDL R2, [R1+0x18] ;  /* 0x0000180001027983 */ /* 0x00aee80000100800 */
[----:B------:R-:W4:Y:S01]  /*15310*/  LDL R0, [R1+0x1c] ;  /* 0x00001c0001007983 */ /* 0x000f220000100800 */
[----:B------:R-:W-:Y:S02]  /*15320*/  MOV R3, R235 ;  /* 0x000000eb00037202 */ /* 0x000fe40000000f00 */
[----:B---3--:R-:W-:Y:S02]  /*15330*/  MOV R4, R2 ;  /* 0x0000000200047202 */ /* 0x008fe40000000f00 */
        /* <DEDUP_REMOVED lines=8> */
.L_x_1429:
[----:B------:R-:W-:Y:S05]  /*153c0*/  BSYNC B0 ;  /* 0x0000000000007941 */ /* 0x000fea0003800000 */
.L_x_1428:
        /* <DEDUP_REMOVED lines=19> */
.L_x_1431:
[----:B------:R-:W-:Y:S05]  /*15500*/  BSYNC B0 ;  /* 0x0000000000007941 */ /* 0x000fea0003800000 */
.L_x_1430:
        /* <DEDUP_REMOVED lines=19> */
.L_x_1433:
[----:B------:R-:W-:Y:S05]  /*15640*/  BSYNC B0 ;  /* 0x0000000000007941 */ /* 0x000fea0003800000 */
.L_x_1432:
        /* <DEDUP_REMOVED lines=19> */
.L_x_1435:
[----:B------:R-:W-:Y:S05]  /*15780*/  BSYNC B0 ;  /* 0x0000000000007941 */ /* 0x000fea0003800000 */
.L_x_1434:
        /* <DEDUP_REMOVED lines=19> */
.L_x_1437:
[----:B------:R-:W-:Y:S05]  /*158c0*/  BSYNC B0 ;  /* 0x0000000000007941 */ /* 0x000fea0003800000 */
.L_x_1436:
[----:B------:R-:W4:Y:S04]  /*158d0*/  LDL R8, [R1+0x158] ;  /* 0x0001580001087983 */ /* 0x000f280000100800 */
[----:B-123--:R-:W2:Y:S01]  /*158e0*/  LD.E R3, desc[UR6][R22.64+0x18c] ;  /* 0x00018c0616037980 */ /* 0x00eea2000c101900 */
[----:B------:R-:W-:Y:S01]  /*158f0*/  SHF.R.S32.HI R5, RZ, 0x4, R251 ;  /* 0x00000004ff057819 */ /* 0x000fe200000114fb */
[----:B------:R-:W-:Y:S01]  /*15900*/  IMAD.SHL.U32 R2, R247, 0x40, RZ ;  /* 0x00000040f7027824 */ /* 0x000fe200078e00ff */
[----:B------:R-:W-:Y:S01]  /*15910*/  R2P PR, R217, 0x6 ;  /* 0x00000006d9007804 */ /* 0x000fe20000000000 */
[----:B------:R-:W-:Y:S01]  /*15920*/  IMAD.SHL.U32 R7, R78, 0x8, RZ ;  /* 0x000000084e077824 */ /* 0x000fe200078e00ff */
[----:B------:R-:W-:Y:S01]  /*15930*/  LEA.HI R0, R251, R5, RZ, 0x1 ;  /* 0x00000005fb007211 */ /* 0x000fe200078f08ff */
[----:B------:R-:W-:Y:S01]  /*15940*/  IMAD.SHL.U32 R6, R248, 0x40, RZ ;  /* 0x00000040f8067824 */ /* 0x000fe200078e00ff */
[----:B------:R-:W-:Y:S01]  /*15950*/  LOP3.LUT R2, R2, 0x1c0, RZ, 0xc0, !PT ;  /* 0x000001c002027812 */ /* 0x000fe200078ec0ff */
[----:B------:R-:W0:Y:S01]  /*15960*/  LDGDEPBAR ;  /* 0x00000000000079af */ /* 0x000e220000000000 */
[----:B------:R-:W-:Y:S01]  /*15970*/  LOP3.LUT R0, R0, 0xfffffffe, RZ, 0xc0, !PT ;  /* 0xfffffffe00007812 */ /* 0x000fe200078ec0ff */
[----:B------:R-:W-:Y:S01]  /*15980*/  BSSY B1, `(.L_x_1438) ;  /* 0x000044f000017945 */ /* 0x000fe20003800000 */
[----:B------:R-:W-:-:S03]  /*15990*/  LOP3.LUT R21, R6, 0xfffffe00, RZ, 0xc0, !PT ;  /* 0xfffffe0006157812 */ /* 0x000fc600078ec0ff */
[----:B------:R-:W-:Y:S02]  /*159a0*/  IMAD.IADD R5, R5, 0x1, -R0 ;  /* 0x0000000105057824 */ /* 0x000fe400078e0a00 */
[----:B------:R-:W-:Y:S02]  /*159b0*/  IMAD.SHL.U32 R0, R217, 0x40, RZ ;  /* 0x00000040d9007824 */ /* 0x000fe400078e00ff */
[----:B------:R-:W-:-:S03]  /*159c0*/  IMAD.SHL.U32 R4, R5, 0x8, RZ ;  /* 0x0000000805047824 */ /* 0x000fc600078e00ff */
[----:B------:R-:W-:Y:S02]  /*159d0*/  LOP3.LUT R0, R0, 0x1c0, RZ, 0xc0, !PT ;  /* 0x000001c000007812 */ /* 0x000fe400078ec0ff */
[----:B------:R-:W-:Y:S02]  /*159e0*/  LOP3.LUT R4, R2, 0x8, R4, 0xf8, !PT ;  /* 0x0000000802047812 */ /* 0x000fe400078ef804 */
[----:B------:R-:W-:Y:S02]  /*159f0*/  LOP3.LUT R7, R0, 0x8, R7, 0xf8, !PT ;  /* 0x0000000800077812 */ /* 0x000fe400078ef807 */
[----:B------:R-:W-:Y:S02]  /*15a00*/  SHF.R.U32.HI R2, RZ, 0x3, R2 ;  /* 0x00000003ff027819 */ /* 0x000fe40000011602 */
[----:B------:R-:W-:Y:S02]  /*15a10*/  SHF.R.U32.HI R0, RZ, 0x3, R0 ;  /* 0x00000003ff007819 */ /* 0x000fe40000011600 */
[----:B------:R-:W-:Y:S01]  /*15a20*/  LOP3.LUT R20, R4, R2, RZ, 0x3c, !PT ;  /* 0x0000000204147212 */ /* 0x000fe200078e3cff */
[----:B------:R-:W-:Y:S01]  /*15a30*/  IMAD R2, R250, 0x400, R21 ;  /* 0x00000400fa027824 */ /* 0x000fe200078e0215 */
[----:B------:R-:W-:-:S03]  /*15a40*/  LOP3.LUT R0, R7, R0, RZ, 0x3c, !PT ;  /* 0x0000000007007212 */ /* 0x000fc600078e3cff */
[----:B------:R-:W-:Y:S02]  /*15a50*/  IMAD.IADD R2, R20, 0x1, R2 ;  /* 0x0000000114027824 */ /* 0x000fe400078e0202 */
[----:B------:R-:W-:-:S03]  /*15a60*/  IMAD R0, R5, 0x200, R0 ;  /* 0x0000020005007824 */ /* 0x000fc600078e0200 */
[----:B------:R-:W-:Y:S02]  /*15a70*/  LEA R183, R2, UR4, 0x1 ;  /* 0x0000000402b77c11 */ /* 0x000fe4000f8e08ff */
[----:B------:R-:W-:Y:S01]  /*15a80*/  LEA R176, R0, UR4, 0x1 ;  /* 0x0000000400b07c11 */ /* 0x000fe2000f8e08ff */
[----:B------:R-:W-:Y:S02]  /*15a90*/  IMAD.MOV.U32 R0, RZ, RZ, 0x20 ;  /* 0x00000020ff007424 */ /* 0x000fe400078e00ff */
[----:B------:R-:W-:Y:S01]  /*15aa0*/  LDSM.16.M88.4 R24, [R183] ;  /* 0x00000000b718783b */ /* 0x000fe20000000200 */
[----:B------:R-:W-:Y:S02]  /*15ab0*/  IMAD R9, R186, 0x2, R183 ;  /* 0x00000002ba097824 */ /* 0x000fe400078e02b7 */
[----:B------:R-:W-:Y:S01]  /*15ac0*/  SEL R184, R0, 0xffffffe0, !P1 ;  /* 0xffffffe000b87807 */ /* 0x000fe20004800000 */
[----:B------:R-:W1:Y:S01]  /*15ad0*/  LDSM.16.M88.4 R4, [R176+0x2000] ;  /* 0x00200000b004783b */ /* 0x000e620000000200 */
[----:B------:R-:W-:-:S02]  /*15ae0*/  VIADD R0, R176, 0x2000 ;  /* 0x00002000b0007836 */ /* 0x000fc40000000000 */
[C---:B------:R-:W-:Y:S01]  /*15af0*/  VIADD R177, R176.reuse, 0x2040 ;  /* 0x00002040b0b17836 */ /* 0x040fe20000000000 */
[----:B------:R-:W-:Y:S01]  /*15b00*/  LDSM.16.M88.4 R16, [R9] ;  /* 0x000000000910783b */ /* 0x000fe20000000200 */
[----:B------:R-:W-:Y:S02]  /*15b10*/  IMAD.IADD R108, R176, 0x1, R184 ;  /* 0x00000001b06c7824 */ /* 0x000fe400078e02b8 */
[----:B------:R-:W-:Y:S01]  /*15b20*/  IMAD R2, R187, 0x2, R183 ;  /* 0x00000002bb027824 */ /* 0x000fe200078e02b7 */
[----:B------:R-:W3:Y:S01]  /*15b30*/  LDSM.16.M88.4 R40, [R176+0x2800] ;  /* 0x00280000b028783b */ /* 0x000ee20000000200 */
[----:B------:R-:W-:Y:S02]  /*15b40*/  @P2 VIADD R177, R0, 0xffffffc0 ;  /* 0xffffffc000b12836 */ /* 0x000fe40000000000 */
[----:B------:R-:W-:Y:S01]  /*15b50*/  IMAD R185, R186, 0x2, R2 ;  /* 0x00000002bab97824 */ /* 0x000fe200078e0202 */
[----:B------:R-:W-:Y:S01]  /*15b60*/  LDSM.16.M88.4 R32, [R108+0x2000] ;  /* 0x002000006c20783b */ /* 0x000fe20000000200 */
[----:B------:R-:W-:-:S03]  /*15b70*/  IMAD.IADD R182, R184, 0x1, R177 ;  /* 0x00000001b8b67824 */ /* 0x000fc600078e02b1 */
[----:B------:R-:W-:Y:S04]  /*15b80*/  STL [R1+0x48], R9 ;  /* 0x0000480901007387 */ /* 0x000fe80000100800 */
[----:B------:R-:W-:Y:S04]  /*15b90*/  LDSM.16.M88.4 R12, [R2] ;  /* 0x00000000020c783b */ /* 0x000fe80000000200 */
[----:B------:R-:W-:Y:S04]  /*15ba0*/  LDSM.16.M88.4 R44, [R177] ;  /* 0x00000000b12c783b */ /* 0x000fe80000000200 */
[----:B------:R-:W3:Y:S04]  /*15bb0*/  LDSM.16.M88.4 R48, [R108+0x2800] ;  /* 0x002800006c30783b */ /* 0x000ee80000000200 */
[----:B------:R-:W4:Y:S04]  /*15bc0*/  LDSM.16.M88.4 R64, [R176+0x3000] ;  /* 0x00300000b040783b */ /* 0x000f280000000200 */
[----:B------:R-:W-:Y:S01]  /*15bd0*/  LDSM.16.M88.4 R52, [R182] ;  /* 0x00000000b634783b */ /* 0x000fe20000000200 */
[C---:B-1---5:R-:W-:Y:S03]  /*15be0*/  HMMA.16816.F32 R28, R24.reuse, R6, RZ ;  /* 0x00000006181c723c */ /* 0x062fe600000018ff */
[----:B------:R-:W-:Y:S04]  /*15bf0*/  LDSM.16.M88.4 R56, [R177+0x800] ;  /* 0x00080000b138783b */ /* 0x000fe80000000200 */
[----:B------:R-:W-:Y:S01]  /*15c00*/  LDSM.16.M88.4 R72, [R108+0x3000] ;  /* 0x003000006c48783b */ /* 0x000fe20000000200 */
[----:B---3--:R-:W-:Y:S03]  /*15c10*/  HMMA.16816.F32 R36, R24, R40, RZ ;  /* 0x000000281824723c */ /* 0x008fe600000018ff */
[----:B------:R-:W-:Y:S04]  /*15c20*/  LDSM.16.M88.4 R60, [R182+0x800] ;  /* 0x00080000b63c783b */ /* 0x000fe80000000200 */
[----:B------:R-:W-:Y:S04]  /*15c30*/  LDSM.16.M88.4 R76, [R176+0x3800] ;  /* 0x00380000b04c783b */ /* 0x000fe80000000200 */
[----:B------:R-:W-:Y:S04]  /*15c40*/  LDSM.16.M88.4 R80, [R108+0x3800] ;  /* 0x003800006c50783b */ /* 0x000fe80000000200 */
[----:B------:R-:W-:Y:S04]  /*15c50*/  LDSM.16.M88.4 R68, [R182+0x1000] ;  /* 0x00100000b644783b */ /* 0x000fe80000000200 */
[----:B------:R-:W-:Y:S05]  /*15c60*/  LDSM.16.M88.4 R84, [R108+0x4000] ;  /* 0x004000006c54783b */ /* 0x000fea0000000200 */
[----:B------:R-:W-:Y:S01]  /*15c70*/  HMMA.16816.F32 R36, R16, R48, R36 ;  /* 0x000000301024723c */ /* 0x000fe20000001824 */
[----:B----4-:R-:W-:-:S05]  /*15c80*/  IMAD.MOV.U32 R90, RZ, RZ, R8 ;  /* 0x000000ffff5a7224 */ /* 0x010fca00078e0008 */
[----:B------:R-:W-:-:S15]  /*15c90*/  HMMA.16816.F32 R8, R24, R4, RZ ;  /* 0x000000041808723c */ /* 0x000fde00000018ff */
[----:B------:R-:W-:-:S09]  /*15ca0*/  NOP ;  /* 0x0000000000007918 */ /* 0x000fd20000000000 */
[C---:B------:R-:W-:Y:S01]  /*15cb0*/  HMMA.16816.F32 R4, R16.reuse, R32, R8 ;  /* 0x000000201004723c */ /* 0x040fe20000001808 */
[----:B------:R-:W1:Y:S05]  /*15cc0*/  LDSM.16.M88.4 R8, [R185] ;  /* 0x00000000b908783b */ /* 0x000e6a0000000200 */
[----:B------:R-:W-:Y:S06]  /*15cd0*/  HMMA.16816.F32 R32, R16, R34, R28 ;  /* 0x000000221020723c */ /* 0x000fec000000181c */
[C---:B------:R-:W-:Y:S06]  /*15ce0*/  HMMA.16816.F32 R28, R24.reuse, R42, RZ ;  /* 0x0000002a181c723c */ /* 0x040fec00000018ff */
[----:B------:R-:W-:Y:S06]  /*15cf0*/  HMMA.16816.F32 R40, R24, R64, RZ ;  /* 0x000000401828723c */ /* 0x000fec00000018ff */
[C---:B------:R-:W-:Y:S06]  /*15d00*/  HMMA.16816.F32 R4, R12.reuse, R44, R4 ;  /* 0x0000002c0c04723c */ /* 0x040fec0000001804 */
[----:B------:R-:W-:-:S15]  /*15d10*/  HMMA.16816.F32 R32, R12, R46, R32 ;  /* 0x0000002e0c20723c */ /* 0x000fde0000001820 */
[----:B------:R-:W-:-:S03]  /*15d20*/  NOP ;  /* 0x0000000000007918 */ /* 0x000fc60000000000 */
[----:B-1----:R-:W-:Y:S06]  /*15d30*/  HMMA.16816.F32 R92, R8, R52, R4 ;  /* 0x00000034085c723c */ /* 0x002fec0000001804 */
[----:B------:R-:W-:Y:S06]  /*15d40*/  HMMA.16816.F32 R4, R16, R50, R28 ;  /* 0x000000321004723c */ /* 0x000fec000000181c */
[----:B------:R-:W-:Y:S01]  /*15d50*/  HMMA.16816.F32 R32, R8, R54, R32 ;  /* 0x000000360820723c */ /* 0x000fe20000001820 */
[----:B------:R-:W1:Y:S05]  /*15d60*/  LDSM.16.M88.4 R52, [R177+0x1000] ;  /* 0x00100000b134783b */ /* 0x000e6a0000000200 */
[----:B------:R-:W-:Y:S06]  /*15d70*/  HMMA.16816.F32 R28, R12, R56, R36 ;  /* 0x000000380c1c723c */ /* 0x000fec0000001824 */
[----:B------:R-:W-:Y:S01]  /*15d80*/  HMMA.16816.F32 R36, R16, R72, R40 ;  /* 0x000000481024723c */ /* 0x000fe20000001828 */
[----:B--2---:R-:W-:-:S04]  /*15d90*/  FMUL.FTZ R0, R93, R3 ;  /* 0x000000035d007220 */ /* 0x004fc80000410000 */
[----:B------:R2:W3:Y:S01]  /*15da0*/  MUFU.TANH R104, R0 ;  /* 0x0000000000687308 */ /* 0x0004e20000002400 */
[----:B------:R-:W-:Y:S01]  /*15db0*/  HMMA.16816.F32 R40, R24, R66, RZ ;  /* 0x000000421828723c */ /* 0x000fe200000018ff */
[----:B------:R-:W-:Y:S05]  /*15dc0*/  LDSM.16.M88.4 R64, [R182+0x1800] ;  /* 0x00180000b640783b */ /* 0x000fea0000000200 */
[----:B------:R-:W-:Y:S01]  /*15dd0*/  HMMA.16816.F32 R4, R12, R58, R4 ;  /* 0x0000003a0c04723c */ /* 0x000fe20000001804 */
[----:B------:R-:W-:Y:S05]  /*15de0*/  LDSM.16.M88.4 R56, [R177+0x1800] ;  /* 0x00180000b138783b */ /* 0x000fea0000000200 */
[----:B------:R-:W-:Y:S01]  /*15df0*/  HMMA.16816.F32 R48, R8, R60, R28 ;  /* 0x0000003c0830723c */ /* 0x000fe2000000181c */
[----:B--2---:R-:W-:-:S05]  /*15e00*/  FMUL.FTZ R0, R94, R3 ;  /* 0x000000035e007220 */ /* 0x004fca0000410000 */
[----:B------:R-:W-:Y:S01]  /*15e10*/  HMMA.16816.F32 R28, R24, R76, RZ ;  /* 0x0000004c181c723c */ /* 0x000fe200000018ff */
[----:B------:R2:W4:Y:S05]  /*15e20*/  MUFU.TANH R101, R0 ;  /* 0x0000000000657308 */ /* 0x00052a0000002400 */
[----:B------:R-:W-:Y:S01]  /*15e30*/  HMMA.16816.F32 R44, R16, R74, R40 ;  /* 0x0000004a102c723c */ /* 0x000fe20000001828 */
[----:B------:R-:W3:Y:S05]  /*15e40*/  LDSM.16.M88.4 R72, [R176+0x4000] ;  /* 0x00400000b048783b */ /* 0x000eea0000000200 */
[----:B-1----:R-:W-:Y:S06]  /*15e50*/  HMMA.16816.F32 R40, R12, R52, R36 ;  /* 0x000000340c28723c */ /* 0x002fec0000001824 */
[----:B------:R-:W-:Y:S01]  /*15e60*/  HMMA.16816.F32 R36, R8, R62, R4 ;  /* 0x0000003e0824723c */ /* 0x000fe20000001804 */
[-C--:B--2---:R-:W-:Y:S01]  /*15e70*/  FMUL.FTZ R0, R95, R3.reuse ;  /* 0x000000035f007220 */ /* 0x084fe20000410000 */
[----:B------:R-:W-:Y:S03]  /*15e80*/  LDSM.16.M88.4 R60, [R177+0x2000] ;  /* 0x00200000b13c783b */ /* 0x000fe60000000200 */
[----:B------:R1:W2:Y:S01]  /*15e90*/  MUFU.TANH R100, R0 ;  /* 0x0000000000647308 */ /* 0x0002a20000002400 */
[----:B------:R-:W-:Y:S06]  /*15ea0*/  HMMA.16816.F32 R28, R16, R80, R28 ;  /* 0x00000050101c723c */ /* 0x000fec000000181c */
[----:B------:R-:W-:Y:S06]  /*15eb0*/  HMMA.16816.F32 R4, R12, R54, R44 ;  /* 0x000000360c04723c */ /* 0x000fec000000182c */
[----:B------:R-:W-:Y:S01]  /*15ec0*/  HMMA.16816.F32 R52, R8, R68, R40 ;  /* 0x000000440834723c */ /* 0x000fe20000001828 */
[----:B-1----:R-:W-:-:S04]  /*15ed0*/  FMUL.FTZ R0, R32, R3 ;  /* 0x0000000320007220 */ /* 0x002fc80000410000 */
[----:B------:R1:W2:Y:S01]  /*15ee0*/  MUFU.TANH R112, R0 ;  /* 0x0000000000707308 */ /* 0x0002a20000002400 */
[----:B---3--:R-:W-:Y:S06]  /*15ef0*/  HMMA.16816.F32 R40, R24, R72, RZ ;  /* 0x000000481828723c */ /* 0x008fec00000018ff */
[----:B------:R-:W-:Y:S06]  /*15f00*/  HMMA.16816.F32 R44, R12, R56, R28 ;  /* 0x000000380c2c723c */ /* 0x000fec000000181c */
[----:B------:R-:W-:Y:S01]  /*15f10*/  HMMA.16816.F32 R4, R8, R70, R4 ;  /* 0x000000460804723c */ /* 0x000fe20000001804 */
[----:B------:R-:W-:Y:S01]  /*15f20*/  LDSM.16.M88.4 R68, [R182+0x2000] ;  /* 0x00200000b644783b */ /* 0x000fe20000000200 */
[----:B-1----:R-:W-:-:S04]  /*15f30*/  FMUL.FTZ R0, R33, R3 ;  /* 0x0000000321007220 */ /* 0x002fc80000410000 */
[----:B------:R1:W-:Y:S02]  /*15f40*/  MUFU.TANH R111, R0 ;  /* 0x00000000006f7308 */ /* 0x0003e40000002400 */
[----:B-1----:R-:W-:-:S06]  /*15f50*/  FMUL.FTZ R0, R34, R3 ;  /* 0x0000000322007220 */ /* 0x002fcc0000410000 */
[----:B------:R1:W3:Y:S02]  /*15f60*/  MUFU.TANH R103, R0 ;  /* 0x0000000000677308 */ /* 0x0002e40000002400 */
[-C--:B-1----:R-:W-:Y:S02]  /*15f70*/  FMUL.FTZ R0, R35, R3.reuse ;  /* 0x0000000323007220 */ /* 0x082fe40000410000 */
[----:B------:R-:W-:Y:S01]  /*15f80*/  HMMA.16816.F32 R32, R24, R78, RZ ;  /* 0x0000004e1820723c */ /* 0x000fe200000018ff */
[----:B------:R-:W1:Y:S03]  /*15f90*/  LDSM.16.M88.4 R76, [R176+0x4800] ;  /* 0x00480000b04c783b */ /* 0x000e660000000200 */
[----:B------:R4:W3:Y:S02]  /*15fa0*/  MUFU.TANH R102, R0 ;  /* 0x0000000000667308 */ /* 0x0008e40000002400 */
[----:B----4-:R-:W-:-:S06]  /*15fb0*/  FMUL.FTZ R0, R48, R3 ;  /* 0x0000000330007220 */ /* 0x010fcc0000410000 */
[----:B------:R4:W3:Y:S02]  /*15fc0*/  MUFU.TANH R115, R0 ;  /* 0x0000000000737308 */ /* 0x0008e40000002400 */
[----:B----4-:R-:W-:-:S06]  /*15fd0*/  FMUL.FTZ R0, R49, R3 ;  /* 0x0000000331007220 */ /* 0x010fcc0000410000 */
[----:B------:R4:W-:Y:S02]  /*15fe0*/  MUFU.TANH R113, R0 ;  /* 0x0000000000717308 */ /* 0x0009e40000002400 */
[----:B----4-:R-:W-:-:S06]  /*15ff0*/  FMUL.FTZ R0, R50, R3 ;  /* 0x0000000332007220 */ /* 0x010fcc0000410000 */
[----:B------:R4:W3:Y:S02]  /*16000*/  MUFU.TANH R109, R0 ;  /* 0x00000000006d7308 */ /* 0x0008e40000002400 */
[-C--:B----4-:R-:W-:Y:S02]  /*16010*/  FMUL.FTZ R0, R51, R3.reuse ;  /* 0x0000000333007220 */ /* 0x090fe40000410000 */
[C---:B------:R-:W-:Y:S01]  /*16020*/  HMMA.16816.F32 R48, R16.reuse, R82, R32 ;  /* 0x000000521030723c */ /* 0x040fe20000001820 */
[----:B------:R-:W4:Y:S03]  /*16030*/  LDSM.16.M88.4 R80, [R108+0x4800] ;  /* 0x004800006c50783b */ /* 0x000f260000000200 */
[----:B------:R2:W3:Y:S02]  /*16040*/  MUFU.TANH R106, R0 ;  /* 0x00000000006a7308 */ /* 0x0004e40000002400 */
[----:B------:R-:W-:Y:S06]  /*16050*/  HMMA.16816.F32 R32, R16, R84, R40 ;  /* 0x000000541020723c */ /* 0x000fec0000001828 */
[----:B-1----:R-:W-:Y:S01]  /*16060*/  HMMA.16816.F32 R40, R24, R76, RZ ;  /* 0x0000004c1828723c */ /* 0x002fe200000018ff */
[----:B--2---:R-:W-:-:S04]  /*16070*/  FMUL.FTZ R0, R36, R3 ;  /* 0x0000000324007220 */ /* 0x004fc80000410000 */
[----:B------:R1:W2:Y:S07]  /*16080*/  MUFU.TANH R117, R0 ;  /* 0x0000000000757308 */ /* 0x0002ae0000002400 */
[----:B------:R-:W-:Y:S01]  /*16090*/  HMMA.16816.F32 R28, R12, R58, R48 ;  /* 0x0000003a0c1c723c */ /* 0x000fe20000001830 */
[----:B------:R-:W-:Y:S01]  /*160a0*/  LDSM.16.M88.4 R56, [R177+0x2800] ;  /* 0x00280000b138783b */ /* 0x000fe20000000200 */
[----:B-1----:R-:W-:-:S04]  /*160b0*/  FMUL.FTZ R0, R37, R3 ;  /* 0x0000000325007220 */ /* 0x002fc80000410000 */
[----:B------:R1:W-:Y:S02]  /*160c0*/  MUFU.TANH R119, R0 ;  /* 0x0000000000777308 */ /* 0x0003e40000002400 */
[----:B-1----:R-:W-:-:S06]  /*160d0*/  FMUL.FTZ R0, R38, R3 ;  /* 0x0000000326007220 */ /* 0x002fcc0000410000 */
[----:B------:R1:W2:Y:S02]  /*160e0*/  MUFU.TANH R105, R0 ;  /* 0x0000000000697308 */ /* 0x0002a40000002400 */
[-C--:B-1----:R-:W-:Y:S02]  /*160f0*/  FMUL.FTZ R0, R39, R3.reuse ;  /* 0x0000000327007220 */ /* 0x082fe40000410000 */
[----:B------:R-:W-:Y:S01]  /*16100*/  HMMA.16816.F32 R36, R24, R74, RZ ;  /* 0x0000004a1824723c */ /* 0x000fe200000018ff */
[----:B------:R-:W1:Y:S03]  /*16110*/  LDSM.16.M88.4 R72, [R176+0x5000] ;  /* 0x00500000b048783b */ /* 0x000e660000000200 */
[----:B------:R3:W2:Y:S02]  /*16120*/  MUFU.TANH R114, R0 ;  /* 0x0000000000727308 */ /* 0x0006a40000002400 */
[----:B---3--:R-:W-:-:S06]  /*16130*/  FMUL.FTZ R0, R52, R3 ;  /* 0x0000000334007220 */ /* 0x008fcc0000410000 */
[----:B------:R3:W2:-:S12]  /*16140*/  MUFU.TANH R129, R0 ;  /* 0x0000000000817308 */ /* 0x0006980000002400 */
[----:B------:R-:W-:Y:S01]  /*16150*/  HMMA.16816.F32 R48, R16, R86, R36 ;  /* 0x000000561030723c */ /* 0x000fe20000001824 */
[----:B------:R-:W2:Y:S05]  /*16160*/  LDSM.16.M88.4 R84, [R108+0x5000] ;  /* 0x005000006c54783b */ /* 0x000eaa0000000200 */
[----:B------:R-:W-:Y:S01]  /*16170*/  HMMA.16816.F32 R36, R24, R78, RZ ;  /* 0x0000004e1824723c */ /* 0x000fe200000018ff */
[----:B------:R-:W-:Y:S01]  /*16180*/  LDSM.16.M88.4 R76, [R108+0x5800] ;  /* 0x005800006c4c783b */ /* 0x000fe20000000200 */
[----:B---3--:R-:W-:-:S04]  /*16190*/  FMUL.FTZ R0, R53, R3 ;  /* 0x0000000335007220 */ /* 0x008fc80000410000 */
[----:B------:R3:W-:Y:S02]  /*161a0*/  MUFU.TANH R128, R0 ;  /* 0x0000000000807308 */ /* 0x0007e40000002400 */
[----:B---3--:R-:W-:-:S06]  /*161b0*/  FMUL.FTZ R0, R54, R3 ;  /* 0x0000000336007220 */ /* 0x008fcc0000410000 */
[----:B------:R3:W2:Y:S02]  /*161c0*/  MUFU.TANH R124, R0 ;  /* 0x00000000007c7308 */ /* 0x0006a40000002400 */
[-C--:B---3--:R-:W-:Y:S02]  /*161d0*/  FMUL.FTZ R0, R55, R3.reuse ;  /* 0x0000000337007220 */ /* 0x088fe40000410000 */
[----:B------:R-:W-:Y:S04]  /*161e0*/  HMMA.16816.F32 R52, R8, R64, R44 ;  /* 0x000000400834723c */ /* 0x000fe8000000182c */
[----:B------:R3:W2:Y:S02]  /*161f0*/  MUFU.TANH R123, R0 ;  /* 0x00000000007b7308 */ /* 0x0006a40000002400 */
[----:B------:R-:W-:Y:S06]  /*16200*/  HMMA.16816.F32 R44, R12, R60, R32 ;  /* 0x0000003c0c2c723c */ /* 0x000fec0000001820 */
[----:B----4-:R-:W-:Y:S06]  /*16210*/  HMMA.16816.F32 R32, R16, R80, R40 ;  /* 0x000000501020723c */ /* 0x010fec0000001828 */
[----:B-1----:R-:W-:Y:S01]  /*16220*/  HMMA.16816.F32 R40, R24, R72, RZ ;  /* 0x000000481828723c */ /* 0x002fe200000018ff */
[----:B---3--:R-:W-:-:S04]  /*16230*/  FMUL.FTZ R0, R4, R3 ;  /* 0x0000000304007220 */ /* 0x008fc80000410000 */
[----:B------:R1:W3:Y:S02]  /*16240*/  MUFU.TANH R131, R0 ;  /* 0x0000000000837308 */ /* 0x0002e40000002400 */
[----:B-1----:R-:W-:-:S06]  /*16250*/  FMUL.FTZ R0, R5, R3 ;  /* 0x0000000305007220 */ /* 0x002fcc0000410000 */
[----:B------:R1:W-:Y:S02]  /*16260*/  MUFU.TANH R127, R0 ;  /* 0x00000000007f7308 */ /* 0x0003e40000002400 */
[----:B-1----:R-:W-:-:S06]  /*16270*/  FMUL.FTZ R0, R6, R3 ;  /* 0x0000000306007220 */ /* 0x002fcc0000410000 */
[----:B------:R1:W4:Y:S02]  /*16280*/  MUFU.TANH R122, R0 ;  /* 0x00000000007a7308 */ /* 0x0003240000002400 */
[-C--:B-1----:R-:W-:Y:S02]  /*16290*/  FMUL.FTZ R0, R7, R3.reuse ;  /* 0x0000000307007220 */ /* 0x082fe40000410000 */
[----:B------:R-:W-:Y:S01]  /*162a0*/  HMMA.16816.F32 R4, R8, R66, R28 ;  /* 0x000000420804723c */ /* 0x000fe2000000181c */
[----:B------:R-:W-:Y:S03]  /*162b0*/  LDSM.16.M88.4 R64, [R177+0x3000] ;  /* 0x00300000b140783b */ /* 0x000fe60000000200 */
[----:B------:R1:W4:Y:S02]  /*162c0*/  MUFU.TANH R126, R0 ;  /* 0x00000000007e7308 */ /* 0x0003240000002400 */
[----:B------:R-:W-:Y:S01]  /*162d0*/  HMMA.16816.F32 R28, R12, R62, R48 ;  /* 0x0000003e0c1c723c */ /* 0x000fe20000001830 */
[----:B------:R-:W-:Y:S05]  /*162e0*/  LDSM.16.M88.4 R60, [R182+0x2800] ;  /* 0x00280000b63c783b */ /* 0x000fea0000000200 */
[----:B------:R-:W-:Y:S01]  /*162f0*/  HMMA.16816.F32 R48, R16, R82, R36 ;  /* 0x000000521030723c */ /* 0x000fe20000001824 */
[----:B------:R-:W3:Y:S05]  /*16300*/  LDSM.16.M88.4 R80, [R176+0x5800] ;  /* 0x00580000b050783b */ /* 0x000eea0000000200 */
[----:B------:R-:W-:Y:S01]  /*16310*/  HMMA.16816.F32 R36, R24, R74, RZ ;  /* 0x0000004a1824723c */ /* 0x000fe200000018ff */
[-C--:B-1----:R-:W-:Y:S01]  /*16320*/  FMUL.FTZ R0, R52, R3.reuse ;  /* 0x0000000334007220 */ /* 0x082fe20000410000 */
[----:B------:R-:W1:Y:S03]  /*16330*/  LDSM.16.M88.4 R72, [R182+0x3000] ;  /* 0x00300000b648783b */ /* 0x000e660000000200 */
[----:B------:R2:W4:Y:S02]  /*16340*/  MUFU.TANH R143, R0 ;  /* 0x00000000008f7308 */ /* 0x0005240000002400 */
[----:B--2---:R-:W-:-:S06]  /*16350*/  FMUL.FTZ R0, R53, R3 ;  /* 0x0000000335007220 */ /* 0x004fcc0000410000 */
[----:B------:R2:W-:Y:S02]  /*16360*/  MUFU.TANH R142, R0 ;  /* 0x00000000008e7308 */ /* 0x0005e40000002400 */
[----:B--2---:R-:W-:-:S06]  /*16370*/  FMUL.FTZ R0, R54, R3 ;  /* 0x0000000336007220 */ /* 0x004fcc0000410000 */
[----:B------:R2:W4:Y:S02]  /*16380*/  MUFU.TANH R138, R0 ;  /* 0x00000000008a7308 */ /* 0x0005240000002400 */
[-C--:B--2---:R-:W-:Y:S02]  /*16390*/  FMUL.FTZ R0, R55, R3.reuse ;  /* 0x0000000337007220 */ /* 0x084fe40000410000 */
[----:B------:R-:W-:Y:S04]  /*163a0*/  HMMA.16816.F32 R52, R8, R68, R44 ;  /* 0x000000440834723c */ /* 0x000fe8000000182c */
[----:B------:R2:W4:Y:S02]  /*163b0*/  MUFU.TANH R135, R0 ;  /* 0x0000000000877308 */ /* 0x0005240000002400 */
[----:B------:R-:W-:Y:S06]  /*163c0*/  HMMA.16816.F32 R44, R12, R56, R32 ;  /* 0x000000380c2c723c */ /* 0x000fec0000001820 */
[----:B------:R-:W-:Y:S06]  /*163d0*/  HMMA.16816.F32 R32, R16, R84, R40 ;  /* 0x000000541020723c */ /* 0x000fec0000001828 */
[----:B---3--:R-:W-:Y:S01]  /*163e0*/  HMMA.16816.F32 R40, R24, R80, RZ ;  /* 0x000000501828723c */ /* 0x008fe200000018ff */
[----:B--2---:R-:W-:-:S04]  /*163f0*/  FMUL.FTZ R0, R4, R3 ;  /* 0x0000000304007220 */ /* 0x004fc80000410000 */
[----:B------:R2:W3:Y:S02]  /*16400*/  MUFU.TANH R144, R0 ;  /* 0x0000000000907308 */ /* 0x0004e40000002400 */
[----:B--2---:R-:W-:-:S06]  /*16410*/  FMUL.FTZ R0, R5, R3 ;  /* 0x0000000305007220 */ /* 0x004fcc0000410000 */
[----:B------:R2:W-:Y:S02]  /*16420*/  MUFU.TANH R140, R0 ;  /* 0x00000000008c7308 */ /* 0x0005e40000002400 */
[----:B--2---:R-:W-:-:S06]  /*16430*/  FMUL.FTZ R0, R6, R3 ;  /* 0x0000000306007220 */ /* 0x004fcc0000410000 */
[----:B------:R2:W3:Y:S02]  /*16440*/  MUFU.TANH R130, R0 ;  /* 0x0000000000827308 */ /* 0x0004e40000002400 */
[-C--:B--2---:R-:W-:Y:S02]  /*16450*/  FMUL.FTZ R0, R7, R3.reuse ;  /* 0x0000000307007220 */ /* 0x084fe40000410000 */
[----:B------:R-:W-:Y:S01]  /*16460*/  HMMA.16816.F32 R4, R8, R70, R28 ;  /* 0x000000460804723c */ /* 0x000fe2000000181c */
[----:B------:R-:W-:Y:S03]  /*16470*/  LDSM.16.M88.4 R68, [R182+0x3800] ;  /* 0x00380000b644783b */ /* 0x000fe60000000200 */
[----:B------:R2:W3:Y:S02]  /*16480*/  MUFU.TANH R137, R0 ;  /* 0x0000000000897308 */ /* 0x0004e40000002400 */
[----:B------:R-:W-:Y:S01]  /*16490*/  HMMA.16816.F32 R28, R12, R58, R48 ;  /* 0x0000003a0c1c723c */ /* 0x000fe20000001830 */
[----:B------:R-:W-:Y:S05]  /*164a0*/  LDSM.16.M88.4 R56, [R176+0x6000] ;  /* 0x00600000b038783b */ /* 0x000fea0000000200 */
[----:B------:R-:W-:Y:S06]  /*164b0*/  HMMA.16816.F32 R48, R16, R86, R36 ;  /* 0x000000561030723c */ /* 0x000fec0000001824 */
[----:B------:R-:W-:Y:S01]  /*164c0*/  HMMA.16816.F32 R36, R24, R82, RZ ;  /* 0x000000521824723c */ /* 0x000fe200000018ff */
[----:B--2---:R-:W-:-:S04]  /*164d0*/  FMUL.FTZ R0, R52, R3 ;  /* 0x0000000334007220 */ /* 0x004fc80000410000 */
[----:B------:R2:W3:Y:S02]  /*164e0*/  MUFU.TANH R153, R0 ;  /* 0x0000000000997308 */ /* 0x0004e40000002400 */
[----:B--2---:R-:W-:-:S06]  /*164f0*/  FMUL.FTZ R0, R53, R3 ;  /* 0x0000000335007220 */ /* 0x004fcc0000410000 */
[----:B------:R2:W-:Y:S02]  /*16500*/  MUFU.TANH R151, R0 ;  /* 0x0000000000977308 */ /* 0x0005e40000002400 */
[----:B--2---:R-:W-:-:S06]  /*16510*/  FMUL.FTZ R0, R54, R3 ;  /* 0x0000000336007220 */ /* 0x004fcc0000410000 */
[----:B------:R2:W3:Y:S02]  /*16520*/  MUFU.TANH R147, R0 ;  /* 0x0000000000937308 */ /* 0x0004e40000002400 */
[-C--:B--2---:R-:W-:Y:S02]  /*16530*/  FMUL.FTZ R0, R55, R3.reuse ;  /* 0x0000000337007220 */ /* 0x084fe40000410000 */
[----:B------:R-:W-:Y:S04]  /*16540*/  HMMA.16816.F32 R52, R8, R60, R44 ;  /* 0x0000003c0834723c */ /* 0x000fe8000000182c */
[----:B------:R2:W3:Y:S02]  /*16550*/  MUFU.TANH R145, R0 ;  /* 0x0000000000917308 */ /* 0x0004e40000002400 */
[----:B------:R-:W-:Y:S06]  /*16560*/  HMMA.16816.F32 R44, R12, R64, R32 ;  /* 0x000000400c2c723c */ /* 0x000fec0000001820 */
[C---:B------:R-:W-:Y:S06]  /*16570*/  HMMA.16816.F32 R32, R16.reuse, R76, R40 ;  /* 0x0000004c1020723c */ /* 0x040fec0000001828 */
[----:B------:R-:W-:Y:S01]  /*16580*/  HMMA.16816.F32 R40, R16, R78, R36 ;  /* 0x0000004e1028723c */ /* 0x000fe20000001824 */
[-C--:B--2---:R-:W-:Y:S01]  /*16590*/  FMUL.FTZ R0, R4, R3.reuse ;  /* 0x0000000304007220 */ /* 0x084fe20000410000 */
[----:B------:R-:W-:Y:S03]  /*165a0*/  LDSM.16.M88.4 R76, [R108+0x7000] ;  /* 0x007000006c4c783b */ /* 0x000fe60000000200 */
[----:B------:R2:W3:Y:S07]  /*165b0*/  MUFU.TANH R154, R0 ;  /* 0x00000000009a7308 */ /* 0x0004ee0000002400 */
[----:B-1----:R-:W-:Y:S01]  /*165c0*/  HMMA.16816.F32 R44, R8, R72, R44 ;  /* 0x00000048082c723c */ /* 0x002fe2000000182c */
[----:B--2---:R-:W-:-:S04]  /*165d0*/  FMUL.FTZ R0, R5, R3 ;  /* 0x0000000305007220 */ /* 0x004fc80000410000 */
[----:B------:R1:W-:Y:S02]  /*165e0*/  MUFU.TANH R150, R0 ;  /* 0x0000000000967308 */ /* 0x0003e40000002400 */
[----:B-1----:R-:W-:-:S06]  /*165f0*/  FMUL.FTZ R0, R6, R3 ;  /* 0x0000000306007220 */ /* 0x002fcc0000410000 */
[----:B------:R1:W2:Y:S02]  /*16600*/  MUFU.TANH R141, R0 ;  /* 0x00000000008d7308 */ /* 0x0002a40000002400 */
[-C--:B-1----:R-:W-:Y:S02]  /*16610*/  FMUL.FTZ R0, R7, R3.reuse ;  /* 0x0000000307007220 */ /* 0x082fe40000410000 */
[----:B------:R-:W-:Y:S01]  /*16620*/  HMMA.16816.F32 R4, R8, R62, R28 ;  /* 0x0000003e0804723c */ /* 0x000fe2000000181c */
[----:B------:R-:W1:Y:S03]  /*16630*/  LDSM.16.M88.4 R60, [R177+0x3800] ;  /* 0x00380000b13c783b */ /* 0x000e660000000200 */
[----:B------:R4:W2:Y:S02]  /*16640*/  MUFU.TANH R148, R0 ;  /* 0x0000000000947308 */ /* 0x0008a40000002400 */
[----:B------:R-:W-:Y:S01]  /*16650*/  HMMA.16816.F32 R28, R12, R66, R48 ;  /* 0x000000420c1c723c */ /* 0x000fe20000001830 */
[----:B------:R-:W3:Y:S04]  /*16660*/  LDSM.16.M88.4 R48, [R108+0x6000] ;  /* 0x006000006c30783b */ /* 0x000ee80000000200 */
[----:B------:R-:W2:Y:S01]  /*16670*/  LDSM.16.M88.4 R64, [R177+0x4000] ;  /* 0x00400000b140783b */ /* 0x000ea20000000200 */
[----:B----4-:R-:W-:-:S04]  /*16680*/  FMUL.FTZ R0, R52, R3 ;  /* 0x0000000334007220 */ /* 0x010fc80000410000 */
[----:B------:R4:W2:-:S14]  /*16690*/  MUFU.TANH R163, R0 ;  /* 0x0000000000a37308 */ /* 0x00089c0000002400 */
[----:B------:R-:W-:Y:S01]  /*166a0*/  HMMA.16816.F32 R28, R8, R74, R28 ;  /* 0x0000004a081c723c */ /* 0x000fe2000000181c */
[----:B------:R-:W-:Y:S01]  /*166b0*/  LDSM.16.M88.4 R72, [R176+0x7000] ;  /* 0x00700000b048783b */ /* 0x000fe20000000200 */
[----:B----4-:R-:W-:-:S04]  /*166c0*/  FMUL.FTZ R0, R53, R3 ;  /* 0x0000000335007220 */ /* 0x010fc80000410000 */
[----:B-1----:R-:W-:Y:S01]  /*166d0*/  HMMA.16816.F32 R36, R12, R60, R32 ;  /* 0x0000003c0c24723c */ /* 0x002fe20000001820 */
[----:B------:R1:W-:Y:S05]  /*166e0*/  MUFU.TANH R162, R0 ;  /* 0x0000000000a27308 */ /* 0x0003ea0000002400 */
[----:B------:R-:W-:Y:S06]  /*166f0*/  HMMA.16816.F32 R32, R24, R58, RZ ;  /* 0x0000003a1820723c */ /* 0x000fec00000018ff */
[----:B------:R-:W-:Y:S01]  /*16700*/  HMMA.16816.F32 R40, R12, R62, R40 ;  /* 0x0000003e0c28723c */ /* 0x000fe20000001828 */
[----:B------:R-:W-:Y:S01]  /*16710*/  LDSM.16.M88.4 R60, [R108+0x6800] ;  /* 0x006800006c3c783b */ /* 0x000fe20000000200 */
[----:B-1----:R-:W-:-:S04]  /*16720*/  FMUL.FTZ R0, R54, R3 ;  /* 0x0000000336007220 */ /* 0x002fc80000410000 */
[----:B------:R1:W4:-:S12]  /*16730*/  MUFU.TANH R158, R0 ;  /* 0x00000000009e7308 */ /* 0x0003180000002400 */
[----:B---3--:R-:W-:Y:S06]  /*16740*/  HMMA.16816.F32 R32, R16, R50, R32 ;  /* 0x000000321020723c */ /* 0x008fec0000001820 */
[----:B------:R-:W-:Y:S01]  /*16750*/  HMMA.16816.F32 R40, R8, R70, R40 ;  /* 0x000000460828723c */ /* 0x000fe20000001828 */
[----:B-1----:R-:W-:Y:S02]  /*16760*/  FMUL.FTZ R0, R55, R3 ;  /* 0x0000000337007220 */ /* 0x002fe40000410000 */
[----:B------:R-:W-:Y:S02]  /*16770*/  LDSM.16.M88.4 R52, [R176+0x6800] ;  /* 0x00680000b034783b */ /* 0x000fe40000000200 */
[----:B------:R1:W3:-:S13]  /*16780*/  MUFU.TANH R155, R0 ;  /* 0x00000000009b7308 */ /* 0x0002da0000002400 */
[----:B--2---:R-:W-:Y:S01]  /*16790*/  HMMA.16816.F32 R32, R12, R66, R32 ;  /* 0x000000420c20723c */ /* 0x004fe20000001820 */
[----:B-1----:R-:W-:-:S04]  /*167a0*/  FMUL.FTZ R0, R4, R3 ;  /* 0x0000000304007220 */ /* 0x002fc80000410000 */
[----:B------:R1:W2:Y:S02]  /*167b0*/  MUFU.TANH R165, R0 ;  /* 0x0000000000a57308 */ /* 0x0002a40000002400 */
[----:B-1----:R-:W-:-:S06]  /*167c0*/  FMUL.FTZ R0, R5, R3 ;  /* 0x0000000305007220 */ /* 0x002fcc0000410000 */
[----:B------:R1:W-:Y:S02]  /*167d0*/  MUFU.TANH R160, R0 ;  /* 0x0000000000a07308 */ /* 0x0003e40000002400 */
[----:B-1----:R-:W-:-:S06]  /*167e0*/  FMUL.FTZ R0, R6, R3 ;  /* 0x0000000306007220 */ /* 0x002fcc0000410000 */
[----:B------:R1:W2:Y:S02]  /*167f0*/  MUFU.TANH R152, R0 ;  /* 0x0000000000987308 */ /* 0x0002a40000002400 */
[-C--:B-1----:R-:W-:Y:S02]  /*16800*/  FMUL.FTZ R0, R7, R3.reuse ;  /* 0x0000000307007220 */ /* 0x082fe40000410000 */
[----:B------:R-:W-:Y:S01]  /*16810*/  HMMA.16816.F32 R4, R24, R56, RZ ;  /* 0x000000381804723c */ /* 0x000fe200000018ff */
[----:B------:R-:W1:Y:S03]  /*16820*/  LDSM.16.M88.4 R56, [R182+0x4000] ;  /* 0x00400000b638783b */ /* 0x000e660000000200 */
[----:B------:R4:W2:Y:S02]  /*16830*/  MUFU.TANH R157, R0 ;  /* 0x00000000009d7308 */ /* 0x0008a40000002400 */
[----:B----4-:R-:W-:-:S06]  /*16840*/  FMUL.FTZ R0, R44, R3 ;  /* 0x000000032c007220 */ /* 0x010fcc0000410000 */
[----:B------:R4:W2:-:S12]  /*16850*/  MUFU.TANH R171, R0 ;  /* 0x0000000000ab7308 */ /* 0x0008980000002400 */
[----:B------:R-:W-:Y:S01]  /*16860*/  HMMA.16816.F32 R4, R16, R48, R4 ;  /* 0x000000301004723c */ /* 0x000fe20000001804 */
[----:B----4-:R-:W-:-:S04]  /*16870*/  FMUL.FTZ R0, R45, R3 ;  /* 0x000000032d007220 */ /* 0x010fc80000410000 */
[----:B------:R4:W-:-:S15]  /*16880*/  MUFU.TANH R170, R0 ;  /* 0x0000000000aa7308 */ /* 0x0009de0000002400 */
[----:B------:R-:W-:-:S04]  /*16890*/  NOP ;  /* 0x0000000000007918 */ /* 0x000fc80000000000 */
[----:B------:R-:W-:Y:S01]  /*168a0*/  HMMA.16816.F32 R4, R12, R64, R4 ;  /* 0x000000400c04723c */ /* 0x000fe20000001804 */
[----:B------:R-:W3:Y:S01]  /*168b0*/  LDSM.16.M88.4 R64, [R177+0x4800] ;  /* 0x00480000b140783b */ /* 0x000ee20000000200 */
[----:B----4-:R-:W-:-:S04]  /*168c0*/  FMUL.FTZ R0, R46, R3 ;  /* 0x000000032e007220 */ /* 0x010fc80000410000 */
[----:B------:R4:W2:-:S15]  /*168d0*/  MUFU.TANH R166, R0 ;  /* 0x0000000000a67308 */ /* 0x00089e0000002400 */
[----:B------:R-:W-:-:S03]  /*168e0*/  NOP ;  /* 0x0000000000007918 */ /* 0x000fc60000000000 */
[----:B-1----:R-:W-:Y:S07]  /*168f0*/  HMMA.16816.F32 R48, R8, R56, R4 ;  /* 0x000000380830723c */ /* 0x002fee0000001804 */
[----:B------:R-:W-:Y:S01]  /*16900*/  SHF.R.S32.HI R4, RZ, 0x1f, R249 ;  /* 0x0000001fff047819 */ /* 0x000fe200000114f9 */
[----:B------:R-:W-:Y:S02]  /*16910*/  IMAD.SHL.U32 R5, R252, 0x2, RZ ;  /* 0x00000002fc057824 */ /* 0x000fe400078e00ff */
[----:B----4-:R-:W-:-:S02]  /*16920*/  FMUL.FTZ R0, R47, R3 ;  /* 0x000000032f007220 */ /* 0x010fc40000410000 */
[----:B------:R-:W-:Y:S01]  /*16930*/  HMMA.16816.F32 R44, R8, R68, R36 ;  /* 0x00000044082c723c */ /* 0x000fe20000001824 */
[----:B------:R-:W-:Y:S01]  /*16940*/  LOP3.LUT R7, R5, 0x6, RZ, 0xc0, !PT ;  /* 0x0000000605077812 */ /* 0x000fe200078ec0ff */
[----:B------:R1:W4:Y:S01]  /*16950*/  MUFU.TANH R164, R0 ;  /* 0x0000000000a47308 */ /* 0x0003220000002400 */
[----:B------:R-:W2:Y:S03]  /*16960*/  LDSM.16.M88.4 R68, [R176+0x7800] ;  /* 0x00780000b044783b */ /* 0x000ea60000000200 */
[----:B------:R-:W-:Y:S06]  /*16970*/  HMMA.16816.F32 R36, R24, R52, RZ ;  /* 0x000000341824723c */ /* 0x000fec00000018ff */
[----:B------:R-:W-:-:S04]  /*16980*/  FMUL.FTZ R6, R49, R3 ;  /* 0x0000000331067220 */ /* 0x000fc80000410000 */
[----:B------:R-:W-:Y:S01]  /*16990*/  MUFU.TANH R178, R6 ;  /* 0x0000000600b27308 */ /* 0x000fe20000002400 */
[----:B-1----:R-:W-:-:S07]  /*169a0*/  FMUL.FTZ R0, R28, R3 ;  /* 0x000000031c007220 */ /* 0x002fce0000410000 */
[----:B------:R1:W4:Y:S02]  /*169b0*/  MUFU.TANH R173, R0 ;  /* 0x0000000000ad7308 */ /* 0x0003240000002400 */
[----:B-1----:R-:W-:-:S06]  /*169c0*/  FMUL.FTZ R0, R29, R3 ;  /* 0x000000031d007220 */ /* 0x002fcc0000410000 */
[----:B------:R1:W-:Y:S02]  /*169d0*/  MUFU.TANH R169, R0 ;  /* 0x0000000000a97308 */ /* 0x0003e40000002400 */
[----:B-1----:R-:W-:-:S06]  /*169e0*/  FMUL.FTZ R0, R30, R3 ;  /* 0x000000031e007220 */ /* 0x002fcc0000410000 */
[----:B------:R1:W4:Y:S02]  /*169f0*/  MUFU.TANH R161, R0 ;  /* 0x0000000000a17308 */ /* 0x0003240000002400 */
[-C--:B-1----:R-:W-:Y:S02]  /*16a00*/  FMUL.FTZ R0, R31, R3.reuse ;  /* 0x000000031f007220 */ /* 0x082fe40000410000 */
[----:B------:R-:W-:Y:S04]  /*16a10*/  HMMA.16816.F32 R28, R24, R54, RZ ;  /* 0x00000036181c723c */ /* 0x000fe800000018ff */
[----:B------:R1:W4:Y:S02]  /*16a20*/  MUFU.TANH R167, R0 ;  /* 0x0000000000a77308 */ /* 0x0003240000002400 */
[----:B------:R-:W-:Y:S01]  /*16a30*/  HMMA.16816.F32 R52, R8, R58, R32 ;  /* 0x0000003a0834723c */ /* 0x000fe20000001820 */
[----:B------:R-:W4:Y:S01]  /*16a40*/  LDSM.16.M88.4 R56, [R182+0x4800] ;  /* 0x00480000b638783b */ /* 0x000f220000000200 */
[----:B-1----:R-:W-:-:S04]  /*16a50*/  FMUL.FTZ R0, R44, R3 ;  /* 0x000000032c007220 */ /* 0x002fc80000410000 */
[----:B------:R1:W4:-:S12]  /*16a60*/  MUFU.TANH R195, R0 ;  /* 0x0000000000c37308 */ /* 0x0003180000002400 */
[----:B------:R-:W-:Y:S01]  /*16a70*/  HMMA.16816.F32 R32, R16, R62, R28 ;  /* 0x0000003e1020723c */ /* 0x000fe2000000181c */
[----:B-1----:R-:W-:-:S04]  /*16a80*/  FMUL.FTZ R0, R45, R3 ;  /* 0x000000032d007220 */ /* 0x002fc80000410000 */
[----:B------:R1:W-:-:S15]  /*16a90*/  MUFU.TANH R192, R0 ;  /* 0x0000000000c07308 */ /* 0x0003de0000002400 */
[----:B------:R-:W-:-:S04]  /*16aa0*/  NOP ;  /* 0x0000000000007918 */ /* 0x000fc80000000000 */
[----:B---3--:R-:W-:Y:S01]  /*16ab0*/  HMMA.16816.F32 R32, R12, R66, R32 ;  /* 0x000000420c20723c */ /* 0x008fe20000001820 */
[----:B-1----:R-:W-:-:S04]  /*16ac0*/  FMUL.FTZ R0, R46, R3 ;  /* 0x000000032e007220 */ /* 0x002fc80000410000 */
[----:B------:R1:W3:Y:S02]  /*16ad0*/  MUFU.TANH R175, R0 ;  /* 0x0000000000af7308 */ /* 0x0002e40000002400 */
[-C--:B-1----:R-:W-:Y:S02]  /*16ae0*/  FMUL.FTZ R0, R47, R3.reuse ;  /* 0x000000032f007220 */ /* 0x082fe40000410000 */
[----:B------:R-:W-:Y:S04]  /*16af0*/  HMMA.16816.F32 R44, R16, R60, R36 ;  /* 0x0000003c102c723c */ /* 0x000fe80000001824 */
[----:B------:R1:W3:Y:S02]  /*16b00*/  MUFU.TANH R174, R0 ;  /* 0x0000000000ae7308 */ /* 0x0002e40000002400 */
[----:B------:R-:W-:Y:S01]  /*16b10*/  HMMA.16816.F32 R36, R24, R72, RZ ;  /* 0x000000481824723c */ /* 0x000fe200000018ff */
[----:B-1----:R-:W-:-:S05]  /*16b20*/  FMUL.FTZ R0, R40, R3 ;  /* 0x0000000328007220 */ /* 0x002fca0000410000 */
[----:B------:R1:W3:-:S12]  /*16b30*/  MUFU.TANH R194, R0 ;  /* 0x0000000000c27308 */ /* 0x0002d80000002400 */
[----:B------:R-:W-:Y:S01]  /*16b40*/  HMMA.16816.F32 R28, R12, R64, R44 ;  /* 0x000000400c1c723c */ /* 0x000fe2000000182c */
[----:B------:R-:W3:Y:S04]  /*16b50*/  LDSM.16.M88.4 R44, [R177+0x5000] ;  /* 0x00500000b12c783b */ /* 0x000ee80000000200 */
[----:B------:R-:W-:Y:S01]  /*16b60*/  LDSM.16.M88.4 R64, [R176+0x8000] ;  /* 0x00800000b040783b */ /* 0x000fe20000000200 */
[----:B------:R-:W-:Y:S06]  /*16b70*/  HMMA.16816.F32 R60, R16, R76, R36 ;  /* 0x0000004c103c723c */ /* 0x000fec0000001824 */
[----:B--2---:R-:W-:Y:S01]  /*16b80*/  HMMA.16816.F32 R36, R24, R68, RZ ;  /* 0x000000441824723c */ /* 0x004fe200000018ff */
[----:B-1----:R-:W-:-:S04]  /*16b90*/  FMUL.FTZ R0, R41, R3 ;  /* 0x0000000329007220 */ /* 0x002fc80000410000 */
[----:B------:R1:W-:Y:S02]  /*16ba0*/  MUFU.TANH R193, R0 ;  /* 0x0000000000c17308 */ /* 0x0003e40000002400 */
[----:B-1----:R-:W-:-:S06]  /*16bb0*/  FMUL.FTZ R0, R42, R3 ;  /* 0x000000032a007220 */ /* 0x002fcc0000410000 */
[----:B------:R1:W2:Y:S02]  /*16bc0*/  MUFU.TANH R172, R0 ;  /* 0x0000000000ac7308 */ /* 0x0002a40000002400 */
[----:B-1----:R-:W-:Y:S01]  /*16bd0*/  LEA.HI R0, R4, R249, RZ, 0x2 ;  /* 0x000000f904007211 */ /* 0x002fe200078f10ff */
[-C--:B------:R-:W-:Y:S02]  /*16be0*/  FMUL.FTZ R4, R43, R3.reuse ;  /* 0x000000032b047220 */ /* 0x080fe40000410000 */
[----:B----4-:R-:W-:Y:S01]  /*16bf0*/  HMMA.16816.F32 R40, R8, R56, R28 ;  /* 0x000000380828723c */ /* 0x010fe2000000181c */
[----:B------:R-:W-:Y:S02]  /*16c00*/  SHF.R.S32.HI R0, RZ, 0x2, R0 ;  /* 0x00000002ff007819 */ /* 0x000fe40000011400 */
[----:B------:R1:W4:Y:S03]  /*16c10*/  MUFU.TANH R188, R4 ;  /* 0x0000000400bc7308 */ /* 0x0003260000002400 */
[----:B------:R-:W-:Y:S01]  /*16c20*/  IMAD R0, R250, 0x10, R0 ;  /* 0x00000010fa007824 */ /* 0x000fe200078e0200 */
[----:B------:R-:W-:Y:S01]  /*16c30*/  HMMA.16816.F32 R28, R24, R74, RZ ;  /* 0x0000004a181c723c */ /* 0x000fe200000018ff */
[----:B------:R-:W2:Y:S03]  /*16c40*/  LDSM.16.M88.4 R72, [R108+0x7800] ;  /* 0x007800006c48783b */ /* 0x000ea60000000200 */
[----:B------:R-:W-:Y:S01]  /*16c50*/  IADD3 R0, R0, 0x1, R222 ;  /* 0x0000000100007810 */ /* 0x000fe20007ffe0de */
[----:B-1----:R-:W-:-:S04]  /*16c60*/  FMUL.FTZ R4, R48, R3 ;  /* 0x0000000330047220 */ /* 0x002fc80000410000 */
[----:B------:R1:W4:Y:S02]  /*16c70*/  MUFU.TANH R179, R4 ;  /* 0x0000000400b37308 */ /* 0x0003240000002400 */
[----:B-1----:R-:W-:Y:S02]  /*16c80*/  IADD3 R4, R211, R0, -R90 ;  /* 0x00000000d3047210 */ /* 0x002fe40007ffe85a */
[----:B------:R-:W-:Y:S01]  /*16c90*/  LOP3.LUT R0, R20, R21, RZ, 0xfc, !PT ;  /* 0x0000001514007212 */ /* 0x000fe200078efcff */
[----:B------:R-:W-:Y:S02]  /*16ca0*/  FMUL.FTZ R21, R50, R3 ;  /* 0x0000000332157220 */ /* 0x000fe40000410000 */
[----:B------:R-:W-:Y:S02]  /*16cb0*/  IMAD.IADD R5, R89, 0x1, R4 ;  /* 0x0000000159057824 */ /* 0x000fe400078e0204 */
[----:B------:R-:W-:Y:S01]  /*16cc0*/  IMAD.IADD R4, R88, 0x1, R7 ;  /* 0x0000000158047824 */ /* 0x000fe200078e0207 */
[----:B------:R-:W1:Y:S02]  /*16cd0*/  MUFU.TANH R159, R21 ;  /* 0x00000015009f7308 */ /* 0x000e640000002400 */
[C---:B------:R-:W-:Y:S01]  /*16ce0*/  VIMNMX R7, R5.reuse, R211, PT ;  /* 0x000000d305077248 */ /* 0x040fe20003fe0100 */
[C---:B------:R-:W-:Y:S01]  /*16cf0*/  VIADD R20, R4.reuse, 0x1 ;  /* 0x0000000104147836 */ /* 0x040fe20000000000 */
[----:B------:R-:W-:Y:S01]  /*16d00*/  VIADDMNMX R5, R5, 0x8, R211, PT ;  /* 0x0000000805057846 */ /* 0x000fe200038001d3 */
[----:B------:R-:W-:-:S03]  /*16d10*/  VIADD R6, R4, 0x8 ;  /* 0x0000000804067836 */ /* 0x000fc60000000000 */
[C---:B------:R-:W-:Y:S02]  /*16d20*/  ISETP.GE.AND P6, PT, R20.reuse, R7, PT ;  /* 0x000000071400720c */ /* 0x040fe40003fc6270 */
[----:B------:R-:W-:Y:S01]  /*16d30*/  ISETP.GE.AND P0, PT, R20, R5, PT ;  /* 0x000000051400720c */ /* 0x000fe20003f06270 */
[----:B------:R-:W-:Y:S01]  /*16d40*/  FMUL.FTZ R20, R51, R3 ;  /* 0x0000000333147220 */ /* 0x000fe20000410000 */
[C---:B------:R-:W-:Y:S01]  /*16d50*/  ISETP.GE.AND P1, PT, R6.reuse, R7, PT ;  /* 0x000000070600720c */ /* 0x040fe20003f26270 */
[----:B------:R-:W-:Y:S01]  /*16d60*/  HMMA.16816.F32 R48, R8, R58, R32 ;  /* 0x0000003a0830723c */ /* 0x000fe20000001820 */
[-C--:B------:R-:W-:Y:S01]  /*16d70*/  ISETP.GE.AND P5, PT, R6, R5.reuse, PT ;  /* 0x000000050600720c */ /* 0x080fe20003fa6270 */
[----:B------:R4:W1:Y:S01]  /*16d80*/  MUFU.TANH R156, R20 ;  /* 0x00000014009c7308 */ /* 0x0008620000002400 */
[C---:B------:R-:W-:Y:S01]  /*16d90*/  VIADD R6, R4.reuse, 0x9 ;  /* 0x0000000904067836 */ /* 0x040fe20000000000 */
[----:B------:R-:W-:Y:S02]  /*16da0*/  ISETP.GE.AND P2, PT, R4, R5, PT ;  /* 0x000000050400720c */ /* 0x000fe40003f46270 */
[----:B------:R-:W-:Y:S01]  /*16db0*/  HMMA.16816.F32 R32, R16, R78, R28 ;  /* 0x0000004e1020723c */ /* 0x000fe2000000181c */
[----:B------:R-:W-:Y:S01]  /*16dc0*/  FSEL R104, R104, -INF , !P6 ;  /* 0xff80000068687808 */ /* 0x000fe20007000000 */
[----:B------:R-:W1:Y:S01]  /*16dd0*/  LDSM.16.M88.4 R76, [R108+0x8000] ;  /* 0x008000006c4c783b */ /* 0x000e620000000200 */
[----:B------:R-:W-:-:S02]  /*16de0*/  ISETP.GE.AND P3, PT, R6, R7, PT ;  /* 0x000000070600720c */ /* 0x000fc40003f66270 */
[----:B------:R-:W-:Y:S01]  /*16df0*/  ISETP.GE.AND P4, PT, R6, R5, PT ;  /* 0x000000050600720c */ /* 0x000fe20003f86270 */
[----:B---3--:R-:W-:Y:S01]  /*16e00*/  HMMA.16816.F32 R28, R12, R44, R60 ;  /* 0x0000002c0c1c723c */ /* 0x008fe2000000183c */
[----:B------:R-:W-:Y:S01]  /*16e10*/  VIADD R6, R4, 0x10 ;  /* 0x0000001004067836 */ /* 0x000fe20000000000 */
[----:B------:R-:W-:Y:S02]  /*16e20*/  FSEL R101, R101, -INF , !P2 ;  /* 0xff80000065657808 */ /* 0x000fe40005000000 */
[----:B------:R-:W-:Y:S02]  /*16e30*/  FSEL R100, R100, -INF , !P0 ;  /* 0xff80000064647808 */ /* 0x000fe40004000000 */
[----:B------:R-:W-:Y:S01]  /*16e40*/  ISETP.GE.AND P2, PT, R6, R7, PT ;  /* 0x000000070600720c */ /* 0x000fe20003f46270 */
[----:B----4-:R-:W-:Y:S01]  /*16e50*/  FMUL.FTZ R20, R52, R3 ;  /* 0x0000000334147220 */ /* 0x010fe20000410000 */
[----:B------:R-:W-:Y:S01]  /*16e60*/  ISETP.GE.AND P6, PT, R6, R5, PT ;  /* 0x000000050600720c */ /* 0x000fe20003fc6270 */
[----:B------:R-:W-:Y:S01]  /*16e70*/  VIADD R6, R4, 0x11 ;  /* 0x0000001104067836 */ /* 0x000fe20000000000 */
[----:B------:R-:W-:Y:S01]  /*16e80*/  FSEL R112, R112, -INF , !P1 ;  /* 0xff80000070707808 */ /* 0x000fe20004800000 */
[----:B------:R3:W4:Y:S01]  /*16e90*/  MUFU.TANH R149, R20 ;  /* 0x0000001400957308 */ /* 0x0007220000002400 */
[----:B------:R-:W-:Y:S01]  /*16ea0*/  FSEL R103, R103, -INF , !P5 ;  /* 0xff80000067677808 */ /* 0x000fe20006800000 */
[----:B--2---:R-:W-:Y:S01]  /*16eb0*/  HMMA.16816.F32 R56, R16, R72, R36 ;  /* 0x000000481038723c */ /* 0x004fe20000001824 */
[----:B------:R-:W-:-:S02]  /*16ec0*/  ISETP.GE.AND P0, PT, R6, R7, PT ;  /* 0x000000070600720c */ /* 0x000fc40003f06270 */
[----:B------:R-:W-:Y:S01]  /*16ed0*/  ISETP.GE.AND P1, PT, R6, R5, PT ;  /* 0x000000050600720c */ /* 0x000fe20003f26270 */
[----:B------:R-:W-:Y:S01]  /*16ee0*/  VIADD R6, R4, 0x18 ;  /* 0x0000001804067836 */ /* 0x000fe20000000000 */
[----:B------:R-:W-:Y:S01]  /*16ef0*/  FSEL R111, R111, -INF , !P3 ;  /* 0xff8000006f6f7808 */ /* 0x000fe20005800000 */
[----:B------:R-:W-:Y:S01]  /*16f00*/  HMMA.16816.F32 R32, R12, R46, R32 ;  /* 0x0000002e0c20723c */ /* 0x000fe20000001820 */
[----:B------:R-:W-:Y:S01]  /*16f10*/  LDSM.16.M88.4 R44, [R177+0x5800] ;  /* 0x00580000b12c783b */ /* 0x000fe20000000200 */
[----:B------:R-:W-:Y:S02]  /*16f20*/  FSEL R102, R102, -INF , !P4 ;  /* 0xff80000066667808 */ /* 0x000fe40006000000 */
[C---:B------:R-:W-:Y:S02]  /*16f30*/  ISETP.GE.AND P5, PT, R6.reuse, R7, PT ;  /* 0x000000070600720c */ /* 0x040fe40003fa6270 */
[----:B------:R-:W-:Y:S01]  /*16f40*/  ISETP.GE.AND P3, PT, R6, R5, PT ;  /* 0x000000050600720c */ /* 0x000fe20003f66270 */
[----:B------:R-:W-:Y:S01]  /*16f50*/  VIADD R6, R4, 0x19 ;  /* 0x0000001904067836 */ /* 0x000fe20000000000 */
[----:B------:R-:W-:Y:S01]  /*16f60*/  FSEL R115, R115, -INF , !P2 ;  /* 0xff80000073737808 */ /* 0x000fe20005000000 */
[----:B---3--:R-:W-:Y:S01]  /*16f70*/  FMUL.FTZ R20, R53, R3 ;  /* 0x0000000335147220 */ /* 0x008fe20000410000 */
[----:B------:R-:W-:Y:S01]  /*16f80*/  FSEL R109, R109, -INF , !P6 ;  /* 0xff8000006d6d7808 */ /* 0x000fe20007000000 */
[----:B------:R-:W-:Y:S01]  /*16f90*/  HMMA.16816.F32 R36, R24, R64, RZ ;  /* 0x000000401824723c */ /* 0x000fe200000018ff */
[C---:B------:R-:W-:Y:S01]  /*16fa0*/  ISETP.GE.AND P4, PT, R6.reuse, R7, PT ;  /* 0x000000070600720c */ /* 0x040fe20003f86270 */
[----:B------:R2:W-:Y:S01]  /*16fb0*/  MUFU.TANH R146, R20 ;  /* 0x0000001400927308 */ /* 0x0005e20000002400 */
        /* <DEDUP_REMOVED lines=9> */
[----:B------:R-:W-:Y:S01]  /*17050*/  ISETP.GE.AND P1, PT, R6, R7, PT ;  /* 0x000000070600720c */ /* 0x000fe20003f26270 */
[----:B--2---:R-:W-:Y:S01]  /*17060*/  FMUL.FTZ R20, R54, R3 ;  /* 0x0000000336147220 */ /* 0x004fe20000410000 */
[----:B------:R-:W-:Y:S01]  /*17070*/  ISETP.GE.AND P5, PT, R6, R5, PT ;  /* 0x000000050600720c */ /* 0x000fe20003fa6270 */
[----:B------:R-:W-:Y:S01]  /*17080*/  VIADD R6, R4, 0x28 ;  /* 0x0000002804067836 */ /* 0x000fe20000000000 */
[----:B------:R-:W-:Y:S01]  /*17090*/  FSEL R119, R119, -INF , !P4 ;  /* 0xff80000077777808 */ /* 0x000fe20006000000 */
[----:B------:R2:W3:Y:S01]  /*170a0*/  MUFU.TANH R136, R20 ;  /* 0x0000001400887308 */ /* 0x0004e20000002400 */
[----:B------:R-:W-:Y:S01]  /*170b0*/  FSEL R114, R114, -INF , !P2 ;  /* 0xff80000072727808 */ /* 0x000fe20005000000 */
[----:B-1----:R-:W-:Y:S01]  /*170c0*/  HMMA.16816.F32 R60, R16, R76, R36 ;  /* 0x0000004c103c723c */ /* 0x002fe20000001824 */
[----:B------:R-:W-:-:S02]  /*170d0*/  ISETP.GE.AND P3, PT, R6, R7, PT ;  /* 0x000000070600720c */ /* 0x000fc40003f66270 */
[----:B------:R-:W-:Y:S01]  /*170e0*/  ISETP.GE.AND P4, PT, R6, R5, PT ;  /* 0x000000050600720c */ /* 0x000fe20003f86270 */
[----:B------:R-:W-:Y:S01]  /*170f0*/  VIADD R6, R4, 0x29 ;  /* 0x0000002904067836 */ /* 0x000fe20000000000 */
[----:B------:R-:W-:Y:S02]  /*17100*/  FSEL R129, R129, -INF , !P6 ;  /* 0xff80000081817808 */ /* 0x000fe40007000000 */
[----:B------:R-:W-:Y:S02]  /*17110*/  FSEL R124, R124, -INF , !P0 ;  /* 0xff8000007c7c7808 */ /* 0x000fe40004000000 */
[C---:B------:R-:W-:Y:S02]  /*17120*/  ISETP.GE.AND P2, PT, R6.reuse, R7, PT ;  /* 0x000000070600720c */ /* 0x040fe40003f46270 */
[----:B------:R-:W-:Y:S01]  /*17130*/  ISETP.GE.AND P6, PT, R6, R5, PT ;  /* 0x000000050600720c */ /* 0x000fe20003fc6270 */
[----:B------:R-:W-:Y:S01]  /*17140*/  VIADD R6, R4, 0x30 ;  /* 0x0000003004067836 */ /* 0x000fe20000000000 */
[----:B------:R-:W-:Y:S01]  /*17150*/  FSEL R128, R128, -INF , !P1 ;  /* 0xff80000080807808 */ /* 0x000fe20004800000 */
[----:B--2---:R-:W-:Y:S01]  /*17160*/  FMUL.FTZ R20, R55, R3 ;  /* 0x0000000337147220 */ /* 0x004fe20000410000 */
[----:B------:R-:W-:Y:S01]  /*17170*/  FSEL R123, R123, -INF , !P5 ;  /* 0xff8000007b7b7808 */ /* 0x000fe20006800000 */
[----:B------:R-:W1:Y:S01]  /*17180*/  LDSM.16.M88.4 R52, [R182+0x5000] ;  /* 0x00500000b634783b */ /* 0x000e620000000200 */
[C---:B------:R-:W-:Y:S01]  /*17190*/  ISETP.GE.AND P0, PT, R6.reuse, R7, PT ;  /* 0x000000070600720c */ /* 0x040fe20003f06270 */
[----:B------:R2:W3:Y:S01]  /*171a0*/  MUFU.TANH R139, R20 ;  /* 0x00000014008b7308 */ /* 0x0004e20000002400 */
        /* <DEDUP_REMOVED lines=15> */
[----:B------:R-:W-:-:S02]  /*172a0*/  FSEL R138, R138, -INF , !P1 ;  /* 0xff8000008a8a7808 */ /* 0x000fc40004800000 */
[C---:B------:R-:W-:Y:S02]  /*172b0*/  ISETP.GE.AND P6, PT, R6.reuse, R7, PT ;  /* 0x000000070600720c */ /* 0x040fe40003fc6270 */
        /* <DEDUP_REMOVED lines=9> */
[----:B------:R-:W-:-:S02]  /*17350*/  FSEL R130, R130, -INF , !P2 ;  /* 0xff80000082827808 */ /* 0x000fc40005000000 */
[C---:B------:R-:W-:Y:S01]  /*17360*/  ISETP.GE.AND P3, PT, R6.reuse, R7, PT ;  /* 0x000000070600720c */ /* 0x040fe20003f66270 */
[----:B------:R2:W-:Y:S01]  /*17370*/  MUFU.TANH R125, R20 ;  /* 0x00000014007d7308 */ /* 0x0005e20000002400 */
        /* <DEDUP_REMOVED lines=9> */
[----:B------:R-:W-:Y:S01]  /*17410*/  ISETP.GE.AND P0, PT, R6, R7, PT ;  /* 0x000000070600720c */ /* 0x000fe20003f06270 */
[----:B--2---:R-:W-:Y:S01]  /*17420*/  FMUL.FTZ R20, R42, R3 ;  /* 0x000000032a147220 */ /* 0x004fe20000410000 */
[----:B------:R-:W-:Y:S01]  /*17430*/  ISETP.GE.AND P1, PT, R6, R5, PT ;  /* 0x000000050600720c */ /* 0x000fe20003f26270 */
[----:B------:R-:W-:Y:S01]  /*17440*/  VIADD R6, R4, 0x50 ;  /* 0x0000005004067836 */ /* 0x000fe20000000000 */
[----:B------:R-:W-:Y:S01]  /*17450*/  FSEL R151, R151, -INF , !P3 ;  /* 0xff80000097977808 */ /* 0x000fe20005800000 */
[----:B------:R2:W3:Y:S01]  /*17460*/  MUFU.TANH R120, R20 ;  /* 0x0000001400787308 */ /* 0x0004e20000002400 */
[----:B------:R-:W-:Y:S02]  /*17470*/  FSEL R145, R145, -INF , !P4 ;  /* 0xff80000091917808 */ /* 0x000fe40006000000 */
        /* <DEDUP_REMOVED lines=11> */
[----:B-1----:R-:W-:Y:S01]  /*17530*/  HMMA.16816.F32 R40, R8, R52, R28 ;  /* 0x000000340828723c */ /* 0x002fe2000000181c */
[C---:B------:R-:W-:Y:S01]  /*17540*/  ISETP.GE.AND P6, PT, R6.reuse, R7, PT ;  /* 0x000000070600720c */ /* 0x040fe20003fc6270 */
[----:B------:R1:W2:Y:S01]  /*17550*/  MUFU.TANH R121, R20 ;  /* 0x0000001400797308 */ /* 0x0002a20000002400 */
[----:B------:R-:W-:Y:S01]  /*17560*/  ISETP.GE.AND P0, PT, R6, R5, PT ;  /* 0x000000050600720c */ /* 0x000fe20003f06270 */
[----:B------:R-:W-:Y:S01]  /*17570*/  VIADD R6, R4, 0x59 ;  /* 0x0000005904067836 */ /* 0x000fe20000000000 */
[----:B------:R-:W-:Y:S01]  /*17580*/  FSEL R163, R163, -INF , !P5 ;  /* 0xff800000a3a37808 */ /* 0x000fe20006800000 */
[----:B------:R-:W-:Y:S01]  /*17590*/  HMMA.16816.F32 R28, R24, R70, RZ ;  /* 0x00000046181c723c */ /* 0x000fe200000018ff */
[----:B------:R-:W-:Y:S01]  /*175a0*/  LDSM.16.M88.4 R68, [R176+0x8800] ;  /* 0x00880000b044783b */ /* 0x000fe20000000200 */
[----:B------:R-:W-:-:S02]  /*175b0*/  FSEL R158, R158, -INF , !P3 ;  /* 0xff8000009e9e7808 */ /* 0x000fc40005800000 */
[C---:B------:R-:W-:Y:S02]  /*175c0*/  ISETP.GE.AND P1, PT, R6.reuse, R7, PT ;  /* 0x000000070600720c */ /* 0x040fe40003f26270 */
[----:B------:R-:W-:Y:S01]  /*175d0*/  ISETP.GE.AND P5, PT, R6, R5, PT ;  /* 0x000000050600720c */ /* 0x000fe20003fa6270 */
[----:B------:R-:W-:Y:S01]  /*175e0*/  VIADD R6, R4, 0x60 ;  /* 0x0000006004067836 */ /* 0x000fe20000000000 */
[----:B------:R-:W-:Y:S02]  /*175f0*/  FSEL R162, R162, -INF , !P4 ;  /* 0xff800000a2a27808 */ /* 0x000fe40006000000 */
[----:B------:R-:W-:Y:S02]  /*17600*/  FSEL R155, R155, -INF , !P2 ;  /* 0xff8000009b9b7808 */ /* 0x000fe40005000000 */
[----:B------:R-:W-:Y:S01]  /*17610*/  ISETP.GE.AND P3, PT, R6, R7, PT ;  /* 0x000000070600720c */ /* 0x000fe20003f66270 */
[----:B-1----:R-:W-:Y:S01]  /*17620*/  FMUL.FTZ R20, R48, R3 ;  /* 0x0000000330147220 */ /* 0x002fe20000410000 */
[----:B------:R-:W-:Y:S01]  /*17630*/  ISETP.GE.AND P4, PT, R6, R5, PT ;  /* 0x000000050600720c */ /* 0x000fe20003f86270 */
[----:B------:R-:W-:Y:S01]  /*17640*/  VIADD R6, R4, 0x61 ;  /* 0x0000006104067836 */ /* 0x000fe20000000000 */
[----:B------:R-:W-:Y:S01]  /*17650*/  FSEL R165, R165, -INF , !P6 ;  /* 0xff800000a5a57808 */ /* 0x000fe20007000000 */
[----:B------:R1:W2:Y:S01]  /*17660*/  MUFU.TANH R110, R20 ;  /* 0x00000014006e7308 */ /* 0x0002a20000002400 */
        /* <DEDUP_REMOVED lines=10> */
[----:B-1----:R-:W-:Y:S01]  /*17710*/  FMUL.FTZ R20, R49, R3 ;  /* 0x0000000331147220 */ /* 0x002fe20000410000 */
        /* <DEDUP_REMOVED lines=13> */
[----:B-1----:R-:W-:Y:S01]  /*177f0*/  FMUL.FTZ R20, R50, R3 ;  /* 0x0000000332147220 */ /* 0x002fe20000410000 */
[----:B------:R-:W-:Y:S01]  /*17800*/  ISETP.GE.AND P0, PT, R6, R5, PT ;  /* 0x000000050600720c */ /* 0x000fe20003f06270 */
[----:B------:R-:W-:Y:S01]  /*17810*/  VIADD R6, R4, 0x78 ;  /* 0x0000007804067836 */ /* 0x000fe20000000000 */
[----:B------:R-:W-:Y:S01]  /*17820*/  FSEL R169, R169, -INF , !P5 ;  /* 0xff800000a9a97808 */ /* 0x000fe20006800000 */
[----:B------:R1:W2:Y:S01]  /*17830*/  MUFU.TANH R99, R20 ;  /* 0x0000001400637308 */ /* 0x0002a20000002400 */
        /* <DEDUP_REMOVED lines=11> */
[----:B------:R-:W-:Y:S01]  /*178f0*/  FSEL R174, R174, -INF , !P0 ;  /* 0xff800000aeae7808 */ /* 0x000fe20004000000 */
[----:B------:R-:W-:Y:S01]  /*17900*/  HMMA.16816.F32 R48, R8, R54, R32 ;  /* 0x000000360830723c */ /* 0x000fe20000001820 */
[----:B------:R-:W1:Y:S01]  /*17910*/  LDSM.16.M88.4 R52, [R182+0x5800] ;  /* 0x00580000b634783b */ /* 0x000e620000000200 */
[----:B------:R4:W2:Y:S01]  /*17920*/  MUFU.TANH R98, R20 ;  /* 0x0000001400627308 */ /* 0x0008a20000002400 */
[----:B------:R-:W-:-:S02]  /*17930*/  ISETP.GE.AND P2, PT, R6, R7, PT ;  /* 0x000000070600720c */ /* 0x000fc40003f46270 */
[----:B------:R-:W-:Y:S01]  /*17940*/  ISETP.GE.AND P6, PT, R6, R5, PT ;  /* 0x000000050600720c */ /* 0x000fe20003fc6270 */
[----:B------:R-:W-:Y:S01]  /*17950*/  HMMA.16816.F32 R32, R16, R74, R28 ;  /* 0x0000004a1020723c */ /* 0x000fe2000000181c */
[----:B------:R-:W-:Y:S01]  /*17960*/  VIADD R6, R4, 0x81 ;  /* 0x0000008104067836 */ /* 0x000fe20000000000 */
[----:B------:R-:W-:Y:S02]  /*17970*/  FSEL R194, R194, -INF , !P1 ;  /* 0xff800000c2c27808 */ /* 0x000fe40004800000 */
[----:B------:R-:W-:Y:S02]  /*17980*/  FSEL R172, R172, -INF , !P5 ;  /* 0xff800000acac7808 */ /* 0x000fe40006800000 */
[----:B------:R-:W-:Y:S01]  /*17990*/  HMMA.16816.F32 R28, R12, R44, R56 ;  /* 0x0000002c0c1c723c */ /* 0x000fe20000001838 */
[----:B------:R-:W-:Y:S01]  /*179a0*/  LDSM.16.M88.4 R56, [R182+0x6000] ;  /* 0x00600000b638783b */ /* 0x000fe20000000200 */
[C---:B------:R-:W-:Y:S02]  /*179b0*/  ISETP.GE.AND P0, PT, R6.reuse, R7, PT ;  /* 0x000000070600720c */ /* 0x040fe40003f06270 */
[----:B------:R-:W-:Y:S01]  /*179c0*/  ISETP.GE.AND P1, PT, R6, R5, PT ;  /* 0x000000050600720c */ /* 0x000fe20003f26270 */
[----:B------:R-:W-:Y:S01]  /*179d0*/  VIADD R6, R4, 0x88 ;  /* 0x0000008804067836 */ /* 0x000fe20000000000 */
[----:B------:R-:W-:Y:S01]  /*179e0*/  FSEL R193, R193, -INF , !P3 ;  /* 0xff800000c1c17808 */ /* 0x000fe20005800000 */
[----:B----4-:R-:W-:Y:S01]  /*179f0*/  FMUL.FTZ R20, R40, R3 ;  /* 0x0000000328147220 */ /* 0x010fe20000410000 */
[----:B------:R-:W-:-:S02]  /*17a00*/  FSEL R188, R188, -INF , !P4 ;  /* 0xff800000bcbc7808 */ /* 0x000fc40006000000 */
[C---:B------:R-:W-:Y:S01]  /*17a10*/  ISETP.GE.AND P5, PT, R6.reuse, R7, PT ;  /* 0x000000070600720c */ /* 0x040fe20003fa6270 */
[----:B------:R4:W2:Y:S01]  /*17a20*/  MUFU.TANH R96, R20 ;  /* 0x0000001400607308 */ /* 0x0008a20000002400 */
[----:B------:R-:W-:Y:S01]  /*17a30*/  FMUL.FTZ R21, R51, R3 ;  /* 0x0000000333157220 */ /* 0x000fe20000410000 */
[----:B------:R-:W-:Y:S01]  /*17a40*/  ISETP.GE.AND P3, PT, R6, R5, PT ;  /* 0x000000050600720c */ /* 0x000fe20003f66270 */
[----:B------:R-:W-:Y:S01]  /*17a50*/  VIADD R6, R4, 0x89 ;  /* 0x0000008904067836 */ /* 0x000fe20000000000 */
[----:B------:R-:W-:Y:S02]  /*17a60*/  FSEL R197, R179, -INF , !P2 ;  /* 0xff800000b3c57808 */ /* 0x000fe40005000000 */
[----:B------:R-:W-:Y:S01]  /*17a70*/  FSEL R159, R159, -INF , !P6 ;  /* 0xff8000009f9f7808 */ /* 0x000fe20007000000 */
[----:B------:R-:W-:Y:S01]  /*17a80*/  HMMA.16816.F32 R32, R12, R46, R32 ;  /* 0x0000002e0c20723c */ /* 0x000fe20000001820 */
[----:B------:R-:W2:Y:S01]  /*17a90*/  LDSM.16.M88.4 R44, [R177+0x6000] ;  /* 0x00600000b12c783b */ /* 0x000ea20000000200 */
[----:B------:R-:W-:Y:S01]  /*17aa0*/  MUFU.TANH R89, R21 ;  /* 0x0000001500597308 */ /* 0x000fe20000002400 */
[----:B------:R-:W-:-:S02]  /*17ab0*/  ISETP.GE.AND P4, PT, R6, R7, PT ;  /* 0x000000070600720c */ /* 0x000fc40003f86270 */
[----:B------:R-:W-:Y:S01]  /*17ac0*/  ISETP.GE.AND P2, PT, R6, R5, PT ;  /* 0x000000050600720c */ /* 0x000fe20003f46270 */
[----:B------:R-:W-:Y:S01]  /*17ad0*/  VIADD R6, R4, 0x90 ;  /* 0x0000009004067836 */ /* 0x000fe20000000000 */
[----:B------:R-:W-:Y:S02]  /*17ae0*/  FSEL R196, R178, -INF , !P0 ;  /* 0xff800000b2c47808 */ /* 0x000fe40004000000 */
[----:B------:R-:W-:Y:S01]  /*17af0*/  FSEL R156, R156, -INF , !P1 ;  /* 0xff8000009c9c7808 */ /* 0x000fe20004800000 */
[----:B----4-:R-:W-:Y:S01]  /*17b00*/  FMUL.FTZ R20, R41, R3 ;  /* 0x0000000329147220 */ /* 0x010fe20000410000 */
[----:B-1----:R-:W-:Y:S01]  /*17b10*/  HMMA.16816.F32 R36, R8, R52, R28 ;  /* 0x000000340824723c */ /* 0x002fe2000000181c */
[C---:B------:R-:W-:Y:S02]  /*17b20*/  ISETP.GE.AND P6, PT, R6.reuse, R7, PT ;  /* 0x000000070600720c */ /* 0x040fe40003fc6270 */
[----:B------:R1:W-:Y:S01]  /*17b30*/  MUFU.TANH R97, R20 ;  /* 0x0000001400617308 */ /* 0x0003e20000002400 */
[----:B------:R-:W-:Y:S01]  /*17b40*/  ISETP.GE.AND P0, PT, R6, R5, PT ;  /* 0x000000050600720c */ /* 0x000fe20003f06270 */
[----:B------:R-:W-:Y:S01]  /*17b50*/  VIADD R6, R4, 0x91 ;  /* 0x0000009104067836 */ /* 0x000fe20000000000 */
[----:B------:R-:W-:Y:S01]  /*17b60*/  HMMA.16816.F32 R28, R24, R66, RZ ;  /* 0x00000042181c723c */ /* 0x000fe200000018ff */
[----:B------:R-:W4:Y:S01]  /*17b70*/  LDSM.16.M88.4 R64, [R108+0x8800] ;  /* 0x008800006c40783b */ /* 0x000f220000000200 */
[----:B------:R-:W-:-:S02]  /*17b80*/  FSEL R149, R149, -INF , !P5 ;  /* 0xff80000095957808 */ /* 0x000fc40006800000 */
[C---:B------:R-:W-:Y:S02]  /*17b90*/  ISETP.GE.AND P1, PT, R6.reuse, R7, PT ;  /* 0x000000070600720c */ /* 0x040fe40003f26270 */
[----:B------:R-:W-:Y:S01]  /*17ba0*/  ISETP.GE.AND P5, PT, R6, R5, PT ;  /* 0x000000050600720c */ /* 0x000fe20003fa6270 */
[----:B------:R-:W-:Y:S01]  /*17bb0*/  VIADD R6, R4, 0x98 ;  /* 0x0000009804067836 */ /* 0x000fe20000000000 */
[----:B---3--:R-:W-:Y:S02]  /*17bc0*/  FSEL R136, R136, -INF , !P3 ;  /* 0xff80000088887808 */ /* 0x008fe40005800000 */
[----:B------:R-:W-:Y:S02]  /*17bd0*/  FSEL R146, R146, -INF , !P4 ;  /* 0xff80000092927808 */ /* 0x000fe40006000000 */
[----:B------:R-:W-:Y:S01]  /*17be0*/  ISETP.GE.AND P3, PT, R6, R7, PT ;  /* 0x000000070600720c */ /* 0x000fe20003f66270 */
[----:B-1----:R-:W-:Y:S01]  /*17bf0*/  FMUL.FTZ R20, R42, R3 ;  /* 0x000000032a147220 */ /* 0x002fe20000410000 */
[----:B------:R-:W-:Y:S01]  /*17c00*/  ISETP.GE.AND P4, PT, R6, R5, PT ;  /* 0x000000050600720c */ /* 0x000fe20003f86270 */
[----:B------:R-:W-:Y:S01]  /*17c10*/  VIADD R6, R4, 0x99 ;  /* 0x0000009904067836 */ /* 0x000fe20000000000 */
[----:B------:R-:W-:Y:S01]  /*17c20*/  FSEL R139, R139, -INF , !P2 ;  /* 0xff8000008b8b7808 */ /* 0x000fe20005000000 */
[----:B------:R1:W3:Y:S01]  /*17c30*/  MUFU.TANH R95, R20 ;  /* 0x00000014005f7308 */ /* 0x0002e20000002400 */
[----:B------:R-:W-:Y:S01]  /*17c40*/  FMUL.FTZ R21, R39, R3 ;  /* 0x0000000327157220 */ /* 0x000fe20000410000 */
[----:B------:R-:W-:-:S02]  /*17c50*/  FSEL R134, R134, -INF , !P6 ;  /* 0xff80000086867808 */ /* 0x000fc40007000000 */
[C---:B------:R-:W-:Y:S02]  /*17c60*/  ISETP.GE.AND P2, PT, R6.reuse, R7, PT ;  /* 0x000000070600720c */ /* 0x040fe40003f46270 */
[----:B------:R-:W-:Y:S01]  /*17c70*/  ISETP.GE.AND P6, PT, R6, R5, PT ;  /* 0x000000050600720c */ /* 0x000fe20003fc6270 */
[----:B------:R-:W-:Y:S01]  /*17c80*/  VIADD R6, R4, 0xa0 ;  /* 0x000000a004067836 */ /* 0x000fe20000000000 */
[----:B------:R-:W-:Y:S01]  /*17c90*/  MUFU.TANH R84, R21 ;  /* 0x0000001500547308 */ /* 0x000fe20000002400 */
[----:B------:R-:W-:Y:S02]  /*17ca0*/  FSEL R120, R120, -INF , !P0 ;  /* 0xff80000078787808 */ /* 0x000fe40004000000 */
[----:B------:R-:W-:Y:S02]  /*17cb0*/  FSEL R125, R125, -INF , !P1 ;  /* 0xff8000007d7d7808 */ /* 0x000fe40004800000 */
[C---:B------:R-:W-:Y:S02]  /*17cc0*/  ISETP.GE.AND P0, PT, R6.reuse, R7, PT ;  /* 0x000000070600720c */ /* 0x040fe40003f06270 */
[----:B------:R-:W-:Y:S01]  /*17cd0*/  ISETP.GE.AND P1, PT, R6, R5, PT ;  /* 0x000000050600720c */ /* 0x000fe20003f26270 */
[----:B------:R-:W-:-:S02]  /*17ce0*/  VIADD R6, R4, 0xa1 ;  /* 0x000000a104067836 */ /* 0x000fc40000000000 */
[----:B-1----:R-:W-:Y:S01]  /*17cf0*/  FMUL.FTZ R20, R43, R3 ;  /* 0x000000032b147220 */ /* 0x002fe20000410000 */
[----:B--2---:R-:W-:Y:S01]  /*17d00*/  FSEL R121, R121, -INF , !P5 ;  /* 0xff80000079797808 */ /* 0x004fe20006800000 */
[----:B------:R-:W-:Y:S01]  /*17d10*/  HMMA.16816.F32 R40, R24, R68, RZ ;  /* 0x000000441828723c */ /* 0x000fe200000018ff */
[----:B------:R-:W-:Y:S01]  /*17d20*/  FSEL R110, R110, -INF , !P3 ;  /* 0xff8000006e6e7808 */ /* 0x000fe20005800000 */
[----:B------:R1:W2:Y:S01]  /*17d30*/  MUFU.TANH R94, R20 ;  /* 0x00000014005e7308 */ /* 0x0002a20000002400 */
[C---:B------:R-:W-:Y:S02]  /*17d40*/  ISETP.GE.AND P5, PT, R6.reuse, R7, PT ;  /* 0x000000070600720c */ /* 0x040fe40003fa6270 */
[----:B------:R-:W-:Y:S01]  /*17d50*/  ISETP.GE.AND P3, PT, R6, R5, PT ;  /* 0x000000050600720c */ /* 0x000fe20003f66270 */
[----:B------:R-:W-:Y:S01]  /*17d60*/  VIADD R6, R4, 0xa8 ;  /* 0x000000a804067836 */ /* 0x000fe20000000000 */
[----:B------:R-:W-:Y:S02]  /*17d70*/  FSEL R99, R99, -INF , !P4 ;  /* 0xff80000063637808 */ /* 0x000fe40006000000 */
[----:B------:R-:W-:-:S02]  /*17d80*/  FSEL R107, R107, -INF , !P2 ;  /* 0xff8000006b6b7808 */ /* 0x000fc40005000000 */
[C---:B------:R-:W-:Y:S02]  /*17d90*/  ISETP.GE.AND P4, PT, R6.reuse, R7, PT ;  /* 0x000000070600720c */ /* 0x040fe40003f86270 */
[----:B------:R-:W-:Y:S01]  /*17da0*/  ISETP.GE.AND P2, PT, R6, R5, PT ;  /* 0x000000050600720c */ /* 0x000fe20003f46270 */
[----:B------:R-:W-:Y:S01]  /*17db0*/  VIADD R6, R4, 0xa9 ;  /* 0x000000a904067836 */ /* 0x000fe20000000000 */
[----:B------:R-:W-:Y:S02]  /*17dc0*/  FSEL R98, R98, -INF , !P6 ;  /* 0xff80000062627808 */ /* 0x000fe40007000000 */
[----:B------:R-:W-:Y:S01]  /*17dd0*/  FSEL R96, R96, -INF , !P0 ;  /* 0xff80000060607808 */ /* 0x000fe20004000000 */
[----:B-1----:R-:W-:Y:S01]  /*17de0*/  FMUL.FTZ R20, R48, R3 ;  /* 0x0000000330147220 */ /* 0x002fe20000410000 */
[C---:B------:R-:W-:Y:S02]  /*17df0*/  ISETP.GE.AND P6, PT, R6.reuse, R7, PT ;  /* 0x000000070600720c */ /* 0x040fe40003fc6270 */
[----:B------:R-:W-:Y:S01]  /*17e00*/  ISETP.GE.AND P0, PT, R6, R5, PT ;  /* 0x000000050600720c */ /* 0x000fe20003f06270 */
[----:B------:R1:W4:Y:S01]  /*17e10*/  MUFU.TANH R93, R20 ;  /* 0x00000014005d7308 */ /* 0x0003220000002400 */
[----:B------:R-:W-:Y:S01]  /*17e20*/  VIADD R6, R4, 0xb0 ;  /* 0x000000b004067836 */ /* 0x000fe20000000000 */
[----:B---3--:R-:W-:-:S02]  /*17e30*/  FSEL R95, R95, -INF , !P1 ;  /* 0xff8000005f5f7808 */ /* 0x008fc40004800000 */
[----:B------:R-:W-:Y:S02]  /*17e40*/  FSEL R97, R97, -INF , !P5 ;  /* 0xff80000061617808 */ /* 0x000fe40006800000 */
[C---:B------:R-:W-:Y:S02]  /*17e50*/  ISETP.GE.AND P1, PT, R6.reuse, R7, PT ;  /* 0x000000070600720c */ /* 0x040fe40003f26270 */
[----:B------:R-:W-:Y:S01]  /*17e60*/  ISETP.GE.AND P5, PT, R6, R5, PT ;  /* 0x000000050600720c */ /* 0x000fe20003fa6270 */
[----:B------:R-:W-:Y:S01]  /*17e70*/  VIADD R6, R4, 0xb1 ;  /* 0x000000b104067836 */ /* 0x000fe20000000000 */
[----:B--2---:R-:W-:Y:S02]  /*17e80*/  FSEL R94, R94, -INF , !P3 ;  /* 0xff8000005e5e7808 */ /* 0x004fe40005800000 */
[----:B------:R-:W-:Y:S02]  /*17e90*/  FSEL R89, R89, -INF , !P0 ;  /* 0xff80000059597808 */ /* 0x000fe40004000000 */
[----:B------:R-:W-:Y:S01]  /*17ea0*/  ISETP.GE.AND P3, PT, R6, R7, PT ;  /* 0x000000070600720c */ /* 0x000fe20003f66270 */
[----:B-1----:R-:W-:Y:S01]  /*17eb0*/  FMUL.FTZ R20, R49, R3 ;  /* 0x0000000331147220 */ /* 0x002fe20000410000 */
[----:B----4-:R-:W-:-:S02]  /*17ec0*/  FSEL R93, R93, -INF , !P4 ;  /* 0xff8000005d5d7808 */ /* 0x010fc40006000000 */
[----:B------:R-:W-:Y:S01]  /*17ed0*/  ISETP.GE.AND P4, PT, R6, R5, PT ;  /* 0x000000050600720c */ /* 0x000fe20003f86270 */
[----:B------:R1:W2:Y:S01]  /*17ee0*/  MUFU.TANH R91, R20 ;  /* 0x00000014005b7308 */ /* 0x0002a20000002400 */
[----:B------:R-:W-:Y:S02]  /*17ef0*/  VIADD R6, R4, 0xb8 ;  /* 0x000000b804067836 */ /* 0x000fe40000000000 */
[----:B-1----:R-:W-:Y:S01]  /*17f00*/  FMUL.FTZ R20, R50, R3 ;  /* 0x0000000332147220 */ /* 0x002fe20000410000 */
[----:B--2---:R-:W-:Y:S01]  /*17f10*/  FSEL R91, R91, -INF , !P6 ;  /* 0xff8000005b5b7808 */ /* 0x004fe20007000000 */
[----:B------:R-:W-:Y:S01]  /*17f20*/  HMMA.16816.F32 R48, R8, R54, R32 ;  /* 0x000000360830723c */ /* 0x000fe20000001820 */
[----:B------:R-:W-:Y:S02]  /*17f30*/  LDSM.16.M88.4 R52, [R176+0x9000] ;  /* 0x00900000b034783b */ /* 0x000fe40000000200 */
[----:B------:R1:W2:Y:S01]  /*17f40*/  MUFU.TANH R90, R20 ;  /* 0x00000014005a7308 */ /* 0x0002a20000002400 */
[----:B------:R-:W-:-:S02]  /*17f50*/  ISETP.GE.AND P6, PT, R6, R5, PT ;  /* 0x000000050600720c */ /* 0x000fc40003fc6270 */
[----:B------:R-:W-:Y:S06]  /*17f60*/  HMMA.16816.F32 R32, R16, R78, R28 ;  /* 0x0000004e1020723c */ /* 0x000fec000000181c */
[----:B------:R-:W-:Y:S01]  /*17f70*/  HMMA.16816.F32 R28, R12, R44, R60 ;  /* 0x0000002c0c1c723c */ /* 0x000fe2000000183c */
[----:B------:R-:W3:Y:S01]  /*17f80*/  LDSM.16.M88.4 R60, [R177+0x6800] ;  /* 0x00680000b13c783b */ /* 0x000ee20000000200 */
[----:B-1----:R-:W-:Y:S01]  /*17f90*/  FMUL.FTZ R20, R36, R3 ;  /* 0x0000000324147220 */ /* 0x002fe20000410000 */
[----:B--2---:R-:W-:Y:S02]  /*17fa0*/  FSEL R90, R90, -INF , !P2 ;  /* 0xff8000005a5a7808 */ /* 0x004fe40005000000 */
[----:B------:R-:W-:Y:S01]  /*17fb0*/  ISETP.GE.AND P2, PT, R6, R7, PT ;  /* 0x000000070600720c */ /* 0x000fe20003f46270 */
[----:B------:R1:W2:Y:S01]  /*17fc0*/  MUFU.TANH R87, R20 ;  /* 0x0000001400577308 */ /* 0x0002a20000002400 */
[----:B------:R-:W-:-:S05]  /*17fd0*/  VIADD R6, R4, 0xb9 ;  /* 0x000000b904067836 */ /* 0x000fca0000000000 */
[C---:B------:R-:W-:Y:S01]  /*17fe0*/  ISETP.GE.AND P0, PT, R6.reuse, R7, PT ;  /* 0x000000070600720c */ /* 0x040fe20003f06270 */
[----:B-1----:R-:W-:Y:S01]  /*17ff0*/  FMUL.FTZ R20, R37, R3 ;  /* 0x0000000325147220 */ /* 0x002fe20000410000 */
[----:B--2---:R-:W-:Y:S02]  /*18000*/  FSEL R206, R87, -INF , !P1 ;  /* 0xff80000057ce7808 */ /* 0x004fe40004800000 */
[----:B------:R-:W-:Y:S01]  /*18010*/  ISETP.GE.AND P1, PT, R6, R5, PT ;  /* 0x000000050600720c */ /* 0x000fe20003f26270 */
[----:B------:R1:W2:Y:S01]  /*18020*/  MUFU.TANH R86, R20 ;  /* 0x0000001400567308 */ /* 0x0002a20000002400 */
[----:B------:R-:W-:Y:S02]  /*18030*/  VIADD R6, R4, 0xc0 ;  /* 0x000000c004067836 */ /* 0x000fe40000000000 */
[----:B-1----:R-:W-:Y:S01]  /*18040*/  FMUL.FTZ R20, R38, R3 ;  /* 0x0000000326147220 */ /* 0x002fe20000410000 */
[----:B--2---:R-:W-:Y:S01]  /*18050*/  FSEL R204, R86, -INF , !P3 ;  /* 0xff80000056cc7808 */ /* 0x004fe20005800000 */
[----:B------:R-:W-:Y:S01]  /*18060*/  HMMA.16816.F32 R36, R16, R64, R40 ;  /* 0x000000401024723c */ /* 0x000fe20000001828 */
[----:B------:R-:W-:-:S02]  /*18070*/  ISETP.GE.AND P3, PT, R6, R5, PT ;  /* 0x000000050600720c */ /* 0x000fc40003f66270 */
[----:B------:R1:W2:Y:S01]  /*18080*/  MUFU.TANH R85, R20 ;  /* 0x0000001400557308 */ /* 0x0002a20000002400 */
[----:B------:R-:W-:Y:S02]  /*18090*/  FSEL R86, R84, -INF , !P4 ;  /* 0xff80000054567808 */ /* 0x000fe40006000000 */
[----:B------:R-:W-:Y:S06]  /*180a0*/  HMMA.16816.F32 R40, R12, R46, R32 ;  /* 0x0000002e0c28723c */ /* 0x000fec0000001820 */
[----:B------:R-:W-:Y:S06]  /*180b0*/  HMMA.16816.F32 R32, R8, R56, R28 ;  /* 0x000000380820723c */ /* 0x000fec000000181c */
[----:B------:R-:W-:Y:S01]  /*180c0*/  HMMA.16816.F32 R28, R24, R70, RZ ;  /* 0x00000046181c723c */ /* 0x000fe200000018ff */
[----:B-1----:R-:W-:Y:S01]  /*180d0*/  FMUL.FTZ R20, R48, R3 ;  /* 0x0000000330147220 */ /* 0x002fe20000410000 */
[----:B------:R-:W1:Y:S01]  /*180e0*/  LDSM.16.M88.4 R68, [R182+0x6800] ;  /* 0x00680000b644783b */ /* 0x000e620000000200 */
[----:B--2---:R-:W-:-:S02]  /*180f0*/  FSEL R87, R85, -INF , !P5 ;  /* 0xff80000055577808 */ /* 0x004fc40006800000 */
[----:B------:R2:W4:Y:S01]  /*18100*/  MUFU.TANH R83, R20 ;  /* 0x0000001400537308 */ /* 0x0005220000002400 */
[----:B---3--:R-:W-:Y:S01]  /*18110*/  HMMA.16816.F32 R36, R12, R60, R36 ;  /* 0x0000003c0c24723c */ /* 0x008fe20000001824 */
[----:B------:R-:W-:Y:S01]  /*18120*/  ISETP.GE.AND P5, PT, R6, R7, PT ;  /* 0x000000070600720c */ /* 0x000fe20003fa6270 */
[----:B------:R-:W-:-:S04]  /*18130*/  VIADD R6, R4, 0xc1 ;  /* 0x000000c104067836 */ /* 0x000fc80000000000 */
[----:B------:R-:W-:Y:S01]  /*18140*/  HMMA.16816.F32 R44, R8, R58, R40 ;  /* 0x0000003a082c723c */ /* 0x000fe20000001828 */
[----:B------:R-:W-:Y:S01]  /*18150*/  ISETP.GE.AND P4, PT, R6, R7, PT ;  /* 0x000000070600720c */ /* 0x000fe20003f86270 */
[----:B--2---:R-:W-:Y:S01]  /*18160*/  FMUL.FTZ R20, R49, R3 ;  /* 0x0000000331147220 */ /* 0x004fe20000410000 */
[----:B----4-:R-:W-:-:S09]  /*18170*/  FSEL R203, R83, -INF , !P2 ;  /* 0xff80000053cb7808 */ /* 0x010fd20005000000 */
[----:B------:R-:W-:Y:S01]  /*18180*/  HMMA.16816.F32 R40, R16, R66, R28 ;  /* 0x000000421028723c */ /* 0x000fe2000000181c */
[----:B------:R-:W-:Y:S01]  /*18190*/  LDSM.16.M88.4 R64, [R177+0x7000] ;  /* 0x00700000b140783b */ /* 0x000fe20000000200 */
[----:B------:R2:W3:Y:S01]  /*181a0*/  MUFU.TANH R82, R20 ;  /* 0x0000001400527308 */ /* 0x0004e20000002400 */
[----:B------:R-:W-:Y:S01]  /*181b0*/  ISETP.GE.AND P2, PT, R6, R5, PT ;  /* 0x000000050600720c */ /* 0x000fe20003f46270 */
[----:B------:R-:W-:Y:S02]  /*181c0*/  VIADD R6, R4, 0xc9 ;  /* 0x000000c904067836 */ /* 0x000fe40000000000 */
[----:B------:R-:W-:Y:S06]  /*181d0*/  HMMA.16816.F32 R28, R24, R52, RZ ;  /* 0x00000034181c723c */ /* 0x000fec00000018ff */
[----:B-1----:R-:W-:Y:S01]  /*181e0*/  HMMA.16816.F32 R56, R8, R68, R36 ;  /* 0x000000440838723c */ /* 0x002fe20000001824 */
[----:B--2---:R-:W-:Y:S01]  /*181f0*/  FMUL.FTZ R20, R50, R3 ;  /* 0x0000000332147220 */ /* 0x004fe20000410000 */
[----:B---3--:R-:W-:-:S03]  /*18200*/  FSEL R205, R82, -INF , !P0 ;  /* 0xff80000052cd7808 */ /* 0x008fc60004000000 */
[----:B------:R1:W2:Y:S01]  /*18210*/  MUFU.TANH R81, R20 ;  /* 0x0000001400517308 */ /* 0x0002a20000002400 */
[----:B------:R-:W-:Y:S01]  /*18220*/  HMMA.16816.F32 R36, R24, R54, RZ ;  /* 0x000000361824723c */ /* 0x000fe200000018ff */
[----:B------:R-:W-:Y:S01]  /*18230*/  LDSM.16.M88.4 R52, [R176+0x9800] ;  /* 0x00980000b034783b */ /* 0x000fe20000000200 */
[----:B-1----:R-:W-:Y:S01]  /*18240*/  FMUL.FTZ R20, R51, R3 ;  /* 0x0000000333147220 */ /* 0x002fe20000410000 */
[----:B--2---:R-:W-:Y:S02]  /*18250*/  FSEL R85, R81, -INF , !P6 ;  /* 0xff80000051557808 */ /* 0x004fe40007000000 */
[----:B------:R-:W1:-:S13]  /*18260*/  LDSM.16.M88.4 R48, [R108+0x9000] ;  /* 0x009000006c30783b */ /* 0x000e5a0000000200 */
[-C--:B------:R-:W-:Y:S01]  /*18270*/  FMUL.FTZ R21, R59, R3.reuse ;  /* 0x000000033b157220 */ /* 0x080fe20000410000 */
[----:B------:R2:W3:Y:S02]  /*18280*/  MUFU.TANH R80, R20 ;  /* 0x0000001400507308 */ /* 0x0004e40000002400 */
[----:B--2---:R-:W-:Y:S01]  /*18290*/  FMUL.FTZ R20, R32, R3 ;  /* 0x0000000320147220 */ /* 0x004fe20000410000 */
[----:B---3--:R-:W-:Y:S02]  /*182a0*/  FSEL R84, R80, -INF , !P1 ;  /* 0xff80000050547808 */ /* 0x008fe40004800000 */
[----:B------:R-:W-:-:S03]  /*182b0*/  ISETP.GE.AND P1, PT, R6, R7, PT ;  /* 0x000000070600720c */ /* 0x000fc60003f26270 */
[----:B------:R2:W3:Y:S02]  /*182c0*/  MUFU.TANH R79, R20 ;  /* 0x00000014004f7308 */ /* 0x0004e40000002400 */
[----:B--2---:R-:W-:Y:S01]  /*182d0*/  FMUL.FTZ R20, R33, R3 ;  /* 0x0000000321147220 */ /* 0x004fe20000410000 */
[----:B-1----:R-:W-:Y:S01]  /*182e0*/  HMMA.16816.F32 R28, R16, R48, R28 ;  /* 0x00000030101c723c */ /* 0x002fe2000000181c */
[----:B---3--:R-:W-:-:S04]  /*182f0*/  FSEL R212, R79, -INF , !P5 ;  /* 0xff8000004fd47808 */ /* 0x008fc80006800000 */
[----:B------:R1:W2:Y:S01]  /*18300*/  MUFU.TANH R78, R20 ;  /* 0x00000014004e7308 */ /* 0x0002a20000002400 */
[----:B------:R-:W-:Y:S01]  /*18310*/  ISETP.GE.AND P5, PT, R6, R5, PT ;  /* 0x000000050600720c */ /* 0x000fe20003fa6270 */
[----:B------:R-:W-:Y:S01]  /*18320*/  VIADD R6, R4, 0xd0 ;  /* 0x000000d004067836 */ /* 0x000fe20000000000 */
[----:B------:R-:W-:Y:S06]  /*18330*/  HMMA.16816.F32 R48, R16, R50, R36 ;  /* 0x000000321030723c */ /* 0x000fec0000001824 */
[----:B------:R-:W-:Y:S01]  /*18340*/  HMMA.16816.F32 R36, R24, R52, RZ ;  /* 0x000000341824723c */ /* 0x000fe200000018ff */
[----:B-1----:R-:W-:Y:S01]  /*18350*/  FMUL.FTZ R20, R34, R3 ;  /* 0x0000000322147220 */ /* 0x002fe20000410000 */
[----:B--2---:R-:W-:-:S02]  /*18360*/  FSEL R211, R78, -INF , !P4 ;  /* 0xff8000004ed37808 */ /* 0x004fc40006000000 */
[C---:B------:R-:W-:Y:S01]  /*18370*/  ISETP.GE.AND P4, PT, R6.reuse, R5, PT ;  /* 0x000000050600720c */ /* 0x040fe20003f86270 */
[----:B------:R1:W2:Y:S05]  /*18380*/  MUFU.TANH R77, R20 ;  /* 0x00000014004d7308 */ /* 0x0002aa0000002400 */
[C---:B------:R-:W-:Y:S03]  /*18390*/  HMMA.16816.F32 R28, R12.reuse, R64, R28 ;  /* 0x000000400c1c723c */ /* 0x040fe6000000181c */
[----:B------:R-:W-:Y:S01]  /*183a0*/  MUFU.TANH R64, R21 ;  /* 0x0000001500407308 */ /* 0x000fe20000002400 */
[----:B-1----:R-:W-:Y:S01]  /*183b0*/  FMUL.FTZ R20, R35, R3 ;  /* 0x0000000323147220 */ /* 0x002fe20000410000 */
[----:B--2---:R-:W-:Y:S01]  /*183c0*/  FSEL R199, R77, -INF , !P3 ;  /* 0xff8000004dc77808 */ /* 0x004fe20005800000 */
[----:B------:R-:W-:Y:S01]  /*183d0*/  HMMA.16816.F32 R32, R12, R62, R40 ;  /* 0x0000003e0c20723c */ /* 0x000fe20000001828 */
[----:B------:R-:W1:Y:S04]  /*183e0*/  LDSM.16.M88.4 R60, [R182+0x7000] ;  /* 0x00700000b63c783b */ /* 0x000e680000000200 */
[----:B------:R2:W3:Y:S01]  /*183f0*/  MUFU.TANH R76, R20 ;  /* 0x00000014004c7308 */ /* 0x0004e20000002400 */
[----:B------:R-:W-:Y:S01]  /*18400*/  ISETP.GE.AND P3, PT, R6, R7, PT ;  /* 0x000000070600720c */ /* 0x000fe20003f66270 */
[----:B------:R-:W-:Y:S01]  /*18410*/  VIADD R6, R4, 0xd8 ;  /* 0x000000d804067836 */ /* 0x000fe20000000000 */
[----:B------:R-:W-:Y:S06]  /*18420*/  HMMA.16816.F32 R40, R24, R54, RZ ;  /* 0x000000361828723c */ /* 0x000fec00000018ff */
[----:B------:R-:W-:Y:S01]  /*18430*/  HMMA.16816.F32 R24, R12, R66, R48 ;  /* 0x000000420c18723c */ /* 0x000fe20000001830 */
[----:B--2---:R-:W-:Y:S01]  /*18440*/  FMUL.FTZ R20, R44, R3 ;  /* 0x000000032c147220 */ /* 0x004fe20000410000 */
[----:B---3--:R-:W-:-:S03]  /*18450*/  FSEL R198, R76, -INF , !P2 ;  /* 0xff8000004cc67808 */ /* 0x008fc60005000000 */
[----:B------:R2:W-:Y:S05]  /*18460*/  MUFU.TANH R75, R20 ;  /* 0x00000014004b7308 */ /* 0x0005ea0000002400 */
[----:B------:R-:W-:Y:S01]  /*18470*/  HMMA.16816.F32 R32, R8, R70, R32 ;  /* 0x000000460820723c */ /* 0x000fe20000001820 */
[----:B--2---:R-:W-:-:S05]  /*18480*/  FMUL.FTZ R20, R45, R3 ;  /* 0x000000032d147220 */ /* 0x004fca0000410000 */
[----:B-1----:R-:W-:Y:S01]  /*18490*/  HMMA.16816.F32 R52, R8, R60, R28 ;  /* 0x0000003c0834723c */ /* 0x002fe2000000181c */
[----:B------:R1:W2:Y:S02]  /*184a0*/  MUFU.TANH R74, R20 ;  /* 0x00000014004a7308 */ /* 0x0002a40000002400 */
[----:B-1----:R-:W-:Y:S01]  /*184b0*/  FMUL.FTZ R20, R46, R3 ;  /* 0x000000032e147220 */ /* 0x002fe20000410000 */
[----:B--2---:R-:W-:Y:S02]  /*184c0*/  FSEL R209, R74, -INF , !P1 ;  /* 0xff8000004ad17808 */ /* 0x004fe40004800000 */
[----:B------:R-:W-:-:S03]  /*184d0*/  ISETP.GE.AND P1, PT, R6, R5, PT ;  /* 0x000000050600720c */ /* 0x000fc60003f26270 */
[----:B------:R1:W-:Y:S02]  /*184e0*/  MUFU.TANH R73, R20 ;  /* 0x0000001400497308 */ /* 0x0003e40000002400 */
[-C--:B-1----:R-:W-:Y:S02]  /*184f0*/  FMUL.FTZ R20, R47, R3.reuse ;  /* 0x000000032f147220 */ /* 0x082fe40000410000 */
[----:B------:R-:W1:Y:S04]  /*18500*/  LDSM.16.M88.4 R44, [R108+0x9800] ;  /* 0x009800006c2c783b */ /* 0x000e680000000200 */
[----:B------:R2:W3:Y:S02]  /*18510*/  MUFU.TANH R72, R20 ;  /* 0x0000001400487308 */ /* 0x0004e40000002400 */
[----:B--2---:R-:W-:Y:S01]  /*18520*/  FMUL.FTZ R20, R56, R3 ;  /* 0x0000000338147220 */ /* 0x004fe20000410000 */
[----:B---3--:R-:W-:-:S05]  /*18530*/  FSEL R201, R72, -INF , !P5 ;  /* 0xff80000048c97808 */ /* 0x008fca0006800000 */
[----:B------:R2:W3:Y:S02]  /*18540*/  MUFU.TANH R69, R20 ;  /* 0x0000001400457308 */ /* 0x0004e40000002400 */
[----:B--2---:R-:W-:Y:S01]  /*18550*/  FMUL.FTZ R20, R57, R3 ;  /* 0x0000000339147220 */ /* 0x004fe20000410000 */
[----:B-1----:R-:W-:Y:S01]  /*18560*/  HMMA.16816.F32 R28, R16, R44, R36 ;  /* 0x0000002c101c723c */ /* 0x002fe20000001824 */
[----:B---3--:R-:W-:-:S04]  /*18570*/  FSEL R214, R69, -INF , !P3 ;  /* 0xff80000045d67808 */ /* 0x008fc80005800000 */
[----:B------:R1:W-:Y:S01]  /*18580*/  MUFU.TANH R68, R20 ;  /* 0x0000001400447308 */ /* 0x0003e20000002400 */
[----:B------:R-:W-:Y:S01]  /*18590*/  HMMA.16816.F32 R36, R8, R62, R24 ;  /* 0x0000003e0824723c */ /* 0x000fe20000001818 */
[-C--:B-1----:R-:W-:Y:S02]  /*185a0*/  FMUL.FTZ R20, R58, R3.reuse ;  /* 0x000000033a147220 */ /* 0x082fe40000410000 */
[----:B------:R-:W1:Y:S04]  /*185b0*/  LDSM.16.M88.4 R56, [R177+0x7800] ;  /* 0x00780000b138783b */ /* 0x000e680000000200 */
[----:B------:R2:W3:Y:S02]  /*185c0*/  MUFU.TANH R65, R20 ;  /* 0x0000001400417308 */ /* 0x0004e40000002400 */
[----:B--2---:R-:W-:Y:S01]  /*185d0*/  FMUL.FTZ R20, R32, R3 ;  /* 0x0000000320147220 */ /* 0x004fe20000410000 */
[----:B---3--:R-:W-:-:S05]  /*185e0*/  FSEL R202, R65, -INF , !P4 ;  /* 0xff80000041ca7808 */ /* 0x008fca0006000000 */
[----:B------:R2:W-:Y:S02]  /*185f0*/  MUFU.TANH R60, R20 ;  /* 0x00000014003c7308 */ /* 0x0005e40000002400 */
[-C--:B--2---:R-:W-:Y:S01]  /*18600*/  FMUL.FTZ R20, R33, R3.reuse ;  /* 0x0000000321147220 */ /* 0x084fe20000410000 */
[----:B-1----:R-:W-:Y:S05]  /*18610*/  HMMA.16816.F32 R24, R12, R56, R28 ;  /* 0x000000380c18723c */ /* 0x002fea000000181c */
[----:B------:R1:W-:Y:S02]  /*18620*/  MUFU.TANH R49, R20 ;  /* 0x0000001400317308 */ /* 0x0003e40000002400 */
[----:B-1----:R-:W-:-:S06]  /*18630*/  FMUL.FTZ R20, R34, R3 ;  /* 0x0000000322147220 */ /* 0x002fcc0000410000 */
[----:B------:R1:W2:Y:S02]  /*18640*/  MUFU.TANH R48, R20 ;  /* 0x0000001400307308 */ /* 0x0002a40000002400 */
[----:B-1----:R-:W-:Y:S01]  /*18650*/  FMUL.FTZ R20, R35, R3 ;  /* 0x0000000323147220 */ /* 0x002fe20000410000 */
[----:B--2---:R-:W-:Y:S01]  /*18660*/  FSEL R208, R48, -INF , !P1 ;  /* 0xff80000030d07808 */ /* 0x004fe20004800000 */
[----:B------:R-:W-:Y:S01]  /*18670*/  HMMA.16816.F32 R32, R16, R46, R40 ;  /* 0x0000002e1020723c */ /* 0x000fe20000001828 */
[----:B------:R-:W1:Y:S03]  /*18680*/  LDSM.16.M88.4 R40, [R182+0x7800] ;  /* 0x00780000b628783b */ /* 0x000e660000000200 */
[----:B------:R-:W-:Y:S01]  /*18690*/  MUFU.TANH R45, R20 ;  /* 0x00000014002d7308 */ /* 0x000fe20000002400 */
[----:B------:R-:W-:-:S04]  /*186a0*/  DEPBAR.LE SB0, 0x0 ;  /* 0x000080000000791a */ /* 0x000fc80000000000 */
[-C--:B------:R-:W-:Y:S01]  /*186b0*/  FMUL.FTZ R16, R52, R3.reuse ;  /* 0x0000000334107220 */ /* 0x080fe20000410000 */
[-C--:B------:R-:W-:Y:S01]  /*186c0*/  FMUL.FTZ R17, R55, R3.reuse ;  /* 0x0000000337117220 */ /* 0x080fe20000410000 */
[-C--:B------:R-:W-:Y:S02]  /*186d0*/  FMUL.FTZ R18, R54, R3.reuse ;  /* 0x0000000336127220 */ /* 0x080fe40000410000 */
[----:B------:R2:W-:Y:S08]  /*186e0*/  MUFU.TANH R44, R16 ;  /* 0x00000010002c7308 */ /* 0x0005f00000002400 */
[----:B------:R3:W4:Y:S03]  /*186f0*/  MUFU.TANH R29, R17 ;  /* 0x00000011001d7308 */ /* 0x0007260000002400 */
[----:B------:R-:W-:Y:S05]  /*18700*/  HMMA.16816.F32 R12, R12, R58, R32 ;  /* 0x0000003a0c0c723c */ /* 0x000fea0000001820 */
[----:B------:R-:W-:Y:S01]  /*18710*/  MUFU.TANH R28, R18 ;  /* 0x00000012001c7308 */ /* 0x000fe20000002400 */
[----:B--2---:R-:W-:-:S07]  /*18720*/  FMUL.FTZ R16, R53, R3 ;  /* 0x0000000335107220 */ /* 0x004fce0000410000 */
[----:B------:R2:W4:Y:S01]  /*18730*/  MUFU.TANH R30, R16 ;  /* 0x00000010001e7308 */ /* 0x0005220000002400 */
[----:B---3--:R-:W-:Y:S01]  /*18740*/  FMUL.FTZ R17, R37, R3 ;  /* 0x0000000325117220 */ /* 0x008fe20000410000 */
[C---:B-1----:R-:W-:Y:S06]  /*18750*/  HMMA.16816.F32 R24, R8.reuse, R40, R24 ;  /* 0x000000280818723c */ /* 0x042fec0000001818 */
[----:B------:R1:W-:Y:S03]  /*18760*/  MUFU.TANH R20, R17 ;  /* 0x0000001100147308 */ /* 0x0003e60000002400 */
[----:B------:R-:W-:Y:S01]  /*18770*/  HMMA.16816.F32 R12, R8, R42, R12 ;  /* 0x0000002a080c723c */ /* 0x000fe2000000180c */
[----:B--2---:R-:W-:-:S06]  /*18780*/  VIADD R16, R4, 0xc8 ;  /* 0x000000c804107836 */ /* 0x004fcc0000000000 */
[----:B------:R-:W-:Y:S01]  /*18790*/  VIADD R8, R4, 0xe1 ;  /* 0x000000e104087836 */ /* 0x000fe20000000000 */
[----:B------:R-:W-:Y:S01]  /*187a0*/  BAR.SYNC.DEFER_BLOCKING 0x0 ;  /* 0x0000000000007b1d */ /* 0x000fe20000010000 */
[C---:B------:R-:W-:Y:S02]  /*187b0*/  ISETP.GE.AND P6, PT, R16.reuse, R7, PT ;  /* 0x000000071000720c */ /* 0x040fe40003fc6270 */
[----:B------:R-:W-:Y:S01]  /*187c0*/  ISETP.GE.AND P0, PT, R16, R5, PT ;  /* 0x000000051000720c */ /* 0x000fe20003f06270 */
[-C--:B------:R-:W-:Y:S01]  /*187d0*/  FMUL.FTZ R16, R36, R3.reuse ;  /* 0x0000000324107220 */ /* 0x080fe20000410000 */
[----:B------:R-:W-:Y:S01]  /*187e0*/  FSEL R210, R75, -INF , !P6 ;  /* 0xff8000004bd27808 */ /* 0x000fe20007000000 */
[----:B-1----:R-:W-:Y:S01]  /*187f0*/  FMUL.FTZ R17, R39, R3 ;  /* 0x0000000327117220 */ /* 0x002fe20000410000 */
[----:B------:R-:W-:Y:S01]  /*18800*/  FSEL R200, R73, -INF , !P0 ;  /* 0xff80000049c87808 */ /* 0x000fe20004000000 */
[----:B------:R1:W2:Y:S01]  /*18810*/  MUFU.TANH R21, R16 ;  /* 0x0000001000157308 */ /* 0x0002a20000002400 */
[----:B------:R-:W-:Y:S01]  /*18820*/  ISETP.GE.AND P0, PT, R6, R7, PT ;  /* 0x000000070600720c */ /* 0x000fe20003f06270 */
[----:B------:R-:W-:-:S02]  /*18830*/  VIADD R6, R4, 0xe0 ;  /* 0x000000e004067836 */ /* 0x000fc40000000000 */
[----:B------:R-:W-:Y:S01]  /*18840*/  FMUL.FTZ R9, R25, R3 ;  /* 0x0000000319097220 */ /* 0x000fe20000410000 */
[----:B------:R-:W-:Y:S02]  /*18850*/  FSEL R213, R60, -INF , !P0 ;  /* 0xff8000003cd57808 */ /* 0x000fe40004000000 */
[----:B------:R-:W-:Y:S01]  /*18860*/  ISETP.GE.AND P0, PT, R8, R5, PT ;  /* 0x000000050800720c */ /* 0x000fe20003f06270 */
[----:B------:R-:W3:Y:S01]  /*18870*/  MUFU.TANH R18, R17 ;  /* 0x0000001100127308 */ /* 0x000ee20000002400 */
[----:B------:R-:W-:Y:S02]  /*18880*/  ISETP.GE.AND P4, PT, R6, R7, PT ;  /* 0x000000070600720c */ /* 0x000fe40003f86270 */
[----:B----4-:R-:W-:Y:S02]  /*18890*/  FSEL R220, R29, -INF , !P0 ;  /* 0xff8000001ddc7808 */ /* 0x010fe40004000000 */
[----:B------:R-:W-:Y:S01]  /*188a0*/  FSEL R222, R44, -INF , !P4 ;  /* 0xff8000002cde7808 */ /* 0x000fe20006000000 */
[----:B-1----:R-:W-:-:S05]  /*188b0*/  VIADD R16, R4, 0xd1 ;  /* 0x000000d104107836 */ /* 0x002fca0000000000 */
[C---:B------:R-:W-:Y:S02]  /*188c0*/  ISETP.GE.AND P2, PT, R16.reuse, R7, PT ;  /* 0x000000071000720c */ /* 0x040fe40003f46270 */
[----:B------:R-:W-:Y:S01]  /*188d0*/  ISETP.GE.AND P6, PT, R16, R5, PT ;  /* 0x000000051000720c */ /* 0x000fe20003fc6270 */
[----:B------:R-:W-:Y:S01]  /*188e0*/  FMUL.FTZ R16, R38, R3 ;  /* 0x0000000326107220 */ /* 0x000fe20000410000 */
[----:B------:R-:W-:Y:S02]  /*188f0*/  FSEL R217, R68, -INF , !P2 ;  /* 0xff80000044d97808 */ /* 0x000fe40005000000 */
[----:B------:R-:W-:Y:S01]  /*18900*/  FSEL R207, R64, -INF , !P6 ;  /* 0xff80000040cf7808 */ /* 0x000fe20007000000 */
[----:B------:R1:W4:Y:S01]  /*18910*/  MUFU.TANH R19, R16 ;  /* 0x0000001000137308 */ /* 0x0003220000002400 */
[----:B------:R-:W-:Y:S01]  /*18920*/  ISETP.GE.AND P6, PT, R8, R7, PT ;  /* 0x000000070800720c */ /* 0x000fe20003fc6270 */
[----:B------:R-:W-:Y:S01]  /*18930*/  VIADD R8, R4, 0xe9 ;  /* 0x000000e904087836 */ /* 0x000fe20000000000 */
[----:B------:R-:W-:Y:S01]  /*18940*/  ISETP.GE.AND P2, PT, R6, R5, PT ;  /* 0x000000050600720c */ /* 0x000fe20003f46270 */
[----:B------:R-:W-:Y:S01]  /*18950*/  VIADD R6, R4, 0xe8 ;  /* 0x000000e804067836 */ /* 0x000fe20000000000 */
[----:B------:R-:W-:-:S02]  /*18960*/  FSEL R223, R30, -INF , !P6 ;  /* 0xff8000001edf7808 */ /* 0x000fc40007000000 */
[----:B------:R-:W-:Y:S02]  /*18970*/  ISETP.GE.AND P4, PT, R8, R5, PT ;  /* 0x000000050800720c */ /* 0x000fe40003f86270 */
[----:B------:R-:W-:Y:S02]  /*18980*/  ISETP.GE.AND P1, PT, R6, R7, PT ;  /* 0x000000070600720c */ /* 0x000fe40003f26270 */
[----:B------:R-:W-:Y:S02]  /*18990*/  FSEL R219, R28, -INF , !P2 ;  /* 0xff8000001cdb7808 */ /* 0x000fe40005000000 */
[----:B--2---:R-:W-:Y:S02]  /*189a0*/  FSEL R224, R21, -INF , !P1 ;  /* 0xff80000015e07808 */ /* 0x004fe40004800000 */
[----:B---3--:R-:W-:Y:S01]  /*189b0*/  FSEL R226, R18, -INF , !P4 ;  /* 0xff80000012e27808 */ /* 0x008fe20006000000 */
[----:B-1----:R-:W-:-:S05]  /*189c0*/  VIADD R16, R4, 0xd9 ;  /* 0x000000d904107836 */ /* 0x002fca0000000000 */
[C---:B------:R-:W-:Y:S02]  /*189d0*/  ISETP.GE.AND P3, PT, R16.reuse, R5, PT ;  /* 0x000000051000720c */ /* 0x040fe40003f66270 */
[----:B------:R-:W-:Y:S01]  /*189e0*/  ISETP.GE.AND P5, PT, R16, R7, PT ;  /* 0x000000071000720c */ /* 0x000fe20003fa6270 */
[----:B------:R-:W-:Y:S01]  /*189f0*/  FMUL.FTZ R16, R24, R3 ;  /* 0x0000000318107220 */ /* 0x000fe20000410000 */
[----:B------:R-:W-:Y:S02]  /*18a00*/  FSEL R218, R45, -INF , !P3 ;  /* 0xff8000002dda7808 */ /* 0x000fe40005800000 */
[----:B------:R-:W-:Y:S01]  /*18a10*/  ISETP.GE.AND P3, PT, R8, R7, PT ;  /* 0x000000070800720c */ /* 0x000fe20003f66270 */
[----:B------:R-:W-:Y:S01]  /*18a20*/  FMUL.FTZ R8, R27, R3 ;  /* 0x000000031b087220 */ /* 0x000fe20000410000 */
[----:B------:R-:W1:Y:S01]  /*18a30*/  MUFU.TANH R17, R16 ;  /* 0x0000001000117308 */ /* 0x000e620000002400 */
[----:B------:R-:W-:Y:S02]  /*18a40*/  FSEL R215, R49, -INF , !P5 ;  /* 0xff80000031d77808 */ /* 0x000fe40006800000 */
[----:B------:R-:W-:Y:S01]  /*18a50*/  ISETP.GE.AND P5, PT, R6, R5, PT ;  /* 0x000000050600720c */ /* 0x000fe20003fa6270 */
[----:B------:R-:W-:Y:S01]  /*18a60*/  VIADD R6, R4, 0xf0 ;  /* 0x000000f004067836 */ /* 0x000fe20000000000 */
[----:B------:R-:W-:-:S02]  /*18a70*/  FSEL R225, R20, -INF , !P3 ;  /* 0xff80000014e17808 */ /* 0x000fc40005800000 */
[----:B----4-:R-:W-:Y:S01]  /*18a80*/  FSEL R221, R19, -INF , !P5 ;  /* 0xff80000013dd7808 */ /* 0x010fe20006800000 */
[----:B------:R2:W-:Y:S01]  /*18a90*/  MUFU.TANH R16, R9 ;  /* 0x0000000900107308 */ /* 0x0005e20000002400 */
[C---:B------:R-:W-:Y:S02]  /*18aa0*/  ISETP.GE.AND P6, PT, R6.reuse, R5, PT ;  /* 0x000000050600720c */ /* 0x040fe40003fc6270 */
[----:B------:R-:W-:Y:S01]  /*18ab0*/  ISETP.GE.AND P2, PT, R6, R7, PT ;  /* 0x000000070600720c */ /* 0x000fe20003f46270 */
[----:B------:R-:W-:-:S04]  /*18ac0*/  VIADD R6, R4, 0xf8 ;  /* 0x000000f804067836 */ /* 0x000fc80000000000 */
[----:B------:R3:W4:Y:S01]  /*18ad0*/  MUFU.TANH R10, R8 ;  /* 0x00000008000a7308 */ /* 0x0007220000002400 */
[C---:B------:R-:W-:Y:S02]  /*18ae0*/  ISETP.GE.AND P5, PT, R6.reuse, R7, PT ;  /* 0x000000070600720c */ /* 0x040fe40003fa6270 */
[----:B------:R-:W-:Y:S01]  /*18af0*/  ISETP.GE.AND P3, PT, R6, R5, PT ;  /* 0x000000050600720c */ /* 0x000fe20003f66270 */
[----:B------:R-:W-:Y:S01]  /*18b00*/  VIADD R6, R4, 0xf9 ;  /* 0x000000f904067836 */ /* 0x000fe20000000000 */
[----:B-1----:R-:W-:Y:S01]  /*18b10*/  FSEL R230, R17, -INF , !P2 ;  /* 0xff80000011e67808 */ /* 0x002fe20005000000 */
[----:B--2---:R-:W-:-:S03]  /*18b20*/  FMUL.FTZ R9, R26, R3 ;  /* 0x000000031a097220 */ /* 0x004fc60000410000 */
[C---:B------:R-:W-:Y:S02]  /*18b30*/  ISETP.GE.AND P4, PT, R6.reuse, R7, PT ;  /* 0x000000070600720c */ /* 0x040fe40003f86270 */
[----:B------:R-:W-:Y:S01]  /*18b40*/  ISETP.GE.AND P2, PT, R6, R5, PT ;  /* 0x000000050600720c */ /* 0x000fe20003f46270 */
[----:B------:R-:W1:Y:S01]  /*18b50*/  MUFU.TANH R11, R9 ;  /* 0x00000009000b7308 */ /* 0x000e620000002400 */
[----:B------:R-:W-:Y:S01]  /*18b60*/  FMUL.FTZ R6, R14, R3 ;  /* 0x000000030e067220 */ /* 0x000fe20000410000 */
[----:B---3--:R-:W-:-:S06]  /*18b70*/  VIADD R8, R4, 0xf1 ;  /* 0x000000f104087836 */ /* 0x008fcc0000000000 */
[----:B------:R-:W2:Y:S01]  /*18b80*/  MUFU.TANH R6, R6 ;  /* 0x0000000600067308 */ /* 0x000ea20000002400 */
[C---:B------:R-:W-:Y:S02]  /*18b90*/  ISETP.GE.AND P1, PT, R8.reuse, R5, PT ;  /* 0x000000050800720c */ /* 0x040fe40003f26270 */
[----:B------:R-:W-:Y:S01]  /*18ba0*/  ISETP.GE.AND P0, PT, R8, R7, PT ;  /* 0x000000070800720c */ /* 0x000fe20003f06270 */
[-C--:B------:R-:W-:Y:S01]  /*18bb0*/  FMUL.FTZ R8, R13, R3.reuse ;  /* 0x000000030d087220 */ /* 0x080fe20000410000 */
[----:B----4-:R-:W-:Y:S01]  /*18bc0*/  FSEL R228, R10, -INF , !P1 ;  /* 0xff8000000ae47808 */ /* 0x010fe20004800000 */
[----:B------:R-:W-:Y:S01]  /*18bd0*/  VIADD R10, R177, 0x800 ;  /* 0x00000800b10a7836 */ /* 0x000fe20000000000 */
[----:B------:R-:W-:Y:S02]  /*18be0*/  ISETP.GE.AND P1, PT, R180, 0x2, PT ;  /* 0x00000002b400780c */ /* 0x000fe40003f26270 */
[----:B-1----:R-:W-:Y:S01]  /*18bf0*/  FSEL R227, R11, -INF , !P6 ;  /* 0xff8000000be37808 */ /* 0x002fe20007000000 */
[C---:B------:R-:W-:Y:S01]  /*18c00*/  VIADD R11, R177.reuse, 0x1000 ;  /* 0x00001000b10b7836 */ /* 0x040fe20000000000 */
[----:B------:R1:W-:Y:S01]  /*18c10*/  STL [R1+0x70], R10 ;  /* 0x0000700a01007387 */ /* 0x0003e20000100800 */
[----:B------:R-:W-:Y:S01]  /*18c20*/  FMUL.FTZ R9, R12, R3 ;  /* 0x000000030c097220 */ /* 0x000fe20000410000 */
[----:B------:R-:W-:Y:S01]  /*18c30*/  VIADD R12, R177, 0x2000 ;  /* 0x00002000b10c7836 */ /* 0x000fe20000000000 */
[----:B------:R-:W-:Y:S01]  /*18c40*/  ISETP.GE.AND P6, PT, R4, R7, PT ;  /* 0x000000070400720c */ /* 0x000fe20003fc6270 */
[----:B------:R3:W-:Y:S01]  /*18c50*/  STL [R1+0x74], R11 ;  /* 0x0000740b01007387 */ /* 0x0007e20000100800 */
[-C--:B------:R-:W-:Y:S01]  /*18c60*/  FMUL.FTZ R4, R92, R3.reuse ;  /* 0x000000035c047220 */ /* 0x080fe20000410000 */
[----:B------:R-:W-:Y:S01]  /*18c70*/  FMUL.FTZ R3, R15, R3 ;  /* 0x000000030f037220 */ /* 0x000fe20000410000 */
[----:B------:R-:W4:Y:S01]  /*18c80*/  MUFU.TANH R9, R9 ;  /* 0x0000000900097308 */ /* 0x000f220000002400 */
[----:B------:R-:W-:-:S02]  /*18c90*/  FSEL R231, R16, -INF , !P0 ;  /* 0xff80000010e77808 */ /* 0x000fc40004000000 */
[----:B------:R-:W-:Y:S02]  /*18ca0*/  ISETP.NE.U32.AND P0, PT, R240, RZ, PT ;  /* 0x000000fff000720c */ /* 0x000fe40003f05070 */
[----:B--2---:R-:W-:Y:S02]  /*18cb0*/  FSEL R229, R6, -INF , !P3 ;  /* 0xff80000006e57808 */ /* 0x004fe40005800000 */
[----:B------:R-:W-:Y:S01]  /*18cc0*/  ISETP.NE.AND.EX P0, PT, R241, RZ, PT, P0 ;  /* 0x000000fff100720c */ /* 0x000fe20003f05300 */
[----:B------:R-:W2:Y:S08]  /*18cd0*/  MUFU.TANH R8, R8 ;  /* 0x0000000800087308 */ /* 0x000eb00000002400 */
[----:B------:R-:W2:Y:S01]  /*18ce0*/  MUFU.TANH R3, R3 ;  /* 0x0000000300037308 */ /* 0x000ea20000002400 */
[----:B----4-:R-:W-:Y:S01]  /*18cf0*/  FSEL R232, R9, -INF , !P5 ;  /* 0xff80000009e87808 */ /* 0x010fe20006800000 */
[----:B-1----:R-:W-:-:S02]  /*18d00*/  VIADD R10, R177, 0x1800 ;  /* 0x00001800b10a7836 */ /* 0x002fc40000000000 */
[----:B---3--:R-:W-:-:S03]  /*18d10*/  VIADD R11, R177, 0x2800 ;  /* 0x00002800b10b7836 */ /* 0x008fc60000000000 */
[----:B------:R1:W-:Y:S01]  /*18d20*/  STL [R1+0x78], R10 ;  /* 0x0000780a01007387 */ /* 0x0003e20000100800 */
[----:B------:R-:W3:Y:S01]  /*18d30*/  MUFU.TANH R4, R4 ;  /* 0x0000000400047308 */ /* 0x000ee20000002400 */
[----:B--2---:R-:W-:Y:S02]  /*18d40*/  FSEL R233, R8, -INF , !P4 ;  /* 0xff80000008e97808 */ /* 0x004fe40006000000 */
[----:B------:R2:W-:Y:S04]  /*18d50*/  STL [R1+0x7c], R12 ;  /* 0x00007c0c01007387 */ /* 0x0005e80000100800 */
[----:B------:R4:W-:Y:S01]  /*18d60*/  STL [R1+0x80], R11 ;  /* 0x0000800b01007387 */ /* 0x0009e20000100800 */
[----:B------:R-:W-:Y:S02]  /*18d70*/  FSEL R234, R3, -INF , !P2 ;  /* 0xff80000003ea7808 */ /* 0x000fe40005000000 */
[----:B---3--:R-:W-:Y:S01]  /*18d80*/  FSEL R48, R4, -INF , !P6 ;  /* 0xff80000004307808 */ /* 0x008fe20007000000 */
[----:B-1----:R-:W-:-:S02]  /*18d90*/  VIADD R10, R177, 0x3000 ;  /* 0x00003000b10a7836 */ /* 0x002fc40000000000 */
[----:B--2---:R-:W-:-:S03]  /*18da0*/  VIADD R12, R177, 0x3800 ;  /* 0x00003800b10c7836 */ /* 0x004fc60000000000 */
[----:B------:R1:W-:Y:S01]  /*18db0*/  STL [R1+0x84], R10 ;  /* 0x0000840a01007387 */ /* 0x0003e20000100800 */
[----:B----4-:R-:W-:-:S03]  /*18dc0*/  VIADD R11, R177, 0x4000 ;  /* 0x00004000b10b7836 */ /* 0x010fc60000000000 */
[----:B------:R2:W-:Y:S04]  /*18dd0*/  STL [R1+0xcc], R12 ;  /* 0x0000cc0c01007387 */ /* 0x0005e80000100800 */
[----:B------:R3:W-:Y:S01]  /*18de0*/  STL [R1+0xd0], R11 ;  /* 0x0000d00b01007387 */ /* 0x0007e20000100800 */
[C---:B-1----:R-:W-:Y:S02]  /*18df0*/  VIADD R10, R177.reuse, 0x4800 ;  /* 0x00004800b10a7836 */ /* 0x042fe40000000000 */
[----:B--2---:R-:W-:-:S03]  /*18e00*/  VIADD R12, R177, 0x5000 ;  /* 0x00005000b10c7836 */ /* 0x004fc60000000000 */
[----:B------:R1:W-:Y:S01]  /*18e10*/  STL [R1+0xd4], R10 ;  /* 0x0000d40a01007387 */ /* 0x0003e20000100800 */
[----:B---3--:R-:W-:-:S03]  /*18e20*/  VIADD R11, R177, 0x5800 ;  /* 0x00005800b10b7836 */ /* 0x008fc60000000000 */
        /* <DEDUP_REMOVED lines=8> */
[----:B-1----:R-:W-:-:S05]  /*18eb0*/  VIADD R10, R177, 0x7800 ;  /* 0x00007800b10a7836 */ /* 0x002fca0000000000 */
[----:B------:R2:W-:Y:S01]  /*18ec0*/  STL [R1+0xec], R10 ;  /* 0x0000ec0a01007387 */ /* 0x0005e20000100800 */
[----:B------:R-:W-:Y:S05]  /*18ed0*/  @!P1 BRA `(.L_x_1439) ;  /* 0x0000000c00e49947 */ /* 0x000fea0003800000 */
[----:B------:R-:W-:Y:S04]  /*18ee0*/  BSSY B0, `(.L_x_1440) ;  /* 0x0000043000007945 */ /* 0x000fe80003800000 */
[----:B------:R-:W-:Y:S05]  /*18ef0*/  @!P0 BRA `(.L_x_1441) ;  /* 0x0000000000f88947 */ /* 0x000fea0003800000 */
[----:B------:R-:W3:Y:S01]  /*18f00*/  LD.E R4, desc[UR6][R22.64+0x170] ;  /* 0x0001700616047980 */ /* 0x000ee2000c101900 */
[----:B--2---:R-:W-:Y:S02]  /*18f10*/  IADD3 R12, R88, -0x100, RZ ;  /* 0xffffff00580c7810 */ /* 0x004fe40007ffe0ff */
[----:B------:R-:W-:Y:S02]  /*18f20*/  IABS R10, R88 ;  /* 0x00000058000a7213 */ /* 0x000fe40000000000 */
[----:B------:R-:W-:Y:S02]  /*18f30*/  IABS R13, R12 ;  /* 0x0000000c000d7213 */ /* 0x000fe40000000000 */
[-C--:B---3--:R-:W-:Y:S02]  /*18f40*/  IABS R3, R4.reuse ;  /* 0x0000000400037213 */ /* 0x088fe40000000000 */
        /* <DEDUP_REMOVED lines=57> */
.L_x_1441:
[----:B------:R-:W3:Y:S02]  /*192e0*/  LD.E R3, desc[UR6][R22.64+0x38] ;  /* 0x0000380616037980 */ /* 0x000ee4000c101900 */
[----:B---3--:R-:W-:-:S04]  /*192f0*/  LEA R3, -R3, RZ, 0x8 ;  /* 0x000000ff03037211 */ /* 0x008fc800078e41ff */
[----:B------:R-:W-:Y:S02]  /*19300*/  SHF.R.S32.HI R4, RZ, 0x1f, R3 ;  /* 0x0000001fff047819 */ /* 0x000fe40000011403 */
.L_x_1442:
[----:B------:R-:W-:Y:S05]  /*19310*/  BSYNC B0 ;  /* 0x0000000000007941 */ /* 0x000fea0003800000 */
.L_x_1440:
[----:B------:R-:W3:Y:S01]  /*19320*/  LDL R6, [R1] ;  /* 0x0000000001067983 */ /* 0x000ee20000100800 */
[----:B------:R-:W-:Y:S01]  /*19330*/  BSSY B0, `(.L_x_1443) ;  /* 0x00000b0000007945 */ /* 0x000fe20003800000 */
[----:B---3--:R-:W-:-:S13]  /*19340*/  ISETP.GE.AND P2, PT, R132, R6, PT ;  /* 0x000000068400720c */ /* 0x008fda0003f46270 */
[----:B------:R-:W-:Y:S01]  /*19350*/  @!P2 IADD3 R6, P4, R3, R116, RZ ;  /* 0x000000740306a210 */ /* 0x000fe20007f9e0ff */
[----:B------:R-:W-:Y:S01]  /*19360*/  @!P2 IMAD.MOV.U32 R14, RZ, RZ, R3 ;  /* 0x000000ffff0ea224 */ /* 0x000fe200078e0003 */
[----:B------:R-:W-:Y:S01]  /*19370*/  @!P2 LEA R8, P3, R190, R3, 0x5 ;  /* 0x00000003be08a211 */ /* 0x000fe200078628ff */
[C---:B------:R-:W-:Y:S01]  /*19380*/  @!P2 IMAD R16, R191.reuse, 0x50, RZ ;  /* 0x00000050bf10a824 */ /* 0x040fe200078e02ff */
[-C--:B------:R-:W-:Y:S01]  /*19390*/  @!P2 MOV R15, R4.reuse ;  /* 0x00000004000fa202 */ /* 0x080fe20000000f00 */
[----:B------:R-:W-:Y:S01]  /*193a0*/  @!P2 IMAD.X R9, R4, 0x1, R118, P4 ;  /* 0x000000010409a824 */ /* 0x000fe200020e0676 */
[-C--:B--2---:R-:W-:Y:S01]  /*193b0*/  @!P2 LEA.HI.X R10, R190, R4.reuse, R191, 0x5, P3 ;  /* 0x00000004be0aa211 */ /* 0x084fe200018f2cbf */
        /* <DEDUP_REMOVED lines=167> */
.L_x_1444:
[----:B------:R-:W-:Y:S05]  /*19e30*/  BSYNC B0 ;  /* 0x0000000000007941 */ /* 0x000fea0003800000 */
.L_x_1443:
[----:B------:R-:W0:Y:S01]  /*19e40*/  LDGDEPBAR ;  /* 0x00000000000079af */ /* 0x000e220000000000 */
[----:B------:R-:W-:-:S04]  /*19e50*/  LEA R243, P2, R3, R243, 0x1 ;  /* 0x000000f303f37211 */ /* 0x000fc800078408ff */
[----:B------:R-:W-:-:S09]  /*19e60*/  LEA.HI.X R239, R3, R239, R4, 0x1, P2 ;  /* 0x000000ef03ef7211 */ /* 0x000fd200010f0c04 */
.L_x_1439:
[----:B------:R-:W-:Y:S05]  /*19e70*/  BSYNC B1 ;  /* 0x0000000000017941 */ /* 0x000fea0003800000 */
.L_x_1438:
[----:B------:R-:W-:-:S04]  /*19e80*/  FMNMX.FTZ R3, R101, R100, !PT ;  /* 0x0000006465037209 */ /* 0x000fc80007810000 */
[----:B------:R-:W-:-:S04]  /*19e90*/  FMNMX.FTZ R3, R103, R3, !PT ;  /* 0x0000000367037209 */ /* 0x000fc80007810000 */
[----:B------:R-:W-:Y:S02]  /*19ea0*/  FMNMX.FTZ R4, R102, R3, !PT ;  /* 0x0000000366047209 */ /* 0x000fe40007810000 */
[----:B------:R-:W3:Y:S01]  /*19eb0*/  LD.E R3, desc[UR6][R22.64+0xdc] ;  /* 0x0000dc0616037980 */ /* 0x000ee2000c101900 */
[----:B-1----:R-:W-:Y:S02]  /*19ec0*/  FMNMX.FTZ R36, R48, R104, !PT ;  /* 0x0000006830247209 */ /* 0x002fe40007810000 */
        /* <DEDUP_REMOVED lines=127> */
[----:B--2---:R-:W-:Y:S03]  /*1a6c0*/  LDSM.16.MT88.4 R12, [R181+0xa000] ;  /* 0x00a00000b50c783b */ /* 0x004fe60000004200 */
[----:B------:R-:W-:Y:S01]  /*1a6d0*/  LEA R180, R186, R179, 0x1 ;  /* 0x000000b3bab47211 */ /* 0x000fe200078e08ff */
[----:B------:R-:W2:Y:S04]  /*1a6e0*/  SHFL.BFLY PT, R8, R36, 0x2, 0x1f ;  /* 0x0c401f0024087f89 */ /* 0x000ea800000e0000 */
[----:B------:R-:W-:Y:S04]  /*1a6f0*/  LDSM.16.MT88.4 R16, [R179+0xa000] ;  /* 0x00a00000b310783b */ /* 0x000fe80000004200 */
[----:B------:R-:W-:Y:S01]  /*1a700*/  LDSM.16.MT88.4 R28, [R180+0xa000] ;  /* 0x00a00000b41c783b */ /* 0x000fe20000004200 */
[----:B-1----:R-:W-:-:S03]  /*1a710*/  FMNMX.FTZ R4, R4, R6, !PT ;  /* 0x0000000604047209 */ /* 0x002fc60007810000 */
[----:B------:R-:W-:Y:S04]  /*1a720*/  LDSM.16.MT88.4 R44, [R181+0xa800] ;  /* 0x00a80000b52c783b */ /* 0x000fe80000004200 */
[----:B------:R-:W1:Y:S01]  /*1a730*/  SHFL.BFLY PT, R6, R4, 0x1, 0x1f ;  /* 0x0c201f0004067f89 */ /* 0x000e6200000e0000 */
[----:B--2---:R-:W-:-:S05]  /*1a740*/  FMNMX.FTZ R36, R36, R8, !PT ;  /* 0x0000000824247209 */ /* 0x004fca0007810000 */
[----:B------:R-:W2:Y:S01]  /*1a750*/  SHFL.BFLY PT, R8, R36, 0x1, 0x1f ;  /* 0x0c201f0024087f89 */ /* 0x000ea200000e0000 */
[----:B-1----:R-:W-:-:S04]  /*1a760*/  FMNMX.FTZ R37, R4, R6, !PT ;  /* 0x0000000604257209 */ /* 0x002fc80007810000 */
[----:B------:R-:W-:Y:S01]  /*1a770*/  FSETP.NEU.FTZ.AND P2, PT, R37, -INF , PT ;  /* 0xff8000002500780b */ /* 0x000fe20003f5d000 */
[----:B---3--:R-:W-:-:S05]  /*1a780*/  FMUL.FTZ R4, R3, R37 ;  /* 0x0000002503047220 */ /* 0x008fca0000410000 */
[----:B------:R-:W-:Y:S02]  /*1a790*/  FSEL R4, R4, RZ, P2 ;  /* 0x000000ff04047208 */ /* 0x000fe40001000000 */
[----:B--2---:R-:W-:-:S03]  /*1a7a0*/  FMNMX.FTZ R36, R36, R8, !PT ;  /* 0x0000000824247209 */ /* 0x004fc60007810000 */
[-CC-:B------:R-:W-:Y:S01]  /*1a7b0*/  FFMA.FTZ R6, R101, R3.reuse, -R4.reuse ;  /* 0x0000000365067223 */ /* 0x180fe20000010804 */
[----:B------:R-:W-:Y:S01]  /*1a7c0*/  FSETP.NEU.FTZ.AND P2, PT, R36, -INF , PT ;  /* 0xff8000002400780b */ /* 0x000fe20003f5d000 */
[----:B------:R-:W-:Y:S02]  /*1a7d0*/  FMUL.FTZ R8, R3, R36 ;  /* 0x0000002403087220 */ /* 0x000fe40000410000 */
[----:B------:R1:W-:Y:S02]  /*1a7e0*/  MUFU.EX2 R101, R6 ;  /* 0x0000000600657308 */ /* 0x0003e40000000800 */
[----:B-1----:R-:W-:-:S06]  /*1a7f0*/  FFMA.FTZ R6, R100, R3, -R4 ;  /* 0x0000000364067223 */ /* 0x002fcc0000010804 */
[----:B------:R1:W2:Y:S02]  /*1a800*/  MUFU.EX2 R20, R6 ;  /* 0x0000000600147308 */ /* 0x0002a40000000800 */
[----:B-1----:R-:W-:Y:S01]  /*1a810*/  FFMA.FTZ R6, R103, R3, -R4 ;  /* 0x0000000367067223 */ /* 0x002fe20000010804 */
[----:B--2---:R-:W-:-:S05]  /*1a820*/  F2FP.F16.F32.PACK_AB R9, R20, R101 ;  /* 0x000000651409723e */ /* 0x004fca00000000ff */
[----:B------:R1:W-:Y:S02]  /*1a830*/  MUFU.EX2 R100, R6 ;  /* 0x0000000600647308 */ /* 0x0003e40000000800 */
[----:B-1----:R-:W-:Y:S01]  /*1a840*/  FSEL R6, R8, RZ, P2 ;  /* 0x000000ff08067208 */ /* 0x002fe20001000000 */
[----:B------:R-:W-:-:S04]  /*1a850*/  FFMA.FTZ R8, R102, R3, -R4 ;  /* 0x0000000366087223 */ /* 0x000fc80000010804 */
[-CC-:B------:R-:W-:Y:S01]  /*1a860*/  FFMA.FTZ R0, R104, R3.reuse, -R6.reuse ;  /* 0x0000000368007223 */ /* 0x180fe20000010806 */
[----:B------:R1:W2:Y:S08]  /*1a870*/  MUFU.EX2 R80, R8 ;  /* 0x0000000800507308 */ /* 0x0002b00000000800 */
[----:B------:R3:W-:Y:S01]  /*1a880*/  MUFU.EX2 R88, R0 ;  /* 0x0000000000587308 */ /* 0x0007e20000000800 */
[-CC-:B-1----:R-:W-:Y:S01]  /*1a890*/  FFMA.FTZ R8, R48, R3.reuse, -R6.reuse ;  /* 0x0000000330087223 */ /* 0x182fe20000010806 */
[----:B--2---:R-:W-:Y:S01]  /*1a8a0*/  F2FP.F16.F32.PACK_AB R11, R80, R100 ;  /* 0x00000064500b723e */ /* 0x004fe200000000ff */
[----:B------:R-:W1:Y:S05]  /*1a8b0*/  LDSM.16.MT88.4 R48, [R178+0xa800] ;  /* 0x00a80000b230783b */ /* 0x000e6a0000004200 */
[----:B------:R-:W2:Y:S01]  /*1a8c0*/  MUFU.EX2 R92, R8 ;  /* 0x00000008005c7308 */ /* 0x000ea20000000800 */
[----:B---3--:R-:W-:-:S07]  /*1a8d0*/  FFMA.FTZ R0, R112, R3, -R6 ;  /* 0x0000000370007223 */ /* 0x008fce0000010806 */
[----:B------:R3:W-:Y:S01]  /*1a8e0*/  MUFU.EX2 R102, R0 ;  /* 0x0000000000667308 */ /* 0x0007e20000000800 */
[----:B--2---:R-:W-:Y:S01]  /*1a8f0*/  F2FP.F16.F32.PACK_AB R8, R88, R92 ;  /* 0x0000005c5808723e */ /* 0x004fe200000000ff */
[----:B---3--:R-:W-:-:S06]  /*1a900*/  FFMA.FTZ R0, R111, R3, -R6 ;  /* 0x000000036f007223 */ /* 0x008fcc0000010806 */
[----:B------:R2:W3:Y:S02]  /*1a910*/  MUFU.EX2 R81, R0 ;  /* 0x0000000000517308 */ /* 0x0004e40000000800 */
[----:B--2---:R-:W-:Y:S01]  /*1a920*/  FFMA.FTZ R0, R109, R3, -R4 ;  /* 0x000000036d007223 */ /* 0x004fe20000010804 */
[----:B---3--:R-:W-:-:S05]  /*1a930*/  F2FP.F16.F32.PACK_AB R10, R81, R102 ;  /* 0x00000066510a723e */ /* 0x008fca00000000ff */
[----:B------:R2:W-:Y:S02]  /*1a940*/  MUFU.EX2 R76, R0 ;  /* 0x00000000004c7308 */ /* 0x0005e40000000800 */
[C---:B------:R-:W-:Y:S06]  /*1a950*/  HMMA.16816.F32 R52, R8.reuse, R12, RZ ;  /* 0x0000000c0834723c */ /* 0x040fec00000018ff */
[C---:B------:R-:W-:Y:S01]  /*1a960*/  HMMA.16816.F32 R56, R8.reuse, R14, RZ ;  /* 0x0000000e0838723c */ /* 0x040fe200000018ff */
[----:B------:R-:W3:Y:S05]  /*1a970*/  LDSM.16.MT88.4 R12, [R179+0xa800] ;  /* 0x00a80000b30c783b */ /* 0x000eea0000004200 */
[----:B------:R-:W-:Y:S01]  /*1a980*/  HMMA.16816.F32 R68, R8, R24, RZ ;  /* 0x000000180844723c */ /* 0x000fe200000018ff */
[----:B--2---:R-:W-:-:S04]  /*1a990*/  FFMA.FTZ R0, R106, R3, -R4 ;  /* 0x000000036a007223 */ /* 0x004fc80000010804 */
[----:B------:R2:W4:Y:S01]  /*1a9a0*/  MUFU.EX2 R83, R0 ;  /* 0x0000000000537308 */ /* 0x0005220000000800 */
[C---:B------:R-:W-:Y:S06]  /*1a9b0*/  HMMA.16816.F32 R60, R8.reuse, R26, RZ ;  /* 0x0000001a083c723c */ /* 0x040fec00000018ff */
[C---:B------:R-:W-:Y:S06]  /*1a9c0*/  HMMA.16816.F32 R40, R8.reuse, R16, RZ ;  /* 0x000000100828723c */ /* 0x040fec00000018ff */
[----:B------:R-:W-:Y:S01]  /*1a9d0*/  HMMA.16816.F32 R32, R8, R18, RZ ;  /* 0x000000120820723c */ /* 0x000fe200000018ff */
[----:B------:R-:W5:Y:S01]  /*1a9e0*/  LDSM.16.MT88.4 R16, [R180+0xa800] ;  /* 0x00a80000b410783b */ /* 0x000f620000004200 */
[----:B--2---:R-:W-:-:S04]  /*1a9f0*/  FFMA.FTZ R0, R105, R3, -R4 ;  /* 0x0000000369007223 */ /* 0x004fc80000010804 */
[C---:B------:R-:W-:Y:S01]  /*1aa00*/  HMMA.16816.F32 R64, R8.reuse, R28, RZ ;  /* 0x0000001c0840723c */ /* 0x040fe200000018ff */
[----:B------:R2:W-:Y:S05]  /*1aa10*/  MUFU.EX2 R79, R0 ;  /* 0x00000000004f7308 */ /* 0x0005ea0000000800 */
[----:B------:R-:W-:Y:S07]  /*1aa20*/  HMMA.16816.F32 R24, R8, R30, RZ ;  /* 0x0000001e0818723c */ /* 0x000fee00000018ff */
[----:B----4-:R-:W-:Y:S01]  /*1aa30*/  F2FP.F16.F32.PACK_AB R9, R83, R76 ;  /* 0x0000004c5309723e */ /* 0x010fe200000000ff */
[----:B--2---:R-:W-:-:S04]  /*1aa40*/  FFMA.FTZ R0, R115, R3, -R6 ;  /* 0x0000000373007223 */ /* 0x004fc80000010806 */
[----:B------:R2:W-:Y:S02]  /*1aa50*/  MUFU.EX2 R38, R0 ;  /* 0x0000000000267308 */ /* 0x0005e40000000800 */
[----:B--2---:R-:W-:-:S06]  /*1aa60*/  FFMA.FTZ R0, R113, R3, -R6 ;  /* 0x0000000371007223 */ /* 0x004fcc0000010806 */
[----:B------:R2:W4:Y:S02]  /*1aa70*/  MUFU.EX2 R82, R0 ;  /* 0x0000000000527308 */ /* 0x0005240000000800 */
[----:B--2---:R-:W-:Y:S01]  /*1aa80*/  FFMA.FTZ R0, R117, R3, -R6 ;  /* 0x0000000375007223 */ /* 0x004fe20000010806 */
[----:B----4-:R-:W-:-:S05]  /*1aa90*/  F2FP.F16.F32.PACK_AB R8, R82, R38 ;  /* 0x000000265208723e */ /* 0x010fca00000000ff */
[----:B------:R2:W-:Y:S02]  /*1aaa0*/  MUFU.EX2 R78, R0 ;  /* 0x00000000004e7308 */ /* 0x0005e40000000800 */
[----:B--2---:R-:W-:-:S06]  /*1aab0*/  FFMA.FTZ R0, R119, R3, -R6 ;  /* 0x0000000377007223 */ /* 0x004fcc0000010806 */
[----:B------:R2:W4:Y:S02]  /*1aac0*/  MUFU.EX2 R21, R0 ;  /* 0x0000000000157308 */ /* 0x0005240000000800 */
[----:B--2---:R-:W-:Y:S01]  /*1aad0*/  FFMA.FTZ R0, R114, R3, -R4 ;  /* 0x0000000372007223 */ /* 0x004fe20000010804 */
[----:B----4-:R-:W-:-:S05]  /*1aae0*/  F2FP.F16.F32.PACK_AB R10, R21, R78 ;  /* 0x0000004e150a723e */ /* 0x010fca00000000ff */
[----:B------:R2:W4:Y:S02]  /*1aaf0*/  MUFU.EX2 R77, R0 ;  /* 0x00000000004d7308 */ /* 0x0005240000000800 */
[----:B--2---:R-:W-:Y:S01]  /*1ab00*/  FFMA.FTZ R0, R124, R3, -R4 ;  /* 0x000000037c007223 */ /* 0x004fe20000010804 */
[----:B----4-:R-:W-:-:S05]  /*1ab10*/  F2FP.F16.F32.PACK_AB R11, R77, R79 ;  /* 0x0000004f4d0b723e */ /* 0x010fca00000000ff */
[----:B------:R2:W4:Y:S02]  /*1ab20*/  MUFU.EX2 R39, R0 ;  /* 0x0000000000277308 */ /* 0x0005240000000800 */
[C---:B-1----:R-:W-:Y:S06]  /*1ab30*/  HMMA.16816.F32 R68, R8.reuse, R48, R68 ;  /* 0x000000300844723c */ /* 0x042fec0000001844 */
[C---:B------:R-:W-:Y:S06]  /*1ab40*/  HMMA.16816.F32 R60, R8.reuse, R50, R60 ;  /* 0x00000032083c723c */ /* 0x040fec000000183c */
[----:B------:R-:W-:Y:S01]  /*1ab50*/  HMMA.16816.F32 R48, R8, R44, R52 ;  /* 0x0000002c0830723c */ /* 0x000fe20000001834 */
[----:B--2---:R-:W-:-:S04]  /*1ab60*/  FFMA.FTZ R0, R123, R3, -R4 ;  /* 0x000000037b007223 */ /* 0x004fc80000010804 */
[----:B------:R1:W2:Y:S01]  /*1ab70*/  MUFU.EX2 R109, R0 ;  /* 0x00000000006d7308 */ /* 0x0002a20000000800 */
[C---:B------:R-:W-:Y:S06]  /*1ab80*/  HMMA.16816.F32 R52, R8.reuse, R46, R56 ;  /* 0x0000002e0834723c */ /* 0x040fec0000001838 */
[C---:B---3--:R-:W-:Y:S06]  /*1ab90*/  HMMA.16816.F32 R44, R8.reuse, R12, R40 ;  /* 0x0000000c082c723c */ /* 0x048fec0000001828 */
[----:B------:R-:W-:Y:S01]  /*1aba0*/  HMMA.16816.F32 R40, R8, R14, R32 ;  /* 0x0000000e0828723c */ /* 0x000fe20000001820 */
[----:B------:R-:W3:Y:S01]  /*1abb0*/  LDSM.16.MT88.4 R12, [R178+0xb000] ;  /* 0x00b00000b20c783b */ /* 0x000ee20000004200 */
[----:B-1----:R-:W-:Y:S01]  /*1abc0*/  FFMA.FTZ R0, R122, R3, -R4 ;  /* 0x000000037a007223 */ /* 0x002fe20000010804 */
[----:B----4-:R-:W-:-:S03]  /*1abd0*/  MOV R122, R39 ;  /* 0x00000027007a7202 */ /* 0x010fc60000000f00 */
[C---:B-----5:R-:W-:Y:S01]  /*1abe0*/  HMMA.16816.F32 R32, R8.reuse, R16, R64 ;  /* 0x000000100820723c */ /* 0x060fe20000001840 */
[----:B------:R1:W-:Y:S05]  /*1abf0*/  MUFU.EX2 R106, R0 ;  /* 0x00000000006a7308 */ /* 0x0003ea0000000800 */
[----:B------:R-:W-:Y:S01]  /*1ac00*/  HMMA.16816.F32 R28, R8, R18, R24 ;  /* 0x00000012081c723c */ /* 0x000fe20000001818 */
[----:B------:R-:W4:Y:S04]  /*1ac10*/  LDSM.16.MT88.4 R16, [R181+0xb000] ;  /* 0x00b00000b510783b */ /* 0x000f280000004200 */
[----:B------:R-:W5:Y:S02]  /*1ac20*/  LDSM.16.MT88.4 R24, [R179+0xb000] ;  /* 0x00b00000b318783b */ /* 0x000f640000004200 */
[----:B--2---:R-:W-:Y:S01]  /*1ac30*/  F2FP.F16.F32.PACK_AB R9, R109, R122 ;  /* 0x0000007a6d09723e */ /* 0x004fe200000000ff */
[----:B-1----:R-:W-:-:S04]  /*1ac40*/  FFMA.FTZ R0, R129, R3, -R6 ;  /* 0x0000000381007223 */ /* 0x002fc80000010806 */
[----:B------:R1:W-:Y:S02]  /*1ac50*/  MUFU.EX2 R117, R0 ;  /* 0x0000000000757308 */ /* 0x0003e40000000800 */
[----:B-1----:R-:W-:-:S06]  /*1ac60*/  FFMA.FTZ R0, R128, R3, -R6 ;  /* 0x0000000380007223 */ /* 0x002fcc0000010806 */
[----:B------:R1:W2:Y:S02]  /*1ac70*/  MUFU.EX2 R112, R0 ;  /* 0x0000000000707308 */ /* 0x0002a40000000800 */
[----:B-1----:R-:W-:Y:S01]  /*1ac80*/  FFMA.FTZ R0, R131, R3, -R6 ;  /* 0x0000000383007223 */ /* 0x002fe20000010806 */
[----:B--2---:R-:W-:-:S05]  /*1ac90*/  F2FP.F16.F32.PACK_AB R8, R112, R117 ;  /* 0x000000757008723e */ /* 0x004fca00000000ff */
[----:B------:R1:W-:Y:S02]  /*1aca0*/  MUFU.EX2 R105, R0 ;  /* 0x0000000000697308 */ /* 0x0003e40000000800 */
[----:B-1----:R-:W-:-:S06]  /*1acb0*/  FFMA.FTZ R0, R127, R3, -R6 ;  /* 0x000000037f007223 */ /* 0x002fcc0000010806 */
[----:B------:R1:W2:Y:S02]  /*1acc0*/  MUFU.EX2 R114, R0 ;  /* 0x0000000000727308 */ /* 0x0002a40000000800 */
[----:B-1----:R-:W-:Y:S01]  /*1acd0*/  FFMA.FTZ R0, R126, R3, -R4 ;  /* 0x000000037e007223 */ /* 0x002fe20000010804 */
[----:B--2---:R-:W-:-:S05]  /*1ace0*/  F2FP.F16.F32.PACK_AB R10, R114, R105 ;  /* 0x00000069720a723e */ /* 0x004fca00000000ff */
[----:B------:R-:W1:Y:S02]  /*1acf0*/  MUFU.EX2 R119, R0 ;  /* 0x0000000000777308 */ /* 0x000e640000000800 */
[----:B-1----:R-:W-:Y:S01]  /*1ad00*/  F2FP.F16.F32.PACK_AB R11, R119, R106 ;  /* 0x0000006a770b723e */ /* 0x002fe200000000ff */
[----:B------:R-:W-:-:S05]  /*1ad10*/  FFMA.FTZ R0, R138, R3, -R4 ;  /* 0x000000038a007223 */ /* 0x000fca0000010804 */
[----:B------:R1:W-:Y:S01]  /*1ad20*/  MUFU.EX2 R129, R0 ;  /* 0x0000000000817308 */ /* 0x0003e20000000800 */
[C---:B---3--:R-:W-:Y:S06]  /*1ad30*/  HMMA.16816.F32 R72, R8.reuse, R12, R68 ;  /* 0x0000000c0848723c */ /* 0x048fec0000001844 */
[C---:B------:R-:W-:Y:S01]  /*1ad40*/  HMMA.16816.F32 R56, R8.reuse, R14, R60 ;  /* 0x0000000e0838723c */ /* 0x040fe2000000183c */
[----:B------:R-:W2:Y:S05]  /*1ad50*/  LDSM.16.MT88.4 R12, [R180+0xb000] ;  /* 0x00b00000b40c783b */ /* 0x000eaa0000004200 */
[----:B----4-:R-:W-:Y:S01]  /*1ad60*/  HMMA.16816.F32 R48, R8, R16, R48 ;  /* 0x000000100830723c */ /* 0x010fe20000001830 */
[----:B-1----:R-:W-:-:S05]  /*1ad70*/  FFMA.FTZ R0, R135, R3, -R4 ;  /* 0x0000000387007223 */ /* 0x002fca0000010804 */
[C---:B------:R-:W-:Y:S01]  /*1ad80*/  HMMA.16816.F32 R52, R8.reuse, R18, R52 ;  /* 0x000000120834723c */ /* 0x040fe20000001834 */
[----:B------:R1:W3:Y:S01]  /*1ad90*/  MUFU.EX2 R123, R0 ;  /* 0x00000000007b7308 */ /* 0x0002e20000000800 */
[----:B------:R-:W-:Y:S04]  /*1ada0*/  LDSM.16.MT88.4 R16, [R181+0xb800] ;  /* 0x00b80000b510783b */ /* 0x000fe80000004200 */
[C---:B-----5:R-:W-:Y:S06]  /*1adb0*/  HMMA.16816.F32 R44, R8.reuse, R24, R44 ;  /* 0x00000018082c723c */ /* 0x060fec000000182c */
        /* <DEDUP_REMOVED lines=77> */
[----:B---3--:R-:W-:Y:S02]  /*1b290*/  F2FP.F16.F32.PACK_AB R8, R163, R236 ;  /* 0x000000eca308723e */ /* 0x008fe400000000ff */
[----:B------:R-:W-:-:S03]  /*1b2a0*/  MOV R165, R103 ;  /* 0x0000006700a57202 */ /* 0x000fc60000000f00 */
        /* <DEDUP_REMOVED lines=33> */
[----:B------:R-:W-:Y:S02]  /*1b4c0*/  MOV R170, R123 ;  /* 0x0000007b00aa7202 */ /* 0x000fe40000000f00 */
[----:B------:R-:W-:-:S03]  /*1b4d0*/  MOV R123, R21 ;  /* 0x00000015007b7202 */ /* 0x000fc60000000f00 */
[----:B------:R1:W3:Y:S02]  /*1b4e0*/  MUFU.EX2 R152, R0 ;  /* 0x0000000000987308 */ /* 0x0002e40000000800 */
[----:B-1----:R-:W-:Y:S01]  /*1b4f0*/  FFMA.FTZ R0, R173, R3, -R6 ;  /* 0x00000003ad007223 */ /* 0x002fe20000010806 */
[----:B---3--:R-:W-:Y:S02]  /*1b500*/  F2FP.F16.F32.PACK_AB R8, R152, R153 ;  /* 0x000000999808723e */ /* 0x008fe400000000ff */
[----:B------:R-:W-:-:S03]  /*1b510*/  MOV R173, R124 ;  /* 0x0000007c00ad7202 */ /* 0x000fc60000000f00 */
        /* <DEDUP_REMOVED lines=61> */
[----:B------:R-:W4:Y:S04]  /*1b8f0*/  LDSM.16.MT88.4 R16, [R178+0xe000] ;  /* 0x00e00000b210783b */ /* 0x000f280000004200 */
        /* <DEDUP_REMOVED lines=28> */
[----:B------:R1:W-:Y:S01]  /*1bac0*/  MUFU.EX2 R126, R0 ;  /* 0x00000000007e7308 */ /* 0x0003e20000000800 */
[C---:B----4-:R-:W-:Y:S06]  /*1bad0*/  HMMA.16816.F32 R48, R8.reuse, R18, R68 ;  /* 0x000000120830723c */ /* 0x050fec0000001844 */
[C---:B--2---:R-:W-:Y:S06]  /*1bae0*/  HMMA.16816.F32 R44, R8.reuse, R12, R64 ;  /* 0x0000000c082c723c */ /* 0x044fec0000001840 */
[----:B------:R-:W-:Y:S01]  /*1baf0*/  HMMA.16816.F32 R68, R8, R14, R60 ;  /* 0x0000000e0844723c */ /* 0x000fe2000000183c */
[----:B------:R-:W2:Y:S01]  /*1bb00*/  LDSM.16.MT88.4 R12, [R180+0xe000] ;  /* 0x00e00000b40c783b */ /* 0x000ea20000004200 */
[----:B-1----:R-:W-:-:S04]  /*1bb10*/  FFMA.FTZ R0, R121, R3, -R4 ;  /* 0x0000000379007223 */ /* 0x002fc80000010804 */
        /* <DEDUP_REMOVED lines=17> */
[----:B--2---:R-:W-:-:S04]  /*1bc30*/  FFMA.FTZ R0, R125, R3, -R6 ;  /* 0x000000037d007223 */ /* 0x004fc80000010806 */
[----:B------:R2:W3:Y:S02]  /*1bc40*/  MUFU.EX2 R124, R0 ;  /* 0x00000000007c7308 */ /* 0x0004e40000000800 */
[----:B--2---:R-:W-:Y:S01]  /*1bc50*/  FFMA.FTZ R0, R110, R3, -R6 ;  /* 0x000000036e007223 */ /* 0x004fe20000010806 */
[----:B---3--:R-:W-:-:S05]  /*1bc60*/  F2FP.F16.F32.PACK_AB R8, R124, R127 ;  /* 0x0000007f7c08723e */ /* 0x008fca00000000ff */
[----:B------:R2:W-:Y:S02]  /*1bc70*/  MUFU.EX2 R122, R0 ;  /* 0x00000000007a7308 */ /* 0x0005e40000000800 */
[----:B--2---:R-:W-:-:S06]  /*1bc80*/  FFMA.FTZ R0, R107, R3, -R6 ;  /* 0x000000036b007223 */ /* 0x004fcc0000010806 */
[----:B------:R2:W3:Y:S02]  /*1bc90*/  MUFU.EX2 R123, R0 ;  /* 0x00000000007b7308 */ /* 0x0004e40000000800 */
[----:B--2---:R-:W-:Y:S01]  /*1bca0*/  FFMA.FTZ R0, R98, R3, -R4 ;  /* 0x0000000362007223 */ /* 0x004fe20000010804 */
[----:B---3--:R-:W-:-:S05]  /*1bcb0*/  F2FP.F16.F32.PACK_AB R10, R123, R122 ;  /* 0x0000007a7b0a723e */ /* 0x008fca00000000ff */
[----:B------:R-:W2:Y:S02]  /*1bcc0*/  MUFU.EX2 R121, R0 ;  /* 0x0000000000797308 */ /* 0x000ea40000000800 */
[----:B--2---:R-:W-:Y:S01]  /*1bcd0*/  F2FP.F16.F32.PACK_AB R11, R121, R129 ;  /* 0x00000081790b723e */ /* 0x004fe200000000ff */
[----:B------:R-:W-:-:S05]  /*1bce0*/  FFMA.FTZ R0, R95, R3, -R4 ;  /* 0x000000035f007223 */ /* 0x000fca0000010804 */
[----:B------:R2:W-:Y:S01]  /*1bcf0*/  MUFU.EX2 R117, R0 ;  /* 0x0000000000757308 */ /* 0x0005e20000000800 */
[C---:B-1----:R-:W-:Y:S06]  /*1bd00*/  HMMA.16816.F32 R44, R8.reuse, R12, R44 ;  /* 0x0000000c082c723c */ /* 0x042fec000000182c */
[C---:B------:R-:W-:Y:S01]  /*1bd10*/  HMMA.16816.F32 R40, R8.reuse, R14, R68 ;  /* 0x0000000e0828723c */ /* 0x040fe20000001844 */
[----:B------:R-:W1:Y:S05]  /*1bd20*/  LDSM.16.MT88.4 R12, [R180+0xe800] ;  /* 0x00e80000b40c783b */ /* 0x000e6a0000004200 */
[----:B------:R-:W-:Y:S01]  /*1bd30*/  HMMA.16816.F32 R56, R8, R18, R48 ;  /* 0x000000120838723c */ /* 0x000fe20000001830 */
[----:B------:R-:W3:Y:S01]  /*1bd40*/  LDSM.16.MT88.4 R48, [R179+0xf000] ;  /* 0x00f00000b330783b */ /* 0x000ee20000004200 */
[----:B--2---:R-:W-:-:S04]  /*1bd50*/  FFMA.FTZ R0, R94, R3, -R4 ;  /* 0x000000035e007223 */ /* 0x004fc80000010804 */
[C---:B------:R-:W-:Y:S01]  /*1bd60*/  HMMA.16816.F32 R64, R8.reuse, R16, R32 ;  /* 0x000000100840723c */ /* 0x040fe20000001820 */
[----:B------:R2:W4:Y:S01]  /*1bd70*/  MUFU.EX2 R120, R0 ;  /* 0x0000000000787308 */ /* 0x0005220000000800 */
[----:B------:R-:W5:Y:S04]  /*1bd80*/  LDSM.16.MT88.4 R32, [R178+0xf000] ;  /* 0x00f00000b220783b */ /* 0x000f680000004200 */
[C---:B------:R-:W-:Y:S06]  /*1bd90*/  HMMA.16816.F32 R16, R8.reuse, R24, R76 ;  /* 0x000000180810723c */ /* 0x040fec000000184c */
[----:B------:R-:W-:Y:S01]  /*1bda0*/  HMMA.16816.F32 R24, R8, R26, R72 ;  /* 0x0000001a0818723c */ /* 0x000fe20000001848 */
[----:B--2---:R-:W-:-:S04]  /*1bdb0*/  FFMA.FTZ R0, R90, R3, -R4 ;  /* 0x000000035a007223 */ /* 0x004fc80000010804 */
[----:B------:R2:W-:Y:S01]  /*1bdc0*/  MUFU.EX2 R119, R0 ;  /* 0x0000000000777308 */ /* 0x0005e20000000800 */
[C---:B-1----:R-:W-:Y:S06]  /*1bdd0*/  HMMA.16816.F32 R52, R8.reuse, R12, R52 ;  /* 0x0000000c0834723c */ /* 0x042fec0000001834 */
[----:B------:R-:W-:Y:S01]  /*1bde0*/  HMMA.16816.F32 R60, R8, R14, R60 ;  /* 0x0000000e083c723c */ /* 0x000fe2000000183c */
[----:B------:R-:W1:Y:S01]  /*1bdf0*/  LDSM.16.MT88.4 R12, [R180+0xf000] ;  /* 0x00f00000b40c783b */ /* 0x000e620000004200 */
[----:B--2---:R-:W-:-:S05]  /*1be00*/  FFMA.FTZ R0, R96, R3, -R6 ;  /* 0x0000000360007223 */ /* 0x004fca0000010806 */
[----:B----4-:R-:W-:Y:S01]  /*1be10*/  F2FP.F16.F32.PACK_AB R9, R120, R117 ;  /* 0x000000757809723e */ /* 0x010fe200000000ff */
        /* <DEDUP_REMOVED lines=13> */
[----:B------:R2:W-:Y:S02]  /*1bef0*/  MUFU.EX2 R106, R0 ;  /* 0x00000000006a7308 */ /* 0x0005e40000000800 */
[C---:B---3--:R-:W-:Y:S06]  /*1bf00*/  HMMA.16816.F32 R80, R8.reuse, R48, R16 ;  /* 0x000000300850723c */ /* 0x048fec0000001810 */
[----:B-----5:R-:W-:Y:S01]  /*1bf10*/  HMMA.16816.F32 R64, R8, R32, R64 ;  /* 0x000000200840723c */ /* 0x020fe20000001840 */
[----:B------:R-:W-:Y:S01]  /*1bf20*/  FADD.FTZ R16, R101, R20 ;  /* 0x0000001465107221 */ /* 0x000fe20000010000 */
[----:B------:R-:W-:-:S03]  /*1bf30*/  FADD.FTZ R17, R92, R88 ;  /* 0x000000585c117221 */ /* 0x000fc60000010000 */
[----:B------:R-:W-:Y:S01]  /*1bf40*/  FADD.FTZ R16, R100, R16 ;  /* 0x0000001064107221 */ /* 0x000fe20000010000 */
[C---:B-1----:R-:W-:Y:S01]  /*1bf50*/  HMMA.16816.F32 R88, R8.reuse, R12, R52 ;  /* 0x0000000c0858723c */ /* 0x042fe20000001834 */
[----:B--2---:R-:W-:Y:S01]  /*1bf60*/  FFMA.FTZ R0, R86, R3, -R4 ;  /* 0x0000000356007223 */ /* 0x004fe20000010804 */
[----:B------:R-:W-:Y:S03]  /*1bf70*/  LDSM.16.MT88.4 R52, [R178+0x10000] ;  /* 0x01000000b234783b */ /* 0x000fe60000004200 */
[----:B------:R1:W2:Y:S01]  /*1bf80*/  MUFU.EX2 R107, R0 ;  /* 0x00000000006b7308 */ /* 0x0002a20000000800 */
[C---:B------:R-:W-:Y:S01]  /*1bf90*/  HMMA.16816.F32 R56, R8.reuse, R34, R56 ;  /* 0x000000220838723c */ /* 0x040fe20000001838 */
[----:B------:R-:W-:Y:S01]  /*1bfa0*/  FADD.FTZ R13, R102, R17 ;  /* 0x00000011660d7221 */ /* 0x000fe20000010000 */
[----:B------:R-:W-:Y:S02]  /*1bfb0*/  FADD.FTZ R12, R134, R16 ;  /* 0x00000010860c7221 */ /* 0x000fe40000010000 */
[----:B------:R-:W-:Y:S01]  /*1bfc0*/  LDSM.16.MT88.4 R16, [R179+0xf800] ;  /* 0x00f80000b310783b */ /* 0x000fe20000004200 */
[----:B------:R-:W-:Y:S01]  /*1bfd0*/  FADD.FTZ R20, R99, R13 ;  /* 0x0000000d63147221 */ /* 0x000fe20000010000 */
[----:B------:R-:W-:Y:S01]  /*1bfe0*/  HMMA.16816.F32 R32, R8, R28, R44 ;  /* 0x0000001c0820723c */ /* 0x000fe2000000182c */
[----:B------:R-:W-:Y:S01]  /*1bff0*/  FADD.FTZ R13, R139, R12 ;  /* 0x0000000c8b0d7221 */ /* 0x000fe20000010000 */
[----:B------:R-:W-:Y:S01]  /*1c000*/  LDSM.16.MT88.4 R44, [R180+0xf800] ;  /* 0x00f80000b42c783b */ /* 0x000fe20000004200 */
[----:B------:R-:W-:-:S03]  /*1c010*/  FADD.FTZ R12, R146, R20 ;  /* 0x00000014920c7221 */ /* 0x000fc60000010000 */
[----:B------:R-:W-:Y:S01]  /*1c020*/  HMMA.16816.F32 R40, R8, R30, R40 ;  /* 0x0000001e0828723c */ /* 0x000fe20000001828 */
[----:B------:R-:W3:Y:S01]  /*1c030*/  LDSM.16.MT88.4 R28, [R178+0xf800] ;  /* 0x00f80000b21c783b */ /* 0x000ee20000004200 */
[----:B------:R-:W-:Y:S01]  /*1c040*/  FADD.FTZ R12, R196, R12 ;  /* 0x0000000cc40c7221 */ /* 0x000fe20000010000 */
[----:B-1----:R-:W-:-:S03]  /*1c050*/  FFMA.FTZ R0, R85, R3, -R4 ;  /* 0x0000000355007223 */ /* 0x002fc60000010804 */
[----:B------:R-:W-:Y:S01]  /*1c060*/  HMMA.16816.F32 R76, R8, R14, R60 ;  /* 0x0000000e084c723c */ /* 0x000fe2000000183c */
[----:B------:R1:W-:Y:S06]  /*1c070*/  MUFU.EX2 R109, R0 ;  /* 0x00000000006d7308 */ /* 0x0003ec0000000800 */
[----:B------:R-:W-:-:S04]  /*1c080*/  FFMA.FTZ R14, R207, R3, -R4 ;  /* 0x00000003cf0e7223 */ /* 0x000fc80000010804 */
[----:B------:R-:W-:Y:S01]  /*1c090*/  MUFU.EX2 R94, R14 ;  /* 0x0000000e005e7308 */ /* 0x000fe20000000800 */
[-C--:B-1----:R-:W-:Y:S02]  /*1c0a0*/  FFMA.FTZ R0, R84, R3.reuse, -R4 ;  /* 0x0000000354007223 */ /* 0x082fe40000010804 */
[----:B------:R-:W-:Y:S01]  /*1c0b0*/  HMMA.16816.F32 R84, R8, R50, R24 ;  /* 0x000000320854723c */ /* 0x000fe20000001818 */
[----:B------:R-:W1:Y:S04]  /*1c0c0*/  LDSM.16.MT88.4 R24, [R181+0xf800] ;  /* 0x00f80000b518783b */ /* 0x000e680000004200 */
[----:B------:R4:W5:Y:S01]  /*1c0d0*/  MUFU.EX2 R110, R0 ;  /* 0x00000000006e7308 */ /* 0x0009620000000800 */
[----:B------:R-:W-:Y:S01]  /*1c0e0*/  LDSM.16.MT88.4 R48, [R181+0x10000] ;  /* 0x01000000b530783b */ /* 0x000fe20000004200 */
[----:B--2---:R-:W-:Y:S01]  /*1c0f0*/  F2FP.F16.F32.PACK_AB R9, R107, R106 ;  /* 0x0000006a6b09723e */ /* 0x004fe200000000ff */
[----:B----4-:R-:W-:Y:S01]  /*1c100*/  FFMA.FTZ R0, R206, R3, -R6 ;  /* 0x00000003ce007223 */ /* 0x010fe20000010806 */
[----:B-----5:R-:W-:-:S04]  /*1c110*/  F2FP.F16.F32.PACK_AB R11, R110, R109 ;  /* 0x0000006d6e0b723e */ /* 0x020fc800000000ff */
        /* <DEDUP_REMOVED lines=10> */
[----:B------:R2:W-:Y:S02]  /*1c1c0*/  MUFU.EX2 R102, R0 ;  /* 0x0000000000667308 */ /* 0x0005e40000000800 */
[C---:B---3--:R-:W-:Y:S06]  /*1c1d0*/  HMMA.16816.F32 R72, R8.reuse, R28, R64 ;  /* 0x0000001c0848723c */ /* 0x048fec0000001840 */
[C---:B-1----:R-:W-:Y:S06]  /*1c1e0*/  HMMA.16816.F32 R64, R8.reuse, R24, R32 ;  /* 0x000000180840723c */ /* 0x042fec0000001820 */
[C---:B------:R-:W-:Y:S01]  /*1c1f0*/  HMMA.16816.F32 R60, R8.reuse, R26, R40 ;  /* 0x0000001a083c723c */ /* 0x040fe20000001828 */
[-CC-:B--2---:R-:W-:Y:S01]  /*1c200*/  FFMA.FTZ R0, R198, R3.reuse, -R4.reuse ;  /* 0x00000003c6007223 */ /* 0x184fe20000010804 */
[----:B------:R-:W1:Y:S03]  /*1c210*/  LDSM.16.MT88.4 R24, [R180+0x10000] ;  /* 0x01000000b418783b */ /* 0x000e660000004200 */
[----:B------:R2:W-:Y:S01]  /*1c220*/  MUFU.EX2 R99, R0 ;  /* 0x0000000000637308 */ /* 0x0005e20000000800 */
[C---:B------:R-:W-:Y:S01]  /*1c230*/  HMMA.16816.F32 R68, R8.reuse, R30, R56 ;  /* 0x0000001e0844723c */ /* 0x040fe20000001838 */
[----:B------:R-:W3:Y:S05]  /*1c240*/  LDSM.16.MT88.4 R28, [R179+0x10000] ;  /* 0x01000000b31c783b */ /* 0x000eea0000004200 */
[C---:B------:R-:W-:Y:S06]  /*1c250*/  HMMA.16816.F32 R56, R8.reuse, R16, R80 ;  /* 0x000000100838723c */ /* 0x040fec0000001850 */
[----:B------:R-:W-:Y:S01]  /*1c260*/  HMMA.16816.F32 R32, R8, R18, R84 ;  /* 0x000000120820723c */ /* 0x000fe20000001854 */
[----:B--2---:R-:W-:-:S05]  /*1c270*/  FFMA.FTZ R0, R200, R3, -R4 ;  /* 0x00000003c8007223 */ /* 0x004fca0000010804 */
[C---:B------:R-:W-:Y:S01]  /*1c280*/  HMMA.16816.F32 R40, R8.reuse, R44, R88 ;  /* 0x0000002c0828723c */ /* 0x040fe20000001858 */
[----:B------:R2:W-:Y:S05]  /*1c290*/  MUFU.EX2 R100, R0 ;  /* 0x0000000000647308 */ /* 0x0005ea0000000800 */
[----:B------:R-:W-:Y:S07]  /*1c2a0*/  HMMA.16816.F32 R76, R8, R46, R76 ;  /* 0x0000002e084c723c */ /* 0x000fee000000184c */
[----:B------:R-:W-:-:S04]  /*1c2b0*/  FFMA.FTZ R9, R218, R3, -R4 ;  /* 0x00000003da097223 */ /* 0x000fc80000010804 */
[----:B------:R-:W-:Y:S01]  /*1c2c0*/  MUFU.EX2 R81, R9 ;  /* 0x0000000900517308 */ /* 0x000fe20000000800 */
[----:B--2---:R-:W-:-:S07]  /*1c2d0*/  FFMA.FTZ R0, R201, R3, -R4 ;  /* 0x00000003c9007223 */ /* 0x004fce0000010804 */
[----:B------:R2:W4:Y:S02]  /*1c2e0*/  MUFU.EX2 R98, R0 ;  /* 0x0000000000627308 */ /* 0x0005240000000800 */
[----:B--2---:R-:W-:Y:S01]  /*1c2f0*/  FFMA.FTZ R0, R202, R3, -R4 ;  /* 0x00000003ca007223 */ /* 0x004fe20000010804 */
[----:B----4-:R-:W-:-:S05]  /*1c300*/  F2FP.F16.F32.PACK_AB R15, R98, R100 ;  /* 0x00000064620f723e */ /* 0x010fca00000000ff */
[----:B------:R2:W4:Y:S02]  /*1c310*/  MUFU.EX2 R97, R0 ;  /* 0x0000000000617308 */ /* 0x0005240000000800 */
[----:B--2---:R-:W-:Y:S01]  /*1c320*/  FFMA.FTZ R0, R212, R3, -R6 ;  /* 0x00000003d4007223 */ /* 0x004fe20000010806 */
[----:B----4-:R-:W-:-:S05]  /*1c330*/  F2FP.F16.F32.PACK_AB R9, R94, R97 ;  /* 0x000000615e09723e */ /* 0x010fca00000000ff */
[----:B------:R2:W-:Y:S02]  /*1c340*/  MUFU.EX2 R96, R0 ;  /* 0x0000000000607308 */ /* 0x0005e40000000800 */
[----:B--2---:R-:W-:-:S06]  /*1c350*/  FFMA.FTZ R0, R211, R3, -R6 ;  /* 0x00000003d3007223 */ /* 0x004fcc0000010806 */
[----:B------:R2:W-:Y:S02]  /*1c360*/  MUFU.EX2 R93, R0 ;  /* 0x00000000005d7308 */ /* 0x0005e40000000800 */
[----:B--2---:R-:W-:-:S06]  /*1c370*/  FFMA.FTZ R0, R210, R3, -R6 ;  /* 0x00000003d2007223 */ /* 0x004fcc0000010806 */
[----:B------:R2:W-:Y:S02]  /*1c380*/  MUFU.EX2 R95, R0 ;  /* 0x00000000005f7308 */ /* 0x0005e40000000800 */
[----:B--2---:R-:W-:-:S06]  /*1c390*/  FFMA.FTZ R0, R209, R3, -R6 ;  /* 0x00000003d1007223 */ /* 0x004fcc0000010806 */
[----:B------:R2:W4:Y:S02]  /*1c3a0*/  MUFU.EX2 R92, R0 ;  /* 0x00000000005c7308 */ /* 0x0005240000000800 */
[----:B--2---:R-:W-:Y:S01]  /*1c3b0*/  FADD.FTZ R0, R149, R13 ;  /* 0x0000000d95007221 */ /* 0x004fe20000010000 */
[----:B------:R-:W-:Y:S01]  /*1c3c0*/  FADD.FTZ R13, R156, R12 ;  /* 0x0000000c9c0d7221 */ /* 0x000fe20000010000 */
[----:B------:R-:W-:Y:S01]  /*1c3d0*/  FFMA.FTZ R12, R208, R3, -R4 ;  /* 0x00000003d00c7223 */ /* 0x000fe20000010804 */
[----:B----4-:R-:W-:Y:S01]  /*1c3e0*/  F2FP.F16.F32.PACK_AB R14, R92, R95 ;  /* 0x0000005f5c0e723e */ /* 0x010fe200000000ff */
[----:B------:R-:W-:Y:S01]  /*1c3f0*/  FADD.FTZ R0, R197, R0 ;  /* 0x00000000c5007221 */ /* 0x000fe20000010000 */
[----:B------:R-:W-:Y:S01]  /*1c400*/  FADD.FTZ R16, R188, R13 ;  /* 0x0000000dbc107221 */ /* 0x000fe20000010000 */
[----:B------:R2:W4:Y:S01]  /*1c410*/  MUFU.EX2 R86, R12 ;  /* 0x0000000c00567308 */ /* 0x0005220000000800 */
[----:B------:R-:W-:Y:S01]  /*1c420*/  F2FP.F16.F32.PACK_AB R13, R99, R102 ;  /* 0x00000066630d723e */ /* 0x000fe200000000ff */
[----:B------:R-:W-:Y:S01]  /*1c430*/  FADD.FTZ R0, R159, R0 ;  /* 0x000000009f007221 */ /* 0x000fe20000010000 */
[----:B------:R-:W-:-:S03]  /*1c440*/  FADD.FTZ R8, R194, R16 ;  /* 0x00000010c2087221 */ /* 0x000fc60000010000 */
[----:B------:R-:W-:Y:S01]  /*1c450*/  FADD.FTZ R17, R193, R0 ;  /* 0x00000000c1117221 */ /* 0x000fe20000010000 */
[----:B------:R-:W-:Y:S01]  /*1c460*/  FFMA.FTZ R0, R214, R3, -R6 ;  /* 0x00000003d6007223 */ /* 0x000fe20000010806 */
[----:B------:R-:W-:-:S03]  /*1c470*/  FADD.FTZ R8, R195, R8 ;  /* 0x00000008c3087221 */ /* 0x000fc60000010000 */
[----:B------:R5:W-:Y:S01]  /*1c480*/  MUFU.EX2 R85, R0 ;  /* 0x0000000000557308 */ /* 0x000be20000000800 */
[----:B------:R-:W-:Y:S01]  /*1c490*/  FADD.FTZ R8, R174, R8 ;  /* 0x00000008ae087221 */ /* 0x000fe20000010000 */
[----:B--2---:R-:W-:Y:S02]  /*1c4a0*/  F2FP.F16.F32.PACK_AB R12, R93, R96 ;  /* 0x000000605d0c723e */ /* 0x004fe400000000ff */
[----:B----4-:R-:W-:-:S05]  /*1c4b0*/  F2FP.F16.F32.PACK_AB R11, R81, R86 ;  /* 0x00000056510b723e */ /* 0x010fca00000000ff */
        /* <DEDUP_REMOVED lines=8> */
[-CC-:B----4-:R-:W-:Y:S01]  /*1c540*/  FFMA.FTZ R0, R213, R3.reuse, -R6.reuse ;  /* 0x00000003d5007223 */ /* 0x190fe20000010806 */
[----:B------:R-:W1:Y:S03]  /*1c550*/  LDSM.16.MT88.4 R48, [R181+0x10800] ;  /* 0x01080000b530783b */ /* 0x000e660000004200 */
[----:B------:R4:W-:Y:S01]  /*1c560*/  MUFU.EX2 R83, R0 ;  /* 0x0000000000537308 */ /* 0x0009e20000000800 */
[C---:B---3--:R-:W-:Y:S06]  /*1c570*/  HMMA.16816.F32 R56, R12.reuse, R28, R56 ;  /* 0x0000001c0c38723c */ /* 0x048fec0000001838 */
[C---:B------:R-:W-:Y:S01]  /*1c580*/  HMMA.16816.F32 R44, R12.reuse, R30, R32 ;  /* 0x0000001e0c2c723c */ /* 0x040fe20000001820 */
[----:B------:R-:W3:Y:S04]  /*1c590*/  LDSM.16.MT88.4 R28, [R179+0x10800] ;  /* 0x01080000b31c783b */ /* 0x000ee80000004200 */
[----:B------:R-:W-:Y:S01]  /*1c5a0*/  LDSM.16.MT88.4 R32, [R178+0x11000] ;  /* 0x01100000b220783b */ /* 0x000fe20000004200 */
[----:B------:R-:W-:Y:S01]  /*1c5b0*/  HMMA.16816.F32 R24, R12, R26, R76 ;  /* 0x0000001a0c18723c */ /* 0x000fe2000000184c */
[----:B----4-:R-:W-:-:S06]  /*1c5c0*/  FFMA.FTZ R0, R215, R3, -R6 ;  /* 0x00000003d7007223 */ /* 0x010fcc0000010806 */
[-CC-:B------:R-:W-:Y:S01]  /*1c5d0*/  FFMA.FTZ R12, R220, R3.reuse, -R4.reuse ;  /* 0x00000003dc0c7223 */ /* 0x180fe20000010804 */
[----:B------:R4:W5:Y:S01]  /*1c5e0*/  MUFU.EX2 R82, R0 ;  /* 0x0000000000527308 */ /* 0x0009620000000800 */
[----:B------:R-:W-:-:S07]  /*1c5f0*/  FFMA.FTZ R14, R228, R3, -R4 ;  /* 0x00000003e40e7223 */ /* 0x000fce0000010804 */
[----:B------:R2:W-:Y:S01]  /*1c600*/  MUFU.EX2 R78, R12 ;  /* 0x0000000c004e7308 */ /* 0x0005e20000000800 */
[----:B----4-:R-:W-:Y:S01]  /*1c610*/  FADD.FTZ R0, R192, R17 ;  /* 0x00000011c0007221 */ /* 0x010fe20000010000 */
[----:B------:R-:W-:Y:S01]  /*1c620*/  FADD.FTZ R17, R167, R8 ;  /* 0x00000008a7117221 */ /* 0x000fe20000010000 */
[----:B------:R-:W-:Y:S01]  /*1c630*/  FFMA.FTZ R8, R219, R3, -R4 ;  /* 0x00000003db087223 */ /* 0x000fe20000010804 */
[----:B-----5:R-:W-:Y:S01]  /*1c640*/  F2FP.F16.F32.PACK_AB R10, R82, R83 ;  /* 0x00000053520a723e */ /* 0x020fe200000000ff */
[----:B------:R-:W-:-:S03]  /*1c650*/  FADD.FTZ R0, R172, R0 ;  /* 0x00000000ac007221 */ /* 0x000fc60000010000 */
[----:B------:R4:W5:Y:S01]  /*1c660*/  MUFU.EX2 R80, R8 ;  /* 0x0000000800507308 */ /* 0x0009620000000800 */
        /* <DEDUP_REMOVED lines=9> */
[----:B----4-:R-:W-:Y:S01]  /*1c700*/  F2FP.F16.F32.PACK_AB R8, R84, R85 ;  /* 0x000000555408723e */ /* 0x010fe200000000ff */
        /* <DEDUP_REMOVED lines=8> */
[----:B----4-:R-:W-:Y:S01]  /*1c790*/  FADD.FTZ R13, R165, R12 ;  /* 0x0000000ca50d7221 */ /* 0x010fe20000010000 */
[----:B------:R-:W-:Y:S02]  /*1c7a0*/  FFMA.FTZ R12, R222, R3, -R6 ;  /* 0x00000003de0c7223 */ /* 0x000fe40000010806 */
[----:B------:R-:W-:Y:S01]  /*1c7b0*/  FADD.FTZ R0, R238, R0 ;  /* 0x00000000ee007221 */ /* 0x000fe20000010000 */
[----:B-1----:R-:W-:Y:S01]  /*1c7c0*/  HMMA.16816.F32 R64, R8, R48, R64 ;  /* 0x000000300840723c */ /* 0x002fe20000001840 */
[----:B------:R-:W-:Y:S01]  /*1c7d0*/  FADD.FTZ R13, R249, R13 ;  /* 0x0000000df90d7221 */ /* 0x000fe20000010000 */
[----:B------:R1:W-:Y:S01]  /*1c7e0*/  MUFU.EX2 R76, R12 ;  /* 0x0000000c004c7308 */ /* 0x0003e20000000800 */
[----:B------:R-:W-:-:S02]  /*1c7f0*/  FADD.FTZ R0, R242, R0 ;  /* 0x00000000f2007221 */ /* 0x000fc40000010000 */
[----:B------:R-:W-:Y:S01]  /*1c800*/  FADD.FTZ R13, R248, R13 ;  /* 0x0000000df80d7221 */ /* 0x000fe20000010000 */
[C---:B------:R-:W-:Y:S01]  /*1c810*/  HMMA.16816.F32 R60, R8.reuse, R50, R60 ;  /* 0x00000032083c723c */ /* 0x040fe2000000183c */
[----:B------:R-:W-:Y:S02]  /*1c820*/  FADD.FTZ R0, R244, R0 ;  /* 0x00000000f4007221 */ /* 0x000fe40000010000 */
[----:B------:R-:W-:Y:S02]  /*1c830*/  FADD.FTZ R13, R246, R13 ;  /* 0x0000000df60d7221 */ /* 0x000fe40000010000 */
[----:B------:R-:W-:Y:S01]  /*1c840*/  FADD.FTZ R0, R158, R0 ;  /* 0x000000009e007221 */ /* 0x000fe20000010000 */
[----:B---3--:R-:W-:Y:S01]  /*1c850*/  HMMA.16816.F32 R48, R8, R30, R44 ;  /* 0x0000001e0830723c */ /* 0x008fe2000000182c */
[----:B------:R-:W-:Y:S02]  /*1c860*/  FADD.FTZ R13, R247, R13 ;  /* 0x0000000df70d7221 */ /* 0x000fe40000010000 */
[----:B------:R-:W-:-:S02]  /*1c870*/  FADD.FTZ R0, R154, R0 ;  /* 0x000000009a007221 */ /* 0x000fc40000010000 */
[----:B------:R-:W-:Y:S01]  /*1c880*/  FADD.FTZ R13, R236, R13 ;  /* 0x0000000dec0d7221 */ /* 0x000fe20000010000 */
[C---:B--2---:R-:W-:Y:S01]  /*1c890*/  HMMA.16816.F32 R44, R8.reuse, R16, R40 ;  /* 0x00000010082c723c */ /* 0x044fe20000001828 */
[----:B-1----:R-:W-:Y:S01]  /*1c8a0*/  FFMA.FTZ R12, R223, R3, -R6 ;  /* 0x00000003df0c7223 */ /* 0x002fe20000010806 */
[----:B------:R-:W-:Y:S01]  /*1c8b0*/  FADD.FTZ R0, R157, R0 ;  /* 0x000000009d007221 */ /* 0x000fe20000010000 */
[----:B------:R-:W-:Y:S02]  /*1c8c0*/  FADD.FTZ R13, R163, R13 ;  /* 0x0000000da30d7221 */ /* 0x000fe40000010000 */
[----:B------:R1:W2:Y:S01]  /*1c8d0*/  MUFU.EX2 R55, R12 ;  /* 0x0000000c00377308 */ /* 0x0002a20000000800 */
[C---:B------:R-:W-:Y:S01]  /*1c8e0*/  HMMA.16816.F32 R40, R8.reuse, R18, R24 ;  /* 0x000000120828723c */ /* 0x040fe20000001818 */
[----:B------:R-:W-:Y:S01]  /*1c8f0*/  FADD.FTZ R13, R162, R13 ;  /* 0x0000000da20d7221 */ /* 0x000fe20000010000 */
[----:B------:R-:W-:Y:S03]  /*1c900*/  LDSM.16.MT88.4 R24, [R179+0x11000] ;  /* 0x01100000b318783b */ /* 0x000fe60000004200 */
[----:B------:R-:W-:Y:S01]  /*1c910*/  FADD.FTZ R13, R160, R13 ;  /* 0x0000000da00d7221 */ /* 0x000fe20000010000 */
[----:B------:R-:W-:Y:S01]  /*1c920*/  HMMA.16816.F32 R56, R8, R28, R56 ;  /* 0x0000001c0838723c */ /* 0x000fe20000001838 */
[----:B------:R-:W3:Y:S02]  /*1c930*/  LDSM.16.MT88.4 R28, [R181+0x11000] ;  /* 0x01100000b51c783b */ /* 0x000ee40000004200 */
[----:B------:R-:W-:-:S02]  /*1c940*/  FADD.FTZ R13, R153, R13 ;  /* 0x0000000d990d7221 */ /* 0x000fc40000010000 */
[----:B------:R-:W4:Y:S02]  /*1c950*/  LDSM.16.MT88.4 R16, [R180+0x11000] ;  /* 0x01100000b410783b */ /* 0x000f240000004200 */
[----:B------:R-:W-:Y:S01]  /*1c960*/  FADD.FTZ R13, R152, R13 ;  /* 0x0000000d980d7221 */ /* 0x000fe20000010000 */
[----:B-----5:R-:W-:Y:S01]  /*1c970*/  F2FP.F16.F32.PACK_AB R9, R78, R80 ;  /* 0x000000504e09723e */ /* 0x020fe200000000ff */
[----:B------:R-:W5:Y:S01]  /*1c980*/  LDSM.16.MT88.4 R160, [R178+0x11800] ;  /* 0x01180000b2a0783b */ /* 0x000f620000004200 */
[-CC-:B-1----:R-:W-:Y:S01]  /*1c990*/  FFMA.FTZ R12, R224, R3.reuse, -R6.reuse ;  /* 0x00000003e00c7223 */ /* 0x182fe20000010806 */
[----:B------:R-:W-:Y:S01]  /*1c9a0*/  FADD.FTZ R13, R39, R13 ;  /* 0x0000000d270d7221 */ /* 0x000fe20000010000 */
[----:B--2---:R-:W-:Y:S02]  /*1c9b0*/  F2FP.F16.F32.PACK_AB R8, R55, R76 ;  /* 0x0000004c3708723e */ /* 0x004fe400000000ff */
[----:B------:R1:W-:Y:S01]  /*1c9c0*/  MUFU.EX2 R54, R12 ;  /* 0x0000000c00367308 */ /* 0x0003e20000000800 */
[----:B------:R-:W-:Y:S01]  /*1c9d0*/  FADD.FTZ R13, R151, R13 ;  /* 0x0000000d970d7221 */ /* 0x000fe20000010000 */
[----:B-1----:R-:W-:-:S06]  /*1c9e0*/  FFMA.FTZ R12, R225, R3, -R6 ;  /* 0x00000003e10c7223 */ /* 0x002fcc0000010806 */
[----:B------:R1:W2:Y:S02]  /*1c9f0*/  MUFU.EX2 R53, R12 ;  /* 0x0000000c00357308 */ /* 0x0002a40000000800 */
[----:B-1----:R-:W-:Y:S01]  /*1ca00*/  FFMA.FTZ R12, R226, R3, -R4 ;  /* 0x00000003e20c7223 */ /* 0x002fe20000010804 */
[----:B--2---:R-:W-:-:S05]  /*1ca10*/  F2FP.F16.F32.PACK_AB R10, R53, R54 ;  /* 0x00000036350a723e */ /* 0x004fca00000000ff */
[----:B------:R1:W2:Y:S02]  /*1ca20*/  MUFU.EX2 R52, R12 ;  /* 0x0000000c00347308 */ /* 0x0002a40000000800 */
[----:B-1----:R-:W-:Y:S01]  /*1ca30*/  FADD.FTZ R12, R155, R0 ;  /* 0x000000009b0c7221 */ /* 0x002fe20000010000 */
[----:B------:R-:W-:Y:S01]  /*1ca40*/  FFMA.FTZ R0, R227, R3, -R4 ;  /* 0x00000003e3007223 */ /* 0x000fe20000010804 */
[----:B--2---:R-:W-:Y:S01]  /*1ca50*/  F2FP.F16.F32.PACK_AB R11, R52, R77 ;  /* 0x0000004d340b723e */ /* 0x004fe200000000ff */
[----:B------:R-:W1:Y:S01]  /*1ca60*/  LDSM.16.MT88.4 R152, [R181+0x11800] ;  /* 0x01180000b598783b */ /* 0x000e620000004200 */
[----:B------:R-:W-:Y:S02]  /*1ca70*/  FADD.FTZ R12, R150, R12 ;  /* 0x0000000c960c7221 */ /* 0x000fe40000010000 */
[----:B------:R2:W-:Y:S03]  /*1ca80*/  MUFU.EX2 R39, R0 ;  /* 0x0000000000277308 */ /* 0x0005e60000000800 */
[C---:B------:R-:W-:Y:S06]  /*1ca90*/  HMMA.16816.F32 R164, R8.reuse, R32, R72 ;  /* 0x0000002008a4723c */ /* 0x040fec0000001848 */
[C---:B------:R-:W-:Y:S06]  /*1caa0*/  HMMA.16816.F32 R32, R8.reuse, R34, R68 ;  /* 0x000000220820723c */ /* 0x040fec0000001844 */
[C---:B---3--:R-:W-:Y:S01]  /*1cab0*/  HMMA.16816.F32 R156, R8.reuse, R28, R64 ;  /* 0x0000001c089c723c */ /* 0x048fe20000001840 */
[----:B--2---:R-:W-:Y:S01]  /*1cac0*/  FADD.FTZ R0, R145, R12 ;  /* 0x0000000c91007221 */ /* 0x004fe20000010000 */
[----:B------:R-:W-:Y:S01]  /*1cad0*/  FADD.FTZ R12, R38, R13 ;  /* 0x0000000d260c7221 */ /* 0x000fe20000010000 */
[----:B------:R-:W-:Y:S01]  /*1cae0*/  FFMA.FTZ R13, R229, R3, -R4 ;  /* 0x00000003e50d7223 */ /* 0x000fe20000010804 */
[----:B------:R-:W2:Y:S01]  /*1caf0*/  MUFU.EX2 R38, R14 ;  /* 0x0000000e00267308 */ /* 0x000ea20000000800 */
        /* <DEDUP_REMOVED lines=9> */
[----:B------:R-:W1:Y:S01]  /*1cb90*/  LDSM.16.MT88.4 R144, [R179+0x11800] ;  /* 0x01180000b390783b */ /* 0x000e620000004200 */
[----:B------:R-:W-:Y:S01]  /*1cba0*/  FADD.FTZ R0, R138, R0 ;  /* 0x000000008a007221 */ /* 0x000fe20000010000 */
[----:B------:R-:W-:-:S03]  /*1cbb0*/  FADD.FTZ R12, R137, R12 ;  /* 0x0000000c890c7221 */ /* 0x000fc60000010000 */
[----:B------:R-:W-:Y:S01]  /*1cbc0*/  FADD.FTZ R0, R140, R0 ;  /* 0x000000008c007221 */ /* 0x000fe20000010000 */
[----:B------:R-:W-:Y:S01]  /*1cbd0*/  FADD.FTZ R12, R136, R12 ;  /* 0x0000000c880c7221 */ /* 0x000fe20000010000 */
[C---:B------:R-:W-:Y:S01]  /*1cbe0*/  HMMA.16816.F32 R24, R8.reuse, R26, R48 ;  /* 0x0000001a0818723c */ /* 0x040fe20000001830 */
[----:B--2---:R-:W-:Y:S01]  /*1cbf0*/  F2FP.F16.F32.PACK_AB R137, R38, R39 ;  /* 0x000000272689723e */ /* 0x004fe200000000ff */
[----:B------:R-:W-:Y:S01]  /*1cc00*/  FADD.FTZ R0, R141, R0 ;  /* 0x000000008d007221 */ /* 0x000fe20000010000 */
[----:B------:R-:W-:Y:S01]  /*1cc10*/  FADD.FTZ R12, R131, R12 ;  /* 0x0000000c830c7221 */ /* 0x000fe20000010000 */
[----:B---3--:R-:W-:Y:S02]  /*1cc20*/  FFMA.FTZ R13, R230, R3, -R6 ;  /* 0x00000003e60d7223 */ /* 0x008fe40000010806 */
[----:B------:R-:W-:Y:S01]  /*1cc30*/  FADD.FTZ R0, R130, R0 ;  /* 0x0000000082007221 */ /* 0x000fe20000010000 */
[----:B------:R-:W-:Y:S01]  /*1cc40*/  FADD.FTZ R12, R135, R12 ;  /* 0x0000000c870c7221 */ /* 0x000fe20000010000 */
[----:B----4-:R-:W-:Y:S01]  /*1cc50*/  HMMA.16816.F32 R44, R8, R16, R44 ;  /* 0x00000010082c723c */ /* 0x010fe2000000182c */
[----:B------:R2:W-:Y:S01]  /*1cc60*/  MUFU.EX2 R20, R13 ;  /* 0x0000000d00147308 */ /* 0x0005e20000000800 */
[----:B------:R-:W-:Y:S01]  /*1cc70*/  FADD.FTZ R0, R126, R0 ;  /* 0x000000007e007221 */ /* 0x000fe20000010000 */
[----:B------:R-:W-:-:S03]  /*1cc80*/  FADD.FTZ R12, R127, R12 ;  /* 0x0000000c7f0c7221 */ /* 0x000fc60000010000 */
[----:B------:R-:W-:Y:S01]  /*1cc90*/  FADD.FTZ R0, R128, R0 ;  /* 0x0000000080007221 */ /* 0x000fe20000010000 */
[----:B------:R-:W-:Y:S01]  /*1cca0*/  HMMA.16816.F32 R40, R8, R18, R40 ;  /* 0x000000120828723c */ /* 0x000fe20000001828 */
[----:B------:R-:W3:Y:S02]  /*1ccb0*/  LDSM.16.MT88.4 R8, [R180+0x11800] ;  /* 0x01180000b408783b */ /* 0x000ee40000004200 */
[----:B------:R-:W-:Y:S01]  /*1ccc0*/  FADD.FTZ R0, R129, R0 ;  /* 0x0000000081007221 */ /* 0x000fe20000010000 */
[----:B--2---:R-:W-:-:S04]  /*1ccd0*/  FFMA.FTZ R13, R231, R3, -R6 ;  /* 0x00000003e70d7223 */ /* 0x004fc80000010806 */
[----:B------:R2:W4:Y:S02]  /*1cce0*/  MUFU.EX2 R15, R13 ;  /* 0x0000000d000f7308 */ /* 0x0005240000000800 */
[----:B--2---:R-:W-:Y:S01]  /*1ccf0*/  FFMA.FTZ R13, R232, R3, -R6 ;  /* 0x00000003e80d7223 */ /* 0x004fe20000010806 */
[----:B----4-:R-:W-:-:S05]  /*1cd00*/  F2FP.F16.F32.PACK_AB R136, R15, R20 ;  /* 0x000000140f88723e */ /* 0x010fca00000000ff */
[----:B------:R2:W-:Y:S02]  /*1cd10*/  MUFU.EX2 R14, R13 ;  /* 0x0000000d000e7308 */ /* 0x0005e40000000800 */
[-C--:B--2---:R-:W-:Y:S01]  /*1cd20*/  FFMA.FTZ R13, R233, R3.reuse, -R6 ;  /* 0x00000003e90d7223 */ /* 0x084fe20000010806 */
[----:B------:R-:W-:Y:S01]  /*1cd30*/  FADD.FTZ R6, R124, R12 ;  /* 0x0000000c7c067221 */ /* 0x000fe20000010000 */
[----:B------:R-:W-:-:S03]  /*1cd40*/  FFMA.FTZ R3, R234, R3, -R4 ;  /* 0x00000003ea037223 */ /* 0x000fc60000010804 */
[----:B------:R-:W-:Y:S01]  /*1cd50*/  FADD.FTZ R12, R122, R6 ;  /* 0x000000067a0c7221 */ /* 0x000fe20000010000 */
[----:B------:R-:W-:Y:S01]  /*1cd60*/  FADD.FTZ R6, R121, R0 ;  /* 0x0000000079067221 */ /* 0x000fe20000010000 */
[----:B------:R-:W2:Y:S02]  /*1cd70*/  MUFU.EX2 R13, R13 ;  /* 0x0000000d000d7308 */ /* 0x000ea40000000800 */
[----:B------:R-:W-:Y:S01]  /*1cd80*/  FADD.FTZ R0, R123, R12 ;  /* 0x0000000c7b007221 */ /* 0x000fe20000010000 */
[----:B------:R-:W-:-:S05]  /*1cd90*/  FADD.FTZ R4, R117, R6 ;  /* 0x0000000675047221 */ /* 0x000fca0000010000 */
[----:B------:R4:W5:Y:S01]  /*1cda0*/  MUFU.EX2 R6, R3 ;  /* 0x0000000300067308 */ /* 0x0009620000000800 */
[----:B--2---:R-:W-:Y:S01]  /*1cdb0*/  F2FP.F16.F32.PACK_AB R138, R13, R14 ;  /* 0x0000000e0d8a723e */ /* 0x004fe200000000ff */
[----:B----4-:R-:W-:Y:S01]  /*1cdc0*/  FADD.FTZ R3, R115, R0 ;  /* 0x0000000073037221 */ /* 0x010fe20000010000 */
[----:B------:R-:W-:Y:S01]  /*1cdd0*/  FADD.FTZ R0, R120, R4 ;  /* 0x0000000478007221 */ /* 0x000fe20000010000 */
[----:B-----5:R-:W-:Y:S02]  /*1cde0*/  F2FP.F16.F32.PACK_AB R139, R6, R21 ;  /* 0x00000015068b723e */ /* 0x020fe400000000ff */
        /* <DEDUP_REMOVED lines=9> */
[----:B-1----:R-:W-:Y:S02]  /*1ce80*/  HMMA.16816.F32 R156, R136, R152, R156 ;  /* 0x00000098889c723c */ /* 0x002fe4000000189c */
        /* <DEDUP_REMOVED lines=24> */
[----:B---3--:R-:W-:Y:S02]  /*1d010*/  HMMA.16816.F32 R140, R136, R8, R44 ;  /* 0x00000008888c723c */ /* 0x008fe4000000182c */
        /* <DEDUP_REMOVED lines=19> */
[----:B------:R1:W-:Y:S01]  /*1d150*/  STL [R1+0x8], R4 ;  /* 0x0000080401007387 */ /* 0x0003e20000100800 */
[----:B------:R-:W-:Y:S05]  /*1d160*/  @!P1 BRA `(.L_x_1445) ;  /* 0x0000009c00c89947 */ /* 0x000fea0003800000 */
[----:B------:R-:W2:Y:S01]  /*1d170*/  LDL R134, [R1+0xc4] ;  /* 0x0000c40001867983 */ /* 0x000ea20000100800 */
[----:B------:R-:W-:-:S04]  /*1d180*/  DEPBAR.LE SB0, 0x0 ;  /* 0x000080000000791a */ /* 0x000fc80000000000 */
[----:B------:R-:W-:Y:S05]  /*1d190*/  WARPSYNC.ALL ;  /* 0x0000000000007948 */ /* 0x000fea0003800000 */
[----:B------:R-:W-:Y:S01]  /*1d1a0*/  BSSY B0, `(.L_x_1446) ;  /* 0x0000048000007945 */ /* 0x000fe20003800000 */
[----:B------:R-:W-:Y:S01]  /*1d1b0*/  BAR.SYNC.DEFER_BLOCKING 0x0 ;  /* 0x0000000000007b1d */ /* 0x000fe20000010000 */
[----:B--2---:R-:W-:-:S05]  /*1d1c0*/  IADD3 R229, R134, -0x2, RZ ;  /* 0xfffffffe86e57810 */ /* 0x004fca0007ffe0ff */
[----:B------:R2:W-:Y:S01]  /*1d1d0*/  STL [R1+0x4], R229 ;  /* 0x000004e501007387 */ /* 0x0005e20000100800 */
        /* <DEDUP_REMOVED lines=36> */
[----:B------:R-:W3:Y:S01]  /*1d420*/  LD.E.64 R8, desc[UR6][R22.64+0x40] ;  /* 0x0000400616087980 */ /* 0x000ee2000c101b00 */
        /* <DEDUP_REMOVED lines=9> */
[----:B------:R-:W4:Y:S04]  /*1d4c0*/  LD.E R13, desc[UR6][R12.64] ;  /* 0x000000060c0d7980 */ /* 0x000f28000c101900 */
[----:B------:R-:W4:Y:S04]  /*1d4d0*/  LD.E R12, desc[UR6][R10.64] ;  /* 0x000000060a0c7980 */ /* 0x000f28000c101900 */
[----:B------:R-:W5:Y:S01]  /*1d4e0*/  LD.E.64 R10, desc[UR6][R22.64+0x28] ;  /* 0x00002806160a7980 */ /* 0x000f62000c101b00 */
[----:B------:R-:W-:-:S05]  /*1d4f0*/  IADD3 R4, R6, -R4, RZ ;  /* 0x8000000406047210 */ /* 0x000fca0007ffe0ff */
[----:B------:R-:W-:-:S05]  /*1d500*/  IMAD R3, R3, R4, -0x100 ;  /* 0xffffff0003037424 */ /* 0x000fca00078e0204 */
[----:B------:R-:W-:Y:S01]  /*1d510*/  SHF.R.S32.HI R4, RZ, 0x1f, R3 ;  /* 0x0000001fff047819 */ /* 0x000fe20000011403 */
[-C--:B---3--:R-:W-:Y:S02]  /*1d520*/  IMAD R0, R9, R3.reuse, RZ ;  /* 0x0000000309007224 */ /* 0x088fe400078e02ff */
[----:B----4-:R-:W-:Y:S02]  /*1d530*/  IMAD.IADD R6, R13, 0x1, -R12 ;  /* 0x000000010d067824 */ /* 0x010fe400078e0a0c */
[----:B------:R-:W-:-:S04]  /*1d540*/  IMAD.WIDE.U32 R12, R8, R3, RZ ;  /* 0x00000003080c7225 */ /* 0x000fc800078e00ff */
[----:B------:R-:W-:Y:S01]  /*1d550*/  IMAD R8, R8, R4, R0 ;  /* 0x0000000408087224 */ /* 0x000fe200078e0200 */
[----:B------:R-:W-:-:S04]  /*1d560*/  SHF.R.S32.HI R0, RZ, 0x1f, R6 ;  /* 0x0000001fff007819 */ /* 0x000fc80000011406 */
[----:B------:R-:W-:Y:S01]  /*1d570*/  IADD3 R9, R13, R8, RZ ;  /* 0x000000080d097210 */ /* 0x000fe20007ffe0ff */
[----:B------:R-:W-:Y:S02]  /*1d580*/  IMAD.MOV.U32 R8, RZ, RZ, R12 ;  /* 0x000000ffff087224 */ /* 0x000fe400078e000c */
[----:B-----5:R-:W-:Y:S02]  /*1d590*/  IMAD R3, R11, R6, RZ ;  /* 0x000000060b037224 */ /* 0x020fe400078e02ff */
[----:B------:R-:W-:-:S04]  /*1d5a0*/  IMAD.WIDE.U32 R8, R6, R10, R8 ;  /* 0x0000000a06087225 */ /* 0x000fc800078e0008 */
[----:B------:R-:W-:Y:S02]  /*1d5b0*/  IMAD R3, R10, R0, R3 ;  /* 0x000000000a037224 */ /* 0x000fe400078e0203 */
[----:B------:R-:W-:-:S03]  /*1d5c0*/  IMAD.MOV.U32 R0, RZ, RZ, R8 ;  /* 0x000000ffff007224 */ /* 0x000fc600078e0008 */
[----:B------:R-:W-:Y:S01]  /*1d5d0*/  IADD3 R3, R9, R3, RZ ;  /* 0x0000000309037210 */ /* 0x000fe20007ffe0ff */
[----:B------:R-:W-:Y:S05]  /*1d5e0*/  BRA `(.L_x_1448) ;  /* 0x00000000000c7947 */ /* 0x000fea0003800000 */
.L_x_1447:
[----:B-1----:R-:W3:Y:S02]  /*1d5f0*/  LD.E R0, desc[UR6][R22.64+0x40] ;  /* 0x0000400616007980 */ /* 0x002ee4000c101900 */
[----:B---3--:R-:W-:-:S04]  /*1d600*/  LEA R0, -R0, RZ, 0x8 ;  /* 0x000000ff00007211 */ /* 0x008fc800078e41ff */
[----:B------:R-:W-:Y:S02]  /*1d610*/  SHF.R.S32.HI R3, RZ, 0x1f, R0 ;  /* 0x0000001fff037819 */ /* 0x000fe40000011400 */
.L_x_1448:
[----:B------:R-:W-:Y:S05]  /*1d620*/  BSYNC B0 ;  /* 0x0000000000007941 */ /* 0x000fea0003800000 */
.L_x_1446:
[----:B------:R-:W3:Y:S04]  /*1d630*/  LDL R21, [R1] ;  /* 0x0000000001157983 */ /* 0x000ee80000100800 */
[----:B------:R-:W4:Y:S04]  /*1d640*/  LDL.LU R20, [R1+0x48] ;  /* 0x0000480001147983 */ /* 0x000f280000300800 */
[----:B------:R-:W2:Y:S04]  /*1d650*/  LDL.LU R19, [R1+0xe0] ;  /* 0x0000e00001137983 */ /* 0x000ea80000300800 */
        /* <DEDUP_REMOVED lines=13> */
[----:B------:R-:W2:Y:S04]  /*1d730*/  LDL R27, [R1+0x1c] ;  /* 0x00001c00011b7983 */ /* 0x000ea80000100800 */
[----:B------:R-:W2:Y:S01]  /*1d740*/  LDL R65, [R1+0x18] ;  /* 0x0000180001417983 */ /* 0x000ea20000100800 */
[----:B------:R-:W-:-:S03]  /*1d750*/  LEA R110, P3, R0, R237, 0x1 ;  /* 0x000000ed006e7211 */ /* 0x000fc600078608ff */
[----:B------:R-:W-:Y:S01]  /*1d760*/  STL [R1+0x184], R142 ;  /* 0x0001848e01007387 */ /* 0x000fe20000100800 */
[----:B------:R-:W-:-:S03]  /*1d770*/  LEA.HI.X R111, R0, R235, R3, 0x1, P3 ;  /* 0x000000eb006f7211 */ /* 0x000fc600018f0c03 */
[----:B------:R-:W-:Y:S04]  /*1d780*/  STL [R1+0x180], R141 ;  /* 0x0001808d01007387 */ /* 0x000fe80000100800 */
[----:B------:R-:W-:Y:S04]  /*1d790*/  STL [R1+0x17c], R140 ;  /* 0x00017c8c01007387 */ /* 0x000fe80000100800 */
[----:B------:R-:W-:Y:S04]  /*1d7a0*/  STL [R1+0x178], R139 ;  /* 0x0001788b01007387 */ /* 0x000fe80000100800 */
[----:B------:R-:W-:Y:S04]  /*1d7b0*/  STL [R1+0x174], R138 ;  /* 0x0001748a01007387 */ /* 0x000fe80000100800 */
[----:B------:R-:W-:Y:S04]  /*1d7c0*/  STL [R1+0x170], R137 ;  /* 0x0001708901007387 */ /* 0x000fe80000100800 */
[----:B------:R-:W-:Y:S04]  /*1d7d0*/  STL [R1+0x16c], R136 ;  /* 0x00016c8801007387 */ /* 0x000fe80000100800 */
[----:B------:R1:W-:Y:S04]  /*1d7e0*/  STL [R1+0x168], R118 ;  /* 0x0001687601007387 */ /* 0x0003e80000100800 */
[----:B------:R-:W-:Y:S04]  /*1d7f0*/  STL [R1+0x164], R116 ;  /* 0x0001647401007387 */ /* 0x000fe80000100800 */
[----:B------:R-:W-:Y:S04]  /*1d800*/  STL [R1+0x160], R37 ;  /* 0x0001602501007387 */ /* 0x000fe80000100800 */
[----:B------:R-:W-:Y:S01]  /*1d810*/  STL [R1+0x15c], R36 ;  /* 0x00015c2401007387 */ /* 0x000fe20000100800 */
[----:B---3--:R-:W-:Y:S01]  /*1d820*/  ISETP.GE.AND P1, PT, R132, R21, PT ;  /* 0x000000158400720c */ /* 0x008fe20003f26270 */
[----:B----4-:R-:W-:-:S02]  /*1d830*/  IMAD.MOV.U32 R64, RZ, RZ, R20 ;  /* 0x000000ffff407224 */ /* 0x010fc400078e0014 */
[----:B--2---:R-:W-:Y:S02]  /*1d840*/  IMAD.MOV.U32 R63, RZ, RZ, R19 ;  /* 0x000000ffff3f7224 */ /* 0x004fe400078e0013 */
[----:B------:R-:W-:-:S08]  /*1d850*/  IMAD.MOV.U32 R62, RZ, RZ, R18 ;  /* 0x000000ffff3e7224 */ /* 0x000fd000078e0012 */
[----:B------:R-:W-:Y:S01]  /*1d860*/  @!P1 MOV R18, R0 ;  /* 0x0000000000129202 */ /* 0x000fe20000000f00 */
[--C-:B------:R-:W-:Y:S01]  /*1d870*/  @!P1 IMAD.MOV.U32 R19, RZ, RZ, R3.reuse ;  /* 0x000000ffff139224 */ /* 0x100fe200078e0003 */
[----:B------:R-:W-:Y:S01]  /*1d880*/  @P1 STS.128 [R189+0xa000], RZ ;  /* 0x00a000ffbd001388 */ /* 0x000fe20000000c00 */
[----:B------:R-:W-:Y:S01]  /*1d890*/  MOV R61, R17 ;  /* 0x00000011003d7202 */ /* 0x000fe20000000f00 */
[----:B------:R-:W-:Y:S02]  /*1d8a0*/  @!P1 IMAD.MOV.U32 R20, RZ, RZ, R0 ;  /* 0x000000ffff149224 */ /* 0x000fe400078e0000 */
[----:B------:R-:W-:Y:S01]  /*1d8b0*/  @!P1 IMAD.MOV.U32 R21, RZ, RZ, R3 ;  /* 0x000000ffff159224 */ /* 0x000fe200078e0003 */
[----:B------:R-:W-:Y:S01]  /*1d8c0*/  @!PT LDS RZ, [RZ] ;  /* 0x00000000fffff984 */ /* 0x000fe20000000800 */
[----:B------:R-:W-:Y:S01]  /*1d8d0*/  @!PT LDS RZ, [RZ] ;  /* 0x00000000fffff984 */ /* 0x000fe20000000800 */
[----:B------:R-:W-:Y:S01]  /*1d8e0*/  @!PT LDS RZ, [RZ] ;  /* 0x00000000fffff984 */ /* 0x000fe20000000800 */
[----:B------:R-:W-:Y:S01]  /*1d8f0*/  @!P1 LDGSTS.E.BYPASS.LTC128B.128 [R189+0xa000], desc[UR6][R110.64] ;  /* 0x0a0000006ebd9fae */ /* 0x000fe2000b901d46 */
[----:B------:R-:W-:Y:S02]  /*1d900*/  IMAD.MOV.U32 R60, RZ, RZ, R16 ;  /* 0x000000ffff3c7224 */ /* 0x000fe400078e0010 */
[----:B------:R-:W-:Y:S01]  /*1d910*/  IMAD.MOV.U32 R59, RZ, RZ, R15 ;  /* 0x000000ffff3b7224 */ /* 0x000fe200078e000f */
[----:B------:R-:W-:Y:S01]  /*1d920*/  @P1 STS.128 [R189+0xa800], RZ ;  /* 0x00a800ffbd001388 */ /* 0x000fe20000000c00 */
[----:B------:R-:W-:Y:S01]  /*1d930*/  IMAD.MOV.U32 R58, RZ, RZ, R14 ;  /* 0x000000ffff3a7224 */ /* 0x000fe200078e000e */
[----:B------:R-:W-:Y:S01]  /*1d940*/  MOV R57, R13 ;  /* 0x0000000d00397202 */ /* 0x000fe20000000f00 */
[----:B------:R-:W-:-:S02]  /*1d950*/  IMAD.MOV.U32 R56, RZ, RZ, R12 ;  /* 0x000000ffff387224 */ /* 0x000fc400078e000c */
[----:B------:R-:W-:Y:S02]  /*1d960*/  IMAD.MOV.U32 R55, RZ, RZ, R11 ;  /* 0x000000ffff377224 */ /* 0x000fe400078e000b */
[----:B------:R-:W-:Y:S01]  /*1d970*/  IMAD.MOV.U32 R54, RZ, RZ, R10 ;  /* 0x000000ffff367224 */ /* 0x000fe200078e000a */
[----:B------:R-:W-:Y:S01]  /*1d980*/  MOV R53, R9 ;  /* 0x0000000900357202 */ /* 0x000fe20000000f00 */
[----:B------:R-:W-:Y:S02]  /*1d990*/  @!P1 IMAD.MOV.U32 R9, RZ, RZ, R3 ;  /* 0x000000ffff099224 */ /* 0x000fe400078e0003 */
[----:B------:R-:W-:Y:S02]  /*1d9a0*/  IMAD.MOV.U32 R52, RZ, RZ, R8 ;  /* 0x000000ffff347224 */ /* 0x000fe400078e0008 */
[----:B------:R-:W-:Y:S02]  /*1d9b0*/  @!P1 IMAD.MOV.U32 R8, RZ, RZ, R0 ;  /* 0x000000ffff089224 */ /* 0x000fe400078e0000 */
[----:B------:R-:W-:-:S02]  /*1d9c0*/  IMAD.MOV.U32 R51, RZ, RZ, R6 ;  /* 0x000000ffff337224 */ /* 0x000fc400078e0006 */
[----:B------:R-:W-:Y:S01]  /*1d9d0*/  IMAD.MOV.U32 R50, RZ, RZ, R4 ;  /* 0x000000ffff327224 */ /* 0x000fe200078e0004 */
[----:B------:R-:W-:Y:S01]  /*1d9e0*/  @!P1 IADD3 R4, P2, R0, R168, RZ ;  /* 0x000000a800049210 */ /* 0x000fe20007f5e0ff */
[----:B------:R-:W-:-:S03]  /*1d9f0*/  @!P1 IMAD R11, R27, 0x30, RZ ;  /* 0x000000301b0b9824 */ /* 0x000fc600078e02ff */
[----:B------:R-:W-:Y:S01]  /*1da00*/  @!P1 IADD3.X R6, R3, R216, RZ, P2, !PT ;  /* 0x000000d803069210 */ /* 0x000fe200017fe4ff */
[----:B------:R-:W-:Y:S01]  /*1da10*/  @!P1 IMAD R24, R27, 0x70, RZ ;  /* 0x000000701b189824 */ /* 0x000fe200078e02ff */
[C---:B------:R-:W-:Y:S01]  /*1da20*/  @!P1 LEA R48, P2, R4.reuse, R237, 0x1 ;  /* 0x000000ed04309211 */ /* 0x040fe200078408ff */
[C---:B------:R-:W-:Y:S01]  /*1da30*/  @!P1 IMAD.WIDE.U32 R8, R65.reuse, 0x30, R8 ;  /* 0x0000003041089825 */ /* 0x040fe200078e0008 */
[-C--:B------:R-:W-:Y:S02]  /*1da40*/  @!P1 LEA R10, P4, R65, R0.reuse, 0x5 ;  /* 0x00000000410a9211 */ /* 0x080fe400078828ff */
[----:B------:R-:W-:Y:S01]  /*1da50*/  @!P1 LEA.HI.X R49, R4, R235, R6, 0x1, P2 ;  /* 0x000000eb04319211 */ /* 0x000fe200010f0c06 */
[----:B------:R-:W-:Y:S01]  /*1da60*/  @!P1 IMAD.IADD R11, R9, 0x1, R11 ;  /* 0x00000001090b9824 */ /* 0x000fe200078e020b */
[C---:B------:R-:W-:Y:S01]  /*1da70*/  @!P1 LEA.HI.X R12, R65.reuse, R3, R27, 0x5, P4 ;  /* 0x00000003410c9211 */ /* 0x040fe200020f2c1b */
[----:B------:R-:W-:Y:S01]  /*1da80*/  @!P1 IMAD.MOV.U32 R9, RZ, RZ, R3 ;  /* 0x000000ffff099224 */ /* 0x000fe200078e0003 */
[-C--:B------:R-:W-:Y:S01]  /*1da90*/  @!P1 LEA R4, P3, R65, R0.reuse, 0x6 ;  /* 0x0000000041049211 */ /* 0x080fe200078630ff */
[C---:B------:R-:W-:Y:S01]  /*1daa0*/  @!P1 IMAD R25, R27.reuse, 0x90, RZ ;  /* 0x000000901b199824 */ /* 0x040fe200078e02ff */
[C---:B------:R-:W-:Y:S01]  /*1dab0*/  @!P1 LEA R44, P4, R8.reuse, R237, 0x1 ;  /* 0x000000ed082c9211 */ /* 0x040fe200078808ff */
[----:B------:R-:W-:Y:S01]  /*1dac0*/  @!P1 IMAD R26, R27, 0xa0, RZ ;  /* 0x000000a01b1a9824 */ /* 0x000fe200078e02ff */
[C---:B------:R-:W-:Y:S01]  /*1dad0*/  @!P1 LEA.HI.X R13, R65.reuse, R3, R27, 0x6, P3 ;  /* 0x00000003410d9211 */ /* 0x040fe200018f341b */
[----:B------:R-:W-:Y:S01]  /*1dae0*/  @!PT LDS RZ, [RZ] ;  /* 0x00000000fffff984 */ /* 0x000fe20000000800 */
[----:B------:R-:W-:Y:S01]  /*1daf0*/  @!PT LDS RZ, [RZ] ;  /* 0x00000000fffff984 */ /* 0x000fe20000000800 */
[----:B------:R-:W-:Y:S01]  /*1db00*/  @!PT LDS RZ, [RZ] ;  /* 0x00000000fffff984 */ /* 0x000fe20000000800 */
[----:B------:R-:W-:Y:S01]  /*1db10*/  @!P1 LDGSTS.E.BYPASS.LTC128B.128 [R189+0xa800], desc[UR6][R48.64] ;  /* 0x0a80000030bd9fae */ /* 0x000fe2000b901d46 */
[----:B------:R-:W-:Y:S01]  /*1db20*/  @!P1 LEA.HI.X R45, R8, R235, R11, 0x1, P4 ;  /* 0x000000eb082d9211 */ /* 0x000fe200020f0c0b */
[----:B------:R-:W-:Y:S01]  /*1db30*/  @!P1 IMAD.MOV.U32 R11, RZ, RZ, R3 ;  /* 0x000000ffff0b9224 */ /* 0x000fe200078e0003 */
[----:B------:R-:W-:Y:S01]  /*1db40*/  @!P1 LEA R6, P2, R65, R0, 0x7 ;  /* 0x0000000041069211 */ /* 0x000fe200078438ff */
[----:B------:R-:W-:Y:S01]  /*1db50*/  @P1 STS.128 [R189+0xb000], RZ ;  /* 0x00b000ffbd001388 */ /* 0x000fe20000000c00 */
[----:B------:R-:W-:-:S02]  /*1db60*/  @!P1 LEA R42, P3, R4, R237, 0x1 ;  /* 0x000000ed042a9211 */ /* 0x000fc400078608ff */
[----:B------:R-:W-:Y:S02]  /*1db70*/  @!P1 MOV R8, R0 ;  /* 0x0000000000089202 */ /* 0x000fe40000000f00 */
[----:B------:R-:W-:Y:S02]  /*1db80*/  @!P1 LEA R46, P5, R10, R237, 0x1 ;  /* 0x000000ed0a2e9211 */ /* 0x000fe400078a08ff */
[C---:B------:R-:W-:Y:S01]  /*1db90*/  @!P1 LEA.HI.X R14, R65.reuse, R3, R27, 0x7, P2 ;  /* 0x00000003410e9211 */ /* 0x040fe200010f3c1b */
[----:B------:R-:W-:Y:S01]  /*1dba0*/  @!P1 IMAD.WIDE.U32 R16, R65, 0x50, R8 ;  /* 0x0000005041109825 */ /* 0x000fe200078e0008 */
[----:B------:R-:W-:Y:S02]  /*1dbb0*/  @!P1 LEA.HI.X R43, R4, R235, R13, 0x1, P3 ;  /* 0x000000eb042b9211 */ /* 0x000fe400018f0c0d */
[----:B------:R-:W-:Y:S01]  /*1dbc0*/  @!P1 LEA R40, P2, R6, R237, 0x1 ;  /* 0x000000ed06289211 */ /* 0x000fe200078408ff */
[C---:B------:R-:W-:Y:S01]  /*1dbd0*/  @!P1 IMAD R4, R27.reuse, 0x50, RZ ;  /* 0x000000501b049824 */ /* 0x040fe200078e02ff */
[-C--:B------:R-:W-:Y:S01]  /*1dbe0*/  @!P1 LEA.HI.X R47, R10, R235.reuse, R12, 0x1, P5 ;  /* 0x000000eb0a2f9211 */ /* 0x080fe200028f0c0c */
[----:B------:R-:W-:Y:S01]  /*1dbf0*/  @!P1 IMAD.MOV.U32 R10, RZ, RZ, R0 ;  /* 0x000000ffff0a9224 */ /* 0x000fe200078e0000 */
[----:B------:R-:W-:Y:S01]  /*1dc00*/  @!P1 LEA.HI.X R41, R6, R235, R14, 0x1, P2 ;  /* 0x000000eb06299211 */ /* 0x000fe200010f0c0e */
[----:B------:R-:W-:Y:S01]  /*1dc10*/  @!P1 IMAD R6, R27, 0x60, RZ ;  /* 0x000000601b069824 */ /* 0x000fe200078e02ff */
[----:B------:R-:W-:Y:S01]  /*1dc20*/  @!P1 IADD3 R4, R17, R4, RZ ;  /* 0x0000000411049210 */ /* 0x000fe20007ffe0ff */
[C---:B------:R-:W-:Y:S01]  /*1dc30*/  @!P1 IMAD.WIDE.U32 R14, R65.reuse, 0x60, R10 ;  /* 0x00000060410e9825 */ /* 0x040fe200078e000a */
[C---:B------:R-:W-:Y:S01]  /*1dc40*/  @!P1 LEA R38, P2, R16.reuse, R237, 0x1 ;  /* 0x000000ed10269211 */ /* 0x040fe200078408ff */
[----:B------:R-:W-:Y:S01]  /*1dc50*/  @!PT LDS RZ, [RZ] ;  /* 0x00000000fffff984 */ /* 0x000fe20000000800 */
[----:B------:R-:W-:Y:S01]  /*1dc60*/  @!PT LDS RZ, [RZ] ;  /* 0x00000000fffff984 */ /* 0x000fe20000000800 */
[----:B------:R-:W-:Y:S01]  /*1dc70*/  @!PT LDS RZ, [RZ] ;  /* 0x00000000fffff984 */ /* 0x000fe20000000800 */
[----:B------:R-:W-:Y:S02]  /*1dc80*/  @!P1 LDGSTS.E.BYPASS.LTC128B.128 [R189+0xb000], desc[UR6][R46.64] ;  /* 0x0b0000002ebd9fae */ /* 0x000fe4000b901d46 */
[C---:B------:R-:W-:Y:S01]  /*1dc90*/  @!P1 IMAD.WIDE.U32 R12, R65.reuse, 0x70, R8 ;  /* 0x00000070410c9825 */ /* 0x040fe200078e0008 */
[----:B------:R-:W-:Y:S01]  /*1dca0*/  @!P1 LEA.HI.X R39, R16, R235, R4, 0x1, P2 ;  /* 0x000000eb10279211 */ /* 0x000fe200010f0c04 */
[----:B------:R-:W-:Y:S01]  /*1dcb0*/  @P1 STS.128 [R189+0xb800], RZ ;  /* 0x00b800ffbd001388 */ /* 0x000fe20000000c00 */
[-C--:B------:R-:W-:Y:S01]  /*1dcc0*/  @!P1 LEA R34, P5, R14, R237.reuse, 0x1 ;  /* 0x000000ed0e229211 */ /* 0x080fe200078a08ff */
[C---:B------:R-:W-:Y:S01]  /*1dcd0*/  @!P1 IMAD.WIDE.U32 R10, R65.reuse, 0x90, R18 ;  /* 0x00000090410a9825 */ /* 0x040fe200078e0012 */
[-C--:B------:R-:W-:Y:S01]  /*1dce0*/  @!P1 LEA R32, P4, R12, R237.reuse, 0x1 ;  /* 0x000000ed0c209211 */ /* 0x080fe200078808ff */
[----:B------:R-:W-:Y:S01]  /*1dcf0*/  @!PT LDS RZ, [RZ] ;  /* 0x00000000fffff984 */ /* 0x000fe20000000800 */
[----:B------:R-:W-:Y:S01]  /*1dd00*/  @!PT LDS RZ, [RZ] ;  /* 0x00000000fffff984 */ /* 0x000fe20000000800 */
[----:B------:R-:W-:Y:S01]  /*1dd10*/  @!PT LDS RZ, [RZ] ;  /* 0x00000000fffff984 */ /* 0x000fe20000000800 */
[----:B------:R-:W-:Y:S02]  /*1dd20*/  @!P1 LDGSTS.E.BYPASS.LTC128B.128 [R189+0xb800], desc[UR6][R44.64] ;  /* 0x0b8000002cbd9fae */ /* 0x000fe4000b901d46 */
[----:B------:R-:W-:Y:S01]  /*1dd30*/  @!P1 IMAD.WIDE.U32 R8, R65, 0xa0, R20 ;  /* 0x000000a041089825 */ /* 0x000fe200078e0014 */
[----:B------:R-:W-:Y:S01]  /*1dd40*/  @!P1 LEA R30, P3, R10, R237, 0x1 ;  /* 0x000000ed0a1e9211 */ /* 0x000fe200078608ff */
[----:B------:R-:W-:Y:S02]  /*1dd50*/  @P1 STS.128 [R189+0xc000], RZ ;  /* 0x00c000ffbd001388 */ /* 0x000fe40000000c00 */
[----:B------:R-:W-:Y:S01]  /*1dd60*/  @!P1 IMAD.IADD R4, R6, 0x1, R15 ;  /* 0x0000000106049824 */ /* 0x000fe200078e020f */
[----:B------:R-:W-:Y:S01]  /*1dd70*/  @!P1 IADD3 R9, R26, R9, RZ ;  /* 0x000000091a099210 */ /* 0x000fe20007ffe0ff */
[----:B------:R-:W-:Y:S01]  /*1dd80*/  @!P1 IMAD.IADD R6, R13, 0x1, R24 ;  /* 0x000000010d069824 */ /* 0x000fe200078e0218 */
[----:B------:R-:W-:Y:S01]  /*1dd90*/  @!P1 LEA R28, P2, R8, R237, 0x1 ;  /* 0x000000ed081c9211 */ /* 0x000fe200078408ff */
[----:B------:R-:W-:Y:S01]  /*1dda0*/  @!P1 IMAD.IADD R11, R11, 0x1, R25 ;  /* 0x000000010b0b9824 */ /* 0x000fe200078e0219 */
[-C--:B------:R-:W-:Y:S01]  /*1ddb0*/  @!P1 LEA.HI.X R35, R14, R235.reuse, R4, 0x1, P5 ;  /* 0x000000eb0e239211 */ /* 0x080fe200028f0c04 */
[----:B------:R-:W-:Y:S01]  /*1ddc0*/  @!P1 IMAD.MOV.U32 R16, RZ, RZ, R0 ;  /* 0x000000ffff109224 */ /* 0x000fe200078e0000 */
[-C--:B------:R-:W-:Y:S01]  /*1ddd0*/  @!P1 LEA.HI.X R33, R12, R235.reuse, R6, 0x1, P4 ;  /* 0x000000eb0c219211 */ /* 0x080fe200020f0c06 */
[----:B------:R-:W-:Y:S01]  /*1dde0*/  @!P1 IMAD.MOV.U32 R17, RZ, RZ, R3 ;  /* 0x000000ffff119224 */ /* 0x000fe200078e0003 */
[-C--:B------:R-:W-:Y:S01]  /*1ddf0*/  @!P1 LEA.HI.X R31, R10, R235.reuse, R11, 0x1, P3 ;  /* 0x000000eb0a1f9211 */ /* 0x080fe200018f0c0b */
[--C-:B------:R-:W-:Y:S01]  /*1de00*/  @!P1 IMAD.MOV.U32 R14, RZ, RZ, R0.reuse ;  /* 0x000000ffff0e9224 */ /* 0x100fe200078e0000 */
[----:B------:R-:W-:Y:S01]  /*1de10*/  @!P1 LEA.HI.X R29, R8, R235, R9, 0x1, P2 ;  /* 0x000000eb081d9211 */ /* 0x000fe200010f0c09 */
[--C-:B------:R-:W-:Y:S01]  /*1de20*/  @!P1 IMAD.MOV.U32 R12, RZ, RZ, R0.reuse ;  /* 0x000000ffff0c9224 */ /* 0x100fe200078e0000 */
[-C--:B------:R-:W-:Y:S01]  /*1de30*/  @!P1 MOV R15, R3.reuse ;  /* 0x00000003000f9202 */ /* 0x080fe20000000f00 */
[--C-:B------:R-:W-:Y:S01]  /*1de40*/  @!P1 IMAD.MOV.U32 R10, RZ, RZ, R0.reuse ;  /* 0x000000ffff0a9224 */ /* 0x100fe200078e0000 */
[----:B------:R-:W-:Y:S01]  /*1de50*/  @!PT LDS RZ, [RZ] ;  /* 0x00000000fffff984 */ /* 0x000fe20000000800 */
[----:B------:R-:W-:Y:S01]  /*1de60*/  @!PT LDS RZ, [RZ] ;  /* 0x00000000fffff984 */ /* 0x000fe20000000800 */
[----:B------:R-:W-:Y:S01]  /*1de70*/  @!PT LDS RZ, [RZ] ;  /* 0x00000000fffff984 */ /* 0x000fe20000000800 */
[----:B------:R-:W-:Y:S01]  /*1de80*/  @!P1 LDGSTS.E.BYPASS.LTC128B.128 [R189+0xc000], desc[UR6][R42.64] ;  /* 0x0c0000002abd9fae */ /* 0x000fe2000b901d46 */
[----:B------:R-:W-:Y:S01]  /*1de90*/  @!P1 IMAD.MOV.U32 R8, RZ, RZ, R0 ;  /* 0x000000ffff089224 */ /* 0x000fe200078e0000 */
[----:B------:R-:W-:Y:S01]  /*1dea0*/  @!P1 MOV R11, R3 ;  /* 0x00000003000b9202 */ /* 0x000fe20000000f00 */
        /* <DEDUP_REMOVED lines=9> */
[----:B------:R-:W-:Y:S01]  /*1df40*/  @!P1 IMAD.IADD R0, R17, 0x1, R0 ;  /* 0x0000000111009824 */ /* 0x000fe200078e0200 */
[----:B------:R-:W-:Y:S01]  /*1df50*/  @P1 STS.128 [R189+0xd000], RZ ;  /* 0x00d000ffbd001388 */ /* 0x000fe20000000c00 */
[----:B------:R-:W-:Y:S02]  /*1df60*/  @!P1 IMAD.MOV.U32 R9, RZ, RZ, R3 ;  /* 0x000000ffff099224 */ /* 0x000fe400078e0003 */
[----:B------:R-:W-:Y:S01]  /*1df70*/  @!P1 IMAD R6, R27, 0xc0, RZ ;  /* 0x000000c01b069824 */ /* 0x000fe200078e02ff */
[----:B------:R-:W-:Y:S01]  /*1df80*/  @!PT LDS RZ, [RZ] ;  /* 0x00000000fffff984 */ /* 0x000fe20000000800 */
[----:B------:R-:W-:Y:S01]  /*1df90*/  @!PT LDS RZ, [RZ] ;  /* 0x00000000fffff984 */ /* 0x000fe20000000800 */
[----:B------:R-:W-:Y:S01]  /*1dfa0*/  @!PT LDS RZ, [RZ] ;  /* 0x00000000fffff984 */ /* 0x000fe20000000800 */
[----:B------:R-:W-:Y:S01]  /*1dfb0*/  @!P1 LDGSTS.E.BYPASS.LTC128B.128 [R189+0xd000], desc[UR6][R34.64] ;  /* 0x0d00000022bd9fae */ /* 0x000fe2000b901d46 */
[----:B------:R-:W-:-:S03]  /*1dfc0*/  @!P1 IMAD.WIDE.U32 R14, R65, 0xc0, R14 ;  /* 0x000000c0410e9825 */ /* 0x000fc600078e000e */
[----:B------:R-:W-:Y:S01]  /*1dfd0*/  @P1 STS.128 [R189+0xd800], RZ ;  /* 0x00d800ffbd001388 */ /* 0x000fe20000000c00 */
[----:B------:R-:W-:Y:S01]  /*1dfe0*/  @!P1 IMAD R3, R27, 0xd0, RZ ;  /* 0x000000d01b039824 */ /* 0x000fe200078e02ff */
[----:B------:R-:W-:Y:S01]  /*1dff0*/  @!P1 LEA R24, P5, R14, R237, 0x1 ;  /* 0x000000ed0e189211 */ /* 0x000fe200078a08ff */
[----:B------:R-:W-:Y:S01]  /*1e000*/  @!P1 IMAD.WIDE.U32 R12, R65, 0xd0, R12 ;  /* 0x000000d0410c9825 */ /* 0x000fe200078e000c */
[----:B------:R-:W-:Y:S01]  /*1e010*/  @!PT LDS RZ, [RZ] ;  /* 0x00000000fffff984 */ /* 0x000fe20000000800 */
[----:B------:R-:W-:Y:S01]  /*1e020*/  @!PT LDS RZ, [RZ] ;  /* 0x00000000fffff984 */ /* 0x000fe20000000800 */
[----:B------:R-:W-:Y:S01]  /*1e030*/  @!PT LDS RZ, [RZ] ;  /* 0x00000000fffff984 */ /* 0x000fe20000000800 */
[----:B------:R-:W-:Y:S03]  /*1e040*/  @!P1 LDGSTS.E.BYPASS.LTC128B.128 [R189+0xd800], desc[UR6][R32.64] ;  /* 0x0d80000020bd9fae */ /* 0x000fe6000b901d46 */
[C---:B------:R-:W-:Y:S01]  /*1e050*/  @!P1 IMAD R4, R27.reuse, 0xe0, RZ ;  /* 0x000000e01b049824 */ /* 0x040fe200078e02ff */
[----:B------:R-:W-:Y:S01]  /*1e060*/  @P1 STS.128 [R189+0xe000], RZ ;  /* 0x00e000ffbd001388 */ /* 0x000fe20000000c00 */
[----:B------:R-:W-:Y:S01]  /*1e070*/  @!P1 IMAD R18, R27, 0xf0, RZ ;  /* 0x000000f01b129824 */ /* 0x000fe200078e02ff */
[----:B------:R-:W-:Y:S01]  /*1e080*/  @!P1 LEA.HI.X R27, R16, R235, R0, 0x1, P2 ;  /* 0x000000eb101b9211 */ /* 0x000fe200010f0c00 */
[C---:B------:R-:W-:Y:S01]  /*1e090*/  @!P1 IMAD.WIDE.U32 R10, R65.reuse, 0xe0, R10 ;  /* 0x000000e0410a9825 */ /* 0x040fe200078e000a */
[----:B------:R-:W-:Y:S01]  /*1e0a0*/  @!P1 IADD3 R0, R6, R15, RZ ;  /* 0x0000000f06009210 */ /* 0x000fe20007ffe0ff */
[----:B------:R-:W-:Y:S01]  /*1e0b0*/  @!PT LDS RZ, [RZ] ;  /* 0x00000000fffff984 */ /* 0x000fe20000000800 */
[----:B------:R-:W-:Y:S01]  /*1e0c0*/  @!PT LDS RZ, [RZ] ;  /* 0x00000000fffff984 */ /* 0x000fe20000000800 */
[----:B------:R-:W-:Y:S01]  /*1e0d0*/  @!PT LDS RZ, [RZ] ;  /* 0x00000000fffff984 */ /* 0x000fe20000000800 */
[----:B------:R-:W-:Y:S01]  /*1e0e0*/  @!P1 LDGSTS.E.BYPASS.LTC128B.128 [R189+0xe000], desc[UR6][R40.64] ;  /* 0x0e00000028bd9fae */ /* 0x000fe2000b901d46 */
[----:B------:R-:W-:Y:S01]  /*1e0f0*/  @!P1 LEA R20, P4, R12, R237, 0x1 ;  /* 0x000000ed0c149211 */ /* 0x000fe200078808ff */
[----:B------:R-:W-:Y:S01]  /*1e100*/  @!P1 IMAD.WIDE.U32 R8, R65, 0xf0, R8 ;  /* 0x000000f041089825 */ /* 0x000fe200078e0008 */
[----:B------:R-:W-:Y:S01]  /*1e110*/  @!P1 LEA.HI.X R25, R14, R235, R0, 0x1, P5 ;  /* 0x000000eb0e199211 */ /* 0x000fe200028f0c00 */
[----:B------:R-:W-:Y:S02]  /*1e120*/  @P1 STS.128 [R189+0xe800], RZ ;  /* 0x00e800ffbd001388 */ /* 0x000fe40000000c00 */
[----:B------:R-:W-:Y:S01]  /*1e130*/  @!P1 IMAD.IADD R3, R13, 0x1, R3 ;  /* 0x000000010d039824 */ /* 0x000fe200078e0203 */
[-C--:B------:R-:W-:Y:S01]  /*1e140*/  @!P1 LEA R16, P2, R8, R237.reuse, 0x1 ;  /* 0x000000ed08109211 */ /* 0x080fe200078408ff */
[----:B------:R-:W-:Y:S01]  /*1e150*/  @!P1 IMAD.IADD R4, R4, 0x1, R11 ;  /* 0x0000000104049824 */ /* 0x000fe200078e020b */
[----:B------:R-:W-:Y:S01]  /*1e160*/  @!PT LDS RZ, [RZ] ;  /* 0x00000000fffff984 */ /* 0x000fe20000000800 */
[----:B------:R-:W-:Y:S01]  /*1e170*/  @!PT LDS RZ, [RZ] ;  /* 0x00000000fffff984 */ /* 0x000fe20000000800 */
[----:B------:R-:W-:Y:S01]  /*1e180*/  @!PT LDS RZ, [RZ] ;  /* 0x00000000fffff984 */ /* 0x000fe20000000800 */
[----:B------:R-:W-:Y:S01]  /*1e190*/  @!P1 LDGSTS.E.BYPASS.LTC128B.128 [R189+0xe800], desc[UR6][R30.64] ;  /* 0x0e8000001ebd9fae */ /* 0x000fe2000b901d46 */
[----:B------:R-:W-:Y:S01]  /*1e1a0*/  @!P1 IMAD.IADD R6, R9, 0x1, R18 ;  /* 0x0000000109069824 */ /* 0x000fe200078e0212 */
[----:B------:R-:W-:-:S02]  /*1e1b0*/  @!P1 LEA R18, P3, R10, R237, 0x1 ;  /* 0x000000ed0a129211 */ /* 0x000fc400078608ff */
[----:B------:R-:W-:Y:S01]  /*1e1c0*/  @P1 STS.128 [R189+0xf000], RZ ;  /* 0x00f000ffbd001388 */ /* 0x000fe20000000c00 */
[-C--:B------:R-:W-:Y:S02]  /*1e1d0*/  @!P1 LEA.HI.X R21, R12, R235.reuse, R3, 0x1, P4 ;  /* 0x000000eb0c159211 */ /* 0x080fe400020f0c03 */
[-C--:B------:R-:W-:Y:S01]  /*1e1e0*/  @!P1 LEA.HI.X R19, R10, R235.reuse, R4, 0x1, P3 ;  /* 0x000000eb0a139211 */ /* 0x080fe200018f0c04 */
[----:B------:R-:W-:Y:S01]  /*1e1f0*/  @!PT LDS RZ, [RZ] ;  /* 0x00000000fffff984 */ /* 0x000fe20000000800 */
[----:B------:R-:W-:Y:S01]  /*1e200*/  @!PT LDS RZ, [RZ] ;  /* 0x00000000fffff984 */ /* 0x000fe20000000800 */
[----:B------:R-:W-:Y:S01]  /*1e210*/  @!PT LDS RZ, [RZ] ;  /* 0x00000000fffff984 */ /* 0x000fe20000000800 */
[----:B------:R-:W-:Y:S01]  /*1e220*/  @!P1 LDGSTS.E.BYPASS.LTC128B.128 [R189+0xf000], desc[UR6][R28.64] ;  /* 0x0f0000001cbd9fae */ /* 0x000fe2000b901d46 */
[----:B------:R-:W-:-:S03]  /*1e230*/  @!P1 LEA.HI.X R17, R8, R235, R6, 0x1, P2 ;  /* 0x000000eb08119211 */ /* 0x000fc600010f0c06 */
        /* <DEDUP_REMOVED lines=25> */
[----:B------:R-:W-:Y:S04]  /*1e3d0*/  LDSM.16.M88.4 R8, [R183] ;  /* 0x00000000b708783b */ /* 0x000fe80000000200 */
[----:B--2---:R-:W2:Y:S04]  /*1e3e0*/  LDSM.16.M88.4 R24, [R176+0x2000] ;  /* 0x00200000b018783b */ /* 0x004ea80000000200 */
[----:B------:R-:W4:Y:S01]  /*1e3f0*/  LD.E R0, desc[UR6][R22.64+0x18c] ;  /* 0x00018c0616007980 */ /* 0x000f22000c101900 */
[----:B------:R-:W-:Y:S01]  /*1e400*/  MOV R230, R51 ;  /* 0x0000003300e67202 */ /* 0x000fe20000000f00 */
[----:B------:R-:W-:Y:S01]  /*1e410*/  IMAD.MOV.U32 R228, RZ, RZ, R50 ;  /* 0x000000ffffe47224 */ /* 0x000fe200078e0032 */
[----:B------:R-:W-:Y:S01]  /*1e420*/  MOV R119, R55 ;  /* 0x0000003700777202 */ /* 0x000fe20000000f00 */
[----:B------:R-:W-:Y:S01]  /*1e430*/  LDSM.16.M88.4 R44, [R108+0x2000] ;  /* 0x002000006c2c783b */ /* 0x000fe20000000200 */
[----:B------:R-:W-:Y:S01]  /*1e440*/  IMAD.MOV.U32 R231, RZ, RZ, R54 ;  /* 0x000000ffffe77224 */ /* 0x000fe200078e0036 */
[----:B------:R-:W-:Y:S01]  /*1e450*/  MOV R234, R63 ;  /* 0x0000003f00ea7202 */ /* 0x000fe20000000f00 */
[----:B------:R-:W-:Y:S01]  /*1e460*/  IMAD.MOV.U32 R232, RZ, RZ, R53 ;  /* 0x000000ffffe87224 */ /* 0x000fe200078e0035 */
[----:B------:R-:W2:Y:S01]  /*1e470*/  LDSM.16.M88.4 R28, [R176+0x2800] ;  /* 0x00280000b01c783b */ /* 0x000ea20000000200 */
[----:B------:R-:W-:Y:S01]  /*1e480*/  IMAD.MOV.U32 R233, RZ, RZ, R52 ;  /* 0x000000ffffe97224 */ /* 0x000fe200078e0034 */
[----:B------:R-:W-:Y:S01]  /*1e490*/  MOV R245, R59 ;  /* 0x0000003b00f57202 */ /* 0x000fe20000000f00 */
[----:B------:R-:W-:Y:S01]  /*1e4a0*/  IMAD.MOV.U32 R109, RZ, RZ, R62 ;  /* 0x000000ffff6d7224 */ /* 0x000fe200078e003e */
[----:B------:R-:W-:Y:S01]  /*1e4b0*/  LDSM.16.M88.4 R52, [R176+0x3000] ;  /* 0x00300000b034783b */ /* 0x000fe20000000200 */
[----:B------:R-:W-:Y:S01]  /*1e4c0*/  IMAD.MOV.U32 R188, RZ, RZ, R61 ;  /* 0x000000ffffbc7224 */ /* 0x000fe200078e003d */
[----:B-1----:R-:W-:Y:S01]  /*1e4d0*/  MOV R118, R245 ;  /* 0x000000f500767202 */ /* 0x002fe20000000f00 */
[----:B------:R-:W-:Y:S01]  /*1e4e0*/  IMAD.MOV.U32 R244, RZ, RZ, R60 ;  /* 0x000000fffff47224 */ /* 0x000fe200078e003c */
[----:B---3--:R-:W1:Y:S01]  /*1e4f0*/  LDSM.16.M88.4 R16, [R64] ;  /* 0x000000004010783b */ /* 0x008e620000000200 */
[----:B------:R-:W-:-:S02]  /*1e500*/  IMAD.MOV.U32 R246, RZ, RZ, R58 ;  /* 0x000000fffff67224 */ /* 0x000fc400078e003a */
[----:B------:R-:W-:Y:S01]  /*1e510*/  IMAD.MOV.U32 R247, RZ, RZ, R57 ;  /* 0x000000fffff77224 */ /* 0x000fe200078e0039 */
[----:B------:R-:W3:Y:S01]  /*1e520*/  LDSM.16.M88.4 R196, [R176+0x9000] ;  /* 0x00900000b0c4783b */ /* 0x000ee20000000200 */
[----:B------:R-:W-:Y:S02]  /*1e530*/  IMAD.MOV.U32 R248, RZ, RZ, R56 ;  /* 0x000000fffff87224 */ /* 0x000fe400078e0038 */
[----:B------:R-:W-:Y:S01]  /*1e540*/  IMAD.MOV.U32 R6, RZ, RZ, R244 ;  /* 0x000000ffff067224 */ /* 0x000fe200078e00f4 */
[----:B------:R-:W3:Y:S01]  /*1e550*/  LDSM.16.M88.4 R60, [R108+0x2800] ;  /* 0x002800006c3c783b */ /* 0x000ee20000000200 */
[----:B------:R-:W-:-:S03]  /*1e560*/  IMAD.MOV.U32 R4, RZ, RZ, R234 ;  /* 0x000000ffff047224 */ /* 0x000fc600078e00ea */
[----:B------:R-:W3:Y:S04]  /*1e570*/  LDSM.16.M88.4 R92, [R108+0x3000] ;  /* 0x003000006c5c783b */ /* 0x000ee80000000200 */
[----:B------:R-:W-:Y:S01]  /*1e580*/  LDSM.16.M88.4 R64, [R176+0x5800] ;  /* 0x00580000b040783b */ /* 0x000fe20000000200 */
[C---:B--2---:R-:W-:Y:S03]  /*1e590*/  HMMA.16816.F32 R48, R8.reuse, R26, RZ ;  /* 0x0000001a0830723c */ /* 0x044fe600000018ff */
[----:B------:R-:W-:Y:S04]  /*1e5a0*/  LDSM.16.M88.4 R32, [R176+0x3800] ;  /* 0x00380000b020783b */ /* 0x000fe80000000200 */
[----:B------:R-:W-:Y:S01]  /*1e5b0*/  LDSM.16.M88.4 R76, [R176+0x6800] ;  /* 0x00680000b04c783b */ /* 0x000fe20000000200 */
[C---:B------:R-:W-:Y:S03]  /*1e5c0*/  HMMA.16816.F32 R12, R8.reuse, R24, RZ ;  /* 0x00000018080c723c */ /* 0x040fe600000018ff */
[----:B------:R-:W-:Y:S03]  /*1e5d0*/  LDSM.16.M88.4 R56, [R176+0x4800] ;  /* 0x00480000b038783b */ /* 0x000fe60000000200 */
[C---:B------:R-:W-:Y:S01]  /*1e5e0*/  HMMA.16816.F32 R24, R8.reuse, R30, RZ ;  /* 0x0000001e0818723c */ /* 0x040fe200000018ff */
[----:B------:R-:W-:Y:S04]  /*1e5f0*/  LDSM.16.M88.4 R192, [R176+0x7800] ;  /* 0x00780000b0c0783b */ /* 0x000fe80000000200 */
[----:B------:R-:W-:Y:S01]  /*1e600*/  LDSM.16.M88.4 R68, [R176+0x6000] ;  /* 0x00600000b044783b */ /* 0x000fe20000000200 */
[----:B------:R-:W-:Y:S03]  /*1e610*/  HMMA.16816.F32 R40, R8, R28, RZ ;  /* 0x0000001c0828723c */ /* 0x000fe600000018ff */
[----:B------:R-:W-:Y:S03]  /*1e620*/  LDSM.16.M88.4 R28, [R176+0x4000] ;  /* 0x00400000b01c783b */ /* 0x000fe60000000200 */
[C---:B-1----:R-:W-:Y:S01]  /*1e630*/  HMMA.16816.F32 R216, R16.reuse, R46, R48 ;  /* 0x0000002e10d8723c */ /* 0x042fe20000001830 */
[----:B------:R-:W1:Y:S04]  /*1e640*/  LDSM.16.M88.4 R48, [R176+0x5000] ;  /* 0x00500000b030783b */ /* 0x000e680000000200 */
[----:B------:R-:W2:Y:S01]  /*1e650*/  LDSM.16.M88.4 R84, [R176+0x7000] ;  /* 0x00700000b054783b */ /* 0x000ea20000000200 */
[----:B------:R-:W-:Y:S03]  /*1e660*/  HMMA.16816.F32 R220, R16, R44, R12 ;  /* 0x0000002c10dc723c */ /* 0x000fe6000000180c */
[----:B------:R-:W2:Y:S03]  /*1e670*/  LDSM.16.M88.4 R172, [R176+0x8000] ;  /* 0x00800000b0ac783b */ /* 0x000ea60000000200 */
[C---:B------:R-:W-:Y:S01]  /*1e680*/  HMMA.16816.F32 R12, R8.reuse, R52, RZ ;  /* 0x00000034080c723c */ /* 0x040fe200000018ff */
[----:B------:R-:W2:Y:S04]  /*1e690*/  LDSM.16.M88.4 R200, [R176+0x8800] ;  /* 0x00880000b0c8783b */ /* 0x000ea80000000200 */
[----:B------:R-:W2:Y:S01]  /*1e6a0*/  LDSM.16.M88.4 R128, [R176+0x9800] ;  /* 0x00980000b080783b */ /* 0x000ea20000000200 */
[----:B---3--:R-:W-:Y:S03]  /*1e6b0*/  HMMA.16816.F32 R136, R8, R196, RZ ;  /* 0x000000c40888723c */ /* 0x008fe600000018ff */
[----:B------:R-:W3:Y:S03]  /*1e6c0*/  LDSM.16.M88.4 R104, [R108+0x5000] ;  /* 0x005000006c68783b */ /* 0x000ee60000000200 */
[----:B------:R-:W-:Y:S01]  /*1e6d0*/  HMMA.16816.F32 R208, R16, R62, R24 ;  /* 0x0000003e10d0723c */ /* 0x000fe20000001818 */
[----:B------:R-:W3:Y:S04]  /*1e6e0*/  LDSM.16.M88.4 R124, [R108+0x3800] ;  /* 0x003800006c7c783b */ /* 0x000ee80000000200 */
[----:B------:R-:W3:Y:S01]  /*1e6f0*/  LDSM.16.M88.4 R112, [R108+0x4800] ;  /* 0x004800006c70783b */ /* 0x000ee20000000200 */
[----:B------:R-:W-:Y:S03]  /*1e700*/  HMMA.16816.F32 R100, R8, R54, RZ ;  /* 0x000000360864723c */ /* 0x000fe600000018ff */
[----:B------:R-:W-:Y:S03]  /*1e710*/  LDSM.16.M88.4 R120, [R108+0x4000] ;  /* 0x004000006c78783b */ /* 0x000fe60000000200 */
[----:B------:R-:W-:Y:S01]  /*1e720*/  HMMA.16816.F32 R224, R16, R92, R12 ;  /* 0x0000005c10e0723c */ /* 0x000fe2000000180c */
[----:B------:R-:W-:Y:S04]  /*1e730*/  LDSM.16.M88.4 R168, [R108+0x5800] ;  /* 0x005800006ca8783b */ /* 0x000fe80000000200 */
[----:B------:R-:W0:Y:S01]  /*1e740*/  LDGDEPBAR ;  /* 0x00000000000079af */ /* 0x000e220000000000 */
[----:B-1----:R-:W-:Y:S01]  /*1e750*/  HMMA.16816.F32 R24, R8, R48, RZ ;  /* 0x000000300818723c */ /* 0x002fe200000018ff */
[----:B------:R-:W-:Y:S01]  /*1e760*/  IMAD.MOV.U32 R117, RZ, RZ, R137 ;  /* 0x000000ffff757224 */ /* 0x000fe200078e0089 */
[----:B------:R-:W-:Y:S01]  /*1e770*/  MOV R3, R136 ;  /* 0x0000008800037202 */ /* 0x000fe20000000f00 */
[----:B------:R-:W-:-:S02]  /*1e780*/  IMAD.MOV.U32 R36, RZ, RZ, R139 ;  /* 0x000000ffff247224 */ /* 0x000fc400078e008b */
[----:B------:R-:W-:Y:S01]  /*1e790*/  IMAD.MOV.U32 R135, RZ, RZ, R138 ;  /* 0x000000ffff877224 */ /* 0x000fe200078e008a */
[----:B------:R-:W-:Y:S06]  /*1e7a0*/  HMMA.16816.F32 R12, R8, R50, RZ ;  /* 0x00000032080c723c */ /* 0x000fec00000018ff */
[----:B------:R-:W-:Y:S06]  /*1e7b0*/  HMMA.16816.F32 R212, R16, R60, R40 ;  /* 0x0000003c10d4723c */ /* 0x000fec0000001828 */
        /* <DEDUP_REMOVED lines=20> */
[----:B------:R-:W-:Y:S01]  /*1e900*/  HMMA.16816.F32 R200, R8, R202, RZ ;  /* 0x000000ca08c8723c */ /* 0x000fe200000018ff */
[----:B------:R-:W-:Y:S01]  /*1e910*/  IMAD.MOV.U32 R141, RZ, RZ, R137 ;  /* 0x000000ffff8d7224 */ /* 0x000fe200078e0089 */
[----:B------:R-:W-:Y:S01]  /*1e920*/  MOV R140, R138 ;  /* 0x0000008a008c7202 */ /* 0x000fe20000000f00 */
[----:B------:R-:W-:-:S02]  /*1e930*/  IMAD.MOV.U32 R137, RZ, RZ, R247 ;  /* 0x000000ffff897224 */ /* 0x000fc400078e00f7 */
[----:B------:R-:W-:Y:S01]  /*1e940*/  IMAD.MOV.U32 R142, RZ, RZ, R136 ;  /* 0x000000ffff8e7224 */ /* 0x000fe200078e0088 */
[----:B------:R-:W-:Y:S01]  /*1e950*/  HMMA.16816.F32 R196, R8, R128, RZ ;  /* 0x0000008008c4723c */ /* 0x000fe200000018ff */
[----:B------:R-:W-:Y:S02]  /*1e960*/  IMAD.MOV.U32 R138, RZ, RZ, R248 ;  /* 0x000000ffff8a7224 */ /* 0x000fe400078e00f8 */
[----:B------:R-:W-:-:S03]  /*1e970*/  IMAD.MOV.U32 R136, RZ, RZ, R246 ;  /* 0x000000ffff887224 */ /* 0x000fc600078e00f6 */
[----:B------:R-:W-:Y:S06]  /*1e980*/  HMMA.16816.F32 R8, R8, R130, RZ ;  /* 0x000000820808723c */ /* 0x000fec00000018ff */
[C---:B---3--:R-:W-:Y:S01]  /*1e990*/  HMMA.16816.F32 R128, R16.reuse, R104, R24 ;  /* 0x000000681080723c */ /* 0x048fe20000001818 */
[----:B------:R-:W1:Y:S05]  /*1e9a0*/  LDSM.16.M88.4 R24, [R108+0x7000] ;  /* 0x007000006c18783b */ /* 0x000e6a0000000200 */
[C---:B------:R-:W-:Y:S06]  /*1e9b0*/  HMMA.16816.F32 R96, R16.reuse, R124, R96 ;  /* 0x0000007c1060723c */ /* 0x040fec0000001860 */
[----:B------:R-:W-:Y:S01]  /*1e9c0*/  HMMA.16816.F32 R88, R16, R126, R88 ;  /* 0x0000007e1058723c */ /* 0x000fe20000001858 */
[----:B------:R-:W-:Y:S01]  /*1e9d0*/  IMAD.MOV.U32 R242, RZ, RZ, R198 ;  /* 0x000000fffff27224 */ /* 0x000fe200078e00c6 */
[----:B------:R-:W-:Y:S01]  /*1e9e0*/  MOV R236, R197 ;  /* 0x000000c500ec7202 */ /* 0x000fe20000000f00 */
[----:B------:R-:W-:-:S02]  /*1e9f0*/  IMAD.MOV.U32 R238, RZ, RZ, R199 ;  /* 0x000000ffffee7224 */ /* 0x000fc400078e00c7 */
[----:B------:R-:W-:Y:S01]  /*1ea00*/  IMAD.MOV.U32 R237, RZ, RZ, R196 ;  /* 0x000000ffffed7224 */ /* 0x000fe200078e00c4 */
[----:B------:R-:W-:Y:S01]  /*1ea10*/  MOV R20, R11 ;  /* 0x0000000b00147202 */ /* 0x000fe20000000f00 */
[----:B------:R-:W-:Y:S01]  /*1ea20*/  IMAD.MOV.U32 R116, RZ, RZ, R10 ;  /* 0x000000ffff747224 */ /* 0x000fe200078e000a */
[C---:B------:R-:W-:Y:S01]  /*1ea30*/  HMMA.16816.F32 R124, R16.reuse, R112, R32 ;  /* 0x00000070107c723c */ /* 0x040fe20000001820 */
[----:B------:R-:W-:Y:S02]  /*1ea40*/  IMAD.MOV.U32 R37, RZ, RZ, R8 ;  /* 0x000000ffff257224 */ /* 0x000fe400078e0008 */
[----:B------:R-:W-:Y:S02]  /*1ea50*/  IMAD.MOV.U32 R21, RZ, RZ, R9 ;  /* 0x000000ffff157224 */ /* 0x000fe400078e0009 */
[----:B------:R-:W2:Y:S01]  /*1ea60*/  LDSM.16.M88.4 R8, [R108+0x6800] ;  /* 0x006800006c08783b */ /* 0x000ea20000000200 */
[----:B------:R-:W-:Y:S01]  /*1ea70*/  HMMA.16816.F32 R112, R16, R114, R28 ;  /* 0x000000721070723c */ /* 0x000fe2000000181c */
[----:B------:R-:W-:-:S02]  /*1ea80*/  MOV R35, R37 ;  /* 0x0000002500237202 */ /* 0x000fc40000000f00 */
[----:B------:R-:W3:Y:S03]  /*1ea90*/  LDSM.16.M88.4 R28, [R108+0x7800] ;  /* 0x007800006c1c783b */ /* 0x000ee60000000200 */
[C---:B------:R-:W-:Y:S01]  /*1eaa0*/  HMMA.16816.F32 R104, R16.reuse, R106, R12 ;  /* 0x0000006a1068723c */ /* 0x040fe2000000180c */
[----:B------:R-:W4:Y:S05]  /*1eab0*/  LDSM.16.M88.4 R12, [R108+0x6000] ;  /* 0x006000006c0c783b */ /* 0x000f2a0000000200 */
[C---:B------:R-:W-:Y:S06]  /*1eac0*/  HMMA.16816.F32 R100, R16.reuse, R94, R100 ;  /* 0x0000005e1064723c */ /* 0x040fec0000001864 */
[C---:B-1----:R-:W-:Y:S06]  /*1ead0*/  HMMA.16816.F32 R56, R16.reuse, R24, R56 ;  /* 0x000000181038723c */ /* 0x042fec0000001838 */
[C---:B------:R-:W-:Y:S06]  /*1eae0*/  HMMA.16816.F32 R24, R16.reuse, R26, R84 ;  /* 0x0000001a1018723c */ /* 0x040fec0000001854 */
[C---:B------:R-:W-:Y:S06]  /*1eaf0*/  HMMA.16816.F32 R92, R16.reuse, R120, R44 ;  /* 0x00000078105c723c */ /* 0x040fec000000182c */
[----:B------:R-:W-:Y:S01]  /*1eb00*/  HMMA.16816.F32 R120, R16, R122, R40 ;  /* 0x0000007a1078723c */ /* 0x000fe20000001828 */
[----:B------:R-:W-:Y:S01]  /*1eb10*/  IMAD.MOV.U32 R44, RZ, RZ, R231 ;  /* 0x000000ffff2c7224 */ /* 0x000fe200078e00e7 */
[----:B------:R-:W-:Y:S01]  /*1eb20*/  MOV R45, R232 ;  /* 0x000000e8002d7202 */ /* 0x000fe20000000f00 */
[----:B------:R-:W-:-:S02]  /*1eb30*/  IMAD.MOV.U32 R47, RZ, RZ, R230 ;  /* 0x000000ffff2f7224 */ /* 0x000fc400078e00e6 */
[----:B------:R-:W-:Y:S01]  /*1eb40*/  IMAD.MOV.U32 R46, RZ, RZ, R233 ;  /* 0x000000ffff2e7224 */ /* 0x000fe200078e00e9 */
[C---:B--2---:R-:W-:Y:S01]  /*1eb50*/  HMMA.16816.F32 R244, R16.reuse, R8, R64 ;  /* 0x0000000810f4723c */ /* 0x044fe20000001840 */
[----:B------:R-:W-:Y:S01]  /*1eb60*/  IMAD.MOV.U32 R42, RZ, RZ, R229 ;  /* 0x000000ffff2a7224 */ /* 0x000fe200078e00e5 */
[----:B------:R-:W-:Y:S01]  /*1eb70*/  MOV R43, R228 ;  /* 0x000000e4002b7202 */ /* 0x000fe20000000f00 */
[----:B------:R-:W-:Y:S01]  /*1eb80*/  IMAD.MOV.U32 R32, RZ, RZ, R44 ;  /* 0x000000ffff207224 */ /* 0x000fe200078e002c */
[----:B------:R-:W-:Y:S01]  /*1eb90*/  MOV R38, R57 ;  /* 0x0000003900267202 */ /* 0x000fe20000000f00 */
[----:B------:R-:W-:Y:S01]  /*1eba0*/  IMAD.MOV.U32 R34, RZ, RZ, R42 ;  /* 0x000000ffff227224 */ /* 0x000fe200078e002a */
[----:B------:R-:W-:Y:S01]  /*1ebb0*/  HMMA.16816.F32 R228, R16, R170, R52 ;  /* 0x000000aa10e4723c */ /* 0x000fe20000001834 */
[----:B------:R-:W-:Y:S01]  /*1ebc0*/  MOV R9, R25 ;  /* 0x0000001900097202 */ /* 0x000fe20000000f00 */
[----:B------:R-:W-:Y:S02]  /*1ebd0*/  IMAD.MOV.U32 R8, RZ, RZ, R26 ;  /* 0x000000ffff087224 */ /* 0x000fe400078e001a */
[----:B------:R-:W-:-:S02]  /*1ebe0*/  IMAD.MOV.U32 R33, RZ, RZ, R43 ;  /* 0x000000ffff217224 */ /* 0x000fc400078e002b */
[C---:B------:R-:W-:Y:S01]  /*1ebf0*/  HMMA.16816.F32 R248, R16.reuse, R10, R60 ;  /* 0x0000000a10f8723c */ /* 0x040fe2000000183c */
[----:B------:R-:W-:Y:S01]  /*1ec00*/  IMAD.MOV.U32 R54, RZ, RZ, R6 ;  /* 0x000000ffff367224 */ /* 0x000fe200078e0006 */
[----:B------:R-:W-:Y:S01]  /*1ec10*/  MOV R6, R137 ;  /* 0x0000008900067202 */ /* 0x000fe20000000f00 */
[----:B------:R-:W-:Y:S01]  /*1ec20*/  IMAD.MOV.U32 R137, RZ, RZ, R27 ;  /* 0x000000ffff897224 */ /* 0x000fe200078e001b */
[----:B------:R-:W-:Y:S01]  /*1ec30*/  LDSM.16.M88.4 R40, [R177] ;  /* 0x00000000b128783b */ /* 0x000fe20000000200 */
[----:B------:R-:W-:Y:S01]  /*1ec40*/  IMAD.MOV.U32 R55, RZ, RZ, R118 ;  /* 0x000000ffff377224 */ /* 0x000fe200078e0076 */
[C---:B------:R-:W-:Y:S01]  /*1ec50*/  HMMA.16816.F32 R196, R16.reuse, R168, R48 ;  /* 0x000000a810c4723c */ /* 0x040fe20000001830 */
[----:B------:R-:W-:Y:S01]  /*1ec60*/  IMAD.MOV.U32 R10, RZ, RZ, R24 ;  /* 0x000000ffff0a7224 */ /* 0x000fe200078e0018 */
[----:B------:R-:W-:Y:S01]  /*1ec70*/  MOV R53, R47 ;  /* 0x0000002f00357202 */ /* 0x000fe20000000f00 */
[----:B------:R-:W-:Y:S01]  /*1ec80*/  IMAD.MOV.U32 R11, RZ, RZ, R58 ;  /* 0x000000ffff0b7224 */ /* 0x000fe200078e003a */
[----:B------:R-:W-:Y:S01]  /*1ec90*/  MOV R66, R55 ;  /* 0x0000003700427202 */ /* 0x000fe20000000f00 */
[----:B------:R-:W-:Y:S01]  /*1eca0*/  IMAD.MOV.U32 R44, RZ, RZ, R21 ;  /* 0x000000ffff2c7224 */ /* 0x000fe200078e0015 */
[----:B---3--:R-:W-:Y:S01]  /*1ecb0*/  HMMA.16816.F32 R24, R16, R28, R80 ;  /* 0x0000001c1018723c */ /* 0x008fe20000001850 */
[----:B------:R-:W-:-:S02]  /*1ecc0*/  IMAD.MOV.U32 R48, RZ, RZ, R136 ;  /* 0x000000ffff307224 */ /* 0x000fc400078e0088 */
[----:B------:R-:W-:Y:S02]  /*1ecd0*/  IMAD.MOV.U32 R50, RZ, RZ, R119 ;  /* 0x000000ffff327224 */ /* 0x000fe400078e0077 */
[----:B------:R-:W-:Y:S01]  /*1ece0*/  IMAD.MOV.U32 R51, RZ, RZ, R116 ;  /* 0x000000ffff337224 */ /* 0x000fe200078e0074 */
[C---:B----4-:R-:W-:Y:S01]  /*1ecf0*/  HMMA.16816.F32 R168, R16.reuse, R12, R72 ;  /* 0x0000000c10a8723c */ /* 0x050fe20000001848 */
[----:B------:R-:W-:Y:S01]  /*1ed00*/  IMAD.MOV.U32 R47, RZ, RZ, R20 ;  /* 0x000000ffff2f7224 */ /* 0x000fe200078e0014 */
[----:B------:R-:W-:Y:S01]  /*1ed10*/  MOV R82, R8 ;  /* 0x0000000800527202 */ /* 0x000fe20000000f00 */
[----:B------:R-:W-:Y:S02]  /*1ed20*/  IMAD.MOV.U32 R83, RZ, RZ, R45 ;  /* 0x000000ffff537224 */ /* 0x000fe400078e002d */
[----:B------:R-:W-:Y:S01]  /*1ed30*/  IMAD.MOV.U32 R80, RZ, RZ, R10 ;  /* 0x000000ffff507224 */ /* 0x000fe200078e000a */
[----:B------:R-:W-:Y:S01]  /*1ed40*/  HMMA.16816.F32 R232, R16, R14, R68 ;  /* 0x0000000e10e8723c */ /* 0x000fe20000001844 */
[----:B------:R1:W2:Y:S01]  /*1ed50*/  LDSM.16.M88.4 R12, [R2] ;  /* 0x00000000020c783b */ /* 0x0002a20000000200 */
[----:B------:R-:W-:Y:S01]  /*1ed60*/  IMAD.MOV.U32 R75, RZ, RZ, R44 ;  /* 0x000000ffff4b7224 */ /* 0x000fe200078e002c */
[----:B------:R-:W-:Y:S01]  /*1ed70*/  MOV R74, R35 ;  /* 0x00000023004a7202 */ /* 0x000fe20000000f00 */
[----:B------:R-:W-:Y:S01]  /*1ed80*/  IMAD.MOV.U32 R81, RZ, RZ, R9 ;  /* 0x000000ffff517224 */ /* 0x000fe200078e0009 */
[----:B------:R-:W-:Y:S01]  /*1ed90*/  MOV R73, R51 ;  /* 0x0000003300497202 */ /* 0x000fe20000000f00 */
[----:B------:R-:W-:-:S02]  /*1eda0*/  IMAD.MOV.U32 R49, RZ, RZ, R138 ;  /* 0x000000ffff317224 */ /* 0x000fc400078e008a */
[----:B------:R-:W-:Y:S02]  /*1edb0*/  IMAD.MOV.U32 R85, RZ, RZ, R33 ;  /* 0x000000ffff557224 */ /* 0x000fe400078e0021 */
[----:B------:R-:W-:Y:S02]  /*1edc0*/  IMAD.MOV.U32 R84, RZ, RZ, R34 ;  /* 0x000000ffff547224 */ /* 0x000fe400078e0022 */
[----:B------:R-:W-:Y:S01]  /*1edd0*/  IMAD.MOV.U32 R136, RZ, RZ, R24 ;  /* 0x000000ffff887224 */ /* 0x000fe200078e0018 */
[----:B------:R-:W-:Y:S01]  /*1ede0*/  MOV R118, R25 ;  /* 0x0000001900767202 */ /* 0x000fe20000000f00 */
[----:B------:R-:W-:Y:S02]  /*1edf0*/  IMAD.MOV.U32 R116, RZ, RZ, R26 ;  /* 0x000000ffff747224 */ /* 0x000fe400078e001a */
[----:B------:R-:W-:Y:S02]  /*1ee00*/  IMAD.MOV.U32 R119, RZ, RZ, R27 ;  /* 0x000000ffff777224 */ /* 0x000fe400078e001b */
[----:B------:R-:W-:Y:S01]  /*1ee10*/  HMMA.16816.F32 R24, R16, R30, R76 ;  /* 0x0000001e1018723c */ /* 0x000fe2000000184c */
[----:B------:R-:W3:Y:S01]  /*1ee20*/  LDSM.16.M88.4 R28, [R108+0x8000] ;  /* 0x008000006c1c783b */ /* 0x000ee20000000200 */
[----:B------:R-:W-:-:S02]  /*1ee30*/  IMAD.MOV.U32 R65, RZ, RZ, R54 ;  /* 0x000000ffff417224 */ /* 0x000fc400078e0036 */
[----:B------:R-:W-:Y:S02]  /*1ee40*/  IMAD.MOV.U32 R252, RZ, RZ, R59 ;  /* 0x000000fffffc7224 */ /* 0x000fe400078e003b */
[----:B-1----:R-:W-:Y:S01]  /*1ee50*/  IMAD.MOV.U32 R2, RZ, RZ, R32 ;  /* 0x000000ffff027224 */ /* 0x002fe200078e0020 */
[----:B------:R-:W-:Y:S01]  /*1ee60*/  MOV R77, R47 ;  /* 0x0000002f004d7202 */ /* 0x000fe20000000f00 */
[----:B------:R-:W-:Y:S02]  /*1ee70*/  IMAD.MOV.U32 R79, RZ, RZ, R46 ;  /* 0x000000ffff4f7224 */ /* 0x000fe400078e002e */
[----:B------:R-:W-:Y:S01]  /*1ee80*/  IMAD.MOV.U32 R78, RZ, RZ, R11 ;  /* 0x000000ffff4e7224 */ /* 0x000fe200078e000b */
[----:B------:R-:W-:Y:S01]  /*1ee90*/  LDSM.16.M88.4 R44, [R182] ;  /* 0x00000000b62c783b */ /* 0x000fe20000000200 */
[----:B------:R-:W-:Y:S02]  /*1eea0*/  IMAD.MOV.U32 R67, RZ, RZ, R48 ;  /* 0x000000ffff437224 */ /* 0x000fe400078e0030 */
[----:B------:R-:W-:Y:S01]  /*1eeb0*/  IMAD.MOV.U32 R59, RZ, RZ, R49 ;  /* 0x000000ffff3b7224 */ /* 0x000fe200078e0031 */
[----:B------:R-:W1:Y:S01]  /*1eec0*/  LDSM.16.M88.4 R8, [R185] ;  /* 0x00000000b908783b */ /* 0x000e620000000200 */
[----:B------:R-:W-:-:S02]  /*1eed0*/  IMAD.MOV.U32 R72, RZ, RZ, R50 ;  /* 0x000000ffff487224 */ /* 0x000fc400078e0032 */
[----:B------:R-:W-:Y:S02]  /*1eee0*/  IMAD.MOV.U32 R39, RZ, RZ, R56 ;  /* 0x000000ffff277224 */ /* 0x000fe400078e0038 */
[----:B------:R-:W-:Y:S02]  /*1eef0*/  IMAD.MOV.U32 R86, RZ, RZ, R72 ;  /* 0x000000ffff567224 */ /* 0x000fe400078e0048 */
[----:B------:R-:W-:Y:S01]  /*1ef00*/  IMAD.MOV.U32 R87, RZ, RZ, R59 ;  /* 0x000000ffff577224 */ /* 0x000fe200078e003b */
[----:B--2---:R-:W-:Y:S01]  /*1ef10*/  HMMA.16816.F32 R32, R12, R40, R220 ;  /* 0x000000280c20723c */ /* 0x004fe200000018dc */
[----:B------:R-:W-:Y:S01]  /*1ef20*/  IMAD.MOV.U32 R21, RZ, RZ, R25 ;  /* 0x000000ffff157224 */ /* 0x000fe200078e0019 */
[----:B------:R-:W-:Y:S01]  /*1ef30*/  MOV R20, R26 ;  /* 0x0000001a00147202 */ /* 0x000fe20000000f00 */
[----:B------:R-:W-:Y:S02]  /*1ef40*/  IMAD.MOV.U32 R138, RZ, RZ, R24 ;  /* 0x000000ffff8a7224 */ /* 0x000fe400078e0018 */
[----:B------:R-:W-:-:S02]  /*1ef50*/  IMAD.MOV.U32 R37, RZ, RZ, R27 ;  /* 0x000000ffff257224 */ /* 0x000fc400078e001b */
[----:B------:R-:W2:Y:S01]  /*1ef60*/  LDSM.16.M88.4 R24, [R53] ;  /* 0x000000003518783b */ /* 0x000ea20000000200 */
[----:B------:R-:W-:Y:S02]  /*1ef70*/  IMAD.MOV.U32 R221, RZ, RZ, R73 ;  /* 0x000000ffffdd7224 */ /* 0x000fe400078e0049 */
[----:B------:R-:W-:Y:S01]  /*1ef80*/  IMAD.MOV.U32 R220, RZ, RZ, R82 ;  /* 0x000000ffffdc7224 */ /* 0x000fe200078e0052 */
[----:B------:R-:W4:Y:S01]  /*1ef90*/  LDSM.16.M88.4 R52, [R108+0x8800] ;  /* 0x008800006c34783b */ /* 0x000f220000000200 */
[C---:B---3--:R-:W-:Y:S06]  /*1efa0*/  HMMA.16816.F32 R192, R16.reuse, R28, R192 ;  /* 0x0000001c10c0723c */ /* 0x048fec00000018c0 */
[----:B------:R-:W-:Y:S01]  /*1efb0*/  HMMA.16816.F32 R172, R16, R30, R172 ;  /* 0x0000001e10ac723c */ /* 0x000fe200000018ac */
[----:B------:R-:W-:Y:S05]  /*1efc0*/  LDSM.16.M88.4 R28, [R66] ;  /* 0x00000000421c783b */ /* 0x000fea0000000200 */
[----:B-1----:R-:W-:Y:S01]  /*1efd0*/  HMMA.16816.F32 R48, R8, R44, R32 ;  /* 0x0000002c0830723c */ /* 0x002fe20000001820 */
[----:B------:R-:W1:Y:S04]  /*1efe0*/  LDSM.16.M88.4 R32, [R65] ;  /* 0x000000004120783b */ /* 0x000e680000000200 */
[----:B------:R-:W-:Y:S01]  /*1eff0*/  LDSM.16.M88.4 R64, [R67] ;  /* 0x000000004340783b */ /* 0x000fe20000000200 */
[C---:B--2---:R-:W-:Y:S06]  /*1f000*/  HMMA.16816.F32 R60, R12.reuse, R24, R212 ;  /* 0x000000180c3c723c */ /* 0x044fec00000018d4 */
[C---:B------:R-:W-:Y:S06]  /*1f010*/  HMMA.16816.F32 R68, R12.reuse, R26, R208 ;  /* 0x0000001a0c44723c */ /* 0x040fec00000018d0 */
[----:B------:R-:W-:Y:S01]  /*1f020*/  HMMA.16816.F32 R24, R12, R42, R216 ;  /* 0x0000002a0c18723c */ /* 0x000fe200000018d8 */
[----:B------:R-:W2:Y:S01]  /*1f030*/  LDSM.16.M88.4 R40, [R182+0x800] ;  /* 0x00080000b628783b */ /* 0x000ea20000000200 */
[----:B------:R-:W-:Y:S01]  /*1f040*/  IMAD.MOV.U32 R208, RZ, RZ, R78 ;  /* 0x000000ffffd07224 */ /* 0x000fe200078e004e */
[----:B------:R-:W-:Y:S01]  /*1f050*/  MOV R211, R117 ;  /* 0x0000007500d37202 */ /* 0x000fe20000000f00 */
[----:B------:R-:W-:-:S02]  /*1f060*/  IMAD.MOV.U32 R210, RZ, RZ, R3 ;  /* 0x000000ffffd27224 */ /* 0x000fc400078e0003 */
[----:B----4-:R-:W-:Y:S01]  /*1f070*/  HMMA.16816.F32 R204, R16, R52, R204 ;  /* 0x0000003410cc723c */ /* 0x010fe200000018cc */
[----:B------:R-:W-:Y:S02]  /*1f080*/  IMAD.MOV.U32 R219, RZ, RZ, R81 ;  /* 0x000000ffffdb7224 */ /* 0x000fe400078e0051 */
[----:B------:R-:W-:-:S03]  /*1f090*/  IMAD.MOV.U32 R209, RZ, RZ, R36 ;  /* 0x000000ffffd17224 */ /* 0x000fc600078e0024 */
[----:B------:R-:W-:Y:S06]  /*1f0a0*/  HMMA.16816.F32 R200, R16, R54, R200 ;  /* 0x0000003610c8723c */ /* 0x000fec00000018c8 */
[----:B-1----:R-:W-:Y:S06]  /*1f0b0*/  HMMA.16816.F32 R52, R12, R32, R224 ;  /* 0x000000200c34723c */ /* 0x002fec00000018e0 */
[----:B------:R-:W-:Y:S01]  /*1f0c0*/  HMMA.16816.F32 R24, R8, R46, R24 ;  /* 0x0000002e0818723c */ /* 0x000fe20000001818 */
[----:B------:R-:W-:-:S02]  /*1f0d0*/  IMAD.MOV.U32 R226, RZ, RZ, R2 ;  /* 0x000000ffffe27224 */ /* 0x000fc400078e0002 */
[----:B------:R-:W-:Y:S01]  /*1f0e0*/  FMUL.FTZ R2, R48, R0 ;  /* 0x0000000030027220 */ /* 0x000fe20000410000 */
[----:B------:R-:W-:Y:S01]  /*1f0f0*/  MOV R224, R74 ;  /* 0x0000004a00e07202 */ /* 0x000fe20000000f00 */
[----:B------:R-:W-:Y:S02]  /*1f100*/  IMAD.MOV.U32 R225, RZ, RZ, R75 ;  /* 0x000000ffffe17224 */ /* 0x000fe400078e004b */
[C---:B------:R-:W-:Y:S06]  /*1f110*/  HMMA.16816.F32 R72, R12.reuse, R28, R96 ;  /* 0x0000001c0c48723c */ /* 0x040fec0000001860 */
[----:B------:R-:W-:Y:S01]  /*1f120*/  HMMA.16816.F32 R56, R12, R34, R100 ;  /* 0x000000220c38723c */ /* 0x000fe20000001864 */
[----:B------:R-:W-:Y:S01]  /*1f130*/  IMAD.MOV.U32 R97, RZ, RZ, R109 ;  /* 0x000000ffff617224 */ /* 0x000fe200078e006d */
[----:B------:R-:W-:Y:S01]  /*1f140*/  MOV R98, R79 ;  /* 0x0000004f00627202 */ /* 0x000fe20000000f00 */
[----:B------:R1:W-:Y:S01]  /*1f150*/  MUFU.TANH R109, R2 ;  /* 0x00000002006d7308 */ /* 0x0003e20000002400 */
[----:B------:R-:W-:-:S02]  /*1f160*/  IMAD.MOV.U32 R99, RZ, RZ, R77 ;  /* 0x000000ffff637224 */ /* 0x000fc400078e004d */
[----:B------:R-:W-:Y:S01]  /*1f170*/  HMMA.16816.F32 R76, R12, R30, R88 ;  /* 0x0000001e0c4c723c */ /* 0x000fe20000001858 */
[----:B------:R-:W-:Y:S01]  /*1f180*/  IMAD.MOV.U32 R103, RZ, RZ, R85 ;  /* 0x000000ffff677224 */ /* 0x000fe200078e0055 */
[----:B------:R-:W3:Y:S01]  /*1f190*/  LDSM.16.M88.4 R28, [R182+0x1000] ;  /* 0x00100000b61c783b */ /* 0x000ee20000000200 */
[----:B------:R-:W-:Y:S01]  /*1f1a0*/  IMAD.MOV.U32 R100, RZ, RZ, R80 ;  /* 0x000000ffff647224 */ /* 0x000fe200078e0050 */
[----:B------:R-:W-:Y:S01]  /*1f1b0*/  MOV R101, R83 ;  /* 0x0000005300657202 */ /* 0x000fe20000000f00 */
        /* <DEDUP_REMOVED lines=8> */
[----:B------:R-:W-:-:S02]  /*1f240*/  IMAD.MOV.U32 R86, RZ, RZ, R6 ;  /* 0x000000ffff567224 */ /* 0x000fc400078e0006 */
[----:B-1----:R-:W-:-:S04]  /*1f250*/  FMUL.FTZ R2, R49, R0 ;  /* 0x0000000031027220 */ /* 0x002fc80000410000 */
[----:B------:R1:W-:Y:S01]  /*1f260*/  MUFU.TANH R218, R2 ;  /* 0x0000000200da7308 */ /* 0x0003e20000002400 */
[----:B------:R-:W-:Y:S07]  /*1f270*/  HMMA.16816.F32 R80, R12, R64, R92 ;  /* 0x000000400c50723c */ /* 0x000fee000000185c */
[----:B------:R-:W-:Y:S02]  /*1f280*/  IMAD.MOV.U32 R95, RZ, RZ, R98 ;  /* 0x000000ffff5f7224 */ /* 0x000fe400078e0062 */
[----:B------:R-:W-:-:S02]  /*1f290*/  IMAD.MOV.U32 R98, RZ, RZ, R135 ;  /* 0x000000ffff627224 */ /* 0x000fc400078e0087 */
[----:B------:R-:W-:Y:S02]  /*1f2a0*/  IMAD.MOV.U32 R92, RZ, RZ, R226 ;  /* 0x000000ffff5c7224 */ /* 0x000fe400078e00e2 */
[----:B------:R-:W-:Y:S02]  /*1f2b0*/  IMAD.MOV.U32 R93, RZ, RZ, R99 ;  /* 0x000000ffff5d7224 */ /* 0x000fe400078e0063 */
[----:B------:R-:W-:Y:S02]  /*1f2c0*/  IMAD.MOV.U32 R99, RZ, RZ, R209 ;  /* 0x000000ffff637224 */ /* 0x000fe400078e00d1 */
[----:B-1----:R-:W-:-:S04]  /*1f2d0*/  FMUL.FTZ R2, R50, R0 ;  /* 0x0000000032027220 */ /* 0x002fc80000410000 */
[----:B------:R1:W-:Y:S01]  /*1f2e0*/  MUFU.TANH R85, R2 ;  /* 0x0000000200557308 */ /* 0x0003e20000002400 */
[----:B---3--:R-:W-:Y:S01]  /*1f2f0*/  HMMA.16816.F32 R40, R8, R30, R56 ;  /* 0x0000001e0828723c */ /* 0x008fe20000001838 */
[----:B-1----:R-:W-:-:S06]  /*1f300*/  FMUL.FTZ R2, R51, R0 ;  /* 0x0000000033027220 */ /* 0x002fcc0000410000 */
[----:B------:R1:W-:Y:S02]  /*1f310*/  MUFU.TANH R3, R2 ;  /* 0x0000000200037308 */ /* 0x0003e40000002400 */
[----:B-1----:R-:W-:-:S06]  /*1f320*/  FMUL.FTZ R2, R24, R0 ;  /* 0x0000000018027220 */ /* 0x002fcc0000410000 */
[----:B------:R1:W-:Y:S02]  /*1f330*/  MUFU.TANH R117, R2 ;  /* 0x0000000200757308 */ /* 0x0003e40000002400 */
[----:B-1----:R-:W-:-:S06]  /*1f340*/  FMUL.FTZ R2, R25, R0 ;  /* 0x0000000019027220 */ /* 0x002fcc0000410000 */
[----:B------:R1:W-:Y:S02]  /*1f350*/  MUFU.TANH R227, R2 ;  /* 0x0000000200e37308 */ /* 0x0003e40000002400 */
[----:B-1----:R-:W-:-:S06]  /*1f360*/  FMUL.FTZ R2, R26, R0 ;  /* 0x000000001a027220 */ /* 0x002fcc0000410000 */
[----:B------:R1:W-:Y:S02]  /*1f370*/  MUFU.TANH R216, R2 ;  /* 0x0000000200d87308 */ /* 0x0003e40000002400 */
[----:B-1----:R-:W-:Y:S02]  /*1f380*/  FMUL.FTZ R2, R27, R0 ;  /* 0x000000001b027220 */ /* 0x002fe40000410000 */
[----:B------:R-:W-:Y:S01]  /*1f390*/  HMMA.16816.F32 R24, R8, R28, R52 ;  /* 0x0000001c0818723c */ /* 0x000fe20000001834 */
[----:B------:R-:W1:Y:S03]  /*1f3a0*/  LDSM.16.M88.4 R28, [R182+0x1800] ;  /* 0x00180000b61c783b */ /* 0x000e660000000200 */
[----:B------:R2:W-:Y:S02]  /*1f3b0*/  MUFU.TANH R223, R2 ;  /* 0x0000000200df7308 */ /* 0x0005e40000002400 */
[----:B------:R-:W-:Y:S07]  /*1f3c0*/  HMMA.16816.F32 R52, R12, R66, R120 ;  /* 0x000000420c34723c */ /* 0x000fee0000001878 */
[----:B------:R-:W-:Y:S01]  /*1f3d0*/  IMAD.MOV.U32 R121, RZ, RZ, R93 ;  /* 0x000000ffff797224 */ /* 0x000fe200078e005d */
[----:B------:R-:W-:Y:S01]  /*1f3e0*/  MOV R120, R38 ;  /* 0x0000002600787202 */ /* 0x000fe20000000f00 */
[----:B------:R-:W-:-:S02]  /*1f3f0*/  IMAD.MOV.U32 R93, RZ, RZ, R39 ;  /* 0x000000ffff5d7224 */ /* 0x000fc400078e0027 */
[----:B--2---:R-:W-:-:S04]  /*1f400*/  FMUL.FTZ R2, R32, R0 ;  /* 0x0000000020027220 */ /* 0x004fc80000410000 */
[----:B------:R2:W-:Y:S02]  /*1f410*/  MUFU.TANH R217, R2 ;  /* 0x0000000200d97308 */ /* 0x0005e40000002400 */
[----:B--2---:R-:W-:Y:S01]  /*1f420*/  FMUL.FTZ R2, R33, R0 ;  /* 0x0000000021027220 */ /* 0x004fe20000410000 */
[C---:B-1----:R-:W-:Y:S05]  /*1f430*/  HMMA.16816.F32 R48, R8.reuse, R28, R72 ;  /* 0x0000001c0830723c */ /* 0x042fea0000001848 */
[----:B------:R1:W2:Y:S01]  /*1f440*/  MUFU.TANH R94, R2 ;  /* 0x00000002005e7308 */ /* 0x0002a20000002400 */
[----:B------:R-:W-:Y:S01]  /*1f450*/  HMMA.16816.F32 R56, R8, R30, R76 ;  /* 0x0000001e0838723c */ /* 0x000fe2000000184c */
[----:B------:R-:W-:Y:S01]  /*1f460*/  LDSM.16.M88.4 R28, [R182+0x2800] ;  /* 0x00280000b61c783b */ /* 0x000fe20000000200 */
[----:B------:R-:W-:Y:S01]  /*1f470*/  IMAD.MOV.U32 R74, RZ, RZ, R95 ;  /* 0x000000ffff4a7224 */ /* 0x000fe200078e005f */
[----:B------:R-:W-:Y:S01]  /*1f480*/  MOV R95, R225 ;  /* 0x000000e1005f7202 */ /* 0x000fe20000000f00 */
[----:B------:R-:W-:-:S02]  /*1f490*/  IMAD.MOV.U32 R75, RZ, RZ, R208 ;  /* 0x000000ffff4b7224 */ /* 0x000fc400078e00d0 */
[----:B------:R-:W-:Y:S02]  /*1f4a0*/  IMAD.MOV.U32 R73, RZ, RZ, R102 ;  /* 0x000000ffff497224 */ /* 0x000fe400078e0066 */
[----:B------:R-:W-:Y:S02]  /*1f4b0*/  IMAD.MOV.U32 R76, RZ, RZ, R121 ;  /* 0x000000ffff4c7224 */ /* 0x000fe400078e0079 */
[----:B------:R-:W-:Y:S02]  /*1f4c0*/  IMAD.MOV.U32 R78, RZ, RZ, R75 ;  /* 0x000000ffff4e7224 */ /* 0x000fe400078e004b */
[----:B------:R-:W-:Y:S01]  /*1f4d0*/  IMAD.MOV.U32 R79, RZ, RZ, R101 ;  /* 0x000000ffff4f7224 */ /* 0x000fe200078e0065 */
[----:B------:R-:W-:Y:S01]  /*1f4e0*/  MOV R101, R236 ;  /* 0x000000ec00657202 */ /* 0x000fe20000000f00 */
[----:B-1----:R-:W-:Y:S01]  /*1f4f0*/  FMUL.FTZ R2, R34, R0 ;  /* 0x0000000022027220 */ /* 0x002fe20000410000 */
[----:B------:R-:W-:Y:S02]  /*1f500*/  IMAD.MOV.U32 R77, RZ, RZ, R120 ;  /* 0x000000ffff4d7224 */ /* 0x000fe400078e0078 */
[----:B------:R-:W-:Y:S01]  /*1f510*/  IMAD.MOV.U32 R120, RZ, RZ, R21 ;  /* 0x000000ffff787224 */ /* 0x000fe200078e0015 */
[----:B------:R1:W-:Y:S01]  /*1f520*/  MUFU.TANH R212, R2 ;  /* 0x0000000200d47308 */ /* 0x0003e20000002400 */
[----:B------:R-:W-:-:S02]  /*1f530*/  IMAD.MOV.U32 R102, RZ, RZ, R242 ;  /* 0x000000ffff667224 */ /* 0x000fc400078e00f2 */
[----:B------:R-:W-:Y:S02]  /*1f540*/  IMAD.MOV.U32 R121, RZ, RZ, R20 ;  /* 0x000000ffff797224 */ /* 0x000fe400078e0014 */
[-C--:B-1----:R-:W-:Y:S02]  /*1f550*/  FMUL.FTZ R2, R35, R0.reuse ;  /* 0x0000000023027220 */ /* 0x082fe40000410000 */
[----:B------:R1:W3:Y:S02]  /*1f560*/  LDSM.16.M88.4 R32, [R97] ;  /* 0x000000006120783b */ /* 0x0002e40000000200 */
[----:B------:R4:W-:Y:S02]  /*1f570*/  MUFU.TANH R84, R2 ;  /* 0x0000000200547308 */ /* 0x0009e40000002400 */
[----:B----4-:R-:W-:-:S06]  /*1f580*/  FMUL.FTZ R2, R44, R0 ;  /* 0x000000002c027220 */ /* 0x010fcc0000410000 */
[----:B------:R4:W-:Y:S01]  /*1f590*/  MUFU.TANH R214, R2 ;  /* 0x0000000200d67308 */ /* 0x0009e20000002400 */
[----:B-1----:R-:W-:-:S04]  /*1f5a0*/  IMAD.MOV.U32 R97, RZ, RZ, R221 ;  /* 0x000000ffff617224 */ /* 0x002fc800078e00dd */
[----:B------:R-:W-:Y:S01]  /*1f5b0*/  IMAD.MOV.U32 R88, RZ, RZ, R97 ;  /* 0x000000ffff587224 */ /* 0x000fe200078e0061 */
[----:B------:R-:W-:Y:S01]  /*1f5c0*/  MOV R97, R211 ;  /* 0x000000d300617202 */ /* 0x000fe20000000f00 */
[----:B----4-:R-:W-:Y:S01]  /*1f5d0*/  FMUL.FTZ R2, R45, R0 ;  /* 0x000000002d027220 */ /* 0x010fe20000410000 */
[----:B---3--:R-:W-:Y:S03]  /*1f5e0*/  HMMA.16816.F32 R64, R12, R34, R112 ;  /* 0x000000220c40723c */ /* 0x008fe60000001870 */
[----:B------:R1:W3:Y:S04]  /*1f5f0*/  MUFU.TANH R91, R2 ;  /* 0x00000002005b7308 */ /* 0x0002e80000002400 */
[----:B------:R-:W-:-:S02]  /*1f600*/  IMAD.MOV.U32 R115, RZ, RZ, R78 ;  /* 0x000000ffff737224 */ /* 0x000fc400078e004e */
[----:B------:R-:W-:Y:S02]  /*1f610*/  IMAD.MOV.U32 R113, RZ, RZ, R77 ;  /* 0x000000ffff717224 */ /* 0x000fe400078e004d */
[----:B--2---:R-:W-:Y:S02]  /*1f620*/  IMAD.MOV.U32 R77, RZ, RZ, R94 ;  /* 0x000000ffff4d7224 */ /* 0x004fe400078e005e */
[----:B------:R-:W-:Y:S02]  /*1f630*/  IMAD.MOV.U32 R94, RZ, RZ, R88 ;  /* 0x000000ffff5e7224 */ /* 0x000fe400078e0058 */
[----:B------:R-:W-:Y:S02]  /*1f640*/  IMAD.MOV.U32 R88, RZ, RZ, R142 ;  /* 0x000000ffff587224 */ /* 0x000fe400078e008e */
[----:B------:R2:W5:Y:S01]  /*1f650*/  LDL.LU R142, [R1+0x184] ;  /* 0x00018400018e7983 */ /* 0x0005620000300800 */
[----:B-1----:R-:W-:Y:S01]  /*1f660*/  FMUL.FTZ R2, R46, R0 ;  /* 0x000000002e027220 */ /* 0x002fe20000410000 */
[----:B---3--:R-:W-:-:S03]  /*1f670*/  IMAD.MOV.U32 R78, RZ, RZ, R91 ;  /* 0x000000ffff4e7224 */ /* 0x008fc600078e005b */
[----:B------:R1:W-:Y:S02]  /*1f680*/  MUFU.TANH R213, R2 ;  /* 0x0000000200d57308 */ /* 0x0003e40000002400 */
[----:B-1----:R-:W-:Y:S02]  /*1f690*/  FMUL.FTZ R2, R47, R0 ;  /* 0x000000002f027220 */ /* 0x002fe40000410000 */
[----:B------:R-:W-:Y:S04]  /*1f6a0*/  HMMA.16816.F32 R44, R12, R32, R124 ;  /* 0x000000200c2c723c */ /* 0x000fe8000000187c */
[----:B------:R1:W-:Y:S03]  /*1f6b0*/  MUFU.TANH R36, R2 ;  /* 0x0000000200247308 */ /* 0x0003e60000002400 */
[----:B------:R-:W-:Y:S01]  /*1f6c0*/  MOV R125, R76 ;  /* 0x0000004c007d7202 */ /* 0x000fe20000000f00 */
[----:B------:R-:W-:Y:S01]  /*1f6d0*/  IMAD.MOV.U32 R91, RZ, RZ, R139 ;  /* 0x000000ffff5b7224 */ /* 0x000fe200078e008b */
[----:B------:R-:W-:Y:S01]  /*1f6e0*/  MOV R76, R93 ;  /* 0x0000005d004c7202 */ /* 0x000fe20000000f00 */
[----:B------:R-:W-:-:S02]  /*1f6f0*/  IMAD.MOV.U32 R93, RZ, RZ, R95 ;  /* 0x000000ffff5d7224 */ /* 0x000fc400078e005f */
[----:B------:R-:W-:Y:S02]  /*1f700*/  IMAD.MOV.U32 R127, RZ, RZ, R188 ;  /* 0x000000ffff7f7224 */ /* 0x000fe400078e00bc */
[----:B-1----:R-:W-:-:S04]  /*1f710*/  FMUL.FTZ R2, R24, R0 ;  /* 0x0000000018027220 */ /* 0x002fc80000410000 */
[----:B------:R1:W-:Y:S02]  /*1f720*/  MUFU.TANH R215, R2 ;  /* 0x0000000200d77308 */ /* 0x0003e40000002400 */
[----:B-1----:R-:W-:-:S06]  /*1f730*/  FMUL.FTZ R2, R25, R0 ;  /* 0x0000000019027220 */ /* 0x002fcc0000410000 */
[----:B------:R1:W3:Y:S02]  /*1f740*/  MUFU.TANH R222, R2 ;  /* 0x0000000200de7308 */ /* 0x0002e40000002400 */
[----:B-1----:R-:W-:-:S06]  /*1f750*/  FMUL.FTZ R2, R26, R0 ;  /* 0x000000001a027220 */ /* 0x002fcc0000410000 */
[----:B------:R1:W-:Y:S02]  /*1f760*/  MUFU.TANH R71, R2 ;  /* 0x0000000200477308 */ /* 0x0003e40000002400 */
[-C--:B-1----:R-:W-:Y:S02]  /*1f770*/  FMUL.FTZ R2, R27, R0.reuse ;  /* 0x000000001b027220 */ /* 0x082fe40000410000 */
[----:B------:R-:W1:Y:S04]  /*1f780*/  LDSM.16.M88.4 R24, [R182+0x2000] ;  /* 0x00200000b618783b */ /* 0x000e680000000200 */
[----:B------:R4:W-:Y:S02]  /*1f790*/  MUFU.TANH R221, R2 ;  /* 0x0000000200dd7308 */ /* 0x0009e40000002400 */
[----:B----4-:R-:W-:-:S06]  /*1f7a0*/  FMUL.FTZ R2, R40, R0 ;  /* 0x0000000028027220 */ /* 0x010fcc0000410000 */
[----:B------:R4:W-:Y:S02]  /*1f7b0*/  MUFU.TANH R70, R2 ;  /* 0x0000000200467308 */ /* 0x0009e40000002400 */
[-C--:B----4-:R-:W-:Y:S01]  /*1f7c0*/  FMUL.FTZ R2, R41, R0.reuse ;  /* 0x0000000029027220 */ /* 0x090fe20000410000 */
[C---:B-1----:R-:W-:Y:S05]  /*1f7d0*/  HMMA.16816.F32 R32, R8.reuse, R24, R80 ;  /* 0x000000180820723c */ /* 0x042fea0000001850 */
[----:B------:R1:W-:Y:S01]  /*1f7e0*/  MUFU.TANH R224, R2 ;  /* 0x0000000200e07308 */ /* 0x0003e20000002400 */
[C---:B------:R-:W-:Y:S06]  /*1f7f0*/  HMMA.16816.F32 R52, R8.reuse, R26, R52 ;  /* 0x0000001a0834723c */ /* 0x040fec0000001834 */
[----:B------:R-:W-:Y:S01]  /*1f800*/  HMMA.16816.F32 R24, R8, R28, R44 ;  /* 0x0000001c0818723c */ /* 0x000fe2000000182c */
[----:B------:R4:W-:Y:S01]  /*1f810*/  LDSM.16.M88.4 R44, [R74] ;  /* 0x000000004a2c783b */ /* 0x0009e20000000200 */
[----:B-1----:R-:W-:-:S04]  /*1f820*/  FMUL.FTZ R2, R42, R0 ;  /* 0x000000002a027220 */ /* 0x002fc80000410000 */
[----:B------:R1:W-:Y:S01]  /*1f830*/  MUFU.TANH R69, R2 ;  /* 0x0000000200457308 */ /* 0x0003e20000002400 */
[----:B----4-:R-:W-:Y:S01]  /*1f840*/  MOV R74, R103 ;  /* 0x00000067004a7202 */ /* 0x010fe20000000f00 */
[----:B------:R-:W-:Y:S02]  /*1f850*/  IMAD.MOV.U32 R103, RZ, RZ, R238 ;  /* 0x000000ffff677224 */ /* 0x000fe400078e00ee */
[-C--:B-1----:R-:W-:Y:S02]  /*1f860*/  FMUL.FTZ R2, R43, R0.reuse ;  /* 0x000000002b027220 */ /* 0x082fe40000410000 */
[----:B------:R1:W4:Y:S02]  /*1f870*/  LDSM.16.M88.4 R40, [R89] ;  /* 0x000000005928783b */ /* 0x0003240000000200 */
[----:B------:R2:W-:Y:S02]  /*1f880*/  MUFU.TANH R123, R2 ;  /* 0x00000002007b7308 */ /* 0x0005e40000002400 */
[----:B--2---:R-:W-:-:S06]  /*1f890*/  FMUL.FTZ R2, R48, R0 ;  /* 0x0000000030027220 */ /* 0x004fcc0000410000 */
[----:B------:R2:W-:Y:S01]  /*1f8a0*/  MUFU.TANH R134, R2 ;  /* 0x0000000200867308 */ /* 0x0005e20000002400 */
[----:B-1----:R-:W-:Y:S01]  /*1f8b0*/  IMAD.MOV.U32 R89, RZ, RZ, R90 ;  /* 0x000000ffff597224 */ /* 0x002fe200078e005a */
[----:B------:R-:W-:Y:S02]  /*1f8c0*/  MOV R90, R96 ;  /* 0x00000060005a7202 */ /* 0x000fe40000000f00 */
[----:B------:R-:W-:Y:S01]  /*1f8d0*/  MOV R96, R100 ;  /* 0x0000006400607202 */ /* 0x000fe20000000f00 */
[----:B------:R-:W-:Y:S01]  /*1f8e0*/  IMAD.MOV.U32 R100, RZ, RZ, R210 ;  /* 0x000000ffff647224 */ /* 0x000fe200078e00d2 */
[----:B------:R-:W-:Y:S02]  /*1f8f0*/  MOV R95, R89 ;  /* 0x00000059005f7202 */ /* 0x000fe40000000f00 */
[----:B------:R-:W-:Y:S01]  /*1f900*/  MOV R75, R96 ;  /* 0x00000060004b7202 */ /* 0x000fe20000000f00 */
[----:B------:R-:W-:Y:S02]  /*1f910*/  IMAD.MOV.U32 R96, RZ, RZ, R100 ;  /* 0x000000ffff607224 */ /* 0x000fe400078e0064 */
[-C--:B--2---:R-:W-:Y:S01]  /*1f920*/  FMUL.FTZ R2, R49, R0.reuse ;  /* 0x0000000031027220 */ /* 0x084fe20000410000 */
[----:B----4-:R-:W-:Y:S01]  /*1f930*/  HMMA.16816.F32 R60, R12, R42, R104 ;  /* 0x0000002a0c3c723c */ /* 0x010fe20000001868 */
[----:B------:R-:W-:Y:S01]  /*1f940*/  MOV R89, R141 ;  /* 0x0000008d00597202 */ /* 0x000fe20000000f00 */
[----:B------:R-:W-:Y:S01]  /*1f950*/  IMAD.MOV.U32 R100, RZ, RZ, R237 ;  /* 0x000000ffff647224 */ /* 0x000fe200078e00ed */
[----:B------:R1:W2:Y:S01]  /*1f960*/  MUFU.TANH R6, R2 ;  /* 0x0000000200067308 */ /* 0x0002a20000002400 */
[----:B------:R4:W5:Y:S01]  /*1f970*/  LDL.LU R141, [R1+0x180] ;  /* 0x00018000018d7983 */ /* 0x0009620000300800 */
[----:B-1----:R-:W-:-:S06]  /*1f980*/  FMUL.FTZ R2, R50, R0 ;  /* 0x0000000032027220 */ /* 0x002fcc0000410000 */
[----:B------:R1:W-:Y:S02]  /*1f990*/  MUFU.TANH R68, R2 ;  /* 0x0000000200447308 */ /* 0x0003e40000002400 */
[-C--:B-1----:R-:W-:Y:S02]  /*1f9a0*/  FMUL.FTZ R2, R51, R0.reuse ;  /* 0x0000000033027220 */ /* 0x082fe40000410000 */
[----:B------:R-:W-:Y:S01]  /*1f9b0*/  HMMA.16816.F32 R48, R8, R30, R64 ;  /* 0x0000001e0830723c */ /* 0x000fe20000001840 */
[----:B------:R-:W1:Y:S03]  /*1f9c0*/  LDSM.16.M88.4 R28, [R182+0x3000] ;  /* 0x00300000b61c783b */ /* 0x000e660000000200 */
[----:B------:R3:W-:Y:S01]  /*1f9d0*/  MUFU.TANH R112, R2 ;  /* 0x0000000200707308 */ /* 0x0007e20000002400 */
[----:B------:R-:W-:Y:S02]  /*1f9e0*/  IMAD.MOV.U32 R105, RZ, RZ, R79 ;  /* 0x000000ffff697224 */ /* 0x000fe400078e004f */
[----:B------:R-:W-:Y:S01]  /*1f9f0*/  IMAD.MOV.U32 R106, RZ, RZ, R76 ;  /* 0x000000ffff6a7224 */ /* 0x000fe200078e004c */
[----:B------:R-:W-:Y:S01]  /*1fa00*/  LDSM.16.M88.4 R64, [R108+0x9000] ;  /* 0x009000006c40783b */ /* 0x000fe20000000200 */
[----:B---3--:R-:W-:-:S04]  /*1fa10*/  FMUL.FTZ R2, R56, R0 ;  /* 0x0000000038027220 */ /* 0x008fc80000410000 */
[----:B------:R3:W-:Y:S02]  /*1fa20*/  MUFU.TANH R135, R2 ;  /* 0x0000000200877308 */ /* 0x0007e40000002400 */
[-C--:B---3--:R-:W-:Y:S01]  /*1fa30*/  FMUL.FTZ R2, R57, R0.reuse ;  /* 0x0000000039027220 */ /* 0x088fe20000410000 */
[----:B------:R-:W-:Y:S01]  /*1fa40*/  IMAD.MOV.U32 R104, RZ, RZ, R74 ;  /* 0x000000ffff687224 */ /* 0x000fe200078e004a */
[----:B-1----:R-:W-:Y:S04]  /*1fa50*/  HMMA.16816.F32 R60, R8, R30, R60 ;  /* 0x0000001e083c723c */ /* 0x002fe8000000183c */
[----:B------:R1:W-:Y:S02]  /*1fa60*/  MUFU.TANH R82, R2 ;  /* 0x0000000200527308 */ /* 0x0003e40000002400 */
[----:B-1----:R-:W-:-:S06]  /*1fa70*/  FMUL.FTZ R2, R58, R0 ;  /* 0x000000003a027220 */ /* 0x002fcc0000410000 */
[----:B------:R1:W-:Y:S02]  /*1fa80*/  MUFU.TANH R210, R2 ;  /* 0x0000000200d27308 */ /* 0x0003e40000002400 */
[-C--:B-1----:R-:W-:Y:S02]  /*1fa90*/  FMUL.FTZ R2, R59, R0.reuse ;  /* 0x000000003b027220 */ /* 0x082fe40000410000 */
[----:B------:R-:W-:Y:S01]  /*1faa0*/  HMMA.16816.F32 R56, R12, R40, R128 ;  /* 0x000000280c38723c */ /* 0x000fe20000001880 */
[----:B------:R1:W3:Y:S03]  /*1fab0*/  LDSM.16.M88.4 R40, [R92] ;  /* 0x000000005c28783b */ /* 0x0002e60000000200 */
[----:B------:R2:W-:Y:S02]  /*1fac0*/  MUFU.TANH R114, R2 ;  /* 0x0000000200727308 */ /* 0x0005e40000002400 */
[----:B--2---:R-:W-:-:S06]  /*1fad0*/  FMUL.FTZ R2, R32, R0 ;  /* 0x0000000020027220 */ /* 0x004fcc0000410000 */
[----:B------:R2:W-:Y:S01]  /*1fae0*/  MUFU.TANH R211, R2 ;  /* 0x0000000200d37308 */ /* 0x0005e20000002400 */
[----:B-1----:R-:W-:Y:S01]  /*1faf0*/  IMAD.MOV.U32 R92, RZ, RZ, R252 ;  /* 0x000000ffff5c7224 */ /* 0x002fe200078e00fc */
[----:B------:R-:W-:-:S03]  /*1fb00*/  MOV R128, R115 ;  /* 0x0000007300807202 */ /* 0x000fc60000000f00 */
[----:B------:R-:W-:Y:S02]  /*1fb10*/  IMAD.MOV.U32 R126, RZ, RZ, R92 ;  /* 0x000000ffff7e7224 */ /* 0x000fe400078e005c */
[----:B------:R-:W-:Y:S02]  /*1fb20*/  IMAD.MOV.U32 R92, RZ, RZ, R90 ;  /* 0x000000ffff5c7224 */ /* 0x000fe400078e005a */
[----:B--2---:R-:W-:-:S04]  /*1fb30*/  FMUL.FTZ R2, R33, R0 ;  /* 0x0000000021027220 */ /* 0x004fc80000410000 */
[----:B------:R1:W-:Y:S02]  /*1fb40*/  MUFU.TANH R226, R2 ;  /* 0x0000000200e27308 */ /* 0x0003e40000002400 */
[----:B-1----:R-:W-:-:S06]  /*1fb50*/  FMUL.FTZ R2, R34, R0 ;  /* 0x0000000022027220 */ /* 0x002fcc0000410000 */
[----:B------:R1:W-:Y:S02]  /*1fb60*/  MUFU.TANH R209, R2 ;  /* 0x0000000200d17308 */ /* 0x0003e40000002400 */
[-C--:B-1----:R-:W-:Y:S01]  /*1fb70*/  FMUL.FTZ R2, R35, R0.reuse ;  /* 0x0000000023027220 */ /* 0x082fe20000410000 */
[----:B------:R-:W-:Y:S01]  /*1fb80*/  IMAD.MOV.U32 R129, RZ, RZ, R126 ;  /* 0x000000ffff817224 */ /* 0x000fe200078e007e */
[----:B------:R-:W1:Y:S04]  /*1fb90*/  LDSM.16.M88.4 R32, [R182+0x3800] ;  /* 0x00380000b620783b */ /* 0x000e680000000200 */
[----:B------:R2:W-:Y:S02]  /*1fba0*/  MUFU.TANH R225, R2 ;  /* 0x0000000200e17308 */ /* 0x0005e40000002400 */
[----:B--2---:R-:W-:-:S06]  /*1fbb0*/  FMUL.FTZ R2, R52, R0 ;  /* 0x0000000034027220 */ /* 0x004fcc0000410000 */
[----:B------:R2:W-:Y:S02]  /*1fbc0*/  MUFU.TANH R39, R2 ;  /* 0x0000000200277308 */ /* 0x0005e40000002400 */
[----:B--2---:R-:W-:-:S06]  /*1fbd0*/  FMUL.FTZ R2, R53, R0 ;  /* 0x0000000035027220 */ /* 0x004fcc0000410000 */
[----:B------:R2:W-:Y:S02]  /*1fbe0*/  MUFU.TANH R72, R2 ;  /* 0x0000000200487308 */ /* 0x0005e40000002400 */
[----:B--2---:R-:W-:-:S06]  /*1fbf0*/  FMUL.FTZ R2, R54, R0 ;  /* 0x0000000036027220 */ /* 0x004fcc0000410000 */
[----:B------:R2:W-:Y:S02]  /*1fc00*/  MUFU.TANH R38, R2 ;  /* 0x0000000200267308 */ /* 0x0005e40000002400 */
[-C--:B--2---:R-:W-:Y:S02]  /*1fc10*/  FMUL.FTZ R2, R55, R0.reuse ;  /* 0x0000000037027220 */ /* 0x084fe40000410000 */
[----:B---3--:R-:W-:Y:S04]  /*1fc20*/  HMMA.16816.F32 R52, R12, R40, R196 ;  /* 0x000000280c34723c */ /* 0x008fe800000018c4 */
[----:B------:R2:W-:Y:S02]  /*1fc30*/  MUFU.TANH R80, R2 ;  /* 0x0000000200507308 */ /* 0x0005e40000002400 */
[----:B--2---:R-:W-:-:S06]  /*1fc40*/  FMUL.FTZ R2, R24, R0 ;  /* 0x0000000018027220 */ /* 0x004fcc0000410000 */
[----:B------:R2:W-:Y:S01]  /*1fc50*/  MUFU.TANH R208, R2 ;  /* 0x0000000200d07308 */ /* 0x0005e20000002400 */
[----:B------:R-:W-:Y:S01]  /*1fc60*/  IMAD.MOV.U32 R197, RZ, RZ, R106 ;  /* 0x000000ffffc57224 */ /* 0x000fe200078e006a */
[----:B------:R-:W-:Y:S01]  /*1fc70*/  MOV R199, R128 ;  /* 0x0000008000c77202 */ /* 0x000fe20000000f00 */
[----:B--2---:R-:W-:-:S05]  /*1fc80*/  FMUL.FTZ R2, R25, R0 ;  /* 0x0000000019027220 */ /* 0x004fca0000410000 */
[----:B------:R2:W3:Y:S01]  /*1fc90*/  MUFU.TANH R81, R2 ;  /* 0x0000000200517308 */ /* 0x0004e20000002400 */
[----:B------:R-:W-:Y:S01]  /*1fca0*/  IMAD.MOV.U32 R90, RZ, RZ, R140 ;  /* 0x000000ffff5a7224 */ /* 0x000fe200078e008c */
[----:B------:R-:W-:Y:S01]  /*1fcb0*/  MOV R106, R75 ;  /* 0x0000004b006a7202 */ /* 0x000fe20000000f00 */
[----:B------:R-:W-:Y:S01]  /*1fcc0*/  IMAD.MOV.U32 R107, RZ, RZ, R113 ;  /* 0x000000ffff6b7224 */ /* 0x000fe200078e0071 */
[----:B------:R4:W5:Y:S01]  /*1fcd0*/  LDL.LU R140, [R1+0x17c] ;  /* 0x00017c00018c7983 */ /* 0x0009620000300800 */
[----:B------:R-:W-:Y:S02]  /*1fce0*/  IMAD.MOV.U32 R115, RZ, RZ, R77 ;  /* 0x000000ffff737224 */ /* 0x000fe400078e004d */
[----:B--2---:R-:W-:Y:S01]  /*1fcf0*/  FMUL.FTZ R2, R26, R0 ;  /* 0x000000001a027220 */ /* 0x004fe20000410000 */
[----:B------:R4:W5:Y:S03]  /*1fd00*/  LDL.LU R139, [R1+0x178] ;  /* 0x00017800018b7983 */ /* 0x0009660000300800 */
[----:B------:R2:W4:Y:S01]  /*1fd10*/  MUFU.TANH R122, R2 ;  /* 0x00000002007a7308 */ /* 0x0005220000002400 */
[----:B------:R-:W-:-:S02]  /*1fd20*/  IMAD.MOV.U32 R77, RZ, RZ, R138 ;  /* 0x000000ffff4d7224 */ /* 0x000fc400078e008a */
[----:B------:R-:W-:Y:S01]  /*1fd30*/  IMAD.MOV.U32 R75, RZ, RZ, R118 ;  /* 0x000000ffff4b7224 */ /* 0x000fe200078e0076 */
[----:B------:R1:W5:Y:S01]  /*1fd40*/  LDL.LU R138, [R1+0x174] ;  /* 0x00017400018a7983 */ /* 0x0003620000300800 */
[----:B------:R-:W-:Y:S02]  /*1fd50*/  IMAD.MOV.U32 R198, RZ, RZ, R107 ;  /* 0x000000ffffc67224 */ /* 0x000fe400078e006b */
[----:B------:R-:W-:Y:S02]  /*1fd60*/  IMAD.MOV.U32 R107, RZ, RZ, R219 ;  /* 0x000000ffff6b7224 */ /* 0x000fe400078e00db */
[----:B--2---:R-:W-:Y:S02]  /*1fd70*/  FMUL.FTZ R2, R27, R0 ;  /* 0x000000001b027220 */ /* 0x004fe40000410000 */
[----:B------:R-:W-:Y:S01]  /*1fd80*/  HMMA.16816.F32 R24, R8, R28, R56 ;  /* 0x0000001c0818723c */ /* 0x000fe20000001838 */
[----:B------:R-:W-:Y:S01]  /*1fd90*/  MOV R219, R116 ;  /* 0x0000007400db7202 */ /* 0x000fe20000000f00 */
[----:B------:R2:W-:Y:S04]  /*1fda0*/  MUFU.TANH R252, R2 ;  /* 0x0000000200fc7308 */ /* 0x0005e80000002400 */
[C---:B------:R-:W-:Y:S06]  /*1fdb0*/  HMMA.16816.F32 R28, R12.reuse, R42, R228 ;  /* 0x0000002a0c1c723c */ /* 0x040fec00000018e4 */
[----:B------:R-:W-:Y:S01]  /*1fdc0*/  HMMA.16816.F32 R56, R12, R44, R168 ;  /* 0x0000002c0c38723c */ /* 0x000fe200000018a8 */
[----:B------:R-:W-:Y:S01]  /*1fdd0*/  MOV R231, R105 ;  /* 0x0000006900e77202 */ /* 0x000fe20000000f00 */
[----:B------:R-:W-:-:S04]  /*1fde0*/  IMAD.MOV.U32 R105, RZ, RZ, R125 ;  /* 0x000000ffff697224 */ /* 0x000fc800078e007d */
[----:B------:R-:W-:Y:S01]  /*1fdf0*/  HMMA.16816.F32 R44, R12, R46, R232 ;  /* 0x0000002e0c2c723c */ /* 0x000fe200000018e8 */
[----:B------:R-:W-:Y:S02]  /*1fe00*/  IMAD.MOV.U32 R171, RZ, RZ, R104 ;  /* 0x000000ffffab7224 */ /* 0x000fe400078e0068 */
[----:B--2---:R-:W-:Y:S01]  /*1fe10*/  FMUL.FTZ R2, R48, R0 ;  /* 0x0000000030027220 */ /* 0x004fe20000410000 */
[----:B------:R-:W-:Y:S01]  /*1fe20*/  IMAD.MOV.U32 R104, RZ, RZ, R129 ;  /* 0x000000ffff687224 */ /* 0x000fe200078e0081 */
[----:B------:R-:W-:Y:S01]  /*1fe30*/  MOV R129, R137 ;  /* 0x0000008900817202 */ /* 0x000fe20000000f00 */
[----:B------:R-:W-:Y:S01]  /*1fe40*/  IMAD.MOV.U32 R169, RZ, RZ, R231 ;  /* 0x000000ffffa97224 */ /* 0x000fe200078e00e7 */
[----:B------:R2:W5:Y:S01]  /*1fe50*/  LDL.LU R137, [R1+0x170] ;  /* 0x0001700001897983 */ /* 0x0005620000300800 */
[----:B------:R-:W-:Y:S01]  /*1fe60*/  IMAD.MOV.U32 R125, RZ, RZ, R136 ;  /* 0x000000ffff7d7224 */ /* 0x000fe200078e0088 */
[----:B------:R3:W2:Y:S01]  /*1fe70*/  MUFU.TANH R21, R2 ;  /* 0x0000000200157308 */ /* 0x0006a20000002400 */
[----:B------:R-:W-:Y:S01]  /*1fe80*/  IMAD.MOV.U32 R231, RZ, RZ, R199 ;  /* 0x000000ffffe77224 */ /* 0x000fe200078e00c7 */
[----:B------:R2:W5:Y:S01]  /*1fe90*/  LDL.LU R136, [R1+0x16c] ;  /* 0x00016c0001887983 */ /* 0x0005620000300800 */
[----:B------:R-:W-:Y:S01]  /*1fea0*/  IMAD.MOV.U32 R199, RZ, RZ, R106 ;  /* 0x000000ffffc77224 */ /* 0x000fe200078e006a */
[----:B-1----:R-:W-:Y:S01]  /*1feb0*/  HMMA.16816.F32 R40, R8, R34, R28 ;  /* 0x000000220828723c */ /* 0x002fe2000000181c */
[----:B------:R-:W-:Y:S01]  /*1fec0*/  IMAD.MOV.U32 R106, RZ, RZ, R129 ;  /* 0x000000ffff6a7224 */ /* 0x000fe200078e0081 */
[----:B------:R1:W5:Y:S01]  /*1fed0*/  LDL.LU R118, [R1+0x168] ;  /* 0x0001680001767983 */ /* 0x0003620000300800 */
[----:B------:R-:W-:-:S03]  /*1fee0*/  IMAD.MOV.U32 R129, RZ, RZ, R75 ;  /* 0x000000ffff817224 */ /* 0x000fc600078e004b */
[----:B------:R1:W5:Y:S04]  /*1fef0*/  LDL.LU R116, [R1+0x164] ;  /* 0x0001640001747983 */ /* 0x0003680000300800 */
[----:B------:R-:W4:Y:S01]  /*1ff00*/  LDL.LU R75, [R1+0xe8] ;  /* 0x0000e800014b7983 */ /* 0x000f220000300800 */
[----:B---3--:R-:W-:-:S04]  /*1ff10*/  FMUL.FTZ R2, R49, R0 ;  /* 0x0000000031027220 */ /* 0x008fc80000410000 */
[----:B------:R3:W-:Y:S02]  /*1ff20*/  MUFU.TANH R242, R2 ;  /* 0x0000000200f27308 */ /* 0x0007e40000002400 */
[----:B---3--:R-:W-:-:S06]  /*1ff30*/  FMUL.FTZ R2, R50, R0 ;  /* 0x0000000032027220 */ /* 0x008fcc0000410000 */
[----:B------:R3:W1:Y:S02]  /*1ff40*/  MUFU.TANH R124, R2 ;  /* 0x00000002007c7308 */ /* 0x0006640000002400 */
[-C--:B---3--:R-:W-:Y:S02]  /*1ff50*/  FMUL.FTZ R2, R51, R0.reuse ;  /* 0x0000000033027220 */ /* 0x088fe40000410000 */
[----:B------:R-:W3:Y:S04]  /*1ff60*/  LDSM.16.M88.4 R48, [R182+0x4000] ;  /* 0x00400000b630783b */ /* 0x000ee80000000200 */
[----:B------:R2:W-:Y:S02]  /*1ff70*/  MUFU.TANH R238, R2 ;  /* 0x0000000200ee7308 */ /* 0x0005e40000002400 */
[----:B--2---:R-:W-:-:S06]  /*1ff80*/  FMUL.FTZ R2, R24, R0 ;  /* 0x0000000018027220 */ /* 0x004fcc0000410000 */
[----:B------:R2:W1:Y:S02]  /*1ff90*/  MUFU.TANH R196, R2 ;  /* 0x0000000200c47308 */ /* 0x0004640000002400 */
[----:B--2---:R-:W-:-:S06]  /*1ffa0*/  FMUL.FTZ R2, R25, R0 ;  /* 0x0000000019027220 */ /* 0x004fcc0000410000 */
[----:B------:R2:W-:Y:S02]  /*1ffb0*/  MUFU.TANH R237, R2 ;  /* 0x0000000200ed7308 */ /* 0x0005e40000002400 */
[----:B--2---:R-:W-:-:S06]  /*1ffc0*/  FMUL.FTZ R2, R26, R0 ;  /* 0x000000001a027220 */ /* 0x004fcc0000410000 */
[----:B------:R2:W1:Y:S02]  /*1ffd0*/  MUFU.TANH R188, R2 ;  /* 0x0000000200bc7308 */ /* 0x0004640000002400 */
[-C--:B--2---:R-:W-:Y:S02]  /*1ffe0*/  FMUL.FTZ R2, R27, R0.reuse ;  /* 0x000000001b027220 */ /* 0x084fe40000410000 */
[----:B------:R-:W-:Y:S01]  /*1fff0*/  HMMA.16816.F32 R24, R8, R32, R52 ;  /* 0x000000200818723c */ /* 0x000fe20000001834 */
[----:B------:R2:W1:Y:S03]  /*20000*/  LDSM.16.M88.4 R32, [R127] ;  /* 0x000000007f20783b */ /* 0x0004660000000200 */
[----:B------:R3:W-:Y:S01]  /*20010*/  MUFU.TANH R236, R2 ;  /* 0x0000000200ec7308 */ /* 0x0007e20000002400 */
[----:B------:R-:W-:Y:S01]  /*20020*/  IMAD.MOV.U32 R76, RZ, RZ, R227 ;  /* 0x000000ffff4c7224 */ /* 0x000fe200078e00e3 */
[----:B------:R-:W1:Y:S01]  /*20030*/  LDSM.16.M88.4 R52, [R182+0x4800] ;  /* 0x00480000b634783b */ /* 0x000e620000000200 */
[----:B---3--:R-:W-:-:S05]  /*20040*/  FMUL.FTZ R2, R60, R0 ;  /* 0x000000003c027220 */ /* 0x008fca0000410000 */
[----:B------:R3:W4:Y:S02]  /*20050*/  MUFU.TANH R20, R2 ;  /* 0x0000000200147308 */ /* 0x0007240000002400 */
[----:B---3--:R-:W-:-:S06]  /*20060*/  FMUL.FTZ R2, R61, R0 ;  /* 0x000000003d027220 */ /* 0x008fcc0000410000 */
[----:B------:R3:W-:Y:S02]  /*20070*/  MUFU.TANH R230, R2 ;  /* 0x0000000200e67308 */ /* 0x0007e40000002400 */
[----:B---3--:R-:W-:-:S06]  /*20080*/  FMUL.FTZ R2, R62, R0 ;  /* 0x000000003e027220 */ /* 0x008fcc0000410000 */
[----:B------:R3:W4:Y:S02]  /*20090*/  MUFU.TANH R130, R2 ;  /* 0x0000000200827308 */ /* 0x0007240000002400 */
[-C--:B---3--:R-:W-:Y:S01]  /*200a0*/  FMUL.FTZ R2, R63, R0.reuse ;  /* 0x000000003f027220 */ /* 0x088fe20000410000 */
[----:B------:R-:W-:Y:S01]  /*200b0*/  IMAD.MOV.U32 R113, RZ, RZ, R73 ;  /* 0x000000ffff717224 */ /* 0x000fe200078e0049 */
[----:B------:R-:W-:Y:S04]  /*200c0*/  LDSM.16.M88.4 R60, [R108+0x9800] ;  /* 0x009800006c3c783b */ /* 0x000fe80000000200 */
[----:B------:R3:W-:Y:S02]  /*200d0*/  MUFU.TANH R229, R2 ;  /* 0x0000000200e57308 */ /* 0x0007e40000002400 */
[----:B---3--:R-:W-:-:S06]  /*200e0*/  FMUL.FTZ R2, R24, R0 ;  /* 0x0000000018027220 */ /* 0x008fcc0000410000 */
[----:B------:R3:W4:Y:S02]  /*200f0*/  MUFU.TANH R131, R2 ;  /* 0x0000000200837308 */ /* 0x0007240000002400 */
[----:B---3--:R-:W-:-:S06]  /*20100*/  FMUL.FTZ R2, R25, R0 ;  /* 0x0000000019027220 */ /* 0x008fcc0000410000 */
[----:B------:R3:W-:Y:S02]  /*20110*/  MUFU.TANH R228, R2 ;  /* 0x0000000200e47308 */ /* 0x0007e40000002400 */
[----:B---3--:R-:W-:-:S06]  /*20120*/  FMUL.FTZ R2, R26, R0 ;  /* 0x000000001a027220 */ /* 0x008fcc0000410000 */
[----:B--2---:R2:W3:Y:S01]  /*20130*/  MUFU.TANH R127, R2 ;  /* 0x00000002007f7308 */ /* 0x0044e20000002400 */
[----:B------:R-:W-:Y:S01]  /*20140*/  MOV R73, R223 ;  /* 0x000000df00497202 */ /* 0x000fe20000000f00 */
[----:B--2---:R-:W-:Y:S02]  /*20150*/  FMUL.FTZ R2, R27, R0 ;  /* 0x000000001b027220 */ /* 0x004fe40000410000 */
[----:B------:R-:W-:Y:S01]  /*20160*/  HMMA.16816.F32 R24, R8, R48, R56 ;  /* 0x000000300818723c */ /* 0x000fe20000001838 */
[----:B------:R2:W4:Y:S03]  /*20170*/  LDSM.16.M88.4 R56, [R171] ;  /* 0x00000000ab38783b */ /* 0x0005260000000200 */
[----:B------:R1:W-:Y:S01]  /*20180*/  MUFU.TANH R227, R2 ;  /* 0x0000000200e37308 */ /* 0x0003e20000002400 */
[----:B------:R-:W-:Y:S01]  /*20190*/  MOV R83, R78 ;  /* 0x0000004e00537202 */ /* 0x000fe20000000f00 */
[----:B------:R-:W-:Y:S01]  /*201a0*/  IMAD.MOV.U32 R128, RZ, RZ, R220 ;  /* 0x000000ffff807224 */ /* 0x000fe200078e00dc */
[----:B------:R-:W-:Y:S01]  /*201b0*/  MOV R78, R120 ;  /* 0x00000078004e7202 */ /* 0x000fe20000000f00 */
[----:B-1----:R-:W-:-:S04]  /*201c0*/  FMUL.FTZ R2, R40, R0 ;  /* 0x0000000028027220 */ /* 0x002fc80000410000 */
[----:B------:R1:W3:Y:S01]  /*201d0*/  MUFU.TANH R126, R2 ;  /* 0x00000002007e7308 */ /* 0x0002e20000002400 */
[----:B------:R-:W-:Y:S01]  /*201e0*/  HMMA.16816.F32 R28, R12, R32, R244 ;  /* 0x000000200c1c723c */ /* 0x000fe200000018f4 */
[----:B------:R-:W-:Y:S01]  /*201f0*/  IMAD.MOV.U32 R170, RZ, RZ, R197 ;  /* 0x000000ffffaa7224 */ /* 0x000fe200078e00c5 */
[----:B--2---:R-:W-:Y:S01]  /*20200*/  MOV R171, R198 ;  /* 0x000000c600ab7202 */ /* 0x004fe20000000f00 */
[----:B------:R-:W-:Y:S01]  /*20210*/  IMAD.MOV.U32 R197, RZ, RZ, R104 ;  /* 0x000000ffffc57224 */ /* 0x000fe200078e0068 */
[----:B------:R-:W-:Y:S02]  /*20220*/  MOV R198, R105 ;  /* 0x0000006900c67202 */ /* 0x000fe40000000f00 */
[----:B------:R-:W-:Y:S01]  /*20230*/  HMMA.16816.F32 R96, R16, R64, R96 ;  /* 0x000000401060723c */ /* 0x000fe20000001860 */
[----:B-1----:R-:W-:-:S04]  /*20240*/  FMUL.FTZ R2, R41, R0 ;  /* 0x0000000029027220 */ /* 0x002fc80000410000 */
[----:B------:R1:W-:Y:S01]  /*20250*/  MUFU.TANH R223, R2 ;  /* 0x0000000200df7308 */ /* 0x0003e20000002400 */
[----:B------:R-:W-:Y:S01]  /*20260*/  HMMA.16816.F32 R88, R16, R66, R88 ;  /* 0x000000421058723c */ /* 0x000fe20000001858 */
[----:B------:R2:W3:Y:S01]  /*20270*/  LDSM.16.M88.4 R64, [R169] ;  /* 0x00000000a940783b */ /* 0x0004e20000000200 */
[----:B------:R-:W-:Y:S01]  /*20280*/  MOV R105, R128 ;  /* 0x0000008000697202 */ /* 0x000fe20000000f00 */
[----:B------:R-:W-:-:S03]  /*20290*/  IMAD.MOV.U32 R74, RZ, RZ, R222 ;  /* 0x000000ffff4a7224 */ /* 0x000fc600078e00de */
[----:B------:R-:W-:Y:S01]  /*202a0*/  HMMA.16816.F32 R48, R8, R50, R44 ;  /* 0x000000320830723c */ /* 0x000fe2000000182c */
[----:B------:R-:W-:Y:S02]  /*202b0*/  IMAD.MOV.U32 R235, RZ, RZ, R170 ;  /* 0x000000ffffeb7224 */ /* 0x000fe400078e00aa */
[----:B-1----:R-:W-:-:S04]  /*202c0*/  FMUL.FTZ R2, R42, R0 ;  /* 0x000000002a027220 */ /* 0x002fc80000410000 */
[----:B------:R1:W3:Y:S01]  /*202d0*/  MUFU.TANH R120, R2 ;  /* 0x0000000200787308 */ /* 0x0002e20000002400 */
[----:B------:R-:W-:Y:S02]  /*202e0*/  IMAD.MOV.U32 R104, RZ, RZ, R107 ;  /* 0x000000ffff687224 */ /* 0x000fe400078e006b */
[----:B------:R-:W-:Y:S02]  /*202f0*/  IMAD.MOV.U32 R168, RZ, RZ, R171 ;  /* 0x000000ffffa87224 */ /* 0x000fe400078e00ab */
[----:B------:R-:W-:Y:S01]  /*20300*/  IMAD.MOV.U32 R170, RZ, RZ, R197 ;  /* 0x000000ffffaa7224 */ /* 0x000fe200078e00c5 */
[----:B--2---:R-:W-:Y:S01]  /*20310*/  MOV R169, R231 ;  /* 0x000000e700a97202 */ /* 0x004fe20000000f00 */
[----:B------:R-:W-:Y:S01]  /*20320*/  IMAD.MOV.U32 R171, RZ, RZ, R198 ;  /* 0x000000ffffab7224 */ /* 0x000fe200078e00c6 */
[----:B------:R-:W-:Y:S01]  /*20330*/  MOV R231, R199 ;  /* 0x000000c700e77202 */ /* 0x000fe20000000f00 */
[----:B------:R-:W-:Y:S02]  /*20340*/  IMAD.MOV.U32 R198, RZ, RZ, R105 ;  /* 0x000000ffffc67224 */ /* 0x000fe400078e0069 */
[----:B-1----:R-:W-:-:S04]  /*20350*/  FMUL.FTZ R2, R43, R0 ;  /* 0x000000002b027220 */ /* 0x002fc80000410000 */
[----:B------:R1:W-:Y:S01]  /*20360*/  MUFU.TANH R222, R2 ;  /* 0x0000000200de7308 */ /* 0x0003e20000002400 */
[----:B------:R-:W-:Y:S01]  /*20370*/  IMAD.MOV.U32 R79, RZ, RZ, R121 ;  /* 0x000000ffff4f7224 */ /* 0x000fe200078e0079 */
[----:B------:R-:W-:Y:S01]  /*20380*/  MOV R199, R106 ;  /* 0x0000006a00c77202 */ /* 0x000fe20000000f00 */
[----:B------:R-:W-:Y:S02]  /*20390*/  IMAD.MOV.U32 R232, RZ, RZ, R235 ;  /* 0x000000ffffe87224 */ /* 0x000fe400078e00eb */
[----:B------:R-:W-:Y:S02]  /*203a0*/  IMAD.MOV.U32 R197, RZ, RZ, R104 ;  /* 0x000000ffffc57224 */ /* 0x000fe400078e0068 */
[----:B------:R-:W-:Y:S02]  /*203b0*/  IMAD.MOV.U32 R235, RZ, RZ, R170 ;  /* 0x000000ffffeb7224 */ /* 0x000fe400078e00aa */
[----:B------:R-:W-:Y:S01]  /*203c0*/  IMAD.MOV.U32 R170, RZ, RZ, R171 ;  /* 0x000000ffffaa7224 */ /* 0x000fe200078e00ab */
[----:B------:R-:W-:Y:S01]  /*203d0*/  MOV R234, R169 ;  /* 0x000000a900ea7202 */ /* 0x000fe20000000f00 */
[----:B------:R-:W-:-:S02]  /*203e0*/  IMAD.MOV.U32 R233, RZ, RZ, R168 ;  /* 0x000000ffffe97224 */ /* 0x000fc400078e00a8 */
[----:B-1----:R-:W-:Y:S01]  /*203f0*/  FMUL.FTZ R2, R24, R0 ;  /* 0x0000000018027220 */ /* 0x002fe20000410000 */
[----:B------:R-:W-:-:S03]  /*20400*/  IMAD.MOV.U32 R171, RZ, RZ, R198 ;  /* 0x000000ffffab7224 */ /* 0x000fc600078e00c6 */
[----:B------:R1:W2:Y:S01]  /*20410*/  MUFU.TANH R121, R2 ;  /* 0x0000000200797308 */ /* 0x0002a20000002400 */
[----:B------:R-:W-:Y:S01]  /*20420*/  MOV R168, R231 ;  /* 0x000000e700a87202 */ /* 0x000fe20000000f00 */
[----:B------:R-:W-:Y:S01]  /*20430*/  IMAD.MOV.U32 R169, RZ, RZ, R197 ;  /* 0x000000ffffa97224 */ /* 0x000fe200078e00c5 */
[----:B------:R-:W-:Y:S01]  /*20440*/  MOV R231, R199 ;  /* 0x000000c700e77202 */ /* 0x000fe20000000f00 */
[----:B------:R-:W-:Y:S01]  /*20450*/  IMAD.MOV.U32 R107, RZ, RZ, R113 ;  /* 0x000000ffff6b7224 */ /* 0x000fe200078e0071 */
[----:B------:R-:W-:Y:S01]  /*20460*/  MOV R128, R125 ;  /* 0x0000007d00807202 */ /* 0x000fe20000000f00 */
[----:B------:R-:W-:Y:S01]  /*20470*/  HMMA.16816.F32 R44, R12, R34, R248 ;  /* 0x000000220c2c723c */ /* 0x000fe200000018f8 */
[----:B------:R-:W-:Y:S01]  /*20480*/  IMAD.MOV.U32 R246, RZ, RZ, R171 ;  /* 0x000000fffff67224 */ /* 0x000fe200078e00ab */
[----:B------:R-:W-:Y:S01]  /*20490*/  MOV R125, R119 ;  /* 0x00000077007d7202 */ /* 0x000fe20000000f00 */
[----:B------:R-:W-:Y:S01]  /*204a0*/  IMAD.MOV.U32 R113, RZ, RZ, R219 ;  /* 0x000000ffff717224 */ /* 0x000fe200078e00db */
[----:B------:R-:W-:Y:S01]  /*204b0*/  MOV R244, R168 ;  /* 0x000000a800f47202 */ /* 0x000fe20000000f00 */
[----:B-1----:R-:W-:Y:S01]  /*204c0*/  FMUL.FTZ R2, R25, R0 ;  /* 0x0000000019027220 */ /* 0x002fe20000410000 */
[----:B------:R-:W-:Y:S01]  /*204d0*/  IMAD.MOV.U32 R245, RZ, RZ, R169 ;  /* 0x000000fffff57224 */ /* 0x000fe200078e00a9 */
[----:B------:R-:W-:Y:S01]  /*204e0*/  MOV R247, R231 ;  /* 0x000000e700f77202 */ /* 0x000fe20000000f00 */
[----:B------:R-:W-:Y:S01]  /*204f0*/  IMAD.MOV.U32 R104, RZ, RZ, R107 ;  /* 0x000000ffff687224 */ /* 0x000fe200078e006b */
[----:B------:R1:W-:Y:S01]  /*20500*/  MUFU.TANH R220, R2 ;  /* 0x0000000200dc7308 */ /* 0x0003e20000002400 */
[----:B------:R-:W3:Y:S01]  /*20510*/  S2R R171, SR_TID.X ;  /* 0x0000000000ab7919 */ /* 0x000ee20000002100 */
[----:B------:R-:W-:Y:S01]  /*20520*/  IMAD.MOV.U32 R105, RZ, RZ, R128 ;  /* 0x000000ffff697224 */ /* 0x000fe200078e0080 */
[----:B------:R-:W-:Y:S01]  /*20530*/  MOV R106, R129 ;  /* 0x00000081006a7202 */ /* 0x000fe20000000f00 */
[----:B------:R-:W-:Y:S01]  /*20540*/  IMAD.MOV.U32 R107, RZ, RZ, R113 ;  /* 0x000000ffff6b7224 */ /* 0x000fe200078e0071 */
[----:B------:R-:W-:Y:S01]  /*20550*/  HMMA.16816.F32 R40, R8, R52, R28 ;  /* 0x000000340828723c */ /* 0x000fe2000000181c */
[----:B------:R-:W-:Y:S01]  /*20560*/  IMAD.MOV.U32 R128, RZ, RZ, R125 ;  /* 0x000000ffff807224 */ /* 0x000fe200078e007d */
[----:B------:R-:W2:Y:S01]  /*20570*/  LDSM.16.M88.4 R32, [R182+0x5000] ;  /* 0x00500000b620783b */ /* 0x000ea20000000200 */
[----:B------:R-:W-:-:S02]  /*20580*/  IMAD.MOV.U32 R197, RZ, RZ, R104 ;  /* 0x000000ffffc57224 */ /* 0x000fc400078e0068 */
[----:B-1----:R-:W-:-:S04]  /*20590*/  FMUL.FTZ R2, R26, R0 ;  /* 0x000000001a027220 */ /* 0x002fc80000410000 */
[----:B------:R1:W2:Y:S01]  /*205a0*/  MUFU.TANH R119, R2 ;  /* 0x0000000200777308 */ /* 0x0002a20000002400 */
[----:B------:R-:W-:Y:S01]  /*205b0*/  IMAD.MOV.U32 R198, RZ, RZ, R105 ;  /* 0x000000ffffc67224 */ /* 0x000fe200078e0069 */
[----:B----4-:R-:W-:Y:S01]  /*205c0*/  HMMA.16816.F32 R28, R12, R56, R232 ;  /* 0x000000380c1c723c */ /* 0x010fe200000018e8 */
[----:B------:R-:W-:Y:S01]  /*205d0*/  MOV R104, R106 ;  /* 0x0000006a00687202 */ /* 0x000fe20000000f00 */
[----:B------:R-:W-:Y:S02]  /*205e0*/  IMAD.MOV.U32 R105, RZ, RZ, R107 ;  /* 0x000000ffff697224 */ /* 0x000fe400078e006b */
[----:B------:R-:W-:Y:S01]  /*205f0*/  IMAD.MOV.U32 R106, RZ, RZ, R128 ;  /* 0x000000ffff6a7224 */ /* 0x000fe200078e0080 */
[----:B------:R-:W-:Y:S01]  /*20600*/  MOV R129, R6 ;  /* 0x0000000600817202 */ /* 0x000fe20000000f00 */
[----:B------:R-:W-:Y:S02]  /*20610*/  IMAD.MOV.U32 R169, RZ, RZ, R105 ;  /* 0x000000ffffa97224 */ /* 0x000fe400078e0069 */
[----:B-1----:R-:W-:-:S02]  /*20620*/  FMUL.FTZ R2, R27, R0 ;  /* 0x000000001b027220 */ /* 0x002fc40000410000 */
[----:B------:R-:W-:Y:S01]  /*20630*/  HMMA.16816.F32 R24, R12, R58, R244 ;  /* 0x0000003a0c18723c */ /* 0x000fe200000018f4 */
[----:B------:R-:W1:Y:S01]  /*20640*/  LDSM.16.M88.4 R56, [R182+0x5800] ;  /* 0x00580000b638783b */ /* 0x000e620000000200 */
[----:B------:R4:W-:Y:S01]  /*20650*/  MUFU.TANH R219, R2 ;  /* 0x0000000200db7308 */ /* 0x0009e20000002400 */
[----:B------:R-:W-:Y:S01]  /*20660*/  IMAD.MOV.U32 R234, RZ, RZ, R197 ;  /* 0x000000ffffea7224 */ /* 0x000fe200078e00c5 */
[----:B------:R-:W-:Y:S01]  /*20670*/  MOV R168, R104 ;  /* 0x0000006800a87202 */ /* 0x000fe20000000f00 */
[----:B------:R-:W-:Y:S02]  /*20680*/  IMAD.MOV.U32 R235, RZ, RZ, R198 ;  /* 0x000000ffffeb7224 */ /* 0x000fe400078e00c6 */
[----:B------:R-:W-:Y:S01]  /*20690*/  IMAD.MOV.U32 R231, RZ, RZ, R106 ;  /* 0x000000ffffe77224 */ /* 0x000fe200078e006a */
[----:B------:R-:W-:Y:S01]  /*206a0*/  HMMA.16816.F32 R100, R16, R60, R100 ;  /* 0x0000003c1064723c */ /* 0x000fe20000001864 */
[----:B------:R-:W-:Y:S01]  /*206b0*/  MOV R128, R83 ;  /* 0x0000005300807202 */ /* 0x000fe20000000f00 */
[----:B------:R-:W-:-:S02]  /*206c0*/  IMAD.MOV.U32 R107, RZ, RZ, R218 ;  /* 0x000000ffff6b7224 */ /* 0x000fc400078e00da */
[----:B----4-:R-:W-:Y:S02]  /*206d0*/  FMUL.FTZ R2, R48, R0 ;  /* 0x0000000030027220 */ /* 0x010fe40000410000 */
[----:B------:R-:W-:Y:S02]  /*206e0*/  HMMA.16816.F32 R92, R16, R62, R92 ;  /* 0x0000003e105c723c */ /* 0x000fe4000000185c */
[----:B------:R4:W1:Y:S01]  /*206f0*/  MUFU.TANH R6, R2 ;  /* 0x0000000200067308 */ /* 0x0008620000002400 */
[----:B------:R-:W-:Y:S01]  /*20700*/  IMAD.MOV.U32 R232, RZ, RZ, R235 ;  /* 0x000000ffffe87224 */ /* 0x000fe200078e00eb */
[----:B------:R-:W-:Y:S01]  /*20710*/  MOV R125, R76 ;  /* 0x0000004c007d7202 */ /* 0x000fe20000000f00 */
[----:B------:R-:W-:Y:S02]  /*20720*/  IMAD.MOV.U32 R83, RZ, RZ, R109 ;  /* 0x000000ffff537224 */ /* 0x000fe400078e006d */
[----:B------:R-:W-:Y:S01]  /*20730*/  SHF.L.U32 R16, R234, 0x8, RZ ;  /* 0x00000008ea107819 */ /* 0x000fe200000006ff */
[----:B------:R-:W-:Y:S01]  /*20740*/  IMAD.MOV.U32 R233, RZ, RZ, R168 ;  /* 0x000000ffffe97224 */ /* 0x000fe200078e00a8 */
[----:B------:R-:W-:Y:S01]  /*20750*/  MOV R234, R169 ;  /* 0x000000a900ea7202 */ /* 0x000fe20000000f00 */
[----:B------:R-:W-:-:S02]  /*20760*/  IMAD.MOV.U32 R235, RZ, RZ, R231 ;  /* 0x000000ffffeb7224 */ /* 0x000fc400078e00e7 */
[----:B------:R-:W-:Y:S02]  /*20770*/  IMAD.MOV.U32 R76, RZ, RZ, R77 ;  /* 0x000000ffff4c7224 */ /* 0x000fe400078e004d */
[----:B------:R-:W-:Y:S02]  /*20780*/  IMAD.MOV.U32 R198, RZ, RZ, R4 ;  /* 0x000000ffffc67224 */ /* 0x000fe400078e0004 */
[----:B----4-:R-:W-:Y:S01]  /*20790*/  FMUL.FTZ R2, R49, R0 ;  /* 0x0000000031027220 */ /* 0x010fe20000410000 */
[----:B------:R-:W-:-:S03]  /*207a0*/  IMAD.MOV.U32 R77, RZ, RZ, R78 ;  /* 0x000000ffff4d7224 */ /* 0x000fc600078e004e */
[----:B------:R4:W-:Y:S01]  /*207b0*/  MUFU.TANH R218, R2 ;  /* 0x0000000200da7308 */ /* 0x0009e20000002400 */
[----:B------:R-:W-:Y:S01]  /*207c0*/  MOV R78, R79 ;  /* 0x0000004f004e7202 */ /* 0x000fe20000000f00 */
[----:B------:R-:W-:Y:S01]  /*207d0*/  IMAD.MOV.U32 R104, RZ, RZ, R83 ;  /* 0x000000ffff687224 */ /* 0x000fe200078e0053 */
[----:B------:R-:W-:Y:S01]  /*207e0*/  MOV R197, R81 ;  /* 0x0000005100c57202 */ /* 0x000fe20000000f00 */
[----:B------:R-:W-:Y:S01]  /*207f0*/  IMAD.MOV.U32 R105, RZ, RZ, R115 ;  /* 0x000000ffff697224 */ /* 0x000fe200078e0073 */
[----:B------:R-:W-:Y:S01]  /*20800*/  MOV R106, R85 ;  /* 0x00000055006a7202 */ /* 0x000fe20000000f00 */
[----:B------:R-:W-:Y:S01]  /*20810*/  IMAD.MOV.U32 R79, RZ, RZ, R37 ;  /* 0x000000ffff4f7224 */ /* 0x000fe200078e0025 */
[----:B------:R-:W-:Y:S01]  /*20820*/  MOV R115, R84 ;  /* 0x0000005400737202 */ /* 0x000fe20000000f00 */
[----:B------:R-:W-:Y:S01]  /*20830*/  IMAD.MOV.U32 R81, RZ, RZ, R86 ;  /* 0x000000ffff517224 */ /* 0x000fe200078e0056 */
[----:B------:R1:W5:Y:S01]  /*20840*/  LDL.LU R37, [R1+0x160] ;  /* 0x0001600001257983 */ /* 0x0003620000300800 */
[----:B------:R-:W-:-:S02]  /*20850*/  IMAD.MOV.U32 R83, RZ, RZ, R87 ;  /* 0x000000ffff537224 */ /* 0x000fc400078e0057 */
[----:B------:R-:W-:Y:S02]  /*20860*/  IMAD.MOV.U32 R113, RZ, RZ, R36 ;  /* 0x000000ffff717224 */ /* 0x000fe400078e0024 */
[----:B----4-:R-:W-:Y:S01]  /*20870*/  FMUL.FTZ R2, R50, R0 ;  /* 0x0000000032027220 */ /* 0x010fe20000410000 */
[----:B------:R-:W-:Y:S01]  /*20880*/  HMMA.16816.F32 R84, R8, R54, R44 ;  /* 0x000000360854723c */ /* 0x000fe2000000182c */
[----:B------:R4:W5:Y:S02]  /*20890*/  LDL.LU R36, [R1+0x15c] ;  /* 0x00015c0001247983 */ /* 0x0009640000300800 */
[----:B------:R2:W4:Y:S02]  /*208a0*/  MUFU.TANH R109, R2 ;  /* 0x00000002006d7308 */ /* 0x0005240000002400 */
[----:B------:R1:W4:Y:S01]  /*208b0*/  LDSM.16.M88.4 R52, [R198] ;  /* 0x00000000c634783b */ /* 0x0003220000000200 */
[----:B---3--:R-:W-:Y:S02]  /*208c0*/  IMAD.SHL.U32 R171, R171, 0x2, RZ ;  /* 0x00000002abab7824 */ /* 0x008fe400078e00ff */
[----:B------:R-:W-:-:S02]  /*208d0*/  IMAD.MOV.U32 R231, RZ, RZ, R197 ;  /* 0x000000ffffe77224 */ /* 0x000fc400078e00c5 */
[----:B--2---:R-:W-:Y:S02]  /*208e0*/  FMUL.FTZ R2, R51, R0 ;  /* 0x0000000033027220 */ /* 0x004fe40000410000 */
[----:B------:R-:W-:Y:S01]  /*208f0*/  HMMA.16816.F32 R48, R12, R64, R232 ;  /* 0x000000400c30723c */ /* 0x000fe200000018e8 */
[----:B------:R-:W-:Y:S01]  /*20900*/  MOV R197, R104 ;  /* 0x0000006800c57202 */ /* 0x000fe20000000f00 */
[----:B------:R2:W-:Y:S01]  /*20910*/  MUFU.TANH R199, R2 ;  /* 0x0000000200c77308 */ /* 0x0005e20000002400 */
[----:B------:R-:W-:Y:S01]  /*20920*/  IMAD.MOV.U32 R104, RZ, RZ, R105 ;  /* 0x000000ffff687224 */ /* 0x000fe200078e0069 */
[----:B------:R-:W-:Y:S01]  /*20930*/  LOP3.LUT R171, R171, 0x6, RZ, 0xc0, !PT ;  /* 0x00000006abab7812 */ /* 0x000fe200078ec0ff */
[----:B------:R-:W-:Y:S01]  /*20940*/  IMAD.MOV.U32 R105, RZ, RZ, R106 ;  /* 0x000000ffff697224 */ /* 0x000fe200078e006a */
[----:B------:R-:W-:Y:S01]  /*20950*/  MOV R106, R81 ;  /* 0x00000051006a7202 */ /* 0x000fe20000000f00 */
[----:B------:R-:W-:Y:S02]  /*20960*/  IMAD.MOV.U32 R81, RZ, RZ, R83 ;  /* 0x000000ffff517224 */ /* 0x000fe400078e0053 */
[----:B------:R-:W-:-:S02]  /*20970*/  IMAD.MOV.U32 R83, RZ, RZ, R3 ;  /* 0x000000ffff537224 */ /* 0x000fc400078e0003 */
[-C--:B------:R-:W-:Y:S01]  /*20980*/  FMUL.FTZ R3, R41, R0.reuse ;  /* 0x0000000029037220 */ /* 0x080fe20000410000 */
[----:B------:R-:W-:Y:S02]  /*20990*/  IMAD.MOV.U32 R233, RZ, RZ, R104 ;  /* 0x000000ffffe97224 */ /* 0x000fe400078e0068 */
[----:B--2---:R-:W-:-:S04]  /*209a0*/  FMUL.FTZ R2, R40, R0 ;  /* 0x0000000028027220 */ /* 0x004fc80000410000 */
[----:B------:R2:W3:Y:S01]  /*209b0*/  MUFU.TANH R4, R2 ;  /* 0x0000000200047308 */ /* 0x0004e20000002400 */
[----:B------:R-:W-:Y:S01]  /*209c0*/  IMAD.MOV.U32 R62, RZ, RZ, R75 ;  /* 0x000000ffff3e7224 */ /* 0x000fe200078e004b */
[----:B------:R-:W-:Y:S01]  /*209d0*/  ISETP.GE.AND P2, PT, R170, 0x3, PT ;  /* 0x00000003aa00780c */ /* 0x000fe20003f46270 */
[----:B------:R-:W-:Y:S01]  /*209e0*/  IMAD.MOV.U32 R170, RZ, RZ, R82 ;  /* 0x000000ffffaa7224 */ /* 0x000fe200078e0052 */
[----:B------:R-:W-:Y:S01]  /*209f0*/  MOV R246, R106 ;  /* 0x0000006a00f67202 */ /* 0x000fe20000000f00 */
[----:B------:R-:W-:Y:S01]  /*20a00*/  IMAD.MOV.U32 R106, RZ, RZ, R81 ;  /* 0x000000ffff6a7224 */ /* 0x000fe200078e0051 */
[----:B------:R-:W-:Y:S01]  /*20a10*/  MOV R169, R83 ;  /* 0x0000005300a97202 */ /* 0x000fe20000000f00 */
[----:B------:R-:W-:Y:S01]  /*20a20*/  HMMA.16816.F32 R44, R12, R66, R76 ;  /* 0x000000420c2c723c */ /* 0x000fe2000000184c */
[----:B-1----:R1:W-:Y:S01]  /*20a30*/  MUFU.TANH R198, R3 ;  /* 0x0000000300c67308 */ /* 0x0023e20000002400 */
[----:B------:R-:W-:Y:S01]  /*20a40*/  MOV R232, R80 ;  /* 0x0000005000e87202 */ /* 0x000fe20000000f00 */
[----:B------:R-:W-:Y:S01]  /*20a50*/  IMAD.MOV.U32 R244, RZ, RZ, R231 ;  /* 0x000000fffff47224 */ /* 0x000fe200078e00e7 */
[----:B------:R-:W-:-:S02]  /*20a60*/  MOV R245, R233 ;  /* 0x000000e900f57202 */ /* 0x000fc40000000f00 */
[----:B--2---:R-:W-:Y:S01]  /*20a70*/  LOP3.LUT R2, R16, 0x8, R171, 0xfe, !PT ;  /* 0x0000000810027812 */ /* 0x004fe200078efeab */
[C---:B------:R-:W-:Y:S01]  /*20a80*/  HMMA.16816.F32 R80, R8.reuse, R32, R28 ;  /* 0x000000200850723c */ /* 0x040fe2000000181c */
[----:B------:R-:W-:Y:S02]  /*20a90*/  IMAD.MOV.U32 R248, RZ, RZ, R73 ;  /* 0x000000fffff87224 */ /* 0x000fe400078e0049 */
[C---:B------:R-:W-:Y:S02]  /*20aa0*/  ISETP.GE.AND P6, PT, R2.reuse, R7, PT ;  /* 0x000000070200720c */ /* 0x040fe40003fc6270 */
[----:B------:R-:W-:Y:S01]  /*20ab0*/  ISETP.GE.AND P4, PT, R2, R5, PT ;  /* 0x000000050200720c */ /* 0x000fe20003f86270 */
[C---:B------:R-:W-:Y:S01]  /*20ac0*/  HMMA.16816.F32 R76, R8.reuse, R34, R24 ;  /* 0x00000022084c723c */ /* 0x040fe20000001818 */
[----:B-1----:R-:W-:Y:S01]  /*20ad0*/  FMUL.FTZ R3, R42, R0 ;  /* 0x000000002a037220 */ /* 0x002fe20000410000 */
[----:B------:R-:W-:Y:S01]  /*20ae0*/  LOP3.LUT R2, R16, 0x10, R171, 0xfe, !PT ;  /* 0x0000001010027812 */ /* 0x000fe200078efeab */
[----:B------:R-:W-:Y:S01]  /*20af0*/  IMAD.MOV.U32 R231, RZ, RZ, R74 ;  /* 0x000000ffffe77224 */ /* 0x000fe200078e004a */
[----:B------:R-:W-:Y:S01]  /*20b00*/  MOV R233, R72 ;  /* 0x0000004800e97202 */ /* 0x000fe20000000f00 */
[----:B------:R-:W-:Y:S01]  /*20b10*/  LDSM.16.M88.4 R32, [R182+0x6000] ;  /* 0x00600000b620783b */ /* 0x000fe20000000200 */
[----:B------:R-:W-:Y:S01]  /*20b20*/  HMMA.16816.F32 R72, R8, R56, R48 ;  /* 0x000000380848723c */ /* 0x000fe20000001830 */
[----:B------:R-:W-:Y:S01]  /*20b30*/  IMAD.MOV.U32 R108, RZ, RZ, R105 ;  /* 0x000000ffff6c7224 */ /* 0x000fe200078e0069 */
[C---:B------:R-:W-:Y:S01]  /*20b40*/  ISETP.GE.AND P5, PT, R2.reuse, R7, PT ;  /* 0x000000070200720c */ /* 0x040fe20003fa6270 */
[----:B------:R-:W-:Y:S01]  /*20b50*/  LDSM.16.M88.4 R48, [R62] ;  /* 0x000000003e30783b */ /* 0x000fe20000000200 */
[----:B------:R1:W2:Y:S01]  /*20b60*/  MUFU.TANH R105, R3 ;  /* 0x0000000300697308 */ /* 0x0002a20000002400 */
[----:B------:R-:W-:-:S02]  /*20b70*/  ISETP.GE.AND P3, PT, R2, R5, PT ;  /* 0x000000050200720c */ /* 0x000fc40003f66270 */
[----:B------:R-:W-:Y:S01]  /*20b80*/  LOP3.LUT R2, R16, 0x18, R171, 0xfe, !PT ;  /* 0x0000001810027812 */ /* 0x000fe200078efeab */
[----:B------:R-:W-:Y:S01]  /*20b90*/  IMAD.MOV.U32 R168, RZ, RZ, R115 ;  /* 0x000000ffffa87224 */ /* 0x000fe200078e0073 */
[----:B------:R-:W-:Y:S02]  /*20ba0*/  FSEL R117, R117, -INF , !P6 ;  /* 0xff80000075757808 */ /* 0x000fe40007000000 */
[----:B------:R-:W-:Y:S02]  /*20bb0*/  FSEL R115, R216, -INF , !P4 ;  /* 0xff800000d8737808 */ /* 0x000fe40006000000 */
[C---:B------:R-:W-:Y:S02]  /*20bc0*/  ISETP.GE.AND P6, PT, R2.reuse, R7, PT ;  /* 0x000000070200720c */ /* 0x040fe40003fc6270 */
[----:B------:R-:W-:Y:S01]  /*20bd0*/  ISETP.GE.AND P4, PT, R2, R5, PT ;  /* 0x000000050200720c */ /* 0x000fe20003f86270 */
[----:B-1----:R-:W-:Y:S02]  /*20be0*/  FMUL.FTZ R3, R43, R0 ;  /* 0x000000002b037220 */ /* 0x002fe40000410000 */
[----:B------:R1:W3:Y:S01]  /*20bf0*/  LDSM.16.M88.4 R40, [R246] ;  /* 0x00000000f628783b */ /* 0x0002e20000000200 */
[----:B------:R-:W-:Y:S01]  /*20c00*/  LOP3.LUT R2, R16, 0x20, R171, 0xfe, !PT ;  /* 0x0000002010027812 */ /* 0x000fe200078efeab */
[----:B------:R-:W-:Y:S01]  /*20c10*/  IMAD.MOV.U32 R234, RZ, RZ, R114 ;  /* 0x000000ffffea7224 */ /* 0x000fe200078e0072 */
[----:B------:R-:W-:Y:S01]  /*20c20*/  FSEL R114, R212, -INF , !P3 ;  /* 0xff800000d4727808 */ /* 0x000fe20005800000 */
[----:B------:R-:W-:Y:S01]  /*20c30*/  IMAD.MOV.U32 R247, RZ, RZ, R123 ;  /* 0x000000fffff77224 */ /* 0x000fe200078e007b */
[----:B------:R-:W-:-:S02]  /*20c40*/  FSEL R123, R217, -INF , !P5 ;  /* 0xff800000d97b7808 */ /* 0x000fc40006800000 */
[C---:B------:R-:W-:Y:S02]  /*20c50*/  ISETP.GE.AND P5, PT, R2.reuse, R7, PT ;  /* 0x000000070200720c */ /* 0x040fe40003fa6270 */
[----:B------:R-:W-:Y:S02]  /*20c60*/  ISETP.GE.AND P3, PT, R2, R5, PT ;  /* 0x000000050200720c */ /* 0x000fe40003f66270 */
[----:B------:R-:W-:Y:S01]  /*20c70*/  LOP3.LUT R2, R16, 0x28, R171, 0xfe, !PT ;  /* 0x0000002810027812 */ /* 0x000fe200078efeab */
[----:B------:R-:W-:Y:S01]  /*20c80*/  IMAD.MOV.U32 R63, RZ, RZ, R125 ;  /* 0x000000ffff3f7224 */ /* 0x000fe200078e007d */
[----:B------:R-:W-:Y:S01]  /*20c90*/  MOV R249, R113 ;  /* 0x0000007100f97202 */ /* 0x000fe20000000f00 */
[----:B----4-:R-:W-:Y:S01]  /*20ca0*/  HMMA.16816.F32 R24, R12, R54, R172 ;  /* 0x000000360c18723c */ /* 0x010fe200000018ac */
[----:B------:R-:W-:Y:S02]  /*20cb0*/  FSEL R125, R214, -INF , !P6 ;  /* 0xff800000d67d7808 */ /* 0x000fe40007000000 */
[----:B------:R-:W-:-:S02]  /*20cc0*/  FSEL R113, R213, -INF , !P4 ;  /* 0xff800000d5717808 */ /* 0x000fc40006000000 */
[C---:B------:R-:W-:Y:S02]  /*20cd0*/  ISETP.GE.AND P6, PT, R2.reuse, R7, PT ;  /* 0x000000070200720c */ /* 0x040fe40003fc6270 */
[-C--:B------:R-:W-:Y:S02]  /*20ce0*/  ISETP.GE.AND P4, PT, R2, R5.reuse, PT ;  /* 0x000000050200720c */ /* 0x080fe40003f86270 */
[----:B------:R-:W-:Y:S01]  /*20cf0*/  LOP3.LUT R2, R16, 0x30, R171, 0xfe, !PT ;  /* 0x0000003010027812 */ /* 0x000fe200078efeab */
[----:B------:R-:W-:Y:S01]  /*20d00*/  IMAD.MOV.U32 R250, RZ, RZ, R112 ;  /* 0x000000fffffa7224 */ /* 0x000fe200078e0070 */
[----:B------:R-:W-:Y:S01]  /*20d10*/  HMMA.16816.F32 R28, R12, R52, R192 ;  /* 0x000000340c1c723c */ /* 0x000fe200000018c0 */
[----:B------:R-:W-:Y:S02]  /*20d20*/  FSEL R112, R71, -INF , !P3 ;  /* 0xff80000047707808 */ /* 0x000fe40005800000 */
[----:B------:R-:W-:Y:S01]  /*20d30*/  ISETP.GE.AND P3, PT, R2, R5, PT ;  /* 0x000000050200720c */ /* 0x000fe20003f66270 */
[----:B-1----:R-:W-:Y:S01]  /*20d40*/  IMAD.MOV.U32 R246, RZ, RZ, R108 ;  /* 0x000000fffff67224 */ /* 0x002fe200078e006c */
[----:B------:R-:W-:Y:S01]  /*20d50*/  FSEL R108, R69, -INF , !P4 ;  /* 0xff800000456c7808 */ /* 0x000fe20006000000 */
[----:B------:R-:W-:Y:S01]  /*20d60*/  IMAD.MOV.U32 R61, RZ, RZ, R107 ;  /* 0x000000ffff3d7224 */ /* 0x000fe200078e006b */
[----:B------:R-:W-:Y:S01]  /*20d70*/  FSEL R107, R68, -INF , !P3 ;  /* 0xff800000446b7808 */ /* 0x000fe20005800000 */
[----:B------:R-:W-:Y:S01]  /*20d80*/  IMAD.MOV.U32 R251, RZ, RZ, R129 ;  /* 0x000000fffffb7224 */ /* 0x000fe200078e0081 */
[----:B------:R-:W-:-:S02]  /*20d90*/  FSEL R129, R70, -INF , !P6 ;  /* 0xff80000046817808 */ /* 0x000fc40007000000 */
[----:B------:R-:W-:Y:S01]  /*20da0*/  HMMA.16816.F32 R68, R8, R58, R44 ;  /* 0x0000003a0844723c */ /* 0x000fe2000000182c */
[----:B------:R-:W1:Y:S01]  /*20db0*/  LDSM.16.M88.4 R56, [R182+0x6800] ;  /* 0x00680000b638783b */ /* 0x000e620000000200 */
[----:B------:R-:W-:Y:S02]  /*20dc0*/  MOV R235, R197 ;  /* 0x000000c500eb7202 */ /* 0x000fe40000000f00 */
[----:B------:R4:W-:Y:S01]  /*20dd0*/  MUFU.TANH R197, R3 ;  /* 0x0000000300c57308 */ /* 0x0009e20000002400 */
[----:B------:R-:W-:Y:S01]  /*20de0*/  MOV R60, R128 ;  /* 0x00000080003c7202 */ /* 0x000fe20000000f00 */
[----:B------:R-:W-:Y:S01]  /*20df0*/  IMAD.MOV.U32 R212, RZ, RZ, R61 ;  /* 0x000000ffffd47224 */ /* 0x000fe200078e003d */
[----:B------:R-:W-:Y:S02]  /*20e00*/  MOV R19, R63 ;  /* 0x0000003f00137202 */ /* 0x000fe40000000f00 */
[----:B------:R-:W-:Y:S01]  /*20e10*/  MOV R214, R106 ;  /* 0x0000006a00d67202 */ /* 0x000fe20000000f00 */
[----:B------:R-:W-:Y:S01]  /*20e20*/  IMAD.MOV.U32 R217, RZ, RZ, R60 ;  /* 0x000000ffffd97224 */ /* 0x000fe200078e003c */
[----:B---3--:R-:W-:Y:S01]  /*20e30*/  HMMA.16816.F32 R52, R12, R40, R204 ;  /* 0x000000280c34723c */ /* 0x008fe200000018cc */
[----:B------:R-:W-:Y:S01]  /*20e40*/  LDSM.16.M88.4 R44, [R182+0x7000] ;  /* 0x00700000b62c783b */ /* 0x000fe20000000200 */
[----:B----4-:R-:W-:-:S04]  /*20e50*/  FMUL.FTZ R3, R84, R0 ;  /* 0x0000000054037220 */ /* 0x010fc80000410000 */
[----:B------:R-:W-:Y:S01]  /*20e60*/  HMMA.16816.F32 R60, R8, R34, R24 ;  /* 0x00000022083c723c */ /* 0x000fe20000001818 */
[----:B------:R3:W-:Y:S05]  /*20e70*/  MUFU.TANH R104, R3 ;  /* 0x0000000300687308 */ /* 0x0007ea0000002400 */
[----:B------:R-:W-:Y:S01]  /*20e80*/  HMMA.16816.F32 R24, R12, R48, R96 ;  /* 0x000000300c18723c */ /* 0x000fe20000001860 */
[----:B------:R-:W4:Y:S01]  /*20e90*/  S2R R97, SR_TID.X ;  /* 0x0000000000617919 */ /* 0x000f220000002100 */
[----:B------:R-:W-:Y:S02]  /*20ea0*/  FSEL R128, R215, -INF , !P5 ;  /* 0xff800000d7807808 */ /* 0x000fe40006800000 */
[----:B------:R-:W-:-:S02]  /*20eb0*/  ISETP.GE.AND P5, PT, R2, R7, PT ;  /* 0x000000070200720c */ /* 0x000fc40003fa6270 */
[----:B------:R-:W-:Y:S01]  /*20ec0*/  HMMA.16816.F32 R64, R8, R32, R28 ;  /* 0x000000200840723c */ /* 0x000fe2000000181c */
[----:B------:R-:W2:Y:S01]  /*20ed0*/  LDSM.16.M88.4 R28, [R214] ;  /* 0x00000000d61c783b */ /* 0x000ea20000000200 */
[----:B---3--:R-:W-:-:S04]  /*20ee0*/  FMUL.FTZ R3, R86, R0 ;  /* 0x0000000056037220 */ /* 0x008fc80000410000 */
[----:B------:R-:W-:Y:S01]  /*20ef0*/  HMMA.16816.F32 R40, R12, R42, R200 ;  /* 0x0000002a0c28723c */ /* 0x000fe200000018c8 */
[----:B------:R3:W-:Y:S01]  /*20f00*/  MUFU.TANH R86, R3 ;  /* 0x0000000300567308 */ /* 0x0007e20000002400 */
[----:B------:R-:W-:-:S04]  /*20f10*/  LOP3.LUT R2, R16, 0x38, R171, 0xfe, !PT ;  /* 0x0000003810027812 */ /* 0x000fc800078efeab */
[C---:B------:R-:W-:Y:S02]  /*20f20*/  ISETP.GE.AND P6, PT, R2.reuse, R7, PT ;  /* 0x000000070200720c */ /* 0x040fe40003fc6270 */
[----:B------:R-:W-:Y:S02]  /*20f30*/  ISETP.GE.AND P4, PT, R2, R5, PT ;  /* 0x000000050200720c */ /* 0x000fe40003f86270 */
[----:B------:R-:W-:Y:S01]  /*20f40*/  LOP3.LUT R2, R16, 0x40, R171, 0xfe, !PT ;  /* 0x0000004010027812 */ /* 0x000fe200078efeab */
[----:B---3--:R-:W-:-:S04]  /*20f50*/  FMUL.FTZ R3, R80, R0 ;  /* 0x0000000050037220 */ /* 0x008fc80000410000 */
[----:B------:R3:W2:Y:S01]  /*20f60*/  MUFU.TANH R84, R3 ;  /* 0x0000000300547308 */ /* 0x0006a20000002400 */
[----:B------:R-:W-:Y:S02]  /*20f70*/  FSEL R134, R134, -INF , !P5 ;  /* 0xff80000086867808 */ /* 0x000fe40006800000 */
[C---:B------:R-:W-:Y:S02]  /*20f80*/  ISETP.GE.AND P5, PT, R2.reuse, R7, PT ;  /* 0x000000070200720c */ /* 0x040fe40003fa6270 */
[----:B------:R-:W-:Y:S02]  /*20f90*/  ISETP.GE.AND P3, PT, R2, R5, PT ;  /* 0x000000050200720c */ /* 0x000fe40003f66270 */
[----:B------:R-:W-:Y:S01]  /*20fa0*/  LOP3.LUT R2, R16, 0x48, R171, 0xfe, !PT ;  /* 0x0000004810027812 */ /* 0x000fe200078efeab */
[----:B---3--:R-:W-:-:S04]  /*20fb0*/  FMUL.FTZ R3, R82, R0 ;  /* 0x0000000052037220 */ /* 0x008fc80000410000 */
[----:B------:R3:W2:Y:S01]  /*20fc0*/  MUFU.TANH R80, R3 ;  /* 0x0000000300507308 */ /* 0x0006a20000002400 */
[----:B------:R-:W-:Y:S01]  /*20fd0*/  FSEL R135, R135, -INF , !P6 ;  /* 0xff80000087877808 */ /* 0x000fe20007000000 */
[----:B------:R-:W-:Y:S01]  /*20fe0*/  IMAD.MOV.U32 R17, RZ, RZ, R250 ;  /* 0x000000ffff117224 */ /* 0x000fe200078e00fa */
[----:B------:R-:W-:Y:S02]  /*20ff0*/  FSEL R106, R210, -INF , !P4 ;  /* 0xff800000d26a7808 */ /* 0x000fe40006000000 */
[C---:B------:R-:W-:Y:S02]  /*21000*/  ISETP.GE.AND P6, PT, R2.reuse, R7, PT ;  /* 0x000000070200720c */ /* 0x040fe40003fc6270 */
[----:B------:R-:W-:Y:S02]  /*21010*/  ISETP.GE.AND P4, PT, R2, R5, PT ;  /* 0x000000050200720c */ /* 0x000fe40003f86270 */
[----:B------:R-:W-:Y:S01]  /*21020*/  MOV R250, R244 ;  /* 0x000000f400fa7202 */ /* 0x000fe20000000f00 */
[----:B---3--:R-:W-:-:S04]  /*21030*/  FMUL.FTZ R3, R76, R0 ;  /* 0x000000004c037220 */ /* 0x008fc80000410000 */
[----:B------:R3:W-:Y:S01]  /*21040*/  MUFU.TANH R82, R3 ;  /* 0x0000000300527308 */ /* 0x0007e20000002400 */
[----:B------:R-:W-:Y:S02]  /*21050*/  LOP3.LUT R2, R16, 0x50, R171, 0xfe, !PT ;  /* 0x0000005010027812 */ /* 0x000fe400078efeab */
[----:B------:R-:W-:Y:S02]  /*21060*/  MOV R244, R247 ;  /* 0x000000f700f47202 */ /* 0x000fe40000000f00 */
[----:B------:R-:W-:Y:S01]  /*21070*/  MOV R247, R168 ;  /* 0x000000a800f77202 */ /* 0x000fe20000000f00 */
[----:B------:R-:W-:Y:S01]  /*21080*/  IMAD.MOV.U32 R18, RZ, RZ, R249 ;  /* 0x000000ffff127224 */ /* 0x000fe200078e00f9 */
[----:B------:R-:W-:Y:S01]  /*21090*/  FSEL R168, R211, -INF , !P5 ;  /* 0xff800000d3a87808 */ /* 0x000fe20006800000 */
[----:B------:R-:W-:Y:S01]  /*210a0*/  IMAD.MOV.U32 R249, RZ, RZ, R245 ;  /* 0x000000fffff97224 */ /* 0x000fe200078e00f5 */
[----:B------:R-:W-:Y:S01]  /*210b0*/  ISETP.GE.AND P5, PT, R2, R7, PT ;  /* 0x000000070200720c */ /* 0x000fe20003fa6270 */
[----:B---3--:R-:W-:Y:S01]  /*210c0*/  FMUL.FTZ R3, R78, R0 ;  /* 0x000000004e037220 */ /* 0x008fe20000410000 */
[----:B------:R-:W-:-:S03]  /*210d0*/  FSEL R78, R209, -INF , !P3 ;  /* 0xff800000d14e7808 */ /* 0x000fc60005800000 */
[----:B------:R3:W-:Y:S01]  /*210e0*/  MUFU.TANH R76, R3 ;  /* 0x00000003004c7308 */ /* 0x0007e20000002400 */
[----:B------:R-:W-:Y:S01]  /*210f0*/  ISETP.GE.AND P3, PT, R2, R5, PT ;  /* 0x000000050200720c */ /* 0x000fe20003f66270 */
[C---:B-1----:R-:W-:Y:S01]  /*21100*/  HMMA.16816.F32 R52, R8.reuse, R56, R52 ;  /* 0x000000380834723c */ /* 0x042fe20000001834 */
[----:B------:R-:W-:Y:S01]  /*21110*/  LOP3.LUT R2, R16, 0x58, R171, 0xfe, !PT ;  /* 0x0000005810027812 */ /* 0x000fe200078efeab */
[----:B------:R-:W-:Y:S02]  /*21120*/  IMAD.MOV.U32 R245, RZ, RZ, R232 ;  /* 0x000000fffff57224 */ /* 0x000fe400078e00e8 */
[----:B------:R-:W-:Y:S02]  /*21130*/  IMAD.MOV.U32 R232, RZ, RZ, R169 ;  /* 0x000000ffffe87224 */ /* 0x000fe400078e00a9 */
[----:B------:R-:W-:Y:S01]  /*21140*/  HMMA.16816.F32 R56, R8, R58, R40 ;  /* 0x0000003a0838723c */ /* 0x000fe20000001828 */
[----:B------:R-:W1:Y:S01]  /*21150*/  LDSM.16.M88.4 R40, [R182+0x7800] ;  /* 0x00780000b628783b */ /* 0x000e620000000200 */
[----:B------:R-:W-:-:S02]  /*21160*/  FSEL R169, R39, -INF , !P6 ;  /* 0xff80000027a97808 */ /* 0x000fc40007000000 */
[----:B------:R-:W-:Y:S01]  /*21170*/  MOV R216, R251 ;  /* 0x000000fb00d87202 */ /* 0x000fe20000000f00 */
[----:B---3--:R-:W-:Y:S01]  /*21180*/  FMUL.FTZ R3, R72, R0 ;  /* 0x0000000048037220 */ /* 0x008fe20000410000 */
[----:B------:R-:W-:Y:S01]  /*21190*/  ISETP.GE.AND P6, PT, R2, R7, PT ;  /* 0x000000070200720c */ /* 0x000fe20003fc6270 */
[----:B----4-:R-:W-:Y:S01]  /*211a0*/  IMAD.SHL.U32 R97, R97, 0x2, RZ ;  /* 0x0000000261617824 */ /* 0x010fe200078e00ff */
[----:B------:R-:W-:Y:S01]  /*211b0*/  FSEL R122, R122, -INF , !P3 ;  /* 0xff8000007a7a7808 */ /* 0x000fe20005800000 */
[----:B------:R3:W4:Y:S01]  /*211c0*/  MUFU.TANH R72, R3 ;  /* 0x0000000300487308 */ /* 0x0007220000002400 */
[----:B------:R-:W-:Y:S01]  /*211d0*/  IMAD.MOV.U32 R251, RZ, RZ, R246 ;  /* 0x000000fffffb7224 */ /* 0x000fe200078e00f6 */
[----:B------:R-:W-:Y:S01]  /*211e0*/  HMMA.16816.F32 R48, R12, R50, R88 ;  /* 0x000000320c30723c */ /* 0x000fe20000001858 */
[----:B------:R-:W-:Y:S01]  /*211f0*/  IMAD.MOV.U32 R246, RZ, RZ, R234 ;  /* 0x000000fffff67224 */ /* 0x000fe200078e00ea */
[----:B------:R-:W-:Y:S01]  /*21200*/  MOV R99, R19 ;  /* 0x0000001300637202 */ /* 0x000fe20000000f00 */
[----:B------:R-:W-:Y:S01]  /*21210*/  IMAD.MOV.U32 R234, RZ, RZ, R170 ;  /* 0x000000ffffea7224 */ /* 0x000fe200078e00aa */
[----:B------:R-:W-:-:S02]  /*21220*/  FSEL R170, R208, -INF , !P5 ;  /* 0xff800000d0aa7808 */ /* 0x000fc40006800000 */
[----:B--2---:R-:W-:Y:S06]  /*21230*/  HMMA.16816.F32 R32, R12, R28, R100 ;  /* 0x0000001c0c20723c */ /* 0x004fec0000001864 */
[----:B------:R-:W-:Y:S01]  /*21240*/  HMMA.16816.F32 R24, R8, R44, R24 ;  /* 0x0000002c0818723c */ /* 0x000fe20000001818 */
[----:B------:R-:W-:Y:S02]  /*21250*/  IMAD.MOV.U32 R207, RZ, RZ, R18 ;  /* 0x000000ffffcf7224 */ /* 0x000fe400078e0012 */
[----:B------:R-:W-:Y:S02]  /*21260*/  IMAD.MOV.U32 R173, RZ, RZ, R17 ;  /* 0x000000ffffad7224 */ /* 0x000fe400078e0011 */
[-C--:B---3--:R-:W-:Y:S01]  /*21270*/  FMUL.FTZ R3, R74, R0.reuse ;  /* 0x000000004a037220 */ /* 0x088fe20000410000 */
[----:B------:R-:W-:Y:S01]  /*21280*/  FSEL R74, R38, -INF , !P4 ;  /* 0xff800000264a7808 */ /* 0x000fe20006000000 */
[----:B------:R-:W-:Y:S01]  /*21290*/  FMUL.FTZ R58, R58, R0 ;  /* 0x000000003a3a7220 */ /* 0x000fe20000410000 */
[----:B------:R-:W-:Y:S01]  /*212a0*/  ISETP.GE.AND P4, PT, R2, R5, PT ;  /* 0x000000050200720c */ /* 0x000fe20003f86270 */
[----:B------:R-:W-:Y:S01]  /*212b0*/  IMAD.MOV.U32 R174, RZ, RZ, R217 ;  /* 0x000000ffffae7224 */ /* 0x000fe200078e00d9 */
[----:B------:R-:W-:Y:S01]  /*212c0*/  LOP3.LUT R2, R16, 0x60, R171, 0xfe, !PT ;  /* 0x0000006010027812 */ /* 0x000fe200078efeab */
[----:B------:R2:W3:Y:S01]  /*212d0*/  MUFU.TANH R39, R3 ;  /* 0x0000000300277308 */ /* 0x0004e20000002400 */
[----:B------:R-:W-:Y:S01]  /*212e0*/  LOP3.LUT R97, R97, 0x6, RZ, 0xc0, !PT ;  /* 0x0000000661617812 */ /* 0x000fe200078ec0ff */
[----:B------:R-:W-:Y:S01]  /*212f0*/  IMAD.MOV.U32 R215, RZ, RZ, R212 ;  /* 0x000000ffffd77224 */ /* 0x000fe200078e00d4 */
[C---:B------:R-:W-:Y:S01]  /*21300*/  ISETP.GE.AND P5, PT, R2.reuse, R7, PT ;  /* 0x000000070200720c */ /* 0x040fe20003fa6270 */
[----:B------:R-:W-:Y:S01]  /*21310*/  IMAD.MOV.U32 R204, RZ, RZ, R221 ;  /* 0x000000ffffcc7224 */ /* 0x000fe200078e00dd */
[----:B------:R-:W-:Y:S01]  /*21320*/  ISETP.GE.AND P3, PT, R2, R5, PT ;  /* 0x000000050200720c */ /* 0x000fe20003f66270 */
[----:B------:R-:W-:Y:S01]  /*21330*/  IMAD.MOV.U32 R98, RZ, RZ, R248 ;  /* 0x000000ffff627224 */ /* 0x000fe200078e00f8 */
[----:B------:R-:W-:Y:S01]  /*21340*/  LOP3.LUT R2, R16, 0x68, R171, 0xfe, !PT ;  /* 0x0000006810027812 */ /* 0x000fe200078efeab */
[----:B------:R-:W-:Y:S01]  /*21350*/  IMAD.MOV.U32 R192, RZ, RZ, R226 ;  /* 0x000000ffffc07224 */ /* 0x000fe200078e00e2 */
[----:B------:R-:W-:Y:S01]  /*21360*/  FSEL R171, R21, -INF , !P6 ;  /* 0xff80000015ab7808 */ /* 0x000fe20007000000 */
[----:B------:R-:W-:Y:S01]  /*21370*/  IMAD.MOV.U32 R205, RZ, RZ, R224 ;  /* 0x000000ffffcd7224 */ /* 0x000fe200078e00e0 */
[----:B------:R-:W-:Y:S01]  /*21380*/  FSEL R124, R124, -INF , !P4 ;  /* 0xff8000007c7c7808 */ /* 0x000fe20006000000 */
[----:B------:R-:W-:-:S04]  /*21390*/  DEPBAR.LE SB0, 0x0 ;  /* 0x000080000000791a */ /* 0x000fc80000000000 */
[----:B--2---:R-:W-:Y:S01]  /*213a0*/  FMUL.FTZ R3, R68, R0 ;  /* 0x0000000044037220 */ /* 0x004fe20000410000 */
[C---:B------:R-:W-:Y:S02]  /*213b0*/  ISETP.GE.AND P6, PT, R2.reuse, R7, PT ;  /* 0x000000070200720c */ /* 0x040fe40003fc6270 */
[----:B------:R-:W-:Y:S01]  /*213c0*/  ISETP.GE.AND P4, PT, R2, R5, PT ;  /* 0x000000050200720c */ /* 0x000fe20003f86270 */
[----:B------:R2:W-:Y:S01]  /*213d0*/  MUFU.TANH R68, R3 ;  /* 0x0000000300447308 */ /* 0x0005e20000002400 */
[----:B------:R-:W-:Y:S02]  /*213e0*/  LOP3.LUT R2, R16, 0x70, R97, 0xfe, !PT ;  /* 0x0000007010027812 */ /* 0x000fe400078efe61 */
[----:B------:R-:W-:Y:S02]  /*213f0*/  FSEL R196, R196, -INF , !P5 ;  /* 0xff800000c4c47808 */ /* 0x000fe40006800000 */
[----:B------:R-:W-:Y:S02]  /*21400*/  FSEL R96, R188, -INF , !P3 ;  /* 0xff800000bc607808 */ /* 0x000fe40005800000 */
[----:B------:R-:W-:-:S02]  /*21410*/  ISETP.GE.AND P5, PT, R2, R7, PT ;  /* 0x000000070200720c */ /* 0x000fc40003fa6270 */
[----:B------:R-:W-:Y:S01]  /*21420*/  ISETP.GE.AND P3, PT, R2, R5, PT ;  /* 0x000000050200720c */ /* 0x000fe20003f66270 */
[----:B------:R-:W-:Y:S01]  /*21430*/  HMMA.16816.F32 R12, R12, R30, R92 ;  /* 0x0000001e0c0c723c */ /* 0x000fe2000000185c */
[----:B------:R-:W-:Y:S01]  /*21440*/  LOP3.LUT R2, R16, 0x78, R97, 0xfe, !PT ;  /* 0x0000007810027812 */ /* 0x000fe200078efe61 */
[----:B--2---:R-:W-:Y:S01]  /*21450*/  FMUL.FTZ R3, R70, R0 ;  /* 0x0000000046037220 */ /* 0x004fe20000410000 */
[----:B------:R-:W-:-:S03]  /*21460*/  FSEL R172, R20, -INF , !P6 ;  /* 0xff80000014ac7808 */ /* 0x000fc60007000000 */
[----:B------:R2:W-:Y:S01]  /*21470*/  MUFU.TANH R38, R3 ;  /* 0x0000000300267308 */ /* 0x0005e20000002400 */
[----:B------:R-:W-:Y:S02]  /*21480*/  FSEL R130, R130, -INF , !P4 ;  /* 0xff80000082827808 */ /* 0x000fe40006000000 */
[C---:B------:R-:W-:Y:S02]  /*21490*/  ISETP.GE.AND P6, PT, R2.reuse, R7, PT ;  /* 0x000000070200720c */ /* 0x040fe40003fc6270 */
[----:B------:R-:W-:Y:S02]  /*214a0*/  ISETP.GE.AND P4, PT, R2, R5, PT ;  /* 0x000000050200720c */ /* 0x000fe40003f86270 */
[----:B------:R-:W-:Y:S02]  /*214b0*/  LOP3.LUT R2, R16, 0x80, R97, 0xfe, !PT ;  /* 0x0000008010027812 */ /* 0x000fe400078efe61 */
[----:B------:R-:W-:Y:S02]  /*214c0*/  FSEL R175, R131, -INF , !P5 ;  /* 0xff80000083af7808 */ /* 0x000fe40006800000 */
[----:B------:R-:W-:Y:S01]  /*214d0*/  FSEL R127, R127, -INF , !P3 ;  /* 0xff8000007f7f7808 */ /* 0x000fe20005800000 */
[----:B--2---:R-:W-:Y:S01]  /*214e0*/  FMUL.FTZ R3, R64, R0 ;  /* 0x0000000040037220 */ /* 0x004fe20000410000 */
[----:B------:R-:W-:-:S03]  /*214f0*/  ISETP.GE.AND P5, PT, R2, R7, PT ;  /* 0x000000070200720c */ /* 0x000fc60003fa6270 */
[----:B------:R2:W-:Y:S01]  /*21500*/  MUFU.TANH R21, R3 ;  /* 0x0000000300157308 */ /* 0x0005e20000002400 */
[----:B------:R-:W-:Y:S02]  /*21510*/  ISETP.GE.AND P3, PT, R2, R5, PT ;  /* 0x000000050200720c */ /* 0x000fe40003f66270 */
[----:B------:R-:W-:Y:S02]  /*21520*/  LOP3.LUT R2, R16, 0x88, R97, 0xfe, !PT ;  /* 0x0000008810027812 */ /* 0x000fe400078efe61 */
[----:B------:R-:W-:Y:S02]  /*21530*/  FSEL R188, R126, -INF , !P6 ;  /* 0xff8000007ebc7808 */ /* 0x000fe40007000000 */
[----:B------:R-:W-:Y:S02]  /*21540*/  FSEL R120, R120, -INF , !P4 ;  /* 0xff80000078787808 */ /* 0x000fe40006000000 */
[----:B------:R-:W-:Y:S01]  /*21550*/  ISETP.GE.AND P6, PT, R2, R7, PT ;  /* 0x000000070200720c */ /* 0x000fe20003fc6270 */
[----:B--2---:R-:W-:Y:S01]  /*21560*/  FMUL.FTZ R3, R66, R0 ;  /* 0x0000000042037220 */ /* 0x004fe20000410000 */
[----:B------:R-:W-:-:S03]  /*21570*/  ISETP.GE.AND P4, PT, R2, R5, PT ;  /* 0x000000050200720c */ /* 0x000fc60003f86270 */
[----:B------:R2:W3:Y:S01]  /*21580*/  MUFU.TANH R20, R3 ;  /* 0x0000000300147308 */ /* 0x0004e20000002400 */
[----:B------:R-:W-:Y:S01]  /*21590*/  LOP3.LUT R2, R16, 0x90, R97, 0xfe, !PT ;  /* 0x0000009010027812 */ /* 0x000fe200078efe61 */
[----:B------:R-:W-:Y:S01]  /*215a0*/  HMMA.16816.F32 R48, R8, R46, R48 ;  /* 0x0000002e0830723c */ /* 0x000fe20000001830 */
[----:B------:R-:W-:Y:S02]  /*215b0*/  FSEL R194, R121, -INF , !P5 ;  /* 0xff80000079c27808 */ /* 0x000fe40006800000 */
[----:B------:R-:W-:Y:S02]  /*215c0*/  FSEL R119, R119, -INF , !P3 ;  /* 0xff80000077777808 */ /* 0x000fe40005800000 */
[C---:B------:R-:W-:Y:S02]  /*215d0*/  ISETP.GE.AND P5, PT, R2.reuse, R7, PT ;  /* 0x000000070200720c */ /* 0x040fe40003fa6270 */
[----:B------:R-:W-:Y:S01]  /*215e0*/  ISETP.GE.AND P3, PT, R2, R5, PT ;  /* 0x000000050200720c */ /* 0x000fe20003f66270 */
[----:B--2---:R-:W-:-:S04]  /*215f0*/  FMUL.FTZ R3, R60, R0 ;  /* 0x000000003c037220 */ /* 0x004fc80000410000 */
[----:B------:R2:W-:Y:S01]  /*21600*/  MUFU.TANH R19, R3 ;  /* 0x0000000300137308 */ /* 0x0005e20000002400 */
[----:B------:R-:W-:Y:S01]  /*21610*/  LOP3.LUT R2, R16, 0x98, R97, 0xfe, !PT ;  /* 0x0000009810027812 */ /* 0x000fe200078efe61 */
[C---:B-1----:R-:W-:Y:S01]  /*21620*/  HMMA.16816.F32 R32, R8.reuse, R40, R32 ;  /* 0x000000280820723c */ /* 0x042fe20000001820 */
[----:B------:R-:W-:Y:S02]  /*21630*/  FSEL R195, R6, -INF , !P6 ;  /* 0xff80000006c37808 */ /* 0x000fe40007000000 */
[----:B------:R-:W-:Y:S02]  /*21640*/  FSEL R109, R109, -INF , !P4 ;  /* 0xff8000006d6d7808 */ /* 0x000fe40006000000 */
[C---:B------:R-:W-:Y:S01]  /*21650*/  ISETP.GE.AND P6, PT, R2.reuse, R7, PT ;  /* 0x000000070200720c */ /* 0x040fe20003fc6270 */
[----:B------:R-:W-:Y:S01]  /*21660*/  HMMA.16816.F32 R12, R8, R42, R12 ;  /* 0x0000002a080c723c */ /* 0x000fe2000000180c */
[----:B------:R-:W-:Y:S01]  /*21670*/  ISETP.GE.AND P4, PT, R2, R5, PT ;  /* 0x000000050200720c */ /* 0x000fe20003f86270 */
[----:B--2---:R-:W-:-:S04]  /*21680*/  FMUL.FTZ R3, R62, R0 ;  /* 0x000000003e037220 */ /* 0x004fc80000410000 */
[----:B------:R1:W-:Y:S01]  /*21690*/  MUFU.TANH R18, R3 ;  /* 0x0000000300127308 */ /* 0x0003e20000002400 */
[----:B------:R-:W-:Y:S02]  /*216a0*/  LOP3.LUT R2, R16, 0xa0, R97, 0xfe, !PT ;  /* 0x000000a010027812 */ /* 0x000fe400078efe61 */
[----:B------:R-:W-:Y:S02]  /*216b0*/  FSEL R201, R4, -INF , !P5 ;  /* 0xff80000004c97808 */ /* 0x000fe40006800000 */
[----:B------:R-:W-:Y:S02]  /*216c0*/  FSEL R105, R105, -INF , !P3 ;  /* 0xff80000069697808 */ /* 0x000fe40005800000 */
[C---:B------:R-:W-:Y:S02]  /*216d0*/  ISETP.GE.AND P5, PT, R2.reuse, R7, PT ;  /* 0x000000070200720c */ /* 0x040fe40003fa6270 */
[----:B------:R-:W-:Y:S01]  /*216e0*/  ISETP.GE.AND P3, PT, R2, R5, PT ;  /* 0x000000050200720c */ /* 0x000fe20003f66270 */
[----:B-1----:R-:W-:-:S04]  /*216f0*/  FMUL.FTZ R3, R52, R0 ;  /* 0x0000000034037220 */ /* 0x002fc80000410000 */
[----:B------:R1:W-:Y:S01]  /*21700*/  MUFU.TANH R17, R3 ;  /* 0x0000000300117308 */ /* 0x0003e20000002400 */
[----:B------:R-:W-:Y:S02]  /*21710*/  LOP3.LUT R2, R16, 0xb0, R97, 0xfe, !PT ;  /* 0x000000b010027812 */ /* 0x000fe400078efe61 */
[----:B------:R-:W-:Y:S02]  /*21720*/  FSEL R206, R84, -INF , !P5 ;  /* 0xff80000054ce7808 */ /* 0x000fe40006800000 */
[----:B------:R-:W-:Y:S02]  /*21730*/  FSEL R126, R80, -INF , !P3 ;  /* 0xff800000507e7808 */ /* 0x000fe40005800000 */
[C---:B------:R-:W-:Y:S02]  /*21740*/  ISETP.GE.AND P5, PT, R2.reuse, R7, PT ;  /* 0x000000070200720c */ /* 0x040fe40003fa6270 */
[----:B------:R-:W-:Y:S01]  /*21750*/  ISETP.GE.AND P3, PT, R2, R5, PT ;  /* 0x000000050200720c */ /* 0x000fe20003f66270 */
[----:B-1----:R-:W-:-:S04]  /*21760*/  FMUL.FTZ R3, R54, R0 ;  /* 0x0000000036037220 */ /* 0x002fc80000410000 */
[----:B------:R1:W2:Y:S01]  /*21770*/  MUFU.TANH R6, R3 ;  /* 0x0000000300067308 */ /* 0x0002a20000002400 */
[--C-:B------:R-:W-:Y:S01]  /*21780*/  LOP3.LUT R2, R16, 0xc0, R97.reuse, 0xfe, !PT ;  /* 0x000000c010027812 */ /* 0x100fe200078efe61 */
[-C--:B------:R-:W-:Y:S01]  /*21790*/  FMUL.FTZ R24, R24, R0.reuse ;  /* 0x0000000018187220 */ /* 0x080fe20000410000 */
[-C--:B------:R-:W-:Y:S01]  /*217a0*/  FMUL.FTZ R26, R26, R0.reuse ;  /* 0x000000001a1a7220 */ /* 0x080fe20000410000 */
[----:B----4-:R-:W-:Y:S02]  /*217b0*/  FSEL R211, R72, -INF , !P5 ;  /* 0xff80000048d37808 */ /* 0x010fe40006800000 */
[----:B---3--:R-:W-:Y:S02]  /*217c0*/  FSEL R200, R39, -INF , !P3 ;  /* 0xff80000027c87808 */ /* 0x008fe40005800000 */
[C---:B------:R-:W-:Y:S02]  /*217d0*/  ISETP.GE.AND P5, PT, R2.reuse, R7, PT ;  /* 0x000000070200720c */ /* 0x040fe40003fa6270 */
[----:B------:R-:W-:Y:S01]  /*217e0*/  ISETP.GE.AND P3, PT, R2, R5, PT ;  /* 0x000000050200720c */ /* 0x000fe20003f66270 */
[----:B-1----:R-:W-:Y:S01]  /*217f0*/  FMUL.FTZ R3, R56, R0 ;  /* 0x0000000038037220 */ /* 0x002fe20000410000 */
[----:B------:R-:W-:-:S03]  /*21800*/  LOP3.LUT R2, R16, 0xd0, R97, 0xfe, !PT ;  /* 0x000000d010027812 */ /* 0x000fc600078efe61 */
[----:B------:R1:W-:Y:S01]  /*21810*/  MUFU.TANH R4, R3 ;  /* 0x0000000300047308 */ /* 0x0003e20000002400 */
[----:B------:R-:W-:Y:S02]  /*21820*/  FSEL R203, R104, -INF , !P6 ;  /* 0xff80000068cb7808 */ /* 0x000fe40007000000 */
[----:B------:R-:W-:Y:S01]  /*21830*/  FSEL R121, R86, -INF , !P4 ;  /* 0xff80000056797808 */ /* 0x000fe20006000000 */
[-C--:B------:R-:W-:Y:S01]  /*21840*/  FMUL.FTZ R48, R48, R0.reuse ;  /* 0x0000000030307220 */ /* 0x080fe20000410000 */
[----:B------:R-:W-:Y:S01]  /*21850*/  FMUL.FTZ R50, R50, R0 ;  /* 0x0000000032327220 */ /* 0x000fe20000410000 */
[----:B------:R-:W-:Y:S02]  /*21860*/  FSEL R208, R20, -INF , !P3 ;  /* 0xff80000014d07808 */ /* 0x000fe40005800000 */
[----:B------:R-:W3:Y:S01]  /*21870*/  MUFU.TANH R24, R24 ;  /* 0x0000001800187308 */ /* 0x000ee20000002400 */
[----:B------:R-:W-:Y:S02]  /*21880*/  ISETP.GE.AND P3, PT, R2, R5, PT ;  /* 0x000000050200720c */ /* 0x000fe40003f66270 */
[----:B-1----:R-:W-:-:S05]  /*21890*/  LOP3.LUT R3, R16, 0xa8, R97, 0xfe, !PT ;  /* 0x000000a810037812 */ /* 0x002fca00078efe61 */
[----:B------:R-:W1:Y:S01]  /*218a0*/  MUFU.TANH R26, R26 ;  /* 0x0000001a001a7308 */ /* 0x000e620000002400 */
[C---:B------:R-:W-:Y:S02]  /*218b0*/  ISETP.GE.AND P6, PT, R3.reuse, R7, PT ;  /* 0x000000070300720c */ /* 0x040fe40003fc6270 */
[----:B------:R-:W-:Y:S02]  /*218c0*/  ISETP.GE.AND P4, PT, R3, R5, PT ;  /* 0x000000050300720c */ /* 0x000fe40003f86270 */
[----:B------:R-:W-:-:S03]  /*218d0*/  LOP3.LUT R3, R16, 0xb8, R97, 0xfe, !PT ;  /* 0x000000b810037812 */ /* 0x000fc600078efe61 */
[----:B------:R-:W4:Y:S01]  /*218e0*/  MUFU.TANH R58, R58 ;  /* 0x0000003a003a7308 */ /* 0x000f220000002400 */
[----:B------:R-:W-:Y:S01]  /*218f0*/  FSEL R209, R82, -INF , !P6 ;  /* 0xff80000052d17808 */ /* 0x000fe20007000000 */
[-C--:B------:R-:W-:Y:S01]  /*21900*/  FMUL.FTZ R32, R32, R0.reuse ;  /* 0x0000000020207220 */ /* 0x080fe20000410000 */
[----:B------:R-:W-:Y:S01]  /*21910*/  FSEL R193, R76, -INF , !P4 ;  /* 0xff8000004cc17808 */ /* 0x000fe20006000000 */
[----:B------:R-:W-:Y:S01]  /*21920*/  FMUL.FTZ R34, R34, R0 ;  /* 0x0000000022227220 */ /* 0x000fe20000410000 */
[----:B------:R-:W-:Y:S02]  /*21930*/  MOV R210, R216 ;  /* 0x000000d800d27202 */ /* 0x000fe40000000f00 */
[C---:B------:R-:W-:Y:S02]  /*21940*/  ISETP.GE.AND P6, PT, R3.reuse, R7, PT ;  /* 0x000000070300720c */ /* 0x040fe40003fc6270 */
[----:B------:R-:W-:Y:S01]  /*21950*/  ISETP.GE.AND P4, PT, R3, R5, PT ;  /* 0x000000050300720c */ /* 0x000fe20003f86270 */
[----:B------:R-:W4:Y:S01]  /*21960*/  MUFU.TANH R48, R48 ;  /* 0x0000003000307308 */ /* 0x000f220000002400 */
[----:B------:R-:W-:Y:S01]  /*21970*/  LOP3.LUT R3, R16, 0xc8, R97, 0xfe, !PT ;  /* 0x000000c810037812 */ /* 0x000fe200078efe61 */
[-C--:B------:R-:W-:Y:S01]  /*21980*/  FMUL.FTZ R12, R12, R0.reuse ;  /* 0x000000000c0c7220 */ /* 0x080fe20000410000 */
[----:B--2---:R-:W-:Y:S01]  /*21990*/  FSEL R216, R6, -INF , !P3 ;  /* 0xff80000006d87808 */ /* 0x004fe20005800000 */
[----:B------:R-:W-:Y:S01]  /*219a0*/  FMUL.FTZ R6, R14, R0 ;  /* 0x000000000e067220 */ /* 0x000fe20000410000 */
[----:B------:R-:W-:-:S03]  /*219b0*/  FSEL R217, R21, -INF , !P5 ;  /* 0xff80000015d97808 */ /* 0x000fc60006800000 */
[----:B------:R-:W2:Y:S01]  /*219c0*/  MUFU.TANH R50, R50 ;  /* 0x0000003200327308 */ /* 0x000ea20000002400 */
[----:B------:R-:W-:Y:S02]  /*219d0*/  FSEL R212, R68, -INF , !P6 ;  /* 0xff80000044d47808 */ /* 0x000fe40007000000 */
[----:B------:R-:W-:Y:S02]  /*219e0*/  FSEL R202, R38, -INF , !P4 ;  /* 0xff80000026ca7808 */ /* 0x000fe40006000000 */
[-C--:B------:R-:W-:Y:S02]  /*219f0*/  ISETP.GE.AND P5, PT, R2, R7.reuse, PT ;  /* 0x000000070200720c */ /* 0x080fe40003fa6270 */
[C---:B------:R-:W-:Y:S01]  /*21a00*/  ISETP.GE.AND P6, PT, R3.reuse, R7, PT ;  /* 0x000000070300720c */ /* 0x040fe20003fc6270 */
[----:B------:R-:W2:Y:S01]  /*21a10*/  MUFU.TANH R32, R32 ;  /* 0x0000002000207308 */ /* 0x000ea20000002400 */
[----:B------:R-:W-:Y:S02]  /*21a20*/  ISETP.GE.AND P4, PT, R3, R5, PT ;  /* 0x000000050300720c */ /* 0x000fe40003f86270 */
[----:B------:R-:W-:-:S02]  /*21a30*/  LOP3.LUT R2, R16, 0xe0, R97, 0xfe, !PT ;  /* 0x000000e010027812 */ /* 0x000fc400078efe61 */
[----:B------:R-:W-:-:S03]  /*21a40*/  LOP3.LUT R3, R16, 0xd8, R97, 0xfe, !PT ;  /* 0x000000d810037812 */ /* 0x000fc600078efe61 */
[----:B------:R-:W2:Y:S01]  /*21a50*/  MUFU.TANH R34, R34 ;  /* 0x0000002200227308 */ /* 0x000ea20000002400 */
[----:B------:R-:W-:Y:S02]  /*21a60*/  MOV R214, R225 ;  /* 0x000000e100d67202 */ /* 0x000fe40000000f00 */
[----:B------:R-:W-:Y:S02]  /*21a70*/  FSEL R225, R17, -INF , !P5 ;  /* 0xff80000011e17808 */ /* 0x000fe40006800000 */
[----:B------:R-:W-:Y:S02]  /*21a80*/  FSEL R221, R19, -INF , !P6 ;  /* 0xff80000013dd7808 */ /* 0x000fe40007000000 */
[----:B------:R-:W-:Y:S01]  /*21a90*/  FSEL R213, R18, -INF , !P4 ;  /* 0xff80000012d57808 */ /* 0x000fe20006000000 */
[----:B------:R-:W2:Y:S01]  /*21aa0*/  MUFU.TANH R12, R12 ;  /* 0x0000000c000c7308 */ /* 0x000ea20000002400 */
[C---:B------:R-:W-:Y:S02]  /*21ab0*/  ISETP.GE.AND P5, PT, R2.reuse, R7, PT ;  /* 0x000000070200720c */ /* 0x040fe40003fa6270 */
[----:B------:R-:W-:-:S02]  /*21ac0*/  ISETP.GE.AND P3, PT, R2, R5, PT ;  /* 0x000000050200720c */ /* 0x000fc40003f66270 */
[----:B------:R-:W-:-:S03]  /*21ad0*/  ISETP.GE.AND P6, PT, R3, R7, PT ;  /* 0x000000070300720c */ /* 0x000fc60003fc6270 */
[----:B------:R-:W2:Y:S01]  /*21ae0*/  MUFU.TANH R6, R6 ;  /* 0x0000000600067308 */ /* 0x000ea20000002400 */
[----:B------:R-:W-:Y:S02]  /*21af0*/  ISETP.GE.AND P4, PT, R3, R5, PT ;  /* 0x000000050300720c */ /* 0x000fe40003f86270 */
[C---:B------:R-:W-:Y:S01]  /*21b00*/  LOP3.LUT R2, R16.reuse, 0xf0, R97, 0xfe, !PT ;  /* 0x000000f010027812 */ /* 0x040fe200078efe61 */
[----:B------:R-:W-:Y:S01]  /*21b10*/  IMAD.MOV.U32 R248, RZ, RZ, R233 ;  /* 0x000000fffff87224 */ /* 0x000fe200078e00e9 */
[----:B------:R-:W-:Y:S02]  /*21b20*/  LOP3.LUT R3, R16, 0xe8, R97, 0xfe, !PT ;  /* 0x000000e810037812 */ /* 0x000fe400078efe61 */
[----:B------:R-:W-:Y:S02]  /*21b30*/  MOV R70, R231 ;  /* 0x000000e700467202 */ /* 0x000fe40000000f00 */
[----:B---3--:R-:W-:Y:S02]  /*21b40*/  FSEL R233, R24, -INF , !P5 ;  /* 0xff80000018e97808 */ /* 0x008fe40006800000 */
[----:B-1----:R-:W-:-:S02]  /*21b50*/  FSEL R231, R26, -INF , !P3 ;  /* 0xff8000001ae77808 */ /* 0x002fc40005800000 */
[----:B------:R-:W-:Y:S02]  /*21b60*/  FSEL R226, R4, -INF , !P6 ;  /* 0xff80000004e27808 */ /* 0x000fe40007000000 */
[----:B----4-:R-:W-:Y:S02]  /*21b70*/  FSEL R224, R58, -INF , !P4 ;  /* 0xff8000003ae07808 */ /* 0x010fe40006000000 */
[C---:B------:R-:W-:Y:S02]  /*21b80*/  ISETP.GE.AND P5, PT, R2.reuse, R7, PT ;  /* 0x000000070200720c */ /* 0x040fe40003fa6270 */
[----:B------:R-:W-:Y:S02]  /*21b90*/  ISETP.GE.AND P3, PT, R2, R5, PT ;  /* 0x000000050200720c */ /* 0x000fe40003f66270 */
[C---:B------:R-:W-:Y:S02]  /*21ba0*/  ISETP.GE.AND P6, PT, R3.reuse, R7, PT ;  /* 0x000000070300720c */ /* 0x040fe40003fc6270 */
[----:B------:R-:W-:-:S02]  /*21bb0*/  ISETP.GE.AND P4, PT, R3, R5, PT ;  /* 0x000000050300720c */ /* 0x000fc40003f86270 */
[C---:B------:R-:W-:Y:S02]  /*21bc0*/  LOP3.LUT R2, R16.reuse, R97, RZ, 0xfc, !PT ;  /* 0x0000006110027212 */ /* 0x040fe400078efcff */
[----:B------:R-:W-:Y:S02]  /*21bd0*/  LOP3.LUT R4, R16, 0xf8, R97, 0xfe, !PT ;  /* 0x000000f810047812 */ /* 0x000fe400078efe61 */
[----:B------:R-:W-:Y:S01]  /*21be0*/  MOV R66, R98 ;  /* 0x0000006200427202 */ /* 0x000fe20000000f00 */
[----:B------:R-:W-:Y:S01]  /*21bf0*/  IMAD.MOV.U32 R91, RZ, RZ, R232 ;  /* 0x000000ffff5b7224 */ /* 0x000fe200078e00e8 */
[----:B------:R-:W-:Y:S01]  /*21c00*/  MOV R98, R174 ;  /* 0x000000ae00627202 */ /* 0x000fe20000000f00 */
[----:B------:R-:W-:Y:S01]  /*21c10*/  IMAD.MOV.U32 R174, RZ, RZ, R234 ;  /* 0x000000ffffae7224 */ /* 0x000fe200078e00ea */
[----:B------:R-:W-:Y:S01]  /*21c20*/  FSEL R234, R48, -INF , !P6 ;  /* 0xff80000030ea7808 */ /* 0x000fe20007000000 */
[----:B------:R-:W-:Y:S01]  /*21c30*/  IMAD.MOV.U32 R60, RZ, RZ, R99 ;  /* 0x000000ffff3c7224 */ /* 0x000fe200078e0063 */
[----:B------:R-:W-:Y:S01]  /*21c40*/  IADD3 R3, R2, 0x1, RZ ;  /* 0x0000000102037810 */ /* 0x000fe20007ffe0ff */
[----:B------:R-:W-:Y:S01]  /*21c50*/  IMAD.MOV.U32 R99, RZ, RZ, R207 ;  /* 0x000000ffff637224 */ /* 0x000fe200078e00cf */
[----:B--2---:R-:W-:Y:S01]  /*21c60*/  FSEL R232, R50, -INF , !P4 ;  /* 0xff80000032e87808 */ /* 0x004fe20006000000 */
[----:B------:R-:W-:Y:S01]  /*21c70*/  IMAD.MOV.U32 R90, RZ, RZ, R215 ;  /* 0x000000ffff5a7224 */ /* 0x000fe200078e00d7 */
[C---:B------:R-:W-:Y:S01]  /*21c80*/  ISETP.GE.AND P6, PT, R4.reuse, R7, PT ;  /* 0x000000070400720c */ /* 0x040fe20003fc6270 */
[----:B------:R-:W-:Y:S01]  /*21c90*/  IMAD.MOV.U32 R215, RZ, RZ, R246 ;  /* 0x000000ffffd77224 */ /* 0x000fe200078e00f6 */
[----:B------:R-:W-:Y:S01]  /*21ca0*/  ISETP.GE.AND P4, PT, R4, R5, PT ;  /* 0x000000050400720c */ /* 0x000fe20003f86270 */
[----:B------:R-:W-:Y:S01]  /*21cb0*/  VIADD R4, R2, 0x9 ;  /* 0x0000000902047836 */ /* 0x000fe20000000000 */
[----:B------:R-:W-:Y:S01]  /*21cc0*/  MOV R207, R244 ;  /* 0x000000f400cf7202 */ /* 0x000fe20000000f00 */
[----:B------:R-:W-:Y:S01]  /*21cd0*/  IMAD.MOV.U32 R64, RZ, RZ, R249 ;  /* 0x000000ffff407224 */ /* 0x000fe200078e00f9 */
[----:B------:R-:W-:-:S02]  /*21ce0*/  FSEL R246, R32, -INF , !P5 ;  /* 0xff80000020f67808 */ /* 0x000fc40006800000 */
[----:B------:R-:W-:Y:S01]  /*21cf0*/  FSEL R244, R34, -INF , !P3 ;  /* 0xff80000022f47808 */ /* 0x000fe20005800000 */
[----:B------:R-:W-:Y:S01]  /*21d00*/  IMAD.MOV.U32 R249, RZ, RZ, R245 ;  /* 0x000000fffff97224 */ /* 0x000fe200078e00f5 */
[C---:B------:R-:W-:Y:S02]  /*21d10*/  ISETP.GE.AND P5, PT, R3.reuse, R7, PT ;  /* 0x000000070300720c */ /* 0x040fe40003fa6270 */
[----:B------:R-:W-:Y:S01]  /*21d20*/  ISETP.GE.AND P3, PT, R3, R5, PT ;  /* 0x000000050300720c */ /* 0x000fe20003f66270 */
[----:B------:R-:W-:Y:S01]  /*21d30*/  VIADD R3, R2, 0x11 ;  /* 0x0000001102037836 */ /* 0x000fe20000000000 */
[----:B------:R-:W-:Y:S02]  /*21d40*/  MOV R97, R247 ;  /* 0x000000f700617202 */ /* 0x000fe40000000f00 */
[----:B------:R-:W-:Y:S02]  /*21d50*/  FSEL R247, R12, -INF , !P6 ;  /* 0xff8000000cf77808 */ /* 0x000fe40007000000 */
[----:B------:R-:W-:-:S02]  /*21d60*/  FSEL R245, R6, -INF , !P4 ;  /* 0xff80000006f57808 */ /* 0x000fc40006000000 */
[C---:B------:R-:W-:Y:S02]  /*21d70*/  ISETP.GE.AND P6, PT, R4.reuse, R7, PT ;  /* 0x000000070400720c */ /* 0x040fe40003fc6270 */
[----:B------:R-:W-:Y:S01]  /*21d80*/  ISETP.GE.AND P4, PT, R4, R5, PT ;  /* 0x000000050400720c */ /* 0x000fe20003f86270 */
[----:B------:R-:W-:Y:S01]  /*21d90*/  FMUL.FTZ R4, R81, R0 ;  /* 0x0000000051047220 */ /* 0x000fe20000410000 */
[----:B------:R-:W-:Y:S02]  /*21da0*/  FSEL R62, R90, -INF , !P5 ;  /* 0xff8000005a3e7808 */ /* 0x000fe40006800000 */
[----:B------:R-:W-:Y:S02]  /*21db0*/  FSEL R44, R91, -INF , !P3 ;  /* 0xff8000005b2c7808 */ /* 0x000fe40005800000 */
[C---:B------:R-:W-:Y:S02]  /*21dc0*/  ISETP.GE.AND P5, PT, R3.reuse, R7, PT ;  /* 0x000000070300720c */ /* 0x040fe40003fa6270 */
[----:B------:R-:W-:Y:S01]  /*21dd0*/  ISETP.GE.AND P3, PT, R3, R5, PT ;  /* 0x000000050300720c */ /* 0x000fe20003f66270 */
[----:B------:R1:W-:Y:S01]  /*21de0*/  MUFU.TANH R30, R4 ;  /* 0x00000004001e7308 */ /* 0x0003e20000002400 */
[----:B------:R-:W-:-:S02]  /*21df0*/  IADD3 R3, R2, 0x19, RZ ;  /* 0x0000001902037810 */ /* 0x000fc40007ffe0ff */
[----:B------:R-:W-:Y:S02]  /*21e00*/  FSEL R60, R60, -INF , !P6 ;  /* 0xff8000003c3c7808 */ /* 0x000fe40007000000 */
[----:B------:R-:W-:Y:S02]  /*21e10*/  FSEL R52, R66, -INF , !P4 ;  /* 0xff80000042347808 */ /* 0x000fe40006000000 */
[C---:B------:R-:W-:Y:S02]  /*21e20*/  ISETP.GE.AND P6, PT, R3.reuse, R7, PT ;  /* 0x000000070300720c */ /* 0x040fe40003fc6270 */
[----:B------:R-:W-:Y:S01]  /*21e30*/  ISETP.GE.AND P4, PT, R3, R5, PT ;  /* 0x000000050300720c */ /* 0x000fe20003f86270 */
[----:B------:R-:W-:Y:S01]  /*21e40*/  VIADD R3, R2, 0x29 ;  /* 0x0000002902037836 */ /* 0x000fe20000000000 */
[----:B------:R-:W-:Y:S01]  /*21e50*/  FSEL R64, R64, -INF , !P5 ;  /* 0xff80000040407808 */ /* 0x000fe20006800000 */
[----:B------:R-:W-:Y:S01]  /*21e60*/  FMUL.FTZ R6, R83, R0 ;  /* 0x0000000053067220 */ /* 0x000fe20000410000 */
[----:B------:R-:W-:Y:S01]  /*21e70*/  FSEL R50, R97, -INF , !P3 ;  /* 0xff80000061327808 */ /* 0x000fe20005800000 */
[----:B-1----:R-:W-:Y:S01]  /*21e80*/  VIADD R4, R2, 0x21 ;  /* 0x0000002102047836 */ /* 0x002fe20000000000 */
[----:B------:R-:W-:-:S02]  /*21e90*/  FSEL R66, R98, -INF , !P6 ;  /* 0xff80000062427808 */ /* 0x000fc40007000000 */
[----:B------:R-:W-:Y:S02]  /*21ea0*/  FSEL R48, R99, -INF , !P4 ;  /* 0xff80000063307808 */ /* 0x000fe40006000000 */
[C---:B------:R-:W-:Y:S02]  /*21eb0*/  ISETP.GE.AND P5, PT, R4.reuse, R7, PT ;  /* 0x000000070400720c */ /* 0x040fe40003fa6270 */
[----:B------:R-:W-:Y:S02]  /*21ec0*/  ISETP.GE.AND P3, PT, R4, R5, PT ;  /* 0x000000050400720c */ /* 0x000fe40003f66270 */
[C---:B------:R-:W-:Y:S01]  /*21ed0*/  IADD3 R4, R2.reuse, 0x31, RZ ;  /* 0x0000003102047810 */ /* 0x040fe20007ffe0ff */
[----:B------:R1:W-:Y:S01]  /*21ee0*/  MUFU.TANH R11, R6 ;  /* 0x00000006000b7308 */ /* 0x0003e20000002400 */
[C---:B------:R-:W-:Y:S02]  /*21ef0*/  ISETP.GE.AND P6, PT, R3.reuse, R7, PT ;  /* 0x000000070300720c */ /* 0x040fe40003fc6270 */
[----:B------:R-:W-:Y:S01]  /*21f00*/  ISETP.GE.AND P4, PT, R3, R5, PT ;  /* 0x000000050300720c */ /* 0x000fe20003f86270 */
[----:B------:R-:W-:Y:S01]  /*21f10*/  VIADD R3, R2, 0x39 ;  /* 0x0000003902037836 */ /* 0x000fe20000000000 */
[----:B------:R-:W-:-:S02]  /*21f20*/  FSEL R68, R70, -INF , !P5 ;  /* 0xff80000046447808 */ /* 0x000fc40006800000 */
[----:B------:R-:W-:Y:S02]  /*21f30*/  FSEL R47, R204, -INF , !P3 ;  /* 0xff800000cc2f7808 */ /* 0x000fe40005800000 */
[C---:B------:R-:W-:Y:S02]  /*21f40*/  ISETP.GE.AND P5, PT, R4.reuse, R7, PT ;  /* 0x000000070400720c */ /* 0x040fe40003fa6270 */
[----:B------:R-:W-:Y:S01]  /*21f50*/  ISETP.GE.AND P3, PT, R4, R5, PT ;  /* 0x000000050400720c */ /* 0x000fe20003f66270 */
[-C--:B------:R-:W-:Y:S01]  /*21f60*/  FMUL.FTZ R4, R73, R0.reuse ;  /* 0x0000000049047220 */ /* 0x080fe20000410000 */
[----:B------:R-:W-:Y:S01]  /*21f70*/  FSEL R70, R205, -INF , !P6 ;  /* 0xff800000cd467808 */ /* 0x000fe20007000000 */
[----:B-1----:R-:W-:Y:S01]  /*21f80*/  FMUL.FTZ R6, R77, R0 ;  /* 0x000000004d067220 */ /* 0x002fe20000410000 */
[----:B------:R-:W-:Y:S01]  /*21f90*/  FSEL R54, R207, -INF , !P4 ;  /* 0xff800000cf367808 */ /* 0x000fe20006000000 */
[----:B------:R1:W-:Y:S01]  /*21fa0*/  MUFU.TANH R28, R4 ;  /* 0x00000004001c7308 */ /* 0x0003e20000002400 */
[----:B------:R-:W-:-:S02]  /*21fb0*/  ISETP.GE.AND P6, PT, R3, R7, PT ;  /* 0x000000070300720c */ /* 0x000fc40003fc6270 */
[----:B------:R-:W-:Y:S01]  /*21fc0*/  ISETP.GE.AND P4, PT, R3, R5, PT ;  /* 0x000000050300720c */ /* 0x000fe20003f86270 */
[----:B------:R-:W-:-:S04]  /*21fd0*/  VIADD R3, R2, 0x41 ;  /* 0x0000004102037836 */ /* 0x000fc80000000000 */
[----:B------:R2:W-:Y:S01]  /*21fe0*/  MUFU.TANH R29, R6 ;  /* 0x00000006001d7308 */ /* 0x0005e20000002400 */
[----:B------:R-:W-:Y:S01]  /*21ff0*/  FSEL R77, R210, -INF , !P5 ;  /* 0xff800000d24d7808 */ /* 0x000fe20006800000 */
[-C--:B------:R-:W-:Y:S01]  /*22000*/  FMUL.FTZ R8, R85, R0.reuse ;  /* 0x0000000055087220 */ /* 0x080fe20000410000 */
[----:B------:R-:W-:Y:S02]  /*22010*/  FSEL R46, R173, -INF , !P3 ;  /* 0xff800000ad2e7808 */ /* 0x000fe40005800000 */
[----:B------:R-:W-:Y:S02]  /*22020*/  FSEL R80, R174, -INF , !P6 ;  /* 0xff800000ae507808 */ /* 0x000fe40007000000 */
[----:B-1----:R-:W-:Y:S02]  /*22030*/  IADD3 R4, R2, 0x49, RZ ;  /* 0x0000004902047810 */ /* 0x002fe40007ffe0ff */
[----:B------:R-:W-:Y:S01]  /*22040*/  FSEL R45, R215, -INF , !P4 ;  /* 0xff800000d72d7808 */ /* 0x000fe20006000000 */
[----:B--2---:R-:W-:Y:S01]  /*22050*/  FMUL.FTZ R6, R79, R0 ;  /* 0x000000004f067220 */ /* 0x004fe20000410000 */
[----:B------:R-:W-:-:S02]  /*22060*/  ISETP.GE.AND P5, PT, R3, R7, PT ;  /* 0x000000070300720c */ /* 0x000fc40003fa6270 */
[----:B------:R-:W-:Y:S01]  /*22070*/  ISETP.GE.AND P3, PT, R3, R5, PT ;  /* 0x000000050300720c */ /* 0x000fe20003f66270 */
[----:B------:R1:W-:Y:S01]  /*22080*/  MUFU.TANH R10, R6 ;  /* 0x00000006000a7308 */ /* 0x0003e20000002400 */
[----:B------:R-:W-:Y:S01]  /*22090*/  ISETP.GE.AND P6, PT, R4, R7, PT ;  /* 0x000000070400720c */ /* 0x000fe20003fc6270 */
[----:B------:R-:W-:Y:S01]  /*220a0*/  VIADD R3, R2, 0x51 ;  /* 0x0000005102037836 */ /* 0x000fe20000000000 */
[----:B------:R-:W-:Y:S01]  /*220b0*/  ISETP.GE.AND P4, PT, R4, R5, PT ;  /* 0x000000050400720c */ /* 0x000fe20003f86270 */
[----:B------:R-:W-:Y:S01]  /*220c0*/  VIADD R4, R2, 0x59 ;  /* 0x0000005902047836 */ /* 0x000fe20000000000 */
[----:B------:R-:W-:Y:S02]  /*220d0*/  FSEL R83, R192, -INF , !P5 ;  /* 0xff800000c0537808 */ /* 0x000fe40006800000 */
[----:B------:R-:W-:Y:S01]  /*220e0*/  FSEL R56, R214, -INF , !P3 ;  /* 0xff800000d6387808 */ /* 0x000fe20005800000 */
[----:B------:R2:W3:Y:S01]  /*220f0*/  MUFU.TANH R32, R8 ;  /* 0x0000000800207308 */ /* 0x0004e20000002400 */
[----:B------:R-:W-:-:S02]  /*22100*/  FSEL R85, R248, -INF , !P6 ;  /* 0xff800000f8557808 */ /* 0x000fc40007000000 */
[----:B------:R-:W-:Y:S01]  /*22110*/  FSEL R58, R249, -INF , !P4 ;  /* 0xff800000f93a7808 */ /* 0x000fe20006000000 */
[----:B-1----:R-:W-:Y:S01]  /*22120*/  FMUL.FTZ R6, R75, R0 ;  /* 0x000000004b067220 */ /* 0x002fe20000410000 */
[----:B------:R-:W-:-:S03]  /*22130*/  ISETP.GE.AND P5, PT, R3, R7, PT ;  /* 0x000000070300720c */ /* 0x000fc60003fa6270 */
[----:B------:R1:W-:Y:S01]  /*22140*/  MUFU.TANH R26, R6 ;  /* 0x00000006001a7308 */ /* 0x0003e20000002400 */
[----:B------:R-:W-:Y:S02]  /*22150*/  ISETP.GE.AND P3, PT, R3, R5, PT ;  /* 0x000000050300720c */ /* 0x000fe40003f66270 */
[C---:B------:R-:W-:Y:S01]  /*22160*/  ISETP.GE.AND P6, PT, R4.reuse, R7, PT ;  /* 0x000000070400720c */ /* 0x040fe20003fc6270 */
[-C--:B--2---:R-:W-:Y:S01]  /*22170*/  FMUL.FTZ R8, R87, R0.reuse ;  /* 0x0000000057087220 */ /* 0x084fe20000410000 */
[----:B------:R-:W-:Y:S01]  /*22180*/  ISETP.GE.AND P4, PT, R4, R5, PT ;  /* 0x000000050400720c */ /* 0x000fe20003f86270 */
[-C--:B------:R-:W-:Y:S01]  /*22190*/  FMUL.FTZ R4, R65, R0.reuse ;  /* 0x0000000041047220 */ /* 0x080fe20000410000 */
[----:B------:R-:W-:Y:S01]  /*221a0*/  IADD3 R3, R2, 0x61, RZ ;  /* 0x0000006102037810 */ /* 0x000fe20007ffe0ff */
[----:B------:R-:W2:Y:S01]  /*221b0*/  MUFU.TANH R31, R8 ;  /* 0x00000008001f7308 */ /* 0x000ea20000002400 */
[----:B------:R-:W-:Y:S02]  /*221c0*/  FSEL R87, R250, -INF , !P5 ;  /* 0xff800000fa577808 */ /* 0x000fe40006800000 */
[----:B------:R-:W-:Y:S01]  /*221d0*/  FSEL R65, R252, -INF , !P3 ;  /* 0xff800000fc417808 */ /* 0x000fe20005800000 */
[----:B-1----:R-:W-:Y:S01]  /*221e0*/  FMUL.FTZ R6, R69, R0 ;  /* 0x0000000045067220 */ /* 0x002fe20000410000 */
[----:B------:R-:W-:-:S03]  /*221f0*/  ISETP.GE.AND P5, PT, R3, R7, PT ;  /* 0x000000070300720c */ /* 0x000fc60003fa6270 */
[----:B------:R1:W4:Y:S01]  /*22200*/  MUFU.TANH R8, R4 ;  /* 0x0000000400087308 */ /* 0x0003220000002400 */
[----:B------:R-:W-:Y:S01]  /*22210*/  ISETP.GE.AND P3, PT, R3, R5, PT ;  /* 0x000000050300720c */ /* 0x000fe20003f66270 */
[----:B------:R-:W-:-:S06]  /*22220*/  VIADD R3, R2, 0x69 ;  /* 0x0000006902037836 */ /* 0x000fcc0000000000 */
[----:B------:R3:W-:Y:S01]  /*22230*/  MUFU.TANH R9, R6 ;  /* 0x0000000600097308 */ /* 0x0007e20000002400 */
[----:B------:R-:W-:Y:S02]  /*22240*/  FSEL R90, R237, -INF , !P5 ;  /* 0xff800000ed5a7808 */ /* 0x000fe40006800000 */
[----:B------:R-:W-:Y:S02]  /*22250*/  FSEL R76, R236, -INF , !P3 ;  /* 0xff800000ec4c7808 */ /* 0x000fe40005800000 */
[----:B------:R-:W-:Y:S02]  /*22260*/  FSEL R88, R242, -INF , !P6 ;  /* 0xff800000f2587808 */ /* 0x000fe40007000000 */
[----:B-1----:R-:W-:Y:S01]  /*22270*/  IADD3 R4, R2, 0x71, RZ ;  /* 0x0000007102047810 */ /* 0x002fe20007ffe0ff */
[----:B---3--:R-:W-:-:S03]  /*22280*/  FMUL.FTZ R6, R71, R0 ;  /* 0x0000000047067220 */ /* 0x008fc60000410000 */
[C---:B------:R-:W-:Y:S01]  /*22290*/  ISETP.GE.AND P5, PT, R4.reuse, R7, PT ;  /* 0x000000070400720c */ /* 0x040fe20003fa6270 */
[----:B------:R1:W-:Y:S01]  /*222a0*/  MUFU.TANH R24, R6 ;  /* 0x0000000600187308 */ /* 0x0003e20000002400 */
[----:B------:R-:W-:Y:S01]  /*222b0*/  ISETP.GE.AND P3, PT, R4, R5, PT ;  /* 0x000000050400720c */ /* 0x000fe20003f66270 */
[----:B------:R-:W-:Y:S01]  /*222c0*/  VIADD R4, R2, 0x81 ;  /* 0x0000008102047836 */ /* 0x000fe20000000000 */
[----:B------:R-:W-:Y:S02]  /*222d0*/  ISETP.GE.AND P6, PT, R3, R7, PT ;  /* 0x000000070300720c */ /* 0x000fe40003fc6270 */
[----:B------:R-:W-:Y:S02]  /*222e0*/  FSEL R94, R228, -INF , !P5 ;  /* 0xff800000e45e7808 */ /* 0x000fe40006800000 */
[----:B------:R-:W-:Y:S02]  /*222f0*/  FSEL R84, R227, -INF , !P3 ;  /* 0xff800000e3547808 */ /* 0x000fe40005800000 */
[----:B------:R-:W-:Y:S01]  /*22300*/  FSEL R92, R230, -INF , !P6 ;  /* 0xff800000e65c7808 */ /* 0x000fe20007000000 */
[----:B-1----:R-:W-:Y:S01]  /*22310*/  FMUL.FTZ R6, R67, R0 ;  /* 0x0000000043067220 */ /* 0x002fe20000410000 */
[----:B------:R-:W-:-:S02]  /*22320*/  FSEL R67, R238, -INF , !P4 ;  /* 0xff800000ee437808 */ /* 0x000fc40006000000 */
[----:B------:R-:W-:Y:S01]  /*22330*/  ISETP.GE.AND P4, PT, R3, R5, PT ;  /* 0x000000050300720c */ /* 0x000fe20003f86270 */
[----:B------:R-:W-:Y:S01]  /*22340*/  VIADD R3, R2, 0x79 ;  /* 0x0000007902037836 */ /* 0x000fe20000000000 */
[----:B------:R1:W3:Y:S01]  /*22350*/  MUFU.TANH R21, R6 ;  /* 0x0000000600157308 */ /* 0x0002e20000002400 */
[C---:B------:R-:W-:Y:S02]  /*22360*/  ISETP.GE.AND P5, PT, R4.reuse, R7, PT ;  /* 0x000000070400720c */ /* 0x040fe40003fa6270 */
[----:B------:R-:W-:Y:S02]  /*22370*/  FSEL R81, R229, -INF , !P4 ;  /* 0xff800000e5517808 */ /* 0x000fe40006000000 */
[----:B------:R-:W-:Y:S01]  /*22380*/  ISETP.GE.AND P3, PT, R4, R5, PT ;  /* 0x000000050400720c */ /* 0x000fe20003f66270 */
[----:B------:R-:W-:Y:S01]  /*22390*/  FMUL.FTZ R4, R53, R0 ;  /* 0x0000000035047220 */ /* 0x000fe20000410000 */
[C---:B------:R-:W-:Y:S02]  /*223a0*/  ISETP.GE.AND P6, PT, R3.reuse, R7, PT ;  /* 0x000000070300720c */ /* 0x040fe40003fc6270 */
[----:B------:R-:W-:-:S02]  /*223b0*/  ISETP.GE.AND P4, PT, R3, R5, PT ;  /* 0x000000050300720c */ /* 0x000fc40003f86270 */
[----:B------:R-:W-:Y:S01]  /*223c0*/  IADD3 R3, R2, 0x89, RZ ;  /* 0x0000008902037810 */ /* 0x000fe20007ffe0ff */
[----:B------:R2:W3:Y:S01]  /*223d0*/  MUFU.TANH R18, R4 ;  /* 0x0000000400127308 */ /* 0x0004e20000002400 */
[----:B-1----:R-:W-:Y:S01]  /*223e0*/  FMUL.FTZ R6, R61, R0 ;  /* 0x000000003d067220 */ /* 0x002fe20000410000 */
[----:B------:R-:W-:Y:S02]  /*223f0*/  FSEL R95, R223, -INF , !P6 ;  /* 0xff800000df5f7808 */ /* 0x000fe40007000000 */
[----:B------:R-:W-:-:S04]  /*22400*/  FSEL R86, R222, -INF , !P4 ;  /* 0xff800000de567808 */ /* 0x000fc80006000000 */
[----:B------:R1:W-:Y:S01]  /*22410*/  MUFU.TANH R20, R6 ;  /* 0x0000000600147308 */ /* 0x0003e20000002400 */
[C---:B------:R-:W-:Y:S02]  /*22420*/  ISETP.GE.AND P6, PT, R3.reuse, R7, PT ;  /* 0x000000070300720c */ /* 0x040fe40003fc6270 */
[----:B------:R-:W-:Y:S01]  /*22430*/  ISETP.GE.AND P4, PT, R3, R5, PT ;  /* 0x000000050300720c */ /* 0x000fe20003f86270 */
[C---:B------:R-:W-:Y:S02]  /*22440*/  VIADD R3, R2.reuse, 0x91 ;  /* 0x0000009102037836 */ /* 0x040fe40000000000 */
[----:B--2---:R-:W-:Y:S01]  /*22450*/  VIADD R4, R2, 0x99 ;  /* 0x0000009902047836 */ /* 0x004fe20000000000 */
[----:B------:R-:W-:Y:S02]  /*22460*/  FSEL R100, R218, -INF , !P6 ;  /* 0xff800000da647808 */ /* 0x000fe40007000000 */
[----:B------:R-:W-:Y:S01]  /*22470*/  FSEL R91, R199, -INF , !P4 ;  /* 0xff800000c75b7808 */ /* 0x000fe20006000000 */
[----:B-1----:R-:W-:Y:S01]  /*22480*/  FMUL.FTZ R6, R63, R0 ;  /* 0x000000003f067220 */ /* 0x002fe20000410000 */
[----:B------:R-:W-:-:S03]  /*22490*/  FSEL R98, R220, -INF , !P5 ;  /* 0xff800000dc627808 */ /* 0x000fc60006800000 */
[----:B------:R1:W-:Y:S01]  /*224a0*/  MUFU.TANH R19, R6 ;  /* 0x0000000600137308 */ /* 0x0003e20000002400 */
[----:B------:R-:W-:Y:S02]  /*224b0*/  FSEL R89, R219, -INF , !P3 ;  /* 0xff800000db597808 */ /* 0x000fe40005800000 */
[C---:B------:R-:W-:Y:S02]  /*224c0*/  ISETP.GE.AND P6, PT, R4.reuse, R7, PT ;  /* 0x000000070400720c */ /* 0x040fe40003fc6270 */
[----:B------:R-:W-:Y:S01]  /*224d0*/  ISETP.GE.AND P4, PT, R4, R5, PT ;  /* 0x000000050400720c */ /* 0x000fe20003f86270 */
[C---:B------:R-:W-:Y:S01]  /*224e0*/  VIADD R4, R2.reuse, 0xa9 ;  /* 0x000000a902047836 */ /* 0x040fe20000000000 */
[C---:B------:R-:W-:Y:S02]  /*224f0*/  ISETP.GE.AND P5, PT, R3.reuse, R7, PT ;  /* 0x000000070300720c */ /* 0x040fe40003fa6270 */
[----:B------:R-:W-:Y:S02]  /*22500*/  ISETP.GE.AND P3, PT, R3, R5, PT ;  /* 0x000000050300720c */ /* 0x000fe40003f66270 */
[----:B------:R-:W-:Y:S01]  /*22510*/  IADD3 R3, R2, 0xa1, RZ ;  /* 0x000000a102037810 */ /* 0x000fe20007ffe0ff */
[----:B-1----:R-:W-:Y:S01]  /*22520*/  FMUL.FTZ R6, R55, R0 ;  /* 0x0000000037067220 */ /* 0x002fe20000410000 */
[----:B------:R-:W-:-:S03]  /*22530*/  FSEL R102, R198, -INF , !P5 ;  /* 0xff800000c6667808 */ /* 0x000fc60006800000 */
[----:B------:R1:W2:Y:S01]  /*22540*/  MUFU.TANH R17, R6 ;  /* 0x0000000600117308 */ /* 0x0002a20000002400 */
[----:B------:R-:W-:Y:S02]  /*22550*/  FSEL R93, R197, -INF , !P3 ;  /* 0xff800000c55d7808 */ /* 0x000fe40005800000 */
[----:B------:R-:W-:Y:S02]  /*22560*/  FSEL R103, R32, -INF , !P6 ;  /* 0xff80000020677808 */ /* 0x000fe40007000000 */
[----:B------:R-:W-:Y:S02]  /*22570*/  FSEL R97, R31, -INF , !P4 ;  /* 0xff8000001f617808 */ /* 0x000fe40006000000 */
[C---:B------:R-:W-:Y:S02]  /*22580*/  ISETP.GE.AND P5, PT, R3.reuse, R7, PT ;  /* 0x000000070300720c */ /* 0x040fe40003fa6270 */
[----:B------:R-:W-:Y:S01]  /*22590*/  ISETP.GE.AND P3, PT, R3, R5, PT ;  /* 0x000000050300720c */ /* 0x000fe20003f66270 */
[----:B------:R-:W-:Y:S01]  /*225a0*/  VIADD R3, R2, 0xb1 ;  /* 0x000000b102037836 */ /* 0x000fe20000000000 */
[----:B------:R-:W-:-:S02]  /*225b0*/  ISETP.GE.AND P6, PT, R4, R7, PT ;  /* 0x000000070400720c */ /* 0x000fc40003fc6270 */
[----:B------:R-:W-:Y:S01]  /*225c0*/  ISETP.GE.AND P4, PT, R4, R5, PT ;  /* 0x000000050400720c */ /* 0x000fe20003f86270 */
[-C--:B------:R-:W-:Y:S01]  /*225d0*/  FMUL.FTZ R4, R25, R0.reuse ;  /* 0x0000000019047220 */ /* 0x080fe20000410000 */
[----:B-1----:R-:W-:Y:S01]  /*225e0*/  FMUL.FTZ R6, R57, R0 ;  /* 0x0000000039067220 */ /* 0x002fe20000410000 */
[----:B------:R-:W-:-:S03]  /*225f0*/  FSEL R99, R11, -INF , !P3 ;  /* 0xff8000000b637808 */ /* 0x000fc60005800000 */
[----:B------:R1:W2:Y:S01]  /*22600*/  MUFU.TANH R14, R6 ;  /* 0x00000006000e7308 */ /* 0x0002a20000002400 */
[----:B------:R-:W-:Y:S02]  /*22610*/  FSEL R131, R30, -INF , !P5 ;  /* 0xff8000001e837808 */ /* 0x000fe40006800000 */
[C---:B------:R-:W-:Y:S02]  /*22620*/  ISETP.GE.AND P5, PT, R3.reuse, R7, PT ;  /* 0x000000070300720c */ /* 0x040fe40003fa6270 */
[----:B------:R-:W-:-:S03]  /*22630*/  ISETP.GE.AND P3, PT, R3, R5, PT ;  /* 0x000000050300720c */ /* 0x000fc60003f66270 */
[----:B------:R4:W-:Y:S01]  /*22640*/  MUFU.TANH R11, R4 ;  /* 0x00000004000b7308 */ /* 0x0009e20000002400 */
[----:B------:R-:W-:Y:S01]  /*22650*/  IADD3 R3, R2, 0xb9, RZ ;  /* 0x000000b902037810 */ /* 0x000fe20007ffe0ff */
[----:B-1----:R-:W-:Y:S01]  /*22660*/  FMUL.FTZ R6, R59, R0 ;  /* 0x000000003b067220 */ /* 0x002fe20000410000 */
[----:B------:R-:W-:-:S05]  /*22670*/  FSEL R197, R28, -INF , !P5 ;  /* 0xff8000001cc57808 */ /* 0x000fca0006800000 */
[----:B------:R1:W2:Y:S01]  /*22680*/  MUFU.TANH R12, R6 ;  /* 0x00000006000c7308 */ /* 0x0002a20000002400 */
[----:B----4-:R-:W-:Y:S01]  /*22690*/  VIADD R4, R2, 0xc1 ;  /* 0x000000c102047836 */ /* 0x010fe20000000000 */
[----:B------:R-:W-:Y:S02]  /*226a0*/  FSEL R104, R26, -INF , !P3 ;  /* 0xff8000001a687808 */ /* 0x000fe40005800000 */
[----:B------:R-:W-:Y:S02]  /*226b0*/  FSEL R174, R29, -INF , !P6 ;  /* 0xff8000001dae7808 */ /* 0x000fe40007000000 */
[----:B------:R-:W-:Y:S02]  /*226c0*/  FSEL R101, R10, -INF , !P4 ;  /* 0xff8000000a657808 */ /* 0x000fe40006000000 */
[C---:B------:R-:W-:Y:S02]  /*226d0*/  ISETP.GE.AND P5, PT, R4.reuse, R7, PT ;  /* 0x000000070400720c */ /* 0x040fe40003fa6270 */
[----:B------:R-:W-:Y:S01]  /*226e0*/  ISETP.GE.AND P3, PT, R4, R5, PT ;  /* 0x000000050400720c */ /* 0x000fe20003f66270 */
[----:B-1----:R-:W-:Y:S01]  /*226f0*/  FMUL.FTZ R6, R27, R0 ;  /* 0x000000001b067220 */ /* 0x002fe20000410000 */
[----:B------:R-:W-:-:S02]  /*22700*/  ISETP.GE.AND P6, PT, R3, R7, PT ;  /* 0x000000070300720c */ /* 0x000fc40003fc6270 */
[C---:B------:R-:W-:Y:S01]  /*22710*/  IADD3 R4, R2.reuse, 0xd1, RZ ;  /* 0x000000d102047810 */ /* 0x040fe20007ffe0ff */
[----:B------:R1:W4:Y:S01]  /*22720*/  MUFU.TANH R10, R6 ;  /* 0x00000006000a7308 */ /* 0x0003220000002400 */
[----:B------:R-:W-:Y:S01]  /*22730*/  ISETP.GE.AND P4, PT, R3, R5, PT ;  /* 0x000000050300720c */ /* 0x000fe20003f86270 */
[----:B------:R-:W-:Y:S01]  /*22740*/  VIADD R3, R2, 0xc9 ;  /* 0x000000c902037836 */ /* 0x000fe20000000000 */
[----:B------:R-:W-:Y:S02]  /*22750*/  FSEL R204, R8, -INF , !P5 ;  /* 0xff80000008cc7808 */ /* 0x000fe40006800000 */
[----:B---3--:R-:W-:Y:S02]  /*22760*/  FSEL R192, R21, -INF , !P3 ;  /* 0xff80000015c07808 */ /* 0x008fe40005800000 */
[----:B------:R-:W-:Y:S02]  /*22770*/  FSEL R198, R9, -INF , !P6 ;  /* 0xff80000009c67808 */ /* 0x000fe40007000000 */
[----:B------:R-:W-:-:S02]  /*22780*/  ISETP.GE.AND P5, PT, R4, R7, PT ;  /* 0x000000070400720c */ /* 0x000fc40003fa6270 */
[----:B------:R-:W-:Y:S01]  /*22790*/  ISETP.GE.AND P3, PT, R4, R5, PT ;  /* 0x000000050400720c */ /* 0x000fe20003f66270 */
[----:B------:R-:W-:Y:S02]  /*227a0*/  VIADD R4, R2, 0xe1 ;  /* 0x000000e102047836 */ /* 0x000fe40000000000 */
[-C--:B-1----:R-:W-:Y:S01]  /*227b0*/  FMUL.FTZ R6, R49, R0.reuse ;  /* 0x0000000031067220 */ /* 0x082fe20000410000 */
[-C--:B------:R-:W-:Y:S01]  /*227c0*/  FMUL.FTZ R33, R33, R0.reuse ;  /* 0x0000000021217220 */ /* 0x080fe20000410000 */
[----:B------:R-:W-:Y:S02]  /*227d0*/  FMUL.FTZ R35, R35, R0 ;  /* 0x0000000023237220 */ /* 0x000fe40000410000 */
[----:B------:R1:W3:Y:S01]  /*227e0*/  MUFU.TANH R9, R6 ;  /* 0x0000000600097308 */ /* 0x0002e20000002400 */
[----:B------:R-:W-:Y:S02]  /*227f0*/  FSEL R173, R24, -INF , !P4 ;  /* 0xff80000018ad7808 */ /* 0x000fe40006000000 */
[----:B------:R-:W-:-:S02]  /*22800*/  ISETP.GE.AND P6, PT, R3, R7, PT ;  /* 0x000000070300720c */ /* 0x000fc40003fc6270 */
[----:B------:R-:W-:Y:S01]  /*22810*/  ISETP.GE.AND P4, PT, R3, R5, PT ;  /* 0x000000050300720c */ /* 0x000fe20003f86270 */
[----:B------:R-:W-:Y:S01]  /*22820*/  VIADD R3, R2, 0xd9 ;  /* 0x000000d902037836 */ /* 0x000fe20000000000 */
[----:B------:R-:W-:Y:S02]  /*22830*/  FSEL R210, R18, -INF , !P5 ;  /* 0xff80000012d27808 */ /* 0x000fe40006800000 */
[----:B--2---:R-:W-:Y:S02]  /*22840*/  FSEL R207, R17, -INF , !P3 ;  /* 0xff80000011cf7808 */ /* 0x004fe40005800000 */
[C---:B------:R-:W-:Y:S02]  /*22850*/  ISETP.GE.AND P5, PT, R4.reuse, R7, PT ;  /* 0x000000070400720c */ /* 0x040fe40003fa6270 */
[----:B------:R-:W-:Y:S01]  /*22860*/  ISETP.GE.AND P3, PT, R4, R5, PT ;  /* 0x000000050400720c */ /* 0x000fe20003f66270 */
[-C--:B-1----:R-:W-:Y:S01]  /*22870*/  FMUL.FTZ R6, R51, R0.reuse ;  /* 0x0000000033067220 */ /* 0x082fe20000410000 */
[----:B------:R-:W-:Y:S01]  /*22880*/  FMUL.FTZ R4, R15, R0 ;  /* 0x000000000f047220 */ /* 0x000fe20000410000 */
[----:B------:R-:W-:Y:S01]  /*22890*/  MUFU.TANH R33, R33 ;  /* 0x0000002100217308 */ /* 0x000fe20000002400 */
[----:B------:R-:W-:-:S02]  /*228a0*/  FSEL R205, R20, -INF , !P6 ;  /* 0xff80000014cd7808 */ /* 0x000fc40007000000 */
[----:B------:R-:W-:-:S05]  /*228b0*/  FSEL R199, R19, -INF , !P4 ;  /* 0xff80000013c77808 */ /* 0x000fca0006000000 */
[----:B------:R1:W2:Y:S01]  /*228c0*/  MUFU.TANH R8, R6 ;  /* 0x0000000600087308 */ /* 0x0002a20000002400 */
[C---:B------:R-:W-:Y:S02]  /*228d0*/  ISETP.GE.AND P6, PT, R3.reuse, R7, PT ;  /* 0x000000070300720c */ /* 0x040fe40003fc6270 */
[----:B------:R-:W-:Y:S02]  /*228e0*/  ISETP.GE.AND P4, PT, R3, R5, PT ;  /* 0x000000050300720c */ /* 0x000fe40003f86270 */
[----:B------:R-:W-:-:S03]  /*228f0*/  IADD3 R3, R2, 0xe9, RZ ;  /* 0x000000e902037810 */ /* 0x000fc60007ffe0ff */
[----:B------:R-:W2:Y:S01]  /*22900*/  MUFU.TANH R35, R35 ;  /* 0x0000002300237308 */ /* 0x000ea20000002400 */
[----:B------:R-:W-:Y:S01]  /*22910*/  FSEL R214, R14, -INF , !P6 ;  /* 0xff8000000ed67808 */ /* 0x000fe20007000000 */
[----:B-1----:R-:W-:-:S06]  /*22920*/  FMUL.FTZ R6, R13, R0 ;  /* 0x000000000d067220 */ /* 0x002fcc0000410000 */
[----:B------:R-:W-:Y:S01]  /*22930*/  MUFU.TANH R4, R4 ;  /* 0x0000000400047308 */ /* 0x000fe20000002400 */
[----:B------:R-:W-:Y:S02]  /*22940*/  FSEL R215, R12, -INF , !P4 ;  /* 0xff8000000cd77808 */ /* 0x000fe40006000000 */
[C---:B------:R-:W-:Y:S02]  /*22950*/  ISETP.GE.AND P6, PT, R3.reuse, R7, PT ;  /* 0x000000070300720c */ /* 0x040fe40003fc6270 */
[----:B------:R-:W-:-:S03]  /*22960*/  ISETP.GE.AND P4, PT, R3, R5, PT ;  /* 0x000000050300720c */ /* 0x000fc60003f86270 */
[----:B------:R-:W1:Y:S01]  /*22970*/  MUFU.TANH R6, R6 ;  /* 0x0000000600067308 */ /* 0x000e620000002400 */
[C---:B------:R-:W-:Y:S01]  /*22980*/  VIADD R3, R2.reuse, 0xf1 ;  /* 0x000000f102037836 */ /* 0x040fe20000000000 */
[----:B------:R-:W-:Y:S01]  /*22990*/  FSEL R219, R11, -INF , !P5 ;  /* 0xff8000000bdb7808 */ /* 0x000fe20006800000 */
[----:B------:R-:W-:Y:S01]  /*229a0*/  VIADD R0, R2, 0xf9 ;  /* 0x000000f902007836 */ /* 0x000fe20000000000 */
[----:B----4-:R-:W-:Y:S01]  /*229b0*/  FSEL R218, R10, -INF , !P3 ;  /* 0xff8000000ada7808 */ /* 0x010fe20005800000 */
[----:B------:R-:W-:Y:S01]  /*229c0*/  BAR.SYNC.DEFER_BLOCKING 0x0 ;  /* 0x0000000000007b1d */ /* 0x000fe20000010000 */
[C---:B------:R-:W-:Y:S02]  /*229d0*/  ISETP.GE.AND P5, PT, R3.reuse, R7, PT ;  /* 0x000000070300720c */ /* 0x040fe40003fa6270 */
[----:B------:R-:W-:Y:S01]  /*229e0*/  ISETP.GE.AND P3, PT, R3, R5, PT ;  /* 0x000000050300720c */ /* 0x000fe20003f66270 */
[----:B------:R-:W-:Y:S01]  /*229f0*/  IMAD.MOV.U32 R250, RZ, RZ, R235 ;  /* 0x000000fffffa7224 */ /* 0x000fe200078e00eb */
[----:B---3--:R-:W-:-:S02]  /*22a00*/  FSEL R220, R9, -INF , !P6 ;  /* 0xff80000009dc7808 */ /* 0x008fc40007000000 */
[----:B--2---:R-:W-:Y:S02]  /*22a10*/  FSEL R222, R8, -INF , !P4 ;  /* 0xff80000008de7808 */ /* 0x004fe40006000000 */
[----:B------:R-:W-:Y:S02]  /*22a20*/  FSEL R227, R33, -INF , !P5 ;  /* 0xff80000021e37808 */ /* 0x000fe40006800000 */
[----:B------:R-:W-:Y:S01]  /*22a30*/  FSEL R223, R35, -INF , !P3 ;  /* 0xff80000023df7808 */ /* 0x000fe20005800000 */
[----:B------:R-:W-:Y:S01]  /*22a40*/  BSSY B1, `(.L_x_1449) ;  /* 0x0000101000017945 */ /* 0x000fe20003800000 */
[C---:B------:R-:W-:Y:S02]  /*22a50*/  ISETP.GE.AND P6, PT, R2.reuse, R7, PT ;  /* 0x000000070200720c */ /* 0x040fe40003fc6270 */
[----:B------:R-:W-:Y:S02]  /*22a60*/  ISETP.GE.AND P4, PT, R2, R5, PT ;  /* 0x000000050200720c */ /* 0x000fe40003f86270 */
[----:B------:R-:W-:-:S02]  /*22a70*/  ISETP.GE.AND P5, PT, R0, R7, PT ;  /* 0x000000070000720c */ /* 0x000fc40003fa6270 */
[----:B------:R-:W-:Y:S01]  /*22a80*/  ISETP.GE.AND P3, PT, R0, R5, PT ;  /* 0x000000050000720c */ /* 0x000fe20003f66270 */
[----:B------:R-:W-:Y:S01]  /*22a90*/  IMAD.MOV.U32 R235, RZ, RZ, R111 ;  /* 0x000000ffffeb7224 */ /* 0x000fe200078e006f */
[----:B------:R-:W-:Y:S02]  /*22aa0*/  MOV R237, R110 ;  /* 0x0000006e00ed7202 */ /* 0x000fe40000000f00 */
[----:B------:R-:W-:Y:S02]  /*22ab0*/  FSEL R43, R250, -INF , !P6 ;  /* 0xff800000fa2b7808 */ /* 0x000fe40007000000 */
[----:B-1----:R-:W-:Y:S02]  /*22ac0*/  FSEL R228, R6, -INF , !P5 ;  /* 0xff80000006e47808 */ /* 0x002fe40006800000 */
[----:B------:R-:W-:Y:S02]  /*22ad0*/  FSEL R42, R251, -INF , !P4 ;  /* 0xff800000fb2a7808 */ /* 0x000fe40006000000 */
[----:B------:R-:W-:Y:S01]  /*22ae0*/  FSEL R229, R4, -INF , !P3 ;  /* 0xff80000004e57808 */ /* 0x000fe20005800000 */
[----:B------:R-:W-:Y:S05]  /*22af0*/  @!P2 BRA `(.L_x_1450) ;  /* 0x0000000c00d4a947 */ /* 0x000fea0003800000 */
[----:B------:R-:W-:Y:S04]  /*22b00*/  BSSY B0, `(.L_x_1451) ;  /* 0x0000041000007945 */ /* 0x000fe80003800000 */
[----:B------:R-:W-:Y:S05]  /*22b10*/  @!P0 BRA `(.L_x_1452) ;  /* 0x0000000000f08947 */ /* 0x000fea0003800000 */
[----:B------:R-:W2:Y:S01]  /*22b20*/  LD.E R2, desc[UR6][R22.64+0x170] ;  /* 0x0001700616027980 */ /* 0x000ea2000c101900 */
        /* <DEDUP_REMOVED lines=59> */
.L_x_1452:
[----:B------:R-:W2:Y:S02]  /*22ee0*/  LD.E R0, desc[UR6][R22.64+0x38] ;  /* 0x0000380616007980 */ /* 0x000ea4000c101900 */
[----:B--2---:R-:W-:-:S04]  /*22ef0*/  LEA R0, -R0, RZ, 0x8 ;  /* 0x000000ff00007211 */ /* 0x004fc800078e41ff */
[----:B------:R-:W-:Y:S02]  /*22f00*/  SHF.R.S32.HI R2, RZ, 0x1f, R0 ;  /* 0x0000001fff027819 */ /* 0x000fe40000011400 */
.L_x_1453:
[----:B------:R-:W-:Y:S05]  /*22f10*/  BSYNC B0 ;  /* 0x0000000000007941 */ /* 0x000fea0003800000 */
.L_x_1451:
[----:B-----5:R-:W-:Y:S01]  /*22f20*/  @!P1 IADD3 R3, P2, R0, R116, RZ ;  /* 0x0000007400039210 */ /* 0x020fe20007f5e0ff */
        /* <DEDUP_REMOVED lines=174> */
.L_x_1455:
[----:B------:R-:W-:Y:S05]  /*23a10*/  BSYNC B0 ;  /* 0x0000000000007941 */ /* 0x000fea0003800000 */
.L_x_1454:
[----:B------:R-:W0:Y:S01]  /*23a20*/  LDGDEPBAR ;  /* 0x00000000000079af */ /* 0x000e220000000000 */
[----:B------:R-:W-:-:S04]  /*23a30*/  LEA R243, P0, R0, R243, 0x1 ;  /* 0x000000f300f37211 */ /* 0x000fc800078008ff */
[----:B------:R-:W-:-:S09]  /*23a40*/  LEA.HI.X R239, R0, R239, R2, 0x1, P0 ;  /* 0x000000ef00ef7211 */ /* 0x000fd200000f0c02 */
.L_x_1450:
[----:B------:R-:W-:Y:S05]  /*23a50*/  BSYNC B1 ;  /* 0x0000000000017941 */ /* 0x000fea0003800000 */
.L_x_1449:
[----:B-----5:R-:W-:Y:S01]  /*23a60*/  FMNMX.FTZ R0, R37, R42, !PT ;  /* 0x0000002a25007209 */ /* 0x020fe20007810000 */
[----:B-1----:R-:W-:Y:S03]  /*23a70*/  LDSM.16.MT88.4 R16, [R181+0xa000] ;  /* 0x00a00000b510783b */ /* 0x002fe60000004200 */
[----:B------:R-:W-:Y:S01]  /*23a80*/  FMNMX.FTZ R0, R44, R0, !PT ;  /* 0x000000002c007209 */ /* 0x000fe20007810000 */
[----:B------:R-:W-:Y:S03]  /*23a90*/  LDSM.16.MT88.4 R28, [R180+0xa000] ;  /* 0x00a00000b41c783b */ /* 0x000fe60000004200 */
[----:B------:R-:W-:Y:S01]  /*23aa0*/  FMNMX.FTZ R0, R115, R0, !PT ;  /* 0x0000000073007209 */ /* 0x000fe20007810000 */
[----:B------:R-:W-:Y:S03]  /*23ab0*/  LDSM.16.MT88.4 R32, [R179+0xa800] ;  /* 0x00a80000b320783b */ /* 0x000fe60000004200 */
[----:B------:R-:W-:-:S02]  /*23ac0*/  FMNMX.FTZ R2, R52, R0, !PT ;  /* 0x0000000034027209 */ /* 0x000fc40007810000 */
[----:B------:R1:W3:Y:S01]  /*23ad0*/  LD.E R0, desc[UR6][R22.64+0xdc] ;  /* 0x0000dc0616007980 */ /* 0x0002e2000c101900 */
        /* <DEDUP_REMOVED lines=12> */
[----:B------:R-:W-:Y:S01]  /*23ba0*/  FMNMX.FTZ R3, R125, R3, !PT ;  /* 0x000000037d037209 */ /* 0x000fe20007810000 */
[----:B-1----:R-:W-:Y:S01]  /*23bb0*/  LDSM.16.MT88.4 R20, [R179+0xa000] ;  /* 0x00a00000b314783b */ /* 0x002fe20000004200 */
        /* <DEDUP_REMOVED lines=96> */
[----:B------:R-:W-:-:S04]  /*241c0*/  FMNMX.FTZ R2, R232, R2, !PT ;  /* 0x00000002e8027209 */ /* 0x000fc80007810000 */
[----:B------:R-:W-:-:S04]  /*241d0*/  FMNMX.FTZ R2, R222, R2, !PT ;  /* 0x00000002de027209 */ /* 0x000fc80007810000 */
[----:B------:R-:W-:-:S04]  /*241e0*/  FMNMX.FTZ R2, R244, R2, !PT ;  /* 0x00000002f4027209 */ /* 0x000fc80007810000 */
[----:B------:R-:W-:-:S04]  /*241f0*/  FMNMX.FTZ R2, R223, R2, !PT ;  /* 0x00000002df027209 */ /* 0x000fc80007810000 */
[----:B------:R-:W-:-:S04]  /*24200*/  FMNMX.FTZ R2, R245, R2, !PT ;  /* 0x00000002f5027209 */ /* 0x000fc80007810000 */
[----:B------:R-:W-:-:S05]  /*24210*/  FMNMX.FTZ R2, R229, R2, !PT ;  /* 0x00000002e5027209 */ /* 0x000fca0007810000 */
[----:B------:R-:W1:Y:S02]  /*24220*/  SHFL.BFLY PT, R4, R2, 0x2, 0x1f ;  /* 0x0c401f0002047f89 */ /* 0x000e6400000e0000 */
[----:B-1----:R-:W-:-:S05]  /*24230*/  FMNMX.FTZ R2, R2, R4, !PT ;  /* 0x0000000402027209 */ /* 0x002fca0007810000 */
[----:B------:R-:W1:Y:S02]  /*24240*/  SHFL.BFLY PT, R4, R2, 0x1, 0x1f ;  /* 0x0c201f0002047f89 */ /* 0x000e6400000e0000 */
[----:B-1----:R-:W-:Y:S02]  /*24250*/  FMNMX.FTZ R82, R2, R4, !PT ;  /* 0x0000000402527209 */ /* 0x002fe40007810000 */
[----:B------:R-:W-:Y:S02]  /*24260*/  FMNMX.FTZ R2, R214, R3, !PT ;  /* 0x00000003d6027209 */ /* 0x000fe40007810000 */
[----:B------:R-:W-:Y:S01]  /*24270*/  FSETP.NEU.FTZ.AND P0, PT, R82, -INF , PT ;  /* 0xff8000005200780b */ /* 0x000fe20003f1d000 */
[----:B---3--:R-:W-:Y:S01]  /*24280*/  FMUL.FTZ R3, R0, R82 ;  /* 0x0000005200037220 */ /* 0x008fe20000410000 */
[----:B------:R-:W-:-:S04]  /*24290*/  FMNMX.FTZ R2, R233, R2, !PT ;  /* 0x00000002e9027209 */ /* 0x000fc80007810000 */
[----:B------:R-:W-:Y:S02]  /*242a0*/  FMNMX.FTZ R2, R219, R2, !PT ;  /* 0x00000002db027209 */ /* 0x000fe40007810000 */
[----:B------:R-:W-:Y:S02]  /*242b0*/  FSEL R3, R3, RZ, P0 ;  /* 0x000000ff03037208 */ /* 0x000fe40000000000 */
[----:B------:R-:W-:-:S03]  /*242c0*/  FMNMX.FTZ R2, R234, R2, !PT ;  /* 0x00000002ea027209 */ /* 0x000fc60007810000 */
[--C-:B------:R-:W-:Y:S01]  /*242d0*/  FFMA.FTZ R5, R112, R0, -R3.reuse ;  /* 0x0000000070057223 */ /* 0x100fe20000010803 */
[----:B------:R-:W-:Y:S01]  /*242e0*/  FMNMX.FTZ R2, R220, R2, !PT ;  /* 0x00000002dc027209 */ /* 0x000fe20007810000 */
[----:B------:R-:W-:Y:S02]  /*242f0*/  FFMA.FTZ R4, R42, R0, -R3 ;  /* 0x000000002a047223 */ /* 0x000fe40000010803 */
[----:B------:R-:W-:Y:S01]  /*24300*/  MUFU.EX2 R25, R5 ;  /* 0x0000000500197308 */ /* 0x000fe20000000800 */
[----:B------:R-:W-:-:S04]  /*24310*/  FMNMX.FTZ R2, R246, R2, !PT ;  /* 0x00000002f6027209 */ /* 0x000fc80007810000 */
[----:B------:R-:W-:-:S03]  /*24320*/  FMNMX.FTZ R2, R227, R2, !PT ;  /* 0x00000002e3027209 */ /* 0x000fc60007810000 */
[----:B------:R1:W-:Y:S01]  /*24330*/  MUFU.EX2 R251, R4 ;  /* 0x0000000400fb7308 */ /* 0x0003e20000000800 */
[----:B------:R-:W-:-:S04]  /*24340*/  FMNMX.FTZ R2, R247, R2, !PT ;  /* 0x00000002f7027209 */ /* 0x000fc80007810000 */
[----:B------:R-:W-:-:S05]  /*24350*/  FMNMX.FTZ R2, R228, R2, !PT ;  /* 0x00000002e4027209 */ /* 0x000fca0007810000 */
[----:B--2---:R-:W2:Y:S01]  /*24360*/  SHFL.BFLY PT, R6, R2, 0x2, 0x1f ;  /* 0x0c401f0002067f89 */ /* 0x004ea200000e0000 */
[----:B-1----:R-:W-:-:S04]  /*24370*/  FFMA.FTZ R4, R44, R0, -R3 ;  /* 0x000000002c047223 */ /* 0x002fc80000010803 */
[----:B------:R1:W3:Y:S01]  /*24380*/  MUFU.EX2 R111, R4 ;  /* 0x00000004006f7308 */ /* 0x0002e20000000800 */
[----:B--2---:R-:W-:Y:S01]  /*24390*/  FMNMX.FTZ R2, R2, R6, !PT ;  /* 0x0000000602027209 */ /* 0x004fe20007810000 */
[----:B-1----:R-:W-:-:S04]  /*243a0*/  FFMA.FTZ R4, R115, R0, -R3 ;  /* 0x0000000073047223 */ /* 0x002fc80000010803 */
[----:B------:R-:W1:Y:S01]  /*243b0*/  SHFL.BFLY PT, R5, R2, 0x1, 0x1f ;  /* 0x0c201f0002057f89 */ /* 0x000e6200000e0000 */
[----:B---3--:R-:W-:Y:S01]  /*243c0*/  F2FP.F16.F32.PACK_AB R13, R111, R251 ;  /* 0x000000fb6f0d723e */ /* 0x008fe200000000ff */
[----:B------:R2:W-:Y:S02]  /*243d0*/  MUFU.EX2 R8, R4 ;  /* 0x0000000400087308 */ /* 0x0005e40000000800 */
[----:B--2---:R-:W-:-:S06]  /*243e0*/  FFMA.FTZ R4, R52, R0, -R3 ;  /* 0x0000000034047223 */ /* 0x004fcc0000010803 */
[----:B------:R2:W3:Y:S01]  /*243f0*/  MUFU.EX2 R7, R4 ;  /* 0x0000000400077308 */ /* 0x0004e20000000800 */
[----:B-1----:R-:W-:Y:S01]  /*24400*/  FMNMX.FTZ R79, R2, R5, !PT ;  /* 0x00000005024f7209 */ /* 0x002fe20007810000 */
[----:B------:R-:W-:-:S03]  /*24410*/  FFMA.FTZ R2, R106, R0, -R3 ;  /* 0x000000006a027223 */ /* 0x000fc60000010803 */
[----:B------:R-:W-:Y:S01]  /*24420*/  FSETP.NEU.FTZ.AND P1, PT, R79, -INF , PT ;  /* 0xff8000004f00780b */ /* 0x000fe20003f3d000 */
[----:B------:R-:W-:Y:S02]  /*24430*/  FMUL.FTZ R5, R0, R79 ;  /* 0x0000004f00057220 */ /* 0x000fe40000410000 */
[----:B------:R1:W-:Y:S03]  /*24440*/  MUFU.EX2 R115, R2 ;  /* 0x0000000200737308 */ /* 0x0003e60000000800 */
[----:B------:R-:W-:-:S05]  /*24450*/  FSEL R5, R5, RZ, P1 ;  /* 0x000000ff05057208 */ /* 0x000fca0000800000 */
[-C--:B------:R-:W-:Y:S01]  /*24460*/  FFMA.FTZ R6, R60, R0.reuse, -R5 ;  /* 0x000000003c067223 */ /* 0x080fe20000010805 */
[-CC-:B--2---:R-:W-:Y:S01]  /*24470*/  FFMA.FTZ R4, R114, R0.reuse, -R3.reuse ;  /* 0x0000000072047223 */ /* 0x184fe20000010803 */
[----:B---3--:R-:W-:Y:S02]  /*24480*/  MOV R106, R7 ;  /* 0x00000007006a7202 */ /* 0x008fe40000000f00 */
[----:B------:R-:W-:Y:S01]  /*24490*/  MUFU.EX2 R249, R6 ;  /* 0x0000000600f97308 */ /* 0x000fe20000000800 */
[----:B-1----:R-:W-:-:S07]  /*244a0*/  FFMA.FTZ R2, R45, R0, -R3 ;  /* 0x000000002d027223 */ /* 0x002fce0000010803 */
[----:B------:R1:W-:Y:S02]  /*244b0*/  MUFU.EX2 R27, R4 ;  /* 0x00000004001b7308 */ /* 0x0003e40000000800 */
[----:B-1----:R-:W-:-:S06]  /*244c0*/  FFMA.FTZ R4, R50, R0, -R3 ;  /* 0x0000000032047223 */ /* 0x002fcc0000010803 */
[----:B------:R1:W-:Y:S02]  /*244d0*/  MUFU.EX2 R116, R4 ;  /* 0x0000000400747308 */ /* 0x0003e40000000800 */
[----:B-1----:R-:W-:-:S06]  /*244e0*/  FFMA.FTZ R4, R113, R0, -R3 ;  /* 0x0000000071047223 */ /* 0x002fcc0000010803 */
[----:B------:R1:W2:Y:S02]  /*244f0*/  MUFU.EX2 R26, R4 ;  /* 0x00000004001a7308 */ /* 0x0002a40000000800 */
[----:B-1----:R-:W-:Y:S01]  /*24500*/  FFMA.FTZ R4, R48, R0, -R3 ;  /* 0x0000000030047223 */ /* 0x002fe20000010803 */
[----:B--2---:R-:W-:-:S05]  /*24510*/  MOV R112, R26 ;  /* 0x0000001a00707202 */ /* 0x004fca0000000f00 */
[----:B------:R1:W-:Y:S08]  /*24520*/  MUFU.EX2 R48, R2 ;  /* 0x0000000200307308 */ /* 0x0003f00000000800 */
[----:B------:R2:W-:Y:S01]  /*24530*/  MUFU.EX2 R114, R4 ;  /* 0x0000000400727308 */ /* 0x0005e20000000800 */
[----:B-1----:R-:W-:-:S07]  /*24540*/  FFMA.FTZ R2, R78, R0, -R3 ;  /* 0x000000004e027223 */ /* 0x002fce0000010803 */
[----:B------:R1:W-:Y:S01]  /*24550*/  MUFU.EX2 R59, R2 ;  /* 0x00000002003b7308 */ /* 0x0003e20000000800 */
[----:B--2---:R-:W-:-:S07]  /*24560*/  FFMA.FTZ R4, R47, R0, -R3 ;  /* 0x000000002f047223 */ /* 0x004fce0000010803 */
[----:B------:R2:W3:Y:S01]  /*24570*/  MUFU.EX2 R24, R4 ;  /* 0x0000000400187308 */ /* 0x0004e20000000800 */
[----:B-1----:R-:W-:-:S07]  /*24580*/  FFMA.FTZ R2, R43, R0, -R5 ;  /* 0x000000002b027223 */ /* 0x002fce0000010805 */
[----:B------:R1:W-:Y:S01]  /*24590*/  MUFU.EX2 R78, R2 ;  /* 0x00000002004e7308 */ /* 0x0003e20000000800 */
[----:B--2---:R-:W-:Y:S01]  /*245a0*/  FFMA.FTZ R4, R108, R0, -R3 ;  /* 0x000000006c047223 */ /* 0x004fe20000010803 */
[----:B------:R-:W-:Y:S02]  /*245b0*/  MOV R108, R8 ;  /* 0x00000008006c7202 */ /* 0x000fe40000000f00 */
[----:B------:R-:W2:Y:S04]  /*245c0*/  LDSM.16.MT88.4 R8, [R178+0xa000] ;  /* 0x00a00000b208783b */ /* 0x000ea80000004200 */
[----:B------:R4:W-:Y:S01]  /*245d0*/  MUFU.EX2 R118, R4 ;  /* 0x0000000400767308 */ /* 0x0009e20000000800 */
[----:B------:R-:W-:Y:S01]  /*245e0*/  F2FP.F16.F32.PACK_AB R15, R106, R108 ;  /* 0x0000006c6a0f723e */ /* 0x000fe200000000ff */
[----:B-1----:R-:W-:-:S06]  /*245f0*/  FFMA.FTZ R2, R62, R0, -R5 ;  /* 0x000000003e027223 */ /* 0x002fcc0000010805 */
[----:B------:R1:W3:Y:S01]  /*24600*/  MUFU.EX2 R248, R2 ;  /* 0x0000000200f87308 */ /* 0x0002e20000000800 */
[----:B----4-:R-:W-:-:S07]  /*24610*/  FFMA.FTZ R4, R54, R0, -R3 ;  /* 0x0000000036047223 */ /* 0x010fce0000010803 */
[----:B------:R4:W-:Y:S01]  /*24620*/  MUFU.EX2 R110, R4 ;  /* 0x00000004006e7308 */ /* 0x0009e20000000800 */
[----:B-1----:R-:W-:Y:S01]  /*24630*/  FFMA.FTZ R2, R117, R0, -R5 ;  /* 0x0000000075027223 */ /* 0x002fe20000010805 */
[----:B---3--:R-:W-:Y:S02]  /*24640*/  MOV R117, R24 ;  /* 0x0000001800757202 */ /* 0x008fe40000000f00 */
[----:B------:R-:W-:-:S04]  /*24650*/  F2FP.F16.F32.PACK_AB R12, R248, R78 ;  /* 0x0000004ef80c723e */ /* 0x000fc800000000ff */
[----:B------:R1:W3:Y:S01]  /*24660*/  MUFU.EX2 R250, R2 ;  /* 0x0000000200fa7308 */ /* 0x0002e20000000800 */
[----:B----4-:R-:W-:Y:S01]  /*24670*/  FFMA.FTZ R4, R107, R0, -R3 ;  /* 0x000000006b047223 */ /* 0x010fe20000010803 */
[----:B------:R-:W-:-:S06]  /*24680*/  MOV R107, R25 ;  /* 0x00000019006b7202 */ /* 0x000fcc0000000f00 */
[----:B------:R4:W-:Y:S01]  /*24690*/  MUFU.EX2 R113, R4 ;  /* 0x0000000400717308 */ /* 0x0009e20000000800 */
[----:B-1----:R-:W-:Y:S02]  /*246a0*/  FSEL R2, R82, RZ, P0 ;  /* 0x000000ff52027208 */ /* 0x002fe40000000000 */
[----:B---3--:R-:W-:-:S03]  /*246b0*/  F2FP.F16.F32.PACK_AB R14, R249, R250 ;  /* 0x000000faf90e723e */ /* 0x008fc600000000ff */
[----:B------:R-:W-:Y:S01]  /*246c0*/  FADD.FTZ R2, R37, -R2 ;  /* 0x8000000225027221 */ /* 0x000fe20000010000 */
[----:B----4-:R-:W-:-:S03]  /*246d0*/  FFMA.FTZ R4, R46, R0, -R3 ;  /* 0x000000002e047223 */ /* 0x010fc60000010803 */
[----:B------:R-:W-:Y:S01]  /*246e0*/  FMUL.FTZ R6, R0, R2 ;  /* 0x0000000200067220 */ /* 0x000fe20000410000 */
[----:B------:R1:W-:Y:S08]  /*246f0*/  MUFU.EX2 R57, R4 ;  /* 0x0000000400397308 */ /* 0x0003f00000000800 */
[----:B------:R-:W3:Y:S01]  /*24700*/  MUFU.EX2 R6, R6 ;  /* 0x0000000600067308 */ /* 0x000ee20000000800 */
[----:B-1----:R-:W-:-:S05]  /*24710*/  FSEL R4, R79, RZ, P1 ;  /* 0x000000ff4f047208 */ /* 0x002fca0000800000 */
[----:B------:R-:W-:Y:S01]  /*24720*/  FADD.FTZ R2, R36, -R4 ;  /* 0x8000000424027221 */ /* 0x000fe20000010000 */
[----:B------:R-:W-:Y:S01]  /*24730*/  FFMA.FTZ R4, R58, R0, -R3 ;  /* 0x000000003a047223 */ /* 0x000fe20000010803 */
[----:B------:R-:W-:Y:S01]  /*24740*/  LDSM.16.MT88.4 R36, [R181+0xa800] ;  /* 0x00a80000b524783b */ /* 0x000fe20000004200 */
[----:B---3--:R-:W-:Y:S01]  /*24750*/  FMUL.FTZ R166, R166, R6 ;  /* 0x00000006a6a67220 */ /* 0x008fe20000410000 */
[----:B------:R-:W-:Y:S01]  /*24760*/  FMUL.FTZ R2, R0, R2 ;  /* 0x0000000200027220 */ /* 0x000fe20000410000 */
[----:B------:R1:W-:Y:S01]  /*24770*/  MUFU.EX2 R42, R4 ;  /* 0x00000004002a7308 */ /* 0x0003e20000000800 */
[-C--:B------:R-:W-:Y:S01]  /*24780*/  FMUL.FTZ R167, R167, R6.reuse ;  /* 0x00000006a7a77220 */ /* 0x080fe20000410000 */
[-C--:B------:R-:W-:Y:S01]  /*24790*/  FMUL.FTZ R162, R162, R6.reuse ;  /* 0x00000006a2a27220 */ /* 0x080fe20000410000 */
[-C--:B------:R-:W-:Y:S01]  /*247a0*/  FMUL.FTZ R163, R163, R6.reuse ;  /* 0x00000006a3a37220 */ /* 0x080fe20000410000 */
[-C--:B------:R-:W-:Y:S01]  /*247b0*/  FMUL.FTZ R154, R154, R6.reuse ;  /* 0x000000069a9a7220 */ /* 0x080fe20000410000 */
[-C--:B------:R-:W-:Y:S01]  /*247c0*/  FMUL.FTZ R155, R155, R6.reuse ;  /* 0x000000069b9b7220 */ /* 0x080fe20000410000 */
[-C--:B------:R-:W-:Y:S01]  /*247d0*/  FMUL.FTZ R158, R158, R6.reuse ;  /* 0x000000069e9e7220 */ /* 0x080fe20000410000 */
[-C--:B------:R-:W-:Y:S01]  /*247e0*/  FMUL.FTZ R159, R159, R6.reuse ;  /* 0x000000069f9f7220 */ /* 0x080fe20000410000 */
[----:B------:R3:W4:Y:S01]  /*247f0*/  MUFU.EX2 R7, R2 ;  /* 0x0000000200077308 */ /* 0x0007220000000800 */
        /* <DEDUP_REMOVED lines=8> */
[----:B-1----:R-:W-:-:S02]  /*24880*/  MOV R4, R27 ;  /* 0x0000001b00047202 */ /* 0x002fc40000000f00 */
[----:B------:R-:W1:Y:S01]  /*24890*/  LDSM.16.MT88.4 R24, [R178+0xa800] ;  /* 0x00a80000b218783b */ /* 0x000e620000004200 */
[--C-:B---3--:R-:W-:Y:S01]  /*248a0*/  FFMA.FTZ R2, R56, R0, -R3.reuse ;  /* 0x0000000038027223 */ /* 0x108fe20000010803 */
[-C--:B----4-:R-:W-:Y:S01]  /*248b0*/  FMUL.FTZ R164, R164, R7.reuse ;  /* 0x00000007a4a47220 */ /* 0x090fe20000410000 */
[-C--:B------:R-:W-:Y:S01]  /*248c0*/  FMUL.FTZ R165, R165, R7.reuse ;  /* 0x00000007a5a57220 */ /* 0x080fe20000410000 */
[-C--:B------:R-:W-:Y:S01]  /*248d0*/  FMUL.FTZ R160, R160, R7.reuse ;  /* 0x00000007a0a07220 */ /* 0x080fe20000410000 */
[----:B------:R3:W-:Y:S01]  /*248e0*/  MUFU.EX2 R40, R2 ;  /* 0x0000000200287308 */ /* 0x0007e20000000800 */
[-C--:B------:R-:W-:Y:S01]  /*248f0*/  FMUL.FTZ R161, R161, R7.reuse ;  /* 0x00000007a1a17220 */ /* 0x080fe20000410000 */
[-C--:B------:R-:W-:Y:S01]  /*24900*/  FMUL.FTZ R152, R152, R7.reuse ;  /* 0x0000000798987220 */ /* 0x080fe20000410000 */
[-C--:B------:R-:W-:Y:S01]  /*24910*/  FMUL.FTZ R153, R153, R7.reuse ;  /* 0x0000000799997220 */ /* 0x080fe20000410000 */
[-C--:B------:R-:W-:Y:S01]  /*24920*/  FMUL.FTZ R156, R156, R7.reuse ;  /* 0x000000079c9c7220 */ /* 0x080fe20000410000 */
[C---:B--2---:R-:W-:Y:S01]  /*24930*/  HMMA.16816.F32 R164, R12.reuse, R8, R164 ;  /* 0x000000080ca4723c */ /* 0x044fe200000018a4 */
[-C--:B------:R-:W-:Y:S01]  /*24940*/  FMUL.FTZ R157, R157, R7.reuse ;  /* 0x000000079d9d7220 */ /* 0x080fe20000410000 */
[-C--:B------:R-:W-:Y:S01]  /*24950*/  FMUL.FTZ R148, R148, R7.reuse ;  /* 0x0000000794947220 */ /* 0x080fe20000410000 */
[-C--:B------:R-:W-:Y:S01]  /*24960*/  FMUL.FTZ R149, R149, R7.reuse ;  /* 0x0000000795957220 */ /* 0x080fe20000410000 */
[-C--:B------:R-:W-:Y:S01]  /*24970*/  FMUL.FTZ R140, R140, R7.reuse ;  /* 0x000000078c8c7220 */ /* 0x080fe20000410000 */
[-C--:B------:R-:W-:Y:S01]  /*24980*/  FMUL.FTZ R141, R141, R7.reuse ;  /* 0x000000078d8d7220 */ /* 0x080fe20000410000 */
[C---:B------:R-:W-:Y:S01]  /*24990*/  HMMA.16816.F32 R160, R12.reuse, R10, R160 ;  /* 0x0000000a0ca0723c */ /* 0x040fe200000018a0 */
[-C--:B------:R-:W-:Y:S01]  /*249a0*/  FMUL.FTZ R136, R136, R7.reuse ;  /* 0x0000000788887220 */ /* 0x080fe20000410000 */
[-C--:B------:R-:W-:Y:S01]  /*249b0*/  FMUL.FTZ R137, R137, R7.reuse ;  /* 0x0000000789897220 */ /* 0x080fe20000410000 */
[----:B------:R-:W-:Y:S01]  /*249c0*/  F2FP.F16.F32.PACK_AB R9, R116, R4 ;  /* 0x000000047409723e */ /* 0x000fe200000000ff */
[-C--:B------:R-:W-:Y:S01]  /*249d0*/  FMUL.FTZ R144, R144, R7.reuse ;  /* 0x0000000790907220 */ /* 0x080fe20000410000 */
[----:B------:R-:W-:Y:S01]  /*249e0*/  FMUL.FTZ R145, R145, R7 ;  /* 0x0000000791917220 */ /* 0x000fe20000410000 */
[----:B---3--:R-:W-:Y:S01]  /*249f0*/  FFMA.FTZ R2, R74, R0, -R3 ;  /* 0x000000004a027223 */ /* 0x008fe20000010803 */
[----:B------:R-:W-:Y:S01]  /*24a00*/  HMMA.16816.F32 R52, R12, R18, R152 ;  /* 0x000000120c34723c */ /* 0x000fe20000001898 */
[----:B------:R-:W-:-:S02]  /*24a10*/  F2FP.F16.F32.PACK_AB R11, R114, R112 ;  /* 0x00000070720b723e */ /* 0x000fc400000000ff */
[----:B------:R2:W-:Y:S01]  /*24a20*/  MUFU.EX2 R41, R2 ;  /* 0x0000000200297308 */ /* 0x0005e20000000800 */
[----:B------:R-:W-:Y:S02]  /*24a30*/  MOV R56, R48 ;  /* 0x0000003000387202 */ /* 0x000fe40000000f00 */
[C---:B------:R-:W-:Y:S01]  /*24a40*/  HMMA.16816.F32 R44, R12.reuse, R16, R156 ;  /* 0x000000100c2c723c */ /* 0x040fe2000000189c */
[----:B------:R-:W3:Y:S05]  /*24a50*/  LDSM.16.MT88.4 R16, [R180+0xa800] ;  /* 0x00a80000b410783b */ /* 0x000eea0000004200 */
[C---:B------:R-:W-:Y:S06]  /*24a60*/  HMMA.16816.F32 R148, R12.reuse, R20, R148 ;  /* 0x000000140c94723c */ /* 0x040fec0000001894 */
[----:B------:R-:W-:Y:S01]  /*24a70*/  HMMA.16816.F32 R140, R12, R28, R140 ;  /* 0x0000001c0c8c723c */ /* 0x000fe2000000188c */
[----:B--2---:R-:W-:Y:S01]  /*24a80*/  FFMA.FTZ R2, R123, R0, -R5 ;  /* 0x000000007b027223 */ /* 0x004fe20000010805 */
[----:B------:R-:W-:-:S03]  /*24a90*/  MOV R123, R59 ;  /* 0x0000003b007b7202 */ /* 0x000fc60000000f00 */
[----:B------:R2:W-:Y:S01]  /*24aa0*/  MUFU.EX2 R242, R2 ;  /* 0x0000000200f27308 */ /* 0x0005e20000000800 */
[C---:B------:R-:W-:Y:S06]  /*24ab0*/  HMMA.16816.F32 R136, R12.reuse, R30, R136 ;  /* 0x0000001e0c88723c */ /* 0x040fec0000001888 */
[----:B------:R-:W-:Y:S01]  /*24ac0*/  HMMA.16816.F32 R144, R12, R22, R144 ;  /* 0x000000160c90723c */ /* 0x000fe20000001890 */
[----:B------:R-:W4:Y:S06]  /*24ad0*/  LDSM.16.MT88.4 R20, [R178+0xb000] ;  /* 0x00b00000b214783b */ /* 0x000f2c0000004200 */
[----:B------:R-:W-:-:S02]  /*24ae0*/  F2FP.F16.F32.PACK_AB R13, R117, R107 ;  /* 0x0000006b750d723e */ /* 0x000fc400000000ff */
[----:B------:R-:W-:Y:S01]  /*24af0*/  F2FP.F16.F32.PACK_AB R15, R110, R118 ;  /* 0x000000766e0f723e */ /* 0x000fe200000000ff */
[----:B--2---:R-:W-:-:S04]  /*24b00*/  FFMA.FTZ R2, R64, R0, -R5 ;  /* 0x0000000040027223 */ /* 0x004fc80000010805 */
[----:B------:R2:W1:Y:S02]  /*24b10*/  MUFU.EX2 R238, R2 ;  /* 0x0000000200ee7308 */ /* 0x0004640000000800 */
[----:B--2---:R-:W-:Y:S01]  /*24b20*/  FFMA.FTZ R2, R125, R0, -R5 ;  /* 0x000000007d027223 */ /* 0x004fe20000010805 */
[----:B-1----:R-:W-:-:S05]  /*24b30*/  F2FP.F16.F32.PACK_AB R8, R238, R242 ;  /* 0x000000f2ee08723e */ /* 0x002fca00000000ff */
[----:B------:R1:W-:Y:S02]  /*24b40*/  MUFU.EX2 R236, R2 ;  /* 0x0000000200ec7308 */ /* 0x0003e40000000800 */
[----:B-1----:R-:W-:-:S06]  /*24b50*/  FFMA.FTZ R2, R66, R0, -R5 ;  /* 0x0000000042027223 */ /* 0x002fcc0000010805 */
[----:B------:R1:W2:Y:S02]  /*24b60*/  MUFU.EX2 R230, R2 ;  /* 0x0000000200e67308 */ /* 0x0002a40000000800 */
[----:B-1----:R-:W-:Y:S01]  /*24b70*/  FFMA.FTZ R2, R122, R0, -R3 ;  /* 0x000000007a027223 */ /* 0x002fe20000010803 */
[----:B--2---:R-:W-:-:S05]  /*24b80*/  F2FP.F16.F32.PACK_AB R10, R230, R236 ;  /* 0x000000ece60a723e */ /* 0x004fca00000000ff */
[----:B------:R1:W2:Y:S02]  /*24b90*/  MUFU.EX2 R43, R2 ;  /* 0x00000002002b7308 */ /* 0x0002a40000000800 */
[C---:B------:R-:W-:Y:S06]  /*24ba0*/  HMMA.16816.F32 R28, R8.reuse, R24, R164 ;  /* 0x00000018081c723c */ /* 0x040fec00000018a4 */
[----:B------:R-:W-:Y:S01]  /*24bb0*/  HMMA.16816.F32 R24, R8, R26, R160 ;  /* 0x0000001a0818723c */ /* 0x000fe200000018a0 */
[----:B------:R-:W-:Y:S02]  /*24bc0*/  MOV R165, R42 ;  /* 0x0000002a00a57202 */ /* 0x000fe40000000f00 */
[----:B------:R-:W-:-:S03]  /*24bd0*/  MOV R164, R41 ;  /* 0x0000002900a47202 */ /* 0x000fc60000000f00 */
[C---:B------:R-:W-:Y:S01]  /*24be0*/  HMMA.16816.F32 R44, R8.reuse, R36, R44 ;  /* 0x00000024082c723c */ /* 0x040fe2000000182c */
[--C-:B-1----:R-:W-:Y:S01]  /*24bf0*/  FFMA.FTZ R2, R65, R0, -R3.reuse ;  /* 0x0000000041027223 */ /* 0x102fe20000010803 */
[----:B--2---:R-:W-:Y:S02]  /*24c00*/  MOV R166, R43 ;  /* 0x0000002b00a67202 */ /* 0x004fe40000000f00 */
[----:B------:R-:W-:Y:S01]  /*24c10*/  MOV R163, R40 ;  /* 0x0000002800a37202 */ /* 0x000fe20000000f00 */
[----:B------:R1:W2:Y:S01]  /*24c20*/  MUFU.EX2 R49, R2 ;  /* 0x0000000200317308 */ /* 0x0002a20000000800 */
[C---:B------:R-:W-:Y:S01]  /*24c30*/  HMMA.16816.F32 R52, R8.reuse, R38, R52 ;  /* 0x000000260834723c */ /* 0x040fe20000001834 */
[----:B------:R-:W-:Y:S04]  /*24c40*/  LDSM.16.MT88.4 R36, [R180+0xb000] ;  /* 0x00b00000b424783b */ /* 0x000fe80000004200 */
[----:B------:R-:W4:Y:S01]  /*24c50*/  LDSM.16.MT88.4 R40, [R181+0xb000] ;  /* 0x00b00000b528783b */ /* 0x000f220000004200 */
[C---:B------:R-:W-:Y:S06]  /*24c60*/  HMMA.16816.F32 R60, R8.reuse, R34, R144 ;  /* 0x00000022083c723c */ /* 0x040fec0000001890 */
[----:B---3--:R-:W-:Y:S01]  /*24c70*/  HMMA.16816.F32 R72, R8, R16, R140 ;  /* 0x000000100848723c */ /* 0x008fe2000000188c */
[----:B-1----:R-:W-:Y:S01]  /*24c80*/  FFMA.FTZ R2, R124, R0, -R3 ;  /* 0x000000007c027223 */ /* 0x002fe20000010803 */
[----:B--2---:R-:W-:-:S04]  /*24c90*/  MOV R167, R49 ;  /* 0x0000003100a77202 */ /* 0x004fc80000000f00 */
[----:B------:R-:W-:Y:S01]  /*24ca0*/  HMMA.16816.F32 R136, R8, R18, R136 ;  /* 0x000000120888723c */ /* 0x000fe20000001888 */
[----:B------:R-:W-:Y:S01]  /*24cb0*/  LDSM.16.MT88.4 R16, [R178+0xb800] ;  /* 0x00b80000b210783b */ /* 0x000fe20000004200 */
[----:B------:R1:W-:Y:S03]  /*24cc0*/  MUFU.EX2 R252, R2 ;  /* 0x0000000200fc7308 */ /* 0x0003e60000000800 */
[----:B------:R-:W2:Y:S01]  /*24cd0*/  LDSM.16.MT88.4 R48, [R179+0xb000] ;  /* 0x00b00000b330783b */ /* 0x000ea20000004200 */
[----:B-1----:R-:W-:-:S04]  /*24ce0*/  FFMA.FTZ R2, R128, R0, -R5 ;  /* 0x0000000080027223 */ /* 0x002fc80000010805 */
[----:B------:R1:W-:Y:S02]  /*24cf0*/  MUFU.EX2 R153, R2 ;  /* 0x0000000200997308 */ /* 0x0003e40000000800 */
[----:B-1----:R-:W-:-:S06]  /*24d00*/  FFMA.FTZ R2, R68, R0, -R5 ;  /* 0x0000000044027223 */ /* 0x002fcc0000010805 */
[----:B------:R1:W3:Y:S02]  /*24d10*/  MUFU.EX2 R156, R2 ;  /* 0x00000002009c7308 */ /* 0x0002e40000000800 */
[----:B-1----:R-:W-:Y:S01]  /*24d20*/  FFMA.FTZ R2, R129, R0, -R5 ;  /* 0x0000000081027223 */ /* 0x002fe20000010805 */
[----:B---3--:R-:W-:-:S05]  /*24d30*/  F2FP.F16.F32.PACK_AB R12, R156, R153 ;  /* 0x000000999c0c723e */ /* 0x008fca00000000ff */
[----:B------:R1:W-:Y:S02]  /*24d40*/  MUFU.EX2 R155, R2 ;  /* 0x00000002009b7308 */ /* 0x0003e40000000800 */
[-C--:B-1----:R-:W-:Y:S02]  /*24d50*/  FFMA.FTZ R2, R70, R0.reuse, -R5 ;  /* 0x0000000046027223 */ /* 0x082fe40000010805 */
[----:B------:R-:W-:Y:S04]  /*24d60*/  HMMA.16816.F32 R68, R8, R32, R148 ;  /* 0x000000200844723c */ /* 0x000fe80000001894 */
[----:B------:R1:W3:Y:S02]  /*24d70*/  MUFU.EX2 R158, R2 ;  /* 0x00000002009e7308 */ /* 0x0002e40000000800 */
[----:B-1----:R-:W-:Y:S01]  /*24d80*/  FFMA.FTZ R2, R67, R0, -R3 ;  /* 0x0000000043027223 */ /* 0x002fe20000010803 */
[----:B---3--:R-:W-:-:S05]  /*24d90*/  F2FP.F16.F32.PACK_AB R14, R158, R155 ;  /* 0x0000009b9e0e723e */ /* 0x008fca00000000ff */
[----:B------:R1:W-:Y:S02]  /*24da0*/  MUFU.EX2 R162, R2 ;  /* 0x0000000200a27308 */ /* 0x0003e40000000800 */
[C---:B----4-:R-:W-:Y:S01]  /*24db0*/  HMMA.16816.F32 R32, R12.reuse, R20, R28 ;  /* 0x000000140c20723c */ /* 0x050fe2000000181c */
[----:B------:R-:W3:Y:S05]  /*24dc0*/  LDSM.16.MT88.4 R28, [R181+0xb800] ;  /* 0x00b80000b51c783b */ /* 0x000eea0000004200 */
[C---:B------:R-:W-:Y:S06]  /*24dd0*/  HMMA.16816.F32 R24, R12.reuse, R22, R24 ;  /* 0x000000160c18723c */ /* 0x040fec0000001818 */
[----:B------:R-:W-:Y:S01]  /*24de0*/  HMMA.16816.F32 R20, R12, R40, R44 ;  /* 0x000000280c14723c */ /* 0x000fe2000000182c */
[----:B-1----:R-:W-:-:S04]  /*24df0*/  FFMA.FTZ R2, R96, R0, -R3 ;  /* 0x0000000060027223 */ /* 0x002fc80000010803 */
[----:B------:R1:W-:Y:S01]  /*24e00*/  MUFU.EX2 R161, R2 ;  /* 0x0000000200a17308 */ /* 0x0003e20000000800 */
[C---:B------:R-:W-:Y:S01]  /*24e10*/  HMMA.16816.F32 R40, R12.reuse, R42, R52 ;  /* 0x0000002a0c28723c */ /* 0x040fe20000001834 */
[----:B------:R-:W4:Y:S05]  /*24e20*/  LDSM.16.MT88.4 R52, [R179+0xb800] ;  /* 0x00b80000b334783b */ /* 0x000f2a0000004200 */
[C---:B------:R-:W-:Y:S06]  /*24e30*/  HMMA.16816.F32 R72, R12.reuse, R36, R72 ;  /* 0x000000240c48723c */ /* 0x040fec0000001848 */
[----:B--2---:R-:W-:Y:S01]  /*24e40*/  HMMA.16816.F32 R68, R12, R48, R68 ;  /* 0x000000300c44723c */ /* 0x004fe20000001844 */
[----:B-1----:R-:W-:Y:S01]  /*24e50*/  FFMA.FTZ R2, R76, R0, -R3 ;  /* 0x000000004c027223 */ /* 0x002fe20000010803 */
[----:B------:R-:W-:-:S04]  /*24e60*/  MOV R76, R56 ;  /* 0x00000038004c7202 */ /* 0x000fc80000000f00 */
[----:B------:R-:W-:Y:S01]  /*24e70*/  HMMA.16816.F32 R60, R12, R50, R60 ;  /* 0x000000320c3c723c */ /* 0x000fe2000000183c */
[----:B------:R-:W1:Y:S01]  /*24e80*/  LDSM.16.MT88.4 R48, [R180+0xb800] ;  /* 0x00b80000b430783b */ /* 0x000e620000004200 */
[----:B------:R2:W-:Y:S01]  /*24e90*/  MUFU.EX2 R160, R2 ;  /* 0x0000000200a07308 */ /* 0x0005e20000000800 */
[----:B------:R-:W-:Y:S01]  /*24ea0*/  F2FP.F16.F32.PACK_AB R11, R76, R115 ;  /* 0x000000734c0b723e */ /* 0x000fe200000000ff */
[----:B--2---:R-:W-:-:S06]  /*24eb0*/  FFMA.FTZ R2, R134, R0, -R5 ;  /* 0x0000000086027223 */ /* 0x004fcc0000010805 */
[----:B------:R2:W-:Y:S02]  /*24ec0*/  MUFU.EX2 R152, R2 ;  /* 0x0000000200987308 */ /* 0x0005e40000000800 */
[--C-:B--2---:R-:W-:Y:S01]  /*24ed0*/  FFMA.FTZ R2, R77, R0, -R5.reuse ;  /* 0x000000004d027223 */ /* 0x104fe20000010805 */
[----:B------:R-:W-:Y:S02]  /*24ee0*/  MOV R77, R57 ;  /* 0x00000039004d7202 */ /* 0x000fe40000000f00 */
[----:B------:R-:W-:Y:S03]  /*24ef0*/  HMMA.16816.F32 R56, R12, R38, R136 ;  /* 0x000000260c38723c */ /* 0x000fe60000001888 */
[----:B------:R2:W3:Y:S01]  /*24f00*/  MUFU.EX2 R150, R2 ;  /* 0x0000000200967308 */ /* 0x0004e20000000800 */
[----:B------:R-:W-:Y:S01]  /*24f10*/  F2FP.F16.F32.PACK_AB R9, R77, R113 ;  /* 0x000000714d09723e */ /* 0x000fe200000000ff */
[----:B------:R-:W1:Y:S02]  /*24f20*/  LDSM.16.MT88.4 R36, [R178+0xc000] ;  /* 0x00c00000b224783b */ /* 0x000e640000004200 */
[----:B------:R-:W-:Y:S01]  /*24f30*/  F2FP.F16.F32.PACK_AB R15, R165, R164 ;  /* 0x000000a4a50f723e */ /* 0x000fe200000000ff */
[----:B--2---:R-:W-:Y:S01]  /*24f40*/  FFMA.FTZ R2, R135, R0, -R5 ;  /* 0x0000000087027223 */ /* 0x004fe20000010805 */
[----:B---3--:R-:W-:-:S03]  /*24f50*/  F2FP.F16.F32.PACK_AB R8, R150, R152 ;  /* 0x000000989608723e */ /* 0x008fc600000000ff */
[----:B------:R2:W-:Y:S02]  /*24f60*/  MUFU.EX2 R149, R2 ;  /* 0x0000000200957308 */ /* 0x0005e40000000800 */
[----:B--2---:R-:W-:Y:S01]  /*24f70*/  FFMA.FTZ R2, R80, R0, -R5 ;  /* 0x0000000050027223 */ /* 0x004fe20000010805 */
[----:B------:R-:W-:-:S05]  /*24f80*/  MOV R80, R117 ;  /* 0x0000007500507202 */ /* 0x000fca0000000f00 */
[----:B------:R2:W3:Y:S02]  /*24f90*/  MUFU.EX2 R148, R2 ;  /* 0x0000000200947308 */ /* 0x0004e40000000800 */
[----:B--2---:R-:W-:Y:S01]  /*24fa0*/  FFMA.FTZ R2, R130, R0, -R3 ;  /* 0x0000000082027223 */ /* 0x004fe20000010803 */
[----:B---3--:R-:W-:-:S05]  /*24fb0*/  F2FP.F16.F32.PACK_AB R10, R148, R149 ;  /* 0x00000095940a723e */ /* 0x008fca00000000ff */
[----:B------:R2:W-:Y:S02]  /*24fc0*/  MUFU.EX2 R159, R2 ;  /* 0x00000002009f7308 */ /* 0x0005e40000000800 */
[C---:B------:R-:W-:Y:S01]  /*24fd0*/  HMMA.16816.F32 R64, R8.reuse, R16, R32 ;  /* 0x000000100840723c */ /* 0x040fe20000001820 */
[----:B------:R-:W-:Y:S05]  /*24fe0*/  LDSM.16.MT88.4 R32, [R179+0xc000] ;  /* 0x00c00000b320783b */ /* 0x000fea0000004200 */
[C---:B------:R-:W-:Y:S01]  /*24ff0*/  HMMA.16816.F32 R44, R8.reuse, R18, R24 ;  /* 0x00000012082c723c */ /* 0x040fe20000001818 */
[----:B------:R-:W3:Y:S05]  /*25000*/  LDSM.16.MT88.4 R16, [R181+0xc000] ;  /* 0x00c00000b510783b */ /* 0x000eea0000004200 */
[----:B------:R-:W-:Y:S01]  /*25010*/  HMMA.16816.F32 R24, R8, R28, R20 ;  /* 0x0000001c0818723c */ /* 0x000fe20000001814 */
[----:B--2---:R-:W-:Y:S01]  /*25020*/  FFMA.FTZ R2, R81, R0, -R3 ;  /* 0x0000000051027223 */ /* 0x004fe20000010803 */
[----:B------:R-:W-:-:S03]  /*25030*/  MOV R81, R107 ;  /* 0x0000006b00517202 */ /* 0x000fc60000000f00 */
[----:B------:R2:W-:Y:S01]  /*25040*/  MUFU.EX2 R157, R2 ;  /* 0x00000002009d7308 */ /* 0x0005e20000000800 */
[C---:B------:R-:W-:Y:S06]  /*25050*/  HMMA.16816.F32 R20, R8.reuse, R30, R40 ;  /* 0x0000001e0814723c */ /* 0x040fec0000001828 */
[C---:B----4-:R-:W-:Y:S06]  /*25060*/  HMMA.16816.F32 R68, R8.reuse, R52, R68 ;  /* 0x000000340844723c */ /* 0x050fec0000001844 */
[----:B------:R-:W-:Y:S01]  /*25070*/  HMMA.16816.F32 R40, R8, R54, R60 ;  /* 0x000000360828723c */ /* 0x000fe2000000183c */
[----:B--2---:R-:W-:-:S05]  /*25080*/  FFMA.FTZ R2, R127, R0, -R3 ;  /* 0x000000007f027223 */ /* 0x004fca0000010803 */
[C---:B-1----:R-:W-:Y:S01]  /*25090*/  HMMA.16816.F32 R72, R8.reuse, R48, R72 ;  /* 0x000000300848723c */ /* 0x042fe20000001848 */
[----:B------:R1:W-:Y:S05]  /*250a0*/  MUFU.EX2 R154, R2 ;  /* 0x00000002009a7308 */ /* 0x0003ea0000000800 */
[----:B------:R-:W-:Y:S01]  /*250b0*/  HMMA.16816.F32 R56, R8, R50, R56 ;  /* 0x000000320838723c */ /* 0x000fe20000001838 */
[----:B------:R-:W2:Y:S06]  /*250c0*/  LDSM.16.MT88.4 R48, [R180+0xc000] ;  /* 0x00c00000b430783b */ /* 0x000eac0000004200 */
[----:B------:R-:W-:-:S02]  /*250d0*/  F2FP.F16.F32.PACK_AB R9, R167, R166 ;  /* 0x000000a6a709723e */ /* 0x000fc400000000ff */
[----:B------:R-:W-:Y:S01]  /*250e0*/  F2FP.F16.F32.PACK_AB R11, R162, R252 ;  /* 0x000000fca20b723e */ /* 0x000fe200000000ff */
[----:B-1----:R-:W-:Y:S01]  /*250f0*/  FFMA.FTZ R2, R168, R0, -R5 ;  /* 0x00000000a8027223 */ /* 0x002fe20000010805 */
[----:B------:R-:W-:-:S03]  /*25100*/  MOV R168, R123 ;  /* 0x0000007b00a87202 */ /* 0x000fc60000000f00 */
[----:B------:R1:W-:Y:S01]  /*25110*/  MUFU.EX2 R145, R2 ;  /* 0x0000000200917308 */ /* 0x0003e20000000800 */
[----:B------:R-:W-:Y:S01]  /*25120*/  F2FP.F16.F32.PACK_AB R13, R163, R168 ;  /* 0x000000a8a30d723e */ /* 0x000fe200000000ff */
[----:B-1----:R-:W-:Y:S01]  /*25130*/  FFMA.FTZ R2, R83, R0, -R5 ;  /* 0x0000000053027223 */ /* 0x002fe20000010805 */
[----:B------:R-:W-:-:S05]  /*25140*/  MOV R83, R112 ;  /* 0x0000007000537202 */ /* 0x000fca0000000f00 */
[----:B------:R1:W4:Y:S02]  /*25150*/  MUFU.EX2 R144, R2 ;  /* 0x0000000200907308 */ /* 0x0003240000000800 */
[----:B-1----:R-:W-:Y:S01]  /*25160*/  FFMA.FTZ R2, R169, R0, -R5 ;  /* 0x00000000a9027223 */ /* 0x002fe20000010805 */
[----:B----4-:R-:W-:Y:S02]  /*25170*/  F2FP.F16.F32.PACK_AB R12, R144, R145 ;  /* 0x00000091900c723e */ /* 0x010fe400000000ff */
[----:B------:R-:W-:-:S03]  /*25180*/  MOV R169, R108 ;  /* 0x0000006c00a97202 */ /* 0x000fc60000000f00 */
[----:B------:R1:W-:Y:S02]  /*25190*/  MUFU.EX2 R143, R2 ;  /* 0x00000002008f7308 */ /* 0x0003e40000000800 */
[----:B-1----:R-:W-:-:S06]  /*251a0*/  FFMA.FTZ R2, R85, R0, -R5 ;  /* 0x0000000055027223 */ /* 0x002fcc0000010805 */
[----:B------:R1:W4:Y:S02]  /*251b0*/  MUFU.EX2 R142, R2 ;  /* 0x00000002008e7308 */ /* 0x0003240000000800 */
[----:B-1----:R-:W-:Y:S01]  /*251c0*/  FFMA.FTZ R2, R84, R0, -R3 ;  /* 0x0000000054027223 */ /* 0x002fe20000010803 */
[----:B----4-:R-:W-:-:S05]  /*251d0*/  F2FP.F16.F32.PACK_AB R14, R142, R143 ;  /* 0x0000008f8e0e723e */ /* 0x010fca00000000ff */
[----:B------:R1:W-:Y:S02]  /*251e0*/  MUFU.EX2 R151, R2 ;  /* 0x0000000200977308 */ /* 0x0003e40000000800 */
[C---:B------:R-:W-:Y:S01]  /*251f0*/  HMMA.16816.F32 R52, R12.reuse, R38, R44 ;  /* 0x000000260c34723c */ /* 0x040fe2000000182c */
[----:B------:R-:W4:Y:S05]  /*25200*/  LDSM.16.MT88.4 R44, [R178+0xc800] ;  /* 0x00c80000b22c783b */ /* 0x000f2a0000004200 */
[C---:B---3--:R-:W-:Y:S01]  /*25210*/  HMMA.16816.F32 R28, R12.reuse, R18, R20 ;  /* 0x000000120c1c723c */ /* 0x048fe20000001814 */
[----:B------:R-:W3:Y:S05]  /*25220*/  LDSM.16.MT88.4 R20, [R181+0xc800] ;  /* 0x00c80000b514783b */ /* 0x000eea0000004200 */
[C---:B------:R-:W-:Y:S01]  /*25230*/  HMMA.16816.F32 R64, R12.reuse, R36, R64 ;  /* 0x000000240c40723c */ /* 0x040fe20000001840 */
[-CC-:B-1----:R-:W-:Y:S01]  /*25240*/  FFMA.FTZ R2, R120, R0.reuse, -R3.reuse ;  /* 0x0000000078027223 */ /* 0x182fe20000010803 */
[----:B------:R-:W-:Y:S03]  /*25250*/  LDSM.16.MT88.4 R36, [R180+0xc800] ;  /* 0x00c80000b424783b */ /* 0x000fe60000004200 */
[----:B------:R1:W-:Y:S01]  /*25260*/  MUFU.EX2 R147, R2 ;  /* 0x0000000200937308 */ /* 0x0003e20000000800 */
[C---:B------:R-:W-:Y:S01]  /*25270*/  HMMA.16816.F32 R60, R12.reuse, R16, R24 ;  /* 0x000000100c3c723c */ /* 0x040fe20000001818 */
[----:B------:R-:W3:Y:S05]  /*25280*/  LDSM.16.MT88.4 R16, [R179+0xc800] ;  /* 0x00c80000b310783b */ /* 0x000eea0000004200 */
[C---:B------:R-:W-:Y:S06]  /*25290*/  HMMA.16816.F32 R68, R12.reuse, R32, R68 ;  /* 0x000000200c44723c */ /* 0x040fec0000001844 */
[----:B------:R-:W-:Y:S01]  /*252a0*/  HMMA.16816.F32 R24, R12, R34, R40 ;  /* 0x000000220c18723c */ /* 0x000fe20000001828 */
[----:B-1----:R-:W-:-:S05]  /*252b0*/  FFMA.FTZ R2, R86, R0, -R3 ;  /* 0x0000000056027223 */ /* 0x002fca0000010803 */
[C---:B--2---:R-:W-:Y:S01]  /*252c0*/  HMMA.16816.F32 R72, R12.reuse, R48, R72 ;  /* 0x000000300c48723c */ /* 0x044fe20000001848 */
[----:B------:R1:W-:Y:S05]  /*252d0*/  MUFU.EX2 R146, R2 ;  /* 0x0000000200927308 */ /* 0x0003ea0000000800 */
[----:B------:R-:W-:Y:S07]  /*252e0*/  HMMA.16816.F32 R40, R12, R50, R56 ;  /* 0x000000320c28723c */ /* 0x000fee0000001838 */
[----:B------:R-:W-:-:S02]  /*252f0*/  F2FP.F16.F32.PACK_AB R13, R160, R161 ;  /* 0x000000a1a00d723e */ /* 0x000fc400000000ff */
[----:B------:R-:W-:Y:S01]  /*25300*/  F2FP.F16.F32.PACK_AB R15, R157, R159 ;  /* 0x0000009f9d0f723e */ /* 0x000fe200000000ff */
[----:B-1----:R-:W-:Y:S01]  /*25310*/  FFMA.FTZ R2, R170, R0, -R5 ;  /* 0x00000000aa027223 */ /* 0x002fe20000010805 */
[----:B------:R-:W-:-:S03]  /*25320*/  MOV R170, R115 ;  /* 0x0000007300aa7202 */ /* 0x000fc60000000f00 */
[----:B------:R1:W-:Y:S02]  /*25330*/  MUFU.EX2 R138, R2 ;  /* 0x00000002008a7308 */ /* 0x0003e40000000800 */
[----:B-1----:R-:W-:-:S06]  /*25340*/  FFMA.FTZ R2, R87, R0, -R5 ;  /* 0x0000000057027223 */ /* 0x002fcc0000010805 */
[----:B------:R1:W2:Y:S02]  /*25350*/  MUFU.EX2 R137, R2 ;  /* 0x0000000200897308 */ /* 0x0002a40000000800 */
[----:B-1----:R-:W-:Y:S01]  /*25360*/  FFMA.FTZ R2, R171, R0, -R5 ;  /* 0x00000000ab027223 */ /* 0x002fe20000010805 */
[----:B--2---:R-:W-:Y:S02]  /*25370*/  F2FP.F16.F32.PACK_AB R8, R137, R138 ;  /* 0x0000008a8908723e */ /* 0x004fe400000000ff */
[----:B------:R-:W-:-:S03]  /*25380*/  MOV R171, R113 ;  /* 0x0000007100ab7202 */ /* 0x000fc60000000f00 */
[----:B------:R1:W-:Y:S02]  /*25390*/  MUFU.EX2 R136, R2 ;  /* 0x0000000200887308 */ /* 0x0003e40000000800 */
[----:B-1----:R-:W-:-:S06]  /*253a0*/  FFMA.FTZ R2, R88, R0, -R5 ;  /* 0x0000000058027223 */ /* 0x002fcc0000010805 */
[----:B------:R1:W2:Y:S02]  /*253b0*/  MUFU.EX2 R135, R2 ;  /* 0x0000000200877308 */ /* 0x0002a40000000800 */
[----:B-1----:R-:W-:Y:S01]  /*253c0*/  FFMA.FTZ R2, R119, R0, -R3 ;  /* 0x0000000077027223 */ /* 0x002fe20000010803 */
[----:B--2---:R-:W-:-:S05]  /*253d0*/  F2FP.F16.F32.PACK_AB R10, R135, R136 ;  /* 0x00000088870a723e */ /* 0x004fca00000000ff */
[----:B------:R1:W-:Y:S02]  /*253e0*/  MUFU.EX2 R141, R2 ;  /* 0x00000002008d7308 */ /* 0x0003e40000000800 */
[C---:B----4-:R-:W-:Y:S06]  /*253f0*/  HMMA.16816.F32 R64, R8.reuse, R44, R64 ;  /* 0x0000002c0840723c */ /* 0x050fec0000001840 */
[C---:B------:R-:W-:Y:S01]  /*25400*/  HMMA.16816.F32 R52, R8.reuse, R46, R52 ;  /* 0x0000002e0834723c */ /* 0x040fe20000001834 */
[----:B------:R-:W2:Y:S05]  /*25410*/  LDSM.16.MT88.4 R44, [R178+0xd000] ;  /* 0x00d00000b22c783b */ /* 0x000eaa0000004200 */
[C---:B---3--:R-:W-:Y:S01]  /*25420*/  HMMA.16816.F32 R32, R8.reuse, R22, R28 ;  /* 0x000000160820723c */ /* 0x048fe2000000181c */
[-CC-:B-1----:R-:W-:Y:S01]  /*25430*/  FFMA.FTZ R2, R89, R0.reuse, -R3.reuse ;  /* 0x0000000059027223 */ /* 0x182fe20000010803 */
[----:B------:R-:W1:Y:S03]  /*25440*/  LDSM.16.MT88.4 R28, [R181+0xd000] ;  /* 0x00d00000b51c783b */ /* 0x000e660000004200 */
[----:B------:R3:W-:Y:S01]  /*25450*/  MUFU.EX2 R140, R2 ;  /* 0x00000002008c7308 */ /* 0x0007e20000000800 */
[C---:B------:R-:W-:Y:S01]  /*25460*/  HMMA.16816.F32 R60, R8.reuse, R20, R60 ;  /* 0x00000014083c723c */ /* 0x040fe2000000183c */
[----:B------:R-:W4:Y:S05]  /*25470*/  LDSM.16.MT88.4 R20, [R179+0xd000] ;  /* 0x00d00000b314783b */ /* 0x000f2a0000004200 */
[C---:B------:R-:W-:Y:S06]  /*25480*/  HMMA.16816.F32 R68, R8.reuse, R16, R68 ;  /* 0x000000100844723c */ /* 0x040fec0000001844 */
[----:B------:R-:W-:Y:S01]  /*25490*/  HMMA.16816.F32 R24, R8, R18, R24 ;  /* 0x000000120818723c */ /* 0x000fe20000001818 */
[----:B------:R-:W4:Y:S01]  /*254a0*/  LDSM.16.MT88.4 R16, [R180+0xd000] ;  /* 0x00d00000b410783b */ /* 0x000f220000004200 */
[----:B---3--:R-:W-:-:S04]  /*254b0*/  FFMA.FTZ R2, R109, R0, -R3 ;  /* 0x000000006d027223 */ /* 0x008fc80000010803 */
[C---:B------:R-:W-:Y:S01]  /*254c0*/  HMMA.16816.F32 R72, R8.reuse, R36, R72 ;  /* 0x000000240848723c */ /* 0x040fe20000001848 */
[----:B------:R3:W-:Y:S05]  /*254d0*/  MUFU.EX2 R139, R2 ;  /* 0x00000002008b7308 */ /* 0x0007ea0000000800 */
[----:B------:R-:W-:Y:S07]  /*254e0*/  HMMA.16816.F32 R40, R8, R38, R40 ;  /* 0x000000260828723c */ /* 0x000fee0000001828 */
[----:B------:R-:W-:-:S02]  /*254f0*/  F2FP.F16.F32.PACK_AB R9, R151, R154 ;  /* 0x0000009a9709723e */ /* 0x000fc400000000ff */
[----:B------:R-:W-:Y:S01]  /*25500*/  F2FP.F16.F32.PACK_AB R11, R146, R147 ;  /* 0x00000093920b723e */ /* 0x000fe200000000ff */
[----:B---3--:R-:W-:Y:S01]  /*25510*/  FFMA.FTZ R2, R196, R0, -R5 ;  /* 0x00000000c4027223 */ /* 0x008fe20000010805 */
[----:B------:R-:W-:-:S03]  /*25520*/  MOV R196, R114 ;  /* 0x0000007200c47202 */ /* 0x000fc60000000f00 */
[----:B------:R3:W-:Y:S02]  /*25530*/  MUFU.EX2 R128, R2 ;  /* 0x0000000200807308 */ /* 0x0007e40000000800 */
[----:B---3--:R-:W-:-:S06]  /*25540*/  FFMA.FTZ R2, R90, R0, -R5 ;  /* 0x000000005a027223 */ /* 0x008fcc0000010805 */
[----:B------:R3:W2:Y:S02]  /*25550*/  MUFU.EX2 R127, R2 ;  /* 0x00000002007f7308 */ /* 0x0006a40000000800 */
[----:B---3--:R-:W-:Y:S01]  /*25560*/  FFMA.FTZ R2, R172, R0, -R5 ;  /* 0x00000000ac027223 */ /* 0x008fe20000010805 */
[----:B------:R-:W-:Y:S02]  /*25570*/  MOV R172, R110 ;  /* 0x0000006e00ac7202 */ /* 0x000fe40000000f00 */
[----:B--2---:R-:W-:-:S03]  /*25580*/  F2FP.F16.F32.PACK_AB R12, R127, R128 ;  /* 0x000000807f0c723e */ /* 0x004fc600000000ff */
[----:B------:R2:W-:Y:S02]  /*25590*/  MUFU.EX2 R125, R2 ;  /* 0x00000002007d7308 */ /* 0x0005e40000000800 */
[----:B--2---:R-:W-:-:S06]  /*255a0*/  FFMA.FTZ R2, R92, R0, -R5 ;  /* 0x000000005c027223 */ /* 0x004fcc0000010805 */
[----:B------:R2:W3:Y:S02]  /*255b0*/  MUFU.EX2 R124, R2 ;  /* 0x00000002007c7308 */ /* 0x0004e40000000800 */
[----:B--2---:R-:W-:Y:S01]  /*255c0*/  FFMA.FTZ R2, R91, R0, -R3 ;  /* 0x000000005b027223 */ /* 0x004fe20000010803 */
[----:B---3--:R-:W-:-:S05]  /*255d0*/  F2FP.F16.F32.PACK_AB R14, R124, R125 ;  /* 0x0000007d7c0e723e */ /* 0x008fca00000000ff */
[----:B------:R2:W-:Y:S02]  /*255e0*/  MUFU.EX2 R134, R2 ;  /* 0x0000000200867308 */ /* 0x0005e40000000800 */
[C---:B------:R-:W-:Y:S06]  /*255f0*/  HMMA.16816.F32 R64, R12.reuse, R44, R64 ;  /* 0x0000002c0c40723c */ /* 0x040fec0000001840 */
[C---:B------:R-:W-:Y:S01]  /*25600*/  HMMA.16816.F32 R52, R12.reuse, R46, R52 ;  /* 0x0000002e0c34723c */ /* 0x040fe20000001834 */
[----:B------:R-:W3:Y:S05]  /*25610*/  LDSM.16.MT88.4 R44, [R178+0xd800] ;  /* 0x00d80000b22c783b */ /* 0x000eea0000004200 */
[C---:B-1----:R-:W-:Y:S01]  /*25620*/  HMMA.16816.F32 R36, R12.reuse, R30, R32 ;  /* 0x0000001e0c24723c */ /* 0x042fe20000001820 */
[-CC-:B--2---:R-:W-:Y:S01]  /*25630*/  FFMA.FTZ R2, R105, R0.reuse, -R3.reuse ;  /* 0x0000000069027223 */ /* 0x184fe20000010803 */
[----:B------:R-:W1:Y:S03]  /*25640*/  LDSM.16.MT88.4 R32, [R181+0xd800] ;  /* 0x00d80000b520783b */ /* 0x000e660000004200 */
[----:B------:R2:W-:Y:S01]  /*25650*/  MUFU.EX2 R130, R2 ;  /* 0x0000000200827308 */ /* 0x0005e20000000800 */
[C---:B------:R-:W-:Y:S06]  /*25660*/  HMMA.16816.F32 R60, R12.reuse, R28, R60 ;  /* 0x0000001c0c3c723c */ /* 0x040fec000000183c */
[C---:B----4-:R-:W-:Y:S06]  /*25670*/  HMMA.16816.F32 R68, R12.reuse, R20, R68 ;  /* 0x000000140c44723c */ /* 0x050fec0000001844 */
[----:B------:R-:W-:Y:S01]  /*25680*/  HMMA.16816.F32 R28, R12, R22, R24 ;  /* 0x000000160c1c723c */ /* 0x000fe20000001818 */
[----:B------:R-:W4:Y:S01]  /*25690*/  LDSM.16.MT88.4 R24, [R179+0xd800] ;  /* 0x00d80000b318783b */ /* 0x000f220000004200 */
[----:B--2---:R-:W-:-:S04]  /*256a0*/  FFMA.FTZ R2, R93, R0, -R3 ;  /* 0x000000005d027223 */ /* 0x004fc80000010803 */
[C---:B------:R-:W-:Y:S01]  /*256b0*/  HMMA.16816.F32 R72, R12.reuse, R16, R72 ;  /* 0x000000100c48723c */ /* 0x040fe20000001848 */
[----:B------:R2:W-:Y:S05]  /*256c0*/  MUFU.EX2 R129, R2 ;  /* 0x0000000200817308 */ /* 0x0005ea0000000800 */
[----:B------:R-:W-:Y:S01]  /*256d0*/  HMMA.16816.F32 R20, R12, R18, R40 ;  /* 0x000000120c14723c */ /* 0x000fe20000001828 */
[----:B------:R-:W4:Y:S04]  /*256e0*/  LDSM.16.MT88.4 R16, [R180+0xd800] ;  /* 0x00d80000b410783b */ /* 0x000f280000004200 */
[----:B------:R-:W-:Y:S01]  /*256f0*/  LDSM.16.MT88.4 R40, [R181+0xe000] ;  /* 0x00e00000b528783b */ /* 0x000fe20000004200 */
[----:B--2---:R-:W-:Y:S01]  /*25700*/  FFMA.FTZ R2, R175, R0, -R5 ;  /* 0x00000000af027223 */ /* 0x004fe20000010805 */
[----:B------:R-:W-:-:S03]  /*25710*/  MOV R175, R118 ;  /* 0x0000007600af7202 */ /* 0x000fc60000000f00 */
[----:B------:R2:W-:Y:S02]  /*25720*/  MUFU.EX2 R118, R2 ;  /* 0x0000000200767308 */ /* 0x0005e40000000800 */
[----:B--2---:R-:W-:-:S06]  /*25730*/  FFMA.FTZ R2, R94, R0, -R5 ;  /* 0x000000005e027223 */ /* 0x004fcc0000010805 */
[----:B------:R2:W3:Y:S02]  /*25740*/  MUFU.EX2 R120, R2 ;  /* 0x0000000200787308 */ /* 0x0004e40000000800 */
[----:B--2---:R-:W-:Y:S01]  /*25750*/  FFMA.FTZ R2, R188, R0, -R5 ;  /* 0x00000000bc027223 */ /* 0x004fe20000010805 */
[----:B------:R-:W-:Y:S02]  /*25760*/  MOV R188, R106 ;  /* 0x0000006a00bc7202 */ /* 0x000fe40000000f00 */
[----:B---3--:R-:W-:-:S03]  /*25770*/  F2FP.F16.F32.PACK_AB R8, R120, R118 ;  /* 0x000000767808723e */ /* 0x008fc600000000ff */
        /* <DEDUP_REMOVED lines=9> */
[----:B-1----:R-:W-:Y:S01]  /*25810*/  HMMA.16816.F32 R60, R8, R32, R60 ;  /* 0x00000020083c723c */ /* 0x002fe2000000183c */
[----:B--2---:R-:W-:-:S04]  /*25820*/  FFMA.FTZ R2, R97, R0, -R3 ;  /* 0x0000000061027223 */ /* 0x004fc80000010803 */
[----:B------:R1:W-:Y:S02]  /*25830*/  MUFU.EX2 R122, R2 ;  /* 0x00000002007a7308 */ /* 0x0003e40000000800 */
[----:B-1----:R-:W-:Y:S01]  /*25840*/  FFMA.FTZ R2, R126, R0, -R3 ;  /* 0x000000007e027223 */ /* 0x002fe20000010803 */
[----:B------:R-:W-:-:S05]  /*25850*/  MOV R126, R116 ;  /* 0x00000074007e7202 */ /* 0x000fca0000000f00 */
[----:B------:R1:W-:Y:S02]  /*25860*/  MUFU.EX2 R121, R2 ;  /* 0x0000000200797308 */ /* 0x0003e40000000800 */
[----:B-1----:R-:W-:Y:S01]  /*25870*/  FFMA.FTZ R2, R194, R0, -R5 ;  /* 0x00000000c2027223 */ /* 0x002fe20000010805 */
[----:B------:R-:W-:-:S05]  /*25880*/  MOV R194, R111 ;  /* 0x0000006f00c27202 */ /* 0x000fca0000000f00 */
[----:B------:R1:W-:Y:S02]  /*25890*/  MUFU.EX2 R114, R2 ;  /* 0x0000000200727308 */ /* 0x0003e40000000800 */
[----:B-1----:R-:W-:-:S06]  /*258a0*/  FFMA.FTZ R2, R98, R0, -R5 ;  /* 0x0000000062027223 */ /* 0x002fcc0000010805 */
[----:B------:R1:W2:Y:S02]  /*258b0*/  MUFU.EX2 R112, R2 ;  /* 0x0000000200707308 */ /* 0x0002a40000000800 */
[-CC-:B-1----:R-:W-:Y:S02]  /*258c0*/  FFMA.FTZ R2, R195, R0.reuse, -R5.reuse ;  /* 0x00000000c3027223 */ /* 0x182fe40000010805 */
[----:B------:R-:W3:Y:S01]  /*258d0*/  LDL.LU R195, [R1+0x8] ;  /* 0x0000080001c37983 */ /* 0x000ee20000300800 */
[C---:B------:R-:W-:Y:S03]  /*258e0*/  HMMA.16816.F32 R48, R8.reuse, R34, R36 ;  /* 0x000000220830723c */ /* 0x040fe60000001824 */
[----:B------:R1:W-:Y:S01]  /*258f0*/  MUFU.EX2 R111, R2 ;  /* 0x00000002006f7308 */ /* 0x0003e20000000800 */
[----:B------:R-:W3:Y:S02]  /*25900*/  LDSM.16.MT88.4 R32, [R179+0xe000] ;  /* 0x00e00000b320783b */ /* 0x000ee40000004200 */
[C---:B----4-:R-:W-:Y:S06]  /*25910*/  HMMA.16816.F32 R36, R8.reuse, R26, R28 ;  /* 0x0000001a0824723c */ /* 0x050fec000000181c */
[----:B------:R-:W-:Y:S01]  /*25920*/  HMMA.16816.F32 R72, R8, R16, R72 ;  /* 0x000000100848723c */ /* 0x000fe20000001848 */
[----:B-1----:R-:W-:Y:S01]  /*25930*/  FFMA.FTZ R2, R100, R0, -R5 ;  /* 0x0000000064027223 */ /* 0x002fe20000010805 */
[----:B------:R-:W-:-:S04]  /*25940*/  F2FP.F16.F32.PACK_AB R13, R140, R141 ;  /* 0x0000008d8c0d723e */ /* 0x000fc800000000ff */
[----:B------:R-:W-:Y:S01]  /*25950*/  HMMA.16816.F32 R68, R8, R24, R68 ;  /* 0x000000180844723c */ /* 0x000fe20000001844 */
[----:B------:R1:W4:Y:S02]  /*25960*/  MUFU.EX2 R110, R2 ;  /* 0x00000002006e7308 */ /* 0x0003240000000800 */
[----:B-1----:R-:W-:-:S06]  /*25970*/  FFMA.FTZ R2, R99, R0, -R3 ;  /* 0x0000000063027223 */ /* 0x002fcc0000010803 */
[----:B------:R1:W3:Y:S02]  /*25980*/  MUFU.EX2 R116, R2 ;  /* 0x0000000200747308 */ /* 0x0002e40000000800 */
[----:B-1----:R-:W-:Y:S02]  /*25990*/  FFMA.FTZ R2, R193, R0, -R3 ;  /* 0x00000000c1027223 */ /* 0x002fe40000010803 */
[----:B------:R-:W3:Y:S01]  /*259a0*/  LDL.LU R193, [R1+0xc] ;  /* 0x00000c0001c17983 */ /* 0x000ee20000300800 */
[----:B------:R-:W-:Y:S03]  /*259b0*/  HMMA.16816.F32 R28, R8, R18, R20 ;  /* 0x00000012081c723c */ /* 0x000fe60000001814 */
[----:B------:R1:W-:Y:S01]  /*259c0*/  MUFU.EX2 R115, R2 ;  /* 0x0000000200737308 */ /* 0x0003e20000000800 */
[----:B--2---:R-:W-:Y:S01]  /*259d0*/  F2FP.F16.F32.PACK_AB R12, R112, R114 ;  /* 0x00000072700c723e */ /* 0x004fe200000000ff */
[----:B------:R-:W2:Y:S01]  /*259e0*/  LDSM.16.MT88.4 R16, [R180+0xe000] ;  /* 0x00e00000b410783b */ /* 0x000ea20000004200 */
[----:B----4-:R-:W-:-:S02]  /*259f0*/  F2FP.F16.F32.PACK_AB R14, R110, R111 ;  /* 0x0000006f6e0e723e */ /* 0x010fc400000000ff */
[----:B------:R-:W-:Y:S01]  /*25a00*/  F2FP.F16.F32.PACK_AB R15, R134, R139 ;  /* 0x0000008b860f723e */ /* 0x000fe200000000ff */
[----:B------:R-:W4:Y:S01]  /*25a10*/  LDSM.16.MT88.4 R20, [R178+0xe800] ;  /* 0x00e80000b214783b */ /* 0x000f220000004200 */
[----:B------:R-:W-:Y:S02]  /*25a20*/  F2FP.F16.F32.PACK_AB R9, R129, R130 ;  /* 0x000000828109723e */ /* 0x000fe400000000ff */
[----:B------:R-:W-:-:S03]  /*25a30*/  F2FP.F16.F32.PACK_AB R11, R122, R123 ;  /* 0x0000007b7a0b723e */ /* 0x000fc600000000ff */
[----:B---3--:R-:W-:Y:S01]  /*25a40*/  HMMA.16816.F32 R64, R12, R44, R64 ;  /* 0x0000002c0c40723c */ /* 0x008fe20000001840 */
[----:B-1----:R-:W-:-:S05]  /*25a50*/  FFMA.FTZ R2, R101, R0, -R3 ;  /* 0x0000000065027223 */ /* 0x002fca0000010803 */
[C---:B------:R-:W-:Y:S01]  /*25a60*/  HMMA.16816.F32 R24, R12.reuse, R46, R52 ;  /* 0x0000002e0c18723c */ /* 0x040fe20000001834 */
[----:B------:R-:W1:Y:S01]  /*25a70*/  LDSM.16.MT88.4 R44, [R181+0xe800] ;  /* 0x00e80000b52c783b */ /* 0x000e620000004200 */
[----:B------:R3:W4:Y:S04]  /*25a80*/  MUFU.EX2 R113, R2 ;  /* 0x0000000200717308 */ /* 0x0007280000000800 */
[C---:B------:R-:W-:Y:S01]  /*25a90*/  HMMA.16816.F32 R52, R12.reuse, R34, R36 ;  /* 0x000000220c34723c */ /* 0x040fe20000001824 */
[----:B------:R-:W1:Y:S05]  /*25aa0*/  LDSM.16.MT88.4 R36, [R180+0xe800] ;  /* 0x00e80000b424783b */ /* 0x000e6a0000004200 */
[C---:B------:R-:W-:Y:S06]  /*25ab0*/  HMMA.16816.F32 R60, R12.reuse, R40, R60 ;  /* 0x000000280c3c723c */ /* 0x040fec000000183c */
[----:B------:R-:W-:Y:S01]  /*25ac0*/  HMMA.16816.F32 R56, R12, R42, R48 ;  /* 0x0000002a0c38723c */ /* 0x000fe20000001830 */
[----:B------:R-:W1:Y:S01]  /*25ad0*/  LDSM.16.MT88.4 R48, [R179+0xe800] ;  /* 0x00e80000b330783b */ /* 0x000e620000004200 */
[----:B---3--:R-:W-:-:S04]  /*25ae0*/  FFMA.FTZ R2, R201, R0, -R5 ;  /* 0x00000000c9027223 */ /* 0x008fc80000010805 */
[----:B------:R3:W-:Y:S01]  /*25af0*/  MUFU.EX2 R107, R2 ;  /* 0x00000002006b7308 */ /* 0x0007e20000000800 */
[C---:B--2---:R-:W-:Y:S06]  /*25b00*/  HMMA.16816.F32 R72, R12.reuse, R16, R72 ;  /* 0x000000100c48723c */ /* 0x044fec0000001848 */
[----:B------:R-:W-:Y:S01]  /*25b10*/  HMMA.16816.F32 R40, R12, R18, R28 ;  /* 0x000000120c28723c */ /* 0x000fe2000000181c */
[----:B------:R-:W-:-:S05]  /*25b20*/  F2FP.F16.F32.PACK_AB R17, R116, R121 ;  /* 0x000000797411723e */ /* 0x000fca00000000ff */
[----:B------:R-:W-:Y:S01]  /*25b30*/  HMMA.16816.F32 R68, R12, R32, R68 ;  /* 0x000000200c44723c */ /* 0x000fe20000001844 */
[----:B------:R-:W-:Y:S01]  /*25b40*/  LDSM.16.MT88.4 R12, [R181+0xf000] ;  /* 0x00f00000b50c783b */ /* 0x000fe20000004200 */
[----:B----4-:R-:W-:Y:S01]  /*25b50*/  F2FP.F16.F32.PACK_AB R19, R113, R115 ;  /* 0x000000737113723e */ /* 0x010fe200000000ff */
[----:B---3--:R-:W-:-:S04]  /*25b60*/  FFMA.FTZ R2, R102, R0, -R5 ;  /* 0x0000000066027223 */ /* 0x008fc80000010805 */
        /* <DEDUP_REMOVED lines=14> */
[----:B------:R1:W-:Y:S01]  /*25c50*/  MUFU.EX2 R108, R2 ;  /* 0x00000002006c7308 */ /* 0x0003e20000000800 */
[C---:B------:R-:W-:Y:S06]  /*25c60*/  HMMA.16816.F32 R72, R8.reuse, R36, R72 ;  /* 0x000000240848723c */ /* 0x040fec0000001848 */
[C---:B------:R-:W-:Y:S01]  /*25c70*/  HMMA.16816.F32 R56, R8.reuse, R38, R40 ;  /* 0x000000260838723c */ /* 0x040fe20000001828 */
[----:B------:R-:W2:Y:S05]  /*25c80*/  LDSM.16.MT88.4 R36, [R180+0xf000] ;  /* 0x00f00000b424783b */ /* 0x000eaa0000004200 */
[----:B------:R-:W-:Y:S01]  /*25c90*/  HMMA.16816.F32 R28, R8, R44, R60 ;  /* 0x0000002c081c723c */ /* 0x000fe2000000183c */
[----:B------:R-:W4:Y:S01]  /*25ca0*/  LDSM.16.MT88.4 R44, [R179+0xf000] ;  /* 0x00f00000b32c783b */ /* 0x000f220000004200 */
[----:B-1----:R-:W-:-:S04]  /*25cb0*/  FFMA.FTZ R2, R202, R0, -R3 ;  /* 0x00000000ca027223 */ /* 0x002fc80000010803 */
[C---:B------:R-:W-:Y:S01]  /*25cc0*/  HMMA.16816.F32 R68, R8.reuse, R48, R68 ;  /* 0x000000300844723c */ /* 0x040fe20000001844 */
[----:B------:R1:W-:Y:S05]  /*25cd0*/  MUFU.EX2 R104, R2 ;  /* 0x0000000200687308 */ /* 0x0003ea0000000800 */
[----:B------:R-:W-:Y:S01]  /*25ce0*/  HMMA.16816.F32 R60, R8, R50, R52 ;  /* 0x00000032083c723c */ /* 0x000fe20000001834 */
[----:B------:R-:W-:Y:S04]  /*25cf0*/  LDSM.16.MT88.4 R8, [R179+0xf800] ;  /* 0x00f80000b308783b */ /* 0x000fe80000004200 */
[----:B------:R-:W-:Y:S01]  /*25d00*/  LDSM.16.MT88.4 R48, [R178+0xf800] ;  /* 0x00f80000b230783b */ /* 0x000fe20000004200 */
        /* <DEDUP_REMOVED lines=11> */
[----:B------:R1:W2:Y:S02]  /*25dc0*/  MUFU.EX2 R102, R2 ;  /* 0x0000000200667308 */ /* 0x0002a40000000800 */
[C---:B---3--:R-:W-:Y:S06]  /*25dd0*/  HMMA.16816.F32 R64, R16.reuse, R20, R64 ;  /* 0x000000141040723c */ /* 0x048fec0000001840 */
[C---:B------:R-:W-:Y:S01]  /*25de0*/  HMMA.16816.F32 R52, R16.reuse, R22, R32 ;  /* 0x000000161034723c */ /* 0x040fe20000001820 */
[----:B------:R-:W3:Y:S05]  /*25df0*/  LDSM.16.MT88.4 R20, [R181+0xf800] ;  /* 0x00f80000b514783b */ /* 0x000eea0000004200 */
[----:B------:R-:W-:Y:S01]  /*25e00*/  HMMA.16816.F32 R40, R16, R12, R28 ;  /* 0x0000000c1028723c */ /* 0x000fe2000000181c */
[----:B-1----:R-:W-:-:S04]  /*25e10*/  FFMA.FTZ R2, R208, R0, -R3 ;  /* 0x00000000d0027223 */ /* 0x002fc80000010803 */
[----:B------:R1:W-:Y:S01]  /*25e20*/  MUFU.EX2 R100, R2 ;  /* 0x0000000200647308 */ /* 0x0003e20000000800 */
[----:B------:R-:W-:Y:S01]  /*25e30*/  HMMA.16816.F32 R32, R16, R14, R24 ;  /* 0x0000000e1020723c */ /* 0x000fe20000001818 */
[----:B------:R-:W-:-:S05]  /*25e40*/  F2FP.F16.F32.PACK_AB R13, R108, R109 ;  /* 0x0000006d6c0d723e */ /* 0x000fca00000000ff */
[----:B------:R-:W-:Y:S01]  /*25e50*/  HMMA.16816.F32 R72, R16, R36, R72 ;  /* 0x000000241048723c */ /* 0x000fe20000001848 */
[----:B--2---:R-:W-:-:S05]  /*25e60*/  F2FP.F16.F32.PACK_AB R15, R102, R104 ;  /* 0x00000068660f723e */ /* 0x004fca00000000ff */
[----:B----4-:R-:W-:Y:S01]  /*25e70*/  HMMA.16816.F32 R28, R16, R44, R68 ;  /* 0x0000002c101c723c */ /* 0x010fe20000001844 */
[----:B-1----:R-:W-:-:S05]  /*25e80*/  FFMA.FTZ R2, R192, R0, -R3 ;  /* 0x00000000c0027223 */ /* 0x002fca0000010803 */
[C---:B------:R-:W-:Y:S01]  /*25e90*/  HMMA.16816.F32 R24, R16.reuse, R46, R60 ;  /* 0x0000002e1018723c */ /* 0x040fe2000000183c */
[----:B------:R1:W-:Y:S05]  /*25ea0*/  MUFU.EX2 R96, R2 ;  /* 0x0000000200607308 */ /* 0x0003ea0000000800 */
[----:B------:R-:W-:Y:S01]  /*25eb0*/  HMMA.16816.F32 R36, R16, R38, R56 ;  /* 0x000000261024723c */ /* 0x000fe20000001838 */
[----:B------:R-:W2:Y:S01]  /*25ec0*/  LDSM.16.MT88.4 R16, [R180+0xf800] ;  /* 0x00f80000b410783b */ /* 0x000ea20000004200 */
[----:B-1----:R-:W-:-:S04]  /*25ed0*/  FFMA.FTZ R2, R211, R0, -R5 ;  /* 0x00000000d3027223 */ /* 0x002fc80000010805 */
[----:B------:R1:W-:Y:S02]  /*25ee0*/  MUFU.EX2 R95, R2 ;  /* 0x00000002005f7308 */ /* 0x0003e40000000800 */
[----:B-1----:R-:W-:-:S06]  /*25ef0*/  FFMA.FTZ R2, R197, R0, -R5 ;  /* 0x00000000c5027223 */ /* 0x002fcc0000010805 */
[----:B------:R1:W4:Y:S02]  /*25f00*/  MUFU.EX2 R93, R2 ;  /* 0x00000002005d7308 */ /* 0x0003240000000800 */
[----:B-1----:R-:W-:Y:S01]  /*25f10*/  FFMA.FTZ R2, R212, R0, -R5 ;  /* 0x00000000d4027223 */ /* 0x002fe20000010805 */
[----:B----4-:R-:W-:-:S05]  /*25f20*/  F2FP.F16.F32.PACK_AB R12, R93, R95 ;  /* 0x0000005f5d0c723e */ /* 0x010fca00000000ff */
[----:B------:R1:W-:Y:S02]  /*25f30*/  MUFU.EX2 R92, R2 ;  /* 0x00000002005c7308 */ /* 0x0003e40000000800 */
[----:B-1----:R-:W-:-:S06]  /*25f40*/  FFMA.FTZ R2, R198, R0, -R5 ;  /* 0x00000000c6027223 */ /* 0x002fcc0000010805 */
[----:B------:R1:W4:Y:S02]  /*25f50*/  MUFU.EX2 R91, R2 ;  /* 0x00000002005b7308 */ /* 0x0003240000000800 */
[----:B-1----:R-:W-:Y:S01]  /*25f60*/  FFMA.FTZ R2, R213, R0, -R3 ;  /* 0x00000000d5027223 */ /* 0x002fe20000010803 */
[----:B----4-:R-:W-:-:S05]  /*25f70*/  F2FP.F16.F32.PACK_AB R14, R91, R92 ;  /* 0x0000005c5b0e723e */ /* 0x010fca00000000ff */
[----:B------:R1:W-:Y:S02]  /*25f80*/  MUFU.EX2 R94, R2 ;  /* 0x00000002005e7308 */ /* 0x0003e40000000800 */
[C---:B---3--:R-:W-:Y:S06]  /*25f90*/  HMMA.16816.F32 R44, R12.reuse, R22, R32 ;  /* 0x000000160c2c723c */ /* 0x048fec0000001820 */
[C---:B------:R-:W-:Y:S06]  /*25fa0*/  HMMA.16816.F32 R32, R12.reuse, R8, R28 ;  /* 0x000000080c20723c */ /* 0x040fec000000181c */
[----:B------:R-:W-:Y:S01]  /*25fb0*/  HMMA.16816.F32 R28, R12, R10, R24 ;  /* 0x0000000a0c1c723c */ /* 0x000fe20000001818 */
[----:B-1----:R-:W-:Y:S01]  /*25fc0*/  FFMA.FTZ R2, R199, R0, -R3 ;  /* 0x00000000c7027223 */ /* 0x002fe20000010803 */
[----:B------:R-:W1:Y:S01]  /*25fd0*/  LDSM.16.MT88.4 R24, [R179+0x10000] ;  /* 0x01000000b318783b */ /* 0x000e620000004200 */
[----:B------:R-:W-:-:S02]  /*25fe0*/  F2FP.F16.F32.PACK_AB R9, R96, R100 ;  /* 0x000000646009723e */ /* 0x000fc400000000ff */
[----:B------:R3:W4:Y:S01]  /*25ff0*/  MUFU.EX2 R90, R2 ;  /* 0x00000002005a7308 */ /* 0x0007220000000800 */
[C---:B------:R-:W-:Y:S01]  /*26000*/  HMMA.16816.F32 R56, R12.reuse, R50, R52 ;  /* 0x000000320c38723c */ /* 0x040fe20000001834 */
[----:B------:R-:W1:Y:S05]  /*26010*/  LDSM.16.MT88.4 R52, [R178+0x10000] ;  /* 0x01000000b234783b */ /* 0x000e6a0000004200 */
[C---:B------:R-:W-:Y:S06]  /*26020*/  HMMA.16816.F32 R64, R12.reuse, R48, R64 ;  /* 0x000000300c40723c */ /* 0x040fec0000001840 */
[----:B------:R-:W-:Y:S01]  /*26030*/  HMMA.16816.F32 R48, R12, R20, R40 ;  /* 0x000000140c30723c */ /* 0x000fe20000001828 */
[----:B------:R-:W1:Y:S01]  /*26040*/  LDSM.16.MT88.4 R40, [R181+0x10000] ;  /* 0x01000000b528783b */ /* 0x000e620000004200 */
[----:B---3--:R-:W-:-:S03]  /*26050*/  FFMA.FTZ R2, R216, R0, -R3 ;  /* 0x00000000d8027223 */ /* 0x008fc60000010803 */
[----:B------:R-:W-:Y:S01]  /*26060*/  LDSM.16.MT88.4 R20, [R178+0x10800] ;  /* 0x01080000b214783b */ /* 0x000fe20000004200 */
[C---:B--2---:R-:W-:Y:S01]  /*26070*/  HMMA.16816.F32 R72, R12.reuse, R16, R72 ;  /* 0x000000100c48723c */ /* 0x044fe20000001848 */
[----:B----4-:R-:W-:Y:S01]  /*26080*/  F2FP.F16.F32.PACK_AB R11, R90, R94 ;  /* 0x0000005e5a0b723e */ /* 0x010fe200000000ff */
[----:B------:R2:W-:Y:S04]  /*26090*/  MUFU.EX2 R89, R2 ;  /* 0x0000000200597308 */ /* 0x0005e80000000800 */
[----:B------:R-:W-:Y:S01]  /*260a0*/  HMMA.16816.F32 R16, R12, R18, R36 ;  /* 0x000000120c10723c */ /* 0x000fe20000001824 */
[----:B------:R-:W3:Y:S01]  /*260b0*/  LDSM.16.MT88.4 R12, [R180+0x10000] ;  /* 0x01000000b40c783b */ /* 0x000ee20000004200 */
        /* <DEDUP_REMOVED lines=12> */
[C---:B-1----:R-:W-:Y:S06]  /*26180*/  HMMA.16816.F32 R36, R8.reuse, R24, R32 ;  /* 0x000000180824723c */ /* 0x042fec0000001820 */
[C---:B------:R-:W-:Y:S06]  /*26190*/  HMMA.16816.F32 R64, R8.reuse, R52, R64 ;  /* 0x000000340840723c */ /* 0x040fec0000001840 */
[C---:B------:R-:W-:Y:S01]  /*261a0*/  HMMA.16816.F32 R56, R8.reuse, R54, R56 ;  /* 0x000000360838723c */ /* 0x040fe20000001838 */
[----:B--2---:R-:W-:Y:S01]  /*261b0*/  FFMA.FTZ R2, R195, R6, R251 ;  /* 0x00000006c3027223 */ /* 0x004fe200000100fb */
[----:B------:R-:W-:Y:S01]  /*261c0*/  MOV R195, R4 ;  /* 0x0000000400c37202 */ /* 0x000fe20000000f00 */
[----:B------:R-:W-:Y:S01]  /*261d0*/  FFMA.FTZ R6, R193, R7, R78 ;  /* 0x00000007c1067223 */ /* 0x000fe2000001004e */
[----:B------:R-:W-:Y:S01]  /*261e0*/  FFMA.FTZ R4, R224, R0, -R3 ;  /* 0x00000000e0047223 */ /* 0x000fe20000010803 */
[----:B------:R-:W-:Y:S01]  /*261f0*/  FADD.FTZ R7, R194, R2 ;  /* 0x00000002c2077221 */ /* 0x000fe20000010000 */
[----:B------:R-:W-:Y:S01]  /*26200*/  MOV R194, R126 ;  /* 0x0000007e00c27202 */ /* 0x000fe20000000f00 */
[----:B------:R-:W-:Y:S01]  /*26210*/  FFMA.FTZ R2, R225, R0, -R5 ;  /* 0x00000000e1027223 */ /* 0x000fe20000010805 */
[----:B------:R-:W-:Y:S01]  /*26220*/  MOV R126, R196 ;  /* 0x000000c4007e7202 */ /* 0x000fe20000000f00 */
[----:B------:R-:W-:Y:S01]  /*26230*/  FADD.FTZ R6, R248, R6 ;  /* 0x00000006f8067221 */ /* 0x000fe20000010000 */
[----:B------:R-:W-:Y:S01]  /*26240*/  MOV R196, R83 ;  /* 0x0000005300c47202 */ /* 0x000fe20000000f00 */
[C---:B------:R-:W-:Y:S01]  /*26250*/  HMMA.16816.F32 R32, R8.reuse, R26, R28 ;  /* 0x0000001a0820723c */ /* 0x040fe2000000181c */
[----:B------:R1:W-:Y:S01]  /*26260*/  MUFU.EX2 R83, R4 ;  /* 0x0000000400537308 */ /* 0x0003e20000000800 */
[----:B------:R-:W-:Y:S01]  /*26270*/  FADD.FTZ R6, R250, R6 ;  /* 0x00000006fa067221 */ /* 0x000fe20000010000 */
[----:B------:R-:W2:Y:S03]  /*26280*/  LDSM.16.MT88.4 R24, [R181+0x10800] ;  /* 0x01080000b518783b */ /* 0x000ea60000004200 */
[----:B------:R-:W-:Y:S01]  /*26290*/  FADD.FTZ R6, R249, R6 ;  /* 0x00000006f9067221 */ /* 0x000fe20000010000 */
[----:B------:R-:W-:Y:S03]  /*262a0*/  HMMA.16816.F32 R48, R8, R40, R48 ;  /* 0x000000280830723c */ /* 0x000fe60000001830 */
[----:B------:R-:W-:-:S03]  /*262b0*/  FADD.FTZ R6, R242, R6 ;  /* 0x00000006f2067221 */ /* 0x000fc60000010000 */
[----:B------:R-:W-:Y:S01]  /*262c0*/  HMMA.16816.F32 R44, R8, R42, R44 ;  /* 0x0000002a082c723c */ /* 0x000fe2000000182c */
[----:B-1----:R-:W-:Y:S01]  /*262d0*/  FADD.FTZ R4, R169, R7 ;  /* 0x00000007a9047221 */ /* 0x002fe20000010000 */
[----:B------:R-:W-:-:S04]  /*262e0*/  MOV R169, R81 ;  /* 0x0000005100a97202 */ /* 0x000fc80000000f00 */
[----:B---3--:R-:W-:Y:S01]  /*262f0*/  HMMA.16816.F32 R40, R8, R12, R72 ;  /* 0x0000000c0828723c */ /* 0x008fe20000001848 */
[----:B------:R1:W-:Y:S01]  /*26300*/  MUFU.EX2 R81, R2 ;  /* 0x0000000200517308 */ /* 0x0003e20000000800 */
[----:B------:R-:W-:Y:S01]  /*26310*/  FADD.FTZ R4, R188, R4 ;  /* 0x00000004bc047221 */ /* 0x000fe20000010000 */
[----:B------:R-:W-:-:S03]  /*26320*/  MOV R188, R80 ;  /* 0x0000005000bc7202 */ /* 0x000fc60000000f00 */
[----:B------:R-:W-:Y:S01]  /*26330*/  HMMA.16816.F32 R28, R8, R14, R16 ;  /* 0x0000000e081c723c */ /* 0x000fe20000001810 */
[----:B------:R-:W3:Y:S04]  /*26340*/  LDSM.16.MT88.4 R12, [R179+0x10800] ;  /* 0x01080000b30c783b */ /* 0x000ee80000004200 */
[----:B------:R-:W3:Y:S02]  /*26350*/  LDSM.16.MT88.4 R16, [R180+0x10800] ;  /* 0x01080000b410783b */ /* 0x000ee40000004200 */
[----:B----4-:R-:W-:Y:S01]  /*26360*/  F2FP.F16.F32.PACK_AB R9, R84, R89 ;  /* 0x000000595409723e */ /* 0x010fe200000000ff */
[----:B-1----:R-:W-:-:S04]  /*26370*/  FFMA.FTZ R2, R210, R0, -R5 ;  /* 0x00000000d2027223 */ /* 0x002fc80000010805 */
[----:B------:R1:W4:Y:S02]  /*26380*/  MUFU.EX2 R80, R2 ;  /* 0x0000000200507308 */ /* 0x0003240000000800 */
[----:B-1----:R-:W-:Y:S01]  /*26390*/  FADD.FTZ R2, R195, R4 ;  /* 0x00000004c3027221 */ /* 0x002fe20000010000 */
[----:B------:R-:W-:Y:S01]  /*263a0*/  FFMA.FTZ R4, R226, R0, -R5 ;  /* 0x00000000e2047223 */ /* 0x000fe20000010805 */
[----:B----4-:R-:W-:Y:S02]  /*263b0*/  F2FP.F16.F32.PACK_AB R8, R80, R81 ;  /* 0x000000515008723e */ /* 0x010fe400000000ff */
[----:B------:R-:W-:Y:S02]  /*263c0*/  FADD.FTZ R2, R194, R2 ;  /* 0x00000002c2027221 */ /* 0x000fe40000010000 */
[----:B------:R1:W-:Y:S02]  /*263d0*/  MUFU.EX2 R78, R4 ;  /* 0x00000004004e7308 */ /* 0x0003e40000000800 */
[----:B------:R-:W-:Y:S01]  /*263e0*/  FADD.FTZ R2, R196, R2 ;  /* 0x00000002c4027221 */ /* 0x000fe20000010000 */
[----:B------:R-:W-:-:S02]  /*263f0*/  MOV R196, R171 ;  /* 0x000000ab00c47202 */ /* 0x000fc40000000f00 */
[----:B------:R-:W-:Y:S01]  /*26400*/  MOV R171, R77 ;  /* 0x0000004d00ab7202 */ /* 0x000fe20000000f00 */
[----:B------:R-:W-:-:S04]  /*26410*/  FADD.FTZ R2, R126, R2 ;  /* 0x000000027e027221 */ /* 0x000fc80000010000 */
[----:B------:R-:W-:Y:S01]  /*26420*/  FADD.FTZ R2, R169, R2 ;  /* 0x00000002a9027221 */ /* 0x000fe20000010000 */
[----:B------:R-:W-:-:S03]  /*26430*/  MOV R169, R76 ;  /* 0x0000004c00a97202 */ /* 0x000fc60000000f00 */
[----:B------:R-:W-:Y:S01]  /*26440*/  FADD.FTZ R2, R188, R2 ;  /* 0x00000002bc027221 */ /* 0x000fe20000010000 */
[----:B-1----:R-:W-:Y:S01]  /*26450*/  FADD.FTZ R4, R238, R6 ;  /* 0x00000006ee047221 */ /* 0x002fe20000010000 */
[----:B------:R-:W-:Y:S02]  /*26460*/  FFMA.FTZ R6, R214, R0, -R5 ;  /* 0x00000000d6067223 */ /* 0x000fe40000010805 */
[----:B------:R-:W-:Y:S01]  /*26470*/  FADD.FTZ R2, R175, R2 ;  /* 0x00000002af027221 */ /* 0x000fe20000010000 */
[----:B------:R-:W-:Y:S01]  /*26480*/  FADD.FTZ R4, R236, R4 ;  /* 0x00000004ec047221 */ /* 0x000fe20000010000 */
[----:B------:R1:W4:Y:S03]  /*26490*/  MUFU.EX2 R77, R6 ;  /* 0x00000006004d7308 */ /* 0x0003260000000800 */
[----:B------:R-:W-:-:S04]  /*264a0*/  FADD.FTZ R4, R230, R4 ;  /* 0x00000004e6047221 */ /* 0x000fc80000010000 */
[----:B------:R-:W-:-:S04]  /*264b0*/  FADD.FTZ R4, R153, R4 ;  /* 0x0000000499047221 */ /* 0x000fc80000010000 */
[----:B------:R-:W-:-:S04]  /*264c0*/  FADD.FTZ R4, R156, R4 ;  /* 0x000000049c047221 */ /* 0x000fc80000010000 */
[----:B------:R-:W-:Y:S01]  /*264d0*/  FADD.FTZ R7, R155, R4 ;  /* 0x000000049b077221 */ /* 0x000fe20000010000 */
[-CC-:B------:R-:W-:Y:S01]  /*264e0*/  FFMA.FTZ R4, R231, R0.reuse, -R3.reuse ;  /* 0x00000000e7047223 */ /* 0x180fe20000010803 */
[----:B-1----:R-:W-:Y:S01]  /*264f0*/  FFMA.FTZ R6, R215, R0, -R3 ;  /* 0x00000000d7067223 */ /* 0x002fe20000010803 */
[----:B----4-:R-:W-:Y:S02]  /*26500*/  F2FP.F16.F32.PACK_AB R10, R77, R78 ;  /* 0x0000004e4d0a723e */ /* 0x010fe400000000ff */
[----:B------:R-:W-:Y:S08]  /*26510*/  MUFU.EX2 R71, R4 ;  /* 0x0000000400477308 */ /* 0x000ff00000000800 */
[----:B------:R1:W4:Y:S02]  /*26520*/  MUFU.EX2 R76, R6 ;  /* 0x00000006004c7308 */ /* 0x0003240000000800 */
[----:B-1----:R-:W-:Y:S01]  /*26530*/  FADD.FTZ R6, R172, R2 ;  /* 0x00000002ac067221 */ /* 0x002fe20000010000 */
[----:B------:R-:W-:Y:S01]  /*26540*/  FADD.FTZ R2, R158, R7 ;  /* 0x000000079e027221 */ /* 0x000fe20000010000 */
[----:B----4-:R-:W-:Y:S01]  /*26550*/  F2FP.F16.F32.PACK_AB R11, R76, R83 ;  /* 0x000000534c0b723e */ /* 0x010fe200000000ff */
[----:B------:R-:W-:Y:S01]  /*26560*/  FFMA.FTZ R7, R218, R0, -R3 ;  /* 0x00000000da077223 */ /* 0x000fe20000010803 */
[----:B------:R-:W-:Y:S01]  /*26570*/  FADD.FTZ R6, R196, R6 ;  /* 0x00000006c4067221 */ /* 0x000fe20000010000 */
[----:B------:R-:W-:-:S02]  /*26580*/  FADD.FTZ R4, R152, R2 ;  /* 0x0000000298047221 */ /* 0x000fc40000010000 */
[----:B------:R1:W4:Y:S01]  /*26590*/  MUFU.EX2 R69, R7 ;  /* 0x0000000700457308 */ /* 0x0003220000000800 */
[----:B------:R-:W-:Y:S01]  /*265a0*/  FADD.FTZ R2, R171, R6 ;  /* 0x00000006ab027221 */ /* 0x000fe20000010000 */
[----:B------:R-:W-:Y:S01]  /*265b0*/  FADD.FTZ R4, R150, R4 ;  /* 0x0000000496047221 */ /* 0x000fe20000010000 */
[C---:B------:R-:W-:Y:S02]  /*265c0*/  HMMA.16816.F32 R64, R8.reuse, R20, R64 ;  /* 0x000000140840723c */ /* 0x040fe40000001840 */
[----:B------:R-:W-:Y:S01]  /*265d0*/  FADD.FTZ R2, R170, R2 ;  /* 0x00000002aa027221 */ /* 0x000fe20000010000 */
[----:B------:R-:W-:Y:S01]  /*265e0*/  FADD.FTZ R6, R149, R4 ;  /* 0x0000000495067221 */ /* 0x000fe20000010000 */
[-CC-:B------:R-:W-:Y:S02]  /*265f0*/  FFMA.FTZ R4, R232, R0.reuse, -R3.reuse ;  /* 0x00000000e8047223 */ /* 0x180fe40000010803 */
[----:B------:R-:W-:Y:S01]  /*26600*/  FADD.FTZ R2, R169, R2 ;  /* 0x00000002a9027221 */ /* 0x000fe20000010000 */
[----:B------:R-:W-:Y:S01]  /*26610*/  FADD.FTZ R6, R148, R6 ;  /* 0x0000000694067221 */ /* 0x000fe20000010000 */
[----:B------:R3:W-:Y:S01]  /*26620*/  MUFU.EX2 R70, R4 ;  /* 0x0000000400467308 */ /* 0x0007e20000000800 */
[C---:B------:R-:W-:Y:S01]  /*26630*/  HMMA.16816.F32 R56, R8.reuse, R22, R56 ;  /* 0x000000160838723c */ /* 0x040fe20000001838 */
[----:B------:R-:W-:Y:S01]  /*26640*/  FADD.FTZ R2, R168, R2 ;  /* 0x00000002a8027221 */ /* 0x000fe20000010000 */
[----:B------:R-:W-:Y:S01]  /*26650*/  FADD.FTZ R6, R145, R6 ;  /* 0x0000000691067221 */ /* 0x000fe20000010000 */
[----:B------:R-:W4:Y:S02]  /*26660*/  LDSM.16.MT88.4 R20, [R181+0x11000] ;  /* 0x01100000b514783b */ /* 0x000f240000004200 */
[----:B------:R-:W-:Y:S01]  /*26670*/  FADD.FTZ R2, R163, R2 ;  /* 0x00000002a3027221 */ /* 0x000fe20000010000 */
[----:B------:R-:W-:Y:S01]  /*26680*/  FADD.FTZ R6, R144, R6 ;  /* 0x0000000690067221 */ /* 0x000fe20000010000 */
[----:B--2---:R-:W-:Y:S01]  /*26690*/  HMMA.16816.F32 R48, R8, R24, R48 ;  /* 0x000000180830723c */ /* 0x004fe20000001830 */
[----:B-1----:R-:W-:Y:S01]  /*266a0*/  FFMA.FTZ R7, R223, R0, -R3 ;  /* 0x00000000df077223 */ /* 0x002fe20000010803 */
[----:B------:R-:W-:Y:S01]  /*266b0*/  FADD.FTZ R2, R164, R2 ;  /* 0x00000002a4027221 */ /* 0x000fe20000010000 */
[----:B------:R-:W-:-:S02]  /*266c0*/  FADD.FTZ R6, R143, R6 ;  /* 0x000000068f067221 */ /* 0x000fc40000010000 */
[----:B------:R-:W-:Y:S01]  /*266d0*/  MUFU.EX2 R54, R7 ;  /* 0x0000000700367308 */ /* 0x000fe20000000800 */
[----:B------:R-:W-:Y:S01]  /*266e0*/  FADD.FTZ R2, R165, R2 ;  /* 0x00000002a5027221 */ /* 0x000fe20000010000 */
[----:B------:R-:W-:Y:S01]  /*266f0*/  FADD.FTZ R6, R142, R6 ;  /* 0x000000068e067221 */ /* 0x000fe20000010000 */
[C---:B------:R-:W-:Y:S01]  /*26700*/  HMMA.16816.F32 R44, R8.reuse, R26, R44 ;  /* 0x0000001a082c723c */ /* 0x040fe2000000182c */
[----:B---3--:R-:W-:Y:S01]  /*26710*/  FFMA.FTZ R4, R233, R0, -R5 ;  /* 0x00000000e9047223 */ /* 0x008fe20000010805 */
[----:B------:R-:W-:Y:S01]  /*26720*/  FADD.FTZ R2, R166, R2 ;  /* 0x00000002a6027221 */ /* 0x000fe20000010000 */
[----:B------:R-:W-:Y:S01]  /*26730*/  FADD.FTZ R6, R138, R6 ;  /* 0x000000068a067221 */ /* 0x000fe20000010000 */
[----:B------:R-:W1:Y:S01]  /*26740*/  LDSM.16.MT88.4 R24, [R178+0x11000] ;  /* 0x01100000b218783b */ /* 0x000e620000004200 */
        /* <DEDUP_REMOVED lines=8> */
[C---:B------:R-:W-:Y:S01]  /*267d0*/  HMMA.16816.F32 R32, R8.reuse, R14, R32 ;  /* 0x0000000e0820723c */ /* 0x040fe20000001820 */
[----:B------:R-:W-:Y:S01]  /*267e0*/  LDSM.16.MT88.4 R12, [R180+0x11000] ;  /* 0x01100000b40c783b */ /* 0x000fe20000004200 */
[----:B------:R-:W-:Y:S01]  /*267f0*/  FADD.FTZ R2, R161, R2 ;  /* 0x00000002a1027221 */ /* 0x000fe20000010000 */
[----:B------:R-:W-:Y:S01]  /*26800*/  FADD.FTZ R6, R128, R6 ;  /* 0x0000000680067221 */ /* 0x000fe20000010000 */
[----:B--2---:R-:W-:Y:S02]  /*26810*/  FFMA.FTZ R4, R219, R0, -R5 ;  /* 0x00000000db047223 */ /* 0x004fe40000010805 */
[----:B------:R-:W-:Y:S01]  /*26820*/  FADD.FTZ R2, R160, R2 ;  /* 0x00000002a0027221 */ /* 0x000fe20000010000 */
[----:B------:R-:W-:Y:S01]  /*26830*/  FADD.FTZ R6, R127, R6 ;  /* 0x000000067f067221 */ /* 0x000fe20000010000 */
[C---:B------:R-:W-:Y:S01]  /*26840*/  HMMA.16816.F32 R40, R8.reuse, R16, R40 ;  /* 0x000000100828723c */ /* 0x040fe20000001828 */
[----:B------:R2:W3:Y:S01]  /*26850*/  MUFU.EX2 R63, R4 ;  /* 0x00000004003f7308 */ /* 0x0004e20000000800 */
[----:B------:R-:W-:Y:S01]  /*26860*/  FADD.FTZ R2, R159, R2 ;  /* 0x000000029f027221 */ /* 0x000fe20000010000 */
[----:B------:R-:W-:Y:S01]  /*26870*/  FADD.FTZ R6, R125, R6 ;  /* 0x000000067d067221 */ /* 0x000fe20000010000 */
[----:B------:R-:W-:Y:S02]  /*26880*/  LDSM.16.MT88.4 R160, [R178+0x11800] ;  /* 0x01180000b2a0783b */ /* 0x000fe40000004200 */
[----:B------:R-:W-:Y:S01]  /*26890*/  HMMA.16816.F32 R28, R8, R18, R28 ;  /* 0x00000012081c723c */ /* 0x000fe2000000181c */
[----:B------:R-:W-:Y:S01]  /*268a0*/  FADD.FTZ R6, R124, R6 ;  /* 0x000000067c067221 */ /* 0x000fe20000010000 */
[----:B------:R-:W1:Y:S03]  /*268b0*/  LDSM.16.MT88.4 R16, [R179+0x11000] ;  /* 0x01100000b310783b */ /* 0x000e660000004200 */
[----:B------:R-:W-:-:S02]  /*268c0*/  FADD.FTZ R6, R118, R6 ;  /* 0x0000000676067221 */ /* 0x000fc40000010000 */
[----:B----4-:R-:W-:Y:S01]  /*268d0*/  F2FP.F16.F32.PACK_AB R9, R69, R71 ;  /* 0x000000474509723e */ /* 0x010fe200000000ff */
[----:B--2---:R-:W-:Y:S01]  /*268e0*/  FFMA.FTZ R4, R234, R0, -R5 ;  /* 0x00000000ea047223 */ /* 0x004fe20000010805 */
[----:B---3--:R-:W-:-:S03]  /*268f0*/  F2FP.F16.F32.PACK_AB R8, R63, R68 ;  /* 0x000000443f08723e */ /* 0x008fc600000000ff */
[----:B------:R2:W-:Y:S02]  /*26900*/  MUFU.EX2 R62, R4 ;  /* 0x00000004003e7308 */ /* 0x0005e40000000800 */
[----:B--2---:R-:W-:-:S06]  /*26910*/  FFMA.FTZ R4, R220, R0, -R5 ;  /* 0x00000000dc047223 */ /* 0x004fcc0000010805 */
[----:B------:R2:W3:Y:S02]  /*26920*/  MUFU.EX2 R61, R4 ;  /* 0x00000004003d7308 */ /* 0x0004e40000000800 */
[----:B--2---:R-:W-:Y:S01]  /*26930*/  FFMA.FTZ R4, R222, R0, -R3 ;  /* 0x00000000de047223 */ /* 0x004fe20000010803 */
[----:B---3--:R-:W-:-:S05]  /*26940*/  F2FP.F16.F32.PACK_AB R10, R61, R62 ;  /* 0x0000003e3d0a723e */ /* 0x008fca00000000ff */
[----:B------:R2:W3:Y:S02]  /*26950*/  MUFU.EX2 R60, R4 ;  /* 0x00000004003c7308 */ /* 0x0004e40000000800 */
[----:B--2---:R-:W-:Y:S01]  /*26960*/  FADD.FTZ R4, R157, R2 ;  /* 0x000000029d047221 */ /* 0x004fe20000010000 */
[--C-:B------:R-:W-:Y:S01]  /*26970*/  FFMA.FTZ R2, R244, R0, -R3.reuse ;  /* 0x00000000f4027223 */ /* 0x100fe20000010803 */
[----:B---3--:R-:W-:Y:S02]  /*26980*/  F2FP.F16.F32.PACK_AB R11, R60, R70 ;  /* 0x000000463c0b723e */ /* 0x008fe400000000ff */
[----:B------:R-:W-:Y:S02]  /*26990*/  FADD.FTZ R4, R154, R4 ;  /* 0x000000049a047221 */ /* 0x000fe40000010000 */
[----:B------:R2:W3:Y:S01]  /*269a0*/  MUFU.EX2 R55, R2 ;  /* 0x0000000200377308 */ /* 0x0004e20000000800 */
[----:B------:R-:W4:Y:S02]  /*269b0*/  LDSM.16.MT88.4 R152, [R181+0x11800] ;  /* 0x01180000b598783b */ /* 0x000f240000004200 */
[C---:B------:R-:W-:Y:S06]  /*269c0*/  HMMA.16816.F32 R156, R8.reuse, R20, R48 ;  /* 0x00000014089c723c */ /* 0x040fec0000001830 */
[C---:B-1----:R-:W-:Y:S06]  /*269d0*/  HMMA.16816.F32 R164, R8.reuse, R24, R64 ;  /* 0x0000001808a4723c */ /* 0x042fec0000001840 */
[C---:B------:R-:W-:Y:S01]  /*269e0*/  HMMA.16816.F32 R24, R8.reuse, R26, R56 ;  /* 0x0000001a0818723c */ /* 0x040fe20000001838 */
[----:B--2---:R-:W-:Y:S01]  /*269f0*/  FADD.FTZ R2, R151, R4 ;  /* 0x0000000497027221 */ /* 0x004fe20000010000 */
[----:B------:R-:W-:Y:S01]  /*26a00*/  FADD.FTZ R4, R120, R6 ;  /* 0x0000000678047221 */ /* 0x000fe20000010000 */
[-CC-:B------:R-:W-:Y:S01]  /*26a10*/  FFMA.FTZ R6, R245, R0.reuse, -R3.reuse ;  /* 0x00000000f5067223 */ /* 0x180fe20000010803 */
[----:B------:R-:W-:Y:S01]  /*26a20*/  FFMA.FTZ R3, R229, R0, -R3 ;  /* 0x00000000e5037223 */ /* 0x000fe20000010803 */
[----:B------:R-:W-:Y:S01]  /*26a30*/  FADD.FTZ R2, R147, R2 ;  /* 0x0000000293027221 */ /* 0x000fe20000010000 */
[----:B------:R-:W-:Y:S01]  /*26a40*/  FADD.FTZ R4, R119, R4 ;  /* 0x0000000477047221 */ /* 0x000fe20000010000 */
[----:B------:R1:W-:Y:S01]  /*26a50*/  MUFU.EX2 R53, R6 ;  /* 0x0000000600357308 */ /* 0x0003e20000000800 */
[C---:B------:R-:W-:Y:S01]  /*26a60*/  HMMA.16816.F32 R148, R8.reuse, R16, R36 ;  /* 0x000000100894723c */ /* 0x040fe20000001824 */
[----:B------:R-:W-:Y:S01]  /*26a70*/  FADD.FTZ R2, R146, R2 ;  /* 0x0000000292027221 */ /* 0x000fe20000010000 */
[----:B------:R-:W-:Y:S01]  /*26a80*/  FADD.FTZ R4, R117, R4 ;  /* 0x0000000475047221 */ /* 0x000fe20000010000 */
[----:B------:R-:W2:Y:S01]  /*26a90*/  LDSM.16.MT88.4 R144, [R179+0x11800] ;  /* 0x01180000b390783b */ /* 0x000ea20000004200 */
[----:B---3--:R-:W-:Y:S01]  /*26aa0*/  F2FP.F16.F32.PACK_AB R137, R54, R55 ;  /* 0x000000373689723e */ /* 0x008fe200000000ff */
[----:B------:R-:W-:Y:S01]  /*26ab0*/  FADD.FTZ R2, R141, R2 ;  /* 0x000000028d027221 */ /* 0x000fe20000010000 */
[----:B------:R-:W-:Y:S01]  /*26ac0*/  FADD.FTZ R4, R114, R4 ;  /* 0x0000000472047221 */ /* 0x000fe20000010000 */
[----:B------:R-:W3:Y:S01]  /*26ad0*/  MUFU.EX2 R3, R3 ;  /* 0x0000000300037308 */ /* 0x000ee20000000800 */
[----:B------:R-:W-:Y:S01]  /*26ae0*/  HMMA.16816.F32 R44, R8, R22, R44 ;  /* 0x00000016082c723c */ /* 0x000fe2000000182c */
[----:B------:R-:W-:Y:S01]  /*26af0*/  FADD.FTZ R2, R140, R2 ;  /* 0x000000028c027221 */ /* 0x000fe20000010000 */
[----:B------:R-:W-:Y:S01]  /*26b00*/  FADD.FTZ R4, R112, R4 ;  /* 0x0000000470047221 */ /* 0x000fe20000010000 */
[----:B------:R-:W-:-:S02]  /*26b10*/  MOV R37, R82 ;  /* 0x0000005200257202 */ /* 0x000fc40000000f00 */
[----:B------:R-:W-:Y:S01]  /*26b20*/  FADD.FTZ R2, R139, R2 ;  /* 0x000000028b027221 */ /* 0x000fe20000010000 */
[----:B------:R-:W-:Y:S01]  /*26b30*/  FADD.FTZ R4, R111, R4 ;  /* 0x000000046f047221 */ /* 0x000fe20000010000 */
[C---:B------:R-:W-:Y:S01]  /*26b40*/  HMMA.16816.F32 R16, R8.reuse, R18, R32 ;  /* 0x000000120810723c */ /* 0x040fe20000001820 */
[----:B-1----:R-:W-:Y:S01]  /*26b50*/  FFMA.FTZ R6, R246, R0, -R5 ;  /* 0x00000000f6067223 */ /* 0x002fe20000010805 */
[----:B------:R-:W-:Y:S01]  /*26b60*/  FADD.FTZ R2, R134, R2 ;  /* 0x0000000286027221 */ /* 0x000fe20000010000 */
[----:B------:R-:W-:Y:S01]  /*26b70*/  FADD.FTZ R4, R110, R4 ;  /* 0x000000046e047221 */ /* 0x000fe20000010000 */
[----:B------:R-:W-:Y:S01]  /*26b80*/  MOV R36, R79 ;  /* 0x0000004f00247202 */ /* 0x000fe20000000f00 */
[----:B------:R1:W-:Y:S01]  /*26b90*/  MUFU.EX2 R52, R6 ;  /* 0x0000000600347308 */ /* 0x0003e20000000800 */
[----:B------:R-:W-:Y:S01]  /*26ba0*/  FADD.FTZ R2, R130, R2 ;  /* 0x0000000282027221 */ /* 0x000fe20000010000 */
[----:B------:R-:W-:Y:S01]  /*26bb0*/  FADD.FTZ R4, R107, R4 ;  /* 0x000000046b047221 */ /* 0x000fe20000010000 */
[----:B------:R-:W-:Y:S01]  /*26bc0*/  HMMA.16816.F32 R40, R8, R12, R40 ;  /* 0x0000000c0828723c */ /* 0x000fe20000001828 */
[----:B---3--:R-:W-:Y:S01]  /*26bd0*/  F2FP.F16.F32.PACK_AB R139, R3, R53 ;  /* 0x00000035038b723e */ /* 0x008fe200000000ff */
[----:B------:R-:W-:Y:S01]  /*26be0*/  FADD.FTZ R2, R129, R2 ;  /* 0x0000000281027221 */ /* 0x000fe20000010000 */
[----:B------:R-:W-:-:S03]  /*26bf0*/  FADD.FTZ R4, R106, R4 ;  /* 0x000000046a047221 */ /* 0x000fc60000010000 */
[----:B------:R-:W-:Y:S01]  /*26c00*/  FADD.FTZ R2, R123, R2 ;  /* 0x000000027b027221 */ /* 0x000fe20000010000 */
[----:B------:R-:W-:Y:S01]  /*26c10*/  FADD.FTZ R4, R105, R4 ;  /* 0x0000000469047221 */ /* 0x000fe20000010000 */
[----:B------:R-:W-:Y:S02]  /*26c20*/  HMMA.16816.F32 R28, R8, R14, R28 ;  /* 0x0000000e081c723c */ /* 0x000fe4000000181c */
[----:B------:R-:W-:Y:S01]  /*26c30*/  FADD.FTZ R2, R122, R2 ;  /* 0x000000027a027221 */ /* 0x000fe20000010000 */
[----:B------:R-:W-:Y:S01]  /*26c40*/  FADD.FTZ R4, R103, R4 ;  /* 0x0000000467047221 */ /* 0x000fe20000010000 */
[-CC-:B-1----:R-:W-:Y:S02]  /*26c50*/  FFMA.FTZ R6, R227, R0.reuse, -R5.reuse ;  /* 0x00000000e3067223 */ /* 0x182fe40000010805 */
[----:B------:R-:W-:Y:S02]  /*26c60*/  FADD.FTZ R2, R121, R2 ;  /* 0x0000000279027221 */ /* 0x000fe40000010000 */
[----:B------:R1:W3:Y:S02]  /*26c70*/  MUFU.EX2 R48, R6 ;  /* 0x0000000600307308 */ /* 0x0002e40000000800 */
[-CC-:B-1----:R-:W-:Y:S01]  /*26c80*/  FFMA.FTZ R6, R247, R0.reuse, -R5.reuse ;  /* 0x00000000f7067223 */ /* 0x182fe20000010805 */
[----:B------:R-:W-:Y:S01]  /*26c90*/  FFMA.FTZ R5, R228, R0, -R5 ;  /* 0x00000000e4057223 */ /* 0x000fe20000010805 */
[----:B------:R-:W-:Y:S01]  /*26ca0*/  FADD.FTZ R0, R99, R4 ;  /* 0x0000000463007221 */ /* 0x000fe20000010000 */
[----:B------:R-:W-:-:S03]  /*26cb0*/  FADD.FTZ R4, R116, R2 ;  /* 0x0000000274047221 */ /* 0x000fc60000010000 */
[----:B------:R-:W-:Y:S01]  /*26cc0*/  MUFU.EX2 R21, R6 ;  /* 0x0000000600157308 */ /* 0x000fe20000000800 */
[----:B---3--:R-:W-:Y:S01]  /*26cd0*/  F2FP.F16.F32.PACK_AB R136, R48, R52 ;  /* 0x000000343088723e */ /* 0x008fe200000000ff */
[----:B------:R-:W-:Y:S01]  /*26ce0*/  FADD.FTZ R2, R101, R0 ;  /* 0x0000000065027221 */ /* 0x000fe20000010000 */
[----:B------:R-:W-:-:S03]  /*26cf0*/  FADD.FTZ R0, R115, R4 ;  /* 0x0000000473007221 */ /* 0x000fc60000010000 */
[----:B------:R-:W-:Y:S01]  /*26d00*/  FADD.FTZ R2, R98, R2 ;  /* 0x0000000262027221 */ /* 0x000fe20000010000 */
[----:B------:R-:W-:Y:S01]  /*26d10*/  FADD.FTZ R0, R113, R0 ;  /* 0x0000000071007221 */ /* 0x000fe20000010000 */
[----:B------:R1:W3:Y:S02]  /*26d20*/  MUFU.EX2 R20, R5 ;  /* 0x0000000500147308 */ /* 0x0002e40000000800 */
        /* <DEDUP_REMOVED lines=8> */
[----:B-1----:R-:W1:Y:S02]  /*26db0*/  LDSM.16.MT88.4 R4, [R180+0x11800] ;  /* 0x01180000b404783b */ /* 0x002e640000004200 */
[----:B------:R-:W-:Y:S01]  /*26dc0*/  FADD.FTZ R2, R91, R2 ;  /* 0x000000025b027221 */ /* 0x000fe20000010000 */
        /* <DEDUP_REMOVED lines=16> */
[----:B--2---:R-:W-:Y:S02]  /*26ed0*/  HMMA.16816.F32 R148, R136, R144, R148 ;  /* 0x000000908894723c */ /* 0x004fe40000001894 */
        /* <DEDUP_REMOVED lines=23> */
[----:B------:R-:W-:Y:S01]  /*27050*/  HMMA.16816.F32 R136, R136, R6, R28 ;  /* 0x000000068888723c */ /* 0x000fe2000000181c */
[----:B------:R2:W-:Y:S04]  /*27060*/  STL [R1+0x8], R3 ;  /* 0x0000080301007387 */ /* 0x0005e80000100800 */
[----:B------:R2:W-:-:S15]  /*27070*/  STL [R1+0xc], R0 ;  /* 0x00000c0001007387 */ /* 0x0005de0000100800 */
[----:B------:R-:W-:-:S04]  /*27080*/  NOP ;  /* 0x0000000000007918 */ /* 0x000fc80000000000 */
.L_x_1445:
[----:B-12---:R-:W2:Y:S02]  /*27090*/  LDL R0, [R1+0x4] ;  /* 0x0000040001007983 */ /* 0x006ea40000100800 */
[----:B--2---:R-:W-:-:S13]  /*270a0*/  ISETP.GE.AND P0, PT, R0, 0x1, PT ;  /* 0x000000010000780c */ /* 0x004fda0003f06270 */
        /* <DEDUP_REMOVED lines=139> */
.L_x_1465:
[----:B-1-3--:R-:W1:Y:S01]  /*27960*/  LDC.64 R14, c[0x0][0x198] ;  /* 0x00006600ff0e7b82 */ /* 0x00ae620000000a00 */
[----:B------:R2:W5:Y:S01]  /*27970*/  LDL R188, [R1+0x4] ;  /* 0x0000040001bc7983 */ /* 0x0005620000100800 */
[----:B------:R-:W-:Y:S04]  /*27980*/  DEPBAR.LE SB0, 0x0 ;  /* 0x000080000000791a */ /* 0x000fe80000000000 */
[----:B------:R-:W-:Y:S05]  /*27990*/  WARPSYNC.ALL ;  /* 0x0000000000007948 */ /* 0x000fea0003800000 */
[----:B------:R-:W3:Y:S08]  /*279a0*/  LDC.64 R12, c[0x0][0x208] ;  /* 0x00008200ff0c7b82 */ /* 0x000ef00000000a00 */
[----:B------:R-:W-:Y:S01]  /*279b0*/  BAR.SYNC.DEFER_BLOCKING 0x0 ;  /* 0x0000000000007b1d */ /* 0x000fe20000010000 */
[----:B------:R-:W-:Y:S04]  /*279c0*/  ISETP.NE.U32.AND P0, PT, R240, RZ, PT ;  /* 0x000000fff000720c */ /* 0x000fe80003f05070 */
[----:B------:R-:W-:Y:S01]  /*279d0*/  ISETP.NE.AND.EX P0, PT, R241, RZ, PT, P0 ;  /* 0x000000fff100720c */ /* 0x000fe20003f05300 */
[----:B------:R-:W-:Y:S11]  /*279e0*/  BSSY B0, `(.L_x_1457) ;  /* 0x0000050000007945 */ /* 0x000ff60003800000 */
[----:B------:R-:W-:Y:S01]  /*279f0*/  @!UPT UIADD3 URZ, URZ, URZ, URZ ;  /* 0x0000003f3f3ff290 */ /* 0x000fe2000fffe03f */
[----:B--2---:R-:W-:Y:S05]  /*27a00*/  @!P0 BRA `(.L_x_1458) ;  /* 0x00000004001c8947 */ /* 0x004fea0003800000 */
[----:B-----5:R-:W-:Y:S01]  /*27a10*/  IMAD.SHL.U32 R9, R188, 0x100, RZ ;  /* 0x00000100bc097824 */ /* 0x020fe200078e00ff */
[C---:B---3--:R-:W-:Y:S02]  /*27a20*/  R2UR UR4, R12.reuse ;  /* 0x000000000c0472ca */ /* 0x048fe400000e0000 */
        /* <DEDUP_REMOVED lines=69> */
.L_x_1458:
[----:B---3--:R-:W-:Y:S02]  /*27e80*/  R2UR UR4, R12 ;  /* 0x000000000c0472ca */ /* 0x008fe400000e0000 */
[----:B------:R-:W-:Y:S11]  /*27e90*/  R2UR UR5, R13 ;  /* 0x000000000d0572ca */ /* 0x000ff600000e0000 */
[----:B------:R-:W-:Y:S02]  /*27ea0*/  @!UPT UIADD3 URZ, URZ, URZ, URZ ;  /* 0x0000003f3f3ff290 */ /* 0x000fe4000fffe03f */
[----:B-1----:R-:W2:Y:S02]  /*27eb0*/  LD.E R0, desc[UR4][R14.64+0x40] ;  /* 0x000040040e007980 */ /* 0x002ea4000c101900 */
[----:B--2---:R-:W-:Y:S05]  /*27ec0*/  IMAD.U32 R0, R0, -0x100, RZ ;  /* 0xffffff0000007824 */ /* 0x004fea00078e00ff */
[----:B------:R-:W-:Y:S02]  /*27ed0*/  SHF.R.S32.HI R2, RZ, 0x1f, R0 ;  /* 0x0000001fff027819 */ /* 0x000fe40000011400 */
.L_x_1459:
[----:B------:R-:W-:Y:S05]  /*27ee0*/  BSYNC B0 ;  /* 0x0000000000007941 */ /* 0x000fea0003800000 */
.L_x_1457:
[----:B------:R-:W2:Y:S01]  /*27ef0*/  LDL R217, [R1] ;  /* 0x0000000001d97983 */ /* 0x000ea20000100800 */
[----:B------:R-:W-:Y:S01]  /*27f00*/  LEA R198, P5, R0, R237, 0x1 ;  /* 0x000000ed00c67211 */ /* 0x000fe200078a08ff */
[----:B------:R-:W-:Y:S01]  /*27f10*/  ULDC.64 UR4, c[0x0][0x208] ;  /* 0x0000820000047ab9 */ /* 0x000fe20000000a00 */
[----:B------:R-:W-:Y:S03]  /*27f20*/  LEA R172, R186, R183, 0x1 ;  /* 0x000000b7baac7211 */ /* 0x000fe600078e08ff */
[----:B------:R-:W3:Y:S01]  /*27f30*/  LDL.64 R14, [R1+0xc8] ;  /* 0x0000c800010e7983 */ /* 0x000ee20000100a00 */
[----:B------:R-:W-:Y:S01]  /*27f40*/  LEA.HI.X R199, R0, R235, R2, 0x1, P5 ;  /* 0x000000eb00c77211 */ /* 0x000fe200028f0c02 */
[----:B------:R-:W-:Y:S04]  /*27f50*/  BSSY B1, `(.L_x_1460) ;  /* 0x00003a6000017945 */ /* 0x000fe80003800000 */
[----:B------:R-:W4:Y:S06]  /*27f60*/  LDL R6, [R1+0x1c] ;  /* 0x00001c0001067983 */ /* 0x000f2c0000100800 */
[----:B------:R-:W4:Y:S06]  /*27f70*/  LDL R5, [R1+0x18] ;  /* 0x0000180001057983 */ /* 0x000f2c0000100800 */
[----:B------:R-:W4:Y:S06]  /*27f80*/  LDL R11, [R1+0x144] ;  /* 0x00014400010b7983 */ /* 0x000f2c0000100800 */
[----:B------:R-:W4:Y:S06]  /*27f90*/  LDL R4, [R1+0x14c] ;  /* 0x00014c0001047983 */ /* 0x000f2c0000100800 */
[----:B------:R-:W4:Y:S06]  /*27fa0*/  LDL R7, [R1+0x150] ;  /* 0x0001500001077983 */ /* 0x000f2c0000100800 */
[----:B------:R-:W4:Y:S06]  /*27fb0*/  LDL R8, [R1+0x120] ;  /* 0x0001200001087983 */ /* 0x000f2c0000100800 */
[----:B------:R-:W4:Y:S06]  /*27fc0*/  LDL.64 R24, [R1+0xc0] ;  /* 0x0000c00001187983 */ /* 0x000f2c0000100a00 */
[----:B------:R-:W4:Y:S06]  /*27fd0*/  LDL R19, [R1+0x148] ;  /* 0x0001480001137983 */ /* 0x000f2c0000100800 */
[----:B------:R-:W4:Y:S06]  /*27fe0*/  LDL.64 R22, [R1+0x38] ;  /* 0x0000380001167983 */ /* 0x000f2c0000100a00 */
[----:B------:R-:W4:Y:S06]  /*27ff0*/  LDL R18, [R1+0x11c] ;  /* 0x00011c0001127983 */ /* 0x000f2c0000100800 */
[----:B------:R-:W4:Y:S06]  /*28000*/  LDL.64 R20, [R1+0xb8] ;  /* 0x0000b80001147983 */ /* 0x000f2c0000100a00 */
[----:B------:R-:W4:Y:S06]  /*28010*/  LDL R9, [R1+0x118] ;  /* 0x0001180001097983 */ /* 0x000f2c0000100800 */
[----:B------:R-:W4:Y:S06]  /*28020*/  LDL R10, [R1+0x114] ;  /* 0x00011400010a7983 */ /* 0x000f2c0000100800 */
[----:B------:R-:W4:Y:S06]  /*28030*/  LDL.64 R16, [R1+0xa8] ;  /* 0x0000a80001107983 */ /* 0x000f2c0000100a00 */
[----:B------:R-:W4:Y:S06]  /*28040*/  LDL.64 R46, [R1+0xb0] ;  /* 0x0000b000012e7983 */ /* 0x000f2c0000100a00 */
[----:B------:R-:W4:Y:S06]  /*28050*/  LDL.64 R44, [R1+0x30] ;  /* 0x00003000012c7983 */ /* 0x000f2c0000100a00 */
[----:B------:R-:W4:Y:S06]  /*28060*/  LDL.64 R42, [R1+0x28] ;  /* 0x00002800012a7983 */ /* 0x000f2c0000100a00 */
[----:B------:R-:W4:Y:S06]  /*28070*/  LDL R37, [R1+0x104] ;  /* 0x0001040001257983 */ /* 0x000f2c0000100800 */
[----:B------:R-:W4:Y:S06]  /*28080*/  LDL.64 R40, [R1+0xa0] ;  /* 0x0000a00001287983 */ /* 0x000f2c0000100a00 */
[----:B------:R-:W4:Y:S06]  /*28090*/  LDL R34, [R1+0x100] ;  /* 0x0001000001227983 */ /* 0x000f2c0000100800 */
[----:B------:R-:W4:Y:S06]  /*280a0*/  LDL.64 R32, [R1+0x20] ;  /* 0x0000200001207983 */ /* 0x000f2c0000100a00 */
[----:B------:R-:W4:Y:S06]  /*280b0*/  LDL R35, [R1+0xfc] ;  /* 0x0000fc0001237983 */ /* 0x000f2c0000100800 */
[----:B------:R-:W4:Y:S06]  /*280c0*/  LDL.64 R38, [R1+0x98] ;  /* 0x0000980001267983 */ /* 0x000f2c0000100a00 */
[----:B------:R-:W4:Y:S01]  /*280d0*/  LDL R36, [R1+0xf8] ;  /* 0x0000f80001247983 */ /* 0x000f220000100800 */
[----:B--2---:R-:W-:Y:S05]  /*280e0*/  ISETP.GE.AND P0, PT, R132, R217, PT ;  /* 0x000000d98400720c */ /* 0x004fea0003f06270 */
[----:B---3--:R-:W2:Y:S01]  /*280f0*/  LDL R15, [R1+0x13c] ;  /* 0x00013c00010f7983 */ /* 0x008ea20000100800 */
[C---:B----4-:R-:W-:Y:S07]  /*28100*/  SHF.L.U32 R3, R5.reuse, 0x4, RZ ;  /* 0x0000000405037819 */ /* 0x050fee00000006ff */
[----:B------:R-:W-:Y:S01]  /*28110*/  @P0 STS.128 [R189+0xa000], RZ ;  /* 0x00a000ffbd000388 */ /* 0x000fe20000000c00 */
[----:B------:R-:W-:Y:S02]  /*28120*/  SHF.L.U64.HI R6, R5, 0x4, R6 ;  /* 0x0000000405067819 */ /* 0x000fe40000010206 */
[C---:B------:R-:W-:Y:S03]  /*28130*/  @!P0 IADD3 R5, P1, R0.reuse, R14, RZ ;  /* 0x0000000e00058210 */ /* 0x040fe60007f3e0ff */
[----:B------:R-:W3:Y:S01]  /*28140*/  LDL R14, [R1+0x140] ;  /* 0x00014000010e7983 */ /* 0x000ee20000100800 */
[C---:B------:R-:W-:Y:S02]  /*28150*/  @!P0 R2UR UR39, R13.reuse ;  /* 0x000000000d2782ca */ /* 0x040fe400000e0000 */
        /* <DEDUP_REMOVED lines=14> */
[----:B------:R-:W-:Y:S02]  /*28240*/  @!P0 R2UR UR9, R13 ;  /* 0x000000000d0982ca */ /* 0x000fe400000e0000 */
[----:B------:R-:W4:Y:S01]  /*28250*/  LDL R13, [R1+0x110] ;  /* 0x00011000010d7983 */ /* 0x000f220000100800 */
[----:B------:R-:W-:Y:S02]  /*28260*/  @!P0 IADD3 R3, P3, R0, R3, RZ ;  /* 0x0000000300038210 */ /* 0x000fe40007f7e0ff */
[C---:B------:R-:W-:Y:S02]  /*28270*/  @!P0 R2UR UR38, R12.reuse ;  /* 0x000000000c2682ca */ /* 0x040fe400000e0000 */
[C---:B------:R-:W-:Y:S02]  /*28280*/  @!P0 R2UR UR36, R12.reuse ;  /* 0x000000000c2482ca */ /* 0x040fe400000e0000 */
[C---:B------:R-:W-:Y:S02]  /*28290*/  @!P0 R2UR UR34, R12.reuse ;  /* 0x000000000c2282ca */ /* 0x040fe400000e0000 */
[C---:B------:R-:W-:Y:S02]  /*282a0*/  @!P0 R2UR UR32, R12.reuse ;  /* 0x000000000c2082ca */ /* 0x040fe400000e0000 */
[C---:B------:R-:W-:Y:S02]  /*282b0*/  @!P0 R2UR UR30, R12.reuse ;  /* 0x000000000c1e82ca */ /* 0x040fe400000e0000 */
[C---:B------:R-:W-:Y:S02]  /*282c0*/  @!P0 R2UR UR28, R12.reuse ;  /* 0x000000000c1c82ca */ /* 0x040fe400000e0000 */
[C---:B------:R-:W-:Y:S01]  /*282d0*/  @!P0 R2UR UR26, R12.reuse ;  /* 0x000000000c1a82ca */ /* 0x040fe200000e0000 */
[----:B------:R-:W-:Y:S01]  /*282e0*/  @!PT LDS RZ, [RZ] ;  /* 0x00000000fffff984 */ /* 0x000fe20000000800 */
[----:B------:R-:W-:Y:S01]  /*282f0*/  @!PT LDS RZ, [RZ] ;  /* 0x00000000fffff984 */ /* 0x000fe20000000800 */
[----:B------:R-:W-:Y:S01]  /*28300*/  @!PT LDS RZ, [RZ] ;  /* 0x00000000fffff984 */ /* 0x000fe20000000800 */
[----:B------:R-:W-:Y:S01]  /*28310*/  @!P0 LDGSTS.E.BYPASS.LTC128B.128 [R189+0xa000], desc[UR38][R198.64] ;  /* 0x0a000000c6bd8fae */ /* 0x000fe2000b901d66 */
[C---:B------:R-:W-:Y:S02]  /*28320*/  @!P0 R2UR UR24, R12.reuse ;  /* 0x000000000c1882ca */ /* 0x040fe400000e0000 */
[C---:B------:R-:W-:Y:S03]  /*28330*/  @!P0 R2UR UR22, R12.reuse ;  /* 0x000000000c1682ca */ /* 0x040fe600000e0000 */
[----:B------:R-:W-:Y:S01]  /*28340*/  @P0 STS.128 [R189+0xa800], RZ ;  /* 0x00a800ffbd000388 */ /* 0x000fe20000000c00 */
        /* <DEDUP_REMOVED lines=8> */
[----:B------:R-:W-:Y:S02]  /*283d0*/  @!P0 IADD3.X R6, R2, R6, RZ, P3, !PT ;  /* 0x0000000602068210 */ /* 0x000fe40001ffe4ff */
[C---:B------:R-:W-:Y:S02]  /*283e0*/  @!P0 LEA R30, P3, R3.reuse, R237, 0x1 ;  /* 0x000000ed031e8211 */ /* 0x040fe400078608ff */
[C---:B------:R-:W-:Y:S02]  /*283f0*/  @!P0 IADD3 R4, P2, R0.reuse, R4, RZ ;  /* 0x0000000400048210 */ /* 0x040fe40007f5e0ff */
[----:B------:R-:W-:Y:S02]  /*28400*/  @!P0 LEA.HI.X R31, R3, R235, R6, 0x1, P3 ;  /* 0x000000eb031f8211 */ /* 0x000fe400018f0c06 */
[----:B------:R-:W-:Y:S02]  /*28410*/  @!P0 IADD3 R3, P4, R0, R11, RZ ;  /* 0x0000000b00038210 */ /* 0x000fe40007f9e0ff */
[----:B------:R-:W4:Y:S01]  /*28420*/  LDL R11, [R1+0x108] ;  /* 0x00010800010b7983 */ /* 0x000f220000100800 */
[----:B------:R-:W-:Y:S02]  /*28430*/  @!P0 IADD3.X R7, R2, R7, RZ, P2, !PT ;  /* 0x0000000702078210 */ /* 0x000fe400017fe4ff */
[----:B------:R-:W-:Y:S03]  /*28440*/  @!P0 LEA R28, P2, R4, R237, 0x1 ;  /* 0x000000ed041c8211 */ /* 0x000fe600078408ff */
[----:B------:R-:W-:Y:S01]  /*28450*/  @!PT LDS RZ, [RZ] ;  /* 0x00000000fffff984 */ /* 0x000fe20000000800 */
[----:B------:R-:W-:Y:S01]  /*28460*/  @!PT LDS RZ, [RZ] ;  /* 0x00000000fffff984 */ /* 0x000fe20000000800 */
[----:B------:R-:W-:Y:S01]  /*28470*/  @!PT LDS RZ, [RZ] ;  /* 0x00000000fffff984 */ /* 0x000fe20000000800 */
[----:B------:R-:W-:Y:S01]  /*28480*/  @!P0 LDGSTS.E.BYPASS.LTC128B.128 [R189+0xa800], desc[UR36][R30.64] ;  /* 0x0a8000001ebd8fae */ /* 0x000fe2000b901d64 */
[----:B------:R-:W-:Y:S02]  /*28490*/  @!P0 IADD3.X R8, R2, R8, RZ, P1, !PT ;  /* 0x0000000802088210 */ /* 0x000fe40000ffe4ff */
[----:B------:R-:W-:Y:S03]  /*284a0*/  @!P0 LEA.HI.X R29, R4, R235, R7, 0x1, P2 ;  /* 0x000000eb041d8211 */ /* 0x000fe600010f0c07 */
[----:B------:R-:W-:Y:S01]  /*284b0*/  @P0 STS.128 [R189+0xb000], RZ ;  /* 0x00b000ffbd000388 */ /* 0x000fe20000000c00 */
[C---:B------:R-:W-:Y:S02]  /*284c0*/  @!P0 LEA R26, P1, R5.reuse, R237, 0x1 ;  /* 0x000000ed051a8211 */ /* 0x040fe400078208ff */
[----:B------:R-:W-:Y:S03]  /*284d0*/  @!P0 IADD3 R4, P3, R0, R24, RZ ;  /* 0x0000001800048210 */ /* 0x000fe60007f7e0ff */
[----:B------:R-:W-:Y:S01]  /*284e0*/  @!PT LDS RZ, [RZ] ;  /* 0x00000000fffff984 */ /* 0x000fe20000000800 */
[----:B------:R-:W-:Y:S01]  /*284f0*/  @!PT LDS RZ, [RZ] ;  /* 0x00000000fffff984 */ /* 0x000fe20000000800 */
[----:B------:R-:W-:Y:S01]  /*28500*/  @!PT LDS RZ, [RZ] ;  /* 0x00000000fffff984 */ /* 0x000fe20000000800 */
[----:B------:R-:W-:Y:S01]  /*28510*/  @!P0 LDGSTS.E.BYPASS.LTC128B.128 [R189+0xb000], desc[UR34][R28.64] ;  /* 0x0b0000001cbd8fae */ /* 0x000fe2000b901d62 */
[----:B------:R-:W-:Y:S02]  /*28520*/  @!P0 LEA.HI.X R27, R5, R235, R8, 0x1, P1 ;  /* 0x000000eb051b8211 */ /* 0x000fe400008f0c08 */
[----:B------:R-:W-:Y:S03]  /*28530*/  @!P0 IADD3.X R7, R2, R19, RZ, P4, !PT ;  /* 0x0000001302078210 */ /* 0x000fe600027fe4ff */
        /* <DEDUP_REMOVED lines=10> */
[----:B------:R-:W-:Y:S02]  /*285e0*/  @!P0 LEA R22, P3, R4, R237, 0x1 ;  /* 0x000000ed04168211 */ /* 0x000fe400078608ff */
[----:B------:R-:W-:Y:S03]  /*285f0*/  @!P0 IADD3 R6, P1, R0, R20, RZ ;  /* 0x0000001400068210 */ /* 0x000fe60007f3e0ff */
[----:B------:R-:W-:Y:S01]  /*28600*/  @!PT LDS RZ, [RZ] ;  /* 0x00000000fffff984 */ /* 0x000fe20000000800 */
[----:B------:R-:W-:Y:S01]  /*28610*/  @!PT LDS RZ, [RZ] ;  /* 0x00000000fffff984 */ /* 0x000fe20000000800 */
[----:B------:R-:W-:Y:S01]  /*28620*/  @!PT LDS RZ, [RZ] ;  /* 0x00000000fffff984 */ /* 0x000fe20000000800 */
[----:B------:R-:W-:Y:S01]  /*28630*/  @!P0 LDGSTS.E.BYPASS.LTC128B.128 [R189+0xc000], desc[UR30][R24.64] ;  /* 0x0c00000018bd8fae */ /* 0x000fe2000b901d5e */
[----:B------:R-:W-:Y:S02]  /*28640*/  @!P0 LEA.HI.X R23, R4, R235, R8, 0x1, P3 ;  /* 0x000000eb04178211 */ /* 0x000fe400018f0c08 */
[C---:B------:R-:W-:Y:S03]  /*28650*/  @!P0 IADD3.X R9, R2.reuse, R9, RZ, P2, !PT ;  /* 0x0000000902098210 */ /* 0x040fe600017fe4ff */
[----:B------:R-:W-:Y:S01]  /*28660*/  @P0 STS.128 [R189+0xc800], RZ ;  /* 0x00c800ffbd000388 */ /* 0x000fe20000000c00 */
[C---:B------:R-:W-:Y:S02]  /*28670*/  @!P0 LEA R20, P2, R5.reuse, R237, 0x1 ;  /* 0x000000ed05148211 */ /* 0x040fe400078408ff */
[----:B------:R-:W-:Y:S03]  /*28680*/  @!P0 IADD3.X R10, R2, R10, RZ, P1, !PT ;  /* 0x0000000a020a8210 */ /* 0x000fe60000ffe4ff */
[----:B------:R-:W-:Y:S01]  /*28690*/  @!PT LDS RZ, [RZ] ;  /* 0x00000000fffff984 */ /* 0x000fe20000000800 */
[----:B------:R-:W-:Y:S01]  /*286a0*/  @!PT LDS RZ, [RZ] ;  /* 0x00000000fffff984 */ /* 0x000fe20000000800 */
[----:B------:R-:W-:Y:S01]  /*286b0*/  @!PT LDS RZ, [RZ] ;  /* 0x00000000fffff984 */ /* 0x000fe20000000800 */
[----:B------:R-:W-:Y:S01]  /*286c0*/  @!P0 LDGSTS.E.BYPASS.LTC128B.128 [R189+0xc800], desc[UR28][R22.64] ;  /* 0x0c80000016bd8fae */ /* 0x000fe2000b901d5c */
[----:B------:R-:W-:Y:S02]  /*286d0*/  @!P0 LEA.HI.X R21, R5, R235, R9, 0x1, P2 ;  /* 0x000000eb05158211 */ /* 0x000fe400010f0c09 */
[----:B------:R-:W-:Y:S03]  /*286e0*/  @!P0 LEA R18, P1, R6, R237, 0x1 ;  /* 0x000000ed06128211 */ /* 0x000fe600078208ff */
[----:B------:R-:W-:Y:S01]  /*286f0*/  @P0 STS.128 [R189+0xd000], RZ ;  /* 0x00d000ffbd000388 */ /* 0x000fe20000000c00 */
[----:B------:R-:W-:Y:S02]  /*28700*/  @!P0 IADD3 R4, P3, R0, R46, RZ ;  /* 0x0000002e00048210 */ /* 0x000fe40007f7e0ff */
[----:B------:R-:W-:Y:S03]  /*28710*/  @!P0 LEA.HI.X R19, R6, R235, R10, 0x1, P1 ;  /* 0x000000eb06138211 */ /* 0x000fe600008f0c0a */
[----:B------:R-:W-:Y:S01]  /*28720*/  @!PT LDS RZ, [RZ] ;  /* 0x00000000fffff984 */ /* 0x000fe20000000800 */
[----:B------:R-:W-:Y:S01]  /*28730*/  @!PT LDS RZ, [RZ] ;  /* 0x00000000fffff984 */ /* 0x000fe20000000800 */
[----:B------:R-:W-:Y:S01]  /*28740*/  @!PT LDS RZ, [RZ] ;  /* 0x00000000fffff984 */ /* 0x000fe20000000800 */
[----:B------:R-:W-:Y:S01]  /*28750*/  @!P0 LDGSTS.E.BYPASS.LTC128B.128 [R189+0xd000], desc[UR26][R20.64] ;  /* 0x0d00000014bd8fae */ /* 0x000fe2000b901d5a */
[C---:B------:R-:W-:Y:S02]  /*28760*/  @!P0 IADD3 R6, P1, R0.reuse, R16, RZ ;  /* 0x0000001000068210 */ /* 0x040fe40007f3e0ff */
[C---:B------:R-:W-:Y:S03]  /*28770*/  @!P0 IADD3 R5, P2, R0.reuse, R44, RZ ;  /* 0x0000002c00058210 */ /* 0x040fe60007f5e0ff */
[----:B------:R-:W-:Y:S06]  /*28780*/  @P0 STS.128 [R189+0xd800], RZ ;  /* 0x00d800ffbd000388 */ /* 0x000fec0000000c00 */
[----:B------:R-:W-:Y:S01]  /*28790*/  @!PT LDS RZ, [RZ] ;  /* 0x00000000fffff984 */ /* 0x000fe20000000800 */
[----:B------:R-:W-:Y:S01]  /*287a0*/  @!PT LDS RZ, [RZ] ;  /* 0x00000000fffff984 */ /* 0x000fe20000000800 */
[----:B------:R-:W-:Y:S01]  /*287b0*/  @!PT LDS RZ, [RZ] ;  /* 0x00000000fffff984 */ /* 0x000fe20000000800 */
[----:B------:R-:W-:Y:S06]  /*287c0*/  @!P0 LDGSTS.E.BYPASS.LTC128B.128 [R189+0xd800], desc[UR24][R18.64] ;  /* 0x0d80000012bd8fae */ /* 0x000fec000b901d58 */
[----:B------:R-:W-:Y:S01]  /*287d0*/  @P0 STS.128 [R189+0xe000], RZ ;  /* 0x00e000ffbd000388 */ /* 0x000fe20000000c00 */
[----:B--2---:R-:W-:Y:S04]  /*287e0*/  @!P0 IADD3 R3, P4, R0, R15, RZ ;  /* 0x0000000f00038210 */ /* 0x004fe80007f9e0ff */
[----:B---3--:R-:W-:Y:S02]  /*287f0*/  @!P0 IADD3.X R7, R2, R14, RZ, P4, !PT ;  /* 0x0000000e02078210 */ /* 0x008fe400027fe4ff */
[C---:B------:R-:W-:Y:S04]  /*28800*/  @!P0 LEA R16, P4, R3.reuse, R237, 0x1 ;  /* 0x000000ed03108211 */ /* 0x040fe800078808ff */
[----:B------:R-:W-:Y:S02]  /*28810*/  @!P0 LEA.HI.X R17, R3, R235, R7, 0x1, P4 ;  /* 0x000000eb03118211 */ /* 0x000fe400020f0c07 */
[----:B------:R-:W-:Y:S03]  /*28820*/  @!P0 IADD3 R3, P4, R0, R42, RZ ;  /* 0x0000002a00038210 */ /* 0x000fe60007f9e0ff */
[----:B------:R-:W-:Y:S01]  /*28830*/  @!PT LDS RZ, [RZ] ;  /* 0x00000000fffff984 */ /* 0x000fe20000000800 */
[----:B------:R-:W-:Y:S01]  /*28840*/  @!PT LDS RZ, [RZ] ;  /* 0x00000000fffff984 */ /* 0x000fe20000000800 */
[----:B------:R-:W-:Y:S01]  /*28850*/  @!PT LDS RZ, [RZ] ;  /* 0x00000000fffff984 */ /* 0x000fe20000000800 */
[----:B------:R-:W-:Y:S01]  /*28860*/  @!P0 LDGSTS.E.BYPASS.LTC128B.128 [R189+0xe000], desc[UR22][R16.64] ;  /* 0x0e00000010bd8fae */ /* 0x000fe2000b901d56 */
[C---:B------:R-:W-:Y:S05]  /*28870*/  @!P0 IADD3.X R7, R2.reuse, R37, RZ, P4, !PT ;  /* 0x0000002502078210 */ /* 0x040fea00027fe4ff */
[----:B------:R-:W-:Y:S01]  /*28880*/  @P0 STS.128 [R189+0xe800], RZ ;  /* 0x00e800ffbd000388 */ /* 0x000fe20000000c00 */
[----:B----4-:R-:W-:Y:S02]  /*28890*/  @!P0 IADD3.X R8, R2, R13, RZ, P3, !PT ;  /* 0x0000000d02088210 */ /* 0x010fe40001ffe4ff */
[C---:B------:R-:W-:Y:S04]  /*288a0*/  @!P0 LEA R14, P3, R4.reuse, R237, 0x1 ;  /* 0x000000ed040e8211 */ /* 0x040fe800078608ff */
[----:B------:R-:W-:Y:S02]  /*288b0*/  @!P0 LEA.HI.X R15, R4, R235, R8, 0x1, P3 ;  /* 0x000000eb040f8211 */ /* 0x000fe400018f0c08 */
[-C--:B------:R-:W-:Y:S03]  /*288c0*/  @!P0 LEA R8, P4, R3, R237.reuse, 0x1 ;  /* 0x000000ed03088211 */ /* 0x080fe600078808ff */
[----:B------:R-:W-:Y:S01]  /*288d0*/  @!PT LDS RZ, [RZ] ;  /* 0x00000000fffff984 */ /* 0x000fe20000000800 */
[----:B------:R-:W-:Y:S01]  /*288e0*/  @!PT LDS RZ, [RZ] ;  /* 0x00000000fffff984 */ /* 0x000fe20000000800 */
[----:B------:R-:W-:Y:S01]  /*288f0*/  @!PT LDS RZ, [RZ] ;  /* 0x00000000fffff984 */ /* 0x000fe20000000800 */
[----:B------:R-:W-:Y:S06]  /*28900*/  @!P0 LDGSTS.E.BYPASS.LTC128B.128 [R189+0xe800], desc[UR20][R14.64] ;  /* 0x0e8000000ebd8fae */ /* 0x000fec000b901d54 */
[----:B------:R-:W-:Y:S01]  /*28910*/  @P0 STS.128 [R189+0xf000], RZ ;  /* 0x00f000ffbd000388 */ /* 0x000fe20000000c00 */
[----:B------:R-:W-:Y:S02]  /*28920*/  @!P0 IADD3.X R9, R2, R12, RZ, P2, !PT ;  /* 0x0000000c02098210 */ /* 0x000fe400017fe4ff */
[C---:B------:R-:W-:Y:S04]  /*28930*/  @!P0 LEA R12, P2, R5.reuse, R237, 0x1 ;  /* 0x000000ed050c8211 */ /* 0x040fe800078408ff */
[-C--:B------:R-:W-:Y:S02]  /*28940*/  @!P0 LEA.HI.X R13, R5, R235.reuse, R9, 0x1, P2 ;  /* 0x000000eb050d8211 */ /* 0x080fe400010f0c09 */
[----:B------:R-:W-:Y:S02]  /*28950*/  @!P0 IADD3 R5, P3, R0, R40, RZ ;  /* 0x0000002800058210 */ /* 0x000fe40007f7e0ff */
[----:B------:R-:W-:Y:S01]  /*28960*/  @!P0 LEA.HI.X R9, R3, R235, R7, 0x1, P4 ;  /* 0x000000eb03098211 */ /* 0x000fe200020f0c07 */
[----:B------:R-:W-:Y:S01]  /*28970*/  @!PT LDS RZ, [RZ] ;  /* 0x00000000fffff984 */ /* 0x000fe20000000800 */
[----:B------:R-:W-:Y:S01]  /*28980*/  @!PT LDS RZ, [RZ] ;  /* 0x00000000fffff984 */ /* 0x000fe20000000800 */
[----:B------:R-:W-:Y:S01]  /*28990*/  @!PT LDS RZ, [RZ] ;  /* 0x00000000fffff984 */ /* 0x000fe20000000800 */
[----:B------:R-:W-:Y:S01]  /*289a0*/  @!P0 LDGSTS.E.BYPASS.LTC128B.128 [R189+0xf000], desc[UR18][R12.64] ;  /* 0x0f0000000cbd8fae */ /* 0x000fe2000b901d52 */
[----:B------:R-:W-:Y:S02]  /*289b0*/  @!P0 IADD3.X R11, R2, R11, RZ, P1, !PT ;  /* 0x0000000b020b8210 */ /* 0x000fe40000ffe4ff */
[----:B------:R-:W-:Y:S03]  /*289c0*/  @!P0 LEA R10, P1, R6, R237, 0x1 ;  /* 0x000000ed060a8211 */ /* 0x000fe600078208ff */
[----:B------:R-:W-:Y:S01]  /*289d0*/  @P0 STS.128 [R189+0xf800], RZ ;  /* 0x00f800ffbd000388 */ /* 0x000fe20000000c00 */
[----:B------:R-:W-:Y:S02]  /*289e0*/  @!P0 IADD3.X R34, R2, R34, RZ, P3, !PT ;  /* 0x0000002202228210 */ /* 0x000fe40001ffe4ff */
[----:B------:R-:W-:Y:S02]  /*289f0*/  @!P0 LEA.HI.X R11, R6, R235, R11, 0x1, P1 ;  /* 0x000000eb060b8211 */ /* 0x000fe400008f0c0b */
[C---:B------:R-:W-:Y:S02]  /*28a00*/  @!P0 LEA R6, P3, R5.reuse, R237, 0x1 ;  /* 0x000000ed05068211 */ /* 0x040fe400078608ff */
[----:B------:R-:W-:Y:S01]  /*28a10*/  @!P0 IADD3 R32, P2, R0, R32, RZ ;  /* 0x0000002000208210 */ /* 0x000fe20007f5e0ff */
        /* <DEDUP_REMOVED lines=12> */
[----:B------:R1:W-:Y:S01]  /*28ae0*/  @!P0 LDGSTS.E.BYPASS.LTC128B.128 [R189+0x10000], desc[UR14][R8.64] ;  /* 0x1000000008bd8fae */ /* 0x0003e2000b901d4e */
[----:B------:R-:W-:Y:S02]  /*28af0*/  @!P0 LEA.HI.X R5, R32, R235, R35, 0x1, P2 ;  /* 0x000000eb20058211 */ /* 0x000fe400010f0c23 */
[----:B------:R-:W-:Y:S03]  /*28b00*/  @!P0 IADD3.X R0, R2, R36, RZ, P1, !PT ;  /* 0x0000002402008210 */ /* 0x000fe60000ffe4ff */
[----:B------:R-:W-:Y:S01]  /*28b10*/  @P0 STS.128 [R189+0x10800], RZ ;  /* 0x010800ffbd000388 */ /* 0x000fe20000000c00 */
[C---:B------:R-:W-:Y:S02]  /*28b20*/  @!P0 LEA R2, P1, R33.reuse, R237, 0x1 ;  /* 0x000000ed21028211 */ /* 0x040fe400078208ff */
[----:B------:R-:W-:Y:S03]  /*28b30*/  MOV R237, R198 ;  /* 0x000000c600ed7202 */ /* 0x000fe60000000f00 */
[----:B------:R-:W-:Y:S01]  /*28b40*/  @!PT LDS RZ, [RZ] ;  /* 0x00000000fffff984 */ /* 0x000fe20000000800 */
[----:B------:R-:W-:Y:S01]  /*28b50*/  @!PT LDS RZ, [RZ] ;  /* 0x00000000fffff984 */ /* 0x000fe20000000800 */
[----:B------:R-:W-:Y:S01]  /*28b60*/  @!PT LDS RZ, [RZ] ;  /* 0x00000000fffff984 */ /* 0x000fe20000000800 */
[----:B------:R-:W-:Y:S01]  /*28b70*/  @!P0 LDGSTS.E.BYPASS.LTC128B.128 [R189+0x10800], desc[UR12][R6.64] ;  /* 0x1080000006bd8fae */ /* 0x000fe2000b901d4c */
[----:B------:R-:W-:Y:S02]  /*28b80*/  @!P0 LEA.HI.X R3, R33, R235, R0, 0x1, P1 ;  /* 0x000000eb21038211 */ /* 0x000fe400008f0c00 */
[----:B------:R-:W-:Y:S03]  /*28b90*/  IADD3 R0, R176, R184, RZ ;  /* 0x000000b8b0007210 */ /* 0x000fe60007ffe0ff */
[----:B------:R-:W-:Y:S01]  /*28ba0*/  @P0 STS.128 [R189+0x11000], RZ ;  /* 0x011000ffbd000388 */ /* 0x000fe20000000c00 */
[----:B------:R-:W-:Y:S05]  /*28bb0*/  MOV R235, R199 ;  /* 0x000000c700eb7202 */ /* 0x000fea0000000f00 */
[----:B------:R-:W-:Y:S01]  /*28bc0*/  @!PT LDS RZ, [RZ] ;  /* 0x00000000fffff984 */ /* 0x000fe20000000800 */
[----:B------:R-:W-:Y:S01]  /*28bd0*/  @!PT LDS RZ, [RZ] ;  /* 0x00000000fffff984 */ /* 0x000fe20000000800 */
[----:B------:R-:W-:Y:S01]  /*28be0*/  @!PT LDS RZ, [RZ] ;  /* 0x00000000fffff984 */ /* 0x000fe20000000800 */
[----:B------:R-:W-:Y:S06]  /*28bf0*/  @!P0 LDGSTS.E.BYPASS.LTC128B.128 [R189+0x11000], desc[UR10][R4.64] ;  /* 0x1100000004bd8fae */ /* 0x000fec000b901d4a */
[----:B------:R-:W-:Y:S06]  /*28c00*/  @P0 STS.128 [R189+0x11800], RZ ;  /* 0x011800ffbd000388 */ /* 0x000fec0000000c00 */
[----:B------:R-:W-:Y:S01]  /*28c10*/  @!PT LDS RZ, [RZ] ;  /* 0x00000000fffff984 */ /* 0x000fe20000000800 */
[----:B------:R-:W-:Y:S01]  /*28c20*/  @!PT LDS RZ, [RZ] ;  /* 0x00000000fffff984 */ /* 0x000fe20000000800 */
[----:B------:R-:W-:Y:S01]  /*28c30*/  @!PT LDS RZ, [RZ] ;  /* 0x00000000fffff984 */ /* 0x000fe20000000800 */
[----:B------:R2:W-:Y:S06]  /*28c40*/  @!P0 LDGSTS.E.BYPASS.LTC128B.128 [R189+0x11800], desc[UR8][R2.64] ;  /* 0x1180000002bd8fae */ /* 0x0005ec000b901d48 */
[----:B------:R-:W-:Y:S06]  /*28c50*/  LDSM.16.M88.4 R128, [R183] ;  /* 0x00000000b780783b */ /* 0x000fec0000000200 */
[----:B-1----:R-:W1:Y:S06]  /*28c60*/  LDSM.16.M88.4 R8, [R176+0x2000] ;  /* 0x00200000b008783b */ /* 0x002e6c0000000200 */
[----:B------:R-:W3:Y:S06]  /*28c70*/  LDSM.16.M88.4 R16, [R176+0x2800] ;  /* 0x00280000b010783b */ /* 0x000eec0000000200 */
[----:B------:R-:W4:Y:S01]  /*28c80*/  LDSM.16.M88.4 R24, [R176+0x3000] ;  /* 0x00300000b018783b */ /* 0x000f220000000200 */
[C---:B--2---:R-:W-:Y:S05]  /*28c90*/  IADD3 R2, R177.reuse, 0x5800, RZ ;  /* 0x00005800b1027810 */ /* 0x044fea0007ffe0ff */
[----:B------:R-:W2:Y:S06]  /*28ca0*/  LDSM.16.M88.4 R32, [R176+0x3800] ;  /* 0x00380000b020783b */ /* 0x000eac0000000200 */
[----:B------:R-:W2:Y:S06]  /*28cb0*/  LDSM.16.M88.4 R40, [R176+0x4000] ;  /* 0x00400000b028783b */ /* 0x000eac0000000200 */
[----:B------:R-:W2:Y:S06]  /*28cc0*/  LDSM.16.M88.4 R48, [R176+0x4800] ;  /* 0x00480000b030783b */ /* 0x000eac0000000200 */
[----:B------:R-:W2:Y:S01]  /*28cd0*/  LDSM.16.M88.4 R56, [R176+0x5000] ;  /* 0x00500000b038783b */ /* 0x000ea20000000200 */
[C---:B-1----:R-:W-:Y:S05]  /*28ce0*/  HMMA.16816.F32 R4, R128.reuse, R8, RZ ;  /* 0x000000088004723c */ /* 0x042fea00000018ff */
[----:B------:R-:W1:Y:S01]  /*28cf0*/  LDSM.16.M88.4 R64, [R176+0x5800] ;  /* 0x00580000b040783b */ /* 0x000e620000000200 */
[C---:B------:R-:W-:Y:S05]  /*28d00*/  HMMA.16816.F32 R8, R128.reuse, R10, RZ ;  /* 0x0000000a8008723c */ /* 0x040fea00000018ff */
[----:B------:R-:W1:Y:S01]  /*28d10*/  LDSM.16.M88.4 R72, [R176+0x6000] ;  /* 0x00600000b048783b */ /* 0x000e620000000200 */
[C---:B---3--:R-:W-:Y:S05]  /*28d20*/  HMMA.16816.F32 R12, R128.reuse, R16, RZ ;  /* 0x00000010800c723c */ /* 0x048fea00000018ff */
[----:B------:R-:W3:Y:S01]  /*28d30*/  LDSM.16.M88.4 R80, [R176+0x6800] ;  /* 0x00680000b050783b */ /* 0x000ee20000000200 */
[C---:B------:R-:W-:Y:S05]  /*28d40*/  HMMA.16816.F32 R16, R128.reuse, R18, RZ ;  /* 0x000000128010723c */ /* 0x040fea00000018ff */
[----:B------:R-:W3:Y:S01]  /*28d50*/  LDSM.16.M88.4 R88, [R176+0x7000] ;  /* 0x00700000b058783b */ /* 0x000ee20000000200 */
[C---:B----4-:R-:W-:Y:S05]  /*28d60*/  HMMA.16816.F32 R20, R128.reuse, R24, RZ ;  /* 0x000000188014723c */ /* 0x050fea00000018ff */
[----:B------:R-:W4:Y:S01]  /*28d70*/  LDSM.16.M88.4 R96, [R176+0x7800] ;  /* 0x00780000b060783b */ /* 0x000f220000000200 */
[C---:B------:R-:W-:Y:S05]  /*28d80*/  HMMA.16816.F32 R24, R128.reuse, R26, RZ ;  /* 0x0000001a8018723c */ /* 0x040fea00000018ff */
[----:B------:R-:W4:Y:S01]  /*28d90*/  LDSM.16.M88.4 R104, [R176+0x8000] ;  /* 0x00800000b068783b */ /* 0x000f220000000200 */
[C---:B--2---:R-:W-:Y:S05]  /*28da0*/  HMMA.16816.F32 R28, R128.reuse, R32, RZ ;  /* 0x00000020801c723c */ /* 0x044fea00000018ff */
[----:B------:R-:W2:Y:S01]  /*28db0*/  LDSM.16.M88.4 R112, [R176+0x8800] ;  /* 0x00880000b070783b */ /* 0x000ea20000000200 */
[C---:B------:R-:W-:Y:S05]  /*28dc0*/  HMMA.16816.F32 R32, R128.reuse, R34, RZ ;  /* 0x000000228020723c */ /* 0x040fea00000018ff */
[----:B------:R-:W2:Y:S01]  /*28dd0*/  LDSM.16.M88.4 R120, [R176+0x9000] ;  /* 0x00900000b078783b */ /* 0x000ea20000000200 */
[C---:B------:R-:W-:Y:S05]  /*28de0*/  HMMA.16816.F32 R36, R128.reuse, R40, RZ ;  /* 0x000000288024723c */ /* 0x040fea00000018ff */
[----:B------:R-:W2:Y:S01]  /*28df0*/  LDSM.16.M88.4 R168, [R176+0x9800] ;  /* 0x00980000b0a8783b */ /* 0x000ea20000000200 */
[C---:B------:R-:W-:Y:S05]  /*28e00*/  HMMA.16816.F32 R40, R128.reuse, R42, RZ ;  /* 0x0000002a8028723c */ /* 0x040fea00000018ff */
[----:B------:R-:W-:Y:S01]  /*28e10*/  LDSM.16.M88.4 R172, [R172] ;  /* 0x00000000acac783b */ /* 0x000fe20000000200 */
[C---:B------:R-:W-:Y:S05]  /*28e20*/  HMMA.16816.F32 R44, R128.reuse, R48, RZ ;  /* 0x00000030802c723c */ /* 0x040fea00000018ff */
[----:B------:R-:W0:Y:S01]  /*28e30*/  LDGDEPBAR ;  /* 0x00000000000079af */ /* 0x000e220000000000 */
[C---:B------:R-:W-:Y:S06]  /*28e40*/  HMMA.16816.F32 R48, R128.reuse, R50, RZ ;  /* 0x000000328030723c */ /* 0x040fec00000018ff */
[C---:B------:R-:W-:Y:S06]  /*28e50*/  HMMA.16816.F32 R52, R128.reuse, R56, RZ ;  /* 0x000000388034723c */ /* 0x040fec00000018ff */
[C---:B------:R-:W-:Y:S06]  /*28e60*/  HMMA.16816.F32 R56, R128.reuse, R58, RZ ;  /* 0x0000003a8038723c */ /* 0x040fec00000018ff */
[C---:B-1----:R-:W-:Y:S06]  /*28e70*/  HMMA.16816.F32 R60, R128.reuse, R64, RZ ;  /* 0x00000040803c723c */ /* 0x042fec00000018ff */
[C---:B------:R-:W-:Y:S06]  /*28e80*/  HMMA.16816.F32 R64, R128.reuse, R66, RZ ;  /* 0x000000428040723c */ /* 0x040fec00000018ff */
[C---:B------:R-:W-:Y:S06]  /*28e90*/  HMMA.16816.F32 R68, R128.reuse, R72, RZ ;  /* 0x000000488044723c */ /* 0x040fec00000018ff */
[C---:B------:R-:W-:Y:S06]  /*28ea0*/  HMMA.16816.F32 R72, R128.reuse, R74, RZ ;  /* 0x0000004a8048723c */ /* 0x040fec00000018ff */
[C---:B---3--:R-:W-:Y:S06]  /*28eb0*/  HMMA.16816.F32 R76, R128.reuse, R80, RZ ;  /* 0x00000050804c723c */ /* 0x048fec00000018ff */
[C---:B------:R-:W-:Y:S06]  /*28ec0*/  HMMA.16816.F32 R80, R128.reuse, R82, RZ ;  /* 0x000000528050723c */ /* 0x040fec00000018ff */
[C---:B------:R-:W-:Y:S06]  /*28ed0*/  HMMA.16816.F32 R84, R128.reuse, R88, RZ ;  /* 0x000000588054723c */ /* 0x040fec00000018ff */
[C---:B------:R-:W-:Y:S06]  /*28ee0*/  HMMA.16816.F32 R88, R128.reuse, R90, RZ ;  /* 0x0000005a8058723c */ /* 0x040fec00000018ff */
[C---:B----4-:R-:W-:Y:S06]  /*28ef0*/  HMMA.16816.F32 R92, R128.reuse, R96, RZ ;  /* 0x00000060805c723c */ /* 0x050fec00000018ff */
        /* <DEDUP_REMOVED lines=8> */
[----:B------:R-:W-:Y:S01]  /*28f80*/  HMMA.16816.F32 R128, R128, R170, RZ ;  /* 0x000000aa8080723c */ /* 0x000fe200000018ff */
        /* <DEDUP_REMOVED lines=46> */
[----:B-1----:R-:W-:Y:S01]  /*29270*/  IADD3 R0, R177, 0x6000, RZ ;  /* 0x00006000b1007810 */ /* 0x002fe20007ffe0ff */
[C---:B--2---:R-:W-:Y:S06]  /*29280*/  HMMA.16816.F32 R124, R172.reuse, R168, R124 ;  /* 0x000000a8ac7c723c */ /* 0x044fec000000187c */
[----:B------:R-:W-:Y:S01]  /*29290*/  HMMA.16816.F32 R128, R172, R170, R128 ;  /* 0x000000aaac80723c */ /* 0x000fe20000001880 */
[----:B------:R-:W-:Y:S04]  /*292a0*/  LDSM.16.M88.4 R172, [R177] ;  /* 0x00000000b1ac783b */ /* 0x000fe80000000200 */
[----:B------:R-:W-:Y:S06]  /*292b0*/  LEA R168, R187, R183, 0x1 ;  /* 0x000000b7bba87211 */ /* 0x000fec00078e08ff */
[----:B------:R-:W1:Y:S02]  /*292c0*/  LDSM.16.M88.4 R168, [R168] ;  /* 0x00000000a8a8783b */ /* 0x000e640000000200 */
[C---:B-1----:R-:W-:Y:S06]  /*292d0*/  HMMA.16816.F32 R4, R168.reuse, R172, R4 ;  /* 0x000000aca804723c */ /* 0x042fec0000001804 */
[C---:B------:R-:W-:Y:S05]  /*292e0*/  HMMA.16816.F32 R8, R168.reuse, R174, R8 ;  /* 0x000000aea808723c */ /* 0x040fea0000001808 */
[C---:B------:R-:W-:Y:S06]  /*292f0*/  IADD3 R172, R177.reuse, 0x800, RZ ;  /* 0x00000800b1ac7810 */ /* 0x040fec0007ffe0ff */
        /* <DEDUP_REMOVED lines=38> */
[C---:B------:R-:W-:Y:S01]  /*29560*/  HMMA.16816.F32 R88, R168.reuse, R174, R88 ;  /* 0x000000aea858723c */ /* 0x040fe20000001858 */
[----:B------:R1:W2:Y:S02]  /*29570*/  LDSM.16.M88.4 R172, [R2] ;  /* 0x0000000002ac783b */ /* 0x0002a40000000200 */
[----:B-1----:R-:W1:Y:S03]  /*29580*/  LDC.64 R2, c[0x0][0x198] ;  /* 0x00006600ff027b82 */ /* 0x002e660000000a00 */
[C---:B--2---:R-:W-:Y:S06]  /*29590*/  HMMA.16816.F32 R92, R168.reuse, R172, R92 ;  /* 0x000000aca85c723c */ /* 0x044fec000000185c */
[C---:B------:R-:W-:Y:S01]  /*295a0*/  HMMA.16816.F32 R96, R168.reuse, R174, R96 ;  /* 0x000000aea860723c */ /* 0x040fe20000001860 */
[----:B------:R1:W2:Y:S06]  /*295b0*/  LDSM.16.M88.4 R172, [R0] ;  /* 0x0000000000ac783b */ /* 0x0002ac0000000200 */
[----:B-1----:R-:W3:Y:S01]  /*295c0*/  LD.E R0, desc[UR4][R2.64+0x18c] ;  /* 0x00018c0402007980 */ /* 0x002ee2000c101900 */
[C---:B--2---:R-:W-:Y:S06]  /*295d0*/  HMMA.16816.F32 R100, R168.reuse, R172, R100 ;  /* 0x000000aca864723c */ /* 0x044fec0000001864 */
        /* <DEDUP_REMOVED lines=9> */
[----:B------:R-:W-:Y:S06]  /*29670*/  IADD3 R172, R177, 0x7800, RZ ;  /* 0x00007800b1ac7810 */ /* 0x000fec0007ffe0ff */
[----:B------:R-:W1:Y:S02]  /*29680*/  LDSM.16.M88.4 R172, [R172] ;  /* 0x00000000acac783b */ /* 0x000e640000000200 */
[C---:B-1----:R-:W-:Y:S06]  /*29690*/  HMMA.16816.F32 R124, R168.reuse, R172, R124 ;  /* 0x000000aca87c723c */ /* 0x042fec000000187c */
[----:B------:R-:W-:Y:S01]  /*296a0*/  HMMA.16816.F32 R128, R168, R174, R128 ;  /* 0x000000aea880723c */ /* 0x000fe20000001880 */
[----:B------:R-:W-:Y:S06]  /*296b0*/  LDSM.16.M88.4 R168, [R185] ;  /* 0x00000000b9a8783b */ /* 0x000fec0000000200 */
[----:B------:R-:W1:Y:S02]  /*296c0*/  LDSM.16.M88.4 R172, [R182] ;  /* 0x00000000b6ac783b */ /* 0x000e640000000200 */
[C---:B-1----:R-:W-:Y:S06]  /*296d0*/  HMMA.16816.F32 R4, R168.reuse, R172, R4 ;  /* 0x000000aca804723c */ /* 0x042fec0000001804 */
[C---:B------:R-:W-:Y:S01]  /*296e0*/  HMMA.16816.F32 R8, R168.reuse, R174, R8 ;  /* 0x000000aea808723c */ /* 0x040fe20000001808 */
[----:B------:R-:W1:Y:S05]  /*296f0*/  LDSM.16.M88.4 R172, [R182+0x800] ;  /* 0x00080000b6ac783b */ /* 0x000e6a0000000200 */
[C---:B-1----:R-:W-:Y:S06]  /*29700*/  HMMA.16816.F32 R12, R168.reuse, R172, R12 ;  /* 0x000000aca80c723c */ /* 0x042fec000000180c */
[C---:B------:R-:W-:Y:S01]  /*29710*/  HMMA.16816.F32 R16, R168.reuse, R174, R16 ;  /* 0x000000aea810723c */ /* 0x040fe20000001810 */
[----:B------:R-:W1:Y:S05]  /*29720*/  LDSM.16.M88.4 R172, [R182+0x1000] ;  /* 0x00100000b6ac783b */ /* 0x000e6a0000000200 */
[-C--:B---3--:R-:W-:Y:S01]  /*29730*/  FMUL.FTZ R5, R5, R0.reuse ;  /* 0x0000000005057220 */ /* 0x088fe20000410000 */
[-C--:B------:R-:W-:Y:S01]  /*29740*/  FMUL.FTZ R4, R4, R0.reuse ;  /* 0x0000000004047220 */ /* 0x080fe20000410000 */
[-C--:B------:R-:W-:Y:S02]  /*29750*/  FMUL.FTZ R6, R6, R0.reuse ;  /* 0x0000000006067220 */ /* 0x080fe40000410000 */
[----:B------:R-:W2:Y:S01]  /*29760*/  MUFU.TANH R216, R5 ;  /* 0x0000000500d87308 */ /* 0x000ea20000002400 */
[-C--:B------:R-:W-:Y:S01]  /*29770*/  FMUL.FTZ R7, R7, R0.reuse ;  /* 0x0000000007077220 */ /* 0x080fe20000410000 */
[-C--:B------:R-:W-:Y:S01]  /*29780*/  FMUL.FTZ R8, R8, R0.reuse ;  /* 0x0000000008087220 */ /* 0x080fe20000410000 */
[-C--:B------:R-:W-:Y:S01]  /*29790*/  FMUL.FTZ R9, R9, R0.reuse ;  /* 0x0000000009097220 */ /* 0x080fe20000410000 */
[-C--:B------:R-:W-:Y:S01]  /*297a0*/  FMUL.FTZ R10, R10, R0.reuse ;  /* 0x000000000a0a7220 */ /* 0x080fe20000410000 */
[-C--:B------:R-:W-:Y:S05]  /*297b0*/  FMUL.FTZ R11, R11, R0.reuse ;  /* 0x000000000b0b7220 */ /* 0x080fea0000410000 */
[----:B------:R-:W3:Y:S01]  /*297c0*/  MUFU.TANH R211, R4 ;  /* 0x0000000400d37308 */ /* 0x000ee20000002400 */
[-C--:B------:R-:W-:Y:S01]  /*297d0*/  FMUL.FTZ R15, R15, R0.reuse ;  /* 0x000000000f0f7220 */ /* 0x080fe20000410000 */
[-C--:B------:R-:W-:Y:S01]  /*297e0*/  FMUL.FTZ R12, R12, R0.reuse ;  /* 0x000000000c0c7220 */ /* 0x080fe20000410000 */
[-C--:B------:R-:W-:Y:S01]  /*297f0*/  FMUL.FTZ R13, R13, R0.reuse ;  /* 0x000000000d0d7220 */ /* 0x080fe20000410000 */
[-C--:B------:R-:W-:Y:S01]  /*29800*/  FMUL.FTZ R14, R14, R0.reuse ;  /* 0x000000000e0e7220 */ /* 0x080fe20000410000 */
[-C--:B------:R-:W-:Y:S01]  /*29810*/  FMUL.FTZ R16, R16, R0.reuse ;  /* 0x0000000010107220 */ /* 0x080fe20000410000 */
[-C--:B------:R-:W-:Y:S04]  /*29820*/  FMUL.FTZ R17, R17, R0.reuse ;  /* 0x0000000011117220 */ /* 0x080fe80000410000 */
[----:B------:R-:W4:Y:S01]  /*29830*/  MUFU.TANH R215, R8 ;  /* 0x0000000800d77308 */ /* 0x000f220000002400 */
[-C--:B------:R-:W-:Y:S01]  /*29840*/  FMUL.FTZ R18, R18, R0.reuse ;  /* 0x0000000012127220 */ /* 0x080fe20000410000 */
[-C--:B------:R-:W-:Y:S08]  /*29850*/  FMUL.FTZ R19, R19, R0.reuse ;  /* 0x0000000013137220 */ /* 0x080ff00000410000 */
[----:B------:R-:W2:Y:S01]  /*29860*/  MUFU.TANH R210, R16 ;  /* 0x0000001000d27308 */ /* 0x000ea20000002400 */
[C---:B-1----:R-:W-:Y:S09]  /*29870*/  HMMA.16816.F32 R20, R168.reuse, R172, R20 ;  /* 0x000000aca814723c */ /* 0x042ff20000001814 */
[----:B------:R-:W1:Y:S01]  /*29880*/  MUFU.TANH R209, R17 ;  /* 0x0000001100d17308 */ /* 0x000e620000002400 */
[C---:B------:R-:W-:Y:S01]  /*29890*/  HMMA.16816.F32 R24, R168.reuse, R174, R24 ;  /* 0x000000aea818723c */ /* 0x040fe20000001818 */
[----:B------:R-:W3:Y:S08]  /*298a0*/  LDSM.16.M88.4 R172, [R182+0x1800] ;  /* 0x00180000b6ac783b */ /* 0x000ef00000000200 */
[----:B------:R-:W1:Y:S10]  /*298b0*/  MUFU.TANH R214, R9 ;  /* 0x0000000900d67308 */ /* 0x000e740000002400 */
[----:B------:R-:W1:Y:S01]  /*298c0*/  MUFU.TANH R213, R12 ;  /* 0x0000000c00d57308 */ /* 0x000e620000002400 */
[-C--:B------:R-:W-:Y:S09]  /*298d0*/  FMUL.FTZ R20, R20, R0.reuse ;  /* 0x0000000014147220 */ /* 0x080ff20000410000 */
[----:B------:R-:W1:Y:S01]  /*298e0*/  MUFU.TANH R212, R13 ;  /* 0x0000000d00d47308 */ /* 0x000e620000002400 */
[-C--:B------:R-:W-:Y:S01]  /*298f0*/  FMUL.FTZ R21, R21, R0.reuse ;  /* 0x0000000015157220 */ /* 0x080fe20000410000 */
[-C--:B------:R-:W-:Y:S01]  /*29900*/  FMUL.FTZ R22, R22, R0.reuse ;  /* 0x0000000016167220 */ /* 0x080fe20000410000 */
[-C--:B------:R-:W-:Y:S01]  /*29910*/  FMUL.FTZ R23, R23, R0.reuse ;  /* 0x0000000017177220 */ /* 0x080fe20000410000 */
[-C--:B------:R-:W-:Y:S01]  /*29920*/  FMUL.FTZ R24, R24, R0.reuse ;  /* 0x0000000018187220 */ /* 0x080fe20000410000 */
[-C--:B------:R-:W-:Y:S01]  /*29930*/  FMUL.FTZ R25, R25, R0.reuse ;  /* 0x0000000019197220 */ /* 0x080fe20000410000 */
[-C--:B------:R-:W-:Y:S04]  /*29940*/  FMUL.FTZ R26, R26, R0.reuse ;  /* 0x000000001a1a7220 */ /* 0x080fe80000410000 */
[----:B------:R-:W1:Y:S01]  /*29950*/  MUFU.TANH R208, R20 ;  /* 0x0000001400d07308 */ /* 0x000e620000002400 */
[-C--:B------:R-:W-:Y:S09]  /*29960*/  FMUL.FTZ R27, R27, R0.reuse ;  /* 0x000000001b1b7220 */ /* 0x080ff20000410000 */
[----:B------:R-:W1:Y:S01]  /*29970*/  MUFU.TANH R207, R21 ;  /* 0x0000001500cf7308 */ /* 0x000e620000002400 */
[C---:B---3--:R-:W-:Y:S09]  /*29980*/  HMMA.16816.F32 R28, R168.reuse, R172, R28 ;  /* 0x000000aca81c723c */ /* 0x048ff2000000181c */
[----:B------:R-:W3:Y:S01]  /*29990*/  MUFU.TANH R206, R24 ;  /* 0x0000001800ce7308 */ /* 0x000ee20000002400 */
[C---:B------:R-:W-:Y:S01]  /*299a0*/  HMMA.16816.F32 R32, R168.reuse, R174, R32 ;  /* 0x000000aea820723c */ /* 0x040fe20000001820 */
[----:B------:R-:W4:Y:S08]  /*299b0*/  LDSM.16.M88.4 R172, [R182+0x2000] ;  /* 0x00200000b6ac783b */ /* 0x000f300000000200 */
[----:B------:R-:W1:Y:S10]  /*299c0*/  MUFU.TANH R205, R25 ;  /* 0x0000001900cd7308 */ /* 0x000e740000002400 */
[----:B------:R-:W1:Y:S01]  /*299d0*/  MUFU.TANH R18, R18 ;  /* 0x0000001200127308 */ /* 0x000e620000002400 */
[-C--:B------:R-:W-:Y:S01]  /*299e0*/  FMUL.FTZ R28, R28, R0.reuse ;  /* 0x000000001c1c7220 */ /* 0x080fe20000410000 */
[-C--:B------:R-:W-:Y:S08]  /*299f0*/  FMUL.FTZ R29, R29, R0.reuse ;  /* 0x000000001d1d7220 */ /* 0x080ff00000410000 */
[----:B------:R-:W1:Y:S01]  /*29a00*/  MUFU.TANH R19, R19 ;  /* 0x0000001300137308 */ /* 0x000e620000002400 */
[-C--:B------:R-:W-:Y:S01]  /*29a10*/  FMUL.FTZ R30, R30, R0.reuse ;  /* 0x000000001e1e7220 */ /* 0x080fe20000410000 */
[-C--:B------:R-:W-:Y:S01]  /*29a20*/  FMUL.FTZ R31, R31, R0.reuse ;  /* 0x000000001f1f7220 */ /* 0x080fe20000410000 */
[-C--:B------:R-:W-:Y:S01]  /*29a30*/  FMUL.FTZ R32, R32, R0.reuse ;  /* 0x0000000020207220 */ /* 0x080fe20000410000 */
[-C--:B------:R-:W-:Y:S01]  /*29a40*/  FMUL.FTZ R33, R33, R0.reuse ;  /* 0x0000000021217220 */ /* 0x080fe20000410000 */
[-C--:B------:R-:W-:Y:S01]  /*29a50*/  FMUL.FTZ R34, R34, R0.reuse ;  /* 0x0000000022227220 */ /* 0x080fe20000410000 */
[-C--:B------:R-:W-:Y:S04]  /*29a60*/  FMUL.FTZ R35, R35, R0.reuse ;  /* 0x0000000023237220 */ /* 0x080fe80000410000 */
[----:B------:R-:W1:Y:S10]  /*29a70*/  MUFU.TANH R204, R28 ;  /* 0x0000001c00cc7308 */ /* 0x000e740000002400 */
[----:B------:R-:W1:Y:S01]  /*29a80*/  MUFU.TANH R203, R29 ;  /* 0x0000001d00cb7308 */ /* 0x000e620000002400 */
[C---:B----4-:R-:W-:Y:S09]  /*29a90*/  HMMA.16816.F32 R36, R168.reuse, R172, R36 ;  /* 0x000000aca824723c */ /* 0x050ff20000001824 */
[----:B------:R-:W4:Y:S01]  /*29aa0*/  MUFU.TANH R202, R32 ;  /* 0x0000002000ca7308 */ /* 0x000f220000002400 */
[C---:B------:R-:W-:Y:S01]  /*29ab0*/  HMMA.16816.F32 R40, R168.reuse, R174, R40 ;  /* 0x000000aea828723c */ /* 0x040fe20000001828 */
[----:B------:R-:W2:Y:S08]  /*29ac0*/  LDSM.16.M88.4 R172, [R182+0x2800] ;  /* 0x00280000b6ac783b */ /* 0x000eb00000000200 */
[----:B------:R-:W1:Y:S10]  /*29ad0*/  MUFU.TANH R201, R33 ;  /* 0x0000002100c97308 */ /* 0x000e740000002400 */
[----:B------:R-:W1:Y:S01]  /*29ae0*/  MUFU.TANH R22, R22 ;  /* 0x0000001600167308 */ /* 0x000e620000002400 */
[-C--:B------:R-:W-:Y:S01]  /*29af0*/  FMUL.FTZ R36, R36, R0.reuse ;  /* 0x0000000024247220 */ /* 0x080fe20000410000 */
[-C--:B------:R-:W-:Y:S01]  /*29b00*/  FMUL.FTZ R38, R38, R0.reuse ;  /* 0x0000000026267220 */ /* 0x080fe20000410000 */
[-C--:B------:R-:W-:Y:S07]  /*29b10*/  FMUL.FTZ R39, R39, R0.reuse ;  /* 0x0000000027277220 */ /* 0x080fee0000410000 */
[----:B------:R-:W1:Y:S01]  /*29b20*/  MUFU.TANH R23, R23 ;  /* 0x0000001700177308 */ /* 0x000e620000002400 */
[-C--:B------:R-:W-:Y:S01]  /*29b30*/  FMUL.FTZ R37, R37, R0.reuse ;  /* 0x0000000025257220 */ /* 0x080fe20000410000 */
[-C--:B------:R-:W-:Y:S01]  /*29b40*/  FMUL.FTZ R40, R40, R0.reuse ;  /* 0x0000000028287220 */ /* 0x080fe20000410000 */
[-C--:B------:R-:W-:Y:S01]  /*29b50*/  FMUL.FTZ R42, R42, R0.reuse ;  /* 0x000000002a2a7220 */ /* 0x080fe20000410000 */
[-C--:B------:R-:W-:Y:S01]  /*29b60*/  FMUL.FTZ R41, R41, R0.reuse ;  /* 0x0000000029297220 */ /* 0x080fe20000410000 */
[----:B------:R-:W-:Y:S05]  /*29b70*/  FMUL.FTZ R43, R43, R0 ;  /* 0x000000002b2b7220 */ /* 0x000fea0000410000 */
[----:B------:R3:W1:Y:S10]  /*29b80*/  MUFU.TANH R200, R36 ;  /* 0x0000002400c87308 */ /* 0x0006740000002400 */
[----:B------:R1:W1:Y:S01]  /*29b90*/  MUFU.TANH R196, R40 ;  /* 0x0000002800c47308 */ /* 0x0002620000002400 */
[C---:B--2---:R-:W-:Y:S09]  /*29ba0*/  HMMA.16816.F32 R44, R168.reuse, R172, R44 ;  /* 0x000000aca82c723c */ /* 0x044ff2000000182c */
[----:B------:R-:W2:Y:S02]  /*29bb0*/  MUFU.TANH R26, R26 ;  /* 0x0000001a001a7308 */ /* 0x000ea40000002400 */
[----:B---3-5:R-:W-:Y:S01]  /*29bc0*/  MOV R36, R188 ;  /* 0x000000bc00247202 */ /* 0x028fe20000000f00 */
[C---:B------:R-:W-:Y:S01]  /*29bd0*/  HMMA.16816.F32 R48, R168.reuse, R174, R48 ;  /* 0x000000aea830723c */ /* 0x040fe20000001830 */
[----:B------:R-:W3:Y:S02]  /*29be0*/  LDSM.16.M88.4 R172, [R182+0x3000] ;  /* 0x00300000b6ac783b */ /* 0x000ee40000000200 */
[----:B------:R-:W-:Y:S04]  /*29bf0*/  ISETP.GE.AND P0, PT, R36, 0x2, PT ;  /* 0x000000022400780c */ /* 0x000fe80003f06270 */
[----:B------:R-:W1:Y:S10]  /*29c00*/  MUFU.TANH R27, R27 ;  /* 0x0000001b001b7308 */ /* 0x000e740000002400 */
[----:B------:R-:W1:Y:S01]  /*29c10*/  MUFU.TANH R30, R30 ;  /* 0x0000001e001e7308 */ /* 0x000e620000002400 */
[-C--:B------:R-:W-:Y:S01]  /*29c20*/  FMUL.FTZ R44, R44, R0.reuse ;  /* 0x000000002c2c7220 */ /* 0x080fe20000410000 */
[-C--:B------:R-:W-:Y:S01]  /*29c30*/  FMUL.FTZ R45, R45, R0.reuse ;  /* 0x000000002d2d7220 */ /* 0x080fe20000410000 */
[-C--:B------:R-:W-:Y:S01]  /*29c40*/  FMUL.FTZ R46, R46, R0.reuse ;  /* 0x000000002e2e7220 */ /* 0x080fe20000410000 */
[-C--:B------:R-:W-:Y:S06]  /*29c50*/  FMUL.FTZ R47, R47, R0.reuse ;  /* 0x000000002f2f7220 */ /* 0x080fec0000410000 */
[----:B------:R1:W1:Y:S01]  /*29c60*/  MUFU.TANH R194, R44 ;  /* 0x0000002c00c27308 */ /* 0x0002620000002400 */
[-C--:B------:R-:W-:Y:S01]  /*29c70*/  FMUL.FTZ R50, R50, R0.reuse ;  /* 0x0000000032327220 */ /* 0x080fe20000410000 */
[-C--:B------:R-:W-:Y:S01]  /*29c80*/  FMUL.FTZ R51, R51, R0.reuse ;  /* 0x0000000033337220 */ /* 0x080fe20000410000 */
[-C--:B------:R-:W-:Y:S01]  /*29c90*/  FMUL.FTZ R48, R48, R0.reuse ;  /* 0x0000000030307220 */ /* 0x080fe20000410000 */
[-C--:B------:R-:W-:Y:S06]  /*29ca0*/  FMUL.FTZ R49, R49, R0.reuse ;  /* 0x0000000031317220 */ /* 0x080fec0000410000 */
[----:B------:R1:W1:Y:S10]  /*29cb0*/  MUFU.TANH R193, R45 ;  /* 0x0000002d00c17308 */ /* 0x0002740000002400 */
[----:B------:R-:W1:Y:S01]  /*29cc0*/  MUFU.TANH R31, R31 ;  /* 0x0000001f001f7308 */ /* 0x000e620000002400 */
[C---:B---3--:R-:W-:Y:S09]  /*29cd0*/  HMMA.16816.F32 R52, R168.reuse, R172, R52 ;  /* 0x000000aca834723c */ /* 0x048ff20000001834 */
[----:B------:R-:W3:Y:S01]  /*29ce0*/  MUFU.TANH R34, R34 ;  /* 0x0000002200227308 */ /* 0x000ee20000002400 */
[C---:B------:R-:W-:Y:S01]  /*29cf0*/  HMMA.16816.F32 R56, R168.reuse, R174, R56 ;  /* 0x000000aea838723c */ /* 0x040fe20000001838 */
[----:B------:R-:W4:Y:S08]  /*29d00*/  LDSM.16.M88.4 R172, [R182+0x3800] ;  /* 0x00380000b6ac783b */ /* 0x000f300000000200 */
[----:B------:R-:W1:Y:S10]  /*29d10*/  MUFU.TANH R35, R35 ;  /* 0x0000002300237308 */ /* 0x000e740000002400 */
[----:B------:R1:W1:Y:S01]  /*29d20*/  MUFU.TANH R197, R37 ;  /* 0x0000002500c57308 */ /* 0x0002620000002400 */
[-C--:B------:R-:W-:Y:S01]  /*29d30*/  FMUL.FTZ R54, R54, R0.reuse ;  /* 0x0000000036367220 */ /* 0x080fe20000410000 */
[-C--:B------:R-:W-:Y:S01]  /*29d40*/  FMUL.FTZ R55, R55, R0.reuse ;  /* 0x0000000037377220 */ /* 0x080fe20000410000 */
[-C--:B------:R-:W-:Y:S01]  /*29d50*/  FMUL.FTZ R52, R52, R0.reuse ;  /* 0x0000000034347220 */ /* 0x080fe20000410000 */
[-C--:B------:R-:W-:Y:S06]  /*29d60*/  FMUL.FTZ R53, R53, R0.reuse ;  /* 0x0000000035357220 */ /* 0x080fec0000410000 */
[----:B------:R-:W1:Y:S01]  /*29d70*/  MUFU.TANH R38, R38 ;  /* 0x0000002600267308 */ /* 0x000e620000002400 */
[-C--:B------:R-:W-:Y:S01]  /*29d80*/  FMUL.FTZ R56, R56, R0.reuse ;  /* 0x0000000038387220 */ /* 0x080fe20000410000 */
[-C--:B------:R-:W-:Y:S01]  /*29d90*/  FMUL.FTZ R57, R57, R0.reuse ;  /* 0x0000000039397220 */ /* 0x080fe20000410000 */
[-C--:B------:R-:W-:Y:S01]  /*29da0*/  FMUL.FTZ R58, R58, R0.reuse ;  /* 0x000000003a3a7220 */ /* 0x080fe20000410000 */
[-C--:B------:R-:W-:Y:S06]  /*29db0*/  FMUL.FTZ R59, R59, R0.reuse ;  /* 0x000000003b3b7220 */ /* 0x080fec0000410000 */
[----:B------:R-:W1:Y:S10]  /*29dc0*/  MUFU.TANH R39, R39 ;  /* 0x0000002700277308 */ /* 0x000e740000002400 */
[----:B------:R1:W1:Y:S01]  /*29dd0*/  MUFU.TANH R195, R41 ;  /* 0x0000002900c37308 */ /* 0x0002620000002400 */
[C---:B----4-:R-:W-:Y:S09]  /*29de0*/  HMMA.16816.F32 R60, R168.reuse, R172, R60 ;  /* 0x000000aca83c723c */ /* 0x050ff2000000183c */
[----:B------:R-:W4:Y:S01]  /*29df0*/  MUFU.TANH R42, R42 ;  /* 0x0000002a002a7308 */ /* 0x000f220000002400 */
[C---:B------:R-:W-:Y:S01]  /*29e00*/  HMMA.16816.F32 R64, R168.reuse, R174, R64 ;  /* 0x000000aea840723c */ /* 0x040fe20000001840 */
[----:B------:R-:W2:Y:S08]  /*29e10*/  LDSM.16.M88.4 R172, [R182+0x4000] ;  /* 0x00400000b6ac783b */ /* 0x000eb00000000200 */
[----:B------:R1:W1:Y:S10]  /*29e20*/  MUFU.TANH R17, R43 ;  /* 0x0000002b00117308 */ /* 0x0002740000002400 */
[----:B------:R-:W1:Y:S01]  /*29e30*/  MUFU.TANH R46, R46 ;  /* 0x0000002e002e7308 */ /* 0x000e620000002400 */
        /* <DEDUP_REMOVED lines=9> */
[----:B------:R1:W1:Y:S10]  /*29ed0*/  MUFU.TANH R192, R48 ;  /* 0x0000003000c07308 */ /* 0x0002740000002400 */
[----:B------:R1:W1:Y:S01]  /*29ee0*/  MUFU.TANH R188, R49 ;  /* 0x0000003100bc7308 */ /* 0x0002620000002400 */
[C---:B--2---:R-:W-:Y:S09]  /*29ef0*/  HMMA.16816.F32 R68, R168.reuse, R172, R68 ;  /* 0x000000aca844723c */ /* 0x044ff20000001844 */
[----:B------:R-:W2:Y:S01]  /*29f00*/  MUFU.TANH R50, R50 ;  /* 0x0000003200327308 */ /* 0x000ea20000002400 */
[C---:B------:R-:W-:Y:S01]  /*29f10*/  HMMA.16816.F32 R72, R168.reuse, R174, R72 ;  /* 0x000000aea848723c */ /* 0x040fe20000001848 */
[----:B------:R-:W3:Y:S08]  /*29f20*/  LDSM.16.M88.4 R172, [R182+0x4800] ;  /* 0x00480000b6ac783b */ /* 0x000ef00000000200 */
[----:B------:R-:W1:Y:S10]  /*29f30*/  MUFU.TANH R51, R51 ;  /* 0x0000003300337308 */ /* 0x000e740000002400 */
        /* <DEDUP_REMOVED lines=12> */
[C---:B---3--:R-:W-:Y:S09]  /*2a000*/  HMMA.16816.F32 R76, R168.reuse, R172, R76 ;  /* 0x000000aca84c723c */ /* 0x048ff2000000184c */
[----:B------:R3:W1:Y:S01]  /*2a010*/  MUFU.TANH R16, R58 ;  /* 0x0000003a00107308 */ /* 0x0006620000002400 */
[C---:B------:R-:W-:Y:S01]  /*2a020*/  HMMA.16816.F32 R80, R168.reuse, R174, R80 ;  /* 0x000000aea850723c */ /* 0x040fe20000001850 */
[----:B------:R-:W4:Y:S08]  /*2a030*/  LDSM.16.M88.4 R172, [R182+0x5000] ;  /* 0x00500000b6ac783b */ /* 0x000f300000000200 */
[----:B------:R3:W1:Y:S10]  /*2a040*/  MUFU.TANH R40, R60 ;  /* 0x0000003c00287308 */ /* 0x0006740000002400 */
        /* <DEDUP_REMOVED lines=13> */
[----:B------:R3:W4:Y:S01]  /*2a120*/  MUFU.TANH R29, R65 ;  /* 0x00000041001d7308 */ /* 0x0007220000002400 */
[C---:B------:R-:W-:Y:S01]  /*2a130*/  HMMA.16816.F32 R88, R168.reuse, R174, R88 ;  /* 0x000000aea858723c */ /* 0x040fe20000001858 */
[----:B------:R-:W2:Y:S08]  /*2a140*/  LDSM.16.M88.4 R172, [R182+0x5800] ;  /* 0x00580000b6ac783b */ /* 0x000eb00000000200 */
        /* <DEDUP_REMOVED lines=11> */
[----:B------:R-:W1:Y:S10]  /*2a200*/  MUFU.TANH R69, R69 ;  /* 0x0000004500457308 */ /* 0x000e740000002400 */
[----:B------:R-:W1:Y:S01]  /*2a210*/  MUFU.TANH R70, R70 ;  /* 0x0000004600467308 */ /* 0x000e620000002400 */
[C---:B--2---:R-:W-:Y:S09]  /*2a220*/  HMMA.16816.F32 R92, R168.reuse, R172, R92 ;  /* 0x000000aca85c723c */ /* 0x044ff2000000185c */
[----:B------:R-:W2:Y:S01]  /*2a230*/  MUFU.TANH R71, R71 ;  /* 0x0000004700477308 */ /* 0x000ea20000002400 */
        /* <DEDUP_REMOVED lines=49> */
[C---:B---3--:R-:W-:Y:S09]  /*2a550*/  HMMA.16816.F32 R116, R168.reuse, R172, R116 ;  /* 0x000000aca874723c */ /* 0x048ff20000001874 */
[----:B------:R-:W3:Y:S01]  /*2a560*/  MUFU.TANH R89, R89 ;  /* 0x0000005900597308 */ /* 0x000ee20000002400 */
[C---:B------:R-:W-:Y:S01]  /*2a570*/  HMMA.16816.F32 R120, R168.reuse, R174, R120 ;  /* 0x000000aea878723c */ /* 0x040fe20000001878 */
[----:B------:R-:W4:Y:S01]  /*2a580*/  LDSM.16.M88.4 R172, [R182+0x7800] ;  /* 0x00780000b6ac783b */ /* 0x000f220000000200 */
[----:B------:R-:W-:Y:S07]  /*2a590*/  DEPBAR.LE SB0, 0x0 ;  /* 0x000080000000791a */ /* 0x000fee0000000000 */
[----:B------:R-:W1:Y:S01]  /*2a5a0*/  MUFU.TANH R90, R90 ;  /* 0x0000005a005a7308 */ /* 0x000e620000002400 */
[----:B------:R-:W-:Y:S09]  /*2a5b0*/  BAR.SYNC.DEFER_BLOCKING 0x0 ;  /* 0x0000000000007b1d */ /* 0x000ff20000010000 */
        /* <DEDUP_REMOVED lines=12> */
[C---:B----4-:R-:W-:Y:S09]  /*2a680*/  HMMA.16816.F32 R124, R168.reuse, R172, R124 ;  /* 0x000000aca87c723c */ /* 0x050ff2000000187c */
[----:B------:R4:W1:Y:S01]  /*2a690*/  MUFU.TANH R173, R7 ;  /* 0x0000000700ad7308 */ /* 0x0008620000002400 */
[----:B------:R-:W-:Y:S09]  /*2a6a0*/  HMMA.16816.F32 R128, R168, R174, R128 ;  /* 0x000000aea880723c */ /* 0x000ff20000001880 */
[----:B------:R4:W1:Y:S10]  /*2a6b0*/  MUFU.TANH R169, R15 ;  /* 0x0000000f00a97308 */ /* 0x0008740000002400 */
[----:B------:R4:W1:Y:S01]  /*2a6c0*/  MUFU.TANH R168, R6 ;  /* 0x0000000600a87308 */ /* 0x0008620000002400 */
        /* <DEDUP_REMOVED lines=8> */
[----:B------:R-:W-:Y:S06]  /*2a750*/  FMUL.FTZ R0, R131, R0 ;  /* 0x0000000083007220 */ /* 0x000fec0000410000 */
[----:B------:R4:W1:Y:S10]  /*2a760*/  MUFU.TANH R171, R11 ;  /* 0x0000000b00ab7308 */ /* 0x0008740000002400 */
[----:B------:R4:W1:Y:S10]  /*2a770*/  MUFU.TANH R170, R14 ;  /* 0x0000000e00aa7308 */ /* 0x0008740000002400 */
[----:B------:R4:W1:Y:S10]  /*2a780*/  MUFU.TANH R175, R52 ;  /* 0x0000003400af7308 */ /* 0x0008740000002400 */
[----:B------:R4:W1:Y:S10]  /*2a790*/  MUFU.TANH R174, R53 ;  /* 0x0000003500ae7308 */ /* 0x0008740000002400 */
[----:B------:R4:W1:Y:S10]  /*2a7a0*/  MUFU.TANH R15, R59 ;  /* 0x0000003b000f7308 */ /* 0x0008740000002400 */
        /* <DEDUP_REMOVED lines=36> */
[----:B------:R4:W1:Y:S01]  /*2a9f0*/  MUFU.TANH R4, R0 ;  /* 0x0000000000047308 */ /* 0x0008620000002400 */
[----:B--23--:R-:W-:Y:S05]  /*2aa00*/  @!P0 BRA `(.L_x_1461) ;  /* 0x0000000c00e88947 */ /* 0x00cfea0003800000 */
[----:B------:R-:W-:Y:S01]  /*2aa10*/  ISETP.NE.U32.AND P0, PT, R240, RZ, PT ;  /* 0x000000fff000720c */ /* 0x000fe20003f05070 */
[----:B------:R-:W-:Y:S03]  /*2aa20*/  BSSY B0, `(.L_x_1462) ;  /* 0x0000048000007945 */ /* 0x000fe60003800000 */
[----:B------:R-:W-:Y:S11]  /*2aa30*/  ISETP.NE.AND.EX P0, PT, R241, RZ, PT, P0 ;  /* 0x000000fff100720c */ /* 0x000ff60003f05300 */
[----:B------:R-:W-:Y:S02]  /*2aa40*/  @!UPT UIADD3 URZ, URZ, URZ, URZ ;  /* 0x0000003f3f3ff290 */ /* 0x000fe4000fffe03f */
[----:B------:R-:W-:Y:S05]  /*2aa50*/  @!P0 BRA `(.L_x_1463) ;  /* 0x0000000400048947 */ /* 0x000fea0003800000 */
[----:B----4-:R-:W2:Y:S02]  /*2aa60*/  LD.E R6, desc[UR4][R2.64+0x170] ;  /* 0x0001700402067980 */ /* 0x010ea4000c101900 */
[-C--:B--2---:R-:W-:Y:S02]  /*2aa70*/  IABS R0, R6.reuse ;  /* 0x0000000600007213 */ /* 0x084fe40000000000 */
[----:B------:R-:W-:Y:S02]  /*2aa80*/  IABS R12, R6 ;  /* 0x00000006000c7213 */ /* 0x000fe40000000000 */
[----:B------:R-:W2:Y:S03]  /*2aa90*/  I2F.RP R8, R0 ;  /* 0x0000000000087306 */ /* 0x000ea60000209400 */
[----:B------:R-:W-:Y:S07]  /*2aaa0*/  IMAD.MOV R12, RZ, RZ, -R12 ;  /* 0x000000ffff0c7224 */ /* 0x000fee00078e0a0c */
[----:B--2---:R-:W2:Y:S02]  /*2aab0*/  MUFU.RCP R8, R8 ;  /* 0x0000000800087308 */ /* 0x004ea40000001000 */
[----:B--2---:R-:W-:Y:S08]  /*2aac0*/  VIADD R8, R8, 0xffffffe ;  /* 0x0ffffffe08087836 */ /* 0x004ff00000000000 */
[----:B------:R-:W2:Y:S02]  /*2aad0*/  F2I.FTZ.U32.TRUNC.NTZ R9, R8 ;  /* 0x0000000800097305 */ /* 0x000ea4000021f000 */
[----:B--2---:R-:W-:Y:S01]  /*2aae0*/  IMAD.MOV R7, RZ, RZ, -R9 ;  /* 0x000000ffff077224 */ /* 0x004fe200078e0a09 */
        /* <DEDUP_REMOVED lines=56> */
.L_x_1463:
[----:B----4-:R-:W2:Y:S02]  /*2ae70*/  LD.E R0, desc[UR4][R2.64+0x38] ;  /* 0x0000380402007980 */ /* 0x010ea4000c101900 */
[----:B--2---:R-:W-:Y:S04]  /*2ae80*/  LEA R0, -R0, RZ, 0x8 ;  /* 0x000000ff00007211 */ /* 0x004fe800078e41ff */
[----:B------:R-:W-:Y:S02]  /*2ae90*/  SHF.R.S32.HI R6, RZ, 0x1f, R0 ;  /* 0x0000001fff067819 */ /* 0x000fe40000011400 */
.L_x_1464:
[----:B------:R-:W-:Y:S05]  /*2aea0*/  BSYNC B0 ;  /* 0x0000000000007941 */ /* 0x000fea0003800000 */
.L_x_1462:
[----:B-1----:R-:W2:Y:S01]  /*2aeb0*/  LDL R41, [R1+0x134] ;  /* 0x0001340001297983 */ /* 0x002ea20000100800 */
        /* <DEDUP_REMOVED lines=17> */
[----:B------:R-:W5:Y:S04]  /*2afd0*/  LDL.64 R60, [R1+0x60] ;  /* 0x00006000013c7983 */ /* 0x000f680000100a00 */
        /* <DEDUP_REMOVED lines=16> */
[----:B------:R-:W3:Y:S03]  /*2b0e0*/  LDL R37, [R1+0xe8] ;  /* 0x0000e80001257983 */ /* 0x000ee60000100800 */
[----:B------:R-:W-:Y:S02]  /*2b0f0*/  @!P0 LEA.HI.X R11, R7, R239, R11, 0x1, P1 ;  /* 0x000000ef070b8211 */ /* 0x000fe400008f0c0b */
[----:B----4-:R-:W-:Y:S02]  /*2b100*/  @!P0 IADD3 R7, P1, R0, R56, RZ ;  /* 0x0000003800078210 */ /* 0x010fe40007f3e0ff */
[----:B------:R-:W4:Y:S04]  /*2b110*/  LDL.64 R56, [R1+0x78] ;  /* 0x0000780001387983 */ /* 0x000f280000100a00 */
[----:B------:R-:W-:Y:S01]  /*2b120*/  @!PT LDS RZ, [RZ] ;  /* 0x00000000fffff984 */ /* 0x000fe20000000800 */
[----:B------:R-:W-:Y:S01]  /*2b130*/  @!PT LDS RZ, [RZ] ;  /* 0x00000000fffff984 */ /* 0x000fe20000000800 */
[----:B------:R-:W-:Y:S01]  /*2b140*/  @!PT LDS RZ, [RZ] ;  /* 0x00000000fffff984 */ /* 0x000fe20000000800 */
[----:B------:R5:W-:Y:S04]  /*2b150*/  @!P0 LDGSTS.E.BYPASS.LTC128B.128 [R189+0x3000], desc[UR4][R10.64] ;  /* 0x030000000abd8fae */ /* 0x000be8000b901d44 */
[----:B------:R1:W-:Y:S01]  /*2b160*/  @P0 STS.128 [R189+0x3800], RZ ;  /* 0x003800ffbd000388 */ /* 0x0003e20000000c00 */
[----:B-----5:R-:W-:Y:S01]  /*2b170*/  @!P0 IMAD.X R11, R6, 0x1, R43, P1 ;  /* 0x00000001060b8824 */ /* 0x020fe200008e062b */
[C---:B------:R-:W-:Y:S02]  /*2b180*/  @!P0 LEA R10, P1, R7.reuse, R243, 0x1 ;  /* 0x000000f3070a8211 */ /* 0x040fe400078208ff */
[----:B------:R-:W5:Y:S02]  /*2b190*/  LDL R43, [R1+0xe0] ;  /* 0x0000e000012b7983 */ /* 0x000f640000100800 */
        /* <DEDUP_REMOVED lines=32> */
[----:B------:R-:W2:Y:S02]  /*2b3a0*/  LDL R41, [R1+0xdc] ;  /* 0x0000dc0001297983 */ /* 0x000ea40000100800 */
[----:B------:R-:W-:Y:S05]  /*2b3b0*/  @!P0 LEA.HI.X R11, R7, R239, R11, 0x1, P1 ;  /* 0x000000ef070b8211 */ /* 0x000fea00008f0c0b */
[----:B------:R-:W-:Y:S01]  /*2b3c0*/  @!PT LDS RZ, [RZ] ;  /* 0x00000000fffff984 */ /* 0x000fe20000000800 */
[----:B------:R-:W-:Y:S01]  /*2b3d0*/  @!PT LDS RZ, [RZ] ;  /* 0x00000000fffff984 */ /* 0x000fe20000000800 */
[----:B------:R-:W-:Y:S01]  /*2b3e0*/  @!PT LDS RZ, [RZ] ;  /* 0x00000000fffff984 */ /* 0x000fe20000000800 */
[----:B------:R3:W-:Y:S01]  /*2b3f0*/  @!P0 LDGSTS.E.BYPASS.LTC128B.128 [R189+0x5000], desc[UR4][R10.64] ;  /* 0x050000000abd8fae */ /* 0x0007e2000b901d44 */
[----:B----4-:R-:W-:Y:S03]  /*2b400*/  @!P0 IADD3 R7, P1, R0, R56, RZ ;  /* 0x0000003800078210 */ /* 0x010fe60007f3e0ff */
[----:B------:R-:W4:Y:S04]  /*2b410*/  LDL.64 R56, [R1+0x50] ;  /* 0x0000500001387983 */ /* 0x000f280000100a00 */
[----:B------:R1:W-:Y:S01]  /*2b420*/  @P0 STS.128 [R189+0x5800], RZ ;  /* 0x005800ffbd000388 */ /* 0x0003e20000000c00 */
[----:B---3--:R-:W-:Y:S01]  /*2b430*/  @!P0 IMAD.X R11, R6, 0x1, R37, P1 ;  /* 0x00000001060b8824 */ /* 0x008fe200008e0625 */
[C---:B------:R-:W-:Y:S02]  /*2b440*/  @!P0 LEA R10, P1, R7.reuse, R243, 0x1 ;  /* 0x000000f3070a8211 */ /* 0x040fe400078208ff */
[----:B------:R-:W3:Y:S02]  /*2b450*/  LDL R37, [R1+0xd8] ;  /* 0x0000d80001257983 */ /* 0x000ee40000100800 */
[----:B------:R-:W-:Y:S05]  /*2b460*/  @!P0 LEA.HI.X R11, R7, R239, R11, 0x1, P1 ;  /* 0x000000ef070b8211 */ /* 0x000fea00008f0c0b */
[----:B------:R-:W-:Y:S01]  /*2b470*/  @!PT LDS RZ, [RZ] ;  /* 0x00000000fffff984 */ /* 0x000fe20000000800 */
[----:B------:R-:W-:Y:S01]  /*2b480*/  @!PT LDS RZ, [RZ] ;  /* 0x00000000fffff984 */ /* 0x000fe20000000800 */
[----:B------:R-:W-:Y:S01]  /*2b490*/  @!PT LDS RZ, [RZ] ;  /* 0x00000000fffff984 */ /* 0x000fe20000000800 */
[----:B------:R1:W-:Y:S04]  /*2b4a0*/  @!P0 LDGSTS.E.BYPASS.LTC128B.128 [R189+0x5800], desc[UR4][R10.64] ;  /* 0x058000000abd8fae */ /* 0x0003e8000b901d44 */
[----:B------:R1:W-:Y:S01]  /*2b4b0*/  @P0 STS.128 [R189+0x6000], RZ ;  /* 0x006000ffbd000388 */ /* 0x0003e20000000c00 */
[----:B-----5:R-:W-:Y:S03]  /*2b4c0*/  @!P0 IADD3 R7, P1, R0, R14, RZ ;  /* 0x0000000e00078210 */ /* 0x020fe60007f3e0ff */
[----:B------:R-:W5:Y:S02]  /*2b4d0*/  LDL R14, [R1+0xd4] ;  /* 0x0000d400010e7983 */ /* 0x000f640000100800 */
        /* <DEDUP_REMOVED lines=31> */
[----:B--2---:R-:W-:Y:S01]  /*2b6d0*/  @!P0 IMAD.X R11, R6, 0x1, R41, P1 ;  /* 0x00000001060b8824 */ /* 0x004fe200008e0629 */
        /* <DEDUP_REMOVED lines=19> */
[----:B------:R-:W-:Y:S05]  /*2b810*/  @!P0 LEA.HI.X R11, R7, R239, R11, 0x1, P1 ;  /* 0x000000ef070b8211 */ /* 0x000fea00008f0c0b */
[----:B------:R-:W-:Y:S01]  /*2b820*/  @!PT LDS RZ, [RZ] ;  /* 0x00000000fffff984 */ /* 0x000fe20000000800 */
[----:B------:R-:W-:Y:S01]  /*2b830*/  @!PT LDS RZ, [RZ] ;  /* 0x00000000fffff984 */ /* 0x000fe20000000800 */
[----:B------:R-:W-:Y:S01]  /*2b840*/  @!PT LDS RZ, [RZ] ;  /* 0x00000000fffff984 */ /* 0x000fe20000000800 */
[----:B------:R2:W-:Y:S04]  /*2b850*/  @!P0 LDGSTS.E.BYPASS.LTC128B.128 [R189+0x8800], desc[UR4][R10.64] ;  /* 0x088000000abd8fae */ /* 0x0005e8000b901d44 */
[----:B------:R1:W-:Y:S01]  /*2b860*/  @P0 STS.128 [R189+0x9000], RZ ;  /* 0x009000ffbd000388 */ /* 0x0003e20000000c00 */
[----:B------:R-:W-:Y:S05]  /*2b870*/  @!P0 IADD3 R7, P1, R0, R52, RZ ;  /* 0x0000003400078210 */ /* 0x000fea0007f3e0ff */
[----:B--2---:R-:W-:Y:S01]  /*2b880*/  @!P0 IMAD.X R11, R6, 0x1, R13, P1 ;  /* 0x00000001060b8824 */ /* 0x004fe200008e060d */
        /* <DEDUP_REMOVED lines=18> */
.L_x_1461:
[----:B------:R-:W-:Y:S05]  /*2b9b0*/  BSYNC B1 ;  /* 0x0000000000017941 */ /* 0x000fea0003800000 */
.L_x_1460:
[----:B----4-:R1:W2:Y:S04]  /*2b9c0*/  LD.E R0, desc[UR4][R2.64+0xdc] ;  /* 0x0000dc0402007980 */ /* 0x0102a8000c101900 */
[----:B------:R-:W3:Y:S01]  /*2b9d0*/  LDL.LU R8, [R1+0x8] ;  /* 0x0000080001087983 */ /* 0x000ee20000300800 */
[----:B-1----:R-:W-:Y:S04]  /*2b9e0*/  FMNMX.FTZ R2, R168, R134, !PT ;  /* 0x00000086a8027209 */ /* 0x002fe80007810000 */
        /* <DEDUP_REMOVED lines=67> */
[C---:B------:R-:W-:Y:S01]  /*2be20*/  FSETP.NEU.FTZ.AND P0, PT, R3.reuse, -INF , PT ;  /* 0xff8000000300780b */ /* 0x040fe20003f1d000 */
[C---:B--2---:R-:W-:Y:S01]  /*2be30*/  FMUL.FTZ R7, R0.reuse, R3 ;  /* 0x0000000300077220 */ /* 0x044fe20000410000 */
[----:B------:R-:W-:Y:S04]  /*2be40*/  FADD.FTZ R2, -R3, R134 ;  /* 0x0000008603027221 */ /* 0x000fe80000010100 */
[----:B------:R-:W-:Y:S01]  /*2be50*/  FSEL R7, R7, RZ, P0 ;  /* 0x000000ff07077208 */ /* 0x000fe20000000000 */
[----:B------:R-:W-:Y:S04]  /*2be60*/  FMUL.FTZ R2, R0, R2 ;  /* 0x0000000200027220 */ /* 0x000fe80000410000 */
[--C-:B------:R-:W-:Y:S01]  /*2be70*/  FFMA.FTZ R222, R47, R0, -R7.reuse ;  /* 0x000000002fde7223 */ /* 0x100fe20000010807 */
[----:B------:R-:W-:Y:S01]  /*2be80*/  MOV R47, R36 ;  /* 0x00000024002f7202 */ /* 0x000fe20000000f00 */
[----:B------:R-:W1:Y:S01]  /*2be90*/  MUFU.EX2 R2, R2 ;  /* 0x0000000200027308 */ /* 0x000e620000000800 */
[----:B------:R-:W-:Y:S01]  /*2bea0*/  FMNMX.FTZ R36, R211, R135, !PT ;  /* 0x00000087d3247209 */ /* 0x000fe20007810000 */
[-CC-:B------:R-:W-:Y:S01]  /*2beb0*/  FFMA.FTZ R56, R170, R0.reuse, -R7.reuse ;  /* 0x00000000aa387223 */ /* 0x180fe20000010807 */
[-CC-:B------:R-:W-:Y:S01]  /*2bec0*/  FFMA.FTZ R170, R35, R0.reuse, -R7.reuse ;  /* 0x0000000023aa7223 */ /* 0x180fe20000010807 */
[--C-:B------:R-:W-:Y:S01]  /*2bed0*/  FFMA.FTZ R6, R168, R0, -R7.reuse ;  /* 0x00000000a8067223 */ /* 0x100fe20000010807 */
[----:B------:R-:W-:Y:S01]  /*2bee0*/  FMNMX.FTZ R36, R216, R36, !PT ;  /* 0x00000024d8247209 */ /* 0x000fe20007810000 */
[-CC-:B------:R-:W-:Y:S01]  /*2bef0*/  FFMA.FTZ R57, R169, R0.reuse, -R7.reuse ;  /* 0x00000000a9397223 */ /* 0x180fe20000010807 */
[--C-:B------:R-:W-:Y:S03]  /*2bf00*/  FFMA.FTZ R58, R18, R0, -R7.reuse ;  /* 0x00000000123a7223 */ /* 0x100fe60000010807 */
[----:B------:R2:W3:Y:S01]  /*2bf10*/  MUFU.EX2 R12, R6 ;  /* 0x00000006000c7308 */ /* 0x0004e20000000800 */
[----:B------:R-:W-:Y:S01]  /*2bf20*/  FMNMX.FTZ R36, R215, R36, !PT ;  /* 0x00000024d7247209 */ /* 0x000fe20007810000 */
[-CC-:B------:R-:W-:Y:S01]  /*2bf30*/  FFMA.FTZ R223, R46, R0.reuse, -R7.reuse ;  /* 0x000000002edf7223 */ /* 0x180fe20000010807 */
[-CC-:B------:R-:W-:Y:S01]  /*2bf40*/  FFMA.FTZ R41, R173, R0.reuse, -R7.reuse ;  /* 0x00000000ad297223 */ /* 0x180fe20000010807 */
[--C-:B------:R-:W-:Y:S01]  /*2bf50*/  FFMA.FTZ R9, R172, R0, -R7.reuse ;  /* 0x00000000ac097223 */ /* 0x100fe20000010807 */
[----:B------:R-:W-:Y:S01]  /*2bf60*/  FMNMX.FTZ R36, R214, R36, !PT ;  /* 0x00000024d6247209 */ /* 0x000fe20007810000 */
[-CC-:B------:R-:W-:Y:S01]  /*2bf70*/  FFMA.FTZ R43, R171, R0.reuse, -R7.reuse ;  /* 0x00000000ab2b7223 */ /* 0x180fe20000010807 */
[-CC-:B------:R-:W-:Y:S01]  /*2bf80*/  FFMA.FTZ R198, R42, R0.reuse, -R7.reuse ;  /* 0x000000002ac67223 */ /* 0x180fe20000010807 */
[--C-:B------:R-:W-:Y:S02]  /*2bf90*/  FFMA.FTZ R231, R70, R0, -R7.reuse ;  /* 0x0000000046e77223 */ /* 0x100fe40000010807 */
[----:B------:R-:W4:Y:S01]  /*2bfa0*/  MUFU.EX2 R41, R41 ;  /* 0x0000002900297308 */ /* 0x000f220000000800 */
[----:B------:R-:W-:Y:S01]  /*2bfb0*/  FMNMX.FTZ R36, R213, R36, !PT ;  /* 0x00000024d5247209 */ /* 0x000fe20007810000 */
[----:B-1----:R-:W-:Y:S01]  /*2bfc0*/  FMUL.FTZ R35, R2, R139 ;  /* 0x0000008b02237220 */ /* 0x002fe20000410000 */
[--C-:B------:R-:W-:Y:S01]  /*2bfd0*/  FFMA.FTZ R230, R71, R0, -R7.reuse ;  /* 0x0000000047e67223 */ /* 0x100fe20000010807 */
[----:B------:R-:W5:Y:S01]  /*2bfe0*/  LDL.LU R139, [R1+0xc] ;  /* 0x00000c00018b7983 */ /* 0x000f620000300800 */
[----:B------:R-:W-:Y:S01]  /*2bff0*/  FMNMX.FTZ R36, R212, R36, !PT ;  /* 0x00000024d4247209 */ /* 0x000fe20007810000 */
[-CC-:B------:R-:W-:Y:S01]  /*2c000*/  FFMA.FTZ R236, R82, R0.reuse, -R7.reuse ;  /* 0x0000000052ec7223 */ /* 0x180fe20000010807 */
[--C-:B------:R-:W-:Y:S03]  /*2c010*/  FFMA.FTZ R59, R19, R0, -R7.reuse ;  /* 0x00000000133b7223 */ /* 0x100fe60000010807 */
        /* <DEDUP_REMOVED lines=8> */
[----:B------:R-:W-:Y:S01]  /*2c0a0*/  MUFU.EX2 R43, R43 ;  /* 0x0000002b002b7308 */ /* 0x000fe20000000800 */
[----:B------:R-:W-:Y:S01]  /*2c0b0*/  FMNMX.FTZ R36, R208, R36, !PT ;  /* 0x00000024d0247209 */ /* 0x000fe20007810000 */
[-CC-:B------:R-:W-:Y:S01]  /*2c0c0*/  FFMA.FTZ R220, R51, R0.reuse, -R7.reuse ;  /* 0x0000000033dc7223 */ /* 0x180fe20000010807 */
[-CC-:B------:R-:W-:Y:S01]  /*2c0d0*/  FFMA.FTZ R219, R54, R0.reuse, -R7.reuse ;  /* 0x0000000036db7223 */ /* 0x180fe20000010807 */
[--C-:B------:R-:W-:Y:S01]  /*2c0e0*/  FFMA.FTZ R218, R55, R0, -R7.reuse ;  /* 0x0000000037da7223 */ /* 0x100fe20000010807 */
        /* <DEDUP_REMOVED lines=54> */
[----:B------:R-:W-:Y:S01]  /*2c450*/  FFMA.FTZ R82, R126, R0, -R7 ;  /* 0x000000007e527223 */ /* 0x000fe20000010807 */
[----:B--2---:R-:W-:Y:S01]  /*2c460*/  FMUL.FTZ R6, R2, R166 ;  /* 0x000000a602067220 */ /* 0x004fe20000410000 */
[----:B------:R-:W-:Y:S01]  /*2c470*/  FMNMX.FTZ R36, R188, R36, !PT ;  /* 0x00000024bc247209 */ /* 0x000fe20007810000 */
[C---:B------:R-:W-:Y:S01]  /*2c480*/  FMUL.FTZ R7, R2.reuse, R167 ;  /* 0x000000a702077220 */ /* 0x040fe20000410000 */
[C---:B------:R-:W-:Y:S01]  /*2c490*/  FMUL.FTZ R10, R2.reuse, R162 ;  /* 0x000000a2020a7220 */ /* 0x040fe20000410000 */
[C---:B------:R-:W-:Y:S01]  /*2c4a0*/  FMUL.FTZ R11, R2.reuse, R163 ;  /* 0x000000a3020b7220 */ /* 0x040fe20000410000 */
[----:B------:R-:W-:Y:S01]  /*2c4b0*/  FMNMX.FTZ R36, R175, R36, !PT ;  /* 0x00000024af247209 */ /* 0x000fe20007810000 */
[C---:B------:R-:W-:Y:S01]  /*2c4c0*/  FMUL.FTZ R14, R2.reuse, R158 ;  /* 0x0000009e020e7220 */ /* 0x040fe20000410000 */
[C---:B------:R-:W-:Y:S01]  /*2c4d0*/  FMUL.FTZ R15, R2.reuse, R159 ;  /* 0x0000009f020f7220 */ /* 0x040fe20000410000 */
[----:B------:R-:W-:Y:S01]  /*2c4e0*/  FMUL.FTZ R18, R2, R154 ;  /* 0x0000009a02127220 */ /* 0x000fe20000410000 */
        /* <DEDUP_REMOVED lines=11> */
[----:B---3--:R-:W-:Y:S01]  /*2c5a0*/  FFMA.FTZ R4, R2, R8, R12 ;  /* 0x0000000802047223 */ /* 0x008fe2000001000c */
[----:B------:R-:W-:Y:S02]  /*2c5b0*/  FMNMX.FTZ R36, R40, R36, !PT ;  /* 0x0000002428247209 */ /* 0x000fe40007810000 */
[----:B------:R-:W-:Y:S01]  /*2c5c0*/  MOV R166, R47 ;  /* 0x0000002f00a67202 */ /* 0x000fe20000000f00 */
[----:B----4-:R-:W-:Y:S01]  /*2c5d0*/  FADD.FTZ R4, R41, R4 ;  /* 0x0000000429047221 */ /* 0x010fe20000010000 */
[----:B------:R-:W-:Y:S02]  /*2c5e0*/  FMNMX.FTZ R36, R33, R36, !PT ;  /* 0x0000002421247209 */ /* 0x000fe40007810000 */
[----:B------:R-:W-:Y:S01]  /*2c5f0*/  F2FP.F16.F32.PACK_AB R41, R41, R12 ;  /* 0x0000000c2929723e */ /* 0x000fe200000000ff */
[----:B-1----:R-:W-:Y:S01]  /*2c600*/  FADD.FTZ R4, R9, R4 ;  /* 0x0000000409047221 */ /* 0x002fe20000010000 */
[----:B------:R-:W-:Y:S02]  /*2c610*/  FMNMX.FTZ R36, R32, R36, !PT ;  /* 0x0000002420247209 */ /* 0x000fe40007810000 */
[----:B------:R-:W-:Y:S02]  /*2c620*/  MOV R163, R127 ;  /* 0x0000007f00a37202 */ /* 0x000fe40000000f00 */
[----:B------:R-:W-:Y:S02]  /*2c630*/  FMNMX.FTZ R36, R29, R36, !PT ;  /* 0x000000241d247209 */ /* 0x000fe40007810000 */
[----:B------:R-:W-:Y:S02]  /*2c640*/  MOV R162, R71 ;  /* 0x0000004700a27202 */ /* 0x000fe40000000f00 */
[----:B------:R-:W-:Y:S01]  /*2c650*/  MUFU.EX2 R71, R221 ;  /* 0x000000dd00477308 */ /* 0x000fe20000000800 */
[----:B------:R-:W-:Y:S02]  /*2c660*/  FMNMX.FTZ R36, R28, R36, !PT ;  /* 0x000000241c247209 */ /* 0x000fe40007810000 */
[----:B------:R-:W-:Y:S02]  /*2c670*/  MOV R159, R123 ;  /* 0x0000007b009f7202 */ /* 0x000fe40000000f00 */
[----:B------:R-:W-:Y:S02]  /*2c680*/  FMNMX.FTZ R36, R69, R36, !PT ;  /* 0x0000002445247209 */ /* 0x000fe40007810000 */
[----:B------:R-:W-:Y:S03]  /*2c690*/  MOV R167, R70 ;  /* 0x0000004600a77202 */ /* 0x000fe60000000f00 */
[----:B------:R-:W-:Y:S01]  /*2c6a0*/  MUFU.EX2 R70, R220 ;  /* 0x000000dc00467308 */ /* 0x000fe20000000800 */
[----:B------:R-:W-:Y:S02]  /*2c6b0*/  FMNMX.FTZ R36, R25, R36, !PT ;  /* 0x0000002419247209 */ /* 0x000fe40007810000 */
[----:B------:R-:W-:Y:S02]  /*2c6c0*/  MOV R158, R82 ;  /* 0x00000052009e7202 */ /* 0x000fe40000000f00 */
[----:B------:R-:W-:Y:S05]  /*2c6d0*/  FMNMX.FTZ R36, R24, R36, !PT ;  /* 0x0000002418247209 */ /* 0x000fea0007810000 */
[----:B------:R-:W-:Y:S01]  /*2c6e0*/  MUFU.EX2 R82, R225 ;  /* 0x000000e100527308 */ /* 0x000fe20000000800 */
        /* <DEDUP_REMOVED lines=35> */
[----:B------:R-:W-:Y:S01]  /*2c920*/  FMUL.FTZ R2, R0, R2 ;  /* 0x0000000200027220 */ /* 0x000fe20000410000 */
[----:B------:R-:W-:Y:S05]  /*2c930*/  FSEL R5, R5, RZ, P0 ;  /* 0x000000ff05057208 */ /* 0x000fea0000000000 */
[----:B------:R-:W1:Y:S01]  /*2c940*/  MUFU.EX2 R2, R2 ;  /* 0x0000000200027308 */ /* 0x000e620000000800 */
[-CC-:B------:R-:W-:Y:S01]  /*2c950*/  FFMA.FTZ R49, R210, R0.reuse, -R5.reuse ;  /* 0x00000000d2317223 */ /* 0x180fe20000010805 */
[-CC-:B------:R-:W-:Y:S01]  /*2c960*/  FFMA.FTZ R78, R45, R0.reuse, -R5.reuse ;  /* 0x000000002d4e7223 */ /* 0x180fe20000010805 */
[--C-:B------:R-:W-:Y:S01]  /*2c970*/  FFMA.FTZ R79, R44, R0, -R5.reuse ;  /* 0x000000002c4f7223 */ /* 0x100fe20000010805 */
[----:B------:R-:W-:Y:S01]  /*2c980*/  MOV R210, R46 ;  /* 0x0000002e00d27202 */ /* 0x000fe20000000f00 */
[-CC-:B------:R-:W-:Y:S01]  /*2c990*/  FFMA.FTZ R8, R211, R0.reuse, -R5.reuse ;  /* 0x00000000d3087223 */ /* 0x180fe20000010805 */
[----:B------:R-:W2:Y:S01]  /*2c9a0*/  LDSM.16.MT88.4 R44, [R178+0xa000] ;  /* 0x00a00000b22c783b */ /* 0x000ea20000004200 */
        /* <DEDUP_REMOVED lines=9> */
[----:B------:R3:W5:Y:S01]  /*2ca40*/  MUFU.EX2 R40, R8 ;  /* 0x0000000800287308 */ /* 0x0007620000000800 */
[----:B-1----:R-:W-:Y:S01]  /*2ca50*/  FMUL.FTZ R17, R2, R153 ;  /* 0x0000009902117220 */ /* 0x002fe20000410000 */
[-CC-:B------:R-:W-:Y:S01]  /*2ca60*/  FFMA.FTZ R54, R207, R0.reuse, -R5.reuse ;  /* 0x00000000cf367223 */ /* 0x180fe20000010805 */
[-CC-:B------:R-:W-:Y:S01]  /*2ca70*/  FFMA.FTZ R53, R206, R0.reuse, -R5.reuse ;  /* 0x00000000ce357223 */ /* 0x180fe20000010805 */
[-CC-:B------:R-:W-:Y:S01]  /*2ca80*/  FFMA.FTZ R52, R205, R0.reuse, -R5.reuse ;  /* 0x00000000cd347223 */ /* 0x180fe20000010805 */
[-CC-:B------:R-:W-:Y:S01]  /*2ca90*/  FFMA.FTZ R62, R204, R0.reuse, -R5.reuse ;  /* 0x00000000cc3e7223 */ /* 0x180fe20000010805 */
[-CC-:B------:R-:W-:Y:S01]  /*2caa0*/  FFMA.FTZ R61, R203, R0.reuse, -R5.reuse ;  /* 0x00000000cb3d7223 */ /* 0x180fe20000010805 */
[-CC-:B------:R-:W-:Y:S03]  /*2cab0*/  FFMA.FTZ R60, R202, R0.reuse, -R5.reuse ;  /* 0x00000000ca3c7223 */ /* 0x180fe60000010805 */
[----:B------:R-:W1:Y:S01]  /*2cac0*/  MUFU.EX2 R153, R39 ;  /* 0x0000002700997308 */ /* 0x000e620000000800 */
[-CC-:B------:R-:W-:Y:S01]  /*2cad0*/  FFMA.FTZ R63, R201, R0.reuse, -R5.reuse ;  /* 0x00000000c93f7223 */ /* 0x180fe20000010805 */
[-CC-:B------:R-:W-:Y:S01]  /*2cae0*/  FFMA.FTZ R67, R200, R0.reuse, -R5.reuse ;  /* 0x00000000c8437223 */ /* 0x180fe20000010805 */
[-CC-:B------:R-:W-:Y:S01]  /*2caf0*/  FFMA.FTZ R66, R197, R0.reuse, -R5.reuse ;  /* 0x00000000c5427223 */ /* 0x180fe20000010805 */
[-CC-:B------:R-:W-:Y:S01]  /*2cb00*/  FFMA.FTZ R65, R196, R0.reuse, -R5.reuse ;  /* 0x00000000c4417223 */ /* 0x180fe20000010805 */
[-CC-:B------:R-:W-:Y:S01]  /*2cb10*/  FFMA.FTZ R64, R195, R0.reuse, -R5.reuse ;  /* 0x00000000c3407223 */ /* 0x180fe20000010805 */
[-CC-:B------:R-:W-:Y:S01]  /*2cb20*/  FFMA.FTZ R72, R188, R0.reuse, -R5.reuse ;  /* 0x00000000bc487223 */ /* 0x180fe20000010805 */
[--C-:B------:R-:W-:Y:S03]  /*2cb30*/  FFMA.FTZ R94, R69, R0, -R5.reuse ;  /* 0x00000000455e7223 */ /* 0x100fe60000010805 */
[----:B------:R-:W-:Y:S01]  /*2cb40*/  MUFU.EX2 R154, R38 ;  /* 0x00000026009a7308 */ /* 0x000fe20000000800 */
[----:B---3--:R-:W-:Y:S01]  /*2cb50*/  FMUL.FTZ R8, R2, R160 ;  /* 0x000000a002087220 */ /* 0x008fe20000410000 */
[-CC-:B------:R-:W-:Y:S01]  /*2cb60*/  FFMA.FTZ R126, R124, R0.reuse, -R5.reuse ;  /* 0x000000007c7e7223 */ /* 0x180fe20000010805 */
[--C-:B------:R-:W-:Y:S01]  /*2cb70*/  FFMA.FTZ R135, R128, R0, -R5.reuse ;  /* 0x0000000080877223 */ /* 0x100fe20000010805 */
[----:B------:R-:W-:Y:S01]  /*2cb80*/  MOV R209, R42 ;  /* 0x0000002a00d17202 */ /* 0x000fe20000000f00 */
[C---:B------:R-:W-:Y:S01]  /*2cb90*/  FMUL.FTZ R12, R2.reuse, R156 ;  /* 0x0000009c020c7220 */ /* 0x040fe20000410000 */
[C---:B------:R-:W-:Y:S01]  /*2cba0*/  FMUL.FTZ R13, R2.reuse, R157 ;  /* 0x0000009d020d7220 */ /* 0x040fe20000410000 */
[----:B------:R-:W-:Y:S03]  /*2cbb0*/  FMUL.FTZ R16, R2, R152 ;  /* 0x0000009802107220 */ /* 0x000fe60000410000 */
        /* <DEDUP_REMOVED lines=24> */
[----:B------:R-:W4:Y:S01]  /*2cd40*/  MUFU.EX2 R37, R56 ;  /* 0x0000003800257308 */ /* 0x000f220000000800 */
        /* <DEDUP_REMOVED lines=17> */
[----:B------:R-:W-:Y:S01]  /*2ce60*/  FFMA.FTZ R138, R129, R0, -R5 ;  /* 0x00000000818a7223 */ /* 0x000fe20000010805 */
[C---:B-----5:R-:W-:Y:S01]  /*2ce70*/  FFMA.FTZ R97, R2.reuse, R139, R40 ;  /* 0x0000008b02617223 */ /* 0x060fe20000010028 */
[----:B------:R-:W-:Y:S01]  /*2ce80*/  FADD.FTZ R0, R43, R4 ;  /* 0x000000042b007221 */ /* 0x000fe20000010000 */
[----:B-1----:R-:W-:Y:S01]  /*2ce90*/  F2FP.F16.F32.PACK_AB R40, R153, R40 ;  /* 0x000000289928723e */ /* 0x002fe200000000ff */
[C---:B------:R-:W-:Y:S01]  /*2cea0*/  FMUL.FTZ R4, R2.reuse, R164 ;  /* 0x000000a402047220 */ /* 0x040fe20000410000 */
[----:B---3--:R-:W-:Y:S03]  /*2ceb0*/  F2FP.F16.F32.PACK_AB R42, R155, R154 ;  /* 0x0000009a9b2a723e */ /* 0x008fe600000000ff */
[----:B------:R-:W-:Y:S01]  /*2cec0*/  MUFU.EX2 R39, R68 ;  /* 0x0000004400277308 */ /* 0x000fe20000000800 */
[----:B------:R-:W-:Y:S01]  /*2ced0*/  F2FP.F16.F32.PACK_AB R43, R43, R9 ;  /* 0x000000092b2b723e */ /* 0x000fe200000000ff */
[C---:B------:R-:W-:Y:S01]  /*2cee0*/  FMUL.FTZ R5, R2.reuse, R165 ;  /* 0x000000a502057220 */ /* 0x040fe20000410000 */
[C---:B------:R-:W-:Y:S01]  /*2cef0*/  FMUL.FTZ R9, R2.reuse, R161 ;  /* 0x000000a102097220 */ /* 0x040fe20000410000 */
[C---:B------:R-:W-:Y:S01]  /*2cf00*/  FMUL.FTZ R20, R2.reuse, R148 ;  /* 0x0000009402147220 */ /* 0x040fe20000410000 */
[C---:B------:R-:W-:Y:S01]  /*2cf10*/  FMUL.FTZ R21, R2.reuse, R149 ;  /* 0x0000009502157220 */ /* 0x040fe20000410000 */
[C---:B------:R-:W-:Y:S01]  /*2cf20*/  FMUL.FTZ R24, R2.reuse, R144 ;  /* 0x0000009002187220 */ /* 0x040fe20000410000 */
[C---:B------:R-:W-:Y:S03]  /*2cf30*/  FMUL.FTZ R25, R2.reuse, R145 ;  /* 0x0000009102197220 */ /* 0x040fe60000410000 */
[----:B------:R1:W3:Y:S01]  /*2cf40*/  MUFU.EX2 R149, R51 ;  /* 0x0000003300957308 */ /* 0x0002e20000000800 */
[C---:B--2---:R-:W-:Y:S05]  /*2cf50*/  HMMA.16816.F32 R4, R40.reuse, R44, R4 ;  /* 0x0000002c2804723c */ /* 0x044fea0000001804 */
[C---:B------:R-:W-:Y:S01]  /*2cf60*/  FMUL.FTZ R28, R2.reuse, R140 ;  /* 0x0000008c021c7220 */ /* 0x040fe20000410000 */
[C---:B------:R-:W-:Y:S03]  /*2cf70*/  HMMA.16816.F32 R8, R40.reuse, R46, R8 ;  /* 0x0000002e2808723c */ /* 0x040fe60000001808 */
[----:B------:R-:W-:Y:S01]  /*2cf80*/  MUFU.EX2 R145, R55 ;  /* 0x0000003700917308 */ /* 0x000fe20000000800 */
[----:B------:R-:W2:Y:S01]  /*2cf90*/  LDSM.16.MT88.4 R44, [R181+0xa000] ;  /* 0x00a00000b52c783b */ /* 0x000ea20000004200 */
[C---:B------:R-:W-:Y:S01]  /*2cfa0*/  FMUL.FTZ R29, R2.reuse, R141 ;  /* 0x0000008d021d7220 */ /* 0x040fe20000410000 */
[C---:B------:R-:W-:Y:S01]  /*2cfb0*/  FMUL.FTZ R32, R2.reuse, R136 ;  /* 0x0000008802207220 */ /* 0x040fe20000410000 */
[----:B------:R-:W-:Y:S01]  /*2cfc0*/  FMUL.FTZ R33, R2, R137 ;  /* 0x0000008902217220 */ /* 0x000fe20000410000 */
[----:B----4-:R-:W-:Y:S05]  /*2cfd0*/  FADD.FTZ R0, R37, R0 ;  /* 0x0000000025007221 */ /* 0x010fea0000010000 */
[----:B------:R-:W-:Y:S01]  /*2cfe0*/  MUFU.EX2 R2, R58 ;  /* 0x0000003a00027308 */ /* 0x000fe20000000800 */
[----:B-1----:R-:W-:Y:S01]  /*2cff0*/  LDSM.16.MT88.4 R48, [R181+0xa800] ;  /* 0x00a80000b530783b */ /* 0x002fe20000004200 */
[----:B------:R-:W-:Y:S02]  /*2d000*/  MOV R214, R115 ;  /* 0x0000007300d67202 */ /* 0x000fe40000000f00 */
[----:B------:R-:W-:Y:S02]  /*2d010*/  MOV R211, R122 ;  /* 0x0000007a00d37202 */ /* 0x000fe40000000f00 */
[----:B------:R-:W-:Y:S04]  /*2d020*/  MOV R213, R111 ;  /* 0x0000006f00d57202 */ /* 0x000fe80000000f00 */
[----:B------:R1:W-:Y:S01]  /*2d030*/  MUFU.EX2 R148, R52 ;  /* 0x0000003400947308 */ /* 0x0003e20000000800 */
[----:B------:R-:W-:Y:S02]  /*2d040*/  MOV R212, R110 ;  /* 0x0000006e00d47202 */ /* 0x000fe40000000f00 */
[----:B------:R-:W-:Y:S02]  /*2d050*/  MOV R215, R118 ;  /* 0x0000007600d77202 */ /* 0x000fe40000000f00 */
[----:B------:R-:W-:Y:S05]  /*2d060*/  MOV R216, R119 ;  /* 0x0000007700d87202 */ /* 0x000fea0000000f00 */
[----:B------:R-:W-:Y:S10]  /*2d070*/  MUFU.EX2 R38, R131 ;  /* 0x0000008300267308 */ /* 0x000ff40000000800 */
[----:B------:R-:W-:Y:S01]  /*2d080*/  MUFU.EX2 R128, R62 ;  /* 0x0000003e00807308 */ /* 0x000fe20000000800 */
[----:B-1----:R-:W-:Y:S09]  /*2d090*/  LDSM.16.MT88.4 R52, [R179+0xb000] ;  /* 0x00b00000b334783b */ /* 0x002ff20000004200 */
[----:B------:R-:W-:Y:S01]  /*2d0a0*/  MUFU.EX2 R131, R61 ;  /* 0x0000003d00837308 */ /* 0x000fe20000000800 */
[C---:B--2---:R-:W-:Y:S06]  /*2d0b0*/  HMMA.16816.F32 R12, R40.reuse, R44, R12 ;  /* 0x0000002c280c723c */ /* 0x044fec000000180c */
[C---:B------:R-:W-:Y:S03]  /*2d0c0*/  HMMA.16816.F32 R16, R40.reuse, R46, R16 ;  /* 0x0000002e2810723c */ /* 0x040fe60000001810 */
[----:B------:R-:W-:Y:S01]  /*2d0d0*/  MUFU.EX2 R137, R60 ;  /* 0x0000003c00897308 */ /* 0x000fe20000000800 */
[----:B------:R-:W1:Y:S09]  /*2d0e0*/  LDSM.16.MT88.4 R44, [R179+0xa000] ;  /* 0x00a00000b32c783b */ /* 0x000e720000004200 */
[----:B------:R2:W-:Y:S10]  /*2d0f0*/  MUFU.EX2 R141, R63 ;  /* 0x0000003f008d7308 */ /* 0x0005f40000000800 */
[----:B------:R-:W-:Y:S10]  /*2d100*/  MUFU.EX2 R123, R67 ;  /* 0x00000043007b7308 */ /* 0x000ff40000000800 */
[----:B------:R-:W-:Y:S01]  /*2d110*/  MUFU.EX2 R124, R66 ;  /* 0x00000042007c7308 */ /* 0x000fe20000000800 */
[----:B--2---:R-:W-:Y:S09]  /*2d120*/  LDSM.16.MT88.4 R60, [R179+0xc000] ;  /* 0x00c00000b33c783b */ /* 0x004ff20000004200 */
[----:B------:R-:W-:Y:S10]  /*2d130*/  MUFU.EX2 R127, R65 ;  /* 0x00000041007f7308 */ /* 0x000ff40000000800 */
[----:B------:R-:W-:Y:S01]  /*2d140*/  MUFU.EX2 R69, R223 ;  /* 0x000000df00457308 */ /* 0x000fe20000000800 */
[C---:B-1----:R-:W-:Y:S06]  /*2d150*/  HMMA.16816.F32 R20, R40.reuse, R44, R20 ;  /* 0x0000002c2814723c */ /* 0x042fec0000001814 */
[C---:B------:R-:W-:Y:S03]  /*2d160*/  HMMA.16816.F32 R24, R40.reuse, R46, R24 ;  /* 0x0000002e2818723c */ /* 0x040fe60000001818 */
[----:B------:R-:W-:Y:S01]  /*2d170*/  MUFU.EX2 R68, R222 ;  /* 0x000000de00447308 */ /* 0x000fe20000000800 */
[----:B------:R-:W1:Y:S09]  /*2d180*/  LDSM.16.MT88.4 R44, [R180+0xa000] ;  /* 0x00a00000b42c783b */ /* 0x000e720000004200 */
[----:B------:R-:W-:Y:S10]  /*2d190*/  MUFU.EX2 R129, R75 ;  /* 0x0000004b00817308 */ /* 0x000ff40000000800 */
[----:B------:R-:W-:Y:S10]  /*2d1a0*/  MUFU.EX2 R143, R74 ;  /* 0x0000004a008f7308 */ /* 0x000ff40000000800 */
[----:B------:R-:W-:Y:S10]  /*2d1b0*/  MUFU.EX2 R142, R73 ;  /* 0x00000049008e7308 */ /* 0x000ff40000000800 */
[----:B------:R-:W-:Y:S10]  /*2d1c0*/  MUFU.EX2 R144, R72 ;  /* 0x0000004800907308 */ /* 0x000ff40000000800 */
[----:B------:R-:W-:Y:S01]  /*2d1d0*/  MUFU.EX2 R73, R219 ;  /* 0x000000db00497308 */ /* 0x000fe20000000800 */
[C---:B-1----:R-:W-:Y:S06]  /*2d1e0*/  HMMA.16816.F32 R28, R40.reuse, R44, R28 ;  /* 0x0000002c281c723c */ /* 0x042fec000000181c */
[----:B------:R-:W-:Y:S03]  /*2d1f0*/  HMMA.16816.F32 R32, R40, R46, R32 ;  /* 0x0000002e2820723c */ /* 0x000fe60000001820 */
[----:B------:R-:W1:Y:S01]  /*2d200*/  MUFU.EX2 R41, R57 ;  /* 0x0000003900297308 */ /* 0x000e620000000800 */
[----:B------:R-:W2:Y:S03]  /*2d210*/  LDSM.16.MT88.4 R44, [R178+0xa800] ;  /* 0x00a80000b22c783b */ /* 0x000ea60000004200 */
[----:B------:R-:W-:Y:S06]  /*2d220*/  F2FP.F16.F32.PACK_AB R42, R152, R151 ;  /* 0x00000097982a723e */ /* 0x000fec00000000ff */
[----:B------:R-:W4:Y:S01]  /*2d230*/  MUFU.EX2 R43, R59 ;  /* 0x0000003b002b7308 */ /* 0x000f220000000800 */
[----:B---3--:R-:W-:Y:S09]  /*2d240*/  F2FP.F16.F32.PACK_AB R40, R150, R149 ;  /* 0x000000959628723e */ /* 0x008ff200000000ff */
[----:B------:R-:W-:Y:S01]  /*2d250*/  MUFU.EX2 R89, R89 ;  /* 0x0000005900597308 */ /* 0x000fe20000000800 */
[C---:B-1----:R-:W-:Y:S01]  /*2d260*/  FADD.FTZ R0, R41.reuse, R0 ;  /* 0x0000000029007221 */ /* 0x042fe20000010000 */
[----:B------:R-:W-:Y:S03]  /*2d270*/  F2FP.F16.F32.PACK_AB R41, R41, R37 ;  /* 0x000000252929723e */ /* 0x000fe600000000ff */
[----:B------:R-:W-:Y:S05]  /*2d280*/  FADD.FTZ R0, R2, R0 ;  /* 0x0000000002007221 */ /* 0x000fea0000010000 */
[----:B------:R-:W-:Y:S01]  /*2d290*/  MUFU.EX2 R37, R130 ;  /* 0x0000008200257308 */ /* 0x000fe20000000800 */
[C---:B----4-:R-:W-:Y:S01]  /*2d2a0*/  FADD.FTZ R0, R43.reuse, R0 ;  /* 0x000000002b007221 */ /* 0x050fe20000010000 */
[----:B------:R-:W-:Y:S01]  /*2d2b0*/  F2FP.F16.F32.PACK_AB R43, R43, R2 ;  /* 0x000000022b2b723e */ /* 0x000fe200000000ff */
[----:B------:R-:W-:Y:S02]  /*2d2c0*/  LDSM.16.MT88.4 R56, [R178+0xb800] ;  /* 0x00b80000b238783b */ /* 0x000fe40000004200 */
[----:B------:R-:W-:Y:S05]  /*2d2d0*/  FADD.FTZ R0, R39, R0 ;  /* 0x0000000027007221 */ /* 0x000fea0000010000 */
[----:B------:R1:W-:Y:S10]  /*2d2e0*/  MUFU.EX2 R130, R64 ;  /* 0x0000004000827308 */ /* 0x0003f40000000800 */
[----:B------:R-:W3:Y:S01]  /*2d2f0*/  MUFU.EX2 R2, R134 ;  /* 0x0000008600027308 */ /* 0x000ee20000000800 */
[C---:B--2---:R-:W-:Y:S06]  /*2d300*/  HMMA.16816.F32 R4, R40.reuse, R44, R4 ;  /* 0x0000002c2804723c */ /* 0x044fec0000001804 */
[C---:B------:R-:W-:Y:S01]  /*2d310*/  HMMA.16816.F32 R8, R40.reuse, R46, R8 ;  /* 0x0000002e2808723c */ /* 0x040fe20000001808 */
[----:B------:R-:W2:Y:S02]  /*2d320*/  LDSM.16.MT88.4 R44, [R179+0xa800] ;  /* 0x00a80000b32c783b */ /* 0x000ea40000004200 */
[----:B------:R-:W-:Y:S03]  /*2d330*/  MUFU.EX2 R72, R218 ;  /* 0x000000da00487308 */ /* 0x000fe60000000800 */
[C---:B------:R-:W-:Y:S03]  /*2d340*/  HMMA.16816.F32 R12, R40.reuse, R48, R12 ;  /* 0x00000030280c723c */ /* 0x040fe6000000180c */
[----:B-1----:R-:W-:Y:S04]  /*2d350*/  LDSM.16.MT88.4 R64, [R179+0xc800] ;  /* 0x00c80000b340783b */ /* 0x002fe80000004200 */
[----:B------:R-:W-:Y:S01]  /*2d360*/  MUFU.EX2 R75, R217 ;  /* 0x000000d9004b7308 */ /* 0x000fe20000000800 */
[----:B---3--:R-:W-:Y:S01]  /*2d370*/  FADD.FTZ R0, R2, R0 ;  /* 0x0000000002007221 */ /* 0x008fe20000010000 */
[C---:B------:R-:W-:Y:S02]  /*2d380*/  HMMA.16816.F32 R16, R40.reuse, R50, R16 ;  /* 0x000000322810723c */ /* 0x040fe40000001810 */
[----:B------:R-:W1:Y:S06]  /*2d390*/  LDSM.16.MT88.4 R48, [R180+0xa800] ;  /* 0x00a80000b430783b */ /* 0x000e6c0000004200 */
[----:B------:R-:W-:Y:S03]  /*2d3a0*/  MUFU.EX2 R74, R199 ;  /* 0x000000c7004a7308 */ /* 0x000fe60000000800 */
[----:B------:R-:W-:Y:S04]  /*2d3b0*/  FADD.FTZ R0, R38, R0 ;  /* 0x0000000026007221 */ /* 0x000fe80000010000 */
[C---:B------:R-:W-:Y:S03]  /*2d3c0*/  FADD.FTZ R0, R37.reuse, R0 ;  /* 0x0000000025007221 */ /* 0x040fe60000010000 */
[----:B------:R-:W-:Y:S10]  /*2d3d0*/  MUFU.EX2 R134, R76 ;  /* 0x0000004c00867308 */ /* 0x000ff40000000800 */
[----:B------:R-:W-:Y:S01]  /*2d3e0*/  MUFU.EX2 R140, R77 ;  /* 0x0000004d008c7308 */ /* 0x000fe20000000800 */
[C---:B--2---:R-:W-:Y:S09]  /*2d3f0*/  HMMA.16816.F32 R20, R40.reuse, R44, R20 ;  /* 0x0000002c2814723c */ /* 0x044ff20000001814 */
[----:B------:R-:W-:Y:S01]  /*2d400*/  MUFU.EX2 R139, R78 ;  /* 0x0000004e008b7308 */ /* 0x000fe20000000800 */
[C---:B------:R-:W-:Y:S01]  /*2d410*/  HMMA.16816.F32 R24, R40.reuse, R46, R24 ;  /* 0x0000002e2818723c */ /* 0x040fe20000001818 */
[----:B------:R-:W2:Y:S08]  /*2d420*/  LDSM.16.MT88.4 R44, [R178+0xb000] ;  /* 0x00b00000b22c783b */ /* 0x000eb00000004200 */
[----:B------:R-:W-:Y:S01]  /*2d430*/  MUFU.EX2 R136, R79 ;  /* 0x0000004f00887308 */ /* 0x000fe20000000800 */
[C---:B-1----:R-:W-:Y:S09]  /*2d440*/  HMMA.16816.F32 R28, R40.reuse, R48, R28 ;  /* 0x00000030281c723c */ /* 0x042ff2000000181c */
[----:B------:R-:W-:Y:S01]  /*2d450*/  MUFU.EX2 R80, R226 ;  /* 0x000000e200507308 */ /* 0x000fe20000000800 */
[----:B------:R-:W-:Y:S01]  /*2d460*/  HMMA.16816.F32 R32, R40, R50, R32 ;  /* 0x000000322820723c */ /* 0x000fe20000001820 */
[----:B------:R-:W1:Y:S08]  /*2d470*/  LDSM.16.MT88.4 R48, [R181+0xb000] ;  /* 0x00b00000b530783b */ /* 0x000e700000004200 */
[----:B------:R-:W-:Y:S02]  /*2d480*/  MUFU.EX2 R122, R83 ;  /* 0x00000053007a7308 */ /* 0x000fe40000000800 */
[----:B------:R-:W-:Y:S02]  /*2d490*/  F2FP.F16.F32.PACK_AB R41, R2, R39 ;  /* 0x000000270229723e */ /* 0x000fe400000000ff */
[----:B------:R-:W-:Y:S06]  /*2d4a0*/  F2FP.F16.F32.PACK_AB R43, R37, R38 ;  /* 0x00000026252b723e */ /* 0x000fec00000000ff */
[----:B------:R-:W-:Y:S01]  /*2d4b0*/  MUFU.EX2 R2, R171 ;  /* 0x000000ab00027308 */ /* 0x000fe20000000800 */
[----:B------:R-:W-:Y:S02]  /*2d4c0*/  F2FP.F16.F32.PACK_AB R40, R146, R145 ;  /* 0x000000919228723e */ /* 0x000fe400000000ff */
[----:B------:R-:W-:Y:S07]  /*2d4d0*/  F2FP.F16.F32.PACK_AB R42, R148, R147 ;  /* 0x00000093942a723e */ /* 0x000fee00000000ff */
[----:B------:R-:W-:Y:S01]  /*2d4e0*/  MUFU.EX2 R83, R104 ;  /* 0x0000006800537308 */ /* 0x000fe20000000800 */
[C---:B--2---:R-:W-:Y:S09]  /*2d4f0*/  HMMA.16816.F32 R4, R40.reuse, R44, R4 ;  /* 0x0000002c2804723c */ /* 0x044ff20000001804 */
[----:B------:R-:W2:Y:S01]  /*2d500*/  MUFU.EX2 R37, R168 ;  /* 0x000000a800257308 */ /* 0x000ea20000000800 */
[C---:B------:R-:W-:Y:S01]  /*2d510*/  HMMA.16816.F32 R8, R40.reuse, R46, R8 ;  /* 0x0000002e2808723c */ /* 0x040fe20000001808 */
[----:B------:R-:W3:Y:S08]  /*2d520*/  LDSM.16.MT88.4 R44, [R180+0xb000] ;  /* 0x00b00000b42c783b */ /* 0x000ef00000004200 */
[----:B------:R-:W-:Y:S01]  /*2d530*/  MUFU.EX2 R39, R172 ;  /* 0x000000ac00277308 */ /* 0x000fe20000000800 */
[C---:B-1----:R-:W-:Y:S09]  /*2d540*/  HMMA.16816.F32 R12, R40.reuse, R48, R12 ;  /* 0x00000030280c723c */ /* 0x042ff2000000180c */
[----:B------:R-:W1:Y:S02]  /*2d550*/  MUFU.EX2 R49, R169 ;  /* 0x000000a900317308 */ /* 0x000e640000000800 */
[----:B--2---:R-:W-:Y:S01]  /*2d560*/  FADD.FTZ R0, R37, R0 ;  /* 0x0000000025007221 */ /* 0x004fe20000010000 */
[C---:B------:R-:W-:Y:S03]  /*2d570*/  HMMA.16816.F32 R16, R40.reuse, R50, R16 ;  /* 0x000000322810723c */ /* 0x040fe60000001810 */
[----:B------:R-:W-:Y:S03]  /*2d580*/  F2FP.F16.F32.PACK_AB R48, R131, R128 ;  /* 0x000000808330723e */ /* 0x000fe600000000ff */
[C---:B------:R-:W-:Y:S01]  /*2d590*/  HMMA.16816.F32 R20, R40.reuse, R52, R20 ;  /* 0x000000342814723c */ /* 0x040fe20000001814 */
[----:B------:R-:W2:Y:S04]  /*2d5a0*/  MUFU.EX2 R51, R170 ;  /* 0x000000aa00337308 */ /* 0x000ea80000000800 */
[----:B------:R-:W-:Y:S01]  /*2d5b0*/  F2FP.F16.F32.PACK_AB R50, R141, R137 ;  /* 0x000000898d32723e */ /* 0x000fe200000000ff */
[C---:B------:R-:W-:Y:S01]  /*2d5c0*/  HMMA.16816.F32 R24, R40.reuse, R54, R24 ;  /* 0x000000362818723c */ /* 0x040fe20000001818 */
[----:B------:R-:W4:Y:S04]  /*2d5d0*/  LDSM.16.MT88.4 R52, [R181+0xb800] ;  /* 0x00b80000b534783b */ /* 0x000f280000004200 */
[----:B------:R-:W5:Y:S01]  /*2d5e0*/  MUFU.EX2 R38, R173 ;  /* 0x000000ad00267308 */ /* 0x000f620000000800 */
[C---:B-1----:R-:W-:Y:S01]  /*2d5f0*/  FADD.FTZ R0, R49.reuse, R0 ;  /* 0x0000000031007221 */ /* 0x042fe20000010000 */
[----:B------:R-:W-:Y:S08]  /*2d600*/  F2FP.F16.F32.PACK_AB R49, R49, R37 ;  /* 0x000000253131723e */ /* 0x000ff000000000ff */
[----:B------:R-:W1:Y:S01]  /*2d610*/  MUFU.EX2 R37, R198 ;  /* 0x000000c600257308 */ /* 0x000e620000000800 */
[----:B------:R-:W-:Y:S01]  /*2d620*/  FADD.FTZ R0, R2, R0 ;  /* 0x0000000002007221 */ /* 0x000fe20000010000 */
[C---:B---3--:R-:W-:Y:S03]  /*2d630*/  HMMA.16816.F32 R28, R40.reuse, R44, R28 ;  /* 0x0000002c281c723c */ /* 0x048fe6000000181c */
[C---:B--2---:R-:W-:Y:S01]  /*2d640*/  FADD.FTZ R0, R51.reuse, R0 ;  /* 0x0000000033007221 */ /* 0x044fe20000010000 */
[----:B------:R-:W-:Y:S02]  /*2d650*/  F2FP.F16.F32.PACK_AB R51, R51, R2 ;  /* 0x000000023333723e */ /* 0x000fe400000000ff */
[----:B------:R-:W-:Y:S01]  /*2d660*/  HMMA.16816.F32 R32, R40, R46, R32 ;  /* 0x0000002e2820723c */ /* 0x000fe20000001820 */
[----:B------:R-:W2:Y:S01]  /*2d670*/  LDSM.16.MT88.4 R40, [R179+0xb800] ;  /* 0x00b80000b328783b */ /* 0x000ea20000004200 */
[----:B------:R-:W3:Y:S03]  /*2d680*/  MUFU.EX2 R2, R224 ;  /* 0x000000e000027308 */ /* 0x000ee60000000800 */
[----:B------:R-:W-:Y:S01]  /*2d690*/  FADD.FTZ R0, R39, R0 ;  /* 0x0000000027007221 */ /* 0x000fe20000010000 */
[C---:B------:R-:W-:Y:S03]  /*2d6a0*/  HMMA.16816.F32 R4, R48.reuse, R56, R4 ;  /* 0x000000383004723c */ /* 0x040fe60000001804 */
[----:B------:R-:W2:Y:S03]  /*2d6b0*/  LDSM.16.MT88.4 R44, [R180+0xb800] ;  /* 0x00b80000b42c783b */ /* 0x000ea60000004200 */
[----:B------:R-:W-:Y:S01]  /*2d6c0*/  MUFU.EX2 R118, R86 ;  /* 0x0000005600767308 */ /* 0x000fe20000000800 */
[----:B-----5:R-:W-:Y:S01]  /*2d6d0*/  FADD.FTZ R0, R38, R0 ;  /* 0x0000000026007221 */ /* 0x020fe20000010000 */
[C---:B------:R-:W-:Y:S03]  /*2d6e0*/  HMMA.16816.F32 R8, R48.reuse, R58, R8 ;  /* 0x0000003a3008723c */ /* 0x040fe60000001808 */
[----:B------:R-:W-:Y:S01]  /*2d6f0*/  LDSM.16.MT88.4 R56, [R181+0xc000] ;  /* 0x00c00000b538783b */ /* 0x000fe20000004200 */
[----:B-1----:R-:W-:Y:S04]  /*2d700*/  FADD.FTZ R0, R37, R0 ;  /* 0x0000000025007221 */ /* 0x002fe80000010000 */
[----:B------:R-:W-:Y:S01]  /*2d710*/  MUFU.EX2 R119, R87 ;  /* 0x0000005700777308 */ /* 0x000fe20000000800 */
[C---:B----4-:R-:W-:Y:S03]  /*2d720*/  HMMA.16816.F32 R12, R48.reuse, R52, R12 ;  /* 0x00000034300c723c */ /* 0x050fe6000000180c */
[----:B---3--:R-:W-:Y:S06]  /*2d730*/  FADD.FTZ R0, R2, R0 ;  /* 0x0000000002007221 */ /* 0x008fec0000010000 */
[----:B------:R-:W-:Y:S01]  /*2d740*/  MUFU.EX2 R115, R90 ;  /* 0x0000005a00737308 */ /* 0x000fe20000000800 */
[C---:B------:R-:W-:Y:S01]  /*2d750*/  HMMA.16816.F32 R16, R48.reuse, R54, R16 ;  /* 0x000000363010723c */ /* 0x040fe20000001810 */
[----:B------:R-:W1:Y:S02]  /*2d760*/  LDSM.16.MT88.4 R52, [R178+0xc000] ;  /* 0x00c00000b234783b */ /* 0x000e640000004200 */
[----:B------:R-:W-:Y:S06]  /*2d770*/  FADD.FTZ R0, R69, R0 ;  /* 0x0000000045007221 */ /* 0x000fec0000010000 */
[----:B------:R-:W-:Y:S02]  /*2d780*/  MUFU.EX2 R90, R88 ;  /* 0x00000058005a7308 */ /* 0x000fe40000000800 */
[----:B------:R-:W-:Y:S01]  /*2d790*/  FADD.FTZ R0, R68, R0 ;  /* 0x0000000044007221 */ /* 0x000fe20000010000 */
[C---:B--2---:R-:W-:Y:S07]  /*2d7a0*/  HMMA.16816.F32 R20, R48.reuse, R40, R20 ;  /* 0x000000283014723c */ /* 0x044fee0000001814 */
[----:B------:R-:W-:Y:S01]  /*2d7b0*/  MUFU.EX2 R79, R231 ;  /* 0x000000e7004f7308 */ /* 0x000fe20000000800 */
[----:B------:R-:W-:Y:S01]  /*2d7c0*/  FADD.FTZ R0, R71, R0 ;  /* 0x0000000047007221 */ /* 0x000fe20000010000 */
[C---:B------:R-:W-:Y:S08]  /*2d7d0*/  HMMA.16816.F32 R24, R48.reuse, R42, R24 ;  /* 0x0000002a3018723c */ /* 0x040ff00000001818 */
[----:B------:R-:W-:Y:S03]  /*2d7e0*/  MUFU.EX2 R78, R230 ;  /* 0x000000e6004e7308 */ /* 0x000fe60000000800 */
[----:B------:R-:W-:Y:S01]  /*2d7f0*/  FADD.FTZ R0, R70, R0 ;  /* 0x0000000046007221 */ /* 0x000fe20000010000 */
[C---:B------:R-:W-:Y:S03]  /*2d800*/  HMMA.16816.F32 R28, R48.reuse, R44, R28 ;  /* 0x0000002c301c723c */ /* 0x040fe6000000181c */
[----:B------:R-:W-:Y:S03]  /*2d810*/  F2FP.F16.F32.PACK_AB R41, R38, R39 ;  /* 0x000000272629723e */ /* 0x000fe600000000ff */
[----:B------:R-:W-:Y:S01]  /*2d820*/  HMMA.16816.F32 R32, R48, R46, R32 ;  /* 0x0000002e3020723c */ /* 0x000fe20000001820 */
[----:B------:R-:W2:Y:S01]  /*2d830*/  LDSM.16.MT88.4 R44, [R180+0xc000] ;  /* 0x00c00000b42c783b */ /* 0x000ea20000004200 */
[----:B------:R-:W-:Y:S03]  /*2d840*/  MUFU.EX2 R39, R244 ;  /* 0x000000f400277308 */ /* 0x000fe60000000800 */
[----:B------:R-:W-:Y:S01]  /*2d850*/  F2FP.F16.F32.PACK_AB R43, R2, R37 ;  /* 0x00000025022b723e */ /* 0x000fe200000000ff */
[----:B------:R-:W-:Y:S01]  /*2d860*/  FADD.FTZ R0, R73, R0 ;  /* 0x0000000049007221 */ /* 0x000fe20000010000 */
[----:B------:R-:W-:Y:S05]  /*2d870*/  F2FP.F16.F32.PACK_AB R40, R124, R123 ;  /* 0x0000007b7c28723e */ /* 0x000fea00000000ff */
[----:B------:R-:W3:Y:S01]  /*2d880*/  MUFU.EX2 R38, R227 ;  /* 0x000000e300267308 */ /* 0x000ee20000000800 */
[----:B------:R-:W-:Y:S01]  /*2d890*/  F2FP.F16.F32.PACK_AB R42, R130, R127 ;  /* 0x0000007f822a723e */ /* 0x000fe200000000ff */
[----:B------:R-:W-:Y:S01]  /*2d8a0*/  FADD.FTZ R0, R72, R0 ;  /* 0x0000000048007221 */ /* 0x000fe20000010000 */
[----:B------:R-:W-:Y:S02]  /*2d8b0*/  F2FP.F16.F32.PACK_AB R49, R68, R69 ;  /* 0x000000454431723e */ /* 0x000fe400000000ff */
[----:B------:R-:W-:Y:S01]  /*2d8c0*/  F2FP.F16.F32.PACK_AB R51, R70, R71 ;  /* 0x000000474633723e */ /* 0x000fe200000000ff */
[----:B------:R-:W-:Y:S01]  /*2d8d0*/  FADD.FTZ R0, R75, R0 ;  /* 0x000000004b007221 */ /* 0x000fe20000010000 */
[----:B------:R-:W-:Y:S01]  /*2d8e0*/  LDSM.16.MT88.4 R68, [R181+0xd000] ;  /* 0x00d00000b544783b */ /* 0x000fe20000004200 */
[C---:B-1----:R-:W-:Y:S02]  /*2d8f0*/  HMMA.16816.F32 R4, R40.reuse, R52, R4 ;  /* 0x000000342804723c */ /* 0x042fe40000001804 */
[----:B------:R-:W1:Y:S03]  /*2d900*/  MUFU.EX2 R37, R228 ;  /* 0x000000e400257308 */ /* 0x000e660000000800 */
[----:B------:R-:W-:Y:S01]  /*2d910*/  F2FP.F16.F32.PACK_AB R48, R143, R129 ;  /* 0x000000818f30723e */ /* 0x000fe200000000ff */
[C---:B------:R-:W-:Y:S01]  /*2d920*/  HMMA.16816.F32 R8, R40.reuse, R54, R8 ;  /* 0x000000362808723c */ /* 0x040fe20000001808 */
[----:B------:R-:W4:Y:S05]  /*2d930*/  LDSM.16.MT88.4 R52, [R178+0xc800] ;  /* 0x00c80000b234783b */ /* 0x000f2a0000004200 */
[----:B------:R-:W5:Y:S01]  /*2d940*/  MUFU.EX2 R81, R229 ;  /* 0x000000e500517308 */ /* 0x000f620000000800 */
[----:B------:R-:W-:Y:S01]  /*2d950*/  F2FP.F16.F32.PACK_AB R50, R144, R142 ;  /* 0x0000008e9032723e */ /* 0x000fe200000000ff */
[C---:B------:R-:W-:Y:S08]  /*2d960*/  HMMA.16816.F32 R12, R40.reuse, R56, R12 ;  /* 0x00000038280c723c */ /* 0x040ff0000000180c */
[----:B------:R-:W5:Y:S01]  /*2d970*/  MUFU.EX2 R76, R232 ;  /* 0x000000e8004c7308 */ /* 0x000f620000000800 */
[C---:B------:R-:W-:Y:S01]  /*2d980*/  HMMA.16816.F32 R16, R40.reuse, R58, R16 ;  /* 0x0000003a2810723c */ /* 0x040fe20000001810 */
[----:B------:R-:W1:Y:S02]  /*2d990*/  LDSM.16.MT88.4 R56, [R181+0xc800] ;  /* 0x00c80000b538783b */ /* 0x000e640000004200 */
[----:B------:R-:W-:Y:S03]  /*2d9a0*/  FADD.FTZ R0, R74, R0 ;  /* 0x000000004a007221 */ /* 0x000fe60000010000 */
[C---:B------:R-:W-:Y:S03]  /*2d9b0*/  HMMA.16816.F32 R20, R40.reuse, R60, R20 ;  /* 0x0000003c2814723c */ /* 0x040fe60000001814 */
[----:B------:R-:W-:Y:S02]  /*2d9c0*/  MUFU.EX2 R111, R91 ;  /* 0x0000005b006f7308 */ /* 0x000fe40000000800 */
[----:B------:R-:W-:Y:S01]  /*2d9d0*/  FADD.FTZ R0, R82, R0 ;  /* 0x0000000052007221 */ /* 0x000fe20000010000 */
[C---:B------:R-:W-:Y:S01]  /*2d9e0*/  HMMA.16816.F32 R24, R40.reuse, R62, R24 ;  /* 0x0000003e2818723c */ /* 0x040fe20000001818 */
[----:B------:R-:W5:Y:S06]  /*2d9f0*/  LDSM.16.MT88.4 R60, [R180+0xc800] ;  /* 0x00c80000b43c783b */ /* 0x000f6c0000004200 */
[----:B------:R-:W-:Y:S01]  /*2da00*/  MUFU.EX2 R91, R85 ;  /* 0x00000055005b7308 */ /* 0x000fe20000000800 */
[----:B------:R-:W-:Y:S01]  /*2da10*/  FADD.FTZ R0, R80, R0 ;  /* 0x0000000050007221 */ /* 0x000fe20000010000 */
[C---:B--2---:R-:W-:Y:S08]  /*2da20*/  HMMA.16816.F32 R28, R40.reuse, R44, R28 ;  /* 0x0000002c281c723c */ /* 0x044ff0000000181c */
[----:B------:R-:W-:Y:S01]  /*2da30*/  MUFU.EX2 R110, R94 ;  /* 0x0000005e006e7308 */ /* 0x000fe20000000800 */
[----:B------:R-:W-:Y:S01]  /*2da40*/  HMMA.16816.F32 R32, R40, R46, R32 ;  /* 0x0000002e2820723c */ /* 0x000fe20000001820 */
[----:B------:R-:W2:Y:S02]  /*2da50*/  LDSM.16.MT88.4 R44, [R178+0xd000] ;  /* 0x00d00000b22c783b */ /* 0x000ea40000004200 */
[----:B---3--:R-:W-:Y:S03]  /*2da60*/  FADD.FTZ R0, R38, R0 ;  /* 0x0000000026007221 */ /* 0x008fe60000010000 */
[C---:B----4-:R-:W-:Y:S03]  /*2da70*/  HMMA.16816.F32 R4, R48.reuse, R52, R4 ;  /* 0x000000343004723c */ /* 0x050fe60000001804 */
[----:B------:R-:W-:Y:S02]  /*2da80*/  MUFU.EX2 R94, R84 ;  /* 0x00000054005e7308 */ /* 0x000fe40000000800 */
[----:B------:R-:W-:Y:S01]  /*2da90*/  F2FP.F16.F32.PACK_AB R41, R72, R73 ;  /* 0x000000494829723e */ /* 0x000fe200000000ff */
[C---:B------:R-:W-:Y:S01]  /*2daa0*/  HMMA.16816.F32 R8, R48.reuse, R54, R8 ;  /* 0x000000363008723c */ /* 0x040fe20000001808 */
[----:B------:R-:W3:Y:S06]  /*2dab0*/  LDSM.16.MT88.4 R52, [R179+0xd000] ;  /* 0x00d00000b334783b */ /* 0x000eec0000004200 */
[----:B------:R-:W-:Y:S01]  /*2dac0*/  MUFU.EX2 R84, R100 ;  /* 0x0000006400547308 */ /* 0x000fe20000000800 */
[----:B------:R-:W-:Y:S01]  /*2dad0*/  F2FP.F16.F32.PACK_AB R43, R74, R75 ;  /* 0x0000004b4a2b723e */ /* 0x000fe200000000ff */
[C---:B-1----:R-:W-:Y:S03]  /*2dae0*/  HMMA.16816.F32 R12, R48.reuse, R56, R12 ;  /* 0x00000038300c723c */ /* 0x042fe6000000180c */
[----:B------:R-:W-:Y:S03]  /*2daf0*/  F2FP.F16.F32.PACK_AB R40, R140, R134 ;  /* 0x000000868c28723e */ /* 0x000fe600000000ff */
[C---:B------:R-:W-:Y:S01]  /*2db00*/  HMMA.16816.F32 R16, R48.reuse, R58, R16 ;  /* 0x0000003a3010723c */ /* 0x040fe20000001810 */
[----:B------:R-:W-:Y:S01]  /*2db10*/  LDSM.16.MT88.4 R56, [R178+0xd800] ;  /* 0x00d80000b238783b */ /* 0x000fe20000004200 */
[----:B------:R-:W-:Y:S03]  /*2db20*/  MUFU.EX2 R75, R212 ;  /* 0x000000d4004b7308 */ /* 0x000fe60000000800 */
[----:B------:R-:W-:Y:S01]  /*2db30*/  F2FP.F16.F32.PACK_AB R42, R136, R139 ;  /* 0x0000008b882a723e */ /* 0x000fe200000000ff */
[C---:B------:R-:W-:Y:S06]  /*2db40*/  HMMA.16816.F32 R20, R48.reuse, R64, R20 ;  /* 0x000000403014723c */ /* 0x040fec0000001814 */
[----:B------:R-:W-:Y:S01]  /*2db50*/  MUFU.EX2 R95, R95 ;  /* 0x0000005f005f7308 */ /* 0x000fe20000000800 */
[----:B------:R-:W-:Y:S01]  /*2db60*/  FADD.FTZ R0, R37, R0 ;  /* 0x0000000025007221 */ /* 0x000fe20000010000 */
[C---:B------:R-:W-:Y:S01]  /*2db70*/  HMMA.16816.F32 R24, R48.reuse, R66, R24 ;  /* 0x000000423018723c */ /* 0x040fe20000001818 */
[----:B------:R-:W-:Y:S02]  /*2db80*/  LDSM.16.MT88.4 R64, [R179+0xd800] ;  /* 0x00d80000b340783b */ /* 0x000fe40000004200 */
[----:B------:R-:W-:Y:S03]  /*2db90*/  FADD.FTZ R0, R79, R0 ;  /* 0x000000004f007221 */ /* 0x000fe60000010000 */
[C---:B-----5:R-:W-:Y:S02]  /*2dba0*/  HMMA.16816.F32 R28, R48.reuse, R60, R28 ;  /* 0x0000003c301c723c */ /* 0x060fe4000000181c */
[----:B------:R-:W-:Y:S03]  /*2dbb0*/  MUFU.EX2 R98, R98 ;  /* 0x0000006200627308 */ /* 0x000fe60000000800 */
[----:B------:R-:W-:Y:S01]  /*2dbc0*/  FADD.FTZ R0, R78, R0 ;  /* 0x000000004e007221 */ /* 0x000fe20000010000 */
[----:B------:R-:W-:Y:S01]  /*2dbd0*/  HMMA.16816.F32 R32, R48, R62, R32 ;  /* 0x0000003e3020723c */ /* 0x000fe20000001820 */
[----:B------:R-:W1:Y:S05]  /*2dbe0*/  LDSM.16.MT88.4 R48, [R180+0xd000] ;  /* 0x00d00000b430783b */ /* 0x000e6a0000004200 */
[----:B------:R-:W4:Y:S01]  /*2dbf0*/  MUFU.EX2 R77, R233 ;  /* 0x000000e9004d7308 */ /* 0x000f220000000800 */
[----:B------:R-:W-:Y:S01]  /*2dc00*/  FADD.FTZ R0, R81, R0 ;  /* 0x0000000051007221 */ /* 0x000fe20000010000 */
[C---:B--2---:R-:W-:Y:S01]  /*2dc10*/  HMMA.16816.F32 R4, R40.reuse, R44, R4 ;  /* 0x0000002c2804723c */ /* 0x044fe20000001804 */
[----:B------:R-:W2:Y:S07]  /*2dc20*/  LDSM.16.MT88.4 R60, [R181+0xd800] ;  /* 0x00d80000b53c783b */ /* 0x000eae0000004200 */
        /* <DEDUP_REMOVED lines=9> */
[C---:B---3--:R-:W-:Y:S03]  /*2dcc0*/  HMMA.16816.F32 R20, R40.reuse, R52, R20 ;  /* 0x000000342814723c */ /* 0x048fe60000001814 */
[----:B------:R-:W-:Y:S03]  /*2dcd0*/  F2FP.F16.F32.PACK_AB R46, R115, R119 ;  /* 0x00000077732e723e */ /* 0x000fe600000000ff */
[C---:B------:R-:W-:Y:S01]  /*2dce0*/  HMMA.16816.F32 R24, R40.reuse, R54, R24 ;  /* 0x000000362818723c */ /* 0x040fe20000001818 */
[----:B------:R-:W3:Y:S01]  /*2dcf0*/  LDSM.16.MT88.4 R52, [R180+0xd800] ;  /* 0x00d80000b434783b */ /* 0x000ee20000004200 */
[----:B------:R-:W-:Y:S03]  /*2dd00*/  MUFU.EX2 R37, R246 ;  /* 0x000000f600257308 */ /* 0x000fe60000000800 */
[----:B------:R-:W-:Y:S01]  /*2dd10*/  FADD.FTZ R0, R76, R0 ;  /* 0x000000004c007221 */ /* 0x000fe20000010000 */
[C---:B-1----:R-:W-:Y:S06]  /*2dd20*/  HMMA.16816.F32 R28, R40.reuse, R48, R28 ;  /* 0x00000030281c723c */ /* 0x042fec000000181c */
[----:B------:R-:W-:Y:S01]  /*2dd30*/  MUFU.EX2 R82, R105 ;  /* 0x0000006900527308 */ /* 0x000fe20000000800 */
[----:B----4-:R-:W-:Y:S01]  /*2dd40*/  FADD.FTZ R0, R77, R0 ;  /* 0x000000004d007221 */ /* 0x010fe20000010000 */
[----:B------:R-:W-:Y:S01]  /*2dd50*/  HMMA.16816.F32 R32, R40, R50, R32 ;  /* 0x000000322820723c */ /* 0x000fe20000001820 */
[----:B------:R-:W1:Y:S02]  /*2dd60*/  LDSM.16.MT88.4 R48, [R178+0xe000] ;  /* 0x00e00000b230783b */ /* 0x000e640000004200 */
[----:B-----5:R-:W-:Y:S03]  /*2dd70*/  FADD.FTZ R0, R74, R0 ;  /* 0x000000004a007221 */ /* 0x020fe60000010000 */
[C---:B------:R-:W-:Y:S02]  /*2dd80*/  HMMA.16816.F32 R4, R44.reuse, R56, R4 ;  /* 0x000000382c04723c */ /* 0x040fe40000001804 */
[----:B------:R-:W-:Y:S03]  /*2dd90*/  MUFU.EX2 R80, R108 ;  /* 0x0000006c00507308 */ /* 0x000fe60000000800 */
[----:B------:R-:W-:Y:S01]  /*2dda0*/  F2FP.F16.F32.PACK_AB R41, R78, R79 ;  /* 0x0000004f4e29723e */ /* 0x000fe200000000ff */
[C---:B------:R-:W-:Y:S01]  /*2ddb0*/  HMMA.16816.F32 R8, R44.reuse, R58, R8 ;  /* 0x0000003a2c08723c */ /* 0x040fe20000001808 */
[----:B------:R-:W4:Y:S05]  /*2ddc0*/  LDSM.16.MT88.4 R56, [R181+0xe000] ;  /* 0x00e00000b538783b */ /* 0x000f2a0000004200 */
[----:B------:R-:W-:Y:S01]  /*2ddd0*/  MUFU.EX2 R79, R109 ;  /* 0x0000006d004f7308 */ /* 0x000fe20000000800 */
[----:B------:R-:W-:Y:S01]  /*2dde0*/  F2FP.F16.F32.PACK_AB R43, R76, R81 ;  /* 0x000000514c2b723e */ /* 0x000fe200000000ff */
[C---:B--2---:R-:W-:Y:S03]  /*2ddf0*/  HMMA.16816.F32 R12, R44.reuse, R60, R12 ;  /* 0x0000003c2c0c723c */ /* 0x044fe6000000180c */
[----:B------:R-:W-:Y:S03]  /*2de00*/  F2FP.F16.F32.PACK_AB R40, R110, R111 ;  /* 0x0000006f6e28723e */ /* 0x000fe600000000ff */
[C---:B------:R-:W-:Y:S01]  /*2de10*/  HMMA.16816.F32 R16, R44.reuse, R62, R16 ;  /* 0x0000003e2c10723c */ /* 0x040fe20000001810 */
[----:B------:R-:W2:Y:S01]  /*2de20*/  LDSM.16.MT88.4 R60, [R179+0xe000] ;  /* 0x00e00000b33c783b */ /* 0x000ea20000004200 */
[----:B------:R-:W-:Y:S03]  /*2de30*/  MUFU.EX2 R81, R101 ;  /* 0x0000006500517308 */ /* 0x000fe60000000800 */
[----:B------:R-:W-:Y:S01]  /*2de40*/  F2FP.F16.F32.PACK_AB R42, R98, R95 ;  /* 0x0000005f622a723e */ /* 0x000fe200000000ff */
[C---:B------:R-:W-:Y:S06]  /*2de50*/  HMMA.16816.F32 R20, R44.reuse, R64, R20 ;  /* 0x000000402c14723c */ /* 0x040fec0000001814 */
[----:B------:R-:W-:Y:S01]  /*2de60*/  MUFU.EX2 R78, R112 ;  /* 0x00000070004e7308 */ /* 0x000fe20000000800 */
[C---:B------:R-:W-:Y:S01]  /*2de70*/  HMMA.16816.F32 R24, R44.reuse, R66, R24 ;  /* 0x000000422c18723c */ /* 0x040fe20000001818 */
[----:B------:R-:W5:Y:S05]  /*2de80*/  LDSM.16.MT88.4 R64, [R180+0xe000] ;  /* 0x00e00000b440783b */ /* 0x000f6a0000004200 */
[C---:B---3--:R-:W-:Y:S03]  /*2de90*/  HMMA.16816.F32 R28, R44.reuse, R52, R28 ;  /* 0x000000342c1c723c */ /* 0x048fe6000000181c */
[----:B------:R-:W3:Y:S03]  /*2dea0*/  MUFU.EX2 R73, R236 ;  /* 0x000000ec00497308 */ /* 0x000ee60000000800 */
[----:B------:R-:W-:Y:S01]  /*2deb0*/  HMMA.16816.F32 R32, R44, R54, R32 ;  /* 0x000000362c20723c */ /* 0x000fe20000001820 */
[----:B------:R-:W5:Y:S06]  /*2dec0*/  LDSM.16.MT88.4 R52, [R178+0xe800] ;  /* 0x00e80000b234783b */ /* 0x000f6c0000004200 */
[----:B------:R-:W2:Y:S01]  /*2ded0*/  MUFU.EX2 R2, R238 ;  /* 0x000000ee00027308 */ /* 0x000ea20000000800 */
[C---:B-1----:R-:W-:Y:S05]  /*2dee0*/  HMMA.16816.F32 R4, R40.reuse, R48, R4 ;  /* 0x000000302804723c */ /* 0x042fea0000001804 */
[----:B------:R-:W-:Y:S01]  /*2def0*/  F2FP.F16.F32.PACK_AB R45, R74, R77 ;  /* 0x0000004d4a2d723e */ /* 0x000fe200000000ff */
[C---:B------:R-:W-:Y:S01]  /*2df00*/  HMMA.16816.F32 R8, R40.reuse, R50, R8 ;  /* 0x000000322808723c */ /* 0x040fe20000001808 */
[----:B------:R-:W1:Y:S02]  /*2df10*/  LDSM.16.MT88.4 R48, [R181+0xe800] ;  /* 0x00e80000b530783b */ /* 0x000e640000004200 */
[----:B------:R-:W-:Y:S02]  /*2df20*/  MUFU.EX2 R74, R251 ;  /* 0x000000fb004a7308 */ /* 0x000fe40000000800 */
[----:B---3--:R-:W-:Y:S01]  /*2df30*/  FADD.FTZ R0, R73, R0 ;  /* 0x0000000049007221 */ /* 0x008fe20000010000 */
[C---:B----4-:R-:W-:Y:S07]  /*2df40*/  HMMA.16816.F32 R12, R40.reuse, R56, R12 ;  /* 0x00000038280c723c */ /* 0x050fee000000180c */
[----:B------:R-:W-:Y:S01]  /*2df50*/  MUFU.EX2 R77, R113 ;  /* 0x00000071004d7308 */ /* 0x000fe20000000800 */
[C---:B--2---:R-:W-:Y:S01]  /*2df60*/  F2FP.F16.F32.PACK_AB R47, R2.reuse, R73 ;  /* 0x00000049022f723e */ /* 0x044fe200000000ff */
[C---:B------:R-:W-:Y:S01]  /*2df70*/  HMMA.16816.F32 R16, R40.reuse, R58, R16 ;  /* 0x0000003a2810723c */ /* 0x040fe20000001810 */
[----:B------:R-:W2:Y:S02]  /*2df80*/  LDSM.16.MT88.4 R56, [R179+0xe800] ;  /* 0x00e80000b338783b */ /* 0x000ea40000004200 */
[----:B------:R-:W-:Y:S03]  /*2df90*/  FADD.FTZ R0, R2, R0 ;  /* 0x0000000002007221 */ /* 0x000fe60000010000 */
[C---:B------:R-:W-:Y:S02]  /*2dfa0*/  HMMA.16816.F32 R20, R40.reuse, R60, R20 ;  /* 0x0000003c2814723c */ /* 0x040fe40000001814 */
[----:B------:R-:W-:Y:S03]  /*2dfb0*/  MUFU.EX2 R99, R99 ;  /* 0x0000006300637308 */ /* 0x000fe60000000800 */
[----:B------:R-:W-:Y:S01]  /*2dfc0*/  FADD.FTZ R0, R69, R0 ;  /* 0x0000000045007221 */ /* 0x000fe20000010000 */
[C---:B------:R-:W-:Y:S01]  /*2dfd0*/  HMMA.16816.F32 R24, R40.reuse, R62, R24 ;  /* 0x0000003e2818723c */ /* 0x040fe20000001818 */
[----:B------:R-:W3:Y:S05]  /*2dfe0*/  LDSM.16.MT88.4 R60, [R180+0xe800] ;  /* 0x00e80000b43c783b */ /* 0x000eea0000004200 */
[----:B------:R-:W4:Y:S01]  /*2dff0*/  MUFU.EX2 R102, R102 ;  /* 0x0000006600667308 */ /* 0x000f220000000800 */
[C---:B------:R-:W-:Y:S01]  /*2e000*/  FADD.FTZ R0, R39.reuse, R0 ;  /* 0x0000000027007221 */ /* 0x040fe20000010000 */
[C---:B-----5:R-:W-:Y:S08]  /*2e010*/  HMMA.16816.F32 R28, R40.reuse, R64, R28 ;  /* 0x00000040281c723c */ /* 0x060ff0000000181c */
[----:B------:R-:W-:Y:S01]  /*2e020*/  MUFU.EX2 R103, R103 ;  /* 0x0000006700677308 */ /* 0x000fe20000000800 */
[----:B------:R-:W-:Y:S01]  /*2e030*/  HMMA.16816.F32 R32, R40, R66, R32 ;  /* 0x000000422820723c */ /* 0x000fe20000001820 */
[----:B------:R-:W5:Y:S02]  /*2e040*/  LDSM.16.MT88.4 R64, [R178+0xf000] ;  /* 0x00f00000b240783b */ /* 0x000f640000004200 */
[----:B------:R-:W-:Y:S06]  /*2e050*/  FADD.FTZ R0, R38, R0 ;  /* 0x0000000026007221 */ /* 0x000fec0000010000 */
[----:B------:R-:W1:Y:S02]  /*2e060*/  MUFU.EX2 R106, R106 ;  /* 0x0000006a006a7308 */ /* 0x000e640000000800 */
[----:B----4-:R-:W-:Y:S02]  /*2e070*/  F2FP.F16.F32.PACK_AB R44, R102, R99 ;  /* 0x00000063662c723e */ /* 0x010fe400000000ff */
[----:B------:R-:W-:Y:S01]  /*2e080*/  F2FP.F16.F32.PACK_AB R41, R39, R69 ;  /* 0x000000452729723e */ /* 0x000fe200000000ff */
[C---:B------:R-:W-:Y:S01]  /*2e090*/  FADD.FTZ R2, R37.reuse, R0 ;  /* 0x0000000025027221 */ /* 0x040fe20000010000 */
[----:B------:R-:W-:Y:S01]  /*2e0a0*/  F2FP.F16.F32.PACK_AB R43, R37, R38 ;  /* 0x00000026252b723e */ /* 0x000fe200000000ff */
[----:B------:R-:W-:Y:S01]  /*2e0b0*/  FADD.FTZ R0, R153, R97 ;  /* 0x0000006199007221 */ /* 0x000fe20000010000 */
[----:B------:R-:W-:Y:S02]  /*2e0c0*/  F2FP.F16.F32.PACK_AB R40, R91, R94 ;  /* 0x0000005e5b28723e */ /* 0x000fe400000000ff */
[----:B------:R-:W-:Y:S01]  /*2e0d0*/  MUFU.EX2 R38, R252 ;  /* 0x000000fc00267308 */ /* 0x000fe20000000800 */
[----:B------:R-:W-:Y:S01]  /*2e0e0*/  F2FP.F16.F32.PACK_AB R42, R89, R90 ;  /* 0x0000005a592a723e */ /* 0x000fe200000000ff */
[----:B------:R-:W-:Y:S04]  /*2e0f0*/  FADD.FTZ R0, R154, R0 ;  /* 0x000000009a007221 */ /* 0x000fe80000010000 */
[----:B------:R-:W-:Y:S01]  /*2e100*/  FADD.FTZ R0, R155, R0 ;  /* 0x000000009b007221 */ /* 0x000fe20000010000 */
[----:B-1----:R-:W-:Y:S03]  /*2e110*/  F2FP.F16.F32.PACK_AB R46, R106, R103 ;  /* 0x000000676a2e723e */ /* 0x002fe600000000ff */
[----:B------:R-:W-:Y:S01]  /*2e120*/  MUFU.EX2 R69, R209 ;  /* 0x000000d100457308 */ /* 0x000fe20000000800 */
[----:B------:R-:W-:Y:S04]  /*2e130*/  FADD.FTZ R0, R149, R0 ;  /* 0x0000000095007221 */ /* 0x000fe80000010000 */
[----:B------:R-:W-:Y:S01]  /*2e140*/  FADD.FTZ R37, R150, R0 ;  /* 0x0000000096257221 */ /* 0x000fe20000010000 */
[C---:B------:R-:W-:Y:S04]  /*2e150*/  HMMA.16816.F32 R4, R44.reuse, R52, R4 ;  /* 0x000000342c04723c */ /* 0x040fe80000001804 */
[----:B------:R-:W-:Y:S01]  /*2e160*/  MUFU.EX2 R39, R210 ;  /* 0x000000d200277308 */ /* 0x000fe20000000800 */
[----:B------:R-:W-:Y:S01]  /*2e170*/  FADD.FTZ R37, R151, R37 ;  /* 0x0000002597257221 */ /* 0x000fe20000010000 */
[C---:B------:R-:W-:Y:S01]  /*2e180*/  HMMA.16816.F32 R8, R44.reuse, R54, R8 ;  /* 0x000000362c08723c */ /* 0x040fe20000001808 */
[----:B------:R-:W1:Y:S07]  /*2e190*/  LDSM.16.MT88.4 R52, [R181+0xf000] ;  /* 0x00f00000b534783b */ /* 0x000e6e0000004200 */
[----:B------:R-:W-:Y:S01]  /*2e1a0*/  MUFU.EX2 R73, R213 ;  /* 0x000000d500497308 */ /* 0x000fe20000000800 */
[C---:B------:R-:W-:Y:S06]  /*2e1b0*/  HMMA.16816.F32 R12, R44.reuse, R48, R12 ;  /* 0x000000302c0c723c */ /* 0x040fec000000180c */
[C---:B------:R-:W-:Y:S01]  /*2e1c0*/  HMMA.16816.F32 R16, R44.reuse, R50, R16 ;  /* 0x000000322c10723c */ /* 0x040fe20000001810 */
[----:B------:R-:W4:Y:S02]  /*2e1d0*/  LDSM.16.MT88.4 R48, [R179+0xf000] ;  /* 0x00f00000b330783b */ /* 0x000f240000004200 */
[----:B------:R-:W5:Y:S03]  /*2e1e0*/  MUFU.EX2 R72, R247 ;  /* 0x000000f700487308 */ /* 0x000f660000000800 */
[C---:B--2---:R-:W-:Y:S07]  /*2e1f0*/  HMMA.16816.F32 R20, R44.reuse, R56, R20 ;  /* 0x000000382c14723c */ /* 0x044fee0000001814 */
[----:B------:R-:W2:Y:S01]  /*2e200*/  MUFU.EX2 R71, R248 ;  /* 0x000000f800477308 */ /* 0x000ea20000000800 */
[C---:B------:R-:W-:Y:S01]  /*2e210*/  HMMA.16816.F32 R24, R44.reuse, R58, R24 ;  /* 0x0000003a2c18723c */ /* 0x040fe20000001818 */
[----:B------:R-:W4:Y:S05]  /*2e220*/  LDSM.16.MT88.4 R56, [R180+0xf000] ;  /* 0x00f00000b438783b */ /* 0x000f2a0000004200 */
[C---:B---3--:R-:W-:Y:S03]  /*2e230*/  HMMA.16816.F32 R28, R44.reuse, R60, R28 ;  /* 0x0000003c2c1c723c */ /* 0x048fe6000000181c */
[----:B------:R-:W3:Y:S02]  /*2e240*/  MUFU.EX2 R70, R249 ;  /* 0x000000f900467308 */ /* 0x000ee40000000800 */
[----:B-----5:R-:W-:Y:S01]  /*2e250*/  FADD.FTZ R0, R72, R2 ;  /* 0x0000000248007221 */ /* 0x020fe20000010000 */
[----:B------:R-:W-:Y:S01]  /*2e260*/  HMMA.16816.F32 R32, R44, R62, R32 ;  /* 0x0000003e2c20723c */ /* 0x000fe20000001820 */
[----:B------:R-:W5:Y:S06]  /*2e270*/  LDSM.16.MT88.4 R60, [R178+0xf800] ;  /* 0x00f80000b23c783b */ /* 0x000f6c0000004200 */
[----:B------:R-:W5:Y:S01]  /*2e280*/  MUFU.EX2 R68, R250 ;  /* 0x000000fa00447308 */ /* 0x000f620000000800 */
[C---:B--2---:R-:W-:Y:S01]  /*2e290*/  FADD.FTZ R0, R71.reuse, R0 ;  /* 0x0000000047007221 */ /* 0x044fe20000010000 */
[C---:B------:R-:W-:Y:S05]  /*2e2a0*/  HMMA.16816.F32 R4, R40.reuse, R64, R4 ;  /* 0x000000402804723c */ /* 0x040fea0000001804 */
[----:B------:R-:W-:Y:S01]  /*2e2b0*/  F2FP.F16.F32.PACK_AB R45, R71, R72 ;  /* 0x00000048472d723e */ /* 0x000fe200000000ff */
[C---:B------:R-:W-:Y:S01]  /*2e2c0*/  HMMA.16816.F32 R8, R40.reuse, R66, R8 ;  /* 0x000000422808723c */ /* 0x040fe20000001808 */
[----:B------:R-:W-:Y:S01]  /*2e2d0*/  LDSM.16.MT88.4 R64, [R179+0x10800] ;  /* 0x01080000b340783b */ /* 0x000fe20000004200 */
[----:B------:R-:W-:Y:S03]  /*2e2e0*/  MUFU.EX2 R72, R114 ;  /* 0x0000007200487308 */ /* 0x000fe60000000800 */
[----:B---3--:R-:W-:Y:S01]  /*2e2f0*/  FADD.FTZ R2, R70, R0 ;  /* 0x0000000046027221 */ /* 0x008fe20000010000 */
[C---:B-1----:R-:W-:Y:S06]  /*2e300*/  HMMA.16816.F32 R12, R40.reuse, R52, R12 ;  /* 0x00000034280c723c */ /* 0x042fec000000180c */
[----:B------:R-:W-:Y:S01]  /*2e310*/  MUFU.EX2 R88, R92 ;  /* 0x0000005c00587308 */ /* 0x000fe20000000800 */
[----:B------:R-:W-:Y:S01]  /*2e320*/  FADD.FTZ R0, R152, R37 ;  /* 0x0000002598007221 */ /* 0x000fe20000010000 */
[C---:B------:R-:W-:Y:S01]  /*2e330*/  HMMA.16816.F32 R16, R40.reuse, R54, R16 ;  /* 0x000000362810723c */ /* 0x040fe20000001810 */
[----:B------:R-:W1:Y:S02]  /*2e340*/  LDSM.16.MT88.4 R52, [R181+0xf800] ;  /* 0x00f80000b534783b */ /* 0x000e640000004200 */
[----:B------:R-:W-:Y:S03]  /*2e350*/  FADD.FTZ R0, R145, R0 ;  /* 0x0000000091007221 */ /* 0x000fe60000010000 */
[C---:B----4-:R-:W-:Y:S02]  /*2e360*/  HMMA.16816.F32 R20, R40.reuse, R48, R20 ;  /* 0x000000302814723c */ /* 0x050fe40000001814 */
[----:B------:R-:W2:Y:S01]  /*2e370*/  MUFU.EX2 R87, R93 ;  /* 0x0000005d00577308 */ /* 0x000ea20000000800 */
[----:B------:R-:W-:Y:S02]  /*2e380*/  LDSM.16.MT88.4 R152, [R181+0x11800] ;  /* 0x01180000b598783b */ /* 0x000fe40000004200 */
[----:B------:R-:W-:Y:S01]  /*2e390*/  FADD.FTZ R0, R146, R0 ;  /* 0x0000000092007221 */ /* 0x000fe20000010000 */
[C---:B------:R-:W-:Y:S06]  /*2e3a0*/  HMMA.16816.F32 R24, R40.reuse, R50, R24 ;  /* 0x000000322818723c */ /* 0x040fec0000001818 */
[----:B------:R-:W-:Y:S01]  /*2e3b0*/  MUFU.EX2 R86, R96 ;  /* 0x0000006000567308 */ /* 0x000fe20000000800 */
[----:B------:R-:W3:Y:S01]  /*2e3c0*/  LDSM.16.MT88.4 R48, [R179+0xf800] ;  /* 0x00f80000b330783b */ /* 0x000ee20000004200 */
[C---:B------:R-:W-:Y:S08]  /*2e3d0*/  HMMA.16816.F32 R28, R40.reuse, R56, R28 ;  /* 0x00000038281c723c */ /* 0x040ff0000000181c */
[----:B------:R-:W4:Y:S01]  /*2e3e0*/  MUFU.EX2 R85, R107 ;  /* 0x0000006b00557308 */ /* 0x000f220000000800 */
[----:B------:R-:W-:Y:S01]  /*2e3f0*/  HMMA.16816.F32 R32, R40, R58, R32 ;  /* 0x0000003a2820723c */ /* 0x000fe20000001820 */
[----:B------:R-:W3:Y:S02]  /*2e400*/  LDSM.16.MT88.4 R40, [R180+0xf800] ;  /* 0x00f80000b428783b */ /* 0x000ee40000004200 */
[C---:B-----5:R-:W-:Y:S01]  /*2e410*/  F2FP.F16.F32.PACK_AB R47, R68.reuse, R70 ;  /* 0x00000046442f723e */ /* 0x060fe200000000ff */
[----:B------:R-:W-:Y:S01]  /*2e420*/  FADD.FTZ R0, R147, R0 ;  /* 0x0000000093007221 */ /* 0x000fe20000010000 */
[----:B--2---:R-:W-:Y:S01]  /*2e430*/  F2FP.F16.F32.PACK_AB R44, R87, R88 ;  /* 0x00000058572c723e */ /* 0x004fe200000000ff */
[----:B------:R-:W-:Y:S03]  /*2e440*/  FADD.FTZ R2, R68, R2 ;  /* 0x0000000244027221 */ /* 0x000fe60000010000 */
[----:B------:R-:W2:Y:S01]  /*2e450*/  LDSM.16.MT88.4 R56, [R178+0x10000] ;  /* 0x01000000b238783b */ /* 0x000ea20000004200 */
[----:B------:R-:W5:Y:S01]  /*2e460*/  MUFU.EX2 R70, R214 ;  /* 0x000000d600467308 */ /* 0x000f620000000800 */
[----:B------:R-:W-:Y:S01]  /*2e470*/  FADD.FTZ R0, R148, R0 ;  /* 0x0000000094007221 */ /* 0x000fe20000010000 */
[----:B------:R-:W-:Y:S03]  /*2e480*/  FADD.FTZ R2, R74, R2 ;  /* 0x000000024a027221 */ /* 0x000fe60000010000 */
[----:B------:R-:W-:Y:S01]  /*2e490*/  FADD.FTZ R0, R128, R0 ;  /* 0x0000000080007221 */ /* 0x000fe20000010000 */
[----:B----4-:R-:W-:Y:S04]  /*2e4a0*/  F2FP.F16.F32.PACK_AB R46, R85, R86 ;  /* 0x00000056552e723e */ /* 0x010fe800000000ff */
[----:B------:R-:W-:Y:S01]  /*2e4b0*/  MUFU.EX2 R71, R215 ;  /* 0x000000d700477308 */ /* 0x000fe20000000800 */
[----:B------:R-:W-:Y:S02]  /*2e4c0*/  FADD.FTZ R0, R131, R0 ;  /* 0x0000000083007221 */ /* 0x000fe40000010000 */
[C---:B------:R-:W-:Y:S07]  /*2e4d0*/  HMMA.16816.F32 R4, R44.reuse, R60, R4 ;  /* 0x0000003c2c04723c */ /* 0x040fee0000001804 */
[----:B------:R-:W4:Y:S01]  /*2e4e0*/  MUFU.EX2 R68, R216 ;  /* 0x000000d800447308 */ /* 0x000f220000000800 */
[----:B------:R-:W-:Y:S01]  /*2e4f0*/  FADD.FTZ R0, R137, R0 ;  /* 0x0000000089007221 */ /* 0x000fe20000010000 */
[C---:B------:R-:W-:Y:S01]  /*2e500*/  HMMA.16816.F32 R8, R44.reuse, R62, R8 ;  /* 0x0000003e2c08723c */ /* 0x040fe20000001808 */
[----:B------:R-:W-:Y:S07]  /*2e510*/  LDSM.16.MT88.4 R60, [R179+0x10000] ;  /* 0x01000000b33c783b */ /* 0x000fee0000004200 */
[----:B------:R-:W-:Y:S01]  /*2e520*/  MUFU.EX2 R137, R163 ;  /* 0x000000a300897308 */ /* 0x000fe20000000800 */
[C---:B-1----:R-:W-:Y:S03]  /*2e530*/  HMMA.16816.F32 R12, R44.reuse, R52, R12 ;  /* 0x000000342c0c723c */ /* 0x042fe6000000180c */
[----:B------:R-:W-:Y:S03]  /*2e540*/  FADD.FTZ R0, R141, R0 ;  /* 0x000000008d007221 */ /* 0x000fe60000010000 */
[C---:B------:R-:W-:Y:S01]  /*2e550*/  HMMA.16816.F32 R16, R44.reuse, R54, R16 ;  /* 0x000000362c10723c */ /* 0x040fe20000001810 */
[----:B------:R-:W1:Y:S02]  /*2e560*/  LDSM.16.MT88.4 R52, [R181+0x10000] ;  /* 0x01000000b534783b */ /* 0x000e640000004200 */
[----:B------:R-:W-:Y:S02]  /*2e570*/  MUFU.EX2 R76, R116 ;  /* 0x00000074004c7308 */ /* 0x000fe40000000800 */
[----:B------:R-:W-:Y:S01]  /*2e580*/  FADD.FTZ R37, R123, R0 ;  /* 0x000000007b257221 */ /* 0x000fe20000010000 */
[C---:B---3--:R-:W-:Y:S05]  /*2e590*/  HMMA.16816.F32 R20, R44.reuse, R48, R20 ;  /* 0x000000302c14723c */ /* 0x048fea0000001814 */
[----:B------:R-:W-:Y:S01]  /*2e5a0*/  FADD.FTZ R0, R38, R2 ;  /* 0x0000000226007221 */ /* 0x000fe20000010000 */
[C---:B------:R-:W-:Y:S05]  /*2e5b0*/  HMMA.16816.F32 R24, R44.reuse, R50, R24 ;  /* 0x000000322c18723c */ /* 0x040fea0000001818 */
[----:B------:R-:W-:Y:S01]  /*2e5c0*/  FADD.FTZ R0, R69, R0 ;  /* 0x0000000045007221 */ /* 0x000fe20000010000 */
[C---:B------:R-:W-:Y:S05]  /*2e5d0*/  HMMA.16816.F32 R28, R44.reuse, R40, R28 ;  /* 0x000000282c1c723c */ /* 0x040fea000000181c */
[----:B------:R-:W-:Y:S01]  /*2e5e0*/  FADD.FTZ R37, R124, R37 ;  /* 0x000000257c257221 */ /* 0x000fe20000010000 */
[----:B------:R-:W-:Y:S01]  /*2e5f0*/  HMMA.16816.F32 R32, R44, R42, R32 ;  /* 0x0000002a2c20723c */ /* 0x000fe20000001820 */
[----:B------:R-:W3:Y:S04]  /*2e600*/  LDSM.16.MT88.4 R40, [R180+0x10000] ;  /* 0x01000000b428783b */ /* 0x000ee80000004200 */
[----:B------:R-:W-:Y:S01]  /*2e610*/  F2FP.F16.F32.PACK_AB R49, R38, R74 ;  /* 0x0000004a2631723e */ /* 0x000fe200000000ff */
[----:B------:R-:W-:Y:S01]  /*2e620*/  FADD.FTZ R38, R39, R0 ;  /* 0x0000000027267221 */ /* 0x000fe20000010000 */
[----:B------:R-:W-:Y:S01]  /*2e630*/  FADD.FTZ R0, R127, R37 ;  /* 0x000000257f007221 */ /* 0x000fe20000010000 */
[----:B------:R-:W-:Y:S01]  /*2e640*/  F2FP.F16.F32.PACK_AB R51, R39, R69 ;  /* 0x000000452733723e */ /* 0x000fe200000000ff */
[----:B------:R-:W-:Y:S02]  /*2e650*/  MUFU.EX2 R74, R117 ;  /* 0x00000075004a7308 */ /* 0x000fe40000000800 */
[----:B------:R-:W-:Y:S01]  /*2e660*/  FADD.FTZ R0, R130, R0 ;  /* 0x0000000082007221 */ /* 0x000fe20000010000 */
[----:B------:R-:W-:Y:S02]  /*2e670*/  F2FP.F16.F32.PACK_AB R48, R81, R84 ;  /* 0x000000545130723e */ /* 0x000fe400000000ff */
[----:B------:R-:W-:Y:S01]  /*2e680*/  F2FP.F16.F32.PACK_AB R50, R82, R83 ;  /* 0x000000535232723e */ /* 0x000fe200000000ff */
[----:B------:R-:W-:Y:S01]  /*2e690*/  FADD.FTZ R0, R129, R0 ;  /* 0x0000000081007221 */ /* 0x000fe20000010000 */
[----:B------:R-:W-:Y:S03]  /*2e6a0*/  F2FP.F16.F32.PACK_AB R45, R73, R75 ;  /* 0x0000004b492d723e */ /* 0x000fe600000000ff */
[----:B------:R-:W-:Y:S01]  /*2e6b0*/  MUFU.EX2 R69, R211 ;  /* 0x000000d300457308 */ /* 0x000fe20000000800 */
[----:B-----5:R-:W-:Y:S01]  /*2e6c0*/  F2FP.F16.F32.PACK_AB R47, R70, R72 ;  /* 0x00000048462f723e */ /* 0x020fe200000000ff */
[----:B------:R-:W-:Y:S01]  /*2e6d0*/  FADD.FTZ R0, R143, R0 ;  /* 0x000000008f007221 */ /* 0x000fe20000010000 */
[----:B------:R-:W-:Y:S01]  /*2e6e0*/  F2FP.F16.F32.PACK_AB R44, R79, R80 ;  /* 0x000000504f2c723e */ /* 0x000fe200000000ff */
[C---:B--2---:R-:W-:Y:S06]  /*2e6f0*/  HMMA.16816.F32 R4, R48.reuse, R56, R4 ;  /* 0x000000383004723c */ /* 0x044fec0000001804 */
[----:B------:R-:W2:Y:S01]  /*2e700*/  MUFU.EX2 R39, R159 ;  /* 0x0000009f00277308 */ /* 0x000ea20000000800 */
[----:B------:R-:W-:Y:S01]  /*2e710*/  FADD.FTZ R0, R142, R0 ;  /* 0x000000008e007221 */ /* 0x000fe20000010000 */
[C---:B------:R-:W-:Y:S01]  /*2e720*/  HMMA.16816.F32 R8, R48.reuse, R58, R8 ;  /* 0x0000003a3008723c */ /* 0x040fe20000001808 */
[----:B------:R-:W5:Y:S02]  /*2e730*/  LDSM.16.MT88.4 R56, [R178+0x10800] ;  /* 0x01080000b238783b */ /* 0x000f640000004200 */
[----:B------:R-:W-:Y:S03]  /*2e740*/  FADD.FTZ R0, R144, R0 ;  /* 0x0000000090007221 */ /* 0x000fe60000010000 */
[C---:B-1----:R-:W-:Y:S03]  /*2e750*/  HMMA.16816.F32 R12, R48.reuse, R52, R12 ;  /* 0x00000034300c723c */ /* 0x042fe6000000180c */
[----:B------:R-:W-:Y:S02]  /*2e760*/  LDSM.16.MT88.4 R144, [R179+0x11800] ;  /* 0x01180000b390783b */ /* 0x000fe40000004200 */
[----:B------:R-:W-:Y:S01]  /*2e770*/  FADD.FTZ R0, R134, R0 ;  /* 0x0000000086007221 */ /* 0x000fe20000010000 */
[C---:B------:R-:W-:Y:S05]  /*2e780*/  HMMA.16816.F32 R16, R48.reuse, R54, R16 ;  /* 0x000000363010723c */ /* 0x040fea0000001810 */
[----:B------:R-:W-:Y:S01]  /*2e790*/  FADD.FTZ R2, R140, R0 ;  /* 0x000000008c027221 */ /* 0x000fe20000010000 */
[C---:B------:R-:W-:Y:S01]  /*2e7a0*/  HMMA.16816.F32 R20, R48.reuse, R60, R20 ;  /* 0x0000003c3014723c */ /* 0x040fe20000001814 */
[----:B------:R-:W1:Y:S04]  /*2e7b0*/  LDSM.16.MT88.4 R52, [R181+0x10800] ;  /* 0x01080000b534783b */ /* 0x000e680000004200 */
[----:B------:R-:W-:Y:S01]  /*2e7c0*/  FADD.FTZ R0, R75, R38 ;  /* 0x000000264b007221 */ /* 0x000fe20000010000 */
[C---:B------:R-:W-:Y:S01]  /*2e7d0*/  HMMA.16816.F32 R24, R48.reuse, R62, R24 ;  /* 0x0000003e3018723c */ /* 0x040fe20000001818 */
[----:B------:R4:W-:Y:S02]  /*2e7e0*/  MUFU.EX2 R38, R162 ;  /* 0x000000a200267308 */ /* 0x0009e40000000800 */
[----:B------:R-:W2:Y:S02]  /*2e7f0*/  LDSM.16.MT88.4 R60, [R180+0x10800] ;  /* 0x01080000b43c783b */ /* 0x000ea40000004200 */
[----:B------:R-:W-:Y:S01]  /*2e800*/  FADD.FTZ R2, R139, R2 ;  /* 0x000000028b027221 */ /* 0x000fe20000010000 */
[C---:B---3--:R-:W-:Y:S05]  /*2e810*/  HMMA.16816.F32 R28, R48.reuse, R40, R28 ;  /* 0x00000028301c723c */ /* 0x048fea000000181c */
[----:B------:R-:W-:Y:S01]  /*2e820*/  MUFU.EX2 R139, R167 ;  /* 0x000000a7008b7308 */ /* 0x000fe20000000800 */
[----:B------:R-:W-:Y:S01]  /*2e830*/  FADD.FTZ R0, R73, R0 ;  /* 0x0000000049007221 */ /* 0x000fe20000010000 */
[----:B------:R-:W-:Y:S01]  /*2e840*/  HMMA.16816.F32 R32, R48, R42, R32 ;  /* 0x0000002a3020723c */ /* 0x000fe20000001820 */
[----:B------:R-:W3:Y:S03]  /*2e850*/  LDSM.16.MT88.4 R48, [R178+0x11000] ;  /* 0x01100000b230783b */ /* 0x000ee60000004200 */
[----:B------:R-:W-:Y:S01]  /*2e860*/  FADD.FTZ R2, R136, R2 ;  /* 0x0000000288027221 */ /* 0x000fe20000010000 */
[----:B------:R-:W-:Y:S01]  /*2e870*/  FADD.FTZ R0, R72, R0 ;  /* 0x0000000048007221 */ /* 0x000fe20000010000 */
[----:B------:R-:W-:Y:S02]  /*2e880*/  F2FP.F16.F32.PACK_AB R46, R77, R78 ;  /* 0x0000004e4d2e723e */ /* 0x000fe400000000ff */
[----:B------:R-:W-:Y:S01]  /*2e890*/  MUFU.EX2 R73, R120 ;  /* 0x0000007800497308 */ /* 0x000fe20000000800 */
[----:B----4-:R-:W-:Y:S02]  /*2e8a0*/  LDSM.16.MT88.4 R160, [R178+0x11800] ;  /* 0x01180000b2a0783b */ /* 0x010fe40000004200 */
[----:B------:R-:W-:Y:S01]  /*2e8b0*/  FADD.FTZ R2, R122, R2 ;  /* 0x000000027a027221 */ /* 0x000fe20000010000 */
[----:B------:R-:W-:Y:S01]  /*2e8c0*/  FADD.FTZ R37, R70, R0 ;  /* 0x0000000046257221 */ /* 0x000fe20000010000 */
[----:B------:R-:W-:Y:S01]  /*2e8d0*/  F2FP.F16.F32.PACK_AB R41, R68, R71 ;  /* 0x000000474429723e */ /* 0x000fe200000000ff */
[C---:B-----5:R-:W-:Y:S04]  /*2e8e0*/  HMMA.16816.F32 R4, R44.reuse, R56, R4 ;  /* 0x000000382c04723c */ /* 0x060fe80000001804 */
[----:B------:R-:W4:Y:S01]  /*2e8f0*/  MUFU.EX2 R72, R121 ;  /* 0x0000007900487308 */ /* 0x000f220000000800 */
[----:B------:R-:W-:Y:S01]  /*2e900*/  FADD.FTZ R0, R118, R2 ;  /* 0x0000000276007221 */ /* 0x000fe20000010000 */
[C---:B------:R-:W-:Y:S01]  /*2e910*/  HMMA.16816.F32 R8, R44.reuse, R58, R8 ;  /* 0x0000003a2c08723c */ /* 0x040fe20000001808 */
[----:B------:R-:W-:Y:S07]  /*2e920*/  LDSM.16.MT88.4 R56, [R179+0x11000] ;  /* 0x01100000b338783b */ /* 0x000fee0000004200 */
[----:B------:R-:W5:Y:S03]  /*2e930*/  MUFU.EX2 R70, R158 ;  /* 0x0000009e00467308 */ /* 0x000f660000000800 */
[----:B------:R-:W-:Y:S01]  /*2e940*/  FADD.FTZ R0, R119, R0 ;  /* 0x0000000077007221 */ /* 0x000fe20000010000 */
[C---:B-1----:R-:W-:Y:S03]  /*2e950*/  HMMA.16816.F32 R12, R44.reuse, R52, R12 ;  /* 0x000000342c0c723c */ /* 0x042fe6000000180c */
[----:B------:R-:W-:Y:S03]  /*2e960*/  FADD.FTZ R0, R115, R0 ;  /* 0x0000000073007221 */ /* 0x000fe60000010000 */
[C---:B------:R-:W-:Y:S01]  /*2e970*/  HMMA.16816.F32 R16, R44.reuse, R54, R16 ;  /* 0x000000362c10723c */ /* 0x040fe20000001810 */
[----:B------:R-:W1:Y:S04]  /*2e980*/  LDSM.16.MT88.4 R52, [R181+0x11000] ;  /* 0x01100000b534783b */ /* 0x000e680000004200 */
[----:B------:R-:W-:Y:S01]  /*2e990*/  FADD.FTZ R0, R111, R0 ;  /* 0x000000006f007221 */ /* 0x000fe20000010000 */
[C---:B------:R-:W-:Y:S05]  /*2e9a0*/  HMMA.16816.F32 R20, R44.reuse, R64, R20 ;  /* 0x000000402c14723c */ /* 0x040fea0000001814 */
[----:B------:R-:W-:Y:S01]  /*2e9b0*/  FADD.FTZ R0, R110, R0 ;  /* 0x000000006e007221 */ /* 0x000fe20000010000 */
[C---:B------:R-:W-:Y:S05]  /*2e9c0*/  HMMA.16816.F32 R24, R44.reuse, R66, R24 ;  /* 0x000000422c18723c */ /* 0x040fea0000001818 */
[----:B------:R-:W-:Y:S01]  /*2e9d0*/  FADD.FTZ R0, R95, R0 ;  /* 0x000000005f007221 */ /* 0x000fe20000010000 */
[C---:B--2---:R-:W-:Y:S01]  /*2e9e0*/  HMMA.16816.F32 R28, R44.reuse, R60, R28 ;  /* 0x0000003c2c1c723c */ /* 0x044fe2000000181c */
[----:B------:R-:W-:Y:S04]  /*2e9f0*/  MUFU.EX2 R60, R126 ;  /* 0x0000007e003c7308 */ /* 0x000fe80000000800 */
[----:B------:R-:W-:Y:S01]  /*2ea00*/  FADD.FTZ R0, R98, R0 ;  /* 0x0000000062007221 */ /* 0x000fe20000010000 */
[----:B------:R-:W-:Y:S01]  /*2ea10*/  HMMA.16816.F32 R32, R44, R62, R32 ;  /* 0x0000003e2c20723c */ /* 0x000fe20000001820 */
[----:B------:R-:W2:Y:S04]  /*2ea20*/  LDSM.16.MT88.4 R44, [R180+0x11000] ;  /* 0x01100000b42c783b */ /* 0x000ea80000004200 */
[----:B------:R-:W-:Y:S01]  /*2ea30*/  FADD.FTZ R0, R99, R0 ;  /* 0x0000000063007221 */ /* 0x000fe20000010000 */
[----:B------:R-:W-:Y:S01]  /*2ea40*/  FADD.FTZ R2, R71, R37 ;  /* 0x0000002547027221 */ /* 0x000fe20000010000 */
[----:B------:R-:W-:Y:S04]  /*2ea50*/  F2FP.F16.F32.PACK_AB R43, R39, R69 ;  /* 0x00000045272b723e */ /* 0x000fe800000000ff */
[----:B------:R-:W-:Y:S01]  /*2ea60*/  FADD.FTZ R37, R102, R0 ;  /* 0x0000000066257221 */ /* 0x000fe20000010000 */
[----:B------:R-:W-:Y:S01]  /*2ea70*/  FADD.FTZ R0, R68, R2 ;  /* 0x0000000244007221 */ /* 0x000fe20000010000 */
[----:B------:R-:W-:Y:S02]  /*2ea80*/  F2FP.F16.F32.PACK_AB R40, R74, R76 ;  /* 0x0000004c4a28723e */ /* 0x000fe400000000ff */
[----:B------:R-:W-:Y:S01]  /*2ea90*/  FADD.FTZ R2, R103, R37 ;  /* 0x0000002567027221 */ /* 0x000fe20000010000 */
[----:B------:R-:W-:Y:S01]  /*2eaa0*/  FADD.FTZ R0, R69, R0 ;  /* 0x0000000045007221 */ /* 0x000fe20000010000 */
[----:B----4-:R-:W-:Y:S02]  /*2eab0*/  F2FP.F16.F32.PACK_AB R42, R72, R73 ;  /* 0x00000049482a723e */ /* 0x010fe400000000ff */
[----:B------:R-:W-:Y:S01]  /*2eac0*/  FADD.FTZ R2, R106, R2 ;  /* 0x000000026a027221 */ /* 0x000fe20000010000 */
[----:B------:R-:W-:Y:S01]  /*2ead0*/  FADD.FTZ R37, R39, R0 ;  /* 0x0000000027257221 */ /* 0x000fe20000010000 */
[----:B------:R-:W-:Y:S01]  /*2eae0*/  MOV R211, R166 ;  /* 0x000000a600d37202 */ /* 0x000fe20000000f00 */
[----:B------:R-:W-:Y:S01]  /*2eaf0*/  MUFU.EX2 R39, R138 ;  /* 0x0000008a00277308 */ /* 0x000fe20000000800 */
[----:B------:R-:W-:Y:S01]  /*2eb00*/  FADD.FTZ R0, R94, R2 ;  /* 0x000000025e007221 */ /* 0x000fe20000010000 */
[C---:B---3--:R-:W-:Y:S05]  /*2eb10*/  HMMA.16816.F32 R4, R40.reuse, R48, R4 ;  /* 0x000000302804723c */ /* 0x048fea0000001804 */
[----:B------:R-:W-:Y:S01]  /*2eb20*/  FADD.FTZ R0, R91, R0 ;  /* 0x000000005b007221 */ /* 0x000fe20000010000 */
[C---:B------:R-:W-:Y:S01]  /*2eb30*/  HMMA.16816.F32 R8, R40.reuse, R50, R8 ;  /* 0x000000322808723c */ /* 0x040fe20000001808 */
[----:B------:R-:W3:Y:S02]  /*2eb40*/  LDSM.16.MT88.4 R48, [R180+0x11800] ;  /* 0x01180000b430783b */ /* 0x000ee40000004200 */
[----:B------:R-:W-:Y:S02]  /*2eb50*/  ISETP.GT.AND P0, PT, R211, 0x1, PT ;  /* 0x00000001d300780c */ /* 0x000fe40003f04270 */
[----:B------:R-:W-:Y:S01]  /*2eb60*/  FADD.FTZ R0, R90, R0 ;  /* 0x000000005a007221 */ /* 0x000fe20000010000 */
[C---:B-1----:R-:W-:Y:S01]  /*2eb70*/  HMMA.16816.F32 R12, R40.reuse, R52, R12 ;  /* 0x00000034280c723c */ /* 0x042fe2000000180c */
[----:B------:R-:W1:Y:S04]  /*2eb80*/  MUFU.EX2 R53, R125 ;  /* 0x0000007d00357308 */ /* 0x000e680000000800 */
[----:B------:R-:W-:Y:S01]  /*2eb90*/  FADD.FTZ R0, R89, R0 ;  /* 0x0000000059007221 */ /* 0x000fe20000010000 */
[C---:B------:R-:W-:Y:S05]  /*2eba0*/  HMMA.16816.F32 R16, R40.reuse, R54, R16 ;  /* 0x000000362810723c */ /* 0x040fea0000001810 */
[----:B------:R-:W4:Y:S01]  /*2ebb0*/  MUFU.EX2 R52, R135 ;  /* 0x0000008700347308 */ /* 0x000f220000000800 */
[----:B------:R-:W-:Y:S01]  /*2ebc0*/  FADD.FTZ R0, R88, R0 ;  /* 0x0000000058007221 */ /* 0x000fe20000010000 */
[C---:B------:R-:W-:Y:S04]  /*2ebd0*/  HMMA.16816.F32 R20, R40.reuse, R56, R20 ;  /* 0x000000382814723c */ /* 0x040fe80000001814 */
[----:B------:R-:W-:Y:S02]  /*2ebe0*/  FADD.FTZ R0, R87, R0 ;  /* 0x0000000057007221 */ /* 0x000fe40000010000 */
[C---:B------:R-:W-:Y:S05]  /*2ebf0*/  HMMA.16816.F32 R24, R40.reuse, R58, R24 ;  /* 0x0000003a2818723c */ /* 0x040fea0000001818 */
[----:B------:R-:W-:Y:S01]  /*2ec00*/  FADD.FTZ R0, R86, R0 ;  /* 0x0000000056007221 */ /* 0x000fe20000010000 */
[C---:B--2---:R-:W-:Y:S05]  /*2ec10*/  HMMA.16816.F32 R28, R40.reuse, R44, R28 ;  /* 0x0000002c281c723c */ /* 0x044fea000000181c */
[----:B------:R-:W-:Y:S01]  /*2ec20*/  FADD.FTZ R2, R85, R0 ;  /* 0x0000000055027221 */ /* 0x000fe20000010000 */
[----:B------:R-:W-:Y:S05]  /*2ec30*/  HMMA.16816.F32 R32, R40, R46, R32 ;  /* 0x0000002e2820723c */ /* 0x000fea0000001820 */
[----:B-----5:R-:W-:Y:S01]  /*2ec40*/  FADD.FTZ R0, R70, R37 ;  /* 0x0000002546007221 */ /* 0x020fe20000010000 */
[----:B------:R-:W-:Y:S01]  /*2ec50*/  FADD.FTZ R2, R84, R2 ;  /* 0x0000000254027221 */ /* 0x000fe20000010000 */
[----:B-1----:R-:W-:Y:S04]  /*2ec60*/  F2FP.F16.F32.PACK_AB R136, R53, R60 ;  /* 0x0000003c3588723e */ /* 0x002fe800000000ff */
[----:B------:R-:W-:Y:S01]  /*2ec70*/  FADD.FTZ R0, R137, R0 ;  /* 0x0000000089007221 */ /* 0x000fe20000010000 */
[----:B------:R-:W-:Y:S01]  /*2ec80*/  FADD.FTZ R2, R81, R2 ;  /* 0x0000000251027221 */ /* 0x000fe20000010000 */
[----:B------:R-:W-:Y:S02]  /*2ec90*/  F2FP.F16.F32.PACK_AB R137, R137, R70 ;  /* 0x000000468989723e */ /* 0x000fe400000000ff */
[----:B------:R-:W-:Y:S01]  /*2eca0*/  FADD.FTZ R0, R38, R0 ;  /* 0x0000000026007221 */ /* 0x000fe20000010000 */
[----:B------:R-:W-:Y:S01]  /*2ecb0*/  FADD.FTZ R2, R83, R2 ;  /* 0x0000000253027221 */ /* 0x000fe20000010000 */
[----:B----4-:R-:W-:Y:S02]  /*2ecc0*/  F2FP.F16.F32.PACK_AB R138, R39, R52 ;  /* 0x00000034278a723e */ /* 0x010fe400000000ff */
[C---:B------:R-:W-:Y:S01]  /*2ecd0*/  FADD.FTZ R0, R139.reuse, R0 ;  /* 0x000000008b007221 */ /* 0x040fe20000010000 */
[----:B------:R-:W-:Y:S02]  /*2ece0*/  F2FP.F16.F32.PACK_AB R139, R139, R38 ;  /* 0x000000268b8b723e */ /* 0x000fe400000000ff */
[-C--:B------:R-:W-:Y:S02]  /*2ecf0*/  MOV R37, R3.reuse ;  /* 0x0000000300257202 */ /* 0x080fe40000000f00 */
[----:B------:R1:W-:Y:S01]  /*2ed00*/  STL [R1+0x8], R0 ;  /* 0x0000080001007387 */ /* 0x0003e20000100800 */
[----:B------:R-:W-:Y:S02]  /*2ed10*/  MOV R134, R3 ;  /* 0x0000000300867202 */ /* 0x000fe40000000f00 */
[C---:B------:R-:W-:Y:S05]  /*2ed20*/  HMMA.16816.F32 R164, R136.reuse, R160, R4 ;  /* 0x000000a088a4723c */ /* 0x040fea0000001804 */
[----:B------:R-:W-:Y:S01]  /*2ed30*/  MOV R135, R36 ;  /* 0x0000002400877202 */ /* 0x000fe20000000f00 */
[C---:B------:R-:W-:Y:S06]  /*2ed40*/  HMMA.16816.F32 R160, R136.reuse, R162, R8 ;  /* 0x000000a288a0723c */ /* 0x040fec0000001808 */
[C---:B------:R-:W-:Y:S06]  /*2ed50*/  HMMA.16816.F32 R156, R136.reuse, R152, R12 ;  /* 0x00000098889c723c */ /* 0x040fec000000180c */
[C---:B------:R-:W-:Y:S05]  /*2ed60*/  HMMA.16816.F32 R152, R136.reuse, R154, R16 ;  /* 0x0000009a8898723c */ /* 0x040fea0000001810 */
[----:B-1----:R-:W-:Y:S01]  /*2ed70*/  FADD.FTZ R0, R82, R2 ;  /* 0x0000000252007221 */ /* 0x002fe20000010000 */
[C---:B------:R-:W-:Y:S05]  /*2ed80*/  HMMA.16816.F32 R148, R136.reuse, R144, R20 ;  /* 0x000000908894723c */ /* 0x040fea0000001814 */
[----:B------:R-:W-:Y:S01]  /*2ed90*/  FADD.FTZ R0, R80, R0 ;  /* 0x0000000050007221 */ /* 0x000fe20000010000 */
[C---:B------:R-:W-:Y:S05]  /*2eda0*/  HMMA.16816.F32 R144, R136.reuse, R146, R24 ;  /* 0x000000928890723c */ /* 0x040fea0000001818 */
[----:B------:R-:W-:Y:S01]  /*2edb0*/  FADD.FTZ R0, R79, R0 ;  /* 0x000000004f007221 */ /* 0x000fe20000010000 */
[C---:B---3--:R-:W-:Y:S05]  /*2edc0*/  HMMA.16816.F32 R140, R136.reuse, R48, R28 ;  /* 0x00000030888c723c */ /* 0x048fea000000181c */
        /* <DEDUP_REMOVED lines=11> */
[----:B------:R-:W-:Y:S02]  /*2ee80*/  FADD.FTZ R2, R39, R2 ;  /* 0x0000000227027221 */ /* 0x000fe40000010000 */
[----:B------:R1:W-:Y:S04]  /*2ee90*/  STL [R1+0x4], R0 ;  /* 0x0000040001007387 */ /* 0x0003e80000100800 */
[----:B------:R1:W-:Y:S01]  /*2eea0*/  STL [R1+0xc], R2 ;  /* 0x00000c0201007387 */ /* 0x0003e20000100800 */
[----:B------:R-:W-:Y:S05]  /*2eeb0*/  @P0 BRA `(.L_x_1465) ;  /* 0xffffff8800a80947 */ /* 0x000fea000383ffff */
.L_x_1456:
[----:B------:R2:W5:Y:S04]  /*2eec0*/  LDL R8, [R1+0xc] ;  /* 0x00000c0001087983 */ /* 0x0005680000100800 */
[----:B------:R2:W5:Y:S01]  /*2eed0*/  LDL R7, [R1+0x8] ;  /* 0x0000080001077983 */ /* 0x0005620000100800 */
[----:B------:R-:W3:Y:S08]  /*2eee0*/  LDC.64 R38, c[0x0][0x208] ;  /* 0x00008200ff267b82 */ /* 0x000ef00000000a00 */
[----:B------:R-:W4:Y:S01]  /*2eef0*/  LDC.64 R40, c[0x0][0x198] ;  /* 0x00006600ff287b82 */ /* 0x000f220000000a00 */
[----:B---3--:R-:W-:-:S02]  /*2ef00*/  R2UR UR4, R38 ;  /* 0x00000000260472ca */ /* 0x008fc400000e0000 */
[----:B------:R-:W-:-:S13]  /*2ef10*/  R2UR UR5, R39 ;  /* 0x00000000270572ca */ /* 0x000fda00000e0000 */
[----:B----4-:R2:W5:Y:S01]  /*2ef20*/  LD.E R21, desc[UR4][R40.64+0xd8] ;  /* 0x0000d80428157980 */ /* 0x010562000c101900 */
[----:B------:R-:W-:-:S03]  /*2ef30*/  UMOV UR4, 0xffffffff ;  /* 0xffffffff00047882 */ /* 0x000fc60000000000 */
[----:B------:R-:W-:Y:S05]  /*2ef40*/  BRA.DIV UR4, `(.L_x_1466) ;  /* 0x0000001204dc7947 */ /* 0x000fea000b800000 */
[----:B-----5:R-:W3:Y:S04]  /*2ef50*/  SHFL.BFLY PT, R5, R8, 0x2, 0x1f ;  /* 0x0c401f0008057f89 */ /* 0x020ee800000e0000 */
[----:B-1----:R-:W1:Y:S01]  /*2ef60*/  SHFL.BFLY PT, R2, R7, 0x2, 0x1f ;  /* 0x0c401f0007027f89 */ /* 0x002e6200000e0000 */
[----:B---3--:R-:W-:Y:S01]  /*2ef70*/  FADD.FTZ R5, R5, R8 ;  /* 0x0000000805057221 */ /* 0x008fe20000010000 */
[----:B-1----:R-:W-:-:S04]  /*2ef80*/  FADD.FTZ R2, R2, R7 ;  /* 0x0000000702027221 */ /* 0x002fc80000010000 */
[----:B------:R-:W1:Y:S04]  /*2ef90*/  SHFL.BFLY PT, R6, R5, 0x1, 0x1f ;  /* 0x0c201f0005067f89 */ /* 0x000e6800000e0000 */
[----:B------:R3:W4:Y:S01]  /*2efa0*/  SHFL.BFLY PT, R3, R2, 0x1, 0x1f ;  /* 0x0c201f0002037f89 */ /* 0x00072200000e0000 */
[----:B-1----:R-:W-:-:S07]  /*2efb0*/  FADD.FTZ R17, R5, R6 ;  /* 0x0000000605117221 */ /* 0x002fce0000010000 */
.L_x_1482:
[----:B------:R-:W2:Y:S01]  /*2efc0*/  LDL R24, [R1+0x154] ;  /* 0x0001540001187983 */ /* 0x000ea20000100800 */
[----:B------:R-:W-:Y:S01]  /*2efd0*/  FSETP.NE.FTZ.AND P4, PT, R17, RZ, PT ;  /* 0x000000ff1100720b */ /* 0x000fe20003f95000 */
[----:B------:R-:W-:Y:S02]  /*2efe0*/  IMAD.MOV.U32 R0, RZ, RZ, 0x3f800000 ;  /* 0x3f800000ff007424 */ /* 0x000fe400078e00ff */
[----:B----4-:R-:W-:Y:S01]  /*2eff0*/  FADD.FTZ R16, R2, R3 ;  /* 0x0000000302107221 */ /* 0x010fe20000010000 */
[----:B------:R-:W1:Y:S01]  /*2f000*/  S2R R22, SR_TID.X ;  /* 0x0000000000167919 */ /* 0x000e620000002100 */
[----:B---3--:R-:W-:Y:S01]  /*2f010*/  MOV R2, 0x3f800000 ;  /* 0x3f80000000027802 */ /* 0x008fe20000000f00 */
[----:B------:R-:W3:Y:S01]  /*2f020*/  S2UR UR4, SR_CgaCtaId ;  /* 0x00000000000479c3 */ /* 0x000ee20000008800 */
        /* <DEDUP_REMOVED lines=8> */
[----:B---3--:R-:W-:Y:S01]  /*2f0b0*/  ULEA UR4, UR4, UR5, 0x18 ;  /* 0x0000000504047291 */ /* 0x008fe2000f8ec03f */
        /* <DEDUP_REMOVED lines=80> */
[----:B---3--:R-:W-:Y:S01]  /*2f5c0*/  IMAD.IADD R0, R5, 0x1, R2 ;  /* 0x0000000105007824 */ /* 0x008fe200078e0202 */
        /* <DEDUP_REMOVED lines=15> */
[----:B---3--:R-:W3:Y:S04]  /*2f6c0*/  LD.E.U8 R0, desc[UR4][R40.64+0x1c8] ;  /* 0x0001c80428007980 */ /* 0x008ee8000c101100 */
[----:B------:R-:W3:Y:S01]  /*2f6d0*/  LD.E.64 R4, desc[UR10][R40.64+0x88] ;  /* 0x0000880a28047980 */ /* 0x000ee2000c101b00 */
[----:B--2---:R-:W-:Y:S01]  /*2f6e0*/  ISETP.NE.AND P0, PT, R24, -0x1, PT ;  /* 0xffffffff1800780c */ /* 0x004fe20003f05270 */
[----:B------:R-:W2:Y:S01]  /*2f6f0*/  S2R R23, SR_CTAID.Y ;  /* 0x0000000000177919 */ /* 0x000ea20000002600 */
[----:B----4-:R-:W4:Y:S01]  /*2f700*/  @P4 MUFU.LG2 R9, R17 ;  /* 0x0000001100094308 */ /* 0x010f220000000c00 */
[----:B------:R-:W3:Y:S01]  /*2f710*/  S2R R42, SR_CTAID.Z ;  /* 0x00000000002a7919 */ /* 0x000ee20000002700 */
[----:B------:R-:W-:Y:S01]  /*2f720*/  BSSY B0, `(.L_x_1467) ;  /* 0x000002b000007945 */ /* 0x000fe20003800000 */
[----:B------:R-:W-:Y:S01]  /*2f730*/  MOV R11, 0x7f800000 ;  /* 0x7f800000000b7802 */ /* 0x000fe20000000f00 */
[----:B------:R2:W5:Y:S07]  /*2f740*/  LD.E.64 R14, desc[UR4][R40.64+0x90] ;  /* 0x00009004280e7980 */ /* 0x00056e000c101b00 */
[----:B------:R-:W-:-:S02]  /*2f750*/  @!P0 R2UR UR8, R38 ;  /* 0x00000000260882ca */ /* 0x000fc400000e0000 */
[----:B------:R-:W-:-:S13]  /*2f760*/  @!P0 R2UR UR9, R39 ;  /* 0x00000000270982ca */ /* 0x000fda00000e0000 */
[----:B-1----:R-:W3:Y:S01]  /*2f770*/  @!P0 LD.E.64 R2, desc[UR8][R40.64+0x80] ;  /* 0x0000800828028980 */ /* 0x002ee2000c101b00 */
[----:B------:R-:W1:Y:S01]  /*2f780*/  @P3 MUFU.LG2 R8, R16 ;  /* 0x0000001000083308 */ /* 0x000e620000000c00 */
[----:B--2---:R-:W-:Y:S01]  /*2f790*/  @!P0 SHF.R.S32.HI R10, RZ, 0x1f, R23 ;  /* 0x0000001fff0a8819 */ /* 0x004fe20000011417 */
[----:B----4-:R-:W-:-:S04]  /*2f7a0*/  @P4 FMUL.FTZ R9, R9, 0.69314718246459960938 ;  /* 0x3f31721809094820 */ /* 0x010fc80000410000 */
[----:B------:R-:W-:Y:S01]  /*2f7b0*/  @P4 FFMA.FTZ R11, R21, R36, R9 ;  /* 0x00000024150b4223 */ /* 0x000fe20000010009 */
[----:B-1----:R-:W-:Y:S01]  /*2f7c0*/  @P3 FMUL.FTZ R8, R8, 0.69314718246459960938 ;  /* 0x3f31721808083820 */ /* 0x002fe20000410000 */
[----:B------:R-:W-:-:S03]  /*2f7d0*/  IMAD.MOV.U32 R16, RZ, RZ, 0x7f800000 ;  /* 0x7f800000ff107424 */ /* 0x000fc600078e00ff */
[----:B------:R-:W-:Y:S01]  /*2f7e0*/  @P3 FFMA.FTZ R16, R21, R37, R8 ;  /* 0x0000002515103223 */ /* 0x000fe20000010008 */
[----:B---3--:R-:W-:Y:S01]  /*2f7f0*/  ISETP.NE.AND P1, PT, R0, RZ, PT ;  /* 0x000000ff0000720c */ /* 0x008fe20003f25270 */
        /* <DEDUP_REMOVED lines=21> */
.L_x_1468:
        /* <DEDUP_REMOVED lines=8> */
.L_x_1469:
[----:B------:R-:W-:Y:S05]  /*2f9d0*/  BSYNC B0 ;  /* 0x0000000000007941 */ /* 0x000fea0003800000 */
.L_x_1467:
        /* <DEDUP_REMOVED lines=23> */
[----:B------:R-:W3:Y:S01]  /*2fb50*/  S2R R43, SR_CTAID.X ;  /* 0x00000000002b7919 */ /* 0x000ee20000002500 */
[----:B------:R2:W4:Y:S04]  /*2fb60*/  LDS.128 R20, [R189] ;  /* 0x00000000bd147984 */ /* 0x0005280000000c00 */
[----:B-1----:R2:W1:Y:S04]  /*2fb70*/  LDS.128 R24, [R189+0x800] ;  /* 0x00080000bd187984 */ /* 0x0024680000000c00 */
[----:B------:R2:W1:Y:S04]  /*2fb80*/  LDS.128 R28, [R189+0x1000] ;  /* 0x00100000bd1c7984 */ /* 0x0004680000000c00 */
[----:B------:R2:W1:Y:S01]  /*2fb90*/  LDS.128 R32, [R189+0x1800] ;  /* 0x00180000bd207984 */ /* 0x0004620000000c00 */
[----:B------:R-:W-:Y:S01]  /*2fba0*/  SHF.R.S32.HI R0, RZ, 0x2, R0 ;  /* 0x00000002ff007819 */ /* 0x000fe20000011400 */
[----:B------:R-:W-:Y:S04]  /*2fbb0*/  BSSY B0, `(.L_x_1470) ;  /* 0x0000013000007945 */ /* 0x000fe80003800000 */
[----:B------:R-:W-:Y:S01]  /*2fbc0*/  IMAD R0, R6, 0x10, R0 ;  /* 0x0000001006007824 */ /* 0x000fe200078e0200 */
[----:B------:R-:W-:Y:S06]  /*2fbd0*/  @P0 BRA `(.L_x_1471) ;  /* 0x0000000000400947 */ /* 0x000fec0003800000 */
[----:B---3-5:R-:W-:Y:S02]  /*2fbe0*/  IMAD R6, R43, -0x40, R37 ;  /* 0xffffffc02b067824 */ /* 0x028fe400078e0225 */
        /* <DEDUP_REMOVED lines=15> */
.L_x_1471:
[----:B------:R-:W-:Y:S05]  /*2fce0*/  BSYNC B0 ;  /* 0x0000000000007941 */ /* 0x000fea0003800000 */
.L_x_1470:
[----:B------:R-:W-:Y:S02]  /*2fcf0*/  R2UR UR4, R38 ;  /* 0x00000000260472ca */ /* 0x000fe400000e0000 */
[----:B------:R-:W-:-:S13]  /*2fd00*/  R2UR UR5, R39 ;  /* 0x00000000270572ca */ /* 0x000fda00000e0000 */
[----:B------:R-:W2:Y:S01]  /*2fd10*/  LD.E R9, desc[UR4][R40.64+0xc0] ;  /* 0x0000c00428097980 */ /* 0x000ea2000c101900 */
[----:B---3--:R-:W-:Y:S01]  /*2fd20*/  IMAD.SHL.U32 R6, R43, 0x40, RZ ;  /* 0x000000402b067824 */ /* 0x008fe200078e00ff */
        /* <DEDUP_REMOVED lines=36> */
[----:B----4-:R2:W-:Y:S04]  /*2ff70*/  ST.E.128 desc[UR4][R10.64], R20 ;  /* 0x000000140a007985 */ /* 0x0105e8000c101d04 */
.L_x_1473:
[----:B------:R-:W-:Y:S05]  /*2ff80*/  BSYNC B0 ;  /* 0x0000000000007941 */ /* 0x000fea0003800000 */
.L_x_1472:
[----:B------:R-:W-:Y:S04]  /*2ff90*/  BSSY B0, `(.L_x_1474) ;  /* 0x000000f000007945 */ /* 0x000fe80003800000 */
[----:B------:R-:W-:Y:S05]  /*2ffa0*/  @P3 BRA `(.L_x_1475) ;  /* 0x0000000000343947 */ /* 0x000fea0003800000 */
[----:B--2---:R-:W-:Y:S02]  /*2ffb0*/  IADD3 R10, P0, R0, 0x10, RZ ;  /* 0x00000010000a7810 */ /* 0x004fe40007f1e0ff */
        /* <DEDUP_REMOVED lines=11> */
[----:B-1----:R3:W-:Y:S04]  /*30070*/  ST.E.128 desc[UR4][R10.64], R24 ;  /* 0x000000180a007985 */ /* 0x0027e8000c101d04 */
.L_x_1475:
[----:B------:R-:W-:Y:S05]  /*30080*/  BSYNC B0 ;  /* 0x0000000000007941 */ /* 0x000fea0003800000 */
.L_x_1474:
[----:B------:R-:W-:Y:S04]  /*30090*/  BSSY B0, `(.L_x_1476) ;  /* 0x000000f000007945 */ /* 0x000fe80003800000 */
[----:B------:R-:W-:Y:S05]  /*300a0*/  @P2 BRA `(.L_x_1477) ;  /* 0x0000000000342947 */ /* 0x000fea0003800000 */
[----:B--23--:R-:W-:Y:S02]  /*300b0*/  IADD3 R10, P0, R0, 0x20, RZ ;  /* 0x00000020000a7810 */ /* 0x00cfe40007f1e0ff */
        /* <DEDUP_REMOVED lines=12> */
.L_x_1477:
[----:B------:R-:W-:Y:S05]  /*30180*/  BSYNC B0 ;  /* 0x0000000000007941 */ /* 0x000fea0003800000 */
.L_x_1476:
[----:B-123--:R-:W-:Y:S02]  /*30190*/  MOV R10, 0x50 ;  /* 0x00000050000a7802 */ /* 0x00efe40000000f00 */
[----:B------:R-:W-:-:S03]  /*301a0*/  MOV R9, 0x0 ;  /* 0x0000000000097802 */ /* 0x000fc60000000f00 */
[----:B------:R-:W-:-:S04]  /*301b0*/  IMAD.MOV.U32 R8, RZ, RZ, R10 ;  /* 0x000000ffff087224 */ /* 0x000fc800078e000a */
[----:B----4-:R-:W-:Y:S05]  /*301c0*/  @P1 RET.REL.NODEC R8 `(_ZN5flash24flash_fwd_splitkv_kernelI23Flash_fwd_kernel_traitsILi64ELi64ELi256ELi4ELb0ELb0EN7cutlass6half_tE19Flash_kernel_traitsILi64ELi64ELi256ELi4ES3_EELb1ELb0ELb0ELb0ELb0ELb1ELb0ELb1EEEvNS_16Flash_fwd_paramsE) ;  /* 0xfffffcfc088c1950 */ /* 0x010fea0003c3ffff */
        /* <DEDUP_REMOVED lines=14> */
[----:B------:R-:W-:Y:S05]  /*302b0*/  RET.REL.NODEC R2 `(_ZN5flash24flash_fwd_splitkv_kernelI23Flash_fwd_kernel_traitsILi64ELi64ELi256ELi4ELb0ELb0EN7cutlass6half_tE19Flash_kernel_traitsILi64ELi64ELi256ELi4ES3_EELb1ELb0ELb0ELb0ELb0ELb1ELb0ELb1EEEvNS_16Flash_fwd_paramsE) ;  /* 0xfffffcfc02507950 */ /* 0x000fea0003c3ffff */
.L_x_1466:
[----:B-1----:R-:W-:Y:S01]  /*302c0*/  IMAD.MOV.U32 R0, RZ, RZ, 0x2 ;  /* 0x00000002ff007424 */ /* 0x002fe200078e00ff */
[----:B-----5:R-:W-:Y:S01]  /*302d0*/  MOV R2, R8 ;  /* 0x0000000800027202 */ /* 0x020fe20000000f00 */
[----:B------:R-:W-:Y:S01]  /*302e0*/  IMAD.MOV.U32 R4, RZ, RZ, -0x1 ;  /* 0xffffffffff047424 */ /* 0x000fe200078e00ff */
[----:B------:R-:W-:-:S07]  /*302f0*/  MOV R3, 0x1f ;  /* 0x0000001f00037802 */ /* 0x000fce0000000f00 */
[----:B--2---:R-:W-:Y:S05]  /*30300*/  WARPSYNC.COLLECTIVE R4, `(.L_x_1478) ;  /* 0x0000000004087348 */ /* 0x004fea0003c00000 */
[----:B------:R1:W3:Y:S02]  /*30310*/  SHFL.BFLY P0, R0, R2, R0, R3 ;  /* 0x0c00000002007389 */ /* 0x0002e40000000003 */
[----:B-123--:R-:W-:Y:S01]  /*30320*/  ENDCOLLECTIVE ;  /* 0x000000000000791b */ /* 0x00efe20003800000 */
.L_x_1478:
[----:B------:R-:W-:Y:S02]  /*30330*/  MOV R5, R0 ;  /* 0x0000000000057202 */ /* 0x000fe40000000f00 */
[----:B------:R-:W-:-:S03]  /*30340*/  MOV R0, 0x1 ;  /* 0x0000000100007802 */ /* 0x000fc60000000f00 */
[----:B------:R-:W-:-:S04]  /*30350*/  FADD.FTZ R5, R5, R8 ;  /* 0x0000000805057221 */ /* 0x000fc80000010000 */
[----:B------:R-:W-:-:S07]  /*30360*/  IMAD.MOV.U32 R2, RZ, RZ, R5 ;  /* 0x000000ffff027224 */ /* 0x000fce00078e0005 */
[----:B------:R-:W-:Y:S05]  /*30370*/  WARPSYNC.COLLECTIVE R4, `(.L_x_1479) ;  /* 0x0000000004087348 */ /* 0x000fea0003c00000 */
[----:B------:R1:W2:Y:S02]  /*30380*/  SHFL.BFLY P0, R0, R2, R0, R3 ;  /* 0x0c00000002007389 */ /* 0x0002a40000000003 */
[----:B-12---:R-:W-:Y:S01]  /*30390*/  ENDCOLLECTIVE ;  /* 0x000000000000791b */ /* 0x006fe20003800000 */
.L_x_1479:
[----:B------:R-:W-:Y:S01]  /*303a0*/  IMAD.MOV.U32 R6, RZ, RZ, R0 ;  /* 0x000000ffff067224 */ /* 0x000fe200078e0000 */
[----:B------:R-:W-:Y:S02]  /*303b0*/  MOV R0, 0x2 ;  /* 0x0000000200007802 */ /* 0x000fe40000000f00 */
[----:B------:R-:W-:Y:S01]  /*303c0*/  MOV R2, R7 ;  /* 0x0000000700027202 */ /* 0x000fe20000000f00 */
[----:B------:R-:W-:-:S07]  /*303d0*/  FADD.FTZ R17, R5, R6 ;  /* 0x0000000605117221 */ /* 0x000fce0000010000 */
[----:B------:R-:W-:Y:S05]  /*303e0*/  WARPSYNC.COLLECTIVE R4, `(.L_x_1480) ;  /* 0x0000000004087348 */ /* 0x000fea0003c00000 */
[----:B------:R1:W2:Y:S02]  /*303f0*/  SHFL.BFLY P0, R0, R2, R0, R3 ;  /* 0x0c00000002007389 */ /* 0x0002a40000000003 */
[----:B-12---:R-:W-:Y:S01]  /*30400*/  ENDCOLLECTIVE ;  /* 0x000000000000791b */ /* 0x006fe20003800000 */
.L_x_1480:
[----:B------:R-:W-:Y:S01]  /*30410*/  IMAD.MOV.U32 R2, RZ, RZ, R0 ;  /* 0x000000ffff027224 */ /* 0x000fe200078e0000 */
[----:B------:R-:W-:-:S03]  /*30420*/  MOV R0, 0x1 ;  /* 0x0000000100007802 */ /* 0x000fc60000000f00 */
[----:B------:R-:W-:-:S07]  /*30430*/  FADD.FTZ R2, R2, R7 ;  /* 0x0000000702027221 */ /* 0x000fce0000010000 */
[----:B------:R-:W-:Y:S05]  /*30440*/  WARPSYNC.COLLECTIVE R4, `(.L_x_1481) ;  /* 0x0000000004087348 */ /* 0x000fea0003c00000 */
[----:B------:R1:W2:Y:S02]  /*30450*/  SHFL.BFLY P0, R0, R2, R0, R3 ;  /* 0x0c00000002007389 */ /* 0x0002a40000000003 */
[----:B-12---:R-:W-:Y:S01]  /*30460*/  ENDCOLLECTIVE ;  /* 0x000000000000791b */ /* 0x006fe20003800000 */
.L_x_1481:
[----:B------:R-:W-:Y:S01]  /*30470*/  MOV R3, R0 ;  /* 0x0000000000037202 */ /* 0x000fe20000000f00 */
[----:B------:R-:W-:Y:S06]  /*30480*/  BRA `(.L_x_1482) ;  /* 0xffffffe800cc7947 */ /* 0x000fec000383ffff */
.L_x_1483:
        /* <DEDUP_REMOVED lines=15> */
.L_x_7847:


//--------------------- .text._ZN5flash24flash_fwd_splitkv_kernelI23Flash_fwd_kernel_traitsILi64ELi64ELi256ELi4ELb0ELb0EN7cutlass6half_tE19Flash_kernel_traitsILi64ELi64ELi256ELi4ES3_EELb1ELb0ELb0ELb0ELb0ELb0ELb1ELb0EEEvNS_16Flash_fwd_paramsE --------------------------
	.section	.text._ZN5flash24flash_fwd_splitkv_kernelI23Flash_fwd_kernel_traitsILi64ELi64ELi256ELi4ELb0ELb0EN7cutlass6half_tE19Flash_kernel_traitsILi64ELi64ELi256ELi4ES3_EELb1ELb0ELb0ELb0ELb0ELb0ELb1ELb0EEEvNS_16Flash_fwd_paramsE,"ax",@progbits
	.align	128
        .global         _ZN5flash24flash_fwd_splitkv_kernelI23Flash_fwd_kernel_traitsILi64ELi64ELi256ELi4ELb0ELb0EN7cutlass6half_tE19Flash_kernel_traitsILi64ELi64ELi256ELi4ES3_EELb1ELb0ELb0ELb0ELb0ELb0ELb1ELb0EEEvNS_16Flash_fwd_paramsE
        .type           _ZN5flash24flash_fwd_splitkv_kernelI23Flash_fwd_kernel_traitsILi64ELi64ELi256ELi4ELb0ELb0EN7cutlass6half_tE19Flash_kernel_traitsILi64ELi64ELi256ELi4ES3_EELb1ELb0ELb0ELb0ELb0ELb0ELb1ELb0EEEvNS_16Flash_fwd_paramsE,@function
        .size           _ZN5flash24flash_fwd_splitkv_kernelI23Flash_fwd_kernel_traitsILi64ELi64ELi256ELi4ELb0ELb0EN7cutlass6half_tE19Flash_kernel_traitsILi64ELi64ELi256ELi4ES3_EELb1ELb0ELb0ELb0ELb0ELb0ELb1ELb0EEEvNS_16Flash_fwd_paramsE,(.L_x_7886 - _ZN5flash24flash_fwd_splitkv_kernelI23Flash_fwd_kernel_traitsILi64ELi64ELi256ELi4ELb0ELb0EN7cutlass6half_tE19Flash_kernel_traitsILi64ELi64ELi256ELi4ES3_EELb1ELb0ELb0ELb0ELb0ELb0ELb1ELb0EEEvNS_16Flash_fwd_paramsE)
        .other          _ZN5flash24flash_fwd_splitkv_kernelI23Flash_fwd_kernel_traitsILi64ELi64ELi256ELi4ELb0ELb0EN7cutlass6half_tE19Flash_kernel_traitsILi64ELi64ELi256ELi4ES3_EELb1ELb0ELb0ELb0ELb0ELb0ELb1ELb0EEEvNS_16Flash_fwd_paramsE,@"STO_CUDA_ENTRY STV_DEFAULT"
_ZN5flash24flash_fwd_splitkv_kernelI23Flash_fwd_kernel_traitsILi64ELi64ELi256ELi4ELb0ELb0EN7cutlass6half_tE19Flash_kernel_traitsILi64ELi64ELi256ELi4ES3_EELb1ELb0ELb0ELb0ELb0ELb0ELb1ELb0EEEvNS_16Flash_fwd_paramsE:
.text._ZN5flash24flash_fwd_splitkv_kernelI23Flash_fwd_kernel_traitsILi64ELi64ELi256ELi4ELb0ELb0EN7cutlass6half_tE19Flash_kernel_traitsILi64ELi64ELi256ELi4ES3_EELb1ELb0ELb0ELb0ELb0ELb0ELb1ELb0EEEvNS_16Flash_fwd_paramsE:
[----:B------:R-:W1:Y:S01]  /*0000*/  LDC R1, c[0x0][0x28] ;  /* 0x00000a00ff017b82 */ /* 0x000e620000000800 */
[----:B------:R-:W-:-:S07]  /*0010*/  ULDC UR6, c[0x0][0x270] ;  /* 0x00009c0000067ab9 */ /* 0x000fce0000000800 */
[----:B------:R-:W2:Y:S01]  /*0020*/  S2UR UR13, SR_CTAID.Z ;  /* 0x00000000000d79c3 */ /* 0x000ea20000002700 */
[----:B------:R-:W3:Y:S01]  /*0030*/  I2F.U32.RP R2, UR6 ;  /* 0x0000000600027d06 */ /* 0x000ee20008209000 */
[----:B------:R-:W-:Y:S01]  /*0040*/  UISETP.NE.U32.AND UP2, UPT, UR6, URZ, UPT ;  /* 0x0000003f0600728c */ /* 0x000fe2000bf45070 */
[----:B-1----:R-:W-:Y:S01]  /*0050*/  VIADD R1, R1, 0xffffffd0 ;  /* 0xffffffd001017836 */ /* 0x002fe20000000000 */
[----:B------:R-:W-:Y:S01]  /*0060*/  ULDC.64 UR8, c[0x0][0x2f0] ;  /* 0x0000bc0000087ab9 */ /* 0x000fe20000000a00 */
[----:B------:R-:W-:-:S04]  /*0070*/  ULDC.64 UR22, c[0x0][0x208] ;  /* 0x0000820000167ab9 */ /* 0x000fc80000000a00 */
[----:B---3--:R-:W1:Y:S02]  /*0080*/  MUFU.RCP R0, R2 ;  /* 0x0000000200007308 */ /* 0x008e640000001000 */
[----:B-1----:R-:W-:-:S06]  /*0090*/  VIADD R0, R0, 0xffffffe ;  /* 0x0ffffffe00007836 */ /* 0x002fcc0000000000 */
[----:B------:R-:W1:Y:S02]  /*00a0*/  F2I.FTZ.U32.TRUNC.NTZ R0, R0 ;  /* 0x0000000000007305 */ /* 0x000e64000021f000 */
[----:B-1----:R-:W-:-:S13]  /*00b0*/  R2UR UR5, R0 ;  /* 0x00000000000572ca */ /* 0x002fda00000e0000 */
[----:B------:R-:W-:-:S04]  /*00c0*/  UIADD3 UR4, URZ, -UR5, URZ ;  /* 0x800000053f047290 */ /* 0x000fc8000fffe03f */
[----:B------:R-:W-:-:S03]  /*00d0*/  UIMAD UR7, UR4, UR6, URZ ;  /* 0x00000006040772a4 */ /* 0x000fc6000f8e023f */
[----:B------:R-:W-:Y:S02]  /*00e0*/  UMOV UR4, URZ ;  /* 0x0000003f00047c82 */ /* 0x000fe40008000000 */
[----:B------:R-:W-:-:S04]  /*00f0*/  UIMAD.WIDE.U32 UR4, UR5, UR7, UR4 ;  /* 0x00000007050472a5 */ /* 0x000fc8000f8e0004 */
[----:B--2---:R-:W-:-:S03]  /*0100*/  UIMAD.WIDE.U32 UR16, UR5, UR13, URZ ;  /* 0x0000000d051072a5 */ /* 0x004fc6000f8e003f */
[----:B------:R-:W-:Y:S01]  /*0110*/  ULDC.64 UR4, c[0x0][0x2f0] ;  /* 0x0000bc0000047ab9 */ /* 0x000fe20000000a00 */
[----:B------:R-:W-:Y:S02]  /*0120*/  UIADD3 UR7, -UR17, URZ, URZ ;  /* 0x0000003f11077290 */ /* 0x000fe4000fffe13f */
[----:B------:R-:W-:Y:S02]  /*0130*/  UISETP.NE.U32.AND UP1, UPT, UR4, URZ, UPT ;  /* 0x0000003f0400728c */ /* 0x000fe4000bf25070 */
[----:B------:R-:W-:Y:S02]  /*0140*/  UIMAD UR7, UR6, UR7, UR13 ;  /* 0x00000007060772a4 */ /* 0x000fe4000f8e020d */
[----:B------:R-:W-:Y:S02]  /*0150*/  UISETP.NE.AND.EX UP1, UPT, UR5, URZ, UPT, UP1 ;  /* 0x0000003f0500728c */ /* 0x000fe4000bf25310 */
[----:B------:R-:W-:Y:S01]  /*0160*/  UISETP.GE.U32.AND UP0, UPT, UR7, UR6, UPT ;  /* 0x000000060700728c */ /* 0x000fe2000bf06070 */
[----:B------:R-:W-:-:S03]  /*0170*/  ULDC.64 UR4, c[0x0][0x300] ;  /* 0x0000c00000047ab9 */ /* 0x000fc60000000a00 */
[----:B------:R-:W-:-:S07]  /*0180*/  PLOP3.LUT P2, PT, PT, PT, UP1, 0x80, 0x0 ;  /* 0x000000000000781c */ /* 0x000fce0003f4f018 */
[----:B------:R-:W-:Y:S02]  /*0190*/  @UP0 UIADD3 UR7, UR7, -UR6, URZ ;  /* 0x8000000607070290 */ /* 0x000fe4000fffe03f */
[----:B------:R-:W-:Y:S02]  /*01a0*/  @UP0 UIADD3 UR17, UR17, 0x1, URZ ;  /* 0x0000000111110890 */ /* 0x000fe4000fffe03f */
[----:B------:R-:W-:Y:S02]  /*01b0*/  UISETP.GE.U32.AND UP3, UPT, UR7, UR6, UPT ;  /* 0x000000060700728c */ /* 0x000fe4000bf66070 */
[----:B------:R-:W-:Y:S01]  /*01c0*/  UISETP.NE.U32.AND UP0, UPT, UR4, URZ, UPT ;  /* 0x0000003f0400728c */ /* 0x000fe2000bf05070 */
[----:B------:R-:W-:-:S03]  /*01d0*/  ULDC.U8 UR7, c[0x0][0x3c2] ;  /* 0x0000f08000077ab9 */ /* 0x000fc60000000000 */
[----:B------:R-:W-:-:S03]  /*01e0*/  UISETP.NE.AND.EX UP0, UPT, UR5, URZ, UPT, UP0 ;  /* 0x0000003f0500728c */ /* 0x000fc6000bf05300 */
[----:B------:R-:W-:Y:S02]  /*01f0*/  ULDC.64 UR4, c[0x0][0x2f8] ;  /* 0x0000be0000047ab9 */ /* 0x000fe40000000a00 */
[----:B------:R-:W-:Y:S02]  /*0200*/  @UP3 UIADD3 UR17, UR17, 0x1, URZ ;  /* 0x0000000111113890 */ /* 0x000fe4000fffe03f */
[----:B------:R-:W-:Y:S01]  /*0210*/  @!UP2 ULOP3.LUT UR17, URZ, UR6, URZ, 0x33, !UPT ;  /* 0x000000063f11a292 */ /* 0x000fe2000f8e333f */
[----:B------:R-:W-:Y:S01]  /*0220*/  PLOP3.LUT P0, PT, PT, PT, UP0, 0x80, 0x0 ;  /* 0x000000000000781c */ /* 0x000fe20003f0f008 */
[----:B------:R-:W-:Y:S02]  /*0230*/  UISETP.NE.AND UP3, UPT, UR7, URZ, UPT ;  /* 0x0000003f0700728c */ /* 0x000fe4000bf65270 */
[----:B------:R-:W-:Y:S01]  /*0240*/  UIMAD.WIDE UR8, UR17, 0x4, UR8 ;  /* 0x00000004110878a5 */ /* 0x000fe2000f8e0208 */
[----:B------:R-:W-:Y:S01]  /*0250*/  @UP0 ULDC.64 UR10, c[0x0][0x300] ;  /* 0x0000c000000a0ab9 */ /* 0x000fe20000000a00 */
[----:B------:R-:W-:-:S02]  /*0260*/  UISETP.EQ.U32.AND UP2, UPT, UR4, URZ, UPT ;  /* 0x0000003f0400728c */ /* 0x000fc4000bf42070 */
[----:B------:R-:W-:Y:S02]  /*0270*/  @UP0 UIMAD.WIDE UR10, UR17, 0x4, UR10 ;  /* 0x00000004110a08a5 */ /* 0x000fe4000f8e020a */
[----:B------:R-:W-:Y:S01]  /*0280*/  IMAD.U32 R10, RZ, RZ, UR8 ;  /* 0x00000008ff0a7e24 */ /* 0x000fe2000f8e00ff */
[----:B------:R-:W-:Y:S01]  /*0290*/  UISETP.EQ.OR.EX UP2, UPT, UR5, URZ, !UP3, UP2 ;  /* 0x0000003f0500728c */ /* 0x000fe2000df42720 */
[----:B------:R-:W-:Y:S01]  /*02a0*/  IMAD.U32 R11, RZ, RZ, UR9 ;  /* 0x00000009ff0b7e24 */ /* 0x000fe2000f8e00ff */
[----:B------:R-:W-:Y:S01]  /*02b0*/  ULDC.64 UR8, c[0x0][0x2f8] ;  /* 0x0000be0000087ab9 */ /* 0x000fe20000000a00 */
[----:B------:R-:W-:Y:S02]  /*02c0*/  IMAD.U32 R8, RZ, RZ, UR10 ;  /* 0x0000000aff087e24 */ /* 0x000fe4000f8e00ff */
[----:B------:R-:W-:Y:S01]  /*02d0*/  IMAD.U32 R9, RZ, RZ, UR11 ;  /* 0x0000000bff097e24 */ /* 0x000fe2000f8e00ff */
[----:B------:R-:W2:Y:S04]  /*02e0*/  @P2 LDG.E R6, desc[UR22][R10.64] ;  /* 0x000000160a062981 */ /* 0x000ea8000c1e1900 */
[----:B------:R-:W3:Y:S01]  /*02f0*/  @P2 LDG.E R0, desc[UR22][R10.64+0x4] ;  /* 0x000004160a002981 */ /* 0x000ee2000c1e1900 */
[----:B------:R-:W-:Y:S01]  /*0300*/  PLOP3.LUT P1, PT, PT, PT, UP2, 0x80, 0x0 ;  /* 0x000000000000781c */ /* 0x000fe20003f2f028 */
[----:B------:R-:W-:-:S02]  /*0310*/  UIMAD.WIDE UR8, UR17, 0x4, UR8 ;  /* 0x00000004110878a5 */ /* 0x000fc4000f8e0208 */
[----:B------:R-:W4:Y:S04]  /*0320*/  @P0 LDG.E R2, desc[UR22][R8.64] ;  /* 0x0000001608020981 */ /* 0x000f28000c1e1900 */
[----:B------:R-:W-:Y:S02]  /*0330*/  IMAD.U32 R4, RZ, RZ, UR8 ;  /* 0x00000008ff047e24 */ /* 0x000fe4000f8e00ff */
[----:B------:R-:W-:-:S05]  /*0340*/  IMAD.U32 R5, RZ, RZ, UR9 ;  /* 0x00000009ff057e24 */ /* 0x000fca000f8e00ff */
[----:B------:R-:W5:Y:S01]  /*0350*/  @!P1 LDG.E R3, desc[UR22][R4.64] ;  /* 0x0000001604039981 */ /* 0x000f62000c1e1900 */
[----:B------:R-:W-:Y:S01]  /*0360*/  UMOV UR27, 0xffffffff ;  /* 0xffffffff001b7882 */ /* 0x000fe20000000000 */
[----:B------:R-:W-:Y:S01]  /*0370*/  UMOV UR7, URZ ;  /* 0x0000003f00077c82 */ /* 0x000fe20008000000 */
[----:B------:R-:W1:Y:S01]  /*0380*/  S2R R197, SR_TID.X ;  /* 0x0000000000c57919 */ /* 0x000e620000002100 */
[----:B------:R-:W-:Y:S01]  /*0390*/  UMOV UR8, 0xffffffff ;  /* 0xffffffff00087882 */ /* 0x000fe20000000000 */
[----:B------:R-:W1:Y:S08]  /*03a0*/  S2UR UR21, SR_CTAID.X ;  /* 0x00000000001579c3 */ /* 0x000e700000002500 */
[----:B------:R-:W1:Y:S01]  /*03b0*/  S2UR UR9, SR_CTAID.Y ;  /* 0x00000000000979c3 */ /* 0x000e620000002600 */
[----:B--2---:R-:W-:-:S02]  /*03c0*/  @P2 R2UR UR27, R6 ;  /* 0x00000000061b22ca */ /* 0x004fc400000e0000 */
[----:B---3--:R-:W-:Y:S02]  /*03d0*/  @P2 R2UR UR25, R0 ;  /* 0x00000000001922ca */ /* 0x008fe400000e0000 */
[----:B----4-:R-:W-:Y:S02]  /*03e0*/  @P0 R2UR UR7, R2 ;  /* 0x00000000020702ca */ /* 0x010fe400000e0000 */
[----:B------:R-:W-:-:S04]  /*03f0*/  ISETP.NE.U32.AND P0, PT, RZ, UR4, PT ;  /* 0x00000004ff007c0c */ /* 0x000fc8000bf05070 */
[----:B------:R-:W-:-:S05]  /*0400*/  ISETP.NE.AND.EX P0, PT, RZ, UR5, PT, P0 ;  /* 0x00000005ff007c0c */ /* 0x000fca000bf05300 */
[----:B------:R-:W-:Y:S02]  /*0410*/  @UP1 UIADD3 UR25, UR25, -UR27, URZ ;  /* 0x8000001b19191290 */ /* 0x000fe4000fffe03f */
[----:B------:R-:W-:Y:S01]  /*0420*/  UIADD3 UR4, -UR17, URZ, URZ ;  /* 0x0000003f11047290 */ /* 0x000fe2000fffe13f */
[----:B-----5:R-:W-:-:S03]  /*0430*/  @!P1 R2UR UR8, R3 ;  /* 0x00000000030892ca */ /* 0x020fc600000e0000 */
[----:B------:R-:W-:Y:S01]  /*0440*/  UIMAD UR13, UR6, UR4, UR13 ;  /* 0x00000004060d72a4 */ /* 0x000fe2000f8e020d */
[----:B------:R-:W-:Y:S01]  /*0450*/  @!UP1 ULDC UR25, c[0x0][0x2c4] ;  /* 0x0000b10000199ab9 */ /* 0x000fe20000000800 */
[----:B-1----:R-:W-:Y:S10]  /*0460*/  @!P0 BRA `(.L_x_1484) ;  /* 0x00000000001c8947 */ /* 0x002ff40003800000 */
[----:B------:R-:W-:-:S13]  /*0470*/  PLOP3.LUT P0, PT, PT, PT, UP3, 0x80, 0x0 ;  /* 0x000000000000781c */ /* 0x000fda0003f0f038 */
[----:B------:R-:W2:Y:S04]  /*0480*/  @P0 LDG.E R0, desc[UR22][R4.64+0x4] ;  /* 0x0000041604000981 */ /* 0x000ea8000c1e1900 */
[----:B------:R-:W3:Y:S01]  /*0490*/  @!P0 LDG.E R2, desc[UR22][R4.64] ;  /* 0x0000001604028981 */ /* 0x000ee2000c1e1900 */
[----:B--2---:R-:W-:-:S13]  /*04a0*/  @P0 R2UR UR10, R0 ;  /* 0x00000000000a02ca */ /* 0x004fda00000e0000 */
[----:B------:R-:W-:-:S07]  /*04b0*/  @UP3 UIADD3 UR10, UR10, -UR8, URZ ;  /* 0x800000080a0a3290 */ /* 0x000fce000fffe03f */
[----:B---3--:R-:W-:Y:S01]  /*04c0*/  @!P0 R2UR UR10, R2 ;  /* 0x00000000020a82ca */ /* 0x008fe200000e0000 */
[----:B------:R-:W-:-:S14]  /*04d0*/  BRA `(.L_x_1485) ;  /* 0x0000000000047947 */ /* 0x000fdc0003800000 */
.L_x_1484:
[----:B------:R-:W-:-:S05]  /*04e0*/  ULDC UR10, c[0x0][0x2c8] ;  /* 0x0000b200000a7ab9 */ /* 0x000fca0000000800 */
.L_x_1485:
        /* <DEDUP_REMOVED lines=19> */
[----:B------:R-:W-:Y:S01]  /*0620*/  @!UP2 UIADD3 UR24, UR4, UR10, -UR7 ;  /* 0x0000000a0418a290 */ /* 0x000fe2000fffe807 */
[----:B------:R-:W-:Y:S11]  /*0630*/  @!P0 EXIT ;  /* 0x000000000000894d */ /* 0x000ff60003800000 */
[----:B------:R-:W-:Y:S01]  /*0640*/  ULDC UR11, c[0x0][0x10] ;  /* 0x00000400000b7ab9 */ /* 0x000fe20000000800 */
[----:B------:R-:W1:Y:S01]  /*0650*/  LDC R0, c[0x0][0x10] ;  /* 0x00000400ff007b82 */ /* 0x000e620000000800 */
[----:B------:R-:W-:Y:S01]  /*0660*/  ULDC UR5, c[0x0][0x2c8] ;  /* 0x0000b20000057ab9 */ /* 0x000fe20000000800 */
[----:B------:R-:W-:Y:S01]  /*0670*/  UMOV UR14, URZ ;  /* 0x0000003f000e7c82 */ /* 0x000fe20008000000 */
[----:B------:R-:W-:Y:S02]  /*0680*/  UIADD3 UR5, UR5, 0xff, URZ ;  /* 0x000000ff05057890 */ /* 0x000fe4000fffe03f */
[----:B------:R-:W-:Y:S02]  /*0690*/  UISETP.NE.AND UP1, UPT, UR11, URZ, UPT ;  /* 0x0000003f0b00728c */ /* 0x000fe4000bf25270 */
[----:B------:R-:W-:Y:S01]  /*06a0*/  USHF.R.S32.HI UR4, URZ, 0x1f, UR5 ;  /* 0x0000001f3f047899 */ /* 0x000fe20008011405 */
[----:B------:R-:W-:-:S03]  /*06b0*/  ULDC UR20, c[0x0][0x398] ;  /* 0x0000e60000147ab9 */ /* 0x000fc60000000800 */
[----:B------:R-:W-:-:S04]  /*06c0*/  ULEA.HI UR4, UR4, UR5, URZ, 0x8 ;  /* 0x0000000504047291 */ /* 0x000fc8000f8f403f */
[----:B------:R-:W-:-:S04]  /*06d0*/  ULEA.HI.SX32 UR12, UR4, UR11, 0x18 ;  /* 0x0000000b040c7291 */ /* 0x000fc8000f8fc23f */
[----:B------:R-:W-:Y:S01]  /*06e0*/  UIADD3 UR12, UR12, -0x1, URZ ;  /* 0xffffffff0c0c7890 */ /* 0x000fe2000fffe03f */
[-C--:B-1----:R-:W-:Y:S02]  /*06f0*/  IABS R2, R0.reuse ;  /* 0x0000000000027213 */ /* 0x082fe40000000000 */
[----:B------:R-:W-:Y:S02]  /*0700*/  IABS R0, R0 ;  /* 0x0000000000007213 */ /* 0x000fe40000000000 */
[----:B------:R-:W-:-:S03]  /*0710*/  R2UR UR10, R2 ;  /* 0x00000000020a72ca */ /* 0x000fc600000e0000 */
[----:B------:R-:W-:-:S10]  /*0720*/  IMAD.MOV R0, RZ, RZ, -R0 ;  /* 0x000000ffff007224 */ /* 0x000fd400078e0a00 */
[----:B------:R-:W1:Y:S08]  /*0730*/  I2F.RP R4, UR10 ;  /* 0x0000000a00047d06 */ /* 0x000e700008209400 */
[----:B-1----:R-:W1:Y:S02]  /*0740*/  MUFU.RCP R3, R4 ;  /* 0x0000000400037308 */ /* 0x002e640000001000 */
[----:B-1----:R-:W-:-:S06]  /*0750*/  VIADD R3, R3, 0xffffffe ;  /* 0x0ffffffe03037836 */ /* 0x002fcc0000000000 */
[----:B------:R-:W1:Y:S02]  /*0760*/  F2I.FTZ.U32.TRUNC.NTZ R2, R3 ;  /* 0x0000000300027305 */ /* 0x000e64000021f000 */
[----:B-1----:R-:W-:Y:S01]  /*0770*/  R2UR UR15, R2 ;  /* 0x00000000020f72ca */ /* 0x002fe200000e0000 */
[----:B------:R-:W-:Y:S01]  /*0780*/  IMAD.U32 R2, RZ, RZ, UR12 ;  /* 0x0000000cff027e24 */ /* 0x000fe2000f8e00ff */
[----:B------:R-:W-:-:S04]  /*0790*/  ULOP3.LUT UR12, UR12, UR11, URZ, 0x3c, !UPT ;  /* 0x0000000b0c0c7292 */ /* 0x000fc8000f8e3c3f */
[----:B------:R-:W-:-:S04]  /*07a0*/  IABS R2, R2 ;  /* 0x0000000200027213 */ /* 0x000fc80000000000 */
[----:B------:R-:W-:-:S03]  /*07b0*/  R2UR UR5, R2 ;  /* 0x00000000020572ca */ /* 0x000fc600000e0000 */
[----:B------:R-:W-:-:S04]  /*07c0*/  UIADD3 UR4, URZ, -UR15, URZ ;  /* 0x8000000f3f047290 */ /* 0x000fc8000fffe03f */
[----:B------:R-:W-:-:S04]  /*07d0*/  UIMAD UR4, UR4, UR10, URZ ;  /* 0x0000000a040472a4 */ /* 0x000fc8000f8e023f */
[----:B------:R-:W-:-:S03]  /*07e0*/  UIMAD.WIDE.U32 UR14, UR15, UR4, UR14 ;  /* 0x000000040f0e72a5 */ /* 0x000fc6000f8e000e */
[----:B------:R-:W-:Y:S01]  /*07f0*/  R2UR UR4, R0 ;  /* 0x00000000000472ca */ /* 0x000fe200000e0000 */
[----:B------:R-:W-:-:S12]  /*0800*/  UIMAD.WIDE.U32 UR14, UR15, UR5, URZ ;  /* 0x000000050f0e72a5 */ /* 0x000fd8000f8e003f */
[----:B------:R-:W-:-:S04]  /*0810*/  UIMAD UR4, UR15, UR4, UR5 ;  /* 0x000000040f0472a4 */ /* 0x000fc8000f8e0205 */
[----:B------:R-:W-:-:S11]  /*0820*/  UISETP.GT.U32.AND UP0, UPT, UR10, UR4, UPT ;  /* 0x000000040a00728c */ /* 0x000fd6000bf04070 */
[----:B------:R-:W-:Y:S02]  /*0830*/  @!UP0 UIADD3 UR4, UR4, -UR10, URZ ;  /* 0x8000000a04048290 */ /* 0x000fe4000fffe03f */
[----:B------:R-:W-:Y:S02]  /*0840*/  @!UP0 UIADD3 UR15, UR15, 0x1, URZ ;  /* 0x000000010f0f8890 */ /* 0x000fe4000fffe03f */
[----:B------:R-:W-:Y:S02]  /*0850*/  UISETP.GE.U32.AND UP2, UPT, UR4, UR10, UPT ;  /* 0x0000000a0400728c */ /* 0x000fe4000bf46070 */
[----:B------:R-:W-:Y:S02]  /*0860*/  UIADD3 UR4, UR24, 0xff, URZ ;  /* 0x000000ff18047890 */ /* 0x000fe4000fffe03f */
[----:B------:R-:W-:Y:S02]  /*0870*/  UISETP.GE.AND UP0, UPT, UR12, URZ, UPT ;  /* 0x0000003f0c00728c */ /* 0x000fe4000bf06270 */
[----:B------:R-:W-:-:S04]  /*0880*/  USHF.R.S32.HI UR5, URZ, 0x1f, UR4 ;  /* 0x0000001f3f057899 */ /* 0x000fc80008011404 */
[----:B------:R-:W-:Y:S02]  /*0890*/  ULEA.HI UR4, UR5, UR4, URZ, 0x8 ;  /* 0x0000000405047291 */ /* 0x000fe4000f8f403f */
[----:B------:R-:W-:Y:S02]  /*08a0*/  @UP2 UIADD3 UR15, UR15, 0x1, URZ ;  /* 0x000000010f0f2890 */ /* 0x000fe4000fffe03f */
[----:B------:R-:W-:Y:S02]  /*08b0*/  USHF.R.S32.HI UR4, URZ, 0x8, UR4 ;  /* 0x000000083f047899 */ /* 0x000fe40008011404 */
[----:B------:R-:W-:Y:S02]  /*08c0*/  @!UP0 UIADD3 UR15, -UR15, URZ, URZ ;  /* 0x0000003f0f0f8290 */ /* 0x000fe4000fffe13f */
[----:B------:R-:W-:Y:S02]  /*08d0*/  @!UP1 ULOP3.LUT UR15, URZ, UR11, URZ, 0x33, !UPT ;  /* 0x0000000b3f0f9292 */ /* 0x000fe4000f8e333f */
[----:B------:R-:W-:Y:S01]  /*08e0*/  IMAD.U32 R3, RZ, RZ, UR4 ;  /* 0x00000004ff037e24 */ /* 0x000fe2000f8e00ff */
[----:B------:R-:W-:-:S02]  /*08f0*/  UIADD3 UR5, -UR25, 0x13f, UR21 ;  /* 0x0000013f19057890 */ /* 0x000fc4000fffe115 */
[----:B------:R-:W-:Y:S01]  /*0900*/  UIMAD UR12, UR15, UR9, URZ ;  /* 0x000000090f0c72a4 */ /* 0x000fe2000f8e023f */
[----:B------:R-:W-:Y:S01]  /*0910*/  IMAD.U32 R0, RZ, RZ, UR15 ;  /* 0x0000000fff007e24 */ /* 0x000fe2000f8e00ff */
[----:B------:R-:W-:-:S04]  /*0920*/  UIADD3 UR5, UR5, UR20, UR24 ;  /* 0x0000001405057290 */ /* 0x000fc8000fffe018 */
[----:B------:R-:W-:Y:S01]  /*0930*/  VIADDMNMX R0, R0, UR12, R3, PT ;  /* 0x0000000c00007c46 */ /* 0x000fe2000b800103 */
[----:B------:R-:W-:-:S03]  /*0940*/  USHF.R.S32.HI UR4, URZ, 0x1f, UR5 ;  /* 0x0000001f3f047899 */ /* 0x000fc60008011405 */
[----:B------:R-:W-:Y:S01]  /*0950*/  R2UR UR19, R0 ;  /* 0x00000000001372ca */ /* 0x000fe200000e0000 */
[----:B------:R-:W-:-:S04]  /*0960*/  ULEA.HI UR4, UR4, UR5, URZ, 0x8 ;  /* 0x0000000504047291 */ /* 0x000fc8000f8f403f */
[----:B------:R-:W-:-:S08]  /*0970*/  USHF.R.S32.HI UR4, URZ, 0x8, UR4 ;  /* 0x000000083f047899 */ /* 0x000fd00008011404 */
[----:B------:R-:W-:-:S04]  /*0980*/  UISETP.LT.AND UP0, UPT, UR19, UR4, UPT ;  /* 0x000000041300728c */ /* 0x000fc8000bf01270 */
[----:B------:R-:W-:-:S04]  /*0990*/  USEL UR19, UR19, UR4, UP0 ;  /* 0x0000000413137287 */ /* 0x000fc80008000000 */
[----:B------:R-:W-:-:S06]  /*09a0*/  UISETP.GE.AND UP0, UPT, UR12, UR19, UPT ;  /* 0x000000130c00728c */ /* 0x000fcc000bf06270 */
[----:B------:R-:W-:-:S13]  /*09b0*/  PLOP3.LUT P0, PT, PT, PT, UP0, 0x80, 0x0 ;  /* 0x000000000000781c */ /* 0x000fda0003f0f008 */
[----:B------:R-:W-:Y:S05]  /*09c0*/  @!P0 BRA `(.L_x_1486) ;  /* 0x0000000400588947 */ /* 0x000fea0003800000 */
[----:B------:R-:W-:Y:S01]  /*09d0*/  SHF.R.S32.HI R0, RZ, 0x1f, R197 ;  /* 0x0000001fff007819 */ /* 0x000fe200000114c5 */
[----:B------:R-:W-:Y:S02]  /*09e0*/  ULDC.64 UR4, c[0x0][0x2c0] ;  /* 0x0000b00000047ab9 */ /* 0x000fe40000000a00 */
[----:B------:R-:W-:Y:S01]  /*09f0*/  UIMAD UR4, UR9, UR4, UR17 ;  /* 0x00000004090472a4 */ /* 0x000fe2000f8e0211 */
[----:B------:R-:W-:-:S03]  /*0a00*/  LEA.HI R7, R0, R197, RZ, 0x4 ;  /* 0x000000c500077211 */ /* 0x000fc600078f20ff */
[----:B------:R-:W-:Y:S01]  /*0a10*/  UIMAD UR4, UR4, UR6, UR13 ;  /* 0x00000006040472a4 */ /* 0x000fe2000f8e020d */
[----:B------:R-:W-:Y:S01]  /*0a20*/  LOP3.LUT R0, R7, 0xfffffff0, RZ, 0xc0, !PT ;  /* 0xfffffff007007812 */ /* 0x000fe200078ec0ff */
[----:B------:R-:W-:Y:S01]  /*0a30*/  UIADD3 UR6, -UR21, UR25, URZ ;  /* 0x0000001915067290 */ /* 0x000fe2000fffe13f */
[----:B------:R-:W-:Y:S01]  /*0a40*/  SHF.R.S32.HI R7, RZ, 0x4, R7 ;  /* 0x00000004ff077819 */ /* 0x000fe20000011407 */
[----:B------:R-:W-:Y:S02]  /*0a50*/  UIMAD UR8, UR4, UR5, UR21 ;  /* 0x00000005040872a4 */ /* 0x000fe4000f8e0215 */
[----:B------:R-:W-:Y:S01]  /*0a60*/  IMAD.IADD R197, R197, 0x1, -R0 ;  /* 0x00000001c5c57824 */ /* 0x000fe200078e0a00 */
[----:B------:R-:W-:Y:S01]  /*0a70*/  ULDC UR5, c[0x0][0x2dc] ;  /* 0x0000b70000057ab9 */ /* 0x000fe20000000800 */
[----:B------:R-:W-:Y:S01]  /*0a80*/  ULDC UR4, c[0x0][0x2d0] ;  /* 0x0000b40000047ab9 */ /* 0x000fe20000000800 */
[----:B------:R-:W-:Y:S01]  /*0a90*/  UIMAD UR5, UR8, UR5, URZ ;  /* 0x00000005080572a4 */ /* 0x000fe2000f8e023f */
[----:B------:R-:W-:Y:S01]  /*0aa0*/  IMAD.SHL.U32 R8, R197, 0x4, RZ ;  /* 0x00000004c5087824 */ /* 0x000fe200078e00ff */
[----:B------:R-:W-:Y:S01]  /*0ab0*/  USHF.R.S32.HI UR7, URZ, 0x1f, UR8 ;  /* 0x0000001f3f077899 */ /* 0x000fe20008011408 */
[----:B------:R-:W-:-:S02]  /*0ac0*/  VIADD R0, R7, 0x8 ;  /* 0x0000000807007836 */ /* 0x000fc40000000000 */
[C---:B------:R-:W-:Y:S01]  /*0ad0*/  VIADD R6, R7.reuse, 0x10 ;  /* 0x0000001007067836 */ /* 0x040fe20000000000 */
[--C-:B------:R-:W-:Y:S01]  /*0ae0*/  SHF.R.S32.HI R9, RZ, 0x1f, R8.reuse ;  /* 0x0000001fff097819 */ /* 0x100fe20000011408 */
[----:B------:R-:W-:Y:S01]  /*0af0*/  IMAD.U32 R2, RZ, RZ, UR5 ;  /* 0x00000005ff027e24 */ /* 0x000fe2000f8e00ff */
[----:B------:R-:W-:Y:S02]  /*0b00*/  ISETP.GE.AND P1, PT, R8, UR4, PT ;  /* 0x0000000408007c0c */ /* 0x000fe4000bf26270 */
[C---:B------:R-:W-:Y:S01]  /*0b10*/  ISETP.GE.AND P5, PT, R0.reuse, UR6, PT ;  /* 0x0000000600007c0c */ /* 0x040fe2000bfa6270 */
[----:B------:R-:W-:Y:S01]  /*0b20*/  IMAD.WIDE R4, R7, 0x40, R8 ;  /* 0x0000004007047825 */ /* 0x000fe200078e0208 */
[----:B------:R-:W-:Y:S02]  /*0b30*/  ISETP.GE.OR P4, PT, R0, UR6, P1 ;  /* 0x0000000600007c0c */ /* 0x000fe40008f86670 */
[----:B------:R-:W-:Y:S01]  /*0b40*/  ISETP.NE.OR P5, PT, R197, RZ, P5 ;  /* 0x000000ffc500720c */ /* 0x000fe20002fa5670 */
[C---:B------:R-:W-:Y:S01]  /*0b50*/  VIADD R0, R7.reuse, 0x38 ;  /* 0x0000003807007836 */ /* 0x040fe20000000000 */
[----:B------:R-:W-:Y:S01]  /*0b60*/  IADD3 R3, P0, R4, UR5, RZ ;  /* 0x0000000504037c10 */ /* 0x000fe2000ff1e0ff */
[----:B------:R-:W-:Y:S01]  /*0b70*/  ULDC.64 UR4, c[0x0][0x288] ;  /* 0x0000a20000047ab9 */ /* 0x000fe20000000a00 */
[----:B------:R-:W-:-:S02]  /*0b80*/  VIADD R4, R7, 0x20 ;  /* 0x0000002007047836 */ /* 0x000fc40000000000 */
[----:B------:R-:W-:Y:S01]  /*0b90*/  LEA.HI.X.SX32 R2, R2, R5, 0x1, P0 ;  /* 0x0000000502027211 */ /* 0x000fe200000f0eff */
[C---:B------:R-:W-:Y:S01]  /*0ba0*/  VIADD R5, R7.reuse, 0x18 ;  /* 0x0000001807057836 */ /* 0x040fe20000000000 */
[----:B------:R-:W-:Y:S02]  /*0bb0*/  ISETP.GE.OR P0, PT, R7, UR6, P1 ;  /* 0x0000000607007c0c */ /* 0x000fe40008f06670 */
[----:B------:R-:W-:Y:S02]  /*0bc0*/  LEA R8, P2, R3, UR4, 0x2 ;  /* 0x0000000403087c11 */ /* 0x000fe4000f8410ff */
[----:B------:R-:W-:Y:S01]  /*0bd0*/  ISETP.GE.OR P3, PT, R5, UR6, P1 ;  /* 0x0000000605007c0c */ /* 0x000fe20008f66670 */
[----:B------:R-:W-:Y:S01]  /*0be0*/  @!P5 IMAD.MOV.U32 R15, RZ, RZ, -0x800000 ;  /* 0xff800000ff0fd424 */ /* 0x000fe200078e00ff */
[----:B------:R-:W-:Y:S01]  /*0bf0*/  LEA.HI.X R9, R3, UR5, R2, 0x2, P2 ;  /* 0x0000000503097c11 */ /* 0x000fe200090f1402 */
[C---:B------:R-:W-:Y:S01]  /*0c00*/  VIADD R3, R7.reuse, 0x28 ;  /* 0x0000002807037836 */ /* 0x040fe20000000000 */
[C---:B------:R-:W-:Y:S01]  /*0c10*/  ISETP.GE.OR P2, PT, R6.reuse, UR6, P1 ;  /* 0x0000000606007c0c */ /* 0x040fe20008f46670 */
[----:B------:R-:W-:Y:S01]  /*0c20*/  ULDC.64 UR4, c[0x0][0x2b8] ;  /* 0x0000ae0000047ab9 */ /* 0x000fe20000000a00 */
[----:B------:R-:W-:Y:S01]  /*0c30*/  VIADD R2, R7, 0x30 ;  /* 0x0000003007027836 */ /* 0x000fe20000000000 */
[----:B------:R-:W-:Y:S01]  /*0c40*/  @!P4 STG.E.128 desc[UR22][R8.64+0x800], RZ ;  /* 0x000800ff0800c986 */ /* 0x000fe2000c101d16 */
[----:B------:R-:W-:-:S02]  /*0c50*/  ISETP.GE.AND P4, PT, R6, UR6, PT ;  /* 0x0000000606007c0c */ /* 0x000fc4000bf86270 */
[----:B------:R-:W-:Y:S01]  /*0c60*/  ISETP.GE.OR P6, PT, R4, UR6, P1 ;  /* 0x0000000604007c0c */ /* 0x000fe20008fc6670 */
[----:B------:R-:W-:Y:S01]  /*0c70*/  @!P0 STG.E.128 desc[UR22][R8.64], RZ ;  /* 0x000000ff08008986 */ /* 0x000fe2000c101d16 */
[----:B------:R-:W-:Y:S02]  /*0c80*/  ISETP.GE.OR P0, PT, R3, UR6, P1 ;  /* 0x0000000603007c0c */ /* 0x000fe40008f06670 */
[----:B------:R-:W-:Y:S01]  /*0c90*/  ISETP.NE.OR P4, PT, R197, RZ, P4 ;  /* 0x000000ffc500720c */ /* 0x000fe20002785670 */
[----:B------:R-:W-:Y:S01]  /*0ca0*/  @!P3 STG.E.128 desc[UR22][R8.64+0x1800], RZ ;  /* 0x001800ff0800b986 */ /* 0x000fe2000c101d16 */
[----:B------:R-:W-:-:S03]  /*0cb0*/  ISETP.GE.AND P3, PT, R5, UR6, PT ;  /* 0x0000000605007c0c */ /* 0x000fc6000bf66270 */
[----:B------:R-:W-:Y:S01]  /*0cc0*/  @!P2 STG.E.128 desc[UR22][R8.64+0x1000], RZ ;  /* 0x001000ff0800a986 */ /* 0x000fe2000c101d16 */
[----:B------:R-:W-:Y:S02]  /*0cd0*/  ISETP.GE.OR P2, PT, R2, UR6, P1 ;  /* 0x0000000602007c0c */ /* 0x000fe40008f46670 */
[----:B------:R-:W-:Y:S01]  /*0ce0*/  ISETP.GE.OR P1, PT, R0, UR6, P1 ;  /* 0x0000000600007c0c */ /* 0x000fe20008f26670 */
[----:B------:R-:W-:Y:S01]  /*0cf0*/  @!P6 STG.E.128 desc[UR22][R8.64+0x2000], RZ ;  /* 0x002000ff0800e986 */ /* 0x000fe2000c101d16 */
[C---:B------:R-:W-:Y:S02]  /*0d00*/  ISETP.NE.AND P6, PT, R197.reuse, RZ, PT ;  /* 0x000000ffc500720c */ /* 0x040fe40003fc5270 */
[----:B------:R-:W-:Y:S01]  /*0d10*/  ISETP.NE.OR P3, PT, R197, RZ, P3 ;  /* 0x000000ffc500720c */ /* 0x000fe20001f65670 */
[----:B------:R-:W-:Y:S01]  /*0d20*/  @!P0 STG.E.128 desc[UR22][R8.64+0x2800], RZ ;  /* 0x002800ff08008986 */ /* 0x000fe2000c101d16 */
[C---:B------:R-:W-:Y:S01]  /*0d30*/  IADD3 R5, P0, R7.reuse, UR8, RZ ;  /* 0x0000000807057c10 */ /* 0x040fe2000ff1e0ff */
[----:B------:R-:W-:Y:S01]  /*0d40*/  @!P4 IMAD.MOV.U32 R13, RZ, RZ, -0x800000 ;  /* 0xff800000ff0dc424 */ /* 0x000fe200078e00ff */
[----:B------:R-:W-:-:S02]  /*0d50*/  ISETP.GE.OR P6, PT, R7, UR6, P6 ;  /* 0x0000000607007c0c */ /* 0x000fc4000b7c6670 */
[----:B------:R-:W-:Y:S01]  /*0d60*/  LEA.HI.X.SX32 R6, R7, UR7, 0x1, P0 ;  /* 0x0000000707067c11 */ /* 0x000fe200080f0eff */
[----:B------:R-:W-:Y:S01]  /*0d70*/  @!P2 STG.E.128 desc[UR22][R8.64+0x3000], RZ ;  /* 0x003000ff0800a986 */ /* 0x000fe2000c101d16 */
[C---:B------:R-:W-:Y:S02]  /*0d80*/  LEA R10, P0, R5.reuse, UR4, 0x2 ;  /* 0x00000004050a7c11 */ /* 0x040fe4000f8010ff */
[----:B------:R-:W-:Y:S01]  /*0d90*/  ISETP.GE.AND P2, PT, R4, UR6, PT ;  /* 0x0000000604007c0c */ /* 0x000fe2000bf46270 */
[----:B------:R1:W-:Y:S01]  /*0da0*/  @!P1 STG.E.128 desc[UR22][R8.64+0x3800], RZ ;  /* 0x003800ff08009986 */ /* 0x0003e2000c101d16 */
[----:B------:R-:W-:Y:S02]  /*0db0*/  LEA.HI.X R11, R5, UR5, R6, 0x2, P0 ;  /* 0x00000005050b7c11 */ /* 0x000fe400080f1406 */
[----:B------:R-:W-:Y:S02]  /*0dc0*/  ISETP.GE.AND P0, PT, R2, UR6, PT ;  /* 0x0000000602007c0c */ /* 0x000fe4000bf06270 */
[----:B------:R-:W-:Y:S01]  /*0dd0*/  ISETP.GE.AND P1, PT, R3, UR6, PT ;  /* 0x0000000603007c0c */ /* 0x000fe2000bf26270 */
[----:B------:R-:W-:Y:S01]  /*0de0*/  @!P6 IMAD.MOV.U32 R17, RZ, RZ, -0x800000 ;  /* 0xff800000ff11e424 */ /* 0x000fe200078e00ff */
[C---:B------:R-:W-:Y:S01]  /*0df0*/  ISETP.NE.OR P0, PT, R197.reuse, RZ, P0 ;  /* 0x000000ffc500720c */ /* 0x040fe20000705670 */
[----:B------:R2:W-:Y:S01]  /*0e00*/  @!P5 STG.E desc[UR22][R10.64+0x20], R15 ;  /* 0x0000200f0a00d986 */ /* 0x0005e2000c101916 */
[----:B------:R-:W-:-:S02]  /*0e10*/  ISETP.NE.OR P2, PT, R197, RZ, P2 ;  /* 0x000000ffc500720c */ /* 0x000fc40001745670 */
[----:B------:R-:W-:Y:S01]  /*0e20*/  ISETP.NE.OR P1, PT, R197, RZ, P1 ;  /* 0x000000ffc500720c */ /* 0x000fe20000f25670 */
[----:B------:R2:W-:Y:S04]  /*0e30*/  @!P6 STG.E desc[UR22][R10.64], R17 ;  /* 0x000000110a00e986 */ /* 0x0005e8000c101916 */
[----:B------:R2:W-:Y:S04]  /*0e40*/  @!P4 STG.E desc[UR22][R10.64+0x40], R13 ;  /* 0x0000400d0a00c986 */ /* 0x0005e8000c101916 */
[----:B------:R-:W-:Y:S02]  /*0e50*/  @!P0 IMAD.MOV.U32 R3, RZ, RZ, -0x800000 ;  /* 0xff800000ff038424 */ /* 0x000fe400078e00ff */
[----:B------:R-:W-:-:S02]  /*0e60*/  @!P2 IMAD.MOV.U32 R7, RZ, RZ, -0x800000 ;  /* 0xff800000ff07a424 */ /* 0x000fc400078e00ff */
[----:B------:R-:W-:Y:S01]  /*0e70*/  @!P1 IMAD.MOV.U32 R5, RZ, RZ, -0x800000 ;  /* 0xff800000ff059424 */ /* 0x000fe200078e00ff */
[----:B------:R2:W-:Y:S01]  /*0e80*/  @!P0 STG.E desc[UR22][R10.64+0xc0], R3 ;  /* 0x0000c0030a008986 */ /* 0x0005e2000c101916 */
[----:B------:R-:W-:Y:S01]  /*0e90*/  ISETP.GE.AND P0, PT, R0, UR6, PT ;  /* 0x0000000600007c0c */ /* 0x000fe2000bf06270 */
[----:B-1----:R-:W-:Y:S02]  /*0ea0*/  @!P3 IMAD.MOV.U32 R9, RZ, RZ, -0x800000 ;  /* 0xff800000ff09b424 */ /* 0x002fe400078e00ff */
[----:B------:R2:W-:Y:S01]  /*0eb0*/  @!P2 STG.E desc[UR22][R10.64+0x80], R7 ;  /* 0x000080070a00a986 */ /* 0x0005e2000c101916 */
[----:B------:R-:W-:-:S03]  /*0ec0*/  ISETP.NE.OR P0, PT, R197, RZ, P0 ;  /* 0x000000ffc500720c */ /* 0x000fc60000705670 */
[----:B------:R2:W-:Y:S04]  /*0ed0*/  @!P3 STG.E desc[UR22][R10.64+0x60], R9 ;  /* 0x000060090a00b986 */ /* 0x0005e8000c101916 */
[----:B------:R2:W-:Y:S06]  /*0ee0*/  @!P1 STG.E desc[UR22][R10.64+0xa0], R5 ;  /* 0x0000a0050a009986 */ /* 0x0005ec000c101916 */
[----:B------:R-:W-:Y:S05]  /*0ef0*/  @P0 EXIT ;  /* 0x000000000000094d */ /* 0x000fea0003800000 */
[----:B--2---:R-:W-:-:S05]  /*0f00*/  MOV R3, 0xff800000 ;  /* 0xff80000000037802 */ /* 0x004fca0000000f00 */
[----:B------:R-:W-:Y:S01]  /*0f10*/  STG.E desc[UR22][R10.64+0xe0], R3 ;  /* 0x0000e0030a007986 */ /* 0x000fe2000c101916 */
[----:B------:R-:W-:Y:S05]  /*0f20*/  EXIT ;  /* 0x000000000000794d */ /* 0x000fea0003800000 */
.L_x_1486:
        /* <DEDUP_REMOVED lines=12> */
[----:B------:R-:W-:Y:S02]  /*0ff0*/  PLOP3.LUT P3, PT, PT, PT, PT, 0x8, 0x0 ;  /* 0x000000000000781c */ /* 0x000fe40003f6e170 */
[----:B------:R-:W-:Y:S02]  /*1000*/  CS2R R246, SRZ ;  /* 0x0000000000f67805 */ /* 0x000fe4000001ff00 */
[----:B------:R-:W-:Y:S02]  /*1010*/  ISETP.NE.AND.EX P1, PT, RZ, UR5, PT, P1 ;  /* 0x00000005ff007c0c */ /* 0x000fe4000bf25310 */
[----:B--2---:R-:W-:-:S11]  /*1020*/  @P0 R2UR UR6, R2 ;  /* 0x00000000020602ca */ /* 0x004fd600000e0000 */
        /* <DEDUP_REMOVED lines=12> */
.L_x_1487:
        /* <DEDUP_REMOVED lines=23> */
[C---:B------:R-:W-:Y:S02]  /*1260*/  ISETP.NE.AND P1, PT, R7.reuse, RZ, PT ;  /* 0x000000ff0700720c */ /* 0x040fe40003f25270 */
[----:B------:R-:W-:Y:S02]  /*1270*/  ISETP.GE.U32.AND P2, PT, R0, R3, PT ;  /* 0x000000030000720c */ /* 0x000fe40003f46070 */
[----:B------:R-:W-:-:S04]  /*1280*/  LOP3.LUT R0, R7, UR7, RZ, 0x3c, !PT ;  /* 0x0000000707007c12 */ /* 0x000fc8000f8e3cff */
[----:B------:R-:W-:Y:S02]  /*1290*/  ISETP.GE.AND P0, PT, R0, RZ, PT ;  /* 0x000000ff0000720c */ /* 0x000fe40003f06270 */
[----:B------:R-:W1:Y:S05]  /*12a0*/  LDC R0, c[0x0][0x278] ;  /* 0x00009e00ff007b82 */ /* 0x000e6a0000000800 */
[----:B------:R-:W-:-:S06]  /*12b0*/  @P2 IADD3 R9, R9, 0x1, RZ ;  /* 0x0000000109092810 */ /* 0x000fcc0007ffe0ff */
[----:B------:R-:W-:Y:S01]  /*12c0*/  @!P0 IMAD.MOV R9, RZ, RZ, -R9 ;  /* 0x000000ffff098224 */ /* 0x000fe200078e0a09 */
[----:B------:R-:W-:-:S05]  /*12d0*/  @!P1 LOP3.LUT R9, RZ, R7, RZ, 0x33, !PT ;  /* 0x00000007ff099212 */ /* 0x000fca00078e33ff */
[----:B------:R-:W-:-:S05]  /*12e0*/  IMAD.WIDE R12, R9, 0x4, R246 ;  /* 0x00000004090c7825 */ /* 0x000fca00078e02f6 */
[----:B------:R-:W2:Y:S01]  /*12f0*/  LDG.E R3, desc[UR22][R12.64] ;  /* 0x000000160c037981 */ /* 0x000ea2000c1e1900 */
[----:B------:R-:W-:Y:S02]  /*1300*/  MOV R2, UR13 ;  /* 0x0000000d00027c02 */ /* 0x000fe40008000f00 */
[----:B-1----:R-:W-:Y:S02]  /*1310*/  IABS R5, R0 ;  /* 0x0000000000057213 */ /* 0x002fe40000000000 */
[----:B------:R-:W-:Y:S02]  /*1320*/  IABS R2, R2 ;  /* 0x0000000200027213 */ /* 0x000fe40000000000 */
[----:B------:R-:W1:Y:S02]  /*1330*/  I2F.RP R8, R5 ;  /* 0x0000000500087306 */ /* 0x000e640000209400 */
[----:B------:R-:W-:-:S06]  /*1340*/  MOV R6, R2 ;  /* 0x0000000200067202 */ /* 0x000fcc0000000f00 */
[----:B-1----:R-:W1:Y:S02]  /*1350*/  MUFU.RCP R10, R8 ;  /* 0x00000008000a7308 */ /* 0x002e640000001000 */
[----:B-1----:R-:W-:-:S06]  /*1360*/  IADD3 R10, R10, 0xffffffe, RZ ;  /* 0x0ffffffe0a0a7810 */ /* 0x002fcc0007ffe0ff */
[----:B------:R-:W1:Y:S02]  /*1370*/  F2I.FTZ.U32.TRUNC.NTZ R11, R10 ;  /* 0x0000000a000b7305 */ /* 0x000e64000021f000 */
[----:B-1----:R-:W-:Y:S02]  /*1380*/  IMAD.MOV R4, RZ, RZ, -R11 ;  /* 0x000000ffff047224 */ /* 0x002fe400078e0a0b */
[----:B------:R-:W-:Y:S02]  /*1390*/  IMAD.MOV.U32 R10, RZ, RZ, RZ ;  /* 0x000000ffff0a7224 */ /* 0x000fe400078e00ff */
        /* <DEDUP_REMOVED lines=14> */
[----:B------:R-:W-:Y:S01]  /*1480*/  IMAD R4, R207, UR10, RZ ;  /* 0x0000000acf047c24 */ /* 0x000fe2000f8e02ff */
[----:B--2---:R-:W-:Y:S02]  /*1490*/  R2UR UR9, R3 ;  /* 0x00000000030972ca */ /* 0x004fe400000e0000 */
[----:B------:R-:W-:-:S04]  /*14a0*/  LOP3.LUT R3, R0, UR13, RZ, 0x3c, !PT ;  /* 0x0000000d00037c12 */ /* 0x000fc8000f8e3cff */
[----:B------:R-:W-:-:S07]  /*14b0*/  ISETP.GE.AND P0, PT, R3, RZ, PT ;  /* 0x000000ff0300720c */ /* 0x000fce0003f06270 */
        /* <DEDUP_REMOVED lines=11> */
[----:B------:R-:W-:-:S02]  /*1570*/  SHF.R.S32.HI R23, RZ, 0x1f, R2 ;  /* 0x0000001fff177819 */ /* 0x000fc40000011402 */
[----:B------:R-:W-:Y:S01]  /*1580*/  MOV R24, R2 ;  /* 0x0000000200187202 */ /* 0x000fe20000000f00 */
[----:B------:R-:W-:Y:S01]  /*1590*/  IMAD.U32 R9, RZ, RZ, UR4 ;  /* 0x00000004ff097e24 */ /* 0x000fe2000f8e00ff */
[----:B------:R-:W-:Y:S01]  /*15a0*/  ULDC.64 UR4, c[0x0][0x238] ;  /* 0x00008e0000047ab9 */ /* 0x000fe20000000a00 */
[----:B------:R-:W-:Y:S01]  /*15b0*/  IMAD R3, R23, UR6, RZ ;  /* 0x0000000617037c24 */ /* 0x000fe2000f8e02ff */
[----:B------:R-:W-:Y:S01]  /*15c0*/  UIMAD UR8, UR8, UR4, URZ ;  /* 0x00000004080872a4 */ /* 0x000fe2000f8e023f */
[----:B------:R-:W-:Y:S01]  /*15d0*/  IMAD.WIDE.U32 R4, R7, UR10, R8 ;  /* 0x0000000a07047c25 */ /* 0x000fe2000f8e0008 */
[----:B------:R-:W-:Y:S02]  /*15e0*/  UIMAD.WIDE.U32 UR28, UR9, UR4, URZ ;  /* 0x00000004091c72a5 */ /* 0x000fe4000f8e003f */
[----:B------:R-:W-:Y:S01]  /*15f0*/  UIMAD UR5, UR9, UR5, UR8 ;  /* 0x00000005090572a4 */ /* 0x000fe2000f8e0208 */
[----:B------:R-:W-:Y:S01]  /*1600*/  IMAD R3, R2, UR7, R3 ;  /* 0x0000000702037c24 */ /* 0x000fe2000f8e0203 */
[----:B------:R-:W-:-:S02]  /*1610*/  IADD3 R5, R5, R0, RZ ;  /* 0x0000000005057210 */ /* 0x000fc40007ffe0ff */
[----:B------:R-:W-:Y:S01]  /*1620*/  UIADD3 UR14, UR29, UR5, URZ ;  /* 0x000000051d0e7290 */ /* 0x000fe2000fffe03f */
[----:B------:R-:W-:Y:S01]  /*1630*/  UMOV UR26, UR28 ;  /* 0x0000001c001a7c82 */ /* 0x000fe20008000000 */
[----:B------:R-:W-:-:S04]  /*1640*/  IMAD.WIDE.U32 R12, R2, UR6, R4 ;  /* 0x00000006020c7c25 */ /* 0x000fc8000f8e0004 */
[----:B------:R-:W-:Y:S01]  /*1650*/  IMAD.IADD R5, R13, 0x1, R3 ;  /* 0x000000010d057824 */ /* 0x000fe200078e0203 */
[----:B------:R-:W-:Y:S06]  /*1660*/  BRA `(.L_x_1489) ;  /* 0x0000000400587947 */ /* 0x000fec0003800000 */
.L_x_1488:
[----:B------:R-:W1:Y:S01]  /*1670*/  LDC R0, c[0x0][0x278] ;  /* 0x00009e00ff007b82 */ /* 0x000e620000000800 */
[----:B------:R-:W-:Y:S01]  /*1680*/  MOV R2, UR13 ;  /* 0x0000000d00027c02 */ /* 0x000fe20008000f00 */
[----:B------:R-:W-:Y:S02]  /*1690*/  UISETP.NE.AND UP0, UPT, UR8, -0x1, UPT ;  /* 0xffffffff0800788c */ /* 0x000fe4000bf05270 */
[----:B------:R-:W-:Y:S01]  /*16a0*/  ULEA UR9, UR19, 0xffffff00, 0x8 ;  /* 0xffffff0013097891 */ /* 0x000fe2000f8e403f */
[----:B------:R-:W-:-:S03]  /*16b0*/  IABS R2, R2 ;  /* 0x0000000200027213 */ /* 0x000fc60000000000 */
[----:B------:R-:W-:Y:S01]  /*16c0*/  PLOP3.LUT P0, PT, PT, PT, UP0, 0x80, 0x0 ;  /* 0x000000000000781c */ /* 0x000fe20003f0f008 */
[----:B------:R-:W-:-:S04]  /*16d0*/  USHF.R.S32.HI UR15, URZ, 0x1f, UR9 ;  /* 0x0000001f3f0f7899 */ /* 0x000fc80008011409 */
[----:B------:R-:W-:Y:S01]  /*16e0*/  @UP0 UIADD3 UR5, UR7, UR8, URZ ;  /* 0x0000000807050290 */ /* 0x000fe2000fffe03f */
[----:B------:R-:W-:-:S03]  /*16f0*/  @UP0 ULDC.64 UR10, c[0x0][0x248] ;  /* 0x00009200000a0ab9 */ /* 0x000fc60000000a00 */
[----:B------:R-:W-:Y:S02]  /*1700*/  @UP0 UIMAD.WIDE.U32 UR28, UR5, UR10, URZ ;  /* 0x0000000a051c02a5 */ /* 0x000fe4000f8e003f */
[----:B------:R-:W-:-:S04]  /*1710*/  @UP0 UIMAD UR5, UR5, UR11, URZ ;  /* 0x0000000b050502a4 */ /* 0x000fc8000f8e023f */
[----:B------:R-:W-:Y:S01]  /*1720*/  @UP0 UIADD3 UR5, UR29, UR5, URZ ;  /* 0x000000051d050290 */ /* 0x000fe2000fffe03f */
[----:B-1----:R-:W-:Y:S01]  /*1730*/  IABS R6, R0 ;  /* 0x0000000000067213 */ /* 0x002fe20000000000 */
[----:B------:R-:W-:Y:S01]  /*1740*/  @UP0 UMOV UR14, UR28 ;  /* 0x0000001c000e0c82 */ /* 0x000fe20008000000 */
[----:B------:R-:W-:Y:S02]  /*1750*/  ISETP.NE.AND P1, PT, R0, RZ, PT ;  /* 0x000000ff0000720c */ /* 0x000fe40003f25270 */
        /* <DEDUP_REMOVED lines=8> */
[----:B------:R-:W-:-:S04]  /*17e0*/  LOP3.LUT R4, R0, UR13, RZ, 0x3c, !PT ;  /* 0x0000000d00047c12 */ /* 0x000fc8000f8e3cff */
[----:B------:R-:W-:Y:S01]  /*17f0*/  ISETP.GE.AND P2, PT, R4, RZ, PT ;  /* 0x000000ff0400720c */ /* 0x000fe20003f46270 */
[----:B------:R-:W-:-:S04]  /*1800*/  IMAD.HI.U32 R24, R3, R2, RZ ;  /* 0x0000000203187227 */ /* 0x000fc800078e00ff */
[----:B------:R-:W-:-:S04]  /*1810*/  IMAD.MOV R5, RZ, RZ, -R24 ;  /* 0x000000ffff057224 */ /* 0x000fc800078e0a18 */
[C---:B------:R-:W-:Y:S02]  /*1820*/  IMAD R5, R6.reuse, R5, R2 ;  /* 0x0000000506057224 */ /* 0x040fe400078e0202 */
[----:B------:R-:W1:Y:S03]  /*1830*/  LDC.64 R2, c[0x0][0x260] ;  /* 0x00009800ff027b82 */ /* 0x000e660000000a00 */
[----:B------:R-:W-:-:S13]  /*1840*/  ISETP.GT.U32.AND P5, PT, R6, R5, PT ;  /* 0x000000050600720c */ /* 0x000fda0003fa4070 */
        /* <DEDUP_REMOVED lines=16> */
[----:B------:R-:W-:Y:S01]  /*1950*/  UIADD3 UR5, UR29, UR5, URZ ;  /* 0x000000051d057290 */ /* 0x000fe2000fffe03f */
[----:B------:R-:W-:-:S11]  /*1960*/  UMOV UR14, UR28 ;  /* 0x0000001c000e7c82 */ /* 0x000fd60008000000 */
.L_x_1490:
[----:B------:R-:W-:Y:S01]  /*1970*/  UIMAD UR4, UR15, UR10, URZ ;  /* 0x0000000a0f0472a4 */ /* 0x000fe2000f8e023f */
[----:B------:R-:W-:Y:S01]  /*1980*/  @!P2 IADD3 R24, -R24, RZ, RZ ;  /* 0x000000ff1818a210 */ /* 0x000fe20007ffe1ff */
[----:B------:R-:W-:Y:S01]  /*1990*/  UMOV UR28, UR14 ;  /* 0x0000000e001c7c82 */ /* 0x000fe20008000000 */
[----:B------:R-:W-:Y:S01]  /*19a0*/  UMOV UR29, UR5 ;  /* 0x00000005001d7c82 */ /* 0x000fe20008000000 */
[----:B------:R-:W-:Y:S01]  /*19b0*/  UIMAD UR4, UR11, UR9, UR4 ;  /* 0x000000090b0472a4 */ /* 0x000fe2000f8e0204 */
[----:B------:R-:W-:Y:S01]  /*19c0*/  @!P1 LOP3.LUT R24, RZ, R0, RZ, 0x33, !PT ;  /* 0x00000000ff189212 */ /* 0x000fe200078e33ff */
[----:B------:R-:W-:Y:S01]  /*19d0*/  UIMAD.WIDE.U32 UR28, UR10, UR9, UR28 ;  /* 0x000000090a1c72a5 */ /* 0x000fe2000f8e001c */
[----:B------:R-:W-:Y:S01]  /*19e0*/  MOV R7, UR9 ;  /* 0x0000000900077c02 */ /* 0x000fe20008000f00 */
[----:B------:R-:W-:Y:S01]  /*19f0*/  @UP0 UIADD3 UR8, UR7, UR8, URZ ;  /* 0x0000000807080290 */ /* 0x000fe2000fffe03f */
[----:B------:R-:W-:Y:S01]  /*1a00*/  SHF.R.S32.HI R23, RZ, 0x1f, R24 ;  /* 0x0000001fff177819 */ /* 0x000fe20000011418 */
[----:B------:R-:W-:Y:S01]  /*1a10*/  UIADD3 UR4, UR29, UR4, URZ ;  /* 0x000000041d047290 */ /* 0x000fe2000fffe03f */
[----:B------:R-:W-:Y:S01]  /*1a20*/  IMAD.U32 R207, RZ, RZ, UR15 ;  /* 0x0000000fffcf7e24 */ /* 0x000fe2000f8e00ff */
[----:B------:R-:W-:Y:S01]  /*1a30*/  MOV R4, UR28 ;  /* 0x0000001c00047c02 */ /* 0x000fe20008000f00 */
[----:B------:R-:W-:-:S02]  /*1a40*/  IMAD.U32 R5, RZ, RZ, UR29 ;  /* 0x0000001dff057e24 */ /* 0x000fc4000f8e00ff */
[-C--:B-1----:R-:W-:Y:S01]  /*1a50*/  IMAD R0, R23, R2.reuse, RZ ;  /* 0x0000000217007224 */ /* 0x082fe200078e02ff */
[----:B------:R-:W-:Y:S01]  /*1a60*/  MOV R5, UR4 ;  /* 0x0000000400057c02 */ /* 0x000fe20008000f00 */
[----:B------:R-:W-:Y:S02]  /*1a70*/  @UP0 ULDC.64 UR4, c[0x0][0x250] ;  /* 0x0000940000040ab9 */ /* 0x000fe40000000a00 */
[----:B------:R-:W-:Y:S01]  /*1a80*/  @UP0 UIMAD.WIDE.U32 UR28, UR8, UR4, URZ ;  /* 0x00000004081c02a5 */ /* 0x000fe2000f8e003f */
[C---:B------:R-:W-:Y:S02]  /*1a90*/  IMAD R0, R24.reuse, R3, R0 ;  /* 0x0000000318007224 */ /* 0x040fe400078e0200 */
[----:B------:R-:W-:Y:S01]  /*1aa0*/  IMAD.WIDE.U32 R12, R24, R2, R4 ;  /* 0x00000002180c7225 */ /* 0x000fe200078e0004 */
[----:B------:R-:W-:-:S03]  /*1ab0*/  @UP0 UIMAD UR14, UR8, UR5, UR29 ;  /* 0x00000005080e02a4 */ /* 0x000fc6000f8e021d */
[----:B------:R-:W-:Y:S01]  /*1ac0*/  @UP0 UMOV UR26, UR28 ;  /* 0x0000001c001a0c82 */ /* 0x000fe20008000000 */
[----:B------:R-:W-:Y:S01]  /*1ad0*/  IMAD.IADD R5, R13, 0x1, R0 ;  /* 0x000000010d057824 */ /* 0x000fe200078e0200 */
[----:B------:R-:W-:Y:S07]  /*1ae0*/  @P0 BRA `(.L_x_1489) ;  /* 0x0000000000380947 */ /* 0x000fee0003800000 */
[----:B------:R-:W-:Y:S01]  /*1af0*/  USHF.R.S32.HI UR8, URZ, 0x1f, UR7 ;  /* 0x0000001f3f087899 */ /* 0x000fe20008011407 */
[----:B------:R-:W-:-:S03]  /*1b00*/  ULDC.64 UR4, c[0x0][0x250] ;  /* 0x0000940000047ab9 */ /* 0x000fc60000000a00 */
[----:B------:R-:W-:Y:S02]  /*1b10*/  UIMAD UR8, UR8, UR4, URZ ;  /* 0x00000004080872a4 */ /* 0x000fe4000f8e023f */
[----:B------:R-:W-:Y:S02]  /*1b20*/  UIMAD.WIDE.U32 UR14, UR7, UR4, URZ ;  /* 0x00000004070e72a5 */ /* 0x000fe4000f8e003f */
[----:B------:R-:W-:Y:S02]  /*1b30*/  UIMAD UR8, UR7, UR5, UR8 ;  /* 0x00000005070872a4 */ /* 0x000fe4000f8e0208 */
[----:B------:R-:W-:Y:S02]  /*1b40*/  USHF.R.S32.HI UR7, URZ, 0x1f, UR6 ;  /* 0x0000001f3f077899 */ /* 0x000fe40008011406 */
[----:B------:R-:W-:Y:S01]  /*1b50*/  UIADD3 UR9, UR15, UR8, URZ ;  /* 0x000000080f097290 */ /* 0x000fe2000fffe03f */
[----:B------:R-:W-:Y:S02]  /*1b60*/  ULDC.64 UR4, c[0x0][0x238] ;  /* 0x00008e0000047ab9 */ /* 0x000fe40000000a00 */
[----:B------:R-:W-:Y:S01]  /*1b70*/  UMOV UR8, UR14 ;  /* 0x0000000e00087c82 */ /* 0x000fe20008000000 */
[----:B------:R-:W-:-:S02]  /*1b80*/  UIMAD UR7, UR7, UR4, URZ ;  /* 0x00000004070772a4 */ /* 0x000fc4000f8e023f */
[----:B------:R-:W-:Y:S02]  /*1b90*/  UIMAD.WIDE.U32 UR8, UR6, UR4, UR8 ;  /* 0x00000004060872a5 */ /* 0x000fe4000f8e0008 */
[----:B------:R-:W-:-:S04]  /*1ba0*/  UIMAD UR5, UR6, UR5, UR7 ;  /* 0x00000005060572a4 */ /* 0x000fc8000f8e0207 */
[----:B------:R-:W-:Y:S01]  /*1bb0*/  UIADD3 UR14, UR9, UR5, URZ ;  /* 0x00000005090e7290 */ /* 0x000fe2000fffe03f */
[----:B------:R-:W-:-:S11]  /*1bc0*/  UMOV UR26, UR8 ;  /* 0x00000008001a7c82 */ /* 0x000fd60008000000 */
.L_x_1489:
[----:B------:R-:W-:Y:S01]  /*1bd0*/  UISETP.NE.AND UP0, UPT, UR27, -0x1, UPT ;  /* 0xffffffff1b00788c */ /* 0x000fe2000bf05270 */
[----:B------:R-:W-:Y:S01]  /*1be0*/  SHF.R.S32.HI R6, RZ, 0x1f, R197 ;  /* 0x0000001fff067819 */ /* 0x000fe200000114c5 */
[----:B------:R-:W-:Y:S01]  /*1bf0*/  UIADD3 UR15, UR19, -0x1, URZ ;  /* 0xffffffff130f7890 */ /* 0x000fe2000fffe03f */
[----:B------:R-:W1:Y:S01]  /*1c00*/  S2R R15, SR_CTAID.X ;  /* 0x00000000000f7919 */ /* 0x000e620000002500 */
[----:B------:R-:W-:Y:S01]  /*1c10*/  USHF.R.S32.HI UR31, URZ, 0x1f, UR13 ;  /* 0x0000001f3f1f7899 */ /* 0x000fe2000801140d */
[-C--:B------:R-:W-:Y:S01]  /*1c20*/  LEA.HI R2, R6, R197.reuse, RZ, 0x3 ;  /* 0x000000c506027211 */ /* 0x080fe200078f18ff */
[----:B------:R-:W-:Y:S01]  /*1c30*/  USHF.L.U32 UR18, UR15, 0x8, URZ ;  /* 0x000000080f127899 */ /* 0x000fe2000800063f */
[----:B------:R-:W-:Y:S01]  /*1c40*/  BSSY B0, `(.L_x_1491) ;  /* 0x000004c000007945 */ /* 0x000fe20003800000 */
[----:B------:R-:W-:Y:S01]  /*1c50*/  ULDC.64 UR8, c[0x0][0x258] ;  /* 0x0000960000087ab9 */ /* 0x000fe20000000a00 */
[----:B------:R-:W-:Y:S01]  /*1c60*/  SHF.R.S32.HI R18, RZ, 0x3, R2 ;  /* 0x00000003ff127819 */ /* 0x000fe20000011402 */
[----:B------:R-:W-:Y:S01]  /*1c70*/  UIADD3 UR16, -UR18, UR24, URZ ;  /* 0x0000001812107290 */ /* 0x000fe2000fffe13f */
[----:B------:R-:W-:Y:S01]  /*1c80*/  LOP3.LUT R2, R2, 0xfffffff8, RZ, 0xc0, !PT ;  /* 0xfffffff802027812 */ /* 0x000fe200078ec0ff */
[----:B------:R-:W-:Y:S01]  /*1c90*/  @UP0 ULDC.64 UR4, c[0x0][0x240] ;  /* 0x0000900000040ab9 */ /* 0x000fe20000000a00 */
[----:B------:R-:W-:Y:S01]  /*1ca0*/  @!UP0 ULDC.64 UR6, c[0x0][0x228] ;  /* 0x00008a0000068ab9 */ /* 0x000fe20000000a00 */
[----:B------:R-:W-:Y:S01]  /*1cb0*/  @UP0 UIMAD.WIDE.U32 UR28, UR27, UR4, URZ ;  /* 0x000000041b1c02a5 */ /* 0x000fe2000f8e003f */
[C---:B------:R-:W-:Y:S01]  /*1cc0*/  IMAD.SHL.U32 R11, R18.reuse, 0x40, RZ ;  /* 0x00000040120b7824 */ /* 0x040fe200078e00ff */
[----:B------:R-:W2:Y:S01]  /*1cd0*/  S2UR UR4, SR_CgaCtaId ;  /* 0x00000000000479c3 */ /* 0x000ea20000008800 */
[----:B------:R-:W-:Y:S01]  /*1ce0*/  IMAD.IADD R3, R197, 0x1, -R2 ;  /* 0x00000001c5037824 */ /* 0x000fe200078e0a02 */
[----:B------:R-:W-:Y:S01]  /*1cf0*/  @UP0 UIMAD UR27, UR27, UR5, UR29 ;  /* 0x000000051b1b02a4 */ /* 0x000fe2000f8e021d */
[----:B------:R-:W-:Y:S01]  /*1d00*/  VIADD R0, R18, 0x10 ;  /* 0x0000001012007836 */ /* 0x000fe20000000000 */
[----:B------:R-:W-:Y:S01]  /*1d10*/  UIADD3 UR5, -UR21, UR25, URZ ;  /* 0x0000001915057290 */ /* 0x000fe2000fffe13f */
[----:B------:R-:W-:Y:S01]  /*1d20*/  IMAD.SHL.U32 R244, R3, 0x8, RZ ;  /* 0x0000000803f47824 */ /* 0x000fe200078e00ff */
[----:B------:R-:W-:Y:S01]  /*1d30*/  LOP3.LUT R11, R11, 0x1c0, RZ, 0xc0, !PT ;  /* 0x000001c00b0b7812 */ /* 0x000fe200078ec0ff */
[----:B------:R-:W-:Y:S01]  /*1d40*/  @!UP0 USHF.R.S32.HI UR29, URZ, 0x1f, UR17 ;  /* 0x0000001f3f1d8899 */ /* 0x000fe20008011411 */
[C---:B------:R-:W-:Y:S01]  /*1d50*/  ISETP.GE.AND P6, PT, R0.reuse, UR16, PT ;  /* 0x0000001000007c0c */ /* 0x040fe2000bfc6270 */
[----:B------:R-:W-:Y:S01]  /*1d60*/  @!UP0 UIMAD.WIDE.U32 UR32, UR17, UR6, URZ ;  /* 0x00000006112082a5 */ /* 0x000fe2000f8e003f */
[C---:B------:R-:W-:Y:S01]  /*1d70*/  ISETP.GE.AND P1, PT, R0.reuse, UR5, PT ;  /* 0x0000000500007c0c */ /* 0x040fe2000bf26270 */
[----:B------:R-:W-:Y:S01]  /*1d80*/  @!UP0 UIMAD UR29, UR29, UR6, URZ ;  /* 0x000000061d1d82a4 */ /* 0x000fe2000f8e023f */
[----:B------:R-:W-:Y:S01]  /*1d90*/  ISETP.GE.AND P4, PT, R0, UR16, PT ;  /* 0x0000001000007c0c */ /* 0x000fe2000bf86270 */
[----:B------:R-:W-:Y:S01]  /*1da0*/  UIMAD UR31, UR31, UR8, URZ ;  /* 0x000000081f1f72a4 */ /* 0x000fe2000f8e023f */
[--C-:B------:R-:W-:Y:S01]  /*1db0*/  LOP3.LUT R9, R11, 0x38, R244.reuse, 0xf8, !PT ;  /* 0x000000380b097812 */ /* 0x100fe200078ef8f4 */
[----:B------:R-:W-:Y:S01]  /*1dc0*/  @!UP0 UIMAD UR29, UR17, UR7, UR29 ;  /* 0x00000007111d82a4 */ /* 0x000fe2000f8e021d */
[----:B------:R-:W-:Y:S01]  /*1dd0*/  SHF.R.U32.HI R0, RZ, 0x3, R11 ;  /* 0x00000003ff007819 */ /* 0x000fe2000001160b */
[----:B------:R-:W-:Y:S01]  /*1de0*/  @!UP0 UMOV UR28, UR32 ;  /* 0x00000020001c8c82 */ /* 0x000fe20008000000 */
[----:B------:R-:W-:Y:S01]  /*1df0*/  LEA.HI R2, R6, R197, RZ, 0x6 ;  /* 0x000000c506027211 */ /* 0x000fe200078f30ff */
[----:B------:R-:W-:Y:S01]  /*1e00*/  @!UP0 UIADD3 UR27, UR33, UR29, URZ ;  /* 0x0000001d211b8290 */ /* 0x000fe2000fffe03f */
[----:B------:R-:W-:Y:S01]  /*1e10*/  LOP3.LUT R0, R9, R0, RZ, 0x3c, !PT ;  /* 0x0000000009007212 */ /* 0x000fe200078e3cff */
[----:B------:R-:W-:Y:S01]  /*1e20*/  IMAD.U32 R8, RZ, RZ, UR8 ;  /* 0x00000008ff087e24 */ /* 0x000fe2000f8e00ff */
[----:B------:R-:W-:Y:S01]  /*1e30*/  IADD3 R10, P2, R244, UR28, RZ ;  /* 0x0000001cf40a7c10 */ /* 0x000fe2000ff5e0ff */
[----:B------:R-:W-:Y:S01]  /*1e40*/  IMAD.SHL.U32 R9, R2, 0x8, RZ ;  /* 0x0000000802097824 */ /* 0x000fe200078e00ff */
[----:B------:R-:W-:Y:S01]  /*1e50*/  IADD3 R12, P0, R244, R12, RZ ;  /* 0x0000000cf40c7210 */ /* 0x000fe20007f1e0ff */
[----:B------:R-:W-:Y:S01]  /*1e60*/  ULDC.64 UR6, c[0x0][0x268] ;  /* 0x00009a0000067ab9 */ /* 0x000fe20000000a00 */
[----:B------:R-:W-:Y:S01]  /*1e70*/  UIMAD UR9, UR13, UR9, UR31 ;  /* 0x000000090d0972a4 */ /* 0x000fe2000f8e021f */
[----:B------:R-:W-:Y:S01]  /*1e80*/  IMAD R23, R23, UR6, RZ ;  /* 0x0000000617177c24 */ /* 0x000fe2000f8e02ff */
[----:B------:R-:W-:Y:S01]  /*1e90*/  LOP3.LUT R242, R0, 0xfffffe00, R9, 0xf8, !PT ;  /* 0xfffffe0000f27812 */ /* 0x000fe200078ef809 */
[----:B------:R-:W-:Y:S01]  /*1ea0*/  UMOV UR30, 0x400 ;  /* 0x00000400001e7882 */ /* 0x000fe20000000000 */
[----:B------:R-:W-:Y:S01]  /*1eb0*/  SHF.R.S32.HI R0, RZ, 0x1f, R244 ;  /* 0x0000001fff007819 */ /* 0x000fe200000114f4 */
[----:B--2---:R-:W-:Y:S01]  /*1ec0*/  ULEA UR4, UR4, UR30, 0x18 ;  /* 0x0000001e04047291 */ /* 0x004fe2000f8ec03f */
[----:B------:R-:W-:Y:S01]  /*1ed0*/  SHF.R.S32.HI R19, RZ, 0x1f, R18 ;  /* 0x0000001fff137819 */ /* 0x000fe20000011412 */
[----:B------:R-:W-:Y:S01]  /*1ee0*/  VIADD R2, R18, 0x20 ;  /* 0x0000002012027836 */ /* 0x000fe20000000000 */
[C---:B------:R-:W-:Y:S01]  /*1ef0*/  IADD3.X R11, R0.reuse, UR27, RZ, P2, !PT ;  /* 0x0000001b000b7c10 */ /* 0x040fe200097fe4ff */
[----:B------:R-:W-:Y:S01]  /*1f00*/  IMAD.X R13, R0, 0x1, R5, P0 ;  /* 0x00000001000d7824 */ /* 0x000fe200000e0605 */
[----:B------:R-:W-:Y:S01]  /*1f10*/  ISETP.GE.AND P2, PT, R18, UR5, PT ;  /* 0x0000000512007c0c */ /* 0x000fe2000bf46270 */
[----:B------:R-:W-:Y:S01]  /*1f20*/  IMAD R23, R24, UR7, R23 ;  /* 0x0000000718177c24 */ /* 0x000fe2000f8e0217 */
[----:B------:R-:W-:Y:S01]  /*1f30*/  IADD3 R4, P0, R244, UR26, RZ ;  /* 0x0000001af4047c10 */ /* 0x000fe2000ff1e0ff */
[----:B------:R-:W-:Y:S01]  /*1f40*/  IMAD.WIDE.U32 R8, R8, UR13, R10 ;  /* 0x0000000d08087c25 */ /* 0x000fe2000f8e000a */
[----:B------:R-:W-:-:S02]  /*1f50*/  IADD3 R198, P5, R18, R7, RZ ;  /* 0x0000000712c67210 */ /* 0x000fc40007fbe0ff */
[----:B------:R-:W-:Y:S01]  /*1f60*/  IADD3.X R5, R0, UR14, RZ, P0, !PT ;  /* 0x0000000e00057c10 */ /* 0x000fe200087fe4ff */
[----:B------:R-:W-:Y:S01]  /*1f70*/  VIADD R11, R9, UR9 ;  /* 0x00000009090b7c36 */ /* 0x000fe20008000000 */
[C---:B------:R-:W-:Y:S01]  /*1f80*/  ISETP.GE.AND P0, PT, R2.reuse, UR5, PT ;  /* 0x0000000502007c0c */ /* 0x040fe2000bf06270 */
[----:B------:R-:W-:Y:S01]  /*1f90*/  IMAD.X R207, R19, 0x1, R207, P5 ;  /* 0x0000000113cf7824 */ /* 0x000fe200028e06cf */
[----:B------:R-:W-:Y:S01]  /*1fa0*/  ISETP.GE.AND P5, PT, R2, UR16, PT ;  /* 0x0000001002007c0c */ /* 0x000fe2000bfa6270 */
[----:B------:R-:W-:Y:S01]  /*1fb0*/  IMAD.WIDE.U32 R24, R24, UR6, R4 ;  /* 0x0000000618187c25 */ /* 0x000fe2000f8e0004 */
[----:B------:R-:W-:-:S03]  /*1fc0*/  LEA R242, R242, UR4, 0x1 ;  /* 0x00000004f2f27c11 */ /* 0x000fc6000f8e08ff */
[----:B-1----:R-:W-:Y:S01]  /*1fd0*/  IMAD.WIDE R14, R15, 0x40, R18 ;  /* 0x000000400f0e7825 */ /* 0x002fe200078e0212 */
[----:B------:R-:W-:Y:S07]  /*1fe0*/  @P2 BRA `(.L_x_1492) ;  /* 0x0000000000442947 */ /* 0x000fee0003800000 */
        /* <DEDUP_REMOVED lines=17> */
.L_x_1492:
[----:B------:R-:W-:Y:S05]  /*2100*/  BSYNC B0 ;  /* 0x0000000000007941 */ /* 0x000fea0003800000 */
.L_x_1491:
        /* <DEDUP_REMOVED lines=24> */
.L_x_1494:
[----:B------:R-:W-:Y:S05]  /*2290*/  BSYNC B0 ;  /* 0x0000000000007941 */ /* 0x000fea0003800000 */
.L_x_1493:
[----:B------:R-:W-:Y:S01]  /*22a0*/  BSSY B0, `(.L_x_1495) ;  /* 0x0000018000007945 */ /* 0x000fe20003800000 */
[----:B------:R-:W-:Y:S01]  /*22b0*/  ISETP.GE.AND P1, PT, R17, UR5, PT ;  /* 0x0000000511007c0c */ /* 0x000fe2000bf26270 */
[----:B--2-4-:R-:W-:Y:S02]  /*22c0*/  IMAD R5, R19, UR10, RZ ;  /* 0x0000000a13057c24 */ /* 0x014fe4000f8e02ff */
[----:B------:R-:W-:Y:S10]  /*22d0*/  @P0 BRA `(.L_x_1496) ;  /* 0x0000000000500947 */ /* 0x000ff40003800000 */
[----:B------:R-:W-:Y:S02]  /*22e0*/  ULDC UR6, c[0x0][0x2d0] ;  /* 0x0000b40000067ab9 */ /* 0x000fe40000000800 */
[----:B------:R-:W-:-:S13]  /*22f0*/  ISETP.GE.AND P0, PT, R244, UR6, PT ;  /* 0x00000006f4007c0c */ /* 0x000fda000bf06270 */
[----:B------:R2:W-:Y:S01]  /*2300*/  @P0 STS.128 [R242+0x1000], RZ ;  /* 0x001000fff2000388 */ /* 0x0005e20000000c00 */
[----:B------:R-:W-:Y:S05]  /*2310*/  @P0 BRA `(.L_x_1496) ;  /* 0x0000000000400947 */ /* 0x000fea0003800000 */
[----:B------:R-:W-:Y:S01]  /*2320*/  IADD3 R7, P0, R14, 0x20, RZ ;  /* 0x000000200e077810 */ /* 0x000fe20007f1e0ff */
        /* <DEDUP_REMOVED lines=15> */
.L_x_1496:
[----:B------:R-:W-:Y:S05]  /*2420*/  BSYNC B0 ;  /* 0x0000000000007941 */ /* 0x000fea0003800000 */
.L_x_1495:
        /* <DEDUP_REMOVED lines=21> */
.L_x_1498:
[----:B------:R-:W-:Y:S05]  /*2580*/  BSYNC B0 ;  /* 0x0000000000007941 */ /* 0x000fea0003800000 */
.L_x_1497:
[C---:B------:R-:W-:Y:S01]  /*2590*/  ISETP.GE.AND P0, PT, R18.reuse, UR16, PT ;  /* 0x0000001012007c0c */ /* 0x040fe2000bf06270 */
[C---:B------:R-:W-:Y:S01]  /*25a0*/  IMAD R201, R18.reuse, UR11, R5 ;  /* 0x0000000b12c97c24 */ /* 0x040fe2000f8e0205 */
[----:B------:R-:W-:Y:S01]  /*25b0*/  BSSY B0, `(.L_x_1499) ;  /* 0x0000012000007945 */ /* 0x000fe20003800000 */
[C---:B------:R-:W-:Y:S01]  /*25c0*/  IMAD.WIDE.U32 R12, R18.reuse, UR10, R12 ;  /* 0x0000000a120c7c25 */ /* 0x040fe2000f8e000c */
[----:B------:R-:W-:Y:S02]  /*25d0*/  ISETP.GE.AND P1, PT, R17, UR16, PT ;  /* 0x0000001011007c0c */ /* 0x000fe4000bf26270 */
[----:B------:R-:W-:Y:S02]  /*25e0*/  IADD3 R5, R18, 0x40, RZ ;  /* 0x0000004012057810 */ /* 0x000fe40007ffe0ff */
[----:B------:R-:W-:Y:S02]  /*25f0*/  IADD3 R201, R13, R201, RZ ;  /* 0x000000c90dc97210 */ /* 0x000fe40007ffe0ff */
[----:B------:R-:W-:-:S03]  /*2600*/  MOV R200, R12 ;  /* 0x0000000c00c87202 */ /* 0x000fc60000000f00 */
[----:B------:R-:W-:Y:S05]  /*2610*/  @P0 BRA `(.L_x_1500) ;  /* 0x00000000002c0947 */ /* 0x000fea0003800000 */
        /* <DEDUP_REMOVED lines=11> */
.L_x_1500:
[----:B------:R-:W-:Y:S05]  /*26d0*/  BSYNC B0 ;  /* 0x0000000000007941 */ /* 0x000fea0003800000 */
.L_x_1499:
        /* <DEDUP_REMOVED lines=19> */
.L_x_1502:
[----:B------:R-:W-:Y:S05]  /*2810*/  BSYNC B0 ;  /* 0x0000000000007941 */ /* 0x000fea0003800000 */
.L_x_1501:
        /* <DEDUP_REMOVED lines=20> */
.L_x_1504:
[----:B------:R-:W-:Y:S05]  /*2960*/  BSYNC B0 ;  /* 0x0000000000007941 */ /* 0x000fea0003800000 */
.L_x_1503:
        /* <DEDUP_REMOVED lines=11> */
[----:B-1----:R-:W-:-:S05]  /*2a20*/  IMAD.WIDE.U32 R10, R0, 0x30, R200 ;  /* 0x00000030000a7825 */ /* 0x002fca00078e00c8 */
[----:B------:R-:W-:Y:S02]  /*2a30*/  IADD3 R0, R11, UR8, RZ ;  /* 0x000000080b007c10 */ /* 0x000fe4000fffe0ff */
[----:B------:R-:W-:-:S04]  /*2a40*/  LEA R8, P1, R10, UR6, 0x1 ;  /* 0x000000060a087c11 */ /* 0x000fc8000f8208ff */
[----:B------:R-:W-:-:S05]  /*2a50*/  LEA.HI.X R9, R10, UR7, R0, 0x1, P1 ;  /* 0x000000070a097c11 */ /* 0x000fca00088f0c00 */
[----:B------:R-:W-:Y:S01]  /*2a60*/  @!PT LDS RZ, [RZ] ;  /* 0x00000000fffff984 */ /* 0x000fe20000000800 */
[----:B------:R-:W-:Y:S01]  /*2a70*/  @!PT LDS RZ, [RZ] ;  /* 0x00000000fffff984 */ /* 0x000fe20000000800 */
[----:B------:R-:W-:Y:S01]  /*2a80*/  @!PT LDS RZ, [RZ] ;  /* 0x00000000fffff984 */ /* 0x000fe20000000800 */
[----:B------:R1:W-:Y:S04]  /*2a90*/  LDGSTS.E.BYPASS.LTC128B.128 [R242+0x3800], desc[UR22][R8.64] ;  /* 0x0380000008f27fae */ /* 0x0003e8000b901d56 */
.L_x_1506:
[----:B------:R-:W-:Y:S05]  /*2aa0*/  BSYNC B0 ;  /* 0x0000000000007941 */ /* 0x000fea0003800000 */
.L_x_1505:
        /* <DEDUP_REMOVED lines=20> */
.L_x_1508:
[----:B------:R-:W-:Y:S05]  /*2bf0*/  BSYNC B0 ;  /* 0x0000000000007941 */ /* 0x000fea0003800000 */
.L_x_1507:
        /* <DEDUP_REMOVED lines=19> */
.L_x_1510:
[----:B------:R-:W-:Y:S05]  /*2d30*/  BSYNC B0 ;  /* 0x0000000000007941 */ /* 0x000fea0003800000 */
.L_x_1509:
        /* <DEDUP_REMOVED lines=19> */
.L_x_1512:
[----:B------:R-:W-:Y:S05]  /*2e70*/  BSYNC B0 ;  /* 0x0000000000007941 */ /* 0x000fea0003800000 */
.L_x_1511:
        /* <DEDUP_REMOVED lines=19> */
.L_x_1514:
[----:B------:R-:W-:Y:S05]  /*2fb0*/  BSYNC B0 ;  /* 0x0000000000007941 */ /* 0x000fea0003800000 */
.L_x_1513:
[----:B------:R-:W-:Y:S01]  /*2fc0*/  BSSY B0, `(.L_x_1515) ;  /* 0x0000014000007945 */ /* 0x000fe20003800000 */
[----:B------:R-:W-:Y:S02]  /*2fd0*/  ISETP.GE.AND P1, PT, R12, UR16, PT ;  /* 0x000000100c007c0c */ /* 0x000fe4000bf26270 */
[----:B-1----:R-:W-:Y:S01]  /*2fe0*/  IADD3 R11, R18, 0xc0, RZ ;  /* 0x000000c0120b7810 */ /* 0x002fe20007ffe0ff */
[----:B------:R-:W-:Y:S05]  /*2ff0*/  @P0 BRA `(.L_x_1516) ;  /* 0x0000000000400947 */ /* 0x000fea0003800000 */
[----:B------:R-:W-:Y:S02]  /*3000*/  ULDC UR6, c[0x0][0x2d0] ;  /* 0x0000b40000067ab9 */ /* 0x000fe40000000800 */
[----:B------:R-:W-:-:S13]  /*3010*/  ISETP.GE.AND P0, PT, R244, UR6, PT ;  /* 0x00000006f4007c0c */ /* 0x000fda000bf06270 */
[----:B------:R1:W-:Y:S01]  /*3020*/  @P0 STS.128 [R242+0x6000], RZ ;  /* 0x006000fff2000388 */ /* 0x0003e20000000c00 */
[----:B------:R-:W-:Y:S05]  /*3030*/  @P0 BRA `(.L_x_1516) ;  /* 0x0000000000300947 */ /* 0x000fea0003800000 */
[----:B------:R-:W-:Y:S01]  /*3040*/  IMAD.U32 R9, RZ, RZ, UR10 ;  /* 0x0000000aff097e24 */ /* 0x000fe2000f8e00ff */
        /* <DEDUP_REMOVED lines=11> */
.L_x_1516:
[----:B------:R-:W-:Y:S05]  /*3100*/  BSYNC B0 ;  /* 0x0000000000007941 */ /* 0x000fea0003800000 */
.L_x_1515:
        /* <DEDUP_REMOVED lines=19> */
.L_x_1518:
[----:B------:R-:W-:Y:S05]  /*3240*/  BSYNC B0 ;  /* 0x0000000000007941 */ /* 0x000fea0003800000 */
.L_x_1517:
[----:B------:R-:W-:Y:S01]  /*3250*/  BSSY B0, `(.L_x_1519) ;  /* 0x0000014000007945 */ /* 0x000fe20003800000 */
[----:B------:R-:W-:Y:S01]  /*3260*/  ISETP.GE.AND P6, PT, R10, UR16, PT ;  /* 0x000000100a007c0c */ /* 0x000fe2000bfc6270 */
[----:B-1----:R-:W-:Y:S01]  /*3270*/  VIADD R9, R18, 0xe0 ;  /* 0x000000e012097836 */ /* 0x002fe20000000000 */
[----:B------:R-:W-:Y:S01]  /*3280*/  LEA.HI R0, R6, R197, RZ, 0x5 ;  /* 0x000000c506007211 */ /* 0x000fe200078f28ff */
        /* <DEDUP_REMOVED lines=8> */
[----:B----4-:R-:W-:-:S05]  /*3310*/  IMAD.WIDE.U32 R26, R7, 0xa0, R200 ;  /* 0x000000a0071a7825 */ /* 0x010fca00078e00c8 */
[----:B------:R-:W-:Y:S02]  /*3320*/  IADD3 R7, R27, UR8, RZ ;  /* 0x000000081b077c10 */ /* 0x000fe4000fffe0ff */
[----:B------:R-:W-:-:S04]  /*3330*/  LEA R20, P5, R26, UR6, 0x1 ;  /* 0x000000061a147c11 */ /* 0x000fc8000f8a08ff */
[----:B------:R-:W-:-:S05]  /*3340*/  LEA.HI.X R21, R26, UR7, R7, 0x1, P5 ;  /* 0x000000071a157c11 */ /* 0x000fca000a8f0c07 */
[----:B------:R-:W-:Y:S01]  /*3350*/  @!PT LDS RZ, [RZ] ;  /* 0x00000000fffff984 */ /* 0x000fe20000000800 */
[----:B------:R-:W-:Y:S01]  /*3360*/  @!PT LDS RZ, [RZ] ;  /* 0x00000000fffff984 */ /* 0x000fe20000000800 */
[----:B------:R-:W-:Y:S01]  /*3370*/  @!PT LDS RZ, [RZ] ;  /* 0x00000000fffff984 */ /* 0x000fe20000000800 */
[----:B------:R4:W-:Y:S04]  /*3380*/  LDGSTS.E.BYPASS.LTC128B.128 [R242+0x7000], desc[UR22][R20.64] ;  /* 0x0700000014f27fae */ /* 0x0009e8000b901d56 */
.L_x_1520:
[----:B------:R-:W-:Y:S05]  /*3390*/  BSYNC B0 ;  /* 0x0000000000007941 */ /* 0x000fea0003800000 */
.L_x_1519:
[----:B----4-:R-:W-:Y:S01]  /*33a0*/  LOP3.LUT R20, R0, 0xffffffe0, RZ, 0xc0, !PT ;  /* 0xffffffe000147812 */ /* 0x010fe200078ec0ff */
[----:B------:R-:W-:Y:S01]  /*33b0*/  BSSY B0, `(.L_x_1521) ;  /* 0x0000014000007945 */ /* 0x000fe20003800000 */
[----:B------:R-:W-:Y:S01]  /*33c0*/  ISETP.GE.AND P5, PT, R9, UR16, PT ;  /* 0x0000001009007c0c */ /* 0x000fe2000bfa6270 */
[----:B------:R-:W-:Y:S02]  /*33d0*/  VIADD R8, R18, 0xf0 ;  /* 0x000000f012087836 */ /* 0x000fe40000000000 */
[----:B------:R-:W-:Y:S01]  /*33e0*/  IMAD.IADD R20, R197, 0x1, -R20 ;  /* 0x00000001c5147824 */ /* 0x000fe200078e0a14 */
        /* <DEDUP_REMOVED lines=16> */
.L_x_1522:
[----:B------:R-:W-:Y:S05]  /*34f0*/  BSYNC B0 ;  /* 0x0000000000007941 */ /* 0x000fea0003800000 */
.L_x_1521:
[----:B------:R-:W-:Y:S01]  /*3500*/  SHF.R.S32.HI R7, RZ, 0x1f, R20 ;  /* 0x0000001fff077819 */ /* 0x000fe20000011414 */
[----:B------:R-:W-:Y:S01]  /*3510*/  ULDC.64 UR8, c[0x0][0x250] ;  /* 0x0000940000087ab9 */ /* 0x000fe20000000a00 */
[----:B------:R-:W-:Y:S01]  /*3520*/  BSSY B0, `(.L_x_1523) ;  /* 0x0000015000007945 */ /* 0x000fe20003800000 */
[----:B------:R-:W-:Y:S01]  /*3530*/  ISETP.GE.AND P1, PT, R8, UR16, PT ;  /* 0x0000001008007c0c */ /* 0x000fe2000bf26270 */
[----:B------:R-:W-:Y:S01]  /*3540*/  IMAD.IADD R23, R25, 0x1, R23 ;  /* 0x0000000119177824 */ /* 0x000fe200078e0217 */
[----:B------:R-:W-:Y:S02]  /*3550*/  LEA.HI R7, R7, R20, RZ, 0x2 ;  /* 0x0000001407077211 */ /* 0x000fe400078f10ff */
[----:B------:R-:W-:Y:S01]  /*3560*/  SHF.R.S32.HI R0, RZ, 0x5, R0 ;  /* 0x00000005ff007819 */ /* 0x000fe20000011400 */
        /* <DEDUP_REMOVED lines=16> */
.L_x_1524:
[----:B------:R-:W-:Y:S05]  /*3670*/  BSYNC B0 ;  /* 0x0000000000007941 */ /* 0x000fea0003800000 */
.L_x_1523:
        /* <DEDUP_REMOVED lines=17> */
.L_x_1526:
[----:B------:R-:W-:Y:S05]  /*3790*/  BSYNC B0 ;  /* 0x0000000000007941 */ /* 0x000fea0003800000 */
.L_x_1525:
        /* <DEDUP_REMOVED lines=17> */
.L_x_1528:
[----:B------:R-:W-:Y:S05]  /*38b0*/  BSYNC B0 ;  /* 0x0000000000007941 */ /* 0x000fea0003800000 */
.L_x_1527:
        /* <DEDUP_REMOVED lines=17> */
.L_x_1530:
[----:B------:R-:W-:Y:S05]  /*39d0*/  BSYNC B0 ;  /* 0x0000000000007941 */ /* 0x000fea0003800000 */
.L_x_1529:
[----:B------:R-:W0:Y:S01]  /*39e0*/  LDGDEPBAR ;  /* 0x00000000000079af */ /* 0x000e220000000000 */
[----:B------:R-:W-:Y:S01]  /*39f0*/  ISETP.GE.AND P5, PT, R18, UR16, PT ;  /* 0x0000001012007c0c */ /* 0x000fe2000bfa6270 */
[----:B------:R-:W-:Y:S01]  /*3a00*/  IMAD R207, R207, UR8, RZ ;  /* 0x00000008cfcf7c24 */ /* 0x000fe2000f8e02ff */
[----:B------:R-:W-:Y:S01]  /*3a10*/  LEA R20, R0, UR21, 0x4 ;  /* 0x0000001500147c11 */ /* 0x000fe2000f8e20ff */
[----:B------:R-:W-:Y:S01]  /*3a20*/  IMAD.MOV.U32 R22, RZ, RZ, R24 ;  /* 0x000000ffff167224 */ /* 0x000fe200078e0018 */
[----:B------:R-:W-:Y:S01]  /*3a30*/  SHF.R.S32.HI R7, RZ, 0x2, R7 ;  /* 0x00000002ff077819 */ /* 0x000fe20000011407 */
[C---:B------:R-:W-:Y:S01]  /*3a40*/  IMAD R207, R198.reuse, UR9, R207 ;  /* 0x00000009c6cf7c24 */ /* 0x040fe2000f8e02cf */
[----:B------:R-:W-:Y:S01]  /*3a50*/  ULDC.64 UR6, c[0x0][0x220] ;  /* 0x0000880000067ab9 */ /* 0x000fe20000000a00 */
[----:B------:R-:W-:Y:S01]  /*3a60*/  IMAD.WIDE.U32 R198, R198, UR8, R22 ;  /* 0x00000008c6c67c25 */ /* 0x000fe2000f8e0016 */
[----:B------:R-:W-:Y:S01]  /*3a70*/  IADD3 R20, R20, 0x1, R7 ;  /* 0x0000000114147810 */ /* 0x000fe20007ffe007 */
[----:B------:R-:W-:Y:S01]  /*3a80*/  BSSY B0, `(.L_x_1531) ;  /* 0x0000018000007945 */ /* 0x000fe20003800000 */
[----:B------:R-:W-:Y:S01]  /*3a90*/  ISETP.GE.AND P0, PT, R17, UR16, PT ;  /* 0x0000001011007c0c */ /* 0x000fe2000bf06270 */
[----:B------:R-:W-:Y:S01]  /*3aa0*/  IMAD.U32 R7, RZ, RZ, UR25 ;  /* 0x00000019ff077e24 */ /* 0x000fe2000f8e00ff */
[----:B------:R-:W-:Y:S01]  /*3ab0*/  LEA R204, P6, R198, UR6, 0x1 ;  /* 0x00000006c6cc7c11 */ /* 0x000fe2000f8c08ff */
[----:B------:R-:W-:Y:S01]  /*3ac0*/  IMAD.IADD R207, R199, 0x1, R207 ;  /* 0x00000001c7cf7824 */ /* 0x000fe200078e02cf */
[----:B------:R-:W-:-:S02]  /*3ad0*/  ISETP.GE.AND P1, PT, R5, UR16, PT ;  /* 0x0000001005007c0c */ /* 0x000fc4000bf26270 */
[----:B------:R-:W-:Y:S02]  /*3ae0*/  IADD3 R7, R20, UR24, -R7 ;  /* 0x0000001814077c10 */ /* 0x000fe4000fffe807 */
[----:B------:R-:W-:Y:S02]  /*3af0*/  LEA.HI.X R205, R198, UR7, R207, 0x1, P6 ;  /* 0x00000007c6cd7c11 */ /* 0x000fe4000b0f0ccf */
[----:B------:R-:W-:Y:S01]  /*3b00*/  ISETP.GE.AND P6, PT, R2, UR16, PT ;  /* 0x0000001002007c0c */ /* 0x000fe2000bfc6270 */
[----:B------:R-:W-:Y:S01]  /*3b10*/  VIADD R2, R7, UR20 ;  /* 0x0000001407027c36 */ /* 0x000fe20008000000 */
        /* <DEDUP_REMOVED lines=14> */
.L_x_1532:
[----:B------:R-:W-:Y:S05]  /*3c00*/  BSYNC B0 ;  /* 0x0000000000007941 */ /* 0x000fea0003800000 */
.L_x_1531:
        /* <DEDUP_REMOVED lines=10> */
[----:B------:R-:W-:Y:S01]  /*3cb0*/  IMAD.U32 R7, RZ, RZ, UR26 ;  /* 0x0000001aff077e24 */ /* 0x000fe2000f8e00ff */
[----:B------:R-:W-:Y:S01]  /*3cc0*/  MOV R5, UR26 ;  /* 0x0000001a00057c02 */ /* 0x000fe20008000f00 */
[----:B------:R-:W-:-:S03]  /*3cd0*/  IMAD.U32 R4, RZ, RZ, UR25 ;  /* 0x00000019ff047e24 */ /* 0x000fc6000f8e00ff */
[----:B-1----:R-:W-:-:S04]  /*3ce0*/  LEA R20, P4, R7, R204, 0x1 ;  /* 0x000000cc07147211 */ /* 0x002fc800078808ff */
[----:B------:R-:W-:-:S05]  /*3cf0*/  LEA.HI.X R21, R5, R205, R4, 0x1, P4 ;  /* 0x000000cd05157211 */ /* 0x000fca00020f0c04 */
[----:B------:R-:W-:Y:S01]  /*3d00*/  @!PT LDS RZ, [RZ] ;  /* 0x00000000fffff984 */ /* 0x000fe20000000800 */
[----:B------:R-:W-:Y:S01]  /*3d10*/  @!PT LDS RZ, [RZ] ;  /* 0x00000000fffff984 */ /* 0x000fe20000000800 */
[----:B------:R-:W-:Y:S01]  /*3d20*/  @!PT LDS RZ, [RZ] ;  /* 0x00000000fffff984 */ /* 0x000fe20000000800 */
[----:B------:R1:W-:Y:S04]  /*3d30*/  LDGSTS.E.BYPASS.LTC128B.128 [R242+0xa800], desc[UR22][R20.64] ;  /* 0x0a80000014f27fae */ /* 0x0003e8000b901d56 */
.L_x_1534:
[----:B------:R-:W-:Y:S05]  /*3d40*/  BSYNC B0 ;  /* 0x0000000000007941 */ /* 0x000fea0003800000 */
.L_x_1533:
        /* <DEDUP_REMOVED lines=8> */
[----:B------:R-:W-:Y:S01]  /*3dd0*/  IMAD.U32 R7, RZ, RZ, UR8 ;  /* 0x00000008ff077e24 */ /* 0x000fe2000f8e00ff */
        /* <DEDUP_REMOVED lines=8> */
.L_x_1536:
[----:B------:R-:W-:Y:S05]  /*3e60*/  BSYNC B0 ;  /* 0x0000000000007941 */ /* 0x000fea0003800000 */
.L_x_1535:
        /* <DEDUP_REMOVED lines=18> */
.L_x_1538:
[----:B------:R-:W-:Y:S05]  /*3f90*/  BSYNC B0 ;  /* 0x0000000000007941 */ /* 0x000fea0003800000 */
.L_x_1537:
        /* <DEDUP_REMOVED lines=9> */
[----:B-1----:R-:W-:Y:S01]  /*4030*/  MOV R5, UR8 ;  /* 0x0000000800057c02 */ /* 0x002fe20008000f00 */
[----:B------:R-:W-:-:S03]  /*4040*/  IMAD.U32 R4, RZ, RZ, UR9 ;  /* 0x00000009ff047e24 */ /* 0x000fc6000f8e00ff */
[----:B------:R-:W-:-:S04]  /*4050*/  LEA R14, P1, R7, R204, 0x7 ;  /* 0x000000cc070e7211 */ /* 0x000fc800078238ff */
[----:B------:R-:W-:-:S05]  /*4060*/  LEA.HI.X R15, R5, R205, R4, 0x7, P1 ;  /* 0x000000cd050f7211 */ /* 0x000fca00008f3c04 */
[----:B------:R-:W-:Y:S01]  /*4070*/  @!PT LDS RZ, [RZ] ;  /* 0x00000000fffff984 */ /* 0x000fe20000000800 */
[----:B------:R-:W-:Y:S01]  /*4080*/  @!PT LDS RZ, [RZ] ;  /* 0x00000000fffff984 */ /* 0x000fe20000000800 */
[----:B------:R-:W-:Y:S01]  /*4090*/  @!PT LDS RZ, [RZ] ;  /* 0x00000000fffff984 */ /* 0x000fe20000000800 */
[----:B------:R1:W-:Y:S04]  /*40a0*/  LDGSTS.E.BYPASS.LTC128B.128 [R242+0xc000], desc[UR22][R14.64] ;  /* 0x0c0000000ef27fae */ /* 0x0003e8000b901d56 */
.L_x_1540:
[----:B------:R-:W-:Y:S05]  /*40b0*/  BSYNC B0 ;  /* 0x0000000000007941 */ /* 0x000fea0003800000 */
.L_x_1539:
[----:B------:R2:W-:Y:S01]  /*40c0*/  @P6 STS.128 [R242+0xc800], RZ ;  /* 0x00c800fff2006388 */ /* 0x0005e20000000c00 */
[----:B-1----:R-:W-:Y:S01]  /*40d0*/  LEA.HI R5, R6, R197, RZ, 0x4 ;  /* 0x000000c506057211 */ /* 0x002fe200078f20ff */
        /* <DEDUP_REMOVED lines=18> */
.L_x_1542:
[----:B------:R-:W-:Y:S05]  /*4200*/  BSYNC B0 ;  /* 0x0000000000007941 */ /* 0x000fea0003800000 */
.L_x_1541:
[----:B------:R1:W-:Y:S01]  /*4210*/  @P5 STS.128 [R242+0xd000], RZ ;  /* 0x00d000fff2005388 */ /* 0x0003e20000000c00 */
[----:B------:R-:W-:Y:S01]  /*4220*/  IMAD.IADD R4, R197, 0x1, -R6 ;  /* 0x00000001c5047824 */ /* 0x000fe200078e0a06 */
[----:B------:R-:W-:Y:S01]  /*4230*/  BSSY B0, `(.L_x_1543) ;  /* 0x0000012000007945 */ /* 0x000fe20003800000 */
[----:B------:R-:W-:-:S03]  /*4240*/  ISETP.GE.AND P6, PT, R12, UR16, PT ;  /* 0x000000100c007c0c */ /* 0x000fc6000bfc6270 */
        /* <DEDUP_REMOVED lines=16> */
.L_x_1544:
[----:B------:R-:W-:Y:S05]  /*4350*/  BSYNC B0 ;  /* 0x0000000000007941 */ /* 0x000fea0003800000 */
.L_x_1543:
[----:B------:R1:W-:Y:S01]  /*4360*/  @P4 STS.128 [R242+0xd800], RZ ;  /* 0x00d800fff2004388 */ /* 0x0003e20000000c00 */
[----:B------:R-:W-:Y:S01]  /*4370*/  LEA.HI R6, R7, R4, RZ, 0x3 ;  /* 0x0000000407067211 */ /* 0x000fe200078f18ff */
[----:B------:R-:W-:Y:S01]  /*4380*/  BSSY B0, `(.L_x_1545) ;  /* 0x0000013000007945 */ /* 0x000fe20003800000 */
[----:B------:R-:W-:Y:S02]  /*4390*/  ISETP.GE.AND P5, PT, R11, UR16, PT ;  /* 0x000000100b007c0c */ /* 0x000fe4000bfa6270 */
[----:B------:R-:W-:Y:S02]  /*43a0*/  SHF.R.S32.HI R5, RZ, 0x4, R5 ;  /* 0x00000004ff057819 */ /* 0x000fe40000011405 */
        /* <DEDUP_REMOVED lines=16> */
.L_x_1546:
[----:B------:R-:W-:Y:S05]  /*44b0*/  BSYNC B0 ;  /* 0x0000000000007941 */ /* 0x000fea0003800000 */
.L_x_1545:
[----:B------:R2:W-:Y:S01]  /*44c0*/  @P2 STS.128 [R242+0xe000], RZ ;  /* 0x00e000fff2002388 */ /* 0x0005e20000000c00 */
[----:B-1----:R-:W-:Y:S01]  /*44d0*/  IMAD.SHL.U32 R13, R3, 0x40, RZ ;  /* 0x00000040030d7824 */ /* 0x002fe200078e00ff */
[----:B------:R-:W-:Y:S01]  /*44e0*/  LEA.HI R12, R5, R5, RZ, 0x1 ;  /* 0x00000005050c7211 */ /* 0x000fe200078f08ff */
[----:B------:R-:W-:Y:S01]  /*44f0*/  BSSY B0, `(.L_x_1547) ;  /* 0x0000014000007945 */ /* 0x000fe20003800000 */
[----:B------:R-:W-:Y:S01]  /*4500*/  ISETP.GE.AND P4, PT, R10, UR16, PT ;  /* 0x000000100a007c0c */ /* 0x000fe2000bf86270 */
[----:B------:R-:W-:Y:S01]  /*4510*/  IMAD.IADD R4, R4, 0x1, -R7 ;  /* 0x0000000104047824 */ /* 0x000fe200078e0a07 */
[----:B------:R-:W-:Y:S01]  /*4520*/  LOP3.LUT R12, R12, 0xfffffffe, RZ, 0xc0, !PT ;  /* 0xfffffffe0c0c7812 */ /* 0x000fe200078ec0ff */
[----:B------:R-:W-:Y:S01]  /*4530*/  IMAD.SHL.U32 R18, R18, 0x8, RZ ;  /* 0x0000000812127824 */ /* 0x000fe200078e00ff */
[----:B------:R-:W-:Y:S01]  /*4540*/  LOP3.LUT R13, R13, 0x1c0, RZ, 0xc0, !PT ;  /* 0x000001c00d0d7812 */ /* 0x000fe200078ec0ff */
[----:B------:R-:W-:Y:S05]  /*4550*/  @P2 BRA `(.L_x_1548) ;  /* 0x0000000000342947 */ /* 0x000fea0003800000 */
        /* <DEDUP_REMOVED lines=13> */
.L_x_1548:
[----:B------:R-:W-:Y:S05]  /*4630*/  BSYNC B0 ;  /* 0x0000000000007941 */ /* 0x000fea0003800000 */
.L_x_1547:
[----:B------:R1:W-:Y:S01]  /*4640*/  @P0 STS.128 [R242+0xe800], RZ ;  /* 0x00e800fff2000388 */ /* 0x0003e20000000c00 */
[----:B------:R-:W-:Y:S01]  /*4650*/  IMAD.IADD R12, R5, 0x1, -R12 ;  /* 0x00000001050c7824 */ /* 0x000fe200078e0a0c */
[----:B------:R-:W-:Y:S01]  /*4660*/  BSSY B0, `(.L_x_1549) ;  /* 0x0000016000007945 */ /* 0x000fe20003800000 */
[----:B------:R-:W-:Y:S01]  /*4670*/  IMAD.SHL.U32 R5, R4, 0x40, RZ ;  /* 0x0000004004057824 */ /* 0x000fe200078e00ff */
[----:B------:R-:W-:Y:S01]  /*4680*/  LOP3.LUT R18, R13, 0x8, R18, 0xf8, !PT ;  /* 0x000000080d127812 */ /* 0x000fe200078ef812 */
[----:B------:R-:W-:Y:S01]  /*4690*/  IMAD.SHL.U32 R7, R12, 0x8, RZ ;  /* 0x000000080c077824 */ /* 0x000fe200078e00ff */
[----:B------:R-:W-:Y:S02]  /*46a0*/  ISETP.GE.AND P2, PT, R9, UR16, PT ;  /* 0x0000001009007c0c */ /* 0x000fe4000bf46270 */
[----:B------:R-:W-:Y:S02]  /*46b0*/  SHF.R.U32.HI R13, RZ, 0x3, R13 ;  /* 0x00000003ff0d7819 */ /* 0x000fe4000001160d */
        /* <DEDUP_REMOVED lines=16> */
.L_x_1550:
[----:B------:R-:W-:Y:S05]  /*47c0*/  BSYNC B0 ;  /* 0x0000000000007941 */ /* 0x000fea0003800000 */
.L_x_1549:
[----:B------:R1:W-:Y:S01]  /*47d0*/  @P1 STS.128 [R242+0xf000], RZ ;  /* 0x00f000fff2001388 */ /* 0x0003e20000000c00 */
[----:B------:R-:W-:Y:S01]  /*47e0*/  IMAD.SHL.U32 R203, R6, 0x40, RZ ;  /* 0x0000004006cb7824 */ /* 0x000fe200078e00ff */
[----:B------:R-:W-:Y:S01]  /*47f0*/  LOP3.LUT R13, R18, R13, RZ, 0x3c, !PT ;  /* 0x0000000d120d7212 */ /* 0x000fe200078e3cff */
[----:B------:R-:W-:Y:S01]  /*4800*/  BSSY B0, `(.L_x_1551) ;  /* 0x0000017000007945 */ /* 0x000fe20003800000 */
[----:B------:R-:W-:Y:S02]  /*4810*/  LOP3.LUT R7, R10, 0x8, R7, 0xf8, !PT ;  /* 0x000000080a077812 */ /* 0x000fe400078ef807 */
[----:B------:R-:W-:Y:S01]  /*4820*/  LOP3.LUT R203, R203, 0xfffffe00, RZ, 0xc0, !PT ;  /* 0xfffffe00cbcb7812 */ /* 0x000fe200078ec0ff */
[----:B------:R-:W-:Y:S01]  /*4830*/  IMAD R241, R12, 0x200, R13 ;  /* 0x000002000cf17824 */ /* 0x000fe200078e020d */
[----:B------:R-:W-:Y:S02]  /*4840*/  SHF.R.U32.HI R202, RZ, 0x3, R10 ;  /* 0x00000003ffca7819 */ /* 0x000fe4000001160a */
[----:B------:R-:W-:Y:S01]  /*4850*/  ISETP.GE.AND P0, PT, R8, UR16, PT ;  /* 0x0000001008007c0c */ /* 0x000fe2000bf06270 */
[----:B------:R-:W-:Y:S01]  /*4860*/  IMAD R243, R0, 0x400, R203 ;  /* 0x0000040000f37824 */ /* 0x000fe200078e02cb */
[----:B------:R-:W-:Y:S01]  /*4870*/  LOP3.LUT R202, R7, R202, RZ, 0x3c, !PT ;  /* 0x000000ca07ca7212 */ /* 0x000fe200078e3cff */
        /* <DEDUP_REMOVED lines=15> */
.L_x_1552:
[----:B------:R-:W-:Y:S05]  /*4970*/  BSYNC B0 ;  /* 0x0000000000007941 */ /* 0x000fea0003800000 */
.L_x_1551:
        /* <DEDUP_REMOVED lines=17> */
.L_x_1554:
[----:B------:R-:W-:Y:S05]  /*4a90*/  BSYNC B0 ;  /* 0x0000000000007941 */ /* 0x000fea0003800000 */
.L_x_1553:
        /* <DEDUP_REMOVED lines=17> */
.L_x_1556:
[----:B------:R-:W-:Y:S05]  /*4bb0*/  BSYNC B0 ;  /* 0x0000000000007941 */ /* 0x000fea0003800000 */
.L_x_1555:
        /* <DEDUP_REMOVED lines=17> */
.L_x_1558:
[----:B------:R-:W-:Y:S05]  /*4cd0*/  BSYNC B0 ;  /* 0x0000000000007941 */ /* 0x000fea0003800000 */
.L_x_1557:
        /* <DEDUP_REMOVED lines=17> */
.L_x_1560:
[----:B------:R-:W-:Y:S05]  /*4df0*/  BSYNC B0 ;  /* 0x0000000000007941 */ /* 0x000fea0003800000 */
.L_x_1559:
[----:B------:R1:W-:Y:S01]  /*4e00*/  @P0 STS.128 [R242+0x11800], RZ ;  /* 0x011800fff2000388 */ /* 0x0003e20000000c00 */
[----:B------:R-:W-:Y:S01]  /*4e10*/  R2P PR, R4, 0x6 ;  /* 0x0000000604007804 */ /* 0x000fe20000000000 */
[----:B------:R-:W-:Y:S01]  /*4e20*/  IMAD.IADD R243, R202, 0x1, R243 ;  /* 0x00000001caf37824 */ /* 0x000fe200078e02f3 */
[----:B------:R-:W-:Y:S01]  /*4e30*/  BSSY B0, `(.L_x_1561) ;  /* 0x0000016000007945 */ /* 0x000fe20003800000 */
[----:B------:R-:W-:Y:S01]  /*4e40*/  IMAD.MOV.U32 R0, RZ, RZ, 0x10 ;  /* 0x00000010ff007424 */ /* 0x000fe200078e00ff */
[----:B------:R-:W-:Y:S01]  /*4e50*/  LEA R241, R241, UR4, 0x1 ;  /* 0x00000004f1f17c11 */ /* 0x000fe2000f8e08ff */
[----:B------:R-:W-:Y:S01]  /*4e60*/  IMAD.MOV.U32 R236, RZ, RZ, 0x20 ;  /* 0x00000020ffec7424 */ /* 0x000fe200078e00ff */
[----:B------:R-:W-:Y:S02]  /*4e70*/  LEA R243, R243, UR4, 0x1 ;  /* 0x00000004f3f37c11 */ /* 0x000fe4000f8e08ff */
[----:B------:R-:W-:Y:S02]  /*4e80*/  SEL R238, R0, 0xfffffff0, !P1 ;  /* 0xfffffff000ee7807 */ /* 0x000fe40004800000 */
[----:B------:R-:W-:Y:S01]  /*4e90*/  SEL R236, R236, 0xffffffe0, !P2 ;  /* 0xffffffe0ecec7807 */ /* 0x000fe20005000000 */
[----:B------:R-:W-:Y:S06]  /*4ea0*/  @P0 BRA `(.L_x_1562) ;  /* 0x0000000000380947 */ /* 0x000fec0003800000 */
        /* <DEDUP_REMOVED lines=14> */
.L_x_1562:
[----:B------:R-:W-:Y:S05]  /*4f90*/  BSYNC B0 ;  /* 0x0000000000007941 */ /* 0x000fea0003800000 */
.L_x_1561:
[----:B------:R-:W-:Y:S01]  /*4fa0*/  LDSM.16.M88.4 R80, [R243] ;  /* 0x00000000f350783b */ /* 0x000fe20000000200 */
[----:B------:R-:W-:Y:S01]  /*4fb0*/  LOP3.LUT P0, RZ, R3, 0x2, RZ, 0xc0, !PT ;  /* 0x0000000203ff7812 */ /* 0x000fe2000780c0ff */
[----:B------:R-:W-:Y:S01]  /*4fc0*/  IMAD R196, R238, 0x2, R243 ;  /* 0x00000002eec47824 */ /* 0x000fe200078e02f3 */
[----:B------:R-:W-:Y:S01]  /*4fd0*/  UISETP.GT.AND UP0, UPT, UR15, UR12, UPT ;  /* 0x0000000c0f00728c */ /* 0x000fe2000bf04270 */
[----:B------:R-:W5:Y:S01]  /*4fe0*/  LDSM.16.M88.4 R32, [R241+0x2000] ;  /* 0x00200000f120783b */ /* 0x000f620000000200 */
[----:B------:R-:W-:Y:S01]  /*4ff0*/  SEL R0, R0, 0xfffffff0, !P0 ;  /* 0xfffffff000007807 */ /* 0x000fe20004000000 */
[----:B------:R-:W-:Y:S01]  /*5000*/  VIADD R240, R241, 0x2040 ;  /* 0x00002040f1f07836 */ /* 0x000fe20000000000 */
[----:B------:R-:W-:Y:S01]  /*5010*/  LOP3.LUT P0, RZ, R3, 0x4, RZ, 0xc0, !PT ;  /* 0x0000000403ff7812 */ /* 0x000fe2000780c0ff */
[----:B------:R-:W1:Y:S01]  /*5020*/  LDSM.16.M88.4 R8, [R241+0x3800] ;  /* 0x00380000f108783b */ /* 0x000e620000000200 */
[----:B------:R-:W-:Y:S01]  /*5030*/  IADD3 R3, R241, 0x2000, RZ ;  /* 0x00002000f1037810 */ /* 0x000fe20007ffe0ff */
[----:B------:R-:W-:Y:S01]  /*5040*/  IMAD R235, R0, 0x2, R241 ;  /* 0x0000000200eb7824 */ /* 0x000fe200078e02f1 */
[----:B------:R-:W-:Y:S01]  /*5050*/  PLOP3.LUT P1, PT, PT, PT, UP0, 0x80, 0x0 ;  /* 0x000000000000781c */ /* 0x000fe20003f2f008 */
[----:B------:R-:W2:Y:S04]  /*5060*/  LDSM.16.M88.4 R24, [R241+0x2800] ;  /* 0x00280000f118783b */ /* 0x000ea80000000200 */
[----:B------:R-:W3:Y:S04]  /*5070*/  LDSM.16.M88.4 R16, [R241+0x3000] ;  /* 0x00300000f110783b */ /* 0x000ee80000000200 */
[----:B------:R-:W4:Y:S01]  /*5080*/  LDSM.16.M88.4 R76, [R241+0x4000] ;  /* 0x00400000f14c783b */ /* 0x000f220000000200 */
[----:B------:R-:W-:Y:S01]  /*5090*/  @P0 VIADD R240, R3, 0xffffffc0 ;  /* 0xffffffc003f00836 */ /* 0x000fe20000000000 */
[----:B------:R-:W-:-:S02]  /*50a0*/  LEA R3, R236, R243, 0x1 ;  /* 0x000000f3ec037211 */ /* 0x000fc400078e08ff */
[----:B------:R-:W4:Y:S01]  /*50b0*/  LDSM.16.M88.4 R68, [R241+0x4800] ;  /* 0x00480000f144783b */ /* 0x000f220000000200 */
[----:B------:R-:W-:Y:S01]  /*50c0*/  IMAD R216, R0, 0x2, R240 ;  /* 0x0000000200d87824 */ /* 0x000fe200078e02f0 */
[----:B------:R-:W-:Y:S01]  /*50d0*/  SHF.L.U32 R0, R197, 0x1, RZ ;  /* 0x00000001c5007819 */ /* 0x000fe200000006ff */
[----:B------:R-:W-:Y:S01]  /*50e0*/  IMAD R239, R238, 0x2, R3 ;  /* 0x00000002eeef7824 */ /* 0x000fe200078e0203 */
[----:B------:R-:W4:Y:S01]  /*50f0*/  LDSM.16.M88.4 R60, [R241+0x5000] ;  /* 0x00500000f13c783b */ /* 0x000f220000000200 */
[----:B------:R-:W-:Y:S01]  /*5100*/  VIADD R231, R240, 0x800 ;  /* 0x00000800f0e77836 */ /* 0x000fe20000000000 */
[----:B------:R-:W-:Y:S01]  /*5110*/  LOP3.LUT R0, R0, 0x6, RZ, 0xc0, !PT ;  /* 0x0000000600007812 */ /* 0x000fe200078ec0ff */
[C---:B------:R-:W-:Y:S01]  /*5120*/  VIADD R229, R240.reuse, 0x1800 ;  /* 0x00001800f0e57836 */ /* 0x040fe20000000000 */
[----:B------:R-:W4:Y:S01]  /*5130*/  LDSM.16.M88.4 R52, [R241+0x5800] ;  /* 0x00580000f134783b */ /* 0x000f220000000200 */
[C---:B------:R-:W-:Y:S01]  /*5140*/  IADD3 R230, R240.reuse, 0x1000, RZ ;  /* 0x00001000f0e67810 */ /* 0x040fe20007ffe0ff */
[C---:B------:R-:W-:Y:S01]  /*5150*/  VIADD R228, R240.reuse, 0x2000 ;  /* 0x00002000f0e47836 */ /* 0x040fe20000000000 */
[C---:B------:R-:W-:Y:S01]  /*5160*/  IADD3 R227, R240.reuse, 0x2800, RZ ;  /* 0x00002800f0e37810 */ /* 0x040fe20007ffe0ff */
[----:B------:R-:W4:Y:S01]  /*5170*/  LDSM.16.M88.4 R44, [R241+0x6000] ;  /* 0x00600000f12c783b */ /* 0x000f220000000200 */
[C---:B------:R-:W-:Y:S01]  /*5180*/  VIADD R226, R240.reuse, 0x3000 ;  /* 0x00003000f0e27836 */ /* 0x040fe20000000000 */
[C---:B------:R-:W-:Y:S01]  /*5190*/  IADD3 R225, R240.reuse, 0x3800, RZ ;  /* 0x00003800f0e17810 */ /* 0x040fe20007ffe0ff */
[C---:B------:R-:W-:Y:S01]  /*51a0*/  VIADD R224, R240.reuse, 0x4000 ;  /* 0x00004000f0e07836 */ /* 0x040fe20000000000 */
[----:B------:R-:W4:Y:S01]  /*51b0*/  LDSM.16.M88.4 R136, [R241+0x6800] ;  /* 0x00680000f188783b */ /* 0x000f220000000200 */
[C---:B------:R-:W-:Y:S01]  /*51c0*/  IADD3 R223, R240.reuse, 0x4800, RZ ;  /* 0x00004800f0df7810 */ /* 0x040fe20007ffe0ff */
[C---:B------:R-:W-:Y:S01]  /*51d0*/  VIADD R222, R240.reuse, 0x5000 ;  /* 0x00005000f0de7836 */ /* 0x040fe20000000000 */
[C---:B------:R-:W-:Y:S01]  /*51e0*/  IADD3 R221, R240.reuse, 0x5800, RZ ;  /* 0x00005800f0dd7810 */ /* 0x040fe20007ffe0ff */
[----:B------:R-:W4:Y:S01]  /*51f0*/  LDSM.16.M88.4 R128, [R241+0x7000] ;  /* 0x00700000f180783b */ /* 0x000f220000000200 */
[C---:B-----5:R-:W-:Y:S01]  /*5200*/  HMMA.16816.F32 R36, R80.reuse, R32, RZ ;  /* 0x000000205024723c */ /* 0x060fe200000018ff */
[C---:B------:R-:W-:Y:S01]  /*5210*/  VIADD R220, R240.reuse, 0x6000 ;  /* 0x00006000f0dc7836 */ /* 0x040fe20000000000 */
[C---:B------:R-:W-:Y:S01]  /*5220*/  IADD3 R219, R240.reuse, 0x6800, RZ ;  /* 0x00006800f0db7810 */ /* 0x040fe20007ffe0ff */
[----:B------:R-:W5:Y:S01]  /*5230*/  LDSM.16.M88.4 R120, [R241+0x7800] ;  /* 0x00780000f178783b */ /* 0x000f620000000200 */
[C---:B------:R-:W-:Y:S01]  /*5240*/  VIADD R218, R240.reuse, 0x7000 ;  /* 0x00007000f0da7836 */ /* 0x040fe20000000000 */
[----:B------:R-:W-:Y:S01]  /*5250*/  IADD3 R217, R240, 0x7800, RZ ;  /* 0x00007800f0d97810 */ /* 0x000fe20007ffe0ff */
[C---:B-1----:R-:W-:Y:S01]  /*5260*/  HMMA.16816.F32 R12, R80.reuse, R8, RZ ;  /* 0x00000008500c723c */ /* 0x042fe200000018ff */
[----:B------:R-:W1:Y:S04]  /*5270*/  LDSM.16.M88.4 R112, [R241+0x8000] ;  /* 0x00800000f170783b */ /* 0x000e680000000200 */
[----:B------:R-:W1:Y:S01]  /*5280*/  LDSM.16.M88.4 R104, [R241+0x8800] ;  /* 0x00880000f168783b */ /* 0x000e620000000200 */
[C---:B------:R-:W-:Y:S03]  /*5290*/  HMMA.16816.F32 R32, R80.reuse, R34, RZ ;  /* 0x000000225020723c */ /* 0x040fe600000018ff */
[----:B------:R-:W1:Y:S03]  /*52a0*/  LDSM.16.M88.4 R96, [R241+0x9000] ;  /* 0x00900000f160783b */ /* 0x000e660000000200 */
[C---:B------:R-:W-:Y:S01]  /*52b0*/  HMMA.16816.F32 R8, R80.reuse, R10, RZ ;  /* 0x0000000a5008723c */ /* 0x040fe200000018ff */
[----:B------:R-:W1:Y:S04]  /*52c0*/  LDSM.16.M88.4 R148, [R241+0x9800] ;  /* 0x00980000f194783b */ /* 0x000e680000000200 */
[----:B------:R-:W-:Y:S01]  /*52d0*/  LDSM.16.M88.4 R84, [R196] ;  /* 0x00000000c454783b */ /* 0x000fe20000000200 */
[C---:B--2---:R-:W-:Y:S03]  /*52e0*/  HMMA.16816.F32 R28, R80.reuse, R24, RZ ;  /* 0x00000018501c723c */ /* 0x044fe600000018ff */
[----:B------:R-:W2:Y:S03]  /*52f0*/  LDSM.16.M88.4 R144, [R235+0x2000] ;  /* 0x00200000eb90783b */ /* 0x000ea60000000200 */
[C---:B---3--:R-:W-:Y:S01]  /*5300*/  HMMA.16816.F32 R20, R80.reuse, R16, RZ ;  /* 0x000000105014723c */ /* 0x048fe200000018ff */
[----:B------:R-:W3:Y:S04]  /*5310*/  LDSM.16.M88.4 R88, [R235+0x3800] ;  /* 0x00380000eb58783b */ /* 0x000ee80000000200 */
[----:B------:R-:W3:Y:S01]  /*5320*/  LDSM.16.M88.4 R140, [R235+0x4000] ;  /* 0x00400000eb8c783b */ /* 0x000ee20000000200 */
[C---:B----4-:R-:W-:Y:S03]  /*5330*/  HMMA.16816.F32 R4, R80.reuse, R76, RZ ;  /* 0x0000004c5004723c */ /* 0x050fe600000018ff */
[----:B------:R-:W4:Y:S03]  /*5340*/  LDSM.16.M88.4 R152, [R235+0x5800] ;  /* 0x00580000eb98783b */ /* 0x000f260000000200 */
[C---:B------:R-:W-:Y:S01]  /*5350*/  HMMA.16816.F32 R72, R80.reuse, R68, RZ ;  /* 0x000000445048723c */ /* 0x040fe200000018ff */
[----:B------:R-:W-:Y:S04]  /*5360*/  LDSM.16.M88.4 R168, [R235+0x2800] ;  /* 0x00280000eba8783b */ /* 0x000fe80000000200 */
[----:B------:R-:W-:Y:S01]  /*5370*/  LDSM.16.M88.4 R164, [R235+0x3000] ;  /* 0x00300000eba4783b */ /* 0x000fe20000000200 */
[C---:B------:R-:W-:Y:S03]  /*5380*/  HMMA.16816.F32 R64, R80.reuse, R60, RZ ;  /* 0x0000003c5040723c */ /* 0x040fe600000018ff */
[----:B------:R-:W-:Y:S03]  /*5390*/  LDSM.16.M88.4 R160, [R235+0x4800] ;  /* 0x00480000eba0783b */ /* 0x000fe60000000200 */
[C---:B------:R-:W-:Y:S01]  /*53a0*/  HMMA.16816.F32 R56, R80.reuse, R52, RZ ;  /* 0x000000345038723c */ /* 0x040fe200000018ff */
[----:B------:R-:W-:Y:S04]  /*53b0*/  LDSM.16.M88.4 R156, [R235+0x5000] ;  /* 0x00500000eb9c783b */ /* 0x000fe80000000200 */
[----:B------:R-:W-:Y:S01]  /*53c0*/  LDSM.16.M88.4 R172, [R240] ;  /* 0x00000000f0ac783b */ /* 0x000fe20000000200 */
[C---:B------:R-:W-:Y:S03]  /*53d0*/  HMMA.16816.F32 R48, R80.reuse, R44, RZ ;  /* 0x0000002c5030723c */ /* 0x040fe600000018ff */
[----:B------:R-:W-:Y:S03]  /*53e0*/  LDSM.16.M88.4 R192, [R216+0x800] ;  /* 0x00080000d8c0783b */ /* 0x000fe60000000200 */
[C---:B------:R-:W-:Y:S01]  /*53f0*/  HMMA.16816.F32 R40, R80.reuse, R136, RZ ;  /* 0x000000885028723c */ /* 0x040fe200000018ff */
[----:B------:R-:W-:Y:S04]  /*5400*/  LDSM.16.M88.4 R188, [R216+0x1000] ;  /* 0x00100000d8bc783b */ /* 0x000fe80000000200 */
[----:B------:R-:W-:Y:S01]  /*5410*/  LDSM.16.M88.4 R184, [R216+0x1800] ;  /* 0x00180000d8b8783b */ /* 0x000fe20000000200 */
[C---:B------:R-:W-:Y:S03]  /*5420*/  HMMA.16816.F32 R132, R80.reuse, R128, RZ ;  /* 0x000000805084723c */ /* 0x040fe600000018ff */
[----:B------:R-:W-:Y:S03]  /*5430*/  LDSM.16.M88.4 R180, [R216+0x2000] ;  /* 0x00200000d8b4783b */ /* 0x000fe60000000200 */
[C---:B-----5:R-:W-:Y:S01]  /*5440*/  HMMA.16816.F32 R124, R80.reuse, R120, RZ ;  /* 0x00000078507c723c */ /* 0x060fe200000018ff */
[----:B------:R-:W-:Y:S04]  /*5450*/  LDSM.16.M88.4 R176, [R216+0x2800] ;  /* 0x00280000d8b0783b */ /* 0x000fe80000000200 */
[----:B------:R-:W0:Y:S01]  /*5460*/  LDGDEPBAR ;  /* 0x00000000000079af */ /* 0x000e220000000000 */
[C---:B-1----:R-:W-:Y:S06]  /*5470*/  HMMA.16816.F32 R116, R80.reuse, R112, RZ ;  /* 0x000000705074723c */ /* 0x042fec00000018ff */
        /* <DEDUP_REMOVED lines=17> */
[----:B------:R-:W1:Y:S05]  /*5590*/  LDSM.16.M88.4 R148, [R235+0x6000] ;  /* 0x00600000eb94783b */ /* 0x000e6a0000000200 */
[C---:B--2---:R-:W-:Y:S06]  /*55a0*/  HMMA.16816.F32 R36, R84.reuse, R144, R36 ;  /* 0x000000905424723c */ /* 0x044fec0000001824 */
[C---:B------:R-:W-:Y:S01]  /*55b0*/  HMMA.16816.F32 R32, R84.reuse, R146, R32 ;  /* 0x000000925420723c */ /* 0x040fe20000001820 */
[----:B------:R-:W2:Y:S05]  /*55c0*/  LDSM.16.M88.4 R144, [R235+0x6800] ;  /* 0x00680000eb90783b */ /* 0x000eaa0000000200 */
[C---:B---3--:R-:W-:Y:S06]  /*55d0*/  HMMA.16816.F32 R12, R84.reuse, R88, R12 ;  /* 0x00000058540c723c */ /* 0x048fec000000180c */
[C---:B------:R-:W-:Y:S01]  /*55e0*/  HMMA.16816.F32 R8, R84.reuse, R90, R8 ;  /* 0x0000005a5408723c */ /* 0x040fe20000001808 */
[----:B------:R-:W3:Y:S05]  /*55f0*/  LDSM.16.M88.4 R88, [R235+0x7000] ;  /* 0x00700000eb58783b */ /* 0x000eea0000000200 */
[C---:B------:R-:W-:Y:S06]  /*5600*/  HMMA.16816.F32 R4, R84.reuse, R140, R4 ;  /* 0x0000008c5404723c */ /* 0x040fec0000001804 */
[C---:B------:R-:W-:Y:S01]  /*5610*/  HMMA.16816.F32 R76, R84.reuse, R142, R76 ;  /* 0x0000008e544c723c */ /* 0x040fe2000000184c */
[----:B------:R-:W5:Y:S05]  /*5620*/  LDSM.16.M88.4 R140, [R235+0x7800] ;  /* 0x00780000eb8c783b */ /* 0x000f6a0000000200 */
[C---:B----4-:R-:W-:Y:S06]  /*5630*/  HMMA.16816.F32 R56, R84.reuse, R152, R56 ;  /* 0x000000985438723c */ /* 0x050fec0000001838 */
        /* <DEDUP_REMOVED lines=23> */
[C---:B-----5:R-:W-:Y:S06]  /*57b0*/  HMMA.16816.F32 R124, R84.reuse, R140, R124 ;  /* 0x0000008c547c723c */ /* 0x060fec000000187c */
[C---:B------:R-:W-:Y:S01]  /*57c0*/  HMMA.16816.F32 R120, R84.reuse, R142, R120 ;  /* 0x0000008e5478723c */ /* 0x040fe20000001878 */
[----:B------:R5:W3:Y:S05]  /*57d0*/  LDSM.16.M88.4 R140, [R3] ;  /* 0x00000000038c783b */ /* 0x000aea0000000200 */
[C---:B----4-:R-:W-:Y:S06]  /*57e0*/  HMMA.16816.F32 R116, R84.reuse, R152, R116 ;  /* 0x000000985474723c */ /* 0x050fec0000001874 */
[C---:B------:R-:W-:Y:S01]  /*57f0*/  HMMA.16816.F32 R112, R84.reuse, R154, R112 ;  /* 0x0000009a5470723c */ /* 0x040fe20000001870 */
[----:B------:R-:W-:Y:S05]  /*5800*/  LDSM.16.M88.4 R152, [R240+0x2000] ;  /* 0x00200000f098783b */ /* 0x000fea0000000200 */
[C---:B-1----:R-:W-:Y:S06]  /*5810*/  HMMA.16816.F32 R108, R84.reuse, R148, R108 ;  /* 0x00000094546c723c */ /* 0x042fec000000186c */
[----:B------:R-:W-:Y:S01]  /*5820*/  HMMA.16816.F32 R104, R84, R150, R104 ;  /* 0x000000965468723c */ /* 0x000fe20000001868 */
[----:B------:R-:W-:Y:S01]  /*5830*/  LDSM.16.M88.4 R148, [R240+0x2800] ;  /* 0x00280000f094783b */ /* 0x000fe20000000200 */
[----:B-----5:R-:W-:-:S02]  /*5840*/  LOP3.LUT R3, R202, R203, RZ, 0xfc, !PT ;  /* 0x000000cbca037212 */ /* 0x020fc400078efcff */
[----:B------:R-:W-:Y:S02]  /*5850*/  VIMNMX R203, R2, UR24, PT ;  /* 0x0000001802cb7c48 */ /* 0x000fe4000bfe0100 */
[C---:B--2---:R-:W-:Y:S06]  /*5860*/  HMMA.16816.F32 R100, R84.reuse, R144, R100 ;  /* 0x000000905464723c */ /* 0x044fec0000001864 */
[C---:B------:R-:W-:Y:S01]  /*5870*/  HMMA.16816.F32 R96, R84.reuse, R146, R96 ;  /* 0x000000925460723c */ /* 0x040fe20000001860 */
[----:B------:R-:W-:Y:S05]  /*5880*/  LDSM.16.M88.4 R144, [R240+0x3800] ;  /* 0x00380000f090783b */ /* 0x000fea0000000200 */
[C---:B---3--:R-:W-:Y:S06]  /*5890*/  HMMA.16816.F32 R92, R84.reuse, R88, R92 ;  /* 0x00000058545c723c */ /* 0x048fec000000185c */
[----:B------:R-:W-:Y:S01]  /*58a0*/  HMMA.16816.F32 R80, R84, R90, R80 ;  /* 0x0000005a5450723c */ /* 0x000fe20000001850 */
[----:B------:R-:W1:Y:S04]  /*58b0*/  LDSM.16.M88.4 R88, [R240+0x4000] ;  /* 0x00400000f058783b */ /* 0x000e680000000200 */
[----:B------:R-:W2:Y:S01]  /*58c0*/  LDSM.16.M88.4 R84, [R240+0x4800] ;  /* 0x00480000f054783b */ /* 0x000ea20000000200 */
        /* <DEDUP_REMOVED lines=9> */
[C---:B-1----:R-:W-:Y:S06]  /*5960*/  HMMA.16816.F32 R48, R140.reuse, R88, R48 ;  /* 0x000000588c30723c */ /* 0x042fec0000001830 */
[C---:B------:R-:W-:Y:S01]  /*5970*/  HMMA.16816.F32 R44, R140.reuse, R90, R44 ;  /* 0x0000005a8c2c723c */ /* 0x040fe2000000182c */
[----:B------:R-:W-:Y:S05]  /*5980*/  LDSM.16.M88.4 R88, [R216] ;  /* 0x00000000d858783b */ /* 0x000fea0000000200 */
[C---:B--2---:R-:W-:Y:S06]  /*5990*/  HMMA.16816.F32 R40, R140.reuse, R84, R40 ;  /* 0x000000548c28723c */ /* 0x044fec0000001828 */
[C---:B------:R-:W-:Y:S01]  /*59a0*/  HMMA.16816.F32 R136, R140.reuse, R86, R136 ;  /* 0x000000568c88723c */ /* 0x040fe20000001888 */
[----:B------:R-:W1:Y:S05]  /*59b0*/  LDSM.16.M88.4 R84, [R239] ;  /* 0x00000000ef54783b */ /* 0x000e6a0000000200 */
        /* <DEDUP_REMOVED lines=11> */
[----:B------:R-:W-:Y:S05]  /*5a70*/  LDSM.16.M88.4 R172, [R216+0x3000] ;  /* 0x00300000d8ac783b */ /* 0x000fea0000000200 */
[C---:B------:R-:W-:Y:S06]  /*5a80*/  HMMA.16816.F32 R64, R140.reuse, R168, R64 ;  /* 0x000000a88c40723c */ /* 0x040fec0000001840 */
[----:B------:R-:W-:Y:S01]  /*5a90*/  HMMA.16816.F32 R60, R140, R170, R60 ;  /* 0x000000aa8c3c723c */ /* 0x000fe2000000183c */
[----:B------:R-:W-:Y:S05]  /*5aa0*/  LDSM.16.M88.4 R168, [R216+0x3800] ;  /* 0x00380000d8a8783b */ /* 0x000fea0000000200 */
[C---:B-1----:R-:W-:Y:S06]  /*5ab0*/  HMMA.16816.F32 R36, R84.reuse, R88, R36 ;  /* 0x000000585424723c */ /* 0x042fec0000001824 */
[----:B------:R-:W-:Y:S01]  /*5ac0*/  HMMA.16816.F32 R32, R84, R90, R32 ;  /* 0x0000005a5420723c */ /* 0x000fe20000001820 */
[----:B------:R-:W1:Y:S05]  /*5ad0*/  LDSM.16.M88.4 R88, [R216+0x7800] ;  /* 0x00780000d858783b */ /* 0x000e6a0000000200 */
        /* <DEDUP_REMOVED lines=9> */
[C---:B--2---:R-:W-:Y:S06]  /*5b70*/  HMMA.16816.F32 R108, R140.reuse, R152, R108 ;  /* 0x000000988c6c723c */ /* 0x044fec000000186c */
[C---:B------:R-:W-:Y:S01]  /*5b80*/  HMMA.16816.F32 R104, R140.reuse, R154, R104 ;  /* 0x0000009a8c68723c */ /* 0x040fe20000001868 */
[----:B------:R-:W2:Y:S05]  /*5b90*/  LDSM.16.M88.4 R152, [R216+0x5800] ;  /* 0x00580000d898783b */ /* 0x000eaa0000000200 */
[C---:B---3--:R-:W-:Y:S06]  /*5ba0*/  HMMA.16816.F32 R100, R140.reuse, R148, R100 ;  /* 0x000000948c64723c */ /* 0x048fec0000001864 */
[C---:B------:R-:W-:Y:S01]  /*5bb0*/  HMMA.16816.F32 R96, R140.reuse, R150, R96 ;  /* 0x000000968c60723c */ /* 0x040fe20000001860 */
[----:B------:R-:W3:Y:S05]  /*5bc0*/  LDSM.16.M88.4 R148, [R216+0x6000] ;  /* 0x00600000d894783b */ /* 0x000eea0000000200 */
[C---:B----4-:R-:W-:Y:S06]  /*5bd0*/  HMMA.16816.F32 R92, R140.reuse, R144, R92 ;  /* 0x000000908c5c723c */ /* 0x050fec000000185c */
[----:B------:R-:W-:Y:S01]  /*5be0*/  HMMA.16816.F32 R80, R140, R146, R80 ;  /* 0x000000928c50723c */ /* 0x000fe20000001850 */
[----:B------:R-:W4:Y:S04]  /*5bf0*/  LDSM.16.M88.4 R144, [R216+0x6800] ;  /* 0x00680000d890783b */ /* 0x000f280000000200 */
[----:B------:R-:W4:Y:S01]  /*5c00*/  LDSM.16.M88.4 R140, [R216+0x7000] ;  /* 0x00700000d88c783b */ /* 0x000f220000000200 */
[----:B------:R-:W-:-:S04]  /*5c10*/  DEPBAR.LE SB0, 0x0 ;  /* 0x000080000000791a */ /* 0x000fc80000000000 */
[C---:B------:R-:W-:Y:S06]  /*5c20*/  HMMA.16816.F32 R28, R84.reuse, R192, R28 ;  /* 0x000000c0541c723c */ /* 0x040fec000000181c */
[C---:B------:R-:W-:Y:S06]  /*5c30*/  HMMA.16816.F32 R24, R84.reuse, R194, R24 ;  /* 0x000000c25418723c */ /* 0x040fec0000001818 */
[C---:B-1----:R-:W-:Y:S06]  /*5c40*/  HMMA.16816.F32 R92, R84.reuse, R88, R92 ;  /* 0x00000058545c723c */ /* 0x042fec000000185c */
[----:B------:R-:W-:Y:S01]  /*5c50*/  HMMA.16816.F32 R20, R84, R188, R20 ;  /* 0x000000bc5414723c */ /* 0x000fe20000001814 */
[----:B------:R-:W-:-:S05]  /*5c60*/  IMAD.MOV.U32 R89, RZ, RZ, 0x8 ;  /* 0x00000008ff597424 */ /* 0x000fca00078e00ff */
[----:B------:R-:W-:Y:S01]  /*5c70*/  HMMA.16816.F32 R16, R84, R190, R16 ;  /* 0x000000be5410723c */ /* 0x000fe20000001810 */
[----:B------:R-:W-:-:S05]  /*5c80*/  VIADDMNMX R202, R2, R89, UR24, PT ;  /* 0x0000001802ca7e46 */ /* 0x000fca000b800159 */
        /* <DEDUP_REMOVED lines=11> */
[C---:B------:R-:W-:Y:S06]  /*5d40*/  HMMA.16816.F32 R44, R84.reuse, R166, R44 ;  /* 0x000000a6542c723c */ /* 0x040fec000000182c */
[C---:B------:R-:W-:Y:S06]  /*5d50*/  HMMA.16816.F32 R40, R84.reuse, R160, R40 ;  /* 0x000000a05428723c */ /* 0x040fec0000001828 */
[C---:B------:R-:W-:Y:S06]  /*5d60*/  HMMA.16816.F32 R136, R84.reuse, R162, R136 ;  /* 0x000000a25488723c */ /* 0x040fec0000001888 */
[C---:B------:R-:W-:Y:S06]  /*5d70*/  HMMA.16816.F32 R132, R84.reuse, R156, R132 ;  /* 0x0000009c5484723c */ /* 0x040fec0000001884 */
[C---:B------:R-:W-:Y:S06]  /*5d80*/  HMMA.16816.F32 R128, R84.reuse, R158, R128 ;  /* 0x0000009e5480723c */ /* 0x040fec0000001880 */
[C---:B--2---:R-:W-:Y:S06]  /*5d90*/  HMMA.16816.F32 R124, R84.reuse, R152, R124 ;  /* 0x00000098547c723c */ /* 0x044fec000000187c */
[C---:B------:R-:W-:Y:S06]  /*5da0*/  HMMA.16816.F32 R120, R84.reuse, R154, R120 ;  /* 0x0000009a5478723c */ /* 0x040fec0000001878 */
[C---:B---3--:R-:W-:Y:S06]  /*5db0*/  HMMA.16816.F32 R116, R84.reuse, R148, R116 ;  /* 0x000000945474723c */ /* 0x048fec0000001874 */
[C---:B------:R-:W-:Y:S06]  /*5dc0*/  HMMA.16816.F32 R112, R84.reuse, R150, R112 ;  /* 0x000000965470723c */ /* 0x040fec0000001870 */
[C---:B----4-:R-:W-:Y:S06]  /*5dd0*/  HMMA.16816.F32 R108, R84.reuse, R144, R108 ;  /* 0x00000090546c723c */ /* 0x050fec000000186c */
[C---:B------:R-:W-:Y:S06]  /*5de0*/  HMMA.16816.F32 R104, R84.reuse, R146, R104 ;  /* 0x000000925468723c */ /* 0x040fec0000001868 */
[C---:B------:R-:W-:Y:S06]  /*5df0*/  HMMA.16816.F32 R100, R84.reuse, R140, R100 ;  /* 0x0000008c5464723c */ /* 0x040fec0000001864 */
[C---:B------:R-:W-:Y:S06]  /*5e00*/  HMMA.16816.F32 R96, R84.reuse, R142, R96 ;  /* 0x0000008e5460723c */ /* 0x040fec0000001860 */
[----:B------:R-:W-:Y:S01]  /*5e10*/  HMMA.16816.F32 R80, R84, R90, R80 ;  /* 0x0000005a5450723c */ /* 0x000fe20000001850 */
[----:B------:R-:W-:Y:S06]  /*5e20*/  BAR.SYNC.DEFER_BLOCKING 0x0 ;  /* 0x0000000000007b1d */ /* 0x000fec0000010000 */
[----:B------:R-:W-:-:S02]  /*5e30*/  NOP ;  /* 0x0000000000007918 */ /* 0x000fc40000000000 */
[----:B------:R-:W-:-:S15]  /*5e40*/  @!P1 BRA `(.L_x_1563) ;  /* 0x0000001000609947 */ /* 0x000fde0003800000 */
[----:B------:R-:W-:Y:S05]  /*5e50*/  @!P3 BRA `(.L_x_1564) ;  /* 0x0000000000f0b947 */ /* 0x000fea0003800000 */
[----:B------:R-:W1:Y:S01]  /*5e60*/  LDC R84, c[0x0][0x380] ;  /* 0x0000e000ff547b82 */ /* 0x000e620000000800 */
[----:B------:R-:W-:Y:S01]  /*5e70*/  UIADD3 UR16, UR18, -0x100, URZ ;  /* 0xffffff0012107890 */ /* 0x000fe2000fffe03f */
[----:B------:R-:W-:Y:S01]  /*5e80*/  IABS R88, UR18 ;  /* 0x0000001200587c13 */ /* 0x000fe20008000000 */
[----:B------:R-:W-:-:S04]  /*5e90*/  ULDC.64 UR20, c[0x0][0x230] ;  /* 0x00008c0000147ab9 */ /* 0x000fc80000000a00 */
        /* <DEDUP_REMOVED lines=16> */
[C---:B------:R-:W-:Y:S01]  /*5fa0*/  IMAD R85, R2.reuse, R85, R86 ;  /* 0x0000005502557224 */ /* 0x040fe200078e0256 */
[----:B------:R-:W-:Y:S02]  /*5fb0*/  LOP3.LUT R86, RZ, R84, RZ, 0x33, !PT ;  /* 0x00000054ff567212 */ /* 0x000fe400078e33ff */
        /* <DEDUP_REMOVED lines=8> */
[----:B------:R-:W-:-:S02]  /*6040*/  LOP3.LUT R85, R84, UR18, RZ, 0x3c, !PT ;  /* 0x0000001254557c12 */ /* 0x000fc4000f8e3cff */
[----:B------:R-:W-:Y:S02]  /*6050*/  LOP3.LUT R2, R84, UR16, RZ, 0x3c, !PT ;  /* 0x0000001054027c12 */ /* 0x000fe4000f8e3cff */
[----:B------:R-:W-:Y:S02]  /*6060*/  ISETP.GE.AND P4, PT, R85, RZ, PT ;  /* 0x000000ff5500720c */ /* 0x000fe40003f86270 */
[----:B------:R-:W-:Y:S02]  /*6070*/  ISETP.GE.AND P0, PT, R2, RZ, PT ;  /* 0x000000ff0200720c */ /* 0x000fe40003f06270 */
[----:B------:R-:W-:Y:S02]  /*6080*/  ISETP.NE.AND P2, PT, R84, RZ, PT ;  /* 0x000000ff5400720c */ /* 0x000fe40003f45270 */
[----:B------:R-:W-:Y:S01]  /*6090*/  @P5 IADD3 R89, R89, 0x1, RZ ;  /* 0x0000000159595810 */ /* 0x000fe20007ffe0ff */
[----:B------:R-:W-:-:S06]  /*60a0*/  @P6 VIADD R90, R90, 0x1 ;  /* 0x000000015a5a6836 */ /* 0x000fcc0000000000 */
[----:B------:R-:W-:Y:S02]  /*60b0*/  @!P4 IMAD.MOV R90, RZ, RZ, -R90 ;  /* 0x000000ffff5ac224 */ /* 0x000fe400078e0a5a */
[----:B------:R-:W-:-:S03]  /*60c0*/  @!P0 IADD3 R89, -R89, RZ, RZ ;  /* 0x000000ff59598210 */ /* 0x000fc60007ffe1ff */
[C---:B------:R-:W-:Y:S02]  /*60d0*/  SEL R85, R86.reuse, R90, !P2 ;  /* 0x0000005a56557207 */ /* 0x040fe40005000000 */
[----:B------:R-:W-:-:S03]  /*60e0*/  SEL R86, R86, R89, !P2 ;  /* 0x0000005956567207 */ /* 0x000fc60005000000 */
[----:B------:R-:W-:-:S04]  /*60f0*/  IMAD.WIDE R140, R85, 0x4, R246 ;  /* 0x00000004558c7825 */ /* 0x000fc800078e02f6 */
[----:B------:R-:W-:Y:S01]  /*6100*/  IMAD.WIDE R90, R86, 0x4, R246 ;  /* 0x00000004565a7825 */ /* 0x000fe200078e02f6 */
        /* <DEDUP_REMOVED lines=17> */
.L_x_1564:
[----:B------:R-:W-:-:S04]  /*6220*/  ULEA UR16, -UR10, URZ, 0x8 ;  /* 0x0000003f0a107291 */ /* 0x000fc8000f8e413f */
[----:B------:R-:W-:Y:S02]  /*6230*/  USHF.R.S32.HI UR20, URZ, 0x1f, UR16 ;  /* 0x0000001f3f147899 */ /* 0x000fe40008011410 */
[----:B------:R-:W-:-:S04]  /*6240*/  MOV R147, UR16 ;  /* 0x0000001000937c02 */ /* 0x000fc80008000f00 */
[----:B------:R-:W-:-:S07]  /*6250*/  MOV R146, UR20 ;  /* 0x0000001400927c02 */ /* 0x000fce0008000f00 */
.L_x_1565:
        /* <DEDUP_REMOVED lines=12> */
[----:B------:R-:W-:Y:S01]  /*6320*/  VOTEU.ALL UP0, P0 ;  /* 0x00000000003f7886 */ /* 0x000fe20000000000 */
[-C--:B------:R-:W-:Y:S01]  /*6330*/  @!P0 LEA R170, P4, R87, R200.reuse, 0x5 ;  /* 0x000000c857aa8211 */ /* 0x080fe200078828ff */
[----:B------:R-:W-:Y:S01]  /*6340*/  @!P0 IMAD.WIDE.U32 R86, R86, 0x30, R200 ;  /* 0x0000003056568825 */ /* 0x000fe200078e00c8 */
[-C--:B------:R-:W-:Y:S01]  /*6350*/  @!P0 LEA.HI.X R143, R143, R201.reuse, R2, 0x6, P2 ;  /* 0x000000c98f8f8211 */ /* 0x080fe200010f3402 */
[----:B------:R1:W-:Y:S01]  /*6360*/  @P0 STS.128 [R242+0x2000], RZ ;  /* 0x002000fff2000388 */ /* 0x0003e20000000c00 */
[----:B------:R-:W-:Y:S01]  /*6370*/  @!P0 LEA R162, P2, R85, R200, 0x7 ;  /* 0x000000c855a28211 */ /* 0x000fe200078438ff */
[----:B------:R-:W-:Y:S01]  /*6380*/  IMAD.U32 R88, RZ, RZ, UR10 ;  /* 0x0000000aff587e24 */ /* 0x000fe2000f8e00ff */
[-C--:B------:R-:W-:Y:S01]  /*6390*/  @!P0 LEA.HI.X R165, R165, R201.reuse, R84, 0x5, P4 ;  /* 0x000000c9a5a58211 */ /* 0x080fe200020f2c54 */
[----:B------:R-:W-:Y:S01]  /*63a0*/  @!P0 IMAD.WIDE.U32 R168, R168, 0x50, R200 ;  /* 0x00000050a8a88825 */ /* 0x000fe200078e00c8 */
[----:B------:R-:W-:Y:S01]  /*63b0*/  @!UP0 UIMAD UR16, UR11, 0x30, URZ ;  /* 0x000000300b1088a4 */ /* 0x000fe2000f8e023f */
[C---:B------:R-:W-:Y:S01]  /*63c0*/  @!P0 IADD3 R145, P4, R147.reuse, R86, RZ ;  /* 0x0000005693918210 */ /* 0x040fe20007f9e0ff */
[----:B------:R-:W-:Y:S01]  /*63d0*/  @!UP0 UIMAD UR21, UR11, 0x50, URZ ;  /* 0x000000500b1588a4 */ /* 0x000fe2000f8e023f */
[----:B------:R-:W-:Y:S01]  /*63e0*/  IMAD.U32 R166, RZ, RZ, UR10 ;  /* 0x0000000affa67e24 */ /* 0x000fe2000f8e00ff */
[----:B------:R-:W-:Y:S01]  /*63f0*/  @!P0 LEA.HI.X R2, R88, R201, R2, 0x7, P2 ;  /* 0x000000c958028211 */ /* 0x000fe200010f3c02 */
[----:B------:R-:W-:Y:S01]  /*6400*/  IMAD.U32 R84, RZ, RZ, UR10 ;  /* 0x0000000aff547e24 */ /* 0x000fe2000f8e00ff */
[----:B------:R-:W2:Y:S01]  /*6410*/  @!P0 LDC.64 R88, c[0x0][0x218] ;  /* 0x00008600ff588b82 */ /* 0x000ea20000000a00 */
[----:B------:R-:W-:Y:S01]  /*6420*/  @!P0 IMAD.WIDE.U32 R166, R166, 0x70, R200 ;  /* 0x00000070a6a68825 */ /* 0x000fe200078e00c8 */
[C---:B------:R-:W-:Y:S01]  /*6430*/  @!P0 IADD3 R163, P2, R147.reuse, R168, RZ ;  /* 0x000000a893a38210 */ /* 0x040fe20007f5e0ff */
[----:B------:R-:W-:Y:S01]  /*6440*/  @!UP0 UIMAD UR20, UR11, 0x60, URZ ;  /* 0x000000600b1488a4 */ /* 0x000fe2000f8e023f */
[----:B------:R-:W-:Y:S01]  /*6450*/  @!P0 IADD3.X R144, R146, UR16, R87, P4, !PT ;  /* 0x0000001092908c10 */ /* 0x000fe2000a7fe457 */
[----:B------:R-:W-:Y:S01]  /*6460*/  @!P0 IMAD.WIDE.U32 R84, R84, 0x60, R200 ;  /* 0x0000006054548825 */ /* 0x000fe200078e00c8 */
[----:B------:R-:W-:Y:S01]  /*6470*/  @!UP0 UIMAD UR16, UR11, 0x70, URZ ;  /* 0x000000700b1088a4 */ /* 0x000fe2000f8e023f */
[----:B------:R-:W-:Y:S01]  /*6480*/  @!P0 IADD3.X R168, R146, UR21, R169, P2, !PT ;  /* 0x0000001592a88c10 */ /* 0x000fe200097fe4a9 */
[----:B------:R-:W3:Y:S01]  /*6490*/  @!P0 LDC.64 R86, c[0x0][0x218] ;  /* 0x00008600ff568b82 */ /* 0x000ee20000000a00 */
[----:B------:R-:W-:Y:S01]  /*64a0*/  IMAD.U32 R140, RZ, RZ, UR10 ;  /* 0x0000000aff8c7e24 */ /* 0x000fe2000f8e00ff */
[C---:B------:R-:W-:Y:S01]  /*64b0*/  @!P0 IADD3 R161, P2, R147.reuse, R166, RZ ;  /* 0x000000a693a18210 */ /* 0x040fe20007f5e0ff */
[----:B------:R-:W-:Y:S01]  /*64c0*/  IMAD.U32 R156, RZ, RZ, UR10 ;  /* 0x0000000aff9c7e24 */ /* 0x000fe2000f8e00ff */
[C---:B------:R-:W-:Y:S01]  /*64d0*/  @!P0 IADD3 R159, P4, R147.reuse, R84, RZ ;  /* 0x00000054939f8210 */ /* 0x040fe20007f9e0ff */
[----:B------:R-:W-:Y:S01]  /*64e0*/  @!P0 IMAD.WIDE.U32 R140, R140, 0xc0, R200 ;  /* 0x000000c08c8c8825 */ /* 0x000fe200078e00c8 */
[C---:B------:R-:W-:Y:S01]  /*64f0*/  @!P0 IADD3.X R166, R146.reuse, UR16, R167, P2, !PT ;  /* 0x0000001092a68c10 */ /* 0x040fe200097fe4a7 */
[----:B------:R-:W-:Y:S01]  /*6500*/  @!UP0 UIMAD UR16, UR11, 0xc0, URZ ;  /* 0x000000c00b1088a4 */ /* 0x000fe2000f8e023f */
[----:B------:R-:W-:Y:S01]  /*6510*/  @!P0 IADD3.X R164, R146, UR20, R85, P4, !PT ;  /* 0x0000001492a48c10 */ /* 0x000fe2000a7fe455 */
[----:B------:R-:W-:Y:S01]  /*6520*/  IMAD.U32 R172, RZ, RZ, UR10 ;  /* 0x0000000affac7e24 */ /* 0x000fe2000f8e00ff */
[----:B------:R-:W4:Y:S01]  /*6530*/  @!P0 LDC.64 R84, c[0x0][0x218] ;  /* 0x00008600ff548b82 */ /* 0x000f220000000a00 */
[----:B------:R-:W-:Y:S01]  /*6540*/  @!P0 IMAD.WIDE.U32 R156, R156, 0xb0, R200 ;  /* 0x000000b09c9c8825 */ /* 0x000fe200078e00c8 */
[----:B------:R-:W-:Y:S01]  /*6550*/  @!P0 IADD3 R155, P2, R147, R140, RZ ;  /* 0x0000008c939b8210 */ /* 0x000fe20007f5e0ff */
[----:B------:R-:W-:-:S02]  /*6560*/  @!UP0 UIMAD UR20, UR11, 0xb0, URZ ;  /* 0x000000b00b1488a4 */ /* 0x000fc4000f8e023f */
[----:B------:R-:W-:Y:S01]  /*6570*/  IMAD.U32 R176, RZ, RZ, UR10 ;  /* 0x0000000affb07e24 */ /* 0x000fe2000f8e00ff */
[----:B------:R-:W-:Y:S01]  /*6580*/  @!UP0 UIMAD UR21, UR11, 0xa0, URZ ;  /* 0x000000a00b1588a4 */ /* 0x000fe2000f8e023f */
[----:B------:R-:W-:Y:S01]  /*6590*/  @!P0 IMAD.WIDE.U32 R172, R172, 0xa0, R200 ;  /* 0x000000a0acac8825 */ /* 0x000fe200078e00c8 */
[C---:B------:R-:W-:Y:S01]  /*65a0*/  @!P0 IADD3 R153, P4, R147.reuse, R156, RZ ;  /* 0x0000009c93998210 */ /* 0x040fe20007f9e0ff */
[----:B------:R-:W-:Y:S01]  /*65b0*/  @!UP0 UIMAD UR24, UR11, 0x90, URZ ;  /* 0x000000900b1888a4 */ /* 0x000fe2000f8e023f */
[----:B------:R-:W-:Y:S01]  /*65c0*/  @!P0 IADD3.X R154, R146, UR16, R141, P2, !PT ;  /* 0x00000010929a8c10 */ /* 0x000fe200097fe48d */
        /* <DEDUP_REMOVED lines=8> */
[--C-:B------:R-:W-:Y:S01]  /*6650*/  @!P0 IMAD.WIDE.U32 R90, R90, 0xd0, R200.reuse ;  /* 0x000000d05a5a8825 */ /* 0x100fe200078e00c8 */
[----:B------:R-:W-:Y:S01]  /*6660*/  @!P0 IADD3 R149, P6, R147, R176, RZ ;  /* 0x000000b093958210 */ /* 0x000fe20007fde0ff */
[----:B------:R-:W-:Y:S01]  /*6670*/  @!UP0 UIMAD UR16, UR11, 0xe0, URZ ;  /* 0x000000e00b1088a4 */ /* 0x000fe2000f8e023f */
[----:B--2---:R-:W-:Y:S01]  /*6680*/  @!P0 LEA R176, P5, R167, R88, 0x1 ;  /* 0x00000058a7b08211 */ /* 0x004fe200078a08ff */
[----:B------:R-:W-:Y:S01]  /*6690*/  @!P0 IMAD.WIDE.U32 R174, R174, 0xe0, R200 ;  /* 0x000000e0aeae8825 */ /* 0x000fe200078e00c8 */
[C---:B------:R-:W-:Y:S01]  /*66a0*/  @!P0 IADD3 R156, P4, R147.reuse, R90, RZ ;  /* 0x0000005a939c8210 */ /* 0x040fe20007f9e0ff */
[----:B------:R-:W2:Y:S01]  /*66b0*/  @!P0 LDC.64 R140, c[0x0][0x218] ;  /* 0x00008600ff8c8b82 */ /* 0x000ea20000000a00 */
[C---:B------:R-:W-:Y:S01]  /*66c0*/  @!P0 IADD3.X R148, R146.reuse, UR24, R177, P6, !PT ;  /* 0x0000001892948c10 */ /* 0x040fe2000b7fe4b1 */
[----:B------:R-:W-:Y:S01]  /*66d0*/  @!P0 IMAD.X R172, R146, 0x1, R201, P2 ;  /* 0x0000000192ac8824 */ /* 0x000fe200010e06c9 */
[----:B------:R-:W-:-:S02]  /*66e0*/  @!P0 IADD3 R157, P2, R147, R174, RZ ;  /* 0x000000ae939d8210 */ /* 0x000fc40007f5e0ff */
[C---:B------:R-:W-:Y:S02]  /*66f0*/  @!P0 IADD3.X R158, R146.reuse, UR20, R91, P4, !PT ;  /* 0x00000014929e8c10 */ /* 0x040fe4000a7fe45b */
[----:B------:R-:W-:Y:S01]  /*6700*/  @!P0 LEA.HI.X R177, R167, R89, R172, 0x1, P5 ;  /* 0x00000059a7b18211 */ /* 0x000fe200028f0cac */
[----:B------:R-:W5:Y:S01]  /*6710*/  @!P0 LDC.64 R90, c[0x0][0x218] ;  /* 0x00008600ff5a8b82 */ /* 0x000f620000000a00 */
[C---:B------:R-:W-:Y:S02]  /*6720*/  @!P0 IADD3.X R160, R146.reuse, UR16, R175, P2, !PT ;  /* 0x0000001092a08c10 */ /* 0x040fe400097fe4af */
        /* <DEDUP_REMOVED lines=8> */
[----:B---3--:R-:W-:Y:S01]  /*67b0*/  @!P0 LEA R172, P4, R167, R86, 0x1 ;  /* 0x00000056a7ac8211 */ /* 0x008fe200078808ff */
[----:B------:R-:W-:Y:S01]  /*67c0*/  @!P0 IMAD.X R86, R146, 0x1, R165, P2 ;  /* 0x0000000192568824 */ /* 0x000fe200010e06a5 */
[----:B----4-:R-:W-:Y:S01]  /*67d0*/  @!P0 LEA R174, P2, R169, R84, 0x1 ;  /* 0x00000054a9ae8211 */ /* 0x010fe200078408ff */
[----:B------:R3:W-:Y:S01]  /*67e0*/  @P0 STS.128 [R242+0x2800], RZ ;  /* 0x002800fff2000388 */ /* 0x0007e20000000c00 */
[----:B------:R-:W-:-:S02]  /*67f0*/  @!P0 LEA.HI.X R173, R167, R87, R170, 0x1, P4 ;  /* 0x00000057a7ad8211 */ /* 0x000fc400020f0caa */
[----:B------:R-:W-:Y:S02]  /*6800*/  @!P0 LEA.HI.X R175, R169, R85, R86, 0x1, P2 ;  /* 0x00000055a9af8211 */ /* 0x000fe400010f0c56 */
[----:B------:R-:W4:Y:S01]  /*6810*/  @!P0 LDC.64 R86, c[0x0][0x218] ;  /* 0x00008600ff568b82 */ /* 0x000f220000000a00 */
[----:B------:R-:W-:Y:S01]  /*6820*/  @!P0 IADD3 R142, P2, R147, R142, RZ ;  /* 0x0000008e938e8210 */ /* 0x000fe20007f5e0ff */
[----:B------:R-:W-:Y:S01]  /*6830*/  @!PT LDS RZ, [RZ] ;  /* 0x00000000fffff984 */ /* 0x000fe20000000800 */
[----:B------:R-:W-:Y:S01]  /*6840*/  @!PT LDS RZ, [RZ] ;  /* 0x00000000fffff984 */ /* 0x000fe20000000800 */
[----:B------:R-:W-:Y:S01]  /*6850*/  @!PT LDS RZ, [RZ] ;  /* 0x00000000fffff984 */ /* 0x000fe20000000800 */
[----:B------:R3:W-:Y:S01]  /*6860*/  @!P0 LDGSTS.E.BYPASS.LTC128B.128 [R242+0x2800], desc[UR22][R172.64] ;  /* 0x02800000acf28fae */ /* 0x0007e2000b901d56 */
[----:B--2---:R-:W-:-:S03]  /*6870*/  @!P0 LEA R170, P4, R145, R140, 0x1 ;  /* 0x0000008c91aa8211 */ /* 0x004fc600078808ff */
[----:B------:R-:W-:Y:S01]  /*6880*/  @!P0 IMAD.X R143, R146, 0x1, R143, P2 ;  /* 0x00000001928f8824 */ /* 0x000fe200010e068f */
[----:B------:R-:W-:Y:S01]  /*6890*/  @!P0 LEA.HI.X R171, R145, R141, R144, 0x1, P4 ;  /* 0x0000008d91ab8211 */ /* 0x000fe200020f0c90 */
[----:B------:R-:W3:Y:S01]  /*68a0*/  @!P0 LDC.64 R84, c[0x0][0x218] ;  /* 0x00008600ff548b82 */ /* 0x000ee20000000a00 */
[C---:B-----5:R-:W-:Y:S01]  /*68b0*/  @!P0 LEA R178, P2, R142.reuse, R90, 0x1 ;  /* 0x0000005a8eb28211 */ /* 0x060fe200078408ff */
[----:B------:R2:W-:Y:S03]  /*68c0*/  @P0 STS.128 [R242+0x3000], RZ ;  /* 0x003000fff2000388 */ /* 0x0005e60000000c00 */
[----:B------:R-:W-:Y:S01]  /*68d0*/  @!P0 LEA.HI.X R179, R142, R91, R143, 0x1, P2 ;  /* 0x0000005b8eb38211 */ /* 0x000fe200010f0c8f */
[----:B------:R-:W-:Y:S01]  /*68e0*/  @!PT LDS RZ, [RZ] ;  /* 0x00000000fffff984 */ /* 0x000fe20000000800 */
[----:B------:R-:W-:Y:S01]  /*68f0*/  @!PT LDS RZ, [RZ] ;  /* 0x00000000fffff984 */ /* 0x000fe20000000800 */
[----:B------:R-:W-:Y:S01]  /*6900*/  @!PT LDS RZ, [RZ] ;  /* 0x00000000fffff984 */ /* 0x000fe20000000800 */
[----:B------:R2:W-:Y:S01]  /*6910*/  @!P0 LDGSTS.E.BYPASS.LTC128B.128 [R242+0x3000], desc[UR22][R174.64] ;  /* 0x03000000aef28fae */ /* 0x0005e2000b901d56 */
[C---:B-1----:R-:W-:Y:S01]  /*6920*/  @!P0 LEA R176, P2, R163.reuse, R88, 0x1 ;  /* 0x00000058a3b08211 */ /* 0x042fe200078408ff */
[----:B------:R-:W1:Y:S02]  /*6930*/  @!P0 LDC.64 R144, c[0x0][0x218] ;  /* 0x00008600ff908b82 */ /* 0x000e640000000a00 */
[----:B------:R2:W-:Y:S01]  /*6940*/  @P0 STS.128 [R242+0x3800], RZ ;  /* 0x003800fff2000388 */ /* 0x0005e20000000c00 */
[----:B------:R-:W-:-:S03]  /*6950*/  @!P0 LEA.HI.X R177, R163, R89, R168, 0x1, P2 ;  /* 0x00000059a3b18211 */ /* 0x000fc600010f0ca8 */
[----:B------:R-:W-:Y:S01]  /*6960*/  @!PT LDS RZ, [RZ] ;  /* 0x00000000fffff984 */ /* 0x000fe20000000800 */
[----:B------:R-:W-:Y:S01]  /*6970*/  @!PT LDS RZ, [RZ] ;  /* 0x00000000fffff984 */ /* 0x000fe20000000800 */
[----:B------:R-:W-:Y:S01]  /*6980*/  @!PT LDS RZ, [RZ] ;  /* 0x00000000fffff984 */ /* 0x000fe20000000800 */
[----:B------:R2:W-:Y:S02]  /*6990*/  @!P0 LDGSTS.E.BYPASS.LTC128B.128 [R242+0x3800], desc[UR22][R170.64] ;  /* 0x03800000aaf28fae */ /* 0x0005e4000b901d56 */
[----:B------:R-:W5:Y:S01]  /*69a0*/  @!P0 LDC.64 R142, c[0x0][0x218] ;  /* 0x00008600ff8e8b82 */ /* 0x000f620000000a00 */
[C---:B----4-:R-:W-:Y:S01]  /*69b0*/  @!P0 LEA R168, P4, R159.reuse, R86, 0x1 ;  /* 0x000000569fa88211 */ /* 0x050fe200078808ff */
[----:B------:R2:W-:Y:S03]  /*69c0*/  @P0 STS.128 [R242+0x4000], RZ ;  /* 0x004000fff2000388 */ /* 0x0005e60000000c00 */
[----:B------:R-:W-:Y:S01]  /*69d0*/  @!P0 LEA.HI.X R169, R159, R87, R164, 0x1, P4 ;  /* 0x000000579fa98211 */ /* 0x000fe200020f0ca4 */
[----:B------:R-:W-:Y:S01]  /*69e0*/  @!PT LDS RZ, [RZ] ;  /* 0x00000000fffff984 */ /* 0x000fe20000000800 */
[----:B------:R-:W-:Y:S01]  /*69f0*/  @!PT LDS RZ, [RZ] ;  /* 0x00000000fffff984 */ /* 0x000fe20000000800 */
[----:B------:R-:W-:Y:S01]  /*6a00*/  @!PT LDS RZ, [RZ] ;  /* 0x00000000fffff984 */ /* 0x000fe20000000800 */
[----:B------:R2:W-:Y:S02]  /*6a10*/  @!P0 LDGSTS.E.BYPASS.LTC128B.128 [R242+0x4000], desc[UR22][R178.64] ;  /* 0x04000000b2f28fae */ /* 0x0005e4000b901d56 */
[----:B------:R-:W4:Y:S01]  /*6a20*/  @!P0 LDC.64 R140, c[0x0][0x218] ;  /* 0x00008600ff8c8b82 */ /* 0x000f220000000a00 */
[C---:B---3--:R-:W-:Y:S01]  /*6a30*/  @!P0 LEA R172, P2, R161.reuse, R84, 0x1 ;  /* 0x00000054a1ac8211 */ /* 0x048fe200078408ff */
[----:B------:R2:W-:Y:S03]  /*6a40*/  @P0 STS.128 [R242+0x4800], RZ ;  /* 0x004800fff2000388 */ /* 0x0005e60000000c00 */
[----:B------:R-:W-:Y:S01]  /*6a50*/  @!P0 LEA.HI.X R173, R161, R85, R166, 0x1, P2 ;  /* 0x00000055a1ad8211 */ /* 0x000fe200010f0ca6 */
[----:B------:R-:W-:Y:S01]  /*6a60*/  @!PT LDS RZ, [RZ] ;  /* 0x00000000fffff984 */ /* 0x000fe20000000800 */
[----:B------:R-:W-:Y:S01]  /*6a70*/  @!PT LDS RZ, [RZ] ;  /* 0x00000000fffff984 */ /* 0x000fe20000000800 */
[----:B------:R-:W-:Y:S01]  /*6a80*/  @!PT LDS RZ, [RZ] ;  /* 0x00000000fffff984 */ /* 0x000fe20000000800 */
[----:B------:R2:W-:Y:S01]  /*6a90*/  @!P0 LDGSTS.E.BYPASS.LTC128B.128 [R242+0x4800], desc[UR22][R176.64] ;  /* 0x04800000b0f28fae */ /* 0x0005e2000b901d56 */
[----:B------:R-:W-:Y:S01]  /*6aa0*/  @!P0 IADD3 R162, P2, R147, R162, RZ ;  /* 0x000000a293a28210 */ /* 0x000fe20007f5e0ff */
[----:B------:R-:W3:Y:S02]  /*6ab0*/  @!P0 LDC.64 R90, c[0x0][0x218] ;  /* 0x00008600ff5a8b82 */ /* 0x000ee40000000a00 */
[----:B------:R2:W-:Y:S02]  /*6ac0*/  @P0 STS.128 [R242+0x5000], RZ ;  /* 0x005000fff2000388 */ /* 0x0005e40000000c00 */
[----:B------:R-:W-:Y:S01]  /*6ad0*/  @!P0 IMAD.X R2, R146, 0x1, R2, P2 ;  /* 0x0000000192028824 */ /* 0x000fe200010e0602 */
[C---:B-1----:R-:W-:Y:S01]  /*6ae0*/  @!P0 LEA R144, P2, R162.reuse, R144, 0x1 ;  /* 0x00000090a2908211 */ /* 0x042fe200078408ff */
[----:B------:R-:W-:Y:S01]  /*6af0*/  @!PT LDS RZ, [RZ] ;  /* 0x00000000fffff984 */ /* 0x000fe20000000800 */
[----:B------:R-:W-:Y:S01]  /*6b00*/  @!PT LDS RZ, [RZ] ;  /* 0x00000000fffff984 */ /* 0x000fe20000000800 */
[----:B------:R-:W-:Y:S01]  /*6b10*/  @!PT LDS RZ, [RZ] ;  /* 0x00000000fffff984 */ /* 0x000fe20000000800 */
[----:B------:R2:W-:Y:S02]  /*6b20*/  @!P0 LDGSTS.E.BYPASS.LTC128B.128 [R242+0x5000], desc[UR22][R168.64] ;  /* 0x05000000a8f28fae */ /* 0x0005e4000b901d56 */
[----:B------:R-:W1:Y:S01]  /*6b30*/  @!P0 LDC.64 R88, c[0x0][0x218] ;  /* 0x00008600ff588b82 */ /* 0x000e620000000a00 */
[----:B------:R-:W-:Y:S01]  /*6b40*/  @!P0 LEA.HI.X R145, R162, R145, R2, 0x1, P2 ;  /* 0x00000091a2918211 */ /* 0x000fe200010f0c02 */
[----:B------:R2:W-:Y:S01]  /*6b50*/  @P0 STS.128 [R242+0x5800], RZ ;  /* 0x005800fff2000388 */ /* 0x0005e20000000c00 */
[----:B-----5:R-:W-:-:S03]  /*6b60*/  @!P0 LEA R142, P2, R149, R142, 0x1 ;  /* 0x0000008e958e8211 */ /* 0x020fc600078408ff */
[----:B------:R-:W-:Y:S01]  /*6b70*/  @!PT LDS RZ, [RZ] ;  /* 0x00000000fffff984 */ /* 0x000fe20000000800 */
[----:B------:R-:W-:Y:S01]  /*6b80*/  @!PT LDS RZ, [RZ] ;  /* 0x00000000fffff984 */ /* 0x000fe20000000800 */
[----:B------:R-:W-:Y:S01]  /*6b90*/  @!PT LDS RZ, [RZ] ;  /* 0x00000000fffff984 */ /* 0x000fe20000000800 */
[----:B------:R2:W-:Y:S01]  /*6ba0*/  @!P0 LDGSTS.E.BYPASS.LTC128B.128 [R242+0x5800], desc[UR22][R172.64] ;  /* 0x05800000acf28fae */ /* 0x0005e2000b901d56 */
[----:B------:R-:W-:Y:S01]  /*6bb0*/  @!P0 LEA.HI.X R143, R149, R143, R148, 0x1, P2 ;  /* 0x0000008f958f8211 */ /* 0x000fe200010f0c94 */
        /* <DEDUP_REMOVED lines=23> */
[----:B-----5:R-:W-:-:S03]  /*6d30*/  @!P0 LEA R86, P4, R156, R86, 0x1 ;  /* 0x000000569c568211 */ /* 0x020fc600078808ff */
[----:B------:R2:W-:Y:S01]  /*6d40*/  @P0 STS.128 [R242+0x7800], RZ ;  /* 0x007800fff2000388 */ /* 0x0005e20000000c00 */
[----:B------:R-:W-:-:S03]  /*6d50*/  @!P0 LEA.HI.X R87, R156, R87, R158, 0x1, P4 ;  /* 0x000000579c578211 */ /* 0x000fc600020f0c9e */
[----:B------:R-:W-:Y:S01]  /*6d60*/  @!PT LDS RZ, [RZ] ;  /* 0x00000000fffff984 */ /* 0x000fe20000000800 */
[----:B------:R-:W-:Y:S01]  /*6d70*/  @!PT LDS RZ, [RZ] ;  /* 0x00000000fffff984 */ /* 0x000fe20000000800 */
[----:B------:R-:W-:Y:S01]  /*6d80*/  @!PT LDS RZ, [RZ] ;  /* 0x00000000fffff984 */ /* 0x000fe20000000800 */
[----:B------:R2:W-:Y:S01]  /*6d90*/  @!P0 LDGSTS.E.BYPASS.LTC128B.128 [R242+0x7800], desc[UR22][R90.64] ;  /* 0x078000005af28fae */ /* 0x0005e2000b901d56 */
[----:B----4-:R-:W-:-:S03]  /*6da0*/  @!P0 LEA R84, P2, R157, R84, 0x1 ;  /* 0x000000549d548211 */ /* 0x010fc600078408ff */
        /* <DEDUP_REMOVED lines=21> */
[----:B--2---:R-:W-:-:S03]  /*6f00*/  IMAD.WIDE.U32 R86, R2, 0xf0, R200 ;  /* 0x000000f002567825 */ /* 0x004fc600078e00c8 */
        /* <DEDUP_REMOVED lines=8> */
.L_x_1567:
[----:B------:R-:W-:Y:S05]  /*6f90*/  BSYNC B0 ;  /* 0x0000000000007941 */ /* 0x000fea0003800000 */
.L_x_1566:
[----:B------:R-:W0:Y:S01]  /*6fa0*/  LDGDEPBAR ;  /* 0x00000000000079af */ /* 0x000e220000000000 */
[----:B------:R-:W-:-:S04]  /*6fb0*/  IADD3 R200, P0, R147, R200, RZ ;  /* 0x000000c893c87210 */ /* 0x000fc80007f1e0ff */
[----:B------:R-:W-:-:S09]  /*6fc0*/  IADD3.X R201, R146, R201, RZ, P0, !PT ;  /* 0x000000c992c97210 */ /* 0x000fd200007fe4ff */
.L_x_1563:
[----:B------:R-:W-:Y:S01]  /*6fd0*/  VIADD R0, R0, UR18 ;  /* 0x0000001200007c36 */ /* 0x000fe20008000000 */
[----:B------:R-:W-:Y:S01]  /*6fe0*/  ULDC UR16, c[0x0][0x2ec] ;  /* 0x0000bb0000107ab9 */ /* 0x000fe20000000800 */
[----:B------:R-:W-:Y:S01]  /*6ff0*/  LEA R237, R3, UR4, 0x1 ;  /* 0x0000000403ed7c11 */ /* 0x000fe2000f8e08ff */
[----:B------:R-:W-:Y:S01]  /*7000*/  ULDC.64 UR20, c[0x0][0x218] ;  /* 0x0000860000147ab9 */ /* 0x000fe20000000a00 */
[C---:B------:R-:W-:Y:S01]  /*7010*/  VIADD R2, R0.reuse, 0x1 ;  /* 0x0000000100027836 */ /* 0x040fe20000000000 */
[CC--:B------:R-:W-:Y:S01]  /*7020*/  ISETP.GE.AND P4, PT, R0.reuse, R202.reuse, PT ;  /* 0x000000ca0000720c */ /* 0x0c0fe20003f86270 */
[----:B-12---:R-:W-:Y:S02]  /*7030*/  VIADD R84, R0, 0x8 ;  /* 0x0000000800547836 */ /* 0x006fe40000000000 */
[----:B------:R-:W-:Y:S01]  /*7040*/  IMAD R233, R236, 0x2, R237 ;  /* 0x00000002ece97824 */ /* 0x000fe200078e02ed */
[CC--:B------:R-:W-:Y:S02]  /*7050*/  ISETP.GE.AND P2, PT, R2.reuse, R203.reuse, PT ;  /* 0x000000cb0200720c */ /* 0x0c0fe40003f46270 */
[----:B------:R-:W-:Y:S01]  /*7060*/  ISETP.GE.AND P5, PT, R2, R202, PT ;  /* 0x000000ca0200720c */ /* 0x000fe20003fa6270 */
[----:B------:R-:W-:Y:S01]  /*7070*/  VIADD R2, R0, 0x9 ;  /* 0x0000000900027836 */ /* 0x000fe20000000000 */
[----:B------:R-:W-:-:S02]  /*7080*/  ISETP.GE.AND P0, PT, R84, R203, PT ;  /* 0x000000cb5400720c */ /* 0x000fc40003f06270 */
[-C--:B------:R-:W-:Y:S01]  /*7090*/  ISETP.GE.AND P6, PT, R84, R202.reuse, PT ;  /* 0x000000ca5400720c */ /* 0x080fe20003fc6270 */
[----:B------:R-:W-:Y:S01]  /*70a0*/  VIADD R84, R0, 0x10 ;  /* 0x0000001000547836 */ /* 0x000fe20000000000 */
[----:B------:R-:W-:Y:S02]  /*70b0*/  FSEL R195, R38, -INF , !P4 ;  /* 0xff80000026c37808 */ /* 0x000fe40006000000 */
[----:B------:R-:W-:Y:S01]  /*70c0*/  FSEL R232, R32, -INF , !P0 ;  /* 0xff80000020e87808 */ /* 0x000fe20004000000 */
[----:B------:R-:W-:Y:S01]  /*70d0*/  VIADD R32, R0, 0x11 ;  /* 0x0000001100207836 */ /* 0x000fe20000000000 */
[C---:B------:R-:W-:Y:S02]  /*70e0*/  ISETP.GE.AND P4, PT, R2.reuse, R203, PT ;  /* 0x000000cb0200720c */ /* 0x040fe40003f86270 */
[----:B------:R-:W-:Y:S02]  /*70f0*/  ISETP.GE.AND P0, PT, R2, R202, PT ;  /* 0x000000ca0200720c */ /* 0x000fe40003f06270 */
[----:B------:R-:W-:-:S02]  /*7100*/  FSEL R2, R34, -INF , !P6 ;  /* 0xff80000022027808 */ /* 0x000fc40007000000 */
[-C--:B------:R-:W-:Y:S02]  /*7110*/  ISETP.GE.AND P6, PT, R84, R203.reuse, PT ;  /* 0x000000cb5400720c */ /* 0x080fe40003fc6270 */
[----:B------:R-:W-:Y:S01]  /*7120*/  FSEL R38, R33, -INF , !P4 ;  /* 0xff80000021267808 */ /* 0x000fe20006000000 */
[----:B------:R-:W-:Y:S01]  /*7130*/  VIADD R33, R0, 0x18 ;  /* 0x0000001800217836 */ /* 0x000fe20000000000 */
[----:B------:R-:W-:Y:S02]  /*7140*/  ISETP.GE.AND P4, PT, R84, R202, PT ;  /* 0x000000ca5400720c */ /* 0x000fe40003f86270 */
[----:B------:R-:W-:Y:S02]  /*7150*/  FSEL R234, R35, -INF , !P0 ;  /* 0xff80000023ea7808 */ /* 0x000fe40004000000 */
[----:B------:R-:W-:Y:S02]  /*7160*/  FSEL R193, R28, -INF , !P6 ;  /* 0xff8000001cc17808 */ /* 0x000fe40007000000 */
[----:B------:R-:W-:-:S02]  /*7170*/  ISETP.GE.AND P0, PT, R32, R203, PT ;  /* 0x000000cb2000720c */ /* 0x000fc40003f06270 */
[-C--:B------:R-:W-:Y:S01]  /*7180*/  ISETP.GE.AND P6, PT, R32, R202.reuse, PT ;  /* 0x000000ca2000720c */ /* 0x080fe20003fc6270 */
[----:B------:R-:W-:Y:S01]  /*7190*/  VIADD R32, R0, 0x19 ;  /* 0x0000001900207836 */ /* 0x000fe20000000000 */
[----:B------:R-:W-:Y:S02]  /*71a0*/  FSEL R30, R30, -INF , !P4 ;  /* 0xff8000001e1e7808 */ /* 0x000fe40006000000 */
[----:B------:R-:W-:Y:S02]  /*71b0*/  ISETP.GE.AND P4, PT, R33, R203, PT ;  /* 0x000000cb2100720c */ /* 0x000fe40003f86270 */
[----:B------:R-:W-:Y:S01]  /*71c0*/  FSEL R191, R29, -INF , !P0 ;  /* 0xff8000001dbf7808 */ /* 0x000fe20004000000 */
[C---:B------:R-:W-:Y:S01]  /*71d0*/  VIADD R29, R0.reuse, 0x21 ;  /* 0x00000021001d7836 */ /* 0x040fe20000000000 */
[----:B------:R-:W-:Y:S01]  /*71e0*/  FSEL R28, R31, -INF , !P6 ;  /* 0xff8000001f1c7808 */ /* 0x000fe20007000000 */
[----:B------:R-:W-:Y:S01]  /*71f0*/  VIADD R31, R0, 0x20 ;  /* 0x00000020001f7836 */ /* 0x000fe20000000000 */
[----:B------:R-:W-:-:S02]  /*7200*/  ISETP.GE.AND P0, PT, R33, R202, PT ;  /* 0x000000ca2100720c */ /* 0x000fc40003f06270 */
[----:B------:R-:W-:Y:S02]  /*7210*/  FSEL R33, R24, -INF , !P4 ;  /* 0xff80000018217808 */ /* 0x000fe40006000000 */
[CC--:B------:R-:W-:Y:S02]  /*7220*/  ISETP.GE.AND P6, PT, R32.reuse, R203.reuse, PT ;  /* 0x000000cb2000720c */ /* 0x0c0fe40003fc6270 */
[-C--:B------:R-:W-:Y:S02]  /*7230*/  ISETP.GE.AND P4, PT, R32, R202.reuse, PT ;  /* 0x000000ca2000720c */ /* 0x080fe40003f86270 */
[----:B------:R-:W-:Y:S02]  /*7240*/  FSEL R26, R26, -INF , !P0 ;  /* 0xff8000001a1a7808 */ /* 0x000fe40004000000 */
[----:B------:R-:W-:Y:S02]  /*7250*/  ISETP.GE.AND P0, PT, R31, R203, PT ;  /* 0x000000cb1f00720c */ /* 0x000fe40003f06270 */
[----:B------:R-:W-:Y:S01]  /*7260*/  FSEL R32, R25, -INF , !P6 ;  /* 0xff80000019207808 */ /* 0x000fe20007000000 */
[C---:B------:R-:W-:Y:S01]  /*7270*/  VIADD R25, R0.reuse, 0x29 ;  /* 0x0000002900197836 */ /* 0x040fe20000000000 */
[----:B------:R-:W-:Y:S01]  /*7280*/  FSEL R24, R27, -INF , !P4 ;  /* 0xff8000001b187808 */ /* 0x000fe20006000000 */
[C---:B------:R-:W-:Y:S01]  /*7290*/  VIADD R27, R0.reuse, 0x28 ;  /* 0x00000028001b7836 */ /* 0x040fe20000000000 */
[----:B------:R-:W-:Y:S01]  /*72a0*/  ISETP.GE.AND P6, PT, R31, R202, PT ;  /* 0x000000ca1f00720c */ /* 0x000fe20003fc6270 */
[----:B------:R-:W-:Y:S01]  /*72b0*/  VIADD R31, R0, 0xd0 ;  /* 0x000000d0001f7836 */ /* 0x000fe20000000000 */
        /* <DEDUP_REMOVED lines=9> */
[C---:B------:R-:W-:Y:S01]  /*7350*/  VIADD R23, R0.reuse, 0x30 ;  /* 0x0000003000177836 */ /* 0x040fe20000000000 */
[----:B------:R-:W-:Y:S01]  /*7360*/  ISETP.GE.AND P4, PT, R27, R202, PT ;  /* 0x000000ca1b00720c */ /* 0x000fe20003f86270 */
[----:B------:R-:W-:Y:S01]  /*7370*/  VIADD R27, R0, 0xd8 ;  /* 0x000000d8001b7836 */ /* 0x000fe20000000000 */
[----:B------:R-:W-:-:S02]  /*7380*/  ISETP.GE.AND P0, PT, R25, R203, PT ;  /* 0x000000cb1900720c */ /* 0x000fc40003f06270 */
[----:B------:R-:W-:Y:S02]  /*7390*/  FSEL R179, R16, -INF , !P6 ;  /* 0xff80000010b37808 */ /* 0x000fe40007000000 */
[-C--:B------:R-:W-:Y:S01]  /*73a0*/  ISETP.GE.AND P6, PT, R25, R202.reuse, PT ;  /* 0x000000ca1900720c */ /* 0x080fe20003fc6270 */
[----:B------:R-:W-:Y:S01]  /*73b0*/  VIADD R25, R0, 0xd9 ;  /* 0x000000d900197836 */ /* 0x000fe20000000000 */
[----:B------:R-:W-:Y:S02]  /*73c0*/  FSEL R18, R18, -INF , !P4 ;  /* 0xff80000012127808 */ /* 0x000fe40006000000 */
[-C--:B------:R-:W-:Y:S02]  /*73d0*/  ISETP.GE.AND P4, PT, R23, R203.reuse, PT ;  /* 0x000000cb1700720c */ /* 0x080fe40003f86270 */
[----:B------:R-:W-:Y:S01]  /*73e0*/  FSEL R177, R17, -INF , !P0 ;  /* 0xff80000011b17808 */ /* 0x000fe20004000000 */
[C---:B------:R-:W-:Y:S01]  /*73f0*/  VIADD R17, R0.reuse, 0x38 ;  /* 0x0000003800117836 */ /* 0x040fe20000000000 */
[----:B------:R-:W-:Y:S01]  /*7400*/  ISETP.GE.AND P0, PT, R23, R202, PT ;  /* 0x000000ca1700720c */ /* 0x000fe20003f06270 */
[C---:B------:R-:W-:Y:S01]  /*7410*/  VIADD R23, R0.reuse, 0xe0 ;  /* 0x000000e000177836 */ /* 0x040fe20000000000 */
[----:B------:R-:W-:Y:S01]  /*7420*/  FSEL R16, R19, -INF , !P6 ;  /* 0xff80000013107808 */ /* 0x000fe20007000000 */
[----:B------:R-:W-:Y:S01]  /*7430*/  VIADD R19, R0, 0x39 ;  /* 0x0000003900137836 */ /* 0x000fe20000000000 */
[----:B------:R-:W-:-:S02]  /*7440*/  ISETP.GE.AND P6, PT, R21, R203, PT ;  /* 0x000000cb1500720c */ /* 0x000fc40003fc6270 */
[----:B------:R-:W-:Y:S02]  /*7450*/  FSEL R173, R12, -INF , !P4 ;  /* 0xff8000000cad7808 */ /* 0x000fe40006000000 */
[-C--:B------:R-:W-:Y:S01]  /*7460*/  ISETP.GE.AND P4, PT, R21, R202.reuse, PT ;  /* 0x000000ca1500720c */ /* 0x080fe20003f86270 */
[----:B------:R-:W-:Y:S01]  /*7470*/  VIADD R21, R0, 0xe1 ;  /* 0x000000e100157836 */ /* 0x000fe20000000000 */
[----:B------:R-:W-:Y:S02]  /*7480*/  FSEL R14, R14, -INF , !P0 ;  /* 0xff8000000e0e7808 */ /* 0x000fe40004000000 */
[-C--:B------:R-:W-:Y:S02]  /*7490*/  ISETP.GE.AND P0, PT, R17, R203.reuse, PT ;  /* 0x000000cb1100720c */ /* 0x080fe40003f06270 */
[----:B------:R-:W-:Y:S02]  /*74a0*/  FSEL R140, R13, -INF , !P6 ;  /* 0xff8000000d8c7808 */ /* 0x000fe40007000000 */
[----:B------:R-:W-:Y:S01]  /*74b0*/  ISETP.GE.AND P6, PT, R17, R202, PT ;  /* 0x000000ca1100720c */ /* 0x000fe20003fc6270 */
[C---:B------:R-:W-:Y:S01]  /*74c0*/  VIADD R17, R0.reuse, 0x40 ;  /* 0x0000004000117836 */ /* 0x040fe20000000000 */
[----:B------:R-:W-:Y:S01]  /*74d0*/  FSEL R12, R15, -INF , !P4 ;  /* 0xff8000000f0c7808 */ /* 0x000fe20006000000 */
[----:B------:R-:W-:Y:S01]  /*74e0*/  VIADD R15, R0, 0x41 ;  /* 0x00000041000f7836 */ /* 0x000fe20000000000 */
[----:B------:R-:W-:-:S02]  /*74f0*/  ISETP.GE.AND P4, PT, R19, R203, PT ;  /* 0x000000cb1300720c */ /* 0x000fc40003f86270 */
[----:B------:R-:W-:Y:S01]  /*7500*/  FSEL R145, R8, -INF , !P0 ;  /* 0xff80000008917808 */ /* 0x000fe20004000000 */
[C---:B------:R-:W-:Y:S01]  /*7510*/  VIADD R8, R0.reuse, 0x48 ;  /* 0x0000004800087836 */ /* 0x040fe20000000000 */
[-C--:B------:R-:W-:Y:S01]  /*7520*/  ISETP.GE.AND P0, PT, R19, R202.reuse, PT ;  /* 0x000000ca1300720c */ /* 0x080fe20003f06270 */
[----:B------:R-:W-:Y:S01]  /*7530*/  VIADD R19, R0, 0xe8 ;  /* 0x000000e800137836 */ /* 0x000fe20000000000 */
[----:B------:R-:W-:Y:S02]  /*7540*/  FSEL R13, R10, -INF , !P6 ;  /* 0xff8000000a0d7808 */ /* 0x000fe40007000000 */
[----:B------:R-:W-:Y:S02]  /*7550*/  FSEL R144, R9, -INF , !P4 ;  /* 0xff80000009907808 */ /* 0x000fe40006000000 */
[C---:B------:R-:W-:Y:S02]  /*7560*/  ISETP.GE.AND P6, PT, R17.reuse, R203, PT ;  /* 0x000000cb1100720c */ /* 0x040fe40003fc6270 */
[----:B------:R-:W-:Y:S01]  /*7570*/  ISETP.GE.AND P4, PT, R17, R202, PT ;  /* 0x000000ca1100720c */ /* 0x000fe20003f86270 */
[----:B------:R-:W-:Y:S01]  /*7580*/  VIADD R17, R0, 0xe9 ;  /* 0x000000e900117836 */ /* 0x000fe20000000000 */
[----:B------:R-:W-:-:S02]  /*7590*/  FSEL R11, R11, -INF , !P0 ;  /* 0xff8000000b0b7808 */ /* 0x000fc40004000000 */
[CC--:B------:R-:W-:Y:S02]  /*75a0*/  ISETP.GE.AND P0, PT, R15.reuse, R203.reuse, PT ;  /* 0x000000cb0f00720c */ /* 0x0c0fe40003f06270 */
[----:B------:R-:W-:Y:S01]  /*75b0*/  FSEL R143, R4, -INF , !P6 ;  /* 0xff800000048f7808 */ /* 0x000fe20007000000 */
[----:B------:R-:W-:Y:S01]  /*75c0*/  VIADD R4, R0, 0x49 ;  /* 0x0000004900047836 */ /* 0x000fe20000000000 */
[----:B------:R-:W-:Y:S01]  /*75d0*/  FSEL R10, R6, -INF , !P4 ;  /* 0xff800000060a7808 */ /* 0x000fe20006000000 */
[C---:B------:R-:W-:Y:S01]  /*75e0*/  VIADD R6, R0.reuse, 0x69 ;  /* 0x0000006900067836 */ /* 0x040fe20000000000 */
[-C--:B------:R-:W-:Y:S01]  /*75f0*/  ISETP.GE.AND P6, PT, R15, R202.reuse, PT ;  /* 0x000000ca0f00720c */ /* 0x080fe20003fc6270 */
[----:B------:R-:W-:Y:S01]  /*7600*/  VIADD R15, R0, 0xf0 ;  /* 0x000000f0000f7836 */ /* 0x000fe20000000000 */
[----:B------:R-:W-:Y:S02]  /*7610*/  ISETP.GE.AND P4, PT, R8, R203, PT ;  /* 0x000000cb0800720c */ /* 0x000fe40003f86270 */
[----:B------:R-:W-:Y:S01]  /*7620*/  FSEL R156, R5, -INF , !P0 ;  /* 0xff800000059c7808 */ /* 0x000fe20004000000 */
[----:B------:R-:W-:Y:S01]  /*7630*/  VIADD R5, R0, 0x50 ;  /* 0x0000005000057836 */ /* 0x000fe20000000000 */
[----:B------:R-:W-:-:S02]  /*7640*/  ISETP.GE.AND P0, PT, R8, R202, PT ;  /* 0x000000ca0800720c */ /* 0x000fc40003f06270 */
[----:B------:R-:W-:Y:S02]  /*7650*/  FSEL R8, R7, -INF , !P6 ;  /* 0xff80000007087808 */ /* 0x000fe40007000000 */
[----:B------:R-:W-:Y:S02]  /*7660*/  FSEL R168, R76, -INF , !P4 ;  /* 0xff8000004ca87808 */ /* 0x000fe40006000000 */
[C---:B------:R-:W-:Y:S02]  /*7670*/  ISETP.GE.AND P6, PT, R4.reuse, R203, PT ;  /* 0x000000cb0400720c */ /* 0x040fe40003fc6270 */
[----:B------:R-:W-:Y:S01]  /*7680*/  ISETP.GE.AND P4, PT, R4, R202, PT ;  /* 0x000000ca0400720c */ /* 0x000fe20003f86270 */
[----:B------:R-:W-:Y:S01]  /*7690*/  VIADD R4, R0, 0x51 ;  /* 0x0000005100047836 */ /* 0x000fe20000000000 */
[----:B------:R-:W-:Y:S02]  /*76a0*/  FSEL R35, R78, -INF , !P0 ;  /* 0xff8000004e237808 */ /* 0x000fe40004000000 */
[----:B------:R-:W-:-:S02]  /*76b0*/  FSEL R164, R77, -INF , !P6 ;  /* 0xff8000004da47808 */ /* 0x000fc40007000000 */
[CC--:B------:R-:W-:Y:S02]  /*76c0*/  ISETP.GE.AND P0, PT, R5.reuse, R203.reuse, PT ;  /* 0x000000cb0500720c */ /* 0x0c0fe40003f06270 */
[-C--:B------:R-:W-:Y:S01]  /*76d0*/  ISETP.GE.AND P6, PT, R5, R202.reuse, PT ;  /* 0x000000ca0500720c */ /* 0x080fe20003fc6270 */
[----:B------:R-:W-:Y:S01]  /*76e0*/  VIADD R5, R0, 0x58 ;  /* 0x0000005800057836 */ /* 0x000fe20000000000 */
[----:B------:R-:W-:Y:S02]  /*76f0*/  FSEL R34, R79, -INF , !P4 ;  /* 0xff8000004f227808 */ /* 0x000fe40006000000 */
[----:B------:R-:W-:Y:S02]  /*7700*/  ISETP.GE.AND P4, PT, R4, R203, PT ;  /* 0x000000cb0400720c */ /* 0x000fe40003f86270 */
[----:B------:R-:W-:Y:S02]  /*7710*/  FSEL R149, R72, -INF , !P0 ;  /* 0xff80000048957808 */ /* 0x000fe40004000000 */
[----:B------:R-:W-:Y:S01]  /*7720*/  ISETP.GE.AND P0, PT, R4, R202, PT ;  /* 0x000000ca0400720c */ /* 0x000fe20003f06270 */
[----:B------:R-:W-:Y:S01]  /*7730*/  VIADD R4, R0, 0x59 ;  /* 0x0000005900047836 */ /* 0x000fe20000000000 */
[----:B------:R-:W-:-:S02]  /*7740*/  FSEL R189, R74, -INF , !P6 ;  /* 0xff8000004abd7808 */ /* 0x000fc40007000000 */
[----:B------:R-:W-:Y:S02]  /*7750*/  FSEL R176, R73, -INF , !P4 ;  /* 0xff80000049b07808 */ /* 0x000fe40006000000 */
[CC--:B------:R-:W-:Y:S02]  /*7760*/  ISETP.GE.AND P6, PT, R5.reuse, R203.reuse, PT ;  /* 0x000000cb0500720c */ /* 0x0c0fe40003fc6270 */
        /* <DEDUP_REMOVED lines=8> */
[-C--:B------:R-:W-:Y:S02]  /*77f0*/  ISETP.GE.AND P4, PT, R5, R203.reuse, PT ;  /* 0x000000cb0500720c */ /* 0x080fe40003f86270 */
[----:B------:R-:W-:Y:S02]  /*7800*/  FSEL R175, R71, -INF , !P6 ;  /* 0xff80000047af7808 */ /* 0x000fe40007000000 */
[----:B------:R-:W-:Y:S02]  /*7810*/  FSEL R157, R64, -INF , !P4 ;  /* 0xff800000409d7808 */ /* 0x000fe40006000000 */
[----:B------:R-:W-:-:S02]  /*7820*/  ISETP.GE.AND P6, PT, R4, R203, PT ;  /* 0x000000cb0400720c */ /* 0x000fc40003fc6270 */
[-C--:B------:R-:W-:Y:S02]  /*7830*/  ISETP.GE.AND P4, PT, R4, R202.reuse, PT ;  /* 0x000000ca0400720c */ /* 0x080fe40003f86270 */
[----:B------:R-:W-:Y:S02]  /*7840*/  FSEL R186, R69, -INF , !P0 ;  /* 0xff80000045ba7808 */ /* 0x000fe40004000000 */
[----:B------:R-:W-:Y:S01]  /*7850*/  FSEL R4, R39, -INF , !P5 ;  /* 0xff80000027047808 */ /* 0x000fe20006800000 */
[C---:B------:R-:W-:Y:S01]  /*7860*/  VIADD R39, R0.reuse, 0xc8 ;  /* 0x000000c800277836 */ /* 0x040fe20000000000 */
[----:B------:R-:W-:Y:S01]  /*7870*/  ISETP.GE.AND P0, PT, R5, R202, PT ;  /* 0x000000ca0500720c */ /* 0x000fe20003f06270 */
[----:B------:R-:W-:Y:S01]  /*7880*/  VIADD R5, R0, 0x68 ;  /* 0x0000006800057836 */ /* 0x000fe20000000000 */
[----:B------:R-:W-:Y:S02]  /*7890*/  FMNMX.FTZ R7, R195, R4, !PT ;  /* 0x00000004c3077209 */ /* 0x000fe40007810000 */
[----:B------:R-:W-:-:S02]  /*78a0*/  FSEL R171, R66, -INF , !P0 ;  /* 0xff80000042ab7808 */ /* 0x000fc40004000000 */
[----:B------:R-:W-:Y:S02]  /*78b0*/  FSEL R208, R65, -INF , !P6 ;  /* 0xff80000041d07808 */ /* 0x000fe40007000000 */
[C---:B------:R-:W-:Y:S02]  /*78c0*/  ISETP.GE.AND P0, PT, R5.reuse, R203, PT ;  /* 0x000000cb0500720c */ /* 0x040fe40003f06270 */
[----:B------:R-:W-:Y:S01]  /*78d0*/  ISETP.GE.AND P6, PT, R5, R202, PT ;  /* 0x000000ca0500720c */ /* 0x000fe20003fc6270 */
[----:B------:R-:W-:Y:S01]  /*78e0*/  VIADD R5, R0, 0x70 ;  /* 0x0000007000057836 */ /* 0x000fe20000000000 */
[----:B------:R-:W-:Y:S02]  /*78f0*/  FMNMX.FTZ R7, R2, R7, !PT ;  /* 0x0000000702077209 */ /* 0x000fe40007810000 */
[----:B------:R-:W-:Y:S02]  /*7900*/  FSEL R248, R60, -INF , !P0 ;  /* 0xff8000003cf87808 */ /* 0x000fe40004000000 */
[----:B------:R-:W-:-:S02]  /*7910*/  FSEL R141, R62, -INF , !P6 ;  /* 0xff8000003e8d7808 */ /* 0x000fc40007000000 */
[----:B------:R-:W-:Y:S02]  /*7920*/  FMNMX.FTZ R7, R234, R7, !PT ;  /* 0x00000007ea077209 */ /* 0x000fe40007810000 */
[----:B------:R-:W-:Y:S02]  /*7930*/  FSEL R152, R67, -INF , !P4 ;  /* 0xff80000043987808 */ /* 0x000fe40006000000 */
[CC--:B------:R-:W-:Y:S02]  /*7940*/  ISETP.GE.AND P0, PT, R5.reuse, R203.reuse, PT ;  /* 0x000000cb0500720c */ /* 0x0c0fe40003f06270 */
[-C--:B------:R-:W-:Y:S01]  /*7950*/  ISETP.GE.AND P6, PT, R5, R202.reuse, PT ;  /* 0x000000ca0500720c */ /* 0x080fe20003fc6270 */
[----:B------:R-:W-:Y:S01]  /*7960*/  VIADD R5, R0, 0x71 ;  /* 0x0000007100057836 */ /* 0x000fe20000000000 */
[C---:B------:R-:W-:Y:S02]  /*7970*/  ISETP.GE.AND P5, PT, R6.reuse, R203, PT ;  /* 0x000000cb0600720c */ /* 0x040fe40003fa6270 */
[----:B------:R-:W-:Y:S01]  /*7980*/  ISETP.GE.AND P4, PT, R6, R202, PT ;  /* 0x000000ca0600720c */ /* 0x000fe20003f86270 */
[----:B------:R-:W-:Y:S01]  /*7990*/  VIADD R6, R0, 0x78 ;  /* 0x0000007800067836 */ /* 0x000fe20000000000 */
[----:B------:R-:W-:-:S02]  /*79a0*/  FMNMX.FTZ R7, R30, R7, !PT ;  /* 0x000000071e077209 */ /* 0x000fc40007810000 */
[----:B------:R-:W-:Y:S02]  /*79b0*/  FSEL R210, R61, -INF , !P5 ;  /* 0xff8000003dd27808 */ /* 0x000fe40006800000 */
[----:B------:R-:W-:Y:S02]  /*79c0*/  FSEL R159, R63, -INF , !P4 ;  /* 0xff8000003f9f7808 */ /* 0x000fe40006000000 */
[C---:B------:R-:W-:Y:S02]  /*79d0*/  ISETP.GE.AND P5, PT, R5.reuse, R203, PT ;  /* 0x000000cb0500720c */ /* 0x040fe40003fa6270 */
[----:B------:R-:W-:Y:S02]  /*79e0*/  ISETP.GE.AND P4, PT, R5, R202, PT ;  /* 0x000000ca0500720c */ /* 0x000fe40003f86270 */
[----:B------:R-:W-:Y:S01]  /*79f0*/  FMNMX.FTZ R5, R28, R7, !PT ;  /* 0x000000071c057209 */ /* 0x000fe20007810000 */
[----:B------:R-:W-:Y:S01]  /*7a00*/  VIADD R7, R0, 0x79 ;  /* 0x0000007900077836 */ /* 0x000fe20000000000 */
[----:B------:R-:W-:-:S02]  /*7a10*/  FSEL R161, R57, -INF , !P5 ;  /* 0xff80000039a17808 */ /* 0x000fc40006800000 */
[----:B------:R-:W-:Y:S02]  /*7a20*/  FMNMX.FTZ R5, R26, R5, !PT ;  /* 0x000000051a057209 */ /* 0x000fe40007810000 */
[----:B------:R-:W-:Y:S02]  /*7a30*/  FSEL R174, R59, -INF , !P4 ;  /* 0xff8000003bae7808 */ /* 0x000fe40006000000 */
[----:B------:R-:W-:Y:S02]  /*7a40*/  FMNMX.FTZ R5, R24, R5, !PT ;  /* 0x0000000518057209 */ /* 0x000fe40007810000 */
[C---:B------:R-:W-:Y:S02]  /*7a50*/  ISETP.GE.AND P5, PT, R7.reuse, R203, PT ;  /* 0x000000cb0700720c */ /* 0x040fe40003fa6270 */
[----:B------:R-:W-:Y:S02]  /*7a60*/  FMNMX.FTZ R5, R22, R5, !PT ;  /* 0x0000000516057209 */ /* 0x000fe40007810000 */
[----:B------:R-:W-:-:S02]  /*7a70*/  ISETP.GE.AND P4, PT, R7, R202, PT ;  /* 0x000000ca0700720c */ /* 0x000fc40003f86270 */
[----:B------:R-:W-:Y:S02]  /*7a80*/  FMNMX.FTZ R5, R20, R5, !PT ;  /* 0x0000000514057209 */ /* 0x000fe40007810000 */
[----:B------:R-:W-:Y:S02]  /*7a90*/  FSEL R165, R56, -INF , !P0 ;  /* 0xff80000038a57808 */ /* 0x000fe40004000000 */
[----:B------:R-:W-:Y:S02]  /*7aa0*/  FSEL R147, R58, -INF , !P6 ;  /* 0xff8000003a937808 */ /* 0x000fe40007000000 */
[----:B------:R-:W-:Y:S01]  /*7ab0*/  FMNMX.FTZ R7, R18, R5, !PT ;  /* 0x0000000512077209 */ /* 0x000fe20007810000 */
[----:B------:R-:W-:Y:S01]  /*7ac0*/  VIADD R5, R0, 0x88 ;  /* 0x0000008800057836 */ /* 0x000fe20000000000 */
[C---:B------:R-:W-:Y:S02]  /*7ad0*/  ISETP.GE.AND P0, PT, R6.reuse, R203, PT ;  /* 0x000000cb0600720c */ /* 0x040fe40003f06270 */
[----:B------:R-:W-:Y:S01]  /*7ae0*/  ISETP.GE.AND P6, PT, R6, R202, PT ;  /* 0x000000ca0600720c */ /* 0x000fe20003fc6270 */
[----:B------:R-:W-:Y:S01]  /*7af0*/  VIADD R6, R0, 0x80 ;  /* 0x0000008000067836 */ /* 0x000fe20000000000 */
[----:B------:R-:W-:-:S02]  /*7b00*/  FMNMX.FTZ R7, R16, R7, !PT ;  /* 0x0000000710077209 */ /* 0x000fc40007810000 */
[----:B------:R-:W-:Y:S02]  /*7b10*/  FSEL R250, R52, -INF , !P0 ;  /* 0xff80000034fa7808 */ /* 0x000fe40004000000 */
[----:B------:R-:W-:Y:S02]  /*7b20*/  ISETP.GE.AND P0, PT, R6, R203, PT ;  /* 0x000000cb0600720c */ /* 0x000fe40003f06270 */
[----:B------:R-:W-:Y:S02]  /*7b30*/  FSEL R153, R54, -INF , !P6 ;  /* 0xff80000036997808 */ /* 0x000fe40007000000 */
[----:B------:R-:W-:Y:S01]  /*7b40*/  ISETP.GE.AND P6, PT, R6, R202, PT ;  /* 0x000000ca0600720c */ /* 0x000fe20003fc6270 */
[----:B------:R-:W-:Y:S01]  /*7b50*/  VIADD R6, R0, 0x81 ;  /* 0x0000008100067836 */ /* 0x000fe20000000000 */
[----:B------:R-:W-:Y:S02]  /*7b60*/  FMNMX.FTZ R7, R14, R7, !PT ;  /* 0x000000070e077209 */ /* 0x000fe40007810000 */
[----:B------:R-:W-:-:S02]  /*7b70*/  FSEL R190, R48, -INF , !P0 ;  /* 0xff80000030be7808 */ /* 0x000fc40004000000 */
[----:B------:R-:W-:Y:S02]  /*7b80*/  FSEL R155, R50, -INF , !P6 ;  /* 0xff800000329b7808 */ /* 0x000fe40007000000 */
[----:B------:R-:W-:Y:S01]  /*7b90*/  FMNMX.FTZ R48, R12, R7, !PT ;  /* 0x000000070c307209 */ /* 0x000fe20007810000 */
[C---:B------:R-:W-:Y:S01]  /*7ba0*/  VIADD R7, R0.reuse, 0x91 ;  /* 0x0000009100077836 */ /* 0x040fe20000000000 */
        /* <DEDUP_REMOVED lines=11> */
[C---:B------:R-:W-:Y:S02]  /*7c60*/  ISETP.GE.AND P5, PT, R5.reuse, R203, PT ;  /* 0x000000cb0500720c */ /* 0x040fe40003fa6270 */
[----:B------:R-:W-:-:S02]  /*7c70*/  ISETP.GE.AND P4, PT, R5, R202, PT ;  /* 0x000000ca0500720c */ /* 0x000fc40003f86270 */
[----:B------:R-:W-:Y:S02]  /*7c80*/  FMNMX.FTZ R5, R11, R48, !PT ;  /* 0x000000300b057209 */ /* 0x000fe40007810000 */
[----:B------:R-:W-:Y:S02]  /*7c90*/  FSEL R182, R44, -INF , !P0 ;  /* 0xff8000002cb67808 */ /* 0x000fe40004000000 */
[----:B------:R-:W-:Y:S02]  /*7ca0*/  FMNMX.FTZ R5, R10, R5, !PT ;  /* 0x000000050a057209 */ /* 0x000fe40007810000 */
[----:B------:R-:W-:Y:S01]  /*7cb0*/  FSEL R163, R46, -INF , !P6 ;  /* 0xff8000002ea37808 */ /* 0x000fe20007000000 */
[----:B------:R-:W-:Y:S01]  /*7cc0*/  VIADD R46, R0, 0xa9 ;  /* 0x000000a9002e7836 */ /* 0x000fe20000000000 */
[----:B------:R-:W-:Y:S02]  /*7cd0*/  FMNMX.FTZ R44, R8, R5, !PT ;  /* 0x00000005082c7209 */ /* 0x000fe40007810000 */
[----:B------:R-:W-:-:S02]  /*7ce0*/  ISETP.GE.AND P0, PT, R6, R203, PT ;  /* 0x000000cb0600720c */ /* 0x000fc40003f06270 */
[----:B------:R-:W-:Y:S01]  /*7cf0*/  ISETP.GE.AND P6, PT, R6, R202, PT ;  /* 0x000000ca0600720c */ /* 0x000fe20003fc6270 */
[C---:B------:R-:W-:Y:S01]  /*7d00*/  VIADD R6, R0.reuse, 0x98 ;  /* 0x0000009800067836 */ /* 0x040fe20000000000 */
[----:B------:R-:W-:Y:S01]  /*7d10*/  FMNMX.FTZ R5, R35, R44, !PT ;  /* 0x0000002c23057209 */ /* 0x000fe20007810000 */
[----:B------:R-:W-:Y:S01]  /*7d20*/  VIADD R44, R0, 0xb1 ;  /* 0x000000b1002c7836 */ /* 0x000fe20000000000 */
[----:B------:R-:W-:Y:S02]  /*7d30*/  FSEL R170, R40, -INF , !P0 ;  /* 0xff80000028aa7808 */ /* 0x000fe40004000000 */
[----:B------:R-:W-:Y:S02]  /*7d40*/  FSEL R252, R42, -INF , !P6 ;  /* 0xff8000002afc7808 */ /* 0x000fe40007000000 */
[----:B------:R-:W-:Y:S02]  /*7d50*/  FSEL R167, R47, -INF , !P4 ;  /* 0xff8000002fa77808 */ /* 0x000fe40006000000 */
[----:B------:R-:W-:-:S02]  /*7d60*/  ISETP.GE.AND P0, PT, R6, R203, PT ;  /* 0x000000cb0600720c */ /* 0x000fc40003f06270 */
[-C--:B------:R-:W-:Y:S02]  /*7d70*/  ISETP.GE.AND P6, PT, R6, R202.reuse, PT ;  /* 0x000000ca0600720c */ /* 0x080fe40003fc6270 */
[----:B------:R-:W-:Y:S02]  /*7d80*/  ISETP.GE.AND P4, PT, R7, R202, PT ;  /* 0x000000ca0700720c */ /* 0x000fe40003f86270 */
[----:B------:R-:W-:Y:S01]  /*7d90*/  FMNMX.FTZ R6, R34, R5, !PT ;  /* 0x0000000522067209 */ /* 0x000fe20007810000 */
[C---:B------:R-:W-:Y:S01]  /*7da0*/  VIADD R5, R0.reuse, 0x99 ;  /* 0x0000009900057836 */ /* 0x040fe20000000000 */
[----:B------:R-:W-:Y:S01]  /*7db0*/  FSEL R214, R43, -INF , !P4 ;  /* 0xff8000002bd67808 */ /* 0x000fe20006000000 */
[C---:B------:R-:W-:Y:S01]  /*7dc0*/  VIADD R43, R0.reuse, 0xb8 ;  /* 0x000000b8002b7836 */ /* 0x040fe20000000000 */
[----:B------:R-:W-:Y:S02]  /*7dd0*/  FMNMX.FTZ R40, R189, R6, !PT ;  /* 0x00000006bd287209 */ /* 0x000fe40007810000 */
[----:B------:R-:W-:-:S02]  /*7de0*/  ISETP.GE.AND P4, PT, R0, R203, PT ;  /* 0x000000cb0000720c */ /* 0x000fc40003f86270 */
[----:B------:R-:W-:Y:S02]  /*7df0*/  FMNMX.FTZ R40, R185, R40, !PT ;  /* 0x00000028b9287209 */ /* 0x000fe40007810000 */
[----:B------:R-:W-:Y:S01]  /*7e00*/  FSEL R6, R37, -INF , !P2 ;  /* 0xff80000025067808 */ /* 0x000fe20005000000 */
[----:B------:R-:W-:Y:S01]  /*7e10*/  VIADD R37, R0, 0xc9 ;  /* 0x000000c900257836 */ /* 0x000fe20000000000 */
[----:B------:R-:W-:Y:S02]  /*7e20*/  FSEL R36, R36, -INF , !P4 ;  /* 0xff80000024247808 */ /* 0x000fe40006000000 */
[----:B------:R-:W-:Y:S02]  /*7e30*/  FMNMX.FTZ R40, R181, R40, !PT ;  /* 0x00000028b5287209 */ /* 0x000fe40007810000 */
[----:B------:R-:W-:Y:S02]  /*7e40*/  FMNMX.FTZ R9, R36, R6, !PT ;  /* 0x0000000624097209 */ /* 0x000fe40007810000 */
[----:B------:R-:W-:-:S02]  /*7e50*/  FMNMX.FTZ R40, R175, R40, !PT ;  /* 0x00000028af287209 */ /* 0x000fc40007810000 */
[----:B------:R-:W-:Y:S01]  /*7e60*/  FSEL R178, R45, -INF , !P5 ;  /* 0xff8000002db27808 */ /* 0x000fe20006800000 */
[----:B------:R-:W-:Y:S01]  /*7e70*/  VIADD R45, R0, 0xb0 ;  /* 0x000000b0002d7836 */ /* 0x000fe20000000000 */
[----:B------:R-:W-:Y:S02]  /*7e80*/  FMNMX.FTZ R9, R232, R9, !PT ;  /* 0x00000009e8097209 */ /* 0x000fe40007810000 */
[----:B------:R-:W-:Y:S02]  /*7e90*/  ISETP.GE.AND P5, PT, R7, R203, PT ;  /* 0x000000cb0700720c */ /* 0x000fe40003fa6270 */
[----:B------:R-:W-:Y:S02]  /*7ea0*/  FMNMX.FTZ R7, R171, R40, !PT ;  /* 0x00000028ab077209 */ /* 0x000fe40007810000 */
[----:B------:R-:W-:Y:S02]  /*7eb0*/  FMNMX.FTZ R42, R38, R9, !PT ;  /* 0x00000009262a7209 */ /* 0x000fe40007810000 */
[----:B------:R-:W-:Y:S01]  /*7ec0*/  FSEL R166, R41, -INF , !P5 ;  /* 0xff80000029a67808 */ /* 0x000fe20006800000 */
[----:B------:R-:W-:Y:S01]  /*7ed0*/  VIADD R41, R0, 0xc0 ;  /* 0x000000c000297836 */ /* 0x000fe20000000000 */
[----:B------:R-:W-:-:S02]  /*7ee0*/  ISETP.GE.AND P2, PT, R5, R203, PT ;  /* 0x000000cb0500720c */ /* 0x000fc40003f46270 */
[----:B------:R-:W-:Y:S01]  /*7ef0*/  ISETP.GE.AND P5, PT, R5, R202, PT ;  /* 0x000000ca0500720c */ /* 0x000fe20003fa6270 */
[----:B------:R-:W-:Y:S01]  /*7f00*/  VIADD R5, R0, 0xa0 ;  /* 0x000000a000057836 */ /* 0x000fe20000000000 */
[----:B------:R-:W-:Y:S01]  /*7f10*/  FMNMX.FTZ R40, R152, R7, !PT ;  /* 0x0000000798287209 */ /* 0x000fe20007810000 */
[----:B------:R-:W-:Y:S01]  /*7f20*/  VIADD R7, R0, 0xa8 ;  /* 0x000000a800077836 */ /* 0x000fe20000000000 */
[----:B------:R-:W-:Y:S02]  /*7f30*/  FMNMX.FTZ R42, R193, R42, !PT ;  /* 0x0000002ac12a7209 */ /* 0x000fe40007810000 */
[----:B------:R-:W-:Y:S02]  /*7f40*/  FSEL R162, R136, -INF , !P0 ;  /* 0xff80000088a27808 */ /* 0x000fe40004000000 */
[----:B------:R-:W-:Y:S02]  /*7f50*/  FMNMX.FTZ R40, R141, R40, !PT ;  /* 0x000000288d287209 */ /* 0x000fe40007810000 */
[----:B------:R-:W-:-:S02]  /*7f60*/  ISETP.GE.AND P0, PT, R5, R203, PT ;  /* 0x000000cb0500720c */ /* 0x000fc40003f06270 */
[----:B------:R-:W-:Y:S01]  /*7f70*/  ISETP.GE.AND P4, PT, R5, R202, PT ;  /* 0x000000ca0500720c */ /* 0x000fe20003f86270 */
[C---:B------:R-:W-:Y:S01]  /*7f80*/  VIADD R5, R0.reuse, 0xa1 ;  /* 0x000000a100057836 */ /* 0x040fe20000000000 */
[----:B------:R-:W-:Y:S02]  /*7f90*/  FMNMX.FTZ R42, R191, R42, !PT ;  /* 0x0000002abf2a7209 */ /* 0x000fe40007810000 */
[----:B------:R-:W-:Y:S02]  /*7fa0*/  FMNMX.FTZ R40, R159, R40, !PT ;  /* 0x000000289f287209 */ /* 0x000fe40007810000 */
[----:B------:R-:W-:Y:S01]  /*7fb0*/  FMNMX.FTZ R9, R33, R42, !PT ;  /* 0x0000002a21097209 */ /* 0x000fe20007810000 */
[----:B------:R-:W-:Y:S01]  /*7fc0*/  VIADD R42, R0, 0xb9 ;  /* 0x000000b9002a7836 */ /* 0x000fe20000000000 */
[----:B------:R-:W-:Y:S02]  /*7fd0*/  FSEL R194, R138, -INF , !P6 ;  /* 0xff8000008ac27808 */ /* 0x000fe40007000000 */
[----:B------:R-:W-:-:S02]  /*7fe0*/  FSEL R158, R137, -INF , !P2 ;  /* 0xff800000899e7808 */ /* 0x000fc40005000000 */
[C---:B------:R-:W-:Y:S02]  /*7ff0*/  ISETP.GE.AND P6, PT, R5.reuse, R203, PT ;  /* 0x000000cb0500720c */ /* 0x040fe40003fc6270 */
[----:B------:R-:W-:Y:S02]  /*8000*/  ISETP.GE.AND P2, PT, R5, R202, PT ;  /* 0x000000ca0500720c */ /* 0x000fe40003f46270 */
[----:B------:R-:W-:Y:S02]  /*8010*/  FMNMX.FTZ R5, R147, R40, !PT ;  /* 0x0000002893057209 */ /* 0x000fe40007810000 */
[----:B------:R-:W-:Y:S01]  /*8020*/  FMNMX.FTZ R48, R32, R9, !PT ;  /* 0x0000000920307209 */ /* 0x000fe20007810000 */
[----:B------:R-:W-:Y:S01]  /*8030*/  VIADD R9, R0, 0xf1 ;  /* 0x000000f100097836 */ /* 0x000fe20000000000 */
[----:B------:R-:W-:Y:S02]  /*8040*/  FMNMX.FTZ R40, R174, R5, !PT ;  /* 0x00000005ae287209 */ /* 0x000fe40007810000 */
[----:B------:R-:W-:-:S02]  /*8050*/  FMNMX.FTZ R48, R187, R48, !PT ;  /* 0x00000030bb307209 */ /* 0x000fc40007810000 */
[----:B------:R-:W-:Y:S01]  /*8060*/  FMNMX.FTZ R5, R153, R40, !PT ;  /* 0x0000002899057209 */ /* 0x000fe20007810000 */
[----:B------:R-:W-:Y:S01]  /*8070*/  VIADD R40, R0, 0xc1 ;  /* 0x000000c100287836 */ /* 0x000fe20000000000 */
        /* <DEDUP_REMOVED lines=12> */
[----:B------:R-:W-:Y:S01]  /*8140*/  FMNMX.FTZ R48, R144, R5, !PT ;  /* 0x0000000590307209 */ /* 0x000fe20007810000 */
[----:B------:R-:W-:Y:S01]  /*8150*/  VIADD R5, R0, 0xf8 ;  /* 0x000000f800057836 */ /* 0x000fe20000000000 */
[----:B------:R-:W-:Y:S02]  /*8160*/  FMNMX.FTZ R47, R214, R47, !PT ;  /* 0x0000002fd62f7209 */ /* 0x000fe40007810000 */
[----:B------:R-:W-:Y:S02]  /*8170*/  FMNMX.FTZ R49, R143, R48, !PT ;  /* 0x000000308f317209 */ /* 0x000fe40007810000 */
[----:B------:R-:W-:Y:S02]  /*8180*/  FSEL R184, R139, -INF , !P5 ;  /* 0xff8000008bb87808 */ /* 0x000fe40006800000 */
[----:B------:R-:W-:-:S02]  /*8190*/  FMNMX.FTZ R47, R194, R47, !PT ;  /* 0x0000002fc22f7209 */ /* 0x000fc40007810000 */
[----:B------:R-:W-:Y:S02]  /*81a0*/  FMNMX.FTZ R49, R156, R49, !PT ;  /* 0x000000319c317209 */ /* 0x000fe40007810000 */
[----:B------:R-:W-:Y:S02]  /*81b0*/  FSEL R180, R134, -INF , !P4 ;  /* 0xff80000086b47808 */ /* 0x000fe40006000000 */
[----:B------:R-:W-:Y:S02]  /*81c0*/  FMNMX.FTZ R47, R184, R47, !PT ;  /* 0x0000002fb82f7209 */ /* 0x000fe40007810000 */
[----:B------:R-:W-:Y:S02]  /*81d0*/  FMNMX.FTZ R49, R168, R49, !PT ;  /* 0x00000031a8317209 */ /* 0x000fe40007810000 */
[----:B------:R-:W-:Y:S02]  /*81e0*/  FSEL R136, R132, -INF , !P0 ;  /* 0xff80000084887808 */ /* 0x000fe40004000000 */
[----:B------:R-:W-:-:S02]  /*81f0*/  ISETP.GE.AND P5, PT, R7, R203, PT ;  /* 0x000000cb0700720c */ /* 0x000fc40003fa6270 */
[-C--:B------:R-:W-:Y:S01]  /*8200*/  ISETP.GE.AND P0, PT, R7, R202.reuse, PT ;  /* 0x000000ca0700720c */ /* 0x080fe20003f06270 */
[----:B------:R-:W-:Y:S01]  /*8210*/  VIADD R7, R0, 0xf9 ;  /* 0x000000f900077836 */ /* 0x000fe20000000000 */
        /* <DEDUP_REMOVED lines=27> */
[----:B------:R-:W-:Y:S02]  /*83d0*/  FSEL R63, R118, -INF , !P0 ;  /* 0xff800000763f7808 */ /* 0x000fe40004000000 */
[----:B------:R-:W-:-:S02]  /*83e0*/  FMNMX.FTZ R0, R62, R47, !PT ;  /* 0x0000002f3e007209 */ /* 0x000fc40007810000 */
[----:B------:R-:W-:Y:S02]  /*83f0*/  FMNMX.FTZ R49, R248, R49, !PT ;  /* 0x00000031f8317209 */ /* 0x000fe40007810000 */
[----:B------:R-:W-:Y:S02]  /*8400*/  ISETP.GE.AND P2, PT, R40, R202, PT ;  /* 0x000000ca2800720c */ /* 0x000fe40003f46270 */
[----:B------:R-:W-:Y:S02]  /*8410*/  FMNMX.FTZ R47, R63, R0, !PT ;  /* 0x000000003f2f7209 */ /* 0x000fe40007810000 */
[----:B------:R-:W-:Y:S02]  /*8420*/  FMNMX.FTZ R0, R210, R49, !PT ;  /* 0x00000031d2007209 */ /* 0x000fe40007810000 */
[----:B------:R-:W-:Y:S02]  /*8430*/  ISETP.GE.AND P0, PT, R39, R202, PT ;  /* 0x000000ca2700720c */ /* 0x000fe40003f06270 */
[----:B------:R-:W-:-:S02]  /*8440*/  FSEL R64, R119, -INF , !P2 ;  /* 0xff80000077407808 */ /* 0x000fc40005000000 */
        /* <DEDUP_REMOVED lines=56> */
[----:B------:R-:W-:Y:S02]  /*87d0*/  FSEL R78, R83, -INF , !P2 ;  /* 0xff800000534e7808 */ /* 0x000fe40005000000 */
[----:B------:R-:W-:Y:S02]  /*87e0*/  FMNMX.FTZ R49, R77, R0, !PT ;  /* 0x000000004d317209 */ /* 0x000fe40007810000 */
[----:B------:R-:W-:Y:S02]  /*87f0*/  ISETP.GE.AND P2, PT, R45, R203, PT ;  /* 0x000000cb2d00720c */ /* 0x000fe40003f46270 */
[----:B------:R-:W-:-:S02]  /*8800*/  FSEL R142, R129, -INF , !P0 ;  /* 0xff800000818e7808 */ /* 0x000fc40004000000 */
[----:B------:R-:W-:Y:S02]  /*8810*/  FMNMX.FTZ R47, R148, R47, !PT ;  /* 0x0000002f942f7209 */ /* 0x000fe40007810000 */
[----:B------:R-:W-:Y:S02]  /*8820*/  FMNMX.FTZ R0, R78, R49, !PT ;  /* 0x000000314e007209 */ /* 0x000fe40007810000 */
        /* <DEDUP_REMOVED lines=23> */
[-C--:B------:R-:W-:Y:S01]  /*89a0*/  ISETP.GE.AND P2, PT, R31, R203.reuse, PT ;  /* 0x000000cb1f00720c */ /* 0x080fe20003f46270 */
[----:B------:R-:W-:Y:S01]  /*89b0*/  LDSM.16.MT88.4 R44, [R233+0xa800] ;  /* 0x00a80000e92c783b */ /* 0x000fe20000004200 */
[----:B------:R-:W-:Y:S02]  /*89c0*/  FSEL R88, R113, -INF , !P0 ;  /* 0xff80000071587808 */ /* 0x000fe40004000000 */
[----:B------:R-:W-:Y:S01]  /*89d0*/  FMNMX.FTZ R37, R87, R40, !PT ;  /* 0x0000002857257209 */ /* 0x000fe20007810000 */
[----:B------:R-:W1:Y:S01]  /*89e0*/  SHFL.BFLY PT, R31, R0, 0x1, 0x1f ;  /* 0x0c201f00001f7f89 */ /* 0x000e6200000e0000 */
        /* <DEDUP_REMOVED lines=16> */
[----:B------:R-:W-:Y:S02]  /*8af0*/  ISETP.GE.AND P0, PT, R19, R203, PT ;  /* 0x000000cb1300720c */ /* 0x000fe40003f06270 */
[----:B------:R-:W-:Y:S02]  /*8b00*/  FSEL R98, R101, -INF , !P4 ;  /* 0xff80000065627808 */ /* 0x000fe40006000000 */
[----:B------:R-:W-:Y:S02]  /*8b10*/  FMNMX.FTZ R17, R95, R40, !PT ;  /* 0x000000285f117209 */ /* 0x000fe40007810000 */
[----:B------:R-:W-:Y:S02]  /*8b20*/  FSEL R96, R96, -INF , !P0 ;  /* 0xff80000060607808 */ /* 0x000fe40004000000 */
[----:B------:R-:W-:-:S02]  /*8b30*/  FMNMX.FTZ R17, R98, R17, !PT ;  /* 0x0000001162117209 */ /* 0x000fc40007810000 */
[----:B-1----:R-:W-:Y:S02]  /*8b40*/  FMNMX.FTZ R0, R0, R31, !PT ;  /* 0x0000001f00007209 */ /* 0x002fe40007810000 */
[----:B------:R-:W-:Y:S02]  /*8b50*/  ISETP.GE.AND P4, PT, R15, R203, PT ;  /* 0x000000cb0f00720c */ /* 0x000fe40003f86270 */
[----:B------:R-:W-:Y:S01]  /*8b60*/  FSEL R99, R97, -INF , !P2 ;  /* 0xff80000061637808 */ /* 0x000fe20005000000 */
[----:B------:R-:W-:Y:S01]  /*8b70*/  FMUL.FTZ R15, R0, UR16 ;  /* 0x00000010000f7c20 */ /* 0x000fe20008410000 */
[----:B------:R-:W-:Y:S02]  /*8b80*/  FMNMX.FTZ R40, R96, R17, !PT ;  /* 0x0000001160287209 */ /* 0x000fe40007810000 */
[----:B------:R-:W-:Y:S02]  /*8b90*/  FSETP.NEU.FTZ.AND P0, PT, R0, -INF , PT ;  /* 0xff8000000000780b */ /* 0x000fe40003f1d000 */
[----:B------:R-:W-:-:S02]  /*8ba0*/  ISETP.GE.AND P2, PT, R9, R203, PT ;  /* 0x000000cb0900720c */ /* 0x000fc40003f46270 */
[----:B------:R-:W-:Y:S02]  /*8bb0*/  FSEL R92, R92, -INF , !P4 ;  /* 0xff8000005c5c7808 */ /* 0x000fe40006000000 */
        /* <DEDUP_REMOVED lines=8> */
[----:B------:R-:W-:Y:S01]  /*8c40*/  FFMA.FTZ R111, R234, UR16, -R97 ;  /* 0x00000010ea6f7c23 */ /* 0x000fe20008010861 */
[----:B------:R-:W-:Y:S01]  /*8c50*/  FSEL R100, R80, -INF , !P0 ;  /* 0xff80000050647808 */ /* 0x000fe20004000000 */
[----:B------:R-:W-:Y:S01]  /*8c60*/  IMAD R234, R238, 0x2, R237 ;  /* 0x00000002eeea7824 */ /* 0x000fe200078e02ed */
[----:B------:R-:W-:Y:S01]  /*8c70*/  FMNMX.FTZ R5, R93, R40, !PT ;  /* 0x000000285d057209 */ /* 0x000fe20007810000 */
[--C-:B------:R-:W-:Y:S01]  /*8c80*/  FFMA.FTZ R195, R195, UR16, -R97.reuse ;  /* 0x00000010c3c37c23 */ /* 0x100fe20008010861 */
[----:B------:R-:W-:Y:S01]  /*8c90*/  FSEL R116, R81, -INF , !P2 ;  /* 0xff80000051747808 */ /* 0x000fe20005000000 */
[--C-:B------:R-:W-:Y:S01]  /*8ca0*/  FFMA.FTZ R104, R14, UR16, -R97.reuse ;  /* 0x000000100e687c23 */ /* 0x100fe20008010861 */
[----:B------:R-:W-:Y:S01]  /*8cb0*/  FMNMX.FTZ R5, R100, R5, !PT ;  /* 0x0000000564057209 */ /* 0x000fe20007810000 */
[--C-:B------:R-:W-:Y:S01]  /*8cc0*/  FFMA.FTZ R101, R12, UR16, -R97.reuse ;  /* 0x000000100c657c23 */ /* 0x100fe20008010861 */
[--C-:B------:R-:W-:Y:S01]  /*8cd0*/  FFMA.FTZ R102, R13, UR16, -R97.reuse ;  /* 0x000000100d667c23 */ /* 0x100fe20008010861 */
[----:B------:R-:W-:Y:S01]  /*8ce0*/  MUFU.EX2 R80, R195 ;  /* 0x000000c300507308 */ /* 0x000fe20000000800 */
[----:B------:R-:W-:Y:S01]  /*8cf0*/  FMNMX.FTZ R5, R116, R5, !PT ;  /* 0x0000000574057209 */ /* 0x000fe20007810000 */
[----:B------:R-:W-:Y:S01]  /*8d00*/  LDSM.16.MT88.4 R12, [R237+0xa000] ;  /* 0x00a00000ed0c783b */ /* 0x000fe20000004200 */
[--C-:B------:R-:W-:Y:S01]  /*8d10*/  FFMA.FTZ R108, R22, UR16, -R97.reuse ;  /* 0x00000010166c7c23 */ /* 0x100fe20008010861 */
        /* <DEDUP_REMOVED lines=10> */
[--C-:B------:R-:W-:Y:S01]  /*8dc0*/  FFMA.FTZ R119, R8, UR16, -R97.reuse ;  /* 0x0000001008777c23 */ /* 0x100fe20008010861 */
[----:B------:R-:W-:Y:S01]  /*8dd0*/  LDSM.16.MT88.4 R24, [R237+0xa800] ;  /* 0x00a80000ed18783b */ /* 0x000fe20000004200 */
        /* <DEDUP_REMOVED lines=8> */
[----:B------:R-:W3:Y:S01]  /*8e60*/  MUFU.EX2 R111, R111 ;  /* 0x0000006f006f7308 */ /* 0x000ee20000000800 */
[----:B--2---:R-:W-:Y:S01]  /*8e70*/  F2FP.F16.F32.PACK_AB R29, R113, R80 ;  /* 0x00000050711d723e */ /* 0x004fe200000000ff */
[--C-:B------:R-:W-:Y:S01]  /*8e80*/  FFMA.FTZ R138, R175, UR16, -R97.reuse ;  /* 0x00000010af8a7c23 */ /* 0x100fe20008010861 */
[--C-:B------:R-:W-:Y:S01]  /*8e90*/  FFMA.FTZ R139, R171, UR16, -R97.reuse ;  /* 0x00000010ab8b7c23 */ /* 0x100fe20008010861 */
[--C-:B------:R-:W-:Y:S01]  /*8ea0*/  FFMA.FTZ R152, R152, UR16, -R97.reuse ;  /* 0x0000001098987c23 */ /* 0x100fe20008010861 */
[--C-:B------:R-:W-:Y:S01]  /*8eb0*/  FFMA.FTZ R141, R141, UR16, -R97.reuse ;  /* 0x000000108d8d7c23 */ /* 0x100fe20008010861 */
[----:B-1----:R-:W-:Y:S01]  /*8ec0*/  FMNMX.FTZ R4, R5, R4, !PT ;  /* 0x0000000405047209 */ /* 0x002fe20007810000 */
[--C-:B------:R-:W-:Y:S01]  /*8ed0*/  FFMA.FTZ R147, R147, UR16, -R97.reuse ;  /* 0x0000001093937c23 */ /* 0x100fe20008010861 */
[----:B------:R-:W-:Y:S01]  /*8ee0*/  MUFU.EX2 R112, R112 ;  /* 0x0000007000707308 */ /* 0x000fe20000000800 */
[--C-:B------:R-:W-:Y:S01]  /*8ef0*/  FFMA.FTZ R174, R174, UR16, -R97.reuse ;  /* 0x00000010aeae7c23 */ /* 0x100fe20008010861 */
[--C-:B------:R-:W-:Y:S01]  /*8f00*/  FFMA.FTZ R153, R153, UR16, -R97.reuse ;  /* 0x0000001099997c23 */ /* 0x100fe20008010861 */
[----:B------:R-:W1:Y:S01]  /*8f10*/  SHFL.BFLY PT, R5, R4, 0x1, 0x1f ;  /* 0x0c201f0004057f89 */ /* 0x000e6200000e0000 */
[--C-:B------:R-:W-:Y:S01]  /*8f20*/  FFMA.FTZ R192, R192, UR16, -R97.reuse ;  /* 0x00000010c0c07c23 */ /* 0x100fe20008010861 */
[--C-:B------:R-:W-:Y:S01]  /*8f30*/  FFMA.FTZ R155, R155, UR16, -R97.reuse ;  /* 0x000000109b9b7c23 */ /* 0x100fe20008010861 */
[--C-:B------:R-:W-:Y:S01]  /*8f40*/  FFMA.FTZ R163, R163, UR16, -R97.reuse ;  /* 0x00000010a3a37c23 */ /* 0x100fe20008010861 */
[--C-:B------:R-:W-:Y:S01]  /*8f50*/  FFMA.FTZ R167, R167, UR16, -R97.reuse ;  /* 0x00000010a7a77c23 */ /* 0x100fe20008010861 */
[----:B------:R-:W2:Y:S01]  /*8f60*/  MUFU.EX2 R109, R109 ;  /* 0x0000006d006d7308 */ /* 0x000ea20000000800 */
[----:B---3--:R-:W-:Y:S01]  /*8f70*/  F2FP.F16.F32.PACK_AB R31, R111, R114 ;  /* 0x000000726f1f723e */ /* 0x008fe200000000ff */
[--C-:B------:R-:W-:Y:S01]  /*8f80*/  FFMA.FTZ R171, R252, UR16, -R97.reuse ;  /* 0x00000010fcab7c23 */ /* 0x100fe20008010861 */
[--C-:B------:R-:W-:Y:S01]  /*8f90*/  FFMA.FTZ R214, R214, UR16, -R97.reuse ;  /* 0x00000010d6d67c23 */ /* 0x100fe20008010861 */
[--C-:B------:R-:W-:Y:S01]  /*8fa0*/  FFMA.FTZ R172, R172, UR16, -R97.reuse ;  /* 0x00000010acac7c23 */ /* 0x100fe20008010861 */
[--C-:B------:R-:W-:Y:S01]  /*8fb0*/  FFMA.FTZ R185, R154, UR16, -R97.reuse ;  /* 0x000000109ab97c23 */ /* 0x100fe20008010861 */
[----:B------:R-:W-:Y:S01]  /*8fc0*/  FFMA.FTZ R146, R146, UR16, -R97 ;  /* 0x0000001092927c23 */ /* 0x000fe20008010861 */
[----:B------:R-:W-:Y:S01]  /*8fd0*/  FADD.FTZ R113, R80, R113 ;  /* 0x0000007150717221 */ /* 0x000fe20000010000 */
[----:B------:R-:W-:Y:S01]  /*8fe0*/  MUFU.EX2 R110, R110 ;  /* 0x0000006e006e7308 */ /* 0x000fe20000000800 */
[--C-:B------:R-:W-:Y:S01]  /*8ff0*/  FFMA.FTZ R67, R67, UR16, -R97.reuse ;  /* 0x0000001043437c23 */ /* 0x100fe20008010861 */
[----:B------:R-:W-:Y:S01]  /*9000*/  FFMA.FTZ R68, R68, UR16, -R97 ;  /* 0x0000001044447c23 */ /* 0x000fe20008010861 */
[----:B------:R-:W-:Y:S01]  /*9010*/  FADD.FTZ R114, R114, R113 ;  /* 0x0000007172727221 */ /* 0x000fe20000010000 */
[--C-:B------:R-:W-:Y:S01]  /*9020*/  FFMA.FTZ R69, R69, UR16, -R97.reuse ;  /* 0x0000001045457c23 */ /* 0x100fe20008010861 */
[--C-:B------:R-:W-:Y:S01]  /*9030*/  FFMA.FTZ R70, R70, UR16, -R97.reuse ;  /* 0x0000001046467c23 */ /* 0x100fe20008010861 */
[--C-:B------:R-:W-:Y:S01]  /*9040*/  FFMA.FTZ R252, R78, UR16, -R97.reuse ;  /* 0x000000104efc7c23 */ /* 0x100fe20008010861 */
[----:B------:R-:W-:Y:S01]  /*9050*/  FADD.FTZ R111, R111, R114 ;  /* 0x000000726f6f7221 */ /* 0x000fe20000010000 */
[----:B------:R-:W3:Y:S01]  /*9060*/  MUFU.EX2 R107, R107 ;  /* 0x0000006b006b7308 */ /* 0x000ee20000000800 */
[----:B--2---:R-:W-:Y:S01]  /*9070*/  F2FP.F16.F32.PACK_AB R53, R109, R112 ;  /* 0x000000706d35723e */ /* 0x004fe200000000ff */
[----:B------:R-:W-:Y:S01]  /*9080*/  FFMA.FTZ R76, R76, UR16, -R97 ;  /* 0x000000104c4c7c23 */ /* 0x000fe20008010861 */
[----:B-1----:R-:W-:Y:S01]  /*9090*/  FMNMX.FTZ R2, R4, R5, !PT ;  /* 0x0000000504027209 */ /* 0x002fe20007810000 */
[----:B------:R-:W-:-:S03]  /*90a0*/  FADD.FTZ R112, R112, R111 ;  /* 0x0000006f70707221 */ /* 0x000fc60000010000 */
[C---:B------:R-:W-:Y:S01]  /*90b0*/  FSETP.NEU.FTZ.AND P0, PT, R2.reuse, -INF , PT ;  /* 0xff8000000200780b */ /* 0x040fe20003f1d000 */
[----:B------:R-:W-:Y:S01]  /*90c0*/  FMUL.FTZ R115, R2, UR16 ;  /* 0x0000001002737c20 */ /* 0x000fe20008410000 */
[----:B------:R-:W-:Y:S01]  /*90d0*/  MUFU.EX2 R108, R108 ;  /* 0x0000006c006c7308 */ /* 0x000fe20000000800 */
[----:B------:R-:W-:-:S03]  /*90e0*/  FADD.FTZ R109, R109, R112 ;  /* 0x000000706d6d7221 */ /* 0x000fc60000010000 */
[----:B------:R-:W-:Y:S02]  /*90f0*/  FSEL R115, R115, RZ, P0 ;  /* 0x000000ff73737208 */ /* 0x000fe40000000000 */
[----:B---3--:R-:W-:-:S03]  /*9100*/  F2FP.F16.F32.PACK_AB R55, R107, R110 ;  /* 0x0000006e6b37723e */ /* 0x008fc600000000ff */
[--C-:B------:R-:W-:Y:S01]  /*9110*/  FFMA.FTZ R127, R6, UR16, -R115.reuse ;  /* 0x00000010067f7c23 */ /* 0x100fe20008010873 */
[----:B------:R-:W-:Y:S01]  /*9120*/  FFMA.FTZ R126, R232, UR16, -R115 ;  /* 0x00000010e87e7c23 */ /* 0x000fe20008010873 */
[----:B------:R-:W1:Y:S01]  /*9130*/  LDSM.16.MT88.4 R4, [R234+0xa000] ;  /* 0x00a00000ea04783b */ /* 0x000e620000004200 */
[----:B------:R-:W-:Y:S02]  /*9140*/  IMAD R232, R238, 0x2, R233 ;  /* 0x00000002eee87824 */ /* 0x000fe400078e02e9 */
[--C-:B------:R-:W-:Y:S01]  /*9150*/  FFMA.FTZ R128, R36, UR16, -R115.reuse ;  /* 0x0000001024807c23 */ /* 0x100fe20008010873 */
[--C-:B------:R-:W-:Y:S01]  /*9160*/  FFMA.FTZ R125, R38, UR16, -R115.reuse ;  /* 0x00000010267d7c23 */ /* 0x100fe20008010873 */
[----:B------:R-:W-:Y:S01]  /*9170*/  MUFU.EX2 R127, R127 ;  /* 0x0000007f007f7308 */ /* 0x000fe20000000800 */
[----:B------:R-:W2:Y:S01]  /*9180*/  LDSM.16.MT88.4 R36, [R233+0xa000] ;  /* 0x00a00000e924783b */ /* 0x000ea20000004200 */
[--C-:B------:R-:W-:Y:S01]  /*9190*/  FFMA.FTZ R124, R193, UR16, -R115.reuse ;  /* 0x00000010c17c7c23 */ /* 0x100fe20008010873 */
[--C-:B------:R-:W-:Y:S01]  /*91a0*/  FFMA.FTZ R123, R191, UR16, -R115.reuse ;  /* 0x00000010bf7b7c23 */ /* 0x100fe20008010873 */
[--C-:B------:R-:W-:Y:S01]  /*91b0*/  FFMA.FTZ R122, R33, UR16, -R115.reuse ;  /* 0x00000010217a7c23 */ /* 0x100fe20008010873 */
[----:B------:R-:W3:Y:S01]  /*91c0*/  LDSM.16.MT88.4 R48, [R232+0xa000] ;  /* 0x00a00000e830783b */ /* 0x000ee20000004200 */
[--C-:B------:R-:W-:Y:S01]  /*91d0*/  FFMA.FTZ R121, R32, UR16, -R115.reuse ;  /* 0x0000001020797c23 */ /* 0x100fe20008010873 */
[--C-:B------:R-:W-:Y:S01]  /*91e0*/  FFMA.FTZ R129, R187, UR16, -R115.reuse ;  /* 0x00000010bb817c23 */ /* 0x100fe20008010873 */
[----:B------:R-:W4:Y:S01]  /*91f0*/  MUFU.EX2 R128, R128 ;  /* 0x0000008000807308 */ /* 0x000f220000000800 */
[----:B------:R-:W5:Y:S01]  /*9200*/  LDSM.16.MT88.4 R56, [R232+0xa800] ;  /* 0x00a80000e838783b */ /* 0x000f620000004200 */
[--C-:B------:R-:W-:Y:S01]  /*9210*/  FFMA.FTZ R130, R183, UR16, -R115.reuse ;  /* 0x00000010b7827c23 */ /* 0x100fe20008010873 */
[--C-:B------:R-:W-:Y:S01]  /*9220*/  FFMA.FTZ R131, R179, UR16, -R115.reuse ;  /* 0x00000010b3837c23 */ /* 0x100fe20008010873 */
        /* <DEDUP_REMOVED lines=12> */
[----:B------:R-:W1:Y:S01]  /*92f0*/  MUFU.EX2 R125, R125 ;  /* 0x0000007d007d7308 */ /* 0x000e620000000800 */
[----:B----4-:R-:W-:Y:S01]  /*9300*/  F2FP.F16.F32.PACK_AB R28, R127, R128 ;  /* 0x000000807f1c723e */ /* 0x010fe200000000ff */
[--C-:B------:R-:W-:Y:S01]  /*9310*/  FFMA.FTZ R151, R151, UR16, -R115.reuse ;  /* 0x0000001097977c23 */ /* 0x100fe20008010873 */
[----:B------:R-:W-:Y:S01]  /*9320*/  FFMA.FTZ R186, R186, UR16, -R115 ;  /* 0x00000010baba7c23 */ /* 0x000fe20008010873 */
[----:B------:R-:W-:Y:S01]  /*9330*/  FFMA.FTZ R168, R159, UR16, -R97 ;  /* 0x000000109fa87c23 */ /* 0x000fe20008010861 */
[--C-:B------:R-:W-:Y:S01]  /*9340*/  FFMA.FTZ R157, R157, UR16, -R115.reuse ;  /* 0x000000109d9d7c23 */ /* 0x100fe20008010873 */
[--C-:B------:R-:W-:Y:S01]  /*9350*/  FFMA.FTZ R208, R208, UR16, -R115.reuse ;  /* 0x00000010d0d07c23 */ /* 0x100fe20008010873 */
[--C-:B------:R-:W-:Y:S01]  /*9360*/  FFMA.FTZ R159, R248, UR16, -R115.reuse ;  /* 0x00000010f89f7c23 */ /* 0x100fe20008010873 */
[----:B------:R-:W-:Y:S01]  /*9370*/  MUFU.EX2 R124, R124 ;  /* 0x0000007c007c7308 */ /* 0x000fe20000000800 */
[----:B------:R-:W-:Y:S01]  /*9380*/  FFMA.FTZ R210, R210, UR16, -R115 ;  /* 0x00000010d2d27c23 */ /* 0x000fe20008010873 */
[----:B------:R-:W-:Y:S01]  /*9390*/  FFMA.FTZ R248, R169, UR16, -R97 ;  /* 0x00000010a9f87c23 */ /* 0x000fe20008010861 */
[--C-:B------:R-:W-:Y:S01]  /*93a0*/  FFMA.FTZ R165, R165, UR16, -R115.reuse ;  /* 0x00000010a5a57c23 */ /* 0x100fe20008010873 */
[--C-:B------:R-:W-:Y:S01]  /*93b0*/  FFMA.FTZ R161, R161, UR16, -R115.reuse ;  /* 0x00000010a1a17c23 */ /* 0x100fe20008010873 */
[--C-:B------:R-:W-:Y:S01]  /*93c0*/  FFMA.FTZ R169, R250, UR16, -R115.reuse ;  /* 0x00000010faa97c23 */ /* 0x100fe20008010873 */
[--C-:B------:R-:W-:Y:S01]  /*93d0*/  FFMA.FTZ R212, R212, UR16, -R115.reuse ;  /* 0x00000010d4d47c23 */ /* 0x100fe20008010873 */
[--C-:B------:R-:W-:Y:S01]  /*93e0*/  FFMA.FTZ R175, R190, UR16, -R115.reuse ;  /* 0x00000010beaf7c23 */ /* 0x100fe20008010873 */
[----:B------:R-:W4:Y:S01]  /*93f0*/  MUFU.EX2 R123, R123 ;  /* 0x0000007b007b7308 */ /* 0x000f220000000800 */
[----:B-1----:R-:W-:Y:S01]  /*9400*/  F2FP.F16.F32.PACK_AB R30, R125, R126 ;  /* 0x0000007e7d1e723e */ /* 0x002fe200000000ff */
[--C-:B------:R-:W-:Y:S01]  /*9410*/  FFMA.FTZ R188, R188, UR16, -R115.reuse ;  /* 0x00000010bcbc7c23 */ /* 0x100fe20008010873 */
[--C-:B------:R-:W-:Y:S01]  /*9420*/  FFMA.FTZ R177, R182, UR16, -R115.reuse ;  /* 0x00000010b6b17c23 */ /* 0x100fe20008010873 */
[----:B------:R-:W-:Y:S01]  /*9430*/  FFMA.FTZ R178, R178, UR16, -R115 ;  /* 0x00000010b2b27c23 */ /* 0x000fe20008010873 */
[--C-:B------:R-:W-:Y:S01]  /*9440*/  FFMA.FTZ R173, R194, UR16, -R97.reuse ;  /* 0x00000010c2ad7c23 */ /* 0x100fe20008010861 */
[----:B------:R-:W-:Y:S01]  /*9450*/  FFMA.FTZ R182, R184, UR16, -R97 ;  /* 0x00000010b8b67c23 */ /* 0x000fe20008010861 */
[--C-:B------:R-:W-:Y:S01]  /*9460*/  FFMA.FTZ R170, R170, UR16, -R115.reuse ;  /* 0x00000010aaaa7c23 */ /* 0x100fe20008010873 */
[C---:B------:R-:W-:Y:S01]  /*9470*/  HMMA.16816.F32 R8, R28.reuse, R4, RZ ;  /* 0x000000041c08723c */ /* 0x040fe200000018ff */
[----:B------:R-:W-:Y:S01]  /*9480*/  MUFU.EX2 R122, R122 ;  /* 0x0000007a007a7308 */ /* 0x000fe20000000800 */
[--C-:B------:R-:W-:Y:S01]  /*9490*/  FFMA.FTZ R181, R166, UR16, -R115.reuse ;  /* 0x00000010a6b57c23 */ /* 0x100fe20008010873 */
[--C-:B------:R-:W-:Y:S01]  /*94a0*/  FFMA.FTZ R162, R162, UR16, -R115.reuse ;  /* 0x00000010a2a27c23 */ /* 0x100fe20008010873 */
[----:B------:R-:W-:Y:S01]  /*94b0*/  FFMA.FTZ R183, R158, UR16, -R115 ;  /* 0x000000109eb77c23 */ /* 0x000fe20008010873 */
[--C-:B------:R-:W-:Y:S01]  /*94c0*/  FFMA.FTZ R179, R180, UR16, -R97.reuse ;  /* 0x00000010b4b37c23 */ /* 0x100fe20008010861 */
[C---:B------:R-:W-:Y:S01]  /*94d0*/  HMMA.16816.F32 R4, R28.reuse, R6, RZ ;  /* 0x000000061c04723c */ /* 0x040fe200000018ff */
[----:B------:R-:W-:Y:S01]  /*94e0*/  FFMA.FTZ R158, R160, UR16, -R97 ;  /* 0x00000010a09e7c23 */ /* 0x000fe20008010861 */
[--C-:B------:R-:W-:Y:S01]  /*94f0*/  FFMA.FTZ R136, R136, UR16, -R115.reuse ;  /* 0x0000001088887c23 */ /* 0x100fe20008010873 */
[----:B------:R-:W1:Y:S01]  /*9500*/  MUFU.EX2 R121, R121 ;  /* 0x0000007900797308 */ /* 0x000e620000000800 */
[----:B----4-:R-:W-:Y:S01]  /*9510*/  F2FP.F16.F32.PACK_AB R52, R123, R124 ;  /* 0x0000007c7b34723e */ /* 0x010fe200000000ff */
[--C-:B------:R-:W-:Y:S01]  /*9520*/  FFMA.FTZ R187, R150, UR16, -R115.reuse ;  /* 0x0000001096bb7c23 */ /* 0x100fe20008010873 */
[C---:B------:R-:W-:Y:S01]  /*9530*/  HMMA.16816.F32 R16, R28.reuse, R12, RZ ;  /* 0x0000000c1c10723c */ /* 0x040fe200000018ff */
[--C-:B------:R-:W-:Y:S01]  /*9540*/  FFMA.FTZ R148, R148, UR16, -R115.reuse ;  /* 0x0000001094947c23 */ /* 0x100fe20008010873 */
[----:B------:R-:W-:Y:S01]  /*9550*/  FFMA.FTZ R189, R142, UR16, -R115 ;  /* 0x000000108ebd7c23 */ /* 0x000fe20008010873 */
[--C-:B------:R-:W-:Y:S01]  /*9560*/  FFMA.FTZ R191, R60, UR16, -R97.reuse ;  /* 0x000000103cbf7c23 */ /* 0x100fe20008010861 */
[--C-:B------:R-:W-:Y:S01]  /*9570*/  FFMA.FTZ R60, R61, UR16, -R97.reuse ;  /* 0x000000103d3c7c23 */ /* 0x100fe20008010861 */
[----:B------:R-:W4:Y:S01]  /*9580*/  MUFU.EX2 R105, R105 ;  /* 0x0000006900697308 */ /* 0x000f220000000800 */
[C---:B--2---:R-:W-:Y:S01]  /*9590*/  HMMA.16816.F32 R40, R28.reuse, R36, RZ ;  /* 0x000000241c28723c */ /* 0x044fe200000018ff */
[--C-:B------:R-:W-:Y:S01]  /*95a0*/  FFMA.FTZ R61, R62, UR16, -R97.reuse ;  /* 0x000000103e3d7c23 */ /* 0x100fe20008010861 */
[----:B------:R-:W-:Y:S01]  /*95b0*/  FFMA.FTZ R62, R63, UR16, -R97 ;  /* 0x000000103f3e7c23 */ /* 0x000fe20008010861 */
[--C-:B------:R-:W-:Y:S01]  /*95c0*/  FFMA.FTZ R63, R79, UR16, -R115.reuse ;  /* 0x000000104f3f7c23 */ /* 0x100fe20008010873 */
[--C-:B------:R-:W-:Y:S01]  /*95d0*/  FFMA.FTZ R82, R82, UR16, -R115.reuse ;  /* 0x0000001052527c23 */ /* 0x100fe20008010873 */
[--C-:B------:R-:W-:Y:S01]  /*95e0*/  FFMA.FTZ R79, R83, UR16, -R115.reuse ;  /* 0x00000010534f7c23 */ /* 0x100fe20008010873 */
[C---:B------:R-:W-:Y:S01]  /*95f0*/  HMMA.16816.F32 R12, R28.reuse, R14, RZ ;  /* 0x0000000e1c0c723c */ /* 0x040fe200000018ff */
[----:B------:R-:W-:Y:S01]  /*9600*/  MUFU.EX2 R106, R106 ;  /* 0x0000006a006a7308 */ /* 0x000fe20000000800 */
[----:B-1----:R-:W-:Y:S01]  /*9610*/  F2FP.F16.F32.PACK_AB R54, R121, R122 ;  /* 0x0000007a7936723e */ /* 0x002fe200000000ff */
[----:B------:R-:W-:Y:S01]  /*9620*/  FFMA.FTZ R84, R84, UR16, -R115 ;  /* 0x0000001054547c23 */ /* 0x000fe20008010873 */
[----:B------:R-:W-:Y:S01]  /*9630*/  FADD.FTZ R127, R128, R127 ;  /* 0x0000007f807f7221 */ /* 0x000fe20000010000 */
[--C-:B------:R-:W-:Y:S01]  /*9640*/  FFMA.FTZ R83, R64, UR16, -R97.reuse ;  /* 0x0000001040537c23 */ /* 0x100fe20008010861 */
[C---:B------:R-:W-:Y:S01]  /*9650*/  HMMA.16816.F32 R36, R28.reuse, R38, RZ ;  /* 0x000000261c24723c */ /* 0x040fe200000018ff */
[----:B------:R-:W-:Y:S01]  /*9660*/  FFMA.FTZ R64, R65, UR16, -R97 ;  /* 0x0000001041407c23 */ /* 0x000fe20008010861 */
[----:B------:R-:W-:Y:S01]  /*9670*/  FADD.FTZ R126, R126, R127 ;  /* 0x0000007f7e7e7221 */ /* 0x000fe20000010000 */
[----:B------:R-:W1:Y:S01]  /*9680*/  MUFU.EX2 R103, R103 ;  /* 0x0000006700677308 */ /* 0x000e620000000800 */
[----:B------:R-:W-:Y:S01]  /*9690*/  FFMA.FTZ R65, R66, UR16, -R97 ;  /* 0x0000001042417c23 */ /* 0x000fe20008010861 */
[--C-:B------:R-:W-:Y:S01]  /*96a0*/  FFMA.FTZ R66, R85, UR16, -R115.reuse ;  /* 0x0000001055427c23 */ /* 0x100fe20008010873 */
[C---:B---3--:R-:W-:Y:S01]  /*96b0*/  HMMA.16816.F32 R32, R28.reuse, R48, RZ ;  /* 0x000000301c20723c */ /* 0x048fe200000018ff */
[----:B------:R-:W-:Y:S01]  /*96c0*/  FADD.FTZ R125, R125, R126 ;  /* 0x0000007e7d7d7221 */ /* 0x000fe20000010000 */
[--C-:B------:R-:W-:Y:S01]  /*96d0*/  FFMA.FTZ R85, R86, UR16, -R115.reuse ;  /* 0x0000001056557c23 */ /* 0x100fe20008010873 */
[--C-:B------:R-:W-:Y:S01]  /*96e0*/  FFMA.FTZ R86, R87, UR16, -R115.reuse ;  /* 0x0000001057567c23 */ /* 0x100fe20008010873 */
[----:B------:R-:W-:Y:S01]  /*96f0*/  FFMA.FTZ R87, R88, UR16, -R115 ;  /* 0x0000001058577c23 */ /* 0x000fe20008010873 */
[----:B------:R-:W-:Y:S01]  /*9700*/  MUFU.EX2 R129, R129 ;  /* 0x0000008100817308 */ /* 0x000fe20000000800 */
[----:B------:R-:W-:Y:S01]  /*9710*/  HMMA.16816.F32 R28, R28, R50, RZ ;  /* 0x000000321c1c723c */ /* 0x000fe200000018ff */
[----:B----4-:R-:W-:Y:S01]  /*9720*/  F2FP.F16.F32.PACK_AB R49, R105, R108 ;  /* 0x0000006c6931723e */ /* 0x010fe200000000ff */
[----:B------:R-:W-:Y:S01]  /*9730*/  FADD.FTZ R124, R124, R125 ;  /* 0x0000007d7c7c7221 */ /* 0x000fe20000010000 */
[----:B------:R-:W-:Y:S01]  /*9740*/  FADD.FTZ R110, R110, R109 ;  /* 0x0000006d6e6e7221 */ /* 0x000fe20000010000 */
[--C-:B------:R-:W-:Y:S01]  /*9750*/  FFMA.FTZ R80, R89, UR16, -R115.reuse ;  /* 0x0000001059507c23 */ /* 0x100fe20008010873 */
[--C-:B------:R-:W-:Y:S01]  /*9760*/  FFMA.FTZ R88, R91, UR16, -R115.reuse ;  /* 0x000000105b587c23 */ /* 0x100fe20008010873 */
[C---:B------:R-:W-:Y:S01]  /*9770*/  HMMA.16816.F32 R8, R52.reuse, R20, R8 ;  /* 0x000000143408723c */ /* 0x040fe20000001808 */
[----:B------:R-:W2:Y:S01]  /*9780*/  MUFU.EX2 R130, R130 ;  /* 0x0000008200827308 */ /* 0x000ea20000000800 */
[----:B-1----:R-:W-:Y:S01]  /*9790*/  F2FP.F16.F32.PACK_AB R51, R103, R106 ;  /* 0x0000006a6733723e */ /* 0x002fe200000000ff */
[----:B------:R-:W-:Y:S01]  /*97a0*/  FADD.FTZ R123, R123, R124 ;  /* 0x0000007c7b7b7221 */ /* 0x000fe20000010000 */
[----:B------:R-:W-:Y:S01]  /*97b0*/  FADD.FTZ R107, R107, R110 ;  /* 0x0000006e6b6b7221 */ /* 0x000fe20000010000 */
[----:B------:R-:W-:Y:S01]  /*97c0*/  FFMA.FTZ R89, R90, UR16, -R115 ;  /* 0x000000105a597c23 */ /* 0x000fe20008010873 */
[C---:B------:R-:W-:Y:S01]  /*97d0*/  HMMA.16816.F32 R4, R52.reuse, R22, R4 ;  /* 0x000000163404723c */ /* 0x040fe20000001804 */
[----:B------:R-:W1:Y:S01]  /*97e0*/  LDSM.16.MT88.4 R20, [R234+0xb000] ;  /* 0x00b00000ea14783b */ /* 0x000e620000004200 */
[----:B------:R-:W-:Y:S01]  /*97f0*/  FADD.FTZ R122, R122, R123 ;  /* 0x0000007b7a7a7221 */ /* 0x000fe20000010000 */
[----:B------:R-:W-:Y:S01]  /*9800*/  MUFU.EX2 R131, R131 ;  /* 0x0000008300837308 */ /* 0x000fe20000000800 */
[----:B------:R-:W-:Y:S01]  /*9810*/  FADD.FTZ R108, R108, R107 ;  /* 0x0000006b6c6c7221 */ /* 0x000fe20000010000 */
[--C-:B------:R-:W-:Y:S01]  /*9820*/  FFMA.FTZ R91, R94, UR16, -R115.reuse ;  /* 0x000000105e5b7c23 */ /* 0x100fe20008010873 */
[C---:B------:R-:W-:Y:S01]  /*9830*/  HMMA.16816.F32 R16, R52.reuse, R24, R16 ;  /* 0x000000183410723c */ /* 0x040fe20000001810 */
[----:B------:R-:W-:Y:S01]  /*9840*/  FADD.FTZ R122, R121, R122 ;  /* 0x0000007a797a7221 */ /* 0x000fe20000010000 */
[----:B------:R-:W-:Y:S01]  /*9850*/  FADD.FTZ R105, R105, R108 ;  /* 0x0000006c69697221 */ /* 0x000fe20000010000 */
[--C-:B------:R-:W-:Y:S01]  /*9860*/  FFMA.FTZ R95, R95, UR16, -R115.reuse ;  /* 0x000000105f5f7c23 */ /* 0x100fe20008010873 */
[----:B------:R-:W-:Y:S01]  /*9870*/  FFMA.FTZ R78, R93, UR16, -R115 ;  /* 0x000000105d4e7c23 */ /* 0x000fe20008010873 */
[----:B------:R-:W3:Y:S01]  /*9880*/  MUFU.EX2 R132, R132 ;  /* 0x0000008400847308 */ /* 0x000ee20000000800 */
[C---:B------:R-:W-:Y:S01]  /*9890*/  HMMA.16816.F32 R12, R52.reuse, R26, R12 ;  /* 0x0000001a340c723c */ /* 0x040fe2000000180c */
[----:B------:R-:W4:Y:S01]  /*98a0*/  LDSM.16.MT88.4 R24, [R237+0xb000] ;  /* 0x00b00000ed18783b */ /* 0x000f220000004200 */
[----:B--2---:R-:W-:Y:S01]  /*98b0*/  F2FP.F16.F32.PACK_AB R48, R130, R129 ;  /* 0x000000818230723e */ /* 0x004fe200000000ff */
[----:B------:R-:W-:Y:S01]  /*98c0*/  FADD.FTZ R129, R129, R122 ;  /* 0x0000007a81817221 */ /* 0x000fe20000010000 */
[----:B------:R-:W-:Y:S01]  /*98d0*/  FADD.FTZ R106, R106, R105 ;  /* 0x000000696a6a7221 */ /* 0x000fe20000010000 */
[----:B------:R-:W-:Y:S01]  /*98e0*/  FFMA.FTZ R251, R116, UR16, -R115 ;  /* 0x0000001074fb7c23 */ /* 0x000fe20008010873 */
[----:B-----5:R-:W-:Y:S01]  /*98f0*/  HMMA.16816.F32 R32, R52, R56, R32 ;  /* 0x000000383420723c */ /* 0x020fe20000001820 */
[----:B------:R-:W-:Y:S01]  /*9900*/  MUFU.EX2 R104, R104 ;  /* 0x0000006800687308 */ /* 0x000fe20000000800 */
[----:B------:R-:W-:Y:S01]  /*9910*/  FADD.FTZ R130, R130, R129 ;  /* 0x0000008182827221 */ /* 0x000fe20000010000 */
[----:B------:R-:W-:Y:S01]  /*9920*/  FADD.FTZ R103, R103, R106 ;  /* 0x0000006a67677221 */ /* 0x000fe20000010000 */
[----:B------:R-:W-:-:S02]  /*9930*/  LEA R250, P0, R200, UR20, 0x1 ;  /* 0x00000014c8fa7c11 */ /* 0x000fc4000f8008ff */
[C---:B------:R-:W-:Y:S01]  /*9940*/  HMMA.16816.F32 R28, R52.reuse, R58, R28 ;  /* 0x0000003a341c723c */ /* 0x040fe2000000181c */
[----:B------:R-:W2:Y:S01]  /*9950*/  LDSM.16.MT88.4 R56, [R232+0xb000] ;  /* 0x00b00000e838783b */ /* 0x000ea20000004200 */
[----:B------:R-:W-:Y:S01]  /*9960*/  LEA.HI.X R249, R200, UR21, R201, 0x1, P0 ;  /* 0x00000015c8f97c11 */ /* 0x000fe200080f0cc9 */
[----:B------:R-:W5:Y:S01]  /*9970*/  MUFU.EX2 R101, R101 ;  /* 0x0000006500657308 */ /* 0x000f620000000800 */
[C---:B---3--:R-:W-:Y:S01]  /*9980*/  F2FP.F16.F32.PACK_AB R50, R132.reuse, R131 ;  /* 0x000000838432723e */ /* 0x048fe200000000ff */
[----:B------:R-:W-:Y:S01]  /*9990*/  FADD.FTZ R131, R131, R130 ;  /* 0x0000008283837221 */ /* 0x000fe20000010000 */
[C---:B------:R-:W-:Y:S03]  /*99a0*/  HMMA.16816.F32 R40, R52.reuse, R44, R40 ;  /* 0x0000002c3428723c */ /* 0x040fe60000001828 */
[----:B------:R-:W-:Y:S02]  /*99b0*/  FADD.FTZ R132, R132, R131 ;  /* 0x0000008384847221 */ /* 0x000fe40000010000 */
[----:B------:R-:W-:Y:S01]  /*99c0*/  MUFU.EX2 R102, R102 ;  /* 0x0000006600667308 */ /* 0x000fe20000000800 */
[----:B------:R-:W-:Y:S01]  /*99d0*/  HMMA.16816.F32 R36, R52, R46, R36 ;  /* 0x0000002e3424723c */ /* 0x000fe20000001824 */
[----:B------:R-:W3:Y:S05]  /*99e0*/  LDSM.16.MT88.4 R44, [R233+0xb000] ;  /* 0x00b00000e92c783b */ /* 0x000eea0000004200 */
[----:B-1----:R-:W-:Y:S01]  /*99f0*/  HMMA.16816.F32 R8, R48, R20, R8 ;  /* 0x000000143008723c */ /* 0x002fe20000001808 */
[----:B------:R-:W1:Y:S01]  /*9a00*/  MUFU.EX2 R81, R81 ;  /* 0x0000005100517308 */ /* 0x000e620000000800 */
[----:B-----5:R-:W-:Y:S01]  /*9a10*/  F2FP.F16.F32.PACK_AB R53, R101, R104 ;  /* 0x000000686535723e */ /* 0x020fe200000000ff */
[----:B------:R-:W-:-:S03]  /*9a20*/  FADD.FTZ R104, R104, R103 ;  /* 0x0000006768687221 */ /* 0x000fc60000010000 */
[C---:B------:R-:W-:Y:S01]  /*9a30*/  HMMA.16816.F32 R4, R48.reuse, R22, R4 ;  /* 0x000000163004723c */ /* 0x040fe20000001804 */
[----:B------:R-:W5:Y:S01]  /*9a40*/  LDSM.16.MT88.4 R20, [R234+0xb800] ;  /* 0x00b80000ea14783b */ /* 0x000f620000004200 */
[----:B------:R-:W-:Y:S01]  /*9a50*/  FADD.FTZ R101, R101, R104 ;  /* 0x0000006865657221 */ /* 0x000fe20000010000 */
[----:B------:R-:W-:Y:S03]  /*9a60*/  MUFU.EX2 R135, R135 ;  /* 0x0000008700877308 */ /* 0x000fe60000000800 */
[C---:B----4-:R-:W-:Y:S05]  /*9a70*/  HMMA.16816.F32 R16, R48.reuse, R24, R16 ;  /* 0x000000183010723c */ /* 0x050fea0000001810 */
[----:B------:R-:W4:Y:S01]  /*9a80*/  MUFU.EX2 R140, R140 ;  /* 0x0000008c008c7308 */ /* 0x000f220000000800 */
[----:B------:R-:W-:Y:S01]  /*9a90*/  HMMA.16816.F32 R12, R48, R26, R12 ;  /* 0x0000001a300c723c */ /* 0x000fe2000000180c */
[----:B------:R-:W5:Y:S01]  /*9aa0*/  LDSM.16.MT88.4 R24, [R237+0xb800] ;  /* 0x00b80000ed18783b */ /* 0x000f620000004200 */
[----:B-1----:R-:W-:Y:S01]  /*9ab0*/  F2FP.F16.F32.PACK_AB R55, R81, R102 ;  /* 0x000000665137723e */ /* 0x002fe200000000ff */
[----:B------:R-:W-:-:S03]  /*9ac0*/  FADD.FTZ R102, R102, R101 ;  /* 0x0000006566667221 */ /* 0x000fc60000010000 */
[----:B--2---:R-:W-:Y:S01]  /*9ad0*/  HMMA.16816.F32 R32, R48, R56, R32 ;  /* 0x000000383020723c */ /* 0x004fe20000001820 */
[----:B------:R-:W-:Y:S01]  /*9ae0*/  MUFU.EX2 R137, R137 ;  /* 0x0000008900897308 */ /* 0x000fe20000000800 */
[----:B------:R-:W-:-:S04]  /*9af0*/  FADD.FTZ R81, R81, R102 ;  /* 0x0000006651517221 */ /* 0x000fc80000010000 */
[C---:B------:R-:W-:Y:S01]  /*9b00*/  HMMA.16816.F32 R28, R48.reuse, R58, R28 ;  /* 0x0000003a301c723c */ /* 0x040fe2000000181c */
[----:B------:R-:W1:Y:S02]  /*9b10*/  LDSM.16.MT88.4 R56, [R232+0xb800] ;  /* 0x00b80000e838783b */ /* 0x000e640000004200 */
[----:B------:R-:W2:Y:S01]  /*9b20*/  MUFU.EX2 R144, R144 ;  /* 0x0000009000907308 */ /* 0x000ea20000000800 */
[C---:B----4-:R-:W-:Y:S01]  /*9b30*/  F2FP.F16.F32.PACK_AB R52, R140.reuse, R135 ;  /* 0x000000878c34723e */ /* 0x050fe200000000ff */
[----:B------:R-:W-:Y:S01]  /*9b40*/  FADD.FTZ R135, R135, R132 ;  /* 0x0000008487877221 */ /* 0x000fe20000010000 */
[C---:B---3--:R-:W-:Y:S03]  /*9b50*/  HMMA.16816.F32 R40, R48.reuse, R44, R40 ;  /* 0x0000002c3028723c */ /* 0x048fe60000001828 */
[----:B------:R-:W-:Y:S02]  /*9b60*/  FADD.FTZ R140, R140, R135 ;  /* 0x000000878c8c7221 */ /* 0x000fe40000010000 */
[----:B------:R-:W-:Y:S01]  /*9b70*/  MUFU.EX2 R120, R120 ;  /* 0x0000007800787308 */ /* 0x000fe20000000800 */
[----:B------:R-:W-:Y:S01]  /*9b80*/  HMMA.16816.F32 R36, R48, R46, R36 ;  /* 0x0000002e3024723c */ /* 0x000fe20000001824 */
[----:B------:R-:W3:Y:S06]  /*9b90*/  LDSM.16.MT88.4 R44, [R233+0xb800] ;  /* 0x00b80000e92c783b */ /* 0x000eec0000004200 */
[----:B------:R-:W4:Y:S01]  /*9ba0*/  MUFU.EX2 R119, R119 ;  /* 0x0000007700777308 */ /* 0x000f220000000800 */
[----:B--2---:R-:W-:Y:S01]  /*9bb0*/  F2FP.F16.F32.PACK_AB R54, R144, R137 ;  /* 0x000000899036723e */ /* 0x004fe200000000ff */
[----:B------:R-:W-:-:S04]  /*9bc0*/  FADD.FTZ R137, R137, R140 ;  /* 0x0000008c89897221 */ /* 0x000fc80000010000 */
[----:B------:R-:W-:Y:S02]  /*9bd0*/  FADD.FTZ R144, R144, R137 ;  /* 0x0000008990907221 */ /* 0x000fe40000010000 */
[C---:B-----5:R-:W-:Y:S01]  /*9be0*/  HMMA.16816.F32 R8, R52.reuse, R20, R8 ;  /* 0x000000143408723c */ /* 0x060fe20000001808 */
[----:B------:R-:W-:Y:S05]  /*9bf0*/  MUFU.EX2 R118, R118 ;  /* 0x0000007600767308 */ /* 0x000fea0000000800 */
[C---:B------:R-:W-:Y:S01]  /*9c00*/  HMMA.16816.F32 R4, R52.reuse, R22, R4 ;  /* 0x000000163404723c */ /* 0x040fe20000001804 */
[----:B------:R-:W2:Y:S02]  /*9c10*/  LDSM.16.MT88.4 R20, [R234+0xc000] ;  /* 0x00c00000ea14783b */ /* 0x000ea40000004200 */
[----:B------:R-:W5:Y:S01]  /*9c20*/  MUFU.EX2 R117, R117 ;  /* 0x0000007500757308 */ /* 0x000f620000000800 */
[C---:B----4-:R-:W-:Y:S01]  /*9c30*/  F2FP.F16.F32.PACK_AB R49, R119.reuse, R120 ;  /* 0x000000787731723e */ /* 0x050fe200000000ff */
[----:B------:R-:W-:Y:S01]  /*9c40*/  FADD.FTZ R120, R120, R81 ;  /* 0x0000005178787221 */ /* 0x000fe20000010000 */
[----:B------:R-:W-:Y:S03]  /*9c50*/  HMMA.16816.F32 R16, R52, R24, R16 ;  /* 0x000000183410723c */ /* 0x000fe60000001810 */
[----:B------:R-:W-:-:S02]  /*9c60*/  FADD.FTZ R119, R119, R120 ;  /* 0x0000007877777221 */ /* 0x000fc40000010000 */
[----:B------:R-:W-:Y:S01]  /*9c70*/  MUFU.EX2 R143, R143 ;  /* 0x0000008f008f7308 */ /* 0x000fe20000000800 */
[C---:B------:R-:W-:Y:S01]  /*9c80*/  HMMA.16816.F32 R12, R52.reuse, R26, R12 ;  /* 0x0000001a340c723c */ /* 0x040fe2000000180c */
[----:B------:R-:W4:Y:S05]  /*9c90*/  LDSM.16.MT88.4 R24, [R237+0xc000] ;  /* 0x00c00000ed18783b */ /* 0x000f2a0000004200 */
        /* <DEDUP_REMOVED lines=8> */
[C---:B---3--:R-:W-:Y:S05]  /*9d20*/  HMMA.16816.F32 R40, R52.reuse, R44, R40 ;  /* 0x0000002c3428723c */ /* 0x048fea0000001828 */
[----:B------:R-:W3:Y:S01]  /*9d30*/  MUFU.EX2 R164, R164 ;  /* 0x000000a400a47308 */ /* 0x000ee20000000800 */
[----:B------:R-:W-:Y:S01]  /*9d40*/  HMMA.16816.F32 R36, R52, R46, R36 ;  /* 0x0000002e3424723c */ /* 0x000fe20000001824 */
[----:B------:R-:W5:Y:S01]  /*9d50*/  LDSM.16.MT88.4 R44, [R233+0xc000] ;  /* 0x00c00000e92c783b */ /* 0x000f620000004200 */
[----:B-1----:R-:W-:Y:S01]  /*9d60*/  F2FP.F16.F32.PACK_AB R48, R156, R143 ;  /* 0x0000008f9c30723e */ /* 0x002fe200000000ff */
[----:B------:R-:W-:-:S04]  /*9d70*/  FADD.FTZ R143, R143, R144 ;  /* 0x000000908f8f7221 */ /* 0x000fc80000010000 */
[----:B------:R-:W-:Y:S01]  /*9d80*/  MUFU.EX2 R3, R3 ;  /* 0x0000000300037308 */ /* 0x000fe20000000800 */
[----:B------:R-:W-:-:S07]  /*9d90*/  FADD.FTZ R156, R156, R143 ;  /* 0x0000008f9c9c7221 */ /* 0x000fce0000010000 */
[----:B------:R-:W1:Y:S01]  /*9da0*/  MUFU.EX2 R134, R134 ;  /* 0x0000008600867308 */ /* 0x000e620000000800 */
[----:B---3--:R-:W-:Y:S01]  /*9db0*/  F2FP.F16.F32.PACK_AB R50, R164, R145 ;  /* 0x00000091a432723e */ /* 0x008fe200000000ff */
[----:B------:R-:W-:-:S04]  /*9dc0*/  FADD.FTZ R145, R145, R156 ;  /* 0x0000009c91917221 */ /* 0x000fc80000010000 */
[----:B------:R-:W-:Y:S02]  /*9dd0*/  FADD.FTZ R164, R164, R145 ;  /* 0x00000091a4a47221 */ /* 0x000fe40000010000 */
[C---:B--2---:R-:W-:Y:S01]  /*9de0*/  HMMA.16816.F32 R8, R48.reuse, R20, R8 ;  /* 0x000000143008723c */ /* 0x044fe20000001808 */
[----:B------:R-:W-:Y:S05]  /*9df0*/  MUFU.EX2 R133, R133 ;  /* 0x0000008500857308 */ /* 0x000fea0000000800 */
[C---:B------:R-:W-:Y:S01]  /*9e00*/  HMMA.16816.F32 R4, R48.reuse, R22, R4 ;  /* 0x000000163004723c */ /* 0x040fe20000001804 */
[----:B------:R-:W2:Y:S02]  /*9e10*/  LDSM.16.MT88.4 R20, [R234+0xc800] ;  /* 0x00c80000ea14783b */ /* 0x000ea40000004200 */
[----:B------:R-:W3:Y:S01]  /*9e20*/  MUFU.EX2 R138, R138 ;  /* 0x0000008a008a7308 */ /* 0x000ee20000000800 */
[C---:B-1----:R-:W-:Y:S01]  /*9e30*/  F2FP.F16.F32.PACK_AB R53, R134.reuse, R3 ;  /* 0x000000038635723e */ /* 0x042fe200000000ff */
[----:B------:R-:W-:Y:S01]  /*9e40*/  FADD.FTZ R3, R3, R118 ;  /* 0x0000007603037221 */ /* 0x000fe20000010000 */
[----:B----4-:R-:W-:Y:S03]  /*9e50*/  HMMA.16816.F32 R16, R48, R24, R16 ;  /* 0x000000183010723c */ /* 0x010fe60000001810 */
[----:B------:R-:W-:-:S02]  /*9e60*/  FADD.FTZ R134, R134, R3 ;  /* 0x0000000386867221 */ /* 0x000fc40000010000 */
[----:B------:R-:W-:Y:S01]  /*9e70*/  MUFU.EX2 R149, R149 ;  /* 0x0000009500957308 */ /* 0x000fe20000000800 */
[C---:B------:R-:W-:Y:S01]  /*9e80*/  HMMA.16816.F32 R12, R48.reuse, R26, R12 ;  /* 0x0000001a300c723c */ /* 0x040fe2000000180c */
[----:B------:R-:W1:Y:S05]  /*9e90*/  LDSM.16.MT88.4 R24, [R237+0xc800] ;  /* 0x00c80000ed18783b */ /* 0x000e6a0000004200 */
[----:B-----5:R-:W-:Y:S01]  /*9ea0*/  HMMA.16816.F32 R32, R48, R56, R32 ;  /* 0x000000383020723c */ /* 0x020fe20000001820 */
        /* <DEDUP_REMOVED lines=14> */
[----:B------:R-:W-:-:S07]  /*9f90*/  FADD.FTZ R176, R176, R149 ;  /* 0x00000095b0b07221 */ /* 0x000fce0000010000 */
[----:B------:R-:W4:Y:S01]  /*9fa0*/  MUFU.EX2 R152, R152 ;  /* 0x0000009800987308 */ /* 0x000f220000000800 */
        /* <DEDUP_REMOVED lines=8> */
[C---:B----4-:R-:W-:Y:S01]  /*a030*/  F2FP.F16.F32.PACK_AB R49, R152.reuse, R139 ;  /* 0x0000008b9831723e */ /* 0x050fe200000000ff */
[----:B------:R-:W-:Y:S01]  /*a040*/  FADD.FTZ R139, R139, R138 ;  /* 0x0000008a8b8b7221 */ /* 0x000fe20000010000 */
[----:B-1----:R-:W-:Y:S03]  /*a050*/  HMMA.16816.F32 R16, R52, R24, R16 ;  /* 0x000000183410723c */ /* 0x002fe60000001810 */
[----:B------:R-:W-:-:S02]  /*a060*/  FADD.FTZ R152, R152, R139 ;  /* 0x0000008b98987221 */ /* 0x000fc40000010000 */
[----:B------:R-:W-:Y:S01]  /*a070*/  MUFU.EX2 R157, R157 ;  /* 0x0000009d009d7308 */ /* 0x000fe20000000800 */
[C---:B------:R-:W-:Y:S01]  /*a080*/  HMMA.16816.F32 R12, R52.reuse, R26, R12 ;  /* 0x0000001a340c723c */ /* 0x040fe2000000180c */
[----:B------:R-:W1:Y:S05]  /*a090*/  LDSM.16.MT88.4 R24, [R237+0xd000] ;  /* 0x00d00000ed18783b */ /* 0x000e6a0000004200 */
[----:B---3--:R-:W-:Y:S01]  /*a0a0*/  HMMA.16816.F32 R32, R52, R56, R32 ;  /* 0x000000383420723c */ /* 0x008fe20000001820 */
[----:B------:R-:W3:Y:S01]  /*a0b0*/  MUFU.EX2 R208, R208 ;  /* 0x000000d000d07308 */ /* 0x000ee20000000800 */
[----:B-----5:R-:W-:Y:S01]  /*a0c0*/  F2FP.F16.F32.PACK_AB R51, R168, R141 ;  /* 0x0000008da833723e */ /* 0x020fe200000000ff */
[----:B------:R-:W-:-:S03]  /*a0d0*/  FADD.FTZ R141, R141, R152 ;  /* 0x000000988d8d7221 */ /* 0x000fc60000010000 */
[C---:B------:R-:W-:Y:S01]  /*a0e0*/  HMMA.16816.F32 R28, R52.reuse, R58, R28 ;  /* 0x0000003a341c723c */ /* 0x040fe2000000181c */
[----:B------:R-:W4:Y:S01]  /*a0f0*/  LDSM.16.MT88.4 R56, [R232+0xd000] ;  /* 0x00d00000e838783b */ /* 0x000f220000004200 */
[----:B------:R-:W-:Y:S01]  /*a100*/  FADD.FTZ R168, R168, R141 ;  /* 0x0000008da8a87221 */ /* 0x000fe20000010000 */
[----:B------:R-:W-:Y:S02]  /*a110*/  MUFU.EX2 R159, R159 ;  /* 0x0000009f009f7308 */ /* 0x000fe40000000800 */
[----:B------:R-:W-:Y:S01]  /*a120*/  LDSM.16.MT88.4 R140, [R233+0x11800] ;  /* 0x01180000e98c783b */ /* 0x000fe20000004200 */
        /* <DEDUP_REMOVED lines=241> */
[----:B------:R-:W-:Y:S01]  /*b040*/  FFMA.FTZ R44, R100, UR16, -R115 ;  /* 0x00000010642c7c23 */ /* 0x000fe20008010873 */
[----:B------:R-:W-:Y:S01]  /*b050*/  FADD.FTZ R214, R214, R171 ;  /* 0x000000abd6d67221 */ /* 0x000fe20000010000 */
[----:B------:R-:W-:Y:S01]  /*b060*/  FADD.FTZ R162, R162, R181 ;  /* 0x000000b5a2a27221 */ /* 0x000fe20000010000 */
[----:B------:R-:W-:Y:S01]  /*b070*/  HMMA.16816.F32 R8, R48, R24, R8 ;  /* 0x000000183008723c */ /* 0x000fe20000001808 */
[----:B------:R-:W3:Y:S01]  /*b080*/  MUFU.EX2 R78, R78 ;  /* 0x0000004e004e7308 */ /* 0x000ee20000000800 */
[----:B------:R-:W-:Y:S01]  /*b090*/  FADD.FTZ R173, R173, R214 ;  /* 0x000000d6adad7221 */ /* 0x000fe20000010000 */
[----:B------:R-:W-:Y:S01]  /*b0a0*/  FADD.FTZ R183, R183, R162 ;  /* 0x000000a2b7b77221 */ /* 0x000fe20000010000 */
[----:B--2---:R-:W-:-:S02]  /*b0b0*/  F2FP.F16.F32.PACK_AB R135, R252, R75 ;  /* 0x0000004bfc87723e */ /* 0x004fc400000000ff */
[----:B------:R-:W-:Y:S01]  /*b0c0*/  FADD.FTZ R182, R182, R173 ;  /* 0x000000adb6b67221 */ /* 0x000fe20000010000 */
[C---:B------:R-:W-:Y:S01]  /*b0d0*/  HMMA.16816.F32 R4, R48.reuse, R26, R4 ;  /* 0x0000001a3004723c */ /* 0x040fe20000001804 */
[----:B------:R-:W2:Y:S01]  /*b0e0*/  LDSM.16.MT88.4 R24, [R234+0x11800] ;  /* 0x01180000ea18783b */ /* 0x000ea20000004200 */
[----:B------:R-:W-:Y:S01]  /*b0f0*/  MUFU.EX2 R44, R44 ;  /* 0x0000002c002c7308 */ /* 0x000fe20000000800 */
[----:B------:R-:W-:Y:S01]  /*b100*/  FADD.FTZ R179, R179, R182 ;  /* 0x000000b6b3b37221 */ /* 0x000fe20000010000 */
[----:B------:R-:W-:Y:S02]  /*b110*/  FADD.FTZ R136, R136, R183 ;  /* 0x000000b788887221 */ /* 0x000fe40000010000 */
[C---:B------:R-:W-:Y:S01]  /*b120*/  HMMA.16816.F32 R36, R48.reuse, R46, R36 ;  /* 0x0000002e3024723c */ /* 0x040fe20000001824 */
[----:B------:R-:W-:Y:S01]  /*b130*/  FADD.FTZ R179, R172, R179 ;  /* 0x000000b3acb37221 */ /* 0x000fe20000010000 */
[----:B------:R-:W-:Y:S02]  /*b140*/  FADD.FTZ R187, R187, R136 ;  /* 0x00000088bbbb7221 */ /* 0x000fe40000010000 */
[----:B------:R-:W4:Y:S01]  /*b150*/  MUFU.EX2 R251, R251 ;  /* 0x000000fb00fb7308 */ /* 0x000f220000000800 */
[----:B------:R-:W-:Y:S01]  /*b160*/  FADD.FTZ R158, R158, R179 ;  /* 0x000000b39e9e7221 */ /* 0x000fe20000010000 */
[----:B------:R-:W-:Y:S01]  /*b170*/  FADD.FTZ R148, R148, R187 ;  /* 0x000000bb94947221 */ /* 0x000fe20000010000 */
[----:B---3--:R-:W-:Y:S01]  /*b180*/  F2FP.F16.F32.PACK_AB R132, R78, R77 ;  /* 0x0000004d4e84723e */ /* 0x008fe200000000ff */
[----:B------:R-:W-:Y:S01]  /*b190*/  HMMA.16816.F32 R32, R48, R52, R32 ;  /* 0x000000343020723c */ /* 0x000fe20000001820 */
[----:B------:R-:W-:Y:S01]  /*b1a0*/  FADD.FTZ R185, R185, R158 ;  /* 0x0000009eb9b97221 */ /* 0x000fe20000010000 */
[----:B------:R-:W-:-:S03]  /*b1b0*/  FADD.FTZ R148, R189, R148 ;  /* 0x00000094bd947221 */ /* 0x000fc60000010000 */
[----:B------:R-:W-:Y:S01]  /*b1c0*/  FADD.FTZ R146, R146, R185 ;  /* 0x000000b992927221 */ /* 0x000fe20000010000 */
[----:B------:R-:W-:Y:S01]  /*b1d0*/  FADD.FTZ R63, R63, R148 ;  /* 0x000000943f3f7221 */ /* 0x000fe20000010000 */
[----:B------:R-:W-:Y:S02]  /*b1e0*/  HMMA.16816.F32 R28, R48, R54, R28 ;  /* 0x00000036301c723c */ /* 0x000fe4000000181c */
[----:B------:R-:W-:Y:S01]  /*b1f0*/  FADD.FTZ R191, R191, R146 ;  /* 0x00000092bfbf7221 */ /* 0x000fe20000010000 */
[----:B------:R-:W-:Y:S01]  /*b200*/  FADD.FTZ R82, R82, R63 ;  /* 0x0000003f52527221 */ /* 0x000fe20000010000 */
[----:B----4-:R-:W-:Y:S02]  /*b210*/  F2FP.F16.F32.PACK_AB R134, R251, R44 ;  /* 0x0000002cfb86723e */ /* 0x010fe400000000ff */
[----:B------:R-:W-:-:S04]  /*b220*/  FADD.FTZ R60, R60, R191 ;  /* 0x000000bf3c3c7221 */ /* 0x000fc80000010000 */
[----:B------:R-:W-:Y:S01]  /*b230*/  FADD.FTZ R61, R61, R60 ;  /* 0x0000003c3d3d7221 */ /* 0x000fe20000010000 */
[----:B-1----:R-:W-:Y:S03]  /*b240*/  HMMA.16816.F32 R160, R132, R20, R16 ;  /* 0x0000001484a0723c */ /* 0x002fe60000001810 */
[----:B------:R-:W-:-:S04]  /*b250*/  FADD.FTZ R62, R62, R61 ;  /* 0x0000003d3e3e7221 */ /* 0x000fc80000010000 */
[----:B------:R-:W-:Y:S01]  /*b260*/  FADD.FTZ R83, R83, R62 ;  /* 0x0000003e53537221 */ /* 0x000fe20000010000 */
[----:B------:R-:W-:Y:S01]  /*b270*/  FADD.FTZ R17, R79, R82 ;  /* 0x000000524f117221 */ /* 0x000fe20000010000 */
[----:B--2---:R-:W-:Y:S03]  /*b280*/  HMMA.16816.F32 R152, R132, R24, R8 ;  /* 0x000000188498723c */ /* 0x004fe60000001808 */
[----:B------:R-:W-:-:S03]  /*b290*/  FADD.FTZ R17, R84, R17 ;  /* 0x0000001154117221 */ /* 0x000fc60000010000 */
[C---:B------:R-:W-:Y:S01]  /*b2a0*/  HMMA.16816.F32 R156, R132.reuse, R22, R12 ;  /* 0x00000016849c723c */ /* 0x040fe2000000180c */
[----:B------:R-:W-:Y:S01]  /*b2b0*/  FADD.FTZ R66, R66, R17 ;  /* 0x0000001142427221 */ /* 0x000fe20000010000 */
[----:B------:R-:W-:Y:S01]  /*b2c0*/  FADD.FTZ R8, R64, R83 ;  /* 0x0000005340087221 */ /* 0x000fe20000010000 */
[----:B------:R-:W1:Y:S02]  /*b2d0*/  LDSM.16.MT88.4 R12, [R232+0x11800] ;  /* 0x01180000e80c783b */ /* 0x000e640000004200 */
        /* <DEDUP_REMOVED lines=31> */
[----:B------:R-:W-:-:S04]  /*b4d0*/  FADD.FTZ R44, R44, R77 ;  /* 0x0000004d2c2c7221 */ /* 0x000fc80000010000 */
[----:B------:R-:W-:Y:S01]  /*b4e0*/  FADD.FTZ R251, R251, R44 ;  /* 0x0000002cfbfb7221 */ /* 0x000fe20000010000 */
[----:B------:R-:W-:-:S13]  /*b4f0*/  @!P1 BRA `(.L_x_1568) ;  /* 0x0000007800789947 */ /* 0x000fda0003800000 */
[----:B------:R-:W-:-:S04]  /*b500*/  DEPBAR.LE SB0, 0x0 ;  /* 0x000080000000791a */ /* 0x000fc80000000000 */
[----:B------:R-:W-:Y:S01]  /*b510*/  UIADD3 UR15, UR19, -0x2, URZ ;  /* 0xfffffffe130f7890 */ /* 0x000fe2000fffe03f */
[----:B------:R-:W-:Y:S06]  /*b520*/  BAR.SYNC.DEFER_BLOCKING 0x0 ;  /* 0x0000000000007b1d */ /* 0x000fec0000010000 */
[----:B------:R-:W-:Y:S05]  /*b530*/  @!P3 BRA `(.L_x_1569) ;  /* 0x0000000000f4b947 */ /* 0x000fea0003800000 */
[----:B------:R-:W1:Y:S01]  /*b540*/  LDC R4, c[0x0][0x380] ;  /* 0x0000e000ff047b82 */ /* 0x000e620000000800 */
[----:B------:R-:W-:Y:S01]  /*b550*/  USHF.L.U32 UR4, UR15, 0x8, URZ ;  /* 0x000000080f047899 */ /* 0x000fe2000800063f */
[----:B------:R-:W-:-:S03]  /*b560*/  ULDC.64 UR18, c[0x0][0x238] ;  /* 0x00008e0000127ab9 */ /* 0x000fc60000000a00 */
        /* <DEDUP_REMOVED lines=21> */
[----:B------:R-:W-:Y:S02]  /*b6c0*/  LOP3.LUT R5, R4, UR16, RZ, 0x3c, !PT ;  /* 0x0000001004057c12 */ /* 0x000fe4000f8e3cff */
        /* <DEDUP_REMOVED lines=36> */
.L_x_1569:
[----:B------:R-:W-:-:S04]  /*b910*/  ULEA UR4, -UR8, URZ, 0x8 ;  /* 0x0000003f08047291 */ /* 0x000fc8000f8e413f */
[----:B------:R-:W-:Y:S02]  /*b920*/  USHF.R.S32.HI UR16, URZ, 0x1f, UR4 ;  /* 0x0000001f3f107899 */ /* 0x000fe40008011404 */
[----:B------:R-:W-:-:S04]  /*b930*/  MOV R4, UR4 ;  /* 0x0000000400047c02 */ /* 0x000fc80008000f00 */
[----:B------:R-:W-:-:S07]  /*b940*/  MOV R3, UR16 ;  /* 0x0000001000037c02 */ /* 0x000fce0008000f00 */
.L_x_1570:
[----:B------:R-:W-:Y:S01]  /*b950*/  ULDC UR4, c[0x0][0x2d0] ;  /* 0x0000b40000047ab9 */ /* 0x000fe20000000800 */
[----:B------:R-:W-:Y:S01]  /*b960*/  LEA R204, P1, R4, R204, 0x1 ;  /* 0x000000cc04cc7211 */ /* 0x000fe200078208ff */
[----:B------:R-:W-:Y:S01]  /*b970*/  IMAD.U32 R5, RZ, RZ, UR8 ;  /* 0x00000008ff057e24 */ /* 0x000fe2000f8e00ff */
[----:B------:R-:W-:Y:S01]  /*b980*/  ISETP.GE.AND P0, PT, R244, UR4, PT ;  /* 0x00000004f4007c0c */ /* 0x000fe2000bf06270 */
[----:B------:R-:W-:Y:S01]  /*b990*/  IMAD.U32 R206, RZ, RZ, UR8 ;  /* 0x00000008ffce7e24 */ /* 0x000fe2000f8e00ff */
[----:B------:R-:W-:Y:S01]  /*b9a0*/  LEA.HI.X R205, R4, R205, R3, 0x1, P1 ;  /* 0x000000cd04cd7211 */ /* 0x000fe200008f0c03 */
[----:B------:R-:W-:Y:S01]  /*b9b0*/  IMAD.U32 R7, RZ, RZ, UR9 ;  /* 0x00000009ff077e24 */ /* 0x000fe2000f8e00ff */
[----:B------:R-:W-:Y:S01]  /*b9c0*/  UISETP.GT.AND UP1, UPT, UR15, UR12, UPT ;  /* 0x0000000c0f00728c */ /* 0x000fe2000bf24270 */
        /* <DEDUP_REMOVED lines=104> */
[----:B------:R-:W-:Y:S02]  /*c050*/  @!P0 LEA R32, P2, R9, UR6, 0x1 ;  /* 0x0000000609208c11 */ /* 0x000fe4000f8408ff */
[----:B------:R-:W-:Y:S02]  /*c060*/  @!P0 LEA R38, P5, R5, UR6, 0x1 ;  /* 0x0000000605268c11 */ /* 0x000fe4000f8a08ff */
[----:B------:R-:W-:-:S02]  /*c070*/  @!P0 IADD3.X R3, R3, UR9, R33, P1, !PT ;  /* 0x0000000903038c10 */ /* 0x000fc40008ffe421 */
[----:B------:R-:W-:Y:S02]  /*c080*/  @!P0 LEA.HI.X R37, R7, UR7, R8, 0x1, P4 ;  /* 0x0000000707258c11 */ /* 0x000fe4000a0f0c08 */
        /* <DEDUP_REMOVED lines=255> */
[C---:B------:R-:W-:Y:S01]  /*d080*/  VIADD R3, R190.reuse, 0x9 ;  /* 0x00000009be037836 */ /* 0x040fe20000000000 */
[C---:B-1----:R-:W-:Y:S01]  /*d090*/  HMMA.16816.F32 R88, R120.reuse, R108, R88 ;  /* 0x0000006c7858723c */ /* 0x042fe20000001858 */
[----:B------:R-:W-:Y:S02]  /*d0a0*/  FSEL R213, R105, -INF , !P1 ;  /* 0xff80000069d57808 */ /* 0x000fe40004800000 */
[----:B------:R-:W-:Y:S02]  /*d0b0*/  FSEL R211, R107, -INF , !P4 ;  /* 0xff8000006bd37808 */ /* 0x000fe40006000000 */
[CC--:B------:R-:W-:Y:S01]  /*d0c0*/  ISETP.GE.AND P2, PT, R3.reuse, R203.reuse, PT ;  /* 0x000000cb0300720c */ /* 0x0c0fe20003f46270 */
[C---:B------:R-:W-:Y:S01]  /*d0d0*/  HMMA.16816.F32 R84, R120.reuse, R110, R84 ;  /* 0x0000006e7854723c */ /* 0x040fe20000001854 */
[C---:B------:R-:W-:Y:S01]  /*d0e0*/  VIADD R108, R190.reuse, 0x11 ;  /* 0x00000011be6c7836 */ /* 0x040fe20000000000 */
[-C--:B------:R-:W-:Y:S01]  /*d0f0*/  ISETP.GE.AND P5, PT, R3, R202.reuse, PT ;  /* 0x000000ca0300720c */ /* 0x080fe20003fa6270 */
[C---:B------:R-:W-:Y:S01]  /*d100*/  VIADD R3, R190.reuse, 0x19 ;  /* 0x00000019be037836 */ /* 0x040fe20000000000 */
[----:B------:R-:W-:Y:S01]  /*d110*/  FSEL R105, R101, -INF , !P2 ;  /* 0xff80000065697808 */ /* 0x000fe20005000000 */
[----:B------:R-:W-:Y:S01]  /*d120*/  VIADD R101, R190, 0x21 ;  /* 0x00000021be657836 */ /* 0x000fe20000000000 */
[C---:B------:R-:W-:Y:S01]  /*d130*/  ISETP.GE.AND P6, PT, R108.reuse, R203, PT ;  /* 0x000000cb6c00720c */ /* 0x040fe20003fc6270 */
[----:B--2---:R-:W-:Y:S01]  /*d140*/  HMMA.16816.F32 R80, R120, R180, R80 ;  /* 0x000000b47850723c */ /* 0x004fe20000001850 */
[----:B------:R-:W-:Y:S01]  /*d150*/  ISETP.GE.AND P1, PT, R108, R202, PT ;  /* 0x000000ca6c00720c */ /* 0x000fe20003f26270 */
[----:B------:R-:W-:Y:S01]  /*d160*/  STL [R1+0x4], R105 ;  /* 0x0000046901007387 */ /* 0x000fe20000100800 */
[----:B------:R-:W-:-:S02]  /*d170*/  FSEL R97, R97, -INF , !P6 ;  /* 0xff80000061617808 */ /* 0x000fc40007000000 */
[CC--:B------:R-:W-:Y:S01]  /*d180*/  ISETP.GE.AND P4, PT, R3.reuse, R203.reuse, PT ;  /* 0x000000cb0300720c */ /* 0x0c0fe20003f86270 */
[----:B------:R-:W1:Y:S01]  /*d190*/  LDSM.16.M88.4 R108, [R216+0x3000] ;  /* 0x00300000d86c783b */ /* 0x000e620000000200 */
[----:B------:R-:W-:Y:S01]  /*d1a0*/  HMMA.16816.F32 R76, R120, R182, R76 ;  /* 0x000000b6784c723c */ /* 0x000fe2000000184c */
[----:B------:R-:W-:Y:S01]  /*d1b0*/  ISETP.GE.AND P2, PT, R3, R202, PT ;  /* 0x000000ca0300720c */ /* 0x000fe20003f46270 */
[----:B------:R-:W-:Y:S01]  /*d1c0*/  VIADD R3, R190, 0x29 ;  /* 0x00000029be037836 */ /* 0x000fe20000000000 */
[----:B------:R-:W2:Y:S01]  /*d1d0*/  LDSM.16.M88.4 R180, [R216+0x3800] ;  /* 0x00380000d8b4783b */ /* 0x000ea20000000200 */
[----:B------:R-:W-:Y:S02]  /*d1e0*/  FSEL R215, R103, -INF , !P5 ;  /* 0xff80000067d77808 */ /* 0x000fe40006800000 */
[----:B------:R-:W-:Y:S01]  /*d1f0*/  HMMA.16816.F32 R48, R192, R184, R48 ;  /* 0x000000b8c030723c */ /* 0x000fe20000001830 */
[----:B------:R-:W-:Y:S01]  /*d200*/  ISETP.GE.AND P5, PT, R101, R203, PT ;  /* 0x000000cb6500720c */ /* 0x000fe20003fa6270 */
[----:B------:R5:W-:Y:S01]  /*d210*/  STL [R1+0xc], R97 ;  /* 0x00000c6101007387 */ /* 0x000be20000100800 */
[----:B------:R-:W-:-:S02]  /*d220*/  FSEL R248, R99, -INF , !P1 ;  /* 0xff80000063f87808 */ /* 0x000fc40004800000 */
[----:B------:R-:W-:Y:S01]  /*d230*/  FSEL R89, R89, -INF , !P5 ;  /* 0xff80000059597808 */ /* 0x000fe20006800000 */
[----:B------:R-:W-:Y:S01]  /*d240*/  HMMA.16816.F32 R44, R192, R186, R44 ;  /* 0x000000bac02c723c */ /* 0x000fe2000000182c */
[----:B------:R-:W-:Y:S01]  /*d250*/  LDSM.16.M88.4 R184, [R218] ;  /* 0x00000000dab8783b */ /* 0x000fe20000000200 */
[----:B------:R-:W-:Y:S02]  /*d260*/  ISETP.GE.AND P1, PT, R3, R203, PT ;  /* 0x000000cb0300720c */ /* 0x000fe40003f26270 */
[----:B------:R-:W-:Y:S02]  /*d270*/  ISETP.GE.AND P6, PT, R101, R202, PT ;  /* 0x000000ca6500720c */ /* 0x000fe40003fc6270 */
[----:B---3--:R-:W-:Y:S01]  /*d280*/  HMMA.16816.F32 R72, R120, R116, R72 ;  /* 0x000000747848723c */ /* 0x008fe20000001848 */
[----:B------:R-:W-:Y:S02]  /*d290*/  FSEL R214, R95, -INF , !P2 ;  /* 0xff8000005fd67808 */ /* 0x000fe40005000000 */
[----:B------:R-:W-:-:S03]  /*d2a0*/  FSEL R208, R91, -INF , !P6 ;  /* 0xff8000005bd07808 */ /* 0x000fc60007000000 */
[C---:B------:R-:W-:Y:S01]  /*d2b0*/  HMMA.16816.F32 R68, R120.reuse, R118, R68 ;  /* 0x000000767844723c */ /* 0x040fe20000001844 */
[----:B------:R-:W3:Y:S05]  /*d2c0*/  LDSM.16.M88.4 R116, [R216+0x4000] ;  /* 0x00400000d874783b */ /* 0x000eea0000000200 */
[----:B----4-:R-:W-:Y:S01]  /*d2d0*/  HMMA.16816.F32 R64, R120, R112, R64 ;  /* 0x000000707840723c */ /* 0x010fe20000001840 */
[----:B-----5:R-:W-:Y:S01]  /*d2e0*/  FSEL R97, R93, -INF , !P4 ;  /* 0xff8000005d617808 */ /* 0x020fe20006000000 */
[----:B------:R-:W-:Y:S01]  /*d2f0*/  VIADD R93, R190, 0x31 ;  /* 0x00000031be5d7836 */ /* 0x000fe20000000000 */
[----:B------:R-:W-:-:S03]  /*d300*/  ISETP.GE.AND P4, PT, R3, R202, PT ;  /* 0x000000ca0300720c */ /* 0x000fc60003f86270 */
[C---:B------:R-:W-:Y:S01]  /*d310*/  HMMA.16816.F32 R60, R120.reuse, R114, R60 ;  /* 0x00000072783c723c */ /* 0x040fe2000000183c */
[----:B------:R-:W4:Y:S01]  /*d320*/  LDSM.16.M88.4 R112, [R216+0x4800] ;  /* 0x00480000d870783b */ /* 0x000f220000000200 */
[----:B------:R-:W-:Y:S01]  /*d330*/  VIADD R3, R190, 0x39 ;  /* 0x00000039be037836 */ /* 0x000fe20000000000 */
[----:B------:R-:W-:Y:S02]  /*d340*/  ISETP.GE.AND P5, PT, R93, R202, PT ;  /* 0x000000ca5d00720c */ /* 0x000fe40003fa6270 */
        /* <DEDUP_REMOVED lines=10> */
[----:B--2---:R-:W-:Y:S01]  /*d3f0*/  HMMA.16816.F32 R48, R120, R180, R48 ;  /* 0x000000b47830723c */ /* 0x004fe20000001830 */
[----:B------:R-:W-:-:S05]  /*d400*/  FSEL R206, R87, -INF , !P4 ;  /* 0xff80000057ce7808 */ /* 0x000fca0006000000 */
[C---:B------:R-:W-:Y:S01]  /*d410*/  HMMA.16816.F32 R44, R120.reuse, R182, R44 ;  /* 0x000000b6782c723c */ /* 0x040fe2000000182c */
[----:B------:R-:W2:Y:S05]  /*d420*/  LDSM.16.M88.4 R180, [R216+0x5800] ;  /* 0x00580000d8b4783b */ /* 0x000eaa0000000200 */
[----:B---3--:R-:W-:Y:S01]  /*d430*/  HMMA.16816.F32 R40, R120, R116, R40 ;  /* 0x000000747828723c */ /* 0x008fe20000001828 */
[----:B-1----:R-:W-:Y:S01]  /*d440*/  FSEL R89, R85, -INF , !P1 ;  /* 0xff80000055597808 */ /* 0x002fe20004800000 */
[----:B------:R-:W-:-:S04]  /*d450*/  VIADD R85, R190, 0x41 ;  /* 0x00000041be557836 */ /* 0x000fc80000000000 */
[C---:B------:R-:W-:Y:S01]  /*d460*/  HMMA.16816.F32 R36, R120.reuse, R118, R36 ;  /* 0x000000767824723c */ /* 0x040fe20000001824 */
[----:B------:R-:W1:Y:S01]  /*d470*/  LDSM.16.M88.4 R116, [R216+0x6000] ;  /* 0x00600000d874783b */ /* 0x000e620000000200 */
[-C--:B------:R-:W-:Y:S01]  /*d480*/  ISETP.GE.AND P1, PT, R3, R202.reuse, PT ;  /* 0x000000ca0300720c */ /* 0x080fe20003f26270 */
[----:B------:R-:W-:Y:S01]  /*d490*/  VIADD R3, R190, 0x49 ;  /* 0x00000049be037836 */ /* 0x000fe20000000000 */
[CC--:B------:R-:W-:Y:S01]  /*d4a0*/  ISETP.GE.AND P2, PT, R85.reuse, R202.reuse, PT ;  /* 0x000000ca5500720c */ /* 0x0c0fe20003f46270 */
[----:B------:R-:W-:Y:S01]  /*d4b0*/  STL [R1], R89 ;  /* 0x0000005901007387 */ /* 0x000fe20000100800 */
[C---:B----4-:R-:W-:Y:S01]  /*d4c0*/  HMMA.16816.F32 R32, R120.reuse, R112, R32 ;  /* 0x000000707820723c */ /* 0x050fe20000001820 */
[----:B------:R-:W-:Y:S02]  /*d4d0*/  ISETP.GE.AND P4, PT, R85, R203, PT ;  /* 0x000000cb5500720c */ /* 0x000fe40003f86270 */
[-C--:B------:R-:W-:Y:S02]  /*d4e0*/  ISETP.GE.AND P6, PT, R3, R202.reuse, PT ;  /* 0x000000ca0300720c */ /* 0x080fe40003fc6270 */
[----:B------:R-:W-:Y:S01]  /*d4f0*/  FSEL R207, R73, -INF , !P4 ;  /* 0xff80000049cf7808 */ /* 0x000fe20006000000 */
[----:B------:R-:W-:Y:S01]  /*d500*/  HMMA.16816.F32 R28, R120, R114, R28 ;  /* 0x00000072781c723c */ /* 0x000fe2000000181c */
[----:B------:R-:W3:Y:S01]  /*d510*/  LDSM.16.M88.4 R112, [R216+0x6800] ;  /* 0x00680000d870783b */ /* 0x000ee20000000200 */
[----:B------:R-:W-:-:S04]  /*d520*/  ISETP.GE.AND P4, PT, R77, R202, PT ;  /* 0x000000ca4d00720c */ /* 0x000fc80003f86270 */
[C---:B-----5:R-:W-:Y:S06]  /*d530*/  HMMA.16816.F32 R24, R120.reuse, R108, R24 ;  /* 0x0000006c7818723c */ /* 0x060fec0000001818 */
[----:B------:R-:W-:Y:S01]  /*d540*/  HMMA.16816.F32 R20, R120, R110, R20 ;  /* 0x0000006e7814723c */ /* 0x000fe20000001814 */
[----:B------:R-:W4:Y:S05]  /*d550*/  LDSM.16.M88.4 R108, [R216+0x7000] ;  /* 0x00700000d86c783b */ /* 0x000f2a0000000200 */
[C---:B------:R-:W-:Y:S06]  /*d560*/  HMMA.16816.F32 R168, R192.reuse, R184, R168 ;  /* 0x000000b8c0a8723c */ /* 0x040fec00000018a8 */
[----:B------:R-:W-:Y:S01]  /*d570*/  HMMA.16816.F32 R164, R192, R186, R164 ;  /* 0x000000bac0a4723c */ /* 0x000fe200000018a4 */
[----:B------:R-:W-:-:S05]  /*d580*/  FSEL R184, R71, -INF , !P6 ;  /* 0xff80000047b87808 */ /* 0x000fca0007000000 */
[C---:B--2---:R-:W-:Y:S01]  /*d590*/  HMMA.16816.F32 R16, R120.reuse, R180, R16 ;  /* 0x000000b47810723c */ /* 0x044fe20000001810 */
[----:B------:R-:W-:Y:S02]  /*d5a0*/  FSEL R194, R83, -INF , !P5 ;  /* 0xff80000053c27808 */ /* 0x000fe40006800000 */
[----:B------:R-:W-:Y:S01]  /*d5b0*/  ISETP.GE.AND P5, PT, R3, R203, PT ;  /* 0x000000cb0300720c */ /* 0x000fe20003fa6270 */
[C---:B------:R-:W-:Y:S01]  /*d5c0*/  VIADD R3, R190.reuse, 0x59 ;  /* 0x00000059be037836 */ /* 0x040fe20000000000 */
[----:B------:R-:W-:Y:S01]  /*d5d0*/  FSEL R186, R75, -INF , !P2 ;  /* 0xff8000004bba7808 */ /* 0x000fe20005000000 */
[----:B------:R-:W-:Y:S01]  /*d5e0*/  HMMA.16816.F32 R12, R120, R182, R12 ;  /* 0x000000b6780c723c */ /* 0x000fe2000000180c */
[----:B------:R-:W2:Y:S01]  /*d5f0*/  LDSM.16.M88.4 R180, [R216+0x7800] ;  /* 0x00780000d8b4783b */ /* 0x000ea20000000200 */
[----:B------:R-:W-:Y:S01]  /*d600*/  FSEL R197, R69, -INF , !P5 ;  /* 0xff80000045c57808 */ /* 0x000fe20006800000 */
[----:B------:R-:W-:Y:S01]  /*d610*/  VIADD R69, R190, 0x69 ;  /* 0x00000069be457836 */ /* 0x000fe20000000000 */
[----:B------:R-:W-:Y:S01]  /*d620*/  FSEL R192, R79, -INF , !P1 ;  /* 0xff8000004fc07808 */ /* 0x000fe20004800000 */
[----:B------:R-:W-:-:S04]  /*d630*/  DEPBAR.LE SB0, 0x0 ;  /* 0x000080000000791a */ /* 0x000fc80000000000 */
[CC--:B------:R-:W-:Y:S01]  /*d640*/  ISETP.GE.AND P2, PT, R3.reuse, R203.reuse, PT ;  /* 0x000000cb0300720c */ /* 0x0c0fe20003f46270 */
[C---:B-1----:R-:W-:Y:S01]  /*d650*/  HMMA.16816.F32 R8, R120.reuse, R116, R8 ;  /* 0x000000747808723c */ /* 0x042fe20000001808 */
[-C--:B------:R-:W-:Y:S01]  /*d660*/  ISETP.GE.AND P5, PT, R3, R202.reuse, PT ;  /* 0x000000ca0300720c */ /* 0x080fe20003fa6270 */
[C---:B------:R-:W-:Y:S01]  /*d670*/  VIADD R3, R190.reuse, 0x61 ;  /* 0x00000061be037836 */ /* 0x040fe20000000000 */
[-C--:B------:R-:W-:Y:S02]  /*d680*/  ISETP.GE.AND P1, PT, R77, R203.reuse, PT ;  /* 0x000000cb4d00720c */ /* 0x080fe40003f26270 */
[----:B------:R-:W-:Y:S01]  /*d690*/  FSEL R189, R61, -INF , !P2 ;  /* 0xff8000003dbd7808 */ /* 0x000fe20005000000 */
[C---:B------:R-:W-:Y:S01]  /*d6a0*/  VIADD R61, R190.reuse, 0x79 ;  /* 0x00000079be3d7836 */ /* 0x040fe20000000000 */
[----:B------:R-:W-:Y:S01]  /*d6b0*/  FSEL R195, R65, -INF , !P1 ;  /* 0xff80000041c37808 */ /* 0x000fe20004800000 */
[----:B------:R-:W-:Y:S01]  /*d6c0*/  VIADD R65, R190, 0x71 ;  /* 0x00000071be417836 */ /* 0x000fe20000000000 */
[C---:B------:R-:W-:Y:S01]  /*d6d0*/  ISETP.GE.AND P6, PT, R3.reuse, R203, PT ;  /* 0x000000cb0300720c */ /* 0x040fe20003fc6270 */
[----:B------:R-:W-:Y:S01]  /*d6e0*/  HMMA.16816.F32 R4, R120, R118, R4 ;  /* 0x000000767804723c */ /* 0x000fe20000001804 */
[----:B------:R-:W-:-:S02]  /*d6f0*/  ISETP.GE.AND P1, PT, R3, R202, PT ;  /* 0x000000ca0300720c */ /* 0x000fc40003f26270 */
[----:B------:R-:W-:Y:S02]  /*d700*/  FSEL R3, R67, -INF , !P4 ;  /* 0xff80000043037808 */ /* 0x000fe40006000000 */
[-C--:B------:R-:W-:Y:S01]  /*d710*/  ISETP.GE.AND P4, PT, R69, R203.reuse, PT ;  /* 0x000000cb4500720c */ /* 0x080fe20003f86270 */
[C---:B---3--:R-:W-:Y:S01]  /*d720*/  HMMA.16816.F32 R176, R120.reuse, R112, R176 ;  /* 0x0000007078b0723c */ /* 0x048fe200000018b0 */
[----:B------:R-:W-:Y:S01]  /*d730*/  FSEL R63, R63, -INF , !P5 ;  /* 0xff8000003f3f7808 */ /* 0x000fe20006800000 */
[----:B------:R-:W-:Y:S01]  /*d740*/  IMAD.U32 R119, RZ, RZ, UR4 ;  /* 0x00000004ff777e24 */ /* 0x000fe2000f8e00ff */
[----:B------:R-:W-:Y:S02]  /*d750*/  FSEL R187, R57, -INF , !P6 ;  /* 0xff80000039bb7808 */ /* 0x000fe40007000000 */
[C---:B------:R-:W-:Y:S01]  /*d760*/  ISETP.GE.AND P5, PT, R65.reuse, R203, PT ;  /* 0x000000cb4100720c */ /* 0x040fe20003fa6270 */
[----:B------:R-:W-:Y:S01]  /*d770*/  HMMA.16816.F32 R172, R120, R114, R172 ;  /* 0x0000007278ac723c */ /* 0x000fe200000018ac */
[-C--:B------:R-:W-:Y:S01]  /*d780*/  ISETP.GE.AND P6, PT, R65, R202.reuse, PT ;  /* 0x000000ca4100720c */ /* 0x080fe20003fc6270 */
[----:B------:R-:W-:Y:S01]  /*d790*/  VIADD R65, R190, 0x81 ;  /* 0x00000081be417836 */ /* 0x000fe20000000000 */
[----:B------:R-:W-:-:S02]  /*d7a0*/  ISETP.GE.AND P2, PT, R69, R202, PT ;  /* 0x000000ca4500720c */ /* 0x000fc40003f46270 */
[----:B------:R-:W-:Y:S01]  /*d7b0*/  FSEL R59, R59, -INF , !P1 ;  /* 0xff8000003b3b7808 */ /* 0x000fe20004800000 */
[C---:B----4-:R-:W-:Y:S01]  /*d7c0*/  HMMA.16816.F32 R168, R120.reuse, R108, R168 ;  /* 0x0000006c78a8723c */ /* 0x050fe200000018a8 */
[----:B------:R-:W-:Y:S01]  /*d7d0*/  FSEL R185, R53, -INF , !P4 ;  /* 0xff80000035b97808 */ /* 0x000fe20006000000 */
[C---:B------:R-:W-:Y:S01]  /*d7e0*/  VIADD R53, R190.reuse, 0x89 ;  /* 0x00000089be357836 */ /* 0x040fe20000000000 */
[----:B------:R-:W-:Y:S01]  /*d7f0*/  BAR.SYNC.DEFER_BLOCKING 0x0 ;  /* 0x0000000000007b1d */ /* 0x000fe20000010000 */
[CC--:B------:R-:W-:Y:S02]  /*d800*/  ISETP.GE.AND P1, PT, R61.reuse, R203.reuse, PT ;  /* 0x000000cb3d00720c */ /* 0x0c0fe40003f26270 */
[-C--:B------:R-:W-:Y:S01]  /*d810*/  ISETP.GE.AND P4, PT, R61, R202.reuse, PT ;  /* 0x000000ca3d00720c */ /* 0x080fe20003f86270 */
[C---:B--2---:R-:W-:Y:S01]  /*d820*/  HMMA.16816.F32 R128, R120.reuse, R180, R128 ;  /* 0x000000b47880723c */ /* 0x044fe20000001880 */
[----:B------:R-:W-:Y:S01]  /*d830*/  FSEL R57, R55, -INF , !P2 ;  /* 0xff80000037397808 */ /* 0x000fe20005000000 */
[----:B------:R-:W-:Y:S01]  /*d840*/  IMAD.U32 R55, RZ, RZ, UR4 ;  /* 0x00000004ff377e24 */ /* 0x000fe2000f8e00ff */
[----:B------:R-:W-:Y:S01]  /*d850*/  FSEL R61, R49, -INF , !P5 ;  /* 0xff800000313d7808 */ /* 0x000fe20006800000 */
[----:B------:R-:W-:Y:S01]  /*d860*/  VIADD R49, R190, 0x91 ;  /* 0x00000091be317836 */ /* 0x000fe20000000000 */
[C---:B------:R-:W-:Y:S01]  /*d870*/  ISETP.GE.AND P2, PT, R65.reuse, R203, PT ;  /* 0x000000cb4100720c */ /* 0x040fe20003f46270 */
[----:B------:R-:W-:Y:S01]  /*d880*/  HMMA.16816.F32 R124, R120, R182, R124 ;  /* 0x000000b6787c723c */ /* 0x000fe2000000187c */
[----:B------:R-:W-:-:S02]  /*d890*/  ISETP.GE.AND P5, PT, R65, R202, PT ;  /* 0x000000ca4100720c */ /* 0x000fc40003fa6270 */
[----:B------:R-:W-:Y:S01]  /*d8a0*/  FSEL R65, R51, -INF , !P6 ;  /* 0xff80000033417808 */ /* 0x000fe20007000000 */
[----:B------:R-:W-:Y:S01]  /*d8b0*/  IMAD.U32 R51, RZ, RZ, UR4 ;  /* 0x00000004ff337e24 */ /* 0x000fe2000f8e00ff */
[----:B------:R-:W-:Y:S01]  /*d8c0*/  FSEL R67, R45, -INF , !P1 ;  /* 0xff8000002d437808 */ /* 0x000fe20004800000 */
[C---:B------:R-:W-:Y:S01]  /*d8d0*/  VIADD R45, R190.reuse, 0x99 ;  /* 0x00000099be2d7836 */ /* 0x040fe20000000000 */
[----:B------:R-:W-:Y:S01]  /*d8e0*/  FSEL R69, R47, -INF , !P4 ;  /* 0xff8000002f457808 */ /* 0x000fe20006000000 */
[----:B------:R-:W-:Y:S01]  /*d8f0*/  HMMA.16816.F32 R164, R120, R110, R164 ;  /* 0x0000006e78a4723c */ /* 0x000fe200000018a4 */
[----:B------:R-:W-:Y:S01]  /*d900*/  FSEL R71, R41, -INF , !P2 ;  /* 0xff80000029477808 */ /* 0x000fe20005000000 */
[C---:B------:R-:W-:Y:S01]  /*d910*/  VIADD R41, R190.reuse, 0xa1 ;  /* 0x000000a1be297836 */ /* 0x040fe20000000000 */
[CC--:B------:R-:W-:Y:S01]  /*d920*/  ISETP.GE.AND P6, PT, R53.reuse, R203.reuse, PT ;  /* 0x000000cb3500720c */ /* 0x0c0fe20003fc6270 */
[----:B------:R-:W-:Y:S01]  /*d930*/  IMAD.U32 R47, RZ, RZ, UR4 ;  /* 0x00000004ff2f7e24 */ /* 0x000fe2000f8e00ff */
[-C--:B------:R-:W-:Y:S01]  /*d940*/  ISETP.GE.AND P1, PT, R53, R202.reuse, PT ;  /* 0x000000ca3500720c */ /* 0x080fe20003f26270 */
[----:B------:R-:W-:Y:S01]  /*d950*/  IMAD.U32 R53, RZ, RZ, UR4 ;  /* 0x00000004ff357e24 */ /* 0x000fe2000f8e00ff */
[-C--:B------:R-:W-:Y:S01]  /*d960*/  ISETP.GE.AND P4, PT, R49, R203.reuse, PT ;  /* 0x000000cb3100720c */ /* 0x080fe20003f86270 */
[----:B------:R-:W-:Y:S01]  /*d970*/  IMAD.U32 R123, RZ, RZ, UR4 ;  /* 0x00000004ff7b7e24 */ /* 0x000fe2000f8e00ff */
[----:B------:R-:W-:Y:S01]  /*d980*/  FSEL R73, R43, -INF , !P5 ;  /* 0xff8000002b497808 */ /* 0x000fe20006800000 */
[----:B------:R-:W-:Y:S01]  /*d990*/  IMAD.U32 R121, RZ, RZ, UR4 ;  /* 0x00000004ff797e24 */ /* 0x000fe2000f8e00ff */
[----:B------:R-:W-:Y:S01]  /*d9a0*/  FSEL R75, R37, -INF , !P6 ;  /* 0xff800000254b7808 */ /* 0x000fe20007000000 */
[C---:B------:R-:W-:Y:S01]  /*d9b0*/  VIADD R37, R190.reuse, 0xa9 ;  /* 0x000000a9be257836 */ /* 0x040fe20000000000 */
        /* <DEDUP_REMOVED lines=10> */
[----:B------:R-:W-:-:S02]  /*da60*/  ISETP.GE.AND P1, PT, R41, R203, PT ;  /* 0x000000cb2900720c */ /* 0x000fc40003f26270 */
        /* <DEDUP_REMOVED lines=8> */
[----:B------:R-:W-:Y:S01]  /*daf0*/  ISETP.GE.AND P4, PT, R41, R202, PT ;  /* 0x000000ca2900720c */ /* 0x000fe20003f86270 */
[----:B------:R-:W-:Y:S01]  /*db00*/  IMAD.U32 R41, RZ, RZ, UR4 ;  /* 0x00000004ff297e24 */ /* 0x000fe2000f8e00ff */
[----:B------:R-:W-:-:S02]  /*db10*/  ISETP.GE.AND P2, PT, R37, R203, PT ;  /* 0x000000cb2500720c */ /* 0x000fc40003f46270 */
[----:B------:R-:W-:Y:S02]  /*db20*/  ISETP.GE.AND P5, PT, R37, R202, PT ;  /* 0x000000ca2500720c */ /* 0x000fe40003fa6270 */
[-C--:B------:R-:W-:Y:S02]  /*db30*/  ISETP.GE.AND P6, PT, R33, R203.reuse, PT ;  /* 0x000000cb2100720c */ /* 0x080fe40003fc6270 */
        /* <DEDUP_REMOVED lines=8> */
[----:B------:R-:W-:-:S02]  /*dbc0*/  ISETP.GE.AND P4, PT, R29, R203, PT ;  /* 0x000000cb1d00720c */ /* 0x000fc40003f86270 */
[-C--:B------:R-:W-:Y:S01]  /*dbd0*/  ISETP.GE.AND P2, PT, R29, R202.reuse, PT ;  /* 0x000000ca1d00720c */ /* 0x080fe20003f46270 */
[----:B------:R-:W-:Y:S01]  /*dbe0*/  IMAD.U32 R29, RZ, RZ, UR4 ;  /* 0x00000004ff1d7e24 */ /* 0x000fe2000f8e00ff */
[----:B------:R-:W-:Y:S02]  /*dbf0*/  ISETP.GE.AND P5, PT, R25, R203, PT ;  /* 0x000000cb1900720c */ /* 0x000fe40003fa6270 */
[----:B------:R-:W-:Y:S02]  /*dc00*/  ISETP.GE.AND P1, PT, R33, R202, PT ;  /* 0x000000ca2100720c */ /* 0x000fe40003f26270 */
[----:B------:R-:W-:Y:S01]  /*dc10*/  FSEL R99, R13, -INF , !P4 ;  /* 0xff8000000d637808 */ /* 0x000fe20006000000 */
[C---:B------:R-:W-:Y:S01]  /*dc20*/  VIADD R13, R190.reuse, 0xd9 ;  /* 0x000000d9be0d7836 */ /* 0x040fe20000000000 */
[----:B------:R-:W-:Y:S01]  /*dc30*/  FSEL R101, R15, -INF , !P2 ;  /* 0xff8000000f657808 */ /* 0x000fe20005000000 */
[----:B------:R-:W-:Y:S01]  /*dc40*/  IMAD.U32 R15, RZ, RZ, UR4 ;  /* 0x00000004ff0f7e24 */ /* 0x000fe2000f8e00ff */
[----:B------:R-:W-:Y:S01]  /*dc50*/  FSEL R103, R9, -INF , !P5 ;  /* 0xff80000009677808 */ /* 0x000fe20006800000 */
[----:B------:R-:W-:Y:S01]  /*dc60*/  VIADD R9, R190, 0xe1 ;  /* 0x000000e1be097836 */ /* 0x000fe20000000000 */
[----:B------:R-:W-:-:S02]  /*dc70*/  FSEL R97, R19, -INF , !P1 ;  /* 0xff80000013617808 */ /* 0x000fc40004800000 */
[-C--:B------:R-:W-:Y:S02]  /*dc80*/  ISETP.GE.AND P4, PT, R21, R202.reuse, PT ;  /* 0x000000ca1500720c */ /* 0x080fe40003f86270 */
[-C--:B------:R-:W-:Y:S02]  /*dc90*/  ISETP.GE.AND P2, PT, R17, R203.reuse, PT ;  /* 0x000000cb1100720c */ /* 0x080fe40003f46270 */
[----:B------:R-:W-:Y:S01]  /*dca0*/  ISETP.GE.AND P6, PT, R25, R202, PT ;  /* 0x000000ca1900720c */ /* 0x000fe20003fc6270 */
[----:B------:R-:W-:Y:S01]  /*dcb0*/  IMAD.U32 R25, RZ, RZ, UR4 ;  /* 0x00000004ff197e24 */ /* 0x000fe2000f8e00ff */
[----:B------:R-:W-:Y:S01]  /*dcc0*/  ISETP.GE.AND P1, PT, R21, R203, PT ;  /* 0x000000cb1500720c */ /* 0x000fe20003f26270 */
[----:B------:R-:W-:Y:S01]  /*dcd0*/  VIADD R21, R190, 0xf9 ;  /* 0x000000f9be157836 */ /* 0x000fe20000000000 */
[----:B------:R-:W-:Y:S01]  /*dce0*/  FSEL R108, R7, -INF , !P4 ;  /* 0xff800000076c7808 */ /* 0x000fe20006000000 */
[----:B------:R-:W-:Y:S01]  /*dcf0*/  IMAD.U32 R7, RZ, RZ, UR4 ;  /* 0x00000004ff077e24 */ /* 0x000fe2000f8e00ff */
[----:B------:R-:W-:-:S02]  /*dd00*/  FSEL R109, R177, -INF , !P2 ;  /* 0xff800000b16d7808 */ /* 0x000fc40005000000 */
[----:B------:R-:W-:Y:S02]  /*dd10*/  FSEL R105, R11, -INF , !P6 ;  /* 0xff8000000b697808 */ /* 0x000fe40007000000 */
[----:B------:R-:W-:Y:S01]  /*dd20*/  FSEL R107, R5, -INF , !P1 ;  /* 0xff800000056b7808 */ /* 0x000fe20004800000 */
[C---:B------:R-:W-:Y:S01]  /*dd30*/  VIADD R5, R190.reuse, 0xe9 ;  /* 0x000000e9be057836 */ /* 0x040fe20000000000 */
[CC--:B------:R-:W-:Y:S02]  /*dd40*/  ISETP.GE.AND P4, PT, R9.reuse, R203.reuse, PT ;  /* 0x000000cb0900720c */ /* 0x0c0fe40003f86270 */
[-C--:B------:R-:W-:Y:S01]  /*dd50*/  ISETP.GE.AND P2, PT, R9, R202.reuse, PT ;  /* 0x000000ca0900720c */ /* 0x080fe20003f46270 */
[----:B------:R-:W-:Y:S01]  /*dd60*/  VIADD R9, R190, 0xf1 ;  /* 0x000000f1be097836 */ /* 0x000fe20000000000 */
[----:B------:R-:W-:Y:S01]  /*dd70*/  ISETP.GE.AND P5, PT, R17, R202, PT ;  /* 0x000000ca1100720c */ /* 0x000fe20003fa6270 */
[----:B------:R-:W-:Y:S01]  /*dd80*/  IMAD.U32 R17, RZ, RZ, UR4 ;  /* 0x00000004ff117e24 */ /* 0x000fe2000f8e00ff */
[----:B------:R-:W-:-:S02]  /*dd90*/  ISETP.GE.AND P6, PT, R13, R203, PT ;  /* 0x000000cb0d00720c */ /* 0x000fc40003fc6270 */
[-C--:B------:R-:W-:Y:S01]  /*dda0*/  ISETP.GE.AND P1, PT, R13, R202.reuse, PT ;  /* 0x000000ca0d00720c */ /* 0x080fe20003f26270 */
[----:B------:R-:W-:Y:S01]  /*ddb0*/  IMAD.U32 R13, RZ, RZ, UR4 ;  /* 0x00000004ff0d7e24 */ /* 0x000fe2000f8e00ff */
[----:B------:R-:W-:Y:S02]  /*ddc0*/  FSEL R110, R179, -INF , !P5 ;  /* 0xff800000b36e7808 */ /* 0x000fe40006800000 */
[----:B------:R-:W-:Y:S02]  /*ddd0*/  FSEL R111, R173, -INF , !P6 ;  /* 0xff800000ad6f7808 */ /* 0x000fe40007000000 */
[----:B------:R-:W-:Y:S02]  /*dde0*/  FSEL R112, R175, -INF , !P1 ;  /* 0xff800000af707808 */ /* 0x000fe40004800000 */
[CC--:B------:R-:W-:Y:S02]  /*ddf0*/  ISETP.GE.AND P5, PT, R5.reuse, R203.reuse, PT ;  /* 0x000000cb0500720c */ /* 0x0c0fe40003fa6270 */
[----:B------:R-:W-:Y:S01]  /*de00*/  ISETP.GE.AND P6, PT, R5, R202, PT ;  /* 0x000000ca0500720c */ /* 0x000fe20003fc6270 */
[----:B------:R-:W-:Y:S01]  /*de10*/  IMAD.U32 R5, RZ, RZ, UR4 ;  /* 0x00000004ff057e24 */ /* 0x000fe2000f8e00ff */
[----:B------:R-:W-:-:S02]  /*de20*/  ISETP.GE.AND P1, PT, R9, R203, PT ;  /* 0x000000cb0900720c */ /* 0x000fc40003f26270 */
[----:B------:R-:W-:Y:S02]  /*de30*/  FSEL R114, R171, -INF , !P2 ;  /* 0xff800000ab727808 */ /* 0x000fe40005000000 */
[-C--:B------:R-:W-:Y:S02]  /*de40*/  ISETP.GE.AND P2, PT, R190, R203.reuse, PT ;  /* 0x000000cbbe00720c */ /* 0x080fe40003f46270 */
[----:B------:R-:W-:Y:S01]  /*de50*/  FSEL R117, R129, -INF , !P1 ;  /* 0xff80000081757808 */ /* 0x000fe20004800000 */
[----:B------:R-:W-:Y:S01]  /*de60*/  IMAD.U32 R129, RZ, RZ, UR4 ;  /* 0x00000004ff817e24 */ /* 0x000fe2000f8e00ff */
[----:B------:R-:W-:Y:S02]  /*de70*/  ISETP.GE.AND P1, PT, R21, R203, PT ;  /* 0x000000cb1500720c */ /* 0x000fe40003f26270 */
[----:B------:R-:W-:Y:S02]  /*de80*/  LOP3.LUT R5, R5, 0x10, R188, 0xfe, !PT ;  /* 0x0000001005057812 */ /* 0x000fe400078efebc */
[----:B------:R-:W-:-:S02]  /*de90*/  FSEL R113, R169, -INF , !P4 ;  /* 0xff800000a9717808 */ /* 0x000fc40006000000 */
[----:B------:R-:W-:Y:S02]  /*dea0*/  FSEL R11, R104, -INF , !P2 ;  /* 0xff800000680b7808 */ /* 0x000fe40005000000 */
[-C--:B------:R-:W-:Y:S01]  /*deb0*/  ISETP.GE.AND P4, PT, R9, R202.reuse, PT ;  /* 0x000000ca0900720c */ /* 0x080fe20003f86270 */
[----:B------:R-:W-:Y:S01]  /*dec0*/  IMAD.U32 R9, RZ, RZ, UR4 ;  /* 0x00000004ff097e24 */ /* 0x000fe2000f8e00ff */
[----:B------:R-:W-:Y:S01]  /*ded0*/  FSEL R104, R125, -INF , !P1 ;  /* 0xff8000007d687808 */ /* 0x000fe20004800000 */
[----:B------:R-:W-:Y:S01]  /*dee0*/  IMAD.U32 R125, RZ, RZ, UR4 ;  /* 0x00000004ff7d7e24 */ /* 0x000fe2000f8e00ff */
[----:B------:R-:W-:Y:S02]  /*def0*/  LOP3.LUT R7, R7, 0x8, R188, 0xfe, !PT ;  /* 0x0000000807077812 */ /* 0x000fe400078efebc */
[CC--:B------:R-:W-:Y:S02]  /*df00*/  ISETP.GE.AND P2, PT, R5.reuse, R203.reuse, PT ;  /* 0x000000cb0500720c */ /* 0x0c0fe40003f46270 */
[----:B------:R-:W-:Y:S01]  /*df10*/  ISETP.GE.AND P1, PT, R5, R202, PT ;  /* 0x000000ca0500720c */ /* 0x000fe20003f26270 */
[----:B------:R-:W-:Y:S01]  /*df20*/  IMAD.U32 R5, RZ, RZ, UR4 ;  /* 0x00000004ff057e24 */ /* 0x000fe2000f8e00ff */
[----:B------:R-:W-:Y:S01]  /*df30*/  FSEL R116, R167, -INF , !P6 ;  /* 0xff800000a7747808 */ /* 0x000fe20007000000 */
[----:B------:R-:W-:Y:S01]  /*df40*/  IMAD.U32 R167, RZ, RZ, UR4 ;  /* 0x00000004ffa77e24 */ /* 0x000fe2000f8e00ff */
[----:B------:R-:W-:Y:S01]  /*df50*/  FSEL R118, R131, -INF , !P4 ;  /* 0xff80000083767808 */ /* 0x000fe20006000000 */
[----:B------:R-:W-:Y:S01]  /*df60*/  IMAD.U32 R131, RZ, RZ, UR4 ;  /* 0x00000004ff837e24 */ /* 0x000fe2000f8e00ff */
[----:B------:R-:W-:Y:S01]  /*df70*/  FSEL R115, R165, -INF , !P5 ;  /* 0xff800000a5737808 */ /* 0x000fe20006800000 */
[----:B------:R-:W-:Y:S01]  /*df80*/  IMAD.U32 R165, RZ, RZ, UR4 ;  /* 0x00000004ffa57e24 */ /* 0x000fe2000f8e00ff */
[----:B------:R-:W-:-:S02]  /*df90*/  ISETP.GE.AND P6, PT, R7, R203, PT ;  /* 0x000000cb0700720c */ /* 0x000fc40003fc6270 */
[-C--:B------:R-:W-:Y:S01]  /*dfa0*/  ISETP.GE.AND P4, PT, R7, R202.reuse, PT ;  /* 0x000000ca0700720c */ /* 0x080fe20003f86270 */
[----:B------:R-:W-:Y:S01]  /*dfb0*/  IMAD.U32 R7, RZ, RZ, UR4 ;  /* 0x00000004ff077e24 */ /* 0x000fe2000f8e00ff */
[----:B------:R-:W-:Y:S02]  /*dfc0*/  ISETP.GE.AND P5, PT, R190, R202, PT ;  /* 0x000000cabe00720c */ /* 0x000fe40003fa6270 */
[--C-:B------:R-:W-:Y:S02]  /*dfd0*/  LOP3.LUT R5, R5, 0x18, R188.reuse, 0xfe, !PT ;  /* 0x0000001805057812 */ /* 0x100fe400078efebc */
[----:B------:R-:W-:Y:S02]  /*dfe0*/  LOP3.LUT R13, R13, 0x20, R188, 0xfe, !PT ;  /* 0x000000200d0d7812 */ /* 0x000fe400078efebc */
[----:B------:R-:W-:Y:S02]  /*dff0*/  FSEL R122, R106, -INF , !P5 ;  /* 0xff8000006a7a7808 */ /* 0x000fe40006800000 */
[----:B------:R-:W-:-:S02]  /*e000*/  FSEL R19, R100, -INF , !P6 ;  /* 0xff80000064137808 */ /* 0x000fc40007000000 */
[--C-:B------:R-:W-:Y:S02]  /*e010*/  LOP3.LUT R7, R7, 0x28, R188.reuse, 0xfe, !PT ;  /* 0x0000002807077812 */ /* 0x100fe400078efebc */
[C---:B------:R-:W-:Y:S02]  /*e020*/  ISETP.GE.AND P5, PT, R5.reuse, R203, PT ;  /* 0x000000cb0500720c */ /* 0x040fe40003fa6270 */
[----:B------:R-:W-:Y:S02]  /*e030*/  ISETP.GE.AND P6, PT, R5, R202, PT ;  /* 0x000000ca0500720c */ /* 0x000fe40003fc6270 */
[--C-:B------:R-:W-:Y:S02]  /*e040*/  LOP3.LUT R120, R15, 0x88, R188.reuse, 0xfe, !PT ;  /* 0x000000880f787812 */ /* 0x100fe400078efebc */
[----:B------:R-:W-:Y:S02]  /*e050*/  FSEL R5, R102, -INF , !P4 ;  /* 0xff80000066057808 */ /* 0x000fe40006000000 */
[----:B------:R-:W-:-:S02]  /*e060*/  LOP3.LUT R9, R9, 0x30, R188, 0xfe, !PT ;  /* 0x0000003009097812 */ /* 0x000fc400078efebc */
[CC--:B------:R-:W-:Y:S02]  /*e070*/  ISETP.GE.AND P4, PT, R13.reuse, R203.reuse, PT ;  /* 0x000000cb0d00720c */ /* 0x0c0fe40003f86270 */
[----:B------:R-:W-:Y:S02]  /*e080*/  FSEL R15, R96, -INF , !P2 ;  /* 0xff800000600f7808 */ /* 0x000fe40005000000 */
[----:B------:R-:W-:Y:S02]  /*e090*/  ISETP.GE.AND P2, PT, R13, R202, PT ;  /* 0x000000ca0d00720c */ /* 0x000fe40003f46270 */
[----:B------:R-:W-:Y:S02]  /*e0a0*/  FSEL R33, R98, -INF , !P1 ;  /* 0xff80000062217808 */ /* 0x000fe40004800000 */
[----:B------:R-:W-:Y:S02]  /*e0b0*/  LOP3.LUT R17, R17, 0x38, R188, 0xfe, !PT ;  /* 0x0000003811117812 */ /* 0x000fe400078efebc */
[----:B------:R-:W-:-:S02]  /*e0c0*/  ISETP.GE.AND P1, PT, R7, R203, PT ;  /* 0x000000cb0700720c */ /* 0x000fc40003f26270 */
[----:B------:R-:W-:Y:S02]  /*e0d0*/  FSEL R13, R92, -INF , !P5 ;  /* 0xff8000005c0d7808 */ /* 0x000fe40006800000 */
[----:B------:R-:W-:Y:S02]  /*e0e0*/  ISETP.GE.AND P5, PT, R7, R202, PT ;  /* 0x000000ca0700720c */ /* 0x000fe40003fa6270 */
[----:B------:R-:W-:Y:S02]  /*e0f0*/  FSEL R37, R94, -INF , !P6 ;  /* 0xff8000005e257808 */ /* 0x000fe40007000000 */
[----:B------:R-:W-:Y:S02]  /*e100*/  ISETP.GE.AND P6, PT, R9, R203, PT ;  /* 0x000000cb0900720c */ /* 0x000fe40003fc6270 */
[----:B------:R-:W-:Y:S02]  /*e110*/  FSEL R7, R88, -INF , !P4 ;  /* 0xff80000058077808 */ /* 0x000fe40006000000 */
[----:B------:R-:W-:-:S02]  /*e120*/  LOP3.LUT R29, R29, 0x40, R188, 0xfe, !PT ;  /* 0x000000401d1d7812 */ /* 0x000fc400078efebc */
[-C--:B------:R-:W-:Y:S02]  /*e130*/  ISETP.GE.AND P4, PT, R9, R202.reuse, PT ;  /* 0x000000ca0900720c */ /* 0x080fe40003f86270 */
[----:B------:R-:W-:Y:S02]  /*e140*/  FSEL R88, R90, -INF , !P2 ;  /* 0xff8000005a587808 */ /* 0x000fe40005000000 */
[C---:B------:R-:W-:Y:S02]  /*e150*/  ISETP.GE.AND P2, PT, R17.reuse, R203, PT ;  /* 0x000000cb1100720c */ /* 0x040fe40003f46270 */
[----:B------:R-:W-:Y:S01]  /*e160*/  FSEL R9, R84, -INF , !P1 ;  /* 0xff80000054097808 */ /* 0x000fe20004800000 */
[----:B------:R-:W-:Y:S01]  /*e170*/  STL [R1+0x24], R88 ;  /* 0x0000245801007387 */ /* 0x000fe20000100800 */
[----:B------:R-:W-:Y:S02]  /*e180*/  ISETP.GE.AND P1, PT, R17, R202, PT ;  /* 0x000000ca1100720c */ /* 0x000fe40003f26270 */
[----:B------:R-:W-:-:S02]  /*e190*/  LOP3.LUT R167, R167, 0x50, R188, 0xfe, !PT ;  /* 0x00000050a7a77812 */ /* 0x000fc400078efebc */
[----:B------:R-:W-:Y:S02]  /*e1a0*/  FSEL R169, R86, -INF , !P5 ;  /* 0xff80000056a97808 */ /* 0x000fe40006800000 */
[----:B------:R-:W-:Y:S02]  /*e1b0*/  FSEL R17, R80, -INF , !P6 ;  /* 0xff80000050117808 */ /* 0x000fe40007000000 */
[C---:B------:R-:W-:Y:S02]  /*e1c0*/  ISETP.GE.AND P5, PT, R29.reuse, R203, PT ;  /* 0x000000cb1d00720c */ /* 0x040fe40003fa6270 */
[----:B------:R-:W-:Y:S02]  /*e1d0*/  ISETP.GE.AND P6, PT, R29, R202, PT ;  /* 0x000000ca1d00720c */ /* 0x000fe40003fc6270 */
[----:B------:R-:W-:Y:S02]  /*e1e0*/  FSEL R29, R76, -INF , !P2 ;  /* 0xff8000004c1d7808 */ /* 0x000fe40005000000 */
[----:B------:R-:W-:-:S02]  /*e1f0*/  FSEL R76, R78, -INF , !P1 ;  /* 0xff8000004e4c7808 */ /* 0x000fc40004800000 */
[----:B------:R-:W-:Y:S02]  /*e200*/  ISETP.GE.AND P1, PT, R167, R203, PT ;  /* 0x000000cba700720c */ /* 0x000fe40003f26270 */
[--C-:B------:R-:W-:Y:S02]  /*e210*/  LOP3.LUT R131, R131, 0x60, R188.reuse, 0xfe, !PT ;  /* 0x0000006083837812 */ /* 0x100fe400078efebc */
[----:B------:R-:W-:Y:S02]  /*e220*/  FSEL R171, R64, -INF , !P1 ;  /* 0xff80000040ab7808 */ /* 0x000fe40004800000 */
[----:B------:R-:W-:Y:S02]  /*e230*/  ISETP.GE.AND P1, PT, R131, R202, PT ;  /* 0x000000ca8300720c */ /* 0x000fe40003f26270 */
[--C-:B------:R-:W-:Y:S02]  /*e240*/  LOP3.LUT R123, R123, 0x78, R188.reuse, 0xfe, !PT ;  /* 0x000000787b7b7812 */ /* 0x100fe400078efebc */
[----:B------:R-:W-:-:S02]  /*e250*/  LOP3.LUT R49, R49, 0x48, R188, 0xfe, !PT ;  /* 0x0000004831317812 */ /* 0x000fc400078efebc */
[----:B------:R-:W-:Y:S02]  /*e260*/  FSEL R198, R58, -INF , !P1 ;  /* 0xff8000003ac67808 */ /* 0x000fe40004800000 */
[----:B------:R-:W-:Y:S02]  /*e270*/  LOP3.LUT R165, R165, 0x58, R188, 0xfe, !PT ;  /* 0x00000058a5a57812 */ /* 0x000fe400078efebc */
[----:B------:R-:W-:Y:S02]  /*e280*/  FSEL R80, R82, -INF , !P4 ;  /* 0xff80000052507808 */ /* 0x000fe40006000000 */
[-C--:B------:R-:W-:Y:S02]  /*e290*/  ISETP.GE.AND P1, PT, R123, R203.reuse, PT ;  /* 0x000000cb7b00720c */ /* 0x080fe40003f26270 */
[C---:B------:R-:W-:Y:S01]  /*e2a0*/  ISETP.GE.AND P4, PT, R49.reuse, R203, PT ;  /* 0x000000cb3100720c */ /* 0x040fe20003f86270 */
[----:B------:R-:W-:Y:S01]  /*e2b0*/  STL [R1+0x20], R80 ;  /* 0x0000205001007387 */ /* 0x000fe20000100800 */
[----:B------:R-:W-:-:S02]  /*e2c0*/  ISETP.GE.AND P2, PT, R49, R202, PT ;  /* 0x000000ca3100720c */ /* 0x000fc40003f46270 */
[----:B------:R-:W-:Y:S01]  /*e2d0*/  FSEL R173, R74, -INF , !P6 ;  /* 0xff8000004aad7808 */ /* 0x000fe20007000000 */
[----:B------:R-:W-:Y:S01]  /*e2e0*/  STL [R1+0x1c], R76 ;  /* 0x00001c4c01007387 */ /* 0x000fe20000100800 */
[----:B------:R-:W-:Y:S02]  /*e2f0*/  ISETP.GE.AND P6, PT, R165, R203, PT ;  /* 0x000000cba500720c */ /* 0x000fe40003fc6270 */
[----:B------:R-:W-:Y:S02]  /*e300*/  FSEL R199, R44, -INF , !P1 ;  /* 0xff8000002cc77808 */ /* 0x000fe40004800000 */
[----:B------:R-:W-:Y:S02]  /*e310*/  FSEL R49, R72, -INF , !P5 ;  /* 0xff80000048317808 */ /* 0x000fe40006800000 */
[----:B------:R-:W-:Y:S02]  /*e320*/  FSEL R68, R68, -INF , !P4 ;  /* 0xff80000044447808 */ /* 0x000fe40006000000 */
[----:B------:R-:W-:-:S02]  /*e330*/  FSEL R177, R70, -INF , !P2 ;  /* 0xff80000046b17808 */ /* 0x000fc40005000000 */
[-C--:B------:R-:W-:Y:S01]  /*e340*/  ISETP.GE.AND P1, PT, R120, R202.reuse, PT ;  /* 0x000000ca7800720c */ /* 0x080fe20003f26270 */
[----:B------:R-:W-:Y:S01]  /*e350*/  STL [R1+0x28], R68 ;  /* 0x0000284401007387 */ /* 0x000fe20000100800 */
[--C-:B------:R-:W-:Y:S02]  /*e360*/  LOP3.LUT R53, R53, 0xa0, R188.reuse, 0xfe, !PT ;  /* 0x000000a035357812 */ /* 0x100fe400078efebc */
[-C--:B------:R-:W-:Y:S02]  /*e370*/  ISETP.GE.AND P5, PT, R167, R202.reuse, PT ;  /* 0x000000caa700720c */ /* 0x080fe40003fa6270 */
[----:B------:R-:W-:Y:S02]  /*e380*/  ISETP.GE.AND P4, PT, R165, R202, PT ;  /* 0x000000caa500720c */ /* 0x000fe40003f86270 */
[----:B------:R-:W-:Y:S02]  /*e390*/  ISETP.GE.AND P2, PT, R131, R203, PT ;  /* 0x000000cb8300720c */ /* 0x000fe40003f46270 */
[----:B------:R-:W-:-:S02]  /*e3a0*/  LOP3.LUT R129, R129, 0x68, R188, 0xfe, !PT ;  /* 0x0000006881817812 */ /* 0x000fc400078efebc */
[----:B------:R-:W-:Y:S02]  /*e3b0*/  LOP3.LUT R125, R125, 0x70, R188, 0xfe, !PT ;  /* 0x000000707d7d7812 */ /* 0x000fe400078efebc */
[----:B------:R-:W-:Y:S02]  /*e3c0*/  FSEL R60, R60, -INF , !P6 ;  /* 0xff8000003c3c7808 */ /* 0x000fe40007000000 */
[----:B------:R-:W-:Y:S02]  /*e3d0*/  FSEL R180, R38, -INF , !P1 ;  /* 0xff80000026b47808 */ /* 0x000fe40004800000 */
[----:B------:R-:W-:Y:S01]  /*e3e0*/  FSEL R212, R66, -INF , !P5 ;  /* 0xff80000042d47808 */ /* 0x000fe20006800000 */
[----:B------:R1:W-:Y:S01]  /*e3f0*/  STL [R1+0x18], R60 ;  /* 0x0000183c01007387 */ /* 0x0003e20000100800 */
[----:B------:R-:W-:Y:S02]  /*e400*/  FSEL R210, R62, -INF , !P4 ;  /* 0xff8000003ed27808 */ /* 0x000fe40006000000 */
[----:B------:R-:W-:-:S02]  /*e410*/  FSEL R56, R56, -INF , !P2 ;  /* 0xff80000038387808 */ /* 0x000fc40005000000 */
[-C--:B------:R-:W-:Y:S02]  /*e420*/  ISETP.GE.AND P1, PT, R53, R203.reuse, PT ;  /* 0x000000cb3500720c */ /* 0x080fe40003f26270 */
[----:B------:R-:W-:Y:S01]  /*e430*/  LOP3.LUT R47, R47, 0xb0, R188, 0xfe, !PT ;  /* 0x000000b02f2f7812 */ /* 0x000fe200078efebc */
[----:B------:R2:W-:Y:S01]  /*e440*/  STL [R1+0x10], R56 ;  /* 0x0000103801007387 */ /* 0x0005e20000100800 */
[CC--:B------:R-:W-:Y:S02]  /*e450*/  ISETP.GE.AND P5, PT, R129.reuse, R203.reuse, PT ;  /* 0x000000cb8100720c */ /* 0x0c0fe40003fa6270 */
[-C--:B------:R-:W-:Y:S02]  /*e460*/  ISETP.GE.AND P6, PT, R129, R202.reuse, PT ;  /* 0x000000ca8100720c */ /* 0x080fe40003fc6270 */
[C---:B------:R-:W-:Y:S02]  /*e470*/  ISETP.GE.AND P4, PT, R125.reuse, R203, PT ;  /* 0x000000cb7d00720c */ /* 0x040fe40003f86270 */
[----:B------:R-:W-:-:S02]  /*e480*/  ISETP.GE.AND P2, PT, R125, R202, PT ;  /* 0x000000ca7d00720c */ /* 0x000fc40003f46270 */
[----:B------:R-:W-:Y:S02]  /*e490*/  LOP3.LUT R121, R121, 0x80, R188, 0xfe, !PT ;  /* 0x0000008079797812 */ /* 0x000fe400078efebc */
[----:B------:R-:W-:Y:S02]  /*e4a0*/  FSEL R181, R52, -INF , !P5 ;  /* 0xff80000034b57808 */ /* 0x000fe40006800000 */
[----:B------:R-:W-:Y:S02]  /*e4b0*/  FSEL R196, R54, -INF , !P6 ;  /* 0xff80000036c47808 */ /* 0x000fe40007000000 */
[----:B------:R-:W-:Y:S02]  /*e4c0*/  FSEL R183, R48, -INF , !P4 ;  /* 0xff80000030b77808 */ /* 0x000fe40006000000 */
[----:B-1----:R-:W-:Y:S02]  /*e4d0*/  FSEL R60, R24, -INF , !P1 ;  /* 0xff800000183c7808 */ /* 0x002fe40004800000 */
[----:B------:R-:W-:-:S02]  /*e4e0*/  FSEL R190, R50, -INF , !P2 ;  /* 0xff80000032be7808 */ /* 0x000fc40005000000 */
[-C--:B------:R-:W-:Y:S02]  /*e4f0*/  ISETP.GE.AND P1, PT, R47, R202.reuse, PT ;  /* 0x000000ca2f00720c */ /* 0x080fe40003f26270 */
[----:B------:R-:W-:Y:S02]  /*e500*/  LOP3.LUT R41, R41, 0xc8, R188, 0xfe, !PT ;  /* 0x000000c829297812 */ /* 0x000fe400078efebc */
[-C--:B------:R-:W-:Y:S02]  /*e510*/  ISETP.GE.AND P5, PT, R123, R202.reuse, PT ;  /* 0x000000ca7b00720c */ /* 0x080fe40003fa6270 */
[CC--:B------:R-:W-:Y:S02]  /*e520*/  ISETP.GE.AND P6, PT, R121.reuse, R203.reuse, PT ;  /* 0x000000cb7900720c */ /* 0x0c0fe40003fc6270 */
[----:B------:R-:W-:Y:S02]  /*e530*/  ISETP.GE.AND P4, PT, R121, R202, PT ;  /* 0x000000ca7900720c */ /* 0x000fe40003f86270 */
[----:B------:R-:W-:-:S02]  /*e540*/  ISETP.GE.AND P2, PT, R120, R203, PT ;  /* 0x000000cb7800720c */ /* 0x000fc40003f46270 */
[--C-:B------:R-:W-:Y:S02]  /*e550*/  LOP3.LUT R119, R119, 0x90, R188.reuse, 0xfe, !PT ;  /* 0x0000009077777812 */ /* 0x100fe400078efebc */
[--C-:B------:R-:W-:Y:S02]  /*e560*/  LOP3.LUT R55, R55, 0x98, R188.reuse, 0xfe, !PT ;  /* 0x0000009837377812 */ /* 0x100fe400078efebc */
[--C-:B------:R-:W-:Y:S02]  /*e570*/  LOP3.LUT R51, R51, 0xa8, R188.reuse, 0xfe, !PT ;  /* 0x000000a833337812 */ /* 0x100fe400078efebc */
[--C-:B------:R-:W-:Y:S02]  /*e580*/  LOP3.LUT R45, R45, 0xb8, R188.reuse, 0xfe, !PT ;  /* 0x000000b82d2d7812 */ /* 0x100fe400078efebc */
[--C-:B------:R-:W-:Y:S02]  /*e590*/  LOP3.LUT R43, R43, 0xc0, R188.reuse, 0xfe, !PT ;  /* 0x000000c02b2b7812 */ /* 0x100fe400078efebc */
[----:B------:R-:W-:-:S02]  /*e5a0*/  LOP3.LUT R39, R39, 0xd0, R188, 0xfe, !PT ;  /* 0x000000d027277812 */ /* 0x000fc400078efebc */
[--C-:B------:R-:W-:Y:S02]  /*e5b0*/  LOP3.LUT R35, R35, 0xd8, R188.reuse, 0xfe, !PT ;  /* 0x000000d823237812 */ /* 0x100fe400078efebc */
[--C-:B------:R-:W-:Y:S02]  /*e5c0*/  LOP3.LUT R31, R31, 0xe0, R188.reuse, 0xfe, !PT ;  /* 0x000000e01f1f7812 */ /* 0x100fe400078efebc */
[--C-:B------:R-:W-:Y:S02]  /*e5d0*/  LOP3.LUT R27, R27, 0xe8, R188.reuse, 0xfe, !PT ;  /* 0x000000e81b1b7812 */ /* 0x100fe400078efebc */
[--C-:B------:R-:W-:Y:S02]  /*e5e0*/  LOP3.LUT R25, R25, 0xf0, R188.reuse, 0xfe, !PT ;  /* 0x000000f019197812 */ /* 0x100fe400078efebc */
[----:B------:R-:W-:Y:S02]  /*e5f0*/  LOP3.LUT R23, R23, 0xf8, R188, 0xfe, !PT ;  /* 0x000000f817177812 */ /* 0x000fe400078efebc */
[----:B------:R-:W-:-:S02]  /*e600*/  FSEL R70, R18, -INF , !P1 ;  /* 0xff80000012467808 */ /* 0x000fc40004800000 */
[----:B------:R-:W-:Y:S02]  /*e610*/  FSEL R188, R46, -INF , !P5 ;  /* 0xff8000002ebc7808 */ /* 0x000fe40006800000 */
[----:B------:R-:W-:Y:S02]  /*e620*/  FSEL R193, R40, -INF , !P6 ;  /* 0xff80000028c17808 */ /* 0x000fe40007000000 */
[----:B------:R-:W-:Y:S02]  /*e630*/  FSEL R182, R42, -INF , !P4 ;  /* 0xff8000002ab67808 */ /* 0x000fe40006000000 */
[----:B------:R-:W-:Y:S02]  /*e640*/  FSEL R191, R36, -INF , !P2 ;  /* 0xff80000024bf7808 */ /* 0x000fe40005000000 */
[-C--:B------:R-:W-:Y:S02]  /*e650*/  ISETP.GE.AND P1, PT, R41, R203.reuse, PT ;  /* 0x000000cb2900720c */ /* 0x080fe40003f26270 */
[----:B------:R-:W-:-:S02]  /*e660*/  ISETP.GE.AND P5, PT, R119, R203, PT ;  /* 0x000000cb7700720c */ /* 0x000fc40003fa6270 */
[-C--:B------:R-:W-:Y:S02]  /*e670*/  ISETP.GE.AND P6, PT, R119, R202.reuse, PT ;  /* 0x000000ca7700720c */ /* 0x080fe40003fc6270 */
[C---:B------:R-:W-:Y:S02]  /*e680*/  ISETP.GE.AND P4, PT, R55.reuse, R203, PT ;  /* 0x000000cb3700720c */ /* 0x040fe40003f86270 */
[----:B------:R-:W-:Y:S02]  /*e690*/  ISETP.GE.AND P2, PT, R55, R202, PT ;  /* 0x000000ca3700720c */ /* 0x000fe40003f46270 */
[----:B------:R-:W-:Y:S02]  /*e6a0*/  FSEL R80, R4, -INF , !P1 ;  /* 0xff80000004507808 */ /* 0x000fe40004800000 */
[----:B------:R-:W-:Y:S02]  /*e6b0*/  FSEL R179, R32, -INF , !P5 ;  /* 0xff80000020b37808 */ /* 0x000fe40006800000 */
[----:B--2---:R-:W-:-:S02]  /*e6c0*/  FSEL R56, R34, -INF , !P6 ;  /* 0xff80000022387808 */ /* 0x004fc40007000000 */
[----:B------:R-:W-:Y:S02]  /*e6d0*/  FSEL R175, R28, -INF , !P4 ;  /* 0xff8000001caf7808 */ /* 0x000fe40006000000 */
[----:B------:R-:W-:Y:S02]  /*e6e0*/  FSEL R58, R30, -INF , !P2 ;  /* 0xff8000001e3a7808 */ /* 0x000fe40005000000 */
[-C--:B------:R-:W-:Y:S02]  /*e6f0*/  ISETP.GE.AND P1, PT, R35, R202.reuse, PT ;  /* 0x000000ca2300720c */ /* 0x080fe40003f26270 */
[-C--:B------:R-:W-:Y:S02]  /*e700*/  ISETP.GE.AND P5, PT, R53, R202.reuse, PT ;  /* 0x000000ca3500720c */ /* 0x080fe40003fa6270 */
[C---:B------:R-:W-:Y:S02]  /*e710*/  ISETP.GE.AND P6, PT, R51.reuse, R203, PT ;  /* 0x000000cb3300720c */ /* 0x040fe40003fc6270 */
[----:B------:R-:W-:-:S02]  /*e720*/  ISETP.GE.AND P4, PT, R51, R202, PT ;  /* 0x000000ca3300720c */ /* 0x000fc40003f86270 */
[----:B------:R-:W-:Y:S02]  /*e730*/  ISETP.GE.AND P2, PT, R47, R203, PT ;  /* 0x000000cb2f00720c */ /* 0x000fe40003f46270 */
[----:B------:R-:W-:Y:S02]  /*e740*/  FSEL R90, R174, -INF , !P1 ;  /* 0xff800000ae5a7808 */ /* 0x000fe40004800000 */
[----:B------:R-:W-:Y:S02]  /*e750*/  FSEL R62, R26, -INF , !P5 ;  /* 0xff8000001a3e7808 */ /* 0x000fe40006800000 */
[----:B------:R-:W-:Y:S02]  /*e760*/  FSEL R64, R20, -INF , !P6 ;  /* 0xff80000014407808 */ /* 0x000fe40007000000 */
[----:B------:R-:W-:Y:S02]  /*e770*/  FSEL R66, R22, -INF , !P4 ;  /* 0xff80000016427808 */ /* 0x000fe40006000000 */
[----:B------:R-:W-:-:S02]  /*e780*/  FSEL R68, R16, -INF , !P2 ;  /* 0xff80000010447808 */ /* 0x000fc40005000000 */
[-C--:B------:R-:W-:Y:S02]  /*e790*/  ISETP.GE.AND P1, PT, R25, R203.reuse, PT ;  /* 0x000000cb1900720c */ /* 0x080fe40003f26270 */
[CC--:B------:R-:W-:Y:S02]  /*e7a0*/  ISETP.GE.AND P5, PT, R45.reuse, R203.reuse, PT ;  /* 0x000000cb2d00720c */ /* 0x0c0fe40003fa6270 */
[-C--:B------:R-:W-:Y:S02]  /*e7b0*/  ISETP.GE.AND P6, PT, R45, R202.reuse, PT ;  /* 0x000000ca2d00720c */ /* 0x080fe40003fc6270 */
[C---:B------:R-:W-:Y:S02]  /*e7c0*/  ISETP.GE.AND P4, PT, R43.reuse, R203, PT ;  /* 0x000000cb2b00720c */ /* 0x040fe40003f86270 */
[----:B------:R-:W-:Y:S02]  /*e7d0*/  ISETP.GE.AND P2, PT, R43, R202, PT ;  /* 0x000000ca2b00720c */ /* 0x000fe40003f46270 */
[----:B------:R-:W-:-:S02]  /*e7e0*/  FSEL R100, R128, -INF , !P1 ;  /* 0xff80000080647808 */ /* 0x000fc40004800000 */
[----:B------:R-:W-:Y:S02]  /*e7f0*/  FSEL R72, R12, -INF , !P5 ;  /* 0xff8000000c487808 */ /* 0x000fe40006800000 */
[----:B------:R-:W-:Y:S02]  /*e800*/  FSEL R74, R14, -INF , !P6 ;  /* 0xff8000000e4a7808 */ /* 0x000fe40007000000 */
[----:B------:R-:W-:Y:S02]  /*e810*/  FSEL R76, R8, -INF , !P4 ;  /* 0xff800000084c7808 */ /* 0x000fe40006000000 */
[----:B------:R-:W-:Y:S02]  /*e820*/  FSEL R78, R10, -INF , !P2 ;  /* 0xff8000000a4e7808 */ /* 0x000fe40005000000 */
[----:B------:R-:W-:Y:S02]  /*e830*/  PLOP3.LUT P1, PT, PT, PT, UP1, 0x80, 0x0 ;  /* 0x000000000000781c */ /* 0x000fe40003f2f018 */
[----:B------:R-:W-:-:S02]  /*e840*/  ISETP.GE.AND P5, PT, R41, R202, PT ;  /* 0x000000ca2900720c */ /* 0x000fc40003fa6270 */
[CC--:B------:R-:W-:Y:S02]  /*e850*/  ISETP.GE.AND P6, PT, R39.reuse, R203.reuse, PT ;  /* 0x000000cb2700720c */ /* 0x0c0fe40003fc6270 */
[----:B------:R-:W-:Y:S02]  /*e860*/  ISETP.GE.AND P4, PT, R39, R202, PT ;  /* 0x000000ca2700720c */ /* 0x000fe40003f86270 */
[----:B------:R-:W-:Y:S02]  /*e870*/  ISETP.GE.AND P2, PT, R35, R203, PT ;  /* 0x000000cb2300720c */ /* 0x000fe40003f46270 */
[----:B------:R-:W-:Y:S02]  /*e880*/  FSEL R82, R6, -INF , !P5 ;  /* 0xff80000006527808 */ /* 0x000fe40006800000 */
[----:B------:R-:W-:Y:S02]  /*e890*/  FSEL R84, R176, -INF , !P6 ;  /* 0xff800000b0547808 */ /* 0x000fe40007000000 */
[----:B------:R-:W-:-:S02]  /*e8a0*/  FSEL R86, R178, -INF , !P4 ;  /* 0xff800000b2567808 */ /* 0x000fc40006000000 */
[----:B------:R-:W-:Y:S02]  /*e8b0*/  FSEL R88, R172, -INF , !P2 ;  /* 0xff800000ac587808 */ /* 0x000fe40005000000 */
        /* <DEDUP_REMOVED lines=8> */
[-C--:B------:R-:W-:Y:S02]  /*e940*/  ISETP.GE.AND P5, PT, R25, R202.reuse, PT ;  /* 0x000000ca1900720c */ /* 0x080fe40003fa6270 */
[C---:B------:R-:W-:Y:S02]  /*e950*/  ISETP.GE.AND P6, PT, R23.reuse, R203, PT ;  /* 0x000000cb1700720c */ /* 0x040fe40003fc6270 */
[----:B------:R-:W-:-:S02]  /*e960*/  ISETP.GE.AND P4, PT, R23, R202, PT ;  /* 0x000000ca1700720c */ /* 0x000fc40003f86270 */
        /* <DEDUP_REMOVED lines=21> */
[----:B------:R-:W-:-:S04]  /*eac0*/  IMAD.HI.U32 R10, R4, R25, RZ ;  /* 0x00000019040a7227 */ /* 0x000fc800078e00ff */
[----:B------:R-:W-:Y:S01]  /*ead0*/  IMAD.HI.U32 R4, R4, R21, RZ ;  /* 0x0000001504047227 */ /* 0x000fe200078e00ff */
[----:B------:R-:W-:-:S03]  /*eae0*/  IADD3 R23, -R10, RZ, RZ ;  /* 0x000000ff0a177210 */ /* 0x000fc60007ffe1ff */
[----:B------:R-:W-:Y:S02]  /*eaf0*/  IMAD.MOV R12, RZ, RZ, -R4 ;  /* 0x000000ffff0c7224 */ /* 0x000fe400078e0a04 */
[C---:B------:R-:W-:Y:S02]  /*eb00*/  IMAD R23, R6.reuse, R23, R25 ;  /* 0x0000001706177224 */ /* 0x040fe400078e0219 */
[----:B------:R-:W-:Y:S01]  /*eb10*/  IMAD R21, R6, R12, R21 ;  /* 0x0000000c06157224 */ /* 0x000fe200078e0215 */
[----:B------:R-:W-:Y:S02]  /*eb20*/  LOP3.LUT R12, R8, UR4, RZ, 0x3c, !PT ;  /* 0x00000004080c7c12 */ /* 0x000fe4000f8e3cff */
[C---:B------:R-:W-:Y:S02]  /*eb30*/  ISETP.GT.U32.AND P5, PT, R6.reuse, R23, PT ;  /* 0x000000170600720c */ /* 0x040fe40003fa4070 */
[----:B------:R-:W-:-:S11]  /*eb40*/  ISETP.GT.U32.AND P4, PT, R6, R21, PT ;  /* 0x000000150600720c */ /* 0x000fd60003f84070 */
[-C--:B------:R-:W-:Y:S02]  /*eb50*/  @!P5 IADD3 R23, R23, -R6.reuse, RZ ;  /* 0x800000061717d210 */ /* 0x080fe40007ffe0ff */
[----:B------:R-:W-:Y:S01]  /*eb60*/  @!P4 IMAD.IADD R21, R21, 0x1, -R6 ;  /* 0x000000011515c824 */ /* 0x000fe200078e0a06 */
[----:B------:R-:W-:Y:S02]  /*eb70*/  @!P5 IADD3 R10, R10, 0x1, RZ ;  /* 0x000000010a0ad810 */ /* 0x000fe40007ffe0ff */
[-C--:B------:R-:W-:Y:S02]  /*eb80*/  ISETP.GE.U32.AND P2, PT, R23, R6.reuse, PT ;  /* 0x000000061700720c */ /* 0x080fe40003f46070 */
[----:B------:R-:W-:Y:S02]  /*eb90*/  ISETP.GE.U32.AND P6, PT, R21, R6, PT ;  /* 0x000000061500720c */ /* 0x000fe40003fc6070 */
[----:B------:R-:W-:Y:S01]  /*eba0*/  LOP3.LUT R6, R8, UR6, RZ, 0x3c, !PT ;  /* 0x0000000608067c12 */ /* 0x000fe2000f8e3cff */
[----:B------:R-:W-:Y:S01]  /*ebb0*/  ULDC.64 UR6, c[0x0][0x230] ;  /* 0x00008c0000067ab9 */ /* 0x000fe20000000a00 */
[----:B------:R-:W-:-:S02]  /*ebc0*/  ISETP.GE.AND P5, PT, R12, RZ, PT ;  /* 0x000000ff0c00720c */ /* 0x000fc40003fa6270 */
[----:B------:R-:W-:Y:S02]  /*ebd0*/  @!P4 IADD3 R4, R4, 0x1, RZ ;  /* 0x000000010404c810 */ /* 0x000fe40007ffe0ff */
[----:B------:R-:W-:-:S03]  /*ebe0*/  ISETP.NE.AND P4, PT, R8, RZ, PT ;  /* 0x000000ff0800720c */ /* 0x000fc60003f85270 */
[----:B------:R-:W-:Y:S01]  /*ebf0*/  @P2 VIADD R10, R10, 0x1 ;  /* 0x000000010a0a2836 */ /* 0x000fe20000000000 */
[----:B------:R-:W-:Y:S01]  /*ec00*/  ISETP.GE.AND P2, PT, R6, RZ, PT ;  /* 0x000000ff0600720c */ /* 0x000fe20003f46270 */
[----:B------:R-:W-:-:S04]  /*ec10*/  @P6 VIADD R4, R4, 0x1 ;  /* 0x0000000104046836 */ /* 0x000fc80000000000 */
[----:B------:R-:W-:Y:S01]  /*ec20*/  @!P5 IMAD.MOV R10, RZ, RZ, -R10 ;  /* 0x000000ffff0ad224 */ /* 0x000fe200078e0a0a */
[----:B------:R-:W-:Y:S02]  /*ec30*/  MOV R23, R4 ;  /* 0x0000000400177202 */ /* 0x000fe40000000f00 */
[----:B------:R-:W-:-:S04]  /*ec40*/  LOP3.LUT R4, RZ, R8, RZ, 0x33, !PT ;  /* 0x00000008ff047212 */ /* 0x000fc800078e33ff */
[----:B------:R-:W-:Y:S02]  /*ec50*/  SEL R21, R4, R10, !P4 ;  /* 0x0000000a04157207 */ /* 0x000fe40006000000 */
[----:B------:R-:W-:-:S03]  /*ec60*/  @!P2 IADD3 R23, -R23, RZ, RZ ;  /* 0x000000ff1717a210 */ /* 0x000fc60007ffe1ff */
[----:B------:R-:W-:Y:S01]  /*ec70*/  IMAD.WIDE R26, R21, 0x4, R246 ;  /* 0x00000004151a7825 */ /* 0x000fe200078e02f6 */
[----:B------:R-:W-:-:S04]  /*ec80*/  SEL R4, R4, R23, !P4 ;  /* 0x0000001704047207 */ /* 0x000fc80006000000 */
[----:B------:R-:W2:Y:S01]  /*ec90*/  LDG.E R23, desc[UR22][R26.64] ;  /* 0x000000161a177981 */ /* 0x000ea2000c1e1900 */
[----:B------:R-:W-:-:S05]  /*eca0*/  IMAD.WIDE R24, R4, 0x4, R246 ;  /* 0x0000000404187825 */ /* 0x000fca00078e02f6 */
        /* <DEDUP_REMOVED lines=12> */
[----:B------:R-:W-:-:S05]  /*ed70*/  IMAD R21, R8, UR7, R21 ;  /* 0x0000000708157c24 */ /* 0x000fca000f8e0215 */
[----:B------:R-:W-:Y:S01]  /*ed80*/  IADD3 R4, R23, R21, RZ ;  /* 0x0000001517047210 */ /* 0x000fe20007ffe0ff */
[----:B------:R-:W-:Y:S01]  /*ed90*/  IMAD.MOV.U32 R21, RZ, RZ, R22 ;  /* 0x000000ffff157224 */ /* 0x000fe200078e0016 */
[----:B------:R-:W-:Y:S06]  /*eda0*/  BRA `(.L_x_1573) ;  /* 0x0000000000107947 */ /* 0x000fec0003800000 */
.L_x_1572:
[----:B------:R-:W-:-:S04]  /*edb0*/  ULEA UR6, -UR10, URZ, 0x8 ;  /* 0x0000003f0a067291 */ /* 0x000fc8000f8e413f */
[----:B------:R-:W-:Y:S02]  /*edc0*/  USHF.R.S32.HI UR4, URZ, 0x1f, UR6 ;  /* 0x0000001f3f047899 */ /* 0x000fe40008011406 */
[----:B------:R-:W-:-:S04]  /*edd0*/  MOV R21, UR6 ;  /* 0x0000000600157c02 */ /* 0x000fc80008000f00 */
[----:B------:R-:W-:-:S07]  /*ede0*/  MOV R4, UR4 ;  /* 0x0000000400047c02 */ /* 0x000fce0008000f00 */
.L_x_1573:
[----:B------:R-:W-:Y:S01]  /*edf0*/  @!P0 IADD3 R25, P4, P2, R21, UR14, R200 ;  /* 0x0000000e15198c10 */ /* 0x000fe2000fa9e0c8 */
[----:B------:R-:W-:Y:S01]  /*ee00*/  IMAD.U32 R31, RZ, RZ, UR10 ;  /* 0x0000000aff1f7e24 */ /* 0x000fe2000f8e00ff */
[----:B------:R-:W-:Y:S01]  /*ee10*/  ULDC.64 UR6, c[0x0][0x218] ;  /* 0x0000860000067ab9 */ /* 0x000fe20000000a00 */
[----:B------:R-:W-:Y:S01]  /*ee20*/  IMAD.U32 R123, RZ, RZ, UR10 ;  /* 0x0000000aff7b7e24 */ /* 0x000fe2000f8e00ff */
        /* <DEDUP_REMOVED lines=8> */
[-C--:B------:R-:W-:Y:S01]  /*eeb0*/  @!P0 LEA.HI.X R123, R123, R201.reuse, R6, 0x5, P2 ;  /* 0x000000c97b7b8211 */ /* 0x080fe200010f2c06 */
[----:B------:R-:W-:Y:S01]  /*eec0*/  IMAD.U32 R121, RZ, RZ, UR10 ;  /* 0x0000000aff797e24 */ /* 0x000fe2000f8e00ff */
[-C--:B------:R-:W-:Y:S01]  /*eed0*/  @!P0 LEA R6, P2, R31, R200.reuse, 0x6 ;  /* 0x000000c81f068211 */ /* 0x080fe200078430ff */
[----:B------:R-:W-:Y:S01]  /*eee0*/  IMAD.U32 R12, RZ, RZ, UR11 ;  /* 0x0000000bff0c7e24 */ /* 0x000fe2000f8e00ff */
[----:B------:R-:W-:Y:S01]  /*eef0*/  @!UP0 UIMAD UR9, UR11, 0x30, URZ ;  /* 0x000000300b0988a4 */ /* 0x000fe2000f8e023f */
[----:B------:R-:W-:Y:S01]  /*ef00*/  @!P0 IMAD.WIDE.U32 R34, R34, 0x30, R200 ;  /* 0x0000003022228825 */ /* 0x000fe200078e00c8 */
[----:B------:R-:W-:Y:S01]  /*ef10*/  @!P0 LEA R18, P4, R25, R200, 0x7 ;  /* 0x000000c819128211 */ /* 0x000fe200078838ff */
[----:B------:R-:W-:Y:S01]  /*ef20*/  @!UP0 UIMAD UR4, UR11, 0x50, URZ ;  /* 0x000000500b0488a4 */ /* 0x000fe2000f8e023f */
[-C--:B------:R-:W-:Y:S01]  /*ef30*/  @!P0 LEA.HI.X R121, R121, R201.reuse, R12, 0x6, P2 ;  /* 0x000000c979798211 */ /* 0x080fe200010f340c */
[----:B------:R-:W-:Y:S01]  /*ef40*/  IMAD.U32 R42, RZ, RZ, UR10 ;  /* 0x0000000aff2a7e24 */ /* 0x000fe2000f8e00ff */
[C---:B------:R-:W-:Y:S01]  /*ef50*/  @!P0 IADD3 R25, P2, R21.reuse, R34, RZ ;  /* 0x0000002215198210 */ /* 0x040fe20007f5e0ff */
[----:B------:R-:W-:Y:S01]  /*ef60*/  IMAD.U32 R41, RZ, RZ, UR10 ;  /* 0x0000000aff297e24 */ /* 0x000fe2000f8e00ff */
[----:B------:R-:W-:Y:S01]  /*ef70*/  @!UP0 UIMAD UR16, UR11, 0x60, URZ ;  /* 0x000000600b1088a4 */ /* 0x000fe2000f8e023f */
[----:B------:R-:W-:Y:S01]  /*ef80*/  IMAD.U32 R8, RZ, RZ, UR11 ;  /* 0x0000000bff087e24 */ /* 0x000fe2000f8e00ff */
[----:B------:R-:W-:Y:S01]  /*ef90*/  @!P0 LEA R50, P5, R21, R250, 0x1 ;  /* 0x000000fa15328211 */ /* 0x000fe200078a08ff */
[----:B------:R-:W-:Y:S01]  /*efa0*/  @!P0 IMAD.WIDE.U32 R38, R38, 0x50, R200 ;  /* 0x0000005026268825 */ /* 0x000fe200078e00c8 */
[----:B------:R1:W-:Y:S01]  /*efb0*/  @P0 STS.128 [R242+0x2000], RZ ;  /* 0x002000fff2000388 */ /* 0x0003e20000000c00 */
[----:B------:R-:W-:Y:S01]  /*efc0*/  @!P0 LEA R130, P6, R25, UR6, 0x1 ;  /* 0x0000000619828c11 */ /* 0x000fe2000f8c08ff */
[----:B------:R-:W-:Y:S01]  /*efd0*/  BSSY B0, `(.L_x_1574) ;  /* 0x00000a2000007945 */ /* 0x000fe20003800000 */
[----:B------:R-:W-:Y:S01]  /*efe0*/  IMAD.U32 R46, RZ, RZ, UR10 ;  /* 0x0000000aff2e7e24 */ /* 0x000fe2000f8e00ff */
[----:B------:R-:W-:Y:S01]  /*eff0*/  @!P0 LEA.HI.X R41, R41, R201, R8, 0x7, P4 ;  /* 0x000000c929298211 */ /* 0x000fe200020f3c08 */
[----:B------:R-:W-:Y:S01]  /*f000*/  @!P0 IMAD.WIDE.U32 R42, R42, 0x60, R200 ;  /* 0x000000602a2a8825 */ /* 0x000fe200078e00c8 */
[----:B------:R-:W-:-:S02]  /*f010*/  @!P0 IADD3 R31, P4, R21, R38, RZ ;  /* 0x00000026151f8210 */ /* 0x000fc40007f9e0ff */
[----:B------:R-:W-:Y:S01]  /*f020*/  @!P0 IADD3.X R8, R4, UR9, R35, P2, !PT ;  /* 0x0000000904088c10 */ /* 0x000fe200097fe423 */
[----:B------:R-:W-:Y:S01]  /*f030*/  IMAD.U32 R44, RZ, RZ, UR10 ;  /* 0x0000000aff2c7e24 */ /* 0x000fe2000f8e00ff */
[C---:B------:R-:W-:Y:S01]  /*f040*/  @!P0 IADD3 R35, P2, R21.reuse, R42, RZ ;  /* 0x0000002a15238210 */ /* 0x040fe20007f5e0ff */
[----:B------:R-:W-:Y:S01]  /*f050*/  @!P0 IMAD.WIDE.U32 R46, R46, 0x70, R200 ;  /* 0x000000702e2e8825 */ /* 0x000fe200078e00c8 */
[----:B------:R-:W-:Y:S01]  /*f060*/  @!UP0 UIMAD UR9, UR11, 0x70, URZ ;  /* 0x000000700b0988a4 */ /* 0x000fe2000f8e023f */
[----:B------:R-:W-:Y:S01]  /*f070*/  @!P0 IADD3.X R12, R4, UR4, R39, P4, !PT ;  /* 0x00000004040c8c10 */ /* 0x000fe2000a7fe427 */
[----:B------:R-:W-:Y:S01]  /*f080*/  @!UP0 UIMAD UR4, UR11, 0x90, URZ ;  /* 0x000000900b0488a4 */ /* 0x000fe2000f8e023f */
[----:B------:R-:W-:Y:S01]  /*f090*/  @!P0 IMAD.WIDE.U32 R44, R44, 0x90, R200 ;  /* 0x000000902c2c8825 */ /* 0x000fe200078e00c8 */
[C---:B------:R-:W-:Y:S02]  /*f0a0*/  @!P0 IADD3 R39, P4, R21.reuse, R46, RZ ;  /* 0x0000002e15278210 */ /* 0x040fe40007f9e0ff */
[C---:B------:R-:W-:Y:S01]  /*f0b0*/  @!P0 IADD3.X R14, R4.reuse, UR16, R43, P2, !PT ;  /* 0x00000010040e8c10 */ /* 0x040fe200097fe42b */
[----:B------:R-:W-:Y:S01]  /*f0c0*/  IMAD.U32 R52, RZ, RZ, UR10 ;  /* 0x0000000aff347e24 */ /* 0x000fe2000f8e00ff */
[C---:B------:R-:W-:Y:S01]  /*f0d0*/  @!P0 IADD3 R43, P2, R21.reuse, R44, RZ ;  /* 0x0000002c152b8210 */ /* 0x040fe20007f5e0ff */
[----:B------:R-:W-:Y:S01]  /*f0e0*/  IMAD.U32 R22, RZ, RZ, UR10 ;  /* 0x0000000aff167e24 */ /* 0x000fe2000f8e00ff */
[C---:B------:R-:W-:Y:S01]  /*f0f0*/  @!P0 LEA.HI.X R51, R21.reuse, R249, R4, 0x1, P5 ;  /* 0x000000f915338211 */ /* 0x040fe200028f0c04 */
[----:B------:R-:W-:Y:S01]  /*f100*/  IMAD.U32 R26, RZ, RZ, UR10 ;  /* 0x0000000aff1a7e24 */ /* 0x000fe2000f8e00ff */
[----:B------:R-:W-:Y:S01]  /*f110*/  @!P0 IADD3.X R16, R4, UR9, R47, P4, !PT ;  /* 0x0000000904108c10 */ /* 0x000fe2000a7fe42f */
[----:B------:R-:W-:Y:S01]  /*f120*/  @!P0 IMAD.WIDE.U32 R52, R52, 0xa0, R200 ;  /* 0x000000a034348825 */ /* 0x000fe200078e00c8 */
[----:B------:R-:W-:Y:S01]  /*f130*/  @!UP0 UIMAD UR16, UR11, 0xa0, URZ ;  /* 0x000000a00b1088a4 */ /* 0x000fe2000f8e023f */
[----:B------:R-:W-:Y:S01]  /*f140*/  @!P0 IADD3.X R20, R4, UR4, R45, P2, !PT ;  /* 0x0000000404148c10 */ /* 0x000fe200097fe42d */
[----:B------:R-:W-:Y:S01]  /*f150*/  @!UP0 UIMAD UR9, UR11, 0xb0, URZ ;  /* 0x000000b00b0988a4 */ /* 0x000fe2000f8e023f */
[--C-:B------:R-:W-:Y:S01]  /*f160*/  @!P0 IMAD.WIDE.U32 R22, R22, 0xb0, R200.reuse ;  /* 0x000000b016168825 */ /* 0x100fe200078e00c8 */
[----:B------:R-:W-:Y:S01]  /*f170*/  @!UP0 UIMAD UR4, UR11, 0xc0, URZ ;  /* 0x000000c00b0488a4 */ /* 0x000fe2000f8e023f */
[----:B------:R-:W-:Y:S01]  /*f180*/  @!PT LDS RZ, [RZ] ;  /* 0x00000000fffff984 */ /* 0x000fe20000000800 */
[----:B------:R-:W-:Y:S01]  /*f190*/  @!PT LDS RZ, [RZ] ;  /* 0x00000000fffff984 */ /* 0x000fe20000000800 */
[----:B------:R-:W-:Y:S01]  /*f1a0*/  @!PT LDS RZ, [RZ] ;  /* 0x00000000fffff984 */ /* 0x000fe20000000800 */
[----:B------:R2:W-:Y:S01]  /*f1b0*/  @!P0 LDGSTS.E.BYPASS.LTC128B.128 [R242+0x2000], desc[UR22][R50.64] ;  /* 0x0200000032f28fae */ /* 0x0005e2000b901d56 */
[C---:B------:R-:W-:Y:S01]  /*f1c0*/  @!P0 IADD3 R45, P5, R21.reuse, R52, RZ ;  /* 0x00000034152d8210 */ /* 0x040fe20007fbe0ff */
[----:B------:R-:W-:Y:S01]  /*f1d0*/  @!P0 IMAD.WIDE.U32 R26, R26, 0xc0, R200 ;  /* 0x000000c01a1a8825 */ /* 0x000fe200078e00c8 */
[C---:B------:R-:W-:Y:S01]  /*f1e0*/  @!P0 IADD3 R47, P4, R21.reuse, R22, RZ ;  /* 0x00000016152f8210 */ /* 0x040fe20007f9e0ff */
[----:B------:R1:W-:Y:S01]  /*f1f0*/  @P0 STS.128 [R242+0x2800], RZ ;  /* 0x002800fff2000388 */ /* 0x0003e20000000c00 */
[C---:B------:R-:W-:Y:S01]  /*f200*/  @!P0 IADD3.X R22, R4.reuse, UR16, R53, P5, !PT ;  /* 0x0000001004168c10 */ /* 0x040fe2000affe435 */
[----:B------:R-:W-:Y:S01]  /*f210*/  IMAD.U32 R124, RZ, RZ, UR10 ;  /* 0x0000000aff7c7e24 */ /* 0x000fe2000f8e00ff */
[----:B------:R-:W-:Y:S01]  /*f220*/  @!P0 IADD3.X R24, R4, UR9, R23, P4, !PT ;  /* 0x0000000904188c10 */ /* 0x000fe2000a7fe417 */
[----:B------:R-:W-:Y:S01]  /*f230*/  IMAD.U32 R54, RZ, RZ, UR10 ;  /* 0x0000000aff367e24 */ /* 0x000fe2000f8e00ff */
[----:B------:R-:W-:Y:S01]  /*f240*/  @!P0 IADD3 R23, P5, R21, R10, RZ ;  /* 0x0000000a15178210 */ /* 0x000fe20007fbe0ff */
[----:B------:R-:W-:Y:S01]  /*f250*/  @!P0 IMAD.WIDE.U32 R124, R124, 0xd0, R200 ;  /* 0x000000d07c7c8825 */ /* 0x000fe200078e00c8 */
[----:B------:R-:W-:Y:S01]  /*f260*/  @!P0 LEA.HI.X R131, R25, UR7, R8, 0x1, P6 ;  /* 0x0000000719838c11 */ /* 0x000fe2000b0f0c08 */
[----:B------:R-:W-:Y:S01]  /*f270*/  @!PT LDS RZ, [RZ] ;  /* 0x00000000fffff984 */ /* 0x000fe20000000800 */
[----:B------:R-:W-:Y:S01]  /*f280*/  @!PT LDS RZ, [RZ] ;  /* 0x00000000fffff984 */ /* 0x000fe20000000800 */
[----:B------:R-:W-:Y:S01]  /*f290*/  @!PT LDS RZ, [RZ] ;  /* 0x00000000fffff984 */ /* 0x000fe20000000800 */
[----:B------:R1:W-:Y:S02]  /*f2a0*/  @!P0 LDGSTS.E.BYPASS.LTC128B.128 [R242+0x2800], desc[UR22][R126.64] ;  /* 0x028000007ef28fae */ /* 0x0003e4000b901d56 */
[----:B------:R-:W-:-:S02]  /*f2b0*/  @!P0 IMAD.WIDE.U32 R54, R54, 0xe0, R200 ;  /* 0x000000e036368825 */ /* 0x000fc400078e00c8 */
[----:B------:R1:W-:Y:S01]  /*f2c0*/  @P0 STS.128 [R242+0x3000], RZ ;  /* 0x003000fff2000388 */ /* 0x0003e20000000c00 */
[----:B--2---:R-:W-:-:S04]  /*f2d0*/  @!P0 IADD3 R51, P2, R21, R26, RZ ;  /* 0x0000001a15338210 */ /* 0x004fc80007f5e0ff */
[C---:B------:R-:W-:Y:S01]  /*f2e0*/  @!P0 IADD3.X R26, R4.reuse, UR4, R27, P2, !PT ;  /* 0x00000004041a8c10 */ /* 0x040fe200097fe41b */
[----:B------:R-:W-:Y:S01]  /*f2f0*/  @!UP0 UIMAD UR4, UR11, 0xd0, URZ ;  /* 0x000000d00b0488a4 */ /* 0x000fe2000f8e023f */
[C---:B------:R-:W-:Y:S01]  /*f300*/  @!P0 IADD3 R27, P4, R21.reuse, R6, RZ ;  /* 0x00000006151b8210 */ /* 0x040fe20007f9e0ff */
[C---:B------:R-:W-:Y:S01]  /*f310*/  @!P0 IMAD.X R6, R4.reuse, 0x1, R123, P5 ;  /* 0x0000000104068824 */ /* 0x040fe200028e067b */
[----:B------:R-:W-:Y:S02]  /*f320*/  @!P0 IADD3 R53, P2, R21, R124, RZ ;  /* 0x0000007c15358210 */ /* 0x000fe40007f5e0ff */
[----:B------:R-:W-:Y:S01]  /*f330*/  @!P0 LEA R124, P5, R23, UR6, 0x1 ;  /* 0x00000006177c8c11 */ /* 0x000fe2000f8a08ff */
[C---:B------:R-:W-:Y:S01]  /*f340*/  @!P0 IMAD.X R10, R4.reuse, 0x1, R121, P4 ;  /* 0x00000001040a8824 */ /* 0x040fe200020e0679 */
[----:B------:R-:W-:Y:S02]  /*f350*/  @!P0 LEA R128, P4, R27, UR6, 0x1 ;  /* 0x000000061b808c11 */ /* 0x000fe4000f8808ff */
[----:B------:R-:W-:Y:S01]  /*f360*/  @!P0 IADD3.X R28, R4, UR4, R125, P2, !PT ;  /* 0x00000004041c8c10 */ /* 0x000fe200097fe47d */
[----:B------:R-:W-:Y:S01]  /*f370*/  @!UP0 UIMAD UR4, UR11, 0xe0, URZ ;  /* 0x000000e00b0488a4 */ /* 0x000fe2000f8e023f */
[----:B------:R-:W-:-:S02]  /*f380*/  @!P0 LEA.HI.X R125, R23, UR7, R6, 0x1, P5 ;  /* 0x00000007177d8c11 */ /* 0x000fc4000a8f0c06 */
[----:B------:R-:W-:Y:S02]  /*f390*/  @!P0 LEA.HI.X R129, R27, UR7, R10, 0x1, P4 ;  /* 0x000000071b818c11 */ /* 0x000fe4000a0f0c0a */
[----:B------:R-:W-:Y:S01]  /*f3a0*/  @!P0 LEA R30, P5, R31, UR6, 0x1 ;  /* 0x000000061f1e8c11 */ /* 0x000fe2000f8a08ff */
[----:B------:R-:W-:Y:S01]  /*f3b0*/  @!PT LDS RZ, [RZ] ;  /* 0x00000000fffff984 */ /* 0x000fe20000000800 */
[----:B------:R-:W-:Y:S01]  /*f3c0*/  @!PT LDS RZ, [RZ] ;  /* 0x00000000fffff984 */ /* 0x000fe20000000800 */
[----:B------:R-:W-:Y:S01]  /*f3d0*/  @!PT LDS RZ, [RZ] ;  /* 0x00000000fffff984 */ /* 0x000fe20000000800 */
[----:B------:R1:W-:Y:S01]  /*f3e0*/  @!P0 LDGSTS.E.BYPASS.LTC128B.128 [R242+0x3000], desc[UR22][R124.64] ;  /* 0x030000007cf28fae */ /* 0x0003e2000b901d56 */
[C---:B------:R-:W-:Y:S02]  /*f3f0*/  @!P0 IADD3 R18, P4, R21.reuse, R18, RZ ;  /* 0x0000001215128210 */ /* 0x040fe40007f9e0ff */
[----:B------:R-:W-:Y:S01]  /*f400*/  @!P0 IADD3 R6, P2, R21, R54, RZ ;  /* 0x0000003615068210 */ /* 0x000fe20007f5e0ff */
[----:B------:R1:W-:Y:S01]  /*f410*/  @P0 STS.128 [R242+0x3800], RZ ;  /* 0x003800fff2000388 */ /* 0x0003e20000000c00 */
[----:B------:R-:W-:Y:S01]  /*f420*/  @!P0 LEA.HI.X R31, R31, UR7, R12, 0x1, P5 ;  /* 0x000000071f1f8c11 */ /* 0x000fe2000a8f0c0c */
[----:B------:R-:W-:Y:S01]  /*f430*/  @!P0 IMAD.X R41, R4, 0x1, R41, P4 ;  /* 0x0000000104298824 */ /* 0x000fe200020e0629 */
[----:B------:R-:W-:Y:S01]  /*f440*/  @!P0 LEA R164, P5, R35, UR6, 0x1 ;  /* 0x0000000623a48c11 */ /* 0x000fe2000f8a08ff */
[----:B------:R-:W-:Y:S01]  /*f450*/  @!PT LDS RZ, [RZ] ;  /* 0x00000000fffff984 */ /* 0x000fe20000000800 */
[----:B------:R-:W-:Y:S01]  /*f460*/  @!PT LDS RZ, [RZ] ;  /* 0x00000000fffff984 */ /* 0x000fe20000000800 */
[----:B------:R-:W-:Y:S01]  /*f470*/  @!PT LDS RZ, [RZ] ;  /* 0x00000000fffff984 */ /* 0x000fe20000000800 */
[----:B------:R1:W-:Y:S01]  /*f480*/  @!P0 LDGSTS.E.BYPASS.LTC128B.128 [R242+0x3800], desc[UR22][R130.64] ;  /* 0x0380000082f28fae */ /* 0x0003e2000b901d56 */
[----:B------:R-:W-:-:S02]  /*f490*/  @!P0 LEA R38, P4, R39, UR6, 0x1 ;  /* 0x0000000627268c11 */ /* 0x000fc4000f8808ff */
[----:B------:R-:W-:Y:S01]  /*f4a0*/  @!P0 IADD3.X R55, R4, UR4, R55, P2, !PT ;  /* 0x0000000404378c10 */ /* 0x000fe200097fe437 */
[----:B------:R1:W-:Y:S01]  /*f4b0*/  @P0 STS.128 [R242+0x4000], RZ ;  /* 0x004000fff2000388 */ /* 0x0003e20000000c00 */
[C---:B------:R-:W-:Y:S02]  /*f4c0*/  @!P0 LEA R34, P2, R18.reuse, UR6, 0x1 ;  /* 0x0000000612228c11 */ /* 0x040fe4000f8408ff */
[----:B------:R-:W-:Y:S01]  /*f4d0*/  @!P0 LEA.HI.X R165, R35, UR7, R14, 0x1, P5 ;  /* 0x0000000723a58c11 */ /* 0x000fe2000a8f0c0e */
[----:B------:R-:W-:Y:S01]  /*f4e0*/  @!PT LDS RZ, [RZ] ;  /* 0x00000000fffff984 */ /* 0x000fe20000000800 */
[----:B------:R-:W-:Y:S01]  /*f4f0*/  @!PT LDS RZ, [RZ] ;  /* 0x00000000fffff984 */ /* 0x000fe20000000800 */
[----:B------:R-:W-:Y:S01]  /*f500*/  @!PT LDS RZ, [RZ] ;  /* 0x00000000fffff984 */ /* 0x000fe20000000800 */
[----:B------:R1:W-:Y:S01]  /*f510*/  @!P0 LDGSTS.E.BYPASS.LTC128B.128 [R242+0x4000], desc[UR22][R128.64] ;  /* 0x0400000080f28fae */ /* 0x0003e2000b901d56 */
[----:B------:R-:W-:Y:S02]  /*f520*/  @!P0 LEA.HI.X R39, R39, UR7, R16, 0x1, P4 ;  /* 0x0000000727278c11 */ /* 0x000fe4000a0f0c10 */
[----:B------:R-:W-:Y:S01]  /*f530*/  @!P0 LEA R166, P5, R43, UR6, 0x1 ;  /* 0x000000062ba68c11 */ /* 0x000fe2000f8a08ff */
[----:B------:R1:W-:Y:S01]  /*f540*/  @P0 STS.128 [R242+0x4800], RZ ;  /* 0x004800fff2000388 */ /* 0x0003e20000000c00 */
[----:B------:R-:W-:-:S02]  /*f550*/  @!P0 LEA.HI.X R35, R18, UR7, R41, 0x1, P2 ;  /* 0x0000000712238c11 */ /* 0x000fc400090f0c29 */
[----:B------:R-:W-:Y:S01]  /*f560*/  @!P0 LEA R42, P4, R45, UR6, 0x1 ;  /* 0x000000062d2a8c11 */ /* 0x000fe2000f8808ff */
[----:B------:R-:W-:Y:S01]  /*f570*/  @!PT LDS RZ, [RZ] ;  /* 0x00000000fffff984 */ /* 0x000fe20000000800 */
[----:B------:R-:W-:Y:S01]  /*f580*/  @!PT LDS RZ, [RZ] ;  /* 0x00000000fffff984 */ /* 0x000fe20000000800 */
[----:B------:R-:W-:Y:S01]  /*f590*/  @!PT LDS RZ, [RZ] ;  /* 0x00000000fffff984 */ /* 0x000fe20000000800 */
[----:B------:R1:W-:Y:S01]  /*f5a0*/  @!P0 LDGSTS.E.BYPASS.LTC128B.128 [R242+0x4800], desc[UR22][R30.64] ;  /* 0x048000001ef28fae */ /* 0x0003e2000b901d56 */
[----:B------:R-:W-:Y:S02]  /*f5b0*/  @!P0 LEA R40, P2, R47, UR6, 0x1 ;  /* 0x000000062f288c11 */ /* 0x000fe4000f8408ff */
[----:B------:R-:W-:Y:S01]  /*f5c0*/  @!P0 LEA.HI.X R167, R43, UR7, R20, 0x1, P5 ;  /* 0x000000072ba78c11 */ /* 0x000fe2000a8f0c14 */
[----:B------:R1:W-:Y:S01]  /*f5d0*/  @P0 STS.128 [R242+0x5000], RZ ;  /* 0x005000fff2000388 */ /* 0x0003e20000000c00 */
[----:B------:R-:W-:Y:S02]  /*f5e0*/  @!P0 LEA.HI.X R43, R45, UR7, R22, 0x1, P4 ;  /* 0x000000072d2b8c11 */ /* 0x000fe4000a0f0c16 */
[----:B------:R-:W-:Y:S01]  /*f5f0*/  @!P0 LEA R44, P5, R51, UR6, 0x1 ;  /* 0x00000006332c8c11 */ /* 0x000fe2000f8a08ff */
[----:B------:R-:W-:Y:S01]  /*f600*/  @!PT LDS RZ, [RZ] ;  /* 0x00000000fffff984 */ /* 0x000fe20000000800 */
[----:B------:R-:W-:Y:S01]  /*f610*/  @!PT LDS RZ, [RZ] ;  /* 0x00000000fffff984 */ /* 0x000fe20000000800 */
[----:B------:R-:W-:Y:S01]  /*f620*/  @!PT LDS RZ, [RZ] ;  /* 0x00000000fffff984 */ /* 0x000fe20000000800 */
[----:B------:R1:W-:Y:S01]  /*f630*/  @!P0 LDGSTS.E.BYPASS.LTC128B.128 [R242+0x5000], desc[UR22][R164.64] ;  /* 0x05000000a4f28fae */ /* 0x0003e2000b901d56 */
[----:B------:R-:W-:-:S02]  /*f640*/  @!P0 LEA.HI.X R41, R47, UR7, R24, 0x1, P2 ;  /* 0x000000072f298c11 */ /* 0x000fc400090f0c18 */
[----:B------:R-:W-:Y:S01]  /*f650*/  @!P0 LEA R24, P4, R53, UR6, 0x1 ;  /* 0x0000000635188c11 */ /* 0x000fe2000f8808ff */
        /* <DEDUP_REMOVED lines=57> */
.L_x_1575:
[----:B------:R-:W-:Y:S05]  /*f9f0*/  BSYNC B0 ;  /* 0x0000000000007941 */ /* 0x000fea0003800000 */
.L_x_1574:
[----:B------:R-:W0:Y:S01]  /*fa00*/  LDGDEPBAR ;  /* 0x00000000000079af */ /* 0x000e220000000000 */
[----:B------:R-:W-:-:S04]  /*fa10*/  LEA R250, P0, R21, R250, 0x1 ;  /* 0x000000fa15fa7211 */ /* 0x000fc800078008ff */
[----:B------:R-:W-:-:S09]  /*fa20*/  LEA.HI.X R249, R21, R249, R4, 0x1, P0 ;  /* 0x000000f915f97211 */ /* 0x000fd200000f0c04 */
.L_x_1571:
[----:B------:R-:W3:Y:S01]  /*fa30*/  LDL.LU R21, [R1+0x10] ;  /* 0x0000100001157983 */ /* 0x000ee20000300800 */
[----:B------:R-:W-:Y:S01]  /*fa40*/  MOV R201, R169 ;  /* 0x000000a900c97202 */ /* 0x000fe20000000f00 */
[----:B------:R-:W-:Y:S02]  /*fa50*/  ULDC UR4, c[0x0][0x2ec] ;  /* 0x0000bb0000047ab9 */ /* 0x000fe40000000800 */
[----:B------:R-:W4:Y:S04]  /*fa60*/  LDL.LU R20, [R1+0x18] ;  /* 0x0000180001147983 */ /* 0x000f280000300800 */
[----:B------:R-:W5:Y:S04]  /*fa70*/  LDL.LU R18, [R1+0x1c] ;  /* 0x00001c0001127983 */ /* 0x000f680000300800 */
[----:B------:R-:W2:Y:S04]  /*fa80*/  LDL.LU R6, [R1+0x24] ;  /* 0x0000240001067983 */ /* 0x000ea80000300800 */
[----:B------:R-:W2:Y:S04]  /*fa90*/  LDL.LU R4, [R1+0x20] ;  /* 0x0000200001047983 */ /* 0x000ea80000300800 */
[----:B------:R-:W2:Y:S04]  /*faa0*/  LDL.LU R14, [R1+0x4] ;  /* 0x00000400010e7983 */ /* 0x000ea80000300800 */
[----:B------:R-:W2:Y:S04]  /*fab0*/  LDL.LU R12, [R1+0xc] ;  /* 0x00000c00010c7983 */ /* 0x000ea80000300800 */
[----:B------:R-:W2:Y:S04]  /*fac0*/  LDL.LU R10, [R1+0x14] ;  /* 0x00001400010a7983 */ /* 0x000ea80000300800 */
[----:B------:R-:W2:Y:S04]  /*fad0*/  LDL.LU R8, [R1+0x8] ;  /* 0x0000080001087983 */ /* 0x000ea80000300800 */
[----:B------:R-:W2:Y:S04]  /*fae0*/  LDL.LU R16, [R1] ;  /* 0x0000000001107983 */ /* 0x000ea80000300800 */
[----:B------:R-:W2:Y:S01]  /*faf0*/  LDL.LU R203, [R1+0x28] ;  /* 0x0000280001cb7983 */ /* 0x000ea20000300800 */
[----:B------:R-:W-:-:S03]  /*fb00*/  MOV R200, R171 ;  /* 0x000000ab00c87202 */ /* 0x000fc60000000f00 */
[----:B-1----:R-:W-:Y:S01]  /*fb10*/  LDSM.16.MT88.4 R40, [R234+0xa800] ;  /* 0x00a80000ea28783b */ /* 0x002fe20000004200 */
[----:B---3--:R-:W-:Y:S02]  /*fb20*/  MOV R172, R21 ;  /* 0x0000001500ac7202 */ /* 0x008fe40000000f00 */
[----:B----4-:R-:W-:Y:S02]  /*fb30*/  MOV R174, R20 ;  /* 0x0000001400ae7202 */ /* 0x010fe40000000f00 */
[----:B-----5:R-:W-:Y:S02]  /*fb40*/  MOV R176, R18 ;  /* 0x0000001200b07202 */ /* 0x020fe40000000f00 */
[----:B--2---:R-:W-:Y:S02]  /*fb50*/  MOV R202, R6 ;  /* 0x0000000600ca7202 */ /* 0x004fe40000000f00 */
[----:B------:R-:W-:-:S04]  /*fb60*/  FMNMX.FTZ R6, R2, R11, !PT ;  /* 0x0000000b02067209 */ /* 0x000fc80007810000 */
[----:B------:R-:W-:-:S04]  /*fb70*/  FMNMX.FTZ R6, R213, R6, !PT ;  /* 0x00000006d5067209 */ /* 0x000fc80007810000 */
[----:B------:R-:W-:-:S04]  /*fb80*/  FMNMX.FTZ R6, R19, R6, !PT ;  /* 0x0000000613067209 */ /* 0x000fc80007810000 */
[----:B------:R-:W-:-:S04]  /*fb90*/  FMNMX.FTZ R6, R14, R6, !PT ;  /* 0x000000060e067209 */ /* 0x000fc80007810000 */
[----:B------:R-:W-:Y:S02]  /*fba0*/  FMNMX.FTZ R6, R15, R6, !PT ;  /* 0x000000060f067209 */ /* 0x000fe40007810000 */
[----:B------:R-:W-:Y:S02]  /*fbb0*/  MOV R178, R4 ;  /* 0x0000000400b27202 */ /* 0x000fe40000000f00 */
        /* <DEDUP_REMOVED lines=123> */
[----:B------:R-:W-:-:S05]  /*10370*/  FMNMX.FTZ R21, R120, R21, !PT ;  /* 0x0000001578157209 */ /* 0x000fca0007810000 */
[----:B------:R-:W2:Y:S01]  /*10380*/  SHFL.BFLY PT, R4, R21, 0x2, 0x1f ;  /* 0x0c401f0015047f89 */ /* 0x000ea200000e0000 */
[----:B-1----:R-:W-:-:S05]  /*10390*/  FMNMX.FTZ R6, R23, R6, !PT ;  /* 0x0000000617067209 */ /* 0x002fca0007810000 */
[----:B------:R-:W1:Y:S01]  /*103a0*/  SHFL.BFLY PT, R167, R6, 0x1, 0x1f ;  /* 0x0c201f0006a77f89 */ /* 0x000e6200000e0000 */
[----:B--2---:R-:W-:-:S03]  /*103b0*/  FMNMX.FTZ R4, R21, R4, !PT ;  /* 0x0000000415047209 */ /* 0x004fc60007810000 */
[----:B------:R-:W-:Y:S04]  /*103c0*/  LDSM.16.MT88.4 R20, [R237+0xa000] ;  /* 0x00a00000ed14783b */ /* 0x000fe80000004200 */
[----:B------:R-:W2:Y:S01]  /*103d0*/  SHFL.BFLY PT, R165, R4, 0x1, 0x1f ;  /* 0x0c201f0004a57f89 */ /* 0x000ea200000e0000 */
[----:B-1----:R-:W-:-:S04]  /*103e0*/  FMNMX.FTZ R167, R6, R167, !PT ;  /* 0x000000a706a77209 */ /* 0x002fc80007810000 */
[----:B------:R-:W-:-:S04]  /*103f0*/  FSETP.NEU.FTZ.AND P2, PT, R167, -INF , PT ;  /* 0xff800000a700780b */ /* 0x000fc80003f5d000 */
[----:B------:R-:W-:-:S05]  /*10400*/  FSEL R171, R167, RZ, P2 ;  /* 0x000000ffa7ab7208 */ /* 0x000fca0001000000 */
[----:B------:R-:W-:-:S04]  /*10410*/  FADD.FTZ R171, R2, -R171 ;  /* 0x800000ab02ab7221 */ /* 0x000fc80000010000 */
[----:B------:R-:W-:Y:S01]  /*10420*/  FMUL.FTZ R171, R171, UR4 ;  /* 0x00000004abab7c20 */ /* 0x000fe20008410000 */
[----:B--2---:R-:W-:-:S05]  /*10430*/  FMNMX.FTZ R165, R4, R165, !PT ;  /* 0x000000a504a57209 */ /* 0x004fca0007810000 */
[----:B------:R-:W1:Y:S01]  /*10440*/  MUFU.EX2 R171, R171 ;  /* 0x000000ab00ab7308 */ /* 0x000e620000000800 */
[C---:B------:R-:W-:Y:S01]  /*10450*/  FSETP.NEU.FTZ.AND P0, PT, R165.reuse, -INF , PT ;  /* 0xff800000a500780b */ /* 0x040fe20003f1d000 */
[----:B------:R-:W-:Y:S01]  /*10460*/  FMUL.FTZ R125, R165, UR4 ;  /* 0x00000004a57d7c20 */ /* 0x000fe20008410000 */
[----:B------:R-:W-:-:S04]  /*10470*/  FMUL.FTZ R168, R167, UR4 ;  /* 0x00000004a7a87c20 */ /* 0x000fc80008410000 */
[----:B------:R-:W-:Y:S02]  /*10480*/  FSEL R125, R125, RZ, P0 ;  /* 0x000000ff7d7d7208 */ /* 0x000fe40000000000 */
[----:B------:R-:W-:-:S03]  /*10490*/  FSEL R168, R168, RZ, P2 ;  /* 0x000000ffa8a87208 */ /* 0x000fc60001000000 */
[----:B------:R-:W-:Y:S01]  /*104a0*/  FFMA.FTZ R121, R5, UR4, -R125 ;  /* 0x0000000405797c23 */ /* 0x000fe2000801087d */
[----:B------:R-:W-:Y:S01]  /*104b0*/  FSEL R5, R165, RZ, P0 ;  /* 0x000000ffa5057208 */ /* 0x000fe20000000000 */
[--C-:B------:R-:W-:Y:S01]  /*104c0*/  FFMA.FTZ R128, R12, UR4, -R168.reuse ;  /* 0x000000040c807c23 */ /* 0x100fe200080108a8 */
[--C-:B------:R-:W-:Y:S01]  /*104d0*/  FFMA.FTZ R127, R13, UR4, -R168.reuse ;  /* 0x000000040d7f7c23 */ /* 0x100fe200080108a8 */
[-C--:B-1----:R-:W-:Y:S01]  /*104e0*/  FMUL.FTZ R12, R160, R171.reuse ;  /* 0x000000aba00c7220 */ /* 0x082fe20000410000 */
[-C--:B------:R-:W-:Y:S01]  /*104f0*/  FMUL.FTZ R13, R161, R171.reuse ;  /* 0x000000aba10d7220 */ /* 0x080fe20000410000 */
[--C-:B------:R-:W-:Y:S01]  /*10500*/  FFMA.FTZ R131, R19, UR4, -R168.reuse ;  /* 0x0000000413837c23 */ /* 0x100fe200080108a8 */
[--C-:B------:R-:W-:Y:S01]  /*10510*/  FFMA.FTZ R124, R7, UR4, -R168.reuse ;  /* 0x00000004077c7c23 */ /* 0x100fe200080108a8 */
[----:B------:R-:W-:Y:S01]  /*10520*/  FADD.FTZ R0, R0, -R5 ;  /* 0x8000000500007221 */ /* 0x000fe20000010000 */
[--C-:B------:R-:W-:Y:S01]  /*10530*/  FFMA.FTZ R161, R16, UR4, -R168.reuse ;  /* 0x0000000410a17c23 */ /* 0x100fe200080108a8 */
[--C-:B------:R-:W-:Y:S01]  /*10540*/  FFMA.FTZ R160, R17, UR4, -R168.reuse ;  /* 0x0000000411a07c23 */ /* 0x100fe200080108a8 */
[----:B------:R-:W-:Y:S01]  /*10550*/  FMUL.FTZ R24, R152, R171 ;  /* 0x000000ab98187220 */ /* 0x000fe20000410000 */
[----:B------:R-:W1:Y:S01]  /*10560*/  LDSM.16.MT88.4 R4, [R234+0xa000] ;  /* 0x00a00000ea04783b */ /* 0x000e620000004200 */
[----:B------:R-:W-:-:S03]  /*10570*/  FFMA.FTZ R152, R29, UR4, -R168 ;  /* 0x000000041d987c23 */ /* 0x000fc600080108a8 */
[----:B------:R-:W2:Y:S01]  /*10580*/  LDSM.16.MT88.4 R16, [R233+0xa000] ;  /* 0x00a00000e910783b */ /* 0x000ea20000004200 */
[----:B------:R-:W-:-:S03]  /*10590*/  FMUL.FTZ R170, R0, UR4 ;  /* 0x0000000400aa7c20 */ /* 0x000fc60008410000 */
[----:B------:R-:W3:Y:S01]  /*105a0*/  LDSM.16.MT88.4 R28, [R232+0xa000] ;  /* 0x00a00000e81c783b */ /* 0x000ee20000004200 */
[--C-:B------:R-:W-:Y:S01]  /*105b0*/  FFMA.FTZ R123, R122, UR4, -R125.reuse ;  /* 0x000000047a7b7c23 */ /* 0x100fe2000801087d */
[--C-:B------:R-:W-:Y:S01]  /*105c0*/  FFMA.FTZ R166, R11, UR4, -R168.reuse ;  /* 0x000000040ba67c23 */ /* 0x100fe200080108a8 */
[----:B------:R-:W4:Y:S01]  /*105d0*/  MUFU.EX2 R170, R170 ;  /* 0x000000aa00aa7308 */ /* 0x000f220000000800 */
[--C-:B------:R-:W-:Y:S01]  /*105e0*/  FFMA.FTZ R164, R213, UR4, -R168.reuse ;  /* 0x00000004d5a47c23 */ /* 0x100fe200080108a8 */
[----:B------:R-:W-:Y:S01]  /*105f0*/  FFMA.FTZ R130, R14, UR4, -R168 ;  /* 0x000000040e827c23 */ /* 0x000fe200080108a8 */
[--C-:B------:R-:W-:Y:S01]  /*10600*/  FFMA.FTZ R122, R211, UR4, -R125.reuse ;  /* 0x00000004d37a7c23 */ /* 0x100fe2000801087d */
[----:B------:R-:W-:-:S04]  /*10610*/  FFMA.FTZ R215, R215, UR4, -R125 ;  /* 0x00000004d7d77c23 */ /* 0x000fc8000801087d */
[----:B------:R-:W-:Y:S08]  /*10620*/  MUFU.EX2 R166, R166 ;  /* 0x000000a600a67308 */ /* 0x000ff00000000800 */
[----:B------:R-:W5:Y:S08]  /*10630*/  MUFU.EX2 R164, R164 ;  /* 0x000000a400a47308 */ /* 0x000f700000000800 */
[----:B------:R-:W-:Y:S08]  /*10640*/  MUFU.EX2 R131, R131 ;  /* 0x0000008300837308 */ /* 0x000ff00000000800 */
[----:B------:R-:W-:Y:S08]  /*10650*/  MUFU.EX2 R130, R130 ;  /* 0x0000008200827308 */ /* 0x000ff00000000800 */
[----:B------:R-:W-:Y:S08]  /*10660*/  MUFU.EX2 R123, R123 ;  /* 0x0000007b007b7308 */ /* 0x000ff00000000800 */
[----:B------:R-:W1:Y:S08]  /*10670*/  MUFU.EX2 R122, R122 ;  /* 0x0000007a007a7308 */ /* 0x000e700000000800 */
[----:B------:R-:W-:Y:S08]  /*10680*/  MUFU.EX2 R121, R121 ;  /* 0x0000007900797308 */ /* 0x000ff00000000800 */
[----:B------:R-:W2:Y:S01]  /*10690*/  MUFU.EX2 R2, R215 ;  /* 0x000000d700027308 */ /* 0x000ea20000000800 */
[----:B----4-:R-:W-:Y:S01]  /*106a0*/  FMUL.FTZ R26, R154, R170 ;  /* 0x000000aa9a1a7220 */ /* 0x010fe20000410000 */
[----:B------:R-:W-:-:S02]  /*106b0*/  FFMA.FTZ R154, R33, UR4, -R125 ;  /* 0x00000004219a7c23 */ /* 0x000fc4000801087d */
[----:B------:R-:W4:Y:S01]  /*106c0*/  LDSM.16.MT88.4 R32, [R237+0xa800] ;  /* 0x00a80000ed20783b */ /* 0x000f220000004200 */
[--C-:B------:R-:W-:Y:S01]  /*106d0*/  FFMA.FTZ R129, R15, UR4, -R168.reuse ;  /* 0x000000040f817c23 */ /* 0x100fe200080108a8 */
[--C-:B------:R-:W-:Y:S01]  /*106e0*/  FFMA.FTZ R126, R10, UR4, -R168.reuse ;  /* 0x000000040a7e7c23 */ /* 0x100fe200080108a8 */
[--C-:B------:R-:W-:Y:S01]  /*106f0*/  FFMA.FTZ R169, R8, UR4, -R168.reuse ;  /* 0x0000000408a97c23 */ /* 0x100fe200080108a8 */
[----:B------:R-:W-:Y:S01]  /*10700*/  FFMA.FTZ R0, R9, UR4, -R168 ;  /* 0x0000000409007c23 */ /* 0x000fe200080108a8 */
[--C-:B------:R-:W-:Y:S01]  /*10710*/  FFMA.FTZ R48, R37, UR4, -R125.reuse ;  /* 0x0000000425307c23 */ /* 0x100fe2000801087d */
[----:B-----5:R-:W-:Y:S01]  /*10720*/  F2FP.F16.F32.PACK_AB R8, R164, R166 ;  /* 0x000000a6a408723e */ /* 0x020fe200000000ff */
[-C--:B------:R-:W-:Y:S01]  /*10730*/  FMUL.FTZ R14, R162, R170.reuse ;  /* 0x000000aaa20e7220 */ /* 0x080fe20000410000 */
[----:B-1----:R-:W-:Y:S01]  /*10740*/  F2FP.F16.F32.PACK_AB R9, R122, R123 ;  /* 0x0000007b7a09723e */ /* 0x002fe200000000ff */
[-C--:B------:R-:W-:Y:S01]  /*10750*/  FMUL.FTZ R15, R163, R170.reuse ;  /* 0x000000aaa30f7220 */ /* 0x080fe20000410000 */
[----:B------:R-:W-:Y:S01]  /*10760*/  F2FP.F16.F32.PACK_AB R10, R130, R131 ;  /* 0x00000083820a723e */ /* 0x000fe200000000ff */
[----:B------:R-:W-:Y:S01]  /*10770*/  FMUL.FTZ R25, R153, R171 ;  /* 0x000000ab99197220 */ /* 0x000fe20000410000 */
[-C--:B------:R-:W-:Y:S01]  /*10780*/  FMUL.FTZ R27, R155, R170.reuse ;  /* 0x000000aa9b1b7220 */ /* 0x080fe20000410000 */
[----:B--2---:R-:W-:Y:S01]  /*10790*/  F2FP.F16.F32.PACK_AB R11, R2, R121 ;  /* 0x00000079020b723e */ /* 0x004fe200000000ff */
        /* <DEDUP_REMOVED lines=22> */
[-C--:B------:R-:W-:Y:S01]  /*10900*/  FMUL.FTZ R134, R134, R170.reuse ;  /* 0x000000aa86867220 */ /* 0x080fe20000410000 */
[----:B------:R-:W-:Y:S01]  /*10910*/  FMUL.FTZ R135, R135, R170 ;  /* 0x000000aa87877220 */ /* 0x000fe20000410000 */
[----:B------:R-:W-:Y:S01]  /*10920*/  HMMA.16816.F32 R12, R8, R20, R12 ;  /* 0x00000014080c723c */ /* 0x000fe2000000180c */
[--C-:B------:R-:W-:Y:S01]  /*10930*/  FFMA.FTZ R248, R248, UR4, -R125.reuse ;  /* 0x00000004f8f87c23 */ /* 0x100fe2000801087d */
[----:B------:R-:W-:-:S04]  /*10940*/  FFMA.FTZ R214, R214, UR4, -R125 ;  /* 0x00000004d6d67c23 */ /* 0x000fc8000801087d */
[C---:B------:R-:W-:Y:S01]  /*10950*/  HMMA.16816.F32 R24, R8.reuse, R4, R24 ;  /* 0x000000040818723c */ /* 0x040fe20000001818 */
[----:B------:R-:W-:Y:S05]  /*10960*/  MUFU.EX2 R129, R129 ;  /* 0x0000008100817308 */ /* 0x000fea0000000800 */
[C---:B------:R-:W-:Y:S03]  /*10970*/  HMMA.16816.F32 R36, R8.reuse, R16, R36 ;  /* 0x000000100824723c */ /* 0x040fe60000001824 */
[----:B------:R-:W1:Y:S03]  /*10980*/  MUFU.EX2 R128, R128 ;  /* 0x0000008000807308 */ /* 0x000e660000000800 */
[C---:B------:R-:W-:Y:S06]  /*10990*/  HMMA.16816.F32 R20, R8.reuse, R22, R156 ;  /* 0x000000160814723c */ /* 0x040fec000000189c */
[C---:B------:R-:W-:Y:S01]  /*109a0*/  HMMA.16816.F32 R4, R8.reuse, R6, R148 ;  /* 0x000000060804723c */ /* 0x040fe20000001894 */
[----:B------:R-:W-:Y:S05]  /*109b0*/  MUFU.EX2 R127, R127 ;  /* 0x0000007f007f7308 */ /* 0x000fea0000000800 */
[C---:B------:R-:W-:Y:S03]  /*109c0*/  HMMA.16816.F32 R16, R8.reuse, R18, R140 ;  /* 0x000000120810723c */ /* 0x040fe6000000188c */
[----:B------:R-:W-:Y:S03]  /*109d0*/  MUFU.EX2 R126, R126 ;  /* 0x0000007e007e7308 */ /* 0x000fe60000000800 */
[C---:B---3--:R-:W-:Y:S06]  /*109e0*/  HMMA.16816.F32 R44, R8.reuse, R28, R44 ;  /* 0x0000001c082c723c */ /* 0x048fec000000182c */
[----:B------:R-:W-:Y:S01]  /*109f0*/  HMMA.16816.F32 R132, R8, R30, R132 ;  /* 0x0000001e0884723c */ /* 0x000fe20000001884 */
[----:B------:R-:W2:Y:S01]  /*10a00*/  LDSM.16.MT88.4 R8, [R232+0xa800] ;  /* 0x00a80000e808783b */ /* 0x000ea20000004200 */
[----:B------:R-:W-:Y:S01]  /*10a10*/  MUFU.EX2 R154, R154 ;  /* 0x0000009a009a7308 */ /* 0x000fe20000000800 */
[----:B------:R-:W-:-:S02]  /*10a20*/  FFMA.FTZ R136, R49, UR4, -R168 ;  /* 0x0000000431887c23 */ /* 0x000fc400080108a8 */
[----:B------:R-:W-:Y:S05]  /*10a30*/  LDSM.16.MT88.4 R28, [R237+0xb000] ;  /* 0x00b00000ed1c783b */ /* 0x000fea0000004200 */
[----:B------:R-:W3:Y:S08]  /*10a40*/  MUFU.EX2 R149, R248 ;  /* 0x000000f800957308 */ /* 0x000ef00000000800 */
[----:B------:R5:W-:Y:S08]  /*10a50*/  MUFU.EX2 R144, R48 ;  /* 0x0000003000907308 */ /* 0x000bf00000000800 */
[----:B------:R-:W4:Y:S01]  /*10a60*/  MUFU.EX2 R141, R214 ;  /* 0x000000d6008d7308 */ /* 0x000f220000000800 */
[----:B-----5:R-:W5:Y:S01]  /*10a70*/  LDSM.16.MT88.4 R48, [R233+0xa800] ;  /* 0x00a80000e930783b */ /* 0x020f620000004200 */
[----:B-1----:R-:W-:-:S02]  /*10a80*/  F2FP.F16.F32.PACK_AB R52, R128, R129 ;  /* 0x000000818034723e */ /* 0x002fc400000000ff */
[----:B---3--:R-:W-:Y:S02]  /*10a90*/  F2FP.F16.F32.PACK_AB R53, R149, R154 ;  /* 0x0000009a9535723e */ /* 0x008fe400000000ff */
[----:B------:R-:W-:Y:S02]  /*10aa0*/  F2FP.F16.F32.PACK_AB R54, R126, R127 ;  /* 0x0000007f7e36723e */ /* 0x000fe400000000ff */
[----:B----4-:R-:W-:Y:S01]  /*10ab0*/  F2FP.F16.F32.PACK_AB R55, R141, R144 ;  /* 0x000000908d37723e */ /* 0x010fe200000000ff */
[--C-:B------:R-:W-:Y:S01]  /*10ac0*/  FFMA.FTZ R140, R202, UR4, -R125.reuse ;  /* 0x00000004ca8c7c23 */ /* 0x100fe2000801087d */
[--C-:B------:R-:W-:Y:S01]  /*10ad0*/  FFMA.FTZ R143, R208, UR4, -R125.reuse ;  /* 0x00000004d08f7c23 */ /* 0x100fe2000801087d */
[--C-:B------:R-:W-:Y:S01]  /*10ae0*/  FFMA.FTZ R142, R201, UR4, -R125.reuse ;  /* 0x00000004c98e7c23 */ /* 0x100fe2000801087d */
[----:B------:R-:W-:-:S03]  /*10af0*/  FFMA.FTZ R145, R206, UR4, -R125 ;  /* 0x00000004ce917c23 */ /* 0x000fc6000801087d */
[C---:B------:R-:W-:Y:S06]  /*10b00*/  HMMA.16816.F32 R12, R52.reuse, R32, R12 ;  /* 0x00000020340c723c */ /* 0x040fec000000180c */
[C---:B------:R-:W-:Y:S01]  /*10b10*/  HMMA.16816.F32 R20, R52.reuse, R34, R20 ;  /* 0x000000223414723c */ /* 0x040fe20000001814 */
[----:B------:R-:W1:Y:S01]  /*10b20*/  LDSM.16.MT88.4 R32, [R234+0xb000] ;  /* 0x00b00000ea20783b */ /* 0x000e620000004200 */
[----:B------:R-:W-:Y:S08]  /*10b30*/  MUFU.EX2 R124, R124 ;  /* 0x0000007c007c7308 */ /* 0x000ff00000000800 */
[----:B------:R-:W3:Y:S08]  /*10b40*/  MUFU.EX2 R169, R169 ;  /* 0x000000a900a97308 */ /* 0x000ef00000000800 */
[----:B------:R-:W-:Y:S08]  /*10b50*/  MUFU.EX2 R0, R0 ;  /* 0x0000000000007308 */ /* 0x000ff00000000800 */
[----:B------:R-:W-:Y:S08]  /*10b60*/  MUFU.EX2 R161, R161 ;  /* 0x000000a100a17308 */ /* 0x000ff00000000800 */
[----:B------:R-:W-:Y:S08]  /*10b70*/  MUFU.EX2 R140, R140 ;  /* 0x0000008c008c7308 */ /* 0x000ff00000000800 */
[----:B------:R-:W4:Y:S08]  /*10b80*/  MUFU.EX2 R143, R143 ;  /* 0x0000008f008f7308 */ /* 0x000f300000000800 */
[----:B------:R-:W-:Y:S08]  /*10b90*/  MUFU.EX2 R142, R142 ;  /* 0x0000008e008e7308 */ /* 0x000ff00000000800 */
[----:B------:R-:W1:Y:S01]  /*10ba0*/  MUFU.EX2 R145, R145 ;  /* 0x0000009100917308 */ /* 0x000e620000000800 */
[C---:B--2---:R-:W-:Y:S06]  /*10bb0*/  HMMA.16816.F32 R44, R52.reuse, R8, R44 ;  /* 0x00000008342c723c */ /* 0x044fec000000182c */
[C---:B------:R-:W-:Y:S01]  /*10bc0*/  HMMA.16816.F32 R132, R52.reuse, R10, R132 ;  /* 0x0000000a3484723c */ /* 0x040fe20000001884 */
[----:B------:R-:W2:Y:S05]  /*10bd0*/  LDSM.16.MT88.4 R8, [R232+0xb000] ;  /* 0x00b00000e808783b */ /* 0x000eaa0000004200 */
[C---:B------:R-:W-:Y:S06]  /*10be0*/  HMMA.16816.F32 R24, R52.reuse, R40, R24 ;  /* 0x000000283418723c */ /* 0x040fec0000001818 */
[C---:B------:R-:W-:Y:S01]  /*10bf0*/  HMMA.16816.F32 R4, R52.reuse, R42, R4 ;  /* 0x0000002a3404723c */ /* 0x040fe20000001804 */
[----:B------:R-:W2:Y:S05]  /*10c00*/  LDSM.16.MT88.4 R40, [R233+0xb000] ;  /* 0x00b00000e928783b */ /* 0x000eaa0000004200 */
[C---:B-----5:R-:W-:Y:S06]  /*10c10*/  HMMA.16816.F32 R36, R52.reuse, R48, R36 ;  /* 0x000000303424723c */ /* 0x060fec0000001824 */
[----:B------:R-:W-:Y:S01]  /*10c20*/  HMMA.16816.F32 R16, R52, R50, R16 ;  /* 0x000000323410723c */ /* 0x000fe20000001810 */
[----:B---3--:R-:W-:-:S02]  /*10c30*/  F2FP.F16.F32.PACK_AB R48, R169, R124 ;  /* 0x0000007ca930723e */ /* 0x008fc400000000ff */
[----:B----4-:R-:W-:-:S04]  /*10c40*/  F2FP.F16.F32.PACK_AB R49, R143, R140 ;  /* 0x0000008c8f31723e */ /* 0x010fc800000000ff */
[----:B------:R-:W-:Y:S02]  /*10c50*/  F2FP.F16.F32.PACK_AB R50, R161, R0 ;  /* 0x00000000a132723e */ /* 0x000fe400000000ff */
[----:B-1----:R-:W-:-:S07]  /*10c60*/  F2FP.F16.F32.PACK_AB R51, R145, R142 ;  /* 0x0000008e9133723e */ /* 0x002fce00000000ff */
[C---:B------:R-:W-:Y:S06]  /*10c70*/  HMMA.16816.F32 R12, R48.reuse, R28, R12 ;  /* 0x0000001c300c723c */ /* 0x040fec000000180c */
[C---:B------:R-:W-:Y:S01]  /*10c80*/  HMMA.16816.F32 R20, R48.reuse, R30, R20 ;  /* 0x0000001e3014723c */ /* 0x040fe20000001814 */
[----:B------:R-:W1:Y:S01]  /*10c90*/  LDSM.16.MT88.4 R28, [R237+0xb800] ;  /* 0x00b80000ed1c783b */ /* 0x000e620000004200 */
[--C-:B------:R-:W-:Y:S01]  /*10ca0*/  FFMA.FTZ R137, R209, UR4, -R168.reuse ;  /* 0x00000004d1897c23 */ /* 0x100fe200080108a8 */
[--C-:B------:R-:W-:Y:S01]  /*10cb0*/  FFMA.FTZ R148, R178, UR4, -R125.reuse ;  /* 0x00000004b2947c23 */ /* 0x100fe2000801087d */
[--C-:B------:R-:W-:Y:S01]  /*10cc0*/  FFMA.FTZ R155, R194, UR4, -R125.reuse ;  /* 0x00000004c29b7c23 */ /* 0x100fe2000801087d */
[--C-:B------:R-:W-:Y:S01]  /*10cd0*/  FFMA.FTZ R150, R176, UR4, -R125.reuse ;  /* 0x00000004b0967c23 */ /* 0x100fe2000801087d */
[----:B------:R-:W-:Y:S01]  /*10ce0*/  HMMA.16816.F32 R24, R48, R32, R24 ;  /* 0x000000203018723c */ /* 0x000fe20000001818 */
[----:B------:R-:W-:Y:S01]  /*10cf0*/  FFMA.FTZ R157, R192, UR4, -R125 ;  /* 0x00000004c09d7c23 */ /* 0x000fe2000801087d */
[----:B------:R-:W-:-:S04]  /*10d00*/  FFMA.FTZ R245, R245, UR4, -R168 ;  /* 0x00000004f5f57c23 */ /* 0x000fc800080108a8 */
[C---:B------:R-:W-:Y:S01]  /*10d10*/  HMMA.16816.F32 R4, R48.reuse, R34, R4 ;  /* 0x000000223004723c */ /* 0x040fe20000001804 */
[----:B------:R-:W3:Y:S01]  /*10d20*/  LDSM.16.MT88.4 R32, [R234+0xb800] ;  /* 0x00b80000ea20783b */ /* 0x000ee20000004200 */
[----:B------:R-:W-:Y:S08]  /*10d30*/  MUFU.EX2 R160, R160 ;  /* 0x000000a000a07308 */ /* 0x000ff00000000800 */
[----:B------:R-:W4:Y:S08]  /*10d40*/  MUFU.EX2 R153, R245 ;  /* 0x000000f500997308 */ /* 0x000f300000000800 */
[----:B------:R-:W-:Y:S08]  /*10d50*/  MUFU.EX2 R152, R152 ;  /* 0x0000009800987308 */ /* 0x000ff00000000800 */
[----:B------:R-:W-:Y:S08]  /*10d60*/  MUFU.EX2 R137, R137 ;  /* 0x0000008900897308 */ /* 0x000ff00000000800 */
[----:B------:R-:W-:Y:S08]  /*10d70*/  MUFU.EX2 R148, R148 ;  /* 0x0000009400947308 */ /* 0x000ff00000000800 */
[----:B------:R-:W5:Y:S08]  /*10d80*/  MUFU.EX2 R155, R155 ;  /* 0x0000009b009b7308 */ /* 0x000f700000000800 */
[----:B------:R-:W-:Y:S08]  /*10d90*/  MUFU.EX2 R150, R150 ;  /* 0x0000009600967308 */ /* 0x000ff00000000800 */
[----:B------:R-:W1:Y:S01]  /*10da0*/  MUFU.EX2 R157, R157 ;  /* 0x0000009d009d7308 */ /* 0x000e620000000800 */
[C---:B--2---:R-:W-:Y:S06]  /*10db0*/  HMMA.16816.F32 R44, R48.reuse, R8, R44 ;  /* 0x00000008302c723c */ /* 0x044fec000000182c */
[----:B------:R-:W-:Y:S01]  /*10dc0*/  HMMA.16816.F32 R132, R48, R10, R132 ;  /* 0x0000000a3084723c */ /* 0x000fe20000001884 */
[----:B------:R-:W2:Y:S01]  /*10dd0*/  LDSM.16.MT88.4 R8, [R232+0xb800] ;  /* 0x00b80000e808783b */ /* 0x000ea20000004200 */
[----:B----4-:R-:W-:-:S02]  /*10de0*/  F2FP.F16.F32.PACK_AB R52, R153, R160 ;  /* 0x000000a09934723e */ /* 0x010fc400000000ff */
[----:B-----5:R-:W-:Y:S02]  /*10df0*/  F2FP.F16.F32.PACK_AB R53, R155, R148 ;  /* 0x000000949b35723e */ /* 0x020fe400000000ff */
[----:B------:R-:W-:Y:S01]  /*10e00*/  HMMA.16816.F32 R36, R48, R40, R36 ;  /* 0x000000283024723c */ /* 0x000fe20000001824 */
[----:B------:R-:W-:Y:S02]  /*10e10*/  F2FP.F16.F32.PACK_AB R54, R137, R152 ;  /* 0x000000988936723e */ /* 0x000fe400000000ff */
[----:B-1----:R-:W-:-:S03]  /*10e20*/  F2FP.F16.F32.PACK_AB R55, R157, R150 ;  /* 0x000000969d37723e */ /* 0x002fc600000000ff */
[----:B------:R-:W-:Y:S01]  /*10e30*/  HMMA.16816.F32 R16, R48, R42, R16 ;  /* 0x0000002a3010723c */ /* 0x000fe20000001810 */
[----:B------:R-:W1:Y:S05]  /*10e40*/  LDSM.16.MT88.4 R40, [R233+0xb800] ;  /* 0x00b80000e928783b */ /* 0x000e6a0000004200 */
[C---:B------:R-:W-:Y:S06]  /*10e50*/  HMMA.16816.F32 R12, R52.reuse, R28, R12 ;  /* 0x0000001c340c723c */ /* 0x040fec000000180c */
[C---:B------:R-:W-:Y:S01]  /*10e60*/  HMMA.16816.F32 R20, R52.reuse, R30, R20 ;  /* 0x0000001e3414723c */ /* 0x040fe20000001814 */
[----:B------:R-:W4:Y:S01]  /*10e70*/  LDSM.16.MT88.4 R28, [R237+0xc000] ;  /* 0x00c00000ed1c783b */ /* 0x000f220000004200 */
[--C-:B------:R-:W-:Y:S01]  /*10e80*/  FFMA.FTZ R158, R172, UR4, -R168.reuse ;  /* 0x00000004ac9e7c23 */ /* 0x100fe200080108a8 */
[--C-:B------:R-:W-:Y:S01]  /*10e90*/  FFMA.FTZ R162, R173, UR4, -R125.reuse ;  /* 0x00000004ada27c23 */ /* 0x100fe2000801087d */
[--C-:B------:R-:W-:Y:S01]  /*10ea0*/  FFMA.FTZ R172, R177, UR4, -R125.reuse ;  /* 0x00000004b1ac7c23 */ /* 0x100fe2000801087d */
[--C-:B------:R-:W-:Y:S01]  /*10eb0*/  FFMA.FTZ R139, R207, UR4, -R168.reuse ;  /* 0x00000004cf8b7c23 */ /* 0x100fe200080108a8 */
[--C-:B------:R-:W-:Y:S01]  /*10ec0*/  FFMA.FTZ R138, R203, UR4, -R168.reuse ;  /* 0x00000004cb8a7c23 */ /* 0x100fe200080108a8 */
[----:B------:R-:W-:Y:S01]  /*10ed0*/  FFMA.FTZ R147, R197, UR4, -R168 ;  /* 0x00000004c5937c23 */ /* 0x000fe200080108a8 */
[----:B---3--:R-:W-:Y:S01]  /*10ee0*/  HMMA.16816.F32 R24, R52, R32, R24 ;  /* 0x000000203418723c */ /* 0x008fe20000001818 */
[--C-:B------:R-:W-:Y:S01]  /*10ef0*/  FFMA.FTZ R173, R186, UR4, -R125.reuse ;  /* 0x00000004baad7c23 */ /* 0x100fe2000801087d */
[----:B------:R-:W-:-:S04]  /*10f00*/  FFMA.FTZ R177, R184, UR4, -R125 ;  /* 0x00000004b8b17c23 */ /* 0x000fc8000801087d */
[C---:B------:R-:W-:Y:S01]  /*10f10*/  HMMA.16816.F32 R4, R52.reuse, R34, R4 ;  /* 0x000000223404723c */ /* 0x040fe20000001804 */
        /* <DEDUP_REMOVED lines=14> */
[----:B------:R-:W-:Y:S01]  /*11000*/  HMMA.16816.F32 R36, R52, R40, R36 ;  /* 0x000000283424723c */ /* 0x000fe20000001824 */
[----:B------:R-:W-:Y:S02]  /*11010*/  F2FP.F16.F32.PACK_AB R50, R147, R138 ;  /* 0x0000008a9332723e */ /* 0x000fe400000000ff */
[----:B----4-:R-:W-:-:S03]  /*11020*/  F2FP.F16.F32.PACK_AB R51, R177, R172 ;  /* 0x000000acb133723e */ /* 0x010fc600000000ff */
        /* <DEDUP_REMOVED lines=9> */
[----:B------:R-:W-:Y:S01]  /*110c0*/  FFMA.FTZ R159, R189, UR4, -R168 ;  /* 0x00000004bd9f7c23 */ /* 0x000fe200080108a8 */
[--C-:B------:R-:W-:Y:S01]  /*110d0*/  FFMA.FTZ R178, R212, UR4, -R125.reuse ;  /* 0x00000004d4b27c23 */ /* 0x100fe2000801087d */
[--C-:B------:R-:W-:Y:S01]  /*110e0*/  FFMA.FTZ R3, R3, UR4, -R125.reuse ;  /* 0x0000000403037c23 */ /* 0x100fe2000801087d */
        /* <DEDUP_REMOVED lines=62> */
[--C-:B------:R-:W-:Y:S01]  /*114d0*/  FFMA.FTZ R63, R199, UR4, -R168.reuse ;  /* 0x00000004c73f7c23 */ /* 0x100fe200080108a8 */
[----:B------:R-:W-:Y:S01]  /*114e0*/  FFMA.FTZ R186, R67, UR4, -R168 ;  /* 0x0000000443ba7c23 */ /* 0x000fe200080108a8 */
[----:B---3--:R-:W-:Y:S01]  /*114f0*/  HMMA.16816.F32 R24, R48, R32, R24 ;  /* 0x000000203018723c */ /* 0x008fe20000001818 */
[----:B------:R-:W-:-:S05]  /*11500*/  FFMA.FTZ R188, R69, UR4, -R125 ;  /* 0x0000000445bc7c23 */ /* 0x000fca000801087d */
        /* <DEDUP_REMOVED lines=114> */
[----:B------:R-:W1:Y:S04]  /*11c30*/  LDSM.16.MT88.4 R40, [R233+0xf000] ;  /* 0x00f00000e928783b */ /* 0x000e680000004200 */
[----:B------:R-:W4:Y:S01]  /*11c40*/  LDSM.16.MT88.4 R52, [R234+0xf800] ;  /* 0x00f80000ea34783b */ /* 0x000f220000004200 */
[----:B------:R-:W-:Y:S01]  /*11c50*/  HMMA.16816.F32 R12, R48, R28, R12 ;  /* 0x0000001c300c723c */ /* 0x000fe2000000180c */
[----:B------:R-:W-:-:S05]  /*11c60*/  FFMA.FTZ R91, R95, UR4, -R168 ;  /* 0x000000045f5b7c23 */ /* 0x000fca00080108a8 */
[C---:B------:R-:W-:Y:S01]  /*11c70*/  HMMA.16816.F32 R20, R48.reuse, R30, R20 ;  /* 0x0000001e3014723c */ /* 0x040fe20000001814 */
[----:B------:R-:W5:Y:S01]  /*11c80*/  LDSM.16.MT88.4 R28, [R237+0xf800] ;  /* 0x00f80000ed1c783b */ /* 0x000f620000004200 */
[--C-:B------:R-:W-:Y:S01]  /*11c90*/  FFMA.FTZ R68, R68, UR4, -R168.reuse ;  /* 0x0000000444447c23 */ /* 0x100fe200080108a8 */
[--C-:B------:R-:W-:Y:S01]  /*11ca0*/  FFMA.FTZ R72, R72, UR4, -R168.reuse ;  /* 0x0000000448487c23 */ /* 0x100fe200080108a8 */
[----:B------:R-:W-:Y:S01]  /*11cb0*/  FFMA.FTZ R95, R99, UR4, -R168 ;  /* 0x00000004635f7c23 */ /* 0x000fe200080108a8 */
[--C-:B------:R-:W-:Y:S01]  /*11cc0*/  FFMA.FTZ R70, R70, UR4, -R125.reuse ;  /* 0x0000000446467c23 */ /* 0x100fe2000801087d */
[--C-:B------:R-:W-:Y:S01]  /*11cd0*/  FFMA.FTZ R97, R97, UR4, -R125.reuse ;  /* 0x0000000461617c23 */ /* 0x100fe2000801087d */
[--C-:B------:R-:W-:Y:S01]  /*11ce0*/  FFMA.FTZ R74, R74, UR4, -R125.reuse ;  /* 0x000000044a4a7c23 */ /* 0x100fe2000801087d */
[----:B------:R-:W-:Y:S01]  /*11cf0*/  FFMA.FTZ R101, R101, UR4, -R125 ;  /* 0x0000000465657c23 */ /* 0x000fe2000801087d */
[----:B------:R-:W-:Y:S01]  /*11d00*/  MUFU.EX2 R68, R68 ;  /* 0x0000004400447308 */ /* 0x000fe20000000800 */
[C---:B---3--:R-:W-:Y:S07]  /*11d10*/  HMMA.16816.F32 R24, R48.reuse, R32, R24 ;  /* 0x000000203018723c */ /* 0x048fee0000001818 */
[----:B------:R-:W3:Y:S08]  /*11d20*/  MUFU.EX2 R91, R91 ;  /* 0x0000005b005b7308 */ /* 0x000ef00000000800 */
[----:B------:R-:W-:Y:S08]  /*11d30*/  MUFU.EX2 R72, R72 ;  /* 0x0000004800487308 */ /* 0x000ff00000000800 */
[----:B------:R-:W-:Y:S08]  /*11d40*/  MUFU.EX2 R95, R95 ;  /* 0x0000005f005f7308 */ /* 0x000ff00000000800 */
[----:B------:R-:W-:Y:S08]  /*11d50*/  MUFU.EX2 R70, R70 ;  /* 0x0000004600467308 */ /* 0x000ff00000000800 */
[----:B------:R-:W1:Y:S08]  /*11d60*/  MUFU.EX2 R97, R97 ;  /* 0x0000006100617308 */ /* 0x000e700000000800 */
[----:B------:R-:W-:Y:S08]  /*11d70*/  MUFU.EX2 R74, R74 ;  /* 0x0000004a004a7308 */ /* 0x000ff00000000800 */
[----:B------:R-:W4:Y:S01]  /*11d80*/  MUFU.EX2 R101, R101 ;  /* 0x0000006500657308 */ /* 0x000f220000000800 */
[----:B--2---:R-:W-:Y:S01]  /*11d90*/  HMMA.16816.F32 R44, R48, R8, R44 ;  /* 0x00000008302c723c */ /* 0x004fe2000000182c */
[----:B---3--:R-:W-:-:S02]  /*11da0*/  F2FP.F16.F32.PACK_AB R56, R91, R68 ;  /* 0x000000445b38723e */ /* 0x008fc400000000ff */
[----:B-1----:R-:W-:-:S03]  /*11db0*/  F2FP.F16.F32.PACK_AB R57, R97, R70 ;  /* 0x000000466139723e */ /* 0x002fc600000000ff */
[----:B------:R-:W-:Y:S01]  /*11dc0*/  HMMA.16816.F32 R132, R48, R10, R132 ;  /* 0x0000000a3084723c */ /* 0x000fe20000001884 */
[----:B------:R-:W1:Y:S01]  /*11dd0*/  LDSM.16.MT88.4 R8, [R237+0x10000] ;  /* 0x01000000ed08783b */ /* 0x000e620000004200 */
[----:B------:R-:W-:Y:S01]  /*11de0*/  F2FP.F16.F32.PACK_AB R58, R95, R72 ;  /* 0x000000485f3a723e */ /* 0x000fe200000000ff */
[----:B------:R-:W-:-:S03]  /*11df0*/  FFMA.FTZ R99, R103, UR4, -R168 ;  /* 0x0000000467637c23 */ /* 0x000fc600080108a8 */
[----:B------:R-:W-:Y:S01]  /*11e00*/  HMMA.16816.F32 R36, R48, R40, R36 ;  /* 0x000000283024723c */ /* 0x000fe20000001824 */
[----:B----4-:R-:W-:-:S05]  /*11e10*/  F2FP.F16.F32.PACK_AB R59, R101, R74 ;  /* 0x0000004a653b723e */ /* 0x010fca00000000ff */
[----:B------:R-:W-:Y:S01]  /*11e20*/  HMMA.16816.F32 R16, R48, R42, R16 ;  /* 0x0000002a3010723c */ /* 0x000fe20000001810 */
[----:B------:R-:W2:Y:S01]  /*11e30*/  LDSM.16.MT88.4 R40, [R232+0xf800] ;  /* 0x00f80000e828783b */ /* 0x000ea20000004200 */
[--C-:B------:R-:W-:Y:S01]  /*11e40*/  FFMA.FTZ R76, R76, UR4, -R168.reuse ;  /* 0x000000044c4c7c23 */ /* 0x100fe200080108a8 */
[--C-:B------:R-:W-:Y:S01]  /*11e50*/  FFMA.FTZ R80, R80, UR4, -R168.reuse ;  /* 0x0000000450507c23 */ /* 0x100fe200080108a8 */
[----:B------:R-:W-:Y:S01]  /*11e60*/  FFMA.FTZ R103, R107, UR4, -R168 ;  /* 0x000000046b677c23 */ /* 0x000fe200080108a8 */
[--C-:B------:R-:W-:Y:S01]  /*11e70*/  FFMA.FTZ R78, R78, UR4, -R125.reuse ;  /* 0x000000044e4e7c23 */ /* 0x100fe2000801087d */
[----:B------:R-:W-:Y:S01]  /*11e80*/  HMMA.16816.F32 R24, R56, R52, R24 ;  /* 0x000000343818723c */ /* 0x000fe20000001818 */
[----:B------:R-:W-:-:S06]  /*11e90*/  FFMA.FTZ R105, R105, UR4, -R125 ;  /* 0x0000000469697c23 */ /* 0x000fcc000801087d */
[--C-:B------:R-:W-:Y:S01]  /*11ea0*/  FFMA.FTZ R52, R82, UR4, -R125.reuse ;  /* 0x0000000452347c23 */ /* 0x100fe2000801087d */
[----:B------:R-:W-:Y:S01]  /*11eb0*/  FFMA.FTZ R53, R108, UR4, -R125 ;  /* 0x000000046c357c23 */ /* 0x000fe2000801087d */
[----:B------:R-:W-:Y:S01]  /*11ec0*/  HMMA.16816.F32 R4, R48, R34, R4 ;  /* 0x000000223004723c */ /* 0x000fe20000001804 */
[----:B------:R-:W3:Y:S01]  /*11ed0*/  LDSM.16.MT88.4 R32, [R233+0xf800] ;  /* 0x00f80000e920783b */ /* 0x000ee20000004200 */
[----:B------:R-:W-:Y:S01]  /*11ee0*/  MUFU.EX2 R76, R76 ;  /* 0x0000004c004c7308 */ /* 0x000fe20000000800 */
[----:B------:R-:W-:Y:S01]  /*11ef0*/  FFMA.FTZ R171, R251, R171, R166 ;  /* 0x000000abfbab7223 */ /* 0x000fe200000100a6 */
[----:B------:R-:W-:Y:S02]  /*11f00*/  FFMA.FTZ R123, R252, R170, R123 ;  /* 0x000000aafc7b7223 */ /* 0x000fe4000001007b */
[C---:B-----5:R-:W-:Y:S04]  /*11f10*/  HMMA.16816.F32 R12, R56.reuse, R28, R12 ;  /* 0x0000001c380c723c */ /* 0x060fe8000000180c */
[----:B------:R-:W4:Y:S02]  /*11f20*/  MUFU.EX2 R99, R99 ;  /* 0x0000006300637308 */ /* 0x000f240000000800 */
[----:B------:R-:W-:Y:S01]  /*11f30*/  HMMA.16816.F32 R20, R56, R30, R20 ;  /* 0x0000001e3814723c */ /* 0x000fe20000001814 */
[----:B------:R-:W5:Y:S05]  /*11f40*/  LDSM.16.MT88.4 R28, [R234+0x10000] ;  /* 0x01000000ea1c783b */ /* 0x000f6a0000004200 */
[----:B------:R-:W-:Y:S01]  /*11f50*/  MUFU.EX2 R80, R80 ;  /* 0x0000005000507308 */ /* 0x000fe20000000800 */
[----:B------:R-:W-:Y:S01]  /*11f60*/  FADD.FTZ R164, R164, R171 ;  /* 0x000000aba4a47221 */ /* 0x000fe20000010000 */
[----:B------:R-:W-:-:S06]  /*11f70*/  FADD.FTZ R122, R122, R123 ;  /* 0x0000007b7a7a7221 */ /* 0x000fcc0000010000 */
[----:B------:R-:W-:Y:S08]  /*11f80*/  MUFU.EX2 R103, R103 ;  /* 0x0000006700677308 */ /* 0x000ff00000000800 */
[----:B------:R-:W-:Y:S08]  /*11f90*/  MUFU.EX2 R78, R78 ;  /* 0x0000004e004e7308 */ /* 0x000ff00000000800 */
[----:B------:R-:W1:Y:S08]  /*11fa0*/  MUFU.EX2 R105, R105 ;  /* 0x0000006900697308 */ /* 0x000e700000000800 */
[----:B------:R-:W-:Y:S08]  /*11fb0*/  MUFU.EX2 R52, R52 ;  /* 0x0000003400347308 */ /* 0x000ff00000000800 */
[----:B------:R-:W2:Y:S01]  /*11fc0*/  MUFU.EX2 R53, R53 ;  /* 0x0000003500357308 */ /* 0x000ea20000000800 */
[----:B------:R-:W-:Y:S01]  /*11fd0*/  FADD.FTZ R131, R131, R164 ;  /* 0x000000a483837221 */ /* 0x000fe20000010000 */
[----:B------:R-:W-:-:S03]  /*11fe0*/  FADD.FTZ R121, R121, R122 ;  /* 0x0000007a79797221 */ /* 0x000fc60000010000 */
[----:B------:R-:W-:Y:S01]  /*11ff0*/  FADD.FTZ R130, R130, R131 ;  /* 0x0000008382827221 */ /* 0x000fe20000010000 */
[----:B------:R-:W-:Y:S01]  /*12000*/  FADD.FTZ R121, R2, R121 ;  /* 0x0000007902797221 */ /* 0x000fe20000010000 */
[----:B----4-:R-:W-:Y:S02]  /*12010*/  F2FP.F16.F32.PACK_AB R48, R99, R76 ;  /* 0x0000004c6330723e */ /* 0x010fe400000000ff */
[----:B-1----:R-:W-:Y:S01]  /*12020*/  F2FP.F16.F32.PACK_AB R49, R105, R78 ;  /* 0x0000004e6931723e */ /* 0x002fe200000000ff */
[----:B------:R-:W-:Y:S01]  /*12030*/  FADD.FTZ R129, R129, R130 ;  /* 0x0000008281817221 */ /* 0x000fe20000010000 */
[----:B------:R-:W-:Y:S01]  /*12040*/  F2FP.F16.F32.PACK_AB R50, R103, R80 ;  /* 0x000000506732723e */ /* 0x000fe200000000ff */
[----:B------:R-:W-:Y:S01]  /*12050*/  FADD.FTZ R154, R154, R121 ;  /* 0x000000799a9a7221 */ /* 0x000fe20000010000 */
[----:B--2---:R-:W-:Y:S01]  /*12060*/  F2FP.F16.F32.PACK_AB R51, R53, R52 ;  /* 0x000000343533723e */ /* 0x004fe200000000ff */
[----:B------:R-:W-:Y:S02]  /*12070*/  FADD.FTZ R128, R128, R129 ;  /* 0x0000008180807221 */ /* 0x000fe40000010000 */
[----:B------:R-:W-:-:S04]  /*12080*/  FADD.FTZ R149, R149, R154 ;  /* 0x0000009a95957221 */ /* 0x000fc80000010000 */
[----:B------:R-:W-:Y:S01]  /*12090*/  FADD.FTZ R144, R144, R149 ;  /* 0x0000009590907221 */ /* 0x000fe20000010000 */
[----:B------:R-:W-:Y:S03]  /*120a0*/  HMMA.16816.F32 R12, R48, R8, R12 ;  /* 0x00000008300c723c */ /* 0x000fe6000000180c */
[----:B------:R-:W-:-:S04]  /*120b0*/  FADD.FTZ R141, R141, R144 ;  /* 0x000000908d8d7221 */ /* 0x000fc80000010000 */
[----:B------:R-:W-:Y:S01]  /*120c0*/  FADD.FTZ R9, R127, R128 ;  /* 0x000000807f097221 */ /* 0x000fe20000010000 */
[C---:B------:R-:W-:Y:S03]  /*120d0*/  HMMA.16816.F32 R44, R56.reuse, R40, R44 ;  /* 0x00000028382c723c */ /* 0x040fe6000000182c */
[----:B------:R-:W-:Y:S01]  /*120e0*/  FADD.FTZ R9, R126, R9 ;  /* 0x000000097e097221 */ /* 0x000fe20000010000 */
[----:B------:R-:W-:Y:S02]  /*120f0*/  FADD.FTZ R140, R140, R141 ;  /* 0x0000008d8c8c7221 */ /* 0x000fe40000010000 */
[----:B------:R-:W-:Y:S01]  /*12100*/  HMMA.16816.F32 R132, R56, R42, R132 ;  /* 0x0000002a3884723c */ /* 0x000fe20000001884 */
[----:B------:R-:W1:Y:S01]  /*12110*/  LDSM.16.MT88.4 R40, [R232+0x10000] ;  /* 0x01000000e828783b */ /* 0x000e620000004200 */
[----:B------:R-:W-:Y:S01]  /*12120*/  FADD.FTZ R124, R124, R9 ;  /* 0x000000097c7c7221 */ /* 0x000fe20000010000 */
[----:B------:R-:W-:-:S03]  /*12130*/  FADD.FTZ R143, R143, R140 ;  /* 0x0000008c8f8f7221 */ /* 0x000fc60000010000 */
[----:B------:R-:W-:Y:S01]  /*12140*/  FADD.FTZ R169, R169, R124 ;  /* 0x0000007ca9a97221 */ /* 0x000fe20000010000 */
[----:B---3--:R-:W-:Y:S01]  /*12150*/  HMMA.16816.F32 R36, R56, R32, R36 ;  /* 0x000000203824723c */ /* 0x008fe20000001824 */
[----:B------:R-:W-:-:S05]  /*12160*/  FADD.FTZ R142, R142, R143 ;  /* 0x0000008f8e8e7221 */ /* 0x000fca0000010000 */
[----:B------:R-:W-:Y:S01]  /*12170*/  HMMA.16816.F32 R16, R56, R34, R16 ;  /* 0x000000223810723c */ /* 0x000fe20000001810 */
[----:B------:R-:W2:Y:S05]  /*12180*/  LDSM.16.MT88.4 R32, [R233+0x10000] ;  /* 0x01000000e920783b */ /* 0x000eaa0000004200 */
[C---:B------:R-:W-:Y:S01]  /*12190*/  HMMA.16816.F32 R20, R48.reuse, R10, R20 ;  /* 0x0000000a3014723c */ /* 0x040fe20000001814 */
[----:B------:R-:W3:Y:S05]  /*121a0*/  LDSM.16.MT88.4 R8, [R237+0x10800] ;  /* 0x01080000ed08783b */ /* 0x000eea0000004200 */
[----:B-----5:R-:W-:Y:S01]  /*121b0*/  HMMA.16816.F32 R24, R48, R28, R24 ;  /* 0x0000001c3018723c */ /* 0x020fe20000001818 */
[----:B------:R-:W-:Y:S01]  /*121c0*/  FADD.FTZ R145, R145, R142 ;  /* 0x0000008e91917221 */ /* 0x000fe20000010000 */
[--C-:B------:R-:W-:Y:S01]  /*121d0*/  FFMA.FTZ R107, R112, UR4, -R125.reuse ;  /* 0x00000004706b7c23 */ /* 0x100fe2000801087d */
[----:B------:R-:W-:Y:S01]  /*121e0*/  FFMA.FTZ R88, R88, UR4, -R168 ;  /* 0x0000000458587c23 */ /* 0x000fe200080108a8 */
[----:B------:R-:W-:-:S03]  /*121f0*/  FFMA.FTZ R90, R90, UR4, -R125 ;  /* 0x000000045a5a7c23 */ /* 0x000fc6000801087d */
[----:B------:R-:W-:Y:S01]  /*12200*/  FADD.FTZ R28, R0, R169 ;  /* 0x000000a9001c7221 */ /* 0x000fe20000010000 */
[----:B------:R-:W-:Y:S01]  /*12210*/  HMMA.16816.F32 R4, R56, R54, R4 ;  /* 0x000000363804723c */ /* 0x000fe20000001804 */
[--C-:B------:R-:W-:Y:S01]  /*12220*/  FFMA.FTZ R82, R96, UR4, -R168.reuse ;  /* 0x0000000460527c23 */ /* 0x100fe200080108a8 */
[----:B------:R-:W-:Y:S01]  /*12230*/  FFMA.FTZ R100, R100, UR4, -R168 ;  /* 0x0000000464647c23 */ /* 0x000fe200080108a8 */
[----:B------:R-:W-:Y:S01]  /*12240*/  FADD.FTZ R161, R161, R28 ;  /* 0x0000001ca1a17221 */ /* 0x000fe20000010000 */
[----:B------:R-:W-:Y:S01]  /*12250*/  FADD.FTZ R148, R148, R145 ;  /* 0x0000009194947221 */ /* 0x000fe20000010000 */
[----:B------:R-:W-:Y:S02]  /*12260*/  LDSM.16.MT88.4 R140, [R233+0x11800] ;  /* 0x01180000e98c783b */ /* 0x000fe40000004200 */
[----:B------:R-:W-:Y:S01]  /*12270*/  FADD.FTZ R160, R160, R161 ;  /* 0x000000a1a0a07221 */ /* 0x000fe20000010000 */
[--C-:B------:R-:W-:Y:S01]  /*12280*/  FFMA.FTZ R54, R84, UR4, -R168.reuse ;  /* 0x0000000454367c23 */ /* 0x100fe200080108a8 */
[--C-:B------:R-:W-:Y:S01]  /*12290*/  FFMA.FTZ R55, R109, UR4, -R168.reuse ;  /* 0x000000046d377c23 */ /* 0x100fe200080108a8 */
[----:B------:R-:W-:Y:S01]  /*122a0*/  FFMA.FTZ R57, R111, UR4, -R168 ;  /* 0x000000046f397c23 */ /* 0x000fe200080108a8 */
[--C-:B------:R-:W-:Y:S01]  /*122b0*/  FFMA.FTZ R56, R86, UR4, -R125.reuse ;  /* 0x0000000456387c23 */ /* 0x100fe2000801087d */
[----:B------:R-:W-:Y:S01]  /*122c0*/  FFMA.FTZ R59, R110, UR4, -R125 ;  /* 0x000000046e3b7c23 */ /* 0x000fe2000801087d */
[----:B------:R-:W-:Y:S01]  /*122d0*/  FADD.FTZ R153, R153, R160 ;  /* 0x000000a099997221 */ /* 0x000fe20000010000 */
[----:B------:R-:W-:Y:S01]  /*122e0*/  FADD.FTZ R155, R155, R148 ;  /* 0x000000949b9b7221 */ /* 0x000fe20000010000 */
[----:B------:R-:W-:Y:S02]  /*122f0*/  MUFU.EX2 R54, R54 ;  /* 0x0000003600367308 */ /* 0x000fe40000000800 */
[----:B------:R-:W-:Y:S01]  /*12300*/  FADD.FTZ R152, R152, R153 ;  /* 0x0000009998987221 */ /* 0x000fe20000010000 */
[----:B------:R-:W-:-:S05]  /*12310*/  FADD.FTZ R150, R150, R155 ;  /* 0x0000009b96967221 */ /* 0x000fca0000010000 */
[----:B------:R-:W4:Y:S01]  /*12320*/  MUFU.EX2 R55, R55 ;  /* 0x0000003700377308 */ /* 0x000f220000000800 */
[----:B------:R-:W-:Y:S01]  /*12330*/  FADD.FTZ R137, R137, R152 ;  /* 0x0000009889897221 */ /* 0x000fe20000010000 */
[----:B------:R-:W-:-:S06]  /*12340*/  FADD.FTZ R157, R157, R150 ;  /* 0x000000969d9d7221 */ /* 0x000fcc0000010000 */
[----:B------:R-:W-:Y:S08]  /*12350*/  MUFU.EX2 R2, R88 ;  /* 0x0000005800027308 */ /* 0x000ff00000000800 */
[----:B------:R-:W-:Y:S08]  /*12360*/  MUFU.EX2 R57, R57 ;  /* 0x0000003900397308 */ /* 0x000ff00000000800 */
[----:B------:R-:W-:Y:S08]  /*12370*/  MUFU.EX2 R56, R56 ;  /* 0x0000003800387308 */ /* 0x000ff00000000800 */
[----:B------:R-:W5:Y:S08]  /*12380*/  MUFU.EX2 R59, R59 ;  /* 0x0000003b003b7308 */ /* 0x000f700000000800 */
[----:B------:R-:W-:Y:S08]  /*12390*/  MUFU.EX2 R0, R90 ;  /* 0x0000005a00007308 */ /* 0x000ff00000000800 */
[----:B------:R-:W2:Y:S01]  /*123a0*/  MUFU.EX2 R107, R107 ;  /* 0x0000006b006b7308 */ /* 0x000ea20000000800 */
[----:B------:R-:W-:Y:S01]  /*123b0*/  FADD.FTZ R136, R136, R137 ;  /* 0x0000008988887221 */ /* 0x000fe20000010000 */
[----:B------:R-:W-:-:S03]  /*123c0*/  FADD.FTZ R162, R162, R157 ;  /* 0x0000009da2a27221 */ /* 0x000fc60000010000 */
[----:B------:R-:W-:Y:S01]  /*123d0*/  FADD.FTZ R139, R139, R136 ;  /* 0x000000888b8b7221 */ /* 0x000fe20000010000 */
[----:B------:R-:W-:Y:S01]  /*123e0*/  FADD.FTZ R173, R173, R162 ;  /* 0x000000a2adad7221 */ /* 0x000fe20000010000 */
[----:B-1----:R-:W-:Y:S02]  /*123f0*/  HMMA.16816.F32 R44, R48, R40, R44 ;  /* 0x00000028302c723c */ /* 0x002fe4000000182c */
[----:B------:R-:W-:Y:S01]  /*12400*/  FADD.FTZ R138, R138, R139 ;  /* 0x0000008b8a8a7221 */ /* 0x000fe20000010000 */
[----:B------:R-:W-:-:S03]  /*12410*/  FADD.FTZ R172, R172, R173 ;  /* 0x000000adacac7221 */ /* 0x000fc60000010000 */
[----:B------:R-:W-:Y:S01]  /*12420*/  HMMA.16816.F32 R132, R48, R42, R132 ;  /* 0x0000002a3084723c */ /* 0x000fe20000001884 */
[----:B----4-:R-:W-:Y:S02]  /*12430*/  F2FP.F16.F32.PACK_AB R40, R55, R54 ;  /* 0x000000363728723e */ /* 0x010fe400000000ff */
[----:B-----5:R-:W-:-:S04]  /*12440*/  F2FP.F16.F32.PACK_AB R41, R59, R56 ;  /* 0x000000383b29723e */ /* 0x020fc800000000ff */
[----:B------:R-:W-:Y:S02]  /*12450*/  F2FP.F16.F32.PACK_AB R42, R57, R2 ;  /* 0x00000002392a723e */ /* 0x000fe400000000ff */
[----:B--2---:R-:W-:Y:S01]  /*12460*/  F2FP.F16.F32.PACK_AB R43, R107, R0 ;  /* 0x000000006b2b723e */ /* 0x004fe200000000ff */
[----:B------:R-:W-:Y:S01]  /*12470*/  FADD.FTZ R138, R147, R138 ;  /* 0x0000008a938a7221 */ /* 0x000fe20000010000 */
[----:B------:R-:W-:Y:S01]  /*12480*/  FADD.FTZ R177, R177, R172 ;  /* 0x000000acb1b17221 */ /* 0x000fe20000010000 */
[----:B------:R-:W-:Y:S01]  /*12490*/  HMMA.16816.F32 R4, R48, R30, R4 ;  /* 0x0000001e3004723c */ /* 0x000fe20000001804 */
[----:B------:R-:W1:Y:S01]  /*124a0*/  LDSM.16.MT88.4 R28, [R234+0x10800] ;  /* 0x01080000ea1c783b */ /* 0x000e620000004200 */
[----:B------:R-:W-:-:S04]  /*124b0*/  FADD.FTZ R151, R151, R138 ;  /* 0x0000008a97977221 */ /* 0x000fc80000010000 */
[C---:B------:R-:W-:Y:S06]  /*124c0*/  HMMA.16816.F32 R36, R48.reuse, R32, R36 ;  /* 0x000000203024723c */ /* 0x040fec0000001824 */
[----:B------:R-:W-:Y:S01]  /*124d0*/  HMMA.16816.F32 R16, R48, R34, R16 ;  /* 0x000000223010723c */ /* 0x000fe20000001810 */
[----:B------:R-:W2:Y:S05]  /*124e0*/  LDSM.16.MT88.4 R48, [R232+0x10800] ;  /* 0x01080000e830783b */ /* 0x000eaa0000004200 */
[----:B---3--:R-:W-:Y:S01]  /*124f0*/  HMMA.16816.F32 R12, R40, R8, R12 ;  /* 0x00000008280c723c */ /* 0x008fe2000000180c */
[----:B------:R-:W-:Y:S01]  /*12500*/  FADD.FTZ R151, R146, R151 ;  /* 0x0000009792977221 */ /* 0x000fe20000010000 */
[----:B------:R-:W3:Y:S05]  /*12510*/  LDSM.16.MT88.4 R32, [R233+0x10800] ;  /* 0x01080000e920783b */ /* 0x000eea0000004200 */
[----:B------:R-:W-:-:S04]  /*12520*/  FADD.FTZ R8, R178, R177 ;  /* 0x000000b1b2087221 */ /* 0x000fc80000010000 */
[----:B------:R-:W-:Y:S01]  /*12530*/  FADD.FTZ R8, R3, R8 ;  /* 0x0000000803087221 */ /* 0x000fe20000010000 */
[----:B------:R-:W-:Y:S01]  /*12540*/  FADD.FTZ R156, R156, R151 ;  /* 0x000000979c9c7221 */ /* 0x000fe20000010000 */
[C---:B------:R-:W-:Y:S01]  /*12550*/  HMMA.16816.F32 R20, R40.reuse, R10, R20 ;  /* 0x0000000a2814723c */ /* 0x040fe20000001814 */
[----:B------:R-:W-:Y:S01]  /*12560*/  FFMA.FTZ R109, R113, UR4, -R168 ;  /* 0x00000004716d7c23 */ /* 0x000fe200080108a8 */
[----:B------:R-:W-:Y:S01]  /*12570*/  FADD.FTZ R183, R183, R8 ;  /* 0x00000008b7b77221 */ /* 0x000fe20000010000 */
[----:B------:R-:W-:Y:S01]  /*12580*/  FADD.FTZ R159, R159, R156 ;  /* 0x0000009c9f9f7221 */ /* 0x000fe20000010000 */
[----:B------:R-:W4:Y:S02]  /*12590*/  LDSM.16.MT88.4 R8, [R237+0x11000] ;  /* 0x01100000ed08783b */ /* 0x000f240000004200 */
[----:B------:R-:W-:Y:S01]  /*125a0*/  FADD.FTZ R184, R184, R183 ;  /* 0x000000b7b8b87221 */ /* 0x000fe20000010000 */
[----:B------:R-:W-:Y:S01]  /*125b0*/  FADD.FTZ R158, R158, R159 ;  /* 0x0000009f9e9e7221 */ /* 0x000fe20000010000 */
[--C-:B------:R-:W-:Y:S01]  /*125c0*/  FFMA.FTZ R58, R92, UR4, -R168.reuse ;  /* 0x000000045c3a7c23 */ /* 0x100fe200080108a8 */
[----:B------:R-:W-:Y:S01]  /*125d0*/  FFMA.FTZ R111, R115, UR4, -R168 ;  /* 0x00000004736f7c23 */ /* 0x000fe200080108a8 */
[----:B------:R-:W-:Y:S01]  /*125e0*/  FADD.FTZ R185, R185, R184 ;  /* 0x000000b8b9b97221 */ /* 0x000fe20000010000 */
[----:B------:R-:W-:Y:S01]  /*125f0*/  FADD.FTZ R163, R163, R158 ;  /* 0x0000009ea3a37221 */ /* 0x000fe20000010000 */
[C---:B-1----:R-:W-:Y:S01]  /*12600*/  HMMA.16816.F32 R24, R40.reuse, R28, R24 ;  /* 0x0000001c2818723c */ /* 0x042fe20000001818 */
[----:B------:R-:W-:Y:S01]  /*12610*/  FFMA.FTZ R84, R94, UR4, -R125 ;  /* 0x000000045e547c23 */ /* 0x000fe2000801087d */
[----:B------:R-:W-:Y:S01]  /*12620*/  FADD.FTZ R192, R192, R185 ;  /* 0x000000b9c0c07221 */ /* 0x000fe20000010000 */
[----:B------:R-:W-:Y:S01]  /*12630*/  FADD.FTZ R174, R174, R163 ;  /* 0x000000a3aeae7221 */ /* 0x000fe20000010000 */
[--C-:B------:R-:W-:Y:S01]  /*12640*/  FFMA.FTZ R3, R114, UR4, -R125.reuse ;  /* 0x0000000472037c23 */ /* 0x100fe2000801087d */
[--C-:B------:R-:W-:Y:S01]  /*12650*/  FFMA.FTZ R86, R98, UR4, -R125.reuse ;  /* 0x0000000462567c23 */ /* 0x100fe2000801087d */
[----:B------:R-:W-:Y:S01]  /*12660*/  FADD.FTZ R187, R187, R192 ;  /* 0x000000c0bbbb7221 */ /* 0x000fe20000010000 */
[----:B------:R-:W-:Y:S01]  /*12670*/  FADD.FTZ R181, R181, R174 ;  /* 0x000000aeb5b57221 */ /* 0x000fe20000010000 */
[C---:B------:R-:W-:Y:S01]  /*12680*/  HMMA.16816.F32 R4, R40.reuse, R30, R4 ;  /* 0x0000001e2804723c */ /* 0x040fe20000001804 */
[----:B------:R-:W-:Y:S01]  /*12690*/  FFMA.FTZ R113, R116, UR4, -R125 ;  /* 0x0000000474717c23 */ /* 0x000fe2000801087d */
[----:B------:R-:W-:Y:S01]  /*126a0*/  FADD.FTZ R194, R194, R187 ;  /* 0x000000bbc2c27221 */ /* 0x000fe20000010000 */
[----:B------:R-:W-:Y:S01]  /*126b0*/  FADD.FTZ R176, R176, R181 ;  /* 0x000000b5b0b07221 */ /* 0x000fe20000010000 */
[----:B------:R-:W1:Y:S02]  /*126c0*/  LDSM.16.MT88.4 R28, [R234+0x11000] ;  /* 0x01100000ea1c783b */ /* 0x000e640000004200 */
[----:B------:R-:W-:Y:S01]  /*126d0*/  FADD.FTZ R75, R75, R194 ;  /* 0x000000c24b4b7221 */ /* 0x000fe20000010000 */
[----:B------:R-:W-:Y:S01]  /*126e0*/  FADD.FTZ R176, R61, R176 ;  /* 0x000000b03db07221 */ /* 0x000fe20000010000 */
[----:B--2---:R-:W-:Y:S01]  /*126f0*/  HMMA.16816.F32 R44, R40, R48, R44 ;  /* 0x00000030282c723c */ /* 0x004fe2000000182c */
[----:B------:R-:W-:Y:S01]  /*12700*/  MUFU.EX2 R58, R58 ;  /* 0x0000003a003a7308 */ /* 0x000fe20000000800 */
[----:B------:R-:W-:Y:S01]  /*12710*/  FADD.FTZ R190, R190, R75 ;  /* 0x0000004bbebe7221 */ /* 0x000fe20000010000 */
[----:B------:R-:W2:Y:S03]  /*12720*/  LDSM.16.MT88.4 R156, [R237+0x11800] ;  /* 0x01180000ed9c783b */ /* 0x000ea60000004200 */
[----:B------:R-:W-:Y:S01]  /*12730*/  FADD.FTZ R65, R65, R190 ;  /* 0x000000be41417221 */ /* 0x000fe20000010000 */
[----:B------:R-:W-:-:S02]  /*12740*/  FADD.FTZ R49, R63, R176 ;  /* 0x000000b03f317221 */ /* 0x000fc40000010000 */
[----:B------:R-:W-:Y:S01]  /*12750*/  MUFU.EX2 R82, R82 ;  /* 0x0000005200527308 */ /* 0x000fe20000000800 */
[----:B------:R-:W-:Y:S01]  /*12760*/  FADD.FTZ R188, R188, R65 ;  /* 0x00000041bcbc7221 */ /* 0x000fe20000010000 */
[----:B------:R-:W-:Y:S01]  /*12770*/  FADD.FTZ R186, R186, R49 ;  /* 0x00000031baba7221 */ /* 0x000fe20000010000 */
[C---:B---3--:R-:W-:Y:S01]  /*12780*/  HMMA.16816.F32 R36, R40.reuse, R32, R36 ;  /* 0x000000202824723c */ /* 0x048fe20000001824 */
[----:B------:R-:W-:Y:S01]  /*12790*/  FFMA.FTZ R88, R117, UR4, -R168 ;  /* 0x0000000475587c23 */ /* 0x000fe200080108a8 */
[----:B------:R-:W-:Y:S01]  /*127a0*/  FADD.FTZ R83, R83, R188 ;  /* 0x000000bc53537221 */ /* 0x000fe20000010000 */
[----:B------:R-:W-:Y:S01]  /*127b0*/  FADD.FTZ R67, R67, R186 ;  /* 0x000000ba43437221 */ /* 0x000fe20000010000 */
[----:B------:R-:W-:Y:S01]  /*127c0*/  FFMA.FTZ R90, R104, UR4, -R168 ;  /* 0x00000004685a7c23 */ /* 0x000fe200080108a8 */
[----:B------:R-:W3:Y:S01]  /*127d0*/  MUFU.EX2 R109, R109 ;  /* 0x0000006d006d7308 */ /* 0x000ee20000000800 */
[----:B------:R-:W-:Y:S01]  /*127e0*/  FADD.FTZ R182, R182, R83 ;  /* 0x00000053b6b67221 */ /* 0x000fe20000010000 */
[----:B------:R-:W-:Y:S01]  /*127f0*/  FADD.FTZ R196, R196, R67 ;  /* 0x00000043c4c47221 */ /* 0x000fe20000010000 */
[C---:B------:R-:W-:Y:S01]  /*12800*/  HMMA.16816.F32 R16, R40.reuse, R34, R16 ;  /* 0x000000222810723c */ /* 0x040fe20000001810 */
[----:B------:R-:W-:Y:S04]  /*12810*/  LDSM.16.MT88.4 R148, [R234+0x11800] ;  /* 0x01180000ea94783b */ /* 0x000fe80000004200 */
[----:B------:R-:W-:Y:S08]  /*12820*/  MUFU.EX2 R111, R111 ;  /* 0x0000006f006f7308 */ /* 0x000ff00000000800 */
[----:B------:R-:W-:Y:S08]  /*12830*/  MUFU.EX2 R84, R84 ;  /* 0x0000005400547308 */ /* 0x000ff00000000800 */
[----:B------:R-:W5:Y:S08]  /*12840*/  MUFU.EX2 R3, R3 ;  /* 0x0000000300037308 */ /* 0x000f700000000800 */
[----:B------:R-:W-:Y:S08]  /*12850*/  MUFU.EX2 R86, R86 ;  /* 0x0000005600567308 */ /* 0x000ff00000000800 */
[----:B------:R-:W4:Y:S01]  /*12860*/  MUFU.EX2 R113, R113 ;  /* 0x0000007100717308 */ /* 0x000f220000000800 */
[----:B------:R-:W-:Y:S01]  /*12870*/  FADD.FTZ R71, R71, R196 ;  /* 0x000000c447477221 */ /* 0x000fe20000010000 */
[----:B------:R-:W-:Y:S01]  /*12880*/  FADD.FTZ R73, R73, R182 ;  /* 0x000000b649497221 */ /* 0x000fe20000010000 */
[----:B------:R-:W-:Y:S01]  /*12890*/  HMMA.16816.F32 R132, R40, R50, R132 ;  /* 0x000000322884723c */ /* 0x000fe20000001884 */
[----:B------:R-:W-:Y:S01]  /*128a0*/  FFMA.FTZ R63, R106, UR4, -R168 ;  /* 0x000000046a3f7c23 */ /* 0x000fe200080108a8 */
[----:B------:R-:W-:Y:S01]  /*128b0*/  FADD.FTZ R198, R198, R71 ;  /* 0x00000047c6c67221 */ /* 0x000fe20000010000 */
[----:B------:R-:W-:Y:S01]  /*128c0*/  FADD.FTZ R180, R180, R73 ;  /* 0x00000049b4b47221 */ /* 0x000fe20000010000 */
[----:B------:R-:W2:Y:S02]  /*128d0*/  LDSM.16.MT88.4 R32, [R233+0x11000] ;  /* 0x01100000e920783b */ /* 0x000ea40000004200 */
[----:B------:R-:W-:Y:S01]  /*128e0*/  FADD.FTZ R69, R69, R198 ;  /* 0x000000c645457221 */ /* 0x000fe20000010000 */
[----:B---3--:R-:W-:Y:S01]  /*128f0*/  F2FP.F16.F32.PACK_AB R40, R109, R58 ;  /* 0x0000003a6d28723e */ /* 0x008fe200000000ff */
[----:B------:R-:W-:Y:S01]  /*12900*/  FADD.FTZ R87, R87, R180 ;  /* 0x000000b457577221 */ /* 0x000fe20000010000 */
[----:B-----5:R-:W-:-:S02]  /*12910*/  F2FP.F16.F32.PACK_AB R41, R3, R84 ;  /* 0x000000540329723e */ /* 0x020fc400000000ff */
[----:B------:R-:W-:Y:S02]  /*12920*/  F2FP.F16.F32.PACK_AB R42, R111, R82 ;  /* 0x000000526f2a723e */ /* 0x000fe400000000ff */
[----:B----4-:R-:W-:Y:S01]  /*12930*/  F2FP.F16.F32.PACK_AB R43, R113, R86 ;  /* 0x00000056712b723e */ /* 0x010fe200000000ff */
[----:B------:R-:W-:Y:S01]  /*12940*/  FADD.FTZ R200, R200, R69 ;  /* 0x00000045c8c87221 */ /* 0x000fe20000010000 */
[----:B------:R-:W-:Y:S01]  /*12950*/  FADD.FTZ R206, R206, R87 ;  /* 0x00000057cece7221 */ /* 0x000fe20000010000 */
[----:B------:R-:W-:Y:S01]  /*12960*/  MUFU.EX2 R61, R100 ;  /* 0x00000064003d7308 */ /* 0x000fe20000000800 */
[----:B------:R-:W3:Y:S01]  /*12970*/  LDSM.16.MT88.4 R48, [R232+0x11000] ;  /* 0x01100000e830783b */ /* 0x000ee20000004200 */
[----:B------:R-:W-:Y:S02]  /*12980*/  FADD.FTZ R79, R79, R200 ;  /* 0x000000c84f4f7221 */ /* 0x000fe40000010000 */
[----:B------:R-:W-:Y:S02]  /*12990*/  HMMA.16816.F32 R12, R40, R8, R12 ;  /* 0x00000008280c723c */ /* 0x000fe4000000180c */
[----:B------:R-:W-:-:S05]  /*129a0*/  FADD.FTZ R79, R202, R79 ;  /* 0x0000004fca4f7221 */ /* 0x000fca0000010000 */
[----:B------:R-:W-:-:S04]  /*129b0*/  FADD.FTZ R9, R81, R206 ;  /* 0x000000ce51097221 */ /* 0x000fc80000010000 */
[----:B------:R-:W-:Y:S01]  /*129c0*/  FADD.FTZ R9, R208, R9 ;  /* 0x00000009d0097221 */ /* 0x000fe20000010000 */
[----:B------:R-:W-:Y:S01]  /*129d0*/  FADD.FTZ R60, R60, R79 ;  /* 0x0000004f3c3c7221 */ /* 0x000fe20000010000 */
[----:B-1----:R-:W-:Y:S02]  /*129e0*/  HMMA.16816.F32 R24, R40, R28, R24 ;  /* 0x0000001c2818723c */ /* 0x002fe40000001818 */
[----:B------:R-:W-:Y:S01]  /*129f0*/  FADD.FTZ R62, R62, R9 ;  /* 0x000000093e3e7221 */ /* 0x000fe20000010000 */
[----:B------:R-:W-:-:S03]  /*12a00*/  FADD.FTZ R77, R77, R60 ;  /* 0x0000003c4d4d7221 */ /* 0x000fc60000010000 */
[----:B------:R-:W-:Y:S01]  /*12a10*/  HMMA.16816.F32 R4, R40, R30, R4 ;  /* 0x0000001e2804723c */ /* 0x000fe20000001804 */
[--C-:B------:R-:W-:Y:S01]  /*12a20*/  FFMA.FTZ R28, R102, UR4, -R125.reuse ;  /* 0x00000004661c7c23 */ /* 0x100fe2000801087d */
[----:B------:R-:W-:Y:S01]  /*12a30*/  FFMA.FTZ R29, R118, UR4, -R125 ;  /* 0x00000004761d7c23 */ /* 0x000fe2000801087d */
[----:B------:R-:W-:-:S04]  /*12a40*/  FADD.FTZ R89, R89, R62 ;  /* 0x0000003e59597221 */ /* 0x000fc80000010000 */
[--C-:B------:R-:W-:Y:S01]  /*12a50*/  FFMA.FTZ R30, R119, UR4, -R125.reuse ;  /* 0x00000004771e7c23 */ /* 0x100fe2000801087d */
[----:B------:R-:W-:Y:S01]  /*12a60*/  FFMA.FTZ R31, R120, UR4, -R125 ;  /* 0x00000004781f7c23 */ /* 0x000fe2000801087d */
[----:B------:R-:W-:Y:S01]  /*12a70*/  FADD.FTZ R64, R64, R77 ;  /* 0x0000004d40407221 */ /* 0x000fe20000010000 */
[----:B------:R-:W-:Y:S01]  /*12a80*/  FADD.FTZ R66, R66, R89 ;  /* 0x0000005942427221 */ /* 0x000fe20000010000 */
[----:B------:R-:W1:Y:S02]  /*12a90*/  MUFU.EX2 R88, R88 ;  /* 0x0000005800587308 */ /* 0x000e640000000800 */
[----:B------:R-:W-:Y:S01]  /*12aa0*/  FADD.FTZ R85, R85, R64 ;  /* 0x0000004055557221 */ /* 0x000fe20000010000 */
[----:B------:R-:W-:-:S05]  /*12ab0*/  FADD.FTZ R93, R93, R66 ;  /* 0x000000425d5d7221 */ /* 0x000fca0000010000 */
[----:B------:R-:W-:Y:S01]  /*12ac0*/  MUFU.EX2 R63, R63 ;  /* 0x0000003f003f7308 */ /* 0x000fe20000000800 */
[----:B------:R-:W-:-:S07]  /*12ad0*/  FADD.FTZ R68, R68, R85 ;  /* 0x0000005544447221 */ /* 0x000fce0000010000 */
[----:B------:R-:W-:Y:S01]  /*12ae0*/  MUFU.EX2 R90, R90 ;  /* 0x0000005a005a7308 */ /* 0x000fe20000000800 */
[----:B------:R-:W-:-:S07]  /*12af0*/  FADD.FTZ R70, R70, R93 ;  /* 0x0000005d46467221 */ /* 0x000fce0000010000 */
[----:B------:R-:W-:Y:S08]  /*12b00*/  MUFU.EX2 R28, R28 ;  /* 0x0000001c001c7308 */ /* 0x000ff00000000800 */
[----:B------:R-:W4:Y:S08]  /*12b10*/  MUFU.EX2 R29, R29 ;  /* 0x0000001d001d7308 */ /* 0x000f300000000800 */
[----:B------:R-:W-:Y:S08]  /*12b20*/  MUFU.EX2 R30, R30 ;  /* 0x0000001e001e7308 */ /* 0x000ff00000000800 */
[----:B------:R-:W5:Y:S01]  /*12b30*/  MUFU.EX2 R31, R31 ;  /* 0x0000001f001f7308 */ /* 0x000f620000000800 */
[----:B------:R-:W-:Y:S01]  /*12b40*/  FADD.FTZ R91, R91, R68 ;  /* 0x000000445b5b7221 */ /* 0x000fe20000010000 */
[----:B------:R-:W-:Y:S01]  /*12b50*/  FADD.FTZ R97, R97, R70 ;  /* 0x0000004661617221 */ /* 0x000fe20000010000 */
[----:B------:R-:W-:Y:S02]  /*12b60*/  HMMA.16816.F32 R20, R40, R10, R20 ;  /* 0x0000000a2814723c */ /* 0x000fe40000001814 */
[----:B------:R-:W-:Y:S01]  /*12b70*/  FADD.FTZ R72, R72, R91 ;  /* 0x0000005b48487221 */ /* 0x000fe20000010000 */
[----:B------:R-:W-:Y:S01]  /*12b80*/  FADD.FTZ R74, R74, R97 ;  /* 0x000000614a4a7221 */ /* 0x000fe20000010000 */
[----:B-1----:R-:W-:-:S02]  /*12b90*/  F2FP.F16.F32.PACK_AB R8, R88, R61 ;  /* 0x0000003d5808723e */ /* 0x002fc400000000ff */
[----:B----4-:R-:W-:Y:S02]  /*12ba0*/  F2FP.F16.F32.PACK_AB R9, R29, R28 ;  /* 0x0000001c1d09723e */ /* 0x010fe400000000ff */
[----:B------:R-:W-:Y:S01]  /*12bb0*/  F2FP.F16.F32.PACK_AB R10, R90, R63 ;  /* 0x0000003f5a0a723e */ /* 0x000fe200000000ff */
[----:B------:R-:W-:Y:S01]  /*12bc0*/  FADD.FTZ R95, R95, R72 ;  /* 0x000000485f5f7221 */ /* 0x000fe20000010000 */
[----:B------:R-:W-:Y:S01]  /*12bd0*/  FADD.FTZ R101, R101, R74 ;  /* 0x0000004a65657221 */ /* 0x000fe20000010000 */
[----:B-----5:R-:W-:Y:S02]  /*12be0*/  F2FP.F16.F32.PACK_AB R11, R31, R30 ;  /* 0x0000001e1f0b723e */ /* 0x020fe400000000ff */
[----:B------:R-:W-:Y:S01]  /*12bf0*/  FADD.FTZ R76, R76, R95 ;  /* 0x0000005f4c4c7221 */ /* 0x000fe20000010000 */
[----:B------:R-:W-:-:S04]  /*12c00*/  FADD.FTZ R78, R78, R101 ;  /* 0x000000654e4e7221 */ /* 0x000fc80000010000 */
[----:B--2---:R-:W-:Y:S01]  /*12c10*/  HMMA.16816.F32 R160, R8, R156, R12 ;  /* 0x0000009c08a0723c */ /* 0x004fe2000000180c */
        /* <DEDUP_REMOVED lines=39> */
[----:B------:R-:W-:Y:S01]  /*12e90*/  FADD.FTZ R30, R30, R29 ;  /* 0x0000001d1e1e7221 */ /* 0x000fe20000010000 */
[----:B------:R-:W-:Y:S02]  /*12ea0*/  MOV R0, R165 ;  /* 0x000000a500007202 */ /* 0x000fe40000000f00 */
[----:B------:R-:W-:Y:S01]  /*12eb0*/  FADD.FTZ R251, R90, R63 ;  /* 0x0000003f5afb7221 */ /* 0x000fe20000010000 */
[----:B------:R-:W-:Y:S01]  /*12ec0*/  FADD.FTZ R252, R31, R30 ;  /* 0x0000001e1ffc7221 */ /* 0x000fe20000010000 */
[----:B------:R-:W-:-:S09]  /*12ed0*/  MOV R2, R167 ;  /* 0x000000a700027202 */ /* 0x000fd20000000f00 */
.L_x_1568:
[----:B------:R-:W-:Y:S05]  /*12ee0*/  @!P1 BRA `(.L_x_1576) ;  /* 0x0000006000149947 */ /* 0x000fea0003800000 */
[----:B------:R-:W-:Y:S01]  /*12ef0*/  ULEA UR11, -UR8, URZ, 0x8 ;  /* 0x0000003f080b7291 */ /* 0x000fe2000f8e413f */
[----:B------:R-:W-:Y:S01]  /*12f00*/  IMAD.MOV.U32 R3, RZ, RZ, R0 ;  /* 0x000000ffff037224 */ /* 0x000fe200078e0000 */
[----:B------:R-:W-:Y:S01]  /*12f10*/  ULDC.64 UR6, c[0x0][0x250] ;  /* 0x0000940000067ab9 */ /* 0x000fe20000000a00 */
[----:B------:R-:W-:Y:S01]  /*12f20*/  IMAD.MOV.U32 R165, RZ, RZ, R2 ;  /* 0x000000ffffa57224 */ /* 0x000fe200078e0002 */
[----:B------:R-:W-:Y:S02]  /*12f30*/  USHF.R.S32.HI UR10, URZ, 0x1f, UR11 ;  /* 0x0000001f3f0a7899 */ /* 0x000fe4000801140b */
[----:B------:R-:W-:Y:S01]  /*12f40*/  MOV R248, UR11 ;  /* 0x0000000b00f87c02 */ /* 0x000fe20008000f00 */
[----:B------:R-:W-:Y:S01]  /*12f50*/  ULDC UR16, c[0x0][0x2d0] ;  /* 0x0000b40000107ab9 */ /* 0x000fe20000000800 */
[----:B------:R-:W-:Y:S01]  /*12f60*/  ULDC UR4, c[0x0][0x2ec] ;  /* 0x0000bb0000047ab9 */ /* 0x000fe20000000800 */
[----:B------:R-:W-:Y:S01]  /*12f70*/  ULDC.64 UR8, c[0x0][0x248] ;  /* 0x0000920000087ab9 */ /* 0x000fe20000000a00 */
[----:B------:R-:W-:Y:S01]  /*12f80*/  MOV R245, UR10 ;  /* 0x0000000a00f57c02 */ /* 0x000fe20008000f00 */
[----:B------:R-:W-:Y:S01]  /*12f90*/  UMOV UR11, UR6 ;  /* 0x00000006000b7c82 */ /* 0x000fe20008000000 */
[----:B------:R-:W-:-:S05]  /*12fa0*/  UMOV UR10, UR7 ;  /* 0x00000007000a7c82 */ /* 0x000fca0008000000 */
.L_x_1580:
[----:B------:R-:W-:Y:S01]  /*12fb0*/  ISETP.GE.AND P0, PT, R244, UR16, PT ;  /* 0x00000010f4007c0c */ /* 0x000fe2000bf06270 */
[----:B------:R-:W-:Y:S04]  /*12fc0*/  DEPBAR.LE SB0, 0x0 ;  /* 0x000080000000791a */ /* 0x000fe80000000000 */
[----:B------:R-:W-:Y:S01]  /*12fd0*/  BAR.SYNC.DEFER_BLOCKING 0x0 ;  /* 0x0000000000007b1d */ /* 0x000fe20000010000 */
[----:B------:R-:W-:Y:S01]  /*12fe0*/  UIADD3 UR15, UR15, -0x1, URZ ;  /* 0xffffffff0f0f7890 */ /* 0x000fe2000fffe03f */
[----:B------:R-:W-:Y:S01]  /*12ff0*/  IMAD.MOV.U32 R52, RZ, RZ, R248 ;  /* 0x000000ffff347224 */ /* 0x000fe200078e00f8 */
[----:B------:R-:W-:Y:S05]  /*13000*/  MOV R53, R245 ;  /* 0x000000f500357202 */ /* 0x000fea0000000f00 */
[----:B------:R-:W1:Y:S01]  /*13010*/  @!P0 LDC.64 R46, c[0x0][0x250] ;  /* 0x00009400ff2e8b82 */ /* 0x000e620000000a00 */
[----:B------:R-:W-:Y:S01]  /*13020*/  UMOV UR19, UR6 ;  /* 0x0000000600137c82 */ /* 0x000fe20008000000 */
[----:B------:R-:W-:Y:S06]  /*13030*/  UMOV UR18, UR7 ;  /* 0x0000000700127c82 */ /* 0x000fec0008000000 */
[----:B------:R-:W2:Y:S01]  /*13040*/  @!P0 LDC.64 R50, c[0x0][0x250] ;  /* 0x00009400ff328b82 */ /* 0x000ea20000000a00 */
[----:B------:R-:W-:Y:S05]  /*13050*/  @!P3 BRA `(.L_x_1577) ;  /* 0x000000040000b947 */ /* 0x000fea0003800000 */
[----:B------:R-:W3:Y:S01]  /*13060*/  LDC R0, c[0x0][0x380] ;  /* 0x0000e000ff007b82 */ /* 0x000ee20000000800 */
[----:B------:R-:W-:Y:S04]  /*13070*/  USHF.L.U32 UR18, UR15, 0x8, URZ ;  /* 0x000000080f127899 */ /* 0x000fe8000800063f */
[----:B------:R-:W-:Y:S06]  /*13080*/  UIADD3 UR19, UR18, 0x100, URZ ;  /* 0x0000010012137890 */ /* 0x000fec000fffe03f */
        /* <DEDUP_REMOVED lines=27> */
[C---:B------:R-:W-:Y:S01]  /*13240*/  LOP3.LUT R2, R0.reuse, UR18, RZ, 0x3c, !PT ;  /* 0x0000001200027c12 */ /* 0x040fe2000f8e3cff */
[----:B------:R-:W-:Y:S01]  /*13250*/  UMOV UR18, UR10 ;  /* 0x0000000a00127c82 */ /* 0x000fe20008000000 */
        /* <DEDUP_REMOVED lines=32> */
.L_x_1577:
        /* <DEDUP_REMOVED lines=13> */
[----:B------:R-:W-:Y:S01]  /*13530*/  UISETP.GT.AND UP0, UPT, UR15, UR12, UPT ;  /* 0x0000000c0f00728c */ /* 0x000fe2000bf04270 */
        /* <DEDUP_REMOVED lines=119> */
[----:B-1----:R-:W-:Y:S03]  /*13cb0*/  @!P0 IMAD.WIDE.U32 R54, R48, 0xd0, R52 ;  /* 0x000000d030368825 */ /* 0x002fe600078e0034 */
[----:B------:R-:W-:Y:S01]  /*13cc0*/  @!PT LDS RZ, [RZ] ;  /* 0x00000000fffff984 */ /* 0x000fe20000000800 */
[----:B------:R-:W-:Y:S01]  /*13cd0*/  @!PT LDS RZ, [RZ] ;  /* 0x00000000fffff984 */ /* 0x000fe20000000800 */
[----:B------:R-:W-:Y:S01]  /*13ce0*/  @!PT LDS RZ, [RZ] ;  /* 0x00000000fffff984 */ /* 0x000fe20000000800 */
[----:B------:R-:W-:Y:S01]  /*13cf0*/  @!P0 LDGSTS.E.BYPASS.LTC128B.128 [R242+0x10000], desc[UR22][R50.64] ;  /* 0x1000000032f28fae */ /* 0x000fe2000b901d56 */
[----:B------:R-:W-:Y:S01]  /*13d00*/  @!P0 IMAD.IADD R49, R49, 0x1, R55 ;  /* 0x0000000131318824 */ /* 0x000fe200078e0237 */
[-C--:B------:R-:W-:Y:S01]  /*13d10*/  @!P0 LEA R48, P4, R54, R204.reuse, 0x1 ;  /* 0x000000cc36308211 */ /* 0x080fe200078808ff */
[----:B--2---:R-:W-:Y:S01]  /*13d20*/  @!P0 IMAD.WIDE.U32 R58, R46, 0xe0, R52 ;  /* 0x000000e02e3a8825 */ /* 0x004fe200078e0034 */
[----:B------:R-:W-:Y:S02]  /*13d30*/  @P0 STS.128 [R242+0x10800], RZ ;  /* 0x010800fff2000388 */ /* 0x000fe40000000c00 */
[-C--:B------:R-:W-:Y:S01]  /*13d40*/  @!P0 LEA.HI.X R49, R54, R205.reuse, R49, 0x1, P4 ;  /* 0x000000cd36318211 */ /* 0x080fe200020f0c31 */
[----:B------:R-:W-:Y:S01]  /*13d50*/  @!P0 IMAD R47, R47, 0xe0, RZ ;  /* 0x000000e02f2f8824 */ /* 0x000fe200078e02ff */
[-C--:B------:R-:W-:Y:S01]  /*13d60*/  @!P0 LEA R46, P2, R58, R204.reuse, 0x1 ;  /* 0x000000cc3a2e8211 */ /* 0x080fe200078408ff */
[----:B---3--:R-:W-:Y:S02]  /*13d70*/  @!P0 IMAD.WIDE.U32 R52, R44, 0xf0, R52 ;  /* 0x000000f02c348825 */ /* 0x008fe400078e0034 */
[----:B------:R-:W-:Y:S01]  /*13d80*/  @!PT LDS RZ, [RZ] ;  /* 0x00000000fffff984 */ /* 0x000fe20000000800 */
[----:B------:R-:W-:Y:S01]  /*13d90*/  @!PT LDS RZ, [RZ] ;  /* 0x00000000fffff984 */ /* 0x000fe20000000800 */
[----:B------:R-:W-:Y:S01]  /*13da0*/  @!PT LDS RZ, [RZ] ;  /* 0x00000000fffff984 */ /* 0x000fe20000000800 */
[----:B------:R-:W-:Y:S02]  /*13db0*/  @!P0 LDGSTS.E.BYPASS.LTC128B.128 [R242+0x10800], desc[UR22][R48.64] ;  /* 0x1080000030f28fae */ /* 0x000fe4000b901d56 */
[----:B------:R-:W-:Y:S01]  /*13dc0*/  @!P0 IMAD.IADD R47, R47, 0x1, R59 ;  /* 0x000000012f2f8824 */ /* 0x000fe200078e023b */
[----:B------:R-:W-:Y:S01]  /*13dd0*/  @!P0 LEA R44, P1, R52, R204, 0x1 ;  /* 0x000000cc342c8211 */ /* 0x000fe200078208ff */
[----:B------:R-:W-:Y:S01]  /*13de0*/  @!P0 IMAD R45, R45, 0xf0, RZ ;  /* 0x000000f02d2d8824 */ /* 0x000fe200078e02ff */
[----:B------:R-:W-:Y:S02]  /*13df0*/  @P0 STS.128 [R242+0x11000], RZ ;  /* 0x011000fff2000388 */ /* 0x000fe40000000c00 */
[-C--:B------:R-:W-:Y:S01]  /*13e00*/  @!P0 LEA.HI.X R47, R58, R205.reuse, R47, 0x1, P2 ;  /* 0x000000cd3a2f8211 */ /* 0x080fe200010f0c2f */
[----:B------:R-:W-:Y:S04]  /*13e10*/  @!P0 IMAD.IADD R45, R45, 0x1, R53 ;  /* 0x000000012d2d8824 */ /* 0x000fe800078e0235 */
[----:B------:R-:W-:Y:S01]  /*13e20*/  @!PT LDS RZ, [RZ] ;  /* 0x00000000fffff984 */ /* 0x000fe20000000800 */
[----:B------:R-:W-:Y:S01]  /*13e30*/  @!PT LDS RZ, [RZ] ;  /* 0x00000000fffff984 */ /* 0x000fe20000000800 */
[----:B------:R-:W-:Y:S01]  /*13e40*/  @!PT LDS RZ, [RZ] ;  /* 0x00000000fffff984 */ /* 0x000fe20000000800 */
[----:B------:R-:W-:Y:S01]  /*13e50*/  @!P0 LDGSTS.E.BYPASS.LTC128B.128 [R242+0x11000], desc[UR22][R46.64] ;  /* 0x110000002ef28fae */ /* 0x000fe2000b901d56 */
[----:B------:R-:W-:Y:S02]  /*13e60*/  @!P0 LEA.HI.X R45, R52, R205, R45, 0x1, P1 ;  /* 0x000000cd342d8211 */ /* 0x000fe400008f0c2d */
[----:B------:R-:W-:Y:S01]  /*13e70*/  PLOP3.LUT P1, PT, PT, PT, UP0, 0x80, 0x0 ;  /* 0x000000000000781c */ /* 0x000fe20003f2f008 */
        /* <DEDUP_REMOVED lines=218> */
[----:B------:R-:W-:Y:S04]  /*14c20*/  USHF.L.U32 UR10, UR15, 0x8, URZ ;  /* 0x000000080f0a7899 */ /* 0x000fe8000800063f */
[----:B------:R-:W-:Y:S02]  /*14c30*/  UIADD3 UR11, UR10, -0x100, URZ ;  /* 0xffffff000a0b7890 */ /* 0x000fe4000fffe03f */
[----:B------:R-:W-:Y:S04]  /*14c40*/  IMAD.U32 R170, RZ, RZ, UR10 ;  /* 0x0000000affaa7e24 */ /* 0x000fe8000f8e00ff */
[----:B------:R-:W-:Y:S02]  /*14c50*/  MOV R169, UR11 ;  /* 0x0000000b00a97c02 */ /* 0x000fe40008000f00 */
[----:B------:R-:W-:Y:S02]  /*14c60*/  IABS R170, R170 ;  /* 0x000000aa00aa7213 */ /* 0x000fe40000000000 */
        /* <DEDUP_REMOVED lines=17> */
[----:B------:R-:W-:Y:S01]  /*14d80*/  LOP3.LUT R171, RZ, R164, RZ, 0x33, !PT ;  /* 0x000000a4ffab7212 */ /* 0x000fe200078e33ff */
[----:B------:R-:W-:Y:S01]  /*14d90*/  UMOV UR10, UR8 ;  /* 0x00000008000a7c82 */ /* 0x000fe20008000000 */
        /* <DEDUP_REMOVED lines=39> */
.L_x_1579:
        /* <DEDUP_REMOVED lines=25> */
[C---:B--2---:R-:W-:Y:S01]  /*151a0*/  @!P0 LEA.HI.X R168, R0.reuse, R171, R168, 0x5, P2 ;  /* 0x000000ab00a88211 */ /* 0x044fe200010f2ca8 */
[----:B------:R-:W-:Y:S01]  /*151b0*/  @!P0 IMAD.WIDE.U32 R190, R0, 0x90, R170 ;  /* 0x0000009000be8825 */ /* 0x000fe200078e00aa */
        /* <DEDUP_REMOVED lines=12> */
[----:B------:R-:W-:Y:S01]  /*15280*/  @!P0 IMAD.WIDE.U32 R174, R0, 0x50, R170 ;  /* 0x0000005000ae8825 */ /* 0x000fe200078e00aa */
[-C--:B------:R-:W-:Y:S01]  /*15290*/  @!P0 LEA R176, P1, R168, R250.reuse, 0x1 ;  /* 0x000000faa8b08211 */ /* 0x080fe200078208ff */
[----:B------:R1:W-:Y:S01]  /*152a0*/  @P0 STS.128 [R242+0x3800], RZ ;  /* 0x003800fff2000388 */ /* 0x0003e20000000c00 */
[----:B------:R-:W5:Y:S01]  /*152b0*/  @!P0 LDC R2, c[0x0][0x24c] ;  /* 0x00009300ff028b82 */ /* 0x000f620000000800 */
[----:B------:R-:W-:Y:S02]  /*152c0*/  @!P0 IMAD.MOV.U32 R183, RZ, RZ, R171 ;  /* 0x000000ffffb78224 */ /* 0x000fe400078e00ab */
[----:B------:R-:W-:Y:S01]  /*152d0*/  @!PT LDS RZ, [RZ] ;  /* 0x00000000fffff984 */ /* 0x000fe20000000800 */
[----:B------:R-:W-:Y:S01]  /*152e0*/  @!PT LDS RZ, [RZ] ;  /* 0x00000000fffff984 */ /* 0x000fe20000000800 */
[----:B------:R-:W-:Y:S01]  /*152f0*/  @!PT LDS RZ, [RZ] ;  /* 0x00000000fffff984 */ /* 0x000fe20000000800 */
[----:B------:R1:W-:Y:S01]  /*15300*/  @!P0 LDGSTS.E.BYPASS.LTC128B.128 [R242+0x3800], desc[UR22][R180.64] ;  /* 0x03800000b4f28fae */ /* 0x0003e2000b901d56 */
[----:B------:R-:W-:Y:S03]  /*15310*/  @!P0 IMAD.WIDE.U32 R182, R0, 0xa0, R182 ;  /* 0x000000a000b68825 */ /* 0x000fe600078e00b6 */
[----:B------:R1:W-:Y:S01]  /*15320*/  @P0 STS.128 [R242+0x4000], RZ ;  /* 0x004000fff2000388 */ /* 0x0003e20000000c00 */
        /* <DEDUP_REMOVED lines=46> */
[----:B-1----:R-:W-:Y:S01]  /*15610*/  @!P0 MOV R176, R170 ;  /* 0x000000aa00b08202 */ /* 0x002fe20000000f00 */
[--C-:B------:R-:W-:Y:S02]  /*15620*/  @!P0 IMAD.MOV.U32 R177, RZ, RZ, R171.reuse ;  /* 0x000000ffffb18224 */ /* 0x100fe400078e00ab */
[----:B------:R2:W-:Y:S01]  /*15630*/  @P0 STS.128 [R242+0x6000], RZ ;  /* 0x006000fff2000388 */ /* 0x0005e20000000c00 */
[----:B------:R-:W-:Y:S01]  /*15640*/  @!P0 IMAD.MOV.U32 R175, RZ, RZ, R171 ;  /* 0x000000ffffaf8224 */ /* 0x000fe200078e00ab */
[----:B------:R-:W1:Y:S01]  /*15650*/  @!P0 LDC R2, c[0x0][0x24c] ;  /* 0x00009300ff028b82 */ /* 0x000e620000000800 */
[C---:B------:R-:W-:Y:S04]  /*15660*/  @!P0 IMAD.WIDE.U32 R180, R0.reuse, 0xb0, R180 ;  /* 0x000000b000b48825 */ /* 0x040fe800078e00b4 */
[----:B-----5:R-:W-:Y:S01]  /*15670*/  @!P0 IMAD.MOV.U32 R178, RZ, RZ, R170 ;  /* 0x000000ffffb28224 */ /* 0x020fe200078e00aa */
[----:B---3--:R-:W-:Y:S01]  /*15680*/  @!P0 LEA.HI.X R169, R0, R171, R169, 0x7, P1 ;  /* 0x000000ab00a98211 */ /* 0x008fe200008f3ca9 */
[----:B------:R-:W-:Y:S01]  /*15690*/  @!P0 IMAD.MOV.U32 R179, RZ, RZ, R171 ;  /* 0x000000ffffb38224 */ /* 0x000fe200078e00ab */
[----:B------:R-:W-:Y:S01]  /*156a0*/  @!P0 LEA R186, P1, R190, R250, 0x1 ;  /* 0x000000fabeba8211 */ /* 0x000fe200078208ff */
[----:B------:R-:W-:Y:S01]  /*156b0*/  @!P0 IMAD.WIDE.U32 R176, R0, 0xd0, R176 ;  /* 0x000000d000b08825 */ /* 0x000fe200078e00b0 */
[-C--:B------:R-:W-:Y:S02]  /*156c0*/  @!P0 LEA.HI.X R189, R168, R249.reuse, R169, 0x1, P2 ;  /* 0x000000f9a8bd8211 */ /* 0x080fe400010f0ca9 */
[----:B------:R-:W3:Y:S01]  /*156d0*/  @!P0 LDC R168, c[0x0][0x24c] ;  /* 0x00009300ffa88b82 */ /* 0x000ee20000000800 */
[----:B------:R-:W-:Y:S01]  /*156e0*/  @!P0 MOV R172, R170 ;  /* 0x000000aa00ac8202 */ /* 0x000fe20000000f00 */
[----:B------:R-:W-:Y:S01]  /*156f0*/  @!P0 IMAD.MOV.U32 R173, RZ, RZ, R171 ;  /* 0x000000ffffad8224 */ /* 0x000fe200078e00ab */
[----:B------:R-:W-:Y:S01]  /*15700*/  @!PT LDS RZ, [RZ] ;  /* 0x00000000fffff984 */ /* 0x000fe20000000800 */
[----:B------:R-:W-:Y:S01]  /*15710*/  @!PT LDS RZ, [RZ] ;  /* 0x00000000fffff984 */ /* 0x000fe20000000800 */
[----:B------:R-:W-:Y:S01]  /*15720*/  @!PT LDS RZ, [RZ] ;  /* 0x00000000fffff984 */ /* 0x000fe20000000800 */
[----:B------:R2:W-:Y:S01]  /*15730*/  @!P0 LDGSTS.E.BYPASS.LTC128B.128 [R242+0x6000], desc[UR22][R188.64] ;  /* 0x06000000bcf28fae */ /* 0x0005e2000b901d56 */
[C---:B------:R-:W-:Y:S03]  /*15740*/  @!P0 IMAD.WIDE.U32 R178, R0.reuse, 0xc0, R178 ;  /* 0x000000c000b28825 */ /* 0x040fe600078e00b2 */
[----:B------:R2:W-:Y:S01]  /*15750*/  @P0 STS.128 [R242+0x6800], RZ ;  /* 0x006800fff2000388 */ /* 0x0005e20000000c00 */
[C---:B------:R-:W-:Y:S04]  /*15760*/  @!P0 IMAD.WIDE.U32 R174, R0.reuse, 0xe0, R174 ;  /* 0x000000e000ae8825 */ /* 0x040fe800078e00ae */
[----:B------:R-:W-:Y:S04]  /*15770*/  @!P0 IMAD.WIDE.U32 R172, R0, 0xf0, R172 ;  /* 0x000000f000ac8825 */ /* 0x000fe800078e00ac */
[----:B------:R-:W-:Y:S02]  /*15780*/  @!P0 IMAD.IADD R0, R167, 0x1, R191 ;  /* 0x00000001a7008824 */ /* 0x000fe400078e02bf */
[----:B----4-:R-:W-:Y:S01]  /*15790*/  @!P0 IMAD R169, R166, 0xa0, RZ ;  /* 0x000000a0a6a98824 */ /* 0x010fe200078e02ff */
[----:B------:R-:W4:Y:S01]  /*157a0*/  @!P0 LDC R167, c[0x0][0x24c] ;  /* 0x00009300ffa78b82 */ /* 0x000f220000000800 */
[----:B-1----:R-:W-:Y:S01]  /*157b0*/  @!P0 IMAD R171, R2, 0xc0, RZ ;  /* 0x000000c002ab8824 */ /* 0x002fe200078e02ff */
[-C--:B------:R-:W-:Y:S01]  /*157c0*/  @!P0 LEA.HI.X R187, R190, R249.reuse, R0, 0x1, P1 ;  /* 0x000000f9bebb8211 */ /* 0x080fe200008f0c00 */
[----:B------:R-:W-:Y:S01]  /*157d0*/  @!P0 IMAD.IADD R166, R169, 0x1, R183 ;  /* 0x00000001a9a68824 */ /* 0x000fe200078e02b7 */
[-C--:B------:R-:W-:Y:S01]  /*157e0*/  @!P0 LEA R190, P1, R182, R250.reuse, 0x1 ;  /* 0x000000fab6be8211 */ /* 0x080fe200078208ff */
[----:B------:R-:W-:Y:S02]  /*157f0*/  @!P0 IMAD.IADD R171, R171, 0x1, R179 ;  /* 0x00000001abab8824 */ /* 0x000fe400078e02b3 */
[----:B------:R-:W-:Y:S01]  /*15800*/  @!PT LDS RZ, [RZ] ;  /* 0x00000000fffff984 */ /* 0x000fe20000000800 */
[----:B------:R-:W-:Y:S01]  /*15810*/  @!PT LDS RZ, [RZ] ;  /* 0x00000000fffff984 */ /* 0x000fe20000000800 */
[----:B------:R-:W-:Y:S01]  /*15820*/  @!PT LDS RZ, [RZ] ;  /* 0x00000000fffff984 */ /* 0x000fe20000000800 */
[----:B------:R2:W-:Y:S01]  /*15830*/  @!P0 LDGSTS.E.BYPASS.LTC128B.128 [R242+0x6800], desc[UR22][R186.64] ;  /* 0x06800000baf28fae */ /* 0x0005e2000b901d56 */
[----:B------:R-:W-:Y:S01]  /*15840*/  @!P0 IMAD R169, R164, 0xb0, RZ ;  /* 0x000000b0a4a98824 */ /* 0x000fe200078e02ff */
[----:B------:R-:W-:Y:S01]  /*15850*/  @!P0 LEA.HI.X R191, R182, R249, R166, 0x1, P1 ;  /* 0x000000f9b6bf8211 */ /* 0x000fe200008f0ca6 */
[----:B------:R-:W1:Y:S01]  /*15860*/  @!P0 LDC R0, c[0x0][0x24c] ;  /* 0x00009300ff008b82 */ /* 0x000e620000000800 */
[----:B------:R2:W-:Y:S01]  /*15870*/  @P0 STS.128 [R242+0x7000], RZ ;  /* 0x007000fff2000388 */ /* 0x0005e20000000c00 */
[-C--:B------:R-:W-:Y:S02]  /*15880*/  @!P0 LEA R182, P2, R180, R250.reuse, 0x1 ;  /* 0x000000fab4b68211 */ /* 0x080fe400078408ff */
[----:B------:R-:W-:Y:S01]  /*15890*/  @!P0 IADD3 R169, R169, R181, RZ ;  /* 0x000000b5a9a98210 */ /* 0x000fe20007ffe0ff */
[----:B------:R-:W-:Y:S01]  /*158a0*/  @!PT LDS RZ, [RZ] ;  /* 0x00000000fffff984 */ /* 0x000fe20000000800 */
[----:B------:R-:W-:Y:S01]  /*158b0*/  @!PT LDS RZ, [RZ] ;  /* 0x00000000fffff984 */ /* 0x000fe20000000800 */
[----:B------:R-:W-:Y:S01]  /*158c0*/  @!PT LDS RZ, [RZ] ;  /* 0x00000000fffff984 */ /* 0x000fe20000000800 */
[----:B------:R2:W-:Y:S01]  /*158d0*/  @!P0 LDGSTS.E.BYPASS.LTC128B.128 [R242+0x7000], desc[UR22][R190.64] ;  /* 0x07000000bef28fae */ /* 0x0005e2000b901d56 */
[-C--:B------:R-:W-:Y:S02]  /*158e0*/  @!P0 LEA R170, P1, R178, R250.reuse, 0x1 ;  /* 0x000000fab2aa8211 */ /* 0x080fe400078208ff */
[-C--:B------:R-:W-:Y:S01]  /*158f0*/  @!P0 LEA.HI.X R183, R180, R249.reuse, R169, 0x1, P2 ;  /* 0x000000f9b4b78211 */ /* 0x080fe200010f0ca9 */
[----:B------:R2:W-:Y:S01]  /*15900*/  @P0 STS.128 [R242+0x7800], RZ ;  /* 0x007800fff2000388 */ /* 0x0005e20000000c00 */
[-C--:B------:R-:W-:Y:S01]  /*15910*/  @!P0 LEA.HI.X R171, R178, R249.reuse, R171, 0x1, P1 ;  /* 0x000000f9b2ab8211 */ /* 0x080fe200008f0cab */
[----:B---3--:R-:W-:Y:S01]  /*15920*/  @!P0 IMAD R169, R168, 0xd0, RZ ;  /* 0x000000d0a8a98824 */ /* 0x008fe200078e02ff */
[-C--:B------:R-:W-:Y:S01]  /*15930*/  @!P0 LEA R168, P4, R176, R250.reuse, 0x1 ;  /* 0x000000fab0a88211 */ /* 0x080fe200078808ff */
[----:B------:R-:W-:Y:S01]  /*15940*/  @!PT LDS RZ, [RZ] ;  /* 0x00000000fffff984 */ /* 0x000fe20000000800 */
[----:B------:R-:W-:Y:S01]  /*15950*/  @!PT LDS RZ, [RZ] ;  /* 0x00000000fffff984 */ /* 0x000fe20000000800 */
[----:B------:R-:W-:Y:S01]  /*15960*/  @!PT LDS RZ, [RZ] ;  /* 0x00000000fffff984 */ /* 0x000fe20000000800 */
[----:B------:R2:W-:Y:S01]  /*15970*/  @!P0 LDGSTS.E.BYPASS.LTC128B.128 [R242+0x7800], desc[UR22][R182.64] ;  /* 0x07800000b6f28fae */ /* 0x0005e2000b901d56 */
[-C--:B------:R-:W-:Y:S01]  /*15980*/  @!P0 LEA R166, P2, R174, R250.reuse, 0x1 ;  /* 0x000000faaea68211 */ /* 0x080fe200078408ff */
[----:B------:R-:W-:Y:S01]  /*15990*/  @!P0 IMAD.IADD R169, R169, 0x1, R177 ;  /* 0x00000001a9a98824 */ /* 0x000fe200078e02b1 */
[----:B------:R-:W-:Y:S01]  /*159a0*/  @!P0 LEA R178, P1, R172, R250, 0x1 ;  /* 0x000000faacb28211 */ /* 0x000fe200078208ff */
[----:B------:R2:W-:Y:S01]  /*159b0*/  @P0 STS.128 [R242+0x8000], RZ ;  /* 0x008000fff2000388 */ /* 0x0005e20000000c00 */
[----:B----4-:R-:W-:Y:S02]  /*159c0*/  @!P0 IMAD R167, R167, 0xe0, RZ ;  /* 0x000000e0a7a78824 */ /* 0x010fe400078e02ff */
[-C--:B------:R-:W-:Y:S01]  /*159d0*/  @!P0 LEA.HI.X R169, R176, R249.reuse, R169, 0x1, P4 ;  /* 0x000000f9b0a98211 */ /* 0x080fe200020f0ca9 */
[----:B------:R-:W-:Y:S01]  /*159e0*/  @!PT LDS RZ, [RZ] ;  /* 0x00000000fffff984 */ /* 0x000fe20000000800 */
[----:B------:R-:W-:Y:S01]  /*159f0*/  @!PT LDS RZ, [RZ] ;  /* 0x00000000fffff984 */ /* 0x000fe20000000800 */
[----:B------:R-:W-:Y:S01]  /*15a00*/  @!PT LDS RZ, [RZ] ;  /* 0x00000000fffff984 */ /* 0x000fe20000000800 */
[----:B------:R2:W-:Y:S01]  /*15a10*/  @!P0 LDGSTS.E.BYPASS.LTC128B.128 [R242+0x8000], desc[UR22][R170.64] ;  /* 0x08000000aaf28fae */ /* 0x0005e2000b901d56 */
[----:B------:R-:W-:Y:S02]  /*15a20*/  @!P0 IMAD.IADD R167, R167, 0x1, R175 ;  /* 0x00000001a7a78824 */ /* 0x000fe400078e02af */
[----:B-1----:R-:W-:Y:S01]  /*15a30*/  @!P0 IMAD R179, R0, 0xf0, RZ ;  /* 0x000000f000b38824 */ /* 0x002fe200078e02ff */
[----:B------:R2:W-:Y:S01]  /*15a40*/  @P0 STS.128 [R242+0x8800], RZ ;  /* 0x008800fff2000388 */ /* 0x0005e20000000c00 */
[----:B------:R-:W-:Y:S01]  /*15a50*/  IMAD.MOV.U32 R250, RZ, RZ, R184 ;  /* 0x000000fffffa7224 */ /* 0x000fe200078e00b8 */
[----:B------:R-:W-:Y:S02]  /*15a60*/  @!P0 LEA.HI.X R167, R174, R249, R167, 0x1, P2 ;  /* 0x000000f9aea78211 */ /* 0x000fe400010f0ca7 */
[----:B------:R-:W-:Y:S01]  /*15a70*/  @!PT LDS RZ, [RZ] ;  /* 0x00000000fffff984 */ /* 0x000fe20000000800 */
[----:B------:R-:W-:Y:S01]  /*15a80*/  @!PT LDS RZ, [RZ] ;  /* 0x00000000fffff984 */ /* 0x000fe20000000800 */
[----:B------:R-:W-:Y:S01]  /*15a90*/  @!PT LDS RZ, [RZ] ;  /* 0x00000000fffff984 */ /* 0x000fe20000000800 */
[----:B------:R2:W-:Y:S01]  /*15aa0*/  @!P0 LDGSTS.E.BYPASS.LTC128B.128 [R242+0x8800], desc[UR22][R168.64] ;  /* 0x08800000a8f28fae */ /* 0x0005e2000b901d56 */
[----:B------:R-:W-:Y:S03]  /*15ab0*/  @!P0 IADD3 R179, R179, R173, RZ ;  /* 0x000000adb3b38210 */ /* 0x000fe60007ffe0ff */
[----:B------:R2:W-:Y:S01]  /*15ac0*/  @P0 STS.128 [R242+0x9000], RZ ;  /* 0x009000fff2000388 */ /* 0x0005e20000000c00 */
[----:B------:R-:W-:Y:S01]  /*15ad0*/  @!P0 LEA.HI.X R179, R172, R249, R179, 0x1, P1 ;  /* 0x000000f9acb38211 */ /* 0x000fe200008f0cb3 */
[----:B------:R-:W-:Y:S02]  /*15ae0*/  IMAD.MOV.U32 R249, RZ, RZ, R185 ;  /* 0x000000fffff97224 */ /* 0x000fe400078e00b9 */
        /* <DEDUP_REMOVED lines=10> */
.L_x_1578:
[----:B------:R-:W-:Y:S01]  /*15b90*/  FMNMX.FTZ R0, R4, R165, !PT ;  /* 0x000000a504007209 */ /* 0x000fe20007810000 */
[----:B------:R-:W-:Y:S01]  /*15ba0*/  UISETP.GT.AND UP0, UPT, UR15, UR12, UPT ;  /* 0x0000000c0f00728c */ /* 0x000fe2000bf04270 */
[----:B------:R-:W-:Y:S01]  /*15bb0*/  FMNMX.FTZ R2, R6, R3, !PT ;  /* 0x0000000306027209 */ /* 0x000fe20007810000 */
[----:B------:R-:W-:Y:S01]  /*15bc0*/  UMOV UR11, UR19 ;  /* 0x00000013000b7c82 */ /* 0x000fe20008000000 */
[----:B--2---:R-:W-:Y:S01]  /*15bd0*/  FMNMX.FTZ R167, R5, R0, !PT ;  /* 0x0000000005a77209 */ /* 0x004fe20007810000 */
        /* <DEDUP_REMOVED lines=125> */
[----:B------:R-:W-:Y:S01]  /*163b0*/  SHFL.BFLY PT, R171, R166, 0x2, 0x1f ;  /* 0x0c401f00a6ab7f89 */ /* 0x000fe200000e0000 */
[----:B------:R-:W-:Y:S07]  /*163c0*/  FMNMX.FTZ R169, R131, R0, !PT ;  /* 0x0000000083a97209 */ /* 0x000fee0007810000 */
[----:B------:R-:W1:Y:S02]  /*163d0*/  SHFL.BFLY PT, R0, R169, 0x2, 0x1f ;  /* 0x0c401f00a9007f89 */ /* 0x000e6400000e0000 */
[----:B-1----:R-:W-:Y:S02]  /*163e0*/  FMNMX.FTZ R167, R169, R0, !PT ;  /* 0x00000000a9a77209 */ /* 0x002fe40007810000 */
[----:B------:R-:W-:Y:S04]  /*163f0*/  FMNMX.FTZ R173, R166, R171, !PT ;  /* 0x000000aba6ad7209 */ /* 0x000fe80007810000 */
[----:B------:R-:W-:Y:S08]  /*16400*/  LDSM.16.MT88.4 R168, [R234+0xa000] ;  /* 0x00a00000eaa8783b */ /* 0x000ff00000004200 */
[----:B------:R-:W1:Y:S08]  /*16410*/  SHFL.BFLY PT, R2, R173, 0x1, 0x1f ;  /* 0x0c201f00ad027f89 */ /* 0x000e7000000e0000 */
[----:B------:R-:W2:Y:S01]  /*16420*/  SHFL.BFLY PT, R0, R167, 0x1, 0x1f ;  /* 0x0c201f00a7007f89 */ /* 0x000ea200000e0000 */
[----:B-1----:R-:W-:Y:S07]  /*16430*/  FMNMX.FTZ R2, R173, R2, !PT ;  /* 0x00000002ad027209 */ /* 0x002fee0007810000 */
[----:B------:R-:W-:Y:S01]  /*16440*/  LDSM.16.MT88.4 R172, [R233+0xa000] ;  /* 0x00a00000e9ac783b */ /* 0x000fe20000004200 */
[C---:B------:R-:W-:Y:S01]  /*16450*/  FSETP.NEU.FTZ.AND P0, PT, R2.reuse, -INF , PT ;  /* 0xff8000000200780b */ /* 0x040fe20003f1d000 */
[C---:B------:R-:W-:Y:S01]  /*16460*/  FMUL.FTZ R176, R2.reuse, UR4 ;  /* 0x0000000402b07c20 */ /* 0x040fe20008410000 */
[----:B------:R-:W-:Y:S01]  /*16470*/  FADD.FTZ R164, -R2, R165 ;  /* 0x000000a502a47221 */ /* 0x000fe20000010100 */
[----:B--2---:R-:W-:Y:S03]  /*16480*/  FMNMX.FTZ R0, R167, R0, !PT ;  /* 0x00000000a7007209 */ /* 0x004fe60007810000 */
[----:B------:R-:W-:Y:S01]  /*16490*/  FSEL R176, R176, RZ, P0 ;  /* 0x000000ffb0b07208 */ /* 0x000fe20000000000 */
[----:B------:R-:W-:Y:S01]  /*164a0*/  FMUL.FTZ R165, R164, UR4 ;  /* 0x00000004a4a57c20 */ /* 0x000fe20008410000 */
[C---:B------:R-:W-:Y:S01]  /*164b0*/  FMUL.FTZ R167, R0.reuse, UR4 ;  /* 0x0000000400a77c20 */ /* 0x040fe20008410000 */
[C---:B------:R-:W-:Y:S01]  /*164c0*/  FSETP.NEU.FTZ.AND P0, PT, R0.reuse, -INF , PT ;  /* 0xff8000000000780b */ /* 0x040fe20003f1d000 */
[----:B------:R-:W-:Y:S01]  /*164d0*/  FADD.FTZ R3, -R0, R3 ;  /* 0x0000000300037221 */ /* 0x000fe20000010100 */
[----:B------:R-:W1:Y:S01]  /*164e0*/  MUFU.EX2 R164, R165 ;  /* 0x000000a500a47308 */ /* 0x000e620000000800 */
[--C-:B------:R-:W-:Y:S01]  /*164f0*/  FFMA.FTZ R188, R16, UR4, -R176.reuse ;  /* 0x0000000410bc7c23 */ /* 0x100fe200080108b0 */
[--C-:B------:R-:W-:Y:S01]  /*16500*/  FFMA.FTZ R185, R17, UR4, -R176.reuse ;  /* 0x0000000411b97c23 */ /* 0x100fe200080108b0 */
[----:B------:R-:W-:Y:S01]  /*16510*/  FSEL R167, R167, RZ, P0 ;  /* 0x000000ffa7a77208 */ /* 0x000fe20000000000 */
[--C-:B------:R-:W-:Y:S01]  /*16520*/  FFMA.FTZ R182, R20, UR4, -R176.reuse ;  /* 0x0000000414b67c23 */ /* 0x100fe200080108b0 */
[--C-:B------:R-:W-:Y:S01]  /*16530*/  FFMA.FTZ R183, R21, UR4, -R176.reuse ;  /* 0x0000000415b77c23 */ /* 0x100fe200080108b0 */
[--C-:B------:R-:W-:Y:S01]  /*16540*/  FFMA.FTZ R181, R24, UR4, -R176.reuse ;  /* 0x0000000418b57c23 */ /* 0x100fe200080108b0 */
[--C-:B------:R-:W-:Y:S03]  /*16550*/  FFMA.FTZ R195, R5, UR4, -R176.reuse ;  /* 0x0000000405c37c23 */ /* 0x100fe600080108b0 */
[----:B------:R-:W-:Y:S01]  /*16560*/  MUFU.EX2 R188, R188 ;  /* 0x000000bc00bc7308 */ /* 0x000fe20000000800 */
[--C-:B------:R-:W-:Y:S01]  /*16570*/  FFMA.FTZ R191, R18, UR4, -R167.reuse ;  /* 0x0000000412bf7c23 */ /* 0x100fe200080108a7 */
[--C-:B------:R-:W-:Y:S01]  /*16580*/  FFMA.FTZ R186, R19, UR4, -R167.reuse ;  /* 0x0000000413ba7c23 */ /* 0x100fe200080108a7 */
[--C-:B------:R-:W-:Y:S01]  /*16590*/  FFMA.FTZ R184, R22, UR4, -R167.reuse ;  /* 0x0000000416b87c23 */ /* 0x100fe200080108a7 */
[----:B------:R-:W2:Y:S01]  /*165a0*/  LDSM.16.MT88.4 R16, [R237+0xa000] ;  /* 0x00a00000ed10783b */ /* 0x000ea20000004200 */
[--C-:B------:R-:W-:Y:S01]  /*165b0*/  FFMA.FTZ R179, R23, UR4, -R167.reuse ;  /* 0x0000000417b37c23 */ /* 0x100fe200080108a7 */
[--C-:B------:R-:W-:Y:S01]  /*165c0*/  FFMA.FTZ R177, R26, UR4, -R167.reuse ;  /* 0x000000041ab17c23 */ /* 0x100fe200080108a7 */
[--C-:B------:R-:W-:Y:S03]  /*165d0*/  FFMA.FTZ R180, R27, UR4, -R167.reuse ;  /* 0x000000041bb47c23 */ /* 0x100fe600080108a7 */
[----:B------:R-:W-:Y:S01]  /*165e0*/  MUFU.EX2 R195, R195 ;  /* 0x000000c300c37308 */ /* 0x000fe20000000800 */
[C---:B-1----:R-:W-:Y:S01]  /*165f0*/  FMUL.FTZ R20, R164.reuse, R148 ;  /* 0x00000094a4147220 */ /* 0x042fe20000410000 */
[C---:B------:R-:W-:Y:S01]  /*16600*/  FMUL.FTZ R21, R164.reuse, R149 ;  /* 0x00000095a4157220 */ /* 0x040fe20000410000 */
[----:B------:R-:W-:Y:S01]  /*16610*/  FMUL.FTZ R24, R164, R144 ;  /* 0x00000090a4187220 */ /* 0x000fe20000410000 */
[--C-:B------:R-:W-:Y:S01]  /*16620*/  FFMA.FTZ R178, R30, UR4, -R167.reuse ;  /* 0x000000041eb27c23 */ /* 0x100fe200080108a7 */
[--C-:B------:R-:W-:Y:S01]  /*16630*/  FFMA.FTZ R5, R31, UR4, -R167.reuse ;  /* 0x000000041f057c23 */ /* 0x100fe200080108a7 */
[--C-:B------:R-:W-:Y:S01]  /*16640*/  FFMA.FTZ R200, R6, UR4, -R167.reuse ;  /* 0x0000000406c87c23 */ /* 0x100fe200080108a7 */
[--C-:B------:R-:W-:Y:S03]  /*16650*/  FFMA.FTZ R6, R29, UR4, -R176.reuse ;  /* 0x000000041d067c23 */ /* 0x100fe600080108b0 */
[----:B------:R-:W-:Y:S01]  /*16660*/  MUFU.EX2 R185, R185 ;  /* 0x000000b900b97308 */ /* 0x000fe20000000800 */
[----:B------:R-:W-:Y:S01]  /*16670*/  FMUL.FTZ R29, R164, R141 ;  /* 0x0000008da41d7220 */ /* 0x000fe20000410000 */
[--C-:B------:R-:W-:Y:S01]  /*16680*/  FFMA.FTZ R198, R7, UR4, -R167.reuse ;  /* 0x0000000407c67c23 */ /* 0x100fe200080108a7 */
[--C-:B------:R-:W-:Y:S01]  /*16690*/  FFMA.FTZ R7, R28, UR4, -R176.reuse ;  /* 0x000000041c077c23 */ /* 0x100fe200080108b0 */
[----:B------:R-:W-:Y:S01]  /*166a0*/  FMUL.FTZ R28, R164, R140 ;  /* 0x0000008ca41c7220 */ /* 0x000fe20000410000 */
[----:B------:R-:W-:Y:S01]  /*166b0*/  FMUL.FTZ R166, R3, UR4 ;  /* 0x0000000403a67c20 */ /* 0x000fe20008410000 */
[--C-:B------:R-:W-:Y:S01]  /*166c0*/  FFMA.FTZ R194, R12, UR4, -R176.reuse ;  /* 0x000000040cc27c23 */ /* 0x100fe200080108b0 */
[--C-:B------:R-:W-:Y:S03]  /*166d0*/  FFMA.FTZ R189, R13, UR4, -R176.reuse ;  /* 0x000000040dbd7c23 */ /* 0x100fe600080108b0 */
[----:B------:R-:W-:Y:S01]  /*166e0*/  MUFU.EX2 R200, R200 ;  /* 0x000000c800c87308 */ /* 0x000fe20000000800 */
[--C-:B------:R-:W-:Y:S01]  /*166f0*/  FFMA.FTZ R190, R14, UR4, -R167.reuse ;  /* 0x000000040ebe7c23 */ /* 0x100fe200080108a7 */
[--C-:B------:R-:W-:Y:S01]  /*16700*/  FFMA.FTZ R187, R15, UR4, -R167.reuse ;  /* 0x000000040fbb7c23 */ /* 0x100fe200080108a7 */
[C---:B------:R-:W-:Y:S01]  /*16710*/  FMUL.FTZ R12, R164.reuse, R156 ;  /* 0x0000009ca40c7220 */ /* 0x040fe20000410000 */
[----:B------:R-:W-:Y:S01]  /*16720*/  FMUL.FTZ R13, R164, R157 ;  /* 0x0000009da40d7220 */ /* 0x000fe20000410000 */
[--C-:B------:R-:W-:Y:S01]  /*16730*/  FFMA.FTZ R156, R32, UR4, -R176.reuse ;  /* 0x00000004209c7c23 */ /* 0x100fe200080108b0 */
[C---:B------:R-:W-:Y:S01]  /*16740*/  FMUL.FTZ R32, R164.reuse, R136 ;  /* 0x00000088a4207220 */ /* 0x040fe20000410000 */
[--C-:B------:R-:W-:Y:S03]  /*16750*/  FFMA.FTZ R157, R33, UR4, -R176.reuse ;  /* 0x00000004219d7c23 */ /* 0x100fe600080108b0 */
[----:B------:R-:W1:Y:S01]  /*16760*/  MUFU.EX2 R3, R166 ;  /* 0x000000a600037308 */ /* 0x000e620000000800 */
[C---:B------:R-:W-:Y:S01]  /*16770*/  FMUL.FTZ R33, R164.reuse, R137 ;  /* 0x00000089a4217220 */ /* 0x040fe20000410000 */
[C---:B------:R-:W-:Y:S01]  /*16780*/  FMUL.FTZ R132, R164.reuse, R132 ;  /* 0x00000084a4847220 */ /* 0x040fe20000410000 */
[----:B------:R-:W-:Y:S01]  /*16790*/  FMUL.FTZ R133, R164, R133 ;  /* 0x00000085a4857220 */ /* 0x000fe20000410000 */
        /* <DEDUP_REMOVED lines=13> */
[C---:B-1----:R-:W-:Y:S01]  /*16870*/  FMUL.FTZ R22, R3.reuse, R150 ;  /* 0x0000009603167220 */ /* 0x042fe20000410000 */
[C---:B------:R-:W-:Y:S01]  /*16880*/  FMUL.FTZ R23, R3.reuse, R151 ;  /* 0x0000009703177220 */ /* 0x040fe20000410000 */
[C---:B------:R-:W-:Y:S01]  /*16890*/  FMUL.FTZ R26, R3.reuse, R146 ;  /* 0x00000092031a7220 */ /* 0x040fe20000410000 */
[----:B------:R-:W-:Y:S01]  /*168a0*/  LDSM.16.MT88.4 R148, [R237+0xa800] ;  /* 0x00a80000ed94783b */ /* 0x000fe20000004200 */
[C---:B------:R-:W-:Y:S01]  /*168b0*/  FMUL.FTZ R27, R3.reuse, R147 ;  /* 0x00000093031b7220 */ /* 0x040fe20000410000 */
[C---:B------:R-:W-:Y:S01]  /*168c0*/  FMUL.FTZ R30, R3.reuse, R142 ;  /* 0x0000008e031e7220 */ /* 0x040fe20000410000 */
[----:B------:R-:W-:Y:S03]  /*168d0*/  FMUL.FTZ R31, R3, R143 ;  /* 0x0000008f031f7220 */ /* 0x000fe60000410000 */
[----:B------:R-:W1:Y:S01]  /*168e0*/  MUFU.EX2 R189, R189 ;  /* 0x000000bd00bd7308 */ /* 0x000e620000000800 */
[--C-:B------:R-:W-:Y:S01]  /*168f0*/  FFMA.FTZ R166, R25, UR4, -R176.reuse ;  /* 0x0000000419a67c23 */ /* 0x100fe200080108b0 */
[----:B------:R-:W-:Y:S01]  /*16900*/  FMUL.FTZ R25, R164, R145 ;  /* 0x00000091a4197220 */ /* 0x000fe20000410000 */
[C---:B------:R-:W-:Y:S01]  /*16910*/  FMUL.FTZ R14, R3.reuse, R158 ;  /* 0x0000009e030e7220 */ /* 0x040fe20000410000 */
[----:B------:R-:W-:Y:S01]  /*16920*/  LDSM.16.MT88.4 R140, [R234+0xa800] ;  /* 0x00a80000ea8c783b */ /* 0x000fe20000004200 */
[C---:B------:R-:W-:Y:S01]  /*16930*/  FMUL.FTZ R15, R3.reuse, R159 ;  /* 0x0000009f030f7220 */ /* 0x040fe20000410000 */
[--C-:B------:R-:W-:Y:S01]  /*16940*/  FFMA.FTZ R158, R34, UR4, -R167.reuse ;  /* 0x00000004229e7c23 */ /* 0x100fe200080108a7 */
[----:B------:R-:W-:Y:S03]  /*16950*/  FMUL.FTZ R34, R3, R138 ;  /* 0x0000008a03227220 */ /* 0x000fe60000410000 */
[----:B------:R-:W-:Y:S01]  /*16960*/  MUFU.EX2 R190, R190 ;  /* 0x000000be00be7308 */ /* 0x000fe20000000800 */
[----:B------:R-:W-:Y:S01]  /*16970*/  F2FP.F16.F32.PACK_AB R138, R185, R188 ;  /* 0x000000bcb98a723e */ /* 0x000fe200000000ff */
[--C-:B------:R-:W-:Y:S01]  /*16980*/  FFMA.FTZ R159, R35, UR4, -R167.reuse ;  /* 0x00000004239f7c23 */ /* 0x100fe200080108a7 */
[C---:B------:R-:W-:Y:S01]  /*16990*/  FMUL.FTZ R35, R3.reuse, R139 ;  /* 0x0000008b03237220 */ /* 0x040fe20000410000 */
[----:B------:R-:W-:Y:S01]  /*169a0*/  LDSM.16.MT88.4 R144, [R233+0xa800] ;  /* 0x00a80000e990783b */ /* 0x000fe20000004200 */
[C---:B------:R-:W-:Y:S01]  /*169b0*/  FMUL.FTZ R134, R3.reuse, R134 ;  /* 0x0000008603867220 */ /* 0x040fe20000410000 */
[----:B------:R-:W-:Y:S01]  /*169c0*/  FMUL.FTZ R135, R3, R135 ;  /* 0x0000008703877220 */ /* 0x000fe20000410000 */
[--C-:B------:R-:W-:Y:S03]  /*169d0*/  FFMA.FTZ R108, R108, UR4, -R176.reuse ;  /* 0x000000046c6c7c23 */ /* 0x100fe600080108b0 */
[----:B------:R-:W3:Y:S01]  /*169e0*/  MUFU.EX2 R187, R187 ;  /* 0x000000bb00bb7308 */ /* 0x000ee20000000800 */
[----:B-1----:R-:W-:Y:S01]  /*169f0*/  F2FP.F16.F32.PACK_AB R136, R189, R194 ;  /* 0x000000c2bd88723e */ /* 0x002fe200000000ff */
[--C-:B------:R-:W-:Y:S01]  /*16a00*/  FFMA.FTZ R110, R110, UR4, -R167.reuse ;  /* 0x000000046e6e7c23 */ /* 0x100fe200080108a7 */
[--C-:B------:R-:W-:Y:S01]  /*16a10*/  FFMA.FTZ R121, R121, UR4, -R176.reuse ;  /* 0x0000000479797c23 */ /* 0x100fe200080108b0 */
[--C-:B------:R-:W-:Y:S01]  /*16a20*/  FFMA.FTZ R123, R123, UR4, -R167.reuse ;  /* 0x000000047b7b7c23 */ /* 0x100fe200080108a7 */
[--C-:B------:R-:W-:Y:S01]  /*16a30*/  FFMA.FTZ R196, R8, UR4, -R176.reuse ;  /* 0x0000000408c47c23 */ /* 0x100fe200080108b0 */
[C---:B------:R-:W-:Y:S01]  /*16a40*/  FMUL.FTZ R8, R164.reuse, R160 ;  /* 0x000000a0a4087220 */ /* 0x040fe20000410000 */
[--C-:B------:R-:W-:Y:S03]  /*16a50*/  FFMA.FTZ R193, R9, UR4, -R176.reuse ;  /* 0x0000000409c17c23 */ /* 0x100fe600080108b0 */
[----:B------:R-:W-:Y:S01]  /*16a60*/  MUFU.EX2 R191, R191 ;  /* 0x000000bf00bf7308 */ /* 0x000fe20000000800 */
[----:B------:R-:W-:Y:S01]  /*16a70*/  FMUL.FTZ R9, R164, R161 ;  /* 0x000000a1a4097220 */ /* 0x000fe20000410000 */
[----:B------:R-:W-:Y:S01]  /*16a80*/  F2FP.F16.F32.PACK_AB R161, R198, R200 ;  /* 0x000000c8c6a1723e */ /* 0x000fe200000000ff */
[--C-:B------:R-:W-:Y:S01]  /*16a90*/  FFMA.FTZ R197, R10, UR4, -R167.reuse ;  /* 0x000000040ac57c23 */ /* 0x100fe200080108a7 */
[----:B------:R-:W-:Y:S01]  /*16aa0*/  FMUL.FTZ R10, R3, R162 ;  /* 0x000000a2030a7220 */ /* 0x000fe20000410000 */
[--C-:B------:R-:W-:Y:S01]  /*16ab0*/  FFMA.FTZ R192, R11, UR4, -R167.reuse ;  /* 0x000000040bc07c23 */ /* 0x100fe200080108a7 */
[----:B------:R-:W-:Y:S01]  /*16ac0*/  FMUL.FTZ R11, R3, R163 ;  /* 0x000000a3030b7220 */ /* 0x000fe20000410000 */
[----:B------:R-:W-:Y:S03]  /*16ad0*/  FFMA.FTZ R86, R86, UR4, -R167 ;  /* 0x0000000456567c23 */ /* 0x000fe600080108a7 */
[----:B------:R-:W-:Y:S01]  /*16ae0*/  MUFU.EX2 R196, R196 ;  /* 0x000000c400c47308 */ /* 0x000fe20000000800 */
[----:B---3--:R-:W-:Y:S01]  /*16af0*/  F2FP.F16.F32.PACK_AB R137, R187, R190 ;  /* 0x000000bebb89723e */ /* 0x008fe200000000ff */
[----:B------:R-:W-:Y:S01]  /*16b00*/  FFMA.FTZ R88, R88, UR4, -R176 ;  /* 0x0000000458587c23 */ /* 0x000fe200080108b0 */
[----:B------:R-:W-:Y:S01]  /*16b10*/  FFMA.FTZ R200, R3, R252, R200 ;  /* 0x000000fc03c87223 */ /* 0x000fe200000100c8 */
[--C-:B------:R-:W-:Y:S01]  /*16b20*/  FFMA.FTZ R96, R96, UR4, -R176.reuse ;  /* 0x0000000460607c23 */ /* 0x100fe200080108b0 */
[----:B------:R-:W-:Y:S01]  /*16b30*/  FFMA.FTZ R199, R4, UR4, -R176 ;  /* 0x0000000404c77c23 */ /* 0x000fe200080108b0 */
[----:B------:R-:W-:Y:S01]  /*16b40*/  PLOP3.LUT P0, PT, PT, PT, UP0, 0x80, 0x0 ;  /* 0x000000000000781c */ /* 0x000fe20003f0f008 */
[----:B------:R-:W-:Y:S03]  /*16b50*/  FADD.FTZ R200, R198, R200 ;  /* 0x000000c8c6c87221 */ /* 0x000fe60000010000 */
[----:B------:R-:W1:Y:S01]  /*16b60*/  MUFU.EX2 R193, R193 ;  /* 0x000000c100c17308 */ /* 0x000e620000000800 */
[----:B------:R-:W-:Y:S09]  /*16b70*/  MOV R165, R2 ;  /* 0x0000000200a57202 */ /* 0x000ff20000000f00 */
[----:B------:R-:W3:Y:S10]  /*16b80*/  MUFU.EX2 R199, R199 ;  /* 0x000000c700c77308 */ /* 0x000ef40000000800 */
[----:B------:R-:W-:Y:S01]  /*16b90*/  MUFU.EX2 R197, R197 ;  /* 0x000000c500c57308 */ /* 0x000fe20000000800 */
[----:B-1----:R-:W-:Y:S09]  /*16ba0*/  F2FP.F16.F32.PACK_AB R162, R193, R196 ;  /* 0x000000c4c1a2723e */ /* 0x002ff200000000ff */
[----:B------:R-:W1:Y:S01]  /*16bb0*/  MUFU.EX2 R192, R192 ;  /* 0x000000c000c07308 */ /* 0x000e620000000800 */
[C---:B---3--:R-:W-:Y:S01]  /*16bc0*/  F2FP.F16.F32.PACK_AB R160, R195.reuse, R199 ;  /* 0x000000c7c3a0723e */ /* 0x048fe200000000ff */
[----:B------:R-:W-:Y:S04]  /*16bd0*/  FFMA.FTZ R199, R164, R251, R199 ;  /* 0x000000fba4c77223 */ /* 0x000fe800000100c7 */
[----:B------:R-:W-:Y:S04]  /*16be0*/  FADD.FTZ R199, R195, R199 ;  /* 0x000000c7c3c77221 */ /* 0x000fe80000010000 */
[----:B------:R-:W3:Y:S01]  /*16bf0*/  MUFU.EX2 R186, R186 ;  /* 0x000000ba00ba7308 */ /* 0x000ee20000000800 */
[----:B------:R-:W-:Y:S04]  /*16c00*/  FADD.FTZ R196, R196, R199 ;  /* 0x000000c7c4c47221 */ /* 0x000fe80000010000 */
[----:B------:R-:W-:Y:S05]  /*16c10*/  FADD.FTZ R193, R193, R196 ;  /* 0x000000c4c1c17221 */ /* 0x000fea0000010000 */
[----:B------:R-:W-:Y:S01]  /*16c20*/  MUFU.EX2 R182, R182 ;  /* 0x000000b600b67308 */ /* 0x000fe20000000800 */
[----:B-1----:R-:W-:Y:S01]  /*16c30*/  F2FP.F16.F32.PACK_AB R163, R192, R197 ;  /* 0x000000c5c0a3723e */ /* 0x002fe200000000ff */
[----:B------:R-:W-:Y:S04]  /*16c40*/  FADD.FTZ R194, R194, R193 ;  /* 0x000000c1c2c27221 */ /* 0x000fe80000010000 */
[----:B------:R-:W-:Y:S04]  /*16c50*/  FADD.FTZ R189, R189, R194 ;  /* 0x000000c2bdbd7221 */ /* 0x000fe80000010000 */
[----:B------:R-:W1:Y:S01]  /*16c60*/  MUFU.EX2 R183, R183 ;  /* 0x000000b700b77308 */ /* 0x000e620000000800 */
[----:B---3--:R-:W-:Y:S01]  /*16c70*/  F2FP.F16.F32.PACK_AB R139, R186, R191 ;  /* 0x000000bfba8b723e */ /* 0x008fe200000000ff */
[C---:B--2---:R-:W-:Y:S05]  /*16c80*/  HMMA.16816.F32 R8, R160.reuse, R16, R8 ;  /* 0x00000010a008723c */ /* 0x044fea0000001808 */
[----:B------:R-:W-:Y:S03]  /*16c90*/  FADD.FTZ R188, R188, R189 ;  /* 0x000000bdbcbc7221 */ /* 0x000fe60000010000 */
[----:B------:R-:W-:Y:S03]  /*16ca0*/  MUFU.EX2 R184, R184 ;  /* 0x000000b800b87308 */ /* 0x000fe60000000800 */
[C---:B------:R-:W-:Y:S01]  /*16cb0*/  FMUL.FTZ R16, R164.reuse, R152 ;  /* 0x00000098a4107220 */ /* 0x040fe20000410000 */
[----:B------:R-:W-:Y:S01]  /*16cc0*/  FMUL.FTZ R17, R164, R153 ;  /* 0x00000099a4117220 */ /* 0x000fe20000410000 */
[C---:B------:R-:W-:Y:S03]  /*16cd0*/  HMMA.16816.F32 R12, R160.reuse, R18, R12 ;  /* 0x00000012a00c723c */ /* 0x040fe6000000180c */
[----:B------:R-:W-:Y:S02]  /*16ce0*/  FADD.FTZ R185, R185, R188 ;  /* 0x000000bcb9b97221 */ /* 0x000fe40000010000 */
[----:B------:R-:W2:Y:S02]  /*16cf0*/  MUFU.EX2 R179, R179 ;  /* 0x000000b300b37308 */ /* 0x000ea40000000800 */
[C---:B------:R-:W-:Y:S01]  /*16d00*/  FMUL.FTZ R18, R3.reuse, R154 ;  /* 0x0000009a03127220 */ /* 0x040fe20000410000 */
[----:B------:R-:W-:Y:S02]  /*16d10*/  FMUL.FTZ R19, R3, R155 ;  /* 0x0000009b03137220 */ /* 0x000fe40000410000 */
[----:B------:R-:W3:Y:S01]  /*16d20*/  LDSM.16.MT88.4 R152, [R232+0xa000] ;  /* 0x00a00000e898783b */ /* 0x000ee20000004200 */
[----:B------:R-:W-:Y:S01]  /*16d30*/  FFMA.FTZ R3, R101, UR4, -R176 ;  /* 0x0000000465037c23 */ /* 0x000fe200080108b0 */
[----:B------:R-:W-:Y:S03]  /*16d40*/  FADD.FTZ R101, R197, R200 ;  /* 0x000000c8c5657221 */ /* 0x000fe60000010000 */
[----:B------:R-:W-:Y:S01]  /*16d50*/  MUFU.EX2 R181, R181 ;  /* 0x000000b500b57308 */ /* 0x000fe20000000800 */
[C---:B------:R-:W-:Y:S03]  /*16d60*/  HMMA.16816.F32 R16, R160.reuse, R168, R16 ;  /* 0x000000a8a010723c */ /* 0x040fe60000001810 */
[----:B------:R-:W-:Y:S06]  /*16d70*/  FADD.FTZ R101, R192, R101 ;  /* 0x00000065c0657221 */ /* 0x000fec0000010000 */
[----:B------:R-:W4:Y:S02]  /*16d80*/  MUFU.EX2 R166, R166 ;  /* 0x000000a600a67308 */ /* 0x000f240000000800 */
[--C-:B------:R-:W-:Y:S01]  /*16d90*/  FFMA.FTZ R168, R36, UR4, -R176.reuse ;  /* 0x0000000424a87c23 */ /* 0x100fe200080108b0 */
[--C-:B------:R-:W-:Y:S01]  /*16da0*/  FFMA.FTZ R169, R37, UR4, -R176.reuse ;  /* 0x0000000425a97c23 */ /* 0x100fe200080108b0 */
[C---:B------:R-:W-:Y:S03]  /*16db0*/  HMMA.16816.F32 R20, R160.reuse, R170, R20 ;  /* 0x000000aaa014723c */ /* 0x040fe60000001814 */
[----:B------:R-:W-:Y:S01]  /*16dc0*/  FADD.FTZ R190, R190, R101 ;  /* 0x00000065bebe7221 */ /* 0x000fe20000010000 */
[--C-:B------:R-:W-:Y:S02]  /*16dd0*/  FFMA.FTZ R101, R104, UR4, -R176.reuse ;  /* 0x0000000468657c23 */ /* 0x100fe400080108b0 */
[----:B------:R-:W-:Y:S01]  /*16de0*/  MUFU.EX2 R177, R177 ;  /* 0x000000b100b17308 */ /* 0x000fe20000000800 */
[C---:B------:R-:W-:Y:S04]  /*16df0*/  HMMA.16816.F32 R24, R160.reuse, R172, R24 ;  /* 0x000000aca018723c */ /* 0x040fe80000001818 */
[--C-:B------:R-:W-:Y:S02]  /*16e00*/  FFMA.FTZ R170, R38, UR4, -R167.reuse ;  /* 0x0000000426aa7c23 */ /* 0x100fe400080108a7 */
[C---:B------:R-:W-:Y:S03]  /*16e10*/  HMMA.16816.F32 R28, R160.reuse, R174, R28 ;  /* 0x000000aea01c723c */ /* 0x040fe6000000181c */
[----:B------:R-:W5:Y:S02]  /*16e20*/  MUFU.EX2 R180, R180 ;  /* 0x000000b400b47308 */ /* 0x000f640000000800 */
[----:B------:R-:W-:Y:S01]  /*16e30*/  FFMA.FTZ R171, R46, UR4, -R167 ;  /* 0x000000042eab7c23 */ /* 0x000fe200080108a7 */
[----:B------:R-:W-:Y:S01]  /*16e40*/  FFMA.FTZ R104, R105, UR4, -R176 ;  /* 0x0000000469687c23 */ /* 0x000fe200080108b0 */
[----:B------:R-:W-:Y:S06]  /*16e50*/  FADD.FTZ R190, R187, R190 ;  /* 0x000000bebbbe7221 */ /* 0x000fec0000010000 */
[----:B------:R-:W-:Y:S01]  /*16e60*/  MUFU.EX2 R7, R7 ;  /* 0x0000000700077308 */ /* 0x000fe20000000800 */
[----:B------:R-:W-:Y:S01]  /*16e70*/  FADD.FTZ R191, R191, R190 ;  /* 0x000000bebfbf7221 */ /* 0x000fe20000010000 */
[C---:B---3--:R-:W-:Y:S08]  /*16e80*/  HMMA.16816.F32 R32, R160.reuse, R152, R32 ;  /* 0x00000098a020723c */ /* 0x048ff00000001820 */
[----:B------:R-:W-:Y:S03]  /*16e90*/  MUFU.EX2 R6, R6 ;  /* 0x0000000600067308 */ /* 0x000fe60000000800 */
[----:B------:R-:W-:Y:S01]  /*16ea0*/  FADD.FTZ R191, R186, R191 ;  /* 0x000000bfbabf7221 */ /* 0x000fe20000010000 */
[----:B------:R-:W-:Y:S06]  /*16eb0*/  HMMA.16816.F32 R132, R160, R154, R132 ;  /* 0x0000009aa084723c */ /* 0x000fec0000001884 */
[----:B------:R-:W-:Y:S01]  /*16ec0*/  MUFU.EX2 R178, R178 ;  /* 0x000000b200b27308 */ /* 0x000fe20000000800 */
[--C-:B------:R-:W-:Y:S01]  /*16ed0*/  FFMA.FTZ R153, R39, UR4, -R167.reuse ;  /* 0x0000000427997c23 */ /* 0x100fe200080108a7 */
[C---:B------:R-:W-:Y:S01]  /*16ee0*/  HMMA.16816.F32 R8, R136.reuse, R148, R8 ;  /* 0x000000948808723c */ /* 0x040fe20000001808 */
[----:B------:R-:W3:Y:S04]  /*16ef0*/  LDSM.16.MT88.4 R36, [R232+0xa800] ;  /* 0x00a80000e824783b */ /* 0x000ee80000004200 */
[--C-:B------:R-:W-:Y:S03]  /*16f00*/  FFMA.FTZ R154, R40, UR4, -R176.reuse ;  /* 0x00000004289a7c23 */ /* 0x100fe600080108b0 */
[----:B------:R-:W-:Y:S01]  /*16f10*/  MUFU.EX2 R5, R5 ;  /* 0x0000000500057308 */ /* 0x000fe20000000800 */
[C---:B------:R-:W-:Y:S01]  /*16f20*/  HMMA.16816.F32 R12, R136.reuse, R150, R12 ;  /* 0x00000096880c723c */ /* 0x040fe2000000180c */
[----:B------:R-:W3:Y:S02]  /*16f30*/  LDSM.16.MT88.4 R148, [R237+0xb000] ;  /* 0x00b00000ed94783b */ /* 0x000ee40000004200 */
[----:B-1----:R-:W-:Y:S01]  /*16f40*/  F2FP.F16.F32.PACK_AB R40, R183, R182 ;  /* 0x000000b6b728723e */ /* 0x002fe200000000ff */
[--C-:B------:R-:W-:Y:S02]  /*16f50*/  FFMA.FTZ R155, R41, UR4, -R176.reuse ;  /* 0x00000004299b7c23 */ /* 0x100fe400080108b0 */
[C---:B------:R-:W-:Y:S03]  /*16f60*/  HMMA.16816.F32 R16, R136.reuse, R140, R16 ;  /* 0x0000008c8810723c */ /* 0x040fe60000001810 */
[----:B------:R-:W-:Y:S02]  /*16f70*/  MUFU.EX2 R156, R156 ;  /* 0x0000009c009c7308 */ /* 0x000fe40000000800 */
[----:B--2---:R-:W-:Y:S01]  /*16f80*/  F2FP.F16.F32.PACK_AB R41, R179, R184 ;  /* 0x000000b8b329723e */ /* 0x004fe200000000ff */
[C---:B------:R-:W-:Y:S01]  /*16f90*/  HMMA.16816.F32 R20, R136.reuse, R142, R20 ;  /* 0x0000008e8814723c */ /* 0x040fe20000001814 */
[----:B------:R-:W1:Y:S06]  /*16fa0*/  LDSM.16.MT88.4 R140, [R234+0xb000] ;  /* 0x00b00000ea8c783b */ /* 0x000e6c0000004200 */
[----:B------:R-:W2:Y:S01]  /*16fb0*/  MUFU.EX2 R157, R157 ;  /* 0x0000009d009d7308 */ /* 0x000ea20000000800 */
[--C-:B------:R-:W-:Y:S01]  /*16fc0*/  FFMA.FTZ R161, R42, UR4, -R167.reuse ;  /* 0x000000042aa17c23 */ /* 0x100fe200080108a7 */
[C---:B------:R-:W-:Y:S08]  /*16fd0*/  HMMA.16816.F32 R24, R136.reuse, R144, R24 ;  /* 0x000000908818723c */ /* 0x040ff00000001818 */
[----:B------:R-:W-:Y:S01]  /*16fe0*/  MUFU.EX2 R158, R158 ;  /* 0x0000009e009e7308 */ /* 0x000fe20000000800 */
[C---:B------:R-:W-:Y:S01]  /*16ff0*/  HMMA.16816.F32 R28, R136.reuse, R146, R28 ;  /* 0x00000092881c723c */ /* 0x040fe2000000181c */
[----:B------:R-:W1:Y:S02]  /*17000*/  LDSM.16.MT88.4 R144, [R233+0xb000] ;  /* 0x00b00000e990783b */ /* 0x000e640000004200 */
[----:B----4-:R-:W-:Y:S01]  /*17010*/  F2FP.F16.F32.PACK_AB R42, R166, R181 ;  /* 0x000000b5a62a723e */ /* 0x010fe200000000ff */
[--C-:B------:R-:W-:Y:S05]  /*17020*/  FFMA.FTZ R162, R43, UR4, -R167.reuse ;  /* 0x000000042ba27c23 */ /* 0x100fea00080108a7 */
[----:B------:R-:W4:Y:S02]  /*17030*/  MUFU.EX2 R159, R159 ;  /* 0x0000009f009f7308 */ /* 0x000f240000000800 */
[----:B-----5:R-:W-:Y:S01]  /*17040*/  F2FP.F16.F32.PACK_AB R43, R180, R177 ;  /* 0x000000b1b42b723e */ /* 0x020fe200000000ff */
[C---:B---3--:R-:W-:Y:S03]  /*17050*/  HMMA.16816.F32 R32, R136.reuse, R36, R32 ;  /* 0x000000248820723c */ /* 0x048fe60000001820 */
[----:B--2---:R-:W-:Y:S01]  /*17060*/  F2FP.F16.F32.PACK_AB R46, R157, R156 ;  /* 0x0000009c9d2e723e */ /* 0x004fe200000000ff */
[--C-:B------:R-:W-:Y:S03]  /*17070*/  FFMA.FTZ R163, R44, UR4, -R176.reuse ;  /* 0x000000042ca37c23 */ /* 0x100fe600080108b0 */
[----:B------:R2:W-:Y:S01]  /*17080*/  MUFU.EX2 R152, R170 ;  /* 0x000000aa00987308 */ /* 0x0005e20000000800 */
[----:B------:R-:W-:Y:S01]  /*17090*/  HMMA.16816.F32 R132, R136, R38, R132 ;  /* 0x000000268884723c */ /* 0x000fe20000001884 */
[----:B------:R-:W3:Y:S02]  /*170a0*/  LDSM.16.MT88.4 R36, [R232+0xb000] ;  /* 0x00b00000e824783b */ /* 0x000ee40000004200 */
[----:B------:R-:W-:Y:S03]  /*170b0*/  F2FP.F16.F32.PACK_AB R44, R6, R7 ;  /* 0x00000007062c723e */ /* 0x000fe600000000ff */
[C---:B------:R-:W-:Y:S03]  /*170c0*/  HMMA.16816.F32 R8, R40.reuse, R148, R8 ;  /* 0x000000942808723c */ /* 0x040fe60000001808 */
[----:B------:R-:W-:Y:S01]  /*170d0*/  MUFU.EX2 R168, R168 ;  /* 0x000000a800a87308 */ /* 0x000fe20000000800 */
[----:B------:R-:W5:Y:S01]  /*170e0*/  LDSM.16.MT88.4 R136, [R237+0xb800] ;  /* 0x00b80000ed88783b */ /* 0x000f620000004200 */
[--C-:B------:R-:W-:Y:S01]  /*170f0*/  FFMA.FTZ R160, R45, UR4, -R176.reuse ;  /* 0x000000042da07c23 */ /* 0x100fe200080108b0 */
[C---:B------:R-:W-:Y:S07]  /*17100*/  HMMA.16816.F32 R12, R40.reuse, R150, R12 ;  /* 0x00000096280c723c */ /* 0x040fee000000180c */
[----:B------:R-:W5:Y:S01]  /*17110*/  MUFU.EX2 R169, R169 ;  /* 0x000000a900a97308 */ /* 0x000f620000000800 */
[--C-:B------:R-:W-:Y:S01]  /*17120*/  FFMA.FTZ R149, R49, UR4, -R176.reuse ;  /* 0x0000000431957c23 */ /* 0x100fe200080108b0 */
[C---:B-1----:R-:W-:Y:S08]  /*17130*/  HMMA.16816.F32 R16, R40.reuse, R140, R16 ;  /* 0x0000008c2810723c */ /* 0x042ff00000001810 */
[----:B------:R-:W1:Y:S01]  /*17140*/  MUFU.EX2 R153, R153 ;  /* 0x0000009900997308 */ /* 0x000e620000000800 */
[C---:B------:R-:W-:Y:S01]  /*17150*/  HMMA.16816.F32 R20, R40.reuse, R142, R20 ;  /* 0x0000008e2814723c */ /* 0x040fe20000001814 */
[----:B------:R-:W1:Y:S02]  /*17160*/  LDSM.16.MT88.4 R140, [R234+0xb800] ;  /* 0x00b80000ea8c783b */ /* 0x000e640000004200 */
[--C-:B------:R-:W-:Y:S01]  /*17170*/  FFMA.FTZ R150, R48, UR4, -R176.reuse ;  /* 0x0000000430967c23 */ /* 0x100fe200080108b0 */
[--C-:B------:R-:W-:Y:S05]  /*17180*/  FFMA.FTZ R151, R50, UR4, -R167.reuse ;  /* 0x0000000432977c23 */ /* 0x100fea00080108a7 */
[----:B------:R-:W-:Y:S02]  /*17190*/  MUFU.EX2 R154, R154 ;  /* 0x0000009a009a7308 */ /* 0x000fe40000000800 */
[--C-:B--2---:R-:W-:Y:S01]  /*171a0*/  FFMA.FTZ R170, R54, UR4, -R167.reuse ;  /* 0x0000000436aa7c23 */ /* 0x104fe200080108a7 */
[C---:B------:R-:W-:Y:S03]  /*171b0*/  HMMA.16816.F32 R24, R40.reuse, R144, R24 ;  /* 0x000000902818723c */ /* 0x040fe60000001818 */
[----:B------:R-:W-:Y:S01]  /*171c0*/  F2FP.F16.F32.PACK_AB R45, R5, R178 ;  /* 0x000000b2052d723e */ /* 0x000fe200000000ff */
[--C-:B------:R-:W-:Y:S01]  /*171d0*/  FFMA.FTZ R148, R47, UR4, -R167.reuse ;  /* 0x000000042f947c23 */ /* 0x100fe200080108a7 */
[----:B----4-:R-:W-:Y:S02]  /*171e0*/  F2FP.F16.F32.PACK_AB R47, R159, R158 ;  /* 0x0000009e9f2f723e */ /* 0x010fe400000000ff */
[----:B------:R-:W2:Y:S01]  /*171f0*/  MUFU.EX2 R155, R155 ;  /* 0x0000009b009b7308 */ /* 0x000ea20000000800 */
[--C-:B------:R-:W-:Y:S03]  /*17200*/  FFMA.FTZ R144, R51, UR4, -R167.reuse ;  /* 0x0000000433907c23 */ /* 0x100fe600080108a7 */
[--C-:B------:R-:W-:Y:S01]  /*17210*/  FFMA.FTZ R145, R52, UR4, -R176.reuse ;  /* 0x0000000434917c23 */ /* 0x100fe200080108b0 */
[----:B------:R-:W4:Y:S01]  /*17220*/  LDSM.16.MT88.4 R48, [R233+0xb800] ;  /* 0x00b80000e930783b */ /* 0x000f220000004200 */
[C---:B------:R-:W-:Y:S04]  /*17230*/  HMMA.16816.F32 R28, R40.reuse, R146, R28 ;  /* 0x00000092281c723c */ /* 0x040fe8000000181c */
[----:B------:R-:W-:Y:S02]  /*17240*/  MUFU.EX2 R161, R161 ;  /* 0x000000a100a17308 */ /* 0x000fe40000000800 */
[C---:B---3--:R-:W-:Y:S05]  /*17250*/  HMMA.16816.F32 R32, R40.reuse, R36, R32 ;  /* 0x000000242820723c */ /* 0x048fea0000001820 */
[--C-:B------:R-:W-:Y:S03]  /*17260*/  FFMA.FTZ R146, R53, UR4, -R176.reuse ;  /* 0x0000000435927c23 */ /* 0x100fe600080108b0 */
[----:B------:R-:W3:Y:S01]  /*17270*/  MUFU.EX2 R162, R162 ;  /* 0x000000a200a27308 */ /* 0x000ee20000000800 */
[----:B------:R-:W-:Y:S01]  /*17280*/  HMMA.16816.F32 R132, R40, R38, R132 ;  /* 0x000000262884723c */ /* 0x000fe20000001884 */
[----:B------:R-:W2:Y:S02]  /*17290*/  LDSM.16.MT88.4 R36, [R232+0xb800] ;  /* 0x00b80000e824783b */ /* 0x000ea40000004200 */
[--C-:B------:R-:W-:Y:S03]  /*172a0*/  FFMA.FTZ R147, R55, UR4, -R167.reuse ;  /* 0x0000000437937c23 */ /* 0x100fe600080108a7 */
[C---:B-----5:R-:W-:Y:S03]  /*172b0*/  HMMA.16816.F32 R8, R44.reuse, R136, R8 ;  /* 0x000000882c08723c */ /* 0x060fe60000001808 */
[----:B------:R-:W-:Y:S01]  /*172c0*/  MUFU.EX2 R163, R163 ;  /* 0x000000a300a37308 */ /* 0x000fe20000000800 */
[----:B------:R-:W5:Y:S01]  /*172d0*/  LDSM.16.MT88.4 R52, [R237+0xc000] ;  /* 0x00c00000ed34783b */ /* 0x000f620000004200 */
[----:B------:R-:W-:Y:S01]  /*172e0*/  F2FP.F16.F32.PACK_AB R40, R169, R168 ;  /* 0x000000a8a928723e */ /* 0x000fe200000000ff */
[C---:B------:R-:W-:Y:S07]  /*172f0*/  HMMA.16816.F32 R12, R44.reuse, R138, R12 ;  /* 0x0000008a2c0c723c */ /* 0x040fee000000180c */
[----:B------:R-:W3:Y:S01]  /*17300*/  MUFU.EX2 R160, R160 ;  /* 0x000000a000a07308 */ /* 0x000ee20000000800 */
[----:B------:R-:W5:Y:S01]  /*17310*/  LDSM.16.MT88.4 R136, [R234+0xc000] ;  /* 0x00c00000ea88783b */ /* 0x000f620000004200 */
[C---:B-1----:R-:W-:Y:S08]  /*17320*/  HMMA.16816.F32 R16, R44.reuse, R140, R16 ;  /* 0x0000008c2c10723c */ /* 0x042ff00000001810 */
[----:B------:R-:W-:Y:S01]  /*17330*/  MUFU.EX2 R171, R171 ;  /* 0x000000ab00ab7308 */ /* 0x000fe20000000800 */
[C---:B------:R-:W-:Y:S03]  /*17340*/  HMMA.16816.F32 R20, R44.reuse, R142, R20 ;  /* 0x0000008e2c14723c */ /* 0x040fe60000001814 */
[--C-:B------:R-:W-:Y:S03]  /*17350*/  FFMA.FTZ R141, R56, UR4, -R176.reuse ;  /* 0x00000004388d7c23 */ /* 0x100fe600080108b0 */
[C---:B----4-:R-:W-:Y:S03]  /*17360*/  HMMA.16816.F32 R24, R44.reuse, R48, R24 ;  /* 0x000000302c18723c */ /* 0x050fe60000001818 */
[----:B------:R-:W-:Y:S02]  /*17370*/  MUFU.EX2 R148, R148 ;  /* 0x0000009400947308 */ /* 0x000fe40000000800 */
[--C-:B------:R-:W-:Y:S01]  /*17380*/  FFMA.FTZ R140, R57, UR4, -R176.reuse ;  /* 0x00000004398c7c23 */ /* 0x100fe200080108b0 */
[C---:B------:R-:W-:Y:S01]  /*17390*/  HMMA.16816.F32 R28, R44.reuse, R50, R28 ;  /* 0x000000322c1c723c */ /* 0x040fe2000000181c */
[----:B------:R-:W1:Y:S06]  /*173a0*/  LDSM.16.MT88.4 R48, [R233+0xc000] ;  /* 0x00c00000e930783b */ /* 0x000e6c0000004200 */
[----:B------:R-:W-:Y:S01]  /*173b0*/  MUFU.EX2 R150, R150 ;  /* 0x0000009600967308 */ /* 0x000fe20000000800 */
[--C-:B------:R-:W-:Y:S01]  /*173c0*/  FFMA.FTZ R142, R58, UR4, -R167.reuse ;  /* 0x000000043a8e7c23 */ /* 0x100fe200080108a7 */
[C---:B--2---:R-:W-:Y:S08]  /*173d0*/  HMMA.16816.F32 R32, R44.reuse, R36, R32 ;  /* 0x000000242c20723c */ /* 0x044ff00000001820 */
[----:B------:R-:W2:Y:S01]  /*173e0*/  MUFU.EX2 R149, R149 ;  /* 0x0000009500957308 */ /* 0x000ea20000000800 */
[----:B------:R-:W-:Y:S01]  /*173f0*/  HMMA.16816.F32 R132, R44, R38, R132 ;  /* 0x000000262c84723c */ /* 0x000fe20000001884 */
[----:B------:R-:W4:Y:S02]  /*17400*/  LDSM.16.MT88.4 R36, [R232+0xc000] ;  /* 0x00c00000e824783b */ /* 0x000f240000004200 */
[--C-:B------:R-:W-:Y:S01]  /*17410*/  FFMA.FTZ R143, R59, UR4, -R167.reuse ;  /* 0x000000043b8f7c23 */ /* 0x100fe200080108a7 */
[----:B------:R-:W-:Y:S05]  /*17420*/  F2FP.F16.F32.PACK_AB R41, R153, R152 ;  /* 0x000000989929723e */ /* 0x000fea00000000ff */
[----:B------:R-:W-:Y:S02]  /*17430*/  MUFU.EX2 R151, R151 ;  /* 0x0000009700977308 */ /* 0x000fe40000000800 */
[----:B------:R-:W-:Y:S01]  /*17440*/  F2FP.F16.F32.PACK_AB R42, R155, R154 ;  /* 0x0000009a9b2a723e */ /* 0x000fe200000000ff */
[----:B------:R-:W-:Y:S01]  /*17450*/  LDSM.16.MT88.4 R56, [R234+0xc800] ;  /* 0x00c80000ea38783b */ /* 0x000fe20000004200 */
[----:B---3--:R-:W-:Y:S02]  /*17460*/  F2FP.F16.F32.PACK_AB R43, R162, R161 ;  /* 0x000000a1a22b723e */ /* 0x008fe400000000ff */
[----:B------:R-:W-:Y:S04]  /*17470*/  F2FP.F16.F32.PACK_AB R44, R160, R163 ;  /* 0x000000a3a02c723e */ /* 0x000fe800000000ff */
[----:B------:R-:W3:Y:S01]  /*17480*/  MUFU.EX2 R144, R144 ;  /* 0x0000009000907308 */ /* 0x000ee20000000800 */
[----:B--2---:R-:W-:Y:S01]  /*17490*/  F2FP.F16.F32.PACK_AB R46, R149, R150 ;  /* 0x00000096952e723e */ /* 0x004fe200000000ff */
[C---:B-----5:R-:W-:Y:S08]  /*174a0*/  HMMA.16816.F32 R8, R40.reuse, R52, R8 ;  /* 0x000000342808723c */ /* 0x060ff00000001808 */
[----:B------:R-:W-:Y:S01]  /*174b0*/  MUFU.EX2 R145, R145 ;  /* 0x0000009100917308 */ /* 0x000fe20000000800 */
[C---:B------:R-:W-:Y:S01]  /*174c0*/  HMMA.16816.F32 R12, R40.reuse, R54, R12 ;  /* 0x00000036280c723c */ /* 0x040fe2000000180c */
[----:B------:R-:W2:Y:S02]  /*174d0*/  LDSM.16.MT88.4 R52, [R237+0xc800] ;  /* 0x00c80000ed34783b */ /* 0x000ea40000004200 */
[----:B------:R-:W-:Y:S03]  /*174e0*/  F2FP.F16.F32.PACK_AB R45, R148, R171 ;  /* 0x000000ab942d723e */ /* 0x000fe600000000ff */
[C---:B------:R-:W-:Y:S03]  /*174f0*/  HMMA.16816.F32 R16, R40.reuse, R136, R16 ;  /* 0x000000882810723c */ /* 0x040fe60000001810 */
[----:B------:R-:W5:Y:S02]  /*17500*/  MUFU.EX2 R146, R146 ;  /* 0x0000009200927308 */ /* 0x000f640000000800 */
[----:B---3--:R-:W-:Y:S01]  /*17510*/  F2FP.F16.F32.PACK_AB R47, R144, R151 ;  /* 0x00000097902f723e */ /* 0x008fe200000000ff */
[C---:B------:R-:W-:Y:S07]  /*17520*/  HMMA.16816.F32 R20, R40.reuse, R138, R20 ;  /* 0x0000008a2814723c */ /* 0x040fee0000001814 */
[----:B------:R-:W-:Y:S01]  /*17530*/  MUFU.EX2 R170, R170 ;  /* 0x000000aa00aa7308 */ /* 0x000fe20000000800 */
[--C-:B------:R-:W-:Y:S01]  /*17540*/  FFMA.FTZ R137, R67, UR4, -R167.reuse ;  /* 0x0000000443897c23 */ /* 0x100fe200080108a7 */
[C---:B-1----:R-:W-:Y:S08]  /*17550*/  HMMA.16816.F32 R24, R40.reuse, R48, R24 ;  /* 0x000000302818723c */ /* 0x042ff00000001818 */
[----:B------:R-:W1:Y:S01]  /*17560*/  MUFU.EX2 R147, R147 ;  /* 0x0000009300937308 */ /* 0x000e620000000800 */
[C---:B------:R-:W-:Y:S01]  /*17570*/  HMMA.16816.F32 R28, R40.reuse, R50, R28 ;  /* 0x00000032281c723c */ /* 0x040fe2000000181c */
[----:B------:R-:W3:Y:S02]  /*17580*/  LDSM.16.MT88.4 R48, [R233+0xc800] ;  /* 0x00c80000e930783b */ /* 0x000ee40000004200 */
[--C-:B------:R-:W-:Y:S03]  /*17590*/  FFMA.FTZ R67, R68, UR4, -R176.reuse ;  /* 0x0000000444437c23 */ /* 0x100fe600080108b0 */
[C---:B----4-:R-:W-:Y:S03]  /*175a0*/  HMMA.16816.F32 R32, R40.reuse, R36, R32 ;  /* 0x000000242820723c */ /* 0x050fe60000001820 */
[----:B------:R-:W-:Y:S02]  /*175b0*/  MUFU.EX2 R141, R141 ;  /* 0x0000008d008d7308 */ /* 0x000fe40000000800 */
[--C-:B------:R-:W-:Y:S01]  /*175c0*/  FFMA.FTZ R68, R69, UR4, -R176.reuse ;  /* 0x0000000445447c23 */ /* 0x100fe200080108b0 */
[----:B------:R-:W-:Y:S01]  /*175d0*/  HMMA.16816.F32 R132, R40, R38, R132 ;  /* 0x000000262884723c */ /* 0x000fe20000001884 */
[----:B------:R-:W4:Y:S06]  /*175e0*/  LDSM.16.MT88.4 R36, [R232+0xc800] ;  /* 0x00c80000e824783b */ /* 0x000f2c0000004200 */
[----:B------:R-:W3:Y:S01]  /*175f0*/  MUFU.EX2 R140, R140 ;  /* 0x0000008c008c7308 */ /* 0x000ee20000000800 */
[--C-:B------:R-:W-:Y:S01]  /*17600*/  FFMA.FTZ R69, R70, UR4, -R167.reuse ;  /* 0x0000000446457c23 */ /* 0x100fe200080108a7 */
[C---:B--2---:R-:W-:Y:S08]  /*17610*/  HMMA.16816.F32 R8, R44.reuse, R52, R8 ;  /* 0x000000342c08723c */ /* 0x044ff00000001808 */
[----:B------:R-:W-:Y:S01]  /*17620*/  MUFU.EX2 R142, R142 ;  /* 0x0000008e008e7308 */ /* 0x000fe20000000800 */
[C---:B------:R-:W-:Y:S01]  /*17630*/  HMMA.16816.F32 R12, R44.reuse, R54, R12 ;  /* 0x000000362c0c723c */ /* 0x040fe2000000180c */
[----:B------:R-:W2:Y:S02]  /*17640*/  LDSM.16.MT88.4 R52, [R237+0xd000] ;  /* 0x00d00000ed34783b */ /* 0x000ea40000004200 */
[----:B-----5:R-:W-:Y:S03]  /*17650*/  F2FP.F16.F32.PACK_AB R40, R146, R145 ;  /* 0x000000919228723e */ /* 0x020fe600000000ff */
[C---:B------:R-:W-:Y:S03]  /*17660*/  HMMA.16816.F32 R16, R44.reuse, R56, R16 ;  /* 0x000000382c10723c */ /* 0x040fe60000001810 */
[----:B------:R-:W5:Y:S02]  /*17670*/  MUFU.EX2 R143, R143 ;  /* 0x0000008f008f7308 */ /* 0x000f640000000800 */
[----:B-1----:R-:W-:Y:S01]  /*17680*/  F2FP.F16.F32.PACK_AB R41, R147, R170 ;  /* 0x000000aa9329723e */ /* 0x002fe200000000ff */
[C---:B------:R-:W-:Y:S01]  /*17690*/  HMMA.16816.F32 R20, R44.reuse, R58, R20 ;  /* 0x0000003a2c14723c */ /* 0x040fe20000001814 */
[----:B------:R-:W1:Y:S06]  /*176a0*/  LDSM.16.MT88.4 R56, [R234+0xd000] ;  /* 0x00d00000ea38783b */ /* 0x000e6c0000004200 */
[----:B------:R-:W-:Y:S01]  /*176b0*/  MUFU.EX2 R60, R60 ;  /* 0x0000003c003c7308 */ /* 0x000fe20000000800 */
[----:B---3--:R-:W-:Y:S01]  /*176c0*/  F2FP.F16.F32.PACK_AB R42, R140, R141 ;  /* 0x0000008d8c2a723e */ /* 0x008fe200000000ff */
[C---:B------:R-:W-:Y:S08]  /*176d0*/  HMMA.16816.F32 R24, R44.reuse, R48, R24 ;  /* 0x000000302c18723c */ /* 0x040ff00000001818 */
[----:B------:R-:W3:Y:S01]  /*176e0*/  MUFU.EX2 R61, R61 ;  /* 0x0000003d003d7308 */ /* 0x000ee20000000800 */
[C---:B------:R-:W-:Y:S01]  /*176f0*/  HMMA.16816.F32 R28, R44.reuse, R50, R28 ;  /* 0x000000322c1c723c */ /* 0x040fe2000000181c */
[----:B------:R-:W1:Y:S02]  /*17700*/  LDSM.16.MT88.4 R48, [R233+0xd000] ;  /* 0x00d00000e930783b */ /* 0x000e640000004200 */
[----:B-----5:R-:W-:Y:S03]  /*17710*/  F2FP.F16.F32.PACK_AB R43, R143, R142 ;  /* 0x0000008e8f2b723e */ /* 0x020fe600000000ff */
[C---:B----4-:R-:W-:Y:S03]  /*17720*/  HMMA.16816.F32 R32, R44.reuse, R36, R32 ;  /* 0x000000242c20723c */ /* 0x050fe60000001820 */
[----:B------:R-:W-:Y:S02]  /*17730*/  MUFU.EX2 R62, R62 ;  /* 0x0000003e003e7308 */ /* 0x000fe40000000800 */
[--C-:B------:R-:W-:Y:S01]  /*17740*/  FFMA.FTZ R70, R71, UR4, -R167.reuse ;  /* 0x0000000447467c23 */ /* 0x100fe200080108a7 */
[----:B------:R-:W-:Y:S01]  /*17750*/  HMMA.16816.F32 R132, R44, R38, R132 ;  /* 0x000000262c84723c */ /* 0x000fe20000001884 */
[----:B------:R-:W4:Y:S06]  /*17760*/  LDSM.16.MT88.4 R36, [R232+0xd000] ;  /* 0x00d00000e824783b */ /* 0x000f2c0000004200 */
[----:B------:R-:W5:Y:S01]  /*17770*/  MUFU.EX2 R63, R63 ;  /* 0x0000003f003f7308 */ /* 0x000f620000000800 */
[--C-:B------:R-:W-:Y:S01]  /*17780*/  FFMA.FTZ R71, R72, UR4, -R176.reuse ;  /* 0x0000000448477c23 */ /* 0x100fe200080108b0 */
[C---:B--2---:R-:W-:Y:S08]  /*17790*/  HMMA.16816.F32 R8, R40.reuse, R52, R8 ;  /* 0x000000342808723c */ /* 0x044ff00000001808 */
[----:B------:R-:W-:Y:S01]  /*177a0*/  MUFU.EX2 R64, R64 ;  /* 0x0000004000407308 */ /* 0x000fe20000000800 */
[C---:B------:R-:W-:Y:S01]  /*177b0*/  HMMA.16816.F32 R12, R40.reuse, R54, R12 ;  /* 0x00000036280c723c */ /* 0x040fe2000000180c */
[----:B------:R-:W2:Y:S02]  /*177c0*/  LDSM.16.MT88.4 R52, [R237+0xd800] ;  /* 0x00d80000ed34783b */ /* 0x000ea40000004200 */
[----:B---3--:R-:W-:Y:S03]  /*177d0*/  F2FP.F16.F32.PACK_AB R44, R61, R60 ;  /* 0x0000003c3d2c723e */ /* 0x008fe600000000ff */
[C---:B-1----:R-:W-:Y:S03]  /*177e0*/  HMMA.16816.F32 R16, R40.reuse, R56, R16 ;  /* 0x000000382810723c */ /* 0x042fe60000001810 */
[----:B------:R-:W1:Y:S02]  /*177f0*/  MUFU.EX2 R65, R65 ;  /* 0x0000004100417308 */ /* 0x000e640000000800 */
[----:B-----5:R-:W-:Y:S01]  /*17800*/  F2FP.F16.F32.PACK_AB R45, R63, R62 ;  /* 0x0000003e3f2d723e */ /* 0x020fe200000000ff */
[C---:B------:R-:W-:Y:S01]  /*17810*/  HMMA.16816.F32 R20, R40.reuse, R58, R20 ;  /* 0x0000003a2814723c */ /* 0x040fe20000001814 */
[----:B------:R-:W3:Y:S06]  /*17820*/  LDSM.16.MT88.4 R56, [R234+0xd800] ;  /* 0x00d80000ea38783b */ /* 0x000eec0000004200 */
[----:B------:R-:W-:Y:S01]  /*17830*/  MUFU.EX2 R66, R66 ;  /* 0x0000004200427308 */ /* 0x000fe20000000800 */
[--C-:B------:R-:W-:Y:S01]  /*17840*/  FFMA.FTZ R72, R73, UR4, -R176.reuse ;  /* 0x0000000449487c23 */ /* 0x100fe200080108b0 */
[C---:B------:R-:W-:Y:S08]  /*17850*/  HMMA.16816.F32 R24, R40.reuse, R48, R24 ;  /* 0x000000302818723c */ /* 0x040ff00000001818 */
[----:B------:R-:W5:Y:S01]  /*17860*/  MUFU.EX2 R137, R137 ;  /* 0x0000008900897308 */ /* 0x000f620000000800 */
[C---:B------:R-:W-:Y:S01]  /*17870*/  HMMA.16816.F32 R28, R40.reuse, R50, R28 ;  /* 0x00000032281c723c */ /* 0x040fe2000000181c */
[----:B------:R-:W3:Y:S02]  /*17880*/  LDSM.16.MT88.4 R48, [R233+0xd800] ;  /* 0x00d80000e930783b */ /* 0x000ee40000004200 */
[----:B-1----:R-:W-:Y:S03]  /*17890*/  F2FP.F16.F32.PACK_AB R46, R65, R64 ;  /* 0x00000040412e723e */ /* 0x002fe600000000ff */
[C---:B----4-:R-:W-:Y:S03]  /*178a0*/  HMMA.16816.F32 R32, R40.reuse, R36, R32 ;  /* 0x000000242820723c */ /* 0x050fe60000001820 */
[----:B------:R-:W-:Y:S02]  /*178b0*/  MUFU.EX2 R67, R67 ;  /* 0x0000004300437308 */ /* 0x000fe40000000800 */
[--C-:B------:R-:W-:Y:S01]  /*178c0*/  FFMA.FTZ R73, R74, UR4, -R167.reuse ;  /* 0x000000044a497c23 */ /* 0x100fe200080108a7 */
[----:B------:R-:W-:Y:S01]  /*178d0*/  HMMA.16816.F32 R132, R40, R38, R132 ;  /* 0x000000262884723c */ /* 0x000fe20000001884 */
[----:B------:R-:W1:Y:S06]  /*178e0*/  LDSM.16.MT88.4 R36, [R232+0xd800] ;  /* 0x00d80000e824783b */ /* 0x000e6c0000004200 */
[----:B------:R-:W4:Y:S01]  /*178f0*/  MUFU.EX2 R68, R68 ;  /* 0x0000004400447308 */ /* 0x000f220000000800 */
[----:B-----5:R-:W-:Y:S03]  /*17900*/  F2FP.F16.F32.PACK_AB R47, R137, R66 ;  /* 0x00000042892f723e */ /* 0x020fe600000000ff */
[--C-:B------:R-:W-:Y:S01]  /*17910*/  FFMA.FTZ R74, R75, UR4, -R167.reuse ;  /* 0x000000044b4a7c23 */ /* 0x100fe200080108a7 */
[--C-:B------:R-:W-:Y:S01]  /*17920*/  FFMA.FTZ R75, R77, UR4, -R176.reuse ;  /* 0x000000044d4b7c23 */ /* 0x100fe200080108b0 */
[--C-:B------:R-:W-:Y:S01]  /*17930*/  FFMA.FTZ R77, R79, UR4, -R167.reuse ;  /* 0x000000044f4d7c23 */ /* 0x100fe200080108a7 */
[----:B------:R-:W5:Y:S03]  /*17940*/  LDSM.16.MT88.4 R40, [R237+0xe000] ;  /* 0x00e00000ed28783b */ /* 0x000f660000004200 */
[----:B------:R-:W-:Y:S01]  /*17950*/  MUFU.EX2 R69, R69 ;  /* 0x0000004500457308 */ /* 0x000fe20000000800 */
[C---:B--2---:R-:W-:Y:S05]  /*17960*/  HMMA.16816.F32 R8, R44.reuse, R52, R8 ;  /* 0x000000342c08723c */ /* 0x044fea0000001808 */
[--C-:B------:R-:W-:Y:S01]  /*17970*/  FFMA.FTZ R79, R80, UR4, -R176.reuse ;  /* 0x00000004504f7c23 */ /* 0x100fe200080108b0 */
[C---:B------:R-:W-:Y:S03]  /*17980*/  HMMA.16816.F32 R12, R44.reuse, R54, R12 ;  /* 0x000000362c0c723c */ /* 0x040fe6000000180c */
[----:B------:R-:W2:Y:S01]  /*17990*/  MUFU.EX2 R70, R70 ;  /* 0x0000004600467308 */ /* 0x000ea20000000800 */
[----:B------:R-:W5:Y:S01]  /*179a0*/  LDSM.16.MT88.4 R52, [R234+0xe000] ;  /* 0x00e00000ea34783b */ /* 0x000f620000004200 */
[--C-:B------:R-:W-:Y:S01]  /*179b0*/  FFMA.FTZ R80, R81, UR4, -R176.reuse ;  /* 0x0000000451507c23 */ /* 0x100fe200080108b0 */
[C---:B---3--:R-:W-:Y:S07]  /*179c0*/  HMMA.16816.F32 R16, R44.reuse, R56, R16 ;  /* 0x000000382c10723c */ /* 0x048fee0000001810 */
[----:B------:R-:W-:Y:S01]  /*179d0*/  MUFU.EX2 R71, R71 ;  /* 0x0000004700477308 */ /* 0x000fe20000000800 */
[--C-:B------:R-:W-:Y:S01]  /*179e0*/  FFMA.FTZ R81, R83, UR4, -R167.reuse ;  /* 0x0000000453517c23 */ /* 0x100fe200080108a7 */
[C---:B------:R-:W-:Y:S01]  /*179f0*/  HMMA.16816.F32 R20, R44.reuse, R58, R20 ;  /* 0x0000003a2c14723c */ /* 0x040fe20000001814 */
[----:B------:R-:W-:Y:S07]  /*17a00*/  LDSM.16.MT88.4 R56, [R237+0xf000] ;  /* 0x00f00000ed38783b */ /* 0x000fee0000004200 */
[----:B------:R-:W3:Y:S01]  /*17a10*/  MUFU.EX2 R72, R72 ;  /* 0x0000004800487308 */ /* 0x000ee20000000800 */
[C---:B------:R-:W-:Y:S03]  /*17a20*/  HMMA.16816.F32 R24, R44.reuse, R48, R24 ;  /* 0x000000302c18723c */ /* 0x040fe60000001818 */
[--C-:B------:R-:W-:Y:S03]  /*17a30*/  FFMA.FTZ R83, R84, UR4, -R176.reuse ;  /* 0x0000000454537c23 */ /* 0x100fe600080108b0 */
[C---:B------:R-:W-:Y:S03]  /*17a40*/  HMMA.16816.F32 R28, R44.reuse, R50, R28 ;  /* 0x000000322c1c723c */ /* 0x040fe6000000181c */
[----:B------:R-:W-:Y:S01]  /*17a50*/  MUFU.EX2 R73, R73 ;  /* 0x0000004900497308 */ /* 0x000fe20000000800 */
[----:B------:R-:W5:Y:S01]  /*17a60*/  LDSM.16.MT88.4 R48, [R233+0xe000] ;  /* 0x00e00000e930783b */ /* 0x000f620000004200 */
[--C-:B------:R-:W-:Y:S01]  /*17a70*/  FFMA.FTZ R84, R85, UR4, -R176.reuse ;  /* 0x0000000455547c23 */ /* 0x100fe200080108b0 */
[C---:B-1----:R-:W-:Y:S07]  /*17a80*/  HMMA.16816.F32 R32, R44.reuse, R36, R32 ;  /* 0x000000242c20723c */ /* 0x042fee0000001820 */
[----:B------:R-:W1:Y:S01]  /*17a90*/  MUFU.EX2 R74, R74 ;  /* 0x0000004a004a7308 */ /* 0x000e620000000800 */
[--C-:B------:R-:W-:Y:S01]  /*17aa0*/  FFMA.FTZ R85, R87, UR4, -R167.reuse ;  /* 0x0000000457557c23 */ /* 0x100fe200080108a7 */
[----:B------:R-:W-:Y:S01]  /*17ab0*/  HMMA.16816.F32 R132, R44, R38, R132 ;  /* 0x000000262c84723c */ /* 0x000fe20000001884 */
[----:B------:R-:W5:Y:S07]  /*17ac0*/  LDSM.16.MT88.4 R44, [R232+0xe000] ;  /* 0x00e00000e82c783b */ /* 0x000f6e0000004200 */
[----:B------:R-:W-:Y:S03]  /*17ad0*/  MUFU.EX2 R76, R76 ;  /* 0x0000004c004c7308 */ /* 0x000fe60000000800 */
[----:B----4-:R-:W-:Y:S01]  /*17ae0*/  F2FP.F16.F32.PACK_AB R36, R68, R67 ;  /* 0x000000434424723e */ /* 0x010fe200000000ff */
[--C-:B------:R-:W-:Y:S01]  /*17af0*/  FFMA.FTZ R87, R89, UR4, -R176.reuse ;  /* 0x0000000459577c23 */ /* 0x100fe200080108b0 */
[----:B--2---:R-:W-:Y:S02]  /*17b00*/  F2FP.F16.F32.PACK_AB R37, R70, R69 ;  /* 0x000000454625723e */ /* 0x004fe400000000ff */
[----:B---3--:R-:W-:Y:S01]  /*17b10*/  F2FP.F16.F32.PACK_AB R38, R72, R71 ;  /* 0x000000474826723e */ /* 0x008fe200000000ff */
[--C-:B------:R-:W-:Y:S02]  /*17b20*/  FFMA.FTZ R89, R90, UR4, -R167.reuse ;  /* 0x000000045a597c23 */ /* 0x100fe400080108a7 */
[----:B------:R-:W2:Y:S01]  /*17b30*/  MUFU.EX2 R75, R75 ;  /* 0x0000004b004b7308 */ /* 0x000ea20000000800 */
[----:B-1----:R-:W-:Y:S01]  /*17b40*/  F2FP.F16.F32.PACK_AB R39, R74, R73 ;  /* 0x000000494a27723e */ /* 0x002fe200000000ff */
[--C-:B------:R-:W-:Y:S01]  /*17b50*/  FFMA.FTZ R90, R91, UR4, -R167.reuse ;  /* 0x000000045b5a7c23 */ /* 0x100fe200080108a7 */
[--C-:B------:R-:W-:Y:S01]  /*17b60*/  FFMA.FTZ R91, R92, UR4, -R176.reuse ;  /* 0x000000045c5b7c23 */ /* 0x100fe200080108b0 */
[--C-:B------:R-:W-:Y:S01]  /*17b70*/  FFMA.FTZ R92, R93, UR4, -R176.reuse ;  /* 0x000000045d5c7c23 */ /* 0x100fe200080108b0 */
[--C-:B------:R-:W-:Y:S01]  /*17b80*/  FFMA.FTZ R93, R94, UR4, -R167.reuse ;  /* 0x000000045e5d7c23 */ /* 0x100fe200080108a7 */
[--C-:B------:R-:W-:Y:S01]  /*17b90*/  FFMA.FTZ R94, R95, UR4, -R167.reuse ;  /* 0x000000045f5e7c23 */ /* 0x100fe200080108a7 */
[--C-:B------:R-:W-:Y:S03]  /*17ba0*/  FFMA.FTZ R95, R97, UR4, -R176.reuse ;  /* 0x00000004615f7c23 */ /* 0x100fe600080108b0 */
[----:B------:R-:W-:Y:S01]  /*17bb0*/  MUFU.EX2 R78, R78 ;  /* 0x0000004e004e7308 */ /* 0x000fe20000000800 */
[C---:B-----5:R-:W-:Y:S05]  /*17bc0*/  HMMA.16816.F32 R8, R36.reuse, R40, R8 ;  /* 0x000000282408723c */ /* 0x060fea0000001808 */
[--C-:B------:R-:W-:Y:S01]  /*17bd0*/  FFMA.FTZ R97, R98, UR4, -R167.reuse ;  /* 0x0000000462617c23 */ /* 0x100fe200080108a7 */
[C---:B------:R-:W-:Y:S03]  /*17be0*/  HMMA.16816.F32 R12, R36.reuse, R42, R12 ;  /* 0x0000002a240c723c */ /* 0x040fe6000000180c */
[----:B------:R-:W1:Y:S01]  /*17bf0*/  MUFU.EX2 R77, R77 ;  /* 0x0000004d004d7308 */ /* 0x000e620000000800 */
[----:B------:R-:W3:Y:S01]  /*17c00*/  LDSM.16.MT88.4 R40, [R237+0xe800] ;  /* 0x00e80000ed28783b */ /* 0x000ee20000004200 */
[--C-:B------:R-:W-:Y:S01]  /*17c10*/  FFMA.FTZ R98, R99, UR4, -R167.reuse ;  /* 0x0000000463627c23 */ /* 0x100fe200080108a7 */
[C---:B------:R-:W-:Y:S07]  /*17c20*/  HMMA.16816.F32 R16, R36.reuse, R52, R16 ;  /* 0x000000342410723c */ /* 0x040fee0000001810 */
[----:B------:R-:W-:Y:S01]  /*17c30*/  MUFU.EX2 R79, R79 ;  /* 0x0000004f004f7308 */ /* 0x000fe20000000800 */
[--C-:B------:R-:W-:Y:S01]  /*17c40*/  FFMA.FTZ R99, R102, UR4, -R167.reuse ;  /* 0x0000000466637c23 */ /* 0x100fe200080108a7 */
[C---:B------:R-:W-:Y:S01]  /*17c50*/  HMMA.16816.F32 R20, R36.reuse, R54, R20 ;  /* 0x000000362414723c */ /* 0x040fe20000001814 */
[----:B------:R-:W4:Y:S07]  /*17c60*/  LDSM.16.MT88.4 R52, [R234+0xe800] ;  /* 0x00e80000ea34783b */ /* 0x000f2e0000004200 */
[----:B------:R-:W5:Y:S01]  /*17c70*/  MUFU.EX2 R80, R80 ;  /* 0x0000005000507308 */ /* 0x000f620000000800 */
[C---:B------:R-:W-:Y:S03]  /*17c80*/  HMMA.16816.F32 R24, R36.reuse, R48, R24 ;  /* 0x000000302418723c */ /* 0x040fe60000001818 */
[--C-:B------:R-:W-:Y:S03]  /*17c90*/  FFMA.FTZ R102, R103, UR4, -R167.reuse ;  /* 0x0000000467667c23 */ /* 0x100fe600080108a7 */
[C---:B------:R-:W-:Y:S03]  /*17ca0*/  HMMA.16816.F32 R28, R36.reuse, R50, R28 ;  /* 0x00000032241c723c */ /* 0x040fe6000000181c */
[----:B------:R-:W-:Y:S01]  /*17cb0*/  MUFU.EX2 R82, R82 ;  /* 0x0000005200527308 */ /* 0x000fe20000000800 */
[----:B------:R-:W4:Y:S01]  /*17cc0*/  LDSM.16.MT88.4 R48, [R233+0xe800] ;  /* 0x00e80000e930783b */ /* 0x000f220000004200 */
[--C-:B------:R-:W-:Y:S01]  /*17cd0*/  FFMA.FTZ R103, R106, UR4, -R167.reuse ;  /* 0x000000046a677c23 */ /* 0x100fe200080108a7 */
[C---:B------:R-:W-:Y:S07]  /*17ce0*/  HMMA.16816.F32 R32, R36.reuse, R44, R32 ;  /* 0x0000002c2420723c */ /* 0x040fee0000001820 */
[----:B------:R-:W3:Y:S01]  /*17cf0*/  MUFU.EX2 R81, R81 ;  /* 0x0000005100517308 */ /* 0x000ee20000000800 */
[--C-:B------:R-:W-:Y:S01]  /*17d00*/  FFMA.FTZ R106, R107, UR4, -R167.reuse ;  /* 0x000000046b6a7c23 */ /* 0x100fe200080108a7 */
[----:B------:R-:W-:Y:S01]  /*17d10*/  HMMA.16816.F32 R132, R36, R46, R132 ;  /* 0x0000002e2484723c */ /* 0x000fe20000001884 */
[----:B------:R-:W4:Y:S07]  /*17d20*/  LDSM.16.MT88.4 R44, [R232+0xe800] ;  /* 0x00e80000e82c783b */ /* 0x000f2e0000004200 */
[----:B------:R-:W-:Y:S03]  /*17d30*/  MUFU.EX2 R83, R83 ;  /* 0x0000005300537308 */ /* 0x000fe60000000800 */
[----:B------:R-:W-:Y:S01]  /*17d40*/  FFMA.FTZ R107, R114, UR4, -R167 ;  /* 0x00000004726b7c23 */ /* 0x000fe200080108a7 */
[----:B--2---:R-:W-:Y:S01]  /*17d50*/  F2FP.F16.F32.PACK_AB R36, R75, R76 ;  /* 0x0000004c4b24723e */ /* 0x004fe200000000ff */
[----:B------:R-:W-:Y:S01]  /*17d60*/  FFMA.FTZ R114, R117, UR4, -R176 ;  /* 0x0000000475727c23 */ /* 0x000fe200080108b0 */
[----:B-1----:R-:W-:Y:S04]  /*17d70*/  F2FP.F16.F32.PACK_AB R37, R77, R78 ;  /* 0x0000004e4d25723e */ /* 0x002fe800000000ff */
[----:B------:R-:W1:Y:S01]  /*17d80*/  MUFU.EX2 R84, R84 ;  /* 0x0000005400547308 */ /* 0x000e620000000800 */
[----:B-----5:R-:W-:Y:S02]  /*17d90*/  F2FP.F16.F32.PACK_AB R38, R80, R79 ;  /* 0x0000004f5026723e */ /* 0x020fe400000000ff */
[----:B---3--:R-:W-:Y:S07]  /*17da0*/  F2FP.F16.F32.PACK_AB R39, R81, R82 ;  /* 0x000000525127723e */ /* 0x008fee00000000ff */
[----:B------:R-:W-:Y:S01]  /*17db0*/  MUFU.EX2 R86, R86 ;  /* 0x0000005600567308 */ /* 0x000fe20000000800 */
[C---:B------:R-:W-:Y:S09]  /*17dc0*/  HMMA.16816.F32 R8, R36.reuse, R40, R8 ;  /* 0x000000282408723c */ /* 0x040ff20000001808 */
[----:B------:R-:W2:Y:S01]  /*17dd0*/  MUFU.EX2 R85, R85 ;  /* 0x0000005500557308 */ /* 0x000ea20000000800 */
[C---:B------:R-:W-:Y:S03]  /*17de0*/  HMMA.16816.F32 R12, R36.reuse, R42, R12 ;  /* 0x0000002a240c723c */ /* 0x040fe6000000180c */
[----:B-1----:R-:W-:Y:S03]  /*17df0*/  F2FP.F16.F32.PACK_AB R40, R84, R83 ;  /* 0x000000535428723e */ /* 0x002fe600000000ff */
[C---:B----4-:R-:W-:Y:S03]  /*17e00*/  HMMA.16816.F32 R16, R36.reuse, R52, R16 ;  /* 0x000000342410723c */ /* 0x050fe60000001810 */
[----:B------:R-:W-:Y:S03]  /*17e10*/  MUFU.EX2 R88, R88 ;  /* 0x0000005800587308 */ /* 0x000fe60000000800 */
[C---:B------:R-:W-:Y:S01]  /*17e20*/  HMMA.16816.F32 R20, R36.reuse, R54, R20 ;  /* 0x000000362414723c */ /* 0x040fe20000001814 */
[----:B------:R-:W1:Y:S06]  /*17e30*/  LDSM.16.MT88.4 R52, [R234+0xf000] ;  /* 0x00f00000ea34783b */ /* 0x000e6c0000004200 */
[----:B------:R-:W3:Y:S01]  /*17e40*/  MUFU.EX2 R87, R87 ;  /* 0x0000005700577308 */ /* 0x000ee20000000800 */
[----:B--2---:R-:W-:Y:S01]  /*17e50*/  F2FP.F16.F32.PACK_AB R41, R85, R86 ;  /* 0x000000565529723e */ /* 0x004fe200000000ff */
[C---:B------:R-:W-:Y:S08]  /*17e60*/  HMMA.16816.F32 R24, R36.reuse, R48, R24 ;  /* 0x000000302418723c */ /* 0x040ff00000001818 */
[----:B------:R-:W-:Y:S01]  /*17e70*/  MUFU.EX2 R89, R89 ;  /* 0x0000005900597308 */ /* 0x000fe20000000800 */
[C---:B------:R-:W-:Y:S01]  /*17e80*/  HMMA.16816.F32 R28, R36.reuse, R50, R28 ;  /* 0x00000032241c723c */ /* 0x040fe2000000181c */
[----:B------:R-:W2:Y:S05]  /*17e90*/  LDSM.16.MT88.4 R48, [R233+0xf000] ;  /* 0x00f00000e930783b */ /* 0x000eaa0000004200 */
[C---:B------:R-:W-:Y:S03]  /*17ea0*/  HMMA.16816.F32 R32, R36.reuse, R44, R32 ;  /* 0x0000002c2420723c */ /* 0x040fe60000001820 */
[----:B------:R-:W4:Y:S02]  /*17eb0*/  MUFU.EX2 R90, R90 ;  /* 0x0000005a005a7308 */ /* 0x000f240000000800 */
[----:B---3--:R-:W-:Y:S01]  /*17ec0*/  F2FP.F16.F32.PACK_AB R42, R87, R88 ;  /* 0x00000058572a723e */ /* 0x008fe200000000ff */
[----:B------:R-:W-:Y:S01]  /*17ed0*/  HMMA.16816.F32 R132, R36, R46, R132 ;  /* 0x0000002e2484723c */ /* 0x000fe20000001884 */
[----:B------:R-:W3:Y:S06]  /*17ee0*/  LDSM.16.MT88.4 R36, [R232+0xf000] ;  /* 0x00f00000e824783b */ /* 0x000eec0000004200 */
[----:B------:R-:W-:Y:S01]  /*17ef0*/  MUFU.EX2 R91, R91 ;  /* 0x0000005b005b7308 */ /* 0x000fe20000000800 */
[----:B------:R-:W-:Y:S03]  /*17f00*/  FADD.FTZ R44, R184, R191 ;  /* 0x000000bfb82c7221 */ /* 0x000fe60000010000 */
[----:B------:R-:W-:Y:S06]  /*17f10*/  FADD.FTZ R46, R182, R185 ;  /* 0x000000b9b62e7221 */ /* 0x000fec0000010000 */
[----:B------:R-:W5:Y:S01]  /*17f20*/  MUFU.EX2 R92, R92 ;  /* 0x0000005c005c7308 */ /* 0x000f620000000800 */
[----:B----4-:R-:W-:Y:S01]  /*17f30*/  F2FP.F16.F32.PACK_AB R43, R90, R89 ;  /* 0x000000595a2b723e */ /* 0x010fe200000000ff */
        /* <DEDUP_REMOVED lines=8> */
[----:B------:R-:W4:Y:S01]  /*17fc0*/  MUFU.EX2 R94, R94 ;  /* 0x0000005e005e7308 */ /* 0x000f220000000800 */
[----:B------:R-:W3:Y:S01]  /*17fd0*/  LDSM.16.MT88.4 R56, [R237+0xf800] ;  /* 0x00f80000ed38783b */ /* 0x000ee20000004200 */
        /* <DEDUP_REMOVED lines=8> */
[----:B----4-:R-:W-:Y:S03]  /*18060*/  F2FP.F16.F32.PACK_AB R45, R94, R93 ;  /* 0x0000005d5e2d723e */ /* 0x010fe600000000ff */
[C---:B------:R-:W-:Y:S03]  /*18070*/  HMMA.16816.F32 R28, R40.reuse, R50, R28 ;  /* 0x00000032281c723c */ /* 0x040fe6000000181c */
[----:B------:R-:W-:Y:S01]  /*18080*/  MUFU.EX2 R97, R97 ;  /* 0x0000006100617308 */ /* 0x000fe20000000800 */
[----:B------:R-:W2:Y:S01]  /*18090*/  LDSM.16.MT88.4 R48, [R233+0xf800] ;  /* 0x00f80000e930783b */ /* 0x000ea20000004200 */
[----:B------:R-:W-:Y:S01]  /*180a0*/  FADD.FTZ R5, R5, R178 ;  /* 0x000000b205057221 */ /* 0x000fe20000010000 */
[C---:B---3--:R-:W-:Y:S07]  /*180b0*/  HMMA.16816.F32 R32, R40.reuse, R36, R32 ;  /* 0x000000242820723c */ /* 0x048fee0000001820 */
[----:B------:R-:W3:Y:S01]  /*180c0*/  MUFU.EX2 R98, R98 ;  /* 0x0000006200627308 */ /* 0x000ee20000000800 */
[----:B-----5:R-:W-:Y:S01]  /*180d0*/  F2FP.F16.F32.PACK_AB R46, R95, R96 ;  /* 0x000000605f2e723e */ /* 0x020fe200000000ff */
        /* <DEDUP_REMOVED lines=10> */
[----:B------:R-:W-:Y:S01]  /*18180*/  FADD.FTZ R152, R152, R159 ;  /* 0x0000009f98987221 */ /* 0x000fe20000010000 */
[--C-:B------:R-:W-:Y:S01]  /*18190*/  FFMA.FTZ R7, R109, UR4, -R176.reuse ;  /* 0x000000046d077c23 */ /* 0x100fe200080108b0 */
[--C-:B------:R-:W-:Y:S01]  /*181a0*/  FFMA.FTZ R109, R116, UR4, -R176.reuse ;  /* 0x00000004746d7c23 */ /* 0x100fe200080108b0 */
[----:B------:R-:W-:Y:S01]  /*181b0*/  FADD.FTZ R156, R156, R105 ;  /* 0x000000699c9c7221 */ /* 0x000fe20000010000 */
[----:B------:R-:W-:Y:S03]  /*181c0*/  FFMA.FTZ R105, R112, UR4, -R176 ;  /* 0x0000000470697c23 */ /* 0x000fe600080108b0 */
[----:B------:R-:W-:Y:S01]  /*181d0*/  MUFU.EX2 R99, R99 ;  /* 0x0000006300637308 */ /* 0x000fe20000000800 */
[C---:B------:R-:W-:Y:S05]  /*181e0*/  HMMA.16816.F32 R8, R44.reuse, R56, R8 ;  /* 0x000000382c08723c */ /* 0x040fea0000001808 */
[----:B------:R-:W-:Y:S01]  /*181f0*/  FADD.FTZ R157, R157, R156 ;  /* 0x0000009c9d9d7221 */ /* 0x000fe20000010000 */
[C---:B------:R-:W-:Y:S03]  /*18200*/  HMMA.16816.F32 R12, R44.reuse, R58, R12 ;  /* 0x0000003a2c0c723c */ /* 0x040fe6000000180c */
[----:B------:R-:W3:Y:S01]  /*18210*/  MUFU.EX2 R102, R102 ;  /* 0x0000006600667308 */ /* 0x000ee20000000800 */
[----:B------:R-:W3:Y:S01]  /*18220*/  LDSM.16.MT88.4 R56, [R237+0x10000] ;  /* 0x01000000ed38783b */ /* 0x000ee20000004200 */
[----:B------:R-:W-:Y:S01]  /*18230*/  FADD.FTZ R168, R168, R157 ;  /* 0x0000009da8a87221 */ /* 0x000fe20000010000 */
[C---:B-1----:R-:W-:Y:S07]  /*18240*/  HMMA.16816.F32 R16, R44.reuse, R52, R16 ;  /* 0x000000342c10723c */ /* 0x042fee0000001810 */
[----:B------:R-:W-:Y:S01]  /*18250*/  MUFU.EX2 R101, R101 ;  /* 0x0000006500657308 */ /* 0x000fe20000000800 */
[----:B------:R-:W-:Y:S03]  /*18260*/  LDSM.16.MT88.4 R156, [R237+0x11800] ;  /* 0x01180000ed9c783b */ /* 0x000fe60000004200 */
[----:B------:R-:W-:Y:S01]  /*18270*/  FFMA.FTZ R112, R115, UR4, -R167 ;  /* 0x0000000473707c23 */ /* 0x000fe200080108a7 */
[C---:B------:R-:W-:Y:S05]  /*18280*/  HMMA.16816.F32 R20, R44.reuse, R54, R20 ;  /* 0x000000362c14723c */ /* 0x040fea0000001814 */
[----:B------:R-:W1:Y:S01]  /*18290*/  MUFU.EX2 R104, R104 ;  /* 0x0000006800687308 */ /* 0x000e620000000800 */
[C---:B--2---:R-:W-:Y:S01]  /*182a0*/  HMMA.16816.F32 R24, R44.reuse, R48, R24 ;  /* 0x000000302c18723c */ /* 0x044fe20000001818 */
[----:B------:R-:W2:Y:S04]  /*182b0*/  LDSM.16.MT88.4 R52, [R234+0x10000] ;  /* 0x01000000ea34783b */ /* 0x000ea80000004200 */
[----:B------:R-:W-:Y:S01]  /*182c0*/  FADD.FTZ R169, R169, R168 ;  /* 0x000000a8a9a97221 */ /* 0x000fe20000010000 */
        /* <DEDUP_REMOVED lines=11> */
[----:B-----5:R-:W-:Y:S01]  /*18380*/  F2FP.F16.F32.PACK_AB R40, R3, R100 ;  /* 0x000000640328723e */ /* 0x020fe200000000ff */
[----:B------:R-:W-:Y:S01]  /*18390*/  FADD.FTZ R152, R153, R152 ;  /* 0x0000009899987221 */ /* 0x000fe20000010000 */
[----:B---3--:R-:W-:Y:S03]  /*183a0*/  F2FP.F16.F32.PACK_AB R41, R102, R99 ;  /* 0x000000636629723e */ /* 0x008fe600000000ff */
[----:B------:R-:W-:Y:S01]  /*183b0*/  FADD.FTZ R161, R161, R152 ;  /* 0x00000098a1a17221 */ /* 0x000fe20000010000 */
[----:B-1----:R-:W-:Y:S01]  /*183c0*/  F2FP.F16.F32.PACK_AB R42, R104, R101 ;  /* 0x00000065682a723e */ /* 0x002fe200000000ff */
[----:B------:R1:W-:Y:S01]  /*183d0*/  MUFU.EX2 R5, R110 ;  /* 0x0000006e00057308 */ /* 0x0003e20000000800 */
[----:B----4-:R-:W-:Y:S01]  /*183e0*/  F2FP.F16.F32.PACK_AB R43, R106, R103 ;  /* 0x000000676a2b723e */ /* 0x010fe200000000ff */
[----:B------:R-:W-:Y:S01]  /*183f0*/  FADD.FTZ R162, R162, R161 ;  /* 0x000000a1a2a27221 */ /* 0x000fe20000010000 */
[----:B------:R-:W-:Y:S01]  /*18400*/  FADD.FTZ R163, R160, R163 ;  /* 0x000000a3a0a37221 */ /* 0x000fe20000010000 */
[----:B------:R-:W-:Y:S02]  /*18410*/  FFMA.FTZ R116, R119, UR4, -R167 ;  /* 0x0000000477747c23 */ /* 0x000fe400080108a7 */
[----:B------:R-:W-:Y:S01]  /*18420*/  FADD.FTZ R171, R171, R162 ;  /* 0x000000a2abab7221 */ /* 0x000fe20000010000 */
[----:B------:R-:W-:Y:S01]  /*18430*/  FADD.FTZ R150, R150, R163 ;  /* 0x000000a396967221 */ /* 0x000fe20000010000 */
[C---:B------:R-:W-:Y:S02]  /*18440*/  HMMA.16816.F32 R8, R40.reuse, R56, R8 ;  /* 0x000000382808723c */ /* 0x040fe40000001808 */
[----:B------:R-:W3:Y:S03]  /*18450*/  MUFU.EX2 R7, R7 ;  /* 0x0000000700077308 */ /* 0x000ee60000000800 */
[----:B------:R-:W-:Y:S01]  /*18460*/  FADD.FTZ R148, R148, R171 ;  /* 0x000000ab94947221 */ /* 0x000fe20000010000 */
[C---:B------:R-:W-:Y:S01]  /*18470*/  HMMA.16816.F32 R12, R40.reuse, R58, R12 ;  /* 0x0000003a280c723c */ /* 0x040fe2000000180c */
[----:B------:R-:W4:Y:S05]  /*18480*/  LDSM.16.MT88.4 R56, [R237+0x10800] ;  /* 0x01080000ed38783b */ /* 0x000f2a0000004200 */
[----:B------:R-:W-:Y:S01]  /*18490*/  MUFU.EX2 R105, R105 ;  /* 0x0000006900697308 */ /* 0x000fe20000000800 */
[----:B------:R-:W-:Y:S01]  /*184a0*/  FADD.FTZ R151, R151, R148 ;  /* 0x0000009497977221 */ /* 0x000fe20000010000 */
[C---:B--2---:R-:W-:Y:S03]  /*184b0*/  HMMA.16816.F32 R16, R40.reuse, R52, R16 ;  /* 0x000000342810723c */ /* 0x044fe60000001810 */
[----:B------:R-:W-:Y:S03]  /*184c0*/  FADD.FTZ R151, R144, R151 ;  /* 0x0000009790977221 */ /* 0x000fe60000010000 */
[C---:B------:R-:W-:Y:S01]  /*184d0*/  HMMA.16816.F32 R20, R40.reuse, R54, R20 ;  /* 0x000000362814723c */ /* 0x040fe20000001814 */
[----:B------:R-:W2:Y:S01]  /*184e0*/  LDSM.16.MT88.4 R52, [R234+0x10800] ;  /* 0x01080000ea34783b */ /* 0x000ea20000004200 */
[----:B------:R-:W-:Y:S03]  /*184f0*/  MUFU.EX2 R107, R107 ;  /* 0x0000006b006b7308 */ /* 0x000fe60000000800 */
[----:B------:R-:W-:Y:S01]  /*18500*/  FFMA.FTZ R108, R111, UR4, -R167 ;  /* 0x000000046f6c7c23 */ /* 0x000fe200080108a7 */
[C---:B------:R-:W-:Y:S06]  /*18510*/  HMMA.16816.F32 R24, R40.reuse, R48, R24 ;  /* 0x000000302818723c */ /* 0x040fec0000001818 */
[----:B------:R-:W5:Y:S01]  /*18520*/  MUFU.EX2 R112, R112 ;  /* 0x0000007000707308 */ /* 0x000f620000000800 */
[----:B-1----:R-:W-:Y:S01]  /*18530*/  FFMA.FTZ R110, R113, UR4, -R176 ;  /* 0x00000004716e7c23 */ /* 0x002fe200080108b0 */
[C---:B------:R-:W-:Y:S01]  /*18540*/  HMMA.16816.F32 R28, R40.reuse, R50, R28 ;  /* 0x00000032281c723c */ /* 0x040fe2000000181c */
[----:B------:R-:W1:Y:S02]  /*18550*/  LDSM.16.MT88.4 R48, [R233+0x10800] ;  /* 0x01080000e930783b */ /* 0x000e640000004200 */
[----:B------:R-:W-:Y:S03]  /*18560*/  FADD.FTZ R170, R170, R151 ;  /* 0x00000097aaaa7221 */ /* 0x000fe60000010000 */
[C---:B------:R-:W-:Y:S02]  /*18570*/  HMMA.16816.F32 R32, R40.reuse, R36, R32 ;  /* 0x000000242820723c */ /* 0x040fe40000001820 */
[----:B------:R-:W4:Y:S03]  /*18580*/  MUFU.EX2 R108, R108 ;  /* 0x0000006c006c7308 */ /* 0x000f260000000800 */
[----:B---3--:R-:W-:Y:S01]  /*18590*/  F2FP.F16.F32.PACK_AB R44, R7, R6 ;  /* 0x00000006072c723e */ /* 0x008fe200000000ff */
[----:B------:R-:W-:Y:S01]  /*185a0*/  HMMA.16816.F32 R132, R40, R38, R132 ;  /* 0x000000262884723c */ /* 0x000fe20000001884 */
[----:B------:R-:W3:Y:S05]  /*185b0*/  LDSM.16.MT88.4 R36, [R232+0x10800] ;  /* 0x01080000e824783b */ /* 0x000eea0000004200 */
[----:B------:R-:W2:Y:S01]  /*185c0*/  MUFU.EX2 R110, R110 ;  /* 0x0000006e006e7308 */ /* 0x000ea20000000800 */
[----:B-----5:R-:W-:Y:S01]  /*185d0*/  F2FP.F16.F32.PACK_AB R47, R112, R107 ;  /* 0x0000006b702f723e */ /* 0x020fe200000000ff */
[----:B------:R-:W-:Y:S03]  /*185e0*/  FADD.FTZ R147, R147, R170 ;  /* 0x000000aa93937221 */ /* 0x000fe60000010000 */
[----:B------:R-:W-:Y:S01]  /*185f0*/  FADD.FTZ R150, R149, R150 ;  /* 0x0000009695967221 */ /* 0x000fe20000010000 */
[----:B------:R-:W-:Y:S01]  /*18600*/  FFMA.FTZ R111, R118, UR4, -R167 ;  /* 0x00000004766f7c23 */ /* 0x000fe200080108a7 */
[----:B------:R-:W5:Y:S01]  /*18610*/  LDSM.16.MT88.4 R40, [R237+0x11000] ;  /* 0x01100000ed28783b */ /* 0x000f620000004200 */
[----:B------:R-:W-:Y:S01]  /*18620*/  FADD.FTZ R142, R142, R147 ;  /* 0x000000938e8e7221 */ /* 0x000fe20000010000 */
[----:B----4-:R-:W-:Y:S01]  /*18630*/  F2FP.F16.F32.PACK_AB R45, R108, R5 ;  /* 0x000000056c2d723e */ /* 0x010fe200000000ff */
[----:B------:R-:W-:Y:S01]  /*18640*/  FADD.FTZ R145, R145, R150 ;  /* 0x0000009691917221 */ /* 0x000fe20000010000 */
[----:B------:R-:W-:Y:S01]  /*18650*/  MUFU.EX2 R109, R109 ;  /* 0x0000006d006d7308 */ /* 0x000fe20000000800 */
[----:B------:R-:W-:Y:S01]  /*18660*/  FADD.FTZ R143, R143, R142 ;  /* 0x0000008e8f8f7221 */ /* 0x000fe20000010000 */
[----:B------:R-:W-:Y:S01]  /*18670*/  FFMA.FTZ R113, R120, UR4, -R176 ;  /* 0x0000000478717c23 */ /* 0x000fe200080108b0 */
[----:B------:R-:W-:Y:S01]  /*18680*/  FADD.FTZ R146, R146, R145 ;  /* 0x0000009192927221 */ /* 0x000fe20000010000 */
[----:B------:R-:W-:Y:S01]  /*18690*/  LDSM.16.MT88.4 R148, [R234+0x11800] ;  /* 0x01180000ea94783b */ /* 0x000fe20000004200 */
[----:B------:R-:W-:Y:S01]  /*186a0*/  FADD.FTZ R62, R62, R143 ;  /* 0x0000008f3e3e7221 */ /* 0x000fe20000010000 */
[----:B--2---:R-:W-:Y:S01]  /*186b0*/  F2FP.F16.F32.PACK_AB R46, R110, R105 ;  /* 0x000000696e2e723e */ /* 0x004fe200000000ff */
[----:B------:R-:W-:Y:S03]  /*186c0*/  FADD.FTZ R115, R141, R146 ;  /* 0x000000928d737221 */ /* 0x000fe60000010000 */
[----:B------:R-:W2:Y:S01]  /*186d0*/  MUFU.EX2 R114, R114 ;  /* 0x0000007200727308 */ /* 0x000ea20000000800 */
[----:B------:R-:W-:Y:S01]  /*186e0*/  FADD.FTZ R63, R63, R62 ;  /* 0x0000003e3f3f7221 */ /* 0x000fe20000010000 */
[----:B------:R-:W-:Y:S01]  /*186f0*/  FFMA.FTZ R62, R127, UR4, -R167 ;  /* 0x000000047f3e7c23 */ /* 0x000fe200080108a7 */
[----:B------:R-:W-:Y:S01]  /*18700*/  FADD.FTZ R115, R140, R115 ;  /* 0x000000738c737221 */ /* 0x000fe20000010000 */
[C---:B------:R-:W-:Y:S01]  /*18710*/  HMMA.16816.F32 R8, R44.reuse, R56, R8 ;  /* 0x000000382c08723c */ /* 0x040fe20000001808 */
[----:B------:R-:W-:Y:S05]  /*18720*/  LDSM.16.MT88.4 R140, [R233+0x11800] ;  /* 0x01180000e98c783b */ /* 0x000fea0000004200 */
[----:B------:R-:W-:Y:S01]  /*18730*/  MUFU.EX2 R111, R111 ;  /* 0x0000006f006f7308 */ /* 0x000fe20000000800 */
[----:B------:R-:W-:Y:S01]  /*18740*/  FADD.FTZ R60, R60, R115 ;  /* 0x000000733c3c7221 */ /* 0x000fe20000010000 */
[C---:B------:R-:W-:Y:S08]  /*18750*/  HMMA.16816.F32 R12, R44.reuse, R58, R12 ;  /* 0x0000003a2c0c723c */ /* 0x040ff0000000180c */
[----:B------:R-:W4:Y:S01]  /*18760*/  MUFU.EX2 R116, R116 ;  /* 0x0000007400747308 */ /* 0x000f220000000800 */
[C---:B------:R-:W-:Y:S03]  /*18770*/  HMMA.16816.F32 R16, R44.reuse, R52, R16 ;  /* 0x000000342c10723c */ /* 0x040fe60000001810 */
[----:B------:R-:W-:Y:S03]  /*18780*/  FADD.FTZ R58, R66, R63 ;  /* 0x0000003f423a7221 */ /* 0x000fe60000010000 */
[C---:B------:R-:W-:Y:S01]  /*18790*/  HMMA.16816.F32 R20, R44.reuse, R54, R20 ;  /* 0x000000362c14723c */ /* 0x040fe20000001814 */
[----:B------:R-:W5:Y:S02]  /*187a0*/  LDSM.16.MT88.4 R52, [R234+0x11000] ;  /* 0x01100000ea34783b */ /* 0x000f640000004200 */
[----:B------:R-:W-:Y:S02]  /*187b0*/  MUFU.EX2 R113, R113 ;  /* 0x0000007100717308 */ /* 0x000fe40000000800 */
[----:B------:R-:W-:Y:S01]  /*187c0*/  FADD.FTZ R58, R137, R58 ;  /* 0x0000003a893a7221 */ /* 0x000fe20000010000 */
[C---:B-1----:R-:W-:Y:S07]  /*187d0*/  HMMA.16816.F32 R24, R44.reuse, R48, R24 ;  /* 0x000000302c18723c */ /* 0x042fee0000001818 */
[----:B------:R-:W1:Y:S01]  /*187e0*/  MUFU.EX2 R56, R121 ;  /* 0x0000007900387308 */ /* 0x000e620000000800 */
[----:B------:R-:W-:Y:S01]  /*187f0*/  FADD.FTZ R69, R69, R58 ;  /* 0x0000003a45457221 */ /* 0x000fe20000010000 */
[C---:B------:R-:W-:Y:S03]  /*18800*/  HMMA.16816.F32 R28, R44.reuse, R50, R28 ;  /* 0x000000322c1c723c */ /* 0x040fe6000000181c */
[----:B------:R-:W-:Y:S03]  /*18810*/  FFMA.FTZ R57, R122, UR4, -R167 ;  /* 0x000000047a397c23 */ /* 0x000fe600080108a7 */
[C---:B---3--:R-:W-:Y:S02]  /*18820*/  HMMA.16816.F32 R32, R44.reuse, R36, R32 ;  /* 0x000000242c20723c */ /* 0x048fe40000001820 */
[----:B------:R-:W-:Y:S03]  /*18830*/  MUFU.EX2 R58, R123 ;  /* 0x0000007b003a7308 */ /* 0x000fe60000000800 */
[----:B------:R-:W-:Y:S01]  /*18840*/  FADD.FTZ R70, R70, R69 ;  /* 0x0000004546467221 */ /* 0x000fe20000010000 */
[----:B------:R-:W-:Y:S01]  /*18850*/  HMMA.16816.F32 R132, R44, R38, R132 ;  /* 0x000000262c84723c */ /* 0x000fe20000001884 */
[----:B------:R-:W-:Y:S05]  /*18860*/  LDSM.16.MT88.4 R44, [R232+0x11000] ;  /* 0x01100000e82c783b */ /* 0x000fea0000004200 */
[----:B------:R-:W3:Y:S01]  /*18870*/  MUFU.EX2 R57, R57 ;  /* 0x0000003900397308 */ /* 0x000ee20000000800 */
[----:B------:R-:W-:Y:S01]  /*18880*/  FADD.FTZ R61, R61, R60 ;  /* 0x0000003c3d3d7221 */ /* 0x000fe20000010000 */
[----:B------:R-:W-:Y:S03]  /*18890*/  FADD.FTZ R49, R73, R70 ;  /* 0x0000004649317221 */ /* 0x000fe60000010000 */
[----:B--2---:R-:W-:Y:S01]  /*188a0*/  F2FP.F16.F32.PACK_AB R36, R114, R109 ;  /* 0x0000006d7224723e */ /* 0x004fe200000000ff */
[--C-:B------:R-:W-:Y:S01]  /*188b0*/  FFMA.FTZ R59, R124, UR4, -R176.reuse ;  /* 0x000000047c3b7c23 */ /* 0x100fe200080108b0 */
[----:B------:R-:W-:Y:S01]  /*188c0*/  FADD.FTZ R64, R64, R61 ;  /* 0x0000003d40407221 */ /* 0x000fe20000010000 */
[----:B------:R-:W-:Y:S01]  /*188d0*/  FADD.FTZ R49, R74, R49 ;  /* 0x000000314a317221 */ /* 0x000fe20000010000 */
[----:B----4-:R-:W-:Y:S01]  /*188e0*/  F2FP.F16.F32.PACK_AB R37, R116, R111 ;  /* 0x0000006f7425723e */ /* 0x010fe200000000ff */
[----:B------:R-:W-:Y:S01]  /*188f0*/  FFMA.FTZ R60, R125, UR4, -R176 ;  /* 0x000000047d3c7c23 */ /* 0x000fe200080108b0 */
[----:B------:R-:W-:Y:S01]  /*18900*/  FADD.FTZ R64, R65, R64 ;  /* 0x0000004041407221 */ /* 0x000fe20000010000 */
[----:B------:R-:W-:Y:S01]  /*18910*/  FADD.FTZ R78, R78, R49 ;  /* 0x000000314e4e7221 */ /* 0x000fe20000010000 */
[----:B-1----:R-:W-:Y:S01]  /*18920*/  F2FP.F16.F32.PACK_AB R38, R56, R113 ;  /* 0x000000713826723e */ /* 0x002fe200000000ff */
[----:B------:R-:W1:Y:S01]  /*18930*/  LDSM.16.MT88.4 R48, [R233+0x11000] ;  /* 0x01100000e930783b */ /* 0x000e620000004200 */
[----:B------:R-:W-:Y:S01]  /*18940*/  FADD.FTZ R67, R67, R64 ;  /* 0x0000004043437221 */ /* 0x000fe20000010000 */
[----:B---3--:R-:W-:Y:S01]  /*18950*/  F2FP.F16.F32.PACK_AB R39, R58, R57 ;  /* 0x000000393a27723e */ /* 0x008fe200000000ff */
[----:B------:R-:W-:Y:S01]  /*18960*/  MUFU.EX2 R59, R59 ;  /* 0x0000003b003b7308 */ /* 0x000fe20000000800 */
[----:B------:R-:W-:Y:S01]  /*18970*/  FADD.FTZ R77, R77, R78 ;  /* 0x0000004e4d4d7221 */ /* 0x000fe20000010000 */
[----:B------:R-:W-:Y:S01]  /*18980*/  FADD.FTZ R68, R68, R67 ;  /* 0x0000004344447221 */ /* 0x000fe20000010000 */
[----:B------:R-:W-:Y:S01]  /*18990*/  FFMA.FTZ R61, R126, UR4, -R167 ;  /* 0x000000047e3d7c23 */ /* 0x000fe200080108a7 */
[----:B------:R-:W-:Y:S01]  /*189a0*/  FFMA.FTZ R63, R128, UR4, -R176 ;  /* 0x00000004803f7c23 */ /* 0x000fe200080108b0 */
[----:B------:R-:W-:Y:S01]  /*189b0*/  FADD.FTZ R82, R82, R77 ;  /* 0x0000004d52527221 */ /* 0x000fe20000010000 */
[C---:B-----5:R-:W-:Y:S04]  /*189c0*/  HMMA.16816.F32 R8, R36.reuse, R40, R8 ;  /* 0x000000282408723c */ /* 0x060fe80000001808 */
[----:B------:R-:W2:Y:S01]  /*189d0*/  MUFU.EX2 R60, R60 ;  /* 0x0000003c003c7308 */ /* 0x000ea20000000800 */
[----:B------:R-:W-:Y:S01]  /*189e0*/  FADD.FTZ R71, R71, R68 ;  /* 0x0000004447477221 */ /* 0x000fe20000010000 */
[C---:B------:R-:W-:Y:S08]  /*189f0*/  HMMA.16816.F32 R12, R36.reuse, R42, R12 ;  /* 0x0000002a240c723c */ /* 0x040ff0000000180c */
[----:B------:R-:W-:Y:S03]  /*18a00*/  MUFU.EX2 R61, R61 ;  /* 0x0000003d003d7308 */ /* 0x000fe60000000800 */
[----:B------:R-:W-:Y:S01]  /*18a10*/  FADD.FTZ R71, R72, R71 ;  /* 0x0000004748477221 */ /* 0x000fe20000010000 */
[C---:B------:R-:W-:Y:S03]  /*18a20*/  HMMA.16816.F32 R16, R36.reuse, R52, R16 ;  /* 0x000000342410723c */ /* 0x040fe60000001810 */
[----:B------:R-:W-:Y:S03]  /*18a30*/  FADD.FTZ R76, R76, R71 ;  /* 0x000000474c4c7221 */ /* 0x000fe60000010000 */
[C---:B------:R-:W-:Y:S01]  /*18a40*/  HMMA.16816.F32 R20, R36.reuse, R54, R20 ;  /* 0x000000362414723c */ /* 0x040fe20000001814 */
[----:B------:R-:W3:Y:S04]  /*18a50*/  MUFU.EX2 R62, R62 ;  /* 0x0000003e003e7308 */ /* 0x000ee80000000800 */
[----:B------:R-:W-:Y:S01]  /*18a60*/  FADD.FTZ R76, R75, R76 ;  /* 0x0000004c4b4c7221 */ /* 0x000fe20000010000 */
[----:B------:R-:W-:Y:S01]  /*18a70*/  FADD.FTZ R81, R81, R82 ;  /* 0x0000005251517221 */ /* 0x000fe20000010000 */
[----:B------:R-:W-:Y:S01]  /*18a80*/  FFMA.FTZ R52, R130, UR4, -R167 ;  /* 0x0000000482347c23 */ /* 0x000fe200080108a7 */
[----:B------:R-:W-:Y:S03]  /*18a90*/  FFMA.FTZ R176, R129, UR4, -R176 ;  /* 0x0000000481b07c23 */ /* 0x000fe600080108b0 */
[----:B------:R-:W-:Y:S01]  /*18aa0*/  MUFU.EX2 R63, R63 ;  /* 0x0000003f003f7308 */ /* 0x000fe20000000800 */
[----:B------:R-:W-:Y:S01]  /*18ab0*/  FADD.FTZ R79, R79, R76 ;  /* 0x0000004c4f4f7221 */ /* 0x000fe20000010000 */
[----:B------:R-:W-:Y:S01]  /*18ac0*/  FADD.FTZ R86, R86, R81 ;  /* 0x0000005156567221 */ /* 0x000fe20000010000 */
[C---:B-1----:R-:W-:Y:S03]  /*18ad0*/  HMMA.16816.F32 R24, R36.reuse, R48, R24 ;  /* 0x000000302418723c */ /* 0x042fe60000001818 */
[----:B------:R-:W-:Y:S01]  /*18ae0*/  FADD.FTZ R80, R80, R79 ;  /* 0x0000004f50507221 */ /* 0x000fe20000010000 */
[----:B------:R-:W-:Y:S01]  /*18af0*/  FFMA.FTZ R167, R131, UR4, -R167 ;  /* 0x0000000483a77c23 */ /* 0x000fe200080108a7 */
[----:B------:R-:W-:Y:S01]  /*18b00*/  FADD.FTZ R86, R85, R86 ;  /* 0x0000005655567221 */ /* 0x000fe20000010000 */
[C---:B------:R-:W-:Y:S01]  /*18b10*/  HMMA.16816.F32 R28, R36.reuse, R50, R28 ;  /* 0x00000032241c723c */ /* 0x040fe2000000181c */
[----:B------:R-:W1:Y:S04]  /*18b20*/  MUFU.EX2 R176, R176 ;  /* 0x000000b000b07308 */ /* 0x000e680000000800 */
[----:B------:R-:W-:Y:S01]  /*18b30*/  FADD.FTZ R83, R83, R80 ;  /* 0x0000005053537221 */ /* 0x000fe20000010000 */
[C---:B------:R-:W-:Y:S05]  /*18b40*/  HMMA.16816.F32 R32, R36.reuse, R44, R32 ;  /* 0x0000002c2420723c */ /* 0x040fea0000001820 */
[----:B------:R-:W-:Y:S01]  /*18b50*/  MUFU.EX2 R52, R52 ;  /* 0x0000003400347308 */ /* 0x000fe20000000800 */
[----:B------:R-:W-:Y:S01]  /*18b60*/  FADD.FTZ R83, R84, R83 ;  /* 0x0000005354537221 */ /* 0x000fe20000010000 */
[----:B------:R-:W-:Y:S01]  /*18b70*/  HMMA.16816.F32 R132, R36, R46, R132 ;  /* 0x0000002e2484723c */ /* 0x000fe20000001884 */
[----:B------:R-:W4:Y:S03]  /*18b80*/  LDSM.16.MT88.4 R36, [R232+0x11800] ;  /* 0x01180000e824783b */ /* 0x000f260000004200 */
[----:B------:R-:W-:Y:S01]  /*18b90*/  FADD.FTZ R88, R88, R83 ;  /* 0x0000005358587221 */ /* 0x000fe20000010000 */
[----:B------:R-:W-:Y:S03]  /*18ba0*/  FADD.FTZ R89, R89, R86 ;  /* 0x0000005659597221 */ /* 0x000fe60000010000 */
[----:B------:R-:W5:Y:S03]  /*18bb0*/  MUFU.EX2 R167, R167 ;  /* 0x000000a700a77308 */ /* 0x000f660000000800 */
[----:B--2---:R-:W-:Y:S01]  /*18bc0*/  F2FP.F16.F32.PACK_AB R40, R60, R59 ;  /* 0x0000003b3c28723e */ /* 0x004fe200000000ff */
[----:B------:R-:W-:Y:S01]  /*18bd0*/  FADD.FTZ R88, R87, R88 ;  /* 0x0000005857587221 */ /* 0x000fe20000010000 */
[----:B------:R-:W-:Y:S01]  /*18be0*/  FADD.FTZ R90, R90, R89 ;  /* 0x000000595a5a7221 */ /* 0x000fe20000010000 */
[----:B---3--:R-:W-:Y:S02]  /*18bf0*/  F2FP.F16.F32.PACK_AB R41, R62, R61 ;  /* 0x0000003d3e29723e */ /* 0x008fe400000000ff */
[----:B------:R-:W-:Y:S01]  /*18c00*/  FADD.FTZ R91, R91, R88 ;  /* 0x000000585b5b7221 */ /* 0x000fe20000010000 */
[----:B------:R-:W-:Y:S01]  /*18c10*/  FADD.FTZ R93, R93, R90 ;  /* 0x0000005a5d5d7221 */ /* 0x000fe20000010000 */
[----:B-1----:R-:W-:Y:S02]  /*18c20*/  F2FP.F16.F32.PACK_AB R42, R176, R63 ;  /* 0x0000003fb02a723e */ /* 0x002fe400000000ff */
[----:B------:R-:W-:Y:S01]  /*18c30*/  FADD.FTZ R91, R92, R91 ;  /* 0x0000005b5c5b7221 */ /* 0x000fe20000010000 */
[----:B------:R-:W-:Y:S03]  /*18c40*/  FADD.FTZ R94, R94, R93 ;  /* 0x0000005d5e5e7221 */ /* 0x000fe60000010000 */
[----:B------:R-:W-:Y:S01]  /*18c50*/  FADD.FTZ R96, R96, R91 ;  /* 0x0000005b60607221 */ /* 0x000fe20000010000 */
[----:B------:R-:W-:Y:S01]  /*18c60*/  FADD.FTZ R97, R97, R94 ;  /* 0x0000005e61617221 */ /* 0x000fe20000010000 */
[----:B-----5:R-:W-:Y:S02]  /*18c70*/  F2FP.F16.F32.PACK_AB R43, R167, R52 ;  /* 0x00000034a72b723e */ /* 0x020fe400000000ff */
[----:B------:R-:W-:Y:S01]  /*18c80*/  FADD.FTZ R95, R95, R96 ;  /* 0x000000605f5f7221 */ /* 0x000fe20000010000 */
[----:B------:R-:W-:Y:S03]  /*18c90*/  FADD.FTZ R98, R98, R97 ;  /* 0x0000006162627221 */ /* 0x000fe60000010000 */
        /* <DEDUP_REMOVED lines=16> */
[C---:B----4-:R-:W-:Y:S04]  /*18da0*/  HMMA.16816.F32 R136, R40.reuse, R36, R32 ;  /* 0x000000242888723c */ /* 0x050fe80000001820 */
[----:B------:R-:W-:Y:S01]  /*18db0*/  FADD.FTZ R6, R7, R6 ;  /* 0x0000000607067221 */ /* 0x000fe20000010000 */
[----:B------:R-:W-:Y:S01]  /*18dc0*/  FADD.FTZ R108, R108, R5 ;  /* 0x000000056c6c7221 */ /* 0x000fe20000010000 */
[----:B------:R-:W-:Y:S05]  /*18dd0*/  HMMA.16816.F32 R132, R40, R38, R132 ;  /* 0x000000262884723c */ /* 0x000fea0000001884 */
[----:B------:R-:W-:Y:S01]  /*18de0*/  FADD.FTZ R105, R105, R6 ;  /* 0x0000000669697221 */ /* 0x000fe20000010000 */
[----:B------:R-:W-:Y:S01]  /*18df0*/  FADD.FTZ R107, R107, R108 ;  /* 0x0000006c6b6b7221 */ /* 0x000fe20000010000 */
[----:B------:R-:W-:Y:S04]  /*18e00*/  MOV R3, R0 ;  /* 0x0000000000037202 */ /* 0x000fe80000000f00 */
        /* <DEDUP_REMOVED lines=18> */
[----:B------:R-:W-:Y:S06]  /*18f30*/  @P0 BRA `(.L_x_1580) ;  /* 0xffffffa0001c0947 */ /* 0x000fec000383ffff */
.L_x_1576:
[----:B------:R-:W1:Y:S01]  /*18f40*/  SHFL.BFLY PT, R8, R251, 0x2, 0x1f ;  /* 0x0c401f00fb087f89 */ /* 0x000e6200000e0000 */
[----:B------:R-:W-:Y:S01]  /*18f50*/  MOV R11, 0x3f800000 ;  /* 0x3f800000000b7802 */ /* 0x000fe20000000f00 */
[----:B------:R-:W-:Y:S01]  /*18f60*/  IMAD.MOV.U32 R10, RZ, RZ, 0x3f800000 ;  /* 0x3f800000ff0a7424 */ /* 0x000fe200078e00ff */
[----:B------:R-:W2:Y:S01]  /*18f70*/  S2UR UR6, SR_CgaCtaId ;  /* 0x00000000000679c3 */ /* 0x000ea20000008800 */
[----:B------:R-:W3:Y:S01]  /*18f80*/  SHFL.BFLY PT, R5, R252, 0x2, 0x1f ;  /* 0x0c401f00fc057f89 */ /* 0x000ee200000e0000 */
[----:B------:R-:W-:Y:S01]  /*18f90*/  UMOV UR4, 0x400 ;  /* 0x0000040000047882 */ /* 0x000fe20000000000 */
[----:B------:R-:W-:Y:S01]  /*18fa0*/  BSSY B0, `(.L_x_1581) ;  /* 0x00000a2000007945 */ /* 0x000fe20003800000 */
[----:B------:R-:W4:Y:S04]  /*18fb0*/  S2R R3, SR_TID.X ;  /* 0x0000000000037919 */ /* 0x000f280000002100 */
[----:B------:R-:W-:Y:S06]  /*18fc0*/  BAR.SYNC.DEFER_BLOCKING 0x0 ;  /* 0x0000000000007b1d */ /* 0x000fec0000010000 */
[----:B------:R-:W5:Y:S01]  /*18fd0*/  S2R R23, SR_CTAID.Y ;  /* 0x0000000000177919 */ /* 0x000f620000002600 */
[----:B-1----:R-:W-:Y:S01]  /*18fe0*/  FADD.FTZ R8, R8, R251 ;  /* 0x000000fb08087221 */ /* 0x002fe20000010000 */
[----:B------:R-:W1:Y:S01]  /*18ff0*/  S2R R22, SR_CTAID.X ;  /* 0x0000000000167919 */ /* 0x000e620000002500 */
[----:B--2---:R-:W-:Y:S01]  /*19000*/  ULEA UR6, UR6, UR4, 0x18 ;  /* 0x0000000406067291 */ /* 0x004fe2000f8ec03f */
[----:B---3--:R-:W-:-:S02]  /*19010*/  FADD.FTZ R4, R5, R252 ;  /* 0x000000fc05047221 */ /* 0x008fc40000010000 */
[----:B------:R-:W2:Y:S01]  /*19020*/  SHFL.BFLY PT, R7, R8, 0x1, 0x1f ;  /* 0x0c201f0008077f89 */ /* 0x000ea200000e0000 */
[----:B------:R-:W3:Y:S03]  /*19030*/  S2UR UR4, SR_CTAID.Z ;  /* 0x00000000000479c3 */ /* 0x000ee60000002700 */
[----:B------:R-:W5:Y:S01]  /*19040*/  SHFL.BFLY PT, R5, R4, 0x1, 0x1f ;  /* 0x0c201f0004057f89 */ /* 0x000f6200000e0000 */
[----:B----4-:R-:W-:-:S04]  /*19050*/  SHF.R.S32.HI R6, RZ, 0x1f, R3 ;  /* 0x0000001fff067819 */ /* 0x010fc80000011403 */
[CC--:B------:R-:W-:Y:S02]  /*19060*/  LEA.HI R9, R6.reuse, R3.reuse, RZ, 0x2 ;  /* 0x0000000306097211 */ /* 0x0c0fe400078f10ff */
[----:B------:R-:W-:Y:S02]  /*19070*/  LEA.HI R14, R6, R3, RZ, 0x4 ;  /* 0x00000003060e7211 */ /* 0x000fe400078f20ff */
[----:B------:R-:W-:Y:S02]  /*19080*/  SHF.R.S32.HI R13, RZ, 0x2, R9 ;  /* 0x00000002ff0d7819 */ /* 0x000fe40000011409 */
[----:B------:R-:W-:Y:S02]  /*19090*/  LOP3.LUT R14, R14, 0xfffffff0, RZ, 0xc0, !PT ;  /* 0xfffffff00e0e7812 */ /* 0x000fe400078ec0ff */
[----:B------:R-:W-:Y:S01]  /*190a0*/  LOP3.LUT R16, R9, 0x1ffffffc, RZ, 0xc0, !PT ;  /* 0x1ffffffc09107812 */ /* 0x000fe200078ec0ff */
[----:B--2---:R-:W-:Y:S01]  /*190b0*/  FADD.FTZ R7, R8, R7 ;  /* 0x0000000708077221 */ /* 0x004fe20000010000 */
[----:B------:R-:W-:-:S02]  /*190c0*/  SHF.R.S32.HI R8, RZ, 0x1f, R9 ;  /* 0x0000001fff087819 */ /* 0x000fc40000011409 */
[----:B------:R-:W-:Y:S01]  /*190d0*/  LEA.HI R6, R6, R3, RZ, 0x5 ;  /* 0x0000000306067211 */ /* 0x000fe200078f28ff */
[----:B-----5:R-:W-:Y:S01]  /*190e0*/  FADD.FTZ R5, R4, R5 ;  /* 0x0000000504057221 */ /* 0x020fe20000010000 */
[----:B------:R-:W-:Y:S01]  /*190f0*/  FSETP.NE.FTZ.AND P4, PT, R7, RZ, PT ;  /* 0x000000ff0700720b */ /* 0x000fe20003f95000 */
[----:B------:R-:W2:Y:S01]  /*19100*/  S2R R4, SR_TID.X ;  /* 0x0000000000047919 */ /* 0x000ea20000002100 */
[----:B------:R-:W-:Y:S01]  /*19110*/  LEA.HI R8, R8, R13, RZ, 0x3 ;  /* 0x0000000d08087211 */ /* 0x000fe200078f18ff */
[----:B------:R-:W-:Y:S01]  /*19120*/  IMAD.IADD R16, R3, 0x1, -R16 ;  /* 0x0000000103107824 */ /* 0x000fe200078e0a10 */
[----:B------:R-:W-:Y:S02]  /*19130*/  FSETP.NE.FTZ.AND P3, PT, R5, RZ, PT ;  /* 0x000000ff0500720b */ /* 0x000fe40003f75000 */
[----:B------:R-:W-:Y:S02]  /*19140*/  LOP3.LUT R8, R8, 0xfffffff8, RZ, 0xc0, !PT ;  /* 0xfffffff808087812 */ /* 0x000fe400078ec0ff */
[----:B------:R-:W-:-:S02]  /*19150*/  SHF.R.S32.HI R9, RZ, 0x5, R6 ;  /* 0x00000005ff097819 */ /* 0x000fc40000011406 */
[----:B------:R-:W-:Y:S01]  /*19160*/  IADD3 R8, R13, -R8, RZ ;  /* 0x800000080d087210 */ /* 0x000fe20007ffe0ff */
[----:B------:R-:W-:Y:S01]  /*19170*/  IMAD.IADD R13, R3, 0x1, -R14 ;  /* 0x00000001030d7824 */ /* 0x000fe200078e0a0e */
[----:B------:R-:W-:Y:S01]  /*19180*/  LEA R16, R9, R16, 0x9 ;  /* 0x0000001009107211 */ /* 0x000fe200078e48ff */
[----:B------:R-:W4:Y:S01]  /*19190*/  @P4 MUFU.RCP R11, R7 ;  /* 0x00000007000b4308 */ /* 0x000f220000001000 */
[----:B------:R-:W-:Y:S01]  /*191a0*/  LOP3.LUT R14, R8, 0x1, RZ, 0xc0, !PT ;  /* 0x00000001080e7812 */ /* 0x000fe200078ec0ff */
[----:B------:R-:W5:Y:S01]  /*191b0*/  @P4 LDC R27, c[0x0][0x2e8] ;  /* 0x0000ba00ff1b4b82 */ /* 0x000f620000000800 */
[----:B------:R-:W-:Y:S02]  /*191c0*/  LOP3.LUT R6, R6, 0xffffffe0, RZ, 0xc0, !PT ;  /* 0xffffffe006067812 */ /* 0x000fe400078ec0ff */
[----:B------:R-:W-:Y:S02]  /*191d0*/  ISETP.NE.U32.AND P0, PT, R14, 0x1, PT ;  /* 0x000000010e00780c */ /* 0x000fe40003f05070 */
[----:B-1----:R-:W-:Y:S01]  /*191e0*/  SHF.L.U32 R22, R22, 0x6, RZ ;  /* 0x0000000616167819 */ /* 0x002fe200000006ff */
[----:B------:R-:W1:Y:S01]  /*191f0*/  @P3 MUFU.RCP R10, R5 ;  /* 0x00000005000a3308 */ /* 0x000e620000001000 */
[C---:B------:R-:W-:Y:S01]  /*19200*/  R2P PR, R8.reuse, 0x6 ;  /* 0x0000000608007804 */ /* 0x040fe20000000000 */
[----:B------:R-:W3:Y:S01]  /*19210*/  @P3 LDC R25, c[0x0][0x2e8] ;  /* 0x0000ba00ff193b82 */ /* 0x000ee20000000800 */
[----:B------:R-:W-:Y:S01]  /*19220*/  SHF.L.U32 R8, R8, 0x6, RZ ;  /* 0x0000000608087819 */ /* 0x000fe200000006ff */
[----:B------:R-:W-:Y:S01]  /*19230*/  IMAD.IADD R6, R3, 0x1, -R6 ;  /* 0x0000000103067824 */ /* 0x000fe200078e0a06 */
[----:B------:R-:W-:-:S02]  /*19240*/  MOV R3, 0xff800000 ;  /* 0xff80000000037802 */ /* 0x000fc40000000f00 */
[----:B------:R-:W-:Y:S01]  /*19250*/  LOP3.LUT R8, R8, 0x1c0, RZ, 0xc0, !PT ;  /* 0x000001c008087812 */ /* 0x000fe200078ec0ff */
[----:B------:R-:W5:Y:S01]  /*19260*/  @P4 MUFU.LG2 R7, R7 ;  /* 0x0000000700074308 */ /* 0x000f620000000c00 */
[C---:B----4-:R-:W-:Y:S01]  /*19270*/  FMUL.FTZ R160, R11.reuse, R160 ;  /* 0x000000a00ba07220 */ /* 0x050fe20000410000 */
        /* <DEDUP_REMOVED lines=15> */
[----:B--2---:R-:W-:Y:S01]  /*19370*/  SHF.R.S32.HI R11, RZ, 0x1f, R4 ;  /* 0x0000001fff0b7819 */ /* 0x004fe20000011404 */
[C---:B-1----:R-:W-:Y:S01]  /*19380*/  FMUL.FTZ R163, R10.reuse, R163 ;  /* 0x000000a30aa37220 */ /* 0x042fe20000410000 */
[C---:B------:R-:W-:Y:S01]  /*19390*/  FMUL.FTZ R162, R10.reuse, R162 ;  /* 0x000000a20aa27220 */ /* 0x040fe20000410000 */
[C---:B------:R-:W-:Y:S01]  /*193a0*/  FMUL.FTZ R159, R10.reuse, R159 ;  /* 0x0000009f0a9f7220 */ /* 0x040fe20000410000 */
[----:B------:R-:W-:Y:S01]  /*193b0*/  LEA.HI R12, R11, R4, RZ, 0x4 ;  /* 0x000000040b0c7211 */ /* 0x000fe200078f20ff */
[C---:B------:R-:W-:Y:S01]  /*193c0*/  FMUL.FTZ R158, R10.reuse, R158 ;  /* 0x0000009e0a9e7220 */ /* 0x040fe20000410000 */
[C---:B------:R-:W-:Y:S01]  /*193d0*/  FMUL.FTZ R155, R10.reuse, R155 ;  /* 0x0000009b0a9b7220 */ /* 0x040fe20000410000 */
[C---:B------:R-:W-:Y:S01]  /*193e0*/  FMUL.FTZ R154, R10.reuse, R154 ;  /* 0x0000009a0a9a7220 */ /* 0x040fe20000410000 */
[----:B------:R-:W-:Y:S01]  /*193f0*/  SHF.R.S32.HI R12, RZ, 0x4, R12 ;  /* 0x00000004ff0c7819 */ /* 0x000fe2000001140c */
        /* <DEDUP_REMOVED lines=10> */
[----:B------:R-:W-:Y:S01]  /*194a0*/  SHF.L.U32 R15, R12, 0x6, RZ ;  /* 0x000000060c0f7819 */ /* 0x000fe200000006ff */
[----:B------:R-:W1:Y:S01]  /*194b0*/  @P3 MUFU.LG2 R5, R5 ;  /* 0x0000000500053308 */ /* 0x000e620000000c00 */
[----:B------:R-:W-:Y:S01]  /*194c0*/  LEA.HI R10, R13, R13, RZ, 0x1 ;  /* 0x0000000d0d0a7211 */ /* 0x000fe200078f08ff */
[----:B-----5:R-:W-:Y:S01]  /*194d0*/  @P4 FMUL.FTZ R7, R7, 0.69314718246459960938 ;  /* 0x3f31721807074820 */ /* 0x020fe20000410000 */
[----:B------:R-:W-:-:S02]  /*194e0*/  LOP3.LUT R14, R15, 0x1c0, RZ, 0xc0, !PT ;  /* 0x000001c00f0e7812 */ /* 0x000fc400078ec0ff */
[----:B------:R-:W-:Y:S01]  /*194f0*/  LEA.HI R24, R11, R4, RZ, 0x5 ;  /* 0x000000040b187211 */ /* 0x000fe200078f28ff */
[C---:B------:R-:W-:Y:S01]  /*19500*/  IMAD.SHL.U32 R15, R10.reuse, 0x4, RZ ;  /* 0x000000040a0f7824 */ /* 0x040fe200078e00ff */
[----:B------:R-:W-:Y:S01]  /*19510*/  LOP3.LUT R10, R10, 0xffffffe, RZ, 0xc0, !PT ;  /* 0x0ffffffe0a0a7812 */ /* 0x000fe200078ec0ff */
[----:B------:R-:W2:Y:S01]  /*19520*/  LDC R11, c[0x0][0x270] ;  /* 0x00009c00ff0b7b82 */ /* 0x000ea20000000800 */
[----:B------:R-:W-:Y:S02]  /*19530*/  @P4 FFMA.FTZ R3, R2, R27, R7 ;  /* 0x0000001b02034223 */ /* 0x000fe40000010007 */
[----:B------:R-:W-:Y:S01]  /*19540*/  LOP3.LUT R15, R14, 0x38, R15, 0xf8, !PT ;  /* 0x000000380e0f7812 */ /* 0x000fe200078ef80f */
[----:B------:R-:W-:Y:S01]  /*19550*/  IMAD.IADD R17, R13, 0x1, -R10 ;  /* 0x000000010d117824 */ /* 0x000fe200078e0a0a */
[----:B------:R-:W-:Y:S02]  /*19560*/  SHF.R.U32.HI R14, RZ, 0x3, R14 ;  /* 0x00000003ff0e7819 */ /* 0x000fe4000001160e */
[----:B------:R-:W-:-:S02]  /*19570*/  MOV R10, 0x40 ;  /* 0x00000040000a7802 */ /* 0x000fc40000000f00 */
[----:B------:R-:W-:Y:S01]  /*19580*/  LOP3.LUT R14, R15, R14, RZ, 0x3c, !PT ;  /* 0x0000000e0f0e7212 */ /* 0x000fe200078e3cff */
[----:B-1----:R-:W-:Y:S01]  /*19590*/  @P3 FMUL.FTZ R5, R5, 0.69314718246459960938 ;  /* 0x3f31721805053820 */ /* 0x002fe20000410000 */
[----:B------:R-:W-:Y:S01]  /*195a0*/  LEA.HI R15, R8, R8, RZ, 0x1d ;  /* 0x00000008080f7211 */ /* 0x000fe200078fe8ff */
[----:B------:R-:W-:Y:S01]  /*195b0*/  IMAD.MOV.U32 R8, RZ, RZ, -0x20 ;  /* 0xffffffe0ff087424 */ /* 0x000fe200078e00ff */
[----:B------:R-:W-:Y:S01]  /*195c0*/  SEL R10, R10, 0xffffffc0, !P1 ;  /* 0xffffffc00a0a7807 */ /* 0x000fe20004800000 */
[----:B------:R-:W-:Y:S01]  /*195d0*/  IMAD R14, R17, 0x4, R14 ;  /* 0x00000004110e7824 */ /* 0x000fe200078e020e */
[----:B------:R-:W-:Y:S02]  /*195e0*/  LEA R15, R16, R15, 0x1 ;  /* 0x0000000f100f7211 */ /* 0x000fe400078e08ff */
[----:B------:R-:W-:Y:S02]  /*195f0*/  SEL R8, R8, 0x20, !P0 ;  /* 0x0000002008087807 */ /* 0x000fe40004000000 */
[----:B------:R-:W-:-:S02]  /*19600*/  LEA R15, R15, UR6, 0x2 ;  /* 0x000000060f0f7c11 */ /* 0x000fc4000f8e10ff */
[----:B------:R-:W-:Y:S01]  /*19610*/  LOP3.LUT P0, RZ, R6, 0x3, RZ, 0xc0, !PT ;  /* 0x0000000306ff7812 */ /* 0x000fe2000780c0ff */
[----:B------:R-:W-:Y:S01]  /*19620*/  IMAD.MOV.U32 R6, RZ, RZ, -0x800000 ;  /* 0xff800000ff067424 */ /* 0x000fe200078e00ff */
[C---:B------:R-:W-:Y:S01]  /*19630*/  IADD3 R19, R15.reuse, 0x80, RZ ;  /* 0x000000800f137810 */ /* 0x040fe20007ffe0ff */
[C-C-:B------:R-:W-:Y:S01]  /*19640*/  IMAD.IADD R16, R15.reuse, 0x1, R10.reuse ;  /* 0x000000010f107824 */ /* 0x140fe200078e020a */
[C---:B------:R-:W-:Y:S01]  /*19650*/  IADD3 R17, R15.reuse, R8, RZ ;  /* 0x000000080f117210 */ /* 0x040fe20007ffe0ff */
[----:B------:R-:W-:Y:S01]  /*19660*/  STS.64 [R15], R160 ;  /* 0x000000a00f007388 */ /* 0x000fe20000000a00 */
[----:B------:R-:W-:Y:S01]  /*19670*/  @P2 IADD3 R19, R15, -0x80, RZ ;  /* 0xffffff800f132810 */ /* 0x000fe20007ffe0ff */
[----:B---3--:R-:W-:Y:S02]  /*19680*/  @P3 FFMA.FTZ R6, R0, R25, R5 ;  /* 0x0000001900063223 */ /* 0x008fe40000010005 */
[----:B------:R-:W-:Y:S01]  /*19690*/  IMAD.IADD R18, R17, 0x1, R10 ;  /* 0x0000000111127824 */ /* 0x000fe200078e020a */
[----:B------:R1:W-:Y:S01]  /*196a0*/  STS.64 [R15+0x800], R162 ;  /* 0x000800a20f007388 */ /* 0x0003e20000000a00 */
[----:B------:R-:W-:Y:S01]  /*196b0*/  IMAD.IADD R21, R8, 0x1, R19 ;  /* 0x0000000108157824 */ /* 0x000fe200078e0213 */
[----:B------:R-:W-:-:S02]  /*196c0*/  IADD3 R20, R10, R19, RZ ;  /* 0x000000130a147210 */ /* 0x000fc40007ffe0ff */
[----:B------:R-:W-:Y:S01]  /*196d0*/  STS.64 [R17], R156 ;  /* 0x0000009c11007388 */ /* 0x000fe20000000a00 */
[----:B------:R-:W-:Y:S01]  /*196e0*/  IMAD.IADD R10, R10, 0x1, R21 ;  /* 0x000000010a0a7824 */ /* 0x000fe200078e0215 */
[----:B------:R-:W-:Y:S02]  /*196f0*/  LEA R8, R14, UR6, 0x2 ;  /* 0x000000060e087c11 */ /* 0x000fe4000f8e10ff */
[----:B------:R-:W-:Y:S04]  /*19700*/  STS.64 [R17+0x800], R158 ;  /* 0x0008009e11007388 */ /* 0x000fe80000000a00 */
[----:B------:R-:W-:Y:S04]  /*19710*/  STS.64 [R16], R152 ;  /* 0x0000009810007388 */ /* 0x000fe80000000a00 */
[----:B------:R-:W-:Y:S04]  /*19720*/  STS.64 [R16+0x800], R154 ;  /* 0x0008009a10007388 */ /* 0x000fe80000000a00 */
[----:B------:R-:W-:Y:S04]  /*19730*/  STS.64 [R18], R148 ;  /* 0x0000009412007388 */ /* 0x000fe80000000a00 */
[----:B------:R-:W-:Y:S01]  /*19740*/  STS.64 [R18+0x800], R150 ;  /* 0x0008009612007388 */ /* 0x000fe20000000a00 */
[----:B-1----:R-:W1:Y:S03]  /*19750*/  LDC.64 R14, c[0x0][0x2c0] ;  /* 0x0000b000ff0e7b82 */ /* 0x002e660000000a00 */
[----:B------:R-:W-:Y:S04]  /*19760*/  STS.64 [R19], R144 ;  /* 0x0000009013007388 */ /* 0x000fe80000000a00 */
[----:B------:R-:W-:Y:S04]  /*19770*/  STS.64 [R19+0x800], R146 ;  /* 0x0008009213007388 */ /* 0x000fe80000000a00 */
[----:B------:R-:W-:Y:S04]  /*19780*/  STS.64 [R21], R140 ;  /* 0x0000008c15007388 */ /* 0x000fe80000000a00 */
[----:B------:R3:W-:Y:S04]  /*19790*/  STS.64 [R21+0x800], R142 ;  /* 0x0008008e15007388 */ /* 0x0007e80000000a00 */
[----:B------:R-:W-:Y:S04]  /*197a0*/  STS.64 [R20], R136 ;  /* 0x0000008814007388 */ /* 0x000fe80000000a00 */
[----:B------:R-:W-:Y:S01]  /*197b0*/  STS.64 [R20+0x800], R138 ;  /* 0x0008008a14007388 */ /* 0x000fe20000000a00 */
[----:B-1----:R-:W-:-:S03]  /*197c0*/  IMAD R14, R23, R14, UR17 ;  /* 0x00000011170e7e24 */ /* 0x002fc6000f8e020e */
[----:B------:R-:W-:Y:S04]  /*197d0*/  STS.64 [R10], R132 ;  /* 0x000000840a007388 */ /* 0x000fe80000000a00 */
[----:B------:R1:W-:Y:S01]  /*197e0*/  STS.64 [R10+0x800], R134 ;  /* 0x000800860a007388 */ /* 0x0003e20000000a00 */
[----:B------:R-:W-:Y:S01]  /*197f0*/  BAR.SYNC.DEFER_BLOCKING 0x0 ;  /* 0x0000000000007b1d */ /* 0x000fe20000010000 */
[----:B---3--:R-:W-:-:S04]  /*19800*/  LOP3.LUT R21, R24, 0xffffffe0, RZ, 0xc0, !PT ;  /* 0xffffffe018157812 */ /* 0x008fc800078ec0ff */
[----:B------:R-:W-:-:S04]  /*19810*/  IADD3 R21, -R21, R4, RZ ;  /* 0x0000000415157210 */ /* 0x000fc80007ffe1ff */
[----:B------:R-:W-:-:S04]  /*19820*/  SHF.R.S32.HI R4, RZ, 0x1f, R21 ;  /* 0x0000001fff047819 */ /* 0x000fc80000011415 */
[----:B------:R-:W-:Y:S02]  /*19830*/  LEA.HI R4, R4, R21, RZ, 0x2 ;  /* 0x0000001504047211 */ /* 0x000fe400078f10ff */
[----:B-1----:R-:W-:Y:S01]  /*19840*/  SHF.R.S32.HI R10, RZ, 0x1f, R9 ;  /* 0x0000001fff0a7819 */ /* 0x002fe20000011409 */
[----:B------:R1:W3:Y:S01]  /*19850*/  LDS.128 R16, [R8] ;  /* 0x0000000008107984 */ /* 0x0002e20000000c00 */
[----:B------:R-:W-:Y:S02]  /*19860*/  SHF.R.S32.HI R4, RZ, 0x2, R4 ;  /* 0x00000002ff047819 */ /* 0x000fe40000011404 */
[----:B------:R-:W-:-:S04]  /*19870*/  LEA.HI R10, R10, R9, RZ, 0x2 ;  /* 0x000000090a0a7211 */ /* 0x000fc800078f10ff */
[----:B------:R-:W-:-:S04]  /*19880*/  LOP3.LUT R10, R10, 0xffffffc, RZ, 0xc0, !PT ;  /* 0x0ffffffc0a0a7812 */ /* 0x000fc800078ec0ff */
[----:B------:R-:W-:Y:S01]  /*19890*/  IADD3 R9, R9, -R10, RZ ;  /* 0x8000000a09097210 */ /* 0x000fe20007ffe0ff */
[----:B------:R-:W-:-:S03]  /*198a0*/  IMAD R10, RZ, RZ, -UR17 ;  /* 0x80000011ff0a7e24 */ /* 0x000fc6000f8e02ff */
[----:B------:R-:W-:Y:S01]  /*198b0*/  LEA R4, R9, R4, 0x4 ;  /* 0x0000000409047211 */ /* 0x000fe200078e20ff */
[----:B--2---:R-:W-:-:S04]  /*198c0*/  IMAD R10, R11, R10, UR4 ;  /* 0x000000040b0a7e24 */ /* 0x004fc8000f8e020a */
[----:B------:R-:W-:Y:S01]  /*198d0*/  IMAD R14, R14, R11, R10 ;  /* 0x0000000b0e0e7224 */ /* 0x000fe200078e020a */
[----:B------:R-:W-:-:S03]  /*198e0*/  SHF.L.U32 R10, R13, 0x2, RZ ;  /* 0x000000020d0a7819 */ /* 0x000fc600000006ff */
[----:B------:R-:W-:Y:S01]  /*198f0*/  IMAD R15, R14, R15, R22 ;  /* 0x0000000f0e0f7224 */ /* 0x000fe200078e0216 */
[----:B-1----:R-:W-:Y:S06]  /*19900*/  @P0 BRA `(.L_x_1582) ;  /* 0x00000000002c0947 */ /* 0x002fec0003800000 */
[C---:B------:R-:W-:Y:S01]  /*19910*/  VIADD R5, R4.reuse, 0x8 ;  /* 0x0000000804057836 */ /* 0x040fe20000000000 */
[----:B------:R-:W-:Y:S01]  /*19920*/  SHF.R.S32.HI R2, RZ, 0x1f, R4 ;  /* 0x0000001fff027819 */ /* 0x000fe20000011404 */
[----:B------:R-:W-:Y:S01]  /*19930*/  ULDC.64 UR6, c[0x0][0x2b8] ;  /* 0x0000ae0000067ab9 */ /* 0x000fe20000000a00 */
[----:B------:R-:W-:Y:S02]  /*19940*/  IADD3 R0, P0, R15, R4, RZ ;  /* 0x000000040f007210 */ /* 0x000fe40007f1e0ff */
[----:B------:R-:W-:Y:S02]  /*19950*/  ISETP.GE.AND P2, PT, R4, UR5, PT ;  /* 0x0000000504007c0c */ /* 0x000fe4000bf46270 */
[----:B------:R-:W-:Y:S02]  /*19960*/  ISETP.GE.AND P1, PT, R5, UR5, PT ;  /* 0x0000000505007c0c */ /* 0x000fe4000bf26270 */
[----:B------:R-:W-:Y:S02]  /*19970*/  LEA.HI.X.SX32 R5, R15, R2, 0x1, P0 ;  /* 0x000000020f057211 */ /* 0x000fe400000f0eff */
[----:B------:R-:W-:-:S04]  /*19980*/  LEA R4, P0, R0, UR6, 0x2 ;  /* 0x0000000600047c11 */ /* 0x000fc8000f8010ff */
[----:B------:R-:W-:-:S05]  /*19990*/  LEA.HI.X R5, R0, UR7, R5, 0x2, P0 ;  /* 0x0000000700057c11 */ /* 0x000fca00080f1405 */
[----:B------:R1:W-:Y:S04]  /*199a0*/  @!P2 STG.E desc[UR22][R4.64], R3 ;  /* 0x000000030400a986 */ /* 0x0003e8000c101916 */
[----:B------:R1:W-:Y:S02]  /*199b0*/  @!P1 STG.E desc[UR22][R4.64+0x20], R6 ;  /* 0x0000200604009986 */ /* 0x0003e4000c101916 */
.L_x_1582:
[----:B------:R-:W-:Y:S05]  /*199c0*/  BSYNC B0 ;  /* 0x0000000000007941 */ /* 0x000fea0003800000 */
.L_x_1581:
[----:B------:R-:W2:Y:S01]  /*199d0*/  LDS.128 R36, [R8+0x800] ;  /* 0x0008000008247984 */ /* 0x000ea20000000c00 */
[--C-:B------:R-:W-:Y:S01]  /*199e0*/  SHF.R.S32.HI R11, RZ, 0x1f, R10.reuse ;  /* 0x0000001fff0b7819 */ /* 0x100fe2000001140a */
[----:B------:R-:W-:Y:S01]  /*199f0*/  ULDC UR4, c[0x0][0x2d0] ;  /* 0x0000b40000047ab9 */ /* 0x000fe20000000800 */
[----:B------:R-:W-:Y:S01]  /*19a00*/  VIADD R0, R12, 0x10 ;  /* 0x000000100c007836 */ /* 0x000fe20000000000 */
[----:B------:R-:W4:Y:S01]  /*19a10*/  LDS.128 R32, [R8+0x1000] ;  /* 0x0010000008207984 */ /* 0x000f220000000c00 */
[----:B------:R-:W-:Y:S01]  /*19a20*/  ISETP.GE.AND P0, PT, R10, UR4, PT ;  /* 0x000000040a007c0c */ /* 0x000fe2000bf06270 */
[----:B------:R-:W-:Y:S01]  /*19a30*/  ULDC UR4, c[0x0][0x2dc] ;  /* 0x0000b70000047ab9 */ /* 0x000fe20000000800 */
[C---:B------:R-:W-:Y:S01]  /*19a40*/  IMAD.WIDE R10, R12.reuse, 0x40, R10 ;  /* 0x000000400c0a7825 */ /* 0x040fe200078e020a */
[----:B------:R-:W5:Y:S01]  /*19a50*/  LDS.128 R28, [R8+0x1800] ;  /* 0x00180000081c7984 */ /* 0x000f620000000c00 */
[----:B------:R-:W-:Y:S01]  /*19a60*/  ISETP.GE.OR P1, PT, R12, UR5, P0 ;  /* 0x000000050c007c0c */ /* 0x000fe20008726670 */
[----:B------:R-:W-:Y:S01]  /*19a70*/  ULDC.64 UR6, c[0x0][0x288] ;  /* 0x0000a20000067ab9 */ /* 0x000fe20000000a00 */
[----:B------:R-:W-:Y:S01]  /*19a80*/  IMAD R9, R15, UR4, RZ ;  /* 0x000000040f097c24 */ /* 0x000fe2000f8e02ff */
[----:B------:R-:W5:Y:S01]  /*19a90*/  LDS.128 R24, [R8+0x2000] ;  /* 0x0020000008187984 */ /* 0x000f620000000c00 */
[----:B------:R-:W-:Y:S01]  /*19aa0*/  ISETP.GE.OR P5, PT, R0, UR5, P0 ;  /* 0x0000000500007c0c */ /* 0x000fe200087a6670 */
[----:B------:R-:W-:-:S02]  /*19ab0*/  VIADD R2, R12, 0x8 ;  /* 0x000000080c027836 */ /* 0x000fc40000000000 */
[----:B------:R-:W5:Y:S01]  /*19ac0*/  LDS.128 R20, [R8+0x2800] ;  /* 0x0028000008147984 */ /* 0x000f620000000c00 */
[C---:B------:R-:W-:Y:S01]  /*19ad0*/  IADD3 R10, P2, R9.reuse, R10, RZ ;  /* 0x0000000a090a7210 */ /* 0x040fe20007f5e0ff */
[----:B------:R-:W-:Y:S01]  /*19ae0*/  VIADD R0, R12, 0x28 ;  /* 0x000000280c007836 */ /* 0x000fe20000000000 */
[----:B------:R-:W-:Y:S01]  /*19af0*/  ISETP.GE.OR P6, PT, R2, UR5, P0 ;  /* 0x0000000502007c0c */ /* 0x000fe200087c6670 */
[----:B-1----:R-:W1:Y:S01]  /*19b00*/  LDS.128 R4, [R8+0x3000] ;  /* 0x0030000008047984 */ /* 0x002e620000000c00 */
[----:B------:R-:W-:Y:S01]  /*19b10*/  LEA.HI.X.SX32 R9, R9, R11, 0x1, P2 ;  /* 0x0000000b09097211 */ /* 0x000fe200010f0eff */
[----:B------:R-:W-:Y:S01]  /*19b20*/  VIADD R3, R12, 0x18 ;  /* 0x000000180c037836 */ /* 0x000fe20000000000 */
[----:B------:R-:W-:Y:S01]  /*19b30*/  LEA R14, P2, R10, UR6, 0x2 ;  /* 0x000000060a0e7c11 */ /* 0x000fe2000f8410ff */
[----:B------:R1:W1:Y:S01]  /*19b40*/  LDS.128 R40, [R8+0x3800] ;  /* 0x0038000008287984 */ /* 0x0002620000000c00 */
[----:B------:R-:W-:Y:S02]  /*19b50*/  VIADD R2, R12, 0x20 ;  /* 0x000000200c027836 */ /* 0x000fe40000000000 */
[----:B------:R-:W-:-:S02]  /*19b60*/  LEA.HI.X R15, R10, UR7, R9, 0x2, P2 ;  /* 0x000000070a0f7c11 */ /* 0x000fc400090f1409 */
[----:B------:R-:W-:Y:S01]  /*19b70*/  ISETP.GE.OR P2, PT, R0, UR5, P0 ;  /* 0x0000000500007c0c */ /* 0x000fe20008746670 */
[C---:B------:R-:W-:Y:S01]  /*19b80*/  VIADD R0, R12.reuse, 0x30 ;  /* 0x000000300c007836 */ /* 0x040fe20000000000 */
[----:B------:R-:W-:Y:S01]  /*19b90*/  ISETP.GE.OR P4, PT, R3, UR5, P0 ;  /* 0x0000000503007c0c */ /* 0x000fe20008786670 */
[----:B------:R-:W-:Y:S01]  /*19ba0*/  VIADD R12, R12, 0x38 ;  /* 0x000000380c0c7836 */ /* 0x000fe20000000000 */
[----:B---3--:R3:W-:Y:S01]  /*19bb0*/  @!P1 STG.E.64 desc[UR22][R14.64], R16 ;  /* 0x000000100e009986 */ /* 0x0087e2000c101b16 */
[----:B------:R-:W-:-:S03]  /*19bc0*/  ISETP.GE.OR P3, PT, R2, UR5, P0 ;  /* 0x0000000502007c0c */ /* 0x000fc60008766670 */
[----:B------:R3:W-:Y:S01]  /*19bd0*/  @!P1 STG.E.64 desc[UR22][R14.64+0x8], R18 ;  /* 0x000008120e009986 */ /* 0x0007e2000c101b16 */
[----:B------:R-:W-:Y:S02]  /*19be0*/  ISETP.GE.OR P1, PT, R0, UR5, P0 ;  /* 0x0000000500007c0c */ /* 0x000fe40008726670 */
[----:B------:R-:W-:Y:S01]  /*19bf0*/  ISETP.GE.OR P0, PT, R12, UR5, P0 ;  /* 0x000000050c007c0c */ /* 0x000fe20008706670 */
[----:B--2---:R3:W-:Y:S04]  /*19c00*/  @!P6 STG.E.128 desc[UR22][R14.64+0x800], R36 ;  /* 0x000800240e00e986 */ /* 0x0047e8000c101d16 */
[----:B----4-:R3:W-:Y:S04]  /*19c10*/  @!P5 STG.E.128 desc[UR22][R14.64+0x1000], R32 ;  /* 0x001000200e00d986 */ /* 0x0107e8000c101d16 */
[----:B-----5:R3:W-:Y:S04]  /*19c20*/  @!P4 STG.E.128 desc[UR22][R14.64+0x1800], R28 ;  /* 0x0018001c0e00c986 */ /* 0x0207e8000c101d16 */
[----:B------:R3:W-:Y:S04]  /*19c30*/  @!P3 STG.E.128 desc[UR22][R14.64+0x2000], R24 ;  /* 0x002000180e00b986 */ /* 0x0007e8000c101d16 */
[----:B------:R3:W-:Y:S04]  /*19c40*/  @!P2 STG.E.128 desc[UR22][R14.64+0x2800], R20 ;  /* 0x002800140e00a986 */ /* 0x0007e8000c101d16 */
[----:B-1----:R3:W-:Y:S01]  /*19c50*/  @!P1 STG.E.128 desc[UR22][R14.64+0x3000], R4 ;  /* 0x003000040e009986 */ /* 0x0027e2000c101d16 */
[----:B------:R-:W-:Y:S05]  /*19c60*/  @P0 EXIT ;  /* 0x000000000000094d */ /* 0x000fea0003800000 */
[----:B------:R-:W-:Y:S01]  /*19c70*/  STG.E.128 desc[UR22][R14.64+0x3800], R40 ;  /* 0x003800280e007986 */ /* 0x000fe2000c101d16 */
[----:B------:R-:W-:Y:S05]  /*19c80*/  EXIT ;  /* 0x000000000000794d */ /* 0x000fea0003800000 */
.L_x_1583:
        /* <DEDUP_REMOVED lines=15> */
.L_x_7886:


//--------------------- .text._ZN5flash24flash_fwd_splitkv_kernelI23Flash_fwd_kernel_traitsILi64ELi64ELi256ELi4ELb0ELb0EN7cutlass6half_tE19Flash_kernel_traitsILi64ELi64ELi256ELi4ES3_EELb1ELb0ELb0ELb0ELb0ELb1ELb1ELb0EEEvNS_16Flash_fwd_paramsE --------------------------
	.section	.text._ZN5flash24flash_fwd_splitkv_kernelI23Flash_fwd_kernel_traitsILi64ELi64ELi256ELi4ELb0ELb0EN7cutlass6half_tE19Flash_kernel_traitsILi64ELi64ELi256ELi4ES3_EELb1ELb0ELb0ELb0ELb0ELb1ELb1ELb0EEEvNS_16Flash_fwd_paramsE,"ax",@progbits
	.align	128
        .global         _ZN5flash24flash_fwd_splitkv_kernelI23Flash_fwd_kernel_traitsILi64ELi64ELi256ELi4ELb0ELb0EN7cutlass6half_tE19Flash_kernel_traitsILi64ELi64ELi256ELi4ES3_EELb1ELb0ELb0ELb0ELb0ELb1ELb1ELb0EEEvNS_16Flash_fwd_paramsE
        .type           _ZN5flash24flash_fwd_splitkv_kernelI23Flash_fwd_kernel_traitsILi64ELi64ELi256ELi4ELb0ELb0EN7cutlass6half_tE19Flash_kernel_traitsILi64ELi64ELi256ELi4ES3_EELb1ELb0ELb0ELb0ELb0ELb1ELb1ELb0EEEvNS_16Flash_fwd_paramsE,@function
        .size           _ZN5flash24flash_fwd_splitkv_kernelI23Flash_fwd_kernel_traitsILi64ELi64ELi256ELi4ELb0ELb0EN7cutlass6half_tE19Flash_kernel_traitsILi64ELi64ELi256ELi4ES3_EELb1ELb0ELb0ELb0ELb0ELb1ELb1ELb0EEEvNS_16Flash_fwd_paramsE,(.L_x_7887 - _ZN5flash24flash_fwd_splitkv_kernelI23Flash_fwd_kernel_traitsILi64ELi64ELi256ELi4ELb0ELb0EN7cutlass6half_tE19Flash_kernel_traitsILi64ELi64ELi256ELi4ES3_EELb1ELb0ELb0ELb0ELb0ELb1ELb1ELb0EEEvNS_16Flash_fwd_paramsE)
        .other          _ZN5flash24flash_fwd_splitkv_kernelI23Flash_fwd_kernel_traitsILi64ELi64ELi256ELi4ELb0ELb0EN7cutlass6half_tE19Flash_kernel_traitsILi64ELi64ELi256ELi4ES3_EELb1ELb0ELb0ELb0ELb0ELb1ELb1ELb0EEEvNS_16Flash_fwd_paramsE,@"STO_CUDA_ENTRY STV_DEFAULT"
_ZN5flash24flash_fwd_splitkv_kernelI23Flash_fwd_kernel_traitsILi64ELi64ELi256ELi4ELb0ELb0EN7cutlass6half_tE19Flash_kernel_traitsILi64ELi64ELi256ELi4ES3_EELb1ELb0ELb0ELb0ELb0ELb1ELb1ELb0EEEvNS_16Flash_fwd_paramsE:
.text._ZN5flash24flash_fwd_splitkv_kernelI23Flash_fwd_kernel_traitsILi64ELi64ELi256ELi4ELb0ELb0EN7cutlass6half_tE19Flash_kernel_traitsILi64ELi64ELi256ELi4ES3_EELb1ELb0ELb0ELb0ELb0ELb1ELb1ELb0EEEvNS_16Flash_fwd_paramsE:
        /* <DEDUP_REMOVED lines=43> */
[----:B------:R-:W-:-:S04]  /*02b0*/  ULDC.64 UR8, c[0x0][0x2f8] ;  /* 0x0000be0000087ab9 */ /* 0x000fc80000000a00 */
[----:B------:R-:W2:Y:S04]  /*02c0*/  @P2 LDG.E R6, desc[UR22][R2.64] ;  /* 0x0000001602062981 */ /* 0x000ea8000c1e1900 */
[----:B------:R1:W3:Y:S01]  /*02d0*/  @P2 LDG.E R0, desc[UR22][R2.64+0x4] ;  /* 0x0000041602002981 */ /* 0x0002e2000c1e1900 */
[----:B------:R-:W-:Y:S01]  /*02e0*/  PLOP3.LUT P1, PT, PT, PT, UP2, 0x80, 0x0 ;  /* 0x000000000000781c */ /* 0x000fe20003f2f028 */
[----:B------:R-:W-:-:S06]  /*02f0*/  UIMAD.WIDE UR8, UR17, 0x4, UR8 ;  /* 0x00000004110878a5 */ /* 0x000fcc000f8e0208 */
[----:B------:R-:W-:Y:S02]  /*0300*/  IMAD.U32 R4, RZ, RZ, UR8 ;  /* 0x00000008ff047e24 */ /* 0x000fe4000f8e00ff */
[----:B------:R-:W-:Y:S02]  /*0310*/  IMAD.U32 R5, RZ, RZ, UR9 ;  /* 0x00000009ff057e24 */ /* 0x000fe4000f8e00ff */
[----:B-1----:R-:W-:Y:S02]  /*0320*/  IMAD.U32 R2, RZ, RZ, UR10 ;  /* 0x0000000aff027e24 */ /* 0x002fe4000f8e00ff */
[----:B------:R-:W-:-:S05]  /*0330*/  IMAD.U32 R3, RZ, RZ, UR11 ;  /* 0x0000000bff037e24 */ /* 0x000fca000f8e00ff */
[----:B------:R-:W4:Y:S04]  /*0340*/  @P0 LDG.E R2, desc[UR22][R2.64] ;  /* 0x0000001602020981 */ /* 0x000f28000c1e1900 */
[----:B------:R-:W5:Y:S01]  /*0350*/  @!P1 LDG.E R3, desc[UR22][R4.64] ;  /* 0x0000001604039981 */ /* 0x000f62000c1e1900 */
[----:B------:R-:W-:Y:S01]  /*0360*/  UMOV UR27, 0xffffffff ;  /* 0xffffffff001b7882 */ /* 0x000fe20000000000 */
[----:B------:R-:W-:Y:S01]  /*0370*/  UMOV UR7, URZ ;  /* 0x0000003f00077c82 */ /* 0x000fe20008000000 */
[----:B------:R-:W-:Y:S01]  /*0380*/  UMOV UR8, 0xffffffff ;  /* 0xffffffff00087882 */ /* 0x000fe20000000000 */
[----:B------:R-:W1:Y:S01]  /*0390*/  S2R R66, SR_TID.X ;  /* 0x0000000000427919 */ /* 0x000e620000002100 */
[----:B------:R-:W1:Y:S08]  /*03a0*/  S2UR UR21, SR_CTAID.X ;  /* 0x00000000001579c3 */ /* 0x000e700000002500 */
[----:B------:R-:W1:Y:S01]  /*03b0*/  S2UR UR9, SR_CTAID.Y ;  /* 0x00000000000979c3 */ /* 0x000e620000002600 */
[----:B--2---:R-:W-:-:S02]  /*03c0*/  @P2 R2UR UR27, R6 ;  /* 0x00000000061b22ca */ /* 0x004fc400000e0000 */
[----:B---3--:R-:W-:-:S13]  /*03d0*/  @P2 R2UR UR25, R0 ;  /* 0x00000000001922ca */ /* 0x008fda00000e0000 */
[----:B------:R-:W-:-:S07]  /*03e0*/  @UP1 UIADD3 UR25, UR25, -UR27, URZ ;  /* 0x8000001b19191290 */ /* 0x000fce000fffe03f */
[----:B------:R-:W-:Y:S01]  /*03f0*/  @!UP1 ULDC UR25, c[0x0][0x2c4] ;  /* 0x0000b10000199ab9 */ /* 0x000fe20000000800 */
[----:B----4-:R-:W-:Y:S02]  /*0400*/  @P0 R2UR UR7, R2 ;  /* 0x00000000020702ca */ /* 0x010fe400000e0000 */
[----:B------:R-:W-:Y:S01]  /*0410*/  ISETP.NE.U32.AND P0, PT, RZ, UR4, PT ;  /* 0x00000004ff007c0c */ /* 0x000fe2000bf05070 */
[----:B------:R-:W-:-:S03]  /*0420*/  UIADD3 UR4, -UR17, URZ, URZ ;  /* 0x0000003f11047290 */ /* 0x000fc6000fffe13f */
[----:B------:R-:W-:Y:S01]  /*0430*/  ISETP.NE.AND.EX P0, PT, RZ, UR5, PT, P0 ;  /* 0x00000005ff007c0c */ /* 0x000fe2000bf05300 */
[----:B------:R-:W-:Y:S01]  /*0440*/  UIMAD UR13, UR6, UR4, UR13 ;  /* 0x00000004060d72a4 */ /* 0x000fe2000f8e020d */
[----:B-----5:R-:W-:-:S11]  /*0450*/  @!P1 R2UR UR8, R3 ;  /* 0x00000000030892ca */ /* 0x020fd600000e0000 */
[----:B-1----:R-:W-:Y:S05]  /*0460*/  @!P0 BRA `(.L_x_1584) ;  /* 0x00000000001c8947 */ /* 0x002fea0003800000 */
[----:B------:R-:W-:-:S13]  /*0470*/  PLOP3.LUT P0, PT, PT, PT, UP3, 0x80, 0x0 ;  /* 0x000000000000781c */ /* 0x000fda0003f0f038 */
[----:B------:R-:W2:Y:S04]  /*0480*/  @P0 LDG.E R0, desc[UR22][R4.64+0x4] ;  /* 0x0000041604000981 */ /* 0x000ea8000c1e1900 */
[----:B------:R-:W3:Y:S01]  /*0490*/  @!P0 LDG.E R4, desc[UR22][R4.64] ;  /* 0x0000001604048981 */ /* 0x000ee2000c1e1900 */
[----:B--2---:R-:W-:-:S13]  /*04a0*/  @P0 R2UR UR10, R0 ;  /* 0x00000000000a02ca */ /* 0x004fda00000e0000 */
[----:B------:R-:W-:-:S07]  /*04b0*/  @UP3 UIADD3 UR10, UR10, -UR8, URZ ;  /* 0x800000080a0a3290 */ /* 0x000fce000fffe03f */
[----:B---3--:R-:W-:Y:S01]  /*04c0*/  @!P0 R2UR UR10, R4 ;  /* 0x00000000040a82ca */ /* 0x008fe200000e0000 */
[----:B------:R-:W-:-:S14]  /*04d0*/  BRA `(.L_x_1585) ;  /* 0x0000000000047947 */ /* 0x000fdc0003800000 */
.L_x_1584:
[----:B------:R-:W-:-:S05]  /*04e0*/  ULDC UR10, c[0x0][0x2c8] ;  /* 0x0000b200000a7ab9 */ /* 0x000fca0000000800 */
.L_x_1585:
        /* <DEDUP_REMOVED lines=99> */
[C---:B------:R-:W-:Y:S01]  /*0b20*/  IMAD.WIDE R4, R7.reuse, 0x40, R8 ;  /* 0x0000004007047825 */ /* 0x040fe200078e0208 */
        /* <DEDUP_REMOVED lines=10> */
[----:B------:R-:W-:Y:S02]  /*0bd0*/  ISETP.GE.OR P3, PT, R5, UR6, P1 ;  /* 0x0000000605007c0c */ /* 0x000fe40008f66670 */
[----:B------:R-:W-:Y:S01]  /*0be0*/  LEA.HI.X R9, R3, UR5, R2, 0x2, P2 ;  /* 0x0000000503097c11 */ /* 0x000fe200090f1402 */
[C---:B------:R-:W-:Y:S01]  /*0bf0*/  VIADD R3, R7.reuse, 0x28 ;  /* 0x0000002807037836 */ /* 0x040fe20000000000 */
[----:B------:R-:W-:Y:S01]  /*0c00*/  ISETP.GE.OR P6, PT, R4, UR6, P1 ;  /* 0x0000000604007c0c */ /* 0x000fe20008fc6670 */
[----:B------:R-:W-:Y:S01]  /*0c10*/  VIADD R2, R7, 0x30 ;  /* 0x0000003007027836 */ /* 0x000fe20000000000 */
[C---:B------:R-:W-:Y:S01]  /*0c20*/  ISETP.GE.OR P2, PT, R6.reuse, UR6, P1 ;  /* 0x0000000606007c0c */ /* 0x040fe20008f46670 */
[----:B------:R-:W-:Y:S01]  /*0c30*/  @!P4 STG.E.128 desc[UR22][R8.64+0x800], RZ ;  /* 0x000800ff0800c986 */ /* 0x000fe2000c101d16 */
[----:B------:R-:W-:Y:S01]  /*0c40*/  ULDC.64 UR4, c[0x0][0x2b8] ;  /* 0x0000ae0000047ab9 */ /* 0x000fe20000000a00 */
[----:B------:R-:W-:-:S02]  /*0c50*/  ISETP.GE.AND P4, PT, R6, UR6, PT ;  /* 0x0000000606007c0c */ /* 0x000fc4000bf86270 */
[----:B------:R-:W-:Y:S01]  /*0c60*/  @!P0 STG.E.128 desc[UR22][R8.64], RZ ;  /* 0x000000ff08008986 */ /* 0x000fe2000c101d16 */
[----:B------:R-:W-:Y:S02]  /*0c70*/  ISETP.GE.OR P0, PT, R3, UR6, P1 ;  /* 0x0000000603007c0c */ /* 0x000fe40008f06670 */
[----:B------:R-:W-:Y:S01]  /*0c80*/  ISETP.NE.OR P4, PT, R66, RZ, P4 ;  /* 0x000000ff4200720c */ /* 0x000fe20002785670 */
[----:B------:R-:W-:Y:S01]  /*0c90*/  @!P3 STG.E.128 desc[UR22][R8.64+0x1800], RZ ;  /* 0x001800ff0800b986 */ /* 0x000fe2000c101d16 */
[----:B------:R-:W-:-:S03]  /*0ca0*/  ISETP.GE.AND P3, PT, R5, UR6, PT ;  /* 0x0000000605007c0c */ /* 0x000fc6000bf66270 */
[----:B------:R-:W-:Y:S01]  /*0cb0*/  @!P6 STG.E.128 desc[UR22][R8.64+0x2000], RZ ;  /* 0x002000ff0800e986 */ /* 0x000fe2000c101d16 */
[C---:B------:R-:W-:Y:S02]  /*0cc0*/  ISETP.NE.AND P6, PT, R66.reuse, RZ, PT ;  /* 0x000000ff4200720c */ /* 0x040fe40003fc5270 */
[----:B------:R-:W-:Y:S01]  /*0cd0*/  ISETP.NE.OR P3, PT, R66, RZ, P3 ;  /* 0x000000ff4200720c */ /* 0x000fe20001f65670 */
[----:B------:R-:W-:Y:S01]  /*0ce0*/  @!P2 STG.E.128 desc[UR22][R8.64+0x1000], RZ ;  /* 0x001000ff0800a986 */ /* 0x000fe2000c101d16 */
[C---:B------:R-:W-:Y:S02]  /*0cf0*/  ISETP.GE.OR P6, PT, R7.reuse, UR6, P6 ;  /* 0x0000000607007c0c */ /* 0x040fe4000b7c6670 */
[----:B------:R-:W-:Y:S01]  /*0d00*/  ISETP.GE.OR P2, PT, R2, UR6, P1 ;  /* 0x0000000602007c0c */ /* 0x000fe20008f46670 */
[----:B------:R-:W-:Y:S01]  /*0d10*/  @!P0 STG.E.128 desc[UR22][R8.64+0x2800], RZ ;  /* 0x002800ff08008986 */ /* 0x000fe2000c101d16 */
[----:B------:R-:W-:Y:S02]  /*0d20*/  IADD3 R5, P0, R7, UR8, RZ ;  /* 0x0000000807057c10 */ /* 0x000fe4000ff1e0ff */
[----:B------:R-:W-:-:S02]  /*0d30*/  ISETP.GE.OR P1, PT, R0, UR6, P1 ;  /* 0x0000000600007c0c */ /* 0x000fc40008f26670 */
[----:B------:R-:W-:Y:S02]  /*0d40*/  LEA.HI.X.SX32 R7, R7, UR7, 0x1, P0 ;  /* 0x0000000707077c11 */ /* 0x000fe400080f0eff */
[----:B------:R-:W-:-:S04]  /*0d50*/  LEA R6, P0, R5, UR4, 0x2 ;  /* 0x0000000405067c11 */ /* 0x000fc8000f8010ff */
[----:B------:R-:W-:Y:S01]  /*0d60*/  LEA.HI.X R7, R5, UR5, R7, 0x2, P0 ;  /* 0x0000000505077c11 */ /* 0x000fe200080f1407 */
[----:B------:R-:W-:Y:S01]  /*0d70*/  @!P2 STG.E.128 desc[UR22][R8.64+0x3000], RZ ;  /* 0x003000ff0800a986 */ /* 0x000fe2000c101d16 */
[----:B------:R-:W-:Y:S01]  /*0d80*/  ISETP.GE.AND P0, PT, R2, UR6, PT ;  /* 0x0000000602007c0c */ /* 0x000fe2000bf06270 */
[----:B------:R-:W-:Y:S01]  /*0d90*/  @!P5 IMAD.MOV.U32 R2, RZ, RZ, -0x800000 ;  /* 0xff800000ff02d424 */ /* 0x000fe200078e00ff */
[----:B------:R-:W-:Y:S01]  /*0da0*/  ISETP.GE.AND P2, PT, R4, UR6, PT ;  /* 0x0000000604007c0c */ /* 0x000fe2000bf46270 */
[----:B------:R1:W-:Y:S01]  /*0db0*/  @!P1 STG.E.128 desc[UR22][R8.64+0x3800], RZ ;  /* 0x003800ff08009986 */ /* 0x0003e2000c101d16 */
[C---:B------:R-:W-:Y:S01]  /*0dc0*/  ISETP.NE.OR P0, PT, R66.reuse, RZ, P0 ;  /* 0x000000ff4200720c */ /* 0x040fe20000705670 */
[----:B------:R-:W-:Y:S01]  /*0dd0*/  @!P3 IMAD.MOV.U32 R5, RZ, RZ, -0x800000 ;  /* 0xff800000ff05b424 */ /* 0x000fe200078e00ff */
[----:B------:R-:W-:Y:S01]  /*0de0*/  ISETP.GE.AND P1, PT, R3, UR6, PT ;  /* 0x0000000603007c0c */ /* 0x000fe2000bf26270 */
[----:B------:R2:W-:Y:S01]  /*0df0*/  @!P5 STG.E desc[UR22][R6.64+0x20], R2 ;  /* 0x000020020600d986 */ /* 0x0005e2000c101916 */
[C---:B------:R-:W-:Y:S01]  /*0e00*/  ISETP.NE.OR P2, PT, R66.reuse, RZ, P2 ;  /* 0x000000ff4200720c */ /* 0x040fe20001745670 */
[----:B------:R-:W-:Y:S01]  /*0e10*/  @!P6 IMAD.MOV.U32 R3, RZ, RZ, -0x800000 ;  /* 0xff800000ff03e424 */ /* 0x000fe200078e00ff */
[----:B------:R-:W-:Y:S01]  /*0e20*/  ISETP.NE.OR P1, PT, R66, RZ, P1 ;  /* 0x000000ff4200720c */ /* 0x000fe20000f25670 */
[----:B------:R-:W-:Y:S04]  /*0e30*/  @!P3 STG.E desc[UR22][R6.64+0x60], R5 ;  /* 0x000060050600b986 */ /* 0x000fe8000c101916 */
[----:B------:R3:W-:Y:S06]  /*0e40*/  @!P6 STG.E desc[UR22][R6.64], R3 ;  /* 0x000000030600e986 */ /* 0x0007ec000c101916 */
[----:B------:R-:W-:-:S05]  /*0e50*/  @!P2 IMAD.MOV.U32 R4, RZ, RZ, -0x800000 ;  /* 0xff800000ff04a424 */ /* 0x000fca00078e00ff */
[----:B------:R4:W-:Y:S01]  /*0e60*/  @!P2 STG.E desc[UR22][R6.64+0x80], R4 ;  /* 0x000080040600a986 */ /* 0x0009e2000c101916 */
[----:B-1----:R-:W-:-:S05]  /*0e70*/  @!P4 IMAD.MOV.U32 R8, RZ, RZ, -0x800000 ;  /* 0xff800000ff08c424 */ /* 0x002fca00078e00ff */
[----:B------:R4:W-:Y:S01]  /*0e80*/  @!P4 STG.E desc[UR22][R6.64+0x40], R8 ;  /* 0x000040080600c986 */ /* 0x0009e2000c101916 */
[----:B--2---:R-:W-:-:S05]  /*0e90*/  @!P0 IMAD.MOV.U32 R2, RZ, RZ, -0x800000 ;  /* 0xff800000ff028424 */ /* 0x004fca00078e00ff */
[----:B------:R4:W-:Y:S01]  /*0ea0*/  @!P0 STG.E desc[UR22][R6.64+0xc0], R2 ;  /* 0x0000c00206008986 */ /* 0x0009e2000c101916 */
[----:B------:R-:W-:Y:S01]  /*0eb0*/  ISETP.GE.AND P0, PT, R0, UR6, PT ;  /* 0x0000000600007c0c */ /* 0x000fe2000bf06270 */
[----:B---3--:R-:W-:-:S03]  /*0ec0*/  @!P1 IMAD.MOV.U32 R3, RZ, RZ, -0x800000 ;  /* 0xff800000ff039424 */ /* 0x008fc600078e00ff */
[----:B------:R-:W-:Y:S02]  /*0ed0*/  ISETP.NE.OR P0, PT, R66, RZ, P0 ;  /* 0x000000ff4200720c */ /* 0x000fe40000705670 */
[----:B------:R4:W-:Y:S11]  /*0ee0*/  @!P1 STG.E desc[UR22][R6.64+0xa0], R3 ;  /* 0x0000a00306009986 */ /* 0x0009f6000c101916 */
[----:B------:R-:W-:Y:S05]  /*0ef0*/  @P0 EXIT ;  /* 0x000000000000094d */ /* 0x000fea0003800000 */
[----:B------:R-:W-:-:S05]  /*0f00*/  MOV R0, 0xff800000 ;  /* 0xff80000000007802 */ /* 0x000fca0000000f00 */
[----:B------:R-:W-:Y:S01]  /*0f10*/  STG.E desc[UR22][R6.64+0xe0], R0 ;  /* 0x0000e00006007986 */ /* 0x000fe2000c101916 */
[----:B------:R-:W-:Y:S05]  /*0f20*/  EXIT ;  /* 0x000000000000794d */ /* 0x000fea0003800000 */
.L_x_1586:
        /* <DEDUP_REMOVED lines=28> */
.L_x_1587:
        /* <DEDUP_REMOVED lines=26> */
[----:B------:R-:W-:Y:S02]  /*1290*/  ISETP.GE.AND P0, PT, R0, RZ, PT ;  /* 0x000000ff0000720c */ /* 0x000fe40003f06270 */
[----:B------:R-:W1:Y:S05]  /*12a0*/  LDC R0, c[0x0][0x278] ;  /* 0x00009e00ff007b82 */ /* 0x000e6a0000000800 */
[----:B------:R-:W-:-:S06]  /*12b0*/  @P2 IADD3 R6, R6, 0x1, RZ ;  /* 0x0000000106062810 */ /* 0x000fcc0007ffe0ff */
[----:B------:R-:W-:Y:S01]  /*12c0*/  @!P0 IMAD.MOV R6, RZ, RZ, -R6 ;  /* 0x000000ffff068224 */ /* 0x000fe200078e0a06 */
[----:B------:R-:W-:-:S05]  /*12d0*/  @!P1 LOP3.LUT R6, RZ, R64, RZ, 0x33, !PT ;  /* 0x00000040ff069212 */ /* 0x000fca00078e33ff */
[----:B------:R-:W-:-:S06]  /*12e0*/  IMAD.WIDE R2, R6, 0x4, R244 ;  /* 0x0000000406027825 */ /* 0x000fcc00078e02f4 */
[----:B------:R2:W3:Y:S01]  /*12f0*/  LDG.E R3, desc[UR22][R2.64] ;  /* 0x0000001602037981 */ /* 0x0004e2000c1e1900 */
[----:B-1----:R-:W-:Y:S01]  /*1300*/  IABS R5, R0 ;  /* 0x0000000000057213 */ /* 0x002fe20000000000 */
[----:B------:R-:W-:-:S03]  /*1310*/  IMAD.MOV R6, RZ, RZ, -R6 ;  /* 0x000000ffff067224 */ /* 0x000fc600078e0a06 */
[----:B------:R-:W1:Y:S01]  /*1320*/  I2F.RP R8, R5 ;  /* 0x0000000500087306 */ /* 0x000e620000209400 */
[----:B------:R-:W-:-:S05]  /*1330*/  IMAD R64, R64, R6, UR7 ;  /* 0x0000000740407e24 */ /* 0x000fca000f8e0206 */
[----:B------:R-:W-:Y:S02]  /*1340*/  SHF.R.S32.HI R67, RZ, 0x1f, R64 ;  /* 0x0000001fff437819 */ /* 0x000fe40000011440 */
[----:B-1----:R-:W1:Y:S01]  /*1350*/  MUFU.RCP R8, R8 ;  /* 0x0000000800087308 */ /* 0x002e620000001000 */
[----:B--2---:R-:W-:-:S04]  /*1360*/  MOV R2, UR13 ;  /* 0x0000000d00027c02 */ /* 0x004fc80008000f00 */
[----:B------:R-:W-:-:S04]  /*1370*/  IABS R2, R2 ;  /* 0x0000000200027213 */ /* 0x000fc80000000000 */
[----:B------:R-:W-:Y:S02]  /*1380*/  MOV R7, R2 ;  /* 0x0000000200077202 */ /* 0x000fe40000000f00 */
[----:B-1----:R-:W-:-:S04]  /*1390*/  IADD3 R8, R8, 0xffffffe, RZ ;  /* 0x0ffffffe08087810 */ /* 0x002fc80007ffe0ff */
        /* <DEDUP_REMOVED lines=11> */
[----:B------:R-:W-:Y:S02]  /*1450*/  ISETP.GE.U32.AND P2, PT, R4, R5, PT ;  /* 0x000000050400720c */ /* 0x000fe40003f46070 */
[----:B------:R-:W-:-:S11]  /*1460*/  ISETP.NE.AND P1, PT, R0, RZ, PT ;  /* 0x000000ff0000720c */ /* 0x000fd60003f25270 */
[----:B------:R-:W-:Y:S01]  /*1470*/  @P2 VIADD R2, R2, 0x1 ;  /* 0x0000000102022836 */ /* 0x000fe20000000000 */
[----:B---3--:R-:W-:Y:S02]  /*1480*/  R2UR UR9, R3 ;  /* 0x00000000030972ca */ /* 0x008fe400000e0000 */
        /* <DEDUP_REMOVED lines=25> */
[----:B------:R-:W-:-:S02]  /*1620*/  UMOV UR26, UR28 ;  /* 0x0000001c001a7c82 */ /* 0x000fc40008000000 */
[C---:B------:R-:W-:Y:S02]  /*1630*/  IMAD R0, R2.reuse, UR7, R0 ;  /* 0x0000000702007c24 */ /* 0x040fe4000f8e0200 */
[----:B------:R-:W-:-:S04]  /*1640*/  IMAD.WIDE.U32 R12, R2, UR6, R4 ;  /* 0x00000006020c7c25 */ /* 0x000fc8000f8e0004 */
[----:B------:R-:W-:Y:S01]  /*1650*/  IMAD.IADD R4, R13, 0x1, R0 ;  /* 0x000000010d047824 */ /* 0x000fe200078e0200 */
[----:B------:R-:W-:Y:S06]  /*1660*/  BRA `(.L_x_1589) ;  /* 0x00000004005c7947 */ /* 0x000fec0003800000 */
.L_x_1588:
        /* <DEDUP_REMOVED lines=48> */
.L_x_1590:
        /* <DEDUP_REMOVED lines=11> */
[----:B------:R-:W-:Y:S01]  /*1a20*/  MOV R67, UR15 ;  /* 0x0000000f00437c02 */ /* 0x000fe20008000f00 */
[----:B------:R-:W-:Y:S01]  /*1a30*/  IMAD.U32 R4, RZ, RZ, UR28 ;  /* 0x0000001cff047e24 */ /* 0x000fe2000f8e00ff */
[----:B------:R-:W-:Y:S01]  /*1a40*/  MOV R5, UR29 ;  /* 0x0000001d00057c02 */ /* 0x000fe20008000f00 */
[----:B-1----:R-:W-:-:S02]  /*1a50*/  IMAD R0, R22, R2, RZ ;  /* 0x0000000216007224 */ /* 0x002fc400078e02ff */
[----:B------:R-:W-:Y:S01]  /*1a60*/  IMAD.U32 R5, RZ, RZ, UR4 ;  /* 0x00000004ff057e24 */ /* 0x000fe2000f8e00ff */
[----:B------:R-:W-:Y:S01]  /*1a70*/  @UP0 ULDC.64 UR4, c[0x0][0x250] ;  /* 0x0000940000040ab9 */ /* 0x000fe20000000a00 */
[C---:B------:R-:W-:Y:S01]  /*1a80*/  IMAD R0, R24.reuse, R3, R0 ;  /* 0x0000000318007224 */ /* 0x040fe200078e0200 */
[----:B------:R-:W-:Y:S01]  /*1a90*/  @UP0 UIMAD.WIDE.U32 UR28, UR8, UR4, URZ ;  /* 0x00000004081c02a5 */ /* 0x000fe2000f8e003f */
[----:B------:R-:W-:-:S03]  /*1aa0*/  IMAD.WIDE.U32 R4, R24, R2, R4 ;  /* 0x0000000218047225 */ /* 0x000fc600078e0004 */
[----:B------:R-:W-:Y:S01]  /*1ab0*/  @UP0 UIMAD UR14, UR8, UR5, UR29 ;  /* 0x00000005080e02a4 */ /* 0x000fe2000f8e021d */
[----:B------:R-:W-:Y:S02]  /*1ac0*/  MOV R12, R4 ;  /* 0x00000004000c7202 */ /* 0x000fe40000000f00 */
        /* <DEDUP_REMOVED lines=17> */
.L_x_1589:
        /* <DEDUP_REMOVED lines=15> */
[----:B------:R-:W-:Y:S01]  /*1cd0*/  VIADD R0, R18, 0x10 ;  /* 0x0000001012007836 */ /* 0x000fe20000000000 */
[----:B------:R-:W2:Y:S01]  /*1ce0*/  S2UR UR4, SR_CgaCtaId ;  /* 0x00000000000479c3 */ /* 0x000ea20000008800 */
[----:B------:R-:W-:Y:S01]  /*1cf0*/  IMAD.IADD R2, R66, 0x1, -R2 ;  /* 0x0000000142027824 */ /* 0x000fe200078e0a02 */
[----:B------:R-:W-:Y:S01]  /*1d00*/  @UP0 UIMAD UR27, UR27, UR5, UR29 ;  /* 0x000000051b1b02a4 */ /* 0x000fe2000f8e021d */
[----:B------:R-:W-:Y:S01]  /*1d10*/  IMAD.SHL.U32 R3, R18, 0x40, RZ ;  /* 0x0000004012037824 */ /* 0x000fe200078e00ff */
[----:B------:R-:W-:Y:S01]  /*1d20*/  UIADD3 UR5, -UR21, UR25, URZ ;  /* 0x0000001915057290 */ /* 0x000fe2000fffe13f */
[----:B------:R-:W-:Y:S01]  /*1d30*/  ISETP.GE.AND P6, PT, R0, UR16, PT ;  /* 0x0000001000007c0c */ /* 0x000fe2000bfc6270 */
[----:B------:R-:W-:Y:S01]  /*1d40*/  IMAD.SHL.U32 R242, R2, 0x8, RZ ;  /* 0x0000000802f27824 */ /* 0x000fe200078e00ff */
[C---:B------:R-:W-:Y:S01]  /*1d50*/  ISETP.GE.AND P4, PT, R0.reuse, UR16, PT ;  /* 0x0000001000007c0c */ /* 0x040fe2000bf86270 */
[----:B------:R-:W-:Y:S01]  /*1d60*/  @!UP0 USHF.R.S32.HI UR29, URZ, 0x1f, UR17 ;  /* 0x0000001f3f1d8899 */ /* 0x000fe20008011411 */
[----:B------:R-:W-:Y:S01]  /*1d70*/  IMAD.U32 R8, RZ, RZ, UR8 ;  /* 0x00000008ff087e24 */ /* 0x000fe2000f8e00ff */
[----:B------:R-:W-:Y:S01]  /*1d80*/  ISETP.GE.AND P1, PT, R0, UR5, PT ;  /* 0x0000000500007c0c */ /* 0x000fe2000bf26270 */
[----:B------:R-:W-:Y:S01]  /*1d90*/  @!UP0 UIMAD.WIDE.U32 UR32, UR17, UR6, URZ ;  /* 0x00000006112082a5 */ /* 0x000fe2000f8e003f */
[----:B------:R-:W-:Y:S01]  /*1da0*/  LOP3.LUT R0, R3, 0x1c0, RZ, 0xc0, !PT ;  /* 0x000001c003007812 */ /* 0x000fe200078ec0ff */
[----:B------:R-:W-:Y:S01]  /*1db0*/  @!UP0 UIMAD UR29, UR29, UR6, URZ ;  /* 0x000000061d1d82a4 */ /* 0x000fe2000f8e023f */
[----:B------:R-:W-:Y:S01]  /*1dc0*/  LEA.HI R3, R7, R66, RZ, 0x6 ;  /* 0x0000004207037211 */ /* 0x000fe200078f30ff */
[----:B------:R-:W-:Y:S01]  /*1dd0*/  UIMAD UR31, UR31, UR8, URZ ;  /* 0x000000081f1f72a4 */ /* 0x000fe2000f8e023f */
[----:B------:R-:W-:Y:S01]  /*1de0*/  LOP3.LUT R5, R0, 0x38, R242, 0xf8, !PT ;  /* 0x0000003800057812 */ /* 0x000fe200078ef8f2 */
[----:B------:R-:W-:Y:S01]  /*1df0*/  @!UP0 UIMAD UR29, UR17, UR7, UR29 ;  /* 0x00000007111d82a4 */ /* 0x000fe2000f8e021d */
[----:B------:R-:W-:Y:S01]  /*1e00*/  SHF.R.U32.HI R0, RZ, 0x3, R0 ;  /* 0x00000003ff007819 */ /* 0x000fe20000011600 */
[----:B------:R-:W-:Y:S01]  /*1e10*/  IMAD.SHL.U32 R3, R3, 0x8, RZ ;  /* 0x0000000803037824 */ /* 0x000fe200078e00ff */
[----:B------:R-:W-:Y:S01]  /*1e20*/  @!UP0 UMOV UR28, UR32 ;  /* 0x00000020001c8c82 */ /* 0x000fe20008000000 */
[----:B------:R-:W-:Y:S01]  /*1e30*/  @!UP0 UIADD3 UR27, UR33, UR29, URZ ;  /* 0x0000001d211b8290 */ /* 0x000fe2000fffe03f */
[----:B------:R-:W-:Y:S01]  /*1e40*/  LOP3.LUT R0, R5, R0, RZ, 0x3c, !PT ;  /* 0x0000000005007212 */ /* 0x000fe200078e3cff */
[----:B------:R-:W-:Y:S01]  /*1e50*/  ULDC.64 UR6, c[0x0][0x268] ;  /* 0x00009a0000067ab9 */ /* 0x000fe20000000a00 */
[----:B------:R-:W-:Y:S01]  /*1e60*/  IADD3 R10, P2, R242, UR28, RZ ;  /* 0x0000001cf20a7c10 */ /* 0x000fe2000ff5e0ff */
[----:B------:R-:W-:Y:S01]  /*1e70*/  UIMAD UR9, UR13, UR9, UR31 ;  /* 0x000000090d0972a4 */ /* 0x000fe2000f8e021f */
[----:B------:R-:W-:Y:S01]  /*1e80*/  LOP3.LUT R241, R0, 0xfffffe00, R3, 0xf8, !PT ;  /* 0xfffffe0000f17812 */ /* 0x000fe200078ef803 */
[----:B------:R-:W-:Y:S01]  /*1e90*/  UMOV UR30, 0x400 ;  /* 0x00000400001e7882 */ /* 0x000fe20000000000 */
[----:B------:R-:W-:Y:S01]  /*1ea0*/  SHF.R.S32.HI R0, RZ, 0x1f, R242 ;  /* 0x0000001fff007819 */ /* 0x000fe200000114f2 */
[----:B------:R-:W-:Y:S01]  /*1eb0*/  IMAD R22, R22, UR6, RZ ;  /* 0x0000000616167c24 */ /* 0x000fe2000f8e02ff */
[----:B------:R-:W-:Y:S01]  /*1ec0*/  IADD3 R12, P0, R242, R12, RZ ;  /* 0x0000000cf20c7210 */ /* 0x000fe20007f1e0ff */
[----:B--2---:R-:W-:Y:S01]  /*1ed0*/  ULEA UR4, UR4, UR30, 0x18 ;  /* 0x0000001e04047291 */ /* 0x004fe2000f8ec03f */
[----:B------:R-:W-:Y:S01]  /*1ee0*/  IADD3.X R11, R0, UR27, RZ, P2, !PT ;  /* 0x0000001b000b7c10 */ /* 0x000fe200097fe4ff */
[C---:B------:R-:W-:Y:S01]  /*1ef0*/  VIADD R3, R18.reuse, 0x20 ;  /* 0x0000002012037836 */ /* 0x040fe20000000000 */
[----:B------:R-:W-:Y:S01]  /*1f00*/  ISETP.GE.AND P2, PT, R18, UR5, PT ;  /* 0x0000000512007c0c */ /* 0x000fe2000bf46270 */
[----:B------:R-:W-:Y:S01]  /*1f10*/  IMAD.X R13, R0, 0x1, R4, P0 ;  /* 0x00000001000d7824 */ /* 0x000fe200000e0604 */
[----:B------:R-:W-:Y:S01]  /*1f20*/  IADD3 R4, P0, R242, UR26, RZ ;  /* 0x0000001af2047c10 */ /* 0x000fe2000ff1e0ff */
[----:B------:R-:W-:Y:S01]  /*1f30*/  IMAD.WIDE.U32 R8, R8, UR13, R10 ;  /* 0x0000000d08087c25 */ /* 0x000fe2000f8e000a */
[----:B------:R-:W-:-:S02]  /*1f40*/  SHF.R.S32.HI R19, RZ, 0x1f, R18 ;  /* 0x0000001fff137819 */ /* 0x000fc40000011412 */
[----:B------:R-:W-:Y:S01]  /*1f50*/  IADD3.X R5, R0, UR14, RZ, P0, !PT ;  /* 0x0000000e00057c10 */ /* 0x000fe200087fe4ff */
[----:B------:R-:W-:Y:S01]  /*1f60*/  IMAD R22, R24, UR7, R22 ;  /* 0x0000000718167c24 */ /* 0x000fe2000f8e0216 */
[----:B------:R-:W-:Y:S01]  /*1f70*/  IADD3 R64, P5, R18, R64, RZ ;  /* 0x0000004012407210 */ /* 0x000fe20007fbe0ff */
[----:B------:R-:W-:Y:S01]  /*1f80*/  VIADD R11, R9, UR9 ;  /* 0x00000009090b7c36 */ /* 0x000fe20008000000 */
[----:B------:R-:W-:Y:S01]  /*1f90*/  ISETP.GE.AND P0, PT, R3, UR5, PT ;  /* 0x0000000503007c0c */ /* 0x000fe2000bf06270 */
[----:B------:R-:W-:Y:S01]  /*1fa0*/  IMAD.WIDE.U32 R24, R24, UR6, R4 ;  /* 0x0000000618187c25 */ /* 0x000fe2000f8e0004 */
[----:B------:R-:W-:-:S03]  /*1fb0*/  LEA R241, R241, UR4, 0x1 ;  /* 0x00000004f1f17c11 */ /* 0x000fc6000f8e08ff */
[----:B------:R-:W-:Y:S01]  /*1fc0*/  IMAD.X R67, R19, 0x1, R67, P5 ;  /* 0x0000000113437824 */ /* 0x000fe200028e0643 */
[----:B------:R-:W-:Y:S01]  /*1fd0*/  ISETP.GE.AND P5, PT, R3, UR16, PT ;  /* 0x0000001003007c0c */ /* 0x000fe2000bfa6270 */
[----:B-1----:R-:W-:Y:S01]  /*1fe0*/  IMAD.WIDE R14, R14, 0x40, R18 ;  /* 0x000000400e0e7825 */ /* 0x002fe200078e0212 */
[----:B------:R-:W-:Y:S11]  /*1ff0*/  @P2 BRA `(.L_x_1592) ;  /* 0x0000000000442947 */ /* 0x000ff60003800000 */
        /* <DEDUP_REMOVED lines=17> */
.L_x_1592:
[----:B------:R-:W-:Y:S05]  /*2110*/  BSYNC B0 ;  /* 0x0000000000007941 */ /* 0x000fea0003800000 */
.L_x_1591:
        /* <DEDUP_REMOVED lines=17> */
[----:B--2---:R-:W-:Y:S02]  /*2230*/  LEA R16, P1, R4, UR6, 0x1 ;  /* 0x0000000604107c11 */ /* 0x004fe4000f8208ff */
[----:B------:R-:W-:-:S04]  /*2240*/  IADD3 R0, R5, R0, RZ ;  /* 0x0000000005007210 */ /* 0x000fc80007ffe0ff */
[----:B------:R-:W-:-:S05]  /*2250*/  LEA.HI.X R17, R4, UR7, R0, 0x1, P1 ;  /* 0x0000000704117c11 */ /* 0x000fca00088f0c00 */
[----:B------:R-:W-:Y:S01]  /*2260*/  @!PT LDS RZ, [RZ] ;  /* 0x00000000fffff984 */ /* 0x000fe20000000800 */
[----:B------:R-:W-:Y:S01]  /*2270*/  @!PT LDS RZ, [RZ] ;  /* 0x00000000fffff984 */ /* 0x000fe20000000800 */
[----:B------:R-:W-:Y:S01]  /*2280*/  @!PT LDS RZ, [RZ] ;  /* 0x00000000fffff984 */ /* 0x000fe20000000800 */
[----:B------:R4:W-:Y:S02]  /*2290*/  LDGSTS.E.BYPASS.LTC128B.128 [R241+0x800], desc[UR22][R16.64] ;  /* 0x0080000010f17fae */ /* 0x0009e4000b901d56 */
.L_x_1594:
[----:B------:R-:W-:Y:S05]  /*22a0*/  BSYNC B0 ;  /* 0x0000000000007941 */ /* 0x000fea0003800000 */
.L_x_1593:
[----:B------:R-:W-:Y:S01]  /*22b0*/  BSSY B0, `(.L_x_1595) ;  /* 0x0000018000007945 */ /* 0x000fe20003800000 */
[----:B------:R-:W-:Y:S01]  /*22c0*/  ISETP.GE.AND P1, PT, R21, UR5, PT ;  /* 0x0000000515007c0c */ /* 0x000fe2000bf26270 */
[----:B------:R-:W-:Y:S02]  /*22d0*/  IMAD R3, R19, UR10, RZ ;  /* 0x0000000a13037c24 */ /* 0x000fe4000f8e02ff */
[----:B------:R-:W-:Y:S10]  /*22e0*/  @P0 BRA `(.L_x_1596) ;  /* 0x0000000000500947 */ /* 0x000ff40003800000 */
[----:B------:R-:W-:Y:S02]  /*22f0*/  ULDC UR6, c[0x0][0x2d0] ;  /* 0x0000b40000067ab9 */ /* 0x000fe40000000800 */
[----:B------:R-:W-:-:S13]  /*2300*/  ISETP.GE.AND P0, PT, R242, UR6, PT ;  /* 0x00000006f2007c0c */ /* 0x000fda000bf06270 */
[----:B------:R1:W-:Y:S01]  /*2310*/  @P0 STS.128 [R241+0x1000], RZ ;  /* 0x001000fff1000388 */ /* 0x0003e20000000c00 */
[----:B------:R-:W-:Y:S05]  /*2320*/  @P0 BRA `(.L_x_1596) ;  /* 0x0000000000400947 */ /* 0x000fea0003800000 */
[----:B------:R-:W-:Y:S01]  /*2330*/  IADD3 R4, P0, R14, 0x20, RZ ;  /* 0x000000200e047810 */ /* 0x000fe20007f1e0ff */
[----:B------:R-:W-:Y:S01]  /*2340*/  ULDC.64 UR6, c[0x0][0x240] ;  /* 0x0000900000067ab9 */ /* 0x000fe20000000a00 */
[----:B--2-4-:R-:W-:Y:S01]  /*2350*/  MOV R17, R11 ;  /* 0x0000000b00117202 */ /* 0x014fe20000000f00 */
        /* <DEDUP_REMOVED lines=13> */
.L_x_1596:
[----:B------:R-:W-:Y:S05]  /*2430*/  BSYNC B0 ;  /* 0x0000000000007941 */ /* 0x000fea0003800000 */
.L_x_1595:
        /* <DEDUP_REMOVED lines=9> */
[----:B--2---:R-:W-:Y:S01]  /*24d0*/  IADD3.X R4, RZ, R15, RZ, P0, !PT ;  /* 0x0000000fff047210 */ /* 0x004fe200007fe4ff */
        /* <DEDUP_REMOVED lines=11> */
.L_x_1598:
[----:B------:R-:W-:Y:S05]  /*2590*/  BSYNC B0 ;  /* 0x0000000000007941 */ /* 0x000fea0003800000 */
.L_x_1597:
        /* <DEDUP_REMOVED lines=14> */
[----:B--2---:R-:W-:-:S04]  /*2680*/  LEA R4, P0, R70, UR6, 0x1 ;  /* 0x0000000646047c11 */ /* 0x004fc8000f8008ff */
[----:B------:R-:W-:-:S05]  /*2690*/  LEA.HI.X R5, R70, UR7, R3, 0x1, P0 ;  /* 0x0000000746057c11 */ /* 0x000fca00080f0c03 */
[----:B------:R-:W-:Y:S01]  /*26a0*/  @!PT LDS RZ, [RZ] ;  /* 0x00000000fffff984 */ /* 0x000fe20000000800 */
[----:B------:R-:W-:Y:S01]  /*26b0*/  @!PT LDS RZ, [RZ] ;  /* 0x00000000fffff984 */ /* 0x000fe20000000800 */
[----:B------:R-:W-:Y:S01]  /*26c0*/  @!PT LDS RZ, [RZ] ;  /* 0x00000000fffff984 */ /* 0x000fe20000000800 */
[----:B------:R2:W-:Y:S04]  /*26d0*/  LDGSTS.E.BYPASS.LTC128B.128 [R241+0x2000], desc[UR22][R4.64] ;  /* 0x0200000004f17fae */ /* 0x0005e8000b901d56 */
.L_x_1600:
[----:B------:R-:W-:Y:S05]  /*26e0*/  BSYNC B0 ;  /* 0x0000000000007941 */ /* 0x000fea0003800000 */
.L_x_1599:
[----:B------:R-:W-:Y:S01]  /*26f0*/  USHF.L.U64.HI UR13, UR10, 0x4, UR11 ;  /* 0x000000040a0d7899 */ /* 0x000fe2000801020b */
[----:B------:R-:W-:Y:S01]  /*2700*/  BSSY B0, `(.L_x_1601) ;  /* 0x0000012000007945 */ /* 0x000fe20003800000 */
[----:B------:R-:W-:Y:S01]  /*2710*/  USHF.L.U32 UR14, UR10, 0x4, URZ ;  /* 0x000000040a0e7899 */ /* 0x000fe2000800063f */
[----:B------:R-:W-:Y:S02]  /*2720*/  ISETP.GE.AND P0, PT, R6, UR16, PT ;  /* 0x0000001006007c0c */ /* 0x000fe4000bf06270 */
[----:B--2---:R-:W-:Y:S01]  /*2730*/  IADD3 R5, R18, 0x50, RZ ;  /* 0x0000005012057810 */ /* 0x004fe20007ffe0ff */
        /* <DEDUP_REMOVED lines=14> */
.L_x_1602:
[----:B------:R-:W-:Y:S05]  /*2820*/  BSYNC B0 ;  /* 0x0000000000007941 */ /* 0x000fea0003800000 */
.L_x_1601:
        /* <DEDUP_REMOVED lines=20> */
.L_x_1604:
[----:B------:R-:W-:Y:S05]  /*2970*/  BSYNC B0 ;  /* 0x0000000000007941 */ /* 0x000fea0003800000 */
.L_x_1603:
[----:B------:R-:W-:Y:S01]  /*2980*/  BSSY B0, `(.L_x_1605) ;  /* 0x0000015000007945 */ /* 0x000fe20003800000 */
[----:B------:R-:W-:Y:S02]  /*2990*/  ISETP.GE.AND P5, PT, R4, UR16, PT ;  /* 0x0000001004007c0c */ /* 0x000fe4000bfa6270 */
[----:B----4-:R-:W-:Y:S01]  /*29a0*/  IADD3 R16, R18, 0x70, RZ ;  /* 0x0000007012107810 */ /* 0x010fe20007ffe0ff */
        /* <DEDUP_REMOVED lines=18> */
.L_x_1606:
[----:B------:R-:W-:Y:S05]  /*2ad0*/  BSYNC B0 ;  /* 0x0000000000007941 */ /* 0x000fea0003800000 */
.L_x_1605:
        /* <DEDUP_REMOVED lines=20> */
.L_x_1608:
[----:B------:R-:W-:Y:S05]  /*2c20*/  BSYNC B0 ;  /* 0x0000000000007941 */ /* 0x000fea0003800000 */
.L_x_1607:
        /* <DEDUP_REMOVED lines=21> */
.L_x_1610:
[----:B------:R-:W-:Y:S05]  /*2d80*/  BSYNC B0 ;  /* 0x0000000000007941 */ /* 0x000fea0003800000 */
.L_x_1609:
        /* <DEDUP_REMOVED lines=21> */
.L_x_1612:
[----:B------:R-:W-:Y:S05]  /*2ee0*/  BSYNC B0 ;  /* 0x0000000000007941 */ /* 0x000fea0003800000 */
.L_x_1611:
        /* <DEDUP_REMOVED lines=21> */
.L_x_1614:
[----:B------:R-:W-:Y:S05]  /*3040*/  BSYNC B0 ;  /* 0x0000000000007941 */ /* 0x000fea0003800000 */
.L_x_1613:
        /* <DEDUP_REMOVED lines=20> */
.L_x_1616:
[----:B------:R-:W-:Y:S05]  /*3190*/  BSYNC B0 ;  /* 0x0000000000007941 */ /* 0x000fea0003800000 */
.L_x_1615:
        /* <DEDUP_REMOVED lines=21> */
.L_x_1618:
[----:B------:R-:W-:Y:S05]  /*32f0*/  BSYNC B0 ;  /* 0x0000000000007941 */ /* 0x000fea0003800000 */
.L_x_1617:
        /* <DEDUP_REMOVED lines=9> */
[----:B------:R-:W-:Y:S01]  /*3390*/  MOV R27, R3 ;  /* 0x00000003001b7202 */ /* 0x000fe20000000f00 */
        /* <DEDUP_REMOVED lines=12> */
.L_x_1620:
[----:B------:R-:W-:Y:S05]  /*3460*/  BSYNC B0 ;  /* 0x0000000000007941 */ /* 0x000fea0003800000 */
.L_x_1619:
[----:B------:R-:W-:Y:S01]  /*3470*/  LOP3.LUT R20, R0, 0xffffffe0, RZ, 0xc0, !PT ;  /* 0xffffffe000147812 */ /* 0x000fe200078ec0ff */
        /* <DEDUP_REMOVED lines=22> */
.L_x_1622:
[----:B------:R-:W-:Y:S05]  /*35e0*/  BSYNC B0 ;  /* 0x0000000000007941 */ /* 0x000fea0003800000 */
.L_x_1621:
        /* <DEDUP_REMOVED lines=25> */
.L_x_1624:
[----:B------:R-:W-:Y:S05]  /*3780*/  BSYNC B0 ;  /* 0x0000000000007941 */ /* 0x000fea0003800000 */
.L_x_1623:
        /* <DEDUP_REMOVED lines=19> */
.L_x_1626:
[----:B------:R-:W-:Y:S05]  /*38c0*/  BSYNC B0 ;  /* 0x0000000000007941 */ /* 0x000fea0003800000 */
.L_x_1625:
        /* <DEDUP_REMOVED lines=19> */
.L_x_1628:
[----:B------:R-:W-:Y:S05]  /*3a00*/  BSYNC B0 ;  /* 0x0000000000007941 */ /* 0x000fea0003800000 */
.L_x_1627:
        /* <DEDUP_REMOVED lines=19> */
.L_x_1630:
[----:B------:R-:W-:Y:S05]  /*3b40*/  BSYNC B0 ;  /* 0x0000000000007941 */ /* 0x000fea0003800000 */
.L_x_1629:
        /* <DEDUP_REMOVED lines=16> */
[----:B------:R-:W-:Y:S01]  /*3c50*/  IADD3 R17, R20, UR24, -R17 ;  /* 0x0000001814117c10 */ /* 0x000fe2000fffe811 */
[----:B------:R-:W-:Y:S01]  /*3c60*/  IMAD.MOV.U32 R69, RZ, RZ, R62 ;  /* 0x000000ffff457224 */ /* 0x000fe200078e003e */
[----:B------:R-:W-:Y:S02]  /*3c70*/  LEA.HI.X R61, R64, UR7, R67, 0x1, P6 ;  /* 0x00000007403d7c11 */ /* 0x000fe4000b0f0c43 */
[----:B------:R-:W-:Y:S01]  /*3c80*/  ISETP.GE.AND P6, PT, R5, UR16, PT ;  /* 0x0000001005007c0c */ /* 0x000fe2000bfc6270 */
[----:B------:R-:W-:Y:S01]  /*3c90*/  VIADD R115, R17, UR20 ;  /* 0x0000001411737c36 */ /* 0x000fe20008000000 */
[----:B------:R-:W-:-:S04]  /*3ca0*/  DEPBAR.LE SB0, 0x0 ;  /* 0x000080000000791a */ /* 0x000fc80000000000 */
[----:B------:R-:W-:Y:S01]  /*3cb0*/  BAR.SYNC.DEFER_BLOCKING 0x0 ;  /* 0x0000000000007b1d */ /* 0x000fe20000010000 */
[----:B------:R-:W-:-:S05]  /*3cc0*/  IMAD.MOV.U32 R68, RZ, RZ, R61 ;  /* 0x000000ffff447224 */ /* 0x000fca00078e003d */
        /* <DEDUP_REMOVED lines=12> */
.L_x_1632:
[----:B------:R-:W-:Y:S05]  /*3d90*/  BSYNC B0 ;  /* 0x0000000000007941 */ /* 0x000fea0003800000 */
.L_x_1631:
        /* <DEDUP_REMOVED lines=19> */
.L_x_1634:
[----:B------:R-:W-:Y:S05]  /*3ed0*/  BSYNC B0 ;  /* 0x0000000000007941 */ /* 0x000fea0003800000 */
.L_x_1633:
        /* <DEDUP_REMOVED lines=17> */
.L_x_1636:
[----:B------:R-:W-:Y:S05]  /*3ff0*/  BSYNC B0 ;  /* 0x0000000000007941 */ /* 0x000fea0003800000 */
.L_x_1635:
        /* <DEDUP_REMOVED lines=18> */
.L_x_1638:
[----:B------:R-:W-:Y:S05]  /*4120*/  BSYNC B0 ;  /* 0x0000000000007941 */ /* 0x000fea0003800000 */
.L_x_1637:
        /* <DEDUP_REMOVED lines=17> */
.L_x_1640:
[----:B------:R-:W-:Y:S05]  /*4240*/  BSYNC B0 ;  /* 0x0000000000007941 */ /* 0x000fea0003800000 */
.L_x_1639:
        /* <DEDUP_REMOVED lines=20> */
.L_x_1642:
[----:B------:R-:W-:Y:S05]  /*4390*/  BSYNC B0 ;  /* 0x0000000000007941 */ /* 0x000fea0003800000 */
.L_x_1641:
        /* <DEDUP_REMOVED lines=20> */
.L_x_1644:
[----:B------:R-:W-:Y:S05]  /*44e0*/  BSYNC B0 ;  /* 0x0000000000007941 */ /* 0x000fea0003800000 */
.L_x_1643:
        /* <DEDUP_REMOVED lines=21> */
.L_x_1646:
[----:B------:R-:W-:Y:S05]  /*4640*/  BSYNC B0 ;  /* 0x0000000000007941 */ /* 0x000fea0003800000 */
.L_x_1645:
        /* <DEDUP_REMOVED lines=23> */
.L_x_1648:
[----:B------:R-:W-:Y:S05]  /*47c0*/  BSYNC B0 ;  /* 0x0000000000007941 */ /* 0x000fea0003800000 */
.L_x_1647:
[----:B------:R1:W-:Y:S01]  /*47d0*/  @P0 STS.128 [R241+0xe800], RZ ;  /* 0x00e800fff1000388 */ /* 0x0003e20000000c00 */
[----:B------:R-:W-:Y:S01]  /*47e0*/  IMAD.IADD R13, R5, 0x1, -R13 ;  /* 0x00000001050d7824 */ /* 0x000fe200078e0a0d */
[----:B------:R-:W-:Y:S01]  /*47f0*/  BSSY B0, `(.L_x_1649) ;  /* 0x0000016000007945 */ /* 0x000fe20003800000 */
[----:B------:R-:W-:Y:S01]  /*4800*/  IMAD.SHL.U32 R5, R4, 0x40, RZ ;  /* 0x0000004004057824 */ /* 0x000fe200078e00ff */
[----:B------:R-:W-:Y:S01]  /*4810*/  ISETP.GE.AND P2, PT, R9, UR16, PT ;  /* 0x0000001009007c0c */ /* 0x000fe2000bf46270 */
[----:B------:R-:W-:Y:S01]  /*4820*/  IMAD.SHL.U32 R7, R13, 0x8, RZ ;  /* 0x000000080d077824 */ /* 0x000fe200078e00ff */
[----:B------:R-:W-:Y:S02]  /*4830*/  LOP3.LUT R18, R12, 0x8, R18, 0xf8, !PT ;  /* 0x000000080c127812 */ /* 0x000fe400078ef812 */
        /* <DEDUP_REMOVED lines=17> */
.L_x_1650:
[----:B------:R-:W-:Y:S05]  /*4950*/  BSYNC B0 ;  /* 0x0000000000007941 */ /* 0x000fea0003800000 */
.L_x_1649:
        /* <DEDUP_REMOVED lines=26> */
.L_x_1652:
[----:B------:R-:W-:Y:S05]  /*4b00*/  BSYNC B0 ;  /* 0x0000000000007941 */ /* 0x000fea0003800000 */
.L_x_1651:
        /* <DEDUP_REMOVED lines=17> */
.L_x_1654:
[----:B------:R-:W-:Y:S05]  /*4c20*/  BSYNC B0 ;  /* 0x0000000000007941 */ /* 0x000fea0003800000 */
.L_x_1653:
        /* <DEDUP_REMOVED lines=17> */
.L_x_1656:
[----:B------:R-:W-:Y:S05]  /*4d40*/  BSYNC B0 ;  /* 0x0000000000007941 */ /* 0x000fea0003800000 */
.L_x_1655:
        /* <DEDUP_REMOVED lines=17> */
.L_x_1658:
[----:B------:R-:W-:Y:S05]  /*4e60*/  BSYNC B0 ;  /* 0x0000000000007941 */ /* 0x000fea0003800000 */
.L_x_1657:
        /* <DEDUP_REMOVED lines=17> */
.L_x_1660:
[----:B------:R-:W-:Y:S05]  /*4f80*/  BSYNC B0 ;  /* 0x0000000000007941 */ /* 0x000fea0003800000 */
.L_x_1659:
        /* <DEDUP_REMOVED lines=25> */
.L_x_1662:
[----:B------:R-:W-:Y:S05]  /*5120*/  BSYNC B0 ;  /* 0x0000000000007941 */ /* 0x000fea0003800000 */
.L_x_1661:
[----:B-1----:R-:W-:Y:S01]  /*5130*/  LDSM.16.M88.4 R4, [R240] ;  /* 0x00000000f004783b */ /* 0x002fe20000000200 */
[----:B------:R-:W-:Y:S01]  /*5140*/  LOP3.LUT P0, RZ, R2, 0x2, RZ, 0xc0, !PT ;  /* 0x0000000202ff7812 */ /* 0x000fe2000780c0ff */
[----:B------:R-:W-:Y:S01]  /*5150*/  ULDC UR16, c[0x0][0x39c] ;  /* 0x0000e70000107ab9 */ /* 0x000fe20000000800 */
[----:B------:R-:W-:Y:S01]  /*5160*/  LEA R60, R235, R240, 0x1 ;  /* 0x000000f0eb3c7211 */ /* 0x000fe200078e08ff */
[----:B------:R-:W1:Y:S01]  /*5170*/  LDSM.16.M88.4 R44, [R239+0x2000] ;  /* 0x00200000ef2c783b */ /* 0x000e620000000200 */
[----:B------:R-:W-:Y:S01]  /*5180*/  SEL R0, R0, 0xfffffff0, !P0 ;  /* 0xfffffff000007807 */ /* 0x000fe20004000000 */
[----:B------:R-:W-:Y:S01]  /*5190*/  UISETP.GT.AND UP0, UPT, UR15, UR12, UPT ;  /* 0x0000000c0f00728c */ /* 0x000fe2000bf04270 */
[----:B------:R-:W-:Y:S01]  /*51a0*/  LOP3.LUT P0, RZ, R2, 0x4, RZ, 0xc0, !PT ;  /* 0x0000000402ff7812 */ /* 0x000fe2000780c0ff */
[----:B------:R-:W-:Y:S01]  /*51b0*/  LDSM.16.M88.4 R12, [R60] ;  /* 0x000000003c0c783b */ /* 0x000fe20000000200 */
[----:B------:R-:W-:Y:S02]  /*51c0*/  LEA R233, R0, R239, 0x1 ;  /* 0x000000ef00e97211 */ /* 0x000fe400078e08ff */
[C---:B------:R-:W-:Y:S01]  /*51d0*/  IADD3 R8, R239.reuse, 0x2000, RZ ;  /* 0x00002000ef087810 */ /* 0x040fe20007ffe0ff */
[----:B------:R-:W5:Y:S01]  /*51e0*/  LDSM.16.M88.4 R56, [R239+0x2800] ;  /* 0x00280000ef38783b */ /* 0x000f620000000200 */
[----:B------:R-:W-:-:S02]  /*51f0*/  IADD3 R238, R239, 0x2040, RZ ;  /* 0x00002040efee7810 */ /* 0x000fc40007ffe0ff */
[----:B------:R-:W-:Y:S01]  /*5200*/  LEA R2, R234, R240, 0x1 ;  /* 0x000000f0ea027211 */ /* 0x000fe200078e08ff */
[----:B------:R-:W2:Y:S01]  /*5210*/  LDSM.16.M88.4 R36, [R233+0x2000] ;  /* 0x00200000e924783b */ /* 0x000ea20000000200 */
[----:B------:R-:W-:Y:S02]  /*5220*/  PLOP3.LUT P1, PT, PT, PT, UP0, 0x80, 0x0 ;  /* 0x000000000000781c */ /* 0x000fe40003f2f008 */
[----:B------:R-:W-:Y:S01]  /*5230*/  LEA R237, R235, R2, 0x1 ;  /* 0x00000002ebed7211 */ /* 0x000fe200078e08ff */
[----:B------:R-:W3:Y:S01]  /*5240*/  LDSM.16.M88.4 R76, [R233+0x2800] ;  /* 0x00280000e94c783b */ /* 0x000ee20000000200 */
[----:B------:R-:W-:Y:S02]  /*5250*/  @P0 IADD3 R238, R8, -0x40, RZ ;  /* 0xffffffc008ee0810 */ /* 0x000fe40007ffe0ff */
[----:B------:R-:W-:Y:S01]  /*5260*/  LOP3.LUT R236, R71, R117, RZ, 0xfc, !PT ;  /* 0x0000007547ec7212 */ /* 0x000fe200078efcff */
[----:B------:R-:W-:Y:S01]  /*5270*/  LDSM.16.M88.4 R8, [R2] ;  /* 0x000000000208783b */ /* 0x000fe20000000200 */
[----:B------:R-:W-:-:S02]  /*5280*/  LEA R166, R0, R238, 0x1 ;  /* 0x000000ee00a67211 */ /* 0x000fc400078e08ff */
[----:B------:R-:W-:Y:S01]  /*5290*/  MOV R71, 0x8 ;  /* 0x0000000800477802 */ /* 0x000fe20000000f00 */
[----:B------:R-:W4:Y:S01]  /*52a0*/  LDSM.16.M88.4 R16, [R238] ;  /* 0x00000000ee10783b */ /* 0x000f220000000200 */
[C---:B------:R-:W-:Y:S02]  /*52b0*/  VIMNMX R164, R115.reuse, UR24, PT ;  /* 0x0000001873a47c48 */ /* 0x040fe4000bfe0100 */
[----:B------:R-:W-:Y:S01]  /*52c0*/  VIADDMNMX R71, R115, R71, UR24, PT ;  /* 0x0000001873477e46 */ /* 0x000fe2000b800147 */
[----:B------:R-:W4:Y:S01]  /*52d0*/  LDSM.16.M88.4 R40, [R239+0x3000] ;  /* 0x00300000ef28783b */ /* 0x000f220000000200 */
[C---:B------:R-:W-:Y:S02]  /*52e0*/  IADD3 R229, R238.reuse, 0x800, RZ ;  /* 0x00000800eee57810 */ /* 0x040fe40007ffe0ff */
[C---:B------:R-:W-:Y:S01]  /*52f0*/  IADD3 R228, R238.reuse, 0x1000, RZ ;  /* 0x00001000eee47810 */ /* 0x040fe20007ffe0ff */
[----:B------:R-:W-:Y:S01]  /*5300*/  LDSM.16.M88.4 R28, [R237] ;  /* 0x00000000ed1c783b */ /* 0x000fe20000000200 */
[----:B------:R-:W-:-:S02]  /*5310*/  IADD3 R227, R238, 0x1800, RZ ;  /* 0x00001800eee37810 */ /* 0x000fc40007ffe0ff */
[C---:B------:R-:W-:Y:S01]  /*5320*/  IADD3 R226, R238.reuse, 0x2000, RZ ;  /* 0x00002000eee27810 */ /* 0x040fe20007ffe0ff */
[----:B------:R-:W4:Y:S01]  /*5330*/  LDSM.16.M88.4 R20, [R166] ;  /* 0x00000000a614783b */ /* 0x000f220000000200 */
[C---:B------:R-:W-:Y:S02]  /*5340*/  IADD3 R225, R238.reuse, 0x2800, RZ ;  /* 0x00002800eee17810 */ /* 0x040fe40007ffe0ff */
[C---:B------:R-:W-:Y:S01]  /*5350*/  IADD3 R224, R238.reuse, 0x3000, RZ ;  /* 0x00003000eee07810 */ /* 0x040fe20007ffe0ff */
[C---:B-1----:R-:W-:Y:S01]  /*5360*/  HMMA.16816.F32 R32, R4.reuse, R44, RZ ;  /* 0x0000002c0420723c */ /* 0x042fe200000018ff */
[----:B------:R-:W1:Y:S01]  /*5370*/  LDSM.16.M88.4 R72, [R238+0x800] ;  /* 0x00080000ee48783b */ /* 0x000e620000000200 */
[C---:B------:R-:W-:Y:S02]  /*5380*/  IADD3 R223, R238.reuse, 0x3800, RZ ;  /* 0x00003800eedf7810 */ /* 0x040fe40007ffe0ff */
[C---:B------:R-:W-:Y:S01]  /*5390*/  IADD3 R222, R238.reuse, 0x4000, RZ ;  /* 0x00004000eede7810 */ /* 0x040fe20007ffe0ff */
[----:B------:R-:W1:Y:S01]  /*53a0*/  LDSM.16.M88.4 R52, [R233+0x3000] ;  /* 0x00300000e934783b */ /* 0x000e620000000200 */
[----:B------:R-:W-:Y:S01]  /*53b0*/  HMMA.16816.F32 R44, R4, R46, RZ ;  /* 0x0000002e042c723c */ /* 0x000fe200000018ff */
[----:B------:R-:W-:-:S02]  /*53c0*/  IADD3 R221, R238, 0x4800, RZ ;  /* 0x00004800eedd7810 */ /* 0x000fc40007ffe0ff */
[----:B------:R-:W1:Y:S01]  /*53d0*/  LDSM.16.M88.4 R48, [R166+0x800] ;  /* 0x00080000a630783b */ /* 0x000e620000000200 */
[C---:B------:R-:W-:Y:S02]  /*53e0*/  IADD3 R220, R238.reuse, 0x5000, RZ ;  /* 0x00005000eedc7810 */ /* 0x040fe40007ffe0ff */
[C---:B-----5:R-:W-:Y:S01]  /*53f0*/  HMMA.16816.F32 R24, R4.reuse, R56, RZ ;  /* 0x000000380418723c */ /* 0x060fe200000018ff */
[----:B------:R-:W0:Y:S01]  /*5400*/  LDGDEPBAR ;  /* 0x00000000000079af */ /* 0x000e220000000000 */
[C---:B------:R-:W-:Y:S02]  /*5410*/  IADD3 R219, R238.reuse, 0x5800, RZ ;  /* 0x00005800eedb7810 */ /* 0x040fe40007ffe0ff */
[C---:B------:R-:W-:Y:S02]  /*5420*/  IADD3 R218, R238.reuse, 0x6000, RZ ;  /* 0x00006000eeda7810 */ /* 0x040fe40007ffe0ff */
[----:B------:R-:W-:Y:S01]  /*5430*/  HMMA.16816.F32 R56, R4, R58, RZ ;  /* 0x0000003a0438723c */ /* 0x000fe200000018ff */
[----:B------:R-:W-:-:S02]  /*5440*/  IADD3 R217, R238, 0x6800, RZ ;  /* 0x00006800eed97810 */ /* 0x000fc40007ffe0ff */
[C---:B------:R-:W-:Y:S02]  /*5450*/  IADD3 R216, R238.reuse, 0x7000, RZ ;  /* 0x00007000eed87810 */ /* 0x040fe40007ffe0ff */
[----:B------:R-:W-:Y:S01]  /*5460*/  IADD3 R167, R238, 0x7800, RZ ;  /* 0x00007800eea77810 */ /* 0x000fe20007ffe0ff */
[C---:B--2---:R-:W-:Y:S06]  /*5470*/  HMMA.16816.F32 R32, R12.reuse, R36, R32 ;  /* 0x000000240c20723c */ /* 0x044fec0000001820 */
[C---:B------:R-:W-:Y:S01]  /*5480*/  HMMA.16816.F32 R44, R12.reuse, R38, R44 ;  /* 0x000000260c2c723c */ /* 0x040fe2000000182c */
[----:B------:R-:W-:Y:S05]  /*5490*/  LDSM.16.M88.4 R36, [R239+0x3800] ;  /* 0x00380000ef24783b */ /* 0x000fea0000000200 */
[C---:B---3--:R-:W-:Y:S06]  /*54a0*/  HMMA.16816.F32 R24, R12.reuse, R76, R24 ;  /* 0x0000004c0c18723c */ /* 0x048fec0000001818 */
[----:B------:R-:W-:Y:S01]  /*54b0*/  HMMA.16816.F32 R56, R12, R78, R56 ;  /* 0x0000004e0c38723c */ /* 0x000fe20000001838 */
[----:B------:R-:W2:Y:S05]  /*54c0*/  LDSM.16.M88.4 R76, [R238+0x1000] ;  /* 0x00100000ee4c783b */ /* 0x000eaa0000000200 */
[C---:B----4-:R-:W-:Y:S06]  /*54d0*/  HMMA.16816.F32 R32, R8.reuse, R16, R32 ;  /* 0x000000100820723c */ /* 0x050fec0000001820 */
[----:B------:R-:W-:Y:S06]  /*54e0*/  HMMA.16816.F32 R44, R8, R18, R44 ;  /* 0x00000012082c723c */ /* 0x000fec000000182c */
[C---:B------:R-:W-:Y:S06]  /*54f0*/  HMMA.16816.F32 R16, R4.reuse, R40, RZ ;  /* 0x000000280410723c */ /* 0x040fec00000018ff */
[----:B------:R-:W-:Y:S06]  /*5500*/  HMMA.16816.F32 R40, R4, R42, RZ ;  /* 0x0000002a0428723c */ /* 0x000fec00000018ff */
[----:B------:R-:W-:Y:S06]  /*5510*/  HMMA.16816.F32 R32, R28, R20, R32 ;  /* 0x000000141c20723c */ /* 0x000fec0000001820 */
[----:B-1----:R-:W-:Y:S06]  /*5520*/  HMMA.16816.F32 R24, R8, R72, R24 ;  /* 0x000000480818723c */ /* 0x002fec0000001818 */
[----:B------:R-:W-:Y:S01]  /*5530*/  HMMA.16816.F32 R44, R28, R22, R44 ;  /* 0x000000161c2c723c */ /* 0x000fe2000000182c */
[----:B------:R-:W-:Y:S05]  /*5540*/  LDSM.16.M88.4 R20, [R233+0x3800] ;  /* 0x00380000e914783b */ /* 0x000fea0000000200 */
[----:B------:R-:W-:Y:S01]  /*5550*/  HMMA.16816.F32 R56, R8, R74, R56 ;  /* 0x0000004a0838723c */ /* 0x000fe20000001838 */
[----:B------:R-:W1:Y:S05]  /*5560*/  LDSM.16.M88.4 R72, [R166+0x1000] ;  /* 0x00100000a648783b */ /* 0x000e6a0000000200 */
[C---:B------:R-:W-:Y:S01]  /*5570*/  HMMA.16816.F32 R16, R12.reuse, R52, R16 ;  /* 0x000000340c10723c */ /* 0x040fe20000001810 */
[----:B------:R-:W-:Y:S01]  /*5580*/  FMUL.FTZ R33, R33, UR16 ;  /* 0x0000001021217c20 */ /* 0x000fe20008410000 */
[----:B------:R-:W-:Y:S01]  /*5590*/  FMUL.FTZ R34, R34, UR16 ;  /* 0x0000001022227c20 */ /* 0x000fe20008410000 */
[----:B------:R-:W-:Y:S01]  /*55a0*/  FMUL.FTZ R35, R35, UR16 ;  /* 0x0000001023237c20 */ /* 0x000fe20008410000 */
[----:B------:R-:W-:Y:S01]  /*55b0*/  FMUL.FTZ R0, R32, UR16 ;  /* 0x0000001020007c20 */ /* 0x000fe20008410000 */
[----:B------:R-:W3:Y:S01]  /*55c0*/  MUFU.TANH R112, R33 ;  /* 0x0000002100707308 */ /* 0x000ee20000002400 */
[----:B------:R-:W-:Y:S01]  /*55d0*/  HMMA.16816.F32 R40, R12, R54, R40 ;  /* 0x000000360c28723c */ /* 0x000fe20000001828 */
[----:B------:R-:W-:Y:S05]  /*55e0*/  LDSM.16.M88.4 R52, [R239+0x4000] ;  /* 0x00400000ef34783b */ /* 0x000fea0000000200 */
[C---:B------:R-:W-:Y:S01]  /*55f0*/  HMMA.16816.F32 R24, R28.reuse, R48, R24 ;  /* 0x000000301c18723c */ /* 0x040fe20000001818 */
[----:B------:R-:W4:Y:S01]  /*5600*/  MUFU.TANH R111, R34 ;  /* 0x00000022006f7308 */ /* 0x000f220000002400 */
[----:B------:R-:W-:Y:S01]  /*5610*/  FMUL.FTZ R44, R44, UR16 ;  /* 0x000000102c2c7c20 */ /* 0x000fe20008410000 */
[----:B------:R-:W-:Y:S01]  /*5620*/  FMUL.FTZ R45, R45, UR16 ;  /* 0x000000102d2d7c20 */ /* 0x000fe20008410000 */
[----:B------:R-:W-:Y:S01]  /*5630*/  FMUL.FTZ R46, R46, UR16 ;  /* 0x000000102e2e7c20 */ /* 0x000fe20008410000 */
[----:B------:R-:W-:Y:S01]  /*5640*/  FMUL.FTZ R47, R47, UR16 ;  /* 0x000000102f2f7c20 */ /* 0x000fe20008410000 */
[----:B------:R-:W-:Y:S01]  /*5650*/  HMMA.16816.F32 R56, R28, R50, R56 ;  /* 0x000000321c38723c */ /* 0x000fe20000001838 */
[----:B------:R-:W5:Y:S02]  /*5660*/  LDSM.16.M88.4 R48, [R238+0x1800] ;  /* 0x00180000ee30783b */ /* 0x000f640000000200 */
[----:B------:R3:W1:Y:S03]  /*5670*/  MUFU.TANH R110, R35 ;  /* 0x00000023006e7308 */ /* 0x0006660000002400 */
[C---:B--2---:R-:W-:Y:S05]  /*5680*/  HMMA.16816.F32 R16, R8.reuse, R76, R16 ;  /* 0x0000004c0810723c */ /* 0x044fea0000001810 */
[----:B------:R-:W2:Y:S01]  /*5690*/  MUFU.TANH R109, R44 ;  /* 0x0000002c006d7308 */ /* 0x000ea20000002400 */
[----:B------:R-:W-:Y:S01]  /*56a0*/  HMMA.16816.F32 R40, R8, R78, R40 ;  /* 0x0000004e0828723c */ /* 0x000fe20000001828 */
[----:B------:R-:W4:Y:S05]  /*56b0*/  LDSM.16.M88.4 R76, [R166+0x1800] ;  /* 0x00180000a64c783b */ /* 0x000f2a0000000200 */
[----:B------:R-:W-:Y:S01]  /*56c0*/  FMUL.FTZ R24, R24, UR16 ;  /* 0x0000001018187c20 */ /* 0x000fe20008410000 */
[----:B------:R-:W2:Y:S01]  /*56d0*/  MUFU.TANH R108, R45 ;  /* 0x0000002d006c7308 */ /* 0x000ea20000002400 */
[C---:B---3--:R-:W-:Y:S01]  /*56e0*/  HMMA.16816.F32 R32, R4.reuse, R36, RZ ;  /* 0x000000240420723c */ /* 0x048fe200000018ff */
[----:B------:R-:W-:Y:S01]  /*56f0*/  FMUL.FTZ R25, R25, UR16 ;  /* 0x0000001019197c20 */ /* 0x000fe20008410000 */
[----:B------:R-:W-:Y:S01]  /*5700*/  FMUL.FTZ R26, R26, UR16 ;  /* 0x000000101a1a7c20 */ /* 0x000fe20008410000 */
[----:B------:R-:W-:Y:S01]  /*5710*/  FMUL.FTZ R27, R27, UR16 ;  /* 0x000000101b1b7c20 */ /* 0x000fe20008410000 */
[----:B------:R-:W-:Y:S01]  /*5720*/  FMUL.FTZ R56, R56, UR16 ;  /* 0x0000001038387c20 */ /* 0x000fe20008410000 */
[----:B------:R-:W-:Y:S01]  /*5730*/  FMUL.FTZ R57, R57, UR16 ;  /* 0x0000001039397c20 */ /* 0x000fe20008410000 */
[----:B------:R-:W-:Y:S01]  /*5740*/  HMMA.16816.F32 R36, R4, R38, RZ ;  /* 0x000000260424723c */ /* 0x000fe200000018ff */
[----:B------:R-:W3:Y:S01]  /*5750*/  MUFU.TANH R107, R46 ;  /* 0x0000002e006b7308 */ /* 0x000ee20000002400 */
[----:B------:R-:W-:Y:S01]  /*5760*/  FMUL.FTZ R58, R58, UR16 ;  /* 0x000000103a3a7c20 */ /* 0x000fe20008410000 */
[----:B------:R-:W-:-:S03]  /*5770*/  FMUL.FTZ R59, R59, UR16 ;  /* 0x000000103b3b7c20 */ /* 0x000fc60008410000 */
[C---:B-1----:R-:W-:Y:S03]  /*5780*/  HMMA.16816.F32 R16, R28.reuse, R72, R16 ;  /* 0x000000481c10723c */ /* 0x042fe60000001810 */
[----:B------:R1:W1:Y:S03]  /*5790*/  MUFU.TANH R106, R47 ;  /* 0x0000002f006a7308 */ /* 0x0002660000002400 */
[----:B------:R-:W-:Y:S01]  /*57a0*/  HMMA.16816.F32 R40, R28, R74, R40 ;  /* 0x0000004a1c28723c */ /* 0x000fe20000001828 */
[----:B------:R-:W-:Y:S04]  /*57b0*/  LDSM.16.M88.4 R72, [R238+0x2000] ;  /* 0x00200000ee48783b */ /* 0x000fe80000000200 */
[----:B------:R-:W2:Y:S01]  /*57c0*/  MUFU.TANH R105, R24 ;  /* 0x0000001800697308 */ /* 0x000ea20000002400 */
[C---:B------:R-:W-:Y:S06]  /*57d0*/  HMMA.16816.F32 R32, R12.reuse, R20, R32 ;  /* 0x000000140c20723c */ /* 0x040fec0000001820 */
[----:B------:R-:W-:Y:S01]  /*57e0*/  HMMA.16816.F32 R36, R12, R22, R36 ;  /* 0x000000160c24723c */ /* 0x000fe20000001824 */
[----:B------:R-:W-:Y:S01]  /*57f0*/  LDSM.16.M88.4 R20, [R239+0x4800] ;  /* 0x00480000ef14783b */ /* 0x000fe20000000200 */
[----:B------:R-:W2:Y:S03]  /*5800*/  MUFU.TANH R104, R25 ;  /* 0x0000001900687308 */ /* 0x000ea60000002400 */
[----:B-1----:R-:W1:Y:S01]  /*5810*/  LDSM.16.M88.4 R44, [R233+0x4000] ;  /* 0x00400000e92c783b */ /* 0x002e620000000200 */
[----:B------:R-:W-:Y:S01]  /*5820*/  FMUL.FTZ R16, R16, UR16 ;  /* 0x0000001010107c20 */ /* 0x000fe20008410000 */
[----:B------:R-:W-:Y:S01]  /*5830*/  FMUL.FTZ R17, R17, UR16 ;  /* 0x0000001011117c20 */ /* 0x000fe20008410000 */
[----:B------:R-:W-:Y:S01]  /*5840*/  FMUL.FTZ R18, R18, UR16 ;  /* 0x0000001012127c20 */ /* 0x000fe20008410000 */
[----:B------:R-:W-:Y:S01]  /*5850*/  FMUL.FTZ R19, R19, UR16 ;  /* 0x0000001013137c20 */ /* 0x000fe20008410000 */
[----:B------:R-:W1:Y:S02]  /*5860*/  MUFU.TANH R103, R26 ;  /* 0x0000001a00677308 */ /* 0x000e640000002400 */
[----:B------:R-:W-:Y:S01]  /*5870*/  FMUL.FTZ R40, R40, UR16 ;  /* 0x0000001028287c20 */ /* 0x000fe20008410000 */
[----:B------:R-:W-:Y:S01]  /*5880*/  FMUL.FTZ R41, R41, UR16 ;  /* 0x0000001029297c20 */ /* 0x000fe20008410000 */
[----:B------:R-:W-:Y:S01]  /*5890*/  FMUL.FTZ R42, R42, UR16 ;  /* 0x000000102a2a7c20 */ /* 0x000fe20008410000 */
[----:B------:R-:W-:-:S03]  /*58a0*/  FMUL.FTZ R43, R43, UR16 ;  /* 0x000000102b2b7c20 */ /* 0x000fc60008410000 */
[----:B------:R3:W1:Y:S01]  /*58b0*/  MUFU.TANH R102, R27 ;  /* 0x0000001b00667308 */ /* 0x0006620000002400 */
[C---:B-----5:R-:W-:Y:S06]  /*58c0*/  HMMA.16816.F32 R32, R8.reuse, R48, R32 ;  /* 0x000000300820723c */ /* 0x060fec0000001820 */
[----:B------:R-:W-:Y:S01]  /*58d0*/  HMMA.16816.F32 R36, R8, R50, R36 ;  /* 0x000000320824723c */ /* 0x000fe20000001824 */
[----:B------:R-:W1:Y:S01]  /*58e0*/  MUFU.TANH R101, R56 ;  /* 0x0000003800657308 */ /* 0x000e620000002400 */
[----:B------:R-:W5:Y:S07]  /*58f0*/  LDSM.16.M88.4 R48, [R166+0x2000] ;  /* 0x00200000a630783b */ /* 0x000f6e0000000200 */
[----:B------:R-:W1:Y:S01]  /*5900*/  MUFU.TANH R100, R57 ;  /* 0x0000003900647308 */ /* 0x000e620000002400 */
[C---:B---3--:R-:W-:Y:S06]  /*5910*/  HMMA.16816.F32 R24, R4.reuse, R52, RZ ;  /* 0x000000340418723c */ /* 0x048fec00000018ff */
[----:B------:R-:W-:Y:S01]  /*5920*/  HMMA.16816.F32 R52, R4, R54, RZ ;  /* 0x000000360434723c */ /* 0x000fe200000018ff */
[----:B------:R-:W3:Y:S05]  /*5930*/  MUFU.TANH R99, R58 ;  /* 0x0000003a00637308 */ /* 0x000eea0000002400 */
[C---:B----4-:R-:W-:Y:S03]  /*5940*/  HMMA.16816.F32 R32, R28.reuse, R76, R32 ;  /* 0x0000004c1c20723c */ /* 0x050fe60000001820 */
[----:B------:R4:W2:Y:S03]  /*5950*/  MUFU.TANH R98, R59 ;  /* 0x0000003b00627308 */ /* 0x0008a60000002400 */
[----:B------:R-:W-:Y:S01]  /*5960*/  HMMA.16816.F32 R36, R28, R78, R36 ;  /* 0x0000004e1c24723c */ /* 0x000fe20000001824 */
[----:B------:R-:W-:Y:S04]  /*5970*/  LDSM.16.M88.4 R76, [R233+0x5000] ;  /* 0x00500000e94c783b */ /* 0x000fe80000000200 */
[----:B------:R-:W2:Y:S01]  /*5980*/  MUFU.TANH R97, R16 ;  /* 0x0000001000617308 */ /* 0x000ea20000002400 */
[C---:B-1----:R-:W-:Y:S06]  /*5990*/  HMMA.16816.F32 R24, R12.reuse, R44, R24 ;  /* 0x0000002c0c18723c */ /* 0x042fec0000001818 */
[----:B------:R-:W-:Y:S01]  /*59a0*/  HMMA.16816.F32 R52, R12, R46, R52 ;  /* 0x0000002e0c34723c */ /* 0x000fe20000001834 */
[----:B------:R-:W-:Y:S01]  /*59b0*/  LDSM.16.M88.4 R44, [R239+0x5000] ;  /* 0x00500000ef2c783b */ /* 0x000fe20000000200 */
[----:B------:R-:W1:Y:S03]  /*59c0*/  MUFU.TANH R96, R17 ;  /* 0x0000001100607308 */ /* 0x000e660000002400 */
[----:B----4-:R-:W4:Y:S01]  /*59d0*/  LDSM.16.M88.4 R56, [R233+0x4800] ;  /* 0x00480000e938783b */ /* 0x010f220000000200 */
        /* <DEDUP_REMOVED lines=10> */
[C---:B------:R-:W-:Y:S06]  /*5a80*/  HMMA.16816.F32 R24, R8.reuse, R72, R24 ;  /* 0x000000480818723c */ /* 0x040fec0000001818 */
[----:B------:R-:W-:Y:S01]  /*5a90*/  HMMA.16816.F32 R52, R8, R74, R52 ;  /* 0x0000004a0834723c */ /* 0x000fe20000001834 */
[----:B------:R-:W1:Y:S01]  /*5aa0*/  MUFU.TANH R93, R40 ;  /* 0x00000028005d7308 */ /* 0x000e620000002400 */
[----:B------:R-:W-:Y:S07]  /*5ab0*/  LDSM.16.M88.4 R72, [R166+0x2800] ;  /* 0x00280000a648783b */ /* 0x000fee0000000200 */
[----:B------:R-:W1:Y:S01]  /*5ac0*/  MUFU.TANH R92, R41 ;  /* 0x00000029005c7308 */ /* 0x000e620000002400 */
[C---:B---3--:R-:W-:Y:S06]  /*5ad0*/  HMMA.16816.F32 R16, R4.reuse, R20, RZ ;  /* 0x000000140410723c */ /* 0x048fec00000018ff */
[----:B------:R-:W-:Y:S01]  /*5ae0*/  HMMA.16816.F32 R20, R4, R22, RZ ;  /* 0x000000160414723c */ /* 0x000fe200000018ff */
[----:B------:R-:W3:Y:S05]  /*5af0*/  MUFU.TANH R91, R42 ;  /* 0x0000002a005b7308 */ /* 0x000eea0000002400 */
[C---:B-----5:R-:W-:Y:S03]  /*5b00*/  HMMA.16816.F32 R24, R28.reuse, R48, R24 ;  /* 0x000000301c18723c */ /* 0x060fe60000001818 */
[----:B------:R5:W1:Y:S03]  /*5b10*/  MUFU.TANH R90, R43 ;  /* 0x0000002b005a7308 */ /* 0x000a660000002400 */
[----:B------:R-:W-:Y:S01]  /*5b20*/  HMMA.16816.F32 R52, R28, R50, R52 ;  /* 0x000000321c34723c */ /* 0x000fe20000001834 */
[----:B------:R-:W-:Y:S04]  /*5b30*/  LDSM.16.M88.4 R48, [R233+0x5800] ;  /* 0x00580000e930783b */ /* 0x000fe80000000200 */
[----:B------:R-:W1:Y:S01]  /*5b40*/  MUFU.TANH R89, R32 ;  /* 0x0000002000597308 */ /* 0x000e620000002400 */
[C---:B----4-:R-:W-:Y:S06]  /*5b50*/  HMMA.16816.F32 R16, R12.reuse, R56, R16 ;  /* 0x000000380c10723c */ /* 0x050fec0000001810 */
[----:B------:R-:W-:Y:S01]  /*5b60*/  HMMA.16816.F32 R20, R12, R58, R20 ;  /* 0x0000003a0c14723c */ /* 0x000fe20000001814 */
[----:B------:R-:W4:Y:S01]  /*5b70*/  MUFU.TANH R88, R33 ;  /* 0x0000002100587308 */ /* 0x000f220000002400 */
[----:B-----5:R-:W5:Y:S04]  /*5b80*/  LDSM.16.M88.4 R40, [R238+0x2800] ;  /* 0x00280000ee28783b */ /* 0x020f680000000200 */
[----:B------:R-:W2:Y:S01]  /*5b90*/  LDSM.16.M88.4 R56, [R239+0x5800] ;  /* 0x00580000ef38783b */ /* 0x000ea20000000200 */
[----:B------:R-:W-:Y:S01]  /*5ba0*/  FMUL.FTZ R24, R24, UR16 ;  /* 0x0000001018187c20 */ /* 0x000fe20008410000 */
[----:B------:R-:W-:Y:S01]  /*5bb0*/  FMUL.FTZ R25, R25, UR16 ;  /* 0x0000001019197c20 */ /* 0x000fe20008410000 */
[----:B------:R-:W1:Y:S01]  /*5bc0*/  MUFU.TANH R87, R34 ;  /* 0x0000002200577308 */ /* 0x000e620000002400 */
[----:B------:R-:W-:Y:S01]  /*5bd0*/  FMUL.FTZ R26, R26, UR16 ;  /* 0x000000101a1a7c20 */ /* 0x000fe20008410000 */
[----:B------:R-:W-:Y:S01]  /*5be0*/  FMUL.FTZ R2, R27, UR16 ;  /* 0x000000101b027c20 */ /* 0x000fe20008410000 */
[----:B------:R-:W-:Y:S01]  /*5bf0*/  FMUL.FTZ R52, R52, UR16 ;  /* 0x0000001034347c20 */ /* 0x000fe20008410000 */
[----:B------:R-:W-:Y:S01]  /*5c00*/  FMUL.FTZ R53, R53, UR16 ;  /* 0x0000001035357c20 */ /* 0x000fe20008410000 */
[----:B------:R-:W-:Y:S01]  /*5c10*/  FMUL.FTZ R54, R54, UR16 ;  /* 0x0000001036367c20 */ /* 0x000fe20008410000 */
[----:B------:R-:W-:-:S02]  /*5c20*/  FMUL.FTZ R55, R55, UR16 ;  /* 0x0000001037377c20 */ /* 0x000fc40008410000 */
[----:B------:R3:W1:Y:S08]  /*5c30*/  MUFU.TANH R86, R35 ;  /* 0x0000002300567308 */ /* 0x0006700000002400 */
[----:B------:R-:W1:Y:S08]  /*5c40*/  MUFU.TANH R85, R36 ;  /* 0x0000002400557308 */ /* 0x000e700000002400 */
[----:B------:R-:W1:Y:S01]  /*5c50*/  MUFU.TANH R84, R37 ;  /* 0x0000002500547308 */ /* 0x000e620000002400 */
[C---:B---3--:R-:W-:Y:S06]  /*5c60*/  HMMA.16816.F32 R32, R4.reuse, R44, RZ ;  /* 0x0000002c0420723c */ /* 0x048fec00000018ff */
[----:B------:R-:W-:Y:S01]  /*5c70*/  HMMA.16816.F32 R44, R4, R46, RZ ;  /* 0x0000002e042c723c */ /* 0x000fe200000018ff */
[----:B------:R-:W3:Y:S05]  /*5c80*/  MUFU.TANH R83, R38 ;  /* 0x0000002600537308 */ /* 0x000eea0000002400 */
[C---:B-----5:R-:W-:Y:S03]  /*5c90*/  HMMA.16816.F32 R16, R8.reuse, R40, R16 ;  /* 0x000000280810723c */ /* 0x060fe60000001810 */
[----:B------:R5:W1:Y:S03]  /*5ca0*/  MUFU.TANH R82, R39 ;  /* 0x0000002700527308 */ /* 0x000a660000002400 */
[----:B------:R-:W-:Y:S05]  /*5cb0*/  HMMA.16816.F32 R20, R8, R42, R20 ;  /* 0x0000002a0814723c */ /* 0x000fea0000001814 */
[----:B------:R-:W1:Y:S01]  /*5cc0*/  MUFU.TANH R81, R24 ;  /* 0x0000001800517308 */ /* 0x000e620000002400 */
[C---:B------:R-:W-:Y:S06]  /*5cd0*/  HMMA.16816.F32 R32, R12.reuse, R76, R32 ;  /* 0x0000004c0c20723c */ /* 0x040fec0000001820 */
[----:B------:R-:W-:Y:S01]  /*5ce0*/  HMMA.16816.F32 R44, R12, R78, R44 ;  /* 0x0000004e0c2c723c */ /* 0x000fe2000000182c */
[----:B------:R-:W-:Y:S01]  /*5cf0*/  LDSM.16.M88.4 R76, [R239+0x6000] ;  /* 0x00600000ef4c783b */ /* 0x000fe20000000200 */
[----:B------:R-:W1:Y:S03]  /*5d00*/  MUFU.TANH R80, R25 ;  /* 0x0000001900507308 */ /* 0x000e660000002400 */
[----:B-----5:R-:W5:Y:S01]  /*5d10*/  LDSM.16.M88.4 R36, [R238+0x3000] ;  /* 0x00300000ee24783b */ /* 0x020f620000000200 */
[C---:B------:R-:W-:Y:S04]  /*5d20*/  HMMA.16816.F32 R16, R28.reuse, R72, R16 ;  /* 0x000000481c10723c */ /* 0x040fe80000001810 */
[----:B------:R4:W1:Y:S02]  /*5d30*/  MUFU.TANH R63, R26 ;  /* 0x0000001a003f7308 */ /* 0x0008640000002400 */
[----:B------:R-:W-:Y:S01]  /*5d40*/  HMMA.16816.F32 R20, R28, R74, R20 ;  /* 0x0000004a1c14723c */ /* 0x000fe20000001814 */
[----:B------:R-:W-:Y:S05]  /*5d50*/  LDSM.16.M88.4 R72, [R233+0x6000] ;  /* 0x00600000e948783b */ /* 0x000fea0000000200 */
[C---:B--2---:R-:W-:Y:S01]  /*5d60*/  HMMA.16816.F32 R40, R4.reuse, R56, RZ ;  /* 0x000000380428723c */ /* 0x044fe200000018ff */
[----:B------:R-:W2:Y:S05]  /*5d70*/  MUFU.TANH R113, R52 ;  /* 0x0000003400717308 */ /* 0x000eaa0000002400 */
[----:B------:R-:W-:Y:S01]  /*5d80*/  HMMA.16816.F32 R56, R4, R58, RZ ;  /* 0x0000003a0438723c */ /* 0x000fe200000018ff */
[----:B----4-:R-:W4:Y:S02]  /*5d90*/  LDSM.16.M88.4 R24, [R166+0x3000] ;  /* 0x00300000a618783b */ /* 0x010f240000000200 */
[----:B------:R-:W1:Y:S03]  /*5da0*/  MUFU.TANH R114, R53 ;  /* 0x0000003500727308 */ /* 0x000e660000002400 */
[----:B------:R-:W-:Y:S01]  /*5db0*/  FMUL.FTZ R16, R16, UR16 ;  /* 0x0000001010107c20 */ /* 0x000fe20008410000 */
[----:B------:R-:W-:Y:S01]  /*5dc0*/  FMUL.FTZ R17, R17, UR16 ;  /* 0x0000001011117c20 */ /* 0x000fe20008410000 */
[----:B------:R-:W-:Y:S01]  /*5dd0*/  FMUL.FTZ R18, R18, UR16 ;  /* 0x0000001012127c20 */ /* 0x000fe20008410000 */
[----:B------:R-:W-:-:S02]  /*5de0*/  FMUL.FTZ R19, R19, UR16 ;  /* 0x0000001013137c20 */ /* 0x000fc40008410000 */
[----:B------:R-:W1:Y:S01]  /*5df0*/  MUFU.TANH R116, R54 ;  /* 0x0000003600747308 */ /* 0x000e620000002400 */
[----:B------:R-:W-:Y:S01]  /*5e00*/  FMUL.FTZ R20, R20, UR16 ;  /* 0x0000001014147c20 */ /* 0x000fe20008410000 */
[----:B------:R-:W-:Y:S01]  /*5e10*/  FMUL.FTZ R21, R21, UR16 ;  /* 0x0000001015157c20 */ /* 0x000fe20008410000 */
[----:B------:R-:W-:Y:S01]  /*5e20*/  FMUL.FTZ R22, R22, UR16 ;  /* 0x0000001016167c20 */ /* 0x000fe20008410000 */
[----:B------:R-:W-:-:S03]  /*5e30*/  FMUL.FTZ R23, R23, UR16 ;  /* 0x0000001017177c20 */ /* 0x000fc60008410000 */
[----:B------:R-:W-:Y:S01]  /*5e40*/  HMMA.16816.F32 R40, R12, R48, R40 ;  /* 0x000000300c28723c */ /* 0x000fe20000001828 */
[----:B------:R3:W1:Y:S05]  /*5e50*/  MUFU.TANH R118, R55 ;  /* 0x0000003700767308 */ /* 0x00066a0000002400 */
[C---:B-----5:R-:W-:Y:S03]  /*5e60*/  HMMA.16816.F32 R32, R8.reuse, R36, R32 ;  /* 0x000000240820723c */ /* 0x060fe60000001820 */
[----:B------:R-:W1:Y:S03]  /*5e70*/  MUFU.TANH R119, R16 ;  /* 0x0000001000777308 */ /* 0x000e660000002400 */
[----:B------:R-:W-:Y:S01]  /*5e80*/  HMMA.16816.F32 R44, R8, R38, R44 ;  /* 0x00000026082c723c */ /* 0x000fe2000000182c */
[----:B------:R-:W-:Y:S04]  /*5e90*/  LDSM.16.M88.4 R36, [R166+0x3800] ;  /* 0x00380000a624783b */ /* 0x000fe80000000200 */
[----:B------:R-:W1:Y:S01]  /*5ea0*/  MUFU.TANH R120, R17 ;  /* 0x0000001100787308 */ /* 0x000e620000002400 */
[----:B---3--:R-:W3:Y:S01]  /*5eb0*/  LDSM.16.M88.4 R52, [R238+0x3800] ;  /* 0x00380000ee34783b */ /* 0x008ee20000000200 */
[----:B------:R-:W-:Y:S03]  /*5ec0*/  HMMA.16816.F32 R56, R12, R50, R56 ;  /* 0x000000320c38723c */ /* 0x000fe60000001838 */
[----:B------:R-:W5:Y:S03]  /*5ed0*/  LDSM.16.M88.4 R48, [R239+0x6800] ;  /* 0x00680000ef30783b */ /* 0x000f660000000200 */
[----:B------:R-:W1:Y:S05]  /*5ee0*/  MUFU.TANH R121, R18 ;  /* 0x0000001200797308 */ /* 0x000e6a0000002400 */
[C---:B----4-:R-:W-:Y:S03]  /*5ef0*/  HMMA.16816.F32 R32, R28.reuse, R24, R32 ;  /* 0x000000181c20723c */ /* 0x050fe60000001820 */
[----:B------:R4:W1:Y:S03]  /*5f00*/  MUFU.TANH R122, R19 ;  /* 0x00000013007a7308 */ /* 0x0008660000002400 */
[----:B------:R-:W-:Y:S01]  /*5f10*/  HMMA.16816.F32 R44, R28, R26, R44 ;  /* 0x0000001a1c2c723c */ /* 0x000fe2000000182c */
[----:B------:R-:W-:Y:S04]  /*5f20*/  LDSM.16.M88.4 R24, [R233+0x6800] ;  /* 0x00680000e918783b */ /* 0x000fe80000000200 */
[----:B------:R-:W1:Y:S08]  /*5f30*/  MUFU.TANH R123, R20 ;  /* 0x00000014007b7308 */ /* 0x000e700000002400 */
[----:B------:R-:W1:Y:S01]  /*5f40*/  MUFU.TANH R124, R21 ;  /* 0x00000015007c7308 */ /* 0x000e620000002400 */
[C---:B----4-:R-:W-:Y:S04]  /*5f50*/  HMMA.16816.F32 R16, R4.reuse, R76, RZ ;  /* 0x0000004c0410723c */ /* 0x050fe800000018ff */
[----:B------:R-:W-:Y:S01]  /*5f60*/  FMUL.FTZ R32, R32, UR16 ;  /* 0x0000001020207c20 */ /* 0x000fe20008410000 */
[----:B------:R-:W-:Y:S01]  /*5f70*/  FMUL.FTZ R33, R33, UR16 ;  /* 0x0000001021217c20 */ /* 0x000fe20008410000 */
[----:B------:R-:W-:Y:S01]  /*5f80*/  FMUL.FTZ R34, R34, UR16 ;  /* 0x0000001022227c20 */ /* 0x000fe20008410000 */
[----:B------:R-:W-:Y:S01]  /*5f90*/  HMMA.16816.F32 R76, R4, R78, RZ ;  /* 0x0000004e044c723c */ /* 0x000fe200000018ff */
[----:B------:R-:W4:Y:S01]  /*5fa0*/  MUFU.TANH R125, R22 ;  /* 0x00000016007d7308 */ /* 0x000f220000002400 */
[----:B------:R-:W-:Y:S01]  /*5fb0*/  FMUL.FTZ R35, R35, UR16 ;  /* 0x0000001023237c20 */ /* 0x000fe20008410000 */
[----:B------:R-:W-:Y:S01]  /*5fc0*/  FMUL.FTZ R44, R44, UR16 ;  /* 0x000000102c2c7c20 */ /* 0x000fe20008410000 */
[----:B------:R-:W-:Y:S01]  /*5fd0*/  FMUL.FTZ R45, R45, UR16 ;  /* 0x000000102d2d7c20 */ /* 0x000fe20008410000 */
[----:B------:R-:W-:Y:S01]  /*5fe0*/  FMUL.FTZ R46, R46, UR16 ;  /* 0x000000102e2e7c20 */ /* 0x000fe20008410000 */
[----:B---3--:R-:W-:Y:S01]  /*5ff0*/  HMMA.16816.F32 R40, R8, R52, R40 ;  /* 0x000000340828723c */ /* 0x008fe20000001828 */
[----:B------:R-:W-:-:S02]  /*6000*/  FMUL.FTZ R47, R47, UR16 ;  /* 0x000000102f2f7c20 */ /* 0x000fc40008410000 */
[----:B------:R3:W1:Y:S03]  /*6010*/  MUFU.TANH R126, R23 ;  /* 0x00000017007e7308 */ /* 0x0006660000002400 */
[----:B------:R-:W-:Y:S01]  /*6020*/  HMMA.16816.F32 R56, R8, R54, R56 ;  /* 0x000000360838723c */ /* 0x000fe20000001838 */
[----:B------:R-:W-:Y:S04]  /*6030*/  LDSM.16.M88.4 R52, [R166+0x4000] ;  /* 0x00400000a634783b */ /* 0x000fe80000000200 */
[----:B------:R-:W1:Y:S01]  /*6040*/  MUFU.TANH R127, R32 ;  /* 0x00000020007f7308 */ /* 0x000e620000002400 */
[C---:B------:R-:W-:Y:S06]  /*6050*/  HMMA.16816.F32 R16, R12.reuse, R72, R16 ;  /* 0x000000480c10723c */ /* 0x040fec0000001810 */
[----:B------:R-:W-:Y:S01]  /*6060*/  HMMA.16816.F32 R76, R12, R74, R76 ;  /* 0x0000004a0c4c723c */ /* 0x000fe2000000184c */
[----:B------:R-:W-:Y:S01]  /*6070*/  LDSM.16.M88.4 R72, [R239+0x7000] ;  /* 0x00700000ef48783b */ /* 0x000fe20000000200 */
[----:B------:R-:W1:Y:S03]  /*6080*/  MUFU.TANH R128, R33 ;  /* 0x0000002100807308 */ /* 0x000e660000002400 */
[----:B---3--:R-:W3:Y:S01]  /*6090*/  LDSM.16.M88.4 R20, [R238+0x4000] ;  /* 0x00400000ee14783b */ /* 0x008ee20000000200 */
[C---:B------:R-:W-:Y:S04]  /*60a0*/  HMMA.16816.F32 R40, R28.reuse, R36, R40 ;  /* 0x000000241c28723c */ /* 0x040fe80000001828 */
[----:B------:R-:W1:Y:S02]  /*60b0*/  MUFU.TANH R129, R34 ;  /* 0x0000002200817308 */ /* 0x000e640000002400 */
[----:B------:R-:W-:Y:S01]  /*60c0*/  HMMA.16816.F32 R56, R28, R38, R56 ;  /* 0x000000261c38723c */ /* 0x000fe20000001838 */
[----:B------:R-:W2:Y:S05]  /*60d0*/  LDSM.16.M88.4 R36, [R238+0x4800] ;  /* 0x00480000ee24783b */ /* 0x000eaa0000000200 */
[----:B------:R5:W1:Y:S08]  /*60e0*/  MUFU.TANH R130, R35 ;  /* 0x0000002300827308 */ /* 0x000a700000002400 */
[----:B------:R-:W1:Y:S04]  /*60f0*/  MUFU.TANH R131, R44 ;  /* 0x0000002c00837308 */ /* 0x000e680000002400 */
[----:B------:R-:W-:Y:S01]  /*6100*/  FMUL.FTZ R40, R40, UR16 ;  /* 0x0000001028287c20 */ /* 0x000fe20008410000 */
[----:B------:R-:W-:Y:S01]  /*6110*/  FMUL.FTZ R41, R41, UR16 ;  /* 0x0000001029297c20 */ /* 0x000fe20008410000 */
[----:B------:R-:W-:Y:S01]  /*6120*/  FMUL.FTZ R42, R42, UR16 ;  /* 0x000000102a2a7c20 */ /* 0x000fe20008410000 */
[----:B------:R-:W-:Y:S01]  /*6130*/  FMUL.FTZ R43, R43, UR16 ;  /* 0x000000102b2b7c20 */ /* 0x000fe20008410000 */
[----:B------:R-:W1:Y:S01]  /*6140*/  MUFU.TANH R132, R45 ;  /* 0x0000002d00847308 */ /* 0x000e620000002400 */
[----:B-----5:R-:W-:Y:S01]  /*6150*/  HMMA.16816.F32 R32, R4, R48, RZ ;  /* 0x000000300420723c */ /* 0x020fe200000018ff */
[----:B------:R-:W-:Y:S01]  /*6160*/  FMUL.FTZ R56, R56, UR16 ;  /* 0x0000001038387c20 */ /* 0x000fe20008410000 */
[----:B------:R-:W-:Y:S01]  /*6170*/  FMUL.FTZ R57, R57, UR16 ;  /* 0x0000001039397c20 */ /* 0x000fe20008410000 */
[----:B------:R-:W-:Y:S01]  /*6180*/  FMUL.FTZ R58, R58, UR16 ;  /* 0x000000103a3a7c20 */ /* 0x000fe20008410000 */
[----:B------:R-:W-:-:S02]  /*6190*/  FMUL.FTZ R59, R59, UR16 ;  /* 0x000000103b3b7c20 */ /* 0x000fc40008410000 */
[----:B------:R-:W-:Y:S01]  /*61a0*/  HMMA.16816.F32 R48, R4, R50, RZ ;  /* 0x000000320430723c */ /* 0x000fe200000018ff */
[----:B------:R-:W1:Y:S05]  /*61b0*/  MUFU.TANH R133, R46 ;  /* 0x0000002e00857308 */ /* 0x000e6a0000002400 */
[C---:B---3--:R-:W-:Y:S03]  /*61c0*/  HMMA.16816.F32 R16, R8.reuse, R20, R16 ;  /* 0x000000140810723c */ /* 0x048fe60000001810 */
[----:B------:R3:W1:Y:S03]  /*61d0*/  MUFU.TANH R134, R47 ;  /* 0x0000002f00867308 */ /* 0x0006660000002400 */
[----:B------:R-:W-:Y:S05]  /*61e0*/  HMMA.16816.F32 R76, R8, R22, R76 ;  /* 0x00000016084c723c */ /* 0x000fea000000184c */
[----:B------:R-:W1:Y:S01]  /*61f0*/  MUFU.TANH R135, R40 ;  /* 0x0000002800877308 */ /* 0x000e620000002400 */
[----:B------:R-:W-:Y:S06]  /*6200*/  HMMA.16816.F32 R20, R4, R72, RZ ;  /* 0x000000480414723c */ /* 0x000fec00000018ff */
[----:B------:R-:W-:Y:S01]  /*6210*/  HMMA.16816.F32 R32, R12, R24, R32 ;  /* 0x000000180c20723c */ /* 0x000fe20000001820 */
[----:B------:R-:W1:Y:S01]  /*6220*/  MUFU.TANH R136, R41 ;  /* 0x0000002900887308 */ /* 0x000e620000002400 */
[----:B---3--:R-:W3:Y:S04]  /*6230*/  LDSM.16.M88.4 R44, [R233+0x7000] ;  /* 0x00700000e92c783b */ /* 0x008ee80000000200 */
[----:B------:R-:W-:Y:S03]  /*6240*/  HMMA.16816.F32 R16, R28, R52, R16 ;  /* 0x000000341c10723c */ /* 0x000fe60000001810 */
[----:B------:R-:W1:Y:S03]  /*6250*/  MUFU.TANH R137, R42 ;  /* 0x0000002a00897308 */ /* 0x000e660000002400 */
[----:B------:R-:W-:Y:S01]  /*6260*/  HMMA.16816.F32 R48, R12, R26, R48 ;  /* 0x0000001a0c30723c */ /* 0x000fe20000001830 */
[----:B------:R-:W-:Y:S04]  /*6270*/  LDSM.16.M88.4 R24, [R239+0x7800] ;  /* 0x00780000ef18783b */ /* 0x000fe80000000200 */
[----:B------:R5:W1:Y:S01]  /*6280*/  MUFU.TANH R138, R43 ;  /* 0x0000002b008a7308 */ /* 0x000a620000002400 */
[----:B------:R-:W-:Y:S01]  /*6290*/  HMMA.16816.F32 R76, R28, R54, R76 ;  /* 0x000000361c4c723c */ /* 0x000fe2000000184c */
[----:B------:R-:W4:Y:S05]  /*62a0*/  LDSM.16.M88.4 R52, [R238+0x5000] ;  /* 0x00500000ee34783b */ /* 0x000f2a0000000200 */
[----:B------:R-:W-:Y:S01]  /*62b0*/  HMMA.16816.F32 R72, R4, R74, RZ ;  /* 0x0000004a0448723c */ /* 0x000fe200000018ff */
[----:B------:R-:W1:Y:S05]  /*62c0*/  MUFU.TANH R139, R56 ;  /* 0x00000038008b7308 */ /* 0x000e6a0000002400 */
[C---:B--2---:R-:W-:Y:S01]  /*62d0*/  HMMA.16816.F32 R32, R8.reuse, R36, R32 ;  /* 0x000000240820723c */ /* 0x044fe20000001820 */
[----:B------:R-:W-:Y:S01]  /*62e0*/  FMUL.FTZ R16, R16, UR16 ;  /* 0x0000001010107c20 */ /* 0x000fe20008410000 */
[----:B------:R-:W-:Y:S01]  /*62f0*/  FMUL.FTZ R17, R17, UR16 ;  /* 0x0000001011117c20 */ /* 0x000fe20008410000 */
[----:B------:R-:W2:Y:S01]  /*6300*/  MUFU.TANH R140, R57 ;  /* 0x00000039008c7308 */ /* 0x000ea20000002400 */
[----:B-----5:R-:W5:Y:S01]  /*6310*/  LDSM.16.M88.4 R40, [R166+0x4800] ;  /* 0x00480000a628783b */ /* 0x020f620000000200 */
[----:B------:R-:W-:Y:S01]  /*6320*/  FMUL.FTZ R18, R18, UR16 ;  /* 0x0000001012127c20 */ /* 0x000fe20008410000 */
[----:B------:R-:W-:Y:S01]  /*6330*/  HMMA.16816.F32 R48, R8, R38, R48 ;  /* 0x000000260830723c */ /* 0x000fe20000001830 */
[----:B------:R-:W-:Y:S01]  /*6340*/  FMUL.FTZ R19, R19, UR16 ;  /* 0x0000001013137c20 */ /* 0x000fe20008410000 */
[----:B------:R-:W1:Y:S03]  /*6350*/  LDSM.16.M88.4 R36, [R166+0x5000] ;  /* 0x00500000a624783b */ /* 0x000e660000000200 */
[----:B------:R-:W1:Y:S01]  /*6360*/  MUFU.TANH R141, R58 ;  /* 0x0000003a008d7308 */ /* 0x000e620000002400 */
[----:B---3--:R-:W-:Y:S01]  /*6370*/  HMMA.16816.F32 R20, R12, R44, R20 ;  /* 0x0000002c0c14723c */ /* 0x008fe20000001814 */
[----:B------:R-:W-:Y:S01]  /*6380*/  FMUL.FTZ R76, R76, UR16 ;  /* 0x000000104c4c7c20 */ /* 0x000fe20008410000 */
[----:B------:R-:W-:Y:S01]  /*6390*/  FMUL.FTZ R77, R77, UR16 ;  /* 0x000000104d4d7c20 */ /* 0x000fe20008410000 */
[----:B------:R-:W-:Y:S01]  /*63a0*/  FMUL.FTZ R78, R78, UR16 ;  /* 0x000000104e4e7c20 */ /* 0x000fe20008410000 */
[----:B------:R-:W-:-:S02]  /*63b0*/  FMUL.FTZ R79, R79, UR16 ;  /* 0x000000104f4f7c20 */ /* 0x000fc40008410000 */
[----:B------:R-:W-:Y:S01]  /*63c0*/  HMMA.16816.F32 R72, R12, R46, R72 ;  /* 0x0000002e0c48723c */ /* 0x000fe20000001848 */
[----:B------:R3:W1:Y:S01]  /*63d0*/  MUFU.TANH R142, R59 ;  /* 0x0000003b008e7308 */ /* 0x0006620000002400 */
[----:B------:R-:W2:Y:S07]  /*63e0*/  LDSM.16.M88.4 R44, [R239+0x8000] ;  /* 0x00800000ef2c783b */ /* 0x000eae0000000200 */
[----:B------:R-:W1:Y:S08]  /*63f0*/  MUFU.TANH R143, R16 ;  /* 0x00000010008f7308 */ /* 0x000e700000002400 */
[----:B------:R-:W1:Y:S01]  /*6400*/  MUFU.TANH R144, R17 ;  /* 0x0000001100907308 */ /* 0x000e620000002400 */
[----:B---3--:R-:W3:Y:S01]  /*6410*/  LDSM.16.M88.4 R56, [R233+0x7800] ;  /* 0x00780000e938783b */ /* 0x008ee20000000200 */
[----:B----4-:R-:W-:Y:S06]  /*6420*/  HMMA.16816.F32 R20, R8, R52, R20 ;  /* 0x000000340814723c */ /* 0x010fec0000001814 */
[----:B------:R-:W4:Y:S01]  /*6430*/  MUFU.TANH R145, R18 ;  /* 0x0000001200917308 */ /* 0x000f220000002400 */
[C---:B-----5:R-:W-:Y:S06]  /*6440*/  HMMA.16816.F32 R32, R28.reuse, R40, R32 ;  /* 0x000000281c20723c */ /* 0x060fec0000001820 */
[----:B------:R-:W-:Y:S01]  /*6450*/  HMMA.16816.F32 R48, R28, R42, R48 ;  /* 0x0000002a1c30723c */ /* 0x000fe20000001830 */
[----:B------:R5:W2:Y:S01]  /*6460*/  MUFU.TANH R146, R19 ;  /* 0x0000001300927308 */ /* 0x000aa20000002400 */
[----:B------:R-:W-:Y:S04]  /*6470*/  LDSM.16.M88.4 R40, [R238+0x5800] ;  /* 0x00580000ee28783b */ /* 0x000fe80000000200 */
[----:B------:R-:W-:Y:S01]  /*6480*/  HMMA.16816.F32 R72, R8, R54, R72 ;  /* 0x000000360848723c */ /* 0x000fe20000001848 */
[----:B------:R-:W4:Y:S02]  /*6490*/  LDSM.16.M88.4 R52, [R233+0x8000] ;  /* 0x00800000e934783b */ /* 0x000f240000000200 */
[----:B------:R-:W2:Y:S03]  /*64a0*/  MUFU.TANH R0, R0 ;  /* 0x0000000000007308 */ /* 0x000ea60000002400 */
[----:B-1----:R-:W-:Y:S05]  /*64b0*/  HMMA.16816.F32 R20, R28, R36, R20 ;  /* 0x000000241c14723c */ /* 0x002fea0000001814 */
[----:B------:R-:W1:Y:S01]  /*64c0*/  MUFU.TANH R2, R2 ;  /* 0x0000000200027308 */ /* 0x000e620000002400 */
[----:B-----5:R-:W-:Y:S01]  /*64d0*/  HMMA.16816.F32 R16, R4, R24, RZ ;  /* 0x000000180410723c */ /* 0x020fe200000018ff */
[----:B------:R-:W-:Y:S01]  /*64e0*/  FMUL.FTZ R32, R32, UR16 ;  /* 0x0000001020207c20 */ /* 0x000fe20008410000 */
[----:B------:R-:W-:Y:S01]  /*64f0*/  FMUL.FTZ R33, R33, UR16 ;  /* 0x0000001021217c20 */ /* 0x000fe20008410000 */
[----:B------:R-:W-:Y:S01]  /*6500*/  FMUL.FTZ R34, R34, UR16 ;  /* 0x0000001022227c20 */ /* 0x000fe20008410000 */
[----:B------:R-:W-:-:S02]  /*6510*/  FMUL.FTZ R35, R35, UR16 ;  /* 0x0000001023237c20 */ /* 0x000fc40008410000 */
[----:B------:R-:W-:Y:S01]  /*6520*/  HMMA.16816.F32 R24, R4, R26, RZ ;  /* 0x0000001a0418723c */ /* 0x000fe200000018ff */
[----:B------:R-:W1:Y:S01]  /*6530*/  MUFU.TANH R182, R32 ;  /* 0x0000002000b67308 */ /* 0x000e620000002400 */
[----:B------:R-:W-:Y:S01]  /*6540*/  FMUL.FTZ R48, R48, UR16 ;  /* 0x0000001030307c20 */ /* 0x000fe20008410000 */
[----:B------:R-:W-:Y:S01]  /*6550*/  FMUL.FTZ R49, R49, UR16 ;  /* 0x0000001031317c20 */ /* 0x000fe20008410000 */
[----:B------:R-:W-:Y:S01]  /*6560*/  FMUL.FTZ R50, R50, UR16 ;  /* 0x0000001032327c20 */ /* 0x000fe20008410000 */
[----:B------:R-:W-:Y:S01]  /*6570*/  FMUL.FTZ R51, R51, UR16 ;  /* 0x0000001033337c20 */ /* 0x000fe20008410000 */
[----:B------:R-:W-:Y:S03]  /*6580*/  HMMA.16816.F32 R72, R28, R38, R72 ;  /* 0x000000261c48723c */ /* 0x000fe60000001848 */
[----:B------:R-:W1:Y:S03]  /*6590*/  MUFU.TANH R180, R33 ;  /* 0x0000002100b47308 */ /* 0x000e660000002400 */
[----:B--2---:R-:W-:Y:S01]  /*65a0*/  HMMA.16816.F32 R36, R4, R44, RZ ;  /* 0x0000002c0424723c */ /* 0x004fe200000018ff */
[----:B------:R-:W-:Y:S01]  /*65b0*/  FMUL.FTZ R20, R20, UR16 ;  /* 0x0000001014147c20 */ /* 0x000fe20008410000 */
[----:B------:R-:W-:Y:S01]  /*65c0*/  FMUL.FTZ R21, R21, UR16 ;  /* 0x0000001015157c20 */ /* 0x000fe20008410000 */
[----:B------:R-:W-:Y:S01]  /*65d0*/  FMUL.FTZ R22, R22, UR16 ;  /* 0x0000001016167c20 */ /* 0x000fe20008410000 */
[----:B------:R-:W-:Y:S01]  /*65e0*/  FMUL.FTZ R186, R23, UR16 ;  /* 0x0000001017ba7c20 */ /* 0x000fe20008410000 */
[----:B------:R-:W2:Y:S01]  /*65f0*/  MUFU.TANH R200, R34 ;  /* 0x0000002200c87308 */ /* 0x000ea20000002400 */
[C---:B---3--:R-:W-:Y:S06]  /*6600*/  HMMA.16816.F32 R16, R12.reuse, R56, R16 ;  /* 0x000000380c10723c */ /* 0x048fec0000001810 */
[----:B------:R-:W-:Y:S01]  /*6610*/  HMMA.16816.F32 R24, R12, R58, R24 ;  /* 0x0000003a0c18723c */ /* 0x000fe20000001818 */
[----:B------:R3:W1:Y:S05]  /*6620*/  MUFU.TANH R202, R35 ;  /* 0x0000002300ca7308 */ /* 0x00066a0000002400 */
[----:B------:R-:W-:Y:S01]  /*6630*/  HMMA.16816.F32 R44, R4, R46, RZ ;  /* 0x0000002e042c723c */ /* 0x000fe200000018ff */
[----:B------:R-:W-:Y:S01]  /*6640*/  FMUL.FTZ R72, R72, UR16 ;  /* 0x0000001048487c20 */ /* 0x000fe20008410000 */
[----:B------:R-:W-:Y:S01]  /*6650*/  FMUL.FTZ R73, R73, UR16 ;  /* 0x0000001049497c20 */ /* 0x000fe20008410000 */
[----:B------:R-:W1:Y:S01]  /*6660*/  MUFU.TANH R163, R20 ;  /* 0x0000001400a37308 */ /* 0x000e620000002400 */
[----:B------:R-:W-:Y:S01]  /*6670*/  FMUL.FTZ R74, R74, UR16 ;  /* 0x000000104a4a7c20 */ /* 0x000fe20008410000 */
[----:B------:R-:W-:Y:S01]  /*6680*/  FMUL.FTZ R75, R75, UR16 ;  /* 0x000000104b4b7c20 */ /* 0x000fe20008410000 */
[----:B----4-:R-:W-:Y:S05]  /*6690*/  HMMA.16816.F32 R36, R12, R52, R36 ;  /* 0x000000340c24723c */ /* 0x010fea0000001824 */
[----:B------:R-:W4:Y:S01]  /*66a0*/  MUFU.TANH R162, R21 ;  /* 0x0000001500a27308 */ /* 0x000f220000002400 */
[C---:B------:R-:W-:Y:S01]  /*66b0*/  HMMA.16816.F32 R16, R8.reuse, R40, R16 ;  /* 0x000000280810723c */ /* 0x040fe20000001810 */
[----:B---3--:R-:W3:Y:S05]  /*66c0*/  LDSM.16.M88.4 R32, [R166+0x5800] ;  /* 0x00580000a620783b */ /* 0x008eea0000000200 */
[----:B------:R-:W-:Y:S01]  /*66d0*/  HMMA.16816.F32 R24, R8, R42, R24 ;  /* 0x0000002a0818723c */ /* 0x000fe20000001818 */
[----:B------:R-:W5:Y:S01]  /*66e0*/  LDSM.16.M88.4 R40, [R238+0x6000] ;  /* 0x00600000ee28783b */ /* 0x000f620000000200 */
[----:B------:R2:W1:Y:S04]  /*66f0*/  MUFU.TANH R189, R22 ;  /* 0x0000001600bd7308 */ /* 0x0004680000002400 */
[----:B------:R-:W-:Y:S01]  /*6700*/  HMMA.16816.F32 R44, R12, R54, R44 ;  /* 0x000000360c2c723c */ /* 0x000fe2000000182c */
[----:B------:R-:W-:Y:S03]  /*6710*/  LDSM.16.M88.4 R52, [R233+0x8800] ;  /* 0x00880000e934783b */ /* 0x000fe60000000200 */
[----:B------:R-:W1:Y:S08]  /*6720*/  MUFU.TANH R178, R48 ;  /* 0x0000003000b27308 */ /* 0x000e700000002400 */
[----:B------:R-:W1:Y:S01]  /*6730*/  MUFU.TANH R175, R49 ;  /* 0x0000003100af7308 */ /* 0x000e620000002400 */
[----:B--2---:R-:W2:Y:S07]  /*6740*/  LDSM.16.M88.4 R20, [R239+0x8800] ;  /* 0x00880000ef14783b */ /* 0x004eae0000000200 */
[----:B------:R-:W1:Y:S08]  /*6750*/  MUFU.TANH R203, R50 ;  /* 0x0000003200cb7308 */ /* 0x000e700000002400 */
[----:B------:R4:W1:Y:S01]  /*6760*/  MUFU.TANH R190, R51 ;  /* 0x0000003300be7308 */ /* 0x0008620000002400 */
[----:B---3--:R-:W-:Y:S06]  /*6770*/  HMMA.16816.F32 R24, R28, R34, R24 ;  /* 0x000000221c18723c */ /* 0x008fec0000001818 */
[----:B-----5:R-:W-:Y:S01]  /*6780*/  HMMA.16816.F32 R36, R8, R40, R36 ;  /* 0x000000280824723c */ /* 0x020fe20000001824 */
[----:B------:R-:W3:Y:S05]  /*6790*/  MUFU.TANH R160, R72 ;  /* 0x0000004800a07308 */ /* 0x000eea0000002400 */
[----:B------:R-:W-:Y:S01]  /*67a0*/  HMMA.16816.F32 R16, R28, R32, R16 ;  /* 0x000000201c10723c */ /* 0x000fe20000001810 */
[----:B------:R-:W-:Y:S02]  /*67b0*/  LDSM.16.M88.4 R32, [R239+0x9000] ;  /* 0x00900000ef20783b */ /* 0x000fe40000000200 */
[----:B------:R-:W1:Y:S02]  /*67c0*/  MUFU.TANH R156, R73 ;  /* 0x00000049009c7308 */ /* 0x000e640000002400 */
[----:B----4-:R-:W4:Y:S01]  /*67d0*/  LDSM.16.M88.4 R48, [R166+0x6000] ;  /* 0x00600000a630783b */ /* 0x010f220000000200 */
[----:B------:R-:W-:Y:S05]  /*67e0*/  HMMA.16816.F32 R44, R8, R42, R44 ;  /* 0x0000002a082c723c */ /* 0x000fea000000182c */
[----:B------:R-:W1:Y:S01]  /*67f0*/  MUFU.TANH R174, R74 ;  /* 0x0000004a00ae7308 */ /* 0x000e620000002400 */
[----:B--2---:R-:W-:Y:S01]  /*6800*/  HMMA.16816.F32 R56, R4, R20, RZ ;  /* 0x000000140438723c */ /* 0x004fe200000018ff */
[----:B------:R-:W-:Y:S01]  /*6810*/  FMUL.FTZ R24, R24, UR16 ;  /* 0x0000001018187c20 */ /* 0x000fe20008410000 */
[----:B------:R-:W-:Y:S01]  /*6820*/  FMUL.FTZ R25, R25, UR16 ;  /* 0x0000001019197c20 */ /* 0x000fe20008410000 */
[----:B------:R-:W-:Y:S01]  /*6830*/  FMUL.FTZ R26, R26, UR16 ;  /* 0x000000101a1a7c20 */ /* 0x000fe20008410000 */
[----:B------:R-:W-:-:S02]  /*6840*/  FMUL.FTZ R27, R27, UR16 ;  /* 0x000000101b1b7c20 */ /* 0x000fc40008410000 */
[----:B------:R-:W-:Y:S01]  /*6850*/  HMMA.16816.F32 R20, R4, R22, RZ ;  /* 0x000000160414723c */ /* 0x000fe200000018ff */
[----:B------:R2:W1:Y:S05]  /*6860*/  MUFU.TANH R171, R75 ;  /* 0x0000004b00ab7308 */ /* 0x00046a0000002400 */
[----:B------:R-:W-:Y:S01]  /*6870*/  FMUL.FTZ R16, R16, UR16 ;  /* 0x0000001010107c20 */ /* 0x000fe20008410000 */
[----:B------:R-:W-:Y:S01]  /*6880*/  FMUL.FTZ R17, R17, UR16 ;  /* 0x0000001011117c20 */ /* 0x000fe20008410000 */
[----:B------:R-:W-:Y:S01]  /*6890*/  FMUL.FTZ R18, R18, UR16 ;  /* 0x0000001012127c20 */ /* 0x000fe20008410000 */
[----:B------:R-:W1:Y:S01]  /*68a0*/  MUFU.TANH R204, R24 ;  /* 0x0000001800cc7308 */ /* 0x000e620000002400 */
[----:B------:R-:W-:-:S07]  /*68b0*/  FMUL.FTZ R19, R19, UR16 ;  /* 0x0000001013137c20 */ /* 0x000fce0008410000 */
[----:B------:R-:W1:Y:S01]  /*68c0*/  MUFU.TANH R207, R25 ;  /* 0x0000001900cf7308 */ /* 0x000e620000002400 */
[----:B--2---:R-:W2:Y:S01]  /*68d0*/  LDSM.16.M88.4 R72, [R238+0x6800] ;  /* 0x00680000ee48783b */ /* 0x004ea20000000200 */
[C---:B------:R-:W-:Y:S06]  /*68e0*/  HMMA.16816.F32 R56, R12.reuse, R52, R56 ;  /* 0x000000340c38723c */ /* 0x040fec0000001838 */
[----:B------:R-:W-:Y:S01]  /*68f0*/  HMMA.16816.F32 R52, R12, R54, R20 ;  /* 0x000000360c34723c */ /* 0x000fe20000001814 */
[----:B------:R-:W1:Y:S01]  /*6900*/  MUFU.TANH R151, R26 ;  /* 0x0000001a00977308 */ /* 0x000e620000002400 */
[----:B------:R-:W5:Y:S04]  /*6910*/  LDSM.16.M88.4 R20, [R166+0x6800] ;  /* 0x00680000a614783b */ /* 0x000f680000000200 */
[----:B----4-:R-:W-:Y:S03]  /*6920*/  HMMA.16816.F32 R36, R28, R48, R36 ;  /* 0x000000301c24723c */ /* 0x010fe60000001824 */
[----:B------:R4:W1:Y:S03]  /*6930*/  MUFU.TANH R149, R27 ;  /* 0x0000001b00957308 */ /* 0x0008660000002400 */
[C---:B------:R-:W-:Y:S05]  /*6940*/  HMMA.16816.F32 R40, R4.reuse, R32, RZ ;  /* 0x000000200428723c */ /* 0x040fea00000018ff */
[----:B------:R-:W1:Y:S01]  /*6950*/  MUFU.TANH R148, R16 ;  /* 0x0000001000947308 */ /* 0x000e620000002400 */
[----:B------:R-:W-:Y:S06]  /*6960*/  HMMA.16816.F32 R32, R4, R34, RZ ;  /* 0x000000220420723c */ /* 0x000fec00000018ff */
[----:B------:R-:W-:Y:S01]  /*6970*/  HMMA.16816.F32 R44, R28, R50, R44 ;  /* 0x000000321c2c723c */ /* 0x000fe2000000182c */
[----:B------:R-:W1:Y:S01]  /*6980*/  MUFU.TANH R150, R17 ;  /* 0x0000001100967308 */ /* 0x000e620000002400 */
[----:B----4-:R-:W4:Y:S04]  /*6990*/  LDSM.16.M88.4 R24, [R239+0x9800] ;  /* 0x00980000ef18783b */ /* 0x010f280000000200 */
[----:B------:R-:W-:Y:S01]  /*69a0*/  FMUL.FTZ R36, R36, UR16 ;  /* 0x0000001024247c20 */ /* 0x000fe20008410000 */
[----:B------:R-:W-:Y:S01]  /*69b0*/  FMUL.FTZ R37, R37, UR16 ;  /* 0x0000001025257c20 */ /* 0x000fe20008410000 */
[----:B------:R-:W-:Y:S01]  /*69c0*/  FMUL.FTZ R38, R38, UR16 ;  /* 0x0000001026267c20 */ /* 0x000fe20008410000 */
[----:B------:R-:W-:Y:S01]  /*69d0*/  FMUL.FTZ R39, R39, UR16 ;  /* 0x0000001027277c20 */ /* 0x000fe20008410000 */
[----:B------:R-:W1:Y:S01]  /*69e0*/  MUFU.TANH R168, R18 ;  /* 0x0000001200a87308 */ /* 0x000e620000002400 */
[C---:B--2---:R-:W-:Y:S01]  /*69f0*/  HMMA.16816.F32 R56, R8.reuse, R72, R56 ;  /* 0x000000480838723c */ /* 0x044fe20000001838 */
[----:B------:R-:W-:Y:S05]  /*6a00*/  LDSM.16.M88.4 R48, [R238+0x7000] ;  /* 0x00700000ee30783b */ /* 0x000fea0000000200 */
[----:B------:R-:W-:Y:S01]  /*6a10*/  HMMA.16816.F32 R52, R8, R74, R52 ;  /* 0x0000004a0834723c */ /* 0x000fe20000001834 */
[----:B------:R2:W1:Y:S06]  /*6a20*/  MUFU.TANH R155, R19 ;  /* 0x00000013009b7308 */ /* 0x00046c0000002400 */
[----:B------:R-:W-:Y:S01]  /*6a30*/  FMUL.FTZ R46, R46, UR16 ;  /* 0x000000102e2e7c20 */ /* 0x000fe20008410000 */
[----:B------:R-:W-:Y:S01]  /*6a40*/  FMUL.FTZ R47, R47, UR16 ;  /* 0x000000102f2f7c20 */ /* 0x000fe20008410000 */
[----:B------:R-:W1:Y:S01]  /*6a50*/  MUFU.TANH R211, R36 ;  /* 0x0000002400d37308 */ /* 0x000e620000002400 */
[----:B------:R-:W-:Y:S01]  /*6a60*/  FMUL.FTZ R44, R44, UR16 ;  /* 0x000000102c2c7c20 */ /* 0x000fe20008410000 */
[----:B------:R-:W-:-:S06]  /*6a70*/  FMUL.FTZ R45, R45, UR16 ;  /* 0x000000102d2d7c20 */ /* 0x000fcc0008410000 */
[----:B------:R-:W1:Y:S01]  /*6a80*/  MUFU.TANH R212, R37 ;  /* 0x0000002500d47308 */ /* 0x000e620000002400 */
[----:B--2---:R-:W2:Y:S01]  /*6a90*/  LDSM.16.M88.4 R16, [R233+0x9000] ;  /* 0x00900000e910783b */ /* 0x004ea20000000200 */
[----:B-----5:R-:W-:Y:S06]  /*6aa0*/  HMMA.16816.F32 R56, R28, R20, R56 ;  /* 0x000000141c38723c */ /* 0x020fec0000001838 */
[----:B------:R-:W1:Y:S01]  /*6ab0*/  MUFU.TANH R147, R38 ;  /* 0x0000002600937308 */ /* 0x000e620000002400 */
[C---:B----4-:R-:W-:Y:S06]  /*6ac0*/  HMMA.16816.F32 R72, R4.reuse, R24, RZ ;  /* 0x000000180448723c */ /* 0x050fec00000018ff */
[----:B------:R-:W-:Y:S01]  /*6ad0*/  HMMA.16816.F32 R4, R4, R26, RZ ;  /* 0x0000001a0404723c */ /* 0x000fe200000018ff */
[----:B------:R4:W1:Y:S01]  /*6ae0*/  MUFU.TANH R230, R39 ;  /* 0x0000002700e67308 */ /* 0x0008620000002400 */
[----:B------:R-:W-:Y:S04]  /*6af0*/  LDSM.16.M88.4 R24, [R166+0x7800] ;  /* 0x00780000a618783b */ /* 0x000fe80000000200 */
[----:B------:R-:W-:Y:S01]  /*6b00*/  HMMA.16816.F32 R52, R28, R22, R52 ;  /* 0x000000161c34723c */ /* 0x000fe20000001834 */
[----:B------:R-:W-:Y:S02]  /*6b10*/  LDSM.16.M88.4 R20, [R238+0x7800] ;  /* 0x00780000ee14783b */ /* 0x000fe40000000200 */
[----:B------:R5:W1:Y:S08]  /*6b20*/  MUFU.TANH R231, R46 ;  /* 0x0000002e00e77308 */ /* 0x000a700000002400 */
[----:B------:R-:W1:Y:S01]  /*6b30*/  MUFU.TANH R76, R76 ;  /* 0x0000004c004c7308 */ /* 0x000e620000002400 */
[----:B----4-:R-:W4:Y:S07]  /*6b40*/  LDSM.16.M88.4 R36, [R233+0x9800] ;  /* 0x00980000e924783b */ /* 0x010f2e0000000200 */
[----:B------:R-:W1:Y:S01]  /*6b50*/  MUFU.TANH R77, R77 ;  /* 0x0000004d004d7308 */ /* 0x000e620000002400 */
[----:B--2---:R-:W-:Y:S01]  /*6b60*/  HMMA.16816.F32 R40, R12, R16, R40 ;  /* 0x000000100c28723c */ /* 0x004fe20000001828 */
[----:B-----5:R-:W-:-:S05]  /*6b70*/  FMUL.FTZ R46, R56, UR16 ;  /* 0x00000010382e7c20 */ /* 0x020fca0008410000 */
[----:B------:R-:W-:Y:S01]  /*6b80*/  HMMA.16816.F32 R32, R12, R18, R32 ;  /* 0x000000120c20723c */ /* 0x000fe20000001820 */
[----:B------:R-:W2:Y:S01]  /*6b90*/  LDSM.16.M88.4 R16, [R166+0x7000] ;  /* 0x00700000a610783b */ /* 0x000ea20000000200 */
[----:B------:R-:W1:Y:S01]  /*6ba0*/  MUFU.TANH R78, R78 ;  /* 0x0000004e004e7308 */ /* 0x000e620000002400 */
[----:B------:R-:W-:-:S07]  /*6bb0*/  DEPBAR.LE SB0, 0x0 ;  /* 0x000080000000791a */ /* 0x000fce0000000000 */
[----:B------:R-:W1:Y:S08]  /*6bc0*/  MUFU.TANH R79, R79 ;  /* 0x0000004f004f7308 */ /* 0x000e700000002400 */
[C---:B------:R-:W-:Y:S01]  /*6bd0*/  HMMA.16816.F32 R40, R8.reuse, R48, R40 ;  /* 0x000000300828723c */ /* 0x040fe20000001828 */
[----:B------:R5:W1:Y:S05]  /*6be0*/  MUFU.TANH R48, R47 ;  /* 0x0000002f00307308 */ /* 0x000a6a0000002400 */
[----:B------:R-:W-:Y:S01]  /*6bf0*/  HMMA.16816.F32 R32, R8, R50, R32 ;  /* 0x000000320820723c */ /* 0x000fe20000001820 */
[----:B------:R-:W-:-:S02]  /*6c00*/  FMUL.FTZ R49, R58, UR16 ;  /* 0x000000103a317c20 */ /* 0x000fc40008410000 */
[----:B------:R-:W1:Y:S03]  /*6c10*/  MUFU.TANH R186, R186 ;  /* 0x000000ba00ba7308 */ /* 0x000e660000002400 */
[----:B----4-:R-:W-:Y:S01]  /*6c20*/  HMMA.16816.F32 R72, R12, R36, R72 ;  /* 0x000000240c48723c */ /* 0x010fe20000001848 */
[----:B------:R-:W-:Y:S01]  /*6c30*/  FMUL.FTZ R50, R59, UR16 ;  /* 0x000000103b327c20 */ /* 0x000fe20008410000 */
[----:B------:R-:W-:-:S03]  /*6c40*/  SHF.L.U32 R59, R66, 0x1, RZ ;  /* 0x00000001423b7819 */ /* 0x000fc600000006ff */
[----:B------:R-:W4:Y:S01]  /*6c50*/  MUFU.TANH R44, R44 ;  /* 0x0000002c002c7308 */ /* 0x000f220000002400 */
[----:B------:R-:W-:Y:S01]  /*6c60*/  HMMA.16816.F32 R4, R12, R38, R4 ;  /* 0x000000260c04723c */ /* 0x000fe20000001804 */
[----:B-----5:R-:W-:Y:S01]  /*6c70*/  FMUL.FTZ R47, R57, UR16 ;  /* 0x00000010392f7c20 */ /* 0x020fe20008410000 */
[----:B------:R-:W-:Y:S01]  /*6c80*/  FMUL.FTZ R37, R52, UR16 ;  /* 0x0000001034257c20 */ /* 0x000fe20008410000 */
[----:B------:R-:W-:Y:S01]  /*6c90*/  FMUL.FTZ R36, R53, UR16 ;  /* 0x0000001035247c20 */ /* 0x000fe20008410000 */
[----:B------:R-:W-:Y:S02]  /*6ca0*/  LOP3.LUT R59, R59, 0x6, RZ, 0xc0, !PT ;  /* 0x000000063b3b7812 */ /* 0x000fe400078ec0ff */
[C---:B--2---:R-:W-:Y:S01]  /*6cb0*/  HMMA.16816.F32 R40, R28.reuse, R16, R40 ;  /* 0x000000101c28723c */ /* 0x044fe20000001828 */
[----:B------:R-:W-:Y:S01]  /*6cc0*/  FMUL.FTZ R38, R54, UR16 ;  /* 0x0000001036267c20 */ /* 0x000fe20008410000 */
[----:B------:R-:W-:Y:S01]  /*6cd0*/  FMUL.FTZ R39, R55, UR16 ;  /* 0x0000001037277c20 */ /* 0x000fe20008410000 */
[----:B------:R-:W2:Y:S03]  /*6ce0*/  MUFU.TANH R45, R45 ;  /* 0x0000002d002d7308 */ /* 0x000ea60000002400 */
[----:B------:R-:W-:Y:S05]  /*6cf0*/  HMMA.16816.F32 R32, R28, R18, R32 ;  /* 0x000000121c20723c */ /* 0x000fea0000001820 */
[----:B------:R-:W1:Y:S01]  /*6d00*/  MUFU.TANH R46, R46 ;  /* 0x0000002e002e7308 */ /* 0x000e620000002400 */
[C---:B------:R-:W-:Y:S06]  /*6d10*/  HMMA.16816.F32 R72, R8.reuse, R20, R72 ;  /* 0x000000140848723c */ /* 0x040fec0000001848 */
[----:B------:R-:W-:Y:S01]  /*6d20*/  HMMA.16816.F32 R4, R8, R22, R4 ;  /* 0x000000160804723c */ /* 0x000fe20000001804 */
[----:B------:R-:W1:Y:S05]  /*6d30*/  MUFU.TANH R47, R47 ;  /* 0x0000002f002f7308 */ /* 0x000e6a0000002400 */
        /* <DEDUP_REMOVED lines=9> */
[C---:B------:R-:W-:Y:S01]  /*6dd0*/  HMMA.16816.F32 R72, R28.reuse, R24, R72 ;  /* 0x000000181c48723c */ /* 0x040fe20000001848 */
[----:B------:R-:W1:Y:S05]  /*6de0*/  MUFU.TANH R50, R50 ;  /* 0x0000003200327308 */ /* 0x000e6a0000002400 */
[----:B------:R-:W-:Y:S03]  /*6df0*/  HMMA.16816.F32 R4, R28, R26, R4 ;  /* 0x0000001a1c04723c */ /* 0x000fe60000001804 */
[----:B------:R-:W1:Y:S08]  /*6e00*/  MUFU.TANH R37, R37 ;  /* 0x0000002500257308 */ /* 0x000e700000002400 */
[----:B------:R-:W1:Y:S07]  /*6e10*/  MUFU.TANH R36, R36 ;  /* 0x0000002400247308 */ /* 0x000e6e0000002400 */
        /* <DEDUP_REMOVED lines=9> */
[----:B------:R-:W1:Y:S08]  /*6eb0*/  MUFU.TANH R39, R39 ;  /* 0x0000002700277308 */ /* 0x000e700000002400 */
        /* <DEDUP_REMOVED lines=12> */
[----:B------:R1:W1:Y:S08]  /*6f80*/  MUFU.TANH R24, R4 ;  /* 0x0000000400187308 */ /* 0x0002700000002400 */
[----:B------:R1:W1:Y:S08]  /*6f90*/  MUFU.TANH R25, R5 ;  /* 0x0000000500197308 */ /* 0x0002700000002400 */
[----:B------:R1:W1:Y:S08]  /*6fa0*/  MUFU.TANH R29, R6 ;  /* 0x00000006001d7308 */ /* 0x0002700000002400 */
[----:B------:R1:W1:Y:S01]  /*6fb0*/  MUFU.TANH R28, R7 ;  /* 0x00000007001c7308 */ /* 0x0002620000002400 */
[----:B------:R-:W-:Y:S06]  /*6fc0*/  BAR.SYNC.DEFER_BLOCKING 0x0 ;  /* 0x0000000000007b1d */ /* 0x000fec0000010000 */
[----:B--234-:R-:W-:Y:S05]  /*6fd0*/  @!P1 BRA `(.L_x_1663) ;  /* 0x0000001000989947 */ /* 0x01cfea0003800000 */
[----:B------:R-:W-:Y:S05]  /*6fe0*/  @!P3 BRA `(.L_x_1664) ;  /* 0x0000000000f8b947 */ /* 0x000fea0003800000 */
[----:B-1----:R-:W1:Y:S01]  /*6ff0*/  LDC R5, c[0x0][0x380] ;  /* 0x0000e000ff057b82 */ /* 0x002e620000000800 */
        /* <DEDUP_REMOVED lines=29> */
[C---:B------:R-:W-:Y:S02]  /*71d0*/  LOP3.LUT R4, R5.reuse, UR16, RZ, 0x3c, !PT ;  /* 0x0000001005047c12 */ /* 0x040fe4000f8e3cff */
[----:B------:R-:W-:Y:S02]  /*71e0*/  ISETP.GE.AND P4, PT, R6, RZ, PT ;  /* 0x000000ff0600720c */ /* 0x000fe40003f86270 */
[----:B------:R-:W-:Y:S02]  /*71f0*/  ISETP.GE.AND P0, PT, R4, RZ, PT ;  /* 0x000000ff0400720c */ /* 0x000fe40003f06270 */
[----:B------:R-:W-:Y:S01]  /*7200*/  ISETP.NE.AND P2, PT, R5, RZ, PT ;  /* 0x000000ff0500720c */ /* 0x000fe20003f45270 */
[----:B------:R-:W-:Y:S01]  /*7210*/  @P6 VIADD R11, R11, 0x1 ;  /* 0x000000010b0b6836 */ /* 0x000fe20000000000 */
[----:B------:R-:W-:Y:S02]  /*7220*/  LOP3.LUT R8, RZ, R5, RZ, 0x33, !PT ;  /* 0x00000005ff087212 */ /* 0x000fe400078e33ff */
[----:B------:R-:W-:Y:S01]  /*7230*/  @P5 IADD3 R10, R10, 0x1, RZ ;  /* 0x000000010a0a5810 */ /* 0x000fe20007ffe0ff */
[----:B------:R-:W-:-:S05]  /*7240*/  IMAD.MOV.U32 R4, RZ, RZ, R11 ;  /* 0x000000ffff047224 */ /* 0x000fca00078e000b */
[----:B------:R-:W-:Y:S01]  /*7250*/  @!P4 IADD3 R4, -R4, RZ, RZ ;  /* 0x000000ff0404c210 */ /* 0x000fe20007ffe1ff */
[----:B------:R-:W-:-:S03]  /*7260*/  @!P0 IMAD.MOV R10, RZ, RZ, -R10 ;  /* 0x000000ffff0a8224 */ /* 0x000fc600078e0a0a */
[C---:B------:R-:W-:Y:S02]  /*7270*/  SEL R4, R8.reuse, R4, !P2 ;  /* 0x0000000408047207 */ /* 0x040fe40005000000 */
[----:B------:R-:W-:-:S03]  /*7280*/  SEL R8, R8, R10, !P2 ;  /* 0x0000000a08087207 */ /* 0x000fc60005000000 */
[----:B------:R-:W-:-:S04]  /*7290*/  IMAD.WIDE R6, R4, 0x4, R244 ;  /* 0x0000000404067825 */ /* 0x000fc800078e02f4 */
[----:B------:R-:W-:Y:S02]  /*72a0*/  IMAD.WIDE R10, R8, 0x4, R244 ;  /* 0x00000004080a7825 */ /* 0x000fe400078e02f4 */
        /* <DEDUP_REMOVED lines=9> */
[----:B------:R-:W-:Y:S02]  /*7340*/  IMAD.MOV.U32 R4, RZ, RZ, R8 ;  /* 0x000000ffff047224 */ /* 0x000fe400078e0008 */
[----:B--2---:R-:W-:-:S04]  /*7350*/  IMAD.IADD R6, R6, 0x1, -R7 ;  /* 0x0000000106067824 */ /* 0x004fc800078e0a07 */
[----:B------:R-:W-:Y:S01]  /*7360*/  IMAD.WIDE.U32 R4, R6, UR20, R4 ;  /* 0x0000001406047c25 */ /* 0x000fe2000f8e0004 */
[----:B------:R-:W-:-:S03]  /*7370*/  SHF.R.S32.HI R7, RZ, 0x1f, R6 ;  /* 0x0000001fff077819 */ /* 0x000fc60000011406 */
[----:B------:R-:W-:Y:S02]  /*7380*/  IMAD.MOV.U32 R34, RZ, RZ, R4 ;  /* 0x000000ffff227224 */ /* 0x000fe400078e0004 */
[----:B------:R-:W-:-:S04]  /*7390*/  IMAD R7, R7, UR20, RZ ;  /* 0x0000001407077c24 */ /* 0x000fc8000f8e02ff */
[----:B------:R-:W-:-:S05]  /*73a0*/  IMAD R7, R6, UR21, R7 ;  /* 0x0000001506077c24 */ /* 0x000fca000f8e0207 */
[----:B------:R-:W-:Y:S01]  /*73b0*/  IADD3 R31, R5, R7, RZ ;  /* 0x00000007051f7210 */ /* 0x000fe20007ffe0ff */
[----:B------:R-:W-:Y:S06]  /*73c0*/  BRA `(.L_x_1665) ;  /* 0x0000000000107947 */ /* 0x000fec0003800000 */
.L_x_1664:
[----:B------:R-:W-:-:S04]  /*73d0*/  ULEA UR16, -UR10, URZ, 0x8 ;  /* 0x0000003f0a107291 */ /* 0x000fc8000f8e413f */
[----:B------:R-:W-:Y:S02]  /*73e0*/  USHF.R.S32.HI UR20, URZ, 0x1f, UR16 ;  /* 0x0000001f3f147899 */ /* 0x000fe40008011410 */
[----:B------:R-:W-:-:S04]  /*73f0*/  MOV R34, UR16 ;  /* 0x0000001000227c02 */ /* 0x000fc80008000f00 */
[----:B------:R-:W-:-:S07]  /*7400*/  MOV R31, UR20 ;  /* 0x00000014001f7c02 */ /* 0x000fce0008000f00 */
.L_x_1665:
[----:B------:R-:W-:Y:S01]  /*7410*/  ULDC UR16, c[0x0][0x2d0] ;  /* 0x0000b40000107ab9 */ /* 0x000fe20000000800 */
[----:B------:R-:W-:Y:S01]  /*7420*/  IMAD.U32 R159, RZ, RZ, UR10 ;  /* 0x0000000aff9f7e24 */ /* 0x000fe2000f8e00ff */
[----:B------:R-:W-:Y:S01]  /*7430*/  ISETP.GE.AND P0, PT, R242, UR16, PT ;  /* 0x00000010f2007c0c */ /* 0x000fe2000bf06270 */
[----:B------:R-:W-:Y:S01]  /*7440*/  IMAD.U32 R15, RZ, RZ, UR10 ;  /* 0x0000000aff0f7e24 */ /* 0x000fe2000f8e00ff */
[----:B------:R-:W-:Y:S01]  /*7450*/  BSSY B0, `(.L_x_1666) ;  /* 0x00000db000007945 */ /* 0x000fe20003800000 */
[----:B-1----:R-:W-:Y:S02]  /*7460*/  IMAD.U32 R5, RZ, RZ, UR10 ;  /* 0x0000000aff057e24 */ /* 0x002fe4000f8e00ff */
[----:B------:R-:W-:Y:S02]  /*7470*/  IMAD.U32 R154, RZ, RZ, UR11 ;  /* 0x0000000bff9a7e24 */ /* 0x000fe4000f8e00ff */
[----:B------:R-:W-:Y:S02]  /*7480*/  IMAD.U32 R4, RZ, RZ, UR10 ;  /* 0x0000000aff047e24 */ /* 0x000fe4000f8e00ff */
[----:B------:R-:W-:-:S02]  /*7490*/  IMAD.U32 R14, RZ, RZ, UR11 ;  /* 0x0000000bff0e7e24 */ /* 0x000fc4000f8e00ff */
[----:B------:R-:W-:Y:S02]  /*74a0*/  IMAD.U32 R52, RZ, RZ, UR10 ;  /* 0x0000000aff347e24 */ /* 0x000fe4000f8e00ff */
[-C--:B------:R-:W-:Y:S01]  /*74b0*/  @!P0 LEA R159, P4, R159, R70.reuse, 0x5 ;  /* 0x000000469f9f8211 */ /* 0x080fe200078828ff */
[----:B------:R-:W-:Y:S01]  /*74c0*/  IMAD.U32 R8, RZ, RZ, UR10 ;  /* 0x0000000aff087e24 */ /* 0x000fe2000f8e00ff */
[-C--:B------:R-:W-:Y:S01]  /*74d0*/  @!P0 LEA R15, P2, R15, R70.reuse, 0x6 ;  /* 0x000000460f0f8211 */ /* 0x080fe200078430ff */
[----:B------:R-:W-:Y:S01]  /*74e0*/  IMAD.U32 R73, RZ, RZ, UR10 ;  /* 0x0000000aff497e24 */ /* 0x000fe2000f8e00ff */
[-C--:B------:R-:W-:Y:S01]  /*74f0*/  @!P0 LEA.HI.X R154, R5, R3.reuse, R154, 0x5, P4 ;  /* 0x00000003059a8211 */ /* 0x080fe200020f2c9a */
[----:B------:R-:W-:Y:S01]  /*7500*/  @!P0 IMAD.MOV.U32 R5, RZ, RZ, R3 ;  /* 0x000000ffff058224 */ /* 0x000fe200078e0003 */
[----:B------:R-:W-:Y:S01]  /*7510*/  @!P0 LEA.HI.X R14, R4, R3, R14, 0x6, P2 ;  /* 0x00000003040e8211 */ /* 0x000fe200010f340e */
[----:B------:R-:W-:Y:S01]  /*7520*/  @!P0 IMAD.MOV.U32 R4, RZ, RZ, R70 ;  /* 0x000000ffff048224 */ /* 0x000fe200078e0046 */
[----:B------:R-:W-:Y:S01]  /*7530*/  @!P0 LEA R73, P2, R73, R70, 0x7 ;  /* 0x0000004649498211 */ /* 0x000fe200078438ff */
[----:B------:R-:W-:Y:S01]  /*7540*/  IMAD.U32 R30, RZ, RZ, UR11 ;  /* 0x0000000bff1e7e24 */ /* 0x000fe2000f8e00ff */
[----:B------:R-:W-:Y:S01]  /*7550*/  VOTEU.ALL UP0, P0 ;  /* 0x00000000003f7886 */ /* 0x000fe20000000000 */
[--C-:B------:R-:W-:Y:S01]  /*7560*/  @!P0 IMAD.WIDE.U32 R52, R52, 0x30, R4.reuse ;  /* 0x0000003034348825 */ /* 0x100fe200078e0004 */
[----:B------:R1:W-:Y:S03]  /*7570*/  @P0 STS.128 [R241+0x2000], RZ ;  /* 0x002000fff1000388 */ /* 0x0003e60000000c00 */
[----:B------:R-:W-:Y:S01]  /*7580*/  @!P0 IMAD.WIDE.U32 R8, R8, 0x50, R4 ;  /* 0x0000005008088825 */ /* 0x000fe200078e0004 */
[----:B------:R-:W-:-:S02]  /*7590*/  @!UP0 UIMAD UR21, UR11, 0x50, URZ ;  /* 0x000000500b1588a4 */ /* 0x000fc4000f8e023f */
[----:B------:R-:W-:Y:S01]  /*75a0*/  @!UP0 UIMAD UR16, UR11, 0x30, URZ ;  /* 0x000000300b1088a4 */ /* 0x000fe2000f8e023f */
[----:B------:R-:W-:Y:S01]  /*75b0*/  IMAD.U32 R5, RZ, RZ, UR10 ;  /* 0x0000000aff057e24 */ /* 0x000fe2000f8e00ff */
[----:B------:R-:W-:Y:S01]  /*75c0*/  @!UP0 UIMAD UR20, UR11, 0x60, URZ ;  /* 0x000000600b1488a4 */ /* 0x000fe2000f8e023f */
[----:B------:R-:W-:Y:S01]  /*75d0*/  IMAD.U32 R6, RZ, RZ, UR10 ;  /* 0x0000000aff067e24 */ /* 0x000fe2000f8e00ff */
[----:B------:R-:W-:Y:S01]  /*75e0*/  @!UP0 UIMAD UR24, UR11, 0x90, URZ ;  /* 0x000000900b1888a4 */ /* 0x000fe2000f8e023f */
[----:B------:R-:W-:Y:S01]  /*75f0*/  IMAD.U32 R4, RZ, RZ, UR10 ;  /* 0x0000000aff047e24 */ /* 0x000fe2000f8e00ff */
[----:B------:R-:W-:Y:S01]  /*7600*/  @!P0 LEA.HI.X R30, R5, R3, R30, 0x7, P2 ;  /* 0x00000003051e8211 */ /* 0x000fe200010f3c1e */
[----:B------:R-:W-:Y:S01]  /*7610*/  @!P0 IMAD.MOV.U32 R10, RZ, RZ, R70 ;  /* 0x000000ffff0a8224 */ /* 0x000fe200078e0046 */
[----:B------:R-:W-:Y:S01]  /*7620*/  @!P0 IADD3 R153, P2, R34, R8, RZ ;  /* 0x0000000822998210 */ /* 0x000fe20007f5e0ff */
[----:B------:R-:W-:Y:S02]  /*7630*/  @!P0 IMAD.MOV.U32 R11, RZ, RZ, R3 ;  /* 0x000000ffff0b8224 */ /* 0x000fe400078e0003 */
[----:B------:R-:W-:Y:S01]  /*7640*/  IMAD.U32 R42, RZ, RZ, UR10 ;  /* 0x0000000aff2a7e24 */ /* 0x000fe2000f8e00ff */
[----:B------:R-:W-:Y:S01]  /*7650*/  @!P0 IADD3.X R152, R31, UR21, R9, P2, !PT ;  /* 0x000000151f988c10 */ /* 0x000fe200097fe409 */
[----:B------:R-:W-:Y:S01]  /*7660*/  IMAD.U32 R176, RZ, RZ, UR10 ;  /* 0x0000000affb07e24 */ /* 0x000fe2000f8e00ff */
[----:B------:R-:W2:Y:S01]  /*7670*/  @!P0 LDC.64 R8, c[0x0][0x218] ;  /* 0x00008600ff088b82 */ /* 0x000ea20000000a00 */
[----:B------:R-:W-:Y:S01]  /*7680*/  IMAD.U32 R56, RZ, RZ, UR10 ;  /* 0x0000000aff387e24 */ /* 0x000fe2000f8e00ff */
[----:B------:R-:W-:Y:S01]  /*7690*/  @!UP0 UIMAD UR21, UR11, 0xa0, URZ ;  /* 0x000000a00b1588a4 */ /* 0x000fe2000f8e023f */
[----:B------:R-:W-:-:S04]  /*76a0*/  @!P0 IMAD.WIDE.U32 R6, R6, 0x60, R10 ;  /* 0x0000006006068825 */ /* 0x000fc800078e000a */
[----:B------:R-:W-:-:S04]  /*76b0*/  @!P0 IMAD.WIDE.U32 R4, R4, 0x70, R10 ;  /* 0x0000007004048825 */ /* 0x000fc800078e000a */
[----:B------:R-:W-:Y:S01]  /*76c0*/  @!P0 IMAD.WIDE.U32 R42, R42, 0x90, R10 ;  /* 0x000000902a2a8825 */ /* 0x000fe200078e000a */
[----:B------:R-:W-:-:S03]  /*76d0*/  @!P0 IADD3 R117, P2, R34, R4, RZ ;  /* 0x0000000422758210 */ /* 0x000fc60007f5e0ff */
[----:B------:R-:W-:Y:S01]  /*76e0*/  @!P0 IMAD.WIDE.U32 R176, R176, 0xa0, R10 ;  /* 0x000000a0b0b08825 */ /* 0x000fe200078e000a */
[----:B------:R-:W-:-:S03]  /*76f0*/  @!P0 IADD3 R42, P6, R34, R42, RZ ;  /* 0x0000002a222a8210 */ /* 0x000fc60007fde0ff */
[----:B------:R-:W-:Y:S01]  /*7700*/  @!P0 IMAD.WIDE.U32 R56, R56, 0xb0, R10 ;  /* 0x000000b038388825 */ /* 0x000fe200078e000a */
[----:B------:R-:W-:Y:S02]  /*7710*/  @!P0 IADD3 R51, P5, R34, R176, RZ ;  /* 0x000000b022338210 */ /* 0x000fe40007fbe0ff */
[C---:B------:R-:W-:Y:S01]  /*7720*/  @!P0 IADD3.X R35, R31.reuse, UR24, R43, P6, !PT ;  /* 0x000000181f238c10 */ /* 0x040fe2000b7fe42b */
[----:B------:R-:W-:Y:S01]  /*7730*/  IMAD.U32 R12, RZ, RZ, UR10 ;  /* 0x0000000aff0c7e24 */ /* 0x000fe2000f8e00ff */
[----:B------:R-:W-:Y:S01]  /*7740*/  @!P0 IADD3.X R43, R31, UR21, R177, P5, !PT ;  /* 0x000000151f2b8c10 */ /* 0x000fe2000affe4b1 */
[----:B------:R-:W-:Y:S02]  /*7750*/  IMAD.U32 R10, RZ, RZ, UR10 ;  /* 0x0000000aff0a7e24 */ /* 0x000fe4000f8e00ff */
[----:B------:R-:W-:Y:S02]  /*7760*/  @!P0 IMAD.MOV.U32 R16, RZ, RZ, R70 ;  /* 0x000000ffff108224 */ /* 0x000fe400078e0046 */
[----:B------:R-:W-:-:S02]  /*7770*/  @!P0 IMAD.MOV.U32 R17, RZ, RZ, R3 ;  /* 0x000000ffff118224 */ /* 0x000fc400078e0003 */
[----:B------:R-:W-:Y:S02]  /*7780*/  IMAD.U32 R172, RZ, RZ, UR10 ;  /* 0x0000000affac7e24 */ /* 0x000fe4000f8e00ff */
[----:B------:R-:W-:-:S04]  /*7790*/  @!P0 IMAD.WIDE.U32 R12, R12, 0xc0, R16 ;  /* 0x000000c00c0c8825 */ /* 0x000fc800078e0010 */
[----:B------:R-:W-:Y:S01]  /*77a0*/  @!P0 IMAD.WIDE.U32 R10, R10, 0xd0, R16 ;  /* 0x000000d00a0a8825 */ /* 0x000fe200078e0010 */
[----:B------:R-:W-:-:S03]  /*77b0*/  @!P0 IADD3 R17, P4, R34, R52, RZ ;  /* 0x0000003422118210 */ /* 0x000fc60007f9e0ff */
[----:B------:R-:W-:Y:S01]  /*77c0*/  @!P0 IMAD.MOV.U32 R54, RZ, RZ, R70 ;  /* 0x000000ffff368224 */ /* 0x000fe200078e0046 */
[----:B------:R-:W-:Y:S01]  /*77d0*/  @!P0 IADD3.X R16, R31, UR16, R53, P4, !PT ;  /* 0x000000101f108c10 */ /* 0x000fe2000a7fe435 */
[----:B------:R-:W-:Y:S01]  /*77e0*/  @!UP0 UIMAD UR16, UR11, 0x70, URZ ;  /* 0x000000700b1088a4 */ /* 0x000fe2000f8e023f */
[----:B------:R-:W-:Y:S01]  /*77f0*/  @!P0 IADD3 R75, P4, R34, R6, RZ ;  /* 0x00000006224b8210 */ /* 0x000fe20007f9e0ff */
[----:B------:R-:W-:-:S03]  /*7800*/  @!P0 IMAD.MOV.U32 R55, RZ, RZ, R3 ;  /* 0x000000ffff378224 */ /* 0x000fc600078e0003 */
[C---:B------:R-:W-:Y:S01]  /*7810*/  @!P0 IADD3.X R74, R31.reuse, UR20, R7, P4, !PT ;  /* 0x000000141f4a8c10 */ /* 0x040fe2000a7fe407 */
[----:B------:R-:W-:Y:S01]  /*7820*/  @!P0 IMAD.WIDE.U32 R172, R172, 0xe0, R54 ;  /* 0x000000e0acac8825 */ /* 0x000fe200078e0036 */
[----:B------:R-:W-:Y:S01]  /*7830*/  @!P0 IADD3.X R115, R31, UR16, R5, P2, !PT ;  /* 0x000000101f738c10 */ /* 0x000fe200097fe405 */
[----:B------:R-:W3:Y:S01]  /*7840*/  @!P0 LDC.64 R6, c[0x0][0x218] ;  /* 0x00008600ff068b82 */ /* 0x000ee20000000a00 */
[----:B------:R-:W-:Y:S01]  /*7850*/  @!UP0 UIMAD UR16, UR11, 0xc0, URZ ;  /* 0x000000c00b1088a4 */ /* 0x000fe2000f8e023f */
[C---:B------:R-:W-:Y:S01]  /*7860*/  @!P0 IADD3 R55, P2, R34.reuse, R12, RZ ;  /* 0x0000000c22378210 */ /* 0x040fe20007f5e0ff */
[----:B------:R-:W-:Y:S01]  /*7870*/  @!UP0 UIMAD UR20, UR11, 0xb0, URZ ;  /* 0x000000b00b1488a4 */ /* 0x000fe2000f8e023f */
[----:B------:R-:W-:-:S03]  /*7880*/  @!P0 IADD3 R53, P4, R34, R56, RZ ;  /* 0x0000003822358210 */ /* 0x000fc60007f9e0ff */
[C---:B------:R-:W-:Y:S01]  /*7890*/  @!P0 IADD3.X R54, R31.reuse, UR16, R13, P2, !PT ;  /* 0x000000101f368c10 */ /* 0x040fe200097fe40d */
[----:B------:R-:W4:Y:S01]  /*78a0*/  @!P0 LDC.64 R4, c[0x0][0x218] ;  /* 0x00008600ff048b82 */ /* 0x000f220000000a00 */
[C---:B------:R-:W-:Y:S01]  /*78b0*/  @!P0 IADD3 R158, P2, R34.reuse, R70, RZ ;  /* 0x00000046229e8210 */ /* 0x040fe20007f5e0ff */
[----:B------:R-:W-:Y:S01]  /*78c0*/  @!UP0 UIMAD UR16, UR11, 0xe0, URZ ;  /* 0x000000e00b1088a4 */ /* 0x000fe2000f8e023f */
[C---:B------:R-:W-:Y:S01]  /*78d0*/  @!P0 IADD3.X R52, R31.reuse, UR20, R57, P4, !PT ;  /* 0x000000141f348c10 */ /* 0x040fe2000a7fe439 */
[----:B------:R-:W-:Y:S01]  /*78e0*/  @!UP0 UIMAD UR20, UR11, 0xd0, URZ ;  /* 0x000000d00b1488a4 */ /* 0x000fe2000f8e023f */
[----:B------:R-:W-:Y:S01]  /*78f0*/  @!P0 IADD3 R56, P4, R34, R10, RZ ;  /* 0x0000000a22388210 */ /* 0x000fe20007f9e0ff */
[----:B------:R-:W-:Y:S01]  /*7900*/  @!P0 IMAD.X R157, R31, 0x1, R3, P2 ;  /* 0x000000011f9d8824 */ /* 0x000fe200010e0603 */
[----:B--2---:R-:W-:Y:S01]  /*7910*/  @!P0 LEA R184, P5, R158, R8, 0x1 ;  /* 0x000000089eb88211 */ /* 0x004fe200078a08ff */
[----:B------:R-:W2:Y:S01]  /*7920*/  @!P0 LDC.64 R12, c[0x0][0x218] ;  /* 0x00008600ff0c8b82 */ /* 0x000ea20000000a00 */
[----:B------:R-:W-:-:S02]  /*7930*/  @!P0 IADD3 R57, P2, R34, R172, RZ ;  /* 0x000000ac22398210 */ /* 0x000fc40007f5e0ff */
[C---:B------:R-:W-:Y:S02]  /*7940*/  @!P0 IADD3.X R58, R31.reuse, UR20, R11, P4, !PT ;  /* 0x000000141f3a8c10 */ /* 0x040fe4000a7fe40b */
[----:B------:R-:W-:Y:S02]  /*7950*/  @!P0 LEA.HI.X R185, R158, R9, R157, 0x1, P5 ;  /* 0x000000099eb98211 */ /* 0x000fe400028f0c9d */
[C---:B------:R-:W-:Y:S01]  /*7960*/  @!P0 IADD3.X R72, R31.reuse, UR16, R173, P2, !PT ;  /* 0x000000101f488c10 */ /* 0x040fe200097fe4ad */
[----:B------:R-:W5:Y:S01]  /*7970*/  @!P0 LDC.64 R10, c[0x0][0x218] ;  /* 0x00008600ff0a8b82 */ /* 0x000f620000000a00 */
[C---:B------:R-:W-:Y:S01]  /*7980*/  @!P0 IADD3 R158, P5, P4, R34.reuse, UR14, R70 ;  /* 0x0000000e229e8c10 */ /* 0x040fe2000fcbe046 */
[----:B------:R-:W-:Y:S01]  /*7990*/  @!PT LDS RZ, [RZ] ;  /* 0x00000000fffff984 */ /* 0x000fe20000000800 */
[----:B------:R-:W-:Y:S01]  /*79a0*/  @!PT LDS RZ, [RZ] ;  /* 0x00000000fffff984 */ /* 0x000fe20000000800 */
[----:B------:R-:W-:Y:S01]  /*79b0*/  @!PT LDS RZ, [RZ] ;  /* 0x00000000fffff984 */ /* 0x000fe20000000800 */
[----:B------:R-:W-:Y:S01]  /*79c0*/  @!P0 LDGSTS.E.BYPASS.LTC128B.128 [R241+0x2000], desc[UR22][R184.64] ;  /* 0x02000000b8f18fae */ /* 0x000fe2000b901d56 */
[----:B------:R-:W-:Y:S02]  /*79d0*/  @!P0 IADD3 R159, P2, R34, R159, RZ ;  /* 0x0000009f229f8210 */ /* 0x000fe40007f5e0ff */
[C---:B------:R-:W-:Y:S01]  /*79e0*/  @!P0 IADD3.X R157, R31.reuse, UR13, R3, P5, P4 ;  /* 0x0000000d1f9d8c10 */ /* 0x040fe2000afe8403 */
[----:B------:R1:W-:Y:S01]  /*79f0*/  @P0 STS.128 [R241+0x2800], RZ ;  /* 0x002800fff1000388 */ /* 0x0003e20000000c00 */
[----:B---3--:R-:W-:Y:S01]  /*7a00*/  @!P0 LEA R172, P4, R158, R6, 0x1 ;  /* 0x000000069eac8211 */ /* 0x008fe200078808ff */
[----:B------:R-:W3:Y:S01]  /*7a10*/  @!P0 LDC.64 R8, c[0x0][0x218] ;  /* 0x00008600ff088b82 */ /* 0x000ee20000000a00 */
[----:B------:R-:W-:Y:S01]  /*7a20*/  @!P0 IMAD.X R154, R31, 0x1, R154, P2 ;  /* 0x000000011f9a8824 */ /* 0x000fe200010e069a */
[----:B----4-:R-:W-:-:S02]  /*7a30*/  @!P0 LEA R176, P2, R159, R4, 0x1 ;  /* 0x000000049fb08211 */ /* 0x010fc400078408ff */
[----:B------:R-:W-:Y:S02]  /*7a40*/  @!P0 LEA.HI.X R173, R158, R7, R157, 0x1, P4 ;  /* 0x000000079ead8211 */ /* 0x000fe400020f0c9d */
[----:B------:R-:W-:Y:S02]  /*7a50*/  @!P0 LEA.HI.X R177, R159, R5, R154, 0x1, P2 ;  /* 0x000000059fb18211 */ /* 0x000fe400010f0c9a */
[----:B------:R-:W4:Y:S01]  /*7a60*/  @!P0 LDC.64 R6, c[0x0][0x218] ;  /* 0x00008600ff068b82 */ /* 0x000f220000000a00 */
[----:B------:R-:W-:Y:S01]  /*7a70*/  @!P0 IADD3 R15, P2, R34, R15, RZ ;  /* 0x0000000f220f8210 */ /* 0x000fe20007f5e0ff */
[----:B------:R-:W-:Y:S01]  /*7a80*/  @!PT LDS RZ, [RZ] ;  /* 0x00000000fffff984 */ /* 0x000fe20000000800 */
[----:B------:R-:W-:Y:S01]  /*7a90*/  @!PT LDS RZ, [RZ] ;  /* 0x00000000fffff984 */ /* 0x000fe20000000800 */
[----:B------:R-:W-:Y:S01]  /*7aa0*/  @!PT LDS RZ, [RZ] ;  /* 0x00000000fffff984 */ /* 0x000fe20000000800 */
[----:B------:R-:W-:Y:S01]  /*7ab0*/  @!P0 LDGSTS.E.BYPASS.LTC128B.128 [R241+0x2800], desc[UR22][R172.64] ;  /* 0x02800000acf18fae */ /* 0x000fe2000b901d56 */
[----:B--2---:R-:W-:-:S03]  /*7ac0*/  @!P0 LEA R12, P4, R17, R12, 0x1 ;  /* 0x0000000c110c8211 */ /* 0x004fc600078808ff */
[----:B------:R-:W-:Y:S01]  /*7ad0*/  @!P0 IMAD.X R14, R31, 0x1, R14, P2 ;  /* 0x000000011f0e8824 */ /* 0x000fe200010e060e */
[----:B------:R-:W-:Y:S01]  /*7ae0*/  @!P0 LEA.HI.X R13, R17, R13, R16, 0x1, P4 ;  /* 0x0000000d110d8211 */ /* 0x000fe200020f0c10 */
[----:B------:R-:W2:Y:S01]  /*7af0*/  @!P0 LDC.64 R4, c[0x0][0x218] ;  /* 0x00008600ff048b82 */ /* 0x000ea20000000a00 */
[C---:B-----5:R-:W-:Y:S01]  /*7b00*/  @!P0 LEA R10, P2, R15.reuse, R10, 0x1 ;  /* 0x0000000a0f0a8211 */ /* 0x060fe200078408ff */
[----:B------:R1:W-:Y:S03]  /*7b10*/  @P0 STS.128 [R241+0x3000], RZ ;  /* 0x003000fff1000388 */ /* 0x0003e60000000c00 */
[----:B------:R-:W-:Y:S01]  /*7b20*/  @!P0 LEA.HI.X R11, R15, R11, R14, 0x1, P2 ;  /* 0x0000000b0f0b8211 */ /* 0x000fe200010f0c0e */
[----:B------:R-:W-:Y:S01]  /*7b30*/  @!PT LDS RZ, [RZ] ;  /* 0x00000000fffff984 */ /* 0x000fe20000000800 */
[----:B------:R-:W-:Y:S01]  /*7b40*/  @!PT LDS RZ, [RZ] ;  /* 0x00000000fffff984 */ /* 0x000fe20000000800 */
[----:B------:R-:W-:Y:S01]  /*7b50*/  @!PT LDS RZ, [RZ] ;  /* 0x00000000fffff984 */ /* 0x000fe20000000800 */
[----:B------:R-:W-:Y:S02]  /*7b60*/  @!P0 LDGSTS.E.BYPASS.LTC128B.128 [R241+0x3000], desc[UR22][R176.64] ;  /* 0x03000000b0f18fae */ /* 0x000fe4000b901d56 */
[----:B------:R-:W5:Y:S01]  /*7b70*/  @!P0 LDC.64 R16, c[0x0][0x218] ;  /* 0x00008600ff108b82 */ /* 0x000f620000000a00 */
[C---:B---3--:R-:W-:Y:S01]  /*7b80*/  @!P0 LEA R8, P2, R153.reuse, R8, 0x1 ;  /* 0x0000000899088211 */ /* 0x048fe200078408ff */
[----:B------:R1:W-:Y:S03]  /*7b90*/  @P0 STS.128 [R241+0x3800], RZ ;  /* 0x003800fff1000388 */ /* 0x0003e60000000c00 */
[----:B------:R-:W-:Y:S01]  /*7ba0*/  @!P0 LEA.HI.X R9, R153, R9, R152, 0x1, P2 ;  /* 0x0000000999098211 */ /* 0x000fe200010f0c98 */
[----:B------:R-:W-:Y:S01]  /*7bb0*/  @!PT LDS RZ, [RZ] ;  /* 0x00000000fffff984 */ /* 0x000fe20000000800 */
[----:B------:R-:W-:Y:S01]  /*7bc0*/  @!PT LDS RZ, [RZ] ;  /* 0x00000000fffff984 */ /* 0x000fe20000000800 */
[----:B------:R-:W-:Y:S01]  /*7bd0*/  @!PT LDS RZ, [RZ] ;  /* 0x00000000fffff984 */ /* 0x000fe20000000800 */
[----:B------:R3:W-:Y:S02]  /*7be0*/  @!P0 LDGSTS.E.BYPASS.LTC128B.128 [R241+0x3800], desc[UR22][R12.64] ;  /* 0x038000000cf18fae */ /* 0x0007e4000b901d56 */
[----:B------:R-:W1:Y:S01]  /*7bf0*/  @!P0 LDC.64 R14, c[0x0][0x218] ;  /* 0x00008600ff0e8b82 */ /* 0x000e620000000a00 */
[C---:B----4-:R-:W-:Y:S01]  /*7c00*/  @!P0 LEA R152, P4, R75.reuse, R6, 0x1 ;  /* 0x000000064b988211 */ /* 0x050fe200078808ff */
[----:B------:R4:W-:Y:S03]  /*7c10*/  @P0 STS.128 [R241+0x4000], RZ ;  /* 0x004000fff1000388 */ /* 0x0009e60000000c00 */
[----:B------:R-:W-:Y:S01]  /*7c20*/  @!P0 LEA.HI.X R153, R75, R7, R74, 0x1, P4 ;  /* 0x000000074b998211 */ /* 0x000fe200020f0c4a */
[----:B------:R-:W-:Y:S01]  /*7c30*/  @!PT LDS RZ, [RZ] ;  /* 0x00000000fffff984 */ /* 0x000fe20000000800 */
[----:B------:R-:W-:Y:S01]  /*7c40*/  @!PT LDS RZ, [RZ] ;  /* 0x00000000fffff984 */ /* 0x000fe20000000800 */
[----:B------:R-:W-:Y:S01]  /*7c50*/  @!PT LDS RZ, [RZ] ;  /* 0x00000000fffff984 */ /* 0x000fe20000000800 */
[----:B------:R4:W-:Y:S01]  /*7c60*/  @!P0 LDGSTS.E.BYPASS.LTC128B.128 [R241+0x4000], desc[UR22][R10.64] ;  /* 0x040000000af18fae */ /* 0x0009e2000b901d56 */
[C---:B--2---:R-:W-:Y:S01]  /*7c70*/  @!P0 LEA R158, P2, R117.reuse, R4, 0x1 ;  /* 0x00000004759e8211 */ /* 0x044fe200078408ff */
[----:B------:R-:W2:Y:S02]  /*7c80*/  @!P0 LDC.64 R6, c[0x0][0x218] ;  /* 0x00008600ff068b82 */ /* 0x000ea40000000a00 */
[----:B------:R1:W-:Y:S01]  /*7c90*/  @P0 STS.128 [R241+0x4800], RZ ;  /* 0x004800fff1000388 */ /* 0x0003e20000000c00 */
[----:B------:R-:W-:-:S03]  /*7ca0*/  @!P0 LEA.HI.X R159, R117, R5, R115, 0x1, P2 ;  /* 0x00000005759f8211 */ /* 0x000fc600010f0c73 */
[----:B------:R-:W-:Y:S01]  /*7cb0*/  @!PT LDS RZ, [RZ] ;  /* 0x00000000fffff984 */ /* 0x000fe20000000800 */
[----:B------:R-:W-:Y:S01]  /*7cc0*/  @!PT LDS RZ, [RZ] ;  /* 0x00000000fffff984 */ /* 0x000fe20000000800 */
[----:B------:R-:W-:Y:S01]  /*7cd0*/  @!PT LDS RZ, [RZ] ;  /* 0x00000000fffff984 */ /* 0x000fe20000000800 */
[----:B------:R4:W-:Y:S01]  /*7ce0*/  @!P0 LDGSTS.E.BYPASS.LTC128B.128 [R241+0x4800], desc[UR22][R8.64] ;  /* 0x0480000008f18fae */ /* 0x0009e2000b901d56 */
[----:B------:R-:W-:Y:S01]  /*7cf0*/  @!P0 IADD3 R73, P2, R34, R73, RZ ;  /* 0x0000004922498210 */ /* 0x000fe20007f5e0ff */
[----:B------:R-:W2:Y:S02]  /*7d00*/  @!P0 LDC.64 R4, c[0x0][0x218] ;  /* 0x00008600ff048b82 */ /* 0x000ea40000000a00 */
[----:B------:R1:W-:Y:S02]  /*7d10*/  @P0 STS.128 [R241+0x5000], RZ ;  /* 0x005000fff1000388 */ /* 0x0003e40000000c00 */
[----:B------:R-:W-:Y:S01]  /*7d20*/  @!P0 IMAD.X R30, R31, 0x1, R30, P2 ;  /* 0x000000011f1e8824 */ /* 0x000fe200010e061e */
[C---:B-----5:R-:W-:Y:S01]  /*7d30*/  @!P0 LEA R16, P2, R73.reuse, R16, 0x1 ;  /* 0x0000001049108211 */ /* 0x060fe200078408ff */
[----:B------:R-:W-:Y:S01]  /*7d40*/  @!PT LDS RZ, [RZ] ;  /* 0x00000000fffff984 */ /* 0x000fe20000000800 */
[----:B------:R-:W-:Y:S01]  /*7d50*/  @!PT LDS RZ, [RZ] ;  /* 0x00000000fffff984 */ /* 0x000fe20000000800 */
[----:B------:R-:W-:Y:S01]  /*7d60*/  @!PT LDS RZ, [RZ] ;  /* 0x00000000fffff984 */ /* 0x000fe20000000800 */
[----:B------:R2:W-:Y:S02]  /*7d70*/  @!P0 LDGSTS.E.BYPASS.LTC128B.128 [R241+0x5000], desc[UR22][R152.64] ;  /* 0x0500000098f18fae */ /* 0x0005e4000b901d56 */
[----:B---3--:R-:W3:Y:S01]  /*7d80*/  @!P0 LDC.64 R12, c[0x0][0x218] ;  /* 0x00008600ff0c8b82 */ /* 0x008ee20000000a00 */
[----:B------:R-:W-:Y:S01]  /*7d90*/  @!P0 LEA.HI.X R17, R73, R17, R30, 0x1, P2 ;  /* 0x0000001149118211 */ /* 0x000fe200010f0c1e */
[----:B------:R2:W-:Y:S01]  /*7da0*/  @P0 STS.128 [R241+0x5800], RZ ;  /* 0x005800fff1000388 */ /* 0x0005e20000000c00 */
[----:B-1----:R-:W-:-:S03]  /*7db0*/  @!P0 LEA R14, P2, R42, R14, 0x1 ;  /* 0x0000000e2a0e8211 */ /* 0x002fc600078408ff */
[----:B------:R-:W-:Y:S01]  /*7dc0*/  @!PT LDS RZ, [RZ] ;  /* 0x00000000fffff984 */ /* 0x000fe20000000800 */
[----:B------:R-:W-:Y:S01]  /*7dd0*/  @!PT LDS RZ, [RZ] ;  /* 0x00000000fffff984 */ /* 0x000fe20000000800 */
[----:B------:R-:W-:Y:S01]  /*7de0*/  @!PT LDS RZ, [RZ] ;  /* 0x00000000fffff984 */ /* 0x000fe20000000800 */
[----:B------:R1:W-:Y:S01]  /*7df0*/  @!P0 LDGSTS.E.BYPASS.LTC128B.128 [R241+0x5800], desc[UR22][R158.64] ;  /* 0x058000009ef18fae */ /* 0x0003e2000b901d56 */
[----:B------:R-:W-:Y:S01]  /*7e00*/  @!P0 LEA.HI.X R15, R42, R15, R35, 0x1, P2 ;  /* 0x0000000f2a0f8211 */ /* 0x000fe200010f0c23 */
[----:B----4-:R-:W4:Y:S02]  /*7e10*/  @!P0 LDC.64 R10, c[0x0][0x218] ;  /* 0x00008600ff0a8b82 */ /* 0x010f240000000a00 */
[----:B------:R1:W-:Y:S04]  /*7e20*/  @P0 STS.128 [R241+0x6000], RZ ;  /* 0x006000fff1000388 */ /* 0x0003e80000000c00 */
[----:B------:R-:W-:Y:S01]  /*7e30*/  @!PT LDS RZ, [RZ] ;  /* 0x00000000fffff984 */ /* 0x000fe20000000800 */
[----:B------:R-:W-:Y:S01]  /*7e40*/  @!PT LDS RZ, [RZ] ;  /* 0x00000000fffff984 */ /* 0x000fe20000000800 */
[----:B------:R-:W-:Y:S01]  /*7e50*/  @!PT LDS RZ, [RZ] ;  /* 0x00000000fffff984 */ /* 0x000fe20000000800 */
[----:B------:R1:W-:Y:S02]  /*7e60*/  @!P0 LDGSTS.E.BYPASS.LTC128B.128 [R241+0x6000], desc[UR22][R16.64] ;  /* 0x0600000010f18fae */ /* 0x0003e4000b901d56 */
[----:B------:R-:W5:Y:S02]  /*7e70*/  @!P0 LDC.64 R8, c[0x0][0x218] ;  /* 0x00008600ff088b82 */ /* 0x000f640000000a00 */
[----:B------:R1:W-:Y:S04]  /*7e80*/  @P0 STS.128 [R241+0x6800], RZ ;  /* 0x006800fff1000388 */ /* 0x0003e80000000c00 */
[----:B------:R-:W-:Y:S01]  /*7e90*/  @!PT LDS RZ, [RZ] ;  /* 0x00000000fffff984 */ /* 0x000fe20000000800 */
[----:B------:R-:W-:Y:S01]  /*7ea0*/  @!PT LDS RZ, [RZ] ;  /* 0x00000000fffff984 */ /* 0x000fe20000000800 */
[----:B------:R-:W-:Y:S01]  /*7eb0*/  @!PT LDS RZ, [RZ] ;  /* 0x00000000fffff984 */ /* 0x000fe20000000800 */
[----:B------:R1:W-:Y:S01]  /*7ec0*/  @!P0 LDGSTS.E.BYPASS.LTC128B.128 [R241+0x6800], desc[UR22][R14.64] ;  /* 0x068000000ef18fae */ /* 0x0003e2000b901d56 */
[----:B---3--:R-:W-:-:S03]  /*7ed0*/  @!P0 LEA R12, P4, R51, R12, 0x1 ;  /* 0x0000000c330c8211 */ /* 0x008fc600078808ff */
[----:B------:R1:W-:Y:S01]  /*7ee0*/  @P0 STS.128 [R241+0x7000], RZ ;  /* 0x007000fff1000388 */ /* 0x0003e20000000c00 */
[----:B------:R-:W-:Y:S02]  /*7ef0*/  @!P0 LEA.HI.X R13, R51, R13, R43, 0x1, P4 ;  /* 0x0000000d330d8211 */ /* 0x000fe400020f0c2b */
[C---:B--2---:R-:W-:Y:S02]  /*7f00*/  @!P0 LEA R6, P4, R56.reuse, R6, 0x1 ;  /* 0x0000000638068211 */ /* 0x044fe400078808ff */
[C---:B----4-:R-:W-:Y:S01]  /*7f10*/  @!P0 LEA R10, P2, R53.reuse, R10, 0x1 ;  /* 0x0000000a350a8211 */ /* 0x050fe200078408ff */
[----:B------:R-:W-:Y:S01]  /*7f20*/  @!PT LDS RZ, [RZ] ;  /* 0x00000000fffff984 */ /* 0x000fe20000000800 */
[----:B------:R-:W-:Y:S01]  /*7f30*/  @!PT LDS RZ, [RZ] ;  /* 0x00000000fffff984 */ /* 0x000fe20000000800 */
[----:B------:R-:W-:Y:S01]  /*7f40*/  @!PT LDS RZ, [RZ] ;  /* 0x00000000fffff984 */ /* 0x000fe20000000800 */
[----:B------:R1:W-:Y:S01]  /*7f50*/  @!P0 LDGSTS.E.BYPASS.LTC128B.128 [R241+0x7000], desc[UR22][R12.64] ;  /* 0x070000000cf18fae */ /* 0x0003e2000b901d56 */
[----:B------:R-:W-:Y:S02]  /*7f60*/  @!P0 LEA.HI.X R7, R56, R7, R58, 0x1, P4 ;  /* 0x0000000738078211 */ /* 0x000fe400020f0c3a */
[----:B------:R-:W-:Y:S01]  /*7f70*/  @!P0 LEA.HI.X R11, R53, R11, R52, 0x1, P2 ;  /* 0x0000000b350b8211 */ /* 0x000fe200010f0c34 */
[----:B------:R1:W-:Y:S01]  /*7f80*/  @P0 STS.128 [R241+0x7800], RZ ;  /* 0x007800fff1000388 */ /* 0x0003e20000000c00 */
[----:B------:R-:W-:-:S02]  /*7f90*/  @!P0 LEA R4, P2, R57, R4, 0x1 ;  /* 0x0000000439048211 */ /* 0x000fc400078408ff */
[----:B-----5:R-:W-:Y:S01]  /*7fa0*/  @!P0 LEA R8, P5, R55, R8, 0x1 ;  /* 0x0000000837088211 */ /* 0x020fe200078a08ff */
        /* <DEDUP_REMOVED lines=37> */
.L_x_1667:
[----:B------:R-:W-:Y:S05]  /*8200*/  BSYNC B0 ;  /* 0x0000000000007941 */ /* 0x000fea0003800000 */
.L_x_1666:
[----:B------:R-:W0:Y:S01]  /*8210*/  LDGDEPBAR ;  /* 0x00000000000079af */ /* 0x000e220000000000 */
[----:B------:R-:W-:-:S04]  /*8220*/  IADD3 R70, P0, R34, R70, RZ ;  /* 0x0000004622467210 */ /* 0x000fc80007f1e0ff */
[----:B------:R-:W-:-:S09]  /*8230*/  IADD3.X R3, R31, R3, RZ, P0, !PT ;  /* 0x000000031f037210 */ /* 0x000fd200007fe4ff */
.L_x_1663:
[----:B------:R-:W-:Y:S01]  /*8240*/  VIADD R59, R59, UR18 ;  /* 0x000000123b3b7c36 */ /* 0x000fe20008000000 */
[----:B------:R-:W-:Y:S01]  /*8250*/  ULDC UR16, c[0x0][0x2ec] ;  /* 0x0000bb0000107ab9 */ /* 0x000fe20000000800 */
[----:B------:R-:W-:Y:S01]  /*8260*/  LEA R236, R236, UR4, 0x1 ;  /* 0x00000004ecec7c11 */ /* 0x000fe2000f8e08ff */
[----:B------:R-:W-:Y:S01]  /*8270*/  ULDC.64 UR20, c[0x0][0x218] ;  /* 0x0000860000147ab9 */ /* 0x000fe20000000a00 */
[C---:B-1----:R-:W-:Y:S01]  /*8280*/  VIADD R5, R59.reuse, 0x1 ;  /* 0x000000013b057836 */ /* 0x042fe20000000000 */
[CC--:B------:R-:W-:Y:S01]  /*8290*/  ISETP.GE.AND P0, PT, R59.reuse, R71.reuse, PT ;  /* 0x000000473b00720c */ /* 0x0c0fe20003f06270 */
[C---:B------:R-:W-:Y:S02]  /*82a0*/  VIADD R4, R59.reuse, 0x8 ;  /* 0x000000083b047836 */ /* 0x040fe40000000000 */
[----:B--2---:R-:W-:Y:S01]  /*82b0*/  VIADD R7, R59, 0x11 ;  /* 0x000000113b077836 */ /* 0x004fe20000000000 */
[-C--:B------:R-:W-:Y:S01]  /*82c0*/  ISETP.GE.AND P6, PT, R5, R164.reuse, PT ;  /* 0x000000a40500720c */ /* 0x080fe20003fc6270 */
[----:B------:R-:W-:Y:S01]  /*82d0*/  VIADD R8, R59, 0x18 ;  /* 0x000000183b087836 */ /* 0x000fe20000000000 */
[-C--:B------:R-:W-:Y:S01]  /*82e0*/  ISETP.GE.AND P4, PT, R5, R71.reuse, PT ;  /* 0x000000470500720c */ /* 0x080fe20003f86270 */
[C---:B------:R-:W-:Y:S01]  /*82f0*/  VIADD R5, R59.reuse, 0x9 ;  /* 0x000000093b057836 */ /* 0x040fe20000000000 */
[CC--:B------:R-:W-:Y:S01]  /*8300*/  ISETP.GE.AND P2, PT, R4.reuse, R164.reuse, PT ;  /* 0x000000a40400720c */ /* 0x0c0fe20003f46270 */
[C---:B------:R-:W-:Y:S01]  /*8310*/  VIADD R9, R59.reuse, 0x28 ;  /* 0x000000283b097836 */ /* 0x040fe20000000000 */
[-C--:B------:R-:W-:Y:S01]  /*8320*/  ISETP.GE.AND P5, PT, R4, R71.reuse, PT ;  /* 0x000000470400720c */ /* 0x080fe20003fa6270 */
[----:B------:R-:W-:Y:S01]  /*8330*/  VIADD R4, R59, 0x10 ;  /* 0x000000103b047836 */ /* 0x000fe20000000000 */
[----:B------:R-:W-:Y:S01]  /*8340*/  FSEL R15, R111, -INF , !P0 ;  /* 0xff8000006f0f7808 */ /* 0x000fe20004000000 */
[----:B------:R-:W-:Y:S01]  /*8350*/  VIADD R11, R59, 0x50 ;  /* 0x000000503b0b7836 */ /* 0x000fe20000000000 */
[-C--:B------:R-:W-:Y:S01]  /*8360*/  ISETP.GE.AND P0, PT, R5, R164.reuse, PT ;  /* 0x000000a40500720c */ /* 0x080fe20003f06270 */
[C---:B------:R-:W-:Y:S01]  /*8370*/  VIADD R72, R59.reuse, 0x71 ;  /* 0x000000713b487836 */ /* 0x040fe20000000000 */
[----:B------:R-:W-:Y:S01]  /*8380*/  FSEL R6, R112, -INF , !P6 ;  /* 0xff80000070067808 */ /* 0x000fe20007000000 */
[----:B------:R-:W-:Y:S01]  /*8390*/  VIADD R75, R59, 0xe0 ;  /* 0x000000e03b4b7836 */ /* 0x000fe20000000000 */
[----:B------:R-:W-:Y:S01]  /*83a0*/  ISETP.GE.AND P6, PT, R5, R71, PT ;  /* 0x000000470500720c */ /* 0x000fe20003fc6270 */
[C---:B------:R-:W-:Y:S01]  /*83b0*/  VIADD R73, R59.reuse, 0xe8 ;  /* 0x000000e83b497836 */ /* 0x040fe20000000000 */
[----:B------:R-:W-:Y:S01]  /*83c0*/  FSEL R13, R110, -INF , !P4 ;  /* 0xff8000006e0d7808 */ /* 0x000fe20006000000 */
[----:B------:R-:W-:Y:S01]  /*83d0*/  VIADD R74, R59, 0xe1 ;  /* 0x000000e13b4a7836 */ /* 0x000fe20000000000 */
[----:B------:R-:W-:Y:S01]  /*83e0*/  FSEL R5, R109, -INF , !P2 ;  /* 0xff8000006d057808 */ /* 0x000fe20005000000 */
[----:B------:R-:W-:Y:S01]  /*83f0*/  IMAD R232, R235, 0x2, R236 ;  /* 0x00000002ebe87824 */ /* 0x000fe200078e02ec */
[----:B------:R-:W-:-:S02]  /*8400*/  ISETP.GE.AND P4, PT, R4, R164, PT ;  /* 0x000000a40400720c */ /* 0x000fc40003f86270 */
[-C--:B------:R-:W-:Y:S02]  /*8410*/  ISETP.GE.AND P2, PT, R4, R71.reuse, PT ;  /* 0x000000470400720c */ /* 0x080fe40003f46270 */
[----:B------:R-:W-:Y:S02]  /*8420*/  FSEL R14, R107, -INF , !P5 ;  /* 0xff8000006b0e7808 */ /* 0x000fe40006800000 */
[----:B------:R-:W-:Y:S02]  /*8430*/  FSEL R4, R108, -INF , !P0 ;  /* 0xff8000006c047808 */ /* 0x000fe40004000000 */
[C---:B------:R-:W-:Y:S02]  /*8440*/  ISETP.GE.AND P5, PT, R7.reuse, R164, PT ;  /* 0x000000a40700720c */ /* 0x040fe40003fa6270 */
        /* <DEDUP_REMOVED lines=10> */
[-C--:B------:R-:W-:Y:S01]  /*84f0*/  ISETP.GE.AND P5, PT, R7, R71.reuse, PT ;  /* 0x000000470700720c */ /* 0x080fe20003fa6270 */
[----:B------:R-:W-:Y:S01]  /*8500*/  VIADD R7, R59, 0x21 ;  /* 0x000000213b077836 */ /* 0x000fe20000000000 */
[----:B------:R-:W-:Y:S02]  /*8510*/  FSEL R34, R102, -INF , !P0 ;  /* 0xff80000066227808 */ /* 0x000fe40004000000 */
[----:B------:R-:W-:Y:S02]  /*8520*/  FSEL R10, R101, -INF , !P6 ;  /* 0xff800000650a7808 */ /* 0x000fe40007000000 */
[C---:B------:R-:W-:Y:S02]  /*8530*/  ISETP.GE.AND P0, PT, R8.reuse, R164, PT ;  /* 0x000000a40800720c */ /* 0x040fe40003f06270 */
[----:B------:R-:W-:Y:S02]  /*8540*/  ISETP.GE.AND P6, PT, R8, R71, PT ;  /* 0x000000470800720c */ /* 0x000fe40003fc6270 */
        /* <DEDUP_REMOVED lines=27> */
[CC--:B------:R-:W-:Y:S02]  /*8700*/  ISETP.GE.AND P4, PT, R9.reuse, R164.reuse, PT ;  /* 0x000000a40900720c */ /* 0x0c0fe40003f86270 */
[----:B------:R-:W-:Y:S01]  /*8710*/  ISETP.GE.AND P2, PT, R9, R71, PT ;  /* 0x000000470900720c */ /* 0x000fe20003f46270 */
[----:B------:R-:W-:Y:S01]  /*8720*/  VIADD R9, R59, 0x40 ;  /* 0x000000403b097836 */ /* 0x000fe20000000000 */
[----:B------:R-:W-:Y:S01]  /*8730*/  FSEL R55, R87, -INF , !P5 ;  /* 0xff80000057377808 */ /* 0x000fe20006800000 */
[C---:B------:R-:W-:Y:S01]  /*8740*/  VIADD R87, R59.reuse, 0xb0 ;  /* 0x000000b03b577836 */ /* 0x040fe20000000000 */
[----:B------:R-:W-:Y:S01]  /*8750*/  FSEL R209, R88, -INF , !P0 ;  /* 0xff80000058d17808 */ /* 0x000fe20004000000 */
[----:B------:R-:W-:Y:S01]  /*8760*/  VIADD R88, R59, 0xa9 ;  /* 0x000000a93b587836 */ /* 0x000fe20000000000 */
[----:B------:R-:W-:-:S02]  /*8770*/  ISETP.GE.AND P5, PT, R7, R164, PT ;  /* 0x000000a40700720c */ /* 0x000fc40003fa6270 */
[-C--:B------:R-:W-:Y:S01]  /*8780*/  ISETP.GE.AND P0, PT, R7, R71.reuse, PT ;  /* 0x000000470700720c */ /* 0x080fe20003f06270 */
[C---:B------:R-:W-:Y:S01]  /*8790*/  VIADD R7, R59.reuse, 0x41 ;  /* 0x000000413b077836 */ /* 0x040fe20000000000 */
[----:B------:R-:W-:Y:S01]  /*87a0*/  FSEL R54, R86, -INF , !P6 ;  /* 0xff80000056367808 */ /* 0x000fe20007000000 */
[----:B------:R-:W-:Y:S01]  /*87b0*/  VIADD R86, R59, 0xb1 ;  /* 0x000000b13b567836 */ /* 0x000fe20000000000 */
[----:B------:R-:W-:Y:S01]  /*87c0*/  FSEL R206, R85, -INF , !P4 ;  /* 0xff80000055ce7808 */ /* 0x000fe20006000000 */
[----:B------:R-:W-:Y:S01]  /*87d0*/  VIADD R85, R59, 0xb8 ;  /* 0x000000b83b557836 */ /* 0x000fe20000000000 */
        /* <DEDUP_REMOVED lines=12> */
[-C--:B------:R-:W-:Y:S02]  /*88a0*/  ISETP.GE.AND P0, PT, R9, R164.reuse, PT ;  /* 0x000000a40900720c */ /* 0x080fe40003f06270 */
[----:B------:R-:W-:Y:S01]  /*88b0*/  FSEL R154, R81, -INF , !P6 ;  /* 0xff800000519a7808 */ /* 0x000fe20007000000 */
[----:B------:R-:W-:Y:S01]  /*88c0*/  VIADD R81, R59, 0xc8 ;  /* 0x000000c83b517836 */ /* 0x000fe20000000000 */
[----:B------:R-:W-:Y:S01]  /*88d0*/  ISETP.GE.AND P6, PT, R9, R71, PT ;  /* 0x000000470900720c */ /* 0x000fe20003fc6270 */
[----:B------:R-:W-:Y:S01]  /*88e0*/  VIADD R9, R59, 0x51 ;  /* 0x000000513b097836 */ /* 0x000fe20000000000 */
[----:B------:R-:W-:Y:S01]  /*88f0*/  FSEL R12, R63, -INF , !P4 ;  /* 0xff8000003f0c7808 */ /* 0x000fe20006000000 */
[C---:B------:R-:W-:Y:S01]  /*8900*/  VIADD R63, R59.reuse, 0x59 ;  /* 0x000000593b3f7836 */ /* 0x040fe20000000000 */
[----:B------:R-:W-:Y:S01]  /*8910*/  FSEL R157, R80, -INF , !P2 ;  /* 0xff800000509d7808 */ /* 0x000fe20005000000 */
[----:B------:R-:W-:Y:S01]  /*8920*/  VIADD R80, R59, 0xc9 ;  /* 0x000000c93b507836 */ /* 0x000fe20000000000 */
[----:B------:R-:W-:-:S02]  /*8930*/  ISETP.GE.AND P4, PT, R7, R164, PT ;  /* 0x000000a40700720c */ /* 0x000fc40003f86270 */
[-C--:B------:R-:W-:Y:S02]  /*8940*/  ISETP.GE.AND P2, PT, R7, R71.reuse, PT ;  /* 0x000000470700720c */ /* 0x080fe40003f46270 */
[----:B------:R-:W-:Y:S01]  /*8950*/  FSEL R7, R2, -INF , !P5 ;  /* 0xff80000002077808 */ /* 0x000fe20006800000 */
[----:B------:R-:W-:Y:S01]  /*8960*/  VIADD R2, R59, 0x58 ;  /* 0x000000583b027836 */ /* 0x000fe20000000000 */
[----:B------:R-:W-:Y:S02]  /*8970*/  FSEL R158, R113, -INF , !P0 ;  /* 0xff800000719e7808 */ /* 0x000fe40004000000 */
[C---:B------:R-:W-:Y:S02]  /*8980*/  ISETP.GE.AND P5, PT, R11.reuse, R164, PT ;  /* 0x000000a40b00720c */ /* 0x040fe40003fa6270 */
[----:B------:R-:W-:Y:S02]  /*8990*/  ISETP.GE.AND P0, PT, R11, R71, PT ;  /* 0x000000470b00720c */ /* 0x000fe40003f06270 */
[----:B------:R-:W-:-:S02]  /*89a0*/  FSEL R11, R116, -INF , !P6 ;  /* 0xff800000740b7808 */ /* 0x000fc40007000000 */
[C---:B------:R-:W-:Y:S02]  /*89b0*/  ISETP.GE.AND P6, PT, R9.reuse, R164, PT ;  /* 0x000000a40900720c */ /* 0x040fe40003fc6270 */
[----:B------:R-:W-:Y:S02]  /*89c0*/  FSEL R159, R114, -INF , !P4 ;  /* 0xff800000729f7808 */ /* 0x000fe40006000000 */
[----:B------:R-:W-:Y:S02]  /*89d0*/  ISETP.GE.AND P4, PT, R9, R71, PT ;  /* 0x000000470900720c */ /* 0x000fe40003f86270 */
        /* <DEDUP_REMOVED lines=32> */
[----:B------:R-:W-:Y:S01]  /*8be0*/  ISETP.GE.AND P4, PT, R2, R71, PT ;  /* 0x000000470200720c */ /* 0x000fe20003f86270 */
[----:B------:R-:W-:Y:S01]  /*8bf0*/  VIADD R2, R59, 0x70 ;  /* 0x000000703b027836 */ /* 0x000fe20000000000 */
[----:B------:R-:W-:Y:S02]  /*8c00*/  FMNMX.FTZ R63, R35, R63, !PT ;  /* 0x0000003f233f7209 */ /* 0x000fe40007810000 */
[----:B------:R-:W-:Y:S02]  /*8c10*/  FSEL R153, R133, -INF , !P4 ;  /* 0xff80000085997808 */ /* 0x000fe40006000000 */
[----:B------:R-:W-:Y:S02]  /*8c20*/  FSEL R187, R132, -INF , !P2 ;  /* 0xff80000084bb7808 */ /* 0x000fe40005000000 */
[----:B------:R-:W-:-:S02]  /*8c30*/  FMNMX.FTZ R63, R42, R63, !PT ;  /* 0x0000003f2a3f7209 */ /* 0x000fc40007810000 */
[----:B------:R-:W-:Y:S02]  /*8c40*/  FSEL R185, R131, -INF , !P6 ;  /* 0xff80000083b97808 */ /* 0x000fe40007000000 */
[CC--:B------:R-:W-:Y:S02]  /*8c50*/  ISETP.GE.AND P4, PT, R72.reuse, R164.reuse, PT ;  /* 0x000000a44800720c */ /* 0x0c0fe40003f86270 */
[-C--:B------:R-:W-:Y:S01]  /*8c60*/  ISETP.GE.AND P2, PT, R72, R71.reuse, PT ;  /* 0x000000474800720c */ /* 0x080fe20003f46270 */
[C---:B------:R-:W-:Y:S01]  /*8c70*/  VIADD R72, R59.reuse, 0x79 ;  /* 0x000000793b487836 */ /* 0x040fe20000000000 */
[----:B------:R-:W-:Y:S02]  /*8c80*/  ISETP.GE.AND P6, PT, R2, R71, PT ;  /* 0x000000470200720c */ /* 0x000fe40003fc6270 */
[----:B------:R-:W-:Y:S02]  /*8c90*/  FSEL R205, R130, -INF , !P0 ;  /* 0xff80000082cd7808 */ /* 0x000fe40004000000 */
        /* <DEDUP_REMOVED lines=10> */
[-C--:B------:R-:W-:Y:S02]  /*8d40*/  ISETP.GE.AND P0, PT, R2, R71.reuse, PT ;  /* 0x000000470200720c */ /* 0x080fe40003f06270 */
[----:B------:R-:W-:Y:S02]  /*8d50*/  FMNMX.FTZ R72, R52, R72, !PT ;  /* 0x0000004834487209 */ /* 0x000fe40007810000 */
[----:B------:R-:W-:Y:S02]  /*8d60*/  FSEL R177, R141, -INF , !P0 ;  /* 0xff8000008db17808 */ /* 0x000fe40004000000 */
[----:B------:R-:W-:Y:S02]  /*8d70*/  FSEL R198, R140, -INF , !P6 ;  /* 0xff8000008cc67808 */ /* 0x000fe40007000000 */
[C---:B------:R-:W-:Y:S02]  /*8d80*/  ISETP.GE.AND P0, PT, R63.reuse, R164, PT ;  /* 0x000000a43f00720c */ /* 0x040fe40003f06270 */
[----:B------:R-:W-:-:S02]  /*8d90*/  ISETP.GE.AND P6, PT, R63, R71, PT ;  /* 0x000000473f00720c */ /* 0x000fc40003fc6270 */
[----:B------:R-:W-:Y:S01]  /*8da0*/  FMNMX.FTZ R63, R53, R72, !PT ;  /* 0x00000048353f7209 */ /* 0x000fe20007810000 */
[----:B------:R-:W-:Y:S01]  /*8db0*/  VIADD R72, R59, 0x89 ;  /* 0x000000893b487836 */ /* 0x000fe20000000000 */
[----:B------:R-:W-:Y:S02]  /*8dc0*/  FSEL R161, R134, -INF , !P5 ;  /* 0xff80000086a17808 */ /* 0x000fe40006800000 */
[----:B------:R-:W-:Y:S02]  /*8dd0*/  FMNMX.FTZ R63, R55, R63, !PT ;  /* 0x0000003f373f7209 */ /* 0x000fe40007810000 */
[----:B------:R-:W-:Y:S01]  /*8de0*/  ISETP.GE.AND P5, PT, R2, R164, PT ;  /* 0x000000a40200720c */ /* 0x000fe20003fa6270 */
[----:B------:R-:W-:Y:S01]  /*8df0*/  VIADD R2, R59, 0x80 ;  /* 0x000000803b027836 */ /* 0x000fe20000000000 */
[----:B------:R-:W-:Y:S02]  /*8e00*/  FMNMX.FTZ R63, R54, R63, !PT ;  /* 0x0000003f363f7209 */ /* 0x000fe40007810000 */
[----:B------:R-:W-:-:S02]  /*8e10*/  FSEL R169, R138, -INF , !P2 ;  /* 0xff8000008aa97808 */ /* 0x000fc40005000000 */
[----:B------:R-:W-:Y:S02]  /*8e20*/  FMNMX.FTZ R63, R58, R63, !PT ;  /* 0x0000003f3a3f7209 */ /* 0x000fe40007810000 */
[----:B------:R-:W-:Y:S02]  /*8e30*/  FSEL R197, R139, -INF , !P5 ;  /* 0xff8000008bc57808 */ /* 0x000fe40006800000 */
[C---:B------:R-:W-:Y:S02]  /*8e40*/  ISETP.GE.AND P2, PT, R2.reuse, R164, PT ;  /* 0x000000a40200720c */ /* 0x040fe40003f46270 */
        /* <DEDUP_REMOVED lines=10> */
[----:B------:R-:W-:Y:S01]  /*8ef0*/  FSEL R195, R76, -INF , !P4 ;  /* 0xff8000004cc37808 */ /* 0x000fe20006000000 */
[----:B------:R-:W-:Y:S01]  /*8f00*/  VIADD R76, R59, 0xd9 ;  /* 0x000000d93b4c7836 */ /* 0x000fe20000000000 */
[----:B------:R-:W-:-:S02]  /*8f10*/  ISETP.GE.AND P4, PT, R2, R71, PT ;  /* 0x000000470200720c */ /* 0x000fc40003f86270 */
[----:B------:R-:W-:Y:S02]  /*8f20*/  FMNMX.FTZ R63, R11, R63, !PT ;  /* 0x0000003f0b3f7209 */ /* 0x000fe40007810000 */
[----:B------:R-:W-:Y:S02]  /*8f30*/  FSEL R200, R200, -INF , !P4 ;  /* 0xff800000c8c87808 */ /* 0x000fe40006000000 */
[----:B------:R-:W-:Y:S01]  /*8f40*/  FMNMX.FTZ R89, R9, R63, !PT ;  /* 0x0000003f09597209 */ /* 0x000fe20007810000 */
[C---:B------:R-:W-:Y:S01]  /*8f50*/  VIADD R63, R59.reuse, 0xf1 ;  /* 0x000000f13b3f7836 */ /* 0x040fe20000000000 */
[C---:B------:R-:W-:Y:S02]  /*8f60*/  ISETP.GE.AND P4, PT, R59.reuse, R164, PT ;  /* 0x000000a43b00720c */ /* 0x040fe40003f86270 */
[----:B------:R-:W-:Y:S02]  /*8f70*/  FMNMX.FTZ R89, R56, R89, !PT ;  /* 0x0000005938597209 */ /* 0x000fe40007810000 */
[----:B------:R-:W-:Y:S01]  /*8f80*/  FSEL R119, R0, -INF , !P4 ;  /* 0xff80000000777808 */ /* 0x000fe20006000000 */
[----:B------:R-:W-:Y:S01]  /*8f90*/  VIADD R0, R59, 0xa1 ;  /* 0x000000a13b007836 */ /* 0x000fe20000000000 */
        /* <DEDUP_REMOVED lines=20> */
[----:B------:R-:W-:Y:S02]  /*90e0*/  FSEL R181, R145, -INF , !P5 ;  /* 0xff80000091b57808 */ /* 0x000fe40006800000 */
[----:B------:R-:W-:Y:S02]  /*90f0*/  FMNMX.FTZ R89, R179, R89, !PT ;  /* 0x00000059b3597209 */ /* 0x000fe40007810000 */
[----:B------:R-:W-:Y:S02]  /*9100*/  FMNMX.FTZ R90, R214, R90, !PT ;  /* 0x0000005ad65a7209 */ /* 0x000fe40007810000 */
[----:B------:R-:W-:Y:S02]  /*9110*/  FSEL R188, R146, -INF , !P6 ;  /* 0xff80000092bc7808 */ /* 0x000fe40007000000 */
[----:B------:R-:W-:-:S02]  /*9120*/  FMNMX.FTZ R89, R181, R89, !PT ;  /* 0x00000059b5597209 */ /* 0x000fc40007810000 */
[----:B------:R-:W-:Y:S02]  /*9130*/  FMNMX.FTZ R90, R210, R90, !PT ;  /* 0x0000005ad25a7209 */ /* 0x000fe40007810000 */
[----:B------:R-:W-:Y:S02]  /*9140*/  FSEL R199, R144, -INF , !P0 ;  /* 0xff80000090c77808 */ /* 0x000fe40004000000 */
[----:B------:R-:W-:Y:S02]  /*9150*/  ISETP.GE.AND P0, PT, R72, R71, PT ;  /* 0x000000474800720c */ /* 0x000fe40003f06270 */
[----:B------:R-:W-:Y:S01]  /*9160*/  FSEL R191, R78, -INF , !P2 ;  /* 0xff8000004ebf7808 */ /* 0x000fe20005000000 */
[----:B------:R-:W-:Y:S01]  /*9170*/  VIADD R78, R59, 0xd1 ;  /* 0x000000d13b4e7836 */ /* 0x000fe20000000000 */
[----:B------:R-:W-:Y:S02]  /*9180*/  FMNMX.FTZ R89, R188, R89, !PT ;  /* 0x00000059bc597209 */ /* 0x000fe40007810000 */
[----:B------:R-:W-:-:S02]  /*9190*/  FMNMX.FTZ R90, R209, R90, !PT ;  /* 0x0000005ad15a7209 */ /* 0x000fc40007810000 */
[-C--:B------:R-:W-:Y:S01]  /*91a0*/  ISETP.GE.AND P5, PT, R72, R164.reuse, PT ;  /* 0x000000a44800720c */ /* 0x080fe20003fa6270 */
[C---:B------:R-:W-:Y:S01]  /*91b0*/  VIADD R72, R59.reuse, 0x91 ;  /* 0x000000913b487836 */ /* 0x040fe20000000000 */
[----:B------:R-:W-:Y:S01]  /*91c0*/  ISETP.GE.AND P6, PT, R2, R164, PT ;  /* 0x000000a40200720c */ /* 0x000fe20003fc6270 */
[----:B------:R-:W-:Y:S01]  /*91d0*/  VIADD R2, R59, 0x98 ;  /* 0x000000983b027836 */ /* 0x000fe20000000000 */
[----:B------:R-:W-:Y:S01]  /*91e0*/  FSEL R192, R79, -INF , !P0 ;  /* 0xff8000004fc07808 */ /* 0x000fe20004000000 */
[----:B------:R-:W-:Y:S01]  /*91f0*/  VIADD R79, R59, 0xd0 ;  /* 0x000000d03b4f7836 */ /* 0x000fe20000000000 */
[----:B------:R-:W-:Y:S02]  /*9200*/  FMNMX.FTZ R89, R191, R89, !PT ;  /* 0x00000059bf597209 */ /* 0x000fe40007810000 */
[----:B------:R-:W-:Y:S02]  /*9210*/  FMNMX.FTZ R90, R206, R90, !PT ;  /* 0x0000005ace5a7209 */ /* 0x000fe40007810000 */
[----:B------:R-:W-:Y:S01]  /*9220*/  FSEL R193, R77, -INF , !P5 ;  /* 0xff8000004dc17808 */ /* 0x000fe20006800000 */
[----:B------:R-:W-:Y:S01]  /*9230*/  VIADD R77, R59, 0xd8 ;  /* 0x000000d83b4d7836 */ /* 0x000fe20000000000 */
[----:B------:R-:W-:-:S02]  /*9240*/  FSEL R182, R182, -INF , !P6 ;  /* 0xff800000b6b67808 */ /* 0x000fc40007000000 */
[-C--:B------:R-:W-:Y:S02]  /*9250*/  ISETP.GE.AND P5, PT, R72, R71.reuse, PT ;  /* 0x000000474800720c */ /* 0x080fe40003fa6270 */
[CC--:B------:R-:W-:Y:S02]  /*9260*/  ISETP.GE.AND P0, PT, R2.reuse, R164.reuse, PT ;  /* 0x000000a40200720c */ /* 0x0c0fe40003f06270 */
[----:B------:R-:W-:Y:S01]  /*9270*/  ISETP.GE.AND P6, PT, R2, R71, PT ;  /* 0x000000470200720c */ /* 0x000fe20003fc6270 */
[C---:B------:R-:W-:Y:S01]  /*9280*/  VIADD R2, R59.reuse, 0x99 ;  /* 0x000000993b027836 */ /* 0x040fe20000000000 */
        /* <DEDUP_REMOVED lines=8> */
[C---:B------:R-:W-:Y:S02]  /*9310*/  ISETP.GE.AND P2, PT, R2.reuse, R164, PT ;  /* 0x000000a40200720c */ /* 0x040fe40003f46270 */
[----:B------:R-:W-:Y:S01]  /*9320*/  ISETP.GE.AND P5, PT, R2, R71, PT ;  /* 0x000000470200720c */ /* 0x000fe20003fa6270 */
[----:B------:R-:W-:Y:S01]  /*9330*/  VIADD R2, R59, 0xa0 ;  /* 0x000000a03b027836 */ /* 0x000fe20000000000 */
[----:B------:R-:W-:-:S02]  /*9340*/  FSEL R203, R203, -INF , !P6 ;  /* 0xff800000cbcb7808 */ /* 0x000fc40007000000 */
[----:B------:R-:W-:Y:S02]  /*9350*/  FMNMX.FTZ R89, R202, R89, !PT ;  /* 0x00000059ca597209 */ /* 0x000fe40007810000 */
[----:B------:R-:W-:Y:S02]  /*9360*/  FMNMX.FTZ R90, R157, R90, !PT ;  /* 0x0000005a9d5a7209 */ /* 0x000fe40007810000 */
[----:B------:R-:W-:Y:S02]  /*9370*/  ISETP.GE.AND P4, PT, R2, R71, PT ;  /* 0x000000470200720c */ /* 0x000fe40003f86270 */
[----:B------:R-:W-:Y:S02]  /*9380*/  FSEL R190, R190, -INF , !P5 ;  /* 0xff800000bebe7808 */ /* 0x000fe40006800000 */
[----:B------:R-:W-:Y:S02]  /*9390*/  FMNMX.FTZ R89, R203, R89, !PT ;  /* 0x00000059cb597209 */ /* 0x000fe40007810000 */
[----:B------:R-:W-:-:S02]  /*93a0*/  FSEL R175, R175, -INF , !P2 ;  /* 0xff800000afaf7808 */ /* 0x000fc40005000000 */
[----:B------:R-:W-:Y:S02]  /*93b0*/  FMNMX.FTZ R90, R158, R90, !PT ;  /* 0x0000005a9e5a7209 */ /* 0x000fe40007810000 */
[----:B------:R-:W-:Y:S02]  /*93c0*/  FSEL R178, R178, -INF , !P0 ;  /* 0xff800000b2b27808 */ /* 0x000fe40004000000 */
[CC--:B------:R-:W-:Y:S02]  /*93d0*/  ISETP.GE.AND P6, PT, R0.reuse, R164.reuse, PT ;  /* 0x000000a40000720c */ /* 0x0c0fe40003fc6270 */
[----:B------:R-:W-:Y:S01]  /*93e0*/  ISETP.GE.AND P2, PT, R0, R71, PT ;  /* 0x000000470000720c */ /* 0x000fe20003f46270 */
[C---:B------:R-:W-:Y:S01]  /*93f0*/  VIADD R0, R59.reuse, 0xa8 ;  /* 0x000000a83b007836 */ /* 0x040fe20000000000 */
[----:B------:R-:W-:Y:S01]  /*9400*/  ISETP.GE.AND P0, PT, R2, R164, PT ;  /* 0x000000a40200720c */ /* 0x000fe20003f06270 */
[----:B------:R-:W-:Y:S01]  /*9410*/  VIADD R2, R59, 0xf8 ;  /* 0x000000f83b027836 */ /* 0x000fe20000000000 */
[----:B------:R-:W-:-:S02]  /*9420*/  FSEL R189, R189, -INF , !P4 ;  /* 0xff800000bdbd7808 */ /* 0x000fc40006000000 */
[----:B------:R-:W-:Y:S02]  /*9430*/  FMNMX.FTZ R89, R190, R89, !PT ;  /* 0x00000059be597209 */ /* 0x000fe40007810000 */
[----:B------:R-:W-:Y:S02]  /*9440*/  FMNMX.FTZ R90, R159, R90, !PT ;  /* 0x0000005a9f5a7209 */ /* 0x000fe40007810000 */
[----:B------:R-:W-:Y:S02]  /*9450*/  FSEL R163, R163, -INF , !P0 ;  /* 0xff800000a3a37808 */ /* 0x000fe40004000000 */
        /* <DEDUP_REMOVED lines=24> */
[----:B------:R-:W-:Y:S02]  /*95e0*/  FSEL R149, R149, -INF , !P2 ;  /* 0xff80000095957808 */ /* 0x000fe40005000000 */
[-C--:B------:R-:W-:Y:S02]  /*95f0*/  ISETP.GE.AND P2, PT, R82, R71.reuse, PT ;  /* 0x000000475200720c */ /* 0x080fe40003f46270 */
[----:B------:R-:W-:-:S02]  /*9600*/  ISETP.GE.AND P0, PT, R83, R71, PT ;  /* 0x000000475300720c */ /* 0x000fc40003f06270 */
[----:B------:R-:W-:Y:S02]  /*9610*/  FMNMX.FTZ R89, R151, R89, !PT ;  /* 0x0000005997597209 */ /* 0x000fe40007810000 */
[----:B------:R-:W-:Y:S02]  /*9620*/  FMNMX.FTZ R90, R185, R90, !PT ;  /* 0x0000005ab95a7209 */ /* 0x000fe40007810000 */
[----:B------:R-:W-:Y:S02]  /*9630*/  FSEL R137, R230, -INF , !P2 ;  /* 0xff800000e6897808 */ /* 0x000fe40005000000 */
[----:B------:R-:W-:Y:S02]  /*9640*/  FSEL R147, R147, -INF , !P0 ;  /* 0xff80000093937808 */ /* 0x000fe40004000000 */
[----:B------:R-:W-:Y:S02]  /*9650*/  FMNMX.FTZ R89, R149, R89, !PT ;  /* 0x0000005995597209 */ /* 0x000fe40007810000 */
[----:B------:R-:W-:-:S02]  /*9660*/  ISETP.GE.AND P2, PT, R80, R71, PT ;  /* 0x000000475000720c */ /* 0x000fc40003f46270 */
[----:B------:R-:W-:Y:S02]  /*9670*/  FMNMX.FTZ R90, R187, R90, !PT ;  /* 0x0000005abb5a7209 */ /* 0x000fe40007810000 */
[----:B------:R-:W-:Y:S02]  /*9680*/  ISETP.GE.AND P0, PT, R81, R71, PT ;  /* 0x000000475100720c */ /* 0x000fe40003f06270 */
[----:B------:R-:W-:Y:S02]  /*9690*/  FMNMX.FTZ R89, R147, R89, !PT ;  /* 0x0000005993597209 */ /* 0x000fe40007810000 */
[----:B------:R-:W-:Y:S02]  /*96a0*/  FSEL R101, R48, -INF , !P2 ;  /* 0xff80000030657808 */ /* 0x000fe40005000000 */
[----:B------:R-:W-:Y:S02]  /*96b0*/  FMNMX.FTZ R48, R194, R90, !PT ;  /* 0x0000005ac2307209 */ /* 0x000fe40007810000 */
[----:B------:R-:W-:Y:S01]  /*96c0*/  FSEL R136, R231, -INF , !P0 ;  /* 0xff800000e7887808 */ /* 0x000fe20004000000 */
[----:B------:R-:W-:Y:S01]  /*96d0*/  IMAD R231, R234, 0x2, R236 ;  /* 0x00000002eae77824 */ /* 0x000fe200078e02ec */
[----:B------:R-:W-:-:S02]  /*96e0*/  FMNMX.FTZ R89, R137, R89, !PT ;  /* 0x0000005989597209 */ /* 0x000fc40007810000 */
[----:B------:R-:W-:Y:S01]  /*96f0*/  FMNMX.FTZ R48, R196, R48, !PT ;  /* 0x00000030c4307209 */ /* 0x000fe20007810000 */
[----:B------:R-:W-:Y:S01]  /*9700*/  IMAD R230, R235, 0x2, R231 ;  /* 0x00000002ebe67824 */ /* 0x000fe200078e02e7 */
[-C--:B------:R-:W-:Y:S02]  /*9710*/  ISETP.GE.AND P0, PT, R79, R71.reuse, PT ;  /* 0x000000474f00720c */ /* 0x080fe40003f06270 */
[----:B------:R-:W-:Y:S02]  /*9720*/  ISETP.GE.AND P2, PT, R78, R71, PT ;  /* 0x000000474e00720c */ /* 0x000fe40003f46270 */
[----:B------:R-:W-:Y:S02]  /*9730*/  FMNMX.FTZ R89, R136, R89, !PT ;  /* 0x0000005988597209 */ /* 0x000fe40007810000 */
[----:B------:R-:W-:Y:S02]  /*9740*/  FMNMX.FTZ R48, R197, R48, !PT ;  /* 0x00000030c5307209 */ /* 0x000fe40007810000 */
[----:B------:R-:W-:-:S02]  /*9750*/  FSEL R100, R49, -INF , !P0 ;  /* 0xff80000031647808 */ /* 0x000fc40004000000 */
[----:B------:R-:W-:Y:S02]  /*9760*/  FSEL R99, R50, -INF , !P2 ;  /* 0xff80000032637808 */ /* 0x000fe40005000000 */
[----:B------:R-:W-:Y:S02]  /*9770*/  FMNMX.FTZ R49, R101, R89, !PT ;  /* 0x0000005965317209 */ /* 0x000fe40007810000 */
[-C--:B------:R-:W-:Y:S02]  /*9780*/  ISETP.GE.AND P2, PT, R76, R71.reuse, PT ;  /* 0x000000474c00720c */ /* 0x080fe40003f46270 */
[----:B------:R-:W-:Y:S02]  /*9790*/  FMNMX.FTZ R48, R198, R48, !PT ;  /* 0x00000030c6307209 */ /* 0x000fe40007810000 */
[----:B------:R-:W-:Y:S02]  /*97a0*/  ISETP.GE.AND P0, PT, R77, R71, PT ;  /* 0x000000474d00720c */ /* 0x000fe40003f06270 */
[----:B------:R-:W-:-:S02]  /*97b0*/  FMNMX.FTZ R49, R100, R49, !PT ;  /* 0x0000003164317209 */ /* 0x000fc40007810000 */
[----:B------:R-:W-:Y:S02]  /*97c0*/  FSEL R97, R39, -INF , !P2 ;  /* 0xff80000027617808 */ /* 0x000fe40005000000 */
[----:B------:R-:W-:Y:S02]  /*97d0*/  FMNMX.FTZ R39, R201, R48, !PT ;  /* 0x00000030c9277209 */ /* 0x000fe40007810000 */
[----:B------:R-:W-:Y:S02]  /*97e0*/  FSEL R98, R38, -INF , !P0 ;  /* 0xff80000026627808 */ /* 0x000fe40004000000 */
[----:B------:R-:W-:Y:S02]  /*97f0*/  ISETP.GE.AND P0, PT, R75, R71, PT ;  /* 0x000000474b00720c */ /* 0x000fe40003f06270 */
[----:B------:R-:W-:Y:S02]  /*9800*/  FMNMX.FTZ R38, R99, R49, !PT ;  /* 0x0000003163267209 */ /* 0x000fe40007810000 */
[----:B------:R-:W-:-:S02]  /*9810*/  FMNMX.FTZ R39, R199, R39, !PT ;  /* 0x00000027c7277209 */ /* 0x000fc40007810000 */
[----:B------:R-:W-:Y:S02]  /*9820*/  FSEL R96, R40, -INF , !P0 ;  /* 0xff80000028607808 */ /* 0x000fe40004000000 */
[----:B------:R-:W-:Y:S02]  /*9830*/  FMNMX.FTZ R38, R98, R38, !PT ;  /* 0x0000002662267209 */ /* 0x000fe40007810000 */
[----:B------:R-:W-:Y:S02]  /*9840*/  ISETP.GE.AND P0, PT, R73, R71, PT ;  /* 0x000000474900720c */ /* 0x000fe40003f06270 */
[----:B------:R-:W-:Y:S02]  /*9850*/  FMNMX.FTZ R39, R195, R39, !PT ;  /* 0x00000027c3277209 */ /* 0x000fe40007810000 */
[----:B------:R-:W-:Y:S02]  /*9860*/  ISETP.GE.AND P2, PT, R74, R71, PT ;  /* 0x000000474a00720c */ /* 0x000fe40003f46270 */
[----:B------:R-:W-:-:S02]  /*9870*/  FMNMX.FTZ R38, R97, R38, !PT ;  /* 0x0000002661267209 */ /* 0x000fc40007810000 */
[----:B------:R-:W-:Y:S02]  /*9880*/  FSEL R94, R33, -INF , !P0 ;  /* 0xff800000215e7808 */ /* 0x000fe40004000000 */
[----:B------:R-:W-:Y:S01]  /*9890*/  ISETP.GE.AND P5, PT, R0, R164, PT ;  /* 0x000000a40000720c */ /* 0x000fe20003fa6270 */
[----:B------:R-:W-:Y:S01]  /*98a0*/  VIADD R0, R59, 0xe9 ;  /* 0x000000e93b007836 */ /* 0x000fe20000000000 */
[----:B------:R-:W-:Y:S01]  /*98b0*/  FMNMX.FTZ R33, R193, R39, !PT ;  /* 0x00000027c1217209 */ /* 0x000fe20007810000 */
[----:B------:R-:W-:Y:S01]  /*98c0*/  VIADD R59, R59, 0xf9 ;  /* 0x000000f93b3b7836 */ /* 0x000fe20000000000 */
        /* <DEDUP_REMOVED lines=8> */
[----:B------:R-:W-:-:S02]  /*9950*/  FSEL R93, R32, -INF , !P2 ;  /* 0xff800000205d7808 */ /* 0x000fc40005000000 */
[----:B------:R-:W-:Y:S02]  /*9960*/  FMNMX.FTZ R32, R94, R38, !PT ;  /* 0x000000265e207209 */ /* 0x000fe40007810000 */
[----:B------:R-:W-:Y:S02]  /*9970*/  FMNMX.FTZ R27, R178, R27, !PT ;  /* 0x0000001bb21b7209 */ /* 0x000fe40007810000 */
[----:B------:R-:W-:Y:S02]  /*9980*/  ISETP.GE.AND P2, PT, R63, R71, PT ;  /* 0x000000473f00720c */ /* 0x000fe40003f46270 */
[----:B------:R-:W-:Y:S02]  /*9990*/  FMNMX.FTZ R32, R93, R32, !PT ;  /* 0x000000205d207209 */ /* 0x000fe40007810000 */
[----:B------:R-:W-:Y:S02]  /*99a0*/  FMNMX.FTZ R27, R175, R27, !PT ;  /* 0x0000001baf1b7209 */ /* 0x000fe40007810000 */
[----:B------:R-:W-:-:S02]  /*99b0*/  FSEL R91, R26, -INF , !P2 ;  /* 0xff8000001a5b7808 */ /* 0x000fc40005000000 */
[----:B------:R-:W-:Y:S02]  /*99c0*/  ISETP.GE.AND P0, PT, R2, R71, PT ;  /* 0x000000470200720c */ /* 0x000fe40003f06270 */
[----:B------:R-:W-:Y:S02]  /*99d0*/  FMNMX.FTZ R26, R92, R32, !PT ;  /* 0x000000205c1a7209 */ /* 0x000fe40007810000 */
        /* <DEDUP_REMOVED lines=15> */
[----:B------:R-:W-:Y:S01]  /*9ad0*/  FSEL R143, R148, -INF , !P2 ;  /* 0xff800000948f7808 */ /* 0x000fe20005000000 */
[----:B------:R-:W1:Y:S01]  /*9ae0*/  SHFL.BFLY PT, R27, R26, 0x2, 0x1f ;  /* 0x0c401f001a1b7f89 */ /* 0x000e6200000e0000 */
[----:B------:R-:W-:-:S02]  /*9af0*/  FMNMX.FTZ R28, R156, R28, !PT ;  /* 0x0000001c9c1c7209 */ /* 0x000fc40007810000 */
[----:B------:R-:W-:Y:S02]  /*9b00*/  ISETP.GE.AND P2, PT, R85, R164, PT ;  /* 0x000000a45500720c */ /* 0x000fe40003f46270 */
        /* <DEDUP_REMOVED lines=17> */
[----:B-1----:R-:W-:Y:S02]  /*9c20*/  FMNMX.FTZ R27, R26, R27, !PT ;  /* 0x0000001b1a1b7209 */ /* 0x002fe40007810000 */
[----:B------:R-:W-:Y:S02]  /*9c30*/  ISETP.GE.AND P2, PT, R79, R164, PT ;  /* 0x000000a44f00720c */ /* 0x000fe40003f46270 */
[----:B------:R-:W-:Y:S01]  /*9c40*/  FSEL R114, R45, -INF , !P0 ;  /* 0xff8000002d727808 */ /* 0x000fe20004000000 */
[----:B------:R-:W1:Y:S01]  /*9c50*/  SHFL.BFLY PT, R26, R27, 0x1, 0x1f ;  /* 0x0c201f001b1a7f89 */ /* 0x000e6200000e0000 */
[----:B------:R-:W-:Y:S02]  /*9c60*/  FMNMX.FTZ R28, R115, R28, !PT ;  /* 0x0000001c731c7209 */ /* 0x000fe40007810000 */
[----:B------:R-:W-:Y:S02]  /*9c70*/  ISETP.GE.AND P0, PT, R78, R164, PT ;  /* 0x000000a44e00720c */ /* 0x000fe40003f06270 */
[----:B------:R-:W-:-:S02]  /*9c80*/  FSEL R113, R46, -INF , !P2 ;  /* 0xff8000002e717808 */ /* 0x000fc40005000000 */
[----:B------:R-:W-:Y:S02]  /*9c90*/  FMNMX.FTZ R28, R114, R28, !PT ;  /* 0x0000001c721c7209 */ /* 0x000fe40007810000 */
[----:B------:R-:W-:Y:S02]  /*9ca0*/  ISETP.GE.AND P2, PT, R77, R164, PT ;  /* 0x000000a44d00720c */ /* 0x000fe40003f46270 */
[----:B------:R-:W-:Y:S02]  /*9cb0*/  FSEL R112, R47, -INF , !P0 ;  /* 0xff8000002f707808 */ /* 0x000fe40004000000 */
[----:B------:R-:W-:Y:S01]  /*9cc0*/  FMNMX.FTZ R28, R113, R28, !PT ;  /* 0x0000001c711c7209 */ /* 0x000fe20007810000 */
[----:B------:R-:W-:Y:S01]  /*9cd0*/  LDSM.16.MT88.4 R44, [R236+0xa800] ;  /* 0x00a80000ec2c783b */ /* 0x000fe20000004200 */
        /* <DEDUP_REMOVED lines=10> */
[----:B------:R-:W-:Y:S02]  /*9d80*/  FSEL R108, R18, -INF , !P4 ;  /* 0xff800000126c7808 */ /* 0x000fe40006000000 */
[----:B------:R-:W-:Y:S02]  /*9d90*/  ISETP.GE.AND P0, PT, R73, R164, PT ;  /* 0x000000a44900720c */ /* 0x000fe40003f06270 */
[----:B------:R-:W-:Y:S02]  /*9da0*/  FMNMX.FTZ R18, R109, R28, !PT ;  /* 0x0000001c6d127209 */ /* 0x000fe40007810000 */
[----:B------:R-:W-:Y:S02]  /*9db0*/  ISETP.GE.AND P2, PT, R0, R164, PT ;  /* 0x000000a40000720c */ /* 0x000fe40003f46270 */
[----:B------:R-:W-:-:S02]  /*9dc0*/  FSEL R107, R21, -INF , !P0 ;  /* 0xff800000156b7808 */ /* 0x000fc40004000000 */
[----:B------:R-:W-:Y:S02]  /*9dd0*/  FMNMX.FTZ R18, R108, R18, !PT ;  /* 0x000000126c127209 */ /* 0x000fe40007810000 */
[----:B-1----:R-:W-:Y:S02]  /*9de0*/  FMNMX.FTZ R0, R27, R26, !PT ;  /* 0x0000001a1b007209 */ /* 0x002fe40007810000 */
[----:B------:R-:W-:Y:S02]  /*9df0*/  ISETP.GE.AND P4, PT, R72, R164, PT ;  /* 0x000000a44800720c */ /* 0x000fe40003f86270 */
[----:B------:R-:W-:Y:S01]  /*9e00*/  FSEL R106, R20, -INF , !P2 ;  /* 0xff800000146a7808 */ /* 0x000fe20005000000 */
[C---:B------:R-:W-:Y:S01]  /*9e10*/  FMUL.FTZ R87, R0.reuse, UR16 ;  /* 0x0000001000577c20 */ /* 0x040fe20008410000 */
[----:B------:R-:W-:Y:S02]  /*9e20*/  FMNMX.FTZ R18, R107, R18, !PT ;  /* 0x000000126b127209 */ /* 0x000fe40007810000 */
[----:B------:R-:W-:-:S02]  /*9e30*/  FSETP.NEU.FTZ.AND P0, PT, R0, -INF , PT ;  /* 0xff8000000000780b */ /* 0x000fc40003f1d000 */
[----:B------:R-:W-:Y:S02]  /*9e40*/  ISETP.GE.AND P2, PT, R63, R164, PT ;  /* 0x000000a43f00720c */ /* 0x000fe40003f46270 */
        /* <DEDUP_REMOVED lines=11> */
[----:B------:R-:W-:Y:S01]  /*9f00*/  LDSM.16.MT88.4 R28, [R236+0xa000] ;  /* 0x00a00000ec1c783b */ /* 0x000fe20000004200 */
[----:B------:R-:W-:Y:S01]  /*9f10*/  FMNMX.FTZ R18, R104, R18, !PT ;  /* 0x0000001268127209 */ /* 0x000fe20007810000 */
[--C-:B------:R-:W-:Y:S01]  /*9f20*/  FFMA.FTZ R86, R15, UR16, -R87.reuse ;  /* 0x000000100f567c23 */ /* 0x100fe20008010857 */
[----:B------:R-:W-:Y:S01]  /*9f30*/  FSEL R102, R25, -INF , !P2 ;  /* 0xff80000019667808 */ /* 0x000fe20005000000 */
[--C-:B------:R-:W-:Y:S01]  /*9f40*/  FFMA.FTZ R84, R14, UR16, -R87.reuse ;  /* 0x000000100e547c23 */ /* 0x100fe20008010857 */
[----:B------:R-:W-:Y:S01]  /*9f50*/  FMNMX.FTZ R2, R103, R18, !PT ;  /* 0x0000001267027209 */ /* 0x000fe20007810000 */
[--C-:B------:R-:W-:Y:S01]  /*9f60*/  FFMA.FTZ R123, R12, UR16, -R87.reuse ;  /* 0x000000100c7b7c23 */ /* 0x100fe20008010857 */
[--C-:B------:R-:W-:Y:S01]  /*9f70*/  FFMA.FTZ R76, R52, UR16, -R87.reuse ;  /* 0x00000010344c7c23 */ /* 0x100fe20008010857 */
[--C-:B------:R-:W-:Y:S01]  /*9f80*/  FFMA.FTZ R75, R53, UR16, -R87.reuse ;  /* 0x00000010354b7c23 */ /* 0x100fe20008010857 */
[----:B------:R-:W-:Y:S01]  /*9f90*/  FMNMX.FTZ R2, R102, R2, !PT ;  /* 0x0000000266027209 */ /* 0x000fe20007810000 */
[--C-:B------:R-:W-:Y:S01]  /*9fa0*/  FFMA.FTZ R74, R55, UR16, -R87.reuse ;  /* 0x00000010374a7c23 */ /* 0x100fe20008010857 */
[--C-:B------:R-:W-:Y:S01]  /*9fb0*/  FFMA.FTZ R73, R54, UR16, -R87.reuse ;  /* 0x0000001036497c23 */ /* 0x100fe20008010857 */
[----:B------:R-:W-:Y:S01]  /*9fc0*/  LDSM.16.MT88.4 R20, [R232+0xa000] ;  /* 0x00a00000e814783b */ /* 0x000fe20000004200 */
[----:B------:R-:W-:Y:S01]  /*9fd0*/  MUFU.EX2 R86, R86 ;  /* 0x0000005600567308 */ /* 0x000fe20000000800 */
[--C-:B------:R-:W-:Y:S01]  /*9fe0*/  FFMA.FTZ R122, R7, UR16, -R87.reuse ;  /* 0x00000010077a7c23 */ /* 0x100fe20008010857 */
[--C-:B------:R-:W-:Y:S01]  /*9ff0*/  FFMA.FTZ R81, R34, UR16, -R87.reuse ;  /* 0x0000001022517c23 */ /* 0x100fe20008010857 */
[----:B------:R-:W1:Y:S01]  /*a000*/  SHFL.BFLY PT, R13, R2, 0x2, 0x1f ;  /* 0x0c401f00020d7f89 */ /* 0x000e6200000e0000 */
[--C-:B------:R-:W-:Y:S01]  /*a010*/  FFMA.FTZ R80, R35, UR16, -R87.reuse ;  /* 0x0000001023507c23 */ /* 0x100fe20008010857 */
[--C-:B------:R-:W-:Y:S01]  /*a020*/  FFMA.FTZ R79, R42, UR16, -R87.reuse ;  /* 0x000000102a4f7c23 */ /* 0x100fe20008010857 */
[--C-:B------:R-:W-:Y:S01]  /*a030*/  FFMA.FTZ R78, R43, UR16, -R87.reuse ;  /* 0x000000102b4e7c23 */ /* 0x100fe20008010857 */
[----:B------:R-:W-:Y:S01]  /*a040*/  LDSM.16.MT88.4 R52, [R230+0xa000] ;  /* 0x00a00000e634783b */ /* 0x000fe20000004200 */
[----:B------:R-:W-:Y:S01]  /*a050*/  MUFU.EX2 R85, R85 ;  /* 0x0000005500557308 */ /* 0x000fe20000000800 */
[--C-:B------:R-:W-:Y:S01]  /*a060*/  FFMA.FTZ R72, R58, UR16, -R87.reuse ;  /* 0x000000103a487c23 */ /* 0x100fe20008010857 */
[--C-:B------:R-:W-:Y:S01]  /*a070*/  FFMA.FTZ R63, R57, UR16, -R87.reuse ;  /* 0x00000010393f7c23 */ /* 0x100fe20008010857 */
[----:B------:R-:W-:Y:S01]  /*a080*/  LDSM.16.MT88.4 R40, [R232+0xa800] ;  /* 0x00a80000e828783b */ /* 0x000fe20000004200 */
        /* <DEDUP_REMOVED lines=12> */
[----:B------:R-:W2:Y:S01]  /*a150*/  MUFU.EX2 R83, R83 ;  /* 0x0000005300537308 */ /* 0x000ea20000000800 */
[--C-:B------:R-:W-:Y:S01]  /*a160*/  FFMA.FTZ R177, R177, UR16, -R87.reuse ;  /* 0x00000010b1b17c23 */ /* 0x100fe20008010857 */
[--C-:B------:R-:W-:Y:S01]  /*a170*/  FFMA.FTZ R179, R179, UR16, -R87.reuse ;  /* 0x00000010b3b37c23 */ /* 0x100fe20008010857 */
[----:B-1----:R-:W-:Y:S01]  /*a180*/  FMNMX.FTZ R2, R2, R13, !PT ;  /* 0x0000000d02027209 */ /* 0x002fe20007810000 */
[--C-:B------:R-:W-:Y:S01]  /*a190*/  FFMA.FTZ R181, R181, UR16, -R87.reuse ;  /* 0x00000010b5b57c23 */ /* 0x100fe20008010857 */
[--C-:B------:R-:W-:Y:S01]  /*a1a0*/  FFMA.FTZ R188, R188, UR16, -R87.reuse ;  /* 0x00000010bcbc7c23 */ /* 0x100fe20008010857 */
[--C-:B------:R-:W-:Y:S01]  /*a1b0*/  FFMA.FTZ R191, R191, UR16, -R87.reuse ;  /* 0x00000010bfbf7c23 */ /* 0x100fe20008010857 */
[--C-:B------:R-:W-:Y:S01]  /*a1c0*/  FFMA.FTZ R192, R192, UR16, -R87.reuse ;  /* 0x00000010c0c07c23 */ /* 0x100fe20008010857 */
[----:B------:R-:W1:Y:S01]  /*a1d0*/  SHFL.BFLY PT, R13, R2, 0x1, 0x1f ;  /* 0x0c201f00020d7f89 */ /* 0x000e6200000e0000 */
        /* <DEDUP_REMOVED lines=8> */
[----:B--2---:R-:W-:Y:S01]  /*a260*/  F2FP.F16.F32.PACK_AB R7, R83, R84 ;  /* 0x000000545307723e */ /* 0x004fe200000000ff */
[----:B------:R-:W2:Y:S01]  /*a270*/  MUFU.EX2 R81, R81 ;  /* 0x0000005100517308 */ /* 0x000ea20000000800 */
[--C-:B------:R-:W-:Y:S01]  /*a280*/  FFMA.FTZ R171, R171, UR16, -R87.reuse ;  /* 0x00000010abab7c23 */ /* 0x100fe20008010857 */
        /* <DEDUP_REMOVED lines=12> */
[----:B-1----:R-:W-:Y:S01]  /*a350*/  FMNMX.FTZ R2, R2, R13, !PT ;  /* 0x0000000d02027209 */ /* 0x002fe20007810000 */
[--C-:B------:R-:W-:Y:S01]  /*a360*/  FFMA.FTZ R97, R97, UR16, -R87.reuse ;  /* 0x0000001061617c23 */ /* 0x100fe20008010857 */
[----:B------:R-:W1:Y:S01]  /*a370*/  LDSM.16.MT88.4 R12, [R231+0xa000] ;  /* 0x00a00000e70c783b */ /* 0x000e620000004200 */
[----:B------:R-:W3:Y:S01]  /*a380*/  MUFU.EX2 R79, R79 ;  /* 0x0000004f004f7308 */ /* 0x000ee20000000800 */
[C---:B------:R-:W-:Y:S01]  /*a390*/  FSETP.NEU.FTZ.AND P0, PT, R2.reuse, -INF , PT ;  /* 0xff8000000200780b */ /* 0x040fe20003f1d000 */
[----:B------:R-:W-:Y:S01]  /*a3a0*/  FMUL.FTZ R88, R2, UR16 ;  /* 0x0000001002587c20 */ /* 0x000fe20008410000 */
[----:B--2---:R-:W-:Y:S01]  /*a3b0*/  F2FP.F16.F32.PACK_AB R49, R81, R82 ;  /* 0x000000525131723e */ /* 0x004fe200000000ff */
[----:B------:R-:W-:-:S03]  /*a3c0*/  FFMA.FTZ R249, R89, UR16, -R87 ;  /* 0x0000001059f97c23 */ /* 0x000fc60008010857 */
[----:B------:R-:W-:Y:S01]  /*a3d0*/  FSEL R88, R88, RZ, P0 ;  /* 0x000000ff58587208 */ /* 0x000fe20000000000 */
[----:B------:R-:W-:Y:S04]  /*a3e0*/  MUFU.EX2 R78, R78 ;  /* 0x0000004e004e7308 */ /* 0x000fe80000000800 */
[--C-:B------:R-:W-:Y:S01]  /*a3f0*/  FFMA.FTZ R135, R119, UR16, -R88.reuse ;  /* 0x0000001077877c23 */ /* 0x100fe20008010858 */
[--C-:B------:R-:W-:Y:S01]  /*a400*/  FFMA.FTZ R134, R6, UR16, -R88.reuse ;  /* 0x0000001006867c23 */ /* 0x100fe20008010858 */
[--C-:B------:R-:W-:Y:S01]  /*a410*/  FFMA.FTZ R133, R5, UR16, -R88.reuse ;  /* 0x0000001005857c23 */ /* 0x100fe20008010858 */
[--C-:B------:R-:W-:Y:S01]  /*a420*/  FFMA.FTZ R132, R4, UR16, -R88.reuse ;  /* 0x0000001004847c23 */ /* 0x100fe20008010858 */
[----:B------:R-:W-:Y:S01]  /*a430*/  F2FP.F16.F32.PACK_AB R5, R85, R86 ;  /* 0x000000565505723e */ /* 0x000fe200000000ff */
[--C-:B------:R-:W-:Y:S01]  /*a440*/  FFMA.FTZ R131, R17, UR16, -R88.reuse ;  /* 0x0000001011837c23 */ /* 0x100fe20008010858 */
[----:B------:R-:W-:Y:S01]  /*a450*/  MUFU.EX2 R135, R135 ;  /* 0x0000008700877308 */ /* 0x000fe20000000800 */
[--C-:B------:R-:W-:Y:S01]  /*a460*/  FFMA.FTZ R130, R16, UR16, -R88.reuse ;  /* 0x0000001010827c23 */ /* 0x100fe20008010858 */
[--C-:B------:R-:W-:Y:S01]  /*a470*/  FFMA.FTZ R129, R10, UR16, -R88.reuse ;  /* 0x000000100a817c23 */ /* 0x100fe20008010858 */
[--C-:B------:R-:W-:Y:S01]  /*a480*/  FFMA.FTZ R128, R8, UR16, -R88.reuse ;  /* 0x0000001008807c23 */ /* 0x100fe20008010858 */
[--C-:B------:R-:W-:Y:S01]  /*a490*/  FFMA.FTZ R119, R56, UR16, -R87.reuse ;  /* 0x0000001038777c23 */ /* 0x100fe20008010857 */
[----:B---3--:R-:W-:Y:S01]  /*a4a0*/  F2FP.F16.F32.PACK_AB R51, R79, R80 ;  /* 0x000000504f33723e */ /* 0x008fe200000000ff */
[----:B------:R-:W2:Y:S01]  /*a4b0*/  LDSM.16.MT88.4 R56, [R230+0xa800] ;  /* 0x00a80000e638783b */ /* 0x000ea20000004200 */
[--C-:B------:R-:W-:Y:S01]  /*a4c0*/  FFMA.FTZ R127, R247, UR16, -R88.reuse ;  /* 0x00000010f77f7c23 */ /* 0x100fe20008010858 */
[----:B------:R-:W3:Y:S01]  /*a4d0*/  MUFU.EX2 R134, R134 ;  /* 0x0000008600867308 */ /* 0x000ee20000000800 */
        /* <DEDUP_REMOVED lines=16> */
[----:B---3--:R-:W-:Y:S01]  /*a5e0*/  F2FP.F16.F32.PACK_AB R4, R134, R135 ;  /* 0x000000878604723e */ /* 0x008fe200000000ff */
[--C-:B------:R-:W-:Y:S01]  /*a5f0*/  FFMA.FTZ R176, R176, UR16, -R88.reuse ;  /* 0x00000010b0b07c23 */ /* 0x100fe20008010858 */
[----:B------:R-:W-:Y:S01]  /*a600*/  FFMA.FTZ R152, R205, UR16, -R87 ;  /* 0x00000010cd987c23 */ /* 0x000fe20008010857 */
        /* <DEDUP_REMOVED lines=13> */
[----:B----4-:R-:W-:Y:S01]  /*a6e0*/  F2FP.F16.F32.PACK_AB R6, R132, R133 ;  /* 0x000000858406723e */ /* 0x010fe200000000ff */
[--C-:B------:R-:W-:Y:S01]  /*a6f0*/  FFMA.FTZ R193, R193, UR16, -R88.reuse ;  /* 0x00000010c1c17c23 */ /* 0x100fe20008010858 */
[--C-:B------:R-:W-:Y:S01]  /*a700*/  FFMA.FTZ R182, R182, UR16, -R88.reuse ;  /* 0x00000010b6b67c23 */ /* 0x100fe20008010858 */
[--C-:B------:R-:W-:Y:S01]  /*a710*/  FFMA.FTZ R180, R180, UR16, -R88.reuse ;  /* 0x00000010b4b47c23 */ /* 0x100fe20008010858 */
[--C-:B------:R-:W-:Y:S01]  /*a720*/  FFMA.FTZ R178, R178, UR16, -R88.reuse ;  /* 0x00000010b2b27c23 */ /* 0x100fe20008010858 */
[--C-:B------:R-:W-:Y:S01]  /*a730*/  FFMA.FTZ R175, R175, UR16, -R88.reuse ;  /* 0x00000010afaf7c23 */ /* 0x100fe20008010858 */
[--C-:B------:R-:W-:Y:S01]  /*a740*/  FFMA.FTZ R163, R163, UR16, -R88.reuse ;  /* 0x00000010a3a37c23 */ /* 0x100fe20008010858 */
[C---:B------:R-:W-:Y:S01]  /*a750*/  HMMA.16816.F32 R32, R4.reuse, R28, RZ ;  /* 0x0000001c0420723c */ /* 0x040fe200000018ff */
[----:B------:R-:W-:Y:S01]  /*a760*/  MUFU.EX2 R129, R129 ;  /* 0x0000008100817308 */ /* 0x000fe20000000800 */
[--C-:B------:R-:W-:Y:S01]  /*a770*/  FFMA.FTZ R162, R162, UR16, -R88.reuse ;  /* 0x00000010a2a27c23 */ /* 0x100fe20008010858 */
[--C-:B------:R-:W-:Y:S01]  /*a780*/  FFMA.FTZ R160, R160, UR16, -R88.reuse ;  /* 0x00000010a0a07c23 */ /* 0x100fe20008010858 */
[--C-:B------:R-:W-:Y:S01]  /*a790*/  FFMA.FTZ R156, R156, UR16, -R88.reuse ;  /* 0x000000109c9c7c23 */ /* 0x100fe20008010858 */
[--C-:B------:R-:W-:Y:S01]  /*a7a0*/  FFMA.FTZ R143, R143, UR16, -R88.reuse ;  /* 0x000000108f8f7c23 */ /* 0x100fe20008010858 */
[C---:B------:R-:W-:Y:S01]  /*a7b0*/  HMMA.16816.F32 R28, R4.reuse, R30, RZ ;  /* 0x0000001e041c723c */ /* 0x040fe200000018ff */
[--C-:B------:R-:W-:Y:S01]  /*a7c0*/  FFMA.FTZ R140, R140, UR16, -R88.reuse ;  /* 0x000000108c8c7c23 */ /* 0x100fe20008010858 */
[--C-:B------:R-:W-:Y:S01]  /*a7d0*/  FFMA.FTZ R139, R139, UR16, -R88.reuse ;  /* 0x000000108b8b7c23 */ /* 0x100fe20008010858 */
[----:B------:R-:W4:Y:S01]  /*a7e0*/  MUFU.EX2 R128, R128 ;  /* 0x0000008000807308 */ /* 0x000f220000000800 */
[----:B---3--:R-:W-:Y:S01]  /*a7f0*/  F2FP.F16.F32.PACK_AB R48, R130, R131 ;  /* 0x000000838230723e */ /* 0x008fe200000000ff */
[--C-:B------:R-:W-:Y:S01]  /*a800*/  FFMA.FTZ R138, R138, UR16, -R88.reuse ;  /* 0x000000108a8a7c23 */ /* 0x100fe20008010858 */
[C---:B------:R-:W-:Y:S01]  /*a810*/  HMMA.16816.F32 R24, R4.reuse, R20, RZ ;  /* 0x000000140418723c */ /* 0x040fe200000018ff */
[--C-:B------:R-:W-:Y:S01]  /*a820*/  FFMA.FTZ R117, R117, UR16, -R88.reuse ;  /* 0x0000001075757c23 */ /* 0x100fe20008010858 */
[--C-:B------:R-:W-:Y:S01]  /*a830*/  FFMA.FTZ R116, R116, UR16, -R88.reuse ;  /* 0x0000001074747c23 */ /* 0x100fe20008010858 */
[--C-:B------:R-:W-:Y:S01]  /*a840*/  FFMA.FTZ R115, R115, UR16, -R88.reuse ;  /* 0x0000001073737c23 */ /* 0x100fe20008010858 */
[----:B------:R-:W-:Y:S01]  /*a850*/  FFMA.FTZ R114, R114, UR16, -R88 ;  /* 0x0000001072727c23 */ /* 0x000fe20008010858 */
[----:B------:R-:W3:Y:S01]  /*a860*/  MUFU.EX2 R77, R77 ;  /* 0x0000004d004d7308 */ /* 0x000ee20000000800 */
[C---:B-1----:R-:W-:Y:S01]  /*a870*/  HMMA.16816.F32 R16, R4.reuse, R12, RZ ;  /* 0x0000000c0410723c */ /* 0x042fe200000018ff */
[----:B------:R-:W-:Y:S01]  /*a880*/  FADD.FTZ R86, R86, R85 ;  /* 0x0000005556567221 */ /* 0x000fe20000010000 */
[----:B------:R-:W-:Y:S01]  /*a890*/  FADD.FTZ R134, R135, R134 ;  /* 0x0000008687867221 */ /* 0x000fe20000010000 */
[--C-:B------:R-:W-:Y:S01]  /*a8a0*/  FFMA.FTZ R113, R113, UR16, -R88.reuse ;  /* 0x0000001071717c23 */ /* 0x100fe20008010858 */
[----:B------:R-:W-:Y:S01]  /*a8b0*/  FFMA.FTZ R111, R111, UR16, -R88 ;  /* 0x000000106f6f7c23 */ /* 0x000fe20008010858 */
[----:B------:R-:W-:Y:S01]  /*a8c0*/  FADD.FTZ R84, R84, R86 ;  /* 0x0000005654547221 */ /* 0x000fe20000010000 */
[C---:B------:R-:W-:Y:S01]  /*a8d0*/  HMMA.16816.F32 R20, R4.reuse, R22, RZ ;  /* 0x000000160414723c */ /* 0x040fe200000018ff */
[----:B------:R-:W-:Y:S01]  /*a8e0*/  MUFU.EX2 R76, R76 ;  /* 0x0000004c004c7308 */ /* 0x000fe20000000800 */
[----:B----4-:R-:W-:Y:S01]  /*a8f0*/  F2FP.F16.F32.PACK_AB R50, R128, R129 ;  /* 0x000000818032723e */ /* 0x010fe200000000ff */
[----:B------:R-:W-:Y:S01]  /*a900*/  FADD.FTZ R133, R133, R134 ;  /* 0x0000008685857221 */ /* 0x000fe20000010000 */
[----:B------:R-:W-:Y:S01]  /*a910*/  FADD.FTZ R84, R83, R84 ;  /* 0x0000005453547221 */ /* 0x000fe20000010000 */
[----:B------:R-:W-:Y:S01]  /*a920*/  FFMA.FTZ R110, R110, UR16, -R88 ;  /* 0x000000106e6e7c23 */ /* 0x000fe20008010858 */
[C---:B------:R-:W-:Y:S01]  /*a930*/  HMMA.16816.F32 R12, R4.reuse, R14, RZ ;  /* 0x0000000e040c723c */ /* 0x040fe200000018ff */
[----:B------:R-:W-:Y:S01]  /*a940*/  FADD.FTZ R133, R132, R133 ;  /* 0x0000008584857221 */ /* 0x000fe20000010000 */
[----:B------:R-:W-:Y:S01]  /*a950*/  FADD.FTZ R84, R82, R84 ;  /* 0x0000005452547221 */ /* 0x000fe20000010000 */
[----:B------:R-:W1:Y:S01]  /*a960*/  MUFU.EX2 R75, R75 ;  /* 0x0000004b004b7308 */ /* 0x000e620000000800 */
[----:B------:R-:W-:Y:S01]  /*a970*/  FFMA.FTZ R86, R105, UR16, -R88 ;  /* 0x0000001069567c23 */ /* 0x000fe20008010858 */
[----:B------:R-:W-:Y:S01]  /*a980*/  FADD.FTZ R131, R131, R133 ;  /* 0x0000008583837221 */ /* 0x000fe20000010000 */
[C---:B------:R-:W-:Y:S01]  /*a990*/  HMMA.16816.F32 R8, R4.reuse, R52, RZ ;  /* 0x000000340408723c */ /* 0x040fe200000018ff */
[----:B------:R-:W-:Y:S01]  /*a9a0*/  FADD.FTZ R84, R81, R84 ;  /* 0x0000005451547221 */ /* 0x000fe20000010000 */
[--C-:B------:R-:W-:Y:S01]  /*a9b0*/  FFMA.FTZ R89, R103, UR16, -R88.reuse ;  /* 0x0000001067597c23 */ /* 0x100fe20008010858 */
[----:B------:R-:W-:Y:S01]  /*a9c0*/  FADD.FTZ R131, R130, R131 ;  /* 0x0000008382837221 */ /* 0x000fe20000010000 */
[----:B------:R-:W-:Y:S01]  /*a9d0*/  FFMA.FTZ R250, R102, UR16, -R88 ;  /* 0x0000001066fa7c23 */ /* 0x000fe20008010858 */
[----:B------:R-:W-:Y:S01]  /*a9e0*/  MUFU.EX2 R127, R127 ;  /* 0x0000007f007f7308 */ /* 0x000fe20000000800 */
[----:B------:R-:W-:Y:S01]  /*a9f0*/  HMMA.16816.F32 R4, R4, R54, RZ ;  /* 0x000000360404723c */ /* 0x000fe200000018ff */
[----:B---3--:R-:W-:Y:S01]  /*aa00*/  F2FP.F16.F32.PACK_AB R53, R77, R78 ;  /* 0x0000004e4d35723e */ /* 0x008fe200000000ff */
[----:B------:R-:W-:-:S04]  /*aa10*/  FADD.FTZ R131, R129, R131 ;  /* 0x0000008381837221 */ /* 0x000fc80000010000 */
[----:B------:R-:W-:Y:S01]  /*aa20*/  HMMA.16816.F32 R32, R48, R44, R32 ;  /* 0x0000002c3020723c */ /* 0x000fe20000001820 */
[----:B------:R-:W3:Y:S01]  /*aa30*/  MUFU.EX2 R126, R126 ;  /* 0x0000007e007e7308 */ /* 0x000ee20000000800 */
[----:B-1----:R-:W-:Y:S01]  /*aa40*/  F2FP.F16.F32.PACK_AB R55, R75, R76 ;  /* 0x0000004c4b37723e */ /* 0x002fe200000000ff */
[----:B------:R-:W-:-:S03]  /*aa50*/  FADD.FTZ R131, R128, R131 ;  /* 0x0000008380837221 */ /* 0x000fc60000010000 */
[C---:B------:R-:W-:Y:S01]  /*aa60*/  HMMA.16816.F32 R28, R48.reuse, R46, R28 ;  /* 0x0000002e301c723c */ /* 0x040fe2000000181c */
[----:B------:R-:W1:Y:S02]  /*aa70*/  LDSM.16.MT88.4 R44, [R236+0xb000] ;  /* 0x00b00000ec2c783b */ /* 0x000e640000004200 */
[----:B------:R-:W4:Y:S03]  /*aa80*/  MUFU.EX2 R125, R125 ;  /* 0x0000007d007d7308 */ /* 0x000f260000000800 */
[C---:B------:R-:W-:Y:S05]  /*aa90*/  HMMA.16816.F32 R24, R48.reuse, R40, R24 ;  /* 0x000000283018723c */ /* 0x040fea0000001818 */
[----:B------:R-:W5:Y:S01]  /*aaa0*/  MUFU.EX2 R124, R124 ;  /* 0x0000007c007c7308 */ /* 0x000f620000000800 */
[----:B------:R-:W-:Y:S01]  /*aab0*/  HMMA.16816.F32 R20, R48, R42, R20 ;  /* 0x0000002a3014723c */ /* 0x000fe20000001814 */
[----:B------:R-:W1:Y:S01]  /*aac0*/  LDSM.16.MT88.4 R40, [R232+0xb000] ;  /* 0x00b00000e828783b */ /* 0x000e620000004200 */
[----:B---3--:R-:W-:Y:S01]  /*aad0*/  F2FP.F16.F32.PACK_AB R52, R126, R127 ;  /* 0x0000007f7e34723e */ /* 0x008fe200000000ff */
[----:B------:R-:W-:-:S03]  /*aae0*/  FADD.FTZ R127, R127, R131 ;  /* 0x000000837f7f7221 */ /* 0x000fc60000010000 */
[----:B------:R-:W-:Y:S01]  /*aaf0*/  HMMA.16816.F32 R16, R48, R36, R16 ;  /* 0x000000243010723c */ /* 0x000fe20000001810 */
[----:B------:R-:W-:Y:S01]  /*ab00*/  MUFU.EX2 R74, R74 ;  /* 0x0000004a004a7308 */ /* 0x000fe20000000800 */
[----:B------:R-:W-:-:S04]  /*ab10*/  FADD.FTZ R127, R126, R127 ;  /* 0x0000007f7e7f7221 */ /* 0x000fc80000010000 */
[C---:B------:R-:W-:Y:S01]  /*ab20*/  HMMA.16816.F32 R12, R48.reuse, R38, R12 ;  /* 0x00000026300c723c */ /* 0x040fe2000000180c */
[----:B------:R-:W3:Y:S01]  /*ab30*/  LDSM.16.MT88.4 R36, [R231+0xb000] ;  /* 0x00b00000e724783b */ /* 0x000ee20000004200 */
[----:B----4-:R-:W-:Y:S01]  /*ab40*/  FADD.FTZ R127, R125, R127 ;  /* 0x0000007f7d7f7221 */ /* 0x010fe20000010000 */
[----:B------:R-:W4:Y:S01]  /*ab50*/  MUFU.EX2 R73, R73 ;  /* 0x0000004900497308 */ /* 0x000f220000000800 */
[C---:B-----5:R-:W-:Y:S02]  /*ab60*/  F2FP.F16.F32.PACK_AB R54, R124.reuse, R125 ;  /* 0x0000007d7c36723e */ /* 0x060fe400000000ff */
[----:B--2---:R-:W-:Y:S01]  /*ab70*/  HMMA.16816.F32 R8, R48, R56, R8 ;  /* 0x000000383008723c */ /* 0x004fe20000001808 */
[----:B------:R-:W-:-:S04]  /*ab80*/  FADD.FTZ R124, R124, R127 ;  /* 0x0000007f7c7c7221 */ /* 0x000fc80000010000 */
[----:B------:R-:W-:Y:S01]  /*ab90*/  MUFU.EX2 R72, R72 ;  /* 0x0000004800487308 */ /* 0x000fe20000000800 */
[----:B------:R-:W-:Y:S01]  /*aba0*/  HMMA.16816.F32 R4, R48, R58, R4 ;  /* 0x0000003a3004723c */ /* 0x000fe20000001804 */
[----:B------:R-:W2:Y:S05]  /*abb0*/  LDSM.16.MT88.4 R56, [R230+0xb000] ;  /* 0x00b00000e638783b */ /* 0x000eaa0000004200 */
[----:B-1----:R-:W-:Y:S01]  /*abc0*/  HMMA.16816.F32 R32, R52, R44, R32 ;  /* 0x0000002c3420723c */ /* 0x002fe20000001820 */
[----:B------:R-:W1:Y:S01]  /*abd0*/  MUFU.EX2 R63, R63 ;  /* 0x0000003f003f7308 */ /* 0x000e620000000800 */
[----:B----4-:R-:W-:-:S04]  /*abe0*/  F2FP.F16.F32.PACK_AB R49, R73, R74 ;  /* 0x0000004a4931723e */ /* 0x010fc800000000ff */
[C---:B------:R-:W-:Y:S01]  /*abf0*/  HMMA.16816.F32 R28, R52.reuse, R46, R28 ;  /* 0x0000002e341c723c */ /* 0x040fe2000000181c */
[----:B------:R-:W4:Y:S02]  /*ac00*/  LDSM.16.MT88.4 R44, [R236+0xb800] ;  /* 0x00b80000ec2c783b */ /* 0x000f240000004200 */
[----:B------:R-:W5:Y:S03]  /*ac10*/  MUFU.EX2 R144, R144 ;  /* 0x0000009000907308 */ /* 0x000f660000000800 */
[C---:B------:R-:W-:Y:S05]  /*ac20*/  HMMA.16816.F32 R24, R52.reuse, R40, R24 ;  /* 0x000000283418723c */ /* 0x040fea0000001818 */
[----:B------:R-:W2:Y:S01]  /*ac30*/  MUFU.EX2 R145, R145 ;  /* 0x0000009100917308 */ /* 0x000ea20000000800 */
[----:B------:R-:W-:Y:S01]  /*ac40*/  HMMA.16816.F32 R20, R52, R42, R20 ;  /* 0x0000002a3414723c */ /* 0x000fe20000001814 */
[----:B------:R-:W4:Y:S01]  /*ac50*/  LDSM.16.MT88.4 R40, [R232+0xb800] ;  /* 0x00b80000e828783b */ /* 0x000f220000004200 */
[----:B-1----:R-:W-:-:S04]  /*ac60*/  F2FP.F16.F32.PACK_AB R51, R63, R72 ;  /* 0x000000483f33723e */ /* 0x002fc800000000ff */
[----:B---3--:R-:W-:Y:S01]  /*ac70*/  HMMA.16816.F32 R16, R52, R36, R16 ;  /* 0x000000243410723c */ /* 0x008fe20000001810 */
[----:B------:R-:W1:Y:S01]  /*ac80*/  MUFU.EX2 R146, R146 ;  /* 0x0000009200927308 */ /* 0x000e620000000800 */
[----:B-----5:R-:W-:-:S04]  /*ac90*/  FADD.FTZ R124, R144, R124 ;  /* 0x0000007c907c7221 */ /* 0x020fc80000010000 */
[C---:B------:R-:W-:Y:S01]  /*aca0*/  HMMA.16816.F32 R12, R52.reuse, R38, R12 ;  /* 0x00000026340c723c */ /* 0x040fe2000000180c */
[----:B------:R-:W3:Y:S02]  /*acb0*/  LDSM.16.MT88.4 R36, [R231+0xb800] ;  /* 0x00b80000e724783b */ /* 0x000ee40000004200 */
[----:B------:R-:W5:Y:S01]  /*acc0*/  MUFU.EX2 R148, R148 ;  /* 0x0000009400947308 */ /* 0x000f620000000800 */
[C---:B--2---:R-:W-:Y:S01]  /*acd0*/  F2FP.F16.F32.PACK_AB R48, R145.reuse, R144 ;  /* 0x000000909130723e */ /* 0x044fe200000000ff */
[----:B------:R-:W-:Y:S01]  /*ace0*/  FADD.FTZ R145, R145, R124 ;  /* 0x0000007c91917221 */ /* 0x000fe20000010000 */
[C---:B------:R-:W-:Y:S05]  /*acf0*/  HMMA.16816.F32 R8, R52.reuse, R56, R8 ;  /* 0x000000383408723c */ /* 0x040fea0000001808 */
[----:B------:R-:W-:Y:S01]  /*ad00*/  MUFU.EX2 R123, R123 ;  /* 0x0000007b007b7308 */ /* 0x000fe20000000800 */
[----:B------:R-:W-:Y:S01]  /*ad10*/  HMMA.16816.F32 R4, R52, R58, R4 ;  /* 0x0000003a3404723c */ /* 0x000fe20000001804 */
[----:B------:R-:W2:Y:S01]  /*ad20*/  LDSM.16.MT88.4 R56, [R230+0xb800] ;  /* 0x00b80000e638783b */ /* 0x000ea20000004200 */
[----:B-1----:R-:W-:-:S05]  /*ad30*/  FADD.FTZ R145, R146, R145 ;  /* 0x0000009192917221 */ /* 0x002fca0000010000 */
[----:B------:R-:W1:Y:S01]  /*ad40*/  MUFU.EX2 R122, R122 ;  /* 0x0000007a007a7308 */ /* 0x000e620000000800 */
[C---:B-----5:R-:W-:Y:S01]  /*ad50*/  F2FP.F16.F32.PACK_AB R50, R148.reuse, R146 ;  /* 0x000000929432723e */ /* 0x060fe200000000ff */
[----:B------:R-:W-:-:S06]  /*ad60*/  FADD.FTZ R148, R148, R145 ;  /* 0x0000009194947221 */ /* 0x000fcc0000010000 */
[C---:B----4-:R-:W-:Y:S01]  /*ad70*/  HMMA.16816.F32 R32, R48.reuse, R44, R32 ;  /* 0x0000002c3020723c */ /* 0x050fe20000001820 */
[----:B------:R-:W-:Y:S05]  /*ad80*/  MUFU.EX2 R121, R121 ;  /* 0x0000007900797308 */ /* 0x000fea0000000800 */
[----:B------:R-:W-:Y:S01]  /*ad90*/  HMMA.16816.F32 R28, R48, R46, R28 ;  /* 0x0000002e301c723c */ /* 0x000fe2000000181c */
[----:B------:R-:W4:Y:S02]  /*ada0*/  LDSM.16.MT88.4 R44, [R236+0xc000] ;  /* 0x00c00000ec2c783b */ /* 0x000f240000004200 */
[----:B------:R-:W5:Y:S01]  /*adb0*/  MUFU.EX2 R120, R120 ;  /* 0x0000007800787308 */ /* 0x000f620000000800 */
[----:B-1----:R-:W-:-:S02]  /*adc0*/  F2FP.F16.F32.PACK_AB R53, R122, R123 ;  /* 0x0000007b7a35723e */ /* 0x002fc400000000ff */
[C---:B------:R-:W-:Y:S05]  /*add0*/  HMMA.16816.F32 R24, R48.reuse, R40, R24 ;  /* 0x000000283018723c */ /* 0x040fea0000001818 */
[----:B------:R-:W1:Y:S01]  /*ade0*/  MUFU.EX2 R154, R154 ;  /* 0x0000009a009a7308 */ /* 0x000e620000000800 */
[C---:B------:R-:W-:Y:S01]  /*adf0*/  HMMA.16816.F32 R20, R48.reuse, R42, R20 ;  /* 0x0000002a3014723c */ /* 0x040fe20000001814 */
[----:B------:R-:W4:Y:S05]  /*ae00*/  LDSM.16.MT88.4 R40, [R232+0xc000] ;  /* 0x00c00000e828783b */ /* 0x000f2a0000004200 */
[----:B---3--:R-:W-:Y:S01]  /*ae10*/  HMMA.16816.F32 R16, R48, R36, R16 ;  /* 0x000000243010723c */ /* 0x008fe20000001810 */
[----:B------:R-:W3:Y:S01]  /*ae20*/  MUFU.EX2 R157, R157 ;  /* 0x0000009d009d7308 */ /* 0x000ee20000000800 */
[----:B-----5:R-:W-:-:S04]  /*ae30*/  F2FP.F16.F32.PACK_AB R55, R120, R121 ;  /* 0x000000797837723e */ /* 0x020fc800000000ff */
[C---:B------:R-:W-:Y:S01]  /*ae40*/  HMMA.16816.F32 R12, R48.reuse, R38, R12 ;  /* 0x00000026300c723c */ /* 0x040fe2000000180c */
[----:B------:R-:W5:Y:S02]  /*ae50*/  LDSM.16.MT88.4 R36, [R231+0xc000] ;  /* 0x00c00000e724783b */ /* 0x000f640000004200 */
[----:B------:R-:W3:Y:S01]  /*ae60*/  MUFU.EX2 R158, R158 ;  /* 0x0000009e009e7308 */ /* 0x000ee20000000800 */
[----:B-1----:R-:W-:Y:S02]  /*ae70*/  FADD.FTZ R148, R154, R148 ;  /* 0x000000949a947221 */ /* 0x002fe40000010000 */
[C---:B--2---:R-:W-:Y:S05]  /*ae80*/  HMMA.16816.F32 R8, R48.reuse, R56, R8 ;  /* 0x000000383008723c */ /* 0x044fea0000001808 */
[----:B------:R-:W1:Y:S01]  /*ae90*/  MUFU.EX2 R159, R159 ;  /* 0x0000009f009f7308 */ /* 0x000e620000000800 */
[----:B------:R-:W-:Y:S01]  /*aea0*/  HMMA.16816.F32 R4, R48, R58, R4 ;  /* 0x0000003a3004723c */ /* 0x000fe20000001804 */
[----:B------:R-:W2:Y:S01]  /*aeb0*/  LDSM.16.MT88.4 R56, [R230+0xc000] ;  /* 0x00c00000e638783b */ /* 0x000ea20000004200 */
[C---:B---3--:R-:W-:Y:S01]  /*aec0*/  F2FP.F16.F32.PACK_AB R52, R157.reuse, R154 ;  /* 0x0000009a9d34723e */ /* 0x048fe200000000ff */
[----:B------:R-:W-:-:S04]  /*aed0*/  FADD.FTZ R157, R157, R148 ;  /* 0x000000949d9d7221 */ /* 0x000fc80000010000 */
[----:B------:R-:W-:Y:S01]  /*aee0*/  MUFU.EX2 R119, R119 ;  /* 0x0000007700777308 */ /* 0x000fe20000000800 */
[----:B------:R-:W-:-:S07]  /*aef0*/  FADD.FTZ R157, R158, R157 ;  /* 0x0000009d9e9d7221 */ /* 0x000fce0000010000 */
[----:B------:R-:W3:Y:S01]  /*af00*/  MUFU.EX2 R118, R118 ;  /* 0x0000007600767308 */ /* 0x000ee20000000800 */
[C---:B-1----:R-:W-:Y:S01]  /*af10*/  F2FP.F16.F32.PACK_AB R54, R159.reuse, R158 ;  /* 0x0000009e9f36723e */ /* 0x042fe200000000ff */
[----:B------:R-:W-:-:S06]  /*af20*/  FADD.FTZ R159, R159, R157 ;  /* 0x0000009d9f9f7221 */ /* 0x000fcc0000010000 */
[C---:B----4-:R-:W-:Y:S01]  /*af30*/  HMMA.16816.F32 R32, R52.reuse, R44, R32 ;  /* 0x0000002c3420723c */ /* 0x050fe20000001820 */
[----:B------:R-:W-:Y:S05]  /*af40*/  MUFU.EX2 R141, R141 ;  /* 0x0000008d008d7308 */ /* 0x000fea0000000800 */
[----:B------:R-:W-:Y:S01]  /*af50*/  HMMA.16816.F32 R28, R52, R46, R28 ;  /* 0x0000002e341c723c */ /* 0x000fe2000000181c */
[----:B------:R-:W1:Y:S02]  /*af60*/  LDSM.16.MT88.4 R44, [R236+0xc800] ;  /* 0x00c80000ec2c783b */ /* 0x000e640000004200 */
[----:B------:R-:W4:Y:S01]  /*af70*/  MUFU.EX2 R142, R142 ;  /* 0x0000008e008e7308 */ /* 0x000f220000000800 */
[----:B---3--:R-:W-:-:S02]  /*af80*/  F2FP.F16.F32.PACK_AB R49, R118, R119 ;  /* 0x000000777631723e */ /* 0x008fc400000000ff */
[C---:B------:R-:W-:Y:S05]  /*af90*/  HMMA.16816.F32 R24, R52.reuse, R40, R24 ;  /* 0x000000283418723c */ /* 0x040fea0000001818 */
[----:B------:R-:W3:Y:S01]  /*afa0*/  MUFU.EX2 R170, R170 ;  /* 0x000000aa00aa7308 */ /* 0x000ee20000000800 */
[C---:B------:R-:W-:Y:S01]  /*afb0*/  HMMA.16816.F32 R20, R52.reuse, R42, R20 ;  /* 0x0000002a3414723c */ /* 0x040fe20000001814 */
[----:B------:R-:W1:Y:S05]  /*afc0*/  LDSM.16.MT88.4 R40, [R232+0xc800] ;  /* 0x00c80000e828783b */ /* 0x000e6a0000004200 */
[----:B-----5:R-:W-:Y:S01]  /*afd0*/  HMMA.16816.F32 R16, R52, R36, R16 ;  /* 0x000000243410723c */ /* 0x020fe20000001810 */
[----:B------:R-:W5:Y:S01]  /*afe0*/  MUFU.EX2 R172, R172 ;  /* 0x000000ac00ac7308 */ /* 0x000f620000000800 */
[----:B----4-:R-:W-:-:S04]  /*aff0*/  F2FP.F16.F32.PACK_AB R51, R142, R141 ;  /* 0x0000008d8e33723e */ /* 0x010fc800000000ff */
[C---:B------:R-:W-:Y:S01]  /*b000*/  HMMA.16816.F32 R12, R52.reuse, R38, R12 ;  /* 0x00000026340c723c */ /* 0x040fe2000000180c */
[----:B------:R-:W4:Y:S02]  /*b010*/  LDSM.16.MT88.4 R36, [R231+0xc800] ;  /* 0x00c80000e724783b */ /* 0x000f240000004200 */
[----:B------:R-:W-:Y:S01]  /*b020*/  MUFU.EX2 R173, R173 ;  /* 0x000000ad00ad7308 */ /* 0x000fe20000000800 */
[----:B---3--:R-:W-:Y:S02]  /*b030*/  FADD.FTZ R159, R170, R159 ;  /* 0x0000009faa9f7221 */ /* 0x008fe40000010000 */
[C---:B--2---:R-:W-:Y:S05]  /*b040*/  HMMA.16816.F32 R8, R52.reuse, R56, R8 ;  /* 0x000000383408723c */ /* 0x044fea0000001808 */
[----:B------:R-:W2:Y:S01]  /*b050*/  MUFU.EX2 R176, R176 ;  /* 0x000000b000b07308 */ /* 0x000ea20000000800 */
[----:B------:R-:W-:Y:S01]  /*b060*/  HMMA.16816.F32 R4, R52, R58, R4 ;  /* 0x0000003a3404723c */ /* 0x000fe20000001804 */
[----:B------:R-:W3:Y:S01]  /*b070*/  LDSM.16.MT88.4 R56, [R230+0xc800] ;  /* 0x00c80000e638783b */ /* 0x000ee20000004200 */
[C---:B-----5:R-:W-:Y:S01]  /*b080*/  F2FP.F16.F32.PACK_AB R48, R172.reuse, R170 ;  /* 0x000000aaac30723e */ /* 0x060fe200000000ff */
[----:B------:R-:W-:-:S04]  /*b090*/  FADD.FTZ R172, R172, R159 ;  /* 0x0000009facac7221 */ /* 0x000fc80000010000 */
[----:B------:R-:W-:Y:S08]  /*b0a0*/  MUFU.EX2 R150, R150 ;  /* 0x0000009600967308 */ /* 0x000ff00000000800 */
[----:B------:R-:W5:Y:S01]  /*b0b0*/  MUFU.EX2 R152, R152 ;  /* 0x0000009800987308 */ /* 0x000f620000000800 */
[----:B--2---:R-:W-:Y:S01]  /*b0c0*/  F2FP.F16.F32.PACK_AB R50, R176, R173 ;  /* 0x000000adb032723e */ /* 0x004fe200000000ff */
[----:B------:R-:W-:-:S04]  /*b0d0*/  FADD.FTZ R173, R173, R172 ;  /* 0x000000acadad7221 */ /* 0x000fc80000010000 */
[----:B------:R-:W-:Y:S02]  /*b0e0*/  FADD.FTZ R173, R176, R173 ;  /* 0x000000adb0ad7221 */ /* 0x000fe40000010000 */
[C---:B-1----:R-:W-:Y:S01]  /*b0f0*/  HMMA.16816.F32 R32, R48.reuse, R44, R32 ;  /* 0x0000002c3020723c */ /* 0x042fe20000001820 */
[----:B------:R-:W-:Y:S05]  /*b100*/  MUFU.EX2 R153, R153 ;  /* 0x0000009900997308 */ /* 0x000fea0000000800 */
[----:B------:R-:W-:Y:S01]  /*b110*/  HMMA.16816.F32 R28, R48, R46, R28 ;  /* 0x0000002e301c723c */ /* 0x000fe2000000181c */
[----:B------:R-:W1:Y:S02]  /*b120*/  LDSM.16.MT88.4 R44, [R236+0xd000] ;  /* 0x00d00000ec2c783b */ /* 0x000e640000004200 */
[----:B------:R-:W2:Y:S01]  /*b130*/  MUFU.EX2 R161, R161 ;  /* 0x000000a100a17308 */ /* 0x000ea20000000800 */
[----:B-----5:R-:W-:-:S02]  /*b140*/  F2FP.F16.F32.PACK_AB R53, R152, R150 ;  /* 0x000000969835723e */ /* 0x020fc400000000ff */
[C---:B------:R-:W-:Y:S05]  /*b150*/  HMMA.16816.F32 R24, R48.reuse, R40, R24 ;  /* 0x000000283018723c */ /* 0x040fea0000001818 */
[----:B------:R-:W-:Y:S01]  /*b160*/  MUFU.EX2 R183, R183 ;  /* 0x000000b700b77308 */ /* 0x000fe20000000800 */
[C---:B------:R-:W-:Y:S01]  /*b170*/  HMMA.16816.F32 R20, R48.reuse, R42, R20 ;  /* 0x0000002a3014723c */ /* 0x040fe20000001814 */
[----:B------:R-:W5:Y:S05]  /*b180*/  LDSM.16.MT88.4 R40, [R232+0xd000] ;  /* 0x00d00000e828783b */ /* 0x000f6a0000004200 */
[----:B----4-:R-:W-:Y:S01]  /*b190*/  HMMA.16816.F32 R16, R48, R36, R16 ;  /* 0x000000243010723c */ /* 0x010fe20000001810 */
[----:B------:R-:W4:Y:S01]  /*b1a0*/  MUFU.EX2 R184, R184 ;  /* 0x000000b800b87308 */ /* 0x000f220000000800 */
[----:B--2---:R-:W-:-:S04]  /*b1b0*/  F2FP.F16.F32.PACK_AB R55, R161, R153 ;  /* 0x00000099a137723e */ /* 0x004fc800000000ff */
[C---:B------:R-:W-:Y:S01]  /*b1c0*/  HMMA.16816.F32 R12, R48.reuse, R38, R12 ;  /* 0x00000026300c723c */ /* 0x040fe2000000180c */
[----:B------:R-:W2:Y:S02]  /*b1d0*/  LDSM.16.MT88.4 R36, [R231+0xd000] ;  /* 0x00d00000e724783b */ /* 0x000ea40000004200 */
[----:B------:R-:W-:Y:S03]  /*b1e0*/  MUFU.EX2 R185, R185 ;  /* 0x000000b900b97308 */ /* 0x000fe60000000800 */
[C---:B---3--:R-:W-:Y:S05]  /*b1f0*/  HMMA.16816.F32 R8, R48.reuse, R56, R8 ;  /* 0x000000383008723c */ /* 0x048fea0000001808 */
[----:B------:R-:W3:Y:S01]  /*b200*/  MUFU.EX2 R187, R187 ;  /* 0x000000bb00bb7308 */ /* 0x000ee20000000800 */
[----:B------:R-:W-:Y:S01]  /*b210*/  HMMA.16816.F32 R4, R48, R58, R4 ;  /* 0x0000003a3004723c */ /* 0x000fe20000001804 */
[----:B------:R-:W2:Y:S01]  /*b220*/  LDSM.16.MT88.4 R56, [R230+0xd000] ;  /* 0x00d00000e638783b */ /* 0x000ea20000004200 */
[----:B----4-:R-:W-:Y:S01]  /*b230*/  F2FP.F16.F32.PACK_AB R52, R184, R183 ;  /* 0x000000b7b834723e */ /* 0x010fe200000000ff */
[----:B------:R-:W-:-:S04]  /*b240*/  FADD.FTZ R183, R183, R173 ;  /* 0x000000adb7b77221 */ /* 0x000fc80000010000 */
[----:B------:R-:W-:Y:S01]  /*b250*/  MUFU.EX2 R165, R165 ;  /* 0x000000a500a57308 */ /* 0x000fe20000000800 */
[----:B------:R-:W-:-:S07]  /*b260*/  FADD.FTZ R183, R184, R183 ;  /* 0x000000b7b8b77221 */ /* 0x000fce0000010000 */
[----:B------:R-:W4:Y:S01]  /*b270*/  MUFU.EX2 R169, R169 ;  /* 0x000000a900a97308 */ /* 0x000f220000000800 */
[----:B---3--:R-:W-:Y:S01]  /*b280*/  F2FP.F16.F32.PACK_AB R54, R187, R185 ;  /* 0x000000b9bb36723e */ /* 0x008fe200000000ff */
[----:B------:R-:W-:-:S04]  /*b290*/  FADD.FTZ R185, R185, R183 ;  /* 0x000000b7b9b97221 */ /* 0x000fc80000010000 */
[----:B------:R-:W-:Y:S02]  /*b2a0*/  FADD.FTZ R185, R187, R185 ;  /* 0x000000b9bbb97221 */ /* 0x000fe40000010000 */
[C---:B-1----:R-:W-:Y:S01]  /*b2b0*/  HMMA.16816.F32 R32, R52.reuse, R44, R32 ;  /* 0x0000002c3420723c */ /* 0x042fe20000001820 */
[----:B------:R-:W-:Y:S05]  /*b2c0*/  MUFU.EX2 R177, R177 ;  /* 0x000000b100b17308 */ /* 0x000fea0000000800 */
[----:B------:R-:W-:Y:S01]  /*b2d0*/  HMMA.16816.F32 R28, R52, R46, R28 ;  /* 0x0000002e341c723c */ /* 0x000fe2000000181c */
[----:B------:R-:W1:Y:S02]  /*b2e0*/  LDSM.16.MT88.4 R44, [R236+0xd800] ;  /* 0x00d80000ec2c783b */ /* 0x000e640000004200 */
[----:B------:R-:W3:Y:S01]  /*b2f0*/  MUFU.EX2 R179, R179 ;  /* 0x000000b300b37308 */ /* 0x000ee20000000800 */
[----:B----4-:R-:W-:-:S02]  /*b300*/  F2FP.F16.F32.PACK_AB R49, R169, R165 ;  /* 0x000000a5a931723e */ /* 0x010fc400000000ff */
[C---:B-----5:R-:W-:Y:S05]  /*b310*/  HMMA.16816.F32 R24, R52.reuse, R40, R24 ;  /* 0x000000283418723c */ /* 0x060fea0000001818 */
[----:B------:R-:W-:Y:S01]  /*b320*/  MUFU.EX2 R194, R194 ;  /* 0x000000c200c27308 */ /* 0x000fe20000000800 */
[C---:B------:R-:W-:Y:S01]  /*b330*/  HMMA.16816.F32 R20, R52.reuse, R42, R20 ;  /* 0x0000002a3414723c */ /* 0x040fe20000001814 */
[----:B------:R-:W4:Y:S05]  /*b340*/  LDSM.16.MT88.4 R40, [R232+0xd800] ;  /* 0x00d80000e828783b */ /* 0x000f2a0000004200 */
[----:B--2---:R-:W-:Y:S01]  /*b350*/  HMMA.16816.F32 R16, R52, R36, R16 ;  /* 0x000000243410723c */ /* 0x004fe20000001810 */
[----:B------:R-:W2:Y:S01]  /*b360*/  MUFU.EX2 R196, R196 ;  /* 0x000000c400c47308 */ /* 0x000ea20000000800 */
[----:B---3--:R-:W-:-:S04]  /*b370*/  F2FP.F16.F32.PACK_AB R51, R179, R177 ;  /* 0x000000b1b333723e */ /* 0x008fc800000000ff */
[C---:B------:R-:W-:Y:S01]  /*b380*/  HMMA.16816.F32 R12, R52.reuse, R38, R12 ;  /* 0x00000026340c723c */ /* 0x040fe2000000180c */
[----:B------:R-:W3:Y:S02]  /*b390*/  LDSM.16.MT88.4 R36, [R231+0xd800] ;  /* 0x00d80000e724783b */ /* 0x000ee40000004200 */
[----:B------:R-:W-:Y:S03]  /*b3a0*/  MUFU.EX2 R197, R197 ;  /* 0x000000c500c57308 */ /* 0x000fe60000000800 */
[C---:B------:R-:W-:Y:S05]  /*b3b0*/  HMMA.16816.F32 R8, R52.reuse, R56, R8 ;  /* 0x000000383408723c */ /* 0x040fea0000001808 */
[----:B------:R-:W5:Y:S01]  /*b3c0*/  MUFU.EX2 R198, R198 ;  /* 0x000000c600c67308 */ /* 0x000f620000000800 */
[----:B------:R-:W-:Y:S01]  /*b3d0*/  HMMA.16816.F32 R4, R52, R58, R4 ;  /* 0x0000003a3404723c */ /* 0x000fe20000001804 */
[----:B------:R-:W3:Y:S01]  /*b3e0*/  LDSM.16.MT88.4 R56, [R230+0xd800] ;  /* 0x00d80000e638783b */ /* 0x000ee20000004200 */
[----:B--2---:R-:W-:Y:S01]  /*b3f0*/  F2FP.F16.F32.PACK_AB R48, R196, R194 ;  /* 0x000000c2c430723e */ /* 0x004fe200000000ff */
[----:B------:R-:W-:-:S04]  /*b400*/  FADD.FTZ R194, R194, R185 ;  /* 0x000000b9c2c27221 */ /* 0x000fc80000010000 */
[----:B------:R-:W-:Y:S01]  /*b410*/  MUFU.EX2 R181, R181 ;  /* 0x000000b500b57308 */ /* 0x000fe20000000800 */
[----:B------:R-:W-:-:S07]  /*b420*/  FADD.FTZ R194, R196, R194 ;  /* 0x000000c2c4c27221 */ /* 0x000fce0000010000 */
[----:B------:R-:W2:Y:S01]  /*b430*/  MUFU.EX2 R188, R188 ;  /* 0x000000bc00bc7308 */ /* 0x000ea20000000800 */
[----:B-----5:R-:W-:Y:S01]  /*b440*/  F2FP.F16.F32.PACK_AB R50, R198, R197 ;  /* 0x000000c5c632723e */ /* 0x020fe200000000ff */
[----:B------:R-:W-:-:S04]  /*b450*/  FADD.FTZ R197, R197, R194 ;  /* 0x000000c2c5c57221 */ /* 0x000fc80000010000 */
[----:B------:R-:W-:Y:S02]  /*b460*/  FADD.FTZ R198, R198, R197 ;  /* 0x000000c5c6c67221 */ /* 0x000fe40000010000 */
[C---:B-1----:R-:W-:Y:S01]  /*b470*/  HMMA.16816.F32 R32, R48.reuse, R44, R32 ;  /* 0x0000002c3020723c */ /* 0x042fe20000001820 */
[----:B------:R-:W-:Y:S05]  /*b480*/  MUFU.EX2 R191, R191 ;  /* 0x000000bf00bf7308 */ /* 0x000fea0000000800 */
[----:B------:R-:W-:Y:S01]  /*b490*/  HMMA.16816.F32 R28, R48, R46, R28 ;  /* 0x0000002e301c723c */ /* 0x000fe2000000181c */
[----:B------:R-:W1:Y:S02]  /*b4a0*/  LDSM.16.MT88.4 R44, [R236+0xe000] ;  /* 0x00e00000ec2c783b */ /* 0x000e640000004200 */
[----:B------:R-:W5:Y:S01]  /*b4b0*/  MUFU.EX2 R192, R192 ;  /* 0x000000c000c07308 */ /* 0x000f620000000800 */
[----:B--2---:R-:W-:-:S02]  /*b4c0*/  F2FP.F16.F32.PACK_AB R53, R188, R181 ;  /* 0x000000b5bc35723e */ /* 0x004fc400000000ff */
[C---:B----4-:R-:W-:Y:S05]  /*b4d0*/  HMMA.16816.F32 R24, R48.reuse, R40, R24 ;  /* 0x000000283018723c */ /* 0x050fea0000001818 */
[----:B------:R-:W2:Y:S01]  /*b4e0*/  MUFU.EX2 R201, R201 ;  /* 0x000000c900c97308 */ /* 0x000ea20000000800 */
[C---:B------:R-:W-:Y:S01]  /*b4f0*/  HMMA.16816.F32 R20, R48.reuse, R42, R20 ;  /* 0x0000002a3014723c */ /* 0x040fe20000001814 */
[----:B------:R-:W4:Y:S05]  /*b500*/  LDSM.16.MT88.4 R40, [R232+0xe000] ;  /* 0x00e00000e828783b */ /* 0x000f2a0000004200 */
[----:B---3--:R-:W-:Y:S01]  /*b510*/  HMMA.16816.F32 R16, R48, R36, R16 ;  /* 0x000000243010723c */ /* 0x008fe20000001810 */
[----:B------:R-:W3:Y:S01]  /*b520*/  MUFU.EX2 R199, R199 ;  /* 0x000000c700c77308 */ /* 0x000ee20000000800 */
[----:B-----5:R-:W-:-:S04]  /*b530*/  F2FP.F16.F32.PACK_AB R55, R192, R191 ;  /* 0x000000bfc037723e */ /* 0x020fc800000000ff */
[C---:B------:R-:W-:Y:S01]  /*b540*/  HMMA.16816.F32 R12, R48.reuse, R38, R12 ;  /* 0x00000026300c723c */ /* 0x040fe2000000180c */
[----:B------:R-:W5:Y:S02]  /*b550*/  LDSM.16.MT88.4 R36, [R231+0xe000] ;  /* 0x00e00000e724783b */ /* 0x000f640000004200 */
[----:B------:R-:W1:Y:S01]  /*b560*/  MUFU.EX2 R195, R195 ;  /* 0x000000c300c37308 */ /* 0x000e620000000800 */
[----:B--2---:R-:W-:Y:S02]  /*b570*/  FADD.FTZ R198, R201, R198 ;  /* 0x000000c6c9c67221 */ /* 0x004fe40000010000 */
[C---:B------:R-:W-:Y:S05]  /*b580*/  HMMA.16816.F32 R8, R48.reuse, R56, R8 ;  /* 0x000000383008723c */ /* 0x040fea0000001808 */
[----:B------:R-:W2:Y:S01]  /*b590*/  MUFU.EX2 R193, R193 ;  /* 0x000000c100c17308 */ /* 0x000ea20000000800 */
[----:B------:R-:W-:Y:S01]  /*b5a0*/  HMMA.16816.F32 R4, R48, R58, R4 ;  /* 0x0000003a3004723c */ /* 0x000fe20000001804 */
[----:B------:R-:W5:Y:S01]  /*b5b0*/  LDSM.16.MT88.4 R56, [R230+0xe000] ;  /* 0x00e00000e638783b */ /* 0x000f620000004200 */
[C---:B---3--:R-:W-:Y:S01]  /*b5c0*/  F2FP.F16.F32.PACK_AB R52, R199.reuse, R201 ;  /* 0x000000c9c734723e */ /* 0x048fe200000000ff */
[----:B------:R-:W-:-:S02]  /*b5d0*/  FADD.FTZ R199, R199, R198 ;  /* 0x000000c6c7c77221 */ /* 0x000fc40000010000 */
[----:B------:R-:W3:Y:S02]  /*b5e0*/  LDSM.16.MT88.4 R48, [R236+0xe800] ;  /* 0x00e80000ec30783b */ /* 0x000ee40000004200 */
[----:B------:R-:W-:Y:S01]  /*b5f0*/  MUFU.EX2 R200, R200 ;  /* 0x000000c800c87308 */ /* 0x000fe20000000800 */
[----:B-1----:R-:W-:-:S07]  /*b600*/  FADD.FTZ R199, R195, R199 ;  /* 0x000000c7c3c77221 */ /* 0x002fce0000010000 */
[----:B------:R-:W1:Y:S01]  /*b610*/  MUFU.EX2 R202, R202 ;  /* 0x000000ca00ca7308 */ /* 0x000e620000000800 */
[C---:B--2---:R-:W-:Y:S01]  /*b620*/  F2FP.F16.F32.PACK_AB R54, R193.reuse, R195 ;  /* 0x000000c3c136723e */ /* 0x044fe200000000ff */
[----:B------:R-:W-:-:S06]  /*b630*/  FADD.FTZ R193, R193, R199 ;  /* 0x000000c7c1c17221 */ /* 0x000fcc0000010000 */
[----:B------:R-:W-:Y:S01]  /*b640*/  MUFU.EX2 R203, R203 ;  /* 0x000000cb00cb7308 */ /* 0x000fe20000000800 */
[C---:B------:R-:W-:Y:S06]  /*b650*/  HMMA.16816.F32 R32, R52.reuse, R44, R32 ;  /* 0x0000002c3420723c */ /* 0x040fec0000001820 */
[C---:B------:R-:W-:Y:S01]  /*b660*/  HMMA.16816.F32 R28, R52.reuse, R46, R28 ;  /* 0x0000002e341c723c */ /* 0x040fe2000000181c */
[----:B------:R-:W-:Y:S01]  /*b670*/  MUFU.EX2 R190, R190 ;  /* 0x000000be00be7308 */ /* 0x000fe20000000800 */
[----:B------:R-:W2:Y:S04]  /*b680*/  LDSM.16.MT88.4 R44, [R232+0xe800] ;  /* 0x00e80000e82c783b */ /* 0x000ea80000004200 */
[C---:B----4-:R-:W-:Y:S03]  /*b690*/  HMMA.16816.F32 R24, R52.reuse, R40, R24 ;  /* 0x000000283418723c */ /* 0x050fe60000001818 */
[----:B------:R-:W4:Y:S03]  /*b6a0*/  MUFU.EX2 R182, R182 ;  /* 0x000000b600b67308 */ /* 0x000f260000000800 */
[C---:B------:R-:W-:Y:S01]  /*b6b0*/  HMMA.16816.F32 R20, R52.reuse, R42, R20 ;  /* 0x0000002a3414723c */ /* 0x040fe20000001814 */
[----:B------:R-:W2:Y:S04]  /*b6c0*/  LDSM.16.MT88.4 R40, [R231+0xe800] ;  /* 0x00e80000e728783b */ /* 0x000ea80000004200 */
[----:B------:R-:W3:Y:S01]  /*b6d0*/  MUFU.EX2 R180, R180 ;  /* 0x000000b400b47308 */ /* 0x000ee20000000800 */
[C---:B-----5:R-:W-:Y:S06]  /*b6e0*/  HMMA.16816.F32 R16, R52.reuse, R36, R16 ;  /* 0x000000243410723c */ /* 0x060fec0000001810 */
[----:B------:R-:W-:Y:S01]  /*b6f0*/  HMMA.16816.F32 R12, R52, R38, R12 ;  /* 0x00000026340c723c */ /* 0x000fe2000000180c */
[----:B------:R-:W5:Y:S01]  /*b700*/  MUFU.EX2 R178, R178 ;  /* 0x000000b200b27308 */ /* 0x000f620000000800 */
[----:B-1----:R-:W-:Y:S01]  /*b710*/  F2FP.F16.F32.PACK_AB R37, R202, R200 ;  /* 0x000000c8ca25723e */ /* 0x002fe200000000ff */
[----:B----4-:R-:W-:-:S03]  /*b720*/  FADD.FTZ R193, R182, R193 ;  /* 0x000000c1b6c17221 */ /* 0x010fc60000010000 */
[C---:B------:R-:W-:Y:S01]  /*b730*/  HMMA.16816.F32 R8, R52.reuse, R56, R8 ;  /* 0x000000383408723c */ /* 0x040fe20000001808 */
[----:B------:R-:W-:Y:S02]  /*b740*/  F2FP.F16.F32.PACK_AB R39, R190, R203 ;  /* 0x000000cbbe27723e */ /* 0x000fe400000000ff */
[----:B------:R-:W1:Y:S01]  /*b750*/  MUFU.EX2 R175, R175 ;  /* 0x000000af00af7308 */ /* 0x000e620000000800 */
[C---:B---3--:R-:W-:Y:S01]  /*b760*/  F2FP.F16.F32.PACK_AB R36, R180.reuse, R182 ;  /* 0x000000b6b424723e */ /* 0x048fe200000000ff */
[----:B------:R-:W-:Y:S01]  /*b770*/  FADD.FTZ R180, R180, R193 ;  /* 0x000000c1b4b47221 */ /* 0x000fe20000010000 */
[----:B------:R-:W-:Y:S01]  /*b780*/  HMMA.16816.F32 R4, R52, R58, R4 ;  /* 0x0000003a3404723c */ /* 0x000fe20000001804 */
[----:B------:R-:W3:Y:S04]  /*b790*/  LDSM.16.MT88.4 R56, [R230+0xe800] ;  /* 0x00e80000e638783b */ /* 0x000ee80000004200 */
[----:B------:R-:W-:Y:S01]  /*b7a0*/  MUFU.EX2 R189, R189 ;  /* 0x000000bd00bd7308 */ /* 0x000fe20000000800 */
[----:B-----5:R-:W-:-:S07]  /*b7b0*/  FADD.FTZ R180, R178, R180 ;  /* 0x000000b4b2b47221 */ /* 0x020fce0000010000 */
[----:B------:R-:W4:Y:S01]  /*b7c0*/  MUFU.EX2 R186, R186 ;  /* 0x000000ba00ba7308 */ /* 0x000f220000000800 */
[C---:B-1----:R-:W-:Y:S01]  /*b7d0*/  F2FP.F16.F32.PACK_AB R38, R175.reuse, R178 ;  /* 0x000000b2af26723e */ /* 0x042fe200000000ff */
[----:B------:R-:W-:-:S06]  /*b7e0*/  FADD.FTZ R175, R175, R180 ;  /* 0x000000b4afaf7221 */ /* 0x000fcc0000010000 */
[C---:B------:R-:W-:Y:S01]  /*b7f0*/  HMMA.16816.F32 R32, R36.reuse, R48, R32 ;  /* 0x000000302420723c */ /* 0x040fe20000001820 */
[----:B------:R-:W-:Y:S05]  /*b800*/  MUFU.EX2 R174, R174 ;  /* 0x000000ae00ae7308 */ /* 0x000fea0000000800 */
[----:B------:R-:W-:Y:S01]  /*b810*/  HMMA.16816.F32 R28, R36, R50, R28 ;  /* 0x00000032241c723c */ /* 0x000fe2000000181c */
[----:B------:R-:W1:Y:S02]  /*b820*/  LDSM.16.MT88.4 R48, [R236+0xf000] ;  /* 0x00f00000ec30783b */ /* 0x000e640000004200 */
[----:B------:R-:W5:Y:S01]  /*b830*/  MUFU.EX2 R171, R171 ;  /* 0x000000ab00ab7308 */ /* 0x000f620000000800 */
[----:B----4-:R-:W-:-:S02]  /*b840*/  F2FP.F16.F32.PACK_AB R53, R186, R189 ;  /* 0x000000bdba35723e */ /* 0x010fc400000000ff */
[C---:B--2---:R-:W-:Y:S05]  /*b850*/  HMMA.16816.F32 R24, R36.reuse, R44, R24 ;  /* 0x0000002c2418723c */ /* 0x044fea0000001818 */
[----:B------:R-:W2:Y:S01]  /*b860*/  MUFU.EX2 R163, R163 ;  /* 0x000000a300a37308 */ /* 0x000ea20000000800 */
[C---:B------:R-:W-:Y:S01]  /*b870*/  HMMA.16816.F32 R20, R36.reuse, R46, R20 ;  /* 0x0000002e2414723c */ /* 0x040fe20000001814 */
[----:B------:R-:W4:Y:S05]  /*b880*/  LDSM.16.MT88.4 R44, [R232+0xf000] ;  /* 0x00f00000e82c783b */ /* 0x000f2a0000004200 */
[----:B------:R-:W-:Y:S01]  /*b890*/  HMMA.16816.F32 R16, R36, R40, R16 ;  /* 0x000000282410723c */ /* 0x000fe20000001810 */
[----:B------:R-:W1:Y:S01]  /*b8a0*/  MUFU.EX2 R162, R162 ;  /* 0x000000a200a27308 */ /* 0x000e620000000800 */
[----:B-----5:R-:W-:-:S04]  /*b8b0*/  F2FP.F16.F32.PACK_AB R55, R171, R174 ;  /* 0x000000aeab37723e */ /* 0x020fc800000000ff */
[C---:B------:R-:W-:Y:S01]  /*b8c0*/  HMMA.16816.F32 R12, R36.reuse, R42, R12 ;  /* 0x0000002a240c723c */ /* 0x040fe2000000180c */
[----:B------:R-:W5:Y:S02]  /*b8d0*/  LDSM.16.MT88.4 R40, [R231+0xf000] ;  /* 0x00f00000e728783b */ /* 0x000f640000004200 */
[----:B------:R-:W-:Y:S01]  /*b8e0*/  MUFU.EX2 R160, R160 ;  /* 0x000000a000a07308 */ /* 0x000fe20000000800 */
[----:B--2---:R-:W-:Y:S02]  /*b8f0*/  FADD.FTZ R175, R163, R175 ;  /* 0x000000afa3af7221 */ /* 0x004fe40000010000 */
[C---:B---3--:R-:W-:Y:S05]  /*b900*/  HMMA.16816.F32 R8, R36.reuse, R56, R8 ;  /* 0x000000382408723c */ /* 0x048fea0000001808 */
[----:B------:R-:W2:Y:S01]  /*b910*/  MUFU.EX2 R156, R156 ;  /* 0x0000009c009c7308 */ /* 0x000ea20000000800 */
[----:B------:R-:W-:Y:S01]  /*b920*/  HMMA.16816.F32 R4, R36, R58, R4 ;  /* 0x0000003a2404723c */ /* 0x000fe20000001804 */
[C---:B-1----:R-:W-:Y:S01]  /*b930*/  F2FP.F16.F32.PACK_AB R52, R162.reuse, R163 ;  /* 0x000000a3a234723e */ /* 0x042fe200000000ff */
[----:B------:R-:W1:Y:S01]  /*b940*/  LDSM.16.MT88.4 R36, [R230+0xf000] ;  /* 0x00f00000e624783b */ /* 0x000e620000004200 */
[----:B------:R-:W-:-:S04]  /*b950*/  FADD.FTZ R175, R162, R175 ;  /* 0x000000afa2af7221 */ /* 0x000fc80000010000 */
[----:B------:R-:W-:Y:S08]  /*b960*/  MUFU.EX2 R168, R168 ;  /* 0x000000a800a87308 */ /* 0x000ff00000000800 */
[----:B------:R-:W-:Y:S01]  /*b970*/  MUFU.EX2 R155, R155 ;  /* 0x0000009b009b7308 */ /* 0x000fe20000000800 */
[----:B--2---:R-:W-:Y:S01]  /*b980*/  F2FP.F16.F32.PACK_AB R54, R156, R160 ;  /* 0x000000a09c36723e */ /* 0x004fe200000000ff */
[----:B------:R-:W-:-:S04]  /*b990*/  FADD.FTZ R160, R160, R175 ;  /* 0x000000afa0a07221 */ /* 0x000fc80000010000 */
[----:B------:R-:W-:Y:S02]  /*b9a0*/  FADD.FTZ R160, R156, R160 ;  /* 0x000000a09ca07221 */ /* 0x000fe40000010000 */
[C---:B------:R-:W-:Y:S01]  /*b9b0*/  HMMA.16816.F32 R32, R52.reuse, R48, R32 ;  /* 0x000000303420723c */ /* 0x040fe20000001820 */
[----:B------:R-:W-:Y:S05]  /*b9c0*/  MUFU.EX2 R151, R151 ;  /* 0x0000009700977308 */ /* 0x000fea0000000800 */
[C---:B------:R-:W-:Y:S01]  /*b9d0*/  HMMA.16816.F32 R28, R52.reuse, R50, R28 ;  /* 0x00000032341c723c */ /* 0x040fe2000000181c */
[----:B------:R-:W2:Y:S02]  /*b9e0*/  LDSM.16.MT88.4 R48, [R236+0xf800] ;  /* 0x00f80000ec30783b */ /* 0x000ea40000004200 */
[----:B------:R-:W-:Y:S03]  /*b9f0*/  MUFU.EX2 R149, R149 ;  /* 0x0000009500957308 */ /* 0x000fe60000000800 */
[C---:B----4-:R-:W-:Y:S05]  /*ba00*/  HMMA.16816.F32 R24, R52.reuse, R44, R24 ;  /* 0x0000002c3418723c */ /* 0x050fea0000001818 */
[----:B------:R-:W3:Y:S01]  /*ba10*/  MUFU.EX2 R143, R143 ;  /* 0x0000008f008f7308 */ /* 0x000ee20000000800 */
[C---:B------:R-:W-:Y:S01]  /*ba20*/  HMMA.16816.F32 R20, R52.reuse, R46, R20 ;  /* 0x0000002e3414723c */ /* 0x040fe20000001814 */
[----:B------:R-:W-:Y:S05]  /*ba30*/  LDSM.16.MT88.4 R44, [R232+0xf800] ;  /* 0x00f80000e82c783b */ /* 0x000fea0000004200 */
[C---:B-----5:R-:W-:Y:S01]  /*ba40*/  HMMA.16816.F32 R16, R52.reuse, R40, R16 ;  /* 0x000000283410723c */ /* 0x060fe20000001810 */
[----:B------:R-:W4:Y:S05]  /*ba50*/  MUFU.EX2 R140, R140 ;  /* 0x0000008c008c7308 */ /* 0x000f2a0000000800 */
[----:B------:R-:W-:Y:S01]  /*ba60*/  HMMA.16816.F32 R12, R52, R42, R12 ;  /* 0x0000002a340c723c */ /* 0x000fe2000000180c */
[----:B------:R-:W5:Y:S02]  /*ba70*/  LDSM.16.MT88.4 R40, [R231+0xf800] ;  /* 0x00f80000e728783b */ /* 0x000f640000004200 */
[----:B------:R-:W-:Y:S01]  /*ba80*/  MUFU.EX2 R139, R139 ;  /* 0x0000008b008b7308 */ /* 0x000fe20000000800 */
[----:B---3--:R-:W-:-:S02]  /*ba90*/  FADD.FTZ R160, R143, R160 ;  /* 0x000000a08fa07221 */ /* 0x008fc40000010000 */
[C---:B-1----:R-:W-:Y:S05]  /*baa0*/  HMMA.16816.F32 R8, R52.reuse, R36, R8 ;  /* 0x000000243408723c */ /* 0x042fea0000001808 */
[----:B------:R-:W1:Y:S01]  /*bab0*/  MUFU.EX2 R138, R138 ;  /* 0x0000008a008a7308 */ /* 0x000e620000000800 */
[----:B------:R-:W-:Y:S01]  /*bac0*/  HMMA.16816.F32 R4, R52, R38, R4 ;  /* 0x000000263404723c */ /* 0x000fe20000001804 */
[----:B------:R-:W3:Y:S06]  /*bad0*/  LDSM.16.MT88.4 R36, [R230+0xf800] ;  /* 0x00f80000e624783b */ /* 0x000eec0000004200 */
[----:B------:R-:W-:Y:S01]  /*bae0*/  F2FP.F16.F32.PACK_AB R53, R155, R168 ;  /* 0x000000a89b35723e */ /* 0x000fe200000000ff */
[----:B------:R-:W-:Y:S01]  /*baf0*/  MUFU.EX2 R147, R147 ;  /* 0x0000009300937308 */ /* 0x000fe20000000800 */
[----:B------:R-:W-:-:S02]  /*bb00*/  F2FP.F16.F32.PACK_AB R55, R149, R151 ;  /* 0x000000979537723e */ /* 0x000fc400000000ff */
[C---:B----4-:R-:W-:Y:S01]  /*bb10*/  F2FP.F16.F32.PACK_AB R52, R140.reuse, R143 ;  /* 0x0000008f8c34723e */ /* 0x050fe200000000ff */
[----:B------:R-:W-:Y:S01]  /*bb20*/  FADD.FTZ R140, R140, R160 ;  /* 0x000000a08c8c7221 */ /* 0x000fe20000010000 */
[----:B-1----:R-:W-:-:S03]  /*bb30*/  F2FP.F16.F32.PACK_AB R54, R138, R139 ;  /* 0x0000008b8a36723e */ /* 0x002fc600000000ff */
[----:B------:R-:W1:Y:S01]  /*bb40*/  MUFU.EX2 R137, R137 ;  /* 0x0000008900897308 */ /* 0x000e620000000800 */
[----:B------:R-:W-:-:S04]  /*bb50*/  FADD.FTZ R140, R139, R140 ;  /* 0x0000008c8b8c7221 */ /* 0x000fc80000010000 */
[----:B------:R-:W-:Y:S01]  /*bb60*/  FADD.FTZ R138, R138, R140 ;  /* 0x0000008c8a8a7221 */ /* 0x000fe20000010000 */
[C---:B--2---:R-:W-:Y:S02]  /*bb70*/  HMMA.16816.F32 R32, R52.reuse, R48, R32 ;  /* 0x000000303420723c */ /* 0x044fe40000001820 */
[----:B------:R-:W-:Y:S04]  /*bb80*/  MUFU.EX2 R136, R136 ;  /* 0x0000008800887308 */ /* 0x000fe80000000800 */
[C---:B------:R-:W-:Y:S01]  /*bb90*/  HMMA.16816.F32 R28, R52.reuse, R50, R28 ;  /* 0x00000032341c723c */ /* 0x040fe2000000181c */
[----:B------:R-:W2:Y:S03]  /*bba0*/  LDSM.16.MT88.4 R48, [R236+0x10000] ;  /* 0x01000000ec30783b */ /* 0x000ea60000004200 */
[----:B------:R-:W4:Y:S01]  /*bbb0*/  MUFU.EX2 R101, R101 ;  /* 0x0000006500657308 */ /* 0x000f220000000800 */
[----:B-1----:R-:W-:Y:S01]  /*bbc0*/  F2FP.F16.F32.PACK_AB R57, R137, R147 ;  /* 0x000000938939723e */ /* 0x002fe200000000ff */
[C---:B-----5:R-:W-:Y:S06]  /*bbd0*/  HMMA.16816.F32 R16, R52.reuse, R40, R16 ;  /* 0x000000283410723c */ /* 0x060fec0000001810 */
[----:B------:R-:W1:Y:S01]  /*bbe0*/  MUFU.EX2 R117, R117 ;  /* 0x0000007500757308 */ /* 0x000e620000000800 */
[C---:B---3--:R-:W-:Y:S06]  /*bbf0*/  HMMA.16816.F32 R8, R52.reuse, R36, R8 ;  /* 0x000000243408723c */ /* 0x048fec0000001808 */
[C---:B------:R-:W-:Y:S01]  /*bc00*/  HMMA.16816.F32 R4, R52.reuse, R38, R4 ;  /* 0x000000263404723c */ /* 0x040fe20000001804 */
[----:B------:R-:W3:Y:S01]  /*bc10*/  MUFU.EX2 R116, R116 ;  /* 0x0000007400747308 */ /* 0x000ee20000000800 */
[----:B----4-:R-:W-:Y:S01]  /*bc20*/  F2FP.F16.F32.PACK_AB R59, R101, R136 ;  /* 0x00000088653b723e */ /* 0x010fe200000000ff */
[----:B------:R-:W4:Y:S03]  /*bc30*/  LDSM.16.MT88.4 R36, [R230+0x10000] ;  /* 0x01000000e624783b */ /* 0x000f260000004200 */
[----:B------:R-:W-:Y:S01]  /*bc40*/  HMMA.16816.F32 R12, R52, R42, R12 ;  /* 0x0000002a340c723c */ /* 0x000fe2000000180c */
[----:B------:R-:W5:Y:S02]  /*bc50*/  LDSM.16.MT88.4 R40, [R231+0x10000] ;  /* 0x01000000e728783b */ /* 0x000f640000004200 */
[----:B------:R-:W2:Y:S01]  /*bc60*/  MUFU.EX2 R115, R115 ;  /* 0x0000007300737308 */ /* 0x000ea20000000800 */
[----:B-1----:R-:W-:-:S02]  /*bc70*/  FADD.FTZ R138, R117, R138 ;  /* 0x0000008a758a7221 */ /* 0x002fc40000010000 */
[C---:B------:R-:W-:Y:S05]  /*bc80*/  HMMA.16816.F32 R24, R52.reuse, R44, R24 ;  /* 0x0000002c3418723c */ /* 0x040fea0000001818 */
[----:B------:R-:W1:Y:S01]  /*bc90*/  MUFU.EX2 R114, R114 ;  /* 0x0000007200727308 */ /* 0x000e620000000800 */
[C---:B---3--:R-:W-:Y:S01]  /*bca0*/  F2FP.F16.F32.PACK_AB R56, R116.reuse, R117 ;  /* 0x000000757438723e */ /* 0x048fe200000000ff */
[----:B------:R-:W-:Y:S01]  /*bcb0*/  HMMA.16816.F32 R20, R52, R46, R20 ;  /* 0x0000002e3414723c */ /* 0x000fe20000001814 */
[----:B------:R-:W3:Y:S01]  /*bcc0*/  LDSM.16.MT88.4 R44, [R232+0x10000] ;  /* 0x01000000e82c783b */ /* 0x000ee20000004200 */
[----:B------:R-:W-:-:S03]  /*bcd0*/  FADD.FTZ R116, R116, R138 ;  /* 0x0000008a74747221 */ /* 0x000fc60000010000 */
[----:B------:R-:W-:Y:S01]  /*bce0*/  LDSM.16.MT88.4 R52, [R230+0x10800] ;  /* 0x01080000e634783b */ /* 0x000fe20000004200 */
[----:B------:R-:W-:Y:S01]  /*bcf0*/  MUFU.EX2 R85, R100 ;  /* 0x0000006400557308 */ /* 0x000fe20000000800 */
[----:B--2---:R-:W-:-:S07]  /*bd00*/  FADD.FTZ R116, R115, R116 ;  /* 0x0000007473747221 */ /* 0x004fce0000010000 */
[----:B------:R-:W2:Y:S01]  /*bd10*/  MUFU.EX2 R83, R99 ;  /* 0x0000006300537308 */ /* 0x000ea20000000800 */
[C---:B-1----:R-:W-:Y:S01]  /*bd20*/  F2FP.F16.F32.PACK_AB R58, R114.reuse, R115 ;  /* 0x00000073723a723e */ /* 0x042fe200000000ff */
[----:B------:R-:W-:-:S06]  /*bd30*/  FADD.FTZ R114, R114, R116 ;  /* 0x0000007472727221 */ /* 0x000fcc0000010000 */
[C---:B------:R-:W-:Y:S01]  /*bd40*/  HMMA.16816.F32 R32, R56.reuse, R48, R32 ;  /* 0x000000303820723c */ /* 0x040fe20000001820 */
[----:B------:R-:W-:Y:S05]  /*bd50*/  MUFU.EX2 R82, R98 ;  /* 0x0000006200527308 */ /* 0x000fea0000000800 */
[C---:B----4-:R-:W-:Y:S01]  /*bd60*/  HMMA.16816.F32 R8, R56.reuse, R36, R8 ;  /* 0x000000243808723c */ /* 0x050fe20000001808 */
[----:B------:R-:W-:Y:S01]  /*bd70*/  FADD.FTZ R48, R80, R84 ;  /* 0x0000005450307221 */ /* 0x000fe20000010000 */
[--C-:B------:R-:W-:Y:S01]  /*bd80*/  FFMA.FTZ R80, R91, UR16, -R87.reuse ;  /* 0x000000105b507c23 */ /* 0x100fe20008010857 */
[----:B------:R-:W-:Y:S01]  /*bd90*/  MUFU.EX2 R81, R97 ;  /* 0x0000006100517308 */ /* 0x000fe20000000800 */
[----:B--2---:R-:W-:Y:S01]  /*bda0*/  F2FP.F16.F32.PACK_AB R49, R83, R85 ;  /* 0x000000555331723e */ /* 0x004fe200000000ff */
[----:B------:R-:W-:Y:S01]  /*bdb0*/  FADD.FTZ R48, R79, R48 ;  /* 0x000000304f307221 */ /* 0x000fe20000010000 */
[C---:B------:R-:W-:Y:S01]  /*bdc0*/  HMMA.16816.F32 R4, R56.reuse, R38, R4 ;  /* 0x000000263804723c */ /* 0x040fe20000001804 */
[----:B------:R-:W1:Y:S01]  /*bdd0*/  LDSM.16.MT88.4 R36, [R231+0x10800] ;  /* 0x01080000e724783b */ /* 0x000e620000004200 */
[--C-:B------:R-:W-:Y:S01]  /*bde0*/  FFMA.FTZ R84, R90, UR16, -R87.reuse ;  /* 0x000000105a547c23 */ /* 0x100fe20008010857 */
[----:B------:R-:W-:Y:S01]  /*bdf0*/  FADD.FTZ R48, R78, R48 ;  /* 0x000000304e307221 */ /* 0x000fe20000010000 */
[----:B------:R-:W-:Y:S01]  /*be00*/  FFMA.FTZ R78, R112, UR16, -R88 ;  /* 0x00000010704e7c23 */ /* 0x000fe20008010858 */
[----:B------:R-:W2:Y:S01]  /*be10*/  MUFU.EX2 R79, R113 ;  /* 0x00000071004f7308 */ /* 0x000ea20000000800 */
[----:B-----5:R-:W-:Y:S01]  /*be20*/  HMMA.16816.F32 R16, R56, R40, R16 ;  /* 0x000000283810723c */ /* 0x020fe20000001810 */
[----:B------:R-:W-:Y:S01]  /*be30*/  FADD.FTZ R48, R77, R48 ;  /* 0x000000304d307221 */ /* 0x000fe20000010000 */
[----:B------:R-:W-:-:S03]  /*be40*/  FFMA.FTZ R77, R92, UR16, -R87 ;  /* 0x000000105c4d7c23 */ /* 0x000fc60008010857 */
[----:B------:R-:W-:Y:S01]  /*be50*/  FADD.FTZ R48, R76, R48 ;  /* 0x000000304c307221 */ /* 0x000fe20000010000 */
[----:B------:R-:W-:Y:S01]  /*be60*/  HMMA.16816.F32 R12, R56, R42, R12 ;  /* 0x0000002a380c723c */ /* 0x000fe2000000180c */
[----:B------:R-:W4:Y:S01]  /*be70*/  MUFU.EX2 R78, R78 ;  /* 0x0000004e004e7308 */ /* 0x000f220000000800 */
[----:B------:R-:W5:Y:S01]  /*be80*/  LDSM.16.MT88.4 R40, [R232+0x10800] ;  /* 0x01080000e828783b */ /* 0x000f620000004200 */
[----:B------:R-:W-:-:S03]  /*be90*/  FADD.FTZ R75, R75, R48 ;  /* 0x000000304b4b7221 */ /* 0x000fc60000010000 */
[C---:B------:R-:W-:Y:S01]  /*bea0*/  HMMA.16816.F32 R28, R56.reuse, R50, R28 ;  /* 0x00000032381c723c */ /* 0x040fe2000000181c */
[----:B------:R-:W-:Y:S02]  /*beb0*/  FADD.FTZ R75, R74, R75 ;  /* 0x0000004b4a4b7221 */ /* 0x000fe40000010000 */
[----:B------:R-:W-:Y:S01]  /*bec0*/  MUFU.EX2 R76, R111 ;  /* 0x0000006f004c7308 */ /* 0x000fe20000000800 */
[----:B--2---:R-:W-:Y:S01]  /*bed0*/  FADD.FTZ R114, R79, R114 ;  /* 0x000000724f727221 */ /* 0x004fe20000010000 */
[----:B------:R-:W-:Y:S01]  /*bee0*/  FADD.FTZ R75, R73, R75 ;  /* 0x0000004b494b7221 */ /* 0x000fe20000010000 */
[C---:B---3--:R-:W-:Y:S01]  /*bef0*/  HMMA.16816.F32 R24, R56.reuse, R44, R24 ;  /* 0x0000002c3818723c */ /* 0x048fe20000001818 */
[----:B------:R-:W-:Y:S01]  /*bf00*/  F2FP.F16.F32.PACK_AB R51, R81, R82 ;  /* 0x000000525133723e */ /* 0x000fe200000000ff */
[--C-:B------:R-:W-:Y:S01]  /*bf10*/  FFMA.FTZ R73, R107, UR16, -R88.reuse ;  /* 0x000000106b497c23 */ /* 0x100fe20008010858 */
[----:B------:R-:W-:Y:S01]  /*bf20*/  FADD.FTZ R75, R72, R75 ;  /* 0x0000004b484b7221 */ /* 0x000fe20000010000 */
[--C-:B------:R-:W-:Y:S01]  /*bf30*/  FFMA.FTZ R72, R108, UR16, -R88.reuse ;  /* 0x000000106c487c23 */ /* 0x100fe20008010858 */
[----:B------:R-:W2:Y:S01]  /*bf40*/  MUFU.EX2 R74, R110 ;  /* 0x0000006e004a7308 */ /* 0x000ea20000000800 */
[----:B------:R-:W-:Y:S01]  /*bf50*/  HMMA.16816.F32 R20, R56, R46, R20 ;  /* 0x0000002e3814723c */ /* 0x000fe20000001814 */
[----:B------:R-:W-:Y:S01]  /*bf60*/  FADD.FTZ R75, R63, R75 ;  /* 0x0000004b3f4b7221 */ /* 0x000fe20000010000 */
[----:B------:R-:W3:Y:S01]  /*bf70*/  LDSM.16.MT88.4 R44, [R236+0x10800] ;  /* 0x01080000ec2c783b */ /* 0x000ee20000004200 */
[----:B----4-:R-:W-:Y:S01]  /*bf80*/  F2FP.F16.F32.PACK_AB R48, R78, R79 ;  /* 0x0000004f4e30723e */ /* 0x010fe200000000ff */
[--C-:B------:R-:W-:Y:S01]  /*bf90*/  FFMA.FTZ R63, R109, UR16, -R88.reuse ;  /* 0x000000106d3f7c23 */ /* 0x100fe20008010858 */
[----:B------:R-:W-:Y:S01]  /*bfa0*/  FADD.FTZ R123, R123, R75 ;  /* 0x0000004b7b7b7221 */ /* 0x000fe20000010000 */
[--C-:B------:R-:W-:Y:S01]  /*bfb0*/  FFMA.FTZ R75, R106, UR16, -R88.reuse ;  /* 0x000000106a4b7c23 */ /* 0x100fe20008010858 */
[--C-:B------:R-:W-:Y:S01]  /*bfc0*/  FFMA.FTZ R56, R96, UR16, -R87.reuse ;  /* 0x0000001060387c23 */ /* 0x100fe20008010857 */
[----:B------:R-:W-:Y:S01]  /*bfd0*/  FFMA.FTZ R57, R95, UR16, -R87 ;  /* 0x000000105f397c23 */ /* 0x000fe20008010857 */
[----:B------:R-:W-:Y:S01]  /*bfe0*/  FADD.FTZ R123, R122, R123 ;  /* 0x0000007b7a7b7221 */ /* 0x000fe20000010000 */
[--C-:B------:R-:W-:Y:S01]  /*bff0*/  FFMA.FTZ R58, R94, UR16, -R87.reuse ;  /* 0x000000105e3a7c23 */ /* 0x100fe20008010857 */
[----:B------:R-:W-:Y:S01]  /*c000*/  FFMA.FTZ R59, R93, UR16, -R87 ;  /* 0x000000105d3b7c23 */ /* 0x000fe20008010857 */
[----:B------:R-:W4:Y:S01]  /*c010*/  MUFU.EX2 R63, R63 ;  /* 0x0000003f003f7308 */ /* 0x000f220000000800 */
[----:B------:R-:W-:Y:S01]  /*c020*/  FADD.FTZ R121, R121, R123 ;  /* 0x0000007b79797221 */ /* 0x000fe20000010000 */
[----:B------:R-:W-:Y:S01]  /*c030*/  FFMA.FTZ R87, R104, UR16, -R88 ;  /* 0x0000001068577c23 */ /* 0x000fe20008010858 */
[----:B------:R-:W-:Y:S01]  /*c040*/  FADD.FTZ R78, R78, R114 ;  /* 0x000000724e4e7221 */ /* 0x000fe20000010000 */
[----:B--2---:R-:W-:Y:S01]  /*c050*/  F2FP.F16.F32.PACK_AB R50, R74, R76 ;  /* 0x0000004c4a32723e */ /* 0x004fe200000000ff */
[----:B------:R-:W-:-:S02]  /*c060*/  FADD.FTZ R121, R120, R121 ;  /* 0x0000007978797221 */ /* 0x000fc40000010000 */
[----:B------:R-:W-:Y:S01]  /*c070*/  FADD.FTZ R78, R76, R78 ;  /* 0x0000004e4c4e7221 */ /* 0x000fe20000010000 */
[----:B------:R-:W-:Y:S01]  /*c080*/  MUFU.EX2 R56, R56 ;  /* 0x0000003800387308 */ /* 0x000fe20000000800 */
[----:B------:R-:W-:Y:S02]  /*c090*/  FADD.FTZ R119, R119, R121 ;  /* 0x0000007977777221 */ /* 0x000fe40000010000 */
[----:B-1----:R-:W-:Y:S01]  /*c0a0*/  HMMA.16816.F32 R16, R48, R36, R16 ;  /* 0x000000243010723c */ /* 0x002fe20000001810 */
[----:B------:R-:W-:Y:S01]  /*c0b0*/  FADD.FTZ R74, R74, R78 ;  /* 0x0000004e4a4a7221 */ /* 0x000fe20000010000 */
[----:B------:R-:W-:-:S03]  /*c0c0*/  FADD.FTZ R119, R118, R119 ;  /* 0x0000007776777221 */ /* 0x000fc60000010000 */
[----:B------:R-:W1:Y:S01]  /*c0d0*/  MUFU.EX2 R57, R57 ;  /* 0x0000003900397308 */ /* 0x000e620000000800 */
[----:B------:R-:W-:Y:S01]  /*c0e0*/  FADD.FTZ R141, R141, R119 ;  /* 0x000000778d8d7221 */ /* 0x000fe20000010000 */
[----:B------:R-:W-:Y:S01]  /*c0f0*/  HMMA.16816.F32 R12, R48, R38, R12 ;  /* 0x00000026300c723c */ /* 0x000fe2000000180c */
[----:B------:R-:W2:Y:S01]  /*c100*/  LDSM.16.MT88.4 R36, [R232+0x11000] ;  /* 0x01100000e824783b */ /* 0x000ea20000004200 */
[----:B----4-:R-:W-:Y:S01]  /*c110*/  FADD.FTZ R74, R63, R74 ;  /* 0x0000004a3f4a7221 */ /* 0x010fe20000010000 */
[----:B------:R-:W-:-:S03]  /*c120*/  FADD.FTZ R141, R142, R141 ;  /* 0x0000008d8e8d7221 */ /* 0x000fc60000010000 */
[----:B------:R-:W-:Y:S01]  /*c130*/  MUFU.EX2 R58, R58 ;  /* 0x0000003a003a7308 */ /* 0x000fe20000000800 */
[----:B------:R-:W-:Y:S01]  /*c140*/  FADD.FTZ R141, R150, R141 ;  /* 0x0000008d968d7221 */ /* 0x000fe20000010000 */
[----:B-----5:R-:W-:Y:S03]  /*c150*/  HMMA.16816.F32 R24, R48, R40, R24 ;  /* 0x000000283018723c */ /* 0x020fe60000001818 */
[----:B------:R-:W-:-:S03]  /*c160*/  FADD.FTZ R152, R152, R141 ;  /* 0x0000008d98987221 */ /* 0x000fc60000010000 */
[----:B------:R-:W4:Y:S01]  /*c170*/  MUFU.EX2 R59, R59 ;  /* 0x0000003b003b7308 */ /* 0x000f220000000800 */
[----:B------:R-:W-:Y:S01]  /*c180*/  FADD.FTZ R152, R153, R152 ;  /* 0x0000009899987221 */ /* 0x000fe20000010000 */
[----:B------:R-:W-:Y:S01]  /*c190*/  HMMA.16816.F32 R20, R48, R42, R20 ;  /* 0x0000002a3014723c */ /* 0x000fe20000001814 */
[----:B------:R-:W5:Y:S02]  /*c1a0*/  LDSM.16.MT88.4 R40, [R236+0x11000] ;  /* 0x01100000ec28783b */ /* 0x000f640000004200 */
[----:B------:R-:W-:-:S03]  /*c1b0*/  FADD.FTZ R161, R161, R152 ;  /* 0x00000098a1a17221 */ /* 0x000fc60000010000 */
[----:B------:R-:W2:Y:S01]  /*c1c0*/  MUFU.EX2 R72, R72 ;  /* 0x0000004800487308 */ /* 0x000ea20000000800 */
[----:B------:R-:W-:Y:S01]  /*c1d0*/  FADD.FTZ R161, R165, R161 ;  /* 0x000000a1a5a17221 */ /* 0x000fe20000010000 */
[----:B---3--:R-:W-:Y:S03]  /*c1e0*/  HMMA.16816.F32 R32, R48, R44, R32 ;  /* 0x0000002c3020723c */ /* 0x008fe60000001820 */
[----:B------:R-:W-:-:S03]  /*c1f0*/  FADD.FTZ R161, R169, R161 ;  /* 0x000000a1a9a17221 */ /* 0x000fc60000010000 */
[----:B------:R-:W-:Y:S01]  /*c200*/  MUFU.EX2 R73, R73 ;  /* 0x0000004900497308 */ /* 0x000fe20000000800 */
[----:B------:R-:W-:Y:S01]  /*c210*/  FADD.FTZ R161, R177, R161 ;  /* 0x000000a1b1a17221 */ /* 0x000fe20000010000 */
[----:B------:R-:W-:Y:S01]  /*c220*/  HMMA.16816.F32 R28, R48, R46, R28 ;  /* 0x0000002e301c723c */ /* 0x000fe2000000181c */
[----:B------:R-:W3:Y:S02]  /*c230*/  LDSM.16.MT88.4 R44, [R231+0x11000] ;  /* 0x01100000e72c783b */ /* 0x000ee40000004200 */
[----:B------:R-:W-:-:S03]  /*c240*/  FADD.FTZ R179, R179, R161 ;  /* 0x000000a1b3b37221 */ /* 0x000fc60000010000 */
[----:B------:R-:W2:Y:S01]  /*c250*/  MUFU.EX2 R75, R75 ;  /* 0x0000004b004b7308 */ /* 0x000ea20000000800 */
[----:B------:R-:W-:Y:S01]  /*c260*/  FADD.FTZ R179, R181, R179 ;  /* 0x000000b3b5b37221 */ /* 0x000fe20000010000 */
[----:B------:R-:W-:Y:S03]  /*c270*/  HMMA.16816.F32 R8, R48, R52, R8 ;  /* 0x000000343008723c */ /* 0x000fe60000001808 */
[----:B------:R-:W-:-:S03]  /*c280*/  FADD.FTZ R179, R188, R179 ;  /* 0x000000b3bcb37221 */ /* 0x000fc60000010000 */
[----:B------:R-:W-:Y:S01]  /*c290*/  HMMA.16816.F32 R4, R48, R54, R4 ;  /* 0x000000363004723c */ /* 0x000fe20000001804 */
[----:B------:R-:W-:Y:S01]  /*c2a0*/  FADD.FTZ R191, R191, R179 ;  /* 0x000000b3bfbf7221 */ /* 0x000fe20000010000 */
[----:B------:R-:W-:Y:S01]  /*c2b0*/  MUFU.EX2 R77, R77 ;  /* 0x0000004d004d7308 */ /* 0x000fe20000000800 */
[----:B------:R-:W3:Y:S02]  /*c2c0*/  LDSM.16.MT88.4 R52, [R230+0x11000] ;  /* 0x01100000e634783b */ /* 0x000ee40000004200 */
[----:B------:R-:W-:Y:S02]  /*c2d0*/  FADD.FTZ R191, R192, R191 ;  /* 0x000000bfc0bf7221 */ /* 0x000fe40000010000 */
[----:B-1----:R-:W-:Y:S02]  /*c2e0*/  F2FP.F16.F32.PACK_AB R49, R57, R56 ;  /* 0x000000383931723e */ /* 0x002fe400000000ff */
[----:B------:R-:W-:Y:S01]  /*c2f0*/  FADD.FTZ R200, R200, R191 ;  /* 0x000000bfc8c87221 */ /* 0x000fe20000010000 */
[----:B----4-:R-:W-:Y:S01]  /*c300*/  F2FP.F16.F32.PACK_AB R51, R59, R58 ;  /* 0x0000003a3b33723e */ /* 0x010fe200000000ff */
[----:B------:R-:W1:Y:S01]  /*c310*/  MUFU.EX2 R80, R80 ;  /* 0x0000005000507308 */ /* 0x000e620000000800 */
[----:B--2---:R-:W-:Y:S01]  /*c320*/  F2FP.F16.F32.PACK_AB R48, R72, R63 ;  /* 0x0000003f4830723e */ /* 0x004fe200000000ff */
[----:B------:R-:W-:Y:S01]  /*c330*/  FADD.FTZ R200, R202, R200 ;  /* 0x000000c8cac87221 */ /* 0x000fe20000010000 */
[----:B------:R-:W-:Y:S01]  /*c340*/  F2FP.F16.F32.PACK_AB R50, R75, R73 ;  /* 0x000000494b32723e */ /* 0x000fe200000000ff */
[----:B------:R-:W-:-:S02]  /*c350*/  FADD.FTZ R72, R72, R74 ;  /* 0x0000004a48487221 */ /* 0x000fc40000010000 */
[----:B------:R-:W-:Y:S02]  /*c360*/  FADD.FTZ R203, R203, R200 ;  /* 0x000000c8cbcb7221 */ /* 0x000fe40000010000 */
[----:B------:R-:W-:Y:S01]  /*c370*/  MUFU.EX2 R84, R84 ;  /* 0x0000005400547308 */ /* 0x000fe20000000800 */
[----:B------:R-:W-:Y:S01]  /*c380*/  FADD.FTZ R72, R73, R72 ;  /* 0x0000004849487221 */ /* 0x000fe20000010000 */
[----:B------:R-:W-:Y:S01]  /*c390*/  FADD.FTZ R203, R190, R203 ;  /* 0x000000cbbecb7221 */ /* 0x000fe20000010000 */
[C---:B------:R-:W-:Y:S02]  /*c3a0*/  HMMA.16816.F32 R24, R48.reuse, R36, R24 ;  /* 0x000000243018723c */ /* 0x040fe40000001818 */
[----:B------:R-:W-:Y:S01]  /*c3b0*/  FADD.FTZ R75, R75, R72 ;  /* 0x000000484b4b7221 */ /* 0x000fe20000010000 */
[----:B------:R-:W-:Y:S02]  /*c3c0*/  FADD.FTZ R189, R189, R203 ;  /* 0x000000cbbdbd7221 */ /* 0x000fe40000010000 */
[----:B------:R-:W2:Y:S01]  /*c3d0*/  MUFU.EX2 R249, R249 ;  /* 0x000000f900f97308 */ /* 0x000ea20000000800 */
[----:B------:R-:W-:Y:S01]  /*c3e0*/  HMMA.16816.F32 R20, R48, R38, R20 ;  /* 0x000000263014723c */ /* 0x000fe20000001814 */
[----:B------:R-:W-:Y:S01]  /*c3f0*/  FADD.FTZ R189, R186, R189 ;  /* 0x000000bdbabd7221 */ /* 0x000fe20000010000 */
[----:B------:R-:W4:Y:S01]  /*c400*/  LDSM.16.MT88.4 R36, [R236+0x11800] ;  /* 0x01180000ec24783b */ /* 0x000f220000004200 */
[----:B-1----:R-:W-:-:S02]  /*c410*/  F2FP.F16.F32.PACK_AB R133, R80, R77 ;  /* 0x0000004d5085723e */ /* 0x002fc400000000ff */
[----:B------:R-:W-:Y:S01]  /*c420*/  FADD.FTZ R189, R174, R189 ;  /* 0x000000bdaebd7221 */ /* 0x000fe20000010000 */
[C---:B-----5:R-:W-:Y:S01]  /*c430*/  HMMA.16816.F32 R28, R48.reuse, R42, R28 ;  /* 0x0000002a301c723c */ /* 0x060fe2000000181c */
[----:B------:R-:W1:Y:S02]  /*c440*/  MUFU.EX2 R86, R86 ;  /* 0x0000005600567308 */ /* 0x000e640000000800 */
[----:B------:R-:W-:Y:S01]  /*c450*/  FADD.FTZ R171, R171, R189 ;  /* 0x000000bdabab7221 */ /* 0x000fe20000010000 */
[----:B------:R-:W-:Y:S02]  /*c460*/  LEA R189, P0, R70, UR20, 0x1 ;  /* 0x0000001446bd7c11 */ /* 0x000fe4000f8008ff */
[C---:B------:R-:W-:Y:S01]  /*c470*/  HMMA.16816.F32 R32, R48.reuse, R40, R32 ;  /* 0x000000283020723c */ /* 0x040fe20000001820 */
[----:B------:R-:W-:Y:S01]  /*c480*/  FADD.FTZ R171, R168, R171 ;  /* 0x000000aba8ab7221 */ /* 0x000fe20000010000 */
[----:B------:R-:W5:Y:S01]  /*c490*/  LDSM.16.MT88.4 R40, [R232+0x11800] ;  /* 0x01180000e828783b */ /* 0x000f620000004200 */
[----:B------:R-:W1:Y:S01]  /*c4a0*/  MUFU.EX2 R87, R87 ;  /* 0x0000005700577308 */ /* 0x000e620000000800 */
[----:B--2---:R-:W-:Y:S01]  /*c4b0*/  F2FP.F16.F32.PACK_AB R135, R249, R84 ;  /* 0x00000054f987723e */ /* 0x004fe200000000ff */
[----:B------:R-:W-:Y:S01]  /*c4c0*/  FADD.FTZ R155, R155, R171 ;  /* 0x000000ab9b9b7221 */ /* 0x000fe20000010000 */
[----:B---3--:R-:W-:Y:S01]  /*c4d0*/  HMMA.16816.F32 R16, R48, R44, R16 ;  /* 0x0000002c3010723c */ /* 0x008fe20000001810 */
[----:B------:R-:W-:Y:S01]  /*c4e0*/  LEA.HI.X R188, R70, UR21, R3, 0x1, P0 ;  /* 0x0000001546bc7c11 */ /* 0x000fe200080f0c03 */
[----:B------:R-:W-:-:S02]  /*c4f0*/  IMAD.MOV.U32 R248, RZ, RZ, R189 ;  /* 0x000000fffff87224 */ /* 0x000fc400078e00bd */
[----:B------:R-:W-:Y:S01]  /*c500*/  FADD.FTZ R155, R151, R155 ;  /* 0x0000009b979b7221 */ /* 0x000fe20000010000 */
[----:B------:R-:W2:Y:S01]  /*c510*/  MUFU.EX2 R89, R89 ;  /* 0x0000005900597308 */ /* 0x000ea20000000800 */
[C---:B------:R-:W-:Y:S02]  /*c520*/  HMMA.16816.F32 R12, R48.reuse, R46, R12 ;  /* 0x0000002e300c723c */ /* 0x040fe4000000180c */
[----:B------:R-:W-:Y:S01]  /*c530*/  FADD.FTZ R149, R149, R155 ;  /* 0x0000009b95957221 */ /* 0x000fe20000010000 */
[----:B------:R-:W3:Y:S01]  /*c540*/  LDSM.16.MT88.4 R44, [R231+0x11800] ;  /* 0x01180000e72c783b */ /* 0x000ee20000004200 */
[----:B-1----:R-:W-:Y:S01]  /*c550*/  FADD.FTZ R75, R86, R75 ;  /* 0x0000004b564b7221 */ /* 0x002fe20000010000 */
[----:B------:R-:W-:Y:S02]  /*c560*/  IMAD.MOV.U32 R247, RZ, RZ, R188 ;  /* 0x000000fffff77224 */ /* 0x000fe400078e00bc */
[----:B------:R-:W-:Y:S01]  /*c570*/  FADD.FTZ R149, R147, R149 ;  /* 0x0000009593957221 */ /* 0x000fe20000010000 */
[----:B------:R-:W-:Y:S01]  /*c580*/  HMMA.16816.F32 R8, R48, R52, R8 ;  /* 0x000000343008723c */ /* 0x000fe20000001808 */
[----:B------:R-:W1:Y:S01]  /*c590*/  MUFU.EX2 R250, R250 ;  /* 0x000000fa00fa7308 */ /* 0x000e620000000800 */
[----:B------:R-:W-:Y:S01]  /*c5a0*/  F2FP.F16.F32.PACK_AB R132, R87, R86 ;  /* 0x000000565784723e */ /* 0x000fe200000000ff */
[----:B------:R-:W-:Y:S01]  /*c5b0*/  FADD.FTZ R137, R137, R149 ;  /* 0x0000009589897221 */ /* 0x000fe20000010000 */
[----:B------:R-:W-:-:S02]  /*c5c0*/  FADD.FTZ R75, R87, R75 ;  /* 0x0000004b574b7221 */ /* 0x000fc40000010000 */
[----:B------:R-:W-:Y:S01]  /*c5d0*/  HMMA.16816.F32 R4, R48, R54, R4 ;  /* 0x000000363004723c */ /* 0x000fe20000001804 */
[----:B------:R-:W-:Y:S01]  /*c5e0*/  FADD.FTZ R137, R136, R137 ;  /* 0x0000008988897221 */ /* 0x000fe20000010000 */
[----:B--2---:R-:W-:-:S03]  /*c5f0*/  FADD.FTZ R75, R89, R75 ;  /* 0x0000004b594b7221 */ /* 0x004fc60000010000 */
[----:B------:R-:W-:-:S04]  /*c600*/  FADD.FTZ R101, R101, R137 ;  /* 0x0000008965657221 */ /* 0x000fc80000010000 */
[----:B------:R-:W-:Y:S01]  /*c610*/  FADD.FTZ R101, R85, R101 ;  /* 0x0000006555657221 */ /* 0x000fe20000010000 */
[----:B-1----:R-:W-:-:S03]  /*c620*/  F2FP.F16.F32.PACK_AB R134, R250, R89 ;  /* 0x00000059fa86723e */ /* 0x002fc600000000ff */
[----:B------:R-:W-:Y:S01]  /*c630*/  FADD.FTZ R83, R83, R101 ;  /* 0x0000006553537221 */ /* 0x000fe20000010000 */
[----:B------:R-:W-:-:S03]  /*c640*/  FADD.FTZ R250, R250, R75 ;  /* 0x0000004bfafa7221 */ /* 0x000fc60000010000 */
[----:B------:R-:W-:Y:S01]  /*c650*/  FADD.FTZ R83, R82, R83 ;  /* 0x0000005352537221 */ /* 0x000fe20000010000 */
[----:B----4-:R-:W-:Y:S01]  /*c660*/  HMMA.16816.F32 R156, R132, R38, R28 ;  /* 0x00000026849c723c */ /* 0x010fe2000000181c */
[----:B------:R-:W1:Y:S02]  /*c670*/  LDSM.16.MT88.4 R28, [R230+0x11800] ;  /* 0x01180000e61c783b */ /* 0x000e640000004200 */
[----:B------:R-:W-:-:S04]  /*c680*/  FADD.FTZ R81, R81, R83 ;  /* 0x0000005351517221 */ /* 0x000fc80000010000 */
[----:B------:R-:W-:Y:S01]  /*c690*/  FADD.FTZ R81, R56, R81 ;  /* 0x0000005138517221 */ /* 0x000fe20000010000 */
[----:B------:R-:W-:Y:S03]  /*c6a0*/  HMMA.16816.F32 R160, R132, R36, R32 ;  /* 0x0000002484a0723c */ /* 0x000fe60000001820 */
[----:B------:R-:W-:-:S03]  /*c6b0*/  FADD.FTZ R57, R57, R81 ;  /* 0x0000005139397221 */ /* 0x000fc60000010000 */
[----:B-----5:R-:W-:Y:S01]  /*c6c0*/  HMMA.16816.F32 R152, R132, R40, R24 ;  /* 0x000000288498723c */ /* 0x020fe20000001818 */
[----:B------:R-:W-:-:S04]  /*c6d0*/  FADD.FTZ R57, R58, R57 ;  /* 0x000000393a397221 */ /* 0x000fc80000010000 */
[----:B------:R-:W-:Y:S01]  /*c6e0*/  FADD.FTZ R59, R59, R57 ;  /* 0x000000393b3b7221 */ /* 0x000fe20000010000 */
[----:B------:R-:W-:Y:S03]  /*c6f0*/  HMMA.16816.F32 R148, R132, R42, R20 ;  /* 0x0000002a8494723c */ /* 0x000fe60000001814 */
[----:B------:R-:W-:-:S03]  /*c700*/  FADD.FTZ R59, R77, R59 ;  /* 0x0000003b4d3b7221 */ /* 0x000fc60000010000 */
[----:B---3--:R-:W-:Y:S01]  /*c710*/  HMMA.16816.F32 R144, R132, R44, R16 ;  /* 0x0000002c8490723c */ /* 0x008fe20000001810 */
[----:B------:R-:W-:-:S04]  /*c720*/  FADD.FTZ R59, R80, R59 ;  /* 0x0000003b503b7221 */ /* 0x000fc80000010000 */
[----:B------:R-:W-:Y:S01]  /*c730*/  FADD.FTZ R59, R84, R59 ;  /* 0x0000003b543b7221 */ /* 0x000fe20000010000 */
[----:B------:R-:W-:Y:S03]  /*c740*/  HMMA.16816.F32 R140, R132, R46, R12 ;  /* 0x0000002e848c723c */ /* 0x000fe6000000180c */
[----:B------:R-:W-:-:S03]  /*c750*/  FADD.FTZ R249, R249, R59 ;  /* 0x0000003bf9f97221 */ /* 0x000fc60000010000 */
[C---:B-1----:R-:W-:Y:S06]  /*c760*/  HMMA.16816.F32 R136, R132.reuse, R28, R8 ;  /* 0x0000001c8488723c */ /* 0x042fec0000001808 */
[----:B------:R-:W-:Y:S01]  /*c770*/  HMMA.16816.F32 R132, R132, R30, R4 ;  /* 0x0000001e8484723c */ /* 0x000fe20000001804 */
[----:B------:R-:W-:-:S08]  /*c780*/  NOP ;  /* 0x0000000000007918 */ /* 0x000fd00000000000 */
[----:B------:R-:W-:-:S15]  /*c790*/  @!P1 BRA `(.L_x_1668) ;  /* 0x0000008800789947 */ /* 0x000fde0003800000 */
        /* <DEDUP_REMOVED lines=8> */
[----:B------:R-:W-:-:S04]  /*c820*/  IMAD.U32 R7, RZ, RZ, UR4 ;  /* 0x00000004ff077e24 */ /* 0x000fc8000f8e00ff */
[----:B------:R-:W-:Y:S02]  /*c830*/  MOV R9, UR16 ;  /* 0x0000001000097c02 */ /* 0x000fe40008000f00 */
[----:B------:R-:W-:Y:S02]  /*c840*/  IABS R7, R7 ;  /* 0x0000000700077213 */ /* 0x000fe40000000000 */
[----:B------:R-:W-:Y:S02]  /*c850*/  IABS R9, R9 ;  /* 0x0000000900097213 */ /* 0x000fe40000000000 */
[----:B-1----:R-:W-:-:S04]  /*c860*/  IABS R4, R5 ;  /* 0x0000000500047213 */ /* 0x002fc80000000000 */
[----:B------:R-:W1:Y:S08]  /*c870*/  I2F.RP R12, R4 ;  /* 0x00000004000c7306 */ /* 0x000e700000209400 */
[----:B-1----:R-:W1:Y:S02]  /*c880*/  MUFU.RCP R12, R12 ;  /* 0x0000000c000c7308 */ /* 0x002e640000001000 */
[----:B-1----:R-:W-:-:S06]  /*c890*/  VIADD R12, R12, 0xffffffe ;  /* 0x0ffffffe0c0c7836 */ /* 0x002fcc0000000000 */
[----:B------:R-:W1:Y:S02]  /*c8a0*/  F2I.FTZ.U32.TRUNC.NTZ R13, R12 ;  /* 0x0000000c000d7305 */ /* 0x000e64000021f000 */
[----:B-1----:R-:W-:Y:S01]  /*c8b0*/  IMAD.MOV R10, RZ, RZ, -R13 ;  /* 0x000000ffff0a7224 */ /* 0x002fe200078e0a0d */
        /* <DEDUP_REMOVED lines=50> */
.L_x_1669:
[----:B------:R-:W-:-:S04]  /*cbe0*/  ULEA UR4, -UR8, URZ, 0x8 ;  /* 0x0000003f08047291 */ /* 0x000fc8000f8e413f */
[----:B------:R-:W-:Y:S02]  /*cbf0*/  USHF.R.S32.HI UR16, URZ, 0x1f, UR4 ;  /* 0x0000001f3f107899 */ /* 0x000fe40008011404 */
[----:B------:R-:W-:-:S04]  /*cc00*/  MOV R5, UR4 ;  /* 0x0000000400057c02 */ /* 0x000fc80008000f00 */
[----:B------:R-:W-:-:S07]  /*cc10*/  MOV R4, UR16 ;  /* 0x0000001000047c02 */ /* 0x000fce0008000f00 */
.L_x_1670:
[----:B------:R-:W-:Y:S01]  /*cc20*/  ULDC UR4, c[0x0][0x2d0] ;  /* 0x0000b40000047ab9 */ /* 0x000fe20000000800 */
[C---:B------:R-:W-:Y:S01]  /*cc30*/  LEA R69, P1, R5.reuse, R62, 0x1 ;  /* 0x0000003e05457211 */ /* 0x040fe200078208ff */
        /* <DEDUP_REMOVED lines=10> */
[----:B------:R-:W-:Y:S01]  /*cce0*/  @!P0 IMAD.MOV.U32 R10, RZ, RZ, R69 ;  /* 0x000000ffff0a8224 */ /* 0x000fe200078e0045 */
[-C--:B------:R-:W-:Y:S01]  /*ccf0*/  @!P0 LEA R7, P1, R7, R64.reuse, 0x5 ;  /* 0x0000004007078211 */ /* 0x080fe200078228ff */
[----:B------:R-:W-:Y:S01]  /*cd00*/  @!P0 IMAD.MOV.U32 R11, RZ, RZ, R68 ;  /* 0x000000ffff0b8224 */ /* 0x000fe200078e0044 */
[----:B------:R-:W-:Y:S01]  /*cd10*/  @P0 STS.128 [R241+0xa000], RZ ;  /* 0x00a000fff1000388 */ /* 0x000fe20000000c00 */
[----:B------:R-:W-:Y:S01]  /*cd20*/  IMAD.U32 R26, RZ, RZ, UR8 ;  /* 0x00000008ff1a7e24 */ /* 0x000fe2000f8e00ff */
[----:B------:R-:W-:Y:S01]  /*cd30*/  @!P0 LEA.HI.X R6, R8, R67, R6, 0x5, P1 ;  /* 0x0000004308068211 */ /* 0x000fe200008f2c06 */
[----:B------:R-:W-:Y:S01]  /*cd40*/  IMAD.U32 R8, RZ, RZ, UR9 ;  /* 0x00000009ff087e24 */ /* 0x000fe2000f8e00ff */
[----:B------:R-:W-:Y:S01]  /*cd50*/  @!PT LDS RZ, [RZ] ;  /* 0x00000000fffff984 */ /* 0x000fe20000000800 */
[----:B------:R-:W-:Y:S01]  /*cd60*/  @!PT LDS RZ, [RZ] ;  /* 0x00000000fffff984 */ /* 0x000fe20000000800 */
[----:B------:R-:W-:Y:S01]  /*cd70*/  @!PT LDS RZ, [RZ] ;  /* 0x00000000fffff984 */ /* 0x000fe20000000800 */
[----:B------:R1:W-:Y:S01]  /*cd80*/  @!P0 LDGSTS.E.BYPASS.LTC128B.128 [R241+0xa000], desc[UR22][R10.64] ;  /* 0x0a0000000af18fae */ /* 0x0003e2000b901d56 */
[----:B------:R-:W-:Y:S01]  /*cd90*/  @!P0 LEA R9, P1, R9, R64, 0x6 ;  /* 0x0000004009098211 */ /* 0x000fe200078230ff */
[----:B------:R-:W-:Y:S01]  /*cda0*/  IMAD.U32 R24, RZ, RZ, UR8 ;  /* 0x00000008ff187e24 */ /* 0x000fe2000f8e00ff */
[----:B------:R-:W-:Y:S01]  /*cdb0*/  VOTEU.ALL UP0, P0 ;  /* 0x00000000003f7886 */ /* 0x000fe20000000000 */
[----:B------:R-:W-:Y:S01]  /*cdc0*/  @!P0 IMAD.MOV.U32 R13, RZ, RZ, R67 ;  /* 0x000000ffff0d8224 */ /* 0x000fe200078e0043 */
[----:B------:R-:W-:Y:S01]  /*cdd0*/  @P0 STS.128 [R241+0xa800], RZ ;  /* 0x00a800fff1000388 */ /* 0x000fe20000000c00 */
[----:B------:R-:W-:-:S02]  /*cde0*/  IMAD.U32 R42, RZ, RZ, UR8 ;  /* 0x00000008ff2a7e24 */ /* 0x000fc4000f8e00ff */
[----:B------:R-:W-:Y:S01]  /*cdf0*/  IMAD.U32 R40, RZ, RZ, UR8 ;  /* 0x00000008ff287e24 */ /* 0x000fe2000f8e00ff */
[----:B------:R-:W-:Y:S01]  /*ce00*/  @!UP0 UIMAD UR19, UR9, 0x30, URZ ;  /* 0x00000030091388a4 */ /* 0x000fe2000f8e023f */
[----:B------:R-:W-:Y:S01]  /*ce10*/  IMAD.U32 R38, RZ, RZ, UR8 ;  /* 0x00000008ff267e24 */ /* 0x000fe2000f8e00ff */
[----:B------:R-:W-:Y:S01]  /*ce20*/  @!UP0 UIMAD UR4, UR9, 0x70, URZ ;  /* 0x00000070090488a4 */ /* 0x000fe2000f8e023f */
[----:B------:R-:W-:Y:S01]  /*ce30*/  IMAD.U32 R36, RZ, RZ, UR8 ;  /* 0x00000008ff247e24 */ /* 0x000fe2000f8e00ff */
[----:B------:R-:W-:Y:S01]  /*ce40*/  @!UP0 UIMAD UR18, UR9, 0x50, URZ ;  /* 0x00000050091288a4 */ /* 0x000fe2000f8e023f */
[----:B------:R-:W-:Y:S01]  /*ce50*/  IMAD.U32 R18, RZ, RZ, UR8 ;  /* 0x00000008ff127e24 */ /* 0x000fe2000f8e00ff */
[----:B------:R-:W-:Y:S01]  /*ce60*/  @!UP0 UIMAD UR16, UR9, 0x60, URZ ;  /* 0x00000060091088a4 */ /* 0x000fe2000f8e023f */
[----:B------:R-:W-:Y:S02]  /*ce70*/  @!P0 IMAD.MOV.U32 R66, RZ, RZ, R64 ;  /* 0x000000ffff428224 */ /* 0x000fe400078e0040 */
[----:B------:R-:W-:-:S02]  /*ce80*/  IMAD.U32 R20, RZ, RZ, UR8 ;  /* 0x00000008ff147e24 */ /* 0x000fc4000f8e00ff */
[----:B------:R-:W-:-:S04]  /*ce90*/  @!P0 IMAD.WIDE.U32 R18, R18, 0x30, R66 ;  /* 0x0000003012128825 */ /* 0x000fc800078e0042 */
[----:B------:R-:W-:Y:S02]  /*cea0*/  @!P0 IMAD.MOV.U32 R14, RZ, RZ, R64 ;  /* 0x000000ffff0e8224 */ /* 0x000fe400078e0040 */
[--C-:B------:R-:W-:Y:S02]  /*ceb0*/  @!P0 IMAD.MOV.U32 R15, RZ, RZ, R67.reuse ;  /* 0x000000ffff0f8224 */ /* 0x100fe400078e0043 */
[----:B-1----:R-:W-:Y:S02]  /*cec0*/  IMAD.U32 R10, RZ, RZ, UR8 ;  /* 0x00000008ff0a7e24 */ /* 0x002fe4000f8e00ff */
[----:B------:R-:W-:Y:S02]  /*ced0*/  @!P0 IMAD.MOV.U32 R11, RZ, RZ, R67 ;  /* 0x000000ffff0b8224 */ /* 0x000fe400078e0043 */
[----:B------:R-:W-:Y:S01]  /*cee0*/  @!P0 IMAD.WIDE.U32 R20, R20, 0x70, R14 ;  /* 0x0000007014148825 */ /* 0x000fe200078e000e */
[----:B------:R-:W-:-:S03]  /*cef0*/  @!P0 LEA.HI.X R8, R10, R67, R8, 0x6, P1 ;  /* 0x000000430a088211 */ /* 0x000fc600008f3408 */
[----:B------:R-:W-:Y:S02]  /*cf00*/  @!P0 IMAD.MOV.U32 R10, RZ, RZ, R64 ;  /* 0x000000ffff0a8224 */ /* 0x000fe400078e0040 */
[----:B------:R-:W-:Y:S02]  /*cf10*/  IMAD.U32 R32, RZ, RZ, UR8 ;  /* 0x00000008ff207e24 */ /* 0x000fe4000f8e00ff */
[----:B------:R-:W-:-:S04]  /*cf20*/  @!P0 IMAD.WIDE.U32 R28, R28, 0x50, R10 ;  /* 0x000000501c1c8825 */ /* 0x000fc800078e000a */
[----:B------:R-:W-:Y:S01]  /*cf30*/  @!P0 IMAD.WIDE.U32 R22, R22, 0x60, R10 ;  /* 0x0000006016168825 */ /* 0x000fe200078e000a */
[----:B------:R-:W-:-:S03]  /*cf40*/  @!P0 IADD3 R15, P4, R5, R28, RZ ;  /* 0x0000001c050f8210 */ /* 0x000fc60007f9e0ff */
[----:B------:R-:W-:Y:S01]  /*cf50*/  IMAD.U32 R11, RZ, RZ, UR8 ;  /* 0x00000008ff0b7e24 */ /* 0x000fe2000f8e00ff */
[----:B------:R-:W-:Y:S01]  /*cf60*/  @!P0 IADD3.X R14, R4, UR18, R29, P4, !PT ;  /* 0x00000012040e8c10 */ /* 0x000fe2000a7fe41d */
[----:B------:R-:W-:Y:S01]  /*cf70*/  IMAD.U32 R10, RZ, RZ, UR9 ;  /* 0x00000009ff0a7e24 */ /* 0x000fe2000f8e00ff */
[----:B------:R-:W-:Y:S01]  /*cf80*/  @!UP0 UIMAD UR18, UR9, 0x90, URZ ;  /* 0x00000090091288a4 */ /* 0x000fe2000f8e023f */
[----:B------:R-:W-:Y:S01]  /*cf90*/  @!P0 IMAD.MOV.U32 R65, RZ, RZ, R67 ;  /* 0x000000ffff418224 */ /* 0x000fe200078e0043 */
[----:B------:R-:W-:Y:S01]  /*cfa0*/  @!P0 LEA R11, P1, R11, R64, 0x7 ;  /* 0x000000400b0b8211 */ /* 0x000fe200078238ff */
[----:B------:R-:W-:Y:S02]  /*cfb0*/  IMAD.MOV.U32 R248, RZ, RZ, R189 ;  /* 0x000000fffff87224 */ /* 0x000fe400078e00bd */
[----:B------:R-:W-:Y:S01]  /*cfc0*/  @!P0 IMAD.WIDE.U32 R32, R32, 0xf0, R64 ;  /* 0x000000f020208825 */ /* 0x000fe200078e0040 */
[----:B------:R-:W-:-:S03]  /*cfd0*/  @!P0 LEA.HI.X R10, R12, R67, R10, 0x7, P1 ;  /* 0x000000430c0a8211 */ /* 0x000fc600008f3c0a */
[----:B------:R-:W-:Y:S02]  /*cfe0*/  @!P0 IMAD.MOV.U32 R12, RZ, RZ, R64 ;  /* 0x000000ffff0c8224 */ /* 0x000fe400078e0040 */
[----:B------:R-:W-:Y:S02]  /*cff0*/  IMAD.MOV.U32 R247, RZ, RZ, R188 ;  /* 0x000000fffff77224 */ /* 0x000fe400078e00bc */
[----:B------:R-:W-:-:S04]  /*d000*/  @!P0 IMAD.WIDE.U32 R26, R26, 0x90, R12 ;  /* 0x000000901a1a8825 */ /* 0x000fc800078e000c */
[----:B------:R-:W-:-:S04]  /*d010*/  @!P0 IMAD.WIDE.U32 R24, R24, 0xa0, R12 ;  /* 0x000000a018188825 */ /* 0x000fc800078e000c */
[----:B------:R-:W-:-:S04]  /*d020*/  @!P0 IMAD.WIDE.U32 R42, R42, 0xb0, R12 ;  /* 0x000000b02a2a8825 */ /* 0x000fc800078e000c */
[----:B------:R-:W-:-:S04]  /*d030*/  @!P0 IMAD.WIDE.U32 R40, R40, 0xc0, R12 ;  /* 0x000000c028288825 */ /* 0x000fc800078e000c */
[----:B------:R-:W-:-:S04]  /*d040*/  @!P0 IMAD.WIDE.U32 R38, R38, 0xd0, R12 ;  /* 0x000000d026268825 */ /* 0x000fc800078e000c */
[----:B------:R-:W-:Y:S01]  /*d050*/  @!P0 IMAD.WIDE.U32 R36, R36, 0xe0, R12 ;  /* 0x000000e024248825 */ /* 0x000fe200078e000c */
[----:B------:R-:W-:-:S04]  /*d060*/  @!P0 IADD3 R12, P2, P1, R5, UR26, R64 ;  /* 0x0000001a050c8c10 */ /* 0x000fc8000f95e040 */
[----:B------:R-:W-:Y:S02]  /*d070*/  @!P0 IADD3.X R66, R4, UR25, R67, P2, P1 ;  /* 0x0000001904428c10 */ /* 0x000fe400097e2443 */
[C---:B------:R-:W-:Y:S02]  /*d080*/  @!P0 LEA R34, P1, R12.reuse, UR6, 0x1 ;  /* 0x000000060c228c11 */ /* 0x040fe4000f8208ff */
[C---:B------:R-:W-:Y:S02]  /*d090*/  @!P0 IADD3 R17, P2, R5.reuse, R22, RZ ;  /* 0x0000001605118210 */ /* 0x040fe40007f5e0ff */
[----:B------:R-:W-:Y:S02]  /*d0a0*/  @!P0 LEA.HI.X R35, R12, UR7, R66, 0x1, P1 ;  /* 0x000000070c238c11 */ /* 0x000fe400088f0c42 */
[C---:B------:R-:W-:Y:S02]  /*d0b0*/  @!P0 IADD3 R13, P1, R5.reuse, R18, RZ ;  /* 0x00000012050d8210 */ /* 0x040fe40007f3e0ff */
[C---:B------:R-:W-:Y:S01]  /*d0c0*/  @!P0 IADD3.X R16, R4.reuse, UR16, R23, P2, !PT ;  /* 0x0000001004108c10 */ /* 0x040fe200097fe417 */
[----:B------:R-:W-:Y:S01]  /*d0d0*/  @!UP0 UIMAD UR16, UR9, 0xc0, URZ ;  /* 0x000000c0091088a4 */ /* 0x000fe2000f8e023f */
[C---:B------:R-:W-:Y:S01]  /*d0e0*/  @!P0 IADD3.X R12, R4.reuse, UR19, R19, P1, !PT ;  /* 0x00000013040c8c10 */ /* 0x040fe20008ffe413 */
[----:B------:R-:W-:Y:S01]  /*d0f0*/  @!UP0 UIMAD UR19, UR9, 0xb0, URZ ;  /* 0x000000b0091388a4 */ /* 0x000fe2000f8e023f */
[C---:B------:R-:W-:Y:S01]  /*d100*/  @!P0 IADD3 R19, P1, R5.reuse, R20, RZ ;  /* 0x0000001405138210 */ /* 0x040fe20007f3e0ff */
[----:B------:R-:W-:Y:S01]  /*d110*/  @!PT LDS RZ, [RZ] ;  /* 0x00000000fffff984 */ /* 0x000fe20000000800 */
[----:B------:R-:W-:Y:S01]  /*d120*/  @!PT LDS RZ, [RZ] ;  /* 0x00000000fffff984 */ /* 0x000fe20000000800 */
[----:B------:R-:W-:Y:S01]  /*d130*/  @!PT LDS RZ, [RZ] ;  /* 0x00000000fffff984 */ /* 0x000fe20000000800 */
[----:B------:R1:W-:Y:S03]  /*d140*/  @!P0 LDGSTS.E.BYPASS.LTC128B.128 [R241+0xa800], desc[UR22][R34.64] ;  /* 0x0a80000022f18fae */ /* 0x0003e6000b901d56 */
[----:B------:R-:W-:Y:S01]  /*d150*/  @!P0 IADD3.X R18, R4, UR4, R21, P1, !PT ;  /* 0x0000000404128c10 */ /* 0x000fe20008ffe415 */
[----:B------:R-:W-:Y:S01]  /*d160*/  @!UP0 UIMAD UR4, UR9, 0xa0, URZ ;  /* 0x000000a0090488a4 */ /* 0x000fe2000f8e023f */
[C---:B------:R-:W-:Y:S01]  /*d170*/  @!P0 IADD3 R23, P1, R5.reuse, R24, RZ ;  /* 0x0000001805178210 */ /* 0x040fe20007f3e0ff */
[----:B------:R-:W-:Y:S01]  /*d180*/  @P0 STS.128 [R241+0xb000], RZ ;  /* 0x00b000fff1000388 */ /* 0x000fe20000000c00 */
[----:B------:R-:W-:-:S03]  /*d190*/  @!P0 IADD3 R21, P2, R5, R26, RZ ;  /* 0x0000001a05158210 */ /* 0x000fc60007f5e0ff */
[C---:B------:R-:W-:Y:S01]  /*d1a0*/  @!P0 IADD3.X R22, R4.reuse, UR4, R25, P1, !PT ;  /* 0x0000000404168c10 */ /* 0x040fe20008ffe419 */
[----:B------:R-:W-:Y:S01]  /*d1b0*/  @!UP0 UIMAD UR4, UR9, 0xe0, URZ ;  /* 0x000000e0090488a4 */ /* 0x000fe2000f8e023f */
[C---:B------:R-:W-:Y:S01]  /*d1c0*/  @!P0 IADD3.X R20, R4.reuse, UR18, R27, P2, !PT ;  /* 0x0000001204148c10 */ /* 0x040fe200097fe41b */
[----:B------:R-:W-:Y:S01]  /*d1d0*/  @!UP0 UIMAD UR18, UR9, 0xd0, URZ ;  /* 0x000000d0091288a4 */ /* 0x000fe2000f8e023f */
[C---:B------:R-:W-:Y:S01]  /*d1e0*/  @!P0 IADD3 R31, P1, R5.reuse, R36, RZ ;  /* 0x00000024051f8210 */ /* 0x040fe20007f3e0ff */
[----:B------:R-:W-:Y:S01]  /*d1f0*/  @!UP0 UIMAD UR9, UR9, 0xf0, URZ ;  /* 0x000000f0090988a4 */ /* 0x000fe2000f8e023f */
[C---:B------:R-:W-:Y:S02]  /*d200*/  @!P0 IADD3 R27, P4, R5.reuse, R40, RZ ;  /* 0x00000028051b8210 */ /* 0x040fe40007f9e0ff */
[----:B------:R-:W-:Y:S02]  /*d210*/  @!P0 IADD3 R29, P2, R5, R38, RZ ;  /* 0x00000026051d8210 */ /* 0x000fe40007f5e0ff */
[C---:B------:R-:W-:Y:S01]  /*d220*/  @!P0 IADD3.X R30, R4.reuse, UR4, R37, P1, !PT ;  /* 0x00000004041e8c10 */ /* 0x040fe20008ffe425 */
[----:B------:R-:W-:Y:S01]  /*d230*/  ULDC UR4, c[0x0][0x39c] ;  /* 0x0000e70000047ab9 */ /* 0x000fe20000000800 */
[----:B------:R-:W-:-:S02]  /*d240*/  @!P0 IADD3.X R26, R4, UR16, R41, P4, !PT ;  /* 0x00000010041a8c10 */ /* 0x000fc4000a7fe429 */
[C---:B------:R-:W-:Y:S02]  /*d250*/  @!P0 IADD3.X R28, R4.reuse, UR18, R39, P2, !PT ;  /* 0x00000012041c8c10 */ /* 0x040fe400097fe427 */
[C---:B------:R-:W-:Y:S02]  /*d260*/  @!P0 IADD3 R11, P1, R5.reuse, R11, RZ ;  /* 0x0000000b050b8210 */ /* 0x040fe40007f3e0ff */
[C---:B------:R-:W-:Y:S02]  /*d270*/  @!P0 IADD3 R7, P4, R5.reuse, R7, RZ ;  /* 0x0000000705078210 */ /* 0x040fe40007f9e0ff */
[C---:B------:R-:W-:Y:S01]  /*d280*/  @!P0 IADD3 R9, P2, R5.reuse, R9, RZ ;  /* 0x0000000905098210 */ /* 0x040fe20007f5e0ff */
[C---:B------:R-:W-:Y:S01]  /*d290*/  @!P0 IMAD.X R10, R4.reuse, 0x1, R10, P1 ;  /* 0x00000001040a8824 */ /* 0x040fe200008e060a */
[C---:B------:R-:W-:Y:S01]  /*d2a0*/  @!P0 IADD3 R25, P5, R5.reuse, R42, RZ ;  /* 0x0000002a05198210 */ /* 0x040fe20007fbe0ff */
[C---:B------:R-:W-:Y:S01]  /*d2b0*/  @!P0 IMAD.X R6, R4.reuse, 0x1, R6, P4 ;  /* 0x0000000104068824 */ /* 0x040fe200020e0606 */
[----:B------:R-:W-:Y:S01]  /*d2c0*/  @!P0 IADD3 R5, P1, R5, R32, RZ ;  /* 0x0000002005058210 */ /* 0x000fe20007f3e0ff */
[----:B------:R-:W-:Y:S01]  /*d2d0*/  @!P0 IMAD.X R8, R4, 0x1, R8, P2 ;  /* 0x0000000104088824 */ /* 0x000fe200010e0608 */
[----:B------:R-:W-:-:S02]  /*d2e0*/  @!P0 LEA R36, P4, R9, UR6, 0x1 ;  /* 0x0000000609248c11 */ /* 0x000fc4000f8808ff */
[----:B------:R-:W-:Y:S02]  /*d2f0*/  @!P0 LEA R32, P2, R11, UR6, 0x1 ;  /* 0x000000060b208c11 */ /* 0x000fe4000f8408ff */
[C---:B------:R-:W-:Y:S02]  /*d300*/  @!P0 IADD3.X R24, R4.reuse, UR19, R43, P5, !PT ;  /* 0x0000001304188c10 */ /* 0x040fe4000affe42b */
[----:B------:R-:W-:Y:S02]  /*d310*/  @!P0 LEA R38, P5, R7, UR6, 0x1 ;  /* 0x0000000607268c11 */ /* 0x000fe4000f8a08ff */
[----:B------:R-:W-:Y:S02]  /*d320*/  @!P0 IADD3.X R4, R4, UR9, R33, P1, !PT ;  /* 0x0000000904048c10 */ /* 0x000fe40008ffe421 */
[----:B------:R-:W-:Y:S02]  /*d330*/  @!P0 LEA.HI.X R37, R9, UR7, R8, 0x1, P4 ;  /* 0x0000000709258c11 */ /* 0x000fe4000a0f0c08 */
[----:B------:R-:W-:-:S02]  /*d340*/  @!P0 LEA.HI.X R33, R11, UR7, R10, 0x1, P2 ;  /* 0x000000070b218c11 */ /* 0x000fc400090f0c0a */
        /* <DEDUP_REMOVED lines=11> */
[----:B-1----:R-:W-:-:S02]  /*d400*/  @!P0 LEA R34, P5, R19, UR6, 0x1 ;  /* 0x0000000613228c11 */ /* 0x002fc4000f8a08ff */
        /* <DEDUP_REMOVED lines=8> */
[----:B------:R-:W-:Y:S02]  /*d490*/  @!P0 LEA R12, P1, R25, UR6, 0x1 ;  /* 0x00000006190c8c11 */ /* 0x000fe4000f8208ff */
        /* <DEDUP_REMOVED lines=14> */
[----:B------:R-:W-:Y:S02]  /*d580*/  @!P0 LEA R22, P4, R29, UR6, 0x1 ;  /* 0x000000061d168c11 */ /* 0x000fe4000f8808ff */
[----:B------:R-:W-:Y:S01]  /*d590*/  @!P0 LEA R20, P2, R31, UR6, 0x1 ;  /* 0x000000061f148c11 */ /* 0x000fe2000f8408ff */
[----:B------:R-:W-:Y:S01]  /*d5a0*/  @P0 STS.128 [R241+0xd000], RZ ;  /* 0x00d000fff1000388 */ /* 0x000fe20000000c00 */
[----:B------:R-:W-:-:S02]  /*d5b0*/  @!P0 LEA.HI.X R25, R27, UR7, R26, 0x1, P5 ;  /* 0x000000071b198c11 */ /* 0x000fc4000a8f0c1a */
[----:B------:R-:W-:Y:S01]  /*d5c0*/  @!P0 LEA R18, P1, R5, UR6, 0x1 ;  /* 0x0000000605128c11 */ /* 0x000fe2000f8208ff */
[----:B------:R-:W-:Y:S01]  /*d5d0*/  @!PT LDS RZ, [RZ] ;  /* 0x00000000fffff984 */ /* 0x000fe20000000800 */
[----:B------:R-:W-:Y:S01]  /*d5e0*/  @!PT LDS RZ, [RZ] ;  /* 0x00000000fffff984 */ /* 0x000fe20000000800 */
[----:B------:R-:W-:Y:S01]  /*d5f0*/  @!PT LDS RZ, [RZ] ;  /* 0x00000000fffff984 */ /* 0x000fe20000000800 */
[----:B------:R-:W-:Y:S01]  /*d600*/  @!P0 LDGSTS.E.BYPASS.LTC128B.128 [R241+0xd000], desc[UR22][R6.64] ;  /* 0x0d00000006f18fae */ /* 0x000fe2000b901d56 */
[----:B------:R-:W-:Y:S01]  /*d610*/  @!P0 LEA.HI.X R23, R29, UR7, R28, 0x1, P4 ;  /* 0x000000071d178c11 */ /* 0x000fe2000a0f0c1c */
[----:B------:R-:W-:Y:S01]  /*d620*/  IMAD R28, R234, 0x2, R240 ;  /* 0x00000002ea1c7824 */ /* 0x000fe200078e02f0 */
[----:B------:R-:W-:Y:S01]  /*d630*/  @!P0 LEA.HI.X R21, R31, UR7, R30, 0x1, P2 ;  /* 0x000000071f158c11 */ /* 0x000fe200090f0c1e */
[----:B------:R-:W-:Y:S01]  /*d640*/  @P0 STS.128 [R241+0xd800], RZ ;  /* 0x00d800fff1000388 */ /* 0x000fe20000000c00 */
[----:B------:R-:W-:Y:S01]  /*d650*/  @!P0 LEA.HI.X R19, R5, UR7, R4, 0x1, P1 ;  /* 0x0000000705138c11 */ /* 0x000fe200088f0c04 */
[----:B------:R-:W-:Y:S02]  /*d660*/  USHF.L.U32 UR6, UR15, 0x8, URZ ;  /* 0x000000080f067899 */ /* 0x000fe4000800063f */
        /* <DEDUP_REMOVED lines=44> */
[----:B-1----:R-:W-:Y:S04]  /*d930*/  LDSM.16.M88.4 R32, [R240] ;  /* 0x00000000f020783b */ /* 0x002fe80000000200 */
[----:B--2---:R-:W1:Y:S04]  /*d940*/  LDSM.16.M88.4 R24, [R239+0x2000] ;  /* 0x00200000ef18783b */ /* 0x004e680000000200 */
[----:B------:R-:W-:Y:S04]  /*d950*/  LDSM.16.M88.4 R176, [R60] ;  /* 0x000000003cb0783b */ /* 0x000fe80000000200 */
[----:B------:R-:W-:Y:S04]  /*d960*/  LDSM.16.M88.4 R52, [R233+0x2000] ;  /* 0x00200000e934783b */ /* 0x000fe80000000200 */
[----:B------:R-:W2:Y:S04]  /*d970*/  LDSM.16.M88.4 R36, [R239+0x2800] ;  /* 0x00280000ef24783b */ /* 0x000ea80000000200 */
[----:B------:R-:W-:Y:S04]  /*d980*/  LDSM.16.M88.4 R28, [R28] ;  /* 0x000000001c1c783b */ /* 0x000fe80000000200 */
[----:B---3--:R-:W-:Y:S04]  /*d990*/  LDSM.16.M88.4 R16, [R238] ;  /* 0x00000000ee10783b */ /* 0x008fe80000000200 */
[----:B------:R-:W3:Y:S04]  /*d9a0*/  LDSM.16.M88.4 R48, [R233+0x2800] ;  /* 0x00280000e930783b */ /* 0x000ee80000000200 */
[----:B------:R-:W4:Y:S04]  /*d9b0*/  LDSM.16.M88.4 R4, [R239+0x3000] ;  /* 0x00300000ef04783b */ /* 0x000f280000000200 */
[----:B------:R-:W5:Y:S04]  /*d9c0*/  LDSM.16.M88.4 R20, [R239+0x3800] ;  /* 0x00380000ef14783b */ /* 0x000f680000000200 */
[----:B------:R-:W5:Y:S01]  /*d9d0*/  LDSM.16.M88.4 R64, [R229] ;  /* 0x00000000e540783b */ /* 0x000f620000000200 */
[C---:B-1----:R-:W-:Y:S03]  /*d9e0*/  HMMA.16816.F32 R40, R32.reuse, R24, RZ ;  /* 0x000000182028723c */ /* 0x042fe600000018ff */
[----:B------:R-:W1:Y:S04]  /*d9f0*/  LDSM.16.M88.4 R60, [R233+0x3800] ;  /* 0x00380000e93c783b */ /* 0x000e680000000200 */
[----:B------:R-:W1:Y:S01]  /*da00*/  LDSM.16.M88.4 R44, [R233+0x3000] ;  /* 0x00300000e92c783b */ /* 0x000e620000000200 */
[C---:B------:R-:W-:Y:S03]  /*da10*/  HMMA.16816.F32 R24, R32.reuse, R26, RZ ;  /* 0x0000001a2018723c */ /* 0x040fe600000018ff */
[----:B------:R-:W-:Y:S03]  /*da20*/  LDSM.16.M88.4 R184, [R227] ;  /* 0x00000000e3b8783b */ /* 0x000fe60000000200 */
[C---:B--2---:R-:W-:Y:S01]  /*da30*/  HMMA.16816.F32 R12, R32.reuse, R36, RZ ;  /* 0x00000024200c723c */ /* 0x044fe200000018ff */
[----:B------:R-:W-:Y:S04]  /*da40*/  LDSM.16.M88.4 R56, [R228] ;  /* 0x00000000e438783b */ /* 0x000fe80000000200 */
[----:B------:R-:W-:Y:S01]  /*da50*/  LDSM.16.M88.4 R124, [R239+0x4000] ;  /* 0x00400000ef7c783b */ /* 0x000fe20000000200 */
[----:B------:R-:W-:Y:S03]  /*da60*/  HMMA.16816.F32 R36, R32, R38, RZ ;  /* 0x000000262024723c */ /* 0x000fe600000018ff */
[----:B------:R-:W-:Y:S03]  /*da70*/  LDSM.16.M88.4 R116, [R239+0x4800] ;  /* 0x00480000ef74783b */ /* 0x000fe60000000200 */
[C---:B------:R-:W-:Y:S01]  /*da80*/  HMMA.16816.F32 R40, R176.reuse, R52, R40 ;  /* 0x00000034b028723c */ /* 0x040fe20000001828 */
[----:B------:R-:W-:Y:S04]  /*da90*/  LDSM.16.M88.4 R108, [R239+0x5000] ;  /* 0x00500000ef6c783b */ /* 0x000fe80000000200 */
[----:B------:R-:W-:Y:S01]  /*daa0*/  LDSM.16.M88.4 R100, [R239+0x5800] ;  /* 0x00580000ef64783b */ /* 0x000fe20000000200 */
[C---:B------:R-:W-:Y:S03]  /*dab0*/  HMMA.16816.F32 R24, R176.reuse, R54, R24 ;  /* 0x00000036b018723c */ /* 0x040fe60000001818 */
[----:B------:R-:W-:Y:S03]  /*dac0*/  LDSM.16.M88.4 R52, [R166] ;  /* 0x00000000a634783b */ /* 0x000fe60000000200 */
[----:B---3--:R-:W-:Y:S01]  /*dad0*/  HMMA.16816.F32 R12, R176, R48, R12 ;  /* 0x00000030b00c723c */ /* 0x008fe2000000180c */
[----:B------:R-:W-:Y:S04]  /*dae0*/  LDSM.16.M88.4 R92, [R239+0x6000] ;  /* 0x00600000ef5c783b */ /* 0x000fe80000000200 */
[----:B------:R-:W-:Y:S01]  /*daf0*/  LDSM.16.M88.4 R84, [R239+0x6800] ;  /* 0x00680000ef54783b */ /* 0x000fe20000000200 */
[----:B----4-:R-:W-:Y:S03]  /*db00*/  HMMA.16816.F32 R180, R32, R4, RZ ;  /* 0x0000000420b4723c */ /* 0x010fe600000018ff */
[----:B------:R-:W-:Y:S03]  /*db10*/  LDSM.16.M88.4 R76, [R239+0x7000] ;  /* 0x00700000ef4c783b */ /* 0x000fe60000000200 */
[C---:B------:R-:W-:Y:S01]  /*db20*/  HMMA.16816.F32 R40, R28.reuse, R16, R40 ;  /* 0x000000101c28723c */ /* 0x040fe20000001828 */
[----:B------:R-:W-:Y:S04]  /*db30*/  LDSM.16.M88.4 R172, [R233+0x4000] ;  /* 0x00400000e9ac783b */ /* 0x000fe80000000200 */
[----:B------:R-:W-:Y:S01]  /*db40*/  LDSM.16.M88.4 R168, [R233+0x4800] ;  /* 0x00480000e9a8783b */ /* 0x000fe20000000200 */
[----:B------:R-:W-:Y:S03]  /*db50*/  HMMA.16816.F32 R24, R28, R18, R24 ;  /* 0x000000121c18723c */ /* 0x000fe60000001818 */
[----:B------:R-:W2:Y:S03]  /*db60*/  LDSM.16.M88.4 R16, [R237] ;  /* 0x00000000ed10783b */ /* 0x000ea60000000200 */
[C---:B-----5:R-:W-:Y:S01]  /*db70*/  HMMA.16816.F32 R8, R32.reuse, R20, RZ ;  /* 0x000000142008723c */ /* 0x060fe200000018ff */
[----:B------:R-:W0:Y:S05]  /*db80*/  LDGDEPBAR ;  /* 0x00000000000079af */ /* 0x000e2a0000000000 */
[----:B------:R-:W-:Y:S06]  /*db90*/  HMMA.16816.F32 R4, R32, R6, RZ ;  /* 0x000000062004723c */ /* 0x000fec00000018ff */
[----:B------:R-:W-:Y:S01]  /*dba0*/  HMMA.16816.F32 R36, R176, R50, R36 ;  /* 0x00000032b024723c */ /* 0x000fe20000001824 */
[----:B------:R-:W3:Y:S05]  /*dbb0*/  LDSM.16.M88.4 R48, [R166+0x800] ;  /* 0x00080000a630783b */ /* 0x000eea0000000200 */
[----:B------:R-:W-:Y:S06]  /*dbc0*/  HMMA.16816.F32 R12, R28, R64, R12 ;  /* 0x000000401c0c723c */ /* 0x000fec000000180c */
[C---:B-1----:R-:W-:Y:S06]  /*dbd0*/  HMMA.16816.F32 R8, R176.reuse, R60, R8 ;  /* 0x0000003cb008723c */ /* 0x042fec0000001808 */
[C---:B------:R-:W-:Y:S06]  /*dbe0*/  HMMA.16816.F32 R180, R176.reuse, R44, R180 ;  /* 0x0000002cb0b4723c */ /* 0x040fec00000018b4 */
[----:B------:R-:W-:Y:S01]  /*dbf0*/  HMMA.16816.F32 R4, R176, R46, R4 ;  /* 0x0000002eb004723c */ /* 0x000fe20000001804 */
[----:B------:R-:W1:Y:S05]  /*dc00*/  LDSM.16.M88.4 R44, [R166+0x1000] ;  /* 0x00100000a62c783b */ /* 0x000e6a0000000200 */
[C---:B--2---:R-:W-:Y:S06]  /*dc10*/  HMMA.16816.F32 R40, R16.reuse, R52, R40 ;  /* 0x000000341028723c */ /* 0x044fec0000001828 */
[----:B------:R-:W-:Y:S06]  /*dc20*/  HMMA.16816.F32 R24, R16, R54, R24 ;  /* 0x000000361018723c */ /* 0x000fec0000001818 */
[----:B------:R-:W-:Y:S01]  /*dc30*/  HMMA.16816.F32 R36, R28, R66, R36 ;  /* 0x000000421c24723c */ /* 0x000fe20000001824 */
[----:B------:R-:W2:Y:S05]  /*dc40*/  LDSM.16.M88.4 R64, [R239+0x7800] ;  /* 0x00780000ef40783b */ /* 0x000eaa0000000200 */
[----:B---3--:R-:W-:Y:S06]  /*dc50*/  HMMA.16816.F32 R12, R16, R48, R12 ;  /* 0x00000030100c723c */ /* 0x008fec000000180c */
[----:B------:R-:W-:Y:S01]  /*dc60*/  FMUL.FTZ R40, R40, UR4 ;  /* 0x0000000428287c20 */ /* 0x000fe20008410000 */
[----:B------:R-:W-:Y:S01]  /*dc70*/  FMUL.FTZ R41, R41, UR4 ;  /* 0x0000000429297c20 */ /* 0x000fe20008410000 */
[----:B------:R-:W-:Y:S01]  /*dc80*/  FMUL.FTZ R42, R42, UR4 ;  /* 0x000000042a2a7c20 */ /* 0x000fe20008410000 */
[----:B------:R-:W-:Y:S01]  /*dc90*/  FMUL.FTZ R43, R43, UR4 ;  /* 0x000000042b2b7c20 */ /* 0x000fe20008410000 */
[----:B------:R-:W-:Y:S01]  /*dca0*/  HMMA.16816.F32 R20, R32, R22, RZ ;  /* 0x000000162014723c */ /* 0x000fe200000018ff */
[----:B------:R-:W3:Y:S01]  /*dcb0*/  MUFU.TANH R199, R41 ;  /* 0x0000002900c77308 */ /* 0x000ee20000002400 */
[----:B------:R-:W-:Y:S01]  /*dcc0*/  FMUL.FTZ R24, R24, UR4 ;  /* 0x0000000418187c20 */ /* 0x000fe20008410000 */
[----:B------:R-:W-:Y:S01]  /*dcd0*/  FMUL.FTZ R25, R25, UR4 ;  /* 0x0000000419197c20 */ /* 0x000fe20008410000 */
[----:B------:R-:W-:Y:S01]  /*dce0*/  FMUL.FTZ R26, R26, UR4 ;  /* 0x000000041a1a7c20 */ /* 0x000fe20008410000 */
[----:B------:R-:W-:Y:S01]  /*dcf0*/  FMUL.FTZ R27, R27, UR4 ;  /* 0x000000041b1b7c20 */ /* 0x000fe20008410000 */
[C---:B------:R-:W-:Y:S03]  /*dd00*/  HMMA.16816.F32 R8, R28.reuse, R184, R8 ;  /* 0x000000b81c08723c */ /* 0x040fe60000001808 */
[----:B------:R-:W-:Y:S03]  /*dd10*/  MUFU.TANH R184, R40 ;  /* 0x0000002800b87308 */ /* 0x000fe60000002400 */
[C---:B------:R-:W-:Y:S02]  /*dd20*/  HMMA.16816.F32 R180, R28.reuse, R56, R180 ;  /* 0x000000381cb4723c */ /* 0x040fe400000018b4 */
[----:B------:R-:W-:Y:S01]  /*dd30*/  FMUL.FTZ R12, R12, UR4 ;  /* 0x000000040c0c7c20 */ /* 0x000fe20008410000 */
[----:B------:R-:W-:Y:S01]  /*dd40*/  FMUL.FTZ R13, R13, UR4 ;  /* 0x000000040d0d7c20 */ /* 0x000fe20008410000 */
[----:B------:R-:W-:Y:S01]  /*dd50*/  FMUL.FTZ R14, R14, UR4 ;  /* 0x000000040e0e7c20 */ /* 0x000fe20008410000 */
[----:B------:R-:W-:Y:S01]  /*dd60*/  MUFU.TANH R185, R42 ;  /* 0x0000002a00b97308 */ /* 0x000fe20000002400 */
[----:B------:R-:W-:Y:S01]  /*dd70*/  HMMA.16816.F32 R4, R28, R58, R4 ;  /* 0x0000003a1c04723c */ /* 0x000fe20000001804 */
[----:B------:R-:W4:Y:S01]  /*dd80*/  LDSM.16.M88.4 R56, [R239+0x8000] ;  /* 0x00800000ef38783b */ /* 0x000f220000000200 */
[----:B------:R-:W-:-:S04]  /*dd90*/  FMUL.FTZ R15, R15, UR4 ;  /* 0x000000040f0f7c20 */ /* 0x000fc80008410000 */
[----:B------:R-:W-:Y:S01]  /*dda0*/  HMMA.16816.F32 R36, R16, R50, R36 ;  /* 0x000000321024723c */ /* 0x000fe20000001824 */
[----:B------:R5:W3:Y:S01]  /*ddb0*/  MUFU.TANH R165, R43 ;  /* 0x0000002b00a57308 */ /* 0x000ae20000002400 */
[----:B------:R-:W3:Y:S04]  /*ddc0*/  LDSM.16.M88.4 R48, [R239+0x8800] ;  /* 0x00880000ef30783b */ /* 0x000ee80000000200 */
[----:B------:R-:W-:Y:S03]  /*ddd0*/  HMMA.16816.F32 R20, R176, R62, R20 ;  /* 0x0000003eb014723c */ /* 0x000fe60000001814 */
[----:B------:R-:W-:Y:S03]  /*dde0*/  MUFU.TANH R190, R24 ;  /* 0x0000001800be7308 */ /* 0x000fe60000002400 */
[----:B------:R-:W-:Y:S05]  /*ddf0*/  HMMA.16816.F32 R128, R32, R124, RZ ;  /* 0x0000007c2080723c */ /* 0x000fea00000018ff */
[----:B------:R-:W3:Y:S01]  /*de00*/  MUFU.TANH R201, R25 ;  /* 0x0000001900c97308 */ /* 0x000ee20000002400 */
[----:B-----5:R-:W5:Y:S01]  /*de10*/  LDSM.16.M88.4 R40, [R239+0x9000] ;  /* 0x00900000ef28783b */ /* 0x020f620000000200 */
[C---:B-1----:R-:W-:Y:S05]  /*de20*/  HMMA.16816.F32 R180, R16.reuse, R44, R180 ;  /* 0x0000002c10b4723c */ /* 0x042fea00000018b4 */
[----:B------:R-:W-:Y:S01]  /*de30*/  FMUL.FTZ R36, R36, UR4 ;  /* 0x0000000424247c20 */ /* 0x000fe20008410000 */
[----:B------:R-:W-:Y:S01]  /*de40*/  MUFU.TANH R191, R26 ;  /* 0x0000001a00bf7308 */ /* 0x000fe20000002400 */
[----:B------:R-:W-:Y:S01]  /*de50*/  FMUL.FTZ R37, R37, UR4 ;  /* 0x0000000425257c20 */ /* 0x000fe20008410000 */
[----:B------:R-:W-:Y:S01]  /*de60*/  FMUL.FTZ R38, R38, UR4 ;  /* 0x0000000426267c20 */ /* 0x000fe20008410000 */
[----:B------:R-:W-:Y:S01]  /*de70*/  FMUL.FTZ R39, R39, UR4 ;  /* 0x0000000427277c20 */ /* 0x000fe20008410000 */
[----:B------:R-:W-:Y:S04]  /*de80*/  HMMA.16816.F32 R4, R16, R46, R4 ;  /* 0x0000002e1004723c */ /* 0x000fe80000001804 */
[----:B------:R1:W-:Y:S02]  /*de90*/  MUFU.TANH R200, R27 ;  /* 0x0000001b00c87308 */ /* 0x0003e40000002400 */
[C---:B------:R-:W-:Y:S06]  /*dea0*/  HMMA.16816.F32 R120, R32.reuse, R116, RZ ;  /* 0x000000742078723c */ /* 0x040fec00000018ff */
[----:B------:R-:W-:Y:S01]  /*deb0*/  MUFU.TANH R192, R12 ;  /* 0x0000000c00c07308 */ /* 0x000fe20000002400 */
[----:B------:R-:W-:Y:S01]  /*dec0*/  HMMA.16816.F32 R112, R32, R108, RZ ;  /* 0x0000006c2070723c */ /* 0x000fe200000018ff */
[----:B------:R-:W-:Y:S01]  /*ded0*/  FMUL.FTZ R180, R180, UR4 ;  /* 0x00000004b4b47c20 */ /* 0x000fe20008410000 */
[----:B------:R-:W-:Y:S01]  /*dee0*/  FMUL.FTZ R181, R181, UR4 ;  /* 0x00000004b5b57c20 */ /* 0x000fe20008410000 */
[----:B------:R-:W-:Y:S01]  /*def0*/  FMUL.FTZ R182, R182, UR4 ;  /* 0x00000004b6b67c20 */ /* 0x000fe20008410000 */
[----:B------:R-:W-:-:S02]  /*df00*/  FMUL.FTZ R183, R183, UR4 ;  /* 0x00000004b7b77c20 */ /* 0x000fc40008410000 */
[C---:B------:R-:W-:Y:S01]  /*df10*/  HMMA.16816.F32 R104, R32.reuse, R100, RZ ;  /* 0x000000642068723c */ /* 0x040fe200000018ff */
[----:B------:R-:W5:Y:S01]  /*df20*/  MUFU.TANH R202, R13 ;  /* 0x0000000d00ca7308 */ /* 0x000f620000002400 */
[----:B-1----:R-:W1:Y:S03]  /*df30*/  LDSM.16.M88.4 R24, [R239+0x9800] ;  /* 0x00980000ef18783b */ /* 0x002e660000000200 */
[----:B------:R-:W-:Y:S01]  /*df40*/  FMUL.FTZ R4, R4, UR4 ;  /* 0x0000000404047c20 */ /* 0x000fe20008410000 */
[----:B------:R-:W-:Y:S01]  /*df50*/  HMMA.16816.F32 R96, R32, R92, RZ ;  /* 0x0000005c2060723c */ /* 0x000fe200000018ff */
[----:B------:R-:W-:Y:S01]  /*df60*/  FMUL.FTZ R5, R5, UR4 ;  /* 0x0000000405057c20 */ /* 0x000fe20008410000 */
[----:B------:R-:W-:Y:S01]  /*df70*/  FMUL.FTZ R6, R6, UR4 ;  /* 0x0000000406067c20 */ /* 0x000fe20008410000 */
[----:B------:R-:W-:Y:S01]  /*df80*/  MUFU.TANH R193, R14 ;  /* 0x0000000e00c17308 */ /* 0x000fe20000002400 */
[----:B------:R-:W-:-:S02]  /*df90*/  FMUL.FTZ R7, R7, UR4 ;  /* 0x0000000407077c20 */ /* 0x000fc40008410000 */
[C---:B------:R-:W-:Y:S05]  /*dfa0*/  HMMA.16816.F32 R88, R32.reuse, R84, RZ ;  /* 0x000000542058723c */ /* 0x040fea00000018ff */
[----:B------:R3:W1:Y:S01]  /*dfb0*/  MUFU.TANH R203, R15 ;  /* 0x0000000f00cb7308 */ /* 0x0006620000002400 */
[C---:B------:R-:W-:Y:S06]  /*dfc0*/  HMMA.16816.F32 R80, R32.reuse, R76, RZ ;  /* 0x0000004c2050723c */ /* 0x040fec00000018ff */
[C---:B--2---:R-:W-:Y:S01]  /*dfd0*/  HMMA.16816.F32 R72, R32.reuse, R64, RZ ;  /* 0x000000402048723c */ /* 0x044fe200000018ff */
[----:B------:R-:W-:Y:S05]  /*dfe0*/  MUFU.TANH R194, R36 ;  /* 0x0000002400c27308 */ /* 0x000fea0000002400 */
[C---:B----4-:R-:W-:Y:S03]  /*dff0*/  HMMA.16816.F32 R60, R32.reuse, R56, RZ ;  /* 0x00000038203c723c */ /* 0x050fe600000018ff */
[----:B------:R-:W-:Y:S01]  /*e000*/  MUFU.TANH R204, R37 ;  /* 0x0000002500cc7308 */ /* 0x000fe20000002400 */
[----:B---3--:R-:W2:Y:S02]  /*e010*/  LDSM.16.M88.4 R12, [R166+0x1800] ;  /* 0x00180000a60c783b */ /* 0x008ea40000000200 */
[C---:B------:R-:W-:Y:S05]  /*e020*/  HMMA.16816.F32 R52, R32.reuse, R48, RZ ;  /* 0x000000302034723c */ /* 0x040fea00000018ff */
[----:B------:R-:W-:Y:S01]  /*e030*/  MUFU.TANH R195, R38 ;  /* 0x0000002600c37308 */ /* 0x000fe20000002400 */
[C---:B-----5:R-:W-:Y:S06]  /*e040*/  HMMA.16816.F32 R44, R32.reuse, R40, RZ ;  /* 0x00000028202c723c */ /* 0x060fec00000018ff */
[C---:B------:R-:W-:Y:S01]  /*e050*/  HMMA.16816.F32 R124, R32.reuse, R126, RZ ;  /* 0x0000007e207c723c */ /* 0x040fe200000018ff */
[----:B------:R-:W3:Y:S05]  /*e060*/  MUFU.TANH R205, R39 ;  /* 0x0000002700cd7308 */ /* 0x000eea0000002400 */
[C---:B------:R-:W-:Y:S03]  /*e070*/  HMMA.16816.F32 R116, R32.reuse, R118, RZ ;  /* 0x000000762074723c */ /* 0x040fe600000018ff */
[----:B------:R-:W-:Y:S03]  /*e080*/  MUFU.TANH R196, R180 ;  /* 0x000000b400c47308 */ /* 0x000fe60000002400 */
[C---:B------:R-:W-:Y:S05]  /*e090*/  HMMA.16816.F32 R108, R32.reuse, R110, RZ ;  /* 0x0000006e206c723c */ /* 0x040fea00000018ff */
[----:B------:R-:W4:Y:S01]  /*e0a0*/  MUFU.TANH R207, R181 ;  /* 0x000000b500cf7308 */ /* 0x000f220000002400 */
[C---:B------:R-:W-:Y:S06]  /*e0b0*/  HMMA.16816.F32 R100, R32.reuse, R102, RZ ;  /* 0x000000662064723c */ /* 0x040fec00000018ff */
[C---:B------:R-:W-:Y:S01]  /*e0c0*/  HMMA.16816.F32 R92, R32.reuse, R94, RZ ;  /* 0x0000005e205c723c */ /* 0x040fe200000018ff */
[----:B------:R-:W-:Y:S05]  /*e0d0*/  MUFU.TANH R197, R182 ;  /* 0x000000b600c57308 */ /* 0x000fea0000002400 */
[C---:B------:R-:W-:Y:S03]  /*e0e0*/  HMMA.16816.F32 R84, R32.reuse, R86, RZ ;  /* 0x000000562054723c */ /* 0x040fe600000018ff */
[----:B------:R5:W-:Y:S03]  /*e0f0*/  MUFU.TANH R206, R183 ;  /* 0x000000b700ce7308 */ /* 0x000be60000002400 */
[C---:B------:R-:W-:Y:S05]  /*e100*/  HMMA.16816.F32 R76, R32.reuse, R78, RZ ;  /* 0x0000004e204c723c */ /* 0x040fea00000018ff */
[----:B------:R-:W-:Y:S01]  /*e110*/  MUFU.TANH R198, R4 ;  /* 0x0000000400c67308 */ /* 0x000fe20000002400 */
[C---:B------:R-:W-:Y:S06]  /*e120*/  HMMA.16816.F32 R64, R32.reuse, R66, RZ ;  /* 0x000000422040723c */ /* 0x040fec00000018ff */
[C---:B------:R-:W-:Y:S01]  /*e130*/  HMMA.16816.F32 R56, R32.reuse, R58, RZ ;  /* 0x0000003a2038723c */ /* 0x040fe200000018ff */
[----:B------:R-:W4:Y:S01]  /*e140*/  MUFU.TANH R208, R7 ;  /* 0x0000000700d07308 */ /* 0x000f220000002400 */
[----:B-----5:R-:W-:Y:S04]  /*e150*/  LDSM.16.M88.4 R180, [R233+0x5000] ;  /* 0x00500000e9b4783b */ /* 0x020fe80000000200 */
[C---:B------:R-:W-:Y:S06]  /*e160*/  HMMA.16816.F32 R48, R32.reuse, R50, RZ ;  /* 0x000000322030723c */ /* 0x040fec00000018ff */
[C---:B------:R-:W-:Y:S06]  /*e170*/  HMMA.16816.F32 R40, R32.reuse, R42, RZ ;  /* 0x0000002a2028723c */ /* 0x040fec00000018ff */
[C---:B-1----:R-:W-:Y:S06]  /*e180*/  HMMA.16816.F32 R36, R32.reuse, R24, RZ ;  /* 0x000000182024723c */ /* 0x042fec00000018ff */
[----:B------:R-:W-:Y:S01]  /*e190*/  HMMA.16816.F32 R32, R32, R26, RZ ;  /* 0x0000001a2020723c */ /* 0x000fe200000018ff */
[----:B------:R-:W1:Y:S05]  /*e1a0*/  LDSM.16.M88.4 R24, [R226] ;  /* 0x00000000e218783b */ /* 0x000e6a0000000200 */
[----:B------:R-:W-:Y:S01]  /*e1b0*/  HMMA.16816.F32 R20, R28, R186, R20 ;  /* 0x000000ba1c14723c */ /* 0x000fe20000001814 */
[----:B------:R-:W5:Y:S05]  /*e1c0*/  MUFU.TANH R187, R5 ;  /* 0x0000000500bb7308 */ /* 0x000f6a0000002400 */
[----:B------:R-:W-:Y:S03]  /*e1d0*/  HMMA.16816.F32 R128, R176, R172, R128 ;  /* 0x000000acb080723c */ /* 0x000fe60000001880 */
[----:B------:R3:W-:Y:S03]  /*e1e0*/  MUFU.TANH R186, R6 ;  /* 0x0000000600ba7308 */ /* 0x0007e60000002400 */
[----:B--2---:R-:W-:Y:S06]  /*e1f0*/  HMMA.16816.F32 R8, R16, R12, R8 ;  /* 0x0000000c1008723c */ /* 0x004fec0000001808 */
[----:B------:R-:W-:Y:S01]  /*e200*/  HMMA.16816.F32 R172, R176, R174, R124 ;  /* 0x000000aeb0ac723c */ /* 0x000fe2000000187c */
[----:B------:R-:W2:Y:S05]  /*e210*/  LDSM.16.M88.4 R124, [R166+0x2000] ;  /* 0x00200000a67c783b */ /* 0x000eaa0000000200 */
[----:B------:R-:W-:Y:S01]  /*e220*/  HMMA.16816.F32 R20, R16, R14, R20 ;  /* 0x0000000e1014723c */ /* 0x000fe20000001814 */
[----:B------:R-:W4:Y:S04]  /*e230*/  LDSM.16.M88.4 R12, [R225] ;  /* 0x00000000e10c783b */ /* 0x000f280000000200 */
[----:B---3--:R-:W3:Y:S01]  /*e240*/  LDSM.16.M88.4 R4, [R233+0x5800] ;  /* 0x00580000e904783b */ /* 0x008ee20000000200 */
[----:B------:R-:W-:Y:S06]  /*e250*/  HMMA.16816.F32 R120, R176, R168, R120 ;  /* 0x000000a8b078723c */ /* 0x000fec0000001878 */
[----:B-1----:R-:W-:Y:S01]  /*e260*/  HMMA.16816.F32 R128, R28, R24, R128 ;  /* 0x000000181c80723c */ /* 0x002fe20000001880 */
[----:B------:R-:W-:Y:S01]  /*e270*/  FMUL.FTZ R8, R8, UR4 ;  /* 0x0000000408087c20 */ /* 0x000fe20008410000 */
[----:B------:R-:W-:Y:S01]  /*e280*/  FMUL.FTZ R9, R9, UR4 ;  /* 0x0000000409097c20 */ /* 0x000fe20008410000 */
[----:B------:R-:W-:Y:S01]  /*e290*/  FMUL.FTZ R10, R10, UR4 ;  /* 0x000000040a0a7c20 */ /* 0x000fe20008410000 */
[----:B------:R-:W-:Y:S01]  /*e2a0*/  FMUL.FTZ R11, R11, UR4 ;  /* 0x000000040b0b7c20 */ /* 0x000fe20008410000 */
[----:B------:R-:W-:Y:S01]  /*e2b0*/  MUFU.TANH R168, R8 ;  /* 0x0000000800a87308 */ /* 0x000fe20000002400 */
[----:B------:R-:W-:Y:S06]  /*e2c0*/  HMMA.16816.F32 R116, R176, R170, R116 ;  /* 0x000000aab074723c */ /* 0x000fec0000001874 */
[----:B------:R-:W-:Y:S01]  /*e2d0*/  HMMA.16816.F32 R172, R28, R26, R172 ;  /* 0x0000001a1cac723c */ /* 0x000fe200000018ac */
[----:B------:R-:W-:Y:S01]  /*e2e0*/  MUFU.TANH R170, R9 ;  /* 0x0000000900aa7308 */ /* 0x000fe20000002400 */
[----:B------:R-:W1:Y:S01]  /*e2f0*/  LDSM.16.M88.4 R24, [R166+0x2800] ;  /* 0x00280000a618783b */ /* 0x000e620000000200 */
[----:B------:R-:W-:Y:S01]  /*e300*/  FMUL.FTZ R20, R20, UR4 ;  /* 0x0000000414147c20 */ /* 0x000fe20008410000 */
[----:B------:R-:W-:Y:S01]  /*e310*/  FMUL.FTZ R21, R21, UR4 ;  /* 0x0000000415157c20 */ /* 0x000fe20008410000 */
[----:B------:R-:W-:Y:S01]  /*e320*/  FMUL.FTZ R22, R22, UR4 ;  /* 0x0000000416167c20 */ /* 0x000fe20008410000 */
[----:B------:R-:W-:Y:S01]  /*e330*/  FMUL.FTZ R23, R23, UR4 ;  /* 0x0000000417177c20 */ /* 0x000fe20008410000 */
[----:B------:R-:W-:Y:S02]  /*e340*/  HMMA.16816.F32 R112, R176, R180, R112 ;  /* 0x000000b4b070723c */ /* 0x000fe40000001870 */
[----:B------:R-:W-:Y:S04]  /*e350*/  MUFU.TANH R169, R10 ;  /* 0x0000000a00a97308 */ /* 0x000fe80000002400 */
[----:B--2---:R-:W-:Y:S04]  /*e360*/  HMMA.16816.F32 R128, R16, R124, R128 ;  /* 0x0000007c1080723c */ /* 0x004fe80000001880 */
[----:B------:R2:W5:Y:S02]  /*e370*/  MUFU.TANH R171, R11 ;  /* 0x0000000b00ab7308 */ /* 0x0005640000002400 */
[C---:B----4-:R-:W-:Y:S06]  /*e380*/  HMMA.16816.F32 R120, R28.reuse, R12, R120 ;  /* 0x0000000c1c78723c */ /* 0x050fec0000001878 */
[----:B------:R-:W-:Y:S01]  /*e390*/  MUFU.TANH R124, R20 ;  /* 0x00000014007c7308 */ /* 0x000fe20000002400 */
[----:B------:R-:W-:Y:S01]  /*e3a0*/  HMMA.16816.F32 R116, R28, R14, R116 ;  /* 0x0000000e1c74723c */ /* 0x000fe20000001874 */
[----:B------:R-:W4:Y:S05]  /*e3b0*/  LDSM.16.M88.4 R12, [R233+0x7000] ;  /* 0x00700000e90c783b */ /* 0x000f2a0000000200 */
[C---:B---3--:R-:W-:Y:S01]  /*e3c0*/  HMMA.16816.F32 R104, R176.reuse, R4, R104 ;  /* 0x00000004b068723c */ /* 0x048fe20000001868 */
[----:B------:R-:W3:Y:S01]  /*e3d0*/  MUFU.TANH R180, R21 ;  /* 0x0000001500b47308 */ /* 0x000ee20000002400 */
[----:B--2---:R-:W2:Y:S03]  /*e3e0*/  LDSM.16.M88.4 R8, [R233+0x6000] ;  /* 0x00600000e908783b */ /* 0x004ea60000000200 */
[----:B------:R-:W-:Y:S01]  /*e3f0*/  FMUL.FTZ R129, R129, UR4 ;  /* 0x0000000481817c20 */ /* 0x000fe20008410000 */
[C---:B------:R-:W-:Y:S01]  /*e400*/  HMMA.16816.F32 R100, R176.reuse, R6, R100 ;  /* 0x00000006b064723c */ /* 0x040fe20000001864 */
[----:B------:R-:W5:Y:S01]  /*e410*/  LDSM.16.M88.4 R4, [R233+0x6800] ;  /* 0x00680000e904783b */ /* 0x000f620000000200 */
[----:B------:R-:W-:Y:S01]  /*e420*/  FMUL.FTZ R128, R128, UR4 ;  /* 0x0000000480807c20 */ /* 0x000fe20008410000 */
[----:B------:R-:W-:Y:S03]  /*e430*/  MUFU.TANH R125, R22 ;  /* 0x00000016007d7308 */ /* 0x000fe60000002400 */
[----:B------:R-:W-:Y:S05]  /*e440*/  HMMA.16816.F32 R108, R176, R182, R108 ;  /* 0x000000b6b06c723c */ /* 0x000fea000000186c */
[----:B------:R3:W5:Y:S01]  /*e450*/  MUFU.TANH R181, R23 ;  /* 0x0000001700b57308 */ /* 0x0007620000002400 */
[C---:B-1----:R-:W-:Y:S06]  /*e460*/  HMMA.16816.F32 R120, R16.reuse, R24, R120 ;  /* 0x000000181078723c */ /* 0x042fec0000001878 */
[C---:B------:R-:W-:Y:S01]  /*e470*/  HMMA.16816.F32 R116, R16.reuse, R26, R116 ;  /* 0x0000001a1074723c */ /* 0x040fe20000001874 */
[----:B------:R-:W1:Y:S01]  /*e480*/  LDSM.16.M88.4 R24, [R233+0x7800] ;  /* 0x00780000e918783b */ /* 0x000e620000000200 */
[----:B------:R5:W1:Y:S04]  /*e490*/  MUFU.TANH R182, R129 ;  /* 0x0000008100b67308 */ /* 0x000a680000002400 */
[----:B------:R-:W-:Y:S01]  /*e4a0*/  HMMA.16816.F32 R172, R16, R126, R172 ;  /* 0x0000007e10ac723c */ /* 0x000fe200000018ac */
[----:B---3--:R-:W3:Y:S03]  /*e4b0*/  LDSM.16.M88.4 R20, [R224] ;  /* 0x00000000e014783b */ /* 0x008ee60000000200 */
[----:B------:R5:W-:Y:S02]  /*e4c0*/  MUFU.TANH R126, R128 ;  /* 0x00000080007e7308 */ /* 0x000be40000002400 */
[----:B----4-:R-:W-:Y:S01]  /*e4d0*/  HMMA.16816.F32 R80, R176, R12, R80 ;  /* 0x0000000cb050723c */ /* 0x010fe20000001850 */
[----:B------:R-:W-:Y:S01]  /*e4e0*/  FMUL.FTZ R127, R130, UR4 ;  /* 0x00000004827f7c20 */ /* 0x000fe20008410000 */
[----:B------:R-:W-:-:S04]  /*e4f0*/  FMUL.FTZ R130, R131, UR4 ;  /* 0x0000000483827c20 */ /* 0x000fc80008410000 */
[----:B--2---:R-:W-:Y:S01]  /*e500*/  HMMA.16816.F32 R96, R176, R8, R96 ;  /* 0x00000008b060723c */ /* 0x004fe20000001860 */
[----:B------:R-:W-:Y:S01]  /*e510*/  FMUL.FTZ R121, R121, UR4 ;  /* 0x0000000479797c20 */ /* 0x000fe20008410000 */
[----:B------:R-:W-:Y:S01]  /*e520*/  MUFU.TANH R130, R130 ;  /* 0x0000008200827308 */ /* 0x000fe20000002400 */
[----:B------:R-:W-:-:S03]  /*e530*/  FMUL.FTZ R120, R120, UR4 ;  /* 0x0000000478787c20 */ /* 0x000fc60008410000 */
[C---:B------:R-:W-:Y:S01]  /*e540*/  HMMA.16816.F32 R92, R176.reuse, R10, R92 ;  /* 0x0000000ab05c723c */ /* 0x040fe2000000185c */
[----:B------:R-:W-:Y:S01]  /*e550*/  LDSM.16.M88.4 R8, [R166+0x3000] ;  /* 0x00300000a608783b */ /* 0x000fe20000000200 */
[----:B------:R-:W-:Y:S01]  /*e560*/  FMUL.FTZ R117, R117, UR4 ;  /* 0x0000000475757c20 */ /* 0x000fe20008410000 */
[----:B------:R-:W-:Y:S01]  /*e570*/  FMUL.FTZ R116, R116, UR4 ;  /* 0x0000000474747c20 */ /* 0x000fe20008410000 */
[----:B------:R2:W-:Y:S02]  /*e580*/  MUFU.TANH R210, R121 ;  /* 0x0000007900d27308 */ /* 0x0005e40000002400 */
[----:B-----5:R-:W-:Y:S01]  /*e590*/  HMMA.16816.F32 R88, R176, R4, R88 ;  /* 0x00000004b058723c */ /* 0x020fe20000001858 */
[----:B------:R-:W-:Y:S01]  /*e5a0*/  FMUL.FTZ R129, R174, UR4 ;  /* 0x00000004ae817c20 */ /* 0x000fe20008410000 */
[----:B------:R-:W-:Y:S01]  /*e5b0*/  FMUL.FTZ R131, R175, UR4 ;  /* 0x00000004af837c20 */ /* 0x000fe20008410000 */
[----:B------:R-:W-:Y:S01]  /*e5c0*/  FMUL.FTZ R128, R172, UR4 ;  /* 0x00000004ac807c20 */ /* 0x000fe20008410000 */
[----:B------:R-:W-:-:S02]  /*e5d0*/  FMUL.FTZ R173, R173, UR4 ;  /* 0x00000004adad7c20 */ /* 0x000fc40008410000 */
[C---:B------:R-:W-:Y:S01]  /*e5e0*/  HMMA.16816.F32 R84, R176.reuse, R6, R84 ;  /* 0x00000006b054723c */ /* 0x040fe20000001854 */
[----:B------:R-:W4:Y:S01]  /*e5f0*/  LDSM.16.M88.4 R4, [R233+0x8000] ;  /* 0x00800000e904783b */ /* 0x000f220000000200 */
[----:B------:R-:W5:Y:S04]  /*e600*/  MUFU.TANH R212, R173 ;  /* 0x000000ad00d47308 */ /* 0x000f680000002400 */
[C---:B------:R-:W-:Y:S01]  /*e610*/  HMMA.16816.F32 R76, R176.reuse, R14, R76 ;  /* 0x0000000eb04c723c */ /* 0x040fe2000000184c */
[----:B------:R-:W-:Y:S01]  /*e620*/  LDSM.16.M88.4 R12, [R233+0x8800] ;  /* 0x00880000e90c783b */ /* 0x000fe20000000200 */
[----:B--2---:R-:W-:Y:S01]  /*e630*/  FMUL.FTZ R121, R122, UR4 ;  /* 0x000000047a797c20 */ /* 0x004fe20008410000 */
[----:B------:R-:W-:Y:S01]  /*e640*/  FMUL.FTZ R122, R123, UR4 ;  /* 0x000000047b7a7c20 */ /* 0x000fe20008410000 */
[----:B------:R-:W2:Y:S02]  /*e650*/  MUFU.TANH R131, R131 ;  /* 0x0000008300837308 */ /* 0x000ea40000002400 */
[----:B-1----:R-:W-:Y:S06]  /*e660*/  HMMA.16816.F32 R72, R176, R24, R72 ;  /* 0x00000018b048723c */ /* 0x002fec0000001848 */
[C---:B---3--:R-:W-:Y:S01]  /*e670*/  HMMA.16816.F32 R112, R28.reuse, R20, R112 ;  /* 0x000000141c70723c */ /* 0x048fe20000001870 */
[----:B------:R1:W-:Y:S05]  /*e680*/  MUFU.TANH R123, R117 ;  /* 0x00000075007b7308 */ /* 0x0003ea0000002400 */
[----:B------:R-:W-:Y:S01]  /*e690*/  HMMA.16816.F32 R108, R28, R22, R108 ;  /* 0x000000161c6c723c */ /* 0x000fe2000000186c */
[----:B------:R-:W3:Y:S02]  /*e6a0*/  LDSM.16.M88.4 R20, [R223] ;  /* 0x00000000df14783b */ /* 0x000ee40000000200 */
[----:B------:R-:W2:Y:S03]  /*e6b0*/  MUFU.TANH R122, R122 ;  /* 0x0000007a007a7308 */ /* 0x000ea60000002400 */
[C---:B------:R-:W-:Y:S01]  /*e6c0*/  HMMA.16816.F32 R64, R176.reuse, R26, R64 ;  /* 0x0000001ab040723c */ /* 0x040fe20000001840 */
[----:B------:R-:W5:Y:S04]  /*e6d0*/  LDSM.16.M88.4 R24, [R166+0x3800] ;  /* 0x00380000a618783b */ /* 0x000f680000000200 */
[----:B------:R-:W-:Y:S01]  /*e6e0*/  MUFU.TANH R128, R128 ;  /* 0x0000008000807308 */ /* 0x000fe20000002400 */
[----:B-1----:R-:W-:Y:S01]  /*e6f0*/  FMUL.FTZ R117, R118, UR4 ;  /* 0x0000000476757c20 */ /* 0x002fe20008410000 */
[----:B------:R-:W-:Y:S01]  /*e700*/  FMUL.FTZ R118, R119, UR4 ;  /* 0x0000000477767c20 */ /* 0x000fe20008410000 */
[----:B----4-:R-:W-:Y:S05]  /*e710*/  HMMA.16816.F32 R60, R176, R4, R60 ;  /* 0x00000004b03c723c */ /* 0x010fea000000183c */
[----:B------:R-:W1:Y:S01]  /*e720*/  MUFU.TANH R118, R118 ;  /* 0x0000007600767308 */ /* 0x000e620000002400 */
[C---:B------:R-:W-:Y:S07]  /*e730*/  HMMA.16816.F32 R112, R16.reuse, R8, R112 ;  /* 0x000000081070723c */ /* 0x040fee0000001870 */
[----:B------:R-:W-:Y:S01]  /*e740*/  MUFU.TANH R129, R129 ;  /* 0x0000008100817308 */ /* 0x000fe20000002400 */
[----:B------:R-:W-:Y:S01]  /*e750*/  HMMA.16816.F32 R108, R16, R10, R108 ;  /* 0x0000000a106c723c */ /* 0x000fe2000000186c */
[----:B------:R-:W4:Y:S05]  /*e760*/  LDSM.16.M88.4 R8, [R222] ;  /* 0x00000000de08783b */ /* 0x000f2a0000000200 */
[----:B------:R-:W-:Y:S01]  /*e770*/  HMMA.16816.F32 R56, R176, R6, R56 ;  /* 0x00000006b038723c */ /* 0x000fe20000001838 */
[----:B------:R-:W-:Y:S01]  /*e780*/  LDSM.16.M88.4 R4, [R233+0x9000] ;  /* 0x00900000e904783b */ /* 0x000fe20000000200 */
[----:B------:R-:W-:Y:S04]  /*e790*/  MUFU.TANH R120, R120 ;  /* 0x0000007800787308 */ /* 0x000fe80000002400 */
[C---:B---3--:R-:W-:Y:S04]  /*e7a0*/  HMMA.16816.F32 R104, R28.reuse, R20, R104 ;  /* 0x000000141c68723c */ /* 0x048fe80000001868 */
[----:B------:R-:W-:Y:S02]  /*e7b0*/  MUFU.TANH R117, R117 ;  /* 0x0000007500757308 */ /* 0x000fe40000002400 */
[----:B------:R-:W-:Y:S01]  /*e7c0*/  HMMA.16816.F32 R100, R28, R22, R100 ;  /* 0x000000161c64723c */ /* 0x000fe20000001864 */
[----:B------:R-:W3:Y:S01]  /*e7d0*/  LDSM.16.M88.4 R20, [R233+0x9800] ;  /* 0x00980000e914783b */ /* 0x000ee20000000200 */
[----:B------:R-:W-:Y:S01]  /*e7e0*/  FMUL.FTZ R113, R113, UR4 ;  /* 0x0000000471717c20 */ /* 0x000fe20008410000 */
[----:B------:R-:W-:-:S03]  /*e7f0*/  FMUL.FTZ R112, R112, UR4 ;  /* 0x0000000470707c20 */ /* 0x000fc60008410000 */
[----:B------:R-:W-:Y:S01]  /*e800*/  HMMA.16816.F32 R52, R176, R12, R52 ;  /* 0x0000000cb034723c */ /* 0x000fe20000001834 */
[----:B------:R-:W-:Y:S01]  /*e810*/  FMUL.FTZ R109, R109, UR4 ;  /* 0x000000046d6d7c20 */ /* 0x000fe20008410000 */
[----:B------:R2:W1:Y:S01]  /*e820*/  MUFU.TANH R172, R113 ;  /* 0x0000007100ac7308 */ /* 0x0004620000002400 */
[----:B------:R-:W-:-:S03]  /*e830*/  FMUL.FTZ R108, R108, UR4 ;  /* 0x000000046c6c7c20 */ /* 0x000fc60008410000 */
[----:B------:R-:W-:Y:S01]  /*e840*/  HMMA.16816.F32 R48, R176, R14, R48 ;  /* 0x0000000eb030723c */ /* 0x000fe20000001830 */
[----:B------:R-:W1:Y:S03]  /*e850*/  LDSM.16.M88.4 R12, [R166+0x4000] ;  /* 0x00400000a60c783b */ /* 0x000e660000000200 */
[----:B------:R-:W-:Y:S02]  /*e860*/  MUFU.TANH R112, R112 ;  /* 0x0000007000707308 */ /* 0x000fe40000002400 */
[C---:B-----5:R-:W-:Y:S06]  /*e870*/  HMMA.16816.F32 R104, R16.reuse, R24, R104 ;  /* 0x000000181068723c */ /* 0x060fec0000001868 */
[----:B------:R-:W-:Y:S01]  /*e880*/  HMMA.16816.F32 R100, R16, R26, R100 ;  /* 0x0000001a1064723c */ /* 0x000fe20000001864 */
[----:B------:R-:W5:Y:S01]  /*e890*/  LDSM.16.M88.4 R24, [R221] ;  /* 0x00000000dd18783b */ /* 0x000f620000000200 */
[----:B--2---:R-:W-:Y:S01]  /*e8a0*/  FMUL.FTZ R113, R114, UR4 ;  /* 0x0000000472717c20 */ /* 0x004fe20008410000 */
[----:B------:R-:W-:Y:S01]  /*e8b0*/  FMUL.FTZ R114, R115, UR4 ;  /* 0x0000000473727c20 */ /* 0x000fe20008410000 */
[----:B------:R-:W-:Y:S02]  /*e8c0*/  MUFU.TANH R127, R127 ;  /* 0x0000007f007f7308 */ /* 0x000fe40000002400 */
[C---:B----4-:R-:W-:Y:S06]  /*e8d0*/  HMMA.16816.F32 R96, R28.reuse, R8, R96 ;  /* 0x000000081c60723c */ /* 0x050fec0000001860 */
[----:B------:R-:W-:Y:S01]  /*e8e0*/  HMMA.16816.F32 R92, R28, R10, R92 ;  /* 0x0000000a1c5c723c */ /* 0x000fe2000000185c */
[----:B------:R-:W2:Y:S01]  /*e8f0*/  LDSM.16.M88.4 R8, [R220] ;  /* 0x00000000dc08783b */ /* 0x000ea20000000200 */
[----:B------:R4:W2:Y:S04]  /*e900*/  MUFU.TANH R115, R109 ;  /* 0x0000006d00737308 */ /* 0x0008a80000002400 */
[C---:B---3--:R-:W-:Y:S01]  /*e910*/  HMMA.16816.F32 R36, R176.reuse, R20, R36 ;  /* 0x00000014b024723c */ /* 0x048fe20000001824 */
[----:B------:R-:W3:Y:S01]  /*e920*/  S2R R20, SR_TID.X ;  /* 0x0000000000147919 */ /* 0x000ee20000002100 */
[----:B------:R-:W-:Y:S01]  /*e930*/  FMUL.FTZ R105, R105, UR4 ;  /* 0x0000000469697c20 */ /* 0x000fe20008410000 */
[----:B------:R-:W-:Y:S01]  /*e940*/  FMUL.FTZ R104, R104, UR4 ;  /* 0x0000000468687c20 */ /* 0x000fe20008410000 */
[----:B------:R-:W-:Y:S01]  /*e950*/  FMUL.FTZ R107, R107, UR4 ;  /* 0x000000046b6b7c20 */ /* 0x000fe20008410000 */
[----:B------:R-:W2:Y:S01]  /*e960*/  MUFU.TANH R114, R114 ;  /* 0x0000007200727308 */ /* 0x000ea20000002400 */
[----:B------:R-:W-:Y:S01]  /*e970*/  HMMA.16816.F32 R44, R176, R4, R44 ;  /* 0x00000004b02c723c */ /* 0x000fe2000000182c */
[----:B------:R-:W-:Y:S01]  /*e980*/  FMUL.FTZ R101, R101, UR4 ;  /* 0x0000000465657c20 */ /* 0x000fe20008410000 */
[----:B------:R-:W-:-:S04]  /*e990*/  FMUL.FTZ R100, R100, UR4 ;  /* 0x0000000464647c20 */ /* 0x000fc80008410000 */
[----:B------:R-:W-:Y:S01]  /*e9a0*/  HMMA.16816.F32 R40, R176, R6, R40 ;  /* 0x00000006b028723c */ /* 0x000fe20000001828 */
[----:B------:R-:W2:Y:S01]  /*e9b0*/  LDSM.16.M88.4 R4, [R166+0x4800] ;  /* 0x00480000a604783b */ /* 0x000ea20000000200 */
[----:B------:R3:W-:Y:S01]  /*e9c0*/  MUFU.TANH R174, R101 ;  /* 0x0000006500ae7308 */ /* 0x0007e20000002400 */
[----:B----4-:R-:W-:Y:S01]  /*e9d0*/  FMUL.FTZ R109, R110, UR4 ;  /* 0x000000046e6d7c20 */ /* 0x010fe20008410000 */
[----:B------:R-:W-:Y:S02]  /*e9e0*/  FMUL.FTZ R110, R111, UR4 ;  /* 0x000000046f6e7c20 */ /* 0x000fe40008410000 */
[----:B-1----:R-:W-:Y:S04]  /*e9f0*/  HMMA.16816.F32 R96, R16, R12, R96 ;  /* 0x0000000c1060723c */ /* 0x002fe80000001860 */
[----:B------:R-:W-:Y:S02]  /*ea00*/  MUFU.TANH R111, R105 ;  /* 0x00000069006f7308 */ /* 0x000fe40000002400 */
[----:B-----5:R-:W-:Y:S06]  /*ea10*/  HMMA.16816.F32 R88, R28, R24, R88 ;  /* 0x000000181c58723c */ /* 0x020fec0000001858 */
[----:B------:R-:W-:Y:S01]  /*ea20*/  HMMA.16816.F32 R92, R16, R14, R92 ;  /* 0x0000000e105c723c */ /* 0x000fe2000000185c */
[----:B------:R-:W-:Y:S01]  /*ea30*/  LDSM.16.M88.4 R12, [R166+0x5000] ;  /* 0x00500000a60c783b */ /* 0x000fe20000000200 */
[----:B---3--:R-:W-:Y:S01]  /*ea40*/  FMUL.FTZ R101, R102, UR4 ;  /* 0x0000000466657c20 */ /* 0x008fe20008410000 */
[----:B------:R-:W-:-:S02]  /*ea50*/  IMAD.SHL.U32 R20, R20, 0x2, RZ ;  /* 0x0000000214147824 */ /* 0x000fc400078e00ff */
[----:B------:R-:W-:Y:S01]  /*ea60*/  FMUL.FTZ R102, R103, UR4 ;  /* 0x0000000467667c20 */ /* 0x000fe20008410000 */
[----:B------:R1:W-:Y:S01]  /*ea70*/  MUFU.TANH R213, R104 ;  /* 0x0000006800d57308 */ /* 0x0003e20000002400 */
[----:B------:R-:W-:Y:S05]  /*ea80*/  HMMA.16816.F32 R32, R176, R22, R32 ;  /* 0x00000016b020723c */ /* 0x000fea0000001820 */
[----:B------:R-:W-:Y:S01]  /*ea90*/  FMUL.FTZ R97, R97, UR4 ;  /* 0x0000000461617c20 */ /* 0x000fe20008410000 */
[----:B------:R-:W-:Y:S01]  /*eaa0*/  HMMA.16816.F32 R84, R28, R26, R84 ;  /* 0x0000001a1c54723c */ /* 0x000fe20000001854 */
[----:B------:R-:W-:Y:S01]  /*eab0*/  FMUL.FTZ R175, R99, UR4 ;  /* 0x0000000463af7c20 */ /* 0x000fe20008410000 */
[----:B------:R-:W3:Y:S01]  /*eac0*/  LDSM.16.M88.4 R24, [R218] ;  /* 0x00000000da18783b */ /* 0x000ee20000000200 */
[----:B------:R4:W-:Y:S01]  /*ead0*/  MUFU.TANH R103, R97 ;  /* 0x0000006100677308 */ /* 0x0009e20000002400 */
[----:B------:R-:W-:-:S02]  /*eae0*/  FMUL.FTZ R96, R96, UR4 ;  /* 0x0000000460607c20 */ /* 0x000fc40008410000 */
[----:B--2---:R-:W-:Y:S01]  /*eaf0*/  HMMA.16816.F32 R80, R28, R8, R80 ;  /* 0x000000081c50723c */ /* 0x004fe20000001850 */
[----:B-1----:R-:W-:-:S04]  /*eb00*/  FMUL.FTZ R104, R106, UR4 ;  /* 0x000000046a687c20 */ /* 0x002fc80008410000 */
[----:B------:R1:W-:Y:S01]  /*eb10*/  MUFU.TANH R173, R107 ;  /* 0x0000006b00ad7308 */ /* 0x0003e20000002400 */
[----:B------:R-:W-:Y:S01]  /*eb20*/  HMMA.16816.F32 R88, R16, R4, R88 ;  /* 0x000000041058723c */ /* 0x000fe20000001858 */
[----:B------:R-:W-:Y:S01]  /*eb30*/  FMUL.FTZ R93, R93, UR4 ;  /* 0x000000045d5d7c20 */ /* 0x000fe20008410000 */
[----:B------:R-:W-:-:S04]  /*eb40*/  FMUL.FTZ R94, R94, UR4 ;  /* 0x000000045e5e7c20 */ /* 0x000fc80008410000 */
[----:B------:R-:W-:Y:S01]  /*eb50*/  HMMA.16816.F32 R76, R28, R10, R76 ;  /* 0x0000000a1c4c723c */ /* 0x000fe2000000184c */
[----:B------:R-:W-:Y:S02]  /*eb60*/  IMAD.U32 R4, RZ, RZ, UR6 ;  /* 0x00000006ff047e24 */ /* 0x000fe4000f8e00ff */
[----:B----4-:R-:W-:Y:S01]  /*eb70*/  FMUL.FTZ R97, R98, UR4 ;  /* 0x0000000462617c20 */ /* 0x010fe20008410000 */
[----:B------:R-:W-:Y:S01]  /*eb80*/  LOP3.LUT R98, R20, 0x6, RZ, 0xc0, !PT ;  /* 0x0000000614627812 */ /* 0x000fe200078ec0ff */
[----:B------:R-:W-:Y:S01]  /*eb90*/  LDSM.16.M88.4 R8, [R166+0x5800] ;  /* 0x00580000a608783b */ /* 0x000fe20000000200 */
[----:B------:R-:W2:Y:S01]  /*eba0*/  MUFU.TANH R110, R110 ;  /* 0x0000006e006e7308 */ /* 0x000ea20000002400 */
[----:B------:R-:W-:Y:S01]  /*ebb0*/  HMMA.16816.F32 R84, R16, R6, R84 ;  /* 0x000000061054723c */ /* 0x000fe20000001854 */
[----:B------:R-:W-:Y:S01]  /*ebc0*/  LOP3.LUT R99, R98, UR6, RZ, 0xfc, !PT ;  /* 0x0000000662637c12 */ /* 0x000fe2000f8efcff */
[----:B------:R-:W4:Y:S01]  /*ebd0*/  LDSM.16.M88.4 R20, [R219] ;  /* 0x00000000db14783b */ /* 0x000f220000000200 */
[----:B------:R-:W-:-:S03]  /*ebe0*/  LOP3.LUT R4, R4, 0x8, R98, 0xfe, !PT ;  /* 0x0000000804047812 */ /* 0x000fc600078efe62 */
[C---:B------:R-:W-:Y:S01]  /*ebf0*/  VIADD R5, R99.reuse, 0x1 ;  /* 0x0000000163057836 */ /* 0x040fe20000000000 */
[CC--:B------:R-:W-:Y:S01]  /*ec00*/  ISETP.GE.AND P6, PT, R4.reuse, R164.reuse, PT ;  /* 0x000000a40400720c */ /* 0x0c0fe20003fc6270 */
[----:B------:R-:W5:Y:S01]  /*ec10*/  MUFU.TANH R102, R102 ;  /* 0x0000006600667308 */ /* 0x000f620000002400 */
[-C--:B------:R-:W-:Y:S01]  /*ec20*/  ISETP.GE.AND P4, PT, R4, R71.reuse, PT ;  /* 0x000000470400720c */ /* 0x080fe20003f86270 */
[----:B------:R-:W-:Y:S01]  /*ec30*/  VIADD R4, R99, 0x9 ;  /* 0x0000000963047836 */ /* 0x000fe20000000000 */
[-C--:B------:R-:W-:Y:S01]  /*ec40*/  ISETP.GE.AND P5, PT, R5, R164.reuse, PT ;  /* 0x000000a40500720c */ /* 0x080fe20003fa6270 */
[----:B------:R-:W-:Y:S01]  /*ec50*/  FMUL.FTZ R91, R91, UR4 ;  /* 0x000000045b5b7c20 */ /* 0x000fe20008410000 */
[-C--:B------:R-:W-:Y:S01]  /*ec60*/  ISETP.GE.AND P1, PT, R5, R71.reuse, PT ;  /* 0x000000470500720c */ /* 0x080fe20003f26270 */
[----:B------:R-:W-:Y:S01]  /*ec70*/  FMUL.FTZ R89, R89, UR4 ;  /* 0x0000000459597c20 */ /* 0x000fe20008410000 */
[----:B------:R-:W-:Y:S01]  /*ec80*/  FSEL R105, R199, -INF , !P5 ;  /* 0xff800000c7697808 */ /* 0x000fe20006800000 */
[----:B------:R2:W5:Y:S01]  /*ec90*/  MUFU.TANH R178, R93 ;  /* 0x0000005d00b27308 */ /* 0x0005620000002400 */
[C---:B------:R-:W-:Y:S01]  /*eca0*/  ISETP.GE.AND P2, PT, R4.reuse, R164, PT ;  /* 0x000000a40400720c */ /* 0x040fe20003f46270 */
[----:B---3--:R-:W-:Y:S01]  /*ecb0*/  HMMA.16816.F32 R60, R28, R24, R60 ;  /* 0x000000181c3c723c */ /* 0x008fe2000000183c */
[----:B------:R-:W-:Y:S01]  /*ecc0*/  ISETP.GE.AND P5, PT, R4, R71, PT ;  /* 0x000000470400720c */ /* 0x000fe20003fa6270 */
[----:B------:R-:W-:Y:S01]  /*ecd0*/  VIADD R4, R99, 0x11 ;  /* 0x0000001163047836 */ /* 0x000fe20000000000 */
[----:B------:R-:W-:-:S02]  /*ece0*/  FSEL R119, R165, -INF , !P1 ;  /* 0xff800000a5777808 */ /* 0x000fc40004800000 */
[----:B------:R-:W-:Y:S01]  /*ecf0*/  FSEL R106, R201, -INF , !P2 ;  /* 0xff800000c96a7808 */ /* 0x000fe20005000000 */
[----:B------:R-:W-:Y:S01]  /*ed00*/  HMMA.16816.F32 R56, R28, R26, R56 ;  /* 0x0000001a1c38723c */ /* 0x000fe20000001838 */
[C---:B------:R-:W-:Y:S01]  /*ed10*/  ISETP.GE.AND P1, PT, R4.reuse, R164, PT ;  /* 0x000000a40400720c */ /* 0x040fe20003f26270 */
[----:B------:R-:W-:Y:S01]  /*ed20*/  VIADD R24, R99, 0x49 ;  /* 0x0000004963187836 */ /* 0x000fe20000000000 */
[----:B------:R-:W-:Y:S01]  /*ed30*/  ISETP.GE.AND P2, PT, R4, R71, PT ;  /* 0x000000470400720c */ /* 0x000fe20003f46270 */
[----:B------:R-:W3:Y:S01]  /*ed40*/  MUFU.TANH R175, R175 ;  /* 0x000000af00af7308 */ /* 0x000ee20000002400 */
[----:B-1----:R-:W-:Y:S01]  /*ed50*/  FSEL R107, R202, -INF , !P1 ;  /* 0xff800000ca6b7808 */ /* 0x002fe20004800000 */
[----:B------:R-:W-:Y:S01]  /*ed60*/  HMMA.16816.F32 R4, R16, R12, R80 ;  /* 0x0000000c1004723c */ /* 0x000fe20000001850 */
[----:B------:R-:W-:Y:S01]  /*ed70*/  FSEL R243, R203, -INF , !P2 ;  /* 0xff800000cbf37808 */ /* 0x000fe20005000000 */
[----:B------:R-:W-:Y:S01]  /*ed80*/  FMUL.FTZ R85, R85, UR4 ;  /* 0x0000000455557c20 */ /* 0x000fe20008410000 */
[----:B--2---:R-:W-:Y:S01]  /*ed90*/  FMUL.FTZ R93, R95, UR4 ;  /* 0x000000045f5d7c20 */ /* 0x004fe20008410000 */
[----:B------:R-:W-:-:S02]  /*eda0*/  FMUL.FTZ R87, R87, UR4 ;  /* 0x0000000457577c20 */ /* 0x000fc40008410000 */
[----:B------:R1:W-:Y:S01]  /*edb0*/  MUFU.TANH R165, R91 ;  /* 0x0000005b00a57308 */ /* 0x0003e20000002400 */
[----:B------:R-:W-:Y:S01]  /*edc0*/  VIADD R12, R99, 0x19 ;  /* 0x00000019630c7836 */ /* 0x000fe20000000000 */
[----:B------:R-:W-:-:S04]  /*edd0*/  FSEL R13, R200, -INF , !P5 ;  /* 0xff800000c80d7808 */ /* 0x000fc80006800000 */
[CC--:B------:R-:W-:Y:S01]  /*ede0*/  ISETP.GE.AND P5, PT, R12.reuse, R164.reuse, PT ;  /* 0x000000a40c00720c */ /* 0x0c0fe20003fa6270 */
[C---:B----4-:R-:W-:Y:S01]  /*edf0*/  HMMA.16816.F32 R72, R28.reuse, R20, R72 ;  /* 0x000000141c48723c */ /* 0x050fe20000001848 */
[----:B------:R2:W-:Y:S01]  /*ee00*/  STL [R1], R13 ;  /* 0x0000000d01007387 */ /* 0x0005e20000100800 */
[-C--:B------:R-:W-:Y:S01]  /*ee10*/  ISETP.GE.AND P1, PT, R12, R71.reuse, PT ;  /* 0x000000470c00720c */ /* 0x080fe20003f26270 */
[----:B------:R-:W-:Y:S01]  /*ee20*/  VIADD R12, R99, 0x21 ;  /* 0x00000021630c7836 */ /* 0x000fe20000000000 */
[----:B------:R-:W4:Y:S02]  /*ee30*/  MUFU.TANH R93, R93 ;  /* 0x0000005d005d7308 */ /* 0x000f240000002400 */
[----:B------:R-:W-:Y:S01]  /*ee40*/  FSEL R214, R205, -INF , !P1 ;  /* 0xff800000cdd67808 */ /* 0x000fe20004800000 */
[----:B------:R-:W-:Y:S01]  /*ee50*/  VIADD R20, R99, 0x29 ;  /* 0x0000002963147836 */ /* 0x000fe20000000000 */
[-C--:B------:R-:W-:Y:S01]  /*ee60*/  ISETP.GE.AND P2, PT, R12, R164.reuse, PT ;  /* 0x000000a40c00720c */ /* 0x080fe20003f46270 */
[----:B------:R-:W-:Y:S02]  /*ee70*/  HMMA.16816.F32 R64, R28, R22, R64 ;  /* 0x000000161c40723c */ /* 0x000fe40000001840 */
[----:B------:R-:W-:Y:S01]  /*ee80*/  FMUL.FTZ R5, R5, UR4 ;  /* 0x0000000405057c20 */ /* 0x000fe20008410000 */
[----:B------:R-:W-:Y:S01]  /*ee90*/  FSEL R21, R207, -INF , !P2 ;  /* 0xff800000cf157808 */ /* 0x000fe20005000000 */
[----:B------:R-:W-:Y:S01]  /*eea0*/  FMUL.FTZ R7, R7, UR4 ;  /* 0x0000000407077c20 */ /* 0x000fe20008410000 */
[C---:B------:R-:W-:Y:S01]  /*eeb0*/  ISETP.GE.AND P1, PT, R20.reuse, R164, PT ;  /* 0x000000a41400720c */ /* 0x040fe20003f26270 */
[----:B------:R-:W4:Y:S01]  /*eec0*/  MUFU.TANH R85, R85 ;  /* 0x0000005500557308 */ /* 0x000f220000002400 */
[----:B------:R-:W-:Y:S01]  /*eed0*/  ISETP.GE.AND P2, PT, R20, R71, PT ;  /* 0x000000471400720c */ /* 0x000fe20003f46270 */
[----:B------:R-:W-:-:S02]  /*eee0*/  VIADD R20, R99, 0x31 ;  /* 0x0000003163147836 */ /* 0x000fc40000000000 */
[----:B-1----:R-:W-:Y:S01]  /*eef0*/  FMUL.FTZ R91, R6, UR4 ;  /* 0x00000004065b7c20 */ /* 0x002fe20008410000 */
[----:B------:R-:W-:Y:S01]  /*ef00*/  IMAD.U32 R6, RZ, RZ, UR6 ;  /* 0x00000006ff067e24 */ /* 0x000fe2000f8e00ff */
[----:B------:R-:W-:Y:S01]  /*ef10*/  FSEL R209, R208, -INF , !P2 ;  /* 0xff800000d0d17808 */ /* 0x000fe20005000000 */
[----:B------:R-:W-:Y:S01]  /*ef20*/  FMUL.FTZ R4, R4, UR4 ;  /* 0x0000000404047c20 */ /* 0x000fe20008410000 */
[----:B------:R-:W1:Y:S02]  /*ef30*/  MUFU.TANH R5, R5 ;  /* 0x0000000500057308 */ /* 0x000e640000002400 */
[----:B------:R-:W-:Y:S02]  /*ef40*/  LOP3.LUT R6, R6, 0x18, R98, 0xfe, !PT ;  /* 0x0000001806067812 */ /* 0x000fe400078efe62 */
[----:B--2---:R-:W-:Y:S02]  /*ef50*/  FSEL R13, R204, -INF , !P5 ;  /* 0xff800000cc0d7808 */ /* 0x004fe40006800000 */
[----:B------:R-:W-:-:S03]  /*ef60*/  ISETP.GE.AND P5, PT, R12, R71, PT ;  /* 0x000000470c00720c */ /* 0x000fc60003fa6270 */
[----:B------:R2:W-:Y:S01]  /*ef70*/  STL [R1+0x18], R13 ;  /* 0x0000180d01007387 */ /* 0x0005e20000100800 */
[----:B------:R-:W-:Y:S01]  /*ef80*/  FSEL R211, R206, -INF , !P5 ;  /* 0xff800000ced37808 */ /* 0x000fe20006800000 */
[----:B------:R-:W-:Y:S01]  /*ef90*/  MUFU.TANH R7, R7 ;  /* 0x0000000700077308 */ /* 0x000fe20000002400 */
[----:B------:R-:W-:Y:S01]  /*efa0*/  ISETP.GE.AND P5, PT, R20, R164, PT ;  /* 0x000000a41400720c */ /* 0x000fe20003fa6270 */
[----:B------:R5:W-:Y:S06]  /*efb0*/  STL [R1+0x14], R21 ;  /* 0x0000141501007387 */ /* 0x000bec0000100800 */
[----:B------:R-:W1:Y:S08]  /*efc0*/  MUFU.TANH R176, R89 ;  /* 0x0000005900b07308 */ /* 0x000e700000002400 */
[----:B------:R-:W-:Y:S01]  /*efd0*/  MUFU.TANH R87, R87 ;  /* 0x0000005700577308 */ /* 0x000fe20000002400 */
[----:B--2---:R-:W-:Y:S01]  /*efe0*/  HMMA.16816.F32 R12, R16, R14, R76 ;  /* 0x0000000e100c723c */ /* 0x004fe2000000184c */
[----:B------:R-:W2:Y:S06]  /*eff0*/  LDSM.16.M88.4 R76, [R166+0x6000] ;  /* 0x00600000a64c783b */ /* 0x000eac0000000200 */
[----:B------:R3:W-:Y:S01]  /*f000*/  MUFU.TANH R183, R94 ;  /* 0x0000005e00b77308 */ /* 0x0007e20000002400 */
[----:B-----5:R-:W-:-:S02]  /*f010*/  FSEL R21, R187, -INF , !P1 ;  /* 0xff800000bb157808 */ /* 0x020fc40004800000 */
[----:B------:R-:W-:-:S03]  /*f020*/  ISETP.GE.AND P1, PT, R20, R71, PT ;  /* 0x000000471400720c */ /* 0x000fc60003f26270 */
[----:B------:R5:W-:Y:S01]  /*f030*/  STL [R1+0x8], R21 ;  /* 0x0000081501007387 */ /* 0x000be20000100800 */
[----:B------:R-:W-:Y:S01]  /*f040*/  FSEL R208, R171, -INF , !P1 ;  /* 0xff800000abd07808 */ /* 0x000fe20004800000 */
[----:B------:R-:W-:Y:S01]  /*f050*/  MUFU.TANH R113, R113 ;  /* 0x0000007100717308 */ /* 0x000fe20000002400 */
[----:B---3--:R-:W-:-:S07]  /*f060*/  IMAD.U32 R94, RZ, RZ, UR6 ;  /* 0x00000006ff5e7e24 */ /* 0x008fce000f8e00ff */
[----:B------:R-:W-:Y:S01]  /*f070*/  MUFU.TANH R104, R104 ;  /* 0x0000006800687308 */ /* 0x000fe20000002400 */
[----:B------:R-:W-:Y:S01]  /*f080*/  FMUL.FTZ R15, R15, UR4 ;  /* 0x000000040f0f7c20 */ /* 0x000fe20008410000 */
[----:B------:R-:W-:Y:S01]  /*f090*/  FMUL.FTZ R13, R13, UR4 ;  /* 0x000000040d0d7c20 */ /* 0x000fe20008410000 */
[----:B------:R-:W-:Y:S01]  /*f0a0*/  FMUL.FTZ R12, R12, UR4 ;  /* 0x000000040c0c7c20 */ /* 0x000fe20008410000 */
[----:B------:R-:W-:-:S04]  /*f0b0*/  LOP3.LUT R94, R94, 0x60, R98, 0xfe, !PT ;  /* 0x000000605e5e7812 */ /* 0x000fc800078efe62 */
[----:B------:R-:W-:Y:S01]  /*f0c0*/  MUFU.TANH R100, R100 ;  /* 0x0000006400647308 */ /* 0x000fe20000002400 */
[----:B-----5:R-:W-:Y:S01]  /*f0d0*/  HMMA.16816.F32 R20, R16, R8, R72 ;  /* 0x000000081014723c */ /* 0x020fe20000001848 */
[----:B------:R-:W3:Y:S06]  /*f0e0*/  LDSM.16.M88.4 R72, [R217] ;  /* 0x00000000d948783b */ /* 0x000eec0000000200 */
[----:B------:R-:W5:Y:S01]  /*f0f0*/  MUFU.TANH R15, R15 ;  /* 0x0000000f000f7308 */ /* 0x000f620000002400 */
[----:B------:R-:W-:Y:S01]  /*f100*/  VIADD R8, R99, 0x39 ;  /* 0x0000003963087836 */ /* 0x000fe20000000000 */
[----:B------:R-:W-:-:S06]  /*f110*/  FSEL R9, R170, -INF , !P5 ;  /* 0xff800000aa097808 */ /* 0x000fcc0006800000 */
[----:B------:R-:W-:Y:S01]  /*f120*/  MUFU.TANH R13, R13 ;  /* 0x0000000d000d7308 */ /* 0x000fe20000002400 */
[CC--:B------:R-:W-:Y:S01]  /*f130*/  ISETP.GE.AND P2, PT, R8.reuse, R164.reuse, PT ;  /* 0x000000a40800720c */ /* 0x0c0fe20003f46270 */
[----:B------:R4:W-:Y:S01]  /*f140*/  STL [R1+0xc], R9 ;  /* 0x00000c0901007387 */ /* 0x0009e20000100800 */
[----:B------:R-:W-:Y:S01]  /*f150*/  ISETP.GE.AND P5, PT, R8, R71, PT ;  /* 0x000000470800720c */ /* 0x000fe20003fa6270 */
[----:B------:R-:W-:Y:S01]  /*f160*/  VIADD R8, R99, 0x41 ;  /* 0x0000004163087836 */ /* 0x000fe20000000000 */
[----:B------:R-:W-:Y:S02]  /*f170*/  FSEL R252, R180, -INF , !P2 ;  /* 0xff800000b4fc7808 */ /* 0x000fe40005000000 */
[----:B------:R-:W-:Y:S01]  /*f180*/  FSEL R206, R181, -INF , !P5 ;  /* 0xff800000b5ce7808 */ /* 0x000fe20006800000 */
[----:B------:R-:W-:Y:S01]  /*f190*/  MUFU.TANH R180, R4 ;  /* 0x0000000400b47308 */ /* 0x000fe20000002400 */
[-C--:B------:R-:W-:Y:S02]  /*f1a0*/  ISETP.GE.AND P1, PT, R8, R164.reuse, PT ;  /* 0x000000a40800720c */ /* 0x080fe40003f26270 */
[----:B------:R-:W-:-:S02]  /*f1b0*/  ISETP.GE.AND P5, PT, R24, R164, PT ;  /* 0x000000a41800720c */ /* 0x000fc40003fa6270 */
[----:B------:R-:W-:Y:S01]  /*f1c0*/  FSEL R251, R182, -INF , !P1 ;  /* 0xff800000b6fb7808 */ /* 0x000fe20004800000 */
[----:B------:R-:W-:Y:S01]  /*f1d0*/  FMUL.FTZ R21, R21, UR4 ;  /* 0x0000000415157c20 */ /* 0x000fe20008410000 */
[-C--:B------:R-:W-:Y:S01]  /*f1e0*/  ISETP.GE.AND P1, PT, R24, R71.reuse, PT ;  /* 0x000000471800720c */ /* 0x080fe20003f26270 */
[----:B------:R-:W-:Y:S01]  /*f1f0*/  VIADD R24, R99, 0x51 ;  /* 0x0000005163187836 */ /* 0x000fe20000000000 */
[-C--:B------:R-:W-:Y:S01]  /*f200*/  ISETP.GE.AND P2, PT, R8, R71.reuse, PT ;  /* 0x000000470800720c */ /* 0x080fe20003f46270 */
[----:B------:R-:W-:Y:S01]  /*f210*/  FMUL.FTZ R23, R23, UR4 ;  /* 0x0000000417177c20 */ /* 0x000fe20008410000 */
[----:B------:R-:W-:Y:S01]  /*f220*/  FSEL R212, R212, -INF , !P5 ;  /* 0xff800000d4d47808 */ /* 0x000fe20006800000 */
[----:B------:R-:W5:Y:S01]  /*f230*/  MUFU.TANH R21, R21 ;  /* 0x0000001500157308 */ /* 0x000f620000002400 */
[----:B------:R-:W-:Y:S01]  /*f240*/  FSEL R203, R130, -INF , !P2 ;  /* 0xff80000082cb7808 */ /* 0x000fe20005000000 */
[----:B------:R-:W-:Y:S01]  /*f250*/  FMUL.FTZ R89, R22, UR4 ;  /* 0x0000000416597c20 */ /* 0x000fe20008410000 */
[C---:B------:R-:W-:Y:S01]  /*f260*/  ISETP.GE.AND P2, PT, R24.reuse, R164, PT ;  /* 0x000000a41800720c */ /* 0x040fe20003f46270 */
[----:B------:R-:W-:Y:S01]  /*f270*/  IMAD.U32 R22, RZ, RZ, UR6 ;  /* 0x00000006ff167e24 */ /* 0x000fe2000f8e00ff */
[----:B------:R-:W-:Y:S01]  /*f280*/  ISETP.GE.AND P5, PT, R24, R71, PT ;  /* 0x000000471800720c */ /* 0x000fe20003fa6270 */
[----:B----4-:R-:W-:Y:S01]  /*f290*/  HMMA.16816.F32 R8, R16, R10, R64 ;  /* 0x0000000a1008723c */ /* 0x010fe20000001840 */
[----:B------:R-:W4:Y:S01]  /*f2a0*/  LDSM.16.M88.4 R64, [R166+0x6800] ;  /* 0x00680000a640783b */ /* 0x000f220000000200 */
[----:B------:R-:W-:Y:S01]  /*f2b0*/  FSEL R202, R131, -INF , !P1 ;  /* 0xff80000083ca7808 */ /* 0x000fe20004800000 */
[----:B------:R-:W-:Y:S01]  /*f2c0*/  MUFU.TANH R23, R23 ;  /* 0x0000001700177308 */ /* 0x000fe20000002400 */
[----:B------:R-:W-:-:S02]  /*f2d0*/  FSEL R210, R210, -INF , !P2 ;  /* 0xff800000d2d27808 */ /* 0x000fc40005000000 */
[----:B--2---:R-:W-:Y:S01]  /*f2e0*/  HMMA.16816.F32 R24, R16, R76, R60 ;  /* 0x0000004c1018723c */ /* 0x004fe2000000183c */
[----:B------:R-:W2:Y:S01]  /*f2f0*/  LDSM.16.M88.4 R60, [R216] ;  /* 0x00000000d83c783b */ /* 0x000ea20000000200 */
[----:B------:R-:W-:Y:S02]  /*f300*/  FSEL R200, R122, -INF , !P5 ;  /* 0xff8000007ac87808 */ /* 0x000fe40006800000 */
[----:B------:R-:W-:Y:S01]  /*f310*/  LOP3.LUT R22, R22, 0xd0, R98, 0xfe, !PT ;  /* 0x000000d016167812 */ /* 0x000fe200078efe62 */
[----:B------:R-:W-:Y:S01]  /*f320*/  MUFU.TANH R116, R116 ;  /* 0x0000007400747308 */ /* 0x000fe20000002400 */
[----:B---3--:R-:W-:Y:S01]  /*f330*/  HMMA.16816.F32 R80, R28, R72, R52 ;  /* 0x000000481c50723c */ /* 0x008fe20000001834 */
[----:B------:R-:W-:-:S05]  /*f340*/  VIADD R76, R99, 0x59 ;  /* 0x00000059634c7836 */ /* 0x000fca0000000000 */
[CC--:B------:R-:W-:Y:S01]  /*f350*/  ISETP.GE.AND P1, PT, R76.reuse, R164.reuse, PT ;  /* 0x000000a44c00720c */ /* 0x0c0fe20003f26270 */
[C---:B------:R-:W-:Y:S01]  /*f360*/  VIADD R72, R99.reuse, 0x69 ;  /* 0x0000006963487836 */ /* 0x040fe20000000000 */
[-C--:B------:R-:W-:Y:S01]  /*f370*/  ISETP.GE.AND P2, PT, R76, R71.reuse, PT ;  /* 0x000000474c00720c */ /* 0x080fe20003f46270 */
[----:B------:R-:W-:Y:S01]  /*f380*/  VIADD R76, R99, 0x61 ;  /* 0x00000061634c7836 */ /* 0x000fe20000000000 */
[----:B------:R-:W-:Y:S01]  /*f390*/  FSEL R207, R123, -INF , !P1 ;  /* 0xff8000007bcf7808 */ /* 0x000fe20004800000 */
[----:B------:R-:W-:Y:S01]  /*f3a0*/  HMMA.16816.F32 R52, R16, R78, R56 ;  /* 0x0000004e1034723c */ /* 0x000fe20000001838 */
[----:B------:R-:W-:Y:S01]  /*f3b0*/  FSEL R187, R118, -INF , !P2 ;  /* 0xff80000076bb7808 */ /* 0x000fe20005000000 */
[----:B------:R-:W-:Y:S01]  /*f3c0*/  LDSM.16.M88.4 R56, [R166+0x7000] ;  /* 0x00700000a638783b */ /* 0x000fe20000000200 */
[-C--:B------:R-:W-:Y:S01]  /*f3d0*/  ISETP.GE.AND P5, PT, R76, R164.reuse, PT ;  /* 0x000000a44c00720c */ /* 0x080fe20003fa6270 */
[----:B------:R-:W-:Y:S01]  /*f3e0*/  FMUL.FTZ R9, R9, UR4 ;  /* 0x0000000409097c20 */ /* 0x000fe20008410000 */
[----:B------:R-:W-:Y:S01]  /*f3f0*/  ISETP.GE.AND P2, PT, R72, R164, PT ;  /* 0x000000a44800720c */ /* 0x000fe20003f46270 */
[----:B------:R-:W-:Y:S01]  /*f400*/  FMUL.FTZ R11, R11, UR4 ;  /* 0x000000040b0b7c20 */ /* 0x000fe20008410000 */
[----:B------:R-:W-:Y:S01]  /*f410*/  FSEL R205, R172, -INF , !P5 ;  /* 0xff800000accd7808 */ /* 0x000fe20006800000 */
[----:B------:R-:W-:Y:S01]  /*f420*/  FMUL.FTZ R25, R25, UR4 ;  /* 0x0000000419197c20 */ /* 0x000fe20008410000 */
[-C--:B------:R-:W-:Y:S01]  /*f430*/  ISETP.GE.AND P5, PT, R72, R71.reuse, PT ;  /* 0x000000474800720c */ /* 0x080fe20003fa6270 */
[----:B------:R-:W-:Y:S01]  /*f440*/  FMUL.FTZ R27, R27, UR4 ;  /* 0x000000041b1b7c20 */ /* 0x000fe20008410000 */
[----:B------:R-:W-:Y:S01]  /*f450*/  ISETP.GE.AND P1, PT, R76, R71, PT ;  /* 0x000000474c00720c */ /* 0x000fe20003f26270 */
[----:B------:R-:W-:Y:S01]  /*f460*/  HMMA.16816.F32 R72, R28, R74, R48 ;  /* 0x0000004a1c48723c */ /* 0x000fe20000001830 */
[----:B------:R-:W3:Y:S01]  /*f470*/  LDSM.16.M88.4 R76, [R167] ;  /* 0x00000000a74c783b */ /* 0x000ee20000000200 */
[----:B------:R-:W-:Y:S01]  /*f480*/  FSEL R204, R115, -INF , !P2 ;  /* 0xff80000073cc7808 */ /* 0x000fe20005000000 */
[----:B------:R-:W5:Y:S01]  /*f490*/  MUFU.TANH R9, R9 ;  /* 0x0000000900097308 */ /* 0x000f620000002400 */
[----:B------:R-:W-:Y:S01]  /*f4a0*/  FSEL R181, R114, -INF , !P1 ;  /* 0xff80000072b57808 */ /* 0x000fe20004800000 */
[----:B------:R-:W-:Y:S01]  /*f4b0*/  FMUL.FTZ R8, R8, UR4 ;  /* 0x0000000408087c20 */ /* 0x000fe20008410000 */
[----:B------:R-:W-:Y:S01]  /*f4c0*/  FSEL R179, R110, -INF , !P5 ;  /* 0xff8000006eb37808 */ /* 0x000fe20006800000 */
[----:B------:R-:W-:-:S02]  /*f4d0*/  VIADD R48, R99, 0x71 ;  /* 0x0000007163307836 */ /* 0x000fc40000000000 */
[----:B------:R-:W-:Y:S01]  /*f4e0*/  FMUL.FTZ R24, R24, UR4 ;  /* 0x0000000418187c20 */ /* 0x000fe20008410000 */
[----:B------:R-:W-:Y:S01]  /*f4f0*/  FMUL.FTZ R26, R26, UR4 ;  /* 0x000000041a1a7c20 */ /* 0x000fe20008410000 */
[----:B------:R-:W5:Y:S01]  /*f500*/  MUFU.TANH R11, R11 ;  /* 0x0000000b000b7308 */ /* 0x000f620000002400 */
[C---:B------:R-:W-:Y:S01]  /*f510*/  ISETP.GE.AND P1, PT, R48.reuse, R164, PT ;  /* 0x000000a43000720c */ /* 0x040fe20003f26270 */
[----:B------:R-:W-:Y:S01]  /*f520*/  FMUL.FTZ R53, R53, UR4 ;  /* 0x0000000435357c20 */ /* 0x000fe20008410000 */
[----:B------:R-:W-:Y:S01]  /*f530*/  ISETP.GE.AND P2, PT, R48, R71, PT ;  /* 0x000000473000720c */ /* 0x000fe20003f46270 */
[----:B------:R-:W-:Y:S01]  /*f540*/  FMUL.FTZ R55, R55, UR4 ;  /* 0x0000000437377c20 */ /* 0x000fe20008410000 */
[----:B----4-:R-:W-:Y:S01]  /*f550*/  HMMA.16816.F32 R48, R16, R64, R80 ;  /* 0x000000401030723c */ /* 0x010fe20000001850 */
[----:B------:R-:W-:Y:S01]  /*f560*/  FSEL R201, R111, -INF , !P1 ;  /* 0xff8000006fc97808 */ /* 0x000fe20004800000 */
[----:B------:R-:W-:Y:S01]  /*f570*/  FMUL.FTZ R52, R52, UR4 ;  /* 0x0000000434347c20 */ /* 0x000fe20008410000 */
[----:B------:R-:W-:Y:S01]  /*f580*/  FSEL R177, R173, -INF , !P2 ;  /* 0xff800000adb17808 */ /* 0x000fe20005000000 */
[----:B------:R-:W4:Y:S01]  /*f590*/  MUFU.TANH R25, R25 ;  /* 0x0000001900197308 */ /* 0x000f220000002400 */
[----:B------:R-:W-:Y:S01]  /*f5a0*/  FMUL.FTZ R54, R54, UR4 ;  /* 0x0000000436367c20 */ /* 0x000fe20008410000 */
[----:B--2---:R-:W-:Y:S01]  /*f5b0*/  HMMA.16816.F32 R80, R28, R60, R44 ;  /* 0x0000003c1c50723c */ /* 0x004fe2000000182c */
[----:B------:R-:W-:-:S05]  /*f5c0*/  VIADD R64, R99, 0x79 ;  /* 0x0000007963407836 */ /* 0x000fca0000000000 */
[CC--:B------:R-:W-:Y:S01]  /*f5d0*/  ISETP.GE.AND P5, PT, R64.reuse, R164.reuse, PT ;  /* 0x000000a44000720c */ /* 0x0c0fe20003fa6270 */
[----:B------:R-:W-:Y:S01]  /*f5e0*/  HMMA.16816.F32 R44, R16, R66, R72 ;  /* 0x00000042102c723c */ /* 0x000fe20000001848 */
[----:B------:R-:W-:Y:S01]  /*f5f0*/  ISETP.GE.AND P1, PT, R64, R71, PT ;  /* 0x000000474000720c */ /* 0x000fe20003f26270 */
[C---:B------:R-:W-:Y:S01]  /*f600*/  VIADD R64, R99.reuse, 0x81 ;  /* 0x0000008163407836 */ /* 0x040fe20000000000 */
[----:B------:R-:W2:Y:S01]  /*f610*/  LDSM.16.M88.4 R72, [R166+0x7800] ;  /* 0x00780000a648783b */ /* 0x000ea20000000200 */
[----:B------:R-:W-:Y:S01]  /*f620*/  VIADD R60, R99, 0x89 ;  /* 0x00000089633c7836 */ /* 0x000fe20000000000 */
[----:B------:R-:W-:Y:S01]  /*f630*/  FSEL R199, R174, -INF , !P5 ;  /* 0xff800000aec77808 */ /* 0x000fe20006800000 */
[----:B------:R-:W4:Y:S01]  /*f640*/  MUFU.TANH R27, R27 ;  /* 0x0000001b001b7308 */ /* 0x000f220000002400 */
[----:B------:R-:W-:Y:S01]  /*f650*/  ISETP.GE.AND P2, PT, R64, R164, PT ;  /* 0x000000a44000720c */ /* 0x000fe20003f46270 */
[----:B------:R-:W-:-:S04]  /*f660*/  DEPBAR.LE SB0, 0x0 ;  /* 0x000080000000791a */ /* 0x000fc80000000000 */
[----:B------:R-:W-:Y:S01]  /*f670*/  FSEL R174, R102, -INF , !P1 ;  /* 0xff80000066ae7808 */ /* 0x000fe20004800000 */
[----:B------:R-:W-:Y:S01]  /*f680*/  FMUL.FTZ R67, R51, UR4 ;  /* 0x0000000433437c20 */ /* 0x000fe20008410000 */
[----:B------:R-:W-:Y:S01]  /*f690*/  FSEL R182, R103, -INF , !P2 ;  /* 0xff80000067b67808 */ /* 0x000fe20005000000 */
[----:B------:R-:W-:Y:S01]  /*f6a0*/  VIADD R51, R99, 0xa1 ;  /* 0x000000a163337836 */ /* 0x000fe20000000000 */
[CC--:B------:R-:W-:Y:S01]  /*f6b0*/  ISETP.GE.AND P1, PT, R60.reuse, R164.reuse, PT ;  /* 0x000000a43c00720c */ /* 0x0c0fe20003f26270 */
[C---:B---3--:R-:W-:Y:S01]  /*f6c0*/  HMMA.16816.F32 R32, R28.reuse, R78, R32 ;  /* 0x0000004e1c20723c */ /* 0x048fe20000001820 */
[-C--:B------:R-:W-:Y:S01]  /*f6d0*/  ISETP.GE.AND P2, PT, R60, R71.reuse, PT ;  /* 0x000000473c00720c */ /* 0x080fe20003f46270 */
[----:B------:R-:W-:Y:S01]  /*f6e0*/  FMUL.FTZ R49, R49, UR4 ;  /* 0x0000000431317c20 */ /* 0x000fe20008410000 */
[-C--:B------:R-:W-:Y:S01]  /*f6f0*/  ISETP.GE.AND P5, PT, R64, R71.reuse, PT ;  /* 0x000000474000720c */ /* 0x080fe20003fa6270 */
[----:B------:R-:W-:Y:S01]  /*f700*/  VIADD R64, R99, 0x91 ;  /* 0x0000009163407836 */ /* 0x000fe20000000000 */
[----:B------:R-:W-:Y:S01]  /*f710*/  FSEL R178, R178, -INF , !P1 ;  /* 0xff800000b2b27808 */ /* 0x000fe20004800000 */
[----:B------:R-:W-:Y:S01]  /*f720*/  HMMA.16816.F32 R60, R28, R62, R40 ;  /* 0x0000003e1c3c723c */ /* 0x000fe20000001828 */
[----:B------:R-:W-:Y:S01]  /*f730*/  FSEL R172, R175, -INF , !P5 ;  /* 0xff800000afac7808 */ /* 0x000fe20006800000 */
[----:B------:R-:W3:Y:S01]  /*f740*/  MUFU.TANH R53, R53 ;  /* 0x0000003500357308 */ /* 0x000ee20000002400 */
[CC--:B------:R-:W-:Y:S01]  /*f750*/  ISETP.GE.AND P5, PT, R64.reuse, R164.reuse, PT ;  /* 0x000000a44000720c */ /* 0x0c0fe20003fa6270 */
[----:B------:R-:W-:Y:S01]  /*f760*/  FMUL.FTZ R47, R47, UR4 ;  /* 0x000000042f2f7c20 */ /* 0x000fe20008410000 */
[----:B------:R-:W-:Y:S01]  /*f770*/  ISETP.GE.AND P1, PT, R64, R71, PT ;  /* 0x000000474000720c */ /* 0x000fe20003f26270 */
[----:B------:R-:W-:Y:S01]  /*f780*/  HMMA.16816.F32 R40, R16, R56, R80 ;  /* 0x000000381028723c */ /* 0x000fe20000001850 */
[----:B------:R-:W-:Y:S01]  /*f790*/  VIADD R64, R99, 0x99 ;  /* 0x0000009963407836 */ /* 0x000fe20000000000 */
[----:B------:R-:W-:Y:S01]  /*f7a0*/  FSEL R171, R93, -INF , !P2 ;  /* 0xff8000005dab7808 */ /* 0x000fe20005000000 */
[----:B------:R-:W-:Y:S01]  /*f7b0*/  IMAD.U32 R93, RZ, RZ, UR6 ;  /* 0x00000006ff5d7e24 */ /* 0x000fe2000f8e00ff */
[----:B------:R-:W-:Y:S01]  /*f7c0*/  FSEL R165, R165, -INF , !P1 ;  /* 0xff800000a5a57808 */ /* 0x000fe20004800000 */
[----:B------:R-:W3:Y:S01]  /*f7d0*/  MUFU.TANH R55, R55 ;  /* 0x0000003700377308 */ /* 0x000ee20000002400 */
[----:B------:R-:W-:Y:S01]  /*f7e0*/  HMMA.16816.F32 R80, R28, R76, R36 ;  /* 0x0000004c1c50723c */ /* 0x000fe20000001824 */
[-C--:B------:R-:W-:Y:S01]  /*f7f0*/  ISETP.GE.AND P2, PT, R64, R164.reuse, PT ;  /* 0x000000a44000720c */ /* 0x080fe20003f46270 */
[----:B------:R-:W-:Y:S01]  /*f800*/  FMUL.FTZ R44, R44, UR4 ;  /* 0x000000042c2c7c20 */ /* 0x000fe20008410000 */
[----:B------:R-:W-:Y:S01]  /*f810*/  ISETP.GE.AND P1, PT, R51, R164, PT ;  /* 0x000000a43300720c */ /* 0x000fe20003f26270 */
[----:B------:R-:W-:Y:S01]  /*f820*/  FMUL.FTZ R46, R46, UR4 ;  /* 0x000000042e2e7c20 */ /* 0x000fe20008410000 */
[----:B------:R-:W-:Y:S01]  /*f830*/  FSEL R173, R85, -INF , !P2 ;  /* 0xff80000055ad7808 */ /* 0x000fe20005000000 */
[----:B------:R-:W-:-:S02]  /*f840*/  IMAD.U32 R85, RZ, RZ, UR6 ;  /* 0x00000006ff557e24 */ /* 0x000fc4000f8e00ff */
[----:B------:R-:W-:Y:S01]  /*f850*/  FMUL.FTZ R76, R45, UR4 ;  /* 0x000000042d4c7c20 */ /* 0x000fe20008410000 */
[----:B-1----:R-:W-:Y:S01]  /*f860*/  FSEL R170, R5, -INF , !P1 ;  /* 0xff80000005aa7808 */ /* 0x002fe20004800000 */
[----:B------:R-:W-:Y:S01]  /*f870*/  VIADD R45, R99, 0xa9 ;  /* 0x000000a9632d7836 */ /* 0x000fe20000000000 */
[-C--:B------:R-:W-:Y:S01]  /*f880*/  ISETP.GE.AND P2, PT, R51, R71.reuse, PT ;  /* 0x000000473300720c */ /* 0x080fe20003f46270 */
[C---:B------:R-:W-:Y:S01]  /*f890*/  VIADD R5, R99.reuse, 0xb1 ;  /* 0x000000b163057836 */ /* 0x040fe20000000000 */
[C---:B------:R-:W-:Y:S01]  /*f8a0*/  HMMA.16816.F32 R36, R16.reuse, R58, R60 ;  /* 0x0000003a1024723c */ /* 0x040fe2000000183c */
[----:B------:R-:W-:Y:S01]  /*f8b0*/  VIADD R28, R99, 0xb9 ;  /* 0x000000b9631c7836 */ /* 0x000fe20000000000 */
[-C--:B------:R-:W-:Y:S01]  /*f8c0*/  ISETP.GE.AND P1, PT, R45, R71.reuse, PT ;  /* 0x000000472d00720c */ /* 0x080fe20003f26270 */
[----:B------:R-:W1:Y:S01]  /*f8d0*/  MUFU.TANH R49, R49 ;  /* 0x0000003100317308 */ /* 0x000e620000002400 */
[----:B------:R-:W-:Y:S01]  /*f8e0*/  FSEL R176, R176, -INF , !P5 ;  /* 0xff800000b0b07808 */ /* 0x000fe20006800000 */
[----:B------:R-:W-:Y:S01]  /*f8f0*/  FMUL.FTZ R51, R90, UR4 ;  /* 0x000000045a337c20 */ /* 0x000fe20008410000 */
[-C--:B------:R-:W-:Y:S01]  /*f900*/  ISETP.GE.AND P5, PT, R64, R71.reuse, PT ;  /* 0x000000474000720c */ /* 0x080fe20003fa6270 */
[----:B------:R-:W-:Y:S01]  /*f910*/  FMUL.FTZ R41, R41, UR4 ;  /* 0x0000000429297c20 */ /* 0x000fe20008410000 */
[----:B------:R-:W-:Y:S01]  /*f920*/  FSEL R60, R7, -INF , !P2 ;  /* 0xff800000073c7808 */ /* 0x000fe20005000000 */
[----:B------:R-:W-:Y:S01]  /*f930*/  VIADD R7, R99, 0xc9 ;  /* 0x000000c963077836 */ /* 0x000fe20000000000 */
[-C--:B------:R-:W-:Y:S01]  /*f940*/  ISETP.GE.AND P2, PT, R5, R164.reuse, PT ;  /* 0x000000a40500720c */ /* 0x080fe20003f46270 */
[----:B------:R-:W1:Y:S01]  /*f950*/  MUFU.TANH R67, R67 ;  /* 0x0000004300437308 */ /* 0x000e620000002400 */
[----:B-----5:R-:W-:Y:S01]  /*f960*/  FSEL R59, R15, -INF , !P1 ;  /* 0xff8000000f3b7808 */ /* 0x020fe20004800000 */
[----:B------:R-:W-:Y:S01]  /*f970*/  FMUL.FTZ R43, R43, UR4 ;  /* 0x000000042b2b7c20 */ /* 0x000fe20008410000 */
[----:B------:R-:W-:Y:S01]  /*f980*/  FSEL R63, R21, -INF , !P2 ;  /* 0xff800000153f7808 */ /* 0x000fe20005000000 */
[----:B------:R-:W-:Y:S01]  /*f990*/  FMUL.FTZ R90, R14, UR4 ;  /* 0x000000040e5a7c20 */ /* 0x000fe20008410000 */
[CC--:B------:R-:W-:Y:S01]  /*f9a0*/  ISETP.GE.AND P1, PT, R28.reuse, R164.reuse, PT ;  /* 0x000000a41c00720c */ /* 0x0c0fe20003f26270 */
[----:B------:R-:W-:Y:S01]  /*f9b0*/  IMAD.U32 R21, RZ, RZ, UR6 ;  /* 0x00000006ff157e24 */ /* 0x000fe2000f8e00ff */
[-C--:B------:R-:W-:Y:S01]  /*f9c0*/  ISETP.GE.AND P2, PT, R28, R71.reuse, PT ;  /* 0x000000471c00720c */ /* 0x080fe20003f46270 */
[----:B------:R-:W5:Y:S01]  /*f9d0*/  MUFU.TANH R76, R76 ;  /* 0x0000004c004c7308 */ /* 0x000f620000002400 */
[C---:B--2---:R-:W-:Y:S01]  /*f9e0*/  HMMA.16816.F32 R28, R16.reuse, R72, R80 ;  /* 0x00000048101c723c */ /* 0x044fe20000001850 */
[----:B------:R-:W-:Y:S01]  /*f9f0*/  FSEL R56, R87, -INF , !P5 ;  /* 0xff80000057387808 */ /* 0x000fe20006800000 */
[----:B------:R-:W-:Y:S01]  /*fa00*/  IMAD.U32 R87, RZ, RZ, UR6 ;  /* 0x00000006ff577e24 */ /* 0x000fe2000f8e00ff */
[-C--:B------:R-:W-:Y:S01]  /*fa10*/  ISETP.GE.AND P5, PT, R45, R164.reuse, PT ;  /* 0x000000a42d00720c */ /* 0x080fe20003fa6270 */
[----:B------:R-:W-:Y:S01]  /*fa20*/  FMUL.FTZ R37, R37, UR4 ;  /* 0x0000000425257c20 */ /* 0x000fe20008410000 */
[----:B------:R-:W-:Y:S01]  /*fa30*/  FSEL R62, R9, -INF , !P1 ;  /* 0xff800000093e7808 */ /* 0x000fe20004800000 */
[----:B------:R-:W-:Y:S01]  /*fa40*/  HMMA.16816.F32 R16, R16, R74, R32 ;  /* 0x0000004a1010723c */ /* 0x000fe20000001820 */
[----:B------:R-:W-:Y:S01]  /*fa50*/  FSEL R64, R13, -INF , !P5 ;  /* 0xff8000000d407808 */ /* 0x000fe20006800000 */
[----:B------:R-:W-:Y:S01]  /*fa60*/  VIADD R13, R99, 0xc1 ;  /* 0x000000c1630d7836 */ /* 0x000fe20000000000 */
[-C--:B------:R-:W-:Y:S01]  /*fa70*/  ISETP.GE.AND P5, PT, R5, R71.reuse, PT ;  /* 0x000000470500720c */ /* 0x080fe20003fa6270 */
[----:B------:R-:W2:Y:S01]  /*fa80*/  MUFU.TANH R66, R47 ;  /* 0x0000002f00427308 */ /* 0x000ea20000002400 */
[----:B------:R-:W-:Y:S01]  /*fa90*/  VIADD R9, R99, 0xd1 ;  /* 0x000000d163097836 */ /* 0x000fe20000000000 */
[----:B------:R-:W-:Y:S01]  /*faa0*/  FSEL R57, R11, -INF , !P2 ;  /* 0xff8000000b397808 */ /* 0x000fe20005000000 */
[----:B------:R-:W-:Y:S01]  /*fab0*/  FMUL.FTZ R39, R39, UR4 ;  /* 0x0000000427277c20 */ /* 0x000fe20008410000 */
[----:B------:R-:W-:Y:S01]  /*fac0*/  FSEL R58, R23, -INF , !P5 ;  /* 0xff800000173a7808 */ /* 0x000fe20006800000 */
[----:B------:R-:W-:Y:S01]  /*fad0*/  VIADD R11, R99, 0xd9 ;  /* 0x000000d9630b7836 */ /* 0x000fe20000000000 */
[CC--:B------:R-:W-:Y:S01]  /*fae0*/  ISETP.GE.AND P5, PT, R13.reuse, R164.reuse, PT ;  /* 0x000000a40d00720c */ /* 0x0c0fe20003fa6270 */
[----:B------:R-:W-:Y:S01]  /*faf0*/  IMAD.U32 R32, RZ, RZ, UR6 ;  /* 0x00000006ff207e24 */ /* 0x000fe2000f8e00ff */
[-C--:B------:R-:W-:Y:S01]  /*fb00*/  ISETP.GE.AND P1, PT, R13, R71.reuse, PT ;  /* 0x000000470d00720c */ /* 0x080fe20003f26270 */
[----:B------:R-:W2:Y:S01]  /*fb10*/  MUFU.TANH R5, R41 ;  /* 0x0000002900057308 */ /* 0x000ea20000002400 */
[----:B----4-:R-:W-:Y:S01]  /*fb20*/  FSEL R61, R25, -INF , !P5 ;  /* 0xff800000193d7808 */ /* 0x010fe20006800000 */
[----:B------:R-:W-:Y:S01]  /*fb30*/  FMUL.FTZ R25, R92, UR4 ;  /* 0x000000045c197c20 */ /* 0x000fe20008410000 */
[CC--:B------:R-:W-:Y:S01]  /*fb40*/  ISETP.GE.AND P2, PT, R7.reuse, R164.reuse, PT ;  /* 0x000000a40700720c */ /* 0x0c0fe20003f46270 */
[----:B------:R-:W-:Y:S01]  /*fb50*/  FMUL.FTZ R45, R84, UR4 ;  /* 0x00000004542d7c20 */ /* 0x000fe20008410000 */
[-C--:B------:R-:W-:Y:S01]  /*fb60*/  ISETP.GE.AND P5, PT, R7, R71.reuse, PT ;  /* 0x000000470700720c */ /* 0x080fe20003fa6270 */
[----:B------:R-:W-:Y:S01]  /*fb70*/  FMUL.FTZ R31, R31, UR4 ;  /* 0x000000041f1f7c20 */ /* 0x000fe20008410000 */
[----:B------:R-:W-:Y:S01]  /*fb80*/  FSEL R73, R27, -INF , !P1 ;  /* 0xff8000001b497808 */ /* 0x000fe20004800000 */
[----:B------:R-:W4:Y:S01]  /*fb90*/  MUFU.TANH R7, R37 ;  /* 0x0000002500077308 */ /* 0x000f220000002400 */
[-C--:B------:R-:W-:Y:S01]  /*fba0*/  ISETP.GE.AND P1, PT, R9, R164.reuse, PT ;  /* 0x000000a40900720c */ /* 0x080fe20003f26270 */
[----:B------:R-:W-:Y:S01]  /*fbb0*/  FMUL.FTZ R29, R29, UR4 ;  /* 0x000000041d1d7c20 */ /* 0x000fe20008410000 */
[----:B---3--:R-:W-:Y:S01]  /*fbc0*/  FSEL R78, R53, -INF , !P2 ;  /* 0xff800000354e7808 */ /* 0x008fe20005000000 */
[----:B------:R-:W-:Y:S01]  /*fbd0*/  FMUL.FTZ R17, R17, UR4 ;  /* 0x0000000411117c20 */ /* 0x000fe20008410000 */
[-C--:B------:R-:W-:Y:S01]  /*fbe0*/  ISETP.GE.AND P2, PT, R9, R71.reuse, PT ;  /* 0x000000470900720c */ /* 0x080fe20003f46270 */
[----:B------:R-:W-:Y:S01]  /*fbf0*/  VIADD R9, R99, 0xe1 ;  /* 0x000000e163097836 */ /* 0x000fe20000000000 */
[----:B------:R-:W-:Y:S01]  /*fc00*/  FSEL R72, R55, -INF , !P5 ;  /* 0xff80000037487808 */ /* 0x000fe20006800000 */
[----:B------:R3:W4:Y:S01]  /*fc10*/  MUFU.TANH R65, R43 ;  /* 0x0000002b00417308 */ /* 0x0007220000002400 */
[----:B-1----:R-:W-:Y:S01]  /*fc20*/  FSEL R77, R49, -INF , !P1 ;  /* 0xff800000314d7808 */ /* 0x002fe20004800000 */
[----:B------:R-:W-:Y:S01]  /*fc30*/  IMAD.U32 R49, RZ, RZ, UR6 ;  /* 0x00000006ff317e24 */ /* 0x000fe2000f8e00ff */
[CC--:B------:R-:W-:Y:S01]  /*fc40*/  ISETP.GE.AND P5, PT, R11.reuse, R164.reuse, PT ;  /* 0x000000a40b00720c */ /* 0x0c0fe20003fa6270 */
[----:B------:R-:W-:Y:S01]  /*fc50*/  IMAD.U32 R92, RZ, RZ, UR6 ;  /* 0x00000006ff5c7e24 */ /* 0x000fe2000f8e00ff */
[-C--:B------:R-:W-:Y:S01]  /*fc60*/  ISETP.GE.AND P1, PT, R11, R71.reuse, PT ;  /* 0x000000470b00720c */ /* 0x080fe20003f26270 */
[----:B------:R-:W-:Y:S01]  /*fc70*/  VIADD R11, R99, 0xe9 ;  /* 0x000000e9630b7836 */ /* 0x000fe20000000000 */
[----:B------:R-:W-:Y:S01]  /*fc80*/  FSEL R67, R67, -INF , !P2 ;  /* 0xff80000043437808 */ /* 0x000fe20005000000 */
[----:B------:R1:W1:Y:S01]  /*fc90*/  MUFU.TANH R79, R39 ;  /* 0x00000027004f7308 */ /* 0x0002620000002400 */
[----:B-----5:R-:W-:Y:S01]  /*fca0*/  FSEL R76, R76, -INF , !P5 ;  /* 0xff8000004c4c7808 */ /* 0x020fe20006800000 */
[----:B------:R-:W-:Y:S01]  /*fcb0*/  IMAD.U32 R84, RZ, RZ, UR6 ;  /* 0x00000006ff547e24 */ /* 0x000fe2000f8e00ff */
[CC--:B------:R-:W-:Y:S01]  /*fcc0*/  ISETP.GE.AND P2, PT, R9.reuse, R164.reuse, PT ;  /* 0x000000a40900720c */ /* 0x0c0fe20003f46270 */
[----:B------:R-:W-:Y:S01]  /*fcd0*/  IMAD.U32 R83, RZ, RZ, UR6 ;  /* 0x00000006ff537e24 */ /* 0x000fe2000f8e00ff */
[-C--:B------:R-:W-:Y:S01]  /*fce0*/  ISETP.GE.AND P5, PT, R9, R71.reuse, PT ;  /* 0x000000470900720c */ /* 0x080fe20003fa6270 */
[----:B------:R-:W-:Y:S01]  /*fcf0*/  VIADD R9, R99, 0xf1 ;  /* 0x000000f163097836 */ /* 0x000fe20000000000 */
[----:B--2---:R-:W-:Y:S01]  /*fd00*/  FSEL R66, R66, -INF , !P1 ;  /* 0xff80000042427808 */ /* 0x004fe20004800000 */
[----:B------:R-:W2:Y:S01]  /*fd10*/  MUFU.TANH R81, R31 ;  /* 0x0000001f00517308 */ /* 0x000ea20000002400 */
[-C--:B------:R-:W-:Y:S01]  /*fd20*/  ISETP.GE.AND P1, PT, R11, R164.reuse, PT ;  /* 0x000000a40b00720c */ /* 0x080fe20003f26270 */
[----:B---3--:R-:W-:Y:S01]  /*fd30*/  FMUL.FTZ R43, R86, UR4 ;  /* 0x00000004562b7c20 */ /* 0x008fe20008410000 */
[----:B------:R-:W-:Y:S01]  /*fd40*/  FSEL R75, R5, -INF , !P2 ;  /* 0xff800000054b7808 */ /* 0x000fe20005000000 */
[----:B------:R-:W-:Y:S01]  /*fd50*/  IMAD.U32 R5, RZ, RZ, UR6 ;  /* 0x00000006ff057e24 */ /* 0x000fe2000f8e00ff */
[----:B----4-:R-:W-:Y:S01]  /*fd60*/  FSEL R74, R7, -INF , !P1 ;  /* 0xff800000074a7808 */ /* 0x010fe20004800000 */
[----:B------:R-:W-:Y:S01]  /*fd70*/  VIADD R7, R99, 0xf9 ;  /* 0x000000f963077836 */ /* 0x000fe20000000000 */
[-C--:B------:R-:W-:Y:S01]  /*fd80*/  ISETP.GE.AND P2, PT, R11, R71.reuse, PT ;  /* 0x000000470b00720c */ /* 0x080fe20003f46270 */
[----:B------:R3:W4:Y:S01]  /*fd90*/  MUFU.TANH R82, R17 ;  /* 0x0000001100527308 */ /* 0x0007220000002400 */
[-C--:B------:R-:W-:Y:S01]  /*fda0*/  ISETP.GE.AND P1, PT, R9, R71.reuse, PT ;  /* 0x000000470900720c */ /* 0x080fe20003f26270 */
[----:B-1----:R-:W-:Y:S01]  /*fdb0*/  FMUL.FTZ R39, R88, UR4 ;  /* 0x0000000458277c20 */ /* 0x002fe20008410000 */
[----:B------:R-:W-:Y:S01]  /*fdc0*/  FSEL R65, R65, -INF , !P5 ;  /* 0xff80000041417808 */ /* 0x000fe20006800000 */
[----:B------:R-:W-:Y:S01]  /*fdd0*/  FMUL.FTZ R88, R10, UR4 ;  /* 0x000000040a587c20 */ /* 0x000fe20008410000 */
[----:B------:R-:W-:Y:S01]  /*fde0*/  FSEL R79, R79, -INF , !P2 ;  /* 0xff8000004f4f7808 */ /* 0x000fe20005000000 */
[----:B------:R-:W-:Y:S01]  /*fdf0*/  IMAD.U32 R86, RZ, RZ, UR6 ;  /* 0x00000006ff567e24 */ /* 0x000fe2000f8e00ff */
[-C--:B------:R-:W-:Y:S01]  /*fe00*/  ISETP.GE.AND P5, PT, R9, R164.reuse, PT ;  /* 0x000000a40900720c */ /* 0x080fe20003fa6270 */
[----:B------:R-:W1:Y:S01]  /*fe10*/  MUFU.TANH R80, R29 ;  /* 0x0000001d00507308 */ /* 0x000e620000002400 */
[----:B--2---:R-:W-:Y:S01]  /*fe20*/  FSEL R81, R81, -INF , !P1 ;  /* 0xff80000051517808 */ /* 0x004fe20004800000 */
[----:B------:R-:W-:Y:S01]  /*fe30*/  FMUL.FTZ R31, R20, UR4 ;  /* 0x00000004141f7c20 */ /* 0x000fe20008410000 */
[-C--:B------:R-:W-:Y:S01]  /*fe40*/  ISETP.GE.AND P2, PT, R99, R164.reuse, PT ;  /* 0x000000a46300720c */ /* 0x080fe20003f46270 */
[----:B------:R-:W-:Y:S01]  /*fe50*/  IMAD.U32 R53, RZ, RZ, UR6 ;  /* 0x00000006ff357e24 */ /* 0x000fe2000f8e00ff */
[-C--:B------:R-:W-:Y:S01]  /*fe60*/  ISETP.GE.AND P1, PT, R7, R164.reuse, PT ;  /* 0x000000a40700720c */ /* 0x080fe20003f26270 */
[----:B------:R-:W-:Y:S01]  /*fe70*/  IMAD.U32 R47, RZ, RZ, UR6 ;  /* 0x00000006ff2f7e24 */ /* 0x000fe2000f8e00ff */
[--C-:B------:R-:W-:Y:S01]  /*fe80*/  LOP3.LUT R9, R5, 0x10, R98.reuse, 0xfe, !PT ;  /* 0x0000001005097812 */ /* 0x100fe200078efe62 */
[----:B------:R2:W-:Y:S01]  /*fe90*/  MUFU.TANH R175, R12 ;  /* 0x0000000c00af7308 */ /* 0x0005e20000002400 */
[----:B------:R-:W-:Y:S01]  /*fea0*/  FSEL R5, R184, -INF , !P2 ;  /* 0xff800000b8057808 */ /* 0x000fe20005000000 */
[----:B---3--:R-:W-:Y:S01]  /*feb0*/  IMAD.U32 R17, RZ, RZ, UR6 ;  /* 0x00000006ff117e24 */ /* 0x008fe2000f8e00ff */
[----:B----4-:R-:W-:Y:S01]  /*fec0*/  FSEL R82, R82, -INF , !P1 ;  /* 0xff80000052527808 */ /* 0x010fe20004800000 */
[----:B------:R-:W-:Y:S01]  /*fed0*/  IMAD.U32 R41, RZ, RZ, UR6 ;  /* 0x00000006ff297e24 */ /* 0x000fe2000f8e00ff */
[CC--:B------:R-:W-:Y:S01]  /*fee0*/  ISETP.GE.AND P2, PT, R9.reuse, R164.reuse, PT ;  /* 0x000000a40900720c */ /* 0x0c0fe20003f46270 */
[----:B------:R-:W-:Y:S01]  /*fef0*/  IMAD.U32 R34, RZ, RZ, UR6 ;  /* 0x00000006ff227e24 */ /* 0x000fe2000f8e00ff */
[-C--:B------:R-:W-:Y:S01]  /*ff00*/  ISETP.GE.AND P1, PT, R9, R71.reuse, PT ;  /* 0x000000470900720c */ /* 0x080fe20003f26270 */
[----:B------:R-:W-:Y:S01]  /*ff10*/  IMAD.U32 R9, RZ, RZ, UR6 ;  /* 0x00000006ff097e24 */ /* 0x000fe2000f8e00ff */
[----:B-1----:R-:W-:Y:S01]  /*ff20*/  FSEL R80, R80, -INF , !P5 ;  /* 0xff80000050507808 */ /* 0x002fe20006800000 */
[----:B------:R-:W-:Y:S01]  /*ff30*/  IMAD.U32 R29, RZ, RZ, UR6 ;  /* 0x00000006ff1d7e24 */ /* 0x000fe2000f8e00ff */
[-C--:B------:R-:W-:Y:S01]  /*ff40*/  ISETP.GE.AND P5, PT, R99, R71.reuse, PT ;  /* 0x000000476300720c */ /* 0x080fe20003fa6270 */
[----:B------:R1:W-:Y:S01]  /*ff50*/  MUFU.TANH R35, R8 ;  /* 0x0000000800237308 */ /* 0x0003e20000002400 */
[--C-:B------:R-:W-:Y:S01]  /*ff60*/  LOP3.LUT R32, R32, 0x20, R98.reuse, 0xfe, !PT ;  /* 0x0000002020207812 */ /* 0x100fe200078efe62 */
[----:B------:R-:W-:Y:S01]  /*ff70*/  IMAD.U32 R99, RZ, RZ, UR6 ;  /* 0x00000006ff637e24 */ /* 0x000fe2000f8e00ff */
[----:B------:R-:W-:Y:S01]  /*ff80*/  FSEL R4, R185, -INF , !P5 ;  /* 0xff800000b9047808 */ /* 0x000fe20006800000 */
[----:B------:R-:W-:Y:S01]  /*ff90*/  IMAD.U32 R27, RZ, RZ, UR6 ;  /* 0x00000006ff1b7e24 */ /* 0x000fe2000f8e00ff */
[----:B--2---:R-:W-:Y:S01]  /*ffa0*/  FSEL R12, R190, -INF , !P6 ;  /* 0xff800000be0c7808 */ /* 0x004fe20007000000 */
[----:B------:R-:W-:Y:S01]  /*ffb0*/  IMAD.U32 R55, RZ, RZ, UR6 ;  /* 0x00000006ff377e24 */ /* 0x000fe2000f8e00ff */
[--C-:B------:R-:W-:Y:S01]  /*ffc0*/  LOP3.LUT R9, R9, 0x28, R98.reuse, 0xfe, !PT ;  /* 0x0000002809097812 */ /* 0x100fe200078efe62 */
[----:B------:R-:W2:Y:S01]  /*ffd0*/  MUFU.TANH R97, R97 ;  /* 0x0000006100617308 */ /* 0x000ea20000002400 */
[CC--:B------:R-:W-:Y:S01]  /*ffe0*/  ISETP.GE.AND P5, PT, R6.reuse, R164.reuse, PT ;  /* 0x000000a40600720c */ /* 0x0c0fe20003fa6270 */
[----:B------:R-:W-:Y:S01]  /*fff0*/  IMAD.U32 R33, RZ, RZ, UR6 ;  /* 0x00000006ff217e24 */ /* 0x000fe2000f8e00ff */
[-C--:B------:R-:W-:Y:S01]  /*10000*/  ISETP.GE.AND P6, PT, R6, R71.reuse, PT ;  /* 0x000000470600720c */ /* 0x080fe20003fc6270 */
[----:B------:R-:W-:Y:S01]  /*10010*/  IMAD.U32 R23, RZ, RZ, UR6 ;  /* 0x00000006ff177e24 */ /* 0x000fe2000f8e00ff */
[----:B------:R-:W-:Y:S01]  /*10020*/  FSEL R6, R191, -INF , !P4 ;  /* 0xff800000bf067808 */ /* 0x000fe20006000000 */
[----:B------:R-:W-:Y:S01]  /*10030*/  IMAD.U32 R20, RZ, RZ, UR6 ;  /* 0x00000006ff147e24 */ /* 0x000fe2000f8e00ff */
[----:B------:R-:W-:Y:S01]  /*10040*/  FSEL R11, R192, -INF , !P2 ;  /* 0xff800000c00b7808 */ /* 0x000fe20005000000 */
[----:B------:R-:W3:Y:S01]  /*10050*/  MUFU.TANH R25, R25 ;  /* 0x0000001900197308 */ /* 0x000ee20000002400 */
[--C-:B------:R-:W-:Y:S01]  /*10060*/  LOP3.LUT R87, R87, 0x30, R98.reuse, 0xfe, !PT ;  /* 0x0000003057577812 */ /* 0x100fe200078efe62 */
[----:B------:R-:W-:Y:S01]  /*10070*/  IMAD.U32 R15, RZ, RZ, UR6 ;  /* 0x00000006ff0f7e24 */ /* 0x000fe2000f8e00ff */
[CC--:B------:R-:W-:Y:S01]  /*10080*/  ISETP.GE.AND P4, PT, R32.reuse, R164.reuse, PT ;  /* 0x000000a42000720c */ /* 0x0c0fe20003f86270 */
[----:B------:R-:W-:Y:S01]  /*10090*/  IMAD.U32 R14, RZ, RZ, UR6 ;  /* 0x00000006ff0e7e24 */ /* 0x000fe2000f8e00ff */
[-C--:B------:R-:W-:Y:S01]  /*100a0*/  ISETP.GE.AND P2, PT, R32, R71.reuse, PT ;  /* 0x000000472000720c */ /* 0x080fe20003f46270 */
[----:B------:R-:W-:Y:S01]  /*100b0*/  IMAD.U32 R13, RZ, RZ, UR6 ;  /* 0x00000006ff0d7e24 */ /* 0x000fe2000f8e00ff */
[----:B------:R-:W-:Y:S01]  /*100c0*/  FSEL R32, R193, -INF , !P1 ;  /* 0xff800000c1207808 */ /* 0x000fe20004800000 */
[----:B------:R-:W4:Y:S01]  /*100d0*/  MUFU.TANH R121, R121 ;  /* 0x0000007900797308 */ /* 0x000f220000002400 */
[--C-:B------:R-:W-:Y:S01]  /*100e0*/  LOP3.LUT R17, R17, 0x38, R98.reuse, 0xfe, !PT ;  /* 0x0000003811117812 */ /* 0x100fe200078efe62 */
[----:B------:R-:W-:Y:S01]  /*100f0*/  FMUL.FTZ R28, R28, UR4 ;  /* 0x000000041c1c7c20 */ /* 0x000fe20008410000 */
[-C--:B------:R-:W-:Y:S01]  /*10100*/  ISETP.GE.AND P1, PT, R9, R164.reuse, PT ;  /* 0x000000a40900720c */ /* 0x080fe20003f26270 */
[----:B------:R-:W-:Y:S01]  /*10110*/  FMUL.FTZ R48, R48, UR4 ;  /* 0x0000000430307c20 */ /* 0x000fe20008410000 */
[----:B------:R-:W-:Y:S01]  /*10120*/  FSEL R10, R194, -INF , !P5 ;  /* 0xff800000c20a7808 */ /* 0x000fe20006800000 */
[----:B------:R-:W-:Y:S01]  /*10130*/  FMUL.FTZ R40, R40, UR4 ;  /* 0x0000000428287c20 */ /* 0x000fe20008410000 */
[----:B------:R-:W-:Y:S01]  /*10140*/  FSEL R37, R195, -INF , !P6 ;  /* 0xff800000c3257808 */ /* 0x000fe20007000000 */
[----:B------:R-:W5:Y:S01]  /*10150*/  MUFU.TANH R109, R109 ;  /* 0x0000006d006d7308 */ /* 0x000f620000002400 */
[-C--:B------:R-:W-:Y:S01]  /*10160*/  ISETP.GE.AND P5, PT, R9, R71.reuse, PT ;  /* 0x000000470900720c */ /* 0x080fe20003fa6270 */
[----:B------:R-:W-:Y:S01]  /*10170*/  FMUL.FTZ R42, R42, UR4 ;  /* 0x000000042a2a7c20 */ /* 0x000fe20008410000 */
[-C--:B------:R-:W-:Y:S01]  /*10180*/  ISETP.GE.AND P6, PT, R87, R164.reuse, PT ;  /* 0x000000a45700720c */ /* 0x080fe20003fc6270 */
[----:B------:R-:W-:Y:S01]  /*10190*/  FMUL.FTZ R36, R36, UR4 ;  /* 0x0000000424247c20 */ /* 0x000fe20008410000 */
[--C-:B------:R-:W-:Y:S01]  /*101a0*/  LOP3.LUT R29, R29, 0x40, R98.reuse, 0xfe, !PT ;  /* 0x000000401d1d7812 */ /* 0x100fe200078efe62 */
[----:B------:R-:W-:Y:S01]  /*101b0*/  FMUL.FTZ R38, R38, UR4 ;  /* 0x0000000426267c20 */ /* 0x000fe20008410000 */
[----:B------:R-:W-:Y:S01]  /*101c0*/  FSEL R9, R196, -INF , !P4 ;  /* 0xff800000c4097808 */ /* 0x000fe20006000000 */
[----:B------:R-:W5:Y:S01]  /*101d0*/  MUFU.TANH R45, R45 ;  /* 0x0000002d002d7308 */ /* 0x000f620000002400 */
[----:B------:R-:W-:Y:S01]  /*101e0*/  FSEL R131, R197, -INF , !P2 ;  /* 0xff800000c5837808 */ /* 0x000fe20005000000 */
[----:B------:R-:W-:Y:S01]  /*101f0*/  FMUL.FTZ R30, R30, UR4 ;  /* 0x000000041e1e7c20 */ /* 0x000fe20008410000 */
[----:B------:R-:W-:Y:S01]  /*10200*/  ISETP.GE.AND P4, PT, R87, R71, PT ;  /* 0x000000475700720c */ /* 0x000fe20003f86270 */
[----:B------:R-:W-:Y:S01]  /*10210*/  FMUL.FTZ R16, R16, UR4 ;  /* 0x0000000410107c20 */ /* 0x000fe20008410000 */
[----:B------:R-:W-:Y:S01]  /*10220*/  ISETP.GE.AND P2, PT, R17, R164, PT ;  /* 0x000000a41100720c */ /* 0x000fe20003f46270 */
[----:B------:R-:W-:Y:S01]  /*10230*/  FMUL.FTZ R18, R18, UR4 ;  /* 0x0000000412127c20 */ /* 0x000fe20008410000 */
[----:B-1----:R-:W-:Y:S01]  /*10240*/  FSEL R8, R198, -INF , !P1 ;  /* 0xff800000c6087808 */ /* 0x002fe20004800000 */
[----:B------:R-:W1:Y:S01]  /*10250*/  MUFU.TANH R43, R43 ;  /* 0x0000002b002b7308 */ /* 0x000e620000002400 */
[----:B------:R-:W-:-:S02]  /*10260*/  LOP3.LUT R49, R49, 0x48, R98, 0xfe, !PT ;  /* 0x0000004831317812 */ /* 0x000fc400078efe62 */
[-C--:B------:R-:W-:Y:S02]  /*10270*/  ISETP.GE.AND P1, PT, R17, R71.reuse, PT ;  /* 0x000000471100720c */ /* 0x080fe40003f26270 */
[----:B------:R-:W-:Y:S02]  /*10280*/  FSEL R122, R186, -INF , !P5 ;  /* 0xff800000ba7a7808 */ /* 0x000fe40006800000 */
[----:B------:R-:W-:Y:S01]  /*10290*/  FSEL R17, R168, -INF , !P6 ;  /* 0xff800000a8117808 */ /* 0x000fe20007000000 */
[----:B------:R-:W1:Y:S01]  /*102a0*/  MUFU.TANH R108, R108 ;  /* 0x0000006c006c7308 */ /* 0x000e620000002400 */
[C---:B------:R-:W-:Y:S02]  /*102b0*/  ISETP.GE.AND P5, PT, R29.reuse, R164, PT ;  /* 0x000000a41d00720c */ /* 0x040fe40003fa6270 */
[----:B------:R-:W-:Y:S02]  /*102c0*/  ISETP.GE.AND P6, PT, R29, R71, PT ;  /* 0x000000471d00720c */ /* 0x000fe40003fc6270 */
[----:B------:R-:W-:-:S02]  /*102d0*/  FSEL R130, R169, -INF , !P4 ;  /* 0xff800000a9827808 */ /* 0x000fc40006000000 */
[----:B------:R-:W-:Y:S01]  /*102e0*/  FSEL R29, R124, -INF , !P2 ;  /* 0xff8000007c1d7808 */ /* 0x000fe20005000000 */
[----:B------:R-:W1:Y:S01]  /*102f0*/  MUFU.TANH R90, R90 ;  /* 0x0000005a005a7308 */ /* 0x000e620000002400 */
[--C-:B------:R-:W-:Y:S02]  /*10300*/  LOP3.LUT R99, R99, 0x50, R98.reuse, 0xfe, !PT ;  /* 0x0000005063637812 */ /* 0x100fe400078efe62 */
[C---:B------:R-:W-:Y:S02]  /*10310*/  ISETP.GE.AND P4, PT, R49.reuse, R164, PT ;  /* 0x000000a43100720c */ /* 0x040fe40003f86270 */
[----:B------:R-:W-:Y:S02]  /*10320*/  ISETP.GE.AND P2, PT, R49, R71, PT ;  /* 0x000000473100720c */ /* 0x000fe40003f46270 */
[----:B------:R-:W-:Y:S01]  /*10330*/  LOP3.LUT R86, R86, 0x58, R98, 0xfe, !PT ;  /* 0x0000005856567812 */ /* 0x000fe200078efe62 */
[----:B------:R-:W1:Y:S01]  /*10340*/  MUFU.TANH R31, R31 ;  /* 0x0000001f001f7308 */ /* 0x000e620000002400 */
[----:B------:R-:W-:-:S02]  /*10350*/  FSEL R125, R125, -INF , !P1 ;  /* 0xff8000007d7d7808 */ /* 0x000fc40004800000 */
[-C--:B------:R-:W-:Y:S02]  /*10360*/  ISETP.GE.AND P1, PT, R99, R164.reuse, PT ;  /* 0x000000a46300720c */ /* 0x080fe40003f26270 */
[----:B------:R-:W-:Y:S02]  /*10370*/  FSEL R128, R128, -INF , !P4 ;  /* 0xff80000080807808 */ /* 0x000fe40006000000 */
[----:B------:R-:W-:Y:S01]  /*10380*/  FSEL R246, R129, -INF , !P2 ;  /* 0xff80000081f67808 */ /* 0x000fe20005000000 */
[----:B------:R2:W-:Y:S01]  /*10390*/  MUFU.TANH R87, R26 ;  /* 0x0000001a00577308 */ /* 0x0005e20000002400 */
[----:B------:R-:W-:Y:S02]  /*103a0*/  ISETP.GE.AND P4, PT, R86, R71, PT ;  /* 0x000000475600720c */ /* 0x000fe40003f86270 */
[----:B------:R-:W-:Y:S02]  /*103b0*/  ISETP.GE.AND P2, PT, R94, R164, PT ;  /* 0x000000a45e00720c */ /* 0x000fe40003f46270 */
[----:B------:R-:W-:-:S02]  /*103c0*/  LOP3.LUT R92, R92, 0x70, R98, 0xfe, !PT ;  /* 0x000000705c5c7812 */ /* 0x000fc400078efe62 */
[----:B------:R-:W-:Y:S01]  /*103d0*/  FSEL R49, R126, -INF , !P5 ;  /* 0xff8000007e317808 */ /* 0x000fe20006800000 */
[----:B------:R-:W1:Y:S01]  /*103e0*/  MUFU.TANH R96, R96 ;  /* 0x0000006000607308 */ /* 0x000e620000002400 */
[----:B------:R-:W-:Y:S02]  /*103f0*/  FSEL R126, R120, -INF , !P1 ;  /* 0xff800000787e7808 */ /* 0x000fe40004800000 */
[----:B------:R-:W-:Y:S02]  /*10400*/  ISETP.GE.AND P1, PT, R94, R71, PT ;  /* 0x000000475e00720c */ /* 0x000fe40003f26270 */
[----:B------:R-:W-:Y:S02]  /*10410*/  FSEL R197, R117, -INF , !P4 ;  /* 0xff80000075c57808 */ /* 0x000fe40006000000 */
[----:B------:R-:W-:Y:S01]  /*10420*/  FSEL R112, R112, -INF , !P2 ;  /* 0xff80000070707808 */ /* 0x000fe20005000000 */
[----:B------:R-:W1:Y:S01]  /*10430*/  MUFU.TANH R89, R89 ;  /* 0x0000005900597308 */ /* 0x000e620000002400 */
[----:B------:R-:W-:Y:S01]  /*10440*/  LOP3.LUT R85, R85, 0x78, R98, 0xfe, !PT ;  /* 0x0000007855557812 */ /* 0x000fe200078efe62 */
[----:B--2---:R-:W-:Y:S01]  /*10450*/  FMUL.FTZ R26, R50, UR4 ;  /* 0x00000004321a7c20 */ /* 0x004fe20008410000 */
[----:B------:R-:W-:-:S02]  /*10460*/  ISETP.GE.AND P4, PT, R92, R164, PT ;  /* 0x000000a45c00720c */ /* 0x000fc40003f86270 */
[----:B------:R-:W-:Y:S02]  /*10470*/  ISETP.GE.AND P2, PT, R92, R71, PT ;  /* 0x000000475c00720c */ /* 0x000fe40003f46270 */
[--C-:B------:R-:W-:Y:S01]  /*10480*/  LOP3.LUT R84, R84, 0x80, R98.reuse, 0xfe, !PT ;  /* 0x0000008054547812 */ /* 0x100fe200078efe62 */
[----:B------:R-:W2:Y:S01]  /*10490*/  MUFU.TANH R101, R101 ;  /* 0x0000006500657308 */ /* 0x000ea20000002400 */
[----:B------:R-:W-:Y:S02]  /*104a0*/  LOP3.LUT R83, R83, 0x88, R98, 0xfe, !PT ;  /* 0x0000008853537812 */ /* 0x000fe400078efe62 */
[----:B------:R-:W-:Y:S02]  /*104b0*/  FSEL R192, R113, -INF , !P1 ;  /* 0xff80000071c07808 */ /* 0x000fe40004800000 */
[----:B------:R-:W-:Y:S02]  /*104c0*/  FSEL R127, R127, -INF , !P6 ;  /* 0xff8000007f7f7808 */ /* 0x000fe40007000000 */
[----:B------:R-:W-:Y:S01]  /*104d0*/  ISETP.GE.AND P1, PT, R85, R164, PT ;  /* 0x000000a45500720c */ /* 0x000fe20003f26270 */
[----:B------:R-:W2:Y:S01]  /*104e0*/  MUFU.TANH R24, R24 ;  /* 0x0000001800187308 */ /* 0x000ea20000002400 */
[----:B------:R-:W-:-:S02]  /*104f0*/  FSEL R213, R213, -INF , !P4 ;  /* 0xff800000d5d57808 */ /* 0x000fc40006000000 */
[----:B------:R-:W-:Y:S02]  /*10500*/  FSEL R191, R104, -INF , !P2 ;  /* 0xff80000068bf7808 */ /* 0x000fe40005000000 */
[-C--:B------:R-:W-:Y:S02]  /*10510*/  ISETP.GE.AND P6, PT, R86, R164.reuse, PT ;  /* 0x000000a45600720c */ /* 0x080fe40003fc6270 */
[----:B------:R-:W-:Y:S01]  /*10520*/  ISETP.GE.AND P4, PT, R84, R71, PT ;  /* 0x000000475400720c */ /* 0x000fe20003f86270 */
[----:B------:R-:W2:Y:S01]  /*10530*/  MUFU.TANH R95, R52 ;  /* 0x00000034005f7308 */ /* 0x000ea20000002400 */
[----:B------:R-:W-:Y:S02]  /*10540*/  ISETP.GE.AND P2, PT, R83, R164, PT ;  /* 0x000000a45300720c */ /* 0x000fe40003f46270 */
[--C-:B------:R-:W-:Y:S02]  /*10550*/  LOP3.LUT R93, R93, 0x68, R98.reuse, 0xfe, !PT ;  /* 0x000000685d5d7812 */ /* 0x100fe400078efe62 */
[----:B------:R-:W-:-:S02]  /*10560*/  LOP3.LUT R53, R53, 0x98, R98, 0xfe, !PT ;  /* 0x0000009835357812 */ /* 0x000fc400078efe62 */
[-C--:B------:R-:W-:Y:S01]  /*10570*/  ISETP.GE.AND P5, PT, R99, R71.reuse, PT ;  /* 0x000000476300720c */ /* 0x080fe20003fa6270 */
[----:B------:R-:W2:Y:S01]  /*10580*/  MUFU.TANH R39, R39 ;  /* 0x0000002700277308 */ /* 0x000ea20000002400 */
[----:B------:R-:W-:Y:S02]  /*10590*/  FSEL R196, R100, -INF , !P1 ;  /* 0xff80000064c47808 */ /* 0x000fe40004800000 */
[----:B------:R-:W-:Y:S02]  /*105a0*/  FSEL R116, R116, -INF , !P6 ;  /* 0xff80000074747808 */ /* 0x000fe40007000000 */
[----:B------:R-:W-:Y:S02]  /*105b0*/  ISETP.GE.AND P1, PT, R83, R71, PT ;  /* 0x000000475300720c */ /* 0x000fe40003f26270 */
[----:B------:R-:W-:Y:S01]  /*105c0*/  FSEL R184, R97, -INF , !P4 ;  /* 0xff80000061b87808 */ /* 0x000fe20006000000 */
[----:B------:R-:W2:Y:S01]  /*105d0*/  MUFU.TANH R51, R51 ;  /* 0x0000003300337308 */ /* 0x000ea20000002400 */
[----:B---3--:R-:W-:-:S02]  /*105e0*/  FSEL R194, R25, -INF , !P2 ;  /* 0xff80000019c27808 */ /* 0x008fc40005000000 */
[--C-:B------:R-:W-:Y:S02]  /*105f0*/  LOP3.LUT R47, R47, 0xa0, R98.reuse, 0xfe, !PT ;  /* 0x000000a02f2f7812 */ /* 0x100fe400078efe62 */
[----:B----4-:R-:W-:Y:S02]  /*10600*/  FSEL R198, R121, -INF , !P5 ;  /* 0xff80000079c67808 */ /* 0x010fe40006800000 */
[-C--:B------:R-:W-:Y:S01]  /*10610*/  ISETP.GE.AND P6, PT, R93, R71.reuse, PT ;  /* 0x000000475d00720c */ /* 0x080fe20003fc6270 */
[----:B------:R-:W3:Y:S01]  /*10620*/  MUFU.TANH R26, R26 ;  /* 0x0000001a001a7308 */ /* 0x000ee20000002400 */
[C---:B------:R-:W-:Y:S02]  /*10630*/  ISETP.GE.AND P4, PT, R53.reuse, R164, PT ;  /* 0x000000a43500720c */ /* 0x040fe40003f86270 */
[----:B------:R-:W-:Y:S02]  /*10640*/  ISETP.GE.AND P2, PT, R53, R71, PT ;  /* 0x000000473500720c */ /* 0x000fe40003f46270 */
[----:B------:R-:W-:-:S02]  /*10650*/  LOP3.LUT R41, R41, 0xa8, R98, 0xfe, !PT ;  /* 0x000000a829297812 */ /* 0x000fc400078efe62 */
[----:B------:R-:W-:Y:S01]  /*10660*/  LOP3.LUT R34, R34, 0xb0, R98, 0xfe, !PT ;  /* 0x000000b022227812 */ /* 0x000fe200078efe62 */
[----:B------:R-:W-:Y:S01]  /*10670*/  MUFU.TANH R91, R91 ;  /* 0x0000005b005b7308 */ /* 0x000fe20000002400 */
[-C--:B------:R-:W-:Y:S02]  /*10680*/  ISETP.GE.AND P5, PT, R93, R164.reuse, PT ;  /* 0x000000a45d00720c */ /* 0x080fe40003fa6270 */
[----:B------:R-:W-:Y:S02]  /*10690*/  FSEL R183, R183, -INF , !P1 ;  /* 0xff800000b7b77808 */ /* 0x000fe40004800000 */
[----:B-----5:R-:W-:Y:S02]  /*106a0*/  FSEL R193, R109, -INF , !P6 ;  /* 0xff8000006dc17808 */ /* 0x020fe40007000000 */
[----:B------:R-:W-:Y:S01]  /*106b0*/  ISETP.GE.AND P1, PT, R47, R164, PT ;  /* 0x000000a42f00720c */ /* 0x000fe20003f26270 */
[----:B------:R-:W4:Y:S01]  /*106c0*/  MUFU.TANH R93, R44 ;  /* 0x0000002c005d7308 */ /* 0x000f220000002400 */
[----:B------:R-:W-:-:S02]  /*106d0*/  FSEL R185, R45, -INF , !P4 ;  /* 0xff8000002db97808 */ /* 0x000fc40006000000 */
[----:B-1----:R-:W-:Y:S02]  /*106e0*/  FSEL R168, R43, -INF , !P2 ;  /* 0xff8000002ba87808 */ /* 0x002fe40005000000 */
[-C--:B------:R-:W-:Y:S02]  /*106f0*/  ISETP.GE.AND P6, PT, R84, R164.reuse, PT ;  /* 0x000000a45400720c */ /* 0x080fe40003fc6270 */
[----:B------:R-:W-:Y:S01]  /*10700*/  ISETP.GE.AND P4, PT, R41, R71, PT ;  /* 0x000000472900720c */ /* 0x000fe20003f86270 */
[----:B------:R-:W1:Y:S01]  /*10710*/  MUFU.TANH R84, R46 ;  /* 0x0000002e00547308 */ /* 0x000e620000002400 */
[----:B------:R-:W-:Y:S02]  /*10720*/  ISETP.GE.AND P2, PT, R34, R164, PT ;  /* 0x000000a42200720c */ /* 0x000fe40003f46270 */
[--C-:B------:R-:W-:Y:S02]  /*10730*/  LOP3.LUT R27, R27, 0xc0, R98.reuse, 0xfe, !PT ;  /* 0x000000c01b1b7812 */ /* 0x100fe400078efe62 */
[----:B------:R-:W-:-:S02]  /*10740*/  LOP3.LUT R55, R55, 0x90, R98, 0xfe, !PT ;  /* 0x0000009037377812 */ /* 0x000fc400078efe62 */
[--C-:B------:R-:W-:Y:S01]  /*10750*/  LOP3.LUT R33, R33, 0xb8, R98.reuse, 0xfe, !PT ;  /* 0x000000b821217812 */ /* 0x100fe200078efe62 */
[----:B------:R-:W5:Y:S01]  /*10760*/  MUFU.TANH R104, R28 ;  /* 0x0000001c00687308 */ /* 0x000f620000002400 */
[--C-:B------:R-:W-:Y:S02]  /*10770*/  LOP3.LUT R23, R23, 0xc8, R98.reuse, 0xfe, !PT ;  /* 0x000000c817177812 */ /* 0x100fe400078efe62 */
[--C-:B------:R-:W-:Y:S02]  /*10780*/  LOP3.LUT R21, R21, 0xd8, R98.reuse, 0xfe, !PT ;  /* 0x000000d815157812 */ /* 0x100fe400078efe62 */
[--C-:B------:R-:W-:Y:S02]  /*10790*/  LOP3.LUT R20, R20, 0xe0, R98.reuse, 0xfe, !PT ;  /* 0x000000e014147812 */ /* 0x100fe400078efe62 */
[--C-:B------:R-:W-:Y:S01]  /*107a0*/  LOP3.LUT R15, R15, 0xe8, R98.reuse, 0xfe, !PT ;  /* 0x000000e80f0f7812 */ /* 0x100fe200078efe62 */
[----:B------:R-:W5:Y:S01]  /*107b0*/  MUFU.TANH R88, R88 ;  /* 0x0000005800587308 */ /* 0x000f620000002400 */
[----:B------:R-:W-:-:S02]  /*107c0*/  LOP3.LUT R14, R14, 0xf0, R98, 0xfe, !PT ;  /* 0x000000f00e0e7812 */ /* 0x000fc400078efe62 */
[----:B------:R-:W-:Y:S02]  /*107d0*/  LOP3.LUT R13, R13, 0xf8, R98, 0xfe, !PT ;  /* 0x000000f80d0d7812 */ /* 0x000fe400078efe62 */
[----:B------:R-:W-:Y:S02]  /*107e0*/  FSEL R180, R180, -INF , !P1 ;  /* 0xff800000b4b47808 */ /* 0x000fe40004800000 */
[----:B------:R-:W-:Y:S01]  /*107f0*/  FSEL R215, R108, -INF , !P5 ;  /* 0xff8000006cd77808 */ /* 0x000fe20006800000 */
[----:B------:R-:W5:Y:S01]  /*10800*/  MUFU.TANH R86, R54 ;  /* 0x0000003600567308 */ /* 0x000f620000002400 */
[----:B------:R-:W-:Y:S02]  /*10810*/  ISETP.GE.AND P1, PT, R34, R71, PT ;  /* 0x000000472200720c */ /* 0x000fe40003f26270 */
[----:B------:R-:W-:Y:S02]  /*10820*/  FSEL R90, R90, -INF , !P4 ;  /* 0xff8000005a5a7808 */ /* 0x000fe40006000000 */
[----:B------:R-:W-:-:S02]  /*10830*/  FSEL R98, R31, -INF , !P2 ;  /* 0xff8000001f627808 */ /* 0x000fc40005000000 */
[-C--:B------:R-:W-:Y:S01]  /*10840*/  ISETP.GE.AND P5, PT, R85, R71.reuse, PT ;  /* 0x000000475500720c */ /* 0x080fe20003fa6270 */
[----:B------:R-:W5:Y:S01]  /*10850*/  MUFU.TANH R94, R48 ;  /* 0x00000030005e7308 */ /* 0x000f620000002400 */
[C---:B------:R-:W-:Y:S02]  /*10860*/  ISETP.GE.AND P4, PT, R27.reuse, R164, PT ;  /* 0x000000a41b00720c */ /* 0x040fe40003f86270 */
[----:B------:R-:W-:Y:S02]  /*10870*/  ISETP.GE.AND P2, PT, R27, R71, PT ;  /* 0x000000471b00720c */ /* 0x000fe40003f46270 */
[----:B------:R-:W-:Y:S02]  /*10880*/  FSEL R195, R96, -INF , !P6 ;  /* 0xff80000060c37808 */ /* 0x000fe40007000000 */
[----:B------:R-:W-:Y:S01]  /*10890*/  FSEL R89, R89, -INF , !P1 ;  /* 0xff80000059597808 */ /* 0x000fe20004800000 */
[----:B------:R-:W5:Y:S01]  /*108a0*/  MUFU.TANH R92, R40 ;  /* 0x00000028005c7308 */ /* 0x000f620000002400 */
[----:B--2---:R-:W-:-:S02]  /*108b0*/  FSEL R190, R101, -INF , !P5 ;  /* 0xff80000065be7808 */ /* 0x004fc40006800000 */
[-C--:B------:R-:W-:Y:S02]  /*108c0*/  ISETP.GE.AND P1, PT, R23, R164.reuse, PT ;  /* 0x000000a41700720c */ /* 0x080fe40003f26270 */
[----:B------:R-:W-:Y:S02]  /*108d0*/  FSEL R96, R24, -INF , !P4 ;  /* 0xff80000018607808 */ /* 0x000fe40006000000 */
[----:B------:R-:W-:Y:S01]  /*108e0*/  FSEL R87, R87, -INF , !P2 ;  /* 0xff80000057577808 */ /* 0x000fe20005000000 */
[----:B------:R-:W2:Y:S01]  /*108f0*/  MUFU.TANH R83, R42 ;  /* 0x0000002a00537308 */ /* 0x000ea20000002400 */
[C---:B------:R-:W-:Y:S02]  /*10900*/  ISETP.GE.AND P5, PT, R55.reuse, R164, PT ;  /* 0x000000a43700720c */ /* 0x040fe40003fa6270 */
[-C--:B------:R-:W-:Y:S02]  /*10910*/  ISETP.GE.AND P6, PT, R55, R71.reuse, PT ;  /* 0x000000473700720c */ /* 0x080fe40003fc6270 */
[----:B------:R-:W-:-:S02]  /*10920*/  ISETP.GE.AND P4, PT, R22, R71, PT ;  /* 0x000000471600720c */ /* 0x000fc40003f86270 */
[----:B------:R-:W-:Y:S01]  /*10930*/  ISETP.GE.AND P2, PT, R21, R164, PT ;  /* 0x000000a41500720c */ /* 0x000fe20003f46270 */
[----:B------:R-:W2:Y:S01]  /*10940*/  MUFU.TANH R100, R36 ;  /* 0x0000002400647308 */ /* 0x000ea20000002400 */
[----:B------:R-:W-:Y:S02]  /*10950*/  FSEL R95, R95, -INF , !P1 ;  /* 0xff8000005f5f7808 */ /* 0x000fe40004800000 */
[----:B------:R-:W-:Y:S02]  /*10960*/  FSEL R186, R39, -INF , !P5 ;  /* 0xff80000027ba7808 */ /* 0x000fe40006800000 */
[----:B------:R-:W-:Y:S02]  /*10970*/  FSEL R169, R51, -INF , !P6 ;  /* 0xff80000033a97808 */ /* 0x000fe40007000000 */
[----:B------:R-:W-:Y:S01]  /*10980*/  ISETP.GE.AND P1, PT, R21, R71, PT ;  /* 0x000000471500720c */ /* 0x000fe20003f26270 */
[----:B------:R-:W2:Y:S01]  /*10990*/  MUFU.TANH R99, R38 ;  /* 0x0000002600637308 */ /* 0x000ea20000002400 */
[----:B---3--:R-:W-:-:S02]  /*109a0*/  FSEL R85, R26, -INF , !P4 ;  /* 0xff8000001a557808 */ /* 0x008fc40006000000 */
[----:B----4-:R-:W-:Y:S02]  /*109b0*/  FSEL R93, R93, -INF , !P2 ;  /* 0xff8000005d5d7808 */ /* 0x010fe40005000000 */
[-C--:B------:R-:W-:Y:S02]  /*109c0*/  ISETP.GE.AND P5, PT, R47, R71.reuse, PT ;  /* 0x000000472f00720c */ /* 0x080fe40003fa6270 */
[-C--:B------:R-:W-:Y:S01]  /*109d0*/  ISETP.GE.AND P6, PT, R41, R164.reuse, PT ;  /* 0x000000a42900720c */ /* 0x080fe20003fc6270 */
[----:B------:R-:W3:Y:S01]  /*109e0*/  MUFU.TANH R102, R30 ;  /* 0x0000001e00667308 */ /* 0x000ee20000002400 */
[----:B------:R-:W-:Y:S01]  /*109f0*/  BAR.SYNC.DEFER_BLOCKING 0x0 ;  /* 0x0000000000007b1d */ /* 0x000fe20000010000 */
[C---:B------:R-:W-:Y:S02]  /*10a00*/  ISETP.GE.AND P4, PT, R15.reuse, R164, PT ;  /* 0x000000a40f00720c */ /* 0x040fe40003f86270 */
[----:B------:R-:W-:Y:S01]  /*10a10*/  ISETP.GE.AND P2, PT, R15, R71, PT ;  /* 0x000000470f00720c */ /* 0x000fe20003f46270 */
[----:B------:R-:W-:Y:S01]  /*10a20*/  FMUL.FTZ R15, R19, UR4 ;  /* 0x00000004130f7c20 */ /* 0x000fe20008410000 */
[----:B-1----:R-:W-:-:S02]  /*10a30*/  FSEL R84, R84, -INF , !P1 ;  /* 0xff80000054547808 */ /* 0x002fc40004800000 */
[----:B------:R-:W-:Y:S01]  /*10a40*/  FSEL R91, R91, -INF , !P5 ;  /* 0xff8000005b5b7808 */ /* 0x000fe20006800000 */
[----:B------:R-:W1:Y:S01]  /*10a50*/  MUFU.TANH R103, R16 ;  /* 0x0000001000677308 */ /* 0x000e620000002400 */
[----:B------:R-:W-:Y:S02]  /*10a60*/  FSEL R175, R175, -INF , !P6 ;  /* 0xff800000afaf7808 */ /* 0x000fe40007000000 */
[-C--:B------:R-:W-:Y:S02]  /*10a70*/  ISETP.GE.AND P1, PT, R14, R164.reuse, PT ;  /* 0x000000a40e00720c */ /* 0x080fe40003f26270 */
[C---:B------:R-:W-:Y:S02]  /*10a80*/  ISETP.GE.AND P5, PT, R33.reuse, R164, PT ;  /* 0x000000a42100720c */ /* 0x040fe40003fa6270 */
[----:B------:R-:W-:Y:S01]  /*10a90*/  ISETP.GE.AND P6, PT, R33, R71, PT ;  /* 0x000000472100720c */ /* 0x000fe20003fc6270 */
[----:B------:R-:W4:Y:S01]  /*10aa0*/  MUFU.TANH R101, R18 ;  /* 0x0000001200657308 */ /* 0x000f220000002400 */
[----:B-----5:R-:W-:-:S02]  /*10ab0*/  FSEL R104, R104, -INF , !P1 ;  /* 0xff80000068687808 */ /* 0x020fc40004800000 */
[----:B------:R-:W-:Y:S02]  /*10ac0*/  FSEL R97, R35, -INF , !P5 ;  /* 0xff80000023617808 */ /* 0x000fe40006800000 */
[----:B------:R-:W-:Y:S02]  /*10ad0*/  FSEL R88, R88, -INF , !P6 ;  /* 0xff80000058587808 */ /* 0x000fe40007000000 */
[----:B------:R-:W-:Y:S01]  /*10ae0*/  PLOP3.LUT P1, PT, PT, PT, UP1, 0x80, 0x0 ;  /* 0x000000000000781c */ /* 0x000fe20003f2f018 */
[----:B------:R-:W5:Y:S01]  /*10af0*/  MUFU.TANH R15, R15 ;  /* 0x0000000f000f7308 */ /* 0x000f620000002400 */
[----:B------:R-:W-:Y:S02]  /*10b00*/  ISETP.GE.AND P5, PT, R23, R71, PT ;  /* 0x000000471700720c */ /* 0x000fe40003fa6270 */
[----:B------:R-:W-:Y:S02]  /*10b10*/  ISETP.GE.AND P6, PT, R22, R164, PT ;  /* 0x000000a41600720c */ /* 0x000fe40003fc6270 */
[----:B------:R-:W-:-:S02]  /*10b20*/  FSEL R86, R86, -INF , !P5 ;  /* 0xff80000056567808 */ /* 0x000fc40006800000 */
[----:B------:R-:W-:Y:S02]  /*10b30*/  FSEL R94, R94, -INF , !P6 ;  /* 0xff8000005e5e7808 */ /* 0x000fe40007000000 */
[C---:B------:R-:W-:Y:S02]  /*10b40*/  ISETP.GE.AND P5, PT, R20.reuse, R164, PT ;  /* 0x000000a41400720c */ /* 0x040fe40003fa6270 */
[----:B------:R-:W-:Y:S02]  /*10b50*/  ISETP.GE.AND P6, PT, R20, R71, PT ;  /* 0x000000471400720c */ /* 0x000fe40003fc6270 */
[----:B------:R-:W-:Y:S02]  /*10b60*/  FSEL R92, R92, -INF , !P5 ;  /* 0xff8000005c5c7808 */ /* 0x000fe40006800000 */
[----:B--2---:R-:W-:Y:S02]  /*10b70*/  FSEL R83, R83, -INF , !P6 ;  /* 0xff80000053537808 */ /* 0x004fe40007000000 */
[----:B------:R-:W-:-:S02]  /*10b80*/  FSEL R100, R100, -INF , !P4 ;  /* 0xff80000064647808 */ /* 0x000fc40006000000 */
[----:B------:R-:W-:Y:S02]  /*10b90*/  FSEL R99, R99, -INF , !P2 ;  /* 0xff80000063637808 */ /* 0x000fe40005000000 */
[-C--:B------:R-:W-:Y:S02]  /*10ba0*/  ISETP.GE.AND P5, PT, R14, R71.reuse, PT ;  /* 0x000000470e00720c */ /* 0x080fe40003fa6270 */
[C---:B------:R-:W-:Y:S02]  /*10bb0*/  ISETP.GE.AND P6, PT, R13.reuse, R164, PT ;  /* 0x000000a40d00720c */ /* 0x040fe40003fc6270 */
[-C--:B------:R-:W-:Y:S02]  /*10bc0*/  ISETP.GE.AND P4, PT, R13, R71.reuse, PT ;  /* 0x000000470d00720c */ /* 0x080fe40003f86270 */
[----:B------:R-:W-:Y:S02]  /*10bd0*/  ISETP.GE.AND P2, PT, R7, R71, PT ;  /* 0x000000470700720c */ /* 0x000fe40003f46270 */
[----:B---3--:R-:W-:-:S02]  /*10be0*/  FSEL R102, R102, -INF , !P5 ;  /* 0xff80000066667808 */ /* 0x008fc40006800000 */
[----:B-1----:R-:W-:Y:S02]  /*10bf0*/  FSEL R103, R103, -INF , !P6 ;  /* 0xff80000067677808 */ /* 0x002fe40007000000 */
[----:B----4-:R-:W-:Y:S02]  /*10c00*/  FSEL R101, R101, -INF , !P4 ;  /* 0xff80000065657808 */ /* 0x010fe40006000000 */
[----:B-----5:R-:W-:Y:S01]  /*10c10*/  FSEL R71, R15, -INF , !P2 ;  /* 0xff8000000f477808 */ /* 0x020fe20005000000 */
        /* <DEDUP_REMOVED lines=18> */
[----:B------:R-:W-:-:S05]  /*10d40*/  IADD3 R16, -R19, RZ, RZ ;  /* 0x000000ff13107210 */ /* 0x000fca0007ffe1ff */
[----:B------:R-:W-:Y:S02]  /*10d50*/  IMAD R18, R13, R16, R18 ;  /* 0x000000100d127224 */ /* 0x000fe400078e0212 */
[----:B------:R-:W-:-:S03]  /*10d60*/  IMAD.MOV R16, RZ, RZ, -R7 ;  /* 0x000000ffff107224 */ /* 0x000fc600078e0a07 */
[C---:B------:R-:W-:Y:S01]  /*10d70*/  ISETP.GT.U32.AND P5, PT, R13.reuse, R18, PT ;  /* 0x000000120d00720c */ /* 0x040fe20003fa4070 */
[----:B------:R-:W-:Y:S01]  /*10d80*/  IMAD R15, R13, R16, R15 ;  /* 0x000000100d0f7224 */ /* 0x000fe200078e020f */
[----:B------:R-:W-:-:S04]  /*10d90*/  LOP3.LUT R16, RZ, R14, RZ, 0x33, !PT ;  /* 0x0000000eff107212 */ /* 0x000fc800078e33ff */
[----:B------:R-:W-:-:S07]  /*10da0*/  ISETP.GT.U32.AND P4, PT, R13, R15, PT ;  /* 0x0000000f0d00720c */ /* 0x000fce0003f84070 */
[-C--:B------:R-:W-:Y:S02]  /*10db0*/  @!P5 IADD3 R18, R18, -R13.reuse, RZ ;  /* 0x8000000d1212d210 */ /* 0x080fe40007ffe0ff */
[----:B------:R-:W-:Y:S02]  /*10dc0*/  @!P5 IADD3 R19, R19, 0x1, RZ ;  /* 0x000000011313d810 */ /* 0x000fe40007ffe0ff */
[-C--:B------:R-:W-:Y:S02]  /*10dd0*/  ISETP.GE.U32.AND P2, PT, R18, R13.reuse, PT ;  /* 0x0000000d1200720c */ /* 0x080fe40003f46070 */
[----:B------:R-:W-:Y:S01]  /*10de0*/  @!P4 IMAD.IADD R15, R15, 0x1, -R13 ;  /* 0x000000010f0fc824 */ /* 0x000fe200078e0a0d */
[----:B------:R-:W-:Y:S02]  /*10df0*/  @!P4 IADD3 R7, R7, 0x1, RZ ;  /* 0x000000010707c810 */ /* 0x000fe40007ffe0ff */
[----:B------:R-:W-:Y:S02]  /*10e00*/  ISETP.NE.AND P4, PT, R14, RZ, PT ;  /* 0x000000ff0e00720c */ /* 0x000fe40003f85270 */
[----:B------:R-:W-:-:S02]  /*10e10*/  ISETP.GE.U32.AND P6, PT, R15, R13, PT ;  /* 0x0000000d0f00720c */ /* 0x000fc40003fc6070 */
[C---:B------:R-:W-:Y:S01]  /*10e20*/  LOP3.LUT R15, R14.reuse, UR6, RZ, 0x3c, !PT ;  /* 0x000000060e0f7c12 */ /* 0x040fe2000f8e3cff */
[----:B------:R-:W-:Y:S01]  /*10e30*/  ULDC.64 UR6, c[0x0][0x230] ;  /* 0x00008c0000067ab9 */ /* 0x000fe20000000a00 */
[----:B------:R-:W-:Y:S02]  /*10e40*/  LOP3.LUT R13, R14, UR4, RZ, 0x3c, !PT ;  /* 0x000000040e0d7c12 */ /* 0x000fe4000f8e3cff */
[----:B------:R-:W-:Y:S01]  /*10e50*/  ISETP.GE.AND P5, PT, R15, RZ, PT ;  /* 0x000000ff0f00720c */ /* 0x000fe20003fa6270 */
[----:B------:R-:W-:Y:S01]  /*10e60*/  @P2 VIADD R19, R19, 0x1 ;  /* 0x0000000113132836 */ /* 0x000fe20000000000 */
[----:B------:R-:W-:-:S05]  /*10e70*/  ISETP.GE.AND P2, PT, R13, RZ, PT ;  /* 0x000000ff0d00720c */ /* 0x000fca0003f46270 */
[----:B------:R-:W-:-:S05]  /*10e80*/  @P6 VIADD R7, R7, 0x1 ;  /* 0x0000000107076836 */ /* 0x000fca0000000000 */
[----:B------:R-:W-:Y:S01]  /*10e90*/  MOV R13, R7 ;  /* 0x00000007000d7202 */ /* 0x000fe20000000f00 */
[----:B------:R-:W-:-:S03]  /*10ea0*/  @!P5 IMAD.MOV R19, RZ, RZ, -R19 ;  /* 0x000000ffff13d224 */ /* 0x000fc600078e0a13 */
[----:B------:R-:W-:Y:S02]  /*10eb0*/  @!P2 IADD3 R13, -R13, RZ, RZ ;  /* 0x000000ff0d0da210 */ /* 0x000fe40007ffe1ff */
[C---:B------:R-:W-:Y:S02]  /*10ec0*/  SEL R7, R16.reuse, R19, !P4 ;  /* 0x0000001310077207 */ /* 0x040fe40006000000 */
[----:B------:R-:W-:-:S03]  /*10ed0*/  SEL R16, R16, R13, !P4 ;  /* 0x0000000d10107207 */ /* 0x000fc60006000000 */
[----:B------:R-:W-:-:S04]  /*10ee0*/  IMAD.WIDE R20, R7, 0x4, R244 ;  /* 0x0000000407147825 */ /* 0x000fc800078e02f4 */
[----:B------:R-:W-:Y:S01]  /*10ef0*/  IMAD.WIDE R18, R16, 0x4, R244 ;  /* 0x0000000410127825 */ /* 0x000fe200078e02f4 */
[----:B------:R-:W2:Y:S04]  /*10f00*/  LDG.E R13, desc[UR22][R20.64] ;  /* 0x00000016140d7981 */ /* 0x000ea8000c1e1900 */
[----:B------:R1:W2:Y:S01]  /*10f10*/  LDG.E R15, desc[UR22][R18.64] ;  /* 0x00000016120f7981 */ /* 0x0002a2000c1e1900 */
[----:B------:R-:W-:-:S04]  /*10f20*/  IMAD.IADD R7, R7, 0x1, -R16 ;  /* 0x0000000107077824 */ /* 0x000fc800078e0a10 */
[----:B------:R-:W-:-:S05]  /*10f30*/  IMAD R14, R7, R14, -0x100 ;  /* 0xffffff00070e7424 */ /* 0x000fca00078e020e */
[----:B------:R-:W-:-:S05]  /*10f40*/  SHF.R.S32.HI R7, RZ, 0x1f, R14 ;  /* 0x0000001fff077819 */ /* 0x000fca000001140e */
[----:B------:R-:W-:-:S04]  /*10f50*/  IMAD R7, R7, UR10, RZ ;  /* 0x0000000a07077c24 */ /* 0x000fc8000f8e02ff */
[C---:B------:R-:W-:Y:S02]  /*10f60*/  IMAD R7, R14.reuse, UR11, R7 ;  /* 0x0000000b0e077c24 */ /* 0x040fe4000f8e0207 */
[----:B-1----:R-:W-:-:S04]  /*10f70*/  IMAD.WIDE.U32 R18, R14, UR10, RZ ;  /* 0x0000000a0e127c25 */ /* 0x002fc8000f8e00ff */
        /* <DEDUP_REMOVED lines=9> */
.L_x_1672:
[----:B------:R-:W-:-:S04]  /*11010*/  ULEA UR6, -UR10, URZ, 0x8 ;  /* 0x0000003f0a067291 */ /* 0x000fc8000f8e413f */
[----:B------:R-:W-:Y:S02]  /*11020*/  USHF.R.S32.HI UR4, URZ, 0x1f, UR6 ;  /* 0x0000001f3f047899 */ /* 0x000fe40008011406 */
[----:B------:R-:W-:-:S04]  /*11030*/  MOV R7, UR6 ;  /* 0x0000000600077c02 */ /* 0x000fc80008000f00 */
[----:B------:R-:W-:-:S07]  /*11040*/  MOV R247, UR4 ;  /* 0x0000000400f77c02 */ /* 0x000fce0008000f00 */
.L_x_1673:
[----:B------:R-:W-:Y:S01]  /*11050*/  IMAD.U32 R22, RZ, RZ, UR10 ;  /* 0x0000000aff167e24 */ /* 0x000fe2000f8e00ff */
[--C-:B------:R-:W-:Y:S01]  /*11060*/  @!P0 IADD3 R18, P4, P2, R7, UR14, R70.reuse ;  /* 0x0000000e07128c10 */ /* 0x100fe2000fa9e046 */
[----:B------:R-:W-:Y:S01]  /*11070*/  IMAD.U32 R24, RZ, RZ, UR10 ;  /* 0x0000000aff187e24 */ /* 0x000fe2000f8e00ff */
[----:B------:R-:W-:Y:S01]  /*11080*/  ULDC.64 UR6, c[0x0][0x218] ;  /* 0x0000860000067ab9 */ /* 0x000fe20000000a00 */
[----:B------:R-:W-:Y:S01]  /*11090*/  IMAD.U32 R52, RZ, RZ, UR10 ;  /* 0x0000000aff347e24 */ /* 0x000fe2000f8e00ff */
[--C-:B------:R-:W-:Y:S01]  /*110a0*/  @!P0 IADD3.X R16, R247, UR13, R3.reuse, P4, P2 ;  /* 0x0000000df7108c10 */ /* 0x100fe2000a7e4403 */
[----:B------:R-:W-:Y:S01]  /*110b0*/  @!P0 IMAD.MOV.U32 R14, RZ, RZ, R70 ;  /* 0x000000ffff0e8224 */ /* 0x000fe200078e0046 */
[C---:B------:R-:W-:Y:S01]  /*110c0*/  @!P0 LEA R46, P4, R18.reuse, UR6, 0x1 ;  /* 0x00000006122e8c11 */ /* 0x040fe2000f8808ff */
[----:B------:R-:W-:Y:S01]  /*110d0*/  @!P0 IMAD.MOV.U32 R15, RZ, RZ, R3 ;  /* 0x000000ffff0f8224 */ /* 0x000fe200078e0003 */
[C---:B------:R-:W-:Y:S01]  /*110e0*/  @!P0 LEA R20, P5, R7.reuse, R189, 0x1 ;  /* 0x000000bd07148211 */ /* 0x040fe200078a08ff */
[----:B------:R-:W-:Y:S01]  /*110f0*/  IMAD.U32 R34, RZ, RZ, UR10 ;  /* 0x0000000aff227e24 */ /* 0x000fe2000f8e00ff */
[----:B------:R-:W-:Y:S01]  /*11100*/  @!P0 LEA.HI.X R47, R18, UR7, R16, 0x1, P4 ;  /* 0x00000007122f8c11 */ /* 0x000fe2000a0f0c10 */
[----:B------:R-:W-:Y:S01]  /*11110*/  IMAD.U32 R30, RZ, RZ, UR10 ;  /* 0x0000000aff1e7e24 */ /* 0x000fe2000f8e00ff */
[----:B------:R-:W-:Y:S01]  /*11120*/  @!P0 LEA.HI.X R21, R7, R188, R247, 0x1, P5 ;  /* 0x000000bc07158211 */ /* 0x000fe200028f0cf7 */
[----:B------:R-:W-:Y:S01]  /*11130*/  IMAD.U32 R50, RZ, RZ, UR10 ;  /* 0x0000000aff327e24 */ /* 0x000fe2000f8e00ff */
[----:B------:R-:W-:Y:S01]  /*11140*/  @!UP0 UIMAD UR9, UR11, 0x30, URZ ;  /* 0x000000300b0988a4 */ /* 0x000fe2000f8e023f */
[----:B------:R-:W-:Y:S01]  /*11150*/  IMAD.U32 R44, RZ, RZ, UR10 ;  /* 0x0000000aff2c7e24 */ /* 0x000fe2000f8e00ff */
[----:B------:R1:W-:Y:S01]  /*11160*/  @P0 STS.128 [R241+0x2000], RZ ;  /* 0x002000fff1000388 */ /* 0x0003e20000000c00 */
[----:B------:R-:W-:Y:S01]  /*11170*/  IMAD.U32 R38, RZ, RZ, UR10 ;  /* 0x0000000aff267e24 */ /* 0x000fe2000f8e00ff */
[----:B------:R-:W-:Y:S01]  /*11180*/  @!UP0 UIMAD UR4, UR11, 0x50, URZ ;  /* 0x000000500b0488a4 */ /* 0x000fe2000f8e023f */
[----:B------:R-:W-:Y:S01]  /*11190*/  IMAD.U32 R40, RZ, RZ, UR10 ;  /* 0x0000000aff287e24 */ /* 0x000fe2000f8e00ff */
[----:B------:R-:W-:Y:S01]  /*111a0*/  @!PT LDS RZ, [RZ] ;  /* 0x00000000fffff984 */ /* 0x000fe20000000800 */
[----:B------:R-:W-:Y:S01]  /*111b0*/  @!PT LDS RZ, [RZ] ;  /* 0x00000000fffff984 */ /* 0x000fe20000000800 */
[----:B------:R-:W-:Y:S01]  /*111c0*/  @!PT LDS RZ, [RZ] ;  /* 0x00000000fffff984 */ /* 0x000fe20000000800 */
[----:B------:R2:W-:Y:S01]  /*111d0*/  @!P0 LDGSTS.E.BYPASS.LTC128B.128 [R241+0x2000], desc[UR22][R20.64] ;  /* 0x0200000014f18fae */ /* 0x0005e2000b901d56 */
[--C-:B------:R-:W-:Y:S01]  /*111e0*/  @!P0 IMAD.WIDE.U32 R22, R22, 0x30, R14.reuse ;  /* 0x0000003016168825 */ /* 0x100fe200078e000e */
[----:B------:R-:W-:Y:S01]  /*111f0*/  @!UP0 UIMAD UR16, UR11, 0x60, URZ ;  /* 0x000000600b1088a4 */ /* 0x000fe2000f8e023f */
[----:B------:R-:W-:Y:S01]  /*11200*/  BSSY B0, `(.L_x_1674) ;  /* 0x00000ab000007945 */ /* 0x000fe20003800000 */
[----:B------:R1:W-:Y:S01]  /*11210*/  @P0 STS.128 [R241+0x2800], RZ ;  /* 0x002800fff1000388 */ /* 0x0003e20000000c00 */
[----:B------:R-:W-:-:S03]  /*11220*/  @!P0 IMAD.WIDE.U32 R24, R24, 0x50, R14 ;  /* 0x0000005018188825 */ /* 0x000fc600078e000e */
[----:B------:R-:W-:Y:S01]  /*11230*/  @!PT LDS RZ, [RZ] ;  /* 0x00000000fffff984 */ /* 0x000fe20000000800 */
[----:B------:R-:W-:Y:S01]  /*11240*/  @!PT LDS RZ, [RZ] ;  /* 0x00000000fffff984 */ /* 0x000fe20000000800 */
[----:B------:R-:W-:Y:S01]  /*11250*/  @!PT LDS RZ, [RZ] ;  /* 0x00000000fffff984 */ /* 0x000fe20000000800 */
[----:B------:R1:W-:Y:S01]  /*11260*/  @!P0 LDGSTS.E.BYPASS.LTC128B.128 [R241+0x2800], desc[UR22][R46.64] ;  /* 0x028000002ef18fae */ /* 0x0003e2000b901d56 */
[----:B------:R-:W-:-:S03]  /*11270*/  @!P0 IMAD.WIDE.U32 R52, R52, 0x60, R14 ;  /* 0x0000006034348825 */ /* 0x000fc600078e000e */
[----:B------:R1:W-:Y:S01]  /*11280*/  @P0 STS.128 [R241+0x3000], RZ ;  /* 0x003000fff1000388 */ /* 0x0003e20000000c00 */
[----:B------:R-:W-:-:S04]  /*11290*/  @!P0 IMAD.WIDE.U32 R34, R34, 0x70, R14 ;  /* 0x0000007022228825 */ /* 0x000fc800078e000e */
[----:B------:R-:W-:-:S04]  /*112a0*/  @!P0 IMAD.WIDE.U32 R30, R30, 0x90, R14 ;  /* 0x000000901e1e8825 */ /* 0x000fc800078e000e */
[----:B------:R-:W-:-:S04]  /*112b0*/  @!P0 IMAD.WIDE.U32 R50, R50, 0xa0, R14 ;  /* 0x000000a032328825 */ /* 0x000fc800078e000e */
[----:B------:R-:W-:Y:S01]  /*112c0*/  @!P0 IMAD.WIDE.U32 R44, R44, 0xb0, R14 ;  /* 0x000000b02c2c8825 */ /* 0x000fe200078e000e */
[----:B------:R-:W-:-:S03]  /*112d0*/  @!P0 IADD3 R33, P5, R7, R50, RZ ;  /* 0x0000003207218210 */ /* 0x000fc60007fbe0ff */
[----:B------:R-:W-:-:S04]  /*112e0*/  @!P0 IMAD.WIDE.U32 R38, R38, 0xc0, R14 ;  /* 0x000000c026268825 */ /* 0x000fc800078e000e */
[----:B------:R-:W-:-:S04]  /*112f0*/  @!P0 IMAD.WIDE.U32 R40, R40, 0xd0, R14 ;  /* 0x000000d028288825 */ /* 0x000fc800078e000e */
[----:B------:R-:W-:Y:S02]  /*11300*/  IMAD.U32 R14, RZ, RZ, UR10 ;  /* 0x0000000aff0e7e24 */ /* 0x000fe4000f8e00ff */
[----:B------:R-:W-:Y:S02]  /*11310*/  IMAD.U32 R42, RZ, RZ, UR10 ;  /* 0x0000000aff2a7e24 */ /* 0x000fe4000f8e00ff */
[----:B------:R-:W-:Y:S01]  /*11320*/  @!P0 IMAD.MOV.U32 R26, RZ, RZ, R70 ;  /* 0x000000ffff1a8224 */ /* 0x000fe200078e0046 */
[----:B------:R-:W-:Y:S01]  /*11330*/  @!P0 LEA R14, P2, R14, R70, 0x5 ;  /* 0x000000460e0e8211 */ /* 0x000fe200078428ff */
[----:B------:R-:W-:Y:S02]  /*11340*/  @!P0 IMAD.MOV.U32 R27, RZ, RZ, R3 ;  /* 0x000000ffff1b8224 */ /* 0x000fe400078e0003 */
[----:B------:R-:W-:Y:S02]  /*11350*/  IMAD.U32 R15, RZ, RZ, UR10 ;  /* 0x0000000aff0f7e24 */ /* 0x000fe4000f8e00ff */
[----:B------:R-:W-:-:S02]  /*11360*/  IMAD.U32 R13, RZ, RZ, UR11 ;  /* 0x0000000bff0d7e24 */ /* 0x000fc4000f8e00ff */
[----:B------:R-:W-:Y:S02]  /*11370*/  IMAD.U32 R19, RZ, RZ, UR10 ;  /* 0x0000000aff137e24 */ /* 0x000fe4000f8e00ff */
[----:B------:R-:W-:Y:S01]  /*11380*/  @!P0 IMAD.WIDE.U32 R42, R42, 0xe0, R26 ;  /* 0x000000e02a2a8825 */ /* 0x000fe200078e001a */
[----:B------:R-:W-:Y:S02]  /*11390*/  @!P0 LEA.HI.X R13, R15, R3, R13, 0x5, P2 ;  /* 0x000000030f0d8211 */ /* 0x000fe400010f2c0d */
[-C--:B------:R-:W-:Y:S01]  /*113a0*/  @!P0 LEA R19, P2, R19, R70.reuse, 0x6 ;  /* 0x0000004613138211 */ /* 0x080fe200078430ff */
[----:B------:R-:W-:Y:S02]  /*113b0*/  IMAD.U32 R27, RZ, RZ, UR10 ;  /* 0x0000000aff1b7e24 */ /* 0x000fe4000f8e00ff */
[----:B------:R-:W-:Y:S02]  /*113c0*/  IMAD.U32 R16, RZ, RZ, UR10 ;  /* 0x0000000aff107e24 */ /* 0x000fe4000f8e00ff */
[----:B------:R-:W-:Y:S01]  /*113d0*/  IMAD.U32 R18, RZ, RZ, UR11 ;  /* 0x0000000bff127e24 */ /* 0x000fe2000f8e00ff */
[----:B------:R-:W-:Y:S01]  /*113e0*/  @!P0 LEA R27, P4, R27, R70, 0x7 ;  /* 0x000000461b1b8211 */ /* 0x000fe200078838ff */
[----:B------:R-:W-:-:S03]  /*113f0*/  IMAD.U32 R26, RZ, RZ, UR11 ;  /* 0x0000000bff1a7e24 */ /* 0x000fc6000f8e00ff */
[-C--:B------:R-:W-:Y:S02]  /*11400*/  @!P0 LEA.HI.X R18, R16, R3.reuse, R18, 0x6, P2 ;  /* 0x0000000310128211 */ /* 0x080fe400010f3412 */
[----:B------:R-:W-:Y:S02]  /*11410*/  @!P0 IADD3 R16, P2, R7, R22, RZ ;  /* 0x0000001607108210 */ /* 0x000fe40007f5e0ff */
[----:B------:R-:W-:Y:S02]  /*11420*/  @!P0 LEA.HI.X R26, R15, R3, R26, 0x7, P4 ;  /* 0x000000030f1a8211 */ /* 0x000fe400020f3c1a */
[----:B--2---:R-:W-:Y:S02]  /*11430*/  @!P0 IADD3 R21, P4, R7, R24, RZ ;  /* 0x0000001807158210 */ /* 0x004fe40007f9e0ff */
[----:B------:R-:W-:Y:S01]  /*11440*/  @!P0 IADD3.X R15, R247, UR9, R23, P2, !PT ;  /* 0x00000009f70f8c10 */ /* 0x000fe200097fe417 */
[----:B------:R-:W-:Y:S01]  /*11450*/  @!UP0 UIMAD UR9, UR11, 0x70, URZ ;  /* 0x000000700b0988a4 */ /* 0x000fe2000f8e023f */
[----:B------:R-:W-:-:S02]  /*11460*/  @!P0 IADD3 R23, P2, R7, R52, RZ ;  /* 0x0000003407178210 */ /* 0x000fc40007f5e0ff */
[----:B------:R-:W-:Y:S01]  /*11470*/  @!P0 IADD3.X R20, R247, UR4, R25, P4, !PT ;  /* 0x00000004f7148c10 */ /* 0x000fe2000a7fe419 */
[----:B------:R-:W-:Y:S01]  /*11480*/  @!UP0 UIMAD UR4, UR11, 0x90, URZ ;  /* 0x000000900b0488a4 */ /* 0x000fe2000f8e023f */
[----:B------:R-:W-:Y:S02]  /*11490*/  @!P0 IADD3 R25, P4, R7, R34, RZ ;  /* 0x0000002207198210 */ /* 0x000fe40007f9e0ff */
[----:B------:R-:W-:Y:S01]  /*114a0*/  @!P0 IADD3.X R22, R247, UR16, R53, P2, !PT ;  /* 0x00000010f7168c10 */ /* 0x000fe200097fe435 */
[----:B------:R-:W-:Y:S01]  /*114b0*/  @!UP0 UIMAD UR16, UR11, 0xa0, URZ ;  /* 0x000000a00b1088a4 */ /* 0x000fe2000f8e023f */
[----:B------:R-:W-:Y:S02]  /*114c0*/  @!P0 IADD3 R30, P2, R7, R30, RZ ;  /* 0x0000001e071e8210 */ /* 0x000fe40007f5e0ff */
[----:B------:R-:W-:Y:S01]  /*114d0*/  @!P0 IADD3.X R24, R247, UR9, R35, P4, !PT ;  /* 0x00000009f7188c10 */ /* 0x000fe2000a7fe423 */
[----:B------:R-:W-:Y:S01]  /*114e0*/  @!UP0 UIMAD UR9, UR11, 0xb0, URZ ;  /* 0x000000b00b0988a4 */ /* 0x000fe2000f8e023f */
[----:B------:R-:W-:-:S02]  /*114f0*/  @!P0 IADD3 R35, P4, R7, R44, RZ ;  /* 0x0000002c07238210 */ /* 0x000fc40007f9e0ff */
[----:B------:R-:W-:Y:S01]  /*11500*/  @!P0 IADD3.X R28, R247, UR4, R31, P2, !PT ;  /* 0x00000004f71c8c10 */ /* 0x000fe200097fe41f */
[----:B------:R-:W-:Y:S01]  /*11510*/  @!UP0 UIMAD UR4, UR11, 0xc0, URZ ;  /* 0x000000c00b0488a4 */ /* 0x000fe2000f8e023f */
[----:B------:R-:W-:Y:S02]  /*11520*/  @!P0 IADD3 R38, P2, R7, R38, RZ ;  /* 0x0000002607268210 */ /* 0x000fe40007f5e0ff */
[C---:B------:R-:W-:Y:S02]  /*11530*/  @!P0 IADD3.X R34, R247.reuse, UR9, R45, P4, !PT ;  /* 0x00000009f7228c10 */ /* 0x040fe4000a7fe42d */
[----:B------:R-:W-:Y:S02]  /*11540*/  @!P0 IADD3.X R31, R247, UR16, R51, P5, !PT ;  /* 0x00000010f71f8c10 */ /* 0x000fe4000affe433 */
[C---:B------:R-:W-:Y:S02]  /*11550*/  @!P0 IADD3 R19, P4, R7.reuse, R19, RZ ;  /* 0x0000001307138210 */ /* 0x040fe40007f9e0ff */
[----:B------:R-:W-:-:S02]  /*11560*/  @!P0 IADD3 R14, P5, R7, R14, RZ ;  /* 0x0000000e070e8210 */ /* 0x000fc40007fbe0ff */
[C---:B------:R-:W-:Y:S01]  /*11570*/  @!P0 IADD3.X R36, R247.reuse, UR4, R39, P2, !PT ;  /* 0x00000004f7248c10 */ /* 0x040fe200097fe427 */
[----:B------:R-:W-:Y:S01]  /*11580*/  @!UP0 UIMAD UR4, UR11, 0xd0, URZ ;  /* 0x000000d00b0488a4 */ /* 0x000fe2000f8e023f */
[----:B------:R-:W-:Y:S01]  /*11590*/  @!P0 IMAD.X R18, R247, 0x1, R18, P4 ;  /* 0x00000001f7128824 */ /* 0x000fe200020e0612 */
[----:B------:R-:W-:Y:S01]  /*115a0*/  @!P0 IADD3 R40, P2, R7, R40, RZ ;  /* 0x0000002807288210 */ /* 0x000fe20007f5e0ff */
[----:B------:R-:W-:Y:S01]  /*115b0*/  @!P0 IMAD.X R13, R247, 0x1, R13, P5 ;  /* 0x00000001f70d8824 */ /* 0x000fe200028e060d */
[----:B------:R-:W-:Y:S02]  /*115c0*/  @!P0 LEA R50, P4, R19, UR6, 0x1 ;  /* 0x0000000613328c11 */ /* 0x000fe4000f8808ff */
[----:B------:R-:W-:Y:S02]  /*115d0*/  @!P0 LEA R44, P5, R14, UR6, 0x1 ;  /* 0x000000060e2c8c11 */ /* 0x000fe4000f8a08ff */
[----:B------:R-:W-:Y:S01]  /*115e0*/  @!P0 IADD3.X R39, R247, UR4, R41, P2, !PT ;  /* 0x00000004f7278c10 */ /* 0x000fe200097fe429 */
[----:B------:R-:W-:Y:S01]  /*115f0*/  @!UP0 UIMAD UR4, UR11, 0xe0, URZ ;  /* 0x000000e00b0488a4 */ /* 0x000fe2000f8e023f */
[----:B------:R-:W-:-:S02]  /*11600*/  @!P0 LEA.HI.X R51, R19, UR7, R18, 0x1, P4 ;  /* 0x0000000713338c11 */ /* 0x000fc4000a0f0c12 */
[----:B------:R-:W-:Y:S02]  /*11610*/  @!P0 LEA.HI.X R45, R14, UR7, R13, 0x1, P5 ;  /* 0x000000070e2d8c11 */ /* 0x000fe4000a8f0c0d */
[C---:B------:R-:W-:Y:S02]  /*11620*/  @!P0 LEA R18, P6, R16.reuse, UR6, 0x1 ;  /* 0x0000000610128c11 */ /* 0x040fe4000f8c08ff */
        /* <DEDUP_REMOVED lines=10> */
[----:B------:R-:W-:-:S02]  /*116d0*/  @!P0 LEA.HI.X R15, R21, UR7, R20, 0x1, P5 ;  /* 0x00000007150f8c11 */ /* 0x000fc4000a8f0c14 */
[----:B------:R-:W-:Y:S01]  /*116e0*/  @!P0 IADD3.X R42, R247, UR4, R43, P2, !PT ;  /* 0x00000004f72a8c10 */ /* 0x000fe200097fe42b */
[----:B------:R-:W-:Y:S01]  /*116f0*/  @!PT LDS RZ, [RZ] ;  /* 0x00000000fffff984 */ /* 0x000fe20000000800 */
[----:B------:R-:W-:Y:S01]  /*11700*/  @!PT LDS RZ, [RZ] ;  /* 0x00000000fffff984 */ /* 0x000fe20000000800 */
[----:B------:R-:W-:Y:S01]  /*11710*/  @!PT LDS RZ, [RZ] ;  /* 0x00000000fffff984 */ /* 0x000fe20000000800 */
[----:B------:R1:W-:Y:S01]  /*11720*/  @!P0 LDGSTS.E.BYPASS.LTC128B.128 [R241+0x3800], desc[UR22][R18.64] ;  /* 0x0380000012f18fae */ /* 0x0003e2000b901d56 */
[----:B------:R-:W-:Y:S02]  /*11730*/  @!P0 LEA R54, P5, R23, UR6, 0x1 ;  /* 0x0000000617368c11 */ /* 0x000fe4000f8a08ff */
        /* <DEDUP_REMOVED lines=8> */
[----:B------:R-:W-:-:S02]  /*117c0*/  @!P0 LEA.HI.X R21, R27, UR7, R26, 0x1, P2 ;  /* 0x000000071b158c11 */ /* 0x000fc400090f0c1a */
[----:B------:R-:W-:Y:S01]  /*117d0*/  @!P0 LEA.HI.X R53, R25, UR7, R24, 0x1, P4 ;  /* 0x0000000719358c11 */ /* 0x000fe2000a0f0c18 */
[----:B------:R1:W-:Y:S01]  /*117e0*/  @P0 STS.128 [R241+0x4800], RZ ;  /* 0x004800fff1000388 */ /* 0x0003e20000000c00 */
[C---:B------:R-:W-:Y:S02]  /*117f0*/  @!P0 LEA R26, P5, R30.reuse, UR6, 0x1 ;  /* 0x000000061e1a8c11 */ /* 0x040fe4000f8a08ff */
        /* <DEDUP_REMOVED lines=8> */
[----:B------:R-:W-:-:S02]  /*11880*/  @!P0 LEA.HI.X R25, R33, UR7, R31, 0x1, P4 ;  /* 0x0000000721198c11 */ /* 0x000fc4000a0f0c1f */
[----:B------:R-:W-:Y:S01]  /*11890*/  @!P0 LEA R108, P5, R38, UR6, 0x1 ;  /* 0x00000006266c8c11 */ /* 0x000fe2000f8a08ff */
        /* <DEDUP_REMOVED lines=54> */
[----:B-1----:R-:W-:Y:S02]  /*11c00*/  IMAD.MOV.U32 R14, RZ, RZ, R70 ;  /* 0x000000ffff0e7224 */ /* 0x002fe400078e0046 */
        /* <DEDUP_REMOVED lines=10> */
.L_x_1675:
[----:B------:R-:W-:Y:S05]  /*11cb0*/  BSYNC B0 ;  /* 0x0000000000007941 */ /* 0x000fea0003800000 */
.L_x_1674:
[----:B------:R-:W0:Y:S01]  /*11cc0*/  LDGDEPBAR ;  /* 0x00000000000079af */ /* 0x000e220000000000 */
[----:B------:R-:W-:-:S04]  /*11cd0*/  LEA R248, P0, R7, R189, 0x1 ;  /* 0x000000bd07f87211 */ /* 0x000fc800078008ff */
[----:B------:R-:W-:-:S09]  /*11ce0*/  LEA.HI.X R247, R7, R188, R247, 0x1, P0 ;  /* 0x000000bc07f77211 */ /* 0x000fd200000f0cf7 */
.L_x_1671:
[----:B-1----:R-:W3:Y:S01]  /*11cf0*/  LDL.LU R18, [R1+0x18] ;  /* 0x0000180001127983 */ /* 0x002ee20000300800 */
[----:B------:R-:W-:Y:S01]  /*11d00*/  FMNMX.FTZ R13, R2, R5, !PT ;  /* 0x00000005020d7209 */ /* 0x000fe20007810000 */
[----:B------:R-:W-:Y:S02]  /*11d10*/  ULDC UR4, c[0x0][0x2ec] ;  /* 0x0000bb0000047ab9 */ /* 0x000fe40000000800 */
[----:B--2---:R-:W2:Y:S04]  /*11d20*/  LDL.LU R15, [R1] ;  /* 0x00000000010f7983 */ /* 0x004ea80000300800 */
[----:B------:R-:W4:Y:S04]  /*11d30*/  LDL.LU R14, [R1+0x14] ;  /* 0x00001400010e7983 */ /* 0x000f280000300800 */
[----:B------:R-:W5:Y:S04]  /*11d40*/  LDL.LU R16, [R1+0x8] ;  /* 0x0000080001107983 */ /* 0x000f680000300800 */
[----:B------:R-:W5:Y:S01]  /*11d50*/  LDL.LU R25, [R1+0xc] ;  /* 0x00000c0001197983 */ /* 0x000f620000300800 */
[----:B------:R-:W-:-:S02]  /*11d60*/  FMNMX.FTZ R13, R105, R13, !PT ;  /* 0x0000000d690d7209 */ /* 0x000fc40007810000 */
[----:B------:R-:W-:Y:S01]  /*11d70*/  FMNMX.FTZ R3, R0, R4, !PT ;  /* 0x0000000400037209 */ /* 0x000fe20007810000 */
[----:B------:R-:W-:Y:S01]  /*11d80*/  LDSM.16.MT88.4 R20, [R236+0xa000] ;  /* 0x00a00000ec14783b */ /* 0x000fe20000004200 */
[----:B------:R-:W-:Y:S02]  /*11d90*/  FMNMX.FTZ R13, R12, R13, !PT ;  /* 0x0000000d0c0d7209 */ /* 0x000fe40007810000 */
[----:B------:R-:W-:Y:S01]  /*11da0*/  FMNMX.FTZ R3, R119, R3, !PT ;  /* 0x0000000377037209 */ /* 0x000fe20007810000 */
[----:B------:R-:W-:Y:S01]  /*11db0*/  LDSM.16.MT88.4 R40, [R232+0xa800] ;  /* 0x00a80000e828783b */ /* 0x000fe20000004200 */
[----:B------:R-:W-:Y:S02]  /*11dc0*/  FMNMX.FTZ R13, R106, R13, !PT ;  /* 0x0000000d6a0d7209 */ /* 0x000fe40007810000 */
[----:B------:R-:W-:Y:S02]  /*11dd0*/  FMNMX.FTZ R3, R6, R3, !PT ;  /* 0x0000000306037209 */ /* 0x000fe40007810000 */
[----:B------:R-:W-:-:S02]  /*11de0*/  FMNMX.FTZ R13, R11, R13, !PT ;  /* 0x0000000d0b0d7209 */ /* 0x000fc40007810000 */
[----:B------:R-:W-:Y:S02]  /*11df0*/  MOV R24, R122 ;  /* 0x0000007a00187202 */ /* 0x000fe40000000f00 */
[----:B------:R-:W-:Y:S02]  /*11e00*/  FMNMX.FTZ R13, R107, R13, !PT ;  /* 0x0000000d6b0d7209 */ /* 0x000fe40007810000 */
[----:B------:R-:W-:Y:S02]  /*11e10*/  MOV R164, R127 ;  /* 0x0000007f00a47202 */ /* 0x000fe40000000f00 */
[----:B------:R-:W-:Y:S02]  /*11e20*/  FMNMX.FTZ R13, R10, R13, !PT ;  /* 0x0000000d0a0d7209 */ /* 0x000fe40007810000 */
[----:B------:R-:W-:Y:S02]  /*11e30*/  MOV R189, R116 ;  /* 0x0000007400bd7202 */ /* 0x000fe40000000f00 */
[----:B------:R-:W-:-:S02]  /*11e40*/  MOV R188, R112 ;  /* 0x0000007000bc7202 */ /* 0x000fc40000000f00 */
[----:B---3--:R-:W-:Y:S02]  /*11e50*/  FMNMX.FTZ R13, R18, R13, !PT ;  /* 0x0000000d120d7209 */ /* 0x008fe40007810000 */
[----:B--2---:R-:W-:Y:S02]  /*11e60*/  FMNMX.FTZ R3, R15, R3, !PT ;  /* 0x000000030f037209 */ /* 0x004fe40007810000 */
[----:B------:R-:W-:Y:S02]  /*11e70*/  FMNMX.FTZ R13, R9, R13, !PT ;  /* 0x0000000d090d7209 */ /* 0x000fe40007810000 */
[----:B------:R-:W-:Y:S02]  /*11e80*/  FMNMX.FTZ R3, R32, R3, !PT ;  /* 0x0000000320037209 */ /* 0x000fe40007810000 */
[----:B----4-:R-:W-:Y:S02]  /*11e90*/  FMNMX.FTZ R13, R14, R13, !PT ;  /* 0x0000000d0e0d7209 */ /* 0x010fe40007810000 */
[----:B------:R-:W-:-:S02]  /*11ea0*/  FMNMX.FTZ R3, R243, R3, !PT ;  /* 0x00000003f3037209 */ /* 0x000fc40007810000 */
[----:B------:R-:W-:Y:S02]  /*11eb0*/  FMNMX.FTZ R13, R8, R13, !PT ;  /* 0x0000000d080d7209 */ /* 0x000fe40007810000 */
[----:B------:R-:W-:Y:S02]  /*11ec0*/  FMNMX.FTZ R3, R37, R3, !PT ;  /* 0x0000000325037209 */ /* 0x000fe40007810000 */
[----:B-----5:R-:W-:Y:S02]  /*11ed0*/  FMNMX.FTZ R13, R16, R13, !PT ;  /* 0x0000000d100d7209 */ /* 0x020fe40007810000 */
        /* <DEDUP_REMOVED lines=109> */
[----:B------:R-:W-:-:S05]  /*125b0*/  FMNMX.FTZ R3, R71, R3, !PT ;  /* 0x0000000347037209 */ /* 0x000fca0007810000 */
[----:B------:R-:W2:Y:S01]  /*125c0*/  SHFL.BFLY PT, R117, R3, 0x2, 0x1f ;  /* 0x0c401f0003757f89 */ /* 0x000ea200000e0000 */
[----:B-1----:R-:W-:-:S05]  /*125d0*/  FMNMX.FTZ R7, R13, R7, !PT ;  /* 0x000000070d077209 */ /* 0x002fca0007810000 */
[----:B------:R-:W1:Y:S01]  /*125e0*/  SHFL.BFLY PT, R118, R7, 0x1, 0x1f ;  /* 0x0c201f0007767f89 */ /* 0x000e6200000e0000 */
[----:B--2---:R-:W-:-:S05]  /*125f0*/  FMNMX.FTZ R117, R3, R117, !PT ;  /* 0x0000007503757209 */ /* 0x004fca0007810000 */
[----:B------:R-:W2:Y:S01]  /*12600*/  SHFL.BFLY PT, R3, R117, 0x1, 0x1f ;  /* 0x0c201f0075037f89 */ /* 0x000ea200000e0000 */
[----:B-1----:R-:W-:-:S04]  /*12610*/  FMNMX.FTZ R118, R7, R118, !PT ;  /* 0x0000007607767209 */ /* 0x002fc80007810000 */
[C---:B------:R-:W-:Y:S01]  /*12620*/  FSETP.NEU.FTZ.AND P2, PT, R118.reuse, -INF , PT ;  /* 0xff8000007600780b */ /* 0x040fe20003f5d000 */
[----:B------:R-:W-:-:S03]  /*12630*/  FMUL.FTZ R116, R118, UR4 ;  /* 0x0000000476747c20 */ /* 0x000fc60008410000 */
[----:B------:R-:W-:Y:S02]  /*12640*/  FSEL R121, R118, RZ, P2 ;  /* 0x000000ff76797208 */ /* 0x000fe40001000000 */
[----:B------:R-:W-:-:S03]  /*12650*/  FSEL R116, R116, RZ, P2 ;  /* 0x000000ff74747208 */ /* 0x000fc60001000000 */
[----:B------:R-:W-:Y:S02]  /*12660*/  FADD.FTZ R121, R2, -R121 ;  /* 0x8000007902797221 */ /* 0x000fe40000010000 */
[--C-:B------:R-:W-:Y:S01]  /*12670*/  FFMA.FTZ R112, R106, UR4, -R116.reuse ;  /* 0x000000046a707c23 */ /* 0x100fe20008010874 */
[--C-:B------:R-:W-:Y:S01]  /*12680*/  FFMA.FTZ R114, R105, UR4, -R116.reuse ;  /* 0x0000000469727c23 */ /* 0x100fe20008010874 */
[----:B------:R-:W-:Y:S01]  /*12690*/  FMUL.FTZ R121, R121, UR4 ;  /* 0x0000000479797c20 */ /* 0x000fe20008410000 */
[----:B--2---:R-:W-:Y:S01]  /*126a0*/  FMNMX.FTZ R117, R117, R3, !PT ;  /* 0x0000000375757209 */ /* 0x004fe20007810000 */
[--C-:B------:R-:W-:Y:S01]  /*126b0*/  FFMA.FTZ R115, R5, UR4, -R116.reuse ;  /* 0x0000000405737c23 */ /* 0x100fe20008010874 */
[--C-:B------:R-:W-:Y:S01]  /*126c0*/  FFMA.FTZ R113, R12, UR4, -R116.reuse ;  /* 0x000000040c717c23 */ /* 0x100fe20008010874 */
[--C-:B------:R-:W-:Y:S01]  /*126d0*/  FFMA.FTZ R108, R18, UR4, -R116.reuse ;  /* 0x00000004126c7c23 */ /* 0x100fe20008010874 */
[C---:B------:R-:W-:Y:S01]  /*126e0*/  FSETP.NEU.FTZ.AND P0, PT, R117.reuse, -INF , PT ;  /* 0xff8000007500780b */ /* 0x040fe20003f1d000 */
[----:B------:R-:W-:Y:S01]  /*126f0*/  FMUL.FTZ R106, R117, UR4 ;  /* 0x00000004756a7c20 */ /* 0x000fe20008410000 */
[----:B------:R-:W1:Y:S01]  /*12700*/  MUFU.EX2 R121, R121 ;  /* 0x0000007900797308 */ /* 0x000e620000000800 */
[--C-:B------:R-:W-:Y:S01]  /*12710*/  FFMA.FTZ R123, R16, UR4, -R116.reuse ;  /* 0x00000004107b7c23 */ /* 0x100fe20008010874 */
[--C-:B------:R-:W-:Y:S01]  /*12720*/  FFMA.FTZ R122, R17, UR4, -R116.reuse ;  /* 0x00000004117a7c23 */ /* 0x100fe20008010874 */
[--C-:B------:R-:W-:Y:S01]  /*12730*/  FFMA.FTZ R110, R107, UR4, -R116.reuse ;  /* 0x000000046b6e7c23 */ /* 0x100fe20008010874 */
[----:B------:R-:W-:Y:S01]  /*12740*/  FSEL R106, R106, RZ, P0 ;  /* 0x000000ff6a6a7208 */ /* 0x000fe20000000000 */
[----:B------:R-:W-:Y:S01]  /*12750*/  LDSM.16.MT88.4 R16, [R231+0xa000] ;  /* 0x00a00000e710783b */ /* 0x000fe20000004200 */
[--C-:B------:R-:W-:Y:S01]  /*12760*/  FFMA.FTZ R111, R11, UR4, -R116.reuse ;  /* 0x000000040b6f7c23 */ /* 0x100fe20008010874 */
[----:B------:R-:W-:Y:S01]  /*12770*/  FFMA.FTZ R109, R10, UR4, -R116 ;  /* 0x000000040a6d7c23 */ /* 0x000fe20008010874 */
[----:B------:R-:W-:Y:S01]  /*12780*/  MUFU.EX2 R115, R115 ;  /* 0x0000007300737308 */ /* 0x000fe20000000800 */
[--C-:B------:R-:W-:Y:S01]  /*12790*/  FFMA.FTZ R105, R4, UR4, -R106.reuse ;  /* 0x0000000404697c23 */ /* 0x100fe2000801086a */
[----:B------:R-:W-:Y:S01]  /*127a0*/  FSEL R4, R117, RZ, P0 ;  /* 0x000000ff75047208 */ /* 0x000fe20000000000 */
[--C-:B------:R-:W-:Y:S01]  /*127b0*/  FFMA.FTZ R5, R15, UR4, -R106.reuse ;  /* 0x000000040f057c23 */ /* 0x100fe2000801086a */
[--C-:B------:R-:W-:Y:S01]  /*127c0*/  FFMA.FTZ R3, R6, UR4, -R106.reuse ;  /* 0x0000000406037c23 */ /* 0x100fe2000801086a */
[----:B------:R-:W-:Y:S01]  /*127d0*/  FFMA.FTZ R70, R119, UR4, -R106 ;  /* 0x0000000477467c23 */ /* 0x000fe2000801086a */
[----:B------:R-:W-:Y:S01]  /*127e0*/  FFMA.FTZ R119, R14, UR4, -R116 ;  /* 0x000000040e777c23 */ /* 0x000fe20008010874 */
[----:B------:R-:W-:Y:S01]  /*127f0*/  FADD.FTZ R0, R0, -R4 ;  /* 0x8000000400007221 */ /* 0x000fe20000010000 */
[----:B------:R2:W-:Y:S01]  /*12800*/  MUFU.EX2 R2, R5 ;  /* 0x0000000500027308 */ /* 0x0005e20000000800 */
[----:B-1----:R-:W-:Y:S01]  /*12810*/  FMUL.FTZ R12, R160, R121 ;  /* 0x00000079a00c7220 */ /* 0x002fe20000410000 */
[----:B------:R-:W-:Y:S01]  /*12820*/  MOV R160, R125 ;  /* 0x0000007d00a07202 */ /* 0x000fe20000000f00 */
[----:B------:R-:W-:Y:S01]  /*12830*/  FMUL.FTZ R0, R0, UR4 ;  /* 0x0000000400007c20 */ /* 0x000fe20008410000 */
[--C-:B------:R-:W-:Y:S01]  /*12840*/  FFMA.FTZ R125, R29, UR4, -R116.reuse ;  /* 0x000000041d7d7c23 */ /* 0x100fe20008010874 */
[--C-:B------:R-:W-:Y:S01]  /*12850*/  FFMA.FTZ R107, R9, UR4, -R116.reuse ;  /* 0x00000004096b7c23 */ /* 0x100fe20008010874 */
[----:B------:R-:W-:Y:S01]  /*12860*/  LDSM.16.MT88.4 R28, [R230+0xa000] ;  /* 0x00a00000e61c783b */ /* 0x000fe20000004200 */
[----:B------:R-:W-:Y:S01]  /*12870*/  FFMA.FTZ R124, R25, UR4, -R116 ;  /* 0x00000004197c7c23 */ /* 0x000fe20008010874 */
[----:B------:R-:W1:Y:S01]  /*12880*/  MUFU.EX2 R120, R0 ;  /* 0x0000000000787308 */ /* 0x000e620000000800 */
[-C--:B------:R-:W-:Y:S01]  /*12890*/  FMUL.FTZ R13, R161, R121.reuse ;  /* 0x00000079a10d7220 */ /* 0x080fe20000410000 */
[-C--:B------:R-:W-:Y:S01]  /*128a0*/  FMUL.FTZ R25, R153, R121.reuse ;  /* 0x0000007999197220 */ /* 0x080fe20000410000 */
[-C--:B------:R-:W-:Y:S01]  /*128b0*/  FMUL.FTZ R156, R156, R121.reuse ;  /* 0x000000799c9c7220 */ /* 0x080fe20000410000 */
[-C--:B------:R-:W-:Y:S01]  /*128c0*/  FMUL.FTZ R157, R157, R121.reuse ;  /* 0x000000799d9d7220 */ /* 0x080fe20000410000 */
[----:B------:R-:W-:Y:S01]  /*128d0*/  MOV R153, R128 ;  /* 0x0000008000997202 */ /* 0x000fe20000000f00 */
[--C-:B------:R-:W-:Y:S01]  /*128e0*/  FFMA.FTZ R127, R243, UR4, -R106.reuse ;  /* 0x00000004f37f7c23 */ /* 0x100fe2000801086a */
[--C-:B------:R-:W-:Y:S01]  /*128f0*/  FFMA.FTZ R128, R37, UR4, -R106.reuse ;  /* 0x0000000425807c23 */ /* 0x100fe2000801086a */
[----:B------:R-:W3:Y:S01]  /*12900*/  MUFU.EX2 R114, R114 ;  /* 0x0000007200727308 */ /* 0x000ee20000000800 */
[----:B--2---:R-:W2:Y:S01]  /*12910*/  LDSM.16.MT88.4 R4, [R232+0xa000] ;  /* 0x00a00000e804783b */ /* 0x004ea20000004200 */
[--C-:B------:R-:W-:Y:S01]  /*12920*/  FFMA.FTZ R129, R214, UR4, -R106.reuse ;  /* 0x00000004d6817c23 */ /* 0x100fe2000801086a */
[-C--:B------:R-:W-:Y:S01]  /*12930*/  FMUL.FTZ R36, R144, R121.reuse ;  /* 0x0000007990247220 */ /* 0x080fe20000410000 */
[-C--:B------:R-:W-:Y:S01]  /*12940*/  FMUL.FTZ R37, R145, R121.reuse ;  /* 0x0000007991257220 */ /* 0x080fe20000410000 */
[-C--:B------:R-:W-:Y:S01]  /*12950*/  FMUL.FTZ R148, R148, R121.reuse ;  /* 0x0000007994947220 */ /* 0x080fe20000410000 */
[-C--:B------:R-:W-:Y:S01]  /*12960*/  FMUL.FTZ R149, R149, R121.reuse ;  /* 0x0000007995957220 */ /* 0x080fe20000410000 */
[----:B------:R-:W-:Y:S01]  /*12970*/  FMUL.FTZ R140, R140, R121 ;  /* 0x000000798c8c7220 */ /* 0x000fe20000410000 */
[----:B------:R-:W-:Y:S01]  /*12980*/  MUFU.EX2 R113, R113 ;  /* 0x0000007100717308 */ /* 0x000fe20000000800 */
[----:B-1----:R-:W-:Y:S01]  /*12990*/  FMUL.FTZ R14, R162, R120 ;  /* 0x00000078a20e7220 */ /* 0x002fe20000410000 */
[----:B------:R-:W-:Y:S01]  /*129a0*/  MOV R162, R126 ;  /* 0x0000007e00a27202 */ /* 0x000fe20000000f00 */
[----:B------:R-:W-:Y:S01]  /*129b0*/  FFMA.FTZ R126, R32, UR4, -R106 ;  /* 0x00000004207e7c23 */ /* 0x000fe2000801086a */
[--C-:B------:R-:W-:Y:S01]  /*129c0*/  FFMA.FTZ R0, R8, UR4, -R116.reuse ;  /* 0x0000000408007c23 */ /* 0x100fe20008010874 */
[----:B------:R-:W1:Y:S01]  /*129d0*/  LDSM.16.MT88.4 R32, [R236+0xa800] ;  /* 0x00a80000ec20783b */ /* 0x000e620000004200 */
[-C--:B------:R-:W-:Y:S01]  /*129e0*/  FMUL.FTZ R15, R163, R120.reuse ;  /* 0x00000078a30f7220 */ /* 0x080fe20000410000 */
[-C--:B------:R-:W-:Y:S01]  /*129f0*/  FMUL.FTZ R158, R158, R120.reuse ;  /* 0x000000789e9e7220 */ /* 0x080fe20000410000 */
[----:B------:R-:W4:Y:S01]  /*12a00*/  MUFU.EX2 R112, R112 ;  /* 0x0000007000707308 */ /* 0x000f220000000800 */
[----:B---3--:R-:W-:Y:S01]  /*12a10*/  F2FP.F16.F32.PACK_AB R8, R114, R115 ;  /* 0x000000737208723e */ /* 0x008fe200000000ff */
[----:B------:R-:W-:Y:S01]  /*12a20*/  FMUL.FTZ R159, R159, R120 ;  /* 0x000000789f9f7220 */ /* 0x000fe20000410000 */
[----:B------:R-:W-:Y:S01]  /*12a30*/  MOV R163, R24 ;  /* 0x0000001800a37202 */ /* 0x000fe20000000f00 */
[-C--:B------:R-:W-:Y:S01]  /*12a40*/  FMUL.FTZ R24, R152, R121.reuse ;  /* 0x0000007998187220 */ /* 0x080fe20000410000 */
[-C--:B------:R-:W-:Y:S01]  /*12a50*/  FMUL.FTZ R26, R154, R120.reuse ;  /* 0x000000789a1a7220 */ /* 0x080fe20000410000 */
[-C--:B------:R-:W-:Y:S01]  /*12a60*/  FMUL.FTZ R27, R155, R120.reuse ;  /* 0x000000789b1b7220 */ /* 0x080fe20000410000 */
[-C--:B------:R-:W-:Y:S01]  /*12a70*/  FMUL.FTZ R38, R146, R120.reuse ;  /* 0x0000007892267220 */ /* 0x080fe20000410000 */
[----:B------:R-:W-:Y:S01]  /*12a80*/  MUFU.EX2 R105, R105 ;  /* 0x0000006900697308 */ /* 0x000fe20000000800 */
[-C--:B------:R-:W-:Y:S01]  /*12a90*/  FMUL.FTZ R39, R147, R120.reuse ;  /* 0x0000007893277220 */ /* 0x080fe20000410000 */
[-C--:B------:R-:W-:Y:S01]  /*12aa0*/  FMUL.FTZ R150, R150, R120.reuse ;  /* 0x0000007896967220 */ /* 0x080fe20000410000 */
[-C--:B------:R-:W-:Y:S01]  /*12ab0*/  FMUL.FTZ R151, R151, R120.reuse ;  /* 0x0000007897977220 */ /* 0x080fe20000410000 */
[-C--:B------:R-:W-:Y:S01]  /*12ac0*/  FMUL.FTZ R141, R141, R121.reuse ;  /* 0x000000798d8d7220 */ /* 0x080fe20000410000 */
[-C--:B------:R-:W-:Y:S01]  /*12ad0*/  FMUL.FTZ R142, R142, R120.reuse ;  /* 0x000000788e8e7220 */ /* 0x080fe20000410000 */
[-C--:B------:R-:W-:Y:S01]  /*12ae0*/  FMUL.FTZ R143, R143, R120.reuse ;  /* 0x000000788f8f7220 */ /* 0x080fe20000410000 */
[----:B------:R-:W-:Y:S01]  /*12af0*/  FMUL.FTZ R44, R136, R121 ;  /* 0x00000079882c7220 */ /* 0x000fe20000410000 */
[----:B------:R-:W3:Y:S01]  /*12b00*/  MUFU.EX2 R70, R70 ;  /* 0x0000004600467308 */ /* 0x000ee20000000800 */
[----:B----4-:R-:W-:Y:S01]  /*12b10*/  F2FP.F16.F32.PACK_AB R10, R112, R113 ;  /* 0x00000071700a723e */ /* 0x010fe200000000ff */
[-C--:B------:R-:W-:Y:S01]  /*12b20*/  FMUL.FTZ R45, R137, R121.reuse ;  /* 0x00000079892d7220 */ /* 0x080fe20000410000 */
[-C--:B------:R-:W-:Y:S01]  /*12b30*/  FMUL.FTZ R46, R138, R120.reuse ;  /* 0x000000788a2e7220 */ /* 0x080fe20000410000 */
[-C--:B------:R-:W-:Y:S01]  /*12b40*/  FMUL.FTZ R47, R139, R120.reuse ;  /* 0x000000788b2f7220 */ /* 0x080fe20000410000 */
[-C--:B------:R-:W-:Y:S01]  /*12b50*/  FMUL.FTZ R132, R132, R121.reuse ;  /* 0x0000007984847220 */ /* 0x080fe20000410000 */
[----:B------:R-:W-:Y:S01]  /*12b60*/  FMUL.FTZ R133, R133, R121 ;  /* 0x0000007985857220 */ /* 0x000fe20000410000 */
[-C--:B------:R-:W-:Y:S01]  /*12b70*/  FMUL.FTZ R134, R134, R120.reuse ;  /* 0x0000007886867220 */ /* 0x080fe20000410000 */
[----:B------:R-:W4:Y:S01]  /*12b80*/  MUFU.EX2 R3, R3 ;  /* 0x0000000300037308 */ /* 0x000f220000000800 */
[----:B------:R-:W-:Y:S01]  /*12b90*/  FMUL.FTZ R135, R135, R120 ;  /* 0x0000007887877220 */ /* 0x000fe20000410000 */
[----:B------:R-:W-:Y:S01]  /*12ba0*/  MOV R152, R131 ;  /* 0x0000008300987202 */ /* 0x000fe20000000f00 */
[----:B------:R-:W-:Y:S01]  /*12bb0*/  FFMA.FTZ R131, R49, UR4, -R116 ;  /* 0x0000000431837c23 */ /* 0x000fe20008010874 */
[--C-:B------:R-:W-:Y:S01]  /*12bc0*/  FFMA.FTZ R139, R211, UR4, -R106.reuse ;  /* 0x00000004d38b7c23 */ /* 0x100fe2000801086a */
[----:B------:R-:W-:Y:S01]  /*12bd0*/  LDSM.16.MT88.4 R48, [R231+0xa800] ;  /* 0x00a80000e730783b */ /* 0x000fe20000004200 */
[----:B------:R-:W-:Y:S01]  /*12be0*/  MOV R161, R130 ;  /* 0x0000008200a17202 */ /* 0x000fe20000000f00 */
[----:B------:R-:W-:Y:S01]  /*12bf0*/  FFMA.FTZ R138, R152, UR4, -R106 ;  /* 0x00000004988a7c23 */ /* 0x000fe2000801086a */
[----:B------:R-:W-:Y:S01]  /*12c00*/  MUFU.EX2 R111, R111 ;  /* 0x0000006f006f7308 */ /* 0x000fe20000000800 */
[----:B---3--:R-:W-:Y:S01]  /*12c10*/  F2FP.F16.F32.PACK_AB R9, R70, R105 ;  /* 0x000000694609723e */ /* 0x008fe200000000ff */
[----:B------:R-:W-:Y:S01]  /*12c20*/  FFMA.FTZ R130, R252, UR4, -R116 ;  /* 0x00000004fc827c23 */ /* 0x000fe20008010874 */
[--C-:B------:R-:W-:Y:S01]  /*12c30*/  FFMA.FTZ R145, R161, UR4, -R106.reuse ;  /* 0x00000004a1917c23 */ /* 0x100fe2000801086a */
[--C-:B------:R-:W-:Y:S01]  /*12c40*/  FFMA.FTZ R146, R208, UR4, -R106.reuse ;  /* 0x00000004d0927c23 */ /* 0x100fe2000801086a */
[----:B------:R-:W-:Y:S01]  /*12c50*/  FFMA.FTZ R147, R160, UR4, -R106 ;  /* 0x00000004a0937c23 */ /* 0x000fe2000801086a */
[--C-:B------:R-:W-:Y:S01]  /*12c60*/  FFMA.FTZ R137, R153, UR4, -R116.reuse ;  /* 0x0000000499897c23 */ /* 0x100fe20008010874 */
[----:B------:R-:W-:Y:S01]  /*12c70*/  FFMA.FTZ R136, R251, UR4, -R116 ;  /* 0x00000004fb887c23 */ /* 0x000fe20008010874 */
[----:B------:R-:W3:Y:S01]  /*12c80*/  MUFU.EX2 R110, R110 ;  /* 0x0000006e006e7308 */ /* 0x000ee20000000800 */
[----:B----4-:R-:W-:Y:S01]  /*12c90*/  F2FP.F16.F32.PACK_AB R11, R2, R3 ;  /* 0x00000003020b723e */ /* 0x010fe200000000ff */
[--C-:B------:R-:W-:Y:S01]  /*12ca0*/  FFMA.FTZ R153, R164, UR4, -R106.reuse ;  /* 0x00000004a4997c23 */ /* 0x100fe2000801086a */
[--C-:B------:R-:W-:Y:S01]  /*12cb0*/  FFMA.FTZ R154, R203, UR4, -R106.reuse ;  /* 0x00000004cb9a7c23 */ /* 0x100fe2000801086a */
[----:B------:R-:W-:Y:S01]  /*12cc0*/  FFMA.FTZ R155, R246, UR4, -R106 ;  /* 0x00000004f69b7c23 */ /* 0x000fe2000801086a */
[----:B------:R-:W-:Y:S01]  /*12cd0*/  FFMA.FTZ R144, R162, UR4, -R116 ;  /* 0x00000004a2907c23 */ /* 0x000fe20008010874 */
[--C-:B------:R-:W-:Y:S01]  /*12ce0*/  FFMA.FTZ R160, R198, UR4, -R106.reuse ;  /* 0x00000004c6a07c23 */ /* 0x100fe2000801086a */
[--C-:B------:R-:W-:Y:S01]  /*12cf0*/  FFMA.FTZ R161, R200, UR4, -R106.reuse ;  /* 0x00000004c8a17c23 */ /* 0x100fe2000801086a */
[C---:B------:R-:W-:Y:S01]  /*12d00*/  HMMA.16816.F32 R12, R8.reuse, R20, R12 ;  /* 0x00000014080c723c */ /* 0x040fe2000000180c */
[----:B------:R-:W-:Y:S01]  /*12d10*/  MUFU.EX2 R109, R109 ;  /* 0x0000006d006d7308 */ /* 0x000fe20000000800 */
[----:B------:R-:W-:Y:S01]  /*12d20*/  FFMA.FTZ R162, R197, UR4, -R106 ;  /* 0x00000004c5a27c23 */ /* 0x000fe2000801086a */
[----:B------:R-:W-:Y:S01]  /*12d30*/  FFMA.FTZ R152, R205, UR4, -R116 ;  /* 0x00000004cd987c23 */ /* 0x000fe20008010874 */
[--C-:B------:R-:W-:Y:S01]  /*12d40*/  FFMA.FTZ R192, R192, UR4, -R106.reuse ;  /* 0x00000004c0c07c23 */ /* 0x100fe2000801086a */
[--C-:B------:R-:W-:Y:S01]  /*12d50*/  FFMA.FTZ R181, R181, UR4, -R106.reuse ;  /* 0x00000004b5b57c23 */ /* 0x100fe2000801086a */
[C---:B------:R-:W-:Y:S01]  /*12d60*/  HMMA.16816.F32 R20, R8.reuse, R22, R156 ;  /* 0x000000160814723c */ /* 0x040fe2000000189c */
[--C-:B------:R-:W-:Y:S01]  /*12d70*/  FFMA.FTZ R193, R193, UR4, -R106.reuse ;  /* 0x00000004c1c17c23 */ /* 0x100fe2000801086a */
[----:B------:R-:W-:Y:S01]  /*12d80*/  FFMA.FTZ R179, R179, UR4, -R106 ;  /* 0x00000004b3b37c23 */ /* 0x000fe2000801086a */
[----:B------:R-:W4:Y:S01]  /*12d90*/  MUFU.EX2 R108, R108 ;  /* 0x0000006c006c7308 */ /* 0x000f220000000800 */
[----:B---3--:R-:W-:Y:S01]  /*12da0*/  F2FP.F16.F32.PACK_AB R52, R110, R111 ;  /* 0x0000006f6e34723e */ /* 0x008fe200000000ff */
[----:B------:R-:W-:Y:S01]  /*12db0*/  FFMA.FTZ R164, R201, UR4, -R116 ;  /* 0x00000004c9a47c23 */ /* 0x000fe20008010874 */
[C---:B--2---:R-:W-:Y:S01]  /*12dc0*/  HMMA.16816.F32 R24, R8.reuse, R4, R24 ;  /* 0x000000040818723c */ /* 0x044fe20000001818 */
[----:B------:R-:W-:Y:S01]  /*12dd0*/  FFMA.FTZ R156, R202, UR4, -R106 ;  /* 0x00000004ca9c7c23 */ /* 0x000fe2000801086a */
[--C-:B------:R-:W-:Y:S01]  /*12de0*/  FFMA.FTZ R157, R215, UR4, -R116.reuse ;  /* 0x00000004d79d7c23 */ /* 0x100fe20008010874 */
[--C-:B------:R-:W-:Y:S01]  /*12df0*/  FFMA.FTZ R159, R204, UR4, -R116.reuse ;  /* 0x00000004cc9f7c23 */ /* 0x100fe20008010874 */
[----:B------:R-:W-:Y:S01]  /*12e00*/  FFMA.FTZ R158, R213, UR4, -R116 ;  /* 0x00000004d59e7c23 */ /* 0x000fe20008010874 */
[----:B------:R-:W-:Y:S01]  /*12e10*/  MUFU.EX2 R126, R126 ;  /* 0x0000007e007e7308 */ /* 0x000fe20000000800 */
[C---:B------:R-:W-:Y:S01]  /*12e20*/  HMMA.16816.F32 R36, R8.reuse, R16, R36 ;  /* 0x000000100824723c */ /* 0x040fe20000001824 */
[--C-:B------:R-:W-:Y:S01]  /*12e30*/  FFMA.FTZ R191, R191, UR4, -R106.reuse ;  /* 0x00000004bfbf7c23 */ /* 0x100fe2000801086a */
[--C-:B------:R-:W-:Y:S01]  /*12e40*/  FFMA.FTZ R177, R177, UR4, -R106.reuse ;  /* 0x00000004b1b17c23 */ /* 0x100fe2000801086a */
[--C-:B------:R-:W-:Y:S01]  /*12e50*/  FFMA.FTZ R190, R190, UR4, -R106.reuse ;  /* 0x00000004bebe7c23 */ /* 0x100fe2000801086a */
[----:B------:R-:W-:Y:S01]  /*12e60*/  FFMA.FTZ R174, R174, UR4, -R106 ;  /* 0x00000004aeae7c23 */ /* 0x000fe2000801086a */
[--C-:B------:R-:W-:Y:S01]  /*12e70*/  FFMA.FTZ R182, R182, UR4, -R116.reuse ;  /* 0x00000004b6b67c23 */ /* 0x100fe20008010874 */
[C---:B------:R-:W-:Y:S01]  /*12e80*/  HMMA.16816.F32 R4, R8.reuse, R6, R148 ;  /* 0x000000060804723c */ /* 0x040fe20000001894 */
[----:B------:R-:W2:Y:S01]  /*12e90*/  MUFU.EX2 R127, R127 ;  /* 0x0000007f007f7308 */ /* 0x000ea20000000800 */
[----:B----4-:R-:W-:Y:S01]  /*12ea0*/  F2FP.F16.F32.PACK_AB R54, R108, R109 ;  /* 0x0000006d6c36723e */ /* 0x010fe200000000ff */
[--C-:B------:R-:W-:Y:S01]  /*12eb0*/  FFMA.FTZ R194, R194, UR4, -R116.reuse ;  /* 0x00000004c2c27c23 */ /* 0x100fe20008010874 */
[----:B------:R-:W-:Y:S01]  /*12ec0*/  FFMA.FTZ R178, R178, UR4, -R116 ;  /* 0x00000004b2b27c23 */ /* 0x000fe20008010874 */
[--C-:B------:R-:W-:Y:S01]  /*12ed0*/  FFMA.FTZ R184, R184, UR4, -R106.reuse ;  /* 0x00000004b8b87c23 */ /* 0x100fe2000801086a */
[C---:B------:R-:W-:Y:S01]  /*12ee0*/  HMMA.16816.F32 R16, R8.reuse, R18, R140 ;  /* 0x000000120810723c */ /* 0x040fe2000000188c */
[----:B------:R-:W-:Y:S01]  /*12ef0*/  FFMA.FTZ R148, R206, UR4, -R106 ;  /* 0x00000004ce947c23 */ /* 0x000fe2000801086a */
[--C-:B------:R-:W-:Y:S01]  /*12f00*/  FFMA.FTZ R149, R189, UR4, -R116.reuse ;  /* 0x00000004bd957c23 */ /* 0x100fe20008010874 */
[----:B------:R-:W-:Y:S01]  /*12f10*/  MUFU.EX2 R128, R128 ;  /* 0x0000008000807308 */ /* 0x000fe20000000800 */
[--C-:B------:R-:W-:Y:S01]  /*12f20*/  FFMA.FTZ R150, R207, UR4, -R116.reuse ;  /* 0x00000004cf967c23 */ /* 0x100fe20008010874 */
[----:B------:R-:W-:Y:S01]  /*12f30*/  FFMA.FTZ R151, R188, UR4, -R116 ;  /* 0x00000004bc977c23 */ /* 0x000fe20008010874 */
[C---:B------:R-:W-:Y:S01]  /*12f40*/  HMMA.16816.F32 R44, R8.reuse, R28, R44 ;  /* 0x0000001c082c723c */ /* 0x040fe2000000182c */
[--C-:B------:R-:W-:Y:S01]  /*12f50*/  FFMA.FTZ R140, R163, UR4, -R106.reuse ;  /* 0x00000004a38c7c23 */ /* 0x100fe2000801086a */
[----:B------:R-:W-:Y:S01]  /*12f60*/  FFMA.FTZ R141, R209, UR4, -R106 ;  /* 0x00000004d18d7c23 */ /* 0x000fe2000801086a */
[--C-:B------:R-:W-:Y:S01]  /*12f70*/  FFMA.FTZ R142, R212, UR4, -R116.reuse ;  /* 0x00000004d48e7c23 */ /* 0x100fe20008010874 */
[----:B------:R-:W-:Y:S01]  /*12f80*/  FFMA.FTZ R143, R210, UR4, -R116 ;  /* 0x00000004d28f7c23 */ /* 0x000fe20008010874 */
[----:B------:R-:W3:Y:S01]  /*12f90*/  MUFU.EX2 R129, R129 ;  /* 0x0000008100817308 */ /* 0x000ee20000000800 */
[----:B------:R-:W-:Y:S01]  /*12fa0*/  HMMA.16816.F32 R132, R8, R30, R132 ;  /* 0x0000001e0884723c */ /* 0x000fe20000001884 */
[----:B------:R-:W4:Y:S01]  /*12fb0*/  LDSM.16.MT88.4 R8, [R230+0xa800] ;  /* 0x00a80000e608783b */ /* 0x000f220000004200 */
[----:B--2---:R-:W-:Y:S01]  /*12fc0*/  F2FP.F16.F32.PACK_AB R53, R127, R126 ;  /* 0x0000007e7f35723e */ /* 0x004fe200000000ff */
[----:B------:R-:W-:Y:S01]  /*12fd0*/  FFMA.FTZ R163, R187, UR4, -R106 ;  /* 0x00000004bba37c23 */ /* 0x000fe2000801086a */
[--C-:B------:R-:W-:Y:S01]  /*12fe0*/  FFMA.FTZ R187, R196, UR4, -R116.reuse ;  /* 0x00000004c4bb7c23 */ /* 0x100fe20008010874 */
[----:B------:R-:W-:Y:S01]  /*12ff0*/  LDSM.16.MT88.4 R28, [R236+0xb000] ;  /* 0x00b00000ec1c783b */ /* 0x000fe20000004200 */
[--C-:B------:R-:W-:Y:S01]  /*13000*/  FFMA.FTZ R188, R199, UR4, -R116.reuse ;  /* 0x00000004c7bc7c23 */ /* 0x100fe20008010874 */
[----:B------:R-:W-:Y:S01]  /*13010*/  MUFU.EX2 R107, R107 ;  /* 0x0000006b006b7308 */ /* 0x000fe20000000800 */
[----:B------:R-:W-:Y:S01]  /*13020*/  FFMA.FTZ R189, R195, UR4, -R116 ;  /* 0x00000004c3bd7c23 */ /* 0x000fe20008010874 */
[--C-:B------:R-:W-:Y:S01]  /*13030*/  FFMA.FTZ R172, R172, UR4, -R106.reuse ;  /* 0x00000004acac7c23 */ /* 0x100fe2000801086a */
[--C-:B------:R-:W-:Y:S01]  /*13040*/  FFMA.FTZ R183, R183, UR4, -R106.reuse ;  /* 0x00000004b7b77c23 */ /* 0x100fe2000801086a */
[----:B------:R-:W-:Y:S01]  /*13050*/  FFMA.FTZ R171, R171, UR4, -R106 ;  /* 0x00000004abab7c23 */ /* 0x000fe2000801086a */
[--C-:B------:R-:W-:Y:S01]  /*13060*/  FFMA.FTZ R186, R186, UR4, -R116.reuse ;  /* 0x00000004baba7c23 */ /* 0x100fe20008010874 */
[--C-:B------:R-:W-:Y:S01]  /*13070*/  FFMA.FTZ R176, R176, UR4, -R116.reuse ;  /* 0x00000004b0b07c23 */ /* 0x100fe20008010874 */
[--C-:B------:R-:W-:Y:S01]  /*13080*/  FFMA.FTZ R185, R185, UR4, -R116.reuse ;  /* 0x00000004b9b97c23 */ /* 0x100fe20008010874 */
[----:B------:R-:W2:Y:S01]  /*13090*/  MUFU.EX2 R119, R119 ;  /* 0x0000007700777308 */ /* 0x000ea20000000800 */
[----:B---3--:R-:W-:Y:S01]  /*130a0*/  F2FP.F16.F32.PACK_AB R55, R129, R128 ;  /* 0x000000808137723e */ /* 0x008fe200000000ff */
[----:B------:R-:W-:Y:S01]  /*130b0*/  FFMA.FTZ R173, R173, UR4, -R116 ;  /* 0x00000004adad7c23 */ /* 0x000fe20008010874 */
[--C-:B------:R-:W-:Y:S01]  /*130c0*/  FFMA.FTZ R169, R169, UR4, -R106.reuse ;  /* 0x00000004a9a97c23 */ /* 0x100fe2000801086a */
[--C-:B------:R-:W-:Y:S01]  /*130d0*/  FFMA.FTZ R165, R165, UR4, -R106.reuse ;  /* 0x00000004a5a57c23 */ /* 0x100fe2000801086a */
[--C-:B------:R-:W-:Y:S01]  /*130e0*/  FFMA.FTZ R168, R168, UR4, -R106.reuse ;  /* 0x00000004a8a87c23 */ /* 0x100fe2000801086a */
[----:B------:R-:W-:Y:S01]  /*130f0*/  FFMA.FTZ R195, R56, UR4, -R106 ;  /* 0x0000000438c37c23 */ /* 0x000fe2000801086a */
[--C-:B------:R-:W-:Y:S01]  /*13100*/  FFMA.FTZ R180, R180, UR4, -R116.reuse ;  /* 0x00000004b4b47c23 */ /* 0x100fe20008010874 */
[C---:B-1----:R-:W-:Y:S01]  /*13110*/  HMMA.16816.F32 R12, R52.reuse, R32, R12 ;  /* 0x00000020340c723c */ /* 0x042fe2000000180c */
[----:B------:R-:W-:Y:S01]  /*13120*/  MUFU.EX2 R0, R0 ;  /* 0x0000000000007308 */ /* 0x000fe20000000800 */
[--C-:B------:R-:W-:Y:S01]  /*13130*/  FFMA.FTZ R170, R170, UR4, -R116.reuse ;  /* 0x00000004aaaa7c23 */ /* 0x100fe20008010874 */
[--C-:B------:R-:W-:Y:S01]  /*13140*/  FFMA.FTZ R175, R175, UR4, -R116.reuse ;  /* 0x00000004afaf7c23 */ /* 0x100fe20008010874 */
[----:B------:R-:W-:Y:S01]  /*13150*/  FFMA.FTZ R64, R64, UR4, -R116 ;  /* 0x0000000440407c23 */ /* 0x000fe20008010874 */
[--C-:B------:R-:W-:Y:S01]  /*13160*/  FFMA.FTZ R91, R91, UR4, -R106.reuse ;  /* 0x000000045b5b7c23 */ /* 0x100fe2000801086a */
[C---:B------:R-:W-:Y:S01]  /*13170*/  HMMA.16816.F32 R20, R52.reuse, R34, R20 ;  /* 0x000000223414723c */ /* 0x040fe20000001814 */
[----:B------:R-:W1:Y:S01]  /*13180*/  LDSM.16.MT88.4 R32, [R232+0xb000] ;  /* 0x00b00000e820783b */ /* 0x000e620000004200 */
        /* <DEDUP_REMOVED lines=8> */
[--C-:B------:R-:W-:Y:S01]  /*13210*/  FFMA.FTZ R197, R58, UR4, -R106.reuse ;  /* 0x000000043ac57c23 */ /* 0x100fe2000801086a */
[----:B------:R-:W-:Y:S01]  /*13220*/  MUFU.EX2 R138, R138 ;  /* 0x0000008a008a7308 */ /* 0x000fe20000000800 */
[C---:B------:R-:W-:Y:S01]  /*13230*/  HMMA.16816.F32 R4, R52.reuse, R42, R4 ;  /* 0x0000002a3404723c */ /* 0x040fe20000001804 */
[----:B------:R-:W3:Y:S01]  /*13240*/  LDSM.16.MT88.4 R40, [R231+0xb000] ;  /* 0x00b00000e728783b */ /* 0x000ee20000004200 */
[--C-:B------:R-:W-:Y:S01]  /*13250*/  FFMA.FTZ R88, R88, UR4, -R106.reuse ;  /* 0x0000000458587c23 */ /* 0x100fe2000801086a */
[----:B------:R-:W-:Y:S01]  /*13260*/  FFMA.FTZ R198, R57, UR4, -R106 ;  /* 0x0000000439c67c23 */ /* 0x000fe2000801086a */
[----:B------:R-:W-:Y:S01]  /*13270*/  FFMA.FTZ R115, R250, R121, R115 ;  /* 0x00000079fa737223 */ /* 0x000fe20000010073 */
[--C-:B------:R-:W-:Y:S01]  /*13280*/  FFMA.FTZ R96, R96, UR4, -R116.reuse ;  /* 0x0000000460607c23 */ /* 0x100fe20008010874 */
[C---:B----4-:R-:W-:Y:S01]  /*13290*/  HMMA.16816.F32 R44, R52.reuse, R8, R44 ;  /* 0x00000008342c723c */ /* 0x050fe2000000182c */
[----:B------:R-:W4:Y:S01]  /*132a0*/  MUFU.EX2 R139, R139 ;  /* 0x0000008b008b7308 */ /* 0x000f220000000800 */
[----:B------:R-:W-:Y:S01]  /*132b0*/  FADD.FTZ R115, R114, R115 ;  /* 0x0000007372737221 */ /* 0x000fe20000010000 */
[--C-:B------:R-:W-:Y:S01]  /*132c0*/  FFMA.FTZ R61, R61, UR4, -R116.reuse ;  /* 0x000000043d3d7c23 */ /* 0x100fe20008010874 */
[--C-:B------:R-:W-:Y:S01]  /*132d0*/  FFMA.FTZ R95, R95, UR4, -R116.reuse ;  /* 0x000000045f5f7c23 */ /* 0x100fe20008010874 */
[----:B------:R-:W-:Y:S01]  /*132e0*/  FFMA.FTZ R78, R78, UR4, -R116 ;  /* 0x000000044e4e7c23 */ /* 0x000fe20008010874 */
[C---:B------:R-:W-:Y:S01]  /*132f0*/  HMMA.16816.F32 R132, R52.reuse, R10, R132 ;  /* 0x0000000a3484723c */ /* 0x040fe20000001884 */
[----:B------:R-:W5:Y:S01]  /*13300*/  LDSM.16.MT88.4 R8, [R230+0xb000] ;  /* 0x00b00000e608783b */ /* 0x000f620000004200 */
[----:B------:R-:W-:Y:S01]  /*13310*/  FADD.FTZ R115, R113, R115 ;  /* 0x0000007371737221 */ /* 0x000fe20000010000 */
[----:B------:R-:W-:Y:S01]  /*13320*/  MUFU.EX2 R140, R140 ;  /* 0x0000008c008c7308 */ /* 0x000fe20000000800 */
[--C-:B------:R-:W-:Y:S01]  /*13330*/  FFMA.FTZ R87, R87, UR4, -R106.reuse ;  /* 0x0000000457577c23 */ /* 0x100fe2000801086a */
[----:B------:R-:W-:Y:S01]  /*13340*/  FFMA.FTZ R73, R73, UR4, -R106 ;  /* 0x0000000449497c23 */ /* 0x000fe2000801086a */
[C---:B------:R-:W-:Y:S01]  /*13350*/  HMMA.16816.F32 R36, R52.reuse, R48, R36 ;  /* 0x000000303424723c */ /* 0x040fe20000001824 */
[----:B------:R-:W-:Y:S01]  /*13360*/  FADD.FTZ R112, R112, R115 ;  /* 0x0000007370707221 */ /* 0x000fe20000010000 */
[----:B------:R-:W-:Y:S01]  /*13370*/  FFMA.FTZ R93, R93, UR4, -R116 ;  /* 0x000000045d5d7c23 */ /* 0x000fe20008010874 */
[--C-:B------:R-:W-:Y:S01]  /*13380*/  FFMA.FTZ R84, R84, UR4, -R106.reuse ;  /* 0x0000000454547c23 */ /* 0x100fe2000801086a */
[----:B------:R-:W-:Y:S01]  /*13390*/  FFMA.FTZ R65, R65, UR4, -R106 ;  /* 0x0000000441417c23 */ /* 0x000fe2000801086a */
[----:B------:R-:W1:Y:S01]  /*133a0*/  MUFU.EX2 R141, R141 ;  /* 0x0000008d008d7308 */ /* 0x000e620000000800 */
[----:B------:R-:W-:Y:S01]  /*133b0*/  HMMA.16816.F32 R16, R52, R50, R16 ;  /* 0x000000323410723c */ /* 0x000fe20000001810 */
[----:B--2---:R-:W-:Y:S01]  /*133c0*/  F2FP.F16.F32.PACK_AB R48, R119, R107 ;  /* 0x0000006b7730723e */ /* 0x004fe200000000ff */
[----:B------:R-:W-:Y:S01]  /*133d0*/  FADD.FTZ R112, R111, R112 ;  /* 0x000000706f707221 */ /* 0x000fe20000010000 */
[----:B----4-:R-:W-:Y:S01]  /*133e0*/  F2FP.F16.F32.PACK_AB R49, R139, R138 ;  /* 0x0000008a8b31723e */ /* 0x010fe200000000ff */
[----:B------:R-:W-:-:S02]  /*133f0*/  FFMA.FTZ R250, R82, UR4, -R116 ;  /* 0x0000000452fa7c23 */ /* 0x000fc40008010874 */
[----:B------:R-:W-:Y:S01]  /*13400*/  FADD.FTZ R112, R110, R112 ;  /* 0x000000706e707221 */ /* 0x000fe20000010000 */
[----:B------:R-:W-:Y:S01]  /*13410*/  F2FP.F16.F32.PACK_AB R50, R123, R0 ;  /* 0x000000007b32723e */ /* 0x000fe200000000ff */
[----:B------:R-:W-:Y:S02]  /*13420*/  MUFU.EX2 R122, R122 ;  /* 0x0000007a007a7308 */ /* 0x000fe40000000800 */
[----:B------:R-:W-:-:S04]  /*13430*/  FADD.FTZ R112, R109, R112 ;  /* 0x000000706d707221 */ /* 0x000fc80000010000 */
[----:B------:R-:W-:Y:S01]  /*13440*/  FADD.FTZ R108, R108, R112 ;  /* 0x000000706c6c7221 */ /* 0x000fe20000010000 */
[----:B-1----:R-:W-:Y:S01]  /*13450*/  F2FP.F16.F32.PACK_AB R51, R141, R140 ;  /* 0x0000008c8d33723e */ /* 0x002fe200000000ff */
[----:B------:R-:W1:Y:S02]  /*13460*/  MUFU.EX2 R124, R124 ;  /* 0x0000007c007c7308 */ /* 0x000e640000000800 */
[----:B------:R-:W-:-:S04]  /*13470*/  FADD.FTZ R108, R107, R108 ;  /* 0x0000006c6b6c7221 */ /* 0x000fc80000010000 */
[----:B------:R-:W-:Y:S01]  /*13480*/  FADD.FTZ R108, R119, R108 ;  /* 0x0000006c776c7221 */ /* 0x000fe20000010000 */
[----:B------:R-:W-:Y:S01]  /*13490*/  HMMA.16816.F32 R24, R48, R32, R24 ;  /* 0x000000203018723c */ /* 0x000fe20000001818 */
[----:B------:R-:W2:Y:S02]  /*134a0*/  MUFU.EX2 R125, R125 ;  /* 0x0000007d007d7308 */ /* 0x000ea40000000800 */
[----:B------:R-:W-:-:S03]  /*134b0*/  FADD.FTZ R108, R0, R108 ;  /* 0x0000006c006c7221 */ /* 0x000fc60000010000 */
[C---:B------:R-:W-:Y:S01]  /*134c0*/  HMMA.16816.F32 R4, R48.reuse, R34, R4 ;  /* 0x000000223004723c */ /* 0x040fe20000001804 */
[----:B------:R-:W4:Y:S01]  /*134d0*/  LDSM.16.MT88.4 R32, [R232+0xb800] ;  /* 0x00b80000e820783b */ /* 0x000f220000004200 */
[----:B------:R-:W-:Y:S01]  /*134e0*/  FADD.FTZ R123, R123, R108 ;  /* 0x0000006c7b7b7221 */ /* 0x000fe20000010000 */
[----:B------:R-:W5:Y:S01]  /*134f0*/  MUFU.EX2 R130, R130 ;  /* 0x0000008200827308 */ /* 0x000f620000000800 */
[----:B-1----:R-:W-:Y:S02]  /*13500*/  F2FP.F16.F32.PACK_AB R52, R124, R122 ;  /* 0x0000007a7c34723e */ /* 0x002fe400000000ff */
[----:B------:R-:W-:Y:S01]  /*13510*/  HMMA.16816.F32 R12, R48, R28, R12 ;  /* 0x0000001c300c723c */ /* 0x000fe2000000180c */
[----:B------:R-:W-:-:S04]  /*13520*/  FADD.FTZ R123, R122, R123 ;  /* 0x0000007b7a7b7221 */ /* 0x000fc80000010000 */
[----:B------:R-:W-:Y:S01]  /*13530*/  FADD.FTZ R123, R124, R123 ;  /* 0x0000007b7c7b7221 */ /* 0x000fe20000010000 */
[----:B------:R-:W-:Y:S01]  /*13540*/  MUFU.EX2 R145, R145 ;  /* 0x0000009100917308 */ /* 0x000fe20000000800 */
[----:B------:R-:W-:Y:S01]  /*13550*/  HMMA.16816.F32 R20, R48, R30, R20 ;  /* 0x0000001e3014723c */ /* 0x000fe20000001814 */
[----:B------:R-:W1:Y:S01]  /*13560*/  LDSM.16.MT88.4 R28, [R236+0xb800] ;  /* 0x00b80000ec1c783b */ /* 0x000e620000004200 */
[----:B--2---:R-:W-:-:S04]  /*13570*/  FADD.FTZ R123, R125, R123 ;  /* 0x0000007b7d7b7221 */ /* 0x004fc80000010000 */
[----:B---3--:R-:W-:Y:S01]  /*13580*/  HMMA.16816.F32 R36, R48, R40, R36 ;  /* 0x000000283024723c */ /* 0x008fe20000001824 */
[----:B------:R-:W2:Y:S01]  /*13590*/  MUFU.EX2 R146, R146 ;  /* 0x0000009200927308 */ /* 0x000ea20000000800 */
[C---:B-----5:R-:W-:Y:S01]  /*135a0*/  F2FP.F16.F32.PACK_AB R54, R130.reuse, R125 ;  /* 0x0000007d8236723e */ /* 0x060fe200000000ff */
[----:B------:R-:W-:-:S03]  /*135b0*/  FADD.FTZ R123, R130, R123 ;  /* 0x0000007b827b7221 */ /* 0x000fc60000010000 */
[C---:B------:R-:W-:Y:S01]  /*135c0*/  HMMA.16816.F32 R16, R48.reuse, R42, R16 ;  /* 0x0000002a3010723c */ /* 0x040fe20000001810 */
[----:B------:R-:W3:Y:S02]  /*135d0*/  LDSM.16.MT88.4 R40, [R231+0xb800] ;  /* 0x00b80000e728783b */ /* 0x000ee40000004200 */
[----:B------:R-:W-:Y:S03]  /*135e0*/  MUFU.EX2 R147, R147 ;  /* 0x0000009300937308 */ /* 0x000fe60000000800 */
[C---:B------:R-:W-:Y:S05]  /*135f0*/  HMMA.16816.F32 R44, R48.reuse, R8, R44 ;  /* 0x00000008302c723c */ /* 0x040fea000000182c */
[----:B------:R-:W5:Y:S01]  /*13600*/  MUFU.EX2 R148, R148 ;  /* 0x0000009400947308 */ /* 0x000f620000000800 */
[----:B------:R-:W-:Y:S01]  /*13610*/  HMMA.16816.F32 R132, R48, R10, R132 ;  /* 0x0000000a3084723c */ /* 0x000fe20000001884 */
[----:B------:R-:W3:Y:S01]  /*13620*/  LDSM.16.MT88.4 R8, [R230+0xb800] ;  /* 0x00b80000e608783b */ /* 0x000ee20000004200 */
[----:B--2---:R-:W-:-:S05]  /*13630*/  F2FP.F16.F32.PACK_AB R53, R146, R145 ;  /* 0x000000919235723e */ /* 0x004fca00000000ff */
[----:B------:R-:W-:Y:S08]  /*13640*/  MUFU.EX2 R131, R131 ;  /* 0x0000008300837308 */ /* 0x000ff00000000800 */
[----:B------:R-:W2:Y:S01]  /*13650*/  MUFU.EX2 R136, R136 ;  /* 0x0000008800887308 */ /* 0x000ea20000000800 */
[----:B-----5:R-:W-:-:S07]  /*13660*/  F2FP.F16.F32.PACK_AB R55, R148, R147 ;  /* 0x000000939437723e */ /* 0x020fce00000000ff */
[C---:B----4-:R-:W-:Y:S01]  /*13670*/  HMMA.16816.F32 R24, R52.reuse, R32, R24 ;  /* 0x000000203418723c */ /* 0x050fe20000001818 */
[----:B------:R-:W-:Y:S05]  /*13680*/  MUFU.EX2 R137, R137 ;  /* 0x0000008900897308 */ /* 0x000fea0000000800 */
[C---:B------:R-:W-:Y:S01]  /*13690*/  HMMA.16816.F32 R4, R52.reuse, R34, R4 ;  /* 0x000000223404723c */ /* 0x040fe20000001804 */
[----:B------:R-:W4:Y:S02]  /*136a0*/  LDSM.16.MT88.4 R32, [R232+0xc000] ;  /* 0x00c00000e820783b */ /* 0x000f240000004200 */
[----:B------:R-:W5:Y:S01]  /*136b0*/  MUFU.EX2 R142, R142 ;  /* 0x0000008e008e7308 */ /* 0x000f620000000800 */
[C---:B--2---:R-:W-:Y:S01]  /*136c0*/  F2FP.F16.F32.PACK_AB R48, R136.reuse, R131 ;  /* 0x000000838830723e */ /* 0x044fe200000000ff */
[----:B------:R-:W-:Y:S01]  /*136d0*/  FADD.FTZ R131, R131, R123 ;  /* 0x0000007b83837221 */ /* 0x000fe20000010000 */
[----:B-1----:R-:W-:Y:S03]  /*136e0*/  HMMA.16816.F32 R12, R52, R28, R12 ;  /* 0x0000001c340c723c */ /* 0x002fe6000000180c */
[----:B------:R-:W-:-:S02]  /*136f0*/  FADD.FTZ R131, R136, R131 ;  /* 0x0000008388837221 */ /* 0x000fc40000010000 */
[----:B------:R-:W-:Y:S01]  /*13700*/  MUFU.EX2 R153, R153 ;  /* 0x0000009900997308 */ /* 0x000fe20000000800 */
[C---:B------:R-:W-:Y:S01]  /*13710*/  HMMA.16816.F32 R20, R52.reuse, R30, R20 ;  /* 0x0000001e3414723c */ /* 0x040fe20000001814 */
[----:B------:R-:W1:Y:S05]  /*13720*/  LDSM.16.MT88.4 R28, [R236+0xc000] ;  /* 0x00c00000ec1c783b */ /* 0x000e6a0000004200 */
[----:B---3--:R-:W-:Y:S01]  /*13730*/  HMMA.16816.F32 R36, R52, R40, R36 ;  /* 0x000000283424723c */ /* 0x008fe20000001824 */
[----:B------:R-:W2:Y:S01]  /*13740*/  MUFU.EX2 R154, R154 ;  /* 0x0000009a009a7308 */ /* 0x000ea20000000800 */
[----:B-----5:R-:W-:Y:S01]  /*13750*/  F2FP.F16.F32.PACK_AB R50, R142, R137 ;  /* 0x000000898e32723e */ /* 0x020fe200000000ff */
        /* <DEDUP_REMOVED lines=38> */
[----:B------:R-:W2:Y:S08]  /*139c0*/  MUFU.EX2 R151, R151 ;  /* 0x0000009700977308 */ /* 0x000eb00000000800 */
[----:B------:R-:W1:Y:S01]  /*139d0*/  MUFU.EX2 R152, R152 ;  /* 0x0000009800987308 */ /* 0x000e620000000800 */
[----:B-----5:R-:W-:-:S07]  /*139e0*/  F2FP.F16.F32.PACK_AB R55, R163, R162 ;  /* 0x000000a2a337723e */ /* 0x020fce00000000ff */
[----:B----4-:R-:W-:Y:S01]  /*139f0*/  HMMA.16816.F32 R24, R52, R32, R24 ;  /* 0x000000203418723c */ /* 0x010fe20000001818 */
[----:B------:R-:W4:Y:S01]  /*13a00*/  MUFU.EX2 R157, R157 ;  /* 0x0000009d009d7308 */ /* 0x000f220000000800 */
[----:B--2---:R-:W-:-:S04]  /*13a10*/  FADD.FTZ R149, R151, R149 ;  /* 0x0000009597957221 */ /* 0x004fc80000010000 */
[C---:B------:R-:W-:Y:S01]  /*13a20*/  HMMA.16816.F32 R4, R52.reuse, R34, R4 ;  /* 0x000000223404723c */ /* 0x040fe20000001804 */
[----:B------:R-:W2:Y:S02]  /*13a30*/  LDSM.16.MT88.4 R32, [R232+0xd000] ;  /* 0x00d00000e820783b */ /* 0x000ea40000004200 */
[----:B------:R-:W5:Y:S01]  /*13a40*/  MUFU.EX2 R159, R159 ;  /* 0x0000009f009f7308 */ /* 0x000f620000000800 */
[C---:B-1----:R-:W-:Y:S01]  /*13a50*/  F2FP.F16.F32.PACK_AB R48, R152.reuse, R151 ;  /* 0x000000979830723e */ /* 0x042fe200000000ff */
[----:B------:R-:W-:Y:S01]  /*13a60*/  FADD.FTZ R152, R152, R149 ;  /* 0x0000009598987221 */ /* 0x000fe20000010000 */
[C---:B------:R-:W-:Y:S05]  /*13a70*/  HMMA.16816.F32 R12, R52.reuse, R28, R12 ;  /* 0x0000001c340c723c */ /* 0x040fea000000180c */
[----:B------:R-:W-:Y:S01]  /*13a80*/  MUFU.EX2 R192, R192 ;  /* 0x000000c000c07308 */ /* 0x000fe20000000800 */
[----:B------:R-:W-:Y:S01]  /*13a90*/  HMMA.16816.F32 R20, R52, R30, R20 ;  /* 0x0000001e3414723c */ /* 0x000fe20000001814 */
[----:B------:R-:W1:Y:S01]  /*13aa0*/  LDSM.16.MT88.4 R28, [R236+0xd000] ;  /* 0x00d00000ec1c783b */ /* 0x000e620000004200 */
[----:B----4-:R-:W-:-:S04]  /*13ab0*/  FADD.FTZ R152, R157, R152 ;  /* 0x000000989d987221 */ /* 0x010fc80000010000 */
[----:B---3--:R-:W-:Y:S01]  /*13ac0*/  HMMA.16816.F32 R36, R52, R40, R36 ;  /* 0x000000283424723c */ /* 0x008fe20000001824 */
[----:B------:R-:W3:Y:S01]  /*13ad0*/  MUFU.EX2 R181, R181 ;  /* 0x000000b500b57308 */ /* 0x000ee20000000800 */
[C---:B-----5:R-:W-:Y:S01]  /*13ae0*/  F2FP.F16.F32.PACK_AB R50, R159.reuse, R157 ;  /* 0x0000009d9f32723e */ /* 0x060fe200000000ff */
[----:B------:R-:W-:-:S03]  /*13af0*/  FADD.FTZ R159, R159, R152 ;  /* 0x000000989f9f7221 */ /* 0x000fc60000010000 */
[C---:B------:R-:W-:Y:S01]  /*13b00*/  HMMA.16816.F32 R16, R52.reuse, R42, R16 ;  /* 0x0000002a3410723c */ /* 0x040fe20000001810 */
[----:B------:R-:W4:Y:S02]  /*13b10*/  LDSM.16.MT88.4 R40, [R231+0xd000] ;  /* 0x00d00000e728783b */ /* 0x000f240000004200 */
[----:B------:R-:W-:Y:S03]  /*13b20*/  MUFU.EX2 R193, R193 ;  /* 0x000000c100c17308 */ /* 0x000fe60000000800 */
[C---:B------:R-:W-:Y:S05]  /*13b30*/  HMMA.16816.F32 R44, R52.reuse, R8, R44 ;  /* 0x00000008342c723c */ /* 0x040fea000000182c */
[----:B------:R-:W5:Y:S01]  /*13b40*/  MUFU.EX2 R179, R179 ;  /* 0x000000b300b37308 */ /* 0x000f620000000800 */
[----:B------:R-:W-:Y:S01]  /*13b50*/  HMMA.16816.F32 R132, R52, R10, R132 ;  /* 0x0000000a3484723c */ /* 0x000fe20000001884 */
[----:B------:R-:W4:Y:S01]  /*13b60*/  LDSM.16.MT88.4 R8, [R230+0xd000] ;  /* 0x00d00000e608783b */ /* 0x000f220000004200 */
[----:B---3--:R-:W-:-:S05]  /*13b70*/  F2FP.F16.F32.PACK_AB R49, R181, R192 ;  /* 0x000000c0b531723e */ /* 0x008fca00000000ff */
[----:B------:R-:W3:Y:S08]  /*13b80*/  MUFU.EX2 R158, R158 ;  /* 0x0000009e009e7308 */ /* 0x000ef00000000800 */
[----:B------:R-:W1:Y:S01]  /*13b90*/  MUFU.EX2 R164, R164 ;  /* 0x000000a400a47308 */ /* 0x000e620000000800 */
[----:B-----5:R-:W-:-:S07]  /*13ba0*/  F2FP.F16.F32.PACK_AB R51, R179, R193 ;  /* 0x000000c1b333723e */ /* 0x020fce00000000ff */
[----:B--2---:R-:W-:Y:S01]  /*13bb0*/  HMMA.16816.F32 R24, R48, R32, R24 ;  /* 0x000000203018723c */ /* 0x004fe20000001818 */
[----:B------:R-:W2:Y:S01]  /*13bc0*/  MUFU.EX2 R187, R187 ;  /* 0x000000bb00bb7308 */ /* 0x000ea20000000800 */
[----:B---3--:R-:W-:-:S04]  /*13bd0*/  FADD.FTZ R159, R158, R159 ;  /* 0x0000009f9e9f7221 */ /* 0x008fc80000010000 */
[C---:B------:R-:W-:Y:S01]  /*13be0*/  HMMA.16816.F32 R4, R48.reuse, R34, R4 ;  /* 0x000000223004723c */ /* 0x040fe20000001804 */
[----:B------:R-:W3:Y:S02]  /*13bf0*/  LDSM.16.MT88.4 R32, [R232+0xd800] ;  /* 0x00d80000e820783b */ /* 0x000ee40000004200 */
[----:B------:R-:W5:Y:S01]  /*13c00*/  MUFU.EX2 R188, R188 ;  /* 0x000000bc00bc7308 */ /* 0x000f620000000800 */
[C---:B-1----:R-:W-:Y:S01]  /*13c10*/  F2FP.F16.F32.PACK_AB R52, R164.reuse, R158 ;  /* 0x0000009ea434723e */ /* 0x042fe200000000ff */
[----:B------:R-:W-:Y:S01]  /*13c20*/  FADD.FTZ R159, R164, R159 ;  /* 0x0000009fa49f7221 */ /* 0x000fe20000010000 */
[C---:B------:R-:W-:Y:S05]  /*13c30*/  HMMA.16816.F32 R12, R48.reuse, R28, R12 ;  /* 0x0000001c300c723c */ /* 0x040fea000000180c */
[----:B------:R-:W-:Y:S01]  /*13c40*/  MUFU.EX2 R191, R191 ;  /* 0x000000bf00bf7308 */ /* 0x000fe20000000800 */
[----:B------:R-:W-:Y:S01]  /*13c50*/  HMMA.16816.F32 R20, R48, R30, R20 ;  /* 0x0000001e3014723c */ /* 0x000fe20000001814 */
[----:B------:R-:W1:Y:S01]  /*13c60*/  LDSM.16.MT88.4 R28, [R236+0xd800] ;  /* 0x00d80000ec1c783b */ /* 0x000e620000004200 */
[----:B--2---:R-:W-:-:S04]  /*13c70*/  FADD.FTZ R159, R187, R159 ;  /* 0x0000009fbb9f7221 */ /* 0x004fc80000010000 */
[----:B----4-:R-:W-:Y:S01]  /*13c80*/  HMMA.16816.F32 R36, R48, R40, R36 ;  /* 0x000000283024723c */ /* 0x010fe20000001824 */
[----:B------:R-:W2:Y:S01]  /*13c90*/  MUFU.EX2 R177, R177 ;  /* 0x000000b100b17308 */ /* 0x000ea20000000800 */
        /* <DEDUP_REMOVED lines=10> */
[----:B------:R-:W2:Y:S08]  /*13d40*/  MUFU.EX2 R189, R189 ;  /* 0x000000bd00bd7308 */ /* 0x000eb00000000800 */
[----:B------:R-:W1:Y:S01]  /*13d50*/  MUFU.EX2 R182, R182 ;  /* 0x000000b600b67308 */ /* 0x000e620000000800 */
[----:B-----5:R-:W-:-:S07]  /*13d60*/  F2FP.F16.F32.PACK_AB R55, R174, R190 ;  /* 0x000000beae37723e */ /* 0x020fce00000000ff */
[----:B---3--:R-:W-:Y:S01]  /*13d70*/  HMMA.16816.F32 R24, R52, R32, R24 ;  /* 0x000000203418723c */ /* 0x008fe20000001818 */
[----:B------:R-:W-:Y:S01]  /*13d80*/  MUFU.EX2 R194, R194 ;  /* 0x000000c200c27308 */ /* 0x000fe20000000800 */
[----:B--2---:R-:W-:-:S04]  /*13d90*/  FADD.FTZ R188, R189, R188 ;  /* 0x000000bcbdbc7221 */ /* 0x004fc80000010000 */
[C---:B------:R-:W-:Y:S01]  /*13da0*/  HMMA.16816.F32 R4, R52.reuse, R34, R4 ;  /* 0x000000223404723c */ /* 0x040fe20000001804 */
[----:B------:R-:W2:Y:S02]  /*13db0*/  LDSM.16.MT88.4 R32, [R232+0xe000] ;  /* 0x00e00000e820783b */ /* 0x000ea40000004200 */
[----:B------:R-:W3:Y:S01]  /*13dc0*/  MUFU.EX2 R178, R178 ;  /* 0x000000b200b27308 */ /* 0x000ee20000000800 */
[C---:B-1----:R-:W-:Y:S01]  /*13dd0*/  F2FP.F16.F32.PACK_AB R48, R182.reuse, R189 ;  /* 0x000000bdb630723e */ /* 0x042fe200000000ff */
[----:B------:R-:W-:Y:S01]  /*13de0*/  FADD.FTZ R188, R182, R188 ;  /* 0x000000bcb6bc7221 */ /* 0x000fe20000010000 */
[C---:B------:R-:W-:Y:S05]  /*13df0*/  HMMA.16816.F32 R12, R52.reuse, R28, R12 ;  /* 0x0000001c340c723c */ /* 0x040fea000000180c */
[----:B------:R-:W-:Y:S01]  /*13e00*/  MUFU.EX2 R184, R184 ;  /* 0x000000b800b87308 */ /* 0x000fe20000000800 */
[C---:B------:R-:W-:Y:S01]  /*13e10*/  HMMA.16816.F32 R20, R52.reuse, R30, R20 ;  /* 0x0000001e3414723c */ /* 0x040fe20000001814 */
[----:B------:R-:W1:Y:S05]  /*13e20*/  LDSM.16.MT88.4 R28, [R236+0xe000] ;  /* 0x00e00000ec1c783b */ /* 0x000e6a0000004200 */
        /* <DEDUP_REMOVED lines=12> */
[----:B----4-:R-:W-:-:S05]  /*13ef0*/  F2FP.F16.F32.PACK_AB R49, R172, R184 ;  /* 0x000000b8ac31723e */ /* 0x010fca00000000ff */
[----:B------:R-:W-:Y:S01]  /*13f00*/  MUFU.EX2 R186, R186 ;  /* 0x000000ba00ba7308 */ /* 0x000fe20000000800 */
[--C-:B------:R-:W-:Y:S01]  /*13f10*/  FFMA.FTZ R52, R98, UR4, -R116.reuse ;  /* 0x0000000462347c23 */ /* 0x100fe20008010874 */
[----:B------:R-:W-:-:S06]  /*13f20*/  FFMA.FTZ R98, R63, UR4, -R116 ;  /* 0x000000043f627c23 */ /* 0x000fcc0008010874 */
[----:B------:R-:W-:Y:S01]  /*13f30*/  MUFU.EX2 R176, R176 ;  /* 0x000000b000b07308 */ /* 0x000fe20000000800 */
[----:B-----5:R-:W-:-:S07]  /*13f40*/  F2FP.F16.F32.PACK_AB R51, R171, R183 ;  /* 0x000000b7ab33723e */ /* 0x020fce00000000ff */
[C---:B--2---:R-:W-:Y:S01]  /*13f50*/  HMMA.16816.F32 R24, R48.reuse, R32, R24 ;  /* 0x000000203018723c */ /* 0x044fe20000001818 */
[----:B------:R-:W-:Y:S05]  /*13f60*/  MUFU.EX2 R185, R185 ;  /* 0x000000b900b97308 */ /* 0x000fea0000000800 */
[C---:B------:R-:W-:Y:S01]  /*13f70*/  HMMA.16816.F32 R4, R48.reuse, R34, R4 ;  /* 0x000000223004723c */ /* 0x040fe20000001804 */
[----:B------:R-:W2:Y:S02]  /*13f80*/  LDSM.16.MT88.4 R32, [R232+0xe800] ;  /* 0x00e80000e820783b */ /* 0x000ea40000004200 */
[----:B------:R-:W4:Y:S03]  /*13f90*/  MUFU.EX2 R173, R173 ;  /* 0x000000ad00ad7308 */ /* 0x000f260000000800 */
[C---:B-1----:R-:W-:Y:S05]  /*13fa0*/  HMMA.16816.F32 R12, R48.reuse, R28, R12 ;  /* 0x0000001c300c723c */ /* 0x042fea000000180c */
[----:B------:R-:W-:Y:S01]  /*13fb0*/  MUFU.EX2 R169, R169 ;  /* 0x000000a900a97308 */ /* 0x000fe20000000800 */
[C---:B------:R-:W-:Y:S01]  /*13fc0*/  HMMA.16816.F32 R20, R48.reuse, R30, R20 ;  /* 0x0000001e3014723c */ /* 0x040fe20000001814 */
[----:B------:R-:W1:Y:S05]  /*13fd0*/  LDSM.16.MT88.4 R28, [R236+0xe800] ;  /* 0x00e80000ec1c783b */ /* 0x000e6a0000004200 */
[----:B---3--:R-:W-:Y:S01]  /*13fe0*/  HMMA.16816.F32 R36, R48, R40, R36 ;  /* 0x000000283024723c */ /* 0x008fe20000001824 */
[----:B------:R-:W3:Y:S01]  /*13ff0*/  MUFU.EX2 R165, R165 ;  /* 0x000000a500a57308 */ /* 0x000ee20000000800 */
[----:B----4-:R-:W-:-:S04]  /*14000*/  F2FP.F16.F32.PACK_AB R54, R173, R185 ;  /* 0x000000b9ad36723e */ /* 0x010fc800000000ff */
        /* <DEDUP_REMOVED lines=8> */
[----:B------:R3:W-:Y:S08]  /*14090*/  MUFU.EX2 R63, R52 ;  /* 0x00000034003f7308 */ /* 0x0007f00000000800 */
[----:B------:R-:W-:Y:S01]  /*140a0*/  MUFU.EX2 R180, R180 ;  /* 0x000000b400b47308 */ /* 0x000fe20000000800 */
[----:B-----5:R-:W-:-:S07]  /*140b0*/  F2FP.F16.F32.PACK_AB R55, R195, R168 ;  /* 0x000000a8c337723e */ /* 0x020fce00000000ff */
[----:B------:R-:W5:Y:S01]  /*140c0*/  MUFU.EX2 R170, R170 ;  /* 0x000000aa00aa7308 */ /* 0x000f620000000800 */
[----:B---3--:R-:W-:Y:S01]  /*140d0*/  F2FP.F16.F32.PACK_AB R52, R176, R186 ;  /* 0x000000bab034723e */ /* 0x008fe200000000ff */
[----:B------:R-:W-:-:S04]  /*140e0*/  FADD.FTZ R186, R186, R194 ;  /* 0x000000c2baba7221 */ /* 0x000fc80000010000 */
[----:B------:R-:W-:Y:S02]  /*140f0*/  FADD.FTZ R186, R176, R186 ;  /* 0x000000bab0ba7221 */ /* 0x000fe40000010000 */
[----:B--2---:R-:W-:Y:S01]  /*14100*/  HMMA.16816.F32 R24, R52, R32, R24 ;  /* 0x000000203418723c */ /* 0x004fe20000001818 */
[----:B------:R-:W-:Y:S01]  /*14110*/  MUFU.EX2 R175, R175 ;  /* 0x000000af00af7308 */ /* 0x000fe20000000800 */
[----:B------:R-:W-:-:S04]  /*14120*/  FADD.FTZ R185, R185, R186 ;  /* 0x000000bab9b97221 */ /* 0x000fc80000010000 */
        /* <DEDUP_REMOVED lines=19> */
[----:B------:R-:W-:Y:S01]  /*14260*/  HMMA.16816.F32 R44, R52, R8, R44 ;  /* 0x00000008342c723c */ /* 0x000fe2000000182c */
[----:B------:R-:W-:-:S04]  /*14270*/  FADD.FTZ R64, R63, R64 ;  /* 0x000000403f407221 */ /* 0x000fc80000010000 */
[----:B------:R-:W5:Y:S01]  /*14280*/  MUFU.EX2 R196, R196 ;  /* 0x000000c400c47308 */ /* 0x000f620000000800 */
[----:B------:R-:W-:Y:S01]  /*14290*/  HMMA.16816.F32 R132, R52, R10, R132 ;  /* 0x0000000a3484723c */ /* 0x000fe20000001884 */
[----:B------:R-:W-:Y:S01]  /*142a0*/  LDSM.16.MT88.4 R52, [R232+0xf800] ;  /* 0x00f80000e834783b */ /* 0x000fe20000004200 */
[----:B----4-:R-:W-:-:S03]  /*142b0*/  F2FP.F16.F32.PACK_AB R49, R60, R91 ;  /* 0x0000005b3c31723e */ /* 0x010fc600000000ff */
[----:B------:R-:W4:Y:S02]  /*142c0*/  LDSM.16.MT88.4 R8, [R230+0xf000] ;  /* 0x00f00000e608783b */ /* 0x000f240000004200 */
[----:B------:R-:W1:Y:S08]  /*142d0*/  MUFU.EX2 R98, R98 ;  /* 0x0000006200627308 */ /* 0x000e700000000800 */
[----:B------:R-:W3:Y:S01]  /*142e0*/  MUFU.EX2 R97, R97 ;  /* 0x0000006100617308 */ /* 0x000ee20000000800 */
[----:B-----5:R-:W-:-:S07]  /*142f0*/  F2FP.F16.F32.PACK_AB R51, R196, R90 ;  /* 0x0000005ac433723e */ /* 0x020fce00000000ff */
[----:B------:R-:W5:Y:S01]  /*14300*/  MUFU.EX2 R62, R62 ;  /* 0x0000003e003e7308 */ /* 0x000f620000000800 */
[----:B--2---:R-:W-:Y:S01]  /*14310*/  HMMA.16816.F32 R4, R48, R34, R4 ;  /* 0x000000223004723c */ /* 0x004fe20000001804 */
[C---:B-1----:R-:W-:Y:S01]  /*14320*/  F2FP.F16.F32.PACK_AB R56, R98.reuse, R63 ;  /* 0x0000003f6238723e */ /* 0x042fe200000000ff */
[----:B------:R-:W-:-:S04]  /*14330*/  FADD.FTZ R98, R98, R64 ;  /* 0x0000004062627221 */ /* 0x000fc80000010000 */
[----:B------:R-:W-:Y:S01]  /*14340*/  HMMA.16816.F32 R12, R48, R28, R12 ;  /* 0x0000001c300c723c */ /* 0x000fe2000000180c */
[----:B------:R-:W-:Y:S01]  /*14350*/  MUFU.EX2 R89, R89 ;  /* 0x0000005900597308 */ /* 0x000fe20000000800 */
[----:B---3--:R-:W-:-:S04]  /*14360*/  FADD.FTZ R98, R97, R98 ;  /* 0x0000006261627221 */ /* 0x008fc80000010000 */
[C---:B------:R-:W-:Y:S01]  /*14370*/  HMMA.16816.F32 R20, R48.reuse, R30, R20 ;  /* 0x0000001e3014723c */ /* 0x040fe20000001814 */
[----:B------:R-:W1:Y:S02]  /*14380*/  LDSM.16.MT88.4 R28, [R236+0xf800] ;  /* 0x00f80000ec1c783b */ /* 0x000e640000004200 */
[----:B------:R-:W2:Y:S01]  /*14390*/  MUFU.EX2 R197, R197 ;  /* 0x000000c500c57308 */ /* 0x000ea20000000800 */
[C---:B-----5:R-:W-:Y:S01]  /*143a0*/  F2FP.F16.F32.PACK_AB R58, R62.reuse, R97 ;  /* 0x000000613e3a723e */ /* 0x060fe200000000ff */
[----:B------:R-:W-:Y:S01]  /*143b0*/  FADD.FTZ R62, R62, R98 ;  /* 0x000000623e3e7221 */ /* 0x000fe20000010000 */
[C---:B------:R-:W-:Y:S01]  /*143c0*/  HMMA.16816.F32 R24, R48.reuse, R32, R24 ;  /* 0x000000203018723c */ /* 0x040fe20000001818 */
[----:B------:R-:W3:Y:S04]  /*143d0*/  LDSM.16.MT88.4 R32, [R231+0xf800] ;  /* 0x00f80000e720783b */ /* 0x000ee80000004200 */
[----:B------:R-:W-:Y:S01]  /*143e0*/  MUFU.EX2 R88, R88 ;  /* 0x0000005800587308 */ /* 0x000fe20000000800 */
[C---:B------:R-:W-:Y:S06]  /*143f0*/  HMMA.16816.F32 R36, R48.reuse, R40, R36 ;  /* 0x000000283024723c */ /* 0x040fec0000001824 */
[C---:B------:R-:W-:Y:S01]  /*14400*/  HMMA.16816.F32 R16, R48.reuse, R42, R16 ;  /* 0x0000002a3010723c */ /* 0x040fe20000001810 */
[----:B------:R-:W5:Y:S01]  /*14410*/  MUFU.EX2 R198, R198 ;  /* 0x000000c600c67308 */ /* 0x000f620000000800 */
[----:B--2---:R-:W-:Y:S01]  /*14420*/  F2FP.F16.F32.PACK_AB R57, R197, R89 ;  /* 0x00000059c539723e */ /* 0x004fe200000000ff */
[----:B------:R-:W2:Y:S03]  /*14430*/  LDSM.16.MT88.4 R40, [R230+0xf800] ;  /* 0x00f80000e628783b */ /* 0x000ea60000004200 */
[C---:B----4-:R-:W-:Y:S03]  /*14440*/  HMMA.16816.F32 R44, R48.reuse, R8, R44 ;  /* 0x00000008302c723c */ /* 0x050fe6000000182c */
[----:B------:R-:W4:Y:S03]  /*14450*/  MUFU.EX2 R96, R96 ;  /* 0x0000006000607308 */ /* 0x000f260000000800 */
[----:B------:R-:W-:Y:S01]  /*14460*/  HMMA.16816.F32 R132, R48, R10, R132 ;  /* 0x0000000a3084723c */ /* 0x000fe20000001884 */
[----:B------:R-:W-:Y:S04]  /*14470*/  LDSM.16.MT88.4 R8, [R236+0x10000] ;  /* 0x01000000ec08783b */ /* 0x000fe80000004200 */
[----:B------:R-:W3:Y:S01]  /*14480*/  MUFU.EX2 R61, R61 ;  /* 0x0000003d003d7308 */ /* 0x000ee20000000800 */
[----:B-----5:R-:W-:-:S07]  /*14490*/  F2FP.F16.F32.PACK_AB R59, R198, R88 ;  /* 0x00000058c63b723e */ /* 0x020fce00000000ff */
[----:B------:R-:W-:Y:S01]  /*144a0*/  HMMA.16816.F32 R4, R56, R54, R4 ;  /* 0x000000363804723c */ /* 0x000fe20000001804 */
[----:B------:R-:W-:Y:S01]  /*144b0*/  MUFU.EX2 R95, R95 ;  /* 0x0000005f005f7308 */ /* 0x000fe20000000800 */
[----:B----4-:R-:W-:-:S04]  /*144c0*/  FADD.FTZ R62, R96, R62 ;  /* 0x0000003e603e7221 */ /* 0x010fc80000010000 */
[C---:B-1----:R-:W-:Y:S01]  /*144d0*/  HMMA.16816.F32 R12, R56.reuse, R28, R12 ;  /* 0x0000001c380c723c */ /* 0x042fe2000000180c */
[----:B------:R-:W-:Y:S01]  /*144e0*/  FFMA.FTZ R55, R249, R120, R105 ;  /* 0x00000078f9377223 */ /* 0x000fe20000010069 */
[--C-:B------:R-:W-:Y:S01]  /*144f0*/  FFMA.FTZ R54, R94, UR4, -R116.reuse ;  /* 0x000000045e367c23 */ /* 0x100fe20008010874 */
[----:B------:R-:W1:Y:S01]  /*14500*/  MUFU.EX2 R78, R78 ;  /* 0x0000004e004e7308 */ /* 0x000e620000000800 */
[----:B---3--:R-:W-:Y:S01]  /*14510*/  F2FP.F16.F32.PACK_AB R48, R61, R96 ;  /* 0x000000603d30723e */ /* 0x008fe200000000ff */
[----:B------:R-:W-:Y:S01]  /*14520*/  FADD.FTZ R55, R70, R55 ;  /* 0x0000003746377221 */ /* 0x000fe20000010000 */
[C---:B------:R-:W-:Y:S01]  /*14530*/  HMMA.16816.F32 R20, R56.reuse, R30, R20 ;  /* 0x0000001e3814723c */ /* 0x040fe20000001814 */
[----:B------:R-:W3:Y:S01]  /*14540*/  LDSM.16.MT88.4 R28, [R232+0x10000] ;  /* 0x01000000e81c783b */ /* 0x000ee20000004200 */
[--C-:B------:R-:W-:Y:S01]  /*14550*/  FFMA.FTZ R70, R74, UR4, -R116.reuse ;  /* 0x000000044a467c23 */ /* 0x100fe20008010874 */
[----:B------:R-:W-:Y:S01]  /*14560*/  FADD.FTZ R55, R3, R55 ;  /* 0x0000003703377221 */ /* 0x000fe20000010000 */
[----:B------:R-:W-:Y:S01]  /*14570*/  FFMA.FTZ R3, R77, UR4, -R116 ;  /* 0x000000044d037c23 */ /* 0x000fe20008010874 */
[----:B------:R-:W-:Y:S01]  /*14580*/  MUFU.EX2 R87, R87 ;  /* 0x0000005700577308 */ /* 0x000fe20000000800 */
[C---:B------:R-:W-:Y:S01]  /*14590*/  HMMA.16816.F32 R24, R56.reuse, R52, R24 ;  /* 0x000000343818723c */ /* 0x040fe20000001818 */
[----:B------:R-:W-:Y:S01]  /*145a0*/  FADD.FTZ R55, R2, R55 ;  /* 0x0000003702377221 */ /* 0x000fe20000010000 */
[----:B------:R-:W-:Y:S01]  /*145b0*/  FFMA.FTZ R74, R99, UR4, -R106 ;  /* 0x00000004634a7c23 */ /* 0x000fe2000801086a */
[----:B------:R-:W-:Y:S01]  /*145c0*/  FFMA.FTZ R77, R80, UR4, -R116 ;  /* 0x00000004504d7c23 */ /* 0x000fe20008010874 */
[--C-:B------:R-:W-:Y:S01]  /*145d0*/  FFMA.FTZ R249, R71, UR4, -R106.reuse ;  /* 0x0000000447f97c23 */ /* 0x100fe2000801086a */
[----:B------:R-:W-:Y:S01]  /*145e0*/  FADD.FTZ R126, R126, R55 ;  /* 0x000000377e7e7221 */ /* 0x000fe20000010000 */
[C---:B------:R-:W-:Y:S01]  /*145f0*/  HMMA.16816.F32 R36, R56.reuse, R32, R36 ;  /* 0x000000203824723c */ /* 0x040fe20000001824 */
[--C-:B------:R-:W-:Y:S01]  /*14600*/  FFMA.FTZ R52, R86, UR4, -R106.reuse ;  /* 0x0000000456347c23 */ /* 0x100fe2000801086a */
[----:B------:R-:W-:Y:S01]  /*14610*/  FFMA.FTZ R53, R72, UR4, -R106 ;  /* 0x0000000448357c23 */ /* 0x000fe2000801086a */
[----:B------:R-:W-:Y:S01]  /*14620*/  FADD.FTZ R126, R127, R126 ;  /* 0x0000007e7f7e7221 */ /* 0x000fe20000010000 */
[----:B------:R-:W4:Y:S01]  /*14630*/  MUFU.EX2 R73, R73 ;  /* 0x0000004900497308 */ /* 0x000f220000000800 */
[----:B-1----:R-:W-:Y:S01]  /*14640*/  F2FP.F16.F32.PACK_AB R50, R78, R95 ;  /* 0x0000005f4e32723e */ /* 0x002fe200000000ff */
[C---:B------:R-:W-:Y:S01]  /*14650*/  HMMA.16816.F32 R16, R56.reuse, R34, R16 ;  /* 0x000000223810723c */ /* 0x040fe20000001810 */
[----:B------:R-:W-:Y:S01]  /*14660*/  FADD.FTZ R126, R128, R126 ;  /* 0x0000007e807e7221 */ /* 0x000fe20000010000 */
[----:B------:R-:W1:Y:S01]  /*14670*/  LDSM.16.MT88.4 R32, [R231+0x10000] ;  /* 0x01000000e720783b */ /* 0x000e620000004200 */
[----:B------:R-:W-:Y:S01]  /*14680*/  FFMA.FTZ R55, R76, UR4, -R116 ;  /* 0x000000044c377c23 */ /* 0x000fe20008010874 */
[----:B------:R-:W-:Y:S01]  /*14690*/  FFMA.FTZ R72, R83, UR4, -R106 ;  /* 0x0000000453487c23 */ /* 0x000fe2000801086a */
[----:B------:R-:W-:Y:S01]  /*146a0*/  FADD.FTZ R126, R129, R126 ;  /* 0x0000007e817e7221 */ /* 0x000fe20000010000 */
[----:B------:R-:W-:Y:S01]  /*146b0*/  MUFU.EX2 R52, R52 ;  /* 0x0000003400347308 */ /* 0x000fe20000000800 */
[----:B--2---:R-:W-:Y:S01]  /*146c0*/  HMMA.16816.F32 R44, R56, R40, R44 ;  /* 0x00000028382c723c */ /* 0x004fe2000000182c */
[----:B------:R-:W-:Y:S01]  /*146d0*/  FFMA.FTZ R76, R104, UR4, -R116 ;  /* 0x00000004684c7c23 */ /* 0x000fe20008010874 */
[----:B------:R-:W-:Y:S01]  /*146e0*/  FADD.FTZ R138, R138, R126 ;  /* 0x0000007e8a8a7221 */ /* 0x000fe20000010000 */
[----:B------:R-:W-:-:S03]  /*146f0*/  FADD.FTZ R61, R61, R62 ;  /* 0x0000003e3d3d7221 */ /* 0x000fc60000010000 */
[----:B------:R-:W-:Y:S01]  /*14700*/  FADD.FTZ R138, R139, R138 ;  /* 0x0000008a8b8a7221 */ /* 0x000fe20000010000 */
[----:B------:R-:W2:Y:S01]  /*14710*/  MUFU.EX2 R53, R53 ;  /* 0x0000003500357308 */ /* 0x000ea20000000800 */
[----:B------:R-:W-:Y:S01]  /*14720*/  HMMA.16816.F32 R132, R56, R42, R132 ;  /* 0x0000002a3884723c */ /* 0x000fe20000001884 */
[----:B----4-:R-:W-:Y:S01]  /*14730*/  F2FP.F16.F32.PACK_AB R49, R73, R87 ;  /* 0x000000574931723e */ /* 0x010fe200000000ff */
[----:B------:R-:W-:Y:S01]  /*14740*/  FADD.FTZ R138, R140, R138 ;  /* 0x0000008a8c8a7221 */ /* 0x000fe20000010000 */
[----:B------:R-:W4:Y:S01]  /*14750*/  LDSM.16.MT88.4 R40, [R230+0x10000] ;  /* 0x01000000e628783b */ /* 0x000f220000004200 */
[----:B------:R-:W-:Y:S02]  /*14760*/  FADD.FTZ R61, R95, R61 ;  /* 0x0000003d5f3d7221 */ /* 0x000fe40000010000 */
[----:B------:R-:W-:Y:S01]  /*14770*/  FADD.FTZ R141, R141, R138 ;  /* 0x0000008a8d8d7221 */ /* 0x000fe20000010000 */
[--C-:B------:R-:W-:Y:S01]  /*14780*/  FFMA.FTZ R56, R85, UR4, -R106.reuse ;  /* 0x0000000455387c23 */ /* 0x100fe2000801086a */
[--C-:B------:R-:W-:Y:S01]  /*14790*/  FFMA.FTZ R57, R67, UR4, -R106.reuse ;  /* 0x0000000443397c23 */ /* 0x100fe2000801086a */
[----:B------:R-:W-:Y:S01]  /*147a0*/  FFMA.FTZ R58, R66, UR4, -R106 ;  /* 0x00000004423a7c23 */ /* 0x000fe2000801086a */
[----:B------:R-:W-:Y:S01]  /*147b0*/  FADD.FTZ R141, R145, R141 ;  /* 0x0000008d918d7221 */ /* 0x000fe20000010000 */
[----:B------:R-:W5:Y:S01]  /*147c0*/  MUFU.EX2 R54, R54 ;  /* 0x0000003600367308 */ /* 0x000f620000000800 */
[--C-:B------:R-:W-:Y:S01]  /*147d0*/  FFMA.FTZ R66, R75, UR4, -R116.reuse ;  /* 0x000000044b427c23 */ /* 0x100fe20008010874 */
[--C-:B------:R-:W-:Y:S01]  /*147e0*/  FFMA.FTZ R59, R92, UR4, -R116.reuse ;  /* 0x000000045c3b7c23 */ /* 0x100fe20008010874 */
[----:B------:R-:W-:Y:S01]  /*147f0*/  FADD.FTZ R146, R146, R141 ;  /* 0x0000008d92927221 */ /* 0x000fe20000010000 */
[----:B------:R-:W-:Y:S01]  /*14800*/  FFMA.FTZ R67, R100, UR4, -R116 ;  /* 0x0000000464437c23 */ /* 0x000fe20008010874 */
[----:B--2---:R-:W-:Y:S01]  /*14810*/  F2FP.F16.F32.PACK_AB R51, R53, R52 ;  /* 0x000000343533723e */ /* 0x004fe200000000ff */
[----:B------:R-:W-:Y:S01]  /*14820*/  FFMA.FTZ R75, R79, UR4, -R106 ;  /* 0x000000044f4b7c23 */ /* 0x000fe2000801086a */
[----:B------:R-:W-:Y:S01]  /*14830*/  FADD.FTZ R146, R147, R146 ;  /* 0x0000009293927221 */ /* 0x000fe20000010000 */
[----:B------:R-:W2:Y:S01]  /*14840*/  MUFU.EX2 R3, R3 ;  /* 0x0000000300037308 */ /* 0x000ea20000000800 */
[----:B------:R-:W-:Y:S01]  /*14850*/  FFMA.FTZ R79, R103, UR4, -R116 ;  /* 0x00000004674f7c23 */ /* 0x000fe20008010874 */
[----:B------:R-:W-:Y:S01]  /*14860*/  LDSM.16.MT88.4 R140, [R231+0x11800] ;  /* 0x01180000e78c783b */ /* 0x000fe20000004200 */
[----:B------:R-:W-:Y:S01]  /*14870*/  FADD.FTZ R148, R148, R146 ;  /* 0x0000009294947221 */ /* 0x000fe20000010000 */
[----:B---3--:R-:W-:Y:S01]  /*14880*/  HMMA.16816.F32 R24, R48, R28, R24 ;  /* 0x0000001c3018723c */ /* 0x008fe20000001818 */
[----:B------:R-:W-:-:S02]  /*14890*/  FADD.FTZ R78, R78, R61 ;  /* 0x0000003d4e4e7221 */ /* 0x000fc40000010000 */
[----:B------:R-:W-:Y:S01]  /*148a0*/  FADD.FTZ R148, R153, R148 ;  /* 0x0000009499947221 */ /* 0x000fe20000010000 */
[----:B------:R-:W-:Y:S01]  /*148b0*/  MUFU.EX2 R2, R93 ;  /* 0x0000005d00027308 */ /* 0x000fe20000000800 */
[----:B-----5:R-:W-:Y:S01]  /*148c0*/  FADD.FTZ R78, R54, R78 ;  /* 0x0000004e364e7221 */ /* 0x020fe20000010000 */
[C---:B------:R-:W-:Y:S01]  /*148d0*/  HMMA.16816.F32 R4, R48.reuse, R30, R4 ;  /* 0x0000001e3004723c */ /* 0x040fe20000001804 */
[----:B------:R-:W-:Y:S01]  /*148e0*/  FADD.FTZ R154, R154, R148 ;  /* 0x000000949a9a7221 */ /* 0x000fe20000010000 */
[----:B------:R-:W3:Y:S03]  /*148f0*/  LDSM.16.MT88.4 R28, [R232+0x10800] ;  /* 0x01080000e81c783b */ /* 0x000ee60000004200 */
[----:B------:R-:W-:Y:S01]  /*14900*/  FADD.FTZ R154, R155, R154 ;  /* 0x0000009a9b9a7221 */ /* 0x000fe20000010000 */
[----:B------:R-:W-:Y:S01]  /*14910*/  HMMA.16816.F32 R12, R48, R8, R12 ;  /* 0x00000008300c723c */ /* 0x000fe2000000180c */
[----:B------:R-:W-:Y:S01]  /*14920*/  MUFU.EX2 R55, R55 ;  /* 0x0000003700377308 */ /* 0x000fe20000000800 */
[----:B------:R-:W-:Y:S01]  /*14930*/  LDSM.16.MT88.4 R148, [R232+0x11800] ;  /* 0x01180000e894783b */ /* 0x000fe20000004200 */
[----:B------:R-:W-:-:S03]  /*14940*/  FADD.FTZ R156, R156, R154 ;  /* 0x0000009a9c9c7221 */ /* 0x000fc60000010000 */
[C---:B------:R-:W-:Y:S01]  /*14950*/  HMMA.16816.F32 R20, R48.reuse, R10, R20 ;  /* 0x0000000a3014723c */ /* 0x040fe20000001814 */
[----:B------:R-:W-:Y:S01]  /*14960*/  FADD.FTZ R156, R160, R156 ;  /* 0x0000009ca09c7221 */ /* 0x000fe20000010000 */
[----:B------:R-:W5:Y:S01]  /*14970*/  LDSM.16.MT88.4 R8, [R236+0x10800] ;  /* 0x01080000ec08783b */ /* 0x000f620000004200 */
[----:B------:R-:W-:Y:S02]  /*14980*/  MUFU.EX2 R56, R56 ;  /* 0x0000003800387308 */ /* 0x000fe40000000800 */
[----:B------:R-:W-:Y:S01]  /*14990*/  FADD.FTZ R161, R161, R156 ;  /* 0x0000009ca1a17221 */ /* 0x000fe20000010000 */
[C---:B-1----:R-:W-:Y:S01]  /*149a0*/  HMMA.16816.F32 R36, R48.reuse, R32, R36 ;  /* 0x000000203024723c */ /* 0x042fe20000001824 */
[----:B------:R-:W-:Y:S02]  /*149b0*/  LDSM.16.MT88.4 R156, [R236+0x11800] ;  /* 0x01180000ec9c783b */ /* 0x000fe40000004200 */
[----:B------:R-:W-:Y:S02]  /*149c0*/  FADD.FTZ R162, R162, R161 ;  /* 0x000000a1a2a27221 */ /* 0x000fe40000010000 */
[----:B------:R-:W1:Y:S01]  /*149d0*/  MUFU.EX2 R57, R57 ;  /* 0x0000003900397308 */ /* 0x000e620000000800 */
[C---:B------:R-:W-:Y:S01]  /*149e0*/  HMMA.16816.F32 R16, R48.reuse, R34, R16 ;  /* 0x000000223010723c */ /* 0x040fe20000001810 */
[----:B------:R-:W-:Y:S01]  /*149f0*/  FADD.FTZ R162, R163, R162 ;  /* 0x000000a2a3a27221 */ /* 0x000fe20000010000 */
[----:B------:R-:W5:Y:S03]  /*14a00*/  LDSM.16.MT88.4 R32, [R231+0x10800] ;  /* 0x01080000e720783b */ /* 0x000f660000004200 */
[----:B------:R-:W-:Y:S01]  /*14a10*/  FADD.FTZ R192, R192, R162 ;  /* 0x000000a2c0c07221 */ /* 0x000fe20000010000 */
[----:B----4-:R-:W-:Y:S01]  /*14a20*/  HMMA.16816.F32 R44, R48, R40, R44 ;  /* 0x00000028302c723c */ /* 0x010fe2000000182c */
[----:B------:R-:W-:Y:S02]  /*14a30*/  MUFU.EX2 R0, R84 ;  /* 0x0000005400007308 */ /* 0x000fe40000000800 */
[----:B------:R-:W-:-:S03]  /*14a40*/  FADD.FTZ R192, R181, R192 ;  /* 0x000000c0b5c07221 */ /* 0x000fc60000010000 */
[----:B------:R-:W-:Y:S01]  /*14a50*/  HMMA.16816.F32 R132, R48, R42, R132 ;  /* 0x0000002a3084723c */ /* 0x000fe20000001884 */
[----:B------:R-:W-:Y:S01]  /*14a60*/  FADD.FTZ R193, R193, R192 ;  /* 0x000000c0c1c17221 */ /* 0x000fe20000010000 */
[----:B--2---:R-:W-:Y:S01]  /*14a70*/  F2FP.F16.F32.PACK_AB R40, R3, R54 ;  /* 0x000000360328723e */ /* 0x004fe200000000ff */
[----:B------:R-:W2:Y:S01]  /*14a80*/  MUFU.EX2 R58, R58 ;  /* 0x0000003a003a7308 */ /* 0x000ea20000000800 */
[----:B-1----:R-:W-:Y:S01]  /*14a90*/  F2FP.F16.F32.PACK_AB R41, R57, R56 ;  /* 0x000000383929723e */ /* 0x002fe200000000ff */
[----:B------:R-:W-:Y:S01]  /*14aa0*/  FADD.FTZ R193, R179, R193 ;  /* 0x000000c1b3c17221 */ /* 0x000fe20000010000 */
[----:B------:R-:W1:Y:S01]  /*14ab0*/  LDSM.16.MT88.4 R48, [R230+0x10800] ;  /* 0x01080000e630783b */ /* 0x000e620000004200 */
[----:B------:R-:W-:Y:S01]  /*14ac0*/  F2FP.F16.F32.PACK_AB R42, R55, R2 ;  /* 0x00000002372a723e */ /* 0x000fe200000000ff */
[----:B------:R-:W-:Y:S01]  /*14ad0*/  FADD.FTZ R3, R3, R78 ;  /* 0x0000004e03037221 */ /* 0x000fe20000010000 */
[----:B------:R-:W-:Y:S02]  /*14ae0*/  FADD.FTZ R191, R191, R193 ;  /* 0x000000c1bfbf7221 */ /* 0x000fe40000010000 */
[----:B------:R-:W4:Y:S01]  /*14af0*/  MUFU.EX2 R59, R59 ;  /* 0x0000003b003b7308 */ /* 0x000f220000000800 */
[----:B------:R-:W-:Y:S01]  /*14b00*/  FADD.FTZ R3, R2, R3 ;  /* 0x0000000302037221 */ /* 0x000fe20000010000 */
[----:B------:R-:W-:Y:S01]  /*14b10*/  FADD.FTZ R191, R177, R191 ;  /* 0x000000bfb1bf7221 */ /* 0x000fe20000010000 */
[----:B------:R-:W-:-:S02]  /*14b20*/  MOV R2, R118 ;  /* 0x0000007600027202 */ /* 0x000fc40000000f00 */
[----:B------:R-:W-:Y:S01]  /*14b30*/  FADD.FTZ R55, R55, R3 ;  /* 0x0000000337377221 */ /* 0x000fe20000010000 */
[----:B------:R-:W-:Y:S02]  /*14b40*/  FADD.FTZ R190, R190, R191 ;  /* 0x000000bfbebe7221 */ /* 0x000fe40000010000 */
[----:B------:R-:W1:Y:S01]  /*14b50*/  MUFU.EX2 R66, R66 ;  /* 0x0000004200427308 */ /* 0x000e620000000800 */
[----:B--2---:R-:W-:Y:S01]  /*14b60*/  F2FP.F16.F32.PACK_AB R43, R58, R0 ;  /* 0x000000003a2b723e */ /* 0x004fe200000000ff */
[----:B------:R-:W-:-:S04]  /*14b70*/  FADD.FTZ R174, R174, R190 ;  /* 0x000000beaeae7221 */ /* 0x000fc80000010000 */
[----:B------:R-:W-:Y:S02]  /*14b80*/  FADD.FTZ R174, R184, R174 ;  /* 0x000000aeb8ae7221 */ /* 0x000fe40000010000 */
[----:B---3--:R-:W-:Y:S01]  /*14b90*/  HMMA.16816.F32 R24, R40, R28, R24 ;  /* 0x0000001c2818723c */ /* 0x008fe20000001818 */
[----:B------:R-:W-:Y:S01]  /*14ba0*/  MUFU.EX2 R67, R67 ;  /* 0x0000004300437308 */ /* 0x000fe20000000800 */
[----:B------:R-:W-:Y:S01]  /*14bb0*/  FADD.FTZ R172, R172, R174 ;  /* 0x000000aeacac7221 */ /* 0x000fe20000010000 */
[----:B----4-:R-:W-:-:S03]  /*14bc0*/  FADD.FTZ R55, R59, R55 ;  /* 0x000000373b377221 */ /* 0x010fc60000010000 */
[C---:B------:R-:W-:Y:S01]  /*14bd0*/  HMMA.16816.F32 R4, R40.reuse, R30, R4 ;  /* 0x0000001e2804723c */ /* 0x040fe20000001804 */
[----:B------:R-:W2:Y:S01]  /*14be0*/  LDSM.16.MT88.4 R28, [R232+0x11000] ;  /* 0x01100000e81c783b */ /* 0x000ea20000004200 */
[----:B------:R-:W-:Y:S01]  /*14bf0*/  FADD.FTZ R172, R183, R172 ;  /* 0x000000acb7ac7221 */ /* 0x000fe20000010000 */
[----:B------:R-:W-:Y:S03]  /*14c00*/  MUFU.EX2 R70, R70 ;  /* 0x0000004600467308 */ /* 0x000fe60000000800 */
[----:B-----5:R-:W-:Y:S01]  /*14c10*/  HMMA.16816.F32 R12, R40, R8, R12 ;  /* 0x00000008280c723c */ /* 0x020fe2000000180c */
[----:B------:R-:W-:-:S04]  /*14c20*/  FADD.FTZ R171, R171, R172 ;  /* 0x000000acabab7221 */ /* 0x000fc80000010000 */
[----:B------:R-:W-:Y:S01]  /*14c30*/  MUFU.EX2 R72, R72 ;  /* 0x0000004800487308 */ /* 0x000fe20000000800 */
[----:B------:R-:W-:Y:S01]  /*14c40*/  HMMA.16816.F32 R20, R40, R10, R20 ;  /* 0x0000000a2814723c */ /* 0x000fe20000001814 */
[----:B------:R-:W3:Y:S01]  /*14c50*/  LDSM.16.MT88.4 R8, [R236+0x11000] ;  /* 0x01100000ec08783b */ /* 0x000ee20000004200 */
[----:B------:R-:W-:-:S04]  /*14c60*/  FADD.FTZ R171, R169, R171 ;  /* 0x000000aba9ab7221 */ /* 0x000fc80000010000 */
[----:B------:R-:W-:Y:S01]  /*14c70*/  FADD.FTZ R165, R165, R171 ;  /* 0x000000aba5a57221 */ /* 0x000fe20000010000 */
[----:B------:R-:W4:Y:S01]  /*14c80*/  MUFU.EX2 R65, R65 ;  /* 0x0000004100417308 */ /* 0x000f220000000800 */
[----:B------:R-:W-:Y:S02]  /*14c90*/  HMMA.16816.F32 R36, R40, R32, R36 ;  /* 0x000000202824723c */ /* 0x000fe40000001824 */
[----:B------:R-:W-:-:S04]  /*14ca0*/  FADD.FTZ R165, R168, R165 ;  /* 0x000000a5a8a57221 */ /* 0x000fc80000010000 */
[C---:B------:R-:W-:Y:S01]  /*14cb0*/  HMMA.16816.F32 R16, R40.reuse, R34, R16 ;  /* 0x000000222810723c */ /* 0x040fe20000001810 */
[----:B------:R-:W-:Y:S01]  /*14cc0*/  MUFU.EX2 R74, R74 ;  /* 0x0000004a004a7308 */ /* 0x000fe20000000800 */
[----:B------:R-:W-:Y:S01]  /*14cd0*/  FADD.FTZ R195, R195, R165 ;  /* 0x000000a5c3c37221 */ /* 0x000fe20000010000 */
[----:B------:R-:W5:Y:S03]  /*14ce0*/  LDSM.16.MT88.4 R32, [R231+0x11000] ;  /* 0x01100000e720783b */ /* 0x000f660000004200 */
[C---:B-1----:R-:W-:Y:S01]  /*14cf0*/  HMMA.16816.F32 R44, R40.reuse, R48, R44 ;  /* 0x00000030282c723c */ /* 0x042fe2000000182c */
[----:B------:R-:W-:Y:S02]  /*14d00*/  FADD.FTZ R195, R91, R195 ;  /* 0x000000c35bc37221 */ /* 0x000fe40000010000 */
[----:B------:R-:W1:Y:S02]  /*14d10*/  MUFU.EX2 R75, R75 ;  /* 0x0000004b004b7308 */ /* 0x000e640000000800 */
[----:B------:R-:W-:Y:S01]  /*14d20*/  FADD.FTZ R195, R60, R195 ;  /* 0x000000c33cc37221 */ /* 0x000fe20000010000 */
[----:B------:R-:W-:Y:S01]  /*14d30*/  HMMA.16816.F32 R132, R40, R50, R132 ;  /* 0x000000322884723c */ /* 0x000fe20000001884 */
[----:B------:R-:W5:Y:S02]  /*14d40*/  LDSM.16.MT88.4 R48, [R230+0x11000] ;  /* 0x01100000e630783b */ /* 0x000f640000004200 */
[----:B------:R-:W-:-:S02]  /*14d50*/  FADD.FTZ R90, R90, R195 ;  /* 0x000000c35a5a7221 */ /* 0x000fc40000010000 */
[----:B------:R-:W3:Y:S02]  /*14d60*/  MUFU.EX2 R76, R76 ;  /* 0x0000004c004c7308 */ /* 0x000ee40000000800 */
[----:B------:R-:W-:Y:S01]  /*14d70*/  F2FP.F16.F32.PACK_AB R40, R66, R59 ;  /* 0x0000003b4228723e */ /* 0x000fe200000000ff */
[----:B------:R-:W-:Y:S01]  /*14d80*/  FADD.FTZ R90, R196, R90 ;  /* 0x0000005ac45a7221 */ /* 0x000fe20000010000 */
[----:B----4-:R-:W-:Y:S01]  /*14d90*/  F2FP.F16.F32.PACK_AB R41, R65, R72 ;  /* 0x000000484129723e */ /* 0x010fe200000000ff */
[----:B------:R-:W-:Y:S01]  /*14da0*/  FADD.FTZ R66, R66, R55 ;  /* 0x0000003742427221 */ /* 0x000fe20000010000 */
[----:B------:R-:W-:Y:S01]  /*14db0*/  F2FP.F16.F32.PACK_AB R42, R70, R67 ;  /* 0x00000043462a723e */ /* 0x000fe200000000ff */
[----:B------:R-:W-:Y:S01]  /*14dc0*/  FADD.FTZ R90, R89, R90 ;  /* 0x0000005a595a7221 */ /* 0x000fe20000010000 */
[----:B------:R-:W4:Y:S01]  /*14dd0*/  MUFU.EX2 R77, R77 ;  /* 0x0000004d004d7308 */ /* 0x000f220000000800 */
[----:B-1----:R-:W-:Y:S01]  /*14de0*/  F2FP.F16.F32.PACK_AB R43, R75, R74 ;  /* 0x0000004a4b2b723e */ /* 0x002fe200000000ff */
[----:B------:R-:W-:Y:S01]  /*14df0*/  FADD.FTZ R66, R67, R66 ;  /* 0x0000004243427221 */ /* 0x000fe20000010000 */
[----:B------:R-:W-:-:S03]  /*14e00*/  FADD.FTZ R197, R197, R90 ;  /* 0x0000005ac5c57221 */ /* 0x000fc60000010000 */
[----:B------:R-:W-:Y:S01]  /*14e10*/  FADD.FTZ R70, R70, R66 ;  /* 0x0000004246467221 */ /* 0x000fe20000010000 */
[----:B------:R-:W-:Y:S01]  /*14e20*/  FADD.FTZ R197, R88, R197 ;  /* 0x000000c558c57221 */ /* 0x000fe20000010000 */
[----:B--2---:R-:W-:Y:S01]  /*14e30*/  HMMA.16816.F32 R24, R40, R28, R24 ;  /* 0x0000001c2818723c */ /* 0x004fe20000001818 */
[----:B------:R-:W1:Y:S01]  /*14e40*/  MUFU.EX2 R79, R79 ;  /* 0x0000004f004f7308 */ /* 0x000e620000000800 */
[----:B---3--:R-:W-:Y:S01]  /*14e50*/  FADD.FTZ R70, R76, R70 ;  /* 0x000000464c467221 */ /* 0x008fe20000010000 */
[----:B------:R-:W-:-:S03]  /*14e60*/  FADD.FTZ R198, R198, R197 ;  /* 0x000000c5c6c67221 */ /* 0x000fc60000010000 */
[C---:B------:R-:W-:Y:S01]  /*14e70*/  HMMA.16816.F32 R4, R40.reuse, R30, R4 ;  /* 0x0000001e2804723c */ /* 0x040fe20000001804 */
[--C-:B------:R-:W-:Y:S01]  /*14e80*/  FFMA.FTZ R28, R102, UR4, -R106.reuse ;  /* 0x00000004661c7c23 */ /* 0x100fe2000801086a */
[----:B------:R-:W-:Y:S01]  /*14e90*/  FFMA.FTZ R29, R81, UR4, -R106 ;  /* 0x00000004511d7c23 */ /* 0x000fe2000801086a */
[----:B------:R-:W2:Y:S01]  /*14ea0*/  MUFU.EX2 R250, R250 ;  /* 0x000000fa00fa7308 */ /* 0x000ea20000000800 */
[----:B------:R-:W-:Y:S01]  /*14eb0*/  FADD.FTZ R198, R87, R198 ;  /* 0x000000c657c67221 */ /* 0x000fe20000010000 */
[----:B----4-:R-:W-:Y:S01]  /*14ec0*/  FADD.FTZ R70, R77, R70 ;  /* 0x000000464d467221 */ /* 0x010fe20000010000 */
[----:B------:R-:W-:Y:S01]  /*14ed0*/  HMMA.16816.F32 R12, R40, R8, R12 ;  /* 0x00000008280c723c */ /* 0x000fe2000000180c */
[----:B------:R-:W-:Y:S01]  /*14ee0*/  FFMA.FTZ R30, R101, UR4, -R106 ;  /* 0x00000004651e7c23 */ /* 0x000fe2000801086a */
[----:B------:R-:W-:-:S03]  /*14ef0*/  FADD.FTZ R73, R73, R198 ;  /* 0x000000c649497221 */ /* 0x000fc60000010000 */
[----:B------:R-:W-:Y:S01]  /*14f00*/  MUFU.EX2 R28, R28 ;  /* 0x0000001c001c7308 */ /* 0x000fe20000000800 */
[----:B------:R-:W-:Y:S01]  /*14f10*/  HMMA.16816.F32 R20, R40, R10, R20 ;  /* 0x0000000a2814723c */ /* 0x000fe20000001814 */
[----:B------:R-:W-:Y:S01]  /*14f20*/  F2FP.F16.F32.PACK_AB R8, R77, R76 ;  /* 0x0000004c4d08723e */ /* 0x000fe200000000ff */
[----:B------:R-:W-:Y:S01]  /*14f30*/  FADD.FTZ R73, R52, R73 ;  /* 0x0000004934497221 */ /* 0x000fe20000010000 */
[----:B-1----:R-:W-:-:S03]  /*14f40*/  FADD.FTZ R70, R79, R70 ;  /* 0x000000464f467221 */ /* 0x002fc60000010000 */
[----:B------:R-:W-:Y:S01]  /*14f50*/  FADD.FTZ R53, R53, R73 ;  /* 0x0000004935357221 */ /* 0x000fe20000010000 */
[----:B------:R-:W1:Y:S01]  /*14f60*/  MUFU.EX2 R29, R29 ;  /* 0x0000001d001d7308 */ /* 0x000e620000000800 */
[----:B--2---:R-:W-:Y:S01]  /*14f70*/  F2FP.F16.F32.PACK_AB R10, R250, R79 ;  /* 0x0000004ffa0a723e */ /* 0x004fe200000000ff */
[----:B-----5:R-:W-:Y:S01]  /*14f80*/  HMMA.16816.F32 R36, R40, R32, R36 ;  /* 0x000000202824723c */ /* 0x020fe20000001824 */
[----:B------:R-:W-:Y:S01]  /*14f90*/  FADD.FTZ R53, R56, R53 ;  /* 0x0000003538357221 */ /* 0x000fe20000010000 */
[----:B------:R-:W-:-:S03]  /*14fa0*/  FADD.FTZ R250, R250, R70 ;  /* 0x00000046fafa7221 */ /* 0x000fc60000010000 */
[----:B------:R-:W-:Y:S01]  /*14fb0*/  FADD.FTZ R57, R57, R53 ;  /* 0x0000003539397221 */ /* 0x000fe20000010000 */
[----:B------:R-:W-:Y:S01]  /*14fc0*/  MUFU.EX2 R30, R30 ;  /* 0x0000001e001e7308 */ /* 0x000fe20000000800 */
[----:B------:R-:W-:Y:S02]  /*14fd0*/  HMMA.16816.F32 R16, R40, R34, R16 ;  /* 0x000000222810723c */ /* 0x000fe40000001810 */
[----:B------:R-:W-:Y:S01]  /*14fe0*/  FADD.FTZ R57, R0, R57 ;  /* 0x0000003900397221 */ /* 0x000fe20000010000 */
[----:B------:R-:W-:-:S03]  /*14ff0*/  MOV R0, R117 ;  /* 0x0000007500007202 */ /* 0x000fc60000000f00 */
[----:B------:R-:W-:Y:S01]  /*15000*/  HMMA.16816.F32 R44, R40, R48, R44 ;  /* 0x00000030282c723c */ /* 0x000fe2000000182c */
[----:B------:R-:W2:Y:S01]  /*15010*/  MUFU.EX2 R249, R249 ;  /* 0x000000f900f97308 */ /* 0x000ea20000000800 */
[----:B-1----:R-:W-:Y:S01]  /*15020*/  F2FP.F16.F32.PACK_AB R9, R29, R28 ;  /* 0x0000001c1d09723e */ /* 0x002fe200000000ff */
[----:B------:R-:W-:-:S03]  /*15030*/  FADD.FTZ R58, R58, R57 ;  /* 0x000000393a3a7221 */ /* 0x000fc60000010000 */
[----:B------:R-:W-:Y:S01]  /*15040*/  HMMA.16816.F32 R132, R40, R50, R132 ;  /* 0x000000322884723c */ /* 0x000fe20000001884 */
[----:B------:R-:W-:-:S04]  /*15050*/  FADD.FTZ R58, R72, R58 ;  /* 0x0000003a483a7221 */ /* 0x000fc80000010000 */
[----:B------:R-:W-:-:S04]  /*15060*/  FADD.FTZ R65, R65, R58 ;  /* 0x0000003a41417221 */ /* 0x000fc80000010000 */
[----:B------:R-:W-:Y:S01]  /*15070*/  FADD.FTZ R65, R74, R65 ;  /* 0x000000414a417221 */ /* 0x000fe20000010000 */
[----:B--2---:R-:W-:-:S03]  /*15080*/  F2FP.F16.F32.PACK_AB R11, R249, R30 ;  /* 0x0000001ef90b723e */ /* 0x004fc600000000ff */
[----:B------:R-:W-:-:S04]  /*15090*/  FADD.FTZ R75, R75, R65 ;  /* 0x000000414b4b7221 */ /* 0x000fc80000010000 */
[----:B------:R-:W-:Y:S01]  /*150a0*/  FADD.FTZ R75, R28, R75 ;  /* 0x0000004b1c4b7221 */ /* 0x000fe20000010000 */
[----:B------:R-:W-:Y:S01]  /*150b0*/  HMMA.16816.F32 R160, R8, R156, R12 ;  /* 0x0000009c08a0723c */ /* 0x000fe2000000180c */
[----:B------:R-:W1:Y:S02]  /*150c0*/  LDSM.16.MT88.4 R12, [R230+0x11800] ;  /* 0x01180000e60c783b */ /* 0x000e640000004200 */
[----:B------:R-:W-:-:S03]  /*150d0*/  FADD.FTZ R75, R29, R75 ;  /* 0x0000004b1d4b7221 */ /* 0x000fc60000010000 */
[----:B------:R-:W-:Y:S01]  /*150e0*/  HMMA.16816.F32 R152, R8, R148, R24 ;  /* 0x000000940898723c */ /* 0x000fe20000001818 */
[----:B------:R-:W-:-:S04]  /*150f0*/  FADD.FTZ R75, R30, R75 ;  /* 0x0000004b1e4b7221 */ /* 0x000fc80000010000 */
[----:B------:R-:W-:Y:S01]  /*15100*/  FADD.FTZ R249, R249, R75 ;  /* 0x0000004bf9f97221 */ /* 0x000fe20000010000 */
[C---:B------:R-:W-:Y:S06]  /*15110*/  HMMA.16816.F32 R144, R8.reuse, R140, R36 ;  /* 0x0000008c0890723c */ /* 0x040fec0000001824 */
[C---:B------:R-:W-:Y:S06]  /*15120*/  HMMA.16816.F32 R156, R8.reuse, R158, R20 ;  /* 0x0000009e089c723c */ /* 0x040fec0000001814 */
[C---:B------:R-:W-:Y:S06]  /*15130*/  HMMA.16816.F32 R148, R8.reuse, R150, R4 ;  /* 0x000000960894723c */ /* 0x040fec0000001804 */
[C---:B------:R-:W-:Y:S06]  /*15140*/  HMMA.16816.F32 R140, R8.reuse, R142, R16 ;  /* 0x0000008e088c723c */ /* 0x040fec0000001810 */
[C---:B-1----:R-:W-:Y:S06]  /*15150*/  HMMA.16816.F32 R136, R8.reuse, R12, R44 ;  /* 0x0000000c0888723c */ /* 0x042fec000000182c */
[----:B------:R-:W-:-:S15]  /*15160*/  HMMA.16816.F32 R132, R8, R14, R132 ;  /* 0x0000000e0884723c */ /* 0x000fde0000001884 */
[----:B------:R-:W-:-:S09]  /*15170*/  NOP ;  /* 0x0000000000007918 */ /* 0x000fd20000000000 */
.L_x_1668:
        /* <DEDUP_REMOVED lines=9> */
[----:B------:R-:W-:Y:S01]  /*15210*/  ULDC UR4, c[0x0][0x2ec] ;  /* 0x0000bb0000047ab9 */ /* 0x000fe20000000800 */
[----:B------:R-:W-:Y:S01]  /*15220*/  MOV R243, UR10 ;  /* 0x0000000a00f37c02 */ /* 0x000fe20008000f00 */
[----:B------:R-:W-:Y:S01]  /*15230*/  ULDC.64 UR8, c[0x0][0x248] ;  /* 0x0000920000087ab9 */ /* 0x000fe20000000a00 */
[----:B------:R-:W-:Y:S01]  /*15240*/  UMOV UR11, UR6 ;  /* 0x00000006000b7c82 */ /* 0x000fe20008000000 */
[----:B------:R-:W-:-:S05]  /*15250*/  UMOV UR10, UR7 ;  /* 0x00000007000a7c82 */ /* 0x000fca0008000000 */
.L_x_1680:
        /* <DEDUP_REMOVED lines=13> */
[----:B------:R-:W-:Y:S02]  /*15330*/  UIADD3 UR20, UR19, 0x100, URZ ;  /* 0x0000010013147890 */ /* 0x000fe4000fffe03f */
[----:B------:R-:W-:Y:S04]  /*15340*/  MOV R6, UR19 ;  /* 0x0000001300067c02 */ /* 0x000fe80008000f00 */
[----:B------:R-:W-:Y:S01]  /*15350*/  IMAD.U32 R10, RZ, RZ, UR20 ;  /* 0x00000014ff0a7e24 */ /* 0x000fe2000f8e00ff */
[----:B------:R-:W-:Y:S04]  /*15360*/  IABS R6, R6 ;  /* 0x0000000600067213 */ /* 0x000fe80000000000 */
[----:B------:R-:W-:Y:S02]  /*15370*/  IABS R10, R10 ;  /* 0x0000000a000a7213 */ /* 0x000fe40000000000 */
[----:B---3--:R-:W-:Y:S04]  /*15380*/  IABS R2, R0 ;  /* 0x0000000000027213 */ /* 0x008fe80000000000 */
[----:B------:R-:W3:Y:S10]  /*15390*/  I2F.RP R14, R2 ;  /* 0x00000002000e7306 */ /* 0x000ef40000209400 */
[----:B---3--:R-:W3:Y:S02]  /*153a0*/  MUFU.RCP R14, R14 ;  /* 0x0000000e000e7308 */ /* 0x008ee40000001000 */
[----:B---3--:R-:W-:Y:S08]  /*153b0*/  VIADD R14, R14, 0xffffffe ;  /* 0x0ffffffe0e0e7836 */ /* 0x008ff00000000000 */
[----:B------:R-:W3:Y:S02]  /*153c0*/  F2I.FTZ.U32.TRUNC.NTZ R15, R14 ;  /* 0x0000000e000f7305 */ /* 0x000ee4000021f000 */
[--C-:B---3--:R-:W-:Y:S02]  /*153d0*/  IMAD.MOV R12, RZ, RZ, -R15.reuse ;  /* 0x000000ffff0c7224 */ /* 0x108fe400078e0a0f */
[----:B------:R-:W-:Y:S02]  /*153e0*/  IMAD.MOV.U32 R14, RZ, RZ, RZ ;  /* 0x000000ffff0e7224 */ /* 0x000fe400078e00ff */
[----:B------:R-:W-:Y:S04]  /*153f0*/  IMAD R12, R12, R2, RZ ;  /* 0x000000020c0c7224 */ /* 0x000fe800078e02ff */
[----:B------:R-:W-:Y:S06]  /*15400*/  IMAD.HI.U32 R12, R15, R12, R14 ;  /* 0x0000000c0f0c7227 */ /* 0x000fec00078e000e */
[C---:B------:R-:W-:Y:S04]  /*15410*/  IMAD.HI.U32 R11, R12.reuse, R6, RZ ;  /* 0x000000060c0b7227 */ /* 0x040fe800078e00ff */
[----:B------:R-:W-:Y:S01]  /*15420*/  IMAD.HI.U32 R12, R12, R10, RZ ;  /* 0x0000000a0c0c7227 */ /* 0x000fe200078e00ff */
[C---:B------:R-:W-:Y:S03]  /*15430*/  IADD3 R3, -R11.reuse, RZ, RZ ;  /* 0x000000ff0b037210 */ /* 0x040fe60007ffe1ff */
[----:B------:R-:W-:Y:S02]  /*15440*/  IMAD.MOV R7, RZ, RZ, -R12 ;  /* 0x000000ffff077224 */ /* 0x000fe400078e0a0c */
[----:B------:R-:W-:Y:S01]  /*15450*/  IMAD R6, R2, R3, R6 ;  /* 0x0000000302067224 */ /* 0x000fe200078e0206 */
[----:B------:R-:W-:Y:S01]  /*15460*/  LOP3.LUT R3, R0, UR20, RZ, 0x3c, !PT ;  /* 0x0000001400037c12 */ /* 0x000fe2000f8e3cff */
[C---:B------:R-:W-:Y:S01]  /*15470*/  IMAD R10, R2.reuse, R7, R10 ;  /* 0x00000007020a7224 */ /* 0x040fe200078e020a */
[----:B------:R-:W-:Y:S02]  /*15480*/  UMOV UR20, UR11 ;  /* 0x0000000b00147c82 */ /* 0x000fe40008000000 */
        /* <DEDUP_REMOVED lines=12> */
[----:B------:R-:W-:Y:S02]  /*15550*/  ISETP.GE.AND P1, PT, R2, RZ, PT ;  /* 0x000000ff0200720c */ /* 0x000fe40003f26270 */
[----:B------:R-:W-:Y:S03]  /*15560*/  LOP3.LUT R3, RZ, R0, RZ, 0x33, !PT ;  /* 0x00000000ff037212 */ /* 0x000fe600078e33ff */
[----:B------:R-:W-:Y:S02]  /*15570*/  @P5 IADD3 R11, R11, 0x1, RZ ;  /* 0x000000010b0b5810 */ /* 0x000fe40007ffe0ff */
[----:B------:R-:W-:Y:S05]  /*15580*/  @P6 VIADD R12, R12, 0x1 ;  /* 0x000000010c0c6836 */ /* 0x000fea0000000000 */
[----:B------:R-:W-:Y:S01]  /*15590*/  @!P2 IADD3 R12, -R12, RZ, RZ ;  /* 0x000000ff0c0ca210 */ /* 0x000fe20007ffe1ff */
[----:B------:R-:W-:Y:S05]  /*155a0*/  @!P1 IMAD.MOV R11, RZ, RZ, -R11 ;  /* 0x000000ffff0b9224 */ /* 0x000fea00078e0a0b */
[C---:B------:R-:W-:Y:S02]  /*155b0*/  SEL R2, R3.reuse, R11, !P4 ;  /* 0x0000000b03027207 */ /* 0x040fe40006000000 */
[----:B------:R-:W-:Y:S02]  /*155c0*/  SEL R11, R3, R12, !P4 ;  /* 0x0000000c030b7207 */ /* 0x000fe40006000000 */
[CC--:B------:R-:W-:Y:S02]  /*155d0*/  LEA R6, P2, R2.reuse, R244.reuse, 0x2 ;  /* 0x000000f402067211 */ /* 0x0c0fe400078410ff */
[C---:B------:R-:W-:Y:S02]  /*155e0*/  LEA R12, P1, R11.reuse, R244, 0x2 ;  /* 0x000000f40b0c7211 */ /* 0x040fe400078210ff */
[-C--:B------:R-:W-:Y:S02]  /*155f0*/  LEA.HI.X.SX32 R7, R2, R245.reuse, 0x2, P2 ;  /* 0x000000f502077211 */ /* 0x080fe400010f16ff */
[C---:B------:R-:W-:Y:S01]  /*15600*/  LEA.HI.X.SX32 R13, R11.reuse, R245, 0x2, P1 ;  /* 0x000000f50b0d7211 */ /* 0x040fe200008f16ff */
[----:B------:R-:W-:Y:S02]  /*15610*/  IMAD.IADD R11, R11, 0x1, -R2 ;  /* 0x000000010b0b7824 */ /* 0x000fe400078e0a02 */
[----:B------:R-:W3:Y:S01]  /*15620*/  LDG.E R6, desc[UR22][R6.64] ;  /* 0x0000001606067981 */ /* 0x000ee2000c1e1900 */
[----:B------:R-:W4:Y:S01]  /*15630*/  LDC.64 R2, c[0x0][0x238] ;  /* 0x00008e00ff027b82 */ /* 0x000f220000000a00 */
[----:B------:R-:W-:Y:S04]  /*15640*/  IMAD R11, R11, R0, -0x100 ;  /* 0xffffff000b0b7424 */ /* 0x000fe800078e0200 */
[C---:B------:R-:W-:Y:S01]  /*15650*/  IMAD R0, R11.reuse, UR10, RZ ;  /* 0x0000000a0b007c24 */ /* 0x040fe2000f8e02ff */
[----:B------:R-:W-:Y:S05]  /*15660*/  SHF.R.S32.HI R10, RZ, 0x1f, R11 ;  /* 0x0000001fff0a7819 */ /* 0x000fea000001140b */
[----:B------:R-:W-:Y:S02]  /*15670*/  IMAD R0, R10, UR11, R0 ;  /* 0x0000000b0a007c24 */ /* 0x000fe4000f8e0200 */
[----:B------:R-:W-:Y:S04]  /*15680*/  IMAD.WIDE.U32 R10, R11, UR11, RZ ;  /* 0x0000000b0b0a7c25 */ /* 0x000fe8000f8e00ff */
[----:B------:R-:W-:Y:S01]  /*15690*/  IMAD.IADD R11, R11, 0x1, R0 ;  /* 0x000000010b0b7824 */ /* 0x000fe200078e0200 */
[----:B------:R-:W3:Y:S02]  /*156a0*/  LDG.E R7, desc[UR22][R12.64] ;  /* 0x000000160c077981 */ /* 0x000ee4000c1e1900 */
[----:B---3--:R-:W-:Y:S04]  /*156b0*/  IADD3 R6, -R7, R6, RZ ;  /* 0x0000000607067210 */ /* 0x008fe80007ffe1ff */
[----:B------:R-:W-:Y:S01]  /*156c0*/  SHF.R.S32.HI R7, RZ, 0x1f, R6 ;  /* 0x0000001fff077819 */ /* 0x000fe20000011406 */
[CC--:B----4-:R-:W-:Y:S04]  /*156d0*/  IMAD.WIDE.U32 R10, R6.reuse, R2.reuse, R10 ;  /* 0x00000002060a7225 */ /* 0x0d0fe800078e000a */
[----:B------:R-:W-:Y:S04]  /*156e0*/  IMAD R7, R7, R2, RZ ;  /* 0x0000000207077224 */ /* 0x000fe800078e02ff */
[----:B------:R-:W-:Y:S05]  /*156f0*/  IMAD R7, R6, R3, R7 ;  /* 0x0000000306077224 */ /* 0x000fea00078e0207 */
[----:B------:R-:W-:Y:S07]  /*15700*/  IADD3 R0, R11, R7, RZ ;  /* 0x000000070b007210 */ /* 0x000fee0007ffe0ff */
.L_x_1677:
[----:B------:R3:W-:Y:S01]  /*15710*/  STL.64 [R1+0x68], R132 ;  /* 0x0000688401007387 */ /* 0x0007e20000100a00 */
[----:B------:R-:W-:Y:S01]  /*15720*/  @!P0 IADD3 R12, P1, R10, UR26, RZ ;  /* 0x0000001a0a0c8c10 */ /* 0x000fe2000ff3e0ff */
[----:B------:R-:W4:Y:S01]  /*15730*/  @!P0 LDC.64 R6, c[0x0][0x250] ;  /* 0x00009400ff068b82 */ /* 0x000f220000000a00 */
[----:B--2---:R-:W-:Y:S01]  /*15740*/  @!P0 IMAD R9, R9, 0x30, RZ ;  /* 0x0000003009098824 */ /* 0x004fe200078e02ff */
[----:B------:R-:W-:Y:S01]  /*15750*/  LEA R172, R235, R240, 0x1 ;  /* 0x000000f0ebac7211 */ /* 0x000fe200078e08ff */
[----:B------:R-:W-:Y:S01]  /*15760*/  UISETP.GT.AND UP0, UPT, UR15, UR12, UPT ;  /* 0x0000000c0f00728c */ /* 0x000fe2000bf04270 */
[----:B------:R-:W-:Y:S01]  /*15770*/  @P0 STS.128 [R241+0xa000], RZ ;  /* 0x00a000fff1000388 */ /* 0x000fe20000000c00 */
[----:B------:R-:W-:Y:S03]  /*15780*/  @!P0 IADD3.X R11, R0, UR25, RZ, P1, !PT ;  /* 0x00000019000b8c10 */ /* 0x000fe60008ffe4ff */
[----:B------:R-:W2:Y:S01]  /*15790*/  @!P0 LDC.64 R2, c[0x0][0x250] ;  /* 0x00009400ff028b82 */ /* 0x000ea20000000a00 */
[CC--:B------:R-:W-:Y:S04]  /*157a0*/  @!P0 LEA R14, P1, R12.reuse, R69.reuse, 0x1 ;  /* 0x000000450c0e8211 */ /* 0x0c0fe800078208ff */
[----:B------:R-:W-:Y:S02]  /*157b0*/  @!P0 LEA.HI.X R15, R12, R68, R11, 0x1, P1 ;  /* 0x000000440c0f8211 */ /* 0x000fe400008f0c0b */
[C---:B-1----:R-:W-:Y:S04]  /*157c0*/  @!P0 LEA R11, P1, R4.reuse, R10, 0x5 ;  /* 0x0000000a040b8211 */ /* 0x042fe800078228ff */
[----:B------:R-:W-:Y:S02]  /*157d0*/  @!P0 LEA.HI.X R5, R4, R0, R5, 0x5, P1 ;  /* 0x0000000004058211 */ /* 0x000fe400008f2c05 */
[CC--:B------:R-:W-:Y:S04]  /*157e0*/  @!P0 LEA R12, P1, R11.reuse, R69.reuse, 0x1 ;  /* 0x000000450b0c8211 */ /* 0x0c0fe800078208ff */
[----:B------:R-:W-:Y:S02]  /*157f0*/  @!P0 LEA.HI.X R13, R11, R68, R5, 0x1, P1 ;  /* 0x000000440b0d8211 */ /* 0x000fe400008f0c05 */
[C---:B---3--:R-:W-:Y:S01]  /*15800*/  LEA R132, P2, R10.reuse, R69, 0x1 ;  /* 0x000000450a847211 */ /* 0x048fe200078408ff */
[----:B------:R-:W1:Y:S01]  /*15810*/  @!P0 LDC.64 R4, c[0x0][0x250] ;  /* 0x00009400ff048b82 */ /* 0x000e620000000a00 */
[----:B------:R-:W-:Y:S02]  /*15820*/  @!P0 MOV R11, R0 ;  /* 0x00000000000b8202 */ /* 0x000fe40000000f00 */
[-C--:B------:R-:W-:Y:S01]  /*15830*/  LEA.HI.X R133, R10, R68.reuse, R0, 0x1, P2 ;  /* 0x000000440a857211 */ /* 0x080fe200010f0c00 */
[--C-:B------:R-:W-:Y:S04]  /*15840*/  @!P0 IMAD.WIDE.U32 R18, R8, 0x30, R10.reuse ;  /* 0x0000003008128825 */ /* 0x100fe800078e000a */
[----:B------:R-:W-:Y:S01]  /*15850*/  @!PT LDS RZ, [RZ] ;  /* 0x00000000fffff984 */ /* 0x000fe20000000800 */
[----:B------:R-:W-:Y:S01]  /*15860*/  @!PT LDS RZ, [RZ] ;  /* 0x00000000fffff984 */ /* 0x000fe20000000800 */
[----:B------:R-:W-:Y:S01]  /*15870*/  @!PT LDS RZ, [RZ] ;  /* 0x00000000fffff984 */ /* 0x000fe20000000800 */
[----:B------:R-:W-:Y:S01]  /*15880*/  @!P0 LDGSTS.E.BYPASS.LTC128B.128 [R241+0xa000], desc[UR22][R132.64] ;  /* 0x0a00000084f18fae */ /* 0x000fe2000b901d56 */
[----:B------:R-:W-:Y:S07]  /*15890*/  @!P0 IADD3 R8, R9, R19, RZ ;  /* 0x0000001309088210 */ /* 0x000fee0007ffe0ff */
[----:B------:R-:W-:Y:S08]  /*158a0*/  @P0 STS.128 [R241+0xa800], RZ ;  /* 0x00a800fff1000388 */ /* 0x000ff00000000c00 */
[----:B------:R-:W-:Y:S01]  /*158b0*/  @!PT LDS RZ, [RZ] ;  /* 0x00000000fffff984 */ /* 0x000fe20000000800 */
[----:B------:R-:W-:Y:S01]  /*158c0*/  @!PT LDS RZ, [RZ] ;  /* 0x00000000fffff984 */ /* 0x000fe20000000800 */
[----:B------:R-:W-:Y:S01]  /*158d0*/  @!PT LDS RZ, [RZ] ;  /* 0x00000000fffff984 */ /* 0x000fe20000000800 */
[----:B------:R3:W-:Y:S01]  /*158e0*/  @!P0 LDGSTS.E.BYPASS.LTC128B.128 [R241+0xa800], desc[UR22][R14.64] ;  /* 0x0a8000000ef18fae */ /* 0x0007e2000b901d56 */
[----:B--2---:R-:W-:Y:S04]  /*158f0*/  @!P0 IMAD.WIDE.U32 R16, R2, 0x50, R10 ;  /* 0x0000005002108825 */ /* 0x004fe800078e000a */
[----:B-1----:R-:W-:Y:S03]  /*15900*/  @!P0 IMAD R5, R5, 0x60, RZ ;  /* 0x0000006005058824 */ /* 0x002fe600078e02ff */
[----:B------:R-:W-:Y:S08]  /*15910*/  @P0 STS.128 [R241+0xb000], RZ ;  /* 0x00b000fff1000388 */ /* 0x000ff00000000c00 */
[----:B------:R-:W-:Y:S01]  /*15920*/  @!PT LDS RZ, [RZ] ;  /* 0x00000000fffff984 */ /* 0x000fe20000000800 */
[----:B------:R-:W-:Y:S01]  /*15930*/  @!PT LDS RZ, [RZ] ;  /* 0x00000000fffff984 */ /* 0x000fe20000000800 */
[----:B------:R-:W-:Y:S01]  /*15940*/  @!PT LDS RZ, [RZ] ;  /* 0x00000000fffff984 */ /* 0x000fe20000000800 */
[----:B------:R4:W-:Y:S08]  /*15950*/  @!P0 LDGSTS.E.BYPASS.LTC128B.128 [R241+0xb000], desc[UR22][R12.64] ;  /* 0x0b0000000cf18fae */ /* 0x0009f0000b901d56 */
[----:B------:R-:W-:Y:S01]  /*15960*/  @P0 STS.128 [R241+0xb800], RZ ;  /* 0x00b800fff1000388 */ /* 0x000fe20000000c00 */
[CC--:B---3--:R-:W-:Y:S04]  /*15970*/  @!P0 LEA R14, P2, R18.reuse, R69.reuse, 0x1 ;  /* 0x00000045120e8211 */ /* 0x0c8fe800078408ff */
[----:B------:R-:W-:Y:S02]  /*15980*/  @!P0 LEA.HI.X R15, R18, R68, R8, 0x1, P2 ;  /* 0x00000044120f8211 */ /* 0x000fe400010f0c08 */
[----:B------:R-:W1:Y:S03]  /*15990*/  @!P0 LDC.64 R8, c[0x0][0x250] ;  /* 0x00009400ff088b82 */ /* 0x000e660000000a00 */
[----:B------:R-:W-:Y:S01]  /*159a0*/  @!PT LDS RZ, [RZ] ;  /* 0x00000000fffff984 */ /* 0x000fe20000000800 */
[----:B------:R-:W-:Y:S01]  /*159b0*/  @!PT LDS RZ, [RZ] ;  /* 0x00000000fffff984 */ /* 0x000fe20000000800 */
[----:B------:R-:W-:Y:S01]  /*159c0*/  @!PT LDS RZ, [RZ] ;  /* 0x00000000fffff984 */ /* 0x000fe20000000800 */
[----:B------:R2:W-:Y:S01]  /*159d0*/  @!P0 LDGSTS.E.BYPASS.LTC128B.128 [R241+0xb800], desc[UR22][R14.64] ;  /* 0x0b8000000ef18fae */ /* 0x0005e2000b901d56 */
[C---:B----4-:R-:W-:Y:S07]  /*159e0*/  @!P0 LEA R13, P1, R6.reuse, R10, 0x6 ;  /* 0x0000000a060d8211 */ /* 0x050fee00078230ff */
[----:B------:R-:W-:Y:S01]  /*159f0*/  @P0 STS.128 [R241+0xc000], RZ ;  /* 0x00c000fff1000388 */ /* 0x000fe20000000c00 */
[----:B------:R-:W-:Y:S01]  /*15a00*/  @!P0 IMAD R12, R3, 0x50, RZ ;  /* 0x00000050030c8824 */ /* 0x000fe200078e02ff */
[----:B------:R-:W-:Y:S01]  /*15a10*/  @!P0 LEA.HI.X R7, R6, R0, R7, 0x6, P1 ;  /* 0x0000000006078211 */ /* 0x000fe200008f3407 */
[----:B------:R-:W3:Y:S01]  /*15a20*/  @!P0 LDC.64 R2, c[0x0][0x250] ;  /* 0x00009400ff028b82 */ /* 0x000ee20000000a00 */
[CC--:B------:R-:W-:Y:S02]  /*15a30*/  @!P0 LEA R18, P2, R13.reuse, R69.reuse, 0x1 ;  /* 0x000000450d128211 */ /* 0x0c0fe400078408ff */
[----:B------:R-:W-:Y:S02]  /*15a40*/  @!P0 LEA R20, P1, R16, R69, 0x1 ;  /* 0x0000004510148211 */ /* 0x000fe400078208ff */
[-C--:B------:R-:W-:Y:S02]  /*15a50*/  @!P0 LEA.HI.X R19, R13, R68.reuse, R7, 0x1, P2 ;  /* 0x000000440d138211 */ /* 0x080fe400010f0c07 */
[----:B------:R-:W-:Y:S01]  /*15a60*/  @!P0 IADD3 R12, R12, R17, RZ ;  /* 0x000000110c0c8210 */ /* 0x000fe20007ffe0ff */
[----:B------:R-:W4:Y:S02]  /*15a70*/  @!P0 LDC.64 R6, c[0x0][0x250] ;  /* 0x00009400ff068b82 */ /* 0x000f240000000a00 */
[----:B------:R-:W-:Y:S01]  /*15a80*/  @!PT LDS RZ, [RZ] ;  /* 0x00000000fffff984 */ /* 0x000fe20000000800 */
[----:B------:R-:W-:Y:S01]  /*15a90*/  @!PT LDS RZ, [RZ] ;  /* 0x00000000fffff984 */ /* 0x000fe20000000800 */
[----:B------:R-:W-:Y:S01]  /*15aa0*/  @!PT LDS RZ, [RZ] ;  /* 0x00000000fffff984 */ /* 0x000fe20000000800 */
[----:B------:R4:W-:Y:S01]  /*15ab0*/  @!P0 LDGSTS.E.BYPASS.LTC128B.128 [R241+0xc000], desc[UR22][R18.64] ;  /* 0x0c00000012f18fae */ /* 0x0009e2000b901d56 */
[-C--:B------:R-:W-:Y:S01]  /*15ac0*/  @!P0 LEA.HI.X R21, R16, R68.reuse, R12, 0x1, P1 ;  /* 0x0000004410158211 */ /* 0x080fe200008f0c0c */
[----:B------:R-:W-:Y:S05]  /*15ad0*/  @!P0 IMAD.WIDE.U32 R12, R4, 0x60, R10 ;  /* 0x00000060040c8825 */ /* 0x000fea00078e000a */
[----:B------:R-:W-:Y:S01]  /*15ae0*/  @!P0 IADD3 R5, R5, R13, RZ ;  /* 0x0000000d05058210 */ /* 0x000fe20007ffe0ff */
[----:B------:R-:W-:Y:S01]  /*15af0*/  @P0 STS.128 [R241+0xc800], RZ ;  /* 0x00c800fff1000388 */ /* 0x000fe20000000c00 */
[CC--:B--2---:R-:W-:Y:S04]  /*15b00*/  @!P0 LEA R14, P1, R12.reuse, R69.reuse, 0x1 ;  /* 0x000000450c0e8211 */ /* 0x0c4fe800078208ff */
[----:B------:R-:W-:Y:S01]  /*15b10*/  @!P0 LEA.HI.X R15, R12, R68, R5, 0x1, P1 ;  /* 0x000000440c0f8211 */ /* 0x000fe200008f0c05 */
[----:B---3--:R-:W-:Y:S01]  /*15b20*/  @!P0 IMAD R13, R3, 0x70, RZ ;  /* 0x00000070030d8824 */ /* 0x008fe200078e02ff */
[----:B-1----:R-:W-:Y:S01]  /*15b30*/  @!P0 LEA R12, P1, R8, R10, 0x7 ;  /* 0x0000000a080c8211 */ /* 0x002fe200078238ff */
[----:B------:R-:W-:Y:S01]  /*15b40*/  @!PT LDS RZ, [RZ] ;  /* 0x00000000fffff984 */ /* 0x000fe20000000800 */
[----:B------:R-:W-:Y:S01]  /*15b50*/  @!PT LDS RZ, [RZ] ;  /* 0x00000000fffff984 */ /* 0x000fe20000000800 */
[----:B------:R-:W-:Y:S01]  /*15b60*/  @!PT LDS RZ, [RZ] ;  /* 0x00000000fffff984 */ /* 0x000fe20000000800 */
[----:B------:R1:W-:Y:S01]  /*15b70*/  @!P0 LDGSTS.E.BYPASS.LTC128B.128 [R241+0xc800], desc[UR22][R20.64] ;  /* 0x0c80000014f18fae */ /* 0x0003e2000b901d56 */
[----:B------:R-:W2:Y:S01]  /*15b80*/  @!P0 LDC.64 R4, c[0x0][0x250] ;  /* 0x00009400ff048b82 */ /* 0x000ea20000000a00 */
[----:B----4-:R-:W-:Y:S06]  /*15b90*/  @!P0 IMAD R7, R7, 0x90, RZ ;  /* 0x0000009007078824 */ /* 0x010fec00078e02ff */
[----:B------:R-:W-:Y:S01]  /*15ba0*/  @P0 STS.128 [R241+0xd000], RZ ;  /* 0x00d000fff1000388 */ /* 0x000fe20000000c00 */
[----:B------:R-:W-:Y:S02]  /*15bb0*/  @!P0 IMAD.WIDE.U32 R18, R2, 0x70, R10 ;  /* 0x0000007002128825 */ /* 0x000fe400078e000a */
[----:B------:R-:W3:Y:S05]  /*15bc0*/  @!P0 LDC.64 R2, c[0x0][0x250] ;  /* 0x00009400ff028b82 */ /* 0x000eea0000000a00 */
[----:B------:R-:W-:Y:S01]  /*15bd0*/  @!PT LDS RZ, [RZ] ;  /* 0x00000000fffff984 */ /* 0x000fe20000000800 */
[----:B------:R-:W-:Y:S01]  /*15be0*/  @!PT LDS RZ, [RZ] ;  /* 0x00000000fffff984 */ /* 0x000fe20000000800 */
[----:B------:R-:W-:Y:S01]  /*15bf0*/  @!PT LDS RZ, [RZ] ;  /* 0x00000000fffff984 */ /* 0x000fe20000000800 */
[----:B------:R4:W-:Y:S01]  /*15c00*/  @!P0 LDGSTS.E.BYPASS.LTC128B.128 [R241+0xd000], desc[UR22][R14.64] ;  /* 0x0d0000000ef18fae */ /* 0x0009e2000b901d56 */
[C---:B------:R-:W-:Y:S02]  /*15c10*/  @!P0 LEA R16, P2, R18.reuse, R69, 0x1 ;  /* 0x0000004512108211 */ /* 0x040fe400078408ff */
[----:B------:R-:W-:Y:S04]  /*15c20*/  @!P0 IADD3 R13, R13, R19, RZ ;  /* 0x000000130d0d8210 */ /* 0x000fe80007ffe0ff */
[----:B------:R-:W-:Y:S01]  /*15c30*/  @!P0 LEA.HI.X R17, R18, R68, R13, 0x1, P2 ;  /* 0x0000004412118211 */ /* 0x000fe200010f0c0d */
[----:B------:R-:W-:Y:S01]  /*15c40*/  @P0 STS.128 [R241+0xd800], RZ ;  /* 0x00d800fff1000388 */ /* 0x000fe20000000c00 */
[----:B------:R-:W-:Y:S02]  /*15c50*/  @!P0 LEA.HI.X R13, R8, R0, R9, 0x7, P1 ;  /* 0x00000000080d8211 */ /* 0x000fe400008f3c09 */
[----:B------:R-:W-:Y:S01]  /*15c60*/  @!P0 LEA R18, P1, R12, R69, 0x1 ;  /* 0x000000450c128211 */ /* 0x000fe200078208ff */
[----:B-1----:R-:W-:Y:S01]  /*15c70*/  @!P0 IMAD.WIDE.U32 R20, R6, 0x90, R10 ;  /* 0x0000009006148825 */ /* 0x002fe200078e000a */
[----:B------:R-:W1:Y:S02]  /*15c80*/  @!P0 LDC.64 R8, c[0x0][0x250] ;  /* 0x00009400ff088b82 */ /* 0x000e640000000a00 */
[-C--:B------:R-:W-:Y:S01]  /*15c90*/  @!P0 LEA.HI.X R19, R12, R68.reuse, R13, 0x1, P1 ;  /* 0x000000440c138211 */ /* 0x080fe200008f0c0d */
[----:B------:R-:W-:Y:S01]  /*15ca0*/  @!PT LDS RZ, [RZ] ;  /* 0x00000000fffff984 */ /* 0x000fe20000000800 */
[----:B------:R-:W-:Y:S01]  /*15cb0*/  @!PT LDS RZ, [RZ] ;  /* 0x00000000fffff984 */ /* 0x000fe20000000800 */
[----:B------:R-:W-:Y:S01]  /*15cc0*/  @!PT LDS RZ, [RZ] ;  /* 0x00000000fffff984 */ /* 0x000fe20000000800 */
[----:B------:R1:W-:Y:S01]  /*15cd0*/  @!P0 LDGSTS.E.BYPASS.LTC128B.128 [R241+0xd800], desc[UR22][R16.64] ;  /* 0x0d80000010f18fae */ /* 0x0003e2000b901d56 */
[----:B------:R-:W-:Y:S01]  /*15ce0*/  @!P0 IADD3 R7, R7, R21, RZ ;  /* 0x0000001507078210 */ /* 0x000fe20007ffe0ff */
[----:B--2---:R-:W-:Y:S02]  /*15cf0*/  @!P0 IMAD R12, R5, 0xa0, RZ ;  /* 0x000000a0050c8824 */ /* 0x004fe400078e02ff */
[----:B---3--:R-:W-:Y:S04]  /*15d00*/  @!P0 IMAD R13, R3, 0xb0, RZ ;  /* 0x000000b0030d8824 */ /* 0x008fe800078e02ff */
[----:B------:R-:W-:Y:S01]  /*15d10*/  @P0 STS.128 [R241+0xe000], RZ ;  /* 0x00e000fff1000388 */ /* 0x000fe20000000c00 */
[C---:B----4-:R-:W-:Y:S04]  /*15d20*/  @!P0 LEA R14, P1, R20.reuse, R69, 0x1 ;  /* 0x00000045140e8211 */ /* 0x050fe800078208ff */
[-C--:B------:R-:W-:Y:S03]  /*15d30*/  @!P0 LEA.HI.X R15, R20, R68.reuse, R7, 0x1, P1 ;  /* 0x00000044140f8211 */ /* 0x080fe600008f0c07 */
[----:B------:R-:W-:Y:S01]  /*15d40*/  @!PT LDS RZ, [RZ] ;  /* 0x00000000fffff984 */ /* 0x000fe20000000800 */
[----:B------:R-:W-:Y:S01]  /*15d50*/  @!PT LDS RZ, [RZ] ;  /* 0x00000000fffff984 */ /* 0x000fe20000000800 */
[----:B------:R-:W-:Y:S01]  /*15d60*/  @!PT LDS RZ, [RZ] ;  /* 0x00000000fffff984 */ /* 0x000fe20000000800 */
[----:B------:R2:W-:Y:S01]  /*15d70*/  @!P0 LDGSTS.E.BYPASS.LTC128B.128 [R241+0xe000], desc[UR22][R18.64] ;  /* 0x0e00000012f18fae */ /* 0x0005e2000b901d56 */
[----:B------:R-:W3:Y:S01]  /*15d80*/  @!P0 LDC.64 R6, c[0x0][0x250] ;  /* 0x00009400ff068b82 */ /* 0x000ee20000000a00 */
[--C-:B-1----:R-:W-:Y:S06]  /*15d90*/  @!P0 IMAD.WIDE.U32 R20, R8, 0xc0, R10.reuse ;  /* 0x000000c008148825 */ /* 0x102fec00078e000a */
[----:B------:R-:W-:Y:S01]  /*15da0*/  @P0 STS.128 [R241+0xe800], RZ ;  /* 0x00e800fff1000388 */ /* 0x000fe20000000c00 */
[----:B------:R-:W-:Y:S02]  /*15db0*/  @!P0 IMAD R9, R9, 0xc0, RZ ;  /* 0x000000c009098824 */ /* 0x000fe400078e02ff */
[----:B------:R-:W-:Y:S02]  /*15dc0*/  @!P0 IMAD.WIDE.U32 R16, R4, 0xa0, R10 ;  /* 0x000000a004108825 */ /* 0x000fe400078e000a */
[----:B------:R-:W1:Y:S01]  /*15dd0*/  @!P0 LDC.64 R4, c[0x0][0x250] ;  /* 0x00009400ff048b82 */ /* 0x000e620000000a00 */
[----:B------:R-:W-:Y:S02]  /*15de0*/  @!P0 IADD3 R9, R9, R21, RZ ;  /* 0x0000001509098210 */ /* 0x000fe40007ffe0ff */
[----:B------:R-:W-:Y:S01]  /*15df0*/  @!PT LDS RZ, [RZ] ;  /* 0x00000000fffff984 */ /* 0x000fe20000000800 */
[----:B------:R-:W-:Y:S01]  /*15e00*/  @!PT LDS RZ, [RZ] ;  /* 0x00000000fffff984 */ /* 0x000fe20000000800 */
[----:B------:R-:W-:Y:S01]  /*15e10*/  @!PT LDS RZ, [RZ] ;  /* 0x00000000fffff984 */ /* 0x000fe20000000800 */
[----:B------:R4:W-:Y:S01]  /*15e20*/  @!P0 LDGSTS.E.BYPASS.LTC128B.128 [R241+0xe800], desc[UR22][R14.64] ;  /* 0x0e8000000ef18fae */ /* 0x0009e2000b901d56 */
[----:B------:R-:W-:Y:S02]  /*15e30*/  @!P0 LEA R22, P1, R16, R69, 0x1 ;  /* 0x0000004510168211 */ /* 0x000fe400078208ff */
[----:B------:R-:W-:Y:S04]  /*15e40*/  @!P0 IADD3 R12, R12, R17, RZ ;  /* 0x000000110c0c8210 */ /* 0x000fe80007ffe0ff */
[-C--:B------:R-:W-:Y:S01]  /*15e50*/  @!P0 LEA.HI.X R23, R16, R68.reuse, R12, 0x1, P1 ;  /* 0x0000004410178211 */ /* 0x080fe200008f0c0c */
[----:B------:R-:W-:Y:S01]  /*15e60*/  @P0 STS.128 [R241+0xf000], RZ ;  /* 0x00f000fff1000388 */ /* 0x000fe20000000c00 */
[----:B------:R-:W-:Y:S01]  /*15e70*/  @!P0 LEA R8, P1, R20, R69, 0x1 ;  /* 0x0000004514088211 */ /* 0x000fe200078208ff */
[----:B---3--:R-:W-:Y:S02]  /*15e80*/  @!P0 IMAD R7, R7, 0xd0, RZ ;  /* 0x000000d007078824 */ /* 0x008fe400078e02ff */
[----:B--2---:R-:W-:Y:S01]  /*15e90*/  @!P0 IMAD.WIDE.U32 R18, R2, 0xb0, R10 ;  /* 0x000000b002128825 */ /* 0x004fe200078e000a */
[-C--:B------:R-:W-:Y:S01]  /*15ea0*/  @!P0 LEA.HI.X R9, R20, R68.reuse, R9, 0x1, P1 ;  /* 0x0000004414098211 */ /* 0x080fe200008f0c09 */
[----:B------:R-:W2:Y:S02]  /*15eb0*/  @!P0 LDC.64 R2, c[0x0][0x250] ;  /* 0x00009400ff028b82 */ /* 0x000ea40000000a00 */
[----:B------:R-:W-:Y:S01]  /*15ec0*/  @!PT LDS RZ, [RZ] ;  /* 0x00000000fffff984 */ /* 0x000fe20000000800 */
[----:B------:R-:W-:Y:S01]  /*15ed0*/  @!PT LDS RZ, [RZ] ;  /* 0x00000000fffff984 */ /* 0x000fe20000000800 */
[----:B------:R-:W-:Y:S01]  /*15ee0*/  @!PT LDS RZ, [RZ] ;  /* 0x00000000fffff984 */ /* 0x000fe20000000800 */
[----:B------:R-:W-:Y:S01]  /*15ef0*/  @!P0 LDGSTS.E.BYPASS.LTC128B.128 [R241+0xf000], desc[UR22][R22.64] ;  /* 0x0f00000016f18fae */ /* 0x000fe2000b901d56 */
[----:B------:R-:W-:Y:S02]  /*15f00*/  @!P0 IADD3 R13, R13, R19, RZ ;  /* 0x000000130d0d8210 */ /* 0x000fe40007ffe0ff */
[-C--:B------:R-:W-:Y:S01]  /*15f10*/  @!P0 LEA R12, P2, R18, R69.reuse, 0x1 ;  /* 0x00000045120c8211 */ /* 0x080fe200078408ff */
[----:B-1----:R-:W-:Y:S04]  /*15f20*/  @!P0 IMAD.WIDE.U32 R16, R4, 0xe0, R10 ;  /* 0x000000e004108825 */ /* 0x002fe800078e000a */
[----:B------:R-:W-:Y:S01]  /*15f30*/  @P0 STS.128 [R241+0xf800], RZ ;  /* 0x00f800fff1000388 */ /* 0x000fe20000000c00 */
[-C--:B------:R-:W-:Y:S01]  /*15f40*/  @!P0 LEA.HI.X R13, R18, R68.reuse, R13, 0x1, P2 ;  /* 0x00000044120d8211 */ /* 0x080fe200010f0c0d */
[----:B------:R-:W-:Y:S01]  /*15f50*/  @!P0 IMAD R5, R5, 0xe0, RZ ;  /* 0x000000e005058824 */ /* 0x000fe200078e02ff */
[----:B------:R-:W-:Y:S01]  /*15f60*/  @!P0 LEA R4, P2, R16, R69, 0x1 ;  /* 0x0000004510048211 */ /* 0x000fe200078408ff */
[----:B----4-:R-:W-:Y:S03]  /*15f70*/  @!P0 IMAD.WIDE.U32 R14, R6, 0xd0, R10 ;  /* 0x000000d0060e8825 */ /* 0x010fe600078e000a */
[----:B------:R-:W-:Y:S01]  /*15f80*/  @!P0 IADD3 R5, R5, R17, RZ ;  /* 0x0000001105058210 */ /* 0x000fe20007ffe0ff */
[----:B------:R-:W-:Y:S01]  /*15f90*/  @!PT LDS RZ, [RZ] ;  /* 0x00000000fffff984 */ /* 0x000fe20000000800 */
[----:B------:R-:W-:Y:S01]  /*15fa0*/  @!PT LDS RZ, [RZ] ;  /* 0x00000000fffff984 */ /* 0x000fe20000000800 */
[----:B------:R-:W-:Y:S01]  /*15fb0*/  @!PT LDS RZ, [RZ] ;  /* 0x00000000fffff984 */ /* 0x000fe20000000800 */
[----:B------:R-:W-:Y:S01]  /*15fc0*/  @!P0 LDGSTS.E.BYPASS.LTC128B.128 [R241+0xf800], desc[UR22][R12.64] ;  /* 0x0f8000000cf18fae */ /* 0x000fe2000b901d56 */
[----:B------:R-:W-:Y:S02]  /*15fd0*/  @!P0 LEA R6, P4, R14, R69, 0x1 ;  /* 0x000000450e068211 */ /* 0x000fe400078808ff */
[----:B------:R-:W-:Y:S02]  /*15fe0*/  @!P0 IADD3 R7, R7, R15, RZ ;  /* 0x0000000f07078210 */ /* 0x000fe40007ffe0ff */
[-C--:B------:R-:W-:Y:S01]  /*15ff0*/  @!P0 LEA.HI.X R5, R16, R68.reuse, R5, 0x1, P2 ;  /* 0x0000004410058211 */ /* 0x080fe200010f0c05 */
[----:B--2---:R-:W-:Y:S01]  /*16000*/  @!P0 IMAD.WIDE.U32 R10, R2, 0xf0, R10 ;  /* 0x000000f0020a8825 */ /* 0x004fe200078e000a */
[-C--:B------:R-:W-:Y:S01]  /*16010*/  @!P0 LEA.HI.X R7, R14, R68.reuse, R7, 0x1, P4 ;  /* 0x000000440e078211 */ /* 0x080fe200020f0c07 */
[----:B------:R-:W-:Y:S02]  /*16020*/  @P0 STS.128 [R241+0x10000], RZ ;  /* 0x010000fff1000388 */ /* 0x000fe40000000c00 */
[----:B------:R-:W-:Y:S01]  /*16030*/  @!P0 IMAD R3, R3, 0xf0, RZ ;  /* 0x000000f003038824 */ /* 0x000fe200078e02ff */
[C---:B------:R-:W-:Y:S04]  /*16040*/  @!P0 LEA R2, P1, R10.reuse, R69, 0x1 ;  /* 0x000000450a028211 */ /* 0x040fe800078208ff */
[----:B------:R-:W-:Y:S01]  /*16050*/  @!P0 IADD3 R3, R3, R11, RZ ;  /* 0x0000000b03038210 */ /* 0x000fe20007ffe0ff */
[----:B------:R-:W-:Y:S01]  /*16060*/  @!PT LDS RZ, [RZ] ;  /* 0x00000000fffff984 */ /* 0x000fe20000000800 */
[----:B------:R-:W-:Y:S01]  /*16070*/  @!PT LDS RZ, [RZ] ;  /* 0x00000000fffff984 */ /* 0x000fe20000000800 */
[----:B------:R-:W-:Y:S01]  /*16080*/  @!PT LDS RZ, [RZ] ;  /* 0x00000000fffff984 */ /* 0x000fe20000000800 */
[----:B------:R1:W-:Y:S03]  /*16090*/  @!P0 LDGSTS.E.BYPASS.LTC128B.128 [R241+0x10000], desc[UR22][R8.64] ;  /* 0x1000000008f18fae */ /* 0x0003e6000b901d56 */
[----:B------:R-:W-:Y:S02]  /*160a0*/  @!P0 LEA.HI.X R3, R10, R68, R3, 0x1, P1 ;  /* 0x000000440a038211 */ /* 0x000fe400008f0c03 */
[----:B------:R-:W-:Y:S03]  /*160b0*/  PLOP3.LUT P1, PT, PT, PT, UP0, 0x80, 0x0 ;  /* 0x000000000000781c */ /* 0x000fe60003f2f008 */
[----:B------:R-:W-:Y:S08]  /*160c0*/  @P0 STS.128 [R241+0x10800], RZ ;  /* 0x010800fff1000388 */ /* 0x000ff00000000c00 */
[----:B------:R-:W-:Y:S01]  /*160d0*/  @!PT LDS RZ, [RZ] ;  /* 0x00000000fffff984 */ /* 0x000fe20000000800 */
[----:B------:R-:W-:Y:S01]  /*160e0*/  @!PT LDS RZ, [RZ] ;  /* 0x00000000fffff984 */ /* 0x000fe20000000800 */
[----:B------:R-:W-:Y:S01]  /*160f0*/  @!PT LDS RZ, [RZ] ;  /* 0x00000000fffff984 */ /* 0x000fe20000000800 */
[----:B------:R-:W-:Y:S08]  /*16100*/  @!P0 LDGSTS.E.BYPASS.LTC128B.128 [R241+0x10800], desc[UR22][R6.64] ;  /* 0x1080000006f18fae */ /* 0x000ff0000b901d56 */
        /* <DEDUP_REMOVED lines=11> */
[----:B-1----:R-:W2:Y:S08]  /*161c0*/  LDSM.16.M88.4 R8, [R239+0x2000] ;  /* 0x00200000ef08783b */ /* 0x002eb00000000200 */
[----:B------:R-:W1:Y:S08]  /*161d0*/  LDSM.16.M88.4 R16, [R239+0x2800] ;  /* 0x00280000ef10783b */ /* 0x000e700000000200 */
[----:B------:R-:W4:Y:S08]  /*161e0*/  LDSM.16.M88.4 R24, [R239+0x3000] ;  /* 0x00300000ef18783b */ /* 0x000f300000000200 */
[----:B------:R-:W3:Y:S08]  /*161f0*/  LDSM.16.M88.4 R32, [R239+0x3800] ;  /* 0x00380000ef20783b */ /* 0x000ef00000000200 */
[----:B------:R-:W3:Y:S01]  /*16200*/  LDSM.16.M88.4 R40, [R239+0x4000] ;  /* 0x00400000ef28783b */ /* 0x000ee20000000200 */
[C---:B--2---:R-:W-:Y:S07]  /*16210*/  HMMA.16816.F32 R4, R128.reuse, R8, RZ ;  /* 0x000000088004723c */ /* 0x044fee00000018ff */
[----:B------:R-:W2:Y:S01]  /*16220*/  LDSM.16.M88.4 R48, [R239+0x4800] ;  /* 0x00480000ef30783b */ /* 0x000ea20000000200 */
[C---:B------:R-:W-:Y:S07]  /*16230*/  HMMA.16816.F32 R8, R128.reuse, R10, RZ ;  /* 0x0000000a8008723c */ /* 0x040fee00000018ff */
[----:B------:R-:W2:Y:S01]  /*16240*/  LDSM.16.M88.4 R56, [R239+0x5000] ;  /* 0x00500000ef38783b */ /* 0x000ea20000000200 */
[C---:B-1----:R-:W-:Y:S07]  /*16250*/  HMMA.16816.F32 R12, R128.reuse, R16, RZ ;  /* 0x00000010800c723c */ /* 0x042fee00000018ff */
[----:B------:R-:W1:Y:S01]  /*16260*/  LDSM.16.M88.4 R64, [R239+0x5800] ;  /* 0x00580000ef40783b */ /* 0x000e620000000200 */
[C---:B------:R-:W-:Y:S06]  /*16270*/  HMMA.16816.F32 R16, R128.reuse, R18, RZ ;  /* 0x000000128010723c */ /* 0x040fec00000018ff */
[C---:B----4-:R-:W-:Y:S01]  /*16280*/  HMMA.16816.F32 R20, R128.reuse, R24, RZ ;  /* 0x000000188014723c */ /* 0x050fe200000018ff */
[----:B------:R-:W4:Y:S05]  /*16290*/  LDSM.16.M88.4 R72, [R239+0x6000] ;  /* 0x00600000ef48783b */ /* 0x000f2a0000000200 */
[C---:B------:R-:W-:Y:S03]  /*162a0*/  HMMA.16816.F32 R24, R128.reuse, R26, RZ ;  /* 0x0000001a8018723c */ /* 0x040fe600000018ff */
[----:B------:R-:W4:Y:S03]  /*162b0*/  LDSM.16.M88.4 R80, [R239+0x6800] ;  /* 0x00680000ef50783b */ /* 0x000f260000000200 */
[C---:B---3--:R-:W-:Y:S05]  /*162c0*/  HMMA.16816.F32 R28, R128.reuse, R32, RZ ;  /* 0x00000020801c723c */ /* 0x048fea00000018ff */
[----:B------:R-:W3:Y:S01]  /*162d0*/  LDSM.16.M88.4 R88, [R239+0x7000] ;  /* 0x00700000ef58783b */ /* 0x000ee20000000200 */
[C---:B------:R-:W-:Y:S06]  /*162e0*/  HMMA.16816.F32 R32, R128.reuse, R34, RZ ;  /* 0x000000228020723c */ /* 0x040fec00000018ff */
[C---:B------:R-:W-:Y:S01]  /*162f0*/  HMMA.16816.F32 R36, R128.reuse, R40, RZ ;  /* 0x000000288024723c */ /* 0x040fe200000018ff */
[----:B------:R-:W3:Y:S05]  /*16300*/  LDSM.16.M88.4 R96, [R239+0x7800] ;  /* 0x00780000ef60783b */ /* 0x000eea0000000200 */
[C---:B------:R-:W-:Y:S03]  /*16310*/  HMMA.16816.F32 R40, R128.reuse, R42, RZ ;  /* 0x0000002a8028723c */ /* 0x040fe600000018ff */
[----:B------:R-:W3:Y:S03]  /*16320*/  LDSM.16.M88.4 R104, [R239+0x8000] ;  /* 0x00800000ef68783b */ /* 0x000ee60000000200 */
[C---:B--2---:R-:W-:Y:S05]  /*16330*/  HMMA.16816.F32 R44, R128.reuse, R48, RZ ;  /* 0x00000030802c723c */ /* 0x044fea00000018ff */
[----:B------:R-:W2:Y:S01]  /*16340*/  LDSM.16.M88.4 R112, [R239+0x8800] ;  /* 0x00880000ef70783b */ /* 0x000ea20000000200 */
[C---:B------:R-:W-:Y:S06]  /*16350*/  HMMA.16816.F32 R48, R128.reuse, R50, RZ ;  /* 0x000000328030723c */ /* 0x040fec00000018ff */
[C---:B------:R-:W-:Y:S01]  /*16360*/  HMMA.16816.F32 R52, R128.reuse, R56, RZ ;  /* 0x000000388034723c */ /* 0x040fe200000018ff */
[----:B------:R-:W2:Y:S05]  /*16370*/  LDSM.16.M88.4 R120, [R239+0x9000] ;  /* 0x00900000ef78783b */ /* 0x000eaa0000000200 */
[C---:B------:R-:W-:Y:S03]  /*16380*/  HMMA.16816.F32 R56, R128.reuse, R58, RZ ;  /* 0x0000003a8038723c */ /* 0x040fe600000018ff */
[----:B------:R-:W2:Y:S03]  /*16390*/  LDSM.16.M88.4 R168, [R239+0x9800] ;  /* 0x00980000efa8783b */ /* 0x000ea60000000200 */
[C---:B-1----:R-:W-:Y:S05]  /*163a0*/  HMMA.16816.F32 R60, R128.reuse, R64, RZ ;  /* 0x00000040803c723c */ /* 0x042fea00000018ff */
[----:B------:R-:W-:Y:S01]  /*163b0*/  LDSM.16.M88.4 R172, [R172] ;  /* 0x00000000acac783b */ /* 0x000fe20000000200 */
[C---:B------:R-:W-:Y:S06]  /*163c0*/  HMMA.16816.F32 R64, R128.reuse, R66, RZ ;  /* 0x000000428040723c */ /* 0x040fec00000018ff */
[C---:B----4-:R-:W-:Y:S01]  /*163d0*/  HMMA.16816.F32 R68, R128.reuse, R72, RZ ;  /* 0x000000488044723c */ /* 0x050fe200000018ff */
[----:B------:R-:W1:Y:S05]  /*163e0*/  LDSM.16.M88.4 R176, [R233+0x2000] ;  /* 0x00200000e9b0783b */ /* 0x000e6a0000000200 */
[C---:B------:R-:W-:Y:S03]  /*163f0*/  HMMA.16816.F32 R72, R128.reuse, R74, RZ ;  /* 0x0000004a8048723c */ /* 0x040fe600000018ff */
[----:B------:R-:W4:Y:S03]  /*16400*/  LDSM.16.M88.4 R180, [R233+0x2800] ;  /* 0x00280000e9b4783b */ /* 0x000f260000000200 */
[C---:B------:R-:W-:Y:S05]  /*16410*/  HMMA.16816.F32 R76, R128.reuse, R80, RZ ;  /* 0x00000050804c723c */ /* 0x040fea00000018ff */
[----:B------:R-:W4:Y:S01]  /*16420*/  LDSM.16.M88.4 R184, [R233+0x3000] ;  /* 0x00300000e9b8783b */ /* 0x000f220000000200 */
[C---:B------:R-:W-:Y:S06]  /*16430*/  HMMA.16816.F32 R80, R128.reuse, R82, RZ ;  /* 0x000000528050723c */ /* 0x040fec00000018ff */
[C---:B---3--:R-:W-:Y:S01]  /*16440*/  HMMA.16816.F32 R84, R128.reuse, R88, RZ ;  /* 0x000000588054723c */ /* 0x048fe200000018ff */
[----:B------:R-:W3:Y:S05]  /*16450*/  LDSM.16.M88.4 R188, [R233+0x3800] ;  /* 0x00380000e9bc783b */ /* 0x000eea0000000200 */
[C---:B------:R-:W-:Y:S03]  /*16460*/  HMMA.16816.F32 R88, R128.reuse, R90, RZ ;  /* 0x0000005a8058723c */ /* 0x040fe600000018ff */
[----:B------:R-:W3:Y:S03]  /*16470*/  LDSM.16.M88.4 R192, [R233+0x4000] ;  /* 0x00400000e9c0783b */ /* 0x000ee60000000200 */
[C---:B------:R-:W-:Y:S05]  /*16480*/  HMMA.16816.F32 R92, R128.reuse, R96, RZ ;  /* 0x00000060805c723c */ /* 0x040fea00000018ff */
        /* <DEDUP_REMOVED lines=12> */
[----:B------:R-:W0:Y:S03]  /*16550*/  LDGDEPBAR ;  /* 0x00000000000079af */ /* 0x000e260000000000 */
[C---:B------:R-:W-:Y:S06]  /*16560*/  HMMA.16816.F32 R124, R128.reuse, R168, RZ ;  /* 0x000000a8807c723c */ /* 0x040fec00000018ff */
[----:B------:R-:W-:Y:S01]  /*16570*/  HMMA.16816.F32 R128, R128, R170, RZ ;  /* 0x000000aa8080723c */ /* 0x000fe200000018ff */
[----:B------:R-:W2:Y:S05]  /*16580*/  LDSM.16.M88.4 R168, [R233+0x7000] ;  /* 0x00700000e9a8783b */ /* 0x000eaa0000000200 */
[C---:B-1----:R-:W-:Y:S06]  /*16590*/  HMMA.16816.F32 R4, R172.reuse, R176, R4 ;  /* 0x000000b0ac04723c */ /* 0x042fec0000001804 */
[C---:B------:R-:W-:Y:S01]  /*165a0*/  HMMA.16816.F32 R8, R172.reuse, R178, R8 ;  /* 0x000000b2ac08723c */ /* 0x040fe20000001808 */
[----:B------:R-:W1:Y:S05]  /*165b0*/  LDSM.16.M88.4 R176, [R233+0x7800] ;  /* 0x00780000e9b0783b */ /* 0x000e6a0000000200 */
[C---:B----4-:R-:W-:Y:S06]  /*165c0*/  HMMA.16816.F32 R12, R172.reuse, R180, R12 ;  /* 0x000000b4ac0c723c */ /* 0x050fec000000180c */
[C---:B------:R-:W-:Y:S01]  /*165d0*/  HMMA.16816.F32 R16, R172.reuse, R182, R16 ;  /* 0x000000b6ac10723c */ /* 0x040fe20000001810 */
[----:B------:R-:W4:Y:S05]  /*165e0*/  LDSM.16.M88.4 R180, [R233+0x8000] ;  /* 0x00800000e9b4783b */ /* 0x000f2a0000000200 */
[C---:B------:R-:W-:Y:S06]  /*165f0*/  HMMA.16816.F32 R20, R172.reuse, R184, R20 ;  /* 0x000000b8ac14723c */ /* 0x040fec0000001814 */
[C---:B------:R-:W-:Y:S01]  /*16600*/  HMMA.16816.F32 R24, R172.reuse, R186, R24 ;  /* 0x000000baac18723c */ /* 0x040fe20000001818 */
[----:B------:R-:W4:Y:S05]  /*16610*/  LDSM.16.M88.4 R184, [R233+0x8800] ;  /* 0x00880000e9b8783b */ /* 0x000f2a0000000200 */
[C---:B---3--:R-:W-:Y:S06]  /*16620*/  HMMA.16816.F32 R28, R172.reuse, R188, R28 ;  /* 0x000000bcac1c723c */ /* 0x048fec000000181c */
[C---:B------:R-:W-:Y:S01]  /*16630*/  HMMA.16816.F32 R32, R172.reuse, R190, R32 ;  /* 0x000000beac20723c */ /* 0x040fe20000001820 */
[----:B------:R-:W3:Y:S05]  /*16640*/  LDSM.16.M88.4 R188, [R233+0x9000] ;  /* 0x00900000e9bc783b */ /* 0x000eea0000000200 */
        /* <DEDUP_REMOVED lines=13> */
[C---:B--2---:R-:W-:Y:S06]  /*16720*/  HMMA.16816.F32 R68, R172.reuse, R208, R68 ;  /* 0x000000d0ac44723c */ /* 0x044fec0000001844 */
[C---:B------:R-:W-:Y:S01]  /*16730*/  HMMA.16816.F32 R72, R172.reuse, R210, R72 ;  /* 0x000000d2ac48723c */ /* 0x040fe20000001848 */
[----:B------:R-:W-:Y:S05]  /*16740*/  LDSM.16.M88.4 R208, [R227] ;  /* 0x00000000e3d0783b */ /* 0x000fea0000000200 */
[C---:B------:R-:W-:Y:S06]  /*16750*/  HMMA.16816.F32 R76, R172.reuse, R212, R76 ;  /* 0x000000d4ac4c723c */ /* 0x040fec000000184c */
[C---:B------:R-:W-:Y:S01]  /*16760*/  HMMA.16816.F32 R80, R172.reuse, R214, R80 ;  /* 0x000000d6ac50723c */ /* 0x040fe20000001850 */
[----:B------:R-:W-:Y:S05]  /*16770*/  LDSM.16.M88.4 R212, [R226] ;  /* 0x00000000e2d4783b */ /* 0x000fea0000000200 */
[C---:B------:R-:W-:Y:S06]  /*16780*/  HMMA.16816.F32 R84, R172.reuse, R168, R84 ;  /* 0x000000a8ac54723c */ /* 0x040fec0000001854 */
[C---:B------:R-:W-:Y:S01]  /*16790*/  HMMA.16816.F32 R88, R172.reuse, R170, R88 ;  /* 0x000000aaac58723c */ /* 0x040fe20000001858 */
[----:B------:R-:W2:Y:S05]  /*167a0*/  LDSM.16.M88.4 R168, [R233+0x9800] ;  /* 0x00980000e9a8783b */ /* 0x000eaa0000000200 */
[C---:B-1----:R-:W-:Y:S06]  /*167b0*/  HMMA.16816.F32 R92, R172.reuse, R176, R92 ;  /* 0x000000b0ac5c723c */ /* 0x042fec000000185c */
[C---:B------:R-:W-:Y:S01]  /*167c0*/  HMMA.16816.F32 R96, R172.reuse, R178, R96 ;  /* 0x000000b2ac60723c */ /* 0x040fe20000001860 */
[----:B------:R-:W1:Y:S05]  /*167d0*/  LDSM.16.M88.4 R176, [R225] ;  /* 0x00000000e1b0783b */ /* 0x000e6a0000000200 */
[C---:B----4-:R-:W-:Y:S06]  /*167e0*/  HMMA.16816.F32 R100, R172.reuse, R180, R100 ;  /* 0x000000b4ac64723c */ /* 0x050fec0000001864 */
[C---:B------:R-:W-:Y:S01]  /*167f0*/  HMMA.16816.F32 R104, R172.reuse, R182, R104 ;  /* 0x000000b6ac68723c */ /* 0x040fe20000001868 */
[----:B------:R-:W4:Y:S05]  /*16800*/  LDSM.16.M88.4 R180, [R224] ;  /* 0x00000000e0b4783b */ /* 0x000f2a0000000200 */
[C---:B------:R-:W-:Y:S06]  /*16810*/  HMMA.16816.F32 R108, R172.reuse, R184, R108 ;  /* 0x000000b8ac6c723c */ /* 0x040fec000000186c */
[C---:B------:R-:W-:Y:S01]  /*16820*/  HMMA.16816.F32 R112, R172.reuse, R186, R112 ;  /* 0x000000baac70723c */ /* 0x040fe20000001870 */
[----:B------:R-:W-:Y:S05]  /*16830*/  LDSM.16.M88.4 R184, [R221] ;  /* 0x00000000ddb8783b */ /* 0x000fea0000000200 */
[C---:B---3--:R-:W-:Y:S06]  /*16840*/  HMMA.16816.F32 R116, R172.reuse, R188, R116 ;  /* 0x000000bcac74723c */ /* 0x048fec0000001874 */
[C---:B------:R-:W-:Y:S01]  /*16850*/  HMMA.16816.F32 R120, R172.reuse, R190, R120 ;  /* 0x000000beac78723c */ /* 0x040fe20000001878 */
[----:B------:R-:W-:Y:S05]  /*16860*/  LDSM.16.M88.4 R188, [R219] ;  /* 0x00000000dbbc783b */ /* 0x000fea0000000200 */
[C---:B--2---:R-:W-:Y:S06]  /*16870*/  HMMA.16816.F32 R124, R172.reuse, R168, R124 ;  /* 0x000000a8ac7c723c */ /* 0x044fec000000187c */
[----:B------:R-:W-:Y:S01]  /*16880*/  HMMA.16816.F32 R128, R172, R170, R128 ;  /* 0x000000aaac80723c */ /* 0x000fe20000001880 */
[----:B------:R-:W2:Y:S05]  /*16890*/  LDSM.16.M88.4 R168, [R223] ;  /* 0x00000000dfa8783b */ /* 0x000eaa0000000200 */
[C---:B------:R-:W-:Y:S03]  /*168a0*/  HMMA.16816.F32 R4, R192.reuse, R196, R4 ;  /* 0x000000c4c004723c */ /* 0x040fe60000001804 */
[----:B------:R-:W3:Y:S03]  /*168b0*/  LDSM.16.M88.4 R172, [R222] ;  /* 0x00000000deac783b */ /* 0x000ee60000000200 */
        /* <DEDUP_REMOVED lines=16> */
[----:B------:R-:W1:Y:S05]  /*169c0*/  LDSM.16.M88.4 R176, [R220] ;  /* 0x00000000dcb0783b */ /* 0x000e6a0000000200 */
[C---:B----4-:R-:W-:Y:S06]  /*169d0*/  HMMA.16816.F32 R52, R192.reuse, R180, R52 ;  /* 0x000000b4c034723c */ /* 0x050fec0000001834 */
[C---:B------:R-:W-:Y:S01]  /*169e0*/  HMMA.16816.F32 R56, R192.reuse, R182, R56 ;  /* 0x000000b6c038723c */ /* 0x040fe20000001838 */
[----:B------:R-:W4:Y:S05]  /*169f0*/  LDSM.16.M88.4 R180, [R237] ;  /* 0x00000000edb4783b */ /* 0x000f2a0000000200 */
[C---:B--2---:R-:W-:Y:S06]  /*16a00*/  HMMA.16816.F32 R60, R192.reuse, R168, R60 ;  /* 0x000000a8c03c723c */ /* 0x044fec000000183c */
[C---:B------:R-:W-:Y:S01]  /*16a10*/  HMMA.16816.F32 R64, R192.reuse, R170, R64 ;  /* 0x000000aac040723c */ /* 0x040fe20000001840 */
[----:B------:R-:W2:Y:S05]  /*16a20*/  LDSM.16.M88.4 R168, [R166+0x800] ;  /* 0x00080000a6a8783b */ /* 0x000eaa0000000200 */
[C---:B---3--:R-:W-:Y:S06]  /*16a30*/  HMMA.16816.F32 R68, R192.reuse, R172, R68 ;  /* 0x000000acc044723c */ /* 0x048fec0000001844 */
[C---:B------:R-:W-:Y:S06]  /*16a40*/  HMMA.16816.F32 R72, R192.reuse, R174, R72 ;  /* 0x000000aec048723c */ /* 0x040fec0000001848 */
[C---:B------:R-:W-:Y:S06]  /*16a50*/  HMMA.16816.F32 R76, R192.reuse, R184, R76 ;  /* 0x000000b8c04c723c */ /* 0x040fec000000184c */
[C---:B------:R-:W-:Y:S06]  /*16a60*/  HMMA.16816.F32 R80, R192.reuse, R186, R80 ;  /* 0x000000bac050723c */ /* 0x040fec0000001850 */
[C---:B-1----:R-:W-:Y:S06]  /*16a70*/  HMMA.16816.F32 R84, R192.reuse, R176, R84 ;  /* 0x000000b0c054723c */ /* 0x042fec0000001854 */
        /* <DEDUP_REMOVED lines=13> */
[C---:B--2---:R-:W-:Y:S06]  /*16b50*/  HMMA.16816.F32 R12, R180.reuse, R168, R12 ;  /* 0x000000a8b40c723c */ /* 0x044fec000000180c */
        /* <DEDUP_REMOVED lines=10> */
[----:B------:R-:W-:Y:S01]  /*16c00*/  MUFU.TANH R2, R9 ;  /* 0x0000000900027308 */ /* 0x000fe20000002400 */
[----:B------:R-:W-:Y:S01]  /*16c10*/  FMUL.FTZ R12, R12, UR16 ;  /* 0x000000100c0c7c20 */ /* 0x000fe20008410000 */
[----:B------:R-:W-:Y:S02]  /*16c20*/  FMUL.FTZ R13, R13, UR16 ;  /* 0x000000100d0d7c20 */ /* 0x000fe40008410000 */
[----:B------:R-:W-:Y:S01]  /*16c30*/  FMUL.FTZ R16, R16, UR16 ;  /* 0x0000001010107c20 */ /* 0x000fe20008410000 */
[----:B------:R-:W-:Y:S05]  /*16c40*/  FMUL.FTZ R17, R17, UR16 ;  /* 0x0000001011117c20 */ /* 0x000fea0008410000 */
[----:B------:R-:W-:Y:S01]  /*16c50*/  MUFU.TANH R188, R4 ;  /* 0x0000000400bc7308 */ /* 0x000fe20000002400 */
[----:B-1----:R1:W-:Y:S09]  /*16c60*/  STL [R1+0x34], R0 ;  /* 0x0000340001007387 */ /* 0x0023f20000100800 */
[----:B------:R-:W-:Y:S10]  /*16c70*/  MUFU.TANH R187, R6 ;  /* 0x0000000600bb7308 */ /* 0x000ff40000002400 */
[----:B------:R-:W-:Y:S10]  /*16c80*/  MUFU.TANH R17, R17 ;  /* 0x0000001100117308 */ /* 0x000ff40000002400 */
[----:B-1----:R1:W2:Y:S02]  /*16c90*/  MUFU.TANH R0, R7 ;  /* 0x0000000700007308 */ /* 0x0022a40000002400 */
[----:B-1----:R-:W1:Y:S08]  /*16ca0*/  LDSM.16.M88.4 R4, [R166+0x1000] ;  /* 0x00100000a604783b */ /* 0x002e700000000200 */
[----:B--2---:R2:W-:Y:S02]  /*16cb0*/  STL [R1+0x44], R0 ;  /* 0x0000440001007387 */ /* 0x0045e40000100800 */
[----:B--2---:R-:W2:Y:S01]  /*16cc0*/  MUFU.TANH R0, R8 ;  /* 0x0000000800007308 */ /* 0x004ea20000002400 */
[C---:B-1----:R-:W-:Y:S06]  /*16cd0*/  HMMA.16816.F32 R20, R180.reuse, R4, R20 ;  /* 0x00000004b414723c */ /* 0x042fec0000001814 */
[C---:B------:R-:W-:Y:S01]  /*16ce0*/  HMMA.16816.F32 R24, R180.reuse, R6, R24 ;  /* 0x00000006b418723c */ /* 0x040fe20000001818 */
[----:B------:R-:W-:Y:S08]  /*16cf0*/  LDSM.16.M88.4 R4, [R166+0x2000] ;  /* 0x00200000a604783b */ /* 0x000ff00000000200 */
[----:B--2---:R1:W-:Y:S04]  /*16d00*/  STL [R1+0x40], R0 ;  /* 0x0000400001007387 */ /* 0x0043e80000100800 */
[----:B------:R2:W-:Y:S05]  /*16d10*/  STL [R1+0x3c], R2 ;  /* 0x00003c0201007387 */ /* 0x0005ea0000100800 */
[----:B------:R-:W-:Y:S01]  /*16d20*/  FMUL.FTZ R20, R20, UR16 ;  /* 0x0000001014147c20 */ /* 0x000fe20008410000 */
[----:B------:R-:W-:Y:S05]  /*16d30*/  FMUL.FTZ R21, R21, UR16 ;  /* 0x0000001015157c20 */ /* 0x000fea0008410000 */
[----:B------:R-:W-:Y:S01]  /*16d40*/  FMUL.FTZ R24, R24, UR16 ;  /* 0x0000001018187c20 */ /* 0x000fe20008410000 */
[----:B------:R-:W-:Y:S01]  /*16d50*/  FMUL.FTZ R25, R25, UR16 ;  /* 0x0000001019197c20 */ /* 0x000fe20008410000 */
[----:B-1----:R-:W1:Y:S10]  /*16d60*/  MUFU.TANH R0, R10 ;  /* 0x0000000a00007308 */ /* 0x002e740000002400 */
[----:B--2---:R2:W-:Y:S01]  /*16d70*/  MUFU.TANH R2, R12 ;  /* 0x0000000c00027308 */ /* 0x0045e20000002400 */
[----:B-1----:R1:W-:Y:S01]  /*16d80*/  STL [R1+0x38], R0 ;  /* 0x0000380001007387 */ /* 0x0023e20000100800 */
[----:B--2---:R-:W-:Y:S01]  /*16d90*/  FMUL.FTZ R12, R15, UR16 ;  /* 0x000000100f0c7c20 */ /* 0x004fe20008410000 */
[----:B------:R-:W-:Y:S01]  /*16da0*/  FMUL.FTZ R15, R19, UR16 ;  /* 0x00000010130f7c20 */ /* 0x000fe20008410000 */
[----:B------:R-:W-:Y:S06]  /*16db0*/  FMUL.FTZ R19, R22, UR16 ;  /* 0x0000001016137c20 */ /* 0x000fec0008410000 */
[----:B------:R-:W-:Y:S10]  /*16dc0*/  MUFU.TANH R12, R12 ;  /* 0x0000000c000c7308 */ /* 0x000ff40000002400 */
[----:B------:R-:W-:Y:S10]  /*16dd0*/  MUFU.TANH R15, R15 ;  /* 0x0000000f000f7308 */ /* 0x000ff40000002400 */
[----:B-1----:R1:W2:Y:S10]  /*16de0*/  MUFU.TANH R0, R11 ;  /* 0x0000000b00007308 */ /* 0x0022b40000002400 */
[----:B------:R-:W-:Y:S01]  /*16df0*/  MUFU.TANH R19, R19 ;  /* 0x0000001300137308 */ /* 0x000fe20000002400 */
[----:B-1----:R-:W1:Y:S08]  /*16e00*/  LDSM.16.M88.4 R8, [R166+0x1800] ;  /* 0x00180000a608783b */ /* 0x002e700000000200 */
[----:B--2---:R2:W-:Y:S04]  /*16e10*/  STL [R1+0x50], R0 ;  /* 0x0000500001007387 */ /* 0x0045e80000100800 */
[----:B------:R3:W-:Y:S01]  /*16e20*/  STL [R1+0x4c], R2 ;  /* 0x00004c0201007387 */ /* 0x0007e20000100800 */
[----:B--2---:R2:W4:Y:S01]  /*16e30*/  MUFU.TANH R0, R13 ;  /* 0x0000000d00007308 */ /* 0x0045220000002400 */
[C---:B-1----:R-:W-:Y:S09]  /*16e40*/  HMMA.16816.F32 R28, R180.reuse, R8, R28 ;  /* 0x00000008b41c723c */ /* 0x042ff2000000181c */
[----:B---3--:R1:W-:Y:S01]  /*16e50*/  MUFU.TANH R2, R20 ;  /* 0x0000001400027308 */ /* 0x0083e20000002400 */
[C---:B------:R-:W-:Y:S01]  /*16e60*/  HMMA.16816.F32 R32, R180.reuse, R10, R32 ;  /* 0x0000000ab420723c */ /* 0x040fe20000001820 */
[----:B------:R-:W3:Y:S02]  /*16e70*/  LDSM.16.M88.4 R8, [R166+0x2800] ;  /* 0x00280000a608783b */ /* 0x000ee40000000200 */
[----:B--2---:R-:W-:Y:S03]  /*16e80*/  FMUL.FTZ R13, R14, UR16 ;  /* 0x000000100e0d7c20 */ /* 0x004fe60008410000 */
[C---:B------:R-:W-:Y:S03]  /*16e90*/  HMMA.16816.F32 R36, R180.reuse, R4, R36 ;  /* 0x00000004b424723c */ /* 0x040fe60000001824 */
[----:B----4-:R2:W-:Y:S01]  /*16ea0*/  STL [R1+0x48], R0 ;  /* 0x0000480001007387 */ /* 0x0105e20000100800 */
[----:B------:R-:W-:Y:S02]  /*16eb0*/  MUFU.TANH R13, R13 ;  /* 0x0000000d000d7308 */ /* 0x000fe40000002400 */
[C---:B------:R-:W-:Y:S01]  /*16ec0*/  HMMA.16816.F32 R40, R180.reuse, R6, R40 ;  /* 0x00000006b428723c */ /* 0x040fe20000001828 */
[----:B------:R-:W4:Y:S04]  /*16ed0*/  LDSM.16.M88.4 R4, [R166+0x3000] ;  /* 0x00300000a604783b */ /* 0x000f280000000200 */
[----:B------:R-:W-:Y:S06]  /*16ee0*/  FMUL.FTZ R29, R29, UR16 ;  /* 0x000000101d1d7c20 */ /* 0x000fec0008410000 */
[----:B------:R-:W-:Y:S01]  /*16ef0*/  MUFU.TANH R29, R29 ;  /* 0x0000001d001d7308 */ /* 0x000fe20000002400 */
[----:B------:R-:W-:Y:S01]  /*16f00*/  FMUL.FTZ R14, R32, UR16 ;  /* 0x00000010200e7c20 */ /* 0x000fe20008410000 */
[----:B------:R-:W-:Y:S05]  /*16f10*/  FMUL.FTZ R22, R34, UR16 ;  /* 0x0000001022167c20 */ /* 0x000fea0008410000 */
[----:B-1----:R-:W-:Y:S01]  /*16f20*/  FMUL.FTZ R20, R36, UR16 ;  /* 0x0000001024147c20 */ /* 0x002fe20008410000 */
[----:B------:R-:W-:Y:S02]  /*16f30*/  FMUL.FTZ R34, R37, UR16 ;  /* 0x0000001025227c20 */ /* 0x000fe40008410000 */
[----:B------:R-:W-:Y:S01]  /*16f40*/  MUFU.TANH R14, R14 ;  /* 0x0000000e000e7308 */ /* 0x000fe20000002400 */
[----:B------:R-:W-:Y:S02]  /*16f50*/  FMUL.FTZ R32, R39, UR16 ;  /* 0x0000001027207c20 */ /* 0x000fe40008410000 */
[----:B------:R-:W-:Y:S01]  /*16f60*/  FMUL.FTZ R40, R40, UR16 ;  /* 0x0000001028287c20 */ /* 0x000fe20008410000 */
[----:B------:R-:W-:Y:S01]  /*16f70*/  FMUL.FTZ R41, R41, UR16 ;  /* 0x0000001029297c20 */ /* 0x000fe20008410000 */
[----:B------:R-:W-:Y:S01]  /*16f80*/  FMUL.FTZ R42, R42, UR16 ;  /* 0x000000102a2a7c20 */ /* 0x000fe20008410000 */
[----:B------:R-:W-:Y:S04]  /*16f90*/  FMUL.FTZ R43, R43, UR16 ;  /* 0x000000102b2b7c20 */ /* 0x000fe80008410000 */
[----:B--2---:R-:W1:Y:S01]  /*16fa0*/  MUFU.TANH R0, R16 ;  /* 0x0000001000007308 */ /* 0x004e620000002400 */
[C---:B---3--:R-:W-:Y:S06]  /*16fb0*/  HMMA.16816.F32 R44, R180.reuse, R8, R44 ;  /* 0x00000008b42c723c */ /* 0x048fec000000182c */
[C---:B------:R-:W-:Y:S03]  /*16fc0*/  HMMA.16816.F32 R48, R180.reuse, R10, R48 ;  /* 0x0000000ab430723c */ /* 0x040fe60000001830 */
[----:B------:R-:W-:Y:S01]  /*16fd0*/  MUFU.TANH R22, R22 ;  /* 0x0000001600167308 */ /* 0x000fe20000002400 */
[----:B------:R-:W2:Y:S02]  /*16fe0*/  LDSM.16.M88.4 R8, [R166+0x3800] ;  /* 0x00380000a608783b */ /* 0x000ea40000000200 */
[C---:B----4-:R-:W-:Y:S07]  /*16ff0*/  HMMA.16816.F32 R52, R180.reuse, R4, R52 ;  /* 0x00000004b434723c */ /* 0x050fee0000001834 */
[----:B------:R-:W-:Y:S01]  /*17000*/  MUFU.TANH R20, R20 ;  /* 0x0000001400147308 */ /* 0x000fe20000002400 */
[----:B-1----:R1:W-:Y:S03]  /*17010*/  STL [R1+0x54], R0 ;  /* 0x0000540001007387 */ /* 0x0023e60000100800 */
[----:B------:R-:W-:Y:S01]  /*17020*/  FMUL.FTZ R16, R18, UR16 ;  /* 0x0000001012107c20 */ /* 0x000fe20008410000 */
[C---:B------:R-:W-:Y:S01]  /*17030*/  HMMA.16816.F32 R56, R180.reuse, R6, R56 ;  /* 0x00000006b438723c */ /* 0x040fe20000001838 */
[----:B------:R-:W3:Y:S04]  /*17040*/  LDSM.16.M88.4 R4, [R166+0x4000] ;  /* 0x00400000a604783b */ /* 0x000ee80000000200 */
[----:B------:R-:W-:Y:S01]  /*17050*/  MUFU.TANH R16, R16 ;  /* 0x0000001000107308 */ /* 0x000fe20000002400 */
[----:B------:R-:W-:Y:S01]  /*17060*/  FMUL.FTZ R44, R44, UR16 ;  /* 0x000000102c2c7c20 */ /* 0x000fe20008410000 */
[----:B------:R-:W-:Y:S01]  /*17070*/  FMUL.FTZ R45, R45, UR16 ;  /* 0x000000102d2d7c20 */ /* 0x000fe20008410000 */
[----:B------:R-:W-:Y:S01]  /*17080*/  FMUL.FTZ R18, R23, UR16 ;  /* 0x0000001017127c20 */ /* 0x000fe20008410000 */
[----:B------:R4:W-:Y:S02]  /*17090*/  STL [R1+0x5c], R2 ;  /* 0x00005c0201007387 */ /* 0x0009e40000100800 */
[----:B------:R-:W-:Y:S01]  /*170a0*/  FMUL.FTZ R23, R33, UR16 ;  /* 0x0000001021177c20 */ /* 0x000fe20008410000 */
[----:B------:R-:W-:Y:S03]  /*170b0*/  FMUL.FTZ R48, R48, UR16 ;  /* 0x0000001030307c20 */ /* 0x000fe60008410000 */
[----:B------:R-:W-:Y:S01]  /*170c0*/  MUFU.TANH R34, R34 ;  /* 0x0000002200227308 */ /* 0x000fe20000002400 */
[----:B------:R-:W-:Y:S01]  /*170d0*/  FMUL.FTZ R49, R49, UR16 ;  /* 0x0000001031317c20 */ /* 0x000fe20008410000 */
[----:B------:R-:W-:Y:S01]  /*170e0*/  FMUL.FTZ R50, R50, UR16 ;  /* 0x0000001032327c20 */ /* 0x000fe20008410000 */
[----:B------:R-:W-:Y:S01]  /*170f0*/  FMUL.FTZ R51, R51, UR16 ;  /* 0x0000001033337c20 */ /* 0x000fe20008410000 */
[----:B------:R-:W-:Y:S01]  /*17100*/  FMUL.FTZ R33, R38, UR16 ;  /* 0x0000001026217c20 */ /* 0x000fe20008410000 */
[----:B------:R-:W-:Y:S01]  /*17110*/  FMUL.FTZ R52, R52, UR16 ;  /* 0x0000001034347c20 */ /* 0x000fe20008410000 */
        /* <DEDUP_REMOVED lines=10> */
[----:B-1----:R-:W1:Y:S01]  /*171c0*/  MUFU.TANH R0, R21 ;  /* 0x0000001500007308 */ /* 0x002e620000002400 */
[C---:B--2---:R-:W-:Y:S06]  /*171d0*/  HMMA.16816.F32 R60, R180.reuse, R8, R60 ;  /* 0x00000008b43c723c */ /* 0x044fec000000183c */
[C---:B------:R-:W-:Y:S03]  /*171e0*/  HMMA.16816.F32 R64, R180.reuse, R10, R64 ;  /* 0x0000000ab440723c */ /* 0x040fe60000001840 */
[----:B----4-:R2:W4:Y:S01]  /*171f0*/  MUFU.TANH R2, R24 ;  /* 0x0000001800027308 */ /* 0x0105220000002400 */
[----:B------:R-:W4:Y:S02]  /*17200*/  LDSM.16.M88.4 R8, [R166+0x4800] ;  /* 0x00480000a608783b */ /* 0x000f240000000200 */
[C---:B---3--:R-:W-:Y:S07]  /*17210*/  HMMA.16816.F32 R68, R180.reuse, R4, R68 ;  /* 0x00000004b444723c */ /* 0x048fee0000001844 */
[----:B------:R-:W-:Y:S01]  /*17220*/  MUFU.TANH R23, R23 ;  /* 0x0000001700177308 */ /* 0x000fe20000002400 */
[----:B-1----:R1:W-:Y:S03]  /*17230*/  STL [R1+0x58], R0 ;  /* 0x0000580001007387 */ /* 0x0023e60000100800 */
[----:B------:R-:W-:Y:S01]  /*17240*/  FMUL.FTZ R21, R35, UR16 ;  /* 0x0000001023157c20 */ /* 0x000fe20008410000 */
[C---:B------:R-:W-:Y:S01]  /*17250*/  HMMA.16816.F32 R72, R180.reuse, R6, R72 ;  /* 0x00000006b448723c */ /* 0x040fe20000001848 */
[----:B------:R-:W3:Y:S04]  /*17260*/  LDSM.16.M88.4 R4, [R166+0x5000] ;  /* 0x00500000a604783b */ /* 0x000ee80000000200 */
[----:B------:R-:W-:Y:S01]  /*17270*/  MUFU.TANH R21, R21 ;  /* 0x0000001500157308 */ /* 0x000fe20000002400 */
[----:B--2---:R-:W-:Y:S01]  /*17280*/  FMUL.FTZ R24, R27, UR16 ;  /* 0x000000101b187c20 */ /* 0x004fe20008410000 */
[----:B------:R-:W-:Y:S01]  /*17290*/  FMUL.FTZ R60, R60, UR16 ;  /* 0x000000103c3c7c20 */ /* 0x000fe20008410000 */
[----:B------:R-:W-:Y:S01]  /*172a0*/  FMUL.FTZ R61, R61, UR16 ;  /* 0x000000103d3d7c20 */ /* 0x000fe20008410000 */
[----:B----4-:R2:W-:Y:S02]  /*172b0*/  STL [R1+0x64], R2 ;  /* 0x0000640201007387 */ /* 0x0105e40000100800 */
        /* <DEDUP_REMOVED lines=15> */
[----:B------:R-:W-:Y:S05]  /*173b0*/  FMUL.FTZ R73, R73, UR16 ;  /* 0x0000001049497c20 */ /* 0x000fea0008410000 */
[----:B-1----:R-:W1:Y:S01]  /*173c0*/  MUFU.TANH R0, R25 ;  /* 0x0000001900007308 */ /* 0x002e620000002400 */
[C---:B------:R-:W-:Y:S06]  /*173d0*/  HMMA.16816.F32 R76, R180.reuse, R8, R76 ;  /* 0x00000008b44c723c */ /* 0x040fec000000184c */
[C---:B------:R-:W-:Y:S03]  /*173e0*/  HMMA.16816.F32 R80, R180.reuse, R10, R80 ;  /* 0x0000000ab450723c */ /* 0x040fe60000001850 */
[----:B--2---:R-:W-:Y:S01]  /*173f0*/  MUFU.TANH R2, R41 ;  /* 0x0000002900027308 */ /* 0x004fe20000002400 */
[----:B------:R-:W2:Y:S02]  /*17400*/  LDSM.16.M88.4 R8, [R166+0x5800] ;  /* 0x00580000a608783b */ /* 0x000ea40000000200 */
[C---:B---3--:R-:W-:Y:S07]  /*17410*/  HMMA.16816.F32 R84, R180.reuse, R4, R84 ;  /* 0x00000004b454723c */ /* 0x048fee0000001854 */
[----:B------:R3:W-:Y:S01]  /*17420*/  MUFU.TANH R202, R68 ;  /* 0x0000004400ca7308 */ /* 0x0007e20000002400 */
[----:B-1----:R1:W-:Y:S03]  /*17430*/  STL [R1+0x60], R0 ;  /* 0x0000600001007387 */ /* 0x0023e60000100800 */
[----:B------:R-:W-:Y:S01]  /*17440*/  FMUL.FTZ R25, R26, UR16 ;  /* 0x000000101a197c20 */ /* 0x000fe20008410000 */
[C---:B------:R-:W-:Y:S01]  /*17450*/  HMMA.16816.F32 R88, R180.reuse, R6, R88 ;  /* 0x00000006b458723c */ /* 0x040fe20000001858 */
[----:B------:R-:W4:Y:S04]  /*17460*/  LDSM.16.M88.4 R4, [R166+0x6000] ;  /* 0x00600000a604783b */ /* 0x000f280000000200 */
[----:B------:R1:W-:Y:S01]  /*17470*/  MUFU.TANH R201, R69 ;  /* 0x0000004500c97308 */ /* 0x0003e20000002400 */
[----:B------:R-:W-:Y:S01]  /*17480*/  FMUL.FTZ R76, R76, UR16 ;  /* 0x000000104c4c7c20 */ /* 0x000fe20008410000 */
[----:B------:R-:W-:Y:S01]  /*17490*/  FMUL.FTZ R77, R77, UR16 ;  /* 0x000000104d4d7c20 */ /* 0x000fe20008410000 */
[----:B------:R-:W-:Y:S03]  /*174a0*/  FMUL.FTZ R78, R78, UR16 ;  /* 0x000000104e4e7c20 */ /* 0x000fe60008410000 */
[----:B------:R-:W-:Y:S01]  /*174b0*/  FMUL.FTZ R79, R79, UR16 ;  /* 0x000000104f4f7c20 */ /* 0x000fe20008410000 */
[----:B------:R-:W-:Y:S03]  /*174c0*/  FMUL.FTZ R80, R80, UR16 ;  /* 0x0000001050507c20 */ /* 0x000fe60008410000 */
[----:B------:R-:W-:Y:S01]  /*174d0*/  MUFU.TANH R205, R65 ;  /* 0x0000004100cd7308 */ /* 0x000fe20000002400 */
[----:B---3--:R-:W-:Y:S01]  /*174e0*/  MOV R68, R133 ;  /* 0x0000008500447202 */ /* 0x008fe20000000f00 */
[----:B------:R-:W-:Y:S01]  /*174f0*/  FMUL.FTZ R81, R81, UR16 ;  /* 0x0000001051517c20 */ /* 0x000fe20008410000 */
[----:B------:R-:W-:Y:S01]  /*17500*/  FMUL.FTZ R82, R82, UR16 ;  /* 0x0000001052527c20 */ /* 0x000fe20008410000 */
[----:B------:R-:W-:Y:S01]  /*17510*/  FMUL.FTZ R83, R83, UR16 ;  /* 0x0000001053537c20 */ /* 0x000fe20008410000 */
[----:B------:R-:W-:Y:S01]  /*17520*/  FMUL.FTZ R84, R84, UR16 ;  /* 0x0000001054547c20 */ /* 0x000fe20008410000 */
[----:B------:R-:W-:Y:S01]  /*17530*/  FMUL.FTZ R85, R85, UR16 ;  /* 0x0000001055557c20 */ /* 0x000fe20008410000 */
[----:B------:R-:W-:Y:S03]  /*17540*/  FMUL.FTZ R86, R86, UR16 ;  /* 0x0000001056567c20 */ /* 0x000fe60008410000 */
[----:B------:R3:W-:Y:S01]  /*17550*/  MUFU.TANH R204, R66 ;  /* 0x0000004200cc7308 */ /* 0x0007e20000002400 */
[----:B-1----:R-:W-:Y:S01]  /*17560*/  MOV R69, R132 ;  /* 0x0000008400457202 */ /* 0x002fe20000000f00 */
[----:B------:R-:W-:Y:S01]  /*17570*/  FMUL.FTZ R87, R87, UR16 ;  /* 0x0000001057577c20 */ /* 0x000fe20008410000 */
[----:B------:R-:W-:Y:S01]  /*17580*/  FMUL.FTZ R88, R88, UR16 ;  /* 0x0000001058587c20 */ /* 0x000fe20008410000 */
[----:B------:R-:W-:Y:S01]  /*17590*/  FMUL.FTZ R89, R89, UR16 ;  /* 0x0000001059597c20 */ /* 0x000fe20008410000 */
[----:B------:R-:W-:Y:S01]  /*175a0*/  FMUL.FTZ R26, R28, UR16 ;  /* 0x000000101c1a7c20 */ /* 0x000fe20008410000 */
[----:B------:R-:W-:Y:S01]  /*175b0*/  FMUL.FTZ R28, R30, UR16 ;  /* 0x000000101e1c7c20 */ /* 0x000fe20008410000 */
[----:B------:R-:W-:Y:S03]  /*175c0*/  FMUL.FTZ R30, R31, UR16 ;  /* 0x000000101f1e7c20 */ /* 0x000fe60008410000 */
[----:B------:R-:W1:Y:S01]  /*175d0*/  MUFU.TANH R0, R40 ;  /* 0x0000002800007308 */ /* 0x000e620000002400 */
[C---:B--2---:R-:W-:Y:S06]  /*175e0*/  HMMA.16816.F32 R92, R180.reuse, R8, R92 ;  /* 0x00000008b45c723c */ /* 0x044fec000000185c */
[C---:B------:R-:W-:Y:S03]  /*175f0*/  HMMA.16816.F32 R96, R180.reuse, R10, R96 ;  /* 0x0000000ab460723c */ /* 0x040fe60000001860 */
[----:B------:R2:W-:Y:S01]  /*17600*/  MUFU.TANH R203, R67 ;  /* 0x0000004300cb7308 */ /* 0x0005e20000002400 */
[----:B------:R-:W2:Y:S01]  /*17610*/  LDSM.16.M88.4 R8, [R166+0x6800] ;  /* 0x00680000a608783b */ /* 0x000ea20000000200 */
[----:B---3--:R-:W-:Y:S01]  /*17620*/  FMUL.FTZ R66, R91, UR16 ;  /* 0x000000105b427c20 */ /* 0x008fe20008410000 */
[C---:B----4-:R-:W-:Y:S07]  /*17630*/  HMMA.16816.F32 R100, R180.reuse, R4, R100 ;  /* 0x00000004b464723c */ /* 0x050fee0000001864 */
[----:B------:R-:W-:Y:S01]  /*17640*/  MUFU.TANH R200, R70 ;  /* 0x0000004600c87308 */ /* 0x000fe20000002400 */
[----:B-1----:R1:W-:Y:S01]  /*17650*/  STL [R1+0x30], R0 ;  /* 0x0000300001007387 */ /* 0x0023e20000100800 */
[C---:B------:R-:W-:Y:S03]  /*17660*/  HMMA.16816.F32 R104, R180.reuse, R6, R104 ;  /* 0x00000006b468723c */ /* 0x040fe60000001868 */
[----:B------:R-:W3:Y:S05]  /*17670*/  LDSM.16.M88.4 R4, [R166+0x7000] ;  /* 0x00700000a604783b */ /* 0x000eea0000000200 */
[----:B------:R-:W-:Y:S03]  /*17680*/  MUFU.TANH R199, R71 ;  /* 0x0000004700c77308 */ /* 0x000fe60000002400 */
[----:B------:R-:W-:Y:S01]  /*17690*/  FMUL.FTZ R94, R94, UR16 ;  /* 0x000000105e5e7c20 */ /* 0x000fe20008410000 */
[----:B------:R-:W-:Y:S01]  /*176a0*/  FMUL.FTZ R95, R95, UR16 ;  /* 0x000000105f5f7c20 */ /* 0x000fe20008410000 */
[----:B--2---:R-:W-:Y:S01]  /*176b0*/  FMUL.FTZ R67, R90, UR16 ;  /* 0x000000105a437c20 */ /* 0x004fe20008410000 */
[----:B------:R2:W-:Y:S01]  /*176c0*/  STL [R1+0x2c], R2 ;  /* 0x00002c0201007387 */ /* 0x0005e20000100800 */
[----:B------:R-:W-:Y:S01]  /*176d0*/  FMUL.FTZ R65, R92, UR16 ;  /* 0x000000105c417c20 */ /* 0x000fe20008410000 */
[----:B------:R-:W-:Y:S02]  /*176e0*/  FMUL.FTZ R96, R96, UR16 ;  /* 0x0000001060607c20 */ /* 0x000fe40008410000 */
[----:B------:R-:W-:Y:S01]  /*176f0*/  MUFU.TANH R198, R72 ;  /* 0x0000004800c67308 */ /* 0x000fe20000002400 */
[----:B------:R-:W-:Y:S01]  /*17700*/  FMUL.FTZ R97, R97, UR16 ;  /* 0x0000001061617c20 */ /* 0x000fe20008410000 */
[----:B------:R-:W-:Y:S01]  /*17710*/  FMUL.FTZ R98, R98, UR16 ;  /* 0x0000001062627c20 */ /* 0x000fe20008410000 */
[----:B------:R-:W-:Y:S01]  /*17720*/  FMUL.FTZ R99, R99, UR16 ;  /* 0x0000001063637c20 */ /* 0x000fe20008410000 */
[----:B------:R-:W-:Y:S01]  /*17730*/  FMUL.FTZ R64, R93, UR16 ;  /* 0x000000105d407c20 */ /* 0x000fe20008410000 */
[----:B------:R-:W-:Y:S05]  /*17740*/  FMUL.FTZ R100, R100, UR16 ;  /* 0x0000001064647c20 */ /* 0x000fea0008410000 */
[----:B------:R-:W-:Y:S01]  /*17750*/  MUFU.TANH R196, R74 ;  /* 0x0000004a00c47308 */ /* 0x000fe20000002400 */
[----:B------:R-:W-:Y:S09]  /*17760*/  FMUL.FTZ R93, R107, UR16 ;  /* 0x000000106b5d7c20 */ /* 0x000ff20008410000 */
[----:B-1----:R-:W1:Y:S01]  /*17770*/  MUFU.TANH R0, R42 ;  /* 0x0000002a00007308 */ /* 0x002e620000002400 */
[C---:B------:R-:W-:Y:S06]  /*17780*/  HMMA.16816.F32 R108, R180.reuse, R8, R108 ;  /* 0x00000008b46c723c */ /* 0x040fec000000186c */
[C---:B------:R-:W-:Y:S03]  /*17790*/  HMMA.16816.F32 R112, R180.reuse, R10, R112 ;  /* 0x0000000ab470723c */ /* 0x040fe60000001870 */
[----:B--2---:R-:W-:Y:S01]  /*177a0*/  MUFU.TANH R2, R44 ;  /* 0x0000002c00027308 */ /* 0x004fe20000002400 */
[----:B------:R-:W2:Y:S02]  /*177b0*/  LDSM.16.M88.4 R8, [R166+0x7800] ;  /* 0x00780000a608783b */ /* 0x000ea40000000200 */
[----:B------:R-:W-:Y:S07]  /*177c0*/  DEPBAR.LE SB0, 0x0 ;  /* 0x000080000000791a */ /* 0x000fee0000000000 */
[----:B------:R-:W-:Y:S01]  /*177d0*/  MUFU.TANH R195, R75 ;  /* 0x0000004b00c37308 */ /* 0x000fe20000002400 */
[----:B-1----:R1:W-:Y:S01]  /*177e0*/  STL [R1+0x28], R0 ;  /* 0x0000280001007387 */ /* 0x0023e20000100800 */
[C---:B---3--:R-:W-:Y:S08]  /*177f0*/  HMMA.16816.F32 R116, R180.reuse, R4, R116 ;  /* 0x00000004b474723c */ /* 0x048ff00000001874 */
[----:B------:R3:W-:Y:S01]  /*17800*/  MUFU.TANH R194, R76 ;  /* 0x0000004c00c27308 */ /* 0x0007e20000002400 */
[----:B------:R-:W-:Y:S01]  /*17810*/  BAR.SYNC.DEFER_BLOCKING 0x0 ;  /* 0x0000000000007b1d */ /* 0x000fe20000010000 */
[C---:B------:R-:W-:Y:S03]  /*17820*/  HMMA.16816.F32 R120, R180.reuse, R6, R120 ;  /* 0x00000006b478723c */ /* 0x040fe60000001878 */
[----:B------:R-:W-:Y:S01]  /*17830*/  FMUL.FTZ R92, R108, UR16 ;  /* 0x000000106c5c7c20 */ /* 0x000fe20008410000 */
[----:B------:R-:W-:Y:S01]  /*17840*/  FMUL.FTZ R91, R109, UR16 ;  /* 0x000000106d5b7c20 */ /* 0x000fe20008410000 */
[----:B------:R-:W-:Y:S03]  /*17850*/  FMUL.FTZ R90, R110, UR16 ;  /* 0x000000106e5a7c20 */ /* 0x000fe60008410000 */
[----:B------:R-:W-:Y:S10]  /*17860*/  MUFU.TANH R193, R77 ;  /* 0x0000004d00c17308 */ /* 0x000ff40000002400 */
[----:B------:R4:W-:Y:S10]  /*17870*/  MUFU.TANH R192, R78 ;  /* 0x0000004e00c07308 */ /* 0x0009f40000002400 */
[----:B-1----:R-:W1:Y:S01]  /*17880*/  MUFU.TANH R0, R43 ;  /* 0x0000002b00007308 */ /* 0x002e620000002400 */
[C---:B--2---:R-:W-:Y:S03]  /*17890*/  HMMA.16816.F32 R124, R180.reuse, R8, R124 ;  /* 0x00000008b47c723c */ /* 0x044fe6000000187c */
[----:B---3--:R-:W-:Y:S03]  /*178a0*/  FMUL.FTZ R76, R123, UR16 ;  /* 0x000000107b4c7c20 */ /* 0x008fe60008410000 */
[----:B------:R-:W-:Y:S03]  /*178b0*/  HMMA.16816.F32 R128, R180, R10, R128 ;  /* 0x0000000ab480723c */ /* 0x000fe60000001880 */
[----:B------:R2:W-:Y:S02]  /*178c0*/  MUFU.TANH R190, R79 ;  /* 0x0000004f00be7308 */ /* 0x0005e40000002400 */
[----:B----4-:R-:W-:Y:S08]  /*178d0*/  FMUL.FTZ R78, R122, UR16 ;  /* 0x000000107a4e7c20 */ /* 0x010ff00008410000 */
[----:B------:R3:W-:Y:S01]  /*178e0*/  MUFU.TANH R191, R80 ;  /* 0x0000005000bf7308 */ /* 0x0007e20000002400 */
[----:B-1----:R1:W-:Y:S04]  /*178f0*/  STL [R1+0x24], R0 ;  /* 0x0000240001007387 */ /* 0x0023e80000100800 */
[----:B------:R4:W-:Y:S05]  /*17900*/  STL [R1+0x20], R2 ;  /* 0x0000200201007387 */ /* 0x0009ea0000100800 */
[----:B------:R1:W-:Y:S01]  /*17910*/  MUFU.TANH R189, R81 ;  /* 0x0000005100bd7308 */ /* 0x0003e20000002400 */
[----:B--2---:R-:W-:Y:S01]  /*17920*/  FMUL.FTZ R79, R121, UR16 ;  /* 0x00000010794f7c20 */ /* 0x004fe20008410000 */
[----:B------:R-:W-:Y:S01]  /*17930*/  FMUL.FTZ R77, R124, UR16 ;  /* 0x000000107c4d7c20 */ /* 0x000fe20008410000 */
[----:B------:R-:W-:Y:S01]  /*17940*/  FMUL.FTZ R75, R125, UR16 ;  /* 0x000000107d4b7c20 */ /* 0x000fe20008410000 */
[----:B------:R-:W-:Y:S01]  /*17950*/  FMUL.FTZ R74, R126, UR16 ;  /* 0x000000107e4a7c20 */ /* 0x000fe20008410000 */
[----:B------:R-:W-:Y:S01]  /*17960*/  FMUL.FTZ R72, R127, UR16 ;  /* 0x000000107f487c20 */ /* 0x000fe20008410000 */
[----:B------:R-:W-:Y:S04]  /*17970*/  FMUL.FTZ R71, R128, UR16 ;  /* 0x0000001080477c20 */ /* 0x000fe80008410000 */
[----:B------:R2:W-:Y:S01]  /*17980*/  MUFU.TANH R186, R82 ;  /* 0x0000005200ba7308 */ /* 0x0005e20000002400 */
[----:B---3--:R-:W-:Y:S01]  /*17990*/  FMUL.FTZ R80, R120, UR16 ;  /* 0x0000001078507c20 */ /* 0x008fe20008410000 */
[----:B------:R-:W-:Y:S01]  /*179a0*/  FMUL.FTZ R70, R129, UR16 ;  /* 0x0000001081467c20 */ /* 0x000fe20008410000 */
[----:B------:R-:W-:Y:S01]  /*179b0*/  FMUL.FTZ R36, R130, UR16 ;  /* 0x0000001082247c20 */ /* 0x000fe20008410000 */
[----:B------:R-:W-:Y:S06]  /*179c0*/  FMUL.FTZ R3, R131, UR16 ;  /* 0x0000001083037c20 */ /* 0x000fec0008410000 */
[----:B------:R3:W-:Y:S01]  /*179d0*/  MUFU.TANH R184, R83 ;  /* 0x0000005300b87308 */ /* 0x0007e20000002400 */
[----:B-1----:R-:W-:Y:S09]  /*179e0*/  FMUL.FTZ R81, R119, UR16 ;  /* 0x0000001077517c20 */ /* 0x002ff20008410000 */
[----:B------:R-:W1:Y:S01]  /*179f0*/  MUFU.TANH R0, R45 ;  /* 0x0000002d00007308 */ /* 0x000e620000002400 */
[----:B--2---:R-:W-:Y:S09]  /*17a00*/  FMUL.FTZ R82, R118, UR16 ;  /* 0x0000001076527c20 */ /* 0x004ff20008410000 */
[----:B----4-:R-:W-:Y:S01]  /*17a10*/  MUFU.TANH R2, R50 ;  /* 0x0000003200027308 */ /* 0x010fe20000002400 */
[----:B---3--:R-:W-:Y:S09]  /*17a20*/  FMUL.FTZ R83, R117, UR16 ;  /* 0x0000001075537c20 */ /* 0x008ff20008410000 */
[----:B------:R2:W-:Y:S01]  /*17a30*/  MUFU.TANH R185, R84 ;  /* 0x0000005400b97308 */ /* 0x0005e20000002400 */
[----:B-1----:R1:W-:Y:S09]  /*17a40*/  STL [R1+0x1c], R0 ;  /* 0x00001c0001007387 */ /* 0x0023f20000100800 */
[----:B------:R3:W-:Y:S10]  /*17a50*/  MUFU.TANH R179, R85 ;  /* 0x0000005500b37308 */ /* 0x0007f40000002400 */
[----:B------:R4:W-:Y:S01]  /*17a60*/  MUFU.TANH R178, R86 ;  /* 0x0000005600b27308 */ /* 0x0009e20000002400 */
[----:B--2---:R-:W-:Y:S09]  /*17a70*/  FMUL.FTZ R84, R116, UR16 ;  /* 0x0000001074547c20 */ /* 0x004ff20008410000 */
[----:B------:R2:W-:Y:S01]  /*17a80*/  MUFU.TANH R177, R87 ;  /* 0x0000005700b17308 */ /* 0x0005e20000002400 */
[----:B---3--:R-:W-:Y:S09]  /*17a90*/  FMUL.FTZ R85, R115, UR16 ;  /* 0x0000001073557c20 */ /* 0x008ff20008410000 */
[----:B-1----:R-:W1:Y:S01]  /*17aa0*/  MUFU.TANH R0, R48 ;  /* 0x0000003000007308 */ /* 0x002e620000002400 */
[----:B----4-:R-:W-:Y:S09]  /*17ab0*/  FMUL.FTZ R86, R114, UR16 ;  /* 0x0000001072567c20 */ /* 0x010ff20008410000 */
[----:B------:R3:W-:Y:S01]  /*17ac0*/  MUFU.TANH R176, R88 ;  /* 0x0000005800b07308 */ /* 0x0007e20000002400 */
[----:B--2---:R-:W-:Y:S09]  /*17ad0*/  FMUL.FTZ R87, R113, UR16 ;  /* 0x0000001071577c20 */ /* 0x004ff20008410000 */
[----:B------:R2:W-:Y:S01]  /*17ae0*/  MUFU.TANH R175, R89 ;  /* 0x0000005900af7308 */ /* 0x0005e20000002400 */
[----:B-1----:R1:W-:Y:S09]  /*17af0*/  STL [R1+0x14], R0 ;  /* 0x0000140001007387 */ /* 0x0023f20000100800 */
[----:B------:R4:W-:Y:S01]  /*17b00*/  MUFU.TANH R174, R94 ;  /* 0x0000005e00ae7308 */ /* 0x0009e20000002400 */
[----:B---3--:R-:W-:Y:S09]  /*17b10*/  FMUL.FTZ R88, R112, UR16 ;  /* 0x0000001070587c20 */ /* 0x008ff20008410000 */
[----:B------:R3:W-:Y:S01]  /*17b20*/  MUFU.TANH R173, R95 ;  /* 0x0000005f00ad7308 */ /* 0x0007e20000002400 */
[----:B--2---:R-:W-:Y:S09]  /*17b30*/  FMUL.FTZ R89, R111, UR16 ;  /* 0x000000106f597c20 */ /* 0x004ff20008410000 */
[----:B------:R2:W-:Y:S01]  /*17b40*/  MUFU.TANH R172, R96 ;  /* 0x0000006000ac7308 */ /* 0x0005e20000002400 */
[----:B----4-:R-:W-:Y:S09]  /*17b50*/  FMUL.FTZ R94, R106, UR16 ;  /* 0x000000106a5e7c20 */ /* 0x010ff20008410000 */
[----:B-1----:R-:W1:Y:S01]  /*17b60*/  MUFU.TANH R0, R49 ;  /* 0x0000003100007308 */ /* 0x002e620000002400 */
[----:B---3--:R-:W-:Y:S09]  /*17b70*/  FMUL.FTZ R95, R105, UR16 ;  /* 0x00000010695f7c20 */ /* 0x008ff20008410000 */
[----:B------:R3:W-:Y:S01]  /*17b80*/  MUFU.TANH R171, R97 ;  /* 0x0000006100ab7308 */ /* 0x0007e20000002400 */
[----:B--2---:R-:W-:Y:S09]  /*17b90*/  FMUL.FTZ R96, R104, UR16 ;  /* 0x0000001068607c20 */ /* 0x004ff20008410000 */
[----:B------:R2:W-:Y:S01]  /*17ba0*/  MUFU.TANH R170, R98 ;  /* 0x0000006200aa7308 */ /* 0x0005e20000002400 */
[----:B-1----:R1:W-:Y:S04]  /*17bb0*/  STL [R1+0x10], R0 ;  /* 0x0000100001007387 */ /* 0x0023e80000100800 */
[----:B------:R-:W-:Y:S05]  /*17bc0*/  STL [R1+0xc], R2 ;  /* 0x00000c0201007387 */ /* 0x000fea0000100800 */
[----:B------:R4:W-:Y:S01]  /*17bd0*/  MUFU.TANH R169, R99 ;  /* 0x0000006300a97308 */ /* 0x0009e20000002400 */
[----:B---3--:R-:W-:Y:S09]  /*17be0*/  FMUL.FTZ R97, R102, UR16 ;  /* 0x0000001066617c20 */ /* 0x008ff20008410000 */
[----:B------:R-:W-:Y:S01]  /*17bf0*/  MUFU.TANH R25, R25 ;  /* 0x0000001900197308 */ /* 0x000fe20000002400 */
[----:B--2---:R-:W-:Y:S09]  /*17c00*/  FMUL.FTZ R98, R103, UR16 ;  /* 0x0000001067627c20 */ /* 0x004ff20008410000 */
[----:B------:R-:W-:Y:S01]  /*17c10*/  MUFU.TANH R26, R26 ;  /* 0x0000001a001a7308 */ /* 0x000fe20000002400 */
[----:B----4-:R-:W-:Y:S09]  /*17c20*/  FMUL.FTZ R99, R101, UR16 ;  /* 0x0000001065637c20 */ /* 0x010ff20008410000 */
[----:B-1----:R-:W1:Y:S10]  /*17c30*/  MUFU.TANH R0, R51 ;  /* 0x0000003300007308 */ /* 0x002e740000002400 */
[----:B------:R-:W-:Y:S10]  /*17c40*/  MUFU.TANH R28, R28 ;  /* 0x0000001c001c7308 */ /* 0x000ff40000002400 */
[----:B------:R-:W-:Y:S01]  /*17c50*/  MUFU.TANH R30, R30 ;  /* 0x0000001e001e7308 */ /* 0x000fe20000002400 */
[----:B-1----:R1:W-:Y:S09]  /*17c60*/  STL [R1+0x4], R0 ;  /* 0x0000040001007387 */ /* 0x0023f20000100800 */
[----:B------:R-:W-:Y:S10]  /*17c70*/  MUFU.TANH R33, R33 ;  /* 0x0000002100217308 */ /* 0x000ff40000002400 */
[----:B------:R-:W-:Y:S10]  /*17c80*/  MUFU.TANH R32, R32 ;  /* 0x0000002000207308 */ /* 0x000ff40000002400 */
[----:B------:R-:W-:Y:S10]  /*17c90*/  MUFU.TANH R37, R46 ;  /* 0x0000002e00257308 */ /* 0x000ff40000002400 */
[----:B-1----:R-:W1:Y:S10]  /*17ca0*/  MUFU.TANH R0, R52 ;  /* 0x0000003400007308 */ /* 0x002e740000002400 */
[----:B------:R2:W3:Y:S10]  /*17cb0*/  MUFU.TANH R35, R47 ;  /* 0x0000002f00237308 */ /* 0x0004f40000002400 */
[----:B------:R2:W4:Y:S01]  /*17cc0*/  MUFU.TANH R252, R53 ;  /* 0x0000003500fc7308 */ /* 0x0005220000002400 */
[----:B-1----:R2:W-:Y:S04]  /*17cd0*/  STL [R1+0x8], R0 ;  /* 0x0000080001007387 */ /* 0x0025e80000100800 */
[----:B------:R2:W5:Y:S05]  /*17ce0*/  LDL.LU.64 R132, [R1+0x68] ;  /* 0x0000680001847983 */ /* 0x00056a0000300a00 */
[----:B------:R2:W1:Y:S10]  /*17cf0*/  MUFU.TANH R251, R54 ;  /* 0x0000003600fb7308 */ /* 0x0004740000002400 */
        /* <DEDUP_REMOVED lines=45> */
[----:B------:R-:W1:Y:S01]  /*17fd0*/  MUFU.TANH R3, R3 ;  /* 0x0000000300037308 */ /* 0x000e620000002400 */
[----:B--234-:R-:W-:Y:S05]  /*17fe0*/  @!P1 BRA `(.L_x_1678) ;  /* 0x0000001000009947 */ /* 0x01cfea0003800000 */
[----:B------:R-:W2:Y:S01]  /*17ff0*/  LDC R0, c[0x0][0x248] ;  /* 0x00009200ff007b82 */ /* 0x000ea20000000800 */
[----:B------:R-:W-:Y:S07]  /*18000*/  ULDC.64 UR10, c[0x0][0x248] ;  /* 0x00009200000a7ab9 */ /* 0x000fee0000000a00 */
[----:B------:R-:W3:Y:S08]  /*18010*/  @!P0 LDC R7, c[0x0][0x24c] ;  /* 0x00009300ff078b82 */ /* 0x000ef00000000800 */
[----:B------:R-:W4:Y:S01]  /*18020*/  @!P0 LDC R2, c[0x0][0x24c] ;  /* 0x00009300ff028b82 */ /* 0x000f220000000800 */
[----:B--2---:R-:W-:Y:S04]  /*18030*/  LEA R10, -R0, RZ, 0x8 ;  /* 0x000000ff000a7211 */ /* 0x004fe800078e41ff */
[----:B------:R-:W-:Y:S01]  /*18040*/  SHF.R.S32.HI R8, RZ, 0x1f, R10 ;  /* 0x0000001fff087819 */ /* 0x000fe2000001140a */
[----:B------:R-:W-:Y:S06]  /*18050*/  @!P3 BRA `(.L_x_1679) ;  /* 0x000000040000b947 */ /* 0x000fec0003800000 */
[----:B------:R-:W2:Y:S01]  /*18060*/  LDC R6, c[0x0][0x380] ;  /* 0x0000e000ff067b82 */ /* 0x000ea20000000800 */
[----:B------:R-:W-:Y:S04]  /*18070*/  USHF.L.U32 UR10, UR15, 0x8, URZ ;  /* 0x000000080f0a7899 */ /* 0x000fe8000800063f */
[----:B------:R-:W-:Y:S02]  /*18080*/  UIADD3 UR11, UR10, -0x100, URZ ;  /* 0xffffff000a0b7890 */ /* 0x000fe4000fffe03f */
[----:B------:R-:W-:Y:S04]  /*18090*/  IMAD.U32 R10, RZ, RZ, UR10 ;  /* 0x0000000aff0a7e24 */ /* 0x000fe8000f8e00ff */
[----:B------:R-:W-:Y:S02]  /*180a0*/  MOV R8, UR11 ;  /* 0x0000000b00087c02 */ /* 0x000fe40008000f00 */
[----:B------:R-:W-:Y:S02]  /*180b0*/  IABS R10, R10 ;  /* 0x0000000a000a7213 */ /* 0x000fe40000000000 */
[----:B------:R-:W-:Y:S02]  /*180c0*/  IABS R8, R8 ;  /* 0x0000000800087213 */ /* 0x000fe40000000000 */
[----:B--2---:R-:W-:Y:S04]  /*180d0*/  IABS R4, R6 ;  /* 0x0000000600047213 */ /* 0x004fe80000000000 */
[----:B------:R-:W2:Y:S10]  /*180e0*/  I2F.RP R38, R4 ;  /* 0x0000000400267306 */ /* 0x000eb40000209400 */
[----:B--2---:R-:W2:Y:S02]  /*180f0*/  MUFU.RCP R38, R38 ;  /* 0x0000002600267308 */ /* 0x004ea40000001000 */
[----:B--2---:R-:W-:Y:S08]  /*18100*/  VIADD R38, R38, 0xffffffe ;  /* 0x0ffffffe26267836 */ /* 0x004ff00000000000 */
[----:B------:R-:W2:Y:S02]  /*18110*/  F2I.FTZ.U32.TRUNC.NTZ R39, R38 ;  /* 0x0000002600277305 */ /* 0x000ea4000021f000 */
[--C-:B--2---:R-:W-:Y:S02]  /*18120*/  IMAD.MOV R27, RZ, RZ, -R39.reuse ;  /* 0x000000ffff1b7224 */ /* 0x104fe400078e0a27 */
        /* <DEDUP_REMOVED lines=36> */
[----:B------:R-:W2:Y:S01]  /*18370*/  LDG.E R8, desc[UR22][R8.64] ;  /* 0x0000001608087981 */ /* 0x000ea2000c1e1900 */
[----:B------:R-:W1:Y:S01]  /*18380*/  LDC.64 R4, c[0x0][0x230] ;  /* 0x00008c00ff047b82 */ /* 0x000e620000000a00 */
[----:B------:R-:W-:Y:S04]  /*18390*/  IMAD R11, R11, R6, -0x100 ;  /* 0xffffff000b0b7424 */ /* 0x000fe800078e0206 */
[C---:B------:R-:W-:Y:S01]  /*183a0*/  IMAD R6, R11.reuse, UR9, RZ ;  /* 0x000000090b067c24 */ /* 0x040fe2000f8e02ff */
[----:B------:R-:W-:Y:S05]  /*183b0*/  SHF.R.S32.HI R10, RZ, 0x1f, R11 ;  /* 0x0000001fff0a7819 */ /* 0x000fea000001140b */
[----:B------:R-:W-:Y:S02]  /*183c0*/  IMAD R6, R10, UR8, R6 ;  /* 0x000000080a067c24 */ /* 0x000fe4000f8e0206 */
[----:B------:R-:W-:Y:S04]  /*183d0*/  IMAD.WIDE.U32 R10, R11, UR8, RZ ;  /* 0x000000080b0a7c25 */ /* 0x000fe8000f8e00ff */
[----:B------:R-:W-:Y:S01]  /*183e0*/  IMAD.IADD R11, R11, 0x1, R6 ;  /* 0x000000010b0b7824 */ /* 0x000fe200078e0206 */
[----:B------:R-:W2:Y:S02]  /*183f0*/  LDG.E R9, desc[UR22][R38.64] ;  /* 0x0000001626097981 */ /* 0x000ea4000c1e1900 */
[----:B--2---:R-:W-:Y:S04]  /*18400*/  IADD3 R8, -R9, R8, RZ ;  /* 0x0000000809087210 */ /* 0x004fe80007ffe1ff */
[----:B------:R-:W-:Y:S01]  /*18410*/  SHF.R.S32.HI R9, RZ, 0x1f, R8 ;  /* 0x0000001fff097819 */ /* 0x000fe20000011408 */
[CC--:B-1----:R-:W-:Y:S04]  /*18420*/  IMAD.WIDE.U32 R10, R8.reuse, R4.reuse, R10 ;  /* 0x00000004080a7225 */ /* 0x0c2fe800078e000a */
[----:B------:R-:W-:Y:S04]  /*18430*/  IMAD R9, R9, R4, RZ ;  /* 0x0000000409097224 */ /* 0x000fe800078e02ff */
[----:B------:R-:W-:Y:S05]  /*18440*/  IMAD R9, R8, R5, R9 ;  /* 0x0000000508097224 */ /* 0x000fea00078e0209 */
[----:B------:R-:W-:Y:S07]  /*18450*/  IADD3 R8, R11, R9, RZ ;  /* 0x000000090b087210 */ /* 0x000fee0007ffe0ff */
.L_x_1679:
[----:B------:R2:W-:Y:S01]  /*18460*/  @P0 STS.128 [R241+0x2000], RZ ;  /* 0x002000fff1000388 */ /* 0x0005e20000000c00 */
[CC--:B------:R-:W-:Y:S01]  /*18470*/  LEA R48, P2, R10.reuse, R248.reuse, 0x1 ;  /* 0x000000f80a307211 */ /* 0x0c0fe200078408ff */
[--C-:B------:R-:W-:Y:S01]  /*18480*/  @!P0 IMAD.MOV.U32 R11, RZ, RZ, R8.reuse ;  /* 0x000000ffff0b8224 */ /* 0x100fe200078e0008 */
[----:B------:R-:W-:Y:S01]  /*18490*/  @!P0 IADD3 R5, P1, R10, UR14, RZ ;  /* 0x0000000e0a058c10 */ /* 0x000fe2000ff3e0ff */
[----:B----4-:R-:W-:Y:S01]  /*184a0*/  @!P0 IMAD R2, R2, 0x30, RZ ;  /* 0x0000003002028824 */ /* 0x010fe200078e02ff */
[-C--:B------:R-:W-:Y:S01]  /*184b0*/  LEA.HI.X R49, R10, R247.reuse, R8, 0x1, P2 ;  /* 0x000000f70a317211 */ /* 0x080fe200010f0c08 */
[----:B------:R-:W4:Y:S01]  /*184c0*/  @!P0 LDC R6, c[0x0][0x24c] ;  /* 0x00009300ff068b82 */ /* 0x000f220000000800 */
[----:B------:R-:W-:Y:S01]  /*184d0*/  @!P0 IADD3.X R4, R8, UR13, RZ, P1, !PT ;  /* 0x0000000d08048c10 */ /* 0x000fe20008ffe4ff */
[C---:B------:R-:W-:Y:S01]  /*184e0*/  @!P0 IMAD.WIDE.U32 R40, R0.reuse, 0x30, R10 ;  /* 0x0000003000288825 */ /* 0x040fe200078e000a */
[C---:B------:R-:W-:Y:S01]  /*184f0*/  @!P0 LEA R42, P1, R5.reuse, R248, 0x1 ;  /* 0x000000f8052a8211 */ /* 0x040fe200078208ff */
[----:B------:R-:W-:Y:S01]  /*18500*/  @!PT LDS RZ, [RZ] ;  /* 0x00000000fffff984 */ /* 0x000fe20000000800 */
[----:B------:R-:W-:Y:S01]  /*18510*/  @!PT LDS RZ, [RZ] ;  /* 0x00000000fffff984 */ /* 0x000fe20000000800 */
[----:B------:R-:W-:Y:S01]  /*18520*/  @!PT LDS RZ, [RZ] ;  /* 0x00000000fffff984 */ /* 0x000fe20000000800 */
[----:B------:R-:W-:Y:S01]  /*18530*/  @!P0 LDGSTS.E.BYPASS.LTC128B.128 [R241+0x2000], desc[UR22][R48.64] ;  /* 0x0200000030f18fae */ /* 0x000fe2000b901d56 */
[----:B------:R-:W-:Y:S01]  /*18540*/  @!P0 LEA R9, P2, R0, R10, 0x5 ;  /* 0x0000000a00098211 */ /* 0x000fe200078428ff */
[----:B------:R-:W-:Y:S01]  /*18550*/  @!P0 IMAD.IADD R2, R2, 0x1, R41 ;  /* 0x0000000102028824 */ /* 0x000fe200078e0229 */
[-C--:B------:R-:W-:Y:S01]  /*18560*/  @!P0 LEA.HI.X R43, R5, R247.reuse, R4, 0x1, P1 ;  /* 0x000000f7052b8211 */ /* 0x080fe200008f0c04 */
[----:B------:R2:W-:Y:S01]  /*18570*/  @P0 STS.128 [R241+0x2800], RZ ;  /* 0x002800fff1000388 */ /* 0x0005e20000000c00 */
[C---:B------:R-:W-:Y:S01]  /*18580*/  @!P0 LEA R38, P1, R9.reuse, R248, 0x1 ;  /* 0x000000f809268211 */ /* 0x040fe200078208ff */
[----:B------:R-:W1:Y:S01]  /*18590*/  @!P0 LDC R5, c[0x0][0x24c] ;  /* 0x00009300ff058b82 */ /* 0x000e620000000800 */
[----:B---3--:R-:W-:Y:S01]  /*185a0*/  @!P0 LEA.HI.X R7, R0, R8, R7, 0x5, P2 ;  /* 0x0000000800078211 */ /* 0x008fe200010f2c07 */
[----:B------:R-:W-:Y:S01]  /*185b0*/  @!PT LDS RZ, [RZ] ;  /* 0x00000000fffff984 */ /* 0x000fe20000000800 */
[----:B------:R-:W-:Y:S01]  /*185c0*/  @!PT LDS RZ, [RZ] ;  /* 0x00000000fffff984 */ /* 0x000fe20000000800 */
[----:B------:R-:W-:Y:S01]  /*185d0*/  @!PT LDS RZ, [RZ] ;  /* 0x00000000fffff984 */ /* 0x000fe20000000800 */
[----:B------:R3:W-:Y:S01]  /*185e0*/  @!P0 LDGSTS.E.BYPASS.LTC128B.128 [R241+0x2800], desc[UR22][R42.64] ;  /* 0x028000002af18fae */ /* 0x0007e2000b901d56 */
[----:B------:R-:W-:Y:S01]  /*185f0*/  @!P0 IMAD.MOV.U32 R41, RZ, RZ, R8 ;  /* 0x000000ffff298224 */ /* 0x000fe200078e0008 */
[----:B------:R-:W-:Y:S01]  /*18600*/  UMOV UR8, UR10 ;  /* 0x0000000a00087c82 */ /* 0x000fe20008000000 */
[-C--:B------:R-:W-:Y:S01]  /*18610*/  @!P0 LEA.HI.X R39, R9, R247.reuse, R7, 0x1, P1 ;  /* 0x000000f709278211 */ /* 0x080fe200008f0c07 */
[----:B------:R2:W-:Y:S01]  /*18620*/  @P0 STS.128 [R241+0x3000], RZ ;  /* 0x003000fff1000388 */ /* 0x0005e20000000c00 */
[----:B------:R-:W-:Y:S01]  /*18630*/  @!P0 LEA R46, P1, R40, R248, 0x1 ;  /* 0x000000f8282e8211 */ /* 0x000fe200078208ff */
[----:B------:R-:W2:Y:S01]  /*18640*/  @!P0 LDC R4, c[0x0][0x24c] ;  /* 0x00009300ff048b82 */ /* 0x000ea20000000800 */
[----:B------:R-:W-:Y:S01]  /*18650*/  @!P0 LEA R7, P2, R0, R10, 0x6 ;  /* 0x0000000a00078211 */ /* 0x000fe200078430ff */
[----:B------:R-:W-:Y:S01]  /*18660*/  @!PT LDS RZ, [RZ] ;  /* 0x00000000fffff984 */ /* 0x000fe20000000800 */
[----:B------:R-:W-:Y:S01]  /*18670*/  @!PT LDS RZ, [RZ] ;  /* 0x00000000fffff984 */ /* 0x000fe20000000800 */
[----:B------:R-:W-:Y:S01]  /*18680*/  @!PT LDS RZ, [RZ] ;  /* 0x00000000fffff984 */ /* 0x000fe20000000800 */
[----:B------:R-:W-:Y:S01]  /*18690*/  @!P0 LDGSTS.E.BYPASS.LTC128B.128 [R241+0x3000], desc[UR22][R38.64] ;  /* 0x0300000026f18fae */ /* 0x000fe2000b901d56 */
[-C--:B------:R-:W-:Y:S01]  /*186a0*/  @!P0 LEA.HI.X R47, R40, R247.reuse, R2, 0x1, P1 ;  /* 0x000000f7282f8211 */ /* 0x080fe200008f0c02 */
[--C-:B------:R-:W-:Y:S01]  /*186b0*/  @!P0 IMAD.MOV.U32 R40, RZ, RZ, R10.reuse ;  /* 0x000000ffff288224 */ /* 0x100fe200078e000a */
[----:B------:R-:W-:Y:S01]  /*186c0*/  @!P0 LEA R44, P1, R7, R248, 0x1 ;  /* 0x000000f8072c8211 */ /* 0x000fe200078208ff */
[----:B------:R1:W-:Y:S01]  /*186d0*/  @P0 STS.128 [R241+0x3800], RZ ;  /* 0x003800fff1000388 */ /* 0x0003e20000000c00 */
[----:B------:R-:W-:Y:S01]  /*186e0*/  @!P0 IMAD.MOV.U32 R52, RZ, RZ, R10 ;  /* 0x000000ffff348224 */ /* 0x000fe200078e000a */
[----:B------:R-:W4:Y:S01]  /*186f0*/  @!P0 LDC R2, c[0x0][0x24c] ;  /* 0x00009300ff028b82 */ /* 0x000f220000000800 */
[C---:B------:R-:W-:Y:S01]  /*18700*/  @!P0 IMAD.WIDE.U32 R40, R0.reuse, 0x60, R40 ;  /* 0x0000006000288825 */ /* 0x040fe200078e0028 */
[----:B------:R-:W-:Y:S01]  /*18710*/  @!PT LDS RZ, [RZ] ;  /* 0x00000000fffff984 */ /* 0x000fe20000000800 */
[----:B------:R-:W-:Y:S01]  /*18720*/  @!PT LDS RZ, [RZ] ;  /* 0x00000000fffff984 */ /* 0x000fe20000000800 */
[----:B------:R-:W-:Y:S01]  /*18730*/  @!PT LDS RZ, [RZ] ;  /* 0x00000000fffff984 */ /* 0x000fe20000000800 */
[----:B------:R2:W-:Y:S01]  /*18740*/  @!P0 LDGSTS.E.BYPASS.LTC128B.128 [R241+0x3800], desc[UR22][R46.64] ;  /* 0x038000002ef18fae */ /* 0x0005e2000b901d56 */
[----:B------:R-:W-:Y:S02]  /*18750*/  UMOV UR9, UR11 ;  /* 0x0000000b00097c82 */ /* 0x000fe40008000000 */
[----:B------:R-:W-:Y:S01]  /*18760*/  @!P0 IMAD.MOV.U32 R53, RZ, RZ, R8 ;  /* 0x000000ffff358224 */ /* 0x000fe200078e0008 */
[----:B------:R1:W-:Y:S01]  /*18770*/  @P0 STS.128 [R241+0x4000], RZ ;  /* 0x004000fff1000388 */ /* 0x0003e20000000c00 */
[C---:B------:R-:W-:Y:S04]  /*18780*/  @!P0 IMAD.WIDE.U32 R52, R0.reuse, 0x90, R52 ;  /* 0x0000009000348825 */ /* 0x040fe800078e0034 */
[----:B---3--:R-:W-:Y:S04]  /*18790*/  @!P0 IMAD.WIDE.U32 R42, R0, 0x50, R10 ;  /* 0x00000050002a8825 */ /* 0x008fe800078e000a */
[----:B----4-:R-:W-:Y:S01]  /*187a0*/  @!P0 IMAD R2, R2, 0x70, RZ ;  /* 0x0000007002028824 */ /* 0x010fe200078e02ff */
[----:B------:R-:W-:Y:S01]  /*187b0*/  @!P0 LEA.HI.X R6, R0, R8, R6, 0x6, P2 ;  /* 0x0000000800068211 */ /* 0x000fe200010f3406 */
[----:B-1----:R-:W-:Y:S02]  /*187c0*/  @!P0 IMAD R5, R5, 0x50, RZ ;  /* 0x0000005005058824 */ /* 0x002fe400078e02ff */
[----:B--2---:R-:W-:Y:S01]  /*187d0*/  @!P0 IMAD R4, R4, 0x60, RZ ;  /* 0x0000006004048824 */ /* 0x004fe200078e02ff */
[----:B------:R-:W-:Y:S02]  /*187e0*/  @!P0 LEA.HI.X R45, R7, R247, R6, 0x1, P1 ;  /* 0x000000f7072d8211 */ /* 0x000fe400008f0c06 */
[-C--:B------:R-:W-:Y:S01]  /*187f0*/  @!P0 LEA R46, P2, R42, R248.reuse, 0x1 ;  /* 0x000000f82a2e8211 */ /* 0x080fe200078408ff */
[----:B------:R-:W1:Y:S01]  /*18800*/  @!P0 LDC R7, c[0x0][0x24c] ;  /* 0x00009300ff078b82 */ /* 0x000e620000000800 */
[----:B------:R-:W-:Y:S01]  /*18810*/  @!P0 IADD3 R5, R5, R43, RZ ;  /* 0x0000002b05058210 */ /* 0x000fe20007ffe0ff */
[----:B------:R-:W-:Y:S01]  /*18820*/  @!PT LDS RZ, [RZ] ;  /* 0x00000000fffff984 */ /* 0x000fe20000000800 */
[----:B------:R-:W-:Y:S01]  /*18830*/  @!PT LDS RZ, [RZ] ;  /* 0x00000000fffff984 */ /* 0x000fe20000000800 */
[----:B------:R-:W-:Y:S01]  /*18840*/  @!PT LDS RZ, [RZ] ;  /* 0x00000000fffff984 */ /* 0x000fe20000000800 */
[----:B------:R2:W-:Y:S01]  /*18850*/  @!P0 LDGSTS.E.BYPASS.LTC128B.128 [R241+0x4000], desc[UR22][R44.64] ;  /* 0x040000002cf18fae */ /* 0x0005e2000b901d56 */
[----:B------:R-:W-:Y:S01]  /*18860*/  @!P0 LEA R38, P1, R40, R248, 0x1 ;  /* 0x000000f828268211 */ /* 0x000fe200078208ff */
[----:B------:R-:W-:Y:S01]  /*18870*/  @!P0 IMAD.IADD R4, R4, 0x1, R41 ;  /* 0x0000000104048824 */ /* 0x000fe200078e0229 */
[-C--:B------:R-:W-:Y:S01]  /*18880*/  @!P0 LEA.HI.X R47, R42, R247.reuse, R5, 0x1, P2 ;  /* 0x000000f72a2f8211 */ /* 0x080fe200010f0c05 */
[----:B------:R3:W-:Y:S01]  /*18890*/  @P0 STS.128 [R241+0x4800], RZ ;  /* 0x004800fff1000388 */ /* 0x0007e20000000c00 */
[----:B------:R-:W-:Y:S01]  /*188a0*/  @!P0 IMAD.MOV.U32 R43, RZ, RZ, R8 ;  /* 0x000000ffff2b8224 */ /* 0x000fe200078e0008 */
[----:B------:R-:W4:Y:S01]  /*188b0*/  @!P0 LDC R6, c[0x0][0x24c] ;  /* 0x00009300ff068b82 */ /* 0x000f220000000800 */
[-C--:B------:R-:W-:Y:S01]  /*188c0*/  @!P0 LEA.HI.X R39, R40, R247.reuse, R4, 0x1, P1 ;  /* 0x000000f728278211 */ /* 0x080fe200008f0c04 */
[----:B------:R-:W-:Y:S01]  /*188d0*/  @!PT LDS RZ, [RZ] ;  /* 0x00000000fffff984 */ /* 0x000fe20000000800 */
[----:B------:R-:W-:Y:S01]  /*188e0*/  @!PT LDS RZ, [RZ] ;  /* 0x00000000fffff984 */ /* 0x000fe20000000800 */
[----:B------:R-:W-:Y:S01]  /*188f0*/  @!PT LDS RZ, [RZ] ;  /* 0x00000000fffff984 */ /* 0x000fe20000000800 */
[----:B------:R3:W-:Y:S01]  /*18900*/  @!P0 LDGSTS.E.BYPASS.LTC128B.128 [R241+0x4800], desc[UR22][R46.64] ;  /* 0x048000002ef18fae */ /* 0x0007e2000b901d56 */
[----:B------:R-:W-:Y:S01]  /*18910*/  @!P0 IMAD.WIDE.U32 R4, R0, 0x70, R10 ;  /* 0x0000007000048825 */ /* 0x000fe200078e000a */
[----:B------:R-:W-:Y:S02]  /*18920*/  @!P0 MOV R42, R10 ;  /* 0x0000000a002a8202 */ /* 0x000fe40000000f00 */
[----:B------:R1:W-:Y:S01]  /*18930*/  @P0 STS.128 [R241+0x5000], RZ ;  /* 0x005000fff1000388 */ /* 0x0003e20000000c00 */
[----:B------:R-:W-:Y:S01]  /*18940*/  @!P0 IMAD.IADD R2, R2, 0x1, R5 ;  /* 0x0000000102028824 */ /* 0x000fe200078e0205 */
[----:B------:R-:W-:Y:S01]  /*18950*/  @!P0 LEA R54, P1, R4, R248, 0x1 ;  /* 0x000000f804368211 */ /* 0x000fe200078208ff */
[----:B------:R-:W3:Y:S01]  /*18960*/  @!P0 LDC R5, c[0x0][0x24c] ;  /* 0x00009300ff058b82 */ /* 0x000ee20000000800 */
[----:B------:R-:W-:Y:S01]  /*18970*/  @!PT LDS RZ, [RZ] ;  /* 0x00000000fffff984 */ /* 0x000fe20000000800 */
[----:B------:R-:W-:Y:S01]  /*18980*/  @!PT LDS RZ, [RZ] ;  /* 0x00000000fffff984 */ /* 0x000fe20000000800 */
[----:B------:R-:W-:Y:S01]  /*18990*/  @!PT LDS RZ, [RZ] ;  /* 0x00000000fffff984 */ /* 0x000fe20000000800 */
[----:B------:R3:W-:Y:S01]  /*189a0*/  @!P0 LDGSTS.E.BYPASS.LTC128B.128 [R241+0x5000], desc[UR22][R38.64] ;  /* 0x0500000026f18fae */ /* 0x0007e2000b901d56 */
[----:B------:R-:W-:Y:S01]  /*189b0*/  @!P0 IMAD.WIDE.U32 R42, R0, 0xc0, R42 ;  /* 0x000000c0002a8825 */ /* 0x000fe200078e002a */
[-C--:B------:R-:W-:Y:S02]  /*189c0*/  @!P0 LEA.HI.X R55, R4, R247.reuse, R2, 0x1, P1 ;  /* 0x000000f704378211 */ /* 0x080fe400008f0c02 */
[----:B------:R1:W-:Y:S01]  /*189d0*/  @P0 STS.128 [R241+0x5800], RZ ;  /* 0x005800fff1000388 */ /* 0x0003e20000000c00 */
[C---:B------:R-:W-:Y:S01]  /*189e0*/  @!P0 LEA R9, P1, R0.reuse, R10, 0x7 ;  /* 0x0000000a00098211 */ /* 0x040fe200078238ff */
[----:B------:R-:W-:Y:S01]  /*189f0*/  @!P0 IMAD.MOV.U32 R41, RZ, RZ, R8 ;  /* 0x000000ffff298224 */ /* 0x000fe200078e0008 */
[----:B------:R-:W3:Y:S01]  /*18a00*/  @!P0 LDC R4, c[0x0][0x24c] ;  /* 0x00009300ff048b82 */ /* 0x000ee20000000800 */
[----:B------:R-:W-:Y:S01]  /*18a10*/  @!PT LDS RZ, [RZ] ;  /* 0x00000000fffff984 */ /* 0x000fe20000000800 */
[----:B------:R-:W-:Y:S01]  /*18a20*/  @!PT LDS RZ, [RZ] ;  /* 0x00000000fffff984 */ /* 0x000fe20000000800 */
[----:B------:R-:W-:Y:S01]  /*18a30*/  @!PT LDS RZ, [RZ] ;  /* 0x00000000fffff984 */ /* 0x000fe20000000800 */
[----:B------:R-:W-:Y:S01]  /*18a40*/  @!P0 LDGSTS.E.BYPASS.LTC128B.128 [R241+0x5800], desc[UR22][R54.64] ;  /* 0x0580000036f18fae */ /* 0x000fe2000b901d56 */
[C---:B-1----:R-:W-:Y:S01]  /*18a50*/  @!P0 LEA.HI.X R7, R0.reuse, R8, R7, 0x7, P1 ;  /* 0x0000000800078211 */ /* 0x042fe200008f3c07 */
[----:B------:R-:W-:Y:S01]  /*18a60*/  @!P0 IMAD.MOV.U32 R40, RZ, RZ, R10 ;  /* 0x000000ffff288224 */ /* 0x000fe200078e000a */
[C---:B------:R-:W-:Y:S01]  /*18a70*/  @!P0 LEA R50, P2, R9.reuse, R248, 0x1 ;  /* 0x000000f809328211 */ /* 0x040fe200078408ff */
[----:B------:R1:W-:Y:S01]  /*18a80*/  @P0 STS.128 [R241+0x6000], RZ ;  /* 0x006000fff1000388 */ /* 0x0003e20000000c00 */
[----:B--2---:R-:W-:Y:S02]  /*18a90*/  @!P0 IMAD.MOV.U32 R45, RZ, RZ, R8 ;  /* 0x000000ffff2d8224 */ /* 0x004fe400078e0008 */
[-C--:B------:R-:W-:Y:S01]  /*18aa0*/  @!P0 LEA.HI.X R51, R9, R247.reuse, R7, 0x1, P2 ;  /* 0x000000f709338211 */ /* 0x080fe200010f0c07 */
[----:B------:R-:W2:Y:S01]  /*18ab0*/  @!P0 LDC R2, c[0x0][0x24c] ;  /* 0x00009300ff028b82 */ /* 0x000ea20000000800 */
[----:B------:R-:W-:Y:S03]  /*18ac0*/  @!P0 IMAD.WIDE.U32 R40, R0, 0xd0, R40 ;  /* 0x000000d000288825 */ /* 0x000fe600078e0028 */
[----:B------:R-:W-:Y:S01]  /*18ad0*/  @!PT LDS RZ, [RZ] ;  /* 0x00000000fffff984 */ /* 0x000fe20000000800 */
[----:B------:R-:W-:Y:S01]  /*18ae0*/  @!PT LDS RZ, [RZ] ;  /* 0x00000000fffff984 */ /* 0x000fe20000000800 */
[----:B------:R-:W-:Y:S01]  /*18af0*/  @!PT LDS RZ, [RZ] ;  /* 0x00000000fffff984 */ /* 0x000fe20000000800 */
[----:B------:R1:W-:Y:S01]  /*18b00*/  @!P0 LDGSTS.E.BYPASS.LTC128B.128 [R241+0x6000], desc[UR22][R50.64] ;  /* 0x0600000032f18fae */ /* 0x0003e2000b901d56 */
[----:B----4-:R-:W-:Y:S01]  /*18b10*/  @!P0 IMAD R6, R6, 0x90, RZ ;  /* 0x0000009006068824 */ /* 0x010fe200078e02ff */
[----:B---3--:R-:W-:Y:S01]  /*18b20*/  @!P0 MOV R46, R10 ;  /* 0x0000000a002e8202 */ /* 0x008fe20000000f00 */
[--C-:B------:R-:W-:Y:S01]  /*18b30*/  @!P0 IMAD.MOV.U32 R47, RZ, RZ, R8.reuse ;  /* 0x000000ffff2f8224 */ /* 0x100fe200078e0008 */
[----:B------:R3:W-:Y:S01]  /*18b40*/  @P0 STS.128 [R241+0x6800], RZ ;  /* 0x006800fff1000388 */ /* 0x0007e20000000c00 */
[----:B------:R-:W-:Y:S01]  /*18b50*/  @!P0 IMAD.IADD R6, R6, 0x1, R53 ;  /* 0x0000000106068824 */ /* 0x000fe200078e0235 */
[----:B------:R-:W4:Y:S01]  /*18b60*/  @!P0 LDC R7, c[0x0][0x24c] ;  /* 0x00009300ff078b82 */ /* 0x000f220000000800 */
[----:B------:R-:W-:Y:S01]  /*18b70*/  @!P0 IMAD.MOV.U32 R39, RZ, RZ, R8 ;  /* 0x000000ffff278224 */ /* 0x000fe200078e0008 */
[----:B------:R-:W-:Y:S01]  /*18b80*/  @!P0 LEA R8, P1, R52, R248, 0x1 ;  /* 0x000000f834088211 */ /* 0x000fe200078208ff */
[----:B------:R-:W-:Y:S01]  /*18b90*/  @!P0 IMAD.WIDE.U32 R46, R0, 0xa0, R46 ;  /* 0x000000a0002e8825 */ /* 0x000fe200078e002e */
[----:B------:R-:W-:Y:S02]  /*18ba0*/  @!P0 MOV R38, R10 ;  /* 0x0000000a00268202 */ /* 0x000fe40000000f00 */
[-C--:B------:R-:W-:Y:S01]  /*18bb0*/  @!P0 LEA.HI.X R9, R52, R247.reuse, R6, 0x1, P1 ;  /* 0x000000f734098211 */ /* 0x080fe200008f0c06 */
[----:B------:R-:W-:Y:S01]  /*18bc0*/  @!P0 IMAD.MOV.U32 R44, RZ, RZ, R10 ;  /* 0x000000ffff2c8224 */ /* 0x000fe200078e000a */
[----:B------:R-:W3:Y:S01]  /*18bd0*/  @!P0 LDC R6, c[0x0][0x24c] ;  /* 0x00009300ff068b82 */ /* 0x000ee20000000800 */
[C---:B------:R-:W-:Y:S02]  /*18be0*/  @!P0 IMAD.WIDE.U32 R38, R0.reuse, 0xe0, R38 ;  /* 0x000000e000268825 */ /* 0x040fe400078e0026 */
[----:B------:R-:W-:Y:S01]  /*18bf0*/  @!PT LDS RZ, [RZ] ;  /* 0x00000000fffff984 */ /* 0x000fe20000000800 */
[----:B------:R-:W-:Y:S01]  /*18c00*/  @!PT LDS RZ, [RZ] ;  /* 0x00000000fffff984 */ /* 0x000fe20000000800 */
[----:B------:R-:W-:Y:S01]  /*18c10*/  @!PT LDS RZ, [RZ] ;  /* 0x00000000fffff984 */ /* 0x000fe20000000800 */
[----:B------:R4:W-:Y:S02]  /*18c20*/  @!P0 LDGSTS.E.BYPASS.LTC128B.128 [R241+0x6800], desc[UR22][R8.64] ;  /* 0x0680000008f18fae */ /* 0x0009e4000b901d56 */
[----:B------:R-:W-:Y:S02]  /*18c30*/  @!P0 IMAD R5, R5, 0xa0, RZ ;  /* 0x000000a005058824 */ /* 0x000fe400078e02ff */
[----:B------:R2:W-:Y:S01]  /*18c40*/  @P0 STS.128 [R241+0x7000], RZ ;  /* 0x007000fff1000388 */ /* 0x0005e20000000c00 */
[----:B------:R-:W-:Y:S04]  /*18c50*/  @!P0 IMAD.WIDE.U32 R44, R0, 0xb0, R44 ;  /* 0x000000b0002c8825 */ /* 0x000fe800078e002c */
[----:B------:R-:W-:Y:S01]  /*18c60*/  @!P0 IMAD.IADD R5, R5, 0x1, R47 ;  /* 0x0000000105058824 */ /* 0x000fe200078e022f */
[-C--:B-1----:R-:W-:Y:S01]  /*18c70*/  @!P0 LEA R50, P1, R46, R248.reuse, 0x1 ;  /* 0x000000f82e328211 */ /* 0x082fe200078208ff */
[----:B------:R-:W-:Y:S02]  /*18c80*/  @!P0 IMAD R4, R4, 0xb0, RZ ;  /* 0x000000b004048824 */ /* 0x000fe400078e02ff */
[----:B------:R-:W-:Y:S01]  /*18c90*/  @!P0 IMAD.WIDE.U32 R10, R0, 0xf0, R10 ;  /* 0x000000f0000a8825 */ /* 0x000fe200078e000a */
[----:B------:R-:W-:Y:S01]  /*18ca0*/  @!P0 LEA.HI.X R51, R46, R247, R5, 0x1, P1 ;  /* 0x000000f72e338211 */ /* 0x000fe200008f0c05 */
[----:B------:R-:W1:Y:S01]  /*18cb0*/  @!P0 LDC R0, c[0x0][0x24c] ;  /* 0x00009300ff008b82 */ /* 0x000e620000000800 */
[-C--:B------:R-:W-:Y:S01]  /*18cc0*/  @!P0 LEA R46, P2, R44, R248.reuse, 0x1 ;  /* 0x000000f82c2e8211 */ /* 0x080fe200078408ff */
[----:B--2---:R-:W-:Y:S01]  /*18cd0*/  @!P0 IMAD R2, R2, 0xc0, RZ ;  /* 0x000000c002028824 */ /* 0x004fe200078e02ff */
[----:B------:R-:W-:Y:S01]  /*18ce0*/  @!P0 IADD3 R4, R4, R45, RZ ;  /* 0x0000002d04048210 */ /* 0x000fe20007ffe0ff */
[----:B------:R-:W-:Y:S01]  /*18cf0*/  @!PT LDS RZ, [RZ] ;  /* 0x00000000fffff984 */ /* 0x000fe20000000800 */
[----:B------:R-:W-:Y:S01]  /*18d00*/  @!PT LDS RZ, [RZ] ;  /* 0x00000000fffff984 */ /* 0x000fe20000000800 */
[----:B------:R-:W-:Y:S01]  /*18d10*/  @!PT LDS RZ, [RZ] ;  /* 0x00000000fffff984 */ /* 0x000fe20000000800 */
[----:B------:R2:W-:Y:S01]  /*18d20*/  @!P0 LDGSTS.E.BYPASS.LTC128B.128 [R241+0x7000], desc[UR22][R50.64] ;  /* 0x0700000032f18fae */ /* 0x0005e2000b901d56 */
[----:B----4-:R-:W-:Y:S02]  /*18d30*/  @!P0 IMAD R7, R7, 0xd0, RZ ;  /* 0x000000d007078824 */ /* 0x010fe400078e02ff */
[-C--:B------:R-:W-:Y:S01]  /*18d40*/  @!P0 LEA.HI.X R47, R44, R247.reuse, R4, 0x1, P2 ;  /* 0x000000f72c2f8211 */ /* 0x080fe200010f0c04 */
[----:B------:R2:W-:Y:S01]  /*18d50*/  @P0 STS.128 [R241+0x7800], RZ ;  /* 0x007800fff1000388 */ /* 0x0005e20000000c00 */
[----:B------:R-:W-:Y:S01]  /*18d60*/  @!P0 IMAD.IADD R2, R2, 0x1, R43 ;  /* 0x0000000102028824 */ /* 0x000fe200078e022b */
[-C--:B------:R-:W-:Y:S01]  /*18d70*/  @!P0 LEA R4, P2, R38, R248.reuse, 0x1 ;  /* 0x000000f826048211 */ /* 0x080fe200078408ff */
[----:B------:R-:W-:Y:S01]  /*18d80*/  @!P0 IMAD.IADD R7, R7, 0x1, R41 ;  /* 0x0000000107078824 */ /* 0x000fe200078e0229 */
[----:B------:R-:W-:Y:S01]  /*18d90*/  @!PT LDS RZ, [RZ] ;  /* 0x00000000fffff984 */ /* 0x000fe20000000800 */
[----:B------:R-:W-:Y:S01]  /*18da0*/  @!PT LDS RZ, [RZ] ;  /* 0x00000000fffff984 */ /* 0x000fe20000000800 */
[----:B------:R-:W-:Y:S01]  /*18db0*/  @!PT LDS RZ, [RZ] ;  /* 0x00000000fffff984 */ /* 0x000fe20000000800 */
[----:B------:R2:W-:Y:S01]  /*18dc0*/  @!P0 LDGSTS.E.BYPASS.LTC128B.128 [R241+0x7800], desc[UR22][R46.64] ;  /* 0x078000002ef18fae */ /* 0x0005e2000b901d56 */
[-C--:B------:R-:W-:Y:S01]  /*18dd0*/  @!P0 LEA R8, P1, R42, R248.reuse, 0x1 ;  /* 0x000000f82a088211 */ /* 0x080fe200078208ff */
[----:B---3--:R-:W-:Y:S02]  /*18de0*/  @!P0 IMAD R6, R6, 0xe0, RZ ;  /* 0x000000e006068824 */ /* 0x008fe400078e02ff */
[----:B------:R2:W-:Y:S01]  /*18df0*/  @P0 STS.128 [R241+0x8000], RZ ;  /* 0x008000fff1000388 */ /* 0x0005e20000000c00 */
[-C--:B------:R-:W-:Y:S01]  /*18e00*/  @!P0 LEA.HI.X R9, R42, R247.reuse, R2, 0x1, P1 ;  /* 0x000000f72a098211 */ /* 0x080fe200008f0c02 */
[----:B------:R-:W-:Y:S01]  /*18e10*/  @!P0 IMAD.IADD R6, R6, 0x1, R39 ;  /* 0x0000000106068824 */ /* 0x000fe200078e0227 */
[-C--:B------:R-:W-:Y:S02]  /*18e20*/  @!P0 LEA R42, P4, R40, R248.reuse, 0x1 ;  /* 0x000000f8282a8211 */ /* 0x080fe400078808ff */
[----:B------:R-:W-:Y:S01]  /*18e30*/  @!P0 LEA R44, P1, R10, R248, 0x1 ;  /* 0x000000f80a2c8211 */ /* 0x000fe200078208ff */
[----:B------:R-:W-:Y:S01]  /*18e40*/  @!PT LDS RZ, [RZ] ;  /* 0x00000000fffff984 */ /* 0x000fe20000000800 */
[----:B------:R-:W-:Y:S01]  /*18e50*/  @!PT LDS RZ, [RZ] ;  /* 0x00000000fffff984 */ /* 0x000fe20000000800 */
[----:B------:R-:W-:Y:S01]  /*18e60*/  @!PT LDS RZ, [RZ] ;  /* 0x00000000fffff984 */ /* 0x000fe20000000800 */
[----:B------:R2:W-:Y:S01]  /*18e70*/  @!P0 LDGSTS.E.BYPASS.LTC128B.128 [R241+0x8000], desc[UR22][R8.64] ;  /* 0x0800000008f18fae */ /* 0x0005e2000b901d56 */
[-C--:B------:R-:W-:Y:S01]  /*18e80*/  @!P0 LEA.HI.X R43, R40, R247.reuse, R7, 0x1, P4 ;  /* 0x000000f7282b8211 */ /* 0x080fe200020f0c07 */
[----:B-1----:R-:W-:Y:S01]  /*18e90*/  @!P0 IMAD R0, R0, 0xf0, RZ ;  /* 0x000000f000008824 */ /* 0x002fe200078e02ff */
[----:B------:R-:W-:Y:S01]  /*18ea0*/  @!P0 LEA.HI.X R5, R38, R247, R6, 0x1, P2 ;  /* 0x000000f726058211 */ /* 0x000fe200010f0c06 */
[----:B------:R2:W-:Y:S01]  /*18eb0*/  @P0 STS.128 [R241+0x8800], RZ ;  /* 0x008800fff1000388 */ /* 0x0005e20000000c00 */
[----:B------:R-:W-:Y:S02]  /*18ec0*/  IMAD.MOV.U32 R248, RZ, RZ, R48 ;  /* 0x000000fffff87224 */ /* 0x000fe400078e0030 */
[----:B------:R-:W-:Y:S01]  /*18ed0*/  @!P0 IADD3 R0, R0, R11, RZ ;  /* 0x0000000b00008210 */ /* 0x000fe20007ffe0ff */
[----:B------:R-:W-:Y:S01]  /*18ee0*/  @!PT LDS RZ, [RZ] ;  /* 0x00000000fffff984 */ /* 0x000fe20000000800 */
[----:B------:R-:W-:Y:S01]  /*18ef0*/  @!PT LDS RZ, [RZ] ;  /* 0x00000000fffff984 */ /* 0x000fe20000000800 */
[----:B------:R-:W-:Y:S01]  /*18f00*/  @!PT LDS RZ, [RZ] ;  /* 0x00000000fffff984 */ /* 0x000fe20000000800 */
[----:B------:R2:W-:Y:S03]  /*18f10*/  @!P0 LDGSTS.E.BYPASS.LTC128B.128 [R241+0x8800], desc[UR22][R42.64] ;  /* 0x088000002af18fae */ /* 0x0005e6000b901d56 */
[----:B------:R-:W-:Y:S01]  /*18f20*/  @!P0 LEA.HI.X R45, R10, R247, R0, 0x1, P1 ;  /* 0x000000f70a2d8211 */ /* 0x000fe200008f0c00 */
[----:B------:R2:W-:Y:S01]  /*18f30*/  @P0 STS.128 [R241+0x9000], RZ ;  /* 0x009000fff1000388 */ /* 0x0005e20000000c00 */
[----:B------:R-:W-:Y:S03]  /*18f40*/  IMAD.MOV.U32 R247, RZ, RZ, R49 ;  /* 0x000000fffff77224 */ /* 0x000fe600078e0031 */
        /* <DEDUP_REMOVED lines=10> */
.L_x_1678:
[----:B--2---:R-:W2:Y:S01]  /*18ff0*/  LDL.LU R42, [R1+0x3c] ;  /* 0x00003c00012a7983 */ /* 0x004ea20000300800 */
[----:B------:R-:W-:Y:S01]  /*19000*/  MOV R50, R37 ;  /* 0x0000002500327202 */ /* 0x000fe20000000f00 */
[----:B------:R-:W-:Y:S02]  /*19010*/  UISETP.GT.AND UP0, UPT, UR15, UR12, UPT ;  /* 0x0000000c0f00728c */ /* 0x000fe4000bf04270 */
[----:B------:R-:W3:Y:S01]  /*19020*/  LDL.LU R41, [R1+0x38] ;  /* 0x0000380001297983 */ /* 0x000ee20000300800 */
[----:B------:R-:W-:Y:S01]  /*19030*/  UMOV UR11, UR20 ;  /* 0x00000014000b7c82 */ /* 0x000fe20008000000 */
[----:B------:R-:W-:Y:S02]  /*19040*/  UMOV UR10, UR19 ;  /* 0x00000013000a7c82 */ /* 0x000fe40008000000 */
[----:B------:R-:W4:Y:S04]  /*19050*/  LDL.LU R40, [R1+0x50] ;  /* 0x0000500001287983 */ /* 0x000f280000300800 */
[----:B------:R-:W4:Y:S04]  /*19060*/  LDL.LU R31, [R1+0x4c] ;  /* 0x00004c00011f7983 */ /* 0x000f280000300800 */
[----:B------:R-:W4:Y:S04]  /*19070*/  LDL.LU R27, [R1+0x48] ;  /* 0x00004800011b7983 */ /* 0x000f280000300800 */
[----:B------:R-:W4:Y:S04]  /*19080*/  LDL.LU R10, [R1+0x54] ;  /* 0x00005400010a7983 */ /* 0x000f280000300800 */
[----:B------:R-:W4:Y:S04]  /*19090*/  LDL.LU R9, [R1+0x5c] ;  /* 0x00005c0001097983 */ /* 0x000f280000300800 */
[----:B------:R-:W2:Y:S04]  /*190a0*/  LDL.LU R47, [R1+0x1c] ;  /* 0x00001c00012f7983 */ /* 0x000ea80000300800 */
[----:B------:R-:W4:Y:S04]  /*190b0*/  LDL.LU R8, [R1+0x58] ;  /* 0x0000580001087983 */ /* 0x000f280000300800 */
[----:B------:R-:W3:Y:S04]  /*190c0*/  LDL.LU R46, [R1+0x28] ;  /* 0x00002800012e7983 */ /* 0x000ee80000300800 */
        /* <DEDUP_REMOVED lines=14> */
[----:B------:R-:W-:Y:S08]  /*191b0*/  LDSM.16.MT88.4 R56, [R232+0xa800] ;  /* 0x00a80000e838783b */ /* 0x000ff00000004200 */
[----:B------:R-:W-:Y:S01]  /*191c0*/  LDSM.16.MT88.4 R60, [R231+0xa800] ;  /* 0x00a80000e73c783b */ /* 0x000fe20000004200 */
[----:B--2---:R-:W-:Y:S02]  /*191d0*/  MOV R129, R47 ;  /* 0x0000002f00817202 */ /* 0x004fe40000000f00 */
[----:B---3--:R-:W-:Y:S02]  /*191e0*/  MOV R131, R46 ;  /* 0x0000002e00837202 */ /* 0x008fe40000000f00 */
[----:B----4-:R-:W-:Y:S02]  /*191f0*/  MOV R130, R45 ;  /* 0x0000002d00827202 */ /* 0x010fe40000000f00 */
[----:B------:R-:W-:Y:S02]  /*19200*/  MOV R128, R44 ;  /* 0x0000002c00807202 */ /* 0x000fe40000000f00 */
[----:B------:R-:W-:Y:S02]  /*19210*/  MOV R44, R39 ;  /* 0x00000027002c7202 */ /* 0x000fe40000000f00 */
[----:B------:R-:W-:Y:S02]  /*19220*/  MOV R45, R38 ;  /* 0x00000026002d7202 */ /* 0x000fe40000000f00 */
[----:B------:R-:W-:Y:S02]  /*19230*/  MOV R46, R11 ;  /* 0x0000000b002e7202 */ /* 0x000fe40000000f00 */
[----:B------:R-:W-:Y:S02]  /*19240*/  MOV R47, R5 ;  /* 0x00000005002f7202 */ /* 0x000fe40000000f00 */
[----:B------:R-:W-:Y:S02]  /*19250*/  MOV R48, R4 ;  /* 0x0000000400307202 */ /* 0x000fe40000000f00 */
[----:B------:R-:W-:Y:S02]  /*19260*/  FMNMX.FTZ R4, R188, R165, !PT ;  /* 0x000000a5bc047209 */ /* 0x000fe40007810000 */
[----:B------:R-:W-:Y:S02]  /*19270*/  MOV R11, R2 ;  /* 0x00000002000b7202 */ /* 0x000fe40000000f00 */
        /* <DEDUP_REMOVED lines=49> */
[----:B-1----:R-:W-:Y:S02]  /*19590*/  FMNMX.FTZ R0, R251, R0, !PT ;  /* 0x00000000fb007209 */ /* 0x002fe40007810000 */
        /* <DEDUP_REMOVED lines=77> */
[----:B------:R-:W-:Y:S03]  /*19a70*/  FMNMX.FTZ R0, R3, R0, !PT ;  /* 0x0000000003007209 */ /* 0x000fe60007810000 */
[----:B------:R-:W1:Y:S08]  /*19a80*/  SHFL.BFLY PT, R2, R4, 0x2, 0x1f ;  /* 0x0c401f0004027f89 */ /* 0x000e7000000e0000 */
[----:B------:R-:W2:Y:S01]  /*19a90*/  SHFL.BFLY PT, R5, R0, 0x2, 0x1f ;  /* 0x0c401f0000057f89 */ /* 0x000ea200000e0000 */
[----:B-1----:R-:W-:Y:S02]  /*19aa0*/  FMNMX.FTZ R4, R4, R2, !PT ;  /* 0x0000000204047209 */ /* 0x002fe40007810000 */
[----:B--2---:R-:W-:Y:S05]  /*19ab0*/  FMNMX.FTZ R5, R0, R5, !PT ;  /* 0x0000000500057209 */ /* 0x004fea0007810000 */
[----:B------:R-:W1:Y:S08]  /*19ac0*/  SHFL.BFLY PT, R2, R4, 0x1, 0x1f ;  /* 0x0c201f0004027f89 */ /* 0x000e7000000e0000 */
[----:B------:R-:W2:Y:S01]  /*19ad0*/  SHFL.BFLY PT, R0, R5, 0x1, 0x1f ;  /* 0x0c201f0005007f89 */ /* 0x000ea200000e0000 */
[----:B-1----:R-:W-:Y:S02]  /*19ae0*/  FMNMX.FTZ R2, R4, R2, !PT ;  /* 0x0000000204027209 */ /* 0x002fe40007810000 */
[----:B--2---:R-:W-:Y:S03]  /*19af0*/  FMNMX.FTZ R0, R5, R0, !PT ;  /* 0x0000000005007209 */ /* 0x004fe60007810000 */
[C---:B------:R-:W-:Y:S01]  /*19b00*/  FMUL.FTZ R73, R2.reuse, UR4 ;  /* 0x0000000402497c20 */ /* 0x040fe20008410000 */
[C---:B------:R-:W-:Y:S01]  /*19b10*/  FSETP.NEU.FTZ.AND P0, PT, R2.reuse, -INF , PT ;  /* 0xff8000000200780b */ /* 0x040fe20003f1d000 */
[----:B------:R-:W-:Y:S01]  /*19b20*/  FADD.FTZ R4, -R2, R165 ;  /* 0x000000a502047221 */ /* 0x000fe20000010100 */
[----:B------:R-:W-:Y:S02]  /*19b30*/  FMUL.FTZ R39, R0, UR4 ;  /* 0x0000000400277c20 */ /* 0x000fe40008410000 */
[----:B------:R-:W-:Y:S01]  /*19b40*/  FSEL R73, R73, RZ, P0 ;  /* 0x000000ff49497208 */ /* 0x000fe20000000000 */
[----:B------:R-:W-:Y:S01]  /*19b50*/  FMUL.FTZ R38, R4, UR4 ;  /* 0x0000000404267c20 */ /* 0x000fe20008410000 */
[C---:B------:R-:W-:Y:S01]  /*19b60*/  FSETP.NEU.FTZ.AND P0, PT, R0.reuse, -INF , PT ;  /* 0xff8000000000780b */ /* 0x040fe20003f1d000 */
[----:B------:R-:W-:Y:S02]  /*19b70*/  FADD.FTZ R4, -R0, R164 ;  /* 0x000000a400047221 */ /* 0x000fe40000010100 */
[--C-:B------:R-:W-:Y:S01]  /*19b80*/  FFMA.FTZ R119, R17, UR4, -R73.reuse ;  /* 0x0000000411777c23 */ /* 0x100fe20008010849 */
[--C-:B------:R-:W-:Y:S01]  /*19b90*/  FFMA.FTZ R183, R52, UR4, -R73.reuse ;  /* 0x0000000434b77c23 */ /* 0x100fe20008010849 */
[----:B------:R-:W1:Y:S01]  /*19ba0*/  MUFU.EX2 R38, R38 ;  /* 0x0000002600267308 */ /* 0x000e620000000800 */
[----:B------:R-:W-:Y:S01]  /*19bb0*/  LDSM.16.MT88.4 R52, [R236+0xa800] ;  /* 0x00a80000ec34783b */ /* 0x000fe20000004200 */
[--C-:B------:R-:W-:Y:S01]  /*19bc0*/  FFMA.FTZ R124, R27, UR4, -R73.reuse ;  /* 0x000000041b7c7c23 */ /* 0x100fe20008010849 */
[--C-:B------:R-:W-:Y:S01]  /*19bd0*/  FFMA.FTZ R103, R26, UR4, -R73.reuse ;  /* 0x000000041a677c23 */ /* 0x100fe20008010849 */
[--C-:B------:R-:W-:Y:S01]  /*19be0*/  FFMA.FTZ R126, R31, UR4, -R73.reuse ;  /* 0x000000041f7e7c23 */ /* 0x100fe20008010849 */
[--C-:B------:R-:W-:Y:S01]  /*19bf0*/  FFMA.FTZ R100, R29, UR4, -R73.reuse ;  /* 0x000000041d647c23 */ /* 0x100fe20008010849 */
[----:B------:R-:W-:Y:S01]  /*19c00*/  FSEL R39, R39, RZ, P0 ;  /* 0x000000ff27277208 */ /* 0x000fe20000000000 */
[--C-:B------:R-:W-:Y:S03]  /*19c10*/  FFMA.FTZ R182, R43, UR4, -R73.reuse ;  /* 0x000000042bb67c23 */ /* 0x100fe60008010849 */
[----:B------:R-:W-:Y:S01]  /*19c20*/  MUFU.EX2 R183, R183 ;  /* 0x000000b700b77308 */ /* 0x000fe20000000800 */
[--C-:B------:R-:W-:Y:S01]  /*19c30*/  FFMA.FTZ R165, R42, UR4, -R73.reuse ;  /* 0x000000042aa57c23 */ /* 0x100fe20008010849 */
[----:B------:R-:W-:Y:S01]  /*19c40*/  FFMA.FTZ R168, R168, UR4, -R73 ;  /* 0x00000004a8a87c23 */ /* 0x000fe20008010849 */
[--C-:B------:R-:W-:Y:S01]  /*19c50*/  FFMA.FTZ R120, R16, UR4, -R39.reuse ;  /* 0x0000000410787c23 */ /* 0x100fe20008010827 */
[--C-:B------:R-:W-:Y:S01]  /*19c60*/  FFMA.FTZ R113, R19, UR4, -R39.reuse ;  /* 0x0000000413717c23 */ /* 0x100fe20008010827 */
[--C-:B------:R-:W-:Y:S01]  /*19c70*/  FFMA.FTZ R111, R18, UR4, -R39.reuse ;  /* 0x00000004126f7c23 */ /* 0x100fe20008010827 */
[--C-:B------:R-:W-:Y:S01]  /*19c80*/  FFMA.FTZ R109, R25, UR4, -R39.reuse ;  /* 0x00000004196d7c23 */ /* 0x100fe20008010827 */
[----:B------:R-:W2:Y:S03]  /*19c90*/  LDSM.16.MT88.4 R16, [R236+0xa000] ;  /* 0x00a00000ec10783b */ /* 0x000ea60000004200 */
[----:B------:R-:W-:Y:S01]  /*19ca0*/  MUFU.EX2 R182, R182 ;  /* 0x000000b600b67308 */ /* 0x000fe20000000800 */
[--C-:B------:R-:W-:Y:S01]  /*19cb0*/  FFMA.FTZ R106, R24, UR4, -R39.reuse ;  /* 0x00000004186a7c23 */ /* 0x100fe20008010827 */
[--C-:B------:R-:W-:Y:S01]  /*19cc0*/  FFMA.FTZ R102, R28, UR4, -R39.reuse ;  /* 0x000000041c667c23 */ /* 0x100fe20008010827 */
[--C-:B------:R-:W-:Y:S01]  /*19cd0*/  FFMA.FTZ R101, R30, UR4, -R39.reuse ;  /* 0x000000041e657c23 */ /* 0x100fe20008010827 */
[--C-:B------:R-:W-:Y:S01]  /*19ce0*/  FFMA.FTZ R187, R187, UR4, -R39.reuse ;  /* 0x00000004bbbb7c23 */ /* 0x100fe20008010827 */
[--C-:B------:R-:W-:Y:S01]  /*19cf0*/  FFMA.FTZ R181, R51, UR4, -R39.reuse ;  /* 0x0000000433b57c23 */ /* 0x100fe20008010827 */
[--C-:B------:R-:W-:Y:S01]  /*19d00*/  FFMA.FTZ R180, R41, UR4, -R39.reuse ;  /* 0x0000000429b47c23 */ /* 0x100fe20008010827 */
[----:B------:R-:W3:Y:S03]  /*19d10*/  LDSM.16.MT88.4 R24, [R232+0xa000] ;  /* 0x00a00000e818783b */ /* 0x000ee60000004200 */
[----:B------:R-:W4:Y:S01]  /*19d20*/  MUFU.EX2 R165, R165 ;  /* 0x000000a500a57308 */ /* 0x000f220000000800 */
[--C-:B------:R-:W-:Y:S01]  /*19d30*/  FFMA.FTZ R164, R40, UR4, -R39.reuse ;  /* 0x0000000428a47c23 */ /* 0x100fe20008010827 */
[----:B-1----:R-:W-:Y:S01]  /*19d40*/  FMUL.FTZ R5, R38, R161 ;  /* 0x000000a126057220 */ /* 0x002fe20000410000 */
[--C-:B------:R-:W-:Y:S01]  /*19d50*/  FFMA.FTZ R123, R12, UR4, -R39.reuse ;  /* 0x000000040c7b7c23 */ /* 0x100fe20008010827 */
[C---:B------:R-:W-:Y:S01]  /*19d60*/  FMUL.FTZ R12, R38.reuse, R152 ;  /* 0x00000098260c7220 */ /* 0x040fe20000410000 */
[----:B------:R-:W-:Y:S01]  /*19d70*/  MOV R152, R46 ;  /* 0x0000002e00987202 */ /* 0x000fe20000000f00 */
[--C-:B------:R-:W-:Y:S01]  /*19d80*/  FFMA.FTZ R125, R13, UR4, -R39.reuse ;  /* 0x000000040d7d7c23 */ /* 0x100fe20008010827 */
[----:B------:R-:W1:Y:S03]  /*19d90*/  LDSM.16.MT88.4 R28, [R231+0xa000] ;  /* 0x00a00000e71c783b */ /* 0x000e660000004200 */
[----:B------:R-:W-:Y:S01]  /*19da0*/  MUFU.EX2 R187, R187 ;  /* 0x000000bb00bb7308 */ /* 0x000fe20000000800 */
[--C-:B------:R-:W-:Y:S01]  /*19db0*/  FFMA.FTZ R118, R15, UR4, -R39.reuse ;  /* 0x000000040f767c23 */ /* 0x100fe20008010827 */
[----:B------:R-:W-:Y:S01]  /*19dc0*/  FMUL.FTZ R13, R38, R153 ;  /* 0x00000099260d7220 */ /* 0x000fe20000410000 */
[--C-:B------:R-:W-:Y:S01]  /*19dd0*/  FFMA.FTZ R110, R22, UR4, -R39.reuse ;  /* 0x00000004166e7c23 */ /* 0x100fe20008010827 */
[--C-:B------:R-:W-:Y:S01]  /*19de0*/  FFMA.FTZ R108, R21, UR4, -R39.reuse ;  /* 0x00000004156c7c23 */ /* 0x100fe20008010827 */
[----:B------:R-:W-:Y:S01]  /*19df0*/  FMUL.FTZ R21, R38, R145 ;  /* 0x0000009126157220 */ /* 0x000fe20000410000 */
[--C-:B------:R-:W-:Y:S01]  /*19e00*/  FFMA.FTZ R122, R33, UR4, -R39.reuse ;  /* 0x00000004217a7c23 */ /* 0x100fe20008010827 */
[--C-:B------:R-:W-:Y:S03]  /*19e10*/  FFMA.FTZ R127, R32, UR4, -R39.reuse ;  /* 0x00000004207f7c23 */ /* 0x100fe60008010827 */
[----:B------:R-:W2:Y:S01]  /*19e20*/  MUFU.EX2 R181, R181 ;  /* 0x000000b500b57308 */ /* 0x000ea20000000800 */
[----:B----4-:R-:W-:Y:S01]  /*19e30*/  F2FP.F16.F32.PACK_AB R42, R165, R182 ;  /* 0x000000b6a52a723e */ /* 0x010fe200000000ff */
[C---:B-----5:R-:W-:Y:S01]  /*19e40*/  FMUL.FTZ R32, R38.reuse, R132 ;  /* 0x0000008426207220 */ /* 0x060fe20000410000 */
        /* <DEDUP_REMOVED lines=13> */
[----:B------:R-:W4:Y:S01]  /*19f20*/  MUFU.EX2 R164, R164 ;  /* 0x000000a400a47308 */ /* 0x000f220000000800 */
[----:B--2---:R-:W-:Y:S01]  /*19f30*/  F2FP.F16.F32.PACK_AB R41, R181, R187 ;  /* 0x000000bbb529723e */ /* 0x004fe200000000ff */
[--C-:B------:R-:W-:Y:S01]  /*19f40*/  FFMA.FTZ R93, R93, UR4, -R39.reuse ;  /* 0x000000045d5d7c23 */ /* 0x100fe20008010827 */
[--C-:B------:R-:W-:Y:S01]  /*19f50*/  FFMA.FTZ R90, R90, UR4, -R39.reuse ;  /* 0x000000045a5a7c23 */ /* 0x100fe20008010827 */
[--C-:B------:R-:W-:Y:S01]  /*19f60*/  FFMA.FTZ R89, R89, UR4, -R39.reuse ;  /* 0x0000000459597c23 */ /* 0x100fe20008010827 */
[--C-:B------:R-:W-:Y:S01]  /*19f70*/  FFMA.FTZ R82, R82, UR4, -R39.reuse ;  /* 0x0000000452527c23 */ /* 0x100fe20008010827 */
[--C-:B------:R-:W-:Y:S01]  /*19f80*/  FFMA.FTZ R81, R81, UR4, -R39.reuse ;  /* 0x0000000451517c23 */ /* 0x100fe20008010827 */
[--C-:B------:R-:W-:Y:S03]  /*19f90*/  FFMA.FTZ R78, R78, UR4, -R39.reuse ;  /* 0x000000044e4e7c23 */ /* 0x100fe60008010827 */
[----:B------:R-:W-:Y:S01]  /*19fa0*/  MUFU.EX2 R126, R126 ;  /* 0x0000007e007e7308 */ /* 0x000fe20000000800 */
[----:B------:R-:W-:Y:S01]  /*19fb0*/  FFMA.FTZ R72, R72, UR4, -R39 ;  /* 0x0000000448487c23 */ /* 0x000fe20008010827 */
[--C-:B------:R-:W-:Y:S01]  /*19fc0*/  FFMA.FTZ R188, R188, UR4, -R73.reuse ;  /* 0x00000004bcbc7c23 */ /* 0x100fe20008010849 */
[----:B------:R-:W-:Y:S01]  /*19fd0*/  FMUL.FTZ R4, R4, UR4 ;  /* 0x0000000404047c20 */ /* 0x000fe20008410000 */
[--C-:B------:R-:W-:Y:S01]  /*19fe0*/  FFMA.FTZ R112, R7, UR4, -R73.reuse ;  /* 0x0000000407707c23 */ /* 0x100fe20008010849 */
[--C-:B------:R-:W-:Y:S01]  /*19ff0*/  FFMA.FTZ R107, R6, UR4, -R73.reuse ;  /* 0x00000004066b7c23 */ /* 0x100fe20008010849 */
[--C-:B------:R-:W-:Y:S01]  /*1a000*/  FFMA.FTZ R121, R10, UR4, -R73.reuse ;  /* 0x000000040a797c23 */ /* 0x100fe20008010849 */
[--C-:B------:R-:W-:Y:S03]  /*1a010*/  FFMA.FTZ R116, R9, UR4, -R73.reuse ;  /* 0x0000000409747c23 */ /* 0x100fe60008010849 */
[----:B------:R2:W3:Y:S01]  /*1a020*/  MUFU.EX2 R37, R4 ;  /* 0x0000000400257308 */ /* 0x0004e20000000800 */
[----:B----4-:R-:W-:Y:S01]  /*1a030*/  F2FP.F16.F32.PACK_AB R43, R164, R180 ;  /* 0x000000b4a42b723e */ /* 0x010fe200000000ff */
[----:B------:R-:W-:Y:S01]  /*1a040*/  FMUL.FTZ R9, R38, R157 ;  /* 0x0000009d26097220 */ /* 0x000fe20000410000 */
[--C-:B------:R-:W-:Y:S01]  /*1a050*/  FFMA.FTZ R114, R8, UR4, -R73.reuse ;  /* 0x0000000408727c23 */ /* 0x100fe20008010849 */
[----:B------:R-:W-:Y:S01]  /*1a060*/  FMUL.FTZ R8, R38, R156 ;  /* 0x0000009c26087220 */ /* 0x000fe20000410000 */
[----:B------:R-:W-:Y:S01]  /*1a070*/  MOV R156, R44 ;  /* 0x0000002c009c7202 */ /* 0x000fe20000000f00 */
[--C-:B------:R-:W-:Y:S01]  /*1a080*/  FFMA.FTZ R104, R14, UR4, -R73.reuse ;  /* 0x000000040e687c23 */ /* 0x100fe20008010849 */
[----:B------:R-:W-:Y:S03]  /*1a090*/  MOV R161, R11 ;  /* 0x0000000b00a17202 */ /* 0x000fe60000000f00 */
[----:B------:R-:W4:Y:S01]  /*1a0a0*/  MUFU.EX2 R188, R188 ;  /* 0x000000bc00bc7308 */ /* 0x000f220000000800 */
[--C-:B------:R-:W-:Y:S01]  /*1a0b0*/  FFMA.FTZ R105, R23, UR4, -R73.reuse ;  /* 0x0000000417697c23 */ /* 0x100fe20008010849 */
[----:B------:R-:W-:Y:S01]  /*1a0c0*/  FFMA.FTZ R115, R20, UR4, -R73 ;  /* 0x0000000414737c23 */ /* 0x000fe20008010849 */
[----:B------:R-:W-:Y:S01]  /*1a0d0*/  FMUL.FTZ R20, R38, R144 ;  /* 0x0000009026147220 */ /* 0x000fe20000410000 */
[----:B------:R-:W-:Y:S01]  /*1a0e0*/  FFMA.FTZ R144, R251, UR4, -R39 ;  /* 0x00000004fb907c23 */ /* 0x000fe20008010827 */
[----:B------:R-:W-:Y:S01]  /*1a0f0*/  MOV R157, R35 ;  /* 0x00000023009d7202 */ /* 0x000fe20000000f00 */
[--C-:B------:R-:W-:Y:S01]  /*1a100*/  FFMA.FTZ R117, R34, UR4, -R73.reuse ;  /* 0x0000000422757c23 */ /* 0x100fe20008010849 */
[----:B------:R-:W-:Y:S03]  /*1a110*/  FFMA.FTZ R145, R215, UR4, -R73 ;  /* 0x00000004d7917c23 */ /* 0x000fe60008010849 */
[----:B------:R-:W-:Y:S01]  /*1a120*/  MUFU.EX2 R124, R124 ;  /* 0x0000007c007c7308 */ /* 0x000fe20000000800 */
[C---:B--2---:R-:W-:Y:S01]  /*1a130*/  FMUL.FTZ R4, R38.reuse, R160 ;  /* 0x000000a026047220 */ /* 0x044fe20000410000 */
[C---:B---3--:R-:W-:Y:S01]  /*1a140*/  FMUL.FTZ R6, R37.reuse, R162 ;  /* 0x000000a225067220 */ /* 0x048fe20000410000 */
[----:B------:R-:W-:Y:S01]  /*1a150*/  MOV R162, R47 ;  /* 0x0000002f00a27202 */ /* 0x000fe20000000f00 */
[C---:B------:R-:W-:Y:S01]  /*1a160*/  FMUL.FTZ R7, R37.reuse, R163 ;  /* 0x000000a325077220 */ /* 0x040fe20000410000 */
[----:B------:R-:W-:Y:S01]  /*1a170*/  MOV R163, R45 ;  /* 0x0000002d00a37202 */ /* 0x000fe20000000f00 */
[----:B------:R-:W-:Y:S01]  /*1a180*/  FMUL.FTZ R10, R37, R158 ;  /* 0x0000009e250a7220 */ /* 0x000fe20000410000 */
[----:B------:R-:W2:Y:S03]  /*1a190*/  LDSM.16.MT88.4 R44, [R230+0xa000] ;  /* 0x00a00000e62c783b */ /* 0x000ea60000004200 */
[----:B------:R-:W-:Y:S01]  /*1a1a0*/  MUFU.EX2 R125, R125 ;  /* 0x0000007d007d7308 */ /* 0x000fe20000000800 */
[----:B----4-:R-:W-:Y:S01]  /*1a1b0*/  F2FP.F16.F32.PACK_AB R40, R183, R188 ;  /* 0x000000bcb728723e */ /* 0x010fe200000000ff */
[C---:B------:R-:W-:Y:S01]  /*1a1c0*/  FMUL.FTZ R11, R37.reuse, R159 ;  /* 0x0000009f250b7220 */ /* 0x040fe20000410000 */
[C---:B------:R-:W-:Y:S01]  /*1a1d0*/  FMUL.FTZ R14, R37.reuse, R154 ;  /* 0x0000009a250e7220 */ /* 0x040fe20000410000 */
[C---:B------:R-:W-:Y:S01]  /*1a1e0*/  FMUL.FTZ R15, R37.reuse, R155 ;  /* 0x0000009b250f7220 */ /* 0x040fe20000410000 */
[C---:B------:R-:W-:Y:S01]  /*1a1f0*/  FMUL.FTZ R22, R37.reuse, R146 ;  /* 0x0000009225167220 */ /* 0x040fe20000410000 */
[C---:B------:R-:W-:Y:S01]  /*1a200*/  FMUL.FTZ R23, R37.reuse, R147 ;  /* 0x0000009325177220 */ /* 0x040fe20000410000 */
[C---:B------:R-:W-:Y:S03]  /*1a210*/  FMUL.FTZ R34, R37.reuse, R134 ;  /* 0x0000008625227220 */ /* 0x040fe60000410000 */
[----:B------:R-:W-:Y:S01]  /*1a220*/  MUFU.EX2 R123, R123 ;  /* 0x0000007b007b7308 */ /* 0x000fe20000000800 */
[C---:B------:R-:W-:Y:S01]  /*1a230*/  HMMA.16816.F32 R4, R40.reuse, R16, R4 ;  /* 0x000000102804723c */ /* 0x040fe20000001804 */
[----:B------:R-:W-:Y:S04]  /*1a240*/  PLOP3.LUT P0, PT, PT, PT, UP0, 0x80, 0x0 ;  /* 0x000000000000781c */ /* 0x000fe80003f0f008 */
[C---:B------:R-:W-:Y:S01]  /*1a250*/  FMUL.FTZ R35, R37.reuse, R135 ;  /* 0x0000008725237220 */ /* 0x040fe20000410000 */
[C---:B------:R-:W-:Y:S03]  /*1a260*/  HMMA.16816.F32 R8, R40.reuse, R18, R8 ;  /* 0x000000122808723c */ /* 0x040fe60000001808 */
[----:B------:R-:W-:Y:S02]  /*1a270*/  MUFU.EX2 R121, R121 ;  /* 0x0000007900797308 */ /* 0x000fe40000000800 */
[C---:B------:R-:W-:Y:S01]  /*1a280*/  FMUL.FTZ R16, R38.reuse, R148 ;  /* 0x0000009426107220 */ /* 0x040fe20000410000 */
[C---:B------:R-:W-:Y:S07]  /*1a290*/  HMMA.16816.F32 R12, R40.reuse, R24, R12 ;  /* 0x00000018280c723c */ /* 0x040fee000000180c */
[----:B------:R-:W-:Y:S01]  /*1a2a0*/  MUFU.EX2 R119, R119 ;  /* 0x0000007700777308 */ /* 0x000fe20000000800 */
[C---:B------:R-:W-:Y:S03]  /*1a2b0*/  FMUL.FTZ R17, R38.reuse, R149 ;  /* 0x0000009526117220 */ /* 0x040fe60000410000 */
[C---:B------:R-:W-:Y:S01]  /*1a2c0*/  FMUL.FTZ R18, R37.reuse, R150 ;  /* 0x0000009625127220 */ /* 0x040fe20000410000 */
[----:B------:R-:W-:Y:S01]  /*1a2d0*/  FMUL.FTZ R19, R37, R151 ;  /* 0x0000009725137220 */ /* 0x000fe20000410000 */
[C---:B------:R-:W-:Y:S04]  /*1a2e0*/  FMUL.FTZ R24, R38.reuse, R140 ;  /* 0x0000008c26187220 */ /* 0x040fe80000410000 */
[----:B------:R-:W-:Y:S01]  /*1a2f0*/  MUFU.EX2 R120, R120 ;  /* 0x0000007800787308 */ /* 0x000fe20000000800 */
[----:B------:R-:W-:Y:S01]  /*1a300*/  FMUL.FTZ R25, R38, R141 ;  /* 0x0000008d26197220 */ /* 0x000fe20000410000 */
[----:B------:R-:W-:Y:S01]  /*1a310*/  FFMA.FTZ R134, R157, UR4, -R39 ;  /* 0x000000049d867c23 */ /* 0x000fe20008010827 */
[C---:B------:R-:W-:Y:S03]  /*1a320*/  HMMA.16816.F32 R16, R40.reuse, R26, R16 ;  /* 0x0000001a2810723c */ /* 0x040fe60000001810 */
[----:B------:R-:W-:Y:S01]  /*1a330*/  FFMA.FTZ R141, R252, UR4, -R73 ;  /* 0x00000004fc8d7c23 */ /* 0x000fe20008010849 */
[--C-:B------:R-:W-:Y:S03]  /*1a340*/  FFMA.FTZ R148, R212, UR4, -R39.reuse ;  /* 0x00000004d4947c23 */ /* 0x100fe60008010827 */
[----:B------:R-:W3:Y:S01]  /*1a350*/  MUFU.EX2 R118, R118 ;  /* 0x0000007600767308 */ /* 0x000ee20000000800 */
[C---:B-1----:R-:W-:Y:S03]  /*1a360*/  HMMA.16816.F32 R20, R40.reuse, R28, R20 ;  /* 0x0000001c2814723c */ /* 0x042fe60000001814 */
[C---:B------:R-:W-:Y:S01]  /*1a370*/  FMUL.FTZ R26, R37.reuse, R142 ;  /* 0x0000008e251a7220 */ /* 0x040fe20000410000 */
[----:B------:R-:W-:Y:S05]  /*1a380*/  FMUL.FTZ R27, R37, R143 ;  /* 0x0000008f251b7220 */ /* 0x000fea0000410000 */
[----:B------:R-:W-:Y:S02]  /*1a390*/  MUFU.EX2 R116, R116 ;  /* 0x0000007400747308 */ /* 0x000fe40000000800 */
[C---:B------:R-:W-:Y:S01]  /*1a3a0*/  FMUL.FTZ R28, R38.reuse, R136 ;  /* 0x00000088261c7220 */ /* 0x040fe20000410000 */
[----:B------:R-:W-:Y:S01]  /*1a3b0*/  FMUL.FTZ R29, R38, R137 ;  /* 0x00000089261d7220 */ /* 0x000fe20000410000 */
[--C-:B------:R-:W-:Y:S01]  /*1a3c0*/  FFMA.FTZ R142, R214, UR4, -R39.reuse ;  /* 0x00000004d68e7c23 */ /* 0x100fe20008010827 */
[C---:B------:R-:W-:Y:S05]  /*1a3d0*/  HMMA.16816.F32 R24, R40.reuse, R30, R24 ;  /* 0x0000001e2818723c */ /* 0x040fea0000001818 */
[----:B------:R-:W1:Y:S01]  /*1a3e0*/  MUFU.EX2 R114, R114 ;  /* 0x0000007200727308 */ /* 0x000e620000000800 */
[----:B---3--:R-:W-:Y:S01]  /*1a3f0*/  F2FP.F16.F32.PACK_AB R51, R118, R120 ;  /* 0x000000787633723e */ /* 0x008fe200000000ff */
[----:B------:R-:W-:Y:S01]  /*1a400*/  FFMA.FTZ R147, R211, UR4, -R39 ;  /* 0x00000004d3937c23 */ /* 0x000fe20008010827 */
[----:B------:R-:W-:Y:S03]  /*1a410*/  FFMA.FTZ R149, R209, UR4, -R73 ;  /* 0x00000004d1957c23 */ /* 0x000fe60008010849 */
[--C-:B------:R-:W-:Y:S01]  /*1a420*/  FFMA.FTZ R150, R207, UR4, -R39.reuse ;  /* 0x00000004cf967c23 */ /* 0x100fe20008010827 */
[C---:B------:R-:W-:Y:S01]  /*1a430*/  FMUL.FTZ R30, R37.reuse, R138 ;  /* 0x0000008a251e7220 */ /* 0x040fe20000410000 */
[----:B------:R-:W-:Y:S02]  /*1a440*/  FMUL.FTZ R31, R37, R139 ;  /* 0x0000008b251f7220 */ /* 0x000fe40000410000 */
[----:B------:R-:W-:Y:S01]  /*1a450*/  MUFU.EX2 R113, R113 ;  /* 0x0000007100717308 */ /* 0x000fe20000000800 */
[--C-:B------:R-:W-:Y:S01]  /*1a460*/  FFMA.FTZ R139, R162, UR4, -R39.reuse ;  /* 0x00000004a28b7c23 */ /* 0x100fe20008010827 */
[--C-:B------:R-:W-:Y:S01]  /*1a470*/  FFMA.FTZ R138, R161, UR4, -R39.reuse ;  /* 0x00000004a18a7c23 */ /* 0x100fe20008010827 */
[--C-:B------:R-:W-:Y:S01]  /*1a480*/  FFMA.FTZ R151, R208, UR4, -R39.reuse ;  /* 0x00000004d0977c23 */ /* 0x100fe20008010827 */
[--C-:B------:R-:W-:Y:S01]  /*1a490*/  FFMA.FTZ R154, R204, UR4, -R39.reuse ;  /* 0x00000004cc9a7c23 */ /* 0x100fe20008010827 */
[C---:B--2---:R-:W-:Y:S05]  /*1a4a0*/  HMMA.16816.F32 R28, R40.reuse, R44, R28 ;  /* 0x0000002c281c723c */ /* 0x044fea000000181c */
[----:B------:R-:W2:Y:S01]  /*1a4b0*/  MUFU.EX2 R111, R111 ;  /* 0x0000006f006f7308 */ /* 0x000ea20000000800 */
[----:B------:R-:W-:Y:S01]  /*1a4c0*/  FFMA.FTZ R155, R203, UR4, -R39 ;  /* 0x00000004cb9b7c23 */ /* 0x000fe20008010827 */
[--C-:B------:R-:W-:Y:S01]  /*1a4d0*/  FFMA.FTZ R157, R201, UR4, -R73.reuse ;  /* 0x00000004c99d7c23 */ /* 0x100fe20008010849 */
[----:B------:R-:W-:Y:S01]  /*1a4e0*/  HMMA.16816.F32 R32, R40, R46, R32 ;  /* 0x0000002e2820723c */ /* 0x000fe20000001820 */
[----:B------:R-:W3:Y:S06]  /*1a4f0*/  LDSM.16.MT88.4 R40, [R230+0xa800] ;  /* 0x00a80000e628783b */ /* 0x000eec0000004200 */
[----:B------:R-:W-:Y:S01]  /*1a500*/  MUFU.EX2 R112, R112 ;  /* 0x0000007000707308 */ /* 0x000fe20000000800 */
[----:B-1----:R-:W-:Y:S03]  /*1a510*/  F2FP.F16.F32.PACK_AB R44, R114, R116 ;  /* 0x00000074722c723e */ /* 0x002fe600000000ff */
[--C-:B------:R-:W-:Y:S01]  /*1a520*/  FFMA.FTZ R161, R198, UR4, -R73.reuse ;  /* 0x00000004c6a17c23 */ /* 0x100fe20008010849 */
[----:B------:R-:W-:Y:S01]  /*1a530*/  FFMA.FTZ R198, R64, UR4, -R73 ;  /* 0x0000000440c67c23 */ /* 0x000fe20008010849 */
[--C-:B------:R-:W-:Y:S01]  /*1a540*/  FFMA.FTZ R162, R196, UR4, -R39.reuse ;  /* 0x00000004c4a27c23 */ /* 0x100fe20008010827 */
[----:B------:R-:W-:Y:S03]  /*1a550*/  FFMA.FTZ R196, R66, UR4, -R39 ;  /* 0x0000000442c47c23 */ /* 0x000fe60008010827 */
[----:B------:R-:W1:Y:S01]  /*1a560*/  MUFU.EX2 R107, R107 ;  /* 0x0000006b006b7308 */ /* 0x000e620000000800 */
[----:B--2---:R-:W-:Y:S01]  /*1a570*/  F2FP.F16.F32.PACK_AB R45, R111, R113 ;  /* 0x000000716f2d723e */ /* 0x004fe200000000ff */
[----:B------:R-:W-:Y:S01]  /*1a580*/  FFMA.FTZ R187, R37, R249, R187 ;  /* 0x000000f925bb7223 */ /* 0x000fe200000100bb */
[----:B------:R-:W-:Y:S01]  /*1a590*/  MOV R158, R50 ;  /* 0x00000032009e7202 */ /* 0x000fe20000000f00 */
[--C-:B------:R-:W-:Y:S01]  /*1a5a0*/  FFMA.FTZ R136, R156, UR4, -R73.reuse ;  /* 0x000000049c887c23 */ /* 0x100fe20008010849 */
[----:B------:R-:W-:Y:S01]  /*1a5b0*/  F2FP.F16.F32.PACK_AB R50, R119, R121 ;  /* 0x000000797732723e */ /* 0x000fe200000000ff */
[----:B------:R-:W-:Y:S01]  /*1a5c0*/  FFMA.FTZ R156, R202, UR4, -R73 ;  /* 0x00000004ca9c7c23 */ /* 0x000fe20008010849 */
[----:B------:R-:W-:Y:S03]  /*1a5d0*/  MOV R160, R49 ;  /* 0x0000003100a07202 */ /* 0x000fe60000000f00 */
[----:B------:R-:W-:Y:S01]  /*1a5e0*/  MUFU.EX2 R109, R109 ;  /* 0x0000006d006d7308 */ /* 0x000fe20000000800 */
[----:B------:R-:W-:Y:S01]  /*1a5f0*/  F2FP.F16.F32.PACK_AB R49, R123, R125 ;  /* 0x0000007d7b31723e */ /* 0x000fe200000000ff */
[--C-:B------:R-:W-:Y:S01]  /*1a600*/  FFMA.FTZ R137, R158, UR4, -R39.reuse ;  /* 0x000000049e897c23 */ /* 0x100fe20008010827 */
[----:B------:R-:W-:Y:S01]  /*1a610*/  FFMA.FTZ R158, R200, UR4, -R39 ;  /* 0x00000004c89e7c23 */ /* 0x000fe20008010827 */
[--C-:B------:R-:W-:Y:S01]  /*1a620*/  FFMA.FTZ R140, R160, UR4, -R73.reuse ;  /* 0x00000004a08c7c23 */ /* 0x100fe20008010849 */
[--C-:B------:R-:W-:Y:S01]  /*1a630*/  FFMA.FTZ R160, R197, UR4, -R73.reuse ;  /* 0x00000004c5a07c23 */ /* 0x100fe20008010849 */
[--C-:B------:R-:W-:Y:S01]  /*1a640*/  FFMA.FTZ R197, R65, UR4, -R73.reuse ;  /* 0x0000000441c57c23 */ /* 0x100fe20008010849 */
[----:B------:R-:W-:Y:S03]  /*1a650*/  MOV R159, R48 ;  /* 0x00000030009f7202 */ /* 0x000fe60000000f00 */
[----:B------:R-:W2:Y:S01]  /*1a660*/  MUFU.EX2 R106, R106 ;  /* 0x0000006a006a7308 */ /* 0x000ea20000000800 */
[----:B------:R-:W-:Y:S01]  /*1a670*/  F2FP.F16.F32.PACK_AB R48, R124, R126 ;  /* 0x0000007e7c30723e */ /* 0x000fe200000000ff */
[----:B------:R-:W-:Y:S01]  /*1a680*/  FFMA.FTZ R135, R163, UR4, -R73 ;  /* 0x00000004a3877c23 */ /* 0x000fe20008010849 */
[----:B-1----:R-:W-:Y:S01]  /*1a690*/  F2FP.F16.F32.PACK_AB R46, R107, R112 ;  /* 0x000000706b2e723e */ /* 0x002fe200000000ff */
[--C-:B------:R-:W-:Y:S01]  /*1a6a0*/  FFMA.FTZ R163, R195, UR4, -R39.reuse ;  /* 0x00000004c3a37c23 */ /* 0x100fe20008010827 */
[----:B------:R-:W-:Y:S01]  /*1a6b0*/  FFMA.FTZ R195, R190, UR4, -R39 ;  /* 0x00000004bec37c23 */ /* 0x000fe20008010827 */
[----:B------:R-:W-:Y:S01]  /*1a6c0*/  FFMA.FTZ R190, R191, UR4, -R73 ;  /* 0x00000004bfbe7c23 */ /* 0x000fe20008010849 */
[----:B------:R-:W-:Y:S03]  /*1a6d0*/  FFMA.FTZ R191, R67, UR4, -R39 ;  /* 0x0000000443bf7c23 */ /* 0x000fe60008010827 */
[----:B------:R-:W-:Y:S01]  /*1a6e0*/  MUFU.EX2 R103, R103 ;  /* 0x0000006700677308 */ /* 0x000fe20000000800 */
[----:B------:R-:W-:Y:S01]  /*1a6f0*/  LDSM.16.MT88.4 R64, [R232+0xe800] ;  /* 0x00e80000e840783b */ /* 0x000fe20000004200 */
[C---:B------:R-:W-:Y:S05]  /*1a700*/  HMMA.16816.F32 R4, R48.reuse, R52, R4 ;  /* 0x000000343004723c */ /* 0x040fea0000001804 */
[----:B------:R-:W-:Y:S03]  /*1a710*/  FFMA.FTZ R133, R159, UR4, -R73 ;  /* 0x000000049f857c23 */ /* 0x000fe60008010849 */
[----:B------:R-:W1:Y:S01]  /*1a720*/  MUFU.EX2 R100, R100 ;  /* 0x0000006400647308 */ /* 0x000e620000000800 */
[C---:B------:R-:W-:Y:S01]  /*1a730*/  HMMA.16816.F32 R8, R48.reuse, R54, R8 ;  /* 0x000000363008723c */ /* 0x040fe20000001808 */
[----:B------:R-:W4:Y:S02]  /*1a740*/  LDSM.16.MT88.4 R52, [R236+0xb000] ;  /* 0x00b00000ec34783b */ /* 0x000f240000004200 */
[----:B--2---:R-:W-:Y:S01]  /*1a750*/  F2FP.F16.F32.PACK_AB R47, R106, R109 ;  /* 0x0000006d6a2f723e */ /* 0x004fe200000000ff */
[----:B------:R-:W-:Y:S02]  /*1a760*/  FFMA.FTZ R159, R199, UR4, -R39 ;  /* 0x00000004c79f7c23 */ /* 0x000fe40008010827 */
[C---:B------:R-:W-:Y:S03]  /*1a770*/  HMMA.16816.F32 R12, R48.reuse, R56, R12 ;  /* 0x00000038300c723c */ /* 0x040fe6000000180c */
[----:B------:R-:W-:Y:S02]  /*1a780*/  MUFU.EX2 R102, R102 ;  /* 0x0000006600667308 */ /* 0x000fe40000000800 */
[--C-:B------:R-:W-:Y:S01]  /*1a790*/  FFMA.FTZ R143, R213, UR4, -R73.reuse ;  /* 0x00000004d58f7c23 */ /* 0x100fe20008010849 */
[C---:B------:R-:W-:Y:S01]  /*1a7a0*/  HMMA.16816.F32 R16, R48.reuse, R58, R16 ;  /* 0x0000003a3010723c */ /* 0x040fe20000001810 */
[----:B------:R-:W2:Y:S06]  /*1a7b0*/  LDSM.16.MT88.4 R56, [R232+0xb000] ;  /* 0x00b00000e838783b */ /* 0x000eac0000004200 */
[----:B------:R-:W2:Y:S01]  /*1a7c0*/  MUFU.EX2 R101, R101 ;  /* 0x0000006500657308 */ /* 0x000ea20000000800 */
[--C-:B------:R-:W-:Y:S01]  /*1a7d0*/  FFMA.FTZ R146, R210, UR4, -R73.reuse ;  /* 0x00000004d2927c23 */ /* 0x100fe20008010849 */
[C---:B------:R-:W-:Y:S08]  /*1a7e0*/  HMMA.16816.F32 R20, R48.reuse, R60, R20 ;  /* 0x0000003c3014723c */ /* 0x040ff00000001814 */
[----:B------:R-:W-:Y:S01]  /*1a7f0*/  MUFU.EX2 R104, R104 ;  /* 0x0000006800687308 */ /* 0x000fe20000000800 */
[C---:B------:R-:W-:Y:S01]  /*1a800*/  HMMA.16816.F32 R24, R48.reuse, R62, R24 ;  /* 0x0000003e3018723c */ /* 0x040fe20000001818 */
[----:B------:R-:W2:Y:S02]  /*1a810*/  LDSM.16.MT88.4 R60, [R231+0xb000] ;  /* 0x00b00000e73c783b */ /* 0x000ea40000004200 */
[--C-:B------:R-:W-:Y:S03]  /*1a820*/  FFMA.FTZ R152, R206, UR4, -R73.reuse ;  /* 0x00000004ce987c23 */ /* 0x100fe60008010849 */
[C---:B---3--:R-:W-:Y:S03]  /*1a830*/  HMMA.16816.F32 R28, R48.reuse, R40, R28 ;  /* 0x00000028301c723c */ /* 0x048fe6000000181c */
[----:B------:R-:W3:Y:S02]  /*1a840*/  MUFU.EX2 R105, R105 ;  /* 0x0000006900697308 */ /* 0x000ee40000000800 */
[--C-:B------:R-:W-:Y:S01]  /*1a850*/  FFMA.FTZ R153, R205, UR4, -R73.reuse ;  /* 0x00000004cd997c23 */ /* 0x100fe20008010849 */
[----:B------:R-:W-:Y:S01]  /*1a860*/  HMMA.16816.F32 R32, R48, R42, R32 ;  /* 0x0000002a3020723c */ /* 0x000fe20000001820 */
[----:B------:R-:W3:Y:S06]  /*1a870*/  LDSM.16.MT88.4 R40, [R230+0xb000] ;  /* 0x00b00000e628783b */ /* 0x000eec0000004200 */
[----:B------:R-:W-:Y:S01]  /*1a880*/  MUFU.EX2 R110, R110 ;  /* 0x0000006e006e7308 */ /* 0x000fe20000000800 */
[--C-:B------:R-:W-:Y:S01]  /*1a890*/  FFMA.FTZ R194, R194, UR4, -R73.reuse ;  /* 0x00000004c2c27c23 */ /* 0x100fe20008010849 */
[C---:B----4-:R-:W-:Y:S08]  /*1a8a0*/  HMMA.16816.F32 R4, R44.reuse, R52, R4 ;  /* 0x000000342c04723c */ /* 0x050ff00000001804 */
[----:B------:R-:W4:Y:S01]  /*1a8b0*/  MUFU.EX2 R108, R108 ;  /* 0x0000006c006c7308 */ /* 0x000f220000000800 */
[C---:B------:R-:W-:Y:S01]  /*1a8c0*/  HMMA.16816.F32 R8, R44.reuse, R54, R8 ;  /* 0x000000362c08723c */ /* 0x040fe20000001808 */
[----:B------:R-:W4:Y:S02]  /*1a8d0*/  LDSM.16.MT88.4 R52, [R236+0xb800] ;  /* 0x00b80000ec34783b */ /* 0x000f240000004200 */
[----:B-1----:R-:W-:Y:S03]  /*1a8e0*/  F2FP.F16.F32.PACK_AB R48, R100, R103 ;  /* 0x000000676430723e */ /* 0x002fe600000000ff */
[C---:B--2---:R-:W-:Y:S03]  /*1a8f0*/  HMMA.16816.F32 R12, R44.reuse, R56, R12 ;  /* 0x000000382c0c723c */ /* 0x044fe6000000180c */
[----:B------:R-:W-:Y:S02]  /*1a900*/  MUFU.EX2 R115, R115 ;  /* 0x0000007300737308 */ /* 0x000fe40000000800 */
[----:B------:R-:W-:Y:S01]  /*1a910*/  F2FP.F16.F32.PACK_AB R49, R101, R102 ;  /* 0x000000666531723e */ /* 0x000fe200000000ff */
[C---:B------:R-:W-:Y:S01]  /*1a920*/  HMMA.16816.F32 R16, R44.reuse, R58, R16 ;  /* 0x0000003a2c10723c */ /* 0x040fe20000001810 */
[----:B------:R-:W1:Y:S06]  /*1a930*/  LDSM.16.MT88.4 R56, [R232+0xb800] ;  /* 0x00b80000e838783b */ /* 0x000e6c0000004200 */
[----:B------:R-:W2:Y:S01]  /*1a940*/  MUFU.EX2 R117, R117 ;  /* 0x0000007500757308 */ /* 0x000ea20000000800 */
[----:B---3--:R-:W-:Y:S01]  /*1a950*/  F2FP.F16.F32.PACK_AB R50, R105, R104 ;  /* 0x000000686932723e */ /* 0x008fe200000000ff */
[C---:B------:R-:W-:Y:S08]  /*1a960*/  HMMA.16816.F32 R20, R44.reuse, R60, R20 ;  /* 0x0000003c2c14723c */ /* 0x040ff00000001814 */
[----:B------:R-:W-:Y:S01]  /*1a970*/  MUFU.EX2 R122, R122 ;  /* 0x0000007a007a7308 */ /* 0x000fe20000000800 */
[C---:B------:R-:W-:Y:S01]  /*1a980*/  HMMA.16816.F32 R24, R44.reuse, R62, R24 ;  /* 0x0000003e2c18723c */ /* 0x040fe20000001818 */
[----:B------:R-:W3:Y:S02]  /*1a990*/  LDSM.16.MT88.4 R60, [R231+0xb800] ;  /* 0x00b80000e73c783b */ /* 0x000ee40000004200 */
[----:B----4-:R-:W-:Y:S03]  /*1a9a0*/  F2FP.F16.F32.PACK_AB R51, R108, R110 ;  /* 0x0000006e6c33723e */ /* 0x010fe600000000ff */
[C---:B------:R-:W-:Y:S03]  /*1a9b0*/  HMMA.16816.F32 R28, R44.reuse, R40, R28 ;  /* 0x000000282c1c723c */ /* 0x040fe6000000181c */
[----:B------:R-:W4:Y:S02]  /*1a9c0*/  MUFU.EX2 R127, R127 ;  /* 0x0000007f007f7308 */ /* 0x000f240000000800 */
[--C-:B------:R-:W-:Y:S01]  /*1a9d0*/  FFMA.FTZ R193, R193, UR4, -R73.reuse ;  /* 0x00000004c1c17c23 */ /* 0x100fe20008010849 */
[----:B------:R-:W-:Y:S01]  /*1a9e0*/  HMMA.16816.F32 R32, R44, R42, R32 ;  /* 0x0000002a2c20723c */ /* 0x000fe20000001820 */
[----:B------:R-:W3:Y:S06]  /*1a9f0*/  LDSM.16.MT88.4 R40, [R230+0xb800] ;  /* 0x00b80000e628783b */ /* 0x000eec0000004200 */
[----:B------:R-:W-:Y:S01]  /*1aa00*/  MUFU.EX2 R131, R131 ;  /* 0x0000008300837308 */ /* 0x000fe20000000800 */
[--C-:B------:R-:W-:Y:S01]  /*1aa10*/  FFMA.FTZ R189, R189, UR4, -R73.reuse ;  /* 0x00000004bdbd7c23 */ /* 0x100fe20008010849 */
[C---:B------:R-:W-:Y:S08]  /*1aa20*/  HMMA.16816.F32 R4, R48.reuse, R52, R4 ;  /* 0x000000343004723c */ /* 0x040ff00000001804 */
[----:B------:R-:W3:Y:S01]  /*1aa30*/  MUFU.EX2 R132, R132 ;  /* 0x0000008400847308 */ /* 0x000ee20000000800 */
[C---:B------:R-:W-:Y:S01]  /*1aa40*/  HMMA.16816.F32 R8, R48.reuse, R54, R8 ;  /* 0x000000363008723c */ /* 0x040fe20000001808 */
[----:B------:R-:W3:Y:S02]  /*1aa50*/  LDSM.16.MT88.4 R52, [R236+0xc000] ;  /* 0x00c00000ec34783b */ /* 0x000ee40000004200 */
[----:B--2---:R-:W-:Y:S03]  /*1aa60*/  F2FP.F16.F32.PACK_AB R44, R117, R115 ;  /* 0x00000073752c723e */ /* 0x004fe600000000ff */
[C---:B-1----:R-:W-:Y:S03]  /*1aa70*/  HMMA.16816.F32 R12, R48.reuse, R56, R12 ;  /* 0x00000038300c723c */ /* 0x042fe6000000180c */
[----:B------:R-:W-:Y:S02]  /*1aa80*/  MUFU.EX2 R133, R133 ;  /* 0x0000008500857308 */ /* 0x000fe40000000800 */
[----:B----4-:R-:W-:Y:S01]  /*1aa90*/  F2FP.F16.F32.PACK_AB R45, R127, R122 ;  /* 0x0000007a7f2d723e */ /* 0x010fe200000000ff */
[C---:B------:R-:W-:Y:S01]  /*1aaa0*/  HMMA.16816.F32 R16, R48.reuse, R58, R16 ;  /* 0x0000003a3010723c */ /* 0x040fe20000001810 */
[----:B------:R-:W1:Y:S06]  /*1aab0*/  LDSM.16.MT88.4 R56, [R232+0xc000] ;  /* 0x00c00000e838783b */ /* 0x000e6c0000004200 */
[----:B------:R-:W-:Y:S01]  /*1aac0*/  MUFU.EX2 R137, R137 ;  /* 0x0000008900897308 */ /* 0x000fe20000000800 */
[----:B---3--:R-:W-:Y:S01]  /*1aad0*/  F2FP.F16.F32.PACK_AB R47, R132, R131 ;  /* 0x00000083842f723e */ /* 0x008fe200000000ff */
[C---:B------:R-:W-:Y:S08]  /*1aae0*/  HMMA.16816.F32 R20, R48.reuse, R60, R20 ;  /* 0x0000003c3014723c */ /* 0x040ff00000001814 */
[----:B------:R-:W2:Y:S01]  /*1aaf0*/  MUFU.EX2 R134, R134 ;  /* 0x0000008600867308 */ /* 0x000ea20000000800 */
[C---:B------:R-:W-:Y:S01]  /*1ab00*/  HMMA.16816.F32 R24, R48.reuse, R62, R24 ;  /* 0x0000003e3018723c */ /* 0x040fe20000001818 */
[----:B------:R-:W3:Y:S02]  /*1ab10*/  LDSM.16.MT88.4 R60, [R231+0xc000] ;  /* 0x00c00000e73c783b */ /* 0x000ee40000004200 */
[--C-:B------:R-:W-:Y:S03]  /*1ab20*/  FFMA.FTZ R185, R185, UR4, -R73.reuse ;  /* 0x00000004b9b97c23 */ /* 0x100fe60008010849 */
[C---:B------:R-:W-:Y:S03]  /*1ab30*/  HMMA.16816.F32 R28, R48.reuse, R40, R28 ;  /* 0x00000028301c723c */ /* 0x040fe6000000181c */
[----:B------:R-:W-:Y:S02]  /*1ab40*/  MUFU.EX2 R136, R136 ;  /* 0x0000008800887308 */ /* 0x000fe40000000800 */
[--C-:B------:R-:W-:Y:S01]  /*1ab50*/  FFMA.FTZ R179, R179, UR4, -R73.reuse ;  /* 0x00000004b3b37c23 */ /* 0x100fe20008010849 */
[----:B------:R-:W-:Y:S01]  /*1ab60*/  HMMA.16816.F32 R32, R48, R42, R32 ;  /* 0x0000002a3020723c */ /* 0x000fe20000001820 */
[----:B------:R-:W4:Y:S06]  /*1ab70*/  LDSM.16.MT88.4 R40, [R230+0xc000] ;  /* 0x00c00000e628783b */ /* 0x000f2c0000004200 */
[----:B------:R-:W1:Y:S01]  /*1ab80*/  MUFU.EX2 R135, R135 ;  /* 0x0000008700877308 */ /* 0x000e620000000800 */
[--C-:B------:R-:W-:Y:S03]  /*1ab90*/  FFMA.FTZ R176, R176, UR4, -R73.reuse ;  /* 0x00000004b0b07c23 */ /* 0x100fe60008010849 */
[----:B------:R-:W-:Y:S01]  /*1aba0*/  FFMA.FTZ R175, R175, UR4, -R73 ;  /* 0x00000004afaf7c23 */ /* 0x000fe20008010849 */
[----:B--2---:R-:W-:Y:S01]  /*1abb0*/  F2FP.F16.F32.PACK_AB R49, R134, R137 ;  /* 0x000000898631723e */ /* 0x004fe200000000ff */
[----:B------:R-:W-:Y:S04]  /*1abc0*/  FFMA.FTZ R188, R38, R250, R188 ;  /* 0x000000fa26bc7223 */ /* 0x000fe800000100bc */
[----:B------:R-:W-:Y:S01]  /*1abd0*/  MUFU.EX2 R139, R139 ;  /* 0x0000008b008b7308 */ /* 0x000fe20000000800 */
[----:B------:R-:W-:Y:S01]  /*1abe0*/  FFMA.FTZ R38, R97, UR4, -R39 ;  /* 0x0000000461267c23 */ /* 0x000fe20008010827 */
[--C-:B------:R-:W-:Y:S01]  /*1abf0*/  FFMA.FTZ R95, R95, UR4, -R73.reuse ;  /* 0x000000045f5f7c23 */ /* 0x100fe20008010849 */
[--C-:B------:R-:W-:Y:S01]  /*1ac00*/  FFMA.FTZ R92, R92, UR4, -R73.reuse ;  /* 0x000000045c5c7c23 */ /* 0x100fe20008010849 */
[--C-:B------:R-:W-:Y:S01]  /*1ac10*/  FFMA.FTZ R91, R91, UR4, -R73.reuse ;  /* 0x000000045b5b7c23 */ /* 0x100fe20008010849 */
[--C-:B------:R-:W-:Y:S01]  /*1ac20*/  FFMA.FTZ R88, R88, UR4, -R73.reuse ;  /* 0x0000000458587c23 */ /* 0x100fe20008010849 */
[--C-:B------:R-:W-:Y:S01]  /*1ac30*/  FFMA.FTZ R87, R87, UR4, -R73.reuse ;  /* 0x0000000457577c23 */ /* 0x100fe20008010849 */
[--C-:B------:R-:W-:Y:S03]  /*1ac40*/  FFMA.FTZ R128, R128, UR4, -R73.reuse ;  /* 0x0000000480807c23 */ /* 0x100fe60008010849 */
        /* <DEDUP_REMOVED lines=9> */
[--C-:B------:R-:W-:Y:S01]  /*1ace0*/  FFMA.FTZ R80, R80, UR4, -R73.reuse ;  /* 0x0000000450507c23 */ /* 0x100fe20008010849 */
[----:B------:R-:W-:Y:S01]  /*1acf0*/  FFMA.FTZ R79, R79, UR4, -R73 ;  /* 0x000000044f4f7c23 */ /* 0x000fe20008010849 */
[----:B------:R-:W-:Y:S01]  /*1ad00*/  FADD.FTZ R188, R183, R188 ;  /* 0x000000bcb7bc7221 */ /* 0x000fe20000010000 */
[----:B------:R-:W-:Y:S01]  /*1ad10*/  FADD.FTZ R187, R181, R187 ;  /* 0x000000bbb5bb7221 */ /* 0x000fe20000010000 */
[----:B------:R-:W-:Y:S02]  /*1ad20*/  FFMA.FTZ R71, R71, UR4, -R73 ;  /* 0x0000000447477c23 */ /* 0x000fe40008010849 */
[----:B------:R-:W-:Y:S03]  /*1ad30*/  FADD.FTZ R182, R182, R188 ;  /* 0x000000bcb6b67221 */ /* 0x000fe60000010000 */
[----:B------:R-:W1:Y:S01]  /*1ad40*/  MUFU.EX2 R130, R130 ;  /* 0x0000008200827308 */ /* 0x000e620000000800 */
[----:B--2---:R-:W-:Y:S01]  /*1ad50*/  F2FP.F16.F32.PACK_AB R51, R138, R139 ;  /* 0x0000008b8a33723e */ /* 0x004fe200000000ff */
[----:B------:R-:W-:Y:S01]  /*1ad60*/  FADD.FTZ R187, R180, R187 ;  /* 0x000000bbb4bb7221 */ /* 0x000fe20000010000 */
[----:B------:R-:W-:Y:S03]  /*1ad70*/  FADD.FTZ R165, R165, R182 ;  /* 0x000000b6a5a57221 */ /* 0x000fe60000010000 */
[----:B------:R-:W-:Y:S01]  /*1ad80*/  FADD.FTZ R164, R164, R187 ;  /* 0x000000bba4a47221 */ /* 0x000fe20000010000 */
[----:B------:R-:W-:Y:S03]  /*1ad90*/  FADD.FTZ R165, R126, R165 ;  /* 0x000000a57ea57221 */ /* 0x000fe60000010000 */
[----:B------:R-:W2:Y:S01]  /*1ada0*/  MUFU.EX2 R129, R129 ;  /* 0x0000008100817308 */ /* 0x000ea20000000800 */
[----:B------:R-:W-:Y:S01]  /*1adb0*/  FADD.FTZ R164, R125, R164 ;  /* 0x000000a47da47221 */ /* 0x000fe20000010000 */
[----:B------:R-:W-:Y:S03]  /*1adc0*/  FADD.FTZ R165, R124, R165 ;  /* 0x000000a57ca57221 */ /* 0x000fe60000010000 */
[----:B------:R-:W-:Y:S01]  /*1add0*/  FADD.FTZ R164, R123, R164 ;  /* 0x000000a47ba47221 */ /* 0x000fe20000010000 */
[----:B------:R-:W-:Y:S04]  /*1ade0*/  FADD.FTZ R165, R121, R165 ;  /* 0x000000a579a57221 */ /* 0x000fe80000010000 */
[----:B------:R-:W-:Y:S01]  /*1adf0*/  MUFU.EX2 R140, R140 ;  /* 0x0000008c008c7308 */ /* 0x000fe20000000800 */
[----:B-1----:R-:W-:Y:S01]  /*1ae00*/  F2FP.F16.F32.PACK_AB R46, R130, R128 ;  /* 0x00000080822e723e */ /* 0x002fe200000000ff */
[----:B------:R-:W-:Y:S01]  /*1ae10*/  FADD.FTZ R164, R120, R164 ;  /* 0x000000a478a47221 */ /* 0x000fe20000010000 */
[----:B------:R-:W-:Y:S03]  /*1ae20*/  FADD.FTZ R165, R119, R165 ;  /* 0x000000a577a57221 */ /* 0x000fe60000010000 */
[----:B------:R-:W-:Y:S01]  /*1ae30*/  FADD.FTZ R164, R118, R164 ;  /* 0x000000a476a47221 */ /* 0x000fe20000010000 */
[----:B------:R-:W-:Y:S03]  /*1ae40*/  FADD.FTZ R165, R116, R165 ;  /* 0x000000a574a57221 */ /* 0x000fe60000010000 */
[----:B------:R-:W1:Y:S01]  /*1ae50*/  MUFU.EX2 R141, R141 ;  /* 0x0000008d008d7308 */ /* 0x000e620000000800 */
[C---:B------:R-:W-:Y:S05]  /*1ae60*/  HMMA.16816.F32 R4, R44.reuse, R52, R4 ;  /* 0x000000342c04723c */ /* 0x040fea0000001804 */
[----:B--2---:R-:W-:Y:S01]  /*1ae70*/  F2FP.F16.F32.PACK_AB R48, R129, R133 ;  /* 0x000000858130723e */ /* 0x004fe200000000ff */
[C---:B------:R-:W-:Y:S03]  /*1ae80*/  HMMA.16816.F32 R8, R44.reuse, R54, R8 ;  /* 0x000000362c08723c */ /* 0x040fe60000001808 */
[----:B------:R-:W-:Y:S01]  /*1ae90*/  MUFU.EX2 R144, R144 ;  /* 0x0000009000907308 */ /* 0x000fe20000000800 */
[----:B------:R-:W2:Y:S01]  /*1aea0*/  LDSM.16.MT88.4 R52, [R236+0xc800] ;  /* 0x00c80000ec34783b */ /* 0x000ea20000004200 */
[----:B------:R-:W-:Y:S01]  /*1aeb0*/  FADD.FTZ R114, R114, R165 ;  /* 0x000000a572727221 */ /* 0x000fe20000010000 */
[C---:B------:R-:W-:Y:S07]  /*1aec0*/  HMMA.16816.F32 R12, R44.reuse, R56, R12 ;  /* 0x000000382c0c723c */ /* 0x040fee000000180c */
[----:B------:R-:W1:Y:S01]  /*1aed0*/  MUFU.EX2 R142, R142 ;  /* 0x0000008e008e7308 */ /* 0x000e620000000800 */
[----:B------:R-:W-:Y:S01]  /*1aee0*/  FADD.FTZ R114, R112, R114 ;  /* 0x0000007270727221 */ /* 0x000fe20000010000 */
[C---:B------:R-:W-:Y:S01]  /*1aef0*/  HMMA.16816.F32 R16, R44.reuse, R58, R16 ;  /* 0x0000003a2c10723c */ /* 0x040fe20000001810 */
[----:B------:R-:W1:Y:S07]  /*1af00*/  LDSM.16.MT88.4 R56, [R232+0xc800] ;  /* 0x00c80000e838783b */ /* 0x000e6e0000004200 */
[----:B------:R-:W-:Y:S01]  /*1af10*/  MUFU.EX2 R145, R145 ;  /* 0x0000009100917308 */ /* 0x000fe20000000800 */
[C---:B---3--:R-:W-:Y:S03]  /*1af20*/  HMMA.16816.F32 R20, R44.reuse, R60, R20 ;  /* 0x0000003c2c14723c */ /* 0x048fe60000001814 */
[----:B------:R-:W-:Y:S03]  /*1af30*/  FADD.FTZ R107, R107, R114 ;  /* 0x000000726b6b7221 */ /* 0x000fe60000010000 */
[C---:B------:R-:W-:Y:S03]  /*1af40*/  HMMA.16816.F32 R24, R44.reuse, R62, R24 ;  /* 0x0000003e2c18723c */ /* 0x040fe60000001818 */
[----:B------:R-:W3:Y:S01]  /*1af50*/  MUFU.EX2 R143, R143 ;  /* 0x0000008f008f7308 */ /* 0x000ee20000000800 */
[----:B------:R-:W3:Y:S01]  /*1af60*/  LDSM.16.MT88.4 R60, [R231+0xc800] ;  /* 0x00c80000e73c783b */ /* 0x000ee20000004200 */
[----:B------:R-:W-:Y:S01]  /*1af70*/  FADD.FTZ R107, R103, R107 ;  /* 0x0000006b676b7221 */ /* 0x000fe20000010000 */
[C---:B----4-:R-:W-:Y:S07]  /*1af80*/  HMMA.16816.F32 R28, R44.reuse, R40, R28 ;  /* 0x000000282c1c723c */ /* 0x050fee000000181c */
[----:B------:R-:W-:Y:S01]  /*1af90*/  MUFU.EX2 R148, R148 ;  /* 0x0000009400947308 */ /* 0x000fe20000000800 */
[----:B------:R-:W-:Y:S01]  /*1afa0*/  FADD.FTZ R107, R100, R107 ;  /* 0x0000006b646b7221 */ /* 0x000fe20000010000 */
[----:B------:R-:W-:Y:S01]  /*1afb0*/  HMMA.16816.F32 R32, R44, R42, R32 ;  /* 0x0000002a2c20723c */ /* 0x000fe20000001820 */
[----:B------:R-:W4:Y:S07]  /*1afc0*/  LDSM.16.MT88.4 R40, [R230+0xc800] ;  /* 0x00c80000e628783b */ /* 0x000f2e0000004200 */
[----:B------:R-:W3:Y:S01]  /*1afd0*/  MUFU.EX2 R147, R147 ;  /* 0x0000009300937308 */ /* 0x000ee20000000800 */
[C---:B--2---:R-:W-:Y:S05]  /*1afe0*/  HMMA.16816.F32 R4, R48.reuse, R52, R4 ;  /* 0x000000343004723c */ /* 0x044fea0000001804 */
[----:B-1----:R-:W-:Y:S01]  /*1aff0*/  F2FP.F16.F32.PACK_AB R44, R141, R140 ;  /* 0x0000008c8d2c723e */ /* 0x002fe200000000ff */
[C---:B------:R-:W-:Y:S03]  /*1b000*/  HMMA.16816.F32 R8, R48.reuse, R54, R8 ;  /* 0x000000363008723c */ /* 0x040fe60000001808 */
[----:B------:R-:W-:Y:S01]  /*1b010*/  MUFU.EX2 R146, R146 ;  /* 0x0000009200927308 */ /* 0x000fe20000000800 */
[----:B------:R-:W1:Y:S01]  /*1b020*/  LDSM.16.MT88.4 R52, [R236+0xd000] ;  /* 0x00d00000ec34783b */ /* 0x000e620000004200 */
[----:B------:R-:W-:Y:S01]  /*1b030*/  F2FP.F16.F32.PACK_AB R45, R142, R144 ;  /* 0x000000908e2d723e */ /* 0x000fe200000000ff */
[C---:B------:R-:W-:Y:S07]  /*1b040*/  HMMA.16816.F32 R12, R48.reuse, R56, R12 ;  /* 0x00000038300c723c */ /* 0x040fee000000180c */
[----:B------:R-:W2:Y:S01]  /*1b050*/  MUFU.EX2 R149, R149 ;  /* 0x0000009500957308 */ /* 0x000ea20000000800 */
[----:B---3--:R-:W-:Y:S01]  /*1b060*/  F2FP.F16.F32.PACK_AB R46, R143, R145 ;  /* 0x000000918f2e723e */ /* 0x008fe200000000ff */
[C---:B------:R-:W-:Y:S01]  /*1b070*/  HMMA.16816.F32 R16, R48.reuse, R58, R16 ;  /* 0x0000003a3010723c */ /* 0x040fe20000001810 */
[----:B------:R-:W3:Y:S07]  /*1b080*/  LDSM.16.MT88.4 R56, [R232+0xd000] ;  /* 0x00d00000e838783b */ /* 0x000eee0000004200 */
[----:B------:R-:W-:Y:S01]  /*1b090*/  MUFU.EX2 R150, R150 ;  /* 0x0000009600967308 */ /* 0x000fe20000000800 */
[C---:B------:R-:W-:Y:S03]  /*1b0a0*/  HMMA.16816.F32 R20, R48.reuse, R60, R20 ;  /* 0x0000003c3014723c */ /* 0x040fe60000001814 */
[----:B------:R-:W-:Y:S03]  /*1b0b0*/  F2FP.F16.F32.PACK_AB R47, R147, R148 ;  /* 0x00000094932f723e */ /* 0x000fe600000000ff */
[C---:B------:R-:W-:Y:S03]  /*1b0c0*/  HMMA.16816.F32 R24, R48.reuse, R62, R24 ;  /* 0x0000003e3018723c */ /* 0x040fe60000001818 */
[----:B------:R-:W2:Y:S01]  /*1b0d0*/  MUFU.EX2 R151, R151 ;  /* 0x0000009700977308 */ /* 0x000ea20000000800 */
        /* <DEDUP_REMOVED lines=8> */
[C---:B-1----:R-:W-:Y:S05]  /*1b160*/  HMMA.16816.F32 R4, R44.reuse, R52, R4 ;  /* 0x000000342c04723c */ /* 0x042fea0000001804 */
[----:B--2---:R-:W-:Y:S01]  /*1b170*/  F2FP.F16.F32.PACK_AB R48, R149, R146 ;  /* 0x000000929530723e */ /* 0x004fe200000000ff */
[C---:B------:R-:W-:Y:S03]  /*1b180*/  HMMA.16816.F32 R8, R44.reuse, R54, R8 ;  /* 0x000000362c08723c */ /* 0x040fe60000001808 */
[----:B------:R-:W-:Y:S01]  /*1b190*/  MUFU.EX2 R154, R154 ;  /* 0x0000009a009a7308 */ /* 0x000fe20000000800 */
[----:B------:R-:W1:Y:S01]  /*1b1a0*/  LDSM.16.MT88.4 R52, [R236+0xd800] ;  /* 0x00d80000ec34783b */ /* 0x000e620000004200 */
[----:B------:R-:W-:Y:S01]  /*1b1b0*/  F2FP.F16.F32.PACK_AB R49, R151, R150 ;  /* 0x000000969731723e */ /* 0x000fe200000000ff */
[C---:B---3--:R-:W-:Y:S07]  /*1b1c0*/  HMMA.16816.F32 R12, R44.reuse, R56, R12 ;  /* 0x000000382c0c723c */ /* 0x048fee000000180c */
[----:B------:R-:W2:Y:S01]  /*1b1d0*/  MUFU.EX2 R155, R155 ;  /* 0x0000009b009b7308 */ /* 0x000ea20000000800 */
[----:B------:R-:W-:Y:S01]  /*1b1e0*/  F2FP.F16.F32.PACK_AB R50, R153, R152 ;  /* 0x000000989932723e */ /* 0x000fe200000000ff */
[C---:B------:R-:W-:Y:S01]  /*1b1f0*/  HMMA.16816.F32 R16, R44.reuse, R58, R16 ;  /* 0x0000003a2c10723c */ /* 0x040fe20000001810 */
[----:B------:R-:W3:Y:S07]  /*1b200*/  LDSM.16.MT88.4 R56, [R232+0xd800] ;  /* 0x00d80000e838783b */ /* 0x000eee0000004200 */
[----:B------:R-:W-:Y:S01]  /*1b210*/  MUFU.EX2 R156, R156 ;  /* 0x0000009c009c7308 */ /* 0x000fe20000000800 */
[C---:B------:R-:W-:Y:S03]  /*1b220*/  HMMA.16816.F32 R20, R44.reuse, R60, R20 ;  /* 0x0000003c2c14723c */ /* 0x040fe60000001814 */
[----:B------:R-:W-:Y:S03]  /*1b230*/  FADD.FTZ R104, R115, R104 ;  /* 0x0000006873687221 */ /* 0x000fe60000010000 */
[C---:B------:R-:W-:Y:S03]  /*1b240*/  HMMA.16816.F32 R24, R44.reuse, R62, R24 ;  /* 0x0000003e2c18723c */ /* 0x040fe60000001818 */
[----:B------:R-:W3:Y:S01]  /*1b250*/  MUFU.EX2 R157, R157 ;  /* 0x0000009d009d7308 */ /* 0x000ee20000000800 */
[----:B------:R-:W3:Y:S01]  /*1b260*/  LDSM.16.MT88.4 R60, [R231+0xd800] ;  /* 0x00d80000e73c783b */ /* 0x000ee20000004200 */
[----:B--2---:R-:W-:Y:S01]  /*1b270*/  F2FP.F16.F32.PACK_AB R51, R155, R154 ;  /* 0x0000009a9b33723e */ /* 0x004fe200000000ff */
[C---:B----4-:R-:W-:Y:S07]  /*1b280*/  HMMA.16816.F32 R28, R44.reuse, R40, R28 ;  /* 0x000000282c1c723c */ /* 0x050fee000000181c */
[----:B------:R-:W-:Y:S01]  /*1b290*/  MUFU.EX2 R158, R158 ;  /* 0x0000009e009e7308 */ /* 0x000fe20000000800 */
[----:B------:R-:W-:Y:S01]  /*1b2a0*/  FADD.FTZ R117, R117, R104 ;  /* 0x0000006875757221 */ /* 0x000fe20000010000 */
[----:B------:R-:W-:Y:S01]  /*1b2b0*/  HMMA.16816.F32 R32, R44, R42, R32 ;  /* 0x0000002a2c20723c */ /* 0x000fe20000001820 */
[----:B------:R-:W2:Y:S07]  /*1b2c0*/  LDSM.16.MT88.4 R40, [R230+0xd800] ;  /* 0x00d80000e628783b */ /* 0x000eae0000004200 */
[----:B------:R-:W4:Y:S01]  /*1b2d0*/  MUFU.EX2 R159, R159 ;  /* 0x0000009f009f7308 */ /* 0x000f220000000800 */
[C---:B-1----:R-:W-:Y:S01]  /*1b2e0*/  HMMA.16816.F32 R4, R48.reuse, R52, R4 ;  /* 0x000000343004723c */ /* 0x042fe20000001804 */
[----:B------:R-:W1:Y:S04]  /*1b2f0*/  LDSM.16.MT88.4 R44, [R236+0xe000] ;  /* 0x00e00000ec2c783b */ /* 0x000e680000004200 */
[----:B------:R-:W-:Y:S01]  /*1b300*/  FADD.FTZ R117, R128, R117 ;  /* 0x0000007580757221 */ /* 0x000fe20000010000 */
[C---:B------:R-:W-:Y:S03]  /*1b310*/  HMMA.16816.F32 R8, R48.reuse, R54, R8 ;  /* 0x000000363008723c */ /* 0x040fe60000001808 */
[----:B------:R-:W-:Y:S01]  /*1b320*/  MUFU.EX2 R161, R161 ;  /* 0x000000a100a17308 */ /* 0x000fe20000000800 */
[----:B------:R-:W1:Y:S02]  /*1b330*/  LDSM.16.MT88.4 R52, [R232+0xe000] ;  /* 0x00e00000e834783b */ /* 0x000e640000004200 */
[C---:B---3--:R-:W-:Y:S07]  /*1b340*/  HMMA.16816.F32 R12, R48.reuse, R56, R12 ;  /* 0x00000038300c723c */ /* 0x048fee000000180c */
[----:B------:R-:W3:Y:S01]  /*1b350*/  MUFU.EX2 R160, R160 ;  /* 0x000000a000a07308 */ /* 0x000ee20000000800 */
[----:B------:R-:W-:Y:S01]  /*1b360*/  FADD.FTZ R130, R130, R117 ;  /* 0x0000007582827221 */ /* 0x000fe20000010000 */
[C---:B------:R-:W-:Y:S01]  /*1b370*/  HMMA.16816.F32 R16, R48.reuse, R58, R16 ;  /* 0x0000003a3010723c */ /* 0x040fe20000001810 */
[----:B------:R-:W1:Y:S07]  /*1b380*/  LDSM.16.MT88.4 R56, [R231+0xe000] ;  /* 0x00e00000e738783b */ /* 0x000e6e0000004200 */
[----:B------:R-:W-:Y:S01]  /*1b390*/  MUFU.EX2 R162, R162 ;  /* 0x000000a200a27308 */ /* 0x000fe20000000800 */
[C---:B------:R-:W-:Y:S03]  /*1b3a0*/  HMMA.16816.F32 R20, R48.reuse, R60, R20 ;  /* 0x0000003c3014723c */ /* 0x040fe60000001814 */
[----:B------:R-:W-:Y:S03]  /*1b3b0*/  FADD.FTZ R133, R133, R130 ;  /* 0x0000008285857221 */ /* 0x000fe60000010000 */
[C---:B------:R-:W-:Y:S03]  /*1b3c0*/  HMMA.16816.F32 R24, R48.reuse, R62, R24 ;  /* 0x0000003e3018723c */ /* 0x040fe60000001818 */
[----:B------:R-:W3:Y:S01]  /*1b3d0*/  MUFU.EX2 R163, R163 ;  /* 0x000000a300a37308 */ /* 0x000ee20000000800 */
[----:B------:R-:W-:Y:S01]  /*1b3e0*/  LDSM.16.MT88.4 R60, [R236+0xe800] ;  /* 0x00e80000ec3c783b */ /* 0x000fe20000004200 */
[----:B------:R-:W-:Y:S01]  /*1b3f0*/  FADD.FTZ R133, R129, R133 ;  /* 0x0000008581857221 */ /* 0x000fe20000010000 */
[C---:B--2---:R-:W-:Y:S07]  /*1b400*/  HMMA.16816.F32 R28, R48.reuse, R40, R28 ;  /* 0x00000028301c723c */ /* 0x044fee000000181c */
[----:B------:R-:W-:Y:S01]  /*1b410*/  MUFU.EX2 R194, R194 ;  /* 0x000000c200c27308 */ /* 0x000fe20000000800 */
[----:B------:R-:W-:Y:S01]  /*1b420*/  FADD.FTZ R133, R136, R133 ;  /* 0x0000008588857221 */ /* 0x000fe20000010000 */
[----:B------:R-:W-:Y:S01]  /*1b430*/  HMMA.16816.F32 R32, R48, R42, R32 ;  /* 0x0000002a3020723c */ /* 0x000fe20000001820 */
[----:B------:R-:W2:Y:S07]  /*1b440*/  LDSM.16.MT88.4 R48, [R230+0xe000] ;  /* 0x00e00000e630783b */ /* 0x000eae0000004200 */
[----:B------:R-:W1:Y:S03]  /*1b450*/  MUFU.EX2 R193, R193 ;  /* 0x000000c100c17308 */ /* 0x000e660000000800 */
[----:B------:R-:W-:Y:S01]  /*1b460*/  F2FP.F16.F32.PACK_AB R40, R157, R156 ;  /* 0x0000009c9d28723e */ /* 0x000fe200000000ff */
[----:B------:R-:W-:Y:S01]  /*1b470*/  FADD.FTZ R133, R135, R133 ;  /* 0x0000008587857221 */ /* 0x000fe20000010000 */
[----:B----4-:R-:W-:Y:S03]  /*1b480*/  F2FP.F16.F32.PACK_AB R41, R159, R158 ;  /* 0x0000009e9f29723e */ /* 0x010fe600000000ff */
[----:B------:R-:W-:Y:S01]  /*1b490*/  FADD.FTZ R133, R140, R133 ;  /* 0x000000858c857221 */ /* 0x000fe20000010000 */
[----:B---3--:R-:W-:Y:S01]  /*1b4a0*/  F2FP.F16.F32.PACK_AB R42, R160, R161 ;  /* 0x000000a1a02a723e */ /* 0x008fe200000000ff */
[----:B------:R-:W-:Y:S01]  /*1b4b0*/  MUFU.EX2 R192, R192 ;  /* 0x000000c000c07308 */ /* 0x000fe20000000800 */
[----:B------:R-:W-:Y:S01]  /*1b4c0*/  F2FP.F16.F32.PACK_AB R43, R163, R162 ;  /* 0x000000a2a32b723e */ /* 0x000fe200000000ff */
[----:B------:R-:W-:Y:S01]  /*1b4d0*/  FADD.FTZ R133, R141, R133 ;  /* 0x000000858d857221 */ /* 0x000fe20000010000 */
[----:B------:R-:W-:Y:S01]  /*1b4e0*/  FADD.FTZ R164, R113, R164 ;  /* 0x000000a471a47221 */ /* 0x000fe20000010000 */
[----:B------:R-:W-:Y:S02]  /*1b4f0*/  MOV R165, R2 ;  /* 0x0000000200a57202 */ /* 0x000fe40000000f00 */
[----:B------:R-:W-:Y:S01]  /*1b500*/  FADD.FTZ R145, R145, R133 ;  /* 0x0000008591917221 */ /* 0x000fe20000010000 */
[----:B------:R-:W-:Y:S03]  /*1b510*/  FADD.FTZ R164, R111, R164 ;  /* 0x000000a46fa47221 */ /* 0x000fe60000010000 */
[----:B------:R-:W3:Y:S01]  /*1b520*/  MUFU.EX2 R195, R195 ;  /* 0x000000c300c37308 */ /* 0x000ee20000000800 */
[C---:B-1----:R-:W-:Y:S05]  /*1b530*/  HMMA.16816.F32 R4, R40.reuse, R44, R4 ;  /* 0x0000002c2804723c */ /* 0x042fea0000001804 */
[----:B------:R-:W-:Y:S01]  /*1b540*/  FADD.FTZ R143, R143, R145 ;  /* 0x000000918f8f7221 */ /* 0x000fe20000010000 */
[C---:B------:R-:W-:Y:S03]  /*1b550*/  HMMA.16816.F32 R8, R40.reuse, R46, R8 ;  /* 0x0000002e2808723c */ /* 0x040fe60000001808 */
[----:B------:R-:W-:Y:S02]  /*1b560*/  MUFU.EX2 R190, R190 ;  /* 0x000000be00be7308 */ /* 0x000fe40000000800 */
[----:B------:R-:W-:Y:S01]  /*1b570*/  F2FP.F16.F32.PACK_AB R44, R193, R194 ;  /* 0x000000c2c12c723e */ /* 0x000fe200000000ff */
[C---:B------:R-:W-:Y:S07]  /*1b580*/  HMMA.16816.F32 R12, R40.reuse, R52, R12 ;  /* 0x00000034280c723c */ /* 0x040fee000000180c */
[----:B------:R-:W1:Y:S01]  /*1b590*/  MUFU.EX2 R189, R189 ;  /* 0x000000bd00bd7308 */ /* 0x000e620000000800 */
[----:B---3--:R-:W-:Y:S01]  /*1b5a0*/  F2FP.F16.F32.PACK_AB R45, R195, R192 ;  /* 0x000000c0c32d723e */ /* 0x008fe200000000ff */
[C---:B------:R-:W-:Y:S01]  /*1b5b0*/  HMMA.16816.F32 R16, R40.reuse, R54, R16 ;  /* 0x000000362810723c */ /* 0x040fe20000001810 */
[----:B------:R-:W3:Y:S07]  /*1b5c0*/  LDSM.16.MT88.4 R52, [R231+0xe800] ;  /* 0x00e80000e734783b */ /* 0x000eee0000004200 */
[----:B------:R-:W-:Y:S01]  /*1b5d0*/  MUFU.EX2 R186, R186 ;  /* 0x000000ba00ba7308 */ /* 0x000fe20000000800 */
[C---:B------:R-:W-:Y:S03]  /*1b5e0*/  HMMA.16816.F32 R20, R40.reuse, R56, R20 ;  /* 0x000000382814723c */ /* 0x040fe60000001814 */
[----:B------:R-:W-:Y:S03]  /*1b5f0*/  FADD.FTZ R143, R146, R143 ;  /* 0x0000008f928f7221 */ /* 0x000fe60000010000 */
[C---:B------:R-:W-:Y:S03]  /*1b600*/  HMMA.16816.F32 R24, R40.reuse, R58, R24 ;  /* 0x0000003a2818723c */ /* 0x040fe60000001818 */
[----:B------:R-:W4:Y:S01]  /*1b610*/  MUFU.EX2 R184, R184 ;  /* 0x000000b800b87308 */ /* 0x000f220000000800 */
[----:B------:R-:W3:Y:S01]  /*1b620*/  LDSM.16.MT88.4 R56, [R230+0xe800] ;  /* 0x00e80000e638783b */ /* 0x000ee20000004200 */
[----:B-1----:R-:W-:Y:S01]  /*1b630*/  F2FP.F16.F32.PACK_AB R46, R189, R190 ;  /* 0x000000bebd2e723e */ /* 0x002fe200000000ff */
[C---:B--2---:R-:W-:Y:S07]  /*1b640*/  HMMA.16816.F32 R28, R40.reuse, R48, R28 ;  /* 0x00000030281c723c */ /* 0x044fee000000181c */
[----:B------:R-:W-:Y:S01]  /*1b650*/  MUFU.EX2 R185, R185 ;  /* 0x000000b900b97308 */ /* 0x000fe20000000800 */
[----:B------:R-:W-:Y:S01]  /*1b660*/  FADD.FTZ R143, R149, R143 ;  /* 0x0000008f958f7221 */ /* 0x000fe20000010000 */
[----:B------:R-:W-:Y:S01]  /*1b670*/  HMMA.16816.F32 R32, R40, R50, R32 ;  /* 0x000000322820723c */ /* 0x000fe20000001820 */
[----:B------:R-:W1:Y:S07]  /*1b680*/  LDSM.16.MT88.4 R48, [R236+0xf000] ;  /* 0x00f00000ec30783b */ /* 0x000e6e0000004200 */
[----:B------:R-:W2:Y:S03]  /*1b690*/  MUFU.EX2 R179, R179 ;  /* 0x000000b300b37308 */ /* 0x000ea60000000800 */
[----:B----4-:R-:W-:Y:S01]  /*1b6a0*/  F2FP.F16.F32.PACK_AB R47, R184, R186 ;  /* 0x000000bab82f723e */ /* 0x010fe200000000ff */
[----:B------:R-:W-:Y:S01]  /*1b6b0*/  FADD.FTZ R143, R152, R143 ;  /* 0x0000008f988f7221 */ /* 0x000fe20000010000 */
[----:B------:R-:W-:Y:S03]  /*1b6c0*/  FADD.FTZ R164, R109, R164 ;  /* 0x000000a46da47221 */ /* 0x000fe60000010000 */
[----:B------:R-:W-:Y:S01]  /*1b6d0*/  FADD.FTZ R153, R153, R143 ;  /* 0x0000008f99997221 */ /* 0x000fe20000010000 */
[----:B------:R-:W-:Y:S01]  /*1b6e0*/  FADD.FTZ R106, R106, R164 ;  /* 0x000000a46a6a7221 */ /* 0x000fe20000010000 */
[----:B------:R-:W-:Y:S01]  /*1b6f0*/  MUFU.EX2 R178, R178 ;  /* 0x000000b200b27308 */ /* 0x000fe20000000800 */
[C---:B------:R-:W-:Y:S05]  /*1b700*/  HMMA.16816.F32 R4, R44.reuse, R60, R4 ;  /* 0x0000003c2c04723c */ /* 0x040fea0000001804 */
[----:B------:R-:W-:Y:S01]  /*1b710*/  FADD.FTZ R153, R156, R153 ;  /* 0x000000999c997221 */ /* 0x000fe20000010000 */
[C---:B------:R-:W-:Y:S03]  /*1b720*/  HMMA.16816.F32 R8, R44.reuse, R62, R8 ;  /* 0x0000003e2c08723c */ /* 0x040fe60000001808 */
[----:B------:R-:W4:Y:S01]  /*1b730*/  MUFU.EX2 R177, R177 ;  /* 0x000000b100b17308 */ /* 0x000f220000000800 */
[----:B------:R-:W1:Y:S01]  /*1b740*/  LDSM.16.MT88.4 R60, [R232+0xf000] ;  /* 0x00f00000e83c783b */ /* 0x000e620000004200 */
[----:B--2---:R-:W-:Y:S01]  /*1b750*/  F2FP.F16.F32.PACK_AB R40, R179, R185 ;  /* 0x000000b9b328723e */ /* 0x004fe200000000ff */
[C---:B------:R-:W-:Y:S07]  /*1b760*/  HMMA.16816.F32 R12, R44.reuse, R64, R12 ;  /* 0x000000402c0c723c */ /* 0x040fee000000180c */
[----:B------:R-:W-:Y:S01]  /*1b770*/  MUFU.EX2 R176, R176 ;  /* 0x000000b000b07308 */ /* 0x000fe20000000800 */
[----:B------:R-:W-:Y:S01]  /*1b780*/  FADD.FTZ R153, R157, R153 ;  /* 0x000000999d997221 */ /* 0x000fe20000010000 */
[C---:B------:R-:W-:Y:S08]  /*1b790*/  HMMA.16816.F32 R16, R44.reuse, R66, R16 ;  /* 0x000000422c10723c */ /* 0x040ff00000001810 */
[----:B------:R-:W2:Y:S01]  /*1b7a0*/  MUFU.EX2 R175, R175 ;  /* 0x000000af00af7308 */ /* 0x000ea20000000800 */
[C---:B---3--:R-:W-:Y:S03]  /*1b7b0*/  HMMA.16816.F32 R20, R44.reuse, R52, R20 ;  /* 0x000000342c14723c */ /* 0x048fe60000001814 */
[----:B----4-:R-:W-:Y:S03]  /*1b7c0*/  F2FP.F16.F32.PACK_AB R41, R177, R178 ;  /* 0x000000b2b129723e */ /* 0x010fe600000000ff */
[C---:B------:R-:W-:Y:S03]  /*1b7d0*/  HMMA.16816.F32 R24, R44.reuse, R54, R24 ;  /* 0x000000362c18723c */ /* 0x040fe60000001818 */
[----:B------:R-:W-:Y:S01]  /*1b7e0*/  MUFU.EX2 R191, R191 ;  /* 0x000000bf00bf7308 */ /* 0x000fe20000000800 */
[----:B------:R-:W3:Y:S01]  /*1b7f0*/  LDSM.16.MT88.4 R52, [R231+0xf000] ;  /* 0x00f00000e734783b */ /* 0x000ee20000004200 */
[--C-:B------:R-:W-:Y:S01]  /*1b800*/  FFMA.FTZ R64, R169, UR4, -R39.reuse ;  /* 0x00000004a9407c23 */ /* 0x100fe20008010827 */
[C---:B------:R-:W-:Y:S07]  /*1b810*/  HMMA.16816.F32 R28, R44.reuse, R56, R28 ;  /* 0x000000382c1c723c */ /* 0x040fee000000181c */
[----:B------:R-:W4:Y:S01]  /*1b820*/  MUFU.EX2 R196, R196 ;  /* 0x000000c400c47308 */ /* 0x000f220000000800 */
[----:B--2---:R-:W-:Y:S01]  /*1b830*/  F2FP.F16.F32.PACK_AB R42, R175, R176 ;  /* 0x000000b0af2a723e */ /* 0x004fe200000000ff */
[----:B------:R-:W-:Y:S01]  /*1b840*/  HMMA.16816.F32 R32, R44, R58, R32 ;  /* 0x0000003a2c20723c */ /* 0x000fe20000001820 */
[----:B------:R-:W2:Y:S07]  /*1b850*/  LDSM.16.MT88.4 R44, [R230+0xf000] ;  /* 0x00f00000e62c783b */ /* 0x000eae0000004200 */
[----:B------:R-:W-:Y:S03]  /*1b860*/  MUFU.EX2 R197, R197 ;  /* 0x000000c500c57308 */ /* 0x000fe60000000800 */
[----:B------:R-:W-:Y:S01]  /*1b870*/  FFMA.FTZ R66, R98, UR4, -R39 ;  /* 0x0000000462427c23 */ /* 0x000fe20008010827 */
[--C-:B------:R-:W-:Y:S01]  /*1b880*/  FFMA.FTZ R65, R99, UR4, -R73.reuse ;  /* 0x0000000463417c23 */ /* 0x100fe20008010849 */
[----:B------:R-:W-:Y:S01]  /*1b890*/  FFMA.FTZ R67, R96, UR4, -R73 ;  /* 0x0000000460437c23 */ /* 0x000fe20008010849 */
[----:B------:R-:W2:Y:S01]  /*1b8a0*/  LDSM.16.MT88.4 R56, [R236+0xf800] ;  /* 0x00f80000ec38783b */ /* 0x000ea20000004200 */
[----:B------:R-:W-:Y:S01]  /*1b8b0*/  FADD.FTZ R106, R102, R106 ;  /* 0x0000006a666a7221 */ /* 0x000fe20000010000 */
[----:B------:R-:W-:Y:S02]  /*1b8c0*/  FADD.FTZ R153, R161, R153 ;  /* 0x00000099a1997221 */ /* 0x000fe40000010000 */
[----:B------:R-:W3:Y:S01]  /*1b8d0*/  MUFU.EX2 R198, R198 ;  /* 0x000000c600c67308 */ /* 0x000ee20000000800 */
[----:B----4-:R-:W-:Y:S01]  /*1b8e0*/  F2FP.F16.F32.PACK_AB R43, R196, R191 ;  /* 0x000000bfc42b723e */ /* 0x010fe200000000ff */
[----:B------:R-:W-:Y:S01]  /*1b8f0*/  FADD.FTZ R106, R101, R106 ;  /* 0x0000006a656a7221 */ /* 0x000fe20000010000 */
[----:B------:R-:W-:Y:S01]  /*1b900*/  FADD.FTZ R153, R160, R153 ;  /* 0x00000099a0997221 */ /* 0x000fe20000010000 */
[----:B------:R-:W-:Y:S02]  /*1b910*/  MOV R164, R0 ;  /* 0x0000000000a47202 */ /* 0x000fe40000000f00 */
[----:B------:R-:W-:Y:S01]  /*1b920*/  FADD.FTZ R106, R110, R106 ;  /* 0x0000006a6e6a7221 */ /* 0x000fe20000010000 */
[----:B------:R-:W-:Y:S03]  /*1b930*/  FADD.FTZ R194, R194, R153 ;  /* 0x00000099c2c27221 */ /* 0x000fe60000010000 */
[----:B------:R-:W-:Y:S01]  /*1b940*/  MUFU.EX2 R174, R174 ;  /* 0x000000ae00ae7308 */ /* 0x000fe20000000800 */
[C---:B-1----:R-:W-:Y:S05]  /*1b950*/  HMMA.16816.F32 R4, R40.reuse, R48, R4 ;  /* 0x000000302804723c */ /* 0x042fea0000001804 */
[----:B------:R-:W-:Y:S01]  /*1b960*/  FADD.FTZ R106, R108, R106 ;  /* 0x0000006a6c6a7221 */ /* 0x000fe20000010000 */
[C---:B------:R-:W-:Y:S03]  /*1b970*/  HMMA.16816.F32 R8, R40.reuse, R50, R8 ;  /* 0x000000322808723c */ /* 0x040fe60000001808 */
[----:B------:R-:W1:Y:S02]  /*1b980*/  MUFU.EX2 R173, R173 ;  /* 0x000000ad00ad7308 */ /* 0x000e640000000800 */
[----:B---3--:R-:W-:Y:S01]  /*1b990*/  F2FP.F16.F32.PACK_AB R48, R198, R197 ;  /* 0x000000c5c630723e */ /* 0x008fe200000000ff */
[C---:B------:R-:W-:Y:S07]  /*1b9a0*/  HMMA.16816.F32 R12, R40.reuse, R60, R12 ;  /* 0x0000003c280c723c */ /* 0x040fee000000180c */
[----:B------:R-:W-:Y:S01]  /*1b9b0*/  MUFU.EX2 R172, R172 ;  /* 0x000000ac00ac7308 */ /* 0x000fe20000000800 */
[----:B------:R-:W-:Y:S01]  /*1b9c0*/  FADD.FTZ R122, R122, R106 ;  /* 0x0000006a7a7a7221 */ /* 0x000fe20000010000 */
[C---:B------:R-:W-:Y:S01]  /*1b9d0*/  HMMA.16816.F32 R16, R40.reuse, R62, R16 ;  /* 0x0000003e2810723c */ /* 0x040fe20000001810 */
[----:B------:R-:W3:Y:S07]  /*1b9e0*/  LDSM.16.MT88.4 R60, [R232+0xf800] ;  /* 0x00f80000e83c783b */ /* 0x000eee0000004200 */
[----:B------:R-:W4:Y:S01]  /*1b9f0*/  MUFU.EX2 R171, R171 ;  /* 0x000000ab00ab7308 */ /* 0x000f220000000800 */
[C---:B------:R-:W-:Y:S03]  /*1ba00*/  HMMA.16816.F32 R20, R40.reuse, R52, R20 ;  /* 0x000000342814723c */ /* 0x040fe60000001814 */
[----:B-1----:R-:W-:Y:S03]  /*1ba10*/  F2FP.F16.F32.PACK_AB R49, R173, R174 ;  /* 0x000000aead31723e */ /* 0x002fe600000000ff */
[C---:B------:R-:W-:Y:S03]  /*1ba20*/  HMMA.16816.F32 R24, R40.reuse, R54, R24 ;  /* 0x000000362818723c */ /* 0x040fe60000001818 */
[----:B------:R-:W-:Y:S01]  /*1ba30*/  MUFU.EX2 R170, R170 ;  /* 0x000000aa00aa7308 */ /* 0x000fe20000000800 */
[----:B------:R-:W1:Y:S01]  /*1ba40*/  LDSM.16.MT88.4 R52, [R231+0xf800] ;  /* 0x00f80000e734783b */ /* 0x000e620000004200 */
[----:B------:R-:W-:Y:S01]  /*1ba50*/  FADD.FTZ R122, R127, R122 ;  /* 0x0000007a7f7a7221 */ /* 0x000fe20000010000 */
[C---:B--2---:R-:W-:Y:S07]  /*1ba60*/  HMMA.16816.F32 R28, R40.reuse, R44, R28 ;  /* 0x0000002c281c723c */ /* 0x044fee000000181c */
[----:B------:R-:W2:Y:S01]  /*1ba70*/  MUFU.EX2 R64, R64 ;  /* 0x0000004000407308 */ /* 0x000ea20000000800 */
[----:B----4-:R-:W-:Y:S01]  /*1ba80*/  F2FP.F16.F32.PACK_AB R50, R171, R172 ;  /* 0x000000acab32723e */ /* 0x010fe200000000ff */
[----:B------:R-:W-:Y:S01]  /*1ba90*/  HMMA.16816.F32 R32, R40, R46, R32 ;  /* 0x0000002e2820723c */ /* 0x000fe20000001820 */
[----:B------:R-:W4:Y:S07]  /*1baa0*/  LDSM.16.MT88.4 R40, [R230+0xf800] ;  /* 0x00f80000e628783b */ /* 0x000f2e0000004200 */
[----:B------:R-:W-:Y:S03]  /*1bab0*/  MUFU.EX2 R37, R168 ;  /* 0x000000a800257308 */ /* 0x000fe60000000800 */
[--C-:B------:R-:W-:Y:S01]  /*1bac0*/  FFMA.FTZ R44, R86, UR4, -R39.reuse ;  /* 0x00000004562c7c23 */ /* 0x100fe20008010827 */
[----:B------:R-:W-:Y:S01]  /*1bad0*/  FFMA.FTZ R86, R85, UR4, -R39 ;  /* 0x0000000455567c23 */ /* 0x000fe20008010827 */
[----:B------:R-:W-:Y:S01]  /*1bae0*/  FADD.FTZ R122, R131, R122 ;  /* 0x0000007a837a7221 */ /* 0x000fe20000010000 */
[----:B------:R-:W-:Y:S03]  /*1baf0*/  FADD.FTZ R193, R193, R194 ;  /* 0x000000c2c1c17221 */ /* 0x000fe60000010000 */
[----:B------:R-:W-:Y:S01]  /*1bb00*/  FADD.FTZ R122, R132, R122 ;  /* 0x0000007a847a7221 */ /* 0x000fe20000010000 */
[----:B------:R-:W-:Y:S01]  /*1bb10*/  MUFU.EX2 R65, R65 ;  /* 0x0000004100417308 */ /* 0x000fe20000000800 */
[----:B--2---:R-:W-:Y:S01]  /*1bb20*/  F2FP.F16.F32.PACK_AB R51, R64, R170 ;  /* 0x000000aa4033723e */ /* 0x004fe200000000ff */
        /* <DEDUP_REMOVED lines=8> */
[----:B------:R-:W2:Y:S01]  /*1bbb0*/  MUFU.EX2 R66, R66 ;  /* 0x0000004200427308 */ /* 0x000ea20000000800 */
[----:B------:R-:W4:Y:S01]  /*1bbc0*/  LDSM.16.MT88.4 R56, [R236+0x10000] ;  /* 0x01000000ec38783b */ /* 0x000f220000004200 */
[----:B------:R-:W-:Y:S01]  /*1bbd0*/  FADD.FTZ R137, R138, R137 ;  /* 0x000000898a897221 */ /* 0x000fe20000010000 */
[C---:B---3--:R-:W-:Y:S07]  /*1bbe0*/  HMMA.16816.F32 R12, R48.reuse, R60, R12 ;  /* 0x0000003c300c723c */ /* 0x048fee000000180c */
[----:B------:R-:W-:Y:S01]  /*1bbf0*/  MUFU.EX2 R67, R67 ;  /* 0x0000004300437308 */ /* 0x000fe20000000800 */
[----:B------:R-:W-:Y:S01]  /*1bc00*/  FADD.FTZ R137, R144, R137 ;  /* 0x0000008990897221 */ /* 0x000fe20000010000 */
[C---:B------:R-:W-:Y:S01]  /*1bc10*/  HMMA.16816.F32 R16, R48.reuse, R62, R16 ;  /* 0x0000003e3010723c */ /* 0x040fe20000001810 */
[----:B------:R-:W3:Y:S07]  /*1bc20*/  LDSM.16.MT88.4 R60, [R232+0x10000] ;  /* 0x01000000e83c783b */ /* 0x000eee0000004200 */
[----:B------:R-:W4:Y:S01]  /*1bc30*/  MUFU.EX2 R95, R95 ;  /* 0x0000005f005f7308 */ /* 0x000f220000000800 */
[C---:B-1----:R-:W-:Y:S03]  /*1bc40*/  HMMA.16816.F32 R20, R48.reuse, R52, R20 ;  /* 0x000000343014723c */ /* 0x042fe60000001814 */
[----:B--2---:R-:W-:Y:S03]  /*1bc50*/  F2FP.F16.F32.PACK_AB R45, R66, R38 ;  /* 0x00000026422d723e */ /* 0x004fe600000000ff */
[C---:B------:R-:W-:Y:S03]  /*1bc60*/  HMMA.16816.F32 R24, R48.reuse, R54, R24 ;  /* 0x000000363018723c */ /* 0x040fe60000001818 */
[----:B------:R-:W-:Y:S01]  /*1bc70*/  MUFU.EX2 R94, R94 ;  /* 0x0000005e005e7308 */ /* 0x000fe20000000800 */
[----:B------:R-:W1:Y:S01]  /*1bc80*/  LDSM.16.MT88.4 R52, [R231+0x10000] ;  /* 0x01000000e734783b */ /* 0x000e620000004200 */
[----:B------:R-:W-:Y:S01]  /*1bc90*/  FADD.FTZ R137, R142, R137 ;  /* 0x000000898e897221 */ /* 0x000fe20000010000 */
[C---:B----4-:R-:W-:Y:S07]  /*1bca0*/  HMMA.16816.F32 R28, R48.reuse, R40, R28 ;  /* 0x00000028301c723c */ /* 0x050fee000000181c */
[----:B------:R-:W2:Y:S01]  /*1bcb0*/  MUFU.EX2 R93, R93 ;  /* 0x0000005d005d7308 */ /* 0x000ea20000000800 */
[----:B------:R-:W-:Y:S03]  /*1bcc0*/  LDSM.16.MT88.4 R140, [R231+0x11800] ;  /* 0x01180000e78c783b */ /* 0x000fe60000004200 */
[----:B------:R-:W-:Y:S01]  /*1bcd0*/  F2FP.F16.F32.PACK_AB R46, R95, R67 ;  /* 0x000000435f2e723e */ /* 0x000fe200000000ff */
[----:B------:R-:W-:Y:S05]  /*1bce0*/  HMMA.16816.F32 R32, R48, R42, R32 ;  /* 0x0000002a3020723c */ /* 0x000fea0000001820 */
[----:B------:R4:W-:Y:S01]  /*1bcf0*/  MUFU.EX2 R85, R44 ;  /* 0x0000002c00557308 */ /* 0x0009e20000000800 */
[----:B------:R-:W1:Y:S01]  /*1bd00*/  LDSM.16.MT88.4 R40, [R230+0x10000] ;  /* 0x01000000e628783b */ /* 0x000e620000004200 */
[----:B------:R-:W-:Y:S01]  /*1bd10*/  FADD.FTZ R148, R148, R137 ;  /* 0x0000008994947221 */ /* 0x000fe20000010000 */
[----:B------:R-:W-:Y:S03]  /*1bd20*/  FADD.FTZ R189, R185, R189 ;  /* 0x000000bdb9bd7221 */ /* 0x000fe60000010000 */
[----:B------:R-:W-:Y:S01]  /*1bd30*/  FADD.FTZ R147, R147, R148 ;  /* 0x0000009493937221 */ /* 0x000fe20000010000 */
[----:B------:R-:W-:Y:S03]  /*1bd40*/  FADD.FTZ R189, R179, R189 ;  /* 0x000000bdb3bd7221 */ /* 0x000fe60000010000 */
[----:B------:R-:W-:Y:S01]  /*1bd50*/  MUFU.EX2 R92, R92 ;  /* 0x0000005c005c7308 */ /* 0x000fe20000000800 */
[----:B--2---:R-:W-:Y:S01]  /*1bd60*/  F2FP.F16.F32.PACK_AB R47, R93, R94 ;  /* 0x0000005e5d2f723e */ /* 0x004fe200000000ff */
[----:B------:R-:W-:Y:S01]  /*1bd70*/  FADD.FTZ R147, R150, R147 ;  /* 0x0000009396937221 */ /* 0x000fe20000010000 */
[----:B------:R-:W-:Y:S03]  /*1bd80*/  FADD.FTZ R176, R176, R189 ;  /* 0x000000bdb0b07221 */ /* 0x000fe60000010000 */
[----:B------:R-:W-:Y:S01]  /*1bd90*/  FADD.FTZ R147, R151, R147 ;  /* 0x0000009397937221 */ /* 0x000fe20000010000 */
[----:B------:R-:W-:Y:S01]  /*1bda0*/  FADD.FTZ R176, R175, R176 ;  /* 0x000000b0afb07221 */ /* 0x000fe20000010000 */
[----:B------:R-:W-:Y:S01]  /*1bdb0*/  LDSM.16.MT88.4 R148, [R232+0x11800] ;  /* 0x01180000e894783b */ /* 0x000fe20000004200 */
[----:B----4-:R-:W-:Y:S01]  /*1bdc0*/  F2FP.F16.F32.PACK_AB R44, R65, R37 ;  /* 0x00000025412c723e */ /* 0x010fe200000000ff */
[----:B------:R-:W2:Y:S01]  /*1bdd0*/  MUFU.EX2 R91, R91 ;  /* 0x0000005b005b7308 */ /* 0x000ea20000000800 */
[----:B------:R-:W-:Y:S01]  /*1bde0*/  FADD.FTZ R147, R154, R147 ;  /* 0x000000939a937221 */ /* 0x000fe20000010000 */
[----:B------:R-:W-:Y:S03]  /*1bdf0*/  FADD.FTZ R176, R197, R176 ;  /* 0x000000b0c5b07221 */ /* 0x000fe60000010000 */
[----:B------:R-:W-:Y:S01]  /*1be00*/  FADD.FTZ R155, R155, R147 ;  /* 0x000000939b9b7221 */ /* 0x000fe20000010000 */
[C---:B------:R-:W-:Y:S04]  /*1be10*/  HMMA.16816.F32 R4, R44.reuse, R56, R4 ;  /* 0x000000382c04723c */ /* 0x040fe80000001804 */
[----:B------:R-:W-:Y:S01]  /*1be20*/  MUFU.EX2 R90, R90 ;  /* 0x0000005a005a7308 */ /* 0x000fe20000000800 */
[----:B------:R-:W-:Y:S01]  /*1be30*/  FADD.FTZ R155, R158, R155 ;  /* 0x0000009b9e9b7221 */ /* 0x000fe20000010000 */
[C---:B------:R-:W-:Y:S01]  /*1be40*/  HMMA.16816.F32 R8, R44.reuse, R58, R8 ;  /* 0x0000003a2c08723c */ /* 0x040fe20000001808 */
[----:B------:R-:W4:Y:S07]  /*1be50*/  LDSM.16.MT88.4 R56, [R236+0x10800] ;  /* 0x01080000ec38783b */ /* 0x000f2e0000004200 */
[----:B------:R-:W1:Y:S03]  /*1be60*/  MUFU.EX2 R89, R89 ;  /* 0x0000005900597308 */ /* 0x000e660000000800 */
[----:B--2---:R-:W-:Y:S01]  /*1be70*/  F2FP.F16.F32.PACK_AB R48, R91, R92 ;  /* 0x0000005c5b30723e */ /* 0x004fe200000000ff */
[C---:B---3--:R-:W-:Y:S03]  /*1be80*/  HMMA.16816.F32 R12, R44.reuse, R60, R12 ;  /* 0x0000003c2c0c723c */ /* 0x048fe6000000180c */
[----:B------:R-:W-:Y:S03]  /*1be90*/  FADD.FTZ R159, R159, R155 ;  /* 0x0000009b9f9f7221 */ /* 0x000fe60000010000 */
[C---:B------:R-:W-:Y:S01]  /*1bea0*/  HMMA.16816.F32 R16, R44.reuse, R62, R16 ;  /* 0x0000003e2c10723c */ /* 0x040fe20000001810 */
[----:B------:R-:W2:Y:S01]  /*1beb0*/  LDSM.16.MT88.4 R60, [R232+0x10800] ;  /* 0x01080000e83c783b */ /* 0x000ea20000004200 */
[----:B------:R-:W-:Y:S03]  /*1bec0*/  MUFU.EX2 R88, R88 ;  /* 0x0000005800587308 */ /* 0x000fe60000000800 */
[----:B------:R-:W-:Y:S01]  /*1bed0*/  FADD.FTZ R159, R162, R159 ;  /* 0x0000009fa29f7221 */ /* 0x000fe20000010000 */
[C---:B-1----:R-:W-:Y:S06]  /*1bee0*/  HMMA.16816.F32 R20, R44.reuse, R52, R20 ;  /* 0x000000342c14723c */ /* 0x042fec0000001814 */
[----:B------:R-:W1:Y:S01]  /*1bef0*/  MUFU.EX2 R87, R87 ;  /* 0x0000005700577308 */ /* 0x000e620000000800 */
[----:B------:R-:W-:Y:S01]  /*1bf00*/  F2FP.F16.F32.PACK_AB R49, R89, R90 ;  /* 0x0000005a5931723e */ /* 0x000fe200000000ff */
[C---:B------:R-:W-:Y:S01]  /*1bf10*/  HMMA.16816.F32 R24, R44.reuse, R54, R24 ;  /* 0x000000362c18723c */ /* 0x040fe20000001818 */
[----:B------:R-:W3:Y:S02]  /*1bf20*/  LDSM.16.MT88.4 R52, [R231+0x10800] ;  /* 0x01080000e734783b */ /* 0x000ee40000004200 */
[----:B------:R-:W-:Y:S03]  /*1bf30*/  FADD.FTZ R159, R163, R159 ;  /* 0x0000009fa39f7221 */ /* 0x000fe60000010000 */
[C---:B------:R-:W-:Y:S02]  /*1bf40*/  HMMA.16816.F32 R28, R44.reuse, R40, R28 ;  /* 0x000000282c1c723c */ /* 0x040fe4000000181c */
[----:B------:R-:W4:Y:S03]  /*1bf50*/  MUFU.EX2 R86, R86 ;  /* 0x0000005600567308 */ /* 0x000f260000000800 */
[----:B------:R-:W-:Y:S01]  /*1bf60*/  FADD.FTZ R159, R192, R159 ;  /* 0x0000009fc09f7221 */ /* 0x000fe20000010000 */
[----:B------:R-:W-:Y:S01]  /*1bf70*/  HMMA.16816.F32 R32, R44, R42, R32 ;  /* 0x0000002a2c20723c */ /* 0x000fe20000001820 */
[----:B------:R-:W3:Y:S05]  /*1bf80*/  LDSM.16.MT88.4 R40, [R230+0x10800] ;  /* 0x01080000e628783b */ /* 0x000eea0000004200 */
[----:B------:R-:W-:Y:S01]  /*1bf90*/  MUFU.EX2 R84, R84 ;  /* 0x0000005400547308 */ /* 0x000fe20000000800 */
[----:B-1----:R-:W-:Y:S01]  /*1bfa0*/  F2FP.F16.F32.PACK_AB R50, R87, R88 ;  /* 0x000000585732723e */ /* 0x002fe200000000ff */
[----:B------:R-:W-:Y:S03]  /*1bfb0*/  FADD.FTZ R195, R195, R159 ;  /* 0x0000009fc3c37221 */ /* 0x000fe60000010000 */
[----:B------:R-:W-:Y:S01]  /*1bfc0*/  FADD.FTZ R176, R198, R176 ;  /* 0x000000b0c6b07221 */ /* 0x000fe20000010000 */
[----:B------:R-:W1:Y:S03]  /*1bfd0*/  LDSM.16.MT88.4 R44, [R236+0x11000] ;  /* 0x01100000ec2c783b */ /* 0x000e660000004200 */
[----:B------:R-:W-:Y:S01]  /*1bfe0*/  FADD.FTZ R172, R172, R176 ;  /* 0x000000b0acac7221 */ /* 0x000fe20000010000 */
[----:B----4-:R-:W-:Y:S01]  /*1bff0*/  F2FP.F16.F32.PACK_AB R51, R86, R85 ;  /* 0x000000555633723e */ /* 0x010fe200000000ff */
[----:B------:R-:W4:Y:S01]  /*1c000*/  MUFU.EX2 R83, R83 ;  /* 0x0000005300537308 */ /* 0x000f220000000800 */
[----:B------:R-:W-:Y:S02]  /*1c010*/  FADD.FTZ R195, R186, R195 ;  /* 0x000000c3bac37221 */ /* 0x000fe40000010000 */
[----:B------:R-:W-:Y:S02]  /*1c020*/  LDSM.16.MT88.4 R156, [R236+0x11800] ;  /* 0x01180000ec9c783b */ /* 0x000fe40000004200 */
[----:B------:R-:W-:Y:S01]  /*1c030*/  FADD.FTZ R195, R184, R195 ;  /* 0x000000c3b8c37221 */ /* 0x000fe20000010000 */
[C---:B------:R-:W-:Y:S04]  /*1c040*/  HMMA.16816.F32 R4, R48.reuse, R56, R4 ;  /* 0x000000383004723c */ /* 0x040fe80000001804 */
[----:B------:R-:W-:Y:S01]  /*1c050*/  MUFU.EX2 R82, R82 ;  /* 0x0000005200527308 */ /* 0x000fe20000000800 */
[----:B------:R-:W-:Y:S01]  /*1c060*/  FADD.FTZ R178, R178, R195 ;  /* 0x000000c3b2b27221 */ /* 0x000fe20000010000 */
[C---:B------:R-:W-:Y:S01]  /*1c070*/  HMMA.16816.F32 R8, R48.reuse, R58, R8 ;  /* 0x0000003a3008723c */ /* 0x040fe20000001808 */
[----:B------:R-:W1:Y:S07]  /*1c080*/  LDSM.16.MT88.4 R56, [R232+0x11000] ;  /* 0x01100000e838783b */ /* 0x000e6e0000004200 */
[----:B------:R-:W4:Y:S03]  /*1c090*/  MUFU.EX2 R81, R81 ;  /* 0x0000005100517308 */ /* 0x000f260000000800 */
[----:B------:R-:W-:Y:S01]  /*1c0a0*/  FADD.FTZ R178, R177, R178 ;  /* 0x000000b2b1b27221 */ /* 0x000fe20000010000 */
[C---:B--2---:R-:W-:Y:S03]  /*1c0b0*/  HMMA.16816.F32 R12, R48.reuse, R60, R12 ;  /* 0x0000003c300c723c */ /* 0x044fe6000000180c */
[----:B------:R-:W-:Y:S03]  /*1c0c0*/  FADD.FTZ R178, R191, R178 ;  /* 0x000000b2bfb27221 */ /* 0x000fe60000010000 */
[C---:B------:R-:W-:Y:S01]  /*1c0d0*/  HMMA.16816.F32 R16, R48.reuse, R62, R16 ;  /* 0x0000003e3010723c */ /* 0x040fe20000001810 */
[----:B------:R-:W-:Y:S04]  /*1c0e0*/  MUFU.EX2 R80, R80 ;  /* 0x0000005000507308 */ /* 0x000fe80000000800 */
[--C-:B------:R-:W-:Y:S01]  /*1c0f0*/  FFMA.FTZ R60, R76, UR4, -R39.reuse ;  /* 0x000000044c3c7c23 */ /* 0x100fe20008010827 */
[C---:B---3--:R-:W-:Y:S05]  /*1c100*/  HMMA.16816.F32 R20, R48.reuse, R52, R20 ;  /* 0x000000343014723c */ /* 0x048fea0000001814 */
[----:B------:R-:W2:Y:S01]  /*1c110*/  MUFU.EX2 R79, R79 ;  /* 0x0000004f004f7308 */ /* 0x000ea20000000800 */
[----:B------:R-:W-:Y:S01]  /*1c120*/  FFMA.FTZ R63, R74, UR4, -R39 ;  /* 0x000000044a3f7c23 */ /* 0x000fe20008010827 */
[C---:B------:R-:W-:Y:S01]  /*1c130*/  HMMA.16816.F32 R24, R48.reuse, R54, R24 ;  /* 0x000000363018723c */ /* 0x040fe20000001818 */
[----:B------:R-:W3:Y:S07]  /*1c140*/  LDSM.16.MT88.4 R52, [R231+0x11000] ;  /* 0x01100000e734783b */ /* 0x000eee0000004200 */
[----:B------:R-:W-:Y:S01]  /*1c150*/  MUFU.EX2 R78, R78 ;  /* 0x0000004e004e7308 */ /* 0x000fe20000000800 */
[C---:B------:R-:W-:Y:S03]  /*1c160*/  HMMA.16816.F32 R28, R48.reuse, R40, R28 ;  /* 0x00000028301c723c */ /* 0x040fe6000000181c */
[----:B------:R-:W-:Y:S03]  /*1c170*/  FADD.FTZ R178, R196, R178 ;  /* 0x000000b2c4b27221 */ /* 0x000fe60000010000 */
[----:B------:R-:W-:Y:S03]  /*1c180*/  HMMA.16816.F32 R32, R48, R42, R32 ;  /* 0x0000002a3020723c */ /* 0x000fe60000001820 */
[----:B------:R-:W1:Y:S01]  /*1c190*/  MUFU.EX2 R60, R60 ;  /* 0x0000003c003c7308 */ /* 0x000e620000000800 */
[----:B------:R-:W3:Y:S01]  /*1c1a0*/  LDSM.16.MT88.4 R48, [R230+0x11000] ;  /* 0x01100000e630783b */ /* 0x000ee20000004200 */
[----:B----4-:R-:W-:Y:S01]  /*1c1b0*/  F2FP.F16.F32.PACK_AB R40, R83, R84 ;  /* 0x000000545328723e */ /* 0x010fe200000000ff */
[----:B------:R-:W-:Y:S01]  /*1c1c0*/  FADD.FTZ R174, R174, R178 ;  /* 0x000000b2aeae7221 */ /* 0x000fe20000010000 */
[----:B------:R-:W-:Y:S01]  /*1c1d0*/  F2FP.F16.F32.PACK_AB R41, R81, R82 ;  /* 0x000000525129723e */ /* 0x000fe200000000ff */
[--C-:B------:R-:W-:Y:S05]  /*1c1e0*/  FFMA.FTZ R61, R77, UR4, -R73.reuse ;  /* 0x000000044d3d7c23 */ /* 0x100fea0008010849 */
[----:B------:R-:W-:Y:S01]  /*1c1f0*/  MUFU.EX2 R63, R63 ;  /* 0x0000003f003f7308 */ /* 0x000fe20000000800 */
[----:B--2---:R-:W-:Y:S01]  /*1c200*/  F2FP.F16.F32.PACK_AB R42, R79, R80 ;  /* 0x000000504f2a723e */ /* 0x004fe200000000ff */
[----:B------:R-:W-:Y:S01]  /*1c210*/  FADD.FTZ R174, R173, R174 ;  /* 0x000000aeadae7221 */ /* 0x000fe20000010000 */
[--C-:B------:R-:W-:Y:S01]  /*1c220*/  FFMA.FTZ R62, R75, UR4, -R73.reuse ;  /* 0x000000044b3e7c23 */ /* 0x100fe20008010849 */
[----:B------:R-:W-:Y:S02]  /*1c230*/  FFMA.FTZ R73, R70, UR4, -R73 ;  /* 0x0000000446497c23 */ /* 0x000fe40008010849 */
[----:B------:R-:W-:Y:S04]  /*1c240*/  FADD.FTZ R174, R170, R174 ;  /* 0x000000aeaaae7221 */ /* 0x000fe80000010000 */
[----:B------:R-:W-:Y:S01]  /*1c250*/  MUFU.EX2 R61, R61 ;  /* 0x0000003d003d7308 */ /* 0x000fe20000000800 */
[----:B-1----:R-:W-:Y:S01]  /*1c260*/  F2FP.F16.F32.PACK_AB R43, R60, R78 ;  /* 0x0000004e3c2b723e */ /* 0x002fe200000000ff */
[----:B------:R-:W-:Y:S04]  /*1c270*/  FADD.FTZ R64, R64, R174 ;  /* 0x000000ae40407221 */ /* 0x000fe80000010000 */
[----:B------:R-:W-:Y:S02]  /*1c280*/  FADD.FTZ R64, R38, R64 ;  /* 0x0000004026407221 */ /* 0x000fe40000010000 */
[C---:B------:R-:W-:Y:S02]  /*1c290*/  HMMA.16816.F32 R4, R40.reuse, R44, R4 ;  /* 0x0000002c2804723c */ /* 0x040fe40000001804 */
[----:B------:R-:W1:Y:S03]  /*1c2a0*/  MUFU.EX2 R62, R62 ;  /* 0x0000003e003e7308 */ /* 0x000e660000000800 */
[----:B------:R-:W-:Y:S01]  /*1c2b0*/  FADD.FTZ R66, R66, R64 ;  /* 0x0000004042427221 */ /* 0x000fe20000010000 */
[C---:B------:R-:W-:Y:S06]  /*1c2c0*/  HMMA.16816.F32 R8, R40.reuse, R46, R8 ;  /* 0x0000002e2808723c */ /* 0x040fec0000001808 */
[----:B------:R-:W2:Y:S01]  /*1c2d0*/  MUFU.EX2 R72, R72 ;  /* 0x0000004800487308 */ /* 0x000ea20000000800 */
[--C-:B------:R-:W-:Y:S01]  /*1c2e0*/  FFMA.FTZ R45, R36, UR4, -R39.reuse ;  /* 0x00000004242d7c23 */ /* 0x100fe20008010827 */
[C---:B------:R-:W-:Y:S03]  /*1c2f0*/  HMMA.16816.F32 R12, R40.reuse, R56, R12 ;  /* 0x00000038280c723c */ /* 0x040fe6000000180c */
[----:B------:R-:W-:Y:S03]  /*1c300*/  FFMA.FTZ R39, R3, UR4, -R39 ;  /* 0x0000000403277c23 */ /* 0x000fe60008010827 */
[C---:B------:R-:W-:Y:S02]  /*1c310*/  HMMA.16816.F32 R16, R40.reuse, R58, R16 ;  /* 0x0000003a2810723c */ /* 0x040fe40000001810 */
[----:B------:R-:W-:Y:S03]  /*1c320*/  MUFU.EX2 R44, R71 ;  /* 0x00000047002c7308 */ /* 0x000fe60000000800 */
[----:B------:R-:W-:Y:S01]  /*1c330*/  FADD.FTZ R3, R171, R172 ;  /* 0x000000acab037221 */ /* 0x000fe20000010000 */
[C---:B---3--:R-:W-:Y:S06]  /*1c340*/  HMMA.16816.F32 R20, R40.reuse, R52, R20 ;  /* 0x000000342814723c */ /* 0x048fec0000001814 */
[----:B------:R3:W-:Y:S01]  /*1c350*/  MUFU.EX2 R249, R39 ;  /* 0x0000002700f97308 */ /* 0x0007e20000000800 */
[----:B------:R-:W-:Y:S01]  /*1c360*/  FADD.FTZ R3, R37, R3 ;  /* 0x0000000325037221 */ /* 0x000fe20000010000 */
[C---:B------:R-:W-:Y:S08]  /*1c370*/  HMMA.16816.F32 R24, R40.reuse, R54, R24 ;  /* 0x000000362818723c */ /* 0x040ff00000001818 */
[----:B------:R-:W4:Y:S01]  /*1c380*/  MUFU.EX2 R73, R73 ;  /* 0x0000004900497308 */ /* 0x000f220000000800 */
[C---:B------:R-:W-:Y:S03]  /*1c390*/  HMMA.16816.F32 R28, R40.reuse, R48, R28 ;  /* 0x00000030281c723c */ /* 0x040fe6000000181c */
[----:B-1----:R-:W-:Y:S03]  /*1c3a0*/  F2FP.F16.F32.PACK_AB R132, R62, R61 ;  /* 0x0000003d3e84723e */ /* 0x002fe600000000ff */
[----:B------:R-:W-:Y:S03]  /*1c3b0*/  HMMA.16816.F32 R32, R40, R50, R32 ;  /* 0x000000322820723c */ /* 0x000fe60000001820 */
[----:B------:R-:W1:Y:S01]  /*1c3c0*/  MUFU.EX2 R45, R45 ;  /* 0x0000002d002d7308 */ /* 0x000e620000000800 */
[----:B---3--:R-:W3:Y:S01]  /*1c3d0*/  LDSM.16.MT88.4 R36, [R230+0x11800] ;  /* 0x01180000e624783b */ /* 0x008ee20000004200 */
[----:B--2---:R-:W-:Y:S01]  /*1c3e0*/  F2FP.F16.F32.PACK_AB R133, R72, R63 ;  /* 0x0000003f4885723e */ /* 0x004fe200000000ff */
[----:B------:R-:W-:Y:S01]  /*1c3f0*/  FADD.FTZ R3, R65, R3 ;  /* 0x0000000341037221 */ /* 0x000fe20000010000 */
[----:B------:R-:W-:Y:S01]  /*1c400*/  FADD.FTZ R66, R94, R66 ;  /* 0x000000425e427221 */ /* 0x000fe20000010000 */
[----:B----4-:R-:W-:Y:S03]  /*1c410*/  F2FP.F16.F32.PACK_AB R134, R73, R44 ;  /* 0x0000002c4986723e */ /* 0x010fe600000000ff */
[----:B------:R-:W-:Y:S01]  /*1c420*/  FADD.FTZ R3, R67, R3 ;  /* 0x0000000343037221 */ /* 0x000fe20000010000 */
[----:B------:R-:W-:Y:S03]  /*1c430*/  FADD.FTZ R66, R93, R66 ;  /* 0x000000425d427221 */ /* 0x000fe60000010000 */
[----:B------:R-:W-:Y:S01]  /*1c440*/  FADD.FTZ R95, R95, R3 ;  /* 0x000000035f5f7221 */ /* 0x000fe20000010000 */
[----:B------:R-:W-:Y:S01]  /*1c450*/  FADD.FTZ R90, R90, R66 ;  /* 0x000000425a5a7221 */ /* 0x000fe20000010000 */
[----:B-1----:R-:W-:Y:S02]  /*1c460*/  F2FP.F16.F32.PACK_AB R135, R249, R45 ;  /* 0x0000002df987723e */ /* 0x002fe400000000ff */
        /* <DEDUP_REMOVED lines=16> */
[C---:B---3--:R-:W-:Y:S04]  /*1c570*/  HMMA.16816.F32 R136, R132.reuse, R36, R28 ;  /* 0x000000248488723c */ /* 0x048fe8000000181c */
[----:B------:R-:W-:Y:S01]  /*1c580*/  FADD.FTZ R86, R81, R86 ;  /* 0x0000005651567221 */ /* 0x000fe20000010000 */
[----:B------:R-:W-:Y:S01]  /*1c590*/  FADD.FTZ R83, R80, R83 ;  /* 0x0000005350537221 */ /* 0x000fe20000010000 */
[----:B------:R-:W-:Y:S05]  /*1c5a0*/  HMMA.16816.F32 R132, R132, R38, R32 ;  /* 0x000000268484723c */ /* 0x000fea0000001820 */
[----:B------:R-:W-:Y:S01]  /*1c5b0*/  FADD.FTZ R78, R78, R86 ;  /* 0x000000564e4e7221 */ /* 0x000fe20000010000 */
[----:B------:R-:W-:Y:S05]  /*1c5c0*/  FADD.FTZ R83, R79, R83 ;  /* 0x000000534f537221 */ /* 0x000fea0000010000 */
        /* <DEDUP_REMOVED lines=9> */
[----:B------:R-:W-:Y:S06]  /*1c660*/  @P0 BRA `(.L_x_1680) ;  /* 0xffffff8800fc0947 */ /* 0x000fec000383ffff */
.L_x_1676:
[----:B------:R-:W1:Y:S01]  /*1c670*/  SHFL.BFLY PT, R3, R250, 0x2, 0x1f ;  /* 0x0c401f00fa037f89 */ /* 0x000e6200000e0000 */
[----:B------:R-:W-:Y:S01]  /*1c680*/  MOV R11, 0x3f800000 ;  /* 0x3f800000000b7802 */ /* 0x000fe20000000f00 */
[----:B------:R-:W-:Y:S01]  /*1c690*/  IMAD.MOV.U32 R10, RZ, RZ, 0x3f800000 ;  /* 0x3f800000ff0a7424 */ /* 0x000fe200078e00ff */
[----:B------:R-:W2:Y:S01]  /*1c6a0*/  S2UR UR6, SR_CgaCtaId ;  /* 0x00000000000679c3 */ /* 0x000ea20000008800 */
[----:B------:R-:W3:Y:S01]  /*1c6b0*/  SHFL.BFLY PT, R4, R249, 0x2, 0x1f ;  /* 0x0c401f00f9047f89 */ /* 0x000ee200000e0000 */
[----:B------:R-:W-:Y:S01]  /*1c6c0*/  UMOV UR4, 0x400 ;  /* 0x0000040000047882 */ /* 0x000fe20000000000 */
[----:B------:R-:W-:Y:S05]  /*1c6d0*/  BSSY B0, `(.L_x_1681) ;  /* 0x00000a2000007945 */ /* 0x000fea0003800000 */
[----:B------:R-:W-:Y:S08]  /*1c6e0*/  BAR.SYNC.DEFER_BLOCKING 0x0 ;  /* 0x0000000000007b1d */ /* 0x000ff00000010000 */
[----:B------:R-:W4:Y:S01]  /*1c6f0*/  LDC R20, c[0x0][0x270] ;  /* 0x00009c00ff147b82 */ /* 0x000f220000000800 */
[----:B-1----:R-:W-:-:S02]  /*1c700*/  FADD.FTZ R250, R3, R250 ;  /* 0x000000fa03fa7221 */ /* 0x002fc40000010000 */
[----:B------:R-:W1:Y:S01]  /*1c710*/  S2R R3, SR_TID.X ;  /* 0x0000000000037919 */ /* 0x000e620000002100 */
[----:B--2---:R-:W-:Y:S01]  /*1c720*/  ULEA UR6, UR6, UR4, 0x18 ;  /* 0x0000000406067291 */ /* 0x004fe2000f8ec03f */
[----:B---3--:R-:W-:-:S03]  /*1c730*/  FADD.FTZ R249, R4, R249 ;  /* 0x000000f904f97221 */ /* 0x008fc60000010000 */
[----:B------:R-:W4:Y:S01]  /*1c740*/  S2UR UR4, SR_CTAID.Z ;  /* 0x00000000000479c3 */ /* 0x000f220000002700 */
[----:B------:R-:W2:Y:S04]  /*1c750*/  SHFL.BFLY PT, R7, R250, 0x1, 0x1f ;  /* 0x0c201f00fa077f89 */ /* 0x000ea800000e0000 */
[----:B------:R-:W3:Y:S01]  /*1c760*/  SHFL.BFLY PT, R6, R249, 0x1, 0x1f ;  /* 0x0c201f00f9067f89 */ /* 0x000ee200000e0000 */
[----:B------:R-:W5:Y:S01]  /*1c770*/  S2R R4, SR_TID.X ;  /* 0x0000000000047919 */ /* 0x000f620000002100 */
[----:B--2---:R-:W-:Y:S01]  /*1c780*/  FADD.FTZ R7, R250, R7 ;  /* 0x00000007fa077221 */ /* 0x004fe20000010000 */
[----:B---3--:R-:W-:-:S04]  /*1c790*/  FADD.FTZ R6, R249, R6 ;  /* 0x00000006f9067221 */ /* 0x008fc80000010000 */
[----:B------:R-:W-:Y:S02]  /*1c7a0*/  FSETP.NE.FTZ.AND P4, PT, R7, RZ, PT ;  /* 0x000000ff0700720b */ /* 0x000fe40003f95000 */
[----:B-1----:R-:W-:Y:S02]  /*1c7b0*/  SHF.R.S32.HI R5, RZ, 0x1f, R3 ;  /* 0x0000001fff057819 */ /* 0x002fe40000011403 */
[----:B------:R-:W-:Y:S02]  /*1c7c0*/  FSETP.NE.FTZ.AND P3, PT, R6, RZ, PT ;  /* 0x000000ff0600720b */ /* 0x000fe40003f75000 */
[CC--:B------:R-:W-:Y:S02]  /*1c7d0*/  LEA.HI R9, R5.reuse, R3.reuse, RZ, 0x2 ;  /* 0x0000000305097211 */ /* 0x0c0fe400078f10ff */
[----:B------:R-:W-:Y:S02]  /*1c7e0*/  LEA.HI R13, R5, R3, RZ, 0x4 ;  /* 0x00000003050d7211 */ /* 0x000fe400078f20ff */
[----:B------:R-:W-:-:S02]  /*1c7f0*/  SHF.R.S32.HI R12, RZ, 0x2, R9 ;  /* 0x00000002ff0c7819 */ /* 0x000fc40000011409 */
[----:B------:R-:W-:Y:S01]  /*1c800*/  SHF.R.S32.HI R8, RZ, 0x1f, R9 ;  /* 0x0000001fff087819 */ /* 0x000fe20000011409 */
[----:B------:R-:W1:Y:S01]  /*1c810*/  @P4 MUFU.RCP R11, R7 ;  /* 0x00000007000b4308 */ /* 0x000e620000001000 */
[----:B------:R-:W-:Y:S01]  /*1c820*/  LOP3.LUT R13, R13, 0xfffffff0, RZ, 0xc0, !PT ;  /* 0xfffffff00d0d7812 */ /* 0x000fe200078ec0ff */
[----:B------:R-:W2:Y:S01]  /*1c830*/  @P4 LDC R23, c[0x0][0x2e8] ;  /* 0x0000ba00ff174b82 */ /* 0x000ea20000000800 */
[----:B------:R-:W-:Y:S02]  /*1c840*/  LEA.HI R8, R8, R12, RZ, 0x3 ;  /* 0x0000000c08087211 */ /* 0x000fe400078f18ff */
[----:B------:R-:W-:Y:S01]  /*1c850*/  LOP3.LUT R9, R9, 0x1ffffffc, RZ, 0xc0, !PT ;  /* 0x1ffffffc09097812 */ /* 0x000fe200078ec0ff */
[----:B------:R-:W-:Y:S01]  /*1c860*/  IMAD.IADD R13, R3, 0x1, -R13 ;  /* 0x00000001030d7824 */ /* 0x000fe200078e0a0d */
[----:B------:R-:W-:Y:S01]  /*1c870*/  LOP3.LUT R8, R8, 0xfffffff8, RZ, 0xc0, !PT ;  /* 0xfffffff808087812 */ /* 0x000fe200078ec0ff */
[----:B------:R-:W3:Y:S01]  /*1c880*/  @P3 MUFU.RCP R10, R6 ;  /* 0x00000006000a3308 */ /* 0x000ee20000001000 */
[----:B------:R-:W-:Y:S01]  /*1c890*/  LEA.HI R5, R5, R3, RZ, 0x5 ;  /* 0x0000000305057211 */ /* 0x000fe200078f28ff */
[----:B------:R-:W-:Y:S01]  /*1c8a0*/  IMAD.IADD R9, R3, 0x1, -R9 ;  /* 0x0000000103097824 */ /* 0x000fe200078e0a09 */
[----:B------:R-:W-:Y:S01]  /*1c8b0*/  IADD3 R8, R12, -R8, RZ ;  /* 0x800000080c087210 */ /* 0x000fe20007ffe0ff */
[----:B------:R-:W2:Y:S01]  /*1c8c0*/  @P3 LDC R22, c[0x0][0x2e8] ;  /* 0x0000ba00ff163b82 */ /* 0x000ea20000000800 */
[----:B------:R-:W-:-:S02]  /*1c8d0*/  SHF.L.U32 R40, R13, 0x2, RZ ;  /* 0x000000020d287819 */ /* 0x000fc400000006ff */
[----:B------:R-:W-:Y:S01]  /*1c8e0*/  LOP3.LUT R14, R8, 0x1, RZ, 0xc0, !PT ;  /* 0x00000001080e7812 */ /* 0x000fe200078ec0ff */
[----:B------:R-:W4:Y:S01]  /*1c8f0*/  @P4 MUFU.LG2 R7, R7 ;  /* 0x0000000700074308 */ /* 0x000f220000000c00 */
        /* <DEDUP_REMOVED lines=16> */
[----:B-----5:R-:W-:Y:S01]  /*1ca00*/  SHF.R.S32.HI R11, RZ, 0x1f, R4 ;  /* 0x0000001fff0b7819 */ /* 0x020fe20000011404 */
[C---:B---3--:R-:W-:Y:S01]  /*1ca10*/  FMUL.FTZ R163, R10.reuse, R163 ;  /* 0x000000a30aa37220 */ /* 0x048fe20000410000 */
        /* <DEDUP_REMOVED lines=20> */
[----:B----4-:R-:W-:Y:S01]  /*1cb60*/  @P4 FMUL.FTZ R7, R7, 0.69314718246459960938 ;  /* 0x3f31721807074820 */ /* 0x010fe20000410000 */
[----:B------:R-:W-:-:S02]  /*1cb70*/  ISETP.NE.U32.AND P0, PT, R14, 0x1, PT ;  /* 0x000000010e00780c */ /* 0x000fc40003f05070 */
[----:B------:R-:W-:Y:S01]  /*1cb80*/  LOP3.LUT R14, R15, 0x1c0, RZ, 0xc0, !PT ;  /* 0x000001c00f0e7812 */ /* 0x000fe200078ec0ff */
[----:B------:R-:W-:Y:S01]  /*1cb90*/  IMAD.SHL.U32 R15, R10, 0x4, RZ ;  /* 0x000000040a0f7824 */ /* 0x000fe200078e00ff */
[C---:B------:R-:W-:Y:S02]  /*1cba0*/  R2P PR, R8.reuse, 0x6 ;  /* 0x0000000608007804 */ /* 0x040fe40000000000 */
[----:B------:R-:W-:Y:S02]  /*1cbb0*/  SHF.L.U32 R8, R8, 0x6, RZ ;  /* 0x0000000608087819 */ /* 0x000fe400000006ff */
[----:B------:R-:W-:Y:S02]  /*1cbc0*/  LOP3.LUT R15, R14, 0x38, R15, 0xf8, !PT ;  /* 0x000000380e0f7812 */ /* 0x000fe400078ef80f */
[----:B------:R-:W-:Y:S02]  /*1cbd0*/  SHF.R.U32.HI R16, RZ, 0x3, R14 ;  /* 0x00000003ff107819 */ /* 0x000fe4000001160e */
[----:B------:R-:W-:-:S02]  /*1cbe0*/  SHF.R.S32.HI R14, RZ, 0x5, R5 ;  /* 0x00000005ff0e7819 */ /* 0x000fc40000011405 */
[----:B------:R-:W-:Y:S01]  /*1cbf0*/  LOP3.LUT R8, R8, 0x1c0, RZ, 0xc0, !PT ;  /* 0x000001c008087812 */ /* 0x000fe200078ec0ff */
[----:B-1----:R-:W-:Y:S01]  /*1cc00*/  @P3 FMUL.FTZ R6, R6, 0.69314718246459960938 ;  /* 0x3f31721806063820 */ /* 0x002fe20000410000 */
[----:B------:R-:W-:Y:S02]  /*1cc10*/  LEA R9, R14, R9, 0x9 ;  /* 0x000000090e097211 */ /* 0x000fe400078e48ff */
[----:B------:R-:W-:Y:S02]  /*1cc20*/  LEA.HI R8, R8, R8, RZ, 0x1d ;  /* 0x0000000808087211 */ /* 0x000fe400078fe8ff */
[----:B------:R-:W-:Y:S02]  /*1cc30*/  LOP3.LUT R15, R15, R16, RZ, 0x3c, !PT ;  /* 0x000000100f0f7212 */ /* 0x000fe400078e3cff */
[----:B------:R-:W-:Y:S01]  /*1cc40*/  LOP3.LUT R16, R10, 0xffffffe, RZ, 0xc0, !PT ;  /* 0x0ffffffe0a107812 */ /* 0x000fe200078ec0ff */
[----:B------:R-:W-:Y:S01]  /*1cc50*/  IMAD.MOV.U32 R10, RZ, RZ, -0x20 ;  /* 0xffffffe0ff0a7424 */ /* 0x000fe200078e00ff */
[----:B------:R-:W-:-:S02]  /*1cc60*/  LEA R8, R9, R8, 0x1 ;  /* 0x0000000809087211 */ /* 0x000fc400078e08ff */
[----:B------:R-:W-:Y:S01]  /*1cc70*/  MOV R9, 0x40 ;  /* 0x0000004000097802 */ /* 0x000fe20000000f00 */
[----:B------:R-:W-:Y:S01]  /*1cc80*/  IMAD.IADD R16, R13, 0x1, -R16 ;  /* 0x000000010d107824 */ /* 0x000fe200078e0a10 */
[----:B------:R-:W-:Y:S02]  /*1cc90*/  LEA R8, R8, UR6, 0x2 ;  /* 0x0000000608087c11 */ /* 0x000fe4000f8e10ff */
[----:B------:R-:W-:Y:S01]  /*1cca0*/  SEL R10, R10, 0x20, !P0 ;  /* 0x000000200a0a7807 */ /* 0x000fe20004000000 */
[----:B------:R-:W-:Y:S01]  /*1ccb0*/  IMAD R15, R16, 0x4, R15 ;  /* 0x00000004100f7824 */ /* 0x000fe200078e020f */
[----:B------:R-:W-:Y:S01]  /*1ccc0*/  SEL R9, R9, 0xffffffc0, !P1 ;  /* 0xffffffc009097807 */ /* 0x000fe20004800000 */
[----:B------:R-:W-:Y:S01]  /*1ccd0*/  STS.64 [R8], R160 ;  /* 0x000000a008007388 */ /* 0x000fe20000000a00 */
[C---:B------:R-:W-:Y:S02]  /*1cce0*/  IADD3 R17, R8.reuse, 0x80, RZ ;  /* 0x0000008008117810 */ /* 0x040fe40007ffe0ff */
[C---:B------:R-:W-:Y:S01]  /*1ccf0*/  IADD3 R16, R8.reuse, R10, RZ ;  /* 0x0000000a08107210 */ /* 0x040fe20007ffe0ff */
[C-C-:B------:R-:W-:Y:S01]  /*1cd00*/  IMAD.IADD R18, R8.reuse, 0x1, R9.reuse ;  /* 0x0000000108127824 */ /* 0x140fe200078e0209 */
[----:B------:R-:W-:Y:S01]  /*1cd10*/  @P2 IADD3 R17, R8, -0x80, RZ ;  /* 0xffffff8008112810 */ /* 0x000fe20007ffe0ff */
[----:B------:R1:W-:Y:S01]  /*1cd20*/  STS.64 [R8+0x800], R162 ;  /* 0x000800a208007388 */ /* 0x0003e20000000a00 */
[----:B------:R-:W-:Y:S01]  /*1cd30*/  LEA R15, R15, UR6, 0x2 ;  /* 0x000000060f0f7c11 */ /* 0x000fe2000f8e10ff */
[----:B------:R-:W-:Y:S01]  /*1cd40*/  IMAD.IADD R19, R16, 0x1, R9 ;  /* 0x0000000110137824 */ /* 0x000fe200078e0209 */
[----:B------:R-:W-:Y:S01]  /*1cd50*/  LEA.HI R21, R11, R4, RZ, 0x5 ;  /* 0x000000040b157211 */ /* 0x000fe200078f28ff */
[----:B------:R-:W-:Y:S01]  /*1cd60*/  IMAD.IADD R10, R10, 0x1, R17 ;  /* 0x000000010a0a7824 */ /* 0x000fe200078e0211 */
[----:B------:R-:W-:Y:S01]  /*1cd70*/  STS.64 [R16], R156 ;  /* 0x0000009c10007388 */ /* 0x000fe20000000a00 */
[----:B------:R-:W-:-:S02]  /*1cd80*/  SHF.R.S32.HI R24, RZ, 0x1f, R14 ;  /* 0x0000001fff187819 */ /* 0x000fc4000001140e */
[----:B------:R-:W-:Y:S01]  /*1cd90*/  LOP3.LUT R5, R5, 0xffffffe0, RZ, 0xc0, !PT ;  /* 0xffffffe005057812 */ /* 0x000fe200078ec0ff */
[----:B------:R-:W-:Y:S01]  /*1cda0*/  STS.64 [R16+0x800], R158 ;  /* 0x0008009e10007388 */ /* 0x000fe20000000a00 */
[----:B------:R-:W-:Y:S02]  /*1cdb0*/  LOP3.LUT R21, R21, 0xffffffe0, RZ, 0xc0, !PT ;  /* 0xffffffe015157812 */ /* 0x000fe400078ec0ff */
[----:B------:R-:W-:Y:S01]  /*1cdc0*/  LEA.HI R24, R24, R14, RZ, 0x2 ;  /* 0x0000000e18187211 */ /* 0x000fe200078f10ff */
[----:B------:R-:W-:Y:S01]  /*1cdd0*/  STS.64 [R18], R152 ;  /* 0x0000009812007388 */ /* 0x000fe20000000a00 */
[----:B------:R-:W-:Y:S01]  /*1cde0*/  IMAD.IADD R5, R3, 0x1, -R5 ;  /* 0x0000000103057824 */ /* 0x000fe200078e0a05 */
[----:B------:R-:W-:Y:S02]  /*1cdf0*/  IADD3 R21, -R21, R4, RZ ;  /* 0x0000000415157210 */ /* 0x000fe40007ffe1ff */
[----:B------:R-:W-:Y:S01]  /*1ce00*/  STS.64 [R18+0x800], R154 ;  /* 0x0008009a12007388 */ /* 0x000fe20000000a00 */
[----:B------:R-:W-:-:S02]  /*1ce10*/  LOP3.LUT R24, R24, 0xffffffc, RZ, 0xc0, !PT ;  /* 0x0ffffffc18187812 */ /* 0x000fc400078ec0ff */
[----:B------:R-:W-:Y:S01]  /*1ce20*/  LOP3.LUT P0, RZ, R5, 0x3, RZ, 0xc0, !PT ;  /* 0x0000000305ff7812 */ /* 0x000fe2000780c0ff */
[----:B------:R-:W-:Y:S01]  /*1ce30*/  STS.64 [R19], R148 ;  /* 0x0000009413007388 */ /* 0x000fe20000000a00 */
[----:B------:R-:W-:Y:S01]  /*1ce40*/  SHF.R.S32.HI R4, RZ, 0x1f, R21 ;  /* 0x0000001fff047819 */ /* 0x000fe20000011415 */
[----:B------:R-:W-:Y:S01]  /*1ce50*/  IMAD.MOV.U32 R5, RZ, RZ, -0x800000 ;  /* 0xff800000ff057424 */ /* 0x000fe200078e00ff */
[----:B------:R-:W-:Y:S01]  /*1ce60*/  IADD3 R3, R14, -R24, RZ ;  /* 0x800000180e037210 */ /* 0x000fe20007ffe0ff */
[----:B------:R-:W-:Y:S01]  /*1ce70*/  STS.64 [R19+0x800], R150 ;  /* 0x0008009613007388 */ /* 0x000fe20000000a00 */
[----:B------:R-:W-:Y:S01]  /*1ce80*/  IMAD R14, RZ, RZ, -UR17 ;  /* 0x80000011ff0e7e24 */ /* 0x000fe2000f8e02ff */
[C---:B-1----:R-:W-:Y:S01]  /*1ce90*/  IADD3 R8, R9.reuse, R17, RZ ;  /* 0x0000001109087210 */ /* 0x042fe20007ffe0ff */
[----:B------:R-:W-:Y:S01]  /*1cea0*/  IMAD.IADD R9, R9, 0x1, R10 ;  /* 0x0000000109097824 */ /* 0x000fe200078e020a */
[----:B------:R-:W-:Y:S01]  /*1ceb0*/  STS.64 [R17], R144 ;  /* 0x0000009011007388 */ /* 0x000fe20000000a00 */
[----:B------:R-:W-:Y:S01]  /*1cec0*/  LEA.HI R4, R4, R21, RZ, 0x2 ;  /* 0x0000001504047211 */ /* 0x000fe200078f10ff */
[----:B------:R-:W-:-:S02]  /*1ced0*/  IMAD R14, R20, R14, UR4 ;  /* 0x00000004140e7e24 */ /* 0x000fc4000f8e020e */
[----:B--2---:R-:W-:Y:S01]  /*1cee0*/  @P3 FFMA.FTZ R5, R0, R22, R6 ;  /* 0x0000001600053223 */ /* 0x004fe20000010006 */
[----:B------:R1:W-:Y:S01]  /*1cef0*/  STS.64 [R17+0x800], R146 ;  /* 0x0008009211007388 */ /* 0x0003e20000000a00 */
[----:B------:R-:W-:-:S03]  /*1cf00*/  SHF.R.S32.HI R4, RZ, 0x2, R4 ;  /* 0x00000002ff047819 */ /* 0x000fc60000011404 */
[----:B------:R2:W-:Y:S01]  /*1cf10*/  STS.64 [R10], R140 ;  /* 0x0000008c0a007388 */ /* 0x0005e20000000a00 */
[----:B------:R-:W-:Y:S02]  /*1cf20*/  LEA R3, R3, R4, 0x4 ;  /* 0x0000000403037211 */ /* 0x000fe400078e20ff */
[----:B------:R-:W-:Y:S01]  /*1cf30*/  MOV R4, 0xff800000 ;  /* 0xff80000000047802 */ /* 0x000fe20000000f00 */
[----:B------:R2:W-:Y:S01]  /*1cf40*/  STS.64 [R10+0x800], R142 ;  /* 0x0008008e0a007388 */ /* 0x0005e20000000a00 */
[----:B------:R-:W-:-:S03]  /*1cf50*/  @P4 FFMA.FTZ R4, R2, R23, R7 ;  /* 0x0000001702044223 */ /* 0x000fc60000010007 */
[----:B------:R2:W-:Y:S04]  /*1cf60*/  STS.64 [R8], R136 ;  /* 0x0000008808007388 */ /* 0x0005e80000000a00 */
[----:B------:R2:W-:Y:S04]  /*1cf70*/  STS.64 [R8+0x800], R138 ;  /* 0x0008008a08007388 */ /* 0x0005e80000000a00 */
[----:B------:R2:W-:Y:S04]  /*1cf80*/  STS.64 [R9], R132 ;  /* 0x0000008409007388 */ /* 0x0005e80000000a00 */
[----:B------:R2:W-:Y:S01]  /*1cf90*/  STS.64 [R9+0x800], R134 ;  /* 0x0008008609007388 */ /* 0x0005e20000000a00 */
[----:B-1----:R-:W1:Y:S08]  /*1cfa0*/  LDC.64 R16, c[0x0][0x2c0] ;  /* 0x0000b000ff107b82 */ /* 0x002e700000000a00 */
[----:B------:R-:W-:Y:S06]  /*1cfb0*/  BAR.SYNC.DEFER_BLOCKING 0x0 ;  /* 0x0000000000007b1d */ /* 0x000fec0000010000 */
[----:B------:R-:W1:Y:S01]  /*1cfc0*/  S2R R18, SR_CTAID.Y ;  /* 0x0000000000127919 */ /* 0x000e620000002600 */
[----:B------:R-:W3:Y:S01]  /*1cfd0*/  S2R R19, SR_CTAID.X ;  /* 0x0000000000137919 */ /* 0x000ee20000002500 */
[----:B------:R2:W4:Y:S01]  /*1cfe0*/  LDS.128 R8, [R15] ;  /* 0x000000000f087984 */ /* 0x0005220000000c00 */
[----:B-1----:R-:W-:Y:S01]  /*1cff0*/  IMAD R16, R18, R16, UR17 ;  /* 0x0000001112107e24 */ /* 0x002fe2000f8e0210 */
[----:B---3--:R-:W-:-:S03]  /*1d000*/  SHF.L.U32 R19, R19, 0x6, RZ ;  /* 0x0000000613137819 */ /* 0x008fc600000006ff */
[----:B------:R-:W-:-:S04]  /*1d010*/  IMAD R14, R16, R20, R14 ;  /* 0x00000014100e7224 */ /* 0x000fc800078e020e */
[----:B------:R-:W-:Y:S01]  /*1d020*/  IMAD R13, R14, R17, R19 ;  /* 0x000000110e0d7224 */ /* 0x000fe200078e0213 */
[----:B--2-4-:R-:W-:Y:S06]  /*1d030*/  @P0 BRA `(.L_x_1682) ;  /* 0x00000000002c0947 */ /* 0x014fec0003800000 */
[----:B------:R-:W-:Y:S01]  /*1d040*/  VIADD R6, R3, 0x8 ;  /* 0x0000000803067836 */ /* 0x000fe20000000000 */
        /* <DEDUP_REMOVED lines=10> */
.L_x_1682:
[----:B------:R-:W-:Y:S05]  /*1d0f0*/  BSYNC B0 ;  /* 0x0000000000007941 */ /* 0x000fea0003800000 */
.L_x_1681:
[----:B------:R-:W2:Y:S01]  /*1d100*/  LDS.128 R32, [R15+0x800] ;  /* 0x000800000f207984 */ /* 0x000ea20000000c00 */
[--C-:B------:R-:W-:Y:S01]  /*1d110*/  SHF.R.S32.HI R41, RZ, 0x1f, R40.reuse ;  /* 0x0000001fff297819 */ /* 0x100fe20000011428 */
[----:B------:R-:W-:Y:S01]  /*1d120*/  ULDC UR4, c[0x0][0x2d0] ;  /* 0x0000b40000047ab9 */ /* 0x000fe20000000800 */
[----:B------:R-:W-:Y:S01]  /*1d130*/  VIADD R0, R12, 0x10 ;  /* 0x000000100c007836 */ /* 0x000fe20000000000 */
[----:B------:R-:W3:Y:S01]  /*1d140*/  LDS.128 R28, [R15+0x1000] ;  /* 0x001000000f1c7984 */ /* 0x000ee20000000c00 */
[----:B------:R-:W-:Y:S01]  /*1d150*/  ISETP.GE.AND P0, PT, R40, UR4, PT ;  /* 0x0000000428007c0c */ /* 0x000fe2000bf06270 */
[----:B------:R-:W-:Y:S01]  /*1d160*/  ULDC UR4, c[0x0][0x2dc] ;  /* 0x0000b70000047ab9 */ /* 0x000fe20000000800 */
[C---:B------:R-:W-:Y:S01]  /*1d170*/  IMAD.WIDE R40, R12.reuse, 0x40, R40 ;  /* 0x000000400c287825 */ /* 0x040fe200078e0228 */
[----:B------:R-:W4:Y:S01]  /*1d180*/  LDS.128 R24, [R15+0x1800] ;  /* 0x001800000f187984 */ /* 0x000f220000000c00 */
        /* <DEDUP_REMOVED lines=21> */
[----:B------:R1:W-:Y:S01]  /*1d2e0*/  @!P1 STG.E.64 desc[UR22][R40.64], R8 ;  /* 0x0000000828009986 */ /* 0x0003e2000c101b16 */
[----:B------:R-:W-:-:S03]  /*1d2f0*/  ISETP.GE.OR P3, PT, R2, UR5, P0 ;  /* 0x0000000502007c0c */ /* 0x000fc60008766670 */
[----:B------:R1:W-:Y:S01]  /*1d300*/  @!P1 STG.E.64 desc[UR22][R40.64+0x8], R10 ;  /* 0x0000080a28009986 */ /* 0x0003e2000c101b16 */
[----:B------:R-:W-:Y:S02]  /*1d310*/  ISETP.GE.OR P1, PT, R0, UR5, P0 ;  /* 0x0000000500007c0c */ /* 0x000fe40008726670 */
[----:B------:R-:W-:Y:S01]  /*1d320*/  ISETP.GE.OR P0, PT, R12, UR5, P0 ;  /* 0x000000050c007c0c */ /* 0x000fe20008706670 */
[----:B--2---:R2:W-:Y:S04]  /*1d330*/  @!P6 STG.E.128 desc[UR22][R40.64+0x800], R32 ;  /* 0x000800202800e986 */ /* 0x0045e8000c101d16 */
[----:B---3--:R2:W-:Y:S04]  /*1d340*/  @!P5 STG.E.128 desc[UR22][R40.64+0x1000], R28 ;  /* 0x0010001c2800d986 */ /* 0x0085e8000c101d16 */
[----:B----4-:R2:W-:Y:S04]  /*1d350*/  @!P4 STG.E.128 desc[UR22][R40.64+0x1800], R24 ;  /* 0x001800182800c986 */ /* 0x0105e8000c101d16 */
[----:B-----5:R2:W-:Y:S04]  /*1d360*/  @!P3 STG.E.128 desc[UR22][R40.64+0x2000], R20 ;  /* 0x002000142800b986 */ /* 0x0205e8000c101d16 */
[----:B------:R2:W-:Y:S04]  /*1d370*/  @!P2 STG.E.128 desc[UR22][R40.64+0x2800], R16 ;  /* 0x002800102800a986 */ /* 0x0005e8000c101d16 */
[----:B-1----:R2:W-:Y:S01]  /*1d380*/  @!P1 STG.E.128 desc[UR22][R40.64+0x3000], R4 ;  /* 0x0030000428009986 */ /* 0x0025e2000c101d16 */
[----:B------:R-:W-:Y:S05]  /*1d390*/  @P0 EXIT ;  /* 0x000000000000094d */ /* 0x000fea0003800000 */
[----:B------:R-:W-:Y:S01]  /*1d3a0*/  STG.E.128 desc[UR22][R40.64+0x3800], R36 ;  /* 0x0038002428007986 */ /* 0x000fe2000c101d16 */
[----:B------:R-:W-:Y:S05]  /*1d3b0*/  EXIT ;  /* 0x000000000000794d */ /* 0x000fea0003800000 */
.L_x_1683:
        /* <DEDUP_REMOVED lines=12> */
.L_x_7887:


//--------------------- .text._ZN5flash24flash_fwd_splitkv_kernelI23Flash_fwd_kernel_traitsILi64ELi64ELi256ELi4ELb0ELb0EN7cutlass6half_tE19Flash_kernel_traitsILi64ELi64ELi256ELi4ES3_EELb1ELb0ELb0ELb0ELb0ELb0ELb1ELb1EEEvNS_16Flash_fwd_paramsE --------------------------
	.section	.text._ZN5flash24flash_fwd_splitkv_kernelI23Flash_fwd_kernel_traitsILi64ELi64ELi256ELi4ELb0ELb0EN7cutlass6half_tE19Flash_kernel_traitsILi64ELi64ELi256ELi4ES3_EELb1ELb0ELb0ELb0ELb0ELb0ELb1ELb1EEEvNS_16Flash_fwd_paramsE,"ax",@progbits
	.align	128
        .global         _ZN5flash24flash_fwd_splitkv_kernelI23Flash_fwd_kernel_traitsILi64ELi64ELi256ELi4ELb0ELb0EN7cutlass6half_tE19Flash_kernel_traitsILi64ELi64ELi256ELi4ES3_EELb1ELb0ELb0ELb0ELb0ELb0ELb1ELb1EEEvNS_16Flash_fwd_paramsE
        .type           _ZN5flash24flash_fwd_splitkv_kernelI23Flash_fwd_kernel_traitsILi64ELi64ELi256ELi4ELb0ELb0EN7cutlass6half_tE19Flash_kernel_traitsILi64ELi64ELi256ELi4ES3_EELb1ELb0ELb0ELb0ELb0ELb0ELb1ELb1EEEvNS_16Flash_fwd_paramsE,@function
        .size           _ZN5flash24flash_fwd_splitkv_kernelI23Flash_fwd_kernel_traitsILi64ELi64ELi256ELi4ELb0ELb0EN7cutlass6half_tE19Flash_kernel_traitsILi64ELi64ELi256ELi4ES3_EELb1ELb0ELb0ELb0ELb0ELb0ELb1ELb1EEEvNS_16Flash_fwd_paramsE,(.L_x_7848 - _ZN5flash24flash_fwd_splitkv_kernelI23Flash_fwd_kernel_traitsILi64ELi64ELi256ELi4ELb0ELb0EN7cutlass6half_tE19Flash_kernel_traitsILi64ELi64ELi256ELi4ES3_EELb1ELb0ELb0ELb0ELb0ELb0ELb1ELb1EEEvNS_16Flash_fwd_paramsE)
        .other          _ZN5flash24flash_fwd_splitkv_kernelI23Flash_fwd_kernel_traitsILi64ELi64ELi256ELi4ELb0ELb0EN7cutlass6half_tE19Flash_kernel_traitsILi64ELi64ELi256ELi4ES3_EELb1ELb0ELb0ELb0ELb0ELb0ELb1ELb1EEEvNS_16Flash_fwd_paramsE,@"STO_CUDA_ENTRY STV_DEFAULT"
_ZN5flash24flash_fwd_splitkv_kernelI23Flash_fwd_kernel_traitsILi64ELi64ELi256ELi4ELb0ELb0EN7cutlass6half_tE19Flash_kernel_traitsILi64ELi64ELi256ELi4ES3_EELb1ELb0ELb0ELb0ELb0ELb0ELb1ELb1EEEvNS_16Flash_fwd_paramsE:
.text._ZN5flash24flash_fwd_splitkv_kernelI23Flash_fwd_kernel_traitsILi64ELi64ELi256ELi4ELb0ELb0EN7cutlass6half_tE19Flash_kernel_traitsILi64ELi64ELi256ELi4ES3_EELb1ELb0ELb0ELb0ELb0ELb0ELb1ELb1EEEvNS_16Flash_fwd_paramsE:
[----:B------:R-:W1:Y:S08]  /*0000*/  LDC R1, c[0x0][0x28] ;  /* 0x00000a00ff017b82 */ /* 0x000e700000000800 */
[----:B------:R-:W2:Y:S01]  /*0010*/  LDC R4, c[0x0][0x270] ;  /* 0x00009c00ff047b82 */ /* 0x000ea20000000800 */
[----:B-1----:R-:W-:Y:S01]  /*0020*/  IADD3 R1, R1, -0x160, RZ ;  /* 0xfffffea001017810 */ /* 0x002fe20007ffe0ff */
[----:B------:R-:W-:Y:S06]  /*0030*/  BSSY B3, `(.L_x_1684) ;  /* 0x000001c000037945 */ /* 0x000fec0003800000 */
[----:B------:R-:W1:Y:S08]  /*0040*/  S2UR UR4, SR_CTAID.Z ;  /* 0x00000000000479c3 */ /* 0x000e700000002700 */
[----:B------:R-:W3:Y:S01]  /*0050*/  S2UR UR8, SR_CTAID.Y ;  /* 0x00000000000879c3 */ /* 0x000ee20000002600 */
[----:B--2---:R-:W2:Y:S01]  /*0060*/  I2F.U32.RP R2, R4 ;  /* 0x0000000400027306 */ /* 0x004ea20000209000 */
[----:B------:R-:W-:-:S06]  /*0070*/  ISETP.NE.U32.AND P0, PT, R4, RZ, PT ;  /* 0x000000ff0400720c */ /* 0x000fcc0003f05070 */
[----:B------:R-:W4:Y:S08]  /*0080*/  LDC R8, c[0x0][0x10] ;  /* 0x00000400ff087b82 */ /* 0x000f300000000800 */
[----:B------:R-:W1:Y:S01]  /*0090*/  LDC.64 R134, c[0x0][0x198] ;  /* 0x00006600ff867b82 */ /* 0x000e620000000a00 */
[----:B--2---:R-:W2:Y:S02]  /*00a0*/  MUFU.RCP R2, R2 ;  /* 0x0000000200027308 */ /* 0x004ea40000001000 */
[----:B--2---:R-:W-:-:S06]  /*00b0*/  IADD3 R2, R2, 0xffffffe, RZ ;  /* 0x0ffffffe02027810 */ /* 0x004fcc0007ffe0ff */
[----:B------:R-:W2:Y:S02]  /*00c0*/  F2I.FTZ.U32.TRUNC.NTZ R3, R2 ;  /* 0x0000000200037305 */ /* 0x000ea4000021f000 */
[----:B--2---:R-:W-:Y:S01]  /*00d0*/  IMAD.MOV R0, RZ, RZ, -R3 ;  /* 0x000000ffff007224 */ /* 0x004fe200078e0a03 */
[----:B------:R-:W-:-:S03]  /*00e0*/  MOV R2, RZ ;  /* 0x000000ff00027202 */ /* 0x000fc60000000f00 */
[----:B------:R-:W-:-:S04]  /*00f0*/  IMAD R0, R0, R4, RZ ;  /* 0x0000000400007224 */ /* 0x000fc800078e02ff */
[----:B------:R-:W-:-:S06]  /*0100*/  IMAD.HI.U32 R2, R3, R0, R2 ;  /* 0x0000000003027227 */ /* 0x000fcc00078e0002 */
[----:B-1----:R-:W-:-:S04]  /*0110*/  IMAD.HI.U32 R5, R2, UR4, RZ ;  /* 0x0000000402057c27 */ /* 0x002fc8000f8e00ff */
[----:B------:R-:W-:-:S04]  /*0120*/  IMAD.MOV R0, RZ, RZ, -R5 ;  /* 0x000000ffff007224 */ /* 0x000fc800078e0a05 */
[----:B------:R-:W-:-:S05]  /*0130*/  IMAD R0, R4, R0, UR4 ;  /* 0x0000000404007e24 */ /* 0x000fca000f8e0200 */
[----:B------:R-:W-:-:S13]  /*0140*/  ISETP.GE.U32.AND P2, PT, R0, R4, PT ;  /* 0x000000040000720c */ /* 0x000fda0003f46070 */
[----:B------:R-:W-:Y:S01]  /*0150*/  @P2 IADD3 R0, R0, -R4, RZ ;  /* 0x8000000400002210 */ /* 0x000fe20007ffe0ff */
[----:B------:R-:W-:-:S03]  /*0160*/  @P2 VIADD R5, R5, 0x1 ;  /* 0x0000000105052836 */ /* 0x000fc60000000000 */
[----:B------:R-:W-:-:S13]  /*0170*/  ISETP.GE.U32.AND P1, PT, R0, R4, PT ;  /* 0x000000040000720c */ /* 0x000fda0003f26070 */
[----:B------:R-:W-:Y:S02]  /*0180*/  @P1 IADD3 R5, R5, 0x1, RZ ;  /* 0x0000000105051810 */ /* 0x000fe40007ffe0ff */
[----:B------:R-:W-:-:S05]  /*0190*/  @!P0 LOP3.LUT R5, RZ, R4, RZ, 0x33, !PT ;  /* 0x00000004ff058212 */ /* 0x000fca00078e33ff */
[----:B------:R-:W-:Y:S01]  /*01a0*/  IMAD.MOV R0, RZ, RZ, -R5 ;  /* 0x000000ffff007224 */ /* 0x000fe200078e0a05 */
[----:B------:R1:W-:Y:S03]  /*01b0*/  STL [R1+0x154], R5 ;  /* 0x0001540501007387 */ /* 0x0003e60000100800 */
[----:B------:R-:W-:-:S05]  /*01c0*/  IMAD R0, R4, R0, UR4 ;  /* 0x0000000404007e24 */ /* 0x000fca000f8e0200 */
[----:B---34-:R1:W-:Y:S02]  /*01d0*/  STL [R1+0x158], R0 ;  /* 0x0001580001007387 */ /* 0x0183e40000100800 */
[----:B-1----:R-:W-:Y:S05]  /*01e0*/  CALL.REL.NOINC `($_ZN5flash24flash_fwd_splitkv_kernelI23Flash_fwd_kernel_traitsILi64ELi64ELi256ELi4ELb0ELb0EN7cutlass6half_tE19Flash_kernel_traitsILi64ELi64ELi256ELi4ES3_EELb1ELb0ELb0ELb0ELb0ELb0ELb1ELb1EEEvNS_16Flash_fwd_paramsE$_ZN5flash30compute_attn_1rowblock_splitkvI23Flash_fwd_kernel_traitsILi64ELi64ELi256ELi4ELb0ELb0EN7cutlass6half_tE19Flash_kernel_traitsILi64ELi64ELi256ELi4ES3_EELb1ELb0ELb0ELb0ELb0ELb0ELb1ELb1ENS_16Flash_fwd_paramsEEEvRKT8_iiiii) ;  /* 0x0000000000087944 */ /* 0x002fea0003c00000 */
[----:B------:R-:W-:Y:S05]  /*01f0*/  BSYNC B3 ;  /* 0x0000000000037941 */ /* 0x000fea0003800000 */
.L_x_1684:
[----:B------:R-:W-:Y:S05]  /*0200*/  EXIT ;  /* 0x000000000000794d */ /* 0x000fea0003800000 */
        .type           $_ZN5flash24flash_fwd_splitkv_kernelI23Flash_fwd_kernel_traitsILi64ELi64ELi256ELi4ELb0ELb0EN7cutlass6half_tE19Flash_kernel_traitsILi64ELi64ELi256ELi4ES3_EELb1ELb0ELb0ELb0ELb0ELb0ELb1ELb1EEEvNS_16Flash_fwd_paramsE$_ZN5flash30compute_attn_1rowblock_splitkvI23Flash_fwd_kernel_traitsILi64ELi64ELi256ELi4ELb0ELb0EN7cutlass6half_tE19Flash_kernel_traitsILi64ELi64ELi256ELi4ES3_EELb1ELb0ELb0ELb0ELb0ELb0ELb1ELb1ENS_16Flash_fwd_paramsEEEvRKT8_iiiii,@function
        .size           $_ZN5flash24flash_fwd_splitkv_kernelI23Flash_fwd_kernel_traitsILi64ELi64ELi256ELi4ELb0ELb0EN7cutlass6half_tE19Flash_kernel_traitsILi64ELi64ELi256ELi4ES3_EELb1ELb0ELb0ELb0ELb0ELb0ELb1ELb1EEEvNS_16Flash_fwd_paramsE$_ZN5flash30compute_attn_1rowblock_splitkvI23Flash_fwd_kernel_traitsILi64ELi64ELi256ELi4ELb0ELb0EN7cutlass6half_tE19Flash_kernel_traitsILi64ELi64ELi256ELi4ES3_EELb1ELb0ELb0ELb0ELb0ELb0ELb1ELb1ENS_16Flash_fwd_paramsEEEvRKT8_iiiii,(.L_x_7848 - $_ZN5flash24flash_fwd_splitkv_kernelI23Flash_fwd_kernel_traitsILi64ELi64ELi256ELi4ELb0ELb0EN7cutlass6half_tE19Flash_kernel_traitsILi64ELi64ELi256ELi4ES3_EELb1ELb0ELb0ELb0ELb0ELb0ELb1ELb1EEEvNS_16Flash_fwd_paramsE$_ZN5flash30compute_attn_1rowblock_splitkvI23Flash_fwd_kernel_traitsILi64ELi64ELi256ELi4ELb0ELb0EN7cutlass6half_tE19Flash_kernel_traitsILi64ELi64ELi256ELi4ES3_EELb1ELb0ELb0ELb0ELb0ELb0ELb1ELb1ENS_16Flash_fwd_paramsEEEvRKT8_iiiii)
$_ZN5flash24flash_fwd_splitkv_kernelI23Flash_fwd_kernel_traitsILi64ELi64ELi256ELi4ELb0ELb0EN7cutlass6half_tE19Flash_kernel_traitsILi64ELi64ELi256ELi4ES3_EELb1ELb0ELb0ELb0ELb0ELb0ELb1ELb1EEEvNS_16Flash_fwd_paramsE$_ZN5flash30compute_attn_1rowblock_splitkvI23Flash_fwd_kernel_traitsILi64ELi64ELi256ELi4ELb0ELb0EN7cutlass6half_tE19Flash_kernel_traitsILi64ELi64ELi256ELi4ES3_EELb1ELb0ELb0ELb0ELb0ELb0ELb1ELb1ENS_16Flash_fwd_paramsEEEvRKT8_iiiii:
[----:B------:R-:W-:Y:S01]  /*0210*/  ULDC.64 UR6, c[0x0][0x208] ;  /* 0x0000820000067ab9 */ /* 0x000fe20000000a00 */
[----:B------:R-:W2:Y:S04]  /*0220*/  LDL R36, [R1+0x154] ;  /* 0x0001540001247983 */ /* 0x000ea80000100800 */
[----:B------:R-:W3:Y:S01]  /*0230*/  LD.E.64 R2, desc[UR6][R134.64+0xe0] ;  /* 0x0000e00686027980 */ /* 0x000ee2000c101b00 */
[----:B------:R-:W-:-:S03]  /*0240*/  IMAD.MOV.U32 R29, RZ, RZ, -0x1 ;  /* 0xffffffffff1d7424 */ /* 0x000fc600078e00ff */
[----:B------:R-:W4:Y:S01]  /*0250*/  LD.E.64 R4, desc[UR6][R134.64+0xf0] ;  /* 0x0000f00686047980 */ /* 0x000f22000c101b00 */
[----:B---3--:R-:W-:-:S04]  /*0260*/  ISETP.NE.U32.AND P0, PT, R2, RZ, PT ;  /* 0x000000ff0200720c */ /* 0x008fc80003f05070 */
[----:B------:R-:W-:Y:S01]  /*0270*/  ISETP.NE.AND.EX P0, PT, R3, RZ, PT, P0 ;  /* 0x000000ff0300720c */ /* 0x000fe20003f05300 */
[----:B--2---:R-:W-:-:S12]  /*0280*/  IMAD.WIDE R2, R36, 0x4, R2 ;  /* 0x0000000424027825 */ /* 0x004fd800078e0202 */
[----:B------:R-:W2:Y:S04]  /*0290*/  @P0 LD.E R29, desc[UR6][R2.64] ;  /* 0x00000006021d0980 */ /* 0x000ea8000c101900 */
[----:B------:R-:W2:Y:S01]  /*02a0*/  @P0 LD.E R0, desc[UR6][R2.64+0x4] ;  /* 0x0000040602000980 */ /* 0x000ea2000c101900 */
[----:B----4-:R-:W-:-:S04]  /*02b0*/  ISETP.NE.U32.AND P4, PT, R4, RZ, PT ;  /* 0x000000ff0400720c */ /* 0x010fc80003f85070 */
[----:B------:R-:W-:Y:S01]  /*02c0*/  ISETP.NE.AND.EX P4, PT, R5, RZ, PT, P4 ;  /* 0x000000ff0500720c */ /* 0x000fe20003f85340 */
[----:B------:R-:W-:Y:S01]  /*02d0*/  IMAD.MOV.U32 R11, RZ, RZ, RZ ;  /* 0x000000ffff0b7224 */ /* 0x000fe200078e00ff */
[----:B------:R-:W3:Y:S01]  /*02e0*/  LD.E.64 R2, desc[UR6][R134.64+0xe8] ;  /* 0x0000e80686027980 */ /* 0x000ee2000c101b00 */
[----:B------:R-:W-:-:S10]  /*02f0*/  IMAD.WIDE R30, R36, 0x4, R4 ;  /* 0x00000004241e7825 */ /* 0x000fd400078e0204 */
[----:B------:R1:W5:Y:S01]  /*0300*/  @P4 LD.E R11, desc[UR6][R30.64] ;  /* 0x000000061e0b4980 */ /* 0x000362000c101900 */
[----:B--2---:R-:W-:-:S06]  /*0310*/  @P0 IADD3 R16, R0, -R29, RZ ;  /* 0x8000001d00100210 */ /* 0x004fcc0007ffe0ff */
[----:B------:R-:W2:Y:S01]  /*0320*/  @!P0 LD.E R16, desc[UR6][R134.64+0xb4] ;  /* 0x0000b40686108980 */ /* 0x000ea2000c101900 */
[----:B------:R-:W-:Y:S01]  /*0330*/  BSSY B0, `(.L_x_1685) ;  /* 0x000000b000007945 */ /* 0x000fe20003800000 */
[----:B---3--:R-:W-:-:S04]  /*0340*/  ISETP.NE.U32.AND P0, PT, R2, RZ, PT ;  /* 0x000000ff0200720c */ /* 0x008fc80003f05070 */
[----:B------:R-:W-:Y:S01]  /*0350*/  ISETP.NE.AND.EX P0, PT, R3, RZ, PT, P0 ;  /* 0x000000ff0300720c */ /* 0x000fe20003f05300 */
[----:B------:R-:W-:Y:S02]  /*0360*/  IMAD.MOV.U32 R14, RZ, RZ, -0x1 ;  /* 0xffffffffff0e7424 */ /* 0x000fe400078e00ff */
[----:B------:R-:W-:Y:S01]  /*0370*/  IMAD.WIDE R2, R36, 0x4, R2 ;  /* 0x0000000424027825 */ /* 0x000fe200078e0202 */
[----:B--2---:R1:W-:Y:S09]  /*0380*/  STL [R1+0x15c], R16 ;  /* 0x00015c1001007387 */ /* 0x0043f20000100800 */
[----:B------:R-:W-:Y:S05]  /*0390*/  @!P0 BRA `(.L_x_1686) ;  /* 0x0000000000108947 */ /* 0x000fea0003800000 */
[----:B------:R-:W2:Y:S02]  /*03a0*/  LD.E.U8 R0, desc[UR6][R134.64+0x1b2] ;  /* 0x0001b20686007980 */ /* 0x000ea4000c101100 */
[----:B--2---:R-:W-:-:S13]  /*03b0*/  ISETP.NE.AND P1, PT, R0, RZ, PT ;  /* 0x000000ff0000720c */ /* 0x004fda0003f25270 */
[----:B------:R-:W-:Y:S05]  /*03c0*/  @!P1 BRA `(.L_x_1686) ;  /* 0x0000000000049947 */ /* 0x000fea0003800000 */
[----:B------:R2:W5:Y:S02]  /*03d0*/  LD.E R14, desc[UR6][R2.64] ;  /* 0x00000006020e7980 */ /* 0x000564000c101900 */
.L_x_1686:
[----:B------:R-:W-:Y:S05]  /*03e0*/  BSYNC B0 ;  /* 0x0000000000007941 */ /* 0x000fea0003800000 */
.L_x_1685:
        /* <DEDUP_REMOVED lines=8> */
.L_x_1688:
[----:B------:R3:W5:Y:S02]  /*0470*/  LD.E R0, desc[UR6][R134.64+0xb8] ;  /* 0x0000b80686007980 */ /* 0x000764000c101900 */
.L_x_1689:
[----:B------:R-:W-:Y:S05]  /*0480*/  BSYNC B0 ;  /* 0x0000000000007941 */ /* 0x000fea0003800000 */
.L_x_1687:
[----:B--2-4-:R-:W2:Y:S01]  /*0490*/  LD.E.64 R2, desc[UR6][R134.64+0xf8] ;  /* 0x0000f80686027980 */ /* 0x014ea2000c101b00 */
[----:B------:R-:W-:Y:S01]  /*04a0*/  BSSY B1, `(.L_x_1690) ;  /* 0x0000012000017945 */ /* 0x000fe20003800000 */
[----:B-----5:R-:W-:Y:S01]  /*04b0*/  IMAD.IADD R194, R0, 0x1, -R11 ;  /* 0x0000000100c27824 */ /* 0x020fe200078e0a0b */
[----:B--2---:R-:W-:-:S04]  /*04c0*/  ISETP.NE.U32.AND P0, PT, R2, RZ, PT ;  /* 0x000000ff0200720c */ /* 0x004fc80003f05070 */
[----:B------:R-:W-:-:S13]  /*04d0*/  ISETP.NE.AND.EX P0, PT, R3, RZ, PT, P0 ;  /* 0x000000ff0300720c */ /* 0x000fda0003f05300 */
[----:B------:R-:W-:Y:S05]  /*04e0*/  @!P0 BRA `(.L_x_1691) ;  /* 0x0000000000108947 */ /* 0x000fea0003800000 */
[----:B------:R-:W-:-:S06]  /*04f0*/  IMAD.WIDE R2, R36, 0x4, R2 ;  /* 0x0000000424027825 */ /* 0x000fcc00078e0202 */
[----:B------:R-:W2:Y:S02]  /*0500*/  LD.E R2, desc[UR6][R2.64] ;  /* 0x0000000602027980 */ /* 0x000ea4000c101900 */
[----:B--2---:R-:W-:Y:S01]  /*0510*/  IADD3 R242, R2, -R11, RZ ;  /* 0x8000000b02f27210 */ /* 0x004fe20007ffe0ff */
[----:B------:R-:W-:Y:S05]  /*0520*/  BRA `(.L_x_1692) ;  /* 0x0000000000247947 */ /* 0x000fea0003800000 */
.L_x_1691:
[----:B------:R-:W2:Y:S01]  /*0530*/  LD.E.64 R2, desc[UR6][R134.64+0x108] ;  /* 0x0001080686027980 */ /* 0x000ea2000c101b00 */
[----:B------:R-:W-:Y:S01]  /*0540*/  BSSY B0, `(.L_x_1693) ;  /* 0x0000006000007945 */ /* 0x000fe20003800000 */
[----:B------:R-:W-:Y:S01]  /*0550*/  IMAD.MOV.U32 R0, RZ, RZ, RZ ;  /* 0x000000ffff007224 */ /* 0x000fe200078e00ff */
[----:B--2---:R-:W-:-:S04]  /*0560*/  ISETP.NE.U32.AND P0, PT, R2, RZ, PT ;  /* 0x000000ff0200720c */ /* 0x004fc80003f05070 */
[----:B------:R-:W-:-:S13]  /*0570*/  ISETP.NE.AND.EX P0, PT, R3, RZ, PT, P0 ;  /* 0x000000ff0300720c */ /* 0x000fda0003f05300 */
[----:B------:R-:W-:Y:S05]  /*0580*/  @!P0 BRA `(.L_x_1694) ;  /* 0x0000000000048947 */ /* 0x000fea0003800000 */
[----:B------:R2:W5:Y:S02]  /*0590*/  LD.E R0, desc[UR6][R134.64+0xbc] ;  /* 0x0000bc0686007980 */ /* 0x000564000c101900 */
.L_x_1694:
[----:B------:R-:W-:Y:S05]  /*05a0*/  BSYNC B0 ;  /* 0x0000000000007941 */ /* 0x000fea0003800000 */
.L_x_1693:
[----:B-----5:R-:W-:Y:S02]  /*05b0*/  IADD3 R242, R194, R0, RZ ;  /* 0x00000000c2f27210 */ /* 0x020fe40007ffe0ff */
.L_x_1692:
[----:B------:R-:W-:Y:S05]  /*05c0*/  BSYNC B1 ;  /* 0x0000000000017941 */ /* 0x000fea0003800000 */
.L_x_1690:
[----:B------:R-:W4:Y:S01]  /*05d0*/  S2R R39, SR_CTAID.X ;  /* 0x0000000000277919 */ /* 0x000f220000002500 */
[----:B------:R-:W-:Y:S01]  /*05e0*/  MOV R15, 0x1f0 ;  /* 0x000001f0000f7802 */ /* 0x000fe20000000f00 */
[----:B------:R-:W-:-:S03]  /*05f0*/  IMAD.MOV.U32 R3, RZ, RZ, 0x0 ;  /* 0x00000000ff037424 */ /* 0x000fc600078e00ff */
[----:B------:R-:W-:Y:S01]  /*0600*/  MOV R2, R15 ;  /* 0x0000000f00027202 */ /* 0x000fe20000000f00 */
[----:B----4-:R-:W-:-:S05]  /*0610*/  IMAD.SHL.U32 R13, R39, 0x40, RZ ;  /* 0x00000040270d7824 */ /* 0x010fca00078e00ff */
[----:B------:R-:W-:-:S13]  /*0620*/  ISETP.GT.AND P0, PT, R16, R13, PT ;  /* 0x0000000d1000720c */ /* 0x000fda0003f04270 */
[----:B-123--:R-:W-:Y:S05]  /*0630*/  @!P0 RET.REL.NODEC R2 `(_ZN5flash24flash_fwd_splitkv_kernelI23Flash_fwd_kernel_traitsILi64ELi64ELi256ELi4ELb0ELb0EN7cutlass6half_tE19Flash_kernel_traitsILi64ELi64ELi256ELi4ES3_EELb1ELb0ELb0ELb0ELb0ELb0ELb1ELb1EEEvNS_16Flash_fwd_paramsE) ;  /* 0xfffffff802708950 */ /* 0x00efea0003c3ffff */
[----:B------:R-:W2:Y:S04]  /*0640*/  LD.E R0, desc[UR6][R134.64+0xb8] ;  /* 0x0000b80686007980 */ /* 0x000ea8000c101900 */
[----:B------:R-:W3:Y:S01]  /*0650*/  LD.E R10, desc[UR6][R134.64+0x188] ;  /* 0x00018806860a7980 */ /* 0x000ee2000c101900 */
[-C--:B------:R-:W-:Y:S02]  /*0660*/  IABS R4, R8.reuse ;  /* 0x0000000800047213 */ /* 0x080fe40000000000 */
[----:B------:R-:W-:Y:S01]  /*0670*/  IABS R9, R8 ;  /* 0x0000000800097213 */ /* 0x000fe20000000000 */
[----:B------:R-:W1:Y:S01]  /*0680*/  S2R R37, SR_TID.X ;  /* 0x0000000000257919 */ /* 0x000e620000002100 */
[----:B------:R-:W4:Y:S08]  /*0690*/  I2F.RP R2, R4 ;  /* 0x0000000400027306 */ /* 0x000f300000209400 */
[----:B----4-:R-:W4:Y:S02]  /*06a0*/  MUFU.RCP R2, R2 ;  /* 0x0000000200027308 */ /* 0x010f240000001000 */
[----:B----4-:R-:W-:-:S06]  /*06b0*/  VIADD R2, R2, 0xffffffe ;  /* 0x0ffffffe02027836 */ /* 0x010fcc0000000000 */
[----:B------:R4:W5:Y:S01]  /*06c0*/  F2I.FTZ.U32.TRUNC.NTZ R3, R2 ;  /* 0x0000000200037305 */ /* 0x000962000021f000 */
[----:B--2---:R-:W-:-:S05]  /*06d0*/  VIADD R0, R0, 0xff ;  /* 0x000000ff00007836 */ /* 0x004fca0000000000 */
[----:B----4-:R-:W-:-:S04]  /*06e0*/  SHF.R.S32.HI R2, RZ, 0x1f, R0 ;  /* 0x0000001fff027819 */ /* 0x010fc80000011400 */
[----:B------:R-:W-:Y:S01]  /*06f0*/  LEA.HI R2, R2, R0, RZ, 0x8 ;  /* 0x0000000002027211 */ /* 0x000fe200078f40ff */
[----:B-----5:R-:W-:-:S03]  /*0700*/  IMAD.MOV R0, RZ, RZ, -R3 ;  /* 0x000000ffff007224 */ /* 0x020fc600078e0a03 */
[----:B------:R-:W-:Y:S01]  /*0710*/  LEA.HI.SX32 R2, R2, R8, 0x18 ;  /* 0x0000000802027211 */ /* 0x000fe200078fc2ff */
[----:B------:R-:W-:-:S04]  /*0720*/  IMAD R0, R0, R4, RZ ;  /* 0x0000000400007224 */ /* 0x000fc800078e02ff */
[----:B------:R-:W-:Y:S02]  /*0730*/  VIADD R7, R2, 0xffffffff ;  /* 0xffffffff02077836 */ /* 0x000fe40000000000 */
[----:B------:R-:W-:-:S03]  /*0740*/  IMAD.MOV.U32 R2, RZ, RZ, RZ ;  /* 0x000000ffff027224 */ /* 0x000fc600078e00ff */
[----:B------:R-:W-:Y:S01]  /*0750*/  IABS R6, R7 ;  /* 0x0000000700067213 */ /* 0x000fe20000000000 */
[----:B------:R-:W-:-:S04]  /*0760*/  IMAD.HI.U32 R5, R3, R0, R2 ;  /* 0x0000000003057227 */ /* 0x000fc800078e0002 */
[----:B------:R-:W-:Y:S02]  /*0770*/  IMAD.MOV R0, RZ, RZ, -R9 ;  /* 0x000000ffff007224 */ /* 0x000fe400078e0a09 */
[----:B------:R-:W-:Y:S02]  /*0780*/  IMAD.MOV.U32 R2, RZ, RZ, R6 ;  /* 0x000000ffff027224 */ /* 0x000fe400078e0006 */
[----:B------:R-:W-:Y:S02]  /*0790*/  IMAD.MOV.U32 R3, RZ, RZ, R0 ;  /* 0x000000ffff037224 */ /* 0x000fe400078e0000 */
[----:B------:R-:W-:-:S04]  /*07a0*/  IMAD.HI.U32 R0, R5, R2, RZ ;  /* 0x0000000205007227 */ /* 0x000fc800078e00ff */
[----:B------:R-:W-:Y:S02]  /*07b0*/  IMAD R2, R0, R3, R2 ;  /* 0x0000000300027224 */ /* 0x000fe400078e0202 */
[----:B------:R-:W-:-:S03]  /*07c0*/  VIADD R3, R242, 0xff ;  /* 0x000000fff2037836 */ /* 0x000fc60000000000 */
[----:B------:R-:W-:-:S13]  /*07d0*/  ISETP.GT.U32.AND P1, PT, R4, R2, PT ;  /* 0x000000020400720c */ /* 0x000fda0003f24070 */
[----:B------:R-:W-:Y:S02]  /*07e0*/  @!P1 IMAD.IADD R2, R2, 0x1, -R4 ;  /* 0x0000000102029824 */ /* 0x000fe400078e0a04 */
[----:B------:R-:W-:Y:S01]  /*07f0*/  @!P1 VIADD R0, R0, 0x1 ;  /* 0x0000000100009836 */ /* 0x000fe20000000000 */
[----:B------:R-:W-:Y:S02]  /*0800*/  ISETP.NE.AND P1, PT, R8, RZ, PT ;  /* 0x000000ff0800720c */ /* 0x000fe40003f25270 */
[----:B------:R-:W-:Y:S02]  /*0810*/  ISETP.GE.U32.AND P2, PT, R2, R4, PT ;  /* 0x000000040200720c */ /* 0x000fe40003f46070 */
[----:B------:R-:W-:Y:S02]  /*0820*/  LOP3.LUT R2, R7, R8, RZ, 0x3c, !PT ;  /* 0x0000000807027212 */ /* 0x000fe400078e3cff */
[----:B------:R-:W-:Y:S02]  /*0830*/  SHF.R.S32.HI R4, RZ, 0x1f, R3 ;  /* 0x0000001fff047819 */ /* 0x000fe40000011403 */
[----:B------:R-:W-:-:S02]  /*0840*/  ISETP.GE.AND P0, PT, R2, RZ, PT ;  /* 0x000000ff0200720c */ /* 0x000fc40003f06270 */
[----:B------:R-:W-:Y:S02]  /*0850*/  IADD3 R2, -R16, 0x13f, R13 ;  /* 0x0000013f10027810 */ /* 0x000fe40007ffe10d */
[----:B------:R-:W-:Y:S02]  /*0860*/  LEA.HI R3, R4, R3, RZ, 0x8 ;  /* 0x0000000304037211 */ /* 0x000fe400078f40ff */
[----:B---3--:R-:W-:Y:S01]  /*0870*/  IADD3 R2, R10, R2, R242 ;  /* 0x000000020a027210 */ /* 0x008fe20007ffe0f2 */
[----:B------:R-:W-:Y:S01]  /*0880*/  @P2 VIADD R0, R0, 0x1 ;  /* 0x0000000100002836 */ /* 0x000fe20000000000 */
[----:B------:R-:W-:Y:S02]  /*0890*/  SHF.R.S32.HI R3, RZ, 0x8, R3 ;  /* 0x00000008ff037819 */ /* 0x000fe40000011403 */
[----:B------:R-:W-:-:S03]  /*08a0*/  SHF.R.S32.HI R5, RZ, 0x1f, R2 ;  /* 0x0000001fff057819 */ /* 0x000fc60000011402 */
[----:B------:R-:W-:Y:S01]  /*08b0*/  @!P0 IMAD.MOV R0, RZ, RZ, -R0 ;  /* 0x000000ffff008224 */ /* 0x000fe200078e0a00 */
[----:B------:R-:W-:Y:S02]  /*08c0*/  @!P1 LOP3.LUT R0, RZ, R8, RZ, 0x33, !PT ;  /* 0x00000008ff009212 */ /* 0x000fe400078e33ff */
[----:B------:R-:W-:-:S03]  /*08d0*/  LEA.HI R2, R5, R2, RZ, 0x8 ;  /* 0x0000000205027211 */ /* 0x000fc600078f40ff */
[----:B------:R-:W-:Y:S01]  /*08e0*/  IMAD R38, R0, UR8, RZ ;  /* 0x0000000800267c24 */ /* 0x000fe2000f8e02ff */
[----:B------:R-:W-:-:S04]  /*08f0*/  SHF.R.S32.HI R2, RZ, 0x8, R2 ;  /* 0x00000008ff027819 */ /* 0x000fc80000011402 */
[----:B------:R-:W-:Y:S01]  /*0900*/  VIADDMNMX R0, R38, R0, R3, PT ;  /* 0x0000000026007246 */ /* 0x000fe20003800103 */
[----:B------:R2:W-:Y:S03]  /*0910*/  STL [R1+0x150], R38 ;  /* 0x0001502601007387 */ /* 0x0005e60000100800 */
[----:B------:R-:W-:-:S04]  /*0920*/  VIMNMX R34, R0, R2, PT ;  /* 0x0000000200227248 */ /* 0x000fc80003fe0100 */
[----:B------:R-:W-:Y:S01]  /*0930*/  ISETP.GE.AND P0, PT, R38, R34, PT ;  /* 0x000000222600720c */ /* 0x000fe20003f06270 */
[----:B------:R2:W-:-:S12]  /*0940*/  STL [R1+0x7c], R34 ;  /* 0x00007c2201007387 */ /* 0x0005d80000100800 */
[----:B-1----:R-:W-:Y:S05]  /*0950*/  @!P0 BRA `(.L_x_1695) ;  /* 0x0000000400748947 */ /* 0x002fea0003800000 */
[----:B------:R-:W3:Y:S04]  /*0960*/  LD.E.64 R4, desc[UR6][R134.64+0xb0] ;  /* 0x0000b00686047980 */ /* 0x000ee8000c101b00 */
[----:B------:R-:W4:Y:S04]  /*0970*/  LDL.LU R12, [R1+0x158] ;  /* 0x00015800010c7983 */ /* 0x000f280000300800 */
[----:B------:R-:W4:Y:S04]  /*0980*/  LD.E R2, desc[UR6][R134.64+0x60] ;  /* 0x0000600686027980 */ /* 0x000f28000c101900 */
[----:B------:R-:W5:Y:S04]  /*0990*/  LD.E R11, desc[UR6][R134.64+0xcc] ;  /* 0x0000cc06860b7980 */ /* 0x000f68000c101900 */
[----:B------:R-:W2:Y:S04]  /*09a0*/  LD.E R9, desc[UR6][R134.64+0xc0] ;  /* 0x0000c00686097980 */ /* 0x000ea8000c101900 */
[----:B------:R-:W2:Y:S04]  /*09b0*/  LD.E.64 R6, desc[UR6][R134.64+0x78] ;  /* 0x0000780686067980 */ /* 0x000ea8000c101b00 */
[----:B------:R-:W2:Y:S01]  /*09c0*/  LD.E.64 R134, desc[UR6][R134.64+0xa8] ;  /* 0x0000a80686867980 */ /* 0x000ea2000c101b00 */
[----:B------:R-:W-:-:S04]  /*09d0*/  SHF.R.S32.HI R3, RZ, 0x1f, R37 ;  /* 0x0000001fff037819 */ /* 0x000fc80000011425 */
[----:B------:R-:W-:-:S04]  /*09e0*/  LEA.HI R3, R3, R37, RZ, 0x4 ;  /* 0x0000002503037211 */ /* 0x000fc800078f20ff */
[----:B------:R-:W-:-:S05]  /*09f0*/  LOP3.LUT R8, R3, 0xfffffff0, RZ, 0xc0, !PT ;  /* 0xfffffff003087812 */ /* 0x000fca00078ec0ff */
[----:B------:R-:W-:Y:S02]  /*0a00*/  IMAD.IADD R8, R37, 0x1, -R8 ;  /* 0x0000000125087824 */ /* 0x000fe400078e0a08 */
[----:B------:R-:W-:Y:S02]  /*0a10*/  IMAD.IADD R10, R16, 0x1, -R13 ;  /* 0x00000001100a7824 */ /* 0x000fe400078e0a0d */
[----:B---3--:R-:W-:-:S04]  /*0a20*/  IMAD R0, R4, UR8, R36 ;  /* 0x0000000804007c24 */ /* 0x008fc8000f8e0224 */
[----:B----4-:R-:W-:Y:S02]  /*0a30*/  IMAD R0, R0, R2, R12 ;  /* 0x0000000200007224 */ /* 0x010fe400078e020c */
[----:B------:R-:W-:Y:S02]  /*0a40*/  IMAD.SHL.U32 R2, R8, 0x4, RZ ;  /* 0x0000000408027824 */ /* 0x000fe400078e00ff */
[----:B------:R-:W-:Y:S01]  /*0a50*/  IMAD R12, R5, R0, R13 ;  /* 0x00000000050c7224 */ /* 0x000fe200078e020d */
[----:B------:R-:W-:Y:S02]  /*0a60*/  SHF.R.S32.HI R0, RZ, 0x4, R3 ;  /* 0x00000004ff007819 */ /* 0x000fe40000011403 */
[----:B------:R-:W-:Y:S01]  /*0a70*/  SHF.R.S32.HI R3, RZ, 0x1f, R2 ;  /* 0x0000001fff037819 */ /* 0x000fe20000011402 */
[----:B-----5:R-:W-:Y:S02]  /*0a80*/  IMAD R11, R12, R11, RZ ;  /* 0x0000000b0c0b7224 */ /* 0x020fe400078e02ff */
[----:B------:R-:W-:-:S02]  /*0a90*/  VIADD R13, R0, 0x8 ;  /* 0x00000008000d7836 */ /* 0x000fc40000000000 */
[----:B------:R-:W-:Y:S01]  /*0aa0*/  IMAD.WIDE R4, R0, 0x40, R2 ;  /* 0x0000004000047825 */ /* 0x000fe200078e0202 */
[----:B--2---:R-:W-:-:S03]  /*0ab0*/  ISETP.GE.AND P3, PT, R2, R9, PT ;  /* 0x000000090200720c */ /* 0x004fc60003f66270 */
[C---:B------:R-:W-:Y:S01]  /*0ac0*/  VIADD R14, R0.reuse, 0x10 ;  /* 0x00000010000e7836 */ /* 0x040fe20000000000 */
[----:B------:R-:W-:Y:S01]  /*0ad0*/  ISETP.GE.AND P6, PT, R13, R10, PT ;  /* 0x0000000a0d00720c */ /* 0x000fe20003fc6270 */
[----:B------:R-:W-:Y:S01]  /*0ae0*/  VIADD R13, R0, 0x18 ;  /* 0x00000018000d7836 */ /* 0x000fe20000000000 */
[C---:B------:R-:W-:Y:S02]  /*0af0*/  IADD3 R3, P0, R11.reuse, R4, RZ ;  /* 0x000000040b037210 */ /* 0x040fe40007f1e0ff */
[-C--:B------:R-:W-:Y:S02]  /*0b00*/  ISETP.GE.AND P5, PT, R14, R10.reuse, PT ;  /* 0x0000000a0e00720c */ /* 0x080fe40003fa6270 */
[----:B------:R-:W-:Y:S02]  /*0b10*/  ISETP.GE.OR P3, PT, R0, R10, P3 ;  /* 0x0000000a0000720c */ /* 0x000fe40001f66670 */
[----:B------:R-:W-:Y:S02]  /*0b20*/  LEA.HI.X.SX32 R4, R11, R5, 0x1, P0 ;  /* 0x000000050b047211 */ /* 0x000fe400000f0eff */
[----:B------:R-:W-:-:S02]  /*0b30*/  LEA R6, P0, R3, R6, 0x2 ;  /* 0x0000000603067211 */ /* 0x000fc400078010ff */
[-C--:B------:R-:W-:Y:S02]  /*0b40*/  ISETP.GE.AND P4, PT, R13, R10.reuse, PT ;  /* 0x0000000a0d00720c */ /* 0x080fe40003f86270 */
[CC--:B------:R-:W-:Y:S02]  /*0b50*/  ISETP.GE.OR P2, PT, R2.reuse, R9.reuse, P6 ;  /* 0x000000090200720c */ /* 0x0c0fe40003746670 */
[----:B------:R-:W-:Y:S02]  /*0b60*/  ISETP.GE.OR P1, PT, R2, R9, P5 ;  /* 0x000000090200720c */ /* 0x000fe40002f26670 */
[----:B------:R-:W-:Y:S01]  /*0b70*/  LEA.HI.X R7, R3, R7, R4, 0x2, P0 ;  /* 0x0000000703077211 */ /* 0x000fe200000f1404 */
[----:B------:R-:W-:Y:S01]  /*0b80*/  VIADD R4, R0, 0x20 ;  /* 0x0000002000047836 */ /* 0x000fe20000000000 */
[----:B------:R-:W-:Y:S01]  /*0b90*/  ISETP.GE.OR P0, PT, R2, R9, P4 ;  /* 0x000000090200720c */ /* 0x000fe20002706670 */
[----:B------:R-:W-:Y:S02]  /*0ba0*/  VIADD R3, R0, 0x28 ;  /* 0x0000002800037836 */ /* 0x000fe40000000000 */
[----:B------:R-:W-:Y:S01]  /*0bb0*/  @!P3 ST.E.128 desc[UR6][R6.64], RZ ;  /* 0x000000ff0600b985 */ /* 0x000fe2000c101d06 */
[----:B------:R-:W-:-:S03]  /*0bc0*/  ISETP.GE.AND P3, PT, R4, R10, PT ;  /* 0x0000000a0400720c */ /* 0x000fc60003f66270 */
[----:B------:R-:W-:Y:S01]  /*0bd0*/  @!P2 ST.E.128 desc[UR6][R6.64+0x800], RZ ;  /* 0x000800ff0600a985 */ /* 0x000fe2000c101d06 */
[----:B------:R-:W-:-:S03]  /*0be0*/  ISETP.GE.AND P2, PT, R3, R10, PT ;  /* 0x0000000a0300720c */ /* 0x000fc60003f46270 */
[----:B------:R-:W-:Y:S01]  /*0bf0*/  @!P1 ST.E.128 desc[UR6][R6.64+0x1000], RZ ;  /* 0x001000ff06009985 */ /* 0x000fe2000c101d06 */
[----:B------:R-:W-:-:S03]  /*0c00*/  ISETP.GE.OR P1, PT, R2, R9, P3 ;  /* 0x000000090200720c */ /* 0x000fc60001f26670 */
[----:B------:R-:W-:Y:S01]  /*0c10*/  @!P0 ST.E.128 desc[UR6][R6.64+0x1800], RZ ;  /* 0x001800ff06008985 */ /* 0x000fe2000c101d06 */
[----:B------:R-:W-:Y:S01]  /*0c20*/  ISETP.GE.OR P0, PT, R2, R9, P2 ;  /* 0x000000090200720c */ /* 0x000fe20001706670 */
[----:B------:R-:W-:-:S08]  /*0c30*/  VIADD R3, R0, 0x30 ;  /* 0x0000003000037836 */ /* 0x000fd00000000000 */
[----:B------:R-:W-:Y:S01]  /*0c40*/  @!P1 ST.E.128 desc[UR6][R6.64+0x2000], RZ ;  /* 0x002000ff06009985 */ /* 0x000fe2000c101d06 */
[----:B------:R-:W-:-:S03]  /*0c50*/  ISETP.GE.AND P1, PT, R3, R10, PT ;  /* 0x0000000a0300720c */ /* 0x000fc60003f26270 */
[----:B------:R-:W-:Y:S01]  /*0c60*/  @!P0 ST.E.128 desc[UR6][R6.64+0x2800], RZ ;  /* 0x002800ff06008985 */ /* 0x000fe2000c101d06 */
[----:B------:R-:W-:Y:S02]  /*0c70*/  ISETP.GE.OR P0, PT, R2, R9, P1 ;  /* 0x000000090200720c */ /* 0x000fe40000f06670 */
[----:B------:R-:W-:-:S11]  /*0c80*/  SHF.R.S32.HI R5, RZ, 0x1f, R12 ;  /* 0x0000001fff057819 */ /* 0x000fd6000001140c */
[----:B------:R-:W-:Y:S01]  /*0c90*/  @!P0 ST.E.128 desc[UR6][R6.64+0x3000], RZ ;  /* 0x003000ff06008985 */ /* 0x000fe2000c101d06 */
[----:B------:R-:W-:Y:S01]  /*0ca0*/  IADD3 R3, P0, R12, R0, RZ ;  /* 0x000000000c037210 */ /* 0x000fe20007f1e0ff */
[----:B------:R-:W-:-:S03]  /*0cb0*/  VIADD R12, R0, 0x38 ;  /* 0x00000038000c7836 */ /* 0x000fc60000000000 */
[----:B------:R-:W-:Y:S02]  /*0cc0*/  LEA.HI.X.SX32 R5, R0, R5, 0x1, P0 ;  /* 0x0000000500057211 */ /* 0x000fe400000f0eff */
[----:B------:R-:W-:-:S04]  /*0cd0*/  LEA R4, P0, R3, R134, 0x2 ;  /* 0x0000008603047211 */ /* 0x000fc800078010ff */
[----:B------:R-:W-:Y:S02]  /*0ce0*/  LEA.HI.X R5, R3, R135, R5, 0x2, P0 ;  /* 0x0000008703057211 */ /* 0x000fe400000f1405 */
[----:B------:R-:W-:Y:S02]  /*0cf0*/  ISETP.GE.AND P0, PT, R12, R10, PT ;  /* 0x0000000a0c00720c */ /* 0x000fe40003f06270 */
[----:B------:R-:W-:Y:S02]  /*0d00*/  P2R R11, PR, RZ, 0x40 ;  /* 0x00000040ff0b7803 */ /* 0x000fe40000000000 */
[----:B------:R-:W-:-:S13]  /*0d10*/  ISETP.GE.OR P6, PT, R2, R9, P0 ;  /* 0x000000090200720c */ /* 0x000fda00007c6670 */
[----:B------:R1:W-:Y:S01]  /*0d20*/  @!P6 ST.E.128 desc[UR6][R6.64+0x3800], RZ ;  /* 0x003800ff0600e985 */ /* 0x0003e2000c101d06 */
[----:B------:R-:W-:-:S04]  /*0d30*/  ISETP.NE.AND P6, PT, R11, RZ, PT ;  /* 0x000000ff0b00720c */ /* 0x000fc80003fc5270 */
[C---:B------:R-:W-:Y:S02]  /*0d40*/  ISETP.NE.OR P6, PT, R8.reuse, RZ, P6 ;  /* 0x000000ff0800720c */ /* 0x040fe400037c5670 */
[C---:B------:R-:W-:Y:S02]  /*0d50*/  ISETP.NE.OR P5, PT, R8.reuse, RZ, P5 ;  /* 0x000000ff0800720c */ /* 0x040fe40002fa5670 */
[C---:B------:R-:W-:Y:S02]  /*0d60*/  ISETP.NE.OR P3, PT, R8.reuse, RZ, P3 ;  /* 0x000000ff0800720c */ /* 0x040fe40001f65670 */
[----:B------:R-:W-:-:S07]  /*0d70*/  ISETP.NE.OR P2, PT, R8, RZ, P2 ;  /* 0x000000ff0800720c */ /* 0x000fce0001745670 */
[----:B------:R-:W-:-:S05]  /*0d80*/  @!P6 IMAD.MOV.U32 R2, RZ, RZ, -0x800000 ;  /* 0xff800000ff02e424 */ /* 0x000fca00078e00ff */
[----:B------:R2:W-:Y:S01]  /*0d90*/  @!P6 ST.E desc[UR6][R4.64+0x20], R2 ;  /* 0x000020020400e985 */ /* 0x0005e2000c101906 */
[C---:B------:R-:W-:Y:S02]  /*0da0*/  ISETP.NE.AND P6, PT, R8.reuse, RZ, PT ;  /* 0x000000ff0800720c */ /* 0x040fe40003fc5270 */
[C---:B------:R-:W-:Y:S02]  /*0db0*/  ISETP.NE.OR P4, PT, R8.reuse, RZ, P4 ;  /* 0x000000ff0800720c */ /* 0x040fe40002785670 */
[----:B------:R-:W-:Y:S02]  /*0dc0*/  ISETP.NE.OR P1, PT, R8, RZ, P1 ;  /* 0x000000ff0800720c */ /* 0x000fe40000f25670 */
[----:B------:R-:W-:Y:S01]  /*0dd0*/  ISETP.GE.OR P6, PT, R0, R10, P6 ;  /* 0x0000000a0000720c */ /* 0x000fe200037c6670 */
[----:B------:R-:W-:Y:S01]  /*0de0*/  @!P5 IMAD.MOV.U32 R0, RZ, RZ, -0x800000 ;  /* 0xff800000ff00d424 */ /* 0x000fe200078e00ff */
[----:B------:R-:W-:Y:S01]  /*0df0*/  ISETP.NE.OR P0, PT, R8, RZ, P0 ;  /* 0x000000ff0800720c */ /* 0x000fe20000705670 */
[----:B------:R-:W-:-:S03]  /*0e00*/  @!P3 IMAD.MOV.U32 R3, RZ, RZ, -0x800000 ;  /* 0xff800000ff03b424 */ /* 0x000fc600078e00ff */
[----:B------:R3:W-:Y:S03]  /*0e10*/  @!P5 ST.E desc[UR6][R4.64+0x40], R0 ;  /* 0x000040000400d985 */ /* 0x0007e6000c101906 */
[----:B-1----:R-:W-:Y:S01]  /*0e20*/  @!P4 IMAD.MOV.U32 R6, RZ, RZ, -0x800000 ;  /* 0xff800000ff06c424 */ /* 0x002fe200078e00ff */
[----:B------:R1:W-:Y:S03]  /*0e30*/  @!P3 ST.E desc[UR6][R4.64+0x80], R3 ;  /* 0x000080030400b985 */ /* 0x0003e6000c101906 */
[----:B------:R-:W-:Y:S02]  /*0e40*/  @!P6 IMAD.MOV.U32 R7, RZ, RZ, -0x800000 ;  /* 0xff800000ff07e424 */ /* 0x000fe400078e00ff */
[----:B--2---:R-:W-:Y:S01]  /*0e50*/  @!P2 IMAD.MOV.U32 R2, RZ, RZ, -0x800000 ;  /* 0xff800000ff02a424 */ /* 0x004fe200078e00ff */
[----:B------:R-:W-:Y:S04]  /*0e60*/  @!P4 ST.E desc[UR6][R4.64+0x60], R6 ;  /* 0x000060060400c985 */ /* 0x000fe8000c101906 */
[----:B------:R2:W-:Y:S01]  /*0e70*/  @!P2 ST.E desc[UR6][R4.64+0xa0], R2 ;  /* 0x0000a0020400a985 */ /* 0x0005e2000c101906 */
[----:B---3--:R-:W-:-:S03]  /*0e80*/  @!P1 IMAD.MOV.U32 R0, RZ, RZ, -0x800000 ;  /* 0xff800000ff009424 */ /* 0x008fc600078e00ff */
[----:B------:R-:W-:Y:S01]  /*0e90*/  @!P6 ST.E desc[UR6][R4.64], R7 ;  /* 0x000000070400e985 */ /* 0x000fe2000c101906 */
[----:B-1----:R-:W-:-:S03]  /*0ea0*/  IMAD.MOV.U32 R3, RZ, RZ, 0x0 ;  /* 0x00000000ff037424 */ /* 0x002fc600078e00ff */
[----:B------:R1:W-:Y:S01]  /*0eb0*/  @!P1 ST.E desc[UR6][R4.64+0xc0], R0 ;  /* 0x0000c00004009985 */ /* 0x0003e2000c101906 */
[----:B--2---:R-:W-:-:S04]  /*0ec0*/  IMAD.MOV.U32 R2, RZ, RZ, R15 ;  /* 0x000000ffff027224 */ /* 0x004fc800078e000f */
[----:B-1----:R-:W-:Y:S05]  /*0ed0*/  @P0 RET.REL.NODEC R2 `(_ZN5flash24flash_fwd_splitkv_kernelI23Flash_fwd_kernel_traitsILi64ELi64ELi256ELi4ELb0ELb0EN7cutlass6half_tE19Flash_kernel_traitsILi64ELi64ELi256ELi4ES3_EELb1ELb0ELb0ELb0ELb0ELb0ELb1ELb1EEEvNS_16Flash_fwd_paramsE) ;  /* 0xfffffff002480950 */ /* 0x002fea0003c3ffff */
[----:B------:R-:W-:Y:S02]  /*0ee0*/  MOV R0, 0xff800000 ;  /* 0xff80000000007802 */ /* 0x000fe40000000f00 */
[----:B------:R-:W-:Y:S02]  /*0ef0*/  MOV R2, R15 ;  /* 0x0000000f00027202 */ /* 0x000fe40000000f00 */
[----:B------:R-:W-:Y:S01]  /*0f00*/  MOV R3, 0x0 ;  /* 0x0000000000037802 */ /* 0x000fe20000000f00 */
[----:B------:R1:W-:Y:S03]  /*0f10*/  ST.E desc[UR6][R4.64+0xe0], R0 ;  /* 0x0000e00004007985 */ /* 0x0003e6000c101906 */
[----:B-1----:R-:W-:Y:S05]  /*0f20*/  RET.REL.NODEC R2 `(_ZN5flash24flash_fwd_splitkv_kernelI23Flash_fwd_kernel_traitsILi64ELi64ELi256ELi4ELb0ELb0EN7cutlass6half_tE19Flash_kernel_traitsILi64ELi64ELi256ELi4ES3_EELb1ELb0ELb0ELb0ELb0ELb0ELb1ELb1EEEvNS_16Flash_fwd_paramsE) ;  /* 0xfffffff002347950 */ /* 0x002fea0003c3ffff */
.L_x_1695:
[----:B------:R-:W3:Y:S04]  /*0f30*/  LD.E.64 R2, desc[UR6][R134.64+0x160] ;  /* 0x0001600686027980 */ /* 0x000ee8000c101b00 */
[----:B------:R-:W4:Y:S04]  /*0f40*/  LD.E.64 R4, desc[UR6][R134.64+0x158] ;  /* 0x0001580686047980 */ /* 0x000f28000c101b00 */
[----:B------:R-:W5:Y:S01]  /*0f50*/  LDL R40, [R1+0x158] ;  /* 0x0001580001287983 */ /* 0x000f620000100800 */
[----:B---3--:R-:W-:-:S04]  /*0f60*/  ISETP.NE.U32.AND P1, PT, R2, RZ, PT ;  /* 0x000000ff0200720c */ /* 0x008fc80003f25070 */
[----:B------:R-:W-:-:S13]  /*0f70*/  ISETP.NE.AND.EX P1, PT, R3, RZ, PT, P1 ;  /* 0x000000ff0300720c */ /* 0x000fda0003f25310 */
[----:B------:R-:W3:Y:S01]  /*0f80*/  @P1 LD.E.64 R6, desc[UR6][R134.64+0x168] ;  /* 0x0001680686061980 */ /* 0x000ee2000c101b00 */
[----:B----4-:R-:W-:-:S04]  /*0f90*/  ISETP.NE.U32.AND P0, PT, R4, RZ, PT ;  /* 0x000000ff0400720c */ /* 0x010fc80003f05070 */
[----:B------:R-:W-:Y:S01]  /*0fa0*/  ISETP.NE.AND.EX P0, PT, R5, RZ, PT, P0 ;  /* 0x000000ff0500720c */ /* 0x000fe20003f05300 */
[--C-:B------:R-:W-:Y:S01]  /*0fb0*/  IMAD.MOV.U32 R10, RZ, RZ, R36.reuse ;  /* 0x000000ffff0a7224 */ /* 0x100fe200078e0024 */
[----:B------:R-:W-:-:S11]  /*0fc0*/  @P1 SHF.R.S32.HI R0, RZ, 0x1f, R36 ;  /* 0x0000001fff001819 */ /* 0x000fd60000011424 */
[----:B------:R-:W-:-:S05]  /*0fd0*/  @P0 IMAD.WIDE R4, R36, 0x4, R4 ;  /* 0x0000000424040825 */ /* 0x000fca00078e0204 */
[----:B------:R1:W5:Y:S01]  /*0fe0*/  @P0 LD.E R10, desc[UR6][R4.64] ;  /* 0x00000006040a0980 */ /* 0x000362000c101900 */
[----:B------:R-:W-:Y:S01]  /*0ff0*/  BSSY B0, `(.L_x_1696) ;  /* 0x00000c1000007945 */ /* 0x000fe20003800000 */
[-C--:B---3--:R-:W-:Y:S02]  /*1000*/  @P1 IMAD R7, R7, R36.reuse, RZ ;  /* 0x0000002407071224 */ /* 0x088fe400078e02ff */
[----:B-1----:R-:W-:-:S04]  /*1010*/  @P1 IMAD.WIDE.U32 R4, R6, R36, RZ ;  /* 0x0000002406041225 */ /* 0x002fc800078e00ff */
[----:B------:R-:W-:Y:S02]  /*1020*/  @P1 IMAD R7, R6, R0, R7 ;  /* 0x0000000006071224 */ /* 0x000fe400078e0207 */
[----:B------:R-:W-:Y:S01]  /*1030*/  IMAD.MOV.U32 R6, RZ, RZ, RZ ;  /* 0x000000ffff067224 */ /* 0x000fe200078e00ff */
[C---:B------:R-:W-:Y:S02]  /*1040*/  @P1 LEA R6, P0, R4.reuse, R2, 0x2 ;  /* 0x0000000204061211 */ /* 0x040fe400078010ff */
[----:B------:R-:W-:Y:S01]  /*1050*/  @P1 IADD3 R7, R5, R7, RZ ;  /* 0x0000000705071210 */ /* 0x000fe20007ffe0ff */
[----:B------:R-:W-:Y:S02]  /*1060*/  IMAD.MOV.U32 R0, RZ, RZ, RZ ;  /* 0x000000ffff007224 */ /* 0x000fe400078e00ff */
[----:B------:R-:W-:Y:S01]  /*1070*/  IMAD.MOV.U32 R224, RZ, RZ, R6 ;  /* 0x000000ffffe07224 */ /* 0x000fe200078e0006 */
[----:B------:R-:W-:-:S04]  /*1080*/  @P1 LEA.HI.X R0, R4, R3, R7, 0x2, P0 ;  /* 0x0000000304001211 */ /* 0x000fc800000f1407 */
[----:B------:R-:W-:Y:S02]  /*1090*/  MOV R225, R0 ;  /* 0x0000000000e17202 */ /* 0x000fe40000000f00 */
[----:B------:R-:W-:-:S04]  /*10a0*/  ISETP.NE.U32.AND P0, PT, R224, RZ, PT ;  /* 0x000000ffe000720c */ /* 0x000fc80003f05070 */
[----:B------:R-:W-:-:S13]  /*10b0*/  ISETP.NE.AND.EX P0, PT, R225, RZ, PT, P0 ;  /* 0x000000ffe100720c */ /* 0x000fda0003f05300 */
[----:B------:R-:W-:Y:S05]  /*10c0*/  @!P0 BRA `(.L_x_1697) ;  /* 0x0000000400708947 */ /* 0x000fea0003800000 */
[----:B------:R-:W3:Y:S04]  /*10d0*/  LD.E R12, desc[UR6][R134.64+0x170] ;  /* 0x00017006860c7980 */ /* 0x000ee8000c101900 */
[----:B------:R-:W4:Y:S01]  /*10e0*/  LD.E R14, desc[UR6][R134.64+0x68] ;  /* 0x00006806860e7980 */ /* 0x000f22000c101900 */
[----:B------:R-:W-:-:S03]  /*10f0*/  LEA R20, R34, 0xffffff00, 0x8 ;  /* 0xffffff0022147811 */ /* 0x000fc600078e40ff */
[----:B------:R-:W2:Y:S01]  /*1100*/  LD.E.64 R18, desc[UR6][R134.64+0x40] ;  /* 0x0000400686127980 */ /* 0x000ea2000c101b00 */
[----:B------:R-:W-:-:S03]  /*1110*/  IABS R4, R20 ;  /* 0x0000001400047213 */ /* 0x000fc60000000000 */
[----:B------:R-:W2:Y:S04]  /*1120*/  LD.E.64 R192, desc[UR6][R134.64+0x38] ;  /* 0x0000380686c07980 */ /* 0x000ea8000c101b00 */
[----:B------:R-:W2:Y:S04]  /*1130*/  LD.E.64 R8, desc[UR6][R134.64+0x28] ;  /* 0x0000280686087980 */ /* 0x000ea8000c101b00 */
[----:B-----5:R-:W2:Y:S04]  /*1140*/  LD.E.64 R10, desc[UR6][R134.64+0x50] ;  /* 0x00005006860a7980 */ /* 0x020ea8000c101b00 */
[----:B------:R-:W5:Y:S01]  /*1150*/  LD.E.64 R26, desc[UR6][R134.64+0x58] ;  /* 0x00005806861a7980 */ /* 0x000f62000c101b00 */
[----:B---3--:R-:W-:-:S04]  /*1160*/  IABS R0, R12 ;  /* 0x0000000c00007213 */ /* 0x008fc80000000000 */
[----:B------:R-:W-:-:S04]  /*1170*/  MOV R5, R0 ;  /* 0x0000000000057202 */ /* 0x000fc80000000f00 */
[----:B------:R-:W1:Y:S08]  /*1180*/  I2F.RP R2, R5 ;  /* 0x0000000500027306 */ /* 0x000e700000209400 */
[----:B-1----:R-:W1:Y:S02]  /*1190*/  MUFU.RCP R2, R2 ;  /* 0x0000000200027308 */ /* 0x002e640000001000 */
[----:B-1----:R-:W-:-:S06]  /*11a0*/  IADD3 R2, R2, 0xffffffe, RZ ;  /* 0x0ffffffe02027810 */ /* 0x002fcc0007ffe0ff */
[----:B------:R-:W1:Y:S01]  /*11b0*/  F2I.FTZ.U32.TRUNC.NTZ R3, R2 ;  /* 0x0000000200037305 */ /* 0x000e62000021f000 */
[----:B------:R-:W-:Y:S01]  /*11c0*/  IABS R6, R12 ;  /* 0x0000000c00067213 */ /* 0x000fe20000000000 */
[----:B-1----:R-:W-:Y:S01]  /*11d0*/  IMAD.MOV R0, RZ, RZ, -R3 ;  /* 0x000000ffff007224 */ /* 0x002fe200078e0a03 */
[----:B------:R-:W-:-:S03]  /*11e0*/  MOV R2, RZ ;  /* 0x000000ff00027202 */ /* 0x000fc60000000f00 */
[----:B------:R-:W-:-:S04]  /*11f0*/  IMAD R0, R0, R5, RZ ;  /* 0x0000000500007224 */ /* 0x000fc800078e02ff */
[----:B------:R-:W-:Y:S01]  /*1200*/  IMAD.HI.U32 R0, R3, R0, R2 ;  /* 0x0000000003007227 */ /* 0x000fe200078e0002 */
[----:B------:R-:W-:-:S03]  /*1210*/  IADD3 R3, RZ, -R6, RZ ;  /* 0x80000006ff037210 */ /* 0x000fc60007ffe0ff */
[----:B------:R-:W-:-:S04]  /*1220*/  IMAD.MOV.U32 R2, RZ, RZ, R4 ;  /* 0x000000ffff027224 */ /* 0x000fc800078e0004 */
[----:B------:R-:W-:-:S04]  /*1230*/  IMAD.HI.U32 R0, R0, R2, RZ ;  /* 0x0000000200007227 */ /* 0x000fc800078e00ff */
[----:B------:R-:W-:-:S05]  /*1240*/  IMAD R2, R0, R3, R2 ;  /* 0x0000000300027224 */ /* 0x000fca00078e0202 */
[----:B------:R-:W-:-:S13]  /*1250*/  ISETP.GT.U32.AND P1, PT, R5, R2, PT ;  /* 0x000000020500720c */ /* 0x000fda0003f24070 */
[----:B------:R-:W-:-:S05]  /*1260*/  @!P1 IMAD.IADD R2, R2, 0x1, -R5 ;  /* 0x0000000102029824 */ /* 0x000fca00078e0a05 */
[----:B------:R-:W-:Y:S02]  /*1270*/  ISETP.GE.U32.AND P2, PT, R2, R5, PT ;  /* 0x000000050200720c */ /* 0x000fe40003f46070 */
[----:B------:R-:W-:Y:S01]  /*1280*/  LOP3.LUT R2, R20, R12, RZ, 0x3c, !PT ;  /* 0x0000000c14027212 */ /* 0x000fe200078e3cff */
[----:B------:R-:W3:Y:S01]  /*1290*/  LD.E.64 R4, desc[UR6][R134.64+0x20] ;  /* 0x0000200686047980 */ /* 0x000ee2000c101b00 */
[----:B------:R-:W-:Y:S02]  /*12a0*/  @!P1 IADD3 R0, R0, 0x1, RZ ;  /* 0x0000000100009810 */ /* 0x000fe40007ffe0ff */
[----:B------:R-:W-:Y:S02]  /*12b0*/  ISETP.GE.AND P0, PT, R2, RZ, PT ;  /* 0x000000ff0200720c */ /* 0x000fe40003f06270 */
[----:B------:R-:W-:-:S05]  /*12c0*/  ISETP.NE.AND P1, PT, R12, RZ, PT ;  /* 0x000000ff0c00720c */ /* 0x000fca0003f25270 */
[----:B------:R-:W-:-:S05]  /*12d0*/  @P2 VIADD R0, R0, 0x1 ;  /* 0x0000000100002836 */ /* 0x000fca0000000000 */
[----:B------:R-:W-:-:S05]  /*12e0*/  MOV R6, R0 ;  /* 0x0000000000067202 */ /* 0x000fca0000000f00 */
[----:B------:R-:W-:Y:S01]  /*12f0*/  @!P0 IMAD.MOV R6, RZ, RZ, -R6 ;  /* 0x000000ffff068224 */ /* 0x000fe200078e0a06 */
[----:B------:R-:W-:-:S05]  /*1300*/  @!P1 LOP3.LUT R6, RZ, R12, RZ, 0x33, !PT ;  /* 0x0000000cff069212 */ /* 0x000fca00078e33ff */
[----:B------:R-:W-:-:S05]  /*1310*/  IMAD.WIDE R2, R6, 0x4, R224 ;  /* 0x0000000406027825 */ /* 0x000fca00078e02e0 */
[----:B------:R1:W3:Y:S01]  /*1320*/  LD.E R7, desc[UR6][R2.64] ;  /* 0x0000000602077980 */ /* 0x0002e2000c101900 */
[----:B----4-:R-:W-:-:S04]  /*1330*/  IABS R0, R14 ;  /* 0x0000000e00007213 */ /* 0x010fc80000000000 */
[----:B------:R-:W-:-:S04]  /*1340*/  MOV R15, R0 ;  /* 0x00000000000f7202 */ /* 0x000fc80000000f00 */
        /* <DEDUP_REMOVED lines=14> */
[----:B------:R-:W-:Y:S01]  /*1430*/  ISETP.GT.U32.AND P1, PT, R15, R0, PT ;  /* 0x000000000f00720c */ /* 0x000fe20003f24070 */
[----:B------:R-:W-:-:S12]  /*1440*/  IMAD.MOV R6, RZ, RZ, -R6 ;  /* 0x000000ffff067224 */ /* 0x000fd800078e0a06 */
[----:B------:R-:W-:-:S04]  /*1450*/  @!P1 IADD3 R0, R0, -R15, RZ ;  /* 0x8000000f00009210 */ /* 0x000fc80007ffe0ff */
[----:B------:R-:W-:Y:S02]  /*1460*/  ISETP.GE.U32.AND P2, PT, R0, R15, PT ;  /* 0x0000000f0000720c */ /* 0x000fe40003f46070 */
[----:B------:R-:W-:Y:S02]  /*1470*/  LOP3.LUT R0, R40, R14, RZ, 0x3c, !PT ;  /* 0x0000000e28007212 */ /* 0x000fe400078e3cff */
[----:B------:R-:W-:Y:S02]  /*1480*/  @!P1 IADD3 R2, R2, 0x1, RZ ;  /* 0x0000000102029810 */ /* 0x000fe40007ffe0ff */
[----:B------:R-:W-:Y:S02]  /*1490*/  ISETP.GE.AND P0, PT, R0, RZ, PT ;  /* 0x000000ff0000720c */ /* 0x000fe40003f06270 */
[----:B------:R-:W-:-:S05]  /*14a0*/  ISETP.NE.AND P1, PT, R14, RZ, PT ;  /* 0x000000ff0e00720c */ /* 0x000fca0003f25270 */
[----:B------:R-:W-:Y:S01]  /*14b0*/  @P2 VIADD R2, R2, 0x1 ;  /* 0x0000000102022836 */ /* 0x000fe20000000000 */
[----:B--2---:R1:W-:Y:S03]  /*14c0*/  STL.64 [R1+0x10], R18 ;  /* 0x0000101201007387 */ /* 0x0043e60000100a00 */
[----:B------:R-:W-:-:S04]  /*14d0*/  IMAD.MOV.U32 R0, RZ, RZ, R2 ;  /* 0x000000ffff007224 */ /* 0x000fc800078e0002 */
[----:B------:R-:W-:Y:S01]  /*14e0*/  @!P0 IMAD.MOV R0, RZ, RZ, -R0 ;  /* 0x000000ffff008224 */ /* 0x000fe200078e0a00 */
[----:B------:R-:W-:-:S04]  /*14f0*/  @!P1 LOP3.LUT R0, RZ, R14, RZ, 0x33, !PT ;  /* 0x0000000eff009212 */ /* 0x000fc800078e33ff */
[----:B------:R-:W-:Y:S02]  /*1500*/  SHF.R.S32.HI R28, RZ, 0x1f, R0 ;  /* 0x0000001fff1c7819 */ /* 0x000fe40000011400 */
[----:B---3--:R-:W-:Y:S01]  /*1510*/  SHF.R.S32.HI R16, RZ, 0x1f, R7 ;  /* 0x0000001fff107819 */ /* 0x008fe20000011407 */
[-C--:B------:R-:W-:Y:S02]  /*1520*/  IMAD R3, R5, R7.reuse, RZ ;  /* 0x0000000705037224 */ /* 0x080fe400078e02ff */
[----:B------:R-:W-:Y:S02]  /*1530*/  IMAD R5, R12, R6, R20 ;  /* 0x000000060c057224 */ /* 0x000fe400078e0214 */
[C---:B------:R-:W-:Y:S02]  /*1540*/  IMAD R3, R4.reuse, R16, R3 ;  /* 0x0000001004037224 */ /* 0x040fe400078e0203 */
[----:B------:R-:W-:Y:S01]  /*1550*/  IMAD.WIDE.U32 R12, R4, R7, RZ ;  /* 0x00000007040c7225 */ /* 0x000fe200078e00ff */
[----:B------:R-:W-:-:S03]  /*1560*/  SHF.R.S32.HI R15, RZ, 0x1f, R5 ;  /* 0x0000001fff0f7819 */ /* 0x000fc60000011405 */
[----:B------:R-:W-:Y:S01]  /*1570*/  IMAD R4, R193, R5, RZ ;  /* 0x00000005c1047224 */ /* 0x000fe200078e02ff */
[----:B------:R-:W-:Y:S02]  /*1580*/  IADD3 R3, R13, R3, RZ ;  /* 0x000000030d037210 */ /* 0x000fe40007ffe0ff */
[----:B------:R-:W-:Y:S01]  /*1590*/  MOV R2, R12 ;  /* 0x0000000c00027202 */ /* 0x000fe20000000f00 */
[----:B------:R-:W-:-:S04]  /*15a0*/  IMAD R4, R192, R15, R4 ;  /* 0x0000000fc0047224 */ /* 0x000fc800078e0204 */
[----:B------:R-:W-:-:S04]  /*15b0*/  IMAD.WIDE.U32 R2, R5, R192, R2 ;  /* 0x000000c005027225 */ /* 0x000fc800078e0002 */
[-C--:B------:R-:W-:Y:S01]  /*15c0*/  IMAD R9, R9, R7.reuse, RZ ;  /* 0x0000000709097224 */ /* 0x080fe200078e02ff */
        /* <DEDUP_REMOVED lines=9> */
[----:B------:R-:W-:Y:S02]  /*1660*/  IMAD.IADD R24, R3, 0x1, R4 ;  /* 0x0000000103187824 */ /* 0x000fe400078e0204 */
[----:B------:R-:W-:Y:S01]  /*1670*/  IMAD.MOV.U32 R16, RZ, RZ, R0 ;  /* 0x000000ffff107224 */ /* 0x000fe200078e0000 */
[----:B-1----:R-:W-:Y:S05]  /*1680*/  BRA `(.L_x_1698) ;  /* 0x00000004005c7947 */ /* 0x002fea0003800000 */
.L_x_1697:
[----:B------:R-:W3:Y:S01]  /*1690*/  LD.E R9, desc[UR6][R134.64+0x68] ;  /* 0x0000680686097980 */ /* 0x000ee2000c101900 */
[----:B------:R-:W-:-:S03]  /*16a0*/  ISETP.NE.AND P3, PT, R14, -0x1, PT ;  /* 0xffffffff0e00780c */ /* 0x000fc60003f65270 */
[----:B------:R-:W4:Y:S04]  /*16b0*/  LD.E.64 R2, desc[UR6][R134.64+0x40] ;  /* 0x0000400686027980 */ /* 0x000f28000c101b00 */
[----:B------:R-:W2:Y:S04]  /*16c0*/  LD.E.64 R192, desc[UR6][R134.64+0x38] ;  /* 0x0000380686c07980 */ /* 0x000ea8000c101b00 */
[----:B------:R-:W2:Y:S04]  /*16d0*/  LD.E.64 R18, desc[UR6][R134.64+0x50] ;  /* 0x0000500686127980 */ /* 0x000ea8000c101b00 */
[----:B------:R-:W2:Y:S04]  /*16e0*/  @!P3 LD.E.64 R6, desc[UR6][R134.64+0x20] ;  /* 0x000020068606b980 */ /* 0x000ea8000c101b00 */
[----:B------:R-:W2:Y:S04]  /*16f0*/  @!P3 LD.E.64 R16, desc[UR6][R134.64+0x28] ;  /* 0x000028068610b980 */ /* 0x000ea8000c101b00 */
[----:B------:R1:W5:Y:S02]  /*1700*/  LD.E.64 R26, desc[UR6][R134.64+0x58] ;  /* 0x00005806861a7980 */ /* 0x000364000c101b00 */
[----:B-----5:R-:W-:-:S02]  /*1710*/  IABS R4, R40 ;  /* 0x0000002800047213 */ /* 0x020fc40000000000 */
[----:B------:R-:W-:Y:S02]  /*1720*/  @!P3 SHF.R.S32.HI R12, RZ, 0x1f, R10 ;  /* 0x0000001fff0cb819 */ /* 0x000fe4000001140a */
[----:B------:R-:W-:Y:S02]  /*1730*/  LEA R20, R34, 0xffffff00, 0x8 ;  /* 0xffffff0022147811 */ /* 0x000fe400078e40ff */
[----:B---3--:R-:W-:-:S04]  /*1740*/  IABS R0, R9 ;  /* 0x0000000900007213 */ /* 0x008fc80000000000 */
[----:B------:R-:W-:Y:S01]  /*1750*/  MOV R15, R0 ;  /* 0x00000000000f7202 */ /* 0x000fe20000000f00 */
[----:B----4-:R3:W-:Y:S01]  /*1760*/  STL.64 [R1+0x10], R2 ;  /* 0x0000100201007387 */ /* 0x0107e20000100a00 */
[----:B------:R-:W-:Y:S02]  /*1770*/  IMAD.MOV.U32 R21, RZ, RZ, R2 ;  /* 0x000000ffff157224 */ /* 0x000fe400078e0002 */
[----:B---3--:R-:W3:Y:S08]  /*1780*/  I2F.RP R2, R15 ;  /* 0x0000000f00027306 */ /* 0x008ef00000209400 */
[----:B---3--:R-:W3:Y:S01]  /*1790*/  MUFU.RCP R2, R2 ;  /* 0x0000000200027308 */ /* 0x008ee20000001000 */
[----:B------:R-:W-:Y:S01]  /*17a0*/  MOV R22, R3 ;  /* 0x0000000300167202 */ /* 0x000fe20000000f00 */
[----:B---3--:R-:W-:-:S06]  /*17b0*/  VIADD R2, R2, 0xffffffe ;  /* 0x0ffffffe02027836 */ /* 0x008fcc0000000000 */
[----:B------:R-:W3:Y:S01]  /*17c0*/  F2I.FTZ.U32.TRUNC.NTZ R3, R2 ;  /* 0x0000000200037305 */ /* 0x000ee2000021f000 */
[----:B------:R-:W-:Y:S02]  /*17d0*/  IABS R5, R9 ;  /* 0x0000000900057213 */ /* 0x000fe40000000000 */
[----:B---3--:R-:W-:Y:S01]  /*17e0*/  IADD3 R0, RZ, -R3, RZ ;  /* 0x80000003ff007210 */ /* 0x008fe20007ffe0ff */
[----:B------:R-:W-:-:S04]  /*17f0*/  IMAD.MOV.U32 R2, RZ, RZ, RZ ;  /* 0x000000ffff027224 */ /* 0x000fc800078e00ff */
[----:B------:R-:W-:-:S04]  /*1800*/  IMAD R0, R0, R15, RZ ;  /* 0x0000000f00007224 */ /* 0x000fc800078e02ff */
[----:B------:R-:W-:Y:S01]  /*1810*/  IMAD.HI.U32 R2, R3, R0, R2 ;  /* 0x0000000003027227 */ /* 0x000fe200078e0002 */
[----:B------:R-:W-:-:S03]  /*1820*/  MOV R0, R4 ;  /* 0x0000000400007202 */ /* 0x000fc60000000f00 */
[----:B------:R-:W-:Y:S02]  /*1830*/  IMAD.MOV R3, RZ, RZ, -R5 ;  /* 0x000000ffff037224 */ /* 0x000fe400078e0a05 */
[----:B------:R-:W-:Y:S01]  /*1840*/  IMAD.HI.U32 R8, R2, R0, RZ ;  /* 0x0000000002087227 */ /* 0x000fe200078e00ff */
[----:B------:R-:W-:-:S03]  /*1850*/  @!P3 SHF.R.S32.HI R5, RZ, 0x1f, R11 ;  /* 0x0000001fff05b819 */ /* 0x000fc6000001140b */
[----:B------:R-:W-:Y:S02]  /*1860*/  IMAD R0, R8, R3, R0 ;  /* 0x0000000308007224 */ /* 0x000fe400078e0200 */
[----:B--2---:R-:W-:-:S03]  /*1870*/  @!P3 IMAD R2, R193, R11, RZ ;  /* 0x0000000bc102b224 */ /* 0x004fc600078e02ff */
[----:B------:R-:W-:Y:S01]  /*1880*/  ISETP.GT.U32.AND P0, PT, R15, R0, PT ;  /* 0x000000000f00720c */ /* 0x000fe20003f04070 */
[----:B------:R-:W-:Y:S02]  /*1890*/  @!P3 IMAD R5, R5, R192, R2 ;  /* 0x000000c00505b224 */ /* 0x000fe400078e0202 */
[----:B------:R-:W-:Y:S01]  /*18a0*/  @!P3 IMAD.WIDE.U32 R2, R192, R11, RZ ;  /* 0x0000000bc002b225 */ /* 0x000fe200078e00ff */
[----:B------:R-:W-:-:S03]  /*18b0*/  @P3 IADD3 R4, R11, R14, RZ ;  /* 0x0000000e0b043210 */ /* 0x000fc60007ffe0ff */
[----:B------:R-:W-:Y:S02]  /*18c0*/  @!P3 IMAD.IADD R3, R3, 0x1, R5 ;  /* 0x000000010303b824 */ /* 0x000fe400078e0205 */
[----:B------:R-:W-:Y:S02]  /*18d0*/  @!P3 IMAD R7, R7, R10, RZ ;  /* 0x0000000a0707b224 */ /* 0x000fe400078e02ff */
[-C--:B------:R-:W-:Y:S02]  /*18e0*/  @P3 IMAD R13, R193, R4.reuse, RZ ;  /* 0x00000004c10d3224 */ /* 0x080fe400078e02ff */
[----:B------:R-:W-:Y:S01]  /*18f0*/  @P3 IMAD.WIDE.U32 R4, R192, R4, RZ ;  /* 0x00000004c0043225 */ /* 0x000fe200078e00ff */
[----:B------:R-:W-:-:S03]  /*1900*/  @!P0 IADD3 R0, R0, -R15, RZ ;  /* 0x8000000f00008210 */ /* 0x000fc60007ffe0ff */
[----:B------:R-:W-:Y:S01]  /*1910*/  @!P3 IMAD.WIDE.U32 R2, R6, R10, R2 ;  /* 0x0000000a0602b225 */ /* 0x000fe200078e0002 */
[----:B------:R-:W-:-:S03]  /*1920*/  ISETP.GE.U32.AND P2, PT, R0, R15, PT ;  /* 0x0000000f0000720c */ /* 0x000fc60003f46070 */
[----:B------:R-:W-:Y:S01]  /*1930*/  @!P3 IMAD R7, R6, R12, R7 ;  /* 0x0000000c0607b224 */ /* 0x000fe200078e0207 */
[----:B------:R-:W-:Y:S02]  /*1940*/  @P3 IADD3 R6, R5, R13, RZ ;  /* 0x0000000d05063210 */ /* 0x000fe40007ffe0ff */
[----:B------:R-:W-:Y:S01]  /*1950*/  @!P3 MOV R4, R2 ;  /* 0x000000020004b202 */ /* 0x000fe20000000f00 */
[----:B------:R-:W-:Y:S01]  /*1960*/  @!P3 IMAD.IADD R6, R3, 0x1, R7 ;  /* 0x000000010306b824 */ /* 0x000fe200078e0207 */
[----:B------:R-:W-:Y:S01]  /*1970*/  @!P3 SHF.R.S32.HI R0, RZ, 0x1f, R11 ;  /* 0x0000001fff00b819 */ /* 0x000fe2000001140b */
[----:B------:R-:W-:Y:S01]  /*1980*/  @!P3 IMAD R3, R22, R11, RZ ;  /* 0x0000000b1603b224 */ /* 0x000fe200078e02ff */
[----:B------:R-:W-:Y:S01]  /*1990*/  LOP3.LUT R2, R40, R9, RZ, 0x3c, !PT ;  /* 0x0000000928027212 */ /* 0x000fe200078e3cff */
[----:B------:R-:W-:Y:S01]  /*19a0*/  IMAD R5, R193, R20, RZ ;  /* 0x00000014c1057224 */ /* 0x000fe200078e02ff */
[----:B------:R-:W-:Y:S01]  /*19b0*/  SHF.R.S32.HI R15, RZ, 0x1f, R20 ;  /* 0x0000001fff0f7819 */ /* 0x000fe20000011414 */
[----:B------:R-:W-:Y:S01]  /*19c0*/  @!P3 IMAD R0, R0, R21, R3 ;  /* 0x000000150000b224 */ /* 0x000fe200078e0203 */
[----:B------:R-:W-:Y:S01]  /*19d0*/  ISETP.GE.AND P1, PT, R2, RZ, PT ;  /* 0x000000ff0200720c */ /* 0x000fe20003f26270 */
[----:B------:R-:W-:Y:S01]  /*19e0*/  IMAD.MOV.U32 R3, RZ, RZ, R6 ;  /* 0x000000ffff037224 */ /* 0x000fe200078e0006 */
[----:B------:R-:W-:-:S02]  /*19f0*/  MOV R2, R4 ;  /* 0x0000000400027202 */ /* 0x000fc40000000f00 */
[----:B------:R-:W-:Y:S02]  /*1a00*/  @!P0 IADD3 R8, R8, 0x1, RZ ;  /* 0x0000000108088810 */ /* 0x000fe40007ffe0ff */
[----:B------:R-:W-:Y:S01]  /*1a10*/  ISETP.NE.AND P0, PT, R9, RZ, PT ;  /* 0x000000ff0900720c */ /* 0x000fe20003f05270 */
[----:B------:R-:W-:Y:S02]  /*1a20*/  IMAD R5, R15, R192, R5 ;  /* 0x000000c00f057224 */ /* 0x000fe400078e0205 */
[----:B------:R-:W-:Y:S01]  /*1a30*/  IMAD.WIDE.U32 R2, R192, R20, R2 ;  /* 0x00000014c0027225 */ /* 0x000fe200078e0002 */
[----:B------:R-:W-:-:S03]  /*1a40*/  @P2 IADD3 R8, R8, 0x1, RZ ;  /* 0x0000000108082810 */ /* 0x000fc60007ffe0ff */
[----:B------:R-:W-:-:S04]  /*1a50*/  @!P3 IMAD.WIDE.U32 R6, R21, R11, RZ ;  /* 0x0000000b1506b225 */ /* 0x000fc800078e00ff */
[----:B------:R-:W-:Y:S01]  /*1a60*/  IMAD.IADD R5, R3, 0x1, R5 ;  /* 0x0000000103057824 */ /* 0x000fe200078e0205 */
[----:B------:R-:W-:Y:S02]  /*1a70*/  @!P3 IADD3 R3, R7, R0, RZ ;  /* 0x000000000703b210 */ /* 0x000fe40007ffe0ff */
[----:B------:R-:W-:Y:S02]  /*1a80*/  MOV R0, R8 ;  /* 0x0000000800007202 */ /* 0x000fe40000000f00 */
[----:B------:R-:W-:Y:S01]  /*1a90*/  MOV R4, R2 ;  /* 0x0000000200047202 */ /* 0x000fe20000000f00 */
[----:B------:R-:W-:Y:S01]  /*1aa0*/  @!P3 IMAD.MOV.U32 R2, RZ, RZ, R6 ;  /* 0x000000ffff02b224 */ /* 0x000fe200078e0006 */
[----:B------:R-:W-:Y:S02]  /*1ab0*/  @!P1 IADD3 R0, -R0, RZ, RZ ;  /* 0x000000ff00009210 */ /* 0x000fe40007ffe1ff */
[----:B------:R-:W-:Y:S01]  /*1ac0*/  @!P0 LOP3.LUT R0, RZ, R9, RZ, 0x33, !PT ;  /* 0x00000009ff008212 */ /* 0x000fe200078e33ff */
[----:B------:R-:W-:Y:S01]  /*1ad0*/  @P3 IMAD.IADD R8, R11, 0x1, R14 ;  /* 0x000000010b083824 */ /* 0x000fe200078e020e */
[----:B------:R-:W-:Y:S01]  /*1ae0*/  @!P3 SHF.R.S32.HI R6, RZ, 0x1f, R10 ;  /* 0x0000001fff06b819 */ /* 0x000fe2000001140a */
[----:B------:R-:W-:Y:S01]  /*1af0*/  @!P3 IMAD R7, R17, R10, RZ ;  /* 0x0000000a1107b224 */ /* 0x000fe200078e02ff */
[----:B------:R-:W-:Y:S01]  /*1b00*/  SHF.R.S32.HI R28, RZ, 0x1f, R0 ;  /* 0x0000001fff1c7819 */ /* 0x000fe20000011400 */
[----:B------:R-:W-:-:S02]  /*1b10*/  IMAD R11, R19, R0, RZ ;  /* 0x00000000130b7224 */ /* 0x000fc400078e02ff */
[----:B------:R-:W-:Y:S02]  /*1b20*/  @P3 IMAD R14, R22, R8, RZ ;  /* 0x00000008160e3224 */ /* 0x000fe400078e02ff */
[----:B------:R-:W-:Y:S02]  /*1b30*/  @!P3 IMAD R12, R16, R6, R7 ;  /* 0x00000006100cb224 */ /* 0x000fe400078e0207 */
[----:B------:R-:W-:-:S04]  /*1b40*/  @P3 IMAD.WIDE.U32 R8, R21, R8, RZ ;  /* 0x0000000815083225 */ /* 0x000fc800078e00ff */
[----:B------:R-:W-:-:S04]  /*1b50*/  @!P3 IMAD.WIDE.U32 R6, R16, R10, R2 ;  /* 0x0000000a1006b225 */ /* 0x000fc800078e0002 */
[----:B------:R-:W-:Y:S01]  /*1b60*/  IMAD.WIDE.U32 R2, R18, R0, R4 ;  /* 0x0000000012027225 */ /* 0x000fe200078e0004 */
[----:B------:R-:W-:-:S03]  /*1b70*/  @P3 IADD3 R14, R9, R14, RZ ;  /* 0x0000000e090e3210 */ /* 0x000fc60007ffe0ff */
[----:B------:R-:W-:Y:S01]  /*1b80*/  IMAD R4, R18, R28, R11 ;  /* 0x0000001c12047224 */ /* 0x000fe200078e020b */
[----:B------:R-:W-:Y:S01]  /*1b90*/  @P3 MOV R10, R8 ;  /* 0x00000008000a3202 */ /* 0x000fe20000000f00 */
[----:B------:R-:W-:Y:S01]  /*1ba0*/  @!P3 IMAD.IADD R14, R7, 0x1, R12 ;  /* 0x00000001070eb824 */ /* 0x000fe200078e020c */
[----:B------:R-:W-:Y:S01]  /*1bb0*/  @!P3 MOV R10, R6 ;  /* 0x00000006000ab202 */ /* 0x000fe20000000f00 */
[----:B------:R-:W-:Y:S01]  /*1bc0*/  IMAD.IADD R24, R3, 0x1, R4 ;  /* 0x0000000103187824 */ /* 0x000fe200078e0204 */
[----:B------:R-:W-:Y:S02]  /*1bd0*/  MOV R21, R2 ;  /* 0x0000000200157202 */ /* 0x000fe40000000f00 */
[----:B------:R-:W-:Y:S02]  /*1be0*/  MOV R5, R20 ;  /* 0x0000001400057202 */ /* 0x000fe40000000f00 */
[----:B-1----:R-:W-:Y:S02]  /*1bf0*/  MOV R16, R0 ;  /* 0x0000000000107202 */ /* 0x002fe40000000f00 */
.L_x_1698:
[----:B------:R-:W-:Y:S05]  /*1c00*/  BSYNC B0 ;  /* 0x0000000000007941 */ /* 0x000fea0003800000 */
.L_x_1696:
[----:B------:R-:W2:Y:S04]  /*1c10*/  LD.E R2, desc[UR6][R134.64+0xc0] ;  /* 0x0000c00686027980 */ /* 0x000ea8000c101900 */
[----:B------:R-:W3:Y:S01]  /*1c20*/  LDL R33, [R1+0x10] ;  /* 0x0000100001217983 */ /* 0x000ee20000100800 */
[----:B------:R-:W-:-:S03]  /*1c30*/  ISETP.NE.AND P1, PT, R29, -0x1, PT ;  /* 0xffffffff1d00780c */ /* 0x000fc60003f25270 */
[----:B------:R-:W4:Y:S04]  /*1c40*/  LDL R35, [R1+0x14] ;  /* 0x0000140001237983 */ /* 0x000f280000100800 */
[----:B------:R-:W4:Y:S04]  /*1c50*/  LD.E.64 R8, desc[UR6][R134.64+0x30] ;  /* 0x0000300686087980 */ /* 0x000f28000c101b00 */
[----:B------:R-:W4:Y:S04]  /*1c60*/  LD.E.64 R12, desc[UR6][R134.64+0x48] ;  /* 0x00004806860c7980 */ /* 0x000f28000c101b00 */
[----:B------:R-:W4:Y:S04]  /*1c70*/  @!P1 LD.E.64 R6, desc[UR6][R134.64+0x18] ;  /* 0x0000180686069980 */ /* 0x000f28000c101b00 */
[----:B------:R-:W4:Y:S04]  /*1c80*/  LD.E.64 R22, desc[UR6][R134.64+0x10] ;  /* 0x0000100686167980 */ /* 0x000f28000c101b00 */
[----:B------:R-:W4:Y:S04]  /*1c90*/  LD.E.64 R18, desc[UR6][R134.64+0x8] ;  /* 0x0000080686127980 */ /* 0x000f28000c101b00 */
[----:B------:R1:W5:Y:S04]  /*1ca0*/  @P4 LD.E R30, desc[UR6][R30.64] ;  /* 0x000000061e1e4980 */ /* 0x000368000c101900 */
[----:B------:R2:W5:Y:S01]  /*1cb0*/  LD.E.64 R196, desc[UR6][R134.64] ;  /* 0x0000000686c47980 */ /* 0x000562000c101b00 */
[----:B------:R-:W-:-:S04]  /*1cc0*/  SHF.R.S32.HI R32, RZ, 0x1f, R37 ;  /* 0x0000001fff207819 */ /* 0x000fc80000011425 */
[----:B------:R-:W-:-:S04]  /*1cd0*/  LEA.HI R0, R32, R37, RZ, 0x3 ;  /* 0x0000002520007211 */ /* 0x000fc800078f18ff */
[----:B------:R-:W-:-:S05]  /*1ce0*/  SHF.R.S32.HI R78, RZ, 0x3, R0 ;  /* 0x00000003ff4e7819 */ /* 0x000fca0000011400 */
[----:B------:R-:W-:Y:S01]  /*1cf0*/  IMAD.SHL.U32 R4, R78, 0x40, RZ ;  /* 0x000000404e047824 */ /* 0x000fe200078e00ff */
[----:B-1----:R-:W-:Y:S02]  /*1d00*/  LEA.HI R31, R32, R37, RZ, 0x4 ;  /* 0x00000025201f7211 */ /* 0x002fe400078f20ff */
[----:B------:R-:W-:Y:S02]  /*1d10*/  SHF.R.S32.HI R246, RZ, 0x1f, R36 ;  /* 0x0000001ffff67819 */ /* 0x000fe40000011424 */
[----:B------:R-:W-:Y:S01]  /*1d20*/  SHF.R.S32.HI R79, RZ, 0x1f, R78 ;  /* 0x0000001fff4f7819 */ /* 0x000fe2000001144e */
[----:B------:R-:W-:Y:S01]  /*1d30*/  IMAD.MOV.U32 R189, RZ, RZ, 0x20 ;  /* 0x00000020ffbd7424 */ /* 0x000fe200078e00ff */
[C---:B------:R-:W-:Y:S01]  /*1d40*/  SHF.L.U64.HI R173, R192.reuse, 0x4, R193 ;  /* 0x00000004c0ad7819 */ /* 0x040fe200000102c1 */
[----:B------:R-:W-:Y:S01]  /*1d50*/  IMAD.SHL.U32 R172, R192, 0x10, RZ ;  /* 0x00000010c0ac7824 */ /* 0x000fe200078e00ff */
[----:B------:R-:W-:Y:S01]  /*1d60*/  SHF.R.S32.HI R249, RZ, 0x4, R31 ;  /* 0x00000004fff97819 */ /* 0x000fe2000001141f */
[----:B--2---:R1:W-:Y:S02]  /*1d70*/  STL [R1], R2 ;  /* 0x0000000201007387 */ /* 0x0043e40000100800 */
[----:B-1----:R-:W-:-:S05]  /*1d80*/  LOP3.LUT R2, R0, 0xfffffff8, RZ, 0xc0, !PT ;  /* 0xfffffff800027812 */ /* 0x002fca00078ec0ff */
[----:B------:R-:W-:-:S04]  /*1d90*/  IMAD.IADD R248, R37, 0x1, -R2 ;  /* 0x0000000125f87824 */ /* 0x000fc800078e0a02 */
[----:B------:R-:W-:-:S05]  /*1da0*/  IMAD.SHL.U32 R132, R248, 0x8, RZ ;  /* 0x00000008f8847824 */ /* 0x000fca00078e00ff */
[----:B------:R-:W-:Y:S02]  /*1db0*/  IADD3 R2, P0, R132, R10, RZ ;  /* 0x0000000a84027210 */ /* 0x000fe40007f1e0ff */
[----:B------:R-:W-:Y:S01]  /*1dc0*/  SHF.R.S32.HI R133, RZ, 0x1f, R132 ;  /* 0x0000001fff857819 */ /* 0x000fe20000011484 */
[----:B---3--:R-:W-:Y:S01]  /*1dd0*/  IMAD R0, R15, R33, RZ ;  /* 0x000000210f007224 */ /* 0x008fe200078e02ff */
[----:B------:R-:W-:Y:S02]  /*1de0*/  LOP3.LUT R10, R4, 0x1c0, RZ, 0xc0, !PT ;  /* 0x000001c0040a7812 */ /* 0x000fe400078ec0ff */
[----:B------:R-:W-:Y:S01]  /*1df0*/  IADD3.X R3, R133, R14, RZ, P0, !PT ;  /* 0x0000000e85037210 */ /* 0x000fe200007fe4ff */
[C---:B----4-:R-:W-:Y:S01]  /*1e00*/  IMAD R0, R5.reuse, R35, R0 ;  /* 0x0000002305007224 */ /* 0x050fe200078e0200 */
[----:B------:R-:W-:Y:S02]  /*1e10*/  LOP3.LUT R4, R10, 0x38, R132, 0xf8, !PT ;  /* 0x000000380a047812 */ /* 0x000fe400078ef884 */
[----:B------:R-:W-:Y:S01]  /*1e20*/  SHF.R.U32.HI R10, RZ, 0x3, R10 ;  /* 0x00000003ff0a7819 */ /* 0x000fe2000001160a */
[----:B------:R-:W-:-:S03]  /*1e30*/  IMAD.WIDE.U32 R2, R5, R33, R2 ;  /* 0x0000002105027225 */ /* 0x000fc600078e0002 */
[----:B------:R-:W-:Y:S01]  /*1e40*/  LOP3.LUT R25, R4, R10, RZ, 0x3c, !PT ;  /* 0x0000000a04197212 */ /* 0x000fe200078e3cff */
[----:B------:R-:W-:Y:S01]  /*1e50*/  IMAD.IADD R3, R3, 0x1, R0 ;  /* 0x0000000103037824 */ /* 0x000fe200078e0200 */
[----:B------:R-:W-:Y:S01]  /*1e60*/  LOP3.LUT R4, R31, 0xfffffff0, RZ, 0xc0, !PT ;  /* 0xfffffff01f047812 */ /* 0x000fe200078ec0ff */
[----:B-----5:R-:W-:-:S04]  /*1e70*/  IMAD R0, R27, R16, RZ ;  /* 0x000000101b007224 */ /* 0x020fc800078e02ff */
[-C--:B------:R-:W-:Y:S02]  /*1e80*/  IMAD R17, R28, R26.reuse, R0 ;  /* 0x0000001a1c117224 */ /* 0x080fe400078e0200 */
[----:B------:R-:W-:Y:S02]  /*1e90*/  IMAD.IADD R0, R37, 0x1, -R4 ;  /* 0x0000000125007824 */ /* 0x000fe400078e0a04 */
[----:B------:R-:W-:-:S03]  /*1ea0*/  IMAD.WIDE.U32 R10, R16, R26, R2 ;  /* 0x0000001a100a7225 */ /* 0x000fc600078e0002 */
[----:B------:R-:W-:Y:S01]  /*1eb0*/  SHF.R.S32.HI R3, RZ, 0x1f, R0 ;  /* 0x0000001fff037819 */ /* 0x000fe20000011400 */
[----:B------:R-:W-:-:S03]  /*1ec0*/  @!P1 IMAD R2, R7, R36, RZ ;  /* 0x0000002407029224 */ /* 0x000fc600078e02ff */
[----:B------:R-:W-:Y:S01]  /*1ed0*/  LEA.HI R251, R3, R0, RZ, 0x3 ;  /* 0x0000000003fb7211 */ /* 0x000fe200078f18ff */
[C---:B------:R-:W-:Y:S02]  /*1ee0*/  @!P1 IMAD R14, R6.reuse, R246, R2 ;  /* 0x000000f6060e9224 */ /* 0x040fe400078e0202 */
[----:B------:R-:W-:-:S04]  /*1ef0*/  @!P1 IMAD.WIDE.U32 R2, R6, R36, RZ ;  /* 0x0000002406029225 */ /* 0x000fc800078e00ff */
[----:B------:R-:W-:Y:S01]  /*1f00*/  @P1 IMAD.WIDE.U32 R4, R8, R29, RZ ;  /* 0x0000001d08041225 */ /* 0x000fe200078e00ff */
[----:B------:R-:W-:-:S03]  /*1f10*/  LEA.HI R26, R32, R37, RZ, 0x6 ;  /* 0x00000025201a7211 */ /* 0x000fc600078f30ff */
[----:B------:R-:W-:Y:S02]  /*1f20*/  @P1 IMAD R15, R9, R29, RZ ;  /* 0x0000001d090f1224 */ /* 0x000fe400078e02ff */
[----:B------:R-:W-:-:S03]  /*1f30*/  @!P1 IMAD.MOV.U32 R4, RZ, RZ, R2 ;  /* 0x000000ffff049224 */ /* 0x000fc600078e0002 */
[----:B------:R-:W-:Y:S01]  /*1f40*/  @P1 IADD3 R5, R5, R15, RZ ;  /* 0x0000000f05051210 */ /* 0x000fe20007ffe0ff */
[----:B------:R-:W-:Y:S01]  /*1f50*/  @!P1 IMAD.IADD R5, R3, 0x1, R14 ;  /* 0x0000000103059824 */ /* 0x000fe200078e020e */
[----:B------:R-:W-:Y:S01]  /*1f60*/  IADD3 R2, P0, R132, R4, RZ ;  /* 0x0000000484027210 */ /* 0x000fe20007f1e0ff */
[----:B------:R-:W-:Y:S01]  /*1f70*/  IMAD.SHL.U32 R7, R26, 0x8, RZ ;  /* 0x000000081a077824 */ /* 0x000fe200078e00ff */
[----:B------:R-:W-:Y:S01]  /*1f80*/  LOP3.LUT R6, R251, 0xfffffff8, RZ, 0xc0, !PT ;  /* 0xfffffff8fb067812 */ /* 0x000fe200078ec0ff */
[----:B------:R-:W-:Y:S02]  /*1f90*/  @P1 IMAD.MOV.U32 R198, RZ, RZ, R8 ;  /* 0x000000ffffc61224 */ /* 0x000fe400078e0008 */
[----:B------:R-:W-:Y:S01]  /*1fa0*/  IMAD.X R3, R133, 0x1, R5, P0 ;  /* 0x0000000185037824 */ /* 0x000fe200000e0605 */
[----:B------:R-:W-:Y:S01]  /*1fb0*/  LOP3.LUT R7, R25, 0xfffffe00, R7, 0xf8, !PT ;  /* 0xfffffe0019077812 */ /* 0x000fe200078ef807 */
[----:B------:R-:W-:Y:S01]  /*1fc0*/  @P1 IMAD.MOV.U32 R199, RZ, RZ, R9 ;  /* 0x000000ffffc71224 */ /* 0x000fe200078e0009 */
[----:B------:R-:W-:Y:S01]  /*1fd0*/  SHF.R.S32.HI R4, RZ, 0x1f, R40 ;  /* 0x0000001fff047819 */ /* 0x000fe20000011428 */
[----:B------:R-:W-:-:S02]  /*1fe0*/  IMAD.IADD R250, R0, 0x1, -R6 ;  /* 0x0000000100fa7824 */ /* 0x000fc400078e0a06 */
[----:B------:R-:W-:Y:S02]  /*1ff0*/  @!P1 IMAD.MOV.U32 R198, RZ, RZ, R8 ;  /* 0x000000ffffc69224 */ /* 0x000fe400078e0008 */
[----:B------:R-:W-:Y:S02]  /*2000*/  @!P1 IMAD.MOV.U32 R199, RZ, RZ, R9 ;  /* 0x000000ffffc79224 */ /* 0x000fe400078e0009 */
[----:B------:R-:W-:Y:S02]  /*2010*/  IMAD R0, R13, R40, RZ ;  /* 0x000000280d007224 */ /* 0x000fe400078e02ff */
[----:B------:R-:W-:Y:S01]  /*2020*/  IMAD.WIDE.U32 R8, R40, R12, R2 ;  /* 0x0000000c28087225 */ /* 0x000fe200078e0002 */
[----:B------:R-:W-:Y:S01]  /*2030*/  IADD3 R2, P0, R132, R21, RZ ;  /* 0x0000001584027210 */ /* 0x000fe20007f1e0ff */
[----:B------:R1:W-:Y:S01]  /*2040*/  STL [R1+0x4], R7 ;  /* 0x0000040701007387 */ /* 0x0003e20000100800 */
[----:B------:R-:W-:Y:S01]  /*2050*/  MOV R6, R10 ;  /* 0x0000000a00067202 */ /* 0x000fe20000000f00 */
[----:B------:R-:W-:-:S02]  /*2060*/  IMAD R4, R12, R4, R0 ;  /* 0x000000040c047224 */ /* 0x000fc400078e0200 */
[-C--:B------:R-:W-:Y:S02]  /*2070*/  IMAD R0, R193, R78.reuse, RZ ;  /* 0x0000004ec1007224 */ /* 0x080fe400078e02ff */
[----:B------:R-:W-:Y:S02]  /*2080*/  IMAD.X R3, R133, 0x1, R24, P0 ;  /* 0x0000000185037824 */ /* 0x000fe400000e0618 */
[----:B------:R-:W-:Y:S01]  /*2090*/  IMAD R12, R35, R78, RZ ;  /* 0x0000004e230c7224 */ /* 0x000fe200078e02ff */
[----:B------:R-:W-:Y:S01]  /*20a0*/  IADD3 R9, R9, R4, RZ ;  /* 0x0000000409097210 */ /* 0x000fe20007ffe0ff */
[-C--:B------:R-:W-:Y:S02]  /*20b0*/  IMAD R0, R79, R192.reuse, R0 ;  /* 0x000000c04f007224 */ /* 0x080fe400078e0200 */
[----:B------:R-:W-:-:S04]  /*20c0*/  IMAD.WIDE.U32 R4, R78, R192, R2 ;  /* 0x000000c04e047225 */ /* 0x000fc800078e0002 */
[----:B------:R-:W-:Y:S01]  /*20d0*/  IMAD.IADD R0, R5, 0x1, R0 ;  /* 0x0000000105007824 */ /* 0x000fe200078e0200 */
[----:B-1----:R-:W-:Y:S01]  /*20e0*/  IADD3 R7, R11, R17, RZ ;  /* 0x000000110b077210 */ /* 0x002fe20007ffe0ff */
[----:B------:R-:W-:-:S04]  /*20f0*/  IMAD.WIDE R10, R39, 0x40, R78 ;  /* 0x00000040270a7825 */ /* 0x000fc800078e024e */
[----:B------:R-:W-:Y:S02]  /*2100*/  IMAD R13, R11, R198, RZ ;  /* 0x000000c60b0d7224 */ /* 0x000fe400078e02ff */
[-C--:B------:R-:W-:Y:S02]  /*2110*/  IMAD R11, R79, R33.reuse, R12 ;  /* 0x000000214f0b7224 */ /* 0x080fe400078e020c */
[----:B------:R-:W-:-:S04]  /*2120*/  IMAD.WIDE.U32 R2, R78, R33, R6 ;  /* 0x000000214e027225 */ /* 0x000fc800078e0006 */
[----:B------:R-:W-:Y:S01]  /*2130*/  IMAD.IADD R5, R3, 0x1, R11 ;  /* 0x0000000103057824 */ /* 0x000fe200078e020b */
[C---:B------:R-:W-:Y:S02]  /*2140*/  LEA R223, P0, R2.reuse, R22, 0x1 ;  /* 0x0000001602df7211 */ /* 0x040fe400078008ff */
[----:B------:R-:W-:Y:S02]  /*2150*/  SHF.R.S32.HI R3, RZ, 0x1f, R194 ;  /* 0x0000001fff037819 */ /* 0x000fe400000114c2 */
[----:B------:R-:W-:Y:S02]  /*2160*/  LEA.HI.X R221, R2, R23, R5, 0x1, P0 ;  /* 0x0000001702dd7211 */ /* 0x000fe400000f0c05 */
[----:B------:R-:W-:Y:S02]  /*2170*/  LEA.HI R2, R3, R194, RZ, 0x8 ;  /* 0x000000c203027211 */ /* 0x000fe400078f40ff */
[----:B------:R-:W-:Y:S02]  /*2180*/  LEA R229, P1, R4, R18, 0x1 ;  /* 0x0000001204e57211 */ /* 0x000fe400078208ff */
[----:B------:R-:W-:-:S02]  /*2190*/  SHF.R.S32.HI R2, RZ, 0x8, R2 ;  /* 0x00000008ff027819 */ /* 0x000fc40000011402 */
[----:B------:R-:W-:Y:S02]  /*21a0*/  LEA.HI.X R227, R4, R19, R0, 0x1, P1 ;  /* 0x0000001304e37211 */ /* 0x000fe400008f0c00 */
[----:B------:R-:W-:Y:S02]  /*21b0*/  VIMNMX R143, R38, R2, !PT ;  /* 0x00000002268f7248 */ /* 0x000fe40007fe0100 */
[----:B------:R-:W-:Y:S02]  /*21c0*/  R2P PR, R250, 0x6 ;  /* 0x00000006fa007804 */ /* 0x000fe40000000000 */
[----:B------:R-:W-:Y:S02]  /*21d0*/  ISETP.GT.AND P0, PT, R34, R143, PT ;  /* 0x0000008f2200720c */ /* 0x000fe40003f04270 */
[----:B------:R-:W-:Y:S01]  /*21e0*/  LEA.HI R3, R32, R37, RZ, 0x5 ;  /* 0x0000002520037211 */ /* 0x000fe200078f28ff */
[C---:B------:R-:W-:Y:S01]  /*21f0*/  IMAD R13, R10.reuse, R199, R13 ;  /* 0x000000c70a0d7224 */ /* 0x040fe200078e020d */
[----:B------:R-:W-:Y:S01]  /*2200*/  MOV R0, 0x10 ;  /* 0x0000001000007802 */ /* 0x000fe20000000f00 */
[----:B------:R-:W-:Y:S01]  /*2210*/  IMAD.WIDE.U32 R244, R10, R198, R8 ;  /* 0x000000c60af47225 */ /* 0x000fe200078e0008 */
[----:B------:R-:W-:-:S02]  /*2220*/  LOP3.LUT R2, R3, 0xffffffe0, RZ, 0xc0, !PT ;  /* 0xffffffe003027812 */ /* 0x000fc400078ec0ff */
[C---:B------:R-:W-:Y:S01]  /*2230*/  SHF.L.U64.HI R243, R33.reuse, 0x4, R35 ;  /* 0x0000000421f37819 */ /* 0x040fe20000010223 */
[----:B------:R-:W-:Y:S01]  /*2240*/  @!P4 IMAD.MOV.U32 R30, RZ, RZ, RZ ;  /* 0x000000ffff1ec224 */ /* 0x000fe200078e00ff */
[----:B------:R-:W-:Y:S01]  /*2250*/  SHF.L.U32 R195, R33, 0x4, RZ ;  /* 0x0000000421c37819 */ /* 0x000fe200000006ff */
[----:B------:R-:W-:Y:S01]  /*2260*/  IMAD.IADD R252, R37, 0x1, -R2 ;  /* 0x0000000125fc7824 */ /* 0x000fe200078e0a02 */
[----:B------:R-:W-:Y:S01]  /*2270*/  SHF.R.S32.HI R3, RZ, 0x5, R3 ;  /* 0x00000005ff037819 */ /* 0x000fe20000011403 */
[----:B------:R-:W-:Y:S01]  /*2280*/  IMAD.IADD R247, R245, 0x1, R13 ;  /* 0x00000001f5f77824 */ /* 0x000fe200078e020d */
[----:B------:R-:W-:Y:S02]  /*2290*/  SHF.L.U32 R26, R248, 0x2, RZ ;  /* 0x00000002f81a7819 */ /* 0x000fe400000006ff */
[----:B------:R-:W-:Y:S02]  /*22a0*/  SEL R188, R0, 0xfffffff0, !P1 ;  /* 0xfffffff000bc7807 */ /* 0x000fe40004800000 */
[----:B------:R-:W-:Y:S01]  /*22b0*/  SEL R189, R189, 0xffffffe0, !P2 ;  /* 0xffffffe0bdbd7807 */ /* 0x000fe20005000000 */
[----:B------:R-:W-:Y:S06]  /*22c0*/  @!P0 BRA `(.L_x_1699) ;  /* 0x000000e000248947 */ /* 0x000fec0003800000 */
[----:B------:R-:W2:Y:S04]  /*22d0*/  LD.E.64 R4, desc[UR6][R134.64+0x120] ;  /* 0x0001200686047980 */ /* 0x000ea8000c101b00 */
[----:B------:R-:W3:Y:S04]  /*22e0*/  LD.E.64 R6, desc[UR6][R134.64+0x118] ;  /* 0x0001180686067980 */ /* 0x000ee8000c101b00 */
[----:B------:R-:W4:Y:S04]  /*22f0*/  LD.E.64 R2, desc[UR6][R134.64+0x130] ;  /* 0x0001300686027980 */ /* 0x000f28000c101b00 */
[----:B------:R-:W5:Y:S04]  /*2300*/  LD.E.64 R64, desc[UR6][R134.64+0x128] ;  /* 0x0001280686407980 */ /* 0x000f68000c101b00 */
[----:B------:R-:W4:Y:S04]  /*2310*/  LD.E.64 R8, desc[UR6][R134.64+0x140] ;  /* 0x0001400686087980 */ /* 0x000f28000c101b00 */
[----:B------:R-:W4:Y:S04]  /*2320*/  LD.E.64 R12, desc[UR6][R134.64+0x138] ;  /* 0x00013806860c7980 */ /* 0x000f28000c101b00 */
[----:B------:R-:W4:Y:S04]  /*2330*/  LD.E R21, desc[UR6][R134.64+0xd0] ;  /* 0x0000d00686157980 */ /* 0x000f28000c101900 */
[----:B------:R-:W4:Y:S04]  /*2340*/  LD.E.64 R22, desc[UR6][R134.64+0x110] ;  /* 0x0001100686167980 */ /* 0x000f28000c101b00 */
[----:B------:R-:W4:Y:S04]  /*2350*/  LD.E.64 R24, desc[UR6][R134.64+0x108] ;  /* 0x0001080686187980 */ /* 0x000f28000c101b00 */
[----:B------:R-:W4:Y:S04]  /*2360*/  LD.E.64 R14, desc[UR6][R134.64+0x150] ;  /* 0x00015006860e7980 */ /* 0x000f28000c101b00 */
[----:B------:R-:W4:Y:S01]  /*2370*/  LD.E.64 R18, desc[UR6][R134.64+0x148] ;  /* 0x0001480686127980 */ /* 0x000f22000c101b00 */
[----:B------:R-:W-:Y:S01]  /*2380*/  IMAD.WIDE.U32 R190, R33, 0x60, RZ ;  /* 0x0000006021be7825 */ /* 0x000fe200078e00ff */
[----:B------:R-:W-:-:S02]  /*2390*/  IADD3 R81, R78, 0x10, RZ ;  /* 0x000000104e517810 */ /* 0x000fc40007ffe0ff */
[C---:B------:R-:W-:Y:S01]  /*23a0*/  IADD3 R93, R78.reuse, 0x30, RZ ;  /* 0x000000304e5d7810 */ /* 0x040fe20007ffe0ff */
[C---:B------:R-:W-:Y:S01]  /*23b0*/  IMAD.WIDE.U32 R186, R33.reuse, 0xa0, RZ ;  /* 0x000000a021ba7825 */ /* 0x040fe200078e00ff */
[C---:B------:R-:W-:Y:S02]  /*23c0*/  IADD3 R92, R78.reuse, 0x40, RZ ;  /* 0x000000404e5c7810 */ /* 0x040fe40007ffe0ff */
[C---:B------:R-:W-:Y:S01]  /*23d0*/  IADD3 R90, R78.reuse, 0x60, RZ ;  /* 0x000000604e5a7810 */ /* 0x040fe20007ffe0ff */
[C---:B------:R-:W-:Y:S01]  /*23e0*/  IMAD.WIDE.U32 R182, R33.reuse, 0xe0, RZ ;  /* 0x000000e021b67825 */ /* 0x040fe200078e00ff */
[C---:B------:R-:W-:Y:S02]  /*23f0*/  IADD3 R89, R78.reuse, 0x70, RZ ;  /* 0x000000704e597810 */ /* 0x040fe40007ffe0ff */
[C---:B------:R-:W-:Y:S01]  /*2400*/  IADD3 R87, R78.reuse, 0x90, RZ ;  /* 0x000000904e577810 */ /* 0x040fe20007ffe0ff */
[----:B------:R-:W-:Y:S01]  /*2410*/  IMAD.WIDE.U32 R180, R33, 0x120, RZ ;  /* 0x0000012021b47825 */ /* 0x000fe200078e00ff */
[----:B------:R-:W-:-:S02]  /*2420*/  IADD3 R86, R78, 0xa0, RZ ;  /* 0x000000a04e567810 */ /* 0x000fc40007ffe0ff */
[C---:B------:R-:W-:Y:S01]  /*2430*/  IADD3 R84, R78.reuse, 0xc0, RZ ;  /* 0x000000c04e547810 */ /* 0x040fe20007ffe0ff */
[C---:B------:R-:W-:Y:S01]  /*2440*/  IMAD.WIDE.U32 R176, R33.reuse, 0x160, RZ ;  /* 0x0000016021b07825 */ /* 0x040fe200078e00ff */
[C---:B------:R-:W-:Y:S02]  /*2450*/  IADD3 R83, R78.reuse, 0xd0, RZ ;  /* 0x000000d04e537810 */ /* 0x040fe40007ffe0ff */
[----:B------:R-:W-:Y:S01]  /*2460*/  IADD3 R94, R78, 0xf0, RZ ;  /* 0x000000f04e5e7810 */ /* 0x000fe20007ffe0ff */
[C---:B------:R-:W-:Y:S01]  /*2470*/  IMAD.WIDE.U32 R174, R33.reuse, 0x180, RZ ;  /* 0x0000018021ae7825 */ /* 0x040fe200078e00ff */
[C-C-:B------:R-:W-:Y:S02]  /*2480*/  SHF.L.U64.HI R142, R192.reuse, 0x5, R193.reuse ;  /* 0x00000005c08e7819 */ /* 0x140fe400000102c1 */
[C---:B------:R-:W-:Y:S01]  /*2490*/  SHF.L.U32 R101, R192.reuse, 0x5, RZ ;  /* 0x00000005c0657819 */ /* 0x040fe200000006ff */
[----:B------:R-:W-:Y:S01]  /*24a0*/  IMAD.WIDE.U32 R168, R33, 0x1c0, RZ ;  /* 0x000001c021a87825 */ /* 0x000fe200078e00ff */
[----:B------:R-:W-:-:S02]  /*24b0*/  SHF.L.U64.HI R141, R192, 0x6, R193 ;  /* 0x00000006c08d7819 */ /* 0x000fc400000102c1 */
[C---:B------:R-:W-:Y:S01]  /*24c0*/  SHF.L.U64.HI R140, R192.reuse, 0x7, R193 ;  /* 0x00000007c08c7819 */ /* 0x040fe200000102c1 */
[C---:B------:R-:W-:Y:S01]  /*24d0*/  IMAD.WIDE.U32 R184, R33.reuse, 0xc0, RZ ;  /* 0x000000c021b87825 */ /* 0x040fe200078e00ff */
[----:B------:R-:W-:Y:S02]  /*24e0*/  SHF.L.U32 R99, R192, 0x7, RZ ;  /* 0x00000007c0637819 */ /* 0x000fe400000006ff */
[----:B------:R-:W-:Y:S01]  /*24f0*/  MOV R69, R227 ;  /* 0x000000e300457202 */ /* 0x000fe20000000f00 */
[----:B------:R-:W-:Y:S01]  /*2500*/  IMAD.WIDE.U32 R178, R33, 0x140, RZ ;  /* 0x0000014021b27825 */ /* 0x000fe200078e00ff */
[----:B------:R-:W-:-:S03]  /*2510*/  MOV R73, R223 ;  /* 0x000000df00497202 */ /* 0x000fc60000000f00 */
[----:B------:R-:W-:-:S04]  /*2520*/  IMAD.WIDE.U32 R170, R33, 0x1a0, RZ ;  /* 0x000001a021aa7825 */ /* 0x000fc800078e00ff */
[----:B------:R-:W-:-:S04]  /*2530*/  IMAD.WIDE.U32 R166, R33, 0x1e0, RZ ;  /* 0x000001e021a67825 */ /* 0x000fc800078e00ff */
[C---:B------:R-:W-:Y:S02]  /*2540*/  VIADD R80, R78.reuse, 0x20 ;  /* 0x000000204e507836 */ /* 0x040fe40000000000 */
[C---:B------:R-:W-:Y:S02]  /*2550*/  VIADD R91, R78.reuse, 0x50 ;  /* 0x000000504e5b7836 */ /* 0x040fe40000000000 */
[C---:B------:R-:W-:Y:S02]  /*2560*/  VIADD R88, R78.reuse, 0x80 ;  /* 0x000000804e587836 */ /* 0x040fe40000000000 */
[C---:B------:R-:W-:Y:S02]  /*2570*/  VIADD R85, R78.reuse, 0xb0 ;  /* 0x000000b04e557836 */ /* 0x040fe40000000000 */
[----:B------:R-:W-:Y:S02]  /*2580*/  VIADD R82, R78, 0xe0 ;  /* 0x000000e04e527836 */ /* 0x000fe40000000000 */
[----:B------:R-:W-:-:S02]  /*2590*/  IMAD.SHL.U32 R100, R192, 0x40, RZ ;  /* 0x00000040c0647824 */ /* 0x000fc400078e00ff */
[----:B------:R-:W-:Y:S02]  /*25a0*/  IMAD.MOV.U32 R68, RZ, RZ, R229 ;  /* 0x000000ffff447224 */ /* 0x000fe400078e00e5 */
[----:B------:R-:W-:Y:S02]  /*25b0*/  IMAD.MOV.U32 R72, RZ, RZ, R221 ;  /* 0x000000ffff487224 */ /* 0x000fe400078e00dd */
[----:B--2---:R-:W-:-:S04]  /*25c0*/  IMAD R0, R5, R36, RZ ;  /* 0x0000002405007224 */ /* 0x004fc800078e02ff */
[----:B------:R-:W-:Y:S02]  /*25d0*/  IMAD R17, R4, R246, R0 ;  /* 0x000000f604117224 */ /* 0x000fe400078e0200 */
[----:B------:R-:W-:-:S04]  /*25e0*/  IMAD.WIDE.U32 R4, R36, R4, R132 ;  /* 0x0000000424047225 */ /* 0x000fc800078e0084 */
[----:B---3--:R-:W-:Y:S01]  /*25f0*/  IMAD R0, R7, R36, RZ ;  /* 0x0000002407007224 */ /* 0x008fe200078e02ff */
[----:B------:R-:W-:Y:S01]  /*2600*/  IADD3 R7, R5, R17, RZ ;  /* 0x0000001105077210 */ /* 0x000fe20007ffe0ff */
[----:B------:R-:W-:Y:S01]  /*2610*/  IMAD.WIDE.U32 R10, R36, R6, R132 ;  /* 0x00000006240a7225 */ /* 0x000fe200078e0084 */
[C-C-:B-----5:R-:W-:Y:S02]  /*2620*/  SHF.L.U64.HI R136, R64.reuse, 0x5, R65.reuse ;  /* 0x0000000540887819 */ /* 0x160fe40000010241 */
[----:B------:R-:W-:Y:S01]  /*2630*/  SHF.L.U32 R95, R64, 0x5, RZ ;  /* 0x00000005405f7819 */ /* 0x000fe200000006ff */
[----:B------:R-:W-:Y:S01]  /*2640*/  IMAD R5, R6, R246, R0 ;  /* 0x000000f606057224 */ /* 0x000fe200078e0200 */
[----:B------:R-:W-:Y:S01]  /*2650*/  SHF.R.S32.HI R0, RZ, 0x1f, R20 ;  /* 0x0000001fff007819 */ /* 0x000fe20000011414 */
[----:B----4-:R-:W-:Y:S01]  /*2660*/  IMAD R17, R3, R20, RZ ;  /* 0x0000001403117224 */ /* 0x010fe200078e02ff */
[----:B------:R-:W-:Y:S01]  /*2670*/  SHF.L.U64.HI R137, R64, 0x6, R65 ;  /* 0x0000000640897819 */ /* 0x000fe20000010241 */
[----:B------:R-:W-:Y:S01]  /*2680*/  IMAD.MOV.U32 R6, RZ, RZ, R4 ;  /* 0x000000ffff067224 */ /* 0x000fe200078e0004 */
[----:B------:R-:W-:Y:S01]  /*2690*/  IADD3 R5, R11, R5, RZ ;  /* 0x000000050b057210 */ /* 0x000fe20007ffe0ff */
[----:B------:R-:W-:Y:S01]  /*26a0*/  IMAD R17, R2, R0, R17 ;  /* 0x0000000002117224 */ /* 0x000fe200078e0211 */
[----:B------:R-:W-:Y:S01]  /*26b0*/  SHF.L.U32 R96, R64, 0x6, RZ ;  /* 0x0000000640607819 */ /* 0x000fe200000006ff */
[----:B------:R-:W-:Y:S01]  /*26c0*/  IMAD.WIDE.U32 R6, R2, R20, R6 ;  /* 0x0000001402067225 */ /* 0x000fe200078e0006 */
[----:B------:R-:W-:-:S02]  /*26d0*/  SHF.L.U64.HI R138, R64, 0x7, R65 ;  /* 0x00000007408a7819 */ /* 0x000fc40000010241 */
[C---:B------:R-:W-:Y:S01]  /*26e0*/  SHF.L.U64.HI R139, R64.reuse, 0x4, R65 ;  /* 0x00000004408b7819 */ /* 0x040fe20000010241 */
[----:B------:R-:W-:Y:S01]  /*26f0*/  IMAD R11, R65, R20, RZ ;  /* 0x00000014410b7224 */ /* 0x000fe200078e02ff */
[----:B------:R-:W-:Y:S01]  /*2700*/  IADD3 R7, R7, R17, RZ ;  /* 0x0000001107077210 */ /* 0x000fe20007ffe0ff */
[----:B------:R-:W-:Y:S01]  /*2710*/  IMAD.MOV.U32 R4, RZ, RZ, R10 ;  /* 0x000000ffff047224 */ /* 0x000fe200078e000a */
[C---:B------:R-:W-:Y:S01]  /*2720*/  SHF.L.U32 R98, R64.reuse, 0x4, RZ ;  /* 0x0000000440627819 */ /* 0x040fe200000006ff */
[----:B------:R-:W-:Y:S02]  /*2730*/  IMAD R9, R9, R16, RZ ;  /* 0x0000001009097224 */ /* 0x000fe400078e02ff */
[C---:B------:R-:W-:Y:S02]  /*2740*/  IMAD R0, R64.reuse, R0, R11 ;  /* 0x0000000040007224 */ /* 0x040fe400078e020b */
[----:B------:R-:W-:-:S04]  /*2750*/  IMAD.WIDE.U32 R4, R64, R20, R4 ;  /* 0x0000001440047225 */ /* 0x000fc800078e0004 */
[C---:B------:R-:W-:Y:S01]  /*2760*/  IMAD R11, R8.reuse, R28, R9 ;  /* 0x0000001c080b7224 */ /* 0x040fe200078e0209 */
[----:B------:R-:W-:Y:S01]  /*2770*/  SHF.R.S32.HI R9, RZ, 0x1f, R194 ;  /* 0x0000001fff097819 */ /* 0x000fe200000114c2 */
[----:B------:R-:W-:-:S04]  /*2780*/  IMAD.WIDE.U32 R6, R8, R16, R6 ;  /* 0x0000001008067225 */ /* 0x000fc800078e0006 */
[----:B------:R-:W-:Y:S01]  /*2790*/  IMAD.IADD R5, R5, 0x1, R0 ;  /* 0x0000000105057824 */ /* 0x000fe200078e0200 */
[----:B------:R-:W-:Y:S01]  /*27a0*/  IADD3 R0, P0, -R194, R78, RZ ;  /* 0x0000004ec2007210 */ /* 0x000fe20007f1e1ff */
[-C--:B------:R-:W-:Y:S02]  /*27b0*/  IMAD R8, R13, R16.reuse, RZ ;  /* 0x000000100d087224 */ /* 0x080fe400078e02ff */
[----:B------:R-:W-:-:S04]  /*27c0*/  IMAD.WIDE.U32 R4, R12, R16, R4 ;  /* 0x000000100c047225 */ /* 0x000fc800078e0004 */
[----:B------:R-:W-:Y:S01]  /*27d0*/  IMAD R10, R12, R28, R8 ;  /* 0x0000001c0c0a7224 */ /* 0x000fe200078e0208 */
[----:B------:R-:W-:Y:S01]  /*27e0*/  IADD3.X R8, R79, ~R9, RZ, P0, !PT ;  /* 0x800000094f087210 */ /* 0x000fe200007fe4ff */
[----:B------:R-:W-:Y:S01]  /*27f0*/  IMAD.IADD R7, R7, 0x1, R11 ;  /* 0x0000000107077824 */ /* 0x000fe200078e020b */
[----:B------:R-:W-:Y:S01]  /*2800*/  LEA.HI R9, R21, R21, RZ, 0x1 ;  /* 0x0000001515097211 */ /* 0x000fe200078f08ff */
[----:B------:R-:W-:Y:S01]  /*2810*/  IMAD.IADD R20, R30, 0x1, R20 ;  /* 0x000000011e147824 */ /* 0x000fe200078e0214 */
[----:B------:R-:W-:Y:S01]  /*2820*/  IADD3 R5, R5, R10, RZ ;  /* 0x0000000a05057210 */ /* 0x000fe20007ffe0ff */
[C---:B------:R-:W-:Y:S01]  /*2830*/  IMAD R11, R8.reuse, R2, RZ ;  /* 0x00000002080b7224 */ /* 0x040fe200078e02ff */
[----:B------:R-:W-:Y:S01]  /*2840*/  SHF.R.S32.HI R9, RZ, 0x1, R9 ;  /* 0x00000001ff097819 */ /* 0x000fe20000011409 */
[----:B------:R-:W-:Y:S01]  /*2850*/  IMAD R10, R8, R64, RZ ;  /* 0x00000040080a7224 */ /* 0x000fe200078e02ff */
[----:B------:R-:W-:Y:S01]  /*2860*/  SHF.L.U64.HI R21, R33, 0x5, R35 ;  /* 0x0000000521157819 */ /* 0x000fe20000010223 */
[----:B------:R-:W-:Y:S01]  /*2870*/  IMAD.WIDE.U32 R4, R64, R0, R4 ;  /* 0x0000000040047225 */ /* 0x000fe200078e0004 */
[----:B------:R-:W-:-:S02]  /*2880*/  SHF.L.U32 R116, R9, 0x4, RZ ;  /* 0x0000000409747819 */ /* 0x000fc400000006ff */
[----:B------:R-:W-:Y:S01]  /*2890*/  SHF.L.U32 R113, R9, 0x6, RZ ;  /* 0x0000000609717819 */ /* 0x000fe200000006ff */
[----:B------:R-:W-:Y:S01]  /*28a0*/  IMAD R8, R78, R9, R26 ;  /* 0x000000094e087224 */ /* 0x000fe200078e021a */
[----:B------:R-:W-:Y:S01]  /*28b0*/  LEA R71, P0, R4, R24, 0x1 ;  /* 0x0000001804477211 */ /* 0x000fe200078008ff */
[-C--:B------:R-:W-:Y:S01]  /*28c0*/  IMAD R10, R65, R0.reuse, R10 ;  /* 0x00000000410a7224 */ /* 0x080fe200078e020a */
[----:B------:R-:W-:Y:S01]  /*28d0*/  SHF.L.U32 R109, R9, 0x7, RZ ;  /* 0x00000007096d7819 */ /* 0x000fe200000006ff */
[----:B------:R-:W-:Y:S01]  /*28e0*/  IMAD R11, R3, R0, R11 ;  /* 0x00000000030b7224 */ /* 0x000fe200078e020b */
[----:B------:R-:W-:Y:S01]  /*28f0*/  SHF.R.S32.HI R131, RZ, 0x1f, R116 ;  /* 0x0000001fff837819 */ /* 0x000fe20000011474 */
[----:B------:R-:W-:Y:S01]  /*2900*/  IMAD R20, R9, R20, RZ ;  /* 0x0000001409147224 */ /* 0x000fe200078e02ff */
[----:B------:R-:W-:Y:S01]  /*2910*/  IADD3 R10, R5, R10, RZ ;  /* 0x0000000a050a7210 */ /* 0x000fe20007ffe0ff */
[----:B------:R-:W-:Y:S01]  /*2920*/  IMAD.WIDE.U32 R6, R2, R0, R6 ;  /* 0x0000000002067225 */ /* 0x000fe200078e0006 */
[----:B------:R-:W-:-:S02]  /*2930*/  IADD3 R0, R26, R8, RZ ;  /* 0x000000081a007210 */ /* 0x000fc40007ffe0ff */
[----:B------:R-:W-:Y:S01]  /*2940*/  SHF.R.S32.HI R12, RZ, 0x1f, R20 ;  /* 0x0000001fff0c7819 */ /* 0x000fe20000011414 */
[----:B------:R-:W-:Y:S01]  /*2950*/  IMAD.IADD R47, R7, 0x1, R11 ;  /* 0x00000001072f7824 */ /* 0x000fe200078e020b */
[C---:B------:R-:W-:Y:S01]  /*2960*/  IADD3 R5, P2, R20.reuse, R0, RZ ;  /* 0x0000000014057210 */ /* 0x040fe20007f5e0ff */
[C---:B------:R-:W-:Y:S01]  /*2970*/  IMAD R13, R35.reuse, 0x120, RZ ;  /* 0x00000120230d7824 */ /* 0x040fe200078e02ff */
[----:B------:R-:W-:Y:S01]  /*2980*/  IADD3 R16, P3, R20, R8, RZ ;  /* 0x0000000814107210 */ /* 0x000fe20007f7e0ff */
[----:B------:R-:W-:Y:S01]  /*2990*/  IMAD R20, R35, 0x60, RZ ;  /* 0x0000006023147824 */ /* 0x000fe200078e02ff */
[----:B------:R-:W-:Y:S01]  /*29a0*/  LEA R46, P1, R6, R22, 0x1 ;  /* 0x00000016062e7211 */ /* 0x000fe200078208ff */
[----:B------:R-:W-:Y:S01]  /*29b0*/  IMAD.SHL.U32 R77, R5, 0x2, RZ ;  /* 0x00000002054d7824 */ /* 0x000fe200078e00ff */
[-C--:B------:R-:W-:Y:S01]  /*29c0*/  LEA.HI.X.SX32 R8, R8, R12.reuse, 0x1, P3 ;  /* 0x0000000c08087211 */ /* 0x080fe200018f0eff */
[C---:B------:R-:W-:Y:S01]  /*29d0*/  IMAD R11, R35.reuse, 0x160, RZ ;  /* 0x00000160230b7824 */ /* 0x040fe200078e02ff */
[----:B------:R-:W-:Y:S01]  /*29e0*/  LEA.HI.X.SX32 R0, R0, R12, 0x1, P2 ;  /* 0x0000000c00007211 */ /* 0x000fe200010f0eff */
[C---:B------:R-:W-:Y:S01]  /*29f0*/  IMAD R7, R35.reuse, 0x1c0, RZ ;  /* 0x000001c023077824 */ /* 0x040fe200078e02ff */
[----:B------:R-:W-:Y:S01]  /*2a00*/  SHF.L.U32 R17, R16, 0x1, RZ ;  /* 0x0000000110117819 */ /* 0x000fe200000006ff */
[C---:B------:R-:W-:Y:S01]  /*2a10*/  IMAD R12, R35.reuse, 0x140, RZ ;  /* 0x00000140230c7824 */ /* 0x040fe200078e02ff */
[----:B------:R-:W-:Y:S01]  /*2a20*/  LEA.HI.X R47, R6, R23, R47, 0x1, P1 ;  /* 0x00000017062f7211 */ /* 0x000fe200008f0c2f */
[----:B------:R-:W-:Y:S01]  /*2a30*/  IMAD R6, R35, 0x1e0, RZ ;  /* 0x000001e023067824 */ /* 0x000fe200078e02ff */
[----:B------:R-:W-:Y:S01]  /*2a40*/  IADD3 R76, P3, R14, R77, RZ ;  /* 0x0000004d0e4c7210 */ /* 0x000fe20007f7e0ff */
[----:B------:R-:W-:Y:S01]  /*2a50*/  IMAD.IADD R230, R179, 0x1, R12 ;  /* 0x00000001b3e67824 */ /* 0x000fe200078e020c */
[----:B------:R-:W-:Y:S01]  /*2a60*/  SHF.L.U64.HI R16, R16, 0x1, R8 ;  /* 0x0000000110107819 */ /* 0x000fe20000010208 */
[----:B------:R-:W-:Y:S01]  /*2a70*/  IMAD R8, R35, 0x1a0, RZ ;  /* 0x000001a023087824 */ /* 0x000fe200078e02ff */
[----:B------:R-:W-:Y:S01]  /*2a80*/  SHF.L.U64.HI R0, R5, 0x1, R0 ;  /* 0x0000000105007819 */ /* 0x000fe20000010200 */
[----:B------:R-:W-:Y:S01]  /*2a90*/  IMAD R24, R3, 0x60, RZ ;  /* 0x0000006003187824 */ /* 0x000fe200078e02ff */
[----:B------:R-:W-:Y:S01]  /*2aa0*/  IADD3 R32, P1, R14, R17, RZ ;  /* 0x000000110e207210 */ /* 0x000fe20007f3e0ff */
[----:B------:R-:W-:Y:S01]  /*2ab0*/  IMAD R14, R35, 0xe0, RZ ;  /* 0x000000e0230e7824 */ /* 0x000fe200078e02ff */
[----:B------:R-:W-:Y:S01]  /*2ac0*/  IADD3 R77, P2, R18, R77, RZ ;  /* 0x0000004d124d7210 */ /* 0x000fe20007f5e0ff */
[----:B------:R-:W-:Y:S01]  /*2ad0*/  IMAD.IADD R222, R171, 0x1, R8 ;  /* 0x00000001abde7824 */ /* 0x000fe200078e0208 */
[----:B------:R-:W-:Y:S01]  /*2ae0*/  LEA.HI.X R70, R4, R25, R10, 0x1, P0 ;  /* 0x0000001904467211 */ /* 0x000fe200000f0c0a */
[----:B------:R-:W-:Y:S01]  /*2af0*/  IMAD.SHL.U32 R4, R33, 0x40, RZ ;  /* 0x0000004021047824 */ /* 0x000fe200078e00ff */
[----:B------:R-:W-:Y:S01]  /*2b00*/  IADD3 R17, P0, R18, R17, RZ ;  /* 0x0000001112117210 */ /* 0x000fe20007f1e0ff */
[----:B------:R-:W-:Y:S01]  /*2b10*/  IMAD R18, R35, 0xa0, RZ ;  /* 0x000000a023127824 */ /* 0x000fe200078e02ff */
[----:B------:R-:W-:Y:S01]  /*2b20*/  IADD3.X R31, R15, R16, RZ, P1, !PT ;  /* 0x000000100f1f7210 */ /* 0x000fe20000ffe4ff */
[----:B------:R-:W-:Y:S01]  /*2b30*/  IMAD R10, R35, 0x180, RZ ;  /* 0x00000180230a7824 */ /* 0x000fe200078e02ff */
[-C--:B------:R-:W-:Y:S01]  /*2b40*/  IADD3.X R75, R15, R0.reuse, RZ, P3, !PT ;  /* 0x000000000f4b7210 */ /* 0x080fe20001ffe4ff */
[----:B------:R-:W-:Y:S01]  /*2b50*/  IMAD R15, R35, 0xc0, RZ ;  /* 0x000000c0230f7824 */ /* 0x000fe200078e02ff */
[----:B------:R-:W-:Y:S01]  /*2b60*/  IADD3.X R74, R19, R0, RZ, P2, !PT ;  /* 0x00000000134a7210 */ /* 0x000fe200017fe4ff */
[----:B------:R-:W-:Y:S01]  /*2b70*/  IMAD R12, R3, 0x1c0, RZ ;  /* 0x000001c0030c7824 */ /* 0x000fe200078e02ff */
[----:B------:R-:W-:Y:S01]  /*2b80*/  SHF.L.U32 R0, R33, 0x5, RZ ;  /* 0x0000000521007819 */ /* 0x000fe200000006ff */
[----:B------:R-:W-:Y:S01]  /*2b90*/  IMAD.IADD R233, R185, 0x1, R15 ;  /* 0x00000001b9e97824 */ /* 0x000fe200078e020f */
[--C-:B------:R-:W-:Y:S01]  /*2ba0*/  SHF.L.U64.HI R22, R33, 0x6, R35.reuse ;  /* 0x0000000621167819 */ /* 0x100fe20000010223 */
[----:B------:R-:W-:Y:S01]  /*2bb0*/  IMAD R15, R3, 0x160, RZ ;  /* 0x00000160030f7824 */ /* 0x000fe200078e02ff */
[C---:B------:R-:W-:Y:S01]  /*2bc0*/  SHF.L.U64.HI R23, R33.reuse, 0x7, R35 ;  /* 0x0000000721177819 */ /* 0x040fe20000010223 */
[----:B------:R-:W-:Y:S01]  /*2bd0*/  IMAD.WIDE.U32 R162, R2, 0xa0, RZ ;  /* 0x000000a002a27825 */ /* 0x000fe200078e00ff */
[----:B------:R-:W-:-:S02]  /*2be0*/  SHF.L.U32 R5, R33, 0x7, RZ ;  /* 0x0000000721057819 */ /* 0x000fc400000006ff */
[----:B------:R-:W-:Y:S01]  /*2bf0*/  SHF.L.U64.HI R241, R0, 0x1, R21 ;  /* 0x0000000100f17819 */ /* 0x000fe20000010215 */
[----:B------:R-:W-:Y:S01]  /*2c00*/  IMAD R21, R3, 0xe0, RZ ;  /* 0x000000e003157824 */ /* 0x000fe200078e02ff */
[----:B------:R-:W-:Y:S01]  /*2c10*/  SHF.L.U64.HI R239, R4, 0x1, R22 ;  /* 0x0000000104ef7819 */ /* 0x000fe20000010216 */
[C---:B------:R-:W-:Y:S01]  /*2c20*/  IMAD.SHL.U32 R236, R5.reuse, 0x2, RZ ;  /* 0x0000000205ec7824 */ /* 0x040fe200078e00ff */
[----:B------:R-:W-:Y:S01]  /*2c30*/  SHF.L.U64.HI R237, R5, 0x1, R23 ;  /* 0x0000000105ed7819 */ /* 0x000fe20000010217 */
        /* <DEDUP_REMOVED lines=12> */
[C---:B------:R-:W-:Y:S01]  /*2d00*/  IMAD.SHL.U32 R5, R2.reuse, 0x80, RZ ;  /* 0x0000008002057824 */ /* 0x040fe200078e00ff */
[----:B------:R-:W-:Y:S01]  /*2d10*/  IADD3 R220, R169, R7, RZ ;  /* 0x00000007a9dc7210 */ /* 0x000fe20007ffe0ff */
[----:B------:R-:W-:Y:S01]  /*2d20*/  IMAD.WIDE.U32 R160, R2, 0xc0, RZ ;  /* 0x000000c002a07825 */ /* 0x000fe200078e00ff */
[----:B------:R-:W-:-:S02]  /*2d30*/  SHF.L.U32 R240, R0, 0x1, RZ ;  /* 0x0000000100f07819 */ /* 0x000fc400000006ff */
[----:B------:R-:W-:Y:S01]  /*2d40*/  IADD3 R219, R167, R6, RZ ;  /* 0x00000006a7db7210 */ /* 0x000fe20007ffe0ff */
[C---:B------:R-:W-:Y:S01]  /*2d50*/  IMAD.SHL.U32 R6, R2.reuse, 0x10, RZ ;  /* 0x0000001002067824 */ /* 0x040fe200078e00ff */
[C-C-:B------:R-:W-:Y:S01]  /*2d60*/  SHF.L.U64.HI R11, R2.reuse, 0x4, R3.reuse ;  /* 0x00000004020b7819 */ /* 0x140fe20000010203 */
[C---:B------:R-:W-:Y:S01]  /*2d70*/  IMAD.WIDE.U32 R156, R2.reuse, 0x120, RZ ;  /* 0x00000120029c7825 */ /* 0x040fe200078e00ff */
[C-C-:B------:R-:W-:Y:S02]  /*2d80*/  SHF.L.U64.HI R7, R2.reuse, 0x5, R3.reuse ;  /* 0x0000000502077819 */ /* 0x140fe40000010203 */
[C-C-:B------:R-:W-:Y:S01]  /*2d90*/  SHF.L.U64.HI R8, R2.reuse, 0x6, R3.reuse ;  /* 0x0000000602087819 */ /* 0x140fe20000010203 */
[C---:B------:R-:W-:Y:S01]  /*2da0*/  IMAD.WIDE.U32 R154, R2.reuse, 0x140, RZ ;  /* 0x00000140029a7825 */ /* 0x040fe200078e00ff */
[----:B------:R-:W-:Y:S02]  /*2db0*/  SHF.L.U64.HI R10, R2, 0x7, R3 ;  /* 0x00000007020a7819 */ /* 0x000fe40000010203 */
[----:B------:R-:W-:Y:S01]  /*2dc0*/  SHF.L.U32 R238, R4, 0x1, RZ ;  /* 0x0000000104ee7819 */ /* 0x000fe200000006ff */
[----:B------:R-:W-:Y:S01]  /*2dd0*/  IMAD R3, R3, 0x1e0, RZ ;  /* 0x000001e003037824 */ /* 0x000fe200078e02ff */
[C---:B------:R-:W-:Y:S01]  /*2de0*/  SHF.L.U32 R0, R2.reuse, 0x5, RZ ;  /* 0x0000000502007819 */ /* 0x040fe200000006ff */
[C---:B------:R-:W-:Y:S01]  /*2df0*/  IMAD.WIDE.U32 R150, R2.reuse, 0x180, RZ ;  /* 0x0000018002967825 */ /* 0x040fe200078e00ff */
[----:B------:R-:W-:-:S02]  /*2e00*/  SHF.L.U32 R4, R2, 0x6, RZ ;  /* 0x0000000602047819 */ /* 0x000fc400000006ff */
[----:B------:R-:W-:Y:S01]  /*2e10*/  SHF.L.U64.HI R218, R6, 0x1, R11 ;  /* 0x0000000106da7819 */ /* 0x000fe2000001020b */
[----:B------:R-:W-:Y:S01]  /*2e20*/  IMAD.WIDE.U32 R148, R2, 0x1a0, RZ ;  /* 0x000001a002947825 */ /* 0x000fe200078e00ff */
[----:B------:R-:W-:Y:S02]  /*2e30*/  SHF.L.U32 R217, R6, 0x1, RZ ;  /* 0x0000000106d97819 */ /* 0x000fe400000006ff */
[----:B------:R-:W-:Y:S01]  /*2e40*/  SHF.L.U64.HI R216, R0, 0x1, R7 ;  /* 0x0000000100d87819 */ /* 0x000fe20000010207 */
[----:B------:R-:W-:Y:S01]  /*2e50*/  IMAD.WIDE.U32 R144, R2, 0x1e0, RZ ;  /* 0x000001e002907825 */ /* 0x000fe200078e00ff */
[C---:B------:R-:W-:Y:S02]  /*2e60*/  SHF.L.U64.HI R214, R4.reuse, 0x1, R8 ;  /* 0x0000000104d67819 */ /* 0x040fe40000010208 */
[----:B------:R-:W-:Y:S01]  /*2e70*/  SHF.L.U32 R213, R4, 0x1, RZ ;  /* 0x0000000104d57819 */ /* 0x000fe200000006ff */
[----:B------:R-:W-:Y:S01]  /*2e80*/  IMAD.SHL.U32 R115, R9, 0x20, RZ ;  /* 0x0000002009737824 */ /* 0x000fe200078e00ff */
[----:B------:R-:W-:Y:S01]  /*2e90*/  SHF.L.U64.HI R212, R5, 0x1, R10 ;  /* 0x0000000105d47819 */ /* 0x000fe2000001020a */
[----:B------:R-:W-:Y:S01]  /*2ea0*/  IMAD R114, R9, 0x30, RZ ;  /* 0x0000003009727824 */ /* 0x000fe200078e02ff */
[----:B------:R-:W-:Y:S01]  /*2eb0*/  SHF.L.U32 R211, R5, 0x1, RZ ;  /* 0x0000000105d37819 */ /* 0x000fe200000006ff */
        /* <DEDUP_REMOVED lines=15> */
[----:B------:R-:W-:Y:S01]  /*2fb0*/  SHF.R.S32.HI R130, RZ, 0x1f, R115 ;  /* 0x0000001fff827819 */ /* 0x000fe20000011473 */
[C---:B------:R-:W-:Y:S01]  /*2fc0*/  IMAD R103, R9.reuse, 0xe0, RZ ;  /* 0x000000e009677824 */ /* 0x040fe200078e02ff */
[----:B------:R-:W-:Y:S01]  /*2fd0*/  SHF.R.S32.HI R129, RZ, 0x1f, R114 ;  /* 0x0000001fff817819 */ /* 0x000fe20000011472 */
[----:B------:R-:W-:Y:S01]  /*2fe0*/  IMAD R102, R9, 0xf0, RZ ;  /* 0x000000f009667824 */ /* 0x000fe200078e02ff */
[----:B------:R-:W-:Y:S01]  /*2ff0*/  SHF.R.S32.HI R128, RZ, 0x1f, R113 ;  /* 0x0000001fff807819 */ /* 0x000fe20000011471 */
[----:B------:R-:W-:Y:S01]  /*3000*/  IMAD.WIDE.U32 R164, R2, 0x60, RZ ;  /* 0x0000006002a47825 */ /* 0x000fe200078e00ff */
[----:B------:R-:W-:-:S02]  /*3010*/  SHF.R.S32.HI R127, RZ, 0x1f, R112 ;  /* 0x0000001fff7f7819 */ /* 0x000fc40000011470 */
[----:B------:R-:W-:Y:S01]  /*3020*/  SHF.R.S32.HI R126, RZ, 0x1f, R111 ;  /* 0x0000001fff7e7819 */ /* 0x000fe2000001146f */
[C---:B------:R-:W-:Y:S01]  /*3030*/  IMAD.WIDE.U32 R158, R2.reuse, 0xe0, RZ ;  /* 0x000000e0029e7825 */ /* 0x040fe200078e00ff */
[----:B------:R-:W-:Y:S02]  /*3040*/  SHF.R.S32.HI R125, RZ, 0x1f, R110 ;  /* 0x0000001fff7d7819 */ /* 0x000fe4000001146e */
[----:B------:R-:W-:Y:S01]  /*3050*/  SHF.R.S32.HI R124, RZ, 0x1f, R109 ;  /* 0x0000001fff7c7819 */ /* 0x000fe2000001146d */
[C---:B------:R-:W-:Y:S01]  /*3060*/  IMAD.WIDE.U32 R152, R2.reuse, 0x160, RZ ;  /* 0x0000016002987825 */ /* 0x040fe200078e00ff */
[----:B------:R-:W-:Y:S02]  /*3070*/  SHF.R.S32.HI R123, RZ, 0x1f, R108 ;  /* 0x0000001fff7b7819 */ /* 0x000fe4000001146c */
[----:B------:R-:W-:Y:S01]  /*3080*/  SHF.R.S32.HI R122, RZ, 0x1f, R107 ;  /* 0x0000001fff7a7819 */ /* 0x000fe2000001146b */
[----:B------:R-:W-:Y:S01]  /*3090*/  IMAD.WIDE.U32 R146, R2, 0x1c0, RZ ;  /* 0x000001c002927825 */ /* 0x000fe200078e00ff */
[----:B------:R-:W-:-:S02]  /*30a0*/  SHF.R.S32.HI R121, RZ, 0x1f, R106 ;  /* 0x0000001fff797819 */ /* 0x000fc4000001146a */
[----:B------:R-:W-:Y:S01]  /*30b0*/  SHF.R.S32.HI R120, RZ, 0x1f, R105 ;  /* 0x0000001fff787819 */ /* 0x000fe20000011469 */
[----:B------:R-:W-:Y:S01]  /*30c0*/  IMAD.X R16, R19, 0x1, R16, P0 ;  /* 0x0000000113107824 */ /* 0x000fe200000e0610 */
[----:B------:R-:W-:Y:S01]  /*30d0*/  MOV R19, R34 ;  /* 0x0000002200137202 */ /* 0x000fe20000000f00 */
[----:B------:R-:W-:Y:S01]  /*30e0*/  IMAD.SHL.U32 R97, R64, 0x80, RZ ;  /* 0x0000008040617824 */ /* 0x000fe200078e00ff */
[----:B------:R-:W-:Y:S01]  /*30f0*/  SHF.R.S32.HI R119, RZ, 0x1f, R104 ;  /* 0x0000001fff777819 */ /* 0x000fe20000011468 */
[----:B------:R-:W-:Y:S01]  /*3100*/  IMAD.SHL.U32 R215, R0, 0x2, RZ ;  /* 0x0000000200d77824 */ /* 0x000fe200078e00ff */
[----:B------:R-:W-:Y:S01]  /*3110*/  SHF.R.S32.HI R118, RZ, 0x1f, R103 ;  /* 0x0000001fff767819 */ /* 0x000fe20000011467 */
[----:B------:R-:W-:Y:S01]  /*3120*/  IMAD.IADD R210, R165, 0x1, R24 ;  /* 0x00000001a5d27824 */ /* 0x000fe200078e0218 */
[----:B------:R-:W-:Y:S01]  /*3130*/  SHF.R.S32.HI R117, RZ, 0x1f, R102 ;  /* 0x0000001fff757819 */ /* 0x000fe20000011466 */
[----:B------:R-:W-:Y:S02]  /*3140*/  IMAD.IADD R207, R159, 0x1, R21 ;  /* 0x000000019fcf7824 */ /* 0x000fe400078e0215 */
[----:B------:R-:W-:-:S02]  /*3150*/  IMAD.IADD R204, R153, 0x1, R15 ;  /* 0x0000000199cc7824 */ /* 0x000fc400078e020f */
[----:B------:R-:W-:-:S07]  /*3160*/  IMAD.IADD R201, R147, 0x1, R12 ;  /* 0x0000000193c97824 */ /* 0x000fce00078e020c */
.L_x_1803:
        /* <DEDUP_REMOVED lines=13> */
[----:B------:R-:W-:Y:S02]  /*3240*/  ISETP.LT.OR P6, PT, R80, R67, P1 ;  /* 0x000000435000720c */ /* 0x000fe40000fc1670 */
[----:B------:R-:W-:Y:S05]  /*3250*/  ISETP.GE.OR P3, PT, R92, R66, P0 ;  /* 0x000000425c00720c */ /* 0x000fea0000766670 */
[----:B------:R-:W-:Y:S02]  /*3260*/  @P4 LOP3.LUT R33, R33, 0x100, RZ, 0xfc, !PT ;  /* 0x0000010021214812 */ /* 0x000fe400078efcff */
[----:B------:R-:W-:Y:S02]  /*3270*/  @!P4 IADD3 R12, P1, R46, R217, RZ ;  /* 0x000000d92e0cc210 */ /* 0x000fe40007f3e0ff */
[----:B------:R-:W-:Y:S02]  /*3280*/  LOP3.LUT R33, R33, 0xffffff7f, RZ, 0xc0, !PT ;  /* 0xffffff7f21217812 */ /* 0x000fe400078ec0ff */
[----:B---34-:R-:W-:Y:S01]  /*3290*/  @!P4 LEA R10, P2, R195, R73, 0x1 ;  /* 0x00000049c30ac211 */ /* 0x018fe200078408ff */
[----:B------:R-:W-:Y:S01]  /*32a0*/  @!P4 IMAD.X R13, R47, 0x1, R218, P1 ;  /* 0x000000012f0dc824 */ /* 0x000fe200008e06da */
[----:B------:R-:W-:Y:S02]  /*32b0*/  @P6 LOP3.LUT R33, R33, 0x80, RZ, 0xfc, !PT ;  /* 0x0000008021216812 */ /* 0x000fe400078efcff */
[----:B------:R-:W-:Y:S02]  /*32c0*/  ISETP.LT.OR P4, PT, R92, R67, P3 ;  /* 0x000000435c00720c */ /* 0x000fe40001f81670 */
[----:B------:R-:W-:Y:S02]  /*32d0*/  LOP3.LUT R33, R33, 0xffffffbf, RZ, 0xc0, !PT ;  /* 0xffffffbf21217812 */ /* 0x000fe400078ec0ff */
[----:B------:R-:W-:Y:S02]  /*32e0*/  @!P6 IADD3 R8, P1, R46, R215, RZ ;  /* 0x000000d72e08e210 */ /* 0x000fe40007f3e0ff */
[----:B------:R-:W-:Y:S03]  /*32f0*/  @P5 LOP3.LUT R33, R33, 0x40, RZ, 0xfc, !PT ;  /* 0x0000004021215812 */ /* 0x000fe600078efcff */
[----:B------:R-:W-:Y:S01]  /*3300*/  @!P6 IMAD.X R9, R47, 0x1, R216, P1 ;  /* 0x000000012f09e824 */ /* 0x000fe200008e06d8 */
[----:B------:R-:W-:Y:S02]  /*3310*/  LOP3.LUT P3, RZ, R33, 0x100, RZ, 0xc0, !PT ;  /* 0x0000010021ff7812 */ /* 0x000fe4000786c0ff */
[----:B------:R-:W-:Y:S02]  /*3320*/  @!P6 IADD3 R6, P1, R73, R240, RZ ;  /* 0x000000f04906e210 */ /* 0x000fe40007f3e0ff */
[----:B------:R-:W-:Y:S03]  /*3330*/  LOP3.LUT R33, R33, 0xffffffdf, RZ, 0xc0, !PT ;  /* 0xffffffdf21217812 */ /* 0x000fe600078ec0ff */
[----:B------:R-:W-:Y:S01]  /*3340*/  @!P6 IMAD.X R7, R72, 0x1, R241, P1 ;  /* 0x000000014807e824 */ /* 0x000fe200008e06f1 */
[----:B------:R-:W-:Y:S02]  /*3350*/  @!P5 IADD3 R4, P1, R46, R164, RZ ;  /* 0x000000a42e04d210 */ /* 0x000fe40007f3e0ff */
[----:B------:R-:W-:Y:S02]  /*3360*/  @P4 LOP3.LUT R33, R33, 0x20, RZ, 0xfc, !PT ;  /* 0x0000002021214812 */ /* 0x000fe400078efcff */
[----:B------:R-:W-:Y:S01]  /*3370*/  ISETP.GE.OR P6, PT, R86, R66, P0 ;  /* 0x000000425600720c */ /* 0x000fe200007c6670 */
[----:B------:R-:W-:Y:S01]  /*3380*/  @!P5 IMAD.X R5, R47, 0x1, R210, P1 ;  /* 0x000000012f05d824 */ /* 0x000fe200008e06d2 */
[----:B------:R-:W-:Y:S02]  /*3390*/  @!P3 LEA.HI.X R11, R195, R72, R243, 0x1, P2 ;  /* 0x00000048c30bb211 */ /* 0x000fe400010f0cf3 */
[CC--:B------:R-:W-:Y:S02]  /*33a0*/  ISETP.GE.OR P2, PT, R91.reuse, R66.reuse, P0 ;  /* 0x000000425b00720c */ /* 0x0c0fe40000746670 */
[----:B------:R-:W-:Y:S02]  /*33b0*/  @!P4 IADD3 R28, P1, R46, R213, RZ ;  /* 0x000000d52e1cc210 */ /* 0x000fe40007f3e0ff */
[-C--:B------:R-:W-:Y:S02]  /*33c0*/  ISETP.LT.OR P3, PT, R91, R67.reuse, P2 ;  /* 0x000000435b00720c */ /* 0x080fe40001761670 */
[----:B------:R-:W-:Y:S01]  /*33d0*/  LOP3.LUT R33, R33, 0xffffffef, RZ, 0xc0, !PT ;  /* 0xffffffef21217812 */ /* 0x000fe200078ec0ff */
[----:B------:R-:W-:Y:S01]  /*33e0*/  @!P4 IMAD.X R29, R47, 0x1, R214, P1 ;  /* 0x000000012f1dc824 */ /* 0x000fe200008e06d6 */
        /* <DEDUP_REMOVED lines=8> */
[CC--:B------:R-:W-:Y:S02]  /*3470*/  ISETP.GE.OR P1, PT, R90.reuse, R66.reuse, P0 ;  /* 0x000000425a00720c */ /* 0x0c0fe40000726670 */
[----:B------:R-:W-:Y:S02]  /*3480*/  LOP3.LUT R33, R33, 0xfffffff7, RZ, 0xc0, !PT ;  /* 0xfffffff721217812 */ /* 0x000fe400078ec0ff */
[-C--:B------:R-:W-:Y:S02]  /*3490*/  ISETP.LT.OR P2, PT, R90, R67.reuse, P1 ;  /* 0x000000435a00720c */ /* 0x080fe40000f41670 */
[C---:B------:R-:W-:Y:S04]  /*34a0*/  ISETP.GE.OR P3, PT, R83.reuse, R66, P0 ;  /* 0x000000425300720c */ /* 0x040fe80000766670 */
[-C--:B------:R-:W-:Y:S07]  /*34b0*/  ISETP.LT.OR P3, PT, R83, R67.reuse, P3 ;  /* 0x000000435300720c */ /* 0x080fee0001f61670 */
        /* <DEDUP_REMOVED lines=10> */
[CC--:B------:R-:W-:Y:S02]  /*3560*/  ISETP.GE.OR P1, PT, R88.reuse, R66.reuse, P0 ;  /* 0x000000425800720c */ /* 0x0c0fe40000726670 */
[----:B------:R-:W-:Y:S02]  /*3570*/  LOP3.LUT R33, R33, 0xfffffffd, RZ, 0xc0, !PT ;  /* 0xfffffffd21217812 */ /* 0x000fe400078ec0ff */
[----:B------:R-:W-:Y:S11]  /*3580*/  ISETP.LT.OR P2, PT, R88, R67, P1 ;  /* 0x000000435800720c */ /* 0x000ff60000f41670 */
        /* <DEDUP_REMOVED lines=8> */
[C---:B------:R-:W-:Y:S02]  /*3610*/  @!P2 IADD3 R50, P1, R46.reuse, R156, RZ ;  /* 0x0000009c2e32a210 */ /* 0x040fe40007f3e0ff */
[----:B------:R-:W-:Y:S03]  /*3620*/  @P2 LOP3.LUT R33, R33, 0x1, RZ, 0xfc, !PT ;  /* 0x0000000121212812 */ /* 0x000fe600078efcff */
[----:B------:R-:W-:Y:S01]  /*3630*/  @!P2 IMAD.X R51, R47, 0x1, R206, P1 ;  /* 0x000000012f33a824 */ /* 0x000fe200008e06ce */
[----:B------:R-:W-:Y:S02]  /*3640*/  @!P6 IADD3 R52, P1, R46, R154, RZ ;  /* 0x0000009a2e34e210 */ /* 0x000fe40007f3e0ff */
[----:B------:R-:W-:Y:S02]  /*3650*/  ISETP.GE.OR P2, PT, R82, R66, P0 ;  /* 0x000000425200720c */ /* 0x000fe40000746670 */
[----:B------:R-:W-:Y:S01]  /*3660*/  LOP3.LUT R33, R33, 0xffffdfff, RZ, 0xc0, !PT ;  /* 0xffffdfff21217812 */ /* 0x000fe200078ec0ff */
[----:B------:R-:W-:Y:S01]  /*3670*/  @!P6 IMAD.X R53, R47, 0x1, R205, P1 ;  /* 0x000000012f35e824 */ /* 0x000fe200008e06cd */
[----:B------:R-:W-:Y:S02]  /*3680*/  @!P5 IADD3 R54, P1, R46, R152, RZ ;  /* 0x000000982e36d210 */ /* 0x000fe40007f3e0ff */
        /* <DEDUP_REMOVED lines=34> */
[C---:B------:R-:W-:Y:S02]  /*38b0*/  LOP3.LUT P5, RZ, R33.reuse, 0x40, RZ, 0xc0, !PT ;  /* 0x0000004021ff7812 */ /* 0x040fe400078ac0ff */
[----:B------:R-:W-:Y:S02]  /*38c0*/  ISETP.NE.AND P6, PT, R0, RZ, PT ;  /* 0x000000ff0000720c */ /* 0x000fe40003fc5270 */
[----:B------:R-:W-:Y:S04]  /*38d0*/  LOP3.LUT R33, R33, 0xffffefff, RZ, 0xc0, !PT ;  /* 0xffffefff21217812 */ /* 0x000fe800078ec0ff */
[----:B------:R-:W-:Y:S04]  /*38e0*/  @P1 LOP3.LUT R33, R33, 0x1000, RZ, 0xfc, !PT ;  /* 0x0000100021211812 */ /* 0x000fe800078efcff */
[C---:B------:R-:W-:Y:S02]  /*38f0*/  LOP3.LUT P1, RZ, R33.reuse, 0x20, RZ, 0xc0, !PT ;  /* 0x0000002021ff7812 */ /* 0x040fe4000782c0ff */
[----:B------:R-:W-:Y:S04]  /*3900*/  LOP3.LUT R33, R33, 0xfffffdff, RZ, 0xc0, !PT ;  /* 0xfffffdff21217812 */ /* 0x000fe800078ec0ff */
[----:B------:R-:W-:Y:S01]  /*3910*/  @P0 LOP3.LUT R33, R33, 0x200, RZ, 0xfc, !PT ;  /* 0x0000020021210812 */ /* 0x000fe200078efcff */
        /* <DEDUP_REMOVED lines=18> */
[----:B--2---:R1:W-:Y:S01]  /*3a40*/  @!P0 ST.E.128 desc[UR6][R6.64], R8 ;  /* 0x0000000806008985 */ /* 0x0043e2000c101d06 */
[----:B------:R-:W-:Y:S05]  /*3a50*/  @!P6 IADD3 R12, P0, R73, R182, RZ ;  /* 0x000000b6490ce210 */ /* 0x000fea0007f1e0ff */
[C---:B------:R-:W-:Y:S01]  /*3a60*/  @!P6 IMAD.X R13, R72.reuse, 0x1, R232, P0 ;  /* 0x00000001480de824 */ /* 0x040fe200000e06e8 */
[----:B------:R-:W-:Y:S11]  /*3a70*/  LOP3.LUT P6, RZ, R33, 0x10000, RZ, 0xc0, !PT ;  /* 0x0001000021ff7812 */ /* 0x000ff600078cc0ff */
[----:B------:R-:W-:Y:S02]  /*3a80*/  @!UPT UIADD3 URZ, URZ, URZ, URZ ;  /* 0x0000003f3f3ff290 */ /* 0x000fe4000fffe03f */
[----:B------:R-:W-:Y:S05]  /*3a90*/  @!P6 IADD3 R26, P0, R73, R236, RZ ;  /* 0x000000ec491ae210 */ /* 0x000fea0007f1e0ff */
[C---:B------:R-:W-:Y:S01]  /*3aa0*/  @!P6 IMAD.X R27, R72.reuse, 0x1, R237, P0 ;  /* 0x00000001481be824 */ /* 0x040fe200000e06ed */
[C---:B------:R-:W-:Y:S01]  /*3ab0*/  LOP3.LUT P6, RZ, R33.reuse, 0x8000, RZ, 0xc0, !PT ;  /* 0x0000800021ff7812 */ /* 0x040fe200078cc0ff */
[----:B-1----:R-:W2:Y:S04]  /*3ac0*/  @!P5 LD.E.128 R4, desc[UR6][R4.64] ;  /* 0x000000060404d980 */ /* 0x002ea8000c101d00 */
[----:B--2---:R1:W-:Y:S01]  /*3ad0*/  @!P5 ST.E.128 desc[UR6][R2.64], R4 ;  /* 0x000000040200d985 */ /* 0x0043e2000c101d06 */
[----:B------:R-:W-:Y:S03]  /*3ae0*/  LOP3.LUT P5, RZ, R33, 0x4000, RZ, 0xc0, !PT ;  /* 0x0000400021ff7812 */ /* 0x000fe600078ac0ff */
[----:B-1----:R-:W2:Y:S04]  /*3af0*/  @!P1 LD.E.128 R4, desc[UR6][R28.64] ;  /* 0x000000061c049980 */ /* 0x002ea8000c101d00 */
[----:B------:R-:W-:Y:S05]  /*3b00*/  @!P6 IADD3 R2, P0, R73, R180, RZ ;  /* 0x000000b44902e210 */ /* 0x000fea0007f1e0ff */
[C---:B------:R-:W-:Y:S01]  /*3b10*/  @!P6 IMAD.X R3, R72.reuse, 0x1, R231, P0 ;  /* 0x000000014803e824 */ /* 0x040fe200000e06e7 */
[C---:B------:R-:W-:Y:S02]  /*3b20*/  LOP3.LUT P6, RZ, R33.reuse, 0x2000, RZ, 0xc0, !PT ;  /* 0x0000200021ff7812 */ /* 0x040fe400078cc0ff */
[----:B------:R-:W-:Y:S11]  /*3b30*/  LOP3.LUT R33, R33, 0xfffffbff, RZ, 0xc0, !PT ;  /* 0xfffffbff21217812 */ /* 0x000ff600078ec0ff */
[----:B------:R-:W-:Y:S02]  /*3b40*/  @!P6 IADD3 R38, P0, R73, R178, RZ ;  /* 0x000000b24926e210 */ /* 0x000fe40007f1e0ff */
[----:B------:R-:W-:Y:S03]  /*3b50*/  @P6 LOP3.LUT R33, R33, 0x400, RZ, 0xfc, !PT ;  /* 0x0000040021216812 */ /* 0x000fe600078efcff */
[C---:B------:R-:W-:Y:S01]  /*3b60*/  @!P6 IMAD.X R39, R72.reuse, 0x1, R230, P0 ;  /* 0x000000014827e824 */ /* 0x040fe200000e06e6 */
[C---:B------:R-:W-:Y:S02]  /*3b70*/  LOP3.LUT P6, RZ, R33.reuse, 0x2, RZ, 0xc0, !PT ;  /* 0x0000000221ff7812 */ /* 0x040fe400078cc0ff */
[----:B------:R-:W-:Y:S11]  /*3b80*/  LOP3.LUT R33, R33, 0xfffff7ff, RZ, 0xc0, !PT ;  /* 0xfffff7ff21217812 */ /* 0x000ff600078ec0ff */
[----:B------:R-:W-:Y:S04]  /*3b90*/  @P6 LOP3.LUT R33, R33, 0x800, RZ, 0xfc, !PT ;  /* 0x0000080021216812 */ /* 0x000fe800078efcff */
[C---:B------:R-:W-:Y:S01]  /*3ba0*/  LOP3.LUT P6, RZ, R33.reuse, 0x4, RZ, 0xc0, !PT ;  /* 0x0000000421ff7812 */ /* 0x040fe200078cc0ff */
[----:B--2---:R1:W-:Y:S01]  /*3bb0*/  @!P1 ST.E.128 desc[UR6][R22.64], R4 ;  /* 0x0000000416009985 */ /* 0x0043e2000c101d06 */
[----:B------:R-:W-:Y:S02]  /*3bc0*/  LOP3.LUT P1, RZ, R33, 0x1000, RZ, 0xc0, !PT ;  /* 0x0000100021ff7812 */ /* 0x000fe4000782c0ff */
[C---:B-1----:R-:W-:Y:S05]  /*3bd0*/  @!P5 IADD3 R22, P0, R73.reuse, R176, RZ ;  /* 0x000000b04916d210 */ /* 0x042fea0007f1e0ff */
[C---:B------:R-:W-:Y:S01]  /*3be0*/  @!P5 IMAD.X R23, R72.reuse, 0x1, R228, P0 ;  /* 0x000000014817d824 */ /* 0x040fe200000e06e4 */
[----:B------:R-:W-:Y:S05]  /*3bf0*/  @!P4 IADD3 R36, P0, R73, R174, RZ ;  /* 0x000000ae4924c210 */ /* 0x000fea0007f1e0ff */
[C---:B------:R-:W-:Y:S01]  /*3c00*/  @!P4 IMAD.X R37, R72.reuse, 0x1, R226, P0 ;  /* 0x000000014825c824 */ /* 0x040fe200000e06e2 */
[----:B------:R-:W-:Y:S11]  /*3c10*/  LOP3.LUT P0, RZ, R33, 0x10, RZ, 0xc0, !PT ;  /* 0x0000001021ff7812 */ /* 0x000ff6000780c0ff */
[----:B------:R-:W-:Y:S02]  /*3c20*/  @!UPT UIADD3 URZ, URZ, URZ, URZ ;  /* 0x0000003f3f3ff290 */ /* 0x000fe4000fffe03f */
[----:B------:R-:W2:Y:S04]  /*3c30*/  @!P0 LD.E.128 R4, desc[UR6][R34.64] ;  /* 0x0000000622048980 */ /* 0x000ea8000c101d00 */
[----:B--2---:R1:W-:Y:S01]  /*3c40*/  @!P0 ST.E.128 desc[UR6][R14.64], R4 ;  /* 0x000000040e008985 */ /* 0x0043e2000c101d06 */
[C---:B------:R-:W-:Y:S05]  /*3c50*/  @!P3 IADD3 R28, P0, R73.reuse, R170, RZ ;  /* 0x000000aa491cb210 */ /* 0x040fea0007f1e0ff */
[C---:B------:R-:W-:Y:S01]  /*3c60*/  @!P3 IMAD.X R29, R72.reuse, 0x1, R222, P0 ;  /* 0x00000001481db824 */ /* 0x040fe200000e06de */
[----:B------:R-:W-:Y:S05]  /*3c70*/  @!P2 IADD3 R40, P0, R73, R168, RZ ;  /* 0x000000a84928a210 */ /* 0x000fea0007f1e0ff */
[C---:B------:R-:W-:Y:S01]  /*3c80*/  @!P2 IMAD.X R41, R72.reuse, 0x1, R220, P0 ;  /* 0x000000014829a824 */ /* 0x040fe200000e06dc */
[----:B------:R-:W-:Y:S11]  /*3c90*/  LOP3.LUT P0, RZ, R33, 0x8, RZ, 0xc0, !PT ;  /* 0x0000000821ff7812 */ /* 0x000ff6000780c0ff */
[----:B------:R-:W-:Y:S02]  /*3ca0*/  @!UPT UIADD3 URZ, URZ, URZ, URZ ;  /* 0x0000003f3f3ff290 */ /* 0x000fe4000fffe03f */
[----:B------:R-:W2:Y:S04]  /*3cb0*/  @!P0 LD.E.128 R8, desc[UR6][R42.64] ;  /* 0x000000062a088980 */ /* 0x000ea8000c101d00 */
[----:B--2---:R-:W-:Y:S01]  /*3cc0*/  @!P0 ST.E.128 desc[UR6][R24.64], R8 ;  /* 0x0000000818008985 */ /* 0x004fe2000c101d06 */
[----:B------:R-:W-:Y:S03]  /*3cd0*/  @!P1 IADD3 R34, P0, R73, R166, RZ ;  /* 0x000000a649229210 */ /* 0x000fe60007f1e0ff */
[----:B-1----:R-:W2:Y:S02]  /*3ce0*/  @!P6 LD.E.128 R4, desc[UR6][R44.64] ;  /* 0x000000062c04e980 */ /* 0x002ea4000c101d00 */
[----:B------:R-:W-:Y:S01]  /*3cf0*/  @!P1 IMAD.X R35, R72, 0x1, R219, P0 ;  /* 0x0000000148239824 */ /* 0x000fe200000e06db */
[C---:B------:R-:W-:Y:S01]  /*3d00*/  LOP3.LUT P0, RZ, R33.reuse, 0x1, RZ, 0xc0, !PT ;  /* 0x0000000121ff7812 */ /* 0x040fe2000780c0ff */
        /* <DEDUP_REMOVED lines=8> */
[----:B------:R-:W2:Y:S04]  /*3d90*/  @!P6 LD.E.128 R24, desc[UR6][R52.64] ;  /* 0x000000063418e980 */ /* 0x000ea8000c101d00 */
[----:B--2---:R-:W-:Y:S04]  /*3da0*/  @!P6 ST.E.128 desc[UR6][R38.64], R24 ;  /* 0x000000182600e985 */ /* 0x004fe8000c101d06 */
[----:B------:R-:W2:Y:S04]  /*3db0*/  @!P5 LD.E.128 R12, desc[UR6][R54.64] ;  /* 0x00000006360cd980 */ /* 0x000ea8000c101d00 */
[----:B--2---:R-:W-:Y:S04]  /*3dc0*/  @!P5 ST.E.128 desc[UR6][R22.64], R12 ;  /* 0x0000000c1600d985 */ /* 0x004fe8000c101d06 */
[----:B------:R-:W2:Y:S04]  /*3dd0*/  @!P4 LD.E.128 R8, desc[UR6][R56.64] ;  /* 0x000000063808c980 */ /* 0x000ea8000c101d00 */
[----:B--2---:R-:W-:Y:S04]  /*3de0*/  @!P4 ST.E.128 desc[UR6][R36.64], R8 ;  /* 0x000000082400c985 */ /* 0x004fe8000c101d06 */
[----:B-1----:R-:W2:Y:S04]  /*3df0*/  @!P3 LD.E.128 R4, desc[UR6][R58.64] ;  /* 0x000000063a04b980 */ /* 0x002ea8000c101d00 */
        /* <DEDUP_REMOVED lines=89> */
.L_x_1704:
[----:B------:R-:W-:Y:S05]  /*4390*/  BSYNC B0 ;  /* 0x0000000000007941 */ /* 0x000fea0003800000 */
.L_x_1703:
        /* <DEDUP_REMOVED lines=61> */
.L_x_1706:
[----:B------:R-:W-:Y:S05]  /*4770*/  BSYNC B0 ;  /* 0x0000000000007941 */ /* 0x000fea0003800000 */
.L_x_1705:
        /* <DEDUP_REMOVED lines=64> */
.L_x_1708:
[----:B------:R-:W-:Y:S05]  /*4b80*/  BSYNC B0 ;  /* 0x0000000000007941 */ /* 0x000fea0003800000 */
.L_x_1707:
        /* <DEDUP_REMOVED lines=71> */
.L_x_1710:
[----:B------:R-:W-:Y:S05]  /*5000*/  BSYNC B0 ;  /* 0x0000000000007941 */ /* 0x000fea0003800000 */
.L_x_1709:
        /* <DEDUP_REMOVED lines=64> */
.L_x_1712:
[----:B------:R-:W-:Y:S05]  /*5410*/  BSYNC B0 ;  /* 0x0000000000007941 */ /* 0x000fea0003800000 */
.L_x_1711:
        /* <DEDUP_REMOVED lines=71> */
.L_x_1714:
[----:B------:R-:W-:Y:S05]  /*5890*/  BSYNC B0 ;  /* 0x0000000000007941 */ /* 0x000fea0003800000 */
.L_x_1713:
        /* <DEDUP_REMOVED lines=71> */
.L_x_1716:
[----:B------:R-:W-:Y:S05]  /*5d10*/  BSYNC B0 ;  /* 0x0000000000007941 */ /* 0x000fea0003800000 */
.L_x_1715:
        /* <DEDUP_REMOVED lines=71> */
.L_x_1718:
[----:B------:R-:W-:Y:S05]  /*6190*/  BSYNC B0 ;  /* 0x0000000000007941 */ /* 0x000fea0003800000 */
.L_x_1717:
        /* <DEDUP_REMOVED lines=65> */
.L_x_1720:
[----:B------:R-:W-:Y:S05]  /*65b0*/  BSYNC B0 ;  /* 0x0000000000007941 */ /* 0x000fea0003800000 */
.L_x_1719:
        /* <DEDUP_REMOVED lines=71> */
.L_x_1722:
[----:B------:R-:W-:Y:S05]  /*6a30*/  BSYNC B0 ;  /* 0x0000000000007941 */ /* 0x000fea0003800000 */
.L_x_1721:
        /* <DEDUP_REMOVED lines=69> */
.L_x_1724:
[----:B------:R-:W-:Y:S05]  /*6e90*/  BSYNC B0 ;  /* 0x0000000000007941 */ /* 0x000fea0003800000 */
.L_x_1723:
[----:B------:R-:W-:Y:S01]  /*6ea0*/  ISETP.GE.AND P0, PT, R94, R66, PT ;  /* 0x000000425e00720c */ /* 0x000fe20003f06270 */
[----:B------:R-:W-:Y:S01]  /*6eb0*/  BSSY B0, `(.L_x_1725) ;  /* 0x000004f000007945 */ /* 0x000fe20003800000 */
[CC--:B------:R-:W-:Y:S02]  /*6ec0*/  ISETP.GE.OR P6, PT, R132.reuse, R42.reuse, P1 ;  /* 0x0000002a8400720c */ /* 0x0c0fe40000fc6670 */
[CC--:B------:R-:W-:Y:S02]  /*6ed0*/  ISETP.GE.OR P1, PT, R132.reuse, R42.reuse, P0 ;  /* 0x0000002a8400720c */ /* 0x0c0fe40000726670 */
        /* <DEDUP_REMOVED lines=76> */
.L_x_1726:
[----:B------:R-:W-:Y:S05]  /*73a0*/  BSYNC B0 ;  /* 0x0000000000007941 */ /* 0x000fea0003800000 */
.L_x_1725:
        /* <DEDUP_REMOVED lines=68> */
.L_x_1728:
[----:B------:R-:W-:Y:S05]  /*77f0*/  BSYNC B0 ;  /* 0x0000000000007941 */ /* 0x000fea0003800000 */
.L_x_1727:
        /* <DEDUP_REMOVED lines=68> */
.L_x_1730:
[----:B------:R-:W-:Y:S05]  /*7c40*/  BSYNC B0 ;  /* 0x0000000000007941 */ /* 0x000fea0003800000 */
.L_x_1729:
        /* <DEDUP_REMOVED lines=68> */
.L_x_1732:
[----:B------:R-:W-:Y:S05]  /*8090*/  BSYNC B0 ;  /* 0x0000000000007941 */ /* 0x000fea0003800000 */
.L_x_1731:
        /* <DEDUP_REMOVED lines=68> */
.L_x_1734:
[----:B------:R-:W-:Y:S05]  /*84e0*/  BSYNC B0 ;  /* 0x0000000000007941 */ /* 0x000fea0003800000 */
.L_x_1733:
        /* <DEDUP_REMOVED lines=10> */
.L_x_1702:
        /* <DEDUP_REMOVED lines=100> */
.L_x_1739:
[----:B------:R-:W-:Y:S05]  /*8bd0*/  BSYNC B0 ;  /* 0x0000000000007941 */ /* 0x000fea0003800000 */
.L_x_1738:
[----:B-----5:R2:W-:Y:S02]  /*8be0*/  ST.E.128 desc[UR6][R34.64], R8 ;  /* 0x0000000822007985 */ /* 0x0205e4000c101d06 */
.L_x_1737:
[----:B------:R-:W-:Y:S05]  /*8bf0*/  BSYNC B1 ;  /* 0x0000000000017941 */ /* 0x000fea0003800000 */
.L_x_1736:
        /* <DEDUP_REMOVED lines=99> */
.L_x_1743:
[----:B------:R-:W-:Y:S05]  /*9230*/  BSYNC B0 ;  /* 0x0000000000007941 */ /* 0x000fea0003800000 */
.L_x_1742:
[----:B-----5:R3:W-:Y:S02]  /*9240*/  ST.E.128 desc[UR6][R34.64], R8 ;  /* 0x0000000822007985 */ /* 0x0207e4000c101d06 */
.L_x_1741:
[----:B------:R-:W-:Y:S05]  /*9250*/  BSYNC B1 ;  /* 0x0000000000017941 */ /* 0x000fea0003800000 */
.L_x_1740:
[----:B------:R-:W-:Y:S01]  /*9260*/  ISETP.GE.AND P0, PT, R80, R66, PT ;  /* 0x000000425000720c */ /* 0x000fe20003f06270 */
        /* <DEDUP_REMOVED lines=98> */
.L_x_1747:
[----:B------:R-:W-:Y:S05]  /*9890*/  BSYNC B0 ;  /* 0x0000000000007941 */ /* 0x000fea0003800000 */
.L_x_1746:
[----:B-----5:R4:W-:Y:S02]  /*98a0*/  ST.E.128 desc[UR6][R34.64], R8 ;  /* 0x0000000822007985 */ /* 0x0209e4000c101d06 */
.L_x_1745:
[----:B------:R-:W-:Y:S05]  /*98b0*/  BSYNC B1 ;  /* 0x0000000000017941 */ /* 0x000fea0003800000 */
.L_x_1744:
        /* <DEDUP_REMOVED lines=106> */
.L_x_1751:
[----:B------:R-:W-:Y:S05]  /*9f60*/  BSYNC B0 ;  /* 0x0000000000007941 */ /* 0x000fea0003800000 */
.L_x_1750:
[----:B-----5:R2:W-:Y:S02]  /*9f70*/  ST.E.128 desc[UR6][R34.64], R8 ;  /* 0x0000000822007985 */ /* 0x0205e4000c101d06 */
.L_x_1749:
[----:B------:R-:W-:Y:S05]  /*9f80*/  BSYNC B1 ;  /* 0x0000000000017941 */ /* 0x000fea0003800000 */
.L_x_1748:
        /* <DEDUP_REMOVED lines=99> */
.L_x_1755:
[----:B------:R-:W-:Y:S05]  /*a5c0*/  BSYNC B0 ;  /* 0x0000000000007941 */ /* 0x000fea0003800000 */
.L_x_1754:
[----:B-----5:R2:W-:Y:S02]  /*a5d0*/  ST.E.128 desc[UR6][R34.64], R8 ;  /* 0x0000000822007985 */ /* 0x0205e4000c101d06 */
.L_x_1753:
[----:B------:R-:W-:Y:S05]  /*a5e0*/  BSYNC B1 ;  /* 0x0000000000017941 */ /* 0x000fea0003800000 */
.L_x_1752:
        /* <DEDUP_REMOVED lines=106> */
.L_x_1759:
[----:B------:R-:W-:Y:S05]  /*ac90*/  BSYNC B0 ;  /* 0x0000000000007941 */ /* 0x000fea0003800000 */
.L_x_1758:
[----:B-----5:R2:W-:Y:S02]  /*aca0*/  ST.E.128 desc[UR6][R34.64], R8 ;  /* 0x0000000822007985 */ /* 0x0205e4000c101d06 */
.L_x_1757:
[----:B------:R-:W-:Y:S05]  /*acb0*/  BSYNC B1 ;  /* 0x0000000000017941 */ /* 0x000fea0003800000 */
.L_x_1756:
        /* <DEDUP_REMOVED lines=106> */
.L_x_1763:
[----:B------:R-:W-:Y:S05]  /*b360*/  BSYNC B0 ;  /* 0x0000000000007941 */ /* 0x000fea0003800000 */
.L_x_1762:
[----:B-----5:R2:W-:Y:S02]  /*b370*/  ST.E.128 desc[UR6][R34.64], R8 ;  /* 0x0000000822007985 */ /* 0x0205e4000c101d06 */
.L_x_1761:
[----:B------:R-:W-:Y:S05]  /*b380*/  BSYNC B1 ;  /* 0x0000000000017941 */ /* 0x000fea0003800000 */
.L_x_1760:
        /* <DEDUP_REMOVED lines=106> */
.L_x_1767:
[----:B------:R-:W-:Y:S05]  /*ba30*/  BSYNC B0 ;  /* 0x0000000000007941 */ /* 0x000fea0003800000 */
.L_x_1766:
[----:B-----5:R2:W-:Y:S02]  /*ba40*/  ST.E.128 desc[UR6][R34.64], R8 ;  /* 0x0000000822007985 */ /* 0x0205e4000c101d06 */
.L_x_1765:
[----:B------:R-:W-:Y:S05]  /*ba50*/  BSYNC B1 ;  /* 0x0000000000017941 */ /* 0x000fea0003800000 */
.L_x_1764:
        /* <DEDUP_REMOVED lines=99> */
.L_x_1771:
[----:B------:R-:W-:Y:S05]  /*c090*/  BSYNC B0 ;  /* 0x0000000000007941 */ /* 0x000fea0003800000 */
.L_x_1770:
[----:B-----5:R2:W-:Y:S02]  /*c0a0*/  ST.E.128 desc[UR6][R34.64], R8 ;  /* 0x0000000822007985 */ /* 0x0205e4000c101d06 */
.L_x_1769:
[----:B------:R-:W-:Y:S05]  /*c0b0*/  BSYNC B1 ;  /* 0x0000000000017941 */ /* 0x000fea0003800000 */
.L_x_1768:
        /* <DEDUP_REMOVED lines=106> */
.L_x_1775:
[----:B------:R-:W-:Y:S05]  /*c760*/  BSYNC B0 ;  /* 0x0000000000007941 */ /* 0x000fea0003800000 */
.L_x_1774:
[----:B-----5:R2:W-:Y:S02]  /*c770*/  ST.E.128 desc[UR6][R34.64], R8 ;  /* 0x0000000822007985 */ /* 0x0205e4000c101d06 */
.L_x_1773:
[----:B------:R-:W-:Y:S05]  /*c780*/  BSYNC B1 ;  /* 0x0000000000017941 */ /* 0x000fea0003800000 */
.L_x_1772:
        /* <DEDUP_REMOVED lines=106> */
.L_x_1779:
[----:B------:R-:W-:Y:S05]  /*ce30*/  BSYNC B0 ;  /* 0x0000000000007941 */ /* 0x000fea0003800000 */
.L_x_1778:
[----:B-----5:R2:W-:Y:S02]  /*ce40*/  ST.E.128 desc[UR6][R34.64], R8 ;  /* 0x0000000822007985 */ /* 0x0205e4000c101d06 */
.L_x_1777:
[----:B------:R-:W-:Y:S05]  /*ce50*/  BSYNC B1 ;  /* 0x0000000000017941 */ /* 0x000fea0003800000 */
.L_x_1776:
        /* <DEDUP_REMOVED lines=106> */
.L_x_1783:
[----:B------:R-:W-:Y:S05]  /*d500*/  BSYNC B0 ;  /* 0x0000000000007941 */ /* 0x000fea0003800000 */
.L_x_1782:
[----:B-----5:R2:W-:Y:S02]  /*d510*/  ST.E.128 desc[UR6][R34.64], R8 ;  /* 0x0000000822007985 */ /* 0x0205e4000c101d06 */
.L_x_1781:
[----:B------:R-:W-:Y:S05]  /*d520*/  BSYNC B1 ;  /* 0x0000000000017941 */ /* 0x000fea0003800000 */
.L_x_1780:
        /* <DEDUP_REMOVED lines=106> */
.L_x_1787:
[----:B------:R-:W-:Y:S05]  /*dbd0*/  BSYNC B0 ;  /* 0x0000000000007941 */ /* 0x000fea0003800000 */
.L_x_1786:
[----:B-----5:R2:W-:Y:S02]  /*dbe0*/  ST.E.128 desc[UR6][R34.64], R8 ;  /* 0x0000000822007985 */ /* 0x0205e4000c101d06 */
.L_x_1785:
[----:B------:R-:W-:Y:S05]  /*dbf0*/  BSYNC B1 ;  /* 0x0000000000017941 */ /* 0x000fea0003800000 */
.L_x_1784:
        /* <DEDUP_REMOVED lines=106> */
.L_x_1791:
[----:B------:R-:W-:Y:S05]  /*e2a0*/  BSYNC B0 ;  /* 0x0000000000007941 */ /* 0x000fea0003800000 */
.L_x_1790:
[----:B-----5:R2:W-:Y:S02]  /*e2b0*/  ST.E.128 desc[UR6][R34.64], R8 ;  /* 0x0000000822007985 */ /* 0x0205e4000c101d06 */
.L_x_1789:
[----:B------:R-:W-:Y:S05]  /*e2c0*/  BSYNC B1 ;  /* 0x0000000000017941 */ /* 0x000fea0003800000 */
.L_x_1788:
        /* <DEDUP_REMOVED lines=106> */
.L_x_1795:
[----:B------:R-:W-:Y:S05]  /*e970*/  BSYNC B0 ;  /* 0x0000000000007941 */ /* 0x000fea0003800000 */
.L_x_1794:
[----:B-----5:R2:W-:Y:S02]  /*e980*/  ST.E.128 desc[UR6][R34.64], R8 ;  /* 0x0000000822007985 */ /* 0x0205e4000c101d06 */
.L_x_1793:
[----:B------:R-:W-:Y:S05]  /*e990*/  BSYNC B1 ;  /* 0x0000000000017941 */ /* 0x000fea0003800000 */
.L_x_1792:
        /* <DEDUP_REMOVED lines=105> */
.L_x_1799:
[----:B------:R-:W-:Y:S05]  /*f030*/  BSYNC B0 ;  /* 0x0000000000007941 */ /* 0x000fea0003800000 */
.L_x_1798:
[----:B-----5:R2:W-:Y:S02]  /*f040*/  ST.E.128 desc[UR6][R34.64], R8 ;  /* 0x0000000822007985 */ /* 0x0205e4000c101d06 */
.L_x_1797:
[----:B------:R-:W-:Y:S05]  /*f050*/  BSYNC B1 ;  /* 0x0000000000017941 */ /* 0x000fea0003800000 */
.L_x_1796:
        /* <DEDUP_REMOVED lines=11> */
.L_x_1701:
        /* <DEDUP_REMOVED lines=13> */
[----:B------:R-:W-:Y:S02]  /*f1e0*/  LOP3.LUT P5, RZ, R33, 0x20, RZ, 0xc0, !PT ;  /* 0x0000002021ff7812 */ /* 0x000fe400078ac0ff */
[----:B------:R-:W-:Y:S02]  /*f1f0*/  @!P6 LEA.HI.X R9, R98, R70, R139, 0x1, P0 ;  /* 0x000000466209e211 */ /* 0x000fe400000f0c8b */
[C---:B------:R-:W-:Y:S02]  /*f200*/  @!P6 LEA R6, P0, R172.reuse, R68, 0x1 ;  /* 0x00000044ac06e211 */ /* 0x040fe400078008ff */
[----:B------:R-:W-:Y:S02]  /*f210*/  P2R R25, PR, RZ, 0x2 ;  /* 0x00000002ff197803 */ /* 0x000fe40000000000 */
[----:B------:R-:W-:Y:S02]  /*f220*/  @!P6 LEA.HI.X R7, R172, R69, R173, 0x1, P0 ;  /* 0x00000045ac07e211 */ /* 0x000fe400000f0cad */
[----:B------:R-:W-:Y:S02]  /*f230*/  @!P3 LEA R4, P0, R95, R71, 0x1 ;  /* 0x000000475f04b211 */ /* 0x000fe400078008ff */
[----:B------:R-:W-:Y:S02]  /*f240*/  LOP3.LUT P1, RZ, R33, 0x2, RZ, 0xc0, !PT ;  /* 0x0000000221ff7812 */ /* 0x000fe4000782c0ff */
        /* <DEDUP_REMOVED lines=34> */
[C---:B------:R-:W-:Y:S03]  /*f470*/  @!P1 LEA R8, P0, R97.reuse, R71, 0x1 ;  /* 0x0000004761089211 */ /* 0x040fe600078008ff */
        /* <DEDUP_REMOVED lines=129> */
.L_x_1735:
[----:B------:R-:W-:Y:S05]  /*fc90*/  BSYNC B2 ;  /* 0x0000000000027941 */ /* 0x000fea0003800000 */
.L_x_1700:
        /* <DEDUP_REMOVED lines=14> */
[----:B------:R-:W4:Y:S01]  /*fd80*/  LD.E R3, desc[UR6][R134.64+0x170] ;  /* 0x0001700686037980 */ /* 0x000f22000c101900 */
[----:B--23--:R-:W-:Y:S03]  /*fd90*/  IABS R6, R18 ;  /* 0x0000001200067213 */ /* 0x00cfe60000000000 */
[----:B------:R-:W2:Y:S01]  /*fda0*/  LD.E.64 R12, desc[UR6][R134.64+0x28] ;  /* 0x00002806860c7980 */ /* 0x000ea2000c101b00 */
[-C--:B----4-:R-:W-:Y:S02]  /*fdb0*/  IABS R8, R3.reuse ;  /* 0x0000000300087213 */ /* 0x090fe40000000000 */
[----:B------:R-:W-:Y:S02]  /*fdc0*/  IABS R9, R3 ;  /* 0x0000000300097213 */ /* 0x000fe40000000000 */
[----:B------:R-:W1:Y:S02]  /*fdd0*/  I2F.RP R4, R8 ;  /* 0x0000000800047306 */ /* 0x000e640000209400 */
[----:B------:R-:W-:Y:S08]  /*fde0*/  IADD3 R9, RZ, -R9, RZ ;  /* 0x80000009ff097210 */ /* 0x000ff00007ffe0ff */
        /* <DEDUP_REMOVED lines=17> */
[----:B------:R-:W-:Y:S01]  /*ff00*/  @!P0 IADD3 R2, R2, 0x1, RZ ;  /* 0x0000000102028810 */ /* 0x000fe20007ffe0ff */
[----:B------:R-:W-:Y:S01]  /*ff10*/  @!P0 IMAD.IADD R5, R5, 0x1, -R8 ;  /* 0x0000000105058824 */ /* 0x000fe200078e0a08 */
        /* <DEDUP_REMOVED lines=12> */
[----:B------:R-:W-:Y:S02]  /*ffe0*/  @!P1 IMAD.MOV R2, RZ, RZ, -R2 ;  /* 0x000000ffff029224 */ /* 0x000fe400078e0a02 */
[----:B------:R-:W-:Y:S03]  /*fff0*/  @!P2 IMAD.MOV R4, RZ, RZ, -R4 ;  /* 0x000000ffff04a224 */ /* 0x000fe600078e0a04 */
[C---:B------:R-:W-:Y:S02]  /*10000*/  SEL R5, R6.reuse, R2, !P0 ;  /* 0x0000000206057207 */ /* 0x040fe40004000000 */
        /* <DEDUP_REMOVED lines=36> */
.L_x_1801:
[----:B----4-:R-:W-:Y:S01]  /*10250*/  MOV R5, R72 ;  /* 0x0000004800057202 */ /* 0x010fe20000000f00 */
[----:B------:R-:W2:Y:S01]  /*10260*/  LD.E R2, desc[UR6][R134.64+0x40] ;  /* 0x0000400686027980 */ /* 0x000ea2000c101900 */
[----:B------:R-:W-:Y:S01]  /*10270*/  MOV R3, R69 ;  /* 0x0000004500037202 */ /* 0x000fe20000000f00 */
[----:B------:R-:W-:Y:S02]  /*10280*/  IMAD.MOV.U32 R4, RZ, RZ, R73 ;  /* 0x000000ffff047224 */ /* 0x000fe400078e0049 */
[----:B------:R-:W4:Y:S02]  /*10290*/  LD.E R0, desc[UR6][R134.64+0x38] ;  /* 0x0000380686007980 */ /* 0x000f24000c101900 */
[----:B----4-:R-:W-:Y:S02]  /*102a0*/  IMAD.U32 R0, R0, -0x100, RZ ;  /* 0xffffff0000007824 */ /* 0x010fe400078e00ff */
[----:B--23--:R-:W-:Y:S02]  /*102b0*/  IMAD.U32 R6, R2, -0x100, RZ ;  /* 0xffffff0002067824 */ /* 0x00cfe400078e00ff */
[----:B------:R-:W-:Y:S03]  /*102c0*/  IMAD.MOV.U32 R2, RZ, RZ, R68 ;  /* 0x000000ffff027224 */ /* 0x000fe600078e0044 */
[----:B------:R-:W-:Y:S02]  /*102d0*/  LEA R73, P1, R6, R4, 0x1 ;  /* 0x0000000406497211 */ /* 0x000fe400078208ff */
[----:B------:R-:W-:Y:S02]  /*102e0*/  LEA R68, P0, R0, R2, 0x1 ;  /* 0x0000000200447211 */ /* 0x000fe400078008ff */
[----:B------:R-:W-:Y:S02]  /*102f0*/  LEA.HI.X.SX32 R72, R6, R5, 0x1, P1 ;  /* 0x0000000506487211 */ /* 0x000fe400008f0eff */
[----:B------:R-:W-:Y:S09]  /*10300*/  LEA.HI.X.SX32 R69, R0, R3, 0x1, P0 ;  /* 0x0000000300457211 */ /* 0x000ff200000f0eff */
.L_x_1802:
[----:B------:R-:W-:Y:S05]  /*10310*/  BSYNC B0 ;  /* 0x0000000000007941 */ /* 0x000fea0003800000 */
.L_x_1800:
[----:B------:R-:W-:Y:S04]  /*10320*/  IADD3 R19, R19, -0x1, RZ ;  /* 0xffffffff13137810 */ /* 0x000fe80007ffe0ff */
[----:B------:R-:W-:Y:S11]  /*10330*/  ISETP.GT.AND P0, PT, R19, R143, PT ;  /* 0x0000008f1300720c */ /* 0x000ff60003f04270 */
[----:B------:R-:W-:Y:S02]  /*10340*/  @!UPT UIADD3 URZ, URZ, URZ, URZ ;  /* 0x0000003f3f3ff290 */ /* 0x000fe4000fffe03f */
[----:B------:R-:W-:Y:S05]  /*10350*/  @P0 BRA `(.L_x_1803) ;  /* 0xffffff2c00840947 */ /* 0x000fea000383ffff */
.L_x_1699:
[----:B------:R-:W-:Y:S05]  /*10360*/  WARPSYNC.ALL ;  /* 0x0000000000007948 */ /* 0x000fea0003800000 */
[----:B------:R-:W-:Y:S06]  /*10370*/  BAR.SYNC.DEFER_BLOCKING 0x0 ;  /* 0x0000000000007b1d */ /* 0x000fec0000010000 */
[----:B------:R-:W5:Y:S04]  /*10380*/  LDL.LU R0, [R1+0x4] ;  /* 0x0000040001007983 */ /* 0x000f680000300800 */
[----:B------:R-:W5:Y:S01]  /*10390*/  LD.E R33, desc[UR6][R134.64+0xd0] ;  /* 0x0000d00686217980 */ /* 0x000f62000c101900 */
[----:B------:R-:W1:Y:S01]  /*103a0*/  S2UR UR4, SR_CgaCtaId ;  /* 0x00000000000479c3 */ /* 0x000e620000008800 */
[----:B------:R-:W-:Y:S01]  /*103b0*/  UMOV UR5, 0x400 ;  /* 0x0000040000057882 */ /* 0x000fe20000000000 */
[----:B------:R-:W-:Y:S01]  /*103c0*/  BSSY B2, `(.L_x_1804) ;  /* 0x000031c000027945 */ /* 0x000fe20003800000 */
[----:B------:R-:W1:Y:S01]  /*103d0*/  S2R R2, SR_CTAID.X ;  /* 0x0000000000027919 */ /* 0x000e620000002500 */
[C---:B--23--:R-:W-:Y:S01]  /*103e0*/  SHF.L.U64.HI R6, R198.reuse, 0x4, R199 ;  /* 0x00000004c6067819 */ /* 0x04cfe200000102c7 */
[----:B----4-:R-:W-:Y:S01]  /*103f0*/  IMAD.SHL.U32 R4, R198, 0x10, RZ ;  /* 0x00000010c6047824 */ /* 0x010fe200078e00ff */
[----:B-1----:R-:W-:Y:S01]  /*10400*/  ULEA UR4, UR4, UR5, 0x18 ;  /* 0x0000000504047291 */ /* 0x002fe2000f8ec03f */
[----:B------:R-:W-:-:S05]  /*10410*/  IMAD.SHL.U32 R220, R2, 0x40, RZ ;  /* 0x0000004002dc7824 */ /* 0x000fca00078e00ff */
[----:B-----5:R-:W-:Y:S02]  /*10420*/  LEA R190, R0, UR4, 0x1 ;  /* 0x0000000400be7c11 */ /* 0x020fe4000f8e08ff */
[----:B------:R-:W-:-:S13]  /*10430*/  ISETP.NE.AND P0, PT, R33, RZ, PT ;  /* 0x000000ff2100720c */ /* 0x000fda0003f05270 */
[----:B------:R-:W-:Y:S05]  /*10440*/  @!P0 BRA `(.L_x_1805) ;  /* 0x0000002c003c8947 */ /* 0x000fea0003800000 */
[----:B------:R-:W2:Y:S04]  /*10450*/  LD.E.64 R2, desc[UR6][R134.64+0xf0] ;  /* 0x0000f00686027980 */ /* 0x000ea8000c101b00 */
[----:B------:R-:W3:Y:S04]  /*10460*/  LDL R0, [R1+0x154] ;  /* 0x0001540001007983 */ /* 0x000ee80000100800 */
[----:B------:R-:W4:Y:S04]  /*10470*/  LD.E.U8 R12, desc[UR6][R134.64+0x1b3] ;  /* 0x0001b306860c7980 */ /* 0x000f28000c101100 */
[----:B------:R-:W4:Y:S04]  /*10480*/  LDL R13, [R1+0x15c] ;  /* 0x00015c00010d7983 */ /* 0x000f280000100800 */
[----:B------:R-:W5:Y:S04]  /*10490*/  LD.E R36, desc[UR6][R134.64+0xc0] ;  /* 0x0000c00686247980 */ /* 0x000f68000c101900 */
[----:B------:R-:W5:Y:S04]  /*104a0*/  LD.E.64 R28, desc[UR6][R134.64+0x148] ;  /* 0x00014806861c7980 */ /* 0x000f68000c101b00 */
[----:B------:R-:W5:Y:S01]  /*104b0*/  LD.E.64 R22, desc[UR6][R134.64+0x150] ;  /* 0x0001500686167980 */ /* 0x000f62000c101b00 */
[----:B--2---:R-:W-:-:S04]  /*104c0*/  ISETP.NE.U32.AND P1, PT, R2, RZ, PT ;  /* 0x000000ff0200720c */ /* 0x004fc80003f25070 */
[----:B------:R-:W-:-:S13]  /*104d0*/  ISETP.NE.AND.EX P1, PT, R3, RZ, PT, P1 ;  /* 0x000000ff0300720c */ /* 0x000fda0003f25310 */
[----:B---3--:R-:W-:-:S04]  /*104e0*/  @P1 LEA R2, P0, R0, R2, 0x2 ;  /* 0x0000000200021211 */ /* 0x008fc800078010ff */
[----:B------:R-:W-:Y:S01]  /*104f0*/  @P1 LEA.HI.X R3, R0, R3, R246, 0x2, P0 ;  /* 0x0000000300031211 */ /* 0x000fe200000f14f6 */
[----:B------:R-:W-:-:S06]  /*10500*/  IMAD.MOV.U32 R0, RZ, RZ, RZ ;  /* 0x000000ffff007224 */ /* 0x000fcc00078e00ff */
[----:B------:R1:W2:Y:S01]  /*10510*/  @P1 LD.E R0, desc[UR6][R2.64] ;  /* 0x0000000602001980 */ /* 0x0002a2000c101900 */
[-C--:B------:R-:W-:Y:S01]  /*10520*/  IADD3 R4, P1, R4, R244.reuse, RZ ;  /* 0x000000f404047210 */ /* 0x080fe20007f3e0ff */
[----:B------:R-:W-:Y:S01]  /*10530*/  IMAD.MOV.U32 R246, RZ, RZ, R244 ;  /* 0x000000fffff67224 */ /* 0x000fe200078e00f4 */
[----:B------:R-:W-:Y:S01]  /*10540*/  LEA R5, P0, R198, R244, 0x5 ;  /* 0x000000f4c6057211 */ /* 0x000fe200078028ff */
[----:B------:R-:W-:Y:S02]  /*10550*/  IMAD R10, R199, 0x30, RZ ;  /* 0x00000030c70a7824 */ /* 0x000fe400078e02ff */
[----:B------:R-:W-:Y:S01]  /*10560*/  IMAD.X R6, R6, 0x1, R247, P1 ;  /* 0x0000000106067824 */ /* 0x000fe200008e06f7 */
[----:B------:R-:W-:Y:S02]  /*10570*/  LEA.HI.X R7, R198, R247, R199, 0x5, P0 ;  /* 0x000000f7c6077211 */ /* 0x000fe400000f2cc7 */
[-C--:B------:R-:W-:Y:S02]  /*10580*/  LEA R30, P1, R4, R196.reuse, 0x1 ;  /* 0x000000c4041e7211 */ /* 0x080fe400078208ff */
[----:B------:R-:W-:-:S02]  /*10590*/  LEA R42, P0, R5, R196, 0x1 ;  /* 0x000000c4052a7211 */ /* 0x000fc400078008ff */
[-C--:B------:R-:W-:Y:S02]  /*105a0*/  LEA.HI.X R31, R4, R197.reuse, R6, 0x1, P1 ;  /* 0x000000c5041f7211 */ /* 0x080fe400008f0c06 */
[----:B------:R-:W-:Y:S01]  /*105b0*/  LEA.HI.X R43, R5, R197, R7, 0x1, P0 ;  /* 0x000000c5052b7211 */ /* 0x000fe200000f0c07 */
[----:B------:R-:W-:Y:S02]  /*105c0*/  IMAD.SHL.U32 R14, R248, 0x4, RZ ;  /* 0x00000004f80e7824 */ /* 0x000fe400078e00ff */
[----:B-1----:R-:W-:-:S04]  /*105d0*/  IMAD.WIDE.U32 R2, R198, 0x30, R246 ;  /* 0x00000030c6027825 */ /* 0x002fc800078e00f6 */
[----:B------:R-:W-:Y:S01]  /*105e0*/  IMAD.IADD R6, R3, 0x1, R10 ;  /* 0x0000000103067824 */ /* 0x000fe200078e020a */
[----:B------:R-:W-:-:S04]  /*105f0*/  LEA R44, P0, R2, R196, 0x1 ;  /* 0x000000c4022c7211 */ /* 0x000fc800078008ff */
[----:B------:R-:W-:Y:S02]  /*10600*/  LEA.HI.X R45, R2, R197, R6, 0x1, P0 ;  /* 0x000000c5022d7211 */ /* 0x000fe400000f0c06 */
[----:B----4-:R-:W-:Y:S02]  /*10610*/  ISETP.NE.AND P0, PT, R12, RZ, PT ;  /* 0x000000ff0c00720c */ /* 0x010fe40003f05270 */
[----:B------:R-:W-:-:S04]  /*10620*/  LEA R8, P2, R244, R196, 0x1 ;  /* 0x000000c4f4087211 */ /* 0x000fc800078408ff */
[----:B------:R-:W-:Y:S01]  /*10630*/  LEA.HI.X R9, R244, R197, R247, 0x1, P2 ;  /* 0x000000c5f4097211 */ /* 0x000fe200010f0cf7 */
[--C-:B------:R-:W-:Y:S01]  /*10640*/  IMAD.IADD R35, R13, 0x1, -R220.reuse ;  /* 0x000000010d237824 */ /* 0x100fe200078e0adc */
[----:B--2---:R-:W-:Y:S02]  /*10650*/  IADD3 R11, R0, R194, R220 ;  /* 0x000000c2000b7210 */ /* 0x004fe40007ffe0dc */
[----:B------:R-:W-:-:S04]  /*10660*/  LEA.HI R0, R33, R33, RZ, 0x1 ;  /* 0x0000002121007211 */ /* 0x000fc800078f08ff */
[----:B------:R-:W-:-:S05]  /*10670*/  SHF.R.S32.HI R20, RZ, 0x1, R0 ;  /* 0x00000001ff147819 */ /* 0x000fca0000011400 */
[-C--:B------:R-:W-:Y:S02]  /*10680*/  IMAD R0, R78, R20.reuse, R14 ;  /* 0x000000144e007224 */ /* 0x080fe400078e020e */
[----:B------:R-:W-:Y:S02]  /*10690*/  IMAD R4, R11, R20, RZ ;  /* 0x000000140b047224 */ /* 0x000fe400078e02ff */
[----:B------:R-:W-:-:S03]  /*106a0*/  IMAD.IADD R3, R14, 0x1, R0 ;  /* 0x000000010e037824 */ /* 0x000fc600078e0200 */
[----:B------:R-:W-:Y:S02]  /*106b0*/  SHF.R.S32.HI R5, RZ, 0x1f, R4 ;  /* 0x0000001fff057819 */ /* 0x000fe40000011404 */
[C---:B------:R-:W-:Y:S02]  /*106c0*/  IADD3 R16, P2, R4.reuse, R0, RZ ;  /* 0x0000000004107210 */ /* 0x040fe40007f5e0ff */
[----:B------:R-:W-:Y:S01]  /*106d0*/  IADD3 R40, P1, R4, R3, RZ ;  /* 0x0000000304287210 */ /* 0x000fe20007f3e0ff */
[----:B------:R-:W-:Y:S01]  /*106e0*/  IMAD.SHL.U32 R21, R20, 0x10, RZ ;  /* 0x0000001014157824 */ /* 0x000fe200078e00ff */
        /* <DEDUP_REMOVED lines=8> */
[----:B-----5:R-:W-:-:S13]  /*10770*/  ISETP.GE.AND P0, PT, R132, R36, PT ;  /* 0x000000248400720c */ /* 0x020fda0003f06270 */
        /* <DEDUP_REMOVED lines=8> */
[-C--:B--2---:R-:W-:Y:S02]  /*10800*/  IADD3 R8, P1, R28, R2.reuse, RZ ;  /* 0x000000021c087210 */ /* 0x084fe40007f3e0ff */
[----:B------:R-:W-:Y:S02]  /*10810*/  IADD3 R2, P0, R22, R2, RZ ;  /* 0x0000000216027210 */ /* 0x000fe40007f1e0ff */
[-C--:B------:R-:W-:Y:S02]  /*10820*/  IADD3.X R9, R29, R0.reuse, RZ, P1, !PT ;  /* 0x000000001d097210 */ /* 0x080fe40000ffe4ff */
[----:B------:R-:W-:-:S04]  /*10830*/  IADD3.X R3, R23, R0, RZ, P0, !PT ;  /* 0x0000000017037210 */ /* 0x000fc800007fe4ff */
[----:B------:R-:W2:Y:S04]  /*10840*/  LD.E.64 R8, desc[UR6][R8.64] ;  /* 0x0000000608087980 */ /* 0x000ea8000c101b00 */
[----:B------:R3:W4:Y:S02]  /*10850*/  LD.E.64 R10, desc[UR6][R2.64] ;  /* 0x00000006020a7980 */ /* 0x000724000c101b00 */
[----:B---3-5:R-:W-:Y:S02]  /*10860*/  MOV R3, R5 ;  /* 0x0000000500037202 */ /* 0x028fe40000000f00 */
        /* <DEDUP_REMOVED lines=39> */
.L_x_1810:
[----:B------:R-:W-:Y:S05]  /*10ae0*/  BSYNC B0 ;  /* 0x0000000000007941 */ /* 0x000fea0003800000 */
.L_x_1809:
[----:B-----5:R3:W-:Y:S02]  /*10af0*/  STS.128 [R190], R4 ;  /* 0x00000004be007388 */ /* 0x0207e40000000c00 */
.L_x_1808:
[----:B------:R-:W-:Y:S05]  /*10b00*/  BSYNC B1 ;  /* 0x0000000000017941 */ /* 0x000fea0003800000 */
.L_x_1807:
[----:B------:R-:W-:Y:S01]  /*10b10*/  VIADD R38, R78, 0x10 ;  /* 0x000000104e267836 */ /* 0x000fe20000000000 */
[----:B------:R-:W-:Y:S04]  /*10b20*/  BSSY B1, `(.L_x_1811) ;  /* 0x000003f000017945 */ /* 0x000fe80003800000 */
[----:B------:R-:W-:-:S04]  /*10b30*/  ISETP.GE.AND P0, PT, R38, R35, PT ;  /* 0x000000232600720c */ /* 0x000fc80003f06270 */
[----:B------:R-:W-:-:S13]  /*10b40*/  ISETP.LT.OR P0, PT, R19, -0x87, P0 ;  /* 0xffffff791300780c */ /* 0x000fda0000701670 */
[----:B------:R-:W-:Y:S05]  /*10b50*/  @P0 BRA `(.L_x_1812) ;  /* 0x0000000000ec0947 */ /* 0x000fea0003800000 */
[----:B-----5:R-:W-:-:S13]  /*10b60*/  ISETP.GE.AND P0, PT, R132, R36, PT ;  /* 0x000000248400720c */ /* 0x020fda0003f06270 */
        /* <DEDUP_REMOVED lines=10> */
[-C--:B--2---:R-:W-:Y:S02]  /*10c10*/  IADD3 R8, P1, R28, R3.reuse, RZ ;  /* 0x000000031c087210 */ /* 0x084fe40007f3e0ff */
[----:B------:R-:W-:Y:S02]  /*10c20*/  IADD3 R2, P0, R22, R3, RZ ;  /* 0x0000000316027210 */ /* 0x000fe40007f1e0ff */
[----:B------:R-:W-:-:S02]  /*10c30*/  IADD3.X R9, R29, R0, RZ, P1, !PT ;  /* 0x000000001d097210 */ /* 0x000fc40000ffe4ff */
[----:B------:R-:W-:-:S04]  /*10c40*/  IADD3.X R3, R23, R0, RZ, P0, !PT ;  /* 0x0000000017037210 */ /* 0x000fc800007fe4ff */
[----:B------:R-:W2:Y:S04]  /*10c50*/  LD.E.64 R8, desc[UR6][R8.64] ;  /* 0x0000000608087980 */ /* 0x000ea8000c101b00 */
[----:B------:R1:W4:Y:S02]  /*10c60*/  LD.E.64 R10, desc[UR6][R2.64] ;  /* 0x00000006020a7980 */ /* 0x000324000c101b00 */
[----:B-1---5:R-:W-:Y:S02]  /*10c70*/  MOV R3, R5 ;  /* 0x0000000500037202 */ /* 0x022fe40000000f00 */
        /* <DEDUP_REMOVED lines=39> */
.L_x_1814:
[----:B------:R-:W-:Y:S05]  /*10ef0*/  BSYNC B0 ;  /* 0x0000000000007941 */ /* 0x000fea0003800000 */
.L_x_1813:
[----:B-----5:R1:W-:Y:S02]  /*10f00*/  STS.128 [R190+0x800], R4 ;  /* 0x00080004be007388 */ /* 0x0203e40000000c00 */
.L_x_1812:
[----:B------:R-:W-:Y:S05]  /*10f10*/  BSYNC B1 ;  /* 0x0000000000017941 */ /* 0x000fea0003800000 */
.L_x_1811:
        /* <DEDUP_REMOVED lines=63> */
.L_x_1818:
[----:B------:R-:W-:Y:S05]  /*11310*/  BSYNC B0 ;  /* 0x0000000000007941 */ /* 0x000fea0003800000 */
.L_x_1817:
[----:B-----5:R3:W-:Y:S02]  /*11320*/  STS.128 [R190+0x1000], R4 ;  /* 0x00100004be007388 */ /* 0x0207e40000000c00 */
.L_x_1816:
[----:B------:R-:W-:Y:S05]  /*11330*/  BSYNC B1 ;  /* 0x0000000000017941 */ /* 0x000fea0003800000 */
.L_x_1815:
[----:B------:R-:W-:-:S05]  /*11340*/  VIADD R24, R78, 0x30 ;  /* 0x000000304e187836 */ /* 0x000fca0000000000 */
        /* <DEDUP_REMOVED lines=61> */
.L_x_1821:
[----:B------:R-:W-:Y:S05]  /*11720*/  BSYNC B0 ;  /* 0x0000000000007941 */ /* 0x000fea0003800000 */
.L_x_1820:
[----:B-----5:R3:W-:Y:S01]  /*11730*/  STS.128 [R190+0x1800], R4 ;  /* 0x00180004be007388 */ /* 0x0207e20000000c00 */
[----:B------:R-:W-:Y:S05]  /*11740*/  BRA `(.L_x_1819) ;  /* 0x0000001c008c7947 */ /* 0x000fea0003800000 */
.L_x_1806:
        /* <DEDUP_REMOVED lines=20> */
[----:B------:R-:W-:-:S04]  /*11890*/  LEA R2, P0, R10, R22, 0x1 ;  /* 0x000000160a027211 */ /* 0x000fc800078008ff */
        /* <DEDUP_REMOVED lines=10> */
[----:B-----5:R-:W-:Y:S02]  /*11940*/  MOV R18, R5 ;  /* 0x0000000500127202 */ /* 0x020fe40000000f00 */
        /* <DEDUP_REMOVED lines=13> */
[----:B------:R-:W-:Y:S02]  /*11a20*/  HADD2.F32 R12, -RZ, R32.H1_H1 ;  /* 0x30000020ff0c7230 */ /* 0x000fe40000004100 */
        /* <DEDUP_REMOVED lines=53> */
.L_x_1825:
[----:B------:R-:W-:Y:S05]  /*11d80*/  BSYNC B0 ;  /* 0x0000000000007941 */ /* 0x000fea0003800000 */
.L_x_1824:
[----:B-----5:R3:W-:Y:S02]  /*11d90*/  STS.128 [R190], R4 ;  /* 0x00000004be007388 */ /* 0x0207e40000000c00 */
.L_x_1823:
[----:B------:R-:W-:Y:S05]  /*11da0*/  BSYNC B1 ;  /* 0x0000000000017941 */ /* 0x000fea0003800000 */
.L_x_1822:
        /* <DEDUP_REMOVED lines=12> */
[----:B------:R-:W-:Y:S02]  /*11e70*/  ISETP.GE.AND P0, PT, R132, R20, PT ;  /* 0x000000148400720c */ /* 0x000fe40003f06270 */
        /* <DEDUP_REMOVED lines=20> */
[----:B-----5:R-:W-:Y:S02]  /*11fc0*/  MOV R14, R5 ;  /* 0x00000005000e7202 */ /* 0x020fe40000000f00 */
        /* <DEDUP_REMOVED lines=67> */
.L_x_1829:
[----:B------:R-:W-:Y:S05]  /*12400*/  BSYNC B0 ;  /* 0x0000000000007941 */ /* 0x000fea0003800000 */
.L_x_1828:
[----:B-----5:R1:W-:Y:S02]  /*12410*/  STS.128 [R190+0x800], R4 ;  /* 0x00080004be007388 */ /* 0x0203e40000000c00 */
.L_x_1827:
[----:B------:R-:W-:Y:S05]  /*12420*/  BSYNC B1 ;  /* 0x0000000000017941 */ /* 0x000fea0003800000 */
.L_x_1826:
        /* <DEDUP_REMOVED lines=12> */
[----:B------:R-:W-:Y:S02]  /*124f0*/  ISETP.GE.AND P0, PT, R132, R20, PT ;  /* 0x000000148400720c */ /* 0x000fe40003f06270 */
        /* <DEDUP_REMOVED lines=89> */
.L_x_1833:
[----:B------:R-:W-:Y:S05]  /*12a90*/  BSYNC B0 ;  /* 0x0000000000007941 */ /* 0x000fea0003800000 */
.L_x_1832:
[----:B-----5:R3:W-:Y:S02]  /*12aa0*/  STS.128 [R190+0x1000], R4 ;  /* 0x00100004be007388 */ /* 0x0207e40000000c00 */
.L_x_1831:
[----:B------:R-:W-:Y:S05]  /*12ab0*/  BSYNC B1 ;  /* 0x0000000000017941 */ /* 0x000fea0003800000 */
.L_x_1830:
        /* <DEDUP_REMOVED lines=43> */
[----:B------:R-:W-:-:S02]  /*12d70*/  HADD2.F32 R6, -RZ, R13.H0_H0 ;  /* 0x2000000dff067230 */ /* 0x000fc40000004100 */
[----:B------:R-:W-:Y:S01]  /*12d80*/  @!P0 FADD.FTZ R8, -R8, -RZ ;  /* 0x800000ff08088221 */ /* 0x000fe20000010100 */
[--C-:B------:R-:W-:Y:S02]  /*12d90*/  HADD2.F32 R9, -RZ, R26.reuse.H0_H0 ;  /* 0x2000001aff097230 */ /* 0x100fe40000004100 */
[----:B------:R-:W-:Y:S01]  /*12da0*/  @!P0 FADD.FTZ R7, -R7, -RZ ;  /* 0x800000ff07078221 */ /* 0x000fe20000010100 */
[----:B------:R-:W-:Y:S02]  /*12db0*/  HADD2.F32 R10, -RZ, R26.H1_H1 ;  /* 0x3000001aff0a7230 */ /* 0x000fe40000004100 */
[----:B------:R-:W-:Y:S01]  /*12dc0*/  @!P0 FADD.FTZ R6, -R6, -RZ ;  /* 0x800000ff06068221 */ /* 0x000fe20000010100 */
[----:B------:R-:W-:Y:S02]  /*12dd0*/  HADD2.F32 R11, -RZ, R25.H0_H0 ;  /* 0x20000019ff0b7230 */ /* 0x000fe40000004100 */
[----:B------:R-:W-:Y:S01]  /*12de0*/  FMUL.FTZ R8, R9, R8 ;  /* 0x0000000809087220 */ /* 0x000fe20000410000 */
[----:B------:R-:W-:-:S02]  /*12df0*/  HADD2.F32 R5, -RZ, R13.H1_H1 ;  /* 0x3000000dff057230 */ /* 0x000fc40000004100 */
[----:B------:R-:W-:Y:S01]  /*12e00*/  FMUL.FTZ R7, R10, R7 ;  /* 0x000000070a077220 */ /* 0x000fe20000410000 */
[--C-:B---3--:R-:W-:Y:S02]  /*12e10*/  HADD2.F32 R3, -RZ, R14.reuse.H1_H1 ;  /* 0x3000000eff037230 */ /* 0x108fe40000004100 */
[----:B------:R-:W-:Y:S01]  /*12e20*/  FMUL.FTZ R6, R11, R6 ;  /* 0x000000060b067220 */ /* 0x000fe20000410000 */
[----:B------:R-:W-:Y:S02]  /*12e30*/  HADD2.F32 R4, -RZ, R14.H0_H0 ;  /* 0x2000000eff047230 */ /* 0x000fe40000004100 */
[----:B------:R-:W-:Y:S01]  /*12e40*/  @!P0 FADD.FTZ R5, -R5, -RZ ;  /* 0x800000ff05058221 */ /* 0x000fe20000010100 */
[--C-:B------:R-:W-:Y:S02]  /*12e50*/  HADD2.F32 R2, -RZ, R15.reuse.H0_H0 ;  /* 0x2000000fff027230 */ /* 0x100fe40000004100 */
        /* <DEDUP_REMOVED lines=43> */
.L_x_1835:
[----:B------:R-:W-:Y:S05]  /*13110*/  BSYNC B0 ;  /* 0x0000000000007941 */ /* 0x000fea0003800000 */
.L_x_1834:
[----:B-----5:R3:W-:Y:S01]  /*13120*/  STS.128 [R190+0x1800], R4 ;  /* 0x00180004be007388 */ /* 0x0207e20000000c00 */
[----:B------:R-:W-:Y:S05]  /*13130*/  BRA `(.L_x_1819) ;  /* 0x0000000400107947 */ /* 0x000fea0003800000 */
.L_x_1805:
        /* <DEDUP_REMOVED lines=21> */
.L_x_1837:
[----:B------:R-:W-:Y:S05]  /*13290*/  BSYNC B0 ;  /* 0x0000000000007941 */ /* 0x000fea0003800000 */
.L_x_1836:
        /* <DEDUP_REMOVED lines=14> */
.L_x_1839:
[----:B------:R-:W-:Y:S05]  /*13380*/  BSYNC B0 ;  /* 0x0000000000007941 */ /* 0x000fea0003800000 */
.L_x_1838:
[----:B------:R-:W-:Y:S04]  /*13390*/  BSSY B0, `(.L_x_1840) ;  /* 0x000000e000007945 */ /* 0x000fe80003800000 */
[----:B------:R-:W-:Y:S05]  /*133a0*/  @P2 BRA `(.L_x_1841) ;  /* 0x0000000000302947 */ /* 0x000fea0003800000 */
[----:B------:R-:W5:Y:S02]  /*133b0*/  LDL R0, [R1] ;  /* 0x0000000001007983 */ /* 0x000f640000100800 */
        /* <DEDUP_REMOVED lines=11> */
.L_x_1841:
[----:B------:R-:W-:Y:S05]  /*13470*/  BSYNC B0 ;  /* 0x0000000000007941 */ /* 0x000fea0003800000 */
.L_x_1840:
[----:B------:R-:W-:Y:S05]  /*13480*/  @P1 BRA `(.L_x_1819) ;  /* 0x00000000003c1947 */ /* 0x000fea0003800000 */
[----:B------:R-:W5:Y:S02]  /*13490*/  LDL R0, [R1] ;  /* 0x0000000001007983 */ /* 0x000f640000100800 */
        /* <DEDUP_REMOVED lines=14> */
.L_x_1819:
[----:B------:R-:W-:Y:S05]  /*13580*/  BSYNC B2 ;  /* 0x0000000000027941 */ /* 0x000fea0003800000 */
.L_x_1804:
        /* <DEDUP_REMOVED lines=18> */
[----:B------:R-:W3:Y:S02]  /*136b0*/  LDL R0, [R1] ;  /* 0x0000000001007983 */ /* 0x000ee40000100800 */
[----:B---3--:R-:W-:-:S13]  /*136c0*/  ISETP.GE.AND P2, PT, R132, R0, PT ;  /* 0x000000008400720c */ /* 0x008fda0003f46270 */
        /* <DEDUP_REMOVED lines=8> */
.L_x_1843:
[----:B------:R-:W-:Y:S05]  /*13750*/  BSYNC B0 ;  /* 0x0000000000007941 */ /* 0x000fea0003800000 */
.L_x_1842:
[----:B------:R-:W-:Y:S01]  /*13760*/  BSSY B0, `(.L_x_1844) ;  /* 0x000000e000007945 */ /* 0x000fe20003800000 */
[----:B------:R-:W-:Y:S02]  /*13770*/  ISETP.GE.AND P2, PT, R11, R4, PT ;  /* 0x000000040b00720c */ /* 0x000fe40003f46270 */
[----:B------:R-:W-:Y:S01]  /*13780*/  IADD3 R10, R78, 0x80, RZ ;  /* 0x000000804e0a7810 */ /* 0x000fe20007ffe0ff */
[----:B------:R-:W-:Y:S05]  /*13790*/  @P1 BRA `(.L_x_1845) ;  /* 0x0000000000281947 */ /* 0x000fea0003800000 */
[----:B------:R-:W2:Y:S02]  /*137a0*/  LDL R0, [R1] ;  /* 0x0000000001007983 */ /* 0x000ea40000100800 */
[----:B--2---:R-:W-:-:S13]  /*137b0*/  ISETP.GE.AND P1, PT, R132, R0, PT ;  /* 0x000000008400720c */ /* 0x004fda0003f26270 */
[----:B------:R2:W-:Y:S01]  /*137c0*/  @P1 STS.128 [R190+0x2800], RZ ;  /* 0x002800ffbe001388 */ /* 0x0005e20000000c00 */
[----:B------:R-:W-:Y:S05]  /*137d0*/  @P1 BRA `(.L_x_1845) ;  /* 0x0000000000181947 */ /* 0x000fea0003800000 */
[----:B----4-:R-:W-:-:S04]  /*137e0*/  LEA R2, P1, R172, R229, 0x1 ;  /* 0x000000e5ac027211 */ /* 0x010fc800078208ff */
[----:B------:R-:W-:-:S05]  /*137f0*/  LEA.HI.X R3, R172, R227, R173, 0x1, P1 ;  /* 0x000000e3ac037211 */ /* 0x000fca00008f0cad */
[----:B------:R-:W-:Y:S01]  /*13800*/  @!PT LDS RZ, [RZ] ;  /* 0x00000000fffff984 */ /* 0x000fe20000000800 */
[----:B------:R-:W-:Y:S01]  /*13810*/  @!PT LDS RZ, [RZ] ;  /* 0x00000000fffff984 */ /* 0x000fe20000000800 */
[----:B------:R-:W-:Y:S01]  /*13820*/  @!PT LDS RZ, [RZ] ;  /* 0x00000000fffff984 */ /* 0x000fe20000000800 */
[----:B------:R4:W-:Y:S04]  /*13830*/  LDGSTS.E.BYPASS.LTC128B.128 [R190+0x2800], desc[UR6][R2.64] ;  /* 0x0280000002be7fae */ /* 0x0009e8000b901d46 */
.L_x_1845:
[----:B------:R-:W-:Y:S05]  /*13840*/  BSYNC B0 ;  /* 0x0000000000007941 */ /* 0x000fea0003800000 */
.L_x_1844:
[----:B------:R-:W-:Y:S01]  /*13850*/  BSSY B0, `(.L_x_1846) ;  /* 0x000000e000007945 */ /* 0x000fe20003800000 */
[----:B------:R-:W-:Y:S02]  /*13860*/  ISETP.GE.AND P1, PT, R10, R4, PT ;  /* 0x000000040a00720c */ /* 0x000fe40003f26270 */
[----:B--2---:R-:W-:Y:S01]  /*13870*/  IADD3 R9, R78, 0x90, RZ ;  /* 0x000000904e097810 */ /* 0x004fe20007ffe0ff */
        /* <DEDUP_REMOVED lines=11> */
.L_x_1847:
[----:B------:R-:W-:Y:S05]  /*13930*/  BSYNC B0 ;  /* 0x0000000000007941 */ /* 0x000fea0003800000 */
.L_x_1846:
[----:B------:R-:W-:Y:S01]  /*13940*/  BSSY B0, `(.L_x_1848) ;  /* 0x0000011000007945 */ /* 0x000fe20003800000 */
[----:B------:R-:W-:Y:S02]  /*13950*/  ISETP.GE.AND P0, PT, R9, R4, PT ;  /* 0x000000040900720c */ /* 0x000fe40003f06270 */
[----:B------:R-:W-:Y:S01]  /*13960*/  IADD3 R13, R78, 0xa0, RZ ;  /* 0x000000a04e0d7810 */ /* 0x000fe20007ffe0ff */
[----:B------:R-:W-:Y:S05]  /*13970*/  @P6 BRA `(.L_x_1849) ;  /* 0x0000000000346947 */ /* 0x000fea0003800000 */
[----:B------:R-:W3:Y:S02]  /*13980*/  LDL R0, [R1] ;  /* 0x0000000001007983 */ /* 0x000ee40000100800 */
[----:B---3--:R-:W-:-:S13]  /*13990*/  ISETP.GE.AND P6, PT, R132, R0, PT ;  /* 0x000000008400720c */ /* 0x008fda0003fc6270 */
[----:B------:R3:W-:Y:S01]  /*139a0*/  @P6 STS.128 [R190+0x3800], RZ ;  /* 0x003800ffbe006388 */ /* 0x0007e20000000c00 */
[----:B------:R-:W-:Y:S05]  /*139b0*/  @P6 BRA `(.L_x_1849) ;  /* 0x0000000000246947 */ /* 0x000fea0003800000 */
[----:B----4-:R-:W-:Y:S01]  /*139c0*/  MOV R2, R229 ;  /* 0x000000e500027202 */ /* 0x010fe20000000f00 */
        /* <DEDUP_REMOVED lines=8> */
.L_x_1849:
[----:B------:R-:W-:Y:S05]  /*13a50*/  BSYNC B0 ;  /* 0x0000000000007941 */ /* 0x000fea0003800000 */
.L_x_1848:
        /* <DEDUP_REMOVED lines=14> */
.L_x_1851:
[----:B------:R-:W-:Y:S05]  /*13b40*/  BSYNC B0 ;  /* 0x0000000000007941 */ /* 0x000fea0003800000 */
.L_x_1850:
        /* <DEDUP_REMOVED lines=17> */
.L_x_1853:
[----:B------:R-:W-:Y:S05]  /*13c60*/  BSYNC B0 ;  /* 0x0000000000007941 */ /* 0x000fea0003800000 */
.L_x_1852:
        /* <DEDUP_REMOVED lines=17> */
.L_x_1855:
[----:B------:R-:W-:Y:S05]  /*13d80*/  BSYNC B0 ;  /* 0x0000000000007941 */ /* 0x000fea0003800000 */
.L_x_1854:
        /* <DEDUP_REMOVED lines=17> */
.L_x_1857:
[----:B------:R-:W-:Y:S05]  /*13ea0*/  BSYNC B0 ;  /* 0x0000000000007941 */ /* 0x000fea0003800000 */
.L_x_1856:
        /* <DEDUP_REMOVED lines=14> */
.L_x_1859:
[----:B------:R-:W-:Y:S05]  /*13f90*/  BSYNC B0 ;  /* 0x0000000000007941 */ /* 0x000fea0003800000 */
.L_x_1858:
[----:B------:R-:W-:Y:S01]  /*13fa0*/  BSSY B0, `(.L_x_1860) ;  /* 0x0000010000007945 */ /* 0x000fe20003800000 */
[----:B------:R-:W-:-:S03]  /*13fb0*/  ISETP.GE.AND P1, PT, R16, R4, PT ;  /* 0x000000041000720c */ /* 0x000fc60003f26270 */
[----:B------:R-:W-:Y:S10]  /*13fc0*/  @P0 BRA `(.L_x_1861) ;  /* 0x0000000000340947 */ /* 0x000ff40003800000 */
        /* <DEDUP_REMOVED lines=13> */
.L_x_1861:
[----:B------:R-:W-:Y:S05]  /*140a0*/  BSYNC B0 ;  /* 0x0000000000007941 */ /* 0x000fea0003800000 */
.L_x_1860:
[----:B------:R-:W-:Y:S04]  /*140b0*/  BSSY B0, `(.L_x_1862) ;  /* 0x000000f000007945 */ /* 0x000fe80003800000 */
        /* <DEDUP_REMOVED lines=14> */
.L_x_1863:
[----:B------:R-:W-:Y:S05]  /*141a0*/  BSYNC B0 ;  /* 0x0000000000007941 */ /* 0x000fea0003800000 */
.L_x_1862:
[----:B------:R-:W-:Y:S04]  /*141b0*/  BSSY B0, `(.L_x_1864) ;  /* 0x000000f000007945 */ /* 0x000fe80003800000 */
        /* <DEDUP_REMOVED lines=14> */
.L_x_1865:
[----:B------:R-:W-:Y:S05]  /*142a0*/  BSYNC B0 ;  /* 0x0000000000007941 */ /* 0x000fea0003800000 */
.L_x_1864:
        /* <DEDUP_REMOVED lines=15> */
.L_x_1867:
[----:B------:R-:W-:Y:S05]  /*143a0*/  BSYNC B0 ;  /* 0x0000000000007941 */ /* 0x000fea0003800000 */
.L_x_1866:
        /* <DEDUP_REMOVED lines=15> */
.L_x_1869:
[----:B------:R-:W-:Y:S05]  /*144a0*/  BSYNC B0 ;  /* 0x0000000000007941 */ /* 0x000fea0003800000 */
.L_x_1868:
        /* <DEDUP_REMOVED lines=15> */
.L_x_1871:
[----:B------:R-:W-:Y:S05]  /*145a0*/  BSYNC B0 ;  /* 0x0000000000007941 */ /* 0x000fea0003800000 */
.L_x_1870:
        /* <DEDUP_REMOVED lines=15> */
.L_x_1873:
[----:B------:R-:W-:Y:S05]  /*146a0*/  BSYNC B0 ;  /* 0x0000000000007941 */ /* 0x000fea0003800000 */
.L_x_1872:
        /* <DEDUP_REMOVED lines=14> */
[----:B------:R-:W2:Y:S02]  /*14790*/  LDL R0, [R1] ;  /* 0x0000000001007983 */ /* 0x000ea40000100800 */
[----:B--2---:R-:W-:-:S13]  /*147a0*/  ISETP.GE.AND P2, PT, R132, R0, PT ;  /* 0x000000008400720c */ /* 0x004fda0003f46270 */
[----:B------:R2:W-:Y:S01]  /*147b0*/  @P2 STS.128 [R190+0xa000], RZ ;  /* 0x00a000ffbe002388 */ /* 0x0005e20000000c00 */
[----:B------:R-:W-:Y:S05]  /*147c0*/  @P2 BRA `(.L_x_1875) ;  /* 0x0000000000182947 */ /* 0x000fea0003800000 */
[----:B----4-:R-:W-:Y:S02]  /*147d0*/  MOV R2, R223 ;  /* 0x000000df00027202 */ /* 0x010fe40000000f00 */
[----:B------:R-:W-:-:S05]  /*147e0*/  MOV R3, R221 ;  /* 0x000000dd00037202 */ /* 0x000fca0000000f00 */
[----:B------:R-:W-:Y:S01]  /*147f0*/  @!PT LDS RZ, [RZ] ;  /* 0x00000000fffff984 */ /* 0x000fe20000000800 */
[----:B------:R-:W-:Y:S01]  /*14800*/  @!PT LDS RZ, [RZ] ;  /* 0x00000000fffff984 */ /* 0x000fe20000000800 */
[----:B------:R-:W-:Y:S01]  /*14810*/  @!PT LDS RZ, [RZ] ;  /* 0x00000000fffff984 */ /* 0x000fe20000000800 */
[----:B------:R4:W-:Y:S02]  /*14820*/  LDGSTS.E.BYPASS.LTC128B.128 [R190+0xa000], desc[UR6][R2.64] ;  /* 0x0a00000002be7fae */ /* 0x0009e4000b901d46 */
.L_x_1875:
[----:B------:R-:W-:Y:S05]  /*14830*/  BSYNC B0 ;  /* 0x0000000000007941 */ /* 0x000fea0003800000 */
.L_x_1874:
[----:B------:R1:W-:Y:S01]  /*14840*/  @P1 STS.128 [R190+0xa800], RZ ;  /* 0x00a800ffbe001388 */ /* 0x0003e20000000c00 */
[----:B------:R-:W-:Y:S01]  /*14850*/  BSSY B0, `(.L_x_1876) ;  /* 0x000000d000007945 */ /* 0x000fe20003800000 */
[----:B------:R-:W-:-:S03]  /*14860*/  ISETP.GE.AND P2, PT, R11, R4, PT ;  /* 0x000000040b00720c */ /* 0x000fc60003f46270 */
[----:B------:R-:W-:Y:S10]  /*14870*/  @P1 BRA `(.L_x_1877) ;  /* 0x0000000000281947 */ /* 0x000ff40003800000 */
        /* <DEDUP_REMOVED lines=10> */
.L_x_1877:
[----:B------:R-:W-:Y:S05]  /*14920*/  BSYNC B0 ;  /* 0x0000000000007941 */ /* 0x000fea0003800000 */
.L_x_1876:
        /* <DEDUP_REMOVED lines=8> */
[----:B------:R-:W4:Y:S04]  /*149b0*/  LDL R0, [R1+0x10] ;  /* 0x0000100001007983 */ /* 0x000f280000100800 */
[----:B------:R-:W3:Y:S01]  /*149c0*/  LDL R5, [R1+0x14] ;  /* 0x0000140001057983 */ /* 0x000ee20000100800 */
[----:B----4-:R-:W-:-:S04]  /*149d0*/  LEA R2, P0, R0, R223, 0x6 ;  /* 0x000000df00027211 */ /* 0x010fc800078030ff */
[----:B---3--:R-:W-:-:S05]  /*149e0*/  LEA.HI.X R3, R0, R221, R5, 0x6, P0 ;  /* 0x000000dd00037211 */ /* 0x008fca00000f3405 */
[----:B------:R-:W-:Y:S01]  /*149f0*/  @!PT LDS RZ, [RZ] ;  /* 0x00000000fffff984 */ /* 0x000fe20000000800 */
[----:B------:R-:W-:Y:S01]  /*14a00*/  @!PT LDS RZ, [RZ] ;  /* 0x00000000fffff984 */ /* 0x000fe20000000800 */
[----:B------:R-:W-:Y:S01]  /*14a10*/  @!PT LDS RZ, [RZ] ;  /* 0x00000000fffff984 */ /* 0x000fe20000000800 */
[----:B------:R3:W-:Y:S04]  /*14a20*/  LDGSTS.E.BYPASS.LTC128B.128 [R190+0xb000], desc[UR6][R2.64] ;  /* 0x0b00000002be7fae */ /* 0x0007e8000b901d46 */
.L_x_1879:
[----:B------:R-:W-:Y:S05]  /*14a30*/  BSYNC B0 ;  /* 0x0000000000007941 */ /* 0x000fea0003800000 */
.L_x_1878:
        /* <DEDUP_REMOVED lines=8> */
[----:B---34-:R-:W3:Y:S04]  /*14ac0*/  LDL R2, [R1+0x10] ;  /* 0x0000100001027983 */ /* 0x018ee80000100800 */
        /* <DEDUP_REMOVED lines=11> */
.L_x_1881:
[----:B------:R-:W-:Y:S05]  /*14b80*/  BSYNC B0 ;  /* 0x0000000000007941 */ /* 0x000fea0003800000 */
.L_x_1880:
        /* <DEDUP_REMOVED lines=8> */
[----:B------:R-:W3:Y:S04]  /*14c10*/  LDL R0, [R1+0x10] ;  /* 0x0000100001007983 */ /* 0x000ee80000100800 */
[----:B------:R-:W2:Y:S01]  /*14c20*/  LDL R5, [R1+0x14] ;  /* 0x0000140001057983 */ /* 0x000ea20000100800 */
[----:B---34-:R-:W-:-:S04]  /*14c30*/  LEA R2, P5, R0, R223, 0x7 ;  /* 0x000000df00027211 */ /* 0x018fc800078a38ff */
[----:B--2---:R-:W-:-:S05]  /*14c40*/  LEA.HI.X R3, R0, R221, R5, 0x7, P5 ;  /* 0x000000dd00037211 */ /* 0x004fca00028f3c05 */
[----:B------:R-:W-:Y:S01]  /*14c50*/  @!PT LDS RZ, [RZ] ;  /* 0x00000000fffff984 */ /* 0x000fe20000000800 */
[----:B------:R-:W-:Y:S01]  /*14c60*/  @!PT LDS RZ, [RZ] ;  /* 0x00000000fffff984 */ /* 0x000fe20000000800 */
[----:B------:R-:W-:Y:S01]  /*14c70*/  @!PT LDS RZ, [RZ] ;  /* 0x00000000fffff984 */ /* 0x000fe20000000800 */
[----:B------:R2:W-:Y:S04]  /*14c80*/  LDGSTS.E.BYPASS.LTC128B.128 [R190+0xc000], desc[UR6][R2.64] ;  /* 0x0c00000002be7fae */ /* 0x0005e8000b901d46 */
.L_x_1883:
[----:B------:R-:W-:Y:S05]  /*14c90*/  BSYNC B0 ;  /* 0x0000000000007941 */ /* 0x000fea0003800000 */
.L_x_1882:
[----:B------:R1:W-:Y:S01]  /*14ca0*/  @P4 STS.128 [R190+0xc800], RZ ;  /* 0x00c800ffbe004388 */ /* 0x0003e20000000c00 */
[----:B------:R-:W-:Y:S01]  /*14cb0*/  BSSY B0, `(.L_x_1884) ;  /* 0x0000013000007945 */ /* 0x000fe20003800000 */
[----:B------:R-:W-:-:S03]  /*14cc0*/  ISETP.GE.AND P5, PT, R8, R4, PT ;  /* 0x000000040800720c */ /* 0x000fc60003fa6270 */
[----:B------:R-:W-:Y:S10]  /*14cd0*/  @P4 BRA `(.L_x_1885) ;  /* 0x0000000000404947 */ /* 0x000ff40003800000 */
[----:B------:R-:W3:Y:S02]  /*14ce0*/  LDL R0, [R1] ;  /* 0x0000000001007983 */ /* 0x000ee40000100800 */
[----:B---3--:R-:W-:-:S13]  /*14cf0*/  ISETP.GE.AND P4, PT, R132, R0, PT ;  /* 0x000000008400720c */ /* 0x008fda0003f86270 */
[----:B------:R3:W-:Y:S01]  /*14d00*/  @P4 STS.128 [R190+0xc800], RZ ;  /* 0x00c800ffbe004388 */ /* 0x0007e20000000c00 */
[----:B------:R-:W-:Y:S05]  /*14d10*/  @P4 BRA `(.L_x_1885) ;  /* 0x0000000000304947 */ /* 0x000fea0003800000 */
[----:B--2-4-:R-:W2:Y:S04]  /*14d20*/  LDL R2, [R1+0x10] ;  /* 0x0000100001027983 */ /* 0x014ea80000100800 */
        /* <DEDUP_REMOVED lines=11> */
.L_x_1885:
[----:B------:R-:W-:Y:S05]  /*14de0*/  BSYNC B0 ;  /* 0x0000000000007941 */ /* 0x000fea0003800000 */
.L_x_1884:
[----:B------:R1:W-:Y:S01]  /*14df0*/  @P3 STS.128 [R190+0xd000], RZ ;  /* 0x00d000ffbe003388 */ /* 0x0003e20000000c00 */
[----:B------:R-:W-:Y:S01]  /*14e00*/  BSSY B0, `(.L_x_1886) ;  /* 0x0000014000007945 */ /* 0x000fe20003800000 */
[----:B------:R-:W-:Y:S02]  /*14e10*/  ISETP.GE.AND P4, PT, R12, R4, PT ;  /* 0x000000040c00720c */ /* 0x000fe40003f86270 */
[----:B------:R-:W-:Y:S01]  /*14e20*/  LEA.HI R7, R249, R249, RZ, 0x1 ;  /* 0x000000f9f9077211 */ /* 0x000fe200078f08ff */
[----:B------:R-:W-:Y:S05]  /*14e30*/  @P3 BRA `(.L_x_1887) ;  /* 0x0000000000403947 */ /* 0x000fea0003800000 */
[----:B------:R-:W4:Y:S02]  /*14e40*/  LDL R0, [R1] ;  /* 0x0000000001007983 */ /* 0x000f240000100800 */
[----:B----4-:R-:W-:-:S13]  /*14e50*/  ISETP.GE.AND P3, PT, R132, R0, PT ;  /* 0x000000008400720c */ /* 0x010fda0003f66270 */
        /* <DEDUP_REMOVED lines=14> */
.L_x_1887:
[----:B------:R-:W-:Y:S05]  /*14f40*/  BSYNC B0 ;  /* 0x0000000000007941 */ /* 0x000fea0003800000 */
.L_x_1886:
[----:B------:R1:W-:Y:S01]  /*14f50*/  @P2 STS.128 [R190+0xd800], RZ ;  /* 0x00d800ffbe002388 */ /* 0x0003e20000000c00 */
[----:B------:R-:W-:Y:S01]  /*14f60*/  LOP3.LUT R7, R7, 0xfffffffe, RZ, 0xc0, !PT ;  /* 0xfffffffe07077812 */ /* 0x000fe200078ec0ff */
[----:B------:R-:W-:Y:S01]  /*14f70*/  BSSY B0, `(.L_x_1888) ;  /* 0x0000016000007945 */ /* 0x000fe20003800000 */
[----:B------:R-:W-:Y:S01]  /*14f80*/  ISETP.GE.AND P3, PT, R14, R4, PT ;  /* 0x000000040e00720c */ /* 0x000fe20003f66270 */
[----:B------:R-:W-:Y:S01]  /*14f90*/  IMAD.SHL.U32 R6, R248, 0x40, RZ ;  /* 0x00000040f8067824 */ /* 0x000fe200078e00ff */
[----:B------:R-:W-:Y:S01]  /*14fa0*/  SHF.L.U32 R5, R250, 0x6, RZ ;  /* 0x00000006fa057819 */ /* 0x000fe200000006ff */
[----:B------:R-:W-:Y:S01]  /*14fb0*/  IMAD.IADD R7, R249, 0x1, -R7 ;  /* 0x00000001f9077824 */ /* 0x000fe200078e0a07 */
[----:B------:R-:W-:Y:S05]  /*14fc0*/  @P2 BRA `(.L_x_1889) ;  /* 0x0000000000402947 */ /* 0x000fea0003800000 */
        /* <DEDUP_REMOVED lines=16> */
.L_x_1889:
[----:B------:R-:W-:Y:S05]  /*150d0*/  BSYNC B0 ;  /* 0x0000000000007941 */ /* 0x000fea0003800000 */
.L_x_1888:
[----:B------:R-:W1:Y:S01]  /*150e0*/  S2R R10, SR_TID.X ;  /* 0x00000000000a7919 */ /* 0x000e620000002100 */
[----:B--234-:R-:W-:Y:S01]  /*150f0*/  IMAD.SHL.U32 R2, R78, 0x8, RZ ;  /* 0x000000084e027824 */ /* 0x01cfe200078e00ff */
[----:B------:R-:W-:Y:S01]  /*15100*/  LOP3.LUT R9, R6, 0x1c0, RZ, 0xc0, !PT ;  /* 0x000001c006097812 */ /* 0x000fe200078ec0ff */
[----:B------:R-:W-:Y:S01]  /*15110*/  IMAD.SHL.U32 R3, R7, 0x8, RZ ;  /* 0x0000000807037824 */ /* 0x000fe200078e00ff */
[----:B------:R2:W-:Y:S01]  /*15120*/  @P1 STS.128 [R190+0xe000], RZ ;  /* 0x00e000ffbe001388 */ /* 0x0005e20000000c00 */
[----:B------:R-:W-:Y:S01]  /*15130*/  IMAD.SHL.U32 R6, R251, 0x40, RZ ;  /* 0x00000040fb067824 */ /* 0x000fe200078e00ff */
[----:B------:R-:W-:Y:S01]  /*15140*/  LOP3.LUT R0, R5, 0x1c0, RZ, 0xc0, !PT ;  /* 0x000001c005007812 */ /* 0x000fe200078ec0ff */
[----:B------:R-:W-:Y:S01]  /*15150*/  BSSY B0, `(.L_x_1890) ;  /* 0x000001a000007945 */ /* 0x000fe20003800000 */
[----:B------:R-:W-:Y:S02]  /*15160*/  LOP3.LUT R8, R9, 0x8, R2, 0xf8, !PT ;  /* 0x0000000809087812 */ /* 0x000fe400078ef802 */
[----:B------:R-:W-:-:S02]  /*15170*/  SHF.R.U32.HI R5, RZ, 0x3, R9 ;  /* 0x00000003ff057819 */ /* 0x000fc40000011609 */
[----:B------:R-:W-:Y:S02]  /*15180*/  LOP3.LUT R2, R0, 0x8, R3, 0xf8, !PT ;  /* 0x0000000800027812 */ /* 0x000fe400078ef803 */
[----:B------:R-:W-:Y:S02]  /*15190*/  LOP3.LUT R87, R6, 0xfffffe00, RZ, 0xc0, !PT ;  /* 0xfffffe0006577812 */ /* 0x000fe400078ec0ff */
[----:B------:R-:W-:Y:S02]  /*151a0*/  SHF.R.U32.HI R0, RZ, 0x3, R0 ;  /* 0x00000003ff007819 */ /* 0x000fe40000011600 */
[----:B------:R-:W-:Y:S02]  /*151b0*/  LOP3.LUT R6, R8, R5, RZ, 0x3c, !PT ;  /* 0x0000000508067212 */ /* 0x000fe400078e3cff */
[----:B------:R-:W-:Y:S02]  /*151c0*/  ISETP.GE.AND P2, PT, R15, R4, PT ;  /* 0x000000040f00720c */ /* 0x000fe40003f46270 */
[----:B------:R-:W-:-:S02]  /*151d0*/  LOP3.LUT R86, R2, R0, RZ, 0x3c, !PT ;  /* 0x0000000002567212 */ /* 0x000fc400078e3cff */
[----:B-1----:R-:W-:-:S04]  /*151e0*/  SHF.R.S32.HI R174, RZ, 0x1f, R10 ;  /* 0x0000001fffae7819 */ /* 0x002fc8000001140a */
[----:B------:R-:W-:-:S04]  /*151f0*/  LEA.HI R174, R174, R10, RZ, 0x5 ;  /* 0x0000000aaeae7211 */ /* 0x000fc800078f28ff */
[----:B------:R-:W-:-:S05]  /*15200*/  SHF.R.S32.HI R174, RZ, 0x5, R174 ;  /* 0x00000005ffae7819 */ /* 0x000fca00000114ae */
[----:B------:R-:W-:Y:S01]  /*15210*/  IMAD R5, R174, 0x400, R87 ;  /* 0x00000400ae057824 */ /* 0x000fe200078e0257 */
[----:B--2---:R-:W-:Y:S06]  /*15220*/  @P1 BRA `(.L_x_1891) ;  /* 0x0000000000301947 */ /* 0x004fec0003800000 */
[----:B------:R-:W2:Y:S02]  /*15230*/  LDL R10, [R1] ;  /* 0x00000000010a7983 */ /* 0x000ea40000100800 */
        /* <DEDUP_REMOVED lines=11> */
.L_x_1891:
[----:B------:R-:W-:Y:S05]  /*152f0*/  BSYNC B0 ;  /* 0x0000000000007941 */ /* 0x000fea0003800000 */
.L_x_1890:
        /* <DEDUP_REMOVED lines=8> */
[----:B------:R-:W2:Y:S02]  /*15380*/  LDL R3, [R1] ;  /* 0x0000000001037983 */ /* 0x000ea40000100800 */
[----:B--2---:R-:W-:-:S13]  /*15390*/  ISETP.GE.AND P0, PT, R132, R3, PT ;  /* 0x000000038400720c */ /* 0x004fda0003f06270 */
[----:B------:R2:W-:Y:S01]  /*153a0*/  @P0 STS.128 [R190+0xe800], RZ ;  /* 0x00e800ffbe000388 */ /* 0x0005e20000000c00 */
[----:B------:R-:W-:Y:S05]  /*153b0*/  @P0 BRA `(.L_x_1893) ;  /* 0x00000000002c0947 */ /* 0x000fea0003800000 */
[----:B------:R-:W4:Y:S04]  /*153c0*/  LDL R3, [R1+0x14] ;  /* 0x0000140001037983 */ /* 0x000f280000100800 */
[----:B------:R-:W3:Y:S01]  /*153d0*/  LDL R8, [R1+0x10] ;  /* 0x0000100001087983 */ /* 0x000ee20000100800 */
[----:B------:R-:W-:Y:S01]  /*153e0*/  MOV R2, R223 ;  /* 0x000000df00027202 */ /* 0x000fe20000000f00 */
[----:B----4-:R-:W-:Y:S01]  /*153f0*/  IMAD R0, R3, 0x120, RZ ;  /* 0x0000012003007824 */ /* 0x010fe200078e02ff */
[----:B------:R-:W-:-:S03]  /*15400*/  MOV R3, R221 ;  /* 0x000000dd00037202 */ /* 0x000fc60000000f00 */
[----:B---3--:R-:W-:-:S05]  /*15410*/  IMAD.WIDE.U32 R2, R8, 0x120, R2 ;  /* 0x0000012008027825 */ /* 0x008fca00078e0002 */
[----:B------:R-:W-:-:S05]  /*15420*/  IADD3 R3, R0, R3, RZ ;  /* 0x0000000300037210 */ /* 0x000fca0007ffe0ff */
[----:B------:R-:W-:Y:S01]  /*15430*/  @!PT LDS RZ, [RZ] ;  /* 0x00000000fffff984 */ /* 0x000fe20000000800 */
[----:B------:R-:W-:Y:S01]  /*15440*/  @!PT LDS RZ, [RZ] ;  /* 0x00000000fffff984 */ /* 0x000fe20000000800 */
[----:B------:R-:W-:Y:S01]  /*15450*/  @!PT LDS RZ, [RZ] ;  /* 0x00000000fffff984 */ /* 0x000fe20000000800 */
[----:B------:R4:W-:Y:S02]  /*15460*/  LDGSTS.E.BYPASS.LTC128B.128 [R190+0xe800], desc[UR6][R2.64] ;  /* 0x0e80000002be7fae */ /* 0x0009e4000b901d46 */
.L_x_1893:
[----:B------:R-:W-:Y:S05]  /*15470*/  BSYNC B0 ;  /* 0x0000000000007941 */ /* 0x000fea0003800000 */
.L_x_1892:
[----:B------:R1:W-:Y:S01]  /*15480*/  @P6 STS.128 [R190+0xf000], RZ ;  /* 0x00f000ffbe006388 */ /* 0x0003e20000000c00 */
[----:B------:R-:W-:Y:S04]  /*15490*/  BSSY B0, `(.L_x_1894) ;  /* 0x0000012000007945 */ /* 0x000fe80003800000 */
[----:B------:R-:W-:Y:S05]  /*154a0*/  @P6 BRA `(.L_x_1895) ;  /* 0x0000000000406947 */ /* 0x000fea0003800000 */
[----:B------:R-:W3:Y:S02]  /*154b0*/  LDL R0, [R1] ;  /* 0x0000000001007983 */ /* 0x000ee40000100800 */
[----:B---3--:R-:W-:-:S13]  /*154c0*/  ISETP.GE.AND P0, PT, R132, R0, PT ;  /* 0x000000008400720c */ /* 0x008fda0003f06270 */
[----:B------:R3:W-:Y:S01]  /*154d0*/  @P0 STS.128 [R190+0xf000], RZ ;  /* 0x00f000ffbe000388 */ /* 0x0007e20000000c00 */
[----:B------:R-:W-:Y:S05]  /*154e0*/  @P0 BRA `(.L_x_1895) ;  /* 0x0000000000300947 */ /* 0x000fea0003800000 */
[----:B----4-:R-:W4:Y:S04]  /*154f0*/  LDL R2, [R1+0x10] ;  /* 0x0000100001027983 */ /* 0x010f280000100800 */
[----:B------:R-:W2:Y:S01]  /*15500*/  LDL R0, [R1+0x14] ;  /* 0x0000140001007983 */ /* 0x000ea20000100800 */
[----:B------:R-:W-:Y:S02]  /*15510*/  MOV R3, R221 ;  /* 0x000000dd00037202 */ /* 0x000fe40000000f00 */
[----:B----4-:R-:W-:Y:S02]  /*15520*/  MOV R4, R2 ;  /* 0x0000000200047202 */ /* 0x010fe40000000f00 */
[----:B------:R-:W-:Y:S01]  /*15530*/  MOV R2, R223 ;  /* 0x000000df00027202 */ /* 0x000fe20000000f00 */
[----:B--2---:R-:W-:-:S04]  /*15540*/  IMAD R0, R0, 0x140, RZ ;  /* 0x0000014000007824 */ /* 0x004fc800078e02ff */
[----:B------:R-:W-:-:S05]  /*15550*/  IMAD.WIDE.U32 R2, R4, 0x140, R2 ;  /* 0x0000014004027825 */ /* 0x000fca00078e0002 */
[----:B------:R-:W-:-:S05]  /*15560*/  IADD3 R3, R0, R3, RZ ;  /* 0x0000000300037210 */ /* 0x000fca0007ffe0ff */
[----:B------:R-:W-:Y:S01]  /*15570*/  @!PT LDS RZ, [RZ] ;  /* 0x00000000fffff984 */ /* 0x000fe20000000800 */
[----:B------:R-:W-:Y:S01]  /*15580*/  @!PT LDS RZ, [RZ] ;  /* 0x00000000fffff984 */ /* 0x000fe20000000800 */
[----:B------:R-:W-:Y:S01]  /*15590*/  @!PT LDS RZ, [RZ] ;  /* 0x00000000fffff984 */ /* 0x000fe20000000800 */
[----:B------:R2:W-:Y:S02]  /*155a0*/  LDGSTS.E.BYPASS.LTC128B.128 [R190+0xf000], desc[UR6][R2.64] ;  /* 0x0f00000002be7fae */ /* 0x0005e4000b901d46 */
.L_x_1895:
[----:B------:R-:W-:Y:S05]  /*155b0*/  BSYNC B0 ;  /* 0x0000000000007941 */ /* 0x000fea0003800000 */
.L_x_1894:
[----:B------:R1:W-:Y:S01]  /*155c0*/  @P5 STS.128 [R190+0xf800], RZ ;  /* 0x00f800ffbe005388 */ /* 0x0003e20000000c00 */
[----:B------:R-:W-:Y:S04]  /*155d0*/  BSSY B0, `(.L_x_1896) ;  /* 0x0000012000007945 */ /* 0x000fe80003800000 */
[----:B------:R-:W-:Y:S05]  /*155e0*/  @P5 BRA `(.L_x_1897) ;  /* 0x0000000000405947 */ /* 0x000fea0003800000 */
[----:B------:R-:W4:Y:S02]  /*155f0*/  LDL R0, [R1] ;  /* 0x0000000001007983 */ /* 0x000f240000100800 */
[----:B----4-:R-:W-:-:S13]  /*15600*/  ISETP.GE.AND P0, PT, R132, R0, PT ;  /* 0x000000008400720c */ /* 0x010fda0003f06270 */
[----:B------:R4:W-:Y:S01]  /*15610*/  @P0 STS.128 [R190+0xf800], RZ ;  /* 0x00f800ffbe000388 */ /* 0x0009e20000000c00 */
[----:B------:R-:W-:Y:S05]  /*15620*/  @P0 BRA `(.L_x_1897) ;  /* 0x0000000000300947 */ /* 0x000fea0003800000 */
[----:B--2---:R-:W2:Y:S04]  /*15630*/  LDL R2, [R1+0x10] ;  /* 0x0000100001027983 */ /* 0x004ea80000100800 */
        /* <DEDUP_REMOVED lines=11> */
.L_x_1897:
[----:B------:R-:W-:Y:S05]  /*156f0*/  BSYNC B0 ;  /* 0x0000000000007941 */ /* 0x000fea0003800000 */
.L_x_1896:
[----:B------:R1:W-:Y:S01]  /*15700*/  @P4 STS.128 [R190+0x10000], RZ ;  /* 0x010000ffbe004388 */ /* 0x0003e20000000c00 */
[----:B------:R-:W-:Y:S04]  /*15710*/  BSSY B0, `(.L_x_1898) ;  /* 0x0000012000007945 */ /* 0x000fe80003800000 */
        /* <DEDUP_REMOVED lines=17> */
.L_x_1899:
[----:B------:R-:W-:Y:S05]  /*15830*/  BSYNC B0 ;  /* 0x0000000000007941 */ /* 0x000fea0003800000 */
.L_x_1898:
        /* <DEDUP_REMOVED lines=19> */
.L_x_1901:
[----:B------:R-:W-:Y:S05]  /*15970*/  BSYNC B0 ;  /* 0x0000000000007941 */ /* 0x000fea0003800000 */
.L_x_1900:
        /* <DEDUP_REMOVED lines=19> */
.L_x_1903:
[----:B------:R-:W-:Y:S05]  /*15ab0*/  BSYNC B0 ;  /* 0x0000000000007941 */ /* 0x000fea0003800000 */
.L_x_1902:
        /* <DEDUP_REMOVED lines=19> */
.L_x_1905:
[----:B------:R-:W-:Y:S05]  /*15bf0*/  BSYNC B0 ;  /* 0x0000000000007941 */ /* 0x000fea0003800000 */
.L_x_1904:
[----:B--2-4-:R-:W2:Y:S01]  /*15c00*/  LDL R2, [R1+0x15c] ;  /* 0x00015c0001027983 */ /* 0x014ea20000100800 */
[----:B------:R-:W-:Y:S01]  /*15c10*/  R2P PR, R248, 0x6 ;  /* 0x00000006f8007804 */ /* 0x000fe20000000000 */
[----:B------:R-:W-:Y:S02]  /*15c20*/  IMAD.MOV.U32 R0, RZ, RZ, 0x20 ;  /* 0x00000020ff007424 */ /* 0x000fe400078e00ff */
[----:B------:R-:W-:Y:S01]  /*15c30*/  LDSM.16.M88.4 R4, [R185] ;  /* 0x00000000b904783b */ /* 0x000fe20000000200 */
[----:B------:R-:W-:Y:S02]  /*15c40*/  IMAD R3, R188, 0x2, R185 ;  /* 0x00000002bc037824 */ /* 0x000fe400078e02b9 */
[----:B------:R-:W-:Y:S01]  /*15c50*/  SEL R186, R0, 0xffffffe0, !P1 ;  /* 0xffffffe000ba7807 */ /* 0x000fe20004800000 */
[----:B------:R-:W4:Y:S01]  /*15c60*/  LDSM.16.M88.4 R32, [R138+0x2000] ;  /* 0x002000008a20783b */ /* 0x000f220000000200 */
[C---:B------:R-:W-:Y:S02]  /*15c70*/  VIADD R0, R138.reuse, 0x2000 ;  /* 0x000020008a007836 */ /* 0x040fe40000000000 */
[C---:B------:R-:W-:Y:S01]  /*15c80*/  VIADD R139, R138.reuse, 0x2040 ;  /* 0x000020408a8b7836 */ /* 0x040fe20000000000 */
[----:B-----5:R-:W3:Y:S01]  /*15c90*/  LDSM.16.M88.4 R28, [R138+0x2800] ;  /* 0x002800008a1c783b */ /* 0x020ee20000000200 */
[----:B------:R-:W-:-:S02]  /*15ca0*/  IMAD.IADD R84, R138, 0x1, R186 ;  /* 0x000000018a547824 */ /* 0x000fc400078e02ba */
[----:B------:R-:W-:Y:S01]  /*15cb0*/  @P2 VIADD R139, R0, 0xffffffc0 ;  /* 0xffffffc0008b2836 */ /* 0x000fe20000000000 */
[----:B------:R-:W1:Y:S01]  /*15cc0*/  LDSM.16.M88.4 R24, [R138+0x3000] ;  /* 0x003000008a18783b */ /* 0x000e620000000200 */
        /* <DEDUP_REMOVED lines=13> */
[C---:B----4-:R-:W-:Y:S03]  /*15da0*/  HMMA.16816.F32 R92, R4.reuse, R32, RZ ;  /* 0x00000020045c723c */ /* 0x050fe600000018ff */
[----:B------:R-:W-:Y:S04]  /*15db0*/  LDSM.16.M88.4 R48, [R84+0x2000] ;  /* 0x002000005430783b */ /* 0x000fe80000000200 */
[----:B------:R-:W-:Y:S01]  /*15dc0*/  STL [R1+0x80], R3 ;  /* 0x0000800301007387 */ /* 0x000fe20000100800 */
[C---:B------:R-:W-:Y:S03]  /*15dd0*/  HMMA.16816.F32 R100, R4.reuse, R34, RZ ;  /* 0x000000220464723c */ /* 0x040fe600000018ff */
[----:B------:R-:W4:Y:S03]  /*15de0*/  LDSM.16.M88.4 R32, [R138+0x7000] ;  /* 0x007000008a20783b */ /* 0x000f260000000200 */
[C---:B---3--:R-:W-:Y:S01]  /*15df0*/  HMMA.16816.F32 R104, R4.reuse, R28, RZ ;  /* 0x0000001c0468723c */ /* 0x048fe200000018ff */
[----:B------:R-:W3:Y:S04]  /*15e00*/  LDL R241, [R1+0x150] ;  /* 0x0001500001f17983 */ /* 0x000ee80000100800 */
[----:B------:R-:W0:Y:S01]  /*15e10*/  LDGDEPBAR ;  /* 0x00000000000079af */ /* 0x000e220000000000 */
[C---:B------:R-:W-:Y:S03]  /*15e20*/  HMMA.16816.F32 R108, R4.reuse, R30, RZ ;  /* 0x0000001e046c723c */ /* 0x040fe600000018ff */
[----:B------:R-:W-:Y:S03]  /*15e30*/  LDSM.16.M88.4 R28, [R138+0x9800] ;  /* 0x009800008a1c783b */ /* 0x000fe60000000200 */
        /* <DEDUP_REMOVED lines=8> */
[----:B------:R-:W1:Y:S05]  /*15ec0*/  LDSM.16.M88.4 R12, [R138+0x8000] ;  /* 0x008000008a0c783b */ /* 0x000e6a0000000200 */
[C---:B------:R-:W-:Y:S06]  /*15ed0*/  HMMA.16816.F32 R72, R4.reuse, R8, RZ ;  /* 0x000000080448723c */ /* 0x040fec00000018ff */
[C---:B------:R-:W-:Y:S01]  /*15ee0*/  HMMA.16816.F32 R80, R4.reuse, R10, RZ ;  /* 0x0000000a0450723c */ /* 0x040fe200000018ff */
[----:B------:R-:W1:Y:S05]  /*15ef0*/  LDSM.16.M88.4 R8, [R138+0x8800] ;  /* 0x008800008a08783b */ /* 0x000e6a0000000200 */
[C---:B------:R-:W-:Y:S06]  /*15f00*/  HMMA.16816.F32 R96, R4.reuse, R16, RZ ;  /* 0x000000100460723c */ /* 0x040fec00000018ff */
[C---:B------:R-:W-:Y:S01]  /*15f10*/  HMMA.16816.F32 R88, R4.reuse, R18, RZ ;  /* 0x000000120458723c */ /* 0x040fe200000018ff */
[----:B------:R4:W1:Y:S05]  /*15f20*/  LDSM.16.M88.4 R16, [R3] ;  /* 0x000000000310783b */ /* 0x00086a0000000200 */
[C---:B------:R-:W-:Y:S06]  /*15f30*/  HMMA.16816.F32 R128, R4.reuse, R40, RZ ;  /* 0x000000280480723c */ /* 0x040fec00000018ff */
[C---:B------:R-:W-:Y:S01]  /*15f40*/  HMMA.16816.F32 R160, R4.reuse, R42, RZ ;  /* 0x0000002a04a0723c */ /* 0x040fe200000018ff */
[----:B------:R-:W1:Y:S05]  /*15f50*/  LDSM.16.M88.4 R40, [R84+0x3000] ;  /* 0x003000005428783b */ /* 0x000e6a0000000200 */
[C---:B------:R-:W-:Y:S06]  /*15f60*/  HMMA.16816.F32 R68, R4.reuse, R36, RZ ;  /* 0x000000240444723c */ /* 0x040fec00000018ff */
[C---:B------:R-:W-:Y:S01]  /*15f70*/  HMMA.16816.F32 R60, R4.reuse, R38, RZ ;  /* 0x00000026043c723c */ /* 0x040fe200000018ff */
[----:B------:R-:W-:Y:S01]  /*15f80*/  LDSM.16.M88.4 R36, [R84+0x3800] ;  /* 0x003800005424783b */ /* 0x000fe20000000200 */
[----:B----4-:R-:W4:Y:S04]  /*15f90*/  S2R R3, SR_TID.X ;  /* 0x0000000000037919 */ /* 0x010f280000002100 */
        /* <DEDUP_REMOVED lines=9> */
[----:B----4-:R-:W-:-:S04]  /*16030*/  IMAD.SHL.U32 R3, R3, 0x2, RZ ;  /* 0x0000000203037824 */ /* 0x010fc800078e00ff */
[----:B------:R-:W-:Y:S01]  /*16040*/  HMMA.16816.F32 R204, R4, R12, RZ ;  /* 0x0000000c04cc723c */ /* 0x000fe200000018ff */
        /* <DEDUP_REMOVED lines=12> */
[----:B------:R-:W4:Y:S04]  /*16110*/  LDSM.16.M88.4 R4, [R84+0x6000] ;  /* 0x006000005404783b */ /* 0x000f280000000200 */
[----:B------:R-:W-:Y:S01]  /*16120*/  LDSM.16.M88.4 R28, [R84+0x8000] ;  /* 0x00800000541c783b */ /* 0x000fe20000000200 */
[C---:B------:R-:W-:Y:S06]  /*16130*/  HMMA.16816.F32 R92, R16.reuse, R48, R92 ;  /* 0x00000030105c723c */ /* 0x040fec000000185c */
[C---:B------:R-:W-:Y:S01]  /*16140*/  HMMA.16816.F32 R100, R16.reuse, R50, R100 ;  /* 0x000000321064723c */ /* 0x040fe20000001864 */
[----:B------:R-:W2:Y:S05]  /*16150*/  LDSM.16.M88.4 R48, [R84+0x6800] ;  /* 0x006800005430783b */ /* 0x000eaa0000000200 */
[C---:B------:R-:W-:Y:S06]  /*16160*/  HMMA.16816.F32 R112, R16.reuse, R40, R112 ;  /* 0x000000281070723c */ /* 0x040fec0000001870 */
[C---:B------:R-:W-:Y:S01]  /*16170*/  HMMA.16816.F32 R116, R16.reuse, R42, R116 ;  /* 0x0000002a1074723c */ /* 0x040fe20000001874 */
[----:B------:R-:W3:Y:S05]  /*16180*/  LDSM.16.M88.4 R40, [R84+0x7000] ;  /* 0x007000005428783b */ /* 0x000eea0000000200 */
[C---:B-1----:R-:W-:Y:S06]  /*16190*/  HMMA.16816.F32 R76, R16.reuse, R24, R76 ;  /* 0x00000018104c723c */ /* 0x042fec000000184c */
[C---:B------:R-:W-:Y:S01]  /*161a0*/  HMMA.16816.F32 R208, R16.reuse, R26, R64 ;  /* 0x0000001a10d0723c */ /* 0x040fe20000001840 */
[----:B------:R-:W1:Y:S05]  /*161b0*/  LDSM.16.M88.4 R24, [R84+0x8800] ;  /* 0x008800005418783b */ /* 0x000e6a0000000200 */
[C---:B----4-:R-:W-:Y:S06]  /*161c0*/  HMMA.16816.F32 R244, R16.reuse, R4, R56 ;  /* 0x0000000410f4723c */ /* 0x050fec0000001838 */
[C---:B------:R-:W-:Y:S01]  /*161d0*/  HMMA.16816.F32 R248, R16.reuse, R6, R52 ;  /* 0x0000000610f8723c */ /* 0x040fe20000001834 */
[----:B------:R-:W4:Y:S05]  /*161e0*/  LDSM.16.M88.4 R4, [R84+0x9800] ;  /* 0x009800005404783b */ /* 0x000f2a0000000200 */
[C---:B------:R-:W-:Y:S06]  /*161f0*/  HMMA.16816.F32 R96, R16.reuse, R32, R96 ;  /* 0x000000201060723c */ /* 0x040fec0000001860 */
[----:B------:R-:W-:Y:S01]  /*16200*/  HMMA.16816.F32 R88, R16, R34, R88 ;  /* 0x000000221058723c */ /* 0x000fe20000001858 */
[----:B------:R-:W-:Y:S01]  /*16210*/  LDSM.16.M88.4 R32, [R139] ;  /* 0x000000008b20783b */ /* 0x000fe20000000200 */
[----:B--2---:R-:W-:-:S04]  /*16220*/  IMAD.MOV.U32 R137, RZ, RZ, R2 ;  /* 0x000000ffff897224 */ /* 0x004fc800078e0002 */
[----:B------:R-:W-:Y:S01]  /*16230*/  HMMA.16816.F32 R212, R16, R12, R72 ;  /* 0x0000000c10d4723c */ /* 0x000fe20000001848 */
[----:B------:R-:W-:Y:S01]  /*16240*/  IMAD R2, R189, 0x2, R185 ;  /* 0x00000002bd027824 */ /* 0x000fe200078e02b9 */
[----:B------:R-:W-:-:S03]  /*16250*/  IADD3 R0, R242, R0, -R137 ;  /* 0x00000000f2007210 */ /* 0x000fc60007ffe889 */
[----:B------:R-:W-:Y:S01]  /*16260*/  IMAD R187, R188, 0x2, R2 ;  /* 0x00000002bcbb7824 */ /* 0x000fe200078e0202 */
[C---:B------:R-:W-:Y:S01]  /*16270*/  HMMA.16816.F32 R216, R16.reuse, R14, R80 ;  /* 0x0000000e10d8723c */ /* 0x040fe20000001850 */
[----:B------:R-:W2:Y:S05]  /*16280*/  LDSM.16.M88.4 R12, [R2] ;  /* 0x00000000020c783b */ /* 0x000eaa0000000200 */
[C---:B------:R-:W-:Y:S06]  /*16290*/  HMMA.16816.F32 R140, R16.reuse, R36, R140 ;  /* 0x00000024108c723c */ /* 0x040fec000000188c */
[C---:B------:R-:W-:Y:S01]  /*162a0*/  HMMA.16816.F32 R124, R16.reuse, R38, R124 ;  /* 0x00000026107c723c */ /* 0x040fe2000000187c */
[----:B------:R-:W2:Y:S05]  /*162b0*/  LDSM.16.M88.4 R36, [R84+0x7800] ;  /* 0x007800005424783b */ /* 0x000eaa0000000200 */
[C---:B------:R-:W-:Y:S06]  /*162c0*/  HMMA.16816.F32 R104, R16.reuse, R44, R104 ;  /* 0x0000002c1068723c */ /* 0x040fec0000001868 */
[C---:B------:R-:W-:Y:S01]  /*162d0*/  HMMA.16816.F32 R108, R16.reuse, R46, R108 ;  /* 0x0000002e106c723c */ /* 0x040fe2000000186c */
[----:B------:R-:W2:Y:S05]  /*162e0*/  LDSM.16.M88.4 R44, [R139+0x800] ;  /* 0x000800008b2c783b */ /* 0x000eaa0000000200 */
[C---:B------:R-:W-:Y:S06]  /*162f0*/  HMMA.16816.F32 R232, R16.reuse, R8, R68 ;  /* 0x0000000810e8723c */ /* 0x040fec0000001844 */
[C---:B------:R-:W-:Y:S01]  /*16300*/  HMMA.16816.F32 R236, R16.reuse, R10, R60 ;  /* 0x0000000a10ec723c */ /* 0x040fe2000000183c */
[----:B------:R-:W-:Y:S05]  /*16310*/  LDSM.16.M88.4 R8, [R187] ;  /* 0x00000000bb08783b */ /* 0x000fea0000000200 */
[C---:B------:R-:W-:Y:S06]  /*16320*/  HMMA.16816.F32 R128, R16.reuse, R48, R128 ;  /* 0x000000301080723c */ /* 0x040fec0000001880 */
[C---:B------:R-:W-:Y:S01]  /*16330*/  HMMA.16816.F32 R160, R16.reuse, R50, R160 ;  /* 0x0000003210a0723c */ /* 0x040fe200000018a0 */
[----:B------:R-:W2:Y:S05]  /*16340*/  LDSM.16.M88.4 R48, [R184] ;  /* 0x00000000b830783b */ /* 0x000eaa0000000200 */
[C---:B---3--:R-:W-:Y:S06]  /*16350*/  HMMA.16816.F32 R180, R16.reuse, R40, R180 ;  /* 0x0000002810b4723c */ /* 0x048fec00000018b4 */
[C---:B------:R-:W-:Y:S01]  /*16360*/  HMMA.16816.F32 R156, R16.reuse, R42, R156 ;  /* 0x0000002a109c723c */ /* 0x040fe2000000189c */
[----:B------:R-:W3:Y:S05]  /*16370*/  LDSM.16.M88.4 R40, [R139+0x1000] ;  /* 0x001000008b28783b */ /* 0x000eea0000000200 */
[C---:B------:R-:W-:Y:S06]  /*16380*/  HMMA.16816.F32 R204, R16.reuse, R28, R204 ;  /* 0x0000001c10cc723c */ /* 0x040fec00000018cc */
[C---:B------:R-:W-:Y:S01]  /*16390*/  HMMA.16816.F32 R200, R16.reuse, R30, R200 ;  /* 0x0000001e10c8723c */ /* 0x040fe200000018c8 */
[----:B------:R-:W3:Y:S05]  /*163a0*/  LDSM.16.M88.4 R28, [R184+0x800] ;  /* 0x00080000b81c783b */ /* 0x000eea0000000200 */
[C---:B-1----:R-:W-:Y:S06]  /*163b0*/  HMMA.16816.F32 R196, R16.reuse, R24, R196 ;  /* 0x0000001810c4723c */ /* 0x042fec00000018c4 */
[C---:B------:R-:W-:Y:S01]  /*163c0*/  HMMA.16816.F32 R164, R16.reuse, R26, R164 ;  /* 0x0000001a10a4723c */ /* 0x040fe200000018a4 */
[----:B------:R-:W1:Y:S05]  /*163d0*/  LDSM.16.M88.4 R24, [R139+0x1800] ;  /* 0x001800008b18783b */ /* 0x000e6a0000000200 */
[C---:B----4-:R-:W-:Y:S06]  /*163e0*/  HMMA.16816.F32 R144, R16.reuse, R4, R144 ;  /* 0x000000041090723c */ /* 0x050fec0000001890 */
[----:B------:R-:W-:Y:S06]  /*163f0*/  HMMA.16816.F32 R120, R16, R6, R120 ;  /* 0x000000061078723c */ /* 0x000fec0000001878 */
[----:B--2---:R-:W-:Y:S06]  /*16400*/  HMMA.16816.F32 R4, R12, R32, R92 ;  /* 0x000000200c04723c */ /* 0x004fec000000185c */
[C---:B------:R-:W-:Y:S06]  /*16410*/  HMMA.16816.F32 R176, R16.reuse, R36, R176 ;  /* 0x0000002410b0723c */ /* 0x040fec00000018b0 */
[C---:B------:R-:W-:Y:S01]  /*16420*/  HMMA.16816.F32 R168, R16.reuse, R38, R168 ;  /* 0x0000002610a8723c */ /* 0x040fe200000018a8 */
[----:B------:R-:W2:Y:S05]  /*16430*/  LDSM.16.M88.4 R36, [R139+0x2000] ;  /* 0x002000008b24783b */ /* 0x000eaa0000000200 */
[C---:B------:R-:W-:Y:S06]  /*16440*/  HMMA.16816.F32 R152, R16.reuse, R20, R152 ;  /* 0x000000141098723c */ /* 0x040fec0000001898 */
[----:B------:R-:W-:Y:S06]  /*16450*/  HMMA.16816.F32 R148, R16, R22, R148 ;  /* 0x000000161094723c */ /* 0x000fec0000001894 */
[C---:B------:R-:W-:Y:S01]  /*16460*/  HMMA.16816.F32 R16, R12.reuse, R34, R100 ;  /* 0x000000220c10723c */ /* 0x040fe20000001864 */
[----:B------:R-:W4:Y:S05]  /*16470*/  LDSM.16.M88.4 R32, [R184+0x1000] ;  /* 0x00100000b820783b */ /* 0x000f2a0000000200 */
[C---:B------:R-:W-:Y:S06]  /*16480*/  HMMA.16816.F32 R20, R12.reuse, R44, R104 ;  /* 0x0000002c0c14723c */ /* 0x040fec0000001868 */
[----:B------:R-:W-:Y:S01]  /*16490*/  HMMA.16816.F32 R52, R12, R46, R108 ;  /* 0x0000002e0c34723c */ /* 0x000fe2000000186c */
[----:B------:R-:W4:Y:S05]  /*164a0*/  LDSM.16.M88.4 R44, [R184+0x1800] ;  /* 0x00180000b82c783b */ /* 0x000f2a0000000200 */
[----:B------:R-:W-:Y:S01]  /*164b0*/  HMMA.16816.F32 R80, R8, R48, R4 ;  /* 0x000000300850723c */ /* 0x000fe20000001804 */
[----:B------:R-:W-:-:S05]  /*164c0*/  IMAD.IADD R0, R136, 0x1, R0 ;  /* 0x0000000188007824 */ /* 0x000fca00078e0200 */
[----:B------:R-:W-:Y:S06]  /*164d0*/  HMMA.16816.F32 R16, R8, R50, R16 ;  /* 0x000000320810723c */ /* 0x000fec0000001810 */
[----:B---3--:R-:W-:Y:S01]  /*164e0*/  HMMA.16816.F32 R64, R12, R40, R112 ;  /* 0x000000280c40723c */ /* 0x008fe20000001870 */
[C---:B------:R-:W-:Y:S01]  /*164f0*/  VIADD R4, R3.reuse, 0x8 ;  /* 0x0000000803047836 */ /* 0x040fe20000000000 */
[----:B------:R-:W-:Y:S01]  /*16500*/  VIMNMX R7, R0, R242, PT ;  /* 0x000000f200077248 */ /* 0x000fe20003fe0100 */
[----:B------:R-:W-:-:S03]  /*16510*/  VIADD R6, R3, 0x1 ;  /* 0x0000000103067836 */ /* 0x000fc60000000000 */
[----:B------:R-:W-:Y:S01]  /*16520*/  HMMA.16816.F32 R20, R8, R28, R20 ;  /* 0x0000001c0814723c */ /* 0x000fe20000001814 */
[----:B------:R-:W-:Y:S01]  /*16530*/  VIADDMNMX R5, R0, 0x8, R242, PT ;  /* 0x0000000800057846 */ /* 0x000fe200038001f2 */
[----:B------:R-:W-:Y:S04]  /*16540*/  LDSM.16.M88.4 R48, [R139+0x2800] ;  /* 0x002800008b30783b */ /* 0x000fe80000000200 */
[----:B------:R-:W-:Y:S01]  /*16550*/  HMMA.16816.F32 R72, R12, R42, R116 ;  /* 0x0000002a0c48723c */ /* 0x000fe20000001874 */
[C---:B------:R-:W-:Y:S02]  /*16560*/  ISETP.GE.AND P2, PT, R4.reuse, R7, PT ;  /* 0x000000070400720c */ /* 0x040fe40003f46270 */
[----:B------:R-:W-:-:S03]  /*16570*/  ISETP.GE.AND P4, PT, R4, R5, PT ;  /* 0x000000050400720c */ /* 0x000fc60003f86270 */
[----:B-1----:R-:W-:Y:S01]  /*16580*/  HMMA.16816.F32 R56, R12, R24, R140 ;  /* 0x000000180c38723c */ /* 0x002fe2000000188c */
[----:B------:R-:W-:Y:S01]  /*16590*/  ISETP.GE.AND P0, PT, R6, R7, PT ;  /* 0x000000070600720c */ /* 0x000fe20003f06270 */
[----:B------:R-:W-:-:S04]  /*165a0*/  VIADD R4, R3, 0x10 ;  /* 0x0000001003047836 */ /* 0x000fc80000000000 */
[----:B------:R-:W-:Y:S01]  /*165b0*/  HMMA.16816.F32 R60, R12, R26, R124 ;  /* 0x0000001a0c3c723c */ /* 0x000fe2000000187c */
[-C--:B------:R-:W-:Y:S01]  /*165c0*/  ISETP.GE.AND P5, PT, R6, R5.reuse, PT ;  /* 0x000000050600720c */ /* 0x080fe20003fa6270 */
[C---:B------:R-:W-:Y:S01]  /*165d0*/  VIADD R6, R3.reuse, 0x9 ;  /* 0x0000000903067836 */ /* 0x040fe20000000000 */
[----:B------:R-:W-:-:S03]  /*165e0*/  ISETP.GE.AND P3, PT, R3, R5, PT ;  /* 0x000000050300720c */ /* 0x000fc60003f66270 */
[----:B------:R-:W-:Y:S01]  /*165f0*/  HMMA.16816.F32 R24, R8, R30, R52 ;  /* 0x0000001e0818723c */ /* 0x000fe20000001834 */
[----:B------:R-:W-:Y:S01]  /*16600*/  FSEL R92, R82, -INF , !P3 ;  /* 0xff800000525c7808 */ /* 0x000fe20005800000 */
[----:B------:R-:W1:Y:S01]  /*16610*/  LDSM.16.M88.4 R52, [R139+0x3800] ;  /* 0x003800008b34783b */ /* 0x000e620000000200 */
[----:B------:R-:W-:Y:S02]  /*16620*/  FSEL R94, R81, -INF , !P0 ;  /* 0xff800000515e7808 */ /* 0x000fe40004000000 */
[C---:B------:R-:W-:Y:S01]  /*16630*/  ISETP.GE.AND P3, PT, R4.reuse, R7, PT ;  /* 0x000000070400720c */ /* 0x040fe20003f66270 */
[C---:B--2---:R-:W-:Y:S01]  /*16640*/  HMMA.16816.F32 R40, R12.reuse, R36, R96 ;  /* 0x000000240c28723c */ /* 0x044fe20000001860 */
[----:B------:R-:W-:Y:S01]  /*16650*/  ISETP.GE.AND P0, PT, R4, R5, PT ;  /* 0x000000050400720c */ /* 0x000fe20003f06270 */
[C---:B------:R-:W-:Y:S01]  /*16660*/  VIADD R4, R3.reuse, 0x18 ;  /* 0x0000001803047836 */ /* 0x040fe20000000000 */
[C---:B------:R-:W-:Y:S01]  /*16670*/  ISETP.GE.AND P1, PT, R6.reuse, R7, PT ;  /* 0x000000070600720c */ /* 0x040fe20003f26270 */
[----:B------:R-:W-:Y:S02]  /*16680*/  LDSM.16.M88.4 R28, [R139+0x3000] ;  /* 0x003000008b1c783b */ /* 0x000fe40000000200 */
[----:B------:R-:W-:Y:S01]  /*16690*/  HMMA.16816.F32 R68, R12, R38, R88 ;  /* 0x000000260c44723c */ /* 0x000fe20000001858 */
[----:B------:R-:W-:Y:S01]  /*166a0*/  ISETP.GE.AND P6, PT, R6, R5, PT ;  /* 0x000000050600720c */ /* 0x000fe20003fc6270 */
[----:B------:R-:W2:Y:S01]  /*166b0*/  LDSM.16.M88.4 R36, [R184+0x2000] ;  /* 0x00200000b824783b */ /* 0x000ea20000000200 */
[----:B------:R-:W-:Y:S01]  /*166c0*/  VIADD R6, R3, 0x11 ;  /* 0x0000001103067836 */ /* 0x000fe20000000000 */
[----:B------:R-:W-:-:S02]  /*166d0*/  LOP3.LUT R0, R86, R87, RZ, 0xfc, !PT ;  /* 0x0000005756007212 */ /* 0x000fc400078efcff */
[----:B------:R-:W-:Y:S02]  /*166e0*/  FSEL R100, R16, -INF , !P2 ;  /* 0xff80000010647808 */ /* 0x000fe40005000000 */
[----:B------:R-:W-:Y:S02]  /*166f0*/  FSEL R93, R18, -INF , !P4 ;  /* 0xff800000125d7808 */ /* 0x000fe40006000000 */
[----:B------:R-:W-:Y:S02]  /*16700*/  FSEL R95, R17, -INF , !P1 ;  /* 0xff800000115f7808 */ /* 0x000fe40004800000 */
[----:B------:R-:W-:Y:S02]  /*16710*/  FSEL R87, R19, -INF , !P6 ;  /* 0xff80000013577808 */ /* 0x000fe40007000000 */
[----:B------:R-:W-:Y:S01]  /*16720*/  FSEL R83, R83, -INF , !P5 ;  /* 0xff80000053537808 */ /* 0x000fe20006800000 */
[----:B----4-:R-:W-:Y:S01]  /*16730*/  HMMA.16816.F32 R16, R8, R32, R64 ;  /* 0x000000200810723c */ /* 0x010fe20000001840 */
[----:B------:R-:W-:-:S02]  /*16740*/  ISETP.GE.AND P4, PT, R4, R7, PT ;  /* 0x000000070400720c */ /* 0x000fc40003f86270 */
[----:B------:R-:W-:Y:S01]  /*16750*/  ISETP.GE.AND P1, PT, R4, R5, PT ;  /* 0x000000050400720c */ /* 0x000fe20003f26270 */
[----:B------:R-:W-:Y:S01]  /*16760*/  VIADD R4, R3, 0x19 ;  /* 0x0000001903047836 */ /* 0x000fe20000000000 */
[C---:B------:R-:W-:Y:S02]  /*16770*/  ISETP.GE.AND P5, PT, R6.reuse, R7, PT ;  /* 0x000000070600720c */ /* 0x040fe40003fa6270 */
[----:B------:R-:W-:Y:S02]  /*16780*/  ISETP.GE.AND P2, PT, R6, R5, PT ;  /* 0x000000050600720c */ /* 0x000fe40003f46270 */
[----:B------:R-:W-:Y:S02]  /*16790*/  FSEL R97, R20, -INF , !P3 ;  /* 0xff80000014617808 */ /* 0x000fe40005800000 */
[----:B------:R-:W-:Y:S02]  /*167a0*/  FSEL R81, R22, -INF , !P0 ;  /* 0xff80000016517808 */ /* 0x000fe40004000000 */
[----:B------:R-:W-:-:S02]  /*167b0*/  FSEL R96, R21, -INF , !P5 ;  /* 0xff80000015607808 */ /* 0x000fc40006800000 */
[----:B------:R-:W-:Y:S02]  /*167c0*/  FSEL R86, R23, -INF , !P2 ;  /* 0xff80000017567808 */ /* 0x000fe40005000000 */
[C---:B------:R-:W-:Y:S01]  /*167d0*/  ISETP.GE.AND P6, PT, R4.reuse, R7, PT ;  /* 0x000000070400720c */ /* 0x040fe20003fc6270 */
[----:B------:R-:W-:Y:S01]  /*167e0*/  HMMA.16816.F32 R20, R8, R34, R72 ;  /* 0x000000220814723c */ /* 0x000fe20000001848 */
[----:B------:R-:W-:Y:S01]  /*167f0*/  ISETP.GE.AND P3, PT, R4, R5, PT ;  /* 0x000000050400720c */ /* 0x000fe20003f66270 */
[----:B------:R-:W-:Y:S01]  /*16800*/  VIADD R6, R3, 0x20 ;  /* 0x0000002003067836 */ /* 0x000fe20000000000 */
[----:B------:R-:W-:Y:S01]  /*16810*/  FSEL R90, R24, -INF , !P4 ;  /* 0xff800000185a7808 */ /* 0x000fe20006000000 */
[----:B------:R-:W3:Y:S01]  /*16820*/  LDSM.16.M88.4 R32, [R184+0x3000] ;  /* 0x00300000b820783b */ /* 0x000ee20000000200 */
[----:B------:R-:W-:Y:S02]  /*16830*/  FSEL R82, R26, -INF , !P1 ;  /* 0xff8000001a527808 */ /* 0x000fe40004800000 */
[----:B------:R-:W-:-:S02]  /*16840*/  FSEL R89, R25, -INF , !P6 ;  /* 0xff80000019597808 */ /* 0x000fc40007000000 */
[----:B------:R-:W-:Y:S02]  /*16850*/  FSEL R88, R27, -INF , !P3 ;  /* 0xff8000001b587808 */ /* 0x000fe40005800000 */
[----:B------:R-:W-:Y:S01]  /*16860*/  HMMA.16816.F32 R24, R8, R44, R56 ;  /* 0x0000002c0818723c */ /* 0x000fe20000001838 */
[C---:B------:R-:W-:Y:S01]  /*16870*/  ISETP.GE.AND P0, PT, R6.reuse, R7, PT ;  /* 0x000000070600720c */ /* 0x040fe20003f06270 */
[C---:B------:R-:W-:Y:S01]  /*16880*/  VIADD R4, R3.reuse, 0x28 ;  /* 0x0000002803047836 */ /* 0x040fe20000000000 */
[----:B------:R-:W-:Y:S01]  /*16890*/  ISETP.GE.AND P5, PT, R6, R5, PT ;  /* 0x000000050600720c */ /* 0x000fe20003fa6270 */
[C---:B------:R-:W-:Y:S01]  /*168a0*/  VIADD R6, R3.reuse, 0x21 ;  /* 0x0000002103067836 */ /* 0x040fe20000000000 */
[----:B------:R-:W4:Y:S02]  /*168b0*/  LDSM.16.M88.4 R56, [R184+0x2800] ;  /* 0x00280000b838783b */ /* 0x000f240000000200 */
[C---:B------:R-:W-:Y:S02]  /*168c0*/  ISETP.GE.AND P1, PT, R4.reuse, R7, PT ;  /* 0x000000070400720c */ /* 0x040fe40003f26270 */
[----:B------:R-:W-:Y:S01]  /*168d0*/  ISETP.GE.AND P6, PT, R4, R5, PT ;  /* 0x000000050400720c */ /* 0x000fe20003fc6270 */
[----:B------:R-:W-:Y:S01]  /*168e0*/  VIADD R4, R3, 0x30 ;  /* 0x0000003003047836 */ /* 0x000fe20000000000 */
        /* <DEDUP_REMOVED lines=9> */
[C---:B------:R-:W-:Y:S02]  /*16980*/  ISETP.GE.AND P3, PT, R6.reuse, R7, PT ;  /* 0x000000070600720c */ /* 0x040fe40003f66270 */
[----:B------:R-:W-:Y:S02]  /*16990*/  ISETP.GE.AND P0, PT, R6, R5, PT ;  /* 0x000000050600720c */ /* 0x000fe40003f06270 */
[----:B------:R-:W-:Y:S02]  /*169a0*/  FSEL R98, R19, -INF , !P4 ;  /* 0xff80000013627808 */ /* 0x000fe40006000000 */
[----:B------:R-:W-:Y:S02]  /*169b0*/  FSEL R103, R20, -INF , !P1 ;  /* 0xff80000014677808 */ /* 0x000fe40004800000 */
[C---:B------:R-:W-:Y:S02]  /*169c0*/  ISETP.GE.AND P4, PT, R4.reuse, R7, PT ;  /* 0x000000070400720c */ /* 0x040fe40003f86270 */
[----:B------:R-:W-:-:S02]  /*169d0*/  ISETP.GE.AND P1, PT, R4, R5, PT ;  /* 0x000000050400720c */ /* 0x000fc40003f26270 */
[----:B------:R-:W-:Y:S02]  /*169e0*/  FSEL R91, R22, -INF , !P6 ;  /* 0xff800000165b7808 */ /* 0x000fe40007000000 */
[----:B------:R-:W-:Y:S02]  /*169f0*/  FSEL R102, R21, -INF , !P3 ;  /* 0xff80000015667808 */ /* 0x000fe40005800000 */
[----:B------:R-:W-:Y:S01]  /*16a00*/  FSEL R99, R23, -INF , !P0 ;  /* 0xff80000017637808 */ /* 0x000fe20004000000 */
[----:B-1----:R-:W-:Y:S01]  /*16a10*/  HMMA.16816.F32 R72, R12, R54, R236 ;  /* 0x000000360c48723c */ /* 0x002fe200000018ec */
[----:B------:R-:W-:Y:S02]  /*16a20*/  FSEL R114, R24, -INF , !P5 ;  /* 0xff80000018727808 */ /* 0x000fe40006800000 */
[----:B------:R-:W-:Y:S02]  /*16a30*/  FSEL R109, R26, -INF , !P2 ;  /* 0xff8000001a6d7808 */ /* 0x000fe40005000000 */
[----:B------:R-:W-:Y:S01]  /*16a40*/  FSEL R112, R25, -INF , !P4 ;  /* 0xff80000019707808 */ /* 0x000fe20006000000 */
[----:B--2---:R-:W-:Y:S01]  /*16a50*/  HMMA.16816.F32 R20, R8, R36, R40 ;  /* 0x000000240814723c */ /* 0x004fe20000001828 */
[----:B------:R-:W-:-:S05]  /*16a60*/  FSEL R107, R27, -INF , !P1 ;  /* 0xff8000001b6b7808 */ /* 0x000fca0004800000 */
[----:B------:R-:W-:Y:S01]  /*16a70*/  HMMA.16816.F32 R40, R12, R52, R232 ;  /* 0x000000340c28723c */ /* 0x000fe200000018e8 */
[----:B------:R-:W-:Y:S05]  /*16a80*/  LDSM.16.M88.4 R52, [R184+0x3800] ;  /* 0x00380000b834783b */ /* 0x000fea0000000200 */
[C---:B------:R-:W-:Y:S01]  /*16a90*/  HMMA.16816.F32 R24, R8.reuse, R38, R68 ;  /* 0x000000260818723c */ /* 0x040fe20000001844 */
[----:B------:R-:W1:Y:S05]  /*16aa0*/  LDSM.16.M88.4 R36, [R139+0x4800] ;  /* 0x004800008b24783b */ /* 0x000e6a0000000200 */
[----:B------:R-:W-:Y:S01]  /*16ab0*/  HMMA.16816.F32 R16, R8, R46, R60 ;  /* 0x0000002e0810723c */ /* 0x000fe2000000183c */
[----:B------:R-:W2:Y:S05]  /*16ac0*/  LDSM.16.M88.4 R44, [R139+0x4000] ;  /* 0x004000008b2c783b */ /* 0x000eaa0000000200 */
[C---:B------:R-:W-:Y:S06]  /*16ad0*/  HMMA.16816.F32 R64, R12.reuse, R48, R76 ;  /* 0x000000300c40723c */ /* 0x040fec000000184c */
[----:B------:R-:W-:Y:S01]  /*16ae0*/  HMMA.16816.F32 R60, R12, R28, R212 ;  /* 0x0000001c0c3c723c */ /* 0x000fe200000018d4 */
[----:B------:R-:W-:-:S02]  /*16af0*/  VIADD R6, R3, 0x38 ;  /* 0x0000003803067836 */ /* 0x000fc40000000000 */
[----:B------:R-:W-:-:S03]  /*16b00*/  VIADD R4, R3, 0x40 ;  /* 0x0000004003047836 */ /* 0x000fc60000000000 */
[C---:B------:R-:W-:Y:S01]  /*16b10*/  HMMA.16816.F32 R76, R12.reuse, R50, R208 ;  /* 0x000000320c4c723c */ /* 0x040fe200000018d0 */
[C---:B------:R-:W-:Y:S02]  /*16b20*/  ISETP.GE.AND P6, PT, R6.reuse, R7, PT ;  /* 0x000000070600720c */ /* 0x040fe40003fc6270 */
[----:B------:R-:W-:Y:S01]  /*16b30*/  ISETP.GE.AND P3, PT, R6, R5, PT ;  /* 0x000000050600720c */ /* 0x000fe20003f66270 */
[C---:B------:R-:W-:Y:S01]  /*16b40*/  VIADD R6, R3.reuse, 0x39 ;  /* 0x0000003903067836 */ /* 0x040fe20000000000 */
[C---:B------:R-:W-:Y:S02]  /*16b50*/  ISETP.GE.AND P2, PT, R4.reuse, R7, PT ;  /* 0x000000070400720c */ /* 0x040fe40003f46270 */
[----:B------:R-:W-:Y:S02]  /*16b60*/  ISETP.GE.AND P4, PT, R4, R5, PT ;  /* 0x000000050400720c */ /* 0x000fe40003f86270 */
[C---:B------:R-:W-:Y:S02]  /*16b70*/  ISETP.GE.AND P0, PT, R6.reuse, R7, PT ;  /* 0x000000070600720c */ /* 0x040fe40003f06270 */
[----:B------:R-:W-:Y:S01]  /*16b80*/  ISETP.GE.AND P5, PT, R6, R5, PT ;  /* 0x000000050600720c */ /* 0x000fe20003fa6270 */
[----:B------:R-:W-:Y:S01]  /*16b90*/  VIADD R4, R3, 0x48 ;  /* 0x0000004803047836 */ /* 0x000fe20000000000 */
[----:B------:R-:W-:Y:S01]  /*16ba0*/  HMMA.16816.F32 R48, R12, R30, R216 ;  /* 0x0000001e0c30723c */ /* 0x000fe200000018d8 */
[----:B------:R-:W-:-:S02]  /*16bb0*/  FSEL R111, R16, -INF , !P6 ;  /* 0xff800000106f7808 */ /* 0x000fc40007000000 */
[----:B------:R-:W-:Y:S02]  /*16bc0*/  FSEL R105, R18, -INF , !P3 ;  /* 0xff80000012697808 */ /* 0x000fe40005800000 */
[----:B------:R-:W-:Y:S01]  /*16bd0*/  FSEL R110, R17, -INF , !P0 ;  /* 0xff800000116e7808 */ /* 0x000fe20004000000 */
[C---:B---3--:R-:W-:Y:S01]  /*16be0*/  HMMA.16816.F32 R28, R8.reuse, R32, R60 ;  /* 0x00000020081c723c */ /* 0x048fe2000000183c */
[----:B------:R-:W-:Y:S01]  /*16bf0*/  FSEL R108, R19, -INF , !P5 ;  /* 0xff800000136c7808 */ /* 0x000fe20006800000 */
[----:B------:R-:W-:Y:S01]  /*16c00*/  LDSM.16.M88.4 R60, [R184+0x4000] ;  /* 0x00400000b83c783b */ /* 0x000fe20000000200 */
[C---:B------:R-:W-:Y:S01]  /*16c10*/  VIADD R6, R3.reuse, 0x41 ;  /* 0x0000004103067836 */ /* 0x040fe20000000000 */
[C---:B------:R-:W-:Y:S02]  /*16c20*/  ISETP.GE.AND P3, PT, R4.reuse, R7, PT ;  /* 0x000000070400720c */ /* 0x040fe40003f66270 */
[----:B----4-:R-:W-:Y:S01]  /*16c30*/  HMMA.16816.F32 R16, R8, R56, R64 ;  /* 0x000000380810723c */ /* 0x010fe20000001840 */
[----:B------:R-:W-:Y:S01]  /*16c40*/  ISETP.GE.AND P0, PT, R4, R5, PT ;  /* 0x000000050400720c */ /* 0x000fe20003f06270 */
[----:B------:R-:W3:Y:S01]  /*16c50*/  LDSM.16.M88.4 R64, [R139+0x5000] ;  /* 0x005000008b40783b */ /* 0x000ee20000000200 */
[----:B------:R-:W-:Y:S01]  /*16c60*/  VIADD R4, R3, 0x49 ;  /* 0x0000004903047836 */ /* 0x000fe20000000000 */
[----:B------:R-:W-:-:S02]  /*16c70*/  ISETP.GE.AND P1, PT, R6, R7, PT ;  /* 0x000000070600720c */ /* 0x000fc40003f26270 */
[----:B------:R-:W-:Y:S02]  /*16c80*/  ISETP.GE.AND P6, PT, R6, R5, PT ;  /* 0x000000050600720c */ /* 0x000fe40003fc6270 */
[----:B------:R-:W-:Y:S01]  /*16c90*/  FSEL R126, R20, -INF , !P2 ;  /* 0xff800000147e7808 */ /* 0x000fe20005000000 */
[----:B------:R-:W-:Y:S01]  /*16ca0*/  VIADD R6, R3, 0x50 ;  /* 0x0000005003067836 */ /* 0x000fe20000000000 */
[C---:B------:R-:W-:Y:S02]  /*16cb0*/  ISETP.GE.AND P5, PT, R4.reuse, R7, PT ;  /* 0x000000070400720c */ /* 0x040fe40003fa6270 */
[----:B------:R-:W-:Y:S02]  /*16cc0*/  ISETP.GE.AND P2, PT, R4, R5, PT ;  /* 0x000000050400720c */ /* 0x000fe40003f46270 */
[----:B------:R-:W-:Y:S02]  /*16cd0*/  FSEL R117, R22, -INF , !P4 ;  /* 0xff80000016757808 */ /* 0x000fe40006000000 */
[----:B------:R-:W-:-:S02]  /*16ce0*/  FSEL R124, R21, -INF , !P1 ;  /* 0xff800000157c7808 */ /* 0x000fc40004800000 */
[----:B------:R-:W-:Y:S02]  /*16cf0*/  FSEL R115, R23, -INF , !P6 ;  /* 0xff80000017737808 */ /* 0x000fe40007000000 */
[----:B------:R-:W-:Y:S01]  /*16d00*/  FSEL R119, R24, -INF , !P3 ;  /* 0xff80000018777808 */ /* 0x000fe20005800000 */
[----:B------:R-:W-:Y:S01]  /*16d10*/  HMMA.16816.F32 R20, R8, R58, R76 ;  /* 0x0000003a0814723c */ /* 0x000fe2000000184c */
[----:B------:R-:W-:Y:S02]  /*16d20*/  FSEL R113, R26, -INF , !P0 ;  /* 0xff8000001a717808 */ /* 0x000fe40004000000 */
[----:B------:R-:W-:Y:S02]  /*16d30*/  FSEL R118, R25, -INF , !P5 ;  /* 0xff80000019767808 */ /* 0x000fe40006800000 */
[----:B------:R-:W-:Y:S01]  /*16d40*/  FSEL R116, R27, -INF , !P2 ;  /* 0xff8000001b747808 */ /* 0x000fe20005000000 */
[----:B-1----:R-:W-:Y:S01]  /*16d50*/  HMMA.16816.F32 R56, R12, R36, R128 ;  /* 0x000000240c38723c */ /* 0x002fe20000001880 */
[----:B------:R-:W-:-:S02]  /*16d60*/  ISETP.GE.AND P4, PT, R6, R7, PT ;  /* 0x000000070600720c */ /* 0x000fc40003f86270 */
[----:B------:R-:W-:Y:S01]  /*16d70*/  ISETP.GE.AND P1, PT, R6, R5, PT ;  /* 0x000000050600720c */ /* 0x000fe20003f26270 */
[C---:B------:R-:W-:Y:S02]  /*16d80*/  VIADD R6, R3.reuse, 0x51 ;  /* 0x0000005103067836 */ /* 0x040fe40000000000 */
[----:B------:R-:W-:Y:S06]  /*16d90*/  HMMA.16816.F32 R24, R8, R52, R40 ;  /* 0x000000340818723c */ /* 0x000fec0000001828 */
[----:B------:R-:W-:Y:S01]  /*16da0*/  HMMA.16816.F32 R40, R12, R38, R160 ;  /* 0x000000260c28723c */ /* 0x000fe200000018a0 */
[----:B------:R-:W1:Y:S01]  /*16db0*/  LDSM.16.M88.4 R36, [R184+0x4800] ;  /* 0x00480000b824783b */ /* 0x000e620000000200 */
[----:B------:R-:W-:Y:S01]  /*16dc0*/  VIADD R4, R3, 0x58 ;  /* 0x0000005803047836 */ /* 0x000fe20000000000 */
[----:B------:R-:W-:-:S03]  /*16dd0*/  ISETP.GE.AND P6, PT, R6, R7, PT ;  /* 0x000000070600720c */ /* 0x000fc60003fc6270 */
[----:B--2---:R-:W-:Y:S01]  /*16de0*/  HMMA.16816.F32 R68, R12, R44, R244 ;  /* 0x0000002c0c44723c */ /* 0x004fe200000018f4 */
[----:B------:R-:W-:Y:S02]  /*16df0*/  ISETP.GE.AND P3, PT, R6, R5, PT ;  /* 0x000000050600720c */ /* 0x000fe40003f66270 */
[----:B------:R-:W-:Y:S02]  /*16e00*/  FSEL R142, R16, -INF , !P4 ;  /* 0xff800000108e7808 */ /* 0x000fe40006000000 */
[----:B------:R-:W-:Y:S02]  /*16e10*/  FSEL R136, R18, -INF , !P1 ;  /* 0xff80000012887808 */ /* 0x000fe40004800000 */
[----:B------:R-:W-:Y:S02]  /*16e20*/  FSEL R141, R17, -INF , !P6 ;  /* 0xff800000118d7808 */ /* 0x000fe40007000000 */
[----:B------:R-:W-:Y:S02]  /*16e30*/  FSEL R127, R19, -INF , !P3 ;  /* 0xff800000137f7808 */ /* 0x000fe40005800000 */
[C---:B------:R-:W-:Y:S01]  /*16e40*/  ISETP.GE.AND P0, PT, R4.reuse, R7, PT ;  /* 0x000000070400720c */ /* 0x040fe20003f06270 */
[----:B------:R-:W-:Y:S01]  /*16e50*/  HMMA.16816.F32 R16, R8, R34, R48 ;  /* 0x000000220810723c */ /* 0x000fe20000001830 */
[----:B------:R-:W-:Y:S01]  /*16e60*/  ISETP.GE.AND P5, PT, R4, R5, PT ;  /* 0x000000050400720c */ /* 0x000fe20003fa6270 */
[C---:B------:R-:W-:Y:S01]  /*16e70*/  VIADD R4, R3.reuse, 0x60 ;  /* 0x0000006003047836 */ /* 0x040fe20000000000 */
[----:B------:R-:W2:Y:S01]  /*16e80*/  LDSM.16.M88.4 R48, [R139+0x5800] ;  /* 0x005800008b30783b */ /* 0x000ea20000000200 */
[----:B------:R-:W-:-:S02]  /*16e90*/  VIADD R6, R3, 0x59 ;  /* 0x0000005903067836 */ /* 0x000fc40000000000 */
[----:B------:R-:W-:Y:S01]  /*16ea0*/  HMMA.16816.F32 R76, R12, R46, R248 ;  /* 0x0000002e0c4c723c */ /* 0x000fe200000018f8 */
[C---:B------:R-:W-:Y:S01]  /*16eb0*/  ISETP.GE.AND P1, PT, R4.reuse, R7, PT ;  /* 0x000000070400720c */ /* 0x040fe20003f26270 */
[----:B------:R-:W4:Y:S01]  /*16ec0*/  LDSM.16.M88.4 R44, [R184+0x5000] ;  /* 0x00500000b82c783b */ /* 0x000f220000000200 */
[----:B------:R-:W-:Y:S01]  /*16ed0*/  ISETP.GE.AND P6, PT, R4, R5, PT ;  /* 0x000000050400720c */ /* 0x000fe20003fc6270 */
[C---:B------:R-:W-:Y:S01]  /*16ee0*/  VIADD R4, R3.reuse, 0x61 ;  /* 0x0000006103047836 */ /* 0x040fe20000000000 */
[C---:B------:R-:W-:Y:S02]  /*16ef0*/  ISETP.GE.AND P2, PT, R6.reuse, R7, PT ;  /* 0x000000070600720c */ /* 0x040fe40003f46270 */
[----:B------:R-:W-:Y:S01]  /*16f00*/  ISETP.GE.AND P4, PT, R6, R5, PT ;  /* 0x000000050600720c */ /* 0x000fe20003f86270 */
[----:B------:R-:W-:Y:S01]  /*16f10*/  VIADD R6, R3, 0x68 ;  /* 0x0000006803067836 */ /* 0x000fe20000000000 */
[----:B------:R-:W-:Y:S02]  /*16f20*/  FSEL R140, R20, -INF , !P0 ;  /* 0xff800000148c7808 */ /* 0x000fe40004000000 */
[----:B------:R-:W-:-:S02]  /*16f30*/  ISETP.GE.AND P3, PT, R4, R7, PT ;  /* 0x000000070400720c */ /* 0x000fc40003f66270 */
[----:B------:R-:W-:Y:S02]  /*16f40*/  ISETP.GE.AND P0, PT, R4, R5, PT ;  /* 0x000000050400720c */ /* 0x000fe40003f06270 */
[----:B------:R-:W-:Y:S02]  /*16f50*/  FSEL R125, R22, -INF , !P5 ;  /* 0xff800000167d7808 */ /* 0x000fe40006800000 */
[----:B------:R-:W-:Y:S02]  /*16f60*/  FSEL R137, R21, -INF , !P2 ;  /* 0xff80000015897808 */ /* 0x000fe40005000000 */
[C---:B------:R-:W-:Y:S02]  /*16f70*/  ISETP.GE.AND P5, PT, R6.reuse, R7, PT ;  /* 0x000000070600720c */ /* 0x040fe40003fa6270 */
[----:B------:R-:W-:Y:S01]  /*16f80*/  ISETP.GE.AND P2, PT, R6, R5, PT ;  /* 0x000000050600720c */ /* 0x000fe20003f46270 */
[----:B------:R-:W-:Y:S01]  /*16f90*/  VIADD R6, R3, 0x69 ;  /* 0x0000006903067836 */ /* 0x000fe20000000000 */
[----:B------:R-:W-:Y:S01]  /*16fa0*/  FSEL R128, R23, -INF , !P4 ;  /* 0xff80000017807808 */ /* 0x000fe20006000000 */
[----:B---3--:R-:W-:Y:S01]  /*16fb0*/  HMMA.16816.F32 R32, R12, R64, R180 ;  /* 0x000000400c20723c */ /* 0x008fe200000018b4 */
[----:B------:R-:W-:-:S02]  /*16fc0*/  FSEL R175, R28, -INF , !P1 ;  /* 0xff8000001caf7808 */ /* 0x000fc40004800000 */
[----:B------:R-:W-:Y:S02]  /*16fd0*/  FSEL R143, R30, -INF , !P6 ;  /* 0xff8000001e8f7808 */ /* 0x000fe40007000000 */
[----:B------:R-:W-:Y:S01]  /*16fe0*/  FSEL R174, R29, -INF , !P3 ;  /* 0xff8000001dae7808 */ /* 0x000fe20005800000 */
[----:B------:R-:W-:Y:S01]  /*16ff0*/  HMMA.16816.F32 R20, R8, R60, R68 ;  /* 0x0000003c0814723c */ /* 0x000fe20000001844 */
[----:B------:R-:W-:Y:S01]  /*17000*/  FSEL R130, R31, -INF , !P0 ;  /* 0xff8000001f827808 */ /* 0x000fe20004000000 */
[----:B------:R-:W-:Y:S01]  /*17010*/  VIADD R4, R3, 0x70 ;  /* 0x0000007003047836 */ /* 0x000fe20000000000 */
[----:B------:R-:W-:-:S03]  /*17020*/  ISETP.GE.AND P4, PT, R6, R7, PT ;  /* 0x000000070600720c */ /* 0x000fc60003f86270 */
[----:B------:R-:W-:Y:S01]  /*17030*/  HMMA.16816.F32 R28, R8, R54, R72 ;  /* 0x00000036081c723c */ /* 0x000fe20000001848 */
[----:B------:R-:W-:Y:S01]  /*17040*/  ISETP.GE.AND P1, PT, R6, R5, PT ;  /* 0x000000050600720c */ /* 0x000fe20003f26270 */
[----:B------:R-:W-:-:S04]  /*17050*/  VIADD R6, R3, 0x71 ;  /* 0x0000007103067836 */ /* 0x000fc80000000000 */
[----:B------:R-:W-:Y:S01]  /*17060*/  HMMA.16816.F32 R68, R12, R66, R156 ;  /* 0x000000420c44723c */ /* 0x000fe2000000189c */
[----:B------:R-:W3:Y:S01]  /*17070*/  LDSM.16.M88.4 R64, [R139+0x6000] ;  /* 0x006000008b40783b */ /* 0x000ee20000000200 */
[C---:B------:R-:W-:Y:S02]  /*17080*/  ISETP.GE.AND P6, PT, R4.reuse, R7, PT ;  /* 0x000000070400720c */ /* 0x040fe40003fc6270 */
[----:B------:R-:W-:Y:S01]  /*17090*/  ISETP.GE.AND P3, PT, R4, R5, PT ;  /* 0x000000050400720c */ /* 0x000fe20003f66270 */
[----:B------:R-:W-:Y:S01]  /*170a0*/  VIADD R4, R3, 0x78 ;  /* 0x0000007803047836 */ /* 0x000fe20000000000 */
[----:B------:R-:W-:Y:S02]  /*170b0*/  FSEL R161, R16, -INF , !P5 ;  /* 0xff80000010a17808 */ /* 0x000fe40006800000 */
[C---:B------:R-:W-:Y:S02]  /*170c0*/  ISETP.GE.AND P0, PT, R6.reuse, R7, PT ;  /* 0x000000070600720c */ /* 0x040fe40003f06270 */
[----:B------:R-:W-:-:S02]  /*170d0*/  ISETP.GE.AND P5, PT, R6, R5, PT ;  /* 0x000000050600720c */ /* 0x000fc40003fa6270 */
[----:B------:R-:W-:Y:S02]  /*170e0*/  FSEL R129, R18, -INF , !P2 ;  /* 0xff80000012817808 */ /* 0x000fe40005000000 */
[----:B------:R-:W-:Y:S02]  /*170f0*/  FSEL R160, R17, -INF , !P4 ;  /* 0xff80000011a07808 */ /* 0x000fe40006000000 */
[----:B------:R-:W-:Y:S02]  /*17100*/  FSEL R131, R19, -INF , !P1 ;  /* 0xff80000013837808 */ /* 0x000fe40004800000 */
[----:B------:R-:W-:Y:S01]  /*17110*/  FSEL R208, R24, -INF , !P6 ;  /* 0xff80000018d07808 */ /* 0x000fe20007000000 */
[----:B------:R-:W-:Y:S01]  /*17120*/  HMMA.16816.F32 R16, R8, R62, R76 ;  /* 0x0000003e0810723c */ /* 0x000fe2000000184c */
[----:B------:R-:W-:Y:S01]  /*17130*/  FSEL R163, R26, -INF , !P3 ;  /* 0xff8000001aa37808 */ /* 0x000fe20005800000 */
[----:B------:R-:W3:Y:S01]  /*17140*/  LDSM.16.M88.4 R60, [R184+0x5800] ;  /* 0x00580000b83c783b */ /* 0x000ee20000000200 */
[----:B------:R-:W-:-:S02]  /*17150*/  FSEL R194, R25, -INF , !P0 ;  /* 0xff80000019c27808 */ /* 0x000fc40004000000 */
[----:B------:R-:W-:Y:S02]  /*17160*/  FSEL R156, R27, -INF , !P5 ;  /* 0xff8000001b9c7808 */ /* 0x000fe40006800000 */
[C---:B------:R-:W-:Y:S01]  /*17170*/  ISETP.GE.AND P2, PT, R4.reuse, R7, PT ;  /* 0x000000070400720c */ /* 0x040fe20003f46270 */
[----:B-1----:R-:W-:Y:S01]  /*17180*/  HMMA.16816.F32 R24, R8, R36, R56 ;  /* 0x000000240818723c */ /* 0x002fe20000001838 */
[----:B------:R-:W-:Y:S01]  /*17190*/  ISETP.GE.AND P4, PT, R4, R5, PT ;  /* 0x000000050400720c */ /* 0x000fe20003f86270 */
[C---:B------:R-:W-:Y:S01]  /*171a0*/  VIADD R4, R3.reuse, 0x80 ;  /* 0x0000008003047836 */ /* 0x040fe20000000000 */
[----:B------:R-:W1:Y:S01]  /*171b0*/  LDSM.16.M88.4 R56, [R139+0x6800] ;  /* 0x006800008b38783b */ /* 0x000e620000000200 */
[----:B------:R-:W-:-:S03]  /*171c0*/  VIADD R6, R3, 0x79 ;  /* 0x0000007903067836 */ /* 0x000fc60000000000 */
[C---:B------:R-:W-:Y:S02]  /*171d0*/  ISETP.GE.AND P3, PT, R4.reuse, R7, PT ;  /* 0x000000070400720c */ /* 0x040fe40003f66270 */
[----:B------:R-:W-:Y:S01]  /*171e0*/  ISETP.GE.AND P0, PT, R4, R5, PT ;  /* 0x000000050400720c */ /* 0x000fe20003f06270 */
        /* <DEDUP_REMOVED lines=8> */
[C---:B------:R-:W-:Y:S01]  /*17270*/  ISETP.GE.AND P5, PT, R4.reuse, R7, PT ;  /* 0x000000070400720c */ /* 0x040fe20003fa6270 */
[----:B------:R-:W1:Y:S01]  /*17280*/  LDSM.16.M88.4 R28, [R184+0x6000] ;  /* 0x00600000b81c783b */ /* 0x000e620000000200 */
[----:B------:R-:W-:Y:S01]  /*17290*/  ISETP.GE.AND P2, PT, R4, R5, PT ;  /* 0x000000050400720c */ /* 0x000fe20003f46270 */
[----:B--2---:R-:W-:Y:S01]  /*172a0*/  HMMA.16816.F32 R72, R12, R48, R176 ;  /* 0x000000300c48723c */ /* 0x004fe200000018b0 */
[----:B------:R-:W-:Y:S02]  /*172b0*/  FSEL R162, R22, -INF , !P0 ;  /* 0xff80000016a27808 */ /* 0x000fe40004000000 */
[----:B------:R-:W-:-:S03]  /*172c0*/  FSEL R78, R23, -INF , !P2 ;  /* 0xff800000174e7808 */ /* 0x000fc60005000000 */
[----:B------:R-:W-:Y:S01]  /*172d0*/  HMMA.16816.F32 R40, R8, R38, R40 ;  /* 0x000000260828723c */ /* 0x000fe20000001828 */
[----:B------:R-:W-:Y:S02]  /*172e0*/  FSEL R177, R20, -INF , !P3 ;  /* 0xff80000014b17808 */ /* 0x000fe40005800000 */
[----:B------:R-:W-:Y:S02]  /*172f0*/  FSEL R176, R21, -INF , !P5 ;  /* 0xff80000015b07808 */ /* 0x000fe40006800000 */
[C---:B------:R-:W-:Y:S01]  /*17300*/  ISETP.GE.AND P4, PT, R6.reuse, R7, PT ;  /* 0x000000070600720c */ /* 0x040fe20003f86270 */
[----:B------:R-:W-:Y:S01]  /*17310*/  HMMA.16816.F32 R52, R12, R50, R168 ;  /* 0x000000320c34723c */ /* 0x000fe200000018a8 */
[----:B------:R-:W-:Y:S01]  /*17320*/  ISETP.GE.AND P1, PT, R6, R5, PT ;  /* 0x000000050600720c */ /* 0x000fe20003f26270 */
[----:B------:R-:W-:-:S04]  /*17330*/  VIADD R6, R3, 0x89 ;  /* 0x0000008903067836 */ /* 0x000fc80000000000 */
[C---:B----4-:R-:W-:Y:S06]  /*17340*/  HMMA.16816.F32 R32, R8.reuse, R44, R32 ;  /* 0x0000002c0820723c */ /* 0x050fec0000001820 */
[----:B------:R-:W-:Y:S01]  /*17350*/  HMMA.16816.F32 R20, R8, R46, R68 ;  /* 0x0000002e0814723c */ /* 0x000fe20000001844 */
[----:B------:R-:W2:Y:S01]  /*17360*/  LDSM.16.M88.4 R44, [R139+0x7000] ;  /* 0x007000008b2c783b */ /* 0x000ea20000000200 */
[C---:B------:R-:W-:Y:S01]  /*17370*/  ISETP.GE.AND P6, PT, R6.reuse, R7, PT ;  /* 0x000000070600720c */ /* 0x040fe20003fc6270 */
[C---:B------:R-:W-:Y:S01]  /*17380*/  VIADD R4, R3.reuse, 0x90 ;  /* 0x0000009003047836 */ /* 0x040fe20000000000 */
[----:B------:R-:W-:Y:S01]  /*17390*/  ISETP.GE.AND P3, PT, R6, R5, PT ;  /* 0x000000050600720c */ /* 0x000fe20003f66270 */
[----:B------:R-:W-:Y:S01]  /*173a0*/  VIADD R6, R3, 0x91 ;  /* 0x0000009103067836 */ /* 0x000fe20000000000 */
[----:B------:R-:W-:Y:S01]  /*173b0*/  FSEL R158, R16, -INF , !P4 ;  /* 0xff800000109e7808 */ /* 0x000fe20006000000 */
[----:B------:R-:W4:Y:S01]  /*173c0*/  LDSM.16.M88.4 R68, [R184+0x6800] ;  /* 0x00680000b844783b */ /* 0x000f220000000200 */
[----:B------:R-:W-:-:S02]  /*173d0*/  FSEL R76, R18, -INF , !P1 ;  /* 0xff800000124c7808 */ /* 0x000fc40004800000 */
[----:B------:R-:W-:Y:S02]  /*173e0*/  FSEL R157, R17, -INF , !P6 ;  /* 0xff800000119d7808 */ /* 0x000fe40007000000 */
[----:B------:R-:W-:Y:S02]  /*173f0*/  FSEL R168, R19, -INF , !P3 ;  /* 0xff80000013a87808 */ /* 0x000fe40005800000 */
[C---:B---3--:R-:W-:Y:S01]  /*17400*/  HMMA.16816.F32 R16, R12.reuse, R64, R204 ;  /* 0x000000400c10723c */ /* 0x048fe200000018cc */
[C---:B------:R-:W-:Y:S02]  /*17410*/  ISETP.GE.AND P0, PT, R4.reuse, R7, PT ;  /* 0x000000070400720c */ /* 0x040fe40003f06270 */
[----:B------:R-:W-:Y:S01]  /*17420*/  ISETP.GE.AND P5, PT, R4, R5, PT ;  /* 0x000000050400720c */ /* 0x000fe20003fa6270 */
[C---:B------:R-:W-:Y:S01]  /*17430*/  VIADD R4, R3.reuse, 0x98 ;  /* 0x0000009803047836 */ /* 0x040fe20000000000 */
[C---:B------:R-:W-:Y:S02]  /*17440*/  ISETP.GE.AND P2, PT, R6.reuse, R7, PT ;  /* 0x000000070600720c */ /* 0x040fe40003f46270 */
[----:B------:R-:W-:Y:S01]  /*17450*/  ISETP.GE.AND P4, PT, R6, R5, PT ;  /* 0x000000050600720c */ /* 0x000fe20003f86270 */
[C---:B------:R-:W-:Y:S01]  /*17460*/  VIADD R6, R3.reuse, 0x99 ;  /* 0x0000009903067836 */ /* 0x040fe20000000000 */
[----:B------:R-:W-:Y:S01]  /*17470*/  FSEL R209, R24, -INF , !P0 ;  /* 0xff80000018d17808 */ /* 0x000fe20004000000 */
[----:B------:R-:W-:Y:S01]  /*17480*/  HMMA.16816.F32 R36, R12, R66, R200 ;  /* 0x000000420c24723c */ /* 0x000fe200000018c8 */
[C---:B------:R-:W-:Y:S01]  /*17490*/  ISETP.GE.AND P1, PT, R4.reuse, R7, PT ;  /* 0x000000070400720c */ /* 0x040fe20003f26270 */
[----:B------:R-:W3:Y:S01]  /*174a0*/  LDSM.16.M88.4 R64, [R139+0x7800] ;  /* 0x007800008b40783b */ /* 0x000ee20000000200 */
[----:B------:R-:W-:Y:S01]  /*174b0*/  ISETP.GE.AND P6, PT, R4, R5, PT ;  /* 0x000000050400720c */ /* 0x000fe20003fc6270 */
[----:B------:R-:W-:Y:S01]  /*174c0*/  VIADD R4, R3, 0xa0 ;  /* 0x000000a003047836 */ /* 0x000fe20000000000 */
[----:B------:R-:W-:-:S02]  /*174d0*/  ISETP.GE.AND P3, PT, R6, R7, PT ;  /* 0x000000070600720c */ /* 0x000fc40003f66270 */
[----:B------:R-:W-:Y:S02]  /*174e0*/  ISETP.GE.AND P0, PT, R6, R5, PT ;  /* 0x000000050600720c */ /* 0x000fe40003f06270 */
        /* <DEDUP_REMOVED lines=8> */
[----:B-1----:R-:W-:Y:S01]  /*17570*/  HMMA.16816.F32 R48, R12, R56, R196 ;  /* 0x000000380c30723c */ /* 0x002fe200000018c4 */
[C---:B------:R-:W-:Y:S02]  /*17580*/  ISETP.GE.AND P5, PT, R4.reuse, R7, PT ;  /* 0x000000070400720c */ /* 0x040fe40003fa6270 */
[----:B------:R-:W-:Y:S01]  /*17590*/  ISETP.GE.AND P2, PT, R4, R5, PT ;  /* 0x000000050400720c */ /* 0x000fe20003f46270 */
[----:B------:R-:W-:Y:S02]  /*175a0*/  VIADD R4, R3, 0xa1 ;  /* 0x000000a103047836 */ /* 0x000fe40000000000 */
[----:B------:R-:W-:Y:S06]  /*175b0*/  HMMA.16816.F32 R40, R8, R62, R52 ;  /* 0x0000003e0828723c */ /* 0x000fec0000001834 */
[----:B------:R-:W-:Y:S01]  /*175c0*/  HMMA.16816.F32 R60, R12, R58, R164 ;  /* 0x0000003a0c3c723c */ /* 0x000fe200000018a4 */
[----:B------:R-:W1:Y:S01]  /*175d0*/  LDSM.16.M88.4 R56, [R184+0x7000] ;  /* 0x00700000b838783b */ /* 0x000e620000000200 */
[----:B------:R-:W-:-:S02]  /*175e0*/  ISETP.GE.AND P4, PT, R4, R7, PT ;  /* 0x000000070400720c */ /* 0x000fc40003f86270 */
[----:B------:R-:W-:Y:S01]  /*175f0*/  ISETP.GE.AND P1, PT, R4, R5, PT ;  /* 0x000000050400720c */ /* 0x000fe20003f26270 */
[C---:B------:R-:W-:Y:S02]  /*17600*/  VIADD R4, R3.reuse, 0xa9 ;  /* 0x000000a903047836 */ /* 0x040fe40000000000 */
[C---:B------:R-:W-:Y:S01]  /*17610*/  VIADD R6, R3.reuse, 0xa8 ;  /* 0x000000a803067836 */ /* 0x040fe20000000000 */
[----:B------:R-:W-:Y:S01]  /*17620*/  FSEL R200, R32, -INF , !P5 ;  /* 0xff80000020c87808 */ /* 0x000fe20006800000 */
[----:B------:R-:W-:Y:S01]  /*17630*/  HMMA.16816.F32 R16, R8, R28, R16 ;  /* 0x0000001c0810723c */ /* 0x000fe20000001810 */
[C---:B------:R-:W-:Y:S02]  /*17640*/  ISETP.GE.AND P0, PT, R4.reuse, R7, PT ;  /* 0x000000070400720c */ /* 0x040fe40003f06270 */
[----:B------:R-:W-:Y:S01]  /*17650*/  ISETP.GE.AND P5, PT, R4, R5, PT ;  /* 0x000000050400720c */ /* 0x000fe20003fa6270 */
[----:B------:R-:W-:Y:S01]  /*17660*/  VIADD R4, R3, 0xb1 ;  /* 0x000000b103047836 */ /* 0x000fe20000000000 */
[----:B------:R-:W-:-:S02]  /*17670*/  ISETP.GE.AND P6, PT, R6, R7, PT ;  /* 0x000000070600720c */ /* 0x000fc40003fc6270 */
[----:B------:R-:W-:Y:S01]  /*17680*/  ISETP.GE.AND P3, PT, R6, R5, PT ;  /* 0x000000050600720c */ /* 0x000fe20003f66270 */
[----:B------:R-:W-:Y:S01]  /*17690*/  VIADD R6, R3, 0xb0 ;  /* 0x000000b003067836 */ /* 0x000fe20000000000 */
[----:B------:R-:W-:Y:S01]  /*176a0*/  FSEL R198, R34, -INF , !P2 ;  /* 0xff80000022c67808 */ /* 0x000fe20005000000 */
[C---:B--2---:R-:W-:Y:S01]  /*176b0*/  HMMA.16816.F32 R52, R12.reuse, R44, R152 ;  /* 0x0000002c0c34723c */ /* 0x044fe20000001898 */
[----:B------:R-:W-:Y:S02]  /*176c0*/  FSEL R199, R33, -INF , !P4 ;  /* 0xff80000021c77808 */ /* 0x000fe40006000000 */
[----:B------:R-:W-:Y:S02]  /*176d0*/  FSEL R196, R35, -INF , !P1 ;  /* 0xff80000023c47808 */ /* 0x000fe40004800000 */
[----:B------:R-:W-:Y:S01]  /*176e0*/  FSEL R197, R20, -INF , !P6 ;  /* 0xff80000014c57808 */ /* 0x000fe20007000000 */
[----:B------:R-:W-:Y:S01]  /*176f0*/  HMMA.16816.F32 R32, R12, R46, R148 ;  /* 0x0000002e0c20723c */ /* 0x000fe20000001894 */
[C---:B------:R-:W-:Y:S01]  /*17700*/  ISETP.GE.AND P1, PT, R4.reuse, R7, PT ;  /* 0x000000070400720c */ /* 0x040fe20003f26270 */
[----:B------:R-:W2:Y:S01]  /*17710*/  LDSM.16.M88.4 R44, [R184+0x7800] ;  /* 0x00780000b82c783b */ /* 0x000ea20000000200 */
[----:B------:R-:W-:Y:S01]  /*17720*/  ISETP.GE.AND P6, PT, R4, R5, PT ;  /* 0x000000050400720c */ /* 0x000fe20003fc6270 */
[----:B------:R-:W-:Y:S01]  /*17730*/  VIADD R4, R3, 0xb8 ;  /* 0x000000b803047836 */ /* 0x000fe20000000000 */
[----:B------:R-:W-:Y:S01]  /*17740*/  ISETP.GE.AND P2, PT, R6, R7, PT ;  /* 0x000000070600720c */ /* 0x000fe20003f46270 */
[----:B------:R-:W-:-:S04]  /*17750*/  DEPBAR.LE SB0, 0x0 ;  /* 0x000080000000791a */ /* 0x000fc80000000000 */
[----:B------:R-:W-:Y:S01]  /*17760*/  ISETP.GE.AND P4, PT, R6, R5, PT ;  /* 0x000000050600720c */ /* 0x000fe20003f86270 */
[----:B------:R-:W-:Y:S01]  /*17770*/  VIADD R6, R3, 0xb9 ;  /* 0x000000b903067836 */ /* 0x000fe20000000000 */
[----:B------:R-:W-:Y:S02]  /*17780*/  FSEL R164, R22, -INF , !P3 ;  /* 0xff80000016a47808 */ /* 0x000fe40005800000 */
[----:B------:R-:W-:Y:S02]  /*17790*/  FSEL R166, R21, -INF , !P0 ;  /* 0xff80000015a67808 */ /* 0x000fe40004000000 */
[----:B------:R-:W-:Y:S02]  /*177a0*/  FSEL R165, R23, -INF , !P5 ;  /* 0xff80000017a57808 */ /* 0x000fe40006800000 */
[----:B------:R-:W-:Y:S01]  /*177b0*/  HMMA.16816.F32 R20, R8, R30, R36 ;  /* 0x0000001e0814723c */ /* 0x000fe20000001824 */
[C---:B------:R-:W-:Y:S02]  /*177c0*/  ISETP.GE.AND P3, PT, R4.reuse, R7, PT ;  /* 0x000000070400720c */ /* 0x040fe40003f66270 */
[----:B------:R-:W-:Y:S01]  /*177d0*/  ISETP.GE.AND P0, PT, R4, R5, PT ;  /* 0x000000050400720c */ /* 0x000fe20003f06270 */
[----:B------:R-:W-:Y:S01]  /*177e0*/  VIADD R4, R3, 0xc1 ;  /* 0x000000c103047836 */ /* 0x000fe20000000000 */
[----:B------:R-:W-:-:S02]  /*177f0*/  FSEL R167, R24, -INF , !P2 ;  /* 0xff80000018a77808 */ /* 0x000fc40005000000 */
[C---:B------:R-:W-:Y:S02]  /*17800*/  ISETP.GE.AND P5, PT, R6.reuse, R7, PT ;  /* 0x000000070600720c */ /* 0x040fe40003fa6270 */
[----:B------:R-:W-:Y:S01]  /*17810*/  ISETP.GE.AND P2, PT, R6, R5, PT ;  /* 0x000000050600720c */ /* 0x000fe20003f46270 */
[----:B------:R-:W-:Y:S01]  /*17820*/  VIADD R6, R3, 0xc0 ;  /* 0x000000c003067836 */ /* 0x000fe20000000000 */
[----:B------:R-:W-:Y:S01]  /*17830*/  FSEL R153, R27, -INF , !P6 ;  /* 0xff8000001b997808 */ /* 0x000fe20007000000 */
[----:B----4-:R-:W-:Y:S01]  /*17840*/  HMMA.16816.F32 R28, R8, R68, R48 ;  /* 0x00000044081c723c */ /* 0x010fe20000001830 */
[----:B------:R-:W-:Y:S02]  /*17850*/  FSEL R155, R40, -INF , !P3 ;  /* 0xff800000289b7808 */ /* 0x000fe40005800000 */
[----:B------:R-:W-:Y:S02]  /*17860*/  FSEL R152, R26, -INF , !P4 ;  /* 0xff8000001a987808 */ /* 0x000fe40006000000 */
[----:B------:R-:W-:-:S02]  /*17870*/  ISETP.GE.AND P6, PT, R4, R7, PT ;  /* 0x000000070400720c */ /* 0x000fc40003fc6270 */
[----:B------:R-:W-:Y:S01]  /*17880*/  ISETP.GE.AND P3, PT, R4, R5, PT ;  /* 0x000000050400720c */ /* 0x000fe20003f66270 */
[----:B------:R-:W-:Y:S01]  /*17890*/  VIADD R4, R3, 0xc9 ;  /* 0x000000c903047836 */ /* 0x000fe20000000000 */
[----:B------:R-:W-:Y:S01]  /*178a0*/  ISETP.GE.AND P4, PT, R6, R7, PT ;  /* 0x000000070600720c */ /* 0x000fe20003f86270 */
[----:B------:R-:W-:Y:S01]  /*178b0*/  HMMA.16816.F32 R36, R8, R70, R60 ;  /* 0x000000460824723c */ /* 0x000fe2000000183c */
[----:B------:R-:W-:Y:S02]  /*178c0*/  FSEL R149, R42, -INF , !P0 ;  /* 0xff8000002a957808 */ /* 0x000fe40004000000 */
[----:B------:R-:W-:Y:S02]  /*178d0*/  FSEL R150, R41, -INF , !P5 ;  /* 0xff80000029967808 */ /* 0x000fe40006800000 */
[----:B------:R-:W-:Y:S02]  /*178e0*/  FSEL R148, R43, -INF , !P2 ;  /* 0xff8000002b947808 */ /* 0x000fe40005000000 */
[----:B------:R-:W-:Y:S01]  /*178f0*/  FSEL R202, R16, -INF , !P4 ;  /* 0xff80000010ca7808 */ /* 0x000fe20006000000 */
[----:B---3--:R-:W-:Y:S01]  /*17900*/  HMMA.16816.F32 R40, R12, R64, R144 ;  /* 0x000000400c28723c */ /* 0x008fe20000001890 */
[----:B------:R-:W-:-:S02]  /*17910*/  FSEL R154, R25, -INF , !P1 ;  /* 0xff800000199a7808 */ /* 0x000fc40004800000 */
[C---:B------:R-:W-:Y:S02]  /*17920*/  ISETP.GE.AND P2, PT, R4.reuse, R7, PT ;  /* 0x000000070400720c */ /* 0x040fe40003f46270 */
[-C--:B------:R-:W-:Y:S01]  /*17930*/  ISETP.GE.AND P4, PT, R4, R5.reuse, PT ;  /* 0x000000050400720c */ /* 0x080fe20003f86270 */
[C---:B------:R-:W-:Y:S01]  /*17940*/  VIADD R4, R3.reuse, 0xd0 ;  /* 0x000000d003047836 */ /* 0x040fe20000000000 */
[----:B------:R-:W-:Y:S01]  /*17950*/  BAR.SYNC.DEFER_BLOCKING 0x0 ;  /* 0x0000000000007b1d */ /* 0x000fe20000010000 */
[----:B------:R-:W-:Y:S01]  /*17960*/  ISETP.GE.AND P1, PT, R6, R5, PT ;  /* 0x000000050600720c */ /* 0x000fe20003f26270 */
[----:B------:R-:W-:Y:S01]  /*17970*/  VIADD R6, R3, 0xc8 ;  /* 0x000000c803067836 */ /* 0x000fe20000000000 */
[----:B------:R-:W-:Y:S01]  /*17980*/  FSEL R201, R17, -INF , !P6 ;  /* 0xff80000011c97808 */ /* 0x000fe20007000000 */
[----:B-1----:R-:W-:Y:S01]  /*17990*/  HMMA.16816.F32 R24, R8, R56, R52 ;  /* 0x000000380818723c */ /* 0x002fe20000001834 */
[----:B------:R-:W-:Y:S02]  /*179a0*/  FSEL R145, R18, -INF , !P1 ;  /* 0xff80000012917808 */ /* 0x000fe40004800000 */
[----:B------:R-:W-:-:S02]  /*179b0*/  ISETP.GE.AND P1, PT, R4, R7, PT ;  /* 0x000000070400720c */ /* 0x000fc40003f26270 */
[----:B------:R-:W-:Y:S01]  /*179c0*/  ISETP.GE.AND P6, PT, R4, R5, PT ;  /* 0x000000050400720c */ /* 0x000fe20003fc6270 */
[----:B------:R-:W-:Y:S01]  /*179d0*/  VIADD R4, R3, 0xd1 ;  /* 0x000000d103047836 */ /* 0x000fe20000000000 */
[----:B------:R-:W-:Y:S02]  /*179e0*/  ISETP.GE.AND P0, PT, R6, R7, PT ;  /* 0x000000070600720c */ /* 0x000fe40003f06270 */
[----:B------:R-:W-:Y:S02]  /*179f0*/  FSEL R144, R19, -INF , !P3 ;  /* 0xff80000013907808 */ /* 0x000fe40005800000 */
[----:B------:R-:W-:Y:S02]  /*17a00*/  FSEL R151, R20, -INF , !P0 ;  /* 0xff80000014977808 */ /* 0x000fe40004000000 */
[----:B------:R-:W-:Y:S02]  /*17a10*/  ISETP.GE.AND P5, PT, R6, R5, PT ;  /* 0x000000050600720c */ /* 0x000fe40003fa6270 */
[----:B------:R-:W-:-:S02]  /*17a20*/  ISETP.GE.AND P3, PT, R4, R7, PT ;  /* 0x000000070400720c */ /* 0x000fc40003f66270 */
[----:B------:R-:W-:Y:S01]  /*17a30*/  ISETP.GE.AND P0, PT, R4, R5, PT ;  /* 0x000000050400720c */ /* 0x000fe20003f06270 */
[C---:B------:R-:W-:Y:S01]  /*17a40*/  VIADD R4, R3.reuse, 0xe0 ;  /* 0x000000e003047836 */ /* 0x040fe20000000000 */
[----:B------:R-:W-:Y:S01]  /*17a50*/  HMMA.16816.F32 R12, R12, R66, R120 ;  /* 0x000000420c0c723c */ /* 0x000fe20000001878 */
[----:B------:R-:W-:Y:S01]  /*17a60*/  VIADD R6, R3, 0xd8 ;  /* 0x000000d803067836 */ /* 0x000fe20000000000 */
[----:B------:R-:W-:Y:S02]  /*17a70*/  FSEL R146, R21, -INF , !P2 ;  /* 0xff80000015927808 */ /* 0x000fe40005000000 */
[----:B------:R-:W-:-:S03]  /*17a80*/  FSEL R207, R29, -INF , !P3 ;  /* 0xff8000001dcf7808 */ /* 0x000fc60005800000 */
[----:B------:R-:W-:Y:S02]  /*17a90*/  FSEL R122, R22, -INF , !P5 ;  /* 0xff800000167a7808 */ /* 0x000fe40006800000 */
[----:B------:R-:W-:Y:S02]  /*17aa0*/  FSEL R120, R23, -INF , !P4 ;  /* 0xff80000017787808 */ /* 0x000fe40006000000 */
        /* <DEDUP_REMOVED lines=9> */
[----:B--2---:R-:W-:Y:S01]  /*17b40*/  HMMA.16816.F32 R16, R8, R44, R40 ;  /* 0x0000002c0810723c */ /* 0x004fe20000001828 */
[----:B------:R-:W-:Y:S02]  /*17b50*/  FSEL R206, R36, -INF , !P5 ;  /* 0xff80000024ce7808 */ /* 0x000fe40006800000 */
[----:B------:R-:W-:Y:S02]  /*17b60*/  FSEL R203, R28, -INF , !P1 ;  /* 0xff8000001ccb7808 */ /* 0x000fe40004800000 */
[C---:B------:R-:W-:Y:S02]  /*17b70*/  ISETP.GE.AND P0, PT, R4.reuse, R7, PT ;  /* 0x000000070400720c */ /* 0x040fe40003f06270 */
[-C--:B------:R-:W-:Y:S01]  /*17b80*/  ISETP.GE.AND P5, PT, R4, R5.reuse, PT ;  /* 0x000000050400720c */ /* 0x080fe20003fa6270 */
[----:B------:R-:W-:Y:S01]  /*17b90*/  VIADD R4, R3, 0xe9 ;  /* 0x000000e903047836 */ /* 0x000fe20000000000 */
[----:B------:R-:W-:-:S02]  /*17ba0*/  ISETP.GE.AND P1, PT, R6, R5, PT ;  /* 0x000000050600720c */ /* 0x000fc40003f26270 */
[----:B------:R-:W-:Y:S02]  /*17bb0*/  FSEL R216, R24, -INF , !P6 ;  /* 0xff80000018d87808 */ /* 0x000fe40007000000 */
[----:B------:R-:W-:Y:S02]  /*17bc0*/  FSEL R211, R39, -INF , !P1 ;  /* 0xff80000027d37808 */ /* 0x000fe40004800000 */
[C---:B------:R-:W-:Y:S02]  /*17bd0*/  ISETP.GE.AND P1, PT, R4.reuse, R7, PT ;  /* 0x000000070400720c */ /* 0x040fe40003f26270 */
[----:B------:R-:W-:Y:S01]  /*17be0*/  ISETP.GE.AND P6, PT, R4, R5, PT ;  /* 0x000000050400720c */ /* 0x000fe20003fc6270 */
[C---:B------:R-:W-:Y:S01]  /*17bf0*/  VIADD R4, R3.reuse, 0xf0 ;  /* 0x000000f003047836 */ /* 0x040fe20000000000 */
        /* <DEDUP_REMOVED lines=24> */
[----:B------:R-:W-:-:S02]  /*17d80*/  FSEL R219, R23, -INF , !P6 ;  /* 0xff80000017db7808 */ /* 0x000fc40007000000 */
[C---:B------:R-:W-:Y:S02]  /*17d90*/  ISETP.GE.AND P3, PT, R4.reuse, R7, PT ;  /* 0x000000070400720c */ /* 0x040fe40003f66270 */
[----:B------:R-:W-:Y:S01]  /*17da0*/  ISETP.GE.AND P0, PT, R4, R5, PT ;  /* 0x000000050400720c */ /* 0x000fe20003f06270 */
[----:B------:R-:W-:Y:S01]  /*17db0*/  VIADD R4, R139, 0x1000 ;  /* 0x000010008b047836 */ /* 0x000fe20000000000 */
[----:B------:R-:W-:Y:S01]  /*17dc0*/  ISETP.GE.AND P6, PT, R3, R7, PT ;  /* 0x000000070300720c */ /* 0x000fe20003fc6270 */
[C---:B------:R-:W-:Y:S01]  /*17dd0*/  VIADD R3, R139.reuse, 0x1800 ;  /* 0x000018008b037836 */ /* 0x040fe20000000000 */
[----:B------:R1:W-:Y:S04]  /*17de0*/  STL [R1+0x90], R6 ;  /* 0x0000900601007387 */ /* 0x0003e80000100800 */
[----:B------:R2:W-:Y:S04]  /*17df0*/  STL [R1+0x94], R4 ;  /* 0x0000940401007387 */ /* 0x0005e80000100800 */
[----:B------:R3:W-:Y:S01]  /*17e00*/  STL [R1+0x98], R3 ;  /* 0x0000980301007387 */ /* 0x0007e20000100800 */
[----:B-1----:R-:W-:-:S02]  /*17e10*/  VIADD R6, R139, 0x2000 ;  /* 0x000020008b067836 */ /* 0x002fc40000000000 */
[----:B--2---:R-:W-:-:S03]  /*17e20*/  VIADD R4, R139, 0x2800 ;  /* 0x000028008b047836 */ /* 0x004fc60000000000 */
[----:B------:R1:W-:Y:S01]  /*17e30*/  STL [R1+0x9c], R6 ;  /* 0x00009c0601007387 */ /* 0x0003e20000100800 */
[----:B---3--:R-:W-:-:S03]  /*17e40*/  VIADD R3, R139, 0x3000 ;  /* 0x000030008b037836 */ /* 0x008fc60000000000 */
[----:B------:R2:W-:Y:S04]  /*17e50*/  STL [R1+0xa0], R4 ;  /* 0x0000a00401007387 */ /* 0x0005e80000100800 */
[----:B------:R3:W-:Y:S01]  /*17e60*/  STL [R1+0xa4], R3 ;  /* 0x0000a40301007387 */ /* 0x0007e20000100800 */
[----:B------:R-:W-:Y:S01]  /*17e70*/  HMMA.16816.F32 R8, R8, R46, R12 ;  /* 0x0000002e0808723c */ /* 0x000fe2000000180c */
        /* <DEDUP_REMOVED lines=12> */
[----:B------:R-:W-:Y:S02]  /*17f40*/  FSEL R222, R19, -INF , !P2 ;  /* 0xff80000013de7808 */ /* 0x000fe40005000000 */
[----:B------:R-:W-:Y:S01]  /*17f50*/  ISETP.GT.AND P2, PT, R240, R241, PT ;  /* 0x000000f1f000720c */ /* 0x000fe20003f44270 */
[C---:B-1----:R-:W-:Y:S02]  /*17f60*/  VIADD R6, R139.reuse, 0x6800 ;  /* 0x000068008b067836 */ /* 0x042fe40000000000 */
[----:B--2---:R-:W-:-:S02]  /*17f70*/  VIADD R4, R139, 0x7000 ;  /* 0x000070008b047836 */ /* 0x004fc40000000000 */
[----:B---3--:R-:W-:Y:S01]  /*17f80*/  VIADD R3, R139, 0x7800 ;  /* 0x000078008b037836 */ /* 0x008fe20000000000 */
[----:B------:R1:W-:Y:S04]  /*17f90*/  STL [R1+0x12c], R6 ;  /* 0x00012c0601007387 */ /* 0x0003e80000100800 */
[----:B------:R1:W-:Y:S04]  /*17fa0*/  STL [R1+0x134], R3 ;  /* 0x0001340301007387 */ /* 0x0003e80000100800 */
[----:B------:R1:W-:Y:S01]  /*17fb0*/  STL [R1+0x130], R4 ;  /* 0x0001300401007387 */ /* 0x0003e20000100800 */
[----:B------:R-:W-:Y:S01]  /*17fc0*/  FSEL R233, R11, -INF , !P0 ;  /* 0xff8000000be97808 */ /* 0x000fe20004000000 */
[----:B------:R-:W-:Y:S01]  /*17fd0*/  BSSY B1, `(.L_x_1906) ;  /* 0x0000104000017945 */ /* 0x000fe20003800000 */
[----:B------:R-:W-:-:S02]  /*17fe0*/  ISETP.NE.U32.AND P0, PT, R224, RZ, PT ;  /* 0x000000ffe000720c */ /* 0x000fc40003f05070 */
[----:B------:R-:W-:Y:S02]  /*17ff0*/  FSEL R80, R80, -INF , !P6 ;  /* 0xff80000050507808 */ /* 0x000fe40007000000 */
[----:B------:R-:W-:Y:S02]  /*18000*/  FSEL R230, R17, -INF , !P5 ;  /* 0xff80000011e67808 */ /* 0x000fe40006800000 */
[----:B------:R-:W-:Y:S02]  /*18010*/  FSEL R231, R8, -INF , !P4 ;  /* 0xff80000008e77808 */ /* 0x000fe40006000000 */
[----:B------:R-:W-:Y:S02]  /*18020*/  FSEL R226, R10, -INF , !P1 ;  /* 0xff8000000ae27808 */ /* 0x000fe40004800000 */
[----:B------:R-:W-:Y:S02]  /*18030*/  FSEL R232, R9, -INF , !P3 ;  /* 0xff80000009e87808 */ /* 0x000fe40005800000 */
[----:B------:R-:W-:Y:S01]  /*18040*/  ISETP.NE.AND.EX P0, PT, R225, RZ, PT, P0 ;  /* 0x000000ffe100720c */ /* 0x000fe20003f05300 */
[----:B------:R-:W-:-:S12]  /*18050*/  @!P2 BRA `(.L_x_1907) ;  /* 0x0000000c00eca947 */ /* 0x000fd80003800000 */
        /* <DEDUP_REMOVED lines=9> */
[----:B------:R-:W-:-:S07]  /*180f0*/  LOP3.LUT R10, R10, R3, RZ, 0x3c, !PT ;  /* 0x000000030a0a7212 */ /* 0x000fce00078e3cff */
[----:B-1----:R-:W1:Y:S02]  /*18100*/  MUFU.RCP R8, R8 ;  /* 0x0000000800087308 */ /* 0x002e640000001000 */
[----:B-1----:R-:W-:-:S06]  /*18110*/  VIADD R8, R8, 0xffffffe ;  /* 0x0ffffffe08087836 */ /* 0x002fcc0000000000 */
[----:B------:R-:W1:Y:S02]  /*18120*/  F2I.FTZ.U32.TRUNC.NTZ R9, R8 ;  /* 0x0000000800097305 */ /* 0x000e64000021f000 */
[----:B-1----:R-:W-:Y:S02]  /*18130*/  IMAD.MOV R4, RZ, RZ, -R9 ;  /* 0x000000ffff047224 */ /* 0x002fe400078e0a09 */
[----:B------:R-:W-:Y:S02]  /*18140*/  IMAD.MOV.U32 R8, RZ, RZ, RZ ;  /* 0x000000ffff087224 */ /* 0x000fe400078e00ff */
[----:B------:R-:W-:-:S04]  /*18150*/  IMAD R4, R4, R11, RZ ;  /* 0x0000000b04047224 */ /* 0x000fc800078e02ff */
[----:B------:R-:W-:Y:S01]  /*18160*/  IMAD.HI.U32 R4, R9, R4, R8 ;  /* 0x0000000409047227 */ /* 0x000fe200078e0008 */
[----:B------:R-:W-:Y:S02]  /*18170*/  MOV R9, R6 ;  /* 0x0000000600097202 */ /* 0x000fe40000000f00 */
[----:B------:R-:W-:Y:S01]  /*18180*/  MOV R8, R12 ;  /* 0x0000000c00087202 */ /* 0x000fe20000000f00 */
[----:B------:R-:W-:-:S04]  /*18190*/  IMAD.MOV R6, RZ, RZ, -R13 ;  /* 0x000000ffff067224 */ /* 0x000fc800078e0a0d */
        /* <DEDUP_REMOVED lines=46> */
.L_x_1909:
[----:B-1----:R-:W2:Y:S02]  /*18480*/  LD.E R3, desc[UR6][R134.64+0x38] ;  /* 0x0000380686037980 */ /* 0x002ea4000c101900 */
[----:B--2---:R-:W-:-:S04]  /*18490*/  LEA R3, -R3, RZ, 0x8 ;  /* 0x000000ff03037211 */ /* 0x004fc800078e41ff */
[----:B------:R-:W-:Y:S02]  /*184a0*/  SHF.R.S32.HI R4, RZ, 0x1f, R3 ;  /* 0x0000001fff047819 */ /* 0x000fe40000011403 */
.L_x_1910:
[----:B------:R-:W-:Y:S05]  /*184b0*/  BSYNC B0 ;  /* 0x0000000000007941 */ /* 0x000fea0003800000 */
.L_x_1908:
[----:B------:R-:W2:Y:S01]  /*184c0*/  LDL R6, [R1] ;  /* 0x0000000001067983 */ /* 0x000ea20000100800 */
[----:B------:R-:W-:Y:S01]  /*184d0*/  BSSY B0, `(.L_x_1911) ;  /* 0x00000b0000007945 */ /* 0x000fe20003800000 */
[----:B--2---:R-:W-:-:S13]  /*184e0*/  ISETP.GE.AND P1, PT, R132, R6, PT ;  /* 0x000000068400720c */ /* 0x004fda0003f26270 */
        /* <DEDUP_REMOVED lines=174> */
.L_x_1912:
[----:B------:R-:W-:Y:S05]  /*18fd0*/  BSYNC B0 ;  /* 0x0000000000007941 */ /* 0x000fea0003800000 */
.L_x_1911:
[----:B------:R-:W0:Y:S01]  /*18fe0*/  LDGDEPBAR ;  /* 0x00000000000079af */ /* 0x000e220000000000 */
[----:B------:R-:W-:-:S04]  /*18ff0*/  LEA R229, P1, R3, R229, 0x1 ;  /* 0x000000e503e57211 */ /* 0x000fc800078208ff */
[----:B------:R-:W-:-:S09]  /*19000*/  LEA.HI.X R227, R3, R227, R4, 0x1, P1 ;  /* 0x000000e303e37211 */ /* 0x000fd200008f0c04 */
.L_x_1907:
[----:B------:R-:W-:Y:S05]  /*19010*/  BSYNC B1 ;  /* 0x0000000000017941 */ /* 0x000fea0003800000 */
.L_x_1906:
        /* <DEDUP_REMOVED lines=131> */
[C---:B------:R-:W-:Y:S01]  /*19850*/  LEA R183, R188.reuse, R180, 0x1 ;  /* 0x000000b4bcb77211 */ /* 0x040fe200078e08ff */
[----:B------:R-:W-:Y:S01]  /*19860*/  LDSM.16.MT88.4 R12, [R181+0xa000] ;  /* 0x00a00000b50c783b */ /* 0x000fe20000004200 */
[----:B------:R-:W-:-:S03]  /*19870*/  LEA R182, R188, R181, 0x1 ;  /* 0x000000b5bcb67211 */ /* 0x000fc600078e08ff */
[----:B------:R-:W-:Y:S04]  /*19880*/  LDSM.16.MT88.4 R16, [R183+0xa000] ;  /* 0x00a00000b710783b */ /* 0x000fe80000004200 */
[----:B------:R-:W-:Y:S04]  /*19890*/  LDSM.16.MT88.4 R28, [R182+0xa000] ;  /* 0x00a00000b61c783b */ /* 0x000fe80000004200 */
[----:B------:R-:W-:Y:S01]  /*198a0*/  LDSM.16.MT88.4 R48, [R180+0xa800] ;  /* 0x00a80000b430783b */ /* 0x000fe20000004200 */
[----:B-1----:R-:W-:-:S03]  /*198b0*/  FMNMX.FTZ R4, R4, R6, !PT ;  /* 0x0000000604047209 */ /* 0x002fc60007810000 */
[----:B------:R-:W-:Y:S04]  /*198c0*/  LDSM.16.MT88.4 R44, [R183+0xa800] ;  /* 0x00a80000b72c783b */ /* 0x000fe80000004200 */
[----:B------:R-:W1:Y:S04]  /*198d0*/  SHFL.BFLY PT, R6, R38, 0x2, 0x1f ;  /* 0x0c401f0026067f89 */ /* 0x000e6800000e0000 */
[----:B------:R-:W4:Y:S01]  /*198e0*/  SHFL.BFLY PT, R8, R4, 0x1, 0x1f ;  /* 0x0c201f0004087f89 */ /* 0x000f2200000e0000 */
[----:B-1----:R-:W-:Y:S02]  /*198f0*/  FMNMX.FTZ R38, R38, R6, !PT ;  /* 0x0000000626267209 */ /* 0x002fe40007810000 */
[----:B----4-:R-:W-:-:S03]  /*19900*/  FMNMX.FTZ R39, R4, R8, !PT ;  /* 0x0000000804277209 */ /* 0x010fc60007810000 */
[----:B------:R-:W1:Y:S01]  /*19910*/  SHFL.BFLY PT, R8, R38, 0x1, 0x1f ;  /* 0x0c201f0026087f89 */ /* 0x000e6200000e0000 */
[----:B------:R-:W-:Y:S01]  /*19920*/  FSETP.NEU.FTZ.AND P1, PT, R39, -INF , PT ;  /* 0xff8000002700780b */ /* 0x000fe20003f3d000 */
[----:B---3--:R-:W-:-:S05]  /*19930*/  FMUL.FTZ R4, R3, R39 ;  /* 0x0000002703047220 */ /* 0x008fca0000410000 */
[----:B------:R-:W-:-:S05]  /*19940*/  FSEL R4, R4, RZ, P1 ;  /* 0x000000ff04047208 */ /* 0x000fca0000800000 */
[----:B------:R-:W-:-:S04]  /*19950*/  FFMA.FTZ R6, R92, R3, -R4 ;  /* 0x000000035c067223 */ /* 0x000fc80000010804 */
[----:B------:R3:W-:Y:S01]  /*19960*/  MUFU.EX2 R85, R6 ;  /* 0x0000000600557308 */ /* 0x0007e20000000800 */
[----:B-1----:R-:W-:-:S04]  /*19970*/  FMNMX.FTZ R38, R38, R8, !PT ;  /* 0x0000000826267209 */ /* 0x002fc80007810000 */
[----:B------:R-:W-:Y:S01]  /*19980*/  FSETP.NEU.FTZ.AND P1, PT, R38, -INF , PT ;  /* 0xff8000002600780b */ /* 0x000fe20003f3d000 */
[----:B------:R-:W-:Y:S01]  /*19990*/  FMUL.FTZ R8, R3, R38 ;  /* 0x0000002603087220 */ /* 0x000fe20000410000 */
[----:B---3--:R-:W-:-:S04]  /*199a0*/  FFMA.FTZ R6, R83, R3, -R4 ;  /* 0x0000000353067223 */ /* 0x008fc80000010804 */
[----:B------:R1:W3:Y:S02]  /*199b0*/  MUFU.EX2 R36, R6 ;  /* 0x0000000600247308 */ /* 0x0002e40000000800 */
[----:B-1----:R-:W-:Y:S01]  /*199c0*/  FFMA.FTZ R6, R93, R3, -R4 ;  /* 0x000000035d067223 */ /* 0x002fe20000010804 */
[----:B---3--:R-:W-:Y:S01]  /*199d0*/  F2FP.F16.F32.PACK_AB R9, R36, R85 ;  /* 0x000000552409723e */ /* 0x008fe200000000ff */
[----:B------:R-:W-:-:S04]  /*199e0*/  FADD.FTZ R36, R85, R36 ;  /* 0x0000002455247221 */ /* 0x000fc80000010000 */
[----:B------:R1:W-:Y:S02]  /*199f0*/  MUFU.EX2 R92, R6 ;  /* 0x00000006005c7308 */ /* 0x0003e40000000800 */
[----:B-1----:R-:W-:-:S06]  /*19a00*/  FFMA.FTZ R6, R87, R3, -R4 ;  /* 0x0000000357067223 */ /* 0x002fcc0000010804 */
[----:B------:R1:W2:Y:S02]  /*19a10*/  MUFU.EX2 R93, R6 ;  /* 0x00000006005d7308 */ /* 0x0002a40000000800 */
[----:B-1----:R-:W-:Y:S01]  /*19a20*/  FSEL R6, R8, RZ, P1 ;  /* 0x000000ff08067208 */ /* 0x002fe20000800000 */
[----:B------:R-:W-:Y:S01]  /*19a30*/  FFMA.FTZ R8, R81, R3, -R4 ;  /* 0x0000000351087223 */ /* 0x000fe20000010804 */
[----:B--2---:R-:W-:-:S03]  /*19a40*/  F2FP.F16.F32.PACK_AB R11, R93, R92 ;  /* 0x0000005c5d0b723e */ /* 0x004fc600000000ff */
[-CC-:B------:R-:W-:Y:S01]  /*19a50*/  FFMA.FTZ R0, R94, R3.reuse, -R6.reuse ;  /* 0x000000035e007223 */ /* 0x180fe20000010806 */
[----:B------:R1:W-:Y:S02]  /*19a60*/  MUFU.EX2 R68, R8 ;  /* 0x0000000800447308 */ /* 0x0003e40000000800 */
[----:B-1----:R-:W-:-:S06]  /*19a70*/  FFMA.FTZ R8, R80, R3, -R6 ;  /* 0x0000000350087223 */ /* 0x002fcc0000010806 */
[----:B------:R1:W-:Y:S08]  /*19a80*/  MUFU.EX2 R80, R0 ;  /* 0x0000000000507308 */ /* 0x0003f00000000800 */
[----:B------:R-:W2:Y:S01]  /*19a90*/  MUFU.EX2 R81, R8 ;  /* 0x0000000800517308 */ /* 0x000ea20000000800 */
[----:B-1----:R-:W-:-:S07]  /*19aa0*/  FFMA.FTZ R0, R100, R3, -R6 ;  /* 0x0000000364007223 */ /* 0x002fce0000010806 */
[----:B------:R1:W-:Y:S01]  /*19ab0*/  MUFU.EX2 R83, R0 ;  /* 0x0000000000537308 */ /* 0x0003e20000000800 */
[----:B--2---:R-:W-:Y:S01]  /*19ac0*/  F2FP.F16.F32.PACK_AB R8, R80, R81 ;  /* 0x000000515008723e */ /* 0x004fe200000000ff */
[----:B-1----:R-:W-:-:S06]  /*19ad0*/  FFMA.FTZ R0, R95, R3, -R6 ;  /* 0x000000035f007223 */ /* 0x002fcc0000010806 */
[----:B------:R1:W2:Y:S02]  /*19ae0*/  MUFU.EX2 R87, R0 ;  /* 0x0000000000577308 */ /* 0x0002a40000000800 */
[----:B-1----:R-:W-:Y:S01]  /*19af0*/  FFMA.FTZ R0, R86, R3, -R4 ;  /* 0x0000000356007223 */ /* 0x002fe20000010804 */
[----:B--2---:R-:W-:-:S05]  /*19b00*/  F2FP.F16.F32.PACK_AB R10, R87, R83 ;  /* 0x00000053570a723e */ /* 0x004fca00000000ff */
[----:B------:R1:W2:Y:S02]  /*19b10*/  MUFU.EX2 R86, R0 ;  /* 0x0000000000567308 */ /* 0x0002a40000000800 */
[C---:B------:R-:W-:Y:S06]  /*19b20*/  HMMA.16816.F32 R32, R8.reuse, R12, RZ ;  /* 0x0000000c0820723c */ /* 0x040fec00000018ff */
[C---:B------:R-:W-:Y:S01]  /*19b30*/  HMMA.16816.F32 R24, R8.reuse, R14, RZ ;  /* 0x0000000e0818723c */ /* 0x040fe200000018ff */
[----:B------:R-:W3:Y:S05]  /*19b40*/  LDSM.16.MT88.4 R12, [R181+0xa800] ;  /* 0x00a80000b50c783b */ /* 0x000eea0000004200 */
[----:B------:R-:W-:Y:S01]  /*19b50*/  HMMA.16816.F32 R56, R8, R20, RZ ;  /* 0x000000140838723c */ /* 0x000fe200000018ff */
[----:B-1----:R-:W-:-:S04]  /*19b60*/  FFMA.FTZ R0, R82, R3, -R4 ;  /* 0x0000000352007223 */ /* 0x002fc80000010804 */
[----:B------:R1:W-:Y:S01]  /*19b70*/  MUFU.EX2 R94, R0 ;  /* 0x00000000005e7308 */ /* 0x0003e20000000800 */
[C---:B------:R-:W-:Y:S06]  /*19b80*/  HMMA.16816.F32 R52, R8.reuse, R22, RZ ;  /* 0x000000160834723c */ /* 0x040fec00000018ff */
[C---:B------:R-:W-:Y:S06]  /*19b90*/  HMMA.16816.F32 R40, R8.reuse, R16, RZ ;  /* 0x000000100828723c */ /* 0x040fec00000018ff */
[----:B------:R-:W-:Y:S01]  /*19ba0*/  HMMA.16816.F32 R16, R8, R18, RZ ;  /* 0x000000120810723c */ /* 0x000fe200000018ff */
[----:B-1----:R-:W-:-:S05]  /*19bb0*/  FFMA.FTZ R0, R97, R3, -R6 ;  /* 0x0000000361007223 */ /* 0x002fca0000010806 */
[C---:B------:R-:W-:Y:S01]  /*19bc0*/  HMMA.16816.F32 R60, R8.reuse, R28, RZ ;  /* 0x0000001c083c723c */ /* 0x040fe200000018ff */
[----:B------:R1:W-:Y:S05]  /*19bd0*/  MUFU.EX2 R82, R0 ;  /* 0x0000000000527308 */ /* 0x0003ea0000000800 */
[----:B------:R-:W-:Y:S07]  /*19be0*/  HMMA.16816.F32 R20, R8, R30, RZ ;  /* 0x0000001e0814723c */ /* 0x000fee00000018ff */
[----:B--2---:R-:W-:Y:S01]  /*19bf0*/  F2FP.F16.F32.PACK_AB R9, R86, R68 ;  /* 0x000000445609723e */ /* 0x004fe200000000ff */
[----:B-1----:R-:W-:-:S04]  /*19c00*/  FFMA.FTZ R0, R96, R3, -R6 ;  /* 0x0000000360007223 */ /* 0x002fc80000010806 */
        /* <DEDUP_REMOVED lines=9> */
[----:B-1----:R-:W-:Y:S01]  /*19ca0*/  FFMA.FTZ R0, R101, R3, -R4 ;  /* 0x0000000365007223 */ /* 0x002fe20000010804 */
[----:B--2---:R-:W-:Y:S02]  /*19cb0*/  F2FP.F16.F32.PACK_AB R11, R97, R94 ;  /* 0x0000005e610b723e */ /* 0x004fe400000000ff */
[----:B------:R-:W-:-:S03]  /*19cc0*/  MOV R101, R68 ;  /* 0x0000004400657202 */ /* 0x000fc60000000f00 */
[----:B------:R1:W-:Y:S02]  /*19cd0*/  MUFU.EX2 R88, R0 ;  /* 0x0000000000587308 */ /* 0x0003e40000000800 */
[C---:B------:R-:W-:Y:S06]  /*19ce0*/  HMMA.16816.F32 R56, R8.reuse, R48, R56 ;  /* 0x000000300838723c */ /* 0x040fec0000001838 */
[C---:B------:R-:W-:Y:S06]  /*19cf0*/  HMMA.16816.F32 R52, R8.reuse, R50, R52 ;  /* 0x000000320834723c */ /* 0x040fec0000001834 */
[----:B------:R-:W-:Y:S01]  /*19d00*/  HMMA.16816.F32 R48, R8, R44, R40 ;  /* 0x0000002c0830723c */ /* 0x000fe20000001828 */
[----:B-1----:R-:W-:-:S04]  /*19d10*/  FFMA.FTZ R0, R98, R3, -R4 ;  /* 0x0000000362007223 */ /* 0x002fc80000010804 */
[----:B------:R1:W-:Y:S01]  /*19d20*/  MUFU.EX2 R90, R0 ;  /* 0x00000000005a7308 */ /* 0x0003e20000000800 */
[C---:B------:R-:W-:Y:S01]  /*19d30*/  HMMA.16816.F32 R40, R8.reuse, R46, R16 ;  /* 0x0000002e0828723c */ /* 0x040fe20000001810 */
[----:B------:R-:W2:Y:S05]  /*19d40*/  LDSM.16.MT88.4 R16, [R182+0xa800] ;  /* 0x00a80000b610783b */ /* 0x000eaa0000004200 */
[C---:B---3--:R-:W-:Y:S06]  /*19d50*/  HMMA.16816.F32 R44, R8.reuse, R12, R32 ;  /* 0x0000000c082c723c */ /* 0x048fec0000001820 */
[----:B------:R-:W-:Y:S01]  /*19d60*/  HMMA.16816.F32 R32, R8, R14, R24 ;  /* 0x0000000e0820723c */ /* 0x000fe20000001818 */
[----:B-1----:R-:W-:-:S04]  /*19d70*/  FFMA.FTZ R0, R91, R3, -R4 ;  /* 0x000000035b007223 */ /* 0x002fc80000010804 */
[----:B------:R1:W3:Y:S02]  /*19d80*/  MUFU.EX2 R37, R0 ;  /* 0x0000000000257308 */ /* 0x0002e40000000800 */
[----:B-1----:R-:W-:Y:S01]  /*19d90*/  FFMA.FTZ R0, R106, R3, -R6 ;  /* 0x000000036a007223 */ /* 0x002fe20000010806 */
[----:B---3--:R-:W-:-:S05]  /*19da0*/  MOV R106, R37 ;  /* 0x00000025006a7202 */ /* 0x008fca0000000f00 */
[----:B------:R1:W-:Y:S01]  /*19db0*/  MUFU.EX2 R89, R0 ;  /* 0x0000000000597308 */ /* 0x0003e20000000800 */
[C---:B--2---:R-:W-:Y:S06]  /*19dc0*/  HMMA.16816.F32 R28, R8.reuse, R16, R60 ;  /* 0x00000010081c723c */ /* 0x044fec000000183c */
[----:B------:R-:W-:Y:S01]  /*19dd0*/  HMMA.16816.F32 R24, R8, R18, R20 ;  /* 0x000000120818723c */ /* 0x000fe20000001814 */
[----:B------:R-:W-:Y:S04]  /*19de0*/  LDSM.16.MT88.4 R16, [R180+0xb000] ;  /* 0x00b00000b410783b */ /* 0x000fe80000004200 */
[----:B------:R-:W-:Y:S02]  /*19df0*/  LDSM.16.MT88.4 R20, [R181+0xb000] ;  /* 0x00b00000b514783b */ /* 0x000fe40000004200 */
[----:B------:R-:W-:Y:S01]  /*19e00*/  F2FP.F16.F32.PACK_AB R9, R90, R88 ;  /* 0x000000585a09723e */ /* 0x000fe200000000ff */
[----:B-1----:R-:W-:-:S04]  /*19e10*/  FFMA.FTZ R0, R104, R3, -R6 ;  /* 0x0000000368007223 */ /* 0x002fc80000010806 */
[----:B------:R1:W2:Y:S02]  /*19e20*/  MUFU.EX2 R12, R0 ;  /* 0x00000000000c7308 */ /* 0x0002a40000000800 */
[--C-:B-1----:R-:W-:Y:S01]  /*19e30*/  FFMA.FTZ R0, R103, R3, -R6.reuse ;  /* 0x0000000367007223 */ /* 0x102fe20000010806 */
[----:B--2---:R-:W-:Y:S02]  /*19e40*/  MOV R103, R12 ;  /* 0x0000000c00677202 */ /* 0x004fe40000000f00 */
[----:B------:R-:W1:Y:S03]  /*19e50*/  LDSM.16.MT88.4 R12, [R183+0xb000] ;  /* 0x00b00000b70c783b */ /* 0x000e660000004200 */
[----:B------:R2:W-:Y:S01]  /*19e60*/  MUFU.EX2 R104, R0 ;  /* 0x0000000000687308 */ /* 0x0005e20000000800 */
[----:B------:R-:W-:Y:S01]  /*19e70*/  F2FP.F16.F32.PACK_AB R8, R103, R89 ;  /* 0x000000596708723e */ /* 0x000fe200000000ff */
[----:B--2---:R-:W-:-:S06]  /*19e80*/  FFMA.FTZ R0, R102, R3, -R6 ;  /* 0x0000000366007223 */ /* 0x004fcc0000010806 */
[----:B------:R2:W3:Y:S02]  /*19e90*/  MUFU.EX2 R60, R0 ;  /* 0x00000000003c7308 */ /* 0x0004e40000000800 */
[----:B--2---:R-:W-:Y:S01]  /*19ea0*/  FFMA.FTZ R0, R99, R3, -R4 ;  /* 0x0000000363007223 */ /* 0x004fe20000010804 */
[----:B---3--:R-:W-:-:S05]  /*19eb0*/  F2FP.F16.F32.PACK_AB R10, R60, R104 ;  /* 0x000000683c0a723e */ /* 0x008fca00000000ff */
[----:B------:R-:W2:Y:S02]  /*19ec0*/  MUFU.EX2 R61, R0 ;  /* 0x00000000003d7308 */ /* 0x000ea40000000800 */
[----:B--2---:R-:W-:Y:S01]  /*19ed0*/  F2FP.F16.F32.PACK_AB R11, R61, R106 ;  /* 0x0000006a3d0b723e */ /* 0x004fe200000000ff */
[----:B------:R-:W-:-:S05]  /*19ee0*/  FFMA.FTZ R0, R109, R3, -R4 ;  /* 0x000000036d007223 */ /* 0x000fca0000010804 */
[----:B------:R2:W3:Y:S01]  /*19ef0*/  MUFU.EX2 R63, R0 ;  /* 0x00000000003f7308 */ /* 0x0004e20000000800 */
[C---:B-1----:R-:W-:Y:S06]  /*19f00*/  HMMA.16816.F32 R48, R8.reuse, R12, R48 ;  /* 0x0000000c0830723c */ /* 0x042fec0000001830 */
[C---:B------:R-:W-:Y:S01]  /*19f10*/  HMMA.16816.F32 R40, R8.reuse, R14, R40 ;  /* 0x0000000e0828723c */ /* 0x040fe20000001828 */
[----:B------:R-:W1:Y:S05]  /*19f20*/  LDSM.16.MT88.4 R12, [R182+0xb000] ;  /* 0x00b00000b60c783b */ /* 0x000e6a0000004200 */
[----:B------:R-:W-:Y:S01]  /*19f30*/  HMMA.16816.F32 R64, R8, R16, R56 ;  /* 0x000000100840723c */ /* 0x000fe20000001838 */
[----:B--2---:R-:W-:Y:S01]  /*19f40*/  FFMA.FTZ R0, R107, R3, -R4 ;  /* 0x000000036b007223 */ /* 0x004fe20000010804 */
[----:B------:R-:W-:-:S04]  /*19f50*/  MOV R107, R61 ;  /* 0x0000003d006b7202 */ /* 0x000fc80000000f00 */
[C---:B------:R-:W-:Y:S01]  /*19f60*/  HMMA.16816.F32 R52, R8.reuse, R18, R52 ;  /* 0x000000120834723c */ /* 0x040fe20000001834 */
[----:B------:R2:W4:Y:S01]  /*19f70*/  MUFU.EX2 R37, R0 ;  /* 0x0000000000257308 */ /* 0x0005220000000800 */
[----:B------:R-:W-:Y:S04]  /*19f80*/  LDSM.16.MT88.4 R16, [R180+0xb800] ;  /* 0x00b80000b410783b */ /* 0x000fe80000004200 */
[C---:B------:R-:W-:Y:S06]  /*19f90*/  HMMA.16816.F32 R44, R8.reuse, R20, R44 ;  /* 0x00000014082c723c */ /* 0x040fec000000182c */
[----:B------:R-:W-:Y:S01]  /*19fa0*/  HMMA.16816.F32 R32, R8, R22, R32 ;  /* 0x000000160820723c */ /* 0x000fe20000001820 */
[----:B------:R-:W-:Y:S01]  /*19fb0*/  LDSM.16.MT88.4 R20, [R181+0xb800] ;  /* 0x00b80000b514783b */ /* 0x000fe20000004200 */
[----:B--2---:R-:W-:Y:S01]  /*19fc0*/  FFMA.FTZ R0, R105, R3, -R4 ;  /* 0x0000000369007223 */ /* 0x004fe20000010804 */
[----:B------:R-:W-:-:S03]  /*19fd0*/  MOV R105, R60 ;  /* 0x0000003c00697202 */ /* 0x000fc60000000f00 */
[----:B------:R2:W-:Y:S01]  /*19fe0*/  MUFU.EX2 R102, R0 ;  /* 0x0000000000667308 */ /* 0x0005e20000000800 */
[C---:B-1----:R-:W-:Y:S06]  /*19ff0*/  HMMA.16816.F32 R28, R8.reuse, R12, R28 ;  /* 0x0000000c081c723c */ /* 0x042fec000000181c */
[----:B------:R-:W-:Y:S01]  /*1a000*/  HMMA.16816.F32 R24, R8, R14, R24 ;  /* 0x0000000e0818723c */ /* 0x000fe20000001818 */
[----:B------:R-:W1:Y:S01]  /*1a010*/  LDSM.16.MT88.4 R12, [R183+0xb800] ;  /* 0x00b80000b70c783b */ /* 0x000e620000004200 */
[----:B--2---:R-:W-:-:S04]  /*1a020*/  FFMA.FTZ R0, R114, R3, -R6 ;  /* 0x0000000372007223 */ /* 0x004fc80000010806 */
[----:B------:R2:W5:Y:S02]  /*1a030*/  MUFU.EX2 R62, R0 ;  /* 0x00000000003e7308 */ /* 0x0005640000000800 */
[----:B--2---:R-:W-:Y:S01]  /*1a040*/  FFMA.FTZ R0, R112, R3, -R6 ;  /* 0x0000000370007223 */ /* 0x004fe20000010806 */
[----:B---3--:R-:W-:-:S05]  /*1a050*/  MOV R112, R63 ;  /* 0x0000003f00707202 */ /* 0x008fca0000000f00 */
[----:B------:R2:W-:Y:S01]  /*1a060*/  MUFU.EX2 R109, R0 ;  /* 0x00000000006d7308 */ /* 0x0005e20000000800 */
[----:B----4-:R-:W-:Y:S01]  /*1a070*/  F2FP.F16.F32.PACK_AB R9, R37, R112 ;  /* 0x000000702509723e */ /* 0x010fe200000000ff */
[----:B--2---:R-:W-:-:S06]  /*1a080*/  FFMA.FTZ R0, R111, R3, -R6 ;  /* 0x000000036f007223 */ /* 0x004fcc0000010806 */
[----:B------:R2:W-:Y:S02]  /*1a090*/  MUFU.EX2 R114, R0 ;  /* 0x0000000000727308 */ /* 0x0005e40000000800 */
[----:B--2---:R-:W-:-:S06]  /*1a0a0*/  FFMA.FTZ R0, R110, R3, -R6 ;  /* 0x000000036e007223 */ /* 0x004fcc0000010806 */
[----:B------:R2:W3:Y:S02]  /*1a0b0*/  MUFU.EX2 R110, R0 ;  /* 0x00000000006e7308 */ /* 0x0004e40000000800 */
[----:B--2---:R-:W-:Y:S01]  /*1a0c0*/  FFMA.FTZ R0, R108, R3, -R4 ;  /* 0x000000036c007223 */ /* 0x004fe20000010804 */
[----:B-----5:R-:W-:Y:S02]  /*1a0d0*/  MOV R108, R62 ;  /* 0x0000003e006c7202 */ /* 0x020fe40000000f00 */
[----:B---3--:R-:W-:-:S03]  /*1a0e0*/  F2FP.F16.F32.PACK_AB R10, R110, R114 ;  /* 0x000000726e0a723e */ /* 0x008fc600000000ff */
[----:B------:R-:W2:Y:S01]  /*1a0f0*/  MUFU.EX2 R111, R0 ;  /* 0x00000000006f7308 */ /* 0x000ea20000000800 */
[----:B------:R-:W-:Y:S02]  /*1a100*/  F2FP.F16.F32.PACK_AB R8, R109, R108 ;  /* 0x0000006c6d08723e */ /* 0x000fe400000000ff */
[----:B--2---:R-:W-:Y:S01]  /*1a110*/  F2FP.F16.F32.PACK_AB R11, R111, R102 ;  /* 0x000000666f0b723e */ /* 0x004fe200000000ff */
[----:B------:R-:W-:-:S04]  /*1a120*/  FFMA.FTZ R0, R117, R3, -R4 ;  /* 0x0000000375007223 */ /* 0x000fc80000010804 */
[----:B------:R2:W3:Y:S02]  /*1a130*/  MUFU.EX2 R56, R0 ;  /* 0x0000000000387308 */ /* 0x0004e40000000800 */
[C---:B-1----:R-:W-:Y:S06]  /*1a140*/  HMMA.16816.F32 R48, R8.reuse, R12, R48 ;  /* 0x0000000c0830723c */ /* 0x042fec0000001830 */
[C---:B------:R-:W-:Y:S01]  /*1a150*/  HMMA.16816.F32 R40, R8.reuse, R14, R40 ;  /* 0x0000000e0828723c */ /* 0x040fe20000001828 */
[----:B------:R-:W1:Y:S05]  /*1a160*/  LDSM.16.MT88.4 R12, [R182+0xb800] ;  /* 0x00b80000b60c783b */ /* 0x000e6a0000004200 */
[----:B------:R-:W-:Y:S01]  /*1a170*/  HMMA.16816.F32 R64, R8, R16, R64 ;  /* 0x000000100840723c */ /* 0x000fe20000001840 */
[----:B--2---:R-:W-:Y:S01]  /*1a180*/  FFMA.FTZ R0, R115, R3, -R4 ;  /* 0x0000000373007223 */ /* 0x004fe20000010804 */
[----:B---3--:R-:W-:-:S04]  /*1a190*/  MOV R115, R56 ;  /* 0x0000003800737202 */ /* 0x008fc80000000f00 */
[C---:B------:R-:W-:Y:S01]  /*1a1a0*/  HMMA.16816.F32 R52, R8.reuse, R18, R52 ;  /* 0x000000120834723c */ /* 0x040fe20000001834 */
[----:B------:R2:W3:Y:S05]  /*1a1b0*/  MUFU.EX2 R16, R0 ;  /* 0x0000000000107308 */ /* 0x0004ea0000000800 */
        /* <DEDUP_REMOVED lines=9> */
[----:B--2---:R-:W-:Y:S01]  /*1a250*/  FFMA.FTZ R0, R126, R3, -R6 ;  /* 0x000000037e007223 */ /* 0x004fe20000010806 */
[----:B---3--:R-:W-:-:S02]  /*1a260*/  MOV R126, R16 ;  /* 0x00000010007e7202 */ /* 0x008fc40000000f00 */
[----:B------:R-:W2:Y:S01]  /*1a270*/  LDSM.16.MT88.4 R16, [R180+0xc000] ;  /* 0x00c00000b410783b */ /* 0x000ea20000004200 */
[----:B------:R3:W-:Y:S01]  /*1a280*/  MUFU.EX2 R117, R0 ;  /* 0x0000000000757308 */ /* 0x0007e20000000800 */
[----:B------:R-:W-:Y:S01]  /*1a290*/  F2FP.F16.F32.PACK_AB R9, R126, R115 ;  /* 0x000000737e09723e */ /* 0x000fe200000000ff */
[----:B---3--:R-:W-:-:S06]  /*1a2a0*/  FFMA.FTZ R0, R124, R3, -R6 ;  /* 0x000000037c007223 */ /* 0x008fcc0000010806 */
[----:B------:R3:W4:Y:S02]  /*1a2b0*/  MUFU.EX2 R124, R0 ;  /* 0x00000000007c7308 */ /* 0x0007240000000800 */
[----:B---3--:R-:W-:Y:S01]  /*1a2c0*/  FFMA.FTZ R0, R119, R3, -R6 ;  /* 0x0000000377007223 */ /* 0x008fe20000010806 */
[----:B----4-:R-:W-:-:S05]  /*1a2d0*/  F2FP.F16.F32.PACK_AB R8, R124, R117 ;  /* 0x000000757c08723e */ /* 0x010fca00000000ff */
[----:B------:R3:W-:Y:S02]  /*1a2e0*/  MUFU.EX2 R98, R0 ;  /* 0x0000000000627308 */ /* 0x0007e40000000800 */
[----:B---3--:R-:W-:-:S06]  /*1a2f0*/  FFMA.FTZ R0, R118, R3, -R6 ;  /* 0x0000000376007223 */ /* 0x008fcc0000010806 */
[----:B------:R3:W4:Y:S02]  /*1a300*/  MUFU.EX2 R119, R0 ;  /* 0x0000000000777308 */ /* 0x0007240000000800 */
[----:B---3--:R-:W-:Y:S01]  /*1a310*/  FFMA.FTZ R0, R116, R3, -R4 ;  /* 0x0000000374007223 */ /* 0x008fe20000010804 */
[----:B----4-:R-:W-:-:S05]  /*1a320*/  F2FP.F16.F32.PACK_AB R10, R119, R98 ;  /* 0x00000062770a723e */ /* 0x010fca00000000ff */
[----:B------:R-:W3:Y:S02]  /*1a330*/  MUFU.EX2 R99, R0 ;  /* 0x0000000000637308 */ /* 0x000ee40000000800 */
[----:B---3--:R-:W-:Y:S01]  /*1a340*/  F2FP.F16.F32.PACK_AB R11, R99, R91 ;  /* 0x0000005b630b723e */ /* 0x008fe200000000ff */
[----:B------:R-:W-:-:S05]  /*1a350*/  FFMA.FTZ R0, R136, R3, -R4 ;  /* 0x0000000388007223 */ /* 0x000fca0000010804 */
[----:B------:R3:W-:Y:S01]  /*1a360*/  MUFU.EX2 R250, R0 ;  /* 0x0000000000fa7308 */ /* 0x0007e20000000800 */
[C---:B-1----:R-:W-:Y:S06]  /*1a370*/  HMMA.16816.F32 R48, R8.reuse, R12, R48 ;  /* 0x0000000c0830723c */ /* 0x042fec0000001830 */
[C---:B------:R-:W-:Y:S01]  /*1a380*/  HMMA.16816.F32 R40, R8.reuse, R14, R40 ;  /* 0x0000000e0828723c */ /* 0x040fe20000001828 */
[----:B------:R-:W1:Y:S05]  /*1a390*/  LDSM.16.MT88.4 R12, [R182+0xc000] ;  /* 0x00c00000b60c783b */ /* 0x000e6a0000004200 */
[----:B--2---:R-:W-:Y:S01]  /*1a3a0*/  HMMA.16816.F32 R64, R8, R16, R64 ;  /* 0x000000100840723c */ /* 0x004fe20000001840 */
[----:B---3--:R-:W-:-:S05]  /*1a3b0*/  FFMA.FTZ R0, R127, R3, -R4 ;  /* 0x000000037f007223 */ /* 0x008fca0000010804 */
[C---:B------:R-:W-:Y:S01]  /*1a3c0*/  HMMA.16816.F32 R52, R8.reuse, R18, R52 ;  /* 0x000000120834723c */ /* 0x040fe20000001834 */
[----:B------:R2:W3:Y:S01]  /*1a3d0*/  MUFU.EX2 R251, R0 ;  /* 0x0000000000fb7308 */ /* 0x0004e20000000800 */
[----:B------:R-:W-:Y:S04]  /*1a3e0*/  LDSM.16.MT88.4 R16, [R180+0xc800] ;  /* 0x00c80000b410783b */ /* 0x000fe80000004200 */
[C---:B------:R-:W-:Y:S06]  /*1a3f0*/  HMMA.16816.F32 R44, R8.reuse, R20, R44 ;  /* 0x00000014082c723c */ /* 0x040fec000000182c */
[----:B------:R-:W-:Y:S01]  /*1a400*/  HMMA.16816.F32 R32, R8, R22, R32 ;  /* 0x000000160820723c */ /* 0x000fe20000001820 */
[----:B------:R-:W-:Y:S01]  /*1a410*/  LDSM.16.MT88.4 R20, [R181+0xc800] ;  /* 0x00c80000b514783b */ /* 0x000fe20000004200 */
[----:B--2---:R-:W-:-:S04]  /*1a420*/  FFMA.FTZ R0, R125, R3, -R4 ;  /* 0x000000037d007223 */ /* 0x004fc80000010804 */
[----:B------:R2:W-:Y:S01]  /*1a430*/  MUFU.EX2 R252, R0 ;  /* 0x0000000000fc7308 */ /* 0x0005e20000000800 */
[C---:B-1----:R-:W-:Y:S06]  /*1a440*/  HMMA.16816.F32 R28, R8.reuse, R12, R28 ;  /* 0x0000000c081c723c */ /* 0x042fec000000181c */
[----:B------:R-:W-:Y:S01]  /*1a450*/  HMMA.16816.F32 R24, R8, R14, R24 ;  /* 0x0000000e0818723c */ /* 0x000fe20000001818 */
[----:B------:R-:W1:Y:S01]  /*1a460*/  LDSM.16.MT88.4 R12, [R183+0xc800] ;  /* 0x00c80000b70c783b */ /* 0x000e620000004200 */
[----:B--2---:R-:W-:-:S05]  /*1a470*/  FFMA.FTZ R0, R142, R3, -R6 ;  /* 0x000000038e007223 */ /* 0x004fca0000010806 */
[----:B---3--:R-:W-:Y:S01]  /*1a480*/  F2FP.F16.F32.PACK_AB R9, R251, R250 ;  /* 0x000000fafb09723e */ /* 0x008fe200000000ff */
[----:B------:R2:W-:Y:S02]  /*1a490*/  MUFU.EX2 R249, R0 ;  /* 0x0000000000f97308 */ /* 0x0005e40000000800 */
[----:B--2---:R-:W-:-:S06]  /*1a4a0*/  FFMA.FTZ R0, R141, R3, -R6 ;  /* 0x000000038d007223 */ /* 0x004fcc0000010806 */
        /* <DEDUP_REMOVED lines=16> */
[----:B--2---:R-:W-:-:S05]  /*1a5b0*/  FFMA.FTZ R0, R130, R3, -R4 ;  /* 0x0000000382007223 */ /* 0x004fca0000010804 */
[C---:B------:R-:W-:Y:S01]  /*1a5c0*/  HMMA.16816.F32 R56, R8.reuse, R18, R52 ;  /* 0x000000120838723c */ /* 0x040fe20000001834 */
[----:B------:R2:W3:Y:S01]  /*1a5d0*/  MUFU.EX2 R245, R0 ;  /* 0x0000000000f57308 */ /* 0x0004e20000000800 */
[----:B------:R-:W4:Y:S04]  /*1a5e0*/  LDSM.16.MT88.4 R16, [R180+0xd000] ;  /* 0x00d00000b410783b */ /* 0x000f280000004200 */
        /* <DEDUP_REMOVED lines=21> */
[----:B---3--:R-:W-:-:S05]  /*1a740*/  F2FP.F16.F32.PACK_AB R10, R239, R237 ;  /* 0x000000edef0a723e */ /* 0x008fca00000000ff */
[----:B------:R-:W2:Y:S02]  /*1a750*/  MUFU.EX2 R238, R0 ;  /* 0x0000000000ee7308 */ /* 0x000ea40000000800 */
[----:B--2---:R-:W-:Y:S01]  /*1a760*/  F2FP.F16.F32.PACK_AB R11, R238, R244 ;  /* 0x000000f4ee0b723e */ /* 0x004fe200000000ff */
[----:B------:R-:W-:Y:S01]  /*1a770*/  FFMA.FTZ R0, R163, R3, -R4 ;  /* 0x00000003a3007223 */ /* 0x000fe20000010804 */
[----:B------:R-:W-:-:S04]  /*1a780*/  MOV R163, R114 ;  /* 0x0000007200a37202 */ /* 0x000fc80000000f00 */
[----:B------:R2:W-:Y:S01]  /*1a790*/  MUFU.EX2 R234, R0 ;  /* 0x0000000000ea7308 */ /* 0x0005e20000000800 */
[C---:B----4-:R-:W-:Y:S06]  /*1a7a0*/  HMMA.16816.F32 R28, R8.reuse, R18, R56 ;  /* 0x00000012081c723c */ /* 0x050fec0000001838 */
[C---:B-1----:R-:W-:Y:S06]  /*1a7b0*/  HMMA.16816.F32 R60, R8.reuse, R12, R60 ;  /* 0x0000000c083c723c */ /* 0x042fec000000183c */
[----:B------:R-:W-:Y:S01]  /*1a7c0*/  HMMA.16816.F32 R56, R8, R14, R48 ;  /* 0x0000000e0838723c */ /* 0x000fe20000001830 */
[----:B------:R-:W1:Y:S01]  /*1a7d0*/  LDSM.16.MT88.4 R12, [R182+0xd000] ;  /* 0x00d00000b60c783b */ /* 0x000e620000004200 */
[----:B--2---:R-:W-:-:S04]  /*1a7e0*/  FFMA.FTZ R0, R156, R3, -R4 ;  /* 0x000000039c007223 */ /* 0x004fc80000010804 */
        /* <DEDUP_REMOVED lines=8> */
[----:B-1----:R-:W-:Y:S01]  /*1a870*/  HMMA.16816.F32 R64, R8, R12, R40 ;  /* 0x0000000c0840723c */ /* 0x002fe20000001828 */
[----:B--2---:R-:W-:Y:S01]  /*1a880*/  FFMA.FTZ R0, R208, R3, -R6 ;  /* 0x00000003d0007223 */ /* 0x004fe20000010806 */
        /* <DEDUP_REMOVED lines=13> */
[----:B--2---:R-:W-:-:S06]  /*1a960*/  FFMA.FTZ R0, R159, R3, -R6 ;  /* 0x000000039f007223 */ /* 0x004fcc0000010806 */
[----:B------:R2:W3:Y:S02]  /*1a970*/  MUFU.EX2 R159, R0 ;  /* 0x00000000009f7308 */ /* 0x0004e40000000800 */
[----:B--2---:R-:W-:Y:S01]  /*1a980*/  FFMA.FTZ R0, R79, R3, -R4 ;  /* 0x000000034f007223 */ /* 0x004fe20000010804 */
[----:B---3--:R-:W-:-:S05]  /*1a990*/  F2FP.F16.F32.PACK_AB R10, R159, R143 ;  /* 0x0000008f9f0a723e */ /* 0x008fca00000000ff */
        /* <DEDUP_REMOVED lines=8> */
[----:B------:R-:W-:Y:S01]  /*1aa20*/  HMMA.16816.F32 R28, R8, R16, R60 ;  /* 0x00000010081c723c */ /* 0x000fe2000000183c */
[----:B--2---:R-:W-:-:S04]  /*1aa30*/  FFMA.FTZ R0, R78, R3, -R4 ;  /* 0x000000034e007223 */ /* 0x004fc80000010804 */
[----:B------:R2:W3:Y:S01]  /*1aa40*/  MUFU.EX2 R141, R0 ;  /* 0x00000000008d7308 */ /* 0x0004e20000000800 */
[----:B------:R-:W-:Y:S01]  /*1aa50*/  HMMA.16816.F32 R32, R8, R18, R56 ;  /* 0x000000120820723c */ /* 0x000fe20000001838 */
[----:B------:R-:W-:Y:S01]  /*1aa60*/  FFMA.FTZ R16, R157, R3, -R6 ;  /* 0x000000039d107223 */ /* 0x000fe20000010806 */
[----:B------:R-:W-:-:S04]  /*1aa70*/  MOV R157, R108 ;  /* 0x0000006c009d7202 */ /* 0x000fc80000000f00 */
[C---:B------:R-:W-:Y:S01]  /*1aa80*/  HMMA.16816.F32 R40, R8.reuse, R20, R68 ;  /* 0x000000140828723c */ /* 0x040fe20000001844 */
[----:B------:R4:W-:Y:S05]  /*1aa90*/  MUFU.EX2 R131, R16 ;  /* 0x0000001000837308 */ /* 0x0009ea0000000800 */
[----:B------:R-:W-:Y:S01]  /*1aaa0*/  HMMA.16816.F32 R72, R8, R22, R72 ;  /* 0x000000160848723c */ /* 0x000fe20000001848 */
[----:B------:R-:W-:Y:S01]  /*1aab0*/  LDSM.16.MT88.4 R20, [R183+0xe800] ;  /* 0x00e80000b714783b */ /* 0x000fe20000004200 */
[----:B--2---:R-:W-:-:S04]  /*1aac0*/  FFMA.FTZ R0, R76, R3, -R4 ;  /* 0x000000034c007223 */ /* 0x004fc80000010804 */
[----:B------:R2:W-:Y:S01]  /*1aad0*/  MUFU.EX2 R156, R0 ;  /* 0x00000000009c7308 */ /* 0x0005e20000000800 */
[----:B----4-:R-:W4:Y:S01]  /*1aae0*/  LDSM.16.MT88.4 R16, [R180+0xe000] ;  /* 0x00e00000b410783b */ /* 0x010f220000004200 */
[C---:B-1----:R-:W-:Y:S06]  /*1aaf0*/  HMMA.16816.F32 R68, R8.reuse, R12, R64 ;  /* 0x0000000c0844723c */ /* 0x042fec0000001840 */
[----:B------:R-:W-:Y:S01]  /*1ab00*/  HMMA.16816.F32 R60, R8, R14, R52 ;  /* 0x0000000e083c723c */ /* 0x000fe20000001834 */
[----:B------:R-:W1:Y:S01]  /*1ab10*/  LDSM.16.MT88.4 R12, [R182+0xe000] ;  /* 0x00e00000b60c783b */ /* 0x000e620000004200 */
[----:B--2---:R-:W-:Y:S01]  /*1ab20*/  FFMA.FTZ R0, R177, R3, -R6 ;  /* 0x00000003b1007223 */ /* 0x004fe20000010806 */
[----:B------:R-:W-:-:S03]  /*1ab30*/  MOV R177, R113 ;  /* 0x0000007100b17202 */ /* 0x000fc60000000f00 */
[----:B------:R2:W-:Y:S01]  /*1ab40*/  MUFU.EX2 R137, R0 ;  /* 0x0000000000897308 */ /* 0x0005e20000000800 */
[----:B---3--:R-:W-:Y:S01]  /*1ab50*/  F2FP.F16.F32.PACK_AB R9, R141, R140 ;  /* 0x0000008c8d09723e */ /* 0x008fe200000000ff */
        /* <DEDUP_REMOVED lines=10> */
[----:B------:R-:W2:Y:S02]  /*1ac00*/  MUFU.EX2 R129, R0 ;  /* 0x0000000000817308 */ /* 0x000ea40000000800 */
[----:B--2---:R-:W-:Y:S01]  /*1ac10*/  F2FP.F16.F32.PACK_AB R11, R129, R156 ;  /* 0x0000009c810b723e */ /* 0x004fe200000000ff */
[----:B------:R-:W-:Y:S01]  /*1ac20*/  FFMA.FTZ R0, R204, R3, -R4 ;  /* 0x00000003cc007223 */ /* 0x000fe20000010804 */
[----:B------:R-:W-:-:S04]  /*1ac30*/  MOV R204, R105 ;  /* 0x0000006900cc7202 */ /* 0x000fc80000000f00 */
[----:B------:R2:W-:Y:S01]  /*1ac40*/  MUFU.EX2 R118, R0 ;  /* 0x0000000000767308 */ /* 0x0005e20000000800 */
[C---:B----4-:R-:W-:Y:S06]  /*1ac50*/  HMMA.16816.F32 R64, R8.reuse, R16, R48 ;  /* 0x000000100840723c */ /* 0x050fec0000001830 */
[C---:B------:R-:W-:Y:S01]  /*1ac60*/  HMMA.16816.F32 R56, R8.reuse, R18, R44 ;  /* 0x000000120838723c */ /* 0x040fe2000000182c */
[----:B------:R-:W3:Y:S05]  /*1ac70*/  LDSM.16.MT88.4 R16, [R181+0xe000] ;  /* 0x00e00000b510783b */ /* 0x000eea0000004200 */
[----:B------:R-:W-:Y:S01]  /*1ac80*/  HMMA.16816.F32 R48, R8, R26, R32 ;  /* 0x0000001a0830723c */ /* 0x000fe20000001820 */
[----:B--2---:R-:W-:Y:S01]  /*1ac90*/  FFMA.FTZ R0, R170, R3, -R4 ;  /* 0x00000003aa007223 */ /* 0x004fe20000010804 */
[----:B------:R-:W-:-:S04]  /*1aca0*/  MOV R170, R107 ;  /* 0x0000006b00aa7202 */ /* 0x000fc80000000f00 */
[C---:B------:R-:W-:Y:S01]  /*1acb0*/  HMMA.16816.F32 R52, R8.reuse, R24, R28 ;  /* 0x000000180834723c */ /* 0x040fe2000000181c */
[----:B------:R2:W4:Y:S01]  /*1acc0*/  MUFU.EX2 R125, R0 ;  /* 0x00000000007d7308 */ /* 0x0005220000000800 */
[----:B------:R-:W-:Y:S04]  /*1acd0*/  LDSM.16.MT88.4 R24, [R180+0xe800] ;  /* 0x00e80000b418783b */ /* 0x000fe80000004200 */
[----:B-1----:R-:W-:Y:S01]  /*1ace0*/  HMMA.16816.F32 R44, R8, R12, R68 ;  /* 0x0000000c082c723c */ /* 0x002fe20000001844 */
[----:B--2---:R-:W-:Y:S01]  /*1acf0*/  FFMA.FTZ R0, R169, R3, -R4 ;  /* 0x00000003a9007223 */ /* 0x004fe20000010804 */
[----:B------:R-:W-:-:S03]  /*1ad00*/  MOV R169, R109 ;  /* 0x0000006d00a97202 */ /* 0x000fc60000000f00 */
[----:B------:R1:W-:Y:S01]  /*1ad10*/  MUFU.EX2 R128, R0 ;  /* 0x0000000000807308 */ /* 0x0003e20000000800 */
[C---:B---3--:R-:W-:Y:S01]  /*1ad20*/  HMMA.16816.F32 R32, R8.reuse, R16, R40 ;  /* 0x000000100820723c */ /* 0x048fe20000001828 */
[----:B------:R-:W2:Y:S05]  /*1ad30*/  LDSM.16.MT88.4 R40, [R181+0xe800] ;  /* 0x00e80000b528783b */ /* 0x000eaa0000004200 */
[----:B------:R-:W-:Y:S01]  /*1ad40*/  HMMA.16816.F32 R28, R8, R18, R72 ;  /* 0x00000012081c723c */ /* 0x000fe20000001848 */
[----:B-1----:R-:W-:Y:S01]  /*1ad50*/  FFMA.FTZ R0, R209, R3, -R6 ;  /* 0x00000003d1007223 */ /* 0x002fe20000010806 */
[----:B------:R-:W-:-:S04]  /*1ad60*/  MOV R209, R103 ;  /* 0x0000006700d17202 */ /* 0x000fc80000000f00 */
[----:B------:R-:W-:Y:S01]  /*1ad70*/  HMMA.16816.F32 R16, R8, R14, R60 ;  /* 0x0000000e0810723c */ /* 0x000fe2000000183c */
[----:B------:R-:W1:Y:S01]  /*1ad80*/  LDSM.16.MT88.4 R12, [R182+0xe800] ;  /* 0x00e80000b60c783b */ /* 0x000e620000004200 */
[----:B------:R3:W-:Y:S05]  /*1ad90*/  MUFU.EX2 R124, R0 ;  /* 0x00000000007c7308 */ /* 0x0007ea0000000800 */
[----:B----4-:R-:W-:Y:S01]  /*1ada0*/  F2FP.F16.F32.PACK_AB R9, R125, R118 ;  /* 0x000000767d09723e */ /* 0x010fe200000000ff */
[----:B---3--:R-:W-:Y:S01]  /*1adb0*/  FFMA.FTZ R0, R205, R3, -R6 ;  /* 0x00000003cd007223 */ /* 0x008fe20000010806 */
[----:B------:R-:W-:-:S03]  /*1adc0*/  MOV R205, R104 ;  /* 0x0000006800cd7202 */ /* 0x000fc60000000f00 */
[----:B------:R3:W4:Y:S02]  /*1add0*/  MUFU.EX2 R127, R0 ;  /* 0x00000000007f7308 */ /* 0x0007240000000800 */
[----:B---3--:R-:W-:Y:S01]  /*1ade0*/  FFMA.FTZ R0, R178, R3, -R6 ;  /* 0x00000003b2007223 */ /* 0x008fe20000010806 */
[----:B----4-:R-:W-:Y:S02]  /*1adf0*/  F2FP.F16.F32.PACK_AB R8, R127, R124 ;  /* 0x0000007c7f08723e */ /* 0x010fe400000000ff */
[----:B------:R-:W-:-:S03]  /*1ae00*/  MOV R178, R106 ;  /* 0x0000006a00b27202 */ /* 0x000fc60000000f00 */
[----:B------:R3:W-:Y:S02]  /*1ae10*/  MUFU.EX2 R119, R0 ;  /* 0x0000000000777308 */ /* 0x0007e40000000800 */
[----:B---3--:R-:W-:Y:S01]  /*1ae20*/  FFMA.FTZ R0, R171, R3, -R6 ;  /* 0x00000003ab007223 */ /* 0x008fe20000010806 */
[----:B------:R-:W-:-:S05]  /*1ae30*/  MOV R171, R101 ;  /* 0x0000006500ab7202 */ /* 0x000fca0000000f00 */
[----:B------:R3:W4:Y:S02]  /*1ae40*/  MUFU.EX2 R126, R0 ;  /* 0x00000000007e7308 */ /* 0x0007240000000800 */
[----:B---3--:R-:W-:Y:S01]  /*1ae50*/  FFMA.FTZ R0, R179, R3, -R4 ;  /* 0x00000003b3007223 */ /* 0x008fe20000010804 */
[----:B----4-:R-:W-:Y:S02]  /*1ae60*/  F2FP.F16.F32.PACK_AB R10, R126, R119 ;  /* 0x000000777e0a723e */ /* 0x010fe400000000ff */
[----:B------:R-:W-:-:S03]  /*1ae70*/  MOV R179, R178 ;  /* 0x000000b200b37202 */ /* 0x000fc60000000f00 */
[----:B------:R3:W4:Y:S01]  /*1ae80*/  MUFU.EX2 R117, R0 ;  /* 0x0000000000757308 */ /* 0x0007220000000800 */
[----:B------:R-:W-:Y:S02]  /*1ae90*/  MOV R178, R170 ;  /* 0x000000aa00b27202 */ /* 0x000fe40000000f00 */
[----:B------:R-:W-:Y:S02]  /*1aea0*/  MOV R170, R157 ;  /* 0x0000009d00aa7202 */ /* 0x000fe40000000f00 */
[----:B------:R-:W-:Y:S02]  /*1aeb0*/  MOV R157, R158 ;  /* 0x0000009e009d7202 */ /* 0x000fe40000000f00 */
[----:B------:R-:W-:Y:S02]  /*1aec0*/  MOV R158, R191 ;  /* 0x000000bf009e7202 */ /* 0x000fe40000000f00 */
[----:B------:R-:W-:Y:S01]  /*1aed0*/  MOV R191, R98 ;  /* 0x0000006200bf7202 */ /* 0x000fe20000000f00 */
[----:B---3--:R-:W-:Y:S01]  /*1aee0*/  FFMA.FTZ R0, R198, R3, -R4 ;  /* 0x00000003c6007223 */ /* 0x008fe20000010804 */
[----:B----4-:R-:W-:-:S02]  /*1aef0*/  F2FP.F16.F32.PACK_AB R11, R117, R128 ;  /* 0x00000080750b723e */ /* 0x010fc400000000ff */
[----:B------:R-:W-:Y:S01]  /*1af00*/  MOV R198, R209 ;  /* 0x000000d100c67202 */ /* 0x000fe20000000f00 */
[----:B------:R3:W-:Y:S01]  /*1af10*/  MUFU.EX2 R111, R0 ;  /* 0x00000000006f7308 */ /* 0x0007e20000000800 */
[----:B------:R-:W-:Y:S02]  /*1af20*/  MOV R209, R169 ;  /* 0x000000a900d17202 */ /* 0x000fe40000000f00 */
[----:B------:R-:W-:Y:S01]  /*1af30*/  MOV R169, R168 ;  /* 0x000000a800a97202 */ /* 0x000fe20000000f00 */
[C---:B--2---:R-:W-:Y:S01]  /*1af40*/  HMMA.16816.F32 R32, R8.reuse, R40, R32 ;  /* 0x000000280820723c */ /* 0x044fe20000001820 */
[----:B------:R-:W-:Y:S02]  /*1af50*/  MOV R168, R177 ;  /* 0x000000b100a87202 */ /* 0x000fe40000000f00 */
[----:B------:R-:W-:Y:S02]  /*1af60*/  MOV R177, R91 ;  /* 0x0000005b00b17202 */ /* 0x000fe40000000f00 */
[----:B------:R-:W-:Y:S01]  /*1af70*/  MOV R91, R100 ;  /* 0x00000064005b7202 */ /* 0x000fe20000000f00 */
[C---:B------:R-:W-:Y:S06]  /*1af80*/  HMMA.16816.F32 R40, R8.reuse, R42, R28 ;  /* 0x0000002a0828723c */ /* 0x040fec000000181c */
[----:B-1----:R-:W-:Y:S01]  /*1af90*/  HMMA.16816.F32 R28, R8, R14, R16 ;  /* 0x0000000e081c723c */ /* 0x002fe20000001810 */
[----:B---3--:R-:W-:Y:S01]  /*1afa0*/  FFMA.FTZ R0, R196, R3, -R4 ;  /* 0x00000003c4007223 */ /* 0x008fe20000010804 */
[----:B------:R-:W1:Y:S01]  /*1afb0*/  LDSM.16.MT88.4 R16, [R180+0xf000] ;  /* 0x00f00000b410783b */ /* 0x000e620000004200 */
[----:B------:R-:W-:-:S02]  /*1afc0*/  MOV R196, R96 ;  /* 0x0000006000c47202 */ /* 0x000fc40000000f00 */
[----:B------:R2:W3:Y:S01]  /*1afd0*/  MUFU.EX2 R116, R0 ;  /* 0x0000000000747308 */ /* 0x0004e20000000800 */
[C---:B------:R-:W-:Y:S01]  /*1afe0*/  HMMA.16816.F32 R44, R8.reuse, R12, R44 ;  /* 0x0000000c082c723c */ /* 0x040fe2000000182c */
[----:B------:R-:W4:Y:S05]  /*1aff0*/  LDSM.16.MT88.4 R12, [R183+0xf000] ;  /* 0x00f00000b70c783b */ /* 0x000f2a0000004200 */
[C---:B------:R-:W-:Y:S06]  /*1b000*/  HMMA.16816.F32 R64, R8.reuse, R24, R64 ;  /* 0x000000180840723c */ /* 0x040fec0000001840 */
[----:B------:R-:W-:Y:S01]  /*1b010*/  HMMA.16816.F32 R56, R8, R26, R56 ;  /* 0x0000001a0838723c */ /* 0x000fe20000001838 */
[----:B--2---:R-:W-:Y:S01]  /*1b020*/  FFMA.FTZ R0, R164, R3, -R4 ;  /* 0x00000003a4007223 */ /* 0x004fe20000010804 */
[----:B------:R-:W-:-:S04]  /*1b030*/  MOV R164, R97 ;  /* 0x0000006100a47202 */ /* 0x000fc80000000f00 */
[C---:B------:R-:W-:Y:S01]  /*1b040*/  HMMA.16816.F32 R24, R8.reuse, R20, R52 ;  /* 0x000000140818723c */ /* 0x040fe20000001834 */
[----:B------:R2:W-:Y:S05]  /*1b050*/  MUFU.EX2 R115, R0 ;  /* 0x0000000000737308 */ /* 0x0005ea0000000800 */
[----:B------:R-:W-:Y:S01]  /*1b060*/  HMMA.16816.F32 R48, R8, R22, R48 ;  /* 0x000000160830723c */ /* 0x000fe20000001830 */
[----:B------:R-:W5:Y:S06]  /*1b070*/  LDSM.16.MT88.4 R20, [R181+0xf000] ;  /* 0x00f00000b514783b */ /* 0x000f6c0000004200 */
[----:B------:R-:W-:Y:S01]  /*1b080*/  FFMA.FTZ R8, R166, R3, -R6 ;  /* 0x00000003a6087223 */ /* 0x000fe20000010806 */
[----:B---3--:R-:W-:-:S03]  /*1b090*/  F2FP.F16.F32.PACK_AB R9, R116, R111 ;  /* 0x0000006f7409723e */ /* 0x008fc600000000ff */
[----:B------:R-:W-:Y:S01]  /*1b0a0*/  MUFU.EX2 R110, R8 ;  /* 0x00000008006e7308 */ /* 0x000fe20000000800 */
[----:B--2---:R-:W-:Y:S01]  /*1b0b0*/  FFMA.FTZ R0, R200, R3, -R6 ;  /* 0x00000003c8007223 */ /* 0x004fe20000010806 */
[----:B------:R-:W-:-:S06]  /*1b0c0*/  MOV R200, R95 ;  /* 0x0000005f00c87202 */ /* 0x000fcc0000000f00 */
[----:B------:R2:W-:Y:S02]  /*1b0d0*/  MUFU.EX2 R114, R0 ;  /* 0x0000000000727308 */ /* 0x0005e40000000800 */
[----:B--2---:R-:W-:Y:S01]  /*1b0e0*/  FFMA.FTZ R0, R199, R3, -R6 ;  /* 0x00000003c7007223 */ /* 0x004fe20000010806 */
[----:B------:R-:W-:-:S05]  /*1b0f0*/  MOV R199, R94 ;  /* 0x0000005e00c77202 */ /* 0x000fca0000000f00 */
[----:B------:R2:W3:Y:S02]  /*1b100*/  MUFU.EX2 R113, R0 ;  /* 0x0000000000717308 */ /* 0x0004e40000000800 */
[----:B--2---:R-:W-:Y:S01]  /*1b110*/  FFMA.FTZ R0, R197, R3, -R6 ;  /* 0x00000003c5007223 */ /* 0x004fe20000010806 */
[----:B---3--:R-:W-:-:S05]  /*1b120*/  F2FP.F16.F32.PACK_AB R8, R113, R114 ;  /* 0x000000727108723e */ /* 0x008fca00000000ff */
        /* <DEDUP_REMOVED lines=8> */
[----:B----4-:R-:W-:Y:S01]  /*1b1b0*/  HMMA.16816.F32 R64, R8, R12, R24 ;  /* 0x0000000c0840723c */ /* 0x010fe20000001818 */
[----:B------:R-:W-:Y:S01]  /*1b1c0*/  LDSM.16.MT88.4 R24, [R180+0xf800] ;  /* 0x00f80000b418783b */ /* 0x000fe20000004200 */
[----:B------:R-:W-:Y:S01]  /*1b1d0*/  FADD.FTZ R17, R81, R80 ;  /* 0x0000005051117221 */ /* 0x000fe20000010000 */
[----:B------:R-:W-:-:S03]  /*1b1e0*/  FADD.FTZ R16, R92, R36 ;  /* 0x000000245c107221 */ /* 0x000fc60000010000 */
[C---:B------:R-:W-:Y:S01]  /*1b1f0*/  HMMA.16816.F32 R60, R8.reuse, R14, R48 ;  /* 0x0000000e083c723c */ /* 0x040fe20000001830 */
[----:B------:R-:W1:Y:S01]  /*1b200*/  LDSM.16.MT88.4 R12, [R182+0xf000] ;  /* 0x00f00000b60c783b */ /* 0x000e620000004200 */
[----:B------:R-:W-:Y:S01]  /*1b210*/  FADD.FTZ R17, R83, R17 ;  /* 0x0000001153117221 */ /* 0x000fe20000010000 */
[-C--:B--2---:R-:W-:Y:S01]  /*1b220*/  FFMA.FTZ R0, R153, R3.reuse, -R4 ;  /* 0x0000000399007223 */ /* 0x084fe20000010804 */
[----:B------:R-:W-:Y:S02]  /*1b230*/  FADD.FTZ R16, R93, R16 ;  /* 0x000000105d107221 */ /* 0x000fe40000010000 */
[C---:B------:R-:W-:Y:S01]  /*1b240*/  HMMA.16816.F32 R56, R8.reuse, R18, R56 ;  /* 0x000000120838723c */ /* 0x040fe20000001838 */
[----:B------:R2:W3:Y:S05]  /*1b250*/  MUFU.EX2 R106, R0 ;  /* 0x00000000006a7308 */ /* 0x0004ea0000000800 */
[C---:B-----5:R-:W-:Y:S06]  /*1b260*/  HMMA.16816.F32 R32, R8.reuse, R20, R32 ;  /* 0x000000140820723c */ /* 0x060fec0000001820 */
[----:B------:R-:W-:Y:S01]  /*1b270*/  HMMA.16816.F32 R68, R8, R22, R40 ;  /* 0x000000160844723c */ /* 0x000fe20000001828 */
[----:B------:R-:W4:Y:S01]  /*1b280*/  LDSM.16.MT88.4 R20, [R183+0xf800] ;  /* 0x00f80000b714783b */ /* 0x000f220000004200 */
[----:B--2---:R-:W-:-:S04]  /*1b290*/  FFMA.FTZ R0, R149, R3, -R4 ;  /* 0x0000000395007223 */ /* 0x004fc80000010804 */
[----:B------:R2:W-:Y:S01]  /*1b2a0*/  MUFU.EX2 R107, R0 ;  /* 0x00000000006b7308 */ /* 0x0005e20000000800 */
[----:B-1----:R-:W-:Y:S01]  /*1b2b0*/  HMMA.16816.F32 R76, R8, R12, R44 ;  /* 0x0000000c084c723c */ /* 0x002fe2000000182c */
[----:B--2---:R-:W-:-:S05]  /*1b2c0*/  FFMA.FTZ R0, R148, R3, -R4 ;  /* 0x0000000394007223 */ /* 0x004fca0000010804 */
[----:B------:R-:W-:Y:S01]  /*1b2d0*/  HMMA.16816.F32 R44, R8, R14, R28 ;  /* 0x0000000e082c723c */ /* 0x000fe2000000181c */
[----:B------:R-:W-:Y:S01]  /*1b2e0*/  FADD.FTZ R12, R171, R16 ;  /* 0x00000010ab0c7221 */ /* 0x000fe20000010000 */
[----:B------:R1:W2:Y:S01]  /*1b2f0*/  MUFU.EX2 R108, R0 ;  /* 0x00000000006c7308 */ /* 0x0002a20000000800 */
[----:B------:R-:W-:Y:S01]  /*1b300*/  FADD.FTZ R13, R87, R17 ;  /* 0x00000011570d7221 */ /* 0x000fe20000010000 */
[----:B------:R-:W-:Y:S01]  /*1b310*/  MOV R171, R205 ;  /* 0x000000cd00ab7202 */ /* 0x000fe20000000f00 */
[----:B------:R-:W5:Y:S01]  /*1b320*/  LDSM.16.MT88.4 R16, [R181+0xf800] ;  /* 0x00f80000b510783b */ /* 0x000f620000004200 */
[----:B------:R-:W-:Y:S01]  /*1b330*/  MOV R205, R204 ;  /* 0x000000cc00cd7202 */ /* 0x000fe20000000f00 */
[----:B------:R-:W-:Y:S01]  /*1b340*/  FADD.FTZ R13, R82, R13 ;  /* 0x0000000d520d7221 */ /* 0x000fe20000010000 */
[----:B------:R-:W-:Y:S01]  /*1b350*/  MOV R204, R176 ;  /* 0x000000b000cc7202 */ /* 0x000fe20000000f00 */
[----:B------:R-:W-:Y:S01]  /*1b360*/  FADD.FTZ R36, R86, R12 ;  /* 0x0000000c56247221 */ /* 0x000fe20000010000 */
[----:B------:R-:W-:Y:S01]  /*1b370*/  MOV R176, R194 ;  /* 0x000000c200b07202 */ /* 0x000fe20000000f00 */
[----:B------:R-:W-:Y:S01]  /*1b380*/  FADD.FTZ R12, R91, R13 ;  /* 0x0000000d5b0c7221 */ /* 0x000fe20000010000 */
[----:B------:R-:W-:Y:S01]  /*1b390*/  MOV R194, R99 ;  /* 0x0000006300c27202 */ /* 0x000fe20000000f00 */
[----:B------:R-:W-:Y:S01]  /*1b3a0*/  FFMA.FTZ R14, R123, R3, -R4 ;  /* 0x000000037b0e7223 */ /* 0x000fe20000010804 */
[----:B---3--:R-:W-:Y:S01]  /*1b3b0*/  F2FP.F16.F32.PACK_AB R9, R106, R105 ;  /* 0x000000696a09723e */ /* 0x008fe200000000ff */
[----:B------:R-:W-:-:S02]  /*1b3c0*/  FADD.FTZ R12, R200, R12 ;  /* 0x0000000cc80c7221 */ /* 0x000fc40000010000 */
[----:B------:R-:W-:Y:S01]  /*1b3d0*/  MUFU.EX2 R93, R14 ;  /* 0x0000000e005d7308 */ /* 0x000fe20000000800 */
[----:B-1----:R-:W-:Y:S01]  /*1b3e0*/  FFMA.FTZ R0, R167, R3, -R6 ;  /* 0x00000003a7007223 */ /* 0x002fe20000010806 */
[----:B--2---:R-:W-:Y:S01]  /*1b3f0*/  F2FP.F16.F32.PACK_AB R11, R108, R107 ;  /* 0x0000006b6c0b723e */ /* 0x004fe200000000ff */
[----:B------:R-:W-:Y:S01]  /*1b400*/  FADD.FTZ R13, R196, R12 ;  /* 0x0000000cc40d7221 */ /* 0x000fe20000010000 */
[----:B------:R-:W-:-:S04]  /*1b410*/  FFMA.FTZ R12, R147, R3, -R4 ;  /* 0x00000003930c7223 */ /* 0x000fc80000010804 */
        /* <DEDUP_REMOVED lines=10> */
[----:B------:R1:W-:Y:S02]  /*1b4c0*/  MUFU.EX2 R100, R0 ;  /* 0x0000000000647308 */ /* 0x0003e40000000800 */
[C---:B------:R-:W-:Y:S06]  /*1b4d0*/  HMMA.16816.F32 R40, R8.reuse, R24, R52 ;  /* 0x000000180828723c */ /* 0x040fec0000001834 */
[C---:B------:R-:W-:Y:S01]  /*1b4e0*/  HMMA.16816.F32 R28, R8.reuse, R26, R56 ;  /* 0x0000001a081c723c */ /* 0x040fe20000001838 */
[----:B------:R-:W2:Y:S05]  /*1b4f0*/  LDSM.16.MT88.4 R24, [R182+0xf800] ;  /* 0x00f80000b618783b */ /* 0x000eaa0000004200 */
[C---:B----4-:R-:W-:Y:S01]  /*1b500*/  HMMA.16816.F32 R48, R8.reuse, R20, R64 ;  /* 0x000000140830723c */ /* 0x050fe20000001840 */
[-CC-:B-1----:R-:W-:Y:S01]  /*1b510*/  FFMA.FTZ R0, R144, R3.reuse, -R4.reuse ;  /* 0x0000000390007223 */ /* 0x182fe20000010804 */
[----:B------:R-:W-:Y:S03]  /*1b520*/  LDSM.16.MT88.4 R64, [R182+0x10000] ;  /* 0x01000000b640783b */ /* 0x000fe60000004200 */
[----:B------:R1:W3:Y:S01]  /*1b530*/  MUFU.EX2 R98, R0 ;  /* 0x0000000000627308 */ /* 0x0002e20000000800 */
[C---:B------:R-:W-:Y:S01]  /*1b540*/  HMMA.16816.F32 R56, R8.reuse, R22, R60 ;  /* 0x000000160838723c */ /* 0x040fe2000000183c */
[----:B------:R-:W4:Y:S04]  /*1b550*/  LDSM.16.MT88.4 R20, [R180+0x10000] ;  /* 0x01000000b414783b */ /* 0x000f280000004200 */
[----:B------:R-:W-:Y:S01]  /*1b560*/  LDSM.16.MT88.4 R60, [R181+0x10000] ;  /* 0x01000000b53c783b */ /* 0x000fe20000004200 */
[C---:B-----5:R-:W-:Y:S03]  /*1b570*/  HMMA.16816.F32 R72, R8.reuse, R16, R32 ;  /* 0x000000100848723c */ /* 0x060fe60000001820 */
[----:B------:R-:W5:Y:S03]  /*1b580*/  LDSM.16.MT88.4 R32, [R183+0x10000] ;  /* 0x01000000b720783b */ /* 0x000f660000004200 */
[----:B------:R-:W-:Y:S01]  /*1b590*/  HMMA.16816.F32 R68, R8, R18, R68 ;  /* 0x000000120844723c */ /* 0x000fe20000001844 */
[----:B------:R-:W-:Y:S01]  /*1b5a0*/  FADD.FTZ R16, R89, R13 ;  /* 0x0000000d59107221 */ /* 0x000fe20000010000 */
[----:B-1----:R-:W-:Y:S01]  /*1b5b0*/  FFMA.FTZ R0, R122, R3, -R4 ;  /* 0x000000037a007223 */ /* 0x002fe20000010804 */
[----:B---3--:R-:W-:-:S03]  /*1b5c0*/  F2FP.F16.F32.PACK_AB R13, R98, R100 ;  /* 0x00000064620d723e */ /* 0x008fc600000000ff */
[----:B------:R1:W-:Y:S01]  /*1b5d0*/  MUFU.EX2 R99, R0 ;  /* 0x0000000000637308 */ /* 0x0003e20000000800 */
[C---:B--2---:R-:W-:Y:S06]  /*1b5e0*/  HMMA.16816.F32 R76, R8.reuse, R24, R76 ;  /* 0x00000018084c723c */ /* 0x044fec000000184c */
[----:B------:R-:W-:Y:S01]  /*1b5f0*/  HMMA.16816.F32 R80, R8, R26, R44 ;  /* 0x0000001a0850723c */ /* 0x000fe2000000182c */
[----:B------:R-:W2:Y:S01]  /*1b600*/  LDSM.16.MT88.4 R44, [R181+0x10800] ;  /* 0x01080000b52c783b */ /* 0x000ea20000004200 */
[----:B-1----:R-:W-:-:S04]  /*1b610*/  FFMA.FTZ R0, R120, R3, -R4 ;  /* 0x0000000378007223 */ /* 0x002fc80000010804 */
[----:B------:R1:W3:Y:S01]  /*1b620*/  MUFU.EX2 R97, R0 ;  /* 0x0000000000617308 */ /* 0x0002e20000000800 */
[----:B------:R-:W-:Y:S01]  /*1b630*/  FADD.FTZ R8, R198, R16 ;  /* 0x00000010c6087221 */ /* 0x000fe20000010000 */
[----:B------:R-:W-:-:S03]  /*1b640*/  FFMA.FTZ R9, R211, R3, -R4 ;  /* 0x00000003d3097223 */ /* 0x000fc60000010804 */
[----:B------:R-:W-:-:S03]  /*1b650*/  FADD.FTZ R8, R171, R8 ;  /* 0x00000008ab087221 */ /* 0x000fc60000010000 */
[----:B------:R-:W-:Y:S01]  /*1b660*/  MUFU.EX2 R85, R9 ;  /* 0x0000000900557308 */ /* 0x000fe20000000800 */
[----:B------:R-:W-:Y:S01]  /*1b670*/  FADD.FTZ R8, R205, R8 ;  /* 0x00000008cd087221 */ /* 0x000fe20000010000 */
[----:B-1----:R-:W-:Y:S01]  /*1b680*/  FFMA.FTZ R0, R121, R3, -R4 ;  /* 0x0000000379007223 */ /* 0x002fe20000010804 */
[----:B---3--:R-:W-:-:S05]  /*1b690*/  F2FP.F16.F32.PACK_AB R15, R97, R99 ;  /* 0x00000063610f723e */ /* 0x008fca00000000ff */
[----:B------:R1:W3:Y:S02]  /*1b6a0*/  MUFU.EX2 R96, R0 ;  /* 0x0000000000607308 */ /* 0x0002e40000000800 */
[----:B-1----:R-:W-:Y:S01]  /*1b6b0*/  FFMA.FTZ R0, R202, R3, -R6 ;  /* 0x00000003ca007223 */ /* 0x002fe20000010806 */
[----:B---3--:R-:W-:-:S05]  /*1b6c0*/  F2FP.F16.F32.PACK_AB R9, R93, R96 ;  /* 0x000000605d09723e */ /* 0x008fca00000000ff */
[----:B------:R1:W-:Y:S02]  /*1b6d0*/  MUFU.EX2 R95, R0 ;  /* 0x00000000005f7308 */ /* 0x0003e40000000800 */
[----:B-1----:R-:W-:-:S06]  /*1b6e0*/  FFMA.FTZ R0, R201, R3, -R6 ;  /* 0x00000003c9007223 */ /* 0x002fcc0000010806 */
[----:B------:R1:W-:Y:S02]  /*1b6f0*/  MUFU.EX2 R92, R0 ;  /* 0x00000000005c7308 */ /* 0x0003e40000000800 */
[-CC-:B-1----:R-:W-:Y:S02]  /*1b700*/  FFMA.FTZ R0, R151, R3.reuse, -R6.reuse ;  /* 0x0000000397007223 */ /* 0x182fe40000010806 */
[----:B------:R-:W-:Y:S04]  /*1b710*/  LDSM.16.MT88.4 R148, [R181+0x11800] ;  /* 0x01180000b594783b */ /* 0x000fe80000004200 */
[----:B------:R1:W-:Y:S02]  /*1b720*/  MUFU.EX2 R94, R0 ;  /* 0x00000000005e7308 */ /* 0x0003e40000000800 */
[----:B-1----:R-:W-:-:S06]  /*1b730*/  FFMA.FTZ R0, R146, R3, -R6 ;  /* 0x0000000392007223 */ /* 0x002fcc0000010806 */
[----:B------:R1:W3:Y:S02]  /*1b740*/  MUFU.EX2 R91, R0 ;  /* 0x00000000005b7308 */ /* 0x0002e40000000800 */
[----:B-1----:R-:W-:Y:S01]  /*1b750*/  FADD.FTZ R0, R199, R36 ;  /* 0x00000024c7007221 */ /* 0x002fe20000010000 */
[----:B---3--:R-:W-:-:S03]  /*1b760*/  F2FP.F16.F32.PACK_AB R14, R91, R94 ;  /* 0x0000005e5b0e723e */ /* 0x008fc600000000ff */
[----:B------:R-:W-:Y:S02]  /*1b770*/  FADD.FTZ R0, R164, R0 ;  /* 0x00000000a4007221 */ /* 0x000fe40000010000 */
[----:B------:R-:W-:Y:S02]  /*1b780*/  LDSM.16.MT88.4 R164, [R180+0x11800] ;  /* 0x01180000b4a4783b */ /* 0x000fe40000004200 */
[----:B------:R-:W-:-:S04]  /*1b790*/  FADD.FTZ R0, R88, R0 ;  /* 0x0000000058007221 */ /* 0x000fc80000010000 */
[----:B------:R-:W-:Y:S01]  /*1b7a0*/  FADD.FTZ R17, R90, R0 ;  /* 0x000000005a117221 */ /* 0x000fe20000010000 */
[----:B------:R-:W-:Y:S01]  /*1b7b0*/  FFMA.FTZ R0, R203, R3, -R6 ;  /* 0x00000003cb007223 */ /* 0x000fe20000010806 */
[----:B------:R1:W3:Y:S08]  /*1b7c0*/  MUFU.EX2 R90, R12 ;  /* 0x0000000c005a7308 */ /* 0x0002f00000000800 */
[----:B------:R5:W-:Y:S01]  /*1b7d0*/  MUFU.EX2 R89, R0 ;  /* 0x0000000000597308 */ /* 0x000be20000000800 */
[----:B-1----:R-:W-:-:S02]  /*1b7e0*/  F2FP.F16.F32.PACK_AB R12, R92, R95 ;  /* 0x0000005f5c0c723e */ /* 0x002fc400000000ff */
[----:B---3--:R-:W-:-:S05]  /*1b7f0*/  F2FP.F16.F32.PACK_AB R11, R85, R90 ;  /* 0x0000005a550b723e */ /* 0x008fca00000000ff */
[----:B----4-:R-:W-:Y:S01]  /*1b800*/  HMMA.16816.F32 R52, R12, R20, R40 ;  /* 0x000000140c34723c */ /* 0x010fe20000001828 */
[----:B-----5:R-:W-:-:S04]  /*1b810*/  FFMA.FTZ R0, R207, R3, -R6 ;  /* 0x00000003cf007223 */ /* 0x020fc80000010806 */
[----:B------:R1:W-:Y:S01]  /*1b820*/  MUFU.EX2 R88, R0 ;  /* 0x0000000000587308 */ /* 0x0003e20000000800 */
[C---:B------:R-:W-:Y:S01]  /*1b830*/  HMMA.16816.F32 R24, R12.reuse, R22, R28 ;  /* 0x000000160c18723c */ /* 0x040fe2000000181c */
[----:B------:R-:W-:Y:S05]  /*1b840*/  LDSM.16.MT88.4 R20, [R180+0x10800] ;  /* 0x01080000b414783b */ /* 0x000fea0000004200 */
[C---:B------:R-:W-:Y:S06]  /*1b850*/  HMMA.16816.F32 R28, R12.reuse, R32, R48 ;  /* 0x000000200c1c723c */ /* 0x040fec0000001830 */
[----:B------:R-:W-:Y:S01]  /*1b860*/  HMMA.16816.F32 R40, R12, R34, R56 ;  /* 0x000000220c28723c */ /* 0x000fe20000001838 */
[----:B------:R-:W3:Y:S01]  /*1b870*/  LDSM.16.MT88.4 R32, [R183+0x10800] ;  /* 0x01080000b720783b */ /* 0x000ee20000004200 */
[----:B-1----:R-:W-:-:S04]  /*1b880*/  FFMA.FTZ R0, R206, R3, -R6 ;  /* 0x00000003ce007223 */ /* 0x002fc80000010806 */
[C---:B------:R-:W-:Y:S01]  /*1b890*/  HMMA.16816.F32 R48, R12.reuse, R60, R72 ;  /* 0x0000003c0c30723c */ /* 0x040fe20000001848 */
[----:B------:R1:W-:Y:S05]  /*1b8a0*/  MUFU.EX2 R87, R0 ;  /* 0x0000000000577308 */ /* 0x0003ea0000000800 */
[C---:B------:R-:W-:Y:S06]  /*1b8b0*/  HMMA.16816.F32 R56, R12.reuse, R62, R68 ;  /* 0x0000003e0c38723c */ /* 0x040fec0000001844 */
[C---:B------:R-:W-:Y:S06]  /*1b8c0*/  HMMA.16816.F32 R60, R12.reuse, R64, R76 ;  /* 0x000000400c3c723c */ /* 0x040fec000000184c */
[----:B------:R-:W-:Y:S01]  /*1b8d0*/  HMMA.16816.F32 R64, R12, R66, R80 ;  /* 0x000000420c40723c */ /* 0x000fe20000001850 */
[----:B-1----:R-:W-:-:S04]  /*1b8e0*/  FFMA.FTZ R0, R210, R3, -R6 ;  /* 0x00000003d2007223 */ /* 0x002fc80000010806 */
[----:B------:R1:W4:Y:S02]  /*1b8f0*/  MUFU.EX2 R86, R0 ;  /* 0x0000000000567308 */ /* 0x0003240000000800 */
[-CC-:B------:R-:W-:Y:S01]  /*1b900*/  FFMA.FTZ R13, R214, R3.reuse, -R4.reuse ;  /* 0x00000003d60d7223 */ /* 0x180fe20000010804 */
[----:B------:R-:W-:-:S05]  /*1b910*/  FFMA.FTZ R14, R222, R3, -R4 ;  /* 0x00000003de0e7223 */ /* 0x000fca0000010804 */
[----:B------:R5:W-:Y:S01]  /*1b920*/  MUFU.EX2 R74, R13 ;  /* 0x0000000d004a7308 */ /* 0x000be20000000800 */
[----:B-1----:R-:W-:Y:S01]  /*1b930*/  FADD.FTZ R0, R179, R17 ;  /* 0x00000011b3007221 */ /* 0x002fe20000010000 */
[----:B------:R-:W-:Y:S01]  /*1b940*/  FADD.FTZ R17, R170, R8 ;  /* 0x00000008aa117221 */ /* 0x000fe20000010000 */
[----:B------:R-:W-:Y:S01]  /*1b950*/  FFMA.FTZ R8, R212, R3, -R4 ;  /* 0x00000003d4087223 */ /* 0x000fe20000010804 */
[----:B----4-:R-:W-:Y:S01]  /*1b960*/  F2FP.F16.F32.PACK_AB R10, R86, R87 ;  /* 0x00000057560a723e */ /* 0x010fe200000000ff */
[----:B------:R-:W-:Y:S01]  /*1b970*/  FADD.FTZ R0, R178, R0 ;  /* 0x00000000b2007221 */ /* 0x000fe20000010000 */
[----:B------:R-:W-:Y:S02]  /*1b980*/  FADD.FTZ R12, R209, R17 ;  /* 0x00000011d10c7221 */ /* 0x000fe40000010000 */
[----:B------:R1:W-:Y:S01]  /*1b990*/  MUFU.EX2 R76, R8 ;  /* 0x00000008004c7308 */ /* 0x0003e20000000800 */
[----:B------:R-:W-:Y:S01]  /*1b9a0*/  FADD.FTZ R0, R169, R0 ;  /* 0x00000000a9007221 */ /* 0x000fe20000010000 */
[----:B------:R-:W-:-:S03]  /*1b9b0*/  FADD.FTZ R12, R163, R12 ;  /* 0x0000000ca30c7221 */ /* 0x000fc60000010000 */
[----:B------:R-:W-:Y:S01]  /*1b9c0*/  FADD.FTZ R16, R168, R0 ;  /* 0x00000000a8107221 */ /* 0x000fe20000010000 */
[-C--:B------:R-:W-:Y:S01]  /*1b9d0*/  FFMA.FTZ R0, R213, R3.reuse, -R4 ;  /* 0x00000003d5007223 */ /* 0x080fe20000010804 */
[----:B-----5:R-:W-:Y:S01]  /*1b9e0*/  FADD.FTZ R13, R161, R12 ;  /* 0x0000000ca10d7221 */ /* 0x020fe20000010000 */
[----:B------:R-:W-:Y:S02]  /*1b9f0*/  FFMA.FTZ R12, R216, R3, -R6 ;  /* 0x00000003d80c7223 */ /* 0x000fe40000010806 */
[----:B------:R4:W-:Y:S01]  /*1ba00*/  MUFU.EX2 R75, R0 ;  /* 0x00000000004b7308 */ /* 0x0009e20000000800 */
[----:B------:R-:W-:-:S04]  /*1ba10*/  FADD.FTZ R13, R157, R13 ;  /* 0x0000000d9d0d7221 */ /* 0x000fc80000010000 */
[----:B------:R-:W-:Y:S01]  /*1ba20*/  FADD.FTZ R13, R176, R13 ;  /* 0x0000000db00d7221 */ /* 0x000fe20000010000 */
[----:B-1----:R-:W-:Y:S02]  /*1ba30*/  F2FP.F16.F32.PACK_AB R8, R88, R89 ;  /* 0x000000595808723e */ /* 0x002fe400000000ff */
[----:B------:R1:W-:Y:S01]  /*1ba40*/  MUFU.EX2 R73, R12 ;  /* 0x0000000c00497308 */ /* 0x0003e20000000800 */
[----:B------:R-:W-:-:S04]  /*1ba50*/  FADD.FTZ R13, R191, R13 ;  /* 0x0000000dbf0d7221 */ /* 0x000fc80000010000 */
[----:B------:R-:W-:Y:S01]  /*1ba60*/  FADD.FTZ R13, R208, R13 ;  /* 0x0000000dd00d7221 */ /* 0x000fe20000010000 */
[C---:B--2---:R-:W-:Y:S01]  /*1ba70*/  HMMA.16816.F32 R48, R8.reuse, R44, R48 ;  /* 0x0000002c0830723c */ /* 0x044fe20000001830 */
[----:B----4-:R-:W-:Y:S02]  /*1ba80*/  FADD.FTZ R0, R162, R16 ;  /* 0x00000010a2007221 */ /* 0x010fe40000010000 */
[----:B------:R-:W-:Y:S01]  /*1ba90*/  FADD.FTZ R13, R249, R13 ;  /* 0x0000000df90d7221 */ /* 0x000fe20000010000 */
[----:B------:R-:W-:Y:S02]  /*1baa0*/  LDSM.16.MT88.4 R16, [R183+0x11000] ;  /* 0x01100000b710783b */ /* 0x000fe40000004200 */
[C---:B---3--:R-:W-:Y:S01]  /*1bab0*/  HMMA.16816.F32 R40, R8.reuse, R34, R40 ;  /* 0x000000220828723c */ /* 0x048fe20000001828 */
[----:B------:R-:W-:Y:S01]  /*1bac0*/  FADD.FTZ R0, R160, R0 ;  /* 0x00000000a0007221 */ /* 0x000fe20000010000 */
[----:B------:R-:W-:Y:S01]  /*1bad0*/  FADD.FTZ R13, R248, R13 ;  /* 0x0000000df80d7221 */ /* 0x000fe20000010000 */
[----:B------:R-:W-:Y:S02]  /*1bae0*/  MUFU.EX2 R34, R14 ;  /* 0x0000000e00227308 */ /* 0x000fe40000000800 */
[----:B------:R-:W-:Y:S01]  /*1baf0*/  FADD.FTZ R0, R204, R0 ;  /* 0x00000000cc007221 */ /* 0x000fe20000010000 */
[----:B-1----:R-:W-:Y:S01]  /*1bb00*/  FFMA.FTZ R12, R215, R3, -R6 ;  /* 0x00000003d70c7223 */ /* 0x002fe20000010806 */
[----:B------:R-:W-:Y:S01]  /*1bb10*/  FADD.FTZ R13, R37, R13 ;  /* 0x0000000d250d7221 */ /* 0x000fe20000010000 */
[C---:B------:R-:W-:Y:S01]  /*1bb20*/  HMMA.16816.F32 R160, R8.reuse, R32, R28 ;  /* 0x0000002008a0723c */ /* 0x040fe2000000181c */
[----:B------:R-:W-:Y:S01]  /*1bb30*/  FADD.FTZ R0, R158, R0 ;  /* 0x000000009e007221 */ /* 0x000fe20000010000 */
[----:B------:R-:W-:Y:S01]  /*1bb40*/  LDSM.16.MT88.4 R28, [R181+0x11000] ;  /* 0x01100000b51c783b */ /* 0x000fe20000004200 */
[----:B------:R1:W2:Y:S01]  /*1bb50*/  MUFU.EX2 R72, R12 ;  /* 0x0000000c00487308 */ /* 0x0002a20000000800 */
        /* <DEDUP_REMOVED lines=8> */
[C---:B------:R-:W-:Y:S01]  /*1bbe0*/  HMMA.16816.F32 R68, R8.reuse, R22, R24 ;  /* 0x000000160844723c */ /* 0x040fe20000001818 */
[----:B------:R-:W4:Y:S01]  /*1bbf0*/  LDSM.16.MT88.4 R20, [R180+0x11000] ;  /* 0x01100000b414783b */ /* 0x000f220000004200 */
[----:B------:R-:W-:Y:S01]  /*1bc00*/  FADD.FTZ R13, R237, R13 ;  /* 0x0000000ded0d7221 */ /* 0x000fe20000010000 */
[----:B------:R-:W-:Y:S02]  /*1bc10*/  FADD.FTZ R0, R251, R0 ;  /* 0x00000000fb007221 */ /* 0x000fe40000010000 */
[----:B------:R-:W5:Y:S01]  /*1bc20*/  LDSM.16.MT88.4 R24, [R182+0x11000] ;  /* 0x01100000b618783b */ /* 0x000f620000004200 */
[----:B-1----:R-:W-:Y:S01]  /*1bc30*/  FFMA.FTZ R12, R217, R3, -R6 ;  /* 0x00000003d90c7223 */ /* 0x002fe20000010806 */
[----:B------:R-:W-:Y:S01]  /*1bc40*/  FADD.FTZ R0, R252, R0 ;  /* 0x00000000fc007221 */ /* 0x000fe20000010000 */
[----:B------:R-:W-:Y:S01]  /*1bc50*/  FADD.FTZ R13, R239, R13 ;  /* 0x0000000def0d7221 */ /* 0x000fe20000010000 */
[----:B------:R-:W-:Y:S01]  /*1bc60*/  HMMA.16816.F32 R56, R8, R46, R56 ;  /* 0x0000002e0838723c */ /* 0x000fe20000001838 */
[----:B------:R1:W-:Y:S01]  /*1bc70*/  MUFU.EX2 R44, R12 ;  /* 0x0000000c002c7308 */ /* 0x0003e20000000800 */
[----:B------:R-:W-:-:S04]  /*1bc80*/  FADD.FTZ R0, R246, R0 ;  /* 0x00000000f6007221 */ /* 0x000fc80000010000 */
[----:B------:R-:W-:-:S04]  /*1bc90*/  FADD.FTZ R0, R242, R0 ;  /* 0x00000000f2007221 */ /* 0x000fc80000010000 */
[----:B------:R-:W-:Y:S01]  /*1bca0*/  FADD.FTZ R0, R245, R0 ;  /* 0x00000000f5007221 */ /* 0x000fe20000010000 */
[----:B-1----:R-:W-:-:S04]  /*1bcb0*/  FFMA.FTZ R12, R218, R3, -R6 ;  /* 0x00000003da0c7223 */ /* 0x002fc80000010806 */
[----:B------:R1:W4:Y:S01]  /*1bcc0*/  MUFU.EX2 R37, R12 ;  /* 0x0000000c00257308 */ /* 0x0003220000000800 */
[C---:B---3--:R-:W-:Y:S06]  /*1bcd0*/  HMMA.16816.F32 R60, R8.reuse, R52, R60 ;  /* 0x00000034083c723c */ /* 0x048fec000000183c */
[----:B------:R-:W-:Y:S07]  /*1bce0*/  HMMA.16816.F32 R52, R8, R54, R64 ;  /* 0x000000360834723c */ /* 0x000fee0000001840 */
[----:B--2---:R-:W-:Y:S01]  /*1bcf0*/  F2FP.F16.F32.PACK_AB R8, R72, R73 ;  /* 0x000000494808723e */ /* 0x004fe200000000ff */
[----:B-1----:R-:W-:Y:S01]  /*1bd00*/  FFMA.FTZ R12, R219, R3, -R4 ;  /* 0x00000003db0c7223 */ /* 0x002fe20000010804 */
[----:B------:R-:W-:-:S02]  /*1bd10*/  F2FP.F16.F32.PACK_AB R9, R75, R76 ;  /* 0x0000004c4b09723e */ /* 0x000fc400000000ff */
[----:B----4-:R-:W-:Y:S01]  /*1bd20*/  F2FP.F16.F32.PACK_AB R10, R37, R44 ;  /* 0x0000002c250a723e */ /* 0x010fe200000000ff */
[----:B------:R1:W2:Y:S02]  /*1bd30*/  MUFU.EX2 R36, R12 ;  /* 0x0000000c00247308 */ /* 0x0002a40000000800 */
[----:B-1----:R-:W-:Y:S01]  /*1bd40*/  FADD.FTZ R12, R244, R0 ;  /* 0x00000000f40c7221 */ /* 0x002fe20000010000 */
[-C--:B------:R-:W-:Y:S01]  /*1bd50*/  FFMA.FTZ R0, R220, R3.reuse, -R4 ;  /* 0x00000003dc007223 */ /* 0x080fe20000010804 */
[----:B--2---:R-:W-:Y:S02]  /*1bd60*/  F2FP.F16.F32.PACK_AB R11, R36, R74 ;  /* 0x0000004a240b723e */ /* 0x004fe400000000ff */
[----:B------:R-:W-:Y:S02]  /*1bd70*/  FADD.FTZ R12, R238, R12 ;  /* 0x0000000cee0c7221 */ /* 0x000fe40000010000 */
[----:B------:R1:W2:Y:S03]  /*1bd80*/  MUFU.EX2 R35, R0 ;  /* 0x0000000000237308 */ /* 0x0002a60000000800 */
[C---:B------:R-:W-:Y:S06]  /*1bd90*/  HMMA.16816.F32 R168, R8.reuse, R20, R168 ;  /* 0x0000001408a8723c */ /* 0x040fec00000018a8 */
[C---:B------:R-:W-:Y:S06]  /*1bda0*/  HMMA.16816.F32 R152, R8.reuse, R28, R48 ;  /* 0x0000001c0898723c */ /* 0x040fec0000001830 */
[----:B------:R-:W-:Y:S01]  /*1bdb0*/  HMMA.16816.F32 R20, R8, R22, R68 ;  /* 0x000000160814723c */ /* 0x000fe20000001844 */
[----:B-1----:R-:W-:Y:S01]  /*1bdc0*/  FADD.FTZ R0, R234, R12 ;  /* 0x0000000cea007221 */ /* 0x002fe20000010000 */
[----:B------:R-:W-:Y:S01]  /*1bdd0*/  FADD.FTZ R12, R175, R13 ;  /* 0x0000000daf0c7221 */ /* 0x000fe20000010000 */
[----:B------:R-:W-:-:S02]  /*1bde0*/  FFMA.FTZ R13, R226, R3, -R4 ;  /* 0x00000003e20d7223 */ /* 0x000fc40000010804 */
[----:B------:R-:W-:Y:S01]  /*1bdf0*/  FADD.FTZ R0, R235, R0 ;  /* 0x00000000eb007221 */ /* 0x000fe20000010000 */
[----:B------:R-:W-:Y:S01]  /*1be00*/  FADD.FTZ R12, R174, R12 ;  /* 0x0000000cae0c7221 */ /* 0x000fe20000010000 */
[----:B------:R1:W-:Y:S01]  /*1be10*/  MUFU.EX2 R33, R13 ;  /* 0x0000000d00217308 */ /* 0x0003e20000000800 */
[----:B------:R-:W-:Y:S01]  /*1be20*/  HMMA.16816.F32 R160, R8, R16, R160 ;  /* 0x0000001008a0723c */ /* 0x000fe200000018a0 */
        /* <DEDUP_REMOVED lines=10> */
[----:B-1----:R-:W-:Y:S01]  /*1bed0*/  FFMA.FTZ R13, R228, R3, -R6 ;  /* 0x00000003e40d7223 */ /* 0x002fe20000010806 */
[----:B------:R-:W-:Y:S01]  /*1bee0*/  FADD.FTZ R0, R156, R0 ;  /* 0x000000009c007221 */ /* 0x000fe20000010000 */
[----:B------:R-:W-:Y:S01]  /*1bef0*/  FADD.FTZ R12, R130, R12 ;  /* 0x0000000c820c7221 */ /* 0x000fe20000010000 */
[----:B------:R-:W1:Y:S01]  /*1bf00*/  LDSM.16.MT88.4 R156, [R183+0x11800] ;  /* 0x01180000b79c783b */ /* 0x000e620000004200 */
[----:B------:R3:W-:Y:S01]  /*1bf10*/  MUFU.EX2 R32, R13 ;  /* 0x0000000d00207308 */ /* 0x0007e20000000800 */
[----:B------:R-:W-:Y:S01]  /*1bf20*/  FADD.FTZ R0, R129, R0 ;  /* 0x0000000081007221 */ /* 0x000fe20000010000 */
[----:B------:R-:W-:Y:S01]  /*1bf30*/  FADD.FTZ R12, R131, R12 ;  /* 0x0000000c830c7221 */ /* 0x000fe20000010000 */
[----:B-----5:R-:W-:Y:S01]  /*1bf40*/  HMMA.16816.F32 R60, R8, R24, R60 ;  /* 0x00000018083c723c */ /* 0x020fe2000000183c */
[----:B--2---:R-:W-:Y:S01]  /*1bf50*/  F2FP.F16.F32.PACK_AB R141, R34, R35 ;  /* 0x00000023228d723e */ /* 0x004fe200000000ff */
[----:B------:R-:W-:Y:S01]  /*1bf60*/  FADD.FTZ R0, R118, R0 ;  /* 0x0000000076007221 */ /* 0x000fe20000010000 */
[----:B------:R-:W-:-:S03]  /*1bf70*/  FADD.FTZ R12, R124, R12 ;  /* 0x0000000c7c0c7221 */ /* 0x000fc60000010000 */
[----:B------:R-:W-:Y:S01]  /*1bf80*/  FADD.FTZ R0, R125, R0 ;  /* 0x000000007d007221 */ /* 0x000fe20000010000 */
[----:B------:R-:W-:Y:S01]  /*1bf90*/  HMMA.16816.F32 R52, R8, R26, R52 ;  /* 0x0000001a0834723c */ /* 0x000fe20000001834 */
[----:B------:R-:W2:Y:S02]  /*1bfa0*/  LDSM.16.MT88.4 R8, [R182+0x11800] ;  /* 0x01180000b608783b */ /* 0x000ea40000004200 */
[----:B------:R-:W-:Y:S01]  /*1bfb0*/  FADD.FTZ R0, R128, R0 ;  /* 0x0000000080007221 */ /* 0x000fe20000010000 */
[----:B---3--:R-:W-:-:S04]  /*1bfc0*/  FFMA.FTZ R13, R230, R3, -R6 ;  /* 0x00000003e60d7223 */ /* 0x008fc80000010806 */
[----:B------:R3:W4:Y:S02]  /*1bfd0*/  MUFU.EX2 R15, R13 ;  /* 0x0000000d000f7308 */ /* 0x0007240000000800 */
[----:B---3--:R-:W-:Y:S01]  /*1bfe0*/  FFMA.FTZ R13, R231, R3, -R6 ;  /* 0x00000003e70d7223 */ /* 0x008fe20000010806 */
[----:B----4-:R-:W-:-:S05]  /*1bff0*/  F2FP.F16.F32.PACK_AB R140, R15, R32 ;  /* 0x000000200f8c723e */ /* 0x010fca00000000ff */
[----:B------:R3:W-:Y:S02]  /*1c000*/  MUFU.EX2 R14, R13 ;  /* 0x0000000d000e7308 */ /* 0x0007e40000000800 */
[-C--:B---3--:R-:W-:Y:S01]  /*1c010*/  FFMA.FTZ R13, R232, R3.reuse, -R6 ;  /* 0x00000003e80d7223 */ /* 0x088fe20000010806 */
[----:B------:R-:W-:Y:S01]  /*1c020*/  FADD.FTZ R6, R127, R12 ;  /* 0x0000000c7f067221 */ /* 0x000fe20000010000 */
[----:B------:R-:W-:-:S03]  /*1c030*/  FFMA.FTZ R3, R233, R3, -R4 ;  /* 0x00000003e9037223 */ /* 0x000fc60000010804 */
[----:B------:R-:W-:Y:S01]  /*1c040*/  FADD.FTZ R12, R119, R6 ;  /* 0x00000006770c7221 */ /* 0x000fe20000010000 */
[----:B------:R-:W-:Y:S01]  /*1c050*/  FADD.FTZ R6, R117, R0 ;  /* 0x0000000075067221 */ /* 0x000fe20000010000 */
[----:B------:R-:W3:Y:S02]  /*1c060*/  MUFU.EX2 R13, R13 ;  /* 0x0000000d000d7308 */ /* 0x000ee40000000800 */
[----:B------:R-:W-:Y:S01]  /*1c070*/  FADD.FTZ R0, R126, R12 ;  /* 0x0000000c7e007221 */ /* 0x000fe20000010000 */
[----:B------:R-:W-:-:S05]  /*1c080*/  FADD.FTZ R4, R111, R6 ;  /* 0x000000066f047221 */ /* 0x000fca0000010000 */
[----:B------:R4:W5:Y:S01]  /*1c090*/  MUFU.EX2 R6, R3 ;  /* 0x0000000300067308 */ /* 0x0009620000000800 */
[----:B---3--:R-:W-:Y:S01]  /*1c0a0*/  F2FP.F16.F32.PACK_AB R142, R13, R14 ;  /* 0x0000000e0d8e723e */ /* 0x008fe200000000ff */
        /* <DEDUP_REMOVED lines=59> */
[----:B------:R-:W2:Y:S01]  /*1c460*/  LDL.LU R208, [R1+0x7c] ;  /* 0x00007c0001d07983 */ /* 0x000ea20000300800 */
        /* <DEDUP_REMOVED lines=71> */
.L_x_1915:
[----:B-1----:R-:W3:Y:S02]  /*1c8e0*/  LD.E R0, desc[UR6][R134.64+0x40] ;  /* 0x0000400686007980 */ /* 0x002ee4000c101900 */
[----:B---3--:R-:W-:-:S04]  /*1c8f0*/  LEA R0, -R0, RZ, 0x8 ;  /* 0x000000ff00007211 */ /* 0x008fc800078e41ff */
[----:B------:R-:W-:Y:S02]  /*1c900*/  SHF.R.S32.HI R3, RZ, 0x1f, R0 ;  /* 0x0000001fff037819 */ /* 0x000fe40000011400 */
.L_x_1916:
[----:B------:R-:W-:Y:S05]  /*1c910*/  BSYNC B0 ;  /* 0x0000000000007941 */ /* 0x000fea0003800000 */
.L_x_1914:
[----:B------:R-:W3:Y:S04]  /*1c920*/  LDL.LU R22, [R1+0x80] ;  /* 0x0000800001167983 */ /* 0x000ee80000300800 */
        /* <DEDUP_REMOVED lines=12> */
[----:B------:R-:W2:Y:S04]  /*1c9f0*/  LDL.LU R9, [R1+0x134] ;  /* 0x0001340001097983 */ /* 0x000ea80000300800 */
[----:B------:R-:W2:Y:S04]  /*1ca00*/  LDL.LU R8, [R1+0x118] ;  /* 0x0001180001087983 */ /* 0x000ea80000300800 */
[----:B------:R-:W2:Y:S04]  /*1ca10*/  LDL.LU R6, [R1+0xa4] ;  /* 0x0000a40001067983 */ /* 0x000ea80000300800 */
[----:B------:R-:W2:Y:S04]  /*1ca20*/  LDL.LU R4, [R1+0x120] ;  /* 0x0001200001047983 */ /* 0x000ea80000300800 */
[----:B------:R-:W2:Y:S04]  /*1ca30*/  LDL R23, [R1] ;  /* 0x0000000001177983 */ /* 0x000ea80000100800 */
[----:B------:R-:W2:Y:S04]  /*1ca40*/  LDL R24, [R1+0x10] ;  /* 0x0000100001187983 */ /* 0x000ea80000100800 */
[----:B------:R-:W2:Y:S01]  /*1ca50*/  LDL R25, [R1+0x14] ;  /* 0x0000140001197983 */ /* 0x000ea20000100800 */
[----:B------:R-:W-:-:S04]  /*1ca60*/  LEA R136, P3, R0, R223, 0x1 ;  /* 0x000000df00887211 */ /* 0x000fc800078608ff */
[----:B------:R-:W-:Y:S01]  /*1ca70*/  LEA.HI.X R137, R0, R221, R3, 0x1, P3 ;  /* 0x000000dd00897211 */ /* 0x000fe200018f0c03 */
[----:B---3--:R-:W-:Y:S02]  /*1ca80*/  IMAD.MOV.U32 R64, RZ, RZ, R22 ;  /* 0x000000ffff407224 */ /* 0x008fe400078e0016 */
[----:B----4-:R-:W-:Y:S02]  /*1ca90*/  IMAD.MOV.U32 R63, RZ, RZ, R21 ;  /* 0x000000ffff3f7224 */ /* 0x010fe400078e0015 */
[----:B-----5:R-:W-:Y:S02]  /*1caa0*/  IMAD.MOV.U32 R62, RZ, RZ, R20 ;  /* 0x000000ffff3e7224 */ /* 0x020fe400078e0014 */
[----:B--2---:R-:W-:Y:S02]  /*1cab0*/  IMAD.MOV.U32 R61, RZ, RZ, R19 ;  /* 0x000000ffff3d7224 */ /* 0x004fe400078e0013 */
[----:B------:R-:W-:Y:S02]  /*1cac0*/  IMAD.MOV.U32 R60, RZ, RZ, R18 ;  /* 0x000000ffff3c7224 */ /* 0x000fe400078e0012 */
[----:B------:R-:W-:-:S02]  /*1cad0*/  IMAD.MOV.U32 R59, RZ, RZ, R17 ;  /* 0x000000ffff3b7224 */ /* 0x000fc400078e0011 */
[----:B------:R-:W-:Y:S02]  /*1cae0*/  IMAD.MOV.U32 R58, RZ, RZ, R16 ;  /* 0x000000ffff3a7224 */ /* 0x000fe400078e0010 */
[----:B------:R-:W-:Y:S02]  /*1caf0*/  IMAD.MOV.U32 R55, RZ, RZ, R13 ;  /* 0x000000ffff377224 */ /* 0x000fe400078e000d */
[----:B------:R-:W-:Y:S02]  /*1cb00*/  IMAD.MOV.U32 R54, RZ, RZ, R12 ;  /* 0x000000ffff367224 */ /* 0x000fe400078e000c */
[----:B------:R-:W-:Y:S02]  /*1cb10*/  IMAD.MOV.U32 R53, RZ, RZ, R11 ;  /* 0x000000ffff357224 */ /* 0x000fe400078e000b */
[----:B------:R-:W-:Y:S01]  /*1cb20*/  IMAD.MOV.U32 R51, RZ, RZ, R9 ;  /* 0x000000ffff337224 */ /* 0x000fe200078e0009 */
[----:B------:R-:W-:Y:S01]  /*1cb30*/  ISETP.GE.AND P1, PT, R132, R23, PT ;  /* 0x000000178400720c */ /* 0x000fe20003f26270 */
[----:B------:R-:W-:-:S02]  /*1cb40*/  IMAD.MOV.U32 R48, RZ, RZ, R4 ;  /* 0x000000ffff307224 */ /* 0x000fc400078e0004 */
[----:B------:R-:W-:Y:S02]  /*1cb50*/  IMAD.MOV.U32 R50, RZ, RZ, R8 ;  /* 0x000000ffff327224 */ /* 0x000fe400078e0008 */
[----:B------:R-:W-:Y:S02]  /*1cb60*/  IMAD.MOV.U32 R65, RZ, RZ, R24 ;  /* 0x000000ffff417224 */ /* 0x000fe400078e0018 */
[----:B------:R-:W-:-:S06]  /*1cb70*/  IMAD.MOV.U32 R49, RZ, RZ, R6 ;  /* 0x000000ffff317224 */ /* 0x000fcc00078e0006 */
[----:B------:R-:W-:Y:S01]  /*1cb80*/  @!P1 IADD3 R4, P2, R0, R195, RZ ;  /* 0x000000c300049210 */ /* 0x000fe20007f5e0ff */
[----:B------:R-:W-:Y:S01]  /*1cb90*/  @!P1 IMAD.MOV.U32 R8, RZ, RZ, R0 ;  /* 0x000000ffff089224 */ /* 0x000fe200078e0000 */
[----:B------:R-:W-:Y:S01]  /*1cba0*/  @!P1 MOV R9, R3 ;  /* 0x0000000300099202 */ /* 0x000fe20000000f00 */
[----:B------:R-:W-:Y:S02]  /*1cbb0*/  IMAD.MOV.U32 R52, RZ, RZ, R10 ;  /* 0x000000ffff347224 */ /* 0x000fe400078e000a */
[----:B------:R-:W-:Y:S01]  /*1cbc0*/  @!P1 IMAD.X R6, R3, 0x1, R243, P2 ;  /* 0x0000000103069824 */ /* 0x000fe200010e06f3 */
[C---:B------:R-:W-:Y:S01]  /*1cbd0*/  @!P1 LEA R46, P2, R4.reuse, R223, 0x1 ;  /* 0x000000df042e9211 */ /* 0x040fe200078408ff */
[----:B------:R-:W-:Y:S01]  /*1cbe0*/  @!P1 IMAD R11, R25, 0x30, RZ ;  /* 0x00000030190b9824 */ /* 0x000fe200078e02ff */
[C---:B------:R-:W-:Y:S01]  /*1cbf0*/  @!P1 LEA R10, P4, R65.reuse, R0, 0x5 ;  /* 0x00000000410a9211 */ /* 0x040fe200078828ff */
[----:B------:R-:W-:Y:S01]  /*1cc00*/  @!P1 IMAD.WIDE.U32 R8, R65, 0x30, R8 ;  /* 0x0000003041089825 */ /* 0x000fe200078e0008 */
[----:B------:R-:W-:-:S02]  /*1cc10*/  @!P1 LEA.HI.X R47, R4, R221, R6, 0x1, P2 ;  /* 0x000000dd042f9211 */ /* 0x000fc400010f0c06 */
[-C--:B------:R-:W-:Y:S01]  /*1cc20*/  @!P1 LEA R4, P3, R65, R0.reuse, 0x6 ;  /* 0x0000000041049211 */ /* 0x080fe200078630ff */
[----:B------:R-:W-:Y:S01]  /*1cc30*/  @!P1 IMAD.IADD R11, R9, 0x1, R11 ;  /* 0x00000001090b9824 */ /* 0x000fe200078e020b */
[C-C-:B------:R-:W-:Y:S02]  /*1cc40*/  @!P1 LEA.HI.X R12, R65.reuse, R3, R25.reuse, 0x5, P4 ;  /* 0x00000003410c9211 */ /* 0x140fe400020f2c19 */
[----:B------:R-:W-:Y:S02]  /*1cc50*/  @!P1 LEA R42, P4, R8, R223, 0x1 ;  /* 0x000000df082a9211 */ /* 0x000fe400078808ff */
[C---:B------:R-:W-:Y:S01]  /*1cc60*/  @!P1 LEA.HI.X R13, R65.reuse, R3, R25, 0x6, P3 ;  /* 0x00000003410d9211 */ /* 0x040fe200018f3419 */
[----:B------:R-:W-:Y:S01]  /*1cc70*/  @!P1 IMAD.MOV.U32 R9, RZ, RZ, R3 ;  /* 0x000000ffff099224 */ /* 0x000fe200078e0003 */
[----:B------:R-:W-:Y:S02]  /*1cc80*/  @!P1 LEA R6, P2, R65, R0, 0x7 ;  /* 0x0000000041069211 */ /* 0x000fe400078438ff */
[----:B------:R-:W-:-:S02]  /*1cc90*/  @!P1 LEA R40, P3, R4, R223, 0x1 ;  /* 0x000000df04289211 */ /* 0x000fc400078608ff */
[----:B------:R-:W-:Y:S01]  /*1cca0*/  @!P1 LEA.HI.X R43, R8, R221, R11, 0x1, P4 ;  /* 0x000000dd082b9211 */ /* 0x000fe200020f0c0b */
[----:B------:R-:W-:Y:S01]  /*1ccb0*/  @!P1 IMAD.MOV.U32 R8, RZ, RZ, R0 ;  /* 0x000000ffff089224 */ /* 0x000fe200078e0000 */
[----:B------:R-:W-:Y:S01]  /*1ccc0*/  @!P1 LEA R44, P5, R10, R223, 0x1 ;  /* 0x000000df0a2c9211 */ /* 0x000fe200078a08ff */
[----:B------:R-:W-:Y:S01]  /*1ccd0*/  IMAD.MOV.U32 R56, RZ, RZ, R14 ;  /* 0x000000ffff387224 */ /* 0x000fe200078e000e */
[C---:B------:R-:W-:Y:S01]  /*1cce0*/  @!P1 LEA.HI.X R14, R65.reuse, R3, R25, 0x7, P2 ;  /* 0x00000003410e9211 */ /* 0x040fe200010f3c19 */
[----:B------:R-:W-:Y:S01]  /*1ccf0*/  @!P1 IMAD.WIDE.U32 R16, R65, 0x50, R8 ;  /* 0x0000005041109825 */ /* 0x000fe200078e0008 */
[----:B------:R-:W-:Y:S02]  /*1cd00*/  @!P1 LEA.HI.X R41, R4, R221, R13, 0x1, P3 ;  /* 0x000000dd04299211 */ /* 0x000fe400018f0c0d */
[----:B------:R-:W-:Y:S01]  /*1cd10*/  @!P1 LEA R36, P2, R6, R223, 0x1 ;  /* 0x000000df06249211 */ /* 0x000fe200078408ff */
[----:B------:R-:W-:Y:S01]  /*1cd20*/  @!P1 IMAD R4, R25, 0x50, RZ ;  /* 0x0000005019049824 */ /* 0x000fe200078e02ff */
[----:B------:R-:W-:Y:S01]  /*1cd30*/  @!P1 LEA.HI.X R45, R10, R221, R12, 0x1, P5 ;  /* 0x000000dd0a2d9211 */ /* 0x000fe200028f0c0c */
[----:B------:R-:W-:-:S02]  /*1cd40*/  @!P1 IMAD.MOV.U32 R10, RZ, RZ, R0 ;  /* 0x000000ffff0a9224 */ /* 0x000fc400078e0000 */
[--C-:B------:R-:W-:Y:S01]  /*1cd50*/  @!P1 IMAD.MOV.U32 R11, RZ, RZ, R3.reuse ;  /* 0x000000ffff0b9224 */ /* 0x100fe200078e0003 */
[----:B------:R-:W-:Y:S01]  /*1cd60*/  @!P1 LEA.HI.X R37, R6, R221, R14, 0x1, P2 ;  /* 0x000000dd06259211 */ /* 0x000fe200010f0c0e */
[--C-:B------:R-:W-:Y:S02]  /*1cd70*/  @!P1 IMAD.MOV.U32 R18, RZ, RZ, R0.reuse ;  /* 0x000000ffff129224 */ /* 0x100fe400078e0000 */
[--C-:B------:R-:W-:Y:S02]  /*1cd80*/  @!P1 IMAD.MOV.U32 R19, RZ, RZ, R3.reuse ;  /* 0x000000ffff139224 */ /* 0x100fe400078e0003 */
[----:B------:R-:W-:Y:S02]  /*1cd90*/  @!P1 IMAD.MOV.U32 R20, RZ, RZ, R0 ;  /* 0x000000ffff149224 */ /* 0x000fe400078e0000 */
[----:B------:R-:W-:Y:S01]  /*1cda0*/  @!P1 IMAD.MOV.U32 R21, RZ, RZ, R3 ;  /* 0x000000ffff159224 */ /* 0x000fe200078e0003 */
[----:B------:R-:W-:Y:S01]  /*1cdb0*/  @!P1 LEA R34, P2, R16, R223, 0x1 ;  /* 0x000000df10229211 */ /* 0x000fe200078408ff */
[----:B------:R-:W-:-:S02]  /*1cdc0*/  @!P1 IMAD.IADD R4, R17, 0x1, R4 ;  /* 0x0000000111049824 */ /* 0x000fc400078e0204 */
[----:B------:R-:W-:Y:S02]  /*1cdd0*/  IMAD.MOV.U32 R57, RZ, RZ, R15 ;  /* 0x000000ffff397224 */ /* 0x000fe400078e000f */
[----:B------:R-:W-:Y:S02]  /*1cde0*/  @!P1 IMAD R6, R25, 0x60, RZ ;  /* 0x0000006019069824 */ /* 0x000fe400078e02ff */
[----:B------:R-:W-:Y:S01]  /*1cdf0*/  @!P1 IMAD.WIDE.U32 R14, R65, 0x60, R10 ;  /* 0x00000060410e9825 */ /* 0x000fe200078e000a */
[----:B------:R-:W-:-:S03]  /*1ce00*/  @!P1 LEA.HI.X R35, R16, R221, R4, 0x1, P2 ;  /* 0x000000dd10239211 */ /* 0x000fc600010f0c04 */
[----:B------:R-:W-:-:S04]  /*1ce10*/  @!P1 IMAD.WIDE.U32 R12, R65, 0x70, R8 ;  /* 0x00000070410c9825 */ /* 0x000fc800078e0008 */
[C---:B------:R-:W-:Y:S02]  /*1ce20*/  @!P1 IMAD R22, R25.reuse, 0x70, RZ ;  /* 0x0000007019169824 */ /* 0x040fe400078e02ff */
[C---:B------:R-:W-:Y:S02]  /*1ce30*/  @!P1 IMAD R23, R25.reuse, 0x90, RZ ;  /* 0x0000009019179824 */ /* 0x040fe400078e02ff */
[----:B------:R-:W-:Y:S02]  /*1ce40*/  @!P1 IMAD R24, R25, 0xa0, RZ ;  /* 0x000000a019189824 */ /* 0x000fe400078e02ff */
[----:B------:R-:W-:-:S04]  /*1ce50*/  @!P1 IMAD.WIDE.U32 R10, R65, 0x90, R18 ;  /* 0x00000090410a9825 */ /* 0x000fc800078e0012 */
[----:B------:R-:W-:Y:S01]  /*1ce60*/  @!P1 IMAD.WIDE.U32 R8, R65, 0xa0, R20 ;  /* 0x000000a041089825 */ /* 0x000fe200078e0014 */
[----:B------:R-:W-:-:S03]  /*1ce70*/  @!P1 LEA R32, P5, R14, R223, 0x1 ;  /* 0x000000df0e209211 */ /* 0x000fc600078a08ff */
[----:B------:R-:W-:Y:S01]  /*1ce80*/  @!P1 IMAD.IADD R4, R6, 0x1, R15 ;  /* 0x0000000106049824 */ /* 0x000fe200078e020f */
[-C--:B------:R-:W-:Y:S01]  /*1ce90*/  @!P1 LEA R30, P4, R12, R223.reuse, 0x1 ;  /* 0x000000df0c1e9211 */ /* 0x080fe200078808ff */
[----:B------:R-:W-:Y:S01]  /*1cea0*/  @!P1 IMAD.IADD R6, R13, 0x1, R22 ;  /* 0x000000010d069824 */ /* 0x000fe200078e0216 */
[-C--:B------:R-:W-:Y:S01]  /*1ceb0*/  @!P1 LEA R28, P3, R10, R223.reuse, 0x1 ;  /* 0x000000df0a1c9211 */ /* 0x080fe200078608ff */
[----:B------:R-:W-:Y:S01]  /*1cec0*/  @!P1 IMAD.IADD R11, R11, 0x1, R23 ;  /* 0x000000010b0b9824 */ /* 0x000fe200078e0217 */
[----:B------:R-:W-:Y:S01]  /*1ced0*/  @!P1 LEA R26, P2, R8, R223, 0x1 ;  /* 0x000000df081a9211 */ /* 0x000fe200078408ff */
[----:B------:R-:W-:Y:S01]  /*1cee0*/  @!P1 IMAD.IADD R9, R24, 0x1, R9 ;  /* 0x0000000118099824 */ /* 0x000fe200078e0209 */
[----:B------:R-:W-:Y:S01]  /*1cef0*/  @P1 STS.128 [R190+0xa000], RZ ;  /* 0x00a000ffbe001388 */ /* 0x000fe20000000c00 */
[----:B------:R-:W-:Y:S02]  /*1cf00*/  @!P1 IMAD.MOV.U32 R16, RZ, RZ, R0 ;  /* 0x000000ffff109224 */ /* 0x000fe400078e0000 */
[----:B------:R-:W-:Y:S01]  /*1cf10*/  @!P1 IMAD.MOV.U32 R17, RZ, RZ, R3 ;  /* 0x000000ffff119224 */ /* 0x000fe200078e0003 */
[----:B------:R-:W-:Y:S01]  /*1cf20*/  @!PT LDS RZ, [RZ] ;  /* 0x00000000fffff984 */ /* 0x000fe20000000800 */
[----:B------:R-:W-:Y:S01]  /*1cf30*/  @!PT LDS RZ, [RZ] ;  /* 0x00000000fffff984 */ /* 0x000fe20000000800 */
[----:B------:R-:W-:Y:S01]  /*1cf40*/  @!PT LDS RZ, [RZ] ;  /* 0x00000000fffff984 */ /* 0x000fe20000000800 */
[----:B------:R-:W-:Y:S01]  /*1cf50*/  @!P1 LDGSTS.E.BYPASS.LTC128B.128 [R190+0xa000], desc[UR6][R136.64] ;  /* 0x0a00000088be9fae */ /* 0x000fe2000b901d46 */
[-C--:B------:R-:W-:Y:S01]  /*1cf60*/  @!P1 LEA.HI.X R33, R14, R221.reuse, R4, 0x1, P5 ;  /* 0x000000dd0e219211 */ /* 0x080fe200028f0c04 */
[----:B------:R-:W-:Y:S01]  /*1cf70*/  @!P1 IMAD.MOV.U32 R14, RZ, RZ, R0 ;  /* 0x000000ffff0e9224 */ /* 0x000fe200078e0000 */
[-C--:B------:R-:W-:Y:S01]  /*1cf80*/  @!P1 LEA.HI.X R31, R12, R221.reuse, R6, 0x1, P4 ;  /* 0x000000dd0c1f9211 */ /* 0x080fe200020f0c06 */
[----:B------:R-:W-:Y:S01]  /*1cf90*/  @P1 STS.128 [R190+0xa800], RZ ;  /* 0x00a800ffbe001388 */ /* 0x000fe20000000c00 */
[-C--:B------:R-:W-:Y:S01]  /*1cfa0*/  @!P1 LEA.HI.X R29, R10, R221.reuse, R11, 0x1, P3 ;  /* 0x000000dd0a1d9211 */ /* 0x080fe200018f0c0b */
[--C-:B------:R-:W-:Y:S01]  /*1cfb0*/  @!P1 IMAD.MOV.U32 R10, RZ, RZ, R0.reuse ;  /* 0x000000ffff0a9224 */ /* 0x100fe200078e0000 */
[----:B------:R-:W-:Y:S01]  /*1cfc0*/  @!P1 LEA.HI.X R27, R8, R221, R9, 0x1, P2 ;  /* 0x000000dd081b9211 */ /* 0x000fe200010f0c09 */
[----:B------:R-:W-:Y:S01]  /*1cfd0*/  @!PT LDS RZ, [RZ] ;  /* 0x00000000fffff984 */ /* 0x000fe20000000800 */
[----:B------:R-:W-:Y:S01]  /*1cfe0*/  @!PT LDS RZ, [RZ] ;  /* 0x00000000fffff984 */ /* 0x000fe20000000800 */
[----:B------:R-:W-:Y:S01]  /*1cff0*/  @!PT LDS RZ, [RZ] ;  /* 0x00000000fffff984 */ /* 0x000fe20000000800 */
[----:B------:R-:W-:Y:S01]  /*1d000*/  @!P1 LDGSTS.E.BYPASS.LTC128B.128 [R190+0xa800], desc[UR6][R46.64] ;  /* 0x0a8000002ebe9fae */ /* 0x000fe2000b901d46 */
[----:B------:R-:W-:Y:S01]  /*1d010*/  @!P1 MOV R12, R0 ;  /* 0x00000000000c9202 */ /* 0x000fe20000000f00 */
[----:B------:R-:W-:-:S02]  /*1d020*/  @!P1 IMAD.MOV.U32 R8, RZ, RZ, R0 ;  /* 0x000000ffff089224 */ /* 0x000fc400078e0000 */
[----:B------:R-:W-:Y:S01]  /*1d030*/  @P1 STS.128 [R190+0xb000], RZ ;  /* 0x00b000ffbe001388 */ /* 0x000fe20000000c00 */
[----:B------:R-:W-:Y:S02]  /*1d040*/  @!P1 IMAD R0, R25, 0xb0, RZ ;  /* 0x000000b019009824 */ /* 0x000fe400078e02ff */
[----:B------:R-:W-:Y:S01]  /*1d050*/  @!P1 IMAD.WIDE.U32 R16, R65, 0xb0, R16 ;  /* 0x000000b041109825 */ /* 0x000fe200078e0010 */
[----:B------:R-:W-:Y:S01]  /*1d060*/  @!PT LDS RZ, [RZ] ;  /* 0x00000000fffff984 */ /* 0x000fe20000000800 */
[----:B------:R-:W-:Y:S01]  /*1d070*/  @!PT LDS RZ, [RZ] ;  /* 0x00000000fffff984 */ /* 0x000fe20000000800 */
[----:B------:R-:W-:Y:S01]  /*1d080*/  @!PT LDS RZ, [RZ] ;  /* 0x00000000fffff984 */ /* 0x000fe20000000800 */
[----:B------:R-:W-:Y:S03]  /*1d090*/  @!P1 LDGSTS.E.BYPASS.LTC128B.128 [R190+0xb000], desc[UR6][R44.64] ;  /* 0x0b0000002cbe9fae */ /* 0x000fe6000b901d46 */
[--C-:B------:R-:W-:Y:S01]  /*1d0a0*/  @!P1 IMAD.MOV.U32 R15, RZ, RZ, R3.reuse ;  /* 0x000000ffff0f9224 */ /* 0x100fe200078e0003 */
[----:B------:R-:W-:Y:S01]  /*1d0b0*/  @P1 STS.128 [R190+0xb800], RZ ;  /* 0x00b800ffbe001388 */ /* 0x000fe20000000c00 */
[----:B------:R-:W-:-:S03]  /*1d0c0*/  @!P1 IMAD.MOV.U32 R13, RZ, RZ, R3 ;  /* 0x000000ffff0d9224 */ /* 0x000fc600078e0003 */
[----:B------:R-:W-:Y:S01]  /*1d0d0*/  @!PT LDS RZ, [RZ] ;  /* 0x00000000fffff984 */ /* 0x000fe20000000800 */
[----:B------:R-:W-:Y:S01]  /*1d0e0*/  @!PT LDS RZ, [RZ] ;  /* 0x00000000fffff984 */ /* 0x000fe20000000800 */
[----:B------:R-:W-:Y:S01]  /*1d0f0*/  @!PT LDS RZ, [RZ] ;  /* 0x00000000fffff984 */ /* 0x000fe20000000800 */
[----:B------:R-:W-:Y:S01]  /*1d100*/  @!P1 LDGSTS.E.BYPASS.LTC128B.128 [R190+0xb800], desc[UR6][R42.64] ;  /* 0x0b8000002abe9fae */ /* 0x000fe2000b901d46 */
[----:B------:R-:W-:Y:S01]  /*1d110*/  @!P1 IMAD.IADD R0, R17, 0x1, R0 ;  /* 0x0000000111009824 */ /* 0x000fe200078e0200 */
[----:B------:R-:W-:Y:S02]  /*1d120*/  @!P1 LEA R24, P2, R16, R223, 0x1 ;  /* 0x000000df10189211 */ /* 0x000fe400078408ff */
[----:B------:R-:W-:Y:S01]  /*1d130*/  @P1 STS.128 [R190+0xc000], RZ ;  /* 0x00c000ffbe001388 */ /* 0x000fe20000000c00 */
[----:B------:R-:W-:-:S03]  /*1d140*/  @!P1 IMAD.MOV.U32 R11, RZ, RZ, R3 ;  /* 0x000000ffff0b9224 */ /* 0x000fc600078e0003 */
        /* <DEDUP_REMOVED lines=12> */
[C---:B------:R-:W-:Y:S02]  /*1d210*/  @!P1 IMAD R3, R25.reuse, 0xd0, RZ ;  /* 0x000000d019039824 */ /* 0x040fe400078e02ff */
        /* <DEDUP_REMOVED lines=8> */
[----:B------:R-:W-:Y:S01]  /*1d2a0*/  @!P1 LDGSTS.E.BYPASS.LTC128B.128 [R190+0xd000], desc[UR6][R32.64] ;  /* 0x0d00000020be9fae */ /* 0x000fe2000b901d46 */
[-C--:B------:R-:W-:Y:S02]  /*1d2b0*/  @!P1 LEA R22, P5, R14, R223.reuse, 0x1 ;  /* 0x000000df0e169211 */ /* 0x080fe400078a08ff */
[C---:B------:R-:W-:Y:S01]  /*1d2c0*/  @!P1 IMAD.WIDE.U32 R10, R65.reuse, 0xe0, R10 ;  /* 0x000000e0410a9825 */ /* 0x040fe200078e000a */
[----:B------:R-:W-:Y:S03]  /*1d2d0*/  @P1 STS.128 [R190+0xd800], RZ ;  /* 0x00d800ffbe001388 */ /* 0x000fe60000000c00 */
[----:B------:R-:W-:Y:S01]  /*1d2e0*/  @!P1 IMAD.WIDE.U32 R8, R65, 0xf0, R8 ;  /* 0x000000f041089825 */ /* 0x000fe200078e0008 */
[----:B------:R-:W-:Y:S01]  /*1d2f0*/  @!PT LDS RZ, [RZ] ;  /* 0x00000000fffff984 */ /* 0x000fe20000000800 */
[----:B------:R-:W-:Y:S01]  /*1d300*/  @!PT LDS RZ, [RZ] ;  /* 0x00000000fffff984 */ /* 0x000fe20000000800 */
[----:B------:R-:W-:Y:S01]  /*1d310*/  @!PT LDS RZ, [RZ] ;  /* 0x00000000fffff984 */ /* 0x000fe20000000800 */
[----:B------:R-:W-:Y:S03]  /*1d320*/  @!P1 LDGSTS.E.BYPASS.LTC128B.128 [R190+0xd800], desc[UR6][R30.64] ;  /* 0x0d8000001ebe9fae */ /* 0x000fe6000b901d46 */
[----:B------:R-:W-:Y:S01]  /*1d330*/  @!P1 IMAD.IADD R0, R6, 0x1, R15 ;  /* 0x0000000106009824 */ /* 0x000fe200078e020f */
[----:B------:R-:W-:Y:S01]  /*1d340*/  @P1 STS.128 [R190+0xe000], RZ ;  /* 0x00e000ffbe001388 */ /* 0x000fe20000000c00 */
[----:B------:R-:W-:Y:S01]  /*1d350*/  @!P1 IMAD.IADD R3, R13, 0x1, R3 ;  /* 0x000000010d039824 */ /* 0x000fe200078e0203 */
[----:B------:R-:W-:-:S02]  /*1d360*/  @!P1 LEA R20, P4, R12, R223, 0x1 ;  /* 0x000000df0c149211 */ /* 0x000fc400078808ff */
[----:B------:R-:W-:Y:S01]  /*1d370*/  @!PT LDS RZ, [RZ] ;  /* 0x00000000fffff984 */ /* 0x000fe20000000800 */
[----:B------:R-:W-:Y:S01]  /*1d380*/  @!PT LDS RZ, [RZ] ;  /* 0x00000000fffff984 */ /* 0x000fe20000000800 */
[----:B------:R-:W-:Y:S01]  /*1d390*/  @!PT LDS RZ, [RZ] ;  /* 0x00000000fffff984 */ /* 0x000fe20000000800 */
[----:B------:R-:W-:Y:S01]  /*1d3a0*/  @!P1 LDGSTS.E.BYPASS.LTC128B.128 [R190+0xe000], desc[UR6][R36.64] ;  /* 0x0e00000024be9fae */ /* 0x000fe2000b901d46 */
[----:B------:R-:W-:Y:S01]  /*1d3b0*/  @!P1 IMAD.IADD R4, R4, 0x1, R11 ;  /* 0x0000000104049824 */ /* 0x000fe200078e020b */
[----:B------:R-:W-:Y:S01]  /*1d3c0*/  @!P1 LEA.HI.X R23, R14, R221, R0, 0x1, P5 ;  /* 0x000000dd0e179211 */ /* 0x000fe200028f0c00 */
[----:B------:R-:W-:Y:S01]  /*1d3d0*/  @!P1 IMAD.IADD R6, R9, 0x1, R18 ;  /* 0x0000000109069824 */ /* 0x000fe200078e0212 */
[----:B------:R-:W-:Y:S01]  /*1d3e0*/  @P1 STS.128 [R190+0xe800], RZ ;  /* 0x00e800ffbe001388 */ /* 0x000fe20000000c00 */
[----:B------:R-:W-:-:S03]  /*1d3f0*/  @!P1 LEA R18, P3, R10, R223, 0x1 ;  /* 0x000000df0a129211 */ /* 0x000fc600078608ff */
[----:B------:R-:W-:Y:S01]  /*1d400*/  @!PT LDS RZ, [RZ] ;  /* 0x00000000fffff984 */ /* 0x000fe20000000800 */
[----:B------:R-:W-:Y:S01]  /*1d410*/  @!PT LDS RZ, [RZ] ;  /* 0x00000000fffff984 */ /* 0x000fe20000000800 */
[----:B------:R-:W-:Y:S01]  /*1d420*/  @!PT LDS RZ, [RZ] ;  /* 0x00000000fffff984 */ /* 0x000fe20000000800 */
[----:B------:R1:W-:Y:S01]  /*1d430*/  @!P1 LDGSTS.E.BYPASS.LTC128B.128 [R190+0xe800], desc[UR6][R28.64] ;  /* 0x0e8000001cbe9fae */ /* 0x0003e2000b901d46 */
[----:B------:R-:W-:-:S03]  /*1d440*/  @!P1 LEA R16, P2, R8, R223, 0x1 ;  /* 0x000000df08109211 */ /* 0x000fc600078408ff */
[----:B------:R-:W-:Y:S01]  /*1d450*/  @P1 STS.128 [R190+0xf000], RZ ;  /* 0x00f000ffbe001388 */ /* 0x000fe20000000c00 */
[----:B------:R-:W-:-:S03]  /*1d460*/  @!P1 LEA.HI.X R21, R12, R221, R3, 0x1, P4 ;  /* 0x000000dd0c159211 */ /* 0x000fc600020f0c03 */
[----:B------:R-:W-:Y:S01]  /*1d470*/  @!PT LDS RZ, [RZ] ;  /* 0x00000000fffff984 */ /* 0x000fe20000000800 */
[----:B------:R-:W-:Y:S01]  /*1d480*/  @!PT LDS RZ, [RZ] ;  /* 0x00000000fffff984 */ /* 0x000fe20000000800 */
[----:B------:R-:W-:Y:S01]  /*1d490*/  @!PT LDS RZ, [RZ] ;  /* 0x00000000fffff984 */ /* 0x000fe20000000800 */
[----:B------:R-:W-:Y:S01]  /*1d4a0*/  @!P1 LDGSTS.E.BYPASS.LTC128B.128 [R190+0xf000], desc[UR6][R26.64] ;  /* 0x0f0000001abe9fae */ /* 0x000fe2000b901d46 */
[----:B------:R-:W-:-:S03]  /*1d4b0*/  @!P1 LEA.HI.X R19, R10, R221, R4, 0x1, P3 ;  /* 0x000000dd0a139211 */ /* 0x000fc600018f0c04 */
[----:B------:R-:W-:Y:S01]  /*1d4c0*/  @P1 STS.128 [R190+0xf800], RZ ;  /* 0x00f800ffbe001388 */ /* 0x000fe20000000c00 */
[----:B------:R-:W-:-:S03]  /*1d4d0*/  @!P1 LEA.HI.X R17, R8, R221, R6, 0x1, P2 ;  /* 0x000000dd08119211 */ /* 0x000fc600010f0c06 */
        /* <DEDUP_REMOVED lines=24> */
[----:B------:R-:W-:Y:S04]  /*1d660*/  LDSM.16.M88.4 R8, [R138+0x2000] ;  /* 0x002000008a08783b */ /* 0x000fe80000000200 */
[----:B-1----:R-:W-:Y:S04]  /*1d670*/  LDSM.16.M88.4 R28, [R138+0x2800] ;  /* 0x002800008a1c783b */ /* 0x002fe80000000200 */
[----:B--2---:R-:W1:Y:S04]  /*1d680*/  LDSM.16.M88.4 R20, [R185] ;  /* 0x00000000b914783b */ /* 0x004e680000000200 */
[----:B------:R-:W-:Y:S01]  /*1d690*/  LDSM.16.M88.4 R32, [R84+0x2000] ;  /* 0x002000005420783b */ /* 0x000fe20000000200 */
[----:B------:R-:W-:-:S02]  /*1d6a0*/  IMAD.MOV.U32 R68, RZ, RZ, R63 ;  /* 0x000000ffff447224 */ /* 0x000fc400078e003f */
[----:B------:R-:W-:Y:S01]  /*1d6b0*/  IMAD.MOV.U32 R69, RZ, RZ, R62 ;  /* 0x000000ffff457224 */ /* 0x000fe200078e003e */
[----:B------:R-:W-:Y:S01]  /*1d6c0*/  LDSM.16.M88.4 R40, [R138+0x3000] ;  /* 0x003000008a28783b */ /* 0x000fe20000000200 */
[----:B------:R-:W-:Y:S02]  /*1d6d0*/  IMAD.MOV.U32 R70, RZ, RZ, R61 ;  /* 0x000000ffff467224 */ /* 0x000fe400078e003d */
[----:B------:R-:W-:Y:S01]  /*1d6e0*/  IMAD.MOV.U32 R71, RZ, RZ, R60 ;  /* 0x000000ffff477224 */ /* 0x000fe200078e003c */
[----:B------:R-:W-:Y:S01]  /*1d6f0*/  MOV R76, R55 ;  /* 0x00000037004c7202 */ /* 0x000fe20000000f00 */
[----:B------:R-:W-:Y:S04]  /*1d700*/  LDSM.16.M88.4 R60, [R84+0x2800] ;  /* 0x00280000543c783b */ /* 0x000fe80000000200 */
[----:B---3--:R-:W2:Y:S01]  /*1d710*/  LDSM.16.M88.4 R16, [R64] ;  /* 0x000000004010783b */ /* 0x008ea20000000200 */
[----:B------:R-:W-:-:S02]  /*1d720*/  IMAD.MOV.U32 R77, RZ, RZ, R54 ;  /* 0x000000ffff4d7224 */ /* 0x000fc400078e0036 */
[----:B------:R-:W-:Y:S01]  /*1d730*/  IMAD.MOV.U32 R78, RZ, RZ, R53 ;  /* 0x000000ffff4e7224 */ /* 0x000fe200078e0035 */
[----:B------:R-:W-:Y:S01]  /*1d740*/  LDSM.16.M88.4 R64, [R138+0x4000] ;  /* 0x004000008a40783b */ /* 0x000fe20000000200 */
[----:B------:R-:W-:-:S03]  /*1d750*/  IMAD.MOV.U32 R83, RZ, RZ, R52 ;  /* 0x000000ffff537224 */ /* 0x000fc600078e0034 */
[----:B------:R-:W3:Y:S01]  /*1d760*/  LDSM.16.M88.4 R52, [R138+0x3800] ;  /* 0x003800008a34783b */ /* 0x000ee20000000200 */
[----:B------:R-:W-:Y:S02]  /*1d770*/  IMAD.MOV.U32 R82, RZ, RZ, R51 ;  /* 0x000000ffff527224 */ /* 0x000fe400078e0033 */
[----:B------:R-:W-:Y:S01]  /*1d780*/  IMAD.MOV.U32 R81, RZ, RZ, R50 ;  /* 0x000000ffff517224 */ /* 0x000fe200078e0032 */
[----:B------:R-:W-:Y:S01]  /*1d790*/  LDSM.16.M88.4 R88, [R84+0x4000] ;  /* 0x004000005458783b */ /* 0x000fe20000000200 */
[----:B------:R-:W-:Y:S02]  /*1d7a0*/  IMAD.MOV.U32 R80, RZ, RZ, R49 ;  /* 0x000000ffff507224 */ /* 0x000fe400078e0031 */
[----:B------:R-:W-:Y:S01]  /*1d7b0*/  IMAD.MOV.U32 R79, RZ, RZ, R48 ;  /* 0x000000ffff4f7224 */ /* 0x000fe200078e0030 */
[----:B------:R-:W-:Y:S04]  /*1d7c0*/  LDSM.16.M88.4 R92, [R138+0x6000] ;  /* 0x006000008a5c783b */ /* 0x000fe80000000200 */
[----:B------:R-:W4:Y:S01]  /*1d7d0*/  LDSM.16.M88.4 R48, [R84+0x3800] ;  /* 0x003800005430783b */ /* 0x000f220000000200 */
[----:B-1----:R-:W-:Y:S01]  /*1d7e0*/  HMMA.16816.F32 R24, R20, R8, RZ ;  /* 0x000000081418723c */ /* 0x002fe200000018ff */
[----:B------:R-:W-:-:S02]  /*1d7f0*/  IMAD.MOV.U32 R72, RZ, RZ, R59 ;  /* 0x000000ffff487224 */ /* 0x000fc400078e003b */
[----:B------:R-:W-:Y:S03]  /*1d800*/  LDSM.16.M88.4 R112, [R138+0x7800] ;  /* 0x007800008a70783b */ /* 0x000fe60000000200 */
[C---:B------:R-:W-:Y:S01]  /*1d810*/  HMMA.16816.F32 R12, R20.reuse, R10, RZ ;  /* 0x0000000a140c723c */ /* 0x040fe200000018ff */
[----:B------:R-:W-:Y:S01]  /*1d820*/  IMAD.MOV.U32 R73, RZ, RZ, R58 ;  /* 0x000000ffff497224 */ /* 0x000fe200078e003a */
[----:B------:R-:W-:Y:S04]  /*1d830*/  LDSM.16.M88.4 R96, [R84+0x7000] ;  /* 0x007000005460783b */ /* 0x000fe80000000200 */
[----:B------:R-:W-:Y:S01]  /*1d840*/  HMMA.16816.F32 R8, R20, R28, RZ ;  /* 0x0000001c1408723c */ /* 0x000fe200000018ff */
[----:B------:R-:W-:Y:S01]  /*1d850*/  IMAD.MOV.U32 R74, RZ, RZ, R57 ;  /* 0x000000ffff4a7224 */ /* 0x000fe200078e0039 */
[----:B------:R-:W0:Y:S10]  /*1d860*/  LDGDEPBAR ;  /* 0x00000000000079af */ /* 0x000e340000000000 */
[C---:B--2---:R-:W-:Y:S06]  /*1d870*/  HMMA.16816.F32 R44, R16.reuse, R32, R24 ;  /* 0x00000020102c723c */ /* 0x044fec0000001818 */
[C---:B------:R-:W-:Y:S06]  /*1d880*/  HMMA.16816.F32 R12, R16.reuse, R34, R12 ;  /* 0x00000022100c723c */ /* 0x040fec000000180c */
[----:B------:R-:W-:Y:S01]  /*1d890*/  HMMA.16816.F32 R8, R16, R60, R8 ;  /* 0x0000003c1008723c */ /* 0x000fe20000001808 */
[----:B------:R-:W-:-:S02]  /*1d8a0*/  IMAD.MOV.U32 R75, RZ, RZ, R56 ;  /* 0x000000ffff4b7224 */ /* 0x000fc400078e0038 */
[----:B------:R-:W1:Y:S01]  /*1d8b0*/  LDSM.16.M88.4 R56, [R84+0x3000] ;  /* 0x003000005438783b */ /* 0x000e620000000200 */
[----:B------:R-:W-:Y:S02]  /*1d8c0*/  IMAD.MOV.U32 R123, RZ, RZ, R79 ;  /* 0x000000ffff7b7224 */ /* 0x000fe400078e004f */
[----:B------:R-:W-:Y:S01]  /*1d8d0*/  HMMA.16816.F32 R32, R20, R40, RZ ;  /* 0x000000281420723c */ /* 0x000fe200000018ff */
[----:B------:R-:W-:Y:S02]  /*1d8e0*/  IMAD.MOV.U32 R128, RZ, RZ, R78 ;  /* 0x000000ffff807224 */ /* 0x000fe400078e004e */
[----:B------:R-:W-:-:S03]  /*1d8f0*/  IMAD.MOV.U32 R129, RZ, RZ, R77 ;  /* 0x000000ffff817224 */ /* 0x000fc600078e004d */
[----:B------:R-:W-:Y:S02]  /*1d900*/  IMAD.MOV.U32 R228, RZ, RZ, R47 ;  /* 0x000000ffffe47224 */ /* 0x000fe400078e002f */
[----:B------:R-:W-:Y:S02]  /*1d910*/  IMAD.MOV.U32 R226, RZ, RZ, R45 ;  /* 0x000000ffffe27224 */ /* 0x000fe400078e002d */
[----:B------:R-:W-:Y:S02]  /*1d920*/  IMAD.MOV.U32 R195, RZ, RZ, R46 ;  /* 0x000000ffffc37224 */ /* 0x000fe400078e002e */
[----:B------:R-:W-:Y:S02]  /*1d930*/  IMAD.MOV.U32 R252, RZ, RZ, R44 ;  /* 0x000000fffffc7224 */ /* 0x000fe400078e002c */
[----:B------:R-:W-:Y:S01]  /*1d940*/  HMMA.16816.F32 R44, R20, R30, RZ ;  /* 0x0000001e142c723c */ /* 0x000fe200000018ff */
[----:B------:R-:W-:Y:S02]  /*1d950*/  IMAD.MOV.U32 R194, RZ, RZ, R12 ;  /* 0x000000ffffc27224 */ /* 0x000fe400078e000c */
[----:B------:R-:W-:-:S02]  /*1d960*/  IMAD.MOV.U32 R191, RZ, RZ, R13 ;  /* 0x000000ffffbf7224 */ /* 0x000fc400078e000d */
[----:B------:R-:W-:Y:S01]  /*1d970*/  IMAD.MOV.U32 R175, RZ, RZ, R14 ;  /* 0x000000ffffaf7224 */ /* 0x000fe200078e000e */
[----:B------:R-:W-:Y:S01]  /*1d980*/  HMMA.16816.F32 R28, R20, R42, RZ ;  /* 0x0000002a141c723c */ /* 0x000fe200000018ff */
[----:B------:R-:W-:Y:S01]  /*1d990*/  IMAD.MOV.U32 R174, RZ, RZ, R15 ;  /* 0x000000ffffae7224 */ /* 0x000fe200078e000f */
[----:B------:R-:W2:Y:S01]  /*1d9a0*/  LDSM.16.M88.4 R40, [R138+0x4800] ;  /* 0x004800008a28783b */ /* 0x000ea20000000200 */
[----:B------:R-:W-:-:S03]  /*1d9b0*/  IMAD.MOV.U32 R130, RZ, RZ, R76 ;  /* 0x000000ffff827224 */ /* 0x000fc600078e004c */
[C---:B---3--:R-:W-:Y:S01]  /*1d9c0*/  HMMA.16816.F32 R24, R20.reuse, R52, RZ ;  /* 0x000000341418723c */ /* 0x048fe200000018ff */
[----:B------:R-:W3:Y:S05]  /*1d9d0*/  LDSM.16.M88.4 R76, [R138+0x5000] ;  /* 0x005000008a4c783b */ /* 0x000eea0000000200 */
[----:B------:R-:W-:Y:S01]  /*1d9e0*/  HMMA.16816.F32 R12, R20, R54, RZ ;  /* 0x00000036140c723c */ /* 0x000fe200000018ff */
[----:B------:R-:W-:Y:S01]  /*1d9f0*/  IMAD.MOV.U32 R120, RZ, RZ, R8 ;  /* 0x000000ffff787224 */ /* 0x000fe200078e0008 */
[----:B------:R-:W-:Y:S01]  /*1da00*/  MOV R0, R11 ;  /* 0x0000000b00007202 */ /* 0x000fe20000000f00 */
[----:B------:R-:W-:Y:S02]  /*1da10*/  IMAD.MOV.U32 R36, RZ, RZ, R9 ;  /* 0x000000ffff247224 */ /* 0x000fe400078e0009 */
[----:B------:R-:W-:-:S02]  /*1da20*/  IMAD.MOV.U32 R6, RZ, RZ, R10 ;  /* 0x000000ffff067224 */ /* 0x000fc400078e000a */
[----:B------:R-:W-:Y:S01]  /*1da30*/  HMMA.16816.F32 R8, R20, R64, RZ ;  /* 0x000000401408723c */ /* 0x000fe200000018ff */
[----:B------:R-:W-:Y:S02]  /*1da40*/  IMAD.MOV.U32 R178, RZ, RZ, R71 ;  /* 0x000000ffffb27224 */ /* 0x000fe400078e0047 */
[----:B------:R-:W-:Y:S02]  /*1da50*/  IMAD.MOV.U32 R179, RZ, RZ, R70 ;  /* 0x000000ffffb37224 */ /* 0x000fe400078e0046 */
[----:B------:R-:W-:Y:S02]  /*1da60*/  IMAD.MOV.U32 R196, RZ, RZ, R69 ;  /* 0x000000ffffc47224 */ /* 0x000fe400078e0045 */
[----:B------:R-:W-:Y:S02]  /*1da70*/  IMAD.MOV.U32 R197, RZ, RZ, R68 ;  /* 0x000000ffffc57224 */ /* 0x000fe400078e0044 */
[----:B------:R-:W-:Y:S02]  /*1da80*/  LDSM.16.M88.4 R68, [R84+0x5000] ;  /* 0x005000005444783b */ /* 0x000fe40000000200 */
[----:B----4-:R-:W-:Y:S01]  /*1da90*/  HMMA.16816.F32 R212, R16, R48, R24 ;  /* 0x0000003010d4723c */ /* 0x010fe20000001818 */
[----:B------:R-:W-:-:S02]  /*1daa0*/  IMAD.MOV.U32 R86, RZ, RZ, R83 ;  /* 0x000000ffff567224 */ /* 0x000fc400078e0053 */
[----:B------:R-:W-:-:S03]  /*1dab0*/  IMAD.MOV.U32 R87, RZ, RZ, R82 ;  /* 0x000000ffff577224 */ /* 0x000fc600078e0052 */
[C---:B------:R-:W-:Y:S01]  /*1dac0*/  HMMA.16816.F32 R208, R16.reuse, R50, R12 ;  /* 0x0000003210d0723c */ /* 0x040fe2000000180c */
[----:B------:R-:W-:Y:S01]  /*1dad0*/  LDSM.16.M88.4 R48, [R84+0x6000] ;  /* 0x006000005430783b */ /* 0x000fe20000000200 */
[----:B------:R-:W-:Y:S02]  /*1dae0*/  IMAD.MOV.U32 R121, RZ, RZ, R81 ;  /* 0x000000ffff797224 */ /* 0x000fe400078e0051 */
[----:B------:R-:W-:Y:S02]  /*1daf0*/  IMAD.MOV.U32 R122, RZ, RZ, R80 ;  /* 0x000000ffff7a7224 */ /* 0x000fe400078e0050 */
[----:B------:R-:W4:Y:S01]  /*1db00*/  LDSM.16.M88.4 R80, [R138+0x5800] ;  /* 0x005800008a50783b */ /* 0x000f220000000200 */
[----:B------:R-:W-:Y:S01]  /*1db10*/  HMMA.16816.F32 R248, R16, R62, R44 ;  /* 0x0000003e10f8723c */ /* 0x000fe2000000182c */
[----:B------:R-:W-:Y:S02]  /*1db20*/  IMAD.MOV.U32 R131, RZ, RZ, R75 ;  /* 0x000000ffff837224 */ /* 0x000fe400078e004b */
[----:B------:R-:W-:-:S02]  /*1db30*/  IMAD.MOV.U32 R85, RZ, RZ, R74 ;  /* 0x000000ffff557224 */ /* 0x000fc400078e004a */
[----:B------:R-:W-:Y:S01]  /*1db40*/  IMAD.MOV.U32 R176, RZ, RZ, R73 ;  /* 0x000000ffffb07224 */ /* 0x000fe200078e0049 */
[----:B-1----:R-:W-:Y:S01]  /*1db50*/  HMMA.16816.F32 R232, R16, R56, R32 ;  /* 0x0000003810e8723c */ /* 0x002fe20000001820 */
[----:B------:R-:W-:Y:S02]  /*1db60*/  IMAD.MOV.U32 R177, RZ, RZ, R72 ;  /* 0x000000ffffb17224 */ /* 0x000fe400078e0048 */
[----:B------:R-:W1:Y:S03]  /*1db70*/  LDSM.16.M88.4 R72, [R84+0x4800] ;  /* 0x004800005448783b */ /* 0x000e660000000200 */
[C---:B--2---:R-:W-:Y:S06]  /*1db80*/  HMMA.16816.F32 R52, R20.reuse, R40, RZ ;  /* 0x000000281434723c */ /* 0x044fec00000018ff */
[----:B------:R-:W-:Y:S06]  /*1db90*/  HMMA.16816.F32 R44, R20, R42, RZ ;  /* 0x0000002a142c723c */ /* 0x000fec00000018ff */
[----:B------:R-:W-:Y:S06]  /*1dba0*/  HMMA.16816.F32 R204, R16, R88, R8 ;  /* 0x0000005810cc723c */ /* 0x000fec0000001808 */
[C---:B---3--:R-:W-:Y:S06]  /*1dbb0*/  HMMA.16816.F32 R40, R20.reuse, R76, RZ ;  /* 0x0000004c1428723c */ /* 0x048fec00000018ff */
[C---:B------:R-:W-:Y:S01]  /*1dbc0*/  HMMA.16816.F32 R32, R20.reuse, R78, RZ ;  /* 0x0000004e1420723c */ /* 0x040fe200000018ff */
[----:B------:R-:W-:Y:S05]  /*1dbd0*/  LDSM.16.M88.4 R76, [R138+0x7000] ;  /* 0x007000008a4c783b */ /* 0x000fea0000000200 */
[C---:B------:R-:W-:Y:S06]  /*1dbe0*/  HMMA.16816.F32 R12, R20.reuse, R92, RZ ;  /* 0x0000005c140c723c */ /* 0x040fec00000018ff */
[C---:B------:R-:W-:Y:S06]  /*1dbf0*/  HMMA.16816.F32 R8, R20.reuse, R94, RZ ;  /* 0x0000005e1408723c */ /* 0x040fec00000018ff */
[----:B------:R-:W-:Y:S01]  /*1dc00*/  HMMA.16816.F32 R60, R20, R66, RZ ;  /* 0x00000042143c723c */ /* 0x000fe200000018ff */
[----:B------:R-:W2:Y:S05]  /*1dc10*/  LDSM.16.M88.4 R64, [R84+0x5800] ;  /* 0x005800005440783b */ /* 0x000eaa0000000200 */
[----:B------:R-:W-:Y:S01]  /*1dc20*/  HMMA.16816.F32 R216, R16, R58, R28 ;  /* 0x0000003a10d8723c */ /* 0x000fe2000000181c */
[----:B------:R-:W3:Y:S05]  /*1dc30*/  LDSM.16.M88.4 R56, [R138+0x6800] ;  /* 0x006800008a38783b */ /* 0x000eea0000000200 */
[----:B----4-:R-:W-:Y:S01]  /*1dc40*/  HMMA.16816.F32 R24, R20, R82, RZ ;  /* 0x000000521418723c */ /* 0x010fe200000018ff */
[----:B------:R-:W-:Y:S01]  /*1dc50*/  IMAD.MOV.U32 R3, RZ, RZ, R176 ;  /* 0x000000ffff037224 */ /* 0x000fe200078e00b0 */
[----:B------:R-:W-:Y:S04]  /*1dc60*/  LDSM.16.M88.4 R92, [R138+0x9000] ;  /* 0x009000008a5c783b */ /* 0x000fe80000000200 */
[C---:B------:R-:W-:Y:S01]  /*1dc70*/  HMMA.16816.F32 R100, R16.reuse, R68, R40 ;  /* 0x000000441064723c */ /* 0x040fe20000001828 */
[----:B------:R-:W-:Y:S05]  /*1dc80*/  LDSM.16.M88.4 R40, [R179] ;  /* 0x00000000b328783b */ /* 0x000fea0000000200 */
[C---:B------:R-:W-:Y:S01]  /*1dc90*/  HMMA.16816.F32 R104, R16.reuse, R70, R32 ;  /* 0x000000461068723c */ /* 0x040fe20000001820 */
[----:B------:R-:W4:Y:S04]  /*1dca0*/  LDSM.16.M88.4 R68, [R84+0x7800] ;  /* 0x007800005444783b */ /* 0x000f280000000200 */
[----:B------:R-:W-:Y:S01]  /*1dcb0*/  LDSM.16.M88.4 R32, [R178] ;  /* 0x00000000b220783b */ /* 0x000fe20000000200 */
[C---:B------:R-:W-:Y:S03]  /*1dcc0*/  HMMA.16816.F32 R236, R16.reuse, R48, R12 ;  /* 0x0000003010ec723c */ /* 0x040fe6000000180c */
[----:B------:R-:W-:Y:S03]  /*1dcd0*/  LDSM.16.M88.4 R12, [R2] ;  /* 0x00000000020c783b */ /* 0x000fe60000000200 */
[----:B------:R-:W-:Y:S01]  /*1dce0*/  HMMA.16816.F32 R220, R16, R50, R8 ;  /* 0x0000003210dc723c */ /* 0x000fe20000001808 */
[----:B------:R-:W5:Y:S05]  /*1dcf0*/  LDSM.16.M88.4 R48, [R197] ;  /* 0x00000000c530783b */ /* 0x000f6a0000000200 */
[----:B------:R-:W-:Y:S01]  /*1dd00*/  HMMA.16816.F32 R28, R20, R80, RZ ;  /* 0x00000050141c723c */ /* 0x000fe200000018ff */
[----:B------:R-:W5:Y:S05]  /*1dd10*/  LDSM.16.M88.4 R80, [R84+0x6800] ;  /* 0x006800005450783b */ /* 0x000f6a0000000200 */
[----:B-1----:R-:W-:Y:S06]  /*1dd20*/  HMMA.16816.F32 R116, R16, R72, R52 ;  /* 0x000000481074723c */ /* 0x002fec0000001834 */
[----:B------:R-:W-:-:S12]  /*1dd30*/  HMMA.16816.F32 R52, R20, R114, RZ ;  /* 0x000000721434723c */ /* 0x000fd800000018ff */
[C---:B--2---:R-:W-:Y:S01]  /*1dd40*/  HMMA.16816.F32 R244, R16.reuse, R64, R28 ;  /* 0x0000004010f4723c */ /* 0x044fe2000000181c */
[----:B------:R-:W1:Y:S05]  /*1dd50*/  LDSM.16.M88.4 R28, [R177] ;  /* 0x00000000b11c783b */ /* 0x000e6a0000000200 */
[----:B------:R-:W-:Y:S06]  /*1dd60*/  HMMA.16816.F32 R240, R16, R66, R24 ;  /* 0x0000004210f0723c */ /* 0x000fec0000001818 */
[C---:B---3--:R-:W-:Y:S06]  /*1dd70*/  HMMA.16816.F32 R24, R20.reuse, R56, RZ ;  /* 0x000000381418723c */ /* 0x048fec00000018ff */
[C---:B------:R-:W-:Y:S06]  /*1dd80*/  HMMA.16816.F32 R8, R20.reuse, R58, RZ ;  /* 0x0000003a1408723c */ /* 0x040fec00000018ff */
[----:B------:R-:W-:Y:S06]  /*1dd90*/  HMMA.16816.F32 R56, R20, R112, RZ ;  /* 0x000000701438723c */ /* 0x000fec00000018ff */
[----:B----4-:R-:W-:Y:S06]  /*1dda0*/  HMMA.16816.F32 R112, R16, R70, R52 ;  /* 0x000000461070723c */ /* 0x010fec0000001834 */
[----:B-----5:R-:W-:Y:S06]  /*1ddb0*/  HMMA.16816.F32 R52, R12, R50, R248 ;  /* 0x000000320c34723c */ /* 0x020fec00000018f8 */
[C---:B------:R-:W-:Y:S01]  /*1ddc0*/  HMMA.16816.F32 R124, R16.reuse, R90, R60 ;  /* 0x0000005a107c723c */ /* 0x040fe2000000183c */
[----:B------:R-:W-:Y:S05]  /*1ddd0*/  LDSM.16.M88.4 R88, [R138+0x8800] ;  /* 0x008800008a58783b */ /* 0x000fea0000000200 */
[----:B------:R-:W-:Y:S01]  /*1dde0*/  HMMA.16816.F32 R108, R16, R74, R44 ;  /* 0x0000004a106c723c */ /* 0x000fe2000000182c */
[----:B------:R-:W2:Y:S04]  /*1ddf0*/  LDSM.16.M88.4 R72, [R122] ;  /* 0x000000007a48783b */ /* 0x000ea80000000200 */
[----:B------:R3:W4:Y:S01]  /*1de00*/  LDSM.16.M88.4 R44, [R196] ;  /* 0x00000000c42c783b */ /* 0x0007220000000200 */
[----:B------:R-:W-:Y:S06]  /*1de10*/  HMMA.16816.F32 R204, R12, R32, R204 ;  /* 0x000000200ccc723c */ /* 0x000fec00000018cc */
[----:B------:R-:W-:Y:S01]  /*1de20*/  IMAD.MOV.U32 R2, RZ, RZ, R55 ;  /* 0x000000ffff027224 */ /* 0x000fe200078e0037 */
[C---:B------:R-:W-:Y:S01]  /*1de30*/  HMMA.16816.F32 R200, R16.reuse, R80, R24 ;  /* 0x0000005010c8723c */ /* 0x040fe20000001818 */
[----:B------:R-:W-:Y:S01]  /*1de40*/  IMAD.MOV.U32 R37, RZ, RZ, R123 ;  /* 0x000000ffff257224 */ /* 0x000fe200078e007b */
[----:B------:R-:W-:Y:S04]  /*1de50*/  LDSM.16.M88.4 R24, [R138+0x8000] ;  /* 0x008000008a18783b */ /* 0x000fe80000000200 */
[----:B---3--:R-:W-:Y:S07]  /*1de60*/  HMMA.16816.F32 R196, R16, R82, R8 ;  /* 0x0000005210c4723c */ /* 0x008fee0000001808 */
[----:B------:R-:W-:-:S02]  /*1de70*/  IMAD.MOV.U32 R9, RZ, RZ, R36 ;  /* 0x000000ffff097224 */ /* 0x000fc400078e0024 */
[----:B------:R-:W-:Y:S02]  /*1de80*/  IMAD.MOV.U32 R10, RZ, RZ, R6 ;  /* 0x000000ffff0a7224 */ /* 0x000fe400078e0006 */
[----:B------:R-:W-:Y:S02]  /*1de90*/  IMAD.MOV.U32 R11, RZ, RZ, R0 ;  /* 0x000000ffff0b7224 */ /* 0x000fe400078e0000 */
[----:B------:R-:W-:Y:S02]  /*1dea0*/  IMAD.MOV.U32 R36, RZ, RZ, R53 ;  /* 0x000000ffff247224 */ /* 0x000fe400078e0035 */
[----:B------:R-:W-:Y:S02]  /*1deb0*/  IMAD.MOV.U32 R6, RZ, RZ, R54 ;  /* 0x000000ffff067224 */ /* 0x000fe400078e0036 */
[----:B------:R-:W-:Y:S02]  /*1dec0*/  IMAD.MOV.U32 R0, RZ, RZ, R52 ;  /* 0x000000ffff007224 */ /* 0x000fe400078e0034 */
[----:B------:R-:W-:Y:S01]  /*1ded0*/  HMMA.16816.F32 R52, R12, R34, R124 ;  /* 0x000000220c34723c */ /* 0x000fe2000000187c */
[----:B------:R-:W-:-:S05]  /*1dee0*/  IMAD.MOV.U32 R8, RZ, RZ, R120 ;  /* 0x000000ffff087224 */ /* 0x000fca00078e0078 */
[C---:B-1----:R-:W-:Y:S06]  /*1def0*/  HMMA.16816.F32 R32, R12.reuse, R28, R116 ;  /* 0x0000001c0c20723c */ /* 0x042fec0000001874 */
[C---:B------:R-:W-:Y:S06]  /*1df00*/  HMMA.16816.F32 R28, R12.reuse, R30, R108 ;  /* 0x0000001e0c1c723c */ /* 0x040fec000000186c */
[----:B------:R-:W-:Y:S01]  /*1df10*/  HMMA.16816.F32 R80, R12, R48, R8 ;  /* 0x000000300c50723c */ /* 0x000fe20000001808 */
[----:B------:R-:W-:-:S05]  /*1df20*/  IMAD.MOV.U32 R230, RZ, RZ, R121 ;  /* 0x000000ffffe67224 */ /* 0x000fca00078e0079 */
[----:B------:R-:W-:Y:S07]  /*1df30*/  HMMA.16816.F32 R64, R20, R76, RZ ;  /* 0x0000004c1440723c */ /* 0x000fee00000018ff */
[----:B------:R-:W-:-:S05]  /*1df40*/  MOV R76, R130 ;  /* 0x00000082004c7202 */ /* 0x000fca0000000f00 */
[----:B------:R-:W-:Y:S01]  /*1df50*/  IMAD.MOV.U32 R119, RZ, RZ, R28 ;  /* 0x000000ffff777224 */ /* 0x000fe200078e001c */
[----:B------:R-:W-:Y:S01]  /*1df60*/  MOV R117, R30 ;  /* 0x0000001e00757202 */ /* 0x000fe20000000f00 */
[----:B------:R-:W-:Y:S02]  /*1df70*/  IMAD.MOV.U32 R118, RZ, RZ, R29 ;  /* 0x000000ffff767224 */ /* 0x000fe400078e001d */
[----:B------:R-:W-:Y:S02]  /*1df80*/  IMAD.MOV.U32 R116, RZ, RZ, R31 ;  /* 0x000000ffff747224 */ /* 0x000fe400078e001f */
[----:B--2---:R-:W-:Y:S01]  /*1df90*/  HMMA.16816.F32 R28, R12, R72, R100 ;  /* 0x000000480c1c723c */ /* 0x004fe20000001864 */
[----:B------:R-:W-:Y:S02]  /*1dfa0*/  IMAD.MOV.U32 R48, RZ, RZ, R82 ;  /* 0x000000ffff307224 */ /* 0x000fe400078e0052 */
[----:B------:R-:W-:Y:S02]  /*1dfb0*/  IMAD.MOV.U32 R10, RZ, RZ, R83 ;  /* 0x000000ffff0a7224 */ /* 0x000fe400078e0053 */
[----:B------:R-:W-:-:S02]  /*1dfc0*/  IMAD.MOV.U32 R9, RZ, RZ, R80 ;  /* 0x000000ffff097224 */ /* 0x000fc400078e0050 */
[----:B------:R-:W-:Y:S02]  /*1dfd0*/  IMAD.MOV.U32 R8, RZ, RZ, R81 ;  /* 0x000000ffff087224 */ /* 0x000fe400078e0051 */
[----:B------:R-:W-:Y:S02]  /*1dfe0*/  IMAD.MOV.U32 R81, RZ, RZ, R76 ;  /* 0x000000ffff517224 */ /* 0x000fe400078e004c */
[----:B------:R-:W-:Y:S02]  /*1dff0*/  IMAD.MOV.U32 R80, RZ, RZ, R37 ;  /* 0x000000ffff507224 */ /* 0x000fe400078e0025 */
[----:B------:R-:W-:Y:S02]  /*1e000*/  IMAD.MOV.U32 R83, RZ, RZ, R3 ;  /* 0x000000ffff537224 */ /* 0x000fe400078e0003 */
[----:B------:R-:W-:Y:S01]  /*1e010*/  IMAD.MOV.U32 R82, RZ, RZ, R230 ;  /* 0x000000ffff527224 */ /* 0x000fe200078e00e6 */
[----:B------:R-:W-:Y:S01]  /*1e020*/  HMMA.16816.F32 R120, R16, R68, R56 ;  /* 0x000000441078723c */ /* 0x000fe20000001838 */
[----:B------:R-:W-:-:S05]  /*1e030*/  IMAD.MOV.U32 R49, RZ, RZ, R83 ;  /* 0x000000ffff317224 */ /* 0x000fca00078e0053 */
[----:B----4-:R-:W-:Y:S01]  /*1e040*/  HMMA.16816.F32 R232, R12, R44, R232 ;  /* 0x0000002c0ce8723c */ /* 0x010fe200000018e8 */
[----:B------:R-:W-:-:S05]  /*1e050*/  IMAD.MOV.U32 R59, RZ, RZ, R82 ;  /* 0x000000ffff3b7224 */ /* 0x000fca00078e0052 */
[----:B------:R-:W-:Y:S01]  /*1e060*/  HMMA.16816.F32 R212, R12, R40, R212 ;  /* 0x000000280cd4723c */ /* 0x000fe200000018d4 */
[----:B------:R-:W-:-:S06]  /*1e070*/  IMAD.MOV.U32 R45, RZ, RZ, R80 ;  /* 0x000000ffff2d7224 */ /* 0x000fcc00078e0050 */
[----:B------:R-:W-:Y:S02]  /*1e080*/  IMAD.MOV.U32 R41, RZ, RZ, R81 ;  /* 0x000000ffff297224 */ /* 0x000fe400078e0051 */
[----:B------:R-:W1:Y:S01]  /*1e090*/  LDSM.16.M88.4 R80, [R84+0x8800] ;  /* 0x008800005450783b */ /* 0x000e620000000200 */
[----:B------:R-:W-:Y:S01]  /*1e0a0*/  HMMA.16816.F32 R60, R20, R78, RZ ;  /* 0x0000004e143c723c */ /* 0x000fe200000018ff */
[----:B------:R-:W-:Y:S02]  /*1e0b0*/  IMAD.MOV.U32 R127, RZ, RZ, R28 ;  /* 0x000000ffff7f7224 */ /* 0x000fe400078e001c */
[----:B------:R-:W-:Y:S02]  /*1e0c0*/  IMAD.MOV.U32 R126, RZ, RZ, R29 ;  /* 0x000000ffff7e7224 */ /* 0x000fe400078e001d */
[----:B------:R-:W-:Y:S02]  /*1e0d0*/  IMAD.MOV.U32 R125, RZ, RZ, R30 ;  /* 0x000000ffff7d7224 */ /* 0x000fe400078e001e */
[----:B------:R-:W-:-:S02]  /*1e0e0*/  IMAD.MOV.U32 R124, RZ, RZ, R31 ;  /* 0x000000ffff7c7224 */ /* 0x000fc400078e001f */
[----:B------:R-:W-:Y:S01]  /*1e0f0*/  IMAD.MOV.U32 R77, RZ, RZ, R128 ;  /* 0x000000ffff4d7224 */ /* 0x000fe200078e0080 */
[----:B------:R-:W-:Y:S01]  /*1e100*/  HMMA.16816.F32 R28, R12, R74, R104 ;  /* 0x0000004a0c1c723c */ /* 0x000fe20000001868 */
[----:B------:R-:W-:Y:S02]  /*1e110*/  IMAD.MOV.U32 R79, RZ, RZ, R131 ;  /* 0x000000ffff4f7224 */ /* 0x000fe400078e0083 */
[----:B------:R-:W-:Y:S01]  /*1e120*/  IMAD.MOV.U32 R37, RZ, RZ, R231 ;  /* 0x000000ffff257224 */ /* 0x000fe200078e00e7 */
[----:B------:R-:W-:Y:S02]  /*1e130*/  MOV R11, R77 ;  /* 0x0000004d000b7202 */ /* 0x000fe40000000f00 */
[----:B------:R-:W-:Y:S01]  /*1e140*/  HMMA.16816.F32 R176, R16, R96, R64 ;  /* 0x0000006010b0723c */ /* 0x000fe20000001840 */
[----:B------:R-:W-:Y:S02]  /*1e150*/  IMAD.MOV.U32 R78, RZ, RZ, R79 ;  /* 0x000000ffff4e7224 */ /* 0x000fe400078e004f */
[----:B------:R-:W-:-:S03]  /*1e160*/  IMAD.MOV.U32 R79, RZ, RZ, R228 ;  /* 0x000000ffff4f7224 */ /* 0x000fc600078e00e4 */
[----:B------:R-:W-:Y:S01]  /*1e170*/  HMMA.16816.F32 R68, R20, R88, RZ ;  /* 0x000000581444723c */ /* 0x000fe200000018ff */
[----:B------:R-:W-:Y:S02]  /*1e180*/  IMAD.MOV.U32 R76, RZ, RZ, R226 ;  /* 0x000000ffff4c7224 */ /* 0x000fe400078e00e2 */
[----:B------:R-:W-:-:S03]  /*1e190*/  IMAD.MOV.U32 R77, RZ, RZ, R195 ;  /* 0x000000ffff4d7224 */ /* 0x000fc600078e00c3 */
[----:B------:R-:W-:Y:S01]  /*1e1a0*/  HMMA.16816.F32 R64, R20, R90, RZ ;  /* 0x0000005a1440723c */ /* 0x000fe200000018ff */
[----:B------:R-:W-:Y:S02]  /*1e1b0*/  IMAD.MOV.U32 R231, RZ, RZ, R33 ;  /* 0x000000ffffe77224 */ /* 0x000fe400078e0021 */
[----:B------:R-:W-:Y:S02]  /*1e1c0*/  IMAD.MOV.U32 R228, RZ, RZ, R34 ;  /* 0x000000ffffe47224 */ /* 0x000fe400078e0022 */
[----:B------:R-:W-:Y:S02]  /*1e1d0*/  IMAD.MOV.U32 R226, RZ, RZ, R35 ;  /* 0x000000ffffe27224 */ /* 0x000fe400078e0023 */
[----:B------:R-:W-:Y:S02]  /*1e1e0*/  IMAD.MOV.U32 R195, RZ, RZ, R32 ;  /* 0x000000ffffc37224 */ /* 0x000fe400078e0020 */
[----:B------:R-:W2:Y:S01]  /*1e1f0*/  LDSM.16.M88.4 R32, [R84+0x8000] ;  /* 0x008000005420783b */ /* 0x000ea20000000200 */
[----:B------:R-:W-:-:S02]  /*1e200*/  IMAD.MOV.U32 R73, RZ, RZ, R78 ;  /* 0x000000ffff497224 */ /* 0x000fc400078e004e */
[----:B------:R-:W-:Y:S02]  /*1e210*/  IMAD.MOV.U32 R108, RZ, RZ, R79 ;  /* 0x000000ffff6c7224 */ /* 0x000fe400078e004f */
[----:B------:R-:W-:Y:S02]  /*1e220*/  IMAD.MOV.U32 R109, RZ, RZ, R76 ;  /* 0x000000ffff6d7224 */ /* 0x000fe400078e004c */
[----:B------:R-:W-:Y:S02]  /*1e230*/  IMAD.MOV.U32 R110, RZ, RZ, R77 ;  /* 0x000000ffff6e7224 */ /* 0x000fe400078e004d */
[----:B------:R-:W-:Y:S01]  /*1e240*/  IMAD.MOV.U32 R4, RZ, RZ, R129 ;  /* 0x000000ffff047224 */ /* 0x000fe200078e0081 */
[----:B------:R-:W3:Y:S01]  /*1e250*/  LDSM.16.M88.4 R76, [R84+0x9000] ;  /* 0x00900000544c783b */ /* 0x000ee20000000200 */
[----:B------:R-:W-:Y:S01]  /*1e260*/  HMMA.16816.F32 R128, R16, R98, R60 ;  /* 0x000000621080723c */ /* 0x000fe2000000183c */
[----:B------:R-:W-:Y:S01]  /*1e270*/  IMAD.MOV.U32 R230, RZ, RZ, R87 ;  /* 0x000000ffffe67224 */ /* 0x000fe200078e0057 */
[----:B------:R-:W-:Y:S01]  /*1e280*/  MOV R101, R30 ;  /* 0x0000001e00657202 */ /* 0x000fe20000000f00 */
[----:B------:R-:W-:Y:S01]  /*1e290*/  IMAD.MOV.U32 R251, RZ, RZ, R10 ;  /* 0x000000fffffb7224 */ /* 0x000fe200078e000a */
[----:B------:R4:W-:Y:S01]  /*1e2a0*/  LDSM.16.M88.4 R96, [R11] ;  /* 0x000000000b60783b */ /* 0x0009e20000000200 */
[----:B------:R-:W-:-:S02]  /*1e2b0*/  IMAD.MOV.U32 R103, RZ, RZ, R9 ;  /* 0x000000ffff677224 */ /* 0x000fc400078e0009 */
[----:B------:R-:W-:Y:S02]  /*1e2c0*/  IMAD.MOV.U32 R111, RZ, RZ, R252 ;  /* 0x000000ffff6f7224 */ /* 0x000fe400078e00fc */
[----:B------:R-:W-:Y:S02]  /*1e2d0*/  IMAD.MOV.U32 R107, RZ, RZ, R8 ;  /* 0x000000ffff6b7224 */ /* 0x000fe400078e0008 */
[----:B------:R-:W-:Y:S02]  /*1e2e0*/  IMAD.MOV.U32 R249, RZ, RZ, R54 ;  /* 0x000000fffff97224 */ /* 0x000fe400078e0036 */
[----:B------:R-:W-:Y:S02]  /*1e2f0*/  IMAD.MOV.U32 R248, RZ, RZ, R55 ;  /* 0x000000fffff87224 */ /* 0x000fe400078e0037 */
[----:B------:R-:W-:Y:S02]  /*1e300*/  IMAD.MOV.U32 R3, RZ, RZ, R52 ;  /* 0x000000ffff037224 */ /* 0x000fe400078e0034 */
[----:B------:R-:W-:-:S02]  /*1e310*/  IMAD.MOV.U32 R102, RZ, RZ, R29 ;  /* 0x000000ffff667224 */ /* 0x000fc400078e001d */
[----:B------:R-:W-:Y:S01]  /*1e320*/  IMAD.MOV.U32 R100, RZ, RZ, R28 ;  /* 0x000000ffff647224 */ /* 0x000fe200078e001c */
[----:B-1----:R-:W-:Y:S01]  /*1e330*/  HMMA.16816.F32 R68, R16, R80, R68 ;  /* 0x000000501044723c */ /* 0x002fe20000001844 */
[----:B------:R-:W-:Y:S01]  /*1e340*/  IMAD.MOV.U32 R87, RZ, RZ, R53 ;  /* 0x000000ffff577224 */ /* 0x000fe200078e0035 */
[----:B------:R-:W-:Y:S01]  /*1e350*/  LDSM.16.M88.4 R72, [R73] ;  /* 0x000000004948783b */ /* 0x000fe20000000200 */
[----:B------:R-:W-:-:S03]  /*1e360*/  IMAD.MOV.U32 R252, RZ, RZ, R31 ;  /* 0x000000fffffc7224 */ /* 0x000fc600078e001f */
[C---:B------:R-:W-:Y:S01]  /*1e370*/  HMMA.16816.F32 R28, R20.reuse, R26, RZ ;  /* 0x0000001a141c723c */ /* 0x040fe200000018ff */
[----:B------:R1:W5:Y:S05]  /*1e380*/  LDSM.16.M88.4 R52, [R59] ;  /* 0x000000003b34783b */ /* 0x00036a0000000200 */
[----:B----4-:R-:W-:Y:S01]  /*1e390*/  HMMA.16816.F32 R8, R20, R24, RZ ;  /* 0x000000181408723c */ /* 0x010fe200000018ff */
[----:B------:R-:W-:Y:S02]  /*1e3a0*/  IMAD.MOV.U32 R250, RZ, RZ, R48 ;  /* 0x000000fffffa7224 */ /* 0x000fe400078e0030 */
[----:B------:R-:W-:Y:S03]  /*1e3b0*/  LDSM.16.M88.4 R48, [R49] ;  /* 0x000000003130783b */ /* 0x000fe60000000200 */
[----:B------:R-:W-:Y:S01]  /*1e3c0*/  HMMA.16816.F32 R64, R16, R82, R64 ;  /* 0x000000521040723c */ /* 0x000fe20000001840 */
[----:B------:R-:W4:Y:S05]  /*1e3d0*/  LDSM.16.M88.4 R80, [R138+0x9800] ;  /* 0x009800008a50783b */ /* 0x000f2a0000000200 */
[C---:B------:R-:W-:Y:S06]  /*1e3e0*/  HMMA.16816.F32 R60, R20.reuse, R92, RZ ;  /* 0x0000005c143c723c */ /* 0x040fec00000018ff */
[----:B-1----:R-:W-:Y:S06]  /*1e3f0*/  HMMA.16816.F32 R56, R20, R94, RZ ;  /* 0x0000005e1438723c */ /* 0x002fec00000018ff */
[C---:B--2---:R-:W-:Y:S06]  /*1e400*/  HMMA.16816.F32 R24, R16.reuse, R32, R8 ;  /* 0x000000201018723c */ /* 0x044fec0000001808 */
[----:B------:R-:W-:Y:S06]  /*1e410*/  HMMA.16816.F32 R8, R16, R34, R28 ;  /* 0x000000221008723c */ /* 0x000fec000000181c */
[C---:B------:R-:W-:Y:S01]  /*1e420*/  HMMA.16816.F32 R216, R12.reuse, R46, R216 ;  /* 0x0000002e0cd8723c */ /* 0x040fe200000018d8 */
[----:B------:R-:W1:Y:S05]  /*1e430*/  LDSM.16.M88.4 R44, [R45] ;  /* 0x000000002d2c783b */ /* 0x000e6a0000000200 */
[----:B------:R-:W-:Y:S01]  /*1e440*/  HMMA.16816.F32 R208, R12, R42, R208 ;  /* 0x0000002a0cd0723c */ /* 0x000fe200000018d0 */
[----:B------:R-:W2:Y:S01]  /*1e450*/  LDSM.16.M88.4 R40, [R41] ;  /* 0x000000002928783b */ /* 0x000ea20000000200 */
[----:B------:R-:W-:-:S04]  /*1e460*/  IMAD.MOV.U32 R90, RZ, RZ, R107 ;  /* 0x000000ffff5a7224 */ /* 0x000fc800078e006b */
[C---:B---3--:R-:W-:Y:S06]  /*1e470*/  HMMA.16816.F32 R60, R16.reuse, R76, R60 ;  /* 0x0000004c103c723c */ /* 0x048fec000000183c */
[----:B------:R-:W-:Y:S01]  /*1e480*/  HMMA.16816.F32 R76, R16, R78, R56 ;  /* 0x0000004e104c723c */ /* 0x000fe20000001838 */
[----:B------:R-:W-:-:S06]  /*1e490*/  IMAD.MOV.U32 R34, RZ, RZ, R36 ;  /* 0x000000ffff227224 */ /* 0x000fcc00078e0024 */
[----:B------:R-:W-:Y:S01]  /*1e4a0*/  IMAD.MOV.U32 R58, RZ, RZ, R4 ;  /* 0x000000ffff3a7224 */ /* 0x000fe200078e0004 */
[----:B-----5:R-:W-:Y:S01]  /*1e4b0*/  HMMA.16816.F32 R104, R12, R54, R220 ;  /* 0x000000360c68723c */ /* 0x020fe200000018dc */
[----:B------:R-:W-:Y:S01]  /*1e4c0*/  IMAD.MOV.U32 R32, RZ, RZ, R108 ;  /* 0x000000ffff207224 */ /* 0x000fe200078e006c */
[----:B----4-:R-:W-:Y:S01]  /*1e4d0*/  MOV R56, R81 ;  /* 0x0000005100387202 */ /* 0x010fe20000000f00 */
[----:B------:R-:W-:-:S04]  /*1e4e0*/  IMAD.MOV.U32 R30, RZ, RZ, R109 ;  /* 0x000000ffff1e7224 */ /* 0x000fc800078e006d */
[----:B------:R-:W-:Y:S02]  /*1e4f0*/  IMAD.MOV.U32 R223, RZ, RZ, R58 ;  /* 0x000000ffffdf7224 */ /* 0x000fe400078e003a */
[----:B------:R-:W-:Y:S02]  /*1e500*/  IMAD.MOV.U32 R31, RZ, RZ, R110 ;  /* 0x000000ffff1f7224 */ /* 0x000fe400078e006e */
[----:B------:R-:W-:Y:S02]  /*1e510*/  IMAD.MOV.U32 R29, RZ, RZ, R111 ;  /* 0x000000ffff1d7224 */ /* 0x000fe400078e006f */
[----:B------:R-:W-:Y:S01]  /*1e520*/  IMAD.MOV.U32 R57, RZ, RZ, R80 ;  /* 0x000000ffff397224 */ /* 0x000fe200078e0050 */
[----:B------:R-:W-:Y:S01]  /*1e530*/  HMMA.16816.F32 R108, R12, R50, R196 ;  /* 0x000000320c6c723c */ /* 0x000fe200000018c4 */
[----:B------:R-:W-:Y:S02]  /*1e540*/  IMAD.MOV.U32 R36, RZ, RZ, R82 ;  /* 0x000000ffff247224 */ /* 0x000fe400078e0052 */
[----:B------:R-:W-:-:S03]  /*1e550*/  IMAD.MOV.U32 R4, RZ, RZ, R83 ;  /* 0x000000ffff047224 */ /* 0x000fc600078e0053 */
[C---:B------:R-:W-:Y:S01]  /*1e560*/  HMMA.16816.F32 R80, R12.reuse, R48, R200 ;  /* 0x000000300c50723c */ /* 0x040fe200000018c8 */
[----:B------:R3:W4:Y:S05]  /*1e570*/  LDSM.16.M88.4 R48, [R223] ;  /* 0x00000000df30783b */ /* 0x00072a0000000200 */
[C---:B------:R-:W-:Y:S06]  /*1e580*/  HMMA.16816.F32 R8, R12.reuse, R74, R8 ;  /* 0x0000004a0c08723c */ /* 0x040fec0000001808 */
[----:B------:R-:W-:Y:S01]  /*1e590*/  HMMA.16816.F32 R24, R12, R72, R24 ;  /* 0x000000480c18723c */ /* 0x000fe20000001818 */
[----:B------:R-:W-:-:S02]  /*1e5a0*/  IMAD.MOV.U32 R33, RZ, RZ, R103 ;  /* 0x000000ffff217224 */ /* 0x000fc400078e0067 */
[----:B------:R-:W-:Y:S02]  /*1e5b0*/  IMAD.MOV.U32 R88, RZ, RZ, R102 ;  /* 0x000000ffff587224 */ /* 0x000fe400078e0066 */
[----:B------:R-:W-:Y:S02]  /*1e5c0*/  IMAD.MOV.U32 R89, RZ, RZ, R101 ;  /* 0x000000ffff597224 */ /* 0x000fe400078e0065 */
[----:B------:R-:W-:Y:S02]  /*1e5d0*/  IMAD.MOV.U32 R91, RZ, RZ, R100 ;  /* 0x000000ffff5b7224 */ /* 0x000fe400078e0064 */
[----:B------:R-:W-:Y:S01]  /*1e5e0*/  HMMA.16816.F32 R100, R12, R52, R236 ;  /* 0x000000340c64723c */ /* 0x000fe200000018ec */
[----:B------:R-:W-:Y:S02]  /*1e5f0*/  IMAD.MOV.U32 R59, RZ, RZ, R0 ;  /* 0x000000ffff3b7224 */ /* 0x000fe400078e0000 */
[----:B------:R-:W-:-:S04]  /*1e600*/  IMAD.MOV.U32 R28, RZ, RZ, R2 ;  /* 0x000000ffff1c7224 */ /* 0x000fc800078e0002 */
[----:B------:R-:W-:Y:S02]  /*1e610*/  IMAD.MOV.U32 R239, RZ, RZ, R85 ;  /* 0x000000ffffef7224 */ /* 0x000fe400078e0055 */
[----:B------:R-:W-:Y:S02]  /*1e620*/  IMAD.MOV.U32 R35, RZ, RZ, R6 ;  /* 0x000000ffff237224 */ /* 0x000fe400078e0006 */
[----:B------:R-:W-:Y:S02]  /*1e630*/  IMAD.MOV.U32 R53, RZ, RZ, R239 ;  /* 0x000000ffff357224 */ /* 0x000fe400078e00ef */
[----:B------:R-:W-:Y:S02]  /*1e640*/  IMAD.MOV.U32 R236, RZ, RZ, R57 ;  /* 0x000000ffffec7224 */ /* 0x000fe400078e0039 */
[----:B------:R-:W-:Y:S02]  /*1e650*/  IMAD.MOV.U32 R238, RZ, RZ, R59 ;  /* 0x000000ffffee7224 */ /* 0x000fe400078e003b */
[----:B------:R-:W-:Y:S01]  /*1e660*/  IMAD.MOV.U32 R239, RZ, RZ, R34 ;  /* 0x000000ffffef7224 */ /* 0x000fe200078e0022 */
[----:B------:R-:W-:Y:S01]  /*1e670*/  HMMA.16816.F32 R92, R12, R96, R244 ;  /* 0x000000600c5c723c */ /* 0x000fe200000018f4 */
[----:B------:R-:W-:Y:S01]  /*1e680*/  IMAD.MOV.U32 R237, RZ, RZ, R56 ;  /* 0x000000ffffed7224 */ /* 0x000fe200078e0038 */
[----:B------:R-:W5:Y:S01]  /*1e690*/  LDSM.16.M88.4 R52, [R53] ;  /* 0x000000003534783b */ /* 0x000f620000000200 */
[----:B------:R-:W-:-:S02]  /*1e6a0*/  IMAD.MOV.U32 R57, RZ, RZ, R28 ;  /* 0x000000ffff397224 */ /* 0x000fc400078e001c */
[----:B------:R-:W-:Y:S02]  /*1e6b0*/  IMAD.MOV.U32 R58, RZ, RZ, R29 ;  /* 0x000000ffff3a7224 */ /* 0x000fe400078e001d */
[----:B------:R-:W-:Y:S02]  /*1e6c0*/  IMAD.MOV.U32 R59, RZ, RZ, R30 ;  /* 0x000000ffff3b7224 */ /* 0x000fe400078e001e */
[----:B------:R-:W-:Y:S01]  /*1e6d0*/  IMAD.MOV.U32 R34, RZ, RZ, R31 ;  /* 0x000000ffff227224 */ /* 0x000fe200078e001f */
[----:B------:R-:W-:Y:S01]  /*1e6e0*/  HMMA.16816.F32 R96, R12, R98, R240 ;  /* 0x000000620c60723c */ /* 0x000fe200000018f0 */
[----:B------:R-:W-:Y:S02]  /*1e6f0*/  IMAD.MOV.U32 R28, RZ, RZ, R33 ;  /* 0x000000ffff1c7224 */ /* 0x000fe400078e0021 */
[----:B------:R-:W-:Y:S02]  /*1e700*/  IMAD.MOV.U32 R29, RZ, RZ, R90 ;  /* 0x000000ffff1d7224 */ /* 0x000fe400078e005a */
[----:B------:R-:W-:-:S02]  /*1e710*/  IMAD.MOV.U32 R30, RZ, RZ, R250 ;  /* 0x000000ffff1e7224 */ /* 0x000fc400078e00fa */
[----:B------:R-:W-:Y:S01]  /*1e720*/  IMAD.MOV.U32 R31, RZ, RZ, R251 ;  /* 0x000000ffff1f7224 */ /* 0x000fe200078e00fb */
[C---:B-1----:R-:W-:Y:S01]  /*1e730*/  HMMA.16816.F32 R240, R12.reuse, R46, R128 ;  /* 0x0000002e0cf0723c */ /* 0x042fe20000001880 */
[----:B------:R-:W-:Y:S01]  /*1e740*/  IMAD.MOV.U32 R56, RZ, RZ, R35 ;  /* 0x000000ffff387224 */ /* 0x000fe200078e0023 */
[----:B------:R-:W-:Y:S01]  /*1e750*/  MOV R35, R32 ;  /* 0x0000002000237202 */ /* 0x000fe20000000f00 */
[----:B------:R-:W-:Y:S02]  /*1e760*/  IMAD.MOV.U32 R32, RZ, RZ, R249 ;  /* 0x000000ffff207224 */ /* 0x000fe400078e00f9 */
[----:B------:R-:W-:Y:S01]  /*1e770*/  IMAD.MOV.U32 R33, RZ, RZ, R248 ;  /* 0x000000ffff217224 */ /* 0x000fe200078e00f8 */
[----:B--2---:R-:W-:Y:S01]  /*1e780*/  HMMA.16816.F32 R120, R12, R40, R120 ;  /* 0x000000280c78723c */ /* 0x004fe20000001878 */
[----:B------:R-:W-:Y:S02]  /*1e790*/  IMAD.MOV.U32 R129, RZ, RZ, R237 ;  /* 0x000000ffff817224 */ /* 0x000fe400078e00ed */
[----:B------:R-:W-:-:S02]  /*1e7a0*/  IMAD.MOV.U32 R128, RZ, RZ, R236 ;  /* 0x000000ffff807224 */ /* 0x000fc400078e00ec */
[----:B------:R-:W-:Y:S01]  /*1e7b0*/  IMAD.MOV.U32 R237, RZ, RZ, R87 ;  /* 0x000000ffffed7224 */ /* 0x000fe200078e0057 */
[----:B------:R-:W-:Y:S01]  /*1e7c0*/  HMMA.16816.F32 R248, R12, R42, R112 ;  /* 0x0000002a0cf8723c */ /* 0x000fe20000001870 */
[----:B------:R-:W-:Y:S01]  /*1e7d0*/  IMAD.MOV.U32 R221, RZ, RZ, R28 ;  /* 0x000000ffffdd7224 */ /* 0x000fe200078e001c */
[----:B------:R-:W1:Y:S01]  /*1e7e0*/  LDSM.16.M88.4 R40, [R139] ;  /* 0x000000008b28783b */ /* 0x000e620000000200 */
[----:B------:R-:W-:Y:S02]  /*1e7f0*/  IMAD.MOV.U32 R222, RZ, RZ, R29 ;  /* 0x000000ffffde7224 */ /* 0x000fe400078e001d */
[----:B---3--:R-:W-:Y:S02]  /*1e800*/  IMAD.MOV.U32 R223, RZ, RZ, R30 ;  /* 0x000000ffffdf7224 */ /* 0x008fe400078e001e */
[----:B------:R-:W-:Y:S02]  /*1e810*/  IMAD.MOV.U32 R236, RZ, RZ, R31 ;  /* 0x000000ffffec7224 */ /* 0x000fe400078e001f */
[----:B------:R-:W-:Y:S01]  /*1e820*/  IMAD.MOV.U32 R113, RZ, RZ, R9 ;  /* 0x000000ffff717224 */ /* 0x000fe200078e0009 */
[----:B------:R-:W-:Y:S01]  /*1e830*/  LDSM.16.M88.4 R28, [R184+0x1000] ;  /* 0x00100000b81c783b */ /* 0x000fe20000000200 */
[----:B------:R-:W-:-:S02]  /*1e840*/  IMAD.MOV.U32 R112, RZ, RZ, R10 ;  /* 0x000000ffff707224 */ /* 0x000fc400078e000a */
[----:B------:R-:W-:Y:S02]  /*1e850*/  IMAD.MOV.U32 R87, RZ, RZ, R8 ;  /* 0x000000ffff577224 */ /* 0x000fe400078e0008 */
[----:B------:R-:W-:Y:S02]  /*1e860*/  IMAD.MOV.U32 R74, RZ, RZ, R11 ;  /* 0x000000ffff4a7224 */ /* 0x000fe400078e000b */
[----:B------:R-:W2:Y:S01]  /*1e870*/  LDSM.16.M88.4 R8, [R187] ;  /* 0x00000000bb08783b */ /* 0x000ea20000000200 */
[----:B------:R-:W-:Y:S02]  /*1e880*/  IMAD.MOV.U32 R200, RZ, RZ, R238 ;  /* 0x000000ffffc87224 */ /* 0x000fe400078e00ee */
[----:B------:R-:W-:Y:S02]  /*1e890*/  IMAD.MOV.U32 R201, RZ, RZ, R239 ;  /* 0x000000ffffc97224 */ /* 0x000fe400078e00ef */
[----:B------:R-:W-:Y:S02]  /*1e8a0*/  IMAD.MOV.U32 R90, RZ, RZ, R3 ;  /* 0x000000ffff5a7224 */ /* 0x000fe400078e0003 */
[----:B------:R-:W-:-:S02]  /*1e8b0*/  IMAD.MOV.U32 R199, RZ, RZ, R34 ;  /* 0x000000ffffc77224 */ /* 0x000fc400078e0022 */
[----:B------:R-:W-:Y:S02]  /*1e8c0*/  IMAD.MOV.U32 R220, RZ, RZ, R35 ;  /* 0x000000ffffdc7224 */ /* 0x000fe400078e0023 */
[----:B------:R-:W-:Y:S02]  /*1e8d0*/  IMAD.MOV.U32 R238, RZ, RZ, R32 ;  /* 0x000000ffffee7224 */ /* 0x000fe400078e0020 */
[----:B------:R-:W-:Y:S02]  /*1e8e0*/  IMAD.MOV.U32 R239, RZ, RZ, R33 ;  /* 0x000000ffffef7224 */ /* 0x000fe400078e0021 */
[----:B------:R-:W-:Y:S01]  /*1e8f0*/  IMAD.MOV.U32 R114, RZ, RZ, R24 ;  /* 0x000000ffff727224 */ /* 0x000fe200078e0018 */
[----:B------:R-:W3:Y:S01]  /*1e900*/  LDSM.16.M88.4 R32, [R184+0x800] ;  /* 0x00080000b820783b */ /* 0x000ee20000000200 */
[----:B------:R-:W-:Y:S02]  /*1e910*/  IMAD.MOV.U32 R73, RZ, RZ, R25 ;  /* 0x000000ffff497224 */ /* 0x000fe400078e0019 */
[----:B------:R-:W-:-:S02]  /*1e920*/  IMAD.MOV.U32 R72, RZ, RZ, R26 ;  /* 0x000000ffff487224 */ /* 0x000fc400078e001a */
[----:B------:R-:W-:Y:S02]  /*1e930*/  IMAD.MOV.U32 R3, RZ, RZ, R27 ;  /* 0x000000ffff037224 */ /* 0x000fe400078e001b */
[----:B------:R-:W3:Y:S01]  /*1e940*/  LDSM.16.M88.4 R24, [R184+0x1800] ;  /* 0x00180000b818783b */ /* 0x000ee20000000200 */
[C---:B----4-:R-:W-:Y:S06]  /*1e950*/  HMMA.16816.F32 R60, R12.reuse, R48, R60 ;  /* 0x000000300c3c723c */ /* 0x050fec000000183c */
[----:B------:R-:W-:Y:S01]  /*1e960*/  HMMA.16816.F32 R48, R12, R50, R76 ;  /* 0x000000320c30723c */ /* 0x000fe2000000184c */
[----:B------:R-:W-:Y:S01]  /*1e970*/  MOV R198, R59 ;  /* 0x0000003b00c67202 */ /* 0x000fe20000000f00 */
[----:B------:R-:W-:-:S02]  /*1e980*/  IMAD.MOV.U32 R197, RZ, RZ, R58 ;  /* 0x000000ffffc57224 */ /* 0x000fc400078e003a */
[----:B------:R-:W-:Y:S02]  /*1e990*/  IMAD.MOV.U32 R85, RZ, RZ, R120 ;  /* 0x000000ffff557224 */ /* 0x000fe400078e0078 */
[----:B------:R-:W-:Y:S02]  /*1e9a0*/  IMAD.MOV.U32 R6, RZ, RZ, R121 ;  /* 0x000000ffff067224 */ /* 0x000fe400078e0079 */
[----:B------:R-:W-:Y:S02]  /*1e9b0*/  IMAD.MOV.U32 R2, RZ, RZ, R122 ;  /* 0x000000ffff027224 */ /* 0x000fe400078e007a */
[----:B------:R-:W-:Y:S01]  /*1e9c0*/  IMAD.MOV.U32 R0, RZ, RZ, R123 ;  /* 0x000000ffff007224 */ /* 0x000fe200078e007b */
[----:B------:R-:W-:Y:S01]  /*1e9d0*/  HMMA.16816.F32 R244, R12, R44, R176 ;  /* 0x0000002c0cf4723c */ /* 0x000fe200000018b0 */
[----:B------:R-:W-:Y:S02]  /*1e9e0*/  IMAD.MOV.U32 R120, RZ, RZ, R197 ;  /* 0x000000ffff787224 */ /* 0x000fe400078e00c5 */
[----:B------:R-:W-:-:S02]  /*1e9f0*/  IMAD.MOV.U32 R121, RZ, RZ, R198 ;  /* 0x000000ffff797224 */ /* 0x000fc400078e00c6 */
[----:B------:R-:W-:Y:S02]  /*1ea00*/  IMAD.MOV.U32 R122, RZ, RZ, R199 ;  /* 0x000000ffff7a7224 */ /* 0x000fe400078e00c7 */
[----:B------:R-:W-:Y:S01]  /*1ea10*/  IMAD.MOV.U32 R123, RZ, RZ, R220 ;  /* 0x000000ffff7b7224 */ /* 0x000fe200078e00dc */
[----:B------:R-:W-:Y:S01]  /*1ea20*/  HMMA.16816.F32 R44, R20, R128, RZ ;  /* 0x00000080142c723c */ /* 0x000fe200000018ff */
[----:B------:R-:W-:Y:S01]  /*1ea30*/  IMAD.MOV.U32 R199, RZ, RZ, R236 ;  /* 0x000000ffffc77224 */ /* 0x000fe200078e00ec */
[----:B------:R-:W-:Y:S01]  /*1ea40*/  MOV R197, R222 ;  /* 0x000000de00c57202 */ /* 0x000fe20000000f00 */
[----:B------:R-:W-:Y:S01]  /*1ea50*/  IMAD.MOV.U32 R130, RZ, RZ, R175 ;  /* 0x000000ffff827224 */ /* 0x000fe200078e00af */
[----:B------:R-:W4:Y:S01]  /*1ea60*/  LDSM.16.M88.4 R176, [R84+0x9800] ;  /* 0x0098000054b0783b */ /* 0x000f220000000200 */
[----:B------:R-:W-:Y:S02]  /*1ea70*/  IMAD.MOV.U32 R131, RZ, RZ, R174 ;  /* 0x000000ffff837224 */ /* 0x000fe400078e00ae */
[----:B------:R-:W-:-:S02]  /*1ea80*/  IMAD.MOV.U32 R128, RZ, RZ, R194 ;  /* 0x000000ffff807224 */ /* 0x000fc400078e00c2 */
[----:B------:R-:W-:Y:S02]  /*1ea90*/  IMAD.MOV.U32 R129, RZ, RZ, R191 ;  /* 0x000000ffff817224 */ /* 0x000fe400078e00bf */
[----:B------:R-:W-:Y:S02]  /*1eaa0*/  IMAD.MOV.U32 R202, RZ, RZ, R56 ;  /* 0x000000ffffca7224 */ /* 0x000fe400078e0038 */
[----:B------:R-:W-:Y:S02]  /*1eab0*/  IMAD.MOV.U32 R203, RZ, RZ, R57 ;  /* 0x000000ffffcb7224 */ /* 0x000fe400078e0039 */
[----:B------:R-:W-:Y:S01]  /*1eac0*/  IMAD.MOV.U32 R196, RZ, RZ, R221 ;  /* 0x000000ffffc47224 */ /* 0x000fe200078e00dd */
[----:B-----5:R-:W-:Y:S01]  /*1ead0*/  HMMA.16816.F32 R68, R12, R52, R68 ;  /* 0x000000340c44723c */ /* 0x020fe20000001844 */
[----:B------:R-:W-:Y:S01]  /*1eae0*/  IMAD.MOV.U32 R198, RZ, RZ, R223 ;  /* 0x000000ffffc67224 */ /* 0x000fe200078e00df */
[----:B------:R-:W-:Y:S01]  /*1eaf0*/  LDSM.16.M88.4 R56, [R184+0x2000] ;  /* 0x00200000b838783b */ /* 0x000fe20000000200 */
[----:B------:R-:W-:-:S02]  /*1eb00*/  IMAD.MOV.U32 R236, RZ, RZ, R90 ;  /* 0x000000ffffec7224 */ /* 0x000fc400078e005a */
[----:B------:R-:W-:Y:S02]  /*1eb10*/  IMAD.MOV.U32 R222, RZ, RZ, R231 ;  /* 0x000000ffffde7224 */ /* 0x000fe400078e00e7 */
[----:B------:R-:W-:Y:S02]  /*1eb20*/  IMAD.MOV.U32 R223, RZ, RZ, R228 ;  /* 0x000000ffffdf7224 */ /* 0x000fe400078e00e4 */
[----:B------:R-:W-:Y:S02]  /*1eb30*/  IMAD.MOV.U32 R90, RZ, RZ, R226 ;  /* 0x000000ffff5a7224 */ /* 0x000fe400078e00e2 */
[----:B------:R-:W-:Y:S01]  /*1eb40*/  IMAD.MOV.U32 R221, RZ, RZ, R195 ;  /* 0x000000ffffdd7224 */ /* 0x000fe200078e00c3 */
[----:B------:R-:W-:Y:S01]  /*1eb50*/  MOV R195, R51 ;  /* 0x0000003300c37202 */ /* 0x000fe20000000f00 */
[----:B------:R-:W-:Y:S02]  /*1eb60*/  IMAD.MOV.U32 R231, RZ, RZ, R48 ;  /* 0x000000ffffe77224 */ /* 0x000fe400078e0030 */
[----:B------:R-:W-:-:S02]  /*1eb70*/  IMAD.MOV.U32 R228, RZ, RZ, R49 ;  /* 0x000000ffffe47224 */ /* 0x000fc400078e0031 */
[----:B------:R-:W-:Y:S02]  /*1eb80*/  IMAD.MOV.U32 R226, RZ, RZ, R50 ;  /* 0x000000ffffe27224 */ /* 0x000fe400078e0032 */
[----:B-1----:R-:W-:Y:S06]  /*1eb90*/  HMMA.16816.F32 R48, R12, R40, R120 ;  /* 0x000000280c30723c */ /* 0x002fec0000001878 */
[----:B--2---:R-:W-:Y:S06]  /*1eba0*/  HMMA.16816.F32 R120, R8, R28, R232 ;  /* 0x0000001c0878723c */ /* 0x004fec00000018e8 */
[----:B------:R-:W-:Y:S01]  /*1ebb0*/  HMMA.16816.F32 R64, R12, R54, R64 ;  /* 0x000000360c40723c */ /* 0x000fe20000001840 */
[----:B------:R-:W-:-:S02]  /*1ebc0*/  IMAD.MOV.U32 R232, RZ, RZ, R119 ;  /* 0x000000ffffe87224 */ /* 0x000fc400078e0077 */
[----:B------:R-:W-:Y:S02]  /*1ebd0*/  IMAD.MOV.U32 R233, RZ, RZ, R118 ;  /* 0x000000ffffe97224 */ /* 0x000fe400078e0076 */
[----:B------:R-:W-:Y:S01]  /*1ebe0*/  IMAD.MOV.U32 R234, RZ, RZ, R117 ;  /* 0x000000ffffea7224 */ /* 0x000fe200078e0075 */
[----:B------:R-:W-:Y:S01]  /*1ebf0*/  HMMA.16816.F32 R52, R12, R42, R128 ;  /* 0x0000002a0c34723c */ /* 0x000fe20000001880 */
[----:B------:R-:W-:Y:S01]  /*1ec00*/  IMAD.MOV.U32 R235, RZ, RZ, R116 ;  /* 0x000000ffffeb7224 */ /* 0x000fe200078e0074 */
[----:B------:R-:W-:Y:S04]  /*1ec10*/  LDSM.16.M88.4 R40, [R184+0x4000] ;  /* 0x00400000b828783b */ /* 0x000fe80000000200 */
[C---:B------:R-:W-:Y:S01]  /*1ec20*/  HMMA.16816.F32 R116, R8.reuse, R30, R216 ;  /* 0x0000001e0874723c */ /* 0x040fe200000018d8 */
[----:B------:R-:W-:Y:S05]  /*1ec30*/  LDSM.16.M88.4 R28, [R184+0x3000] ;  /* 0x00300000b81c783b */ /* 0x000fea0000000200 */
[----:B---3--:R-:W-:Y:S01]  /*1ec40*/  HMMA.16816.F32 R128, R8, R34, R200 ;  /* 0x000000220880723c */ /* 0x008fe200000018c8 */
[----:B------:R-:W-:-:S02]  /*1ec50*/  IMAD.MOV.U32 R216, RZ, RZ, R127 ;  /* 0x000000ffffd87224 */ /* 0x000fc400078e007f */
[----:B------:R-:W-:Y:S02]  /*1ec60*/  IMAD.MOV.U32 R217, RZ, RZ, R126 ;  /* 0x000000ffffd97224 */ /* 0x000fe400078e007e */
[----:B------:R-:W-:Y:S01]  /*1ec70*/  IMAD.MOV.U32 R218, RZ, RZ, R125 ;  /* 0x000000ffffda7224 */ /* 0x000fe200078e007d */
[----:B------:R-:W-:Y:S01]  /*1ec80*/  HMMA.16816.F32 R200, R8, R26, R208 ;  /* 0x0000001a08c8723c */ /* 0x000fe200000018d0 */
[----:B------:R-:W-:-:S05]  /*1ec90*/  IMAD.MOV.U32 R219, RZ, RZ, R124 ;  /* 0x000000ffffdb7224 */ /* 0x000fca00078e007c */
[C---:B------:R-:W-:Y:S01]  /*1eca0*/  HMMA.16816.F32 R124, R8.reuse, R24, R212 ;  /* 0x00000018087c723c */ /* 0x040fe200000018d4 */
[----:B------:R-:W1:Y:S01]  /*1ecb0*/  LDSM.16.M88.4 R24, [R184+0x3800] ;  /* 0x00380000b818783b */ /* 0x000e620000000200 */
[----:B------:R-:W-:Y:S02]  /*1ecc0*/  IMAD.MOV.U32 R79, RZ, RZ, R50 ;  /* 0x000000ffff4f7224 */ /* 0x000fe400078e0032 */
[----:B------:R-:W-:Y:S02]  /*1ecd0*/  IMAD.MOV.U32 R78, RZ, RZ, R51 ;  /* 0x000000ffff4e7224 */ /* 0x000fe400078e0033 */
[----:B------:R-:W-:Y:S01]  /*1ece0*/  HMMA.16816.F32 R196, R8, R32, R196 ;  /* 0x0000002008c4723c */ /* 0x000fe200000018c4 */
[----:B------:R-:W-:Y:S01]  /*1ecf0*/  IMAD.MOV.U32 R77, RZ, RZ, R48 ;  /* 0x000000ffff4d7224 */ /* 0x000fe200078e0030 */
[----:B------:R-:W2:Y:S01]  /*1ed00*/  LDSM.16.M88.4 R32, [R184+0x2800] ;  /* 0x00280000b820783b */ /* 0x000ea20000000200 */
[----:B------:R-:W-:-:S03]  /*1ed10*/  IMAD.MOV.U32 R76, RZ, RZ, R49 ;  /* 0x000000ffff4c7224 */ /* 0x000fc600078e0031 */
[----:B----4-:R-:W-:Y:S01]  /*1ed20*/  HMMA.16816.F32 R48, R16, R176, R44 ;  /* 0x000000b01030723c */ /* 0x010fe2000000182c */
[----:B------:R-:W3:Y:S01]  /*1ed30*/  LDSM.16.M88.4 R44, [R184+0x4800] ;  /* 0x00480000b82c783b */ /* 0x000ee20000000200 */
[----:B------:R-:W-:Y:S02]  /*1ed40*/  IMAD.MOV.U32 R220, RZ, RZ, R221 ;  /* 0x000000ffffdc7224 */ /* 0x000fe400078e00dd */
[----:B------:R-:W-:Y:S01]  /*1ed50*/  IMAD.MOV.U32 R221, RZ, RZ, R222 ;  /* 0x000000ffffdd7224 */ /* 0x000fe200078e00de */
[----:B------:R-:W-:Y:S01]  /*1ed60*/  MOV R214, R89 ;  /* 0x0000005900d67202 */ /* 0x000fe20000000f00 */
[----:B------:R-:W-:Y:S02]  /*1ed70*/  IMAD.MOV.U32 R222, RZ, RZ, R223 ;  /* 0x000000ffffde7224 */ /* 0x000fe400078e00df */
[----:B------:R-:W-:Y:S02]  /*1ed80*/  IMAD.MOV.U32 R223, RZ, RZ, R90 ;  /* 0x000000ffffdf7224 */ /* 0x000fe400078e005a */
[----:B------:R-:W-:-:S02]  /*1ed90*/  IMAD.MOV.U32 R212, RZ, RZ, R91 ;  /* 0x000000ffffd47224 */ /* 0x000fc400078e005b */
[----:B------:R-:W-:Y:S02]  /*1eda0*/  IMAD.MOV.U32 R213, RZ, RZ, R88 ;  /* 0x000000ffffd57224 */ /* 0x000fe400078e0058 */
[----:B------:R4:W-:Y:S01]  /*1edb0*/  LDSM.16.M88.4 R88, [R230] ;  /* 0x00000000e658783b */ /* 0x0009e20000000200 */
[C---:B-1----:R-:W-:Y:S06]  /*1edc0*/  HMMA.16816.F32 R92, R8.reuse, R24, R92 ;  /* 0x00000018085c723c */ /* 0x042fec000000185c */
[----:B------:R-:W-:Y:S01]  /*1edd0*/  HMMA.16816.F32 R96, R8, R26, R96 ;  /* 0x0000001a0860723c */ /* 0x000fe20000001860 */
[----:B------:R-:W1:Y:S01]  /*1ede0*/  LDSM.16.M88.4 R24, [R184+0x5000] ;  /* 0x00500000b818783b */ /* 0x000e620000000200 */
[----:B----4-:R-:W4:Y:S01]  /*1edf0*/  S2R R230, SR_TID.X ;  /* 0x0000000000e67919 */ /* 0x010f220000002100 */
[----:B------:R-:W-:-:S02]  /*1ee00*/  IMAD.MOV.U32 R194, RZ, RZ, R60 ;  /* 0x000000ffffc27224 */ /* 0x000fc400078e003c */
[----:B------:R-:W-:Y:S02]  /*1ee10*/  IMAD.MOV.U32 R191, RZ, RZ, R61 ;  /* 0x000000ffffbf7224 */ /* 0x000fe400078e003d */
[----:B------:R-:W-:Y:S02]  /*1ee20*/  IMAD.MOV.U32 R175, RZ, RZ, R62 ;  /* 0x000000ffffaf7224 */ /* 0x000fe400078e003e */
[----:B------:R-:W-:Y:S02]  /*1ee30*/  IMAD.MOV.U32 R174, RZ, RZ, R63 ;  /* 0x000000ffffae7224 */ /* 0x000fe400078e003f */
[----:B------:R-:W5:Y:S01]  /*1ee40*/  LDSM.16.M88.4 R60, [R184] ;  /* 0x00000000b83c783b */ /* 0x000f620000000200 */
[----:B------:R-:W-:Y:S01]  /*1ee50*/  IMAD.MOV.U32 R215, RZ, RZ, R252 ;  /* 0x000000ffffd77224 */ /* 0x000fe200078e00fc */
[----:B------:R-:W-:Y:S01]  /*1ee60*/  HMMA.16816.F32 R216, R8, R28, R216 ;  /* 0x0000001c08d8723c */ /* 0x000fe200000018d8 */
[----:B------:R-:W-:-:S05]  /*1ee70*/  IMAD.MOV.U32 R75, RZ, RZ, R114 ;  /* 0x000000ffff4b7224 */ /* 0x000fca00078e0072 */
[C---:B------:R-:W-:Y:S01]  /*1ee80*/  HMMA.16816.F32 R212, R8.reuse, R30, R212 ;  /* 0x0000001e08d4723c */ /* 0x040fe200000018d4 */
[----:B------:R-:W5:Y:S05]  /*1ee90*/  LDSM.16.M88.4 R28, [R184+0x5800] ;  /* 0x00580000b81c783b */ /* 0x000f6a0000000200 */
[C---:B------:R-:W-:Y:S06]  /*1eea0*/  HMMA.16816.F32 R204, R8.reuse, R56, R204 ;  /* 0x0000003808cc723c */ /* 0x040fec00000018cc */
[----:B------:R-:W-:Y:S01]  /*1eeb0*/  HMMA.16816.F32 R236, R8, R58, R236 ;  /* 0x0000003a08ec723c */ /* 0x000fe200000018ec */
[----:B------:R-:W-:-:S02]  /*1eec0*/  IMAD.MOV.U32 R57, RZ, RZ, R113 ;  /* 0x000000ffff397224 */ /* 0x000fc400078e0071 */
[----:B----4-:R-:W-:-:S03]  /*1eed0*/  IMAD.SHL.U32 R252, R230, 0x2, RZ ;  /* 0x00000002e6fc7824 */ /* 0x010fc600078e00ff */
[C---:B--2---:R-:W-:Y:S01]  /*1eee0*/  HMMA.16816.F32 R220, R8.reuse, R32, R220 ;  /* 0x0000002008dc723c */ /* 0x044fe200000018dc */
[----:B------:R-:W-:Y:S02]  /*1eef0*/  IMAD.MOV.U32 R59, RZ, RZ, R112 ;  /* 0x000000ffff3b7224 */ /* 0x000fe400078e0070 */
[----:B------:R-:W-:Y:S02]  /*1ef00*/  IMAD.MOV.U32 R56, RZ, RZ, R87 ;  /* 0x000000ffff387224 */ /* 0x000fe400078e0057 */
[----:B------:R-:W-:Y:S01]  /*1ef10*/  IMAD.MOV.U32 R230, RZ, RZ, R86 ;  /* 0x000000ffffe67224 */ /* 0x000fe200078e0056 */
[----:B---3--:R-:W-:Y:S01]  /*1ef20*/  HMMA.16816.F32 R112, R8, R44, R80 ;  /* 0x0000002c0870723c */ /* 0x008fe20000001850 */
[----:B------:R-:W-:Y:S02]  /*1ef30*/  IMAD.MOV.U32 R33, RZ, RZ, R76 ;  /* 0x000000ffff217224 */ /* 0x000fe400078e004c */
[----:B------:R-:W-:-:S03]  /*1ef40*/  IMAD.MOV.U32 R76, RZ, RZ, R85 ;  /* 0x000000ffff4c7224 */ /* 0x000fc600078e0055 */
[C---:B-1----:R-:W-:Y:S06]  /*1ef50*/  HMMA.16816.F32 R84, R8.reuse, R24, R244 ;  /* 0x000000180854723c */ /* 0x042fec00000018f4 */
[----:B------:R-:W-:Y:S01]  /*1ef60*/  HMMA.16816.F32 R80, R8, R26, R240 ;  /* 0x0000001a0850723c */ /* 0x000fe200000018f0 */
[----:B------:R-:W1:Y:S01]  /*1ef70*/  LDSM.16.M88.4 R24, [R184+0x6000] ;  /* 0x00600000b818783b */ /* 0x000e620000000200 */
[----:B------:R-:W-:-:S04]  /*1ef80*/  IMAD.MOV.U32 R58, RZ, RZ, R77 ;  /* 0x000000ffff3a7224 */ /* 0x000fc800078e004d */
[----:B-----5:R-:W-:Y:S01]  /*1ef90*/  HMMA.16816.F32 R52, R8, R62, R52 ;  /* 0x0000003e0834723c */ /* 0x020fe20000001834 */
[----:B------:R-:W-:Y:S01]  /*1efa0*/  IMAD.MOV.U32 R77, RZ, RZ, R6 ;  /* 0x000000ffff4d7224 */ /* 0x000fe200078e0006 */
[----:B------:R-:W-:Y:S01]  /*1efb0*/  LOP3.LUT R252, R252, 0x6, RZ, 0xc0, !PT ;  /* 0x00000006fcfc7812 */ /* 0x000fe200078ec0ff */
[----:B------:R-:W-:Y:S02]  /*1efc0*/  IMAD.SHL.U32 R6, R37, 0x100, RZ ;  /* 0x0000010025067824 */ /* 0x000fe400078e00ff */
[----:B------:R-:W-:Y:S02]  /*1efd0*/  IMAD.MOV.U32 R176, RZ, RZ, R79 ;  /* 0x000000ffffb07224 */ /* 0x000fe400078e004f */
[----:B------:R-:W-:Y:S01]  /*1efe0*/  IMAD.MOV.U32 R79, RZ, RZ, R0 ;  /* 0x000000ffff4f7224 */ /* 0x000fe200078e0000 */
[----:B------:R-:W-:Y:S01]  /*1eff0*/  LOP3.LUT R0, R6, 0x8, R252, 0xfe, !PT ;  /* 0x0000000806007812 */ /* 0x000fe200078efefc */
[----:B------:R-:W-:Y:S02]  /*1f000*/  IMAD.MOV.U32 R177, RZ, RZ, R78 ;  /* 0x000000ffffb17224 */ /* 0x000fe400078e004e */
[----:B------:R-:W-:Y:S01]  /*1f010*/  IMAD.MOV.U32 R78, RZ, RZ, R2 ;  /* 0x000000ffff4e7224 */ /* 0x000fe200078e0002 */
[C---:B------:R-:W-:Y:S01]  /*1f020*/  ISETP.GE.AND P5, PT, R0.reuse, R7, PT ;  /* 0x000000070000720c */ /* 0x040fe20003fa6270 */
[----:B------:R-:W-:Y:S01]  /*1f030*/  IMAD.MOV.U32 R32, RZ, RZ, R58 ;  /* 0x000000ffff207224 */ /* 0x000fe200078e003a */
[----:B------:R-:W-:Y:S01]  /*1f040*/  ISETP.GE.AND P4, PT, R0, R5, PT ;  /* 0x000000050000720c */ /* 0x000fe20003f86270 */
[----:B------:R-:W-:Y:S01]  /*1f050*/  HMMA.16816.F32 R208, R12, R88, R48 ;  /* 0x000000580cd0723c */ /* 0x000fe20000001830 */
[----:B------:R-:W-:Y:S01]  /*1f060*/  LOP3.LUT R0, R6, 0x10, R252, 0xfe, !PT ;  /* 0x0000001006007812 */ /* 0x000fe200078efefc */
[----:B------:R-:W-:Y:S01]  /*1f070*/  IMAD.MOV.U32 R58, RZ, RZ, R59 ;  /* 0x000000ffff3a7224 */ /* 0x000fe200078e003b */
[----:B------:R-:W-:-:S04]  /*1f080*/  MOV R59, R74 ;  /* 0x0000004a003b7202 */ /* 0x000fc80000000f00 */
[----:B------:R-:W-:Y:S02]  /*1f090*/  IMAD.MOV.U32 R48, RZ, RZ, R75 ;  /* 0x000000ffff307224 */ /* 0x000fe400078e004b */
[----:B------:R-:W-:Y:S02]  /*1f0a0*/  IMAD.MOV.U32 R49, RZ, RZ, R73 ;  /* 0x000000ffff317224 */ /* 0x000fe400078e0049 */
[----:B------:R-:W-:Y:S02]  /*1f0b0*/  IMAD.MOV.U32 R50, RZ, RZ, R72 ;  /* 0x000000ffff327224 */ /* 0x000fe400078e0048 */
[----:B------:R-:W-:Y:S01]  /*1f0c0*/  IMAD.MOV.U32 R51, RZ, RZ, R3 ;  /* 0x000000ffff337224 */ /* 0x000fe200078e0003 */
[----:B------:R-:W-:Y:S01]  /*1f0d0*/  HMMA.16816.F32 R76, R8, R28, R76 ;  /* 0x0000001c084c723c */ /* 0x000fe2000000184c */
[C---:B------:R-:W-:Y:S02]  /*1f0e0*/  ISETP.GE.AND P6, PT, R0.reuse, R7, PT ;  /* 0x000000070000720c */ /* 0x040fe40003fc6270 */
[----:B------:R-:W-:-:S03]  /*1f0f0*/  ISETP.GE.AND P3, PT, R0, R5, PT ;  /* 0x000000050000720c */ /* 0x000fc60003f66270 */
[C---:B------:R-:W-:Y:S01]  /*1f100*/  HMMA.16816.F32 R72, R8.reuse, R30, R248 ;  /* 0x0000001e0848723c */ /* 0x040fe200000018f8 */
[----:B------:R-:W2:Y:S01]  /*1f110*/  LDSM.16.M88.4 R28, [R184+0x6800] ;  /* 0x00680000b81c783b */ /* 0x000ea20000000200 */
[C-C-:B------:R-:W-:Y:S02]  /*1f120*/  LOP3.LUT R2, R6.reuse, 0x18, R252.reuse, 0xfe, !PT ;  /* 0x0000001806027812 */ /* 0x140fe400078efefc */
[----:B------:R-:W-:Y:S02]  /*1f130*/  LOP3.LUT R0, R6, 0x20, R252, 0xfe, !PT ;  /* 0x0000002006007812 */ /* 0x000fe400078efefc */
[----:B------:R-:W-:Y:S01]  /*1f140*/  FSEL R52, R52, -INF , !P5 ;  /* 0xff80000034347808 */ /* 0x000fe20006800000 */
[----:B-1----:R-:W-:Y:S01]  /*1f150*/  HMMA.16816.F32 R48, R8, R24, R48 ;  /* 0x000000180830723c */ /* 0x002fe20000001830 */
[----:B------:R-:W-:Y:S02]  /*1f160*/  FSEL R54, R54, -INF , !P4 ;  /* 0xff80000036367808 */ /* 0x000fe40006000000 */
[----:B------:R-:W-:-:S02]  /*1f170*/  FSEL R196, R196, -INF , !P6 ;  /* 0xff800000c4c47808 */ /* 0x000fc40007000000 */
[C---:B------:R-:W-:Y:S01]  /*1f180*/  ISETP.GE.AND P2, PT, R2.reuse, R7, PT ;  /* 0x000000070200720c */ /* 0x040fe20003f46270 */
[C---:B------:R-:W-:Y:S01]  /*1f190*/  HMMA.16816.F32 R56, R8.reuse, R26, R56 ;  /* 0x0000001a0838723c */ /* 0x040fe20000001838 */
[----:B------:R-:W-:Y:S01]  /*1f1a0*/  ISETP.GE.AND P5, PT, R2, R5, PT ;  /* 0x000000050200720c */ /* 0x000fe20003fa6270 */
[----:B------:R-:W1:Y:S01]  /*1f1b0*/  LDSM.16.M88.4 R24, [R184+0x7000] ;  /* 0x00700000b818783b */ /* 0x000e620000000200 */
[C---:B------:R-:W-:Y:S02]  /*1f1c0*/  ISETP.GE.AND P4, PT, R0.reuse, R7, PT ;  /* 0x000000070000720c */ /* 0x040fe40003f86270 */
[----:B------:R-:W-:Y:S01]  /*1f1d0*/  ISETP.GE.AND P6, PT, R0, R5, PT ;  /* 0x000000050000720c */ /* 0x000fe20003fc6270 */
[----:B------:R-:W-:Y:S01]  /*1f1e0*/  HMMA.16816.F32 R232, R8, R34, R232 ;  /* 0x0000002208e8723c */ /* 0x000fe200000018e8 */
[C-C-:B------:R-:W-:Y:S02]  /*1f1f0*/  LOP3.LUT R2, R6.reuse, 0x28, R252.reuse, 0xfe, !PT ;  /* 0x0000002806027812 */ /* 0x140fe400078efefc */
[----:B------:R-:W-:-:S02]  /*1f200*/  LOP3.LUT R0, R6, 0x30, R252, 0xfe, !PT ;  /* 0x0000003006007812 */ /* 0x000fc400078efefc */
[----:B------:R-:W-:Y:S01]  /*1f210*/  FSEL R198, R198, -INF , !P3 ;  /* 0xff800000c6c67808 */ /* 0x000fe20005800000 */
[C---:B------:R-:W-:Y:S01]  /*1f220*/  HMMA.16816.F32 R100, R8.reuse, R40, R100 ;  /* 0x000000280864723c */ /* 0x040fe20000001864 */
[----:B------:R-:W-:Y:S02]  /*1f230*/  FSEL R128, R128, -INF , !P2 ;  /* 0xff80000080807808 */ /* 0x000fe40005000000 */
[----:B------:R-:W-:Y:S02]  /*1f240*/  FSEL R130, R130, -INF , !P5 ;  /* 0xff80000082827808 */ /* 0x000fe40006800000 */
[----:B------:R-:W-:Y:S01]  /*1f250*/  FSEL R120, R120, -INF , !P4 ;  /* 0xff80000078787808 */ /* 0x000fe20006000000 */
[----:B------:R-:W-:Y:S01]  /*1f260*/  HMMA.16816.F32 R104, R8, R42, R104 ;  /* 0x0000002a0868723c */ /* 0x000fe20000001868 */
[C---:B------:R-:W-:Y:S01]  /*1f270*/  ISETP.GE.AND P3, PT, R2.reuse, R7, PT ;  /* 0x000000070200720c */ /* 0x040fe20003f66270 */
[----:B------:R-:W3:Y:S01]  /*1f280*/  LDSM.16.M88.4 R40, [R184+0x7800] ;  /* 0x00780000b828783b */ /* 0x000ee20000000200 */
[----:B------:R-:W-:-:S02]  /*1f290*/  ISETP.GE.AND P2, PT, R2, R5, PT ;  /* 0x000000050200720c */ /* 0x000fc40003f46270 */
[----:B------:R-:W-:Y:S01]  /*1f2a0*/  FSEL R122, R122, -INF , !P6 ;  /* 0xff8000007a7a7808 */ /* 0x000fe20007000000 */
[C---:B------:R-:W-:Y:S01]  /*1f2b0*/  HMMA.16816.F32 R108, R8.reuse, R46, R108 ;  /* 0x0000002e086c723c */ /* 0x040fe2000000186c */
[----:B------:R-:W-:Y:S02]  /*1f2c0*/  ISETP.GE.AND P5, PT, R0, R7, PT ;  /* 0x000000070000720c */ /* 0x000fe40003fa6270 */
[----:B------:R-:W-:Y:S01]  /*1f2d0*/  LOP3.LUT R3, R6, 0x78, R252, 0xfe, !PT ;  /* 0x0000007806037812 */ /* 0x000fe200078efefc */
[----:B------:R-:W-:Y:S01]  /*1f2e0*/  IMAD.MOV.U32 R244, RZ, RZ, R32 ;  /* 0x000000fffff47224 */ /* 0x000fe200078e0020 */
[----:B------:R-:W-:Y:S01]  /*1f2f0*/  ISETP.GE.AND P4, PT, R0, R5, PT ;  /* 0x000000050000720c */ /* 0x000fe20003f86270 */
[----:B------:R-:W-:Y:S01]  /*1f300*/  IMAD.MOV.U32 R245, RZ, RZ, R33 ;  /* 0x000000fffff57224 */ /* 0x000fe200078e0021 */
[C---:B------:R-:W-:Y:S01]  /*1f310*/  LOP3.LUT R2, R6.reuse, 0x38, R252, 0xfe, !PT ;  /* 0x0000003806027812 */ /* 0x040fe200078efefc */
[----:B------:R-:W-:Y:S01]  /*1f320*/  IMAD.MOV.U32 R34, RZ, RZ, R226 ;  /* 0x000000ffff227224 */ /* 0x000fe200078e00e2 */
[----:B------:R-:W-:Y:S01]  /*1f330*/  LOP3.LUT R0, R6, 0x40, R252, 0xfe, !PT ;  /* 0x0000004006007812 */ /* 0x000fe200078efefc */
[----:B------:R-:W-:Y:S01]  /*1f340*/  IMAD.MOV.U32 R35, RZ, RZ, R195 ;  /* 0x000000ffff237224 */ /* 0x000fe200078e00c3 */
[----:B------:R-:W-:Y:S01]  /*1f350*/  FSEL R116, R116, -INF , !P3 ;  /* 0xff80000074747808 */ /* 0x000fe20005800000 */
[----:B------:R-:W-:Y:S01]  /*1f360*/  IMAD.MOV.U32 R44, RZ, RZ, R194 ;  /* 0x000000ffff2c7224 */ /* 0x000fe200078e00c2 */
[----:B------:R-:W-:Y:S01]  /*1f370*/  FSEL R118, R118, -INF , !P2 ;  /* 0xff80000076767808 */ /* 0x000fe20005000000 */
[----:B------:R-:W-:Y:S01]  /*1f380*/  IMAD.MOV.U32 R45, RZ, RZ, R191 ;  /* 0x000000ffff2d7224 */ /* 0x000fe200078e00bf */
[----:B------:R-:W-:Y:S01]  /*1f390*/  FSEL R124, R124, -INF , !P5 ;  /* 0xff8000007c7c7808 */ /* 0x000fe20006800000 */
[C---:B--2---:R-:W-:Y:S01]  /*1f3a0*/  HMMA.16816.F32 R68, R8.reuse, R28, R68 ;  /* 0x0000001c0844723c */ /* 0x044fe20000001844 */
[C---:B------:R-:W-:Y:S01]  /*1f3b0*/  ISETP.GE.AND P6, PT, R2.reuse, R7, PT ;  /* 0x000000070200720c */ /* 0x040fe20003fc6270 */
[----:B------:R-:W-:Y:S01]  /*1f3c0*/  IMAD.MOV.U32 R246, RZ, RZ, R176 ;  /* 0x000000fffff67224 */ /* 0x000fe200078e00b0 */
[----:B------:R-:W-:Y:S01]  /*1f3d0*/  ISETP.GE.AND P3, PT, R2, R5, PT ;  /* 0x000000050200720c */ /* 0x000fe20003f66270 */
[----:B------:R-:W-:Y:S01]  /*1f3e0*/  IMAD.MOV.U32 R247, RZ, RZ, R177 ;  /* 0x000000fffff77224 */ /* 0x000fe200078e00b1 */
[C---:B------:R-:W-:Y:S01]  /*1f3f0*/  ISETP.GE.AND P2, PT, R0.reuse, R7, PT ;  /* 0x000000070000720c */ /* 0x040fe20003f46270 */
[----:B------:R-:W-:Y:S01]  /*1f400*/  HMMA.16816.F32 R64, R8, R30, R64 ;  /* 0x0000001e0840723c */ /* 0x000fe20000001840 */
[----:B------:R-:W-:Y:S01]  /*1f410*/  ISETP.GE.AND P5, PT, R0, R5, PT ;  /* 0x000000050000720c */ /* 0x000fe20003fa6270 */
[----:B------:R-:W-:Y:S01]  /*1f420*/  IMAD.MOV.U32 R62, RZ, RZ, R36 ;  /* 0x000000ffff3e7224 */ /* 0x000fe200078e0024 */
[C---:B------:R-:W-:Y:S01]  /*1f430*/  LOP3.LUT R2, R6.reuse, 0x48, R252, 0xfe, !PT ;  /* 0x0000004806027812 */ /* 0x040fe200078efefc */
[----:B------:R-:W-:Y:S01]  /*1f440*/  IMAD.MOV.U32 R63, RZ, RZ, R4 ;  /* 0x000000ffff3f7224 */ /* 0x000fe200078e0004 */
[----:B------:R-:W-:Y:S01]  /*1f450*/  LOP3.LUT R0, R6, 0x50, R252, 0xfe, !PT ;  /* 0x0000005006007812 */ /* 0x000fe200078efefc */
[----:B------:R-:W-:-:S04]  /*1f460*/  DEPBAR.LE SB0, 0x0 ;  /* 0x000080000000791a */ /* 0x000fc80000000000 */
        /* <DEDUP_REMOVED lines=37> */
[----:B------:R-:W-:Y:S02]  /*1f6c0*/  ISETP.GE.AND P2, PT, R3, R5, PT ;  /* 0x000000050300720c */ /* 0x000fe40003f46270 */
[C---:B------:R-:W-:Y:S02]  /*1f6d0*/  ISETP.GE.AND P5, PT, R2.reuse, R7, PT ;  /* 0x000000070200720c */ /* 0x040fe40003fa6270 */
[----:B------:R-:W-:Y:S02]  /*1f6e0*/  ISETP.GE.AND P4, PT, R2, R5, PT ;  /* 0x000000050200720c */ /* 0x000fe40003f86270 */
[C---:B------:R-:W-:Y:S02]  /*1f6f0*/  ISETP.GE.AND P6, PT, R0.reuse, R7, PT ;  /* 0x000000070000720c */ /* 0x040fe40003fc6270 */
[----:B------:R-:W-:-:S02]  /*1f700*/  ISETP.GE.AND P3, PT, R0, R5, PT ;  /* 0x000000050000720c */ /* 0x000fc40003f66270 */
[C-C-:B------:R-:W-:Y:S02]  /*1f710*/  LOP3.LUT R2, R6.reuse, 0x90, R252.reuse, 0xfe, !PT ;  /* 0x0000009006027812 */ /* 0x140fe400078efefc */
[----:B------:R-:W-:Y:S01]  /*1f720*/  LOP3.LUT R0, R6, 0x98, R252, 0xfe, !PT ;  /* 0x0000009806007812 */ /* 0x000fe200078efefc */
[----:B------:R-:W-:Y:S01]  /*1f730*/  IMAD.MOV.U32 R32, RZ, RZ, R231 ;  /* 0x000000ffff207224 */ /* 0x000fe200078e00e7 */
[----:B------:R-:W-:Y:S01]  /*1f740*/  FSEL R98, R98, -INF , !P2 ;  /* 0xff80000062627808 */ /* 0x000fe20005000000 */
[----:B------:R-:W-:Y:S01]  /*1f750*/  IMAD.MOV.U32 R33, RZ, RZ, R228 ;  /* 0x000000ffff217224 */ /* 0x000fe200078e00e4 */
[----:B------:R-:W-:Y:S01]  /*1f760*/  FSEL R100, R100, -INF , !P5 ;  /* 0xff80000064647808 */ /* 0x000fe20006800000 */
[----:B------:R-:W-:Y:S01]  /*1f770*/  IMAD.MOV.U32 R46, RZ, RZ, R175 ;  /* 0x000000ffff2e7224 */ /* 0x000fe200078e00af */
[----:B------:R-:W-:Y:S01]  /*1f780*/  FSEL R102, R102, -INF , !P4 ;  /* 0xff80000066667808 */ /* 0x000fe20006000000 */
[----:B------:R-:W-:Y:S01]  /*1f790*/  IMAD.MOV.U32 R47, RZ, RZ, R174 ;  /* 0x000000ffff2f7224 */ /* 0x000fe200078e00ae */
[----:B------:R-:W-:-:S02]  /*1f7a0*/  FSEL R104, R104, -INF , !P6 ;  /* 0xff80000068687808 */ /* 0x000fc40007000000 */
[C---:B------:R-:W-:Y:S02]  /*1f7b0*/  ISETP.GE.AND P2, PT, R2.reuse, R7, PT ;  /* 0x000000070200720c */ /* 0x040fe40003f46270 */
[----:B------:R-:W-:Y:S02]  /*1f7c0*/  ISETP.GE.AND P5, PT, R2, R5, PT ;  /* 0x000000050200720c */ /* 0x000fe40003fa6270 */
[C---:B------:R-:W-:Y:S02]  /*1f7d0*/  ISETP.GE.AND P4, PT, R0.reuse, R7, PT ;  /* 0x000000070000720c */ /* 0x040fe40003f86270 */
[----:B------:R-:W-:Y:S02]  /*1f7e0*/  ISETP.GE.AND P6, PT, R0, R5, PT ;  /* 0x000000050000720c */ /* 0x000fe40003fc6270 */
[C-C-:B------:R-:W-:Y:S02]  /*1f7f0*/  LOP3.LUT R2, R6.reuse, 0xa0, R252.reuse, 0xfe, !PT ;  /* 0x000000a006027812 */ /* 0x140fe400078efefc */
[----:B------:R-:W-:Y:S01]  /*1f800*/  LOP3.LUT R0, R6, 0xa8, R252, 0xfe, !PT ;  /* 0x000000a806007812 */ /* 0x000fe200078efefc */
[----:B-1----:R-:W-:Y:S01]  /*1f810*/  HMMA.16816.F32 R44, R8, R24, R44 ;  /* 0x00000018082c723c */ /* 0x002fe2000000182c */
[----:B------:R-:W-:-:S02]  /*1f820*/  FSEL R106, R106, -INF , !P3 ;  /* 0xff8000006a6a7808 */ /* 0x000fc40005800000 */
[----:B------:R-:W-:Y:S02]  /*1f830*/  FSEL R112, R112, -INF , !P2 ;  /* 0xff80000070707808 */ /* 0x000fe40005000000 */
[----:B------:R-:W-:Y:S01]  /*1f840*/  FSEL R114, R114, -INF , !P5 ;  /* 0xff80000072727808 */ /* 0x000fe20006800000 */
[----:B------:R-:W-:Y:S01]  /*1f850*/  HMMA.16816.F32 R32, R8, R26, R32 ;  /* 0x0000001a0820723c */ /* 0x000fe20000001820 */
[----:B------:R-:W-:Y:S02]  /*1f860*/  FSEL R108, R108, -INF , !P4 ;  /* 0xff8000006c6c7808 */ /* 0x000fe40006000000 */
[C---:B------:R-:W-:Y:S02]  /*1f870*/  ISETP.GE.AND P3, PT, R2.reuse, R7, PT ;  /* 0x000000070200720c */ /* 0x040fe40003f66270 */
[----:B------:R-:W-:Y:S02]  /*1f880*/  ISETP.GE.AND P2, PT, R2, R5, PT ;  /* 0x000000050200720c */ /* 0x000fe40003f46270 */
[----:B------:R-:W-:-:S02]  /*1f890*/  ISETP.GE.AND P5, PT, R0, R7, PT ;  /* 0x000000070000720c */ /* 0x000fc40003fa6270 */
[----:B------:R-:W-:Y:S02]  /*1f8a0*/  ISETP.GE.AND P4, PT, R0, R5, PT ;  /* 0x000000050000720c */ /* 0x000fe40003f86270 */
[C-C-:B------:R-:W-:Y:S02]  /*1f8b0*/  LOP3.LUT R2, R6.reuse, 0xb0, R252.reuse, 0xfe, !PT ;  /* 0x000000b006027812 */ /* 0x140fe400078efefc */
[----:B------:R-:W-:Y:S01]  /*1f8c0*/  LOP3.LUT R0, R6, 0xb8, R252, 0xfe, !PT ;  /* 0x000000b806007812 */ /* 0x000fe200078efefc */
[----:B---3--:R-:W-:Y:S01]  /*1f8d0*/  HMMA.16816.F32 R28, R8, R40, R208 ;  /* 0x00000028081c723c */ /* 0x008fe200000018d0 */
        /* <DEDUP_REMOVED lines=9> */
[----:B------:R-:W-:Y:S01]  /*1f970*/  LOP3.LUT R0, R6, 0xc8, R252, 0xfe, !PT ;  /* 0x000000c806007812 */ /* 0x000fe200078efefc */
[----:B------:R-:W-:Y:S01]  /*1f980*/  HMMA.16816.F32 R24, R8, R60, R244 ;  /* 0x0000003c0818723c */ /* 0x000fe200000018f4 */
        /* <DEDUP_REMOVED lines=29> */
[C---:B------:R-:W-:Y:S02]  /*1fb60*/  LOP3.LUT R0, R6.reuse, R252, RZ, 0xfc, !PT ;  /* 0x000000fc06007212 */ /* 0x040fe400078efcff */
        /* <DEDUP_REMOVED lines=8> */
[----:B------:R-:W-:Y:S01]  /*1fbf0*/  ISETP.GE.AND P4, PT, R3, R5, PT ;  /* 0x000000050300720c */ /* 0x000fe20003f86270 */
[C---:B------:R-:W-:Y:S01]  /*1fc00*/  VIADD R3, R0.reuse, 0x9 ;  /* 0x0000000900037836 */ /* 0x040fe20000000000 */
[----:B------:R-:W-:Y:S02]  /*1fc10*/  IADD3 R2, R0, 0x1, RZ ;  /* 0x0000000100027810 */ /* 0x000fe40007ffe0ff */
[----:B------:R-:W-:-:S02]  /*1fc20*/  FSEL R56, R34, -INF , !P6 ;  /* 0xff80000022387808 */ /* 0x000fc40007000000 */
[----:B------:R-:W-:Y:S01]  /*1fc30*/  FSEL R50, R28, -INF , !P3 ;  /* 0xff8000001c327808 */ /* 0x000fe20005800000 */
[----:B------:R-:W-:Y:S01]  /*1fc40*/  BAR.SYNC.DEFER_BLOCKING 0x0 ;  /* 0x0000000000007b1d */ /* 0x000fe20000010000 */
        /* <DEDUP_REMOVED lines=32> */
[C---:B------:R-:W-:Y:S01]  /*1fe50*/  VIADD R2, R0.reuse, 0x41 ;  /* 0x0000004100027836 */ /* 0x040fe20000000000 */
[----:B------:R-:W-:Y:S02]  /*1fe60*/  FSEL R119, R119, -INF , !P2 ;  /* 0xff80000077777808 */ /* 0x000fe40005000000 */
[----:B------:R-:W-:Y:S01]  /*1fe70*/  ISETP.GE.AND P2, PT, R3, R7, PT ;  /* 0x000000070300720c */ /* 0x000fe20003f46270 */
[----:B------:R-:W-:Y:S01]  /*1fe80*/  HMMA.16816.F32 R20, R20, R62, RZ ;  /* 0x0000003e1414723c */ /* 0x000fe200000018ff */
[----:B------:R-:W-:Y:S01]  /*1fe90*/  FSEL R125, R125, -INF , !P6 ;  /* 0xff8000007d7d7808 */ /* 0x000fe20007000000 */
[C---:B------:R-:W-:Y:S01]  /*1fea0*/  VIADD R4, R0.reuse, 0x49 ;  /* 0x0000004900047836 */ /* 0x040fe20000000000 */
[----:B------:R-:W-:Y:S01]  /*1feb0*/  ISETP.GE.AND P6, PT, R3, R5, PT ;  /* 0x000000050300720c */ /* 0x000fe20003fc6270 */
[----:B------:R-:W-:Y:S01]  /*1fec0*/  VIADD R3, R0, 0x51 ;  /* 0x0000005100037836 */ /* 0x000fe20000000000 */
[----:B------:R-:W-:-:S02]  /*1fed0*/  FSEL R127, R127, -INF , !P3 ;  /* 0xff8000007f7f7808 */ /* 0x000fc40005800000 */
[----:B------:R-:W-:Y:S02]  /*1fee0*/  FSEL R201, R201, -INF , !P2 ;  /* 0xff800000c9c97808 */ /* 0x000fe40005000000 */
[C---:B------:R-:W-:Y:S02]  /*1fef0*/  ISETP.GE.AND P3, PT, R2.reuse, R7, PT ;  /* 0x000000070200720c */ /* 0x040fe40003f66270 */
[----:B------:R-:W-:Y:S02]  /*1ff00*/  ISETP.GE.AND P2, PT, R2, R5, PT ;  /* 0x000000050200720c */ /* 0x000fe40003f46270 */
[----:B------:R-:W-:Y:S01]  /*1ff10*/  FSEL R203, R203, -INF , !P6 ;  /* 0xff800000cbcb7808 */ /* 0x000fe20007000000 */
[----:B------:R-:W-:Y:S01]  /*1ff20*/  VIADD R2, R0, 0x59 ;  /* 0x0000005900027836 */ /* 0x000fe20000000000 */
[----:B------:R-:W-:Y:S02]  /*1ff30*/  ISETP.GE.AND P6, PT, R4, R7, PT ;  /* 0x000000070400720c */ /* 0x000fe40003fc6270 */
[----:B------:R-:W-:-:S02]  /*1ff40*/  FSEL R205, R205, -INF , !P3 ;  /* 0xff800000cdcd7808 */ /* 0x000fc40005800000 */
[----:B------:R-:W-:Y:S02]  /*1ff50*/  FSEL R207, R207, -INF , !P2 ;  /* 0xff800000cfcf7808 */ /* 0x000fe40005000000 */
[----:B------:R-:W-:Y:S02]  /*1ff60*/  ISETP.GE.AND P3, PT, R4, R5, PT ;  /* 0x000000050400720c */ /* 0x000fe40003f66270 */
        /* <DEDUP_REMOVED lines=8> */
[C---:B------:R-:W-:Y:S01]  /*1fff0*/  VIADD R2, R0.reuse, 0x69 ;  /* 0x0000006900027836 */ /* 0x040fe20000000000 */
[----:B------:R-:W-:Y:S01]  /*20000*/  FSEL R48, R223, -INF , !P6 ;  /* 0xff800000df307808 */ /* 0x000fe20007000000 */
[----:B------:R-:W-:Y:S01]  /*20010*/  VIADD R4, R0, 0x71 ;  /* 0x0000007100047836 */ /* 0x000fe20000000000 */
[----:B------:R-:W-:Y:S02]  /*20020*/  ISETP.GE.AND P6, PT, R3, R7, PT ;  /* 0x000000070300720c */ /* 0x000fe40003fc6270 */
[----:B------:R-:W-:-:S02]  /*20030*/  FSEL R233, R233, -INF , !P3 ;  /* 0xff800000e9e97808 */ /* 0x000fc40005800000 */
[----:B------:R-:W-:Y:S02]  /*20040*/  FSEL R235, R235, -INF , !P2 ;  /* 0xff800000ebeb7808 */ /* 0x000fe40005000000 */
[----:B------:R-:W-:Y:S02]  /*20050*/  ISETP.GE.AND P3, PT, R3, R5, PT ;  /* 0x000000050300720c */ /* 0x000fe40003f66270 */
[----:B------:R-:W-:Y:S01]  /*20060*/  ISETP.GE.AND P2, PT, R2, R7, PT ;  /* 0x000000070200720c */ /* 0x000fe20003f46270 */
[----:B------:R-:W-:Y:S01]  /*20070*/  VIADD R3, R0, 0x79 ;  /* 0x0000007900037836 */ /* 0x000fe20000000000 */
[----:B------:R-:W-:Y:S01]  /*20080*/  FSEL R217, R217, -INF , !P6 ;  /* 0xff800000d9d97808 */ /* 0x000fe20007000000 */
[----:B------:R-:W-:Y:S01]  /*20090*/  HMMA.16816.F32 R16, R16, R178, R20 ;  /* 0x000000b21010723c */ /* 0x000fe20000001814 */
[----:B------:R-:W-:Y:S01]  /*200a0*/  ISETP.GE.AND P6, PT, R2, R5, PT ;  /* 0x000000050200720c */ /* 0x000fe20003fc6270 */
[----:B------:R-:W-:Y:S01]  /*200b0*/  VIADD R2, R0, 0x81 ;  /* 0x0000008100027836 */ /* 0x000fe20000000000 */
[----:B------:R-:W-:-:S02]  /*200c0*/  FSEL R219, R219, -INF , !P3 ;  /* 0xff800000dbdb7808 */ /* 0x000fc40005800000 */
[----:B------:R-:W-:Y:S02]  /*200d0*/  FSEL R213, R213, -INF , !P2 ;  /* 0xff800000d5d57808 */ /* 0x000fe40005000000 */
[C---:B------:R-:W-:Y:S02]  /*200e0*/  ISETP.GE.AND P3, PT, R4.reuse, R7, PT ;  /* 0x000000070400720c */ /* 0x040fe40003f66270 */
[----:B------:R-:W-:Y:S02]  /*200f0*/  ISETP.GE.AND P2, PT, R4, R5, PT ;  /* 0x000000050400720c */ /* 0x000fe40003f46270 */
[----:B------:R-:W-:Y:S02]  /*20100*/  FSEL R215, R215, -INF , !P6 ;  /* 0xff800000d7d77808 */ /* 0x000fe40007000000 */
[----:B------:R-:W-:Y:S02]  /*20110*/  ISETP.GE.AND P6, PT, R3, R7, PT ;  /* 0x000000070300720c */ /* 0x000fe40003fc6270 */
[----:B------:R-:W-:-:S02]  /*20120*/  FSEL R93, R93, -INF , !P3 ;  /* 0xff8000005d5d7808 */ /* 0x000fc40005800000 */
[----:B------:R-:W-:Y:S02]  /*20130*/  FSEL R95, R95, -INF , !P2 ;  /* 0xff8000005f5f7808 */ /* 0x000fe40005000000 */
[----:B------:R-:W-:Y:S02]  /*20140*/  ISETP.GE.AND P3, PT, R3, R5, PT ;  /* 0x000000050300720c */ /* 0x000fe40003f66270 */
[----:B------:R-:W-:Y:S02]  /*20150*/  ISETP.GE.AND P2, PT, R2, R7, PT ;  /* 0x000000070200720c */ /* 0x000fe40003f46270 */
[C---:B------:R-:W-:Y:S02]  /*20160*/  IADD3 R3, R0.reuse, 0x89, RZ ;  /* 0x0000008900037810 */ /* 0x040fe40007ffe0ff */
[----:B------:R-:W-:Y:S01]  /*20170*/  FSEL R97, R97, -INF , !P6 ;  /* 0xff80000061617808 */ /* 0x000fe20007000000 */
[----:B------:R-:W-:Y:S01]  /*20180*/  VIADD R4, R0, 0x99 ;  /* 0x0000009900047836 */ /* 0x000fe20000000000 */
        /* <DEDUP_REMOVED lines=11> */
[----:B------:R-:W-:Y:S02]  /*20240*/  ISETP.GE.AND P3, PT, R2, R5, PT ;  /* 0x000000050200720c */ /* 0x000fe40003f66270 */
[----:B------:R-:W-:Y:S01]  /*20250*/  ISETP.GE.AND P2, PT, R4, R7, PT ;  /* 0x000000070400720c */ /* 0x000fe20003f46270 */
[----:B------:R-:W-:Y:S01]  /*20260*/  VIADD R2, R0, 0xa9 ;  /* 0x000000a900027836 */ /* 0x000fe20000000000 */
[----:B------:R-:W-:Y:S02]  /*20270*/  FSEL R113, R113, -INF , !P6 ;  /* 0xff80000071717808 */ /* 0x000fe40007000000 */
[----:B------:R-:W-:Y:S02]  /*20280*/  FSEL R115, R115, -INF , !P3 ;  /* 0xff80000073737808 */ /* 0x000fe40005800000 */
[----:B------:R-:W-:-:S02]  /*20290*/  FSEL R109, R109, -INF , !P2 ;  /* 0xff8000006d6d7808 */ /* 0x000fc40005000000 */
[----:B------:R-:W-:Y:S02]  /*202a0*/  ISETP.GE.AND P6, PT, R4, R5, PT ;  /* 0x000000050400720c */ /* 0x000fe40003fc6270 */
[C---:B------:R-:W-:Y:S02]  /*202b0*/  ISETP.GE.AND P3, PT, R3.reuse, R7, PT ;  /* 0x000000070300720c */ /* 0x040fe40003f66270 */
[----:B------:R-:W-:Y:S01]  /*202c0*/  ISETP.GE.AND P2, PT, R3, R5, PT ;  /* 0x000000050300720c */ /* 0x000fe20003f46270 */
[----:B------:R-:W-:Y:S01]  /*202d0*/  VIADD R3, R0, 0xb1 ;  /* 0x000000b100037836 */ /* 0x000fe20000000000 */
[----:B------:R-:W-:Y:S01]  /*202e0*/  FSEL R111, R111, -INF , !P6 ;  /* 0xff8000006f6f7808 */ /* 0x000fe20007000000 */
[----:B------:R-:W-:Y:S01]  /*202f0*/  HMMA.16816.F32 R12, R12, R90, R16 ;  /* 0x0000005a0c0c723c */ /* 0x000fe20000001810 */
[----:B------:R-:W-:Y:S02]  /*20300*/  FSEL R85, R85, -INF , !P3 ;  /* 0xff80000055557808 */ /* 0x000fe40005800000 */
[----:B------:R-:W-:-:S02]  /*20310*/  ISETP.GE.AND P6, PT, R2, R7, PT ;  /* 0x000000070200720c */ /* 0x000fc40003fc6270 */
[----:B------:R-:W-:Y:S01]  /*20320*/  ISETP.GE.AND P3, PT, R2, R5, PT ;  /* 0x000000050200720c */ /* 0x000fe20003f66270 */
[C---:B------:R-:W-:Y:S01]  /*20330*/  VIADD R2, R0.reuse, 0xb9 ;  /* 0x000000b900027836 */ /* 0x040fe20000000000 */
[----:B------:R-:W-:Y:S02]  /*20340*/  FSEL R87, R87, -INF , !P2 ;  /* 0xff80000057577808 */ /* 0x000fe40005000000 */
[----:B------:R-:W-:Y:S01]  /*20350*/  ISETP.GE.AND P2, PT, R3, R7, PT ;  /* 0x000000070300720c */ /* 0x000fe20003f46270 */
[C---:B------:R-:W-:Y:S01]  /*20360*/  VIADD R4, R0.reuse, 0xc1 ;  /* 0x000000c100047836 */ /* 0x040fe20000000000 */
[----:B------:R-:W-:Y:S02]  /*20370*/  FSEL R81, R81, -INF , !P6 ;  /* 0xff80000051517808 */ /* 0x000fe40007000000 */
        /* <DEDUP_REMOVED lines=26> */
[----:B------:R-:W-:Y:S01]  /*20520*/  FSEL R177, R71, -INF , !P2 ;  /* 0xff80000047b17808 */ /* 0x000fe20005000000 */
[----:B------:R-:W-:Y:S01]  /*20530*/  HMMA.16816.F32 R8, R8, R42, R12 ;  /* 0x0000002a0808723c */ /* 0x000fe2000000180c */
[----:B------:R-:W-:-:S04]  /*20540*/  ISETP.GE.AND P2, PT, R2, R7, PT ;  /* 0x000000070200720c */ /* 0x000fc80003f46270 */
[----:B------:R-:W-:Y:S02]  /*20550*/  FSEL R242, R45, -INF , !P2 ;  /* 0xff8000002df27808 */ /* 0x000fe40005000000 */
[----:B------:R-:W-:Y:S01]  /*20560*/  ISETP.GE.AND P2, PT, R3, R5, PT ;  /* 0x000000050300720c */ /* 0x000fe20003f46270 */
[----:B------:R-:W-:-:S03]  /*20570*/  IMAD.MOV.U32 R36, RZ, RZ, R230 ;  /* 0x000000ffff247224 */ /* 0x000fc600078e00e6 */
[----:B------:R-:W-:Y:S02]  /*20580*/  FSEL R245, R35, -INF , !P2 ;  /* 0xff80000023f57808 */ /* 0x000fe40005000000 */
[----:B------:R-:W-:Y:S02]  /*20590*/  ISETP.GE.AND P2, PT, R0, R7, PT ;  /* 0x000000070000720c */ /* 0x000fe40003f46270 */
[----:B------:R-:W-:Y:S02]  /*205a0*/  FSEL R208, R65, -INF , !P6 ;  /* 0xff80000041d07808 */ /* 0x000fe40007000000 */
[----:B------:R-:W-:Y:S01]  /*205b0*/  ISETP.GE.AND P6, PT, R2, R5, PT ;  /* 0x000000050200720c */ /* 0x000fe20003fc6270 */
[----:B------:R-:W-:Y:S01]  /*205c0*/  VIADD R2, R0, 0xf1 ;  /* 0x000000f100027836 */ /* 0x000fe20000000000 */
[----:B------:R-:W-:Y:S02]  /*205d0*/  FSEL R210, R67, -INF , !P3 ;  /* 0xff80000043d27808 */ /* 0x000fe40005800000 */
[----:B------:R-:W-:-:S02]  /*205e0*/  FSEL R41, R24, -INF , !P2 ;  /* 0xff80000018297808 */ /* 0x000fc40005000000 */
[-C--:B------:R-:W-:Y:S02]  /*205f0*/  ISETP.GE.AND P3, PT, R3, R7.reuse, PT ;  /* 0x000000070300720c */ /* 0x080fe40003f66270 */
[----:B------:R-:W-:Y:S02]  /*20600*/  ISETP.GT.AND P2, PT, R37, R36, PT ;  /* 0x000000242500720c */ /* 0x000fe40003f44270 */
[----:B------:R-:W-:Y:S02]  /*20610*/  FSEL R230, R47, -INF , !P6 ;  /* 0xff8000002fe67808 */ /* 0x000fe40007000000 */
[----:B------:R-:W-:Y:S02]  /*20620*/  FSEL R244, R33, -INF , !P3 ;  /* 0xff80000021f47808 */ /* 0x000fe40005800000 */
[C---:B------:R-:W-:Y:S02]  /*20630*/  ISETP.GE.AND P6, PT, R2.reuse, R7, PT ;  /* 0x000000070200720c */ /* 0x040fe40003fc6270 */
[----:B------:R-:W-:Y:S01]  /*20640*/  ISETP.GE.AND P3, PT, R2, R5, PT ;  /* 0x000000050200720c */ /* 0x000fe20003f66270 */
[----:B------:R-:W-:Y:S01]  /*20650*/  VIADD R2, R0, 0xf9 ;  /* 0x000000f900027836 */ /* 0x000fe20000000000 */
[----:B------:R-:W-:-:S02]  /*20660*/  FSEL R252, R8, -INF , !P5 ;  /* 0xff80000008fc7808 */ /* 0x000fc40006800000 */
[----:B------:R-:W-:Y:S02]  /*20670*/  FSEL R250, R29, -INF , !P6 ;  /* 0xff8000001dfa7808 */ /* 0x000fe40007000000 */
[----:B------:R-:W-:Y:S01]  /*20680*/  FSEL R247, R31, -INF , !P3 ;  /* 0xff8000001ff77808 */ /* 0x000fe20005800000 */
[----:B------:R-:W-:Y:S01]  /*20690*/  BSSY B1, `(.L_x_1917) ;  /* 0x0000103000017945 */ /* 0x000fe20003800000 */
[----:B------:R-:W-:Y:S02]  /*206a0*/  ISETP.GE.AND P5, PT, R0, R5, PT ;  /* 0x000000050000720c */ /* 0x000fe40003fa6270 */
[C---:B------:R-:W-:Y:S02]  /*206b0*/  ISETP.GE.AND P6, PT, R2.reuse, R7, PT ;  /* 0x000000070200720c */ /* 0x040fe40003fc6270 */
[----:B------:R-:W-:Y:S01]  /*206c0*/  ISETP.GE.AND P3, PT, R2, R5, PT ;  /* 0x000000050200720c */ /* 0x000fe20003f66270 */
[----:B------:R-:W-:Y:S01]  /*206d0*/  IMAD.MOV.U32 R223, RZ, RZ, R136 ;  /* 0x000000ffffdf7224 */ /* 0x000fe200078e0088 */
[----:B------:R-:W-:Y:S01]  /*206e0*/  FSEL R40, R26, -INF , !P5 ;  /* 0xff8000001a287808 */ /* 0x000fe20006800000 */
[----:B------:R-:W-:Y:S01]  /*206f0*/  IMAD.MOV.U32 R221, RZ, RZ, R137 ;  /* 0x000000ffffdd7224 */ /* 0x000fe200078e0089 */
[----:B------:R-:W-:-:S02]  /*20700*/  FSEL R248, R10, -INF , !P4 ;  /* 0xff8000000af87808 */ /* 0x000fc40006000000 */
        /* <DEDUP_REMOVED lines=13> */
[----:B------:R-:W-:Y:S02]  /*207e0*/  ISETP.GE.AND P4, PT, R6, RZ, PT ;  /* 0x000000ff0600720c */ /* 0x000fe40003f86270 */
[----:B------:R-:W-:Y:S01]  /*207f0*/  LOP3.LUT R6, RZ, R0, RZ, 0x33, !PT ;  /* 0x00000000ff067212 */ /* 0x000fe200078e33ff */
[----:B-1----:R-:W1:Y:S02]  /*20800*/  MUFU.RCP R2, R2 ;  /* 0x0000000200027308 */ /* 0x002e640000001000 */
[----:B-1----:R-:W-:-:S06]  /*20810*/  VIADD R2, R2, 0xffffffe ;  /* 0x0ffffffe02027836 */ /* 0x002fcc0000000000 */
[----:B------:R-:W1:Y:S02]  /*20820*/  F2I.FTZ.U32.TRUNC.NTZ R3, R2 ;  /* 0x0000000200037305 */ /* 0x000e64000021f000 */
[----:B-1----:R-:W-:-:S04]  /*20830*/  IMAD.MOV R2, RZ, RZ, -R3 ;  /* 0x000000ffff027224 */ /* 0x002fc800078e0a03 */
[----:B------:R-:W-:Y:S02]  /*20840*/  IMAD R4, R2, R7, RZ ;  /* 0x0000000702047224 */ /* 0x000fe400078e02ff */
[----:B------:R-:W-:-:S04]  /*20850*/  IMAD.MOV.U32 R2, RZ, RZ, RZ ;  /* 0x000000ffff027224 */ /* 0x000fc800078e00ff */
[----:B------:R-:W-:Y:S01]  /*20860*/  IMAD.HI.U32 R2, R3, R4, R2 ;  /* 0x0000000403027227 */ /* 0x000fe200078e0002 */
[----:B------:R-:W-:-:S03]  /*20870*/  IADD3 R3, RZ, -R10, RZ ;  /* 0x8000000aff037210 */ /* 0x000fc60007ffe0ff */
[----:B------:R-:W-:Y:S01]  /*20880*/  IMAD.MOV.U32 R4, RZ, RZ, R8 ;  /* 0x000000ffff047224 */ /* 0x000fe200078e0008 */
[----:B------:R-:W-:Y:S01]  /*20890*/  MOV R8, R3 ;  /* 0x0000000300087202 */ /* 0x000fe20000000f00 */
        /* <DEDUP_REMOVED lines=14> */
[----:B------:R-:W-:-:S05]  /*20980*/  ISETP.GE.AND P0, PT, R4, RZ, PT ;  /* 0x000000ff0400720c */ /* 0x000fca0003f06270 */
        /* <DEDUP_REMOVED lines=20> */
[----:B------:R-:W-:Y:S02]  /*20ad0*/  MOV R2, R6 ;  /* 0x0000000600027202 */ /* 0x000fe40000000f00 */
[----:B------:R-:W-:Y:S01]  /*20ae0*/  SHF.R.S32.HI R8, RZ, 0x1f, R9 ;  /* 0x0000001fff087819 */ /* 0x000fe20000011409 */
[----:B----4-:R-:W-:-:S04]  /*20af0*/  IMAD R0, R5, R9, RZ ;  /* 0x0000000905007224 */ /* 0x010fc800078e02ff */
[----:B------:R-:W-:Y:S02]  /*20b00*/  IMAD R0, R4, R8, R0 ;  /* 0x0000000804007224 */ /* 0x000fe400078e0200 */
[----:B------:R-:W-:-:S04]  /*20b10*/  IMAD.WIDE.U32 R4, R9, R4, R2 ;  /* 0x0000000409047225 */ /* 0x000fc800078e0002 */
[----:B------:R-:W-:Y:S01]  /*20b20*/  IMAD.IADD R2, R5, 0x1, R0 ;  /* 0x0000000105027824 */ /* 0x000fe200078e0200 */
[----:B------:R-:W-:Y:S01]  /*20b30*/  MOV R0, R4 ;  /* 0x0000000400007202 */ /* 0x000fe20000000f00 */
[----:B------:R-:W-:Y:S05]  /*20b40*/  BRA `(.L_x_1921) ;  /* 0x00000000000c7947 */ /* 0x000fea0003800000 */
.L_x_1920:
[----:B------:R-:W2:Y:S02]  /*20b50*/  LD.E R0, desc[UR6][R134.64+0x38] ;  /* 0x0000380686007980 */ /* 0x000ea4000c101900 */
[----:B--2---:R-:W-:-:S04]  /*20b60*/  LEA R0, -R0, RZ, 0x8 ;  /* 0x000000ff00007211 */ /* 0x004fc800078e41ff */
[----:B------:R-:W-:Y:S02]  /*20b70*/  SHF.R.S32.HI R2, RZ, 0x1f, R0 ;  /* 0x0000001fff027819 */ /* 0x000fe40000011400 */
.L_x_1921:
[----:B------:R-:W-:Y:S05]  /*20b80*/  BSYNC B0 ;  /* 0x0000000000007941 */ /* 0x000fea0003800000 */
.L_x_1919:
[----:B------:R-:W-:Y:S01]  /*20b90*/  @!P1 IADD3 R3, P3, R0, R172, RZ ;  /* 0x000000ac00039210 */ /* 0x000fe20007f7e0ff */
[--C-:B------:R-:W-:Y:S01]  /*20ba0*/  @!P1 IMAD.MOV.U32 R10, RZ, RZ, R0.reuse ;  /* 0x000000ffff0a9224 */ /* 0x100fe200078e0000 */
        /* <DEDUP_REMOVED lines=173> */
.L_x_1923:
[----:B------:R-:W-:Y:S05]  /*21680*/  BSYNC B0 ;  /* 0x0000000000007941 */ /* 0x000fea0003800000 */
.L_x_1922:
[----:B------:R-:W0:Y:S01]  /*21690*/  LDGDEPBAR ;  /* 0x00000000000079af */ /* 0x000e220000000000 */
[----:B------:R-:W-:-:S04]  /*216a0*/  LEA R229, P0, R0, R229, 0x1 ;  /* 0x000000e500e57211 */ /* 0x000fc800078008ff */
[----:B------:R-:W-:-:S09]  /*216b0*/  LEA.HI.X R227, R0, R227, R2, 0x1, P0 ;  /* 0x000000e300e37211 */ /* 0x000fd200000f0c02 */
.L_x_1918:
[----:B------:R-:W-:Y:S05]  /*216c0*/  BSYNC B1 ;  /* 0x0000000000017941 */ /* 0x000fea0003800000 */
.L_x_1917:
[----:B------:R-:W-:Y:S01]  /*216d0*/  FMNMX.FTZ R0, R39, R40, !PT ;  /* 0x0000002827007209 */ /* 0x000fe20007810000 */
[----:B--2---:R-:W2:Y:S01]  /*216e0*/  LDL.LU R7, [R1+0x8] ;  /* 0x0000080001077983 */ /* 0x004ea20000300800 */
[----:B------:R-:W-:Y:S02]  /*216f0*/  MOV R136, R58 ;  /* 0x0000003a00887202 */ /* 0x000fe40000000f00 */
[----:B------:R-:W-:Y:S01]  /*21700*/  FMNMX.FTZ R0, R44, R0, !PT ;  /* 0x000000002c007209 */ /* 0x000fe20007810000 */
[----:B-1----:R-:W-:Y:S01]  /*21710*/  LDSM.16.MT88.4 R16, [R183+0xa000] ;  /* 0x00a00000b710783b */ /* 0x002fe20000004200 */
[----:B------:R-:W-:Y:S02]  /*21720*/  MOV R59, R50 ;  /* 0x00000032003b7202 */ /* 0x000fe40000000f00 */
[----:B------:R-:W-:Y:S01]  /*21730*/  FMNMX.FTZ R0, R54, R0, !PT ;  /* 0x0000000036007209 */ /* 0x000fe20007810000 */
[----:B------:R-:W-:Y:S03]  /*21740*/  LDSM.16.MT88.4 R20, [R181+0xa000] ;  /* 0x00a00000b514783b */ /* 0x000fe60000004200 */
[----:B------:R-:W-:Y:S01]  /*21750*/  FMNMX.FTZ R2, R55, R0, !PT ;  /* 0x0000000037027209 */ /* 0x000fe20007810000 */
[----:B------:R-:W-:Y:S03]  /*21760*/  LDSM.16.MT88.4 R28, [R182+0xa000] ;  /* 0x00a00000b61c783b */ /* 0x000fe60000004200 */
[----:B------:R-:W-:Y:S01]  /*21770*/  FMNMX.FTZ R2, R198, R2, !PT ;  /* 0x00000002c6027209 */ /* 0x000fe20007810000 */
[----:B------:R-:W3:Y:S03]  /*21780*/  LD.E R0, desc[UR6][R134.64+0xdc] ;  /* 0x0000dc0686007980 */ /* 0x000ee6000c101900 */
        /* <DEDUP_REMOVED lines=127> */
[----:B------:R-:W-:-:S05]  /*21f80*/  FMNMX.FTZ R2, R251, R2, !PT ;  /* 0x00000002fb027209 */ /* 0x000fca0007810000 */
[----:B------:R-:W1:Y:S01]  /*21f90*/  SHFL.BFLY PT, R6, R2, 0x2, 0x1f ;  /* 0x0c401f0002067f89 */ /* 0x000e6200000e0000 */
[----:B---3--:R-:W-:Y:S01]  /*21fa0*/  FMUL.FTZ R3, R0, R77 ;  /* 0x0000004d00037220 */ /* 0x008fe20000410000 */
[----:B------:R-:W-:-:S04]  /*21fb0*/  FSETP.NEU.FTZ.AND P0, PT, R77, -INF , PT ;  /* 0xff8000004d00780b */ /* 0x000fc80003f1d000 */
[----:B------:R-:W-:-:S05]  /*21fc0*/  FSEL R3, R3, RZ, P0 ;  /* 0x000000ff03037208 */ /* 0x000fca0000000000 */
[-CC-:B------:R-:W-:Y:S01]  /*21fd0*/  FFMA.FTZ R4, R40, R0.reuse, -R3.reuse ;  /* 0x0000000028047223 */ /* 0x180fe20000010803 */
[----:B------:R-:W-:-:S03]  /*21fe0*/  FFMA.FTZ R5, R122, R0, -R3 ;  /* 0x000000007a057223 */ /* 0x000fc60000010803 */
[----:B------:R3:W-:Y:S01]  /*21ff0*/  MUFU.EX2 R172, R4 ;  /* 0x0000000400ac7308 */ /* 0x0007e20000000800 */
[----:B-1----:R-:W-:-:S07]  /*22000*/  FMNMX.FTZ R2, R2, R6, !PT ;  /* 0x0000000602027209 */ /* 0x002fce0007810000 */
[----:B------:R1:W-:Y:S01]  /*22010*/  MUFU.EX2 R122, R5 ;  /* 0x00000005007a7308 */ /* 0x0003e20000000800 */
[----:B---3--:R-:W-:-:S07]  /*22020*/  FFMA.FTZ R4, R44, R0, -R3 ;  /* 0x000000002c047223 */ /* 0x008fce0000010803 */
[----:B------:R3:W-:Y:S01]  /*22030*/  MUFU.EX2 R137, R4 ;  /* 0x0000000400897308 */ /* 0x0007e20000000800 */
[----:B-1----:R-:W1:Y:S01]  /*22040*/  SHFL.BFLY PT, R5, R2, 0x1, 0x1f ;  /* 0x0c201f0002057f89 */ /* 0x002e6200000e0000 */
[----:B---3--:R-:W-:-:S06]  /*22050*/  FFMA.FTZ R4, R54, R0, -R3 ;  /* 0x0000000036047223 */ /* 0x008fcc0000010803 */
[----:B------:R3:W-:Y:S02]  /*22060*/  MUFU.EX2 R10, R4 ;  /* 0x00000004000a7308 */ /* 0x0007e40000000800 */
[----:B---3--:R-:W-:-:S06]  /*22070*/  FFMA.FTZ R4, R55, R0, -R3 ;  /* 0x0000000037047223 */ /* 0x008fcc0000010803 */
[----:B------:R3:W-:Y:S01]  /*22080*/  MUFU.EX2 R57, R4 ;  /* 0x0000000400397308 */ /* 0x0007e20000000800 */
[----:B-1----:R-:W-:Y:S01]  /*22090*/  FMNMX.FTZ R76, R2, R5, !PT ;  /* 0x00000005024c7209 */ /* 0x002fe20007810000 */
[-CC-:B------:R-:W-:Y:S01]  /*220a0*/  FFMA.FTZ R2, R202, R0.reuse, -R3.reuse ;  /* 0x00000000ca027223 */ /* 0x180fe20000010803 */
[----:B---3--:R-:W-:-:S05]  /*220b0*/  FFMA.FTZ R4, R198, R0, -R3 ;  /* 0x00000000c6047223 */ /* 0x008fca0000010803 */
[----:B------:R1:W-:Y:S01]  /*220c0*/  MUFU.EX2 R33, R4 ;  /* 0x0000000400217308 */ /* 0x0003e20000000800 */
[----:B------:R-:W-:Y:S01]  /*220d0*/  FMUL.FTZ R5, R0, R76 ;  /* 0x0000004c00057220 */ /* 0x000fe20000410000 */
[----:B------:R-:W-:Y:S01]  /*220e0*/  FSETP.NEU.FTZ.AND P1, PT, R76, -INF , PT ;  /* 0xff8000004c00780b */ /* 0x000fe20003f3d000 */
[----:B-1----:R-:W-:-:S05]  /*220f0*/  FFMA.FTZ R4, R199, R0, -R3 ;  /* 0x00000000c7047223 */ /* 0x002fca0000010803 */
[----:B------:R1:W-:Y:S01]  /*22100*/  MUFU.EX2 R9, R4 ;  /* 0x0000000400097308 */ /* 0x0003e20000000800 */
[----:B------:R-:W-:Y:S01]  /*22110*/  FSEL R5, R5, RZ, P1 ;  /* 0x000000ff05057208 */ /* 0x000fe20000800000 */
[----:B-1----:R-:W-:-:S06]  /*22120*/  FFMA.FTZ R4, R130, R0, -R3 ;  /* 0x0000000082047223 */ /* 0x002fcc0000010803 */
[----:B------:R1:W3:Y:S08]  /*22130*/  MUFU.EX2 R8, R4 ;  /* 0x0000000400087308 */ /* 0x0002f00000000800 */
[----:B------:R4:W-:Y:S01]  /*22140*/  MUFU.EX2 R130, R2 ;  /* 0x0000000200827308 */ /* 0x0009e20000000800 */
[----:B-1----:R-:W-:-:S07]  /*22150*/  FFMA.FTZ R4, R131, R0, -R3 ;  /* 0x0000000083047223 */ /* 0x002fce0000010803 */
[----:B------:R1:W-:Y:S01]  /*22160*/  MUFU.EX2 R131, R4 ;  /* 0x0000000400837308 */ /* 0x0003e20000000800 */
[----:B----4-:R-:W-:-:S07]  /*22170*/  FFMA.FTZ R2, R203, R0, -R3 ;  /* 0x00000000cb027223 */ /* 0x010fce0000010803 */
[----:B------:R4:W-:Y:S01]  /*22180*/  MUFU.EX2 R42, R2 ;  /* 0x00000002002a7308 */ /* 0x0009e20000000800 */
[----:B-1----:R-:W-:-:S07]  /*22190*/  FFMA.FTZ R4, R123, R0, -R3 ;  /* 0x000000007b047223 */ /* 0x002fce0000010803 */
[----:B------:R1:W-:Y:S01]  /*221a0*/  MUFU.EX2 R49, R4 ;  /* 0x0000000400317308 */ /* 0x0003e20000000800 */
[----:B----4-:R-:W-:-:S07]  /*221b0*/  FFMA.FTZ R2, R206, R0, -R3 ;  /* 0x00000000ce027223 */ /* 0x010fce0000010803 */
[----:B------:R4:W-:Y:S01]  /*221c0*/  MUFU.EX2 R72, R2 ;  /* 0x0000000200487308 */ /* 0x0009e20000000800 */
[----:B-1----:R-:W-:-:S07]  /*221d0*/  FFMA.FTZ R4, R118, R0, -R3 ;  /* 0x0000000076047223 */ /* 0x002fce0000010803 */
[----:B------:R1:W5:Y:S01]  /*221e0*/  MUFU.EX2 R6, R4 ;  /* 0x0000000400067308 */ /* 0x0003620000000800 */
[----:B----4-:R-:W-:-:S07]  /*221f0*/  FFMA.FTZ R2, R41, R0, -R5 ;  /* 0x0000000029027223 */ /* 0x010fce0000010805 */
[----:B------:R4:W-:Y:S01]  /*22200*/  MUFU.EX2 R198, R2 ;  /* 0x0000000200c67308 */ /* 0x0009e20000000800 */
[----:B-1----:R-:W-:Y:S01]  /*22210*/  FFMA.FTZ R4, R119, R0, -R3 ;  /* 0x0000000077047223 */ /* 0x002fe20000010803 */
[----:B---3--:R-:W-:-:S06]  /*22220*/  MOV R119, R8 ;  /* 0x0000000800777202 */ /* 0x008fcc0000000f00 */
[----:B------:R1:W3:Y:S01]  /*22230*/  MUFU.EX2 R8, R4 ;  /* 0x0000000400087308 */ /* 0x0002e20000000800 */
[----:B----4-:R-:W-:-:S07]  /*22240*/  FFMA.FTZ R2, R46, R0, -R5 ;  /* 0x000000002e027223 */ /* 0x010fce0000010805 */
[----:B------:R4:W-:Y:S01]  /*22250*/  MUFU.EX2 R202, R2 ;  /* 0x0000000200ca7308 */ /* 0x0009e20000000800 */
[----:B-1----:R-:W-:-:S07]  /*22260*/  FFMA.FTZ R4, R126, R0, -R3 ;  /* 0x000000007e047223 */ /* 0x002fce0000010803 */
[----:B------:R1:W-:Y:S01]  /*22270*/  MUFU.EX2 R58, R4 ;  /* 0x00000004003a7308 */ /* 0x0003e20000000800 */
[----:B----4-:R-:W-:-:S07]  /*22280*/  FFMA.FTZ R2, R52, R0, -R5 ;  /* 0x0000000034027223 */ /* 0x010fce0000010805 */
[----:B------:R4:W-:Y:S01]  /*22290*/  MUFU.EX2 R206, R2 ;  /* 0x0000000200ce7308 */ /* 0x0009e20000000800 */
[----:B-1----:R-:W-:Y:S01]  /*222a0*/  FFMA.FTZ R4, R127, R0, -R3 ;  /* 0x000000007f047223 */ /* 0x002fe20000010803 */
[----:B-----5:R-:W-:Y:S01]  /*222b0*/  MOV R127, R6 ;  /* 0x00000006007f7202 */ /* 0x020fe20000000f00 */
[----:B------:R-:W-:-:S05]  /*222c0*/  FFMA.FTZ R6, R53, R0, -R5 ;  /* 0x0000000035067223 */ /* 0x000fca0000010805 */
[----:B------:R1:W-:Y:S01]  /*222d0*/  MUFU.EX2 R91, R4 ;  /* 0x00000004005b7308 */ /* 0x0003e20000000800 */
[----:B----4-:R-:W-:-:S05]  /*222e0*/  FSEL R2, R77, RZ, P0 ;  /* 0x000000ff4d027208 */ /* 0x010fca0000000000 */
[----:B------:R-:W-:Y:S02]  /*222f0*/  FADD.FTZ R2, R39, -R2 ;  /* 0x8000000227027221 */ /* 0x000fe40000010000 */
[----:B------:R4:W-:Y:S01]  /*22300*/  MUFU.EX2 R203, R6 ;  /* 0x0000000600cb7308 */ /* 0x0009e20000000800 */
[----:B-1----:R-:W-:Y:S02]  /*22310*/  FSEL R4, R76, RZ, P1 ;  /* 0x000000ff4c047208 */ /* 0x002fe40000800000 */
[----:B--2---:R-:W-:Y:S01]  /*22320*/  MOV R32, R7 ;  /* 0x0000000700207202 */ /* 0x004fe20000000f00 */
[----:B----4-:R-:W-:Y:S02]  /*22330*/  FMUL.FTZ R6, R0, R2 ;  /* 0x0000000200067220 */ /* 0x010fe40000410000 */
[----:B------:R-:W-:Y:S01]  /*22340*/  FADD.FTZ R2, R38, -R4 ;  /* 0x8000000426027221 */ /* 0x000fe20000010000 */
[----:B------:R-:W-:Y:S01]  /*22350*/  MOV R123, R10 ;  /* 0x0000000a007b7202 */ /* 0x000fe20000000f00 */
[----:B------:R-:W-:Y:S02]  /*22360*/  LDSM.16.MT88.4 R36, [R183+0xa800] ;  /* 0x00a80000b724783b */ /* 0x000fe40000004200 */
[----:B------:R-:W-:Y:S01]  /*22370*/  FMUL.FTZ R2, R0, R2 ;  /* 0x0000000200027220 */ /* 0x000fe20000410000 */
[----:B------:R-:W-:-:S03]  /*22380*/  MOV R118, R9 ;  /* 0x0000000900767202 */ /* 0x000fc60000000f00 */
[----:B------:R1:W-:Y:S01]  /*22390*/  MUFU.EX2 R7, R2 ;  /* 0x0000000200077308 */ /* 0x0003e20000000800 */
[----:B---3--:R-:W-:Y:S02]  /*223a0*/  MOV R126, R8 ;  /* 0x00000008007e7202 */ /* 0x008fe40000000f00 */
[----:B------:R-:W2:Y:S01]  /*223b0*/  LDSM.16.MT88.4 R8, [R180+0xa000] ;  /* 0x00a00000b408783b */ /* 0x000ea20000004200 */
[-CC-:B------:R-:W-:Y:S01]  /*223c0*/  FFMA.FTZ R4, R239, R0.reuse, -R3.reuse ;  /* 0x00000000ef047223 */ /* 0x180fe20000010803 */
[----:B-1----:R-:W-:-:S04]  /*223d0*/  FFMA.FTZ R2, R207, R0, -R3 ;  /* 0x00000000cf027223 */ /* 0x002fc80000010803 */
[----:B------:R1:W-:Y:S02]  /*223e0*/  MUFU.EX2 R40, R2 ;  /* 0x0000000200287308 */ /* 0x0003e40000000800 */
[----:B-1----:R-:W-:-:S06]  /*223f0*/  FFMA.FTZ R2, R238, R0, -R3 ;  /* 0x00000000ee027223 */ /* 0x002fcc0000010803 */
[----:B------:R1:W-:Y:S08]  /*22400*/  MUFU.EX2 R239, R2 ;  /* 0x0000000200ef7308 */ /* 0x0003f00000000800 */
[----:B------:R-:W3:Y:S01]  /*22410*/  MUFU.EX2 R6, R6 ;  /* 0x0000000600067308 */ /* 0x000ee20000000800 */
[----:B-1----:R-:W-:-:S07]  /*22420*/  FFMA.FTZ R2, R196, R0, -R5 ;  /* 0x00000000c4027223 */ /* 0x002fce0000010805 */
[----:B------:R1:W-:Y:S02]  /*22430*/  MUFU.EX2 R199, R2 ;  /* 0x0000000200c77308 */ /* 0x0003e40000000800 */
[----:B-1----:R-:W-:-:S06]  /*22440*/  FFMA.FTZ R2, R197, R0, -R5 ;  /* 0x00000000c5027223 */ /* 0x002fcc0000010805 */
[----:B------:R1:W4:Y:S01]  /*22450*/  MUFU.EX2 R197, R2 ;  /* 0x0000000200c57308 */ /* 0x0003220000000800 */
[----:B------:R-:W-:Y:S01]  /*22460*/  F2FP.F16.F32.PACK_AB R13, R137, R172 ;  /* 0x000000ac890d723e */ /* 0x000fe200000000ff */
[----:B-1----:R-:W-:-:S06]  /*22470*/  FFMA.FTZ R2, R128, R0, -R5 ;  /* 0x0000000080027223 */ /* 0x002fcc0000010805 */
[----:B------:R1:W-:Y:S01]  /*22480*/  MUFU.EX2 R196, R2 ;  /* 0x0000000200c47308 */ /* 0x0003e20000000800 */
[----:B------:R-:W-:Y:S01]  /*22490*/  F2FP.F16.F32.PACK_AB R15, R57, R123 ;  /* 0x0000007b390f723e */ /* 0x000fe200000000ff */
[----:B---3--:R-:W-:Y:S01]  /*224a0*/  FMUL.FTZ R170, R170, R6 ;  /* 0x00000006aaaa7220 */ /* 0x008fe20000410000 */
[----:B------:R-:W-:Y:S01]  /*224b0*/  F2FP.F16.F32.PACK_AB R12, R202, R198 ;  /* 0x000000c6ca0c723e */ /* 0x000fe200000000ff */
[----:B------:R-:W-:Y:S01]  /*224c0*/  FMUL.FTZ R171, R171, R6 ;  /* 0x00000006abab7220 */ /* 0x000fe20000410000 */
[----:B------:R-:W-:Y:S01]  /*224d0*/  F2FP.F16.F32.PACK_AB R14, R203, R206 ;  /* 0x000000cecb0e723e */ /* 0x000fe200000000ff */
[----:B------:R-:W-:Y:S01]  /*224e0*/  FMUL.FTZ R168, R168, R7 ;  /* 0x00000007a8a87220 */ /* 0x000fe20000410000 */
[----:B-1----:R-:W-:-:S04]  /*224f0*/  FFMA.FTZ R2, R129, R0, -R5 ;  /* 0x0000000081027223 */ /* 0x002fc80000010805 */
[----:B------:R1:W3:Y:S01]  /*22500*/  MUFU.EX2 R173, R2 ;  /* 0x0000000200ad7308 */ /* 0x0002e20000000800 */
        /* <DEDUP_REMOVED lines=8> */
[-C--:B------:R-:W-:Y:S01]  /*22590*/  FMUL.FTZ R159, R159, R6.reuse ;  /* 0x000000069f9f7220 */ /* 0x080fe20000410000 */
[-C--:B------:R-:W-:Y:S01]  /*225a0*/  FMUL.FTZ R156, R156, R7.reuse ;  /* 0x000000079c9c7220 */ /* 0x080fe20000410000 */
[----:B------:R-:W-:Y:S01]  /*225b0*/  FMUL.FTZ R157, R157, R7 ;  /* 0x000000079d9d7220 */ /* 0x000fe20000410000 */
[----:B--2---:R-:W-:Y:S01]  /*225c0*/  HMMA.16816.F32 R168, R12, R8, R168 ;  /* 0x000000080ca8723c */ /* 0x004fe200000018a8 */
[-C--:B------:R-:W-:Y:S01]  /*225d0*/  FMUL.FTZ R162, R162, R6.reuse ;  /* 0x00000006a2a27220 */ /* 0x080fe20000410000 */
[----:B------:R-:W-:Y:S01]  /*225e0*/  FMUL.FTZ R163, R163, R6 ;  /* 0x00000006a3a37220 */ /* 0x000fe20000410000 */
[----:B-1----:R-:W-:-:S04]  /*225f0*/  FFMA.FTZ R2, R48, R0, -R3 ;  /* 0x0000000030027223 */ /* 0x002fc80000010803 */
[----:B------:R1:W-:Y:S01]  /*22600*/  MUFU.EX2 R222, R2 ;  /* 0x0000000200de7308 */ /* 0x0003e20000000800 */
[C---:B------:R-:W-:Y:S01]  /*22610*/  HMMA.16816.F32 R164, R12.reuse, R10, R164 ;  /* 0x0000000a0ca4723c */ /* 0x040fe200000018a4 */
[-C--:B------:R-:W-:Y:S01]  /*22620*/  FMUL.FTZ R160, R160, R7.reuse ;  /* 0x00000007a0a07220 */ /* 0x080fe20000410000 */
[----:B------:R-:W-:Y:S01]  /*22630*/  FMUL.FTZ R161, R161, R7 ;  /* 0x00000007a1a17220 */ /* 0x000fe20000410000 */
[----:B------:R-:W-:Y:S02]  /*22640*/  MOV R129, R33 ;  /* 0x0000002100817202 */ /* 0x000fe40000000f00 */
[----:B------:R-:W-:Y:S01]  /*22650*/  MOV R65, R32 ;  /* 0x0000002000417202 */ /* 0x000fe20000000f00 */
[----:B------:R-:W-:Y:S01]  /*22660*/  HMMA.16816.F32 R52, R12, R18, R156 ;  /* 0x000000120c34723c */ /* 0x000fe2000000189c */
[----:B------:R-:W2:Y:S01]  /*22670*/  LDSM.16.MT88.4 R32, [R181+0xa800] ;  /* 0x00a80000b520783b */ /* 0x000ea20000004200 */
[----:B-1----:R-:W-:-:S04]  /*22680*/  FFMA.FTZ R2, R234, R0, -R3 ;  /* 0x00000000ea027223 */ /* 0x002fc80000010803 */
[----:B------:R1:W-:Y:S01]  /*22690*/  MUFU.EX2 R207, R2 ;  /* 0x0000000200cf7308 */ /* 0x0003e20000000800 */
[----:B------:R-:W-:Y:S01]  /*226a0*/  HMMA.16816.F32 R44, R12, R16, R160 ;  /* 0x000000100c2c723c */ /* 0x000fe200000018a0 */
        /* <DEDUP_REMOVED lines=13> */
[----:B----4-:R-:W-:Y:S01]  /*22780*/  F2FP.F16.F32.PACK_AB R8, R197, R199 ;  /* 0x000000c7c508723e */ /* 0x010fe200000000ff */
[----:B------:R1:W-:Y:S01]  /*22790*/  MUFU.EX2 R157, R2 ;  /* 0x00000002009d7308 */ /* 0x0003e20000000800 */
[----:B------:R-:W-:-:S02]  /*227a0*/  F2FP.F16.F32.PACK_AB R9, R118, R129 ;  /* 0x000000817609723e */ /* 0x000fc400000000ff */
[----:B---3--:R-:W-:Y:S01]  /*227b0*/  F2FP.F16.F32.PACK_AB R10, R173, R196 ;  /* 0x000000c4ad0a723e */ /* 0x008fe200000000ff */
[-C--:B------:R-:W-:Y:S01]  /*227c0*/  FMUL.FTZ R150, R150, R6.reuse ;  /* 0x0000000696967220 */ /* 0x080fe20000410000 */
[----:B------:R-:W-:Y:S01]  /*227d0*/  F2FP.F16.F32.PACK_AB R11, R131, R119 ;  /* 0x00000077830b723e */ /* 0x000fe200000000ff */
[----:B------:R-:W-:Y:S01]  /*227e0*/  FMUL.FTZ R151, R151, R6 ;  /* 0x0000000697977220 */ /* 0x000fe20000410000 */
[-C--:B------:R-:W-:Y:S01]  /*227f0*/  FMUL.FTZ R148, R148, R7.reuse ;  /* 0x0000000794947220 */ /* 0x080fe20000410000 */
[----:B------:R-:W-:Y:S01]  /*22800*/  FMUL.FTZ R149, R149, R7 ;  /* 0x0000000795957220 */ /* 0x000fe20000410000 */
[----:B------:R-:W3:Y:S01]  /*22810*/  LDSM.16.MT88.4 R16, [R182+0xa800] ;  /* 0x00a80000b610783b */ /* 0x000ee20000004200 */
[----:B-1----:R-:W-:-:S04]  /*22820*/  FFMA.FTZ R2, R121, R0, -R5 ;  /* 0x0000000079027223 */ /* 0x002fc80000010805 */
[----:B------:R1:W4:Y:S01]  /*22830*/  MUFU.EX2 R160, R2 ;  /* 0x0000000200a07308 */ /* 0x0003220000000800 */
[----:B------:R-:W-:Y:S01]  /*22840*/  HMMA.16816.F32 R152, R12, R20, R152 ;  /* 0x000000140c98723c */ /* 0x000fe20000001898 */
[----:B-1----:R-:W-:-:S06]  /*22850*/  FFMA.FTZ R2, R116, R0, -R5 ;  /* 0x0000000074027223 */ /* 0x002fcc0000010805 */
[----:B------:R1:W-:Y:S01]  /*22860*/  MUFU.EX2 R159, R2 ;  /* 0x00000002009f7308 */ /* 0x0003e20000000800 */
[C---:B------:R-:W-:Y:S06]  /*22870*/  HMMA.16816.F32 R144, R12.reuse, R28, R144 ;  /* 0x0000001c0c90723c */ /* 0x040fec0000001890 */
[----:B------:R-:W-:Y:S01]  /*22880*/  HMMA.16816.F32 R140, R12, R30, R140 ;  /* 0x0000001e0c8c723c */ /* 0x000fe2000000188c */
[----:B-1----:R-:W-:-:S05]  /*22890*/  FFMA.FTZ R2, R117, R0, -R5 ;  /* 0x0000000075027223 */ /* 0x002fca0000010805 */
[C---:B------:R-:W-:Y:S01]  /*228a0*/  HMMA.16816.F32 R28, R8.reuse, R24, R168 ;  /* 0x00000018081c723c */ /* 0x040fe200000018a8 */
[----:B------:R1:W5:Y:S05]  /*228b0*/  MUFU.EX2 R162, R2 ;  /* 0x0000000200a27308 */ /* 0x00036a0000000800 */
[----:B------:R-:W-:Y:S01]  /*228c0*/  HMMA.16816.F32 R24, R8, R26, R164 ;  /* 0x0000001a0818723c */ /* 0x000fe200000018a4 */
[----:B-1----:R-:W-:-:S04]  /*228d0*/  FFMA.FTZ R2, R235, R0, -R3 ;  /* 0x00000000eb027223 */ /* 0x002fc80000010803 */
[----:B------:R1:W-:Y:S02]  /*228e0*/  MUFU.EX2 R166, R2 ;  /* 0x0000000200a67308 */ /* 0x0003e40000000800 */
[----:B-1----:R-:W-:-:S06]  /*228f0*/  FFMA.FTZ R2, R218, R0, -R3 ;  /* 0x00000000da027223 */ /* 0x002fcc0000010803 */
[----:B------:R1:W-:Y:S01]  /*22900*/  MUFU.EX2 R165, R2 ;  /* 0x0000000200a57308 */ /* 0x0003e20000000800 */
[----:B--2---:R-:W-:Y:S01]  /*22910*/  HMMA.16816.F32 R68, R8, R32, R152 ;  /* 0x000000200844723c */ /* 0x004fe20000001898 */
[----:B-1----:R-:W-:-:S06]  /*22920*/  FFMA.FTZ R2, R219, R0, -R3 ;  /* 0x00000000db027223 */ /* 0x002fcc0000010803 */
[----:B------:R1:W-:Y:S01]  /*22930*/  MUFU.EX2 R164, R2 ;  /* 0x0000000200a47308 */ /* 0x0003e20000000800 */
[----:B------:R-:W-:Y:S06]  /*22940*/  HMMA.16816.F32 R148, R12, R22, R148 ;  /* 0x000000160c94723c */ /* 0x000fec0000001894 */
[----:B------:R-:W-:Y:S01]  /*22950*/  HMMA.16816.F32 R44, R8, R36, R44 ;  /* 0x00000024082c723c */ /* 0x000fe2000000182c */
[----:B-1----:R-:W-:-:S05]  /*22960*/  FFMA.FTZ R2, R124, R0, -R5 ;  /* 0x000000007c027223 */ /* 0x002fca0000010805 */
[----:B------:R-:W-:Y:S01]  /*22970*/  HMMA.16816.F32 R52, R8, R38, R52 ;  /* 0x000000260834723c */ /* 0x000fe20000001834 */
[----:B------:R-:W1:Y:S01]  /*22980*/  LDSM.16.MT88.4 R36, [R182+0xb000] ;  /* 0x00b00000b624783b */ /* 0x000e620000004200 */
[----:B------:R2:W-:Y:S01]  /*22990*/  MUFU.EX2 R156, R2 ;  /* 0x00000002009c7308 */ /* 0x0005e20000000800 */
[----:B------:R-:W-:Y:S02]  /*229a0*/  MOV R218, R72 ;  /* 0x0000004800da7202 */ /* 0x000fe40000000f00 */
[----:B------:R-:W1:Y:S01]  /*229b0*/  LDSM.16.MT88.4 R20, [R180+0xb000] ;  /* 0x00b00000b414783b */ /* 0x000e620000004200 */
[----:B--2---:R-:W-:-:S04]  /*229c0*/  FFMA.FTZ R2, R125, R0, -R5 ;  /* 0x000000007d027223 */ /* 0x004fc80000010805 */
[----:B------:R2:W-:Y:S02]  /*229d0*/  MUFU.EX2 R154, R2 ;  /* 0x00000002009a7308 */ /* 0x0005e40000000800 */
[----:B--2---:R-:W-:-:S06]  /*229e0*/  FFMA.FTZ R2, R200, R0, -R5 ;  /* 0x00000000c8027223 */ /* 0x004fcc0000010805 */
[----:B------:R2:W-:Y:S02]  /*229f0*/  MUFU.EX2 R153, R2 ;  /* 0x0000000200997308 */ /* 0x0005e40000000800 */
[----:B--2---:R-:W-:-:S06]  /*22a00*/  FFMA.FTZ R2, R201, R0, -R5 ;  /* 0x00000000c9027223 */ /* 0x004fcc0000010805 */
[----:B------:R2:W-:Y:S02]  /*22a10*/  MUFU.EX2 R152, R2 ;  /* 0x0000000200987308 */ /* 0x0005e40000000800 */
[----:B--2---:R-:W-:-:S06]  /*22a20*/  FFMA.FTZ R2, R214, R0, -R3 ;  /* 0x00000000d6027223 */ /* 0x004fcc0000010803 */
[----:B------:R2:W-:Y:S01]  /*22a30*/  MUFU.EX2 R163, R2 ;  /* 0x0000000200a37308 */ /* 0x0005e20000000800 */
[----:B------:R-:W-:Y:S01]  /*22a40*/  HMMA.16816.F32 R60, R8, R34, R148 ;  /* 0x00000022083c723c */ /* 0x000fe20000001894 */
[----:B--2---:R-:W-:-:S06]  /*22a50*/  FFMA.FTZ R2, R215, R0, -R3 ;  /* 0x00000000d7027223 */ /* 0x004fcc0000010803 */
[----:B------:R2:W-:Y:S02]  /*22a60*/  MUFU.EX2 R161, R2 ;  /* 0x0000000200a17308 */ /* 0x0005e40000000800 */
[----:B--2---:R-:W-:-:S06]  /*22a70*/  FFMA.FTZ R2, R94, R0, -R3 ;  /* 0x000000005e027223 */ /* 0x004fcc0000010803 */
[----:B------:R2:W-:Y:S01]  /*22a80*/  MUFU.EX2 R158, R2 ;  /* 0x00000002009e7308 */ /* 0x0005e20000000800 */
[----:B---3--:R-:W-:Y:S01]  /*22a90*/  HMMA.16816.F32 R72, R8, R16, R144 ;  /* 0x000000100848723c */ /* 0x008fe20000001890 */
[----:B--2---:R-:W-:-:S06]  /*22aa0*/  FFMA.FTZ R2, R204, R0, -R5 ;  /* 0x00000000cc027223 */ /* 0x004fcc0000010805 */
[----:B------:R2:W-:Y:S01]  /*22ab0*/  MUFU.EX2 R149, R2 ;  /* 0x0000000200957308 */ /* 0x0005e20000000800 */
[----:B------:R-:W-:Y:S01]  /*22ac0*/  HMMA.16816.F32 R140, R8, R18, R140 ;  /* 0x00000012088c723c */ /* 0x000fe2000000188c */
[----:B------:R-:W-:Y:S01]  /*22ad0*/  MOV R170, R49 ;  /* 0x0000003100aa7202 */ /* 0x000fe20000000f00 */
[----:B------:R-:W-:Y:S01]  /*22ae0*/  LDSM.16.MT88.4 R16, [R180+0xb800] ;  /* 0x00b80000b410783b */ /* 0x000fe20000004200 */
[----:B--2---:R-:W-:-:S04]  /*22af0*/  FFMA.FTZ R2, R205, R0, -R5 ;  /* 0x00000000cd027223 */ /* 0x004fc80000010805 */
[----:B------:R-:W2:Y:S01]  /*22b00*/  MUFU.EX2 R43, R4 ;  /* 0x00000004002b7308 */ /* 0x000ea20000000800 */
[----:B----4-:R-:W-:Y:S01]  /*22b10*/  F2FP.F16.F32.PACK_AB R12, R160, R157 ;  /* 0x0000009da00c723e */ /* 0x010fe200000000ff */
[----:B------:R-:W-:Y:S06]  /*22b20*/  LDSM.16.MT88.4 R48, [R181+0xb000] ;  /* 0x00b00000b530783b */ /* 0x000fec0000004200 */
[----:B------:R3:W4:Y:S02]  /*22b30*/  MUFU.EX2 R148, R2 ;  /* 0x0000000200947308 */ /* 0x0007240000000800 */
[----:B---3--:R-:W-:-:S06]  /*22b40*/  FFMA.FTZ R2, R236, R0, -R5 ;  /* 0x00000000ec027223 */ /* 0x008fcc0000010805 */
[----:B------:R3:W-:Y:S01]  /*22b50*/  MUFU.EX2 R147, R2 ;  /* 0x0000000200937308 */ /* 0x0007e20000000800 */
[----:B------:R-:W-:Y:S01]  /*22b60*/  F2FP.F16.F32.PACK_AB R13, R170, R122 ;  /* 0x0000007aaa0d723e */ /* 0x000fe200000000ff */
[----:B---3--:R-:W-:-:S06]  /*22b70*/  FFMA.FTZ R2, R237, R0, -R5 ;  /* 0x00000000ed027223 */ /* 0x008fcc0000010805 */
[----:B------:R3:W4:Y:S01]  /*22b80*/  MUFU.EX2 R146, R2 ;  /* 0x0000000200927308 */ /* 0x0007220000000800 */
[----:B-----5:R-:W-:Y:S02]  /*22b90*/  F2FP.F16.F32.PACK_AB R14, R162, R159 ;  /* 0x0000009fa20e723e */ /* 0x020fe400000000ff */
[----:B------:R-:W-:Y:S02]  /*22ba0*/  F2FP.F16.F32.PACK_AB R15, R126, R127 ;  /* 0x0000007f7e0f723e */ /* 0x000fe400000000ff */
[----:B------:R-:W-:Y:S01]  /*22bb0*/  MOV R4, R42 ;  /* 0x0000002a00047202 */ /* 0x000fe20000000f00 */
[----:B---3--:R-:W-:-:S04]  /*22bc0*/  FFMA.FTZ R2, R95, R0, -R3 ;  /* 0x000000005f027223 */ /* 0x008fc80000010803 */
[----:B------:R3:W-:Y:S01]  /*22bd0*/  MUFU.EX2 R155, R2 ;  /* 0x00000002009b7308 */ /* 0x0007e20000000800 */
[----:B------:R-:W-:Y:S02]  /*22be0*/  MOV R219, R4 ;  /* 0x0000000400db7202 */ /* 0x000fe40000000f00 */
[----:B------:R-:W-:Y:S02]  /*22bf0*/  MOV R201, R130 ;  /* 0x0000008200c97202 */ /* 0x000fe40000000f00 */
[----:B------:R-:W-:Y:S01]  /*22c00*/  MOV R130, R59 ;  /* 0x0000003b00827202 */ /* 0x000fe20000000f00 */
[----:B---3--:R-:W-:-:S04]  /*22c10*/  FFMA.FTZ R2, R98, R0, -R3 ;  /* 0x0000000062027223 */ /* 0x008fc80000010803 */
[----:B------:R3:W-:Y:S01]  /*22c20*/  MUFU.EX2 R151, R2 ;  /* 0x0000000200977308 */ /* 0x0007e20000000800 */
[----:B------:R-:W-:Y:S02]  /*22c30*/  MOV R215, R58 ;  /* 0x0000003a00d77202 */ /* 0x000fe40000000f00 */
[----:B------:R-:W-:Y:S02]  /*22c40*/  MOV R4, R57 ;  /* 0x0000003900047202 */ /* 0x000fe40000000f00 */
[----:B------:R-:W-:Y:S02]  /*22c50*/  MOV R200, R56 ;  /* 0x0000003800c87202 */ /* 0x000fe40000000f00 */
[----:B-1----:R-:W-:Y:S01]  /*22c60*/  HMMA.16816.F32 R56, R12, R38, R140 ;  /* 0x000000260c38723c */ /* 0x002fe2000000188c */
[----:B---3--:R-:W-:-:S04]  /*22c70*/  FFMA.FTZ R2, R99, R0, -R3 ;  /* 0x0000000063027223 */ /* 0x008fc80000010803 */
[----:B------:R1:W-:Y:S02]  /*22c80*/  MUFU.EX2 R150, R2 ;  /* 0x0000000200967308 */ /* 0x0003e40000000800 */
[----:B-1----:R-:W-:-:S06]  /*22c90*/  FFMA.FTZ R2, R220, R0, -R5 ;  /* 0x00000000dc027223 */ /* 0x002fcc0000010805 */
[----:B------:R1:W-:Y:S01]  /*22ca0*/  MUFU.EX2 R142, R2 ;  /* 0x00000002008e7308 */ /* 0x0003e20000000800 */
[----:B------:R-:W-:Y:S02]  /*22cb0*/  MOV R236, R170 ;  /* 0x000000aa00ec7202 */ /* 0x000fe40000000f00 */
[----:B------:R-:W-:Y:S01]  /*22cc0*/  MOV R170, R137 ;  /* 0x0000008900aa7202 */ /* 0x000fe20000000f00 */
[----:B-1----:R-:W-:-:S04]  /*22cd0*/  FFMA.FTZ R2, R78, R0, -R5 ;  /* 0x000000004e027223 */ /* 0x002fc80000010805 */
[----:B------:R1:W3:Y:S02]  /*22ce0*/  MUFU.EX2 R141, R2 ;  /* 0x00000002008d7308 */ /* 0x0002e40000000800 */
[----:B-1----:R-:W-:-:S06]  /*22cf0*/  FFMA.FTZ R2, R232, R0, -R5 ;  /* 0x00000000e8027223 */ /* 0x002fcc0000010805 */
[----:B------:R1:W-:Y:S02]  /*22d00*/  MUFU.EX2 R140, R2 ;  /* 0x00000002008c7308 */ /* 0x0003e40000000800 */
[----:B-1----:R-:W-:-:S06]  /*22d10*/  FFMA.FTZ R2, R233, R0, -R5 ;  /* 0x00000000e9027223 */ /* 0x002fcc0000010805 */
[----:B------:R1:W5:Y:S02]  /*22d20*/  MUFU.EX2 R137, R2 ;  /* 0x0000000200897308 */ /* 0x0003640000000800 */
[----:B-1----:R-:W-:-:S06]  /*22d30*/  FFMA.FTZ R2, R102, R0, -R3 ;  /* 0x0000000066027223 */ /* 0x002fcc0000010803 */
[----:B------:R1:W-:Y:S01]  /*22d40*/  MUFU.EX2 R145, R2 ;  /* 0x0000000200917308 */ /* 0x0003e20000000800 */
[----:B------:R-:W-:Y:S02]  /*22d50*/  MOV R128, R66 ;  /* 0x0000004200807202 */ /* 0x000fe40000000f00 */
[----:B------:R-:W-:Y:S01]  /*22d60*/  MOV R233, R129 ;  /* 0x0000008100e97202 */ /* 0x000fe20000000f00 */
[----:B-1----:R-:W-:-:S04]  /*22d70*/  FFMA.FTZ R2, R103, R0, -R3 ;  /* 0x0000000067027223 */ /* 0x002fc80000010803 */
[----:B------:R1:W-:Y:S01]  /*22d80*/  MUFU.EX2 R144, R2 ;  /* 0x0000000200907308 */ /* 0x0003e20000000800 */
[----:B--2---:R-:W-:Y:S02]  /*22d90*/  MOV R168, R43 ;  /* 0x0000002b00a87202 */ /* 0x004fe40000000f00 */
[----:B------:R-:W-:Y:S02]  /*22da0*/  MOV R167, R40 ;  /* 0x0000002800a77202 */ /* 0x000fe40000000f00 */
[----:B------:R-:W-:Y:S01]  /*22db0*/  MOV R214, R91 ;  /* 0x0000005b00d67202 */ /* 0x000fe20000000f00 */
[----:B------:R-:W2:Y:S01]  /*22dc0*/  LDSM.16.MT88.4 R40, [R183+0xb000] ;  /* 0x00b00000b728783b */ /* 0x000ea20000004200 */
[----:B-1----:R-:W-:-:S04]  /*22dd0*/  FFMA.FTZ R2, R106, R0, -R3 ;  /* 0x000000006a027223 */ /* 0x002fc80000010803 */
[----:B------:R1:W-:Y:S01]  /*22de0*/  MUFU.EX2 R143, R2 ;  /* 0x00000002008f7308 */ /* 0x0003e20000000800 */
[----:B------:R-:W-:Y:S02]  /*22df0*/  MOV R91, R65 ;  /* 0x00000041005b7202 */ /* 0x000fe40000000f00 */
[----:B------:R-:W-:Y:S01]  /*22e00*/  MOV R235, R128 ;  /* 0x0000008000eb7202 */ /* 0x000fe20000000f00 */
[----:B-1----:R-:W-:-:S04]  /*22e10*/  FFMA.FTZ R2, R216, R0, -R5 ;  /* 0x00000000d8027223 */ /* 0x002fc80000010805 */
[----:B------:R1:W-:Y:S01]  /*22e20*/  MUFU.EX2 R129, R2 ;  /* 0x0000000200817308 */ /* 0x0003e20000000800 */
[----:B------:R-:W-:Y:S01]  /*22e30*/  MOV R216, R170 ;  /* 0x000000aa00d87202 */ /* 0x000fe20000000f00 */
[----:B-1----:R-:W-:-:S06]  /*22e40*/  FFMA.FTZ R2, R217, R0, -R5 ;  /* 0x00000000d9027223 */ /* 0x002fcc0000010805 */
[----:B------:R1:W5:Y:S02]  /*22e50*/  MUFU.EX2 R128, R2 ;  /* 0x0000000200807308 */ /* 0x0003640000000800 */
[----:B-1----:R-:W-:Y:S01]  /*22e60*/  FFMA.FTZ R2, R212, R0, -R5 ;  /* 0x00000000d4027223 */ /* 0x002fe20000010805 */
[----:B------:R-:W-:-:S05]  /*22e70*/  MOV R212, R91 ;  /* 0x0000005b00d47202 */ /* 0x000fca0000000f00 */
[----:B------:R-:W-:Y:S01]  /*22e80*/  FFMA.FTZ R6, R212, R6, R172 ;  /* 0x00000006d4067223 */ /* 0x000fe200000100ac */
[----:B------:R-:W-:Y:S02]  /*22e90*/  MOV R212, R216 ;  /* 0x000000d800d47202 */ /* 0x000fe40000000f00 */
[----:B------:R-:W-:Y:S02]  /*22ea0*/  MOV R216, R4 ;  /* 0x0000000400d87202 */ /* 0x000fe40000000f00 */
[----:B------:R-:W5:Y:S01]  /*22eb0*/  LDL.LU R4, [R1+0xc] ;  /* 0x00000c0001047983 */ /* 0x000f620000300800 */
[C---:B------:R-:W-:Y:S03]  /*22ec0*/  HMMA.16816.F32 R32, R12.reuse, R20, R28 ;  /* 0x000000140c20723c */ /* 0x040fe6000000181c */
[----:B------:R-:W1:Y:S03]  /*22ed0*/  LDSM.16.MT88.4 R28, [R183+0xb800] ;  /* 0x00b80000b71c783b */ /* 0x000e660000004200 */
[----:B------:R-:W-:Y:S01]  /*22ee0*/  HMMA.16816.F32 R24, R12, R22, R24 ;  /* 0x000000160c18723c */ /* 0x000fe20000001818 */
[----:B------:R-:W-:-:S02]  /*22ef0*/  F2FP.F16.F32.PACK_AB R8, R154, R156 ;  /* 0x0000009c9a08723e */ /* 0x000fc400000000ff */
[----:B------:R-:W-:Y:S02]  /*22f00*/  F2FP.F16.F32.PACK_AB R9, R214, R215 ;  /* 0x000000d7d609723e */ /* 0x000fe400000000ff */
[----:B------:R-:W-:Y:S01]  /*22f10*/  F2FP.F16.F32.PACK_AB R10, R152, R153 ;  /* 0x00000099980a723e */ /* 0x000fe200000000ff */
[----:B--2---:R-:W-:Y:S01]  /*22f20*/  HMMA.16816.F32 R20, R12, R40, R44 ;  /* 0x000000280c14723c */ /* 0x004fe2000000182c */
[----:B------:R-:W-:-:S05]  /*22f30*/  F2FP.F16.F32.PACK_AB R11, R219, R201 ;  /* 0x000000c9db0b723e */ /* 0x000fca00000000ff */
[----:B------:R-:W-:Y:S01]  /*22f40*/  HMMA.16816.F32 R40, R12, R42, R52 ;  /* 0x0000002a0c28723c */ /* 0x000fe20000001834 */
[----:B------:R-:W-:Y:S01]  /*22f50*/  MOV R234, R67 ;  /* 0x0000004300ea7202 */ /* 0x000fe20000000f00 */
[----:B------:R-:W2:Y:S01]  /*22f60*/  LDSM.16.MT88.4 R52, [R181+0xb800] ;  /* 0x00b80000b534783b */ /* 0x000ea20000004200 */
[----:B------:R-:W-:-:S03]  /*22f70*/  MOV R171, R64 ;  /* 0x0000004000ab7202 */ /* 0x000fc60000000f00 */
[----:B------:R-:W-:Y:S01]  /*22f80*/  HMMA.16816.F32 R72, R12, R36, R72 ;  /* 0x000000240c48723c */ /* 0x000fe20000001848 */
[----:B------:R-:W3:Y:S05]  /*22f90*/  LDSM.16.MT88.4 R36, [R180+0xc000] ;  /* 0x00c00000b424783b */ /* 0x000eea0000004200 */
[C---:B------:R-:W-:Y:S01]  /*22fa0*/  HMMA.16816.F32 R64, R8.reuse, R16, R32 ;  /* 0x000000100840723c */ /* 0x040fe20000001820 */
[----:B------:R-:W-:Y:S05]  /*22fb0*/  LDSM.16.MT88.4 R32, [R181+0xc000] ;  /* 0x00c00000b520783b */ /* 0x000fea0000004200 */
[----:B------:R-:W-:Y:S01]  /*22fc0*/  HMMA.16816.F32 R44, R8, R18, R24 ;  /* 0x00000012082c723c */ /* 0x000fe20000001818 */
[----:B------:R-:W3:Y:S05]  /*22fd0*/  LDSM.16.MT88.4 R16, [R183+0xc000] ;  /* 0x00c00000b710783b */ /* 0x000eea0000004200 */
[C---:B------:R-:W-:Y:S06]  /*22fe0*/  HMMA.16816.F32 R68, R12.reuse, R48, R68 ;  /* 0x000000300c44723c */ /* 0x040fec0000001844 */
[----:B------:R-:W-:Y:S01]  /*22ff0*/  HMMA.16816.F32 R60, R12, R50, R60 ;  /* 0x000000320c3c723c */ /* 0x000fe2000000183c */
[----:B------:R-:W3:Y:S05]  /*23000*/  LDSM.16.MT88.4 R48, [R182+0xb800] ;  /* 0x00b80000b630783b */ /* 0x000eea0000004200 */
[C---:B-1----:R-:W-:Y:S06]  /*23010*/  HMMA.16816.F32 R24, R8.reuse, R28, R20 ;  /* 0x0000001c0818723c */ /* 0x042fec0000001814 */
[----:B------:R-:W-:Y:S01]  /*23020*/  HMMA.16816.F32 R20, R8, R30, R40 ;  /* 0x0000001e0814723c */ /* 0x000fe20000001828 */
[----:B----4-:R-:W-:-:S02]  /*23030*/  F2FP.F16.F32.PACK_AB R12, R148, R149 ;  /* 0x00000095940c723e */ /* 0x010fc400000000ff */
[----:B------:R-:W-:Y:S02]  /*23040*/  F2FP.F16.F32.PACK_AB R13, R167, R218 ;  /* 0x000000daa70d723e */ /* 0x000fe400000000ff */
[----:B------:R-:W-:Y:S02]  /*23050*/  F2FP.F16.F32.PACK_AB R14, R146, R147 ;  /* 0x00000093920e723e */ /* 0x000fe400000000ff */
[----:B------:R-:W-:Y:S01]  /*23060*/  F2FP.F16.F32.PACK_AB R15, R168, R239 ;  /* 0x000000efa80f723e */ /* 0x000fe200000000ff */
[C---:B--2---:R-:W-:Y:S01]  /*23070*/  HMMA.16816.F32 R68, R8.reuse, R52, R68 ;  /* 0x000000340844723c */ /* 0x044fe20000001844 */
[----:B------:R-:W-:Y:S02]  /*23080*/  MOV R205, R127 ;  /* 0x0000007f00cd7202 */ /* 0x000fe40000000f00 */
[----:B------:R1:W-:Y:S03]  /*23090*/  MUFU.EX2 R127, R2 ;  /* 0x00000002007f7308 */ /* 0x0003e60000000800 */
[----:B------:R-:W-:Y:S06]  /*230a0*/  HMMA.16816.F32 R40, R8, R54, R60 ;  /* 0x000000360828723c */ /* 0x000fec000000183c */
[C---:B---3--:R-:W-:Y:S01]  /*230b0*/  HMMA.16816.F32 R52, R12.reuse, R38, R44 ;  /* 0x000000260c34723c */ /* 0x048fe2000000182c */
[----:B------:R-:W2:Y:S05]  /*230c0*/  LDSM.16.MT88.4 R44, [R180+0xc800] ;  /* 0x00c80000b42c783b */ /* 0x000eaa0000004200 */
[----:B------:R-:W-:Y:S01]  /*230d0*/  HMMA.16816.F32 R28, R12, R18, R20 ;  /* 0x000000120c1c723c */ /* 0x000fe20000001814 */
[----:B------:R-:W3:Y:S01]  /*230e0*/  LDSM.16.MT88.4 R20, [R183+0xc800] ;  /* 0x00c80000b714783b */ /* 0x000ee20000004200 */
[----:B-1----:R-:W-:Y:S01]  /*230f0*/  FFMA.FTZ R2, R213, R0, -R5 ;  /* 0x00000000d5027223 */ /* 0x002fe20000010805 */
[----:B------:R-:W-:-:S03]  /*23100*/  MOV R204, R126 ;  /* 0x0000007e00cc7202 */ /* 0x000fc60000000f00 */
[----:B------:R1:W4:Y:S01]  /*23110*/  MUFU.EX2 R126, R2 ;  /* 0x00000002007e7308 */ /* 0x0003220000000800 */
[----:B------:R-:W-:Y:S01]  /*23120*/  HMMA.16816.F32 R72, R8, R48, R72 ;  /* 0x000000300848723c */ /* 0x000fe20000001848 */
[----:B------:R-:W-:-:S05]  /*23130*/  MOV R169, R136 ;  /* 0x0000008800a97202 */ /* 0x000fca0000000f00 */
[----:B------:R-:W-:Y:S01]  /*23140*/  HMMA.16816.F32 R56, R8, R50, R56 ;  /* 0x000000320838723c */ /* 0x000fe20000001838 */
[----:B------:R-:W4:Y:S01]  /*23150*/  LDSM.16.MT88.4 R48, [R182+0xc000] ;  /* 0x00c00000b630783b */ /* 0x000f220000004200 */
[----:B------:R-:W-:Y:S01]  /*23160*/  MOV R220, R131 ;  /* 0x0000008300dc7202 */ /* 0x000fe20000000f00 */
[----:B-1----:R-:W-:-:S04]  /*23170*/  FFMA.FTZ R2, R107, R0, -R3 ;  /* 0x000000006b027223 */ /* 0x002fc80000010803 */
[----:B------:R1:W-:Y:S01]  /*23180*/  MUFU.EX2 R136, R2 ;  /* 0x0000000200887308 */ /* 0x0003e20000000800 */
[C---:B------:R-:W-:Y:S01]  /*23190*/  HMMA.16816.F32 R64, R12.reuse, R36, R64 ;  /* 0x000000240c40723c */ /* 0x040fe20000001840 */
[----:B------:R-:W-:Y:S01]  /*231a0*/  MOV R170, R130 ;  /* 0x0000008200aa7202 */ /* 0x000fe20000000f00 */
[----:B------:R-:W-:Y:S04]  /*231b0*/  LDSM.16.MT88.4 R36, [R182+0xc800] ;  /* 0x00c80000b624783b */ /* 0x000fe80000004200 */
[----:B------:R-:W-:Y:S01]  /*231c0*/  HMMA.16816.F32 R60, R12, R16, R24 ;  /* 0x000000100c3c723c */ /* 0x000fe20000001818 */
[----:B------:R-:W4:Y:S01]  /*231d0*/  LDSM.16.MT88.4 R16, [R181+0xc800] ;  /* 0x00c80000b510783b */ /* 0x000f220000004200 */
[----:B-1----:R-:W-:-:S04]  /*231e0*/  FFMA.FTZ R2, R114, R0, -R3 ;  /* 0x0000000072027223 */ /* 0x002fc80000010803 */
[----:B------:R1:W-:Y:S01]  /*231f0*/  MUFU.EX2 R131, R2 ;  /* 0x0000000200837308 */ /* 0x0003e20000000800 */
[----:B------:R-:W-:Y:S01]  /*23200*/  MOV R237, R122 ;  /* 0x0000007a00ed7202 */ /* 0x000fe20000000f00 */
[----:B-1----:R-:W-:-:S06]  /*23210*/  FFMA.FTZ R2, R115, R0, -R3 ;  /* 0x0000000073027223 */ /* 0x002fcc0000010803 */
[----:B------:R1:W-:Y:S01]  /*23220*/  MUFU.EX2 R130, R2 ;  /* 0x0000000200827308 */ /* 0x0003e20000000800 */
[----:B------:R-:W-:Y:S01]  /*23230*/  F2FP.F16.F32.PACK_AB R8, R141, R142 ;  /* 0x0000008e8d08723e */ /* 0x000fe200000000ff */
[----:B------:R-:W-:Y:S01]  /*23240*/  HMMA.16816.F32 R68, R12, R32, R68 ;  /* 0x000000200c44723c */ /* 0x000fe20000001844 */
[----:B------:R-:W-:Y:S02]  /*23250*/  F2FP.F16.F32.PACK_AB R9, R222, R238 ;  /* 0x000000eede09723e */ /* 0x000fe400000000ff */
[----:B-----5:R-:W-:Y:S01]  /*23260*/  F2FP.F16.F32.PACK_AB R10, R137, R140 ;  /* 0x0000008c890a723e */ /* 0x020fe200000000ff */
[----:B-1----:R-:W-:-:S04]  /*23270*/  FFMA.FTZ R2, R92, R0, -R5 ;  /* 0x000000005c027223 */ /* 0x002fc80000010805 */
[----:B------:R1:W-:Y:S01]  /*23280*/  MUFU.EX2 R120, R2 ;  /* 0x0000000200787308 */ /* 0x0003e20000000800 */
[----:B------:R-:W-:Y:S01]  /*23290*/  F2FP.F16.F32.PACK_AB R11, R166, R207 ;  /* 0x000000cfa60b723e */ /* 0x000fe200000000ff */
[----:B------:R-:W-:Y:S01]  /*232a0*/  HMMA.16816.F32 R24, R12, R34, R40 ;  /* 0x000000220c18723c */ /* 0x000fe20000001828 */
[----:B------:R-:W-:Y:S01]  /*232b0*/  MOV R78, R119 ;  /* 0x00000077004e7202 */ /* 0x000fe20000000f00 */
[----:B-1----:R-:W-:-:S04]  /*232c0*/  FFMA.FTZ R2, R93, R0, -R5 ;  /* 0x000000005d027223 */ /* 0x002fc80000010805 */
[----:B------:R1:W5:Y:S01]  /*232d0*/  MUFU.EX2 R122, R2 ;  /* 0x00000002007a7308 */ /* 0x0003620000000800 */
[C---:B--2---:R-:W-:Y:S06]  /*232e0*/  HMMA.16816.F32 R64, R8.reuse, R44, R64 ;  /* 0x0000002c0840723c */ /* 0x044fec0000001840 */
[----:B------:R-:W-:Y:S01]  /*232f0*/  HMMA.16816.F32 R52, R8, R46, R52 ;  /* 0x0000002e0834723c */ /* 0x000fe20000001834 */
[----:B------:R-:W2:Y:S01]  /*23300*/  LDSM.16.MT88.4 R44, [R180+0xd000] ;  /* 0x00d00000b42c783b */ /* 0x000ea20000004200 */
[----:B-1----:R-:W-:-:S04]  /*23310*/  FFMA.FTZ R2, R96, R0, -R5 ;  /* 0x0000000060027223 */ /* 0x002fc80000010805 */
[----:B------:R1:W-:Y:S01]  /*23320*/  MUFU.EX2 R121, R2 ;  /* 0x0000000200797308 */ /* 0x0003e20000000800 */
[----:B---3--:R-:W-:Y:S01]  /*23330*/  HMMA.16816.F32 R32, R8, R22, R28 ;  /* 0x000000160820723c */ /* 0x008fe2000000181c */
[----:B------:R-:W3:Y:S01]  /*23340*/  LDSM.16.MT88.4 R28, [R183+0xd000] ;  /* 0x00d00000b71c783b */ /* 0x000ee20000004200 */
[----:B-1----:R-:W-:-:S05]  /*23350*/  FFMA.FTZ R2, R97, R0, -R5 ;  /* 0x0000000061027223 */ /* 0x002fca0000010805 */
[----:B------:R1:W5:Y:S01]  /*23360*/  MUFU.EX2 R119, R2 ;  /* 0x0000000200777308 */ /* 0x0003620000000800 */
[----:B----4-:R-:W-:Y:S01]  /*23370*/  HMMA.16816.F32 R72, R12, R48, R72 ;  /* 0x000000300c48723c */ /* 0x010fe20000001848 */
[----:B------:R-:W-:-:S05]  /*23380*/  MOV R217, R123 ;  /* 0x0000007b00d97202 */ /* 0x000fca0000000f00 */
[----:B------:R-:W-:Y:S01]  /*23390*/  HMMA.16816.F32 R40, R12, R50, R56 ;  /* 0x000000320c28723c */ /* 0x000fe20000001838 */
[----:B-1----:R-:W-:-:S04]  /*233a0*/  FFMA.FTZ R2, R110, R0, -R3 ;  /* 0x000000006e027223 */ /* 0x002fc80000010803 */
[----:B------:R1:W-:Y:S01]  /*233b0*/  MUFU.EX2 R125, R2 ;  /* 0x00000002007d7308 */ /* 0x0003e20000000800 */
[----:B------:R-:W-:Y:S01]  /*233c0*/  HMMA.16816.F32 R60, R8, R20, R60 ;  /* 0x00000014083c723c */ /* 0x000fe2000000183c */
[----:B------:R-:W4:Y:S01]  /*233d0*/  LDSM.16.MT88.4 R20, [R181+0xd000] ;  /* 0x00d00000b514783b */ /* 0x000f220000004200 */
[----:B-1----:R-:W-:-:S05]  /*233e0*/  FFMA.FTZ R2, R111, R0, -R3 ;  /* 0x000000006f027223 */ /* 0x002fca0000010803 */
[----:B------:R1:W-:Y:S01]  /*233f0*/  MUFU.EX2 R124, R2 ;  /* 0x00000002007c7308 */ /* 0x0003e20000000800 */
[C---:B------:R-:W-:Y:S06]  /*23400*/  HMMA.16816.F32 R68, R8.reuse, R16, R68 ;  /* 0x000000100844723c */ /* 0x040fec0000001844 */
[----:B------:R-:W-:Y:S01]  /*23410*/  HMMA.16816.F32 R24, R8, R18, R24 ;  /* 0x000000120818723c */ /* 0x000fe20000001818 */
[----:B------:R-:W5:Y:S01]  /*23420*/  LDSM.16.MT88.4 R16, [R182+0xd000] ;  /* 0x00d00000b610783b */ /* 0x000f620000004200 */
[----:B-1----:R-:W-:-:S04]  /*23430*/  FFMA.FTZ R2, R86, R0, -R3 ;  /* 0x0000000056027223 */ /* 0x002fc80000010803 */
[----:B------:R1:W-:Y:S02]  /*23440*/  MUFU.EX2 R123, R2 ;  /* 0x00000002007b7308 */ /* 0x0003e40000000800 */
[----:B-1----:R-:W-:-:S06]  /*23450*/  FFMA.FTZ R2, R100, R0, -R5 ;  /* 0x0000000064027223 */ /* 0x002fcc0000010805 */
[----:B------:R1:W-:Y:S01]  /*23460*/  MUFU.EX2 R116, R2 ;  /* 0x0000000200747308 */ /* 0x0003e20000000800 */
[----:B------:R-:W-:Y:S01]  /*23470*/  F2FP.F16.F32.PACK_AB R12, R128, R129 ;  /* 0x00000081800c723e */ /* 0x000fe200000000ff */
[----:B------:R-:W-:Y:S01]  /*23480*/  HMMA.16816.F32 R72, R8, R36, R72 ;  /* 0x000000240848723c */ /* 0x000fe20000001848 */
[----:B------:R-:W-:Y:S02]  /*23490*/  F2FP.F16.F32.PACK_AB R13, R164, R165 ;  /* 0x000000a5a40d723e */ /* 0x000fe400000000ff */
[----:B------:R-:W-:Y:S01]  /*234a0*/  F2FP.F16.F32.PACK_AB R14, R126, R127 ;  /* 0x0000007f7e0e723e */ /* 0x000fe200000000ff */
[----:B-1----:R-:W-:-:S04]  /*234b0*/  FFMA.FTZ R2, R101, R0, -R5 ;  /* 0x0000000065027223 */ /* 0x002fc80000010805 */
[----:B------:R1:W5:Y:S01]  /*234c0*/  MUFU.EX2 R114, R2 ;  /* 0x0000000200727308 */ /* 0x0003620000000800 */
[----:B------:R-:W-:Y:S01]  /*234d0*/  F2FP.F16.F32.PACK_AB R15, R161, R163 ;  /* 0x000000a3a10f723e */ /* 0x000fe200000000ff */
[----:B------:R-:W-:Y:S01]  /*234e0*/  HMMA.16816.F32 R40, R8, R38, R40 ;  /* 0x000000260828723c */ /* 0x000fe20000001828 */
[----:B------:R-:W-:Y:S01]  /*234f0*/  MOV R232, R118 ;  /* 0x0000007600e87202 */ /* 0x000fe20000000f00 */
[----:B-1----:R-:W-:-:S04]  /*23500*/  FFMA.FTZ R2, R104, R0, -R5 ;  /* 0x0000000068027223 */ /* 0x002fc80000010805 */
[----:B------:R1:W-:Y:S01]  /*23510*/  MUFU.EX2 R111, R2 ;  /* 0x00000002006f7308 */ /* 0x0003e20000000800 */
[C---:B--2---:R-:W-:Y:S06]  /*23520*/  HMMA.16816.F32 R64, R12.reuse, R44, R64 ;  /* 0x0000002c0c40723c */ /* 0x044fec0000001840 */
[----:B------:R-:W-:Y:S01]  /*23530*/  HMMA.16816.F32 R52, R12, R46, R52 ;  /* 0x0000002e0c34723c */ /* 0x000fe20000001834 */
[----:B------:R-:W2:Y:S01]  /*23540*/  LDSM.16.MT88.4 R44, [R180+0xd800] ;  /* 0x00d80000b42c783b */ /* 0x000ea20000004200 */
[----:B-1----:R-:W-:-:S04]  /*23550*/  FFMA.FTZ R2, R105, R0, -R5 ;  /* 0x0000000069027223 */ /* 0x002fc80000010805 */
[----:B------:R1:W2:Y:S01]  /*23560*/  MUFU.EX2 R110, R2 ;  /* 0x00000002006e7308 */ /* 0x0002a20000000800 */
[----:B---3--:R-:W-:Y:S01]  /*23570*/  HMMA.16816.F32 R36, R12, R30, R32 ;  /* 0x0000001e0c24723c */ /* 0x008fe20000001820 */
[----:B------:R-:W3:Y:S01]  /*23580*/  LDSM.16.MT88.4 R32, [R183+0xd800] ;  /* 0x00d80000b720783b */ /* 0x000ee20000004200 */
[----:B-1----:R-:W-:-:S05]  /*23590*/  FFMA.FTZ R2, R87, R0, -R3 ;  /* 0x0000000057027223 */ /* 0x002fca0000010803 */
[----:B------:R1:W-:Y:S01]  /*235a0*/  MUFU.EX2 R118, R2 ;  /* 0x0000000200767308 */ /* 0x0003e20000000800 */
[----:B------:R-:W-:Y:S01]  /*235b0*/  HMMA.16816.F32 R60, R12, R28, R60 ;  /* 0x0000001c0c3c723c */ /* 0x000fe2000000183c */
[----:B-1----:R-:W-:-:S06]  /*235c0*/  FFMA.FTZ R2, R84, R0, -R3 ;  /* 0x0000000054027223 */ /* 0x002fcc0000010803 */
[----:B------:R1:W-:Y:S01]  /*235d0*/  MUFU.EX2 R117, R2 ;  /* 0x0000000200757308 */ /* 0x0003e20000000800 */
[----:B----4-:R-:W-:Y:S01]  /*235e0*/  HMMA.16816.F32 R68, R12, R20, R68 ;  /* 0x000000140c44723c */ /* 0x010fe20000001844 */
[----:B-1----:R-:W-:-:S06]  /*235f0*/  FFMA.FTZ R2, R83, R0, -R3 ;  /* 0x0000000053027223 */ /* 0x002fcc0000010803 */
[----:B------:R1:W-:Y:S01]  /*23600*/  MUFU.EX2 R115, R2 ;  /* 0x0000000200737308 */ /* 0x0003e20000000800 */
[C---:B------:R-:W-:Y:S01]  /*23610*/  HMMA.16816.F32 R28, R12.reuse, R22, R24 ;  /* 0x000000160c1c723c */ /* 0x040fe20000001818 */
[----:B------:R-:W4:Y:S05]  /*23620*/  LDSM.16.MT88.4 R24, [R181+0xd800] ;  /* 0x00d80000b518783b */ /* 0x000f2a0000004200 */
[----:B-----5:R-:W-:Y:S01]  /*23630*/  HMMA.16816.F32 R72, R12, R16, R72 ;  /* 0x000000100c48723c */ /* 0x020fe20000001848 */
[----:B-1----:R-:W-:-:S05]  /*23640*/  FFMA.FTZ R2, R112, R0, -R5 ;  /* 0x0000000070027223 */ /* 0x002fca0000010805 */
[----:B------:R-:W-:Y:S01]  /*23650*/  HMMA.16816.F32 R20, R12, R18, R40 ;  /* 0x000000120c14723c */ /* 0x000fe20000001828 */
[----:B------:R-:W1:Y:S01]  /*23660*/  LDSM.16.MT88.4 R16, [R182+0xd800] ;  /* 0x00d80000b610783b */ /* 0x000e620000004200 */
[----:B------:R5:W-:Y:S01]  /*23670*/  MUFU.EX2 R106, R2 ;  /* 0x00000002006a7308 */ /* 0x000be20000000800 */
[----:B------:R-:W-:Y:S02]  /*23680*/  F2FP.F16.F32.PACK_AB R8, R122, R120 ;  /* 0x000000787a08723e */ /* 0x000fe400000000ff */
[----:B------:R-:W-:Y:S01]  /*23690*/  LDSM.16.MT88.4 R40, [R183+0xe000] ;  /* 0x00e00000b728783b */ /* 0x000fe20000004200 */
[----:B-----5:R-:W-:-:S04]  /*236a0*/  FFMA.FTZ R2, R113, R0, -R5 ;  /* 0x0000000071027223 */ /* 0x020fc80000010805 */
[----:B------:R5:W1:Y:S01]  /*236b0*/  MUFU.EX2 R105, R2 ;  /* 0x0000000200697308 */ /* 0x000a620000000800 */
[----:B------:R-:W-:Y:S02]  /*236c0*/  F2FP.F16.F32.PACK_AB R9, R155, R158 ;  /* 0x0000009e9b09723e */ /* 0x000fe400000000ff */
[----:B------:R-:W-:Y:S01]  /*236d0*/  F2FP.F16.F32.PACK_AB R10, R119, R121 ;  /* 0x00000079770a723e */ /* 0x000fe200000000ff */
[----:B-----5:R-:W-:-:S04]  /*236e0*/  FFMA.FTZ R2, R108, R0, -R5 ;  /* 0x000000006c027223 */ /* 0x020fc80000010805 */
[----:B------:R5:W-:Y:S01]  /*236f0*/  MUFU.EX2 R104, R2 ;  /* 0x0000000200687308 */ /* 0x000be20000000800 */
[----:B------:R-:W-:Y:S01]  /*23700*/  F2FP.F16.F32.PACK_AB R11, R150, R151 ;  /* 0x00000097960b723e */ /* 0x000fe200000000ff */
[----:B-----5:R-:W-:-:S06]  /*23710*/  FFMA.FTZ R2, R109, R0, -R5 ;  /* 0x000000006d027223 */ /* 0x020fcc0000010805 */
[----:B------:R5:W1:Y:S01]  /*23720*/  MUFU.EX2 R103, R2 ;  /* 0x0000000200677308 */ /* 0x000a620000000800 */
[C---:B--2---:R-:W-:Y:S06]  /*23730*/  HMMA.16816.F32 R64, R8.reuse, R44, R64 ;  /* 0x0000002c0840723c */ /* 0x044fec0000001840 */
[----:B------:R-:W-:Y:S01]  /*23740*/  HMMA.16816.F32 R52, R8, R46, R52 ;  /* 0x0000002e0834723c */ /* 0x000fe20000001834 */
[----:B------:R-:W2:Y:S01]  /*23750*/  LDSM.16.MT88.4 R44, [R180+0xe000] ;  /* 0x00e00000b42c783b */ /* 0x000ea20000004200 */
[----:B-----5:R-:W-:-:S04]  /*23760*/  FFMA.FTZ R2, R174, R0, -R3 ;  /* 0x00000000ae027223 */ /* 0x020fc80000010803 */
[----:B------:R5:W-:Y:S01]  /*23770*/  MUFU.EX2 R109, R2 ;  /* 0x00000002006d7308 */ /* 0x000be20000000800 */
[C---:B---3--:R-:W-:Y:S06]  /*23780*/  HMMA.16816.F32 R60, R8.reuse, R32, R60 ;  /* 0x00000020083c723c */ /* 0x048fec000000183c */
[----:B------:R-:W-:Y:S01]  /*23790*/  HMMA.16816.F32 R48, R8, R34, R36 ;  /* 0x000000220830723c */ /* 0x000fe20000001824 */
[----:B------:R-:W3:Y:S01]  /*237a0*/  LDSM.16.MT88.4 R32, [R181+0xe000] ;  /* 0x00e00000b520783b */ /* 0x000ee20000004200 */
[----:B-----5:R-:W-:-:S04]  /*237b0*/  FFMA.FTZ R2, R79, R0, -R3 ;  /* 0x000000004f027223 */ /* 0x020fc80000010803 */
[----:B------:R5:W-:Y:S02]  /*237c0*/  MUFU.EX2 R108, R2 ;  /* 0x00000002006c7308 */ /* 0x000be40000000800 */
[----:B-----5:R-:W-:-:S06]  /*237d0*/  FFMA.FTZ R2, R175, R0, -R3 ;  /* 0x00000000af027223 */ /* 0x020fcc0000010803 */
[----:B------:R5:W-:Y:S01]  /*237e0*/  MUFU.EX2 R107, R2 ;  /* 0x00000002006b7308 */ /* 0x000be20000000800 */
[----:B----4-:R-:W-:Y:S01]  /*237f0*/  HMMA.16816.F32 R36, R8, R26, R28 ;  /* 0x0000001a0824723c */ /* 0x010fe2000000181c */
[----:B-----5:R-:W-:-:S06]  /*23800*/  FFMA.FTZ R2, R191, R0, -R5 ;  /* 0x00000000bf027223 */ /* 0x020fcc0000010805 */
[----:B------:R4:W-:Y:S01]  /*23810*/  MUFU.EX2 R99, R2 ;  /* 0x0000000200637308 */ /* 0x0009e20000000800 */
[C---:B-1----:R-:W-:Y:S06]  /*23820*/  HMMA.16816.F32 R72, R8.reuse, R16, R72 ;  /* 0x000000100848723c */ /* 0x042fec0000001848 */
[----:B------:R-:W-:Y:S01]  /*23830*/  HMMA.16816.F32 R28, R8, R18, R20 ;  /* 0x00000012081c723c */ /* 0x000fe20000001814 */
[----:B------:R-:W1:Y:S04]  /*23840*/  LDSM.16.MT88.4 R16, [R182+0xe000] ;  /* 0x00e00000b610783b */ /* 0x000e680000004200 */
[----:B------:R-:W5:Y:S01]  /*23850*/  LDSM.16.MT88.4 R20, [R180+0xe800] ;  /* 0x00e80000b414783b */ /* 0x000f620000004200 */
[----:B----4-:R-:W-:-:S04]  /*23860*/  FFMA.FTZ R2, R85, R0, -R5 ;  /* 0x0000000055027223 */ /* 0x010fc80000010805 */
[----:B------:R4:W5:Y:S02]  /*23870*/  MUFU.EX2 R100, R2 ;  /* 0x0000000200647308 */ /* 0x0009640000000800 */
[----:B----4-:R-:W-:-:S06]  /*23880*/  FFMA.FTZ R2, R194, R0, -R5 ;  /* 0x00000000c2027223 */ /* 0x010fcc0000010805 */
[----:B------:R4:W-:Y:S01]  /*23890*/  MUFU.EX2 R98, R2 ;  /* 0x0000000200627308 */ /* 0x0009e20000000800 */
[----:B------:R-:W-:Y:S02]  /*238a0*/  F2FP.F16.F32.PACK_AB R12, R114, R116 ;  /* 0x00000074720c723e */ /* 0x000fe400000000ff */
[----:B------:R-:W-:Y:S01]  /*238b0*/  F2FP.F16.F32.PACK_AB R13, R144, R145 ;  /* 0x00000091900d723e */ /* 0x000fe200000000ff */
[----:B----4-:R-:W-:-:S04]  /*238c0*/  FFMA.FTZ R2, R81, R0, -R5 ;  /* 0x0000000051027223 */ /* 0x010fc80000010805 */
[----:B------:R4:W5:Y:S01]  /*238d0*/  MUFU.EX2 R97, R2 ;  /* 0x0000000200617308 */ /* 0x0009620000000800 */
[----:B------:R-:W-:Y:S02]  /*238e0*/  F2FP.F16.F32.PACK_AB R14, R110, R111 ;  /* 0x0000006f6e0e723e */ /* 0x000fe400000000ff */
[----:B------:R-:W-:Y:S01]  /*238f0*/  F2FP.F16.F32.PACK_AB R15, R136, R143 ;  /* 0x0000008f880f723e */ /* 0x000fe200000000ff */
[----:B----4-:R-:W-:-:S04]  /*23900*/  FFMA.FTZ R2, R80, R0, -R3 ;  /* 0x0000000050027223 */ /* 0x010fc80000010803 */
[----:B------:R4:W-:Y:S01]  /*23910*/  MUFU.EX2 R102, R2 ;  /* 0x0000000200667308 */ /* 0x0009e20000000800 */
[----:B------:R-:W-:Y:S01]  /*23920*/  HMMA.16816.F32 R68, R8, R24, R68 ;  /* 0x000000180844723c */ /* 0x000fe20000001844 */
[----:B----4-:R-:W-:-:S06]  /*23930*/  FFMA.FTZ R2, R195, R0, -R3 ;  /* 0x00000000c3027223 */ /* 0x010fcc0000010803 */
[----:B------:R4:W-:Y:S01]  /*23940*/  MUFU.EX2 R101, R2 ;  /* 0x0000000200657308 */ /* 0x0009e20000000800 */
[C---:B--2---:R-:W-:Y:S06]  /*23950*/  HMMA.16816.F32 R64, R12.reuse, R44, R64 ;  /* 0x0000002c0c40723c */ /* 0x044fec0000001840 */
[----:B------:R-:W-:Y:S01]  /*23960*/  HMMA.16816.F32 R24, R12, R46, R52 ;  /* 0x0000002e0c18723c */ /* 0x000fe20000001834 */
[----:B------:R-:W2:Y:S01]  /*23970*/  LDSM.16.MT88.4 R44, [R183+0xe800] ;  /* 0x00e80000b72c783b */ /* 0x000ea20000004200 */
[----:B----4-:R-:W-:-:S04]  /*23980*/  FFMA.FTZ R2, R82, R0, -R3 ;  /* 0x0000000052027223 */ /* 0x010fc80000010803 */
[----:B---3--:R-:W-:Y:S01]  /*23990*/  HMMA.16816.F32 R52, R12, R34, R36 ;  /* 0x000000220c34723c */ /* 0x008fe20000001824 */
[----:B------:R-:W3:Y:S01]  /*239a0*/  LDSM.16.MT88.4 R36, [R182+0xe800] ;  /* 0x00e80000b624783b */ /* 0x000ee20000004200 */
[----:B------:R4:W-:Y:S02]  /*239b0*/  MUFU.EX2 R96, R2 ;  /* 0x0000000200607308 */ /* 0x0009e40000000800 */
[----:B----4-:R-:W-:-:S06]  /*239c0*/  FFMA.FTZ R2, R226, R0, -R5 ;  /* 0x00000000e2027223 */ /* 0x010fcc0000010805 */
[----:B------:R4:W-:Y:S01]  /*239d0*/  MUFU.EX2 R95, R2 ;  /* 0x00000002005f7308 */ /* 0x0009e20000000800 */
[----:B------:R-:W-:Y:S01]  /*239e0*/  HMMA.16816.F32 R60, R12, R40, R60 ;  /* 0x000000280c3c723c */ /* 0x000fe2000000183c */
[----:B------:R-:W-:Y:S01]  /*239f0*/  F2FP.F16.F32.PACK_AB R8, R105, R106 ;  /* 0x0000006a6908723e */ /* 0x000fe200000000ff */
[----:B----4-:R-:W-:-:S05]  /*23a00*/  FFMA.FTZ R2, R88, R0, -R5 ;  /* 0x0000000058027223 */ /* 0x010fca0000010805 */
[----:B------:R4:W3:Y:S01]  /*23a10*/  MUFU.EX2 R93, R2 ;  /* 0x00000002005d7308 */ /* 0x0008e20000000800 */
[C---:B------:R-:W-:Y:S01]  /*23a20*/  HMMA.16816.F32 R56, R12.reuse, R42, R48 ;  /* 0x0000002a0c38723c */ /* 0x040fe20000001830 */
[----:B------:R-:W-:Y:S01]  /*23a30*/  F2FP.F16.F32.PACK_AB R9, R130, R131 ;  /* 0x000000838209723e */ /* 0x000fe200000000ff */
[----:B------:R-:W3:Y:S01]  /*23a40*/  LDSM.16.MT88.4 R48, [R181+0xe800] ;  /* 0x00e80000b530783b */ /* 0x000ee20000004200 */
[----:B------:R-:W-:Y:S02]  /*23a50*/  F2FP.F16.F32.PACK_AB R10, R103, R104 ;  /* 0x00000068670a723e */ /* 0x000fe400000000ff */
[----:B------:R-:W-:Y:S01]  /*23a60*/  F2FP.F16.F32.PACK_AB R11, R124, R125 ;  /* 0x0000007d7c0b723e */ /* 0x000fe200000000ff */
[----:B-1----:R-:W-:Y:S01]  /*23a70*/  HMMA.16816.F32 R72, R12, R16, R72 ;  /* 0x000000100c48723c */ /* 0x002fe20000001848 */
[----:B----4-:R-:W-:-:S04]  /*23a80*/  FFMA.FTZ R2, R228, R0, -R5 ;  /* 0x00000000e4027223 */ /* 0x010fc80000010805 */
[----:B------:R1:W-:Y:S01]  /*23a90*/  MUFU.EX2 R92, R2 ;  /* 0x00000002005c7308 */ /* 0x0003e20000000800 */
[C---:B------:R-:W-:Y:S06]  /*23aa0*/  HMMA.16816.F32 R40, R12.reuse, R18, R28 ;  /* 0x000000120c28723c */ /* 0x040fec000000181c */
[----:B------:R-:W-:Y:S01]  /*23ab0*/  HMMA.16816.F32 R68, R12, R32, R68 ;  /* 0x000000200c44723c */ /* 0x000fe20000001844 */
[----:B------:R-:W-:Y:S01]  /*23ac0*/  LDSM.16.MT88.4 R12, [R183+0xf000] ;  /* 0x00f00000b70c783b */ /* 0x000fe20000004200 */
[----:B-1----:R-:W-:-:S04]  /*23ad0*/  FFMA.FTZ R2, R89, R0, -R5 ;  /* 0x0000000059027223 */ /* 0x002fc80000010805 */
[----:B------:R1:W4:Y:S01]  /*23ae0*/  MUFU.EX2 R91, R2 ;  /* 0x00000002005b7308 */ /* 0x0003220000000800 */
[C---:B-----5:R-:W-:Y:S06]  /*23af0*/  HMMA.16816.F32 R64, R8.reuse, R20, R64 ;  /* 0x000000140840723c */ /* 0x060fec0000001840 */
[----:B------:R-:W-:Y:S01]  /*23b00*/  HMMA.16816.F32 R32, R8, R22, R24 ;  /* 0x000000160820723c */ /* 0x000fe20000001818 */
[----:B------:R-:W5:Y:S01]  /*23b10*/  LDSM.16.MT88.4 R20, [R180+0xf000] ;  /* 0x00f00000b414783b */ /* 0x000f620000004200 */
[----:B-1----:R-:W-:-:S04]  /*23b20*/  FFMA.FTZ R2, R209, R0, -R3 ;  /* 0x00000000d1027223 */ /* 0x002fc80000010803 */
[----:B------:R1:W-:Y:S02]  /*23b30*/  MUFU.EX2 R94, R2 ;  /* 0x00000002005e7308 */ /* 0x0003e40000000800 */
[----:B-1----:R-:W-:-:S06]  /*23b40*/  FFMA.FTZ R2, R90, R0, -R3 ;  /* 0x000000005a027223 */ /* 0x002fcc0000010803 */
[----:B------:R1:W-:Y:S01]  /*23b50*/  MUFU.EX2 R90, R2 ;  /* 0x00000002005a7308 */ /* 0x0003e20000000800 */
[----:B--2---:R-:W-:Y:S01]  /*23b60*/  HMMA.16816.F32 R24, R8, R46, R56 ;  /* 0x0000002e0818723c */ /* 0x004fe20000001838 */
[----:B-1----:R-:W-:-:S06]  /*23b70*/  FFMA.FTZ R2, R211, R0, -R3 ;  /* 0x00000000d3027223 */ /* 0x002fcc0000010803 */
[----:B------:R1:W-:Y:S01]  /*23b80*/  MUFU.EX2 R89, R2 ;  /* 0x0000000200597308 */ /* 0x0003e20000000800 */
[C---:B---3--:R-:W-:Y:S06]  /*23b90*/  HMMA.16816.F32 R72, R8.reuse, R36, R72 ;  /* 0x000000240848723c */ /* 0x048fec0000001848 */
[----:B------:R-:W-:Y:S01]  /*23ba0*/  HMMA.16816.F32 R56, R8, R38, R40 ;  /* 0x000000260838723c */ /* 0x000fe20000001828 */
[----:B------:R-:W2:Y:S01]  /*23bb0*/  LDSM.16.MT88.4 R36, [R182+0xf000] ;  /* 0x00f00000b624783b */ /* 0x000ea20000004200 */
[----:B-1----:R-:W-:-:S04]  /*23bc0*/  FFMA.FTZ R2, R231, R0, -R5 ;  /* 0x00000000e7027223 */ /* 0x002fc80000010805 */
[----:B------:R1:W-:Y:S01]  /*23bd0*/  MUFU.EX2 R88, R2 ;  /* 0x0000000200587308 */ /* 0x0003e20000000800 */
[----:B------:R-:W-:Y:S01]  /*23be0*/  HMMA.16816.F32 R28, R8, R44, R60 ;  /* 0x0000002c081c723c */ /* 0x000fe2000000183c */
[----:B------:R-:W3:Y:S01]  /*23bf0*/  LDSM.16.MT88.4 R44, [R181+0xf000] ;  /* 0x00f00000b52c783b */ /* 0x000ee20000004200 */
[----:B-1----:R-:W-:-:S05]  /*23c00*/  FFMA.FTZ R2, R176, R0, -R5 ;  /* 0x00000000b0027223 */ /* 0x002fca0000010805 */
[----:B------:R1:W4:Y:S01]  /*23c10*/  MUFU.EX2 R87, R2 ;  /* 0x0000000200577308 */ /* 0x0003220000000800 */
[----:B------:R-:W-:Y:S01]  /*23c20*/  F2FP.F16.F32.PACK_AB R16, R100, R99 ;  /* 0x000000636410723e */ /* 0x000fe200000000ff */
[----:B-1----:R-:W-:-:S06]  /*23c30*/  FFMA.FTZ R2, R240, R0, -R5 ;  /* 0x00000000f0027223 */ /* 0x002fcc0000010805 */
[----:B------:R1:W-:Y:S01]  /*23c40*/  MUFU.EX2 R86, R2 ;  /* 0x0000000200567308 */ /* 0x0003e20000000800 */
[----:B------:R-:W-:Y:S01]  /*23c50*/  F2FP.F16.F32.PACK_AB R17, R118, R123 ;  /* 0x0000007b7611723e */ /* 0x000fe200000000ff */
[----:B------:R-:W-:Y:S01]  /*23c60*/  HMMA.16816.F32 R68, R8, R48, R68 ;  /* 0x000000300844723c */ /* 0x000fe20000001844 */
[----:B------:R-:W-:Y:S01]  /*23c70*/  F2FP.F16.F32.PACK_AB R18, R97, R98 ;  /* 0x000000626112723e */ /* 0x000fe200000000ff */
[----:B------:R-:W-:Y:S01]  /*23c80*/  FFMA.FTZ R4, R4, R7, R198 ;  /* 0x0000000704047223 */ /* 0x000fe200000100c6 */
[----:B------:R-:W-:Y:S01]  /*23c90*/  F2FP.F16.F32.PACK_AB R19, R115, R117 ;  /* 0x000000757313723e */ /* 0x000fe200000000ff */
[----:B-1----:R-:W-:-:S04]  /*23ca0*/  FFMA.FTZ R2, R178, R0, -R5 ;  /* 0x00000000b2027223 */ /* 0x002fc80000010805 */
[----:B------:R1:W4:Y:S01]  /*23cb0*/  MUFU.EX2 R85, R2 ;  /* 0x0000000200557308 */ /* 0x0003220000000800 */
[----:B------:R-:W-:Y:S01]  /*23cc0*/  HMMA.16816.F32 R60, R8, R50, R52 ;  /* 0x00000032083c723c */ /* 0x000fe20000001834 */
[----:B------:R-:W-:Y:S01]  /*23cd0*/  FADD.FTZ R7, R212, R6 ;  /* 0x00000006d4077221 */ /* 0x000fe20000010000 */
[----:B------:R-:W-:Y:S01]  /*23ce0*/  FADD.FTZ R6, R202, R4 ;  /* 0x00000004ca067221 */ /* 0x000fe20000010000 */
[----:B------:R-:W-:Y:S01]  /*23cf0*/  LDSM.16.MT88.4 R8, [R181+0xf800] ;  /* 0x00f80000b508783b */ /* 0x000fe20000004200 */
[----:B-1----:R-:W-:Y:S02]  /*23d00*/  FFMA.FTZ R2, R177, R0, -R3 ;  /* 0x00000000b1027223 */ /* 0x002fe40000010803 */
[----:B-----5:R-:W-:Y:S01]  /*23d10*/  HMMA.16816.F32 R64, R16, R20, R64 ;  /* 0x000000141040723c */ /* 0x020fe20000001840 */
[----:B------:R-:W-:Y:S01]  /*23d20*/  LDSM.16.MT88.4 R48, [R180+0xf800] ;  /* 0x00f80000b430783b */ /* 0x000fe20000004200 */
[----:B------:R1:W-:Y:S01]  /*23d30*/  MUFU.EX2 R84, R2 ;  /* 0x0000000200547308 */ /* 0x0003e20000000800 */
[----:B------:R-:W-:-:S03]  /*23d40*/  FADD.FTZ R4, R217, R7 ;  /* 0x00000007d9047221 */ /* 0x000fc60000010000 */
[----:B------:R-:W-:Y:S01]  /*23d50*/  HMMA.16816.F32 R52, R16, R22, R32 ;  /* 0x000000161034723c */ /* 0x000fe20000001820 */
[----:B------:R-:W5:Y:S01]  /*23d60*/  LDSM.16.MT88.4 R20, [R183+0xf800] ;  /* 0x00f80000b714783b */ /* 0x000f620000004200 */
[----:B------:R-:W-:Y:S01]  /*23d70*/  FADD.FTZ R6, R206, R6 ;  /* 0x00000006ce067221 */ /* 0x000fe20000010000 */
[----:B------:R-:W-:Y:S01]  /*23d80*/  FADD.FTZ R4, R216, R4 ;  /* 0x00000004d8047221 */ /* 0x000fe20000010000 */
[----:B-1----:R-:W-:-:S04]  /*23d90*/  FFMA.FTZ R2, R241, R0, -R3 ;  /* 0x00000000f1027223 */ /* 0x002fc80000010803 */
[----:B------:R1:W-:Y:S01]  /*23da0*/  MUFU.EX2 R83, R2 ;  /* 0x0000000200537308 */ /* 0x0003e20000000800 */
[----:B------:R-:W-:-:S04]  /*23db0*/  FADD.FTZ R6, R203, R6 ;  /* 0x00000006cb067221 */ /* 0x000fc80000010000 */
[----:B------:R-:W-:Y:S01]  /*23dc0*/  FADD.FTZ R6, R199, R6 ;  /* 0x00000006c7067221 */ /* 0x000fe20000010000 */
[----:B-1----:R-:W-:-:S04]  /*23dd0*/  FFMA.FTZ R2, R243, R0, -R5 ;  /* 0x00000000f3027223 */ /* 0x002fc80000010805 */
[----:B------:R1:W-:Y:S01]  /*23de0*/  MUFU.EX2 R82, R2 ;  /* 0x0000000200527308 */ /* 0x0003e20000000800 */
[----:B------:R-:W-:Y:S01]  /*23df0*/  HMMA.16816.F32 R40, R16, R12, R28 ;  /* 0x0000000c1028723c */ /* 0x000fe2000000181c */
[----:B-1----:R-:W-:-:S06]  /*23e00*/  FFMA.FTZ R2, R179, R0, -R5 ;  /* 0x00000000b3027223 */ /* 0x002fcc0000010805 */
[----:B------:R1:W5:Y:S01]  /*23e10*/  MUFU.EX2 R81, R2 ;  /* 0x0000000200517308 */ /* 0x0003620000000800 */
[C---:B------:R-:W-:Y:S06]  /*23e20*/  HMMA.16816.F32 R32, R16.reuse, R14, R24 ;  /* 0x0000000e1020723c */ /* 0x040fec0000001818 */
[----:B--2---:R-:W-:Y:S01]  /*23e30*/  HMMA.16816.F32 R72, R16, R36, R72 ;  /* 0x000000241048723c */ /* 0x004fe20000001848 */
[----:B-1----:R-:W-:Y:S01]  /*23e40*/  FADD.FTZ R2, R233, R4 ;  /* 0x00000004e9027221 */ /* 0x002fe20000010000 */
[----:B------:R-:W-:-:S03]  /*23e50*/  FFMA.FTZ R4, R246, R0, -R5 ;  /* 0x00000000f6047223 */ /* 0x000fc60000010805 */
[----:B------:R-:W-:Y:S01]  /*23e60*/  FADD.FTZ R2, R232, R2 ;  /* 0x00000002e8027221 */ /* 0x000fe20000010000 */
[----:B------:R1:W-:Y:S01]  /*23e70*/  MUFU.EX2 R80, R4 ;  /* 0x0000000400507308 */ /* 0x0003e20000000800 */
[----:B---3--:R-:W-:Y:S02]  /*23e80*/  HMMA.16816.F32 R28, R16, R44, R68 ;  /* 0x0000002c101c723c */ /* 0x008fe40000001844 */
[----:B------:R-:W-:-:S04]  /*23e90*/  FADD.FTZ R2, R78, R2 ;  /* 0x000000024e027221 */ /* 0x000fc80000010000 */
[----:B------:R-:W-:Y:S01]  /*23ea0*/  HMMA.16816.F32 R24, R16, R46, R60 ;  /* 0x0000002e1018723c */ /* 0x000fe2000000183c */
[----:B------:R-:W-:-:S05]  /*23eb0*/  FADD.FTZ R2, R220, R2 ;  /* 0x00000002dc027221 */ /* 0x000fca0000010000 */
[----:B------:R-:W-:Y:S01]  /*23ec0*/  HMMA.16816.F32 R36, R16, R38, R56 ;  /* 0x000000261024723c */ /* 0x000fe20000001838 */
[----:B------:R-:W2:Y:S01]  /*23ed0*/  LDSM.16.MT88.4 R16, [R182+0xf800] ;  /* 0x00f80000b610783b */ /* 0x000ea20000004200 */
[----:B-1----:R-:W-:-:S04]  /*23ee0*/  FADD.FTZ R4, R197, R6 ;  /* 0x00000006c5047221 */ /* 0x002fc80000010000 */
[----:B------:R-:W-:Y:S01]  /*23ef0*/  FADD.FTZ R4, R196, R4 ;  /* 0x00000004c4047221 */ /* 0x000fe20000010000 */
[----:B------:R-:W-:-:S03]  /*23f00*/  FADD.FTZ R2, R237, R2 ;  /* 0x00000002ed027221 */ /* 0x000fc60000010000 */
[----:B------:R-:W-:Y:S01]  /*23f10*/  FADD.FTZ R4, R173, R4 ;  /* 0x00000004ad047221 */ /* 0x000fe20000010000 */
[----:B------:R-:W-:-:S03]  /*23f20*/  FFMA.FTZ R6, R208, R0, -R5 ;  /* 0x00000000d0067223 */ /* 0x000fc60000010805 */
[----:B------:R-:W-:Y:S01]  /*23f30*/  FADD.FTZ R4, R157, R4 ;  /* 0x000000049d047221 */ /* 0x000fe20000010000 */
[----:B------:R-:W-:Y:S01]  /*23f40*/  FADD.FTZ R2, R236, R2 ;  /* 0x00000002ec027221 */ /* 0x000fe20000010000 */
[----:B------:R1:W3:Y:S02]  /*23f50*/  MUFU.EX2 R79, R6 ;  /* 0x00000006004f7308 */ /* 0x0002e40000000800 */
[----:B------:R-:W-:Y:S01]  /*23f60*/  FADD.FTZ R4, R160, R4 ;  /* 0x00000004a0047221 */ /* 0x000fe20000010000 */
[----:B------:R-:W-:Y:S01]  /*23f70*/  FADD.FTZ R2, R205, R2 ;  /* 0x00000002cd027221 */ /* 0x000fe20000010000 */
[----:B------:R-:W-:Y:S02]  /*23f80*/  F2FP.F16.F32.PACK_AB R12, R93, R95 ;  /* 0x0000005f5d0c723e */ /* 0x000fe400000000ff */
[----:B------:R-:W-:Y:S01]  /*23f90*/  F2FP.F16.F32.PACK_AB R13, R108, R109 ;  /* 0x0000006d6c0d723e */ /* 0x000fe200000000ff */
[----:B------:R-:W-:Y:S01]  /*23fa0*/  FADD.FTZ R7, R159, R4 ;  /* 0x000000049f077221 */ /* 0x000fe20000010000 */
[----:B----4-:R-:W-:-:S02]  /*23fb0*/  F2FP.F16.F32.PACK_AB R14, R91, R92 ;  /* 0x0000005c5b0e723e */ /* 0x010fc400000000ff */
[----:B------:R-:W-:Y:S01]  /*23fc0*/  F2FP.F16.F32.PACK_AB R15, R102, R107 ;  /* 0x0000006b660f723e */ /* 0x000fe200000000ff */
[-CC-:B------:R-:W-:Y:S01]  /*23fd0*/  FFMA.FTZ R4, R249, R0.reuse, -R3.reuse ;  /* 0x00000000f9047223 */ /* 0x180fe20000010803 */
[----:B-1----:R-:W-:-:S04]  /*23fe0*/  FFMA.FTZ R6, R210, R0, -R3 ;  /* 0x00000000d2067223 */ /* 0x002fc80000010803 */
[----:B------:R1:W4:Y:S01]  /*23ff0*/  MUFU.EX2 R78, R6 ;  /* 0x00000006004e7308 */ /* 0x0003220000000800 */
[C---:B-----5:R-:W-:Y:S06]  /*24000*/  HMMA.16816.F32 R44, R12.reuse, R22, R32 ;  /* 0x000000160c2c723c */ /* 0x060fec0000001820 */
[----:B------:R-:W-:Y:S01]  /*24010*/  HMMA.16816.F32 R32, R12, R8, R28 ;  /* 0x000000080c20723c */ /* 0x000fe2000000181c */
[----:B------:R5:W-:Y:S01]  /*24020*/  MUFU.EX2 R71, R4 ;  /* 0x0000000400477308 */ /* 0x000be20000000800 */
[----:B-1----:R-:W-:Y:S01]  /*24030*/  FADD.FTZ R6, R204, R2 ;  /* 0x00000002cc067221 */ /* 0x002fe20000010000 */
[----:B------:R-:W-:-:S03]  /*24040*/  FADD.FTZ R2, R162, R7 ;  /* 0x00000007a2027221 */ /* 0x000fc60000010000 */
[----:B------:R-:W-:Y:S01]  /*24050*/  HMMA.16816.F32 R28, R12, R10, R24 ;  /* 0x0000000a0c1c723c */ /* 0x000fe20000001818 */
[----:B------:R-:W1:Y:S01]  /*24060*/  LDSM.16.MT88.4 R24, [R181+0x10000] ;  /* 0x01000000b518783b */ /* 0x000e620000004200 */
[----:B------:R-:W-:Y:S01]  /*24070*/  FADD.FTZ R6, R215, R6 ;  /* 0x00000006d7067221 */ /* 0x000fe20000010000 */
[----:B-----5:R-:W-:-:S03]  /*24080*/  FADD.FTZ R4, R156, R2 ;  /* 0x000000029c047221 */ /* 0x020fc60000010000 */
[----:B------:R-:W-:Y:S01]  /*24090*/  HMMA.16816.F32 R56, R12, R50, R52 ;  /* 0x000000320c38723c */ /* 0x000fe20000001834 */
[----:B------:R-:W5:Y:S01]  /*240a0*/  LDSM.16.MT88.4 R52, [R180+0x10000] ;  /* 0x01000000b434783b */ /* 0x000f620000004200 */
        /* <DEDUP_REMOVED lines=10> */
[----:B------:R-:W3:Y:S01]  /*24150*/  LDSM.16.MT88.4 R40, [R183+0x10000] ;  /* 0x01000000b728783b */ /* 0x000ee20000004200 */
        /* <DEDUP_REMOVED lines=22> */
[----:B----4-:R-:W-:-:S04]  /*242c0*/  FFMA.FTZ R4, R235, R0, -R5 ;  /* 0x00000000eb047223 */ /* 0x010fc80000010805 */
[----:B------:R4:W-:Y:S01]  /*242d0*/  MUFU.EX2 R68, R4 ;  /* 0x0000000400447308 */ /* 0x0009e20000000800 */
[----:B-1----:R-:W-:Y:S01]  /*242e0*/  HMMA.16816.F32 R36, R8, R24, R32 ;  /* 0x000000180824723c */ /* 0x002fe20000001820 */
[----:B------:R-:W-:Y:S01]  /*242f0*/  FADD.FTZ R2, R166, R2 ;  /* 0x00000002a6027221 */ /* 0x000fe20000010000 */
[----:B------:R-:W-:-:S04]  /*24300*/  FADD.FTZ R6, R137, R6 ;  /* 0x0000000689067221 */ /* 0x000fc80000010000 */
[----:B-----5:R-:W-:Y:S01]  /*24310*/  HMMA.16816.F32 R64, R8, R52, R64 ;  /* 0x000000340840723c */ /* 0x020fe20000001840 */
[----:B------:R-:W-:-:S05]  /*24320*/  FADD.FTZ R2, R165, R2 ;  /* 0x00000002a5027221 */ /* 0x000fca0000010000 */
[----:B------:R-:W-:Y:S01]  /*24330*/  HMMA.16816.F32 R56, R8, R54, R56 ;  /* 0x000000360838723c */ /* 0x000fe20000001838 */
[----:B----4-:R-:W-:-:S05]  /*24340*/  FFMA.FTZ R4, R242, R0, -R5 ;  /* 0x00000000f2047223 */ /* 0x010fca0000010805 */
[----:B------:R-:W-:Y:S01]  /*24350*/  HMMA.16816.F32 R32, R8, R26, R28 ;  /* 0x0000001a0820723c */ /* 0x000fe2000000181c */
[----:B------:R-:W1:Y:S01]  /*24360*/  LDSM.16.MT88.4 R24, [R183+0x10800] ;  /* 0x01080000b718783b */ /* 0x000e620000004200 */
[----:B------:R4:W5:Y:S01]  /*24370*/  MUFU.EX2 R63, R4 ;  /* 0x00000004003f7308 */ /* 0x0009620000000800 */
[----:B------:R-:W-:Y:S01]  /*24380*/  FADD.FTZ R6, R129, R6 ;  /* 0x0000000681067221 */ /* 0x000fe20000010000 */
[----:B------:R-:W-:-:S03]  /*24390*/  FADD.FTZ R2, R164, R2 ;  /* 0x00000002a4027221 */ /* 0x000fc60000010000 */
[----:B------:R-:W-:Y:S01]  /*243a0*/  FADD.FTZ R6, R128, R6 ;  /* 0x0000000680067221 */ /* 0x000fe20000010000 */
[----:B------:R-:W-:Y:S01]  /*243b0*/  FADD.FTZ R2, R163, R2 ;  /* 0x00000002a3027221 */ /* 0x000fe20000010000 */
[----:B----4-:R-:W-:-:S04]  /*243c0*/  FFMA.FTZ R4, R169, R0, -R5 ;  /* 0x00000000a9047223 */ /* 0x010fc80000010805 */
[----:B------:R4:W-:Y:S01]  /*243d0*/  MUFU.EX2 R62, R4 ;  /* 0x00000004003e7308 */ /* 0x0009e20000000800 */
[----:B------:R-:W-:Y:S01]  /*243e0*/  FADD.FTZ R6, R127, R6 ;  /* 0x000000067f067221 */ /* 0x000fe20000010000 */
[----:B---3--:R-:W-:Y:S03]  /*243f0*/  HMMA.16816.F32 R48, R8, R40, R48 ;  /* 0x000000280830723c */ /* 0x008fe60000001830 */
[----:B------:R-:W-:-:S03]  /*24400*/  FADD.FTZ R6, R126, R6 ;  /* 0x000000067e067221 */ /* 0x000fc60000010000 */
[----:B------:R-:W-:Y:S01]  /*24410*/  HMMA.16816.F32 R44, R8, R42, R44 ;  /* 0x0000002a082c723c */ /* 0x000fe2000000182c */
[----:B----4-:R-:W-:-:S04]  /*24420*/  FFMA.FTZ R4, R244, R0, -R5 ;  /* 0x00000000f4047223 */ /* 0x010fc80000010805 */
        /* <DEDUP_REMOVED lines=13> */
[----:B------:R-:W-:-:S03]  /*24500*/  FFMA.FTZ R2, R171, R0, -R3 ;  /* 0x00000000ab027223 */ /* 0x000fc60000010803 */
[----:B------:R-:W-:Y:S01]  /*24510*/  FADD.FTZ R4, R158, R4 ;  /* 0x000000049e047221 */ /* 0x000fe20000010000 */
[----:B------:R3:W-:Y:S01]  /*24520*/  MUFU.EX2 R55, R2 ;  /* 0x0000000200377308 */ /* 0x0007e20000000800 */
[C---:B------:R-:W-:Y:S01]  /*24530*/  HMMA.16816.F32 R64, R8.reuse, R20, R64 ;  /* 0x000000140840723c */ /* 0x040fe20000001840 */
[----:B------:R-:W-:Y:S01]  /*24540*/  FFMA.FTZ R7, R230, R0, -R3 ;  /* 0x00000000e6077223 */ /* 0x000fe20000010803 */
[----:B------:R-:W-:Y:S01]  /*24550*/  MOV R167, R170 ;  /* 0x000000aa00a77202 */ /* 0x000fe20000000f00 */
[----:B------:R-:W-:Y:S03]  /*24560*/  LDSM.16.MT88.4 R156, [R183+0x11800] ;  /* 0x01180000b79c783b */ /* 0x000fe60000004200 */
[----:B------:R-:W-:Y:S01]  /*24570*/  HMMA.16816.F32 R56, R8, R22, R56 ;  /* 0x000000160838723c */ /* 0x000fe20000001838 */
[----:B------:R-:W5:Y:S01]  /*24580*/  LDSM.16.MT88.4 R20, [R183+0x11000] ;  /* 0x01100000b714783b */ /* 0x000f620000004200 */
[----:B---3--:R-:W-:Y:S01]  /*24590*/  FADD.FTZ R2, R155, R4 ;  /* 0x000000049b027221 */ /* 0x008fe20000010000 */
[----:B------:R-:W-:-:S03]  /*245a0*/  FADD.FTZ R4, R122, R6 ;  /* 0x000000067a047221 */ /* 0x000fc60000010000 */
[----:B------:R-:W-:Y:S01]  /*245b0*/  FADD.FTZ R2, R151, R2 ;  /* 0x0000000297027221 */ /* 0x000fe20000010000 */
[----:B------:R-:W-:-:S03]  /*245c0*/  FADD.FTZ R4, R121, R4 ;  /* 0x0000000479047221 */ /* 0x000fc60000010000 */
[----:B------:R-:W-:Y:S01]  /*245d0*/  FADD.FTZ R2, R150, R2 ;  /* 0x0000000296027221 */ /* 0x000fe20000010000 */
[----:B------:R-:W-:Y:S01]  /*245e0*/  FADD.FTZ R4, R119, R4 ;  /* 0x0000000477047221 */ /* 0x000fe20000010000 */
[----:B------:R-:W3:Y:S01]  /*245f0*/  MUFU.EX2 R69, R7 ;  /* 0x0000000700457308 */ /* 0x000ee20000000800 */
[----:B-1----:R-:W-:Y:S01]  /*24600*/  HMMA.16816.F32 R48, R8, R24, R48 ;  /* 0x000000180830723c */ /* 0x002fe20000001830 */
[----:B------:R-:W-:Y:S01]  /*24610*/  FADD.FTZ R2, R145, R2 ;  /* 0x0000000291027221 */ /* 0x000fe20000010000 */
[----:B------:R-:W-:Y:S01]  /*24620*/  FADD.FTZ R4, R116, R4 ;  /* 0x0000000474047221 */ /* 0x000fe20000010000 */
[----:B------:R-:W-:Y:S01]  /*24630*/  FFMA.FTZ R6, R248, R0, -R3 ;  /* 0x00000000f8067223 */ /* 0x000fe20000010803 */
[----:B------:R-:W-:Y:S01]  /*24640*/  LDSM.16.MT88.4 R148, [R181+0x11800] ;  /* 0x01180000b594783b */ /* 0x000fe20000004200 */
        /* <DEDUP_REMOVED lines=8> */
[----:B------:R1:W-:Y:S01]  /*246d0*/  MUFU.EX2 R53, R6 ;  /* 0x0000000600357308 */ /* 0x0003e20000000800 */
[----:B------:R-:W-:Y:S01]  /*246e0*/  HMMA.16816.F32 R44, R8, R26, R44 ;  /* 0x0000001a082c723c */ /* 0x000fe2000000182c */
[----:B------:R-:W-:Y:S01]  /*246f0*/  FADD.FTZ R2, R130, R2 ;  /* 0x0000000282027221 */ /* 0x000fe20000010000 */
[----:B------:R-:W-:-:S04]  /*24700*/  FADD.FTZ R4, R105, R4 ;  /* 0x0000000469047221 */ /* 0x000fc80000010000 */
[----:B--2---:R-:W-:Y:S01]  /*24710*/  HMMA.16816.F32 R36, R8, R12, R36 ;  /* 0x0000000c0824723c */ /* 0x004fe20000001824 */
[----:B------:R-:W-:Y:S01]  /*24720*/  FADD.FTZ R2, R125, R2 ;  /* 0x000000027d027221 */ /* 0x000fe20000010000 */
[----:B------:R-:W-:-:S04]  /*24730*/  FADD.FTZ R4, R104, R4 ;  /* 0x0000000468047221 */ /* 0x000fc80000010000 */
[----:B------:R-:W-:Y:S01]  /*24740*/  HMMA.16816.F32 R32, R8, R14, R32 ;  /* 0x0000000e0820723c */ /* 0x000fe20000001820 */
[----:B-1----:R-:W-:-:S05]  /*24750*/  FFMA.FTZ R6, R167, R0, -R5 ;  /* 0x00000000a7067223 */ /* 0x002fca0000010805 */
[C---:B----4-:R-:W-:Y:S06]  /*24760*/  HMMA.16816.F32 R40, R8.reuse, R16, R40 ;  /* 0x000000100828723c */ /* 0x050fec0000001828 */
[----:B------:R-:W-:Y:S01]  /*24770*/  HMMA.16816.F32 R28, R8, R18, R28 ;  /* 0x00000012081c723c */ /* 0x000fe2000000181c */
[----:B------:R1:W2:Y:S01]  /*24780*/  MUFU.EX2 R52, R6 ;  /* 0x0000000600347308 */ /* 0x0002a20000000800 */
[----:B------:R-:W-:Y:S01]  /*24790*/  FADD.FTZ R2, R124, R2 ;  /* 0x000000027c027221 */ /* 0x000fe20000010000 */
[----:B------:R-:W-:Y:S01]  /*247a0*/  FADD.FTZ R4, R103, R4 ;  /* 0x0000000467047221 */ /* 0x000fe20000010000 */
[----:B------:R-:W-:Y:S01]  /*247b0*/  FFMA.FTZ R7, R247, R0, -R3 ;  /* 0x00000000f7077223 */ /* 0x000fe20000010803 */
[----:B------:R-:W4:Y:S02]  /*247c0*/  LDSM.16.MT88.4 R24, [R180+0x11000] ;  /* 0x01100000b418783b */ /* 0x000f240000004200 */
[----:B-----5:R-:W-:-:S02]  /*247d0*/  F2FP.F16.F32.PACK_AB R8, R63, R68 ;  /* 0x000000443f08723e */ /* 0x020fc400000000ff */
[----:B---3--:R-:W-:Y:S01]  /*247e0*/  F2FP.F16.F32.PACK_AB R9, R69, R71 ;  /* 0x000000474509723e */ /* 0x008fe200000000ff */
[----:B------:R-:W-:Y:S01]  /*247f0*/  LDSM.16.MT88.4 R12, [R182+0x11000] ;  /* 0x01100000b60c783b */ /* 0x000fe20000004200 */
[----:B------:R-:W-:Y:S02]  /*24800*/  F2FP.F16.F32.PACK_AB R10, R61, R62 ;  /* 0x0000003e3d0a723e */ /* 0x000fe400000000ff */
[----:B------:R-:W-:Y:S01]  /*24810*/  F2FP.F16.F32.PACK_AB R11, R60, R70 ;  /* 0x000000463c0b723e */ /* 0x000fe200000000ff */
[----:B------:R-:W3:Y:S01]  /*24820*/  LDSM.16.MT88.4 R16, [R181+0x11000] ;  /* 0x01100000b510783b */ /* 0x000ee20000004200 */
[----:B-1----:R-:W-:-:S03]  /*24830*/  FFMA.FTZ R6, R250, R0, -R5 ;  /* 0x00000000fa067223 */ /* 0x002fc60000010805 */
[----:B------:R-:W1:Y:S02]  /*24840*/  LDSM.16.MT88.4 R164, [R180+0x11800] ;  /* 0x01180000b4a4783b */ /* 0x000e640000004200 */
[----:B------:R-:W-:Y:S01]  /*24850*/  HMMA.16816.F32 R160, R8, R20, R48 ;  /* 0x0000001408a0723c */ /* 0x000fe20000001830 */
[----:B------:R5:W-:Y:S01]  /*24860*/  MUFU.EX2 R48, R6 ;  /* 0x0000000600307308 */ /* 0x000be20000000800 */
[----:B------:R-:W-:Y:S01]  /*24870*/  FADD.FTZ R2, R123, R2 ;  /* 0x000000027b027221 */ /* 0x000fe20000010000 */
[-C--:B------:R-:W-:Y:S01]  /*24880*/  FFMA.FTZ R3, R234, R0.reuse, -R3 ;  /* 0x00000000ea037223 */ /* 0x080fe20000010803 */
[-CC-:B-----5:R-:W-:Y:S01]  /*24890*/  FFMA.FTZ R6, R252, R0.reuse, -R5.reuse ;  /* 0x00000000fc067223 */ /* 0x1a0fe20000010805 */
[----:B------:R-:W-:Y:S01]  /*248a0*/  FFMA.FTZ R5, R251, R0, -R5 ;  /* 0x00000000fb057223 */ /* 0x000fe20000010805 */
        /* <DEDUP_REMOVED lines=28> */
[----:B------:R-:W5:Y:S02]  /*24a70*/  MUFU.EX2 R54, R7 ;  /* 0x0000000700367308 */ /* 0x000f640000000800 */
[----:B------:R-:W-:Y:S01]  /*24a80*/  FADD.FTZ R2, R80, R2 ;  /* 0x0000000250027221 */ /* 0x000fe20000010000 */
[----:B------:R-:W-:-:S05]  /*24a90*/  FADD.FTZ R0, R78, R0 ;  /* 0x000000004e007221 */ /* 0x000fca0000010000 */
[----:B------:R-:W1:Y:S01]  /*24aa0*/  MUFU.EX2 R21, R6 ;  /* 0x0000000600157308 */ /* 0x000e620000000800 */
[----:B------:R-:W-:Y:S01]  /*24ab0*/  FADD.FTZ R2, R79, R2 ;  /* 0x000000024f027221 */ /* 0x000fe20000010000 */
[----:B------:R-:W-:-:S06]  /*24ac0*/  FADD.FTZ R0, R71, R0 ;  /* 0x0000000047007221 */ /* 0x000fcc0000010000 */
[----:B------:R2:W1:Y:S01]  /*24ad0*/  MUFU.EX2 R20, R5 ;  /* 0x0000000500147308 */ /* 0x0004620000000800 */
[----:B------:R-:W-:Y:S01]  /*24ae0*/  FADD.FTZ R2, R68, R2 ;  /* 0x0000000244027221 */ /* 0x000fe20000010000 */
[----:B------:R-:W-:-:S03]  /*24af0*/  FADD.FTZ R0, R69, R0 ;  /* 0x0000000045007221 */ /* 0x000fc60000010000 */
[----:B------:R-:W-:Y:S01]  /*24b00*/  FADD.FTZ R2, R63, R2 ;  /* 0x000000023f027221 */ /* 0x000fe20000010000 */
[----:B--2---:R-:W2:Y:S01]  /*24b10*/  LDSM.16.MT88.4 R4, [R182+0x11800] ;  /* 0x01180000b604783b */ /* 0x004ea20000004200 */
[----:B------:R-:W-:Y:S02]  /*24b20*/  FADD.FTZ R0, R70, R0 ;  /* 0x0000000046007221 */ /* 0x000fe40000010000 */
[----:B------:R-:W-:Y:S01]  /*24b30*/  FADD.FTZ R2, R62, R2 ;  /* 0x000000023e027221 */ /* 0x000fe20000010000 */
[----:B----4-:R-:W-:Y:S01]  /*24b40*/  HMMA.16816.F32 R168, R8, R24, R64 ;  /* 0x0000001808a8723c */ /* 0x010fe20000001840 */
[----:B------:R-:W4:Y:S01]  /*24b50*/  MUFU.EX2 R3, R3 ;  /* 0x0000000300037308 */ /* 0x000f220000000800 */
[----:B------:R-:W-:Y:S01]  /*24b60*/  FADD.FTZ R0, R60, R0 ;  /* 0x000000003c007221 */ /* 0x000fe20000010000 */
[----:B------:R-:W-:-:S03]  /*24b70*/  FADD.FTZ R2, R61, R2 ;  /* 0x000000023d027221 */ /* 0x000fc60000010000 */
[----:B---3--:R-:W-:Y:S01]  /*24b80*/  HMMA.16816.F32 R152, R8, R16, R36 ;  /* 0x000000100898723c */ /* 0x008fe20000001824 */
[----:B------:R-:W-:-:S05]  /*24b90*/  FADD.FTZ R0, R55, R0 ;  /* 0x0000000037007221 */ /* 0x000fca0000010000 */
[C---:B------:R-:W-:Y:S06]  /*24ba0*/  HMMA.16816.F32 R24, R8.reuse, R26, R56 ;  /* 0x0000001a0818723c */ /* 0x040fec0000001838 */
[C---:B------:R-:W-:Y:S06]  /*24bb0*/  HMMA.16816.F32 R44, R8.reuse, R22, R44 ;  /* 0x00000016082c723c */ /* 0x040fec000000182c */
[C---:B------:R-:W-:Y:S06]  /*24bc0*/  HMMA.16816.F32 R16, R8.reuse, R18, R32 ;  /* 0x000000120810723c */ /* 0x040fec0000001820 */
[----:B------:R-:W-:Y:S01]  /*24bd0*/  HMMA.16816.F32 R40, R8, R12, R40 ;  /* 0x0000000c0828723c */ /* 0x000fe20000001828 */
[----:B------:R-:W-:-:S05]  /*24be0*/  FADD.FTZ R2, R52, R2 ;  /* 0x0000000234027221 */ /* 0x000fca0000010000 */
[----:B------:R-:W-:Y:S01]  /*24bf0*/  HMMA.16816.F32 R28, R8, R14, R28 ;  /* 0x0000000e081c723c */ /* 0x000fe2000000181c */
[----:B-----5:R-:W-:Y:S01]  /*24c00*/  FADD.FTZ R0, R54, R0 ;  /* 0x0000000036007221 */ /* 0x020fe20000010000 */
[----:B------:R-:W-:-:S03]  /*24c10*/  FADD.FTZ R2, R48, R2 ;  /* 0x0000000230027221 */ /* 0x000fc60000010000 */
[----:B------:R-:W-:Y:S01]  /*24c20*/  FADD.FTZ R0, R53, R0 ;  /* 0x0000000035007221 */ /* 0x000fe20000010000 */
[----:B-1----:R-:W-:Y:S01]  /*24c30*/  FADD.FTZ R2, R21, R2 ;  /* 0x0000000215027221 */ /* 0x002fe20000010000 */
[----:B------:R-:W-:Y:S02]  /*24c40*/  F2FP.F16.F32.PACK_AB R140, R48, R52 ;  /* 0x00000034308c723e */ /* 0x000fe400000000ff */
[----:B------:R-:W-:Y:S02]  /*24c50*/  F2FP.F16.F32.PACK_AB R141, R54, R55 ;  /* 0x00000037368d723e */ /* 0x000fe400000000ff */
[C---:B------:R-:W-:Y:S02]  /*24c60*/  F2FP.F16.F32.PACK_AB R142, R20.reuse, R21 ;  /* 0x00000015148e723e */ /* 0x040fe400000000ff */
[C---:B----4-:R-:W-:Y:S01]  /*24c70*/  F2FP.F16.F32.PACK_AB R143, R3.reuse, R53 ;  /* 0x00000035038f723e */ /* 0x050fe200000000ff */
[----:B------:R-:W-:Y:S01]  /*24c80*/  FADD.FTZ R3, R3, R0 ;  /* 0x0000000003037221 */ /* 0x000fe20000010000 */
[----:B------:R-:W-:-:S04]  /*24c90*/  FADD.FTZ R0, R20, R2 ;  /* 0x0000000214007221 */ /* 0x000fc80000010000 */
[----:B------:R3:W-:Y:S01]  /*24ca0*/  STL [R1+0x8], R3 ;  /* 0x0000080301007387 */ /* 0x0007e20000100800 */
        /* <DEDUP_REMOVED lines=12> */
.L_x_1913:
        /* <DEDUP_REMOVED lines=139> */
.L_x_1933:
[----:B--2---:R-:W2:Y:S01]  /*25620*/  LDL.LU R201, [R1+0x4] ;  /* 0x0000040001c97983 */ /* 0x004ea20000300800 */
[----:B------:R-:W-:Y:S04]  /*25630*/  DEPBAR.LE SB0, 0x0 ;  /* 0x000080000000791a */ /* 0x000fe80000000000 */
[----:B------:R-:W-:Y:S05]  /*25640*/  WARPSYNC.ALL ;  /* 0x0000000000007948 */ /* 0x000fea0003800000 */
[----:B------:R-:W-:Y:S01]  /*25650*/  BAR.SYNC.DEFER_BLOCKING 0x0 ;  /* 0x0000000000007b1d */ /* 0x000fe20000010000 */
[----:B------:R-:W-:Y:S04]  /*25660*/  ISETP.NE.U32.AND P0, PT, R224, RZ, PT ;  /* 0x000000ffe000720c */ /* 0x000fe80003f05070 */
[----:B------:R-:W-:Y:S03]  /*25670*/  ISETP.NE.AND.EX P0, PT, R225, RZ, PT, P0 ;  /* 0x000000ffe100720c */ /* 0x000fe60003f05300 */
[----:B---3--:R-:W1:Y:S01]  /*25680*/  LDC.64 R12, c[0x0][0x208] ;  /* 0x00008200ff0c7b82 */ /* 0x008e620000000a00 */
[----:B------:R-:W-:Y:S01]  /*25690*/  BSSY B0, `(.L_x_1925) ;  /* 0x0000051000007945 */ /* 0x000fe20003800000 */
[----:B--2---:R-:W-:Y:S05]  /*256a0*/  VIADD R201, R201, 0xffffffff ;  /* 0xffffffffc9c97836 */ /* 0x004fea0000000000 */
[----:B------:R2:W-:Y:S03]  /*256b0*/  STL [R1+0x4], R201 ;  /* 0x000004c901007387 */ /* 0x0005e60000100800 */
[----:B-1----:R-:W-:Y:S05]  /*256c0*/  @!P0 BRA `(.L_x_1926) ;  /* 0x00000004001c8947 */ /* 0x002fea0003800000 */
[----:B------:R-:W-:Y:S01]  /*256d0*/  IMAD.SHL.U32 R6, R201, 0x100, RZ ;  /* 0x00000100c9067824 */ /* 0x000fe200078e00ff */
[----:B------:R-:W-:Y:S02]  /*256e0*/  R2UR UR4, R12 ;  /* 0x000000000c0472ca */ /* 0x000fe400000e0000 */
[C---:B------:R-:W-:Y:S01]  /*256f0*/  R2UR UR5, R13.reuse ;  /* 0x000000000d0572ca */ /* 0x040fe200000e0000 */
[----:B------:R-:W-:Y:S01]  /*25700*/  VIADD R8, R6, 0x100 ;  /* 0x0000010006087836 */ /* 0x000fe20000000000 */
[----:B------:R-:W-:Y:S02]  /*25710*/  IABS R4, R6 ;  /* 0x0000000600047213 */ /* 0x000fe40000000000 */
[C---:B------:R-:W-:Y:S02]  /*25720*/  R2UR UR12, R12.reuse ;  /* 0x000000000c0c72ca */ /* 0x040fe400000e0000 */
[C---:B------:R-:W-:Y:S02]  /*25730*/  R2UR UR13, R13.reuse ;  /* 0x000000000d0d72ca */ /* 0x040fe400000e0000 */
[C---:B------:R-:W-:Y:S02]  /*25740*/  R2UR UR14, R12.reuse ;  /* 0x000000000c0e72ca */ /* 0x040fe400000e0000 */
[C---:B------:R-:W-:Y:S02]  /*25750*/  R2UR UR15, R13.reuse ;  /* 0x000000000d0f72ca */ /* 0x040fe400000e0000 */
[----:B------:R-:W-:Y:S01]  /*25760*/  R2UR UR10, R12 ;  /* 0x000000000c0a72ca */ /* 0x000fe200000e0000 */
[----:B------:R-:W3:Y:S01]  /*25770*/  LD.E R0, desc[UR4][R134.64+0x170] ;  /* 0x0001700486007980 */ /* 0x000ee2000c101900 */
[----:B------:R-:W-:Y:S02]  /*25780*/  R2UR UR11, R13 ;  /* 0x000000000d0b72ca */ /* 0x000fe400000e0000 */
[-C--:B---3--:R-:W-:Y:S02]  /*25790*/  IABS R7, R0.reuse ;  /* 0x0000000000077213 */ /* 0x088fe40000000000 */
[-C--:B------:R-:W-:Y:S02]  /*257a0*/  IABS R9, R0.reuse ;  /* 0x0000000000097213 */ /* 0x080fe40000000000 */
[----:B------:R-:W1:Y:S01]  /*257b0*/  I2F.RP R2, R7 ;  /* 0x0000000700027306 */ /* 0x000e620000209400 */
[----:B------:R-:W-:Y:S02]  /*257c0*/  LOP3.LUT R6, R6, R0, RZ, 0x3c, !PT ;  /* 0x0000000006067212 */ /* 0x000fe400078e3cff */
[----:B------:R-:W-:Y:S02]  /*257d0*/  IMAD.MOV R9, RZ, RZ, -R9 ;  /* 0x000000ffff097224 */ /* 0x000fe400078e0a09 */
[----:B------:R-:W-:Y:S05]  /*257e0*/  ISETP.GE.AND P0, PT, R6, RZ, PT ;  /* 0x000000ff0600720c */ /* 0x000fea0003f06270 */
[----:B-1----:R-:W1:Y:S02]  /*257f0*/  MUFU.RCP R2, R2 ;  /* 0x0000000200027308 */ /* 0x002e640000001000 */
[----:B-1----:R-:W-:Y:S08]  /*25800*/  VIADD R2, R2, 0xffffffe ;  /* 0x0ffffffe02027836 */ /* 0x002ff00000000000 */
[----:B------:R-:W1:Y:S02]  /*25810*/  F2I.FTZ.U32.TRUNC.NTZ R3, R2 ;  /* 0x0000000200037305 */ /* 0x000e64000021f000 */
[--C-:B-1----:R-:W-:Y:S04]  /*25820*/  IMAD.MOV R2, RZ, RZ, -R3.reuse ;  /* 0x000000ffff027224 */ /* 0x102fe800078e0a03 */
[----:B------:R-:W-:Y:S02]  /*25830*/  IMAD R5, R2, R7, RZ ;  /* 0x0000000702057224 */ /* 0x000fe400078e02ff */
[----:B------:R-:W-:Y:S04]  /*25840*/  IMAD.MOV.U32 R2, RZ, RZ, RZ ;  /* 0x000000ffff027224 */ /* 0x000fe800078e00ff */
[----:B------:R-:W-:Y:S01]  /*25850*/  IMAD.HI.U32 R3, R3, R5, R2 ;  /* 0x0000000503037227 */ /* 0x000fe200078e0002 */
[----:B------:R-:W-:Y:S02]  /*25860*/  IABS R5, R8 ;  /* 0x0000000800057213 */ /* 0x000fe40000000000 */
[----:B------:R-:W-:Y:S03]  /*25870*/  LOP3.LUT R8, R8, R0, RZ, 0x3c, !PT ;  /* 0x0000000008087212 */ /* 0x000fe600078e3cff */
[C---:B------:R-:W-:Y:S04]  /*25880*/  IMAD.HI.U32 R2, R3.reuse, R4, RZ ;  /* 0x0000000403027227 */ /* 0x040fe800078e00ff */
[----:B------:R-:W-:Y:S02]  /*25890*/  IMAD R4, R2, R9, R4 ;  /* 0x0000000902047224 */ /* 0x000fe400078e0204 */
[----:B------:R-:W-:Y:S03]  /*258a0*/  IMAD.HI.U32 R3, R3, R5, RZ ;  /* 0x0000000503037227 */ /* 0x000fe600078e00ff */
[----:B------:R-:W-:Y:S01]  /*258b0*/  ISETP.GT.U32.AND P1, PT, R7, R4, PT ;  /* 0x000000040700720c */ /* 0x000fe20003f24070 */
[----:B------:R-:W-:Y:S05]  /*258c0*/  IMAD R5, R3, R9, R5 ;  /* 0x0000000903057224 */ /* 0x000fea00078e0205 */
[----:B------:R-:W-:Y:S07]  /*258d0*/  ISETP.GT.U32.AND P2, PT, R7, R5, PT ;  /* 0x000000050700720c */ /* 0x000fee0003f44070 */
[--C-:B------:R-:W-:Y:S02]  /*258e0*/  @!P1 IMAD.IADD R4, R4, 0x1, -R7.reuse ;  /* 0x0000000104049824 */ /* 0x100fe400078e0a07 */
[----:B------:R-:W-:Y:S01]  /*258f0*/  @!P1 VIADD R2, R2, 0x1 ;  /* 0x0000000102029836 */ /* 0x000fe20000000000 */
[----:B------:R-:W-:Y:S02]  /*25900*/  ISETP.GE.AND P1, PT, R8, RZ, PT ;  /* 0x000000ff0800720c */ /* 0x000fe40003f26270 */
[-C--:B------:R-:W-:Y:S01]  /*25910*/  ISETP.GE.U32.AND P3, PT, R4, R7.reuse, PT ;  /* 0x000000070400720c */ /* 0x080fe20003f66070 */
[----:B------:R-:W-:Y:S01]  /*25920*/  @!P2 IMAD.IADD R5, R5, 0x1, -R7 ;  /* 0x000000010505a824 */ /* 0x000fe200078e0a07 */
[----:B------:R-:W-:Y:S02]  /*25930*/  LOP3.LUT R4, RZ, R0, RZ, 0x33, !PT ;  /* 0x00000000ff047212 */ /* 0x000fe400078e33ff */
[----:B------:R-:W-:Y:S02]  /*25940*/  @!P2 IADD3 R3, R3, 0x1, RZ ;  /* 0x000000010303a810 */ /* 0x000fe40007ffe0ff */
[----:B------:R-:W-:Y:S02]  /*25950*/  ISETP.GE.U32.AND P4, PT, R5, R7, PT ;  /* 0x000000070500720c */ /* 0x000fe40003f86070 */
[----:B------:R-:W-:Y:S05]  /*25960*/  ISETP.NE.AND P2, PT, R0, RZ, PT ;  /* 0x000000ff0000720c */ /* 0x000fea0003f45270 */
[----:B------:R-:W-:Y:S04]  /*25970*/  @P3 VIADD R2, R2, 0x1 ;  /* 0x0000000102023836 */ /* 0x000fe80000000000 */
[----:B------:R-:W-:Y:S02]  /*25980*/  @!P0 IMAD.MOV R2, RZ, RZ, -R2 ;  /* 0x000000ffff028224 */ /* 0x000fe400078e0a02 */
[----:B------:R-:W-:Y:S03]  /*25990*/  @P4 VIADD R3, R3, 0x1 ;  /* 0x0000000103034836 */ /* 0x000fe60000000000 */
[----:B------:R-:W-:Y:S01]  /*259a0*/  SEL R2, R4, R2, !P2 ;  /* 0x0000000204027207 */ /* 0x000fe20005000000 */
[----:B------:R-:W-:Y:S03]  /*259b0*/  @!P1 IMAD.MOV R3, RZ, RZ, -R3 ;  /* 0x000000ffff039224 */ /* 0x000fe600078e0a03 */
[-C--:B------:R-:W-:Y:S02]  /*259c0*/  LEA R8, P1, R2, R224.reuse, 0x2 ;  /* 0x000000e002087211 */ /* 0x080fe400078210ff */
[----:B------:R-:W-:Y:S02]  /*259d0*/  SEL R3, R4, R3, !P2 ;  /* 0x0000000304037207 */ /* 0x000fe40005000000 */
[-C--:B------:R-:W-:Y:S01]  /*259e0*/  LEA.HI.X.SX32 R9, R2, R225.reuse, 0x2, P1 ;  /* 0x000000e102097211 */ /* 0x080fe200008f16ff */
[----:B------:R-:W3:Y:S01]  /*259f0*/  LD.E.64 R4, desc[UR4][R134.64+0x40] ;  /* 0x0000400486047980 */ /* 0x000ee2000c101b00 */
[C---:B------:R-:W-:Y:S01]  /*25a00*/  LEA R6, P0, R3.reuse, R224, 0x2 ;  /* 0x000000e003067211 */ /* 0x040fe200078010ff */
[C---:B------:R-:W-:Y:S03]  /*25a10*/  IMAD.IADD R2, R3.reuse, 0x1, -R2 ;  /* 0x0000000103027824 */ /* 0x040fe600078e0a02 */
[----:B------:R-:W-:Y:S01]  /*25a20*/  LEA.HI.X.SX32 R7, R3, R225, 0x2, P0 ;  /* 0x000000e103077211 */ /* 0x000fe200000f16ff */
[----:B------:R-:W-:Y:S01]  /*25a30*/  IMAD R0, R0, R2, -0x100 ;  /* 0xffffff0000007424 */ /* 0x000fe200078e0202 */
[----:B------:R1:W4:Y:S04]  /*25a40*/  LD.E R10, desc[UR12][R8.64] ;  /* 0x0000000c080a7980 */ /* 0x000328000c101900 */
[----:B------:R-:W4:Y:S01]  /*25a50*/  LD.E R9, desc[UR14][R6.64] ;  /* 0x0000000e06097980 */ /* 0x000f22000c101900 */
[----:B-1----:R-:W-:Y:S03]  /*25a60*/  SHF.R.S32.HI R8, RZ, 0x1f, R0 ;  /* 0x0000001fff087819 */ /* 0x002fe60000011400 */
[----:B------:R-:W5:Y:S01]  /*25a70*/  LD.E.64 R6, desc[UR10][R134.64+0x28] ;  /* 0x0000280a86067980 */ /* 0x000f62000c101b00 */
[-C--:B---3--:R-:W-:Y:S02]  /*25a80*/  IMAD R5, R5, R0.reuse, RZ ;  /* 0x0000000005057224 */ /* 0x088fe400078e02ff */
[C---:B------:R-:W-:Y:S04]  /*25a90*/  IMAD.WIDE.U32 R2, R4.reuse, R0, RZ ;  /* 0x0000000004027225 */ /* 0x040fe800078e00ff */
[----:B------:R-:W-:Y:S04]  /*25aa0*/  IMAD R4, R4, R8, R5 ;  /* 0x0000000804047224 */ /* 0x000fe800078e0205 */
[----:B------:R-:W-:Y:S01]  /*25ab0*/  IMAD.IADD R3, R3, 0x1, R4 ;  /* 0x0000000103037824 */ /* 0x000fe200078e0204 */
[----:B----4-:R-:W-:Y:S04]  /*25ac0*/  IADD3 R9, -R9, R10, RZ ;  /* 0x0000000a09097210 */ /* 0x010fe80007ffe1ff */
[----:B------:R-:W-:Y:S01]  /*25ad0*/  SHF.R.S32.HI R8, RZ, 0x1f, R9 ;  /* 0x0000001fff087819 */ /* 0x000fe20000011409 */
[----:B-----5:R-:W-:Y:S02]  /*25ae0*/  IMAD R0, R7, R9, RZ ;  /* 0x0000000907007224 */ /* 0x020fe400078e02ff */
[----:B------:R-:W-:Y:S04]  /*25af0*/  IMAD.WIDE.U32 R4, R9, R6, R2 ;  /* 0x0000000609047225 */ /* 0x000fe800078e0002 */
[----:B------:R-:W-:Y:S02]  /*25b00*/  IMAD R2, R6, R8, R0 ;  /* 0x0000000806027224 */ /* 0x000fe400078e0200 */
[----:B------:R-:W-:Y:S02]  /*25b10*/  IMAD.MOV.U32 R0, RZ, RZ, R4 ;  /* 0x000000ffff007224 */ /* 0x000fe400078e0004 */
[----:B------:R-:W-:Y:S01]  /*25b20*/  IMAD.IADD R2, R5, 0x1, R2 ;  /* 0x0000000105027824 */ /* 0x000fe200078e0202 */
[----:B------:R-:W-:Y:S05]  /*25b30*/  BRA `(.L_x_1927) ;  /* 0x0000000000187947 */ /* 0x000fea0003800000 */
.L_x_1926:
[----:B------:R-:W-:Y:S02]  /*25b40*/  R2UR UR4, R12 ;  /* 0x000000000c0472ca */ /* 0x000fe400000e0000 */
[----:B------:R-:W-:Y:S11]  /*25b50*/  R2UR UR5, R13 ;  /* 0x000000000d0572ca */ /* 0x000ff600000e0000 */
[----:B------:R-:W-:Y:S02]  /*25b60*/  @!UPT UIADD3 URZ, URZ, URZ, URZ ;  /* 0x0000003f3f3ff290 */ /* 0x000fe4000fffe03f */
[----:B------:R-:W3:Y:S02]  /*25b70*/  LD.E R0, desc[UR4][R134.64+0x40] ;  /* 0x0000400486007980 */ /* 0x000ee4000c101900 */
[----:B---3--:R-:W-:Y:S05]  /*25b80*/  IMAD.U32 R0, R0, -0x100, RZ ;  /* 0xffffff0000007824 */ /* 0x008fea00078e00ff */
[----:B------:R-:W-:Y:S02]  /*25b90*/  SHF.R.S32.HI R2, RZ, 0x1f, R0 ;  /* 0x0000001fff027819 */ /* 0x000fe40000011400 */
.L_x_1927:
[----:B------:R-:W-:Y:S05]  /*25ba0*/  BSYNC B0 ;  /* 0x0000000000007941 */ /* 0x000fea0003800000 */
.L_x_1925:
[----:B------:R-:W3:Y:S01]  /*25bb0*/  LDL R199, [R1] ;  /* 0x0000000001c77983 */ /* 0x000ee20000100800 */
[C---:B------:R-:W-:Y:S01]  /*25bc0*/  LEA R194, P5, R0.reuse, R223, 0x1 ;  /* 0x000000df00c27211 */ /* 0x040fe200078a08ff */
[----:B------:R-:W-:Y:S01]  /*25bd0*/  ULDC.64 UR4, c[0x0][0x208] ;  /* 0x0000820000047ab9 */ /* 0x000fe20000000a00 */
[----:B------:R-:W-:Y:S01]  /*25be0*/  BSSY B1, `(.L_x_1928) ;  /* 0x00002a7000017945 */ /* 0x000fe20003800000 */
[----:B------:R-:W4:Y:S01]  /*25bf0*/  LDL.64 R14, [R1+0xc0] ;  /* 0x0000c000010e7983 */ /* 0x000f220000100a00 */
[----:B------:R-:W-:Y:S03]  /*25c00*/  LEA.HI.X R195, R0, R221, R2, 0x1, P5 ;  /* 0x000000dd00c37211 */ /* 0x000fe600028f0c02 */
[----:B------:R-:W5:Y:S04]  /*25c10*/  LDL R6, [R1+0x14] ;  /* 0x0000140001067983 */ /* 0x000f680000100800 */
[----:B------:R-:W2:Y:S04]  /*25c20*/  LDL R5, [R1+0x10] ;  /* 0x0000100001057983 */ /* 0x000ea80000100800 */
[----:B------:R-:W5:Y:S04]  /*25c30*/  LDL R11, [R1+0x140] ;  /* 0x00014000010b7983 */ /* 0x000f680000100800 */
[----:B------:R-:W5:Y:S04]  /*25c40*/  LDL R4, [R1+0x148] ;  /* 0x0001480001047983 */ /* 0x000f680000100800 */
[----:B------:R-:W5:Y:S04]  /*25c50*/  LDL R7, [R1+0x14c] ;  /* 0x00014c0001077983 */ /* 0x000f680000100800 */
[----:B------:R-:W5:Y:S04]  /*25c60*/  LDL R8, [R1+0x11c] ;  /* 0x00011c0001087983 */ /* 0x000f680000100800 */
[----:B------:R-:W5:Y:S04]  /*25c70*/  LDL.64 R24, [R1+0xb8] ;  /* 0x0000b80001187983 */ /* 0x000f680000100a00 */
[----:B------:R-:W5:Y:S04]  /*25c80*/  LDL R19, [R1+0x144] ;  /* 0x0001440001137983 */ /* 0x000f680000100800 */
[----:B------:R-:W5:Y:S04]  /*25c90*/  LDL.64 R22, [R1+0x30] ;  /* 0x0000300001167983 */ /* 0x000f680000100a00 */
[----:B------:R-:W5:Y:S04]  /*25ca0*/  LDL R18, [R1+0x118] ;  /* 0x0001180001127983 */ /* 0x000f680000100800 */
[----:B------:R-:W5:Y:S04]  /*25cb0*/  LDL.64 R20, [R1+0xb0] ;  /* 0x0000b00001147983 */ /* 0x000f680000100a00 */
[----:B------:R-:W5:Y:S04]  /*25cc0*/  LDL R9, [R1+0x114] ;  /* 0x0001140001097983 */ /* 0x000f680000100800 */
[----:B------:R-:W5:Y:S04]  /*25cd0*/  LDL R10, [R1+0x110] ;  /* 0x00011000010a7983 */ /* 0x000f680000100800 */
[----:B------:R-:W5:Y:S04]  /*25ce0*/  LDL.64 R16, [R1+0xa0] ;  /* 0x0000a00001107983 */ /* 0x000f680000100a00 */
[----:B------:R-:W5:Y:S04]  /*25cf0*/  LDL.64 R46, [R1+0xa8] ;  /* 0x0000a800012e7983 */ /* 0x000f680000100a00 */
[----:B------:R-:W5:Y:S04]  /*25d00*/  LDL.64 R44, [R1+0x28] ;  /* 0x00002800012c7983 */ /* 0x000f680000100a00 */
[----:B------:R-:W5:Y:S04]  /*25d10*/  LDL.64 R42, [R1+0x20] ;  /* 0x00002000012a7983 */ /* 0x000f680000100a00 */
[----:B------:R-:W5:Y:S04]  /*25d20*/  LDL R37, [R1+0x100] ;  /* 0x0001000001257983 */ /* 0x000f680000100800 */
[----:B------:R-:W5:Y:S04]  /*25d30*/  LDL.64 R40, [R1+0x98] ;  /* 0x0000980001287983 */ /* 0x000f680000100a00 */
[----:B------:R-:W5:Y:S04]  /*25d40*/  LDL R34, [R1+0xfc] ;  /* 0x0000fc0001227983 */ /* 0x000f680000100800 */
[----:B------:R-:W5:Y:S04]  /*25d50*/  LDL.64 R32, [R1+0x18] ;  /* 0x0000180001207983 */ /* 0x000f680000100a00 */
[----:B------:R-:W5:Y:S04]  /*25d60*/  LDL R35, [R1+0xf8] ;  /* 0x0000f80001237983 */ /* 0x000f680000100800 */
[----:B------:R-:W5:Y:S04]  /*25d70*/  LDL.64 R38, [R1+0x90] ;  /* 0x0000900001267983 */ /* 0x000f680000100a00 */
[----:B------:R-:W5:Y:S04]  /*25d80*/  LDL R36, [R1+0xf4] ;  /* 0x0000f40001247983 */ /* 0x000f680000100800 */
[----:B------:R-:W5:Y:S01]  /*25d90*/  LDL R202, [R1+0x150] ;  /* 0x0001500001ca7983 */ /* 0x000f620000100800 */
[----:B---3--:R-:W-:Y:S03]  /*25da0*/  ISETP.GE.AND P0, PT, R132, R199, PT ;  /* 0x000000c78400720c */ /* 0x008fe60003f06270 */
[----:B----4-:R-:W3:Y:S01]  /*25db0*/  LDL R15, [R1+0x138] ;  /* 0x00013800010f7983 */ /* 0x010ee20000100800 */
[C---:B--2---:R-:W-:Y:S01]  /*25dc0*/  IMAD.SHL.U32 R3, R5.reuse, 0x10, RZ ;  /* 0x0000001005037824 */ /* 0x044fe200078e00ff */
[----:B-----5:R-:W-:Y:S08]  /*25dd0*/  SHF.L.U64.HI R6, R5, 0x4, R6 ;  /* 0x0000000405067819 */ /* 0x020ff00000010206 */
[----:B------:R-:W-:Y:S01]  /*25de0*/  @P0 STS.128 [R190+0xa000], RZ ;  /* 0x00a000ffbe000388 */ /* 0x000fe20000000c00 */
[----:B------:R-:W-:Y:S02]  /*25df0*/  @!P0 IADD3 R5, P1, R0, R14, RZ ;  /* 0x0000000e00058210 */ /* 0x000fe40007f3e0ff */
[C---:B------:R-:W-:Y:S01]  /*25e00*/  @!P0 R2UR UR41, R13.reuse ;  /* 0x000000000d2982ca */ /* 0x040fe200000e0000 */
[----:B------:R-:W2:Y:S01]  /*25e10*/  LDL R14, [R1+0x13c] ;  /* 0x00013c00010e7983 */ /* 0x000ea20000100800 */
[C---:B------:R-:W-:Y:S02]  /*25e20*/  @!P0 R2UR UR39, R13.reuse ;  /* 0x000000000d2782ca */ /* 0x040fe400000e0000 */
[C---:B------:R-:W-:Y:S02]  /*25e30*/  @!P0 R2UR UR37, R13.reuse ;  /* 0x000000000d2582ca */ /* 0x040fe400000e0000 */
[C---:B------:R-:W-:Y:S02]  /*25e40*/  @!P0 R2UR UR35, R13.reuse ;  /* 0x000000000d2382ca */ /* 0x040fe400000e0000 */
[C---:B------:R-:W-:Y:S02]  /*25e50*/  @!P0 R2UR UR33, R13.reuse ;  /* 0x000000000d2182ca */ /* 0x040fe400000e0000 */
[C---:B------:R-:W-:Y:S01]  /*25e60*/  @!P0 R2UR UR31, R13.reuse ;  /* 0x000000000d1f82ca */ /* 0x040fe200000e0000 */
[----:B------:R-:W-:Y:S01]  /*25e70*/  @!P0 IMAD.X R8, R2, 0x1, R8, P1 ;  /* 0x0000000102088824 */ /* 0x000fe200008e0608 */
        /* <DEDUP_REMOVED lines=13> */
[----:B------:R-:W-:Y:S01]  /*25f50*/  @!P0 R2UR UR38, R12 ;  /* 0x000000000c2682ca */ /* 0x000fe200000e0000 */
[----:B------:R-:W-:Y:S01]  /*25f60*/  @!P0 IMAD.X R6, R2, 0x1, R6, P3 ;  /* 0x0000000102068824 */ /* 0x000fe200018e0606 */
        /* <DEDUP_REMOVED lines=10> */
[C---:B------:R-:W-:Y:S01]  /*26010*/  @!P0 R2UR UR24, R12.reuse ;  /* 0x000000000c1882ca */ /* 0x040fe200000e0000 */
        /* <DEDUP_REMOVED lines=8> */
[----:B------:R-:W5:Y:S01]  /*260a0*/  LDL R12, [R1+0x108] ;  /* 0x00010800010c7983 */ /* 0x000f620000100800 */
[C---:B------:R-:W-:Y:S02]  /*260b0*/  @!P0 LEA R30, P3, R3.reuse, R223, 0x1 ;  /* 0x000000df031e8211 */ /* 0x040fe400078608ff */
[C---:B------:R-:W-:Y:S02]  /*260c0*/  @!P0 IADD3 R4, P2, R0.reuse, R4, RZ ;  /* 0x0000000400048210 */ /* 0x040fe40007f5e0ff */
[----:B------:R-:W-:Y:S02]  /*260d0*/  @!P0 LEA.HI.X R31, R3, R221, R6, 0x1, P3 ;  /* 0x000000dd031f8211 */ /* 0x000fe400018f0c06 */
[----:B------:R-:W-:Y:S01]  /*260e0*/  @!P0 IADD3 R3, P4, R0, R11, RZ ;  /* 0x0000000b00038210 */ /* 0x000fe20007f9e0ff */
[----:B------:R-:W-:Y:S01]  /*260f0*/  @!P0 IMAD.X R7, R2, 0x1, R7, P2 ;  /* 0x0000000102078824 */ /* 0x000fe200010e0607 */
[----:B------:R-:W5:Y:S01]  /*26100*/  LDL R11, [R1+0x104] ;  /* 0x00010400010b7983 */ /* 0x000f620000100800 */
[CC--:B------:R-:W-:Y:S02]  /*26110*/  @!P0 LEA R28, P2, R4.reuse, R223.reuse, 0x1 ;  /* 0x000000df041c8211 */ /* 0x0c0fe400078408ff */
[C---:B------:R-:W-:Y:S01]  /*26120*/  @!P0 LEA R26, P1, R5.reuse, R223, 0x1 ;  /* 0x000000df051a8211 */ /* 0x040fe200078208ff */
[----:B------:R-:W-:Y:S01]  /*26130*/  @!PT LDS RZ, [RZ] ;  /* 0x00000000fffff984 */ /* 0x000fe20000000800 */
[----:B------:R-:W-:Y:S01]  /*26140*/  @!PT LDS RZ, [RZ] ;  /* 0x00000000fffff984 */ /* 0x000fe20000000800 */
[----:B------:R-:W-:Y:S01]  /*26150*/  @!PT LDS RZ, [RZ] ;  /* 0x00000000fffff984 */ /* 0x000fe20000000800 */
[----:B------:R-:W-:Y:S01]  /*26160*/  @!P0 LDGSTS.E.BYPASS.LTC128B.128 [R190+0xa800], desc[UR38][R30.64] ;  /* 0x0a8000001ebe8fae */ /* 0x000fe2000b901d66 */
[-C--:B------:R-:W-:Y:S01]  /*26170*/  @!P0 LEA.HI.X R29, R4, R221.reuse, R7, 0x1, P2 ;  /* 0x000000dd041d8211 */ /* 0x080fe200010f0c07 */
[----:B------:R-:W-:Y:S01]  /*26180*/  @!P0 IMAD.X R7, R2, 0x1, R19, P4 ;  /* 0x0000000102078824 */ /* 0x000fe200020e0613 */
[----:B------:R-:W-:Y:S01]  /*26190*/  @!P0 LEA.HI.X R27, R5, R221, R8, 0x1, P1 ;  /* 0x000000dd051b8211 */ /* 0x000fe200008f0c08 */
[----:B------:R-:W-:Y:S01]  /*261a0*/  @P0 STS.128 [R190+0xb000], RZ ;  /* 0x00b000ffbe000388 */ /* 0x000fe20000000c00 */
[C---:B------:R-:W-:Y:S02]  /*261b0*/  @!P0 IADD3 R4, P3, R0.reuse, R24, RZ ;  /* 0x0000001800048210 */ /* 0x040fe40007f7e0ff */
        /* <DEDUP_REMOVED lines=9> */
[----:B------:R-:W-:Y:S01]  /*26250*/  @!P0 LEA R22, P3, R4, R223, 0x1 ;  /* 0x000000df04168211 */ /* 0x000fe200078608ff */
[----:B------:R-:W-:Y:S01]  /*26260*/  @!P0 IMAD.X R9, R2, 0x1, R9, P2 ;  /* 0x0000000102098824 */ /* 0x000fe200010e0609 */
[----:B------:R-:W-:Y:S01]  /*26270*/  @!P0 IADD3 R6, P1, R0, R20, RZ ;  /* 0x0000001400068210 */ /* 0x000fe20007f3e0ff */
[----:B------:R-:W-:Y:S01]  /*26280*/  @!PT LDS RZ, [RZ] ;  /* 0x00000000fffff984 */ /* 0x000fe20000000800 */
[----:B------:R-:W-:Y:S01]  /*26290*/  @!PT LDS RZ, [RZ] ;  /* 0x00000000fffff984 */ /* 0x000fe20000000800 */
[----:B------:R-:W-:Y:S01]  /*262a0*/  @!PT LDS RZ, [RZ] ;  /* 0x00000000fffff984 */ /* 0x000fe20000000800 */
[----:B------:R-:W-:Y:S01]  /*262b0*/  @!P0 LDGSTS.E.BYPASS.LTC128B.128 [R190+0xb800], desc[UR34][R26.64] ;  /* 0x0b8000001abe8fae */ /* 0x000fe2000b901d62 */
[----:B------:R-:W-:Y:S02]  /*262c0*/  @!P0 LEA.HI.X R23, R4, R221, R8, 0x1, P3 ;  /* 0x000000dd04178211 */ /* 0x000fe400018f0c08 */
[CC--:B------:R-:W-:Y:S01]  /*262d0*/  @!P0 LEA R20, P2, R5.reuse, R223.reuse, 0x1 ;  /* 0x000000df05148211 */ /* 0x0c0fe200078408ff */
[----:B------:R-:W-:Y:S01]  /*262e0*/  @P0 STS.128 [R190+0xc000], RZ ;  /* 0x00c000ffbe000388 */ /* 0x000fe20000000c00 */
[----:B------:R-:W-:Y:S01]  /*262f0*/  @!P0 IMAD.X R10, R2, 0x1, R10, P1 ;  /* 0x00000001020a8824 */ /* 0x000fe200008e060a */
[C---:B------:R-:W-:Y:S02]  /*26300*/  @!P0 LEA R18, P1, R6.reuse, R223, 0x1 ;  /* 0x000000df06128211 */ /* 0x040fe400078208ff */
[----:B------:R-:W-:Y:S01]  /*26310*/  @!PT LDS RZ, [RZ] ;  /* 0x00000000fffff984 */ /* 0x000fe20000000800 */
[----:B------:R-:W-:Y:S01]  /*26320*/  @!PT LDS RZ, [RZ] ;  /* 0x00000000fffff984 */ /* 0x000fe20000000800 */
[----:B------:R-:W-:Y:S01]  /*26330*/  @!PT LDS RZ, [RZ] ;  /* 0x00000000fffff984 */ /* 0x000fe20000000800 */
[----:B------:R-:W-:Y:S01]  /*26340*/  @!P0 LDGSTS.E.BYPASS.LTC128B.128 [R190+0xc000], desc[UR32][R24.64] ;  /* 0x0c00000018be8fae */ /* 0x000fe2000b901d60 */
[-C--:B------:R-:W-:Y:S02]  /*26350*/  @!P0 LEA.HI.X R21, R5, R221.reuse, R9, 0x1, P2 ;  /* 0x000000dd05158211 */ /* 0x080fe400010f0c09 */
[----:B------:R-:W-:Y:S01]  /*26360*/  @!P0 LEA.HI.X R19, R6, R221, R10, 0x1, P1 ;  /* 0x000000dd06138211 */ /* 0x000fe200008f0c0a */
[----:B------:R-:W-:Y:S01]  /*26370*/  @P0 STS.128 [R190+0xc800], RZ ;  /* 0x00c800ffbe000388 */ /* 0x000fe20000000c00 */
[C---:B------:R-:W-:Y:S02]  /*26380*/  @!P0 IADD3 R6, P1, R0.reuse, R16, RZ ;  /* 0x0000001000068210 */ /* 0x040fe40007f3e0ff */
[C---:B------:R-:W-:Y:S01]  /*26390*/  @!P0 IADD3 R4, P3, R0.reuse, R46, RZ ;  /* 0x0000002e00048210 */ /* 0x040fe20007f7e0ff */
[----:B------:R-:W-:Y:S01]  /*263a0*/  @!PT LDS RZ, [RZ] ;  /* 0x00000000fffff984 */ /* 0x000fe20000000800 */
[----:B------:R-:W-:Y:S01]  /*263b0*/  @!PT LDS RZ, [RZ] ;  /* 0x00000000fffff984 */ /* 0x000fe20000000800 */
[----:B------:R-:W-:Y:S01]  /*263c0*/  @!PT LDS RZ, [RZ] ;  /* 0x00000000fffff984 */ /* 0x000fe20000000800 */
[----:B------:R-:W-:Y:S01]  /*263d0*/  @!P0 LDGSTS.E.BYPASS.LTC128B.128 [R190+0xc800], desc[UR30][R22.64] ;  /* 0x0c80000016be8fae */ /* 0x000fe2000b901d5e */
[C---:B------:R-:W-:Y:S03]  /*263e0*/  @!P0 IADD3 R5, P2, R0.reuse, R44, RZ ;  /* 0x0000002c00058210 */ /* 0x040fe60007f5e0ff */
        /* <DEDUP_REMOVED lines=10> */
[----:B------:R-:W-:Y:S01]  /*26490*/  @P0 STS.128 [R190+0xe000], RZ ;  /* 0x00e000ffbe000388 */ /* 0x000fe20000000c00 */
[----:B---3--:R-:W-:Y:S05]  /*264a0*/  @!P0 IADD3 R3, P4, R0, R15, RZ ;  /* 0x0000000f00038210 */ /* 0x008fea0007f9e0ff */
[----:B--2---:R-:W-:Y:S01]  /*264b0*/  @!P0 IMAD.X R7, R2, 0x1, R14, P4 ;  /* 0x0000000102078824 */ /* 0x004fe200020e060e */
[C---:B------:R-:W-:Y:S04]  /*264c0*/  @!P0 LEA R16, P4, R3.reuse, R223, 0x1 ;  /* 0x000000df03108211 */ /* 0x040fe800078808ff */
[----:B------:R-:W-:Y:S02]  /*264d0*/  @!P0 LEA.HI.X R17, R3, R221, R7, 0x1, P4 ;  /* 0x000000dd03118211 */ /* 0x000fe400020f0c07 */
[----:B------:R-:W-:Y:S03]  /*264e0*/  @!P0 IADD3 R3, P4, R0, R42, RZ ;  /* 0x0000002a00038210 */ /* 0x000fe60007f9e0ff */
[----:B------:R-:W-:Y:S01]  /*264f0*/  @!PT LDS RZ, [RZ] ;  /* 0x00000000fffff984 */ /* 0x000fe20000000800 */
[----:B------:R-:W-:Y:S01]  /*26500*/  @!PT LDS RZ, [RZ] ;  /* 0x00000000fffff984 */ /* 0x000fe20000000800 */
[----:B------:R-:W-:Y:S01]  /*26510*/  @!PT LDS RZ, [RZ] ;  /* 0x00000000fffff984 */ /* 0x000fe20000000800 */
[----:B------:R-:W-:Y:S02]  /*26520*/  @!P0 LDGSTS.E.BYPASS.LTC128B.128 [R190+0xe000], desc[UR24][R16.64] ;  /* 0x0e00000010be8fae */ /* 0x000fe4000b901d58 */
[C---:B------:R-:W-:Y:S02]  /*26530*/  @!P0 IMAD.X R7, R2.reuse, 0x1, R37, P4 ;  /* 0x0000000102078824 */ /* 0x040fe400020e0625 */
[----:B------:R-:W-:Y:S01]  /*26540*/  @P0 STS.128 [R190+0xe800], RZ ;  /* 0x00e800ffbe000388 */ /* 0x000fe20000000c00 */
[----:B----4-:R-:W-:Y:S01]  /*26550*/  @!P0 IMAD.X R8, R2, 0x1, R13, P3 ;  /* 0x0000000102088824 */ /* 0x010fe200018e060d */
[C---:B------:R-:W-:Y:S04]  /*26560*/  @!P0 LEA R14, P3, R4.reuse, R223, 0x1 ;  /* 0x000000df040e8211 */ /* 0x040fe800078608ff */
[----:B------:R-:W-:Y:S02]  /*26570*/  @!P0 LEA.HI.X R15, R4, R221, R8, 0x1, P3 ;  /* 0x000000dd040f8211 */ /* 0x000fe400018f0c08 */
[-C--:B------:R-:W-:Y:S03]  /*26580*/  @!P0 LEA R8, P4, R3, R223.reuse, 0x1 ;  /* 0x000000df03088211 */ /* 0x080fe600078808ff */
[----:B------:R-:W-:Y:S01]  /*26590*/  @!PT LDS RZ, [RZ] ;  /* 0x00000000fffff984 */ /* 0x000fe20000000800 */
[----:B------:R-:W-:Y:S01]  /*265a0*/  @!PT LDS RZ, [RZ] ;  /* 0x00000000fffff984 */ /* 0x000fe20000000800 */
[----:B------:R-:W-:Y:S01]  /*265b0*/  @!PT LDS RZ, [RZ] ;  /* 0x00000000fffff984 */ /* 0x000fe20000000800 */
[----:B------:R-:W-:Y:S04]  /*265c0*/  @!P0 LDGSTS.E.BYPASS.LTC128B.128 [R190+0xe800], desc[UR22][R14.64] ;  /* 0x0e8000000ebe8fae */ /* 0x000fe8000b901d56 */
[----:B------:R-:W-:Y:S01]  /*265d0*/  @P0 STS.128 [R190+0xf000], RZ ;  /* 0x00f000ffbe000388 */ /* 0x000fe20000000c00 */
[----:B-----5:R-:W-:Y:S01]  /*265e0*/  @!P0 IMAD.X R9, R2, 0x1, R12, P2 ;  /* 0x0000000102098824 */ /* 0x020fe200010e060c */
[C---:B------:R-:W-:Y:S04]  /*265f0*/  @!P0 LEA R12, P2, R5.reuse, R223, 0x1 ;  /* 0x000000df050c8211 */ /* 0x040fe800078408ff */
[----:B------:R-:W-:Y:S02]  /*26600*/  @!P0 LEA.HI.X R13, R5, R221, R9, 0x1, P2 ;  /* 0x000000dd050d8211 */ /* 0x000fe400010f0c09 */
[----:B------:R-:W-:Y:S01]  /*26610*/  @!P0 IADD3 R5, P3, R0, R40, RZ ;  /* 0x0000002800058210 */ /* 0x000fe20007f7e0ff */
[----:B------:R-:W-:Y:S01]  /*26620*/  @!P0 IMAD.X R11, R2, 0x1, R11, P1 ;  /* 0x00000001020b8824 */ /* 0x000fe200008e060b */
[----:B------:R-:W-:Y:S01]  /*26630*/  @!P0 LEA R10, P1, R6, R223, 0x1 ;  /* 0x000000df060a8211 */ /* 0x000fe200078208ff */
        /* <DEDUP_REMOVED lines=8> */
[C---:B------:R-:W-:Y:S02]  /*266c0*/  @!P0 LEA R6, P3, R5.reuse, R223, 0x1 ;  /* 0x000000df05068211 */ /* 0x040fe400078608ff */
[C---:B------:R-:W-:Y:S01]  /*266d0*/  @!P0 IADD3 R32, P2, R0.reuse, R32, RZ ;  /* 0x0000002000208210 */ /* 0x040fe20007f5e0ff */
[----:B------:R-:W-:Y:S01]  /*266e0*/  @!PT LDS RZ, [RZ] ;  /* 0x00000000fffff984 */ /* 0x000fe20000000800 */
[----:B------:R-:W-:Y:S01]  /*266f0*/  @!PT LDS RZ, [RZ] ;  /* 0x00000000fffff984 */ /* 0x000fe20000000800 */
[----:B------:R-:W-:Y:S01]  /*26700*/  @!PT LDS RZ, [RZ] ;  /* 0x00000000fffff984 */ /* 0x000fe20000000800 */
[----:B------:R-:W-:Y:S01]  /*26710*/  @!P0 LDGSTS.E.BYPASS.LTC128B.128 [R190+0xf800], desc[UR18][R10.64] ;  /* 0x0f8000000abe8fae */ /* 0x000fe2000b901d52 */
[----:B------:R-:W-:Y:S02]  /*26720*/  @!P0 LEA.HI.X R7, R5, R221, R34, 0x1, P3 ;  /* 0x000000dd05078211 */ /* 0x000fe400018f0c22 */
[----:B------:R-:W-:Y:S01]  /*26730*/  @!P0 IADD3 R33, P1, R0, R38, RZ ;  /* 0x0000002600218210 */ /* 0x000fe20007f3e0ff */
[----:B------:R-:W-:Y:S01]  /*26740*/  @P0 STS.128 [R190+0x10000], RZ ;  /* 0x010000ffbe000388 */ /* 0x000fe20000000c00 */
[----:B------:R-:W-:Y:S01]  /*26750*/  @!P0 IMAD.X R35, R2, 0x1, R35, P2 ;  /* 0x0000000102238824 */ /* 0x000fe200010e0623 */
[----:B------:R-:W-:Y:S02]  /*26760*/  @!P0 LEA R4, P2, R32, R223, 0x1 ;  /* 0x000000df20048211 */ /* 0x000fe400078408ff */
[----:B------:R-:W-:Y:S01]  /*26770*/  @!PT LDS RZ, [RZ] ;  /* 0x00000000fffff984 */ /* 0x000fe20000000800 */
[----:B------:R-:W-:Y:S01]  /*26780*/  @!PT LDS RZ, [RZ] ;  /* 0x00000000fffff984 */ /* 0x000fe20000000800 */
[----:B------:R-:W-:Y:S01]  /*26790*/  @!PT LDS RZ, [RZ] ;  /* 0x00000000fffff984 */ /* 0x000fe20000000800 */
[----:B------:R1:W-:Y:S01]  /*267a0*/  @!P0 LDGSTS.E.BYPASS.LTC128B.128 [R190+0x10000], desc[UR16][R8.64] ;  /* 0x1000000008be8fae */ /* 0x0003e2000b901d50 */
[----:B------:R-:W-:Y:S01]  /*267b0*/  @!P0 IMAD.X R0, R2, 0x1, R36, P1 ;  /* 0x0000000102008824 */ /* 0x000fe200008e0624 */
[----:B------:R-:W-:Y:S02]  /*267c0*/  @!P0 LEA.HI.X R5, R32, R221, R35, 0x1, P2 ;  /* 0x000000dd20058211 */ /* 0x000fe400010f0c23 */
[----:B------:R-:W-:Y:S01]  /*267d0*/  @P0 STS.128 [R190+0x10800], RZ ;  /* 0x010800ffbe000388 */ /* 0x000fe20000000c00 */
[C---:B------:R-:W-:Y:S01]  /*267e0*/  @!P0 LEA R2, P1, R33.reuse, R223, 0x1 ;  /* 0x000000df21028211 */ /* 0x040fe200078208ff */
[----:B------:R-:W-:Y:S02]  /*267f0*/  IMAD.MOV.U32 R223, RZ, RZ, R194 ;  /* 0x000000ffffdf7224 */ /* 0x000fe400078e00c2 */
[----:B------:R-:W-:Y:S01]  /*26800*/  @!PT LDS RZ, [RZ] ;  /* 0x00000000fffff984 */ /* 0x000fe20000000800 */
[----:B------:R-:W-:Y:S01]  /*26810*/  @!PT LDS RZ, [RZ] ;  /* 0x00000000fffff984 */ /* 0x000fe20000000800 */
[----:B------:R-:W-:Y:S01]  /*26820*/  @!PT LDS RZ, [RZ] ;  /* 0x00000000fffff984 */ /* 0x000fe20000000800 */
[----:B------:R-:W-:Y:S01]  /*26830*/  @!P0 LDGSTS.E.BYPASS.LTC128B.128 [R190+0x10800], desc[UR14][R6.64] ;  /* 0x1080000006be8fae */ /* 0x000fe2000b901d4e */
[----:B------:R-:W-:Y:S01]  /*26840*/  @!P0 LEA.HI.X R3, R33, R221, R0, 0x1, P1 ;  /* 0x000000dd21038211 */ /* 0x000fe200008f0c00 */
[----:B------:R-:W-:Y:S02]  /*26850*/  IMAD.IADD R0, R138, 0x1, R186 ;  /* 0x000000018a007824 */ /* 0x000fe400078e02ba */
[----:B------:R-:W-:Y:S01]  /*26860*/  @P0 STS.128 [R190+0x11000], RZ ;  /* 0x011000ffbe000388 */ /* 0x000fe20000000c00 */
[----:B------:R-:W-:Y:S03]  /*26870*/  IMAD.MOV.U32 R221, RZ, RZ, R195 ;  /* 0x000000ffffdd7224 */ /* 0x000fe600078e00c3 */
        /* <DEDUP_REMOVED lines=8> */
[----:B------:R3:W-:Y:S01]  /*26900*/  @!P0 LDGSTS.E.BYPASS.LTC128B.128 [R190+0x11800], desc[UR10][R2.64] ;  /* 0x1180000002be8fae */ /* 0x0007e2000b901d4a */
[----:B------:R-:W-:Y:S03]  /*26910*/  ISETP.GT.AND P0, PT, R201, R202, PT ;  /* 0x000000cac900720c */ /* 0x000fe60003f04270 */
[----:B------:R-:W-:Y:S04]  /*26920*/  LDSM.16.M88.4 R128, [R185] ;  /* 0x00000000b980783b */ /* 0x000fe80000000200 */
[----:B-1----:R-:W2:Y:S04]  /*26930*/  LDSM.16.M88.4 R8, [R138+0x2000] ;  /* 0x002000008a08783b */ /* 0x002ea80000000200 */
[----:B------:R-:W1:Y:S04]  /*26940*/  LDSM.16.M88.4 R16, [R138+0x2800] ;  /* 0x002800008a10783b */ /* 0x000e680000000200 */
[----:B------:R-:W4:Y:S04]  /*26950*/  LDSM.16.M88.4 R24, [R138+0x3000] ;  /* 0x003000008a18783b */ /* 0x000f280000000200 */
[----:B------:R-:W5:Y:S04]  /*26960*/  LDSM.16.M88.4 R32, [R138+0x3800] ;  /* 0x003800008a20783b */ /* 0x000f680000000200 */
[----:B------:R-:W0:Y:S04]  /*26970*/  LDGDEPBAR ;  /* 0x00000000000079af */ /* 0x000e280000000000 */
[----:B------:R-:W3:Y:S04]  /*26980*/  LDSM.16.M88.4 R40, [R138+0x4000] ;  /* 0x004000008a28783b */ /* 0x000ee80000000200 */
[----:B------:R-:W3:Y:S04]  /*26990*/  LDSM.16.M88.4 R48, [R138+0x4800] ;  /* 0x004800008a30783b */ /* 0x000ee80000000200 */
[----:B------:R-:W3:Y:S04]  /*269a0*/  LDSM.16.M88.4 R56, [R138+0x5000] ;  /* 0x005000008a38783b */ /* 0x000ee80000000200 */
[----:B------:R-:W3:Y:S04]  /*269b0*/  LDSM.16.M88.4 R64, [R138+0x5800] ;  /* 0x005800008a40783b */ /* 0x000ee80000000200 */
[----:B------:R-:W3:Y:S01]  /*269c0*/  LDSM.16.M88.4 R72, [R138+0x6000] ;  /* 0x006000008a48783b */ /* 0x000ee20000000200 */
[C---:B--2---:R-:W-:Y:S03]  /*269d0*/  HMMA.16816.F32 R4, R128.reuse, R8, RZ ;  /* 0x000000088004723c */ /* 0x044fe600000018ff */
[----:B------:R-:W2:Y:S04]  /*269e0*/  LDSM.16.M88.4 R80, [R138+0x6800] ;  /* 0x006800008a50783b */ /* 0x000ea80000000200 */
[----:B------:R-:W2:Y:S01]  /*269f0*/  LDSM.16.M88.4 R88, [R138+0x7000] ;  /* 0x007000008a58783b */ /* 0x000ea20000000200 */
[C---:B------:R-:W-:Y:S03]  /*26a00*/  HMMA.16816.F32 R8, R128.reuse, R10, RZ ;  /* 0x0000000a8008723c */ /* 0x040fe600000018ff */
[----:B------:R-:W2:Y:S03]  /*26a10*/  LDSM.16.M88.4 R96, [R138+0x7800] ;  /* 0x007800008a60783b */ /* 0x000ea60000000200 */
[C---:B-1----:R-:W-:Y:S01]  /*26a20*/  HMMA.16816.F32 R12, R128.reuse, R16, RZ ;  /* 0x00000010800c723c */ /* 0x042fe200000018ff */
[----:B------:R-:W1:Y:S04]  /*26a30*/  LDSM.16.M88.4 R104, [R138+0x8000] ;  /* 0x008000008a68783b */ /* 0x000e680000000200 */
[----:B------:R-:W1:Y:S01]  /*26a40*/  LDSM.16.M88.4 R112, [R138+0x8800] ;  /* 0x008800008a70783b */ /* 0x000e620000000200 */
[C---:B------:R-:W-:Y:S03]  /*26a50*/  HMMA.16816.F32 R16, R128.reuse, R18, RZ ;  /* 0x000000128010723c */ /* 0x040fe600000018ff */
[----:B------:R-:W1:Y:S03]  /*26a60*/  LDSM.16.M88.4 R120, [R138+0x9000] ;  /* 0x009000008a78783b */ /* 0x000e660000000200 */
[C---:B----4-:R-:W-:Y:S01]  /*26a70*/  HMMA.16816.F32 R20, R128.reuse, R24, RZ ;  /* 0x000000188014723c */ /* 0x050fe200000018ff */
[----:B------:R-:W4:Y:S04]  /*26a80*/  LDSM.16.M88.4 R172, [R138+0x9800] ;  /* 0x009800008aac783b */ /* 0x000f280000000200 */
[----:B------:R-:W-:Y:S01]  /*26a90*/  LDSM.16.M88.4 R176, [R0+0x2000] ;  /* 0x0020000000b0783b */ /* 0x000fe20000000200 */
[C---:B------:R-:W-:Y:S06]  /*26aa0*/  HMMA.16816.F32 R24, R128.reuse, R26, RZ ;  /* 0x0000001a8018723c */ /* 0x040fec00000018ff */
[C---:B-----5:R-:W-:Y:S06]  /*26ab0*/  HMMA.16816.F32 R28, R128.reuse, R32, RZ ;  /* 0x00000020801c723c */ /* 0x060fec00000018ff */
        /* <DEDUP_REMOVED lines=198> */
[----:B------:R-:W-:Y:S01]  /*27720*/  IMAD.SHL.U32 R174, R201, 0x100, RZ ;  /* 0x00000100c9ae7824 */ /* 0x000fe200078e00ff */
[----:B------:R-:W2:Y:S04]  /*27730*/  LD.E R0, desc[UR4][R134.64+0x170] ;  /* 0x0001700486007980 */ /* 0x000ea8000c101900 */
[C---:B------:R-:W-:Y:S02]  /*27740*/  IADD3 R176, R174.reuse, -0x100, RZ ;  /* 0xffffff00aeb07810 */ /* 0x040fe40007ffe0ff */
[----:B------:R-:W-:Y:S02]  /*27750*/  IABS R173, R174 ;  /* 0x000000ae00ad7213 */ /* 0x000fe40000000000 */
[-C--:B--2---:R-:W-:Y:S02]  /*27760*/  IABS R175, R0.reuse ;  /* 0x0000000000af7213 */ /* 0x084fe40000000000 */
[-C--:B------:R-:W-:Y:S02]  /*27770*/  IABS R177, R0.reuse ;  /* 0x0000000000b17213 */ /* 0x080fe40000000000 */
[----:B------:R-:W1:Y:S01]  /*27780*/  I2F.RP R2, R175 ;  /* 0x000000af00027306 */ /* 0x000e620000209400 */
[-C--:B------:R-:W-:Y:S02]  /*27790*/  LOP3.LUT R174, R174, R0.reuse, RZ, 0x3c, !PT ;  /* 0x00000000aeae7212 */ /* 0x080fe400078e3cff */
[----:B------:R-:W-:Y:S02]  /*277a0*/  IMAD.MOV R177, RZ, RZ, -R177 ;  /* 0x000000ffffb17224 */ /* 0x000fe400078e0ab1 */
[----:B------:R-:W-:Y:S02]  /*277b0*/  ISETP.GE.AND P2, PT, R174, RZ, PT ;  /* 0x000000ffae00720c */ /* 0x000fe40003f46270 */
[----:B------:R-:W-:Y:S03]  /*277c0*/  LOP3.LUT R174, RZ, R0, RZ, 0x33, !PT ;  /* 0x00000000ffae7212 */ /* 0x000fe600078e33ff */
        /* <DEDUP_REMOVED lines=9> */
[C---:B------:R-:W-:Y:S01]  /*27860*/  IMAD.HI.U32 R2, R3.reuse, R172, RZ ;  /* 0x000000ac03027227 */ /* 0x040fe200078e00ff */
[----:B------:R-:W-:Y:S03]  /*27870*/  ISETP.GE.AND P0, PT, R176, RZ, PT ;  /* 0x000000ffb000720c */ /* 0x000fe60003f06270 */
[----:B------:R-:W-:Y:S04]  /*27880*/  IMAD.HI.U32 R3, R3, R173, RZ ;  /* 0x000000ad03037227 */ /* 0x000fe800078e00ff */
[CC--:B------:R-:W-:Y:S02]  /*27890*/  IMAD R172, R2.reuse, R177.reuse, R172 ;  /* 0x000000b102ac7224 */ /* 0x0c0fe400078e02ac */
[----:B------:R-:W-:Y:S03]  /*278a0*/  IMAD R173, R3, R177, R173 ;  /* 0x000000b103ad7224 */ /* 0x000fe600078e02ad */
[C---:B------:R-:W-:Y:S02]  /*278b0*/  ISETP.GT.U32.AND P1, PT, R175.reuse, R172, PT ;  /* 0x000000acaf00720c */ /* 0x040fe40003f24070 */
[----:B------:R-:W-:Y:S11]  /*278c0*/  ISETP.GT.U32.AND P3, PT, R175, R173, PT ;  /* 0x000000adaf00720c */ /* 0x000ff60003f64070 */
[----:B------:R-:W-:Y:S01]  /*278d0*/  @!P1 VIADD R2, R2, 0x1 ;  /* 0x0000000102029836 */ /* 0x000fe20000000000 */
[-C--:B------:R-:W-:Y:S01]  /*278e0*/  @!P1 IADD3 R172, R172, -R175.reuse, RZ ;  /* 0x800000afacac9210 */ /* 0x080fe20007ffe0ff */
[----:B------:R-:W-:Y:S01]  /*278f0*/  @!P3 IMAD.IADD R173, R173, 0x1, -R175 ;  /* 0x00000001adadb824 */ /* 0x000fe200078e0aaf */
[----:B------:R-:W-:Y:S02]  /*27900*/  @!P3 IADD3 R3, R3, 0x1, RZ ;  /* 0x000000010303b810 */ /* 0x000fe40007ffe0ff */
[-C--:B------:R-:W-:Y:S02]  /*27910*/  ISETP.GE.U32.AND P4, PT, R172, R175.reuse, PT ;  /* 0x000000afac00720c */ /* 0x080fe40003f86070 */
[----:B------:R-:W-:Y:S02]  /*27920*/  ISETP.GE.U32.AND P5, PT, R173, R175, PT ;  /* 0x000000afad00720c */ /* 0x000fe40003fa6070 */
[----:B------:R-:W-:Y:S09]  /*27930*/  ISETP.NE.AND P1, PT, R0, RZ, PT ;  /* 0x000000ff0000720c */ /* 0x000ff20003f25270 */
[----:B------:R-:W-:Y:S02]  /*27940*/  @P4 VIADD R2, R2, 0x1 ;  /* 0x0000000102024836 */ /* 0x000fe40000000000 */
[----:B------:R-:W-:Y:S03]  /*27950*/  @P5 VIADD R3, R3, 0x1 ;  /* 0x0000000103035836 */ /* 0x000fe60000000000 */
[----:B------:R-:W-:Y:S01]  /*27960*/  @!P0 IADD3 R2, -R2, RZ, RZ ;  /* 0x000000ff02028210 */ /* 0x000fe20007ffe1ff */
        /* <DEDUP_REMOVED lines=14> */
[----:B--2---:R-:W-:Y:S04]  /*27a50*/  IMAD R3, R3, R0, RZ ;  /* 0x0000000003037224 */ /* 0x004fe800078e02ff */
[C---:B------:R-:W-:Y:S02]  /*27a60*/  IMAD R174, R2.reuse, R174, R3 ;  /* 0x000000ae02ae7224 */ /* 0x040fe400078e0203 */
[----:B------:R-:W-:Y:S04]  /*27a70*/  IMAD.WIDE.U32 R2, R2, R0, RZ ;  /* 0x0000000002027225 */ /* 0x000fe800078e00ff */
[----:B------:R-:W-:Y:S01]  /*27a80*/  IMAD.IADD R3, R3, 0x1, R174 ;  /* 0x0000000103037824 */ /* 0x000fe200078e02ae */
[----:B---3--:R-:W-:Y:S04]  /*27a90*/  IADD3 R176, -R176, R177, RZ ;  /* 0x000000b1b0b07210 */ /* 0x008fe80007ffe1ff */
[----:B------:R-:W-:Y:S01]  /*27aa0*/  SHF.R.S32.HI R177, RZ, 0x1f, R176 ;  /* 0x0000001fffb17819 */ /* 0x000fe200000114b0 */
[----:B----4-:R-:W-:Y:S02]  /*27ab0*/  IMAD R0, R173, R176, RZ ;  /* 0x000000b0ad007224 */ /* 0x010fe400078e02ff */
[----:B------:R-:W-:Y:S04]  /*27ac0*/  IMAD.WIDE.U32 R174, R176, R172, R2 ;  /* 0x000000acb0ae7225 */ /* 0x000fe800078e0002 */
[----:B------:R-:W-:Y:S01]  /*27ad0*/  IMAD R2, R172, R177, R0 ;  /* 0x000000b1ac027224 */ /* 0x000fe200078e0200 */
[----:B------:R-:W-:Y:S03]  /*27ae0*/  MOV R0, R174 ;  /* 0x000000ae00007202 */ /* 0x000fe60000000f00 */
[----:B------:R-:W-:Y:S01]  /*27af0*/  IMAD.IADD R2, R175, 0x1, R2 ;  /* 0x00000001af027824 */ /* 0x000fe200078e0202 */
[----:B------:R-:W-:Y:S05]  /*27b00*/  BRA `(.L_x_1932) ;  /* 0x00000000000c7947 */ /* 0x000fea0003800000 */
.L_x_1931:
[----:B------:R-:W2:Y:S02]  /*27b10*/  LD.E R0, desc[UR4][R134.64+0x38] ;  /* 0x0000380486007980 */ /* 0x000ea4000c101900 */
[----:B--2---:R-:W-:Y:S04]  /*27b20*/  LEA R0, -R0, RZ, 0x8 ;  /* 0x000000ff00007211 */ /* 0x004fe800078e41ff */
[----:B------:R-:W-:Y:S02]  /*27b30*/  SHF.R.S32.HI R2, RZ, 0x1f, R0 ;  /* 0x0000001fff027819 */ /* 0x000fe40000011400 */
.L_x_1932:
[----:B------:R-:W-:Y:S05]  /*27b40*/  BSYNC B0 ;  /* 0x0000000000007941 */ /* 0x000fea0003800000 */
.L_x_1930:
        /* <DEDUP_REMOVED lines=48> */
[----:B------:R-:W-:Y:S03]  /*27e50*/  @!P0 IADD3 R3, P1, R0, R179, RZ ;  /* 0x000000b300038210 */ /* 0x000fe60007f3e0ff */
        /* <DEDUP_REMOVED lines=42> */
[----:B------:R-:W-:Y:S02]  /*28100*/  @!P0 LEA.HI.X R175, R3, R227, R175, 0x1, P1 ;  /* 0x000000e303af8211 */ /* 0x000fe400008f0caf */
[----:B-----5:R-:W-:Y:S02]  /*28110*/  @!P0 IADD3 R3, P1, R0, R191, RZ ;  /* 0x000000bf00038210 */ /* 0x020fe40007f3e0ff */
        /* <DEDUP_REMOVED lines=83> */
.L_x_1929:
[----:B------:R-:W-:Y:S05]  /*28650*/  BSYNC B1 ;  /* 0x0000000000017941 */ /* 0x000fea0003800000 */
.L_x_1928:
        /* <DEDUP_REMOVED lines=64> */
[----:B-1----:R-:W1:Y:S02]  /*28a60*/  SHFL.BFLY PT, R2, R0, 0x2, 0x1f ;  /* 0x0c401f0000027f89 */ /* 0x002e6400000e0000 */
[----:B-1----:R-:W-:Y:S06]  /*28a70*/  FMNMX.FTZ R0, R0, R2, !PT ;  /* 0x0000000200007209 */ /* 0x002fec0007810000 */
[----:B------:R-:W1:Y:S02]  /*28a80*/  SHFL.BFLY PT, R2, R0, 0x1, 0x1f ;  /* 0x0c201f0000027f89 */ /* 0x000e6400000e0000 */
[----:B-1----:R-:W-:Y:S06]  /*28a90*/  FMNMX.FTZ R3, R0, R2, !PT ;  /* 0x0000000200037209 */ /* 0x002fec0007810000 */
[----:B------:R-:W2:Y:S01]  /*28aa0*/  LD.E R0, desc[UR4][R134.64+0xdc] ;  /* 0x0000dc0486007980 */ /* 0x000ea2000c101900 */
[C---:B------:R-:W-:Y:S01]  /*28ab0*/  FSETP.NEU.FTZ.AND P0, PT, R3.reuse, -INF , PT ;  /* 0xff8000000300780b */ /* 0x040fe20003f1d000 */
[----:B------:R-:W-:Y:S01]  /*28ac0*/  FADD.FTZ R2, -R3, R136 ;  /* 0x0000008803027221 */ /* 0x000fe20000010100 */
[C---:B--2---:R-:W-:Y:S03]  /*28ad0*/  FMUL.FTZ R173, R0.reuse, R3 ;  /* 0x0000000300ad7220 */ /* 0x044fe60000410000 */
[----:B------:R-:W-:Y:S02]  /*28ae0*/  FMUL.FTZ R2, R0, R2 ;  /* 0x0000000200027220 */ /* 0x000fe40000410000 */
[----:B------:R-:W-:Y:S04]  /*28af0*/  FSEL R173, R173, RZ, P0 ;  /* 0x000000ffadad7208 */ /* 0x000fe80000000000 */
[----:B------:R-:W1:Y:S01]  /*28b00*/  MUFU.EX2 R2, R2 ;  /* 0x0000000200027308 */ /* 0x000e620000000800 */
[-CC-:B------:R-:W-:Y:S01]  /*28b10*/  FFMA.FTZ R200, R38, R0.reuse, -R173.reuse ;  /* 0x0000000026c87223 */ /* 0x180fe200000108ad */
[----:B------:R-:W-:Y:S01]  /*28b20*/  MOV R38, R201 ;  /* 0x000000c900267202 */ /* 0x000fe20000000f00 */
[--C-:B------:R-:W-:Y:S01]  /*28b30*/  FFMA.FTZ R201, R39, R0, -R173.reuse ;  /* 0x0000000027c97223 */ /* 0x100fe200000108ad */
[----:B------:R-:W-:Y:S01]  /*28b40*/  MOV R39, R202 ;  /* 0x000000ca00277202 */ /* 0x000fe20000000f00 */
[-CC-:B------:R-:W-:Y:S01]  /*28b50*/  FFMA.FTZ R202, R42, R0.reuse, -R173.reuse ;  /* 0x000000002aca7223 */ /* 0x180fe200000108ad */
[-CC-:B------:R-:W-:Y:S01]  /*28b60*/  FFMA.FTZ R172, R7, R0.reuse, -R173.reuse ;  /* 0x0000000007ac7223 */ /* 0x180fe200000108ad */
[----:B------:R-:W2:Y:S01]  /*28b70*/  LDL.LU R42, [R1+0x8] ;  /* 0x00000800012a7983 */ /* 0x000ea20000300800 */
[-CC-:B------:R-:W-:Y:S01]  /*28b80*/  FFMA.FTZ R199, R34, R0.reuse, -R173.reuse ;  /* 0x0000000022c77223 */ /* 0x180fe200000108ad */
[-CC-:B------:R-:W-:Y:S01]  /*28b90*/  FFMA.FTZ R6, R6, R0.reuse, -R173.reuse ;  /* 0x0000000006067223 */ /* 0x180fe200000108ad */
[-CC-:B------:R-:W-:Y:S01]  /*28ba0*/  FFMA.FTZ R209, R47, R0.reuse, -R173.reuse ;  /* 0x000000002fd17223 */ /* 0x180fe200000108ad */
[-CC-:B------:R-:W-:Y:S01]  /*28bb0*/  FFMA.FTZ R136, R10, R0.reuse, -R173.reuse ;  /* 0x000000000a887223 */ /* 0x180fe200000108ad */
[-CC-:B------:R-:W-:Y:S01]  /*28bc0*/  FFMA.FTZ R174, R11, R0.reuse, -R173.reuse ;  /* 0x000000000bae7223 */ /* 0x180fe200000108ad */
[----:B------:R3:W2:Y:S01]  /*28bd0*/  MUFU.EX2 R47, R6 ;  /* 0x00000006002f7308 */ /* 0x0006a20000000800 */
[--C-:B------:R-:W-:Y:S01]  /*28be0*/  FFMA.FTZ R177, R18, R0, -R173.reuse ;  /* 0x0000000012b17223 */ /* 0x100fe200000108ad */
[C---:B-1----:R-:W-:Y:S01]  /*28bf0*/  FMUL.FTZ R7, R2.reuse, R171 ;  /* 0x000000ab02077220 */ /* 0x042fe20000410000 */
[----:B------:R-:W-:Y:S01]  /*28c00*/  MOV R171, R38 ;  /* 0x0000002600ab7202 */ /* 0x000fe20000000f00 */
[----:B------:R-:W-:Y:S01]  /*28c10*/  FMUL.FTZ R34, R2, R142 ;  /* 0x0000008e02227220 */ /* 0x000fe20000410000 */
[----:B------:R-:W-:Y:S01]  /*28c20*/  FMNMX.FTZ R38, R4, R137, !PT ;  /* 0x0000008904267209 */ /* 0x000fe20007810000 */
[----:B------:R-:W4:Y:S01]  /*28c30*/  LDL.LU R142, [R1+0xc] ;  /* 0x00000c00018e7983 */ /* 0x000f220000300800 */
        /* <DEDUP_REMOVED lines=15> */
[C---:B------:R-:W-:Y:S01]  /*28d30*/  FMUL.FTZ R10, R2.reuse, R166 ;  /* 0x000000a6020a7220 */ /* 0x040fe20000410000 */
[C---:B------:R-:W-:Y:S01]  /*28d40*/  FMUL.FTZ R11, R2.reuse, R167 ;  /* 0x000000a7020b7220 */ /* 0x040fe20000410000 */
[C---:B------:R-:W-:Y:S01]  /*28d50*/  FMUL.FTZ R18, R2.reuse, R158 ;  /* 0x0000009e02127220 */ /* 0x040fe20000410000 */
[----:B------:R-:W-:Y:S01]  /*28d60*/  FMNMX.FTZ R38, R13, R38, !PT ;  /* 0x000000260d267209 */ /* 0x000fe20007810000 */
[C---:B------:R-:W-:Y:S01]  /*28d70*/  FMUL.FTZ R19, R2.reuse, R159 ;  /* 0x0000009f02137220 */ /* 0x040fe20000410000 */
[C---:B---3--:R-:W-:Y:S01]  /*28d80*/  FMUL.FTZ R6, R2.reuse, R170 ;  /* 0x000000aa02067220 */ /* 0x048fe20000410000 */
        /* <DEDUP_REMOVED lines=11> */
[----:B------:R-:W-:Y:S01]  /*28e40*/  FMUL.FTZ R35, R2, R143 ;  /* 0x0000008f02237220 */ /* 0x000fe20000410000 */
[----:B------:R-:W-:Y:S01]  /*28e50*/  MOV R170, R39 ;  /* 0x0000002700aa7202 */ /* 0x000fe20000000f00 */
        /* <DEDUP_REMOVED lines=14> */
[----:B------:R1:W-:Y:S01]  /*28f40*/  MUFU.EX2 R43, R174 ;  /* 0x000000ae002b7308 */ /* 0x0003e20000000800 */
        /* <DEDUP_REMOVED lines=43> */
[----:B------:R-:W-:Y:S01]  /*29200*/  FFMA.FTZ R173, R131, R0, -R173 ;  /* 0x0000000083ad7223 */ /* 0x000fe200000108ad */
[----:B-1----:R-:W-:Y:S02]  /*29210*/  MOV R174, R170 ;  /* 0x000000aa00ae7202 */ /* 0x002fe40000000f00 */
        /* <DEDUP_REMOVED lines=39> */
[----:B------:R-:W-:Y:S01]  /*29490*/  FMNMX.FTZ R38, R129, R38, !PT ;  /* 0x0000002681267209 */ /* 0x000fe20007810000 */
[----:B--2---:R-:W-:Y:S04]  /*294a0*/  FFMA.FTZ R46, R2, R42, R47 ;  /* 0x0000002a022e7223 */ /* 0x004fe8000001002f */
        /* <DEDUP_REMOVED lines=8> */
[----:B------:R-:W-:Y:S04]  /*29530*/  FMUL.FTZ R2, R0, R2 ;  /* 0x0000000200027220 */ /* 0x000fe80000410000 */
        /* <DEDUP_REMOVED lines=104> */
[----:B---3--:R-:W-:Y:S01]  /*29bc0*/  FADD.FTZ R0, R36, R0 ;  /* 0x0000000024007221 */ /* 0x008fe20000010000 */
[----:B------:R-:W-:Y:S03]  /*29bd0*/  MOV R172, R171 ;  /* 0x000000ab00ac7202 */ /* 0x000fe60000000f00 */
[----:B------:R-:W-:Y:S01]  /*29be0*/  MUFU.EX2 R2, R177 ;  /* 0x000000b100027308 */ /* 0x000fe20000000800 */
[C---:B-1----:R-:W-:Y:S01]  /*29bf0*/  HMMA.16816.F32 R4, R40.reuse, R44, R4 ;  /* 0x0000002c2804723c */ /* 0x042fe20000001804 */
[----:B-----5:R-:W-:Y:S04]  /*29c00*/  LDSM.16.MT88.4 R56, [R180+0xb800] ;  /* 0x00b80000b438783b */ /* 0x020fe80000004200 */
[----:B------:R-:W-:Y:S01]  /*29c10*/  ISETP.GT.AND P0, PT, R172, R174, PT ;  /* 0x000000aeac00720c */ /* 0x000fe20003f04270 */
        /* <DEDUP_REMOVED lines=463> */
[----:B------:R2:W-:Y:S03]  /*2b910*/  STL [R1+0x8], R0 ;  /* 0x0000080001007387 */ /* 0x0005e60000100800 */
        /* <DEDUP_REMOVED lines=19> */
[----:B------:R-:W-:Y:S04]  /*2ba50*/  FADD.FTZ R0, R52, R0 ;  /* 0x0000000034007221 */ /* 0x000fe80000010000 */
[----:B------:R-:W-:Y:S01]  /*2ba60*/  FADD.FTZ R0, R39, R0 ;  /* 0x0000000027007221 */ /* 0x000fe20000010000 */
[----:B------:R-:W-:Y:S04]  /*2ba70*/  MOV R39, R3 ;  /* 0x0000000300277202 */ /* 0x000fe80000000f00 */
[----:B------:R2:W-:Y:S01]  /*2ba80*/  STL [R1+0xc], R0 ;  /* 0x00000c0001007387 */ /* 0x0005e20000100800 */
[----:B------:R-:W-:Y:S05]  /*2ba90*/  @P0 BRA `(.L_x_1933) ;  /* 0xffffff9800e00947 */ /* 0x000fea000383ffff */
.L_x_1924:
[----:B------:R3:W5:Y:S04]  /*2baa0*/  LDL R7, [R1+0xc] ;  /* 0x00000c0001077983 */ /* 0x0007680000100800 */
[----:B------:R3:W5:Y:S01]  /*2bab0*/  LDL R6, [R1+0x8] ;  /* 0x0000080001067983 */ /* 0x0007620000100800 */
[----:B------:R-:W4:Y:S01]  /*2bac0*/  LDC.64 R48, c[0x0][0x208] ;  /* 0x00008200ff307b82 */ /* 0x000f220000000a00 */
[----:B------:R-:W1:Y:S01]  /*2bad0*/  S2R R3, SR_TID.X ;  /* 0x0000000000037919 */ /* 0x000e620000002100 */
[----:B----4-:R-:W-:Y:S02]  /*2bae0*/  R2UR UR4, R48 ;  /* 0x00000000300472ca */ /* 0x010fe400000e0000 */
[----:B------:R-:W-:Y:S02]  /*2baf0*/  R2UR UR5, R49 ;  /* 0x00000000310572ca */ /* 0x000fe400000e0000 */
[----:B-1----:R-:W-:-:S04]  /*2bb00*/  SHF.R.S32.HI R9, RZ, 0x1f, R3 ;  /* 0x0000001fff097819 */ /* 0x002fc80000011403 */
[----:B--2---:R-:W-:-:S07]  /*2bb10*/  LEA.HI R0, R9, R3, RZ, 0x5 ;  /* 0x0000000309007211 */ /* 0x004fce00078f28ff */
[----:B------:R3:W5:Y:S01]  /*2bb20*/  LD.E R14, desc[UR4][R134.64+0xd8] ;  /* 0x0000d804860e7980 */ /* 0x000762000c101900 */
[----:B------:R-:W-:Y:S01]  /*2bb30*/  UMOV UR4, 0xffffffff ;  /* 0xffffffff00047882 */ /* 0x000fe20000000000 */
[----:B------:R-:W-:Y:S02]  /*2bb40*/  LEA.HI R9, R9, R3, RZ, 0x4 ;  /* 0x0000000309097211 */ /* 0x000fe400078f20ff */
[----:B------:R-:W-:Y:S02]  /*2bb50*/  LOP3.LUT R0, R0, 0xffffffe0, RZ, 0xc0, !PT ;  /* 0xffffffe000007812 */ /* 0x000fe400078ec0ff */
[----:B------:R-:W-:-:S03]  /*2bb60*/  SHF.R.S32.HI R9, RZ, 0x4, R9 ;  /* 0x00000004ff097819 */ /* 0x000fc60000011409 */
[----:B------:R-:W-:-:S05]  /*2bb70*/  IMAD.IADD R0, R3, 0x1, -R0 ;  /* 0x0000000103007824 */ /* 0x000fca00078e0a00 */
[----:B------:R-:W-:-:S04]  /*2bb80*/  SHF.R.S32.HI R2, RZ, 0x1f, R0 ;  /* 0x0000001fff027819 */ /* 0x000fc80000011400 */
[----:B------:R-:W-:-:S04]  /*2bb90*/  LEA.HI R0, R2, R0, RZ, 0x2 ;  /* 0x0000000002007211 */ /* 0x000fc800078f10ff */
[----:B------:R-:W-:Y:S01]  /*2bba0*/  SHF.R.S32.HI R16, RZ, 0x2, R0 ;  /* 0x00000002ff107819 */ /* 0x000fe20000011400 */
[----:B------:R-:W-:Y:S06]  /*2bbb0*/  BRA.DIV UR4, `(.L_x_1934) ;  /* 0x0000000e04b47947 */ /* 0x000fec000b800000 */
[----:B-----5:R-:W1:Y:S04]  /*2bbc0*/  SHFL.BFLY PT, R5, R7, 0x2, 0x1f ;  /* 0x0c401f0007057f89 */ /* 0x020e6800000e0000 */
[----:B------:R-:W2:Y:S01]  /*2bbd0*/  SHFL.BFLY PT, R2, R6, 0x2, 0x1f ;  /* 0x0c401f0006027f89 */ /* 0x000ea200000e0000 */
[----:B-1----:R-:W-:Y:S01]  /*2bbe0*/  FADD.FTZ R5, R5, R7 ;  /* 0x0000000705057221 */ /* 0x002fe20000010000 */
[----:B--2---:R-:W-:-:S04]  /*2bbf0*/  FADD.FTZ R2, R2, R6 ;  /* 0x0000000602027221 */ /* 0x004fc80000010000 */
[----:B------:R-:W1:Y:S04]  /*2bc00*/  SHFL.BFLY PT, R12, R5, 0x1, 0x1f ;  /* 0x0c201f00050c7f89 */ /* 0x000e6800000e0000 */
[----:B------:R2:W4:Y:S01]  /*2bc10*/  SHFL.BFLY PT, R13, R2, 0x1, 0x1f ;  /* 0x0c201f00020d7f89 */ /* 0x00052200000e0000 */
[----:B-1----:R-:W-:-:S07]  /*2bc20*/  FADD.FTZ R12, R5, R12 ;  /* 0x0000000c050c7221 */ /* 0x002fce0000010000 */
.L_x_1941:
[----:B------:R-:W1:Y:S01]  /*2bc30*/  S2R R17, SR_TID.X ;  /* 0x0000000000117919 */ /* 0x000e620000002100 */
[----:B----4-:R-:W-:Y:S01]  /*2bc40*/  FADD.FTZ R13, R2, R13 ;  /* 0x0000000d020d7221 */ /* 0x010fe20000010000 */
[----:B------:R-:W4:Y:S01]  /*2bc50*/  S2UR UR4, SR_CgaCtaId ;  /* 0x00000000000479c3 */ /* 0x000f220000008800 */
[----:B------:R-:W-:Y:S01]  /*2bc60*/  FSETP.NE.FTZ.AND P4, PT, R12, RZ, PT ;  /* 0x000000ff0c00720b */ /* 0x000fe20003f95000 */
[----:B------:R-:W-:Y:S01]  /*2bc70*/  IMAD.MOV.U32 R3, RZ, RZ, 0x3f800000 ;  /* 0x3f800000ff037424 */ /* 0x000fe200078e00ff */
[----:B------:R-:W-:-:S05]  /*2bc80*/  MOV R0, 0x3f800000 ;  /* 0x3f80000000007802 */ /* 0x000fca0000000f00 */
[----:B------:R-:W-:Y:S01]  /*2bc90*/  BAR.SYNC.DEFER_BLOCKING 0x0 ;  /* 0x0000000000007b1d */ /* 0x000fe20000010000 */
[----:B------:R-:W-:-:S05]  /*2bca0*/  FSETP.NE.FTZ.AND P3, PT, R13, RZ, PT ;  /* 0x000000ff0d00720b */ /* 0x000fca0003f75000 */
[----:B------:R-:W3:Y:S01]  /*2bcb0*/  LDL.LU R20, [R1+0x154] ;  /* 0x0001540001147983 */ /* 0x000ee20000300800 */
[----:B-1----:R-:W-:-:S07]  /*2bcc0*/  SHF.R.S32.HI R18, RZ, 0x1f, R17 ;  /* 0x0000001fff127819 */ /* 0x002fce0000011411 */
[----:B------:R-:W1:Y:S01]  /*2bcd0*/  @P3 MUFU.RCP R3, R13 ;  /* 0x0000000d00033308 */ /* 0x000e620000001000 */
[----:B------:R-:W-:Y:S01]  /*2bce0*/  UMOV UR5, 0x400 ;  /* 0x0000040000057882 */ /* 0x000fe20000000000 */
[----:B------:R-:W-:Y:S01]  /*2bcf0*/  MOV R7, 0x40 ;  /* 0x0000004000077802 */ /* 0x000fe20000000f00 */
[----:B------:R-:W3:Y:S01]  /*2bd00*/  LDL.LU R19, [R1+0x158] ;  /* 0x0001580001137983 */ /* 0x000ee20000300800 */
[CC--:B------:R-:W-:Y:S02]  /*2bd10*/  LEA.HI R4, R18.reuse, R17.reuse, RZ, 0x2 ;  /* 0x0000001112047211 */ /* 0x0c0fe400078f10ff */
[----:B------:R-:W-:Y:S02]  /*2bd20*/  LEA.HI R15, R18, R17, RZ, 0x5 ;  /* 0x00000011120f7211 */ /* 0x000fe400078f28ff */
[----:B------:R-:W1:Y:S01]  /*2bd30*/  @P4 MUFU.RCP R0, R12 ;  /* 0x0000000c00004308 */ /* 0x000e620000001000 */
[--C-:B------:R-:W-:Y:S01]  /*2bd40*/  SHF.R.S32.HI R5, RZ, 0x2, R4.reuse ;  /* 0x00000002ff057819 */ /* 0x100fe20000011404 */
[----:B----4-:R-:W-:Y:S01]  /*2bd50*/  ULEA UR4, UR4, UR5, 0x18 ;  /* 0x0000000504047291 */ /* 0x010fe2000f8ec03f */
[----:B--2---:R-:W-:Y:S01]  /*2bd60*/  SHF.R.S32.HI R2, RZ, 0x1f, R4 ;  /* 0x0000001fff027819 */ /* 0x004fe20000011404 */
[----:B------:R2:W5:Y:S01]  /*2bd70*/  LDL R50, [R1+0x15c] ;  /* 0x00015c0001327983 */ /* 0x0005620000100800 */
[----:B------:R-:W-:-:S02]  /*2bd80*/  LOP3.LUT R4, R4, 0x1ffffffc, RZ, 0xc0, !PT ;  /* 0x1ffffffc04047812 */ /* 0x000fc400078ec0ff */
[----:B------:R-:W-:Y:S02]  /*2bd90*/  LEA.HI R2, R2, R5, RZ, 0x3 ;  /* 0x0000000502027211 */ /* 0x000fe400078f18ff */
[----:B------:R-:W-:Y:S01]  /*2bda0*/  SHF.R.S32.HI R8, RZ, 0x5, R15 ;  /* 0x00000005ff087819 */ /* 0x000fe2000001140f */
[C---:B-1----:R-:W-:Y:S01]  /*2bdb0*/  FMUL.FTZ R171, R3.reuse, R171 ;  /* 0x000000ab03ab7220 */ /* 0x042fe20000410000 */
[----:B------:R-:W-:Y:S01]  /*2bdc0*/  LOP3.LUT R2, R2, 0xfffffff8, RZ, 0xc0, !PT ;  /* 0xfffffff802027812 */ /* 0x000fe200078ec0ff */
[C---:B------:R-:W-:Y:S01]  /*2bdd0*/  FMUL.FTZ R170, R3.reuse, R170 ;  /* 0x000000aa03aa7220 */ /* 0x040fe20000410000 */
[----:B------:R-:W-:Y:S01]  /*2bde0*/  IADD3 R4, -R4, R17, RZ ;  /* 0x0000001104047210 */ /* 0x000fe20007ffe1ff */
[----:B------:R-:W-:Y:S01]  /*2bdf0*/  FMUL.FTZ R167, R3, R167 ;  /* 0x000000a703a77220 */ /* 0x000fe20000410000 */
[----:B------:R-:W-:Y:S01]  /*2be00*/  IADD3 R2, R5, -R2, RZ ;  /* 0x8000000205027210 */ /* 0x000fe20007ffe0ff */
[C---:B------:R-:W-:Y:S01]  /*2be10*/  FMUL.FTZ R166, R3.reuse, R166 ;  /* 0x000000a603a67220 */ /* 0x040fe20000410000 */
[C---:B------:R-:W-:Y:S01]  /*2be20*/  FMUL.FTZ R163, R3.reuse, R163 ;  /* 0x000000a303a37220 */ /* 0x040fe20000410000 */
[----:B------:R-:W-:Y:S01]  /*2be30*/  IMAD R4, R8, 0x200, R4 ;  /* 0x0000020008047824 */ /* 0x000fe200078e0204 */
[C---:B------:R-:W-:Y:S01]  /*2be40*/  LOP3.LUT R6, R2.reuse, 0x1, RZ, 0xc0, !PT ;  /* 0x0000000102067812 */ /* 0x040fe200078ec0ff */
[C---:B------:R-:W-:Y:S01]  /*2be50*/  IMAD.SHL.U32 R5, R2.reuse, 0x40, RZ ;  /* 0x0000004002057824 */ /* 0x040fe200078e00ff */
[----:B------:R-:W-:Y:S01]  /*2be60*/  R2P PR, R2, 0x6 ;  /* 0x0000000602007804 */ /* 0x000fe20000000000 */
[----:B------:R-:W-:Y:S01]  /*2be70*/  FMUL.FTZ R162, R3, R162 ;  /* 0x000000a203a27220 */ /* 0x000fe20000410000 */
[----:B------:R-:W-:Y:S01]  /*2be80*/  ISETP.NE.U32.AND P0, PT, R6, 0x1, PT ;  /* 0x000000010600780c */ /* 0x000fe20003f05070 */
[----:B------:R-:W-:Y:S01]  /*2be90*/  IMAD.MOV.U32 R6, RZ, RZ, 0x20 ;  /* 0x00000020ff067424 */ /* 0x000fe200078e00ff */
[----:B------:R-:W-:Y:S01]  /*2bea0*/  LOP3.LUT R5, R5, 0x1c0, RZ, 0xc0, !PT ;  /* 0x000001c005057812 */ /* 0x000fe200078ec0ff */
[C---:B------:R-:W-:Y:S01]  /*2beb0*/  FMUL.FTZ R159, R3.reuse, R159 ;  /* 0x0000009f039f7220 */ /* 0x040fe20000410000 */
[C---:B------:R-:W-:Y:S01]  /*2bec0*/  FMUL.FTZ R158, R3.reuse, R158 ;  /* 0x0000009e039e7220 */ /* 0x040fe20000410000 */
[----:B------:R-:W-:Y:S01]  /*2bed0*/  FMUL.FTZ R155, R3, R155 ;  /* 0x0000009b039b7220 */ /* 0x000fe20000410000 */
[----:B------:R-:W-:Y:S01]  /*2bee0*/  LEA.HI R5, R5, R5, RZ, 0x1d ;  /* 0x0000000505057211 */ /* 0x000fe200078fe8ff */
[C---:B------:R-:W-:Y:S01]  /*2bef0*/  FMUL.FTZ R154, R3.reuse, R154 ;  /* 0x0000009a039a7220 */ /* 0x040fe20000410000 */
[----:B------:R-:W-:Y:S01]  /*2bf00*/  SEL R6, R6, 0xffffffe0, P0 ;  /* 0xffffffe006067807 */ /* 0x000fe20000000000 */
[C---:B------:R-:W-:Y:S01]  /*2bf10*/  FMUL.FTZ R151, R3.reuse, R151 ;  /* 0x0000009703977220 */ /* 0x040fe20000410000 */
[----:B------:R-:W-:Y:S01]  /*2bf20*/  LEA R2, R4, R5, 0x1 ;  /* 0x0000000504027211 */ /* 0x000fe200078e08ff */
[C---:B------:R-:W-:Y:S01]  /*2bf30*/  FMUL.FTZ R150, R3.reuse, R150 ;  /* 0x0000009603967220 */ /* 0x040fe20000410000 */
[C---:B------:R-:W-:Y:S01]  /*2bf40*/  FMUL.FTZ R147, R3.reuse, R147 ;  /* 0x0000009303937220 */ /* 0x040fe20000410000 */
[C---:B------:R-:W-:Y:S01]  /*2bf50*/  FMUL.FTZ R146, R3.reuse, R146 ;  /* 0x0000009203927220 */ /* 0x040fe20000410000 */
[----:B------:R-:W-:Y:S01]  /*2bf60*/  LEA R2, R2, UR4, 0x2 ;  /* 0x0000000402027c11 */ /* 0x000fe2000f8e10ff */
[C---:B------:R-:W-:Y:S01]  /*2bf70*/  FMUL.FTZ R143, R3.reuse, R143 ;  /* 0x0000008f038f7220 */ /* 0x040fe20000410000 */
[----:B------:R-:W-:Y:S01]  /*2bf80*/  FMUL.FTZ R142, R3, R142 ;  /* 0x0000008e038e7220 */ /* 0x000fe20000410000 */
[----:B------:R-:W-:Y:S01]  /*2bf90*/  SEL R7, R7, 0xffffffc0, !P1 ;  /* 0xffffffc007077807 */ /* 0x000fe20004800000 */
[----:B------:R-:W-:Y:S01]  /*2bfa0*/  FMUL.FTZ R168, R0, R168 ;  /* 0x000000a800a87220 */ /* 0x000fe20000410000 */
[----:B------:R-:W-:-:S02]  /*2bfb0*/  IMAD.IADD R3, R2, 0x1, R6 ;  /* 0x0000000102037824 */ /* 0x000fc400078e0206 */
        /* <DEDUP_REMOVED lines=15> */
[C---:B------:R-:W-:Y:S01]  /*2c0b0*/  VIADD R0, R2.reuse, 0x80 ;  /* 0x0000008002007836 */ /* 0x040fe20000000000 */
[CC--:B------:R-:W-:Y:S01]  /*2c0c0*/  IADD3 R5, R2.reuse, R7.reuse, RZ ;  /* 0x0000000702057210 */ /* 0x0c0fe20007ffe0ff */
[----:B------:R-:W-:Y:S01]  /*2c0d0*/  @P2 VIADD R0, R2, 0xffffff80 ;  /* 0xffffff8002002836 */ /* 0x000fe20000000000 */
[----:B------:R-:W-:Y:S01]  /*2c0e0*/  IADD3 R4, R3, R7, RZ ;  /* 0x0000000703047210 */ /* 0x000fe20007ffe0ff */
[----:B------:R-:W-:Y:S01]  /*2c0f0*/  STS.64 [R2], R168 ;  /* 0x000000a802007388 */ /* 0x000fe20000000a00 */
[----:B------:R-:W-:-:S02]  /*2c100*/  R2UR UR12, R48 ;  /* 0x00000000300c72ca */ /* 0x000fc400000e0000 */
[C---:B------:R-:W-:Y:S01]  /*2c110*/  R2UR UR13, R49.reuse ;  /* 0x00000000310d72ca */ /* 0x040fe200000e0000 */
[----:B------:R1:W-:Y:S01]  /*2c120*/  STS.64 [R2+0x800], R170 ;  /* 0x000800aa02007388 */ /* 0x0003e20000000a00 */
[----:B------:R-:W-:Y:S02]  /*2c130*/  R2UR UR10, R48 ;  /* 0x00000000300a72ca */ /* 0x000fe400000e0000 */
[----:B------:R-:W-:Y:S01]  /*2c140*/  R2UR UR11, R49 ;  /* 0x00000000310b72ca */ /* 0x000fe200000e0000 */
[----:B------:R-:W-:Y:S04]  /*2c150*/  STS.64 [R3], R164 ;  /* 0x000000a403007388 */ /* 0x000fe80000000a00 */
[----:B------:R4:W-:Y:S04]  /*2c160*/  STS.64 [R3+0x800], R166 ;  /* 0x000800a603007388 */ /* 0x0009e80000000a00 */
[----:B------:R-:W-:Y:S04]  /*2c170*/  STS.64 [R5], R160 ;  /* 0x000000a005007388 */ /* 0x000fe80000000a00 */
[----:B------:R-:W-:Y:S04]  /*2c180*/  STS.64 [R5+0x800], R162 ;  /* 0x000800a205007388 */ /* 0x000fe80000000a00 */
[----:B------:R-:W-:Y:S04]  /*2c190*/  STS.64 [R4], R156 ;  /* 0x0000009c04007388 */ /* 0x000fe80000000a00 */
[----:B------:R-:W-:Y:S01]  /*2c1a0*/  STS.64 [R4+0x800], R158 ;  /* 0x0008009e04007388 */ /* 0x000fe20000000a00 */
[----:B-1----:R-:W-:-:S03]  /*2c1b0*/  IADD3 R2, R6, R0, RZ ;  /* 0x0000000006027210 */ /* 0x002fc60007ffe0ff */
[----:B------:R-:W-:Y:S04]  /*2c1c0*/  STS.64 [R0], R152 ;  /* 0x0000009800007388 */ /* 0x000fe80000000a00 */
[----:B------:R1:W-:Y:S01]  /*2c1d0*/  STS.64 [R0+0x800], R154 ;  /* 0x0008009a00007388 */ /* 0x0003e20000000a00 */
[----:B----4-:R-:W-:-:S03]  /*2c1e0*/  IMAD.IADD R3, R7, 0x1, R0 ;  /* 0x0000000107037824 */ /* 0x010fc600078e0200 */
[----:B------:R-:W-:Y:S04]  /*2c1f0*/  STS.64 [R2], R148 ;  /* 0x0000009402007388 */ /* 0x000fe80000000a00 */
[----:B------:R4:W-:Y:S04]  /*2c200*/  STS.64 [R2+0x800], R150 ;  /* 0x0008009602007388 */ /* 0x0009e80000000a00 */
[----:B------:R-:W-:Y:S04]  /*2c210*/  STS.64 [R3], R144 ;  /* 0x0000009003007388 */ /* 0x000fe80000000a00 */
[----:B------:R-:W-:Y:S01]  /*2c220*/  STS.64 [R3+0x800], R146 ;  /* 0x0008009203007388 */ /* 0x000fe20000000a00 */
[----:B-1----:R-:W-:-:S05]  /*2c230*/  IADD3 R0, R7, R2, RZ ;  /* 0x0000000207007210 */ /* 0x002fca0007ffe0ff */
[----:B------:R-:W-:Y:S04]  /*2c240*/  STS.64 [R0], R140 ;  /* 0x0000008c00007388 */ /* 0x000fe80000000a00 */
[----:B------:R1:W-:Y:S04]  /*2c250*/  STS.64 [R0+0x800], R142 ;  /* 0x0008008e00007388 */ /* 0x0003e80000000a00 */
[----:B------:R-:W3:Y:S04]  /*2c260*/  LD.E.64 R10, desc[UR12][R134.64+0xb0] ;  /* 0x0000b00c860a7980 */ /* 0x000ee8000c101b00 */
[----:B------:R-:W2:Y:S01]  /*2c270*/  LD.E R7, desc[UR10][R134.64+0x60] ;  /* 0x0000600a86077980 */ /* 0x000ea2000c101900 */
[----:B----4-:R-:W4:Y:S01]  /*2c280*/  @P4 MUFU.LG2 R2, R12 ;  /* 0x0000000c00024308 */ /* 0x010f220000000c00 */
[----:B------:R-:W-:Y:S01]  /*2c290*/  MOV R46, 0xff800000 ;  /* 0xff800000002e7802 */ /* 0x000fe20000000f00 */
[----:B------:R-:W-:Y:S01]  /*2c2a0*/  IMAD.MOV.U32 R45, RZ, RZ, -0x800000 ;  /* 0xff800000ff2d7424 */ /* 0x000fe200078e00ff */
[----:B------:R-:W-:Y:S01]  /*2c2b0*/  LOP3.LUT R4, R15, 0xffffffe0, RZ, 0xc0, !PT ;  /* 0xffffffe00f047812 */ /* 0x000fe200078ec0ff */
[----:B------:R-:W1:Y:S01]  /*2c2c0*/  S2R R47, SR_CTAID.X ;  /* 0x00000000002f7919 */ /* 0x000e620000002500 */
[----:B------:R-:W-:-:S02]  /*2c2d0*/  R2UR UR14, R48 ;  /* 0x00000000300e72ca */ /* 0x000fc400000e0000 */
[----:B------:R-:W-:Y:S01]  /*2c2e0*/  R2UR UR15, R49 ;  /* 0x00000000310f72ca */ /* 0x000fe200000e0000 */
[----:B------:R-:W1:Y:S01]  /*2c2f0*/  @P3 MUFU.LG2 R5, R13 ;  /* 0x0000000d00053308 */ /* 0x000e620000000c00 */
[----:B------:R-:W-:Y:S01]  /*2c300*/  SHF.R.S32.HI R6, RZ, 0x1f, R8 ;  /* 0x0000001fff067819 */ /* 0x000fe20000011408 */
[----:B----4-:R-:W-:Y:S01]  /*2c310*/  @P4 FMUL.FTZ R2, R2, 0.69314718246459960938 ;  /* 0x3f31721802024820 */ /* 0x010fe20000410000 */
[----:B-1----:R-:W-:-:S03]  /*2c320*/  LEA.HI R0, R18, R17, RZ, 0x4 ;  /* 0x0000001112007211 */ /* 0x002fc600078f20ff */
[----:B------:R-:W-:Y:S01]  /*2c330*/  @P4 FFMA.FTZ R46, R14, R38, R2 ;  /* 0x000000260e2e4223 */ /* 0x000fe20000010002 */
[----:B------:R-:W-:Y:S01]  /*2c340*/  LOP3.LUT R0, R0, 0xfffffff0, RZ, 0xc0, !PT ;  /* 0xfffffff000007812 */ /* 0x000fe200078ec0ff */
[----:B------:R-:W-:-:S04]  /*2c350*/  @P3 FMUL.FTZ R5, R5, 0.69314718246459960938 ;  /* 0x3f31721805053820 */ /* 0x000fc80000410000 */
[----:B------:R-:W-:Y:S02]  /*2c360*/  IMAD.IADD R44, R17, 0x1, -R0 ;  /* 0x00000001112c7824 */ /* 0x000fe400078e0a00 */
[----:B------:R-:W-:Y:S02]  /*2c370*/  IMAD.SHL.U32 R0, R9, 0x40, RZ ;  /* 0x0000004009007824 */ /* 0x000fe400078e00ff */
[----:B------:R-:W-:Y:S01]  /*2c380*/  @P3 FFMA.FTZ R45, R14, R39, R5 ;  /* 0x000000270e2d3223 */ /* 0x000fe20000010005 */
[----:B------:R-:W-:Y:S02]  /*2c390*/  IADD3 R5, -R4, R17, RZ ;  /* 0x0000001104057210 */ /* 0x000fe40007ffe1ff */
[----:B------:R-:W-:Y:S02]  /*2c3a0*/  LEA.HI R3, R44, R44, RZ, 0x1 ;  /* 0x0000002c2c037211 */ /* 0x000fe400078f08ff */
[----:B------:R-:W-:Y:S02]  /*2c3b0*/  LOP3.LUT R0, R0, 0x1c0, RZ, 0xc0, !PT ;  /* 0x000001c000007812 */ /* 0x000fe400078ec0ff */
[----:B------:R-:W-:-:S02]  /*2c3c0*/  SHF.L.U32 R2, R3, 0x2, RZ ;  /* 0x0000000203027819 */ /* 0x000fc400000006ff */
[----:B------:R-:W-:Y:S02]  /*2c3d0*/  LOP3.LUT P0, RZ, R5, 0x3, RZ, 0xc0, !PT ;  /* 0x0000000305ff7812 */ /* 0x000fe4000780c0ff */
[----:B------:R-:W-:Y:S02]  /*2c3e0*/  LOP3.LUT R2, R0, 0x38, R2, 0xf8, !PT ;  /* 0x0000003800027812 */ /* 0x000fe400078ef802 */
[----:B------:R-:W-:-:S04]  /*2c3f0*/  SHF.R.U32.HI R0, RZ, 0x3, R0 ;  /* 0x00000003ff007819 */ /* 0x000fc80000011600 */
[----:B------:R-:W-:Y:S02]  /*2c400*/  LOP3.LUT R4, R2, R0, RZ, 0x3c, !PT ;  /* 0x0000000002047212 */ /* 0x000fe400078e3cff */
[----:B------:R-:W-:Y:S02]  /*2c410*/  LOP3.LUT R0, R3, 0xffffffe, RZ, 0xc0, !PT ;  /* 0x0ffffffe03007812 */ /* 0x000fe400078ec0ff */
[----:B------:R-:W-:-:S03]  /*2c420*/  LEA.HI R2, R6, R8, RZ, 0x2 ;  /* 0x0000000806027211 */ /* 0x000fc600078f10ff */
[----:B------:R-:W-:Y:S01]  /*2c430*/  IMAD.IADD R0, R44, 0x1, -R0 ;  /* 0x000000012c007824 */ /* 0x000fe200078e0a00 */
[----:B------:R-:W-:-:S04]  /*2c440*/  LOP3.LUT R2, R2, 0xffffffc, RZ, 0xc0, !PT ;  /* 0x0ffffffc02027812 */ /* 0x000fc800078ec0ff */
[----:B------:R-:W-:Y:S02]  /*2c450*/  LEA R0, R0, R4, 0x2 ;  /* 0x0000000400007211 */ /* 0x000fe400078e10ff */
[----:B------:R1:W5:Y:S01]  /*2c460*/  LD.E.64 R4, desc[UR10][R134.64+0xa8] ;  /* 0x0000a80a86047980 */ /* 0x000362000c101b00 */
[----:B------:R-:W-:Y:S01]  /*2c470*/  IADD3 R2, R8, -R2, RZ ;  /* 0x8000000208027210 */ /* 0x000fe20007ffe0ff */
[----:B------:R-:W-:Y:S01]  /*2c480*/  IMAD.SHL.U32 R8, R47, 0x40, RZ ;  /* 0x000000402f087824 */ /* 0x000fe200078e00ff */
[----:B------:R-:W-:Y:S02]  /*2c490*/  LEA R0, R0, UR4, 0x2 ;  /* 0x0000000400007c11 */ /* 0x000fe4000f8e10ff */
[----:B------:R-:W-:Y:S01]  /*2c4a0*/  LEA R2, R2, R16, 0x4 ;  /* 0x0000001002027211 */ /* 0x000fe200078e20ff */
[----:B------:R-:W-:Y:S01]  /*2c4b0*/  BSSY B0, `(.L_x_1935) ;  /* 0x000001f000007945 */ /* 0x000fe20003800000 */
[----:B---3--:R-:W-:Y:S02]  /*2c4c0*/  IMAD R3, R10, UR8, R20 ;  /* 0x000000080a037c24 */ /* 0x008fe4000f8e0214 */
[----:B------:R1:W5:Y:S02]  /*2c4d0*/  LD.E R10, desc[UR14][R134.64+0xcc] ;  /* 0x0000cc0e860a7980 */ /* 0x000364000c101900 */
[----:B--2---:R-:W-:-:S02]  /*2c4e0*/  IMAD R3, R3, R7, R19 ;  /* 0x0000000703037224 */ /* 0x004fc400078e0213 */
[----:B------:R1:W5:Y:S02]  /*2c4f0*/  LD.E.64 R6, desc[UR12][R134.64+0x78] ;  /* 0x0000780c86067980 */ /* 0x000364000c101b00 */
[----:B------:R-:W-:Y:S01]  /*2c500*/  IMAD R8, R11, R3, R8 ;  /* 0x000000030b087224 */ /* 0x000fe200078e0208 */
[----:B------:R-:W-:Y:S06]  /*2c510*/  BAR.SYNC.DEFER_BLOCKING 0x0 ;  /* 0x0000000000007b1d */ /* 0x000fec0000010000 */
[----:B------:R1:W2:Y:S04]  /*2c520*/  LDS.128 R40, [R0] ;  /* 0x0000000000287984 */ /* 0x0002a80000000c00 */
[----:B------:R1:W3:Y:S04]  /*2c530*/  LDS.128 R36, [R0+0x800] ;  /* 0x0008000000247984 */ /* 0x0002e80000000c00 */
[----:B------:R1:W4:Y:S04]  /*2c540*/  LDS.128 R32, [R0+0x1000] ;  /* 0x0010000000207984 */ /* 0x0003280000000c00 */
[----:B------:R1:W1:Y:S04]  /*2c550*/  LDS.128 R28, [R0+0x1800] ;  /* 0x00180000001c7984 */ /* 0x0002680000000c00 */
[----:B------:R1:W1:Y:S04]  /*2c560*/  LDS.128 R24, [R0+0x2000] ;  /* 0x0020000000187984 */ /* 0x0002680000000c00 */
[----:B------:R1:W1:Y:S04]  /*2c570*/  LDS.128 R20, [R0+0x2800] ;  /* 0x0028000000147984 */ /* 0x0002680000000c00 */
[----:B------:R1:W1:Y:S04]  /*2c580*/  LDS.128 R16, [R0+0x3000] ;  /* 0x0030000000107984 */ /* 0x0002680000000c00 */
[----:B------:R1:W1:Y:S01]  /*2c590*/  LDS.128 R12, [R0+0x3800] ;  /* 0x00380000000c7984 */ /* 0x0002620000000c00 */
[----:B------:R-:W-:Y:S05]  /*2c5a0*/  @P0 BRA `(.L_x_1936) ;  /* 0x00000000003c0947 */ /* 0x000fea0003800000 */
[----:B-1---5:R-:W-:Y:S02]  /*2c5b0*/  IMAD R0, R47, -0x40, R50 ;  /* 0xffffffc02f007824 */ /* 0x022fe400078e0232 */
[----:B------:R-:W-:-:S03]  /*2c5c0*/  VIADD R3, R2, 0x8 ;  /* 0x0000000802037836 */ /* 0x000fc60000000000 */
[-C--:B------:R-:W-:Y:S02]  /*2c5d0*/  ISETP.GE.AND P2, PT, R2, R0.reuse, PT ;  /* 0x000000000200720c */ /* 0x080fe40003f46270 */
[----:B------:R-:W-:Y:S02]  /*2c5e0*/  ISETP.GE.AND P1, PT, R3, R0, PT ;  /* 0x000000000300720c */ /* 0x000fe40003f26270 */
[----:B------:R-:W-:Y:S02]  /*2c5f0*/  SHF.R.S32.HI R3, RZ, 0x1f, R8 ;  /* 0x0000001fff037819 */ /* 0x000fe40000011408 */
[----:B------:R-:W-:-:S04]  /*2c600*/  IADD3 R0, P0, R8, R2, RZ ;  /* 0x0000000208007210 */ /* 0x000fc80007f1e0ff */
[----:B------:R-:W-:Y:S02]  /*2c610*/  LEA.HI.X.SX32 R3, R2, R3, 0x1, P0 ;  /* 0x0000000302037211 */ /* 0x000fe400000f0eff */
[----:B------:R-:W-:Y:S02]  /*2c620*/  LEA R2, P0, R0, R4, 0x2 ;  /* 0x0000000400027211 */ /* 0x000fe400078010ff */
[C---:B------:R-:W-:Y:S02]  /*2c630*/  @!P2 R2UR UR10, R48.reuse ;  /* 0x00000000300aa2ca */ /* 0x040fe400000e0000 */
[C---:B------:R-:W-:Y:S02]  /*2c640*/  @!P2 R2UR UR11, R49.reuse ;  /* 0x00000000310ba2ca */ /* 0x040fe400000e0000 */
[----:B------:R-:W-:Y:S02]  /*2c650*/  @!P1 R2UR UR4, R48 ;  /* 0x00000000300492ca */ /* 0x000fe400000e0000 */
[----:B------:R-:W-:-:S02]  /*2c660*/  @!P1 R2UR UR5, R49 ;  /* 0x00000000310592ca */ /* 0x000fc400000e0000 */
[----:B------:R-:W-:-:S07]  /*2c670*/  LEA.HI.X R3, R0, R5, R3, 0x2, P0 ;  /* 0x0000000500037211 */ /* 0x000fce00000f1403 */
[----:B------:R1:W-:Y:S04]  /*2c680*/  @!P2 ST.E desc[UR10][R2.64], R46 ;  /* 0x0000002e0200a985 */ /* 0x0003e8000c10190a */
[----:B------:R1:W-:Y:S02]  /*2c690*/  @!P1 ST.E desc[UR4][R2.64+0x20], R45 ;  /* 0x0000202d02009985 */ /* 0x0003e4000c101904 */
.L_x_1936:
[----:B------:R-:W-:Y:S05]  /*2c6a0*/  BSYNC B0 ;  /* 0x0000000000007941 */ /* 0x000fea0003800000 */
.L_x_1935:
[----:B------:R-:W-:Y:S02]  /*2c6b0*/  R2UR UR4, R48 ;  /* 0x00000000300472ca */ /* 0x000fe400000e0000 */
[----:B------:R-:W-:-:S13]  /*2c6c0*/  R2UR UR5, R49 ;  /* 0x00000000310572ca */ /* 0x000fda00000e0000 */
[----:B-1----:R-:W2:Y:S01]  /*2c6d0*/  LD.E R134, desc[UR4][R134.64+0xc0] ;  /* 0x0000c00486867980 */ /* 0x002ea2000c101900 */
[----:B------:R-:W-:Y:S01]  /*2c6e0*/  IMAD.SHL.U32 R2, R44, 0x4, RZ ;  /* 0x000000042c027824 */ /* 0x000fe200078e00ff */
[----:B------:R-:W-:Y:S01]  /*2c6f0*/  MOV R11, 0x1f0 ;  /* 0x000001f0000b7802 */ /* 0x000fe20000000f00 */
[----:B-----5:R-:W-:Y:S02]  /*2c700*/  IMAD R5, R47, -0x40, R50 ;  /* 0xffffffc02f057824 */ /* 0x020fe400078e0232 */
[C---:B------:R-:W-:Y:S01]  /*2c710*/  VIADD R0, R9.reuse, 0x8 ;  /* 0x0000000809007836 */ /* 0x040fe20000000000 */
[--C-:B------:R-:W-:Y:S02]  /*2c720*/  SHF.R.S32.HI R3, RZ, 0x1f, R2.reuse ;  /* 0x0000001fff037819 */ /* 0x100fe40000011402 */
[----:B--2---:R-:W-:Y:S01]  /*2c730*/  ISETP.GE.AND P0, PT, R2, R134, PT ;  /* 0x000000860200720c */ /* 0x004fe20003f06270 */
[----:B------:R-:W-:-:S03]  /*2c740*/  IMAD.WIDE R2, R9, 0x40, R2 ;  /* 0x0000004009027825 */ /* 0x000fc600078e0202 */
[----:B------:R-:W-:Y:S01]  /*2c750*/  ISETP.GE.OR P6, PT, R0, R5, P0 ;  /* 0x000000050000720c */ /* 0x000fe200007c6670 */
[----:B------:R-:W-:-:S05]  /*2c760*/  IMAD R0, R8, R10, RZ ;  /* 0x0000000a08007224 */ /* 0x000fca00078e02ff */
[----:B------:R-:W-:-:S04]  /*2c770*/  IADD3 R4, P1, R2, R0, RZ ;  /* 0x0000000002047210 */ /* 0x000fc80007f3e0ff */
[----:B------:R-:W-:Y:S02]  /*2c780*/  LEA.HI.X.SX32 R0, R0, R3, 0x1, P1 ;  /* 0x0000000300007211 */ /* 0x000fe400008f0eff */
[----:B------:R-:W-:Y:S01]  /*2c790*/  LEA R2, P1, R4, R6, 0x2 ;  /* 0x0000000604027211 */ /* 0x000fe200078210ff */
[----:B------:R-:W-:Y:S01]  /*2c7a0*/  VIADD R6, R9, 0x10 ;  /* 0x0000001009067836 */ /* 0x000fe20000000000 */
[----:B------:R-:W-:Y:S02]  /*2c7b0*/  @!P6 R2UR UR4, R48 ;  /* 0x000000003004e2ca */ /* 0x000fe400000e0000 */
[----:B------:R-:W-:Y:S02]  /*2c7c0*/  @!P6 R2UR UR5, R49 ;  /* 0x000000003105e2ca */ /* 0x000fe400000e0000 */
[----:B------:R-:W-:Y:S01]  /*2c7d0*/  LEA.HI.X R3, R4, R7, R0, 0x2, P1 ;  /* 0x0000000704037211 */ /* 0x000fe200008f1400 */
[C---:B------:R-:W-:Y:S01]  /*2c7e0*/  VIADD R7, R9.reuse, 0x18 ;  /* 0x0000001809077836 */ /* 0x040fe20000000000 */
[----:B------:R-:W-:Y:S01]  /*2c7f0*/  ISETP.GE.OR P5, PT, R6, R5, P0 ;  /* 0x000000050600720c */ /* 0x000fe200007a6670 */
[----:B------:R-:W-:-:S02]  /*2c800*/  VIADD R6, R9, 0x20 ;  /* 0x0000002009067836 */ /* 0x000fc40000000000 */
[----:B------:R-:W-:Y:S01]  /*2c810*/  VIADD R4, R9, 0x28 ;  /* 0x0000002809047836 */ /* 0x000fe20000000000 */
[-C--:B------:R-:W-:Y:S01]  /*2c820*/  ISETP.GE.OR P4, PT, R7, R5.reuse, P0 ;  /* 0x000000050700720c */ /* 0x080fe20000786670 */
[C---:B------:R-:W-:Y:S01]  /*2c830*/  VIADD R0, R9.reuse, 0x30 ;  /* 0x0000003009007836 */ /* 0x040fe20000000000 */
[-C--:B------:R-:W-:Y:S02]  /*2c840*/  ISETP.GE.OR P3, PT, R6, R5.reuse, P0 ;  /* 0x000000050600720c */ /* 0x080fe40000766670 */
[-C--:B------:R-:W-:Y:S01]  /*2c850*/  ISETP.GE.OR P2, PT, R4, R5.reuse, P0 ;  /* 0x000000050400720c */ /* 0x080fe20000746670 */
[----:B---3--:R-:W-:Y:S01]  /*2c860*/  @!P6 ST.E.128 desc[UR4][R2.64+0x800], R36 ;  /* 0x000800240200e985 */ /* 0x008fe2000c101d04 */
[-C--:B------:R-:W-:Y:S01]  /*2c870*/  ISETP.GE.OR P1, PT, R0, R5.reuse, P0 ;  /* 0x000000050000720c */ /* 0x080fe20000726670 */
[----:B------:R-:W-:Y:S01]  /*2c880*/  IMAD.MOV.U32 R4, RZ, RZ, R11 ;  /* 0x000000ffff047224 */ /* 0x000fe200078e000b */
[C---:B------:R-:W-:Y:S01]  /*2c890*/  ISETP.GE.OR P6, PT, R9.reuse, R5, P0 ;  /* 0x000000050900720c */ /* 0x040fe200007c6670 */
[----:B------:R-:W-:Y:S01]  /*2c8a0*/  VIADD R9, R9, 0x38 ;  /* 0x0000003809097836 */ /* 0x000fe20000000000 */
[----:B------:R-:W-:-:S02]  /*2c8b0*/  @!P5 R2UR UR16, R48 ;  /* 0x000000003010d2ca */ /* 0x000fc400000e0000 */
[C---:B------:R-:W-:Y:S02]  /*2c8c0*/  @!P5 R2UR UR17, R49.reuse ;  /* 0x000000003111d2ca */ /* 0x040fe400000e0000 */
[C---:B------:R-:W-:Y:S02]  /*2c8d0*/  @!P4 R2UR UR14, R48.reuse ;  /* 0x00000000300ec2ca */ /* 0x040fe400000e0000 */
[C---:B------:R-:W-:Y:S02]  /*2c8e0*/  @!P4 R2UR UR15, R49.reuse ;  /* 0x00000000310fc2ca */ /* 0x040fe400000e0000 */
[C---:B------:R-:W-:Y:S02]  /*2c8f0*/  @!P3 R2UR UR12, R48.reuse ;  /* 0x00000000300cb2ca */ /* 0x040fe400000e0000 */
[----:B------:R-:W-:Y:S02]  /*2c900*/  @!P3 R2UR UR13, R49 ;  /* 0x00000000310db2ca */ /* 0x000fe400000e0000 */
[----:B------:R-:W-:-:S02]  /*2c910*/  @!P2 R2UR UR10, R48 ;  /* 0x00000000300aa2ca */ /* 0x000fc400000e0000 */
[C---:B------:R-:W-:Y:S01]  /*2c920*/  @!P2 R2UR UR11, R49.reuse ;  /* 0x00000000310ba2ca */ /* 0x040fe200000e0000 */
[----:B----4-:R-:W-:Y:S01]  /*2c930*/  @!P5 ST.E.128 desc[UR16][R2.64+0x1000], R32 ;  /* 0x001000200200d985 */ /* 0x010fe2000c101d10 */
[C---:B------:R-:W-:Y:S02]  /*2c940*/  @!P1 R2UR UR4, R48.reuse ;  /* 0x00000000300492ca */ /* 0x040fe400000e0000 */
[C---:B------:R-:W-:Y:S01]  /*2c950*/  @!P1 R2UR UR5, R49.reuse ;  /* 0x00000000310592ca */ /* 0x040fe200000e0000 */
[----:B------:R-:W-:Y:S01]  /*2c960*/  @!P4 ST.E.128 desc[UR14][R2.64+0x1800], R28 ;  /* 0x0018001c0200c985 */ /* 0x000fe2000c101d0e */
[C---:B------:R-:W-:Y:S02]  /*2c970*/  @!P6 R2UR UR20, R48.reuse ;  /* 0x000000003014e2ca */ /* 0x040fe400000e0000 */
[----:B------:R-:W-:Y:S01]  /*2c980*/  @!P6 R2UR UR21, R49 ;  /* 0x000000003115e2ca */ /* 0x000fe200000e0000 */
[----:B------:R-:W-:Y:S01]  /*2c990*/  @!P3 ST.E.128 desc[UR12][R2.64+0x2000], R24 ;  /* 0x002000180200b985 */ /* 0x000fe2000c101d0c */
[----:B------:R-:W-:-:S02]  /*2c9a0*/  @!P6 R2UR UR18, R48 ;  /* 0x000000003012e2ca */ /* 0x000fc400000e0000 */
[----:B------:R-:W-:Y:S01]  /*2c9b0*/  @!P6 R2UR UR19, R49 ;  /* 0x000000003113e2ca */ /* 0x000fe200000e0000 */
[----:B------:R-:W-:Y:S01]  /*2c9c0*/  @!P2 ST.E.128 desc[UR10][R2.64+0x2800], R20 ;  /* 0x002800140200a985 */ /* 0x000fe2000c101d0a */
[----:B------:R-:W-:Y:S01]  /*2c9d0*/  ISETP.GE.OR P0, PT, R9, R5, P0 ;  /* 0x000000050900720c */ /* 0x000fe20000706670 */
[----:B------:R-:W-:Y:S02]  /*2c9e0*/  IMAD.MOV.U32 R5, RZ, RZ, 0x0 ;  /* 0x00000000ff057424 */ /* 0x000fe400078e00ff */
[----:B------:R-:W-:Y:S04]  /*2c9f0*/  @!P1 ST.E.128 desc[UR4][R2.64+0x3000], R16 ;  /* 0x0030001002009985 */ /* 0x000fe8000c101d04 */
[----:B------:R-:W-:Y:S04]  /*2ca00*/  @!P6 ST.E.64 desc[UR20][R2.64], R40 ;  /* 0x000000280200e985 */ /* 0x000fe8000c101b14 */
[----:B------:R1:W-:Y:S02]  /*2ca10*/  @!P6 ST.E.64 desc[UR18][R2.64+0x8], R42 ;  /* 0x0000082a0200e985 */ /* 0x0003e4000c101b12 */
[----:B-1----:R-:W-:Y:S05]  /*2ca20*/  @P0 RET.REL.NODEC R4 `(_ZN5flash24flash_fwd_splitkv_kernelI23Flash_fwd_kernel_traitsILi64ELi64ELi256ELi4ELb0ELb0EN7cutlass6half_tE19Flash_kernel_traitsILi64ELi64ELi256ELi4ES3_EELb1ELb0ELb0ELb0ELb0ELb0ELb1ELb1EEEvNS_16Flash_fwd_paramsE) ;  /* 0xfffffd3404740950 */ /* 0x002fea0003c3ffff */
[----:B------:R-:W-:Y:S02]  /*2ca30*/  R2UR UR4, R48 ;  /* 0x00000000300472ca */ /* 0x000fe400000e0000 */
[----:B------:R-:W-:-:S13]  /*2ca40*/  R2UR UR5, R49 ;  /* 0x00000000310572ca */ /* 0x000fda00000e0000 */
[----:B------:R1:W-:Y:S02]  /*2ca50*/  ST.E.128 desc[UR4][R2.64+0x3800], R12 ;  /* 0x0038000c02007985 */ /* 0x0003e4000c101d04 */
[----:B-1----:R-:W-:Y:S02]  /*2ca60*/  IMAD.MOV.U32 R2, RZ, RZ, R11 ;  /* 0x000000ffff027224 */ /* 0x002fe400078e000b */
[----:B------:R-:W-:-:S04]  /*2ca70*/  IMAD.MOV.U32 R3, RZ, RZ, 0x0 ;  /* 0x00000000ff037424 */ /* 0x000fc800078e00ff */
[----:B------:R-:W-:Y:S05]  /*2ca80*/  RET.REL.NODEC R2 `(_ZN5flash24flash_fwd_splitkv_kernelI23Flash_fwd_kernel_traitsILi64ELi64ELi256ELi4ELb0ELb0EN7cutlass6half_tE19Flash_kernel_traitsILi64ELi64ELi256ELi4ES3_EELb1ELb0ELb0ELb0ELb0ELb0ELb1ELb1EEEvNS_16Flash_fwd_paramsE) ;  /* 0xfffffd34025c7950 */ /* 0x000fea0003c3ffff */
.L_x_1934:
[----:B------:R-:W-:Y:S01]  /*2ca90*/  IMAD.MOV.U32 R0, RZ, RZ, 0x2 ;  /* 0x00000002ff007424 */ /* 0x000fe200078e00ff */
[----:B-----5:R-:W-:Y:S01]  /*2caa0*/  MOV R2, R7 ;  /* 0x0000000700027202 */ /* 0x020fe20000000f00 */
[----:B------:R-:W-:Y:S01]  /*2cab0*/  IMAD.MOV.U32 R4, RZ, RZ, -0x1 ;  /* 0xffffffffff047424 */ /* 0x000fe200078e00ff */
[----:B------:R-:W-:-:S07]  /*2cac0*/  MOV R3, 0x1f ;  /* 0x0000001f00037802 */ /* 0x000fce0000000f00 */
[----:B---3--:R-:W-:Y:S05]  /*2cad0*/  WARPSYNC.COLLECTIVE R4, `(.L_x_1937) ;  /* 0x0000000004087348 */ /* 0x008fea0003c00000 */
[----:B------:R1:W2:Y:S02]  /*2cae0*/  SHFL.BFLY P0, R0, R2, R0, R3 ;  /* 0x0c00000002007389 */ /* 0x0002a40000000003 */
[----:B-123--:R-:W-:Y:S01]  /*2caf0*/  ENDCOLLECTIVE ;  /* 0x000000000000791b */ /* 0x00efe20003800000 */
.L_x_1937:
[----:B------:R-:W-:Y:S02]  /*2cb00*/  MOV R5, R0 ;  /* 0x0000000000057202 */ /* 0x000fe40000000f00 */
[----:B------:R-:W-:-:S03]  /*2cb10*/  MOV R0, 0x1 ;  /* 0x0000000100007802 */ /* 0x000fc60000000f00 */
[----:B------:R-:W-:-:S04]  /*2cb20*/  FADD.FTZ R5, R5, R7 ;  /* 0x0000000705057221 */ /* 0x000fc80000010000 */
[----:B------:R-:W-:-:S07]  /*2cb30*/  IMAD.MOV.U32 R2, RZ, RZ, R5 ;  /* 0x000000ffff027224 */ /* 0x000fce00078e0005 */
[----:B------:R-:W-:Y:S05]  /*2cb40*/  WARPSYNC.COLLECTIVE R4, `(.L_x_1938) ;  /* 0x0000000004087348 */ /* 0x000fea0003c00000 */
[----:B------:R1:W2:Y:S02]  /*2cb50*/  SHFL.BFLY P0, R0, R2, R0, R3 ;  /* 0x0c00000002007389 */ /* 0x0002a40000000003 */
[----:B-12---:R-:W-:Y:S01]  /*2cb60*/  ENDCOLLECTIVE ;  /* 0x000000000000791b */ /* 0x006fe20003800000 */
.L_x_1938:
[----:B------:R-:W-:Y:S01]  /*2cb70*/  IMAD.MOV.U32 R12, RZ, RZ, R0 ;  /* 0x000000ffff0c7224 */ /* 0x000fe200078e0000 */
[----:B------:R-:W-:Y:S02]  /*2cb80*/  MOV R0, 0x2 ;  /* 0x0000000200007802 */ /* 0x000fe40000000f00 */
[----:B------:R-:W-:Y:S01]  /*2cb90*/  MOV R2, R6 ;  /* 0x0000000600027202 */ /* 0x000fe20000000f00 */
[----:B------:R-:W-:-:S07]  /*2cba0*/  FADD.FTZ R12, R5, R12 ;  /* 0x0000000c050c7221 */ /* 0x000fce0000010000 */
[----:B------:R-:W-:Y:S05]  /*2cbb0*/  WARPSYNC.COLLECTIVE R4, `(.L_x_1939) ;  /* 0x0000000004087348 */ /* 0x000fea0003c00000 */
[----:B------:R1:W2:Y:S02]  /*2cbc0*/  SHFL.BFLY P0, R0, R2, R0, R3 ;  /* 0x0c00000002007389 */ /* 0x0002a40000000003 */
[----:B-12---:R-:W-:Y:S01]  /*2cbd0*/  ENDCOLLECTIVE ;  /* 0x000000000000791b */ /* 0x006fe20003800000 */
.L_x_1939:
[----:B------:R-:W-:Y:S01]  /*2cbe0*/  IMAD.MOV.U32 R2, RZ, RZ, R0 ;  /* 0x000000ffff027224 */ /* 0x000fe200078e0000 */
[----:B------:R-:W-:-:S03]  /*2cbf0*/  MOV R0, 0x1 ;  /* 0x0000000100007802 */ /* 0x000fc60000000f00 */
[----:B------:R-:W-:-:S07]  /*2cc00*/  FADD.FTZ R2, R2, R6 ;  /* 0x0000000602027221 */ /* 0x000fce0000010000 */
[----:B------:R-:W-:Y:S05]  /*2cc10*/  WARPSYNC.COLLECTIVE R4, `(.L_x_1940) ;  /* 0x0000000004087348 */ /* 0x000fea0003c00000 */
[----:B------:R1:W2:Y:S02]  /*2cc20*/  SHFL.BFLY P0, R0, R2, R0, R3 ;  /* 0x0c00000002007389 */ /* 0x0002a40000000003 */
[----:B-12---:R-:W-:Y:S01]  /*2cc30*/  ENDCOLLECTIVE ;  /* 0x000000000000791b */ /* 0x006fe20003800000 */
.L_x_1940:
[----:B------:R-:W-:Y:S01]  /*2cc40*/  MOV R13, R0 ;  /* 0x00000000000d7202 */ /* 0x000fe20000000f00 */
[----:B------:R-:W-:Y:S06]  /*2cc50*/  BRA `(.L_x_1941) ;  /* 0xffffffec00f47947 */ /* 0x000fec000383ffff */
.L_x_1942:
        /* <DEDUP_REMOVED lines=10> */
.L_x_7848:


//--------------------- .text._ZN5flash24flash_fwd_splitkv_kernelI23Flash_fwd_kernel_traitsILi64ELi64ELi256ELi4ELb0ELb0EN7cutlass6half_tE19Flash_kernel_traitsILi64ELi64ELi256ELi4ES3_EELb1ELb0ELb0ELb0ELb0ELb1ELb1ELb1EEEvNS_16Flash_fwd_paramsE --------------------------
	.section	.text._ZN5flash24flash_fwd_splitkv_kernelI23Flash_fwd_kernel_traitsILi64ELi64ELi256ELi4ELb0ELb0EN7cutlass6half_tE19Flash_kernel_traitsILi64ELi64ELi256ELi4ES3_EELb1ELb0ELb0ELb0ELb0ELb1ELb1ELb1EEEvNS_16Flash_fwd_paramsE,"ax",@progbits
	.align	128
        .global         _ZN5flash24flash_fwd_splitkv_kernelI23Flash_fwd_kernel_traitsILi64ELi64ELi256ELi4ELb0ELb0EN7cutlass6half_tE19Flash_kernel_traitsILi64ELi64ELi256ELi4ES3_EELb1ELb0ELb0ELb0ELb0ELb1ELb1ELb1EEEvNS_16Flash_fwd_paramsE
        .type           _ZN5flash24flash_fwd_splitkv_kernelI23Flash_fwd_kernel_traitsILi64ELi64ELi256ELi4ELb0ELb0EN7cutlass6half_tE19Flash_kernel_traitsILi64ELi64ELi256ELi4ES3_EELb1ELb0ELb0ELb0ELb0ELb1ELb1ELb1EEEvNS_16Flash_fwd_paramsE,@function
        .size           _ZN5flash24flash_fwd_splitkv_kernelI23Flash_fwd_kernel_traitsILi64ELi64ELi256ELi4ELb0ELb0EN7cutlass6half_tE19Flash_kernel_traitsILi64ELi64ELi256ELi4ES3_EELb1ELb0ELb0ELb0ELb0ELb1ELb1ELb1EEEvNS_16Flash_fwd_paramsE,(.L_x_7849 - _ZN5flash24flash_fwd_splitkv_kernelI23Flash_fwd_kernel_traitsILi64ELi64ELi256ELi4ELb0ELb0EN7cutlass6half_tE19Flash_kernel_traitsILi64ELi64ELi256ELi4ES3_EELb1ELb0ELb0ELb0ELb0ELb1ELb1ELb1EEEvNS_16Flash_fwd_paramsE)
        .other          _ZN5flash24flash_fwd_splitkv_kernelI23Flash_fwd_kernel_traitsILi64ELi64ELi256ELi4ELb0ELb0EN7cutlass6half_tE19Flash_kernel_traitsILi64ELi64ELi256ELi4ES3_EELb1ELb0ELb0ELb0ELb0ELb1ELb1ELb1EEEvNS_16Flash_fwd_paramsE,@"STO_CUDA_ENTRY STV_DEFAULT"
_ZN5flash24flash_fwd_splitkv_kernelI23Flash_fwd_kernel_traitsILi64ELi64ELi256ELi4ELb0ELb0EN7cutlass6half_tE19Flash_kernel_traitsILi64ELi64ELi256ELi4ES3_EELb1ELb0ELb0ELb0ELb0ELb1ELb1ELb1EEEvNS_16Flash_fwd_paramsE:
.text._ZN5flash24flash_fwd_splitkv_kernelI23Flash_fwd_kernel_traitsILi64ELi64ELi256ELi4ELb0ELb0EN7cutlass6half_tE19Flash_kernel_traitsILi64ELi64ELi256ELi4ES3_EELb1ELb0ELb0ELb0ELb0ELb1ELb1ELb1EEEvNS_16Flash_fwd_paramsE:
        /* <DEDUP_REMOVED lines=30> */
[----:B-1----:R-:W-:Y:S05]  /*01e0*/  CALL.REL.NOINC `($_ZN5flash24flash_fwd_splitkv_kernelI23Flash_fwd_kernel_traitsILi64ELi64ELi256ELi4ELb0ELb0EN7cutlass6half_tE19Flash_kernel_traitsILi64ELi64ELi256ELi4ES3_EELb1ELb0ELb0ELb0ELb0ELb1ELb1ELb1EEEvNS_16Flash_fwd_paramsE$_ZN5flash30compute_attn_1rowblock_splitkvI23Flash_fwd_kernel_traitsILi64ELi64ELi256ELi4ELb0ELb0EN7cutlass6half_tE19Flash_kernel_traitsILi64ELi64ELi256ELi4ES3_EELb1ELb0ELb0ELb0ELb0ELb1ELb1ELb1ENS_16Flash_fwd_paramsEEEvRKT8_iiiii) ;  /* 0x0000000000087944 */ /* 0x002fea0003c00000 */
[----:B------:R-:W-:Y:S05]  /*01f0*/  BSYNC B3 ;  /* 0x0000000000037941 */ /* 0x000fea0003800000 */
.L_x_1943:
[----:B------:R-:W-:Y:S05]  /*0200*/  EXIT ;  /* 0x000000000000794d */ /* 0x000fea0003800000 */
        .type           $_ZN5flash24flash_fwd_splitkv_kernelI23Flash_fwd_kernel_traitsILi64ELi64ELi256ELi4ELb0ELb0EN7cutlass6half_tE19Flash_kernel_traitsILi64ELi64ELi256ELi4ES3_EELb1ELb0ELb0ELb0ELb0ELb1ELb1ELb1EEEvNS_16Flash_fwd_paramsE$_ZN5flash30compute_attn_1rowblock_splitkvI23Flash_fwd_kernel_traitsILi64ELi64ELi256ELi4ELb0ELb0EN7cutlass6half_tE19Flash_kernel_traitsILi64ELi64ELi256ELi4ES3_EELb1ELb0ELb0ELb0ELb0ELb1ELb1ELb1ENS_16Flash_fwd_paramsEEEvRKT8_iiiii,@function
        .size           $_ZN5flash24flash_fwd_splitkv_kernelI23Flash_fwd_kernel_traitsILi64ELi64ELi256ELi4ELb0ELb0EN7cutlass6half_tE19Flash_kernel_traitsILi64ELi64ELi256ELi4ES3_EELb1ELb0ELb0ELb0ELb0ELb1ELb1ELb1EEEvNS_16Flash_fwd_paramsE$_ZN5flash30compute_attn_1rowblock_splitkvI23Flash_fwd_kernel_traitsILi64ELi64ELi256ELi4ELb0ELb0EN7cutlass6half_tE19Flash_kernel_traitsILi64ELi64ELi256ELi4ES3_EELb1ELb0ELb0ELb0ELb0ELb1ELb1ELb1ENS_16Flash_fwd_paramsEEEvRKT8_iiiii,(.L_x_7849 - $_ZN5flash24flash_fwd_splitkv_kernelI23Flash_fwd_kernel_traitsILi64ELi64ELi256ELi4ELb0ELb0EN7cutlass6half_tE19Flash_kernel_traitsILi64ELi64ELi256ELi4ES3_EELb1ELb0ELb0ELb0ELb0ELb1ELb1ELb1EEEvNS_16Flash_fwd_paramsE$_ZN5flash30compute_attn_1rowblock_splitkvI23Flash_fwd_kernel_traitsILi64ELi64ELi256ELi4ELb0ELb0EN7cutlass6half_tE19Flash_kernel_traitsILi64ELi64ELi256ELi4ES3_EELb1ELb0ELb0ELb0ELb0ELb1ELb1ELb1ENS_16Flash_fwd_paramsEEEvRKT8_iiiii)
$_ZN5flash24flash_fwd_splitkv_kernelI23Flash_fwd_kernel_traitsILi64ELi64ELi256ELi4ELb0ELb0EN7cutlass6half_tE19Flash_kernel_traitsILi64ELi64ELi256ELi4ES3_EELb1ELb0ELb0ELb0ELb0ELb1ELb1ELb1EEEvNS_16Flash_fwd_paramsE$_ZN5flash30compute_attn_1rowblock_splitkvI23Flash_fwd_kernel_traitsILi64ELi64ELi256ELi4ELb0ELb0EN7cutlass6half_tE19Flash_kernel_traitsILi64ELi64ELi256ELi4ES3_EELb1ELb0ELb0ELb0ELb0ELb1ELb1ELb1ENS_16Flash_fwd_paramsEEEvRKT8_iiiii:
        /* <DEDUP_REMOVED lines=29> */
.L_x_1945:
[----:B------:R-:W-:Y:S05]  /*03e0*/  BSYNC B0 ;  /* 0x0000000000007941 */ /* 0x000fea0003800000 */
.L_x_1944:
        /* <DEDUP_REMOVED lines=8> */
.L_x_1947:
[----:B------:R3:W5:Y:S02]  /*0470*/  LD.E R0, desc[UR6][R22.64+0xb8] ;  /* 0x0000b80616007980 */ /* 0x000764000c101900 */
.L_x_1948:
[----:B------:R-:W-:Y:S05]  /*0480*/  BSYNC B0 ;  /* 0x0000000000007941 */ /* 0x000fea0003800000 */
.L_x_1946:
        /* <DEDUP_REMOVED lines=10> */
.L_x_1950:
[----:B------:R-:W2:Y:S01]  /*0530*/  LD.E.64 R2, desc[UR6][R22.64+0x108] ;  /* 0x0001080616027980 */ /* 0x000ea2000c101b00 */
[----:B------:R-:W-:Y:S01]  /*0540*/  BSSY B0, `(.L_x_1952) ;  /* 0x0000006000007945 */ /* 0x000fe20003800000 */
[----:B------:R-:W-:Y:S01]  /*0550*/  IMAD.MOV.U32 R0, RZ, RZ, RZ ;  /* 0x000000ffff007224 */ /* 0x000fe200078e00ff */
[----:B--2---:R-:W-:-:S04]  /*0560*/  ISETP.NE.U32.AND P0, PT, R2, RZ, PT ;  /* 0x000000ff0200720c */ /* 0x004fc80003f05070 */
[----:B------:R-:W-:-:S13]  /*0570*/  ISETP.NE.AND.EX P0, PT, R3, RZ, PT, P0 ;  /* 0x000000ff0300720c */ /* 0x000fda0003f05300 */
[----:B------:R-:W-:Y:S05]  /*0580*/  @!P0 BRA `(.L_x_1953) ;  /* 0x0000000000048947 */ /* 0x000fea0003800000 */
[----:B------:R2:W5:Y:S02]  /*0590*/  LD.E R0, desc[UR6][R22.64+0xbc] ;  /* 0x0000bc0616007980 */ /* 0x000564000c101900 */
.L_x_1953:
[----:B------:R-:W-:Y:S05]  /*05a0*/  BSYNC B0 ;  /* 0x0000000000007941 */ /* 0x000fea0003800000 */
.L_x_1952:
[----:B-----5:R-:W-:Y:S02]  /*05b0*/  IADD3 R211, R119, R0, RZ ;  /* 0x0000000077d37210 */ /* 0x020fe40007ffe0ff */
.L_x_1951:
[----:B------:R-:W-:Y:S05]  /*05c0*/  BSYNC B1 ;  /* 0x0000000000017941 */ /* 0x000fea0003800000 */
.L_x_1949:
[----:B------:R-:W4:Y:S01]  /*05d0*/  S2R R41, SR_CTAID.X ;  /* 0x0000000000297919 */ /* 0x000f220000002500 */
[----:B------:R-:W-:Y:S01]  /*05e0*/  MOV R15, 0x1f0 ;  /* 0x000001f0000f7802 */ /* 0x000fe20000000f00 */
[----:B------:R-:W-:-:S03]  /*05f0*/  IMAD.MOV.U32 R3, RZ, RZ, 0x0 ;  /* 0x00000000ff037424 */ /* 0x000fc600078e00ff */
[----:B------:R-:W-:Y:S01]  /*0600*/  MOV R2, R15 ;  /* 0x0000000f00027202 */ /* 0x000fe20000000f00 */
[----:B----4-:R-:W-:-:S05]  /*0610*/  IMAD.SHL.U32 R14, R41, 0x40, RZ ;  /* 0x00000040290e7824 */ /* 0x010fca00078e00ff */
[----:B------:R-:W-:-:S13]  /*0620*/  ISETP.GT.AND P0, PT, R16, R14, PT ;  /* 0x0000000e1000720c */ /* 0x000fda0003f04270 */
[----:B-123--:R-:W-:Y:S05]  /*0630*/  @!P0 RET.REL.NODEC R2 `(_ZN5flash24flash_fwd_splitkv_kernelI23Flash_fwd_kernel_traitsILi64ELi64ELi256ELi4ELb0ELb0EN7cutlass6half_tE19Flash_kernel_traitsILi64ELi64ELi256ELi4ES3_EELb1ELb0ELb0ELb0ELb0ELb1ELb1ELb1EEEvNS_16Flash_fwd_paramsE) ;  /* 0xfffffff802708950 */ /* 0x00efea0003c3ffff */
        /* <DEDUP_REMOVED lines=13> */
[----:B------:R-:W-:-:S05]  /*0710*/  LEA.HI.SX32 R0, R0, R7, 0x18 ;  /* 0x0000000700007211 */ /* 0x000fca00078fc2ff */
[----:B------:R-:W-:Y:S02]  /*0720*/  VIADD R5, R0, 0xffffffff ;  /* 0xffffffff00057836 */ /* 0x000fe40000000000 */
[----:B------:R-:W-:Y:S02]  /*0730*/  IMAD R0, R2, R4, RZ ;  /* 0x0000000402007224 */ /* 0x000fe400078e02ff */
[----:B------:R-:W-:Y:S01]  /*0740*/  IMAD.MOV.U32 R2, RZ, RZ, RZ ;  /* 0x000000ffff027224 */ /* 0x000fe200078e00ff */
[----:B------:R-:W-:-:S03]  /*0750*/  IABS R9, R5 ;  /* 0x0000000500097213 */ /* 0x000fc60000000000 */
        /* <DEDUP_REMOVED lines=119> */
[----:B-1----:R-:W-:Y:S05]  /*0ed0*/  @P0 RET.REL.NODEC R2 `(_ZN5flash24flash_fwd_splitkv_kernelI23Flash_fwd_kernel_traitsILi64ELi64ELi256ELi4ELb0ELb0EN7cutlass6half_tE19Flash_kernel_traitsILi64ELi64ELi256ELi4ES3_EELb1ELb0ELb0ELb0ELb0ELb1ELb1ELb1EEEvNS_16Flash_fwd_paramsE) ;  /* 0xfffffff002480950 */ /* 0x002fea0003c3ffff */
[----:B------:R-:W-:Y:S02]  /*0ee0*/  MOV R0, 0xff800000 ;  /* 0xff80000000007802 */ /* 0x000fe40000000f00 */
[----:B------:R-:W-:Y:S02]  /*0ef0*/  MOV R2, R15 ;  /* 0x0000000f00027202 */ /* 0x000fe40000000f00 */
[----:B------:R-:W-:Y:S01]  /*0f00*/  MOV R3, 0x0 ;  /* 0x0000000000037802 */ /* 0x000fe20000000f00 */
[----:B------:R1:W-:Y:S03]  /*0f10*/  ST.E desc[UR6][R4.64+0xe0], R0 ;  /* 0x0000e00004007985 */ /* 0x0003e6000c101906 */
[----:B-1----:R-:W-:Y:S05]  /*0f20*/  RET.REL.NODEC R2 `(_ZN5flash24flash_fwd_splitkv_kernelI23Flash_fwd_kernel_traitsILi64ELi64ELi256ELi4ELb0ELb0EN7cutlass6half_tE19Flash_kernel_traitsILi64ELi64ELi256ELi4ES3_EELb1ELb0ELb0ELb0ELb0ELb1ELb1ELb1EEEvNS_16Flash_fwd_paramsE) ;  /* 0xfffffff002347950 */ /* 0x002fea0003c3ffff */
.L_x_1954:
        /* <DEDUP_REMOVED lines=70> */
[----:B-1----:R-:W-:Y:S01]  /*1390*/  IADD3 R0, RZ, -R3, RZ ;  /* 0x80000003ff007210 */ /* 0x002fe20007ffe0ff */
[----:B------:R-:W-:-:S04]  /*13a0*/  IMAD.MOV.U32 R2, RZ, RZ, RZ ;  /* 0x000000ffff027224 */ /* 0x000fc800078e00ff */
[----:B------:R-:W-:Y:S01]  /*13b0*/  IMAD R14, R0, R4, RZ ;  /* 0x00000004000e7224 */ /* 0x000fe200078e02ff */
[----:B------:R-:W-:-:S03]  /*13c0*/  IABS R0, R42 ;  /* 0x0000002a00007213 */ /* 0x000fc60000000000 */
[----:B------:R-:W-:Y:S01]  /*13d0*/  IMAD.HI.U32 R14, R3, R14, R2 ;  /* 0x0000000e030e7227 */ /* 0x000fe200078e0002 */
[----:B------:R-:W-:-:S05]  /*13e0*/  IADD3 R2, RZ, -R16, RZ ;  /* 0x80000010ff027210 */ /* 0x000fca0007ffe0ff */
[----:B------:R-:W-:Y:S02]  /*13f0*/  IMAD.MOV.U32 R3, RZ, RZ, R2 ;  /* 0x000000ffff037224 */ /* 0x000fe400078e0002 */
        /* <DEDUP_REMOVED lines=40> */
.L_x_1956:
        /* <DEDUP_REMOVED lines=8> */
[----:B-----5:R-:W-:-:S02]  /*1700*/  @!P3 SHF.R.S32.HI R14, RZ, 0x1f, R12 ;  /* 0x0000001fff0eb819 */ /* 0x020fc4000001140c */
[----:B------:R-:W-:-:S04]  /*1710*/  LEA R20, R36, 0xffffff00, 0x8 ;  /* 0xffffff0024147811 */ /* 0x000fc800078e40ff */
[----:B------:R-:W-:Y:S02]  /*1720*/  SHF.R.S32.HI R21, RZ, 0x1f, R20 ;  /* 0x0000001fff157819 */ /* 0x000fe40000011414 */
        /* <DEDUP_REMOVED lines=12> */
[----:B------:R-:W-:Y:S01]  /*17f0*/  IMAD R4, R0, R6, RZ ;  /* 0x0000000600047224 */ /* 0x000fe200078e02ff */
[----:B------:R-:W-:-:S03]  /*1800*/  IABS R0, R42 ;  /* 0x0000002a00007213 */ /* 0x000fc60000000000 */
[----:B------:R-:W-:Y:S01]  /*1810*/  IMAD.HI.U32 R4, R3, R4, R2 ;  /* 0x0000000403047227 */ /* 0x000fe200078e0002 */
[----:B------:R-:W-:-:S05]  /*1820*/  IADD3 R2, RZ, -R5, RZ ;  /* 0x80000005ff027210 */ /* 0x000fca0007ffe0ff */
        /* <DEDUP_REMOVED lines=22> */
[----:B------:R-:W-:Y:S02]  /*1990*/  IMAD R5, R191, R20, RZ ;  /* 0x00000014bf057224 */ /* 0x000fe400078e02ff */
        /* <DEDUP_REMOVED lines=17> */
[----:B------:R-:W-:Y:S01]  /*1ab0*/  @!P3 IMAD R7, R17, R12, RZ ;  /* 0x0000000c1107b224 */ /* 0x000fe200078e02ff */
[----:B------:R-:W-:Y:S01]  /*1ac0*/  @!P3 SHF.R.S32.HI R6, RZ, 0x1f, R12 ;  /* 0x0000001fff06b819 */ /* 0x000fe2000001140c */
[----:B------:R-:W-:Y:S01]  /*1ad0*/  @P3 IMAD.IADD R8, R13, 0x1, R24 ;  /* 0x000000010d083824 */ /* 0x000fe200078e0218 */
[----:B------:R-:W-:Y:S01]  /*1ae0*/  SHF.R.S32.HI R30, RZ, 0x1f, R0 ;  /* 0x0000001fff1e7819 */ /* 0x000fe20000011400 */
[----:B------:R-:W-:-:S02]  /*1af0*/  IMAD R11, R19, R0, RZ ;  /* 0x00000000130b7224 */ /* 0x000fc400078e02ff */
[----:B------:R-:W-:Y:S02]  /*1b00*/  @!P3 IMAD R13, R16, R6, R7 ;  /* 0x00000006100db224 */ /* 0x000fe400078e0207 */
[----:B------:R-:W-:Y:S02]  /*1b10*/  @P3 IMAD R14, R26, R8, RZ ;  /* 0x000000081a0e3224 */ /* 0x000fe400078e02ff */
[----:B------:R-:W-:-:S04]  /*1b20*/  @!P3 IMAD.WIDE.U32 R6, R16, R12, R2 ;  /* 0x0000000c1006b225 */ /* 0x000fc800078e0002 */
[----:B------:R-:W-:-:S04]  /*1b30*/  @P3 IMAD.WIDE.U32 R8, R25, R8, RZ ;  /* 0x0000000819083225 */ /* 0x000fc800078e00ff */
[----:B------:R-:W-:-:S04]  /*1b40*/  IMAD.WIDE.U32 R2, R18, R0, R4 ;  /* 0x0000000012027225 */ /* 0x000fc800078e0004 */
[----:B------:R-:W-:Y:S01]  /*1b50*/  IMAD R4, R18, R30, R11 ;  /* 0x0000001e12047224 */ /* 0x000fe200078e020b */
[----:B------:R-:W-:Y:S01]  /*1b60*/  @P3 IADD3 R14, R9, R14, RZ ;  /* 0x0000000e090e3210 */ /* 0x000fe20007ffe0ff */
[----:B------:R-:W-:Y:S01]  /*1b70*/  @!P3 IMAD.IADD R14, R7, 0x1, R13 ;  /* 0x00000001070eb824 */ /* 0x000fe200078e020d */
[----:B------:R-:W-:Y:S01]  /*1b80*/  @P3 MOV R10, R8 ;  /* 0x00000008000a3202 */ /* 0x000fe20000000f00 */
[----:B------:R-:W-:Y:S01]  /*1b90*/  IMAD.IADD R27, R3, 0x1, R4 ;  /* 0x00000001031b7824 */ /* 0x000fe200078e0204 */
[----:B------:R-:W-:Y:S02]  /*1ba0*/  @!P3 MOV R10, R6 ;  /* 0x00000006000ab202 */ /* 0x000fe40000000f00 */
[----:B------:R-:W-:Y:S02]  /*1bb0*/  MOV R26, R2 ;  /* 0x00000002001a7202 */ /* 0x000fe40000000f00 */
[----:B------:R-:W-:Y:S02]  /*1bc0*/  MOV R4, R20 ;  /* 0x0000001400047202 */ /* 0x000fe40000000f00 */
[----:B-1----:R-:W-:-:S02]  /*1bd0*/  MOV R16, R0 ;  /* 0x0000000000107202 */ /* 0x002fc40000000f00 */
.L_x_1957:
[----:B------:R-:W-:Y:S05]  /*1be0*/  BSYNC B0 ;  /* 0x0000000000007941 */ /* 0x000fea0003800000 */
.L_x_1955:
[----:B------:R-:W2:Y:S04]  /*1bf0*/  LDL R35, [R1+0x18] ;  /* 0x0000180001237983 */ /* 0x000ea80000100800 */
[----:B------:R-:W3:Y:S01]  /*1c00*/  LDL R37, [R1+0x1c] ;  /* 0x00001c0001257983 */ /* 0x000ee20000100800 */
[----:B------:R-:W-:-:S03]  /*1c10*/  ISETP.NE.AND P1, PT, R31, -0x1, PT ;  /* 0xffffffff1f00780c */ /* 0x000fc60003f25270 */
[----:B------:R-:W4:Y:S04]  /*1c20*/  LD.E.64 R8, desc[UR6][R22.64+0x30] ;  /* 0x0000300616087980 */ /* 0x000f28000c101b00 */
[----:B------:R-:W4:Y:S04]  /*1c30*/  LD.E R15, desc[UR6][R22.64+0xc0] ;  /* 0x0000c006160f7980 */ /* 0x000f28000c101900 */
        /* <DEDUP_REMOVED lines=8> */
[----:B------:R-:W-:-:S05]  /*1cc0*/  LOP3.LUT R2, R0, 0xfffffff8, RZ, 0xc0, !PT ;  /* 0xfffffff800027812 */ /* 0x000fca00078ec0ff */
[----:B------:R-:W-:Y:S01]  /*1cd0*/  IMAD.IADD R217, R39, 0x1, -R2 ;  /* 0x0000000127d97824 */ /* 0x000fe200078e0a02 */
[----:B------:R-:W-:-:S03]  /*1ce0*/  SHF.R.S32.HI R78, RZ, 0x3, R0 ;  /* 0x00000003ff4e7819 */ /* 0x000fc60000011400 */
[----:B------:R-:W-:Y:S02]  /*1cf0*/  IMAD.SHL.U32 R132, R217, 0x8, RZ ;  /* 0x00000008d9847824 */ /* 0x000fe400078e00ff */
[----:B------:R-:W-:-:S03]  /*1d00*/  IMAD.SHL.U32 R5, R78, 0x40, RZ ;  /* 0x000000404e057824 */ /* 0x000fc600078e00ff */
[----:B------:R-:W-:Y:S02]  /*1d10*/  IADD3 R2, P0, R132, R10, RZ ;  /* 0x0000000a84027210 */ /* 0x000fe40007f1e0ff */
[----:B------:R-:W-:Y:S02]  /*1d20*/  SHF.R.S32.HI R133, RZ, 0x1f, R132 ;  /* 0x0000001fff857819 */ /* 0x000fe40000011484 */
[----:B------:R-:W-:Y:S02]  /*1d30*/  LOP3.LUT R5, R5, 0x1c0, RZ, 0xc0, !PT ;  /* 0x000001c005057812 */ /* 0x000fe400078ec0ff */
[----:B------:R-:W-:Y:S02]  /*1d40*/  IADD3.X R3, R133, R14, RZ, P0, !PT ;  /* 0x0000000e85037210 */ /* 0x000fe400007fe4ff */
[----:B-1----:R-:W-:Y:S02]  /*1d50*/  LEA.HI R33, R34, R39, RZ, 0x4 ;  /* 0x0000002722217211 */ /* 0x002fe400078f20ff */
[----:B------:R-:W-:-:S02]  /*1d60*/  SHF.R.S32.HI R214, RZ, 0x1f, R38 ;  /* 0x0000001fffd67819 */ /* 0x000fc40000011426 */
[----:B------:R-:W-:Y:S01]  /*1d70*/  SHF.R.S32.HI R79, RZ, 0x1f, R78 ;  /* 0x0000001fff4f7819 */ /* 0x000fe2000001144e */
[----:B------:R-:W-:Y:S01]  /*1d80*/  IMAD.MOV.U32 R187, RZ, RZ, 0x20 ;  /* 0x00000020ffbb7424 */ /* 0x000fe200078e00ff */
[C---:B------:R-:W-:Y:S01]  /*1d90*/  SHF.L.U64.HI R118, R190.reuse, 0x4, R191 ;  /* 0x00000004be767819 */ /* 0x040fe200000102bf */
[----:B------:R-:W-:Y:S01]  /*1da0*/  IMAD.SHL.U32 R116, R190, 0x10, RZ ;  /* 0x00000010be747824 */ /* 0x000fe200078e00ff */
[----:B------:R-:W-:Y:S01]  /*1db0*/  SHF.R.S32.HI R222, RZ, 0x4, R33 ;  /* 0x00000004ffde7819 */ /* 0x000fe20000011421 */
[-C--:B--2---:R-:W-:Y:S02]  /*1dc0*/  IMAD R0, R21, R35.reuse, RZ ;  /* 0x0000002315007224 */ /* 0x084fe400078e02ff */
[----:B------:R-:W-:-:S04]  /*1dd0*/  IMAD.WIDE.U32 R2, R4, R35, R2 ;  /* 0x0000002304027225 */ /* 0x000fc800078e0002 */
[----:B---3--:R-:W-:Y:S01]  /*1de0*/  IMAD R0, R4, R37, R0 ;  /* 0x0000002504007224 */ /* 0x008fe200078e0200 */
[----:B------:R-:W-:Y:S02]  /*1df0*/  LOP3.LUT R4, R5, 0x38, R132, 0xf8, !PT ;  /* 0x0000003805047812 */ /* 0x000fe400078ef884 */
[----:B------:R-:W-:Y:S01]  /*1e00*/  SHF.R.U32.HI R5, RZ, 0x3, R5 ;  /* 0x00000003ff057819 */ /* 0x000fe20000011605 */
[----:B------:R-:W-:Y:S02]  /*1e10*/  IMAD.IADD R3, R3, 0x1, R0 ;  /* 0x0000000103037824 */ /* 0x000fe400078e0200 */
[----:B------:R-:W-:Y:S01]  /*1e20*/  IMAD R0, R29, R16, RZ ;  /* 0x000000101d007224 */ /* 0x000fe200078e02ff */
[----:B------:R-:W-:Y:S02]  /*1e30*/  LOP3.LUT R21, R4, R5, RZ, 0x3c, !PT ;  /* 0x0000000504157212 */ /* 0x000fe400078e3cff */
[----:B------:R-:W-:Y:S01]  /*1e40*/  LOP3.LUT R4, R33, 0xfffffff0, RZ, 0xc0, !PT ;  /* 0xfffffff021047812 */ /* 0x000fe200078ec0ff */
[----:B------:R-:W-:-:S04]  /*1e50*/  IMAD R17, R30, R28, R0 ;  /* 0x0000001c1e117224 */ /* 0x000fc800078e0200 */
[----:B------:R-:W-:Y:S02]  /*1e60*/  IMAD.IADD R0, R39, 0x1, -R4 ;  /* 0x0000000127007824 */ /* 0x000fe400078e0a04 */
[----:B------:R-:W-:-:S03]  /*1e70*/  IMAD.WIDE.U32 R10, R16, R28, R2 ;  /* 0x0000001c100a7225 */ /* 0x000fc600078e0002 */
[----:B------:R-:W-:Y:S01]  /*1e80*/  SHF.R.S32.HI R3, RZ, 0x1f, R0 ;  /* 0x0000001fff037819 */ /* 0x000fe20000011400 */
[----:B----4-:R-:W-:-:S03]  /*1e90*/  @!P1 IMAD R2, R7, R38, RZ ;  /* 0x0000002607029224 */ /* 0x010fc600078e02ff */
[----:B------:R-:W-:Y:S01]  /*1ea0*/  LEA.HI R249, R3, R0, RZ, 0x3 ;  /* 0x0000000003f97211 */ /* 0x000fe200078f18ff */
[C---:B------:R-:W-:Y:S02]  /*1eb0*/  @!P1 IMAD R14, R6.reuse, R214, R2 ;  /* 0x000000d6060e9224 */ /* 0x040fe400078e0202 */
[----:B------:R-:W-:Y:S01]  /*1ec0*/  @!P1 IMAD.WIDE.U32 R2, R6, R38, RZ ;  /* 0x0000002606029225 */ /* 0x000fe200078e00ff */
[----:B------:R1:W-:Y:S03]  /*1ed0*/  STL [R1], R15 ;  /* 0x0000000f01007387 */ /* 0x0003e60000100800 */
[----:B------:R-:W-:-:S04]  /*1ee0*/  @P1 IMAD.WIDE.U32 R4, R8, R31, RZ ;  /* 0x0000001f08041225 */ /* 0x000fc800078e00ff */
[----:B------:R-:W-:Y:S01]  /*1ef0*/  @!P1 IMAD.MOV.U32 R4, RZ, RZ, R2 ;  /* 0x000000ffff049224 */ /* 0x000fe200078e0002 */
[----:B------:R-:W-:-:S04]  /*1f00*/  LEA.HI R28, R34, R39, RZ, 0x6 ;  /* 0x00000027221c7211 */ /* 0x000fc800078f30ff */
[----:B------:R-:W-:Y:S02]  /*1f10*/  IADD3 R2, P0, R132, R4, RZ ;  /* 0x0000000484027210 */ /* 0x000fe40007f1e0ff */
[----:B------:R-:W-:Y:S01]  /*1f20*/  LOP3.LUT R6, R249, 0xfffffff8, RZ, 0xc0, !PT ;  /* 0xfffffff8f9067812 */ /* 0x000fe200078ec0ff */
[----:B-1----:R-:W-:-:S05]  /*1f30*/  @P1 IMAD R15, R9, R31, RZ ;  /* 0x0000001f090f1224 */ /* 0x002fca00078e02ff */
[----:B------:R-:W-:Y:S01]  /*1f40*/  @P1 IADD3 R5, R5, R15, RZ ;  /* 0x0000000f05051210 */ /* 0x000fe20007ffe0ff */
[----:B------:R-:W-:Y:S01]  /*1f50*/  @!P1 IMAD.IADD R5, R3, 0x1, R14 ;  /* 0x0000000103059824 */ /* 0x000fe200078e020e */
[----:B------:R-:W-:Y:S01]  /*1f60*/  SHF.R.S32.HI R4, RZ, 0x1f, R42 ;  /* 0x0000001fff047819 */ /* 0x000fe2000001142a */
[----:B------:R-:W-:Y:S02]  /*1f70*/  @P1 IMAD.MOV.U32 R170, RZ, RZ, R8 ;  /* 0x000000ffffaa1224 */ /* 0x000fe400078e0008 */
[----:B------:R-:W-:Y:S02]  /*1f80*/  IMAD.X R3, R133, 0x1, R5, P0 ;  /* 0x0000000185037824 */ /* 0x000fe400000e0605 */
[----:B------:R-:W-:Y:S02]  /*1f90*/  @P1 IMAD.MOV.U32 R171, RZ, RZ, R9 ;  /* 0x000000ffffab1224 */ /* 0x000fe400078e0009 */
[----:B------:R-:W-:Y:S02]  /*1fa0*/  IMAD.SHL.U32 R7, R28, 0x8, RZ ;  /* 0x000000081c077824 */ /* 0x000fe400078e00ff */
[----:B------:R-:W-:-:S02]  /*1fb0*/  IMAD.IADD R248, R0, 0x1, -R6 ;  /* 0x0000000100f87824 */ /* 0x000fc400078e0a06 */
[----:B------:R-:W-:Y:S02]  /*1fc0*/  @!P1 IMAD.MOV.U32 R170, RZ, RZ, R8 ;  /* 0x000000ffffaa9224 */ /* 0x000fe400078e0008 */
[----:B------:R-:W-:Y:S02]  /*1fd0*/  @!P1 IMAD.MOV.U32 R171, RZ, RZ, R9 ;  /* 0x000000ffffab9224 */ /* 0x000fe400078e0009 */
[----:B------:R-:W-:Y:S02]  /*1fe0*/  IMAD R0, R13, R42, RZ ;  /* 0x0000002a0d007224 */ /* 0x000fe400078e02ff */
[----:B------:R-:W-:Y:S01]  /*1ff0*/  IMAD.WIDE.U32 R8, R42, R12, R2 ;  /* 0x0000000c2a087225 */ /* 0x000fe200078e0002 */
[----:B------:R-:W-:Y:S02]  /*2000*/  IADD3 R2, P0, R132, R26, RZ ;  /* 0x0000001a84027210 */ /* 0x000fe40007f1e0ff */
[----:B------:R-:W-:Y:S01]  /*2010*/  LOP3.LUT R252, R21, 0xfffffe00, R7, 0xf8, !PT ;  /* 0xfffffe0015fc7812 */ /* 0x000fe200078ef807 */
[----:B------:R-:W-:Y:S01]  /*2020*/  IMAD R4, R12, R4, R0 ;  /* 0x000000040c047224 */ /* 0x000fe200078e0200 */
[----:B------:R-:W-:Y:S01]  /*2030*/  IADD3 R7, R11, R17, RZ ;  /* 0x000000110b077210 */ /* 0x000fe20007ffe0ff */
[----:B------:R-:W-:Y:S01]  /*2040*/  IMAD R0, R191, R78, RZ ;  /* 0x0000004ebf007224 */ /* 0x000fe200078e02ff */
[----:B------:R-:W-:Y:S01]  /*2050*/  MOV R6, R10 ;  /* 0x0000000a00067202 */ /* 0x000fe20000000f00 */
[----:B------:R-:W-:Y:S01]  /*2060*/  IMAD.WIDE R10, R41, 0x40, R78 ;  /* 0x00000040290a7825 */ /* 0x000fe200078e024e */
[----:B------:R-:W-:-:S03]  /*2070*/  IADD3 R9, R9, R4, RZ ;  /* 0x0000000409097210 */ /* 0x000fc60007ffe0ff */
[----:B------:R-:W-:Y:S02]  /*2080*/  IMAD.X R3, R133, 0x1, R27, P0 ;  /* 0x0000000185037824 */ /* 0x000fe400000e061b */
[----:B------:R-:W-:Y:S02]  /*2090*/  IMAD R12, R37, R78, RZ ;  /* 0x0000004e250c7224 */ /* 0x000fe400078e02ff */
        /* <DEDUP_REMOVED lines=14> */
[----:B------:R-:W-:-:S02]  /*2180*/  VIMNMX R117, R40, R2, !PT ;  /* 0x0000000228757248 */ /* 0x000fc40007fe0100 */
        /* <DEDUP_REMOVED lines=123> */
[C---:B------:R-:W-:Y:S01]  /*2940*/  IADD3 R77, P2, R18.reuse, R77, RZ ;  /* 0x0000004d124d7210 */ /* 0x040fe20007f5e0ff */
        /* <DEDUP_REMOVED lines=127> */
.L_x_2062:
        /* <DEDUP_REMOVED lines=8> */
[CC--:B------:R-:W-:Y:S02]  /*31c0*/  ISETP.GE.OR P1, PT, R81.reuse, R66.reuse, P0 ;  /* 0x000000425100720c */ /* 0x0c0fe40000726670 */
[-C--:B------:R-:W-:Y:S02]  /*31d0*/  ISETP.GE.OR P3, PT, R92, R66.reuse, P0 ;  /* 0x000000425c00720c */ /* 0x080fe40000766670 */
[-C--:B------:R-:W-:Y:S02]  /*31e0*/  ISETP.LT.OR P6, PT, R81, R67.reuse, P1 ;  /* 0x000000435100720c */ /* 0x080fe40000fc1670 */
[-C--:B------:R-:W-:Y:S02]  /*31f0*/  ISETP.GE.OR P1, PT, R80, R66.reuse, P0 ;  /* 0x000000425000720c */ /* 0x080fe40000726670 */
        /* <DEDUP_REMOVED lines=15> */
[----:B------:R-:W-:Y:S02]  /*32f0*/  ISETP.GE.OR P2, PT, R91, R66, P0 ;  /* 0x000000425b00720c */ /* 0x000fe40000746670 */
        /* <DEDUP_REMOVED lines=8> */
[----:B------:R-:W-:Y:S02]  /*3380*/  @!P3 IADD3 R4, P1, R48, R184, RZ ;  /* 0x000000b83004b210 */ /* 0x000fe40007f3e0ff */
[----:B------:R-:W-:Y:S02]  /*3390*/  LOP3.LUT R33, R33, 0xffffffdf, RZ, 0xc0, !PT ;  /* 0xffffffdf21217812 */ /* 0x000fe400078ec0ff */
[-C--:B------:R-:W-:Y:S01]  /*33a0*/  ISETP.LT.OR P6, PT, R86, R67.reuse, P6 ;  /* 0x000000435600720c */ /* 0x080fe200037c1670 */
[----:B------:R-:W-:Y:S01]  /*33b0*/  @!P3 IMAD.X R5, R49, 0x1, R185, P1 ;  /* 0x000000013105b824 */ /* 0x000fe200008e06b9 */
[----:B------:R-:W-:Y:S02]  /*33c0*/  @!P2 IADD3 R34, P1, R48, R140, RZ ;  /* 0x0000008c3022a210 */ /* 0x000fe40007f3e0ff */
[----:B------:R-:W-:Y:S02]  /*33d0*/  @P3 LOP3.LUT R33, R33, 0x20, RZ, 0xfc, !PT ;  /* 0x0000002021213812 */ /* 0x000fe400078efcff */
[-C--:B------:R-:W-:Y:S01]  /*33e0*/  ISETP.GE.OR P5, PT, R85, R66.reuse, P0 ;  /* 0x000000425500720c */ /* 0x080fe200007a6670 */
[----:B------:R-:W-:Y:S01]  /*33f0*/  @!P2 IMAD.X R35, R49, 0x1, R180, P1 ;  /* 0x000000013123a824 */ /* 0x000fe200008e06b4 */
[----:B------:R-:W-:Y:S02]  /*3400*/  LOP3.LUT R33, R33, 0xffffffef, RZ, 0xc0, !PT ;  /* 0xffffffef21217812 */ /* 0x000fe400078ec0ff */
[CC--:B------:R-:W-:Y:S02]  /*3410*/  ISETP.GE.OR P1, PT, R90.reuse, R66.reuse, P0 ;  /* 0x000000425a00720c */ /* 0x0c0fe40000726670 */
        /* <DEDUP_REMOVED lines=245> */
.L_x_1963:
[----:B------:R-:W-:Y:S05]  /*4370*/  BSYNC B0 ;  /* 0x0000000000007941 */ /* 0x000fea0003800000 */
.L_x_1962:
        /* <DEDUP_REMOVED lines=61> */
.L_x_1965:
[----:B------:R-:W-:Y:S05]  /*4750*/  BSYNC B0 ;  /* 0x0000000000007941 */ /* 0x000fea0003800000 */
.L_x_1964:
        /* <DEDUP_REMOVED lines=64> */
.L_x_1967:
[----:B------:R-:W-:Y:S05]  /*4b60*/  BSYNC B0 ;  /* 0x0000000000007941 */ /* 0x000fea0003800000 */
.L_x_1966:
        /* <DEDUP_REMOVED lines=71> */
.L_x_1969:
[----:B------:R-:W-:Y:S05]  /*4fe0*/  BSYNC B0 ;  /* 0x0000000000007941 */ /* 0x000fea0003800000 */
.L_x_1968:
        /* <DEDUP_REMOVED lines=64> */
.L_x_1971:
[----:B------:R-:W-:Y:S05]  /*53f0*/  BSYNC B0 ;  /* 0x0000000000007941 */ /* 0x000fea0003800000 */
.L_x_1970:
        /* <DEDUP_REMOVED lines=71> */
.L_x_1973:
[----:B------:R-:W-:Y:S05]  /*5870*/  BSYNC B0 ;  /* 0x0000000000007941 */ /* 0x000fea0003800000 */
.L_x_1972:
        /* <DEDUP_REMOVED lines=71> */
.L_x_1975:
[----:B------:R-:W-:Y:S05]  /*5cf0*/  BSYNC B0 ;  /* 0x0000000000007941 */ /* 0x000fea0003800000 */
.L_x_1974:
        /* <DEDUP_REMOVED lines=71> */
.L_x_1977:
[----:B------:R-:W-:Y:S05]  /*6170*/  BSYNC B0 ;  /* 0x0000000000007941 */ /* 0x000fea0003800000 */
.L_x_1976:
        /* <DEDUP_REMOVED lines=65> */
.L_x_1979:
[----:B------:R-:W-:Y:S05]  /*6590*/  BSYNC B0 ;  /* 0x0000000000007941 */ /* 0x000fea0003800000 */
.L_x_1978:
        /* <DEDUP_REMOVED lines=71> */
.L_x_1981:
[----:B------:R-:W-:Y:S05]  /*6a10*/  BSYNC B0 ;  /* 0x0000000000007941 */ /* 0x000fea0003800000 */
.L_x_1980:
        /* <DEDUP_REMOVED lines=69> */
.L_x_1983:
[----:B------:R-:W-:Y:S05]  /*6e70*/  BSYNC B0 ;  /* 0x0000000000007941 */ /* 0x000fea0003800000 */
.L_x_1982:
        /* <DEDUP_REMOVED lines=80> */
.L_x_1985:
[----:B------:R-:W-:Y:S05]  /*7380*/  BSYNC B0 ;  /* 0x0000000000007941 */ /* 0x000fea0003800000 */
.L_x_1984:
        /* <DEDUP_REMOVED lines=68> */
.L_x_1987:
[----:B------:R-:W-:Y:S05]  /*77d0*/  BSYNC B0 ;  /* 0x0000000000007941 */ /* 0x000fea0003800000 */
.L_x_1986:
        /* <DEDUP_REMOVED lines=68> */
.L_x_1989:
[----:B------:R-:W-:Y:S05]  /*7c20*/  BSYNC B0 ;  /* 0x0000000000007941 */ /* 0x000fea0003800000 */
.L_x_1988:
        /* <DEDUP_REMOVED lines=68> */
.L_x_1991:
[----:B------:R-:W-:Y:S05]  /*8070*/  BSYNC B0 ;  /* 0x0000000000007941 */ /* 0x000fea0003800000 */
.L_x_1990:
        /* <DEDUP_REMOVED lines=68> */
.L_x_1993:
[----:B------:R-:W-:Y:S05]  /*84c0*/  BSYNC B0 ;  /* 0x0000000000007941 */ /* 0x000fea0003800000 */
.L_x_1992:
        /* <DEDUP_REMOVED lines=10> */
.L_x_1961:
        /* <DEDUP_REMOVED lines=100> */
.L_x_1998:
[----:B------:R-:W-:Y:S05]  /*8bb0*/  BSYNC B0 ;  /* 0x0000000000007941 */ /* 0x000fea0003800000 */
.L_x_1997:
[----:B-----5:R2:W-:Y:S02]  /*8bc0*/  ST.E.128 desc[UR6][R34.64], R8 ;  /* 0x0000000822007985 */ /* 0x0205e4000c101d06 */
.L_x_1996:
[----:B------:R-:W-:Y:S05]  /*8bd0*/  BSYNC B1 ;  /* 0x0000000000017941 */ /* 0x000fea0003800000 */
.L_x_1995:
        /* <DEDUP_REMOVED lines=99> */
.L_x_2002:
[----:B------:R-:W-:Y:S05]  /*9210*/  BSYNC B0 ;  /* 0x0000000000007941 */ /* 0x000fea0003800000 */
.L_x_2001:
[----:B-----5:R3:W-:Y:S02]  /*9220*/  ST.E.128 desc[UR6][R34.64], R8 ;  /* 0x0000000822007985 */ /* 0x0207e4000c101d06 */
.L_x_2000:
[----:B------:R-:W-:Y:S05]  /*9230*/  BSYNC B1 ;  /* 0x0000000000017941 */ /* 0x000fea0003800000 */
.L_x_1999:
        /* <DEDUP_REMOVED lines=99> */
.L_x_2006:
[----:B------:R-:W-:Y:S05]  /*9870*/  BSYNC B0 ;  /* 0x0000000000007941 */ /* 0x000fea0003800000 */
.L_x_2005:
[----:B-----5:R4:W-:Y:S02]  /*9880*/  ST.E.128 desc[UR6][R34.64], R8 ;  /* 0x0000000822007985 */ /* 0x0209e4000c101d06 */
.L_x_2004:
[----:B------:R-:W-:Y:S05]  /*9890*/  BSYNC B1 ;  /* 0x0000000000017941 */ /* 0x000fea0003800000 */
.L_x_2003:
        /* <DEDUP_REMOVED lines=106> */
.L_x_2010:
[----:B------:R-:W-:Y:S05]  /*9f40*/  BSYNC B0 ;  /* 0x0000000000007941 */ /* 0x000fea0003800000 */
.L_x_2009:
[----:B-----5:R2:W-:Y:S02]  /*9f50*/  ST.E.128 desc[UR6][R34.64], R8 ;  /* 0x0000000822007985 */ /* 0x0205e4000c101d06 */
.L_x_2008:
[----:B------:R-:W-:Y:S05]  /*9f60*/  BSYNC B1 ;  /* 0x0000000000017941 */ /* 0x000fea0003800000 */
.L_x_2007:
        /* <DEDUP_REMOVED lines=99> */
.L_x_2014:
[----:B------:R-:W-:Y:S05]  /*a5a0*/  BSYNC B0 ;  /* 0x0000000000007941 */ /* 0x000fea0003800000 */
.L_x_2013:
[----:B-----5:R2:W-:Y:S02]  /*a5b0*/  ST.E.128 desc[UR6][R34.64], R8 ;  /* 0x0000000822007985 */ /* 0x0205e4000c101d06 */
.L_x_2012:
[----:B------:R-:W-:Y:S05]  /*a5c0*/  BSYNC B1 ;  /* 0x0000000000017941 */ /* 0x000fea0003800000 */
.L_x_2011:
        /* <DEDUP_REMOVED lines=106> */
.L_x_2018:
[----:B------:R-:W-:Y:S05]  /*ac70*/  BSYNC B0 ;  /* 0x0000000000007941 */ /* 0x000fea0003800000 */
.L_x_2017:
[----:B-----5:R2:W-:Y:S02]  /*ac80*/  ST.E.128 desc[UR6][R34.64], R8 ;  /* 0x0000000822007985 */ /* 0x0205e4000c101d06 */
.L_x_2016:
[----:B------:R-:W-:Y:S05]  /*ac90*/  BSYNC B1 ;  /* 0x0000000000017941 */ /* 0x000fea0003800000 */
.L_x_2015:
        /* <DEDUP_REMOVED lines=106> */
.L_x_2022:
[----:B------:R-:W-:Y:S05]  /*b340*/  BSYNC B0 ;  /* 0x0000000000007941 */ /* 0x000fea0003800000 */
.L_x_2021:
[----:B-----5:R2:W-:Y:S02]  /*b350*/  ST.E.128 desc[UR6][R34.64], R8 ;  /* 0x0000000822007985 */ /* 0x0205e4000c101d06 */
.L_x_2020:
[----:B------:R-:W-:Y:S05]  /*b360*/  BSYNC B1 ;  /* 0x0000000000017941 */ /* 0x000fea0003800000 */
.L_x_2019:
        /* <DEDUP_REMOVED lines=106> */
.L_x_2026:
[----:B------:R-:W-:Y:S05]  /*ba10*/  BSYNC B0 ;  /* 0x0000000000007941 */ /* 0x000fea0003800000 */
.L_x_2025:
[----:B-----5:R2:W-:Y:S02]  /*ba20*/  ST.E.128 desc[UR6][R34.64], R8 ;  /* 0x0000000822007985 */ /* 0x0205e4000c101d06 */
.L_x_2024:
[----:B------:R-:W-:Y:S05]  /*ba30*/  BSYNC B1 ;  /* 0x0000000000017941 */ /* 0x000fea0003800000 */
.L_x_2023:
        /* <DEDUP_REMOVED lines=99> */
.L_x_2030:
[----:B------:R-:W-:Y:S05]  /*c070*/  BSYNC B0 ;  /* 0x0000000000007941 */ /* 0x000fea0003800000 */
.L_x_2029:
[----:B-----5:R2:W-:Y:S02]  /*c080*/  ST.E.128 desc[UR6][R34.64], R8 ;  /* 0x0000000822007985 */ /* 0x0205e4000c101d06 */
.L_x_2028:
[----:B------:R-:W-:Y:S05]  /*c090*/  BSYNC B1 ;  /* 0x0000000000017941 */ /* 0x000fea0003800000 */
.L_x_2027:
        /* <DEDUP_REMOVED lines=106> */
.L_x_2034:
[----:B------:R-:W-:Y:S05]  /*c740*/  BSYNC B0 ;  /* 0x0000000000007941 */ /* 0x000fea0003800000 */
.L_x_2033:
[----:B-----5:R2:W-:Y:S02]  /*c750*/  ST.E.128 desc[UR6][R34.64], R8 ;  /* 0x0000000822007985 */ /* 0x0205e4000c101d06 */
.L_x_2032:
[----:B------:R-:W-:Y:S05]  /*c760*/  BSYNC B1 ;  /* 0x0000000000017941 */ /* 0x000fea0003800000 */
.L_x_2031:
        /* <DEDUP_REMOVED lines=106> */
.L_x_2038:
[----:B------:R-:W-:Y:S05]  /*ce10*/  BSYNC B0 ;  /* 0x0000000000007941 */ /* 0x000fea0003800000 */
.L_x_2037:
[----:B-----5:R2:W-:Y:S02]  /*ce20*/  ST.E.128 desc[UR6][R34.64], R8 ;  /* 0x0000000822007985 */ /* 0x0205e4000c101d06 */
.L_x_2036:
[----:B------:R-:W-:Y:S05]  /*ce30*/  BSYNC B1 ;  /* 0x0000000000017941 */ /* 0x000fea0003800000 */
.L_x_2035:
        /* <DEDUP_REMOVED lines=106> */
.L_x_2042:
[----:B------:R-:W-:Y:S05]  /*d4e0*/  BSYNC B0 ;  /* 0x0000000000007941 */ /* 0x000fea0003800000 */
.L_x_2041:
[----:B-----5:R2:W-:Y:S02]  /*d4f0*/  ST.E.128 desc[UR6][R34.64], R8 ;  /* 0x0000000822007985 */ /* 0x0205e4000c101d06 */
.L_x_2040:
[----:B------:R-:W-:Y:S05]  /*d500*/  BSYNC B1 ;  /* 0x0000000000017941 */ /* 0x000fea0003800000 */
.L_x_2039:
        /* <DEDUP_REMOVED lines=106> */
.L_x_2046:
[----:B------:R-:W-:Y:S05]  /*dbb0*/  BSYNC B0 ;  /* 0x0000000000007941 */ /* 0x000fea0003800000 */
.L_x_2045:
[----:B-----5:R2:W-:Y:S02]  /*dbc0*/  ST.E.128 desc[UR6][R34.64], R8 ;  /* 0x0000000822007985 */ /* 0x0205e4000c101d06 */
.L_x_2044:
[----:B------:R-:W-:Y:S05]  /*dbd0*/  BSYNC B1 ;  /* 0x0000000000017941 */ /* 0x000fea0003800000 */
.L_x_2043:
        /* <DEDUP_REMOVED lines=106> */
.L_x_2050:
[----:B------:R-:W-:Y:S05]  /*e280*/  BSYNC B0 ;  /* 0x0000000000007941 */ /* 0x000fea0003800000 */
.L_x_2049:
[----:B-----5:R2:W-:Y:S02]  /*e290*/  ST.E.128 desc[UR6][R34.64], R8 ;  /* 0x0000000822007985 */ /* 0x0205e4000c101d06 */
.L_x_2048:
[----:B------:R-:W-:Y:S05]  /*e2a0*/  BSYNC B1 ;  /* 0x0000000000017941 */ /* 0x000fea0003800000 */
.L_x_2047:
        /* <DEDUP_REMOVED lines=106> */
.L_x_2054:
[----:B------:R-:W-:Y:S05]  /*e950*/  BSYNC B0 ;  /* 0x0000000000007941 */ /* 0x000fea0003800000 */
.L_x_2053:
[----:B-----5:R2:W-:Y:S02]  /*e960*/  ST.E.128 desc[UR6][R34.64], R8 ;  /* 0x0000000822007985 */ /* 0x0205e4000c101d06 */
.L_x_2052:
[----:B------:R-:W-:Y:S05]  /*e970*/  BSYNC B1 ;  /* 0x0000000000017941 */ /* 0x000fea0003800000 */
.L_x_2051:
        /* <DEDUP_REMOVED lines=105> */
.L_x_2058:
[----:B------:R-:W-:Y:S05]  /*f010*/  BSYNC B0 ;  /* 0x0000000000007941 */ /* 0x000fea0003800000 */
.L_x_2057:
[----:B-----5:R2:W-:Y:S02]  /*f020*/  ST.E.128 desc[UR6][R34.64], R8 ;  /* 0x0000000822007985 */ /* 0x0205e4000c101d06 */
.L_x_2056:
[----:B------:R-:W-:Y:S05]  /*f030*/  BSYNC B1 ;  /* 0x0000000000017941 */ /* 0x000fea0003800000 */
.L_x_2055:
        /* <DEDUP_REMOVED lines=11> */
.L_x_1960:
        /* <DEDUP_REMOVED lines=184> */
.L_x_1994:
[----:B------:R-:W-:Y:S05]  /*fc70*/  BSYNC B2 ;  /* 0x0000000000027941 */ /* 0x000fea0003800000 */
.L_x_1959:
        /* <DEDUP_REMOVED lines=92> */
.L_x_2060:
        /* <DEDUP_REMOVED lines=12> */
.L_x_2061:
[----:B------:R-:W-:Y:S05]  /*10300*/  BSYNC B0 ;  /* 0x0000000000007941 */ /* 0x000fea0003800000 */
.L_x_2059:
[----:B------:R-:W-:Y:S04]  /*10310*/  IADD3 R19, R19, -0x1, RZ ;  /* 0xffffffff13137810 */ /* 0x000fe80007ffe0ff */
[----:B------:R-:W-:Y:S11]  /*10320*/  ISETP.GT.AND P0, PT, R19, R117, PT ;  /* 0x000000751300720c */ /* 0x000ff60003f04270 */
[----:B------:R-:W-:Y:S02]  /*10330*/  @!UPT UIADD3 URZ, URZ, URZ, URZ ;  /* 0x0000003f3f3ff290 */ /* 0x000fe4000fffe03f */
[----:B------:R-:W-:Y:S05]  /*10340*/  @P0 BRA `(.L_x_2062) ;  /* 0xffffff2c007c0947 */ /* 0x000fea000383ffff */
.L_x_1958:
        /* <DEDUP_REMOVED lines=31> */
[----:B-----5:R-:W-:Y:S02]  /*10540*/  LEA R42, P0, R5, R166, 0x1 ;  /* 0x000000a6052a7211 */ /* 0x020fe400078008ff */
        /* <DEDUP_REMOVED lines=87> */
.L_x_2069:
[----:B------:R-:W-:Y:S05]  /*10ac0*/  BSYNC B0 ;  /* 0x0000000000007941 */ /* 0x000fea0003800000 */
.L_x_2068:
[----:B-----5:R3:W-:Y:S02]  /*10ad0*/  STS.128 [R189], R4 ;  /* 0x00000004bd007388 */ /* 0x0207e40000000c00 */
.L_x_2067:
[----:B------:R-:W-:Y:S05]  /*10ae0*/  BSYNC B1 ;  /* 0x0000000000017941 */ /* 0x000fea0003800000 */
.L_x_2066:
        /* <DEDUP_REMOVED lines=62> */
.L_x_2073:
[----:B------:R-:W-:Y:S05]  /*10ed0*/  BSYNC B0 ;  /* 0x0000000000007941 */ /* 0x000fea0003800000 */
.L_x_2072:
[----:B-----5:R1:W-:Y:S02]  /*10ee0*/  STS.128 [R189+0x800], R4 ;  /* 0x00080004bd007388 */ /* 0x0203e40000000c00 */
.L_x_2071:
[----:B------:R-:W-:Y:S05]  /*10ef0*/  BSYNC B1 ;  /* 0x0000000000017941 */ /* 0x000fea0003800000 */
.L_x_2070:
        /* <DEDUP_REMOVED lines=63> */
.L_x_2077:
[----:B------:R-:W-:Y:S05]  /*112f0*/  BSYNC B0 ;  /* 0x0000000000007941 */ /* 0x000fea0003800000 */
.L_x_2076:
[----:B-----5:R3:W-:Y:S02]  /*11300*/  STS.128 [R189+0x1000], R4 ;  /* 0x00100004bd007388 */ /* 0x0207e40000000c00 */
.L_x_2075:
[----:B------:R-:W-:Y:S05]  /*11310*/  BSYNC B1 ;  /* 0x0000000000017941 */ /* 0x000fea0003800000 */
.L_x_2074:
        /* <DEDUP_REMOVED lines=62> */
.L_x_2080:
[----:B------:R-:W-:Y:S05]  /*11700*/  BSYNC B0 ;  /* 0x0000000000007941 */ /* 0x000fea0003800000 */
.L_x_2079:
[----:B-----5:R3:W-:Y:S01]  /*11710*/  STS.128 [R189+0x1800], R4 ;  /* 0x00180004bd007388 */ /* 0x0207e20000000c00 */
[----:B------:R-:W-:Y:S05]  /*11720*/  BRA `(.L_x_2078) ;  /* 0x0000001c008c7947 */ /* 0x000fea0003800000 */
.L_x_2065:
        /* <DEDUP_REMOVED lines=99> */
.L_x_2084:
[----:B------:R-:W-:Y:S05]  /*11d60*/  BSYNC B0 ;  /* 0x0000000000007941 */ /* 0x000fea0003800000 */
.L_x_2083:
[----:B-----5:R3:W-:Y:S02]  /*11d70*/  STS.128 [R189], R4 ;  /* 0x00000004bd007388 */ /* 0x0207e40000000c00 */
.L_x_2082:
[----:B------:R-:W-:Y:S05]  /*11d80*/  BSYNC B1 ;  /* 0x0000000000017941 */ /* 0x000fea0003800000 */
.L_x_2081:
        /* <DEDUP_REMOVED lines=101> */
.L_x_2088:
[----:B------:R-:W-:Y:S05]  /*123e0*/  BSYNC B0 ;  /* 0x0000000000007941 */ /* 0x000fea0003800000 */
.L_x_2087:
[----:B-----5:R1:W-:Y:S02]  /*123f0*/  STS.128 [R189+0x800], R4 ;  /* 0x00080004bd007388 */ /* 0x0203e40000000c00 */
.L_x_2086:
[----:B------:R-:W-:Y:S05]  /*12400*/  BSYNC B1 ;  /* 0x0000000000017941 */ /* 0x000fea0003800000 */
.L_x_2085:
        /* <DEDUP_REMOVED lines=102> */
.L_x_2092:
[----:B------:R-:W-:Y:S05]  /*12a70*/  BSYNC B0 ;  /* 0x0000000000007941 */ /* 0x000fea0003800000 */
.L_x_2091:
[----:B-----5:R3:W-:Y:S02]  /*12a80*/  STS.128 [R189+0x1000], R4 ;  /* 0x00100004bd007388 */ /* 0x0207e40000000c00 */
.L_x_2090:
[----:B------:R-:W-:Y:S05]  /*12a90*/  BSYNC B1 ;  /* 0x0000000000017941 */ /* 0x000fea0003800000 */
.L_x_2089:
        /* <DEDUP_REMOVED lines=101> */
.L_x_2094:
[----:B------:R-:W-:Y:S05]  /*130f0*/  BSYNC B0 ;  /* 0x0000000000007941 */ /* 0x000fea0003800000 */
.L_x_2093:
[----:B-----5:R3:W-:Y:S01]  /*13100*/  STS.128 [R189+0x1800], R4 ;  /* 0x00180004bd007388 */ /* 0x0207e20000000c00 */
[----:B------:R-:W-:Y:S05]  /*13110*/  BRA `(.L_x_2078) ;  /* 0x0000000400107947 */ /* 0x000fea0003800000 */
.L_x_2064:
        /* <DEDUP_REMOVED lines=21> */
.L_x_2096:
[----:B------:R-:W-:Y:S05]  /*13270*/  BSYNC B0 ;  /* 0x0000000000007941 */ /* 0x000fea0003800000 */
.L_x_2095:
        /* <DEDUP_REMOVED lines=14> */
.L_x_2098:
[----:B------:R-:W-:Y:S05]  /*13360*/  BSYNC B0 ;  /* 0x0000000000007941 */ /* 0x000fea0003800000 */
.L_x_2097:
        /* <DEDUP_REMOVED lines=14> */
.L_x_2100:
[----:B------:R-:W-:Y:S05]  /*13450*/  BSYNC B0 ;  /* 0x0000000000007941 */ /* 0x000fea0003800000 */
.L_x_2099:
        /* <DEDUP_REMOVED lines=16> */
.L_x_2078:
[----:B------:R-:W-:Y:S05]  /*13560*/  BSYNC B2 ;  /* 0x0000000000027941 */ /* 0x000fea0003800000 */
.L_x_2063:
        /* <DEDUP_REMOVED lines=28> */
.L_x_2102:
[----:B------:R-:W-:Y:S05]  /*13730*/  BSYNC B0 ;  /* 0x0000000000007941 */ /* 0x000fea0003800000 */
.L_x_2101:
[----:B------:R-:W-:Y:S01]  /*13740*/  BSSY B0, `(.L_x_2103) ;  /* 0x000000e000007945 */ /* 0x000fe20003800000 */
[----:B------:R-:W-:Y:S02]  /*13750*/  ISETP.GE.AND P2, PT, R12, R0, PT ;  /* 0x000000000c00720c */ /* 0x000fe40003f46270 */
[----:B------:R-:W-:Y:S01]  /*13760*/  IADD3 R11, R78, 0x80, RZ ;  /* 0x000000804e0b7810 */ /* 0x000fe20007ffe0ff */
[----:B------:R-:W-:Y:S05]  /*13770*/  @P1 BRA `(.L_x_2104) ;  /* 0x0000000000281947 */ /* 0x000fea0003800000 */
[----:B--2-4-:R-:W2:Y:S02]  /*13780*/  LDL R2, [R1] ;  /* 0x0000000001027983 */ /* 0x014ea40000100800 */
        /* <DEDUP_REMOVED lines=9> */
.L_x_2104:
[----:B------:R-:W-:Y:S05]  /*13820*/  BSYNC B0 ;  /* 0x0000000000007941 */ /* 0x000fea0003800000 */
.L_x_2103:
        /* <DEDUP_REMOVED lines=14> */
.L_x_2106:
[----:B------:R-:W-:Y:S05]  /*13910*/  BSYNC B0 ;  /* 0x0000000000007941 */ /* 0x000fea0003800000 */
.L_x_2105:
        /* <DEDUP_REMOVED lines=17> */
.L_x_2108:
[----:B------:R-:W-:Y:S05]  /*13a30*/  BSYNC B0 ;  /* 0x0000000000007941 */ /* 0x000fea0003800000 */
.L_x_2107:
[----:B------:R-:W-:Y:S01]  /*13a40*/  BSSY B0, `(.L_x_2109) ;  /* 0x000000e000007945 */ /* 0x000fe20003800000 */
[----:B------:R-:W-:Y:S02]  /*13a50*/  ISETP.GE.AND P6, PT, R16, R0, PT ;  /* 0x000000001000720c */ /* 0x000fe40003fc6270 */
[----:B--2---:R-:W-:Y:S01]  /*13a60*/  IADD3 R9, R78, 0xb0, RZ ;  /* 0x000000b04e097810 */ /* 0x004fe20007ffe0ff */
[----:B------:R-:W-:Y:S05]  /*13a70*/  @P5 BRA `(.L_x_2110) ;  /* 0x0000000000285947 */ /* 0x000fea0003800000 */
[----:B----4-:R-:W2:Y:S02]  /*13a80*/  LDL R2, [R1] ;  /* 0x0000000001027983 */ /* 0x010ea40000100800 */
        /* <DEDUP_REMOVED lines=9> */
.L_x_2110:
[----:B------:R-:W-:Y:S05]  /*13b20*/  BSYNC B0 ;  /* 0x0000000000007941 */ /* 0x000fea0003800000 */
.L_x_2109:
[----:B------:R-:W-:Y:S01]  /*13b30*/  BSSY B0, `(.L_x_2111) ;  /* 0x0000011000007945 */ /* 0x000fe20003800000 */
[----:B------:R-:W-:Y:S02]  /*13b40*/  ISETP.GE.AND P5, PT, R9, R0, PT ;  /* 0x000000000900720c */ /* 0x000fe40003fa6270 */
[----:B------:R-:W-:Y:S01]  /*13b50*/  IADD3 R15, R78, 0xc0, RZ ;  /* 0x000000c04e0f7810 */ /* 0x000fe20007ffe0ff */
[----:B------:R-:W-:Y:S05]  /*13b60*/  @P4 BRA `(.L_x_2112) ;  /* 0x0000000000344947 */ /* 0x000fea0003800000 */
[----:B----4-:R-:W4:Y:S02]  /*13b70*/  LDL R2, [R1] ;  /* 0x0000000001027983 */ /* 0x010f240000100800 */
[----:B----4-:R-:W-:-:S13]  /*13b80*/  ISETP.GE.AND P4, PT, R132, R2, PT ;  /* 0x000000028400720c */ /* 0x010fda0003f86270 */
        /* <DEDUP_REMOVED lines=11> */
.L_x_2112:
[----:B------:R-:W-:Y:S05]  /*13c40*/  BSYNC B0 ;  /* 0x0000000000007941 */ /* 0x000fea0003800000 */
.L_x_2111:
[----:B------:R-:W-:Y:S01]  /*13c50*/  BSSY B0, `(.L_x_2113) ;  /* 0x0000011000007945 */ /* 0x000fe20003800000 */
[----:B------:R-:W-:Y:S02]  /*13c60*/  ISETP.GE.AND P4, PT, R15, R0, PT ;  /* 0x000000000f00720c */ /* 0x000fe40003f86270 */
[----:B------:R-:W-:Y:S01]  /*13c70*/  IADD3 R14, R78, 0xd0, RZ ;  /* 0x000000d04e0e7810 */ /* 0x000fe20007ffe0ff */
[----:B------:R-:W-:Y:S05]  /*13c80*/  @P3 BRA `(.L_x_2114) ;  /* 0x0000000000343947 */ /* 0x000fea0003800000 */
[----:B-1--4-:R-:W4:Y:S02]  /*13c90*/  LDL R2, [R1] ;  /* 0x0000000001027983 */ /* 0x012f240000100800 */
        /* <DEDUP_REMOVED lines=12> */
.L_x_2114:
[----:B------:R-:W-:Y:S05]  /*13d60*/  BSYNC B0 ;  /* 0x0000000000007941 */ /* 0x000fea0003800000 */
.L_x_2113:
        /* <DEDUP_REMOVED lines=17> */
.L_x_2116:
[----:B------:R-:W-:Y:S05]  /*13e80*/  BSYNC B0 ;  /* 0x0000000000007941 */ /* 0x000fea0003800000 */
.L_x_2115:
        /* <DEDUP_REMOVED lines=14> */
.L_x_2118:
[----:B------:R-:W-:Y:S05]  /*13f70*/  BSYNC B0 ;  /* 0x0000000000007941 */ /* 0x000fea0003800000 */
.L_x_2117:
[----:B------:R-:W-:Y:S01]  /*13f80*/  BSSY B0, `(.L_x_2119) ;  /* 0x0000010000007945 */ /* 0x000fe20003800000 */
[----:B------:R-:W-:-:S03]  /*13f90*/  ISETP.GE.AND P1, PT, R8, R0, PT ;  /* 0x000000000800720c */ /* 0x000fc60003f26270 */
[----:B------:R-:W-:Y:S10]  /*13fa0*/  @P0 BRA `(.L_x_2120) ;  /* 0x0000000000340947 */ /* 0x000ff40003800000 */
        /* <DEDUP_REMOVED lines=13> */
.L_x_2120:
[----:B------:R-:W-:Y:S05]  /*14080*/  BSYNC B0 ;  /* 0x0000000000007941 */ /* 0x000fea0003800000 */
.L_x_2119:
[----:B------:R-:W-:Y:S04]  /*14090*/  BSSY B0, `(.L_x_2121) ;  /* 0x000000f000007945 */ /* 0x000fe80003800000 */
        /* <DEDUP_REMOVED lines=14> */
.L_x_2122:
[----:B------:R-:W-:Y:S05]  /*14180*/  BSYNC B0 ;  /* 0x0000000000007941 */ /* 0x000fea0003800000 */
.L_x_2121:
        /* <DEDUP_REMOVED lines=15> */
.L_x_2124:
[----:B------:R-:W-:Y:S05]  /*14280*/  BSYNC B0 ;  /* 0x0000000000007941 */ /* 0x000fea0003800000 */
.L_x_2123:
        /* <DEDUP_REMOVED lines=15> */
.L_x_2126:
[----:B------:R-:W-:Y:S05]  /*14380*/  BSYNC B0 ;  /* 0x0000000000007941 */ /* 0x000fea0003800000 */
.L_x_2125:
        /* <DEDUP_REMOVED lines=15> */
.L_x_2128:
[----:B------:R-:W-:Y:S05]  /*14480*/  BSYNC B0 ;  /* 0x0000000000007941 */ /* 0x000fea0003800000 */
.L_x_2127:
        /* <DEDUP_REMOVED lines=15> */
.L_x_2130:
[----:B------:R-:W-:Y:S05]  /*14580*/  BSYNC B0 ;  /* 0x0000000000007941 */ /* 0x000fea0003800000 */
.L_x_2129:
        /* <DEDUP_REMOVED lines=15> */
.L_x_2132:
[----:B------:R-:W-:Y:S05]  /*14680*/  BSYNC B0 ;  /* 0x0000000000007941 */ /* 0x000fea0003800000 */
.L_x_2131:
        /* <DEDUP_REMOVED lines=14> */
[----:B-1--4-:R-:W4:Y:S02]  /*14770*/  LDL R2, [R1] ;  /* 0x0000000001027983 */ /* 0x012f240000100800 */
[----:B----4-:R-:W-:-:S13]  /*14780*/  ISETP.GE.AND P2, PT, R132, R2, PT ;  /* 0x000000028400720c */ /* 0x010fda0003f46270 */
        /* <DEDUP_REMOVED lines=8> */
.L_x_2134:
[----:B------:R-:W-:Y:S05]  /*14810*/  BSYNC B0 ;  /* 0x0000000000007941 */ /* 0x000fea0003800000 */
.L_x_2133:
[----:B------:R1:W-:Y:S01]  /*14820*/  @P1 STS.128 [R189+0xa800], RZ ;  /* 0x00a800ffbd001388 */ /* 0x0003e20000000c00 */
[----:B------:R-:W-:Y:S01]  /*14830*/  BSSY B0, `(.L_x_2135) ;  /* 0x000000d000007945 */ /* 0x000fe20003800000 */
[----:B------:R-:W-:-:S03]  /*14840*/  ISETP.GE.AND P2, PT, R12, R0, PT ;  /* 0x000000000c00720c */ /* 0x000fc60003f46270 */
[----:B------:R-:W-:Y:S10]  /*14850*/  @P1 BRA `(.L_x_2136) ;  /* 0x0000000000281947 */ /* 0x000ff40003800000 */
        /* <DEDUP_REMOVED lines=10> */
.L_x_2136:
[----:B------:R-:W-:Y:S05]  /*14900*/  BSYNC B0 ;  /* 0x0000000000007941 */ /* 0x000fea0003800000 */
.L_x_2135:
        /* <DEDUP_REMOVED lines=8> */
[----:B------:R-:W4:Y:S04]  /*14990*/  LDL R4, [R1+0x18] ;  /* 0x0000180001047983 */ /* 0x000f280000100800 */
[----:B------:R-:W2:Y:S01]  /*149a0*/  LDL R5, [R1+0x1c] ;  /* 0x00001c0001057983 */ /* 0x000ea20000100800 */
[----:B----4-:R-:W-:-:S04]  /*149b0*/  LEA R2, P0, R4, R234, 0x6 ;  /* 0x000000ea04027211 */ /* 0x010fc800078030ff */
[----:B--2---:R-:W-:-:S05]  /*149c0*/  LEA.HI.X R3, R4, R235, R5, 0x6, P0 ;  /* 0x000000eb04037211 */ /* 0x004fca00000f3405 */
[----:B------:R-:W-:Y:S01]  /*149d0*/  @!PT LDS RZ, [RZ] ;  /* 0x00000000fffff984 */ /* 0x000fe20000000800 */
[----:B------:R-:W-:Y:S01]  /*149e0*/  @!PT LDS RZ, [RZ] ;  /* 0x00000000fffff984 */ /* 0x000fe20000000800 */
[----:B------:R-:W-:Y:S01]  /*149f0*/  @!PT LDS RZ, [RZ] ;  /* 0x00000000fffff984 */ /* 0x000fe20000000800 */
[----:B------:R2:W-:Y:S04]  /*14a00*/  LDGSTS.E.BYPASS.LTC128B.128 [R189+0xb000], desc[UR6][R2.64] ;  /* 0x0b00000002bd7fae */ /* 0x0005e8000b901d46 */
.L_x_2138:
[----:B------:R-:W-:Y:S05]  /*14a10*/  BSYNC B0 ;  /* 0x0000000000007941 */ /* 0x000fea0003800000 */
.L_x_2137:
[----:B------:R1:W-:Y:S01]  /*14a20*/  @P6 STS.128 [R189+0xb800], RZ ;  /* 0x00b800ffbd006388 */ /* 0x0003e20000000c00 */
[----:B------:R-:W-:Y:S01]  /*14a30*/  BSSY B0, `(.L_x_2139) ;  /* 0x0000013000007945 */ /* 0x000fe20003800000 */
[----:B------:R-:W-:-:S03]  /*14a40*/  ISETP.GE.AND P0, PT, R10, R0, PT ;  /* 0x000000000a00720c */ /* 0x000fc60003f06270 */
[----:B------:R-:W-:Y:S10]  /*14a50*/  @P6 BRA `(.L_x_2140) ;  /* 0x0000000000406947 */ /* 0x000ff40003800000 */
[----:B-12-4-:R-:W2:Y:S02]  /*14a60*/  LDL R2, [R1] ;  /* 0x0000000001027983 */ /* 0x016ea40000100800 */
[----:B--2---:R-:W-:-:S13]  /*14a70*/  ISETP.GE.AND P6, PT, R132, R2, PT ;  /* 0x000000028400720c */ /* 0x004fda0003fc6270 */
[----:B------:R1:W-:Y:S01]  /*14a80*/  @P6 STS.128 [R189+0xb800], RZ ;  /* 0x00b800ffbd006388 */ /* 0x0003e20000000c00 */
[----:B------:R-:W-:Y:S05]  /*14a90*/  @P6 BRA `(.L_x_2140) ;  /* 0x0000000000306947 */ /* 0x000fea0003800000 */
[----:B------:R-:W2:Y:S04]  /*14aa0*/  LDL R3, [R1+0x18] ;  /* 0x0000180001037983 */ /* 0x000ea80000100800 */
[----:B------:R-:W4:Y:S01]  /*14ab0*/  LDL R2, [R1+0x1c] ;  /* 0x00001c0001027983 */ /* 0x000f220000100800 */
[----:B--2---:R-:W-:Y:S02]  /*14ac0*/  MOV R5, R3 ;  /* 0x0000000300057202 */ /* 0x004fe40000000f00 */
[----:B------:R-:W-:Y:S01]  /*14ad0*/  MOV R3, R235 ;  /* 0x000000eb00037202 */ /* 0x000fe20000000f00 */
[----:B----4-:R-:W-:Y:S01]  /*14ae0*/  IMAD R4, R2, 0x60, RZ ;  /* 0x0000006002047824 */ /* 0x010fe200078e02ff */
[----:B------:R-:W-:-:S05]  /*14af0*/  MOV R2, R234 ;  /* 0x000000ea00027202 */ /* 0x000fca0000000f00 */
[----:B------:R-:W-:-:S05]  /*14b00*/  IMAD.WIDE.U32 R2, R5, 0x60, R2 ;  /* 0x0000006005027825 */ /* 0x000fca00078e0002 */
[----:B------:R-:W-:-:S05]  /*14b10*/  IADD3 R3, R4, R3, RZ ;  /* 0x0000000304037210 */ /* 0x000fca0007ffe0ff */
[----:B------:R-:W-:Y:S01]  /*14b20*/  @!PT LDS RZ, [RZ] ;  /* 0x00000000fffff984 */ /* 0x000fe20000000800 */
[----:B------:R-:W-:Y:S01]  /*14b30*/  @!PT LDS RZ, [RZ] ;  /* 0x00000000fffff984 */ /* 0x000fe20000000800 */
[----:B------:R-:W-:Y:S01]  /*14b40*/  @!PT LDS RZ, [RZ] ;  /* 0x00000000fffff984 */ /* 0x000fe20000000800 */
[----:B------:R2:W-:Y:S02]  /*14b50*/  LDGSTS.E.BYPASS.LTC128B.128 [R189+0xb800], desc[UR6][R2.64] ;  /* 0x0b80000002bd7fae */ /* 0x0005e4000b901d46 */
.L_x_2140:
[----:B------:R-:W-:Y:S05]  /*14b60*/  BSYNC B0 ;  /* 0x0000000000007941 */ /* 0x000fea0003800000 */
.L_x_2139:
        /* <DEDUP_REMOVED lines=10> */
[----:B--2---:R-:W-:-:S04]  /*14c10*/  LEA R2, P5, R4, R234, 0x7 ;  /* 0x000000ea04027211 */ /* 0x004fc800078a38ff */
[----:B----4-:R-:W-:-:S05]  /*14c20*/  LEA.HI.X R3, R4, R235, R5, 0x7, P5 ;  /* 0x000000eb04037211 */ /* 0x010fca00028f3c05 */
[----:B------:R-:W-:Y:S01]  /*14c30*/  @!PT LDS RZ, [RZ] ;  /* 0x00000000fffff984 */ /* 0x000fe20000000800 */
[----:B------:R-:W-:Y:S01]  /*14c40*/  @!PT LDS RZ, [RZ] ;  /* 0x00000000fffff984 */ /* 0x000fe20000000800 */
[----:B------:R-:W-:Y:S01]  /*14c50*/  @!PT LDS RZ, [RZ] ;  /* 0x00000000fffff984 */ /* 0x000fe20000000800 */
[----:B------:R2:W-:Y:S04]  /*14c60*/  LDGSTS.E.BYPASS.LTC128B.128 [R189+0xc000], desc[UR6][R2.64] ;  /* 0x0c00000002bd7fae */ /* 0x0005e8000b901d46 */
.L_x_2142:
[----:B------:R-:W-:Y:S05]  /*14c70*/  BSYNC B0 ;  /* 0x0000000000007941 */ /* 0x000fea0003800000 */
.L_x_2141:
        /* <DEDUP_REMOVED lines=20> */
.L_x_2144:
[----:B------:R-:W-:Y:S05]  /*14dc0*/  BSYNC B0 ;  /* 0x0000000000007941 */ /* 0x000fea0003800000 */
.L_x_2143:
        /* <DEDUP_REMOVED lines=20> */
.L_x_2146:
[----:B------:R-:W-:Y:S05]  /*14f10*/  BSYNC B0 ;  /* 0x0000000000007941 */ /* 0x000fea0003800000 */
.L_x_2145:
        /* <DEDUP_REMOVED lines=20> */
.L_x_2148:
[----:B------:R-:W-:Y:S05]  /*15060*/  BSYNC B0 ;  /* 0x0000000000007941 */ /* 0x000fea0003800000 */
.L_x_2147:
        /* <DEDUP_REMOVED lines=16> */
.L_x_2150:
[----:B------:R-:W-:Y:S05]  /*15170*/  BSYNC B0 ;  /* 0x0000000000007941 */ /* 0x000fea0003800000 */
.L_x_2149:
        /* <DEDUP_REMOVED lines=20> */
.L_x_2152:
[----:B------:R-:W-:Y:S05]  /*152c0*/  BSYNC B0 ;  /* 0x0000000000007941 */ /* 0x000fea0003800000 */
.L_x_2151:
[----:B------:R1:W-:Y:S01]  /*152d0*/  @P6 STS.128 [R189+0xf000], RZ ;  /* 0x00f000ffbd006388 */ /* 0x0003e20000000c00 */
[----:B------:R-:W-:Y:S04]  /*152e0*/  BSSY B0, `(.L_x_2153) ;  /* 0x0000012000007945 */ /* 0x000fe80003800000 */
[----:B------:R-:W-:Y:S05]  /*152f0*/  @P6 BRA `(.L_x_2154) ;  /* 0x0000000000406947 */ /* 0x000fea0003800000 */
[----:B------:R-:W3:Y:S02]  /*15300*/  LDL R0, [R1] ;  /* 0x0000000001007983 */ /* 0x000ee40000100800 */
[----:B---3--:R-:W-:-:S13]  /*15310*/  ISETP.GE.AND P0, PT, R132, R0, PT ;  /* 0x000000008400720c */ /* 0x008fda0003f06270 */
[----:B------:R3:W-:Y:S01]  /*15320*/  @P0 STS.128 [R189+0xf000], RZ ;  /* 0x00f000ffbd000388 */ /* 0x0007e20000000c00 */
[----:B------:R-:W-:Y:S05]  /*15330*/  @P0 BRA `(.L_x_2154) ;  /* 0x0000000000300947 */ /* 0x000fea0003800000 */
[----:B-12-4-:R-:W2:Y:S04]  /*15340*/  LDL R2, [R1+0x18] ;  /* 0x0000180001027983 */ /* 0x016ea80000100800 */
        /* <DEDUP_REMOVED lines=11> */
.L_x_2154:
[----:B------:R-:W-:Y:S05]  /*15400*/  BSYNC B0 ;  /* 0x0000000000007941 */ /* 0x000fea0003800000 */
.L_x_2153:
[----:B------:R1:W-:Y:S01]  /*15410*/  @P5 STS.128 [R189+0xf800], RZ ;  /* 0x00f800ffbd005388 */ /* 0x0003e20000000c00 */
[----:B------:R-:W-:Y:S04]  /*15420*/  BSSY B0, `(.L_x_2155) ;  /* 0x0000012000007945 */ /* 0x000fe80003800000 */
[----:B------:R-:W-:Y:S05]  /*15430*/  @P5 BRA `(.L_x_2156) ;  /* 0x0000000000405947 */ /* 0x000fea0003800000 */
[----:B------:R-:W2:Y:S02]  /*15440*/  LDL R0, [R1] ;  /* 0x0000000001007983 */ /* 0x000ea40000100800 */
[----:B--2---:R-:W-:-:S13]  /*15450*/  ISETP.GE.AND P0, PT, R132, R0, PT ;  /* 0x000000008400720c */ /* 0x004fda0003f06270 */
[----:B------:R2:W-:Y:S01]  /*15460*/  @P0 STS.128 [R189+0xf800], RZ ;  /* 0x00f800ffbd000388 */ /* 0x0005e20000000c00 */
[----:B------:R-:W-:Y:S05]  /*15470*/  @P0 BRA `(.L_x_2156) ;  /* 0x0000000000300947 */ /* 0x000fea0003800000 */
[----:B-1--4-:R-:W4:Y:S04]  /*15480*/  LDL R2, [R1+0x18] ;  /* 0x0000180001027983 */ /* 0x012f280000100800 */
[----:B------:R-:W3:Y:S01]  /*15490*/  LDL R0, [R1+0x1c] ;  /* 0x00001c0001007983 */ /* 0x000ee20000100800 */
[----:B------:R-:W-:Y:S02]  /*154a0*/  MOV R3, R235 ;  /* 0x000000eb00037202 */ /* 0x000fe40000000f00 */
[----:B----4-:R-:W-:Y:S02]  /*154b0*/  MOV R4, R2 ;  /* 0x0000000200047202 */ /* 0x010fe40000000f00 */
        /* <DEDUP_REMOVED lines=8> */
.L_x_2156:
[----:B------:R-:W-:Y:S05]  /*15540*/  BSYNC B0 ;  /* 0x0000000000007941 */ /* 0x000fea0003800000 */
.L_x_2155:
        /* <DEDUP_REMOVED lines=19> */
.L_x_2158:
[----:B------:R-:W-:Y:S05]  /*15680*/  BSYNC B0 ;  /* 0x0000000000007941 */ /* 0x000fea0003800000 */
.L_x_2157:
        /* <DEDUP_REMOVED lines=19> */
.L_x_2160:
[----:B------:R-:W-:Y:S05]  /*157c0*/  BSYNC B0 ;  /* 0x0000000000007941 */ /* 0x000fea0003800000 */
.L_x_2159:
        /* <DEDUP_REMOVED lines=19> */
.L_x_2162:
[----:B------:R-:W-:Y:S05]  /*15900*/  BSYNC B0 ;  /* 0x0000000000007941 */ /* 0x000fea0003800000 */
.L_x_2161:
        /* <DEDUP_REMOVED lines=19> */
.L_x_2164:
[----:B------:R-:W-:Y:S05]  /*15a40*/  BSYNC B0 ;  /* 0x0000000000007941 */ /* 0x000fea0003800000 */
.L_x_2163:
[----:B------:R-:W3:Y:S04]  /*15a50*/  LDL R8, [R1+0x160] ;  /* 0x0001600001087983 */ /* 0x000ee80000100800 */
[----:B-12-4-:R-:W2:Y:S01]  /*15a60*/  LD.E R3, desc[UR6][R22.64+0x18c] ;  /* 0x00018c0616037980 */ /* 0x016ea2000c101900 */
[----:B------:R-:W-:Y:S01]  /*15a70*/  LEA.HI R0, R222, R222, RZ, 0x1 ;  /* 0x000000dede007211 */ /* 0x000fe200078f08ff */
[----:B------:R-:W-:Y:S01]  /*15a80*/  IMAD.SHL.U32 R2, R248, 0x40, RZ ;  /* 0x00000040f8027824 */ /* 0x000fe200078e00ff */
[----:B------:R-:W-:Y:S01]  /*15a90*/  R2P PR, R217, 0x6 ;  /* 0x00000006d9007804 */ /* 0x000fe20000000000 */
[----:B------:R-:W-:Y:S01]  /*15aa0*/  IMAD.SHL.U32 R7, R78, 0x8, RZ ;  /* 0x000000084e077824 */ /* 0x000fe200078e00ff */
[----:B------:R-:W-:Y:S01]  /*15ab0*/  LOP3.LUT R0, R0, 0xfffffffe, RZ, 0xc0, !PT ;  /* 0xfffffffe00007812 */ /* 0x000fe200078ec0ff */
[----:B------:R-:W-:Y:S01]  /*15ac0*/  IMAD.SHL.U32 R6, R249, 0x40, RZ ;  /* 0x00000040f9067824 */ /* 0x000fe200078e00ff */
[----:B------:R-:W-:Y:S01]  /*15ad0*/  LOP3.LUT R2, R2, 0x1c0, RZ, 0xc0, !PT ;  /* 0x000001c002027812 */ /* 0x000fe200078ec0ff */
[----:B------:R-:W1:Y:S02]  /*15ae0*/  S2R R91, SR_TID.X ;  /* 0x00000000005b7919 */ /* 0x000e640000002100 */
[----:B------:R-:W-:Y:S01]  /*15af0*/  IMAD.IADD R5, R222, 0x1, -R0 ;  /* 0x00000001de057824 */ /* 0x000fe200078e0a00 */
[----:B------:R-:W-:Y:S01]  /*15b00*/  LOP3.LUT R21, R6, 0xfffffe00, RZ, 0xc0, !PT ;  /* 0xfffffe0006157812 */ /* 0x000fe200078ec0ff */
[----:B------:R-:W-:Y:S01]  /*15b10*/  IMAD.SHL.U32 R0, R217, 0x40, RZ ;  /* 0x00000040d9007824 */ /* 0x000fe200078e00ff */
[----:B------:R-:W0:Y:S01]  /*15b20*/  LDGDEPBAR ;  /* 0x00000000000079af */ /* 0x000e220000000000 */
        /* <DEDUP_REMOVED lines=17> */
[----:B------:R-:W4:Y:S01]  /*15c40*/  LDSM.16.M88.4 R4, [R176+0x2000] ;  /* 0x00200000b004783b */ /* 0x000f220000000200 */
[----:B------:R-:W-:-:S02]  /*15c50*/  VIADD R0, R176, 0x2000 ;  /* 0x00002000b0007836 */ /* 0x000fc40000000000 */
[C---:B------:R-:W-:Y:S01]  /*15c60*/  VIADD R177, R176.reuse, 0x2040 ;  /* 0x00002040b0b17836 */ /* 0x040fe20000000000 */
[----:B------:R-:W-:Y:S01]  /*15c70*/  LDSM.16.M88.4 R16, [R9] ;  /* 0x000000000910783b */ /* 0x000fe20000000200 */
[----:B------:R-:W-:Y:S02]  /*15c80*/  IMAD.IADD R112, R176, 0x1, R184 ;  /* 0x00000001b0707824 */ /* 0x000fe400078e02b8 */
[----:B------:R-:W-:Y:S01]  /*15c90*/  IMAD R2, R187, 0x2, R183 ;  /* 0x00000002bb027824 */ /* 0x000fe200078e02b7 */
[----:B------:R-:W1:Y:S01]  /*15ca0*/  LDSM.16.M88.4 R40, [R176+0x2800] ;  /* 0x00280000b028783b */ /* 0x000e620000000200 */
[----:B------:R-:W-:Y:S02]  /*15cb0*/  @P2 VIADD R177, R0, 0xffffffc0 ;  /* 0xffffffc000b12836 */ /* 0x000fe40000000000 */
[----:B------:R-:W-:Y:S01]  /*15cc0*/  IMAD R185, R186, 0x2, R2 ;  /* 0x00000002bab97824 */ /* 0x000fe200078e0202 */
[----:B-----5:R-:W-:Y:S01]  /*15cd0*/  LDSM.16.M88.4 R32, [R112+0x2000] ;  /* 0x002000007020783b */ /* 0x020fe20000000200 */
[----:B------:R-:W-:-:S03]  /*15ce0*/  IMAD.IADD R182, R184, 0x1, R177 ;  /* 0x00000001b8b67824 */ /* 0x000fc600078e02b1 */
[----:B------:R-:W-:Y:S04]  /*15cf0*/  STL [R1+0x4c], R9 ;  /* 0x00004c0901007387 */ /* 0x000fe80000100800 */
[----:B------:R-:W-:Y:S04]  /*15d00*/  LDSM.16.M88.4 R12, [R2] ;  /* 0x00000000020c783b */ /* 0x000fe80000000200 */
[----:B------:R-:W-:Y:S04]  /*15d10*/  LDSM.16.M88.4 R44, [R177] ;  /* 0x00000000b12c783b */ /* 0x000fe80000000200 */
[----:B------:R-:W1:Y:S04]  /*15d20*/  LDSM.16.M88.4 R48, [R112+0x2800] ;  /* 0x002800007030783b */ /* 0x000e680000000200 */
[----:B------:R-:W3:Y:S04]  /*15d30*/  LDSM.16.M88.4 R64, [R176+0x3000] ;  /* 0x00300000b040783b */ /* 0x000ee80000000200 */
[----:B------:R-:W-:Y:S01]  /*15d40*/  LDSM.16.M88.4 R52, [R182] ;  /* 0x00000000b634783b */ /* 0x000fe20000000200 */
[C---:B----4-:R-:W-:Y:S03]  /*15d50*/  HMMA.16816.F32 R28, R24.reuse, R6, RZ ;  /* 0x00000006181c723c */ /* 0x050fe600000018ff */
[----:B------:R-:W-:Y:S04]  /*15d60*/  LDSM.16.M88.4 R56, [R177+0x800] ;  /* 0x00080000b138783b */ /* 0x000fe80000000200 */
[----:B------:R-:W-:Y:S01]  /*15d70*/  LDSM.16.M88.4 R72, [R112+0x3000] ;  /* 0x003000007048783b */ /* 0x000fe20000000200 */
[----:B-1----:R-:W-:Y:S03]  /*15d80*/  HMMA.16816.F32 R36, R24, R40, RZ ;  /* 0x000000281824723c */ /* 0x002fe600000018ff */
[----:B------:R-:W-:Y:S04]  /*15d90*/  LDSM.16.M88.4 R60, [R182+0x800] ;  /* 0x00080000b63c783b */ /* 0x000fe80000000200 */
[----:B------:R-:W-:Y:S04]  /*15da0*/  LDSM.16.M88.4 R76, [R176+0x3800] ;  /* 0x00380000b04c783b */ /* 0x000fe80000000200 */
[----:B------:R-:W-:Y:S04]  /*15db0*/  LDSM.16.M88.4 R80, [R112+0x3800] ;  /* 0x003800007050783b */ /* 0x000fe80000000200 */
[----:B------:R-:W-:Y:S04]  /*15dc0*/  LDSM.16.M88.4 R68, [R182+0x1000] ;  /* 0x00100000b644783b */ /* 0x000fe80000000200 */
[----:B------:R-:W-:Y:S04]  /*15dd0*/  LDSM.16.M88.4 R84, [R112+0x4000] ;  /* 0x004000007054783b */ /* 0x000fe80000000200 */
[----:B------:R-:W4:Y:S01]  /*15de0*/  LDL R181, [R1+0x154] ;  /* 0x0001540001b57983 */ /* 0x000f220000100800 */
[----:B------:R-:W-:Y:S01]  /*15df0*/  HMMA.16816.F32 R36, R16, R48, R36 ;  /* 0x000000301024723c */ /* 0x000fe20000001824 */
[----:B---3--:R-:W-:-:S05]  /*15e00*/  IMAD.MOV.U32 R90, RZ, RZ, R8 ;  /* 0x000000ffff5a7224 */ /* 0x008fca00078e0008 */
        /* <DEDUP_REMOVED lines=205> */
[----:B------:R-:W-:Y:S03]  /*16ae0*/  LDSM.16.M88.4 R68, [R176+0x7800] ;  /* 0x00780000b044783b */ /* 0x000fe60000000200 */
        /* <DEDUP_REMOVED lines=13> */
[----:B------:R-:W2:Y:S01]  /*16bc0*/  LDSM.16.M88.4 R56, [R182+0x4800] ;  /* 0x00480000b638783b */ /* 0x000ea20000000200 */
[----:B-1----:R-:W-:-:S04]  /*16bd0*/  FMUL.FTZ R0, R44, R3 ;  /* 0x000000032c007220 */ /* 0x002fc80000410000 */
[----:B------:R1:W4:-:S12]  /*16be0*/  MUFU.TANH R195, R0 ;  /* 0x0000000000c37308 */ /* 0x0003180000002400 */
[----:B------:R-:W-:Y:S01]  /*16bf0*/  HMMA.16816.F32 R32, R16, R62, R28 ;  /* 0x0000003e1020723c */ /* 0x000fe2000000181c */
[----:B-1----:R-:W-:-:S04]  /*16c00*/  FMUL.FTZ R0, R45, R3 ;  /* 0x000000032d007220 */ /* 0x002fc80000410000 */
[----:B------:R1:W-:Y:S02]  /*16c10*/  MUFU.TANH R192, R0 ;  /* 0x0000000000c07308 */ /* 0x0003e40000002400 */
[----:B-1----:R-:W-:-:S06]  /*16c20*/  FMUL.FTZ R0, R46, R3 ;  /* 0x000000032e007220 */ /* 0x002fcc0000410000 */
[----:B------:R1:W4:Y:S02]  /*16c30*/  MUFU.TANH R175, R0 ;  /* 0x0000000000af7308 */ /* 0x0003240000002400 */
[-C--:B-1----:R-:W-:Y:S02]  /*16c40*/  FMUL.FTZ R0, R47, R3.reuse ;  /* 0x000000032f007220 */ /* 0x082fe40000410000 */
[----:B------:R-:W-:Y:S04]  /*16c50*/  HMMA.16816.F32 R44, R16, R60, R36 ;  /* 0x0000003c102c723c */ /* 0x000fe80000001824 */
[----:B------:R1:W4:Y:S02]  /*16c60*/  MUFU.TANH R174, R0 ;  /* 0x0000000000ae7308 */ /* 0x0003240000002400 */
[----:B------:R-:W-:Y:S01]  /*16c70*/  HMMA.16816.F32 R36, R24, R72, RZ ;  /* 0x000000481824723c */ /* 0x000fe200000018ff */
[----:B-1----:R-:W-:-:S05]  /*16c80*/  FMUL.FTZ R0, R40, R3 ;  /* 0x0000000328007220 */ /* 0x002fca0000410000 */
[----:B------:R1:W4:Y:S02]  /*16c90*/  MUFU.TANH R194, R0 ;  /* 0x0000000000c27308 */ /* 0x0003240000002400 */
[----:B-1----:R-:W-:-:S06]  /*16ca0*/  FMUL.FTZ R0, R41, R3 ;  /* 0x0000000329007220 */ /* 0x002fcc0000410000 */
[----:B------:R1:W-:Y:S02]  /*16cb0*/  MUFU.TANH R193, R0 ;  /* 0x0000000000c17308 */ /* 0x0003e40000002400 */
[----:B-1----:R-:W-:-:S06]  /*16cc0*/  FMUL.FTZ R0, R42, R3 ;  /* 0x000000032a007220 */ /* 0x002fcc0000410000 */
[----:B------:R1:W4:Y:S02]  /*16cd0*/  MUFU.TANH R172, R0 ;  /* 0x0000000000ac7308 */ /* 0x0003240000002400 */
[----:B-1----:R-:W-:Y:S01]  /*16ce0*/  LEA.HI R0, R4, R250, RZ, 0x2 ;  /* 0x000000fa04007211 */ /* 0x002fe200078f10ff */
[----:B------:R-:W-:-:S03]  /*16cf0*/  FMUL.FTZ R4, R43, R3 ;  /* 0x000000032b047220 */ /* 0x000fc60000410000 */
[----:B------:R-:W-:Y:S02]  /*16d00*/  SHF.R.S32.HI R0, RZ, 0x2, R0 ;  /* 0x00000002ff007819 */ /* 0x000fe40000011400 */
[----:B------:R1:W4:Y:S03]  /*16d10*/  MUFU.TANH R188, R4 ;  /* 0x0000000400bc7308 */ /* 0x0003260000002400 */
[----:B------:R-:W-:-:S05]  /*16d20*/  IMAD R0, R251, 0x10, R0 ;  /* 0x00000010fb007824 */ /* 0x000fca00078e0200 */
[----:B------:R-:W-:Y:S01]  /*16d30*/  IADD3 R0, R0, 0x1, R223 ;  /* 0x0000000100007810 */ /* 0x000fe20007ffe0df */
[----:B-1----:R-:W-:-:S04]  /*16d40*/  FMUL.FTZ R4, R48, R3 ;  /* 0x0000000330047220 */ /* 0x002fc80000410000 */
[----:B------:R1:W4:Y:S01]  /*16d50*/  MUFU.TANH R179, R4 ;  /* 0x0000000400b37308 */ /* 0x0003220000002400 */
[----:B---3--:R-:W-:Y:S01]  /*16d60*/  HMMA.16816.F32 R28, R12, R64, R44 ;  /* 0x000000400c1c723c */ /* 0x008fe2000000182c */
[----:B------:R-:W3:Y:S01]  /*16d70*/  LDSM.16.M88.4 R44, [R177+0x5000] ;  /* 0x00500000b12c783b */ /* 0x000ee20000000200 */
[----:B-1----:R-:W-:Y:S02]  /*16d80*/  IADD3 R4, R211, R0, -R90 ;  /* 0x00000000d3047210 */ /* 0x002fe40007ffe85a */
[----:B------:R-:W-:-:S03]  /*16d90*/  LOP3.LUT R0, R20, R21, RZ, 0xfc, !PT ;  /* 0x0000001514007212 */ /* 0x000fc600078efcff */
[----:B------:R-:W-:Y:S02]  /*16da0*/  IMAD.IADD R5, R89, 0x1, R4 ;  /* 0x0000000159057824 */ /* 0x000fe400078e0204 */
[----:B------:R-:W-:-:S03]  /*16db0*/  IMAD.IADD R4, R88, 0x1, R7 ;  /* 0x0000000158047824 */ /* 0x000fc600078e0207 */
[C---:B------:R-:W-:Y:S01]  /*16dc0*/  VIMNMX R7, R5.reuse, R211, PT ;  /* 0x000000d305077248 */ /* 0x040fe20003fe0100 */
[----:B------:R-:W-:Y:S01]  /*16dd0*/  VIADD R20, R4, 0x1 ;  /* 0x0000000104147836 */ /* 0x000fe20000000000 */
[----:B------:R-:W-:-:S04]  /*16de0*/  VIADDMNMX R5, R5, 0x8, R211, PT ;  /* 0x0000000805057846 */ /* 0x000fc800038001d3 */
[C---:B------:R-:W-:Y:S02]  /*16df0*/  ISETP.GE.AND P0, PT, R20.reuse, R7, PT ;  /* 0x000000071400720c */ /* 0x040fe40003f06270 */
[----:B------:R-:W-:Y:S01]  /*16e00*/  ISETP.GE.AND P6, PT, R20, R5, PT ;  /* 0x000000051400720c */ /* 0x000fe20003fc6270 */
[----:B------:R-:W-:-:S04]  /*16e10*/  FMUL.FTZ R20, R51, R3 ;  /* 0x0000000333147220 */ /* 0x000fc80000410000 */
[----:B------:R1:W-:Y:S01]  /*16e20*/  MUFU.TANH R156, R20 ;  /* 0x00000014009c7308 */ /* 0x0003e20000002400 */
[----:B------:R-:W-:Y:S06]  /*16e30*/  HMMA.16816.F32 R32, R12, R66, R32 ;  /* 0x000000420c20723c */ /* 0x000fec0000001820 */
[----:B--2---:R-:W-:Y:S06]  /*16e40*/  HMMA.16816.F32 R40, R8, R56, R28 ;  /* 0x000000380828723c */ /* 0x004fec000000181c */
[----:B------:R-:W-:Y:S01]  /*16e50*/  HMMA.16816.F32 R60, R16, R76, R36 ;  /* 0x0000004c103c723c */ /* 0x000fe20000001824 */
[----:B------:R-:W-:Y:S01]  /*16e60*/  FMUL.FTZ R21, R50, R3 ;  /* 0x0000000332157220 */ /* 0x000fe20000410000 */
[C---:B------:R-:W-:Y:S01]  /*16e70*/  VIADD R6, R4.reuse, 0x8 ;  /* 0x0000000804067836 */ /* 0x040fe20000000000 */
[----:B------:R-:W-:Y:S01]  /*16e80*/  ISETP.GE.AND P1, PT, R4, R5, PT ;  /* 0x000000050400720c */ /* 0x000fe20003f26270 */
[-C--:B-1----:R-:W-:Y:S01]  /*16e90*/  FMUL.FTZ R20, R52, R3.reuse ;  /* 0x0000000334147220 */ /* 0x082fe20000410000 */
[----:B------:R-:W-:Y:S01]  /*16ea0*/  FSEL R104, R104, -INF , !P0 ;  /* 0xff80000068687808 */ /* 0x000fe20004000000 */
[----:B------:R-:W-:Y:S02]  /*16eb0*/  LDSM.16.M88.4 R64, [R176+0x8000] ;  /* 0x00800000b040783b */ /* 0x000fe40000000200 */
[----:B------:R1:W-:Y:S01]  /*16ec0*/  MUFU.TANH R149, R20 ;  /* 0x0000001400957308 */ /* 0x0003e20000002400 */
[----:B------:R-:W-:Y:S01]  /*16ed0*/  HMMA.16816.F32 R28, R24, R74, RZ ;  /* 0x0000004a181c723c */ /* 0x000fe200000018ff */
[----:B------:R-:W-:Y:S01]  /*16ee0*/  LDSM.16.M88.4 R72, [R112+0x7800] ;  /* 0x007800007048783b */ /* 0x000fe20000000200 */
[----:B-1----:R-:W-:-:S05]  /*16ef0*/  FMUL.FTZ R20, R53, R3 ;  /* 0x0000000335147220 */ /* 0x002fca0000410000 */
[----:B------:R1:W-:Y:S02]  /*16f00*/  MUFU.TANH R146, R20 ;  /* 0x0000001400927308 */ /* 0x0003e40000002400 */
[----:B-1----:R-:W-:-:S06]  /*16f10*/  FMUL.FTZ R20, R54, R3 ;  /* 0x0000000336147220 */ /* 0x002fcc0000410000 */
[----:B------:R1:W-:Y:S01]  /*16f20*/  MUFU.TANH R136, R20 ;  /* 0x0000001400887308 */ /* 0x0003e20000002400 */
[----:B------:R-:W-:Y:S01]  /*16f30*/  HMMA.16816.F32 R48, R8, R58, R32 ;  /* 0x0000003a0830723c */ /* 0x000fe20000001820 */
[----:B-1----:R-:W-:Y:S02]  /*16f40*/  FMUL.FTZ R20, R55, R3 ;  /* 0x0000000337147220 */ /* 0x002fe40000410000 */
[----:B------:R-:W1:Y:S05]  /*16f50*/  LDSM.16.M88.4 R52, [R182+0x5000] ;  /* 0x00500000b634783b */ /* 0x000e6a0000000200 */
[----:B------:R-:W-:Y:S01]  /*16f60*/  HMMA.16816.F32 R32, R16, R78, R28 ;  /* 0x0000004e1020723c */ /* 0x000fe2000000181c */
[----:B------:R2:W-:Y:S01]  /*16f70*/  MUFU.TANH R139, R20 ;  /* 0x00000014008b7308 */ /* 0x0005e20000002400 */
[C---:B------:R-:W-:Y:S01]  /*16f80*/  ISETP.GE.AND P3, PT, R6.reuse, R7, PT ;  /* 0x000000070600720c */ /* 0x040fe20003f66270 */
[----:B------:R-:W-:Y:S03]  /*16f90*/  LDSM.16.M88.4 R76, [R112+0x8000] ;  /* 0x00800000704c783b */ /* 0x000fe60000000200 */
[----:B---3--:R-:W-:Y:S01]  /*16fa0*/  HMMA.16816.F32 R28, R12, R44, R60 ;  /* 0x0000002c0c1c723c */ /* 0x008fe2000000183c */
[----:B------:R-:W-:Y:S01]  /*16fb0*/  ISETP.GE.AND P5, PT, R6, R5, PT ;  /* 0x000000050600720c */ /* 0x000fe20003fa6270 */
[----:B------:R-:W-:-:S02]  /*16fc0*/  VIADD R6, R4, 0x9 ;  /* 0x0000000904067836 */ /* 0x000fc40000000000 */
[----:B--2---:R-:W-:-:S03]  /*16fd0*/  FMUL.FTZ R20, R40, R3 ;  /* 0x0000000328147220 */ /* 0x004fc60000410000 */
[C---:B------:R-:W-:Y:S01]  /*16fe0*/  ISETP.GE.AND P2, PT, R6.reuse, R7, PT ;  /* 0x000000070600720c */ /* 0x040fe20003f46270 */
[----:B------:R2:W-:Y:S01]  /*16ff0*/  MUFU.TANH R134, R20 ;  /* 0x0000001400867308 */ /* 0x0005e20000002400 */
[----:B------:R-:W-:Y:S01]  /*17000*/  ISETP.GE.AND P4, PT, R6, R5, PT ;  /* 0x000000050600720c */ /* 0x000fe20003f86270 */
[----:B------:R-:W-:Y:S01]  /*17010*/  VIADD R6, R4, 0x10 ;  /* 0x0000001004067836 */ /* 0x000fe20000000000 */
[----:B------:R-:W-:Y:S01]  /*17020*/  HMMA.16816.F32 R36, R24, R68, RZ ;  /* 0x000000441824723c */ /* 0x000fe200000018ff */
[----:B------:R-:W-:-:S03]  /*17030*/  FSEL R101, R101, -INF , !P1 ;  /* 0xff80000065657808 */ /* 0x000fc60004800000 */
[C---:B------:R-:W-:Y:S02]  /*17040*/  ISETP.GE.AND P1, PT, R6.reuse, R7, PT ;  /* 0x000000070600720c */ /* 0x040fe40003f26270 */
[----:B------:R-:W-:Y:S01]  /*17050*/  ISETP.GE.AND P0, PT, R6, R5, PT ;  /* 0x000000050600720c */ /* 0x000fe20003f06270 */
[----:B--2---:R-:W-:-:S04]  /*17060*/  FMUL.FTZ R20, R41, R3 ;  /* 0x0000000329147220 */ /* 0x004fc80000410000 */
[----:B------:R2:W-:Y:S01]  /*17070*/  MUFU.TANH R125, R20 ;  /* 0x00000014007d7308 */ /* 0x0005e20000002400 */
[----:B------:R-:W-:Y:S01]  /*17080*/  VIADD R6, R4, 0x11 ;  /* 0x0000001104067836 */ /* 0x000fe20000000000 */
[----:B------:R-:W-:Y:S01]  /*17090*/  HMMA.16816.F32 R32, R12, R46, R32 ;  /* 0x0000002e0c20723c */ /* 0x000fe20000001820 */
[----:B------:R-:W3:Y:S01]  /*170a0*/  LDSM.16.M88.4 R44, [R177+0x5800] ;  /* 0x00580000b12c783b */ /* 0x000ee20000000200 */
[----:B------:R-:W-:Y:S02]  /*170b0*/  FSEL R100, R100, -INF , !P6 ;  /* 0xff80000064647808 */ /* 0x000fe40007000000 */
[----:B------:R-:W-:Y:S02]  /*170c0*/  FSEL R111, R111, -INF , !P3 ;  /* 0xff8000006f6f7808 */ /* 0x000fe40005800000 */
[----:B------:R-:W-:Y:S01]  /*170d0*/  ISETP.GE.AND P6, PT, R6, R7, PT ;  /* 0x000000070600720c */ /* 0x000fe20003fc6270 */
[----:B--2---:R-:W-:-:S04]  /*170e0*/  FMUL.FTZ R20, R42, R3 ;  /* 0x000000032a147220 */ /* 0x004fc80000410000 */
[----:B------:R2:W-:Y:S01]  /*170f0*/  MUFU.TANH R120, R20 ;  /* 0x0000001400787308 */ /* 0x0005e20000002400 */
[----:B------:R-:W-:Y:S01]  /*17100*/  ISETP.GE.AND P3, PT, R6, R5, PT ;  /* 0x000000050600720c */ /* 0x000fe20003f66270 */
[----:B------:R-:W-:Y:S01]  /*17110*/  VIADD R6, R4, 0x18 ;  /* 0x0000001804067836 */ /* 0x000fe20000000000 */
[----:B------:R-:W-:Y:S02]  /*17120*/  FSEL R103, R103, -INF , !P5 ;  /* 0xff80000067677808 */ /* 0x000fe40006800000 */
[----:B------:R-:W-:Y:S02]  /*17130*/  FSEL R110, R110, -INF , !P2 ;  /* 0xff8000006e6e7808 */ /* 0x000fe40005000000 */
[C---:B------:R-:W-:Y:S01]  /*17140*/  ISETP.GE.AND P5, PT, R6.reuse, R7, PT ;  /* 0x000000070600720c */ /* 0x040fe20003fa6270 */
[----:B--2---:R-:W-:Y:S02]  /*17150*/  FMUL.FTZ R20, R43, R3 ;  /* 0x000000032b147220 */ /* 0x004fe40000410000 */
[----:B-1----:R-:W-:Y:S06]  /*17160*/  HMMA.16816.F32 R40, R8, R52, R28 ;  /* 0x000000340828723c */ /* 0x002fec000000181c */
[----:B------:R-:W-:Y:S01]  /*17170*/  HMMA.16816.F32 R28, R24, R70, RZ ;  /* 0x00000046181c723c */ /* 0x000fe200000018ff */
[----:B------:R1:W-:Y:S01]  /*17180*/  MUFU.TANH R121, R20 ;  /* 0x0000001400797308 */ /* 0x0003e20000002400 */
[----:B------:R-:W-:Y:S01]  /*17190*/  ISETP.GE.AND P2, PT, R6, R5, PT ;  /* 0x000000050600720c */ /* 0x000fe20003f46270 */
[----:B------:R-:W-:Y:S01]  /*171a0*/  VIADD R6, R4, 0x19 ;  /* 0x0000001904067836 */ /* 0x000fe20000000000 */
[----:B------:R-:W-:Y:S01]  /*171b0*/  FSEL R102, R102, -INF , !P4 ;  /* 0xff80000066667808 */ /* 0x000fe20006000000 */
[----:B------:R-:W-:Y:S01]  /*171c0*/  LDSM.16.M88.4 R68, [R176+0x8800] ;  /* 0x00880000b044783b */ /* 0x000fe20000000200 */
[----:B------:R-:W-:Y:S01]  /*171d0*/  FSEL R115, R115, -INF , !P1 ;  /* 0xff80000073737808 */ /* 0x000fe20004800000 */
[----:B------:R-:W-:Y:S01]  /*171e0*/  HMMA.16816.F32 R56, R16, R72, R36 ;  /* 0x000000481038723c */ /* 0x000fe20000001824 */
[----:B------:R-:W-:-:S02]  /*171f0*/  ISETP.GE.AND P4, PT, R6, R7, PT ;  /* 0x000000070600720c */ /* 0x000fc40003f86270 */
[----:B------:R-:W-:Y:S01]  /*17200*/  ISETP.GE.AND P1, PT, R6, R5, PT ;  /* 0x000000050600720c */ /* 0x000fe20003f26270 */
[----:B-1----:R-:W-:-:S04]  /*17210*/  FMUL.FTZ R20, R48, R3 ;  /* 0x0000000330147220 */ /* 0x002fc80000410000 */
[----:B------:R1:W-:Y:S01]  /*17220*/  MUFU.TANH R109, R20 ;  /* 0x00000014006d7308 */ /* 0x0003e20000002400 */
[----:B------:R-:W-:Y:S01]  /*17230*/  VIADD R6, R4, 0x20 ;  /* 0x0000002004067836 */ /* 0x000fe20000000000 */
[----:B------:R-:W-:Y:S02]  /*17240*/  FSEL R108, R108, -INF , !P0 ;  /* 0xff8000006c6c7808 */ /* 0x000fe40004000000 */
[----:B------:R-:W-:Y:S02]  /*17250*/  FSEL R113, R113, -INF , !P6 ;  /* 0xff80000071717808 */ /* 0x000fe40007000000 */
[C---:B------:R-:W-:Y:S02]  /*17260*/  ISETP.GE.AND P0, PT, R6.reuse, R7, PT ;  /* 0x000000070600720c */ /* 0x040fe40003f06270 */
[----:B------:R-:W-:Y:S01]  /*17270*/  ISETP.GE.AND P6, PT, R6, R5, PT ;  /* 0x000000050600720c */ /* 0x000fe20003fc6270 */
[----:B-1----:R-:W-:-:S04]  /*17280*/  FMUL.FTZ R20, R49, R3 ;  /* 0x0000000331147220 */ /* 0x002fc80000410000 */
[----:B------:R1:W-:Y:S01]  /*17290*/  MUFU.TANH R107, R20 ;  /* 0x00000014006b7308 */ /* 0x0003e20000002400 */
[----:B------:R-:W-:Y:S01]  /*172a0*/  VIADD R6, R4, 0x21 ;  /* 0x0000002104067836 */ /* 0x000fe20000000000 */
[----:B------:R-:W-:Y:S02]  /*172b0*/  FSEL R106, R106, -INF , !P3 ;  /* 0xff8000006a6a7808 */ /* 0x000fe40005800000 */
[----:B------:R-:W-:Y:S02]  /*172c0*/  FSEL R117, R117, -INF , !P5 ;  /* 0xff80000075757808 */ /* 0x000fe40006800000 */
[----:B------:R-:W-:Y:S01]  /*172d0*/  ISETP.GE.AND P3, PT, R6, R7, PT ;  /* 0x000000070600720c */ /* 0x000fe20003f66270 */
[----:B-1----:R-:W-:-:S04]  /*172e0*/  FMUL.FTZ R20, R50, R3 ;  /* 0x0000000332147220 */ /* 0x002fc80000410000 */
[----:B------:R1:W-:Y:S01]  /*172f0*/  MUFU.TANH R99, R20 ;  /* 0x0000001400637308 */ /* 0x0003e20000002400 */
[----:B------:R-:W-:Y:S01]  /*17300*/  ISETP.GE.AND P5, PT, R6, R5, PT ;  /* 0x000000050600720c */ /* 0x000fe20003fa6270 */
[----:B------:R-:W-:Y:S01]  /*17310*/  VIADD R6, R4, 0x28 ;  /* 0x0000002804067836 */ /* 0x000fe20000000000 */
[----:B------:R-:W-:Y:S02]  /*17320*/  FSEL R105, R105, -INF , !P2 ;  /* 0xff80000069697808 */ /* 0x000fe40005000000 */
[----:B------:R-:W-:Y:S01]  /*17330*/  FSEL R119, R119, -INF , !P4 ;  /* 0xff80000077777808 */ /* 0x000fe20006000000 */
[----:B-1----:R-:W-:Y:S02]  /*17340*/  FMUL.FTZ R20, R51, R3 ;  /* 0x0000000333147220 */ /* 0x002fe40000410000 */
[----:B------:R-:W-:Y:S01]  /*17350*/  HMMA.16816.F32 R48, R8, R54, R32 ;  /* 0x000000360830723c */ /* 0x000fe20000001820 */
[----:B------:R-:W1:Y:S05]  /*17360*/  LDSM.16.M88.4 R52, [R182+0x5800] ;  /* 0x00580000b634783b */ /* 0x000e6a0000000200 */
[----:B------:R-:W-:Y:S01]  /*17370*/  HMMA.16816.F32 R32, R16, R74, R28 ;  /* 0x0000004a1020723c */ /* 0x000fe2000000181c */
[----:B------:R-:W-:-:S02]  /*17380*/  ISETP.GE.AND P2, PT, R6, R7, PT ;  /* 0x000000070600720c */ /* 0x000fc40003f46270 */
[----:B------:R-:W-:Y:S01]  /*17390*/  ISETP.GE.AND P4, PT, R6, R5, PT ;  /* 0x000000050600720c */ /* 0x000fe20003f86270 */
[----:B------:R-:W-:Y:S01]  /*173a0*/  VIADD R6, R4, 0x29 ;  /* 0x0000002904067836 */ /* 0x000fe20000000000 */
[----:B------:R-:W-:Y:S01]  /*173b0*/  FSEL R114, R114, -INF , !P1 ;  /* 0xff80000072727808 */ /* 0x000fe20004800000 */
[----:B------:R-:W-:Y:S01]  /*173c0*/  HMMA.16816.F32 R36, R24, R64, RZ ;  /* 0x000000401824723c */ /* 0x000fe200000018ff */
[----:B------:R-:W-:Y:S02]  /*173d0*/  FSEL R129, R129, -INF , !P0 ;  /* 0xff80000081817808 */ /* 0x000fe40004000000 */
[C---:B------:R-:W-:Y:S02]  /*173e0*/  ISETP.GE.AND P1, PT, R6.reuse, R7, PT ;  /* 0x000000070600720c */ /* 0x040fe40003f26270 */
[----:B------:R-:W-:Y:S01]  /*173f0*/  ISETP.GE.AND P0, PT, R6, R5, PT ;  /* 0x000000050600720c */ /* 0x000fe20003f06270 */
[----:B------:R-:W-:Y:S01]  /*17400*/  VIADD R6, R4, 0x30 ;  /* 0x0000003004067836 */ /* 0x000fe20000000000 */
[----:B---3--:R-:W-:Y:S01]  /*17410*/  HMMA.16816.F32 R28, R12, R44, R56 ;  /* 0x0000002c0c1c723c */ /* 0x008fe20000001838 */
[----:B------:R-:W-:-:S02]  /*17420*/  FSEL R124, R124, -INF , !P6 ;  /* 0xff8000007c7c7808 */ /* 0x000fc40007000000 */
[----:B------:R-:W-:Y:S02]  /*17430*/  FSEL R128, R128, -INF , !P3 ;  /* 0xff80000080807808 */ /* 0x000fe40005800000 */
[----:B------:R-:W-:Y:S01]  /*17440*/  FSEL R123, R123, -INF , !P5 ;  /* 0xff8000007b7b7808 */ /* 0x000fe20006800000 */
[----:B------:R2:W-:Y:S01]  /*17450*/  MUFU.TANH R98, R20 ;  /* 0x0000001400627308 */ /* 0x0005e20000002400 */
[C---:B------:R-:W-:Y:S01]  /*17460*/  ISETP.GE.AND P6, PT, R6.reuse, R7, PT ;  /* 0x000000070600720c */ /* 0x040fe20003fc6270 */
[----:B------:R-:W-:Y:S01]  /*17470*/  LDSM.16.M88.4 R56, [R182+0x6000] ;  /* 0x00600000b638783b */ /* 0x000fe20000000200 */
[----:B------:R-:W-:Y:S01]  /*17480*/  ISETP.GE.AND P3, PT, R6, R5, PT ;  /* 0x000000050600720c */ /* 0x000fe20003f66270 */
[----:B------:R-:W-:Y:S01]  /*17490*/  VIADD R6, R4, 0x31 ;  /* 0x0000003104067836 */ /* 0x000fe20000000000 */
[----:B------:R-:W-:Y:S01]  /*174a0*/  HMMA.16816.F32 R32, R12, R46, R32 ;  /* 0x0000002e0c20723c */ /* 0x000fe20000001820 */
[----:B------:R-:W-:Y:S01]  /*174b0*/  FSEL R131, R131, -INF , !P2 ;  /* 0xff80000083837808 */ /* 0x000fe20005000000 */
[----:B------:R-:W3:Y:S02]  /*174c0*/  LDSM.16.M88.4 R44, [R177+0x6000] ;  /* 0x00600000b12c783b */ /* 0x000ee40000000200 */
[----:B------:R-:W-:-:S02]  /*174d0*/  ISETP.GE.AND P5, PT, R6, R7, PT ;  /* 0x000000070600720c */ /* 0x000fc40003fa6270 */
        /* <DEDUP_REMOVED lines=9> */
[----:B------:R2:W-:Y:S01]  /*17570*/  MUFU.TANH R96, R20 ;  /* 0x0000001400607308 */ /* 0x0005e20000002400 */
[----:B------:R-:W-:Y:S01]  /*17580*/  FSEL R143, R143, -INF , !P6 ;  /* 0xff8000008f8f7808 */ /* 0x000fe20007000000 */
[----:B------:R-:W-:Y:S01]  /*17590*/  HMMA.16816.F32 R60, R16, R76, R36 ;  /* 0x0000004c103c723c */ /* 0x000fe20000001824 */
[----:B------:R-:W-:-:S02]  /*175a0*/  ISETP.GE.AND P0, PT, R6, R7, PT ;  /* 0x000000070600720c */ /* 0x000fc40003f06270 */
[----:B------:R-:W-:Y:S01]  /*175b0*/  ISETP.GE.AND P6, PT, R6, R5, PT ;  /* 0x000000050600720c */ /* 0x000fe20003fc6270 */
[----:B------:R-:W-:Y:S02]  /*175c0*/  VIADD R6, R4, 0x40 ;  /* 0x0000004004067836 */ /* 0x000fe40000000000 */
[----:B-1----:R-:W-:Y:S01]  /*175d0*/  HMMA.16816.F32 R36, R8, R52, R28 ;  /* 0x000000340824723c */ /* 0x002fe2000000181c */
[----:B------:R-:W-:Y:S02]  /*175e0*/  FSEL R138, R138, -INF , !P3 ;  /* 0xff8000008a8a7808 */ /* 0x000fe40005800000 */
[----:B------:R-:W-:-:S03]  /*175f0*/  FSEL R142, R142, -INF , !P5 ;  /* 0xff8000008e8e7808 */ /* 0x000fc60006800000 */
[----:B------:R-:W-:Y:S01]  /*17600*/  HMMA.16816.F32 R28, R24, R66, RZ ;  /* 0x00000042181c723c */ /* 0x000fe200000018ff */
[----:B------:R-:W1:Y:S01]  /*17610*/  LDSM.16.M88.4 R64, [R112+0x8800] ;  /* 0x008800007040783b */ /* 0x000e620000000200 */
[----:B--2---:R-:W-:Y:S01]  /*17620*/  FMUL.FTZ R20, R41, R3 ;  /* 0x0000000329147220 */ /* 0x004fe20000410000 */
[----:B------:R-:W-:-:S03]  /*17630*/  ISETP.GE.AND P3, PT, R6, R7, PT ;  /* 0x000000070600720c */ /* 0x000fc60003f66270 */
[----:B------:R2:W-:Y:S01]  /*17640*/  MUFU.TANH R97, R20 ;  /* 0x0000001400617308 */ /* 0x0005e20000002400 */
[----:B------:R-:W-:Y:S01]  /*17650*/  ISETP.GE.AND P5, PT, R6, R5, PT ;  /* 0x000000050600720c */ /* 0x000fe20003fa6270 */
[----:B------:R-:W-:Y:S01]  /*17660*/  VIADD R6, R4, 0x41 ;  /* 0x0000004104067836 */ /* 0x000fe20000000000 */
[----:B------:R-:W-:Y:S02]  /*17670*/  FSEL R135, R135, -INF , !P2 ;  /* 0xff80000087877808 */ /* 0x000fe40005000000 */
[----:B------:R-:W-:Y:S02]  /*17680*/  FSEL R144, R144, -INF , !P4 ;  /* 0xff80000090907808 */ /* 0x000fe40006000000 */
[C---:B------:R-:W-:Y:S02]  /*17690*/  ISETP.GE.AND P2, PT, R6.reuse, R7, PT ;  /* 0x000000070600720c */ /* 0x040fe40003f46270 */
[----:B------:R-:W-:Y:S01]  /*176a0*/  ISETP.GE.AND P4, PT, R6, R5, PT ;  /* 0x000000050600720c */ /* 0x000fe20003f86270 */
[----:B--2---:R-:W-:-:S04]  /*176b0*/  FMUL.FTZ R20, R42, R3 ;  /* 0x000000032a147220 */ /* 0x004fc80000410000 */
[----:B------:R2:W-:Y:S01]  /*176c0*/  MUFU.TANH R95, R20 ;  /* 0x00000014005f7308 */ /* 0x0005e20000002400 */
        /* <DEDUP_REMOVED lines=8> */
[----:B------:R-:W-:Y:S01]  /*17750*/  HMMA.16816.F32 R40, R24, R68, RZ ;  /* 0x000000441828723c */ /* 0x000fe200000018ff */
[----:B------:R-:W-:Y:S02]  /*17760*/  FSEL R137, R137, -INF , !P6 ;  /* 0xff80000089897808 */ /* 0x000fe40007000000 */
[----:B------:R-:W-:Y:S02]  /*17770*/  FSEL R153, R153, -INF , !P3 ;  /* 0xff80000099997808 */ /* 0x000fe40005800000 */
[----:B------:R-:W-:Y:S01]  /*17780*/  ISETP.GE.AND P6, PT, R6, R7, PT ;  /* 0x000000070600720c */ /* 0x000fe20003fc6270 */
[----:B------:R4:W1:Y:S01]  /*17790*/  MUFU.TANH R160, R21 ;  /* 0x0000001500a07308 */ /* 0x0008620000002400 */
[----:B--2---:R-:W-:-:S07]  /*177a0*/  FMUL.FTZ R20, R48, R3 ;  /* 0x0000000330147220 */ /* 0x004fce0000410000 */
[----:B------:R2:W1:Y:S01]  /*177b0*/  MUFU.TANH R93, R20 ;  /* 0x00000014005d7308 */ /* 0x0004620000002400 */
[----:B------:R-:W-:Y:S01]  /*177c0*/  ISETP.GE.AND P3, PT, R6, R5, PT ;  /* 0x000000050600720c */ /* 0x000fe20003f66270 */
[----:B------:R-:W-:Y:S02]  /*177d0*/  VIADD R6, R4, 0x50 ;  /* 0x0000005004067836 */ /* 0x000fe40000000000 */
[-C--:B----4-:R-:W-:Y:S01]  /*177e0*/  FMUL.FTZ R21, R51, R3.reuse ;  /* 0x0000000333157220 */ /* 0x090fe20000410000 */
[----:B------:R-:W-:Y:S02]  /*177f0*/  FSEL R147, R147, -INF , !P5 ;  /* 0xff80000093937808 */ /* 0x000fe40006800000 */
[----:B------:R-:W-:Y:S01]  /*17800*/  FSEL R151, R151, -INF , !P2 ;  /* 0xff80000097977808 */ /* 0x000fe20005000000 */
[----:B--2---:R-:W-:-:S04]  /*17810*/  FMUL.FTZ R20, R49, R3 ;  /* 0x0000000331147220 */ /* 0x004fc80000410000 */
[----:B------:R2:W-:Y:S01]  /*17820*/  MUFU.TANH R91, R20 ;  /* 0x00000014005b7308 */ /* 0x0005e20000002400 */
[C---:B------:R-:W-:Y:S02]  /*17830*/  ISETP.GE.AND P5, PT, R6.reuse, R7, PT ;  /* 0x000000070600720c */ /* 0x040fe40003fa6270 */
[----:B------:R-:W-:Y:S01]  /*17840*/  ISETP.GE.AND P2, PT, R6, R5, PT ;  /* 0x000000050600720c */ /* 0x000fe20003f46270 */
[----:B------:R-:W-:Y:S01]  /*17850*/  VIADD R6, R4, 0x51 ;  /* 0x0000005104067836 */ /* 0x000fe20000000000 */
[----:B------:R-:W-:Y:S01]  /*17860*/  FSEL R145, R145, -INF , !P4 ;  /* 0xff80000091917808 */ /* 0x000fe20006000000 */
[----:B--2---:R-:W-:Y:S02]  /*17870*/  FMUL.FTZ R20, R50, R3 ;  /* 0x0000000332147220 */ /* 0x004fe40000410000 */
[----:B------:R-:W-:Y:S01]  /*17880*/  HMMA.16816.F32 R48, R8, R54, R32 ;  /* 0x000000360830723c */ /* 0x000fe20000001820 */
[----:B------:R-:W-:Y:S01]  /*17890*/  FSEL R154, R154, -INF , !P1 ;  /* 0xff8000009a9a7808 */ /* 0x000fe20004800000 */
[----:B------:R2:W4:Y:S01]  /*178a0*/  MUFU.TANH R90, R20 ;  /* 0x00000014005a7308 */ /* 0x0005220000002400 */
[C---:B------:R-:W-:Y:S01]  /*178b0*/  ISETP.GE.AND P4, PT, R6.reuse, R7, PT ;  /* 0x000000070600720c */ /* 0x040fe20003f86270 */
[----:B------:R-:W-:Y:S02]  /*178c0*/  LDSM.16.M88.4 R52, [R176+0x9000] ;  /* 0x00900000b034783b */ /* 0x000fe40000000200 */
[----:B------:R-:W-:Y:S06]  /*178d0*/  HMMA.16816.F32 R32, R16, R78, R28 ;  /* 0x0000004e1020723c */ /* 0x000fec000000181c */
[----:B---3--:R-:W-:Y:S01]  /*178e0*/  HMMA.16816.F32 R28, R12, R44, R60 ;  /* 0x0000002c0c1c723c */ /* 0x008fe2000000183c */
[----:B------:R-:W3:Y:S01]  /*178f0*/  LDSM.16.M88.4 R60, [R177+0x6800] ;  /* 0x00680000b13c783b */ /* 0x000ee20000000200 */
[----:B------:R-:W-:Y:S01]  /*17900*/  ISETP.GE.AND P1, PT, R6, R5, PT ;  /* 0x000000050600720c */ /* 0x000fe20003f26270 */
[----:B------:R-:W-:-:S02]  /*17910*/  VIADD R6, R4, 0x58 ;  /* 0x0000005804067836 */ /* 0x000fc40000000000 */
[----:B--2---:R-:W-:Y:S01]  /*17920*/  FMUL.FTZ R20, R36, R3 ;  /* 0x0000000324147220 */ /* 0x004fe20000410000 */
[----:B------:R-:W-:-:S03]  /*17930*/  FSEL R141, R141, -INF , !P0 ;  /* 0xff8000008d8d7808 */ /* 0x000fc60004000000 */
[----:B------:R2:W-:Y:S01]  /*17940*/  MUFU.TANH R87, R20 ;  /* 0x0000001400577308 */ /* 0x0005e20000002400 */
[----:B------:R-:W-:Y:S02]  /*17950*/  FSEL R150, R150, -INF , !P6 ;  /* 0xff80000096967808 */ /* 0x000fe40007000000 */
[C---:B------:R-:W-:Y:S02]  /*17960*/  ISETP.GE.AND P0, PT, R6.reuse, R7, PT ;  /* 0x000000070600720c */ /* 0x040fe40003f06270 */
[----:B------:R-:W-:Y:S01]  /*17970*/  ISETP.GE.AND P6, PT, R6, R5, PT ;  /* 0x000000050600720c */ /* 0x000fe20003fc6270 */
[----:B------:R-:W-:Y:S02]  /*17980*/  VIADD R6, R4, 0x59 ;  /* 0x0000005904067836 */ /* 0x000fe40000000000 */
[----:B------:R1:W4:Y:S01]  /*17990*/  MUFU.TANH R89, R21 ;  /* 0x0000001500597308 */ /* 0x0003220000002400 */
[----:B------:R-:W-:Y:S01]  /*179a0*/  FSEL R148, R148, -INF , !P3 ;  /* 0xff80000094947808 */ /* 0x000fe20005800000 */
[----:B--2---:R-:W-:-:S06]  /*179b0*/  FMUL.FTZ R20, R37, R3 ;  /* 0x0000000325147220 */ /* 0x004fcc0000410000 */
[----:B------:R2:W-:Y:S01]  /*179c0*/  MUFU.TANH R86, R20 ;  /* 0x0000001400567308 */ /* 0x0005e20000002400 */
[----:B------:R-:W-:Y:S01]  /*179d0*/  FSEL R163, R163, -INF , !P5 ;  /* 0xff800000a3a37808 */ /* 0x000fe20006800000 */
[----:B-1----:R-:W-:Y:S01]  /*179e0*/  FMUL.FTZ R21, R39, R3 ;  /* 0x0000000327157220 */ /* 0x002fe20000410000 */
[C---:B------:R-:W-:Y:S02]  /*179f0*/  ISETP.GE.AND P3, PT, R6.reuse, R7, PT ;  /* 0x000000070600720c */ /* 0x040fe40003f66270 */
[----:B------:R-:W-:Y:S01]  /*17a00*/  ISETP.GE.AND P5, PT, R6, R5, PT ;  /* 0x000000050600720c */ /* 0x000fe20003fa6270 */
[----:B------:R-:W-:Y:S02]  /*17a10*/  VIADD R6, R4, 0x60 ;  /* 0x0000006004067836 */ /* 0x000fe40000000000 */
[----:B--2---:R-:W-:Y:S02]  /*17a20*/  FMUL.FTZ R20, R38, R3 ;  /* 0x0000000326147220 */ /* 0x004fe40000410000 */
[----:B------:R-:W-:Y:S02]  /*17a30*/  HMMA.16816.F32 R36, R16, R64, R40 ;  /* 0x000000401024723c */ /* 0x000fe40000001828 */
[----:B------:R1:W2:Y:S01]  /*17a40*/  MUFU.TANH R85, R20 ;  /* 0x0000001400557308 */ /* 0x0002a20000002400 */
[----:B------:R-:W-:-:S03]  /*17a50*/  FSEL R158, R158, -INF , !P2 ;  /* 0xff8000009e9e7808 */ /* 0x000fc60005000000 */
[----:B------:R-:W-:Y:S01]  /*17a60*/  HMMA.16816.F32 R40, R12, R46, R32 ;  /* 0x0000002e0c28723c */ /* 0x000fe20000001820 */
[----:B------:R-:W-:Y:S02]  /*17a70*/  FSEL R162, R162, -INF , !P4 ;  /* 0xff800000a2a27808 */ /* 0x000fe40006000000 */
[----:B------:R-:W-:-:S03]  /*17a80*/  ISETP.GE.AND P2, PT, R6, R7, PT ;  /* 0x000000070600720c */ /* 0x000fc60003f46270 */
[----:B------:R-:W-:Y:S01]  /*17a90*/  HMMA.16816.F32 R32, R8, R56, R28 ;  /* 0x000000380820723c */ /* 0x000fe2000000181c */
[----:B------:R-:W-:Y:S01]  /*17aa0*/  ISETP.GE.AND P4, PT, R6, R5, PT ;  /* 0x000000050600720c */ /* 0x000fe20003f86270 */
[----:B-1----:R-:W-:-:S04]  /*17ab0*/  FMUL.FTZ R20, R48, R3 ;  /* 0x0000000330147220 */ /* 0x002fc80000410000 */
[----:B------:R-:W-:Y:S01]  /*17ac0*/  HMMA.16816.F32 R28, R24, R70, RZ ;  /* 0x00000046181c723c */ /* 0x000fe200000018ff */
[----:B------:R-:W1:Y:S01]  /*17ad0*/  LDSM.16.M88.4 R68, [R182+0x6800] ;  /* 0x00680000b644783b */ /* 0x000e620000000200 */
[----:B------:R4:W-:Y:S01]  /*17ae0*/  MUFU.TANH R83, R20 ;  /* 0x0000001400537308 */ /* 0x0009e20000002400 */
[----:B------:R-:W-:Y:S01]  /*17af0*/  VIADD R6, R4, 0x61 ;  /* 0x0000006104067836 */ /* 0x000fe20000000000 */
[----:B------:R-:W-:Y:S02]  /*17b00*/  FSEL R155, R155, -INF , !P1 ;  /* 0xff8000009b9b7808 */ /* 0x000fe40004800000 */
[----:B------:R-:W-:Y:S02]  /*17b10*/  FSEL R165, R165, -INF , !P0 ;  /* 0xff800000a5a57808 */ /* 0x000fe40004000000 */
[C---:B------:R-:W-:Y:S02]  /*17b20*/  ISETP.GE.AND P1, PT, R6.reuse, R7, PT ;  /* 0x000000070600720c */ /* 0x040fe40003f26270 */
[----:B------:R-:W-:Y:S01]  /*17b30*/  ISETP.GE.AND P0, PT, R6, R5, PT ;  /* 0x000000050600720c */ /* 0x000fe20003f06270 */
[----:B------:R-:W-:-:S02]  /*17b40*/  VIADD R6, R4, 0x68 ;  /* 0x0000006804067836 */ /* 0x000fc40000000000 */
[----:B----4-:R-:W-:-:S04]  /*17b50*/  FMUL.FTZ R20, R49, R3 ;  /* 0x0000000331147220 */ /* 0x010fc80000410000 */
[----:B------:R4:W-:Y:S01]  /*17b60*/  MUFU.TANH R82, R20 ;  /* 0x0000001400527308 */ /* 0x0009e20000002400 */
[----:B------:R-:W-:Y:S02]  /*17b70*/  FSEL R152, R152, -INF , !P6 ;  /* 0xff80000098987808 */ /* 0x000fe40007000000 */
[----:B------:R-:W-:Y:S02]  /*17b80*/  FSEL R159, R159, -INF , !P3 ;  /* 0xff8000009f9f7808 */ /* 0x000fe40005800000 */
[C---:B------:R-:W-:Y:S02]  /*17b90*/  ISETP.GE.AND P6, PT, R6.reuse, R7, PT ;  /* 0x000000070600720c */ /* 0x040fe40003fc6270 */
[----:B------:R-:W-:Y:S01]  /*17ba0*/  ISETP.GE.AND P3, PT, R6, R5, PT ;  /* 0x000000050600720c */ /* 0x000fe20003f66270 */
[----:B------:R-:W-:Y:S02]  /*17bb0*/  VIADD R6, R4, 0x69 ;  /* 0x0000006904067836 */ /* 0x000fe40000000000 */
[----:B----4-:R-:W-:-:S04]  /*17bc0*/  FMUL.FTZ R20, R50, R3 ;  /* 0x0000000332147220 */ /* 0x010fc80000410000 */
[----:B------:R4:W-:Y:S01]  /*17bd0*/  MUFU.TANH R81, R20 ;  /* 0x0000001400517308 */ /* 0x0009e20000002400 */
[----:B---3--:R-:W-:Y:S01]  /*17be0*/  HMMA.16816.F32 R36, R12, R60, R36 ;  /* 0x0000003c0c24723c */ /* 0x008fe20000001824 */
[----:B------:R-:W-:Y:S02]  /*17bf0*/  FSEL R157, R157, -INF , !P5 ;  /* 0xff8000009d9d7808 */ /* 0x000fe40006800000 */
[----:B------:R-:W-:Y:S02]  /*17c00*/  FSEL R171, R171, -INF , !P2 ;  /* 0xff800000abab7808 */ /* 0x000fe40005000000 */
[C---:B------:R-:W-:Y:S02]  /*17c10*/  ISETP.GE.AND P5, PT, R6.reuse, R7, PT ;  /* 0x000000070600720c */ /* 0x040fe40003fa6270 */
[----:B------:R-:W-:Y:S01]  /*17c20*/  ISETP.GE.AND P2, PT, R6, R5, PT ;  /* 0x000000050600720c */ /* 0x000fe20003f46270 */
[----:B----4-:R-:W-:Y:S02]  /*17c30*/  FMUL.FTZ R20, R51, R3 ;  /* 0x0000000333147220 */ /* 0x010fe40000410000 */
[----:B------:R-:W3:Y:S01]  /*17c40*/  LDSM.16.M88.4 R48, [R112+0x9000] ;  /* 0x009000007030783b */ /* 0x000ee20000000200 */
[----:B------:R-:W-:Y:S01]  /*17c50*/  VIADD R6, R4, 0x70 ;  /* 0x0000007004067836 */ /* 0x000fe20000000000 */
[----:B------:R-:W-:Y:S01]  /*17c60*/  FSEL R166, R166, -INF , !P4 ;  /* 0xff800000a6a67808 */ /* 0x000fe20006000000 */
[----:B------:R-:W-:Y:S01]  /*17c70*/  HMMA.16816.F32 R44, R8, R58, R40 ;  /* 0x0000003a082c723c */ /* 0x000fe20000001828 */
[----:B------:R-:W-:-:S02]  /*17c80*/  FSEL R170, R170, -INF , !P1 ;  /* 0xff800000aaaa7808 */ /* 0x000fc40004800000 */
[C---:B------:R-:W-:Y:S02]  /*17c90*/  ISETP.GE.AND P4, PT, R6.reuse, R7, PT ;  /* 0x000000070600720c */ /* 0x040fe40003f86270 */
[----:B------:R-:W-:Y:S01]  /*17ca0*/  ISETP.GE.AND P1, PT, R6, R5, PT ;  /* 0x000000050600720c */ /* 0x000fe20003f26270 */
[----:B------:R-:W-:Y:S01]  /*17cb0*/  HMMA.16816.F32 R40, R16, R66, R28 ;  /* 0x000000421028723c */ /* 0x000fe2000000181c */
[----:B------:R-:W-:Y:S01]  /*17cc0*/  VIADD R6, R4, 0x71 ;  /* 0x0000007104067836 */ /* 0x000fe20000000000 */
[----:B------:R4:W-:Y:S01]  /*17cd0*/  MUFU.TANH R80, R20 ;  /* 0x0000001400507308 */ /* 0x0009e20000002400 */
[----:B------:R-:W-:Y:S01]  /*17ce0*/  FSEL R164, R164, -INF , !P0 ;  /* 0xff800000a4a47808 */ /* 0x000fe20004000000 */
[----:B------:R-:W2:Y:S02]  /*17cf0*/  LDSM.16.M88.4 R64, [R177+0x7000] ;  /* 0x00700000b140783b */ /* 0x000ea40000000200 */
[----:B------:R-:W-:Y:S01]  /*17d00*/  HMMA.16816.F32 R28, R24, R52, RZ ;  /* 0x00000034181c723c */ /* 0x000fe200000018ff */
[----:B------:R-:W-:-:S02]  /*17d10*/  FSEL R173, R173, -INF , !P6 ;  /* 0xff800000adad7808 */ /* 0x000fc40007000000 */
[C---:B------:R-:W-:Y:S02]  /*17d20*/  ISETP.GE.AND P0, PT, R6.reuse, R7, PT ;  /* 0x000000070600720c */ /* 0x040fe40003f06270 */
[----:B------:R-:W-:Y:S01]  /*17d30*/  ISETP.GE.AND P6, PT, R6, R5, PT ;  /* 0x000000050600720c */ /* 0x000fe20003fc6270 */
[----:B------:R-:W-:Y:S01]  /*17d40*/  VIADD R6, R4, 0x78 ;  /* 0x0000007804067836 */ /* 0x000fe20000000000 */
[----:B------:R-:W-:Y:S01]  /*17d50*/  FSEL R161, R161, -INF , !P3 ;  /* 0xff800000a1a17808 */ /* 0x000fe20005800000 */
[----:B----4-:R-:W-:Y:S01]  /*17d60*/  FMUL.FTZ R20, R32, R3 ;  /* 0x0000000320147220 */ /* 0x010fe20000410000 */
[----:B------:R-:W-:-:S03]  /*17d70*/  FSEL R169, R169, -INF , !P5 ;  /* 0xff800000a9a97808 */ /* 0x000fc60006800000 */
[----:B------:R4:W-:Y:S01]  /*17d80*/  MUFU.TANH R79, R20 ;  /* 0x00000014004f7308 */ /* 0x0009e20000002400 */
[C---:B------:R-:W-:Y:S02]  /*17d90*/  ISETP.GE.AND P3, PT, R6.reuse, R7, PT ;  /* 0x000000070600720c */ /* 0x040fe40003f66270 */
[----:B------:R-:W-:Y:S01]  /*17da0*/  ISETP.GE.AND P5, PT, R6, R5, PT ;  /* 0x000000050600720c */ /* 0x000fe20003fa6270 */
[----:B------:R-:W-:Y:S01]  /*17db0*/  VIADD R6, R4, 0x79 ;  /* 0x0000007904067836 */ /* 0x000fe20000000000 */
[----:B-1----:R-:W-:Y:S01]  /*17dc0*/  HMMA.16816.F32 R56, R8, R68, R36 ;  /* 0x000000440838723c */ /* 0x002fe20000001824 */
[----:B------:R-:W-:Y:S02]  /*17dd0*/  FSEL R167, R167, -INF , !P2 ;  /* 0xff800000a7a77808 */ /* 0x000fe40005000000 */
[----:B------:R-:W-:-:S03]  /*17de0*/  FSEL R195, R195, -INF , !P4 ;  /* 0xff800000c3c37808 */ /* 0x000fc60006000000 */
[----:B------:R-:W-:Y:S01]  /*17df0*/  HMMA.16816.F32 R36, R24, R54, RZ ;  /* 0x000000361824723c */ /* 0x000fe200000018ff */
[----:B------:R-:W1:Y:S01]  /*17e00*/  LDSM.16.M88.4 R52, [R176+0x9800] ;  /* 0x00980000b034783b */ /* 0x000e620000000200 */
[----:B----4-:R-:W-:-:S04]  /*17e10*/  FMUL.FTZ R20, R33, R3 ;  /* 0x0000000321147220 */ /* 0x010fc80000410000 */
[----:B------:R4:W-:Y:S01]  /*17e20*/  MUFU.TANH R78, R20 ;  /* 0x00000014004e7308 */ /* 0x0009e20000002400 */
[C---:B------:R-:W-:Y:S02]  /*17e30*/  ISETP.GE.AND P2, PT, R6.reuse, R7, PT ;  /* 0x000000070600720c */ /* 0x040fe40003f46270 */
[----:B------:R-:W-:Y:S01]  /*17e40*/  ISETP.GE.AND P4, PT, R6, R5, PT ;  /* 0x000000050600720c */ /* 0x000fe20003f86270 */
[----:B------:R-:W-:Y:S01]  /*17e50*/  VIADD R6, R4, 0x80 ;  /* 0x0000008004067836 */ /* 0x000fe20000000000 */
[----:B------:R-:W-:Y:S02]  /*17e60*/  FSEL R175, R175, -INF , !P1 ;  /* 0xff800000afaf7808 */ /* 0x000fe40004800000 */
[----:B------:R-:W-:Y:S01]  /*17e70*/  FSEL R192, R192, -INF , !P0 ;  /* 0xff800000c0c07808 */ /* 0x000fe20004000000 */
[----:B----4-:R-:W-:-:S04]  /*17e80*/  FMUL.FTZ R20, R34, R3 ;  /* 0x0000000322147220 */ /* 0x010fc80000410000 */
[----:B------:R4:W-:Y:S01]  /*17e90*/  MUFU.TANH R77, R20 ;  /* 0x00000014004d7308 */ /* 0x0009e20000002400 */
[C---:B------:R-:W-:Y:S02]  /*17ea0*/  ISETP.GE.AND P1, PT, R6.reuse, R7, PT ;  /* 0x000000070600720c */ /* 0x040fe40003f26270 */
[----:B------:R-:W-:Y:S01]  /*17eb0*/  ISETP.GE.AND P0, PT, R6, R5, PT ;  /* 0x000000050600720c */ /* 0x000fe20003f06270 */
[----:B------:R-:W-:Y:S01]  /*17ec0*/  VIADD R6, R4, 0x81 ;  /* 0x0000008104067836 */ /* 0x000fe20000000000 */
[----:B---3--:R-:W-:Y:S01]  /*17ed0*/  HMMA.16816.F32 R28, R16, R48, R28 ;  /* 0x00000030101c723c */ /* 0x008fe2000000181c */
[----:B------:R-:W-:Y:S02]  /*17ee0*/  FSEL R174, R174, -INF , !P6 ;  /* 0xff800000aeae7808 */ /* 0x000fe40007000000 */
[----:B------:R-:W-:Y:S01]  /*17ef0*/  FSEL R194, R194, -INF , !P3 ;  /* 0xff800000c2c27808 */ /* 0x000fe20005800000 */
[----:B----4-:R-:W-:Y:S02]  /*17f00*/  FMUL.FTZ R20, R35, R3 ;  /* 0x0000000323147220 */ /* 0x010fe40000410000 */
[----:B------:R-:W-:Y:S01]  /*17f10*/  HMMA.16816.F32 R32, R12, R62, R40 ;  /* 0x0000003e0c20723c */ /* 0x000fe20000001828 */
[C---:B------:R-:W-:Y:S01]  /*17f20*/  ISETP.GE.AND P6, PT, R6.reuse, R7, PT ;  /* 0x000000070600720c */ /* 0x040fe20003fc6270 */
[----:B------:R3:W-:Y:S01]  /*17f30*/  MUFU.TANH R76, R20 ;  /* 0x00000014004c7308 */ /* 0x0007e20000002400 */
[----:B------:R-:W-:Y:S01]  /*17f40*/  ISETP.GE.AND P3, PT, R6, R5, PT ;  /* 0x000000050600720c */ /* 0x000fe20003f66270 */
[----:B------:R-:W-:Y:S01]  /*17f50*/  VIADD R6, R4, 0x88 ;  /* 0x0000008804067836 */ /* 0x000fe20000000000 */
[----:B------:R-:W-:Y:S01]  /*17f60*/  FSEL R172, R172, -INF , !P5 ;  /* 0xff800000acac7808 */ /* 0x000fe20006800000 */
[----:B------:R-:W4:Y:S01]  /*17f70*/  LDSM.16.M88.4 R60, [R182+0x7000] ;  /* 0x00700000b63c783b */ /* 0x000f220000000200 */
[----:B------:R-:W-:Y:S01]  /*17f80*/  FSEL R193, R193, -INF , !P2 ;  /* 0xff800000c1c17808 */ /* 0x000fe20005000000 */
[----:B---3--:R-:W-:-:S04]  /*17f90*/  FMUL.FTZ R20, R44, R3 ;  /* 0x000000032c147220 */ /* 0x008fc80000410000 */
[----:B------:R3:W-:Y:S01]  /*17fa0*/  MUFU.TANH R75, R20 ;  /* 0x00000014004b7308 */ /* 0x0007e20000002400 */
[C---:B------:R-:W-:Y:S02]  /*17fb0*/  ISETP.GE.AND P5, PT, R6.reuse, R7, PT ;  /* 0x000000070600720c */ /* 0x040fe40003fa6270 */
[----:B------:R-:W-:Y:S01]  /*17fc0*/  ISETP.GE.AND P2, PT, R6, R5, PT ;  /* 0x000000050600720c */ /* 0x000fe20003f46270 */
[----:B------:R-:W-:Y:S01]  /*17fd0*/  VIADD R6, R4, 0x89 ;  /* 0x0000008904067836 */ /* 0x000fe20000000000 */
[----:B------:R-:W-:Y:S01]  /*17fe0*/  FSEL R188, R188, -INF , !P4 ;  /* 0xff800000bcbc7808 */ /* 0x000fe20006000000 */
[----:B---3--:R-:W-:-:S04]  /*17ff0*/  FMUL.FTZ R20, R45, R3 ;  /* 0x000000032d147220 */ /* 0x008fc80000410000 */
[----:B------:R3:W-:Y:S01]  /*18000*/  MUFU.TANH R74, R20 ;  /* 0x00000014004a7308 */ /* 0x0007e20000002400 */
[----:B------:R-:W-:Y:S02]  /*18010*/  FSEL R197, R179, -INF , !P1 ;  /* 0xff800000b3c57808 */ /* 0x000fe40004800000 */
[C---:B------:R-:W-:Y:S02]  /*18020*/  ISETP.GE.AND P4, PT, R6.reuse, R7, PT ;  /* 0x000000070600720c */ /* 0x040fe40003f86270 */
[----:B------:R-:W-:Y:S01]  /*18030*/  ISETP.GE.AND P1, PT, R6, R5, PT ;  /* 0x000000050600720c */ /* 0x000fe20003f26270 */
[----:B------:R-:W-:Y:S02]  /*18040*/  VIADD R6, R4, 0x90 ;  /* 0x0000009004067836 */ /* 0x000fe40000000000 */
[----:B---3--:R-:W-:-:S04]  /*18050*/  FMUL.FTZ R20, R46, R3 ;  /* 0x000000032e147220 */ /* 0x008fc80000410000 */
[----:B------:R3:W-:Y:S01]  /*18060*/  MUFU.TANH R73, R20 ;  /* 0x0000001400497308 */ /* 0x0007e20000002400 */
[----:B------:R-:W-:Y:S01]  /*18070*/  FSEL R160, R160, -INF , !P0 ;  /* 0xff800000a0a07808 */ /* 0x000fe20004000000 */
[----:B------:R-:W-:Y:S01]  /*18080*/  HMMA.16816.F32 R32, R8, R70, R32 ;  /* 0x000000460820723c */ /* 0x000fe20000001820 */
[----:B------:R-:W-:Y:S02]  /*18090*/  FSEL R196, R178, -INF , !P6 ;  /* 0xff800000b2c47808 */ /* 0x000fe40007000000 */
[C---:B------:R-:W-:Y:S02]  /*180a0*/  ISETP.GE.AND P0, PT, R6.reuse, R7, PT ;  /* 0x000000070600720c */ /* 0x040fe40003f06270 */
[----:B------:R-:W-:Y:S01]  /*180b0*/  ISETP.GE.AND P6, PT, R6, R5, PT ;  /* 0x000000050600720c */ /* 0x000fe20003fc6270 */
[----:B------:R-:W-:Y:S02]  /*180c0*/  VIADD R6, R4, 0x91 ;  /* 0x0000009104067836 */ /* 0x000fe40000000000 */
[----:B---3--:R-:W-:-:S02]  /*180d0*/  FMUL.FTZ R20, R47, R3 ;  /* 0x000000032f147220 */ /* 0x008fc40000410000 */
[----:B------:R-:W3:Y:S01]  /*180e0*/  LDSM.16.M88.4 R44, [R112+0x9800] ;  /* 0x00980000702c783b */ /* 0x000ee20000000200 */
[----:B--2---:R-:W-:Y:S01]  /*180f0*/  HMMA.16816.F32 R28, R12, R64, R28 ;  /* 0x000000400c1c723c */ /* 0x004fe2000000181c */
[----:B------:R-:W-:Y:S01]  /*18100*/  FSEL R156, R156, -INF , !P3 ;  /* 0xff8000009c9c7808 */ /* 0x000fe20005800000 */
[----:B------:R2:W-:Y:S01]  /*18110*/  MUFU.TANH R72, R20 ;  /* 0x0000001400487308 */ /* 0x0005e20000002400 */
[----:B------:R-:W-:Y:S02]  /*18120*/  FSEL R149, R149, -INF , !P5 ;  /* 0xff80000095957808 */ /* 0x000fe40006800000 */
[C---:B------:R-:W-:Y:S02]  /*18130*/  ISETP.GE.AND P3, PT, R6.reuse, R7, PT ;  /* 0x000000070600720c */ /* 0x040fe40003f66270 */
[----:B------:R-:W-:Y:S01]  /*18140*/  ISETP.GE.AND P5, PT, R6, R5, PT ;  /* 0x000000050600720c */ /* 0x000fe20003fa6270 */
[----:B------:R-:W-:Y:S01]  /*18150*/  VIADD R6, R4, 0x98 ;  /* 0x0000009804067836 */ /* 0x000fe20000000000 */
[----:B------:R-:W-:Y:S01]  /*18160*/  HMMA.16816.F32 R48, R16, R50, R36 ;  /* 0x000000321030723c */ /* 0x000fe20000001824 */
[----:B------:R-:W-:-:S02]  /*18170*/  FSEL R136, R136, -INF , !P2 ;  /* 0xff80000088887808 */ /* 0x000fc40005000000 */
[----:B------:R-:W-:-:S03]  /*18180*/  FSEL R146, R146, -INF , !P4 ;  /* 0xff80000092927808 */ /* 0x000fc60006000000 */
[----:B-1----:R-:W-:Y:S01]  /*18190*/  HMMA.16816.F32 R36, R24, R52, RZ ;  /* 0x000000341824723c */ /* 0x002fe200000018ff */
[----:B--2---:R-:W-:Y:S01]  /*181a0*/  FMUL.FTZ R20, R56, R3 ;  /* 0x0000000338147220 */ /* 0x004fe20000410000 */
[----:B------:R-:W-:-:S03]  /*181b0*/  ISETP.GE.AND P2, PT, R6, R7, PT ;  /* 0x000000070600720c */ /* 0x000fc60003f46270 */
[----:B------:R1:W-:Y:S01]  /*181c0*/  MUFU.TANH R69, R20 ;  /* 0x0000001400457308 */ /* 0x0003e20000002400 */
[----:B------:R-:W-:Y:S01]  /*181d0*/  ISETP.GE.AND P4, PT, R6, R5, PT ;  /* 0x000000050600720c */ /* 0x000fe20003f86270 */
[----:B------:R-:W-:Y:S01]  /*181e0*/  VIADD R6, R4, 0x99 ;  /* 0x0000009904067836 */ /* 0x000fe20000000000 */
[----:B------:R-:W-:Y:S01]  /*181f0*/  HMMA.16816.F32 R40, R24, R54, RZ ;  /* 0x000000361828723c */ /* 0x000fe200000018ff */
[----:B------:R-:W-:Y:S02]  /*18200*/  FSEL R139, R139, -INF , !P1 ;  /* 0xff8000008b8b7808 */ /* 0x000fe40004800000 */
[----:B------:R-:W-:Y:S02]  /*18210*/  FSEL R134, R134, -INF , !P0 ;  /* 0xff80000086867808 */ /* 0x000fe40004000000 */
[----:B------:R2:W3:Y:S01]  /*18220*/  MUFU.TANH R84, R21 ;  /* 0x0000001500547308 */ /* 0x0004e20000002400 */
[C---:B------:R-:W-:Y:S01]  /*18230*/  ISETP.GE.AND P1, PT, R6.reuse, R7, PT ;  /* 0x000000070600720c */ /* 0x040fe20003f26270 */
[----:B-1----:R-:W-:Y:S01]  /*18240*/  FMUL.FTZ R20, R57, R3 ;  /* 0x0000000339147220 */ /* 0x002fe20000410000 */
[----:B------:R-:W-:-:S05]  /*18250*/  ISETP.GE.AND P0, PT, R6, R5, PT ;  /* 0x000000050600720c */ /* 0x000fca0003f06270 */
[----:B------:R1:W-:Y:S01]  /*18260*/  MUFU.TANH R68, R20 ;  /* 0x0000001400447308 */ /* 0x0003e20000002400 */
[----:B------:R-:W-:Y:S02]  /*18270*/  VIADD R6, R4, 0xa0 ;  /* 0x000000a004067836 */ /* 0x000fe40000000000 */
[----:B--2---:R-:W-:Y:S01]  /*18280*/  FMUL.FTZ R21, R59, R3 ;  /* 0x000000033b157220 */ /* 0x004fe20000410000 */
[----:B------:R-:W-:Y:S02]  /*18290*/  FSEL R120, R120, -INF , !P6 ;  /* 0xff80000078787808 */ /* 0x000fe40007000000 */
[----:B------:R-:W-:Y:S02]  /*182a0*/  FSEL R125, R125, -INF , !P3 ;  /* 0xff8000007d7d7808 */ /* 0x000fe40005800000 */
[----:B------:R-:W-:Y:S01]  /*182b0*/  ISETP.GE.AND P6, PT, R6, R7, PT ;  /* 0x000000070600720c */ /* 0x000fe20003fc6270 */
[----:B-1----:R-:W-:Y:S02]  /*182c0*/  FMUL.FTZ R20, R58, R3 ;  /* 0x000000033a147220 */ /* 0x002fe40000410000 */
[----:B------:R-:W1:Y:S01]  /*182d0*/  LDSM.16.M88.4 R56, [R177+0x7800] ;  /* 0x00780000b138783b */ /* 0x000e620000000200 */
[----:B------:R-:W-:Y:S01]  /*182e0*/  ISETP.GE.AND P3, PT, R6, R5, PT ;  /* 0x000000050600720c */ /* 0x000fe20003f66270 */
[----:B------:R2:W-:Y:S01]  /*182f0*/  MUFU.TANH R65, R20 ;  /* 0x0000001400417308 */ /* 0x0005e20000002400 */
[----:B------:R-:W-:Y:S01]  /*18300*/  VIADD R6, R4, 0xa1 ;  /* 0x000000a104067836 */ /* 0x000fe20000000000 */
[----:B----4-:R-:W-:Y:S01]  /*18310*/  HMMA.16816.F32 R52, R8, R60, R28 ;  /* 0x0000003c0834723c */ /* 0x010fe2000000181c */
[----:B------:R-:W-:-:S02]  /*18320*/  FSEL R121, R121, -INF , !P5 ;  /* 0xff80000079797808 */ /* 0x000fc40006800000 */
[----:B------:R-:W-:Y:S02]  /*18330*/  FSEL R109, R109, -INF , !P2 ;  /* 0xff8000006d6d7808 */ /* 0x000fe40005000000 */
[C---:B------:R-:W-:Y:S02]  /*18340*/  ISETP.GE.AND P5, PT, R6.reuse, R7, PT ;  /* 0x000000070600720c */ /* 0x040fe40003fa6270 */
[----:B------:R-:W-:Y:S01]  /*18350*/  ISETP.GE.AND P2, PT, R6, R5, PT ;  /* 0x000000050600720c */ /* 0x000fe20003f46270 */
[----:B------:R-:W-:Y:S02]  /*18360*/  VIADD R6, R4, 0xa8 ;  /* 0x000000a804067836 */ /* 0x000fe40000000000 */
[----:B--2---:R-:W-:-:S04]  /*18370*/  FMUL.FTZ R20, R32, R3 ;  /* 0x0000000320147220 */ /* 0x004fc80000410000 */
[----:B------:R2:W-:Y:S01]  /*18380*/  MUFU.TANH R60, R20 ;  /* 0x00000014003c7308 */ /* 0x0005e20000002400 */
[----:B------:R-:W-:Y:S01]  /*18390*/  HMMA.16816.F32 R24, R12, R66, R48 ;  /* 0x000000420c18723c */ /* 0x000fe20000001830 */
[----:B------:R-:W-:Y:S02]  /*183a0*/  FSEL R99, R99, -INF , !P4 ;  /* 0xff80000063637808 */ /* 0x000fe40006000000 */
[----:B------:R-:W-:-:S03]  /*183b0*/  FSEL R107, R107, -INF , !P1 ;  /* 0xff8000006b6b7808 */ /* 0x000fc60004800000 */
[----:B---3--:R-:W-:Y:S01]  /*183c0*/  HMMA.16816.F32 R28, R16, R44, R36 ;  /* 0x0000002c101c723c */ /* 0x008fe20000001824 */
        /* <DEDUP_REMOVED lines=16> */
[----:B--2---:R-:W-:Y:S02]  /*184d0*/  FMUL.FTZ R20, R35, R3 ;  /* 0x0000000323147220 */ /* 0x004fe40000410000 */
[----:B------:R-:W-:Y:S01]  /*184e0*/  HMMA.16816.F32 R32, R16, R46, R40 ;  /* 0x0000002e1020723c */ /* 0x000fe20000001828 */
[----:B------:R-:W2:Y:S01]  /*184f0*/  LDSM.16.M88.4 R40, [R182+0x7800] ;  /* 0x00780000b628783b */ /* 0x000ea20000000200 */
[----:B------:R-:W-:Y:S01]  /*18500*/  VIADD R6, R4, 0xb1 ;  /* 0x000000b104067836 */ /* 0x000fe20000000000 */
[----:B------:R-:W-:-:S02]  /*18510*/  FSEL R94, R94, -INF , !P2 ;  /* 0xff8000005e5e7808 */ /* 0x000fc40005000000 */
[----:B------:R-:W-:Y:S01]  /*18520*/  FSEL R93, R93, -INF , !P4 ;  /* 0xff8000005d5d7808 */ /* 0x000fe20006000000 */
[----:B------:R-:W-:Y:S01]  /*18530*/  HMMA.16816.F32 R36, R8, R62, R24 ;  /* 0x0000003e0824723c */ /* 0x000fe20000001818 */
[----:B------:R-:W-:Y:S02]  /*18540*/  ISETP.GE.AND P2, PT, R6, R7, PT ;  /* 0x000000070600720c */ /* 0x000fe40003f46270 */
[----:B------:R-:W-:Y:S02]  /*18550*/  FSEL R90, R90, -INF , !P1 ;  /* 0xff8000005a5a7808 */ /* 0x000fe40004800000 */
[----:B------:R-:W-:Y:S01]  /*18560*/  FSEL R91, R91, -INF , !P0 ;  /* 0xff8000005b5b7808 */ /* 0x000fe20004000000 */
[----:B------:R-:W-:Y:S01]  /*18570*/  FMUL.FTZ R16, R52, R3 ;  /* 0x0000000334107220 */ /* 0x000fe20000410000 */
[----:B------:R-:W-:Y:S01]  /*18580*/  ISETP.GE.AND P4, PT, R6, R5, PT ;  /* 0x000000050600720c */ /* 0x000fe20003f86270 */
[----:B------:R-:W-:Y:S01]  /*18590*/  VIADD R6, R4, 0xb8 ;  /* 0x000000b804067836 */ /* 0x000fe20000000000 */
[----:B-1----:R-:W-:Y:S01]  /*185a0*/  HMMA.16816.F32 R24, R12, R56, R28 ;  /* 0x000000380c18723c */ /* 0x002fe2000000181c */
[----:B------:R-:W-:-:S02]  /*185b0*/  FSEL R89, R89, -INF , !P6 ;  /* 0xff80000059597808 */ /* 0x000fc40007000000 */
[----:B------:R-:W-:Y:S01]  /*185c0*/  FSEL R206, R87, -INF , !P3 ;  /* 0xff80000057ce7808 */ /* 0x000fe20005800000 */
[----:B------:R-:W1:Y:S01]  /*185d0*/  MUFU.TANH R64, R21 ;  /* 0x0000001500407308 */ /* 0x000e620000002400 */
[----:B------:R-:W-:Y:S01]  /*185e0*/  ISETP.GE.AND P1, PT, R6, R7, PT ;  /* 0x000000070600720c */ /* 0x000fe20003f26270 */
[----:B------:R-:W-:Y:S01]  /*185f0*/  FMUL.FTZ R18, R54, R3 ;  /* 0x0000000336127220 */ /* 0x000fe20000410000 */
[----:B------:R-:W-:Y:S01]  /*18600*/  ISETP.GE.AND P0, PT, R6, R5, PT ;  /* 0x000000050600720c */ /* 0x000fe20003f06270 */
[----:B------:R-:W-:Y:S01]  /*18610*/  VIADD R6, R4, 0xb9 ;  /* 0x000000b904067836 */ /* 0x000fe20000000000 */
[----:B------:R-:W-:Y:S03]  /*18620*/  HMMA.16816.F32 R12, R12, R58, R32 ;  /* 0x0000003a0c0c723c */ /* 0x000fe60000001820 */
[----:B------:R-:W3:Y:S01]  /*18630*/  MUFU.TANH R45, R20 ;  /* 0x00000014002d7308 */ /* 0x000ee20000002400 */
[C---:B------:R-:W-:Y:S01]  /*18640*/  ISETP.GE.AND P6, PT, R6.reuse, R7, PT ;  /* 0x000000070600720c */ /* 0x040fe20003fc6270 */
[----:B------:R-:W-:Y:S01]  /*18650*/  FMUL.FTZ R17, R55, R3 ;  /* 0x0000000337117220 */ /* 0x000fe20000410000 */
[----:B------:R-:W-:Y:S01]  /*18660*/  ISETP.GE.AND P3, PT, R6, R5, PT ;  /* 0x000000050600720c */ /* 0x000fe20003f66270 */
[----:B------:R-:W-:Y:S01]  /*18670*/  VIADD R6, R4, 0xc0 ;  /* 0x000000c004067836 */ /* 0x000fe20000000000 */
[----:B------:R-:W-:Y:S01]  /*18680*/  FSEL R87, R85, -INF , !P5 ;  /* 0xff80000055577808 */ /* 0x000fe20006800000 */
[----:B------:R-:W-:-:S04]  /*18690*/  DEPBAR.LE SB0, 0x0 ;  /* 0x000080000000791a */ /* 0x000fc80000000000 */
[----:B------:R4:W3:Y:S01]  /*186a0*/  MUFU.TANH R44, R16 ;  /* 0x00000010002c7308 */ /* 0x0008e20000002400 */
[----:B------:R-:W-:Y:S02]  /*186b0*/  FSEL R204, R86, -INF , !P2 ;  /* 0xff80000056cc7808 */ /* 0x000fe40005000000 */
        /* <DEDUP_REMOVED lines=10> */
[----:B------:R-:W-:Y:S02]  /*18760*/  FSEL R85, R81, -INF , !P0 ;  /* 0xff80000051557808 */ /* 0x000fe40004000000 */
[----:B------:R-:W-:Y:S01]  /*18770*/  FSEL R205, R82, -INF , !P6 ;  /* 0xff80000052cd7808 */ /* 0x000fe20007000000 */
[----:B--2---:R-:W-:Y:S01]  /*18780*/  HMMA.16816.F32 R24, R8, R40, R24 ;  /* 0x000000280818723c */ /* 0x004fe20000001818 */
[----:B------:R-:W-:Y:S01]  /*18790*/  FSEL R84, R80, -INF , !P3 ;  /* 0xff80000050547808 */ /* 0x000fe20005800000 */
[----:B----4-:R-:W-:Y:S01]  /*187a0*/  VIADD R16, R4, 0xc8 ;  /* 0x000000c804107836 */ /* 0x010fe20000000000 */
[----:B------:R-:W-:-:S04]  /*187b0*/  FSEL R212, R79, -INF , !P5 ;  /* 0xff8000004fd47808 */ /* 0x000fc80006800000 */
[C---:B------:R-:W-:Y:S02]  /*187c0*/  ISETP.GE.AND P0, PT, R16.reuse, R7, PT ;  /* 0x000000071000720c */ /* 0x040fe40003f06270 */
[----:B------:R-:W-:Y:S01]  /*187d0*/  ISETP.GE.AND P6, PT, R16, R5, PT ;  /* 0x000000051000720c */ /* 0x000fe20003fc6270 */
[----:B------:R-:W-:Y:S01]  /*187e0*/  FMUL.FTZ R16, R36, R3 ;  /* 0x0000000324107220 */ /* 0x000fe20000410000 */
[C---:B------:R-:W-:Y:S02]  /*187f0*/  ISETP.GE.AND P3, PT, R6.reuse, R7, PT ;  /* 0x000000070600720c */ /* 0x040fe40003f66270 */
[----:B------:R-:W-:Y:S01]  /*18800*/  ISETP.GE.AND P5, PT, R6, R5, PT ;  /* 0x000000050600720c */ /* 0x000fe20003fa6270 */
[----:B------:R-:W-:Y:S01]  /*18810*/  VIADD R6, R4, 0xd0 ;  /* 0x000000d004067836 */ /* 0x000fe20000000000 */
[----:B------:R2:W-:Y:S01]  /*18820*/  MUFU.TANH R28, R16 ;  /* 0x00000010001c7308 */ /* 0x0005e20000002400 */
[----:B------:R-:W-:Y:S02]  /*18830*/  FSEL R199, R77, -INF , !P2 ;  /* 0xff8000004dc77808 */ /* 0x000fe40005000000 */
[----:B------:R-:W-:-:S02]  /*18840*/  FSEL R211, R78, -INF , !P4 ;  /* 0xff8000004ed37808 */ /* 0x000fc40006000000 */
[C---:B------:R-:W-:Y:S02]  /*18850*/  ISETP.GE.AND P2, PT, R6.reuse, R7, PT ;  /* 0x000000070600720c */ /* 0x040fe40003f46270 */
[----:B------:R-:W-:Y:S01]  /*18860*/  ISETP.GE.AND P4, PT, R6, R5, PT ;  /* 0x000000050600720c */ /* 0x000fe20003f86270 */
[----:B------:R-:W-:Y:S01]  /*18870*/  VIADD R6, R4, 0xd8 ;  /* 0x000000d804067836 */ /* 0x000fe20000000000 */
[----:B------:R-:W-:Y:S02]  /*18880*/  FSEL R198, R76, -INF , !P1 ;  /* 0xff8000004cc67808 */ /* 0x000fe40004800000 */
[----:B------:R-:W-:Y:S01]  /*18890*/  FSEL R210, R75, -INF , !P0 ;  /* 0xff8000004bd27808 */ /* 0x000fe20004000000 */
[----:B--2---:R-:W-:Y:S01]  /*188a0*/  VIADD R16, R4, 0xd1 ;  /* 0x000000d104107836 */ /* 0x004fe20000000000 */
[----:B------:R-:W-:Y:S04]  /*188b0*/  HMMA.16816.F32 R12, R8, R42, R12 ;  /* 0x0000002a080c723c */ /* 0x000fe8000000180c */
[----:B------:R-:W-:-:S02]  /*188c0*/  ISETP.GE.AND P1, PT, R16, R7, PT ;  /* 0x000000071000720c */ /* 0x000fc40003f26270 */
[----:B------:R-:W-:Y:S01]  /*188d0*/  ISETP.GE.AND P0, PT, R16, R5, PT ;  /* 0x000000051000720c */ /* 0x000fe20003f06270 */
[----:B------:R-:W-:Y:S01]  /*188e0*/  FMUL.FTZ R16, R38, R3 ;  /* 0x0000000326107220 */ /* 0x000fe20000410000 */
[----:B------:R-:W-:Y:S01]  /*188f0*/  FSEL R200, R73, -INF , !P6 ;  /* 0xff80000049c87808 */ /* 0x000fe20007000000 */
[----:B------:R-:W-:Y:S01]  /*18900*/  VIADD R8, R4, 0xe1 ;  /* 0x000000e104087836 */ /* 0x000fe20000000000 */
[----:B------:R-:W-:Y:S01]  /*18910*/  FSEL R209, R74, -INF , !P3 ;  /* 0xff8000004ad17808 */ /* 0x000fe20005800000 */
[----:B------:R2:W-:Y:S01]  /*18920*/  MUFU.TANH R20, R16 ;  /* 0x0000001000147308 */ /* 0x0005e20000002400 */
[C---:B------:R-:W-:Y:S02]  /*18930*/  ISETP.GE.AND P6, PT, R6.reuse, R7, PT ;  /* 0x000000070600720c */ /* 0x040fe40003fc6270 */
[----:B------:R-:W-:Y:S01]  /*18940*/  ISETP.GE.AND P3, PT, R6, R5, PT ;  /* 0x000000050600720c */ /* 0x000fe20003f66270 */
[----:B------:R-:W-:Y:S01]  /*18950*/  VIADD R6, R4, 0xe0 ;  /* 0x000000e004067836 */ /* 0x000fe20000000000 */
[----:B-1----:R-:W-:-:S03]  /*18960*/  FSEL R207, R64, -INF , !P0 ;  /* 0xff80000040cf7808 */ /* 0x002fc60004000000 */
[----:B------:R-:W1:Y:S01]  /*18970*/  MUFU.TANH R29, R18 ;  /* 0x00000012001d7308 */ /* 0x000e620000002400 */
[----:B------:R-:W-:Y:S02]  /*18980*/  FSEL R213, R60, -INF , !P6 ;  /* 0xff8000003cd57808 */ /* 0x000fe40007000000 */
[----:B------:R-:W-:Y:S02]  /*18990*/  FSEL R214, R69, -INF , !P2 ;  /* 0xff80000045d67808 */ /* 0x000fe40005000000 */
[----:B------:R-:W-:-:S03]  /*189a0*/  FSEL R202, R65, -INF , !P4 ;  /* 0xff80000041ca7808 */ /* 0x000fc60006000000 */
[----:B------:R4:W1:Y:S01]  /*189b0*/  MUFU.TANH R30, R17 ;  /* 0x00000011001e7308 */ /* 0x0008620000002400 */
[----:B--2---:R-:W-:Y:S01]  /*189c0*/  VIADD R16, R4, 0xd9 ;  /* 0x000000d904107836 */ /* 0x004fe20000000000 */
[C---:B------:R-:W-:Y:S02]  /*189d0*/  ISETP.GE.AND P0, PT, R8.reuse, R7, PT ;  /* 0x000000070800720c */ /* 0x040fe40003f06270 */
[-C--:B------:R-:W-:Y:S01]  /*189e0*/  ISETP.GE.AND P6, PT, R8, R5.reuse, PT ;  /* 0x000000050800720c */ /* 0x080fe20003fc6270 */
[----:B------:R-:W-:Y:S01]  /*189f0*/  VIADD R8, R4, 0xe9 ;  /* 0x000000e904087836 */ /* 0x000fe20000000000 */
[----:B------:R-:W-:Y:S02]  /*18a00*/  ISETP.GE.AND P2, PT, R16, R5, PT ;  /* 0x000000051000720c */ /* 0x000fe40003f46270 */
[----:B------:R-:W-:Y:S02]  /*18a10*/  ISETP.GE.AND P4, PT, R6, R7, PT ;  /* 0x000000070600720c */ /* 0x000fe40003f86270 */
[----:B------:R-:W-:-:S02]  /*18a20*/  FSEL R217, R68, -INF , !P1 ;  /* 0xff80000044d97808 */ /* 0x000fc40004800000 */
[----:B------:R-:W-:Y:S01]  /*18a30*/  FSEL R201, R72, -INF , !P5 ;  /* 0xff80000048c97808 */ /* 0x000fe20006800000 */
[----:B----4-:R-:W-:Y:S01]  /*18a40*/  FMUL.FTZ R17, R37, R3 ;  /* 0x0000000325117220 */ /* 0x010fe20000410000 */
[----:B------:R-:W-:Y:S01]  /*18a50*/  ISETP.GE.AND P1, PT, R6, R5, PT ;  /* 0x000000050600720c */ /* 0x000fe20003f26270 */
[----:B------:R-:W-:Y:S01]  /*18a60*/  VIADD R6, R4, 0xe8 ;  /* 0x000000e804067836 */ /* 0x000fe20000000000 */
[----:B------:R-:W-:Y:S01]  /*18a70*/  ISETP.GE.AND P5, PT, R16, R7, PT ;  /* 0x000000071000720c */ /* 0x000fe20003fa6270 */
[----:B------:R2:W4:Y:S01]  /*18a80*/  MUFU.TANH R21, R17 ;  /* 0x0000001100157308 */ /* 0x0005220000002400 */
[-C--:B------:R-:W-:Y:S01]  /*18a90*/  FMUL.FTZ R16, R24, R3.reuse ;  /* 0x0000000318107220 */ /* 0x080fe20000410000 */
[----:B---3--:R-:W-:Y:S01]  /*18aa0*/  FSEL R218, R45, -INF , !P2 ;  /* 0xff8000002dda7808 */ /* 0x008fe20005000000 */
[----:B------:R-:W-:Y:S01]  /*18ab0*/  FMUL.FTZ R9, R25, R3 ;  /* 0x0000000319097220 */ /* 0x000fe20000410000 */
[----:B------:R-:W-:Y:S02]  /*18ac0*/  FSEL R222, R44, -INF , !P4 ;  /* 0xff8000002cde7808 */ /* 0x000fe40006000000 */
[----:B------:R-:W-:-:S02]  /*18ad0*/  ISETP.GE.AND P2, PT, R8, R7, PT ;  /* 0x000000070800720c */ /* 0x000fc40003f46270 */
[----:B------:R-:W-:Y:S01]  /*18ae0*/  ISETP.GE.AND P4, PT, R8, R5, PT ;  /* 0x000000050800720c */ /* 0x000fe20003f86270 */
[-C--:B------:R-:W-:Y:S01]  /*18af0*/  FMUL.FTZ R8, R27, R3.reuse ;  /* 0x000000031b087220 */ /* 0x080fe20000410000 */
[----:B------:R-:W-:Y:S01]  /*18b00*/  FSEL R208, R48, -INF , !P3 ;  /* 0xff80000030d07808 */ /* 0x000fe20005800000 */
[----:B------:R-:W-:Y:S01]  /*18b10*/  MUFU.TANH R18, R16 ;  /* 0x0000001000127308 */ /* 0x000fe20000002400 */
[----:B------:R-:W-:Y:S01]  /*18b20*/  FSEL R215, R49, -INF , !P5 ;  /* 0xff80000031d77808 */ /* 0x000fe20006800000 */
[----:B--2---:R-:W-:Y:S01]  /*18b30*/  FMUL.FTZ R17, R39, R3 ;  /* 0x0000000327117220 */ /* 0x004fe20000410000 */
[C---:B------:R-:W-:Y:S02]  /*18b40*/  ISETP.GE.AND P3, PT, R6.reuse, R7, PT ;  /* 0x000000070600720c */ /* 0x040fe40003f66270 */
[----:B------:R-:W-:-:S03]  /*18b50*/  ISETP.GE.AND P5, PT, R6, R5, PT ;  /* 0x000000050600720c */ /* 0x000fc60003fa6270 */
[----:B------:R-:W2:Y:S01]  /*18b60*/  MUFU.TANH R19, R17 ;  /* 0x0000001100137308 */ /* 0x000ea20000002400 */
[----:B------:R-:W-:Y:S01]  /*18b70*/  VIADD R6, R4, 0xf0 ;  /* 0x000000f004067836 */ /* 0x000fe20000000000 */
[----:B-1----:R-:W-:Y:S02]  /*18b80*/  FSEL R219, R29, -INF , !P1 ;  /* 0xff8000001ddb7808 */ /* 0x002fe40004800000 */
[----:B------:R-:W-:-:S04]  /*18b90*/  FSEL R223, R31, -INF , !P0 ;  /* 0xff8000001fdf7808 */ /* 0x000fc80004000000 */
[----:B------:R1:W-:Y:S01]  /*18ba0*/  MUFU.TANH R17, R9 ;  /* 0x0000000900117308 */ /* 0x0003e20000002400 */
[C---:B------:R-:W-:Y:S02]  /*18bb0*/  ISETP.GE.AND P1, PT, R6.reuse, R7, PT ;  /* 0x000000070600720c */ /* 0x040fe40003f26270 */
[----:B------:R-:W-:Y:S01]  /*18bc0*/  ISETP.GE.AND P0, PT, R6, R5, PT ;  /* 0x000000050600720c */ /* 0x000fe20003f06270 */
[----:B------:R-:W-:-:S04]  /*18bd0*/  VIADD R6, R4, 0xf8 ;  /* 0x000000f804067836 */ /* 0x000fc80000000000 */
[----:B------:R3:W2:Y:S01]  /*18be0*/  MUFU.TANH R11, R8 ;  /* 0x00000008000b7308 */ /* 0x0006a20000002400 */
[----:B------:R-:W-:Y:S02]  /*18bf0*/  FSEL R220, R30, -INF , !P6 ;  /* 0xff8000001edc7808 */ /* 0x000fe40007000000 */
[----:B------:R-:W-:Y:S01]  /*18c00*/  FSEL R224, R28, -INF , !P3 ;  /* 0xff8000001ce07808 */ /* 0x000fe20005800000 */
[----:B-1----:R-:W-:-:S04]  /*18c10*/  FMUL.FTZ R9, R26, R3 ;  /* 0x000000031a097220 */ /* 0x002fc80000410000 */
[----:B------:R1:W2:Y:S01]  /*18c20*/  MUFU.TANH R16, R9 ;  /* 0x0000000900107308 */ /* 0x0002a20000002400 */
[----:B---3--:R-:W-:Y:S01]  /*18c30*/  VIADD R8, R4, 0xf1 ;  /* 0x000000f104087836 */ /* 0x008fe20000000000 */
[----:B------:R-:W-:Y:S02]  /*18c40*/  FSEL R221, R20, -INF , !P5 ;  /* 0xff80000014dd7808 */ /* 0x000fe40006800000 */
[----:B----4-:R-:W-:Y:S02]  /*18c50*/  FSEL R225, R21, -INF , !P2 ;  /* 0xff80000015e17808 */ /* 0x010fe40005000000 */
[C---:B------:R-:W-:Y:S02]  /*18c60*/  ISETP.GE.AND P6, PT, R8.reuse, R7, PT ;  /* 0x000000070800720c */ /* 0x040fe40003fc6270 */
[----:B------:R-:W-:Y:S01]  /*18c70*/  ISETP.GE.AND P3, PT, R8, R5, PT ;  /* 0x000000050800720c */ /* 0x000fe20003f66270 */
[----:B------:R-:W-:Y:S01]  /*18c80*/  FMUL.FTZ R8, R13, R3 ;  /* 0x000000030d087220 */ /* 0x000fe20000410000 */
[----:B------:R-:W-:Y:S01]  /*18c90*/  ISETP.GE.AND P5, PT, R6, R7, PT ;  /* 0x000000070600720c */ /* 0x000fe20003fa6270 */
[----:B-1----:R-:W-:Y:S01]  /*18ca0*/  FMUL.FTZ R9, R12, R3 ;  /* 0x000000030c097220 */ /* 0x002fe20000410000 */
[----:B------:R-:W-:Y:S01]  /*18cb0*/  ISETP.GE.AND P2, PT, R6, R5, PT ;  /* 0x000000050600720c */ /* 0x000fe20003f46270 */
[----:B------:R-:W-:-:S02]  /*18cc0*/  VIADD R6, R4, 0xf9 ;  /* 0x000000f904067836 */ /* 0x000fc40000000000 */
[----:B------:R-:W1:Y:S01]  /*18cd0*/  MUFU.TANH R10, R9 ;  /* 0x00000009000a7308 */ /* 0x000e620000002400 */
[----:B--2---:R-:W-:Y:S02]  /*18ce0*/  FSEL R226, R19, -INF , !P4 ;  /* 0xff80000013e27808 */ /* 0x004fe40006000000 */
[----:B------:R-:W-:-:S05]  /*18cf0*/  FSEL R230, R18, -INF , !P1 ;  /* 0xff80000012e67808 */ /* 0x000fca0004800000 */
[----:B------:R2:W-:Y:S01]  /*18d00*/  MUFU.TANH R9, R8 ;  /* 0x0000000800097308 */ /* 0x0005e20000002400 */
[C---:B------:R-:W-:Y:S02]  /*18d10*/  ISETP.GE.AND P4, PT, R6.reuse, R7, PT ;  /* 0x000000070600720c */ /* 0x040fe40003f86270 */
[----:B------:R-:W-:Y:S02]  /*18d20*/  ISETP.GE.AND P1, PT, R6, R5, PT ;  /* 0x000000050600720c */ /* 0x000fe40003f26270 */
[----:B------:R-:W-:Y:S01]  /*18d30*/  FSEL R228, R11, -INF , !P3 ;  /* 0xff8000000be47808 */ /* 0x000fe20005800000 */
[----:B------:R-:W-:Y:S02]  /*18d40*/  VIADD R11, R177, 0x1000 ;  /* 0x00001000b10b7836 */ /* 0x000fe40000000000 */
[----:B--2---:R-:W-:-:S04]  /*18d50*/  FMUL.FTZ R8, R14, R3 ;  /* 0x000000030e087220 */ /* 0x004fc80000410000 */
[----:B------:R2:W3:Y:S01]  /*18d60*/  MUFU.TANH R6, R8 ;  /* 0x0000000800067308 */ /* 0x0004e20000002400 */
[C---:B------:R-:W-:Y:S02]  /*18d70*/  VIADD R12, R177.reuse, 0x2000 ;  /* 0x00002000b10c7836 */ /* 0x040fe40000000000 */
[----:B--2---:R-:W-:-:S05]  /*18d80*/  VIADD R8, R177, 0x800 ;  /* 0x00000800b1087836 */ /* 0x004fca0000000000 */
[----:B------:R2:W-:Y:S04]  /*18d90*/  STL [R1+0x50], R8 ;  /* 0x0000500801007387 */ /* 0x0005e80000100800 */
[----:B------:R4:W-:Y:S01]  /*18da0*/  STL [R1+0x54], R11 ;  /* 0x0000540b01007387 */ /* 0x0009e20000100800 */
[C---:B--2---:R-:W-:Y:S02]  /*18db0*/  VIADD R8, R177.reuse, 0x1800 ;  /* 0x00001800b1087836 */ /* 0x044fe40000000000 */
[----:B----4-:R-:W-:-:S03]  /*18dc0*/  VIADD R11, R177, 0x2800 ;  /* 0x00002800b10b7836 */ /* 0x010fc60000000000 */
[----:B------:R2:W-:Y:S04]  /*18dd0*/  STL [R1+0x58], R8 ;  /* 0x0000580801007387 */ /* 0x0005e80000100800 */
[----:B------:R4:W-:Y:S04]  /*18de0*/  STL [R1+0x5c], R12 ;  /* 0x00005c0c01007387 */ /* 0x0009e80000100800 */
[----:B------:R1:W-:Y:S01]  /*18df0*/  STL [R1+0x60], R11 ;  /* 0x0000600b01007387 */ /* 0x0003e20000100800 */
[C---:B--2---:R-:W-:Y:S02]  /*18e00*/  VIADD R8, R177.reuse, 0x3000 ;  /* 0x00003000b1087836 */ /* 0x044fe40000000000 */
[----:B----4-:R-:W-:-:S03]  /*18e10*/  VIADD R12, R177, 0x3800 ;  /* 0x00003800b10c7836 */ /* 0x010fc60000000000 */
[----:B------:R2:W-:Y:S01]  /*18e20*/  STL [R1+0x98], R8 ;  /* 0x0000980801007387 */ /* 0x0005e20000100800 */
[----:B-1----:R-:W-:-:S03]  /*18e30*/  VIADD R11, R177, 0x4000 ;  /* 0x00004000b10b7836 */ /* 0x002fc60000000000 */
[----:B------:R1:W-:Y:S04]  /*18e40*/  STL [R1+0x9c], R12 ;  /* 0x00009c0c01007387 */ /* 0x0003e80000100800 */
[----:B------:R4:W-:Y:S01]  /*18e50*/  STL [R1+0xa0], R11 ;  /* 0x0000a00b01007387 */ /* 0x0009e20000100800 */
[----:B------:R-:W-:Y:S02]  /*18e60*/  FSEL R231, R17, -INF , !P6 ;  /* 0xff80000011e77808 */ /* 0x000fe40007000000 */
[----:B------:R-:W-:Y:S01]  /*18e70*/  ISETP.GE.AND P6, PT, R4, R7, PT ;  /* 0x000000070400720c */ /* 0x000fe20003fc6270 */
[----:B------:R-:W-:Y:S01]  /*18e80*/  FMUL.FTZ R4, R92, R3 ;  /* 0x000000035c047220 */ /* 0x000fe20000410000 */
[C---:B--2---:R-:W-:Y:S02]  /*18e90*/  VIADD R8, R177.reuse, 0x4800 ;  /* 0x00004800b1087836 */ /* 0x044fe40000000000 */
[----:B-1----:R-:W-:-:S03]  /*18ea0*/  VIADD R12, R177, 0x5000 ;  /* 0x00005000b10c7836 */ /* 0x002fc60000000000 */
[----:B------:R1:W-:Y:S01]  /*18eb0*/  STL [R1+0xa4], R8 ;  /* 0x0000a40801007387 */ /* 0x0003e20000100800 */
[----:B----4-:R-:W-:-:S03]  /*18ec0*/  VIADD R11, R177, 0x5800 ;  /* 0x00005800b10b7836 */ /* 0x010fc60000000000 */
[----:B------:R2:W-:Y:S04]  /*18ed0*/  STL [R1+0xa8], R12 ;  /* 0x0000a80c01007387 */ /* 0x0005e80000100800 */
[----:B------:R4:W-:Y:S01]  /*18ee0*/  STL [R1+0xac], R11 ;  /* 0x0000ac0b01007387 */ /* 0x0009e20000100800 */
[----:B------:R-:W-:Y:S01]  /*18ef0*/  FMUL.FTZ R3, R15, R3 ;  /* 0x000000030f037220 */ /* 0x000fe20000410000 */
[----:B------:R-:W-:Y:S01]  /*18f00*/  MUFU.TANH R4, R4 ;  /* 0x0000000400047308 */ /* 0x000fe20000002400 */
[C---:B-1----:R-:W-:Y:S02]  /*18f10*/  VIADD R8, R177.reuse, 0x6000 ;  /* 0x00006000b1087836 */ /* 0x042fe40000000000 */
[----:B--2---:R-:W-:-:S03]  /*18f20*/  VIADD R12, R177, 0x6800 ;  /* 0x00006800b10c7836 */ /* 0x004fc60000000000 */
[----:B------:R1:W-:Y:S01]  /*18f30*/  STL [R1+0xb0], R8 ;  /* 0x0000b00801007387 */ /* 0x0003e20000100800 */
[----:B----4-:R-:W-:-:S03]  /*18f40*/  VIADD R11, R177, 0x7000 ;  /* 0x00007000b10b7836 */ /* 0x010fc60000000000 */
[----:B------:R2:W-:Y:S04]  /*18f50*/  STL [R1+0xb4], R12 ;  /* 0x0000b40c01007387 */ /* 0x0005e80000100800 */
[----:B------:R2:W-:Y:S01]  /*18f60*/  STL [R1+0xb8], R11 ;  /* 0x0000b80b01007387 */ /* 0x0005e20000100800 */
[----:B------:R-:W4:Y:S01]  /*18f70*/  MUFU.TANH R3, R3 ;  /* 0x0000000300037308 */ /* 0x000f220000002400 */
[----:B------:R-:W-:Y:S01]  /*18f80*/  ISETP.GT.AND P3, PT, R180, R181, PT ;  /* 0x000000b5b400720c */ /* 0x000fe20003f64270 */
[----:B-1----:R-:W-:-:S05]  /*18f90*/  VIADD R8, R177, 0x7800 ;  /* 0x00007800b1087836 */ /* 0x002fca0000000000 */
[----:B------:R2:W-:Y:S01]  /*18fa0*/  STL [R1+0xbc], R8 ;  /* 0x0000bc0801007387 */ /* 0x0005e20000100800 */
[----:B------:R-:W-:Y:S01]  /*18fb0*/  FSEL R227, R16, -INF , !P0 ;  /* 0xff80000010e37808 */ /* 0x000fe20004000000 */
[----:B------:R-:W-:Y:S01]  /*18fc0*/  BSSY B1, `(.L_x_2165) ;  /* 0x0000103000017945 */ /* 0x000fe20003800000 */
[----:B------:R-:W-:Y:S01]  /*18fd0*/  BAR.SYNC.DEFER_BLOCKING 0x0 ;  /* 0x0000000000007b1d */ /* 0x000fe20000010000 */
[----:B------:R-:W-:Y:S02]  /*18fe0*/  ISETP.NE.U32.AND P0, PT, R240, RZ, PT ;  /* 0x000000fff000720c */ /* 0x000fe40003f05070 */
[----:B------:R-:W-:Y:S02]  /*18ff0*/  FSEL R232, R10, -INF , !P5 ;  /* 0xff8000000ae87808 */ /* 0x000fe40006800000 */
[----:B------:R-:W-:Y:S02]  /*19000*/  ISETP.NE.AND.EX P0, PT, R241, RZ, PT, P0 ;  /* 0x000000fff100720c */ /* 0x000fe40003f05300 */
[----:B---3--:R-:W-:-:S02]  /*19010*/  FSEL R229, R6, -INF , !P2 ;  /* 0xff80000006e57808 */ /* 0x008fc40005000000 */
[----:B------:R-:W-:Y:S02]  /*19020*/  FSEL R233, R9, -INF , !P4 ;  /* 0xff80000009e97808 */ /* 0x000fe40006000000 */
[----:B----4-:R-:W-:Y:S02]  /*19030*/  FSEL R236, R3, -INF , !P1 ;  /* 0xff80000003ec7808 */ /* 0x010fe40004800000 */
[----:B------:R-:W-:Y:S01]  /*19040*/  FSEL R48, R4, -INF , !P6 ;  /* 0xff80000004307808 */ /* 0x000fe20007000000 */
[----:B------:R-:W-:Y:S06]  /*19050*/  @!P3 BRA `(.L_x_2166) ;  /* 0x0000000c00e4b947 */ /* 0x000fec0003800000 */
        /* <DEDUP_REMOVED lines=64> */
.L_x_2168:
[----:B------:R-:W3:Y:S02]  /*19460*/  LD.E R3, desc[UR6][R22.64+0x38] ;  /* 0x0000380616037980 */ /* 0x000ee4000c101900 */
[----:B---3--:R-:W-:-:S04]  /*19470*/  LEA R3, -R3, RZ, 0x8 ;  /* 0x000000ff03037211 */ /* 0x008fc800078e41ff */
[----:B------:R-:W-:Y:S02]  /*19480*/  SHF.R.S32.HI R4, RZ, 0x1f, R3 ;  /* 0x0000001fff047819 */ /* 0x000fe40000011403 */
.L_x_2169:
[----:B------:R-:W-:Y:S05]  /*19490*/  BSYNC B0 ;  /* 0x0000000000007941 */ /* 0x000fea0003800000 */
.L_x_2167:
[----:B------:R-:W3:Y:S01]  /*194a0*/  LDL R6, [R1] ;  /* 0x0000000001067983 */ /* 0x000ee20000100800 */
[----:B------:R-:W-:Y:S01]  /*194b0*/  BSSY B0, `(.L_x_2170) ;  /* 0x00000b0000007945 */ /* 0x000fe20003800000 */
[----:B---3--:R-:W-:-:S13]  /*194c0*/  ISETP.GE.AND P1, PT, R132, R6, PT ;  /* 0x000000068400720c */ /* 0x008fda0003f26270 */
[----:B------:R-:W-:Y:S01]  /*194d0*/  @!P1 IADD3 R6, P4, R3, R116, RZ ;  /* 0x0000007403069210 */ /* 0x000fe20007f9e0ff */
[----:B------:R-:W-:Y:S01]  /*194e0*/  @!P1 IMAD.MOV.U32 R14, RZ, RZ, R3 ;  /* 0x000000ffff0e9224 */ /* 0x000fe200078e0003 */
[----:B--2---:R-:W-:Y:S01]  /*194f0*/  @!P1 LEA R8, P2, R190, R3, 0x5 ;  /* 0x00000003be089211 */ /* 0x004fe200078428ff */
        /* <DEDUP_REMOVED lines=171> */
.L_x_2171:
[----:B------:R-:W-:Y:S05]  /*19fb0*/  BSYNC B0 ;  /* 0x0000000000007941 */ /* 0x000fea0003800000 */
.L_x_2170:
[----:B------:R-:W0:Y:S01]  /*19fc0*/  LDGDEPBAR ;  /* 0x00000000000079af */ /* 0x000e220000000000 */
[----:B------:R-:W-:-:S04]  /*19fd0*/  LEA R243, P1, R3, R243, 0x1 ;  /* 0x000000f303f37211 */ /* 0x000fc800078208ff */
[----:B------:R-:W-:-:S09]  /*19fe0*/  LEA.HI.X R239, R3, R239, R4, 0x1, P1 ;  /* 0x000000ef03ef7211 */ /* 0x000fd200008f0c04 */
.L_x_2166:
[----:B------:R-:W-:Y:S05]  /*19ff0*/  BSYNC B1 ;  /* 0x0000000000017941 */ /* 0x000fea0003800000 */
.L_x_2165:
        /* <DEDUP_REMOVED lines=887> */
.L_x_2174:
[----:B-1----:R-:W3:Y:S02]  /*1d770*/  LD.E R0, desc[UR6][R22.64+0x40] ;  /* 0x0000400616007980 */ /* 0x002ee4000c101900 */
[----:B---3--:R-:W-:-:S04]  /*1d780*/  LEA R0, -R0, RZ, 0x8 ;  /* 0x000000ff00007211 */ /* 0x008fc800078e41ff */
[----:B------:R-:W-:Y:S02]  /*1d790*/  SHF.R.S32.HI R3, RZ, 0x1f, R0 ;  /* 0x0000001fff037819 */ /* 0x000fe40000011400 */
.L_x_2175:
[----:B------:R-:W-:Y:S05]  /*1d7a0*/  BSYNC B0 ;  /* 0x0000000000007941 */ /* 0x000fea0003800000 */
.L_x_2173:
[----:B------:R-:W3:Y:S04]  /*1d7b0*/  LDL.LU R21, [R1+0x4c] ;  /* 0x00004c0001157983 */ /* 0x000ee80000300800 */
[----:B------:R-:W4:Y:S04]  /*1d7c0*/  LDL R20, [R1+0x154] ;  /* 0x0001540001147983 */ /* 0x000f280000100800 */
        /* <DEDUP_REMOVED lines=19> */
[----:B------:R-:W-:Y:S04]  /*1d900*/  STL [R1+0x174], R136 ;  /* 0x0001748801007387 */ /* 0x000fe80000100800 */
[----:B------:R-:W-:Y:S04]  /*1d910*/  STL [R1+0x170], R118 ;  /* 0x0001707601007387 */ /* 0x000fe80000100800 */
[----:B------:R-:W-:Y:S04]  /*1d920*/  STL [R1+0x16c], R116 ;  /* 0x00016c7401007387 */ /* 0x000fe80000100800 */
[----:B------:R-:W-:Y:S01]  /*1d930*/  STL [R1+0x168], R37 ;  /* 0x0001682501007387 */ /* 0x000fe20000100800 */
[----:B---3--:R-:W-:-:S02]  /*1d940*/  IMAD.MOV.U32 R50, RZ, RZ, R21 ;  /* 0x000000ffff327224 */ /* 0x008fc400078e0015 */
[----:B----4-:R-:W-:Y:S01]  /*1d950*/  IMAD.MOV.U32 R51, RZ, RZ, R20 ;  /* 0x000000ffff337224 */ /* 0x010fe200078e0014 */
[----:B--2---:R-:W-:Y:S01]  /*1d960*/  MOV R56, R19 ;  /* 0x0000001300387202 */ /* 0x004fe20000000f00 */
[----:B------:R-:W-:Y:S02]  /*1d970*/  IMAD.MOV.U32 R57, RZ, RZ, R18 ;  /* 0x000000ffff397224 */ /* 0x000fe400078e0012 */
[----:B------:R-:W-:Y:S02]  /*1d980*/  IMAD.MOV.U32 R58, RZ, RZ, R17 ;  /* 0x000000ffff3a7224 */ /* 0x000fe400078e0011 */
[----:B------:R-:W-:Y:S02]  /*1d990*/  IMAD.MOV.U32 R59, RZ, RZ, R16 ;  /* 0x000000ffff3b7224 */ /* 0x000fe400078e0010 */
[----:B------:R-:W-:Y:S02]  /*1d9a0*/  IMAD.MOV.U32 R62, RZ, RZ, R13 ;  /* 0x000000ffff3e7224 */ /* 0x000fe400078e000d */
[----:B------:R-:W-:-:S02]  /*1d9b0*/  IMAD.MOV.U32 R63, RZ, RZ, R12 ;  /* 0x000000ffff3f7224 */ /* 0x000fc400078e000c */
[----:B------:R-:W-:Y:S02]  /*1d9c0*/  IMAD.MOV.U32 R65, RZ, RZ, R11 ;  /* 0x000000ffff417224 */ /* 0x000fe400078e000b */
[----:B------:R-:W-:Y:S01]  /*1d9d0*/  IMAD.MOV.U32 R64, RZ, RZ, R10 ;  /* 0x000000ffff407224 */ /* 0x000fe200078e000a */
[----:B------:R-:W-:Y:S02]  /*1d9e0*/  MOV R55, R9 ;  /* 0x0000000900377202 */ /* 0x000fe40000000f00 */
[----:B------:R-:W-:Y:S01]  /*1d9f0*/  ISETP.GE.AND P1, PT, R132, R24, PT ;  /* 0x000000188400720c */ /* 0x000fe20003f26270 */
[----:B------:R-:W-:Y:S02]  /*1da00*/  IMAD.MOV.U32 R52, RZ, RZ, R4 ;  /* 0x000000ffff347224 */ /* 0x000fe400078e0004 */
[----:B------:R-:W-:Y:S02]  /*1da10*/  IMAD.MOV.U32 R54, RZ, RZ, R8 ;  /* 0x000000ffff367224 */ /* 0x000fe400078e0008 */
[----:B------:R-:W-:-:S02]  /*1da20*/  IMAD.MOV.U32 R66, RZ, RZ, R26 ;  /* 0x000000ffff427224 */ /* 0x000fc400078e001a */
[----:B------:R-:W-:Y:S02]  /*1da30*/  IMAD.MOV.U32 R53, RZ, RZ, R6 ;  /* 0x000000ffff357224 */ /* 0x000fe400078e0006 */
[----:B------:R-:W-:-:S04]  /*1da40*/  IMAD.MOV.U32 R27, RZ, RZ, R25 ;  /* 0x000000ffff1b7224 */ /* 0x000fc800078e0019 */
[----:B------:R-:W-:Y:S01]  /*1da50*/  @!P1 IADD3 R4, P2, R0, R168, RZ ;  /* 0x000000a800049210 */ /* 0x000fe20007f5e0ff */
[----:B------:R-:W-:Y:S01]  /*1da60*/  @!P1 IMAD.MOV.U32 R9, RZ, RZ, R3 ;  /* 0x000000ffff099224 */ /* 0x000fe200078e0003 */
[----:B------:R-:W-:Y:S01]  /*1da70*/  @!P1 MOV R8, R0 ;  /* 0x0000000000089202 */ /* 0x000fe20000000f00 */
[----:B------:R-:W-:Y:S02]  /*1da80*/  @!P1 IMAD R11, R27, 0x30, RZ ;  /* 0x000000301b0b9824 */ /* 0x000fe400078e02ff */
[----:B------:R-:W-:Y:S01]  /*1da90*/  @!P1 IMAD.X R6, R3, 0x1, R216, P2 ;  /* 0x0000000103069824 */ /* 0x000fe200010e06d8 */
[----:B------:R-:W-:Y:S01]  /*1daa0*/  @!P1 LEA R48, P2, R4, R234, 0x1 ;  /* 0x000000ea04309211 */ /* 0x000fe200078408ff */
[C---:B------:R-:W-:Y:S01]  /*1dab0*/  @!P1 IMAD.WIDE.U32 R8, R66.reuse, 0x30, R8 ;  /* 0x0000003042089825 */ /* 0x040fe200078e0008 */
[-C--:B------:R-:W-:Y:S02]  /*1dac0*/  @!P1 LEA R10, P4, R66, R0.reuse, 0x5 ;  /* 0x00000000420a9211 */ /* 0x080fe400078828ff */
[----:B------:R-:W-:Y:S01]  /*1dad0*/  @!P1 LEA.HI.X R49, R4, R235, R6, 0x1, P2 ;  /* 0x000000eb04319211 */ /* 0x000fe200010f0c06 */
[----:B------:R-:W-:Y:S01]  /*1dae0*/  @!P1 IMAD.IADD R11, R9, 0x1, R11 ;  /* 0x00000001090b9824 */ /* 0x000fe200078e020b */
[----:B------:R-:W-:-:S02]  /*1daf0*/  @!P1 LEA R4, P3, R66, R0, 0x6 ;  /* 0x0000000042049211 */ /* 0x000fc400078630ff */
[-CC-:B------:R-:W-:Y:S02]  /*1db00*/  @!P1 LEA.HI.X R12, R66, R3.reuse, R27.reuse, 0x5, P4 ;  /* 0x00000003420c9211 */ /* 0x180fe400020f2c1b */
[----:B------:R-:W-:Y:S02]  /*1db10*/  @!P1 LEA R44, P4, R8, R234, 0x1 ;  /* 0x000000ea082c9211 */ /* 0x000fe400078808ff */
[C---:B------:R-:W-:Y:S01]  /*1db20*/  @!P1 LEA.HI.X R13, R66.reuse, R3, R27, 0x6, P3 ;  /* 0x00000003420d9211 */ /* 0x040fe200018f341b */
[----:B------:R-:W-:Y:S01]  /*1db30*/  @!P1 IMAD.MOV.U32 R9, RZ, RZ, R3 ;  /* 0x000000ffff099224 */ /* 0x000fe200078e0003 */
[----:B------:R-:W-:Y:S02]  /*1db40*/  @!P1 LEA R6, P2, R66, R0, 0x7 ;  /* 0x0000000042069211 */ /* 0x000fe400078438ff */
[-C--:B------:R-:W-:Y:S02]  /*1db50*/  @!P1 LEA R42, P3, R4, R234.reuse, 0x1 ;  /* 0x000000ea042a9211 */ /* 0x080fe400078608ff */
[----:B------:R-:W-:Y:S01]  /*1db60*/  @!P1 LEA.HI.X R45, R8, R235, R11, 0x1, P4 ;  /* 0x000000eb082d9211 */ /* 0x000fe200020f0c0b */
[----:B------:R-:W-:Y:S01]  /*1db70*/  @!P1 IMAD.MOV.U32 R8, RZ, RZ, R0 ;  /* 0x000000ffff089224 */ /* 0x000fe200078e0000 */
[----:B------:R-:W-:-:S02]  /*1db80*/  @!P1 LEA R46, P5, R10, R234, 0x1 ;  /* 0x000000ea0a2e9211 */ /* 0x000fc400078a08ff */
[----:B------:R-:W-:Y:S01]  /*1db90*/  MOV R61, R14 ;  /* 0x0000000e003d7202 */ /* 0x000fe20000000f00 */
[C---:B------:R-:W-:Y:S01]  /*1dba0*/  @!P1 IMAD.WIDE.U32 R16, R66.reuse, 0x50, R8 ;  /* 0x0000005042109825 */ /* 0x040fe200078e0008 */
[----:B------:R-:W-:Y:S02]  /*1dbb0*/  @!P1 LEA.HI.X R14, R66, R3, R27, 0x7, P2 ;  /* 0x00000003420e9211 */ /* 0x000fe400010f3c1b */
[-C--:B------:R-:W-:Y:S01]  /*1dbc0*/  @!P1 LEA.HI.X R43, R4, R235.reuse, R13, 0x1, P3 ;  /* 0x000000eb042b9211 */ /* 0x080fe200018f0c0d */
[----:B------:R-:W-:Y:S01]  /*1dbd0*/  @!P1 IMAD R4, R27, 0x50, RZ ;  /* 0x000000501b049824 */ /* 0x000fe200078e02ff */
[----:B------:R-:W-:Y:S02]  /*1dbe0*/  @!P1 LEA R40, P2, R6, R234, 0x1 ;  /* 0x000000ea06289211 */ /* 0x000fe400078408ff */
[----:B------:R-:W-:Y:S01]  /*1dbf0*/  @!P1 LEA.HI.X R47, R10, R235, R12, 0x1, P5 ;  /* 0x000000eb0a2f9211 */ /* 0x000fe200028f0c0c */
[--C-:B------:R-:W-:Y:S01]  /*1dc00*/  @!P1 IMAD.MOV.U32 R11, RZ, RZ, R3.reuse ;  /* 0x000000ffff0b9224 */ /* 0x100fe200078e0003 */
[----:B------:R-:W-:Y:S01]  /*1dc10*/  @!P1 MOV R10, R0 ;  /* 0x00000000000a9202 */ /* 0x000fe20000000f00 */
[----:B------:R-:W-:Y:S01]  /*1dc20*/  @!P1 IMAD.MOV.U32 R18, RZ, RZ, R0 ;  /* 0x000000ffff129224 */ /* 0x000fe200078e0000 */
[----:B------:R-:W-:Y:S01]  /*1dc30*/  @!P1 MOV R21, R3 ;  /* 0x0000000300159202 */ /* 0x000fe20000000f00 */
[----:B------:R-:W-:Y:S01]  /*1dc40*/  @!P1 IMAD.MOV.U32 R19, RZ, RZ, R3 ;  /* 0x000000ffff139224 */ /* 0x000fe200078e0003 */
[----:B------:R-:W-:Y:S01]  /*1dc50*/  @!P1 LEA.HI.X R41, R6, R235, R14, 0x1, P2 ;  /* 0x000000eb06299211 */ /* 0x000fe200010f0c0e */
        /* <DEDUP_REMOVED lines=15> */
[----:B------:R-:W-:Y:S01]  /*1dd50*/  @!P1 IADD3 R9, R26, R9, RZ ;  /* 0x000000091a099210 */ /* 0x000fe20007ffe0ff */
[----:B------:R-:W-:Y:S01]  /*1dd60*/  @!P1 IMAD.IADD R6, R13, 0x1, R24 ;  /* 0x000000010d069824 */ /* 0x000fe200078e0218 */
[-C--:B------:R-:W-:Y:S01]  /*1dd70*/  @!P1 LEA R32, P4, R12, R234.reuse, 0x1 ;  /* 0x000000ea0c209211 */ /* 0x080fe200078808ff */
[----:B------:R-:W-:Y:S01]  /*1dd80*/  @!P1 IMAD.IADD R11, R11, 0x1, R25 ;  /* 0x000000010b0b9824 */ /* 0x000fe200078e0219 */
[-C--:B------:R-:W-:Y:S01]  /*1dd90*/  @!P1 LEA R30, P3, R10, R234.reuse, 0x1 ;  /* 0x000000ea0a1e9211 */ /* 0x080fe200078608ff */
[----:B------:R-:W-:Y:S01]  /*1dda0*/  @P1 STS.128 [R189+0xa000], RZ ;  /* 0x00a000ffbd001388 */ /* 0x000fe20000000c00 */
[----:B------:R-:W-:Y:S01]  /*1ddb0*/  @!P1 LEA R28, P2, R8, R234, 0x1 ;  /* 0x000000ea081c9211 */ /* 0x000fe200078408ff */
[----:B------:R-:W-:Y:S02]  /*1ddc0*/  @!P1 IMAD.MOV.U32 R16, RZ, RZ, R0 ;  /* 0x000000ffff109224 */ /* 0x000fe400078e0000 */
[----:B------:R-:W-:Y:S01]  /*1ddd0*/  @!PT LDS RZ, [RZ] ;  /* 0x00000000fffff984 */ /* 0x000fe20000000800 */
[----:B------:R-:W-:Y:S01]  /*1dde0*/  @!PT LDS RZ, [RZ] ;  /* 0x00000000fffff984 */ /* 0x000fe20000000800 */
[----:B------:R-:W-:Y:S01]  /*1ddf0*/  @!PT LDS RZ, [RZ] ;  /* 0x00000000fffff984 */ /* 0x000fe20000000800 */
[----:B------:R-:W-:Y:S01]  /*1de00*/  @!P1 LDGSTS.E.BYPASS.LTC128B.128 [R189+0xa000], desc[UR6][R114.64] ;  /* 0x0a00000072bd9fae */ /* 0x000fe2000b901d46 */
[----:B------:R-:W-:Y:S01]  /*1de10*/  @!P1 IMAD.MOV.U32 R17, RZ, RZ, R3 ;  /* 0x000000ffff119224 */ /* 0x000fe200078e0003 */
[----:B------:R-:W-:-:S02]  /*1de20*/  @!P1 LEA.HI.X R35, R14, R235, R4, 0x1, P5 ;  /* 0x000000eb0e239211 */ /* 0x000fc400028f0c04 */
[----:B------:R-:W-:Y:S01]  /*1de30*/  @P1 STS.128 [R189+0xa800], RZ ;  /* 0x00a800ffbd001388 */ /* 0x000fe20000000c00 */
[-C--:B------:R-:W-:Y:S01]  /*1de40*/  @!P1 LEA.HI.X R33, R12, R235.reuse, R6, 0x1, P4 ;  /* 0x000000eb0c219211 */ /* 0x080fe200020f0c06 */
[--C-:B------:R-:W-:Y:S01]  /*1de50*/  @!P1 IMAD.MOV.U32 R14, RZ, RZ, R0.reuse ;  /* 0x000000ffff0e9224 */ /* 0x100fe200078e0000 */
[-C--:B------:R-:W-:Y:S01]  /*1de60*/  @!P1 LEA.HI.X R31, R10, R235.reuse, R11, 0x1, P3 ;  /* 0x000000eb0a1f9211 */ /* 0x080fe200018f0c0b */
[----:B------:R-:W-:Y:S01]  /*1de70*/  @!PT LDS RZ, [RZ] ;  /* 0x00000000fffff984 */ /* 0x000fe20000000800 */
[----:B------:R-:W-:Y:S01]  /*1de80*/  @!PT LDS RZ, [RZ] ;  /* 0x00000000fffff984 */ /* 0x000fe20000000800 */
[----:B------:R-:W-:Y:S01]  /*1de90*/  @!PT LDS RZ, [RZ] ;  /* 0x00000000fffff984 */ /* 0x000fe20000000800 */
[----:B------:R-:W-:Y:S01]  /*1dea0*/  @!P1 LDGSTS.E.BYPASS.LTC128B.128 [R189+0xa800], desc[UR6][R48.64] ;  /* 0x0a80000030bd9fae */ /* 0x000fe2000b901d46 */
[----:B------:R-:W-:Y:S01]  /*1deb0*/  @!P1 LEA.HI.X R29, R8, R235, R9, 0x1, P2 ;  /* 0x000000eb081d9211 */ /* 0x000fe200010f0c09 */
[--C-:B------:R-:W-:Y:S01]  /*1dec0*/  @!P1 IMAD.MOV.U32 R10, RZ, RZ, R0.reuse ;  /* 0x000000ffff0a9224 */ /* 0x100fe200078e0000 */
[----:B------:R-:W-:Y:S01]  /*1ded0*/  @!P1 MOV R12, R0 ;  /* 0x00000000000c9202 */ /* 0x000fe20000000f00 */
[----:B------:R-:W-:Y:S01]  /*1dee0*/  @!P1 IMAD.MOV.U32 R8, RZ, RZ, R0 ;  /* 0x000000ffff089224 */ /* 0x000fe200078e0000 */
[----:B------:R-:W-:Y:S01]  /*1def0*/  @P1 STS.128 [R189+0xb000], RZ ;  /* 0x00b000ffbd001388 */ /* 0x000fe20000000c00 */
[----:B------:R-:W-:-:S02]  /*1df00*/  @!P1 IMAD R0, R27, 0xb0, RZ ;  /* 0x000000b01b009824 */ /* 0x000fc400078e02ff */
[----:B------:R-:W-:Y:S01]  /*1df10*/  @!P1 IMAD.WIDE.U32 R16, R66, 0xb0, R16 ;  /* 0x000000b042109825 */ /* 0x000fe200078e0010 */
[----:B------:R-:W-:Y:S01]  /*1df20*/  @!PT LDS RZ, [RZ] ;  /* 0x00000000fffff984 */ /* 0x000fe20000000800 */
[----:B------:R-:W-:Y:S01]  /*1df30*/  @!PT LDS RZ, [RZ] ;  /* 0x00000000fffff984 */ /* 0x000fe20000000800 */
[----:B------:R-:W-:Y:S01]  /*1df40*/  @!PT LDS RZ, [RZ] ;  /* 0x00000000fffff984 */ /* 0x000fe20000000800 */
[----:B------:R-:W-:Y:S01]  /*1df50*/  @!P1 LDGSTS.E.BYPASS.LTC128B.128 [R189+0xb000], desc[UR6][R46.64] ;  /* 0x0b0000002ebd9fae */ /* 0x000fe2000b901d46 */
[----:B------:R-:W-:Y:S02]  /*1df60*/  @!P1 MOV R9, R3 ;  /* 0x0000000300099202 */ /* 0x000fe40000000f00 */
        /* <DEDUP_REMOVED lines=15> */
[C---:B------:R-:W-:Y:S02]  /*1e060*/  @!P1 IMAD R6, R27.reuse, 0xc0, RZ ;  /* 0x000000c01b069824 */ /* 0x040fe400078e02ff */
[----:B------:R-:W-:Y:S01]  /*1e070*/  @!P1 IMAD.WIDE.U32 R14, R66, 0xc0, R14 ;  /* 0x000000c0420e9825 */ /* 0x000fe200078e000e */
[----:B------:R-:W-:Y:S04]  /*1e080*/  @P1 STS.128 [R189+0xc800], RZ ;  /* 0x00c800ffbd001388 */ /* 0x000fe80000000c00 */
        /* <DEDUP_REMOVED lines=9> */
[----:B------:R-:W-:Y:S01]  /*1e120*/  @!P1 IMAD.WIDE.U32 R12, R66, 0xd0, R12 ;  /* 0x000000d0420c9825 */ /* 0x000fe200078e000c */
[----:B------:R-:W-:Y:S01]  /*1e130*/  @!PT LDS RZ, [RZ] ;  /* 0x00000000fffff984 */ /* 0x000fe20000000800 */
[----:B------:R-:W-:Y:S01]  /*1e140*/  @!PT LDS RZ, [RZ] ;  /* 0x00000000fffff984 */ /* 0x000fe20000000800 */
[----:B------:R-:W-:Y:S01]  /*1e150*/  @!PT LDS RZ, [RZ] ;  /* 0x00000000fffff984 */ /* 0x000fe20000000800 */
[----:B------:R-:W-:Y:S01]  /*1e160*/  @!P1 LDGSTS.E.BYPASS.LTC128B.128 [R189+0xd000], desc[UR6][R34.64] ;  /* 0x0d00000022bd9fae */ /* 0x000fe2000b901d46 */
[----:B------:R-:W-:-:S02]  /*1e170*/  @!P1 LEA R24, P5, R14, R234, 0x1 ;  /* 0x000000ea0e189211 */ /* 0x000fc400078a08ff */
        /* <DEDUP_REMOVED lines=14> */
[----:B------:R1:W-:Y:S01]  /*1e260*/  @!P1 LDGSTS.E.BYPASS.LTC128B.128 [R189+0xe000], desc[UR6][R40.64] ;  /* 0x0e00000028bd9fae */ /* 0x0003e2000b901d46 */
[----:B------:R-:W-:Y:S01]  /*1e270*/  @!P1 IMAD.IADD R4, R4, 0x1, R11 ;  /* 0x0000000104049824 */ /* 0x000fe200078e020b */
[----:B------:R-:W-:Y:S02]  /*1e280*/  @!P1 IADD3 R6, R9, R18, RZ ;  /* 0x0000001209069210 */ /* 0x000fe40007ffe0ff */
[----:B------:R-:W-:Y:S01]  /*1e290*/  @P1 STS.128 [R189+0xe800], RZ ;  /* 0x00e800ffbd001388 */ /* 0x000fe20000000c00 */
[-C--:B------:R-:W-:Y:S02]  /*1e2a0*/  @!P1 LEA R18, P3, R10, R234.reuse, 0x1 ;  /* 0x000000ea0a129211 */ /* 0x080fe400078608ff */
[----:B------:R-:W-:Y:S01]  /*1e2b0*/  @!P1 LEA.HI.X R25, R14, R235, R0, 0x1, P5 ;  /* 0x000000eb0e199211 */ /* 0x000fe200028f0c00 */
[----:B------:R-:W-:Y:S01]  /*1e2c0*/  @!PT LDS RZ, [RZ] ;  /* 0x00000000fffff984 */ /* 0x000fe20000000800 */
[----:B------:R-:W-:Y:S01]  /*1e2d0*/  @!PT LDS RZ, [RZ] ;  /* 0x00000000fffff984 */ /* 0x000fe20000000800 */
[----:B------:R-:W-:Y:S01]  /*1e2e0*/  @!PT LDS RZ, [RZ] ;  /* 0x00000000fffff984 */ /* 0x000fe20000000800 */
[----:B------:R-:W-:Y:S01]  /*1e2f0*/  @!P1 LDGSTS.E.BYPASS.LTC128B.128 [R189+0xe800], desc[UR6][R30.64] ;  /* 0x0e8000001ebd9fae */ /* 0x000fe2000b901d46 */
[----:B------:R-:W-:-:S03]  /*1e300*/  @!P1 LEA R16, P2, R8, R234, 0x1 ;  /* 0x000000ea08109211 */ /* 0x000fc600078408ff */
[----:B------:R-:W-:Y:S01]  /*1e310*/  @P1 STS.128 [R189+0xf000], RZ ;  /* 0x00f000ffbd001388 */ /* 0x000fe20000000c00 */
[----:B------:R-:W-:-:S03]  /*1e320*/  @!P1 LEA.HI.X R21, R12, R235, R3, 0x1, P4 ;  /* 0x000000eb0c159211 */ /* 0x000fc600020f0c03 */
[----:B------:R-:W-:Y:S01]  /*1e330*/  @!PT LDS RZ, [RZ] ;  /* 0x00000000fffff984 */ /* 0x000fe20000000800 */
[----:B------:R-:W-:Y:S01]  /*1e340*/  @!PT LDS RZ, [RZ] ;  /* 0x00000000fffff984 */ /* 0x000fe20000000800 */
[----:B------:R-:W-:Y:S01]  /*1e350*/  @!PT LDS RZ, [RZ] ;  /* 0x00000000fffff984 */ /* 0x000fe20000000800 */
[----:B------:R2:W-:Y:S01]  /*1e360*/  @!P1 LDGSTS.E.BYPASS.LTC128B.128 [R189+0xf000], desc[UR6][R28.64] ;  /* 0x0f0000001cbd9fae */ /* 0x0005e2000b901d46 */
        /* <DEDUP_REMOVED lines=27> */
[----:B------:R-:W4:Y:S04]  /*1e520*/  LD.E R0, desc[UR6][R22.64+0x18c] ;  /* 0x00018c0616007980 */ /* 0x000f28000c101900 */
[----:B------:R-:W-:Y:S04]  /*1e530*/  LDSM.16.M88.4 R8, [R183] ;  /* 0x00000000b708783b */ /* 0x000fe80000000200 */
[----:B-1----:R-:W1:Y:S04]  /*1e540*/  LDSM.16.M88.4 R40, [R176+0x3800] ;  /* 0x00380000b028783b */ /* 0x002e680000000200 */
[----:B--2---:R-:W2:Y:S04]  /*1e550*/  LDSM.16.M88.4 R28, [R176+0x4800] ;  /* 0x00480000b01c783b */ /* 0x004ea80000000200 */
[----:B------:R-:W2:Y:S01]  /*1e560*/  LDSM.16.M88.4 R68, [R176+0x9000] ;  /* 0x00900000b044783b */ /* 0x000ea20000000200 */
[----:B------:R-:W-:-:S02]  /*1e570*/  IMAD.MOV.U32 R66, RZ, RZ, R63 ;  /* 0x000000ffff427224 */ /* 0x000fc400078e003f */
[----:B------:R-:W-:Y:S01]  /*1e580*/  IMAD.MOV.U32 R67, RZ, RZ, R62 ;  /* 0x000000ffff437224 */ /* 0x000fe200078e003e */
[----:B------:R-:W2:Y:S01]  /*1e590*/  LDSM.16.M88.4 R104, [R176+0x6000] ;  /* 0x00600000b068783b */ /* 0x000ea20000000200 */
[----:B------:R-:W-:Y:S01]  /*1e5a0*/  MOV R98, R51 ;  /* 0x0000003300627202 */ /* 0x000fe20000000f00 */
[----:B------:R-:W-:Y:S02]  /*1e5b0*/  IMAD.MOV.U32 R99, RZ, RZ, R50 ;  /* 0x000000ffff637224 */ /* 0x000fe400078e0032 */
[----:B------:R-:W2:Y:S01]  /*1e5c0*/  LDSM.16.M88.4 R100, [R176+0x6800] ;  /* 0x00680000b064783b */ /* 0x000ea20000000200 */
[----:B------:R-:W-:Y:S01]  /*1e5d0*/  IMAD.MOV.U32 R78, RZ, RZ, R59 ;  /* 0x000000ffff4e7224 */ /* 0x000fe200078e003b */
[----:B------:R-:W-:Y:S01]  /*1e5e0*/  MOV R230, R65 ;  /* 0x0000004100e67202 */ /* 0x000fe20000000f00 */
[----:B------:R-:W-:Y:S01]  /*1e5f0*/  IMAD.MOV.U32 R79, RZ, RZ, R58 ;  /* 0x000000ffff4f7224 */ /* 0x000fe200078e003a */
[----:B------:R-:W2:Y:S01]  /*1e600*/  LDSM.16.M88.4 R92, [R176+0x7000] ;  /* 0x00700000b05c783b */ /* 0x000ea20000000200 */
[----:B------:R-:W-:-:S02]  /*1e610*/  IMAD.MOV.U32 R96, RZ, RZ, R57 ;  /* 0x000000ffff607224 */ /* 0x000fc400078e0039 */
[----:B------:R-:W-:Y:S01]  /*1e620*/  IMAD.MOV.U32 R97, RZ, RZ, R56 ;  /* 0x000000ffff617224 */ /* 0x000fe200078e0038 */
[----:B------:R-:W2:Y:S01]  /*1e630*/  LDSM.16.M88.4 R48, [R176+0x2800] ;  /* 0x00280000b030783b */ /* 0x000ea20000000200 */
[----:B------:R-:W-:Y:S02]  /*1e640*/  IMAD.MOV.U32 R232, RZ, RZ, R67 ;  /* 0x000000ffffe87224 */ /* 0x000fe400078e0043 */
[----:B------:R-:W-:Y:S01]  /*1e650*/  IMAD.MOV.U32 R231, RZ, RZ, R66 ;  /* 0x000000ffffe77224 */ /* 0x000fe200078e0042 */
[----:B------:R-:W2:Y:S01]  /*1e660*/  LDSM.16.M88.4 R44, [R176+0x3000] ;  /* 0x00300000b02c783b */ /* 0x000ea20000000200 */
[----:B------:R-:W-:-:S03]  /*1e670*/  IMAD.MOV.U32 R229, RZ, RZ, R64 ;  /* 0x000000ffffe57224 */ /* 0x000fc600078e0040 */
[----:B------:R-:W2:Y:S04]  /*1e680*/  LDSM.16.M88.4 R32, [R176+0x4000] ;  /* 0x00400000b020783b */ /* 0x000ea80000000200 */
[----:B------:R-:W2:Y:S04]  /*1e690*/  LDSM.16.M88.4 R88, [R176+0x7800] ;  /* 0x00780000b058783b */ /* 0x000ea80000000200 */
[----:B------:R-:W2:Y:S04]  /*1e6a0*/  LDSM.16.M88.4 R12, [R176+0x2000] ;  /* 0x00200000b00c783b */ /* 0x000ea80000000200 */
[----:B---3--:R-:W3:Y:S04]  /*1e6b0*/  LDSM.16.M88.4 R24, [R176+0x5000] ;  /* 0x00500000b018783b */ /* 0x008ee80000000200 */
[----:B------:R-:W3:Y:S04]  /*1e6c0*/  LDSM.16.M88.4 R56, [R176+0x5800] ;  /* 0x00580000b038783b */ /* 0x000ee80000000200 */
[----:B------:R-:W3:Y:S04]  /*1e6d0*/  LDSM.16.M88.4 R84, [R176+0x8000] ;  /* 0x00800000b054783b */ /* 0x000ee80000000200 */
[----:B------:R-:W3:Y:S04]  /*1e6e0*/  LDSM.16.M88.4 R72, [R176+0x8800] ;  /* 0x00880000b048783b */ /* 0x000ee80000000200 */
[----:B------:R-:W3:Y:S01]  /*1e6f0*/  LDSM.16.M88.4 R64, [R176+0x9800] ;  /* 0x00980000b040783b */ /* 0x000ee20000000200 */
[C---:B-1----:R-:W-:Y:S01]  /*1e700*/  HMMA.16816.F32 R168, R8.reuse, R40, RZ ;  /* 0x0000002808a8723c */ /* 0x042fe200000018ff */
[----:B------:R-:W-:Y:S01]  /*1e710*/  MOV R77, R60 ;  /* 0x0000003c004d7202 */ /* 0x000fe20000000f00 */
[----:B------:R-:W-:Y:S01]  /*1e720*/  IMAD.MOV.U32 R76, RZ, RZ, R61 ;  /* 0x000000ffff4c7224 */ /* 0x000fe200078e003d */
[----:B----4-:R1:W-:Y:S03]  /*1e730*/  LDSM.16.M88.4 R16, [R99] ;  /* 0x000000006310783b */ /* 0x0103e60000000200 */
[C---:B------:R-:W-:Y:S01]  /*1e740*/  HMMA.16816.F32 R196, R8.reuse, R42, RZ ;  /* 0x0000002a08c4723c */ /* 0x040fe200000018ff */
[----:B------:R-:W-:Y:S01]  /*1e750*/  IMAD.MOV.U32 R188, RZ, RZ, R55 ;  /* 0x000000ffffbc7224 */ /* 0x000fe200078e0037 */
[----:B------:R-:W-:Y:S01]  /*1e760*/  MOV R228, R52 ;  /* 0x0000003400e47202 */ /* 0x000fe20000000f00 */
[----:B------:R-:W-:Y:S01]  /*1e770*/  IMAD.MOV.U32 R117, RZ, RZ, R54 ;  /* 0x000000ffff757224 */ /* 0x000fe200078e0036 */
[----:B------:R-:W-:Y:S02]  /*1e780*/  STL [R1+0x164], R36 ;  /* 0x0001642401007387 */ /* 0x000fe40000100800 */
[C---:B--2---:R-:W-:Y:S01]  /*1e790*/  HMMA.16816.F32 R128, R8.reuse, R28, RZ ;  /* 0x0000001c0880723c */ /* 0x044fe200000018ff */
[----:B------:R-:W-:Y:S01]  /*1e7a0*/  IMAD.MOV.U32 R113, RZ, RZ, R53 ;  /* 0x000000ffff717224 */ /* 0x000fe200078e0035 */
[----:B------:R-:W0:Y:S04]  /*1e7b0*/  LDGDEPBAR ;  /* 0x00000000000079af */ /* 0x000e280000000000 */
[C---:B------:R-:W-:Y:S01]  /*1e7c0*/  HMMA.16816.F32 R40, R8.reuse, R30, RZ ;  /* 0x0000001e0828723c */ /* 0x040fe200000018ff */
[----:B------:R-:W-:Y:S01]  /*1e7d0*/  IMAD.MOV.U32 R237, RZ, RZ, R96 ;  /* 0x000000ffffed7224 */ /* 0x000fe200078e0060 */
[----:B------:R-:W-:Y:S01]  /*1e7e0*/  MOV R252, R78 ;  /* 0x0000004e00fc7202 */ /* 0x000fe20000000f00 */
[----:B------:R-:W-:Y:S01]  /*1e7f0*/  IMAD.MOV.U32 R134, RZ, RZ, R98 ;  /* 0x000000ffff867224 */ /* 0x000fe200078e0062 */
[----:B------:R-:W2:Y:S02]  /*1e800*/  LDSM.16.M88.4 R52, [R112+0x2000] ;  /* 0x002000007034783b */ /* 0x000ea40000000200 */
[----:B------:R-:W-:Y:S01]  /*1e810*/  HMMA.16816.F32 R28, R8, R70, RZ ;  /* 0x00000046081c723c */ /* 0x000fe200000018ff */
[----:B------:R-:W-:-:S02]  /*1e820*/  IMAD.MOV.U32 R119, RZ, RZ, R97 ;  /* 0x000000ffff777224 */ /* 0x000fc400078e0061 */
[----:B------:R-:W-:-:S03]  /*1e830*/  IMAD.MOV.U32 R238, RZ, RZ, R79 ;  /* 0x000000ffffee7224 */ /* 0x000fc600078e004f */
[----:B------:R-:W-:Y:S01]  /*1e840*/  HMMA.16816.F32 R216, R8, R104, RZ ;  /* 0x0000006808d8723c */ /* 0x000fe200000018ff */
[----:B------:R-:W-:Y:S02]  /*1e850*/  IMAD.MOV.U32 R242, RZ, RZ, R77 ;  /* 0x000000fffff27224 */ /* 0x000fe400078e004d */
[----:B------:R-:W-:-:S03]  /*1e860*/  IMAD.MOV.U32 R233, RZ, RZ, R76 ;  /* 0x000000ffffe97224 */ /* 0x000fc600078e004c */
[----:B------:R-:W-:Y:S01]  /*1e870*/  HMMA.16816.F32 R212, R8, R106, RZ ;  /* 0x0000006a08d4723c */ /* 0x000fe200000018ff */
[----:B------:R-:W-:-:S05]  /*1e880*/  IMAD.MOV.U32 R6, RZ, RZ, R237 ;  /* 0x000000ffff067224 */ /* 0x000fca00078e00ed */
[C---:B------:R-:W-:Y:S06]  /*1e890*/  HMMA.16816.F32 R208, R8.reuse, R100, RZ ;  /* 0x0000006408d0723c */ /* 0x040fec00000018ff */
[C---:B------:R-:W-:Y:S01]  /*1e8a0*/  HMMA.16816.F32 R104, R8.reuse, R102, RZ ;  /* 0x000000660868723c */ /* 0x040fe200000018ff */
[----:B------:R-:W-:Y:S01]  /*1e8b0*/  IMAD.MOV.U32 R38, RZ, RZ, R31 ;  /* 0x000000ffff267224 */ /* 0x000fe200078e001f */
[----:B------:R-:W-:Y:S01]  /*1e8c0*/  MOV R3, R28 ;  /* 0x0000001c00037202 */ /* 0x000fe20000000f00 */
[----:B------:R-:W-:Y:S02]  /*1e8d0*/  IMAD.MOV.U32 R237, RZ, RZ, R29 ;  /* 0x000000ffffed7224 */ /* 0x000fe400078e001d */
[----:B------:R-:W-:Y:S01]  /*1e8e0*/  IMAD.MOV.U32 R37, RZ, RZ, R30 ;  /* 0x000000ffff257224 */ /* 0x000fe200078e001e */
        /* <DEDUP_REMOVED lines=9> */
[C---:B------:R-:W-:Y:S01]  /*1e980*/  HMMA.16816.F32 R60, R8.reuse, R14, RZ ;  /* 0x0000000e083c723c */ /* 0x040fe200000018ff */
[----:B------:R-:W1:Y:S05]  /*1e990*/  LDSM.16.M88.4 R12, [R112+0x3000] ;  /* 0x00300000700c783b */ /* 0x000e6a0000000200 */
[C---:B------:R-:W-:Y:S06]  /*1e9a0*/  HMMA.16816.F32 R44, R8.reuse, R46, RZ ;  /* 0x0000002e082c723c */ /* 0x040fec00000018ff */
[C---:B---3--:R-:W-:Y:S06]  /*1e9b0*/  HMMA.16816.F32 R32, R8.reuse, R24, RZ ;  /* 0x000000180820723c */ /* 0x048fec00000018ff */
[C---:B------:R-:W-:Y:S01]  /*1e9c0*/  HMMA.16816.F32 R172, R8.reuse, R26, RZ ;  /* 0x0000001a08ac723c */ /* 0x040fe200000018ff */
[----:B------:R-:W-:Y:S05]  /*1e9d0*/  LDSM.16.M88.4 R24, [R112+0x2800] ;  /* 0x002800007018783b */ /* 0x000fea0000000200 */
        /* <DEDUP_REMOVED lines=9> */
[----:B------:R-:W-:-:S15]  /*1ea70*/  HMMA.16816.F32 R8, R8, R66, RZ ;  /* 0x000000420808723c */ /* 0x000fde00000018ff */
[----:B------:R-:W-:-:S09]  /*1ea80*/  NOP ;  /* 0x0000000000007918 */ /* 0x000fd20000000000 */
[----:B------:R-:W-:Y:S01]  /*1ea90*/  IMAD.MOV.U32 R20, RZ, RZ, R9 ;  /* 0x000000ffff147224 */ /* 0x000fe200078e0009 */
[----:B------:R-:W-:Y:S01]  /*1eaa0*/  MOV R4, R11 ;  /* 0x0000000b00047202 */ /* 0x000fe20000000f00 */
[----:B------:R-:W-:Y:S02]  /*1eab0*/  IMAD.MOV.U32 R136, RZ, RZ, R10 ;  /* 0x000000ffff887224 */ /* 0x000fe400078e000a */
[----:B------:R-:W-:Y:S02]  /*1eac0*/  IMAD.MOV.U32 R118, RZ, RZ, R8 ;  /* 0x000000ffff767224 */ /* 0x000fe400078e0008 */
[----:B------:R-:W3:Y:S01]  /*1ead0*/  LDSM.16.M88.4 R8, [R112+0x3800] ;  /* 0x003800007008783b */ /* 0x000ee20000000200 */
[C---:B--2---:R-:W-:Y:S06]  /*1eae0*/  HMMA.16816.F32 R64, R16.reuse, R54, R60 ;  /* 0x000000361040723c */ /* 0x044fec000000183c */
[C---:B-1----:R-:W-:Y:S06]  /*1eaf0*/  HMMA.16816.F32 R56, R16.reuse, R12, R108 ;  /* 0x0000000c1038723c */ /* 0x042fec000000186c */
[C---:B------:R-:W-:Y:S01]  /*1eb00*/  HMMA.16816.F32 R60, R16.reuse, R14, R44 ;  /* 0x0000000e103c723c */ /* 0x040fe2000000182c */
[----:B------:R-:W1:Y:S01]  /*1eb10*/  LDSM.16.M88.4 R12, [R112+0x5000] ;  /* 0x00500000700c783b */ /* 0x000e620000000200 */
[----:B------:R-:W-:Y:S01]  /*1eb20*/  IMAD.MOV.U32 R234, RZ, RZ, R135 ;  /* 0x000000ffffea7224 */ /* 0x000fe200078e0087 */
[----:B------:R-:W-:Y:S01]  /*1eb30*/  MOV R235, R238 ;  /* 0x000000ee00eb7202 */ /* 0x000fe20000000f00 */
[----:B------:R-:W-:Y:S01]  /*1eb40*/  IMAD.MOV.U32 R135, RZ, RZ, R134 ;  /* 0x000000ffff877224 */ /* 0x000fe200078e0086 */
[----:B------:R-:W-:Y:S01]  /*1eb50*/  MOV R116, R30 ;  /* 0x0000001e00747202 */ /* 0x000fe20000000f00 */
[----:B------:R-:W-:Y:S01]  /*1eb60*/  IMAD.MOV.U32 R238, RZ, RZ, R31 ;  /* 0x000000ffffee7224 */ /* 0x000fe200078e001f */
[----:B------:R-:W-:Y:S01]  /*1eb70*/  HMMA.16816.F32 R80, R16, R52, R80 ;  /* 0x000000341050723c */ /* 0x000fe20000001850 */
[----:B------:R-:W-:Y:S01]  /*1eb80*/  IMAD.MOV.U32 R134, RZ, RZ, R28 ;  /* 0x000000ffff867224 */ /* 0x000fe200078e001c */
[----:B------:R-:W-:Y:S01]  /*1eb90*/  LDSM.16.M88.4 R44, [R177] ;  /* 0x00000000b12c783b */ /* 0x000fe20000000200 */
[----:B------:R-:W-:-:S03]  /*1eba0*/  IMAD.MOV.U32 R21, RZ, RZ, R29 ;  /* 0x000000ffff157224 */ /* 0x000fc600078e001d */
[----:B------:R-:W-:Y:S01]  /*1ebb0*/  LDSM.16.M88.4 R28, [R112+0x4000] ;  /* 0x00400000701c783b */ /* 0x000fe20000000200 */
[C---:B---3--:R-:W-:Y:S06]  /*1ebc0*/  HMMA.16816.F32 R68, R16.reuse, R8, R168 ;  /* 0x000000081044723c */ /* 0x048fec00000018a8 */
[----:B------:R-:W-:Y:S01]  /*1ebd0*/  HMMA.16816.F32 R196, R16, R10, R196 ;  /* 0x0000000a10c4723c */ /* 0x000fe200000018c4 */
[----:B------:R-:W2:Y:S01]  /*1ebe0*/  LDSM.16.M88.4 R8, [R112+0x5800] ;  /* 0x005800007008783b */ /* 0x000ea20000000200 */
[----:B------:R-:W-:Y:S02]  /*1ebf0*/  IMAD.MOV.U32 R84, RZ, RZ, R50 ;  /* 0x000000ffff547224 */ /* 0x000fe400078e0032 */
[----:B------:R-:W-:-:S02]  /*1ec00*/  IMAD.MOV.U32 R236, RZ, RZ, R51 ;  /* 0x000000ffffec7224 */ /* 0x000fc400078e0033 */
[----:B------:R-:W-:Y:S01]  /*1ec10*/  IMAD.MOV.U32 R39, RZ, RZ, R48 ;  /* 0x000000ffff277224 */ /* 0x000fe200078e0030 */
[----:B------:R-:W-:Y:S01]  /*1ec20*/  HMMA.16816.F32 R52, R16, R26, R96 ;  /* 0x0000001a1034723c */ /* 0x000fe20000001860 */
[----:B------:R-:W-:-:S05]  /*1ec30*/  IMAD.MOV.U32 R36, RZ, RZ, R49 ;  /* 0x000000ffff247224 */ /* 0x000fca00078e0031 */
[C---:B------:R-:W-:Y:S01]  /*1ec40*/  HMMA.16816.F32 R48, R16.reuse, R24, R76 ;  /* 0x000000181030723c */ /* 0x040fe2000000184c */
[----:B------:R-:W3:Y:S05]  /*1ec50*/  LDSM.16.M88.4 R24, [R112+0x4800] ;  /* 0x004800007018783b */ /* 0x000eea0000000200 */
[C---:B-1----:R-:W-:Y:S01]  /*1ec60*/  HMMA.16816.F32 R76, R16.reuse, R12, R32 ;  /* 0x0000000c104c723c */ /* 0x042fe20000001820 */
[----:B------:R-:W1:Y:S05]  /*1ec70*/  LDSM.16.M88.4 R32, [R112+0x6800] ;  /* 0x006800007020783b */ /* 0x000e6a0000000200 */
[C---:B------:R-:W-:Y:S01]  /*1ec80*/  HMMA.16816.F32 R172, R16.reuse, R14, R172 ;  /* 0x0000000e10ac723c */ /* 0x040fe200000018ac */
[----:B------:R-:W-:Y:S05]  /*1ec90*/  LDSM.16.M88.4 R12, [R2] ;  /* 0x00000000020c783b */ /* 0x000fea0000000200 */
[C---:B--2---:R-:W-:Y:S06]  /*1eca0*/  HMMA.16816.F32 R124, R16.reuse, R8, R124 ;  /* 0x00000008107c723c */ /* 0x044fec000000187c */
[C---:B------:R-:W-:Y:S01]  /*1ecb0*/  HMMA.16816.F32 R120, R16.reuse, R10, R120 ;  /* 0x0000000a1078723c */ /* 0x040fe20000001878 */
[----:B------:R-:W2:Y:S05]  /*1ecc0*/  LDSM.16.M88.4 R8, [R235] ;  /* 0x00000000eb08783b */ /* 0x000eaa0000000200 */
[C---:B------:R-:W-:Y:S06]  /*1ecd0*/  HMMA.16816.F32 R200, R16.reuse, R28, R200 ;  /* 0x0000001c10c8723c */ /* 0x040fec00000018c8 */
[----:B------:R-:W-:Y:S01]  /*1ece0*/  HMMA.16816.F32 R192, R16, R30, R192 ;  /* 0x0000001e10c0723c */ /* 0x000fe200000018c0 */
[----:B------:R-:W4:Y:S01]  /*1ecf0*/  LDSM.16.M88.4 R28, [R112+0x7000] ;  /* 0x00700000701c783b */ /* 0x000f220000000200 */
[----:B------:R-:W-:-:S04]  /*1ed00*/  IMAD.MOV.U32 R99, RZ, RZ, R84 ;  /* 0x000000ffff637224 */ /* 0x000fc800078e0054 */
[C---:B---3--:R-:W-:Y:S06]  /*1ed10*/  HMMA.16816.F32 R128, R16.reuse, R24, R128 ;  /* 0x000000181080723c */ /* 0x048fec0000001880 */
[C---:B------:R-:W-:Y:S01]  /*1ed20*/  HMMA.16816.F32 R72, R16.reuse, R26, R40 ;  /* 0x0000001a1048723c */ /* 0x040fe20000001828 */
[----:B------:R-:W3:Y:S04]  /*1ed30*/  LDSM.16.M88.4 R24, [R112+0x7800] ;  /* 0x007800007018783b */ /* 0x000ee80000000200 */
[----:B------:R-:W3:Y:S01]  /*1ed40*/  LDSM.16.M88.4 R40, [R112+0x6000] ;  /* 0x006000007028783b */ /* 0x000ee20000000200 */
[C---:B-1----:R-:W-:Y:S06]  /*1ed50*/  HMMA.16816.F32 R208, R16.reuse, R32, R208 ;  /* 0x0000002010d0723c */ /* 0x042fec00000018d0 */
[----:B------:R-:W-:Y:S01]  /*1ed60*/  HMMA.16816.F32 R84, R16, R34, R104 ;  /* 0x000000221054723c */ /* 0x000fe20000001868 */
[----:B------:R-:W-:Y:S05]  /*1ed70*/  LDSM.16.M88.4 R32, [R182] ;  /* 0x00000000b620783b */ /* 0x000fea0000000200 */
[C---:B--2---:R-:W-:Y:S06]  /*1ed80*/  HMMA.16816.F32 R48, R12.reuse, R8, R48 ;  /* 0x000000080c30723c */ /* 0x044fec0000001830 */
[----:B------:R-:W-:Y:S01]  /*1ed90*/  HMMA.16816.F32 R52, R12, R10, R52 ;  /* 0x0000000a0c34723c */ /* 0x000fe20000001834 */
[----:B------:R-:W1:Y:S05]  /*1eda0*/  LDSM.16.M88.4 R8, [R185] ;  /* 0x00000000b908783b */ /* 0x000e6a0000000200 */
[C---:B----4-:R-:W-:Y:S06]  /*1edb0*/  HMMA.16816.F32 R204, R16.reuse, R28, R204 ;  /* 0x0000001c10cc723c */ /* 0x050fec00000018cc */
[----:B------:R-:W-:Y:S06]  /*1edc0*/  HMMA.16816.F32 R168, R16, R30, R100 ;  /* 0x0000001e10a8723c */ /* 0x000fec0000001864 */
[----:B------:R-:W-:Y:S01]  /*1edd0*/  HMMA.16816.F32 R28, R12, R44, R80 ;  /* 0x0000002c0c1c723c */ /* 0x000fe20000001850 */
[----:B------:R-:W-:Y:S01]  /*1ede0*/  IMAD.MOV.U32 R108, RZ, RZ, R6 ;  /* 0x000000ffff6c7224 */ /* 0x000fe200078e0006 */
[----:B------:R-:W-:Y:S01]  /*1edf0*/  MOV R111, R252 ;  /* 0x000000fc006f7202 */ /* 0x000fe20000000f00 */
[----:B------:R-:W-:-:S02]  /*1ee00*/  IMAD.MOV.U32 R96, RZ, RZ, R38 ;  /* 0x000000ffff607224 */ /* 0x000fc400078e0026 */
[----:B------:R-:W-:Y:S01]  /*1ee10*/  IMAD.MOV.U32 R97, RZ, RZ, R3 ;  /* 0x000000ffff617224 */ /* 0x000fe200078e0003 */
[----:B------:R-:W-:Y:S01]  /*1ee20*/  MOV R3, R230 ;  /* 0x000000e600037202 */ /* 0x000fe20000000f00 */
[----:B------:R-:W-:Y:S02]  /*1ee30*/  IMAD.MOV.U32 R110, RZ, RZ, R242 ;  /* 0x000000ffff6e7224 */ /* 0x000fe400078e00f2 */
[----:B------:R-:W-:Y:S02]  /*1ee40*/  IMAD.MOV.U32 R6, RZ, RZ, R234 ;  /* 0x000000ffff067224 */ /* 0x000fe400078e00ea */
[----:B------:R-:W-:Y:S02]  /*1ee50*/  IMAD.MOV.U32 R109, RZ, RZ, R233 ;  /* 0x000000ffff6d7224 */ /* 0x000fe400078e00e9 */
[----:B------:R-:W-:Y:S02]  /*1ee60*/  IMAD.MOV.U32 R242, RZ, RZ, R232 ;  /* 0x000000fffff27224 */ /* 0x000fe400078e00e8 */
[----:B------:R-:W-:Y:S01]  /*1ee70*/  IMAD.MOV.U32 R252, RZ, RZ, R231 ;  /* 0x000000fffffc7224 */ /* 0x000fe200078e00e7 */
[----:B---3--:R-:W-:Y:S01]  /*1ee80*/  HMMA.16816.F32 R232, R16, R26, R88 ;  /* 0x0000001a10e8723c */ /* 0x008fe20000001858 */
[----:B------:R-:W-:-:S02]  /*1ee90*/  IMAD.MOV.U32 R38, RZ, RZ, R229 ;  /* 0x000000ffff267224 */ /* 0x000fc400078e00e5 */
[----:B------:R-:W-:-:S03]  /*1eea0*/  IMAD.MOV.U32 R98, RZ, RZ, R228 ;  /* 0x000000ffff627224 */ /* 0x000fc600078e00e4 */
[----:B------:R-:W-:Y:S06]  /*1eeb0*/  HMMA.16816.F32 R228, R16, R24, R92 ;  /* 0x0000001810e4723c */ /* 0x000fec000000185c */
[----:B------:R-:W-:Y:S01]  /*1eec0*/  HMMA.16816.F32 R24, R12, R46, R64 ;  /* 0x0000002e0c18723c */ /* 0x000fe20000001840 */
[----:B------:R-:W-:Y:S05]  /*1eed0*/  LDSM.16.M88.4 R44, [R182+0x800] ;  /* 0x00080000b62c783b */ /* 0x000fea0000000200 */
[C---:B------:R-:W-:Y:S06]  /*1eee0*/  HMMA.16816.F32 R216, R16.reuse, R40, R216 ;  /* 0x0000002810d8723c */ /* 0x040fec00000018d8 */
[----:B------:R-:W-:Y:S01]  /*1eef0*/  HMMA.16816.F32 R212, R16, R42, R212 ;  /* 0x0000002a10d4723c */ /* 0x000fe200000018d4 */
[----:B------:R-:W2:Y:S05]  /*1ef00*/  LDSM.16.M88.4 R40, [R108] ;  /* 0x000000006c28783b */ /* 0x000eaa0000000200 */
[C---:B-1----:R-:W-:Y:S06]  /*1ef10*/  HMMA.16816.F32 R28, R8.reuse, R32, R28 ;  /* 0x00000020081c723c */ /* 0x042fec000000181c */
[----:B------:R-:W-:Y:S01]  /*1ef20*/  HMMA.16816.F32 R24, R8, R34, R24 ;  /* 0x000000220818723c */ /* 0x000fe20000001818 */
[----:B------:R1:W3:-:S15]  /*1ef30*/  LDSM.16.M88.4 R32, [R109] ;  /* 0x000000006d20783b */ /* 0x0002de0000000200 */
[----:B------:R-:W-:-:S02]  /*1ef40*/  NOP ;  /* 0x0000000000007918 */ /* 0x000fc40000000000 */
[----:B------:R-:W-:Y:S01]  /*1ef50*/  FMUL.FTZ R2, R28, R0 ;  /* 0x000000001c027220 */ /* 0x000fe20000410000 */
[----:B-1----:R-:W-:Y:S01]  /*1ef60*/  IMAD.MOV.U32 R109, RZ, RZ, R111 ;  /* 0x000000ffff6d7224 */ /* 0x002fe200078e006f */
[----:B------:R-:W-:Y:S02]  /*1ef70*/  MOV R111, R6 ;  /* 0x00000006006f7202 */ /* 0x000fe40000000f00 */
[----:B------:R1:W-:Y:S01]  /*1ef80*/  MUFU.TANH R6, R2 ;  /* 0x0000000200067308 */ /* 0x0003e20000002400 */
[----:B--2---:R-:W-:Y:S01]  /*1ef90*/  HMMA.16816.F32 R56, R12, R40, R56 ;  /* 0x000000280c38723c */ /* 0x004fe20000001838 */
[----:B-1----:R-:W-:-:S06]  /*1efa0*/  FMUL.FTZ R2, R29, R0 ;  /* 0x000000001d027220 */ /* 0x002fcc0000410000 */
[----:B------:R1:W-:Y:S01]  /*1efb0*/  MUFU.TANH R93, R2 ;  /* 0x00000002005d7308 */ /* 0x0003e20000002400 */
[----:B------:R-:W-:Y:S06]  /*1efc0*/  HMMA.16816.F32 R60, R12, R42, R60 ;  /* 0x0000002a0c3c723c */ /* 0x000fec000000183c */
[----:B------:R-:W-:Y:S01]  /*1efd0*/  HMMA.16816.F32 R40, R8, R44, R48 ;  /* 0x0000002c0828723c */ /* 0x000fe20000001830 */
[----:B-1----:R-:W-:-:S04]  /*1efe0*/  FMUL.FTZ R2, R30, R0 ;  /* 0x000000001e027220 */ /* 0x002fc80000410000 */
[----:B------:R1:W-:Y:S02]  /*1eff0*/  MUFU.TANH R91, R2 ;  /* 0x00000002005b7308 */ /* 0x0003e40000002400 */
[-C--:B-1----:R-:W-:Y:S02]  /*1f000*/  FMUL.FTZ R2, R31, R0.reuse ;  /* 0x000000001f027220 */ /* 0x082fe40000410000 */
[----:B------:R-:W1:Y:S04]  /*1f010*/  LDSM.16.M88.4 R28, [R182+0x1000] ;  /* 0x00100000b61c783b */ /* 0x000e680000000200 */
[----:B------:R2:W-:Y:S02]  /*1f020*/  MUFU.TANH R83, R2 ;  /* 0x0000000200537308 */ /* 0x0005e40000002400 */
[----:B--2---:R-:W-:-:S06]  /*1f030*/  FMUL.FTZ R2, R24, R0 ;  /* 0x0000000018027220 */ /* 0x004fcc0000410000 */
[----:B------:R2:W-:Y:S01]  /*1f040*/  MUFU.TANH R82, R2 ;  /* 0x0000000200527308 */ /* 0x0005e20000002400 */
[----:B------:R-:W-:Y:S01]  /*1f050*/  HMMA.16816.F32 R44, R8, R46, R52 ;  /* 0x0000002e082c723c */ /* 0x000fe20000001834 */
[----:B--2---:R-:W-:-:S06]  /*1f060*/  FMUL.FTZ R2, R25, R0 ;  /* 0x0000000019027220 */ /* 0x004fcc0000410000 */
[----:B------:R2:W-:Y:S02]  /*1f070*/  MUFU.TANH R95, R2 ;  /* 0x00000002005f7308 */ /* 0x0005e40000002400 */
[----:B--2---:R-:W-:-:S06]  /*1f080*/  FMUL.FTZ R2, R26, R0 ;  /* 0x000000001a027220 */ /* 0x004fcc0000410000 */
[----:B------:R2:W-:Y:S01]  /*1f090*/  MUFU.TANH R81, R2 ;  /* 0x0000000200517308 */ /* 0x0005e20000002400 */
[----:B---3--:R-:W-:Y:S01]  /*1f0a0*/  HMMA.16816.F32 R52, R12, R34, R196 ;  /* 0x000000220c34723c */ /* 0x008fe200000018c4 */
[----:B--2---:R-:W-:-:S06]  /*1f0b0*/  FMUL.FTZ R2, R27, R0 ;  /* 0x000000001b027220 */ /* 0x004fcc0000410000 */
[----:B------:R2:W-:Y:S01]  /*1f0c0*/  MUFU.TANH R90, R2 ;  /* 0x00000002005a7308 */ /* 0x0005e20000002400 */
[----:B------:R-:W-:Y:S01]  /*1f0d0*/  IMAD.MOV.U32 R105, RZ, RZ, R252 ;  /* 0x000000ffff697224 */ /* 0x000fe200078e00fc */
[----:B------:R-:W-:Y:S01]  /*1f0e0*/  HMMA.16816.F32 R68, R12, R32, R68 ;  /* 0x000000200c44723c */ /* 0x000fe20000001844 */
[----:B------:R3:W4:Y:S01]  /*1f0f0*/  LDSM.16.M88.4 R32, [R109] ;  /* 0x000000006d20783b */ /* 0x0007220000000200 */
[----:B--2---:R-:W-:-:S04]  /*1f100*/  FMUL.FTZ R2, R40, R0 ;  /* 0x0000000028027220 */ /* 0x004fc80000410000 */
[----:B------:R2:W-:Y:S01]  /*1f110*/  MUFU.TANH R80, R2 ;  /* 0x0000000200507308 */ /* 0x0005e20000002400 */
[----:B-1----:R-:W-:Y:S01]  /*1f120*/  HMMA.16816.F32 R24, R8, R28, R56 ;  /* 0x0000001c0818723c */ /* 0x002fe20000001838 */
[----:B--2---:R-:W-:-:S06]  /*1f130*/  FMUL.FTZ R2, R41, R0 ;  /* 0x0000000029027220 */ /* 0x004fcc0000410000 */
[----:B------:R1:W-:Y:S01]  /*1f140*/  MUFU.TANH R197, R2 ;  /* 0x0000000200c57308 */ /* 0x0003e20000002400 */
[----:B---3--:R-:W-:Y:S02]  /*1f150*/  IMAD.MOV.U32 R109, RZ, RZ, R116 ;  /* 0x000000ffff6d7224 */ /* 0x008fe400078e0074 */
[----:B------:R-:W-:Y:S02]  /*1f160*/  IMAD.MOV.U32 R104, RZ, RZ, R98 ;  /* 0x000000ffff687224 */ /* 0x000fe400078e0062 */
[----:B-1----:R-:W-:Y:S01]  /*1f170*/  FMUL.FTZ R2, R42, R0 ;  /* 0x000000002a027220 */ /* 0x002fe20000410000 */
[----:B------:R-:W-:Y:S01]  /*1f180*/  IMAD.MOV.U32 R98, RZ, RZ, R38 ;  /* 0x000000ffff627224 */ /* 0x000fe200078e0026 */
[----:B------:R-:W-:Y:S01]  /*1f190*/  MOV R106, R238 ;  /* 0x000000ee006a7202 */ /* 0x000fe20000000f00 */
[----:B------:R-:W-:Y:S01]  /*1f1a0*/  IMAD.MOV.U32 R107, RZ, RZ, R134 ;  /* 0x000000ffff6b7224 */ /* 0x000fe200078e0086 */
[----:B------:R1:W-:Y:S01]  /*1f1b0*/  MUFU.TANH R252, R2 ;  /* 0x0000000200fc7308 */ /* 0x0003e20000002400 */
[----:B------:R-:W-:-:S02]  /*1f1c0*/  IMAD.MOV.U32 R38, RZ, RZ, R242 ;  /* 0x000000ffff267224 */ /* 0x000fc400078e00f2 */
[----:B------:R-:W-:Y:S01]  /*1f1d0*/  IMAD.MOV.U32 R101, RZ, RZ, R105 ;  /* 0x000000ffff657224 */ /* 0x000fe200078e0069 */
[----:B----4-:R-:W-:Y:S01]  /*1f1e0*/  HMMA.16816.F32 R64, R12, R34, R192 ;  /* 0x000000220c40723c */ /* 0x010fe200000018c0 */
[----:B------:R-:W-:Y:S01]  /*1f1f0*/  LDSM.16.M88.4 R48, [R104] ;  /* 0x000000006830783b */ /* 0x000fe20000000200 */
[----:B-1----:R-:W-:-:S04]  /*1f200*/  FMUL.FTZ R2, R43, R0 ;  /* 0x000000002b027220 */ /* 0x002fc80000410000 */
[----:B------:R-:W-:Y:S01]  /*1f210*/  HMMA.16816.F32 R40, R8, R30, R60 ;  /* 0x0000001e0828723c */ /* 0x000fe2000000183c */
[----:B------:R-:W1:Y:S01]  /*1f220*/  LDSM.16.M88.4 R28, [R182+0x1800] ;  /* 0x00180000b61c783b */ /* 0x000e620000000200 */
[----:B------:R2:W-:Y:S02]  /*1f230*/  MUFU.TANH R116, R2 ;  /* 0x0000000200747308 */ /* 0x0005e40000002400 */
[----:B--2---:R-:W-:-:S06]  /*1f240*/  FMUL.FTZ R2, R44, R0 ;  /* 0x000000002c027220 */ /* 0x004fcc0000410000 */
[----:B------:R2:W-:Y:S02]  /*1f250*/  MUFU.TANH R242, R2 ;  /* 0x0000000200f27308 */ /* 0x0005e40000002400 */
[----:B--2---:R-:W-:-:S06]  /*1f260*/  FMUL.FTZ R2, R45, R0 ;  /* 0x000000002d027220 */ /* 0x004fcc0000410000 */
[----:B------:R2:W-:Y:S02]  /*1f270*/  MUFU.TANH R108, R2 ;  /* 0x00000002006c7308 */ /* 0x0005e40000002400 */
[----:B--2---:R-:W-:-:S06]  /*1f280*/  FMUL.FTZ R2, R46, R0 ;  /* 0x000000002e027220 */ /* 0x004fcc0000410000 */
[----:B------:R2:W-:Y:S02]  /*1f290*/  MUFU.TANH R238, R2 ;  /* 0x0000000200ee7308 */ /* 0x0005e40000002400 */
[----:B--2---:R-:W-:-:S06]  /*1f2a0*/  FMUL.FTZ R2, R47, R0 ;  /* 0x000000002f027220 */ /* 0x004fcc0000410000 */
[----:B------:R2:W3:Y:S01]  /*1f2b0*/  MUFU.TANH R94, R2 ;  /* 0x00000002005e7308 */ /* 0x0004e20000002400 */
[----:B------:R-:W-:Y:S02]  /*1f2c0*/  IMAD.MOV.U32 R105, RZ, RZ, R110 ;  /* 0x000000ffff697224 */ /* 0x000fe400078e006e */
[----:B------:R-:W-:Y:S02]  /*1f2d0*/  IMAD.MOV.U32 R110, RZ, RZ, R237 ;  /* 0x000000ffff6e7224 */ /* 0x000fe400078e00ed */
[----:B--2---:R-:W-:-:S04]  /*1f2e0*/  FMUL.FTZ R2, R24, R0 ;  /* 0x0000000018027220 */ /* 0x004fc80000410000 */
[----:B------:R2:W-:Y:S01]  /*1f2f0*/  MUFU.TANH R134, R2 ;  /* 0x0000000200867308 */ /* 0x0005e20000002400 */
[----:B------:R-:W-:Y:S01]  /*1f300*/  HMMA.16816.F32 R60, R12, R32, R200 ;  /* 0x000000200c3c723c */ /* 0x000fe200000018c8 */
[----:B------:R-:W-:Y:S01]  /*1f310*/  IMAD.MOV.U32 R103, RZ, RZ, R106 ;  /* 0x000000ffff677224 */ /* 0x000fe200078e006a */
[----:B------:R-:W4:Y:S01]  /*1f320*/  LDSM.16.M88.4 R32, [R182+0x2000] ;  /* 0x00200000b620783b */ /* 0x000f220000000200 */
[----:B------:R-:W-:Y:S02]  /*1f330*/  IMAD.MOV.U32 R106, RZ, RZ, R111 ;  /* 0x000000ffff6a7224 */ /* 0x000fe400078e006f */
[----:B--2---:R-:W-:-:S04]  /*1f340*/  FMUL.FTZ R2, R25, R0 ;  /* 0x0000000019027220 */ /* 0x004fc80000410000 */
[----:B------:R2:W-:Y:S01]  /*1f350*/  MUFU.TANH R92, R2 ;  /* 0x00000002005c7308 */ /* 0x0005e20000002400 */
[----:B------:R-:W-:Y:S01]  /*1f360*/  IMAD.MOV.U32 R111, RZ, RZ, R37 ;  /* 0x000000ffff6f7224 */ /* 0x000fe200078e0025 */
[----:B------:R-:W-:Y:S01]  /*1f370*/  MOV R102, R107 ;  /* 0x0000006b00667202 */ /* 0x000fe20000000f00 */
[----:B------:R-:W-:Y:S02]  /*1f380*/  IMAD.MOV.U32 R107, RZ, RZ, R96 ;  /* 0x000000ffff6b7224 */ /* 0x000fe400078e0060 */
[----:B--2---:R-:W-:-:S04]  /*1f390*/  FMUL.FTZ R2, R26, R0 ;  /* 0x000000001a027220 */ /* 0x004fc80000410000 */
[----:B------:R2:W-:Y:S01]  /*1f3a0*/  MUFU.TANH R237, R2 ;  /* 0x0000000200ed7308 */ /* 0x0005e20000002400 */
[----:B------:R-:W-:Y:S02]  /*1f3b0*/  IMAD.MOV.U32 R96, RZ, RZ, R135 ;  /* 0x000000ffff607224 */ /* 0x000fe400078e0087 */
[----:B--2---:R-:W-:Y:S02]  /*1f3c0*/  FMUL.FTZ R2, R27, R0 ;  /* 0x000000001b027220 */ /* 0x004fe40000410000 */
[----:B-1----:R-:W-:Y:S03]  /*1f3d0*/  HMMA.16816.F32 R24, R8, R28, R68 ;  /* 0x0000001c0818723c */ /* 0x002fe60000001844 */
[----:B------:R1:W-:Y:S01]  /*1f3e0*/  MUFU.TANH R37, R2 ;  /* 0x0000000200257308 */ /* 0x0003e20000002400 */
[----:B------:R-:W-:Y:S01]  /*1f3f0*/  IMAD.MOV.U32 R104, RZ, RZ, R109 ;  /* 0x000000ffff687224 */ /* 0x000fe200078e006d */
[----:B------:R-:W-:Y:S01]  /*1f400*/  MOV R109, R97 ;  /* 0x00000061006d7202 */ /* 0x000fe20000000f00 */
[----:B------:R-:W-:-:S02]  /*1f410*/  IMAD.MOV.U32 R97, RZ, RZ, R119 ;  /* 0x000000ffff617224 */ /* 0x000fc400078e0077 */
[----:B-1----:R-:W-:-:S04]  /*1f420*/  FMUL.FTZ R2, R40, R0 ;  /* 0x0000000028027220 */ /* 0x002fc80000410000 */
[----:B------:R1:W-:Y:S01]  /*1f430*/  MUFU.TANH R135, R2 ;  /* 0x0000000200877308 */ /* 0x0003e20000002400 */
[----:B------:R-:W-:Y:S01]  /*1f440*/  HMMA.16816.F32 R44, R8, R30, R52 ;  /* 0x0000001e082c723c */ /* 0x000fe20000001834 */
[----:B------:R2:W3:Y:S01]  /*1f450*/  LDSM.16.M88.4 R52, [R101] ;  /* 0x000000006534783b */ /* 0x0004e20000000200 */
[----:B------:R-:W-:Y:S02]  /*1f460*/  IMAD.MOV.U32 R196, RZ, RZ, R106 ;  /* 0x000000ffffc47224 */ /* 0x000fe400078e006a */
[----:B-1----:R-:W-:Y:S01]  /*1f470*/  FMUL.FTZ R2, R41, R0 ;  /* 0x0000000029027220 */ /* 0x002fe20000410000 */
[----:B------:R-:W-:Y:S01]  /*1f480*/  IMAD.MOV.U32 R100, RZ, RZ, R105 ;  /* 0x000000ffff647224 */ /* 0x000fe200078e0069 */
[----:B------:R-:W1:Y:S02]  /*1f490*/  LDSM.16.M88.4 R28, [R182+0x2800] ;  /* 0x00280000b61c783b */ /* 0x000e640000000200 */
[----:B------:R4:W-:Y:S01]  /*1f4a0*/  MUFU.TANH R88, R2 ;  /* 0x0000000200587308 */ /* 0x0009e20000002400 */
[----:B------:R-:W-:-:S02]  /*1f4b0*/  IMAD.MOV.U32 R106, RZ, RZ, R111 ;  /* 0x000000ffff6a7224 */ /* 0x000fc400078e006f */
[----:B------:R-:W-:Y:S01]  /*1f4c0*/  IMAD.MOV.U32 R111, RZ, RZ, R188 ;  /* 0x000000ffff6f7224 */ /* 0x000fe200078e00bc */
[----:B------:R-:W-:Y:S01]  /*1f4d0*/  MOV R188, R117 ;  /* 0x0000007500bc7202 */ /* 0x000fe20000000f00 */
[----:B----4-:R-:W-:-:S04]  /*1f4e0*/  FMUL.FTZ R2, R42, R0 ;  /* 0x000000002a027220 */ /* 0x010fc80000410000 */
[----:B------:R4:W-:Y:S01]  /*1f4f0*/  MUFU.TANH R119, R2 ;  /* 0x0000000200777308 */ /* 0x0009e20000002400 */
[----:B------:R-:W-:Y:S01]  /*1f500*/  MOV R105, R110 ;  /* 0x0000006e00697202 */ /* 0x000fe20000000f00 */
[----:B----4-:R-:W-:-:S06]  /*1f510*/  FMUL.FTZ R2, R43, R0 ;  /* 0x000000002b027220 */ /* 0x010fcc0000410000 */
[----:B------:R4:W-:Y:S01]  /*1f520*/  MUFU.TANH R202, R2 ;  /* 0x0000000200ca7308 */ /* 0x0009e20000002400 */
[----:B------:R-:W-:Y:S01]  /*1f530*/  IMAD.MOV.U32 R110, RZ, RZ, R98 ;  /* 0x000000ffff6e7224 */ /* 0x000fe200078e0062 */
[----:B------:R-:W-:Y:S01]  /*1f540*/  MOV R98, R99 ;  /* 0x0000006300627202 */ /* 0x000fe20000000f00 */
[----:B------:R-:W-:Y:S02]  /*1f550*/  IMAD.MOV.U32 R99, RZ, RZ, R236 ;  /* 0x000000ffff637224 */ /* 0x000fe400078e00ec */
[----:B----4-:R-:W-:-:S04]  /*1f560*/  FMUL.FTZ R2, R24, R0 ;  /* 0x0000000018027220 */ /* 0x010fc80000410000 */
[----:B------:R4:W-:Y:S01]  /*1f570*/  MUFU.TANH R117, R2 ;  /* 0x0000000200757308 */ /* 0x0009e20000002400 */
[----:B--2---:R-:W-:Y:S01]  /*1f580*/  MOV R101, R102 ;  /* 0x0000006600657202 */ /* 0x004fe20000000f00 */
[----:B------:R-:W-:Y:S02]  /*1f590*/  IMAD.MOV.U32 R102, RZ, RZ, R104 ;  /* 0x000000ffff667224 */ /* 0x000fe400078e0068 */
[----:B------:R-:W-:Y:S02]  /*1f5a0*/  IMAD.MOV.U32 R104, RZ, RZ, R109 ;  /* 0x000000ffff687224 */ /* 0x000fe400078e006d */
[----:B----4-:R-:W-:-:S04]  /*1f5b0*/  FMUL.FTZ R2, R25, R0 ;  /* 0x0000000019027220 */ /* 0x010fc80000410000 */
[----:B------:R2:W-:Y:S02]  /*1f5c0*/  MUFU.TANH R203, R2 ;  /* 0x0000000200cb7308 */ /* 0x0005e40000002400 */
[----:B--2---:R-:W-:-:S06]  /*1f5d0*/  FMUL.FTZ R2, R26, R0 ;  /* 0x000000001a027220 */ /* 0x004fcc0000410000 */
[----:B------:R2:W-:Y:S01]  /*1f5e0*/  MUFU.TANH R236, R2 ;  /* 0x0000000200ec7308 */ /* 0x0005e20000002400 */
[----:B------:R-:W-:Y:S02]  /*1f5f0*/  IMAD.MOV.U32 R194, RZ, RZ, R97 ;  /* 0x000000ffffc27224 */ /* 0x000fe400078e0061 */
[----:B------:R-:W-:Y:S02]  /*1f600*/  IMAD.MOV.U32 R97, RZ, RZ, R36 ;  /* 0x000000ffff617224 */ /* 0x000fe400078e0024 */
[----:B--2---:R-:W-:Y:S02]  /*1f610*/  FMUL.FTZ R2, R27, R0 ;  /* 0x000000001b027220 */ /* 0x004fe40000410000 */
[----:B------:R-:W-:Y:S02]  /*1f620*/  HMMA.16816.F32 R24, R8, R32, R60 ;  /* 0x000000200818723c */ /* 0x000fe4000000183c */
[----:B------:R2:W-:Y:S01]  /*1f630*/  MUFU.TANH R109, R2 ;  /* 0x00000002006d7308 */ /* 0x0005e20000002400 */
[----:B------:R-:W-:-:S03]  /*1f640*/  IMAD.MOV.U32 R193, RZ, RZ, R113 ;  /* 0x000000ffffc17224 */ /* 0x000fc600078e0071 */
[----:B------:R-:W-:Y:S01]  /*1f650*/  HMMA.16816.F32 R56, R12, R48, R128 ;  /* 0x000000300c38723c */ /* 0x000fe20000001880 */
[----:B--2---:R-:W-:-:S04]  /*1f660*/  FMUL.FTZ R2, R44, R0 ;  /* 0x000000002c027220 */ /* 0x004fc80000410000 */
[----:B------:R2:W-:Y:S01]  /*1f670*/  MUFU.TANH R201, R2 ;  /* 0x0000000200c97308 */ /* 0x0005e20000002400 */
[----:B---3--:R-:W-:Y:S01]  /*1f680*/  HMMA.16816.F32 R60, R12, R52, R76 ;  /* 0x000000340c3c723c */ /* 0x008fe2000000184c */
[----:B--2---:R-:W-:-:S06]  /*1f690*/  FMUL.FTZ R2, R45, R0 ;  /* 0x000000002d027220 */ /* 0x004fcc0000410000 */
[----:B------:R2:W-:Y:S01]  /*1f6a0*/  MUFU.TANH R36, R2 ;  /* 0x0000000200247308 */ /* 0x0005e20000002400 */
[----:B------:R-:W-:Y:S01]  /*1f6b0*/  HMMA.16816.F32 R32, R8, R34, R64 ;  /* 0x000000220820723c */ /* 0x000fe20000001840 */
[----:B--2---:R-:W-:-:S06]  /*1f6c0*/  FMUL.FTZ R2, R46, R0 ;  /* 0x000000002e027220 */ /* 0x004fcc0000410000 */
[----:B------:R2:W-:Y:S01]  /*1f6d0*/  MUFU.TANH R113, R2 ;  /* 0x0000000200717308 */ /* 0x0005e20000002400 */
[----:B------:R-:W-:Y:S01]  /*1f6e0*/  HMMA.16816.F32 R40, R12, R50, R72 ;  /* 0x000000320c28723c */ /* 0x000fe20000001848 */
[----:B------:R-:W3:Y:S01]  /*1f6f0*/  LDSM.16.M88.4 R48, [R112+0x8000] ;  /* 0x008000007030783b */ /* 0x000ee20000000200 */
[----:B--2---:R-:W-:-:S03]  /*1f700*/  FMUL.FTZ R2, R47, R0 ;  /* 0x000000002f027220 */ /* 0x004fc60000410000 */
[----:B------:R-:W2:Y:S02]  /*1f710*/  LDSM.16.M88.4 R44, [R193] ;  /* 0x00000000c12c783b */ /* 0x000ea40000000200 */
[----:B------:R4:W-:Y:S02]  /*1f720*/  MUFU.TANH R78, R2 ;  /* 0x00000002004e7308 */ /* 0x0009e40000002400 */
[----:B----4-:R-:W-:-:S06]  /*1f730*/  FMUL.FTZ R2, R24, R0 ;  /* 0x0000000018027220 */ /* 0x010fcc0000410000 */
[----:B------:R4:W-:Y:S02]  /*1f740*/  MUFU.TANH R199, R2 ;  /* 0x0000000200c77308 */ /* 0x0009e40000002400 */
[----:B----4-:R-:W-:-:S06]  /*1f750*/  FMUL.FTZ R2, R25, R0 ;  /* 0x0000000019027220 */ /* 0x010fcc0000410000 */
[----:B------:R4:W-:Y:S02]  /*1f760*/  MUFU.TANH R89, R2 ;  /* 0x0000000200597308 */ /* 0x0009e40000002400 */
[----:B----4-:R-:W-:-:S06]  /*1f770*/  FMUL.FTZ R2, R26, R0 ;  /* 0x000000001a027220 */ /* 0x010fcc0000410000 */
[----:B------:R4:W-:Y:S02]  /*1f780*/  MUFU.TANH R200, R2 ;  /* 0x0000000200c87308 */ /* 0x0009e40000002400 */
[-C--:B----4-:R-:W-:Y:S02]  /*1f790*/  FMUL.FTZ R2, R27, R0.reuse ;  /* 0x000000001b027220 */ /* 0x090fe40000410000 */
[----:B-1----:R-:W-:Y:S04]  /*1f7a0*/  HMMA.16816.F32 R24, R8, R28, R56 ;  /* 0x0000001c0818723c */ /* 0x002fe80000001838 */
[----:B------:R1:W4:Y:S02]  /*1f7b0*/  MUFU.TANH R130, R2 ;  /* 0x0000000200827308 */ /* 0x0003240000002400 */
[----:B------:R-:W-:Y:S01]  /*1f7c0*/  HMMA.16816.F32 R56, R12, R54, R172 ;  /* 0x000000360c38723c */ /* 0x000fe200000018ac */
[----:B------:R-:W4:Y:S01]  /*1f7d0*/  LDSM.16.M88.4 R52, [R182+0x3000] ;  /* 0x00300000b634783b */ /* 0x000f220000000200 */
[----:B-1----:R-:W-:-:S04]  /*1f7e0*/  FMUL.FTZ R2, R32, R0 ;  /* 0x0000000020027220 */ /* 0x002fc80000410000 */
[----:B------:R1:W-:Y:S01]  /*1f7f0*/  MUFU.TANH R198, R2 ;  /* 0x0000000200c67308 */ /* 0x0003e20000002400 */
[----:B------:R-:W-:Y:S02]  /*1f800*/  IMAD.MOV.U32 R195, RZ, RZ, R96 ;  /* 0x000000ffffc37224 */ /* 0x000fe400078e0060 */
[----:B------:R-:W-:Y:S02]  /*1f810*/  IMAD.MOV.U32 R96, RZ, RZ, R39 ;  /* 0x000000ffff607224 */ /* 0x000fe400078e0027 */
[----:B-1----:R-:W-:-:S04]  /*1f820*/  FMUL.FTZ R2, R33, R0 ;  /* 0x0000000021027220 */ /* 0x002fc80000410000 */
[----:B------:R1:W-:Y:S01]  /*1f830*/  MUFU.TANH R79, R2 ;  /* 0x00000002004f7308 */ /* 0x0003e20000002400 */
[----:B------:R-:W-:Y:S02]  /*1f840*/  IMAD.MOV.U32 R66, RZ, RZ, R38 ;  /* 0x000000ffff427224 */ /* 0x000fe400078e0026 */
[----:B-1----:R-:W-:-:S05]  /*1f850*/  FMUL.FTZ R2, R34, R0 ;  /* 0x0000000022027220 */ /* 0x002fca0000410000 */
[----:B------:R1:W-:Y:S01]  /*1f860*/  MUFU.TANH R39, R2 ;  /* 0x0000000200277308 */ /* 0x0003e20000002400 */
[----:B---3--:R-:W-:Y:S01]  /*1f870*/  HMMA.16816.F32 R72, R16, R48, R220 ;  /* 0x000000301048723c */ /* 0x008fe200000018dc */
[----:B-1----:R-:W-:Y:S01]  /*1f880*/  FMUL.FTZ R2, R35, R0 ;  /* 0x0000000023027220 */ /* 0x002fe20000410000 */
[----:B------:R-:W-:Y:S01]  /*1f890*/  IMAD.MOV.U32 R77, RZ, RZ, R196 ;  /* 0x000000ffff4d7224 */ /* 0x000fe200078e00c4 */
[----:B------:R-:W-:Y:S01]  /*1f8a0*/  MOV R128, R94 ;  /* 0x0000005e00807202 */ /* 0x000fe20000000f00 */
[----:B------:R-:W-:-:S03]  /*1f8b0*/  IMAD.MOV.U32 R192, RZ, RZ, R195 ;  /* 0x000000ffffc07224 */ /* 0x000fc600078e00c3 */
[----:B------:R1:W3:Y:S01]  /*1f8c0*/  MUFU.TANH R173, R2 ;  /* 0x0000000200ad7308 */ /* 0x0002e20000002400 */
[----:B------:R-:W-:Y:S01]  /*1f8d0*/  HMMA.16816.F32 R28, R8, R30, R40 ;  /* 0x0000001e081c723c */ /* 0x000fe20000001828 */
[----:B------:R-:W-:Y:S01]  /*1f8e0*/  IMAD.MOV.U32 R67, RZ, RZ, R95 ;  /* 0x000000ffff437224 */ /* 0x000fe200078e005f */
[----:B------:R-:W3:Y:S01]  /*1f8f0*/  LDSM.16.M88.4 R32, [R182+0x3800] ;  /* 0x00380000b620783b */ /* 0x000ee20000000200 */
[----:B-1----:R-:W-:-:S04]  /*1f900*/  FMUL.FTZ R2, R24, R0 ;  /* 0x0000000018027220 */ /* 0x002fc80000410000 */
[----:B------:R1:W-:Y:S01]  /*1f910*/  MUFU.TANH R38, R2 ;  /* 0x0000000200267308 */ /* 0x0003e20000002400 */
[----:B------:R-:W-:Y:S02]  /*1f920*/  IMAD.MOV.U32 R129, RZ, RZ, R90 ;  /* 0x000000ffff817224 */ /* 0x000fe400078e005a */
[----:B-1----:R-:W-:-:S05]  /*1f930*/  FMUL.FTZ R2, R25, R0 ;  /* 0x0000000019027220 */ /* 0x002fca0000410000 */
[----:B------:R1:W-:Y:S01]  /*1f940*/  MUFU.TANH R220, R2 ;  /* 0x0000000200dc7308 */ /* 0x0003e20000002400 */
[----:B------:R-:W-:Y:S01]  /*1f950*/  IMAD.MOV.U32 R131, RZ, RZ, R83 ;  /* 0x000000ffff837224 */ /* 0x000fe200078e0053 */
[----:B------:R-:W-:Y:S01]  /*1f960*/  HMMA.16816.F32 R68, R16, R50, R224 ;  /* 0x000000321044723c */ /* 0x000fe200000018e0 */
[----:B------:R-:W-:Y:S01]  /*1f970*/  IMAD.MOV.U32 R94, RZ, RZ, R100 ;  /* 0x000000ffff5e7224 */ /* 0x000fe200078e0064 */
[----:B------:R-:W-:Y:S01]  /*1f980*/  LDSM.16.M88.4 R48, [R112+0x8800] ;  /* 0x008800007030783b */ /* 0x000fe20000000200 */
[----:B------:R-:W-:Y:S02]  /*1f990*/  IMAD.MOV.U32 R95, RZ, RZ, R20 ;  /* 0x000000ffff5f7224 */ /* 0x000fe400078e0014 */
[----:B-1----:R-:W-:-:S04]  /*1f9a0*/  FMUL.FTZ R2, R26, R0 ;  /* 0x000000001a027220 */ /* 0x002fc80000410000 */
[----:B------:R1:W-:Y:S01]  /*1f9b0*/  MUFU.TANH R196, R2 ;  /* 0x0000000200c47308 */ /* 0x0003e20000002400 */
[----:B--2---:R-:W-:Y:S01]  /*1f9c0*/  HMMA.16816.F32 R40, R12, R44, R124 ;  /* 0x0000002c0c28723c */ /* 0x004fe2000000187c */
[----:B-1----:R-:W-:-:S05]  /*1f9d0*/  FMUL.FTZ R2, R27, R0 ;  /* 0x000000001b027220 */ /* 0x002fca0000410000 */
[----:B----4-:R-:W-:Y:S07]  /*1f9e0*/  HMMA.16816.F32 R24, R8, R52, R60 ;  /* 0x000000340818723c */ /* 0x010fee000000183c */
[----:B------:R-:W-:Y:S02]  /*1f9f0*/  IMAD.MOV.U32 R63, RZ, RZ, R130 ;  /* 0x000000ffff3f7224 */ /* 0x000fe400078e0082 */
[----:B------:R-:W-:-:S03]  /*1fa00*/  IMAD.MOV.U32 R62, RZ, RZ, R192 ;  /* 0x000000ffff3e7224 */ /* 0x000fc600078e00c0 */
[----:B------:R-:W-:Y:S01]  /*1fa10*/  MOV R227, R63 ;  /* 0x0000003f00e37202 */ /* 0x000fe20000000f00 */
[----:B------:R-:W-:Y:S01]  /*1fa20*/  IMAD.MOV.U32 R127, RZ, RZ, R62 ;  /* 0x000000ffff7f7224 */ /* 0x000fe200078e003e */
[----:B------:R-:W-:Y:S01]  /*1fa30*/  MOV R62, R128 ;  /* 0x00000080003e7202 */ /* 0x000fe20000000f00 */
[----:B---3--:R-:W-:Y:S02]  /*1fa40*/  IMAD.MOV.U32 R63, RZ, RZ, R173 ;  /* 0x000000ffff3f7224 */ /* 0x008fe400078e00ad */
[----:B------:R-:W-:Y:S02]  /*1fa50*/  IMAD.MOV.U32 R173, RZ, RZ, R129 ;  /* 0x000000ffffad7224 */ /* 0x000fe400078e0081 */
[----:B------:R-:W-:Y:S02]  /*1fa60*/  IMAD.MOV.U32 R128, RZ, RZ, R131 ;  /* 0x000000ffff807224 */ /* 0x000fe400078e0083 */
[----:B------:R-:W-:Y:S02]  /*1fa70*/  IMAD.MOV.U32 R129, RZ, RZ, R93 ;  /* 0x000000ffff817224 */ /* 0x000fe400078e005d */
[----:B------:R-:W-:Y:S01]  /*1fa80*/  IMAD.MOV.U32 R131, RZ, RZ, R94 ;  /* 0x000000ffff837224 */ /* 0x000fe200078e005e */
[----:B------:R-:W-:Y:S01]  /*1fa90*/  MOV R94, R95 ;  /* 0x0000005f005e7202 */ /* 0x000fe20000000f00 */
[----:B------:R-:W-:Y:S01]  /*1faa0*/  IMAD.MOV.U32 R93, RZ, RZ, R118 ;  /* 0x000000ffff5d7224 */ /* 0x000fe200078e0076 */
[----:B------:R-:W-:Y:S01]  /*1fab0*/  MOV R125, R92 ;  /* 0x0000005c007d7202 */ /* 0x000fe20000000f00 */
[----:B------:R-:W-:-:S02]  /*1fac0*/  IMAD.MOV.U32 R95, RZ, RZ, R136 ;  /* 0x000000ffff5f7224 */ /* 0x000fc400078e0088 */
[----:B------:R-:W-:Y:S01]  /*1fad0*/  IMAD.MOV.U32 R92, RZ, RZ, R93 ;  /* 0x000000ffff5c7224 */ /* 0x000fe200078e005d */
[----:B------:R1:W5:Y:S01]  /*1fae0*/  LDL.LU R136, [R1+0x174] ;  /* 0x0001740001887983 */ /* 0x0003620000300800 */
[----:B------:R-:W-:Y:S02]  /*1faf0*/  IMAD.MOV.U32 R93, RZ, RZ, R94 ;  /* 0x000000ffff5d7224 */ /* 0x000fe400078e005e */
[----:B------:R-:W-:Y:S01]  /*1fb00*/  IMAD.MOV.U32 R94, RZ, RZ, R95 ;  /* 0x000000ffff5e7224 */ /* 0x000fe200078e005f */
[----:B------:R1:W5:Y:S01]  /*1fb10*/  LDL.LU R118, [R1+0x170] ;  /* 0x0001700001767983 */ /* 0x0003620000300800 */
[----:B------:R-:W-:-:S03]  /*1fb20*/  MOV R95, R4 ;  /* 0x00000004005f7202 */ /* 0x000fc60000000f00 */
[----:B------:R-:W2:Y:S01]  /*1fb30*/  LDL.LU R4, [R1+0xbc] ;  /* 0x0000bc0001047983 */ /* 0x000ea20000300800 */
[----:B------:R3:W-:Y:S01]  /*1fb40*/  MUFU.TANH R83, R2 ;  /* 0x0000000200537308 */ /* 0x0007e20000002400 */
[----:B------:R-:W-:Y:S01]  /*1fb50*/  IMAD.MOV.U32 R100, RZ, RZ, R101 ;  /* 0x000000ffff647224 */ /* 0x000fe200078e0065 */
[----:B------:R-:W-:Y:S01]  /*1fb60*/  MOV R101, R21 ;  /* 0x0000001500657202 */ /* 0x000fe20000000f00 */
[----:B---3--:R-:W-:-:S05]  /*1fb70*/  FMUL.FTZ R2, R28, R0 ;  /* 0x000000001c027220 */ /* 0x008fca0000410000 */
[----:B------:R3:W-:Y:S01]  /*1fb80*/  MUFU.TANH R195, R2 ;  /* 0x0000000200c37308 */ /* 0x0007e20000002400 */
[----:B------:R-:W-:Y:S01]  /*1fb90*/  HMMA.16816.F32 R52, R8, R54, R56 ;  /* 0x000000360834723c */ /* 0x000fe20000001838 */
[----:B------:R-:W-:Y:S01]  /*1fba0*/  LDSM.16.M88.4 R56, [R112+0x9000] ;  /* 0x009000007038783b */ /* 0x000fe20000000200 */
[----:B---3--:R-:W-:-:S05]  /*1fbb0*/  FMUL.FTZ R2, R29, R0 ;  /* 0x000000001d027220 */ /* 0x008fca0000410000 */
[----:B------:R3:W-:Y:S02]  /*1fbc0*/  MUFU.TANH R76, R2 ;  /* 0x00000002004c7308 */ /* 0x0007e40000002400 */
[----:B---3--:R-:W-:-:S06]  /*1fbd0*/  FMUL.FTZ R2, R30, R0 ;  /* 0x000000001e027220 */ /* 0x008fcc0000410000 */
[----:B------:R3:W-:Y:S02]  /*1fbe0*/  MUFU.TANH R21, R2 ;  /* 0x0000000200157308 */ /* 0x0007e40000002400 */
[-C--:B---3--:R-:W-:Y:S02]  /*1fbf0*/  FMUL.FTZ R2, R31, R0.reuse ;  /* 0x000000001f027220 */ /* 0x088fe40000410000 */
[----:B------:R-:W-:Y:S01]  /*1fc00*/  HMMA.16816.F32 R28, R12, R46, R120 ;  /* 0x0000002e0c1c723c */ /* 0x000fe20000001878 */
[----:B------:R-:W3:Y:S03]  /*1fc10*/  LDSM.16.M88.4 R44, [R66] ;  /* 0x00000000422c783b */ /* 0x000ee60000000200 */
[----:B------:R4:W-:Y:S02]  /*1fc20*/  MUFU.TANH R225, R2 ;  /* 0x0000000200e17308 */ /* 0x0009e40000002400 */
[----:B----4-:R-:W-:-:S06]  /*1fc30*/  FMUL.FTZ R2, R24, R0 ;  /* 0x0000000018027220 */ /* 0x010fcc0000410000 */
[----:B------:R4:W-:Y:S01]  /*1fc40*/  MUFU.TANH R193, R2 ;  /* 0x0000000200c17308 */ /* 0x0009e20000002400 */
[----:B------:R-:W-:Y:S01]  /*1fc50*/  HMMA.16816.F32 R40, R8, R32, R40 ;  /* 0x000000200828723c */ /* 0x000fe20000001828 */
[----:B----4-:R-:W-:-:S06]  /*1fc60*/  FMUL.FTZ R2, R25, R0 ;  /* 0x0000000019027220 */ /* 0x010fcc0000410000 */
[----:B------:R4:W1:Y:S02]  /*1fc70*/  MUFU.TANH R90, R2 ;  /* 0x00000002005a7308 */ /* 0x0008640000002400 */
[----:B----4-:R-:W-:-:S06]  /*1fc80*/  FMUL.FTZ R2, R26, R0 ;  /* 0x000000001a027220 */ /* 0x010fcc0000410000 */
[----:B------:R4:W2:Y:S02]  /*1fc90*/  MUFU.TANH R20, R2 ;  /* 0x0000000200147308 */ /* 0x0008a40000002400 */
[-C--:B----4-:R-:W-:Y:S02]  /*1fca0*/  FMUL.FTZ R2, R27, R0.reuse ;  /* 0x000000001b027220 */ /* 0x090fe40000410000 */
[----:B------:R-:W-:Y:S01]  /*1fcb0*/  HMMA.16816.F32 R24, R8, R34, R28 ;  /* 0x000000220818723c */ /* 0x000fe2000000181c */
[----:B------:R-:W4:Y:S03]  /*1fcc0*/  LDSM.16.M88.4 R32, [R182+0x4000] ;  /* 0x00400000b620783b */ /* 0x000f260000000200 */
[----:B------:R3:W-:Y:S01]  /*1fcd0*/  MUFU.TANH R226, R2 ;  /* 0x0000000200e27308 */ /* 0x0007e20000002400 */
[----:B------:R-:W-:Y:S02]  /*1fce0*/  IMAD.MOV.U32 R172, RZ, RZ, R188 ;  /* 0x000000ffffac7224 */ /* 0x000fe400078e00bc */
[----:B---3--:R-:W-:-:S05]  /*1fcf0*/  FMUL.FTZ R2, R52, R0 ;  /* 0x0000000034027220 */ /* 0x008fca0000410000 */
[----:B------:R3:W2:Y:S01]  /*1fd00*/  MUFU.TANH R192, R2 ;  /* 0x0000000200c07308 */ /* 0x0006a20000002400 */
[----:B------:R-:W-:Y:S01]  /*1fd10*/  HMMA.16816.F32 R28, R12, R44, R216 ;  /* 0x0000002c0c1c723c */ /* 0x000fe200000018d8 */
[----:B------:R-:W-:Y:S02]  /*1fd20*/  IMAD.MOV.U32 R61, RZ, RZ, R194 ;  /* 0x000000ffff3d7224 */ /* 0x000fe400078e00c2 */
[----:B---3--:R-:W-:-:S04]  /*1fd30*/  FMUL.FTZ R2, R53, R0 ;  /* 0x0000000035027220 */ /* 0x008fc80000410000 */
[----:B------:R3:W-:Y:S01]  /*1fd40*/  MUFU.TANH R224, R2 ;  /* 0x0000000200e07308 */ /* 0x0007e20000002400 */
[----:B------:R-:W-:Y:S01]  /*1fd50*/  IMAD.MOV.U32 R222, RZ, RZ, R77 ;  /* 0x000000ffffde7224 */ /* 0x000fe200078e004d */
[----:B------:R-:W-:Y:S01]  /*1fd60*/  MOV R221, R78 ;  /* 0x0000004e00dd7202 */ /* 0x000fe20000000f00 */
[----:B------:R-:W-:Y:S01]  /*1fd70*/  IMAD.MOV.U32 R174, RZ, RZ, R67 ;  /* 0x000000ffffae7224 */ /* 0x000fe200078e0043 */
[----:B------:R-:W-:Y:S01]  /*1fd80*/  MOV R77, R109 ;  /* 0x0000006d004d7202 */ /* 0x000fe20000000f00 */
[----:B------:R-:W-:Y:S02]  /*1fd90*/  IMAD.MOV.U32 R194, RZ, RZ, R110 ;  /* 0x000000ffffc27224 */ /* 0x000fe400078e006e */
[----:B---3--:R-:W-:-:S04]  /*1fda0*/  FMUL.FTZ R2, R54, R0 ;  /* 0x0000000036027220 */ /* 0x008fc80000410000 */
[----:B------:R3:W2:Y:S01]  /*1fdb0*/  MUFU.TANH R188, R2 ;  /* 0x0000000200bc7308 */ /* 0x0006a20000002400 */
[----:B------:R-:W-:Y:S01]  /*1fdc0*/  IMAD.MOV.U32 R78, RZ, RZ, R108 ;  /* 0x000000ffff4e7224 */ /* 0x000fe200078e006c */
[----:B------:R-:W-:Y:S01]  /*1fdd0*/  HMMA.16816.F32 R64, R16, R48, R244 ;  /* 0x000000301040723c */ /* 0x000fe200000018f4 */
[----:B------:R-:W-:-:S05]  /*1fde0*/  IMAD.MOV.U32 R130, RZ, RZ, R111 ;  /* 0x000000ffff827224 */ /* 0x000fca00078e006f */
[----:B------:R-:W-:Y:S01]  /*1fdf0*/  HMMA.16816.F32 R108, R16, R50, R248 ;  /* 0x00000032106c723c */ /* 0x000fe200000018f8 */
[----:B------:R1:W2:Y:S01]  /*1fe00*/  LDSM.16.M88.4 R48, [R61] ;  /* 0x000000003d30783b */ /* 0x0002a20000000200 */
[----:B---3--:R-:W-:Y:S01]  /*1fe10*/  FMUL.FTZ R2, R55, R0 ;  /* 0x0000000037027220 */ /* 0x008fe20000410000 */
[----:B------:R-:W-:-:S03]  /*1fe20*/  IMAD.MOV.U32 R60, RZ, RZ, R221 ;  /* 0x000000ffff3c7224 */ /* 0x000fc600078e00dd */
[----:B------:R-:W-:Y:S01]  /*1fe30*/  HMMA.16816.F32 R44, R12, R46, R212 ;  /* 0x0000002e0c2c723c */ /* 0x000fe200000018d4 */
[----:B------:R-:W-:Y:S01]  /*1fe40*/  IMAD.MOV.U32 R123, RZ, RZ, R127 ;  /* 0x000000ffff7b7224 */ /* 0x000fe200078e007f */
[----:B------:R3:W-:Y:S01]  /*1fe50*/  MUFU.TANH R223, R2 ;  /* 0x0000000200df7308 */ /* 0x0007e20000002400 */
[----:B------:R-:W-:Y:S01]  /*1fe60*/  LDSM.16.M88.4 R52, [R112+0x9800] ;  /* 0x009800007034783b */ /* 0x000fe20000000200 */
[----:B---3--:R-:W-:-:S06]  /*1fe70*/  FMUL.FTZ R2, R40, R0 ;  /* 0x0000000028027220 */ /* 0x008fcc0000410000 */
[----:B------:R3:W2:Y:S01]  /*1fe80*/  MUFU.TANH R175, R2 ;  /* 0x0000000200af7308 */ /* 0x0006a20000002400 */
[----:B-1----:R-:W-:Y:S02]  /*1fe90*/  IMAD.MOV.U32 R61, RZ, RZ, R222 ;  /* 0x000000ffff3d7224 */ /* 0x002fe400078e00de */
[----:B------:R-:W-:Y:S02]  /*1fea0*/  IMAD.MOV.U32 R222, RZ, RZ, R174 ;  /* 0x000000ffffde7224 */ /* 0x000fe400078e00ae */
[----:B---3--:R-:W-:-:S04]  /*1feb0*/  FMUL.FTZ R2, R41, R0 ;  /* 0x0000000029027220 */ /* 0x008fc80000410000 */
[----:B------:R1:W-:Y:S01]  /*1fec0*/  MUFU.TANH R221, R2 ;  /* 0x0000000200dd7308 */ /* 0x0003e20000002400 */
[----:B------:R-:W-:Y:S02]  /*1fed0*/  IMAD.MOV.U32 R122, RZ, RZ, R61 ;  /* 0x000000ffff7a7224 */ /* 0x000fe400078e003d */
[----:B------:R-:W-:Y:S02]  /*1fee0*/  IMAD.MOV.U32 R61, RZ, RZ, R173 ;  /* 0x000000ffff3d7224 */ /* 0x000fe400078e00ad */
[----:B-1----:R-:W-:-:S04]  /*1fef0*/  FMUL.FTZ R2, R42, R0 ;  /* 0x000000002a027220 */ /* 0x002fc80000410000 */
[----:B------:R1:W3:Y:S01]  /*1ff00*/  MUFU.TANH R174, R2 ;  /* 0x0000000200ae7308 */ /* 0x0002e20000002400 */
[----:B------:R-:W-:Y:S01]  /*1ff10*/  HMMA.16816.F32 R96, R16, R56, R96 ;  /* 0x000000381060723c */ /* 0x000fe20000001860 */
[----:B------:R-:W-:Y:S02]  /*1ff20*/  IMAD.MOV.U32 R127, RZ, RZ, R60 ;  /* 0x000000ffff7f7224 */ /* 0x000fe400078e003c */
[----:B-1----:R-:W-:-:S04]  /*1ff30*/  FMUL.FTZ R2, R43, R0 ;  /* 0x000000002b027220 */ /* 0x002fc80000410000 */
[----:B------:R1:W-:Y:S01]  /*1ff40*/  MUFU.TANH R219, R2 ;  /* 0x0000000200db7308 */ /* 0x0003e20000002400 */
[----:B----4-:R-:W-:Y:S01]  /*1ff50*/  HMMA.16816.F32 R40, R8, R32, R28 ;  /* 0x000000200828723c */ /* 0x010fe2000000181c */
[----:B------:R-:W-:-:S05]  /*1ff60*/  MOV R60, R128 ;  /* 0x00000080003c7202 */ /* 0x000fca0000000f00 */
[----:B------:R-:W-:Y:S01]  /*1ff70*/  HMMA.16816.F32 R104, R16, R58, R104 ;  /* 0x0000003a1068723c */ /* 0x000fe20000001868 */
[----:B------:R-:W4:Y:S01]  /*1ff80*/  LDSM.16.M88.4 R56, [R182+0x4800] ;  /* 0x00480000b638783b */ /* 0x000f220000000200 */
[----:B-1----:R-:W-:-:S04]  /*1ff90*/  FMUL.FTZ R2, R24, R0 ;  /* 0x0000000018027220 */ /* 0x002fc80000410000 */
[----:B------:R1:W3:Y:S01]  /*1ffa0*/  MUFU.TANH R173, R2 ;  /* 0x0000000200ad7308 */ /* 0x0002e20000002400 */
[----:B------:R-:W-:Y:S01]  /*1ffb0*/  IMAD.MOV.U32 R128, RZ, RZ, R131 ;  /* 0x000000ffff807224 */ /* 0x000fe200078e0083 */
[----:B------:R-:W-:Y:S01]  /*1ffc0*/  MOV R245, R122 ;  /* 0x0000007a00f57202 */ /* 0x000fe20000000f00 */
[----:B------:R-:W-:Y:S02]  /*1ffd0*/  IMAD.MOV.U32 R122, RZ, RZ, R172 ;  /* 0x000000ffff7a7224 */ /* 0x000fe400078e00ac */
[----:B-1----:R-:W-:-:S04]  /*1ffe0*/  FMUL.FTZ R2, R25, R0 ;  /* 0x0000000019027220 */ /* 0x002fc80000410000 */
[----:B------:R1:W-:Y:S01]  /*1fff0*/  MUFU.TANH R216, R2 ;  /* 0x0000000200d87308 */ /* 0x0003e20000002400 */
[----:B------:R-:W-:Y:S01]  /*20000*/  IMAD.MOV.U32 R131, RZ, RZ, R194 ;  /* 0x000000ffff837224 */ /* 0x000fe200078e00c2 */
[----:B--2---:R-:W-:Y:S01]  /*20010*/  HMMA.16816.F32 R28, R12, R48, R208 ;  /* 0x000000300c1c723c */ /* 0x004fe200000018d0 */
[----:B-1----:R-:W-:-:S05]  /*20020*/  FMUL.FTZ R2, R26, R0 ;  /* 0x000000001a027220 */ /* 0x002fca0000410000 */
[----:B------:R1:W2:Y:S01]  /*20030*/  MUFU.TANH R172, R2 ;  /* 0x0000000200ac7308 */ /* 0x0002a20000002400 */
[----:B------:R-:W-:Y:S02]  /*20040*/  IMAD.MOV.U32 R126, RZ, RZ, R129 ;  /* 0x000000ffff7e7224 */ /* 0x000fe400078e0081 */
[----:B-1----:R-:W-:Y:S02]  /*20050*/  FMUL.FTZ R2, R27, R0 ;  /* 0x000000001b027220 */ /* 0x002fe40000410000 */
[----:B------:R-:W-:Y:S01]  /*20060*/  HMMA.16816.F32 R24, R8, R34, R44 ;  /* 0x000000220818723c */ /* 0x000fe2000000182c */
[----:B------:R1:W3:Y:S02]  /*20070*/  LDSM.16.M88.4 R44, [R128] ;  /* 0x00000000802c783b */ /* 0x0002e40000000200 */
[----:B------:R4:W-:Y:S01]  /*20080*/  MUFU.TANH R213, R2 ;  /* 0x0000000200d57308 */ /* 0x0009e20000002400 */
[----:B------:R-:W-:Y:S02]  /*20090*/  IMAD.MOV.U32 R121, RZ, RZ, R126 ;  /* 0x000000ffff797224 */ /* 0x000fe400078e007e */
[----:B------:R-:W-:Y:S01]  /*200a0*/  IMAD.MOV.U32 R244, RZ, RZ, R122 ;  /* 0x000000fffff47224 */ /* 0x000fe200078e007a */
[----:B------:R-:W-:Y:S01]  /*200b0*/  MOV R122, R125 ;  /* 0x0000007d007a7202 */ /* 0x000fe20000000f00 */
[----:B------:R-:W-:Y:S01]  /*200c0*/  IMAD.MOV.U32 R126, RZ, RZ, R222 ;  /* 0x000000ffff7e7224 */ /* 0x000fe200078e00de */
[----:B------:R-:W-:Y:S01]  /*200d0*/  MOV R247, R62 ;  /* 0x0000003e00f77202 */ /* 0x000fe20000000f00 */
[----:B------:R-:W-:Y:S01]  /*200e0*/  IMAD.MOV.U32 R222, RZ, RZ, R203 ;  /* 0x000000ffffde7224 */ /* 0x000fe200078e00cb */
[----:B------:R-:W-:Y:S01]  /*200f0*/  LDSM.16.M88.4 R32, [R182+0x5000] ;  /* 0x00500000b620783b */ /* 0x000fe20000000200 */
[----:B----4-:R-:W-:Y:S01]  /*20100*/  FMUL.FTZ R2, R40, R0 ;  /* 0x0000000028027220 */ /* 0x010fe20000410000 */
[----:B-1----:R-:W-:-:S03]  /*20110*/  IMAD.MOV.U32 R128, RZ, RZ, R131 ;  /* 0x000000ffff807224 */ /* 0x002fc600078e0083 */
[----:B------:R1:W4:Y:S01]  /*20120*/  MUFU.TANH R131, R2 ;  /* 0x0000000200837308 */ /* 0x0003220000002400 */
[----:B------:R-:W-:Y:S02]  /*20130*/  IMAD.MOV.U32 R120, RZ, RZ, R60 ;  /* 0x000000ffff787224 */ /* 0x000fe400078e003c */
[----:B------:R-:W-:Y:S02]  /*20140*/  IMAD.MOV.U32 R246, RZ, RZ, R61 ;  /* 0x000000fffff67224 */ /* 0x000fe400078e003d */
[----:B------:R-:W-:Y:S02]  /*20150*/  IMAD.MOV.U32 R125, RZ, RZ, R63 ;  /* 0x000000ffff7d7224 */ /* 0x000fe400078e003f */
[----:B------:R2:W4:Y:S01]  /*20160*/  LDSM.16.M88.4 R60, [R128] ;  /* 0x00000000803c783b */ /* 0x0005220000000200 */
[----:B------:R-:W-:Y:S01]  /*20170*/  MOV R203, R6 ;  /* 0x0000000600cb7202 */ /* 0x000fe20000000f00 */
[----:B-1----:R-:W-:-:S04]  /*20180*/  FMUL.FTZ R2, R41, R0 ;  /* 0x0000000029027220 */ /* 0x002fc80000410000 */
[----:B------:R1:W-:Y:S01]  /*20190*/  MUFU.TANH R212, R2 ;  /* 0x0000000200d47308 */ /* 0x0003e20000002400 */
[----:B------:R-:W-:Y:S02]  /*201a0*/  IMAD.MOV.U32 R217, RZ, RZ, R222 ;  /* 0x000000ffffd97224 */ /* 0x000fe400078e00de */
[----:B------:R-:W4:Y:S01]  /*201b0*/  S2R R222, SR_TID.X ;  /* 0x0000000000de7919 */ /* 0x000f220000002100 */
[----:B------:R-:W-:Y:S01]  /*201c0*/  HMMA.16816.F32 R48, R12, R50, R84 ;  /* 0x000000320c30723c */ /* 0x000fe20000001854 */
[----:B-1----:R-:W-:-:S04]  /*201d0*/  FMUL.FTZ R2, R42, R0 ;  /* 0x000000002a027220 */ /* 0x002fc80000410000 */
[----:B------:R1:W4:Y:S01]  /*201e0*/  MUFU.TANH R6, R2 ;  /* 0x0000000200067308 */ /* 0x0003220000002400 */
[----:B------:R-:W-:Y:S01]  /*201f0*/  IMAD.MOV.U32 R249, RZ, RZ, R246 ;  /* 0x000000fffff97224 */ /* 0x000fe200078e00f6 */
[----:B------:R-:W-:Y:S01]  /*20200*/  MOV R246, R203 ;  /* 0x000000cb00f67202 */ /* 0x000fe20000000f00 */
[----:B-1----:R-:W-:-:S05]  /*20210*/  FMUL.FTZ R2, R43, R0 ;  /* 0x000000002b027220 */ /* 0x002fca0000410000 */
[----:B------:R1:W-:Y:S01]  /*20220*/  MUFU.TANH R208, R2 ;  /* 0x0000000200d07308 */ /* 0x0003e20000002400 */
[----:B------:R-:W-:Y:S01]  /*20230*/  HMMA.16816.F32 R40, R8, R56, R28 ;  /* 0x000000380828723c */ /* 0x000fe2000000181c */
[----:B------:R-:W-:Y:S02]  /*20240*/  IMAD.MOV.U32 R112, RZ, RZ, R244 ;  /* 0x000000ffff707224 */ /* 0x000fe400078e00f4 */
[----:B------:R-:W-:Y:S02]  /*20250*/  IMAD.MOV.U32 R248, RZ, RZ, R126 ;  /* 0x000000fffff87224 */ /* 0x000fe400078e007e */
[----:B-1----:R-:W-:-:S04]  /*20260*/  FMUL.FTZ R2, R24, R0 ;  /* 0x0000000018027220 */ /* 0x002fc80000410000 */
[----:B--2---:R1:W2:Y:S01]  /*20270*/  MUFU.TANH R128, R2 ;  /* 0x0000000200807308 */ /* 0x0042a20000002400 */
[----:B---3--:R-:W-:Y:S06]  /*20280*/  HMMA.16816.F32 R28, R12, R44, R204 ;  /* 0x0000002c0c1c723c */ /* 0x008fec00000018cc */
[----:B------:R-:W-:Y:S01]  /*20290*/  HMMA.16816.F32 R100, R16, R52, R100 ;  /* 0x000000341064723c */ /* 0x000fe20000001864 */
[----:B-1----:R-:W-:-:S04]  /*202a0*/  FMUL.FTZ R2, R25, R0 ;  /* 0x0000000019027220 */ /* 0x002fc80000410000 */
[----:B------:R1:W-:Y:S01]  /*202b0*/  MUFU.TANH R203, R2 ;  /* 0x0000000200cb7308 */ /* 0x0003e20000002400 */
[----:B------:R-:W-:Y:S01]  /*202c0*/  HMMA.16816.F32 R92, R16, R54, R92 ;  /* 0x00000036105c723c */ /* 0x000fe2000000185c */
[----:B------:R-:W3:Y:S01]  /*202d0*/  LDSM.16.M88.4 R52, [R182+0x5800] ;  /* 0x00580000b634783b */ /* 0x000ee20000000200 */
[----:B------:R-:W-:Y:S02]  /*202e0*/  IMAD.MOV.U32 R218, RZ, RZ, R247 ;  /* 0x000000ffffda7224 */ /* 0x000fe400078e00f7 */
[----:B-1----:R-:W-:-:S04]  /*202f0*/  FMUL.FTZ R2, R26, R0 ;  /* 0x000000001a027220 */ /* 0x002fc80000410000 */
[----:B------:R1:W2:Y:S01]  /*20300*/  MUFU.TANH R126, R2 ;  /* 0x00000002007e7308 */ /* 0x0002a20000002400 */
[----:B------:R-:W-:Y:S01]  /*20310*/  IMAD.MOV.U32 R215, RZ, RZ, R202 ;  /* 0x000000ffffd77224 */ /* 0x000fe200078e00ca */
[----:B------:R-:W-:Y:S01]  /*20320*/  MOV R244, R88 ;  /* 0x0000005800f47202 */ /* 0x000fe20000000f00 */
[----:B------:R-:W-:Y:S02]  /*20330*/  IMAD.MOV.U32 R247, RZ, RZ, R91 ;  /* 0x000000fffff77224 */ /* 0x000fe400078e005b */
[----:B------:R-:W-:Y:S02]  /*20340*/  IMAD.MOV.U32 R251, RZ, RZ, R90 ;  /* 0x000000fffffb7224 */ /* 0x000fe400078e005a */
[----:B------:R-:W-:Y:S02]  /*20350*/  IMAD.MOV.U32 R250, RZ, RZ, R89 ;  /* 0x000000fffffa7224 */ /* 0x000fe400078e0059 */
[----:B-1----:R-:W-:Y:S02]  /*20360*/  FMUL.FTZ R2, R27, R0 ;  /* 0x000000001b027220 */ /* 0x002fe40000410000 */
[----:B------:R-:W-:Y:S01]  /*20370*/  HMMA.16816.F32 R24, R12, R46, R168 ;  /* 0x0000002e0c18723c */ /* 0x000fe200000018a8 */
[----:B------:R1:W2:Y:S01]  /*20380*/  LDSM.16.M88.4 R44, [R112] ;  /* 0x00000000702c783b */ /* 0x0002a20000000200 */
[----:B------:R3:W-:Y:S01]  /*20390*/  MUFU.TANH R202, R2 ;  /* 0x0000000200ca7308 */ /* 0x0007e20000002400 */
[----:B------:R-:W-:Y:S01]  /*203a0*/  MOV R214, R125 ;  /* 0x0000007d00d67202 */ /* 0x000fe20000000f00 */
[----:B----4-:R-:W-:-:S02]  /*203b0*/  IMAD.SHL.U32 R222, R222, 0x2, RZ ;  /* 0x00000002dede7824 */ /* 0x010fc400078e00ff */
[----:B------:R-:W-:Y:S01]  /*203c0*/  HMMA.16816.F32 R88, R8, R58, R48 ;  /* 0x0000003a0858723c */ /* 0x000fe20000001830 */
[----:B------:R-:W-:Y:S02]  /*203d0*/  IMAD.MOV.U32 R57, RZ, RZ, R4 ;  /* 0x000000ffff397224 */ /* 0x000fe400078e0004 */
[----:B------:R-:W-:Y:S01]  /*203e0*/  FMUL.FTZ R4, R42, R0 ;  /* 0x000000002a047220 */ /* 0x000fe20000410000 */
[----:B------:R-:W-:Y:S01]  /*203f0*/  MOV R211, R244 ;  /* 0x000000f400d37202 */ /* 0x000fe20000000f00 */
[----:B------:R-:W-:Y:S01]  /*20400*/  IMAD.MOV.U32 R194, RZ, RZ, R116 ;  /* 0x000000ffffc27224 */ /* 0x000fe200078e0074 */
[----:B------:R-:W-:Y:S01]  /*20410*/  MOV R124, R227 ;  /* 0x000000e3007c7202 */ /* 0x000fe20000000f00 */
[----:B------:R-:W-:Y:S01]  /*20420*/  IMAD.MOV.U32 R17, RZ, RZ, R214 ;  /* 0x000000ffff117224 */ /* 0x000fe200078e00d6 */
[----:B------:R-:W-:Y:S01]  /*20430*/  HMMA.16816.F32 R48, R12, R60, R228 ;  /* 0x0000003c0c30723c */ /* 0x000fe200000018e4 */
[----:B------:R-:W-:Y:S01]  /*20440*/  IMAD.MOV.U32 R244, RZ, RZ, R123 ;  /* 0x000000fffff47224 */ /* 0x000fe200078e007b */
[----:B------:R4:W5:Y:S01]  /*20450*/  LDL.LU R116, [R1+0x16c] ;  /* 0x00016c0001747983 */ /* 0x0009620000300800 */
[-C--:B---3--:R-:W-:Y:S01]  /*20460*/  FMUL.FTZ R2, R40, R0.reuse ;  /* 0x0000000028027220 */ /* 0x088fe20000410000 */
[----:B------:R-:W-:Y:S01]  /*20470*/  IMAD.MOV.U32 R129, RZ, RZ, R37 ;  /* 0x000000ffff817224 */ /* 0x000fe200078e0025 */
[----:B------:R-:W-:Y:S01]  /*20480*/  LOP3.LUT R222, R222, 0x6, RZ, 0xc0, !PT ;  /* 0x00000006dede7812 */ /* 0x000fe200078ec0ff */
[----:B------:R-:W-:Y:S01]  /*20490*/  IMAD.MOV.U32 R214, RZ, RZ, R250 ;  /* 0x000000ffffd67224 */ /* 0x000fe200078e00fa */
[----:B------:R3:W4:Y:S01]  /*204a0*/  MUFU.TANH R125, R2 ;  /* 0x00000002007d7308 */ /* 0x0007220000002400 */
[----:B------:R-:W-:Y:S01]  /*204b0*/  SHF.L.U32 R16, R245, 0x8, RZ ;  /* 0x00000008f5107819 */ /* 0x000fe200000006ff */
[----:B------:R1:W5:Y:S01]  /*204c0*/  LDL.LU R37, [R1+0x168] ;  /* 0x0001680001257983 */ /* 0x0003620000300800 */
[----:B------:R-:W-:Y:S01]  /*204d0*/  IMAD.MOV.U32 R227, RZ, RZ, R36 ;  /* 0x000000ffffe37224 */ /* 0x000fe200078e0024 */
[----:B------:R-:W-:Y:S01]  /*204e0*/  MOV R250, R225 ;  /* 0x000000e100fa7202 */ /* 0x000fe20000000f00 */
[----:B------:R-:W-:Y:S01]  /*204f0*/  IMAD.MOV.U32 R207, RZ, RZ, R3 ;  /* 0x000000ffffcf7224 */ /* 0x000fe200078e0003 */
[----:B------:R1:W5:Y:S02]  /*20500*/  LDL.LU R36, [R1+0x164] ;  /* 0x0001640001247983 */ /* 0x0003640000300800 */
[----:B------:R4:W-:Y:S01]  /*20510*/  MUFU.TANH R123, R4 ;  /* 0x00000004007b7308 */ /* 0x0009e20000002400 */
[----:B------:R-:W-:Y:S01]  /*20520*/  MOV R225, R197 ;  /* 0x000000c500e17202 */ /* 0x000fe20000000f00 */
[----:B------:R-:W-:Y:S01]  /*20530*/  HMMA.16816.F32 R84, R8, R32, R28 ;  /* 0x000000200854723c */ /* 0x000fe2000000181c */
[----:B------:R-:W-:Y:S01]  /*20540*/  LOP3.LUT R3, R16, 0x10, R222, 0xfe, !PT ;  /* 0x0000001010037812 */ /* 0x000fe200078efede */
[-C--:B---3--:R-:W-:Y:S01]  /*20550*/  FMUL.FTZ R2, R41, R0.reuse ;  /* 0x0000000029027220 */ /* 0x088fe20000410000 */
[----:B------:R-:W-:Y:S01]  /*20560*/  IMAD.MOV.U32 R210, RZ, RZ, R124 ;  /* 0x000000ffffd27224 */ /* 0x000fe200078e007c */
[----:B------:R3:W2:Y:S02]  /*20570*/  LDSM.16.M88.4 R28, [R207] ;  /* 0x00000000cf1c783b */ /* 0x0006a40000000200 */
[----:B------:R1:W-:Y:S01]  /*20580*/  MUFU.TANH R197, R2 ;  /* 0x0000000200c57308 */ /* 0x0003e20000002400 */
[----:B----4-:R-:W-:-:S02]  /*20590*/  FMUL.FTZ R4, R43, R0 ;  /* 0x000000002b047220 */ /* 0x010fc40000410000 */
[----:B------:R-:W-:Y:S01]  /*205a0*/  HMMA.16816.F32 R40, R12, R62, R232 ;  /* 0x0000003e0c28723c */ /* 0x000fe200000018e8 */
[-C--:B------:R-:W-:Y:S01]  /*205b0*/  ISETP.GE.AND P6, PT, R3, R7.reuse, PT ;  /* 0x000000070300720c */ /* 0x080fe20003fc6270 */
[----:B------:R-:W-:Y:S02]  /*205c0*/  IMAD.MOV.U32 R209, RZ, RZ, R127 ;  /* 0x000000ffffd17224 */ /* 0x000fe400078e007f */
[----:B------:R-:W-:Y:S02]  /*205d0*/  IMAD.MOV.U32 R19, RZ, RZ, R227 ;  /* 0x000000ffff137224 */ /* 0x000fe400078e00e3 */
[----:B------:R-:W-:Y:S01]  /*205e0*/  IMAD.MOV.U32 R18, RZ, RZ, R129 ;  /* 0x000000ffff127224 */ /* 0x000fe200078e0081 */
[----:B-1----:R-:W-:Y:S01]  /*205f0*/  LOP3.LUT R2, R16, 0x8, R222, 0xfe, !PT ;  /* 0x0000000810027812 */ /* 0x002fe200078efede */
[----:B------:R-:W1:Y:S03]  /*20600*/  LDSM.16.M88.4 R60, [R182+0x6000] ;  /* 0x00600000b63c783b */ /* 0x000e660000000200 */
[----:B------:R-:W-:-:S02]  /*20610*/  ISETP.GE.AND P3, PT, R2, R7, PT ;  /* 0x000000070200720c */ /* 0x000fc40003f66270 */
[----:B------:R-:W-:Y:S02]  /*20620*/  ISETP.GE.AND P5, PT, R2, R5, PT ;  /* 0x000000050200720c */ /* 0x000fe40003fa6270 */
[----:B------:R-:W-:Y:S01]  /*20630*/  LOP3.LUT R2, R16, 0x18, R222, 0xfe, !PT ;  /* 0x0000001810027812 */ /* 0x000fe200078efede */
[----:B------:R-:W-:Y:S01]  /*20640*/  IMAD.MOV.U32 R227, RZ, RZ, R83 ;  /* 0x000000ffffe37224 */ /* 0x000fe200078e0053 */
[----:B------:R-:W-:Y:S02]  /*20650*/  FSEL R127, R82, -INF , !P3 ;  /* 0xff800000527f7808 */ /* 0x000fe40005800000 */
[----:B------:R-:W-:Y:S02]  /*20660*/  FSEL R124, R81, -INF , !P5 ;  /* 0xff800000517c7808 */ /* 0x000fe40006800000 */
[----:B------:R-:W-:Y:S02]  /*20670*/  FSEL R129, R80, -INF , !P6 ;  /* 0xff80000050817808 */ /* 0x000fe40007000000 */
[----:B------:R-:W-:Y:S01]  /*20680*/  HMMA.16816.F32 R80, R8, R34, R24 ;  /* 0x000000220850723c */ /* 0x000fe20000001818 */
[----:B------:R-:W-:-:S02]  /*20690*/  ISETP.GE.AND P2, PT, R2, R7, PT ;  /* 0x000000070200720c */ /* 0x000fc40003f46270 */
[-C--:B------:R-:W-:Y:S02]  /*206a0*/  ISETP.GE.AND P3, PT, R2, R5.reuse, PT ;  /* 0x000000050200720c */ /* 0x080fe40003f66270 */
[--C-:B------:R-:W-:Y:S02]  /*206b0*/  LOP3.LUT R2, R16, 0x20, R222.reuse, 0xfe, !PT ;  /* 0x0000002010027812 */ /* 0x100fe400078efede */
[----:B------:R-:W-:Y:S01]  /*206c0*/  ISETP.GE.AND P4, PT, R3, R5, PT ;  /* 0x000000050300720c */ /* 0x000fe20003f86270 */
[----:B------:R-:W-:Y:S01]  /*206d0*/  FMUL.FTZ R3, R88, R0 ;  /* 0x0000000058037220 */ /* 0x000fe20000410000 */
[C---:B------:R-:W-:Y:S02]  /*206e0*/  ISETP.GE.AND P5, PT, R2.reuse, R7, PT ;  /* 0x000000070200720c */ /* 0x040fe40003fa6270 */
[----:B------:R-:W-:Y:S01]  /*206f0*/  ISETP.GE.AND P6, PT, R2, R5, PT ;  /* 0x000000050200720c */ /* 0x000fe20003fc6270 */
[----:B------:R4:W1:Y:S01]  /*20700*/  MUFU.TANH R112, R3 ;  /* 0x0000000300707308 */ /* 0x0008620000002400 */
[----:B------:R-:W-:Y:S01]  /*20710*/  LOP3.LUT R2, R16, 0x28, R222, 0xfe, !PT ;  /* 0x0000002810027812 */ /* 0x000fe200078efede */
[----:B------:R-:W-:-:S02]  /*20720*/  IMAD.MOV.U32 R171, RZ, RZ, R218 ;  /* 0x000000ffffab7224 */ /* 0x000fc400078e00da */
[----:B------:R-:W-:Y:S01]  /*20730*/  IMAD.MOV.U32 R170, RZ, RZ, R249 ;  /* 0x000000ffffaa7224 */ /* 0x000fe200078e00f9 */
[----:B------:R-:W-:Y:S01]  /*20740*/  MOV R249, R76 ;  /* 0x0000004c00f97202 */ /* 0x000fe20000000f00 */
[----:B------:R-:W-:Y:S01]  /*20750*/  IMAD.MOV.U32 R205, RZ, RZ, R122 ;  /* 0x000000ffffcd7224 */ /* 0x000fe200078e007a */
[----:B------:R-:W-:Y:S01]  /*20760*/  FSEL R122, R252, -INF , !P4 ;  /* 0xff800000fc7a7808 */ /* 0x000fe20006000000 */
[----:B------:R-:W-:Y:S02]  /*20770*/  IMAD.MOV.U32 R206, RZ, RZ, R77 ;  /* 0x000000ffffce7224 */ /* 0x000fe400078e004d */
[----:B------:R-:W-:Y:S02]  /*20780*/  IMAD.MOV.U32 R218, RZ, RZ, R78 ;  /* 0x000000ffffda7224 */ /* 0x000fe400078e004e */
[----:B---3--:R-:W-:Y:S02]  /*20790*/  IMAD.MOV.U32 R207, RZ, RZ, R79 ;  /* 0x000000ffffcf7224 */ /* 0x008fe400078e004f */
[----:B------:R-:W-:Y:S01]  /*207a0*/  IMAD.MOV.U32 R59, RZ, RZ, R130 ;  /* 0x000000ffff3b7224 */ /* 0x000fe200078e0082 */
[----:B------:R-:W-:Y:S01]  /*207b0*/  FSEL R130, R242, -INF , !P2 ;  /* 0xff800000f2827808 */ /* 0x000fe20005000000 */
[----:B------:R-:W-:Y:S01]  /*207c0*/  HMMA.16816.F32 R76, R8, R52, R48 ;  /* 0x00000034084c723c */ /* 0x000fe20000001830 */
[----:B----4-:R-:W-:Y:S01]  /*207d0*/  FMUL.FTZ R3, R90, R0 ;  /* 0x000000005a037220 */ /* 0x010fe20000410000 */
[----:B------:R-:W-:-:S02]  /*207e0*/  ISETP.GE.AND P4, PT, R2, R7, PT ;  /* 0x000000070200720c */ /* 0x000fc40003f86270 */
[----:B------:R-:W-:Y:S01]  /*207f0*/  ISETP.GE.AND P2, PT, R2, R5, PT ;  /* 0x000000050200720c */ /* 0x000fe20003f46270 */
[----:B------:R3:W4:Y:S01]  /*20800*/  MUFU.TANH R90, R3 ;  /* 0x00000003005a7308 */ /* 0x0007220000002400 */
[----:B------:R-:W-:Y:S01]  /*20810*/  LOP3.LUT R2, R16, 0x30, R222, 0xfe, !PT ;  /* 0x0000003010027812 */ /* 0x000fe200078efede */
[----:B--2---:R-:W-:Y:S01]  /*20820*/  HMMA.16816.F32 R24, R12, R44, R72 ;  /* 0x0000002c0c18723c */ /* 0x004fe20000001848 */
[----:B------:R-:W-:Y:S02]  /*20830*/  MOV R204, R121 ;  /* 0x0000007900cc7202 */ /* 0x000fe40000000f00 */
[----:B------:R-:W-:-:S03]  /*20840*/  FSEL R121, R238, -INF , !P3 ;  /* 0xff800000ee797808 */ /* 0x000fc60005800000 */
[----:B------:R-:W-:Y:S01]  /*20850*/  HMMA.16816.F32 R72, R8, R54, R40 ;  /* 0x000000360848723c */ /* 0x000fe20000001828 */
[----:B------:R-:W2:Y:S01]  /*20860*/  LDSM.16.M88.4 R40, [R59] ;  /* 0x000000003b28783b */ /* 0x000ea20000000200 */
[----:B------:R-:W-:Y:S02]  /*20870*/  FSEL R134, R134, -INF , !P5 ;  /* 0xff80000086867808 */ /* 0x000fe40006800000 */
[C---:B------:R-:W-:Y:S01]  /*20880*/  ISETP.GE.AND P3, PT, R2.reuse, R7, PT ;  /* 0x000000070200720c */ /* 0x040fe20003f66270 */
[----:B------:R-:W-:Y:S01]  /*20890*/  IMAD.MOV.U32 R169, RZ, RZ, R120 ;  /* 0x000000ffffa97224 */ /* 0x000fe200078e0078 */
[----:B------:R-:W-:Y:S01]  /*208a0*/  ISETP.GE.AND P5, PT, R2, R5, PT ;  /* 0x000000050200720c */ /* 0x000fe20003fa6270 */
[----:B---3--:R-:W-:Y:S01]  /*208b0*/  FMUL.FTZ R3, R84, R0 ;  /* 0x0000000054037220 */ /* 0x008fe20000410000 */
[----:B------:R-:W-:Y:S02]  /*208c0*/  LOP3.LUT R2, R16, 0x38, R222, 0xfe, !PT ;  /* 0x0000003810027812 */ /* 0x000fe400078efede */
[----:B------:R-:W-:Y:S01]  /*208d0*/  FSEL R135, R135, -INF , !P4 ;  /* 0xff80000087877808 */ /* 0x000fe20006000000 */
[----:B------:R3:W4:Y:S01]  /*208e0*/  MUFU.TANH R88, R3 ;  /* 0x0000000300587308 */ /* 0x0007220000002400 */
[----:B------:R-:W-:-:S02]  /*208f0*/  FSEL R120, R237, -INF , !P6 ;  /* 0xff800000ed787808 */ /* 0x000fc40007000000 */
[----:B------:R-:W-:Y:S01]  /*20900*/  FSEL R119, R119, -INF , !P2 ;  /* 0xff80000077777808 */ /* 0x000fe20005000000 */
[C---:B------:R-:W-:Y:S01]  /*20910*/  HMMA.16816.F32 R44, R12.reuse, R46, R68 ;  /* 0x0000002e0c2c723c */ /* 0x040fe20000001844 */
[C---:B------:R-:W-:Y:S01]  /*20920*/  ISETP.GE.AND P6, PT, R2.reuse, R7, PT ;  /* 0x000000070200720c */ /* 0x040fe20003fc6270 */
[----:B------:R-:W-:Y:S01]  /*20930*/  IMAD.MOV.U32 R56, RZ, RZ, R194 ;  /* 0x000000ffff387224 */ /* 0x000fe200078e00c2 */
[----:B------:R-:W-:Y:S01]  /*20940*/  ISETP.GE.AND P4, PT, R2, R5, PT ;  /* 0x000000050200720c */ /* 0x000fe20003f86270 */
[----:B------:R-:W-:Y:S01]  /*20950*/  IMAD.MOV.U32 R230, RZ, RZ, R171 ;  /* 0x000000ffffe67224 */ /* 0x000fe200078e00ab */
[----:B------:R-:W-:Y:S01]  /*20960*/  LOP3.LUT R2, R16, 0x40, R222, 0xfe, !PT ;  /* 0x0000004010027812 */ /* 0x000fe200078efede */
[----:B------:R-:W-:Y:S01]  /*20970*/  IMAD.MOV.U32 R231, RZ, RZ, R17 ;  /* 0x000000ffffe77224 */ /* 0x000fe200078e0011 */
[----:B------:R-:W-:Y:S01]  /*20980*/  FSEL R168, R117, -INF , !P3 ;  /* 0xff80000075a87808 */ /* 0x000fe20005800000 */
[----:B------:R-:W-:Y:S01]  /*20990*/  HMMA.16816.F32 R32, R12, R28, R64 ;  /* 0x0000001c0c20723c */ /* 0x000fe20000001840 */
[----:B------:R-:W-:Y:S01]  /*209a0*/  MOV R229, R170 ;  /* 0x000000aa00e57202 */ /* 0x000fe20000000f00 */
[----:B------:R-:W-:Y:S01]  /*209b0*/  LDSM.16.M88.4 R52, [R182+0x7000] ;  /* 0x00700000b634783b */ /* 0x000fe20000000200 */
[----:B---3--:R-:W-:Y:S01]  /*209c0*/  FMUL.FTZ R3, R86, R0 ;  /* 0x0000000056037220 */ /* 0x008fe20000410000 */
[----:B------:R-:W-:-:S03]  /*209d0*/  ISETP.GE.AND P2, PT, R2, R7, PT ;  /* 0x000000070200720c */ /* 0x000fc60003f46270 */
[----:B------:R3:W-:Y:S01]  /*209e0*/  MUFU.TANH R86, R3 ;  /* 0x0000000300567308 */ /* 0x0007e20000002400 */
[----:B------:R-:W-:Y:S02]  /*209f0*/  ISETP.GE.AND P3, PT, R2, R5, PT ;  /* 0x000000050200720c */ /* 0x000fe40003f66270 */
[----:B------:R-:W-:Y:S01]  /*20a00*/  LOP3.LUT R2, R16, 0x48, R222, 0xfe, !PT ;  /* 0x0000004810027812 */ /* 0x000fe200078efede */
[----:B------:R-:W-:Y:S01]  /*20a10*/  IMAD.MOV.U32 R228, RZ, RZ, R169 ;  /* 0x000000ffffe47224 */ /* 0x000fe200078e00a9 */
[----:B------:R-:W-:Y:S02]  /*20a20*/  FSEL R117, R236, -INF , !P5 ;  /* 0xff800000ec757808 */ /* 0x000fe40006800000 */
[----:B------:R-:W-:Y:S02]  /*20a30*/  FSEL R169, R201, -INF , !P6 ;  /* 0xff800000c9a97808 */ /* 0x000fe40007000000 */
[----:B------:R-:W-:Y:S01]  /*20a40*/  ISETP.GE.AND P5, PT, R2, R7, PT ;  /* 0x000000070200720c */ /* 0x000fe20003fa6270 */
[----:B---3--:R-:W-:Y:S01]  /*20a50*/  FMUL.FTZ R3, R80, R0 ;  /* 0x0000000050037220 */ /* 0x008fe20000410000 */
[----:B------:R-:W-:-:S03]  /*20a60*/  ISETP.GE.AND P6, PT, R2, R5, PT ;  /* 0x000000050200720c */ /* 0x000fc60003fc6270 */
[----:B------:R3:W-:Y:S01]  /*20a70*/  MUFU.TANH R84, R3 ;  /* 0x0000000300547308 */ /* 0x0007e20000002400 */
[----:B------:R-:W-:Y:S02]  /*20a80*/  LOP3.LUT R2, R16, 0x50, R222, 0xfe, !PT ;  /* 0x0000005010027812 */ /* 0x000fe400078efede */
[----:B------:R-:W-:Y:S02]  /*20a90*/  FSEL R113, R113, -INF , !P4 ;  /* 0xff80000071717808 */ /* 0x000fe40006000000 */
[----:B------:R-:W-:Y:S02]  /*20aa0*/  FSEL R170, R199, -INF , !P2 ;  /* 0xff800000c7aa7808 */ /* 0x000fe40005000000 */
[C---:B------:R-:W-:Y:S02]  /*20ab0*/  ISETP.GE.AND P4, PT, R2.reuse, R7, PT ;  /* 0x000000070200720c */ /* 0x040fe40003f86270 */
[----:B------:R-:W-:Y:S01]  /*20ac0*/  ISETP.GE.AND P2, PT, R2, R5, PT ;  /* 0x000000050200720c */ /* 0x000fe20003f46270 */
[----:B---3--:R-:W-:-:S04]  /*20ad0*/  FMUL.FTZ R3, R82, R0 ;  /* 0x0000000052037220 */ /* 0x008fc80000410000 */
[----:B------:R3:W4:Y:S01]  /*20ae0*/  MUFU.TANH R82, R3 ;  /* 0x0000000300527308 */ /* 0x0007220000002400 */
[----:B------:R-:W-:Y:S02]  /*20af0*/  LOP3.LUT R2, R16, 0x58, R222, 0xfe, !PT ;  /* 0x0000005810027812 */ /* 0x000fe400078efede */
[----:B------:R-:W-:Y:S02]  /*20b00*/  FSEL R171, R198, -INF , !P5 ;  /* 0xff800000c6ab7808 */ /* 0x000fe40006800000 */
[----:B------:R-:W-:Y:S01]  /*20b10*/  ISETP.GE.AND P5, PT, R2, R5, PT ;  /* 0x000000050200720c */ /* 0x000fe20003fa6270 */
[----:B-1----:R-:W-:Y:S01]  /*20b20*/  HMMA.16816.F32 R68, R8, R60, R24 ;  /* 0x0000003c0844723c */ /* 0x002fe20000001818 */
[----:B------:R-:W-:Y:S01]  /*20b30*/  IMAD.MOV.U32 R17, RZ, RZ, R56 ;  /* 0x000000ffff117224 */ /* 0x000fe200078e0038 */
[----:B------:R1:W-:Y:S01]  /*20b40*/  MUFU.TANH R194, R4 ;  /* 0x0000000400c27308 */ /* 0x0003e20000002400 */
[----:B---3--:R-:W-:-:S07]  /*20b50*/  FMUL.FTZ R3, R76, R0 ;  /* 0x000000004c037220 */ /* 0x008fce0000410000 */
[----:B------:R3:W4:Y:S01]  /*20b60*/  MUFU.TANH R80, R3 ;  /* 0x0000000300507308 */ /* 0x0007220000002400 */
[----:B------:R-:W-:Y:S01]  /*20b70*/  HMMA.16816.F32 R24, R12, R30, R108 ;  /* 0x0000001e0c18723c */ /* 0x000fe2000000186c */
[----:B------:R-:W-:Y:S01]  /*20b80*/  LDSM.16.M88.4 R28, [R182+0x7800] ;  /* 0x00780000b61c783b */ /* 0x000fe20000000200 */
[----:B-1----:R-:W-:-:S03]  /*20b90*/  MOV R4, R57 ;  /* 0x0000003900047202 */ /* 0x002fc60000000f00 */
[----:B------:R-:W1:Y:S02]  /*20ba0*/  LDSM.16.M88.4 R56, [R182+0x6800] ;  /* 0x00680000b638783b */ /* 0x000e640000000200 */
[----:B------:R-:W-:Y:S02]  /*20bb0*/  FSEL R108, R39, -INF , !P6 ;  /* 0xff800000276c7808 */ /* 0x000fe40007000000 */
[----:B------:R-:W-:Y:S01]  /*20bc0*/  FSEL R109, R38, -INF , !P4 ;  /* 0xff800000266d7808 */ /* 0x000fe20006000000 */
[----:B------:R-:W4:Y:S01]  /*20bd0*/  LDSM.16.M88.4 R48, [R4] ;  /* 0x000000000430783b */ /* 0x000f220000000200 */
[----:B------:R-:W-:Y:S01]  /*20be0*/  HMMA.16816.F32 R64, R8, R62, R44 ;  /* 0x0000003e0840723c */ /* 0x000fe2000000182c */
[----:B------:R-:W-:Y:S01]  /*20bf0*/  MOV R237, R19 ;  /* 0x0000001300ed7202 */ /* 0x000fe20000000f00 */
[----:B------:R-:W-:Y:S02]  /*20c00*/  IMAD.MOV.U32 R232, RZ, RZ, R205 ;  /* 0x000000ffffe87224 */ /* 0x000fe400078e00cd */
[----:B------:R-:W-:-:S02]  /*20c10*/  IMAD.MOV.U32 R252, RZ, RZ, R210 ;  /* 0x000000fffffc7224 */ /* 0x000fc400078e00d2 */
[----:B---3--:R-:W-:Y:S01]  /*20c20*/  FMUL.FTZ R3, R78, R0 ;  /* 0x000000004e037220 */ /* 0x008fe20000410000 */
[----:B------:R-:W-:Y:S01]  /*20c30*/  FSEL R78, R200, -INF , !P3 ;  /* 0xff800000c84e7808 */ /* 0x000fe20005800000 */
[----:B------:R-:W-:Y:S01]  /*20c40*/  IMAD.MOV.U32 R234, RZ, RZ, R207 ;  /* 0x000000ffffea7224 */ /* 0x000fe200078e00cf */
[-C--:B------:R-:W-:Y:S01]  /*20c50*/  ISETP.GE.AND P3, PT, R2, R7.reuse, PT ;  /* 0x000000070200720c */ /* 0x080fe20003f66270 */
[----:B------:R3:W-:Y:S01]  /*20c60*/  MUFU.TANH R76, R3 ;  /* 0x00000003004c7308 */ /* 0x0007e20000002400 */
[----:B------:R-:W-:Y:S01]  /*20c70*/  LOP3.LUT R2, R16, 0x60, R222, 0xfe, !PT ;  /* 0x0000006010027812 */ /* 0x000fe200078efede */
[----:B------:R-:W-:Y:S01]  /*20c80*/  IMAD.MOV.U32 R238, RZ, RZ, R209 ;  /* 0x000000ffffee7224 */ /* 0x000fe200078e00d1 */
[----:B------:R-:W-:Y:S01]  /*20c90*/  MOV R242, R214 ;  /* 0x000000d600f27202 */ /* 0x000fe20000000f00 */
[----:B------:R-:W-:Y:S01]  /*20ca0*/  IMAD.MOV.U32 R233, RZ, RZ, R204 ;  /* 0x000000ffffe97224 */ /* 0x000fe200078e00cc */
[C---:B------:R-:W-:Y:S01]  /*20cb0*/  ISETP.GE.AND P6, PT, R2.reuse, R7, PT ;  /* 0x000000070200720c */ /* 0x040fe20003fc6270 */
[----:B------:R-:W-:Y:S01]  /*20cc0*/  IMAD.MOV.U32 R235, RZ, RZ, R228 ;  /* 0x000000ffffeb7224 */ /* 0x000fe200078e00e4 */
[----:B------:R-:W-:Y:S01]  /*20cd0*/  ISETP.GE.AND P4, PT, R2, R5, PT ;  /* 0x000000050200720c */ /* 0x000fe20003f86270 */
[----:B------:R-:W-:-:S04]  /*20ce0*/  DEPBAR.LE SB0, 0x0 ;  /* 0x000080000000791a */ /* 0x000fc80000000000 */
[----:B------:R-:W-:Y:S01]  /*20cf0*/  LOP3.LUT R2, R16, 0x68, R222, 0xfe, !PT ;  /* 0x0000006810027812 */ /* 0x000fe200078efede */
[----:B---3--:R-:W-:Y:S01]  /*20d00*/  FMUL.FTZ R3, R72, R0 ;  /* 0x0000000048037220 */ /* 0x008fe20000410000 */
[----:B------:R-:W-:-:S03]  /*20d10*/  FSEL R110, R195, -INF , !P3 ;  /* 0xff800000c36e7808 */ /* 0x000fc60005800000 */
[----:B------:R3:W-:Y:S01]  /*20d20*/  MUFU.TANH R39, R3 ;  /* 0x0000000300277308 */ /* 0x0007e20000002400 */
[----:B------:R-:W-:Y:S01]  /*20d30*/  ISETP.GE.AND P3, PT, R2, R5, PT ;  /* 0x000000050200720c */ /* 0x000fe20003f66270 */
[----:B--2---:R-:W-:Y:S01]  /*20d40*/  HMMA.16816.F32 R44, R12, R40, R96 ;  /* 0x000000280c2c723c */ /* 0x004fe20000001860 */
[----:B------:R-:W-:-:S06]  /*20d50*/  FSEL R111, R193, -INF , !P6 ;  /* 0xff800000c16f7808 */ /* 0x000fcc0007000000 */
[----:B------:R-:W-:Y:S01]  /*20d60*/  FSEL R96, R21, -INF , !P5 ;  /* 0xff80000015607808 */ /* 0x000fe20006800000 */
[----:B---3--:R-:W-:Y:S01]  /*20d70*/  FMUL.FTZ R3, R74, R0 ;  /* 0x000000004a037220 */ /* 0x008fe20000410000 */
[----:B------:R-:W-:Y:S02]  /*20d80*/  FSEL R74, R196, -INF , !P2 ;  /* 0xff800000c44a7808 */ /* 0x000fe40005000000 */
[----:B------:R-:W-:Y:S02]  /*20d90*/  ISETP.GE.AND P2, PT, R2, R7, PT ;  /* 0x000000070200720c */ /* 0x000fe40003f46270 */
[----:B------:R-:W-:-:S04]  /*20da0*/  LOP3.LUT R2, R16, 0x70, R222, 0xfe, !PT ;  /* 0x0000007010027812 */ /* 0x000fc800078efede */
[C---:B------:R-:W-:Y:S02]  /*20db0*/  ISETP.GE.AND P5, PT, R2.reuse, R7, PT ;  /* 0x000000070200720c */ /* 0x040fe40003fa6270 */
[----:B------:R-:W-:Y:S02]  /*20dc0*/  ISETP.GE.AND P6, PT, R2, R5, PT ;  /* 0x000000050200720c */ /* 0x000fe40003fc6270 */
[----:B------:R-:W-:Y:S02]  /*20dd0*/  LOP3.LUT R2, R16, 0x78, R222, 0xfe, !PT ;  /* 0x0000007810027812 */ /* 0x000fe400078efede */
[----:B------:R-:W-:Y:S02]  /*20de0*/  FSEL R97, R20, -INF , !P4 ;  /* 0xff80000014617808 */ /* 0x000fe40006000000 */
[----:B------:R-:W-:Y:S02]  /*20df0*/  FSEL R192, R192, -INF , !P2 ;  /* 0xff800000c0c07808 */ /* 0x000fe40005000000 */
[----:B------:R-:W-:-:S02]  /*20e00*/  ISETP.GE.AND P4, PT, R2, R7, PT ;  /* 0x000000070200720c */ /* 0x000fc40003f86270 */
[----:B------:R-:W-:Y:S02]  /*20e10*/  ISETP.GE.AND P2, PT, R2, R5, PT ;  /* 0x000000050200720c */ /* 0x000fe40003f46270 */
[----:B------:R-:W-:Y:S02]  /*20e20*/  LOP3.LUT R2, R16, 0x80, R222, 0xfe, !PT ;  /* 0x0000008010027812 */ /* 0x000fe400078efede */
[----:B------:R-:W2:Y:S01]  /*20e30*/  S2R R222, SR_TID.X ;  /* 0x0000000000de7919 */ /* 0x000ea20000002100 */
[----:B------:R3:W-:Y:S01]  /*20e40*/  MUFU.TANH R38, R3 ;  /* 0x0000000300267308 */ /* 0x0007e20000002400 */
[----:B-1----:R-:W-:Y:S06]  /*20e50*/  HMMA.16816.F32 R60, R8, R56, R32 ;  /* 0x00000038083c723c */ /* 0x002fec0000001820 */
[----:B------:R-:W-:Y:S06]  /*20e60*/  HMMA.16816.F32 R32, R12, R42, R104 ;  /* 0x0000002a0c20723c */ /* 0x000fec0000001868 */
[----:B------:R-:W-:Y:S01]  /*20e70*/  HMMA.16816.F32 R56, R8, R58, R24 ;  /* 0x0000003a0838723c */ /* 0x000fe20000001818 */
[----:B---3--:R-:W-:-:S05]  /*20e80*/  FMUL.FTZ R3, R68, R0 ;  /* 0x0000000044037220 */ /* 0x008fca0000410000 */
[C---:B----4-:R-:W-:Y:S01]  /*20e90*/  HMMA.16816.F32 R24, R12.reuse, R48, R100 ;  /* 0x000000300c18723c */ /* 0x050fe20000001864 */
[----:B------:R1:W3:Y:S05]  /*20ea0*/  MUFU.TANH R21, R3 ;  /* 0x0000000300157308 */ /* 0x0002ea0000002400 */
[----:B------:R-:W-:Y:S01]  /*20eb0*/  HMMA.16816.F32 R12, R12, R50, R92 ;  /* 0x000000320c0c723c */ /* 0x000fe2000000185c */
[----:B-1----:R-:W-:-:S04]  /*20ec0*/  FMUL.FTZ R3, R70, R0 ;  /* 0x0000000046037220 */ /* 0x002fc80000410000 */
[----:B------:R1:W-:Y:S01]  /*20ed0*/  MUFU.TANH R20, R3 ;  /* 0x0000000300147308 */ /* 0x0003e20000002400 */
[----:B------:R-:W-:Y:S01]  /*20ee0*/  FSEL R98, R188, -INF , !P3 ;  /* 0xff800000bc627808 */ /* 0x000fe20005800000 */
[----:B------:R-:W-:Y:S01]  /*20ef0*/  HMMA.16816.F32 R44, R8, R52, R44 ;  /* 0x00000034082c723c */ /* 0x000fe2000000182c */
[----:B------:R-:W-:Y:S02]  /*20f00*/  FSEL R175, R175, -INF , !P5 ;  /* 0xff800000afaf7808 */ /* 0x000fe40006800000 */
[C---:B------:R-:W-:Y:S02]  /*20f10*/  ISETP.GE.AND P3, PT, R2.reuse, R7, PT ;  /* 0x000000070200720c */ /* 0x040fe40003f66270 */
[----:B------:R-:W-:Y:S01]  /*20f20*/  ISETP.GE.AND P5, PT, R2, R5, PT ;  /* 0x000000050200720c */ /* 0x000fe20003fa6270 */
[----:B-1----:R-:W-:Y:S01]  /*20f30*/  FMUL.FTZ R3, R64, R0 ;  /* 0x0000000040037220 */ /* 0x002fe20000410000 */
[----:B--2---:R-:W-:-:S05]  /*20f40*/  IMAD.SHL.U32 R64, R222, 0x2, RZ ;  /* 0x00000002de407824 */ /* 0x004fca00078e00ff */
[----:B------:R-:W-:Y:S01]  /*20f50*/  LOP3.LUT R64, R64, 0x6, RZ, 0xc0, !PT ;  /* 0x0000000640407812 */ /* 0x000fe200078ec0ff */
[----:B------:R1:W-:Y:S03]  /*20f60*/  MUFU.TANH R19, R3 ;  /* 0x0000000300137308 */ /* 0x0003e60000002400 */
[----:B------:R-:W-:Y:S01]  /*20f70*/  LOP3.LUT R2, R16, 0x88, R64, 0xfe, !PT ;  /* 0x0000008810027812 */ /* 0x000fe200078efe40 */
[----:B------:R-:W-:Y:S01]  /*20f80*/  IMAD.MOV.U32 R40, RZ, RZ, R18 ;  /* 0x000000ffff287224 */ /* 0x000fe200078e0012 */
[----:B------:R-:W-:Y:S02]  /*20f90*/  FSEL R99, R174, -INF , !P6 ;  /* 0xff800000ae637808 */ /* 0x000fe40007000000 */
[----:B------:R-:W-:Y:S02]  /*20fa0*/  FSEL R173, R173, -INF , !P4 ;  /* 0xff800000adad7808 */ /* 0x000fe40006000000 */
[----:B------:R-:W-:-:S02]  /*20fb0*/  ISETP.GE.AND P6, PT, R2, R7, PT ;  /* 0x000000070200720c */ /* 0x000fc40003fc6270 */
[----:B------:R-:W-:Y:S01]  /*20fc0*/  ISETP.GE.AND P4, PT, R2, R5, PT ;  /* 0x000000050200720c */ /* 0x000fe20003f86270 */
[----:B-1----:R-:W-:Y:S01]  /*20fd0*/  FMUL.FTZ R3, R66, R0 ;  /* 0x0000000042037220 */ /* 0x002fe20000410000 */
[----:B------:R-:W-:-:S03]  /*20fe0*/  LOP3.LUT R2, R16, 0x90, R64, 0xfe, !PT ;  /* 0x0000009010027812 */ /* 0x000fc600078efe40 */
[----:B------:R1:W-:Y:S01]  /*20ff0*/  MUFU.TANH R18, R3 ;  /* 0x0000000300127308 */ /* 0x0003e20000002400 */
[----:B------:R-:W-:Y:S01]  /*21000*/  IMAD.MOV.U32 R68, RZ, RZ, R17 ;  /* 0x000000ffff447224 */ /* 0x000fe200078e0011 */
[----:B------:R-:W-:Y:S01]  /*21010*/  FSEL R172, R172, -INF , !P2 ;  /* 0xff800000acac7808 */ /* 0x000fe20005000000 */
[C---:B------:R-:W-:Y:S01]  /*21020*/  HMMA.16816.F32 R32, R8.reuse, R54, R32 ;  /* 0x000000360820723c */ /* 0x040fe20000001820 */
[----:B------:R-:W-:Y:S02]  /*21030*/  FSEL R193, R131, -INF , !P3 ;  /* 0xff80000083c17808 */ /* 0x000fe40005800000 */
[C---:B------:R-:W-:Y:S02]  /*21040*/  ISETP.GE.AND P2, PT, R2.reuse, R7, PT ;  /* 0x000000070200720c */ /* 0x040fe40003f46270 */
[----:B------:R-:W-:Y:S01]  /*21050*/  ISETP.GE.AND P3, PT, R2, R5, PT ;  /* 0x000000050200720c */ /* 0x000fe20003f66270 */
[----:B------:R-:W-:Y:S01]  /*21060*/  HMMA.16816.F32 R24, R8, R28, R24 ;  /* 0x0000001c0818723c */ /* 0x000fe20000001818 */
[----:B------:R-:W-:Y:S01]  /*21070*/  LOP3.LUT R2, R16, 0x98, R64, 0xfe, !PT ;  /* 0x0000009810027812 */ /* 0x000fe200078efe40 */
[----:B-1----:R-:W-:-:S04]  /*21080*/  FMUL.FTZ R3, R60, R0 ;  /* 0x000000003c037220 */ /* 0x002fc80000410000 */
[----:B------:R1:W-:Y:S01]  /*21090*/  MUFU.TANH R17, R3 ;  /* 0x0000000300117308 */ /* 0x0003e20000002400 */
[----:B------:R-:W-:Y:S01]  /*210a0*/  FSEL R100, R6, -INF , !P5 ;  /* 0xff80000006647808 */ /* 0x000fe20006800000 */
[----:B------:R-:W-:Y:S01]  /*210b0*/  HMMA.16816.F32 R12, R8, R30, R12 ;  /* 0x0000001e080c723c */ /* 0x000fe2000000180c */
[----:B------:R-:W-:Y:S02]  /*210c0*/  FSEL R195, R128, -INF , !P6 ;  /* 0xff80000080c37808 */ /* 0x000fe40007000000 */
[C---:B------:R-:W-:Y:S02]  /*210d0*/  ISETP.GE.AND P5, PT, R2.reuse, R7, PT ;  /* 0x000000070200720c */ /* 0x040fe40003fa6270 */
[----:B------:R-:W-:Y:S02]  /*210e0*/  ISETP.GE.AND P6, PT, R2, R5, PT ;  /* 0x000000050200720c */ /* 0x000fe40003fc6270 */
[----:B------:R-:W-:Y:S01]  /*210f0*/  LOP3.LUT R2, R16, 0xa0, R64, 0xfe, !PT ;  /* 0x000000a010027812 */ /* 0x000fe200078efe40 */
[----:B-1----:R-:W-:-:S04]  /*21100*/  FMUL.FTZ R3, R62, R0 ;  /* 0x000000003e037220 */ /* 0x002fc80000410000 */
[----:B------:R1:W2:Y:S01]  /*21110*/  MUFU.TANH R6, R3 ;  /* 0x0000000300067308 */ /* 0x0002a20000002400 */
[----:B------:R-:W-:Y:S02]  /*21120*/  FSEL R126, R126, -INF , !P4 ;  /* 0xff8000007e7e7808 */ /* 0x000fe40006000000 */
[----:B------:R-:W-:Y:S02]  /*21130*/  FSEL R199, R125, -INF , !P2 ;  /* 0xff8000007dc77808 */ /* 0x000fe40005000000 */
[C---:B------:R-:W-:Y:S02]  /*21140*/  ISETP.GE.AND P4, PT, R2.reuse, R7, PT ;  /* 0x000000070200720c */ /* 0x040fe40003f86270 */
[----:B------:R-:W-:Y:S02]  /*21150*/  ISETP.GE.AND P2, PT, R2, R5, PT ;  /* 0x000000050200720c */ /* 0x000fe40003f46270 */
[----:B------:R-:W-:Y:S01]  /*21160*/  LOP3.LUT R2, R16, 0xb0, R64, 0xfe, !PT ;  /* 0x000000b010027812 */ /* 0x000fe200078efe40 */
[-C--:B------:R-:W-:Y:S01]  /*21170*/  FMUL.FTZ R58, R58, R0.reuse ;  /* 0x000000003a3a7220 */ /* 0x080fe20000410000 */
[-C--:B-1----:R-:W-:Y:S01]  /*21180*/  FMUL.FTZ R3, R56, R0.reuse ;  /* 0x0000000038037220 */ /* 0x082fe20000410000 */
[----:B------:R-:W-:-:S03]  /*21190*/  FMUL.FTZ R44, R44, R0 ;  /* 0x000000002c2c7220 */ /* 0x000fc60000410000 */
[----:B------:R1:W-:Y:S01]  /*211a0*/  MUFU.TANH R4, R3 ;  /* 0x0000000300047308 */ /* 0x0003e20000002400 */
[----:B------:R-:W-:Y:S02]  /*211b0*/  FSEL R201, R112, -INF , !P5 ;  /* 0xff80000070c97808 */ /* 0x000fe40006800000 */
[----:B------:R-:W-:Y:S02]  /*211c0*/  FSEL R107, R90, -INF , !P6 ;  /* 0xff8000005a6b7808 */ /* 0x000fe40007000000 */
[----:B------:R-:W-:Y:S02]  /*211d0*/  FSEL R205, R88, -INF , !P4 ;  /* 0xff80000058cd7808 */ /* 0x000fe40006000000 */
[C---:B------:R-:W-:Y:S02]  /*211e0*/  ISETP.GE.AND P6, PT, R2.reuse, R7, PT ;  /* 0x000000070200720c */ /* 0x040fe40003fc6270 */
[----:B------:R-:W-:Y:S02]  /*211f0*/  ISETP.GE.AND P4, PT, R2, R5, PT ;  /* 0x000000050200720c */ /* 0x000fe40003f86270 */
[----:B------:R-:W-:-:S02]  /*21200*/  FSEL R123, R123, -INF , !P3 ;  /* 0xff8000007b7b7808 */ /* 0x000fc40005800000 */
[C-C-:B-1----:R-:W-:Y:S02]  /*21210*/  LOP3.LUT R3, R16.reuse, 0xa8, R64.reuse, 0xfe, !PT ;  /* 0x000000a810037812 */ /* 0x142fe400078efe40 */
[C-C-:B------:R-:W-:Y:S02]  /*21220*/  LOP3.LUT R2, R16.reuse, 0xc0, R64.reuse, 0xfe, !PT ;  /* 0x000000c010027812 */ /* 0x140fe400078efe40 */
[C---:B------:R-:W-:Y:S02]  /*21230*/  ISETP.GE.AND P5, PT, R3.reuse, R5, PT ;  /* 0x000000050300720c */ /* 0x040fe40003fa6270 */
[----:B------:R-:W-:Y:S01]  /*21240*/  ISETP.GE.AND P3, PT, R3, R7, PT ;  /* 0x000000070300720c */ /* 0x000fe20003f66270 */
[----:B------:R-:W1:Y:S01]  /*21250*/  MUFU.TANH R58, R58 ;  /* 0x0000003a003a7308 */ /* 0x000e620000002400 */
[----:B------:R-:W-:Y:S02]  /*21260*/  LOP3.LUT R3, R16, 0xb8, R64, 0xfe, !PT ;  /* 0x000000b810037812 */ /* 0x000fe400078efe40 */
[----:B------:R-:W-:-:S02]  /*21270*/  FSEL R188, R82, -INF , !P5 ;  /* 0xff80000052bc7808 */ /* 0x000fc40006800000 */
[----:B------:R-:W-:Y:S02]  /*21280*/  FSEL R210, R80, -INF , !P6 ;  /* 0xff80000050d27808 */ /* 0x000fe40007000000 */
[C---:B------:R-:W-:Y:S01]  /*21290*/  ISETP.GE.AND P5, PT, R2.reuse, R7, PT ;  /* 0x000000070200720c */ /* 0x040fe20003fa6270 */
[----:B------:R-:W4:Y:S01]  /*212a0*/  MUFU.TANH R44, R44 ;  /* 0x0000002c002c7308 */ /* 0x000f220000002400 */
[----:B------:R-:W-:Y:S02]  /*212b0*/  ISETP.GE.AND P6, PT, R2, R5, PT ;  /* 0x000000050200720c */ /* 0x000fe40003fc6270 */
[----:B------:R-:W-:Y:S02]  /*212c0*/  FSEL R112, R86, -INF , !P2 ;  /* 0xff80000056707808 */ /* 0x000fe40005000000 */
[----:B------:R-:W-:Y:S02]  /*212d0*/  FSEL R207, R84, -INF , !P3 ;  /* 0xff80000054cf7808 */ /* 0x000fe40005800000 */
[--C-:B------:R-:W-:Y:S01]  /*212e0*/  LOP3.LUT R2, R16, 0xd0, R64.reuse, 0xfe, !PT ;  /* 0x000000d010027812 */ /* 0x100fe200078efe40 */
[----:B------:R-:W-:Y:S01]  /*212f0*/  IMAD.MOV.U32 R196, RZ, RZ, R215 ;  /* 0x000000ffffc47224 */ /* 0x000fe200078e00d7 */
[C---:B------:R-:W-:Y:S01]  /*21300*/  ISETP.GE.AND P2, PT, R3.reuse, R7, PT ;  /* 0x000000070300720c */ /* 0x040fe20003f46270 */
[-C--:B------:R-:W-:Y:S01]  /*21310*/  FMUL.FTZ R46, R46, R0.reuse ;  /* 0x000000002e2e7220 */ /* 0x080fe20000410000 */
[-C--:B------:R-:W-:Y:S01]  /*21320*/  ISETP.GE.AND P3, PT, R3, R5.reuse, PT ;  /* 0x000000050300720c */ /* 0x080fe20003f66270 */
[-C--:B------:R-:W-:Y:S01]  /*21330*/  FMUL.FTZ R32, R32, R0.reuse ;  /* 0x0000000020207220 */ /* 0x080fe20000410000 */
[----:B------:R-:W-:Y:S01]  /*21340*/  LOP3.LUT R3, R16, 0xc8, R64, 0xfe, !PT ;  /* 0x000000c810037812 */ /* 0x000fe200078efe40 */
[-C--:B------:R-:W-:Y:S01]  /*21350*/  FMUL.FTZ R34, R34, R0.reuse ;  /* 0x0000000022227220 */ /* 0x080fe20000410000 */
[----:B---3--:R-:W-:Y:S01]  /*21360*/  FSEL R215, R21, -INF , !P5 ;  /* 0xff80000015d77808 */ /* 0x008fe20006800000 */
[----:B------:R-:W-:Y:S01]  /*21370*/  FMUL.FTZ R24, R24, R0 ;  /* 0x0000000018187220 */ /* 0x000fe20000410000 */
[----:B------:R-:W-:-:S02]  /*21380*/  ISETP.GE.AND P5, PT, R2, R5, PT ;  /* 0x000000050200720c */ /* 0x000fc40003fa6270 */
[----:B------:R-:W-:Y:S02]  /*21390*/  FSEL R198, R76, -INF , !P4 ;  /* 0xff8000004cc67808 */ /* 0x000fe40006000000 */
[----:B------:R-:W-:Y:S02]  /*213a0*/  FSEL R209, R39, -INF , !P2 ;  /* 0xff80000027d17808 */ /* 0x000fe40005000000 */
[----:B------:R-:W-:Y:S02]  /*213b0*/  FSEL R200, R38, -INF , !P3 ;  /* 0xff80000026c87808 */ /* 0x000fe40005800000 */
[C---:B------:R-:W-:Y:S02]  /*213c0*/  ISETP.GE.AND P4, PT, R3.reuse, R7, PT ;  /* 0x000000070300720c */ /* 0x040fe40003f86270 */
[----:B------:R-:W-:Y:S02]  /*213d0*/  ISETP.GE.AND P2, PT, R3, R5, PT ;  /* 0x000000050300720c */ /* 0x000fe40003f46270 */
[----:B------:R-:W-:Y:S01]  /*213e0*/  ISETP.GE.AND P3, PT, R2, R7, PT ;  /* 0x000000070200720c */ /* 0x000fe20003f66270 */
[----:B------:R-:W-:Y:S01]  /*213f0*/  MUFU.TANH R46, R46 ;  /* 0x0000002e002e7308 */ /* 0x000fe20000002400 */
[--C-:B------:R-:W-:Y:S01]  /*21400*/  LOP3.LUT R3, R16, 0xd8, R64.reuse, 0xfe, !PT ;  /* 0x000000d810037812 */ /* 0x100fe200078efe40 */
[-C--:B------:R-:W-:Y:S01]  /*21410*/  FMUL.FTZ R26, R26, R0.reuse ;  /* 0x000000001a1a7220 */ /* 0x080fe20000410000 */
[----:B------:R-:W-:Y:S01]  /*21420*/  LOP3.LUT R2, R16, 0xe0, R64, 0xfe, !PT ;  /* 0x000000e010027812 */ /* 0x000fe200078efe40 */
[----:B------:R-:W-:Y:S01]  /*21430*/  FMUL.FTZ R12, R12, R0 ;  /* 0x000000000c0c7220 */ /* 0x000fe20000410000 */
[----:B--2---:R-:W-:Y:S01]  /*21440*/  FSEL R214, R6, -INF , !P5 ;  /* 0xff80000006d67808 */ /* 0x004fe20006800000 */
[----:B------:R-:W-:Y:S01]  /*21450*/  IMAD.MOV.U32 R41, RZ, RZ, R211 ;  /* 0x000000ffff297224 */ /* 0x000fe200078e00d3 */
[----:B------:R-:W-:Y:S01]  /*21460*/  MOV R204, R220 ;  /* 0x000000dc00cc7202 */ /* 0x000fe20000000f00 */
[----:B------:R-:W2:Y:S01]  /*21470*/  MUFU.TANH R32, R32 ;  /* 0x0000002000207308 */ /* 0x000ea20000002400 */
[----:B------:R-:W-:-:S02]  /*21480*/  IMAD.MOV.U32 R72, RZ, RZ, R217 ;  /* 0x000000ffff487224 */ /* 0x000fc400078e00d9 */
[----:B------:R-:W-:Y:S01]  /*21490*/  FMUL.FTZ R6, R14, R0 ;  /* 0x000000000e067220 */ /* 0x000fe20000410000 */
[----:B------:R-:W-:Y:S02]  /*214a0*/  FSEL R217, R19, -INF , !P4 ;  /* 0xff80000013d97808 */ /* 0x000fe40006000000 */
[----:B------:R-:W-:Y:S02]  /*214b0*/  FSEL R211, R18, -INF , !P2 ;  /* 0xff80000012d37808 */ /* 0x000fe40005000000 */
[----:B------:R-:W-:Y:S01]  /*214c0*/  FSEL R220, R17, -INF , !P3 ;  /* 0xff80000011dc7808 */ /* 0x000fe20005800000 */
[----:B------:R-:W3:Y:S01]  /*214d0*/  MUFU.TANH R34, R34 ;  /* 0x0000002200227308 */ /* 0x000ee20000002400 */
[----:B------:R-:W-:Y:S02]  /*214e0*/  ISETP.GE.AND P4, PT, R3, R5, PT ;  /* 0x000000050300720c */ /* 0x000fe40003f86270 */
[C---:B------:R-:W-:Y:S02]  /*214f0*/  ISETP.GE.AND P2, PT, R2.reuse, R7, PT ;  /* 0x000000070200720c */ /* 0x040fe40003f46270 */
[----:B------:R-:W-:-:S03]  /*21500*/  ISETP.GE.AND P3, PT, R2, R5, PT ;  /* 0x000000050200720c */ /* 0x000fc60003f66270 */
[----:B------:R-:W3:Y:S01]  /*21510*/  MUFU.TANH R24, R24 ;  /* 0x0000001800187308 */ /* 0x000ee20000002400 */
[----:B------:R-:W-:Y:S01]  /*21520*/  LOP3.LUT R2, R16, 0xf0, R64, 0xfe, !PT ;  /* 0x000000f010027812 */ /* 0x000fe200078efe40 */
[----:B------:R-:W-:Y:S01]  /*21530*/  IMAD.MOV.U32 R70, RZ, RZ, R218 ;  /* 0x000000ffff467224 */ /* 0x000fe200078e00da */
[----:B------:R-:W-:Y:S02]  /*21540*/  MOV R236, R206 ;  /* 0x000000ce00ec7202 */ /* 0x000fe40000000f00 */
[----:B------:R-:W-:Y:S02]  /*21550*/  FSEL R206, R20, -INF , !P6 ;  /* 0xff80000014ce7808 */ /* 0x000fe40007000000 */
[----:B-1----:R-:W-:Y:S01]  /*21560*/  FSEL R218, R58, -INF , !P4 ;  /* 0xff8000003ada7808 */ /* 0x002fe20006000000 */
[----:B------:R-:W1:Y:S01]  /*21570*/  MUFU.TANH R26, R26 ;  /* 0x0000001a001a7308 */ /* 0x000e620000002400 */
[----:B----4-:R-:W-:Y:S02]  /*21580*/  FSEL R228, R44, -INF , !P2 ;  /* 0xff8000002ce47808 */ /* 0x010fe40005000000 */
[----:B------:R-:W-:-:S02]  /*21590*/  ISETP.GE.AND P6, PT, R3, R7, PT ;  /* 0x000000070300720c */ /* 0x000fc40003fc6270 */
[----:B------:R-:W-:-:S03]  /*215a0*/  ISETP.GE.AND P4, PT, R2, R7, PT ;  /* 0x000000070200720c */ /* 0x000fc60003f86270 */
[----:B------:R-:W4:Y:S01]  /*215b0*/  MUFU.TANH R12, R12 ;  /* 0x0000000c000c7308 */ /* 0x000f220000002400 */
[----:B------:R-:W-:Y:S02]  /*215c0*/  ISETP.GE.AND P2, PT, R2, R5, PT ;  /* 0x000000050200720c */ /* 0x000fe40003f46270 */
[C---:B------:R-:W-:Y:S02]  /*215d0*/  LOP3.LUT R3, R16.reuse, 0xe8, R64, 0xfe, !PT ;  /* 0x000000e810037812 */ /* 0x040fe400078efe40 */
[----:B------:R-:W-:-:S03]  /*215e0*/  LOP3.LUT R2, R16, R64, RZ, 0xfc, !PT ;  /* 0x0000004010027212 */ /* 0x000fc600078efcff */
[----:B------:R-:W4:Y:S01]  /*215f0*/  MUFU.TANH R6, R6 ;  /* 0x0000000600067308 */ /* 0x000f220000002400 */
[----:B------:R-:W-:Y:S02]  /*21600*/  FSEL R222, R4, -INF , !P6 ;  /* 0xff80000004de7808 */ /* 0x000fe40007000000 */
[C---:B------:R-:W-:Y:S02]  /*21610*/  ISETP.GE.AND P5, PT, R3.reuse, R7, PT ;  /* 0x000000070300720c */ /* 0x040fe40003fa6270 */
[----:B------:R-:W-:Y:S01]  /*21620*/  ISETP.GE.AND P6, PT, R3, R5, PT ;  /* 0x000000050300720c */ /* 0x000fe20003fc6270 */
[----:B------:R-:W-:Y:S01]  /*21630*/  VIADD R3, R2, 0x1 ;  /* 0x0000000102037836 */ /* 0x000fe20000000000 */
[----:B------:R-:W-:Y:S01]  /*21640*/  LOP3.LUT R4, R16, 0xf8, R64, 0xfe, !PT ;  /* 0x000000f810047812 */ /* 0x000fe200078efe40 */
[----:B------:R-:W-:Y:S01]  /*21650*/  IMAD.MOV.U32 R106, RZ, RZ, R68 ;  /* 0x000000ffff6a7224 */ /* 0x000fe200078e0044 */
[----:B------:R-:W-:Y:S01]  /*21660*/  MOV R68, R232 ;  /* 0x000000e800447202 */ /* 0x000fe20000000f00 */
[----:B------:R-:W-:Y:S01]  /*21670*/  IMAD.MOV.U32 R104, RZ, RZ, R229 ;  /* 0x000000ffff687224 */ /* 0x000fe200078e00e5 */
[----:B--2---:R-:W-:Y:S01]  /*21680*/  FSEL R229, R32, -INF , !P5 ;  /* 0xff80000020e57808 */ /* 0x004fe20006800000 */
[----:B------:R-:W-:Y:S01]  /*21690*/  IMAD.MOV.U32 R43, RZ, RZ, R248 ;  /* 0x000000ffff2b7224 */ /* 0x000fe200078e00f8 */
[----:B------:R-:W-:Y:S01]  /*216a0*/  MOV R248, R227 ;  /* 0x000000e300f87202 */ /* 0x000fe20000000f00 */
[----:B------:R-:W-:Y:S01]  /*216b0*/  IMAD.MOV.U32 R105, RZ, RZ, R225 ;  /* 0x000000ffff697224 */ /* 0x000fe200078e00e1 */
[----:B------:R-:W-:Y:S01]  /*216c0*/  FSEL R225, R46, -INF , !P3 ;  /* 0xff8000002ee17808 */ /* 0x000fe20005800000 */
[----:B------:R-:W-:Y:S01]  /*216d0*/  IMAD.MOV.U32 R66, RZ, RZ, R233 ;  /* 0x000000ffff427224 */ /* 0x000fe200078e00e9 */
[----:B------:R-:W-:-:S02]  /*216e0*/  ISETP.GE.AND P3, PT, R4, R7, PT ;  /* 0x000000070400720c */ /* 0x000fc40003f66270 */
[----:B------:R-:W-:Y:S01]  /*216f0*/  ISETP.GE.AND P5, PT, R4, R5, PT ;  /* 0x000000050400720c */ /* 0x000fe20003fa6270 */
[----:B------:R-:W-:Y:S01]  /*21700*/  VIADD R4, R2, 0x9 ;  /* 0x0000000902047836 */ /* 0x000fe20000000000 */
[----:B---3--:R-:W-:Y:S02]  /*21710*/  FSEL R227, R34, -INF , !P6 ;  /* 0xff80000022e37808 */ /* 0x008fe40007000000 */
[----:B------:R-:W-:Y:S02]  /*21720*/  FSEL R232, R24, -INF , !P4 ;  /* 0xff80000018e87808 */ /* 0x000fe40006000000 */
[C---:B------:R-:W-:Y:S02]  /*21730*/  ISETP.GE.AND P6, PT, R3.reuse, R7, PT ;  /* 0x000000070300720c */ /* 0x040fe40003fc6270 */
[----:B------:R-:W-:Y:S01]  /*21740*/  ISETP.GE.AND P4, PT, R3, R5, PT ;  /* 0x000000050300720c */ /* 0x000fe20003f86270 */
[----:B------:R-:W-:Y:S02]  /*21750*/  VIADD R3, R2, 0x11 ;  /* 0x0000001102037836 */ /* 0x000fe40000000000 */
[----:B------:R-:W-:Y:S01]  /*21760*/  IMAD.MOV.U32 R64, RZ, RZ, R70 ;  /* 0x000000ffff407224 */ /* 0x000fe200078e0046 */
[----:B------:R-:W-:Y:S01]  /*21770*/  MOV R70, R230 ;  /* 0x000000e600467202 */ /* 0x000fe20000000f00 */
[----:B------:R-:W-:Y:S01]  /*21780*/  IMAD.MOV.U32 R42, RZ, RZ, R235 ;  /* 0x000000ffff2a7224 */ /* 0x000fe200078e00eb */
[----:B-1----:R-:W-:Y:S01]  /*21790*/  FSEL R230, R26, -INF , !P2 ;  /* 0xff8000001ae67808 */ /* 0x002fe20005000000 */
[----:B------:R-:W-:Y:S01]  /*217a0*/  IMAD.MOV.U32 R235, RZ, RZ, R231 ;  /* 0x000000ffffeb7224 */ /* 0x000fe200078e00e7 */
[----:B----4-:R-:W-:-:S02]  /*217b0*/  FSEL R233, R12, -INF , !P3 ;  /* 0xff8000000ce97808 */ /* 0x010fc40005800000 */
[C---:B------:R-:W-:Y:S02]  /*217c0*/  ISETP.GE.AND P2, PT, R4.reuse, R7, PT ;  /* 0x000000070400720c */ /* 0x040fe40003f46270 */
[----:B------:R-:W-:Y:S01]  /*217d0*/  ISETP.GE.AND P3, PT, R4, R5, PT ;  /* 0x000000050400720c */ /* 0x000fe20003f66270 */
[----:B------:R-:W-:Y:S01]  /*217e0*/  FMUL.FTZ R4, R85, R0 ;  /* 0x0000000055047220 */ /* 0x000fe20000410000 */
[----:B------:R-:W-:Y:S02]  /*217f0*/  FSEL R231, R6, -INF , !P5 ;  /* 0xff80000006e77808 */ /* 0x000fe40006800000 */
[----:B------:R-:W-:Y:S02]  /*21800*/  FSEL R58, R66, -INF , !P6 ;  /* 0xff800000423a7808 */ /* 0x000fe40007000000 */
[C---:B------:R-:W-:Y:S02]  /*21810*/  ISETP.GE.AND P5, PT, R3.reuse, R7, PT ;  /* 0x000000070300720c */ /* 0x040fe40003fa6270 */
[----:B------:R-:W-:-:S02]  /*21820*/  ISETP.GE.AND P6, PT, R3, R5, PT ;  /* 0x000000050300720c */ /* 0x000fc40003fc6270 */
[----:B------:R-:W-:Y:S01]  /*21830*/  IADD3 R3, R2, 0x19, RZ ;  /* 0x0000001902037810 */ /* 0x000fe20007ffe0ff */
[----:B------:R1:W-:Y:S01]  /*21840*/  MUFU.TANH R10, R4 ;  /* 0x00000004000a7308 */ /* 0x0003e20000002400 */
[----:B------:R-:W-:Y:S02]  /*21850*/  FSEL R44, R42, -INF , !P4 ;  /* 0xff8000002a2c7808 */ /* 0x000fe40006000000 */
[----:B------:R-:W-:Y:S02]  /*21860*/  FSEL R56, R43, -INF , !P2 ;  /* 0xff8000002b387808 */ /* 0x000fe40005000000 */
[C---:B------:R-:W-:Y:S02]  /*21870*/  ISETP.GE.AND P4, PT, R3.reuse, R7, PT ;  /* 0x000000070300720c */ /* 0x040fe40003f86270 */
[----:B------:R-:W-:Y:S01]  /*21880*/  ISETP.GE.AND P2, PT, R3, R5, PT ;  /* 0x000000050300720c */ /* 0x000fe20003f46270 */
[----:B------:R-:W-:Y:S02]  /*21890*/  VIADD R3, R2, 0x29 ;  /* 0x0000002902037836 */ /* 0x000fe40000000000 */
[----:B------:R-:W-:Y:S01]  /*218a0*/  FMUL.FTZ R6, R87, R0 ;  /* 0x0000000057067220 */ /* 0x000fe20000410000 */
[----:B------:R-:W-:-:S02]  /*218b0*/  FSEL R50, R104, -INF , !P3 ;  /* 0xff80000068327808 */ /* 0x000fc40005800000 */
[----:B------:R-:W-:Y:S01]  /*218c0*/  FSEL R60, R105, -INF , !P5 ;  /* 0xff800000693c7808 */ /* 0x000fe20006800000 */
[----:B-1----:R-:W-:Y:S01]  /*218d0*/  VIADD R4, R2, 0x21 ;  /* 0x0000002102047836 */ /* 0x002fe20000000000 */
[----:B------:R-:W-:Y:S02]  /*218e0*/  FSEL R53, R106, -INF , !P6 ;  /* 0xff8000006a357808 */ /* 0x000fe40007000000 */
[----:B------:R-:W-:Y:S02]  /*218f0*/  FSEL R62, R64, -INF , !P4 ;  /* 0xff800000403e7808 */ /* 0x000fe40006000000 */
[C---:B------:R-:W-:Y:S01]  /*21900*/  ISETP.GE.AND P3, PT, R4.reuse, R7, PT ;  /* 0x000000070400720c */ /* 0x040fe20003f66270 */
[----:B------:R1:W-:Y:S01]  /*21910*/  MUFU.TANH R30, R6 ;  /* 0x00000006001e7308 */ /* 0x0003e20000002400 */
[----:B------:R-:W-:Y:S01]  /*21920*/  ISETP.GE.AND P5, PT, R4, R5, PT ;  /* 0x000000050400720c */ /* 0x000fe20003fa6270 */
[----:B------:R-:W-:Y:S01]  /*21930*/  VIADD R4, R2, 0x31 ;  /* 0x0000003102047836 */ /* 0x000fe20000000000 */
[----:B------:R-:W-:-:S02]  /*21940*/  ISETP.GE.AND P6, PT, R3, R7, PT ;  /* 0x000000070300720c */ /* 0x000fc40003fc6270 */
[----:B------:R-:W-:Y:S02]  /*21950*/  ISETP.GE.AND P4, PT, R3, R5, PT ;  /* 0x000000050300720c */ /* 0x000fe40003f86270 */
[----:B------:R-:W-:Y:S02]  /*21960*/  IADD3 R3, R2, 0x39, RZ ;  /* 0x0000003902037810 */ /* 0x000fe40007ffe0ff */
[----:B------:R-:W-:Y:S01]  /*21970*/  FSEL R66, R68, -INF , !P3 ;  /* 0xff80000044427808 */ /* 0x000fe20005800000 */
[-C--:B------:R-:W-:Y:S01]  /*21980*/  FMUL.FTZ R8, R89, R0.reuse ;  /* 0x0000000059087220 */ /* 0x080fe20000410000 */
[----:B------:R-:W-:Y:S02]  /*21990*/  FSEL R52, R40, -INF , !P5 ;  /* 0xff80000028347808 */ /* 0x000fe40006800000 */
[----:B------:R-:W-:Y:S01]  /*219a0*/  FSEL R68, R41, -INF , !P6 ;  /* 0xff80000029447808 */ /* 0x000fe20007000000 */
[----:B-1----:R-:W-:Y:S01]  /*219b0*/  FMUL.FTZ R6, R81, R0 ;  /* 0x0000000051067220 */ /* 0x002fe20000410000 */
[----:B------:R-:W-:-:S02]  /*219c0*/  FSEL R49, R70, -INF , !P2 ;  /* 0xff80000046317808 */ /* 0x000fc40005000000 */
[C---:B------:R-:W-:Y:S01]  /*219d0*/  ISETP.GE.AND P5, PT, R3.reuse, R7, PT ;  /* 0x000000070300720c */ /* 0x040fe20003fa6270 */
[----:B------:R1:W-:Y:S01]  /*219e0*/  MUFU.TANH R9, R6 ;  /* 0x0000000600097308 */ /* 0x0003e20000002400 */
[----:B------:R-:W-:Y:S01]  /*219f0*/  ISETP.GE.AND P6, PT, R3, R5, PT ;  /* 0x000000050300720c */ /* 0x000fe20003fc6270 */
[----:B------:R-:W-:Y:S01]  /*21a00*/  VIADD R3, R2, 0x41 ;  /* 0x0000004102037836 */ /* 0x000fe20000000000 */
[C---:B------:R-:W-:Y:S02]  /*21a10*/  ISETP.GE.AND P2, PT, R4.reuse, R7, PT ;  /* 0x000000070400720c */ /* 0x040fe40003f46270 */
[----:B------:R-:W-:Y:S01]  /*21a20*/  ISETP.GE.AND P3, PT, R4, R5, PT ;  /* 0x000000050400720c */ /* 0x000fe20003f66270 */
[----:B------:R-:W-:Y:S01]  /*21a30*/  FMUL.FTZ R4, R77, R0 ;  /* 0x000000004d047220 */ /* 0x000fe20000410000 */
[----:B------:R-:W-:Y:S01]  /*21a40*/  FSEL R48, R196, -INF , !P4 ;  /* 0xff800000c4307808 */ /* 0x000fe20006000000 */
[----:B------:R2:W3:Y:S01]  /*21a50*/  MUFU.TANH R32, R8 ;  /* 0x0000000800207308 */ /* 0x0004e20000002400 */
[----:B------:R-:W-:-:S02]  /*21a60*/  FSEL R76, R72, -INF , !P2 ;  /* 0xff800000484c7808 */ /* 0x000fc40005000000 */
[C---:B------:R-:W-:Y:S02]  /*21a70*/  ISETP.GE.AND P4, PT, R3.reuse, R7, PT ;  /* 0x000000070300720c */ /* 0x040fe40003f86270 */
[----:B------:R-:W-:Y:S01]  /*21a80*/  ISETP.GE.AND P2, PT, R3, R5, PT ;  /* 0x000000050300720c */ /* 0x000fe20003f46270 */
[-C--:B-1----:R-:W-:Y:S02]  /*21a90*/  FMUL.FTZ R6, R83, R0.reuse ;  /* 0x0000000053067220 */ /* 0x082fe40000410000 */
[----:B------:R1:W-:Y:S01]  /*21aa0*/  MUFU.TANH R28, R4 ;  /* 0x00000004001c7308 */ /* 0x0003e20000002400 */
[----:B------:R-:W-:Y:S02]  /*21ab0*/  VIADD R3, R2, 0x51 ;  /* 0x0000005102037836 */ /* 0x000fe40000000000 */
[----:B--2---:R-:W-:-:S05]  /*21ac0*/  FMUL.FTZ R8, R91, R0 ;  /* 0x000000005b087220 */ /* 0x004fca0000410000 */
[----:B------:R2:W-:Y:S01]  /*21ad0*/  MUFU.TANH R29, R6 ;  /* 0x00000006001d7308 */ /* 0x0005e20000002400 */
[----:B------:R-:W-:Y:S02]  /*21ae0*/  FSEL R51, R238, -INF , !P6 ;  /* 0xff800000ee337808 */ /* 0x000fe40007000000 */
[----:B------:R-:W-:Y:S02]  /*21af0*/  FSEL R81, R242, -INF , !P4 ;  /* 0xff800000f2517808 */ /* 0x000fe40006000000 */
[C---:B------:R-:W-:Y:S01]  /*21b00*/  ISETP.GE.AND P6, PT, R3.reuse, R7, PT ;  /* 0x000000070300720c */ /* 0x040fe20003fc6270 */
[C---:B-1----:R-:W-:Y:S02]  /*21b10*/  VIADD R4, R2.reuse, 0x49 ;  /* 0x0000004902047836 */ /* 0x042fe40000000000 */
[----:B------:R-:W1:Y:S01]  /*21b20*/  MUFU.TANH R31, R8 ;  /* 0x00000008001f7308 */ /* 0x000e620000002400 */
[----:B------:R-:W-:Y:S01]  /*21b30*/  ISETP.GE.AND P4, PT, R3, R5, PT ;  /* 0x000000050300720c */ /* 0x000fe20003f86270 */
[----:B--2---:R-:W-:Y:S01]  /*21b40*/  FMUL.FTZ R6, R79, R0 ;  /* 0x000000004f067220 */ /* 0x004fe20000410000 */
[----:B------:R-:W-:Y:S01]  /*21b50*/  FSEL R79, R237, -INF , !P5 ;  /* 0xff800000ed4f7808 */ /* 0x000fe20006800000 */
[----:B------:R-:W-:-:S04]  /*21b60*/  VIADD R3, R2, 0x61 ;  /* 0x0000006102037836 */ /* 0x000fc80000000000 */
[----:B------:R2:W4:Y:S01]  /*21b70*/  MUFU.TANH R8, R6 ;  /* 0x0000000600087308 */ /* 0x0005220000002400 */
[----:B------:R-:W-:Y:S02]  /*21b80*/  FSEL R46, R236, -INF , !P3 ;  /* 0xff800000ec2e7808 */ /* 0x000fe40005800000 */
[C---:B------:R-:W-:Y:S02]  /*21b90*/  ISETP.GE.AND P5, PT, R4.reuse, R5, PT ;  /* 0x000000050400720c */ /* 0x040fe40003fa6270 */
[----:B------:R-:W-:Y:S02]  /*21ba0*/  ISETP.GE.AND P3, PT, R4, R7, PT ;  /* 0x000000070400720c */ /* 0x000fe40003f66270 */
[----:B------:R-:W-:Y:S02]  /*21bb0*/  IADD3 R4, R2, 0x59, RZ ;  /* 0x0000005902047810 */ /* 0x000fe40007ffe0ff */
[----:B------:R-:W-:Y:S02]  /*21bc0*/  FSEL R55, R235, -INF , !P5 ;  /* 0xff800000eb377808 */ /* 0x000fe40006800000 */
[----:B------:R-:W-:Y:S01]  /*21bd0*/  FSEL R85, R204, -INF , !P6 ;  /* 0xff800000cc557808 */ /* 0x000fe20007000000 */
[----:B--2---:R-:W-:Y:S01]  /*21be0*/  FMUL.FTZ R6, R73, R0 ;  /* 0x0000000049067220 */ /* 0x004fe20000410000 */
[----:B------:R-:W-:-:S03]  /*21bf0*/  FSEL R54, R252, -INF , !P2 ;  /* 0xff800000fc367808 */ /* 0x000fc60005000000 */
[----:B------:R2:W4:Y:S01]  /*21c00*/  MUFU.TANH R26, R6 ;  /* 0x00000006001a7308 */ /* 0x0005220000002400 */
[----:B------:R-:W-:Y:S02]  /*21c10*/  FSEL R83, R234, -INF , !P3 ;  /* 0xff800000ea537808 */ /* 0x000fe40005800000 */
[C---:B------:R-:W-:Y:S02]  /*21c20*/  ISETP.GE.AND P5, PT, R3.reuse, R7, PT ;  /* 0x000000070300720c */ /* 0x040fe40003fa6270 */
[----:B------:R-:W-:Y:S01]  /*21c30*/  ISETP.GE.AND P6, PT, R3, R5, PT ;  /* 0x000000050300720c */ /* 0x000fe20003fc6270 */
[----:B------:R-:W-:Y:S01]  /*21c40*/  VIADD R3, R2, 0x69 ;  /* 0x0000006902037836 */ /* 0x000fe20000000000 */
[C---:B------:R-:W-:Y:S02]  /*21c50*/  ISETP.GE.AND P2, PT, R4.reuse, R7, PT ;  /* 0x000000070400720c */ /* 0x040fe40003f46270 */
[----:B------:R-:W-:Y:S01]  /*21c60*/  ISETP.GE.AND P3, PT, R4, R5, PT ;  /* 0x000000050400720c */ /* 0x000fe20003f66270 */
[-C--:B------:R-:W-:Y:S01]  /*21c70*/  FMUL.FTZ R4, R69, R0.reuse ;  /* 0x0000000045047220 */ /* 0x080fe20000410000 */
[----:B------:R-:W-:Y:S01]  /*21c80*/  FSEL R64, R248, -INF , !P4 ;  /* 0xff800000f8407808 */ /* 0x000fe20006000000 */
[----:B--2---:R-:W-:Y:S01]  /*21c90*/  FMUL.FTZ R6, R75, R0 ;  /* 0x000000004b067220 */ /* 0x004fe20000410000 */
[----:B------:R-:W-:-:S03]  /*21ca0*/  FSEL R86, R249, -INF , !P2 ;  /* 0xff800000f9567808 */ /* 0x000fc60005000000 */
[----:B------:R2:W4:Y:S01]  /*21cb0*/  MUFU.TANH R24, R6 ;  /* 0x0000000600187308 */ /* 0x0005220000002400 */
[C---:B------:R-:W-:Y:S02]  /*21cc0*/  ISETP.GE.AND P4, PT, R3.reuse, R7, PT ;  /* 0x000000070300720c */ /* 0x040fe40003f86270 */
[----:B------:R-:W-:Y:S02]  /*21cd0*/  ISETP.GE.AND P2, PT, R3, R5, PT ;  /* 0x000000050300720c */ /* 0x000fe40003f46270 */
[----:B------:R-:W-:-:S03]  /*21ce0*/  IADD3 R3, R2, 0x79, RZ ;  /* 0x0000007902037810 */ /* 0x000fc60007ffe0ff */
[----:B------:R3:W4:Y:S01]  /*21cf0*/  MUFU.TANH R21, R4 ;  /* 0x0000000400157308 */ /* 0x0007220000002400 */
[----:B------:R-:W-:Y:S01]  /*21d00*/  FSEL R90, R224, -INF , !P4 ;  /* 0xff800000e05a7808 */ /* 0x000fe20006000000 */
[----:B--2---:R-:W-:Y:S01]  /*21d10*/  FMUL.FTZ R6, R71, R0 ;  /* 0x0000000047067220 */ /* 0x004fe20000410000 */
[----:B------:R-:W-:-:S05]  /*21d20*/  FSEL R72, R250, -INF , !P3 ;  /* 0xff800000fa487808 */ /* 0x000fca0005800000 */
[----:B------:R2:W4:Y:S01]  /*21d30*/  MUFU.TANH R20, R6 ;  /* 0x0000000600147308 */ /* 0x0005220000002400 */
[----:B---3--:R-:W-:Y:S01]  /*21d40*/  VIADD R4, R2, 0x71 ;  /* 0x0000007102047836 */ /* 0x008fe20000000000 */
[----:B------:R-:W-:Y:S02]  /*21d50*/  FSEL R88, R251, -INF , !P5 ;  /* 0xff800000fb587808 */ /* 0x000fe40006800000 */
[----:B------:R-:W-:Y:S02]  /*21d60*/  ISETP.GE.AND P4, PT, R3, R5, PT ;  /* 0x000000050300720c */ /* 0x000fe40003f86270 */
[C---:B------:R-:W-:Y:S02]  /*21d70*/  ISETP.GE.AND P3, PT, R4.reuse, R7, PT ;  /* 0x000000070400720c */ /* 0x040fe40003f66270 */
[----:B------:R-:W-:Y:S01]  /*21d80*/  ISETP.GE.AND P5, PT, R4, R5, PT ;  /* 0x000000050400720c */ /* 0x000fe20003fa6270 */
[----:B------:R-:W-:Y:S02]  /*21d90*/  VIADD R4, R2, 0x81 ;  /* 0x0000008102047836 */ /* 0x000fe40000000000 */
[----:B--2---:R-:W-:Y:S01]  /*21da0*/  FMUL.FTZ R6, R65, R0 ;  /* 0x0000000041067220 */ /* 0x004fe20000410000 */
[----:B------:R-:W-:-:S02]  /*21db0*/  FSEL R65, R226, -INF , !P6 ;  /* 0xff800000e2417808 */ /* 0x000fc40007000000 */
[-C--:B------:R-:W-:Y:S01]  /*21dc0*/  ISETP.GE.AND P6, PT, R3, R7.reuse, PT ;  /* 0x000000070300720c */ /* 0x080fe20003fc6270 */
[----:B------:R-:W-:Y:S01]  /*21dd0*/  VIADD R3, R2, 0x89 ;  /* 0x0000008902037836 */ /* 0x000fe20000000000 */
[----:B------:R2:W3:Y:S01]  /*21de0*/  MUFU.TANH R18, R6 ;  /* 0x0000000600127308 */ /* 0x0004e20000002400 */
[----:B------:R-:W-:Y:S02]  /*21df0*/  FSEL R82, R219, -INF , !P5 ;  /* 0xff800000db527808 */ /* 0x000fe40006800000 */
[----:B------:R-:W-:Y:S02]  /*21e00*/  FSEL R93, R216, -INF , !P6 ;  /* 0xff800000d85d7808 */ /* 0x000fe40007000000 */
[----:B------:R-:W-:Y:S02]  /*21e10*/  FSEL R92, R221, -INF , !P3 ;  /* 0xff800000dd5c7808 */ /* 0x000fe40005800000 */
[C---:B------:R-:W-:Y:S02]  /*21e20*/  ISETP.GE.AND P5, PT, R3.reuse, R7, PT ;  /* 0x000000070300720c */ /* 0x040fe40003fa6270 */
[-C--:B------:R-:W-:Y:S01]  /*21e30*/  ISETP.GE.AND P6, PT, R3, R5.reuse, PT ;  /* 0x000000050300720c */ /* 0x080fe20003fc6270 */
[----:B------:R-:W-:Y:S01]  /*21e40*/  VIADD R3, R2, 0x91 ;  /* 0x0000009102037836 */ /* 0x000fe20000000000 */
[----:B------:R-:W-:Y:S01]  /*21e50*/  ISETP.GE.AND P3, PT, R4, R5, PT ;  /* 0x000000050400720c */ /* 0x000fe20003f66270 */
[----:B--2---:R-:W-:Y:S01]  /*21e60*/  FMUL.FTZ R6, R67, R0 ;  /* 0x0000000043067220 */ /* 0x004fe20000410000 */
[----:B------:R-:W-:-:S02]  /*21e70*/  FSEL R67, R223, -INF , !P2 ;  /* 0xff800000df437808 */ /* 0x000fc40005000000 */
[-C--:B------:R-:W-:Y:S01]  /*21e80*/  ISETP.GE.AND P2, PT, R4, R7.reuse, PT ;  /* 0x000000070400720c */ /* 0x080fe20003f46270 */
[----:B------:R-:W-:Y:S01]  /*21e90*/  FMUL.FTZ R4, R61, R0 ;  /* 0x000000003d047220 */ /* 0x000fe20000410000 */
[----:B------:R2:W3:Y:S01]  /*21ea0*/  MUFU.TANH R19, R6 ;  /* 0x0000000600137308 */ /* 0x0004e20000002400 */
[----:B------:R-:W-:Y:S02]  /*21eb0*/  FSEL R84, R213, -INF , !P4 ;  /* 0xff800000d5547808 */ /* 0x000fe40006000000 */
[----:B------:R-:W-:Y:S02]  /*21ec0*/  FSEL R95, R212, -INF , !P2 ;  /* 0xff800000d45f7808 */ /* 0x000fe40005000000 */
[C---:B------:R-:W-:Y:S02]  /*21ed0*/  ISETP.GE.AND P4, PT, R3.reuse, R7, PT ;  /* 0x000000070300720c */ /* 0x040fe40003f86270 */
[----:B------:R-:W-:Y:S01]  /*21ee0*/  ISETP.GE.AND P2, PT, R3, R5, PT ;  /* 0x000000050300720c */ /* 0x000fe20003f46270 */
[----:B------:R1:W3:Y:S01]  /*21ef0*/  MUFU.TANH R17, R4 ;  /* 0x0000000400117308 */ /* 0x0002e20000002400 */
[----:B------:R-:W-:Y:S01]  /*21f00*/  VIADD R3, R2, 0xa1 ;  /* 0x000000a102037836 */ /* 0x000fe20000000000 */
[----:B------:R-:W-:-:S02]  /*21f10*/  FSEL R87, R208, -INF , !P3 ;  /* 0xff800000d0577808 */ /* 0x000fc40005800000 */
[----:B------:R-:W-:Y:S01]  /*21f20*/  FSEL R102, R203, -INF , !P5 ;  /* 0xff800000cb667808 */ /* 0x000fe20006800000 */
[----:B--2---:R-:W-:Y:S01]  /*21f30*/  FMUL.FTZ R6, R63, R0 ;  /* 0x000000003f067220 */ /* 0x004fe20000410000 */
[----:B------:R-:W-:-:S03]  /*21f40*/  FSEL R89, R202, -INF , !P6 ;  /* 0xff800000ca597808 */ /* 0x000fc60007000000 */
[----:B------:R2:W3:Y:S01]  /*21f50*/  MUFU.TANH R14, R6 ;  /* 0x00000006000e7308 */ /* 0x0004e20000002400 */
[----:B-1----:R-:W-:Y:S02]  /*21f60*/  IADD3 R4, R2, 0x99, RZ ;  /* 0x0000009902047810 */ /* 0x002fe40007ffe0ff */
[----:B------:R-:W-:Y:S02]  /*21f70*/  FSEL R104, R197, -INF , !P4 ;  /* 0xff800000c5687808 */ /* 0x000fe40006000000 */
[C---:B------:R-:W-:Y:S02]  /*21f80*/  ISETP.GE.AND P3, PT, R4.reuse, R7, PT ;  /* 0x000000070400720c */ /* 0x040fe40003f66270 */
[----:B------:R-:W-:Y:S01]  /*21f90*/  ISETP.GE.AND P5, PT, R4, R5, PT ;  /* 0x000000050400720c */ /* 0x000fe20003fa6270 */
[C---:B------:R-:W-:Y:S01]  /*21fa0*/  VIADD R4, R2.reuse, 0xa9 ;  /* 0x000000a902047836 */ /* 0x040fe20000000000 */
[C---:B------:R-:W-:Y:S02]  /*21fb0*/  ISETP.GE.AND P6, PT, R3.reuse, R7, PT ;  /* 0x000000070300720c */ /* 0x040fe40003fc6270 */
[----:B------:R-:W-:Y:S01]  /*21fc0*/  ISETP.GE.AND P4, PT, R3, R5, PT ;  /* 0x000000050300720c */ /* 0x000fe20003f86270 */
[----:B--2---:R-:W-:Y:S01]  /*21fd0*/  FMUL.FTZ R6, R57, R0 ;  /* 0x0000000039067220 */ /* 0x004fe20000410000 */
[----:B------:R-:W-:Y:S01]  /*21fe0*/  VIADD R3, R2, 0xb1 ;  /* 0x000000b102037836 */ /* 0x000fe20000000000 */
[----:B------:R-:W-:-:S02]  /*21ff0*/  FSEL R91, R194, -INF , !P2 ;  /* 0xff800000c25b7808 */ /* 0x000fc40005000000 */
[----:B------:R1:W2:Y:S01]  /*22000*/  MUFU.TANH R12, R6 ;  /* 0x00000006000c7308 */ /* 0x0002a20000002400 */
[----:B------:R-:W-:Y:S02]  /*22010*/  FSEL R105, R32, -INF , !P3 ;  /* 0xff80000020697808 */ /* 0x000fe40005800000 */
[C---:B------:R-:W-:Y:S02]  /*22020*/  ISETP.GE.AND P2, PT, R4.reuse, R7, PT ;  /* 0x000000070400720c */ /* 0x040fe40003f46270 */
[----:B------:R-:W-:Y:S01]  /*22030*/  ISETP.GE.AND P3, PT, R4, R5, PT ;  /* 0x000000050400720c */ /* 0x000fe20003f66270 */
[----:B------:R-:W-:Y:S01]  /*22040*/  FMUL.FTZ R4, R45, R0 ;  /* 0x000000002d047220 */ /* 0x000fe20000410000 */
[----:B------:R-:W-:Y:S02]  /*22050*/  FSEL R94, R31, -INF , !P5 ;  /* 0xff8000001f5e7808 */ /* 0x000fe40006800000 */
[----:B------:R-:W-:Y:S02]  /*22060*/  FSEL R125, R10, -INF , !P6 ;  /* 0xff8000000a7d7808 */ /* 0x000fe40007000000 */
[----:B------:R-:W-:-:S02]  /*22070*/  ISETP.GE.AND P5, PT, R3, R7, PT ;  /* 0x000000070300720c */ /* 0x000fc40003fa6270 */
[----:B------:R-:W-:Y:S01]  /*22080*/  ISETP.GE.AND P6, PT, R3, R5, PT ;  /* 0x000000050300720c */ /* 0x000fe20003fc6270 */
[----:B-1----:R-:W-:Y:S01]  /*22090*/  FMUL.FTZ R6, R59, R0 ;  /* 0x000000003b067220 */ /* 0x002fe20000410000 */
[----:B------:R-:W-:-:S03]  /*220a0*/  IADD3 R3, R2, 0xb9, RZ ;  /* 0x000000b902037810 */ /* 0x000fc60007ffe0ff */
[----:B------:R1:W-:Y:S01]  /*220b0*/  MUFU.TANH R11, R6 ;  /* 0x00000006000b7308 */ /* 0x0003e20000002400 */
[----:B------:R-:W-:Y:S02]  /*220c0*/  FSEL R101, R30, -INF , !P4 ;  /* 0xff8000001e657808 */ /* 0x000fe40006000000 */
[----:B------:R-:W-:Y:S02]  /*220d0*/  FSEL R131, R9, -INF , !P2 ;  /* 0xff80000009837808 */ /* 0x000fe40005000000 */
[C---:B------:R-:W-:Y:S02]  /*220e0*/  ISETP.GE.AND P4, PT, R3.reuse, R7, PT ;  /* 0x000000070300720c */ /* 0x040fe40003f86270 */
[----:B------:R-:W-:Y:S01]  /*220f0*/  ISETP.GE.AND P2, PT, R3, R5, PT ;  /* 0x000000050300720c */ /* 0x000fe20003f46270 */
[----:B------:R4:W-:Y:S01]  /*22100*/  MUFU.TANH R10, R4 ;  /* 0x00000004000a7308 */ /* 0x0009e20000002400 */
[----:B------:R-:W-:Y:S01]  /*22110*/  VIADD R3, R2, 0xc9 ;  /* 0x000000c902037836 */ /* 0x000fe20000000000 */
[----:B------:R-:W-:Y:S01]  /*22120*/  FSEL R103, R29, -INF , !P3 ;  /* 0xff8000001d677808 */ /* 0x000fe20005800000 */
[----:B-1----:R-:W-:Y:S01]  /*22130*/  FMUL.FTZ R6, R47, R0 ;  /* 0x000000002f067220 */ /* 0x002fe20000410000 */
[----:B------:R-:W-:-:S04]  /*22140*/  FSEL R194, R28, -INF , !P5 ;  /* 0xff8000001cc27808 */ /* 0x000fc80006800000 */
[----:B------:R1:W-:Y:S01]  /*22150*/  MUFU.TANH R9, R6 ;  /* 0x0000000600097308 */ /* 0x0003e20000002400 */
[----:B----4-:R-:W-:Y:S01]  /*22160*/  VIADD R4, R2, 0xc1 ;  /* 0x000000c102047836 */ /* 0x010fe20000000000 */
[----:B------:R-:W-:Y:S01]  /*22170*/  FSEL R106, R8, -INF , !P6 ;  /* 0xff800000086a7808 */ /* 0x000fe20007000000 */
[-C--:B------:R-:W-:Y:S01]  /*22180*/  FMUL.FTZ R27, R27, R0.reuse ;  /* 0x000000001b1b7220 */ /* 0x080fe20000410000 */
[----:B------:R-:W-:Y:S02]  /*22190*/  FSEL R196, R26, -INF , !P4 ;  /* 0xff8000001ac47808 */ /* 0x000fe40006000000 */
[C---:B------:R-:W-:Y:S02]  /*221a0*/  ISETP.GE.AND P3, PT, R4.reuse, R7, PT ;  /* 0x000000070400720c */ /* 0x040fe40003f66270 */
[----:B------:R-:W-:Y:S01]  /*221b0*/  ISETP.GE.AND P5, PT, R4, R5, PT ;  /* 0x000000050400720c */ /* 0x000fe20003fa6270 */
[----:B------:R-:W-:Y:S01]  /*221c0*/  VIADD R4, R2, 0xd1 ;  /* 0x000000d102047836 */ /* 0x000fe20000000000 */
[----:B------:R-:W-:Y:S01]  /*221d0*/  ISETP.GE.AND P6, PT, R3, R7, PT ;  /* 0x000000070300720c */ /* 0x000fe20003fc6270 */
[----:B-1----:R-:W-:Y:S01]  /*221e0*/  FMUL.FTZ R6, R33, R0 ;  /* 0x0000000021067220 */ /* 0x002fe20000410000 */
[----:B------:R-:W-:-:S02]  /*221f0*/  ISETP.GE.AND P4, PT, R3, R5, PT ;  /* 0x000000050300720c */ /* 0x000fc40003f86270 */
[----:B------:R-:W-:Y:S01]  /*22200*/  IADD3 R3, R2, 0xd9, RZ ;  /* 0x000000d902037810 */ /* 0x000fe20007ffe0ff */
[----:B------:R1:W4:Y:S01]  /*22210*/  MUFU.TANH R8, R6 ;  /* 0x0000000600087308 */ /* 0x0003220000002400 */
[----:B------:R-:W-:Y:S02]  /*22220*/  FSEL R128, R24, -INF , !P2 ;  /* 0xff80000018807808 */ /* 0x000fe40005000000 */
[----:B------:R-:W-:Y:S02]  /*22230*/  FSEL R202, R21, -INF , !P3 ;  /* 0xff80000015ca7808 */ /* 0x000fe40005800000 */
[----:B------:R-:W-:Y:S02]  /*22240*/  FSEL R174, R20, -INF , !P5 ;  /* 0xff80000014ae7808 */ /* 0x000fe40006800000 */
[----:B---3--:R-:W-:Y:S01]  /*22250*/  FSEL R203, R18, -INF , !P6 ;  /* 0xff80000012cb7808 */ /* 0x008fe20007000000 */
[----:B------:R-:W3:Y:S01]  /*22260*/  MUFU.TANH R27, R27 ;  /* 0x0000001b001b7308 */ /* 0x000ee20000002400 */
[----:B------:R-:W-:-:S02]  /*22270*/  ISETP.GE.AND P2, PT, R4, R7, PT ;  /* 0x000000070400720c */ /* 0x000fc40003f46270 */
[----:B------:R-:W-:Y:S01]  /*22280*/  ISETP.GE.AND P3, PT, R4, R5, PT ;  /* 0x000000050400720c */ /* 0x000fe20003f66270 */
[C---:B------:R-:W-:Y:S01]  /*22290*/  VIADD R4, R2.reuse, 0xe1 ;  /* 0x000000e102047836 */ /* 0x040fe20000000000 */
[C---:B------:R-:W-:Y:S02]  /*222a0*/  ISETP.GE.AND P5, PT, R3.reuse, R7, PT ;  /* 0x000000070300720c */ /* 0x040fe40003fa6270 */
[----:B------:R-:W-:Y:S01]  /*222b0*/  ISETP.GE.AND P6, PT, R3, R5, PT ;  /* 0x000000050300720c */ /* 0x000fe20003fc6270 */
[----:B------:R-:W-:Y:S02]  /*222c0*/  VIADD R3, R2, 0xe9 ;  /* 0x000000e902037836 */ /* 0x000fe40000000000 */
[-C--:B-1----:R-:W-:Y:S01]  /*222d0*/  FMUL.FTZ R6, R35, R0.reuse ;  /* 0x0000000023067220 */ /* 0x082fe20000410000 */
[----:B------:R-:W-:Y:S01]  /*222e0*/  FMUL.FTZ R25, R25, R0 ;  /* 0x0000000019197220 */ /* 0x000fe20000410000 */
[----:B------:R-:W-:Y:S02]  /*222f0*/  FSEL R197, R19, -INF , !P4 ;  /* 0xff80000013c57808 */ /* 0x000fe40006000000 */
[----:B------:R-:W-:-:S02]  /*22300*/  FSEL R208, R17, -INF , !P2 ;  /* 0xff80000011d07808 */ /* 0x000fc40005000000 */
[----:B------:R-:W-:Y:S02]  /*22310*/  FSEL R204, R14, -INF , !P3 ;  /* 0xff8000000ecc7808 */ /* 0x000fe40005800000 */
[----:B--2---:R-:W-:Y:S02]  /*22320*/  FSEL R212, R12, -INF , !P5 ;  /* 0xff8000000cd47808 */ /* 0x004fe40006800000 */
[C---:B------:R-:W-:Y:S02]  /*22330*/  ISETP.GE.AND P4, PT, R4.reuse, R7, PT ;  /* 0x000000070400720c */ /* 0x040fe40003f86270 */
[----:B------:R-:W-:Y:S01]  /*22340*/  ISETP.GE.AND P2, PT, R4, R5, PT ;  /* 0x000000050400720c */ /* 0x000fe20003f46270 */
[-C--:B------:R-:W-:Y:S01]  /*22350*/  FMUL.FTZ R4, R13, R0.reuse ;  /* 0x000000000d047220 */ /* 0x080fe20000410000 */
[C---:B------:R-:W-:Y:S02]  /*22360*/  ISETP.GE.AND P3, PT, R3.reuse, R7, PT ;  /* 0x000000070300720c */ /* 0x040fe40003f66270 */
[----:B------:R-:W-:Y:S01]  /*22370*/  ISETP.GE.AND P5, PT, R3, R5, PT ;  /* 0x000000050300720c */ /* 0x000fe20003fa6270 */
[----:B------:R-:W-:Y:S01]  /*22380*/  FMUL.FTZ R3, R15, R0 ;  /* 0x000000000f037220 */ /* 0x000fe20000410000 */
[----:B------:R-:W-:Y:S01]  /*22390*/  VIADD R0, R2, 0xf1 ;  /* 0x000000f102007836 */ /* 0x000fe20000000000 */
[----:B------:R-:W1:Y:S01]  /*223a0*/  MUFU.TANH R6, R6 ;  /* 0x0000000600067308 */ /* 0x000e620000002400 */
[----:B----4-:R-:W-:-:S03]  /*223b0*/  FSEL R221, R8, -INF , !P3 ;  /* 0xff80000008dd7808 */ /* 0x010fc60005800000 */
[----:B------:R-:W-:-:S04]  /*223c0*/  ISETP.GE.AND P3, PT, R0, R5, PT ;  /* 0x000000050000720c */ /* 0x000fc80003f66270 */
[----:B------:R-:W2:Y:S01]  /*223d0*/  MUFU.TANH R25, R25 ;  /* 0x0000001900197308 */ /* 0x000ea20000002400 */
[----:B---3--:R-:W-:Y:S02]  /*223e0*/  FSEL R224, R27, -INF , !P3 ;  /* 0xff8000001be07808 */ /* 0x008fe40005800000 */
[----:B------:R-:W-:-:S05]  /*223f0*/  ISETP.GT.AND P3, PT, R245, R244, PT ;  /* 0x000000f4f500720c */ /* 0x000fca0003f64270 */
[----:B------:R-:W3:Y:S01]  /*22400*/  MUFU.TANH R4, R4 ;  /* 0x0000000400047308 */ /* 0x000ee20000002400 */
[----:B------:R-:W-:-:S07]  /*22410*/  FSEL R213, R11, -INF , !P6 ;  /* 0xff8000000bd57808 */ /* 0x000fce0007000000 */
[----:B------:R-:W4:Y:S01]  /*22420*/  MUFU.TANH R3, R3 ;  /* 0x0000000300037308 */ /* 0x000f220000002400 */
[----:B------:R-:W-:Y:S02]  /*22430*/  FSEL R219, R10, -INF , !P4 ;  /* 0xff8000000adb7808 */ /* 0x000fe40006000000 */
[----:B------:R-:W-:Y:S01]  /*22440*/  FSEL R216, R9, -INF , !P2 ;  /* 0xff80000009d87808 */ /* 0x000fe20005000000 */
[----:B------:R-:W-:Y:S01]  /*22450*/  BAR.SYNC.DEFER_BLOCKING 0x0 ;  /* 0x0000000000007b1d */ /* 0x000fe20000010000 */
[C---:B------:R-:W-:Y:S02]  /*22460*/  ISETP.GE.AND P6, PT, R2.reuse, R7, PT ;  /* 0x000000070200720c */ /* 0x040fe40003fc6270 */
[----:B------:R-:W-:Y:S02]  /*22470*/  ISETP.GE.AND P4, PT, R2, R5, PT ;  /* 0x000000050200720c */ /* 0x000fe40003f86270 */
[----:B------:R-:W-:Y:S02]  /*22480*/  ISETP.GE.AND P2, PT, R0, R7, PT ;  /* 0x000000070000720c */ /* 0x000fe40003f46270 */
[----:B------:R-:W-:-:S02]  /*22490*/  IADD3 R2, R2, 0xf9, RZ ;  /* 0x000000f902027810 */ /* 0x000fc40007ffe0ff */
[----:B-1----:R-:W-:Y:S02]  /*224a0*/  FSEL R223, R6, -INF , !P5 ;  /* 0xff80000006df7808 */ /* 0x002fe40006800000 */
[----:B--2---:R-:W-:Y:S01]  /*224b0*/  FSEL R226, R25, -INF , !P2 ;  /* 0xff80000019e27808 */ /* 0x004fe20005000000 */
[----:B------:R-:W-:Y:S01]  /*224c0*/  BSSY B1, `(.L_x_2176) ;  /* 0x00000ff000017945 */ /* 0x000fe20003800000 */
[C---:B------:R-:W-:Y:S02]  /*224d0*/  ISETP.GE.AND P5, PT, R2.reuse, R7, PT ;  /* 0x000000070200720c */ /* 0x040fe40003fa6270 */
[----:B------:R-:W-:Y:S01]  /*224e0*/  ISETP.GE.AND P2, PT, R2, R5, PT ;  /* 0x000000050200720c */ /* 0x000fe20003f46270 */
[----:B------:R-:W-:Y:S01]  /*224f0*/  IMAD.MOV.U32 R234, RZ, RZ, R114 ;  /* 0x000000ffffea7224 */ /* 0x000fe200078e0072 */
[----:B------:R-:W-:Y:S01]  /*22500*/  FSEL R43, R246, -INF , !P6 ;  /* 0xff800000f62b7808 */ /* 0x000fe20007000000 */
[----:B------:R-:W-:Y:S01]  /*22510*/  IMAD.MOV.U32 R235, RZ, RZ, R115 ;  /* 0x000000ffffeb7224 */ /* 0x000fe200078e0073 */
[----:B---3--:R-:W-:-:S02]  /*22520*/  FSEL R114, R4, -INF , !P5 ;  /* 0xff80000004727808 */ /* 0x008fc40006800000 */
[----:B------:R-:W-:Y:S02]  /*22530*/  FSEL R42, R247, -INF , !P4 ;  /* 0xff800000f72a7808 */ /* 0x000fe40006000000 */
[----:B----4-:R-:W-:Y:S01]  /*22540*/  FSEL R115, R3, -INF , !P2 ;  /* 0xff80000003737808 */ /* 0x010fe20005000000 */
        /* <DEDUP_REMOVED lines=63> */
.L_x_2179:
[----:B------:R-:W2:Y:S02]  /*22940*/  LD.E R0, desc[UR6][R22.64+0x38] ;  /* 0x0000380616007980 */ /* 0x000ea4000c101900 */
[----:B--2---:R-:W-:-:S04]  /*22950*/  LEA R0, -R0, RZ, 0x8 ;  /* 0x000000ff00007211 */ /* 0x004fc800078e41ff */
[----:B------:R-:W-:Y:S02]  /*22960*/  SHF.R.S32.HI R2, RZ, 0x1f, R0 ;  /* 0x0000001fff027819 */ /* 0x000fe40000011400 */
.L_x_2180:
[----:B------:R-:W-:Y:S05]  /*22970*/  BSYNC B0 ;  /* 0x0000000000007941 */ /* 0x000fea0003800000 */
.L_x_2178:
        /* <DEDUP_REMOVED lines=175> */
.L_x_2182:
[----:B------:R-:W-:Y:S05]  /*23470*/  BSYNC B0 ;  /* 0x0000000000007941 */ /* 0x000fea0003800000 */
.L_x_2181:
[----:B------:R-:W0:Y:S01]  /*23480*/  LDGDEPBAR ;  /* 0x00000000000079af */ /* 0x000e220000000000 */
[----:B------:R-:W-:-:S04]  /*23490*/  LEA R243, P0, R0, R243, 0x1 ;  /* 0x000000f300f37211 */ /* 0x000fc800078008ff */
[----:B------:R-:W-:-:S09]  /*234a0*/  LEA.HI.X R239, R0, R239, R2, 0x1, P0 ;  /* 0x000000ef00ef7211 */ /* 0x000fd200000f0c02 */
.L_x_2177:
[----:B------:R-:W-:Y:S05]  /*234b0*/  BSYNC B1 ;  /* 0x0000000000017941 */ /* 0x000fea0003800000 */
.L_x_2176:
[----:B-----5:R-:W-:Y:S01]  /*234c0*/  FMNMX.FTZ R0, R37, R42, !PT ;  /* 0x0000002a25007209 */ /* 0x020fe20007810000 */
[----:B--2---:R-:W2:Y:S03]  /*234d0*/  LDL.LU R7, [R1+0x8] ;  /* 0x0000080001077983 */ /* 0x004ea60000300800 */
[----:B------:R-:W-:Y:S01]  /*234e0*/  FMNMX.FTZ R0, R44, R0, !PT ;  /* 0x000000002c007209 */ /* 0x000fe20007810000 */
[----:B------:R-:W3:Y:S03]  /*234f0*/  LDL.LU R8, [R1+0xc] ;  /* 0x00000c0001087983 */ /* 0x000ee60000300800 */
[----:B------:R-:W-:Y:S01]  /*23500*/  FMNMX.FTZ R0, R124, R0, !PT ;  /* 0x000000007c007209 */ /* 0x000fe20007810000 */
[----:B-1----:R-:W-:Y:S03]  /*23510*/  LDSM.16.MT88.4 R16, [R181+0xa000] ;  /* 0x00a00000b510783b */ /* 0x002fe60000004200 */
[----:B------:R-:W-:Y:S01]  /*23520*/  FMNMX.FTZ R2, R50, R0, !PT ;  /* 0x0000000032027209 */ /* 0x000fe20007810000 */
[----:B------:R-:W-:Y:S03]  /*23530*/  LDSM.16.MT88.4 R32, [R179+0xa800] ;  /* 0x00a80000b320783b */ /* 0x000fe60000004200 */
[----:B------:R-:W-:Y:S01]  /*23540*/  FMNMX.FTZ R2, R122, R2, !PT ;  /* 0x000000027a027209 */ /* 0x000fe20007810000 */
[----:B------:R1:W4:Y:S01]  /*23550*/  LD.E R0, desc[UR6][R22.64+0xdc] ;  /* 0x0000dc0616007980 */ /* 0x000322000c101900 */
        /* <DEDUP_REMOVED lines=12> */
[----:B------:R-:W-:Y:S01]  /*23620*/  FMNMX.FTZ R3, R130, R3, !PT ;  /* 0x0000000382037209 */ /* 0x000fe20007810000 */
[----:B-1----:R-:W-:Y:S01]  /*23630*/  LDSM.16.MT88.4 R20, [R179+0xa000] ;  /* 0x00a00000b314783b */ /* 0x002fe20000004200 */
        /* <DEDUP_REMOVED lines=96> */
[----:B------:R-:W-:-:S04]  /*23c40*/  FMNMX.FTZ R2, R223, R2, !PT ;  /* 0x00000002df027209 */ /* 0x000fc80007810000 */
[----:B------:R-:W-:-:S04]  /*23c50*/  FMNMX.FTZ R2, R230, R2, !PT ;  /* 0x00000002e6027209 */ /* 0x000fc80007810000 */
[----:B------:R-:W-:-:S04]  /*23c60*/  FMNMX.FTZ R2, R224, R2, !PT ;  /* 0x00000002e0027209 */ /* 0x000fc80007810000 */
[----:B------:R-:W-:-:S04]  /*23c70*/  FMNMX.FTZ R2, R231, R2, !PT ;  /* 0x00000002e7027209 */ /* 0x000fc80007810000 */
[----:B------:R-:W-:-:S05]  /*23c80*/  FMNMX.FTZ R2, R115, R2, !PT ;  /* 0x0000000273027209 */ /* 0x000fca0007810000 */
[----:B------:R-:W1:Y:S02]  /*23c90*/  SHFL.BFLY PT, R4, R2, 0x2, 0x1f ;  /* 0x0c401f0002047f89 */ /* 0x000e6400000e0000 */
[----:B-1----:R-:W-:-:S05]  /*23ca0*/  FMNMX.FTZ R2, R2, R4, !PT ;  /* 0x0000000402027209 */ /* 0x002fca0007810000 */
[----:B------:R-:W1:Y:S01]  /*23cb0*/  SHFL.BFLY PT, R4, R2, 0x1, 0x1f ;  /* 0x0c201f0002047f89 */ /* 0x000e6200000e0000 */
[----:B--2---:R-:W-:Y:S02]  /*23cc0*/  MOV R25, R7 ;  /* 0x0000000700197202 */ /* 0x004fe40000000f00 */
[----:B---3--:R-:W-:Y:S02]  /*23cd0*/  MOV R24, R8 ;  /* 0x0000000800187202 */ /* 0x008fe40000000f00 */
[----:B------:R-:W-:Y:S02]  /*23ce0*/  MOV R40, R25 ;  /* 0x0000001900287202 */ /* 0x000fe40000000f00 */
[----:B------:R-:W-:Y:S02]  /*23cf0*/  MOV R41, R24 ;  /* 0x0000001800297202 */ /* 0x000fe40000000f00 */
[----:B-1----:R-:W-:Y:S02]  /*23d00*/  FMNMX.FTZ R80, R2, R4, !PT ;  /* 0x0000000402507209 */ /* 0x002fe40007810000 */
[----:B------:R-:W-:-:S02]  /*23d10*/  FMNMX.FTZ R2, R212, R3, !PT ;  /* 0x00000003d4027209 */ /* 0x000fc40007810000 */
[----:B------:R-:W-:Y:S02]  /*23d20*/  FSETP.NEU.FTZ.AND P0, PT, R80, -INF , PT ;  /* 0xff8000005000780b */ /* 0x000fe40003f1d000 */
[----:B------:R-:W-:Y:S01]  /*23d30*/  FMNMX.FTZ R2, R228, R2, !PT ;  /* 0x00000002e4027209 */ /* 0x000fe20007810000 */
[----:B----4-:R-:W-:-:S03]  /*23d40*/  FMUL.FTZ R3, R0, R80 ;  /* 0x0000005000037220 */ /* 0x010fc60000410000 */
[----:B------:R-:W-:Y:S02]  /*23d50*/  FMNMX.FTZ R2, R219, R2, !PT ;  /* 0x00000002db027209 */ /* 0x000fe40007810000 */
[----:B------:R-:W-:Y:S02]  /*23d60*/  FSEL R3, R3, RZ, P0 ;  /* 0x000000ff03037208 */ /* 0x000fe40000000000 */
[----:B------:R-:W-:-:S03]  /*23d70*/  FMNMX.FTZ R2, R229, R2, !PT ;  /* 0x00000002e5027209 */ /* 0x000fc60007810000 */
[--C-:B------:R-:W-:Y:S01]  /*23d80*/  FFMA.FTZ R4, R42, R0, -R3.reuse ;  /* 0x000000002a047223 */ /* 0x100fe20000010803 */
[----:B------:R-:W-:Y:S01]  /*23d90*/  FMNMX.FTZ R2, R221, R2, !PT ;  /* 0x00000002dd027209 */ /* 0x000fe20007810000 */
[----:B------:R-:W-:Y:S02]  /*23da0*/  FFMA.FTZ R5, R120, R0, -R3 ;  /* 0x0000000078057223 */ /* 0x000fe40000010803 */
[----:B------:R1:W-:Y:S01]  /*23db0*/  MUFU.EX2 R247, R4 ;  /* 0x0000000400f77308 */ /* 0x0003e20000000800 */
[----:B------:R-:W-:-:S04]  /*23dc0*/  FMNMX.FTZ R2, R232, R2, !PT ;  /* 0x00000002e8027209 */ /* 0x000fc80007810000 */
[----:B------:R-:W-:-:S04]  /*23dd0*/  FMNMX.FTZ R2, R226, R2, !PT ;  /* 0x00000002e2027209 */ /* 0x000fc80007810000 */
[----:B------:R-:W-:-:S04]  /*23de0*/  FMNMX.FTZ R2, R233, R2, !PT ;  /* 0x00000002e9027209 */ /* 0x000fc80007810000 */
[----:B------:R-:W-:Y:S01]  /*23df0*/  FMNMX.FTZ R2, R114, R2, !PT ;  /* 0x0000000272027209 */ /* 0x000fe20007810000 */
[----:B-1----:R-:W-:-:S04]  /*23e00*/  FFMA.FTZ R4, R44, R0, -R3 ;  /* 0x000000002c047223 */ /* 0x002fc80000010803 */
[----:B------:R-:W1:Y:S01]  /*23e10*/  SHFL.BFLY PT, R6, R2, 0x2, 0x1f ;  /* 0x0c401f0002067f89 */ /* 0x000e6200000e0000 */
[----:B------:R2:W3:Y:S02]  /*23e20*/  MUFU.EX2 R249, R4 ;  /* 0x0000000400f97308 */ /* 0x0004e40000000800 */
[----:B--2---:R-:W-:Y:S01]  /*23e30*/  FFMA.FTZ R4, R124, R0, -R3 ;  /* 0x000000007c047223 */ /* 0x004fe20000010803 */
[----:B---3--:R-:W-:-:S05]  /*23e40*/  F2FP.F16.F32.PACK_AB R13, R249, R247 ;  /* 0x000000f7f90d723e */ /* 0x008fca00000000ff */
[----:B------:R2:W-:Y:S01]  /*23e50*/  MUFU.EX2 R252, R4 ;  /* 0x0000000400fc7308 */ /* 0x0005e20000000800 */
[----:B-1----:R-:W-:Y:S01]  /*23e60*/  FMNMX.FTZ R2, R2, R6, !PT ;  /* 0x0000000602027209 */ /* 0x002fe20007810000 */
[----:B--2---:R-:W-:-:S06]  /*23e70*/  FFMA.FTZ R4, R50, R0, -R3 ;  /* 0x0000000032047223 */ /* 0x004fcc0000010803 */
        /* <DEDUP_REMOVED lines=9> */
[----:B-1----:R-:W1:Y:S01]  /*23f10*/  SHFL.BFLY PT, R5, R2, 0x1, 0x1f ;  /* 0x0c201f0002057f89 */ /* 0x002e6200000e0000 */
[----:B--2---:R-:W-:-:S06]  /*23f20*/  FFMA.FTZ R4, R49, R0, -R3 ;  /* 0x0000000031047223 */ /* 0x004fcc0000010803 */
[----:B------:R2:W3:Y:S01]  /*23f30*/  MUFU.EX2 R27, R4 ;  /* 0x00000004001b7308 */ /* 0x0004e20000000800 */
[----:B-1----:R-:W-:Y:S01]  /*23f40*/  FMNMX.FTZ R77, R2, R5, !PT ;  /* 0x00000005024d7209 */ /* 0x002fe20007810000 */
[-CC-:B------:R-:W-:Y:S01]  /*23f50*/  FFMA.FTZ R2, R113, R0.reuse, -R3.reuse ;  /* 0x0000000071027223 */ /* 0x180fe20000010803 */
[----:B------:R-:W-:Y:S02]  /*23f60*/  MOV R113, R9 ;  /* 0x0000000900717202 */ /* 0x000fe40000000f00 */
[----:B------:R-:W-:Y:S01]  /*23f70*/  FSETP.NEU.FTZ.AND P1, PT, R77, -INF , PT ;  /* 0xff8000004d00780b */ /* 0x000fe20003f3d000 */
[----:B--2---:R-:W-:Y:S01]  /*23f80*/  FFMA.FTZ R4, R52, R0, -R3 ;  /* 0x0000000034047223 */ /* 0x004fe20000010803 */
[----:B------:R-:W-:Y:S01]  /*23f90*/  FMUL.FTZ R5, R0, R77 ;  /* 0x0000004d00057220 */ /* 0x000fe20000410000 */
[----:B------:R-:W1:Y:S01]  /*23fa0*/  LDSM.16.MT88.4 R8, [R178+0xa000] ;  /* 0x00a00000b208783b */ /* 0x000e620000004200 */
[----:B------:R-:W-:Y:S01]  /*23fb0*/  F2FP.F16.F32.PACK_AB R15, R113, R252 ;  /* 0x000000fc710f723e */ /* 0x000fe200000000ff */
[----:B------:R2:W-:Y:S02]  /*23fc0*/  MUFU.EX2 R30, R4 ;  /* 0x00000004001e7308 */ /* 0x0005e40000000800 */
[----:B------:R-:W-:-:S05]  /*23fd0*/  FSEL R5, R5, RZ, P1 ;  /* 0x000000ff05057208 */ /* 0x000fca0000800000 */
[----:B------:R-:W-:-:S04]  /*23fe0*/  FFMA.FTZ R6, R56, R0, -R5 ;  /* 0x0000000038067223 */ /* 0x000fc80000010805 */
[----:B------:R-:W-:Y:S01]  /*23ff0*/  MUFU.EX2 R245, R6 ;  /* 0x0000000600f57308 */ /* 0x000fe20000000800 */
[----:B--2---:R-:W-:Y:S01]  /*24000*/  FFMA.FTZ R4, R119, R0, -R3 ;  /* 0x0000000077047223 */ /* 0x004fe20000010803 */
[----:B---3--:R-:W-:-:S06]  /*24010*/  MOV R119, R27 ;  /* 0x0000001b00777202 */ /* 0x008fcc0000000f00 */
[----:B------:R2:W-:Y:S02]  /*24020*/  MUFU.EX2 R29, R4 ;  /* 0x00000004001d7308 */ /* 0x0005e40000000800 */
[----:B--2---:R-:W-:-:S06]  /*24030*/  FFMA.FTZ R4, R48, R0, -R3 ;  /* 0x0000000030047223 */ /* 0x004fcc0000010803 */
[----:B------:R2:W-:Y:S02]  /*24040*/  MUFU.EX2 R122, R4 ;  /* 0x00000004007a7308 */ /* 0x0005e40000000800 */
[----:B--2---:R-:W-:-:S06]  /*24050*/  FFMA.FTZ R4, R117, R0, -R3 ;  /* 0x0000000075047223 */ /* 0x004fcc0000010803 */
[----:B------:R2:W-:Y:S08]  /*24060*/  MUFU.EX2 R117, R2 ;  /* 0x0000000200757308 */ /* 0x0005f00000000800 */
[----:B------:R3:W-:Y:S01]  /*24070*/  MUFU.EX2 R57, R4 ;  /* 0x0000000400397308 */ /* 0x0007e20000000800 */
[----:B--2---:R-:W-:-:S07]  /*24080*/  FFMA.FTZ R2, R51, R0, -R3 ;  /* 0x0000000033027223 */ /* 0x004fce0000010803 */
[----:B------:R2:W-:Y:S01]  /*24090*/  MUFU.EX2 R124, R2 ;  /* 0x00000002007c7308 */ /* 0x0005e20000000800 */
[----:B---3--:R-:W-:-:S07]  /*240a0*/  FFMA.FTZ R4, R46, R0, -R3 ;  /* 0x000000002e047223 */ /* 0x008fce0000010803 */
[----:B------:R3:W-:Y:S01]  /*240b0*/  MUFU.EX2 R59, R4 ;  /* 0x00000004003b7308 */ /* 0x0007e20000000800 */
[----:B--2---:R-:W-:-:S07]  /*240c0*/  FFMA.FTZ R2, R78, R0, -R3 ;  /* 0x000000004e027223 */ /* 0x004fce0000010803 */
[----:B------:R2:W-:Y:S01]  /*240d0*/  MUFU.EX2 R116, R2 ;  /* 0x0000000200747308 */ /* 0x0005e20000000800 */
[----:B---3--:R-:W-:Y:S01]  /*240e0*/  FSEL R4, R77, RZ, P1 ;  /* 0x000000ff4d047208 */ /* 0x008fe20000800000 */
[----:B--2---:R-:W-:-:S06]  /*240f0*/  FFMA.FTZ R2, R43, R0, -R5 ;  /* 0x000000002b027223 */ /* 0x004fcc0000010805 */
[----:B------:R2:W-:Y:S02]  /*24100*/  MUFU.EX2 R237, R2 ;  /* 0x0000000200ed7308 */ /* 0x0005e40000000800 */
[----:B--2---:R-:W-:-:S06]  /*24110*/  FFMA.FTZ R2, R58, R0, -R5 ;  /* 0x000000003a027223 */ /* 0x004fcc0000010805 */
[----:B------:R2:W3:Y:S02]  /*24120*/  MUFU.EX2 R244, R2 ;  /* 0x0000000200f47308 */ /* 0x0004e40000000800 */
[----:B--2---:R-:W-:Y:S01]  /*24130*/  FFMA.FTZ R2, R127, R0, -R5 ;  /* 0x000000007f027223 */ /* 0x004fe20000010805 */
[----:B---3--:R-:W-:Y:S02]  /*24140*/  F2FP.F16.F32.PACK_AB R12, R244, R237 ;  /* 0x000000edf40c723e */ /* 0x008fe400000000ff */
[----:B------:R-:W-:-:S03]  /*24150*/  MOV R127, R59 ;  /* 0x0000003b007f7202 */ /* 0x000fc60000000f00 */
[----:B------:R2:W3:Y:S01]  /*24160*/  MUFU.EX2 R246, R2 ;  /* 0x0000000200f67308 */ /* 0x0004e20000000800 */
[----:B------:R-:W-:Y:S02]  /*24170*/  MOV R59, R40 ;  /* 0x00000028003b7202 */ /* 0x000fe40000000f00 */
[----:B--2---:R-:W-:Y:S02]  /*24180*/  FSEL R2, R80, RZ, P0 ;  /* 0x000000ff50027208 */ /* 0x004fe40000000000 */
[----:B---3--:R-:W-:-:S03]  /*24190*/  F2FP.F16.F32.PACK_AB R14, R245, R246 ;  /* 0x000000f6f50e723e */ /* 0x008fc600000000ff */
[----:B------:R-:W-:-:S04]  /*241a0*/  FADD.FTZ R2, R37, -R2 ;  /* 0x8000000225027221 */ /* 0x000fc80000010000 */
[----:B------:R-:W-:Y:S01]  /*241b0*/  FMUL.FTZ R6, R0, R2 ;  /* 0x0000000200067220 */ /* 0x000fe20000410000 */
[----:B------:R-:W-:Y:S01]  /*241c0*/  FADD.FTZ R2, R36, -R4 ;  /* 0x8000000424027221 */ /* 0x000fe20000010000 */
[--C-:B------:R-:W-:Y:S01]  /*241d0*/  FFMA.FTZ R4, R55, R0, -R3.reuse ;  /* 0x0000000037047223 */ /* 0x100fe20000010803 */
[----:B------:R-:W-:Y:S02]  /*241e0*/  LDSM.16.MT88.4 R36, [R181+0xa800] ;  /* 0x00a80000b524783b */ /* 0x000fe40000004200 */
[----:B------:R-:W-:Y:S01]  /*241f0*/  FMUL.FTZ R2, R0, R2 ;  /* 0x0000000200027220 */ /* 0x000fe20000410000 */
[----:B------:R-:W2:Y:S08]  /*24200*/  MUFU.EX2 R6, R6 ;  /* 0x0000000600067308 */ /* 0x000eb00000000800 */
[----:B------:R3:W4:Y:S08]  /*24210*/  MUFU.EX2 R7, R2 ;  /* 0x0000000200077308 */ /* 0x0007300000000800 */
[----:B------:R1:W-:Y:S01]  /*24220*/  MUFU.EX2 R48, R4 ;  /* 0x0000000400307308 */ /* 0x0003e20000000800 */
[-C--:B--2---:R-:W-:Y:S01]  /*24230*/  FMUL.FTZ R166, R166, R6.reuse ;  /* 0x00000006a6a67220 */ /* 0x084fe20000410000 */
[-C--:B------:R-:W-:Y:S01]  /*24240*/  FMUL.FTZ R167, R167, R6.reuse ;  /* 0x00000006a7a77220 */ /* 0x080fe20000410000 */
[-C--:B------:R-:W-:Y:S01]  /*24250*/  FMUL.FTZ R162, R162, R6.reuse ;  /* 0x00000006a2a27220 */ /* 0x080fe20000410000 */
[-C--:B------:R-:W-:Y:S01]  /*24260*/  FMUL.FTZ R163, R163, R6.reuse ;  /* 0x00000006a3a37220 */ /* 0x080fe20000410000 */
[-C--:B------:R-:W-:Y:S01]  /*24270*/  FMUL.FTZ R158, R158, R6.reuse ;  /* 0x000000069e9e7220 */ /* 0x080fe20000410000 */
[-C--:B------:R-:W-:Y:S01]  /*24280*/  FMUL.FTZ R159, R159, R6.reuse ;  /* 0x000000069f9f7220 */ /* 0x080fe20000410000 */
[-C--:B------:R-:W-:Y:S01]  /*24290*/  FMUL.FTZ R142, R142, R6.reuse ;  /* 0x000000068e8e7220 */ /* 0x080fe20000410000 */
[----:B------:R-:W-:Y:S01]  /*242a0*/  FMUL.FTZ R143, R143, R6 ;  /* 0x000000068f8f7220 */ /* 0x000fe20000410000 */
        /* <DEDUP_REMOVED lines=8> */
[----:B-1----:R-:W-:Y:S01]  /*24330*/  MOV R4, R30 ;  /* 0x0000001e00047202 */ /* 0x002fe20000000f00 */
[C---:B------:R-:W-:Y:S01]  /*24340*/  HMMA.16816.F32 R164, R12.reuse, R8, R164 ;  /* 0x000000080ca4723c */ /* 0x040fe200000018a4 */
[-C--:B------:R-:W-:Y:S01]  /*24350*/  FMUL.FTZ R140, R140, R7.reuse ;  /* 0x000000078c8c7220 */ /* 0x080fe20000410000 */
[-C--:B------:R-:W-:Y:S01]  /*24360*/  FMUL.FTZ R141, R141, R7.reuse ;  /* 0x000000078d8d7220 */ /* 0x080fe20000410000 */
[-C--:B------:R-:W-:Y:S01]  /*24370*/  FMUL.FTZ R138, R138, R6.reuse ;  /* 0x000000068a8a7220 */ /* 0x080fe20000410000 */
[----:B------:R-:W-:Y:S01]  /*24380*/  FMUL.FTZ R139, R139, R6 ;  /* 0x000000068b8b7220 */ /* 0x000fe20000410000 */
[-C--:B------:R-:W-:Y:S01]  /*24390*/  FMUL.FTZ R136, R136, R7.reuse ;  /* 0x0000000788887220 */ /* 0x080fe20000410000 */
[C---:B------:R-:W-:Y:S01]  /*243a0*/  HMMA.16816.F32 R160, R12.reuse, R10, R160 ;  /* 0x0000000a0ca0723c */ /* 0x040fe200000018a0 */
[-C--:B------:R-:W-:Y:S01]  /*243b0*/  FMUL.FTZ R137, R137, R7.reuse ;  /* 0x0000000789897220 */ /* 0x080fe20000410000 */
[----:B------:R-:W-:Y:S01]  /*243c0*/  F2FP.F16.F32.PACK_AB R9, R120, R118 ;  /* 0x000000767809723e */ /* 0x000fe200000000ff */
[-C--:B------:R-:W-:Y:S01]  /*243d0*/  FMUL.FTZ R150, R150, R6.reuse ;  /* 0x0000000696967220 */ /* 0x080fe20000410000 */
[----:B------:R-:W-:Y:S01]  /*243e0*/  FMUL.FTZ R151, R151, R6 ;  /* 0x0000000697977220 */ /* 0x000fe20000410000 */
[----:B------:R-:W-:Y:S01]  /*243f0*/  FMUL.FTZ R148, R148, R7 ;  /* 0x0000000794947220 */ /* 0x000fe20000410000 */
[----:B--2---:R-:W-:Y:S01]  /*24400*/  FFMA.FTZ R2, R108, R0, -R3 ;  /* 0x000000006c027223 */ /* 0x004fe20000010803 */
[----:B------:R-:W-:Y:S01]  /*24410*/  MOV R108, R29 ;  /* 0x0000001d006c7202 */ /* 0x000fe20000000f00 */
[C---:B------:R-:W-:Y:S01]  /*24420*/  HMMA.16816.F32 R44, R12.reuse, R16, R156 ;  /* 0x000000100c2c723c */ /* 0x040fe2000000189c */
[----:B------:R-:W1:Y:S01]  /*24430*/  LDSM.16.MT88.4 R28, [R180+0xa000] ;  /* 0x00a00000b41c783b */ /* 0x000e620000004200 */
[----:B------:R2:W-:Y:S01]  /*24440*/  MUFU.EX2 R42, R2 ;  /* 0x00000002002a7308 */ /* 0x0005e20000000800 */
[-C--:B------:R-:W-:Y:S01]  /*24450*/  FMUL.FTZ R149, R149, R7.reuse ;  /* 0x0000000795957220 */ /* 0x080fe20000410000 */
[-C--:B------:R-:W-:Y:S01]  /*24460*/  FMUL.FTZ R154, R154, R6.reuse ;  /* 0x000000069a9a7220 */ /* 0x080fe20000410000 */
[-C--:B------:R-:W-:Y:S01]  /*24470*/  FMUL.FTZ R155, R155, R6.reuse ;  /* 0x000000069b9b7220 */ /* 0x080fe20000410000 */
[-C--:B------:R-:W-:Y:S01]  /*24480*/  FMUL.FTZ R152, R152, R7.reuse ;  /* 0x0000000798987220 */ /* 0x080fe20000410000 */
[-C--:B------:R-:W-:Y:S01]  /*24490*/  FMUL.FTZ R153, R153, R7.reuse ;  /* 0x0000000799997220 */ /* 0x080fe20000410000 */
[-C--:B------:R-:W-:Y:S01]  /*244a0*/  FMUL.FTZ R146, R146, R6.reuse ;  /* 0x0000000692927220 */ /* 0x080fe20000410000 */
[----:B------:R-:W-:Y:S01]  /*244b0*/  FMUL.FTZ R147, R147, R6 ;  /* 0x0000000693937220 */ /* 0x000fe20000410000 */
[----:B------:R-:W-:Y:S01]  /*244c0*/  HMMA.16816.F32 R148, R12, R20, R148 ;  /* 0x000000140c94723c */ /* 0x000fe20000001894 */
[-C--:B------:R-:W-:Y:S01]  /*244d0*/  FMUL.FTZ R144, R144, R7.reuse ;  /* 0x0000000790907220 */ /* 0x080fe20000410000 */
[----:B------:R-:W-:-:S04]  /*244e0*/  FMUL.FTZ R145, R145, R7 ;  /* 0x0000000791917220 */ /* 0x000fc80000410000 */
[----:B------:R-:W-:Y:S01]  /*244f0*/  HMMA.16816.F32 R52, R12, R18, R152 ;  /* 0x000000120c34723c */ /* 0x000fe20000001898 */
[----:B------:R-:W-:Y:S01]  /*24500*/  LDSM.16.MT88.4 R16, [R180+0xa800] ;  /* 0x00a80000b410783b */ /* 0x000fe20000004200 */
[----:B--2---:R-:W-:Y:S01]  /*24510*/  FFMA.FTZ R2, R129, R0, -R5 ;  /* 0x0000000081027223 */ /* 0x004fe20000010805 */
[----:B------:R-:W-:-:S03]  /*24520*/  MOV R129, R57 ;  /* 0x0000003900817202 */ /* 0x000fc60000000f00 */
[C---:B------:R-:W-:Y:S01]  /*24530*/  HMMA.16816.F32 R144, R12.reuse, R22, R144 ;  /* 0x000000160c90723c */ /* 0x040fe20000001890 */
[----:B------:R2:W-:Y:S01]  /*24540*/  MUFU.EX2 R242, R2 ;  /* 0x0000000200f27308 */ /* 0x0005e20000000800 */
[----:B------:R-:W-:Y:S01]  /*24550*/  LDSM.16.MT88.4 R20, [R178+0xb000] ;  /* 0x00b00000b214783b */ /* 0x000fe20000004200 */
[----:B------:R-:W-:Y:S01]  /*24560*/  MOV R57, R41 ;  /* 0x0000002900397202 */ /* 0x000fe20000000f00 */
[----:B--2---:R-:W-:Y:S02]  /*24570*/  FFMA.FTZ R2, R60, R0, -R5 ;  /* 0x000000003c027223 */ /* 0x004fe40000010805 */
[C---:B-1----:R-:W-:Y:S03]  /*24580*/  HMMA.16816.F32 R140, R12.reuse, R28, R140 ;  /* 0x0000001c0c8c723c */ /* 0x042fe6000000188c */
[----:B------:R1:W2:Y:S03]  /*24590*/  MUFU.EX2 R238, R2 ;  /* 0x0000000200ee7308 */ /* 0x0002a60000000800 */
[----:B------:R-:W-:Y:S07]  /*245a0*/  HMMA.16816.F32 R136, R12, R30, R136 ;  /* 0x0000001e0c88723c */ /* 0x000fee0000001888 */
[----:B------:R-:W-:-:S02]  /*245b0*/  F2FP.F16.F32.PACK_AB R13, R4, R121 ;  /* 0x00000079040d723e */ /* 0x000fc400000000ff */
[----:B------:R-:W-:Y:S01]  /*245c0*/  F2FP.F16.F32.PACK_AB R15, R122, R108 ;  /* 0x0000006c7a0f723e */ /* 0x000fe200000000ff */
[--C-:B-1----:R-:W-:Y:S01]  /*245d0*/  FFMA.FTZ R2, R130, R0, -R5.reuse ;  /* 0x0000000082027223 */ /* 0x102fe20000010805 */
[----:B------:R-:W-:Y:S02]  /*245e0*/  MOV R130, R26 ;  /* 0x0000001a00827202 */ /* 0x000fe40000000f00 */
[----:B------:R-:W1:Y:S01]  /*245f0*/  LDSM.16.MT88.4 R24, [R178+0xa800] ;  /* 0x00a80000b218783b */ /* 0x000e620000004200 */
[----:B------:R3:W-:Y:S01]  /*24600*/  MUFU.EX2 R78, R2 ;  /* 0x00000002004e7308 */ /* 0x0007e20000000800 */
[----:B--2---:R-:W-:Y:S02]  /*24610*/  F2FP.F16.F32.PACK_AB R8, R238, R242 ;  /* 0x000000f2ee08723e */ /* 0x004fe400000000ff */
[----:B------:R-:W-:Y:S01]  /*24620*/  F2FP.F16.F32.PACK_AB R11, R119, R130 ;  /* 0x00000082770b723e */ /* 0x000fe200000000ff */
[----:B---3--:R-:W-:-:S04]  /*24630*/  FFMA.FTZ R2, R62, R0, -R5 ;  /* 0x000000003e027223 */ /* 0x008fc80000010805 */
[----:B------:R2:W3:Y:S02]  /*24640*/  MUFU.EX2 R236, R2 ;  /* 0x0000000200ec7308 */ /* 0x0004e40000000800 */
[----:B--2---:R-:W-:Y:S01]  /*24650*/  FFMA.FTZ R2, R74, R0, -R3 ;  /* 0x000000004a027223 */ /* 0x004fe20000010803 */
[----:B---3--:R-:W-:-:S05]  /*24660*/  F2FP.F16.F32.PACK_AB R10, R236, R78 ;  /* 0x0000004eec0a723e */ /* 0x008fca00000000ff */
[----:B------:R2:W-:Y:S02]  /*24670*/  MUFU.EX2 R251, R2 ;  /* 0x0000000200fb7308 */ /* 0x0005e40000000800 */
[C---:B-1----:R-:W-:Y:S06]  /*24680*/  HMMA.16816.F32 R28, R8.reuse, R24, R164 ;  /* 0x00000018081c723c */ /* 0x042fec00000018a4 */
[----:B------:R-:W-:Y:S01]  /*24690*/  HMMA.16816.F32 R24, R8, R26, R160 ;  /* 0x0000001a0818723c */ /* 0x000fe200000018a0 */
[----:B------:R-:W-:Y:S02]  /*246a0*/  MOV R166, R42 ;  /* 0x0000002a00a67202 */ /* 0x000fe40000000f00 */
[----:B------:R-:W1:Y:S01]  /*246b0*/  LDSM.16.MT88.4 R40, [R181+0xb000] ;  /* 0x00b00000b528783b */ /* 0x000e620000004200 */
[----:B------:R-:W-:-:S02]  /*246c0*/  MOV R167, R48 ;  /* 0x0000003000a77202 */ /* 0x000fc40000000f00 */
[C---:B------:R-:W-:Y:S01]  /*246d0*/  HMMA.16816.F32 R44, R8.reuse, R36, R44 ;  /* 0x00000024082c723c */ /* 0x040fe2000000182c */
[-CC-:B--2---:R-:W-:Y:S01]  /*246e0*/  FFMA.FTZ R2, R64, R0.reuse, -R3.reuse ;  /* 0x0000000040027223 */ /* 0x184fe20000010803 */
[----:B------:R-:W-:Y:S03]  /*246f0*/  LDSM.16.MT88.4 R48, [R179+0xb000] ;  /* 0x00b00000b330783b */ /* 0x000fe60000004200 */
[----:B------:R2:W-:Y:S01]  /*24700*/  MUFU.EX2 R250, R2 ;  /* 0x0000000200fa7308 */ /* 0x0005e20000000800 */
[C---:B------:R-:W-:Y:S01]  /*24710*/  HMMA.16816.F32 R52, R8.reuse, R38, R52 ;  /* 0x000000260834723c */ /* 0x040fe20000001834 */
[----:B------:R-:W3:Y:S05]  /*24720*/  LDSM.16.MT88.4 R36, [R180+0xb000] ;  /* 0x00b00000b424783b */ /* 0x000eea0000004200 */
[C---:B------:R-:W-:Y:S06]  /*24730*/  HMMA.16816.F32 R136, R8.reuse, R18, R136 ;  /* 0x000000120888723c */ /* 0x040fec0000001888 */
[----:B------:R-:W-:Y:S01]  /*24740*/  HMMA.16816.F32 R60, R8, R34, R144 ;  /* 0x00000022083c723c */ /* 0x000fe20000001890 */
[----:B--2---:R-:W-:-:S04]  /*24750*/  FFMA.FTZ R2, R96, R0, -R3 ;  /* 0x0000000060027223 */ /* 0x004fc80000010803 */
[----:B------:R2:W-:Y:S02]  /*24760*/  MUFU.EX2 R248, R2 ;  /* 0x0000000200f87308 */ /* 0x0005e40000000800 */
[----:B--2---:R-:W-:-:S06]  /*24770*/  FFMA.FTZ R2, R134, R0, -R5 ;  /* 0x0000000086027223 */ /* 0x004fcc0000010805 */
[----:B------:R2:W-:Y:S02]  /*24780*/  MUFU.EX2 R156, R2 ;  /* 0x00000002009c7308 */ /* 0x0005e40000000800 */
[----:B--2---:R-:W-:-:S06]  /*24790*/  FFMA.FTZ R2, R66, R0, -R5 ;  /* 0x0000000042027223 */ /* 0x004fcc0000010805 */
[----:B------:R2:W4:Y:S02]  /*247a0*/  MUFU.EX2 R159, R2 ;  /* 0x00000002009f7308 */ /* 0x0005240000000800 */
[----:B--2---:R-:W-:Y:S01]  /*247b0*/  FFMA.FTZ R2, R135, R0, -R5 ;  /* 0x0000000087027223 */ /* 0x004fe20000010805 */
[----:B----4-:R-:W-:-:S05]  /*247c0*/  F2FP.F16.F32.PACK_AB R12, R159, R156 ;  /* 0x0000009c9f0c723e */ /* 0x010fca00000000ff */
[----:B------:R2:W-:Y:S02]  /*247d0*/  MUFU.EX2 R158, R2 ;  /* 0x00000002009e7308 */ /* 0x0005e40000000800 */
[-C--:B--2---:R-:W-:Y:S02]  /*247e0*/  FFMA.FTZ R2, R68, R0.reuse, -R5 ;  /* 0x0000000044027223 */ /* 0x084fe40000010805 */
[C---:B------:R-:W-:Y:S04]  /*247f0*/  HMMA.16816.F32 R68, R8.reuse, R32, R148 ;  /* 0x000000200844723c */ /* 0x040fe80000001894 */
[----:B------:R2:W4:Y:S02]  /*24800*/  MUFU.EX2 R161, R2 ;  /* 0x0000000200a17308 */ /* 0x0005240000000800 */
[----:B--2---:R-:W-:Y:S01]  /*24810*/  FFMA.FTZ R2, R72, R0, -R3 ;  /* 0x0000000048027223 */ /* 0x004fe20000010803 */
[----:B----4-:R-:W-:Y:S01]  /*24820*/  F2FP.F16.F32.PACK_AB R14, R161, R158 ;  /* 0x0000009ea10e723e */ /* 0x010fe200000000ff */
[----:B------:R-:W-:Y:S01]  /*24830*/  HMMA.16816.F32 R72, R8, R16, R140 ;  /* 0x000000100848723c */ /* 0x000fe2000000188c */
[----:B------:R-:W2:Y:S03]  /*24840*/  LDSM.16.MT88.4 R16, [R178+0xb800] ;  /* 0x00b80000b210783b */ /* 0x000ea60000004200 */
[----:B------:R4:W-:Y:S02]  /*24850*/  MUFU.EX2 R165, R2 ;  /* 0x0000000200a57308 */ /* 0x0009e40000000800 */
[----:B------:R-:W-:Y:S01]  /*24860*/  HMMA.16816.F32 R32, R12, R20, R28 ;  /* 0x000000140c20723c */ /* 0x000fe2000000181c */
[----:B------:R-:W2:Y:S01]  /*24870*/  LDSM.16.MT88.4 R28, [R181+0xb800] ;  /* 0x00b80000b51c783b */ /* 0x000ea20000004200 */
[----:B------:R-:W-:-:S04]  /*24880*/  F2FP.F16.F32.PACK_AB R9, R127, R129 ;  /* 0x000000817f09723e */ /* 0x000fc800000000ff */
[C---:B------:R-:W-:Y:S06]  /*24890*/  HMMA.16816.F32 R24, R12.reuse, R22, R24 ;  /* 0x000000160c18723c */ /* 0x040fec0000001818 */
[----:B-1----:R-:W-:Y:S01]  /*248a0*/  HMMA.16816.F32 R20, R12, R40, R44 ;  /* 0x000000280c14723c */ /* 0x002fe2000000182c */
[----:B----4-:R-:W-:-:S04]  /*248b0*/  FFMA.FTZ R2, R97, R0, -R3 ;  /* 0x0000000061027223 */ /* 0x010fc80000010803 */
[----:B------:R1:W-:Y:S01]  /*248c0*/  MUFU.EX2 R164, R2 ;  /* 0x0000000200a47308 */ /* 0x0003e20000000800 */
[C---:B------:R-:W-:Y:S01]  /*248d0*/  HMMA.16816.F32 R40, R12.reuse, R42, R52 ;  /* 0x0000002a0c28723c */ /* 0x040fe20000001834 */
[----:B------:R-:W4:Y:S05]  /*248e0*/  LDSM.16.MT88.4 R52, [R179+0xb800] ;  /* 0x00b80000b334783b */ /* 0x000f2a0000004200 */
[C---:B---3--:R-:W-:Y:S06]  /*248f0*/  HMMA.16816.F32 R72, R12.reuse, R36, R72 ;  /* 0x000000240c48723c */ /* 0x048fec0000001848 */
[----:B------:R-:W-:Y:S01]  /*24900*/  HMMA.16816.F32 R68, R12, R48, R68 ;  /* 0x000000300c44723c */ /* 0x000fe20000001844 */
[----:B-1----:R-:W-:-:S05]  /*24910*/  FFMA.FTZ R2, R65, R0, -R3 ;  /* 0x0000000041027223 */ /* 0x002fca0000010803 */
[----:B------:R-:W-:Y:S01]  /*24920*/  HMMA.16816.F32 R60, R12, R50, R60 ;  /* 0x000000320c3c723c */ /* 0x000fe2000000183c */
[----:B------:R-:W1:Y:S01]  /*24930*/  LDSM.16.MT88.4 R48, [R180+0xb800] ;  /* 0x00b80000b430783b */ /* 0x000e620000004200 */
[----:B------:R3:W-:Y:S02]  /*24940*/  MUFU.EX2 R163, R2 ;  /* 0x0000000200a37308 */ /* 0x0007e40000000800 */
[----:B---3--:R-:W-:Y:S01]  /*24950*/  FFMA.FTZ R2, R168, R0, -R5 ;  /* 0x00000000a8027223 */ /* 0x008fe20000010805 */
[----:B------:R-:W-:-:S05]  /*24960*/  MOV R168, R58 ;  /* 0x0000003a00a87202 */ /* 0x000fca0000000f00 */
[----:B------:R3:W-:Y:S02]  /*24970*/  MUFU.EX2 R155, R2 ;  /* 0x00000002009b7308 */ /* 0x0007e40000000800 */
[----:B---3--:R-:W-:Y:S01]  /*24980*/  FFMA.FTZ R2, R76, R0, -R5 ;  /* 0x000000004c027223 */ /* 0x008fe20000010805 */
[----:B------:R-:W-:Y:S02]  /*24990*/  MOV R76, R124 ;  /* 0x0000007c004c7202 */ /* 0x000fe40000000f00 */
[----:B------:R-:W-:-:S03]  /*249a0*/  MOV R124, R59 ;  /* 0x0000003b007c7202 */ /* 0x000fc60000000f00 */
[----:B------:R3:W2:Y:S01]  /*249b0*/  MUFU.EX2 R153, R2 ;  /* 0x0000000200997308 */ /* 0x0006a20000000800 */
[----:B------:R-:W-:Y:S01]  /*249c0*/  F2FP.F16.F32.PACK_AB R11, R76, R117 ;  /* 0x000000754c0b723e */ /* 0x000fe200000000ff */
[----:B---3--:R-:W-:Y:S01]  /*249d0*/  FFMA.FTZ R2, R169, R0, -R5 ;  /* 0x00000000a9027223 */ /* 0x008fe20000010805 */
[----:B--2---:R-:W-:Y:S02]  /*249e0*/  F2FP.F16.F32.PACK_AB R8, R153, R155 ;  /* 0x0000009b9908723e */ /* 0x004fe400000000ff */
[----:B------:R-:W-:-:S03]  /*249f0*/  MOV R169, R116 ;  /* 0x0000007400a97202 */ /* 0x000fc60000000f00 */
[----:B------:R2:W-:Y:S01]  /*24a00*/  MUFU.EX2 R152, R2 ;  /* 0x0000000200987308 */ /* 0x0005e20000000800 */
[----:B------:R-:W-:Y:S02]  /*24a10*/  MOV R116, R57 ;  /* 0x0000003900747202 */ /* 0x000fe40000000f00 */
[----:B------:R-:W-:Y:S01]  /*24a20*/  HMMA.16816.F32 R56, R12, R38, R136 ;  /* 0x000000260c38723c */ /* 0x000fe20000001888 */
[----:B------:R-:W3:Y:S01]  /*24a30*/  LDSM.16.MT88.4 R36, [R178+0xc000] ;  /* 0x00c00000b224783b */ /* 0x000ee20000004200 */
[----:B------:R-:W-:-:S05]  /*24a40*/  MOV R96, R116 ;  /* 0x0000007400607202 */ /* 0x000fca0000000f00 */
[----:B------:R-:W-:Y:S02]  /*24a50*/  F2FP.F16.F32.PACK_AB R13, R168, R169 ;  /* 0x000000a9a80d723e */ /* 0x000fe400000000ff */
[----:B------:R-:W-:Y:S01]  /*24a60*/  F2FP.F16.F32.PACK_AB R15, R167, R166 ;  /* 0x000000a6a70f723e */ /* 0x000fe200000000ff */
[----:B--2---:R-:W-:Y:S01]  /*24a70*/  FFMA.FTZ R2, R79, R0, -R5 ;  /* 0x000000004f027223 */ /* 0x004fe20000010805 */
[----:B------:R-:W-:-:S03]  /*24a80*/  MOV R79, R120 ;  /* 0x00000078004f7202 */ /* 0x000fc60000000f00 */
[----:B------:R2:W4:Y:S02]  /*24a90*/  MUFU.EX2 R151, R2 ;  /* 0x0000000200977308 */ /* 0x0005240000000800 */
[----:B--2---:R-:W-:Y:S01]  /*24aa0*/  FFMA.FTZ R2, R98, R0, -R3 ;  /* 0x0000000062027223 */ /* 0x004fe20000010803 */
[----:B----4-:R-:W-:-:S05]  /*24ab0*/  F2FP.F16.F32.PACK_AB R10, R151, R152 ;  /* 0x00000098970a723e */ /* 0x010fca00000000ff */
[----:B------:R2:W-:Y:S02]  /*24ac0*/  MUFU.EX2 R162, R2 ;  /* 0x0000000200a27308 */ /* 0x0005e40000000800 */
[C---:B------:R-:W-:Y:S06]  /*24ad0*/  HMMA.16816.F32 R44, R8.reuse, R18, R24 ;  /* 0x00000012082c723c */ /* 0x040fec0000001818 */
[C---:B------:R-:W-:Y:S06]  /*24ae0*/  HMMA.16816.F32 R24, R8.reuse, R28, R20 ;  /* 0x0000001c0818723c */ /* 0x040fec0000001814 */
[----:B------:R-:W-:Y:S01]  /*24af0*/  HMMA.16816.F32 R20, R8, R30, R40 ;  /* 0x0000001e0814723c */ /* 0x000fe20000001828 */
[----:B--2---:R-:W-:-:S04]  /*24b00*/  FFMA.FTZ R2, R67, R0, -R3 ;  /* 0x0000000043027223 */ /* 0x004fc80000010803 */
[----:B------:R2:W-:Y:S01]  /*24b10*/  MUFU.EX2 R160, R2 ;  /* 0x0000000200a07308 */ /* 0x0005e20000000800 */
[C---:B------:R-:W-:Y:S01]  /*24b20*/  HMMA.16816.F32 R64, R8.reuse, R16, R32 ;  /* 0x000000100840723c */ /* 0x040fe20000001820 */
[----:B------:R-:W4:Y:S04]  /*24b30*/  LDSM.16.MT88.4 R16, [R181+0xc000] ;  /* 0x00c00000b510783b */ /* 0x000f280000004200 */
[----:B------:R-:W4:Y:S01]  /*24b40*/  LDSM.16.MT88.4 R32, [R179+0xc000] ;  /* 0x00c00000b320783b */ /* 0x000f220000004200 */
[C---:B------:R-:W-:Y:S06]  /*24b50*/  HMMA.16816.F32 R68, R8.reuse, R52, R68 ;  /* 0x000000340844723c */ /* 0x040fec0000001844 */
        /* <DEDUP_REMOVED lines=26> */
[C---:B------:R-:W-:Y:S01]  /*24d00*/  HMMA.16816.F32 R52, R12.reuse, R38, R44 ;  /* 0x000000260c34723c */ /* 0x040fe2000000182c */
[----:B------:R-:W3:Y:S05]  /*24d10*/  LDSM.16.MT88.4 R44, [R178+0xc800] ;  /* 0x00c80000b22c783b */ /* 0x000eea0000004200 */
[C---:B----4-:R-:W-:Y:S01]  /*24d20*/  HMMA.16816.F32 R28, R12.reuse, R18, R20 ;  /* 0x000000120c1c723c */ /* 0x050fe20000001814 */
[----:B------:R-:W4:Y:S05]  /*24d30*/  LDSM.16.MT88.4 R20, [R181+0xc800] ;  /* 0x00c80000b514783b */ /* 0x000f2a0000004200 */
[C---:B------:R-:W-:Y:S01]  /*24d40*/  HMMA.16816.F32 R64, R12.reuse, R36, R64 ;  /* 0x000000240c40723c */ /* 0x040fe20000001840 */
[-CC-:B-1----:R-:W-:Y:S01]  /*24d50*/  FFMA.FTZ R2, R172, R0.reuse, -R3.reuse ;  /* 0x00000000ac027223 */ /* 0x182fe20000010803 */
[----:B------:R-:W-:Y:S01]  /*24d60*/  MOV R172, R127 ;  /* 0x0000007f00ac7202 */ /* 0x000fe20000000f00 */
[----:B------:R-:W-:Y:S02]  /*24d70*/  LDSM.16.MT88.4 R36, [R180+0xc800] ;  /* 0x00c80000b424783b */ /* 0x000fe40000004200 */
[----:B------:R1:W-:Y:S01]  /*24d80*/  MUFU.EX2 R150, R2 ;  /* 0x0000000200967308 */ /* 0x0003e20000000800 */
[C---:B------:R-:W-:Y:S01]  /*24d90*/  HMMA.16816.F32 R60, R12.reuse, R16, R24 ;  /* 0x000000100c3c723c */ /* 0x040fe20000001818 */
[----:B------:R-:W4:Y:S05]  /*24da0*/  LDSM.16.MT88.4 R16, [R179+0xc800] ;  /* 0x00c80000b310783b */ /* 0x000f2a0000004200 */
        /* <DEDUP_REMOVED lines=20> */
[C---:B---3--:R-:W-:Y:S06]  /*24ef0*/  HMMA.16816.F32 R64, R8.reuse, R44, R64 ;  /* 0x0000002c0840723c */ /* 0x048fec0000001840 */
[C---:B------:R-:W-:Y:S01]  /*24f00*/  HMMA.16816.F32 R52, R8.reuse, R46, R52 ;  /* 0x0000002e0834723c */ /* 0x040fe20000001834 */
[----:B------:R-:W2:Y:S05]  /*24f10*/  LDSM.16.MT88.4 R44, [R178+0xd000] ;  /* 0x00d00000b22c783b */ /* 0x000eaa0000004200 */
[C---:B----4-:R-:W-:Y:S01]  /*24f20*/  HMMA.16816.F32 R32, R8.reuse, R22, R28 ;  /* 0x000000160820723c */ /* 0x050fe2000000181c */
        /* <DEDUP_REMOVED lines=14> */
[----:B---3--:R-:W-:-:S04]  /*25010*/  FFMA.FTZ R2, R111, R0, -R5 ;  /* 0x000000006f027223 */ /* 0x008fc80000010805 */
        /* <DEDUP_REMOVED lines=11> */
[----:B------:R2:W3:Y:S02]  /*250d0*/  MUFU.EX2 R137, R2 ;  /* 0x0000000200897308 */ /* 0x0004e40000000800 */
        /* <DEDUP_REMOVED lines=16> */
[----:B------:R-:W-:Y:S02]  /*251e0*/  LDSM.16.MT88.4 R40, [R181+0xe000] ;  /* 0x00e00000b528783b */ /* 0x000fe40000004200 */
[----:B------:R-:W-:-:S02]  /*251f0*/  F2FP.F16.F32.PACK_AB R13, R143, R144 ;  /* 0x000000908f0d723e */ /* 0x000fc400000000ff */
[----:B---3--:R-:W-:Y:S01]  /*25200*/  F2FP.F16.F32.PACK_AB R15, R137, R142 ;  /* 0x0000008e890f723e */ /* 0x008fe200000000ff */
        /* <DEDUP_REMOVED lines=19> */
[----:B------:R1:W2:Y:S01]  /*25340*/  MUFU.EX2 R124, R2 ;  /* 0x00000002007c7308 */ /* 0x0002a20000000800 */
[C---:B------:R-:W-:Y:S01]  /*25350*/  HMMA.16816.F32 R48, R8.reuse, R34, R36 ;  /* 0x000000220830723c */ /* 0x040fe20000001824 */
[----:B------:R-:W3:Y:S05]  /*25360*/  LDSM.16.MT88.4 R32, [R179+0xe000] ;  /* 0x00e00000b320783b */ /* 0x000eea0000004200 */
[C---:B----4-:R-:W-:Y:S06]  /*25370*/  HMMA.16816.F32 R36, R8.reuse, R26, R28 ;  /* 0x0000001a0824723c */ /* 0x050fec000000181c */
[----:B------:R-:W-:Y:S01]  /*25380*/  HMMA.16816.F32 R72, R8, R16, R72 ;  /* 0x000000100848723c */ /* 0x000fe20000001848 */
[----:B-1----:R-:W-:-:S05]  /*25390*/  FFMA.FTZ R2, R112, R0, -R3 ;  /* 0x0000000070027223 */ /* 0x002fca0000010803 */
[C---:B------:R-:W-:Y:S01]  /*253a0*/  HMMA.16816.F32 R28, R8.reuse, R18, R20 ;  /* 0x00000012081c723c */ /* 0x040fe20000001814 */
[----:B------:R-:W1:Y:S01]  /*253b0*/  LDSM.16.MT88.4 R16, [R180+0xe000] ;  /* 0x00e00000b410783b */ /* 0x000e620000004200 */
[----:B------:R4:W-:Y:S03]  /*253c0*/  MUFU.EX2 R123, R2 ;  /* 0x00000002007b7308 */ /* 0x0009e60000000800 */
[----:B------:R-:W1:Y:S01]  /*253d0*/  LDSM.16.MT88.4 R20, [R178+0xe800] ;  /* 0x00e80000b214783b */ /* 0x000e620000004200 */
[----:B------:R-:W-:Y:S07]  /*253e0*/  HMMA.16816.F32 R68, R8, R24, R68 ;  /* 0x000000180844723c */ /* 0x000fee0000001844 */
[----:B------:R-:W-:-:S02]  /*253f0*/  F2FP.F16.F32.PACK_AB R9, R135, R136 ;  /* 0x000000888709723e */ /* 0x000fc400000000ff */
[----:B--2---:R-:W-:Y:S01]  /*25400*/  F2FP.F16.F32.PACK_AB R11, R124, R126 ;  /* 0x0000007e7c0b723e */ /* 0x004fe200000000ff */
[----:B----4-:R-:W-:Y:S01]  /*25410*/  FFMA.FTZ R2, R193, R0, -R5 ;  /* 0x00000000c1027223 */ /* 0x010fe20000010805 */
[----:B------:R-:W-:-:S03]  /*25420*/  MOV R193, R117 ;  /* 0x0000007500c17202 */ /* 0x000fc60000000f00 */
[----:B------:R2:W-:Y:S02]  /*25430*/  MUFU.EX2 R116, R2 ;  /* 0x0000000200747308 */ /* 0x0005e40000000800 */
[----:B--2---:R-:W-:-:S06]  /*25440*/  FFMA.FTZ R2, R95, R0, -R5 ;  /* 0x000000005f027223 */ /* 0x004fcc0000010805 */
[----:B------:R2:W4:Y:S02]  /*25450*/  MUFU.EX2 R112, R2 ;  /* 0x0000000200707308 */ /* 0x0005240000000800 */
[----:B--2---:R-:W-:Y:S01]  /*25460*/  FFMA.FTZ R2, R195, R0, -R5 ;  /* 0x00000000c3027223 */ /* 0x004fe20000010805 */
[----:B------:R-:W-:Y:S02]  /*25470*/  MOV R195, R118 ;  /* 0x0000007600c37202 */ /* 0x000fe40000000f00 */
[----:B----4-:R-:W-:-:S03]  /*25480*/  F2FP.F16.F32.PACK_AB R12, R112, R116 ;  /* 0x00000074700c723e */ /* 0x010fc600000000ff */
[----:B------:R2:W-:Y:S02]  /*25490*/  MUFU.EX2 R111, R2 ;  /* 0x00000002006f7308 */ /* 0x0005e40000000800 */
[----:B--2---:R-:W-:-:S06]  /*254a0*/  FFMA.FTZ R2, R102, R0, -R5 ;  /* 0x0000000066027223 */ /* 0x004fcc0000010805 */
[----:B------:R2:W4:Y:S02]  /*254b0*/  MUFU.EX2 R110, R2 ;  /* 0x00000002006e7308 */ /* 0x0005240000000800 */
[----:B--2---:R-:W-:Y:S01]  /*254c0*/  FFMA.FTZ R2, R101, R0, -R3 ;  /* 0x0000000065027223 */ /* 0x004fe20000010803 */
[----:B----4-:R-:W-:-:S05]  /*254d0*/  F2FP.F16.F32.PACK_AB R14, R110, R111 ;  /* 0x0000006f6e0e723e */ /* 0x010fca00000000ff */
[----:B------:R2:W4:Y:S02]  /*254e0*/  MUFU.EX2 R118, R2 ;  /* 0x0000000200767308 */ /* 0x0005240000000800 */
[C---:B---3--:R-:W-:Y:S06]  /*254f0*/  HMMA.16816.F32 R64, R12.reuse, R44, R64 ;  /* 0x0000002c0c40723c */ /* 0x048fec0000001840 */
[C---:B------:R-:W-:Y:S01]  /*25500*/  HMMA.16816.F32 R24, R12.reuse, R46, R52 ;  /* 0x0000002e0c18723c */ /* 0x040fe20000001834 */
[----:B------:R-:W3:Y:S05]  /*25510*/  LDSM.16.MT88.4 R44, [R181+0xe800] ;  /* 0x00e80000b52c783b */ /* 0x000eea0000004200 */
[C---:B------:R-:W-:Y:S01]  /*25520*/  HMMA.16816.F32 R52, R12.reuse, R34, R36 ;  /* 0x000000220c34723c */ /* 0x040fe20000001824 */
[--C-:B--2---:R-:W-:Y:S01]  /*25530*/  FFMA.FTZ R2, R188, R0, -R3.reuse ;  /* 0x00000000bc027223 */ /* 0x104fe20000010803 */
[----:B------:R-:W-:Y:S01]  /*25540*/  MOV R188, R96 ;  /* 0x0000006000bc7202 */ /* 0x000fe20000000f00 */
[----:B------:R-:W2:Y:S02]  /*25550*/  LDSM.16.MT88.4 R36, [R180+0xe800] ;  /* 0x00e80000b424783b */ /* 0x000ea40000004200 */
[----:B------:R4:W-:Y:S01]  /*25560*/  MUFU.EX2 R117, R2 ;  /* 0x0000000200757308 */ /* 0x0009e20000000800 */
[C---:B------:R-:W-:Y:S06]  /*25570*/  HMMA.16816.F32 R60, R12.reuse, R40, R60 ;  /* 0x000000280c3c723c */ /* 0x040fec000000183c */
[C---:B------:R-:W-:Y:S01]  /*25580*/  HMMA.16816.F32 R56, R12.reuse, R42, R48 ;  /* 0x0000002a0c38723c */ /* 0x040fe20000001830 */
[----:B------:R-:W2:Y:S05]  /*25590*/  LDSM.16.MT88.4 R48, [R179+0xe800] ;  /* 0x00e80000b330783b */ /* 0x000eaa0000004200 */
[----:B-1----:R-:W-:Y:S01]  /*255a0*/  HMMA.16816.F32 R72, R12, R16, R72 ;  /* 0x000000100c48723c */ /* 0x002fe20000001848 */
[----:B----4-:R-:W-:-:S05]  /*255b0*/  FFMA.FTZ R2, R103, R0, -R3 ;  /* 0x0000000067027223 */ /* 0x010fca0000010803 */
[C---:B------:R-:W-:Y:S01]  /*255c0*/  HMMA.16816.F32 R40, R12.reuse, R18, R28 ;  /* 0x000000120c28723c */ /* 0x040fe2000000181c */
[----:B------:R-:W-:Y:S01]  /*255d0*/  F2FP.F16.F32.PACK_AB R17, R118, R123 ;  /* 0x0000007b7611723e */ /* 0x000fe200000000ff */
[----:B------:R1:W4:Y:S04]  /*255e0*/  MUFU.EX2 R113, R2 ;  /* 0x0000000200717308 */ /* 0x0003280000000800 */
[----:B------:R-:W-:Y:S01]  /*255f0*/  HMMA.16816.F32 R68, R12, R32, R68 ;  /* 0x000000200c44723c */ /* 0x000fe20000001844 */
[----:B------:R-:W-:Y:S01]  /*25600*/  LDSM.16.MT88.4 R12, [R181+0xf000] ;  /* 0x00f00000b50c783b */ /* 0x000fe20000004200 */
[----:B-1----:R-:W-:Y:S01]  /*25610*/  FFMA.FTZ R2, R199, R0, -R5 ;  /* 0x00000000c7027223 */ /* 0x002fe20000010805 */
[----:B----4-:R-:W-:Y:S02]  /*25620*/  F2FP.F16.F32.PACK_AB R19, R113, R117 ;  /* 0x000000757113723e */ /* 0x010fe400000000ff */
[----:B------:R-:W-:Y:S01]  /*25630*/  MOV R199, R195 ;  /* 0x000000c300c77202 */ /* 0x000fe20000000f00 */
[----:B------:R1:W-:Y:S01]  /*25640*/  MUFU.EX2 R108, R2 ;  /* 0x00000002006c7308 */ /* 0x0003e20000000800 */
[----:B------:R-:W-:-:S02]  /*25650*/  MOV R195, R192 ;  /* 0x000000c000c37202 */ /* 0x000fc40000000f00 */
[----:B------:R-:W-:Y:S01]  /*25660*/  MOV R192, R82 ;  /* 0x0000005200c07202 */ /* 0x000fe20000000f00 */
[----:B-1----:R-:W-:-:S04]  /*25670*/  FFMA.FTZ R2, R104, R0, -R5 ;  /* 0x0000000068027223 */ /* 0x002fc80000010805 */
        /* <DEDUP_REMOVED lines=9> */
[C---:B------:R-:W-:Y:S06]  /*25710*/  HMMA.16816.F32 R64, R8.reuse, R20, R64 ;  /* 0x000000140840723c */ /* 0x040fec0000001840 */
[C---:B------:R-:W-:Y:S01]  /*25720*/  HMMA.16816.F32 R32, R8.reuse, R22, R24 ;  /* 0x000000160820723c */ /* 0x040fe20000001818 */
[----:B------:R-:W4:Y:S05]  /*25730*/  LDSM.16.MT88.4 R20, [R178+0xf000] ;  /* 0x00f00000b214783b */ /* 0x000f2a0000004200 */
[----:B---3--:R-:W-:Y:S01]  /*25740*/  HMMA.16816.F32 R24, R8, R46, R56 ;  /* 0x0000002e0818723c */ /* 0x008fe20000001838 */
[----:B-1----:R-:W-:-:S04]  /*25750*/  FFMA.FTZ R2, R106, R0, -R3 ;  /* 0x000000006a027223 */ /* 0x002fc80000010803 */
[----:B------:R1:W-:Y:S01]  /*25760*/  MUFU.EX2 R106, R2 ;  /* 0x00000002006a7308 */ /* 0x0003e20000000800 */
[C---:B--2---:R-:W-:Y:S06]  /*25770*/  HMMA.16816.F32 R72, R8.reuse, R36, R72 ;  /* 0x000000240848723c */ /* 0x044fec0000001848 */
[C---:B------:R-:W-:Y:S01]  /*25780*/  HMMA.16816.F32 R56, R8.reuse, R38, R40 ;  /* 0x000000260838723c */ /* 0x040fe20000001828 */
[----:B------:R-:W2:Y:S05]  /*25790*/  LDSM.16.MT88.4 R36, [R180+0xf000] ;  /* 0x00f00000b424783b */ /* 0x000eaa0000004200 */
[----:B------:R-:W-:Y:S01]  /*257a0*/  HMMA.16816.F32 R28, R8, R44, R60 ;  /* 0x0000002c081c723c */ /* 0x000fe2000000183c */
[----:B------:R-:W3:Y:S01]  /*257b0*/  LDSM.16.MT88.4 R44, [R179+0xf000] ;  /* 0x00f00000b32c783b */ /* 0x000ee20000004200 */
        /* <DEDUP_REMOVED lines=17> */
[----:B------:R1:W4:Y:S02]  /*258d0*/  MUFU.EX2 R102, R2 ;  /* 0x0000000200667308 */ /* 0x0003240000000800 */
[C---:B------:R-:W-:Y:S06]  /*258e0*/  HMMA.16816.F32 R64, R16.reuse, R20, R64 ;  /* 0x000000141040723c */ /* 0x040fec0000001840 */
[C---:B------:R-:W-:Y:S01]  /*258f0*/  HMMA.16816.F32 R52, R16.reuse, R22, R32 ;  /* 0x000000161034723c */ /* 0x040fe20000001820 */
[----:B------:R-:W3:Y:S05]  /*25900*/  LDSM.16.MT88.4 R20, [R181+0xf800] ;  /* 0x00f80000b514783b */ /* 0x000eea0000004200 */
[----:B------:R-:W-:Y:S01]  /*25910*/  HMMA.16816.F32 R40, R16, R12, R28 ;  /* 0x0000000c1028723c */ /* 0x000fe2000000181c */
[----:B-1----:R-:W-:-:S04]  /*25920*/  FFMA.FTZ R2, R206, R0, -R3 ;  /* 0x00000000ce027223 */ /* 0x002fc80000010803 */
[----:B------:R1:W-:Y:S01]  /*25930*/  MUFU.EX2 R100, R2 ;  /* 0x0000000200647308 */ /* 0x0003e20000000800 */
[----:B------:R-:W-:Y:S01]  /*25940*/  HMMA.16816.F32 R32, R16, R14, R24 ;  /* 0x0000000e1020723c */ /* 0x000fe20000001818 */
[----:B------:R-:W-:-:S05]  /*25950*/  F2FP.F16.F32.PACK_AB R13, R106, R109 ;  /* 0x0000006d6a0d723e */ /* 0x000fca00000000ff */
[----:B--2---:R-:W-:Y:S01]  /*25960*/  HMMA.16816.F32 R72, R16, R36, R72 ;  /* 0x000000241048723c */ /* 0x004fe20000001848 */
[----:B----4-:R-:W-:-:S05]  /*25970*/  F2FP.F16.F32.PACK_AB R15, R102, R105 ;  /* 0x00000069660f723e */ /* 0x010fca00000000ff */
[----:B---3--:R-:W-:Y:S01]  /*25980*/  HMMA.16816.F32 R28, R16, R44, R68 ;  /* 0x0000002c101c723c */ /* 0x008fe20000001844 */
        /* <DEDUP_REMOVED lines=17> */
[C---:B------:R-:W-:Y:S06]  /*25aa0*/  HMMA.16816.F32 R44, R12.reuse, R22, R32 ;  /* 0x000000160c2c723c */ /* 0x040fec0000001820 */
        /* <DEDUP_REMOVED lines=36> */
[----:B------:R-:W-:Y:S01]  /*25cf0*/  MOV R173, R81 ;  /* 0x0000005100ad7202 */ /* 0x000fe20000000f00 */
[----:B------:R-:W-:Y:S01]  /*25d00*/  FADD.FTZ R7, R249, R2 ;  /* 0x00000002f9077221 */ /* 0x000fe20000010000 */
[----:B------:R-:W-:Y:S01]  /*25d10*/  MOV R81, R4 ;  /* 0x0000000400517202 */ /* 0x000fe20000000f00 */
[-C--:B------:R-:W-:Y:S01]  /*25d20*/  FFMA.FTZ R4, R218, R0.reuse, -R3 ;  /* 0x00000000da047223 */ /* 0x080fe20000010803 */
[----:B------:R-:W-:Y:S01]  /*25d30*/  MOV R188, R83 ;  /* 0x0000005300bc7202 */ /* 0x000fe20000000f00 */
[----:B------:R-:W-:Y:S01]  /*25d40*/  FFMA.FTZ R2, R220, R0, -R5 ;  /* 0x00000000dc027223 */ /* 0x000fe20000010805 */
[----:B------:R-:W-:Y:S01]  /*25d50*/  FADD.FTZ R6, R244, R6 ;  /* 0x00000006f4067221 */ /* 0x000fe20000010000 */
[----:B------:R1:W-:Y:S01]  /*25d60*/  MUFU.EX2 R83, R4 ;  /* 0x0000000400537308 */ /* 0x0003e20000000800 */
[----:B------:R-:W-:Y:S01]  /*25d70*/  HMMA.16816.F32 R32, R8, R26, R28 ;  /* 0x0000001a0820723c */ /* 0x000fe2000000181c */
[----:B------:R-:W2:Y:S01]  /*25d80*/  LDSM.16.MT88.4 R24, [R181+0x10800] ;  /* 0x01080000b518783b */ /* 0x000ea20000004200 */
[----:B------:R-:W-:-:S04]  /*25d90*/  FADD.FTZ R6, R246, R6 ;  /* 0x00000006f6067221 */ /* 0x000fc80000010000 */
[----:B------:R-:W-:Y:S01]  /*25da0*/  FADD.FTZ R6, R245, R6 ;  /* 0x00000006f5067221 */ /* 0x000fe20000010000 */
[----:B------:R4:W-:Y:S01]  /*25db0*/  MUFU.EX2 R82, R2 ;  /* 0x0000000200527308 */ /* 0x0009e20000000800 */
[----:B------:R-:W-:Y:S02]  /*25dc0*/  HMMA.16816.F32 R48, R8, R40, R48 ;  /* 0x000000280830723c */ /* 0x000fe40000001830 */
[----:B------:R-:W-:-:S04]  /*25dd0*/  FADD.FTZ R6, R242, R6 ;  /* 0x00000006f2067221 */ /* 0x000fc80000010000 */
[----:B------:R-:W-:Y:S01]  /*25de0*/  HMMA.16816.F32 R44, R8, R42, R44 ;  /* 0x0000002a082c723c */ /* 0x000fe2000000182c */
[----:B-1----:R-:W-:-:S04]  /*25df0*/  FADD.FTZ R4, R252, R7 ;  /* 0x00000007fc047221 */ /* 0x002fc80000010000 */
[----:B------:R-:W-:Y:S01]  /*25e00*/  FADD.FTZ R4, R193, R4 ;  /* 0x00000004c1047221 */ /* 0x000fe20000010000 */
[----:B------:R-:W-:Y:S01]  /*25e10*/  MOV R193, R81 ;  /* 0x0000005100c17202 */ /* 0x000fe20000000f00 */
[----:B---3--:R-:W-:Y:S01]  /*25e20*/  HMMA.16816.F32 R40, R8, R12, R72 ;  /* 0x0000000c0828723c */ /* 0x008fe20000001848 */
[----:B----4-:R-:W-:-:S04]  /*25e30*/  FFMA.FTZ R2, R208, R0, -R5 ;  /* 0x00000000d0027223 */ /* 0x010fc80000010805 */
[----:B------:R1:W3:Y:S01]  /*25e40*/  MUFU.EX2 R81, R2 ;  /* 0x0000000200517308 */ /* 0x0002e20000000800 */
[----:B------:R-:W-:Y:S01]  /*25e50*/  HMMA.16816.F32 R28, R8, R14, R16 ;  /* 0x0000000e081c723c */ /* 0x000fe20000001810 */
[----:B------:R-:W4:Y:S04]  /*25e60*/  LDSM.16.MT88.4 R12, [R179+0x10800] ;  /* 0x01080000b30c783b */ /* 0x000f280000004200 */
[----:B------:R-:W4:Y:S02]  /*25e70*/  LDSM.16.MT88.4 R16, [R180+0x10800] ;  /* 0x01080000b410783b */ /* 0x000f240000004200 */
[----:B------:R-:W-:Y:S01]  /*25e80*/  F2FP.F16.F32.PACK_AB R9, R84, R89 ;  /* 0x000000595409723e */ /* 0x000fe200000000ff */
[----:B-1----:R-:W-:Y:S01]  /*25e90*/  FADD.FTZ R2, R199, R4 ;  /* 0x00000004c7027221 */ /* 0x002fe20000010000 */
[----:B------:R-:W-:Y:S01]  /*25ea0*/  FFMA.FTZ R4, R222, R0, -R5 ;  /* 0x00000000de047223 */ /* 0x000fe20000010805 */
[----:B---3--:R-:W-:-:S02]  /*25eb0*/  F2FP.F16.F32.PACK_AB R8, R81, R82 ;  /* 0x000000525108723e */ /* 0x008fc400000000ff */
[----:B------:R-:W-:Y:S02]  /*25ec0*/  FADD.FTZ R2, R79, R2 ;  /* 0x000000024f027221 */ /* 0x000fe40000010000 */
[----:B------:R1:W-:Y:S02]  /*25ed0*/  MUFU.EX2 R79, R4 ;  /* 0x00000004004f7308 */ /* 0x0003e40000000800 */
[----:B------:R-:W-:-:S04]  /*25ee0*/  FADD.FTZ R2, R188, R2 ;  /* 0x00000002bc027221 */ /* 0x000fc80000010000 */
[----:B------:R-:W-:-:S04]  /*25ef0*/  FADD.FTZ R2, R195, R2 ;  /* 0x00000002c3027221 */ /* 0x000fc80000010000 */
[----:B------:R-:W-:Y:S01]  /*25f00*/  FADD.FTZ R2, R170, R2 ;  /* 0x00000002aa027221 */ /* 0x000fe20000010000 */
[----:B------:R-:W-:-:S03]  /*25f10*/  MOV R170, R76 ;  /* 0x0000004c00aa7202 */ /* 0x000fc60000000f00 */
[----:B------:R-:W-:Y:S01]  /*25f20*/  FADD.FTZ R2, R193, R2 ;  /* 0x00000002c1027221 */ /* 0x000fe20000010000 */
[----:B-1----:R-:W-:Y:S01]  /*25f30*/  FADD.FTZ R4, R238, R6 ;  /* 0x00000006ee047221 */ /* 0x002fe20000010000 */
[----:B------:R-:W-:Y:S02]  /*25f40*/  FFMA.FTZ R6, R212, R0, -R5 ;  /* 0x00000000d4067223 */ /* 0x000fe40000010805 */
[----:B------:R-:W-:Y:S01]  /*25f50*/  FADD.FTZ R2, R173, R2 ;  /* 0x00000002ad027221 */ /* 0x000fe20000010000 */
[----:B------:R-:W-:Y:S02]  /*25f60*/  FADD.FTZ R4, R78, R4 ;  /* 0x000000044e047221 */ /* 0x000fe40000010000 */
[----:B------:R1:W3:Y:S02]  /*25f70*/  MUFU.EX2 R78, R6 ;  /* 0x00000006004e7308 */ /* 0x0002e40000000800 */
[----:B------:R-:W-:-:S04]  /*25f80*/  FADD.FTZ R4, R236, R4 ;  /* 0x00000004ec047221 */ /* 0x000fc80000010000 */
[----:B------:R-:W-:-:S04]  /*25f90*/  FADD.FTZ R4, R156, R4 ;  /* 0x000000049c047221 */ /* 0x000fc80000010000 */
[----:B------:R-:W-:-:S04]  /*25fa0*/  FADD.FTZ R4, R159, R4 ;  /* 0x000000049f047221 */ /* 0x000fc80000010000 */
[----:B------:R-:W-:Y:S01]  /*25fb0*/  FADD.FTZ R7, R158, R4 ;  /* 0x000000049e077221 */ /* 0x000fe20000010000 */
[-CC-:B------:R-:W-:Y:S01]  /*25fc0*/  FFMA.FTZ R4, R225, R0.reuse, -R3.reuse ;  /* 0x00000000e1047223 */ /* 0x180fe20000010803 */
[-C--:B-1----:R-:W-:Y:S01]  /*25fd0*/  FFMA.FTZ R6, R213, R0.reuse, -R3 ;  /* 0x00000000d5067223 */ /* 0x082fe20000010803 */
[----:B---3--:R-:W-:Y:S02]  /*25fe0*/  F2FP.F16.F32.PACK_AB R10, R78, R79 ;  /* 0x0000004f4e0a723e */ /* 0x008fe400000000ff */
[----:B------:R-:W-:Y:S08]  /*25ff0*/  MUFU.EX2 R71, R4 ;  /* 0x0000000400477308 */ /* 0x000ff00000000800 */
[----:B------:R1:W3:Y:S02]  /*26000*/  MUFU.EX2 R76, R6 ;  /* 0x00000006004c7308 */ /* 0x0002e40000000800 */
[----:B-1----:R-:W-:Y:S01]  /*26010*/  FADD.FTZ R6, R175, R2 ;  /* 0x00000002af067221 */ /* 0x002fe20000010000 */
[----:B------:R-:W-:Y:S01]  /*26020*/  FADD.FTZ R2, R161, R7 ;  /* 0x00000007a1027221 */ /* 0x000fe20000010000 */
[----:B---3--:R-:W-:Y:S01]  /*26030*/  F2FP.F16.F32.PACK_AB R11, R76, R83 ;  /* 0x000000534c0b723e */ /* 0x008fe200000000ff */
[----:B------:R-:W-:Y:S01]  /*26040*/  FFMA.FTZ R7, R216, R0, -R3 ;  /* 0x00000000d8077223 */ /* 0x000fe20000010803 */
[----:B------:R-:W-:Y:S01]  /*26050*/  FADD.FTZ R6, R192, R6 ;  /* 0x00000006c0067221 */ /* 0x000fe20000010000 */
[----:B------:R-:W-:-:S02]  /*26060*/  FADD.FTZ R4, R155, R2 ;  /* 0x000000029b047221 */ /* 0x000fc40000010000 */
[----:B------:R1:W3:Y:S01]  /*26070*/  MUFU.EX2 R69, R7 ;  /* 0x0000000700457308 */ /* 0x0002e20000000800 */
        /* <DEDUP_REMOVED lines=12> */
[----:B------:R-:W3:Y:S02]  /*26140*/  LDSM.16.MT88.4 R20, [R181+0x11000] ;  /* 0x01100000b514783b */ /* 0x000ee40000004200 */
        /* <DEDUP_REMOVED lines=10> */
[----:B----4-:R-:W-:Y:S01]  /*261f0*/  FFMA.FTZ R4, R228, R0, -R5 ;  /* 0x00000000e4047223 */ /* 0x010fe20000010805 */
        /* <DEDUP_REMOVED lines=18> */
[----:B------:R-:W-:Y:S01]  /*26320*/  HMMA.16816.F32 R40, R8, R16, R40 ;  /* 0x000000100828723c */ /* 0x000fe20000001828 */
[----:B------:R2:W4:Y:S01]  /*26330*/  MUFU.EX2 R63, R4 ;  /* 0x00000004003f7308 */ /* 0x0005220000000800 */
[----:B------:R-:W-:Y:S01]  /*26340*/  FADD.FTZ R2, R162, R2 ;  /* 0x00000002a2027221 */ /* 0x000fe20000010000 */
[----:B------:R-:W-:-:S03]  /*26350*/  FADD.FTZ R6, R129, R6 ;  /* 0x0000000681067221 */ /* 0x000fc60000010000 */
[----:B------:R-:W-:Y:S01]  /*26360*/  HMMA.16816.F32 R28, R8, R18, R28 ;  /* 0x00000012081c723c */ /* 0x000fe2000000181c */
[----:B------:R-:W-:Y:S01]  /*26370*/  FADD.FTZ R6, R127, R6 ;  /* 0x000000067f067221 */ /* 0x000fe20000010000 */
[----:B------:R-:W1:Y:S03]  /*26380*/  LDSM.16.MT88.4 R16, [R179+0x11000] ;  /* 0x01100000b310783b */ /* 0x000e660000004200 */
[----:B------:R-:W-:Y:S02]  /*26390*/  FADD.FTZ R6, R120, R6 ;  /* 0x0000000678067221 */ /* 0x000fe40000010000 */
[----:B---3--:R-:W-:Y:S01]  /*263a0*/  F2FP.F16.F32.PACK_AB R9, R69, R71 ;  /* 0x000000474509723e */ /* 0x008fe200000000ff */
[----:B--2---:R-:W-:Y:S01]  /*263b0*/  FFMA.FTZ R4, R229, R0, -R5 ;  /* 0x00000000e5047223 */ /* 0x004fe20000010805 */
[----:B----4-:R-:W-:-:S03]  /*263c0*/  F2FP.F16.F32.PACK_AB R8, R63, R68 ;  /* 0x000000443f08723e */ /* 0x010fc600000000ff */
        /* <DEDUP_REMOVED lines=8> */
[----:B---3--:R-:W-:Y:S01]  /*26450*/  F2FP.F16.F32.PACK_AB R11, R60, R70 ;  /* 0x000000463c0b723e */ /* 0x008fe200000000ff */
[----:B------:R-:W2:Y:S01]  /*26460*/  LDSM.16.MT88.4 R160, [R178+0x11800] ;  /* 0x01180000b2a0783b */ /* 0x000ea20000004200 */
[----:B------:R-:W-:Y:S02]  /*26470*/  FADD.FTZ R4, R157, R4 ;  /* 0x000000049d047221 */ /* 0x000fe40000010000 */
[----:B------:R3:W4:Y:S03]  /*26480*/  MUFU.EX2 R55, R2 ;  /* 0x0000000200377308 */ /* 0x0007260000000800 */
[C---:B------:R-:W-:Y:S06]  /*26490*/  HMMA.16816.F32 R156, R8.reuse, R20, R48 ;  /* 0x00000014089c723c */ /* 0x040fec0000001830 */
[C---:B-1----:R-:W-:Y:S06]  /*264a0*/  HMMA.16816.F32 R164, R8.reuse, R24, R64 ;  /* 0x0000001808a4723c */ /* 0x042fec0000001840 */
[C---:B------:R-:W-:Y:S01]  /*264b0*/  HMMA.16816.F32 R24, R8.reuse, R26, R56 ;  /* 0x0000001a0818723c */ /* 0x040fe20000001838 */
[----:B---3--:R-:W-:Y:S01]  /*264c0*/  FADD.FTZ R2, R154, R4 ;  /* 0x000000049a027221 */ /* 0x008fe20000010000 */
[----:B------:R-:W-:Y:S01]  /*264d0*/  FADD.FTZ R4, R122, R6 ;  /* 0x000000067a047221 */ /* 0x000fe20000010000 */
[-CC-:B------:R-:W-:Y:S01]  /*264e0*/  FFMA.FTZ R6, R231, R0.reuse, -R3.reuse ;  /* 0x00000000e7067223 */ /* 0x180fe20000010803 */
[----:B------:R-:W-:Y:S01]  /*264f0*/  FFMA.FTZ R3, R115, R0, -R3 ;  /* 0x0000000073037223 */ /* 0x000fe20000010803 */
[----:B------:R-:W-:Y:S01]  /*26500*/  FADD.FTZ R2, R150, R2 ;  /* 0x0000000296027221 */ /* 0x000fe20000010000 */
[----:B------:R-:W-:Y:S01]  /*26510*/  FADD.FTZ R4, R121, R4 ;  /* 0x0000000479047221 */ /* 0x000fe20000010000 */
[----:B------:R1:W-:Y:S01]  /*26520*/  MUFU.EX2 R53, R6 ;  /* 0x0000000600357308 */ /* 0x0003e20000000800 */
[----:B------:R-:W3:Y:S01]  /*26530*/  LDSM.16.MT88.4 R152, [R181+0x11800] ;  /* 0x01180000b598783b */ /* 0x000ee20000004200 */
[----:B------:R-:W-:Y:S01]  /*26540*/  FADD.FTZ R2, R149, R2 ;  /* 0x0000000295027221 */ /* 0x000fe20000010000 */
[----:B------:R-:W-:Y:S01]  /*26550*/  FADD.FTZ R4, R119, R4 ;  /* 0x0000000477047221 */ /* 0x000fe20000010000 */
[C---:B------:R-:W-:Y:S02]  /*26560*/  HMMA.16816.F32 R148, R8.reuse, R16, R36 ;  /* 0x000000100894723c */ /* 0x040fe40000001824 */
[----:B------:R-:W-:Y:S01]  /*26570*/  FADD.FTZ R2, R144, R2 ;  /* 0x0000000290027221 */ /* 0x000fe20000010000 */
[----:B------:R-:W-:Y:S01]  /*26580*/  FADD.FTZ R4, R116, R4 ;  /* 0x0000000474047221 */ /* 0x000fe20000010000 */
[----:B------:R-:W3:Y:S01]  /*26590*/  LDSM.16.MT88.4 R144, [R179+0x11800] ;  /* 0x01180000b390783b */ /* 0x000ee20000004200 */
[----:B------:R-:W2:Y:S01]  /*265a0*/  MUFU.EX2 R3, R3 ;  /* 0x0000000300037308 */ /* 0x000ea20000000800 */
[----:B------:R-:W-:Y:S01]  /*265b0*/  FADD.FTZ R2, R143, R2 ;  /* 0x000000028f027221 */ /* 0x000fe20000010000 */
[----:B------:R-:W-:Y:S01]  /*265c0*/  FADD.FTZ R4, R112, R4 ;  /* 0x0000000470047221 */ /* 0x000fe20000010000 */
[C---:B------:R-:W-:Y:S01]  /*265d0*/  HMMA.16816.F32 R44, R8.reuse, R22, R44 ;  /* 0x00000016082c723c */ /* 0x040fe2000000182c */
[----:B------:R-:W-:Y:S01]  /*265e0*/  MOV R37, R80 ;  /* 0x0000005000257202 */ /* 0x000fe20000000f00 */
[----:B------:R-:W-:Y:S01]  /*265f0*/  FADD.FTZ R2, R142, R2 ;  /* 0x000000028e027221 */ /* 0x000fe20000010000 */
[----:B------:R-:W-:Y:S01]  /*26600*/  FADD.FTZ R4, R111, R4 ;  /* 0x000000046f047221 */ /* 0x000fe20000010000 */
[----:B------:R-:W-:Y:S01]  /*26610*/  MOV R36, R77 ;  /* 0x0000004d00247202 */ /* 0x000fe20000000f00 */
[----:B-1----:R-:W-:Y:S01]  /*26620*/  FFMA.FTZ R6, R232, R0, -R5 ;  /* 0x00000000e8067223 */ /* 0x002fe20000010805 */
[----:B------:R-:W-:Y:S01]  /*26630*/  FADD.FTZ R2, R137, R2 ;  /* 0x0000000289027221 */ /* 0x000fe20000010000 */
[----:B------:R-:W-:Y:S01]  /*26640*/  FADD.FTZ R4, R110, R4 ;  /* 0x000000046e047221 */ /* 0x000fe20000010000 */
[----:B------:R-:W-:Y:S01]  /*26650*/  HMMA.16816.F32 R16, R8, R18, R32 ;  /* 0x000000120810723c */ /* 0x000fe20000001820 */
[----:B------:R1:W-:Y:S01]  /*26660*/  MUFU.EX2 R52, R6 ;  /* 0x0000000600347308 */ /* 0x0003e20000000800 */
[----:B------:R-:W-:Y:S01]  /*26670*/  FADD.FTZ R2, R136, R2 ;  /* 0x0000000288027221 */ /* 0x000fe20000010000 */
[----:B------:R-:W-:Y:S01]  /*26680*/  FADD.FTZ R4, R108, R4 ;  /* 0x000000046c047221 */ /* 0x000fe20000010000 */
[----:B----4-:R-:W-:-:S02]  /*26690*/  F2FP.F16.F32.PACK_AB R137, R54, R55 ;  /* 0x000000373689723e */ /* 0x010fc400000000ff */
[----:B------:R-:W-:Y:S01]  /*266a0*/  FADD.FTZ R2, R135, R2 ;  /* 0x0000000287027221 */ /* 0x000fe20000010000 */
[----:B------:R-:W-:Y:S01]  /*266b0*/  FADD.FTZ R4, R107, R4 ;  /* 0x000000046b047221 */ /* 0x000fe20000010000 */
[----:B------:R-:W-:Y:S01]  /*266c0*/  HMMA.16816.F32 R40, R8, R12, R40 ;  /* 0x0000000c0828723c */ /* 0x000fe20000001828 */
[----:B--2---:R-:W-:Y:S01]  /*266d0*/  F2FP.F16.F32.PACK_AB R139, R3, R53 ;  /* 0x00000035038b723e */ /* 0x004fe200000000ff */
[----:B------:R-:W-:Y:S01]  /*266e0*/  FADD.FTZ R2, R126, R2 ;  /* 0x000000027e027221 */ /* 0x000fe20000010000 */
[----:B------:R-:W-:-:S03]  /*266f0*/  FADD.FTZ R4, R104, R4 ;  /* 0x0000000468047221 */ /* 0x000fc60000010000 */
[----:B------:R-:W-:Y:S01]  /*26700*/  FADD.FTZ R2, R124, R2 ;  /* 0x000000027c027221 */ /* 0x000fe20000010000 */
[----:B------:R-:W-:Y:S01]  /*26710*/  FADD.FTZ R4, R103, R4 ;  /* 0x0000000467047221 */ /* 0x000fe20000010000 */
[----:B------:R-:W-:Y:S01]  /*26720*/  HMMA.16816.F32 R28, R8, R14, R28 ;  /* 0x0000000e081c723c */ /* 0x000fe2000000181c */
[----:B-1----:R-:W-:Y:S01]  /*26730*/  FFMA.FTZ R6, R226, R0, -R5 ;  /* 0x00000000e2067223 */ /* 0x002fe20000010805 */
[----:B------:R-:W-:-:S03]  /*26740*/  FADD.FTZ R2, R123, R2 ;  /* 0x000000027b027221 */ /* 0x000fc60000010000 */
[----:B------:R1:W2:Y:S02]  /*26750*/  MUFU.EX2 R48, R6 ;  /* 0x0000000600307308 */ /* 0x0002a40000000800 */
[-CC-:B-1----:R-:W-:Y:S01]  /*26760*/  FFMA.FTZ R6, R233, R0.reuse, -R5.reuse ;  /* 0x00000000e9067223 */ /* 0x182fe20000010805 */
[----:B------:R-:W-:Y:S01]  /*26770*/  FFMA.FTZ R5, R114, R0, -R5 ;  /* 0x0000000072057223 */ /* 0x000fe20000010805 */
[----:B------:R-:W-:Y:S01]  /*26780*/  FADD.FTZ R0, R99, R4 ;  /* 0x0000000463007221 */ /* 0x000fe20000010000 */
[----:B------:R-:W-:-:S03]  /*26790*/  FADD.FTZ R4, R118, R2 ;  /* 0x0000000276047221 */ /* 0x000fc60000010000 */
[----:B------:R-:W-:Y:S01]  /*267a0*/  MUFU.EX2 R21, R6 ;  /* 0x0000000600157308 */ /* 0x000fe20000000800 */
[----:B--2---:R-:W-:Y:S01]  /*267b0*/  F2FP.F16.F32.PACK_AB R136, R48, R52 ;  /* 0x000000343088723e */ /* 0x004fe200000000ff */
[----:B------:R-:W-:Y:S01]  /*267c0*/  FADD.FTZ R2, R101, R0 ;  /* 0x0000000065027221 */ /* 0x000fe20000010000 */
[----:B------:R-:W-:-:S03]  /*267d0*/  FADD.FTZ R0, R117, R4 ;  /* 0x0000000475007221 */ /* 0x000fc60000010000 */
[----:B------:R-:W-:Y:S01]  /*267e0*/  FADD.FTZ R2, R98, R2 ;  /* 0x0000000262027221 */ /* 0x000fe20000010000 */
[----:B------:R-:W-:Y:S01]  /*267f0*/  FADD.FTZ R0, R113, R0 ;  /* 0x0000000071007221 */ /* 0x000fe20000010000 */
[----:B------:R1:W2:Y:S02]  /*26800*/  MUFU.EX2 R20, R5 ;  /* 0x0000000500147308 */ /* 0x0002a40000000800 */
        /* <DEDUP_REMOVED lines=11> */
[----:B--2---:R-:W-:Y:S02]  /*268c0*/  F2FP.F16.F32.PACK_AB R138, R20, R21 ;  /* 0x00000015148a723e */ /* 0x004fe400000000ff */
        /* <DEDUP_REMOVED lines=42> */
.L_x_2172:
[----:B------:R-:W-:Y:S05]  /*26b70*/  @!P3 BRA `(.L_x_2183) ;  /* 0x0000007c0088b947 */ /* 0x000fea0003800000 */
[----:B------:R-:W3:Y:S04]  /*26b80*/  LDL R24, [R1+0x1c] ;  /* 0x00001c0001187983 */ /* 0x000ee80000100800 */
[----:B------:R-:W4:Y:S01]  /*26b90*/  LDL R23, [R1+0x18] ;  /* 0x0000180001177983 */ /* 0x000f220000100800 */
        /* <DEDUP_REMOVED lines=25> */
[----:B--2---:R-:W-:Y:S01]  /*26d30*/  IMAD R3, R191, 0xd0, RZ ;  /* 0x000000d0bf037824 */ /* 0x004fe200078e02ff */
[----:B------:R-:W-:Y:S01]  /*26d40*/  IADD3 R5, R5, R33, RZ ;  /* 0x0000002105057210 */ /* 0x000fe20007ffe0ff */
[C---:B------:R-:W-:Y:S01]  /*26d50*/  IMAD R0, R191.reuse, 0xf0, RZ ;  /* 0x000000f0bf007824 */ /* 0x040fe200078e02ff */
[----:B------:R-:W-:Y:S01]  /*26d60*/  IADD3 R4, R4, R31, RZ ;  /* 0x0000001f04047210 */ /* 0x000fe20007ffe0ff */
[----:B------:R-:W-:Y:S01]  /*26d70*/  IMAD R2, R191, 0xe0, RZ ;  /* 0x000000e0bf027824 */ /* 0x000fe200078e02ff */
[----:B------:R-:W-:Y:S01]  /*26d80*/  IADD3 R3, R3, R29, RZ ;  /* 0x0000001d03037210 */ /* 0x000fe20007ffe0ff */
[----:B---3--:R-:W-:-:S02]  /*26d90*/  IMAD R22, R24, 0x30, RZ ;  /* 0x0000003018167824 */ /* 0x008fc400078e02ff */
[C---:B------:R-:W-:Y:S01]  /*26da0*/  IMAD R21, R24.reuse, 0x50, RZ ;  /* 0x0000005018157824 */ /* 0x040fe200078e02ff */
[C-C-:B----4-:R-:W-:Y:S01]  /*26db0*/  SHF.L.U64.HI R26, R23.reuse, 0x5, R24.reuse ;  /* 0x00000005171a7819 */ /* 0x150fe20000010218 */
        /* <DEDUP_REMOVED lines=102> */
.L_x_2192:
[----:B---3--:R-:W1:Y:S01]  /*27420*/  LDC.64 R14, c[0x0][0x198] ;  /* 0x00006600ff0e7b82 */ /* 0x008e620000000a00 */
[----:B------:R-:W2:Y:S01]  /*27430*/  LDL.LU R188, [R1+0x4] ;  /* 0x0000040001bc7983 */ /* 0x000ea20000300800 */
[----:B------:R-:W-:Y:S04]  /*27440*/  DEPBAR.LE SB0, 0x0 ;  /* 0x000080000000791a */ /* 0x000fe80000000000 */
[----:B------:R-:W-:Y:S05]  /*27450*/  WARPSYNC.ALL ;  /* 0x0000000000007948 */ /* 0x000fea0003800000 */
[----:B------:R-:W-:Y:S01]  /*27460*/  BAR.SYNC.DEFER_BLOCKING 0x0 ;  /* 0x0000000000007b1d */ /* 0x000fe20000010000 */
[----:B------:R-:W-:Y:S04]  /*27470*/  ISETP.NE.U32.AND P0, PT, R240, RZ, PT ;  /* 0x000000fff000720c */ /* 0x000fe80003f05070 */
[----:B------:R-:W-:Y:S03]  /*27480*/  ISETP.NE.AND.EX P0, PT, R241, RZ, PT, P0 ;  /* 0x000000fff100720c */ /* 0x000fe60003f05300 */
[----:B------:R-:W3:Y:S01]  /*27490*/  LDC.64 R12, c[0x0][0x208] ;  /* 0x00008200ff0c7b82 */ /* 0x000ee20000000a00 */
[----:B------:R-:W-:Y:S01]  /*274a0*/  BSSY B0, `(.L_x_2184) ;  /* 0x0000051000007945 */ /* 0x000fe20003800000 */
[----:B--2---:R-:W-:Y:S05]  /*274b0*/  VIADD R188, R188, 0xffffffff ;  /* 0xffffffffbcbc7836 */ /* 0x004fea0000000000 */
[----:B------:R2:W-:Y:S03]  /*274c0*/  STL [R1+0x4], R188 ;  /* 0x000004bc01007387 */ /* 0x0005e60000100800 */
[----:B-1-34-:R-:W-:Y:S05]  /*274d0*/  @!P0 BRA `(.L_x_2185) ;  /* 0x00000004001c8947 */ /* 0x01afea0003800000 */
[----:B------:R-:W-:Y:S01]  /*274e0*/  IMAD.SHL.U32 R8, R188, 0x100, RZ ;  /* 0x00000100bc087824 */ /* 0x000fe200078e00ff */
[----:B------:R-:W-:Y:S02]  /*274f0*/  R2UR UR4, R12 ;  /* 0x000000000c0472ca */ /* 0x000fe400000e0000 */
[C---:B------:R-:W-:Y:S01]  /*27500*/  R2UR UR5, R13.reuse ;  /* 0x000000000d0572ca */ /* 0x040fe200000e0000 */
[----:B------:R-:W-:Y:S01]  /*27510*/  VIADD R10, R8, 0x100 ;  /* 0x00000100080a7836 */ /* 0x000fe20000000000 */
[----:B------:R-:W-:Y:S02]  /*27520*/  IABS R9, R8 ;  /* 0x0000000800097213 */ /* 0x000fe40000000000 */
[C---:B------:R-:W-:Y:S02]  /*27530*/  R2UR UR12, R12.reuse ;  /* 0x000000000c0c72ca */ /* 0x040fe400000e0000 */
[----:B------:R-:W-:Y:S02]  /*27540*/  IABS R6, R10 ;  /* 0x0000000a00067213 */ /* 0x000fe40000000000 */
[C---:B------:R-:W-:Y:S02]  /*27550*/  R2UR UR13, R13.reuse ;  /* 0x000000000d0d72ca */ /* 0x040fe400000e0000 */
[C---:B------:R-:W-:Y:S02]  /*27560*/  R2UR UR14, R12.reuse ;  /* 0x000000000c0e72ca */ /* 0x040fe400000e0000 */
[C---:B------:R-:W-:Y:S01]  /*27570*/  R2UR UR15, R13.reuse ;  /* 0x000000000d0f72ca */ /* 0x040fe200000e0000 */
[----:B------:R-:W3:Y:S01]  /*27580*/  LD.E R2, desc[UR4][R14.64+0x170] ;  /* 0x000170040e027980 */ /* 0x000ee2000c101900 */
[----:B------:R-:W-:Y:S02]  /*27590*/  R2UR UR10, R12 ;  /* 0x000000000c0a72ca */ /* 0x000fe400000e0000 */
[----:B------:R-:W-:Y:S02]  /*275a0*/  R2UR UR11, R13 ;  /* 0x000000000d0b72ca */ /* 0x000fe400000e0000 */
[-C--:B---3--:R-:W-:Y:S02]  /*275b0*/  IABS R0, R2.reuse ;  /* 0x0000000200007213 */ /* 0x088fe40000000000 */
[-C--:B------:R-:W-:Y:S02]  /*275c0*/  IABS R7, R2.reuse ;  /* 0x0000000200077213 */ /* 0x080fe40000000000 */
[----:B------:R-:W1:Y:S01]  /*275d0*/  I2F.RP R4, R0 ;  /* 0x0000000000047306 */ /* 0x000e620000209400 */
[-C--:B------:R-:W-:Y:S02]  /*275e0*/  LOP3.LUT R10, R10, R2.reuse, RZ, 0x3c, !PT ;  /* 0x000000020a0a7212 */ /* 0x080fe400078e3cff */
[----:B------:R-:W-:Y:S01]  /*275f0*/  IMAD.MOV R7, RZ, RZ, -R7 ;  /* 0x000000ffff077224 */ /* 0x000fe200078e0a07 */
[----:B------:R-:W-:Y:S04]  /*27600*/  LOP3.LUT R8, R8, R2, RZ, 0x3c, !PT ;  /* 0x0000000208087212 */ /* 0x000fe800078e3cff */
[----:B------:R-:W-:Y:S02]  /*27610*/  ISETP.GE.AND P0, PT, R8, RZ, PT ;  /* 0x000000ff0800720c */ /* 0x000fe40003f06270 */
        /* <DEDUP_REMOVED lines=34> */
[----:B------:R1:W4:Y:S02]  /*27840*/  LD.E R10, desc[UR12][R8.64] ;  /* 0x0000000c080a7980 */ /* 0x000324000c101900 */
[----:B------:R-:W-:Y:S02]  /*27850*/  IMAD R2, R2, R0, -0x100 ;  /* 0xffffff0002027424 */ /* 0x000fe400078e0200 */
[----:B------:R-:W4:Y:S03]  /*27860*/  LD.E R9, desc[UR14][R6.64] ;  /* 0x0000000e06097980 */ /* 0x000f26000c101900 */
[----:B-1----:R-:W-:Y:S01]  /*27870*/  SHF.R.S32.HI R8, RZ, 0x1f, R2 ;  /* 0x0000001fff087819 */ /* 0x002fe20000011402 */
[----:B------:R-:W5:Y:S01]  /*27880*/  LD.E.64 R6, desc[UR10][R14.64+0x28] ;  /* 0x0000280a0e067980 */ /* 0x000f62000c101b00 */
[-C--:B---3--:R-:W-:Y:S02]  /*27890*/  IMAD R0, R5, R2.reuse, RZ ;  /* 0x0000000205007224 */ /* 0x088fe400078e02ff */
[C---:B------:R-:W-:Y:S04]  /*278a0*/  IMAD.WIDE.U32 R2, R4.reuse, R2, RZ ;  /* 0x0000000204027225 */ /* 0x040fe800078e00ff */
[----:B------:R-:W-:Y:S04]  /*278b0*/  IMAD R4, R4, R8, R0 ;  /* 0x0000000804047224 */ /* 0x000fe800078e0200 */
[----:B------:R-:W-:Y:S01]  /*278c0*/  IMAD.IADD R3, R3, 0x1, R4 ;  /* 0x0000000103037824 */ /* 0x000fe200078e0204 */
[----:B----4-:R-:W-:Y:S04]  /*278d0*/  IADD3 R9, -R9, R10, RZ ;  /* 0x0000000a09097210 */ /* 0x010fe80007ffe1ff */
[----:B------:R-:W-:Y:S01]  /*278e0*/  SHF.R.S32.HI R4, RZ, 0x1f, R9 ;  /* 0x0000001fff047819 */ /* 0x000fe20000011409 */
[----:B-----5:R-:W-:Y:S04]  /*278f0*/  IMAD R0, R7, R9, RZ ;  /* 0x0000000907007224 */ /* 0x020fe800078e02ff */
[----:B------:R-:W-:Y:S02]  /*27900*/  IMAD R0, R6, R4, R0 ;  /* 0x0000000406007224 */ /* 0x000fe400078e0200 */
[----:B------:R-:W-:Y:S04]  /*27910*/  IMAD.WIDE.U32 R6, R9, R6, R2 ;  /* 0x0000000609067225 */ /* 0x000fe800078e0002 */
[----:B------:R-:W-:Y:S02]  /*27920*/  IMAD.IADD R2, R7, 0x1, R0 ;  /* 0x0000000107027824 */ /* 0x000fe400078e0200 */
[----:B------:R-:W-:Y:S01]  /*27930*/  IMAD.MOV.U32 R0, RZ, RZ, R6 ;  /* 0x000000ffff007224 */ /* 0x000fe200078e0006 */
[----:B------:R-:W-:Y:S05]  /*27940*/  BRA `(.L_x_2186) ;  /* 0x0000000000187947 */ /* 0x000fea0003800000 */
.L_x_2185:
[----:B------:R-:W-:Y:S02]  /*27950*/  R2UR UR4, R12 ;  /* 0x000000000c0472ca */ /* 0x000fe400000e0000 */
[----:B------:R-:W-:Y:S11]  /*27960*/  R2UR UR5, R13 ;  /* 0x000000000d0572ca */ /* 0x000ff600000e0000 */
[----:B------:R-:W-:Y:S02]  /*27970*/  @!UPT UIADD3 URZ, URZ, URZ, URZ ;  /* 0x0000003f3f3ff290 */ /* 0x000fe4000fffe03f */
[----:B------:R-:W3:Y:S02]  /*27980*/  LD.E R0, desc[UR4][R14.64+0x40] ;  /* 0x000040040e007980 */ /* 0x000ee4000c101900 */
[----:B---3--:R-:W-:Y:S05]  /*27990*/  IMAD.U32 R0, R0, -0x100, RZ ;  /* 0xffffff0000007824 */ /* 0x008fea00078e00ff */
[----:B------:R-:W-:Y:S02]  /*279a0*/  SHF.R.S32.HI R2, RZ, 0x1f, R0 ;  /* 0x0000001fff027819 */ /* 0x000fe40000011400 */
.L_x_2186:
[----:B------:R-:W-:Y:S05]  /*279b0*/  BSYNC B0 ;  /* 0x0000000000007941 */ /* 0x000fea0003800000 */
.L_x_2184:
[----:B------:R-:W3:Y:S01]  /*279c0*/  LDL R217, [R1] ;  /* 0x0000000001d97983 */ /* 0x000ee20000100800 */
[----:B------:R-:W-:Y:S01]  /*279d0*/  LEA R198, P5, R0, R234, 0x1 ;  /* 0x000000ea00c67211 */ /* 0x000fe200078a08ff */
[----:B------:R-:W-:Y:S01]  /*279e0*/  ULDC.64 UR4, c[0x0][0x208] ;  /* 0x0000820000047ab9 */ /* 0x000fe20000000a00 */
[----:B------:R-:W-:Y:S03]  /*279f0*/  LEA R172, R186, R183, 0x1 ;  /* 0x000000b7baac7211 */ /* 0x000fe600078e08ff */
[----:B------:R-:W4:Y:S01]  /*27a00*/  LDL.64 R14, [R1+0xc8] ;  /* 0x0000c800010e7983 */ /* 0x000f220000100a00 */
[----:B------:R-:W-:Y:S01]  /*27a10*/  LEA.HI.X R199, R0, R235, R2, 0x1, P5 ;  /* 0x000000eb00c77211 */ /* 0x000fe200028f0c02 */
[----:B------:R-:W-:Y:S04]  /*27a20*/  BSSY B1, `(.L_x_2187) ;  /* 0x00003a5000017945 */ /* 0x000fe80003800000 */
[----:B------:R-:W5:Y:S06]  /*27a30*/  LDL R6, [R1+0x1c] ;  /* 0x00001c0001067983 */ /* 0x000f6c0000100800 */
[----:B------:R-:W2:Y:S06]  /*27a40*/  LDL R5, [R1+0x18] ;  /* 0x0000180001057983 */ /* 0x000eac0000100800 */
[----:B------:R-:W5:Y:S06]  /*27a50*/  LDL R11, [R1+0x144] ;  /* 0x00014400010b7983 */ /* 0x000f6c0000100800 */
[----:B------:R-:W5:Y:S06]  /*27a60*/  LDL R4, [R1+0x14c] ;  /* 0x00014c0001047983 */ /* 0x000f6c0000100800 */
[----:B------:R-:W5:Y:S06]  /*27a70*/  LDL R7, [R1+0x150] ;  /* 0x0001500001077983 */ /* 0x000f6c0000100800 */
[----:B------:R-:W5:Y:S06]  /*27a80*/  LDL R8, [R1+0x120] ;  /* 0x0001200001087983 */ /* 0x000f6c0000100800 */
[----:B------:R-:W5:Y:S06]  /*27a90*/  LDL.64 R24, [R1+0xc0] ;  /* 0x0000c00001187983 */ /* 0x000f6c0000100a00 */
[----:B------:R-:W5:Y:S06]  /*27aa0*/  LDL R19, [R1+0x148] ;  /* 0x0001480001137983 */ /* 0x000f6c0000100800 */
[----:B------:R-:W5:Y:S06]  /*27ab0*/  LDL.64 R22, [R1+0x38] ;  /* 0x0000380001167983 */ /* 0x000f6c0000100a00 */
[----:B------:R-:W5:Y:S06]  /*27ac0*/  LDL R18, [R1+0x11c] ;  /* 0x00011c0001127983 */ /* 0x000f6c0000100800 */
[----:B------:R-:W5:Y:S06]  /*27ad0*/  LDL.64 R20, [R1+0xb8] ;  /* 0x0000b80001147983 */ /* 0x000f6c0000100a00 */
[----:B------:R-:W5:Y:S06]  /*27ae0*/  LDL R9, [R1+0x118] ;  /* 0x0001180001097983 */ /* 0x000f6c0000100800 */
[----:B------:R-:W5:Y:S06]  /*27af0*/  LDL R10, [R1+0x114] ;  /* 0x00011400010a7983 */ /* 0x000f6c0000100800 */
[----:B------:R-:W5:Y:S06]  /*27b00*/  LDL.64 R16, [R1+0xa8] ;  /* 0x0000a80001107983 */ /* 0x000f6c0000100a00 */
[----:B------:R-:W5:Y:S06]  /*27b10*/  LDL.64 R46, [R1+0xb0] ;  /* 0x0000b000012e7983 */ /* 0x000f6c0000100a00 */
[----:B------:R-:W5:Y:S06]  /*27b20*/  LDL.64 R44, [R1+0x30] ;  /* 0x00003000012c7983 */ /* 0x000f6c0000100a00 */
[----:B------:R-:W5:Y:S06]  /*27b30*/  LDL.64 R42, [R1+0x28] ;  /* 0x00002800012a7983 */ /* 0x000f6c0000100a00 */
[----:B------:R-:W5:Y:S06]  /*27b40*/  LDL R37, [R1+0x104] ;  /* 0x0001040001257983 */ /* 0x000f6c0000100800 */
[----:B------:R-:W5:Y:S06]  /*27b50*/  LDL.64 R40, [R1+0xa0] ;  /* 0x0000a00001287983 */ /* 0x000f6c0000100a00 */
[----:B------:R-:W5:Y:S06]  /*27b60*/  LDL R34, [R1+0x100] ;  /* 0x0001000001227983 */ /* 0x000f6c0000100800 */
[----:B------:R-:W5:Y:S06]  /*27b70*/  LDL.64 R32, [R1+0x20] ;  /* 0x0000200001207983 */ /* 0x000f6c0000100a00 */
[----:B------:R-:W5:Y:S06]  /*27b80*/  LDL R35, [R1+0xfc] ;  /* 0x0000fc0001237983 */ /* 0x000f6c0000100800 */
[----:B------:R-:W5:Y:S06]  /*27b90*/  LDL.64 R38, [R1+0x98] ;  /* 0x0000980001267983 */ /* 0x000f6c0000100a00 */
[----:B------:R-:W5:Y:S01]  /*27ba0*/  LDL R36, [R1+0xf8] ;  /* 0x0000f80001247983 */ /* 0x000f620000100800 */
[----:B---3--:R-:W-:Y:S05]  /*27bb0*/  ISETP.GE.AND P0, PT, R132, R217, PT ;  /* 0x000000d98400720c */ /* 0x008fea0003f06270 */
[----:B----4-:R-:W3:Y:S01]  /*27bc0*/  LDL R15, [R1+0x13c] ;  /* 0x00013c00010f7983 */ /* 0x010ee20000100800 */
[C---:B--2---:R-:W-:Y:S07]  /*27bd0*/  SHF.L.U32 R3, R5.reuse, 0x4, RZ ;  /* 0x0000000405037819 */ /* 0x044fee00000006ff */
[----:B------:R-:W-:Y:S01]  /*27be0*/  @P0 STS.128 [R189+0xa000], RZ ;  /* 0x00a000ffbd000388 */ /* 0x000fe20000000c00 */
[----:B-----5:R-:W-:Y:S02]  /*27bf0*/  SHF.L.U64.HI R6, R5, 0x4, R6 ;  /* 0x0000000405067819 */ /* 0x020fe40000010206 */
[C---:B------:R-:W-:Y:S03]  /*27c00*/  @!P0 IADD3 R5, P1, R0.reuse, R14, RZ ;  /* 0x0000000e00058210 */ /* 0x040fe60007f3e0ff */
[----:B------:R-:W2:Y:S01]  /*27c10*/  LDL R14, [R1+0x140] ;  /* 0x00014000010e7983 */ /* 0x000ea20000100800 */
        /* <DEDUP_REMOVED lines=40> */
[----:B------:R-:W-:Y:S02]  /*27ea0*/  @!P0 IADD3.X R6, R2, R6, RZ, P3, !PT ;  /* 0x0000000602068210 */ /* 0x000fe40001ffe4ff */
[C---:B------:R-:W-:Y:S02]  /*27eb0*/  @!P0 LEA R30, P3, R3.reuse, R234, 0x1 ;  /* 0x000000ea031e8211 */ /* 0x040fe400078608ff */
[C---:B------:R-:W-:Y:S02]  /*27ec0*/  @!P0 IADD3 R4, P2, R0.reuse, R4, RZ ;  /* 0x0000000400048210 */ /* 0x040fe40007f5e0ff */
[----:B------:R-:W-:Y:S02]  /*27ed0*/  @!P0 LEA.HI.X R31, R3, R235, R6, 0x1, P3 ;  /* 0x000000eb031f8211 */ /* 0x000fe400018f0c06 */
[----:B------:R-:W-:Y:S02]  /*27ee0*/  @!P0 IADD3 R3, P4, R0, R11, RZ ;  /* 0x0000000b00038210 */ /* 0x000fe40007f9e0ff */
[----:B------:R-:W5:Y:S01]  /*27ef0*/  LDL R11, [R1+0x108] ;  /* 0x00010800010b7983 */ /* 0x000f620000100800 */
[----:B------:R-:W-:Y:S02]  /*27f00*/  @!P0 IADD3.X R7, R2, R7, RZ, P2, !PT ;  /* 0x0000000702078210 */ /* 0x000fe400017fe4ff */
[----:B------:R-:W-:Y:S03]  /*27f10*/  @!P0 LEA R28, P2, R4, R234, 0x1 ;  /* 0x000000ea041c8211 */ /* 0x000fe600078408ff */
[----:B------:R-:W-:Y:S01]  /*27f20*/  @!PT LDS RZ, [RZ] ;  /* 0x00000000fffff984 */ /* 0x000fe20000000800 */
[----:B------:R-:W-:Y:S01]  /*27f30*/  @!PT LDS RZ, [RZ] ;  /* 0x00000000fffff984 */ /* 0x000fe20000000800 */
[----:B------:R-:W-:Y:S01]  /*27f40*/  @!PT LDS RZ, [RZ] ;  /* 0x00000000fffff984 */ /* 0x000fe20000000800 */
[----:B------:R-:W-:Y:S01]  /*27f50*/  @!P0 LDGSTS.E.BYPASS.LTC128B.128 [R189+0xa800], desc[UR38][R30.64] ;  /* 0x0a8000001ebd8fae */ /* 0x000fe2000b901d66 */
[----:B------:R-:W-:Y:S02]  /*27f60*/  @!P0 IADD3.X R8, R2, R8, RZ, P1, !PT ;  /* 0x0000000802088210 */ /* 0x000fe40000ffe4ff */
[-C--:B------:R-:W-:Y:S03]  /*27f70*/  @!P0 LEA.HI.X R29, R4, R235.reuse, R7, 0x1, P2 ;  /* 0x000000eb041d8211 */ /* 0x080fe600010f0c07 */
        /* <DEDUP_REMOVED lines=16> */
[-C--:B------:R-:W-:Y:S02]  /*28080*/  @!P0 LEA.HI.X R25, R3, R235.reuse, R7, 0x1, P4 ;  /* 0x000000eb03198211 */ /* 0x080fe400020f0c07 */
        /* <DEDUP_REMOVED lines=17> */
[-C--:B------:R-:W-:Y:S02]  /*281a0*/  @!P0 LEA.HI.X R21, R5, R235.reuse, R9, 0x1, P2 ;  /* 0x000000eb05158211 */ /* 0x080fe400010f0c09 */
        /* <DEDUP_REMOVED lines=16> */
[----:B---3--:R-:W-:Y:S04]  /*282b0*/  @!P0 IADD3 R3, P4, R0, R15, RZ ;  /* 0x0000000f00038210 */ /* 0x008fe80007f9e0ff */
[----:B--2---:R-:W-:Y:S02]  /*282c0*/  @!P0 IADD3.X R7, R2, R14, RZ, P4, !PT ;  /* 0x0000000e02078210 */ /* 0x004fe400027fe4ff */
        /* <DEDUP_REMOVED lines=10> */
[CC--:B------:R-:W-:Y:S04]  /*28370*/  @!P0 LEA R14, P3, R4.reuse, R234.reuse, 0x1 ;  /* 0x000000ea040e8211 */ /* 0x0c0fe800078608ff */
[-C--:B------:R-:W-:Y:S02]  /*28380*/  @!P0 LEA.HI.X R15, R4, R235.reuse, R8, 0x1, P3 ;  /* 0x000000eb040f8211 */ /* 0x080fe400018f0c08 */
[----:B------:R-:W-:Y:S03]  /*28390*/  @!P0 LEA R8, P4, R3, R234, 0x1 ;  /* 0x000000ea03088211 */ /* 0x000fe600078808ff */
[----:B------:R-:W-:Y:S01]  /*283a0*/  @!PT LDS RZ, [RZ] ;  /* 0x00000000fffff984 */ /* 0x000fe20000000800 */
[----:B------:R-:W-:Y:S01]  /*283b0*/  @!PT LDS RZ, [RZ] ;  /* 0x00000000fffff984 */ /* 0x000fe20000000800 */
[----:B------:R-:W-:Y:S01]  /*283c0*/  @!PT LDS RZ, [RZ] ;  /* 0x00000000fffff984 */ /* 0x000fe20000000800 */
[----:B------:R-:W-:Y:S06]  /*283d0*/  @!P0 LDGSTS.E.BYPASS.LTC128B.128 [R189+0xe800], desc[UR22][R14.64] ;  /* 0x0e8000000ebd8fae */ /* 0x000fec000b901d56 */
[----:B------:R-:W-:Y:S01]  /*283e0*/  @P0 STS.128 [R189+0xf000], RZ ;  /* 0x00f000ffbd000388 */ /* 0x000fe20000000c00 */
[----:B-----5:R-:W-:Y:S02]  /*283f0*/  @!P0 IADD3.X R9, R2, R12, RZ, P2, !PT ;  /* 0x0000000c02098210 */ /* 0x020fe400017fe4ff */
        /* <DEDUP_REMOVED lines=12> */
[-C--:B------:R-:W-:Y:S02]  /*284c0*/  @!P0 LEA.HI.X R11, R6, R235.reuse, R11, 0x1, P1 ;  /* 0x000000eb060b8211 */ /* 0x080fe400008f0c0b */
        /* <DEDUP_REMOVED lines=15> */
[-C--:B------:R-:W-:Y:S02]  /*285c0*/  @!P0 LEA.HI.X R5, R32, R235.reuse, R35, 0x1, P2 ;  /* 0x000000eb20058211 */ /* 0x080fe400010f0c23 */
        /* <DEDUP_REMOVED lines=25> */
[----:B--2---:R-:W2:Y:S05]  /*28760*/  LDC.64 R2, c[0x0][0x198] ;  /* 0x00006600ff027b82 */ /* 0x004eaa0000000a00 */
[----:B------:R-:W5:Y:S06]  /*28770*/  LDSM.16.M88.4 R32, [R176+0x3800] ;  /* 0x00380000b020783b */ /* 0x000f6c0000000200 */
        /* <DEDUP_REMOVED lines=15> */
[C---:B-----5:R-:W-:Y:S05]  /*28870*/  HMMA.16816.F32 R28, R128.reuse, R32, RZ ;  /* 0x00000020801c723c */ /* 0x060fea00000018ff */
[----:B------:R-:W5:Y:S01]  /*28880*/  LDSM.16.M88.4 R112, [R176+0x8800] ;  /* 0x00880000b070783b */ /* 0x000f620000000200 */
[C---:B------:R-:W-:Y:S05]  /*28890*/  HMMA.16816.F32 R32, R128.reuse, R34, RZ ;  /* 0x000000228020723c */ /* 0x040fea00000018ff */
[----:B------:R-:W5:Y:S01]  /*288a0*/  LDSM.16.M88.4 R120, [R176+0x9000] ;  /* 0x00900000b078783b */ /* 0x000f620000000200 */
[C---:B--2---:R-:W-:Y:S05]  /*288b0*/  HMMA.16816.F32 R36, R128.reuse, R40, RZ ;  /* 0x000000288024723c */ /* 0x044fea00000018ff */
        /* <DEDUP_REMOVED lines=20> */
[C---:B-----5:R-:W-:Y:S06]  /*28a00*/  HMMA.16816.F32 R108, R128.reuse, R112, RZ ;  /* 0x00000070806c723c */ /* 0x060fec00000018ff */
[C---:B------:R-:W-:Y:S06]  /*28a10*/  HMMA.16816.F32 R112, R128.reuse, R114, RZ ;  /* 0x000000728070723c */ /* 0x040fec00000018ff */
[C---:B------:R-:W-:Y:S06]  /*28a20*/  HMMA.16816.F32 R116, R128.reuse, R120, RZ ;  /* 0x000000788074723c */ /* 0x040fec00000018ff */
[C---:B------:R-:W-:Y:S06]  /*28a30*/  HMMA.16816.F32 R120, R128.reuse, R122, RZ ;  /* 0x0000007a8078723c */ /* 0x040fec00000018ff */
[C---:B--2---:R-:W-:Y:S06]  /*28a40*/  HMMA.16816.F32 R124, R128.reuse, R168, RZ ;  /* 0x000000a8807c723c */ /* 0x044fec00000018ff */
        /* <DEDUP_REMOVED lines=125> */
[----:B------:R-:W1:Y:S04]  /*29220*/  LDSM.16.M88.4 R172, [R182+0x1800] ;  /* 0x00180000b6ac783b */ /* 0x000e680000000200 */
[-C--:B---3--:R-:W-:Y:S01]  /*29230*/  FMUL.FTZ R5, R5, R0.reuse ;  /* 0x0000000005057220 */ /* 0x088fe20000410000 */
[-C--:B------:R-:W-:Y:S01]  /*29240*/  FMUL.FTZ R4, R4, R0.reuse ;  /* 0x0000000004047220 */ /* 0x080fe20000410000 */
[-C--:B------:R-:W-:Y:S05]  /*29250*/  FMUL.FTZ R15, R15, R0.reuse ;  /* 0x000000000f0f7220 */ /* 0x080fea0000410000 */
[-C--:B------:R-:W-:Y:S01]  /*29260*/  FMUL.FTZ R16, R16, R0.reuse ;  /* 0x0000000010107220 */ /* 0x080fe20000410000 */
[----:B------:R-:W2:Y:S01]  /*29270*/  MUFU.TANH R216, R5 ;  /* 0x0000000500d87308 */ /* 0x000ea20000002400 */
[-C--:B------:R-:W-:Y:S01]  /*29280*/  FMUL.FTZ R17, R17, R0.reuse ;  /* 0x0000000011117220 */ /* 0x080fe20000410000 */
[-C--:B------:R-:W-:Y:S01]  /*29290*/  FMUL.FTZ R18, R18, R0.reuse ;  /* 0x0000000012127220 */ /* 0x080fe20000410000 */
[-C--:B------:R-:W-:Y:S02]  /*292a0*/  FMUL.FTZ R19, R19, R0.reuse ;  /* 0x0000000013137220 */ /* 0x080fe40000410000 */
[-C--:B------:R-:W-:Y:S01]  /*292b0*/  FMUL.FTZ R20, R20, R0.reuse ;  /* 0x0000000014147220 */ /* 0x080fe20000410000 */
[-C--:B------:R-:W-:Y:S01]  /*292c0*/  FMUL.FTZ R21, R21, R0.reuse ;  /* 0x0000000015157220 */ /* 0x080fe20000410000 */
[-C--:B------:R-:W-:Y:S01]  /*292d0*/  FMUL.FTZ R22, R22, R0.reuse ;  /* 0x0000000016167220 */ /* 0x080fe20000410000 */
[-C--:B------:R-:W-:Y:S02]  /*292e0*/  FMUL.FTZ R23, R23, R0.reuse ;  /* 0x0000000017177220 */ /* 0x080fe40000410000 */
[----:B------:R-:W3:Y:S01]  /*292f0*/  MUFU.TANH R211, R4 ;  /* 0x0000000400d37308 */ /* 0x000ee20000002400 */
[-C--:B------:R-:W-:Y:S01]  /*29300*/  FMUL.FTZ R24, R24, R0.reuse ;  /* 0x0000000018187220 */ /* 0x080fe20000410000 */
[-C--:B------:R-:W-:Y:S01]  /*29310*/  FMUL.FTZ R25, R25, R0.reuse ;  /* 0x0000000019197220 */ /* 0x080fe20000410000 */
[-C--:B------:R-:W-:Y:S01]  /*29320*/  FMUL.FTZ R26, R26, R0.reuse ;  /* 0x000000001a1a7220 */ /* 0x080fe20000410000 */
[-C--:B------:R-:W-:Y:S01]  /*29330*/  FMUL.FTZ R27, R27, R0.reuse ;  /* 0x000000001b1b7220 */ /* 0x080fe20000410000 */
[-C--:B------:R-:W-:Y:S01]  /*29340*/  FMUL.FTZ R6, R6, R0.reuse ;  /* 0x0000000006067220 */ /* 0x080fe20000410000 */
[-C--:B------:R-:W-:Y:S01]  /*29350*/  FMUL.FTZ R7, R7, R0.reuse ;  /* 0x0000000007077220 */ /* 0x080fe20000410000 */
[-C--:B------:R-:W-:Y:S03]  /*29360*/  FMUL.FTZ R8, R8, R0.reuse ;  /* 0x0000000008087220 */ /* 0x080fe60000410000 */
[----:B------:R-:W4:Y:S01]  /*29370*/  MUFU.TANH R210, R16 ;  /* 0x0000001000d27308 */ /* 0x000f220000002400 */
[-C--:B------:R-:W-:Y:S01]  /*29380*/  FMUL.FTZ R9, R9, R0.reuse ;  /* 0x0000000009097220 */ /* 0x080fe20000410000 */
[-C--:B------:R-:W-:Y:S01]  /*29390*/  FMUL.FTZ R10, R10, R0.reuse ;  /* 0x000000000a0a7220 */ /* 0x080fe20000410000 */
[-C--:B------:R-:W-:Y:S01]  /*293a0*/  FMUL.FTZ R11, R11, R0.reuse ;  /* 0x000000000b0b7220 */ /* 0x080fe20000410000 */
[-C--:B------:R-:W-:Y:S01]  /*293b0*/  FMUL.FTZ R12, R12, R0.reuse ;  /* 0x000000000c0c7220 */ /* 0x080fe20000410000 */
[C---:B-1----:R-:W-:Y:S05]  /*293c0*/  HMMA.16816.F32 R28, R168.reuse, R172, R28 ;  /* 0x000000aca81c723c */ /* 0x042fea000000181c */
[----:B------:R-:W1:Y:S01]  /*293d0*/  MUFU.TANH R209, R17 ;  /* 0x0000001100d17308 */ /* 0x000e620000002400 */
[-C--:B------:R-:W-:Y:S01]  /*293e0*/  FMUL.FTZ R13, R13, R0.reuse ;  /* 0x000000000d0d7220 */ /* 0x080fe20000410000 */
[-C--:B------:R-:W-:Y:S01]  /*293f0*/  FMUL.FTZ R14, R14, R0.reuse ;  /* 0x000000000e0e7220 */ /* 0x080fe20000410000 */
[C---:B------:R-:W-:Y:S01]  /*29400*/  HMMA.16816.F32 R32, R168.reuse, R174, R32 ;  /* 0x000000aea820723c */ /* 0x040fe20000001820 */
[----:B------:R-:W5:Y:S06]  /*29410*/  LDSM.16.M88.4 R172, [R182+0x2000] ;  /* 0x00200000b6ac783b */ /* 0x000f6c0000000200 */
        /* <DEDUP_REMOVED lines=10> */
[-C--:B------:R-:W-:Y:S05]  /*294c0*/  FMUL.FTZ R35, R35, R0.reuse ;  /* 0x0000000023237220 */ /* 0x080fea0000410000 */
[----:B------:R-:W1:Y:S10]  /*294d0*/  MUFU.TANH R205, R25 ;  /* 0x0000001900cd7308 */ /* 0x000e740000002400 */
[----:B------:R-:W1:Y:S01]  /*294e0*/  MUFU.TANH R204, R28 ;  /* 0x0000001c00cc7308 */ /* 0x000e620000002400 */
[C---:B-----5:R-:W-:Y:S09]  /*294f0*/  HMMA.16816.F32 R36, R168.reuse, R172, R36 ;  /* 0x000000aca824723c */ /* 0x060ff20000001824 */
[----:B------:R-:W1:Y:S01]  /*29500*/  MUFU.TANH R203, R29 ;  /* 0x0000001d00cb7308 */ /* 0x000e620000002400 */
[C---:B------:R-:W-:Y:S01]  /*29510*/  HMMA.16816.F32 R40, R168.reuse, R174, R40 ;  /* 0x000000aea828723c */ /* 0x040fe20000001828 */
[----:B------:R-:W5:Y:S08]  /*29520*/  LDSM.16.M88.4 R172, [R182+0x2800] ;  /* 0x00280000b6ac783b */ /* 0x000f700000000200 */
        /* <DEDUP_REMOVED lines=12> */
[----:B------:R1:W1:Y:S01]  /*295f0*/  MUFU.TANH R196, R40 ;  /* 0x0000002800c47308 */ /* 0x0002620000002400 */
[----:B--2---:R-:W2:Y:S01]  /*29600*/  LDL R37, [R1+0x154] ;  /* 0x0001540001257983 */ /* 0x004ea20000100800 */
[C---:B-----5:R-:W-:Y:S08]  /*29610*/  HMMA.16816.F32 R44, R168.reuse, R172, R44 ;  /* 0x000000aca82c723c */ /* 0x060ff0000000182c */
[----:B------:R1:W1:Y:S01]  /*29620*/  MUFU.TANH R215, R8 ;  /* 0x0000000800d77308 */ /* 0x0002620000002400 */
[C---:B------:R-:W-:Y:S01]  /*29630*/  HMMA.16816.F32 R48, R168.reuse, R174, R48 ;  /* 0x000000aea830723c */ /* 0x040fe20000001830 */
[----:B------:R-:W5:Y:S02]  /*29640*/  LDSM.16.M88.4 R172, [R182+0x3000] ;  /* 0x00300000b6ac783b */ /* 0x000f640000000200 */
[----:B---3--:R-:W-:Y:S06]  /*29650*/  MOV R36, R188 ;  /* 0x000000bc00247202 */ /* 0x008fec0000000f00 */
        /* <DEDUP_REMOVED lines=12> */
[----:B------:R3:W1:Y:S01]  /*29720*/  MUFU.TANH R212, R13 ;  /* 0x0000000d00d47308 */ /* 0x0006620000002400 */
        /* <DEDUP_REMOVED lines=35> */
[----:B------:R3:W1:Y:S01]  /*29960*/  MUFU.TANH R195, R41 ;  /* 0x0000002900c37308 */ /* 0x0006620000002400 */
[C---:B------:R-:W-:Y:S01]  /*29970*/  HMMA.16816.F32 R72, R168.reuse, R174, R72 ;  /* 0x000000aea848723c */ /* 0x040fe20000001848 */
[----:B------:R-:W5:Y:S08]  /*29980*/  LDSM.16.M88.4 R172, [R182+0x4800] ;  /* 0x00480000b6ac783b */ /* 0x000f700000000200 */
        /* <DEDUP_REMOVED lines=13> */
[C---:B-----5:R-:W-:Y:S09]  /*29a60*/  HMMA.16816.F32 R76, R168.reuse, R172, R76 ;  /* 0x000000aca84c723c */ /* 0x060ff2000000184c */
[----:B------:R3:W1:Y:S01]  /*29a70*/  MUFU.TANH R188, R49 ;  /* 0x0000003100bc7308 */ /* 0x0006620000002400 */
        /* <DEDUP_REMOVED lines=35> */
[----:B------:R-:W5:Y:S02]  /*29cb0*/  LDSM.16.M88.4 R172, [R182+0x6000] ;  /* 0x00600000b6ac783b */ /* 0x000f640000000200 */
[----:B--2---:R-:W-:Y:S06]  /*29cc0*/  ISETP.GT.AND P0, PT, R36, R37, PT ;  /* 0x000000252400720c */ /* 0x004fec0003f04270 */
[----:B------:R3:W2:Y:S10]  /*29cd0*/  MUFU.TANH R29, R65 ;  /* 0x00000041001d7308 */ /* 0x0006b40000002400 */
        /* <DEDUP_REMOVED lines=11> */
[----:B------:R-:W1:Y:S01]  /*29d90*/  MUFU.TANH R69, R69 ;  /* 0x0000004500457308 */ /* 0x000e620000002400 */
[C---:B-----5:R-:W-:Y:S09]  /*29da0*/  HMMA.16816.F32 R100, R168.reuse, R172, R100 ;  /* 0x000000aca864723c */ /* 0x060ff20000001864 */
[----:B------:R-:W1:Y:S01]  /*29db0*/  MUFU.TANH R70, R70 ;  /* 0x0000004600467308 */ /* 0x000e620000002400 */
        /* <DEDUP_REMOVED lines=35> */
[----:B------:R-:W5:Y:S01]  /*29ff0*/  LDSM.16.M88.4 R172, [R182+0x7800] ;  /* 0x00780000b6ac783b */ /* 0x000f620000000200 */
        /* <DEDUP_REMOVED lines=78> */
[----:B--2-4-:R-:W-:Y:S05]  /*2a4e0*/  @!P0 BRA `(.L_x_2188) ;  /* 0x0000000c00e08947 */ /* 0x014fea0003800000 */
[----:B------:R-:W-:Y:S01]  /*2a4f0*/  ISETP.NE.U32.AND P0, PT, R240, RZ, PT ;  /* 0x000000fff000720c */ /* 0x000fe20003f05070 */
[----:B------:R-:W-:Y:S03]  /*2a500*/  BSSY B0, `(.L_x_2189) ;  /* 0x0000046000007945 */ /* 0x000fe60003800000 */
[----:B------:R-:W-:Y:S11]  /*2a510*/  ISETP.NE.AND.EX P0, PT, R241, RZ, PT, P0 ;  /* 0x000000fff100720c */ /* 0x000ff60003f05300 */
[----:B------:R-:W-:Y:S02]  /*2a520*/  @!UPT UIADD3 URZ, URZ, URZ, URZ ;  /* 0x0000003f3f3ff290 */ /* 0x000fe4000fffe03f */
[----:B------:R-:W-:Y:S05]  /*2a530*/  @!P0 BRA `(.L_x_2190) ;  /* 0x0000000000fc8947 */ /* 0x000fea0003800000 */
[----:B---3--:R-:W-:Y:S01]  /*2a540*/  IMAD.SHL.U32 R13, R36, 0x100, RZ ;  /* 0x00000100240d7824 */ /* 0x008fe200078e00ff */
[----:B------:R-:W2:Y:S04]  /*2a550*/  LD.E R6, desc[UR4][R2.64+0x170] ;  /* 0x0001700402067980 */ /* 0x000ea8000c101900 */
[C---:B------:R-:W-:Y:S02]  /*2a560*/  IADD3 R14, R13.reuse, -0x100, RZ ;  /* 0xffffff000d0e7810 */ /* 0x040fe40007ffe0ff */
[----:B------:R-:W-:Y:S02]  /*2a570*/  IABS R10, R13 ;  /* 0x0000000d000a7213 */ /* 0x000fe40000000000 */
[----:B------:R-:W-:Y:S02]  /*2a580*/  IABS R12, R14 ;  /* 0x0000000e000c7213 */ /* 0x000fe40000000000 */
[-C--:B--2---:R-:W-:Y:S02]  /*2a590*/  IABS R0, R6.reuse ;  /* 0x0000000600007213 */ /* 0x084fe40000000000 */
[-C--:B------:R-:W-:Y:S02]  /*2a5a0*/  IABS R11, R6.reuse ;  /* 0x00000006000b7213 */ /* 0x080fe40000000000 */
[----:B-1----:R-:W1:Y:S01]  /*2a5b0*/  I2F.RP R8, R0 ;  /* 0x0000000000087306 */ /* 0x002e620000209400 */
[-C--:B------:R-:W-:Y:S02]  /*2a5c0*/  LOP3.LUT R13, R13, R6.reuse, RZ, 0x3c, !PT ;  /* 0x000000060d0d7212 */ /* 0x080fe400078e3cff */
[----:B------:R-:W-:Y:S01]  /*2a5d0*/  IMAD.MOV R11, RZ, RZ, -R11 ;  /* 0x000000ffff0b7224 */ /* 0x000fe200078e0a0b */
[----:B------:R-:W-:Y:S02]  /*2a5e0*/  LOP3.LUT R14, R14, R6, RZ, 0x3c, !PT ;  /* 0x000000060e0e7212 */ /* 0x000fe400078e3cff */
[----:B------:R-:W-:Y:S02]  /*2a5f0*/  ISETP.GE.AND P2, PT, R13, RZ, PT ;  /* 0x000000ff0d00720c */ /* 0x000fe40003f46270 */
        /* <DEDUP_REMOVED lines=14> */
[-C--:B------:R-:W-:Y:S01]  /*2a6e0*/  @!P1 IADD3 R9, R9, -R0.reuse, RZ ;  /* 0x8000000009099210 */ /* 0x080fe20007ffe0ff */
[----:B------:R-:W-:Y:S01]  /*2a6f0*/  @!P1 VIADD R7, R7, 0x1 ;  /* 0x0000000107079836 */ /* 0x000fe20000000000 */
[----:B------:R-:W-:Y:S01]  /*2a700*/  @!P3 IADD3 R8, R8, 0x1, RZ ;  /* 0x000000010808b810 */ /* 0x000fe20007ffe0ff */
[----:B------:R-:W-:Y:S01]  /*2a710*/  @!P3 IMAD.IADD R10, R10, 0x1, -R0 ;  /* 0x000000010a0ab824 */ /* 0x000fe200078e0a00 */
[-C--:B------:R-:W-:Y:S02]  /*2a720*/  ISETP.GE.U32.AND P4, PT, R9, R0.reuse, PT ;  /* 0x000000000900720c */ /* 0x080fe40003f86070 */
[----:B------:R-:W-:Y:S02]  /*2a730*/  ISETP.NE.AND P1, PT, R6, RZ, PT ;  /* 0x000000ff0600720c */ /* 0x000fe40003f25270 */
[----:B------:R-:W-:Y:S02]  /*2a740*/  ISETP.GE.U32.AND P5, PT, R10, R0, PT ;  /* 0x000000000a00720c */ /* 0x000fe40003fa6070 */
[----:B------:R-:W-:Y:S07]  /*2a750*/  LOP3.LUT R0, RZ, R6, RZ, 0x33, !PT ;  /* 0x00000006ff007212 */ /* 0x000fee00078e33ff */
[----:B------:R-:W-:Y:S04]  /*2a760*/  @P4 VIADD R7, R7, 0x1 ;  /* 0x0000000107074836 */ /* 0x000fe80000000000 */
[----:B------:R-:W-:Y:S01]  /*2a770*/  @P5 VIADD R8, R8, 0x1 ;  /* 0x0000000108085836 */ /* 0x000fe20000000000 */
[----:B------:R-:W-:Y:S03]  /*2a780*/  @!P0 IADD3 R7, -R7, RZ, RZ ;  /* 0x000000ff07078210 */ /* 0x000fe60007ffe1ff */
[----:B------:R-:W-:Y:S01]  /*2a790*/  @!P2 IMAD.MOV R8, RZ, RZ, -R8 ;  /* 0x000000ffff08a224 */ /* 0x000fe200078e0a08 */
[C---:B------:R-:W-:Y:S04]  /*2a7a0*/  SEL R7, R0.reuse, R7, !P1 ;  /* 0x0000000700077207 */ /* 0x040fe80004800000 */
        /* <DEDUP_REMOVED lines=24> */
.L_x_2190:
[----:B---3--:R-:W2:Y:S02]  /*2a930*/  LD.E R0, desc[UR4][R2.64+0x38] ;  /* 0x0000380402007980 */ /* 0x008ea4000c101900 */
[----:B--2---:R-:W-:Y:S04]  /*2a940*/  LEA R0, -R0, RZ, 0x8 ;  /* 0x000000ff00007211 */ /* 0x004fe800078e41ff */
[----:B------:R-:W-:Y:S02]  /*2a950*/  SHF.R.S32.HI R6, RZ, 0x1f, R0 ;  /* 0x0000001fff067819 */ /* 0x000fe40000011400 */
.L_x_2191:
[----:B------:R-:W-:Y:S05]  /*2a960*/  BSYNC B0 ;  /* 0x0000000000007941 */ /* 0x000fea0003800000 */
.L_x_2189:
[----:B------:R-:W2:Y:S01]  /*2a970*/  LDL R43, [R1+0x134] ;  /* 0x00013400012b7983 */ /* 0x000ea20000100800 */
[----:B------:R-:W-:Y:S01]  /*2a980*/  ISETP.GE.AND P0, PT, R132, R217, PT ;  /* 0x000000d98400720c */ /* 0x000fe20003f06270 */
[C---:B------:R-:W-:Y:S01]  /*2a990*/  IMAD.SHL.U32 R7, R190.reuse, 0x10, RZ ;  /* 0x00000010be077824 */ /* 0x040fe200078e00ff */
[----:B-1----:R-:W-:Y:S01]  /*2a9a0*/  SHF.L.U64.HI R8, R190, 0x4, R191 ;  /* 0x00000004be087819 */ /* 0x002fe200000102bf */
        /* <DEDUP_REMOVED lines=42> */
[----:B------:R-:W5:Y:S02]  /*2ac50*/  LDL.64 R58, [R1+0x58] ;  /* 0x00005800013a7983 */ /* 0x000f640000100a00 */
        /* <DEDUP_REMOVED lines=129> */
.L_x_2188:
[----:B------:R-:W-:Y:S05]  /*2b470*/  BSYNC B1 ;  /* 0x0000000000017941 */ /* 0x000fea0003800000 */
.L_x_2187:
[----:B---3--:R1:W2:Y:S04]  /*2b480*/  LD.E R0, desc[UR4][R2.64+0xdc] ;  /* 0x0000dc0402007980 */ /* 0x0082a8000c101900 */
        /* <DEDUP_REMOVED lines=194> */
[----:B------:R-:W-:Y:S01]  /*2c0b0*/  MOV R47, R37 ;  /* 0x00000025002f7202 */ /* 0x000fe20000000f00 */
[----:B-1----:R-:W-:Y:S01]  /*2c0c0*/  FADD.FTZ R4, R9, R4 ;  /* 0x0000000409047221 */ /* 0x002fe20000010000 */
[----:B------:R-:W-:Y:S02]  /*2c0d0*/  FMNMX.FTZ R36, R32, R36, !PT ;  /* 0x0000002420247209 */ /* 0x000fe40007810000 */
[----:B------:R-:W-:Y:S02]  /*2c0e0*/  F2FP.F16.F32.PACK_AB R41, R41, R12 ;  /* 0x0000000c2929723e */ /* 0x000fe400000000ff */
        /* <DEDUP_REMOVED lines=10> */
[----:B------:R-:W-:Y:S02]  /*2c190*/  FMNMX.FTZ R36, R24, R36, !PT ;  /* 0x0000002418247209 */ /* 0x000fe40007810000 */
[----:B------:R-:W-:Y:S03]  /*2c1a0*/  MOV R159, R111 ;  /* 0x0000006f009f7202 */ /* 0x000fe60000000f00 */
        /* <DEDUP_REMOVED lines=39> */
[--C-:B------:R-:W-:Y:S01]  /*2c420*/  FFMA.FTZ R48, R209, R0, -R5.reuse ;  /* 0x00000000d1307223 */ /* 0x100fe20000010805 */
[----:B------:R-:W1:Y:S01]  /*2c430*/  MUFU.EX2 R2, R2 ;  /* 0x0000000200027308 */ /* 0x000e620000000800 */
[----:B------:R-:W-:Y:S01]  /*2c440*/  MOV R212, R166 ;  /* 0x000000a600d47202 */ /* 0x000fe20000000f00 */
[-CC-:B------:R-:W-:Y:S01]  /*2c450*/  FFMA.FTZ R78, R45, R0.reuse, -R5.reuse ;  /* 0x000000002d4e7223 */ /* 0x180fe20000010805 */
[-CC-:B------:R-:W-:Y:S01]  /*2c460*/  FFMA.FTZ R79, R44, R0.reuse, -R5.reuse ;  /* 0x000000002c4f7223 */ /* 0x180fe20000010805 */
[----:B------:R-:W-:Y:S01]  /*2c470*/  MOV R166, R47 ;  /* 0x0000002f00a67202 */ /* 0x000fe20000000f00 */
[--C-:B------:R-:W-:Y:S01]  /*2c480*/  FFMA.FTZ R8, R211, R0, -R5.reuse ;  /* 0x00000000d3087223 */ /* 0x100fe20000010805 */
[----:B------:R-:W-:Y:S01]  /*2c490*/  MOV R209, R46 ;  /* 0x0000002e00d17202 */ /* 0x000fe20000000f00 */
[-CC-:B------:R-:W-:Y:S03]  /*2c4a0*/  FFMA.FTZ R39, R216, R0.reuse, -R5.reuse ;  /* 0x00000000d8277223 */ /* 0x180fe60000010805 */
[----:B------:R-:W-:Y:S01]  /*2c4b0*/  MUFU.EX2 R150, R50 ;  /* 0x0000003200967308 */ /* 0x000fe20000000800 */
[----:B------:R-:W2:Y:S01]  /*2c4c0*/  LDSM.16.MT88.4 R44, [R178+0xa000] ;  /* 0x00a00000b22c783b */ /* 0x000ea20000004200 */
        /* <DEDUP_REMOVED lines=95> */
[----:B------:R-:W-:Y:S05]  /*2cac0*/  MOV R211, R123 ;  /* 0x0000007b00d37202 */ /* 0x000fea0000000f00 */
[----:B------:R-:W-:Y:S01]  /*2cad0*/  MUFU.EX2 R2, R58 ;  /* 0x0000003a00027308 */ /* 0x000fe20000000800 */
[----:B-1----:R-:W-:Y:S01]  /*2cae0*/  LDSM.16.MT88.4 R48, [R181+0xa800] ;  /* 0x00a80000b530783b */ /* 0x002fe20000004200 */
[----:B----4-:R-:W-:Y:S01]  /*2caf0*/  FADD.FTZ R0, R37, R0 ;  /* 0x0000000025007221 */ /* 0x010fe20000010000 */
[----:B------:R-:W-:Y:S02]  /*2cb00*/  MOV R213, R115 ;  /* 0x0000007300d57202 */ /* 0x000fe40000000f00 */
[----:B------:R-:W-:Y:S02]  /*2cb10*/  MOV R210, R110 ;  /* 0x0000006e00d27202 */ /* 0x000fe40000000f00 */
[----:B------:R-:W-:Y:S03]  /*2cb20*/  MOV R216, R122 ;  /* 0x0000007a00d87202 */ /* 0x000fe60000000f00 */
[----:B------:R1:W-:Y:S01]  /*2cb30*/  MUFU.EX2 R148, R52 ;  /* 0x0000003400947308 */ /* 0x0003e20000000800 */
[----:B------:R-:W-:Y:S02]  /*2cb40*/  MOV R214, R118 ;  /* 0x0000007600d67202 */ /* 0x000fe40000000f00 */
[----:B------:R-:W-:Y:S07]  /*2cb50*/  MOV R215, R119 ;  /* 0x0000007700d77202 */ /* 0x000fee0000000f00 */
        /* <DEDUP_REMOVED lines=375> */
[----:B------:R-:W-:Y:S02]  /*2e2d0*/  MUFU.EX2 R38, R163 ;  /* 0x000000a300267308 */ /* 0x000fe40000000800 */
[----:B------:R-:W2:Y:S02]  /*2e2e0*/  LDSM.16.MT88.4 R60, [R180+0x10800] ;  /* 0x01080000b43c783b */ /* 0x000ea40000004200 */
[----:B------:R-:W-:Y:S01]  /*2e2f0*/  FADD.FTZ R2, R139, R2 ;  /* 0x000000028b027221 */ /* 0x000fe20000010000 */
[C---:B---3--:R-:W-:Y:S05]  /*2e300*/  HMMA.16816.F32 R28, R48.reuse, R40, R28 ;  /* 0x00000028301c723c */ /* 0x048fea000000181c */
[----:B------:R3:W-:Y:S01]  /*2e310*/  MUFU.EX2 R139, R162 ;  /* 0x000000a2008b7308 */ /* 0x0007e20000000800 */
[----:B------:R-:W-:Y:S01]  /*2e320*/  FADD.FTZ R0, R73, R0 ;  /* 0x0000000049007221 */ /* 0x000fe20000010000 */
[----:B------:R-:W-:Y:S01]  /*2e330*/  HMMA.16816.F32 R32, R48, R42, R32 ;  /* 0x0000002a3020723c */ /* 0x000fe20000001820 */
[----:B------:R-:W2:Y:S03]  /*2e340*/  LDSM.16.MT88.4 R48, [R178+0x11000] ;  /* 0x01100000b230783b */ /* 0x000ea60000004200 */
[----:B------:R-:W-:Y:S01]  /*2e350*/  FADD.FTZ R2, R136, R2 ;  /* 0x0000000288027221 */ /* 0x000fe20000010000 */
[----:B------:R-:W-:Y:S01]  /*2e360*/  FADD.FTZ R0, R72, R0 ;  /* 0x0000000048007221 */ /* 0x000fe20000010000 */
[----:B------:R-:W-:Y:S02]  /*2e370*/  F2FP.F16.F32.PACK_AB R46, R77, R78 ;  /* 0x0000004e4d2e723e */ /* 0x000fe400000000ff */
[----:B------:R-:W-:Y:S03]  /*2e380*/  MUFU.EX2 R73, R120 ;  /* 0x0000007800497308 */ /* 0x000fe60000000800 */
[----:B------:R-:W-:Y:S01]  /*2e390*/  FADD.FTZ R2, R122, R2 ;  /* 0x000000027a027221 */ /* 0x000fe20000010000 */
[----:B------:R-:W-:Y:S01]  /*2e3a0*/  FADD.FTZ R37, R70, R0 ;  /* 0x0000000046257221 */ /* 0x000fe20000010000 */
[----:B----4-:R-:W-:Y:S01]  /*2e3b0*/  F2FP.F16.F32.PACK_AB R41, R68, R71 ;  /* 0x000000474429723e */ /* 0x010fe200000000ff */
[C---:B-----5:R-:W-:Y:S01]  /*2e3c0*/  HMMA.16816.F32 R4, R44.reuse, R56, R4 ;  /* 0x000000382c04723c */ /* 0x060fe20000001804 */
[----:B---3--:R-:W-:Y:S03]  /*2e3d0*/  LDSM.16.MT88.4 R160, [R178+0x11800] ;  /* 0x01180000b2a0783b */ /* 0x008fe60000004200 */
[----:B------:R-:W3:Y:S01]  /*2e3e0*/  MUFU.EX2 R72, R121 ;  /* 0x0000007900487308 */ /* 0x000ee20000000800 */
[----:B------:R-:W-:Y:S01]  /*2e3f0*/  FADD.FTZ R0, R118, R2 ;  /* 0x0000000276007221 */ /* 0x000fe20000010000 */
[C---:B------:R-:W-:Y:S03]  /*2e400*/  HMMA.16816.F32 R8, R44.reuse, R58, R8 ;  /* 0x0000003a2c08723c */ /* 0x040fe60000001808 */
[----:B------:R-:W-:Y:S05]  /*2e410*/  LDSM.16.MT88.4 R56, [R179+0x11000] ;  /* 0x01100000b338783b */ /* 0x000fea0000004200 */
[----:B------:R-:W4:Y:S03]  /*2e420*/  MUFU.EX2 R70, R159 ;  /* 0x0000009f00467308 */ /* 0x000f260000000800 */
        /* <DEDUP_REMOVED lines=23> */
[----:B---3--:R-:W-:Y:S02]  /*2e5a0*/  F2FP.F16.F32.PACK_AB R42, R72, R73 ;  /* 0x00000049482a723e */ /* 0x008fe400000000ff */
[----:B------:R-:W-:Y:S01]  /*2e5b0*/  FADD.FTZ R2, R106, R2 ;  /* 0x000000026a027221 */ /* 0x000fe20000010000 */
[----:B------:R-:W-:Y:S01]  /*2e5c0*/  FADD.FTZ R37, R39, R0 ;  /* 0x0000000027257221 */ /* 0x000fe20000010000 */
[----:B------:R-:W-:Y:S01]  /*2e5d0*/  MOV R211, R167 ;  /* 0x000000a700d37202 */ /* 0x000fe20000000f00 */
[----:B------:R-:W-:Y:S01]  /*2e5e0*/  MUFU.EX2 R39, R138 ;  /* 0x0000008a00277308 */ /* 0x000fe20000000800 */
[----:B------:R-:W-:Y:S01]  /*2e5f0*/  FADD.FTZ R0, R94, R2 ;  /* 0x000000025e007221 */ /* 0x000fe20000010000 */
[C---:B------:R-:W-:Y:S05]  /*2e600*/  HMMA.16816.F32 R4, R40.reuse, R48, R4 ;  /* 0x000000302804723c */ /* 0x040fea0000001804 */
[----:B------:R-:W-:Y:S01]  /*2e610*/  FADD.FTZ R0, R91, R0 ;  /* 0x000000005b007221 */ /* 0x000fe20000010000 */
[C---:B------:R-:W-:Y:S01]  /*2e620*/  HMMA.16816.F32 R8, R40.reuse, R50, R8 ;  /* 0x000000322808723c */ /* 0x040fe20000001808 */
[----:B------:R-:W3:Y:S04]  /*2e630*/  LDSM.16.MT88.4 R48, [R180+0x11800] ;  /* 0x01180000b430783b */ /* 0x000ee80000004200 */
[----:B------:R-:W-:Y:S01]  /*2e640*/  FADD.FTZ R0, R90, R0 ;  /* 0x000000005a007221 */ /* 0x000fe20000010000 */
[C---:B-1----:R-:W-:Y:S01]  /*2e650*/  HMMA.16816.F32 R12, R40.reuse, R52, R12 ;  /* 0x00000034280c723c */ /* 0x042fe2000000180c */
[----:B------:R-:W-:Y:S04]  /*2e660*/  MUFU.EX2 R52, R135 ;  /* 0x0000008700347308 */ /* 0x000fe80000000800 */
[----:B------:R-:W-:Y:S01]  /*2e670*/  FADD.FTZ R0, R89, R0 ;  /* 0x0000000059007221 */ /* 0x000fe20000010000 */
[C---:B------:R-:W-:Y:S05]  /*2e680*/  HMMA.16816.F32 R16, R40.reuse, R54, R16 ;  /* 0x000000362810723c */ /* 0x040fea0000001810 */
[----:B------:R-:W1:Y:S01]  /*2e690*/  MUFU.EX2 R53, R125 ;  /* 0x0000007d00357308 */ /* 0x000e620000000800 */
        /* <DEDUP_REMOVED lines=8> */
[----:B----4-:R-:W-:Y:S01]  /*2e720*/  FADD.FTZ R0, R70, R37 ;  /* 0x0000002546007221 */ /* 0x010fe20000010000 */
[----:B------:R-:W-:Y:S01]  /*2e730*/  FADD.FTZ R2, R84, R2 ;  /* 0x0000000254027221 */ /* 0x000fe20000010000 */
[----:B-1----:R-:W-:Y:S04]  /*2e740*/  F2FP.F16.F32.PACK_AB R136, R53, R60 ;  /* 0x0000003c3588723e */ /* 0x002fe800000000ff */
[----:B------:R-:W-:Y:S01]  /*2e750*/  FADD.FTZ R0, R137, R0 ;  /* 0x0000000089007221 */ /* 0x000fe20000010000 */
[----:B------:R-:W-:Y:S01]  /*2e760*/  FADD.FTZ R2, R81, R2 ;  /* 0x0000000251027221 */ /* 0x000fe20000010000 */
[----:B------:R-:W-:Y:S02]  /*2e770*/  F2FP.F16.F32.PACK_AB R137, R137, R70 ;  /* 0x000000468989723e */ /* 0x000fe400000000ff */
[----:B------:R-:W-:Y:S01]  /*2e780*/  FADD.FTZ R0, R38, R0 ;  /* 0x0000000026007221 */ /* 0x000fe20000010000 */
[----:B------:R-:W-:Y:S01]  /*2e790*/  FADD.FTZ R2, R83, R2 ;  /* 0x0000000253027221 */ /* 0x000fe20000010000 */
[----:B------:R-:W-:Y:S02]  /*2e7a0*/  F2FP.F16.F32.PACK_AB R138, R39, R52 ;  /* 0x00000034278a723e */ /* 0x000fe400000000ff */
[C---:B------:R-:W-:Y:S01]  /*2e7b0*/  FADD.FTZ R0, R139.reuse, R0 ;  /* 0x000000008b007221 */ /* 0x040fe20000010000 */
[----:B------:R-:W-:Y:S02]  /*2e7c0*/  F2FP.F16.F32.PACK_AB R139, R139, R38 ;  /* 0x000000268b8b723e */ /* 0x000fe400000000ff */
[----:B------:R-:W-:Y:S02]  /*2e7d0*/  MOV R216, R166 ;  /* 0x000000a600d87202 */ /* 0x000fe40000000f00 */
[----:B------:R1:W-:Y:S01]  /*2e7e0*/  STL [R1+0x8], R0 ;  /* 0x0000080001007387 */ /* 0x0003e20000100800 */
[-C--:B------:R-:W-:Y:S02]  /*2e7f0*/  MOV R37, R3.reuse ;  /* 0x0000000300257202 */ /* 0x080fe40000000f00 */
[C---:B------:R-:W-:Y:S05]  /*2e800*/  HMMA.16816.F32 R164, R136.reuse, R160, R4 ;  /* 0x000000a088a4723c */ /* 0x040fea0000001804 */
[----:B------:R-:W-:Y:S01]  /*2e810*/  ISETP.GT.AND P0, PT, R211, R216, PT ;  /* 0x000000d8d300720c */ /* 0x000fe20003f04270 */
[C---:B------:R-:W-:Y:S05]  /*2e820*/  HMMA.16816.F32 R160, R136.reuse, R162, R8 ;  /* 0x000000a288a0723c */ /* 0x040fea0000001808 */
[----:B------:R-:W-:Y:S01]  /*2e830*/  MOV R134, R3 ;  /* 0x0000000300867202 */ /* 0x000fe20000000f00 */
[C---:B------:R-:W-:Y:S05]  /*2e840*/  HMMA.16816.F32 R156, R136.reuse, R152, R12 ;  /* 0x00000098889c723c */ /* 0x040fea000000180c */
[----:B------:R-:W-:Y:S01]  /*2e850*/  MOV R135, R36 ;  /* 0x0000002400877202 */ /* 0x000fe20000000f00 */
        /* <DEDUP_REMOVED lines=17> */
[----:B------:R-:W-:Y:S05]  /*2e970*/  FADD.FTZ R0, R39, R0 ;  /* 0x0000000027007221 */ /* 0x000fea0000010000 */
[----:B------:R4:W-:Y:S01]  /*2e980*/  STL [R1+0xc], R0 ;  /* 0x00000c0001007387 */ /* 0x0009e20000100800 */
[----:B------:R-:W-:Y:S05]  /*2e990*/  @P0 BRA `(.L_x_2192) ;  /* 0xffffff8800a00947 */ /* 0x000fea000383ffff */
.L_x_2183:
[----:B------:R3:W5:Y:S04]  /*2e9a0*/  LDL R7, [R1+0xc] ;  /* 0x00000c0001077983 */ /* 0x0007680000100800 */
[----:B------:R3:W5:Y:S01]  /*2e9b0*/  LDL R6, [R1+0x8] ;  /* 0x0000080001067983 */ /* 0x0007620000100800 */
[----:B------:R-:W1:Y:S01]  /*2e9c0*/  LDC.64 R46, c[0x0][0x208] ;  /* 0x00008200ff2e7b82 */ /* 0x000e620000000a00 */
[----:B--2---:R-:W2:Y:S07]  /*2e9d0*/  S2R R3, SR_TID.X ;  /* 0x0000000000037919 */ /* 0x004eae0000002100 */
[----:B------:R-:W3:Y:S01]  /*2e9e0*/  LDC.64 R48, c[0x0][0x198] ;  /* 0x00006600ff307b82 */ /* 0x000ee20000000a00 */
[----:B-1----:R-:W-:-:S02]  /*2e9f0*/  R2UR UR4, R46 ;  /* 0x000000002e0472ca */ /* 0x002fc400000e0000 */
[----:B------:R-:W-:Y:S02]  /*2ea00*/  R2UR UR5, R47 ;  /* 0x000000002f0572ca */ /* 0x000fe400000e0000 */
[----:B--2---:R-:W-:-:S04]  /*2ea10*/  SHF.R.S32.HI R10, RZ, 0x1f, R3 ;  /* 0x0000001fff0a7819 */ /* 0x004fc80000011403 */
[----:B----4-:R-:W-:-:S07]  /*2ea20*/  LEA.HI R0, R10, R3, RZ, 0x5 ;  /* 0x000000030a007211 */ /* 0x010fce00078f28ff */
[----:B---3--:R1:W5:Y:S01]  /*2ea30*/  LD.E R15, desc[UR4][R48.64+0xd8] ;  /* 0x0000d804300f7980 */ /* 0x008362000c101900 */
        /* <DEDUP_REMOVED lines=9> */
[----:B-----5:R-:W2:Y:S04]  /*2ead0*/  SHFL.BFLY PT, R5, R7, 0x2, 0x1f ;  /* 0x0c401f0007057f89 */ /* 0x020ea800000e0000 */
[----:B------:R-:W3:Y:S01]  /*2eae0*/  SHFL.BFLY PT, R2, R6, 0x2, 0x1f ;  /* 0x0c401f0006027f89 */ /* 0x000ee200000e0000 */
[----:B--2---:R-:W-:Y:S01]  /*2eaf0*/  FADD.FTZ R5, R5, R7 ;  /* 0x0000000705057221 */ /* 0x004fe20000010000 */
[----:B---3--:R-:W-:-:S04]  /*2eb00*/  FADD.FTZ R2, R2, R6 ;  /* 0x0000000602027221 */ /* 0x008fc80000010000 */
[----:B------:R-:W2:Y:S04]  /*2eb10*/  SHFL.BFLY PT, R11, R5, 0x1, 0x1f ;  /* 0x0c201f00050b7f89 */ /* 0x000ea800000e0000 */
[----:B------:R3:W4:Y:S01]  /*2eb20*/  SHFL.BFLY PT, R14, R2, 0x1, 0x1f ;  /* 0x0c201f00020e7f89 */ /* 0x00072200000e0000 */
[----:B--2---:R-:W-:-:S07]  /*2eb30*/  FADD.FTZ R11, R5, R11 ;  /* 0x0000000b050b7221 */ /* 0x004fce0000010000 */
.L_x_2200:
[----:B------:R-:W2:Y:S01]  /*2eb40*/  S2R R18, SR_TID.X ;  /* 0x0000000000127919 */ /* 0x000ea20000002100 */
        /* <DEDUP_REMOVED lines=8> */
[----:B--2---:R-:W-:-:S07]  /*2ebd0*/  SHF.R.S32.HI R19, RZ, 0x1f, R18 ;  /* 0x0000001fff137819 */ /* 0x004fce0000011412 */
[----:B------:R-:W2:Y:S01]  /*2ebe0*/  @P3 MUFU.RCP R3, R14 ;  /* 0x0000000e00033308 */ /* 0x000ea20000001000 */
[----:B------:R-:W-:Y:S01]  /*2ebf0*/  UMOV UR5, 0x400 ;  /* 0x0000040000057882 */ /* 0x000fe20000000000 */
[----:B------:R-:W-:Y:S01]  /*2ec00*/  MOV R7, 0x40 ;  /* 0x0000004000077802 */ /* 0x000fe20000000f00 */
[----:B------:R-:W2:Y:S01]  /*2ec10*/  LDL.LU R20, [R1+0x15c] ;  /* 0x00015c0001147983 */ /* 0x000ea20000300800 */
[CC--:B------:R-:W-:Y:S02]  /*2ec20*/  LEA.HI R4, R19.reuse, R18.reuse, RZ, 0x2 ;  /* 0x0000001213047211 */ /* 0x0c0fe400078f10ff */
[----:B------:R-:W-:Y:S02]  /*2ec30*/  LEA.HI R16, R19, R18, RZ, 0x5 ;  /* 0x0000001213107211 */ /* 0x000fe400078f28ff */
[----:B------:R-:W1:Y:S01]  /*2ec40*/  @P4 MUFU.RCP R0, R11 ;  /* 0x0000000b00004308 */ /* 0x000e620000001000 */
[--C-:B------:R-:W-:Y:S01]  /*2ec50*/  SHF.R.S32.HI R5, RZ, 0x2, R4.reuse ;  /* 0x00000002ff057819 */ /* 0x100fe20000011404 */
[----:B----4-:R-:W-:Y:S01]  /*2ec60*/  ULEA UR4, UR4, UR5, 0x18 ;  /* 0x0000000504047291 */ /* 0x010fe2000f8ec03f */
[----:B---3--:R-:W-:Y:S01]  /*2ec70*/  SHF.R.S32.HI R2, RZ, 0x1f, R4 ;  /* 0x0000001fff027819 */ /* 0x008fe20000011404 */
[----:B------:R3:W5:Y:S01]  /*2ec80*/  LDL R51, [R1+0x160] ;  /* 0x0001600001337983 */ /* 0x0007620000100800 */
[----:B------:R-:W-:-:S02]  /*2ec90*/  LOP3.LUT R4, R4, 0x1ffffffc, RZ, 0xc0, !PT ;  /* 0x1ffffffc04047812 */ /* 0x000fc400078ec0ff */
[----:B------:R-:W-:Y:S02]  /*2eca0*/  LEA.HI R2, R2, R5, RZ, 0x3 ;  /* 0x0000000502027211 */ /* 0x000fe400078f18ff */
[----:B------:R-:W-:Y:S01]  /*2ecb0*/  SHF.R.S32.HI R9, RZ, 0x5, R16 ;  /* 0x00000005ff097819 */ /* 0x000fe20000011410 */
[C---:B--2---:R-:W-:Y:S01]  /*2ecc0*/  FMUL.FTZ R167, R3.reuse, R167 ;  /* 0x000000a703a77220 */ /* 0x044fe20000410000 */
[----:B------:R-:W-:Y:S01]  /*2ecd0*/  LOP3.LUT R2, R2, 0xfffffff8, RZ, 0xc0, !PT ;  /* 0xfffffff802027812 */ /* 0x000fe200078ec0ff */
[C---:B------:R-:W-:Y:S01]  /*2ece0*/  FMUL.FTZ R166, R3.reuse, R166 ;  /* 0x000000a603a67220 */ /* 0x040fe20000410000 */
[----:B------:R-:W-:Y:S01]  /*2ecf0*/  IADD3 R4, -R4, R18, RZ ;  /* 0x0000001204047210 */ /* 0x000fe20007ffe1ff */
[----:B------:R-:W-:Y:S01]  /*2ed00*/  FMUL.FTZ R163, R3, R163 ;  /* 0x000000a303a37220 */ /* 0x000fe20000410000 */
[----:B------:R-:W-:Y:S01]  /*2ed10*/  IADD3 R2, R5, -R2, RZ ;  /* 0x8000000205027210 */ /* 0x000fe20007ffe0ff */
[C---:B------:R-:W-:Y:S01]  /*2ed20*/  FMUL.FTZ R162, R3.reuse, R162 ;  /* 0x000000a203a27220 */ /* 0x040fe20000410000 */
[----:B------:R-:W-:Y:S01]  /*2ed30*/  FMUL.FTZ R159, R3, R159 ;  /* 0x0000009f039f7220 */ /* 0x000fe20000410000 */
        /* <DEDUP_REMOVED lines=23> */
[----:B-1----:R-:W-:Y:S01]  /*2eeb0*/  FMUL.FTZ R164, R0, R164 ;  /* 0x000000a400a47220 */ /* 0x002fe20000410000 */
        /* <DEDUP_REMOVED lines=35> */
[----:B--2---:R-:W-:-:S03]  /*2f0f0*/  IMAD.IADD R3, R7, 0x1, R0 ;  /* 0x0000000107037824 */ /* 0x004fc600078e0200 */
[----:B------:R-:W-:Y:S04]  /*2f100*/  STS.64 [R2], R144 ;  /* 0x0000009002007388 */ /* 0x000fe80000000a00 */
[----:B------:R2:W-:Y:S04]  /*2f110*/  STS.64 [R2+0x800], R146 ;  /* 0x0008009202007388 */ /* 0x0005e80000000a00 */
[----:B------:R-:W-:Y:S04]  /*2f120*/  STS.64 [R3], R140 ;  /* 0x0000008c03007388 */ /* 0x000fe80000000a00 */
[----:B------:R4:W-:Y:S01]  /*2f130*/  STS.64 [R3+0x800], R142 ;  /* 0x0008008e03007388 */ /* 0x0009e20000000a00 */
[----:B-1----:R-:W-:-:S05]  /*2f140*/  IADD3 R0, R7, R2, RZ ;  /* 0x0000000207007210 */ /* 0x002fca0007ffe0ff */
[----:B------:R-:W-:Y:S04]  /*2f150*/  STS.64 [R0], R136 ;  /* 0x0000008800007388 */ /* 0x000fe80000000a00 */
[----:B------:R1:W-:Y:S04]  /*2f160*/  STS.64 [R0+0x800], R138 ;  /* 0x0008008a00007388 */ /* 0x0003e80000000a00 */
[----:B------:R-:W3:Y:S04]  /*2f170*/  LD.E.64 R12, desc[UR12][R48.64+0xb0] ;  /* 0x0000b00c300c7980 */ /* 0x000ee8000c101b00 */
[----:B------:R-:W3:Y:S01]  /*2f180*/  LD.E R8, desc[UR10][R48.64+0x60] ;  /* 0x0000600a30087980 */ /* 0x000ee2000c101900 */
[----:B--2---:R-:W-:Y:S01]  /*2f190*/  @P4 MUFU.LG2 R2, R11 ;  /* 0x0000000b00024308 */ /* 0x004fe20000000c00 */
[----:B------:R-:W-:Y:S01]  /*2f1a0*/  MOV R45, 0xff800000 ;  /* 0xff800000002d7802 */ /* 0x000fe20000000f00 */
[----:B------:R-:W-:Y:S01]  /*2f1b0*/  IMAD.MOV.U32 R44, RZ, RZ, -0x800000 ;  /* 0xff800000ff2c7424 */ /* 0x000fe200078e00ff */
[----:B------:R-:W2:Y:S01]  /*2f1c0*/  S2R R50, SR_CTAID.X ;  /* 0x0000000000327919 */ /* 0x000ea20000002500 */
[----:B----4-:R-:W-:-:S02]  /*2f1d0*/  LOP3.LUT R3, R16, 0xffffffe0, RZ, 0xc0, !PT ;  /* 0xffffffe010037812 */ /* 0x010fc400078ec0ff */
[----:B------:R-:W-:Y:S02]  /*2f1e0*/  SHF.R.S32.HI R7, RZ, 0x1f, R9 ;  /* 0x0000001fff077819 */ /* 0x000fe40000011409 */
[----:B------:R-:W4:Y:S01]  /*2f1f0*/  @P3 MUFU.LG2 R5, R14 ;  /* 0x0000000e00053308 */ /* 0x000f220000000c00 */
[----:B------:R-:W-:Y:S02]  /*2f200*/  R2UR UR14, R46 ;  /* 0x000000002e0e72ca */ /* 0x000fe400000e0000 */
[----:B------:R-:W-:Y:S02]  /*2f210*/  R2UR UR15, R47 ;  /* 0x000000002f0f72ca */ /* 0x000fe400000e0000 */
[----:B------:R-:W-:-:S04]  /*2f220*/  IADD3 R6, -R3, R18, RZ ;  /* 0x0000001203067210 */ /* 0x000fc80007ffe1ff */
[----:B------:R-:W-:Y:S02]  /*2f230*/  LOP3.LUT P0, RZ, R6, 0x3, RZ, 0xc0, !PT ;  /* 0x0000000306ff7812 */ /* 0x000fe4000780c0ff */
[----:B-1----:R-:W-:-:S04]  /*2f240*/  LEA.HI R0, R19, R18, RZ, 0x4 ;  /* 0x0000001213007211 */ /* 0x002fc800078f20ff */
[----:B------:R-:W-:Y:S01]  /*2f250*/  LOP3.LUT R0, R0, 0xfffffff0, RZ, 0xc0, !PT ;  /* 0xfffffff000007812 */ /* 0x000fe200078ec0ff */
[----:B----4-:R-:W-:-:S04]  /*2f260*/  @P3 FMUL.FTZ R5, R5, 0.69314718246459960938 ;  /* 0x3f31721805053820 */ /* 0x010fc80000410000 */
[----:B------:R-:W-:Y:S02]  /*2f270*/  IMAD.IADD R11, R18, 0x1, -R0 ;  /* 0x00000001120b7824 */ /* 0x000fe400078e0a00 */
[----:B------:R-:W-:Y:S01]  /*2f280*/  @P4 FMUL.FTZ R0, R2, 0.69314718246459960938 ;  /* 0x3f31721802004820 */ /* 0x000fe20000410000 */
[----:B------:R-:W-:Y:S02]  /*2f290*/  IMAD.SHL.U32 R2, R10, 0x40, RZ ;  /* 0x000000400a027824 */ /* 0x000fe400078e00ff */
[----:B------:R-:W-:Y:S01]  /*2f2a0*/  @P3 FFMA.FTZ R44, R15, R37, R5 ;  /* 0x000000250f2c3223 */ /* 0x000fe20000010005 */
[----:B------:R-:W-:Y:S01]  /*2f2b0*/  LEA.HI R4, R11, R11, RZ, 0x1 ;  /* 0x0000000b0b047211 */ /* 0x000fe200078f08ff */
[----:B------:R-:W-:Y:S01]  /*2f2c0*/  @P4 FFMA.FTZ R45, R15, R36, R0 ;  /* 0x000000240f2d4223 */ /* 0x000fe20000010000 */
[----:B------:R-:W-:Y:S02]  /*2f2d0*/  LOP3.LUT R0, R2, 0x1c0, RZ, 0xc0, !PT ;  /* 0x000001c002007812 */ /* 0x000fe400078ec0ff */
[----:B------:R-:W-:-:S04]  /*2f2e0*/  SHF.L.U32 R2, R4, 0x2, RZ ;  /* 0x0000000204027819 */ /* 0x000fc800000006ff */
[----:B------:R-:W-:Y:S02]  /*2f2f0*/  LOP3.LUT R2, R0, 0x38, R2, 0xf8, !PT ;  /* 0x0000003800027812 */ /* 0x000fe400078ef802 */
[----:B------:R-:W-:-:S04]  /*2f300*/  SHF.R.U32.HI R0, RZ, 0x3, R0 ;  /* 0x00000003ff007819 */ /* 0x000fc80000011600 */
[----:B------:R-:W-:Y:S02]  /*2f310*/  LOP3.LUT R5, R2, R0, RZ, 0x3c, !PT ;  /* 0x0000000002057212 */ /* 0x000fe400078e3cff */
[----:B------:R-:W-:Y:S01]  /*2f320*/  LOP3.LUT R0, R4, 0xffffffe, RZ, 0xc0, !PT ;  /* 0x0ffffffe04007812 */ /* 0x000fe200078ec0ff */
[----:B--2---:R-:W-:Y:S01]  /*2f330*/  IMAD.SHL.U32 R4, R50, 0x40, RZ ;  /* 0x0000004032047824 */ /* 0x004fe200078e00ff */
[----:B------:R-:W-:Y:S02]  /*2f340*/  LEA.HI R2, R7, R9, RZ, 0x2 ;  /* 0x0000000907027211 */ /* 0x000fe400078f10ff */
[----:B------:R1:W5:Y:S01]  /*2f350*/  LD.E R7, desc[UR14][R48.64+0xcc] ;  /* 0x0000cc0e30077980 */ /* 0x000362000c101900 */
[----:B------:R-:W-:Y:S01]  /*2f360*/  IMAD.IADD R0, R11, 0x1, -R0 ;  /* 0x000000010b007824 */ /* 0x000fe200078e0a00 */
[----:B------:R-:W-:-:S04]  /*2f370*/  LOP3.LUT R2, R2, 0xffffffc, RZ, 0xc0, !PT ;  /* 0x0ffffffc02027812 */ /* 0x000fc800078ec0ff */
[----:B------:R-:W-:Y:S02]  /*2f380*/  IADD3 R2, R9, -R2, RZ ;  /* 0x8000000209027210 */ /* 0x000fe40007ffe0ff */
[----:B------:R-:W-:Y:S02]  /*2f390*/  LEA R0, R0, R5, 0x2 ;  /* 0x0000000500007211 */ /* 0x000fe400078e10ff */
[----:B------:R-:W-:Y:S02]  /*2f3a0*/  LEA R2, R2, R17, 0x4 ;  /* 0x0000001102027211 */ /* 0x000fe400078e20ff */
[----:B------:R-:W-:Y:S01]  /*2f3b0*/  LEA R0, R0, UR4, 0x2 ;  /* 0x0000000400007c11 */ /* 0x000fe2000f8e10ff */
[----:B------:R-:W-:Y:S01]  /*2f3c0*/  BSSY B0, `(.L_x_2194) ;  /* 0x000001f000007945 */ /* 0x000fe20003800000 */
[----:B---3--:R-:W-:-:S04]  /*2f3d0*/  IMAD R3, R12, UR8, R21 ;  /* 0x000000080c037c24 */ /* 0x008fc8000f8e0215 */
[----:B------:R-:W-:Y:S02]  /*2f3e0*/  IMAD R3, R3, R8, R20 ;  /* 0x0000000803037224 */ /* 0x000fe400078e0214 */
[----:B------:R1:W5:Y:S02]  /*2f3f0*/  LD.E.64 R8, desc[UR12][R48.64+0x78] ;  /* 0x0000780c30087980 */ /* 0x000364000c101b00 */
[----:B------:R-:W-:Y:S02]  /*2f400*/  IMAD R6, R13, R3, R4 ;  /* 0x000000030d067224 */ /* 0x000fe400078e0204 */
[----:B------:R1:W5:Y:S01]  /*2f410*/  LD.E.64 R4, desc[UR10][R48.64+0xa8] ;  /* 0x0000a80a30047980 */ /* 0x000362000c101b00 */
        /* <DEDUP_REMOVED lines=25> */
.L_x_2195:
[----:B------:R-:W-:Y:S05]  /*2f5b0*/  BSYNC B0 ;  /* 0x0000000000007941 */ /* 0x000fea0003800000 */
.L_x_2194:
[----:B------:R-:W-:Y:S02]  /*2f5c0*/  R2UR UR4, R46 ;  /* 0x000000002e0472ca */ /* 0x000fe400000e0000 */
[----:B------:R-:W-:-:S13]  /*2f5d0*/  R2UR UR5, R47 ;  /* 0x000000002f0572ca */ /* 0x000fda00000e0000 */
[----:B-1----:R-:W2:Y:S01]  /*2f5e0*/  LD.E R0, desc[UR4][R48.64+0xc0] ;  /* 0x0000c00430007980 */ /* 0x002ea2000c101900 */
[----:B------:R-:W-:Y:S01]  /*2f5f0*/  IMAD.SHL.U32 R2, R11, 0x4, RZ ;  /* 0x000000040b027824 */ /* 0x000fe200078e00ff */
[----:B------:R-:W-:Y:S01]  /*2f600*/  MOV R11, 0x1f0 ;  /* 0x000001f0000b7802 */ /* 0x000fe20000000f00 */
[----:B-----5:R-:W-:-:S03]  /*2f610*/  IMAD R5, R50, -0x40, R51 ;  /* 0xffffffc032057824 */ /* 0x020fc600078e0233 */
[--C-:B------:R-:W-:Y:S02]  /*2f620*/  SHF.R.S32.HI R3, RZ, 0x1f, R2.reuse ;  /* 0x0000001fff037819 */ /* 0x100fe40000011402 */
[----:B--2---:R-:W-:Y:S01]  /*2f630*/  ISETP.GE.AND P0, PT, R2, R0, PT ;  /* 0x000000000200720c */ /* 0x004fe20003f06270 */
[C---:B------:R-:W-:Y:S02]  /*2f640*/  VIADD R0, R10.reuse, 0x8 ;  /* 0x000000080a007836 */ /* 0x040fe40000000000 */
[----:B------:R-:W-:-:S03]  /*2f650*/  IMAD.WIDE R2, R10, 0x40, R2 ;  /* 0x000000400a027825 */ /* 0x000fc600078e0202 */
[----:B------:R-:W-:Y:S01]  /*2f660*/  ISETP.GE.OR P6, PT, R0, R5, P0 ;  /* 0x000000050000720c */ /* 0x000fe200007c6670 */
[----:B------:R-:W-:Y:S02]  /*2f670*/  IMAD R0, R6, R7, RZ ;  /* 0x0000000706007224 */ /* 0x000fe400078e02ff */
[C---:B------:R-:W-:Y:S02]  /*2f680*/  VIADD R6, R10.reuse, 0x10 ;  /* 0x000000100a067836 */ /* 0x040fe40000000000 */
[----:B------:R-:W-:Y:S01]  /*2f690*/  VIADD R7, R10, 0x18 ;  /* 0x000000180a077836 */ /* 0x000fe20000000000 */
[----:B------:R-:W-:Y:S02]  /*2f6a0*/  IADD3 R4, P1, R2, R0, RZ ;  /* 0x0000000002047210 */ /* 0x000fe40007f3e0ff */
[----:B------:R-:W-:Y:S01]  /*2f6b0*/  ISETP.GE.OR P5, PT, R6, R5, P0 ;  /* 0x000000050600720c */ /* 0x000fe200007a6670 */
[----:B------:R-:W-:Y:S01]  /*2f6c0*/  VIADD R6, R10, 0x20 ;  /* 0x000000200a067836 */ /* 0x000fe20000000000 */
[----:B------:R-:W-:-:S02]  /*2f6d0*/  LEA.HI.X.SX32 R0, R0, R3, 0x1, P1 ;  /* 0x0000000300007211 */ /* 0x000fc400008f0eff */
[----:B------:R-:W-:Y:S02]  /*2f6e0*/  LEA R2, P1, R4, R8, 0x2 ;  /* 0x0000000804027211 */ /* 0x000fe400078210ff */
[----:B------:R-:W-:Y:S02]  /*2f6f0*/  @!P6 R2UR UR4, R46 ;  /* 0x000000002e04e2ca */ /* 0x000fe400000e0000 */
[----:B------:R-:W-:Y:S02]  /*2f700*/  @!P6 R2UR UR5, R47 ;  /* 0x000000002f05e2ca */ /* 0x000fe400000e0000 */
[----:B------:R-:W-:Y:S01]  /*2f710*/  LEA.HI.X R3, R4, R9, R0, 0x2, P1 ;  /* 0x0000000904037211 */ /* 0x000fe200008f1400 */
[C---:B------:R-:W-:Y:S01]  /*2f720*/  VIADD R4, R10.reuse, 0x28 ;  /* 0x000000280a047836 */ /* 0x040fe20000000000 */
[-C--:B------:R-:W-:Y:S01]  /*2f730*/  ISETP.GE.OR P4, PT, R7, R5.reuse, P0 ;  /* 0x000000050700720c */ /* 0x080fe20000786670 */
[----:B------:R-:W-:Y:S01]  /*2f740*/  VIADD R0, R10, 0x30 ;  /* 0x000000300a007836 */ /* 0x000fe20000000000 */
[----:B------:R-:W-:-:S02]  /*2f750*/  ISETP.GE.OR P3, PT, R6, R5, P0 ;  /* 0x000000050600720c */ /* 0x000fc40000766670 */
[-C--:B------:R-:W-:Y:S01]  /*2f760*/  ISETP.GE.OR P2, PT, R4, R5.reuse, P0 ;  /* 0x000000050400720c */ /* 0x080fe20000746670 */
[----:B------:R-:W-:Y:S01]  /*2f770*/  IMAD.MOV.U32 R4, RZ, RZ, R11 ;  /* 0x000000ffff047224 */ /* 0x000fe200078e000b */
[-C--:B------:R-:W-:Y:S02]  /*2f780*/  ISETP.GE.OR P1, PT, R0, R5.reuse, P0 ;  /* 0x000000050000720c */ /* 0x080fe40000726670 */
[----:B------:R-:W-:Y:S01]  /*2f790*/  @!P5 R2UR UR16, R46 ;  /* 0x000000002e10d2ca */ /* 0x000fe200000e0000 */
[----:B---3--:R-:W-:Y:S01]  /*2f7a0*/  @!P6 ST.E.128 desc[UR4][R2.64+0x800], R36 ;  /* 0x000800240200e985 */ /* 0x008fe2000c101d04 */
[C---:B------:R-:W-:Y:S01]  /*2f7b0*/  ISETP.GE.OR P6, PT, R10.reuse, R5, P0 ;  /* 0x000000050a00720c */ /* 0x040fe200007c6670 */
[----:B------:R-:W-:Y:S01]  /*2f7c0*/  VIADD R10, R10, 0x38 ;  /* 0x000000380a0a7836 */ /* 0x000fe20000000000 */
[----:B------:R-:W-:Y:S02]  /*2f7d0*/  @!P5 R2UR UR17, R47 ;  /* 0x000000002f11d2ca */ /* 0x000fe400000e0000 */
[----:B------:R-:W-:-:S02]  /*2f7e0*/  @!P4 R2UR UR14, R46 ;  /* 0x000000002e0ec2ca */ /* 0x000fc400000e0000 */
[C---:B------:R-:W-:Y:S02]  /*2f7f0*/  @!P4 R2UR UR15, R47.reuse ;  /* 0x000000002f0fc2ca */ /* 0x040fe400000e0000 */
[C---:B------:R-:W-:Y:S02]  /*2f800*/  @!P3 R2UR UR12, R46.reuse ;  /* 0x000000002e0cb2ca */ /* 0x040fe400000e0000 */
[C---:B------:R-:W-:Y:S02]  /*2f810*/  @!P3 R2UR UR13, R47.reuse ;  /* 0x000000002f0db2ca */ /* 0x040fe400000e0000 */
[C---:B------:R-:W-:Y:S02]  /*2f820*/  @!P2 R2UR UR10, R46.reuse ;  /* 0x000000002e0aa2ca */ /* 0x040fe400000e0000 */
[----:B------:R-:W-:Y:S01]  /*2f830*/  @!P2 R2UR UR11, R47 ;  /* 0x000000002f0ba2ca */ /* 0x000fe200000e0000 */
[----:B----4-:R-:W-:Y:S01]  /*2f840*/  @!P5 ST.E.128 desc[UR16][R2.64+0x1000], R32 ;  /* 0x001000200200d985 */ /* 0x010fe2000c101d10 */
[----:B------:R-:W-:-:S02]  /*2f850*/  @!P1 R2UR UR4, R46 ;  /* 0x000000002e0492ca */ /* 0x000fc400000e0000 */
[C---:B------:R-:W-:Y:S01]  /*2f860*/  @!P1 R2UR UR5, R47.reuse ;  /* 0x000000002f0592ca */ /* 0x040fe200000e0000 */
[----:B------:R-:W-:Y:S01]  /*2f870*/  @!P4 ST.E.128 desc[UR14][R2.64+0x1800], R28 ;  /* 0x0018001c0200c985 */ /* 0x000fe2000c101d0e */
[C---:B------:R-:W-:Y:S02]  /*2f880*/  @!P6 R2UR UR20, R46.reuse ;  /* 0x000000002e14e2ca */ /* 0x040fe400000e0000 */
[C---:B------:R-:W-:Y:S01]  /*2f890*/  @!P6 R2UR UR21, R47.reuse ;  /* 0x000000002f15e2ca */ /* 0x040fe200000e0000 */
[----:B------:R-:W-:Y:S01]  /*2f8a0*/  @!P3 ST.E.128 desc[UR12][R2.64+0x2000], R24 ;  /* 0x002000180200b985 */ /* 0x000fe2000c101d0c */
[----:B------:R-:W-:Y:S02]  /*2f8b0*/  @!P6 R2UR UR18, R46 ;  /* 0x000000002e12e2ca */ /* 0x000fe400000e0000 */
[----:B------:R-:W-:Y:S01]  /*2f8c0*/  @!P6 R2UR UR19, R47 ;  /* 0x000000002f13e2ca */ /* 0x000fe200000e0000 */
[----:B------:R-:W-:Y:S01]  /*2f8d0*/  @!P2 ST.E.128 desc[UR10][R2.64+0x2800], R20 ;  /* 0x002800140200a985 */ /* 0x000fe2000c101d0a */
[----:B------:R-:W-:Y:S01]  /*2f8e0*/  ISETP.GE.OR P0, PT, R10, R5, P0 ;  /* 0x000000050a00720c */ /* 0x000fe20000706670 */
[----:B------:R-:W-:-:S02]  /*2f8f0*/  IMAD.MOV.U32 R5, RZ, RZ, 0x0 ;  /* 0x00000000ff057424 */ /* 0x000fc400078e00ff */
[----:B------:R-:W-:Y:S04]  /*2f900*/  @!P1 ST.E.128 desc[UR4][R2.64+0x3000], R16 ;  /* 0x0030001002009985 */ /* 0x000fe8000c101d04 */
[----:B------:R-:W-:Y:S04]  /*2f910*/  @!P6 ST.E.64 desc[UR20][R2.64], R40 ;  /* 0x000000280200e985 */ /* 0x000fe8000c101b14 */
[----:B------:R1:W-:Y:S02]  /*2f920*/  @!P6 ST.E.64 desc[UR18][R2.64+0x8], R42 ;  /* 0x0000082a0200e985 */ /* 0x0003e4000c101b12 */
[----:B-1----:R-:W-:Y:S05]  /*2f930*/  @P0 RET.REL.NODEC R4 `(_ZN5flash24flash_fwd_splitkv_kernelI23Flash_fwd_kernel_traitsILi64ELi64ELi256ELi4ELb0ELb0EN7cutlass6half_tE19Flash_kernel_traitsILi64ELi64ELi256ELi4ES3_EELb1ELb0ELb0ELb0ELb0ELb1ELb1ELb1EEEvNS_16Flash_fwd_paramsE) ;  /* 0xfffffd0404b00950 */ /* 0x002fea0003c3ffff */
[----:B------:R-:W-:Y:S02]  /*2f940*/  R2UR UR4, R46 ;  /* 0x000000002e0472ca */ /* 0x000fe400000e0000 */
[----:B------:R-:W-:-:S13]  /*2f950*/  R2UR UR5, R47 ;  /* 0x000000002f0572ca */ /* 0x000fda00000e0000 */
[----:B------:R1:W-:Y:S02]  /*2f960*/  ST.E.128 desc[UR4][R2.64+0x3800], R12 ;  /* 0x0038000c02007985 */ /* 0x0003e4000c101d04 */
[----:B-1----:R-:W-:Y:S02]  /*2f970*/  IMAD.MOV.U32 R2, RZ, RZ, R11 ;  /* 0x000000ffff027224 */ /* 0x002fe400078e000b */
[----:B------:R-:W-:-:S04]  /*2f980*/  IMAD.MOV.U32 R3, RZ, RZ, 0x0 ;  /* 0x00000000ff037424 */ /* 0x000fc800078e00ff */
[----:B------:R-:W-:Y:S05]  /*2f990*/  RET.REL.NODEC R2 `(_ZN5flash24flash_fwd_splitkv_kernelI23Flash_fwd_kernel_traitsILi64ELi64ELi256ELi4ELb0ELb0EN7cutlass6half_tE19Flash_kernel_traitsILi64ELi64ELi256ELi4ES3_EELb1ELb0ELb0ELb0ELb0ELb1ELb1ELb1EEEvNS_16Flash_fwd_paramsE) ;  /* 0xfffffd0402987950 */ /* 0x000fea0003c3ffff */
.L_x_2193:
[----:B------:R-:W-:Y:S01]  /*2f9a0*/  IMAD.MOV.U32 R0, RZ, RZ, 0x2 ;  /* 0x00000002ff007424 */ /* 0x000fe200078e00ff */
[----:B-----5:R-:W-:Y:S01]  /*2f9b0*/  MOV R2, R7 ;  /* 0x0000000700027202 */ /* 0x020fe20000000f00 */
[----:B------:R-:W-:Y:S01]  /*2f9c0*/  IMAD.MOV.U32 R4, RZ, RZ, -0x1 ;  /* 0xffffffffff047424 */ /* 0x000fe200078e00ff */
[----:B------:R-:W-:-:S07]  /*2f9d0*/  MOV R3, 0x1f ;  /* 0x0000001f00037802 */ /* 0x000fce0000000f00 */
[----:B-1----:R-:W-:Y:S05]  /*2f9e0*/  WARPSYNC.COLLECTIVE R4, `(.L_x_2196) ;  /* 0x0000000004087348 */ /* 0x002fea0003c00000 */
[----:B------:R2:W3:Y:S02]  /*2f9f0*/  SHFL.BFLY P0, R0, R2, R0, R3 ;  /* 0x0c00000002007389 */ /* 0x0004e40000000003 */
[----:B-123--:R-:W-:Y:S01]  /*2fa00*/  ENDCOLLECTIVE ;  /* 0x000000000000791b */ /* 0x00efe20003800000 */
.L_x_2196:
[----:B------:R-:W-:Y:S02]  /*2fa10*/  MOV R5, R0 ;  /* 0x0000000000057202 */ /* 0x000fe40000000f00 */
[----:B------:R-:W-:-:S03]  /*2fa20*/  MOV R0, 0x1 ;  /* 0x0000000100007802 */ /* 0x000fc60000000f00 */
[----:B------:R-:W-:-:S04]  /*2fa30*/  FADD.FTZ R5, R5, R7 ;  /* 0x0000000705057221 */ /* 0x000fc80000010000 */
[----:B------:R-:W-:-:S07]  /*2fa40*/  IMAD.MOV.U32 R2, RZ, RZ, R5 ;  /* 0x000000ffff027224 */ /* 0x000fce00078e0005 */
[----:B------:R-:W-:Y:S05]  /*2fa50*/  WARPSYNC.COLLECTIVE R4, `(.L_x_2197) ;  /* 0x0000000004087348 */ /* 0x000fea0003c00000 */
[----:B------:R1:W2:Y:S02]  /*2fa60*/  SHFL.BFLY P0, R0, R2, R0, R3 ;  /* 0x0c00000002007389 */ /* 0x0002a40000000003 */
[----:B-12---:R-:W-:Y:S01]  /*2fa70*/  ENDCOLLECTIVE ;  /* 0x000000000000791b */ /* 0x006fe20003800000 */
.L_x_2197:
[----:B------:R-:W-:Y:S01]  /*2fa80*/  IMAD.MOV.U32 R11, RZ, RZ, R0 ;  /* 0x000000ffff0b7224 */ /* 0x000fe200078e0000 */
[----:B------:R-:W-:Y:S02]  /*2fa90*/  MOV R0, 0x2 ;  /* 0x0000000200007802 */ /* 0x000fe40000000f00 */
[----:B------:R-:W-:Y:S01]  /*2faa0*/  MOV R2, R6 ;  /* 0x0000000600027202 */ /* 0x000fe20000000f00 */
[----:B------:R-:W-:-:S07]  /*2fab0*/  FADD.FTZ R11, R5, R11 ;  /* 0x0000000b050b7221 */ /* 0x000fce0000010000 */
[----:B------:R-:W-:Y:S05]  /*2fac0*/  WARPSYNC.COLLECTIVE R4, `(.L_x_2198) ;  /* 0x0000000004087348 */ /* 0x000fea0003c00000 */
[----:B------:R1:W2:Y:S02]  /*2fad0*/  SHFL.BFLY P0, R0, R2, R0, R3 ;  /* 0x0c00000002007389 */ /* 0x0002a40000000003 */
[----:B-12---:R-:W-:Y:S01]  /*2fae0*/  ENDCOLLECTIVE ;  /* 0x000000000000791b */ /* 0x006fe20003800000 */
.L_x_2198:
[----:B------:R-:W-:Y:S01]  /*2faf0*/  IMAD.MOV.U32 R2, RZ, RZ, R0 ;  /* 0x000000ffff027224 */ /* 0x000fe200078e0000 */
[----:B------:R-:W-:-:S03]  /*2fb00*/  MOV R0, 0x1 ;  /* 0x0000000100007802 */ /* 0x000fc60000000f00 */
[----:B------:R-:W-:-:S07]  /*2fb10*/  FADD.FTZ R2, R2, R6 ;  /* 0x0000000602027221 */ /* 0x000fce0000010000 */
[----:B------:R-:W-:Y:S05]  /*2fb20*/  WARPSYNC.COLLECTIVE R4, `(.L_x_2199) ;  /* 0x0000000004087348 */ /* 0x000fea0003c00000 */
[----:B------:R1:W2:Y:S02]  /*2fb30*/  SHFL.BFLY P0, R0, R2, R0, R3 ;  /* 0x0c00000002007389 */ /* 0x0002a40000000003 */
[----:B-12---:R-:W-:Y:S01]  /*2fb40*/  ENDCOLLECTIVE ;  /* 0x000000000000791b */ /* 0x006fe20003800000 */
.L_x_2199:
[----:B------:R-:W-:Y:S01]  /*2fb50*/  MOV R14, R0 ;  /* 0x00000000000e7202 */ /* 0x000fe20000000f00 */
[----:B------:R-:W-:Y:S06]  /*2fb60*/  BRA `(.L_x_2200) ;  /* 0xffffffec00f47947 */ /* 0x000fec000383ffff */
.L_x_2201:
        /* <DEDUP_REMOVED lines=9> */
.L_x_7849:


//--------------------- .text._ZN5flash24flash_fwd_splitkv_kernelI23Flash_fwd_kernel_traitsILi64ELi64ELi256ELi4ELb0ELb0EN7cutlass6half_tE19Flash_kernel_traitsILi64ELi64ELi256ELi4ES3_EELb1ELb0ELb0ELb1ELb1ELb0ELb0ELb0EEEvNS_16Flash_fwd_paramsE --------------------------
	.section	.text._ZN5flash24flash_fwd_splitkv_kernelI23Flash_fwd_kernel_traitsILi64ELi64ELi256ELi4ELb0ELb0EN7cutlass6half_tE19Flash_kernel_traitsILi64ELi64ELi256ELi4ES3_EELb1ELb0ELb0ELb1ELb1ELb0ELb0ELb0EEEvNS_16Flash_fwd_paramsE,"ax",@progbits
	.align	128
        .global         _ZN5flash24flash_fwd_splitkv_kernelI23Flash_fwd_kernel_traitsILi64ELi64ELi256ELi4ELb0ELb0EN7cutlass6half_tE19Flash_kernel_traitsILi64ELi64ELi256ELi4ES3_EELb1ELb0ELb0ELb1ELb1ELb0ELb0ELb0EEEvNS_16Flash_fwd_paramsE
        .type           _ZN5flash24flash_fwd_splitkv_kernelI23Flash_fwd_kernel_traitsILi64ELi64ELi256ELi4ELb0ELb0EN7cutlass6half_tE19Flash_kernel_traitsILi64ELi64ELi256ELi4ES3_EELb1ELb0ELb0ELb1ELb1ELb0ELb0ELb0EEEvNS_16Flash_fwd_paramsE,@function
        .size           _ZN5flash24flash_fwd_splitkv_kernelI23Flash_fwd_kernel_traitsILi64ELi64ELi256ELi4ELb0ELb0EN7cutlass6half_tE19Flash_kernel_traitsILi64ELi64ELi256ELi4ES3_EELb1ELb0ELb0ELb1ELb1ELb0ELb0ELb0EEEvNS_16Flash_fwd_paramsE,(.L_x_7890 - _ZN5flash24flash_fwd_splitkv_kernelI23Flash_fwd_kernel_traitsILi64ELi64ELi256ELi4ELb0ELb0EN7cutlass6half_tE19Flash_kernel_traitsILi64ELi64ELi256ELi4ES3_EELb1ELb0ELb0ELb1ELb1ELb0ELb0ELb0EEEvNS_16Flash_fwd_paramsE)
        .other          _ZN5flash24flash_fwd_splitkv_kernelI23Flash_fwd_kernel_traitsILi64ELi64ELi256ELi4ELb0ELb0EN7cutlass6half_tE19Flash_kernel_traitsILi64ELi64ELi256ELi4ES3_EELb1ELb0ELb0ELb1ELb1ELb0ELb0ELb0EEEvNS_16Flash_fwd_paramsE,@"STO_CUDA_ENTRY STV_DEFAULT"
_ZN5flash24flash_fwd_splitkv_kernelI23Flash_fwd_kernel_traitsILi64ELi64ELi256ELi4ELb0ELb0EN7cutlass6half_tE19Flash_kernel_traitsILi64ELi64ELi256ELi4ES3_EELb1ELb0ELb0ELb1ELb1ELb0ELb0ELb0EEEvNS_16Flash_fwd_paramsE:
.text._ZN5flash24flash_fwd_splitkv_kernelI23Flash_fwd_kernel_traitsILi64ELi64ELi256ELi4ELb0ELb0EN7cutlass6half_tE19Flash_kernel_traitsILi64ELi64ELi256ELi4ES3_EELb1ELb0ELb0ELb1ELb1ELb0ELb0ELb0EEEvNS_16Flash_fwd_paramsE:
[----:B------:R-:W-:Y:S08]  /*0000*/  LDC R1, c[0x0][0x28] ;  /* 0x00000a00ff017b82 */ /* 0x000ff00000000800 */
[----:B------:R-:W1:Y:S01]  /*0010*/  LDC.64 R4, c[0x0][0x300] ;  /* 0x0000c000ff047b82 */ /* 0x000e620000000a00 */
[----:B------:R-:W2:Y:S01]  /*0020*/  S2R R11, SR_CTAID.Y ;  /* 0x00000000000b7919 */ /* 0x000ea20000002600 */
[----:B------:R-:W-:Y:S01]  /*0030*/  IMAD.MOV.U32 R18, RZ, RZ, RZ ;  /* 0x000000ffff127224 */ /* 0x000fe200078e00ff */
[----:B------:R-:W-:Y:S01]  /*0040*/  ULDC.64 UR20, c[0x0][0x208] ;  /* 0x0000820000147ab9 */ /* 0x000fe20000000a00 */
[----:B------:R-:W-:-:S04]  /*0050*/  ULDC UR19, c[0x0][0x2c4] ;  /* 0x0000b10000137ab9 */ /* 0x000fc80000000800 */
[----:B------:R-:W3:Y:S01]  /*0060*/  LDC.64 R2, c[0x0][0x308] ;  /* 0x0000c200ff027b82 */ /* 0x000ee20000000a00 */
[----:B-1----:R-:W-:-:S04]  /*0070*/  ISETP.NE.U32.AND P0, PT, R4, RZ, PT ;  /* 0x000000ff0400720c */ /* 0x002fc80003f05070 */
[----:B------:R-:W-:Y:S02]  /*0080*/  ISETP.NE.AND.EX P0, PT, R5, RZ, PT, P0 ;  /* 0x000000ff0500720c */ /* 0x000fe40003f05300 */
[----:B---3--:R-:W-:-:S04]  /*0090*/  ISETP.NE.U32.AND P2, PT, R2, RZ, PT ;  /* 0x000000ff0200720c */ /* 0x008fc80003f45070 */
[----:B------:R-:W-:-:S07]  /*00a0*/  ISETP.NE.AND.EX P2, PT, R3, RZ, PT, P2 ;  /* 0x000000ff0300720c */ /* 0x000fce0003f45320 */
[----:B------:R-:W2:Y:S08]  /*00b0*/  @P0 LDC.64 R4, c[0x0][0x300] ;  /* 0x0000c000ff040b82 */ /* 0x000eb00000000a00 */
[----:B------:R-:W1:Y:S01]  /*00c0*/  @P2 LDC.64 R2, c[0x0][0x308] ;  /* 0x0000c200ff022b82 */ /* 0x000e620000000a00 */
[----:B--2---:R-:W-:-:S05]  /*00d0*/  @P0 IMAD.WIDE R4, R11, 0x4, R4 ;  /* 0x000000040b040825 */ /* 0x004fca00078e0204 */
[----:B------:R2:W3:Y:S01]  /*00e0*/  @P0 LDG.E R18, desc[UR20][R4.64] ;  /* 0x0000001404120981 */ /* 0x0004e2000c1e1900 */
[----:B-1----:R-:W-:-:S05]  /*00f0*/  @P2 IMAD.WIDE R2, R11, 0x4, R2 ;  /* 0x000000040b022825 */ /* 0x002fca00078e0202 */
[----:B------:R-:W3:Y:S01]  /*0100*/  @P2 LDG.E R193, desc[UR20][R2.64] ;  /* 0x0000001402c12981 */ /* 0x000ee2000c1e1900 */
[----:B------:R-:W1:Y:S01]  /*0110*/  S2R R0, SR_CTAID.X ;  /* 0x0000000000007919 */ /* 0x000e620000002500 */
[----:B--2---:R-:W2:Y:S08]  /*0120*/  @!P2 LDC.64 R4, c[0x0][0x318] ;  /* 0x0000c600ff04ab82 */ /* 0x004eb00000000a00 */
[----:B------:R-:W4:Y:S01]  /*0130*/  @!P2 LDC.64 R2, c[0x0][0x2c8] ;  /* 0x0000b200ff02ab82 */ /* 0x000f220000000a00 */
[----:B-1----:R-:W-:-:S05]  /*0140*/  IMAD.SHL.U32 R196, R0, 0x40, RZ ;  /* 0x0000004000c47824 */ /* 0x002fca00078e00ff */
[----:B------:R-:W-:Y:S02]  /*0150*/  ISETP.GE.AND P1, PT, R196, UR19, PT ;  /* 0x00000013c4007c0c */ /* 0x000fe4000bf26270 */
[----:B--2---:R-:W-:-:S04]  /*0160*/  @!P2 ISETP.NE.U32.AND P0, PT, R4, RZ, PT ;  /* 0x000000ff0400a20c */ /* 0x004fc80003f05070 */
[----:B------:R-:W-:-:S04]  /*0170*/  @!P2 ISETP.NE.AND.EX P0, PT, R5, RZ, PT, P0 ;  /* 0x000000ff0500a20c */ /* 0x000fc80003f05300 */
[----:B----4-:R-:W-:Y:S01]  /*0180*/  @!P2 SEL R4, R3, RZ, P0 ;  /* 0x000000ff0304a207 */ /* 0x010fe20000000000 */
[----:B---3--:R-:W-:Y:S02]  /*0190*/  @P2 IMAD.IADD R193, R193, 0x1, -R18 ;  /* 0x00000001c1c12824 */ /* 0x008fe400078e0a12 */
[----:B------:R-:W-:Y:S06]  /*01a0*/  @P1 EXIT ;  /* 0x000000000000194d */ /* 0x000fec0003800000 */
[----:B------:R-:W-:Y:S01]  /*01b0*/  VIADD R3, R196, 0x13f ;  /* 0x0000013fc4037836 */ /* 0x000fe20000000000 */
[----:B------:R-:W-:Y:S01]  /*01c0*/  @!P2 IADD3 R193, R4, R2, -R18 ;  /* 0x0000000204c1a210 */ /* 0x000fe20007ffe812 */
[----:B------:R-:W-:Y:S01]  /*01d0*/  ULDC UR5, c[0x0][0x2c8] ;  /* 0x0000b20000057ab9 */ /* 0x000fe20000000800 */
[----:B------:R-:W-:Y:S01]  /*01e0*/  ULDC UR18, c[0x0][0x398] ;  /* 0x0000e60000127ab9 */ /* 0x000fe20000000800 */
[----:B------:R-:W-:Y:S01]  /*01f0*/  UIADD3 UR5, UR5, 0xff, URZ ;  /* 0x000000ff05057890 */ /* 0x000fe2000fffe03f */
[C---:B------:R-:W-:Y:S01]  /*0200*/  IADD3 R3, R193.reuse, -UR19, R3 ;  /* 0x80000013c1037c10 */ /* 0x040fe2000fffe003 */
[----:B------:R-:W-:Y:S01]  /*0210*/  VIADD R5, R193, 0xff ;  /* 0x000000ffc1057836 */ /* 0x000fe20000000000 */
[----:B------:R-:W1:Y:S01]  /*0220*/  S2R R10, SR_CTAID.Z ;  /* 0x00000000000a7919 */ /* 0x000e620000002700 */
[----:B------:R-:W-:Y:S02]  /*0230*/  USHF.R.S32.HI UR4, URZ, 0x1f, UR5 ;  /* 0x0000001f3f047899 */ /* 0x000fe40008011405 */
[----:B------:R-:W-:Y:S01]  /*0240*/  VIADD R3, R3, UR18 ;  /* 0x0000001203037c36 */ /* 0x000fe20008000000 */
[----:B------:R-:W-:Y:S01]  /*0250*/  SHF.R.S32.HI R4, RZ, 0x1f, R5 ;  /* 0x0000001fff047819 */ /* 0x000fe20000011405 */
[----:B------:R-:W-:Y:S01]  /*0260*/  ULEA.HI UR4, UR4, UR5, URZ, 0x8 ;  /* 0x0000000504047291 */ /* 0x000fe2000f8f403f */
[----:B------:R-:W2:Y:S02]  /*0270*/  S2R R194, SR_TID.X ;  /* 0x0000000000c27919 */ /* 0x000ea40000002100 */
[----:B------:R-:W-:Y:S01]  /*0280*/  SHF.R.S32.HI R2, RZ, 0x1f, R3 ;  /* 0x0000001fff027819 */ /* 0x000fe20000011403 */
[----:B------:R-:W-:Y:S01]  /*0290*/  USHF.R.S32.HI UR4, URZ, 0x8, UR4 ;  /* 0x000000083f047899 */ /* 0x000fe20008011404 */
[----:B------:R-:W-:-:S02]  /*02a0*/  LEA.HI R4, R4, R5, RZ, 0x8 ;  /* 0x0000000504047211 */ /* 0x000fc400078f40ff */
[----:B------:R-:W-:Y:S02]  /*02b0*/  LEA.HI R2, R2, R3, RZ, 0x8 ;  /* 0x0000000302027211 */ /* 0x000fe400078f40ff */
[----:B------:R-:W-:Y:S02]  /*02c0*/  SHF.R.S32.HI R4, RZ, 0x8, R4 ;  /* 0x00000008ff047819 */ /* 0x000fe40000011404 */
[----:B------:R-:W-:-:S04]  /*02d0*/  SHF.R.S32.HI R2, RZ, 0x8, R2 ;  /* 0x00000008ff027819 */ /* 0x000fc80000011402 */
[----:B------:R-:W-:-:S04]  /*02e0*/  VIMNMX3 R188, R4, UR4, R2, PT ;  /* 0x0000000404bc7c0f */ /* 0x000fc8000b800102 */
[----:B------:R-:W-:-:S13]  /*02f0*/  ISETP.GT.AND P0, PT, R188, RZ, PT ;  /* 0x000000ffbc00720c */ /* 0x000fda0003f04270 */
[----:B-1----:R-:W-:Y:S05]  /*0300*/  @P0 BRA `(.L_x_2202) ;  /* 0x0000000400280947 */ /* 0x002fea0003800000 */
[----:B--2---:R-:W-:Y:S01]  /*0310*/  SHF.R.S32.HI R2, RZ, 0x1f, R194 ;  /* 0x0000001fff027819 */ /* 0x004fe200000114c2 */
[----:B------:R-:W-:Y:S01]  /*0320*/  ULDC.64 UR6, c[0x0][0x298] ;  /* 0x0000a60000067ab9 */ /* 0x000fe20000000a00 */
[----:B------:R-:W-:Y:S01]  /*0330*/  SHF.R.S32.HI R3, RZ, 0x1f, R196 ;  /* 0x0000001fff037819 */ /* 0x000fe200000114c4 */
[----:B------:R-:W-:Y:S01]  /*0340*/  ULDC.64 UR4, c[0x0][0x290] ;  /* 0x0000a40000047ab9 */ /* 0x000fe20000000a00 */
[----:B------:R-:W-:Y:S01]  /*0350*/  LEA.HI R2, R2, R194, RZ, 0x3 ;  /* 0x000000c202027211 */ /* 0x000fe200078f18ff */
[----:B------:R-:W-:Y:S01]  /*0360*/  UIMAD.WIDE.U32 UR8, UR6, 0x20, URZ ;  /* 0x00000020060878a5 */ /* 0x000fe2000f8e003f */
[----:B------:R-:W-:Y:S01]  /*0370*/  SHF.R.S32.HI R0, RZ, 0x1f, R11 ;  /* 0x0000001fff007819 */ /* 0x000fe2000001140b */
[----:B------:R-:W-:Y:S01]  /*0380*/  IMAD R3, R3, UR6, RZ ;  /* 0x0000000603037c24 */ /* 0x000fe2000f8e02ff */
[----:B------:R-:W-:Y:S02]  /*0390*/  LOP3.LUT R4, R2, 0x1ffffff8, RZ, 0xc0, !PT ;  /* 0x1ffffff802047812 */ /* 0x000fe400078ec0ff */
[----:B------:R-:W-:Y:S01]  /*03a0*/  SHF.R.S32.HI R6, RZ, 0x1f, R10 ;  /* 0x0000001fff067819 */ /* 0x000fe2000001140a */
[----:B------:R-:W-:Y:S01]  /*03b0*/  IMAD R3, R196, UR7, R3 ;  /* 0x00000007c4037c24 */ /* 0x000fe2000f8e0203 */
[----:B------:R-:W-:Y:S01]  /*03c0*/  SHF.R.S32.HI R2, RZ, 0x3, R2 ;  /* 0x00000003ff027819 */ /* 0x000fe20000011402 */
[C---:B------:R-:W-:Y:S01]  /*03d0*/  IMAD.IADD R4, R194.reuse, 0x1, -R4 ;  /* 0x00000001c2047824 */ /* 0x040fe200078e0a04 */
[----:B------:R-:W-:Y:S01]  /*03e0*/  LOP3.LUT P5, RZ, R194, 0x7, RZ, 0xc0, !PT ;  /* 0x00000007c2ff7812 */ /* 0x000fe200078ac0ff */
[----:B------:R-:W-:-:S02]  /*03f0*/  IMAD R0, R0, UR4, RZ ;  /* 0x0000000400007c24 */ /* 0x000fc4000f8e02ff */
[----:B------:R-:W-:Y:S02]  /*0400*/  IMAD.SHL.U32 R4, R4, 0x8, RZ ;  /* 0x0000000804047824 */ /* 0x000fe400078e00ff */
[----:B------:R-:W-:Y:S02]  /*0410*/  IMAD R0, R11, UR5, R0 ;  /* 0x000000050b007c24 */ /* 0x000fe4000f8e0200 */
[----:B------:R-:W-:Y:S01]  /*0420*/  VIADD R8, R2, 0x10 ;  /* 0x0000001002087836 */ /* 0x000fe20000000000 */
[----:B------:R-:W-:-:S03]  /*0430*/  SHF.R.S32.HI R5, RZ, 0x1f, R4 ;  /* 0x0000001fff057819 */ /* 0x000fc60000011404 */
[----:B------:R-:W-:-:S04]  /*0440*/  IMAD.WIDE.U32 R4, R196, UR6, R4 ;  /* 0x00000006c4047c25 */ /* 0x000fc8000f8e0004 */
[----:B------:R-:W-:Y:S02]  /*0450*/  IMAD.IADD R5, R5, 0x1, R3 ;  /* 0x0000000105057824 */ /* 0x000fe400078e0203 */
[----:B------:R-:W-:Y:S01]  /*0460*/  IMAD.WIDE.U32 R4, R11, UR4, R4 ;  /* 0x000000040b047c25 */ /* 0x000fe2000f8e0004 */
[----:B------:R-:W-:-:S03]  /*0470*/  ULDC.64 UR4, c[0x0][0x2a0] ;  /* 0x0000a80000047ab9 */ /* 0x000fc60000000a00 */
[----:B------:R-:W-:Y:S02]  /*0480*/  IMAD R6, R6, UR4, RZ ;  /* 0x0000000406067c24 */ /* 0x000fe4000f8e02ff */
[----:B------:R-:W-:Y:S01]  /*0490*/  IMAD.IADD R5, R5, 0x1, R0 ;  /* 0x0000000105057824 */ /* 0x000fe200078e0200 */
[----:B------:R-:W-:Y:S01]  /*04a0*/  SHF.R.S32.HI R0, RZ, 0x1f, R2 ;  /* 0x0000001fff007819 */ /* 0x000fe20000011402 */
[C---:B------:R-:W-:Y:S02]  /*04b0*/  IMAD R6, R10.reuse, UR5, R6 ;  /* 0x000000050a067c24 */ /* 0x040fe4000f8e0206 */
[----:B------:R-:W-:Y:S01]  /*04c0*/  IMAD.WIDE.U32 R4, R10, UR4, R4 ;  /* 0x000000040a047c25 */ /* 0x000fe2000f8e0004 */
[----:B------:R-:W-:-:S03]  /*04d0*/  ULDC UR4, c[0x0][0x270] ;  /* 0x00009c0000047ab9 */ /* 0x000fc60000000800 */
[----:B------:R-:W-:Y:S02]  /*04e0*/  IMAD.IADD R7, R5, 0x1, R6 ;  /* 0x0000000105077824 */ /* 0x000fe400078e0206 */
[----:B------:R-:W-:Y:S02]  /*04f0*/  IMAD R3, R0, UR6, RZ ;  /* 0x0000000600037c24 */ /* 0x000fe4000f8e02ff */
[----:B------:R-:W-:Y:S02]  /*0500*/  IMAD.MOV.U32 R6, RZ, RZ, R4 ;  /* 0x000000ffff067224 */ /* 0x000fe400078e0004 */
[----:B------:R-:W-:Y:S01]  /*0510*/  IMAD R10, R11, UR4, R10 ;  /* 0x000000040b0a7c24 */ /* 0x000fe2000f8e020a */
[----:B------:R-:W-:Y:S01]  /*0520*/  ULDC.64 UR4, c[0x0][0x280] ;  /* 0x0000a00000047ab9 */ /* 0x000fe20000000a00 */
[C---:B------:R-:W-:Y:S02]  /*0530*/  IMAD R3, R2.reuse, UR7, R3 ;  /* 0x0000000702037c24 */ /* 0x040fe4000f8e0203 */
[----:B------:R-:W-:Y:S01]  /*0540*/  IMAD.WIDE.U32 R6, R2, UR6, R6 ;  /* 0x0000000602067c25 */ /* 0x000fe2000f8e0006 */
[----:B------:R-:W-:-:S03]  /*0550*/  USHF.L.U32 UR6, UR7, 0x5, URZ ;  /* 0x0000000507067899 */ /* 0x000fc6000800063f */
[----:B------:R-:W-:Y:S01]  /*0560*/  IMAD R4, R10, UR19, R196 ;  /* 0x000000130a047c24 */ /* 0x000fe2000f8e02c4 */
[----:B------:R-:W-:Y:S01]  /*0570*/  LEA R10, P0, R6, UR4, 0x1 ;  /* 0x00000004060a7c11 */ /* 0x000fe2000f8008ff */
[----:B------:R-:W-:Y:S01]  /*0580*/  IMAD.IADD R3, R7, 0x1, R3 ;  /* 0x0000000107037824 */ /* 0x000fe200078e0203 */
[----:B------:R-:W-:Y:S01]  /*0590*/  IADD3 R196, -R196, UR19, RZ ;  /* 0x00000013c4c47c10 */ /* 0x000fe2000fffe1ff */
[----:B------:R-:W-:Y:S01]  /*05a0*/  UIADD3 UR6, UR9, UR6, URZ ;  /* 0x0000000609067290 */ /* 0x000fe2000fffe03f */
[----:B------:R-:W-:Y:S02]  /*05b0*/  IADD3 R5, P1, R4, R2, RZ ;  /* 0x0000000204057210 */ /* 0x000fe40007f3e0ff */
[----:B------:R-:W-:Y:S01]  /*05c0*/  LEA.HI.X R11, R6, UR5, R3, 0x1, P0 ;  /* 0x00000005060b7c11 */ /* 0x000fe200080f0c03 */
[----:B------:R-:W-:Y:S01]  /*05d0*/  VIADD R3, R2, 0x20 ;  /* 0x0000002002037836 */ /* 0x000fe20000000000 */
[----:B------:R-:W-:Y:S01]  /*05e0*/  LEA.HI.X.SX32 R0, R4, R0, 0x1, P1 ;  /* 0x0000000004007211 */ /* 0x000fe200008f0eff */
[----:B------:R-:W-:Y:S01]  /*05f0*/  ULDC.64 UR4, c[0x0][0x2b0] ;  /* 0x0000ac0000047ab9 */ /* 0x000fe20000000a00 */
[----:B------:R-:W-:Y:S01]  /*0600*/  IADD3 R6, P1, R10, UR8, RZ ;  /* 0x000000080a067c10 */ /* 0x000fe2000ff3e0ff */
[----:B------:R1:W-:Y:S01]  /*0610*/  STG.E.128 desc[UR20][R10.64], RZ ;  /* 0x000000ff0a007986 */ /* 0x0003e2000c101d14 */
[----:B------:R-:W-:-:S02]  /*0620*/  ISETP.GE.OR P3, PT, R8, R196, P5 ;  /* 0x000000c40800720c */ /* 0x000fc40002f66670 */
[CC--:B------:R-:W-:Y:S01]  /*0630*/  ISETP.GE.OR P4, PT, R2.reuse, R196.reuse, P5 ;  /* 0x000000c40200720c */ /* 0x0c0fe20002f86670 */
[----:B------:R-:W-:Y:S01]  /*0640*/  VIADD R2, R2, 0x30 ;  /* 0x0000003002027836 */ /* 0x000fe20000000000 */
[-C--:B------:R-:W-:Y:S02]  /*0650*/  ISETP.GE.OR P2, PT, R3, R196.reuse, P5 ;  /* 0x000000c40300720c */ /* 0x080fe40002f46670 */
[----:B------:R-:W-:Y:S02]  /*0660*/  LEA R8, P0, R5, UR4, 0x2 ;  /* 0x0000000405087c11 */ /* 0x000fe4000f8010ff */
[----:B------:R-:W-:Y:S02]  /*0670*/  IADD3.X R7, R11, UR6, RZ, P1, !PT ;  /* 0x000000060b077c10 */ /* 0x000fe40008ffe4ff */
[----:B------:R-:W-:Y:S02]  /*0680*/  IADD3 R4, P1, R6, UR8, RZ ;  /* 0x0000000806047c10 */ /* 0x000fe4000ff3e0ff */
[----:B------:R-:W-:Y:S01]  /*0690*/  LEA.HI.X R9, R5, UR5, R0, 0x2, P0 ;  /* 0x0000000505097c11 */ /* 0x000fe200080f1400 */
[----:B------:R-:W-:Y:S01]  /*06a0*/  STG.E.128 desc[UR20][R6.64], RZ ;  /* 0x000000ff06007986 */ /* 0x000fe2000c101d14 */
[----:B------:R-:W-:Y:S01]  /*06b0*/  ISETP.GE.OR P5, PT, R2, R196, P5 ;  /* 0x000000c40200720c */ /* 0x000fe20002fa6670 */
[----:B------:R-:W-:Y:S01]  /*06c0*/  @!P3 IMAD.MOV.U32 R3, RZ, RZ, 0x7f800000 ;  /* 0x7f800000ff03b424 */ /* 0x000fe200078e00ff */
[----:B------:R-:W-:Y:S01]  /*06d0*/  IADD3.X R5, R7, UR6, RZ, P1, !PT ;  /* 0x0000000607057c10 */ /* 0x000fe20008ffe4ff */
[----:B------:R-:W-:-:S04]  /*06e0*/  @!P2 IMAD.MOV.U32 R0, RZ, RZ, 0x7f800000 ;  /* 0x7f800000ff00a424 */ /* 0x000fc800078e00ff */
[----:B------:R2:W-:Y:S01]  /*06f0*/  STG.E.128 desc[UR20][R4.64], RZ ;  /* 0x000000ff04007986 */ /* 0x0005e2000c101d14 */
[----:B-1----:R-:W-:-:S04]  /*0700*/  IADD3 R10, P0, R4, UR8, RZ ;  /* 0x00000008040a7c10 */ /* 0x002fc8000ff1e0ff */
[----:B------:R-:W-:-:S05]  /*0710*/  IADD3.X R11, R5, UR6, RZ, P0, !PT ;  /* 0x00000006050b7c10 */ /* 0x000fca00087fe4ff */
[----:B------:R1:W-:Y:S04]  /*0720*/  STG.E.128 desc[UR20][R10.64], RZ ;  /* 0x000000ff0a007986 */ /* 0x0003e8000c101d14 */
[----:B------:R1:W-:Y:S04]  /*0730*/  @!P3 STG.E desc[UR20][R8.64+0x40], R3 ;  /* 0x000040030800b986 */ /* 0x0003e8000c101914 */
[----:B------:R1:W-:Y:S01]  /*0740*/  @!P2 STG.E desc[UR20][R8.64+0x80], R0 ;  /* 0x000080000800a986 */ /* 0x0003e2000c101914 */
[----:B--2---:R-:W-:-:S05]  /*0750*/  @!P4 IMAD.MOV.U32 R4, RZ, RZ, 0x7f800000 ;  /* 0x7f800000ff04c424 */ /* 0x004fca00078e00ff */
[----:B------:R1:W-:Y:S01]  /*0760*/  @!P4 STG.E desc[UR20][R8.64], R4 ;  /* 0x000000040800c986 */ /* 0x0003e2000c101914 */
[----:B------:R-:W-:Y:S05]  /*0770*/  @P5 EXIT ;  /* 0x000000000000594d */ /* 0x000fea0003800000 */
[----:B-1----:R-:W-:-:S05]  /*0780*/  MOV R0, 0x7f800000 ;  /* 0x7f80000000007802 */ /* 0x002fca0000000f00 */
[----:B------:R-:W-:Y:S01]  /*0790*/  STG.E desc[UR20][R8.64+0xc0], R0 ;  /* 0x0000c00008007986 */ /* 0x000fe2000c101914 */
[----:B------:R-:W-:Y:S05]  /*07a0*/  EXIT ;  /* 0x000000000000794d */ /* 0x000fea0003800000 */
.L_x_2202:
[----:B------:R-:W1:Y:S01]  /*07b0*/  LDC.64 R2, c[0x0][0x368] ;  /* 0x0000da00ff027b82 */ /* 0x000e620000000a00 */
[----:B------:R-:W-:Y:S01]  /*07c0*/  IMAD.MOV.U32 R13, RZ, RZ, R11 ;  /* 0x000000ffff0d7224 */ /* 0x000fe200078e000b */
[----:B------:R-:W-:Y:S01]  /*07d0*/  ULDC.64 UR4, c[0x0][0x370] ;  /* 0x0000dc0000047ab9 */ /* 0x000fe20000000a00 */
[----:B-1----:R-:W-:-:S04]  /*07e0*/  ISETP.NE.U32.AND P0, PT, R2, RZ, PT ;  /* 0x000000ff0200720c */ /* 0x002fc80003f05070 */
[----:B------:R-:W-:-:S13]  /*07f0*/  ISETP.NE.AND.EX P0, PT, R3, RZ, PT, P0 ;  /* 0x000000ff0300720c */ /* 0x000fda0003f05300 */
[----:B------:R-:W1:Y:S02]  /*0800*/  @P0 LDC.64 R2, c[0x0][0x368] ;  /* 0x0000da00ff020b82 */ /* 0x000e640000000a00 */
[----:B-1----:R-:W-:-:S05]  /*0810*/  @P0 IMAD.WIDE R2, R11, 0x4, R2 ;  /* 0x000000040b020825 */ /* 0x002fca00078e0202 */
[----:B------:R1:W5:Y:S01]  /*0820*/  @P0 LDG.E R13, desc[UR20][R2.64] ;  /* 0x00000014020d0981 */ /* 0x000362000c1e1900 */
[----:B------:R-:W-:Y:S02]  /*0830*/  ISETP.NE.U32.AND P0, PT, RZ, UR4, PT ;  /* 0x00000004ff007c0c */ /* 0x000fe4000bf05070 */
[----:B------:R-:W-:Y:S02]  /*0840*/  CS2R R244, SRZ ;  /* 0x0000000000f47805 */ /* 0x000fe4000001ff00 */
[----:B------:R-:W-:Y:S02]  /*0850*/  PLOP3.LUT P6, PT, PT, PT, PT, 0x80, 0x0 ;  /* 0x000000000000781c */ /* 0x000fe40003fcf070 */
[----:B------:R-:W-:-:S13]  /*0860*/  ISETP.NE.AND.EX P0, PT, RZ, UR5, PT, P0 ;  /* 0x00000005ff007c0c */ /* 0x000fda000bf05300 */
[----:B------:R-:W-:Y:S05]  /*0870*/  @!P0 BRA `(.L_x_2203) ;  /* 0x0000000000248947 */ /* 0x000fea0003800000 */
[----:B-1----:R-:W1:Y:S01]  /*0880*/  LDC.64 R2, c[0x0][0x378] ;  /* 0x0000de00ff027b82 */ /* 0x002e620000000a00 */
[----:B------:R-:W-:Y:S02]  /*0890*/  SHF.R.S32.HI R4, RZ, 0x1f, R11 ;  /* 0x0000001fff047819 */ /* 0x000fe4000001140b */
[----:B------:R-:W-:-:S03]  /*08a0*/  PLOP3.LUT P6, PT, PT, PT, PT, 0x8, 0x0 ;  /* 0x000000000000781c */ /* 0x000fc60003fce170 */
[-C--:B-1----:R-:W-:Y:S02]  /*08b0*/  IMAD R4, R4, R2.reuse, RZ ;  /* 0x0000000204047224 */ /* 0x082fe400078e02ff */
[----:B------:R-:W-:-:S04]  /*08c0*/  IMAD.WIDE.U32 R6, R11, R2, RZ ;  /* 0x000000020b067225 */ /* 0x000fc800078e00ff */
[----:B------:R-:W-:Y:S01]  /*08d0*/  IMAD R3, R11, R3, R4 ;  /* 0x000000030b037224 */ /* 0x000fe200078e0204 */
[----:B------:R-:W-:-:S04]  /*08e0*/  LEA R244, P0, R6, UR4, 0x2 ;  /* 0x0000000406f47c11 */ /* 0x000fc8000f8010ff */
[----:B------:R-:W-:-:S04]  /*08f0*/  IADD3 R3, R7, R3, RZ ;  /* 0x0000000307037210 */ /* 0x000fc80007ffe0ff */
[----:B------:R-:W-:-:S07]  /*0900*/  LEA.HI.X R245, R6, UR5, R3, 0x2, P0 ;  /* 0x0000000506f57c11 */ /* 0x000fce00080f1403 */
.L_x_2203:
[----:B------:R-:W-:Y:S05]  /*0910*/  @P6 BRA `(.L_x_2204) ;  /* 0x0000000400486947 */ /* 0x000fea0003800000 */
[----:B-1----:R-:W1:Y:S01]  /*0920*/  LDC R3, c[0x0][0x380] ;  /* 0x0000e000ff037b82 */ /* 0x002e620000000800 */
[----:B------:R-:W-:Y:S01]  /*0930*/  LEA R9, R188, 0xffffff00, 0x8 ;  /* 0xffffff00bc097811 */ /* 0x000fe200078e40ff */
[----:B------:R-:W-:Y:S01]  /*0940*/  ULDC.64 UR8, c[0x0][0x230] ;  /* 0x00008c0000087ab9 */ /* 0x000fe20000000a00 */
[----:B------:R-:W-:Y:S01]  /*0950*/  ULDC.64 UR6, c[0x0][0x248] ;  /* 0x0000920000067ab9 */ /* 0x000fe20000000a00 */
[----:B------:R-:W-:Y:S01]  /*0960*/  ULDC.64 UR4, c[0x0][0x238] ;  /* 0x00008e0000047ab9 */ /* 0x000fe20000000a00 */
[----:B------:R-:W-:Y:S01]  /*0970*/  IABS R2, R9 ;  /* 0x0000000900027213 */ /* 0x000fe20000000000 */
[----:B------:R-:W-:Y:S01]  /*0980*/  ULDC.64 UR10, c[0x0][0x260] ;  /* 0x00009800000a7ab9 */ /* 0x000fe20000000a00 */
[----:B-1----:R-:W-:-:S04]  /*0990*/  IABS R5, R3 ;  /* 0x0000000300057213 */ /* 0x002fc80000000000 */
[----:B------:R-:W1:Y:S08]  /*09a0*/  I2F.RP R6, R5 ;  /* 0x0000000500067306 */ /* 0x000e700000209400 */
[----:B-1----:R-:W1:Y:S02]  /*09b0*/  MUFU.RCP R6, R6 ;  /* 0x0000000600067308 */ /* 0x002e640000001000 */
[----:B-1----:R-:W-:-:S06]  /*09c0*/  IADD3 R6, R6, 0xffffffe, RZ ;  /* 0x0ffffffe06067810 */ /* 0x002fcc0007ffe0ff */
[----:B------:R-:W1:Y:S02]  /*09d0*/  F2I.FTZ.U32.TRUNC.NTZ R7, R6 ;  /* 0x0000000600077305 */ /* 0x000e64000021f000 */
[----:B-1----:R-:W-:Y:S01]  /*09e0*/  IMAD.MOV R4, RZ, RZ, -R7 ;  /* 0x000000ffff047224 */ /* 0x002fe200078e0a07 */
[----:B------:R-:W-:-:S03]  /*09f0*/  MOV R6, RZ ;  /* 0x000000ff00067202 */ /* 0x000fc60000000f00 */
[----:B------:R-:W-:-:S04]  /*0a00*/  IMAD R4, R4, R5, RZ ;  /* 0x0000000504047224 */ /* 0x000fc800078e02ff */
[----:B------:R-:W-:-:S04]  /*0a10*/  IMAD.HI.U32 R6, R7, R4, R6 ;  /* 0x0000000407067227 */ /* 0x000fc800078e0006 */
[----:B------:R-:W-:-:S04]  /*0a20*/  IMAD.MOV.U32 R4, RZ, RZ, R2 ;  /* 0x000000ffff047224 */ /* 0x000fc800078e0002 */
        /* <DEDUP_REMOVED lines=10> */
[----:B------:R-:W1:Y:S05]  /*0ad0*/  LDC R2, c[0x0][0x278] ;  /* 0x00009e00ff027b82 */ /* 0x000e6a0000000800 */
[----:B------:R-:W-:-:S06]  /*0ae0*/  @P2 VIADD R6, R6, 0x1 ;  /* 0x0000000106062836 */ /* 0x000fcc0000000000 */
[----:B------:R-:W-:Y:S02]  /*0af0*/  @!P0 IADD3 R6, -R6, RZ, RZ ;  /* 0x000000ff06068210 */ /* 0x000fe40007ffe1ff */
[----:B------:R-:W-:-:S05]  /*0b00*/  @!P1 LOP3.LUT R6, RZ, R3, RZ, 0x33, !PT ;  /* 0x00000003ff069212 */ /* 0x000fca00078e33ff */
[----:B-----5:R-:W-:-:S06]  /*0b10*/  IMAD.WIDE R12, R6, 0x4, R244 ;  /* 0x00000004060c7825 */ /* 0x020fcc00078e02f4 */
[----:B------:R-:W3:Y:S01]  /*0b20*/  LDG.E R12, desc[UR20][R12.64] ;  /* 0x000000140c0c7981 */ /* 0x000ee2000c1e1900 */
[----:B-1----:R-:W-:Y:S01]  /*0b30*/  IABS R5, R2 ;  /* 0x0000000200057213 */ /* 0x002fe20000000000 */
[----:B------:R-:W-:-:S03]  /*0b40*/  IMAD.MOV R6, RZ, RZ, -R6 ;  /* 0x000000ffff067224 */ /* 0x000fc600078e0a06 */
[----:B------:R-:W1:Y:S01]  /*0b50*/  I2F.RP R14, R5 ;  /* 0x00000005000e7306 */ /* 0x000e620000209400 */
[----:B------:R-:W-:-:S07]  /*0b60*/  IMAD R9, R3, R6, R9 ;  /* 0x0000000603097224 */ /* 0x000fce00078e0209 */
[----:B-1----:R-:W1:Y:S02]  /*0b70*/  MUFU.RCP R14, R14 ;  /* 0x0000000e000e7308 */ /* 0x002e640000001000 */
[----:B-1----:R-:W-:-:S06]  /*0b80*/  VIADD R14, R14, 0xffffffe ;  /* 0x0ffffffe0e0e7836 */ /* 0x002fcc0000000000 */
[----:B------:R-:W1:Y:S02]  /*0b90*/  F2I.FTZ.U32.TRUNC.NTZ R15, R14 ;  /* 0x0000000e000f7305 */ /* 0x000e64000021f000 */
[----:B-1----:R-:W-:Y:S01]  /*0ba0*/  IADD3 R4, RZ, -R15, RZ ;  /* 0x8000000fff047210 */ /* 0x002fe20007ffe0ff */
[----:B------:R-:W-:-:S04]  /*0bb0*/  IMAD.MOV.U32 R14, RZ, RZ, RZ ;  /* 0x000000ffff0e7224 */ /* 0x000fc800078e00ff */
[----:B------:R-:W-:Y:S01]  /*0bc0*/  IMAD R7, R4, R5, RZ ;  /* 0x0000000504077224 */ /* 0x000fe200078e02ff */
[----:B------:R-:W-:-:S03]  /*0bd0*/  IABS R4, R10 ;  /* 0x0000000a00047213 */ /* 0x000fc60000000000 */
[----:B------:R-:W-:Y:S01]  /*0be0*/  IMAD.HI.U32 R7, R15, R7, R14 ;  /* 0x000000070f077227 */ /* 0x000fe200078e000e */
[----:B------:R-:W-:-:S05]  /*0bf0*/  MOV R8, R4 ;  /* 0x0000000400087202 */ /* 0x000fca0000000f00 */
[----:B------:R-:W-:-:S04]  /*0c00*/  IMAD.HI.U32 R4, R7, R8, RZ ;  /* 0x0000000807047227 */ /* 0x000fc800078e00ff */
[----:B------:R-:W-:-:S04]  /*0c10*/  IMAD.MOV R7, RZ, RZ, -R4 ;  /* 0x000000ffff077224 */ /* 0x000fc800078e0a04 */
[----:B------:R-:W-:Y:S01]  /*0c20*/  IMAD R7, R5, R7, R8 ;  /* 0x0000000705077224 */ /* 0x000fe200078e0208 */
[----:B------:R-:W-:-:S04]  /*0c30*/  SHF.R.S32.HI R8, RZ, 0x1f, R9 ;  /* 0x0000001fff087819 */ /* 0x000fc80000011409 */
[----:B------:R-:W-:-:S13]  /*0c40*/  ISETP.GT.U32.AND P0, PT, R5, R7, PT ;  /* 0x000000070500720c */ /* 0x000fda0003f04070 */
[-C--:B------:R-:W-:Y:S02]  /*0c50*/  @!P0 IADD3 R7, R7, -R5.reuse, RZ ;  /* 0x8000000507078210 */ /* 0x080fe40007ffe0ff */
[----:B------:R-:W-:Y:S02]  /*0c60*/  @!P0 IADD3 R4, R4, 0x1, RZ ;  /* 0x0000000104048810 */ /* 0x000fe40007ffe0ff */
[----:B------:R-:W-:Y:S02]  /*0c70*/  ISETP.GE.U32.AND P1, PT, R7, R5, PT ;  /* 0x000000050700720c */ /* 0x000fe40003f26070 */
[----:B------:R-:W-:-:S04]  /*0c80*/  LOP3.LUT R5, R10, R2, RZ, 0x3c, !PT ;  /* 0x000000020a057212 */ /* 0x000fc800078e3cff */
[----:B------:R-:W-:Y:S01]  /*0c90*/  ISETP.GE.AND P0, PT, R5, RZ, PT ;  /* 0x000000ff0500720c */ /* 0x000fe20003f06270 */
[----:B------:R-:W-:-:S04]  /*0ca0*/  IMAD R5, R8, UR6, RZ ;  /* 0x0000000608057c24 */ /* 0x000fc8000f8e02ff */
[----:B------:R-:W-:Y:S02]  /*0cb0*/  IMAD R5, R9, UR7, R5 ;  /* 0x0000000709057c24 */ /* 0x000fe4000f8e0205 */
[----:B------:R-:W-:Y:S01]  /*0cc0*/  @P1 VIADD R4, R4, 0x1 ;  /* 0x0000000104041836 */ /* 0x000fe20000000000 */
[----:B------:R-:W-:-:S05]  /*0cd0*/  ISETP.NE.AND P1, PT, R2, RZ, PT ;  /* 0x000000ff0200720c */ /* 0x000fca0003f25270 */
[----:B------:R-:W-:-:S08]  /*0ce0*/  @!P0 IADD3 R4, -R4, RZ, RZ ;  /* 0x000000ff04048210 */ /* 0x000fd00007ffe1ff */
[----:B------:R-:W-:-:S04]  /*0cf0*/  @!P1 LOP3.LUT R4, RZ, R2, RZ, 0x33, !PT ;  /* 0x00000002ff049212 */ /* 0x000fc800078e33ff */
[----:B------:R-:W-:Y:S02]  /*0d00*/  SHF.R.S32.HI R6, RZ, 0x1f, R4 ;  /* 0x0000001fff067819 */ /* 0x000fe40000011404 */
[----:B---3--:R-:W-:Y:S01]  /*0d10*/  SHF.R.S32.HI R7, RZ, 0x1f, R12 ;  /* 0x0000001fff077819 */ /* 0x008fe2000001140c */
[----:B------:R-:W-:-:S04]  /*0d20*/  IMAD.WIDE.U32 R14, R12, UR8, RZ ;  /* 0x000000080c0e7c25 */ /* 0x000fc8000f8e00ff */
[C---:B------:R-:W-:Y:S01]  /*0d30*/  IMAD R3, R7.reuse, UR8, RZ ;  /* 0x0000000807037c24 */ /* 0x040fe2000f8e02ff */
[----:B------:R-:W-:Y:S01]  /*0d40*/  MOV R2, R14 ;  /* 0x0000000e00027202 */ /* 0x000fe20000000f00 */
[----:B------:R-:W-:Y:S02]  /*0d50*/  IMAD R7, R7, UR4, RZ ;  /* 0x0000000407077c24 */ /* 0x000fe4000f8e02ff */
[C---:B------:R-:W-:Y:S02]  /*0d60*/  IMAD R3, R12.reuse, UR9, R3 ;  /* 0x000000090c037c24 */ /* 0x040fe4000f8e0203 */
[C---:B------:R-:W-:Y:S02]  /*0d70*/  IMAD R7, R12.reuse, UR5, R7 ;  /* 0x000000050c077c24 */ /* 0x040fe4000f8e0207 */
[----:B------:R-:W-:Y:S02]  /*0d80*/  IMAD.IADD R3, R15, 0x1, R3 ;  /* 0x000000010f037824 */ /* 0x000fe400078e0203 */
[----:B------:R-:W-:-:S04]  /*0d90*/  IMAD.WIDE.U32 R12, R12, UR4, RZ ;  /* 0x000000040c0c7c25 */ /* 0x000fc8000f8e00ff */
[----:B------:R-:W-:Y:S01]  /*0da0*/  IMAD.WIDE.U32 R2, R9, UR6, R2 ;  /* 0x0000000609027c25 */ /* 0x000fe2000f8e0002 */
[----:B------:R-:W-:-:S03]  /*0db0*/  MOV R16, R12 ;  /* 0x0000000c00107202 */ /* 0x000fc60000000f00 */
[----:B------:R-:W-:Y:S02]  /*0dc0*/  IMAD.IADD R3, R3, 0x1, R5 ;  /* 0x0000000103037824 */ /* 0x000fe400078e0205 */
[----:B------:R-:W-:Y:S02]  /*0dd0*/  IMAD R5, R6, UR10, RZ ;  /* 0x0000000a06057c24 */ /* 0x000fe4000f8e02ff */
[----:B------:R-:W-:-:S04]  /*0de0*/  IMAD.WIDE.U32 R2, R4, UR10, R2 ;  /* 0x0000000a04027c25 */ /* 0x000fc8000f8e0002 */
[----:B------:R-:W-:Y:S02]  /*0df0*/  IMAD R5, R4, UR11, R5 ;  /* 0x0000000b04057c24 */ /* 0x000fe4000f8e0205 */
[----:B------:R-:W-:Y:S01]  /*0e00*/  IMAD.IADD R7, R13, 0x1, R7 ;  /* 0x000000010d077824 */ /* 0x000fe200078e0207 */
[----:B------:R-:W-:Y:S02]  /*0e10*/  MOV R13, R2 ;  /* 0x00000002000d7202 */ /* 0x000fe40000000f00 */
[----:B------:R-:W-:Y:S01]  /*0e20*/  IADD3 R5, R3, R5, RZ ;  /* 0x0000000503057210 */ /* 0x000fe20007ffe0ff */
[----:B------:R-:W-:Y:S06]  /*0e30*/  BRA `(.L_x_2205) ;  /* 0x0000000000f47947 */ /* 0x000fec0003800000 */
.L_x_2204:
[----:B------:R-:W1:Y:S01]  /*0e40*/  LDC R14, c[0x0][0x278] ;  /* 0x00009e00ff0e7b82 */ /* 0x000e620000000800 */
[----:B------:R-:W-:Y:S01]  /*0e50*/  LEA R9, R188, 0xffffff00, 0x8 ;  /* 0xffffff00bc097811 */ /* 0x000fe200078e40ff */
[----:B------:R-:W-:Y:S01]  /*0e60*/  ULDC.64 UR6, c[0x0][0x248] ;  /* 0x0000920000067ab9 */ /* 0x000fe20000000a00 */
[----:B------:R-:W-:Y:S01]  /*0e70*/  SHF.R.S32.HI R16, RZ, 0x1f, R18 ;  /* 0x0000001fff107819 */ /* 0x000fe20000011412 */
[----:B------:R-:W-:Y:S01]  /*0e80*/  ULDC.64 UR8, c[0x0][0x230] ;  /* 0x00008c0000087ab9 */ /* 0x000fe20000000a00 */
[----:B------:R-:W-:Y:S02]  /*0e90*/  SHF.R.S32.HI R8, RZ, 0x1f, R9 ;  /* 0x0000001fff087819 */ /* 0x000fe40000011409 */
[----:B------:R-:W-:Y:S02]  /*0ea0*/  IADD3 R20, P1, R18, R9, RZ ;  /* 0x0000000912147210 */ /* 0x000fe40007f3e0ff */
[----:B-----5:R-:W-:Y:S02]  /*0eb0*/  SHF.R.S32.HI R15, RZ, 0x1f, R13 ;  /* 0x0000001fff0f7819 */ /* 0x020fe4000001140d */
[----:B------:R-:W-:-:S05]  /*0ec0*/  IADD3.X R17, R16, R8, RZ, P1, !PT ;  /* 0x0000000810117210 */ /* 0x000fca0000ffe4ff */
[----:B------:R-:W-:-:S04]  /*0ed0*/  IMAD R17, R17, UR6, RZ ;  /* 0x0000000611117c24 */ /* 0x000fc8000f8e02ff */
[C---:B------:R-:W-:Y:S02]  /*0ee0*/  IMAD R17, R20.reuse, UR7, R17 ;  /* 0x0000000714117c24 */ /* 0x040fe4000f8e0211 */
[----:B------:R-:W-:Y:S01]  /*0ef0*/  IMAD.WIDE.U32 R20, R20, UR6, RZ ;  /* 0x0000000614147c25 */ /* 0x000fe2000f8e00ff */
[----:B-1----:R-:W-:-:S04]  /*0f00*/  IABS R3, R14 ;  /* 0x0000000e00037213 */ /* 0x002fc80000000000 */
[----:B------:R-:W-:Y:S01]  /*0f10*/  IADD3 R21, R21, R17, RZ ;  /* 0x0000001115157210 */ /* 0x000fe20007ffe0ff */
[----:B------:R-:W1:Y:S02]  /*0f20*/  I2F.RP R6, R3 ;  /* 0x0000000300067306 */ /* 0x000e640000209400 */
[----:B------:R-:W-:-:S06]  /*0f30*/  IMAD.WIDE.U32 R20, R13, UR8, R20 ;  /* 0x000000080d147c25 */ /* 0x000fcc000f8e0014 */
[----:B-1----:R-:W1:Y:S02]  /*0f40*/  MUFU.RCP R6, R6 ;  /* 0x0000000600067308 */ /* 0x002e640000001000 */
[----:B-1----:R-:W-:-:S06]  /*0f50*/  IADD3 R6, R6, 0xffffffe, RZ ;  /* 0x0ffffffe06067810 */ /* 0x002fcc0007ffe0ff */
[----:B------:R-:W1:Y:S02]  /*0f60*/  F2I.FTZ.U32.TRUNC.NTZ R7, R6 ;  /* 0x0000000600077305 */ /* 0x000e64000021f000 */
[----:B-1----:R-:W-:Y:S01]  /*0f70*/  IMAD.MOV R2, RZ, RZ, -R7 ;  /* 0x000000ffff027224 */ /* 0x002fe200078e0a07 */
[----:B------:R-:W-:-:S03]  /*0f80*/  MOV R6, RZ ;  /* 0x000000ff00067202 */ /* 0x000fc60000000f00 */
[----:B------:R-:W-:Y:S01]  /*0f90*/  IMAD R4, R2, R3, RZ ;  /* 0x0000000302047224 */ /* 0x000fe200078e02ff */
[----:B------:R-:W-:-:S03]  /*0fa0*/  IABS R2, R10 ;  /* 0x0000000a00027213 */ /* 0x000fc60000000000 */
[----:B------:R-:W-:-:S04]  /*0fb0*/  IMAD.HI.U32 R6, R7, R4, R6 ;  /* 0x0000000407067227 */ /* 0x000fc800078e0006 */
[----:B------:R-:W-:-:S04]  /*0fc0*/  IMAD.MOV.U32 R4, RZ, RZ, R2 ;  /* 0x000000ffff047224 */ /* 0x000fc800078e0002 */
[----:B------:R-:W-:Y:S02]  /*0fd0*/  IMAD.HI.U32 R12, R6, R4, RZ ;  /* 0x00000004060c7227 */ /* 0x000fe400078e00ff */
[----:B------:R-:W1:Y:S03]  /*0fe0*/  LDC.64 R6, c[0x0][0x250] ;  /* 0x00009400ff067b82 */ /* 0x000e660000000a00 */
[----:B------:R-:W-:-:S05]  /*0ff0*/  IADD3 R2, -R12, RZ, RZ ;  /* 0x000000ff0c027210 */ /* 0x000fca0007ffe1ff */
[C---:B------:R-:W-:Y:S02]  /*1000*/  IMAD R2, R3.reuse, R2, R4 ;  /* 0x0000000203027224 */ /* 0x040fe400078e0204 */
[----:B------:R-:W3:Y:S03]  /*1010*/  LDC.64 R4, c[0x0][0x260] ;  /* 0x00009800ff047b82 */ /* 0x000ee60000000a00 */
[----:B------:R-:W-:Y:S01]  /*1020*/  ISETP.GT.U32.AND P0, PT, R3, R2, PT ;  /* 0x000000020300720c */ /* 0x000fe20003f04070 */
[----:B-1----:R-:W-:-:S12]  /*1030*/  IMAD R16, R16, R6, RZ ;  /* 0x0000000610107224 */ /* 0x002fd800078e02ff */
[----:B------:R-:W-:Y:S02]  /*1040*/  @!P0 IMAD.IADD R2, R2, 0x1, -R3 ;  /* 0x0000000102028824 */ /* 0x000fe400078e0a03 */
[----:B------:R-:W-:Y:S01]  /*1050*/  @!P0 VIADD R12, R12, 0x1 ;  /* 0x000000010c0c8836 */ /* 0x000fe20000000000 */
[----:B------:R-:W-:Y:S01]  /*1060*/  ISETP.NE.AND P0, PT, R14, RZ, PT ;  /* 0x000000ff0e00720c */ /* 0x000fe20003f05270 */
[----:B------:R-:W-:Y:S01]  /*1070*/  IMAD R7, R18, R7, R16 ;  /* 0x0000000712077224 */ /* 0x000fe200078e0210 */
[----:B------:R-:W-:Y:S01]  /*1080*/  ISETP.GE.U32.AND P2, PT, R2, R3, PT ;  /* 0x000000030200720c */ /* 0x000fe20003f46070 */
[----:B------:R-:W-:Y:S01]  /*1090*/  IMAD R16, R15, UR8, RZ ;  /* 0x000000080f107c24 */ /* 0x000fe2000f8e02ff */
[----:B------:R-:W-:Y:S01]  /*10a0*/  LOP3.LUT R2, R10, R14, RZ, 0x3c, !PT ;  /* 0x0000000e0a027212 */ /* 0x000fe200078e3cff */
[----:B------:R-:W-:-:S03]  /*10b0*/  IMAD.WIDE.U32 R18, R18, R6, RZ ;  /* 0x0000000612127225 */ /* 0x000fc600078e00ff */
[----:B------:R-:W-:Y:S01]  /*10c0*/  ISETP.GE.AND P1, PT, R2, RZ, PT ;  /* 0x000000ff0200720c */ /* 0x000fe20003f26270 */
[----:B------:R-:W-:Y:S01]  /*10d0*/  IMAD R16, R13, UR9, R16 ;  /* 0x000000090d107c24 */ /* 0x000fe2000f8e0210 */
[----:B------:R-:W1:Y:S01]  /*10e0*/  LDC.64 R2, c[0x0][0x238] ;  /* 0x00008e00ff027b82 */ /* 0x000e620000000a00 */
[----:B------:R-:W-:-:S03]  /*10f0*/  IADD3 R19, R19, R7, RZ ;  /* 0x0000000713137210 */ /* 0x000fc60007ffe0ff */
[----:B------:R-:W-:Y:S01]  /*1100*/  IADD3 R17, R21, R16, RZ ;  /* 0x0000001015117210 */ /* 0x000fe20007ffe0ff */
[----:B------:R-:W-:Y:S01]  /*1110*/  IMAD.MOV.U32 R16, RZ, RZ, R20 ;  /* 0x000000ffff107224 */ /* 0x000fe200078e0014 */
[----:B------:R-:W-:-:S05]  /*1120*/  @P2 IADD3 R12, R12, 0x1, RZ ;  /* 0x000000010c0c2810 */ /* 0x000fca0007ffe0ff */
[----:B------:R-:W-:Y:S01]  /*1130*/  @!P1 IMAD.MOV R12, RZ, RZ, -R12 ;  /* 0x000000ffff0c9224 */ /* 0x000fe200078e0a0c */
[----:B------:R-:W-:-:S04]  /*1140*/  @!P0 LOP3.LUT R12, RZ, R14, RZ, 0x33, !PT ;  /* 0x0000000eff0c8212 */ /* 0x000fc800078e33ff */
[----:B------:R-:W-:-:S05]  /*1150*/  SHF.R.S32.HI R6, RZ, 0x1f, R12 ;  /* 0x0000001fff067819 */ /* 0x000fca000001140c */
[----:B---3--:R-:W-:Y:S02]  /*1160*/  IMAD R7, R6, R4, RZ ;  /* 0x0000000406077224 */ /* 0x008fe400078e02ff */
[-C--:B-1----:R-:W-:Y:S02]  /*1170*/  IMAD R15, R15, R2.reuse, RZ ;  /* 0x000000020f0f7224 */ /* 0x082fe400078e02ff */
[----:B------:R-:W-:-:S04]  /*1180*/  IMAD.WIDE.U32 R18, R13, R2, R18 ;  /* 0x000000020d127225 */ /* 0x000fc800078e0012 */
[----:B------:R-:W-:Y:S02]  /*1190*/  IMAD R3, R13, R3, R15 ;  /* 0x000000030d037224 */ /* 0x000fe400078e020f */
[C---:B------:R-:W-:Y:S01]  /*11a0*/  IMAD.WIDE.U32 R14, R12.reuse, R4, R16 ;  /* 0x000000040c0e7225 */ /* 0x040fe200078e0010 */
[----:B------:R-:W-:Y:S02]  /*11b0*/  MOV R16, R18 ;  /* 0x0000001200107202 */ /* 0x000fe40000000f00 */
[----:B------:R-:W-:Y:S01]  /*11c0*/  MOV R4, R12 ;  /* 0x0000000c00047202 */ /* 0x000fe20000000f00 */
[----:B------:R-:W-:Y:S01]  /*11d0*/  IMAD R5, R12, R5, R7 ;  /* 0x000000050c057224 */ /* 0x000fe200078e0207 */
[----:B------:R-:W-:Y:S01]  /*11e0*/  IADD3 R7, R19, R3, RZ ;  /* 0x0000000313077210 */ /* 0x000fe20007ffe0ff */
[----:B------:R-:W-:-:S03]  /*11f0*/  IMAD.MOV.U32 R13, RZ, RZ, R14 ;  /* 0x000000ffff0d7224 */ /* 0x000fc600078e000e */
[----:B------:R-:W-:-:S07]  /*1200*/  IADD3 R5, R15, R5, RZ ;  /* 0x000000050f057210 */ /* 0x000fce0007ffe0ff */
.L_x_2205:
[----:B--2---:R-:W-:Y:S01]  /*1210*/  SHF.R.S32.HI R197, RZ, 0x1f, R194 ;  /* 0x0000001fffc57819 */ /* 0x004fe200000114c2 */
[----:B------:R-:W-:Y:S01]  /*1220*/  ULDC.64 UR4, c[0x0][0x228] ;  /* 0x00008a0000047ab9 */ /* 0x000fe20000000a00 */
[----:B------:R-:W-:Y:S01]  /*1230*/  SHF.R.S32.HI R12, RZ, 0x1f, R11 ;  /* 0x0000001fff0c7819 */ /* 0x000fe2000001140b */
[----:B------:R-:W1:Y:S01]  /*1240*/  S2UR UR24, SR_CgaCtaId ;  /* 0x00000000001879c3 */ /* 0x000e620000008800 */
[CC--:B------:R-:W-:Y:S01]  /*1250*/  LEA.HI R2, R197.reuse, R194.reuse, RZ, 0x3 ;  /* 0x000000c2c5027211 */ /* 0x0c0fe200078f18ff */
[----:B------:R-:W-:Y:S01]  /*1260*/  ULDC.64 UR10, c[0x0][0x268] ;  /* 0x00009a00000a7ab9 */ /* 0x000fe20000000a00 */
[----:B------:R-:W-:Y:S01]  /*1270*/  LEA.HI R3, R197, R194, RZ, 0x4 ;  /* 0x000000c2c5037211 */ /* 0x000fe200078f20ff */
[----:B------:R-:W-:Y:S01]  /*1280*/  IMAD R12, R12, UR4, RZ ;  /* 0x000000040c0c7c24 */ /* 0x000fe2000f8e02ff */
[----:B------:R-:W-:Y:S01]  /*1290*/  LOP3.LUT R185, R2, 0xfffffff8, RZ, 0xc0, !PT ;  /* 0xfffffff802b97812 */ /* 0x000fe200078ec0ff */
[----:B------:R-:W-:Y:S01]  /*12a0*/  IMAD R6, R6, UR10, RZ ;  /* 0x0000000a06067c24 */ /* 0x000fe2000f8e02ff */
[----:B------:R-:W-:Y:S01]  /*12b0*/  SHF.R.S32.HI R14, RZ, 0x3, R2 ;  /* 0x00000003ff0e7819 */ /* 0x000fe20000011402 */
[----:B------:R-:W-:Y:S01]  /*12c0*/  IMAD R12, R11, UR5, R12 ;  /* 0x000000050b0c7c24 */ /* 0x000fe2000f8e020c */
[----:B------:R-:W-:Y:S01]  /*12d0*/  ULDC.64 UR16, c[0x0][0x240] ;  /* 0x0000900000107ab9 */ /* 0x000fe20000000a00 */
[----:B------:R-:W-:Y:S01]  /*12e0*/  IMAD.IADD R185, R194, 0x1, -R185 ;  /* 0x00000001c2b97824 */ /* 0x000fe200078e0ab9 */
[----:B------:R-:W-:Y:S01]  /*12f0*/  SHF.R.S32.HI R15, RZ, 0x1f, R14 ;  /* 0x0000001fff0f7819 */ /* 0x000fe2000001140e */
[----:B------:R-:W-:Y:S01]  /*1300*/  IMAD.SHL.U32 R18, R14, 0x40, RZ ;  /* 0x000000400e127824 */ /* 0x000fe200078e00ff */
[----:B------:R-:W-:Y:S01]  /*1310*/  LOP3.LUT R17, R3, 0xfffffff0, RZ, 0xc0, !PT ;  /* 0xfffffff003117812 */ /* 0x000fe200078ec0ff */
[----:B------:R-:W-:Y:S01]  /*1320*/  IMAD.SHL.U32 R20, R185, 0x8, RZ ;  /* 0x00000008b9147824 */ /* 0x000fe200078e00ff */
[----:B------:R-:W-:Y:S01]  /*1330*/  USHF.L.U32 UR23, UR6, 0x5, URZ ;  /* 0x0000000506177899 */ /* 0x000fe2000800063f */
[----:B------:R-:W-:Y:S01]  /*1340*/  IMAD R6, R4, UR11, R6 ;  /* 0x0000000b04067c24 */ /* 0x000fe2000f8e0206 */
[----:B------:R-:W-:Y:S01]  /*1350*/  LOP3.LUT R18, R18, 0x1c0, RZ, 0xc0, !PT ;  /* 0x000001c012127812 */ /* 0x000fe200078ec0ff */
[----:B------:R-:W-:Y:S01]  /*1360*/  IMAD.WIDE R22, R0, 0x40, R14 ;  /* 0x0000004000167825 */ /* 0x000fe200078e020e */
[--C-:B------:R-:W-:Y:S01]  /*1370*/  SHF.R.S32.HI R21, RZ, 0x1f, R20.reuse ;  /* 0x0000001fff157819 */ /* 0x100fe20000011414 */
[----:B------:R-:W-:Y:S01]  /*1380*/  ULDC.64 UR14, c[0x0][0x210] ;  /* 0x00008400000e7ab9 */ /* 0x000fe20000000a00 */
[----:B------:R-:W-:Y:S01]  /*1390*/  IADD3 R26, P1, R20, R13, RZ ;  /* 0x0000000d141a7210 */ /* 0x000fe20007f3e0ff */
[----:B------:R-:W-:Y:S01]  /*13a0*/  IMAD.IADD R17, R194, 0x1, -R17 ;  /* 0x00000001c2117824 */ /* 0x000fe200078e0a11 */
[----:B------:R-:W-:Y:S01]  /*13b0*/  IADD3 R24, P0, R20, R16, RZ ;  /* 0x0000001014187210 */ /* 0x000fe20007f1e0ff */
[----:B------:R-:W-:Y:S01]  /*13c0*/  ULDC.64 UR12, c[0x0][0x220] ;  /* 0x00008800000c7ab9 */ /* 0x000fe20000000a00 */
[----:B------:R-:W-:Y:S01]  /*13d0*/  LOP3.LUT R19, R18, 0x38, R20, 0xf8, !PT ;  /* 0x0000003812137812 */ /* 0x000fe200078ef814 */
[C---:B------:R-:W-:Y:S01]  /*13e0*/  IMAD.X R27, R21.reuse, 0x1, R5, P1 ;  /* 0x00000001151b7824 */ /* 0x040fe200008e0605 */
[----:B------:R-:W-:Y:S01]  /*13f0*/  SHF.R.S32.HI R5, RZ, 0x1f, R10 ;  /* 0x0000001fff057819 */ /* 0x000fe2000001140a */
[----:B------:R-:W-:Y:S01]  /*1400*/  IMAD.X R25, R21, 0x1, R7, P0 ;  /* 0x0000000115197824 */ /* 0x000fe200000e0607 */
[----:B------:R-:W-:Y:S01]  /*1410*/  IADD3 R9, P0, R14, R9, RZ ;  /* 0x000000090e097210 */ /* 0x000fe20007f1e0ff */
[----:B------:R-:W-:Y:S01]  /*1420*/  IMAD.WIDE.U32 R20, R11, UR4, R20 ;  /* 0x000000040b147c25 */ /* 0x000fe2000f8e0014 */
[----:B------:R-:W-:Y:S01]  /*1430*/  ULDC.64 UR4, c[0x0][0x258] ;  /* 0x0000960000047ab9 */ /* 0x000fe20000000a00 */
[----:B------:R-:W-:Y:S01]  /*1440*/  SHF.R.U32.HI R18, RZ, 0x3, R18 ;  /* 0x00000003ff127819 */ /* 0x000fe20000011612 */
[----:B------:R-:W-:Y:S01]  /*1450*/  USHF.L.U64.HI UR22, UR6, 0x5, UR7 ;  /* 0x0000000506167899 */ /* 0x000fe20008010207 */
[----:B------:R-:W-:Y:S01]  /*1460*/  IMAD R5, R5, UR4, RZ ;  /* 0x0000000405057c24 */ /* 0x000fe2000f8e02ff */
[----:B------:R-:W-:Y:S01]  /*1470*/  LEA.HI R0, R197, R194, RZ, 0x6 ;  /* 0x000000c2c5007211 */ /* 0x000fe200078f30ff */
[----:B------:R-:W-:Y:S01]  /*1480*/  IMAD.IADD R21, R21, 0x1, R12 ;  /* 0x0000000115157824 */ /* 0x000fe200078e020c */
[----:B------:R-:W-:Y:S01]  /*1490*/  LOP3.LUT R18, R19, R18, RZ, 0x3c, !PT ;  /* 0x0000001213127212 */ /* 0x000fe200078e3cff */
[----:B------:R-:W-:Y:S01]  /*14a0*/  IMAD R5, R10, UR5, R5 ;  /* 0x000000050a057c24 */ /* 0x000fe2000f8e0205 */
[----:B------:R-:W-:Y:S01]  /*14b0*/  SHF.R.S32.HI R19, RZ, 0x1f, R17 ;  /* 0x0000001fff137819 */ /* 0x000fe20000011411 */
[----:B------:R-:W-:Y:S01]  /*14c0*/  IMAD.WIDE.U32 R24, R4, UR10, R24 ;  /* 0x0000000a04187c25 */ /* 0x000fe2000f8e0018 */
[----:B------:R-:W-:Y:S01]  /*14d0*/  ULDC.64 UR10, c[0x0][0x250] ;  /* 0x00009400000a7ab9 */ /* 0x000fe20000000a00 */
[----:B------:R-:W-:Y:S01]  /*14e0*/  UMOV UR25, 0x400 ;  /* 0x0000040000197882 */ /* 0x000fe20000000000 */
[----:B------:R-:W-:Y:S01]  /*14f0*/  LEA.HI R197, R197, R194, RZ, 0x5 ;  /* 0x000000c2c5c57211 */ /* 0x000fe200078f28ff */
[----:B------:R-:W-:Y:S01]  /*1500*/  IMAD.WIDE.U32 R10, R10, UR4, R20 ;  /* 0x000000040a0a7c25 */ /* 0x000fe2000f8e0014 */
[----:B------:R-:W-:-:S02]  /*1510*/  ULDC.64 UR4, c[0x0][0x218] ;  /* 0x0000860000047ab9 */ /* 0x000fc40000000a00 */
[----:B------:R-:W-:Y:S01]  /*1520*/  SHF.R.S32.HI R195, RZ, 0x5, R197 ;  /* 0x00000005ffc37819 */ /* 0x000fe200000114c5 */
[C---:B------:R-:W-:Y:S02]  /*1530*/  IMAD.X R8, R15.reuse, 0x1, R8, P0 ;  /* 0x000000010f087824 */ /* 0x040fe400000e0608 */
[----:B------:R-:W-:Y:S02]  /*1540*/  IMAD R4, R15, UR6, RZ ;  /* 0x000000060f047c24 */ /* 0x000fe4000f8e02ff */
[----:B------:R-:W-:Y:S02]  /*1550*/  IMAD.IADD R7, R25, 0x1, R6 ;  /* 0x0000000119077824 */ /* 0x000fe400078e0206 */
[----:B------:R-:W-:Y:S02]  /*1560*/  IMAD.IADD R11, R11, 0x1, R5 ;  /* 0x000000010b0b7824 */ /* 0x000fe400078e0205 */
[C---:B------:R-:W-:Y:S02]  /*1570*/  IMAD R4, R14.reuse, UR7, R4 ;  /* 0x000000070e047c24 */ /* 0x040fe4000f8e0204 */
[----:B------:R-:W-:-:S04]  /*1580*/  IMAD.WIDE.U32 R26, R14, UR6, R26 ;  /* 0x000000060e1a7c25 */ /* 0x000fc8000f8e001a */
[----:B------:R-:W-:Y:S01]  /*1590*/  IMAD R8, R8, UR10, RZ ;  /* 0x0000000a08087c24 */ /* 0x000fe2000f8e02ff */
[----:B------:R-:W-:Y:S01]  /*15a0*/  LEA R241, P0, R26, UR4, 0x1 ;  /* 0x000000041af17c11 */ /* 0x000fe2000f8008ff */
[----:B------:R-:W-:Y:S01]  /*15b0*/  IMAD.MOV.U32 R6, RZ, RZ, R24 ;  /* 0x000000ffff067224 */ /* 0x000fe200078e0018 */
[----:B------:R-:W-:Y:S01]  /*15c0*/  USHF.L.U32 UR4, UR16, 0x5, URZ ;  /* 0x0000000510047899 */ /* 0x000fe2000800063f */
[----:B------:R-:W-:Y:S02]  /*15d0*/  IMAD R5, R23, UR16, RZ ;  /* 0x0000001017057c24 */ /* 0x000fe4000f8e02ff */
[C---:B------:R-:W-:Y:S01]  /*15e0*/  IMAD R8, R9.reuse, UR11, R8 ;  /* 0x0000000b09087c24 */ /* 0x040fe2000f8e0208 */
[----:B------:R-:W-:Y:S01]  /*15f0*/  USHF.L.U64.HI UR11, UR10, 0x5, UR11 ;  /* 0x000000050a0b7899 */ /* 0x000fe2000801020b */
[----:B------:R-:W-:-:S04]  /*1600*/  IMAD.WIDE.U32 R6, R9, UR10, R6 ;  /* 0x0000000a09067c25 */ /* 0x000fc8000f8e0006 */
[----:B------:R-:W-:Y:S01]  /*1610*/  IMAD R5, R22, UR17, R5 ;  /* 0x0000001116057c24 */ /* 0x000fe2000f8e0205 */
[----:B------:R-:W-:Y:S01]  /*1620*/  LEA R190, P1, R6, UR12, 0x1 ;  /* 0x0000000c06be7c11 */ /* 0x000fe2000f8208ff */
[----:B------:R-:W-:Y:S01]  /*1630*/  IMAD.WIDE.U32 R10, R22, UR16, R10 ;  /* 0x00000010160a7c25 */ /* 0x000fe2000f8e000a */
[----:B------:R-:W-:Y:S02]  /*1640*/  USHF.L.U64.HI UR16, UR16, 0x5, UR17 ;  /* 0x0000000510107899 */ /* 0x000fe40008010211 */
[----:B------:R-:W-:Y:S01]  /*1650*/  USHF.L.U32 UR12, UR10, 0x5, URZ ;  /* 0x000000050a0c7899 */ /* 0x000fe2000800063f */
[----:B------:R-:W-:Y:S01]  /*1660*/  IMAD.IADD R4, R27, 0x1, R4 ;  /* 0x000000011b047824 */ /* 0x000fe200078e0204 */
[----:B------:R-:W-:Y:S01]  /*1670*/  LEA R14, P2, R10, UR14, 0x1 ;  /* 0x0000000e0a0e7c11 */ /* 0x000fe2000f8408ff */
[----:B------:R-:W-:Y:S02]  /*1680*/  IMAD.IADD R8, R7, 0x1, R8 ;  /* 0x0000000107087824 */ /* 0x000fe400078e0208 */
[----:B------:R-:W-:Y:S01]  /*1690*/  IMAD.IADD R5, R11, 0x1, R5 ;  /* 0x000000010b057824 */ /* 0x000fe200078e0205 */
[----:B------:R-:W-:Y:S01]  /*16a0*/  LEA.HI.X R240, R26, UR5, R4, 0x1, P0 ;  /* 0x000000051af07c11 */ /* 0x000fe200080f0c04 */
[----:B------:R-:W-:Y:S01]  /*16b0*/  IMAD.SHL.U32 R13, R0, 0x8, RZ ;  /* 0x00000008000d7824 */ /* 0x000fe200078e00ff */
[----:B------:R-:W-:Y:S01]  /*16c0*/  IADD3 R4, P0, R241, UR23, RZ ;  /* 0x00000017f1047c10 */ /* 0x000fe2000ff1e0ff */
[----:B-1----:R-:W-:Y:S01]  /*16d0*/  ULEA UR5, UR24, UR25, 0x18 ;  /* 0x0000001918057291 */ /* 0x002fe2000f8ec03f */
[----:B------:R-:W-:-:S02]  /*16e0*/  LEA.HI R0, R19, R17, RZ, 0x3 ;  /* 0x0000001113007211 */ /* 0x000fc400078f18ff */
[----:B------:R-:W-:Y:S02]  /*16f0*/  LEA.HI.X R191, R6, UR13, R8, 0x1, P1 ;  /* 0x0000000d06bf7c11 */ /* 0x000fe400088f0c08 */
[----:B------:R-:W-:Y:S01]  /*1700*/  LEA.HI.X R15, R10, UR15, R5, 0x1, P2 ;  /* 0x0000000f0a0f7c11 */ /* 0x000fe200090f0c05 */
[----:B------:R-:W-:Y:S01]  /*1710*/  IMAD.SHL.U32 R192, R0, 0x40, RZ ;  /* 0x0000004000c07824 */ /* 0x000fe200078e00ff */
[----:B------:R-:W-:Y:S02]  /*1720*/  LOP3.LUT R13, R18, 0x7ffffe00, R13, 0xf8, !PT ;  /* 0x7ffffe00120d7812 */ /* 0x000fe400078ef80d */
[----:B------:R-:W-:Y:S02]  /*1730*/  IADD3.X R5, R240, UR22, RZ, P0, !PT ;  /* 0x00000016f0057c10 */ /* 0x000fe400087fe4ff */
[----:B------:R-:W-:Y:S02]  /*1740*/  IADD3 R10, P1, R14, UR4, RZ ;  /* 0x000000040e0a7c10 */ /* 0x000fe4000ff3e0ff */
[----:B------:R-:W-:-:S02]  /*1750*/  IADD3 R6, P0, R4, UR23, RZ ;  /* 0x0000001704067c10 */ /* 0x000fc4000ff1e0ff */
[----:B------:R-:W-:Y:S01]  /*1760*/  LOP3.LUT R184, R0, 0xfffffff8, RZ, 0xc0, !PT ;  /* 0xfffffff800b87812 */ /* 0x000fe200078ec0ff */
[----:B------:R-:W-:Y:S01]  /*1770*/  IMAD.MOV.U32 R0, RZ, RZ, 0x20 ;  /* 0x00000020ff007424 */ /* 0x000fe200078e00ff */
[----:B------:R-:W-:Y:S02]  /*1780*/  LEA R242, R13, UR5, 0x1 ;  /* 0x000000050df27c11 */ /* 0x000fe4000f8e08ff */
[----:B------:R-:W-:Y:S01]  /*1790*/  IADD3.X R11, R15, UR16, RZ, P1, !PT ;  /* 0x000000100f0b7c10 */ /* 0x000fe20008ffe4ff */
[----:B------:R-:W-:Y:S01]  /*17a0*/  IMAD.IADD R184, R17, 0x1, -R184 ;  /* 0x0000000111b87824 */ /* 0x000fe200078e0ab8 */
[----:B------:R-:W-:Y:S01]  /*17b0*/  IADD3.X R7, R5, UR22, RZ, P0, !PT ;  /* 0x0000001605077c10 */ /* 0x000fe200087fe4ff */
[----:B------:R-:W-:Y:S01]  /*17c0*/  @!PT LDS RZ, [RZ] ;  /* 0x00000000fffff984 */ /* 0x000fe20000000800 */
[----:B------:R-:W-:Y:S01]  /*17d0*/  @!PT LDS RZ, [RZ] ;  /* 0x00000000fffff984 */ /* 0x000fe20000000800 */
[----:B------:R-:W-:Y:S01]  /*17e0*/  @!PT LDS RZ, [RZ] ;  /* 0x00000000fffff984 */ /* 0x000fe20000000800 */
[----:B------:R1:W-:Y:S01]  /*17f0*/  LDGSTS.E.BYPASS.LTC128B.128 [R242], desc[UR20][R14.64] ;  /* 0x000000000ef27fae */ /* 0x0003e2000b901d54 */
[----:B------:R-:W-:Y:S02]  /*1800*/  IADD3 R16, P1, R10, UR4, RZ ;  /* 0x000000040a107c10 */ /* 0x000fe4000ff3e0ff */
[----:B------:R-:W-:Y:S01]  /*1810*/  IADD3 R8, P0, R6, UR23, RZ ;  /* 0x0000001706087c10 */ /* 0x000fe2000ff1e0ff */
[----:B------:R2:W-:Y:S01]  /*1820*/  LDGSTS.E.BYPASS.LTC128B.128 [R242+0x800], desc[UR20][R10.64] ;  /* 0x008000000af27fae */ /* 0x0005e2000b901d54 */
[----:B------:R-:W-:-:S02]  /*1830*/  IADD3.X R17, R11, UR16, RZ, P1, !PT ;  /* 0x000000100b117c10 */ /* 0x000fc40008ffe4ff */
[----:B------:R-:W-:Y:S02]  /*1840*/  IADD3.X R9, R7, UR22, RZ, P0, !PT ;  /* 0x0000001607097c10 */ /* 0x000fe400087fe4ff */
[----:B------:R-:W-:Y:S01]  /*1850*/  IADD3 R12, P0, R8, UR23, RZ ;  /* 0x00000017080c7c10 */ /* 0x000fe2000ff1e0ff */
[----:B------:R3:W-:Y:S01]  /*1860*/  LDGSTS.E.BYPASS.LTC128B.128 [R242+0x1000], desc[UR20][R16.64] ;  /* 0x0100000010f27fae */ /* 0x0007e2000b901d54 */
[----:B------:R-:W-:Y:S02]  /*1870*/  LOP3.LUT R192, R192, 0xfffffe00, RZ, 0xc0, !PT ;  /* 0xfffffe00c0c07812 */ /* 0x000fe400078ec0ff */
[----:B------:R-:W-:-:S03]  /*1880*/  IADD3.X R13, R9, UR22, RZ, P0, !PT ;  /* 0x00000016090d7c10 */ /* 0x000fc600087fe4ff */
[C---:B------:R-:W-:Y:S02]  /*1890*/  IMAD R239, R195.reuse, 0x400, R192 ;  /* 0x00000400c3ef7824 */ /* 0x040fe400078e02c0 */
[----:B------:R-:W-:Y:S01]  /*18a0*/  IMAD R195, R195, 0x10, R196 ;  /* 0x00000010c3c37824 */ /* 0x000fe200078e02c4 */
[----:B-1----:R-:W-:Y:S01]  /*18b0*/  IADD3 R14, P1, R16, UR4, RZ ;  /* 0x00000004100e7c10 */ /* 0x002fe2000ff3e0ff */
[----:B------:R-:W-:-:S03]  /*18c0*/  UIADD3 UR4, UR5, 0x2000, URZ ;  /* 0x0000200005047890 */ /* 0x000fc6000fffe03f */
[----:B------:R-:W-:Y:S02]  /*18d0*/  IADD3.X R15, R17, UR16, RZ, P1, !PT ;  /* 0x00000010110f7c10 */ /* 0x000fe40008ffe4ff */
[----:B--2---:R-:W-:Y:S02]  /*18e0*/  IADD3 R10, P0, R12, UR23, RZ ;  /* 0x000000170c0a7c10 */ /* 0x004fe4000ff1e0ff */
[----:B------:R-:W-:Y:S01]  /*18f0*/  LOP3.LUT P1, RZ, R184, 0x2, RZ, 0xc0, !PT ;  /* 0x00000002b8ff7812 */ /* 0x000fe2000782c0ff */
[----:B------:R1:W-:Y:S01]  /*1900*/  LDGSTS.E.BYPASS.LTC128B.128 [R242+0x1800], desc[UR20][R14.64] ;  /* 0x018000000ef27fae */ /* 0x0003e2000b901d54 */
[----:B------:R-:W-:Y:S02]  /*1910*/  IADD3.X R11, R13, UR22, RZ, P0, !PT ;  /* 0x000000160d0b7c10 */ /* 0x000fe400087fe4ff */
[----:B---3--:R-:W-:-:S04]  /*1920*/  IADD3 R16, P0, R10, UR23, RZ ;  /* 0x000000170a107c10 */ /* 0x008fc8000ff1e0ff */
[----:B------:R-:W-:Y:S01]  /*1930*/  IADD3.X R17, R11, UR22, RZ, P0, !PT ;  /* 0x000000160b117c10 */ /* 0x000fe200087fe4ff */
[----:B-1----:R-:W-:Y:S02]  /*1940*/  IMAD.MOV.U32 R14, RZ, RZ, R241 ;  /* 0x000000ffff0e7224 */ /* 0x002fe400078e00f1 */
[----:B------:R-:W-:-:S05]  /*1950*/  IMAD.MOV.U32 R15, RZ, RZ, R240 ;  /* 0x000000ffff0f7224 */ /* 0x000fca00078e00f0 */
[----:B------:R1:W-:Y:S04]  /*1960*/  LDGSTS.E.BYPASS.LTC128B.128 [R242+0x2000], desc[UR20][R14.64] ;  /* 0x020000000ef27fae */ /* 0x0003e8000b901d54 */
[----:B------:R2:W-:Y:S04]  /*1970*/  LDGSTS.E.BYPASS.LTC128B.128 [R242+0x2800], desc[UR20][R4.64] ;  /* 0x0280000004f27fae */ /* 0x0005e8000b901d54 */
[----:B------:R3:W-:Y:S04]  /*1980*/  LDGSTS.E.BYPASS.LTC128B.128 [R242+0x3000], desc[UR20][R6.64] ;  /* 0x0300000006f27fae */ /* 0x0007e8000b901d54 */
[----:B------:R4:W-:Y:S04]  /*1990*/  LDGSTS.E.BYPASS.LTC128B.128 [R242+0x3800], desc[UR20][R8.64] ;  /* 0x0380000008f27fae */ /* 0x0009e8000b901d54 */
[----:B------:R-:W-:Y:S04]  /*19a0*/  LDGSTS.E.BYPASS.LTC128B.128 [R242+0x4000], desc[UR20][R12.64] ;  /* 0x040000000cf27fae */ /* 0x000fe8000b901d54 */
[----:B------:R5:W-:Y:S04]  /*19b0*/  LDGSTS.E.BYPASS.LTC128B.128 [R242+0x4800], desc[UR20][R10.64] ;  /* 0x048000000af27fae */ /* 0x000be8000b901d54 */
[----:B------:R-:W-:Y:S01]  /*19c0*/  LDGSTS.E.BYPASS.LTC128B.128 [R242+0x5000], desc[UR20][R16.64] ;  /* 0x0500000010f27fae */ /* 0x000fe2000b901d54 */
[----:B-1----:R-:W-:-:S04]  /*19d0*/  IADD3 R14, P0, R16, UR23, RZ ;  /* 0x00000017100e7c10 */ /* 0x002fc8000ff1e0ff */
[----:B------:R-:W-:Y:S02]  /*19e0*/  IADD3.X R15, R17, UR22, RZ, P0, !PT ;  /* 0x00000016110f7c10 */ /* 0x000fe400087fe4ff */
[----:B--2---:R-:W-:-:S03]  /*19f0*/  IADD3 R4, P0, R14, UR23, RZ ;  /* 0x000000170e047c10 */ /* 0x004fc6000ff1e0ff */
[----:B------:R-:W-:Y:S01]  /*1a00*/  LDGSTS.E.BYPASS.LTC128B.128 [R242+0x5800], desc[UR20][R14.64] ;  /* 0x058000000ef27fae */ /* 0x000fe2000b901d54 */
[----:B------:R-:W-:Y:S02]  /*1a10*/  IADD3.X R5, R15, UR22, RZ, P0, !PT ;  /* 0x000000160f057c10 */ /* 0x000fe400087fe4ff */
[----:B---3--:R-:W-:-:S03]  /*1a20*/  IADD3 R6, P0, R4, UR23, RZ ;  /* 0x0000001704067c10 */ /* 0x008fc6000ff1e0ff */
[----:B------:R1:W-:Y:S01]  /*1a30*/  LDGSTS.E.BYPASS.LTC128B.128 [R242+0x6000], desc[UR20][R4.64] ;  /* 0x0600000004f27fae */ /* 0x0003e2000b901d54 */
[----:B------:R-:W-:Y:S02]  /*1a40*/  IADD3.X R7, R5, UR22, RZ, P0, !PT ;  /* 0x0000001605077c10 */ /* 0x000fe400087fe4ff */
[----:B----4-:R-:W-:-:S03]  /*1a50*/  IADD3 R8, P0, R6, UR23, RZ ;  /* 0x0000001706087c10 */ /* 0x010fc6000ff1e0ff */
[----:B------:R2:W-:Y:S01]  /*1a60*/  LDGSTS.E.BYPASS.LTC128B.128 [R242+0x6800], desc[UR20][R6.64] ;  /* 0x0680000006f27fae */ /* 0x0005e2000b901d54 */
[----:B------:R-:W-:Y:S02]  /*1a70*/  IADD3.X R9, R7, UR22, RZ, P0, !PT ;  /* 0x0000001607097c10 */ /* 0x000fe400087fe4ff */
[----:B-----5:R-:W-:-:S03]  /*1a80*/  IADD3 R10, P0, R8, UR23, RZ ;  /* 0x00000017080a7c10 */ /* 0x020fc6000ff1e0ff */
[----:B------:R3:W-:Y:S01]  /*1a90*/  LDGSTS.E.BYPASS.LTC128B.128 [R242+0x7000], desc[UR20][R8.64] ;  /* 0x0700000008f27fae */ /* 0x0007e2000b901d54 */
[----:B------:R-:W-:Y:S02]  /*1aa0*/  IADD3.X R11, R9, UR22, RZ, P0, !PT ;  /* 0x00000016090b7c10 */ /* 0x000fe400087fe4ff */
[----:B------:R-:W-:-:S03]  /*1ab0*/  IADD3 R12, P0, R10, UR23, RZ ;  /* 0x000000170a0c7c10 */ /* 0x000fc6000ff1e0ff */
[----:B------:R-:W-:Y:S01]  /*1ac0*/  LDGSTS.E.BYPASS.LTC128B.128 [R242+0x7800], desc[UR20][R10.64] ;  /* 0x078000000af27fae */ /* 0x000fe2000b901d54 */
[----:B------:R-:W-:-:S05]  /*1ad0*/  IADD3.X R13, R11, UR22, RZ, P0, !PT ;  /* 0x000000160b0d7c10 */ /* 0x000fca00087fe4ff */
[----:B------:R-:W-:Y:S01]  /*1ae0*/  LDGSTS.E.BYPASS.LTC128B.128 [R242+0x8000], desc[UR20][R12.64] ;  /* 0x080000000cf27fae */ /* 0x000fe2000b901d54 */
[----:B-1----:R-:W-:-:S04]  /*1af0*/  IADD3 R4, P0, R12, UR23, RZ ;  /* 0x000000170c047c10 */ /* 0x002fc8000ff1e0ff */
[----:B------:R-:W-:Y:S02]  /*1b00*/  IADD3.X R5, R13, UR22, RZ, P0, !PT ;  /* 0x000000160d057c10 */ /* 0x000fe400087fe4ff */
[----:B--2---:R-:W-:-:S03]  /*1b10*/  IADD3 R6, P0, R4, UR23, RZ ;  /* 0x0000001704067c10 */ /* 0x004fc6000ff1e0ff */
[----:B------:R1:W-:Y:S01]  /*1b20*/  LDGSTS.E.BYPASS.LTC128B.128 [R242+0x8800], desc[UR20][R4.64] ;  /* 0x0880000004f27fae */ /* 0x0003e2000b901d54 */
[----:B------:R-:W-:Y:S02]  /*1b30*/  IADD3.X R7, R5, UR22, RZ, P0, !PT ;  /* 0x0000001605077c10 */ /* 0x000fe400087fe4ff */
[----:B---3--:R-:W-:-:S03]  /*1b40*/  IADD3 R8, P0, R6, UR23, RZ ;  /* 0x0000001706087c10 */ /* 0x008fc6000ff1e0ff */
[----:B------:R2:W-:Y:S01]  /*1b50*/  LDGSTS.E.BYPASS.LTC128B.128 [R242+0x9000], desc[UR20][R6.64] ;  /* 0x0900000006f27fae */ /* 0x0005e2000b901d54 */
[----:B------:R-:W-:-:S05]  /*1b60*/  IADD3.X R9, R7, UR22, RZ, P0, !PT ;  /* 0x0000001607097c10 */ /* 0x000fca00087fe4ff */
[----:B------:R3:W-:Y:S04]  /*1b70*/  LDGSTS.E.BYPASS.LTC128B.128 [R242+0x9800], desc[UR20][R8.64] ;  /* 0x0980000008f27fae */ /* 0x0007e8000b901d54 */
[----:B------:R-:W0:Y:S01]  /*1b80*/  LDGDEPBAR ;  /* 0x00000000000079af */ /* 0x000e220000000000 */
[----:B-1----:R-:W-:Y:S02]  /*1b90*/  SHF.R.S32.HI R5, RZ, 0x4, R3 ;  /* 0x00000004ff057819 */ /* 0x002fe40000011403 */
[----:B------:R-:W-:Y:S02]  /*1ba0*/  IADD3 R4, P0, R190, UR12, RZ ;  /* 0x0000000cbe047c10 */ /* 0x000fe4000ff1e0ff */
[----:B------:R-:W-:Y:S01]  /*1bb0*/  LEA.HI R3, R3, R5, RZ, 0x1 ;  /* 0x0000000503037211 */ /* 0x000fe200078f08ff */
[----:B--2---:R-:W-:-:S03]  /*1bc0*/  IMAD.SHL.U32 R7, R185, 0x40, RZ ;  /* 0x00000040b9077824 */ /* 0x004fc600078e00ff */
[----:B------:R-:W-:Y:S02]  /*1bd0*/  LOP3.LUT R3, R3, 0xfffffffe, RZ, 0xc0, !PT ;  /* 0xfffffffe03037812 */ /* 0x000fe400078ec0ff */
[----:B------:R-:W-:Y:S01]  /*1be0*/  LOP3.LUT R7, R7, 0x1c0, RZ, 0xc0, !PT ;  /* 0x000001c007077812 */ /* 0x000fe200078ec0ff */
[----:B---3--:R-:W-:Y:S01]  /*1bf0*/  IMAD.SHL.U32 R8, R184, 0x40, RZ ;  /* 0x00000040b8087824 */ /* 0x008fe200078e00ff */
[----:B------:R-:W-:-:S04]  /*1c00*/  DEPBAR.LE SB0, 0x0 ;  /* 0x000080000000791a */ /* 0x000fc80000000000 */
[----:B------:R-:W-:Y:S01]  /*1c10*/  IMAD.IADD R3, R5, 0x1, -R3 ;  /* 0x0000000105037824 */ /* 0x000fe200078e0a03 */
[----:B------:R-:W-:Y:S01]  /*1c20*/  IADD3.X R5, R191, UR11, RZ, P0, !PT ;  /* 0x0000000bbf057c10 */ /* 0x000fe200087fe4ff */
[----:B------:R-:W-:Y:S01]  /*1c30*/  BAR.SYNC.DEFER_BLOCKING 0x0 ;  /* 0x0000000000007b1d */ /* 0x000fe20000010000 */
[----:B------:R-:W-:Y:S02]  /*1c40*/  IADD3 R12, P0, R4, UR12, RZ ;  /* 0x0000000c040c7c10 */ /* 0x000fe4000ff1e0ff */
[----:B------:R-:W-:Y:S02]  /*1c50*/  LOP3.LUT R6, R7, 0x8, R2, 0xf8, !PT ;  /* 0x0000000807067812 */ /* 0x000fe400078ef802 */
[----:B------:R-:W-:Y:S01]  /*1c60*/  SHF.R.U32.HI R2, RZ, 0x3, R7 ;  /* 0x00000003ff027819 */ /* 0x000fe20000011607 */
[----:B------:R-:W-:Y:S01]  /*1c70*/  IMAD.SHL.U32 R7, R3, 0x8, RZ ;  /* 0x0000000803077824 */ /* 0x000fe200078e00ff */
[----:B------:R-:W-:Y:S02]  /*1c80*/  IADD3.X R13, R5, UR11, RZ, P0, !PT ;  /* 0x0000000b050d7c10 */ /* 0x000fe400087fe4ff */
[----:B------:R-:W-:-:S02]  /*1c90*/  LOP3.LUT R8, R8, 0x1c0, RZ, 0xc0, !PT ;  /* 0x000001c008087812 */ /* 0x000fc400078ec0ff */
[----:B------:R-:W-:Y:S02]  /*1ca0*/  IADD3 R10, P0, R12, UR12, RZ ;  /* 0x0000000c0c0a7c10 */ /* 0x000fe4000ff1e0ff */
[----:B------:R-:W-:Y:S02]  /*1cb0*/  LOP3.LUT R2, R6, R2, RZ, 0x3c, !PT ;  /* 0x0000000206027212 */ /* 0x000fe400078e3cff */
[----:B------:R-:W-:Y:S02]  /*1cc0*/  LOP3.LUT R7, R8, 0x8, R7, 0xf8, !PT ;  /* 0x0000000808077812 */ /* 0x000fe400078ef807 */
[----:B------:R-:W-:Y:S01]  /*1cd0*/  SHF.R.U32.HI R189, RZ, 0x3, R8 ;  /* 0x00000003ffbd7819 */ /* 0x000fe20000011608 */
[----:B------:R-:W-:Y:S01]  /*1ce0*/  IMAD R2, R3, 0x200, R2 ;  /* 0x0000020003027824 */ /* 0x000fe200078e0202 */
[----:B------:R-:W-:Y:S02]  /*1cf0*/  IADD3.X R11, R13, UR11, RZ, P0, !PT ;  /* 0x0000000b0d0b7c10 */ /* 0x000fe400087fe4ff */
[----:B------:R-:W-:-:S02]  /*1d00*/  IADD3 R6, P0, R10, UR12, RZ ;  /* 0x0000000c0a067c10 */ /* 0x000fc4000ff1e0ff */
[----:B------:R-:W-:Y:S01]  /*1d10*/  LOP3.LUT R189, R7, R189, RZ, 0x3c, !PT ;  /* 0x000000bd07bd7212 */ /* 0x000fe200078e3cff */
[----:B------:R-:W-:Y:S01]  /*1d20*/  @!PT LDS RZ, [RZ] ;  /* 0x00000000fffff984 */ /* 0x000fe20000000800 */
[----:B------:R-:W-:Y:S01]  /*1d30*/  @!PT LDS RZ, [RZ] ;  /* 0x00000000fffff984 */ /* 0x000fe20000000800 */
[----:B------:R-:W-:Y:S01]  /*1d40*/  @!PT LDS RZ, [RZ] ;  /* 0x00000000fffff984 */ /* 0x000fe20000000800 */
[----:B------:R-:W-:Y:S01]  /*1d50*/  LDGSTS.E.BYPASS.LTC128B.128 [R242+0xa000], desc[UR20][R190.64] ;  /* 0x0a000000bef27fae */ /* 0x000fe2000b901d54 */
[----:B------:R-:W-:Y:S02]  /*1d60*/  IADD3.X R7, R11, UR11, RZ, P0, !PT ;  /* 0x0000000b0b077c10 */ /* 0x000fe400087fe4ff */
[----:B------:R-:W-:Y:S01]  /*1d70*/  IADD3 R14, P0, R6, UR12, RZ ;  /* 0x0000000c060e7c10 */ /* 0x000fe2000ff1e0ff */
[----:B------:R1:W-:Y:S01]  /*1d80*/  LDGSTS.E.BYPASS.LTC128B.128 [R242+0xa800], desc[UR20][R4.64] ;  /* 0x0a80000004f27fae */ /* 0x0003e2000b901d54 */
[----:B------:R-:W-:Y:S01]  /*1d90*/  IMAD.IADD R239, R239, 0x1, R189 ;  /* 0x00000001efef7824 */ /* 0x000fe200078e02bd */
[----:B------:R-:W-:Y:S02]  /*1da0*/  LEA R172, R2, UR5, 0x1 ;  /* 0x0000000502ac7c11 */ /* 0x000fe4000f8e08ff */
[----:B------:R-:W-:Y:S01]  /*1db0*/  IADD3.X R15, R7, UR11, RZ, P0, !PT ;  /* 0x0000000b070f7c10 */ /* 0x000fe200087fe4ff */
[----:B------:R-:W-:Y:S01]  /*1dc0*/  LDGSTS.E.BYPASS.LTC128B.128 [R242+0xb000], desc[UR20][R12.64] ;  /* 0x0b0000000cf27fae */ /* 0x000fe2000b901d54 */
[----:B------:R-:W-:-:S02]  /*1dd0*/  IADD3 R8, P0, R14, UR12, RZ ;  /* 0x0000000c0e087c10 */ /* 0x000fc4000ff1e0ff */
[----:B------:R-:W-:Y:S01]  /*1de0*/  LEA R239, R239, UR5, 0x1 ;  /* 0x00000005efef7c11 */ /* 0x000fe2000f8e08ff */
[----:B------:R2:W-:Y:S01]  /*1df0*/  LDGSTS.E.BYPASS.LTC128B.128 [R242+0xb800], desc[UR20][R10.64] ;  /* 0x0b8000000af27fae */ /* 0x0005e2000b901d54 */
[----:B------:R-:W-:Y:S02]  /*1e00*/  IADD3.X R9, R15, UR11, RZ, P0, !PT ;  /* 0x0000000b0f097c10 */ /* 0x000fe400087fe4ff */
[----:B------:R-:W-:Y:S01]  /*1e10*/  SEL R3, R0, 0xffffffe0, !P1 ;  /* 0xffffffe000037807 */ /* 0x000fe20004800000 */
[----:B------:R-:W-:Y:S01]  /*1e20*/  LDGSTS.E.BYPASS.LTC128B.128 [R242+0xc000], desc[UR20][R6.64] ;  /* 0x0c00000006f27fae */ /* 0x000fe2000b901d54 */
[----:B------:R-:W-:Y:S02]  /*1e30*/  LEA R238, R2, UR4, 0x1 ;  /* 0x0000000402ee7c11 */ /* 0x000fe4000f8e08ff */
[----:B------:R-:W-:Y:S01]  /*1e40*/  LOP3.LUT P1, RZ, R184, 0x4, RZ, 0xc0, !PT ;  /* 0x00000004b8ff7812 */ /* 0x000fe2000782c0ff */
[----:B------:R-:W-:Y:S01]  /*1e50*/  LDGSTS.E.BYPASS.LTC128B.128 [R242+0xc800], desc[UR20][R14.64] ;  /* 0x0c8000000ef27fae */ /* 0x000fe2000b901d54 */
[----:B------:R-:W-:-:S02]  /*1e60*/  IMAD.IADD R237, R239, 0x1, R3 ;  /* 0x00000001efed7824 */ /* 0x000fc400078e0203 */
[----:B------:R-:W-:Y:S01]  /*1e70*/  VIADD R234, R238, 0x40 ;  /* 0x00000040eeea7836 */ /* 0x000fe20000000000 */
[----:B------:R3:W-:Y:S01]  /*1e80*/  LDGSTS.E.BYPASS.LTC128B.128 [R242+0xd000], desc[UR20][R8.64] ;  /* 0x0d00000008f27fae */ /* 0x0007e2000b901d54 */
[----:B-1----:R-:W-:-:S04]  /*1e90*/  IADD3 R4, P0, R8, UR12, RZ ;  /* 0x0000000c08047c10 */ /* 0x002fc8000ff1e0ff */
[----:B------:R-:W-:Y:S02]  /*1ea0*/  IADD3.X R5, R9, UR11, RZ, P0, !PT ;  /* 0x0000000b09057c10 */ /* 0x000fe400087fe4ff */
[----:B--2---:R-:W-:-:S03]  /*1eb0*/  IADD3 R10, P0, R4, UR12, RZ ;  /* 0x0000000c040a7c10 */ /* 0x004fc6000ff1e0ff */
[----:B------:R1:W-:Y:S01]  /*1ec0*/  LDGSTS.E.BYPASS.LTC128B.128 [R242+0xd800], desc[UR20][R4.64] ;  /* 0x0d80000004f27fae */ /* 0x0003e2000b901d54 */
[----:B------:R-:W-:Y:S02]  /*1ed0*/  IADD3.X R11, R5, UR11, RZ, P0, !PT ;  /* 0x0000000b050b7c10 */ /* 0x000fe400087fe4ff */
[----:B------:R-:W-:-:S03]  /*1ee0*/  IADD3 R12, P0, R10, UR12, RZ ;  /* 0x0000000c0a0c7c10 */ /* 0x000fc6000ff1e0ff */
[----:B------:R-:W-:Y:S01]  /*1ef0*/  LDGSTS.E.BYPASS.LTC128B.128 [R242+0xe000], desc[UR20][R10.64] ;  /* 0x0e0000000af27fae */ /* 0x000fe2000b901d54 */
[----:B------:R-:W-:Y:S02]  /*1f00*/  IADD3.X R13, R11, UR11, RZ, P0, !PT ;  /* 0x0000000b0b0d7c10 */ /* 0x000fe400087fe4ff */
[----:B---3--:R-:W-:-:S03]  /*1f10*/  IADD3 R8, P0, R12, UR12, RZ ;  /* 0x0000000c0c087c10 */ /* 0x008fc6000ff1e0ff */
[----:B------:R-:W-:Y:S01]  /*1f20*/  LDGSTS.E.BYPASS.LTC128B.128 [R242+0xe800], desc[UR20][R12.64] ;  /* 0x0e8000000cf27fae */ /* 0x000fe2000b901d54 */
[----:B------:R-:W-:Y:S02]  /*1f30*/  IADD3.X R9, R13, UR11, RZ, P0, !PT ;  /* 0x0000000b0d097c10 */ /* 0x000fe400087fe4ff */
[----:B------:R-:W-:-:S03]  /*1f40*/  IADD3 R6, P0, R8, UR12, RZ ;  /* 0x0000000c08067c10 */ /* 0x000fc6000ff1e0ff */
[----:B------:R2:W-:Y:S01]  /*1f50*/  LDGSTS.E.BYPASS.LTC128B.128 [R242+0xf000], desc[UR20][R8.64] ;  /* 0x0f00000008f27fae */ /* 0x0005e2000b901d54 */
[----:B------:R-:W-:-:S05]  /*1f60*/  IADD3.X R7, R9, UR11, RZ, P0, !PT ;  /* 0x0000000b09077c10 */ /* 0x000fca00087fe4ff */
[----:B------:R3:W-:Y:S01]  /*1f70*/  LDGSTS.E.BYPASS.LTC128B.128 [R242+0xf800], desc[UR20][R6.64] ;  /* 0x0f80000006f27fae */ /* 0x0007e2000b901d54 */
[----:B-1----:R-:W-:-:S04]  /*1f80*/  IADD3 R4, P0, R6, UR12, RZ ;  /* 0x0000000c06047c10 */ /* 0x002fc8000ff1e0ff */
[----:B------:R-:W-:-:S05]  /*1f90*/  IADD3.X R5, R7, UR11, RZ, P0, !PT ;  /* 0x0000000b07057c10 */ /* 0x000fca00087fe4ff */
[----:B------:R1:W-:Y:S01]  /*1fa0*/  LDGSTS.E.BYPASS.LTC128B.128 [R242+0x10000], desc[UR20][R4.64] ;  /* 0x1000000004f27fae */ /* 0x0003e2000b901d54 */
[----:B--2---:R-:W-:-:S04]  /*1fb0*/  IADD3 R8, P0, R4, UR12, RZ ;  /* 0x0000000c04087c10 */ /* 0x004fc8000ff1e0ff */
[----:B------:R-:W-:Y:S02]  /*1fc0*/  IADD3.X R9, R5, UR11, RZ, P0, !PT ;  /* 0x0000000b05097c10 */ /* 0x000fe400087fe4ff */
[----:B---3--:R-:W-:-:S03]  /*1fd0*/  IADD3 R6, P0, R8, UR12, RZ ;  /* 0x0000000c08067c10 */ /* 0x008fc6000ff1e0ff */
[----:B------:R-:W-:Y:S01]  /*1fe0*/  LDGSTS.E.BYPASS.LTC128B.128 [R242+0x10800], desc[UR20][R8.64] ;  /* 0x1080000008f27fae */ /* 0x000fe2000b901d54 */
[----:B------:R-:W-:-:S05]  /*1ff0*/  IADD3.X R7, R9, UR11, RZ, P0, !PT ;  /* 0x0000000b09077c10 */ /* 0x000fca00087fe4ff */
[----:B------:R-:W-:Y:S01]  /*2000*/  LDGSTS.E.BYPASS.LTC128B.128 [R242+0x11000], desc[UR20][R6.64] ;  /* 0x1100000006f27fae */ /* 0x000fe2000b901d54 */
[----:B-1----:R-:W-:-:S04]  /*2010*/  IADD3 R4, P0, R6, UR12, RZ ;  /* 0x0000000c06047c10 */ /* 0x002fc8000ff1e0ff */
[----:B------:R-:W-:Y:S02]  /*2020*/  IADD3.X R5, R7, UR11, RZ, P0, !PT ;  /* 0x0000000b07057c10 */ /* 0x000fe400087fe4ff */
[----:B------:R-:W-:-:S03]  /*2030*/  LOP3.LUT P0, RZ, R185, 0x2, RZ, 0xc0, !PT ;  /* 0x00000002b9ff7812 */ /* 0x000fc6000780c0ff */
[----:B------:R1:W-:Y:S01]  /*2040*/  LDGSTS.E.BYPASS.LTC128B.128 [R242+0x11800], desc[UR20][R4.64] ;  /* 0x1180000004f27fae */ /* 0x0003e2000b901d54 */
[----:B------:R-:W-:Y:S02]  /*2050*/  SEL R0, R0, 0xffffffe0, !P0 ;  /* 0xffffffe000007807 */ /* 0x000fe40004000000 */
[----:B------:R-:W-:Y:S01]  /*2060*/  LOP3.LUT P0, RZ, R185, 0x4, RZ, 0xc0, !PT ;  /* 0x00000004b9ff7812 */ /* 0x000fe2000780c0ff */
[----:B------:R-:W-:Y:S02]  /*2070*/  LDSM.16.M88.4 R60, [R239] ;  /* 0x00000000ef3c783b */ /* 0x000fe40000000200 */
[C---:B------:R-:W-:Y:S02]  /*2080*/  IMAD.IADD R236, R238.reuse, 0x1, R0 ;  /* 0x00000001eeec7824 */ /* 0x040fe400078e0200 */
[----:B------:R-:W2:Y:S04]  /*2090*/  LDSM.16.M88.4 R28, [R172+0x3800] ;  /* 0x00380000ac1c783b */ /* 0x000ea80000000200 */
[----:B------:R-:W3:Y:S04]  /*20a0*/  LDSM.16.M88.4 R108, [R172+0x6800] ;  /* 0x00680000ac6c783b */ /* 0x000ee80000000200 */
[----:B------:R-:W4:Y:S01]  /*20b0*/  LDSM.16.M88.4 R116, [R172+0x6000] ;  /* 0x00600000ac74783b */ /* 0x000f220000000200 */
[----:B------:R-:W-:-:S03]  /*20c0*/  @P0 VIADD R234, R238, 0xffffffc0 ;  /* 0xffffffc0eeea0836 */ /* 0x000fc60000000000 */
[----:B------:R-:W5:Y:S01]  /*20d0*/  LDSM.16.M88.4 R124, [R172+0x5800] ;  /* 0x00580000ac7c783b */ /* 0x000f620000000200 */
[C---:B------:R-:W-:Y:S02]  /*20e0*/  VIADD R228, R234.reuse, 0x3000 ;  /* 0x00003000eae47836 */ /* 0x040fe40000000000 */
[C---:B------:R-:W-:Y:S01]  /*20f0*/  VIADD R227, R234.reuse, 0x3800 ;  /* 0x00003800eae37836 */ /* 0x040fe20000000000 */
[----:B------:R-:W-:Y:S01]  /*2100*/  LDSM.16.M88.4 R156, [R237] ;  /* 0x00000000ed9c783b */ /* 0x000fe20000000200 */
[C---:B------:R-:W-:Y:S02]  /*2110*/  VIADD R226, R234.reuse, 0x4000 ;  /* 0x00004000eae27836 */ /* 0x040fe40000000000 */
[C---:B------:R-:W-:Y:S01]  /*2120*/  VIADD R225, R234.reuse, 0x4800 ;  /* 0x00004800eae17836 */ /* 0x040fe20000000000 */
[----:B------:R-:W5:Y:S01]  /*2130*/  LDSM.16.M88.4 R136, [R236+0x1800] ;  /* 0x00180000ec88783b */ /* 0x000f620000000200 */
[C---:B------:R-:W-:Y:S02]  /*2140*/  VIADD R224, R234.reuse, 0x5000 ;  /* 0x00005000eae07836 */ /* 0x040fe40000000000 */
[C---:B------:R-:W-:Y:S01]  /*2150*/  VIADD R223, R234.reuse, 0x5800 ;  /* 0x00005800eadf7836 */ /* 0x040fe20000000000 */
[----:B-1----:R-:W1:Y:S01]  /*2160*/  LDSM.16.M88.4 R4, [R236+0x4800] ;  /* 0x00480000ec04783b */ /* 0x002e620000000200 */
[----:B------:R-:W-:-:S02]  /*2170*/  VIADD R222, R234, 0x6000 ;  /* 0x00006000eade7836 */ /* 0x000fc40000000000 */
[C---:B------:R-:W-:Y:S01]  /*2180*/  VIADD R221, R234.reuse, 0x6800 ;  /* 0x00006800eadd7836 */ /* 0x040fe20000000000 */
[----:B------:R-:W1:Y:S01]  /*2190*/  LDSM.16.M88.4 R44, [R172+0x2800] ;  /* 0x00280000ac2c783b */ /* 0x000e620000000200 */
[----:B------:R-:W-:-:S03]  /*21a0*/  VIADD R220, R234, 0x7000 ;  /* 0x00007000eadc7836 */ /* 0x000fc60000000000 */
[----:B------:R-:W1:Y:S04]  /*21b0*/  LDSM.16.M88.4 R100, [R172+0x7000] ;  /* 0x00700000ac64783b */ /* 0x000e680000000200 */
[----:B------:R-:W1:Y:S01]  /*21c0*/  LDSM.16.M88.4 R132, [R236+0x4000] ;  /* 0x00400000ec84783b */ /* 0x000e620000000200 */
[C---:B--2---:R-:W-:Y:S03]  /*21d0*/  HMMA.16816.F32 R32, R60.reuse, R28, RZ ;  /* 0x0000001c3c20723c */ /* 0x044fe600000018ff */
[----:B------:R-:W2:Y:S04]  /*21e0*/  LDSM.16.M88.4 R52, [R172+0x2000] ;  /* 0x00200000ac34783b */ /* 0x000ea80000000200 */
[----:B------:R-:W2:Y:S01]  /*21f0*/  LDSM.16.M88.4 R36, [R172+0x3000] ;  /* 0x00300000ac24783b */ /* 0x000ea20000000200 */
[C---:B------:R-:W-:Y:S03]  /*2200*/  HMMA.16816.F32 R28, R60.reuse, R30, RZ ;  /* 0x0000001e3c1c723c */ /* 0x040fe600000018ff */
[----:B------:R-:W2:Y:S03]  /*2210*/  LDSM.16.M88.4 R20, [R172+0x4000] ;  /* 0x00400000ac14783b */ /* 0x000ea60000000200 */
[C---:B---3--:R-:W-:Y:S01]  /*2220*/  HMMA.16816.F32 R112, R60.reuse, R108, RZ ;  /* 0x0000006c3c70723c */ /* 0x048fe200000018ff */
[----:B------:R-:W3:Y:S04]  /*2230*/  LDSM.16.M88.4 R12, [R172+0x4800] ;  /* 0x00480000ac0c783b */ /* 0x000ee80000000200 */
[----:B------:R-:W3:Y:S01]  /*2240*/  LDSM.16.M88.4 R176, [R172+0x5000] ;  /* 0x00500000acb0783b */ /* 0x000ee20000000200 */
[C---:B----4-:R-:W-:Y:S03]  /*2250*/  HMMA.16816.F32 R120, R60.reuse, R116, RZ ;  /* 0x000000743c78723c */ /* 0x050fe600000018ff */
[----:B------:R-:W4:Y:S03]  /*2260*/  LDSM.16.M88.4 R92, [R172+0x7800] ;  /* 0x00780000ac5c783b */ /* 0x000f260000000200 */
[C---:B------:R-:W-:Y:S01]  /*2270*/  HMMA.16816.F32 R116, R60.reuse, R118, RZ ;  /* 0x000000763c74723c */ /* 0x040fe200000018ff */
[----:B------:R-:W4:Y:S04]  /*2280*/  LDSM.16.M88.4 R84, [R172+0x8000] ;  /* 0x00800000ac54783b */ /* 0x000f280000000200 */
[----:B------:R-:W4:Y:S01]  /*2290*/  LDSM.16.M88.4 R76, [R172+0x8800] ;  /* 0x00880000ac4c783b */ /* 0x000f220000000200 */
[C---:B-----5:R-:W-:Y:S03]  /*22a0*/  HMMA.16816.F32 R128, R60.reuse, R124, RZ ;  /* 0x0000007c3c80723c */ /* 0x060fe600000018ff */
[----:B------:R-:W5:Y:S03]  /*22b0*/  LDSM.16.M88.4 R68, [R172+0x9000] ;  /* 0x00900000ac44783b */ /* 0x000f660000000200 */
[----:B------:R-:W-:Y:S01]  /*22c0*/  HMMA.16816.F32 R124, R60, R126, RZ ;  /* 0x0000007e3c7c723c */ /* 0x000fe200000018ff */
[----:B------:R-:W5:Y:S04]  /*22d0*/  LDSM.16.M88.4 R172, [R172+0x9800] ;  /* 0x00980000acac783b */ /* 0x000f680000000200 */
[----:B------:R-:W5:Y:S01]  /*22e0*/  LDSM.16.M88.4 R140, [R236+0x3800] ;  /* 0x00380000ec8c783b */ /* 0x000f620000000200 */
[C---:B------:R-:W-:Y:S03]  /*22f0*/  HMMA.16816.F32 R32, R156.reuse, R136, R32 ;  /* 0x000000889c20723c */ /* 0x040fe60000001820 */
[----:B------:R-:W5:Y:S03]  /*2300*/  LDSM.16.M88.4 R164, [R236+0x800] ;  /* 0x00080000eca4783b */ /* 0x000f660000000200 */
[C---:B------:R-:W-:Y:S01]  /*2310*/  HMMA.16816.F32 R28, R156.reuse, R138, R28 ;  /* 0x0000008a9c1c723c */ /* 0x040fe2000000181c */
[----:B------:R-:W5:Y:S04]  /*2320*/  LDSM.16.M88.4 R136, [R236+0x5000] ;  /* 0x00500000ec88783b */ /* 0x000f680000000200 */
[----:B------:R-:W5:Y:S01]  /*2330*/  LDSM.16.M88.4 R180, [R236+0x5800] ;  /* 0x00580000ecb4783b */ /* 0x000f620000000200 */
[----:B-1----:R-:W-:Y:S03]  /*2340*/  HMMA.16816.F32 R112, R156, R4, R112 ;  /* 0x000000049c70723c */ /* 0x002fe60000001870 */
[----:B------:R-:W1:Y:S03]  /*2350*/  LDSM.16.M88.4 R152, [R236+0x2000] ;  /* 0x00200000ec98783b */ /* 0x000e660000000200 */
[C---:B------:R-:W-:Y:S01]  /*2360*/  HMMA.16816.F32 R48, R60.reuse, R44, RZ ;  /* 0x0000002c3c30723c */ /* 0x040fe200000018ff */
[----:B------:R-:W-:Y:S01]  /*2370*/  IMAD.MOV.U32 R4, RZ, RZ, 0x40 ;  /* 0x00000040ff047424 */ /* 0x000fe200078e00ff */
[----:B------:R-:W-:Y:S04]  /*2380*/  LDSM.16.M88.4 R144, [R236+0x3000] ;  /* 0x00300000ec90783b */ /* 0x000fe80000000200 */
[----:B------:R-:W-:Y:S01]  /*2390*/  SEL R4, R4, 0xffffffc0, !P1 ;  /* 0xffffffc004047807 */ /* 0x000fe20004800000 */
[C---:B------:R-:W-:Y:S01]  /*23a0*/  HMMA.16816.F32 R44, R60.reuse, R46, RZ ;  /* 0x0000002e3c2c723c */ /* 0x040fe200000018ff */
[----:B------:R-:W-:Y:S03]  /*23b0*/  LDSM.16.M88.4 R160, [R236+0x1000] ;  /* 0x00100000eca0783b */ /* 0x000fe60000000200 */
[----:B------:R-:W-:Y:S01]  /*23c0*/  IMAD.IADD R235, R239, 0x1, R4 ;  /* 0x00000001efeb7824 */ /* 0x000fe200078e0204 */
[----:B------:R-:W-:Y:S01]  /*23d0*/  LDSM.16.M88.4 R148, [R236+0x2800] ;  /* 0x00280000ec94783b */ /* 0x000fe20000000200 */
[C---:B------:R-:W-:Y:S02]  /*23e0*/  HMMA.16816.F32 R104, R60.reuse, R100, RZ ;  /* 0x000000643c68723c */ /* 0x040fe400000018ff */
[----:B------:R-:W-:Y:S01]  /*23f0*/  IMAD.IADD R233, R3, 0x1, R235 ;  /* 0x0000000103e97824 */ /* 0x000fe200078e02eb */
[----:B------:R-:W-:Y:S03]  /*2400*/  LDSM.16.M88.4 R168, [R236] ;  /* 0x00000000eca8783b */ /* 0x000fe60000000200 */
[----:B------:R-:W-:Y:S01]  /*2410*/  HMMA.16816.F32 R100, R60, R102, RZ ;  /* 0x000000663c64723c */ /* 0x000fe200000018ff */
[----:B------:R-:W-:Y:S04]  /*2420*/  LDSM.16.M88.4 R184, [R233] ;  /* 0x00000000e9b8783b */ /* 0x000fe80000000200 */
[----:B------:R-:W0:Y:S01]  /*2430*/  LDGDEPBAR ;  /* 0x00000000000079af */ /* 0x000e220000000000 */
[C---:B------:R-:W-:Y:S06]  /*2440*/  HMMA.16816.F32 R120, R156.reuse, R132, R120 ;  /* 0x000000849c78723c */ /* 0x040fec0000001878 */
[----:B------:R-:W-:Y:S01]  /*2450*/  HMMA.16816.F32 R116, R156, R134, R116 ;  /* 0x000000869c74723c */ /* 0x000fe20000001874 */
[----:B------:R-:W1:Y:S05]  /*2460*/  LDSM.16.M88.4 R132, [R236+0x7000] ;  /* 0x00700000ec84783b */ /* 0x000e6a0000000200 */
[C---:B--2---:R-:W-:Y:S06]  /*2470*/  HMMA.16816.F32 R56, R60.reuse, R52, RZ ;  /* 0x000000343c38723c */ /* 0x044fec00000018ff */
[C---:B------:R-:W-:Y:S06]  /*2480*/  HMMA.16816.F32 R40, R60.reuse, R36, RZ ;  /* 0x000000243c28723c */ /* 0x040fec00000018ff */
[C---:B------:R-:W-:Y:S06]  /*2490*/  HMMA.16816.F32 R24, R60.reuse, R20, RZ ;  /* 0x000000143c18723c */ /* 0x040fec00000018ff */
[C---:B---3--:R-:W-:Y:S06]  /*24a0*/  HMMA.16816.F32 R16, R60.reuse, R12, RZ ;  /* 0x0000000c3c10723c */ /* 0x048fec00000018ff */
[C---:B------:R-:W-:Y:S06]  /*24b0*/  HMMA.16816.F32 R8, R60.reuse, R176, RZ ;  /* 0x000000b03c08723c */ /* 0x040fec00000018ff */
[C---:B----4-:R-:W-:Y:S06]  /*24c0*/  HMMA.16816.F32 R96, R60.reuse, R92, RZ ;  /* 0x0000005c3c60723c */ /* 0x050fec00000018ff */
[C---:B------:R-:W-:Y:S06]  /*24d0*/  HMMA.16816.F32 R88, R60.reuse, R84, RZ ;  /* 0x000000543c58723c */ /* 0x040fec00000018ff */
        /* <DEDUP_REMOVED lines=14> */
[----:B------:R-:W-:Y:S05]  /*25c0*/  LDSM.16.M88.4 R172, [R235] ;  /* 0x00000000ebac783b */ /* 0x000fea0000000200 */
        /* <DEDUP_REMOVED lines=12> */
[C---:B-1----:R-:W-:Y:S06]  /*2690*/  HMMA.16816.F32 R24, R156.reuse, R152, R24 ;  /* 0x000000989c18723c */ /* 0x042fec0000001818 */
[C---:B------:R-:W-:Y:S01]  /*26a0*/  HMMA.16816.F32 R20, R156.reuse, R154, R20 ;  /* 0x0000009a9c14723c */ /* 0x040fe20000001814 */
[----:B------:R-:W-:Y:S05]  /*26b0*/  LDSM.16.M88.4 R152, [R234] ;  /* 0x00000000ea98783b */ /* 0x000fea0000000200 */
[C---:B------:R-:W-:Y:S06]  /*26c0*/  HMMA.16816.F32 R72, R156.reuse, R132, R72 ;  /* 0x000000849c48723c */ /* 0x040fec0000001848 */
[----:B------:R-:W-:Y:S01]  /*26d0*/  HMMA.16816.F32 R68, R156, R134, R68 ;  /* 0x000000869c44723c */ /* 0x000fe20000001844 */
[----:B------:R-:W1:Y:S05]  /*26e0*/  LDSM.16.M88.4 R132, [R234+0x2800] ;  /* 0x00280000ea84783b */ /* 0x000e6a0000000200 */
[C---:B--2---:R-:W-:Y:S06]  /*26f0*/  HMMA.16816.F32 R32, R172.reuse, R140, R32 ;  /* 0x0000008cac20723c */ /* 0x044fec0000001820 */
[----:B------:R-:W-:Y:S01]  /*2700*/  HMMA.16816.F32 R28, R172, R142, R28 ;  /* 0x0000008eac1c723c */ /* 0x000fe2000000181c */
[----:B------:R-:W2:Y:S05]  /*2710*/  LDSM.16.M88.4 R140, [R234+0x6800] ;  /* 0x00680000ea8c783b */ /* 0x000eaa0000000200 */
[C---:B------:R-:W-:Y:S06]  /*2720*/  HMMA.16816.F32 R8, R156.reuse, R144, R8 ;  /* 0x000000909c08723c */ /* 0x040fec0000001808 */
[C---:B------:R-:W-:Y:S01]  /*2730*/  HMMA.16816.F32 R176, R156.reuse, R146, R176 ;  /* 0x000000929cb0723c */ /* 0x040fe200000018b0 */
[----:B------:R-:W-:Y:S05]  /*2740*/  LDSM.16.M88.4 R144, [R234+0x1000] ;  /* 0x00100000ea90783b */ /* 0x000fea0000000200 */
[C---:B------:R-:W-:Y:S06]  /*2750*/  HMMA.16816.F32 R40, R156.reuse, R160, R40 ;  /* 0x000000a09c28723c */ /* 0x040fec0000001828 */
[C---:B------:R-:W-:Y:S01]  /*2760*/  HMMA.16816.F32 R36, R156.reuse, R162, R36 ;  /* 0x000000a29c24723c */ /* 0x040fe20000001824 */
[----:B------:R-:W2:Y:S05]  /*2770*/  LDSM.16.M88.4 R160, [R236+0x7800] ;  /* 0x00780000eca0783b */ /* 0x000eaa0000000200 */
[C---:B------:R-:W-:Y:S06]  /*2780*/  HMMA.16816.F32 R16, R156.reuse, R148, R16 ;  /* 0x000000949c10723c */ /* 0x040fec0000001810 */
[C---:B------:R-:W-:Y:S01]  /*2790*/  HMMA.16816.F32 R12, R156.reuse, R150, R12 ;  /* 0x000000969c0c723c */ /* 0x040fe2000000180c */
[----:B------:R-:W2:Y:S05]  /*27a0*/  LDSM.16.M88.4 R148, [R234+0x800] ;  /* 0x00080000ea94783b */ /* 0x000eaa0000000200 */
[C---:B---3--:R-:W-:Y:S06]  /*27b0*/  HMMA.16816.F32 R80, R156.reuse, R164, R80 ;  /* 0x000000a49c50723c */ /* 0x048fec0000001850 */
[----:B------:R-:W-:Y:S06]  /*27c0*/  HMMA.16816.F32 R76, R156, R166, R76 ;  /* 0x000000a69c4c723c */ /* 0x000fec000000184c */
[----:B----4-:R-:W-:Y:S01]  /*27d0*/  HMMA.16816.F32 R24, R172, R136, R24 ;  /* 0x00000088ac18723c */ /* 0x010fe20000001818 */
[----:B------:R-:W-:Y:S01]  /*27e0*/  IMAD.IADD R166, R0, 0x1, R234 ;  /* 0x0000000100a67824 */ /* 0x000fe200078e02ea */
[----:B------:R-:W-:Y:S01]  /*27f0*/  LOP3.LUT R0, R197, 0xffffffe0, RZ, 0xc0, !PT ;  /* 0xffffffe0c5007812 */ /* 0x000fe200078ec0ff */
[----:B------:R-:W-:-:S03]  /*2800*/  IMAD.SHL.U32 R167, R194, 0x2, RZ ;  /* 0x00000002c2a77824 */ /* 0x000fc600078e00ff */
[----:B------:R-:W-:Y:S01]  /*2810*/  HMMA.16816.F32 R20, R172, R138, R20 ;  /* 0x0000008aac14723c */ /* 0x000fe20000001814 */
[----:B------:R-:W3:Y:S01]  /*2820*/  LDSM.16.M88.4 R136, [R234+0x7000] ;  /* 0x00700000ea88783b */ /* 0x000ee20000000200 */
[----:B------:R-:W-:-:S04]  /*2830*/  IMAD.IADD R0, R194, 0x1, -R0 ;  /* 0x00000001c2007824 */ /* 0x000fc800078e0a00 */
[----:B------:R-:W-:Y:S01]  /*2840*/  HMMA.16816.F32 R56, R156, R168, R56 ;  /* 0x000000a89c38723c */ /* 0x000fe20000001838 */
[----:B------:R-:W-:-:S04]  /*2850*/  SHF.R.S32.HI R2, RZ, 0x1f, R0 ;  /* 0x0000001fff027819 */ /* 0x000fc80000011400 */
[----:B------:R-:W-:Y:S01]  /*2860*/  LEA.HI R2, R2, R0, RZ, 0x2 ;  /* 0x0000000002027211 */ /* 0x000fe200078f10ff */
[----:B-----5:R-:W-:Y:S01]  /*2870*/  HMMA.16816.F32 R8, R172, R180, R8 ;  /* 0x000000b4ac08723c */ /* 0x020fe20000001808 */
[----:B------:R-:W-:Y:S02]  /*2880*/  IMAD.SHL.U32 R0, R188, 0x100, RZ ;  /* 0x00000100bc007824 */ /* 0x000fe400078e00ff */
[----:B------:R-:W-:-:S03]  /*2890*/  SHF.R.S32.HI R2, RZ, 0x2, R2 ;  /* 0x00000002ff027819 */ /* 0x000fc60000011402 */
[----:B------:R-:W-:Y:S01]  /*28a0*/  HMMA.16816.F32 R176, R172, R182, R176 ;  /* 0x000000b6acb0723c */ /* 0x000fe200000018b0 */
[----:B------:R-:W4:Y:S01]  /*28b0*/  LDSM.16.M88.4 R180, [R166] ;  /* 0x00000000a6b4783b */ /* 0x000f220000000200 */
[----:B------:R-:W-:Y:S02]  /*28c0*/  IADD3 R2, R195, 0x1, R2 ;  /* 0x00000001c3027810 */ /* 0x000fe40007ffe002 */
[----:B------:R-:W-:Y:S02]  /*28d0*/  LOP3.LUT R167, R0, 0x6, R167, 0xf8, !PT ;  /* 0x0000000600a77812 */ /* 0x000fe400078ef8a7 */
[----:B------:R-:W-:Y:S01]  /*28e0*/  HMMA.16816.F32 R52, R156, R170, R52 ;  /* 0x000000aa9c34723c */ /* 0x000fe20000001834 */
[----:B------:R-:W-:Y:S01]  /*28f0*/  IADD3 R2, R193, -UR19, R2 ;  /* 0x80000013c1027c10 */ /* 0x000fe2000fffe002 */
[----:B------:R-:W-:Y:S04]  /*2900*/  LDSM.16.M88.4 R168, [R236+0x6000] ;  /* 0x00600000eca8783b */ /* 0x000fe80000000200 */
[----:B-1----:R-:W-:Y:S01]  /*2910*/  HMMA.16816.F32 R16, R172, R132, R16 ;  /* 0x00000084ac10723c */ /* 0x002fe20000001810 */
[----:B------:R-:W-:-:S05]  /*2920*/  VIADD R2, R2, UR18 ;  /* 0x0000001202027c36 */ /* 0x000fca0008000000 */
[C---:B------:R-:W-:Y:S01]  /*2930*/  HMMA.16816.F32 R12, R172.reuse, R134, R12 ;  /* 0x00000086ac0c723c */ /* 0x040fe2000000180c */
[----:B------:R-:W1:Y:S01]  /*2940*/  LDSM.16.M88.4 R132, [R234+0x7800] ;  /* 0x00780000ea84783b */ /* 0x000e620000000200 */
[C---:B------:R-:W-:Y:S02]  /*2950*/  VIMNMX R5, R2.reuse, R193, PT ;  /* 0x000000c102057248 */ /* 0x040fe40003fe0100 */
[----:B------:R-:W-:Y:S02]  /*2960*/  VIADDMNMX R2, R2, 0x8, R193, PT ;  /* 0x0000000802027846 */ /* 0x000fe400038001c1 */
[C---:B--2---:R-:W-:Y:S06]  /*2970*/  HMMA.16816.F32 R80, R172.reuse, R140, R80 ;  /* 0x0000008cac50723c */ /* 0x044fec0000001850 */
[C---:B------:R-:W-:Y:S01]  /*2980*/  HMMA.16816.F32 R76, R172.reuse, R142, R76 ;  /* 0x0000008eac4c723c */ /* 0x040fe2000000184c */
[----:B------:R-:W2:Y:S05]  /*2990*/  LDSM.16.M88.4 R140, [R166+0x800] ;  /* 0x00080000a68c783b */ /* 0x000eaa0000000200 */
[----:B------:R-:W-:Y:S06]  /*29a0*/  HMMA.16816.F32 R56, R172, R152, R56 ;  /* 0x00000098ac38723c */ /* 0x000fec0000001838 */
[C---:B------:R-:W-:Y:S06]  /*29b0*/  HMMA.16816.F32 R64, R156.reuse, R160, R64 ;  /* 0x000000a09c40723c */ /* 0x040fec0000001840 */
[----:B------:R-:W-:Y:S01]  /*29c0*/  HMMA.16816.F32 R60, R156, R162, R60 ;  /* 0x000000a29c3c723c */ /* 0x000fe2000000183c */
[----:B------:R-:W-:Y:S05]  /*29d0*/  LDSM.16.M88.4 R160, [R234+0x4000] ;  /* 0x00400000eaa0783b */ /* 0x000fea0000000200 */
[C---:B------:R-:W-:Y:S01]  /*29e0*/  HMMA.16816.F32 R52, R172.reuse, R154, R52 ;  /* 0x0000009aac34723c */ /* 0x040fe20000001834 */
[----:B------:R-:W-:Y:S05]  /*29f0*/  LDSM.16.M88.4 R152, [R234+0x5000] ;  /* 0x00500000ea98783b */ /* 0x000fea0000000200 */
[C---:B------:R-:W-:Y:S06]  /*2a00*/  HMMA.16816.F32 R48, R172.reuse, R148, R48 ;  /* 0x00000094ac30723c */ /* 0x040fec0000001830 */
[C---:B---3--:R-:W-:Y:S06]  /*2a10*/  HMMA.16816.F32 R72, R172.reuse, R136, R72 ;  /* 0x00000088ac48723c */ /* 0x048fec0000001848 */
[C---:B------:R-:W-:Y:S01]  /*2a20*/  HMMA.16816.F32 R68, R172.reuse, R138, R68 ;  /* 0x0000008aac44723c */ /* 0x040fe20000001844 */
[----:B------:R-:W3:Y:S05]  /*2a30*/  LDSM.16.M88.4 R136, [R166+0x1000] ;  /* 0x00100000a688783b */ /* 0x000eea0000000200 */
[----:B------:R-:W-:Y:S01]  /*2a40*/  HMMA.16816.F32 R44, R172, R150, R44 ;  /* 0x00000096ac2c723c */ /* 0x000fe2000000182c */
[----:B------:R-:W-:Y:S05]  /*2a50*/  LDSM.16.M88.4 R148, [R234+0x5800] ;  /* 0x00580000ea94783b */ /* 0x000fea0000000200 */
[----:B----4-:R-:W-:Y:S06]  /*2a60*/  HMMA.16816.F32 R56, R184, R180, R56 ;  /* 0x000000b4b838723c */ /* 0x010fec0000001838 */
[C---:B------:R-:W-:Y:S06]  /*2a70*/  HMMA.16816.F32 R40, R172.reuse, R144, R40 ;  /* 0x00000090ac28723c */ /* 0x040fec0000001828 */
[C---:B-1----:R-:W-:Y:S06]  /*2a80*/  HMMA.16816.F32 R64, R172.reuse, R132, R64 ;  /* 0x00000084ac40723c */ /* 0x042fec0000001840 */
[----:B------:R-:W-:Y:S01]  /*2a90*/  HMMA.16816.F32 R60, R172, R134, R60 ;  /* 0x00000086ac3c723c */ /* 0x000fe2000000183c */
[----:B------:R-:W1:Y:S05]  /*2aa0*/  LDSM.16.M88.4 R132, [R166+0x1800] ;  /* 0x00180000a684783b */ /* 0x000e6a0000000200 */
[----:B------:R-:W-:Y:S06]  /*2ab0*/  HMMA.16816.F32 R52, R184, R182, R52 ;  /* 0x000000b6b834723c */ /* 0x000fec0000001834 */
[----:B------:R-:W-:Y:S06]  /*2ac0*/  HMMA.16816.F32 R108, R156, R6, R108 ;  /* 0x000000069c6c723c */ /* 0x000fec000000186c */
[----:B--2---:R-:W-:Y:S01]  /*2ad0*/  HMMA.16816.F32 R48, R184, R140, R48 ;  /* 0x0000008cb830723c */ /* 0x004fe20000001830 */
[----:B------:R-:W-:-:S02]  /*2ae0*/  VIADD R6, R167, 0xffffff00 ;  /* 0xffffff00a7067836 */ /* 0x000fc40000000000 */
[----:B------:R-:W-:-:S03]  /*2af0*/  VIADD R7, R167, 0xffffff01 ;  /* 0xffffff01a7077836 */ /* 0x000fc60000000000 */
[----:B------:R-:W-:Y:S01]  /*2b00*/  HMMA.16816.F32 R36, R172, R146, R36 ;  /* 0x00000092ac24723c */ /* 0x000fe20000001824 */
[CC--:B------:R-:W-:Y:S01]  /*2b10*/  ISETP.GE.AND P1, PT, R6.reuse, R5.reuse, PT ;  /* 0x000000050600720c */ /* 0x0c0fe20003f26270 */
[----:B------:R-:W2:Y:S01]  /*2b20*/  LDSM.16.M88.4 R144, [R234+0x6000] ;  /* 0x00600000ea90783b */ /* 0x000ea20000000200 */
[-C--:B------:R-:W-:Y:S01]  /*2b30*/  ISETP.GE.AND P0, PT, R6, R2.reuse, PT ;  /* 0x000000020600720c */ /* 0x080fe20003f06270 */
[----:B------:R-:W-:Y:S01]  /*2b40*/  VIADD R6, R167, 0xffffff08 ;  /* 0xffffff08a7067836 */ /* 0x000fe20000000000 */
[CC--:B------:R-:W-:Y:S01]  /*2b50*/  ISETP.GE.AND P5, PT, R7.reuse, R5.reuse, PT ;  /* 0x000000050700720c */ /* 0x0c0fe20003fa6270 */
[C---:B------:R-:W-:Y:S01]  /*2b60*/  HMMA.16816.F32 R44, R184.reuse, R142, R44 ;  /* 0x0000008eb82c723c */ /* 0x040fe2000000182c */
[-C--:B------:R-:W-:Y:S01]  /*2b70*/  ISETP.GE.AND P2, PT, R7, R2.reuse, PT ;  /* 0x000000020700720c */ /* 0x080fe20003f46270 */
[C---:B------:R-:W-:Y:S01]  /*2b80*/  VIADD R7, R167.reuse, 0xffffff09 ;  /* 0xffffff09a7077836 */ /* 0x040fe20000000000 */
[C---:B------:R-:W-:Y:S02]  /*2b90*/  ISETP.GE.AND P4, PT, R6.reuse, R5, PT ;  /* 0x000000050600720c */ /* 0x040fe40003f86270 */
[----:B------:R-:W-:Y:S01]  /*2ba0*/  ISETP.GE.AND P3, PT, R6, R2, PT ;  /* 0x000000020600720c */ /* 0x000fe20003f66270 */
[----:B---3--:R-:W-:Y:S01]  /*2bb0*/  HMMA.16816.F32 R40, R184, R136, R40 ;  /* 0x00000088b828723c */ /* 0x008fe20000001828 */
[----:B------:R-:W-:Y:S01]  /*2bc0*/  FSEL R202, R56, -INF , !P1 ;  /* 0xff80000038ca7808 */ /* 0x000fe20004800000 */
[----:B------:R-:W-:Y:S01]  /*2bd0*/  VIADD R56, R167, 0xffffff11 ;  /* 0xffffff11a7387836 */ /* 0x000fe20000000000 */
[----:B------:R-:W-:-:S02]  /*2be0*/  FSEL R6, R58, -INF , !P0 ;  /* 0xff8000003a067808 */ /* 0x000fc40004000000 */
[CC--:B------:R-:W-:Y:S01]  /*2bf0*/  ISETP.GE.AND P1, PT, R7.reuse, R5.reuse, PT ;  /* 0x000000050700720c */ /* 0x0c0fe20003f26270 */
[C---:B-1----:R-:W-:Y:S01]  /*2c00*/  HMMA.16816.F32 R32, R184.reuse, R132, R32 ;  /* 0x00000084b820723c */ /* 0x042fe20000001820 */
[-C--:B------:R-:W-:Y:S01]  /*2c10*/  ISETP.GE.AND P0, PT, R7, R2.reuse, PT ;  /* 0x000000020700720c */ /* 0x080fe20003f06270 */
[----:B------:R-:W-:Y:S01]  /*2c20*/  VIADD R7, R167, 0xffffff10 ;  /* 0xffffff10a7077836 */ /* 0x000fe20000000000 */
[----:B------:R-:W-:Y:S01]  /*2c30*/  FSEL R204, R57, -INF , !P5 ;  /* 0xff80000039cc7808 */ /* 0x000fe20006800000 */
[----:B------:R-:W-:Y:S01]  /*2c40*/  VIADD R57, R167, 0xffffff18 ;  /* 0xffffff18a7397836 */ /* 0x000fe20000000000 */
[----:B------:R-:W-:Y:S01]  /*2c50*/  FSEL R201, R59, -INF , !P2 ;  /* 0xff8000003bc97808 */ /* 0x000fe20005000000 */
[C---:B------:R-:W-:Y:S01]  /*2c60*/  HMMA.16816.F32 R36, R184.reuse, R138, R36 ;  /* 0x0000008ab824723c */ /* 0x040fe20000001824 */
[----:B------:R-:W-:Y:S01]  /*2c70*/  ISETP.GE.AND P5, PT, R7, R5, PT ;  /* 0x000000050700720c */ /* 0x000fe20003fa6270 */
[----:B------:R-:W-:Y:S01]  /*2c80*/  VIADD R133, R167, 0xffffff28 ;  /* 0xffffff28a7857836 */ /* 0x000fe20000000000 */
[----:B------:R-:W-:Y:S01]  /*2c90*/  ISETP.GE.AND P2, PT, R7, R2, PT ;  /* 0x000000020700720c */ /* 0x000fe20003f46270 */
[----:B------:R-:W-:Y:S01]  /*2ca0*/  VIADD R132, R167, 0xffffff29 ;  /* 0xffffff29a7847836 */ /* 0x000fe20000000000 */
[----:B------:R-:W-:Y:S01]  /*2cb0*/  FSEL R7, R54, -INF , !P3 ;  /* 0xff80000036077808 */ /* 0x000fe20005800000 */
[----:B------:R-:W-:Y:S01]  /*2cc0*/  HMMA.16816.F32 R28, R184, R134, R28 ;  /* 0x00000086b81c723c */ /* 0x000fe2000000181c */
[----:B------:R-:W-:-:S02]  /*2cd0*/  FSEL R205, R52, -INF , !P4 ;  /* 0xff80000034cd7808 */ /* 0x000fc40006000000 */
[CC--:B------:R-:W-:Y:S02]  /*2ce0*/  ISETP.GE.AND P3, PT, R56.reuse, R2.reuse, PT ;  /* 0x000000023800720c */ /* 0x0c0fe40003f66270 */
[----:B------:R-:W-:Y:S01]  /*2cf0*/  FSEL R206, R53, -INF , !P1 ;  /* 0xff80000035ce7808 */ /* 0x000fe20004800000 */
[C---:B------:R-:W-:Y:S01]  /*2d00*/  HMMA.16816.F32 R88, R156.reuse, R168, R88 ;  /* 0x000000a89c58723c */ /* 0x040fe20000001858 */
[----:B------:R-:W-:Y:S02]  /*2d10*/  FSEL R200, R55, -INF , !P0 ;  /* 0xff80000037c87808 */ /* 0x000fe40004000000 */
[-C--:B------:R-:W-:Y:S01]  /*2d20*/  ISETP.GE.AND P4, PT, R56, R5.reuse, PT ;  /* 0x000000053800720c */ /* 0x080fe20003f86270 */
[----:B------:R-:W1:Y:S01]  /*2d30*/  LDSM.16.M88.4 R52, [R166+0x2000] ;  /* 0x00200000a634783b */ /* 0x000e620000000200 */
[C---:B------:R-:W-:Y:S01]  /*2d40*/  VIADD R56, R167.reuse, 0xffffff19 ;  /* 0xffffff19a7387836 */ /* 0x040fe20000000000 */
[----:B------:R-:W-:Y:S01]  /*2d50*/  FSEL R58, R50, -INF , !P2 ;  /* 0xff800000323a7808 */ /* 0x000fe20005000000 */
[----:B------:R-:W-:Y:S01]  /*2d60*/  VIADD R50, R167, 0xffffff20 ;  /* 0xffffff20a7327836 */ /* 0x000fe20000000000 */
[----:B------:R-:W-:Y:S01]  /*2d70*/  FSEL R59, R51, -INF , !P3 ;  /* 0xff800000333b7808 */ /* 0x000fe20005800000 */
[----:B------:R-:W-:Y:S01]  /*2d80*/  VIADD R51, R167, 0xffffff21 ;  /* 0xffffff21a7337836 */ /* 0x000fe20000000000 */
[C---:B------:R-:W-:Y:S01]  /*2d90*/  ISETP.GE.AND P1, PT, R57.reuse, R5, PT ;  /* 0x000000053900720c */ /* 0x040fe20003f26270 */
[----:B------:R-:W-:Y:S01]  /*2da0*/  HMMA.16816.F32 R84, R156, R170, R84 ;  /* 0x000000aa9c54723c */ /* 0x000fe20000001854 */
[----:B------:R-:W-:Y:S01]  /*2db0*/  ISETP.GE.AND P0, PT, R57, R2, PT ;  /* 0x000000023900720c */ /* 0x000fe20003f06270 */
[----:B------:R-:W3:Y:S01]  /*2dc0*/  LDSM.16.M88.4 R156, [R234+0x4800] ;  /* 0x00480000ea9c783b */ /* 0x000ee20000000200 */
[----:B------:R-:W-:-:S02]  /*2dd0*/  FSEL R48, R48, -INF , !P5 ;  /* 0xff80000030307808 */ /* 0x000fc40006800000 */
[CC--:B------:R-:W-:Y:S01]  /*2de0*/  ISETP.GE.AND P5, PT, R56.reuse, R5.reuse, PT ;  /* 0x000000053800720c */ /* 0x0c0fe20003fa6270 */
[----:B------:R-:W4:Y:S01]  /*2df0*/  LDSM.16.M88.4 R168, [R234+0x3800] ;  /* 0x00380000eaa8783b */ /* 0x000f220000000200 */
[-C--:B------:R-:W-:Y:S01]  /*2e00*/  ISETP.GE.AND P2, PT, R56, R2.reuse, PT ;  /* 0x000000023800720c */ /* 0x080fe20003f46270 */
[C---:B------:R-:W-:Y:S01]  /*2e10*/  HMMA.16816.F32 R104, R172.reuse, R152, R104 ;  /* 0x00000098ac68723c */ /* 0x040fe20000001868 */
[----:B------:R-:W-:Y:S02]  /*2e20*/  FSEL R49, R49, -INF , !P4 ;  /* 0xff80000031317808 */ /* 0x000fe40006000000 */
[C---:B------:R-:W-:Y:S02]  /*2e30*/  ISETP.GE.AND P4, PT, R50.reuse, R5, PT ;  /* 0x000000053200720c */ /* 0x040fe40003f86270 */
[----:B------:R-:W-:Y:S01]  /*2e40*/  ISETP.GE.AND P3, PT, R50, R2, PT ;  /* 0x000000023200720c */ /* 0x000fe20003f66270 */
[----:B--2---:R-:W-:Y:S01]  /*2e50*/  HMMA.16816.F32 R88, R172, R144, R88 ;  /* 0x00000090ac58723c */ /* 0x004fe20000001858 */
[----:B------:R-:W-:-:S02]  /*2e60*/  FSEL R50, R44, -INF , !P1 ;  /* 0xff8000002c327808 */ /* 0x000fc40004800000 */
[----:B------:R-:W-:Y:S02]  /*2e70*/  FSEL R57, R46, -INF , !P0 ;  /* 0xff8000002e397808 */ /* 0x000fe40004000000 */
[CC--:B------:R-:W-:Y:S01]  /*2e80*/  ISETP.GE.AND P1, PT, R51.reuse, R5.reuse, PT ;  /* 0x000000053300720c */ /* 0x0c0fe20003f26270 */
[C---:B------:R-:W-:Y:S01]  /*2e90*/  HMMA.16816.F32 R116, R172.reuse, R162, R116 ;  /* 0x000000a2ac74723c */ /* 0x040fe20000001874 */
[----:B------:R-:W-:Y:S02]  /*2ea0*/  ISETP.GE.AND P0, PT, R51, R2, PT ;  /* 0x000000023300720c */ /* 0x000fe40003f06270 */
[----:B------:R-:W-:Y:S02]  /*2eb0*/  FSEL R51, R45, -INF , !P5 ;  /* 0xff8000002d337808 */ /* 0x000fe40006800000 */
[----:B------:R-:W-:Y:S01]  /*2ec0*/  FSEL R56, R47, -INF , !P2 ;  /* 0xff8000002f387808 */ /* 0x000fe20005000000 */
[----:B------:R-:W-:Y:S01]  /*2ed0*/  HMMA.16816.F32 R120, R172, R160, R120 ;  /* 0x000000a0ac78723c */ /* 0x000fe20000001878 */
[----:B------:R-:W2:Y:S01]  /*2ee0*/  LDSM.16.M88.4 R44, [R166+0x2800] ;  /* 0x00280000a62c783b */ /* 0x000ea20000000200 */
[----:B------:R-:W-:-:S02]  /*2ef0*/  ISETP.GE.AND P5, PT, R133, R5, PT ;  /* 0x000000058500720c */ /* 0x000fc40003fa6270 */
[-C--:B------:R-:W-:Y:S02]  /*2f00*/  ISETP.GE.AND P2, PT, R133, R2.reuse, PT ;  /* 0x000000028500720c */ /* 0x080fe40003f46270 */
[----:B------:R-:W-:Y:S01]  /*2f10*/  FSEL R133, R42, -INF , !P3 ;  /* 0xff8000002a857808 */ /* 0x000fe20005800000 */
[----:B------:R-:W-:Y:S01]  /*2f20*/  VIADD R42, R167, 0xffffff30 ;  /* 0xffffff30a72a7836 */ /* 0x000fe20000000000 */
[----:B------:R-:W-:Y:S01]  /*2f30*/  FSEL R134, R43, -INF , !P0 ;  /* 0xff8000002b867808 */ /* 0x000fe20004000000 */
[----:B------:R-:W-:Y:S01]  /*2f40*/  VIADD R43, R167, 0xffffff31 ;  /* 0xffffff31a72b7836 */ /* 0x000fe20000000000 */
[----:B------:R-:W-:Y:S01]  /*2f50*/  FSEL R40, R40, -INF , !P4 ;  /* 0xff80000028287808 */ /* 0x000fe20006000000 */
[----:B-1----:R-:W-:Y:S01]  /*2f60*/  HMMA.16816.F32 R24, R184, R52, R24 ;  /* 0x00000034b818723c */ /* 0x002fe20000001818 */
[C---:B------:R-:W-:Y:S02]  /*2f70*/  ISETP.GE.AND P4, PT, R132.reuse, R5, PT ;  /* 0x000000058400720c */ /* 0x040fe40003f86270 */
[----:B------:R-:W-:-:S02]  /*2f80*/  ISETP.GE.AND P3, PT, R132, R2, PT ;  /* 0x000000028400720c */ /* 0x000fc40003f66270 */
[----:B------:R-:W-:Y:S01]  /*2f90*/  FSEL R41, R41, -INF , !P1 ;  /* 0xff80000029297808 */ /* 0x000fe20004800000 */
[----:B------:R-:W-:Y:S01]  /*2fa0*/  HMMA.16816.F32 R20, R184, R54, R20 ;  /* 0x00000036b814723c */ /* 0x000fe20000001814 */
[CC--:B------:R-:W-:Y:S01]  /*2fb0*/  ISETP.GE.AND P1, PT, R42.reuse, R5.reuse, PT ;  /* 0x000000052a00720c */ /* 0x0c0fe20003f26270 */
[C---:B------:R-:W-:Y:S01]  /*2fc0*/  VIADD R53, R167.reuse, 0xffffff38 ;  /* 0xffffff38a7357836 */ /* 0x040fe20000000000 */
[----:B------:R-:W-:Y:S01]  /*2fd0*/  ISETP.GE.AND P0, PT, R42, R2, PT ;  /* 0x000000022a00720c */ /* 0x000fe20003f06270 */
[----:B------:R-:W-:Y:S01]  /*2fe0*/  VIADD R52, R167, 0xffffff39 ;  /* 0xffffff39a7347836 */ /* 0x000fe20000000000 */
[----:B------:R-:W-:Y:S01]  /*2ff0*/  FSEL R42, R36, -INF , !P5 ;  /* 0xff800000242a7808 */ /* 0x000fe20006800000 */
[----:B---3--:R-:W-:Y:S01]  /*3000*/  HMMA.16816.F32 R112, R172, R156, R112 ;  /* 0x0000009cac70723c */ /* 0x008fe20000001870 */
[----:B------:R-:W-:Y:S02]  /*3010*/  FSEL R135, R38, -INF , !P2 ;  /* 0xff80000026877808 */ /* 0x000fe40005000000 */
[----:B------:R-:W-:-:S02]  /*3020*/  ISETP.GE.AND P5, PT, R43, R5, PT ;  /* 0x000000052b00720c */ /* 0x000fc40003fa6270 */
[----:B------:R-:W-:Y:S01]  /*3030*/  ISETP.GE.AND P2, PT, R43, R2, PT ;  /* 0x000000022b00720c */ /* 0x000fe20003f46270 */
[C---:B----4-:R-:W-:Y:S01]  /*3040*/  HMMA.16816.F32 R128, R172.reuse, R168, R128 ;  /* 0x000000a8ac80723c */ /* 0x050fe20000001880 */
[----:B------:R-:W-:Y:S02]  /*3050*/  FSEL R43, R37, -INF , !P4 ;  /* 0xff800000252b7808 */ /* 0x000fe40006000000 */
[----:B------:R-:W-:Y:S02]  /*3060*/  FSEL R136, R39, -INF , !P3 ;  /* 0xff80000027887808 */ /* 0x000fe40005800000 */
[----:B------:R-:W1:Y:S01]  /*3070*/  LDSM.16.M88.4 R36, [R166+0x3000] ;  /* 0x00300000a624783b */ /* 0x000e620000000200 */
[----:B------:R-:W-:Y:S01]  /*3080*/  FSEL R32, R32, -INF , !P1 ;  /* 0xff80000020207808 */ /* 0x000fe20004800000 */
[----:B------:R-:W-:Y:S01]  /*3090*/  HMMA.16816.F32 R124, R172, R170, R124 ;  /* 0x000000aaac7c723c */ /* 0x000fe2000000187c */
[----:B------:R-:W-:Y:S01]  /*30a0*/  FSEL R140, R34, -INF , !P0 ;  /* 0xff800000228c7808 */ /* 0x000fe20004000000 */
[----:B------:R-:W-:Y:S01]  /*30b0*/  VIADD R34, R167, 0xffffff40 ;  /* 0xffffff40a7227836 */ /* 0x000fe20000000000 */
[----:B------:R-:W-:-:S02]  /*30c0*/  ISETP.GE.AND P4, PT, R53, R5, PT ;  /* 0x000000053500720c */ /* 0x000fc40003f86270 */
[-C--:B------:R-:W-:Y:S01]  /*30d0*/  ISETP.GE.AND P3, PT, R53, R2.reuse, PT ;  /* 0x000000023500720c */ /* 0x080fe20003f66270 */
[C---:B--2---:R-:W-:Y:S01]  /*30e0*/  HMMA.16816.F32 R16, R184.reuse, R44, R16 ;  /* 0x0000002cb810723c */ /* 0x044fe20000001810 */
[C---:B------:R-:W-:Y:S02]  /*30f0*/  ISETP.GE.AND P1, PT, R52.reuse, R5, PT ;  /* 0x000000053400720c */ /* 0x040fe40003f26270 */
[----:B------:R-:W-:Y:S02]  /*3100*/  ISETP.GE.AND P0, PT, R52, R2, PT ;  /* 0x000000023400720c */ /* 0x000fe40003f06270 */
[----:B------:R-:W-:Y:S01]  /*3110*/  FSEL R141, R35, -INF , !P2 ;  /* 0xff800000238d7808 */ /* 0x000fe20005000000 */
[----:B------:R-:W-:Y:S01]  /*3120*/  HMMA.16816.F32 R12, R184, R46, R12 ;  /* 0x0000002eb80c723c */ /* 0x000fe2000000180c */
[----:B------:R-:W-:Y:S02]  /*3130*/  FSEL R35, R28, -INF , !P4 ;  /* 0xff8000001c237808 */ /* 0x000fe40006000000 */
[----:B------:R-:W-:-:S02]  /*3140*/  FSEL R142, R30, -INF , !P3 ;  /* 0xff8000001e8e7808 */ /* 0x000fc40005800000 */
[----:B------:R-:W-:Y:S01]  /*3150*/  FSEL R45, R29, -INF , !P1 ;  /* 0xff8000001d2d7808 */ /* 0x000fe20004800000 */
[C---:B------:R-:W-:Y:S01]  /*3160*/  HMMA.16816.F32 R92, R172.reuse, R150, R92 ;  /* 0x00000096ac5c723c */ /* 0x040fe2000000185c */
[----:B------:R-:W-:Y:S02]  /*3170*/  FSEL R145, R31, -INF , !P0 ;  /* 0xff8000001f917808 */ /* 0x000fe40004000000 */
[----:B------:R-:W2:Y:S01]  /*3180*/  LDSM.16.M88.4 R28, [R166+0x3800] ;  /* 0x00380000a61c783b */ /* 0x000ea20000000200 */
[----:B------:R-:W-:Y:S01]  /*3190*/  FSEL R54, R33, -INF , !P5 ;  /* 0xff80000021367808 */ /* 0x000fe20006800000 */
[C---:B------:R-:W-:Y:S01]  /*31a0*/  VIADD R33, R167.reuse, 0xffffff41 ;  /* 0xffffff41a7217836 */ /* 0x040fe20000000000 */
[CC--:B------:R-:W-:Y:S01]  /*31b0*/  ISETP.GE.AND P5, PT, R34.reuse, R5.reuse, PT ;  /* 0x000000052200720c */ /* 0x0c0fe20003fa6270 */
[----:B------:R-:W-:Y:S01]  /*31c0*/  HMMA.16816.F32 R84, R172, R146, R84 ;  /* 0x00000092ac54723c */ /* 0x000fe20000001854 */
[----:B------:R-:W-:Y:S01]  /*31d0*/  ISETP.GE.AND P2, PT, R34, R2, PT ;  /* 0x000000022200720c */ /* 0x000fe20003f46270 */
[----:B------:R-:W-:Y:S01]  /*31e0*/  VIADD R34, R167, 0xffffff48 ;  /* 0xffffff48a7227836 */ /* 0x000fe20000000000 */
[----:B------:R-:W-:-:S02]  /*31f0*/  ISETP.GE.AND P4, PT, R33, R5, PT ;  /* 0x000000052100720c */ /* 0x000fc40003f86270 */
[-C--:B------:R-:W-:Y:S01]  /*3200*/  ISETP.GE.AND P3, PT, R33, R2.reuse, PT ;  /* 0x000000022100720c */ /* 0x080fe20003f66270 */
[C---:B------:R-:W-:Y:S01]  /*3210*/  VIADD R33, R167.reuse, 0xffffff49 ;  /* 0xffffff49a7217836 */ /* 0x040fe20000000000 */
[----:B------:R-:W-:Y:S01]  /*3220*/  FSEL R44, R24, -INF , !P5 ;  /* 0xff800000182c7808 */ /* 0x000fe20006800000 */
[C---:B------:R-:W-:Y:S01]  /*3230*/  VIADD R24, R167.reuse, 0xffffff51 ;  /* 0xffffff51a7187836 */ /* 0x040fe20000000000 */
[----:B------:R-:W-:Y:S01]  /*3240*/  FSEL R152, R26, -INF , !P2 ;  /* 0xff8000001a987808 */ /* 0x000fe20005000000 */
[----:B------:R-:W-:Y:S01]  /*3250*/  VIADD R26, R167, 0xffffff50 ;  /* 0xffffff50a71a7836 */ /* 0x000fe20000000000 */
[CC--:B------:R-:W-:Y:S01]  /*3260*/  ISETP.GE.AND P1, PT, R34.reuse, R5.reuse, PT ;  /* 0x000000052200720c */ /* 0x0c0fe20003f26270 */
[----:B------:R-:W-:Y:S01]  /*3270*/  HMMA.16816.F32 R108, R172, R158, R108 ;  /* 0x0000009eac6c723c */ /* 0x000fe2000000186c */
[----:B------:R-:W-:Y:S02]  /*3280*/  ISETP.GE.AND P0, PT, R34, R2, PT ;  /* 0x000000022200720c */ /* 0x000fe40003f06270 */
[----:B------:R-:W-:-:S02]  /*3290*/  ISETP.GE.AND P5, PT, R33, R5, PT ;  /* 0x000000052100720c */ /* 0x000fc40003fa6270 */
[-C--:B------:R-:W-:Y:S01]  /*32a0*/  ISETP.GE.AND P2, PT, R33, R2.reuse, PT ;  /* 0x000000022100720c */ /* 0x080fe20003f46270 */
[C---:B------:R-:W-:Y:S01]  /*32b0*/  HMMA.16816.F32 R100, R172.reuse, R154, R100 ;  /* 0x0000009aac64723c */ /* 0x040fe20000001864 */
[----:B------:R-:W-:Y:S02]  /*32c0*/  FSEL R34, R25, -INF , !P4 ;  /* 0xff80000019227808 */ /* 0x000fe40006000000 */
[----:B------:R-:W-:Y:S02]  /*32d0*/  FSEL R153, R27, -INF , !P3 ;  /* 0xff8000001b997808 */ /* 0x000fe40005800000 */
[----:B------:R-:W-:Y:S01]  /*32e0*/  FSEL R33, R20, -INF , !P1 ;  /* 0xff80000014217808 */ /* 0x000fe20004800000 */
[C---:B------:R-:W-:Y:S01]  /*32f0*/  VIADD R20, R167.reuse, 0xffffff59 ;  /* 0xffffff59a7147836 */ /* 0x040fe20000000000 */
[----:B------:R-:W-:Y:S01]  /*3300*/  FSEL R156, R22, -INF , !P0 ;  /* 0xff800000169c7808 */ /* 0x000fe20004000000 */
[----:B------:R-:W-:Y:S01]  /*3310*/  VIADD R22, R167, 0xffffff58 ;  /* 0xffffff58a7167836 */ /* 0x000fe20000000000 */
[C---:B------:R-:W-:Y:S01]  /*3320*/  ISETP.GE.AND P4, PT, R26.reuse, R5, PT ;  /* 0x000000051a00720c */ /* 0x040fe20003f86270 */
[----:B------:R-:W-:Y:S01]  /*3330*/  HMMA.16816.F32 R96, R172, R148, R96 ;  /* 0x00000094ac60723c */ /* 0x000fe20000001860 */
[----:B------:R-:W-:-:S02]  /*3340*/  ISETP.GE.AND P3, PT, R26, R2, PT ;  /* 0x000000021a00720c */ /* 0x000fc40003f66270 */
[CC--:B------:R-:W-:Y:S02]  /*3350*/  ISETP.GE.AND P1, PT, R24.reuse, R5.reuse, PT ;  /* 0x000000051800720c */ /* 0x0c0fe40003f26270 */
[-C--:B------:R-:W-:Y:S02]  /*3360*/  ISETP.GE.AND P0, PT, R24, R2.reuse, PT ;  /* 0x000000021800720c */ /* 0x080fe40003f06270 */
[C---:B-1----:R-:W-:Y:S01]  /*3370*/  HMMA.16816.F32 R24, R184.reuse, R36, R8 ;  /* 0x00000024b818723c */ /* 0x042fe20000001808 */
[----:B------:R-:W1:Y:S01]  /*3380*/  LDSM.16.M88.4 R8, [R166+0x4000] ;  /* 0x00400000a608783b */ /* 0x000e620000000200 */
[----:B------:R-:W-:Y:S02]  /*3390*/  FSEL R53, R21, -INF , !P5 ;  /* 0xff80000015357808 */ /* 0x000fe40006800000 */
[----:B------:R-:W-:Y:S02]  /*33a0*/  FSEL R157, R23, -INF , !P2 ;  /* 0xff800000179d7808 */ /* 0x000fe40005000000 */
[C---:B------:R-:W-:Y:S01]  /*33b0*/  HMMA.16816.F32 R36, R184.reuse, R38, R176 ;  /* 0x00000026b824723c */ /* 0x040fe200000018b0 */
[----:B------:R-:W-:Y:S01]  /*33c0*/  FSEL R52, R16, -INF , !P4 ;  /* 0xff80000010347808 */ /* 0x000fe20006000000 */
[C---:B------:R-:W-:Y:S01]  /*33d0*/  VIADD R16, R167.reuse, 0xffffff61 ;  /* 0xffffff61a7107836 */ /* 0x040fe20000000000 */
[----:B------:R-:W-:Y:S01]  /*33e0*/  FSEL R162, R18, -INF , !P3 ;  /* 0xff80000012a27808 */ /* 0x000fe20005800000 */
[----:B------:R-:W-:Y:S01]  /*33f0*/  VIADD R18, R167, 0xffffff60 ;  /* 0xffffff60a7127836 */ /* 0x000fe20000000000 */
[C---:B------:R-:W-:Y:S01]  /*3400*/  ISETP.GE.AND P5, PT, R22.reuse, R5, PT ;  /* 0x000000051600720c */ /* 0x040fe20003fa6270 */
[----:B--2---:R-:W-:Y:S01]  /*3410*/  HMMA.16816.F32 R128, R184, R28, R128 ;  /* 0x0000001cb880723c */ /* 0x004fe20000001880 */
[----:B------:R-:W-:-:S02]  /*3420*/  ISETP.GE.AND P2, PT, R22, R2, PT ;  /* 0x000000021600720c */ /* 0x000fc40003f46270 */
[C---:B------:R-:W-:Y:S02]  /*3430*/  ISETP.GE.AND P4, PT, R20.reuse, R5, PT ;  /* 0x000000051400720c */ /* 0x040fe40003f86270 */
[----:B------:R-:W-:Y:S01]  /*3440*/  ISETP.GE.AND P3, PT, R20, R2, PT ;  /* 0x000000021400720c */ /* 0x000fe20003f66270 */
[----:B------:R-:W-:Y:S01]  /*3450*/  HMMA.16816.F32 R124, R184, R30, R124 ;  /* 0x0000001eb87c723c */ /* 0x000fe2000000187c */
[----:B------:R-:W-:Y:S02]  /*3460*/  FSEL R137, R12, -INF , !P5 ;  /* 0xff8000000c897808 */ /* 0x000fe40006800000 */
[----:B------:R-:W-:Y:S02]  /*3470*/  FSEL R168, R14, -INF , !P2 ;  /* 0xff8000000ea87808 */ /* 0x000fe40005000000 */
[----:B------:R-:W-:Y:S02]  /*3480*/  FSEL R138, R13, -INF , !P4 ;  /* 0xff8000000d8a7808 */ /* 0x000fe40006000000 */
[----:B------:R-:W-:-:S02]  /*3490*/  FSEL R171, R15, -INF , !P3 ;  /* 0xff8000000fab7808 */ /* 0x000fc40005800000 */
[----:B------:R-:W2:Y:S01]  /*34a0*/  LDSM.16.M88.4 R12, [R166+0x4800] ;  /* 0x00480000a60c783b */ /* 0x000ea20000000200 */
[----:B------:R-:W-:Y:S01]  /*34b0*/  FSEL R203, R17, -INF , !P1 ;  /* 0xff80000011cb7808 */ /* 0x000fe20004800000 */
[----:B------:R-:W-:Y:S01]  /*34c0*/  VIADD R17, R167, 0xffffff68 ;  /* 0xffffff68a7117836 */ /* 0x000fe20000000000 */
[----:B------:R-:W-:Y:S02]  /*34d0*/  FSEL R163, R19, -INF , !P0 ;  /* 0xff80000013a37808 */ /* 0x000fe40004000000 */
[CC--:B------:R-:W-:Y:S02]  /*34e0*/  ISETP.GE.AND P5, PT, R16.reuse, R5.reuse, PT ;  /* 0x000000051000720c */ /* 0x0c0fe40003fa6270 */
[-C--:B------:R-:W-:Y:S01]  /*34f0*/  ISETP.GE.AND P2, PT, R16, R2.reuse, PT ;  /* 0x000000021000720c */ /* 0x080fe20003f46270 */
[----:B------:R-:W-:Y:S01]  /*3500*/  VIADD R16, R167, 0xffffff69 ;  /* 0xffffff69a7107836 */ /* 0x000fe20000000000 */
[C---:B------:R-:W-:Y:S02]  /*3510*/  ISETP.GE.AND P1, PT, R18.reuse, R5, PT ;  /* 0x000000051200720c */ /* 0x040fe40003f26270 */
[----:B------:R-:W-:-:S02]  /*3520*/  ISETP.GE.AND P0, PT, R18, R2, PT ;  /* 0x000000021200720c */ /* 0x000fc40003f06270 */
[----:B------:R-:W-:Y:S01]  /*3530*/  FSEL R139, R24, -INF , !P1 ;  /* 0xff800000188b7808 */ /* 0x000fe20004800000 */
[C---:B-1----:R-:W-:Y:S01]  /*3540*/  HMMA.16816.F32 R120, R184.reuse, R8, R120 ;  /* 0x00000008b878723c */ /* 0x042fe20000001878 */
[----:B------:R-:W-:Y:S01]  /*3550*/  FSEL R177, R26, -INF , !P0 ;  /* 0xff8000001ab17808 */ /* 0x000fe20004000000 */
[----:B------:R-:W-:Y:S01]  /*3560*/  VIADD R24, R167, 0xffffffb1 ;  /* 0xffffffb1a7187836 */ /* 0x000fe20000000000 */
[CC--:B------:R-:W-:Y:S02]  /*3570*/  ISETP.GE.AND P4, PT, R17.reuse, R5.reuse, PT ;  /* 0x000000051100720c */ /* 0x0c0fe40003f86270 */
        /* <DEDUP_REMOVED lines=9> */
[----:B------:R-:W-:Y:S01]  /*3610*/  HMMA.16816.F32 R116, R184, R10, R116 ;  /* 0x0000000ab874723c */ /* 0x000fe20000001874 */
[----:B------:R-:W-:Y:S01]  /*3620*/  FSEL R150, R36, -INF , !P4 ;  /* 0xff80000024967808 */ /* 0x000fe20006000000 */
[----:B------:R-:W-:Y:S01]  /*3630*/  VIADD R25, R167, 0xffffffb0 ;  /* 0xffffffb0a7197836 */ /* 0x000fe20000000000 */
[----:B------:R-:W-:-:S02]  /*3640*/  FSEL R180, R38, -INF , !P3 ;  /* 0xff80000026b47808 */ /* 0x000fc40005800000 */
[CC--:B------:R-:W-:Y:S02]  /*3650*/  ISETP.GE.AND P5, PT, R17.reuse, R5.reuse, PT ;  /* 0x000000051100720c */ /* 0x0c0fe40003fa6270 */
[-C--:B------:R-:W-:Y:S02]  /*3660*/  ISETP.GE.AND P2, PT, R17, R2.reuse, PT ;  /* 0x000000021100720c */ /* 0x080fe40003f46270 */
[C---:B------:R-:W-:Y:S02]  /*3670*/  ISETP.GE.AND P4, PT, R16.reuse, R5, PT ;  /* 0x000000051000720c */ /* 0x040fe40003f86270 */
[----:B------:R-:W-:Y:S01]  /*3680*/  ISETP.GE.AND P3, PT, R16, R2, PT ;  /* 0x000000021000720c */ /* 0x000fe20003f66270 */
[----:B--2---:R-:W-:Y:S01]  /*3690*/  HMMA.16816.F32 R112, R184, R12, R112 ;  /* 0x0000000cb870723c */ /* 0x004fe20000001870 */
[----:B------:R-:W1:Y:S01]  /*36a0*/  LDSM.16.M88.4 R16, [R166+0x5000] ;  /* 0x00500000a610783b */ /* 0x000e620000000200 */
[----:B------:R-:W-:Y:S02]  /*36b0*/  FSEL R151, R37, -INF , !P1 ;  /* 0xff80000025977808 */ /* 0x000fe40004800000 */
[----:B------:R-:W-:-:S02]  /*36c0*/  FSEL R197, R39, -INF , !P0 ;  /* 0xff80000027c57808 */ /* 0x000fc40004000000 */
[----:B------:R-:W-:Y:S01]  /*36d0*/  FSEL R158, R128, -INF , !P5 ;  /* 0xff800000809e7808 */ /* 0x000fe20006800000 */
[----:B------:R-:W-:Y:S01]  /*36e0*/  HMMA.16816.F32 R108, R184, R14, R108 ;  /* 0x0000000eb86c723c */ /* 0x000fe2000000186c */
[----:B------:R-:W-:Y:S01]  /*36f0*/  FSEL R195, R130, -INF , !P2 ;  /* 0xff80000082c37808 */ /* 0x000fe20005000000 */
[----:B------:R-:W-:Y:S01]  /*3700*/  VIADD R13, R167, 0xffffff88 ;  /* 0xffffff88a70d7836 */ /* 0x000fe20000000000 */
[-C--:B------:R-:W-:Y:S01]  /*3710*/  ISETP.GE.AND P1, PT, R9, R5.reuse, PT ;  /* 0x000000050900720c */ /* 0x080fe20003f26270 */
[----:B------:R-:W-:Y:S01]  /*3720*/  VIADD R12, R167, 0xffffff89 ;  /* 0xffffff89a70c7836 */ /* 0x000fe20000000000 */
        /* <DEDUP_REMOVED lines=10> */
[----:B------:R-:W-:Y:S02]  /*37d0*/  ISETP.GE.AND P3, PT, R9, R2, PT ;  /* 0x000000020900720c */ /* 0x000fe40003f66270 */
[----:B------:R-:W-:-:S02]  /*37e0*/  ISETP.GE.AND P1, PT, R8, R5, PT ;  /* 0x000000050800720c */ /* 0x000fc40003f26270 */
[----:B------:R-:W-:Y:S02]  /*37f0*/  ISETP.GE.AND P0, PT, R8, R2, PT ;  /* 0x000000020800720c */ /* 0x000fe40003f06270 */
[----:B------:R-:W2:Y:S01]  /*3800*/  LDSM.16.M88.4 R8, [R166+0x5800] ;  /* 0x00580000a608783b */ /* 0x000ea20000000200 */
[----:B------:R-:W-:Y:S02]  /*3810*/  FSEL R174, R125, -INF , !P5 ;  /* 0xff8000007dae7808 */ /* 0x000fe40006800000 */
[----:B------:R-:W-:Y:S02]  /*3820*/  FSEL R181, R127, -INF , !P2 ;  /* 0xff8000007fb57808 */ /* 0x000fe40005000000 */
[----:B------:R-:W-:Y:S02]  /*3830*/  FSEL R175, R120, -INF , !P4 ;  /* 0xff80000078af7808 */ /* 0x000fe40006000000 */
[----:B------:R-:W-:Y:S01]  /*3840*/  FSEL R173, R122, -INF , !P3 ;  /* 0xff8000007aad7808 */ /* 0x000fe20005800000 */
[----:B-1----:R-:W-:Y:S01]  /*3850*/  HMMA.16816.F32 R104, R184, R16, R104 ;  /* 0x00000010b868723c */ /* 0x002fe20000001868 */
[----:B------:R-:W-:-:S02]  /*3860*/  ISETP.GE.AND P5, PT, R13, R5, PT ;  /* 0x000000050d00720c */ /* 0x000fc40003fa6270 */
[-C--:B------:R-:W-:Y:S01]  /*3870*/  ISETP.GE.AND P2, PT, R13, R2.reuse, PT ;  /* 0x000000020d00720c */ /* 0x080fe20003f46270 */
[C---:B------:R-:W-:Y:S01]  /*3880*/  VIADD R13, R167.reuse, 0xffffff90 ;  /* 0xffffff90a70d7836 */ /* 0x040fe20000000000 */
[C---:B------:R-:W-:Y:S01]  /*3890*/  ISETP.GE.AND P4, PT, R12.reuse, R5, PT ;  /* 0x000000050c00720c */ /* 0x040fe20003f86270 */
[----:B------:R-:W-:Y:S01]  /*38a0*/  HMMA.16816.F32 R100, R184, R18, R100 ;  /* 0x00000012b864723c */ /* 0x000fe20000001864 */
[----:B------:R-:W-:Y:S01]  /*38b0*/  ISETP.GE.AND P3, PT, R12, R2, PT ;  /* 0x000000020c00720c */ /* 0x000fe20003f66270 */
[----:B------:R-:W-:Y:S01]  /*38c0*/  VIADD R12, R167, 0xffffff91 ;  /* 0xffffff91a70c7836 */ /* 0x000fe20000000000 */
[----:B------:R-:W-:Y:S01]  /*38d0*/  FSEL R176, R121, -INF , !P1 ;  /* 0xff80000079b07808 */ /* 0x000fe20004800000 */
[----:B------:R-:W-:Y:S01]  /*38e0*/  VIADD R17, R167, 0xffffff98 ;  /* 0xffffff98a7117836 */ /* 0x000fe20000000000 */
[----:B------:R-:W-:Y:S01]  /*38f0*/  FSEL R172, R123, -INF , !P0 ;  /* 0xff8000007bac7808 */ /* 0x000fe20004000000 */
[----:B------:R-:W-:Y:S01]  /*3900*/  VIADD R16, R167, 0xffffff99 ;  /* 0xffffff99a7107836 */ /* 0x000fe20000000000 */
[----:B------:R-:W-:-:S02]  /*3910*/  FSEL R199, R116, -INF , !P5 ;  /* 0xff80000074c77808 */ /* 0x000fc40006800000 */
[----:B------:R-:W-:Y:S02]  /*3920*/  FSEL R169, R118, -INF , !P2 ;  /* 0xff80000076a97808 */ /* 0x000fe40005000000 */
[CC--:B------:R-:W-:Y:S02]  /*3930*/  ISETP.GE.AND P1, PT, R13.reuse, R5.reuse, PT ;  /* 0x000000050d00720c */ /* 0x0c0fe40003f26270 */
[-C--:B------:R-:W-:Y:S02]  /*3940*/  ISETP.GE.AND P0, PT, R13, R2.reuse, PT ;  /* 0x000000020d00720c */ /* 0x080fe40003f06270 */
[C---:B------:R-:W-:Y:S02]  /*3950*/  ISETP.GE.AND P5, PT, R12.reuse, R5, PT ;  /* 0x000000050c00720c */ /* 0x040fe40003fa6270 */
[----:B------:R-:W-:Y:S02]  /*3960*/  ISETP.GE.AND P2, PT, R12, R2, PT ;  /* 0x000000020c00720c */ /* 0x000fe40003f46270 */
[----:B------:R-:W1:Y:S01]  /*3970*/  LDSM.16.M88.4 R12, [R166+0x6000] ;  /* 0x00600000a60c783b */ /* 0x000e620000000200 */
[----:B------:R-:W-:-:S02]  /*3980*/  FSEL R198, R117, -INF , !P4 ;  /* 0xff80000075c67808 */ /* 0x000fc40006000000 */
[----:B------:R-:W-:Y:S02]  /*3990*/  FSEL R164, R119, -INF , !P3 ;  /* 0xff80000077a47808 */ /* 0x000fe40005800000 */
[----:B------:R-:W-:Y:S02]  /*39a0*/  FSEL R196, R112, -INF , !P1 ;  /* 0xff80000070c47808 */ /* 0x000fe40004800000 */
[----:B------:R-:W-:Y:S01]  /*39b0*/  FSEL R155, R114, -INF , !P0 ;  /* 0xff800000729b7808 */ /* 0x000fe20004000000 */
[----:B--2---:R-:W-:Y:S01]  /*39c0*/  HMMA.16816.F32 R20, R184, R8, R96 ;  /* 0x00000008b814723c */ /* 0x004fe20000001860 */
[CC--:B------:R-:W-:Y:S02]  /*39d0*/  ISETP.GE.AND P4, PT, R17.reuse, R5.reuse, PT ;  /* 0x000000051100720c */ /* 0x0c0fe40003f86270 */
[----:B------:R-:W-:Y:S01]  /*39e0*/  ISETP.GE.AND P3, PT, R17, R2, PT ;  /* 0x000000021100720c */ /* 0x000fe20003f66270 */
[----:B------:R-:W-:Y:S01]  /*39f0*/  VIADD R17, R167, 0xffffffa0 ;  /* 0xffffffa0a7117836 */ /* 0x000fe20000000000 */
[----:B------:R-:W-:-:S02]  /*3a00*/  ISETP.GE.AND P1, PT, R16, R5, PT ;  /* 0x000000051000720c */ /* 0x000fc40003f26270 */
[----:B------:R-:W-:Y:S01]  /*3a10*/  ISETP.GE.AND P0, PT, R16, R2, PT ;  /* 0x000000021000720c */ /* 0x000fe20003f06270 */
[----:B------:R-:W-:Y:S01]  /*3a20*/  VIADD R16, R167, 0xffffffa1 ;  /* 0xffffffa1a7107836 */ /* 0x000fe20000000000 */
[----:B------:R-:W-:Y:S01]  /*3a30*/  FSEL R193, R113, -INF , !P5 ;  /* 0xff80000071c17808 */ /* 0x000fe20006800000 */
[----:B------:R-:W-:Y:S01]  /*3a40*/  VIADD R9, R167, 0xffffffa8 ;  /* 0xffffffa8a7097836 */ /* 0x000fe20000000000 */
[----:B------:R-:W-:Y:S01]  /*3a50*/  FSEL R154, R115, -INF , !P2 ;  /* 0xff800000739a7808 */ /* 0x000fe20005000000 */
[----:B------:R-:W-:Y:S01]  /*3a60*/  VIADD R8, R167, 0xffffffa9 ;  /* 0xffffffa9a7087836 */ /* 0x000fe20000000000 */
[----:B------:R-:W-:Y:S02]  /*3a70*/  FSEL R182, R108, -INF , !P4 ;  /* 0xff8000006cb67808 */ /* 0x000fe40006000000 */
[----:B------:R-:W-:Y:S02]  /*3a80*/  FSEL R148, R110, -INF , !P3 ;  /* 0xff8000006e947808 */ /* 0x000fe40005800000 */
[----:B------:R-:W-:-:S02]  /*3a90*/  ISETP.GE.AND P5, PT, R17, R5, PT ;  /* 0x000000051100720c */ /* 0x000fc40003fa6270 */
[-C--:B------:R-:W-:Y:S02]  /*3aa0*/  ISETP.GE.AND P2, PT, R17, R2.reuse, PT ;  /* 0x000000021100720c */ /* 0x080fe40003f46270 */
[C---:B------:R-:W-:Y:S02]  /*3ab0*/  ISETP.GE.AND P4, PT, R16.reuse, R5, PT ;  /* 0x000000051000720c */ /* 0x040fe40003f86270 */
[----:B------:R-:W-:Y:S02]  /*3ac0*/  ISETP.GE.AND P3, PT, R16, R2, PT ;  /* 0x000000021000720c */ /* 0x000fe40003f66270 */
[----:B------:R-:W2:Y:S01]  /*3ad0*/  LDSM.16.M88.4 R16, [R166+0x6800] ;  /* 0x00680000a610783b */ /* 0x000ea20000000200 */
[----:B------:R-:W-:Y:S02]  /*3ae0*/  FSEL R178, R109, -INF , !P1 ;  /* 0xff8000006db27808 */ /* 0x000fe40004800000 */
[----:B------:R-:W-:Y:S02]  /*3af0*/  FSEL R147, R111, -INF , !P0 ;  /* 0xff8000006f937808 */ /* 0x000fe40004000000 */
[----:B------:R-:W-:-:S02]  /*3b00*/  FSEL R170, R104, -INF , !P5 ;  /* 0xff80000068aa7808 */ /* 0x000fc40006800000 */
[----:B------:R-:W-:Y:S01]  /*3b10*/  FSEL R96, R106, -INF , !P2 ;  /* 0xff8000006a607808 */ /* 0x000fe20005000000 */
[C---:B-1----:R-:W-:Y:S01]  /*3b20*/  HMMA.16816.F32 R28, R184.reuse, R12, R88 ;  /* 0x0000000cb81c723c */ /* 0x042fe20000001858 */
[CC--:B------:R-:W-:Y:S02]  /*3b30*/  ISETP.GE.AND P1, PT, R9.reuse, R5.reuse, PT ;  /* 0x000000050900720c */ /* 0x0c0fe40003f26270 */
[-C--:B------:R-:W-:Y:S02]  /*3b40*/  ISETP.GE.AND P0, PT, R9, R2.reuse, PT ;  /* 0x000000020900720c */ /* 0x080fe40003f06270 */
[C---:B------:R-:W-:Y:S02]  /*3b50*/  ISETP.GE.AND P5, PT, R8.reuse, R5, PT ;  /* 0x000000050800720c */ /* 0x040fe40003fa6270 */
[----:B------:R-:W-:Y:S01]  /*3b60*/  ISETP.GE.AND P2, PT, R8, R2, PT ;  /* 0x000000020800720c */ /* 0x000fe20003f46270 */
[----:B------:R-:W-:Y:S01]  /*3b70*/  VIADD R13, R167, 0xffffffb8 ;  /* 0xffffffb8a70d7836 */ /* 0x000fe20000000000 */
[----:B------:R-:W-:Y:S01]  /*3b80*/  HMMA.16816.F32 R8, R184, R10, R92 ;  /* 0x0000000ab808723c */ /* 0x000fe2000000185c */
[----:B------:R-:W-:Y:S01]  /*3b90*/  FSEL R165, R105, -INF , !P4 ;  /* 0xff80000069a57808 */ /* 0x000fe20006000000 */
[----:B------:R-:W-:Y:S01]  /*3ba0*/  VIADD R12, R167, 0xffffffb9 ;  /* 0xffffffb9a70c7836 */ /* 0x000fe20000000000 */
[----:B------:R-:W-:-:S02]  /*3bb0*/  FSEL R160, R100, -INF , !P1 ;  /* 0xff80000064a07808 */ /* 0x000fc40004800000 */
[-C--:B------:R-:W-:Y:S02]  /*3bc0*/  ISETP.GE.AND P4, PT, R25, R5.reuse, PT ;  /* 0x000000051900720c */ /* 0x080fe40003f86270 */
[----:B------:R-:W-:Y:S02]  /*3bd0*/  FSEL R93, R107, -INF , !P3 ;  /* 0xff8000006b5d7808 */ /* 0x000fe40005800000 */
[----:B------:R-:W-:Y:S02]  /*3be0*/  FSEL R92, R102, -INF , !P0 ;  /* 0xff800000665c7808 */ /* 0x000fe40004000000 */
[-C--:B------:R-:W-:Y:S02]  /*3bf0*/  ISETP.GE.AND P3, PT, R25, R2.reuse, PT ;  /* 0x000000021900720c */ /* 0x080fe40003f66270 */
[C---:B------:R-:W-:Y:S02]  /*3c00*/  ISETP.GE.AND P1, PT, R24.reuse, R5, PT ;  /* 0x000000051800720c */ /* 0x040fe40003f26270 */
[----:B------:R-:W-:-:S02]  /*3c10*/  ISETP.GE.AND P0, PT, R24, R2, PT ;  /* 0x000000021800720c */ /* 0x000fc40003f06270 */
[----:B------:R-:W1:Y:S01]  /*3c20*/  LDSM.16.M88.4 R24, [R166+0x7000] ;  /* 0x00700000a618783b */ /* 0x000e620000000200 */
[----:B------:R-:W-:Y:S02]  /*3c30*/  FSEL R149, R101, -INF , !P5 ;  /* 0xff80000065957808 */ /* 0x000fe40006800000 */
[----:B------:R-:W-:Y:S02]  /*3c40*/  FSEL R89, R103, -INF , !P2 ;  /* 0xff80000067597808 */ /* 0x000fe40005000000 */
[----:B------:R-:W-:Y:S01]  /*3c50*/  FSEL R144, R20, -INF , !P4 ;  /* 0xff80000014907808 */ /* 0x000fe20006000000 */
[C---:B------:R-:W-:Y:S01]  /*3c60*/  VIADD R20, R167.reuse, 0xffffffc1 ;  /* 0xffffffc1a7147836 */ /* 0x040fe20000000000 */
[----:B------:R-:W-:Y:S01]  /*3c70*/  FSEL R88, R22, -INF , !P3 ;  /* 0xff80000016587808 */ /* 0x000fe20005800000 */
[----:B------:R-:W-:Y:S01]  /*3c80*/  VIADD R22, R167, 0xffffffc0 ;  /* 0xffffffc0a7167836 */ /* 0x000fe20000000000 */
[C---:B------:R-:W-:Y:S02]  /*3c90*/  ISETP.GE.AND P5, PT, R13.reuse, R5, PT ;  /* 0x000000050d00720c */ /* 0x040fe40003fa6270 */
[----:B------:R-:W-:-:S02]  /*3ca0*/  ISETP.GE.AND P2, PT, R13, R2, PT ;  /* 0x000000020d00720c */ /* 0x000fc40003f46270 */
[CC--:B------:R-:W-:Y:S02]  /*3cb0*/  ISETP.GE.AND P4, PT, R12.reuse, R5.reuse, PT ;  /* 0x000000050c00720c */ /* 0x0c0fe40003f86270 */
[----:B------:R-:W-:Y:S02]  /*3cc0*/  ISETP.GE.AND P3, PT, R12, R2, PT ;  /* 0x000000020c00720c */ /* 0x000fe40003f66270 */
[----:B------:R-:W-:Y:S01]  /*3cd0*/  HMMA.16816.F32 R12, R184, R14, R84 ;  /* 0x0000000eb80c723c */ /* 0x000fe20000001854 */
[----:B------:R-:W-:Y:S02]  /*3ce0*/  FSEL R143, R21, -INF , !P1 ;  /* 0xff800000158f7808 */ /* 0x000fe40004800000 */
[----:B------:R-:W-:-:S04]  /*3cf0*/  ISETP.GE.AND P1, PT, R22, R5, PT ;  /* 0x000000051600720c */ /* 0x000fc80003f26270 */
[----:B------:R-:W-:Y:S02]  /*3d00*/  FSEL R85, R23, -INF , !P0 ;  /* 0xff80000017557808 */ /* 0x000fe40004000000 */
[----:B------:R-:W-:Y:S02]  /*3d10*/  FSEL R86, R8, -INF , !P5 ;  /* 0xff80000008567808 */ /* 0x000fe40006800000 */
[----:B------:R-:W-:Y:S02]  /*3d20*/  FSEL R84, R10, -INF , !P2 ;  /* 0xff8000000a547808 */ /* 0x000fe40005000000 */
[-C--:B------:R-:W-:Y:S02]  /*3d30*/  ISETP.GE.AND P0, PT, R22, R2.reuse, PT ;  /* 0x000000021600720c */ /* 0x080fe40003f06270 */
[C---:B------:R-:W-:Y:S02]  /*3d40*/  ISETP.GE.AND P5, PT, R20.reuse, R5, PT ;  /* 0x000000051400720c */ /* 0x040fe40003fa6270 */
[----:B------:R-:W-:-:S02]  /*3d50*/  ISETP.GE.AND P2, PT, R20, R2, PT ;  /* 0x000000021400720c */ /* 0x000fc40003f46270 */
[----:B--2---:R-:W-:Y:S07]  /*3d60*/  HMMA.16816.F32 R20, R184, R16, R80 ;  /* 0x00000010b814723c */ /* 0x004fee0000001850 */
[----:B------:R-:W-:Y:S01]  /*3d70*/  FSEL R83, R9, -INF , !P4 ;  /* 0xff80000009537808 */ /* 0x000fe20006000000 */
[----:B------:R-:W-:Y:S01]  /*3d80*/  VIADD R17, R167, 0xffffffc8 ;  /* 0xffffffc8a7117836 */ /* 0x000fe20000000000 */
[----:B------:R-:W-:Y:S01]  /*3d90*/  FSEL R81, R11, -INF , !P3 ;  /* 0xff8000000b517808 */ /* 0x000fe20005800000 */
[C---:B------:R-:W-:Y:S01]  /*3da0*/  VIADD R16, R167.reuse, 0xffffffc9 ;  /* 0xffffffc9a7107836 */ /* 0x040fe20000000000 */
[----:B------:R-:W2:Y:S01]  /*3db0*/  LDSM.16.M88.4 R8, [R166+0x7800] ;  /* 0x00780000a608783b */ /* 0x000ea20000000200 */
[----:B------:R-:W-:Y:S01]  /*3dc0*/  FSEL R82, R28, -INF , !P1 ;  /* 0xff8000001c527808 */ /* 0x000fe20004800000 */
[C---:B------:R-:W-:Y:S01]  /*3dd0*/  VIADD R28, R167.reuse, 0xffffffd1 ;  /* 0xffffffd1a71c7836 */ /* 0x040fe20000000000 */
[----:B------:R-:W-:Y:S01]  /*3de0*/  FSEL R80, R30, -INF , !P0 ;  /* 0xff8000001e507808 */ /* 0x000fe20004000000 */
[----:B------:R-:W-:Y:S01]  /*3df0*/  VIADD R30, R167, 0xffffffd0 ;  /* 0xffffffd0a71e7836 */ /* 0x000fe20000000000 */
[----:B------:R-:W-:Y:S01]  /*3e00*/  ISETP.GE.AND P4, PT, R17, R5, PT ;  /* 0x000000051100720c */ /* 0x000fe20003f86270 */
[----:B------:R-:W-:-:S04]  /*3e10*/  DEPBAR.LE SB0, 0x0 ;  /* 0x000080000000791a */ /* 0x000fc80000000000 */
[----:B------:R-:W-:Y:S01]  /*3e20*/  BAR.SYNC.DEFER_BLOCKING 0x0 ;  /* 0x0000000000007b1d */ /* 0x000fe20000010000 */
[-C--:B------:R-:W-:Y:S02]  /*3e30*/  ISETP.GE.AND P3, PT, R17, R2.reuse, PT ;  /* 0x000000021100720c */ /* 0x080fe40003f66270 */
[C---:B------:R-:W-:Y:S02]  /*3e40*/  ISETP.GE.AND P1, PT, R16.reuse, R5, PT ;  /* 0x000000051000720c */ /* 0x040fe40003f26270 */
[----:B------:R-:W-:Y:S02]  /*3e50*/  ISETP.GE.AND P0, PT, R16, R2, PT ;  /* 0x000000021000720c */ /* 0x000fe40003f06270 */
[----:B------:R-:W-:Y:S07]  /*3e60*/  HMMA.16816.F32 R16, R184, R18, R76 ;  /* 0x00000012b810723c */ /* 0x000fee000000184c */
[----:B------:R-:W-:-:S02]  /*3e70*/  FSEL R79, R29, -INF , !P5 ;  /* 0xff8000001d4f7808 */ /* 0x000fc40006800000 */
[----:B------:R-:W-:Y:S02]  /*3e80*/  FSEL R77, R31, -INF , !P2 ;  /* 0xff8000001f4d7808 */ /* 0x000fe40005000000 */
[----:B------:R-:W-:Y:S01]  /*3e90*/  FSEL R78, R12, -INF , !P4 ;  /* 0xff8000000c4e7808 */ /* 0x000fe20006000000 */
[C---:B------:R-:W-:Y:S01]  /*3ea0*/  VIADD R12, R167.reuse, 0xffffffd9 ;  /* 0xffffffd9a70c7836 */ /* 0x040fe20000000000 */
[----:B------:R-:W-:Y:S01]  /*3eb0*/  FSEL R76, R14, -INF , !P3 ;  /* 0xff8000000e4c7808 */ /* 0x000fe20005800000 */
[----:B------:R-:W-:Y:S01]  /*3ec0*/  VIADD R14, R167, 0xffffffd8 ;  /* 0xffffffd8a70e7836 */ /* 0x000fe20000000000 */
[CC--:B------:R-:W-:Y:S02]  /*3ed0*/  ISETP.GE.AND P5, PT, R30.reuse, R5.reuse, PT ;  /* 0x000000051e00720c */ /* 0x0c0fe40003fa6270 */
[----:B------:R-:W-:Y:S02]  /*3ee0*/  ISETP.GE.AND P2, PT, R30, R2, PT ;  /* 0x000000021e00720c */ /* 0x000fe40003f46270 */
[----:B------:R-:W-:-:S02]  /*3ef0*/  ISETP.GE.AND P4, PT, R28, R5, PT ;  /* 0x000000051c00720c */ /* 0x000fc40003f86270 */
[----:B------:R-:W-:Y:S02]  /*3f00*/  ISETP.GE.AND P3, PT, R28, R2, PT ;  /* 0x000000021c00720c */ /* 0x000fe40003f66270 */
[C---:B-1----:R-:W-:Y:S06]  /*3f10*/  HMMA.16816.F32 R28, R184.reuse, R24, R72 ;  /* 0x00000018b81c723c */ /* 0x042fec0000001848 */
[----:B------:R-:W-:Y:S01]  /*3f20*/  HMMA.16816.F32 R24, R184, R26, R68 ;  /* 0x0000001ab818723c */ /* 0x000fe20000001844 */
[----:B------:R-:W-:Y:S01]  /*3f30*/  FSEL R75, R13, -INF , !P1 ;  /* 0xff8000000d4b7808 */ /* 0x000fe20004800000 */
[----:B------:R-:W-:Y:S01]  /*3f40*/  VIADD R13, R167, 0xffffffe0 ;  /* 0xffffffe0a70d7836 */ /* 0x000fe20000000000 */
[----:B------:R-:W-:-:S02]  /*3f50*/  FSEL R74, R20, -INF , !P5 ;  /* 0xff800000144a7808 */ /* 0x000fc40006800000 */
[----:B------:R-:W-:Y:S01]  /*3f60*/  FSEL R72, R22, -INF , !P2 ;  /* 0xff80000016487808 */ /* 0x000fe20005000000 */
[----:B--2---:R-:W-:Y:S01]  /*3f70*/  HMMA.16816.F32 R100, R184, R8, R64 ;  /* 0x00000008b864723c */ /* 0x004fe20000001840 */
[----:B------:R-:W-:Y:S02]  /*3f80*/  FSEL R71, R21, -INF , !P4 ;  /* 0xff80000015477808 */ /* 0x000fe40006000000 */
[----:B------:R-:W-:Y:S02]  /*3f90*/  FSEL R69, R23, -INF , !P3 ;  /* 0xff80000017457808 */ /* 0x000fe40005800000 */
[CC--:B------:R-:W-:Y:S02]  /*3fa0*/  ISETP.GE.AND P5, PT, R12.reuse, R5.reuse, PT ;  /* 0x000000050c00720c */ /* 0x0c0fe40003fa6270 */
[-C--:B------:R-:W-:Y:S01]  /*3fb0*/  ISETP.GE.AND P2, PT, R12, R2.reuse, PT ;  /* 0x000000020c00720c */ /* 0x080fe20003f46270 */
[----:B------:R-:W-:Y:S01]  /*3fc0*/  VIADD R9, R167, 0xffffffe8 ;  /* 0xffffffe8a7097836 */ /* 0x000fe20000000000 */
[----:B------:R-:W-:Y:S01]  /*3fd0*/  ISETP.GE.AND P4, PT, R13, R5, PT ;  /* 0x000000050d00720c */ /* 0x000fe20003f86270 */
[----:B------:R-:W-:Y:S01]  /*3fe0*/  VIADD R8, R167, 0xffffffe9 ;  /* 0xffffffe9a7087836 */ /* 0x000fe20000000000 */
[----:B------:R-:W-:Y:S01]  /*3ff0*/  ISETP.GE.AND P3, PT, R13, R2, PT ;  /* 0x000000020d00720c */ /* 0x000fe20003f66270 */
[----:B------:R-:W-:Y:S01]  /*4000*/  VIADD R12, R167, 0xffffffe1 ;  /* 0xffffffe1a70c7836 */ /* 0x000fe20000000000 */
[----:B------:R-:W-:Y:S01]  /*4010*/  FSEL R67, R17, -INF , !P5 ;  /* 0xff80000011437808 */ /* 0x000fe20006800000 */
[----:B------:R-:W-:Y:S01]  /*4020*/  VIADD R13, R167, 0xfffffff0 ;  /* 0xfffffff0a70d7836 */ /* 0x000fe20000000000 */
[----:B------:R-:W-:-:S02]  /*4030*/  FSEL R65, R19, -INF , !P2 ;  /* 0xff80000013417808 */ /* 0x000fc40005000000 */
[----:B------:R-:W-:Y:S02]  /*4040*/  FSEL R66, R28, -INF , !P4 ;  /* 0xff8000001c427808 */ /* 0x000fe40006000000 */
[----:B------:R-:W-:Y:S02]  /*4050*/  FSEL R64, R30, -INF , !P3 ;  /* 0xff8000001e407808 */ /* 0x000fe40005800000 */
[CC--:B------:R-:W-:Y:S02]  /*4060*/  ISETP.GE.AND P5, PT, R9.reuse, R5.reuse, PT ;  /* 0x000000050900720c */ /* 0x0c0fe40003fa6270 */
[-C--:B------:R-:W-:Y:S02]  /*4070*/  ISETP.GE.AND P2, PT, R9, R2.reuse, PT ;  /* 0x000000020900720c */ /* 0x080fe40003f46270 */
[C---:B------:R-:W-:Y:S02]  /*4080*/  ISETP.GE.AND P4, PT, R8.reuse, R5, PT ;  /* 0x000000050800720c */ /* 0x040fe40003f86270 */
[----:B------:R-:W-:-:S02]  /*4090*/  ISETP.GE.AND P3, PT, R8, R2, PT ;  /* 0x000000020800720c */ /* 0x000fc40003f66270 */
[----:B------:R-:W-:Y:S01]  /*40a0*/  HMMA.16816.F32 R8, R184, R10, R60 ;  /* 0x0000000ab808723c */ /* 0x000fe2000000183c */
[----:B------:R-:W-:Y:S02]  /*40b0*/  FSEL R73, R15, -INF , !P0 ;  /* 0xff8000000f497808 */ /* 0x000fe40004000000 */
[CC--:B------:R-:W-:Y:S02]  /*40c0*/  ISETP.GE.AND P1, PT, R14.reuse, R5.reuse, PT ;  /* 0x000000050e00720c */ /* 0x0c0fe40003f26270 */
[----:B------:R-:W-:Y:S02]  /*40d0*/  ISETP.GE.AND P0, PT, R14, R2, PT ;  /* 0x000000020e00720c */ /* 0x000fe40003f06270 */
[----:B------:R-:W-:Y:S02]  /*40e0*/  FSEL R70, R16, -INF , !P1 ;  /* 0xff80000010467808 */ /* 0x000fe40004800000 */
[----:B------:R-:W-:Y:S02]  /*40f0*/  FSEL R68, R18, -INF , !P0 ;  /* 0xff80000012447808 */ /* 0x000fe40004000000 */
[----:B------:R-:W-:-:S02]  /*4100*/  ISETP.GE.AND P1, PT, R12, R5, PT ;  /* 0x000000050c00720c */ /* 0x000fc40003f26270 */
[-C--:B------:R-:W-:Y:S01]  /*4110*/  ISETP.GE.AND P0, PT, R12, R2.reuse, PT ;  /* 0x000000020c00720c */ /* 0x080fe20003f06270 */
[C---:B------:R-:W-:Y:S01]  /*4120*/  VIADD R12, R167.reuse, 0xfffffff1 ;  /* 0xfffffff1a70c7836 */ /* 0x040fe20000000000 */
[----:B------:R-:W-:Y:S02]  /*4130*/  FSEL R91, R24, -INF , !P5 ;  /* 0xff800000185b7808 */ /* 0x000fe40006800000 */
[----:B------:R-:W-:Y:S02]  /*4140*/  FSEL R62, R26, -INF , !P2 ;  /* 0xff8000001a3e7808 */ /* 0x000fe40005000000 */
[C---:B------:R-:W-:Y:S02]  /*4150*/  ISETP.GE.AND P5, PT, R12.reuse, R5, PT ;  /* 0x000000050c00720c */ /* 0x040fe40003fa6270 */
[-C--:B------:R-:W-:Y:S01]  /*4160*/  ISETP.GE.AND P2, PT, R12, R2.reuse, PT ;  /* 0x000000020c00720c */ /* 0x080fe20003f46270 */
[----:B------:R-:W-:Y:S01]  /*4170*/  VIADD R12, R167, 0xfffffff8 ;  /* 0xfffffff8a70c7836 */ /* 0x000fe20000000000 */
[----:B------:R-:W-:Y:S01]  /*4180*/  FSEL R63, R31, -INF , !P0 ;  /* 0xff8000001f3f7808 */ /* 0x000fe20004000000 */
[----:B------:R-:W-:Y:S01]  /*4190*/  VIADD R167, R167, 0xfffffff9 ;  /* 0xfffffff9a7a77836 */ /* 0x000fe20000000000 */
[----:B------:R-:W-:-:S02]  /*41a0*/  ISETP.GE.AND P0, PT, R13, R2, PT ;  /* 0x000000020d00720c */ /* 0x000fc40003f06270 */
[----:B------:R-:W-:Y:S02]  /*41b0*/  FSEL R94, R29, -INF , !P1 ;  /* 0xff8000001d5e7808 */ /* 0x000fe40004800000 */
[----:B------:R-:W-:Y:S02]  /*41c0*/  FSEL R60, R102, -INF , !P0 ;  /* 0xff800000663c7808 */ /* 0x000fe40004000000 */
[----:B------:R-:W-:Y:S02]  /*41d0*/  ISETP.GE.AND P0, PT, R167, R2, PT ;  /* 0x00000002a700720c */ /* 0x000fe40003f06270 */
[----:B------:R-:W-:Y:S02]  /*41e0*/  ISETP.GE.AND P1, PT, R13, R5, PT ;  /* 0x000000050d00720c */ /* 0x000fe40003f26270 */
[----:B------:R-:W-:Y:S02]  /*41f0*/  FSEL R95, R11, -INF , !P0 ;  /* 0xff8000000b5f7808 */ /* 0x000fe40004000000 */
[----:B------:R-:W-:-:S02]  /*4200*/  ISETP.GE.AND P0, PT, R188, 0x2, PT ;  /* 0x00000002bc00780c */ /* 0x000fc40003f06270 */
[----:B------:R-:W-:Y:S02]  /*4210*/  FSEL R90, R25, -INF , !P4 ;  /* 0xff800000195a7808 */ /* 0x000fe40006000000 */
[----:B------:R-:W-:Y:S02]  /*4220*/  FSEL R61, R27, -INF , !P3 ;  /* 0xff8000001b3d7808 */ /* 0x000fe40005800000 */
[----:B------:R-:W-:Y:S02]  /*4230*/  FSEL R87, R100, -INF , !P1 ;  /* 0xff80000064577808 */ /* 0x000fe40004800000 */
[-C--:B------:R-:W-:Y:S02]  /*4240*/  ISETP.GE.AND P4, PT, R12, R5.reuse, PT ;  /* 0x000000050c00720c */ /* 0x080fe40003f86270 */
[----:B------:R-:W-:Y:S01]  /*4250*/  ISETP.GE.AND P3, PT, R167, R5, PT ;  /* 0x00000005a700720c */ /* 0x000fe20003f66270 */
[----:B------:R-:W-:Y:S01]  /*4260*/  VIADD R167, R234, 0x7800 ;  /* 0x00007800eaa77836 */ /* 0x000fe20000000000 */
[----:B------:R-:W-:-:S02]  /*4270*/  ISETP.GE.AND P1, PT, R12, R2, PT ;  /* 0x000000020c00720c */ /* 0x000fc40003f26270 */
[----:B------:R-:W-:Y:S02]  /*4280*/  LOP3.LUT R5, R189, R192, RZ, 0xfc, !PT ;  /* 0x000000c0bd057212 */ /* 0x000fe400078efcff */
[----:B------:R-:W-:Y:S02]  /*4290*/  FSEL R101, R101, -INF , !P5 ;  /* 0xff80000065657808 */ /* 0x000fe40006800000 */
[----:B------:R-:W-:Y:S02]  /*42a0*/  FSEL R98, R103, -INF , !P2 ;  /* 0xff80000067627808 */ /* 0x000fe40005000000 */
[----:B------:R-:W-:Y:S02]  /*42b0*/  FSEL R100, R8, -INF , !P4 ;  /* 0xff80000008647808 */ /* 0x000fe40006000000 */
[----:B------:R-:W-:Y:S02]  /*42c0*/  FSEL R99, R9, -INF , !P3 ;  /* 0xff80000009637808 */ /* 0x000fe40005800000 */
[----:B------:R-:W-:Y:S01]  /*42d0*/  FSEL R97, R10, -INF , !P1 ;  /* 0xff8000000a617808 */ /* 0x000fe20004800000 */
[----:B------:R-:W-:Y:S06]  /*42e0*/  @!P0 BRA `(.L_x_2206) ;  /* 0x0000000400dc8947 */ /* 0x000fec0003800000 */
[----:B------:R-:W-:Y:S05]  /*42f0*/  @P6 BRA `(.L_x_2207) ;  /* 0x0000000000f06947 */ /* 0x000fea0003800000 */
[----:B------:R-:W1:Y:S01]  /*4300*/  LDC R8, c[0x0][0x380] ;  /* 0x0000e000ff087b82 */ /* 0x000e620000000800 */
[C---:B------:R-:W-:Y:S01]  /*4310*/  VIADD R9, R0.reuse, 0xffffff00 ;  /* 0xffffff0000097836 */ /* 0x040fe20000000000 */
[----:B------:R-:W-:-:S04]  /*4320*/  IADD3 R14, R0, -0x200, RZ ;  /* 0xfffffe00000e7810 */ /* 0x000fc80007ffe0ff */
[----:B------:R-:W-:Y:S02]  /*4330*/  IABS R12, R9 ;  /* 0x00000009000c7213 */ /* 0x000fe40000000000 */
[----:B------:R-:W-:Y:S02]  /*4340*/  IABS R10, R14 ;  /* 0x0000000e000a7213 */ /* 0x000fe40000000000 */
[-C--:B-1----:R-:W-:Y:S02]  /*4350*/  IABS R2, R8.reuse ;  /* 0x0000000800027213 */ /* 0x082fe40000000000 */
[-C--:B------:R-:W-:Y:S02]  /*4360*/  LOP3.LUT R9, R9, R8.reuse, RZ, 0x3c, !PT ;  /* 0x0000000809097212 */ /* 0x080fe400078e3cff */
[----:B------:R-:W1:Y:S01]  /*4370*/  I2F.RP R16, R2 ;  /* 0x0000000200107306 */ /* 0x000e620000209400 */
[----:B------:R-:W-:Y:S02]  /*4380*/  LOP3.LUT R14, R14, R8, RZ, 0x3c, !PT ;  /* 0x000000080e0e7212 */ /* 0x000fe400078e3cff */
[----:B------:R-:W-:-:S05]  /*4390*/  ISETP.GE.AND P3, PT, R9, RZ, PT ;  /* 0x000000ff0900720c */ /* 0x000fca0003f66270 */
        /* <DEDUP_REMOVED lines=11> */
[C---:B------:R-:W-:Y:S02]  /*4450*/  IMAD R11, R2.reuse, R11, R12 ;  /* 0x0000000b020b7224 */ /* 0x040fe400078e020c */
[C---:B------:R-:W-:Y:S01]  /*4460*/  IMAD R0, R2.reuse, R0, R10 ;  /* 0x0000000002007224 */ /* 0x040fe200078e020a */
[----:B------:R-:W-:Y:S02]  /*4470*/  LOP3.LUT R10, RZ, R8, RZ, 0x33, !PT ;  /* 0x00000008ff0a7212 */ /* 0x000fe400078e33ff */
        /* <DEDUP_REMOVED lines=8> */
[----:B------:R-:W-:Y:S02]  /*4500*/  ISETP.GE.AND P1, PT, R14, RZ, PT ;  /* 0x000000ff0e00720c */ /* 0x000fe40003f26270 */
[----:B------:R-:W-:-:S07]  /*4510*/  ISETP.NE.AND P2, PT, R8, RZ, PT ;  /* 0x000000ff0800720c */ /* 0x000fce0003f45270 */
[----:B------:R-:W-:Y:S02]  /*4520*/  @P5 IADD3 R15, R15, 0x1, RZ ;  /* 0x000000010f0f5810 */ /* 0x000fe40007ffe0ff */
[----:B------:R-:W-:Y:S02]  /*4530*/  @P4 VIADD R13, R13, 0x1 ;  /* 0x000000010d0d4836 */ /* 0x000fe40000000000 */
[----:B------:R-:W-:-:S03]  /*4540*/  MOV R0, R15 ;  /* 0x0000000f00007202 */ /* 0x000fc60000000f00 */
[----:B------:R-:W-:Y:S02]  /*4550*/  @!P1 IADD3 R13, -R13, RZ, RZ ;  /* 0x000000ff0d0d9210 */ /* 0x000fe40007ffe1ff */
[----:B------:R-:W-:-:S05]  /*4560*/  @!P3 IMAD.MOV R0, RZ, RZ, -R0 ;  /* 0x000000ffff00b224 */ /* 0x000fca00078e0a00 */
        /* <DEDUP_REMOVED lines=21> */
.L_x_2207:
[----:B------:R-:W-:-:S04]  /*46c0*/  ULEA UR6, -UR6, URZ, 0x8 ;  /* 0x0000003f06067291 */ /* 0x000fc8000f8e413f */
[----:B------:R-:W-:Y:S02]  /*46d0*/  USHF.R.S32.HI UR4, URZ, 0x1f, UR6 ;  /* 0x0000001f3f047899 */ /* 0x000fe40008011406 */
[----:B------:R-:W-:-:S04]  /*46e0*/  MOV R0, UR6 ;  /* 0x0000000600007c02 */ /* 0x000fc80008000f00 */
[----:B------:R-:W-:-:S07]  /*46f0*/  MOV R2, UR4 ;  /* 0x0000000400027c02 */ /* 0x000fce0008000f00 */
.L_x_2208:
[----:B------:R-:W-:-:S04]  /*4700*/  LEA R241, P1, R0, R241, 0x1 ;  /* 0x000000f100f17211 */ /* 0x000fc800078208ff */
[----:B------:R-:W-:Y:S01]  /*4710*/  LEA.HI.X R240, R0, R240, R2, 0x1, P1 ;  /* 0x000000f000f07211 */ /* 0x000fe200008f0c02 */
[----:B------:R-:W-:Y:S01]  /*4720*/  IMAD.MOV.U32 R10, RZ, RZ, R241 ;  /* 0x000000ffff0a7224 */ /* 0x000fe200078e00f1 */
[----:B------:R-:W-:-:S03]  /*4730*/  IADD3 R8, P1, R241, UR23, RZ ;  /* 0x00000017f1087c10 */ /* 0x000fc6000ff3e0ff */
[----:B------:R-:W-:Y:S01]  /*4740*/  IMAD.MOV.U32 R11, RZ, RZ, R240 ;  /* 0x000000ffff0b7224 */ /* 0x000fe200078e00f0 */
[----:B------:R-:W-:Y:S02]  /*4750*/  IADD3.X R9, R240, UR22, RZ, P1, !PT ;  /* 0x00000016f0097c10 */ /* 0x000fe40008ffe4ff */
[----:B------:R-:W-:Y:S02]  /*4760*/  IADD3 R22, P1, R8, UR23, RZ ;  /* 0x0000001708167c10 */ /* 0x000fe4000ff3e0ff */
[----:B------:R-:W-:Y:S01]  /*4770*/  @!PT LDS RZ, [RZ] ;  /* 0x00000000fffff984 */ /* 0x000fe20000000800 */
[----:B------:R-:W-:Y:S01]  /*4780*/  @!PT LDS RZ, [RZ] ;  /* 0x00000000fffff984 */ /* 0x000fe20000000800 */
[----:B------:R-:W-:Y:S01]  /*4790*/  @!PT LDS RZ, [RZ] ;  /* 0x00000000fffff984 */ /* 0x000fe20000000800 */
[----:B------:R1:W-:Y:S02]  /*47a0*/  LDGSTS.E.BYPASS.LTC128B.128 [R242+0x2000], desc[UR20][R10.64] ;  /* 0x020000000af27fae */ /* 0x0003e4000b901d54 */
[----:B------:R-:W-:Y:S02]  /*47b0*/  IADD3.X R23, R9, UR22, RZ, P1, !PT ;  /* 0x0000001609177c10 */ /* 0x000fe40008ffe4ff */
[----:B------:R-:W-:Y:S01]  /*47c0*/  IADD3 R20, P1, R22, UR23, RZ ;  /* 0x0000001716147c10 */ /* 0x000fe2000ff3e0ff */
[----:B------:R2:W-:Y:S03]  /*47d0*/  LDGSTS.E.BYPASS.LTC128B.128 [R242+0x2800], desc[UR20][R8.64] ;  /* 0x0280000008f27fae */ /* 0x0005e6000b901d54 */
[----:B------:R-:W-:Y:S01]  /*47e0*/  IADD3.X R21, R23, UR22, RZ, P1, !PT ;  /* 0x0000001617157c10 */ /* 0x000fe20008ffe4ff */
[----:B------:R-:W-:Y:S01]  /*47f0*/  LDGSTS.E.BYPASS.LTC128B.128 [R242+0x3000], desc[UR20][R22.64] ;  /* 0x0300000016f27fae */ /* 0x000fe2000b901d54 */
[----:B------:R-:W-:-:S03]  /*4800*/  IADD3 R18, P1, R20, UR23, RZ ;  /* 0x0000001714127c10 */ /* 0x000fc6000ff3e0ff */
[----:B------:R3:W-:Y:S01]  /*4810*/  LDGSTS.E.BYPASS.LTC128B.128 [R242+0x3800], desc[UR20][R20.64] ;  /* 0x0380000014f27fae */ /* 0x0007e2000b901d54 */
[----:B------:R-:W-:Y:S02]  /*4820*/  IADD3.X R19, R21, UR22, RZ, P1, !PT ;  /* 0x0000001615137c10 */ /* 0x000fe40008ffe4ff */
[----:B------:R-:W-:-:S03]  /*4830*/  IADD3 R16, P1, R18, UR23, RZ ;  /* 0x0000001712107c10 */ /* 0x000fc6000ff3e0ff */
[----:B------:R4:W-:Y:S01]  /*4840*/  LDGSTS.E.BYPASS.LTC128B.128 [R242+0x4000], desc[UR20][R18.64] ;  /* 0x0400000012f27fae */ /* 0x0009e2000b901d54 */
[----:B------:R-:W-:Y:S02]  /*4850*/  IADD3.X R17, R19, UR22, RZ, P1, !PT ;  /* 0x0000001613117c10 */ /* 0x000fe40008ffe4ff */
[----:B------:R-:W-:-:S03]  /*4860*/  IADD3 R14, P1, R16, UR23, RZ ;  /* 0x00000017100e7c10 */ /* 0x000fc6000ff3e0ff */
[----:B------:R-:W-:Y:S01]  /*4870*/  LDGSTS.E.BYPASS.LTC128B.128 [R242+0x4800], desc[UR20][R16.64] ;  /* 0x0480000010f27fae */ /* 0x000fe2000b901d54 */
[----:B------:R-:W-:Y:S02]  /*4880*/  IADD3.X R15, R17, UR22, RZ, P1, !PT ;  /* 0x00000016110f7c10 */ /* 0x000fe40008ffe4ff */
[----:B------:R-:W-:-:S03]  /*4890*/  IADD3 R12, P1, R14, UR23, RZ ;  /* 0x000000170e0c7c10 */ /* 0x000fc6000ff3e0ff */
[----:B------:R5:W-:Y:S01]  /*48a0*/  LDGSTS.E.BYPASS.LTC128B.128 [R242+0x5000], desc[UR20][R14.64] ;  /* 0x050000000ef27fae */ /* 0x000be2000b901d54 */
[----:B------:R-:W-:Y:S02]  /*48b0*/  IADD3.X R13, R15, UR22, RZ, P1, !PT ;  /* 0x000000160f0d7c10 */ /* 0x000fe40008ffe4ff */
[----:B-1----:R-:W-:-:S03]  /*48c0*/  IADD3 R10, P1, R12, UR23, RZ ;  /* 0x000000170c0a7c10 */ /* 0x002fc6000ff3e0ff */
[----:B------:R1:W-:Y:S01]  /*48d0*/  LDGSTS.E.BYPASS.LTC128B.128 [R242+0x5800], desc[UR20][R12.64] ;  /* 0x058000000cf27fae */ /* 0x0003e2000b901d54 */
        /* <DEDUP_REMOVED lines=13> */
[----:B-1----:R-:W-:-:S03]  /*49b0*/  IADD3 R12, P1, R14, UR23, RZ ;  /* 0x000000170e0c7c10 */ /* 0x002fc6000ff3e0ff */
[----:B------:R3:W-:Y:S01]  /*49c0*/  LDGSTS.E.BYPASS.LTC128B.128 [R242+0x8000], desc[UR20][R14.64] ;  /* 0x080000000ef27fae */ /* 0x0007e2000b901d54 */
[----:B------:R-:W-:-:S05]  /*49d0*/  IADD3.X R13, R15, UR22, RZ, P1, !PT ;  /* 0x000000160f0d7c10 */ /* 0x000fca0008ffe4ff */
[----:B------:R3:W-:Y:S01]  /*49e0*/  LDGSTS.E.BYPASS.LTC128B.128 [R242+0x8800], desc[UR20][R12.64] ;  /* 0x088000000cf27fae */ /* 0x0007e2000b901d54 */
[----:B--2---:R-:W-:-:S04]  /*49f0*/  IADD3 R8, P1, R12, UR23, RZ ;  /* 0x000000170c087c10 */ /* 0x004fc8000ff3e0ff */
[----:B------:R-:W-:Y:S02]  /*4a00*/  IADD3.X R9, R13, UR22, RZ, P1, !PT ;  /* 0x000000160d097c10 */ /* 0x000fe40008ffe4ff */
[----:B------:R-:W-:-:S03]  /*4a10*/  IADD3 R10, P1, R8, UR23, RZ ;  /* 0x00000017080a7c10 */ /* 0x000fc6000ff3e0ff */
[----:B------:R3:W-:Y:S01]  /*4a20*/  LDGSTS.E.BYPASS.LTC128B.128 [R242+0x9000], desc[UR20][R8.64] ;  /* 0x0900000008f27fae */ /* 0x0007e2000b901d54 */
[----:B------:R-:W-:-:S05]  /*4a30*/  IADD3.X R11, R9, UR22, RZ, P1, !PT ;  /* 0x00000016090b7c10 */ /* 0x000fca0008ffe4ff */
[----:B------:R3:W-:Y:S04]  /*4a40*/  LDGSTS.E.BYPASS.LTC128B.128 [R242+0x9800], desc[UR20][R10.64] ;  /* 0x098000000af27fae */ /* 0x0007e8000b901d54 */
[----:B------:R-:W0:Y:S02]  /*4a50*/  LDGDEPBAR ;  /* 0x00000000000079af */ /* 0x000e240000000000 */
.L_x_2206:
[----:B------:R-:W-:Y:S01]  /*4a60*/  FMNMX.FTZ R2, R202, R204, !PT ;  /* 0x000000ccca027209 */ /* 0x000fe20007810000 */
[----:B------:R-:W-:Y:S01]  /*4a70*/  ULDC UR4, c[0x0][0x2ec] ;  /* 0x0000bb0000047ab9 */ /* 0x000fe20000000800 */
        /* <DEDUP_REMOVED lines=125> */
[----:B------:R-:W-:Y:S01]  /*5250*/  LEA R232, R5, UR5, 0x1 ;  /* 0x0000000505e87c11 */ /* 0x000fe2000f8e08ff */
[----:B---3--:R-:W1:Y:S03]  /*5260*/  SHFL.BFLY PT, R8, R2, 0x2, 0x1f ;  /* 0x0c401f0002087f89 */ /* 0x008e6600000e0000 */
[-C--:B------:R-:W-:Y:S01]  /*5270*/  IADD3 R230, R4, R232.reuse, RZ ;  /* 0x000000e804e67210 */ /* 0x080fe20007ffe0ff */
[----:B------:R-:W-:Y:S01]  /*5280*/  LDSM.16.MT88.4 R28, [R232+0xa000] ;  /* 0x00a00000e81c783b */ /* 0x000fe20000004200 */
[C---:B------:R-:W-:Y:S02]  /*5290*/  IADD3 R231, R3.reuse, R232, RZ ;  /* 0x000000e803e77210 */ /* 0x040fe40007ffe0ff */
[----:B------:R-:W-:Y:S01]  /*52a0*/  IADD3 R229, R3, R230, RZ ;  /* 0x000000e603e57210 */ /* 0x000fe20007ffe0ff */
[----:B------:R-:W-:Y:S04]  /*52b0*/  LDSM.16.MT88.4 R12, [R230+0xa000] ;  /* 0x00a00000e60c783b */ /* 0x000fe80000004200 */
[----:B------:R-:W-:Y:S04]  /*52c0*/  LDSM.16.MT88.4 R20, [R231+0xa000] ;  /* 0x00a00000e714783b */ /* 0x000fe80000004200 */
[----:B------:R-:W-:Y:S01]  /*52d0*/  LDSM.16.MT88.4 R36, [R230+0xa800] ;  /* 0x00a80000e624783b */ /* 0x000fe20000004200 */
[----:B-1----:R-:W-:-:S05]  /*52e0*/  FMNMX.FTZ R8, R2, R8, !PT ;  /* 0x0000000802087209 */ /* 0x002fca0007810000 */
[----:B------:R-:W1:Y:S02]  /*52f0*/  SHFL.BFLY PT, R2, R8, 0x1, 0x1f ;  /* 0x0c201f0008027f89 */ /* 0x000e6400000e0000 */
[----:B-1----:R-:W-:Y:S02]  /*5300*/  FMNMX.FTZ R2, R8, R2, !PT ;  /* 0x0000000208027209 */ /* 0x002fe40007810000 */
[----:B------:R-:W1:Y:S02]  /*5310*/  SHFL.BFLY PT, R8, R0, 0x2, 0x1f ;  /* 0x0c401f0000087f89 */ /* 0x000e6400000e0000 */
[C---:B------:R-:W-:Y:S01]  /*5320*/  FSETP.NEU.FTZ.AND P1, PT, R2.reuse, -INF , PT ;  /* 0xff8000000200780b */ /* 0x040fe20003f3d000 */
[----:B------:R-:W-:-:S05]  /*5330*/  FMUL.FTZ R120, R2, UR4 ;  /* 0x0000000402787c20 */ /* 0x000fca0008410000 */
[----:B------:R-:W-:-:S05]  /*5340*/  FSEL R120, R120, RZ, P1 ;  /* 0x000000ff78787208 */ /* 0x000fca0000800000 */
[--C-:B------:R-:W-:Y:S01]  /*5350*/  FFMA.FTZ R115, R48, UR4, -R120.reuse ;  /* 0x0000000430737c23 */ /* 0x100fe20008010878 */
[--C-:B------:R-:W-:Y:S01]  /*5360*/  FFMA.FTZ R114, R49, UR4, -R120.reuse ;  /* 0x0000000431727c23 */ /* 0x100fe20008010878 */
[--C-:B------:R-:W-:Y:S01]  /*5370*/  FFMA.FTZ R113, R50, UR4, -R120.reuse ;  /* 0x0000000432717c23 */ /* 0x100fe20008010878 */
        /* <DEDUP_REMOVED lines=8> */
[----:B-1----:R-:W-:Y:S01]  /*5400*/  FMNMX.FTZ R0, R0, R8, !PT ;  /* 0x0000000800007209 */ /* 0x002fe20007810000 */
[--C-:B------:R-:W-:Y:S01]  /*5410*/  FFMA.FTZ R110, R41, UR4, -R120.reuse ;  /* 0x00000004296e7c23 */ /* 0x100fe20008010878 */
[--C-:B------:R-:W-:Y:S01]  /*5420*/  FFMA.FTZ R109, R42, UR4, -R120.reuse ;  /* 0x000000042a6d7c23 */ /* 0x100fe20008010878 */
[--C-:B------:R-:W-:Y:S01]  /*5430*/  FFMA.FTZ R108, R43, UR4, -R120.reuse ;  /* 0x000000042b6c7c23 */ /* 0x100fe20008010878 */
[--C-:B------:R-:W-:Y:S01]  /*5440*/  FFMA.FTZ R104, R45, UR4, -R120.reuse ;  /* 0x000000042d687c23 */ /* 0x100fe20008010878 */
[----:B------:R-:W1:Y:S01]  /*5450*/  SHFL.BFLY PT, R8, R0, 0x1, 0x1f ;  /* 0x0c201f0000087f89 */ /* 0x000e6200000e0000 */
[--C-:B------:R-:W-:Y:S01]  /*5460*/  FFMA.FTZ R103, R44, UR4, -R120.reuse ;  /* 0x000000042c677c23 */ /* 0x100fe20008010878 */
[----:B------:R-:W2:Y:S01]  /*5470*/  MUFU.EX2 R118, R118 ;  /* 0x0000007600767308 */ /* 0x000ea20000000800 */
[--C-:B------:R-:W-:Y:S01]  /*5480*/  FFMA.FTZ R107, R32, UR4, -R120.reuse ;  /* 0x00000004206b7c23 */ /* 0x100fe20008010878 */
[----:B------:R-:W3:Y:S01]  /*5490*/  LDSM.16.MT88.4 R44, [R232+0xa800] ;  /* 0x00a80000e82c783b */ /* 0x000ee20000004200 */
[--C-:B------:R-:W-:Y:S01]  /*54a0*/  FFMA.FTZ R105, R35, UR4, -R120.reuse ;  /* 0x0000000423697c23 */ /* 0x100fe20008010878 */
[--C-:B------:R-:W-:Y:S01]  /*54b0*/  FFMA.FTZ R125, R34, UR4, -R120.reuse ;  /* 0x00000004227d7c23 */ /* 0x100fe20008010878 */
[--C-:B------:R-:W-:Y:S01]  /*54c0*/  FFMA.FTZ R132, R33, UR4, -R120.reuse ;  /* 0x0000000421847c23 */ /* 0x100fe20008010878 */
[----:B------:R-:W4:Y:S01]  /*54d0*/  LDSM.16.MT88.4 R40, [R231+0xa800] ;  /* 0x00a80000e728783b */ /* 0x000f220000004200 */
        /* <DEDUP_REMOVED lines=9> */
[----:B------:R-:W5:Y:S01]  /*5570*/  MUFU.EX2 R116, R116 ;  /* 0x0000007400747308 */ /* 0x000f620000000800 */
        /* <DEDUP_REMOVED lines=9> */
[C---:B------:R-:W-:Y:S01]  /*5610*/  FSETP.NEU.FTZ.AND P1, PT, R0.reuse, -INF , PT ;  /* 0xff8000000000780b */ /* 0x040fe20003f3d000 */
[----:B------:R-:W-:Y:S01]  /*5620*/  FMUL.FTZ R102, R0, UR4 ;  /* 0x0000000400667c20 */ /* 0x000fe20008410000 */
[--C-:B------:R-:W-:Y:S01]  /*5630*/  FFMA.FTZ R175, R175, UR4, -R120.reuse ;  /* 0x00000004afaf7c23 */ /* 0x100fe20008010878 */
[--C-:B------:R-:W-:Y:S01]  /*5640*/  FFMA.FTZ R176, R176, UR4, -R120.reuse ;  /* 0x00000004b0b07c23 */ /* 0x100fe20008010878 */
[--C-:B------:R-:W-:Y:S01]  /*5650*/  FFMA.FTZ R185, R199, UR4, -R120.reuse ;  /* 0x00000004c7b97c23 */ /* 0x100fe20008010878 */
[--C-:B------:R-:W-:Y:S01]  /*5660*/  FFMA.FTZ R186, R198, UR4, -R120.reuse ;  /* 0x00000004c6ba7c23 */ /* 0x100fe20008010878 */
[----:B------:R-:W-:Y:S01]  /*5670*/  FSEL R102, R102, RZ, P1 ;  /* 0x000000ff66667208 */ /* 0x000fe20000800000 */
[----:B------:R-:W1:Y:S01]  /*5680*/  MUFU.EX2 R114, R114 ;  /* 0x0000007200727308 */ /* 0x000e620000000800 */
[--C-:B------:R-:W-:Y:S01]  /*5690*/  FFMA.FTZ R187, R196, UR4, -R120.reuse ;  /* 0x00000004c4bb7c23 */ /* 0x100fe20008010878 */
[--C-:B------:R-:W-:Y:S01]  /*56a0*/  FFMA.FTZ R193, R193, UR4, -R120.reuse ;  /* 0x00000004c1c17c23 */ /* 0x100fe20008010878 */
[----:B------:R-:W-:Y:S01]  /*56b0*/  FFMA.FTZ R182, R182, UR4, -R120 ;  /* 0x00000004b6b67c23 */ /* 0x000fe20008010878 */
        /* <DEDUP_REMOVED lines=9> */
[----:B-----5:R-:W-:Y:S01]  /*5750*/  F2FP.F16.F32.PACK_AB R6, R116, R117 ;  /* 0x000000757406723e */ /* 0x020fe200000000ff */
[----:B------:R-:W2:Y:S01]  /*5760*/  LDSM.16.MT88.4 R56, [R229+0xa800] ;  /* 0x00a80000e538783b */ /* 0x000ea20000004200 */
[--C-:B------:R-:W-:Y:S01]  /*5770*/  FFMA.FTZ R133, R133, UR4, -R102.reuse ;  /* 0x0000000485857c23 */ /* 0x100fe20008010866 */
[--C-:B------:R-:W-:Y:S01]  /*5780*/  FFMA.FTZ R134, R134, UR4, -R102.reuse ;  /* 0x0000000486867c23 */ /* 0x100fe20008010866 */
[----:B-1----:R-:W-:Y:S01]  /*5790*/  F2FP.F16.F32.PACK_AB R52, R114, R115 ;  /* 0x000000737234723e */ /* 0x002fe200000000ff */
[----:B------:R-:W1:Y:S01]  /*57a0*/  MUFU.EX2 R122, R122 ;  /* 0x0000007a007a7308 */ /* 0x000e620000000800 */
        /* <DEDUP_REMOVED lines=16> */
[----:B-1----:R-:W-:Y:S01]  /*58b0*/  F2FP.F16.F32.PACK_AB R5, R122, R123 ;  /* 0x0000007b7a05723e */ /* 0x002fe200000000ff */
        /* <DEDUP_REMOVED lines=12> */
[----:B------:R-:W-:Y:S01]  /*5980*/  FFMA.FTZ R164, R164, UR4, -R102 ;  /* 0x00000004a4a47c23 */ /* 0x000fe20008010866 */
[----:B------:R-:W-:Y:S01]  /*5990*/  FFMA.FTZ R178, R178, UR4, -R120 ;  /* 0x00000004b2b27c23 */ /* 0x000fe20008010878 */
[----:B------:R-:W1:Y:S01]  /*59a0*/  MUFU.EX2 R112, R112 ;  /* 0x0000007000707308 */ /* 0x000e620000000800 */
[----:B-----5:R-:W-:Y:S01]  /*59b0*/  F2FP.F16.F32.PACK_AB R7, R124, R121 ;  /* 0x000000797c07723e */ /* 0x020fe200000000ff */
[--C-:B------:R-:W-:Y:S01]  /*59c0*/  FFMA.FTZ R155, R155, UR4, -R102.reuse ;  /* 0x000000049b9b7c23 */ /* 0x100fe20008010866 */
[--C-:B------:R-:W-:Y:S01]  /*59d0*/  FFMA.FTZ R154, R154, UR4, -R102.reuse ;  /* 0x000000049a9a7c23 */ /* 0x100fe20008010866 */
[--C-:B------:R-:W-:Y:S01]  /*59e0*/  FFMA.FTZ R148, R148, UR4, -R102.reuse ;  /* 0x0000000494947c23 */ /* 0x100fe20008010866 */
[----:B------:R-:W-:Y:S01]  /*59f0*/  FFMA.FTZ R147, R147, UR4, -R102 ;  /* 0x0000000493937c23 */ /* 0x000fe20008010866 */
[--C-:B------:R-:W-:Y:S01]  /*5a00*/  FFMA.FTZ R170, R170, UR4, -R120.reuse ;  /* 0x00000004aaaa7c23 */ /* 0x100fe20008010878 */
[--C-:B------:R-:W-:Y:S01]  /*5a10*/  FFMA.FTZ R165, R165, UR4, -R120.reuse ;  /* 0x00000004a5a57c23 */ /* 0x100fe20008010878 */
[C---:B------:R-:W-:Y:S01]  /*5a20*/  HMMA.16816.F32 R32, R4.reuse, R28, RZ ;  /* 0x0000001c0420723c */ /* 0x040fe200000018ff */
[----:B------:R-:W-:Y:S01]  /*5a30*/  MUFU.EX2 R128, R128 ;  /* 0x0000008000807308 */ /* 0x000fe20000000800 */
[--C-:B------:R-:W-:Y:S01]  /*5a40*/  FFMA.FTZ R160, R160, UR4, -R120.reuse ;  /* 0x00000004a0a07c23 */ /* 0x100fe20008010878 */
[----:B------:R-:W-:Y:S01]  /*5a50*/  FFMA.FTZ R149, R149, UR4, -R120 ;  /* 0x0000000495957c23 */ /* 0x000fe20008010878 */
[--C-:B------:R-:W-:Y:S01]  /*5a60*/  FFMA.FTZ R96, R96, UR4, -R102.reuse ;  /* 0x0000000460607c23 */ /* 0x100fe20008010866 */
[--C-:B------:R-:W-:Y:S01]  /*5a70*/  FFMA.FTZ R93, R93, UR4, -R102.reuse ;  /* 0x000000045d5d7c23 */ /* 0x100fe20008010866 */
[C---:B------:R-:W-:Y:S01]  /*5a80*/  HMMA.16816.F32 R24, R4.reuse, R20, RZ ;  /* 0x000000140418723c */ /* 0x040fe200000018ff */
[--C-:B------:R-:W-:Y:S01]  /*5a90*/  FFMA.FTZ R92, R92, UR4, -R102.reuse ;  /* 0x000000045c5c7c23 */ /* 0x100fe20008010866 */
[----:B------:R-:W-:Y:S01]  /*5aa0*/  FFMA.FTZ R89, R89, UR4, -R102 ;  /* 0x0000000459597c23 */ /* 0x000fe20008010866 */
[----:B------:R-:W5:Y:S01]  /*5ab0*/  MUFU.EX2 R127, R127 ;  /* 0x0000007f007f7308 */ /* 0x000f620000000800 */
[----:B-1----:R-:W-:Y:S01]  /*5ac0*/  F2FP.F16.F32.PACK_AB R54, R112, R113 ;  /* 0x000000717036723e */ /* 0x002fe200000000ff */
[----:B------:R-:W-:Y:S01]  /*5ad0*/  FADD.FTZ R118, R119, R118 ;  /* 0x0000007677767221 */ /* 0x000fe20000010000 */
[C---:B------:R-:W-:Y:S01]  /*5ae0*/  HMMA.16816.F32 R16, R4.reuse, R12, RZ ;  /* 0x0000000c0410723c */ /* 0x040fe200000018ff */
[----:B------:R-:W-:Y:S01]  /*5af0*/  FADD.FTZ R122, R123, R122 ;  /* 0x0000007a7b7a7221 */ /* 0x000fe20000010000 */
[----:B------:R-:W-:Y:S01]  /*5b00*/  FFMA.FTZ R144, R144, UR4, -R120 ;  /* 0x0000000490907c23 */ /* 0x000fe20008010878 */
[----:B------:R-:W-:Y:S01]  /*5b10*/  FADD.FTZ R117, R117, R118 ;  /* 0x0000007675757221 */ /* 0x000fe20000010000 */
[----:B------:R-:W-:Y:S01]  /*5b20*/  FFMA.FTZ R143, R143, UR4, -R120 ;  /* 0x000000048f8f7c23 */ /* 0x000fe20008010878 */
[----:B------:R-:W1:Y:S01]  /*5b30*/  MUFU.EX2 R126, R126 ;  /* 0x0000007e007e7308 */ /* 0x000e620000000800 */
[C---:B------:R-:W-:Y:S01]  /*5b40*/  HMMA.16816.F32 R28, R4.reuse, R30, RZ ;  /* 0x0000001e041c723c */ /* 0x040fe200000018ff */
[----:B------:R-:W-:Y:S01]  /*5b50*/  FADD.FTZ R121, R121, R122 ;  /* 0x0000007a79797221 */ /* 0x000fe20000010000 */
[----:B------:R-:W-:Y:S01]  /*5b60*/  FADD.FTZ R116, R116, R117 ;  /* 0x0000007574747221 */ /* 0x000fe20000010000 */
[--C-:B------:R-:W-:Y:S01]  /*5b70*/  FFMA.FTZ R86, R86, UR4, -R120.reuse ;  /* 0x0000000456567c23 */ /* 0x100fe20008010878 */
[----:B------:R-:W-:Y:S01]  /*5b80*/  FFMA.FTZ R83, R83, UR4, -R120 ;  /* 0x0000000453537c23 */ /* 0x000fe20008010878 */
[----:B------:R-:W-:Y:S01]  /*5b90*/  FADD.FTZ R124, R124, R121 ;  /* 0x000000797c7c7221 */ /* 0x000fe20000010000 */
[C---:B------:R-:W-:Y:S01]  /*5ba0*/  HMMA.16816.F32 R20, R4.reuse, R22, RZ ;  /* 0x000000160414723c */ /* 0x040fe200000018ff */
[----:B------:R-:W3:Y:S01]  /*5bb0*/  MUFU.EX2 R3, R3 ;  /* 0x0000000300037308 */ /* 0x000ee20000000800 */
[----:B-----5:R-:W-:Y:S01]  /*5bc0*/  F2FP.F16.F32.PACK_AB R53, R127, R128 ;  /* 0x000000807f35723e */ /* 0x020fe200000000ff */
[----:B------:R-:W-:Y:S01]  /*5bd0*/  FADD.FTZ R116, R115, R116 ;  /* 0x0000007473747221 */ /* 0x000fe20000010000 */
[----:B------:R-:W-:Y:S01]  /*5be0*/  FADD.FTZ R124, R128, R124 ;  /* 0x0000007c807c7221 */ /* 0x000fe20000010000 */
[----:B------:R-:W-:Y:S01]  /*5bf0*/  FFMA.FTZ R88, R88, UR4, -R102 ;  /* 0x0000000458587c23 */ /* 0x000fe20008010866 */
[C---:B------:R-:W-:Y:S01]  /*5c00*/  HMMA.16816.F32 R12, R4.reuse, R14, RZ ;  /* 0x0000000e040c723c */ /* 0x040fe200000018ff */
[----:B------:R-:W-:Y:S01]  /*5c10*/  FADD.FTZ R116, R114, R116 ;  /* 0x0000007472747221 */ /* 0x000fe20000010000 */
[----:B------:R-:W-:Y:S01]  /*5c20*/  FADD.FTZ R124, R127, R124 ;  /* 0x0000007c7f7c7221 */ /* 0x000fe20000010000 */
[----:B------:R-:W5:Y:S01]  /*5c30*/  MUFU.EX2 R111, R111 ;  /* 0x0000006f006f7308 */ /* 0x000f620000000800 */
[--C-:B------:R-:W-:Y:S01]  /*5c40*/  FFMA.FTZ R85, R85, UR4, -R102.reuse ;  /* 0x0000000455557c23 */ /* 0x100fe20008010866 */
[--C-:B------:R-:W-:Y:S01]  /*5c50*/  FFMA.FTZ R84, R84, UR4, -R102.reuse ;  /* 0x0000000454547c23 */ /* 0x100fe20008010866 */
[C---:B------:R-:W-:Y:S01]  /*5c60*/  HMMA.16816.F32 R8, R4.reuse, R48, RZ ;  /* 0x000000300408723c */ /* 0x040fe200000018ff */
[----:B------:R-:W-:Y:S01]  /*5c70*/  FFMA.FTZ R81, R81, UR4, -R102 ;  /* 0x0000000451517c23 */ /* 0x000fe20008010866 */
[----:B------:R-:W-:Y:S01]  /*5c80*/  FADD.FTZ R113, R113, R116 ;  /* 0x0000007471717221 */ /* 0x000fe20000010000 */
[----:B-1----:R-:W-:Y:S01]  /*5c90*/  FADD.FTZ R124, R126, R124 ;  /* 0x0000007c7e7c7221 */ /* 0x002fe20000010000 */
[----:B------:R-:W-:Y:S01]  /*5ca0*/  FFMA.FTZ R82, R82, UR4, -R120 ;  /* 0x0000000452527c23 */ /* 0x000fe20008010878 */
[----:B------:R-:W1:Y:S01]  /*5cb0*/  MUFU.EX2 R110, R110 ;  /* 0x0000006e006e7308 */ /* 0x000e620000000800 */
[----:B------:R-:W-:Y:S01]  /*5cc0*/  HMMA.16816.F32 R4, R4, R50, RZ ;  /* 0x000000320404723c */ /* 0x000fe200000018ff */
[C---:B---3--:R-:W-:Y:S01]  /*5cd0*/  F2FP.F16.F32.PACK_AB R55, R3.reuse, R126 ;  /* 0x0000007e0337723e */ /* 0x048fe200000000ff */
[----:B------:R-:W-:Y:S01]  /*5ce0*/  FADD.FTZ R113, R112, R113 ;  /* 0x0000007170717221 */ /* 0x000fe20000010000 */
[----:B------:R-:W-:Y:S01]  /*5cf0*/  FADD.FTZ R124, R3, R124 ;  /* 0x0000007c037c7221 */ /* 0x000fe20000010000 */
[--C-:B------:R-:W-:Y:S01]  /*5d00*/  FFMA.FTZ R79, R79, UR4, -R120.reuse ;  /* 0x000000044f4f7c23 */ /* 0x100fe20008010878 */
[----:B------:R-:W-:Y:S01]  /*5d10*/  FFMA.FTZ R78, R78, UR4, -R120 ;  /* 0x000000044e4e7c23 */ /* 0x000fe20008010878 */
[----:B------:R-:W-:Y:S01]  /*5d20*/  FFMA.FTZ R73, R73, UR4, -R102 ;  /* 0x0000000449497c23 */ /* 0x000fe20008010866 */
[----:B------:R-:W3:Y:S01]  /*5d30*/  MUFU.EX2 R109, R109 ;  /* 0x0000006d006d7308 */ /* 0x000ee20000000800 */
[C---:B------:R-:W-:Y:S01]  /*5d40*/  HMMA.16816.F32 R32, R52.reuse, R44, R32 ;  /* 0x0000002c3420723c */ /* 0x040fe20000001820 */
[----:B-----5:R-:W-:Y:S01]  /*5d50*/  FADD.FTZ R113, R111, R113 ;  /* 0x000000716f717221 */ /* 0x020fe20000010000 */
[--C-:B------:R-:W-:Y:S01]  /*5d60*/  FFMA.FTZ R71, R71, UR4, -R120.reuse ;  /* 0x0000000447477c23 */ /* 0x100fe20008010878 */
[--C-:B------:R-:W-:Y:S01]  /*5d70*/  FFMA.FTZ R70, R70, UR4, -R120.reuse ;  /* 0x0000000446467c23 */ /* 0x100fe20008010878 */
[----:B------:R-:W-:Y:S01]  /*5d80*/  FFMA.FTZ R67, R67, UR4, -R120 ;  /* 0x0000000443437c23 */ /* 0x000fe20008010878 */
[--C-:B------:R-:W-:Y:S01]  /*5d90*/  FFMA.FTZ R72, R72, UR4, -R102.reuse ;  /* 0x0000000448487c23 */ /* 0x100fe20008010866 */
[C---:B------:R-:W-:Y:S01]  /*5da0*/  HMMA.16816.F32 R28, R52.reuse, R46, R28 ;  /* 0x0000002e341c723c */ /* 0x040fe2000000181c */
[----:B------:R-:W5:Y:S01]  /*5db0*/  LDSM.16.MT88.4 R44, [R232+0xb000] ;  /* 0x00b00000e82c783b */ /* 0x000f620000004200 */
[----:B------:R-:W2:Y:S01]  /*5dc0*/  MUFU.EX2 R108, R108 ;  /* 0x0000006c006c7308 */ /* 0x000ea20000000800 */
[C---:B-1----:R-:W-:Y:S01]  /*5dd0*/  F2FP.F16.F32.PACK_AB R48, R110.reuse, R111 ;  /* 0x0000006f6e30723e */ /* 0x042fe200000000ff */
[----:B------:R-:W-:Y:S01]  /*5de0*/  FADD.FTZ R113, R110, R113 ;  /* 0x000000716e717221 */ /* 0x000fe20000010000 */
[--C-:B------:R-:W-:Y:S01]  /*5df0*/  FFMA.FTZ R68, R68, UR4, -R102.reuse ;  /* 0x0000000444447c23 */ /* 0x100fe20008010866 */
[C---:B----4-:R-:W-:Y:S01]  /*5e00*/  HMMA.16816.F32 R24, R52.reuse, R40, R24 ;  /* 0x000000283418723c */ /* 0x050fe20000001818 */
[--C-:B------:R-:W-:Y:S01]  /*5e10*/  FFMA.FTZ R65, R65, UR4, -R102.reuse ;  /* 0x0000000441417c23 */ /* 0x100fe20008010866 */
[--C-:B------:R-:W-:Y:S01]  /*5e20*/  FFMA.FTZ R69, R69, UR4, -R102.reuse ;  /* 0x0000000445457c23 */ /* 0x100fe20008010866 */
[--C-:B------:R-:W-:Y:S01]  /*5e30*/  FFMA.FTZ R64, R64, UR4, -R102.reuse ;  /* 0x0000000440407c23 */ /* 0x100fe20008010866 */
[----:B------:R-:W-:Y:S01]  /*5e40*/  MUFU.EX2 R133, R133 ;  /* 0x0000008500857308 */ /* 0x000fe20000000800 */
[----:B---3--:R-:W-:Y:S01]  /*5e50*/  FADD.FTZ R113, R109, R113 ;  /* 0x000000716d717221 */ /* 0x008fe20000010000 */
[C---:B------:R-:W-:Y:S01]  /*5e60*/  HMMA.16816.F32 R20, R52.reuse, R42, R20 ;  /* 0x0000002a3414723c */ /* 0x040fe20000001814 */
[----:B------:R-:W1:Y:S01]  /*5e70*/  LDSM.16.MT88.4 R40, [R231+0xb000] ;  /* 0x00b00000e728783b */ /* 0x000e620000004200 */
[--C-:B------:R-:W-:Y:S01]  /*5e80*/  FFMA.FTZ R63, R63, UR4, -R102.reuse ;  /* 0x000000043f3f7c23 */ /* 0x100fe20008010866 */
[--C-:B------:R-:W-:Y:S01]  /*5e90*/  FFMA.FTZ R62, R62, UR4, -R102.reuse ;  /* 0x000000043e3e7c23 */ /* 0x100fe20008010866 */
[----:B------:R-:W-:Y:S01]  /*5ea0*/  FFMA.FTZ R61, R61, UR4, -R102 ;  /* 0x000000043d3d7c23 */ /* 0x000fe20008010866 */
[----:B------:R-:W-:Y:S01]  /*5eb0*/  FFMA.FTZ R252, R99, UR4, -R120 ;  /* 0x0000000463fc7c23 */ /* 0x000fe20008010878 */
[C---:B--2---:R-:W-:Y:S01]  /*5ec0*/  HMMA.16816.F32 R8, R52.reuse, R56, R8 ;  /* 0x000000383408723c */ /* 0x044fe20000001808 */
[----:B------:R-:W2:Y:S01]  /*5ed0*/  MUFU.EX2 R134, R134 ;  /* 0x0000008600867308 */ /* 0x000ea20000000800 */
[C---:B------:R-:W-:Y:S01]  /*5ee0*/  F2FP.F16.F32.PACK_AB R50, R108.reuse, R109 ;  /* 0x0000006d6c32723e */ /* 0x040fe200000000ff */
[----:B------:R-:W-:Y:S01]  /*5ef0*/  FADD.FTZ R108, R108, R113 ;  /* 0x000000716c6c7221 */ /* 0x000fe20000010000 */
[--C-:B------:R-:W-:Y:S01]  /*5f00*/  FFMA.FTZ R60, R60, UR4, -R102.reuse ;  /* 0x000000043c3c7c23 */ /* 0x100fe20008010866 */
[----:B------:R-:W-:Y:S01]  /*5f10*/  FFMA.FTZ R251, R95, UR4, -R102 ;  /* 0x000000045ffb7c23 */ /* 0x000fe20008010866 */
[C---:B------:R-:W-:Y:S01]  /*5f20*/  HMMA.16816.F32 R4, R52.reuse, R58, R4 ;  /* 0x0000003a3404723c */ /* 0x040fe20000001804 */
[----:B------:R-:W3:Y:S02]  /*5f30*/  LDSM.16.MT88.4 R56, [R229+0xb000] ;  /* 0x00b00000e538783b */ /* 0x000ee40000004200 */
[----:B------:R-:W4:Y:S03]  /*5f40*/  MUFU.EX2 R135, R135 ;  /* 0x0000008700877308 */ /* 0x000f260000000800 */
[C---:B------:R-:W-:Y:S05]  /*5f50*/  HMMA.16816.F32 R16, R52.reuse, R36, R16 ;  /* 0x000000243410723c */ /* 0x040fea0000001810 */
[----:B------:R-:W5:Y:S01]  /*5f60*/  MUFU.EX2 R136, R136 ;  /* 0x0000008800887308 */ /* 0x000f620000000800 */
[----:B------:R-:W-:Y:S01]  /*5f70*/  HMMA.16816.F32 R12, R52, R38, R12 ;  /* 0x00000026340c723c */ /* 0x000fe2000000180c */
[----:B------:R-:W3:Y:S01]  /*5f80*/  LDSM.16.MT88.4 R36, [R230+0xb000] ;  /* 0x00b00000e624783b */ /* 0x000ee20000004200 */
[----:B--2---:R-:W-:Y:S01]  /*5f90*/  F2FP.F16.F32.PACK_AB R49, R134, R133 ;  /* 0x000000858631723e */ /* 0x004fe200000000ff */
[----:B------:R-:W-:-:S04]  /*5fa0*/  FADD.FTZ R133, R133, R124 ;  /* 0x0000007c85857221 */ /* 0x000fc80000010000 */
[----:B------:R-:W2:Y:S01]  /*5fb0*/  MUFU.EX2 R107, R107 ;  /* 0x0000006b006b7308 */ /* 0x000ea20000000800 */
[----:B------:R-:W-:-:S04]  /*5fc0*/  FADD.FTZ R133, R134, R133 ;  /* 0x0000008586857221 */ /* 0x000fc80000010000 */
[----:B----4-:R-:W-:-:S03]  /*5fd0*/  FADD.FTZ R133, R135, R133 ;  /* 0x0000008587857221 */ /* 0x010fc60000010000 */
[----:B------:R-:W4:Y:S01]  /*5fe0*/  MUFU.EX2 R106, R106 ;  /* 0x0000006a006a7308 */ /* 0x000f220000000800 */
[C---:B-----5:R-:W-:Y:S01]  /*5ff0*/  F2FP.F16.F32.PACK_AB R51, R136.reuse, R135 ;  /* 0x000000878833723e */ /* 0x060fe200000000ff */
[----:B------:R-:W-:-:S06]  /*6000*/  FADD.FTZ R133, R136, R133 ;  /* 0x0000008588857221 */ /* 0x000fcc0000010000 */
[----:B------:R-:W-:Y:S01]  /*6010*/  HMMA.16816.F32 R32, R48, R44, R32 ;  /* 0x0000002c3020723c */ /* 0x000fe20000001820 */
[----:B------:R-:W5:Y:S01]  /*6020*/  MUFU.EX2 R105, R105 ;  /* 0x0000006900697308 */ /* 0x000f620000000800 */
[----:B--2---:R-:W-:-:S04]  /*6030*/  FADD.FTZ R108, R107, R108 ;  /* 0x0000006c6b6c7221 */ /* 0x004fc80000010000 */
[C---:B------:R-:W-:Y:S01]  /*6040*/  HMMA.16816.F32 R28, R48.reuse, R46, R28 ;  /* 0x0000002e301c723c */ /* 0x040fe2000000181c */
[----:B------:R-:W2:Y:S02]  /*6050*/  LDSM.16.MT88.4 R44, [R232+0xb800] ;  /* 0x00b80000e82c783b */ /* 0x000ea40000004200 */
[----:B------:R-:W3:Y:S01]  /*6060*/  MUFU.EX2 R104, R104 ;  /* 0x0000006800687308 */ /* 0x000ee20000000800 */
[C---:B----4-:R-:W-:Y:S01]  /*6070*/  F2FP.F16.F32.PACK_AB R52, R106.reuse, R107 ;  /* 0x0000006b6a34723e */ /* 0x050fe200000000ff */
[----:B------:R-:W-:Y:S01]  /*6080*/  FADD.FTZ R106, R106, R108 ;  /* 0x0000006c6a6a7221 */ /* 0x000fe20000010000 */
[C---:B-1----:R-:W-:Y:S05]  /*6090*/  HMMA.16816.F32 R24, R48.reuse, R40, R24 ;  /* 0x000000283018723c */ /* 0x042fea0000001818 */
[----:B------:R-:W1:Y:S01]  /*60a0*/  MUFU.EX2 R140, R140 ;  /* 0x0000008c008c7308 */ /* 0x000e620000000800 */
[----:B------:R-:W-:Y:S01]  /*60b0*/  HMMA.16816.F32 R20, R48, R42, R20 ;  /* 0x0000002a3014723c */ /* 0x000fe20000001814 */
[----:B------:R-:W4:Y:S01]  /*60c0*/  LDSM.16.MT88.4 R40, [R231+0xb800] ;  /* 0x00b80000e728783b */ /* 0x000f220000004200 */
[----:B-----5:R-:W-:-:S04]  /*60d0*/  FADD.FTZ R106, R105, R106 ;  /* 0x0000006a696a7221 */ /* 0x020fc80000010000 */
[----:B---3--:R-:W-:Y:S01]  /*60e0*/  HMMA.16816.F32 R8, R48, R56, R8 ;  /* 0x000000383008723c */ /* 0x008fe20000001808 */
[----:B------:R-:W3:Y:S01]  /*60f0*/  MUFU.EX2 R141, R141 ;  /* 0x0000008d008d7308 */ /* 0x000ee20000000800 */
[C---:B------:R-:W-:Y:S01]  /*6100*/  F2FP.F16.F32.PACK_AB R54, R104.reuse, R105 ;  /* 0x000000696836723e */ /* 0x040fe200000000ff */
[----:B------:R-:W-:-:S03]  /*6110*/  FADD.FTZ R104, R104, R106 ;  /* 0x0000006a68687221 */ /* 0x000fc60000010000 */
[C---:B------:R-:W-:Y:S01]  /*6120*/  HMMA.16816.F32 R4, R48.reuse, R58, R4 ;  /* 0x0000003a3004723c */ /* 0x040fe20000001804 */
[----:B------:R-:W5:Y:S02]  /*6130*/  LDSM.16.MT88.4 R56, [R229+0xb800] ;  /* 0x00b80000e538783b */ /* 0x000f640000004200 */
[----:B------:R-:W2:Y:S01]  /*6140*/  MUFU.EX2 R142, R142 ;  /* 0x0000008e008e7308 */ /* 0x000ea20000000800 */
[----:B-1----:R-:W-:Y:S02]  /*6150*/  FADD.FTZ R133, R140, R133 ;  /* 0x000000858c857221 */ /* 0x002fe40000010000 */
[C---:B------:R-:W-:Y:S05]  /*6160*/  HMMA.16816.F32 R16, R48.reuse, R36, R16 ;  /* 0x000000243010723c */ /* 0x040fea0000001810 */
[----:B------:R-:W1:Y:S01]  /*6170*/  MUFU.EX2 R145, R145 ;  /* 0x0000009100917308 */ /* 0x000e620000000800 */
[----:B------:R-:W-:Y:S01]  /*6180*/  HMMA.16816.F32 R12, R48, R38, R12 ;  /* 0x00000026300c723c */ /* 0x000fe2000000180c */
[----:B------:R-:W5:Y:S01]  /*6190*/  LDSM.16.MT88.4 R36, [R230+0xb800] ;  /* 0x00b80000e624783b */ /* 0x000f620000004200 */
[C---:B---3--:R-:W-:Y:S01]  /*61a0*/  F2FP.F16.F32.PACK_AB R53, R141.reuse, R140 ;  /* 0x0000008c8d35723e */ /* 0x048fe200000000ff */
[----:B------:R-:W-:-:S04]  /*61b0*/  FADD.FTZ R141, R141, R133 ;  /* 0x000000858d8d7221 */ /* 0x000fc80000010000 */
[----:B------:R-:W3:Y:S01]  /*61c0*/  MUFU.EX2 R103, R103 ;  /* 0x0000006700677308 */ /* 0x000ee20000000800 */
[----:B--2---:R-:W-:-:S07]  /*61d0*/  FADD.FTZ R141, R142, R141 ;  /* 0x0000008d8e8d7221 */ /* 0x004fce0000010000 */
[----:B------:R-:W2:Y:S01]  /*61e0*/  MUFU.EX2 R125, R125 ;  /* 0x0000007d007d7308 */ /* 0x000ea20000000800 */
[C---:B-1----:R-:W-:Y:S01]  /*61f0*/  F2FP.F16.F32.PACK_AB R55, R145.reuse, R142 ;  /* 0x0000008e9137723e */ /* 0x042fe200000000ff */
[----:B------:R-:W-:-:S06]  /*6200*/  FADD.FTZ R141, R145, R141 ;  /* 0x0000008d918d7221 */ /* 0x000fcc0000010000 */
[----:B------:R-:W-:Y:S01]  /*6210*/  HMMA.16816.F32 R32, R52, R44, R32 ;  /* 0x0000002c3420723c */ /* 0x000fe20000001820 */
[----:B------:R-:W1:Y:S01]  /*6220*/  MUFU.EX2 R132, R132 ;  /* 0x0000008400847308 */ /* 0x000e620000000800 */
[----:B---3--:R-:W-:-:S04]  /*6230*/  FADD.FTZ R104, R103, R104 ;  /* 0x0000006867687221 */ /* 0x008fc80000010000 */
[C---:B------:R-:W-:Y:S01]  /*6240*/  HMMA.16816.F32 R28, R52.reuse, R46, R28 ;  /* 0x0000002e341c723c */ /* 0x040fe2000000181c */
[----:B------:R-:W3:Y:S02]  /*6250*/  LDSM.16.MT88.4 R44, [R232+0xc000] ;  /* 0x00c00000e82c783b */ /* 0x000ee40000004200 */
[----:B------:R-:W5:Y:S01]  /*6260*/  MUFU.EX2 R131, R131 ;  /* 0x0000008300837308 */ /* 0x000f620000000800 */
[C---:B--2---:R-:W-:Y:S01]  /*6270*/  F2FP.F16.F32.PACK_AB R48, R125.reuse, R103 ;  /* 0x000000677d30723e */ /* 0x044fe200000000ff */
[----:B------:R-:W-:Y:S01]  /*6280*/  FADD.FTZ R125, R125, R104 ;  /* 0x000000687d7d7221 */ /* 0x000fe20000010000 */
[C---:B----4-:R-:W-:Y:S05]  /*6290*/  HMMA.16816.F32 R24, R52.reuse, R40, R24 ;  /* 0x000000283418723c */ /* 0x050fea0000001818 */
[----:B------:R-:W-:Y:S01]  /*62a0*/  MUFU.EX2 R152, R152 ;  /* 0x0000009800987308 */ /* 0x000fe20000000800 */
[----:B------:R-:W-:Y:S01]  /*62b0*/  HMMA.16816.F32 R20, R52, R42, R20 ;  /* 0x0000002a3414723c */ /* 0x000fe20000001814 */
[----:B------:R-:W2:Y:S01]  /*62c0*/  LDSM.16.MT88.4 R40, [R231+0xc000] ;  /* 0x00c00000e728783b */ /* 0x000ea20000004200 */
[----:B-1----:R-:W-:-:S04]  /*62d0*/  FADD.FTZ R125, R132, R125 ;  /* 0x0000007d847d7221 */ /* 0x002fc80000010000 */
[----:B-----5:R-:W-:Y:S01]  /*62e0*/  HMMA.16816.F32 R8, R52, R56, R8 ;  /* 0x000000383408723c */ /* 0x020fe20000001808 */
[----:B------:R-:W1:Y:S01]  /*62f0*/  MUFU.EX2 R153, R153 ;  /* 0x0000009900997308 */ /* 0x000e620000000800 */
[C---:B------:R-:W-:Y:S01]  /*6300*/  F2FP.F16.F32.PACK_AB R50, R131.reuse, R132 ;  /* 0x000000848332723e */ /* 0x040fe200000000ff */
        /* <DEDUP_REMOVED lines=8> */
[----:B-1----:R-:W-:Y:S01]  /*6390*/  F2FP.F16.F32.PACK_AB R49, R153, R152 ;  /* 0x000000989931723e */ /* 0x002fe200000000ff */
[----:B------:R-:W-:-:S04]  /*63a0*/  FADD.FTZ R152, R152, R141 ;  /* 0x0000008d98987221 */ /* 0x000fc80000010000 */
[----:B------:R-:W1:Y:S01]  /*63b0*/  MUFU.EX2 R130, R130 ;  /* 0x0000008200827308 */ /* 0x000e620000000800 */
[----:B------:R-:W-:-:S07]  /*63c0*/  FADD.FTZ R152, R153, R152 ;  /* 0x0000009899987221 */ /* 0x000fce0000010000 */
[----:B------:R-:W2:Y:S01]  /*63d0*/  MUFU.EX2 R129, R129 ;  /* 0x0000008100817308 */ /* 0x000ea20000000800 */
[----:B-----5:R-:W-:Y:S01]  /*63e0*/  F2FP.F16.F32.PACK_AB R51, R157, R156 ;  /* 0x0000009c9d33723e */ /* 0x020fe200000000ff */
[----:B------:R-:W-:-:S04]  /*63f0*/  FADD.FTZ R156, R156, R152 ;  /* 0x000000989c9c7221 */ /* 0x000fc80000010000 */
[----:B------:R-:W-:Y:S02]  /*6400*/  FADD.FTZ R156, R157, R156 ;  /* 0x0000009c9d9c7221 */ /* 0x000fe40000010000 */
[----:B---3--:R-:W-:Y:S01]  /*6410*/  HMMA.16816.F32 R32, R48, R44, R32 ;  /* 0x0000002c3020723c */ /* 0x008fe20000001820 */
[----:B------:R-:W3:Y:S01]  /*6420*/  MUFU.EX2 R137, R137 ;  /* 0x0000008900897308 */ /* 0x000ee20000000800 */
[----:B-1----:R-:W-:-:S04]  /*6430*/  FADD.FTZ R131, R130, R131 ;  /* 0x0000008382837221 */ /* 0x002fc80000010000 */
[C---:B------:R-:W-:Y:S01]  /*6440*/  HMMA.16816.F32 R28, R48.reuse, R46, R28 ;  /* 0x0000002e301c723c */ /* 0x040fe2000000181c */
[----:B------:R-:W1:Y:S02]  /*6450*/  LDSM.16.MT88.4 R44, [R232+0xc800] ;  /* 0x00c80000e82c783b */ /* 0x000e640000004200 */
[----:B------:R-:W5:Y:S01]  /*6460*/  MUFU.EX2 R138, R138 ;  /* 0x0000008a008a7308 */ /* 0x000f620000000800 */
[C---:B--2---:R-:W-:Y:S01]  /*6470*/  F2FP.F16.F32.PACK_AB R52, R129.reuse, R130 ;  /* 0x000000828134723e */ /* 0x044fe200000000ff */
[----:B------:R-:W-:Y:S01]  /*6480*/  FADD.FTZ R129, R129, R131 ;  /* 0x0000008381817221 */ /* 0x000fe20000010000 */
[C---:B------:R-:W-:Y:S05]  /*6490*/  HMMA.16816.F32 R24, R48.reuse, R40, R24 ;  /* 0x000000283018723c */ /* 0x040fea0000001818 */
[----:B------:R-:W-:Y:S01]  /*64a0*/  MUFU.EX2 R162, R162 ;  /* 0x000000a200a27308 */ /* 0x000fe20000000800 */
[----:B------:R-:W-:Y:S01]  /*64b0*/  HMMA.16816.F32 R20, R48, R42, R20 ;  /* 0x0000002a3014723c */ /* 0x000fe20000001814 */
[----:B------:R-:W2:Y:S01]  /*64c0*/  LDSM.16.MT88.4 R40, [R231+0xc800] ;  /* 0x00c80000e728783b */ /* 0x000ea20000004200 */
[----:B---3--:R-:W-:-:S04]  /*64d0*/  FADD.FTZ R129, R137, R129 ;  /* 0x0000008189817221 */ /* 0x008fc80000010000 */
[----:B----4-:R-:W-:Y:S01]  /*64e0*/  HMMA.16816.F32 R8, R48, R56, R8 ;  /* 0x000000383008723c */ /* 0x010fe20000001808 */
[----:B------:R-:W3:Y:S01]  /*64f0*/  MUFU.EX2 R163, R163 ;  /* 0x000000a300a37308 */ /* 0x000ee20000000800 */
[C---:B-----5:R-:W-:Y:S01]  /*6500*/  F2FP.F16.F32.PACK_AB R54, R138.reuse, R137 ;  /* 0x000000898a36723e */ /* 0x060fe200000000ff */
[----:B------:R-:W-:-:S03]  /*6510*/  FADD.FTZ R129, R138, R129 ;  /* 0x000000818a817221 */ /* 0x000fc60000010000 */
[C---:B------:R-:W-:Y:S01]  /*6520*/  HMMA.16816.F32 R4, R48.reuse, R58, R4 ;  /* 0x0000003a3004723c */ /* 0x040fe20000001804 */
[----:B------:R-:W4:Y:S02]  /*6530*/  LDSM.16.MT88.4 R56, [R229+0xc800] ;  /* 0x00c80000e538783b */ /* 0x000f240000004200 */
[----:B------:R-:W5:Y:S03]  /*6540*/  MUFU.EX2 R168, R168 ;  /* 0x000000a800a87308 */ /* 0x000f660000000800 */
[C---:B------:R-:W-:Y:S05]  /*6550*/  HMMA.16816.F32 R16, R48.reuse, R36, R16 ;  /* 0x000000243010723c */ /* 0x040fea0000001810 */
[----:B------:R-:W1:Y:S01]  /*6560*/  MUFU.EX2 R171, R171 ;  /* 0x000000ab00ab7308 */ /* 0x000e620000000800 */
[----:B------:R-:W-:Y:S01]  /*6570*/  HMMA.16816.F32 R12, R48, R38, R12 ;  /* 0x00000026300c723c */ /* 0x000fe2000000180c */
[----:B------:R-:W4:Y:S01]  /*6580*/  LDSM.16.MT88.4 R36, [R230+0xc800] ;  /* 0x00c80000e624783b */ /* 0x000f220000004200 */
[----:B---3--:R-:W-:Y:S01]  /*6590*/  F2FP.F16.F32.PACK_AB R53, R163, R162 ;  /* 0x000000a2a335723e */ /* 0x008fe200000000ff */
[----:B------:R-:W-:-:S04]  /*65a0*/  FADD.FTZ R162, R162, R156 ;  /* 0x0000009ca2a27221 */ /* 0x000fc80000010000 */
[----:B------:R-:W-:Y:S01]  /*65b0*/  MUFU.EX2 R139, R139 ;  /* 0x0000008b008b7308 */ /* 0x000fe20000000800 */
[----:B------:R-:W-:-:S04]  /*65c0*/  FADD.FTZ R163, R163, R162 ;  /* 0x000000a2a3a37221 */ /* 0x000fc80000010000 */
[----:B-----5:R-:W-:-:S03]  /*65d0*/  FADD.FTZ R163, R168, R163 ;  /* 0x000000a3a8a37221 */ /* 0x020fc60000010000 */
[----:B------:R-:W3:Y:S01]  /*65e0*/  MUFU.EX2 R146, R146 ;  /* 0x0000009200927308 */ /* 0x000ee20000000800 */
[C---:B-1----:R-:W-:Y:S01]  /*65f0*/  F2FP.F16.F32.PACK_AB R55, R171.reuse, R168 ;  /* 0x000000a8ab37723e */ /* 0x042fe200000000ff */
[----:B------:R-:W-:-:S06]  /*6600*/  FADD.FTZ R171, R171, R163 ;  /* 0x000000a3abab7221 */ /* 0x000fcc0000010000 */
[C---:B------:R-:W-:Y:S01]  /*6610*/  HMMA.16816.F32 R32, R52.reuse, R44, R32 ;  /* 0x0000002c3420723c */ /* 0x040fe20000001820 */
[----:B------:R-:W-:Y:S05]  /*6620*/  MUFU.EX2 R150, R150 ;  /* 0x0000009600967308 */ /* 0x000fea0000000800 */
[C---:B------:R-:W-:Y:S01]  /*6630*/  HMMA.16816.F32 R28, R52.reuse, R46, R28 ;  /* 0x0000002e341c723c */ /* 0x040fe2000000181c */
[----:B------:R-:W1:Y:S02]  /*6640*/  LDSM.16.MT88.4 R44, [R232+0xd000] ;  /* 0x00d00000e82c783b */ /* 0x000e640000004200 */
[----:B------:R-:W5:Y:S01]  /*6650*/  MUFU.EX2 R151, R151 ;  /* 0x0000009700977308 */ /* 0x000f620000000800 */
[C---:B---3--:R-:W-:Y:S01]  /*6660*/  F2FP.F16.F32.PACK_AB R48, R146.reuse, R139 ;  /* 0x0000008b9230723e */ /* 0x048fe200000000ff */
[----:B------:R-:W-:Y:S01]  /*6670*/  FADD.FTZ R139, R139, R129 ;  /* 0x000000818b8b7221 */ /* 0x000fe20000010000 */
[----:B--2---:R-:W-:Y:S03]  /*6680*/  HMMA.16816.F32 R24, R52, R40, R24 ;  /* 0x000000283418723c */ /* 0x004fe60000001818 */
[----:B------:R-:W-:-:S02]  /*6690*/  FADD.FTZ R139, R146, R139 ;  /* 0x0000008b928b7221 */ /* 0x000fc40000010000 */
[----:B------:R-:W2:Y:S01]  /*66a0*/  MUFU.EX2 R177, R177 ;  /* 0x000000b100b17308 */ /* 0x000ea20000000800 */
[C---:B------:R-:W-:Y:S01]  /*66b0*/  HMMA.16816.F32 R20, R52.reuse, R42, R20 ;  /* 0x0000002a3414723c */ /* 0x040fe20000001814 */
[----:B------:R-:W3:Y:S05]  /*66c0*/  LDSM.16.MT88.4 R40, [R231+0xd000] ;  /* 0x00d00000e728783b */ /* 0x000eea0000004200 */
[----:B----4-:R-:W-:Y:S01]  /*66d0*/  HMMA.16816.F32 R8, R52, R56, R8 ;  /* 0x000000383408723c */ /* 0x010fe20000001808 */
[----:B------:R-:W4:Y:S01]  /*66e0*/  MUFU.EX2 R179, R179 ;  /* 0x000000b300b37308 */ /* 0x000f220000000800 */
[----:B-----5:R-:W-:Y:S01]  /*66f0*/  F2FP.F16.F32.PACK_AB R50, R151, R150 ;  /* 0x000000969732723e */ /* 0x020fe200000000ff */
[----:B------:R-:W-:-:S03]  /*6700*/  FADD.FTZ R150, R150, R139 ;  /* 0x0000008b96967221 */ /* 0x000fc60000010000 */
[C---:B------:R-:W-:Y:S01]  /*6710*/  HMMA.16816.F32 R4, R52.reuse, R58, R4 ;  /* 0x0000003a3404723c */ /* 0x040fe20000001804 */
[----:B------:R-:W5:Y:S01]  /*6720*/  LDSM.16.MT88.4 R56, [R229+0xd000] ;  /* 0x00d00000e538783b */ /* 0x000f620000004200 */
[----:B------:R-:W-:Y:S01]  /*6730*/  FADD.FTZ R150, R151, R150 ;  /* 0x0000009697967221 */ /* 0x000fe20000010000 */
[----:B------:R-:W1:Y:S01]  /*6740*/  MUFU.EX2 R180, R180 ;  /* 0x000000b400b47308 */ /* 0x000e620000000800 */
[----:B--2---:R-:W-:Y:S02]  /*6750*/  FADD.FTZ R171, R177, R171 ;  /* 0x000000abb1ab7221 */ /* 0x004fe40000010000 */
[C---:B------:R-:W-:Y:S05]  /*6760*/  HMMA.16816.F32 R16, R52.reuse, R36, R16 ;  /* 0x000000243410723c */ /* 0x040fea0000001810 */
[----:B------:R-:W2:Y:S01]  /*6770*/  MUFU.EX2 R184, R184 ;  /* 0x000000b800b87308 */ /* 0x000ea20000000800 */
[----:B------:R-:W-:Y:S01]  /*6780*/  HMMA.16816.F32 R12, R52, R38, R12 ;  /* 0x00000026340c723c */ /* 0x000fe2000000180c */
[----:B------:R-:W5:Y:S01]  /*6790*/  LDSM.16.MT88.4 R36, [R230+0xd000] ;  /* 0x00d00000e624783b */ /* 0x000f620000004200 */
[C---:B----4-:R-:W-:Y:S01]  /*67a0*/  F2FP.F16.F32.PACK_AB R49, R179.reuse, R177 ;  /* 0x000000b1b331723e */ /* 0x050fe200000000ff */
[----:B------:R-:W-:-:S04]  /*67b0*/  FADD.FTZ R179, R179, R171 ;  /* 0x000000abb3b37221 */ /* 0x000fc80000010000 */
[----:B------:R-:W4:Y:S01]  /*67c0*/  MUFU.EX2 R158, R158 ;  /* 0x0000009e009e7308 */ /* 0x000f220000000800 */
[----:B-1----:R-:W-:-:S07]  /*67d0*/  FADD.FTZ R179, R180, R179 ;  /* 0x000000b3b4b37221 */ /* 0x002fce0000010000 */
[----:B------:R-:W1:Y:S01]  /*67e0*/  MUFU.EX2 R159, R159 ;  /* 0x0000009f009f7308 */ /* 0x000e620000000800 */
[C---:B--2---:R-:W-:Y:S01]  /*67f0*/  F2FP.F16.F32.PACK_AB R51, R184.reuse, R180 ;  /* 0x000000b4b833723e */ /* 0x044fe200000000ff */
[----:B------:R-:W-:-:S06]  /*6800*/  FADD.FTZ R184, R184, R179 ;  /* 0x000000b3b8b87221 */ /* 0x000fcc0000010000 */
[----:B------:R-:W-:Y:S01]  /*6810*/  HMMA.16816.F32 R32, R48, R44, R32 ;  /* 0x0000002c3020723c */ /* 0x000fe20000001820 */
[----:B------:R-:W-:Y:S01]  /*6820*/  MUFU.EX2 R161, R161 ;  /* 0x000000a100a17308 */ /* 0x000fe20000000800 */
[----:B----4-:R-:W-:-:S04]  /*6830*/  FADD.FTZ R150, R158, R150 ;  /* 0x000000969e967221 */ /* 0x010fc80000010000 */
[C---:B------:R-:W-:Y:S01]  /*6840*/  HMMA.16816.F32 R28, R48.reuse, R46, R28 ;  /* 0x0000002e301c723c */ /* 0x040fe2000000181c */
[----:B------:R-:W2:Y:S02]  /*6850*/  LDSM.16.MT88.4 R44, [R232+0xd800] ;  /* 0x00d80000e82c783b */ /* 0x000ea40000004200 */
[----:B------:R-:W4:Y:S01]  /*6860*/  MUFU.EX2 R174, R174 ;  /* 0x000000ae00ae7308 */ /* 0x000f220000000800 */
[C---:B-1----:R-:W-:Y:S01]  /*6870*/  F2FP.F16.F32.PACK_AB R52, R159.reuse, R158 ;  /* 0x0000009e9f34723e */ /* 0x042fe200000000ff */
[----:B------:R-:W-:Y:S01]  /*6880*/  FADD.FTZ R150, R159, R150 ;  /* 0x000000969f967221 */ /* 0x000fe20000010000 */
[C---:B---3--:R-:W-:Y:S01]  /*6890*/  HMMA.16816.F32 R24, R48.reuse, R40, R24 ;  /* 0x000000283018723c */ /* 0x048fe20000001818 */
[----:B------:R-:W-:Y:S04]  /*68a0*/  LDSM.16.MT88.4 R156, [R232+0x11800] ;  /* 0x01180000e89c783b */ /* 0x000fe80000004200 */
[----:B------:R-:W1:Y:S01]  /*68b0*/  MUFU.EX2 R189, R189 ;  /* 0x000000bd00bd7308 */ /* 0x000e620000000800 */
[C---:B------:R-:W-:Y:S01]  /*68c0*/  HMMA.16816.F32 R20, R48.reuse, R42, R20 ;  /* 0x0000002a3014723c */ /* 0x040fe20000001814 */
[----:B------:R-:W3:Y:S05]  /*68d0*/  LDSM.16.MT88.4 R40, [R231+0xd800] ;  /* 0x00d80000e728783b */ /* 0x000eea0000004200 */
[----:B-----5:R-:W-:Y:S01]  /*68e0*/  HMMA.16816.F32 R8, R48, R56, R8 ;  /* 0x000000383008723c */ /* 0x020fe20000001808 */
[----:B------:R-:W5:Y:S01]  /*68f0*/  MUFU.EX2 R192, R192 ;  /* 0x000000c000c07308 */ /* 0x000f620000000800 */
[----:B----4-:R-:W-:Y:S01]  /*6900*/  F2FP.F16.F32.PACK_AB R54, R174, R161 ;  /* 0x000000a1ae36723e */ /* 0x010fe200000000ff */
[----:B------:R-:W-:-:S03]  /*6910*/  FADD.FTZ R161, R161, R150 ;  /* 0x00000096a1a17221 */ /* 0x000fc60000010000 */
[C---:B------:R-:W-:Y:S01]  /*6920*/  HMMA.16816.F32 R4, R48.reuse, R58, R4 ;  /* 0x0000003a3004723c */ /* 0x040fe20000001804 */
[----:B------:R-:W4:Y:S01]  /*6930*/  LDSM.16.MT88.4 R56, [R229+0xd800] ;  /* 0x00d80000e538783b */ /* 0x000f220000004200 */
[----:B------:R-:W-:Y:S01]  /*6940*/  FADD.FTZ R161, R174, R161 ;  /* 0x000000a1aea17221 */ /* 0x000fe20000010000 */
[----:B------:R-:W-:Y:S01]  /*6950*/  MUFU.EX2 R183, R183 ;  /* 0x000000b700b77308 */ /* 0x000fe20000000800 */
[----:B-1----:R-:W-:Y:S02]  /*6960*/  FADD.FTZ R184, R189, R184 ;  /* 0x000000b8bdb87221 */ /* 0x002fe40000010000 */
[C---:B------:R-:W-:Y:S05]  /*6970*/  HMMA.16816.F32 R16, R48.reuse, R36, R16 ;  /* 0x000000243010723c */ /* 0x040fea0000001810 */
[----:B------:R-:W1:Y:S01]  /*6980*/  MUFU.EX2 R181, R181 ;  /* 0x000000b500b57308 */ /* 0x000e620000000800 */
[----:B------:R-:W-:Y:S01]  /*6990*/  HMMA.16816.F32 R12, R48, R38, R12 ;  /* 0x00000026300c723c */ /* 0x000fe2000000180c */
[----:B------:R-:W4:Y:S01]  /*69a0*/  LDSM.16.MT88.4 R36, [R230+0xd800] ;  /* 0x00d80000e624783b */ /* 0x000f220000004200 */
[C---:B-----5:R-:W-:Y:S01]  /*69b0*/  F2FP.F16.F32.PACK_AB R53, R192.reuse, R189 ;  /* 0x000000bdc035723e */ /* 0x060fe200000000ff */
[----:B------:R-:W-:-:S02]  /*69c0*/  FADD.FTZ R192, R192, R184 ;  /* 0x000000b8c0c07221 */ /* 0x000fc40000010000 */
[----:B------:R-:W5:Y:S02]  /*69d0*/  LDSM.16.MT88.4 R48, [R232+0xe000] ;  /* 0x00e00000e830783b */ /* 0x000f640000004200 */
[----:B------:R-:W3:Y:S08]  /*69e0*/  MUFU.EX2 R175, R175 ;  /* 0x000000af00af7308 */ /* 0x000ef00000000800 */
[----:B------:R-:W5:Y:S01]  /*69f0*/  MUFU.EX2 R176, R176 ;  /* 0x000000b000b07308 */ /* 0x000f620000000800 */
[----:B-1----:R-:W-:Y:S01]  /*6a00*/  F2FP.F16.F32.PACK_AB R55, R181, R183 ;  /* 0x000000b7b537723e */ /* 0x002fe200000000ff */
[----:B------:R-:W-:-:S04]  /*6a10*/  FADD.FTZ R183, R183, R192 ;  /* 0x000000c0b7b77221 */ /* 0x000fc80000010000 */
[----:B------:R-:W-:Y:S02]  /*6a20*/  FADD.FTZ R183, R181, R183 ;  /* 0x000000b7b5b77221 */ /* 0x000fe40000010000 */
[----:B--2---:R-:W-:Y:S01]  /*6a30*/  HMMA.16816.F32 R32, R52, R44, R32 ;  /* 0x0000002c3420723c */ /* 0x004fe20000001820 */
[----:B------:R-:W-:Y:S01]  /*6a40*/  MUFU.EX2 R185, R185 ;  /* 0x000000b900b97308 */ /* 0x000fe20000000800 */
[----:B---3--:R-:W-:-:S04]  /*6a50*/  FADD.FTZ R161, R175, R161 ;  /* 0x000000a1afa17221 */ /* 0x008fc80000010000 */
[C---:B------:R-:W-:Y:S01]  /*6a60*/  HMMA.16816.F32 R28, R52.reuse, R46, R28 ;  /* 0x0000002e341c723c */ /* 0x040fe2000000181c */
[----:B------:R-:W1:Y:S02]  /*6a70*/  LDSM.16.MT88.4 R44, [R231+0xe000] ;  /* 0x00e00000e72c783b */ /* 0x000e640000004200 */
[----:B------:R-:W-:Y:S03]  /*6a80*/  MUFU.EX2 R186, R186 ;  /* 0x000000ba00ba7308 */ /* 0x000fe60000000800 */
[C---:B------:R-:W-:Y:S05]  /*6a90*/  HMMA.16816.F32 R24, R52.reuse, R40, R24 ;  /* 0x000000283418723c */ /* 0x040fea0000001818 */
[----:B------:R-:W-:Y:S01]  /*6aa0*/  MUFU.EX2 R173, R173 ;  /* 0x000000ad00ad7308 */ /* 0x000fe20000000800 */
[C---:B------:R-:W-:Y:S01]  /*6ab0*/  HMMA.16816.F32 R20, R52.reuse, R42, R20 ;  /* 0x0000002a3414723c */ /* 0x040fe20000001814 */
[----:B------:R-:W2:Y:S05]  /*6ac0*/  LDSM.16.MT88.4 R40, [R230+0xe000] ;  /* 0x00e00000e628783b */ /* 0x000eaa0000004200 */
[C---:B----4-:R-:W-:Y:S01]  /*6ad0*/  HMMA.16816.F32 R8, R52.reuse, R56, R8 ;  /* 0x000000383408723c */ /* 0x050fe20000001808 */
[----:B------:R-:W3:Y:S05]  /*6ae0*/  MUFU.EX2 R172, R172 ;  /* 0x000000ac00ac7308 */ /* 0x000eea0000000800 */
[C---:B------:R-:W-:Y:S01]  /*6af0*/  HMMA.16816.F32 R4, R52.reuse, R58, R4 ;  /* 0x0000003a3404723c */ /* 0x040fe20000001804 */
[----:B------:R-:W4:Y:S02]  /*6b00*/  LDSM.16.MT88.4 R56, [R229+0xe000] ;  /* 0x00e00000e538783b */ /* 0x000f240000004200 */
[----:B------:R-:W-:Y:S03]  /*6b10*/  MUFU.EX2 R169, R169 ;  /* 0x000000a900a97308 */ /* 0x000fe60000000800 */
[C---:B------:R-:W-:Y:S05]  /*6b20*/  HMMA.16816.F32 R16, R52.reuse, R36, R16 ;  /* 0x000000243410723c */ /* 0x040fea0000001810 */
[----:B------:R-:W1:Y:S01]  /*6b30*/  MUFU.EX2 R164, R164 ;  /* 0x000000a400a47308 */ /* 0x000e620000000800 */
[----:B------:R-:W-:Y:S01]  /*6b40*/  HMMA.16816.F32 R12, R52, R38, R12 ;  /* 0x00000026340c723c */ /* 0x000fe2000000180c */
[C---:B-----5:R-:W-:Y:S01]  /*6b50*/  F2FP.F16.F32.PACK_AB R36, R176.reuse, R175 ;  /* 0x000000afb024723e */ /* 0x060fe200000000ff */
[----:B------:R-:W-:Y:S01]  /*6b60*/  FADD.FTZ R176, R176, R161 ;  /* 0x000000a1b0b07221 */ /* 0x000fe20000010000 */
[----:B---3--:R-:W-:Y:S01]  /*6b70*/  F2FP.F16.F32.PACK_AB R37, R172, R173 ;  /* 0x000000adac25723e */ /* 0x008fe200000000ff */
[----:B------:R-:W-:-:S02]  /*6b80*/  FADD.FTZ R173, R173, R183 ;  /* 0x000000b7adad7221 */ /* 0x000fc40000010000 */
[----:B------:R-:W-:Y:S01]  /*6b90*/  FADD.FTZ R176, R185, R176 ;  /* 0x000000b0b9b07221 */ /* 0x000fe20000010000 */
[----:B------:R-:W-:Y:S01]  /*6ba0*/  F2FP.F16.F32.PACK_AB R38, R186, R185 ;  /* 0x000000b9ba26723e */ /* 0x000fe200000000ff */
[----:B------:R-:W3:Y:S01]  /*6bb0*/  MUFU.EX2 R187, R187 ;  /* 0x000000bb00bb7308 */ /* 0x000ee20000000800 */
[----:B------:R-:W-:Y:S01]  /*6bc0*/  FADD.FTZ R173, R172, R173 ;  /* 0x000000adacad7221 */ /* 0x000fe20000010000 */
[----:B------:R-:W-:Y:S01]  /*6bd0*/  FADD.FTZ R186, R186, R176 ;  /* 0x000000b0baba7221 */ /* 0x000fe20000010000 */
[----:B-1----:R-:W-:-:S05]  /*6be0*/  F2FP.F16.F32.PACK_AB R39, R164, R169 ;  /* 0x000000a9a427723e */ /* 0x002fca00000000ff */
[----:B------:R-:W1:Y:S01]  /*6bf0*/  MUFU.EX2 R193, R193 ;  /* 0x000000c100c17308 */ /* 0x000e620000000800 */
[----:B------:R-:W-:-:S04]  /*6c00*/  FADD.FTZ R169, R169, R173 ;  /* 0x000000ada9a97221 */ /* 0x000fc80000010000 */
[----:B------:R-:W-:Y:S01]  /*6c10*/  FADD.FTZ R169, R164, R169 ;  /* 0x000000a9a4a97221 */ /* 0x000fe20000010000 */
[----:B------:R-:W-:Y:S02]  /*6c20*/  HMMA.16816.F32 R32, R36, R48, R32 ;  /* 0x000000302420723c */ /* 0x000fe40000001820 */
[----:B------:R-:W5:Y:S01]  /*6c30*/  MUFU.EX2 R182, R182 ;  /* 0x000000b600b67308 */ /* 0x000f620000000800 */
[----:B---3--:R-:W-:-:S03]  /*6c40*/  FADD.FTZ R186, R187, R186 ;  /* 0x000000babbba7221 */ /* 0x008fc60000010000 */
[C---:B------:R-:W-:Y:S01]  /*6c50*/  HMMA.16816.F32 R28, R36.reuse, R50, R28 ;  /* 0x00000032241c723c */ /* 0x040fe2000000181c */
[----:B------:R-:W3:Y:S03]  /*6c60*/  LDSM.16.MT88.4 R48, [R232+0xe800] ;  /* 0x00e80000e830783b */ /* 0x000ee60000004200 */
[----:B------:R-:W4:Y:S01]  /*6c70*/  MUFU.EX2 R178, R178 ;  /* 0x000000b200b27308 */ /* 0x000f220000000800 */
[C---:B-1----:R-:W-:Y:S01]  /*6c80*/  F2FP.F16.F32.PACK_AB R52, R193.reuse, R187 ;  /* 0x000000bbc134723e */ /* 0x042fe200000000ff */
[----:B------:R-:W-:Y:S01]  /*6c90*/  HMMA.16816.F32 R24, R36, R44, R24 ;  /* 0x0000002c2418723c */ /* 0x000fe20000001818 */
[----:B------:R-:W-:-:S05]  /*6ca0*/  FADD.FTZ R193, R193, R186 ;  /* 0x000000bac1c17221 */ /* 0x000fca0000010000 */
[----:B------:R-:W-:Y:S01]  /*6cb0*/  HMMA.16816.F32 R20, R36, R46, R20 ;  /* 0x0000002e2414723c */ /* 0x000fe20000001814 */
[----:B------:R-:W1:Y:S01]  /*6cc0*/  LDSM.16.MT88.4 R44, [R231+0xe800] ;  /* 0x00e80000e72c783b */ /* 0x000e620000004200 */
[----:B------:R-:W-:Y:S01]  /*6cd0*/  MUFU.EX2 R155, R155 ;  /* 0x0000009b009b7308 */ /* 0x000fe20000000800 */
[----:B-----5:R-:W-:-:S03]  /*6ce0*/  FADD.FTZ R193, R182, R193 ;  /* 0x000000c1b6c17221 */ /* 0x020fc60000010000 */
[----:B--2---:R-:W-:Y:S01]  /*6cf0*/  HMMA.16816.F32 R16, R36, R40, R16 ;  /* 0x000000282410723c */ /* 0x004fe20000001810 */
[----:B----4-:R-:W-:-:S03]  /*6d00*/  F2FP.F16.F32.PACK_AB R54, R178, R182 ;  /* 0x000000b6b236723e */ /* 0x010fc600000000ff */
[----:B------:R-:W2:Y:S01]  /*6d10*/  MUFU.EX2 R154, R154 ;  /* 0x0000009a009a7308 */ /* 0x000ea20000000800 */
[----:B------:R-:W-:Y:S01]  /*6d20*/  FADD.FTZ R178, R178, R193 ;  /* 0x000000c1b2b27221 */ /* 0x000fe20000010000 */
[C---:B------:R-:W-:Y:S01]  /*6d30*/  HMMA.16816.F32 R12, R36.reuse, R42, R12 ;  /* 0x0000002a240c723c */ /* 0x040fe2000000180c */
[----:B------:R-:W4:Y:S05]  /*6d40*/  LDSM.16.MT88.4 R40, [R230+0xe800] ;  /* 0x00e80000e628783b */ /* 0x000f2a0000004200 */
[C---:B------:R-:W-:Y:S01]  /*6d50*/  HMMA.16816.F32 R8, R36.reuse, R56, R8 ;  /* 0x000000382408723c */ /* 0x040fe20000001808 */
[----:B------:R-:W-:Y:S05]  /*6d60*/  MUFU.EX2 R148, R148 ;  /* 0x0000009400947308 */ /* 0x000fea0000000800 */
[----:B------:R-:W-:Y:S01]  /*6d70*/  HMMA.16816.F32 R4, R36, R58, R4 ;  /* 0x0000003a2404723c */ /* 0x000fe20000001804 */
[----:B------:R-:W5:Y:S02]  /*6d80*/  LDSM.16.MT88.4 R36, [R229+0xe800] ;  /* 0x00e80000e524783b */ /* 0x000f640000004200 */
[----:B------:R-:W3:Y:S01]  /*6d90*/  MUFU.EX2 R147, R147 ;  /* 0x0000009300937308 */ /* 0x000ee20000000800 */
[----:B--2---:R-:W-:Y:S01]  /*6da0*/  F2FP.F16.F32.PACK_AB R53, R154, R155 ;  /* 0x0000009b9a35723e */ /* 0x004fe200000000ff */
[----:B------:R-:W-:-:S04]  /*6db0*/  FADD.FTZ R155, R155, R169 ;  /* 0x000000a99b9b7221 */ /* 0x000fc80000010000 */
[----:B------:R-:W-:Y:S02]  /*6dc0*/  FADD.FTZ R155, R154, R155 ;  /* 0x0000009b9a9b7221 */ /* 0x000fe40000010000 */
[----:B------:R-:W2:Y:S08]  /*6dd0*/  MUFU.EX2 R170, R170 ;  /* 0x000000aa00aa7308 */ /* 0x000eb00000000800 */
[----:B------:R-:W1:Y:S01]  /*6de0*/  MUFU.EX2 R165, R165 ;  /* 0x000000a500a57308 */ /* 0x000e620000000800 */
[----:B---3--:R-:W-:Y:S01]  /*6df0*/  F2FP.F16.F32.PACK_AB R55, R147, R148 ;  /* 0x000000949337723e */ /* 0x008fe200000000ff */
[----:B------:R-:W-:-:S04]  /*6e00*/  FADD.FTZ R148, R148, R155 ;  /* 0x0000009b94947221 */ /* 0x000fc80000010000 */
[----:B------:R-:W-:Y:S02]  /*6e10*/  FADD.FTZ R148, R147, R148 ;  /* 0x0000009493947221 */ /* 0x000fe40000010000 */
[----:B------:R-:W-:Y:S01]  /*6e20*/  HMMA.16816.F32 R32, R52, R48, R32 ;  /* 0x000000303420723c */ /* 0x000fe20000001820 */
        /* <DEDUP_REMOVED lines=8> */
[----:B------:R-:W1:Y:S01]  /*6eb0*/  MUFU.EX2 R96, R96 ;  /* 0x0000006000607308 */ /* 0x000e620000000800 */
[C---:B------:R-:W-:Y:S01]  /*6ec0*/  HMMA.16816.F32 R20, R52.reuse, R46, R20 ;  /* 0x0000002e3414723c */ /* 0x040fe20000001814 */
[----:B------:R-:W2:Y:S05]  /*6ed0*/  LDSM.16.MT88.4 R44, [R231+0xf000] ;  /* 0x00f00000e72c783b */ /* 0x000eaa0000004200 */
[----:B----4-:R-:W-:Y:S01]  /*6ee0*/  HMMA.16816.F32 R16, R52, R40, R16 ;  /* 0x000000283410723c */ /* 0x010fe20000001810 */
[----:B------:R-:W4:Y:S01]  /*6ef0*/  MUFU.EX2 R93, R93 ;  /* 0x0000005d005d7308 */ /* 0x000f220000000800 */
[----:B---3--:R-:W-:Y:S01]  /*6f00*/  F2FP.F16.F32.PACK_AB R58, R149, R160 ;  /* 0x000000a0953a723e */ /* 0x008fe200000000ff */
[----:B------:R-:W-:-:S03]  /*6f10*/  FADD.FTZ R160, R160, R178 ;  /* 0x000000b2a0a07221 */ /* 0x000fc60000010000 */
[C---:B------:R-:W-:Y:S01]  /*6f20*/  HMMA.16816.F32 R12, R52.reuse, R42, R12 ;  /* 0x0000002a340c723c */ /* 0x040fe2000000180c */
[----:B------:R-:W3:Y:S01]  /*6f30*/  LDSM.16.MT88.4 R40, [R230+0xf000] ;  /* 0x00f00000e628783b */ /* 0x000ee20000004200 */
[----:B------:R-:W-:Y:S01]  /*6f40*/  FADD.FTZ R160, R149, R160 ;  /* 0x000000a095a07221 */ /* 0x000fe20000010000 */
[----:B------:R-:W4:Y:S01]  /*6f50*/  MUFU.EX2 R92, R92 ;  /* 0x0000005c005c7308 */ /* 0x000f220000000800 */
[----:B-1----:R-:W-:Y:S02]  /*6f60*/  FADD.FTZ R148, R96, R148 ;  /* 0x0000009460947221 */ /* 0x002fe40000010000 */
[C---:B-----5:R-:W-:Y:S05]  /*6f70*/  HMMA.16816.F32 R8, R52.reuse, R36, R8 ;  /* 0x000000243408723c */ /* 0x060fea0000001808 */
[----:B------:R-:W1:Y:S01]  /*6f80*/  MUFU.EX2 R89, R89 ;  /* 0x0000005900597308 */ /* 0x000e620000000800 */
[----:B------:R-:W-:Y:S01]  /*6f90*/  HMMA.16816.F32 R4, R52, R38, R4 ;  /* 0x000000263404723c */ /* 0x000fe20000001804 */
[----:B------:R-:W5:Y:S01]  /*6fa0*/  LDSM.16.MT88.4 R36, [R229+0xf000] ;  /* 0x00f00000e524783b */ /* 0x000f620000004200 */
[C---:B----4-:R-:W-:Y:S01]  /*6fb0*/  F2FP.F16.F32.PACK_AB R57, R93.reuse, R96 ;  /* 0x000000605d39723e */ /* 0x050fe200000000ff */
[----:B------:R-:W-:-:S04]  /*6fc0*/  FADD.FTZ R93, R93, R148 ;  /* 0x000000945d5d7221 */ /* 0x000fc80000010000 */
[----:B------:R-:W-:Y:S01]  /*6fd0*/  MUFU.EX2 R144, R144 ;  /* 0x0000009000907308 */ /* 0x000fe20000000800 */
[----:B------:R-:W-:-:S07]  /*6fe0*/  FADD.FTZ R93, R92, R93 ;  /* 0x0000005d5c5d7221 */ /* 0x000fce0000010000 */
[----:B------:R-:W4:Y:S01]  /*6ff0*/  MUFU.EX2 R143, R143 ;  /* 0x0000008f008f7308 */ /* 0x000f220000000800 */
[C---:B-1----:R-:W-:Y:S01]  /*7000*/  F2FP.F16.F32.PACK_AB R59, R89.reuse, R92 ;  /* 0x0000005c593b723e */ /* 0x042fe200000000ff */
[----:B------:R-:W-:-:S06]  /*7010*/  FADD.FTZ R93, R89, R93 ;  /* 0x0000005d595d7221 */ /* 0x000fcc0000010000 */
[C---:B--2---:R-:W-:Y:S01]  /*7020*/  HMMA.16816.F32 R32, R56.reuse, R48, R32 ;  /* 0x000000303820723c */ /* 0x044fe20000001820 */
[----:B------:R-:W-:Y:S05]  /*7030*/  MUFU.EX2 R86, R86 ;  /* 0x0000005600567308 */ /* 0x000fea0000000800 */
[C---:B------:R-:W-:Y:S01]  /*7040*/  HMMA.16816.F32 R28, R56.reuse, R50, R28 ;  /* 0x00000032381c723c */ /* 0x040fe2000000181c */
[----:B------:R-:W1:Y:S02]  /*7050*/  LDSM.16.MT88.4 R48, [R232+0xf800] ;  /* 0x00f80000e830783b */ /* 0x000e640000004200 */
[----:B------:R-:W2:Y:S01]  /*7060*/  MUFU.EX2 R83, R83 ;  /* 0x0000005300537308 */ /* 0x000ea20000000800 */
[C---:B----4-:R-:W-:Y:S01]  /*7070*/  F2FP.F16.F32.PACK_AB R52, R143.reuse, R144 ;  /* 0x000000908f34723e */ /* 0x050fe200000000ff */
[----:B------:R-:W-:Y:S01]  /*7080*/  FADD.FTZ R144, R144, R160 ;  /* 0x000000a090907221 */ /* 0x000fe20000010000 */
[----:B------:R-:W-:Y:S03]  /*7090*/  HMMA.16816.F32 R24, R56, R44, R24 ;  /* 0x0000002c3818723c */ /* 0x000fe60000001818 */
[----:B------:R-:W-:-:S02]  /*70a0*/  FADD.FTZ R144, R143, R144 ;  /* 0x000000908f907221 */ /* 0x000fc40000010000 */
[----:B------:R-:W-:Y:S01]  /*70b0*/  MUFU.EX2 R88, R88 ;  /* 0x0000005800587308 */ /* 0x000fe20000000800 */
[C---:B------:R-:W-:Y:S01]  /*70c0*/  HMMA.16816.F32 R20, R56.reuse, R46, R20 ;  /* 0x0000002e3814723c */ /* 0x040fe20000001814 */
[----:B------:R-:W4:Y:S05]  /*70d0*/  LDSM.16.MT88.4 R44, [R231+0xf800] ;  /* 0x00f80000e72c783b */ /* 0x000f2a0000004200 */
[----:B---3--:R-:W-:Y:S01]  /*70e0*/  HMMA.16816.F32 R16, R56, R40, R16 ;  /* 0x000000283810723c */ /* 0x008fe20000001810 */
[----:B------:R-:W3:Y:S01]  /*70f0*/  MUFU.EX2 R85, R85 ;  /* 0x0000005500557308 */ /* 0x000ee20000000800 */
[----:B--2---:R-:W-:Y:S01]  /*7100*/  F2FP.F16.F32.PACK_AB R54, R83, R86 ;  /* 0x000000565336723e */ /* 0x004fe200000000ff */
[----:B------:R-:W-:-:S03]  /*7110*/  FADD.FTZ R86, R86, R144 ;  /* 0x0000009056567221 */ /* 0x000fc60000010000 */
[C---:B------:R-:W-:Y:S01]  /*7120*/  HMMA.16816.F32 R12, R56.reuse, R42, R12 ;  /* 0x0000002a380c723c */ /* 0x040fe2000000180c */
[----:B------:R-:W2:Y:S01]  /*7130*/  LDSM.16.MT88.4 R40, [R230+0xf800] ;  /* 0x00f80000e628783b */ /* 0x000ea20000004200 */
[----:B------:R-:W-:Y:S01]  /*7140*/  FADD.FTZ R86, R83, R86 ;  /* 0x0000005653567221 */ /* 0x000fe20000010000 */
[----:B------:R-:W-:Y:S03]  /*7150*/  MUFU.EX2 R84, R84 ;  /* 0x0000005400547308 */ /* 0x000fe60000000800 */
[C---:B-----5:R-:W-:Y:S05]  /*7160*/  HMMA.16816.F32 R8, R56.reuse, R36, R8 ;  /* 0x000000243808723c */ /* 0x060fea0000001808 */
[----:B------:R-:W5:Y:S01]  /*7170*/  MUFU.EX2 R81, R81 ;  /* 0x0000005100517308 */ /* 0x000f620000000800 */
[----:B------:R-:W-:Y:S01]  /*7180*/  HMMA.16816.F32 R4, R56, R38, R4 ;  /* 0x000000263804723c */ /* 0x000fe20000001804 */
[----:B------:R-:W2:Y:S01]  /*7190*/  LDSM.16.MT88.4 R36, [R229+0xf800] ;  /* 0x00f80000e524783b */ /* 0x000ea20000004200 */
[----:B---3--:R-:W-:Y:S01]  /*71a0*/  F2FP.F16.F32.PACK_AB R53, R85, R88 ;  /* 0x000000585535723e */ /* 0x008fe200000000ff */
[----:B------:R-:W-:-:S04]  /*71b0*/  FADD.FTZ R88, R88, R93 ;  /* 0x0000005d58587221 */ /* 0x000fc80000010000 */
[--C-:B------:R-:W-:Y:S01]  /*71c0*/  FFMA.FTZ R57, R74, UR4, -R120.reuse ;  /* 0x000000044a397c23 */ /* 0x100fe20008010878 */
[----:B------:R-:W-:Y:S01]  /*71d0*/  FFMA.FTZ R56, R75, UR4, -R120 ;  /* 0x000000044b387c23 */ /* 0x000fe20008010878 */
[--C-:B------:R-:W-:Y:S01]  /*71e0*/  FFMA.FTZ R58, R80, UR4, -R102.reuse ;  /* 0x00000004503a7c23 */ /* 0x100fe20008010866 */
[--C-:B------:R-:W-:Y:S01]  /*71f0*/  FFMA.FTZ R59, R77, UR4, -R102.reuse ;  /* 0x000000044d3b7c23 */ /* 0x100fe20008010866 */
[----:B------:R-:W-:Y:S01]  /*7200*/  FFMA.FTZ R74, R76, UR4, -R102 ;  /* 0x000000044c4a7c23 */ /* 0x000fe20008010866 */
[----:B------:R-:W-:Y:S01]  /*7210*/  MUFU.EX2 R82, R82 ;  /* 0x0000005200527308 */ /* 0x000fe20000000800 */
[--C-:B------:R-:W-:Y:S01]  /*7220*/  FFMA.FTZ R75, R91, UR4, -R120.reuse ;  /* 0x000000045b4b7c23 */ /* 0x100fe20008010878 */
[--C-:B------:R-:W-:Y:S01]  /*7230*/  FFMA.FTZ R76, R90, UR4, -R120.reuse ;  /* 0x000000045a4c7c23 */ /* 0x100fe20008010878 */
[--C-:B------:R-:W-:Y:S01]  /*7240*/  FFMA.FTZ R77, R87, UR4, -R120.reuse ;  /* 0x00000004574d7c23 */ /* 0x100fe20008010878 */
[----:B-----5:R-:W-:Y:S01]  /*7250*/  F2FP.F16.F32.PACK_AB R55, R81, R84 ;  /* 0x000000545137723e */ /* 0x020fe200000000ff */
[--C-:B------:R-:W-:Y:S01]  /*7260*/  FFMA.FTZ R80, R101, UR4, -R120.reuse ;  /* 0x0000000465507c23 */ /* 0x100fe20008010878 */
[----:B------:R-:W-:Y:S01]  /*7270*/  FFMA.FTZ R87, R100, UR4, -R120 ;  /* 0x0000000464577c23 */ /* 0x000fe20008010878 */
[----:B------:R-:W-:Y:S01]  /*7280*/  FFMA.FTZ R90, R98, UR4, -R102 ;  /* 0x00000004625a7c23 */ /* 0x000fe20008010866 */
[----:B------:R-:W3:Y:S01]  /*7290*/  MUFU.EX2 R79, R79 ;  /* 0x0000004f004f7308 */ /* 0x000ee20000000800 */
[----:B------:R-:W-:-:S02]  /*72a0*/  FADD.FTZ R88, R85, R88 ;  /* 0x0000005855587221 */ /* 0x000fc40000010000 */
[----:B-1----:R-:W-:Y:S02]  /*72b0*/  HMMA.16816.F32 R32, R52, R48, R32 ;  /* 0x000000303420723c */ /* 0x002fe40000001820 */
[----:B------:R-:W-:-:S03]  /*72c0*/  FADD.FTZ R84, R84, R88 ;  /* 0x0000005854547221 */ /* 0x000fc60000010000 */
[----:B------:R-:W-:Y:S01]  /*72d0*/  MUFU.EX2 R78, R78 ;  /* 0x0000004e004e7308 */ /* 0x000fe20000000800 */
[----:B------:R-:W-:Y:S01]  /*72e0*/  HMMA.16816.F32 R28, R52, R50, R28 ;  /* 0x00000032341c723c */ /* 0x000fe2000000181c */
[----:B------:R-:W1:Y:S01]  /*72f0*/  LDSM.16.MT88.4 R48, [R232+0x10000] ;  /* 0x01000000e830783b */ /* 0x000e620000004200 */
[----:B------:R-:W-:-:S04]  /*7300*/  FADD.FTZ R84, R81, R84 ;  /* 0x0000005451547221 */ /* 0x000fc80000010000 */
[C---:B----4-:R-:W-:Y:S01]  /*7310*/  HMMA.16816.F32 R24, R52.reuse, R44, R24 ;  /* 0x0000002c3418723c */ /* 0x050fe20000001818 */
[----:B------:R-:W-:Y:S05]  /*7320*/  MUFU.EX2 R56, R56 ;  /* 0x0000003800387308 */ /* 0x000fea0000000800 */
[C---:B------:R-:W-:Y:S01]  /*7330*/  HMMA.16816.F32 R20, R52.reuse, R46, R20 ;  /* 0x0000002e3414723c */ /* 0x040fe20000001814 */
[----:B------:R-:W4:Y:S02]  /*7340*/  LDSM.16.MT88.4 R44, [R231+0x10000] ;  /* 0x01000000e72c783b */ /* 0x000f240000004200 */
[----:B------:R-:W-:Y:S03]  /*7350*/  MUFU.EX2 R58, R58 ;  /* 0x0000003a003a7308 */ /* 0x000fe60000000800 */
[C---:B--2---:R-:W-:Y:S05]  /*7360*/  HMMA.16816.F32 R16, R52.reuse, R40, R16 ;  /* 0x000000283410723c */ /* 0x044fea0000001810 */
[----:B------:R-:W2:Y:S01]  /*7370*/  MUFU.EX2 R59, R59 ;  /* 0x0000003b003b7308 */ /* 0x000ea20000000800 */
[C---:B------:R-:W-:Y:S01]  /*7380*/  HMMA.16816.F32 R12, R52.reuse, R42, R12 ;  /* 0x0000002a340c723c */ /* 0x040fe2000000180c */
[----:B------:R-:W5:Y:S05]  /*7390*/  LDSM.16.MT88.4 R40, [R230+0x10000] ;  /* 0x01000000e628783b */ /* 0x000f6a0000004200 */
[C---:B------:R-:W-:Y:S01]  /*73a0*/  HMMA.16816.F32 R8, R52.reuse, R36, R8 ;  /* 0x000000243408723c */ /* 0x040fe20000001808 */
[----:B------:R-:W-:Y:S05]  /*73b0*/  MUFU.EX2 R74, R74 ;  /* 0x0000004a004a7308 */ /* 0x000fea0000000800 */
[----:B------:R-:W-:Y:S01]  /*73c0*/  HMMA.16816.F32 R4, R52, R38, R4 ;  /* 0x000000263404723c */ /* 0x000fe20000001804 */
[----:B------:R-:W5:Y:S02]  /*73d0*/  LDSM.16.MT88.4 R36, [R229+0x10000] ;  /* 0x01000000e524783b */ /* 0x000f640000004200 */
[----:B------:R-:W1:Y:S04]  /*73e0*/  MUFU.EX2 R73, R73 ;  /* 0x0000004900497308 */ /* 0x000e680000000800 */
[----:B---3--:R-:W-:Y:S01]  /*73f0*/  F2FP.F16.F32.PACK_AB R52, R79, R82 ;  /* 0x000000524f34723e */ /* 0x008fe200000000ff */
[----:B------:R-:W-:Y:S01]  /*7400*/  FADD.FTZ R82, R82, R86 ;  /* 0x0000005652527221 */ /* 0x000fe20000010000 */
[----:B--2---:R-:W-:Y:S01]  /*7410*/  F2FP.F16.F32.PACK_AB R53, R59, R58 ;  /* 0x0000003a3b35723e */ /* 0x004fe200000000ff */
[----:B------:R-:W-:Y:S01]  /*7420*/  FADD.FTZ R58, R58, R84 ;  /* 0x000000543a3a7221 */ /* 0x000fe20000010000 */
[----:B------:R-:W-:Y:S01]  /*7430*/  F2FP.F16.F32.PACK_AB R54, R56, R78 ;  /* 0x0000004e3836723e */ /* 0x000fe200000000ff */
[----:B------:R-:W-:Y:S01]  /*7440*/  MUFU.EX2 R57, R57 ;  /* 0x0000003900397308 */ /* 0x000fe20000000800 */
[----:B------:R-:W-:Y:S01]  /*7450*/  FADD.FTZ R82, R79, R82 ;  /* 0x000000524f527221 */ /* 0x000fe20000010000 */
[----:B------:R-:W-:-:S03]  /*7460*/  FADD.FTZ R58, R59, R58 ;  /* 0x0000003a3b3a7221 */ /* 0x000fc60000010000 */
[----:B------:R-:W-:Y:S01]  /*7470*/  FADD.FTZ R78, R78, R82 ;  /* 0x000000524e4e7221 */ /* 0x000fe20000010000 */
[----:B-1----:R-:W-:Y:S02]  /*7480*/  F2FP.F16.F32.PACK_AB R55, R73, R74 ;  /* 0x0000004a4937723e */ /* 0x002fe400000000ff */
[----:B------:R-:W1:Y:S01]  /*7490*/  MUFU.EX2 R71, R71 ;  /* 0x0000004700477308 */ /* 0x000e620000000800 */
[----:B------:R-:W-:Y:S01]  /*74a0*/  FADD.FTZ R74, R74, R58 ;  /* 0x0000003a4a4a7221 */ /* 0x000fe20000010000 */
[----:B------:R-:W-:-:S03]  /*74b0*/  FADD.FTZ R78, R56, R78 ;  /* 0x0000004e384e7221 */ /* 0x000fc60000010000 */
[----:B------:R-:W-:Y:S01]  /*74c0*/  FADD.FTZ R74, R73, R74 ;  /* 0x0000004a494a7221 */ /* 0x000fe20000010000 */
[C---:B------:R-:W-:Y:S02]  /*74d0*/  HMMA.16816.F32 R32, R52.reuse, R48, R32 ;  /* 0x000000303420723c */ /* 0x040fe40000001820 */
[----:B------:R-:W-:Y:S04]  /*74e0*/  MUFU.EX2 R70, R70 ;  /* 0x0000004600467308 */ /* 0x000fe80000000800 */
[C---:B------:R-:W-:Y:S01]  /*74f0*/  HMMA.16816.F32 R28, R52.reuse, R50, R28 ;  /* 0x00000032341c723c */ /* 0x040fe2000000181c */
[----:B------:R-:W2:Y:S03]  /*7500*/  LDSM.16.MT88.4 R48, [R232+0x10800] ;  /* 0x01080000e830783b */ /* 0x000ea60000004200 */
[----:B------:R-:W3:Y:S02]  /*7510*/  MUFU.EX2 R67, R67 ;  /* 0x0000004300437308 */ /* 0x000ee40000000800 */
[C---:B----4-:R-:W-:Y:S06]  /*7520*/  HMMA.16816.F32 R24, R52.reuse, R44, R24 ;  /* 0x0000002c3418723c */ /* 0x050fec0000001818 */
[----:B------:R-:W-:Y:S01]  /*7530*/  HMMA.16816.F32 R20, R52, R46, R20 ;  /* 0x0000002e3414723c */ /* 0x000fe20000001814 */
[----:B------:R-:W-:Y:S01]  /*7540*/  MUFU.EX2 R72, R72 ;  /* 0x0000004800487308 */ /* 0x000fe20000000800 */
[----:B-1----:R-:W-:Y:S01]  /*7550*/  F2FP.F16.F32.PACK_AB R44, R71, R57 ;  /* 0x00000039472c723e */ /* 0x002fe200000000ff */
[----:B------:R-:W-:-:S03]  /*7560*/  FADD.FTZ R57, R57, R78 ;  /* 0x0000004e39397221 */ /* 0x000fc60000010000 */
[C---:B-----5:R-:W-:Y:S01]  /*7570*/  HMMA.16816.F32 R16, R52.reuse, R40, R16 ;  /* 0x000000283410723c */ /* 0x060fe20000001810 */
[----:B------:R-:W-:Y:S02]  /*7580*/  FADD.FTZ R57, R71, R57 ;  /* 0x0000003947397221 */ /* 0x000fe40000010000 */
[----:B------:R-:W1:Y:S01]  /*7590*/  MUFU.EX2 R3, R69 ;  /* 0x0000004500037308 */ /* 0x000e620000000800 */
[C---:B---3--:R-:W-:Y:S01]  /*75a0*/  F2FP.F16.F32.PACK_AB R46, R67.reuse, R70 ;  /* 0x00000046432e723e */ /* 0x048fe200000000ff */
[----:B------:R-:W-:Y:S01]  /*75b0*/  FADD.FTZ R70, R70, R57 ;  /* 0x0000003946467221 */ /* 0x000fe20000010000 */
[C---:B------:R-:W-:Y:S01]  /*75c0*/  HMMA.16816.F32 R12, R52.reuse, R42, R12 ;  /* 0x0000002a340c723c */ /* 0x040fe2000000180c */
[----:B------:R-:W3:Y:S02]  /*75d0*/  LDSM.16.MT88.4 R40, [R231+0x10800] ;  /* 0x01080000e728783b */ /* 0x000ee40000004200 */
[----:B------:R-:W-:Y:S02]  /*75e0*/  FADD.FTZ R70, R67, R70 ;  /* 0x0000004643467221 */ /* 0x000fe40000010000 */
[----:B------:R-:W-:Y:S01]  /*75f0*/  MUFU.EX2 R68, R68 ;  /* 0x0000004400447308 */ /* 0x000fe20000000800 */
[C---:B------:R-:W-:Y:S06]  /*7600*/  HMMA.16816.F32 R8, R52.reuse, R36, R8 ;  /* 0x000000243408723c */ /* 0x040fec0000001808 */
[----:B------:R-:W-:Y:S01]  /*7610*/  HMMA.16816.F32 R4, R52, R38, R4 ;  /* 0x000000263404723c */ /* 0x000fe20000001804 */
[----:B------:R-:W4:Y:S01]  /*7620*/  LDSM.16.MT88.4 R36, [R230+0x10800] ;  /* 0x01080000e624783b */ /* 0x000f220000004200 */
[----:B------:R-:W5:Y:S01]  /*7630*/  MUFU.EX2 R65, R65 ;  /* 0x0000004100417308 */ /* 0x000f620000000800 */
[----:B-1----:R-:W-:Y:S01]  /*7640*/  F2FP.F16.F32.PACK_AB R45, R3, R72 ;  /* 0x00000048032d723e */ /* 0x002fe200000000ff */
[--C-:B------:R-:W-:Y:S01]  /*7650*/  FFMA.FTZ R69, R66, UR4, -R120.reuse ;  /* 0x0000000442457c23 */ /* 0x100fe20008010878 */
[----:B------:R-:W1:Y:S01]  /*7660*/  LDSM.16.MT88.4 R52, [R229+0x10800] ;  /* 0x01080000e534783b */ /* 0x000e620000004200 */
[----:B------:R-:W-:Y:S01]  /*7670*/  FFMA.FTZ R66, R94, UR4, -R120 ;  /* 0x000000045e427c23 */ /* 0x000fe20008010878 */
[----:B------:R-:W-:-:S03]  /*7680*/  FADD.FTZ R72, R72, R74 ;  /* 0x0000004a48487221 */ /* 0x000fc60000010000 */
        /* <DEDUP_REMOVED lines=8> */
[C---:B------:R-:W-:Y:S03]  /*7710*/  HMMA.16816.F32 R28, R44.reuse, R50, R28 ;  /* 0x000000322c1c723c */ /* 0x040fe6000000181c */
[----:B------:R-:W2:Y:S01]  /*7720*/  MUFU.EX2 R76, R76 ;  /* 0x0000004c004c7308 */ /* 0x000ea20000000800 */
[C---:B---3--:R-:W-:Y:S01]  /*7730*/  F2FP.F16.F32.PACK_AB R48, R66.reuse, R69 ;  /* 0x000000454230723e */ /* 0x048fe200000000ff */
[----:B------:R-:W-:Y:S01]  /*7740*/  FADD.FTZ R69, R69, R70 ;  /* 0x0000004645457221 */ /* 0x000fe20000010000 */
[----:B------:R-:W-:Y:S03]  /*7750*/  HMMA.16816.F32 R24, R44, R40, R24 ;  /* 0x000000282c18723c */ /* 0x000fe60000001818 */
[----:B------:R-:W-:-:S02]  /*7760*/  FADD.FTZ R69, R66, R69 ;  /* 0x0000004542457221 */ /* 0x000fc40000010000 */
[----:B------:R-:W-:Y:S01]  /*7770*/  MUFU.EX2 R64, R64 ;  /* 0x0000004000407308 */ /* 0x000fe20000000800 */
[C---:B------:R-:W-:Y:S01]  /*7780*/  HMMA.16816.F32 R20, R44.reuse, R42, R20 ;  /* 0x0000002a2c14723c */ /* 0x040fe20000001814 */
[----:B------:R-:W3:Y:S05]  /*7790*/  LDSM.16.MT88.4 R40, [R232+0x11000] ;  /* 0x01100000e828783b */ /* 0x000eea0000004200 */
[----:B----4-:R-:W-:Y:S01]  /*77a0*/  HMMA.16816.F32 R16, R44, R36, R16 ;  /* 0x000000242c10723c */ /* 0x010fe20000001810 */
[----:B------:R-:W4:Y:S01]  /*77b0*/  MUFU.EX2 R63, R63 ;  /* 0x0000003f003f7308 */ /* 0x000f220000000800 */
[----:B--2---:R-:W-:Y:S01]  /*77c0*/  F2FP.F16.F32.PACK_AB R50, R76, R75 ;  /* 0x0000004b4c32723e */ /* 0x004fe200000000ff */
[----:B------:R-:W-:-:S03]  /*77d0*/  FADD.FTZ R75, R75, R69 ;  /* 0x000000454b4b7221 */ /* 0x000fc60000010000 */
[C---:B------:R-:W-:Y:S01]  /*77e0*/  HMMA.16816.F32 R12, R44.reuse, R38, R12 ;  /* 0x000000262c0c723c */ /* 0x040fe2000000180c */
[----:B------:R-:W2:Y:S01]  /*77f0*/  LDSM.16.MT88.4 R36, [R231+0x11000] ;  /* 0x01100000e724783b */ /* 0x000ea20000004200 */
[----:B------:R-:W-:Y:S01]  /*7800*/  FADD.FTZ R75, R76, R75 ;  /* 0x0000004b4c4b7221 */ /* 0x000fe20000010000 */
[----:B------:R-:W-:Y:S03]  /*7810*/  MUFU.EX2 R62, R62 ;  /* 0x0000003e003e7308 */ /* 0x000fe60000000800 */
[C---:B-1----:R-:W-:Y:S05]  /*7820*/  HMMA.16816.F32 R8, R44.reuse, R52, R8 ;  /* 0x000000342c08723c */ /* 0x042fea0000001808 */
[----:B------:R-:W1:Y:S01]  /*7830*/  MUFU.EX2 R61, R61 ;  /* 0x0000003d003d7308 */ /* 0x000e620000000800 */
[----:B------:R-:W-:Y:S01]  /*7840*/  HMMA.16816.F32 R4, R44, R54, R4 ;  /* 0x000000362c04723c */ /* 0x000fe20000001804 */
[----:B------:R-:W5:Y:S01]  /*7850*/  LDSM.16.MT88.4 R44, [R230+0x11000] ;  /* 0x01100000e62c783b */ /* 0x000f620000004200 */
[----:B----4-:R-:W-:Y:S01]  /*7860*/  F2FP.F16.F32.PACK_AB R49, R63, R64 ;  /* 0x000000403f31723e */ /* 0x010fe200000000ff */
[----:B------:R-:W-:-:S02]  /*7870*/  FADD.FTZ R64, R64, R68 ;  /* 0x0000004440407221 */ /* 0x000fc40000010000 */
[----:B------:R-:W4:Y:S02]  /*7880*/  LDSM.16.MT88.4 R52, [R229+0x11000] ;  /* 0x01100000e534783b */ /* 0x000f240000004200 */
[----:B------:R-:W3:Y:S01]  /*7890*/  MUFU.EX2 R77, R77 ;  /* 0x0000004d004d7308 */ /* 0x000ee20000000800 */
[----:B------:R-:W-:-:S07]  /*78a0*/  FADD.FTZ R64, R63, R64 ;  /* 0x000000403f407221 */ /* 0x000fce0000010000 */
[----:B------:R-:W2:Y:S01]  /*78b0*/  MUFU.EX2 R80, R80 ;  /* 0x0000005000507308 */ /* 0x000ea20000000800 */
[----:B-1----:R-:W-:Y:S01]  /*78c0*/  F2FP.F16.F32.PACK_AB R51, R61, R62 ;  /* 0x0000003e3d33723e */ /* 0x002fe200000000ff */
[----:B------:R-:W-:-:S04]  /*78d0*/  FADD.FTZ R62, R62, R64 ;  /* 0x000000403e3e7221 */ /* 0x000fc80000010000 */
[----:B------:R-:W-:Y:S02]  /*78e0*/  FADD.FTZ R62, R61, R62 ;  /* 0x0000003e3d3e7221 */ /* 0x000fe40000010000 */
[----:B---3--:R-:W-:Y:S01]  /*78f0*/  HMMA.16816.F32 R32, R48, R40, R32 ;  /* 0x000000283020723c */ /* 0x008fe20000001820 */
[----:B------:R-:W1:Y:S01]  /*7900*/  MUFU.EX2 R87, R87 ;  /* 0x0000005700577308 */ /* 0x000e620000000800 */
[----:B------:R-:W-:-:S04]  /*7910*/  FADD.FTZ R75, R77, R75 ;  /* 0x0000004b4d4b7221 */ /* 0x000fc80000010000 */
[C---:B------:R-:W-:Y:S01]  /*7920*/  HMMA.16816.F32 R28, R48.reuse, R42, R28 ;  /* 0x0000002a301c723c */ /* 0x040fe2000000181c */
[----:B------:R-:W-:Y:S02]  /*7930*/  LDSM.16.MT88.4 R40, [R230+0x11800] ;  /* 0x01180000e628783b */ /* 0x000fe40000004200 */
[----:B------:R-:W3:Y:S01]  /*7940*/  MUFU.EX2 R252, R252 ;  /* 0x000000fc00fc7308 */ /* 0x000ee20000000800 */
[C---:B--2---:R-:W-:Y:S01]  /*7950*/  F2FP.F16.F32.PACK_AB R132, R80.reuse, R77 ;  /* 0x0000004d5084723e */ /* 0x044fe200000000ff */
[----:B------:R-:W-:Y:S01]  /*7960*/  FADD.FTZ R75, R80, R75 ;  /* 0x0000004b504b7221 */ /* 0x000fe20000010000 */
[C---:B------:R-:W-:Y:S05]  /*7970*/  HMMA.16816.F32 R24, R48.reuse, R36, R24 ;  /* 0x000000243018723c */ /* 0x040fea0000001818 */
[----:B------:R-:W2:Y:S01]  /*7980*/  MUFU.EX2 R60, R60 ;  /* 0x0000003c003c7308 */ /* 0x000ea20000000800 */
[----:B-----5:R-:W-:Y:S01]  /*7990*/  HMMA.16816.F32 R16, R48, R44, R16 ;  /* 0x0000002c3010723c */ /* 0x020fe20000001810 */
[----:B-1----:R-:W-:-:S05]  /*79a0*/  FADD.FTZ R75, R87, R75 ;  /* 0x0000004b574b7221 */ /* 0x002fca0000010000 */
[C---:B------:R-:W-:Y:S01]  /*79b0*/  HMMA.16816.F32 R20, R48.reuse, R38, R20 ;  /* 0x000000263014723c */ /* 0x040fe20000001814 */
[----:B------:R-:W-:Y:S01]  /*79c0*/  FFMA.FTZ R44, R97, UR4, -R102 ;  /* 0x00000004612c7c23 */ /* 0x000fe20008010866 */
[----:B------:R-:W1:Y:S01]  /*79d0*/  MUFU.EX2 R90, R90 ;  /* 0x0000005a005a7308 */ /* 0x000e620000000800 */
[C---:B---3--:R-:W-:Y:S01]  /*79e0*/  F2FP.F16.F32.PACK_AB R134, R252.reuse, R87 ;  /* 0x00000057fc86723e */ /* 0x048fe200000000ff */
[----:B------:R-:W3:Y:S01]  /*79f0*/  LDSM.16.MT88.4 R36, [R231+0x11800] ;  /* 0x01180000e724783b */ /* 0x000ee20000004200 */
[----:B------:R-:W-:Y:S01]  /*7a00*/  FADD.FTZ R252, R252, R75 ;  /* 0x0000004bfcfc7221 */ /* 0x000fe20000010000 */
[C---:B------:R-:W-:Y:S04]  /*7a10*/  HMMA.16816.F32 R12, R48.reuse, R46, R12 ;  /* 0x0000002e300c723c */ /* 0x040fe8000000180c */
[----:B------:R-:W5:Y:S01]  /*7a20*/  MUFU.EX2 R44, R44 ;  /* 0x0000002c002c7308 */ /* 0x000f620000000800 */
[----:B--2---:R-:W-:Y:S01]  /*7a30*/  FADD.FTZ R62, R60, R62 ;  /* 0x0000003e3c3e7221 */ /* 0x004fe20000010000 */
[C---:B----4-:R-:W-:Y:S06]  /*7a40*/  HMMA.16816.F32 R8, R48.reuse, R52, R8 ;  /* 0x000000343008723c */ /* 0x050fec0000001808 */
[----:B------:R-:W2:Y:S01]  /*7a50*/  MUFU.EX2 R251, R251 ;  /* 0x000000fb00fb7308 */ /* 0x000ea20000000800 */
[C---:B-1----:R-:W-:Y:S01]  /*7a60*/  F2FP.F16.F32.PACK_AB R133, R90.reuse, R60 ;  /* 0x0000003c5a85723e */ /* 0x042fe200000000ff */
[----:B------:R-:W-:Y:S01]  /*7a70*/  HMMA.16816.F32 R4, R48, R54, R4 ;  /* 0x000000363004723c */ /* 0x000fe20000001804 */
[----:B------:R-:W-:-:S04]  /*7a80*/  FADD.FTZ R62, R90, R62 ;  /* 0x0000003e5a3e7221 */ /* 0x000fc80000010000 */
[----:B-----5:R-:W-:Y:S01]  /*7a90*/  FADD.FTZ R62, R44, R62 ;  /* 0x0000003e2c3e7221 */ /* 0x020fe20000010000 */
[----:B--2---:R-:W-:-:S03]  /*7aa0*/  F2FP.F16.F32.PACK_AB R135, R251, R44 ;  /* 0x0000002cfb87723e */ /* 0x004fc600000000ff */
[----:B------:R-:W-:-:S04]  /*7ab0*/  FADD.FTZ R251, R251, R62 ;  /* 0x0000003efbfb7221 */ /* 0x000fc80000010000 */
[C---:B------:R-:W-:Y:S06]  /*7ac0*/  HMMA.16816.F32 R160, R132.reuse, R156, R32 ;  /* 0x0000009c84a0723c */ /* 0x040fec0000001820 */
[C---:B------:R-:W-:Y:S01]  /*7ad0*/  HMMA.16816.F32 R156, R132.reuse, R158, R28 ;  /* 0x0000009e849c723c */ /* 0x040fe2000000181c */
[----:B------:R-:W1:Y:S05]  /*7ae0*/  LDSM.16.MT88.4 R28, [R229+0x11800] ;  /* 0x01180000e51c783b */ /* 0x000e6a0000004200 */
[C---:B---3--:R-:W-:Y:S06]  /*7af0*/  HMMA.16816.F32 R152, R132.reuse, R36, R24 ;  /* 0x000000248498723c */ /* 0x048fec0000001818 */
[C---:B------:R-:W-:Y:S06]  /*7b00*/  HMMA.16816.F32 R148, R132.reuse, R38, R20 ;  /* 0x000000268494723c */ /* 0x040fec0000001814 */
[C---:B------:R-:W-:Y:S06]  /*7b10*/  HMMA.16816.F32 R144, R132.reuse, R40, R16 ;  /* 0x000000288490723c */ /* 0x040fec0000001810 */
[C---:B------:R-:W-:Y:S06]  /*7b20*/  HMMA.16816.F32 R140, R132.reuse, R42, R12 ;  /* 0x0000002a848c723c */ /* 0x040fec000000180c */
[C---:B-1----:R-:W-:Y:S06]  /*7b30*/  HMMA.16816.F32 R136, R132.reuse, R28, R8 ;  /* 0x0000001c8488723c */ /* 0x042fec0000001808 */
[----:B------:R-:W-:Y:S01]  /*7b40*/  HMMA.16816.F32 R132, R132, R30, R4 ;  /* 0x0000001e8484723c */ /* 0x000fe20000001804 */
[----:B------:R-:W-:-:S08]  /*7b50*/  NOP ;  /* 0x0000000000007918 */ /* 0x000fd00000000000 */
[----:B------:R-:W-:-:S15]  /*7b60*/  @!P0 BRA `(.L_x_2209) ;  /* 0x00000050000c8947 */ /* 0x000fde0003800000 */
[----:B------:R-:W-:Y:S01]  /*7b70*/  ULEA UR10, -UR10, URZ, 0x8 ;  /* 0x0000003f0a0a7291 */ /* 0x000fe2000f8e413f */
[----:B------:R-:W-:Y:S01]  /*7b80*/  IADD3 R250, R188, -0x2, RZ ;  /* 0xfffffffebcfa7810 */ /* 0x000fe20007ffe0ff */
[----:B------:R-:W-:Y:S01]  /*7b90*/  IMAD.MOV.U32 R247, RZ, RZ, R191 ;  /* 0x000000fffff77224 */ /* 0x000fe200078e00bf */
[----:B------:R-:W-:Y:S01]  /*7ba0*/  MOV R248, R190 ;  /* 0x000000be00f87202 */ /* 0x000fe20000000f00 */
[----:B------:R-:W-:Y:S01]  /*7bb0*/  USHF.R.S32.HI UR4, URZ, 0x1f, UR10 ;  /* 0x0000001f3f047899 */ /* 0x000fe2000801140a */
[----:B------:R-:W-:Y:S01]  /*7bc0*/  MOV R3, R0 ;  /* 0x0000000000037202 */ /* 0x000fe20000000f00 */
[----:B------:R-:W-:Y:S01]  /*7bd0*/  IMAD.MOV.U32 R164, RZ, RZ, R2 ;  /* 0x000000ffffa47224 */ /* 0x000fe200078e0002 */
[----:B------:R-:W-:Y:S01]  /*7be0*/  MOV R246, UR10 ;  /* 0x0000000a00f67c02 */ /* 0x000fe20008000f00 */
[----:B------:R-:W-:Y:S02]  /*7bf0*/  ULDC UR7, c[0x0][0x248] ;  /* 0x0000920000077ab9 */ /* 0x000fe40000000800 */
[----:B------:R-:W-:Y:S01]  /*7c00*/  IMAD.U32 R243, RZ, RZ, UR4 ;  /* 0x00000004fff37e24 */ /* 0x000fe2000f8e00ff */
[----:B------:R-:W-:-:S06]  /*7c10*/  ULDC UR4, c[0x0][0x2ec] ;  /* 0x0000bb0000047ab9 */ /* 0x000fcc0000000800 */
.L_x_2213:
[----:B------:R-:W-:Y:S04]  /*7c20*/  DEPBAR.LE SB0, 0x0 ;  /* 0x000080000000791a */ /* 0x000fe80000000000 */
[----:B------:R-:W-:Y:S01]  /*7c30*/  BAR.SYNC.DEFER_BLOCKING 0x0 ;  /* 0x0000000000007b1d */ /* 0x000fe20000010000 */
[----:B------:R-:W-:Y:S02]  /*7c40*/  MOV R10, R246 ;  /* 0x000000f6000a7202 */ /* 0x000fe40000000f00 */
[----:B------:R-:W-:Y:S03]  /*7c50*/  MOV R6, R243 ;  /* 0x000000f300067202 */ /* 0x000fe60000000f00 */
[----:B------:R-:W-:Y:S05]  /*7c60*/  @P6 BRA `(.L_x_2210) ;  /* 0x0000000000f46947 */ /* 0x000fea0003800000 */
[----:B------:R-:W1:Y:S01]  /*7c70*/  LDC R0, c[0x0][0x380] ;  /* 0x0000e000ff007b82 */ /* 0x000e620000000800 */
[----:B------:R-:W-:Y:S04]  /*7c80*/  SHF.L.U32 R4, R250, 0x8, RZ ;  /* 0x00000008fa047819 */ /* 0x000fe800000006ff */
[----:B------:R-:W-:Y:S01]  /*7c90*/  IABS R6, R4 ;  /* 0x0000000400067213 */ /* 0x000fe20000000000 */
[C---:B------:R-:W-:Y:S05]  /*7ca0*/  VIADD R11, R4.reuse, 0x100 ;  /* 0x00000100040b7836 */ /* 0x040fea0000000000 */
[----:B------:R-:W-:Y:S02]  /*7cb0*/  IABS R8, R11 ;  /* 0x0000000b00087213 */ /* 0x000fe40000000000 */
[-C--:B-1----:R-:W-:Y:S02]  /*7cc0*/  IABS R2, R0.reuse ;  /* 0x0000000000027213 */ /* 0x082fe40000000000 */
[-C--:B------:R-:W-:Y:S02]  /*7cd0*/  LOP3.LUT R4, R4, R0.reuse, RZ, 0x3c, !PT ;  /* 0x0000000004047212 */ /* 0x080fe400078e3cff */
[----:B------:R-:W1:Y:S01]  /*7ce0*/  I2F.RP R12, R2 ;  /* 0x00000002000c7306 */ /* 0x000e620000209400 */
[----:B------:R-:W-:Y:S02]  /*7cf0*/  LOP3.LUT R11, R11, R0, RZ, 0x3c, !PT ;  /* 0x000000000b0b7212 */ /* 0x000fe400078e3cff */
[----:B------:R-:W-:Y:S02]  /*7d00*/  ISETP.GE.AND P0, PT, R4, RZ, PT ;  /* 0x000000ff0400720c */ /* 0x000fe40003f06270 */
[----:B------:R-:W-:Y:S05]  /*7d10*/  ISETP.GE.AND P2, PT, R11, RZ, PT ;  /* 0x000000ff0b00720c */ /* 0x000fea0003f46270 */
        /* <DEDUP_REMOVED lines=9> */
[C---:B------:R-:W-:Y:S03]  /*7db0*/  IADD3 R5, -R9.reuse, RZ, RZ ;  /* 0x000000ff09057210 */ /* 0x040fe60007ffe1ff */
[----:B------:R-:W-:Y:S02]  /*7dc0*/  IMAD.MOV R7, RZ, RZ, -R10 ;  /* 0x000000ffff077224 */ /* 0x000fe400078e0a0a */
[C---:B------:R-:W-:Y:S02]  /*7dd0*/  IMAD R6, R2.reuse, R5, R6 ;  /* 0x0000000502067224 */ /* 0x040fe400078e0206 */
[C---:B------:R-:W-:Y:S03]  /*7de0*/  IMAD R8, R2.reuse, R7, R8 ;  /* 0x0000000702087224 */ /* 0x040fe600078e0208 */
        /* <DEDUP_REMOVED lines=23> */
[----:B------:R-:W-:Y:S02]  /*7f60*/  IMAD R9, R9, R0, -0x100 ;  /* 0xffffff0009097424 */ /* 0x000fe400078e0200 */
[----:B------:R3:W2:Y:S03]  /*7f70*/  LDG.E R8, desc[UR20][R6.64] ;  /* 0x0000001406087981 */ /* 0x0006a6000c1e1900 */
[----:B------:R-:W-:Y:S02]  /*7f80*/  SHF.R.S32.HI R0, RZ, 0x1f, R9 ;  /* 0x0000001fff007819 */ /* 0x000fe40000011409 */
[----:B---3--:R-:W3:Y:S03]  /*7f90*/  LDC.64 R6, c[0x0][0x250] ;  /* 0x00009400ff067b82 */ /* 0x008ee60000000a00 */
[-C--:B---3--:R-:W-:Y:S02]  /*7fa0*/  IMAD R0, R0, R6.reuse, RZ ;  /* 0x0000000600007224 */ /* 0x088fe400078e02ff */
[C---:B------:R-:W-:Y:S04]  /*7fb0*/  IMAD.WIDE.U32 R10, R9.reuse, R6, RZ ;  /* 0x00000006090a7225 */ /* 0x040fe800078e00ff */
[----:B------:R-:W-:Y:S04]  /*7fc0*/  IMAD R0, R9, R7, R0 ;  /* 0x0000000709007224 */ /* 0x000fe800078e0200 */
[----:B------:R-:W-:Y:S01]  /*7fd0*/  IMAD.IADD R11, R11, 0x1, R0 ;  /* 0x000000010b0b7824 */ /* 0x000fe200078e0200 */
[----:B--2---:R-:W-:Y:S04]  /*7fe0*/  IADD3 R2, -R8, R2, RZ ;  /* 0x0000000208027210 */ /* 0x004fe80007ffe1ff */
[----:B------:R-:W-:Y:S01]  /*7ff0*/  SHF.R.S32.HI R6, RZ, 0x1f, R2 ;  /* 0x0000001fff067819 */ /* 0x000fe20000011402 */
[-C--:B-1----:R-:W-:Y:S04]  /*8000*/  IMAD.WIDE.U32 R10, R2, R4.reuse, R10 ;  /* 0x00000004020a7225 */ /* 0x082fe800078e000a */
[----:B------:R-:W-:Y:S04]  /*8010*/  IMAD R6, R6, R4, RZ ;  /* 0x0000000406067224 */ /* 0x000fe800078e02ff */
[----:B------:R-:W-:Y:S05]  /*8020*/  IMAD R6, R2, R5, R6 ;  /* 0x0000000502067224 */ /* 0x000fea00078e0206 */
[----:B------:R-:W-:Y:S07]  /*8030*/  IADD3 R6, R11, R6, RZ ;  /* 0x000000060b067210 */ /* 0x000fee0007ffe0ff */
.L_x_2210:
[C---:B------:R-:W-:Y:S04]  /*8040*/  LEA R248, P0, R10.reuse, R248, 0x1 ;  /* 0x000000f80af87211 */ /* 0x040fe800078008ff */
[----:B------:R-:W-:Y:S02]  /*8050*/  LEA.HI.X R247, R10, R247, R6, 0x1, P0 ;  /* 0x000000f70af77211 */ /* 0x000fe400000f0c06 */
[----:B------:R-:W-:Y:S03]  /*8060*/  IADD3 R4, P0, R248, UR12, RZ ;  /* 0x0000000cf8047c10 */ /* 0x000fe6000ff1e0ff */
[----:B------:R-:W-:Y:S01]  /*8070*/  IMAD.MOV.U32 R249, RZ, RZ, R247 ;  /* 0x000000fffff97224 */ /* 0x000fe200078e00f7 */
[----:B------:R-:W-:Y:S02]  /*8080*/  IADD3.X R5, R247, UR11, RZ, P0, !PT ;  /* 0x0000000bf7057c10 */ /* 0x000fe400087fe4ff */
[----:B------:R-:W-:Y:S02]  /*8090*/  IADD3 R18, P0, R4, UR12, RZ ;  /* 0x0000000c04127c10 */ /* 0x000fe4000ff1e0ff */
[----:B------:R-:W-:Y:S01]  /*80a0*/  @!PT LDS RZ, [RZ] ;  /* 0x00000000fffff984 */ /* 0x000fe20000000800 */
[----:B------:R-:W-:Y:S01]  /*80b0*/  @!PT LDS RZ, [RZ] ;  /* 0x00000000fffff984 */ /* 0x000fe20000000800 */
[----:B------:R-:W-:Y:S01]  /*80c0*/  @!PT LDS RZ, [RZ] ;  /* 0x00000000fffff984 */ /* 0x000fe20000000800 */
[----:B------:R-:W-:Y:S02]  /*80d0*/  LDGSTS.E.BYPASS.LTC128B.128 [R242+0xa000], desc[UR20][R248.64] ;  /* 0x0a000000f8f27fae */ /* 0x000fe4000b901d54 */
[----:B------:R-:W-:Y:S02]  /*80e0*/  IADD3.X R19, R5, UR11, RZ, P0, !PT ;  /* 0x0000000b05137c10 */ /* 0x000fe400087fe4ff */
[----:B------:R-:W-:Y:S01]  /*80f0*/  IADD3 R16, P0, R18, UR12, RZ ;  /* 0x0000000c12107c10 */ /* 0x000fe2000ff1e0ff */
[----:B------:R1:W-:Y:S03]  /*8100*/  LDGSTS.E.BYPASS.LTC128B.128 [R242+0xa800], desc[UR20][R4.64] ;  /* 0x0a80000004f27fae */ /* 0x0003e6000b901d54 */
[----:B------:R-:W-:Y:S01]  /*8110*/  IADD3.X R17, R19, UR11, RZ, P0, !PT ;  /* 0x0000000b13117c10 */ /* 0x000fe200087fe4ff */
[----:B------:R-:W-:Y:S01]  /*8120*/  LDGSTS.E.BYPASS.LTC128B.128 [R242+0xb000], desc[UR20][R18.64] ;  /* 0x0b00000012f27fae */ /* 0x000fe2000b901d54 */
[----:B------:R-:W-:Y:S03]  /*8130*/  IADD3 R14, P0, R16, UR12, RZ ;  /* 0x0000000c100e7c10 */ /* 0x000fe6000ff1e0ff */
[----:B------:R2:W-:Y:S01]  /*8140*/  LDGSTS.E.BYPASS.LTC128B.128 [R242+0xb800], desc[UR20][R16.64] ;  /* 0x0b80000010f27fae */ /* 0x0005e2000b901d54 */
[----:B------:R-:W-:Y:S02]  /*8150*/  IADD3.X R15, R17, UR11, RZ, P0, !PT ;  /* 0x0000000b110f7c10 */ /* 0x000fe400087fe4ff */
[----:B------:R-:W-:Y:S03]  /*8160*/  IADD3 R12, P0, R14, UR12, RZ ;  /* 0x0000000c0e0c7c10 */ /* 0x000fe6000ff1e0ff */
[----:B------:R3:W-:Y:S01]  /*8170*/  LDGSTS.E.BYPASS.LTC128B.128 [R242+0xc000], desc[UR20][R14.64] ;  /* 0x0c0000000ef27fae */ /* 0x0007e2000b901d54 */
[----:B------:R-:W-:Y:S02]  /*8180*/  IADD3.X R13, R15, UR11, RZ, P0, !PT ;  /* 0x0000000b0f0d7c10 */ /* 0x000fe400087fe4ff */
[----:B------:R-:W-:Y:S03]  /*8190*/  IADD3 R10, P0, R12, UR12, RZ ;  /* 0x0000000c0c0a7c10 */ /* 0x000fe6000ff1e0ff */
[----:B------:R-:W-:Y:S01]  /*81a0*/  LDGSTS.E.BYPASS.LTC128B.128 [R242+0xc800], desc[UR20][R12.64] ;  /* 0x0c8000000cf27fae */ /* 0x000fe2000b901d54 */
[----:B------:R-:W-:Y:S02]  /*81b0*/  IADD3.X R11, R13, UR11, RZ, P0, !PT ;  /* 0x0000000b0d0b7c10 */ /* 0x000fe400087fe4ff */
[----:B------:R-:W-:Y:S03]  /*81c0*/  IADD3 R8, P0, R10, UR12, RZ ;  /* 0x0000000c0a087c10 */ /* 0x000fe6000ff1e0ff */
[----:B------:R4:W-:Y:S01]  /*81d0*/  LDGSTS.E.BYPASS.LTC128B.128 [R242+0xd000], desc[UR20][R10.64] ;  /* 0x0d0000000af27fae */ /* 0x0009e2000b901d54 */
[----:B------:R-:W-:Y:S02]  /*81e0*/  IADD3.X R9, R11, UR11, RZ, P0, !PT ;  /* 0x0000000b0b097c10 */ /* 0x000fe400087fe4ff */
[----:B------:R-:W-:Y:S03]  /*81f0*/  IADD3 R6, P0, R8, UR12, RZ ;  /* 0x0000000c08067c10 */ /* 0x000fe6000ff1e0ff */
[----:B------:R5:W-:Y:S01]  /*8200*/  LDGSTS.E.BYPASS.LTC128B.128 [R242+0xd800], desc[UR20][R8.64] ;  /* 0x0d80000008f27fae */ /* 0x000be2000b901d54 */
[----:B------:R-:W-:Y:S02]  /*8210*/  IADD3.X R7, R9, UR11, RZ, P0, !PT ;  /* 0x0000000b09077c10 */ /* 0x000fe400087fe4ff */
[----:B-1----:R-:W-:Y:S03]  /*8220*/  IADD3 R4, P0, R6, UR12, RZ ;  /* 0x0000000c06047c10 */ /* 0x002fe6000ff1e0ff */
[----:B------:R-:W-:Y:S01]  /*8230*/  LDGSTS.E.BYPASS.LTC128B.128 [R242+0xe000], desc[UR20][R6.64] ;  /* 0x0e00000006f27fae */ /* 0x000fe2000b901d54 */
[----:B------:R-:W-:Y:S02]  /*8240*/  IADD3.X R5, R7, UR11, RZ, P0, !PT ;  /* 0x0000000b07057c10 */ /* 0x000fe400087fe4ff */
[----:B--2---:R-:W-:Y:S03]  /*8250*/  IADD3 R16, P0, R4, UR12, RZ ;  /* 0x0000000c04107c10 */ /* 0x004fe6000ff1e0ff */
[----:B------:R1:W-:Y:S01]  /*8260*/  LDGSTS.E.BYPASS.LTC128B.128 [R242+0xe800], desc[UR20][R4.64] ;  /* 0x0e80000004f27fae */ /* 0x0003e2000b901d54 */
[----:B------:R-:W-:Y:S02]  /*8270*/  IADD3.X R17, R5, UR11, RZ, P0, !PT ;  /* 0x0000000b05117c10 */ /* 0x000fe400087fe4ff */
[----:B---3--:R-:W-:Y:S03]  /*8280*/  IADD3 R14, P0, R16, UR12, RZ ;  /* 0x0000000c100e7c10 */ /* 0x008fe6000ff1e0ff */
[----:B------:R2:W-:Y:S01]  /*8290*/  LDGSTS.E.BYPASS.LTC128B.128 [R242+0xf000], desc[UR20][R16.64] ;  /* 0x0f00000010f27fae */ /* 0x0005e2000b901d54 */
[----:B------:R-:W-:Y:S02]  /*82a0*/  IADD3.X R15, R17, UR11, RZ, P0, !PT ;  /* 0x0000000b110f7c10 */ /* 0x000fe400087fe4ff */
[----:B----4-:R-:W-:Y:S03]  /*82b0*/  IADD3 R10, P0, R14, UR12, RZ ;  /* 0x0000000c0e0a7c10 */ /* 0x010fe6000ff1e0ff */
[----:B------:R-:W-:Y:S01]  /*82c0*/  LDGSTS.E.BYPASS.LTC128B.128 [R242+0xf800], desc[UR20][R14.64] ;  /* 0x0f8000000ef27fae */ /* 0x000fe2000b901d54 */
[----:B------:R-:W-:Y:S02]  /*82d0*/  IADD3.X R11, R15, UR11, RZ, P0, !PT ;  /* 0x0000000b0f0b7c10 */ /* 0x000fe400087fe4ff */
[----:B-----5:R-:W-:Y:S03]  /*82e0*/  IADD3 R8, P0, R10, UR12, RZ ;  /* 0x0000000c0a087c10 */ /* 0x020fe6000ff1e0ff */
[----:B------:R-:W-:Y:S01]  /*82f0*/  LDGSTS.E.BYPASS.LTC128B.128 [R242+0x10000], desc[UR20][R10.64] ;  /* 0x100000000af27fae */ /* 0x000fe2000b901d54 */
[----:B------:R-:W-:Y:S05]  /*8300*/  IADD3.X R9, R11, UR11, RZ, P0, !PT ;  /* 0x0000000b0b097c10 */ /* 0x000fea00087fe4ff */
[----:B------:R3:W-:Y:S01]  /*8310*/  LDGSTS.E.BYPASS.LTC128B.128 [R242+0x10800], desc[UR20][R8.64] ;  /* 0x1080000008f27fae */ /* 0x0007e2000b901d54 */
[----:B-1----:R-:W-:Y:S04]  /*8320*/  IADD3 R4, P0, R8, UR12, RZ ;  /* 0x0000000c08047c10 */ /* 0x002fe8000ff1e0ff */
[----:B------:R-:W-:Y:S02]  /*8330*/  IADD3.X R5, R9, UR11, RZ, P0, !PT ;  /* 0x0000000b09057c10 */ /* 0x000fe400087fe4ff */
[----:B------:R-:W-:Y:S03]  /*8340*/  IADD3 R6, P0, R4, UR12, RZ ;  /* 0x0000000c04067c10 */ /* 0x000fe6000ff1e0ff */
[----:B------:R-:W-:Y:S01]  /*8350*/  LDGSTS.E.BYPASS.LTC128B.128 [R242+0x11000], desc[UR20][R4.64] ;  /* 0x1100000004f27fae */ /* 0x000fe2000b901d54 */
[----:B------:R-:W-:Y:S02]  /*8360*/  IADD3.X R7, R5, UR11, RZ, P0, !PT ;  /* 0x0000000b05077c10 */ /* 0x000fe400087fe4ff */
[----:B------:R-:W-:Y:S03]  /*8370*/  ISETP.GE.AND P0, PT, R250, 0x1, PT ;  /* 0x00000001fa00780c */ /* 0x000fe60003f06270 */
[----:B------:R1:W-:Y:S04]  /*8380*/  LDGSTS.E.BYPASS.LTC128B.128 [R242+0x11800], desc[UR20][R6.64] ;  /* 0x1180000006f27fae */ /* 0x0003e8000b901d54 */
[----:B------:R-:W-:Y:S04]  /*8390*/  LDSM.16.M88.4 R128, [R239] ;  /* 0x00000000ef80783b */ /* 0x000fe80000000200 */
[----:B--2---:R-:W-:Y:S04]  /*83a0*/  LDSM.16.M88.4 R16, [R238+0x800] ;  /* 0x00080000ee10783b */ /* 0x004fe80000000200 */
[----:B---3--:R-:W1:Y:S04]  /*83b0*/  LDSM.16.M88.4 R8, [R238] ;  /* 0x00000000ee08783b */ /* 0x008e680000000200 */
[----:B------:R-:W2:Y:S04]  /*83c0*/  LDSM.16.M88.4 R24, [R238+0x1000] ;  /* 0x00100000ee18783b */ /* 0x000ea80000000200 */
[----:B------:R-:W3:Y:S04]  /*83d0*/  LDSM.16.M88.4 R32, [R238+0x1800] ;  /* 0x00180000ee20783b */ /* 0x000ee80000000200 */
[----:B------:R-:W0:Y:S04]  /*83e0*/  LDGDEPBAR ;  /* 0x00000000000079af */ /* 0x000e280000000000 */
[----:B------:R-:W4:Y:S04]  /*83f0*/  LDSM.16.M88.4 R40, [R238+0x2000] ;  /* 0x00200000ee28783b */ /* 0x000f280000000200 */
[----:B------:R-:W5:Y:S04]  /*8400*/  LDSM.16.M88.4 R48, [R238+0x2800] ;  /* 0x00280000ee30783b */ /* 0x000f680000000200 */
[----:B------:R-:W5:Y:S04]  /*8410*/  LDSM.16.M88.4 R56, [R238+0x3000] ;  /* 0x00300000ee38783b */ /* 0x000f680000000200 */
[----:B------:R-:W5:Y:S04]  /*8420*/  LDSM.16.M88.4 R64, [R238+0x3800] ;  /* 0x00380000ee40783b */ /* 0x000f680000000200 */
[----:B------:R-:W5:Y:S04]  /*8430*/  LDSM.16.M88.4 R72, [R238+0x4000] ;  /* 0x00400000ee48783b */ /* 0x000f680000000200 */
[----:B------:R-:W5:Y:S01]  /*8440*/  LDSM.16.M88.4 R80, [R238+0x4800] ;  /* 0x00480000ee50783b */ /* 0x000f620000000200 */
[C---:B-1----:R-:W-:Y:S03]  /*8450*/  HMMA.16816.F32 R4, R128.reuse, R8, RZ ;  /* 0x000000088004723c */ /* 0x042fe600000018ff */
[----:B------:R-:W1:Y:S04]  /*8460*/  LDSM.16.M88.4 R88, [R238+0x5000] ;  /* 0x00500000ee58783b */ /* 0x000e680000000200 */
[----:B------:R-:W1:Y:S01]  /*8470*/  LDSM.16.M88.4 R96, [R238+0x5800] ;  /* 0x00580000ee60783b */ /* 0x000e620000000200 */
[C---:B------:R-:W-:Y:S03]  /*8480*/  HMMA.16816.F32 R8, R128.reuse, R10, RZ ;  /* 0x0000000a8008723c */ /* 0x040fe600000018ff */
[----:B------:R-:W1:Y:S03]  /*8490*/  LDSM.16.M88.4 R104, [R238+0x6000] ;  /* 0x00600000ee68783b */ /* 0x000e660000000200 */
[C---:B------:R-:W-:Y:S01]  /*84a0*/  HMMA.16816.F32 R12, R128.reuse, R16, RZ ;  /* 0x00000010800c723c */ /* 0x040fe200000018ff */
[----:B------:R-:W1:Y:S04]  /*84b0*/  LDSM.16.M88.4 R112, [R238+0x6800] ;  /* 0x00680000ee70783b */ /* 0x000e680000000200 */
[----:B------:R-:W1:Y:S01]  /*84c0*/  LDSM.16.M88.4 R120, [R238+0x7000] ;  /* 0x00700000ee78783b */ /* 0x000e620000000200 */
[C---:B------:R-:W-:Y:S03]  /*84d0*/  HMMA.16816.F32 R16, R128.reuse, R18, RZ ;  /* 0x000000128010723c */ /* 0x040fe600000018ff */
[----:B------:R-:W1:Y:S03]  /*84e0*/  LDSM.16.M88.4 R168, [R238+0x7800] ;  /* 0x00780000eea8783b */ /* 0x000e660000000200 */
[C---:B--2---:R-:W-:Y:S01]  /*84f0*/  HMMA.16816.F32 R20, R128.reuse, R24, RZ ;  /* 0x000000188014723c */ /* 0x044fe200000018ff */
[----:B------:R-:W-:Y:S04]  /*8500*/  LDSM.16.M88.4 R172, [R237] ;  /* 0x00000000edac783b */ /* 0x000fe80000000200 */
[----:B------:R-:W2:Y:S01]  /*8510*/  LDSM.16.M88.4 R176, [R236] ;  /* 0x00000000ecb0783b */ /* 0x000ea20000000200 */
[C---:B------:R-:W-:Y:S03]  /*8520*/  HMMA.16816.F32 R24, R128.reuse, R26, RZ ;  /* 0x0000001a8018723c */ /* 0x040fe600000018ff */
[----:B------:R-:W2:Y:S03]  /*8530*/  LDSM.16.M88.4 R180, [R236+0x800] ;  /* 0x00080000ecb4783b */ /* 0x000ea60000000200 */
[C---:B---3--:R-:W-:Y:S01]  /*8540*/  HMMA.16816.F32 R28, R128.reuse, R32, RZ ;  /* 0x00000020801c723c */ /* 0x048fe200000018ff */
[----:B------:R-:W3:Y:S04]  /*8550*/  LDSM.16.M88.4 R184, [R236+0x1000] ;  /* 0x00100000ecb8783b */ /* 0x000ee80000000200 */
[----:B------:R-:W3:Y:S01]  /*8560*/  LDSM.16.M88.4 R188, [R236+0x1800] ;  /* 0x00180000ecbc783b */ /* 0x000ee20000000200 */
[C---:B------:R-:W-:Y:S03]  /*8570*/  HMMA.16816.F32 R32, R128.reuse, R34, RZ ;  /* 0x000000228020723c */ /* 0x040fe600000018ff */
[----:B------:R-:W3:Y:S03]  /*8580*/  LDSM.16.M88.4 R192, [R236+0x2000] ;  /* 0x00200000ecc0783b */ /* 0x000ee60000000200 */
[C---:B----4-:R-:W-:Y:S01]  /*8590*/  HMMA.16816.F32 R36, R128.reuse, R40, RZ ;  /* 0x000000288024723c */ /* 0x050fe200000018ff */
[----:B------:R-:W4:Y:S04]  /*85a0*/  LDSM.16.M88.4 R196, [R236+0x2800] ;  /* 0x00280000ecc4783b */ /* 0x000f280000000200 */
[----:B------:R-:W4:Y:S01]  /*85b0*/  LDSM.16.M88.4 R200, [R236+0x3000] ;  /* 0x00300000ecc8783b */ /* 0x000f220000000200 */
[C---:B------:R-:W-:Y:S03]  /*85c0*/  HMMA.16816.F32 R40, R128.reuse, R42, RZ ;  /* 0x0000002a8028723c */ /* 0x040fe600000018ff */
[----:B------:R-:W4:Y:S03]  /*85d0*/  LDSM.16.M88.4 R204, [R236+0x3800] ;  /* 0x00380000eccc783b */ /* 0x000f260000000200 */
[C---:B-----5:R-:W-:Y:S01]  /*85e0*/  HMMA.16816.F32 R44, R128.reuse, R48, RZ ;  /* 0x00000030802c723c */ /* 0x060fe200000018ff */
[----:B------:R-:W-:Y:S04]  /*85f0*/  LDSM.16.M88.4 R208, [R236+0x5000] ;  /* 0x00500000ecd0783b */ /* 0x000fe80000000200 */
[----:B------:R-:W-:Y:S01]  /*8600*/  LDSM.16.M88.4 R212, [R236+0x5800] ;  /* 0x00580000ecd4783b */ /* 0x000fe20000000200 */
[C---:B------:R-:W-:Y:S03]  /*8610*/  HMMA.16816.F32 R48, R128.reuse, R50, RZ ;  /* 0x000000328030723c */ /* 0x040fe600000018ff */
[----:B------:R-:W-:Y:S03]  /*8620*/  LDSM.16.M88.4 R216, [R166+0x7000] ;  /* 0x00700000a6d8783b */ /* 0x000fe60000000200 */
        /* <DEDUP_REMOVED lines=24> */
[C---:B------:R-:W-:Y:S06]  /*87b0*/  HMMA.16816.F32 R12, R172.reuse, R180, R12 ;  /* 0x000000b4ac0c723c */ /* 0x040fec000000180c */
[C---:B------:R-:W-:Y:S01]  /*87c0*/  HMMA.16816.F32 R16, R172.reuse, R182, R16 ;  /* 0x000000b6ac10723c */ /* 0x040fe20000001810 */
[----:B------:R-:W5:Y:S05]  /*87d0*/  LDSM.16.M88.4 R180, [R236+0x6000] ;  /* 0x00600000ecb4783b */ /* 0x000f6a0000000200 */
[C---:B---3--:R-:W-:Y:S06]  /*87e0*/  HMMA.16816.F32 R20, R172.reuse, R184, R20 ;  /* 0x000000b8ac14723c */ /* 0x048fec0000001814 */
[C---:B------:R-:W-:Y:S01]  /*87f0*/  HMMA.16816.F32 R24, R172.reuse, R186, R24 ;  /* 0x000000baac18723c */ /* 0x040fe20000001818 */
[----:B------:R-:W3:Y:S05]  /*8800*/  LDSM.16.M88.4 R184, [R236+0x6800] ;  /* 0x00680000ecb8783b */ /* 0x000eea0000000200 */
[C---:B------:R-:W-:Y:S06]  /*8810*/  HMMA.16816.F32 R28, R172.reuse, R188, R28 ;  /* 0x000000bcac1c723c */ /* 0x040fec000000181c */
[C---:B------:R-:W-:Y:S01]  /*8820*/  HMMA.16816.F32 R32, R172.reuse, R190, R32 ;  /* 0x000000beac20723c */ /* 0x040fe20000001820 */
[----:B------:R-:W-:Y:S05]  /*8830*/  LDSM.16.M88.4 R188, [R235] ;  /* 0x00000000ebbc783b */ /* 0x000fea0000000200 */
[C---:B------:R-:W-:Y:S06]  /*8840*/  HMMA.16816.F32 R36, R172.reuse, R192, R36 ;  /* 0x000000c0ac24723c */ /* 0x040fec0000001824 */
[C---:B------:R-:W-:Y:S01]  /*8850*/  HMMA.16816.F32 R40, R172.reuse, R194, R40 ;  /* 0x000000c2ac28723c */ /* 0x040fe20000001828 */
[----:B------:R-:W-:Y:S05]  /*8860*/  LDSM.16.M88.4 R192, [R234] ;  /* 0x00000000eac0783b */ /* 0x000fea0000000200 */
[C---:B----4-:R-:W-:Y:S06]  /*8870*/  HMMA.16816.F32 R44, R172.reuse, R196, R44 ;  /* 0x000000c4ac2c723c */ /* 0x050fec000000182c */
[C---:B------:R-:W-:Y:S05]  /*8880*/  HMMA.16816.F32 R48, R172.reuse, R198, R48 ;  /* 0x000000c6ac30723c */ /* 0x040fea0000001830 */
[C---:B------:R-:W-:Y:S01]  /*8890*/  VIADD R196, R234.reuse, 0x800 ;  /* 0x00000800eac47836 */ /* 0x040fe20000000000 */
[C---:B------:R-:W-:Y:S05]  /*88a0*/  HMMA.16816.F32 R52, R172.reuse, R200, R52 ;  /* 0x000000c8ac34723c */ /* 0x040fea0000001834 */
[----:B------:R-:W-:Y:S01]  /*88b0*/  LDSM.16.M88.4 R196, [R196] ;  /* 0x00000000c4c4783b */ /* 0x000fe20000000200 */
[C---:B------:R-:W-:Y:S05]  /*88c0*/  HMMA.16816.F32 R56, R172.reuse, R202, R56 ;  /* 0x000000caac38723c */ /* 0x040fea0000001838 */
[C---:B------:R-:W-:Y:S01]  /*88d0*/  VIADD R200, R234.reuse, 0x1000 ;  /* 0x00001000eac87836 */ /* 0x040fe20000000000 */
[C---:B------:R-:W-:Y:S05]  /*88e0*/  HMMA.16816.F32 R60, R172.reuse, R204, R60 ;  /* 0x000000ccac3c723c */ /* 0x040fea000000183c */
[----:B------:R-:W-:Y:S01]  /*88f0*/  LDSM.16.M88.4 R200, [R200] ;  /* 0x00000000c8c8783b */ /* 0x000fe20000000200 */
[C---:B------:R-:W-:Y:S05]  /*8900*/  HMMA.16816.F32 R64, R172.reuse, R206, R64 ;  /* 0x000000ceac40723c */ /* 0x040fea0000001840 */
[C---:B------:R-:W-:Y:S01]  /*8910*/  VIADD R204, R234.reuse, 0x1800 ;  /* 0x00001800eacc7836 */ /* 0x040fe20000000000 */
[C---:B-1----:R-:W-:Y:S05]  /*8920*/  HMMA.16816.F32 R68, R172.reuse, R168, R68 ;  /* 0x000000a8ac44723c */ /* 0x042fea0000001844 */
[----:B------:R-:W-:Y:S01]  /*8930*/  LDSM.16.M88.4 R204, [R204] ;  /* 0x00000000cccc783b */ /* 0x000fe20000000200 */
[C---:B------:R-:W-:Y:S03]  /*8940*/  HMMA.16816.F32 R72, R172.reuse, R170, R72 ;  /* 0x000000aaac48723c */ /* 0x040fe60000001848 */
[----:B------:R-:W1:Y:S03]  /*8950*/  LDSM.16.M88.4 R168, [R236+0x7000] ;  /* 0x00700000eca8783b */ /* 0x000e660000000200 */
[C---:B--2---:R-:W-:Y:S06]  /*8960*/  HMMA.16816.F32 R76, R172.reuse, R176, R76 ;  /* 0x000000b0ac4c723c */ /* 0x044fec000000184c */
[C---:B------:R-:W-:Y:S01]  /*8970*/  HMMA.16816.F32 R80, R172.reuse, R178, R80 ;  /* 0x000000b2ac50723c */ /* 0x040fe20000001850 */
[----:B------:R-:W2:Y:S05]  /*8980*/  LDSM.16.M88.4 R176, [R236+0x7800] ;  /* 0x00780000ecb0783b */ /* 0x000eaa0000000200 */
[C---:B------:R-:W-:Y:S06]  /*8990*/  HMMA.16816.F32 R84, R172.reuse, R208, R84 ;  /* 0x000000d0ac54723c */ /* 0x040fec0000001854 */
[C---:B------:R-:W-:Y:S01]  /*89a0*/  HMMA.16816.F32 R88, R172.reuse, R210, R88 ;  /* 0x000000d2ac58723c */ /* 0x040fe20000001858 */
[----:B------:R-:W-:Y:S05]  /*89b0*/  LDSM.16.M88.4 R208, [R227] ;  /* 0x00000000e3d0783b */ /* 0x000fea0000000200 */
[C---:B------:R-:W-:Y:S06]  /*89c0*/  HMMA.16816.F32 R92, R172.reuse, R212, R92 ;  /* 0x000000d4ac5c723c */ /* 0x040fec000000185c */
[C---:B------:R-:W-:Y:S01]  /*89d0*/  HMMA.16816.F32 R96, R172.reuse, R214, R96 ;  /* 0x000000d6ac60723c */ /* 0x040fe20000001860 */
[----:B------:R-:W-:Y:S05]  /*89e0*/  LDSM.16.M88.4 R212, [R166+0x800] ;  /* 0x00080000a6d4783b */ /* 0x000fea0000000200 */
[C---:B-----5:R-:W-:Y:S06]  /*89f0*/  HMMA.16816.F32 R100, R172.reuse, R180, R100 ;  /* 0x000000b4ac64723c */ /* 0x060fec0000001864 */
[C---:B------:R-:W-:Y:S05]  /*8a00*/  HMMA.16816.F32 R104, R172.reuse, R182, R104 ;  /* 0x000000b6ac68723c */ /* 0x040fea0000001868 */
[C---:B------:R-:W-:Y:S01]  /*8a10*/  VIADD R180, R234.reuse, 0x2000 ;  /* 0x00002000eab47836 */ /* 0x040fe20000000000 */
[C---:B---3--:R-:W-:Y:S05]  /*8a20*/  HMMA.16816.F32 R108, R172.reuse, R184, R108 ;  /* 0x000000b8ac6c723c */ /* 0x048fea000000186c */
[----:B------:R-:W3:Y:S01]  /*8a30*/  LDSM.16.M88.4 R180, [R180] ;  /* 0x00000000b4b4783b */ /* 0x000ee20000000200 */
[C---:B------:R-:W-:Y:S05]  /*8a40*/  HMMA.16816.F32 R112, R172.reuse, R186, R112 ;  /* 0x000000baac70723c */ /* 0x040fea0000001870 */
[----:B------:R-:W-:Y:S01]  /*8a50*/  VIADD R184, R234, 0x2800 ;  /* 0x00002800eab87836 */ /* 0x000fe20000000000 */
[C---:B-1----:R-:W-:Y:S05]  /*8a60*/  HMMA.16816.F32 R116, R172.reuse, R168, R116 ;  /* 0x000000a8ac74723c */ /* 0x042fea0000001874 */
[----:B------:R-:W1:Y:S01]  /*8a70*/  LDSM.16.M88.4 R184, [R184] ;  /* 0x00000000b8b8783b */ /* 0x000e620000000200 */
[C---:B------:R-:W-:Y:S03]  /*8a80*/  HMMA.16816.F32 R120, R172.reuse, R170, R120 ;  /* 0x000000aaac78723c */ /* 0x040fe60000001878 */
[----:B------:R-:W4:Y:S03]  /*8a90*/  LDSM.16.M88.4 R168, [R228] ;  /* 0x00000000e4a8783b */ /* 0x000f260000000200 */
[C---:B--2---:R-:W-:Y:S06]  /*8aa0*/  HMMA.16816.F32 R124, R172.reuse, R176, R124 ;  /* 0x000000b0ac7c723c */ /* 0x044fec000000187c */
[----:B------:R-:W-:Y:S01]  /*8ab0*/  HMMA.16816.F32 R128, R172, R178, R128 ;  /* 0x000000b2ac80723c */ /* 0x000fe20000001880 */
[----:B------:R-:W2:Y:S04]  /*8ac0*/  LDSM.16.M88.4 R172, [R226] ;  /* 0x00000000e2ac783b */ /* 0x000ea80000000200 */
[----:B------:R-:W5:Y:S01]  /*8ad0*/  LDSM.16.M88.4 R176, [R225] ;  /* 0x00000000e1b0783b */ /* 0x000f620000000200 */
        /* <DEDUP_REMOVED lines=15> */
[C---:B-1----:R-:W-:Y:S06]  /*8bd0*/  HMMA.16816.F32 R44, R188.reuse, R184, R44 ;  /* 0x000000b8bc2c723c */ /* 0x042fec000000182c */
[C---:B------:R-:W-:Y:S01]  /*8be0*/  HMMA.16816.F32 R48, R188.reuse, R186, R48 ;  /* 0x000000babc30723c */ /* 0x040fe20000001830 */
[----:B------:R-:W-:Y:S05]  /*8bf0*/  LDSM.16.M88.4 R184, [R222] ;  /* 0x00000000deb8783b */ /* 0x000fea0000000200 */
[C---:B----4-:R-:W-:Y:S06]  /*8c00*/  HMMA.16816.F32 R52, R188.reuse, R168, R52 ;  /* 0x000000a8bc34723c */ /* 0x050fec0000001834 */
[C---:B------:R-:W-:Y:S01]  /*8c10*/  HMMA.16816.F32 R56, R188.reuse, R170, R56 ;  /* 0x000000aabc38723c */ /* 0x040fe20000001838 */
[----:B------:R-:W1:Y:S05]  /*8c20*/  LDSM.16.M88.4 R168, [R223] ;  /* 0x00000000dfa8783b */ /* 0x000e6a0000000200 */
[C---:B------:R-:W-:Y:S06]  /*8c30*/  HMMA.16816.F32 R60, R188.reuse, R208, R60 ;  /* 0x000000d0bc3c723c */ /* 0x040fec000000183c */
[C---:B------:R-:W-:Y:S01]  /*8c40*/  HMMA.16816.F32 R64, R188.reuse, R210, R64 ;  /* 0x000000d2bc40723c */ /* 0x040fe20000001840 */
[----:B------:R-:W4:Y:S05]  /*8c50*/  LDSM.16.M88.4 R208, [R166] ;  /* 0x00000000a6d0783b */ /* 0x000f2a0000000200 */
        /* <DEDUP_REMOVED lines=8> */
[----:B------:R-:W-:Y:S05]  /*8ce0*/  LDSM.16.M88.4 R180, [R166+0x2800] ;  /* 0x00280000a6b4783b */ /* 0x000fea0000000200 */
[C---:B-1----:R-:W-:Y:S06]  /*8cf0*/  HMMA.16816.F32 R92, R188.reuse, R168, R92 ;  /* 0x000000a8bc5c723c */ /* 0x042fec000000185c */
[C---:B------:R-:W-:Y:S01]  /*8d00*/  HMMA.16816.F32 R96, R188.reuse, R170, R96 ;  /* 0x000000aabc60723c */ /* 0x040fe20000001860 */
[----:B------:R-:W1:Y:S05]  /*8d10*/  LDSM.16.M88.4 R168, [R166+0x2000] ;  /* 0x00200000a6a8783b */ /* 0x000e6a0000000200 */
[C---:B------:R-:W-:Y:S06]  /*8d20*/  HMMA.16816.F32 R100, R188.reuse, R184, R100 ;  /* 0x000000b8bc64723c */ /* 0x040fec0000001864 */
        /* <DEDUP_REMOVED lines=10> */
[----:B------:R-:W3:Y:S04]  /*8dd0*/  LDSM.16.M88.4 R188, [R166+0x3800] ;  /* 0x00380000a6bc783b */ /* 0x000ee80000000200 */
[----:B------:R-:W-:Y:S01]  /*8de0*/  LDSM.16.M88.4 R200, [R166+0x5800] ;  /* 0x00580000a6c8783b */ /* 0x000fe20000000200 */
[C---:B----4-:R-:W-:Y:S06]  /*8df0*/  HMMA.16816.F32 R4, R204.reuse, R208, R4 ;  /* 0x000000d0cc04723c */ /* 0x050fec0000001804 */
[C---:B------:R-:W-:Y:S01]  /*8e00*/  HMMA.16816.F32 R8, R204.reuse, R210, R8 ;  /* 0x000000d2cc08723c */ /* 0x040fe20000001808 */
[----:B------:R-:W-:Y:S05]  /*8e10*/  LDSM.16.M88.4 R208, [R166+0x6000] ;  /* 0x00600000a6d0783b */ /* 0x000fea0000000200 */
[C---:B------:R-:W-:Y:S06]  /*8e20*/  HMMA.16816.F32 R12, R204.reuse, R212, R12 ;  /* 0x000000d4cc0c723c */ /* 0x040fec000000180c */
[C---:B------:R-:W-:Y:S01]  /*8e30*/  HMMA.16816.F32 R16, R204.reuse, R214, R16 ;  /* 0x000000d6cc10723c */ /* 0x040fe20000001810 */
[----:B------:R-:W-:Y:S05]  /*8e40*/  LDSM.16.M88.4 R212, [R166+0x6800] ;  /* 0x00680000a6d4783b */ /* 0x000fea0000000200 */
[C---:B--2---:R-:W-:Y:S06]  /*8e50*/  HMMA.16816.F32 R20, R204.reuse, R172, R20 ;  /* 0x000000accc14723c */ /* 0x044fec0000001814 */
[C---:B------:R-:W-:Y:S01]  /*8e60*/  HMMA.16816.F32 R24, R204.reuse, R174, R24 ;  /* 0x000000aecc18723c */ /* 0x040fe20000001818 */
[----:B------:R-:W2:Y:S05]  /*8e70*/  LDSM.16.M88.4 R172, [R166+0x4800] ;  /* 0x00480000a6ac783b */ /* 0x000eaa0000000200 */
[C---:B-----5:R-:W-:Y:S06]  /*8e80*/  HMMA.16816.F32 R28, R204.reuse, R176, R28 ;  /* 0x000000b0cc1c723c */ /* 0x060fec000000181c */
[C---:B------:R-:W-:Y:S01]  /*8e90*/  HMMA.16816.F32 R32, R204.reuse, R178, R32 ;  /* 0x000000b2cc20723c */ /* 0x040fe20000001820 */
[----:B------:R-:W4:Y:S01]  /*8ea0*/  LDSM.16.M88.4 R176, [R166+0x7800] ;  /* 0x00780000a6b0783b */ /* 0x000f220000000200 */
[----:B------:R-:W-:Y:S04]  /*8eb0*/  DEPBAR.LE SB0, 0x0 ;  /* 0x000080000000791a */ /* 0x000fe80000000000 */
[C---:B-1----:R-:W-:Y:S01]  /*8ec0*/  HMMA.16816.F32 R36, R204.reuse, R168, R36 ;  /* 0x000000a8cc24723c */ /* 0x042fe20000001824 */
[----:B------:R-:W-:Y:S05]  /*8ed0*/  BAR.SYNC.DEFER_BLOCKING 0x0 ;  /* 0x0000000000007b1d */ /* 0x000fea0000010000 */
        /* <DEDUP_REMOVED lines=9> */
[C---:B--2---:R-:W-:Y:S06]  /*8f70*/  HMMA.16816.F32 R76, R204.reuse, R172, R76 ;  /* 0x000000accc4c723c */ /* 0x044fec000000184c */
        /* <DEDUP_REMOVED lines=11> */
[C---:B----4-:R-:W-:Y:S06]  /*9030*/  HMMA.16816.F32 R124, R204.reuse, R176, R124 ;  /* 0x000000b0cc7c723c */ /* 0x050fec000000187c */
[----:B------:R-:W-:Y:S01]  /*9040*/  HMMA.16816.F32 R128, R204, R178, R128 ;  /* 0x000000b2cc80723c */ /* 0x000fe20000001880 */
[----:B------:R-:W-:Y:S11]  /*9050*/  @!UPT UIADD3 URZ, URZ, URZ, URZ ;  /* 0x0000003f3f3ff290 */ /* 0x000ff6000fffe03f */
[----:B------:R-:W-:Y:S01]  /*9060*/  @!UPT UIADD3 URZ, URZ, URZ, URZ ;  /* 0x0000003f3f3ff290 */ /* 0x000fe2000fffe03f */
[----:B------:R-:W-:Y:S11]  /*9070*/  @!P0 BRA `(.L_x_2211) ;  /* 0x0000000400e08947 */ /* 0x000ff60003800000 */
[----:B------:R-:W-:Y:S04]  /*9080*/  ULEA UR6, -UR7, URZ, 0x8 ;  /* 0x0000003f07067291 */ /* 0x000fe8000f8e413f */
[----:B------:R-:W-:Y:S02]  /*9090*/  USHF.R.S32.HI UR5, URZ, 0x1f, UR6 ;  /* 0x0000001f3f057899 */ /* 0x000fe40008011406 */
[----:B------:R-:W-:Y:S04]  /*90a0*/  MOV R170, UR6 ;  /* 0x0000000600aa7c02 */ /* 0x000fe80008000f00 */
[----:B------:R-:W-:Y:S01]  /*90b0*/  MOV R2, UR5 ;  /* 0x0000000500027c02 */ /* 0x000fe20008000f00 */
[----:B------:R-:W-:Y:S06]  /*90c0*/  @P6 BRA `(.L_x_2212) ;  /* 0x0000000000f46947 */ /* 0x000fec0003800000 */
[----:B------:R-:W1:Y:S01]  /*90d0*/  LDC R0, c[0x0][0x380] ;  /* 0x0000e000ff007b82 */ /* 0x000e620000000800 */
[----:B------:R-:W-:Y:S04]  /*90e0*/  SHF.L.U32 R165, R250, 0x8, RZ ;  /* 0x00000008faa57819 */ /* 0x000fe800000006ff */
[----:B------:R-:W-:Y:S01]  /*90f0*/  IABS R171, R165 ;  /* 0x000000a500ab7213 */ /* 0x000fe20000000000 */
[----:B------:R-:W-:Y:S05]  /*9100*/  VIADD R173, R165, 0xffffff00 ;  /* 0xffffff00a5ad7836 */ /* 0x000fea0000000000 */
        /* <DEDUP_REMOVED lines=29> */
[----:B------:R-:W-:Y:S01]  /*92e0*/  LOP3.LUT R171, RZ, R0, RZ, 0x33, !PT ;  /* 0x00000000ffab7212 */ /* 0x000fe200078e33ff */
[----:B------:R-:W1:Y:S08]  /*92f0*/  LDC R2, c[0x0][0x24c] ;  /* 0x00009300ff027b82 */ /* 0x000e700000000800 */
        /* <DEDUP_REMOVED lines=11> */
[----:B------:R-:W2:Y:S02]  /*93b0*/  LDG.E R165, desc[UR20][R174.64] ;  /* 0x00000014aea57981 */ /* 0x000ea4000c1e1900 */
[----:B------:R-:W-:Y:S02]  /*93c0*/  IMAD R171, R171, R0, -0x100 ;  /* 0xffffff00abab7424 */ /* 0x000fe400078e0200 */
[----:B------:R3:W2:Y:S03]  /*93d0*/  LDG.E R170, desc[UR20][R168.64] ;  /* 0x00000014a8aa7981 */ /* 0x0006a6000c1e1900 */
[----:B------:R-:W-:Y:S05]  /*93e0*/  SHF.R.S32.HI R0, RZ, 0x1f, R171 ;  /* 0x0000001fff007819 */ /* 0x000fea00000114ab */
[----:B------:R-:W-:Y:S04]  /*93f0*/  IMAD R0, R0, UR7, RZ ;  /* 0x0000000700007c24 */ /* 0x000fe8000f8e02ff */
[C---:B-1----:R-:W-:Y:S01]  /*9400*/  IMAD R0, R171.reuse, R2, R0 ;  /* 0x00000002ab007224 */ /* 0x042fe200078e0200 */
[----:B---3--:R-:W1:Y:S01]  /*9410*/  LDC.64 R168, c[0x0][0x230] ;  /* 0x00008c00ffa87b82 */ /* 0x008e620000000a00 */
[----:B--2---:R-:W-:Y:S01]  /*9420*/  IADD3 R165, -R170, R165, RZ ;  /* 0x000000a5aaa57210 */ /* 0x004fe20007ffe1ff */
[----:B------:R-:W-:Y:S03]  /*9430*/  IMAD.WIDE.U32 R170, R171, UR7, RZ ;  /* 0x00000007abaa7c25 */ /* 0x000fe6000f8e00ff */
[----:B------:R-:W-:Y:S01]  /*9440*/  SHF.R.S32.HI R2, RZ, 0x1f, R165 ;  /* 0x0000001fff027819 */ /* 0x000fe200000114a5 */
[----:B------:R-:W-:Y:S04]  /*9450*/  IMAD.IADD R171, R171, 0x1, R0 ;  /* 0x00000001abab7824 */ /* 0x000fe800078e0200 */
[-C--:B-1----:R-:W-:Y:S02]  /*9460*/  IMAD R2, R2, R168.reuse, RZ ;  /* 0x000000a802027224 */ /* 0x082fe400078e02ff */
[C---:B------:R-:W-:Y:S04]  /*9470*/  IMAD.WIDE.U32 R170, R165.reuse, R168, R170 ;  /* 0x000000a8a5aa7225 */ /* 0x040fe800078e00aa */
[----:B------:R-:W-:Y:S05]  /*9480*/  IMAD R2, R165, R169, R2 ;  /* 0x000000a9a5027224 */ /* 0x000fea00078e0202 */
[----:B------:R-:W-:Y:S07]  /*9490*/  IADD3 R2, R171, R2, RZ ;  /* 0x00000002ab027210 */ /* 0x000fee0007ffe0ff */
.L_x_2212:
[C---:B------:R-:W-:Y:S04]  /*94a0*/  LEA R241, P0, R170.reuse, R241, 0x1 ;  /* 0x000000f1aaf17211 */ /* 0x040fe800078008ff */
[----:B------:R-:W-:Y:S01]  /*94b0*/  LEA.HI.X R240, R170, R240, R2, 0x1, P0 ;  /* 0x000000f0aaf07211 */ /* 0x000fe200000f0c02 */
[----:B------:R-:W-:Y:S01]  /*94c0*/  IMAD.MOV.U32 R170, RZ, RZ, R241 ;  /* 0x000000ffffaa7224 */ /* 0x000fe200078e00f1 */
[----:B------:R-:W-:Y:S03]  /*94d0*/  IADD3 R168, P0, R241, UR23, RZ ;  /* 0x00000017f1a87c10 */ /* 0x000fe6000ff1e0ff */
        /* <DEDUP_REMOVED lines=8> */
[----:B------:R2:W-:Y:S01]  /*9560*/  LDGSTS.E.BYPASS.LTC128B.128 [R242+0x2800], desc[UR20][R168.64] ;  /* 0x02800000a8f27fae */ /* 0x0005e2000b901d54 */
        /* <DEDUP_REMOVED lines=15> */
[----:B-1----:R-:W-:Y:S03]  /*9660*/  IADD3 R170, P0, R172, UR23, RZ ;  /* 0x00000017acaa7c10 */ /* 0x002fe6000ff1e0ff */
[----:B------:R1:W-:Y:S01]  /*9670*/  LDGSTS.E.BYPASS.LTC128B.128 [R242+0x5800], desc[UR20][R172.64] ;  /* 0x05800000acf27fae */ /* 0x0003e2000b901d54 */
[----:B------:R-:W-:Y:S02]  /*9680*/  IADD3.X R171, R173, UR22, RZ, P0, !PT ;  /* 0x00000016adab7c10 */ /* 0x000fe400087fe4ff */
[----:B--2---:R-:W-:Y:S03]  /*9690*/  IADD3 R168, P0, R170, UR23, RZ ;  /* 0x00000017aaa87c10 */ /* 0x004fe6000ff1e0ff */
[----:B------:R-:W-:Y:S01]  /*96a0*/  LDGSTS.E.BYPASS.LTC128B.128 [R242+0x6000], desc[UR20][R170.64] ;  /* 0x06000000aaf27fae */ /* 0x000fe2000b901d54 */
[----:B------:R-:W-:Y:S02]  /*96b0*/  IADD3.X R169, R171, UR22, RZ, P0, !PT ;  /* 0x00000016aba97c10 */ /* 0x000fe400087fe4ff */
[----:B---3--:R-:W-:Y:S03]  /*96c0*/  IADD3 R180, P0, R168, UR23, RZ ;  /* 0x00000017a8b47c10 */ /* 0x008fe6000ff1e0ff */
[----:B------:R2:W-:Y:S01]  /*96d0*/  LDGSTS.E.BYPASS.LTC128B.128 [R242+0x6800], desc[UR20][R168.64] ;  /* 0x06800000a8f27fae */ /* 0x0005e2000b901d54 */
[----:B------:R-:W-:Y:S02]  /*96e0*/  IADD3.X R181, R169, UR22, RZ, P0, !PT ;  /* 0x00000016a9b57c10 */ /* 0x000fe400087fe4ff */
[----:B----4-:R-:W-:Y:S03]  /*96f0*/  IADD3 R178, P0, R180, UR23, RZ ;  /* 0x00000017b4b27c10 */ /* 0x010fe6000ff1e0ff */
[----:B------:R3:W-:Y:S01]  /*9700*/  LDGSTS.E.BYPASS.LTC128B.128 [R242+0x7000], desc[UR20][R180.64] ;  /* 0x07000000b4f27fae */ /* 0x0007e2000b901d54 */
[----:B------:R-:W-:Y:S02]  /*9710*/  IADD3.X R179, R181, UR22, RZ, P0, !PT ;  /* 0x00000016b5b37c10 */ /* 0x000fe400087fe4ff */
[----:B-----5:R-:W-:Y:S03]  /*9720*/  IADD3 R174, P0, R178, UR23, RZ ;  /* 0x00000017b2ae7c10 */ /* 0x020fe6000ff1e0ff */
[----:B------:R3:W-:Y:S01]  /*9730*/  LDGSTS.E.BYPASS.LTC128B.128 [R242+0x7800], desc[UR20][R178.64] ;  /* 0x07800000b2f27fae */ /* 0x0007e2000b901d54 */
[----:B------:R-:W-:Y:S02]  /*9740*/  IADD3.X R175, R179, UR22, RZ, P0, !PT ;  /* 0x00000016b3af7c10 */ /* 0x000fe400087fe4ff */
[----:B-1----:R-:W-:Y:S03]  /*9750*/  IADD3 R172, P0, R174, UR23, RZ ;  /* 0x00000017aeac7c10 */ /* 0x002fe6000ff1e0ff */
[----:B------:R3:W-:Y:S01]  /*9760*/  LDGSTS.E.BYPASS.LTC128B.128 [R242+0x8000], desc[UR20][R174.64] ;  /* 0x08000000aef27fae */ /* 0x0007e2000b901d54 */
[----:B------:R-:W-:Y:S05]  /*9770*/  IADD3.X R173, R175, UR22, RZ, P0, !PT ;  /* 0x00000016afad7c10 */ /* 0x000fea00087fe4ff */
[----:B------:R3:W-:Y:S01]  /*9780*/  LDGSTS.E.BYPASS.LTC128B.128 [R242+0x8800], desc[UR20][R172.64] ;  /* 0x08800000acf27fae */ /* 0x0007e2000b901d54 */
[----:B--2---:R-:W-:Y:S04]  /*9790*/  IADD3 R168, P0, R172, UR23, RZ ;  /* 0x00000017aca87c10 */ /* 0x004fe8000ff1e0ff */
[----:B------:R-:W-:Y:S02]  /*97a0*/  IADD3.X R169, R173, UR22, RZ, P0, !PT ;  /* 0x00000016ada97c10 */ /* 0x000fe400087fe4ff */
[----:B------:R-:W-:Y:S03]  /*97b0*/  IADD3 R170, P0, R168, UR23, RZ ;  /* 0x00000017a8aa7c10 */ /* 0x000fe6000ff1e0ff */
[----:B------:R3:W-:Y:S01]  /*97c0*/  LDGSTS.E.BYPASS.LTC128B.128 [R242+0x9000], desc[UR20][R168.64] ;  /* 0x09000000a8f27fae */ /* 0x0007e2000b901d54 */
[----:B------:R-:W-:Y:S05]  /*97d0*/  IADD3.X R171, R169, UR22, RZ, P0, !PT ;  /* 0x00000016a9ab7c10 */ /* 0x000fea00087fe4ff */
[----:B------:R3:W-:Y:S04]  /*97e0*/  LDGSTS.E.BYPASS.LTC128B.128 [R242+0x9800], desc[UR20][R170.64] ;  /* 0x09800000aaf27fae */ /* 0x0007e8000b901d54 */
[----:B------:R-:W0:Y:S02]  /*97f0*/  LDGDEPBAR ;  /* 0x00000000000079af */ /* 0x000e240000000000 */
.L_x_2211:
[----:B---3--:R-:W-:Y:S02]  /*9800*/  FMNMX.FTZ R168, R4, R164, !PT ;  /* 0x000000a404a87209 */ /* 0x008fe40007810000 */
        /* <DEDUP_REMOVED lines=127> */
[----:B------:R-:W-:Y:S08]  /*a000*/  SHFL.BFLY PT, R2, R168, 0x2, 0x1f ;  /* 0x0c401f00a8027f89 */ /* 0x000ff000000e0000 */
[----:B------:R-:W1:Y:S02]  /*a010*/  SHFL.BFLY PT, R165, R0, 0x2, 0x1f ;  /* 0x0c401f0000a57f89 */ /* 0x000e6400000e0000 */
[----:B-1----:R-:W-:Y:S02]  /*a020*/  FMNMX.FTZ R165, R0, R165, !PT ;  /* 0x000000a500a57209 */ /* 0x002fe40007810000 */
[----:B------:R-:W-:Y:S04]  /*a030*/  FMNMX.FTZ R168, R168, R2, !PT ;  /* 0x00000002a8a87209 */ /* 0x000fe80007810000 */
[----:B------:R-:W1:Y:S08]  /*a040*/  SHFL.BFLY PT, R0, R165, 0x1, 0x1f ;  /* 0x0c201f00a5007f89 */ /* 0x000e7000000e0000 */
[----:B------:R-:W2:Y:S01]  /*a050*/  SHFL.BFLY PT, R2, R168, 0x1, 0x1f ;  /* 0x0c201f00a8027f89 */ /* 0x000ea200000e0000 */
[----:B-1----:R-:W-:Y:S02]  /*a060*/  FMNMX.FTZ R0, R165, R0, !PT ;  /* 0x00000000a5007209 */ /* 0x002fe40007810000 */
[----:B--2---:R-:W-:Y:S03]  /*a070*/  FMNMX.FTZ R2, R168, R2, !PT ;  /* 0x00000002a8027209 */ /* 0x004fe60007810000 */
[C---:B------:R-:W-:Y:S01]  /*a080*/  FMUL.FTZ R165, R0.reuse, UR4 ;  /* 0x0000000400a57c20 */ /* 0x040fe20008410000 */
[----:B------:R-:W-:Y:S01]  /*a090*/  FADD.FTZ R3, -R0, R3 ;  /* 0x0000000300037221 */ /* 0x000fe20000010100 */
[C---:B------:R-:W-:Y:S01]  /*a0a0*/  FSETP.NEU.FTZ.AND P0, PT, R2.reuse, -INF , PT ;  /* 0xff8000000200780b */ /* 0x040fe20003f1d000 */
[C---:B------:R-:W-:Y:S02]  /*a0b0*/  FMUL.FTZ R168, R2.reuse, UR4 ;  /* 0x0000000402a87c20 */ /* 0x040fe40008410000 */
[----:B------:R-:W-:Y:S01]  /*a0c0*/  FMUL.FTZ R3, R3, UR4 ;  /* 0x0000000403037c20 */ /* 0x000fe20008410000 */
[----:B------:R-:W-:Y:S02]  /*a0d0*/  FADD.FTZ R164, -R2, R164 ;  /* 0x000000a402a47221 */ /* 0x000fe40000010100 */
[----:B------:R-:W-:Y:S02]  /*a0e0*/  FSEL R168, R168, RZ, P0 ;  /* 0x000000ffa8a87208 */ /* 0x000fe40000000000 */
[----:B------:R-:W-:Y:S01]  /*a0f0*/  FMUL.FTZ R164, R164, UR4 ;  /* 0x00000004a4a47c20 */ /* 0x000fe20008410000 */
[----:B------:R-:W-:Y:S01]  /*a100*/  MUFU.EX2 R3, R3 ;  /* 0x0000000300037308 */ /* 0x000fe20000000800 */
[----:B------:R-:W-:Y:S01]  /*a110*/  FSETP.NEU.FTZ.AND P0, PT, R0, -INF , PT ;  /* 0xff8000000000780b */ /* 0x000fe20003f1d000 */
[--C-:B------:R-:W-:Y:S01]  /*a120*/  FFMA.FTZ R190, R12, UR4, -R168.reuse ;  /* 0x000000040cbe7c23 */ /* 0x100fe200080108a8 */
[--C-:B------:R-:W-:Y:S01]  /*a130*/  FFMA.FTZ R184, R13, UR4, -R168.reuse ;  /* 0x000000040db87c23 */ /* 0x100fe200080108a8 */
[--C-:B------:R-:W-:Y:S01]  /*a140*/  FFMA.FTZ R176, R24, UR4, -R168.reuse ;  /* 0x0000000418b07c23 */ /* 0x100fe200080108a8 */
[--C-:B------:R-:W-:Y:S01]  /*a150*/  FFMA.FTZ R171, R25, UR4, -R168.reuse ;  /* 0x0000000419ab7c23 */ /* 0x100fe200080108a8 */
[--C-:B------:R-:W-:Y:S04]  /*a160*/  FFMA.FTZ R170, R28, UR4, -R168.reuse ;  /* 0x000000041caa7c23 */ /* 0x100fe800080108a8 */
[----:B------:R-:W1:Y:S01]  /*a170*/  MUFU.EX2 R164, R164 ;  /* 0x000000a400a47308 */ /* 0x000e620000000800 */
[--C-:B------:R-:W-:Y:S01]  /*a180*/  FFMA.FTZ R169, R29, UR4, -R168.reuse ;  /* 0x000000041da97c23 */ /* 0x100fe200080108a8 */
[--C-:B------:R-:W-:Y:S01]  /*a190*/  FFMA.FTZ R188, R36, UR4, -R168.reuse ;  /* 0x0000000424bc7c23 */ /* 0x100fe200080108a8 */
[--C-:B------:R-:W-:Y:S01]  /*a1a0*/  FFMA.FTZ R193, R37, UR4, -R168.reuse ;  /* 0x0000000425c17c23 */ /* 0x100fe200080108a8 */
[----:B------:R-:W-:Y:S01]  /*a1b0*/  FSEL R165, R165, RZ, P0 ;  /* 0x000000ffa5a57208 */ /* 0x000fe20000000000 */
        /* <DEDUP_REMOVED lines=11> */
[----:B------:R-:W3:Y:S01]  /*a270*/  MUFU.EX2 R184, R184 ;  /* 0x000000b800b87308 */ /* 0x000ee20000000800 */
[C---:B-1----:R-:W-:Y:S01]  /*a280*/  FMUL.FTZ R17, R164.reuse, R149 ;  /* 0x00000095a4117220 */ /* 0x042fe20000410000 */
[----:B------:R-:W-:Y:S01]  /*a290*/  FMUL.FTZ R20, R164, R144 ;  /* 0x00000090a4147220 */ /* 0x000fe20000410000 */
[--C-:B------:R-:W-:Y:S01]  /*a2a0*/  FFMA.FTZ R38, R38, UR4, -R165.reuse ;  /* 0x0000000426267c23 */ /* 0x100fe200080108a5 */
[----:B------:R-:W1:Y:S01]  /*a2b0*/  LDSM.16.MT88.4 R24, [R231+0xa000] ;  /* 0x00a00000e718783b */ /* 0x000e620000004200 */
[--C-:B------:R-:W-:Y:S01]  /*a2c0*/  FFMA.FTZ R185, R18, UR4, -R165.reuse ;  /* 0x0000000412b97c23 */ /* 0x100fe200080108a5 */
[----:B------:R-:W-:Y:S01]  /*a2d0*/  FMUL.FTZ R18, R3, R150 ;  /* 0x0000009603127220 */ /* 0x000fe20000410000 */
[--C-:B------:R-:W-:Y:S03]  /*a2e0*/  FFMA.FTZ R181, R19, UR4, -R165.reuse ;  /* 0x0000000413b57c23 */ /* 0x100fe600080108a5 */
[----:B------:R-:W-:Y:S01]  /*a2f0*/  MUFU.EX2 R187, R187 ;  /* 0x000000bb00bb7308 */ /* 0x000fe20000000800 */
[----:B------:R-:W-:Y:S01]  /*a300*/  FMUL.FTZ R19, R3, R151 ;  /* 0x0000009703137220 */ /* 0x000fe20000410000 */
[--C-:B------:R-:W-:Y:S01]  /*a310*/  FFMA.FTZ R178, R21, UR4, -R168.reuse ;  /* 0x0000000415b27c23 */ /* 0x100fe200080108a8 */
[----:B------:R-:W-:Y:S01]  /*a320*/  FMUL.FTZ R21, R164, R145 ;  /* 0x00000091a4157220 */ /* 0x000fe20000410000 */
[----:B------:R-:W4:Y:S01]  /*a330*/  LDSM.16.MT88.4 R28, [R230+0xa000] ;  /* 0x00a00000e61c783b */ /* 0x000f220000004200 */
[--C-:B------:R-:W-:Y:S01]  /*a340*/  FFMA.FTZ R179, R22, UR4, -R165.reuse ;  /* 0x0000000416b37c23 */ /* 0x100fe200080108a5 */
[----:B------:R-:W-:Y:S01]  /*a350*/  FMUL.FTZ R22, R3, R146 ;  /* 0x0000009203167220 */ /* 0x000fe20000410000 */
[--C-:B------:R-:W-:Y:S03]  /*a360*/  FFMA.FTZ R175, R23, UR4, -R165.reuse ;  /* 0x0000000417af7c23 */ /* 0x100fe600080108a5 */
[----:B------:R-:W5:Y:S01]  /*a370*/  MUFU.EX2 R182, R182 ;  /* 0x000000b600b67308 */ /* 0x000f620000000800 */
[----:B------:R-:W-:Y:S01]  /*a380*/  FMUL.FTZ R23, R3, R147 ;  /* 0x0000009303177220 */ /* 0x000fe20000410000 */
[--C-:B------:R-:W-:Y:S01]  /*a390*/  FFMA.FTZ R192, R8, UR4, -R168.reuse ;  /* 0x0000000408c07c23 */ /* 0x100fe200080108a8 */
[----:B------:R-:W-:Y:S01]  /*a3a0*/  FMUL.FTZ R8, R164, R156 ;  /* 0x0000009ca4087220 */ /* 0x000fe20000410000 */
[----:B------:R-:W-:Y:S01]  /*a3b0*/  LDSM.16.MT88.4 R144, [R232+0xb000] ;  /* 0x00b00000e890783b */ /* 0x000fe20000004200 */
[--C-:B------:R-:W-:Y:S01]  /*a3c0*/  FFMA.FTZ R186, R35, UR4, -R165.reuse ;  /* 0x0000000423ba7c23 */ /* 0x100fe200080108a5 */
[----:B------:R-:W-:Y:S01]  /*a3d0*/  FMUL.FTZ R35, R3, R135 ;  /* 0x0000008703237220 */ /* 0x000fe20000410000 */
        /* <DEDUP_REMOVED lines=9> */
[----:B------:R3:W-:Y:S01]  /*a470*/  MUFU.EX2 R156, R16 ;  /* 0x00000010009c7308 */ /* 0x0007e20000000800 */
[--C-:B------:R-:W-:Y:S01]  /*a480*/  FFMA.FTZ R78, R78, UR4, -R165.reuse ;  /* 0x000000044e4e7c23 */ /* 0x100fe200080108a5 */
[--C-:B------:R-:W-:Y:S01]  /*a490*/  FFMA.FTZ R82, R82, UR4, -R165.reuse ;  /* 0x0000000452527c23 */ /* 0x100fe200080108a5 */
[--C-:B------:R-:W-:Y:S01]  /*a4a0*/  FFMA.FTZ R121, R121, UR4, -R168.reuse ;  /* 0x0000000479797c23 */ /* 0x100fe200080108a8 */
[--C-:B------:R-:W-:Y:S01]  /*a4b0*/  FFMA.FTZ R198, R4, UR4, -R168.reuse ;  /* 0x0000000404c67c23 */ /* 0x100fe200080108a8 */
[C---:B------:R-:W-:Y:S01]  /*a4c0*/  FMUL.FTZ R4, R164.reuse, R160 ;  /* 0x000000a0a4047220 */ /* 0x040fe20000410000 */
[--C-:B------:R-:W-:Y:S01]  /*a4d0*/  FFMA.FTZ R194, R5, UR4, -R168.reuse ;  /* 0x0000000405c27c23 */ /* 0x100fe200080108a8 */
[----:B------:R-:W-:Y:S03]  /*a4e0*/  FMUL.FTZ R5, R164, R161 ;  /* 0x000000a1a4057220 */ /* 0x000fe60000410000 */
[----:B------:R-:W-:Y:S01]  /*a4f0*/  MUFU.EX2 R183, R183 ;  /* 0x000000b700b77308 */ /* 0x000fe20000000800 */
[--C-:B------:R-:W-:Y:S01]  /*a500*/  FFMA.FTZ R197, R6, UR4, -R165.reuse ;  /* 0x0000000406c57c23 */ /* 0x100fe200080108a5 */
[----:B------:R-:W-:Y:S01]  /*a510*/  FMUL.FTZ R6, R3, R162 ;  /* 0x000000a203067220 */ /* 0x000fe20000410000 */
[--C-:B------:R-:W-:Y:S01]  /*a520*/  FFMA.FTZ R196, R7, UR4, -R165.reuse ;  /* 0x0000000407c47c23 */ /* 0x100fe200080108a5 */
[----:B------:R-:W-:Y:S01]  /*a530*/  FMUL.FTZ R7, R3, R163 ;  /* 0x000000a303077220 */ /* 0x000fe20000410000 */
[--C-:B------:R-:W-:Y:S01]  /*a540*/  FFMA.FTZ R191, R9, UR4, -R168.reuse ;  /* 0x0000000409bf7c23 */ /* 0x100fe200080108a8 */
[----:B------:R-:W-:Y:S01]  /*a550*/  FMUL.FTZ R9, R164, R157 ;  /* 0x0000009da4097220 */ /* 0x000fe20000410000 */
[--C-:B------:R-:W-:Y:S03]  /*a560*/  FFMA.FTZ R157, R32, UR4, -R168.reuse ;  /* 0x00000004209d7c23 */ /* 0x100fe600080108a8 */
[----:B------:R-:W-:Y:S01]  /*a570*/  MUFU.EX2 R198, R198 ;  /* 0x000000c600c67308 */ /* 0x000fe20000000800 */
[C---:B---3--:R-:W-:Y:S01]  /*a580*/  FMUL.FTZ R16, R164.reuse, R148 ;  /* 0x00000094a4107220 */ /* 0x048fe20000410000 */
[----:B------:R-:W-:Y:S01]  /*a590*/  FMUL.FTZ R32, R164, R132 ;  /* 0x00000084a4207220 */ /* 0x000fe20000410000 */
[----:B------:R-:W-:Y:S01]  /*a5a0*/  LDSM.16.MT88.4 R148, [R232+0xa800] ;  /* 0x00a80000e894783b */ /* 0x000fe20000004200 */
[----:B------:R-:W-:Y:S01]  /*a5b0*/  F2FP.F16.F32.PACK_AB R132, R184, R190 ;  /* 0x000000beb884723e */ /* 0x000fe200000000ff */
[--C-:B------:R-:W-:Y:S01]  /*a5c0*/  FFMA.FTZ R195, R10, UR4, -R165.reuse ;  /* 0x000000040ac37c23 */ /* 0x100fe200080108a5 */
[----:B------:R-:W-:Y:S01]  /*a5d0*/  FMUL.FTZ R10, R3, R158 ;  /* 0x0000009e030a7220 */ /* 0x000fe20000410000 */
[--C-:B------:R-:W-:Y:S03]  /*a5e0*/  FFMA.FTZ R158, R33, UR4, -R168.reuse ;  /* 0x00000004219e7c23 */ /* 0x100fe600080108a8 */
[----:B------:R-:W3:Y:S01]  /*a5f0*/  MUFU.EX2 R194, R194 ;  /* 0x000000c200c27308 */ /* 0x000ee20000000800 */
[----:B------:R-:W-:Y:S01]  /*a600*/  FMUL.FTZ R33, R164, R133 ;  /* 0x00000085a4217220 */ /* 0x000fe20000410000 */
[----:B-----5:R-:W-:Y:S01]  /*a610*/  F2FP.F16.F32.PACK_AB R133, R182, R187 ;  /* 0x000000bbb685723e */ /* 0x020fe200000000ff */
[--C-:B------:R-:W-:Y:S01]  /*a620*/  FFMA.FTZ R189, R11, UR4, -R165.reuse ;  /* 0x000000040bbd7c23 */ /* 0x100fe200080108a5 */
[C---:B------:R-:W-:Y:S01]  /*a630*/  FMUL.FTZ R11, R3.reuse, R159 ;  /* 0x0000009f030b7220 */ /* 0x040fe20000410000 */
[--C-:B------:R-:W-:Y:S01]  /*a640*/  FFMA.FTZ R159, R34, UR4, -R165.reuse ;  /* 0x00000004229f7c23 */ /* 0x100fe200080108a5 */
[C---:B------:R-:W-:Y:S01]  /*a650*/  FMUL.FTZ R34, R3.reuse, R134 ;  /* 0x0000008603227220 */ /* 0x040fe20000410000 */
[----:B------:R-:W-:Y:S03]  /*a660*/  FFMA.FTZ R86, R86, UR4, -R165 ;  /* 0x0000000456567c23 */ /* 0x000fe600080108a5 */
[----:B------:R-:W-:Y:S01]  /*a670*/  MUFU.EX2 R197, R197 ;  /* 0x000000c500c57308 */ /* 0x000fe20000000800 */
[--C-:B------:R-:W-:Y:S01]  /*a680*/  FFMA.FTZ R88, R88, UR4, -R168.reuse ;  /* 0x0000000458587c23 */ /* 0x100fe200080108a8 */
[--C-:B------:R-:W-:Y:S01]  /*a690*/  FFMA.FTZ R96, R96, UR4, -R168.reuse ;  /* 0x0000000460607c23 */ /* 0x100fe200080108a8 */
[----:B------:R-:W-:Y:S01]  /*a6a0*/  FFMA.FTZ R128, R128, UR4, -R168 ;  /* 0x0000000480807c23 */ /* 0x000fe200080108a8 */
[----:B------:R-:W-:Y:S06]  /*a6b0*/  ISETP.GT.AND P0, PT, R250, RZ, PT ;  /* 0x000000fffa00720c */ /* 0x000fec0003f04270 */
[----:B------:R-:W5:Y:S01]  /*a6c0*/  MUFU.EX2 R196, R196 ;  /* 0x000000c400c47308 */ /* 0x000f620000000800 */
[----:B---3--:R-:W-:Y:S01]  /*a6d0*/  F2FP.F16.F32.PACK_AB R160, R194, R198 ;  /* 0x000000c6c2a0723e */ /* 0x008fe200000000ff */
[----:B------:R-:W-:Y:S04]  /*a6e0*/  FFMA.FTZ R198, R164, R252, R198 ;  /* 0x000000fca4c67223 */ /* 0x000fe800000100c6 */
[----:B------:R-:W-:Y:S04]  /*a6f0*/  FADD.FTZ R198, R194, R198 ;  /* 0x000000c6c2c67221 */ /* 0x000fe80000010000 */
[----:B------:R-:W3:Y:S01]  /*a700*/  MUFU.EX2 R191, R191 ;  /* 0x000000bf00bf7308 */ /* 0x000ee20000000800 */
[----:B------:R-:W-:Y:S09]  /*a710*/  FADD.FTZ R198, R192, R198 ;  /* 0x000000c6c0c67221 */ /* 0x000ff20000010000 */
[----:B------:R-:W2:Y:S01]  /*a720*/  MUFU.EX2 R195, R195 ;  /* 0x000000c300c37308 */ /* 0x000ea20000000800 */
[C---:B-----5:R-:W-:Y:S01]  /*a730*/  F2FP.F16.F32.PACK_AB R161, R196.reuse, R197 ;  /* 0x000000c5c4a1723e */ /* 0x060fe200000000ff */
[----:B------:R-:W-:Y:S04]  /*a740*/  FFMA.FTZ R197, R3, R251, R197 ;  /* 0x000000fb03c57223 */ /* 0x000fe800000100c5 */
[----:B------:R-:W-:Y:S04]  /*a750*/  FADD.FTZ R197, R196, R197 ;  /* 0x000000c5c4c57221 */ /* 0x000fe80000010000 */
[----:B------:R-:W5:Y:S01]  /*a760*/  MUFU.EX2 R189, R189 ;  /* 0x000000bd00bd7308 */ /* 0x000f620000000800 */
[C---:B---3--:R-:W-:Y:S01]  /*a770*/  F2FP.F16.F32.PACK_AB R162, R191.reuse, R192 ;  /* 0x000000c0bfa2723e */ /* 0x048fe200000000ff */
[----:B------:R-:W-:Y:S04]  /*a780*/  FADD.FTZ R198, R191, R198 ;  /* 0x000000c6bfc67221 */ /* 0x000fe80000010000 */
[----:B------:R-:W-:Y:S04]  /*a790*/  FADD.FTZ R190, R190, R198 ;  /* 0x000000c6bebe7221 */ /* 0x000fe80000010000 */
[----:B------:R-:W3:Y:S01]  /*a7a0*/  MUFU.EX2 R180, R180 ;  /* 0x000000b400b47308 */ /* 0x000ee20000000800 */
[----:B--2---:R-:W-:Y:S01]  /*a7b0*/  FADD.FTZ R197, R195, R197 ;  /* 0x000000c5c3c57221 */ /* 0x004fe20000010000 */
[----:B------:R-:W-:Y:S04]  /*a7c0*/  FADD.FTZ R190, R184, R190 ;  /* 0x000000beb8be7221 */ /* 0x000fe80000010000 */
[----:B------:R-:W-:Y:S04]  /*a7d0*/  FADD.FTZ R190, R183, R190 ;  /* 0x000000beb7be7221 */ /* 0x000fe80000010000 */
[----:B------:R-:W-:Y:S01]  /*a7e0*/  MUFU.EX2 R185, R185 ;  /* 0x000000b900b97308 */ /* 0x000fe20000000800 */
[C---:B-----5:R-:W-:Y:S01]  /*a7f0*/  F2FP.F16.F32.PACK_AB R163, R189.reuse, R195 ;  /* 0x000000c3bda3723e */ /* 0x060fe200000000ff */
[----:B------:R-:W-:Y:S04]  /*a800*/  FADD.FTZ R189, R189, R197 ;  /* 0x000000c5bdbd7221 */ /* 0x000fe80000010000 */
[----:B------:R-:W-:Y:S04]  /*a810*/  FADD.FTZ R189, R187, R189 ;  /* 0x000000bdbbbd7221 */ /* 0x000fe80000010000 */
[----:B------:R-:W2:Y:S01]  /*a820*/  MUFU.EX2 R181, R181 ;  /* 0x000000b500b57308 */ /* 0x000ea20000000800 */
[C---:B---3--:R-:W-:Y:S01]  /*a830*/  F2FP.F16.F32.PACK_AB R134, R180.reuse, R183 ;  /* 0x000000b7b486723e */ /* 0x048fe200000000ff */
[C---:B------:R-:W-:Y:S05]  /*a840*/  HMMA.16816.F32 R4, R160.reuse, R12, R4 ;  /* 0x0000000ca004723c */ /* 0x040fea0000001804 */
[----:B------:R-:W-:Y:S03]  /*a850*/  FADD.FTZ R190, R180, R190 ;  /* 0x000000beb4be7221 */ /* 0x000fe60000010000 */
[----:B------:R-:W3:Y:S03]  /*a860*/  MUFU.EX2 R177, R177 ;  /* 0x000000b100b17308 */ /* 0x000ee60000000800 */
[C---:B------:R-:W-:Y:S01]  /*a870*/  FMUL.FTZ R12, R164.reuse, R152 ;  /* 0x00000098a40c7220 */ /* 0x040fe20000410000 */
[----:B------:R-:W-:Y:S01]  /*a880*/  FMUL.FTZ R13, R164, R153 ;  /* 0x00000099a40d7220 */ /* 0x000fe20000410000 */
[C---:B------:R-:W-:Y:S03]  /*a890*/  HMMA.16816.F32 R8, R160.reuse, R14, R8 ;  /* 0x0000000ea008723c */ /* 0x040fe60000001808 */
[----:B------:R-:W-:Y:S02]  /*a8a0*/  FADD.FTZ R189, R182, R189 ;  /* 0x000000bdb6bd7221 */ /* 0x000fe40000010000 */
[----:B------:R-:W-:Y:S01]  /*a8b0*/  MUFU.EX2 R178, R178 ;  /* 0x000000b200b27308 */ /* 0x000fe20000000800 */
[----:B--2---:R-:W-:Y:S01]  /*a8c0*/  F2FP.F16.F32.PACK_AB R135, R181, R185 ;  /* 0x000000b9b587723e */ /* 0x004fe200000000ff */
[C---:B------:R-:W-:Y:S01]  /*a8d0*/  FMUL.FTZ R14, R3.reuse, R154 ;  /* 0x0000009a030e7220 */ /* 0x040fe20000410000 */
[----:B------:R-:W-:Y:S02]  /*a8e0*/  FMUL.FTZ R15, R3, R155 ;  /* 0x0000009b030f7220 */ /* 0x000fe40000410000 */
[----:B------:R-:W2:Y:S01]  /*a8f0*/  LDSM.16.MT88.4 R152, [R229+0xa000] ;  /* 0x00a00000e598783b */ /* 0x000ea20000004200 */
[----:B------:R-:W-:Y:S04]  /*a900*/  FADD.FTZ R185, R185, R189 ;  /* 0x000000bdb9b97221 */ /* 0x000fe80000010000 */
[----:B------:R-:W5:Y:S01]  /*a910*/  MUFU.EX2 R179, R179 ;  /* 0x000000b300b37308 */ /* 0x000f620000000800 */
[----:B---3--:R-:W-:Y:S01]  /*a920*/  FADD.FTZ R190, R177, R190 ;  /* 0x000000beb1be7221 */ /* 0x008fe20000010000 */
[C---:B-1----:R-:W-:Y:S03]  /*a930*/  HMMA.16816.F32 R12, R160.reuse, R24, R12 ;  /* 0x00000018a00c723c */ /* 0x042fe6000000180c */
[----:B------:R-:W-:Y:S05]  /*a940*/  FADD.FTZ R185, R181, R185 ;  /* 0x000000b9b5b97221 */ /* 0x000fea0000010000 */
[----:B------:R-:W1:Y:S03]  /*a950*/  MUFU.EX2 R175, R175 ;  /* 0x000000af00af7308 */ /* 0x000e660000000800 */
[C---:B------:R-:W-:Y:S01]  /*a960*/  FMUL.FTZ R24, R164.reuse, R140 ;  /* 0x0000008ca4187220 */ /* 0x040fe20000410000 */
[C---:B------:R-:W-:Y:S01]  /*a970*/  FMUL.FTZ R25, R164.reuse, R141 ;  /* 0x0000008da4197220 */ /* 0x040fe20000410000 */
[C---:B------:R-:W-:Y:S05]  /*a980*/  HMMA.16816.F32 R16, R160.reuse, R26, R16 ;  /* 0x0000001aa010723c */ /* 0x040fea0000001810 */
[----:B------:R-:W-:Y:S01]  /*a990*/  MUFU.EX2 R176, R176 ;  /* 0x000000b000b07308 */ /* 0x000fe20000000800 */
[C---:B----4-:R-:W-:Y:S05]  /*a9a0*/  HMMA.16816.F32 R20, R160.reuse, R28, R20 ;  /* 0x0000001ca014723c */ /* 0x050fea0000001814 */
[C---:B------:R-:W-:Y:S01]  /*a9b0*/  FMUL.FTZ R26, R3.reuse, R142 ;  /* 0x0000008e031a7220 */ /* 0x040fe20000410000 */
[----:B------:R-:W-:Y:S03]  /*a9c0*/  FMUL.FTZ R27, R3, R143 ;  /* 0x0000008f031b7220 */ /* 0x000fe60000410000 */
[----:B------:R-:W-:Y:S01]  /*a9d0*/  MUFU.EX2 R171, R171 ;  /* 0x000000ab00ab7308 */ /* 0x000fe20000000800 */
[----:B------:R-:W3:Y:S01]  /*a9e0*/  LDSM.16.MT88.4 R140, [R231+0xa800] ;  /* 0x00a80000e78c783b */ /* 0x000ee20000004200 */
[C---:B------:R-:W-:Y:S01]  /*a9f0*/  FMUL.FTZ R28, R164.reuse, R136 ;  /* 0x00000088a41c7220 */ /* 0x040fe20000410000 */
[----:B------:R-:W-:Y:S01]  /*aa00*/  FMUL.FTZ R29, R164, R137 ;  /* 0x00000089a41d7220 */ /* 0x000fe20000410000 */
[C---:B------:R-:W-:Y:S06]  /*aa10*/  HMMA.16816.F32 R24, R160.reuse, R30, R24 ;  /* 0x0000001ea018723c */ /* 0x040fec0000001818 */
[----:B------:R-:W-:Y:S01]  /*aa20*/  MUFU.EX2 R172, R172 ;  /* 0x000000ac00ac7308 */ /* 0x000fe20000000800 */
[----:B-----5:R-:W-:Y:S01]  /*aa30*/  FADD.FTZ R185, R179, R185 ;  /* 0x000000b9b3b97221 */ /* 0x020fe20000010000 */
[----:B------:R-:W-:Y:S03]  /*aa40*/  MOV R164, R2 ;  /* 0x0000000200a47202 */ /* 0x000fe60000000f00 */
[C---:B------:R-:W-:Y:S01]  /*aa50*/  FMUL.FTZ R30, R3.reuse, R138 ;  /* 0x0000008a031e7220 */ /* 0x040fe20000410000 */
[----:B------:R-:W-:Y:S04]  /*aa60*/  FMUL.FTZ R31, R3, R139 ;  /* 0x0000008b031f7220 */ /* 0x000fe80000410000 */
[----:B------:R-:W-:Y:S01]  /*aa70*/  MUFU.EX2 R174, R174 ;  /* 0x000000ae00ae7308 */ /* 0x000fe20000000800 */
[----:B------:R-:W4:Y:S01]  /*aa80*/  LDSM.16.MT88.4 R136, [R230+0xa800] ;  /* 0x00a80000e688783b */ /* 0x000f220000004200 */
[--C-:B------:R-:W-:Y:S01]  /*aa90*/  FFMA.FTZ R3, R101, UR4, -R168.reuse ;  /* 0x0000000465037c23 */ /* 0x100fe200080108a8 */
[--C-:B------:R-:W-:Y:S01]  /*aaa0*/  FFMA.FTZ R101, R103, UR4, -R165.reuse ;  /* 0x0000000467657c23 */ /* 0x100fe200080108a5 */
[--C-:B------:R-:W-:Y:S01]  /*aab0*/  FFMA.FTZ R103, R105, UR4, -R168.reuse ;  /* 0x0000000469677c23 */ /* 0x100fe200080108a8 */
[C---:B--2---:R-:W-:Y:S05]  /*aac0*/  HMMA.16816.F32 R28, R160.reuse, R152, R28 ;  /* 0x00000098a01c723c */ /* 0x044fea000000181c */
[----:B------:R2:W-:Y:S01]  /*aad0*/  MUFU.EX2 R152, R38 ;  /* 0x0000002600987308 */ /* 0x0005e20000000800 */
[--C-:B------:R-:W-:Y:S01]  /*aae0*/  FFMA.FTZ R105, R107, UR4, -R165.reuse ;  /* 0x000000046b697c23 */ /* 0x100fe200080108a5 */
[--C-:B------:R-:W-:Y:S01]  /*aaf0*/  FFMA.FTZ R107, R109, UR4, -R168.reuse ;  /* 0x000000046d6b7c23 */ /* 0x100fe200080108a8 */
[----:B------:R-:W-:Y:S07]  /*ab00*/  HMMA.16816.F32 R32, R160, R154, R32 ;  /* 0x0000009aa020723c */ /* 0x000fee0000001820 */
[----:B------:R-:W-:Y:S01]  /*ab10*/  MUFU.EX2 R170, R170 ;  /* 0x000000aa00aa7308 */ /* 0x000fe20000000800 */
[--C-:B------:R-:W-:Y:S01]  /*ab20*/  FFMA.FTZ R153, R39, UR4, -R165.reuse ;  /* 0x0000000427997c23 */ /* 0x100fe200080108a5 */
[C---:B------:R-:W-:Y:S05]  /*ab30*/  HMMA.16816.F32 R4, R132.reuse, R148, R4 ;  /* 0x000000948404723c */ /* 0x040fea0000001804 */
[--C-:B------:R-:W-:Y:S03]  /*ab40*/  FFMA.FTZ R161, R54, UR4, -R165.reuse ;  /* 0x0000000436a17c23 */ /* 0x100fe600080108a5 */
[----:B------:R-:W-:Y:S01]  /*ab50*/  MUFU.EX2 R169, R169 ;  /* 0x000000a900a97308 */ /* 0x000fe20000000800 */
[----:B--2---:R-:W2:Y:S01]  /*ab60*/  LDSM.16.MT88.4 R36, [R229+0xa800] ;  /* 0x00a80000e524783b */ /* 0x004ea20000004200 */
[C---:B------:R-:W-:Y:S03]  /*ab70*/  HMMA.16816.F32 R8, R132.reuse, R150, R8 ;  /* 0x000000968408723c */ /* 0x040fe60000001808 */
[--C-:B------:R-:W-:Y:S01]  /*ab80*/  FFMA.FTZ R148, R40, UR4, -R168.reuse ;  /* 0x0000000428947c23 */ /* 0x100fe200080108a8 */
[----:B------:R-:W-:Y:S01]  /*ab90*/  F2FP.F16.F32.PACK_AB R40, R178, R177 ;  /* 0x000000b1b228723e */ /* 0x000fe200000000ff */
[--C-:B------:R-:W-:Y:S03]  /*aba0*/  FFMA.FTZ R160, R46, UR4, -R165.reuse ;  /* 0x000000042ea07c23 */ /* 0x100fe600080108a5 */
[----:B------:R-:W5:Y:S01]  /*abb0*/  MUFU.EX2 R173, R173 ;  /* 0x000000ad00ad7308 */ /* 0x000f620000000800 */
[C---:B---3--:R-:W-:Y:S03]  /*abc0*/  HMMA.16816.F32 R12, R132.reuse, R140, R12 ;  /* 0x0000008c840c723c */ /* 0x048fe6000000180c */
[--C-:B------:R-:W-:Y:S01]  /*abd0*/  FFMA.FTZ R150, R45, UR4, -R168.reuse ;  /* 0x000000042d967c23 */ /* 0x100fe200080108a8 */
[--C-:B------:R-:W-:Y:S02]  /*abe0*/  FFMA.FTZ R149, R41, UR4, -R168.reuse ;  /* 0x0000000429957c23 */ /* 0x100fe400080108a8 */
[C---:B------:R-:W-:Y:S03]  /*abf0*/  HMMA.16816.F32 R16, R132.reuse, R142, R16 ;  /* 0x0000008e8410723c */ /* 0x040fe60000001810 */
[----:B------:R-:W-:Y:S01]  /*ac00*/  MUFU.EX2 R157, R157 ;  /* 0x0000009d009d7308 */ /* 0x000fe20000000800 */
[----:B------:R-:W3:Y:S01]  /*ac10*/  LDSM.16.MT88.4 R140, [R231+0xb000] ;  /* 0x00b00000e78c783b */ /* 0x000ee20000004200 */
[----:B-1----:R-:W-:Y:S01]  /*ac20*/  F2FP.F16.F32.PACK_AB R41, R175, R179 ;  /* 0x000000b3af29723e */ /* 0x002fe200000000ff */
[C---:B----4-:R-:W-:Y:S07]  /*ac30*/  HMMA.16816.F32 R20, R132.reuse, R136, R20 ;  /* 0x000000888414723c */ /* 0x050fee0000001814 */
[----:B------:R-:W1:Y:S01]  /*ac40*/  MUFU.EX2 R158, R158 ;  /* 0x0000009e009e7308 */ /* 0x000e620000000800 */
[----:B-----5:R-:W-:Y:S01]  /*ac50*/  F2FP.F16.F32.PACK_AB R45, R156, R173 ;  /* 0x000000ad9c2d723e */ /* 0x020fe200000000ff */
[C---:B------:R-:W-:Y:S01]  /*ac60*/  HMMA.16816.F32 R24, R132.reuse, R138, R24 ;  /* 0x0000008a8418723c */ /* 0x040fe20000001818 */
[----:B------:R-:W4:Y:S07]  /*ac70*/  LDSM.16.MT88.4 R136, [R230+0xb000] ;  /* 0x00b00000e688783b */ /* 0x000f2e0000004200 */
[----:B------:R-:W-:Y:S03]  /*ac80*/  MUFU.EX2 R159, R159 ;  /* 0x0000009f009f7308 */ /* 0x000fe60000000800 */
[--C-:B------:R-:W-:Y:S01]  /*ac90*/  FFMA.FTZ R151, R42, UR4, -R165.reuse ;  /* 0x000000042a977c23 */ /* 0x100fe200080108a5 */
[----:B------:R-:W-:Y:S01]  /*aca0*/  F2FP.F16.F32.PACK_AB R42, R171, R176 ;  /* 0x000000b0ab2a723e */ /* 0x000fe200000000ff */
[--C-:B------:R-:W-:Y:S01]  /*acb0*/  FFMA.FTZ R155, R43, UR4, -R165.reuse ;  /* 0x000000042b9b7c23 */ /* 0x100fe200080108a5 */
[----:B------:R-:W-:Y:S01]  /*acc0*/  F2FP.F16.F32.PACK_AB R43, R174, R172 ;  /* 0x000000acae2b723e */ /* 0x000fe200000000ff */
[--C-:B------:R-:W-:Y:S03]  /*acd0*/  FFMA.FTZ R154, R44, UR4, -R168.reuse ;  /* 0x000000042c9a7c23 */ /* 0x100fe600080108a8 */
[----:B------:R-:W5:Y:S01]  /*ace0*/  MUFU.EX2 R186, R186 ;  /* 0x000000ba00ba7308 */ /* 0x000f620000000800 */
[C---:B--2---:R-:W-:Y:S03]  /*acf0*/  HMMA.16816.F32 R28, R132.reuse, R36, R28 ;  /* 0x00000024841c723c */ /* 0x044fe6000000181c */
[----:B-1----:R-:W-:Y:S01]  /*ad00*/  F2FP.F16.F32.PACK_AB R46, R158, R157 ;  /* 0x0000009d9e2e723e */ /* 0x002fe200000000ff */
[--C-:B------:R-:W-:Y:S01]  /*ad10*/  FFMA.FTZ R109, R111, UR4, -R165.reuse ;  /* 0x000000046f6d7c23 */ /* 0x100fe200080108a5 */
[----:B------:R-:W-:Y:S01]  /*ad20*/  F2FP.F16.F32.PACK_AB R44, R169, R170 ;  /* 0x000000aaa92c723e */ /* 0x000fe200000000ff */
[----:B------:R-:W-:Y:S03]  /*ad30*/  HMMA.16816.F32 R32, R132, R38, R32 ;  /* 0x000000268420723c */ /* 0x000fe60000001820 */
[----:B------:R-:W-:Y:S01]  /*ad40*/  MUFU.EX2 R188, R188 ;  /* 0x000000bc00bc7308 */ /* 0x000fe20000000800 */
[----:B------:R-:W1:Y:S01]  /*ad50*/  LDSM.16.MT88.4 R36, [R229+0xb000] ;  /* 0x00b00000e524783b */ /* 0x000e620000004200 */
[--C-:B------:R-:W-:Y:S01]  /*ad60*/  FFMA.FTZ R111, R113, UR4, -R168.reuse ;  /* 0x00000004716f7c23 */ /* 0x100fe200080108a8 */
[C---:B------:R-:W-:Y:S07]  /*ad70*/  HMMA.16816.F32 R4, R40.reuse, R144, R4 ;  /* 0x000000902804723c */ /* 0x040fee0000001804 */
[----:B------:R-:W-:Y:S01]  /*ad80*/  MUFU.EX2 R193, R193 ;  /* 0x000000c100c17308 */ /* 0x000fe20000000800 */
[----:B------:R-:W2:Y:S03]  /*ad90*/  LDSM.16.MT88.4 R132, [R232+0xb800] ;  /* 0x00b80000e884783b */ /* 0x000ea60000004200 */
[--C-:B------:R-:W-:Y:S01]  /*ada0*/  FFMA.FTZ R113, R115, UR4, -R165.reuse ;  /* 0x0000000473717c23 */ /* 0x100fe200080108a5 */
[C---:B------:R-:W-:Y:S05]  /*adb0*/  HMMA.16816.F32 R8, R40.reuse, R146, R8 ;  /* 0x000000922808723c */ /* 0x040fea0000001808 */
[----:B------:R-:W-:Y:S01]  /*adc0*/  MUFU.EX2 R153, R153 ;  /* 0x0000009900997308 */ /* 0x000fe20000000800 */
[C---:B---3--:R-:W-:Y:S05]  /*add0*/  HMMA.16816.F32 R12, R40.reuse, R140, R12 ;  /* 0x0000008c280c723c */ /* 0x048fea000000180c */
[--C-:B------:R-:W-:Y:S01]  /*ade0*/  FFMA.FTZ R146, R48, UR4, -R168.reuse ;  /* 0x0000000430927c23 */ /* 0x100fe200080108a8 */
[C---:B------:R-:W-:Y:S03]  /*adf0*/  HMMA.16816.F32 R16, R40.reuse, R142, R16 ;  /* 0x0000008e2810723c */ /* 0x040fe60000001810 */
[----:B------:R-:W-:Y:S01]  /*ae00*/  MUFU.EX2 R148, R148 ;  /* 0x0000009400947308 */ /* 0x000fe20000000800 */
[----:B------:R-:W3:Y:S01]  /*ae10*/  LDSM.16.MT88.4 R140, [R231+0xb800] ;  /* 0x00b80000e78c783b */ /* 0x000ee20000004200 */
[--C-:B------:R-:W-:Y:S01]  /*ae20*/  FFMA.FTZ R145, R49, UR4, -R168.reuse ;  /* 0x0000000431917c23 */ /* 0x100fe200080108a8 */
[--C-:B------:R-:W-:Y:S01]  /*ae30*/  FFMA.FTZ R147, R50, UR4, -R165.reuse ;  /* 0x0000000432937c23 */ /* 0x100fe200080108a5 */
[C---:B----4-:R-:W-:Y:S06]  /*ae40*/  HMMA.16816.F32 R20, R40.reuse, R136, R20 ;  /* 0x000000882814723c */ /* 0x050fec0000001814 */
[----:B------:R-:W4:Y:S01]  /*ae50*/  MUFU.EX2 R149, R149 ;  /* 0x0000009500957308 */ /* 0x000f220000000800 */
[--C-:B------:R-:W-:Y:S01]  /*ae60*/  FFMA.FTZ R144, R47, UR4, -R165.reuse ;  /* 0x000000042f907c23 */ /* 0x100fe200080108a5 */
[----:B-----5:R-:W-:Y:S01]  /*ae70*/  F2FP.F16.F32.PACK_AB R47, R186, R159 ;  /* 0x0000009fba2f723e */ /* 0x020fe200000000ff */
[C---:B------:R-:W-:Y:S07]  /*ae80*/  HMMA.16816.F32 R24, R40.reuse, R138, R24 ;  /* 0x0000008a2818723c */ /* 0x040fee0000001818 */
[----:B------:R-:W-:Y:S01]  /*ae90*/  MUFU.EX2 R151, R151 ;  /* 0x0000009700977308 */ /* 0x000fe20000000800 */
[--C-:B------:R-:W-:Y:S01]  /*aea0*/  FFMA.FTZ R136, R51, UR4, -R165.reuse ;  /* 0x0000000433887c23 */ /* 0x100fe200080108a5 */
[C---:B-1----:R-:W-:Y:S01]  /*aeb0*/  HMMA.16816.F32 R28, R40.reuse, R36, R28 ;  /* 0x00000024281c723c */ /* 0x042fe2000000181c */
[----:B------:R-:W1:Y:S02]  /*aec0*/  LDSM.16.MT88.4 R48, [R230+0xb800] ;  /* 0x00b80000e630783b */ /* 0x000e640000004200 */
[--C-:B------:R-:W-:Y:S05]  /*aed0*/  FFMA.FTZ R137, R52, UR4, -R168.reuse ;  /* 0x0000000434897c23 */ /* 0x100fea00080108a8 */
[----:B------:R-:W5:Y:S01]  /*aee0*/  MUFU.EX2 R155, R155 ;  /* 0x0000009b009b7308 */ /* 0x000f620000000800 */
[----:B------:R-:W-:Y:S01]  /*aef0*/  HMMA.16816.F32 R32, R40, R38, R32 ;  /* 0x000000262820723c */ /* 0x000fe20000001820 */
[----:B------:R-:W5:Y:S02]  /*af00*/  LDSM.16.MT88.4 R36, [R229+0xb800] ;  /* 0x00b80000e524783b */ /* 0x000f640000004200 */
[--C-:B------:R-:W-:Y:S01]  /*af10*/  FFMA.FTZ R138, R53, UR4, -R168.reuse ;  /* 0x00000004358a7c23 */ /* 0x100fe200080108a8 */
[--C-:B------:R-:W-:Y:S02]  /*af20*/  FFMA.FTZ R139, R55, UR4, -R165.reuse ;  /* 0x00000004378b7c23 */ /* 0x100fe400080108a5 */
[C---:B--2---:R-:W-:Y:S03]  /*af30*/  HMMA.16816.F32 R4, R44.reuse, R132, R4 ;  /* 0x000000842c04723c */ /* 0x044fe60000001804 */
[----:B------:R-:W-:Y:S01]  /*af40*/  MUFU.EX2 R154, R154 ;  /* 0x0000009a009a7308 */ /* 0x000fe20000000800 */
[----:B------:R-:W2:Y:S01]  /*af50*/  LDSM.16.MT88.4 R52, [R232+0xc000] ;  /* 0x00c00000e834783b */ /* 0x000ea20000004200 */
[----:B----4-:R-:W-:Y:S01]  /*af60*/  F2FP.F16.F32.PACK_AB R42, R149, R148 ;  /* 0x00000094952a723e */ /* 0x010fe200000000ff */
[C---:B------:R-:W-:Y:S07]  /*af70*/  HMMA.16816.F32 R8, R44.reuse, R134, R8 ;  /* 0x000000862c08723c */ /* 0x040fee0000001808 */
[----:B------:R-:W4:Y:S01]  /*af80*/  MUFU.EX2 R150, R150 ;  /* 0x0000009600967308 */ /* 0x000f220000000800 */
[----:B------:R-:W-:Y:S01]  /*af90*/  F2FP.F16.F32.PACK_AB R40, R193, R188 ;  /* 0x000000bcc128723e */ /* 0x000fe200000000ff */
[----:B------:R-:W4:Y:S01]  /*afa0*/  LDSM.16.MT88.4 R132, [R231+0xc000] ;  /* 0x00c00000e784783b */ /* 0x000f220000004200 */
[C---:B---3--:R-:W-:Y:S07]  /*afb0*/  HMMA.16816.F32 R12, R44.reuse, R140, R12 ;  /* 0x0000008c2c0c723c */ /* 0x048fee000000180c */
[----:B------:R-:W-:Y:S01]  /*afc0*/  MUFU.EX2 R160, R160 ;  /* 0x000000a000a07308 */ /* 0x000fe20000000800 */
[----:B------:R-:W-:Y:S01]  /*afd0*/  F2FP.F16.F32.PACK_AB R41, R153, R152 ;  /* 0x000000989929723e */ /* 0x000fe200000000ff */
[C---:B------:R-:W-:Y:S03]  /*afe0*/  HMMA.16816.F32 R16, R44.reuse, R142, R16 ;  /* 0x0000008e2c10723c */ /* 0x040fe60000001810 */
[--C-:B------:R-:W-:Y:S05]  /*aff0*/  FFMA.FTZ R141, R56, UR4, -R168.reuse ;  /* 0x00000004388d7c23 */ /* 0x100fea00080108a8 */
[----:B------:R-:W3:Y:S03]  /*b000*/  MUFU.EX2 R144, R144 ;  /* 0x0000009000907308 */ /* 0x000ee60000000800 */
[--C-:B------:R-:W-:Y:S01]  /*b010*/  FFMA.FTZ R140, R57, UR4, -R168.reuse ;  /* 0x00000004398c7c23 */ /* 0x100fe200080108a8 */
[--C-:B------:R-:W-:Y:S01]  /*b020*/  FFMA.FTZ R142, R58, UR4, -R165.reuse ;  /* 0x000000043a8e7c23 */ /* 0x100fe200080108a5 */
[C---:B-1----:R-:W-:Y:S03]  /*b030*/  HMMA.16816.F32 R20, R44.reuse, R48, R20 ;  /* 0x000000302c14723c */ /* 0x042fe60000001814 */
[--C-:B------:R-:W-:Y:S01]  /*b040*/  FFMA.FTZ R143, R59, UR4, -R165.reuse ;  /* 0x000000043b8f7c23 */ /* 0x100fe200080108a5 */
[----:B-----5:R-:W-:Y:S01]  /*b050*/  F2FP.F16.F32.PACK_AB R43, R155, R151 ;  /* 0x000000979b2b723e */ /* 0x020fe200000000ff */
[----:B------:R-:W-:Y:S01]  /*b060*/  MUFU.EX2 R146, R146 ;  /* 0x0000009200927308 */ /* 0x000fe20000000800 */
[----:B------:R-:W-:Y:S01]  /*b070*/  LDSM.16.MT88.4 R56, [R231+0xc800] ;  /* 0x00c80000e738783b */ /* 0x000fe20000004200 */
[C---:B------:R-:W-:Y:S04]  /*b080*/  HMMA.16816.F32 R24, R44.reuse, R50, R24 ;  /* 0x000000322c18723c */ /* 0x040fe80000001818 */
[----:B------:R-:W-:Y:S01]  /*b090*/  FFMA.FTZ R115, R117, UR4, -R168 ;  /* 0x0000000475737c23 */ /* 0x000fe200080108a8 */
[----:B------:R-:W-:Y:S03]  /*b0a0*/  FFMA.FTZ R117, R119, UR4, -R165 ;  /* 0x0000000477757c23 */ /* 0x000fe600080108a5 */
[----:B------:R-:W1:Y:S01]  /*b0b0*/  MUFU.EX2 R145, R145 ;  /* 0x0000009100917308 */ /* 0x000e620000000800 */
[----:B------:R-:W5:Y:S01]  /*b0c0*/  LDSM.16.MT88.4 R48, [R230+0xc000] ;  /* 0x00c00000e630783b */ /* 0x000f620000004200 */
[C---:B------:R-:W-:Y:S03]  /*b0d0*/  HMMA.16816.F32 R28, R44.reuse, R36, R28 ;  /* 0x000000242c1c723c */ /* 0x040fe6000000181c */
[----:B------:R-:W-:Y:S01]  /*b0e0*/  FADD.FTZ R175, R175, R185 ;  /* 0x000000b9afaf7221 */ /* 0x000fe20000010000 */
[----:B------:R-:W-:Y:S04]  /*b0f0*/  FADD.FTZ R178, R178, R190 ;  /* 0x000000beb2b27221 */ /* 0x000fe80000010000 */
[----:B------:R-:W-:Y:S01]  /*b100*/  MUFU.EX2 R147, R147 ;  /* 0x0000009300937308 */ /* 0x000fe20000000800 */
[----:B------:R-:W-:Y:S01]  /*b110*/  HMMA.16816.F32 R32, R44, R38, R32 ;  /* 0x000000262c20723c */ /* 0x000fe20000001820 */
[----:B------:R-:W5:Y:S02]  /*b120*/  LDSM.16.MT88.4 R36, [R229+0xc000] ;  /* 0x00c00000e524783b */ /* 0x000f640000004200 */
[----:B------:R-:W-:Y:S01]  /*b130*/  FADD.FTZ R175, R172, R175 ;  /* 0x000000afacaf7221 */ /* 0x000fe20000010000 */
[----:B------:R-:W-:Y:S02]  /*b140*/  FADD.FTZ R178, R176, R178 ;  /* 0x000000b2b0b27221 */ /* 0x000fe40000010000 */
[C---:B--2---:R-:W-:Y:S03]  /*b150*/  HMMA.16816.F32 R4, R40.reuse, R52, R4 ;  /* 0x000000342804723c */ /* 0x044fe60000001804 */
[----:B------:R-:W2:Y:S02]  /*b160*/  MUFU.EX2 R136, R136 ;  /* 0x0000008800887308 */ /* 0x000ea40000000800 */
[----:B----4-:R-:W-:Y:S01]  /*b170*/  F2FP.F16.F32.PACK_AB R44, R150, R154 ;  /* 0x0000009a962c723e */ /* 0x010fe200000000ff */
[C---:B------:R-:W-:Y:S01]  /*b180*/  HMMA.16816.F32 R8, R40.reuse, R54, R8 ;  /* 0x000000362808723c */ /* 0x040fe20000001808 */
[----:B------:R-:W4:Y:S06]  /*b190*/  LDSM.16.MT88.4 R52, [R232+0xc800] ;  /* 0x00c80000e834783b */ /* 0x000f2c0000004200 */
[----:B------:R-:W-:Y:S01]  /*b1a0*/  MUFU.EX2 R137, R137 ;  /* 0x0000008900897308 */ /* 0x000fe20000000800 */
[----:B---3--:R-:W-:Y:S01]  /*b1b0*/  F2FP.F16.F32.PACK_AB R45, R144, R160 ;  /* 0x000000a0902d723e */ /* 0x008fe200000000ff */
[C---:B------:R-:W-:Y:S08]  /*b1c0*/  HMMA.16816.F32 R12, R40.reuse, R132, R12 ;  /* 0x00000084280c723c */ /* 0x040ff0000000180c */
[----:B------:R-:W3:Y:S01]  /*b1d0*/  MUFU.EX2 R138, R138 ;  /* 0x0000008a008a7308 */ /* 0x000ee20000000800 */
[C---:B------:R-:W-:Y:S03]  /*b1e0*/  HMMA.16816.F32 R16, R40.reuse, R134, R16 ;  /* 0x000000862810723c */ /* 0x040fe60000001810 */
[----:B-1----:R-:W-:Y:S01]  /*b1f0*/  F2FP.F16.F32.PACK_AB R46, R145, R146 ;  /* 0x00000092912e723e */ /* 0x002fe200000000ff */
[----:B------:R-:W-:Y:S05]  /*b200*/  FFMA.FTZ R132, R67, UR4, -R165 ;  /* 0x0000000443847c23 */ /* 0x000fea00080108a5 */
[----:B------:R-:W-:Y:S01]  /*b210*/  MUFU.EX2 R161, R161 ;  /* 0x000000a100a17308 */ /* 0x000fe20000000800 */
[C---:B-----5:R-:W-:Y:S03]  /*b220*/  HMMA.16816.F32 R20, R40.reuse, R48, R20 ;  /* 0x000000302814723c */ /* 0x060fe60000001814 */
[----:B--2---:R-:W-:Y:S01]  /*b230*/  F2FP.F16.F32.PACK_AB R47, R136, R147 ;  /* 0x00000093882f723e */ /* 0x004fe200000000ff */
[----:B------:R-:W-:Y:S01]  /*b240*/  FADD.FTZ R174, R174, R175 ;  /* 0x000000afaeae7221 */ /* 0x000fe20000010000 */
[----:B------:R-:W-:Y:S01]  /*b250*/  FFMA.FTZ R67, R68, UR4, -R168 ;  /* 0x0000000444437c23 */ /* 0x000fe200080108a8 */
[C---:B------:R-:W-:Y:S03]  /*b260*/  HMMA.16816.F32 R24, R40.reuse, R50, R24 ;  /* 0x000000322818723c */ /* 0x040fe60000001818 */
[----:B------:R-:W1:Y:S01]  /*b270*/  MUFU.EX2 R139, R139 ;  /* 0x0000008b008b7308 */ /* 0x000e620000000800 */
[----:B------:R-:W2:Y:S01]  /*b280*/  LDSM.16.MT88.4 R48, [R230+0xc800] ;  /* 0x00c80000e630783b */ /* 0x000ea20000004200 */
[----:B------:R-:W-:Y:S01]  /*b290*/  FADD.FTZ R173, R173, R174 ;  /* 0x000000aeadad7221 */ /* 0x000fe20000010000 */
[C---:B------:R-:W-:Y:S07]  /*b2a0*/  HMMA.16816.F32 R28, R40.reuse, R36, R28 ;  /* 0x00000024281c723c */ /* 0x040fee000000181c */
[----:B------:R-:W-:Y:S01]  /*b2b0*/  MUFU.EX2 R141, R141 ;  /* 0x0000008d008d7308 */ /* 0x000fe20000000800 */
[----:B------:R-:W-:Y:S01]  /*b2c0*/  FADD.FTZ R173, R156, R173 ;  /* 0x000000ad9cad7221 */ /* 0x000fe20000010000 */
[----:B------:R-:W-:Y:S01]  /*b2d0*/  HMMA.16816.F32 R32, R40, R38, R32 ;  /* 0x000000262820723c */ /* 0x000fe20000001820 */
[----:B------:R-:W5:Y:S07]  /*b2e0*/  LDSM.16.MT88.4 R36, [R229+0xc800] ;  /* 0x00c80000e524783b */ /* 0x000f6e0000004200 */
[----:B------:R-:W2:Y:S01]  /*b2f0*/  MUFU.EX2 R140, R140 ;  /* 0x0000008c008c7308 */ /* 0x000ea20000000800 */
[C---:B----4-:R-:W-:Y:S05]  /*b300*/  HMMA.16816.F32 R4, R44.reuse, R52, R4 ;  /* 0x000000342c04723c */ /* 0x050fea0000001804 */
[----:B---3--:R-:W-:Y:S01]  /*b310*/  F2FP.F16.F32.PACK_AB R40, R138, R137 ;  /* 0x000000898a28723e */ /* 0x008fe200000000ff */
[C---:B------:R-:W-:Y:S03]  /*b320*/  HMMA.16816.F32 R8, R44.reuse, R54, R8 ;  /* 0x000000362c08723c */ /* 0x040fe60000001808 */
[----:B------:R-:W-:Y:S01]  /*b330*/  MUFU.EX2 R142, R142 ;  /* 0x0000008e008e7308 */ /* 0x000fe20000000800 */
[----:B------:R-:W3:Y:S01]  /*b340*/  LDSM.16.MT88.4 R52, [R232+0xd000] ;  /* 0x00d00000e834783b */ /* 0x000ee20000004200 */
[----:B-1----:R-:W-:Y:S01]  /*b350*/  F2FP.F16.F32.PACK_AB R41, R139, R161 ;  /* 0x000000a18b29723e */ /* 0x002fe200000000ff */
[C---:B------:R-:W-:Y:S07]  /*b360*/  HMMA.16816.F32 R12, R44.reuse, R56, R12 ;  /* 0x000000382c0c723c */ /* 0x040fee000000180c */
[----:B------:R-:W1:Y:S01]  /*b370*/  MUFU.EX2 R143, R143 ;  /* 0x0000008f008f7308 */ /* 0x000e620000000800 */
[----:B--2---:R-:W-:Y:S01]  /*b380*/  F2FP.F16.F32.PACK_AB R42, R140, R141 ;  /* 0x0000008d8c2a723e */ /* 0x004fe200000000ff */
[C---:B------:R-:W-:Y:S01]  /*b390*/  HMMA.16816.F32 R16, R44.reuse, R58, R16 ;  /* 0x0000003a2c10723c */ /* 0x040fe20000001810 */
[----:B------:R-:W2:Y:S07]  /*b3a0*/  LDSM.16.MT88.4 R56, [R231+0xd000] ;  /* 0x00d00000e738783b */ /* 0x000eae0000004200 */
[----:B------:R-:W-:Y:S01]  /*b3b0*/  MUFU.EX2 R60, R60 ;  /* 0x0000003c003c7308 */ /* 0x000fe20000000800 */
[C---:B------:R-:W-:Y:S03]  /*b3c0*/  HMMA.16816.F32 R20, R44.reuse, R48, R20 ;  /* 0x000000302c14723c */ /* 0x040fe60000001814 */
[----:B------:R-:W-:Y:S03]  /*b3d0*/  FADD.FTZ R173, R159, R173 ;  /* 0x000000ad9fad7221 */ /* 0x000fe60000010000 */
[C---:B------:R-:W-:Y:S03]  /*b3e0*/  HMMA.16816.F32 R24, R44.reuse, R50, R24 ;  /* 0x000000322c18723c */ /* 0x040fe60000001818 */
[----:B------:R-:W4:Y:S01]  /*b3f0*/  MUFU.EX2 R61, R61 ;  /* 0x0000003d003d7308 */ /* 0x000f220000000800 */
[----:B------:R-:W2:Y:S01]  /*b400*/  LDSM.16.MT88.4 R48, [R230+0xd000] ;  /* 0x00d00000e630783b */ /* 0x000ea20000004200 */
[----:B-1----:R-:W-:Y:S01]  /*b410*/  F2FP.F16.F32.PACK_AB R43, R143, R142 ;  /* 0x0000008e8f2b723e */ /* 0x002fe200000000ff */
[C---:B-----5:R-:W-:Y:S07]  /*b420*/  HMMA.16816.F32 R28, R44.reuse, R36, R28 ;  /* 0x000000242c1c723c */ /* 0x060fee000000181c */
[----:B------:R-:W-:Y:S01]  /*b430*/  MUFU.EX2 R62, R62 ;  /* 0x0000003e003e7308 */ /* 0x000fe20000000800 */
[--C-:B------:R-:W-:Y:S01]  /*b440*/  FFMA.FTZ R68, R69, UR4, -R168.reuse ;  /* 0x0000000445447c23 */ /* 0x100fe200080108a8 */
[----:B------:R-:W-:Y:S01]  /*b450*/  HMMA.16816.F32 R32, R44, R38, R32 ;  /* 0x000000262c20723c */ /* 0x000fe20000001820 */
[----:B------:R-:W1:Y:S07]  /*b460*/  LDSM.16.MT88.4 R36, [R229+0xd000] ;  /* 0x00d00000e524783b */ /* 0x000e6e0000004200 */
[----:B------:R-:W5:Y:S01]  /*b470*/  MUFU.EX2 R63, R63 ;  /* 0x0000003f003f7308 */ /* 0x000f620000000800 */
[C---:B---3--:R-:W-:Y:S05]  /*b480*/  HMMA.16816.F32 R4, R40.reuse, R52, R4 ;  /* 0x000000342804723c */ /* 0x048fea0000001804 */
[----:B----4-:R-:W-:Y:S01]  /*b490*/  F2FP.F16.F32.PACK_AB R44, R61, R60 ;  /* 0x0000003c3d2c723e */ /* 0x010fe200000000ff */
[C---:B------:R-:W-:Y:S03]  /*b4a0*/  HMMA.16816.F32 R8, R40.reuse, R54, R8 ;  /* 0x000000362808723c */ /* 0x040fe60000001808 */
[----:B------:R-:W-:Y:S01]  /*b4b0*/  MUFU.EX2 R64, R64 ;  /* 0x0000004000407308 */ /* 0x000fe20000000800 */
[----:B------:R-:W3:Y:S01]  /*b4c0*/  LDSM.16.MT88.4 R52, [R232+0xd800] ;  /* 0x00d80000e834783b */ /* 0x000ee20000004200 */
[--C-:B------:R-:W-:Y:S01]  /*b4d0*/  FFMA.FTZ R69, R70, UR4, -R165.reuse ;  /* 0x0000000446457c23 */ /* 0x100fe200080108a5 */
        /* <DEDUP_REMOVED lines=8> */
[C---:B------:R-:W-:Y:S03]  /*b560*/  HMMA.16816.F32 R24, R40.reuse, R50, R24 ;  /* 0x000000322818723c */ /* 0x040fe60000001818 */
[----:B------:R-:W5:Y:S01]  /*b570*/  MUFU.EX2 R132, R132 ;  /* 0x0000008400847308 */ /* 0x000f620000000800 */
[----:B------:R-:W4:Y:S01]  /*b580*/  LDSM.16.MT88.4 R48, [R230+0xd800] ;  /* 0x00d80000e630783b */ /* 0x000f220000004200 */
[----:B--2---:R-:W-:Y:S01]  /*b590*/  F2FP.F16.F32.PACK_AB R46, R65, R64 ;  /* 0x00000040412e723e */ /* 0x004fe200000000ff */
[C---:B-1----:R-:W-:Y:S07]  /*b5a0*/  HMMA.16816.F32 R28, R40.reuse, R36, R28 ;  /* 0x00000024281c723c */ /* 0x042fee000000181c */
[----:B------:R-:W-:Y:S01]  /*b5b0*/  MUFU.EX2 R67, R67 ;  /* 0x0000004300437308 */ /* 0x000fe20000000800 */
[--C-:B------:R-:W-:Y:S01]  /*b5c0*/  FFMA.FTZ R71, R72, UR4, -R168.reuse ;  /* 0x0000000448477c23 */ /* 0x100fe200080108a8 */
[----:B------:R-:W-:Y:S01]  /*b5d0*/  HMMA.16816.F32 R32, R40, R38, R32 ;  /* 0x000000262820723c */ /* 0x000fe20000001820 */
[----:B------:R-:W1:Y:S07]  /*b5e0*/  LDSM.16.MT88.4 R36, [R229+0xd800] ;  /* 0x00d80000e524783b */ /* 0x000e6e0000004200 */
[----:B------:R-:W2:Y:S03]  /*b5f0*/  MUFU.EX2 R68, R68 ;  /* 0x0000004400447308 */ /* 0x000ea60000000800 */
[----:B-----5:R-:W-:Y:S01]  /*b600*/  F2FP.F16.F32.PACK_AB R47, R132, R66 ;  /* 0x00000042842f723e */ /* 0x020fe200000000ff */
[--C-:B------:R-:W-:Y:S01]  /*b610*/  FFMA.FTZ R72, R73, UR4, -R168.reuse ;  /* 0x0000000449487c23 */ /* 0x100fe200080108a8 */
[--C-:B------:R-:W-:Y:S01]  /*b620*/  FFMA.FTZ R73, R74, UR4, -R165.reuse ;  /* 0x000000044a497c23 */ /* 0x100fe200080108a5 */
[----:B------:R-:W5:Y:S01]  /*b630*/  LDSM.16.MT88.4 R40, [R232+0xe000] ;  /* 0x00e00000e828783b */ /* 0x000f620000004200 */
[--C-:B------:R-:W-:Y:S01]  /*b640*/  FFMA.FTZ R74, R75, UR4, -R165.reuse ;  /* 0x000000044b4a7c23 */ /* 0x100fe200080108a5 */
[--C-:B------:R-:W-:Y:S02]  /*b650*/  FFMA.FTZ R75, R77, UR4, -R168.reuse ;  /* 0x000000044d4b7c23 */ /* 0x100fe400080108a8 */
[----:B------:R-:W-:Y:S01]  /*b660*/  MUFU.EX2 R69, R69 ;  /* 0x0000004500457308 */ /* 0x000fe20000000800 */
[C---:B---3--:R-:W-:Y:S05]  /*b670*/  HMMA.16816.F32 R4, R44.reuse, R52, R4 ;  /* 0x000000342c04723c */ /* 0x048fea0000001804 */
[--C-:B------:R-:W-:Y:S01]  /*b680*/  FFMA.FTZ R77, R79, UR4, -R165.reuse ;  /* 0x000000044f4d7c23 */ /* 0x100fe200080108a5 */
[C---:B------:R-:W-:Y:S03]  /*b690*/  HMMA.16816.F32 R8, R44.reuse, R54, R8 ;  /* 0x000000362c08723c */ /* 0x040fe60000001808 */
[----:B------:R-:W3:Y:S01]  /*b6a0*/  MUFU.EX2 R70, R70 ;  /* 0x0000004600467308 */ /* 0x000ee20000000800 */
[----:B------:R-:W5:Y:S01]  /*b6b0*/  LDSM.16.MT88.4 R52, [R231+0xe000] ;  /* 0x00e00000e734783b */ /* 0x000f620000004200 */
[--C-:B------:R-:W-:Y:S01]  /*b6c0*/  FFMA.FTZ R79, R80, UR4, -R168.reuse ;  /* 0x00000004504f7c23 */ /* 0x100fe200080108a8 */
[C---:B----4-:R-:W-:Y:S07]  /*b6d0*/  HMMA.16816.F32 R12, R44.reuse, R56, R12 ;  /* 0x000000382c0c723c */ /* 0x050fee000000180c */
[----:B------:R-:W-:Y:S01]  /*b6e0*/  MUFU.EX2 R71, R71 ;  /* 0x0000004700477308 */ /* 0x000fe20000000800 */
[--C-:B------:R-:W-:Y:S01]  /*b6f0*/  FFMA.FTZ R80, R81, UR4, -R168.reuse ;  /* 0x0000000451507c23 */ /* 0x100fe200080108a8 */
[C---:B------:R-:W-:Y:S01]  /*b700*/  HMMA.16816.F32 R16, R44.reuse, R58, R16 ;  /* 0x0000003a2c10723c */ /* 0x040fe20000001810 */
[----:B------:R-:W-:Y:S07]  /*b710*/  LDSM.16.MT88.4 R56, [R232+0xf000] ;  /* 0x00f00000e838783b */ /* 0x000fee0000004200 */
[----:B------:R-:W4:Y:S01]  /*b720*/  MUFU.EX2 R72, R72 ;  /* 0x0000004800487308 */ /* 0x000f220000000800 */
        /* <DEDUP_REMOVED lines=12> */
[----:B--2---:R-:W-:Y:S01]  /*b7f0*/  F2FP.F16.F32.PACK_AB R36, R68, R67 ;  /* 0x000000434424723e */ /* 0x004fe200000000ff */
[--C-:B------:R-:W-:Y:S01]  /*b800*/  FFMA.FTZ R85, R87, UR4, -R165.reuse ;  /* 0x0000000457557c23 */ /* 0x100fe200080108a5 */
[----:B---3--:R-:W-:Y:S02]  /*b810*/  F2FP.F16.F32.PACK_AB R37, R70, R69 ;  /* 0x000000454625723e */ /* 0x008fe400000000ff */
[----:B----4-:R-:W-:Y:S01]  /*b820*/  F2FP.F16.F32.PACK_AB R38, R72, R71 ;  /* 0x000000474826723e */ /* 0x010fe200000000ff */
        /* <DEDUP_REMOVED lines=34> */
[--C-:B------:R-:W-:Y:S01]  /*ba50*/  FFMA.FTZ R104, R106, UR4, -R165.reuse ;  /* 0x000000046a687c23 */ /* 0x100fe200080108a5 */
[----:B--2---:R-:W-:Y:S01]  /*ba60*/  F2FP.F16.F32.PACK_AB R36, R75, R76 ;  /* 0x0000004c4b24723e */ /* 0x004fe200000000ff */
[--C-:B------:R-:W-:Y:S01]  /*ba70*/  FFMA.FTZ R106, R108, UR4, -R168.reuse ;  /* 0x000000046c6a7c23 */ /* 0x100fe200080108a8 */
[----:B-1----:R-:W-:Y:S01]  /*ba80*/  F2FP.F16.F32.PACK_AB R37, R77, R78 ;  /* 0x0000004e4d25723e */ /* 0x002fe200000000ff */
[--C-:B------:R-:W-:Y:S03]  /*ba90*/  FFMA.FTZ R108, R110, UR4, -R165.reuse ;  /* 0x000000046e6c7c23 */ /* 0x100fe600080108a5 */
[----:B------:R-:W1:Y:S01]  /*baa0*/  MUFU.EX2 R84, R84 ;  /* 0x0000005400547308 */ /* 0x000e620000000800 */
[----:B-----5:R-:W-:Y:S01]  /*bab0*/  F2FP.F16.F32.PACK_AB R38, R80, R79 ;  /* 0x0000004f5026723e */ /* 0x020fe200000000ff */
[--C-:B------:R-:W-:Y:S01]  /*bac0*/  FFMA.FTZ R110, R112, UR4, -R168.reuse ;  /* 0x00000004706e7c23 */ /* 0x100fe200080108a8 */
[----:B---3--:R-:W-:Y:S01]  /*bad0*/  F2FP.F16.F32.PACK_AB R39, R81, R82 ;  /* 0x000000525127723e */ /* 0x008fe200000000ff */
[--C-:B------:R-:W-:Y:S01]  /*bae0*/  FFMA.FTZ R112, R114, UR4, -R165.reuse ;  /* 0x0000000472707c23 */ /* 0x100fe200080108a5 */
[--C-:B------:R-:W-:Y:S01]  /*baf0*/  FFMA.FTZ R114, R116, UR4, -R168.reuse ;  /* 0x0000000474727c23 */ /* 0x100fe200080108a8 */
[----:B------:R-:W-:Y:S01]  /*bb00*/  FFMA.FTZ R116, R118, UR4, -R165 ;  /* 0x0000000476747c23 */ /* 0x000fe200080108a5 */
[----:B------:R-:W-:Y:S03]  /*bb10*/  FFMA.FTZ R118, R120, UR4, -R168 ;  /* 0x0000000478767c23 */ /* 0x000fe600080108a8 */
[----:B------:R-:W-:Y:S01]  /*bb20*/  MUFU.EX2 R86, R86 ;  /* 0x0000005600567308 */ /* 0x000fe20000000800 */
[----:B------:R-:W-:Y:S01]  /*bb30*/  FADD.FTZ R178, R171, R178 ;  /* 0x000000b2abb27221 */ /* 0x000fe20000010000 */
[C---:B------:R-:W-:Y:S03]  /*bb40*/  HMMA.16816.F32 R4, R36.reuse, R40, R4 ;  /* 0x000000282404723c */ /* 0x040fe60000001804 */
[----:B------:R-:W-:Y:S01]  /*bb50*/  FADD.FTZ R178, R170, R178 ;  /* 0x000000b2aab27221 */ /* 0x000fe20000010000 */
[----:B------:R-:W-:Y:S04]  /*bb60*/  FADD.FTZ R173, R186, R173 ;  /* 0x000000adbaad7221 */ /* 0x000fe80000010000 */
[----:B------:R-:W2:Y:S01]  /*bb70*/  MUFU.EX2 R85, R85 ;  /* 0x0000005500557308 */ /* 0x000ea20000000800 */
[C---:B------:R-:W-:Y:S03]  /*bb80*/  HMMA.16816.F32 R8, R36.reuse, R42, R8 ;  /* 0x0000002a2408723c */ /* 0x040fe60000001808 */
[----:B-1----:R-:W-:Y:S01]  /*bb90*/  F2FP.F16.F32.PACK_AB R40, R84, R83 ;  /* 0x000000535428723e */ /* 0x002fe200000000ff */
[----:B------:R-:W-:Y:S02]  /*bba0*/  FADD.FTZ R169, R169, R178 ;  /* 0x000000b2a9a97221 */ /* 0x000fe40000010000 */
[C---:B----4-:R-:W-:Y:S03]  /*bbb0*/  HMMA.16816.F32 R12, R36.reuse, R52, R12 ;  /* 0x00000034240c723c */ /* 0x050fe6000000180c */
[----:B------:R-:W-:Y:S02]  /*bbc0*/  MUFU.EX2 R88, R88 ;  /* 0x0000005800587308 */ /* 0x000fe40000000800 */
[----:B------:R-:W-:Y:S01]  /*bbd0*/  FADD.FTZ R169, R157, R169 ;  /* 0x000000a99da97221 */ /* 0x000fe20000010000 */
[C---:B------:R-:W-:Y:S01]  /*bbe0*/  HMMA.16816.F32 R16, R36.reuse, R54, R16 ;  /* 0x000000362410723c */ /* 0x040fe20000001810 */
[----:B------:R-:W1:Y:S06]  /*bbf0*/  LDSM.16.MT88.4 R52, [R231+0xf000] ;  /* 0x00f00000e734783b */ /* 0x000e6c0000004200 */
[----:B------:R-:W3:Y:S01]  /*bc00*/  MUFU.EX2 R87, R87 ;  /* 0x0000005700577308 */ /* 0x000ee20000000800 */
[----:B------:R-:W-:Y:S01]  /*bc10*/  FADD.FTZ R169, R158, R169 ;  /* 0x000000a99ea97221 */ /* 0x000fe20000010000 */
[C---:B------:R-:W-:Y:S01]  /*bc20*/  HMMA.16816.F32 R20, R36.reuse, R48, R20 ;  /* 0x000000302414723c */ /* 0x040fe20000001814 */
[----:B------:R-:W-:Y:S07]  /*bc30*/  LDSM.16.MT88.4 R156, [R232+0x11800] ;  /* 0x01180000e89c783b */ /* 0x000fee0000004200 */
[----:B------:R-:W-:Y:S01]  /*bc40*/  MUFU.EX2 R89, R89 ;  /* 0x0000005900597308 */ /* 0x000fe20000000800 */
[C---:B------:R-:W-:Y:S01]  /*bc50*/  HMMA.16816.F32 R24, R36.reuse, R50, R24 ;  /* 0x000000322418723c */ /* 0x040fe20000001818 */
[----:B------:R-:W4:Y:S05]  /*bc60*/  LDSM.16.MT88.4 R48, [R230+0xf000] ;  /* 0x00f00000e630783b */ /* 0x000f2a0000004200 */
[C---:B------:R-:W-:Y:S03]  /*bc70*/  HMMA.16816.F32 R28, R36.reuse, R44, R28 ;  /* 0x0000002c241c723c */ /* 0x040fe6000000181c */
[----:B------:R-:W5:Y:S02]  /*bc80*/  MUFU.EX2 R90, R90 ;  /* 0x0000005a005a7308 */ /* 0x000f640000000800 */
[----:B--2---:R-:W-:Y:S01]  /*bc90*/  F2FP.F16.F32.PACK_AB R41, R85, R86 ;  /* 0x000000565529723e */ /* 0x004fe200000000ff */
[----:B------:R-:W-:Y:S01]  /*bca0*/  HMMA.16816.F32 R32, R36, R46, R32 ;  /* 0x0000002e2420723c */ /* 0x000fe20000001820 */
[----:B------:R-:W2:Y:S06]  /*bcb0*/  LDSM.16.MT88.4 R36, [R229+0xf000] ;  /* 0x00f00000e524783b */ /* 0x000eac0000004200 */
[----:B------:R-:W-:Y:S01]  /*bcc0*/  MUFU.EX2 R91, R91 ;  /* 0x0000005b005b7308 */ /* 0x000fe20000000800 */
[----:B---3--:R-:W-:Y:S03]  /*bcd0*/  F2FP.F16.F32.PACK_AB R42, R87, R88 ;  /* 0x00000058572a723e */ /* 0x008fe600000000ff */
[----:B------:R-:W-:Y:S01]  /*bce0*/  FADD.FTZ R169, R188, R169 ;  /* 0x000000a9bca97221 */ /* 0x000fe20000010000 */
[----:B------:R-:W-:Y:S05]  /*bcf0*/  FADD.FTZ R173, R152, R173 ;  /* 0x000000ad98ad7221 */ /* 0x000fea0000010000 */
[----:B------:R-:W3:Y:S01]  /*bd00*/  MUFU.EX2 R92, R92 ;  /* 0x0000005c005c7308 */ /* 0x000ee20000000800 */
[----:B-----5:R-:W-:Y:S01]  /*bd10*/  F2FP.F16.F32.PACK_AB R43, R90, R89 ;  /* 0x000000595a2b723e */ /* 0x020fe200000000ff */
        /* <DEDUP_REMOVED lines=8> */
[----:B------:R-:W5:Y:S01]  /*bda0*/  MUFU.EX2 R94, R94 ;  /* 0x0000005e005e7308 */ /* 0x000f620000000800 */
[----:B------:R-:W5:Y:S01]  /*bdb0*/  LDSM.16.MT88.4 R56, [R232+0xf800] ;  /* 0x00f80000e838783b */ /* 0x000f620000004200 */
[----:B------:R-:W-:Y:S01]  /*bdc0*/  FADD.FTZ R155, R155, R151 ;  /* 0x000000979b9b7221 */ /* 0x000fe20000010000 */
[C---:B-1----:R-:W-:Y:S07]  /*bdd0*/  HMMA.16816.F32 R12, R40.reuse, R52, R12 ;  /* 0x00000034280c723c */ /* 0x042fee000000180c */
[----:B------:R-:W-:Y:S01]  /*bde0*/  MUFU.EX2 R96, R96 ;  /* 0x0000006000607308 */ /* 0x000fe20000000800 */
[----:B------:R-:W-:Y:S01]  /*bdf0*/  FADD.FTZ R154, R154, R149 ;  /* 0x000000959a9a7221 */ /* 0x000fe20000010000 */
[C---:B------:R-:W-:Y:S01]  /*be00*/  HMMA.16816.F32 R16, R40.reuse, R54, R16 ;  /* 0x000000362810723c */ /* 0x040fe20000001810 */
[----:B------:R-:W1:Y:S07]  /*be10*/  LDSM.16.MT88.4 R52, [R231+0xf800] ;  /* 0x00f80000e734783b */ /* 0x000e6e0000004200 */
[----:B------:R-:W5:Y:S01]  /*be20*/  MUFU.EX2 R95, R95 ;  /* 0x0000005f005f7308 */ /* 0x000f620000000800 */
[C---:B----4-:R-:W-:Y:S03]  /*be30*/  HMMA.16816.F32 R20, R40.reuse, R48, R20 ;  /* 0x000000302814723c */ /* 0x050fe60000001814 */
[----:B------:R-:W-:Y:S03]  /*be40*/  FADD.FTZ R154, R150, R154 ;  /* 0x0000009a969a7221 */ /* 0x000fe60000010000 */
[C---:B------:R-:W-:Y:S03]  /*be50*/  HMMA.16816.F32 R24, R40.reuse, R50, R24 ;  /* 0x000000322818723c */ /* 0x040fe60000001818 */
[----:B------:R-:W-:Y:S01]  /*be60*/  MUFU.EX2 R97, R97 ;  /* 0x0000006100617308 */ /* 0x000fe20000000800 */
[----:B------:R-:W4:Y:S01]  /*be70*/  LDSM.16.MT88.4 R48, [R230+0xf800] ;  /* 0x00f80000e630783b */ /* 0x000f220000004200 */
[----:B---3--:R-:W-:Y:S01]  /*be80*/  F2FP.F16.F32.PACK_AB R44, R92, R91 ;  /* 0x0000005b5c2c723e */ /* 0x008fe200000000ff */
[C---:B--2---:R-:W-:Y:S07]  /*be90*/  HMMA.16816.F32 R28, R40.reuse, R36, R28 ;  /* 0x00000024281c723c */ /* 0x044fee000000181c */
[----:B------:R-:W2:Y:S01]  /*bea0*/  MUFU.EX2 R98, R98 ;  /* 0x0000006200627308 */ /* 0x000ea20000000800 */
[----:B------:R-:W-:Y:S03]  /*beb0*/  LDSM.16.MT88.4 R148, [R231+0x11800] ;  /* 0x01180000e794783b */ /* 0x000fe60000004200 */
[----:B-----5:R-:W-:Y:S01]  /*bec0*/  F2FP.F16.F32.PACK_AB R45, R94, R93 ;  /* 0x0000005d5e2d723e */ /* 0x020fe200000000ff */
[----:B------:R-:W-:Y:S05]  /*bed0*/  HMMA.16816.F32 R32, R40, R38, R32 ;  /* 0x000000262820723c */ /* 0x000fea0000001820 */
[----:B------:R-:W-:Y:S01]  /*bee0*/  MUFU.EX2 R99, R99 ;  /* 0x0000006300637308 */ /* 0x000fe20000000800 */
[----:B------:R-:W-:Y:S01]  /*bef0*/  F2FP.F16.F32.PACK_AB R46, R95, R96 ;  /* 0x000000605f2e723e */ /* 0x000fe200000000ff */
[----:B------:R-:W3:Y:S01]  /*bf00*/  LDSM.16.MT88.4 R36, [R229+0xf800] ;  /* 0x00f80000e524783b */ /* 0x000ee20000004200 */
[----:B------:R-:W-:Y:S03]  /*bf10*/  FADD.FTZ R154, R146, R154 ;  /* 0x0000009a929a7221 */ /* 0x000fe60000010000 */
[----:B------:R-:W-:Y:S01]  /*bf20*/  FADD.FTZ R160, R160, R155 ;  /* 0x0000009ba0a07221 */ /* 0x000fe20000010000 */
[----:B------:R-:W-:Y:S03]  /*bf30*/  FADD.FTZ R154, R145, R154 ;  /* 0x0000009a919a7221 */ /* 0x000fe60000010000 */
[----:B------:R-:W5:Y:S01]  /*bf40*/  MUFU.EX2 R3, R3 ;  /* 0x0000000300037308 */ /* 0x000f620000000800 */
        /* <DEDUP_REMOVED lines=18> */
[C---:B----4-:R-:W-:Y:S03]  /*c070*/  HMMA.16816.F32 R20, R44.reuse, R48, R20 ;  /* 0x000000302c14723c */ /* 0x050fe60000001814 */
[----:B--2---:R-:W-:Y:S03]  /*c080*/  F2FP.F16.F32.PACK_AB R41, R101, R100 ;  /* 0x000000646529723e */ /* 0x004fe600000000ff */
        /* <DEDUP_REMOVED lines=11> */
[----:B------:R-:W-:Y:S01]  /*c140*/  FADD.FTZ R160, R136, R160 ;  /* 0x000000a088a07221 */ /* 0x000fe20000010000 */
[----:B------:R-:W-:Y:S03]  /*c150*/  FFMA.FTZ R60, R125, UR4, -R168 ;  /* 0x000000047d3c7c23 */ /* 0x000fe600080108a8 */
[----:B------:R-:W-:Y:S01]  /*c160*/  FADD.FTZ R160, R161, R160 ;  /* 0x000000a0a1a07221 */ /* 0x000fe20000010000 */
[----:B------:R-:W-:Y:S01]  /*c170*/  FADD.FTZ R61, R64, R61 ;  /* 0x0000003d403d7221 */ /* 0x000fe20000010000 */
[----:B------:R-:W5:Y:S01]  /*c180*/  MUFU.EX2 R107, R107 ;  /* 0x0000006b006b7308 */ /* 0x000f620000000800 */
[----:B---3--:R-:W-:Y:S01]  /*c190*/  F2FP.F16.F32.PACK_AB R43, R105, R104 ;  /* 0x00000068692b723e */ /* 0x008fe200000000ff */
[----:B------:R-:W-:Y:S01]  /*c1a0*/  FADD.FTZ R160, R139, R160 ;  /* 0x000000a08ba07221 */ /* 0x000fe20000010000 */
[----:B------:R-:W-:Y:S03]  /*c1b0*/  FADD.FTZ R61, R65, R61 ;  /* 0x0000003d413d7221 */ /* 0x000fe60000010000 */
[----:B------:R-:W-:Y:S01]  /*c1c0*/  FADD.FTZ R142, R142, R160 ;  /* 0x000000a08e8e7221 */ /* 0x000fe20000010000 */
[----:B------:R-:W-:Y:S01]  /*c1d0*/  FADD.FTZ R61, R67, R61 ;  /* 0x0000003d433d7221 */ /* 0x000fe20000010000 */
[C---:B------:R-:W-:Y:S02]  /*c1e0*/  HMMA.16816.F32 R4, R40.reuse, R56, R4 ;  /* 0x000000382804723c */ /* 0x040fe40000001804 */
[----:B------:R-:W-:Y:S03]  /*c1f0*/  MUFU.EX2 R108, R108 ;  /* 0x0000006c006c7308 */ /* 0x000fe60000000800 */
[----:B------:R-:W-:Y:S01]  /*c200*/  FADD.FTZ R143, R143, R142 ;  /* 0x0000008e8f8f7221 */ /* 0x000fe20000010000 */
[C---:B------:R-:W-:Y:S01]  /*c210*/  HMMA.16816.F32 R8, R40.reuse, R58, R8 ;  /* 0x0000003a2808723c */ /* 0x040fe20000001808 */
[----:B------:R-:W3:Y:S05]  /*c220*/  LDSM.16.MT88.4 R56, [R232+0x10800] ;  /* 0x01080000e838783b */ /* 0x000eea0000004200 */
[----:B------:R-:W4:Y:S01]  /*c230*/  MUFU.EX2 R109, R109 ;  /* 0x0000006d006d7308 */ /* 0x000f220000000800 */
[----:B-----5:R-:W-:Y:S01]  /*c240*/  F2FP.F16.F32.PACK_AB R44, R107, R106 ;  /* 0x0000006a6b2c723e */ /* 0x020fe200000000ff */
[C---:B-1----:R-:W-:Y:S08]  /*c250*/  HMMA.16816.F32 R12, R40.reuse, R52, R12 ;  /* 0x00000034280c723c */ /* 0x042ff0000000180c */
[----:B------:R-:W-:Y:S01]  /*c260*/  MUFU.EX2 R110, R110 ;  /* 0x0000006e006e7308 */ /* 0x000fe20000000800 */
[C---:B------:R-:W-:Y:S01]  /*c270*/  HMMA.16816.F32 R16, R40.reuse, R54, R16 ;  /* 0x000000362810723c */ /* 0x040fe20000001810 */
[----:B------:R-:W1:Y:S02]  /*c280*/  LDSM.16.MT88.4 R52, [R231+0x10800] ;  /* 0x01080000e734783b */ /* 0x000e640000004200 */
[----:B------:R-:W-:Y:S03]  /*c290*/  FADD.FTZ R143, R62, R143 ;  /* 0x0000008f3e8f7221 */ /* 0x000fe60000010000 */
[C---:B--2---:R-:W-:Y:S03]  /*c2a0*/  HMMA.16816.F32 R20, R40.reuse, R48, R20 ;  /* 0x000000302814723c */ /* 0x044fe60000001814 */
[----:B------:R-:W2:Y:S02]  /*c2b0*/  MUFU.EX2 R111, R111 ;  /* 0x0000006f006f7308 */ /* 0x000ea40000000800 */
[----:B----4-:R-:W-:Y:S01]  /*c2c0*/  F2FP.F16.F32.PACK_AB R45, R109, R108 ;  /* 0x0000006c6d2d723e */ /* 0x010fe200000000ff */
[C---:B------:R-:W-:Y:S01]  /*c2d0*/  HMMA.16816.F32 R24, R40.reuse, R50, R24 ;  /* 0x000000322818723c */ /* 0x040fe20000001818 */
[----:B------:R-:W4:Y:S06]  /*c2e0*/  LDSM.16.MT88.4 R48, [R230+0x10800] ;  /* 0x01080000e630783b */ /* 0x000f2c0000004200 */
[----:B------:R-:W-:Y:S01]  /*c2f0*/  MUFU.EX2 R112, R112 ;  /* 0x0000007000707308 */ /* 0x000fe20000000800 */
[----:B------:R-:W-:Y:S01]  /*c300*/  FADD.FTZ R143, R63, R143 ;  /* 0x0000008f3f8f7221 */ /* 0x000fe20000010000 */
[C---:B------:R-:W-:Y:S08]  /*c310*/  HMMA.16816.F32 R28, R40.reuse, R36, R28 ;  /* 0x00000024281c723c */ /* 0x040ff0000000181c */
[----:B------:R-:W5:Y:S01]  /*c320*/  MUFU.EX2 R113, R113 ;  /* 0x0000007100717308 */ /* 0x000f620000000800 */
[----:B------:R-:W-:Y:S01]  /*c330*/  HMMA.16816.F32 R32, R40, R38, R32 ;  /* 0x000000262820723c */ /* 0x000fe20000001820 */
[----:B------:R-:W4:Y:S02]  /*c340*/  LDSM.16.MT88.4 R36, [R229+0x10800] ;  /* 0x01080000e524783b */ /* 0x000f240000004200 */
[----:B--2---:R-:W-:Y:S01]  /*c350*/  F2FP.F16.F32.PACK_AB R46, R111, R110 ;  /* 0x0000006e6f2e723e */ /* 0x004fe200000000ff */
[----:B------:R-:W-:Y:S05]  /*c360*/  FADD.FTZ R143, R66, R143 ;  /* 0x0000008f428f7221 */ /* 0x000fea0000010000 */
[----:B------:R-:W-:Y:S02]  /*c370*/  MUFU.EX2 R114, R114 ;  /* 0x0000007200727308 */ /* 0x000fe40000000800 */
[----:B------:R-:W-:Y:S01]  /*c380*/  FADD.FTZ R61, R68, R61 ;  /* 0x0000003d443d7221 */ /* 0x000fe20000010000 */
[----:B------:R-:W2:Y:S01]  /*c390*/  LDSM.16.MT88.4 R40, [R232+0x11000] ;  /* 0x01100000e828783b */ /* 0x000ea20000004200 */
[----:B------:R-:W-:Y:S02]  /*c3a0*/  FADD.FTZ R132, R132, R143 ;  /* 0x0000008f84847221 */ /* 0x000fe40000010000 */
[----:B------:R-:W-:Y:S01]  /*c3b0*/  FADD.FTZ R71, R71, R61 ;  /* 0x0000003d47477221 */ /* 0x000fe20000010000 */
[--C-:B------:R-:W-:Y:S01]  /*c3c0*/  FFMA.FTZ R61, R126, UR4, -R165.reuse ;  /* 0x000000047e3d7c23 */ /* 0x100fe200080108a5 */
[----:B------:R-:W-:Y:S02]  /*c3d0*/  FFMA.FTZ R62, R127, UR4, -R165 ;  /* 0x000000047f3e7c23 */ /* 0x000fe400080108a5 */
[----:B------:R-:W2:Y:S01]  /*c3e0*/  MUFU.EX2 R115, R115 ;  /* 0x0000007300737308 */ /* 0x000ea20000000800 */
[----:B-----5:R-:W-:Y:S01]  /*c3f0*/  F2FP.F16.F32.PACK_AB R47, R113, R112 ;  /* 0x00000070712f723e */ /* 0x020fe200000000ff */
[----:B------:R-:W-:Y:S01]  /*c400*/  LDSM.16.MT88.4 R140, [R230+0x11800] ;  /* 0x01180000e68c783b */ /* 0x000fe20000004200 */
[----:B------:R-:W-:Y:S01]  /*c410*/  FADD.FTZ R132, R69, R132 ;  /* 0x0000008445847221 */ /* 0x000fe20000010000 */
[----:B------:R-:W-:Y:S03]  /*c420*/  FADD.FTZ R71, R72, R71 ;  /* 0x0000004748477221 */ /* 0x000fe60000010000 */
[----:B------:R-:W-:Y:S01]  /*c430*/  FADD.FTZ R132, R70, R132 ;  /* 0x0000008446847221 */ /* 0x000fe20000010000 */
[C---:B---3--:R-:W-:Y:S02]  /*c440*/  HMMA.16816.F32 R4, R44.reuse, R56, R4 ;  /* 0x000000382c04723c */ /* 0x048fe40000001804 */
[----:B------:R-:W-:Y:S03]  /*c450*/  MUFU.EX2 R116, R116 ;  /* 0x0000007400747308 */ /* 0x000fe60000000800 */
[----:B------:R-:W-:Y:S01]  /*c460*/  FADD.FTZ R132, R73, R132 ;  /* 0x0000008449847221 */ /* 0x000fe20000010000 */
[C---:B------:R-:W-:Y:S06]  /*c470*/  HMMA.16816.F32 R8, R44.reuse, R58, R8 ;  /* 0x0000003a2c08723c */ /* 0x040fec0000001808 */
[----:B------:R-:W3:Y:S01]  /*c480*/  MUFU.EX2 R117, R117 ;  /* 0x0000007500757308 */ /* 0x000ee20000000800 */
[--C-:B------:R-:W-:Y:S01]  /*c490*/  FFMA.FTZ R57, R122, UR4, -R165.reuse ;  /* 0x000000047a397c23 */ /* 0x100fe200080108a5 */
[C---:B-1----:R-:W-:Y:S08]  /*c4a0*/  HMMA.16816.F32 R12, R44.reuse, R52, R12 ;  /* 0x000000342c0c723c */ /* 0x042ff0000000180c */
[----:B------:R-:W-:Y:S01]  /*c4b0*/  MUFU.EX2 R118, R118 ;  /* 0x0000007600767308 */ /* 0x000fe20000000800 */
[C---:B------:R-:W-:Y:S01]  /*c4c0*/  HMMA.16816.F32 R16, R44.reuse, R54, R16 ;  /* 0x000000362c10723c */ /* 0x040fe20000001810 */
[----:B------:R-:W1:Y:S02]  /*c4d0*/  LDSM.16.MT88.4 R52, [R231+0x11000] ;  /* 0x01100000e734783b */ /* 0x000e640000004200 */
[----:B------:R-:W-:Y:S03]  /*c4e0*/  FFMA.FTZ R58, R123, UR4, -R165 ;  /* 0x000000047b3a7c23 */ /* 0x000fe600080108a5 */
[C---:B----4-:R-:W-:Y:S03]  /*c4f0*/  HMMA.16816.F32 R20, R44.reuse, R48, R20 ;  /* 0x000000302c14723c */ /* 0x050fe60000001814 */
[----:B------:R-:W4:Y:S02]  /*c500*/  MUFU.EX2 R56, R121 ;  /* 0x0000007900387308 */ /* 0x000f240000000800 */
[----:B------:R-:W-:Y:S01]  /*c510*/  FADD.FTZ R74, R74, R132 ;  /* 0x000000844a4a7221 */ /* 0x000fe20000010000 */
[C---:B------:R-:W-:Y:S01]  /*c520*/  HMMA.16816.F32 R24, R44.reuse, R50, R24 ;  /* 0x000000322c18723c */ /* 0x040fe20000001818 */
[----:B------:R-:W5:Y:S06]  /*c530*/  LDSM.16.MT88.4 R48, [R230+0x11000] ;  /* 0x01100000e630783b */ /* 0x000f6c0000004200 */
[----:B------:R-:W-:Y:S01]  /*c540*/  MUFU.EX2 R57, R57 ;  /* 0x0000003900397308 */ /* 0x000fe20000000800 */
[----:B------:R-:W-:Y:S01]  /*c550*/  FADD.FTZ R76, R76, R71 ;  /* 0x000000474c4c7221 */ /* 0x000fe20000010000 */
[C---:B------:R-:W-:Y:S08]  /*c560*/  HMMA.16816.F32 R28, R44.reuse, R36, R28 ;  /* 0x000000242c1c723c */ /* 0x040ff0000000181c */
[----:B------:R-:W1:Y:S01]  /*c570*/  MUFU.EX2 R58, R58 ;  /* 0x0000003a003a7308 */ /* 0x000e620000000800 */
[----:B------:R-:W-:Y:S01]  /*c580*/  HMMA.16816.F32 R32, R44, R38, R32 ;  /* 0x000000262c20723c */ /* 0x000fe20000001820 */
[----:B------:R-:W5:Y:S02]  /*c590*/  LDSM.16.MT88.4 R44, [R229+0x11000] ;  /* 0x01100000e52c783b */ /* 0x000f640000004200 */
[----:B--2---:R-:W-:Y:S01]  /*c5a0*/  F2FP.F16.F32.PACK_AB R36, R115, R114 ;  /* 0x000000727324723e */ /* 0x004fe200000000ff */
[----:B------:R-:W-:Y:S01]  /*c5b0*/  FADD.FTZ R78, R78, R74 ;  /* 0x0000004a4e4e7221 */ /* 0x000fe20000010000 */
[----:B---3--:R-:W-:Y:S01]  /*c5c0*/  F2FP.F16.F32.PACK_AB R37, R117, R116 ;  /* 0x000000747525723e */ /* 0x008fe200000000ff */
[----:B------:R-:W-:Y:S03]  /*c5d0*/  FADD.FTZ R76, R75, R76 ;  /* 0x0000004c4b4c7221 */ /* 0x000fe60000010000 */
[----:B------:R-:W-:Y:S02]  /*c5e0*/  MUFU.EX2 R60, R60 ;  /* 0x0000003c003c7308 */ /* 0x000fe40000000800 */
[----:B----4-:R-:W-:Y:S01]  /*c5f0*/  F2FP.F16.F32.PACK_AB R38, R56, R118 ;  /* 0x000000763826723e */ /* 0x010fe200000000ff */
[----:B------:R-:W-:Y:S01]  /*c600*/  FADD.FTZ R78, R77, R78 ;  /* 0x0000004e4d4e7221 */ /* 0x000fe20000010000 */
[----:B------:R-:W-:Y:S01]  /*c610*/  FADD.FTZ R76, R79, R76 ;  /* 0x0000004c4f4c7221 */ /* 0x000fe20000010000 */
[--C-:B------:R-:W-:Y:S01]  /*c620*/  FFMA.FTZ R59, R124, UR4, -R168.reuse ;  /* 0x000000047c3b7c23 */ /* 0x100fe200080108a8 */
[----:B------:R-:W-:Y:S01]  /*c630*/  FFMA.FTZ R168, R129, UR4, -R168 ;  /* 0x0000000481a87c23 */ /* 0x000fe200080108a8 */
[----:B-1----:R-:W-:Y:S01]  /*c640*/  F2FP.F16.F32.PACK_AB R39, R58, R57 ;  /* 0x000000393a27723e */ /* 0x002fe200000000ff */
[----:B------:R-:W-:Y:S01]  /*c650*/  FADD.FTZ R78, R82, R78 ;  /* 0x0000004e524e7221 */ /* 0x000fe20000010000 */
[----:B------:R-:W-:Y:S01]  /*c660*/  FADD.FTZ R80, R80, R76 ;  /* 0x0000004c50507221 */ /* 0x000fe20000010000 */
[----:B------:R-:W-:Y:S02]  /*c670*/  MUFU.EX2 R61, R61 ;  /* 0x0000003d003d7308 */ /* 0x000fe40000000800 */
[----:B------:R-:W-:Y:S01]  /*c680*/  FADD.FTZ R78, R81, R78 ;  /* 0x0000004e514e7221 */ /* 0x000fe20000010000 */
[----:B------:R-:W-:Y:S01]  /*c690*/  FADD.FTZ R80, R83, R80 ;  /* 0x0000005053507221 */ /* 0x000fe20000010000 */
[C---:B------:R-:W-:Y:S06]  /*c6a0*/  HMMA.16816.F32 R4, R36.reuse, R40, R4 ;  /* 0x000000282404723c */ /* 0x040fec0000001804 */
[----:B------:R-:W1:Y:S01]  /*c6b0*/  MUFU.EX2 R59, R59 ;  /* 0x0000003b003b7308 */ /* 0x000e620000000800 */
[----:B------:R-:W-:Y:S01]  /*c6c0*/  FADD.FTZ R86, R86, R78 ;  /* 0x0000004e56567221 */ /* 0x000fe20000010000 */
[C---:B------:R-:W-:Y:S03]  /*c6d0*/  HMMA.16816.F32 R8, R36.reuse, R42, R8 ;  /* 0x0000002a2408723c */ /* 0x040fe60000001808 */
[--C-:B------:R-:W-:Y:S03]  /*c6e0*/  FFMA.FTZ R41, R130, UR4, -R165.reuse ;  /* 0x0000000482297c23 */ /* 0x100fe600080108a5 */
[C---:B------:R-:W-:Y:S02]  /*c6f0*/  HMMA.16816.F32 R12, R36.reuse, R52, R12 ;  /* 0x00000034240c723c */ /* 0x040fe4000000180c */
[----:B------:R-:W2:Y:S03]  /*c700*/  MUFU.EX2 R62, R62 ;  /* 0x0000003e003e7308 */ /* 0x000ea60000000800 */
[----:B------:R-:W-:Y:S01]  /*c710*/  FFMA.FTZ R165, R131, UR4, -R165 ;  /* 0x0000000483a57c23 */ /* 0x000fe200080108a5 */
[C---:B------:R-:W-:Y:S06]  /*c720*/  HMMA.16816.F32 R16, R36.reuse, R54, R16 ;  /* 0x000000362410723c */ /* 0x040fec0000001810 */
[----:B------:R-:W-:Y:S01]  /*c730*/  MUFU.EX2 R40, R128 ;  /* 0x0000008000287308 */ /* 0x000fe20000000800 */
[----:B------:R-:W-:Y:S01]  /*c740*/  FADD.FTZ R80, R84, R80 ;  /* 0x0000005054507221 */ /* 0x000fe20000010000 */
[C---:B-----5:R-:W-:Y:S03]  /*c750*/  HMMA.16816.F32 R20, R36.reuse, R48, R20 ;  /* 0x000000302414723c */ /* 0x060fe60000001814 */
[----:B------:R-:W-:Y:S03]  /*c760*/  FADD.FTZ R86, R85, R86 ;  /* 0x0000005655567221 */ /* 0x000fe60000010000 */
[C---:B------:R-:W-:Y:S02]  /*c770*/  HMMA.16816.F32 R24, R36.reuse, R50, R24 ;  /* 0x000000322418723c */ /* 0x040fe40000001818 */
[----:B------:R-:W3:Y:S03]  /*c780*/  MUFU.EX2 R168, R168 ;  /* 0x000000a800a87308 */ /* 0x000ee60000000800 */
[----:B------:R-:W-:Y:S01]  /*c790*/  FADD.FTZ R88, R88, R80 ;  /* 0x0000005058587221 */ /* 0x000fe20000010000 */
[C---:B------:R-:W-:Y:S06]  /*c7a0*/  HMMA.16816.F32 R28, R36.reuse, R44, R28 ;  /* 0x0000002c241c723c */ /* 0x040fec000000181c */
[----:B------:R-:W-:Y:S01]  /*c7b0*/  MUFU.EX2 R41, R41 ;  /* 0x0000002900297308 */ /* 0x000fe20000000800 */
[----:B------:R-:W-:Y:S01]  /*c7c0*/  FADD.FTZ R86, R89, R86 ;  /* 0x0000005659567221 */ /* 0x000fe20000010000 */
[----:B------:R-:W-:Y:S01]  /*c7d0*/  HMMA.16816.F32 R32, R36, R46, R32 ;  /* 0x0000002e2420723c */ /* 0x000fe20000001820 */
[----:B------:R-:W4:Y:S07]  /*c7e0*/  LDSM.16.MT88.4 R36, [R229+0x11800] ;  /* 0x01180000e524783b */ /* 0x000f2e0000004200 */
[----:B------:R-:W5:Y:S03]  /*c7f0*/  MUFU.EX2 R165, R165 ;  /* 0x000000a500a57308 */ /* 0x000f660000000800 */
[----:B------:R-:W-:Y:S01]  /*c800*/  FADD.FTZ R88, R87, R88 ;  /* 0x0000005857587221 */ /* 0x000fe20000010000 */
[----:B------:R-:W-:Y:S01]  /*c810*/  FADD.FTZ R86, R90, R86 ;  /* 0x000000565a567221 */ /* 0x000fe20000010000 */
[----:B-1----:R-:W-:Y:S02]  /*c820*/  F2FP.F16.F32.PACK_AB R132, R60, R59 ;  /* 0x0000003b3c84723e */ /* 0x002fe400000000ff */
[----:B------:R-:W-:Y:S01]  /*c830*/  FADD.FTZ R88, R91, R88 ;  /* 0x000000585b587221 */ /* 0x000fe20000010000 */
[----:B------:R-:W-:Y:S01]  /*c840*/  FADD.FTZ R93, R93, R86 ;  /* 0x000000565d5d7221 */ /* 0x000fe20000010000 */
[----:B--2---:R-:W-:Y:S02]  /*c850*/  F2FP.F16.F32.PACK_AB R133, R62, R61 ;  /* 0x0000003d3e85723e */ /* 0x004fe400000000ff */
[----:B------:R-:W-:Y:S01]  /*c860*/  FADD.FTZ R88, R92, R88 ;  /* 0x000000585c587221 */ /* 0x000fe20000010000 */
[----:B------:R-:W-:Y:S01]  /*c870*/  FADD.FTZ R93, R94, R93 ;  /* 0x0000005d5e5d7221 */ /* 0x000fe20000010000 */
[----:B---3--:R-:W-:Y:S02]  /*c880*/  F2FP.F16.F32.PACK_AB R134, R168, R40 ;  /* 0x00000028a886723e */ /* 0x008fe400000000ff */
[----:B------:R-:W-:Y:S01]  /*c890*/  FADD.FTZ R96, R96, R88 ;  /* 0x0000005860607221 */ /* 0x000fe20000010000 */
[----:B------:R-:W-:Y:S01]  /*c8a0*/  FADD.FTZ R93, R97, R93 ;  /* 0x0000005d615d7221 */ /* 0x000fe20000010000 */
[----:B-----5:R-:W-:Y:S02]  /*c8b0*/  F2FP.F16.F32.PACK_AB R135, R165, R41 ;  /* 0x00000029a587723e */ /* 0x020fe400000000ff */
        /* <DEDUP_REMOVED lines=25> */
[----:B------:R-:W-:Y:S04]  /*ca50*/  IADD3 R3, R250, -0x1, RZ ;  /* 0xfffffffffa037810 */ /* 0x000fe80007ffe0ff */
[----:B------:R-:W-:Y:S01]  /*ca60*/  FADD.FTZ R113, R113, R108 ;  /* 0x0000006c71717221 */ /* 0x000fe20000010000 */
[----:B------:R-:W-:Y:S01]  /*ca70*/  FADD.FTZ R110, R114, R110 ;  /* 0x0000006e726e7221 */ /* 0x000fe20000010000 */
[----:B------:R-:W-:Y:S02]  /*ca80*/  MOV R250, R3 ;  /* 0x0000000300fa7202 */ /* 0x000fe40000000f00 */
[----:B------:R-:W-:Y:S01]  /*ca90*/  FADD.FTZ R113, R116, R113 ;  /* 0x0000007174717221 */ /* 0x000fe20000010000 */
[----:B------:R-:W-:Y:S01]  /*caa0*/  FADD.FTZ R115, R115, R110 ;  /* 0x0000006e73737221 */ /* 0x000fe20000010000 */
[----:B------:R-:W-:Y:S02]  /*cab0*/  MOV R3, R0 ;  /* 0x0000000000037202 */ /* 0x000fe40000000f00 */
        /* <DEDUP_REMOVED lines=14> */
.L_x_2209:
[----:B------:R-:W1:Y:S01]  /*cba0*/  SHFL.BFLY PT, R3, R252, 0x2, 0x1f ;  /* 0x0c401f00fc037f89 */ /* 0x000e6200000e0000 */
[----:B------:R-:W2:Y:S01]  /*cbb0*/  S2UR UR4, SR_CgaCtaId ;  /* 0x00000000000479c3 */ /* 0x000ea20000008800 */
[----:B------:R-:W-:Y:S01]  /*cbc0*/  MOV R11, 0x3f800000 ;  /* 0x3f800000000b7802 */ /* 0x000fe20000000f00 */
[----:B------:R-:W-:Y:S01]  /*cbd0*/  UMOV UR5, 0x400 ;  /* 0x0000040000057882 */ /* 0x000fe20000000000 */
[----:B------:R-:W3:Y:S01]  /*cbe0*/  SHFL.BFLY PT, R4, R251, 0x2, 0x1f ;  /* 0x0c401f00fb047f89 */ /* 0x000ee200000e0000 */
[----:B------:R-:W-:Y:S01]  /*cbf0*/  MOV R12, 0x3f800000 ;  /* 0x3f800000000c7802 */ /* 0x000fe20000000f00 */
[----:B-1----:R-:W-:Y:S01]  /*cc00*/  FADD.FTZ R252, R3, R252 ;  /* 0x000000fc03fc7221 */ /* 0x002fe20000010000 */
[----:B--2---:R-:W-:Y:S01]  /*cc10*/  ULEA UR4, UR4, UR5, 0x18 ;  /* 0x0000000504047291 */ /* 0x004fe2000f8ec03f */
[----:B------:R-:W1:Y:S01]  /*cc20*/  S2R R3, SR_TID.X ;  /* 0x0000000000037919 */ /* 0x000e620000002100 */
[----:B---3--:R-:W-:Y:S02]  /*cc30*/  FADD.FTZ R251, R4, R251 ;  /* 0x000000fb04fb7221 */ /* 0x008fe40000010000 */
[----:B------:R-:W2:Y:S04]  /*cc40*/  SHFL.BFLY PT, R8, R252, 0x1, 0x1f ;  /* 0x0c201f00fc087f89 */ /* 0x000ea800000e0000 */
[----:B------:R-:W3:Y:S01]  /*cc50*/  SHFL.BFLY PT, R7, R251, 0x1, 0x1f ;  /* 0x0c201f00fb077f89 */ /* 0x000ee200000e0000 */
[----:B--2---:R-:W-:Y:S01]  /*cc60*/  FADD.FTZ R8, R252, R8 ;  /* 0x00000008fc087221 */ /* 0x004fe20000010000 */
[----:B-1----:R-:W-:Y:S01]  /*cc70*/  SHF.R.S32.HI R6, RZ, 0x1f, R3 ;  /* 0x0000001fff067819 */ /* 0x002fe20000011403 */
[----:B---3--:R-:W-:-:S03]  /*cc80*/  FADD.FTZ R7, R251, R7 ;  /* 0x00000007fb077221 */ /* 0x008fc60000010000 */
[----:B------:R-:W-:Y:S02]  /*cc90*/  FSETP.NE.FTZ.AND P4, PT, R8, RZ, PT ;  /* 0x000000ff0800720b */ /* 0x000fe40003f95000 */
[CC--:B------:R-:W-:Y:S02]  /*cca0*/  LEA.HI R10, R6.reuse, R3.reuse, RZ, 0x2 ;  /* 0x00000003060a7211 */ /* 0x0c0fe400078f10ff */
[----:B------:R-:W-:Y:S02]  /*ccb0*/  LEA.HI R5, R6, R3, RZ, 0x5 ;  /* 0x0000000306057211 */ /* 0x000fe400078f28ff */
[----:B------:R-:W-:Y:S02]  /*ccc0*/  LOP3.LUT R9, R10, 0x3ffffffc, RZ, 0xc0, !PT ;  /* 0x3ffffffc0a097812 */ /* 0x000fe400078ec0ff */
[----:B------:R-:W-:Y:S02]  /*ccd0*/  SHF.R.S32.HI R4, RZ, 0x5, R5 ;  /* 0x00000005ff047819 */ /* 0x000fe40000011405 */
[----:B------:R-:W-:Y:S01]  /*cce0*/  FSETP.NE.FTZ.AND P3, PT, R7, RZ, PT ;  /* 0x000000ff0700720b */ /* 0x000fe20003f75000 */
[----:B------:R-:W-:-:S02]  /*ccf0*/  IMAD.IADD R9, R3, 0x1, -R9 ;  /* 0x0000000103097824 */ /* 0x000fc400078e0a09 */
[----:B------:R-:W1:Y:S02]  /*cd00*/  @P4 MUFU.RCP R11, R8 ;  /* 0x00000008000b4308 */ /* 0x000e640000001000 */
[----:B------:R-:W-:Y:S01]  /*cd10*/  IMAD R4, R4, 0x200, R9 ;  /* 0x0000020004047824 */ /* 0x000fe200078e0209 */
[--C-:B------:R-:W-:Y:S02]  /*cd20*/  SHF.R.S32.HI R9, RZ, 0x2, R10.reuse ;  /* 0x00000002ff097819 */ /* 0x100fe4000001140a */
[----:B------:R-:W-:-:S03]  /*cd30*/  SHF.R.S32.HI R10, RZ, 0x1f, R10 ;  /* 0x0000001fff0a7819 */ /* 0x000fc6000001140a */
[----:B------:R-:W-:Y:S01]  /*cd40*/  @P4 MUFU.LG2 R8, R8 ;  /* 0x0000000800084308 */ /* 0x000fe20000000c00 */
[----:B------:R-:W-:-:S04]  /*cd50*/  LEA.HI R10, R10, R9, RZ, 0x3 ;  /* 0x000000090a0a7211 */ /* 0x000fc800078f18ff */
[----:B------:R-:W-:-:S03]  /*cd60*/  LOP3.LUT R10, R10, 0xfffffff8, RZ, 0xc0, !PT ;  /* 0xfffffff80a0a7812 */ /* 0x000fc600078ec0ff */
[----:B------:R-:W2:Y:S01]  /*cd70*/  @P3 MUFU.RCP R12, R7 ;  /* 0x00000007000c3308 */ /* 0x000ea20000001000 */
[----:B------:R-:W-:Y:S01]  /*cd80*/  IADD3 R10, R9, -R10, RZ ;  /* 0x8000000a090a7210 */ /* 0x000fe20007ffe0ff */
[C---:B-1----:R-:W-:Y:S01]  /*cd90*/  FMUL.FTZ R160, R11.reuse, R160 ;  /* 0x000000a00ba07220 */ /* 0x042fe20000410000 */
[C---:B------:R-:W-:Y:S01]  /*cda0*/  FMUL.FTZ R161, R11.reuse, R161 ;  /* 0x000000a10ba17220 */ /* 0x040fe20000410000 */
[C---:B------:R-:W-:Y:S01]  /*cdb0*/  FMUL.FTZ R156, R11.reuse, R156 ;  /* 0x0000009c0b9c7220 */ /* 0x040fe20000410000 */
[C---:B------:R-:W-:Y:S01]  /*cdc0*/  FMUL.FTZ R157, R11.reuse, R157 ;  /* 0x0000009d0b9d7220 */ /* 0x040fe20000410000 */
[C---:B------:R-:W-:Y:S02]  /*cdd0*/  IMAD.SHL.U32 R9, R10.reuse, 0x40, RZ ;  /* 0x000000400a097824 */ /* 0x040fe400078e00ff */
[----:B------:R-:W-:Y:S01]  /*cde0*/  FMUL.FTZ R152, R11, R152 ;  /* 0x000000980b987220 */ /* 0x000fe20000410000 */
[----:B------:R-:W-:Y:S01]  /*cdf0*/  F2FP.F16.F32.PACK_AB R160, R161, R160 ;  /* 0x000000a0a1a0723e */ /* 0x000fe200000000ff */
[----:B------:R-:W-:Y:S01]  /*ce00*/  FMUL.FTZ R153, R11, R153 ;  /* 0x000000990b997220 */ /* 0x000fe20000410000 */
[----:B------:R-:W-:Y:S01]  /*ce10*/  F2FP.F16.F32.PACK_AB R156, R157, R156 ;  /* 0x0000009c9d9c723e */ /* 0x000fe200000000ff */
[----:B------:R-:W1:Y:S01]  /*ce20*/  @P3 MUFU.LG2 R7, R7 ;  /* 0x0000000700073308 */ /* 0x000e620000000c00 */
[----:B------:R-:W-:Y:S01]  /*ce30*/  LOP3.LUT R13, R9, 0x1c0, RZ, 0xc0, !PT ;  /* 0x000001c0090d7812 */ /* 0x000fe200078ec0ff */
[C---:B------:R-:W-:Y:S01]  /*ce40*/  FMUL.FTZ R148, R11.reuse, R148 ;  /* 0x000000940b947220 */ /* 0x040fe20000410000 */
[----:B------:R-:W-:Y:S01]  /*ce50*/  LOP3.LUT R9, R10, 0x1, RZ, 0xc0, !PT ;  /* 0x000000010a097812 */ /* 0x000fe200078ec0ff */
[----:B------:R-:W-:Y:S01]  /*ce60*/  FMUL.FTZ R149, R11, R149 ;  /* 0x000000950b957220 */ /* 0x000fe20000410000 */
[----:B------:R-:W-:Y:S01]  /*ce70*/  LEA.HI R13, R13, R13, RZ, 0x1d ;  /* 0x0000000d0d0d7211 */ /* 0x000fe200078fe8ff */
[C---:B--2---:R-:W-:Y:S01]  /*ce80*/  FMUL.FTZ R163, R12.reuse, R163 ;  /* 0x000000a30ca37220 */ /* 0x044fe20000410000 */
[----:B------:R-:W-:Y:S01]  /*ce90*/  ISETP.NE.U32.AND P0, PT, R9, 0x1, PT ;  /* 0x000000010900780c */ /* 0x000fe20003f05070 */
[----:B------:R-:W-:Y:S01]  /*cea0*/  FMUL.FTZ R162, R12, R162 ;  /* 0x000000a20ca27220 */ /* 0x000fe20000410000 */
[----:B------:R-:W-:Y:S01]  /*ceb0*/  MOV R9, 0xfffffff0 ;  /* 0xfffffff000097802 */ /* 0x000fe20000000f00 */
[----:B------:R-:W-:Y:S01]  /*cec0*/  IMAD.U32 R4, R4, 0x2, R13 ;  /* 0x0000000204047824 */ /* 0x000fe200078e000d */
[----:B------:R-:W-:Y:S01]  /*ced0*/  R2P PR, R10, 0x6 ;  /* 0x000000060a007804 */ /* 0x000fe20000000000 */
[C---:B------:R-:W-:Y:S01]  /*cee0*/  FMUL.FTZ R159, R12.reuse, R159 ;  /* 0x0000009f0c9f7220 */ /* 0x040fe20000410000 */
[C---:B------:R-:W-:Y:S01]  /*cef0*/  FMUL.FTZ R158, R12.reuse, R158 ;  /* 0x0000009e0c9e7220 */ /* 0x040fe20000410000 */
[----:B------:R-:W-:Y:S01]  /*cf00*/  MOV R10, 0x20 ;  /* 0x00000020000a7802 */ /* 0x000fe20000000f00 */
[C---:B------:R-:W-:Y:S01]  /*cf10*/  FMUL.FTZ R155, R12.reuse, R155 ;  /* 0x0000009b0c9b7220 */ /* 0x040fe20000410000 */
[----:B------:R-:W-:Y:S01]  /*cf20*/  SEL R9, R9, 0x10, !P0 ;  /* 0x0000001009097807 */ /* 0x000fe20004000000 */
[----:B------:R-:W-:Y:S01]  /*cf30*/  FMUL.FTZ R154, R12, R154 ;  /* 0x0000009a0c9a7220 */ /* 0x000fe20000410000 */
[----:B------:R-:W-:Y:S01]  /*cf40*/  LEA R4, R4, UR4, 0x1 ;  /* 0x0000000404047c11 */ /* 0x000fe2000f8e08ff */
[C---:B------:R-:W-:Y:S01]  /*cf50*/  FMUL.FTZ R151, R12.reuse, R151 ;  /* 0x000000970c977220 */ /* 0x040fe20000410000 */
[----:B------:R-:W-:Y:S01]  /*cf60*/  F2FP.F16.F32.PACK_AB R162, R163, R162 ;  /* 0x000000a2a3a2723e */ /* 0x000fe200000000ff */
[----:B------:R-:W-:Y:S01]  /*cf70*/  FMUL.FTZ R150, R12, R150 ;  /* 0x000000960c967220 */ /* 0x000fe20000410000 */
[----:B------:R-:W-:Y:S01]  /*cf80*/  F2FP.F16.F32.PACK_AB R158, R159, R158 ;  /* 0x0000009e9f9e723e */ /* 0x000fe200000000ff */
[----:B------:R-:W-:Y:S01]  /*cf90*/  STS [R4], R160 ;  /* 0x000000a004007388 */ /* 0x000fe20000000800 */
[----:B------:R-:W-:Y:S01]  /*cfa0*/  SEL R10, R10, 0xffffffe0, !P1 ;  /* 0xffffffe00a0a7807 */ /* 0x000fe20004800000 */
[----:B------:R-:W-:Y:S01]  /*cfb0*/  FMUL.FTZ R144, R11, R144 ;  /* 0x000000900b907220 */ /* 0x000fe20000410000 */
[C---:B------:R-:W-:Y:S01]  /*cfc0*/  IADD3 R13, R4.reuse, R9, RZ ;  /* 0x00000009040d7210 */ /* 0x040fe20007ffe0ff */
[----:B------:R2:W-:Y:S01]  /*cfd0*/  STS [R4+0x400], R162 ;  /* 0x000400a204007388 */ /* 0x0005e20000000800 */
[C---:B------:R-:W-:Y:S01]  /*cfe0*/  IADD3 R14, R4.reuse, 0x40, RZ ;  /* 0x00000040040e7810 */ /* 0x040fe20007ffe0ff */
[C---:B------:R-:W-:Y:S01]  /*cff0*/  IMAD.IADD R15, R4.reuse, 0x1, R10 ;  /* 0x00000001040f7824 */ /* 0x040fe200078e020a */
[----:B------:R-:W-:Y:S01]  /*d000*/  IADD3 R16, R13, R10, RZ ;  /* 0x0000000a0d107210 */ /* 0x000fe20007ffe0ff */
[----:B------:R-:W-:Y:S01]  /*d010*/  STS [R13], R156 ;  /* 0x0000009c0d007388 */ /* 0x000fe20000000800 */
[----:B------:R-:W-:-:S02]  /*d020*/  @P2 VIADD R14, R4, 0xffffffc0 ;  /* 0xffffffc0040e2836 */ /* 0x000fc40000000000 */
[----:B------:R-:W-:Y:S01]  /*d030*/  FMUL.FTZ R145, R11, R145 ;  /* 0x000000910b917220 */ /* 0x000fe20000410000 */
[C---:B------:R-:W-:Y:S01]  /*d040*/  FMUL.FTZ R147, R12.reuse, R147 ;  /* 0x000000930c937220 */ /* 0x040fe20000410000 */
[----:B------:R3:W-:Y:S01]  /*d050*/  STS [R13+0x400], R158 ;  /* 0x0004009e0d007388 */ /* 0x0007e20000000800 */
[C---:B------:R-:W-:Y:S01]  /*d060*/  FMUL.FTZ R146, R12.reuse, R146 ;  /* 0x000000920c927220 */ /* 0x040fe20000410000 */
[----:B------:R-:W-:Y:S01]  /*d070*/  ULDC.U8 UR4, c[0x0][0x3d8] ;  /* 0x0000f60000047ab9 */ /* 0x000fe20000000000 */
[----:B------:R-:W-:Y:S01]  /*d080*/  F2FP.F16.F32.PACK_AB R152, R153, R152 ;  /* 0x000000989998723e */ /* 0x000fe200000000ff */
[----:B------:R-:W-:Y:S01]  /*d090*/  FMUL.FTZ R140, R11, R140 ;  /* 0x0000008c0b8c7220 */ /* 0x000fe20000410000 */
[----:B------:R-:W-:Y:S01]  /*d0a0*/  F2FP.F16.F32.PACK_AB R154, R155, R154 ;  /* 0x0000009a9b9a723e */ /* 0x000fe200000000ff */
[----:B------:R-:W-:Y:S01]  /*d0b0*/  FMUL.FTZ R141, R11, R141 ;  /* 0x0000008d0b8d7220 */ /* 0x000fe20000410000 */
[----:B------:R-:W-:Y:S01]  /*d0c0*/  F2FP.F16.F32.PACK_AB R148, R149, R148 ;  /* 0x000000949594723e */ /* 0x000fe200000000ff */
[C---:B------:R-:W-:Y:S01]  /*d0d0*/  FMUL.FTZ R143, R12.reuse, R143 ;  /* 0x0000008f0c8f7220 */ /* 0x040fe20000410000 */
[----:B------:R-:W-:Y:S01]  /*d0e0*/  F2FP.F16.F32.PACK_AB R150, R151, R150 ;  /* 0x000000969796723e */ /* 0x000fe200000000ff */
[C---:B------:R-:W-:Y:S01]  /*d0f0*/  FMUL.FTZ R142, R12.reuse, R142 ;  /* 0x0000008e0c8e7220 */ /* 0x040fe20000410000 */
[----:B------:R-:W-:Y:S01]  /*d100*/  ISETP.NE.AND P0, PT, RZ, UR4, PT ;  /* 0x00000004ff007c0c */ /* 0x000fe2000bf05270 */
[----:B------:R-:W-:Y:S01]  /*d110*/  FMUL.FTZ R136, R11, R136 ;  /* 0x000000880b887220 */ /* 0x000fe20000410000 */
[----:B------:R-:W-:Y:S01]  /*d120*/  F2FP.F16.F32.PACK_AB R144, R145, R144 ;  /* 0x000000909190723e */ /* 0x000fe200000000ff */
[----:B------:R-:W-:Y:S01]  /*d130*/  FMUL.FTZ R137, R11, R137 ;  /* 0x000000890b897220 */ /* 0x000fe20000410000 */
[----:B------:R-:W-:Y:S01]  /*d140*/  F2FP.F16.F32.PACK_AB R146, R147, R146 ;  /* 0x000000929392723e */ /* 0x000fe200000000ff */
[C---:B------:R-:W-:Y:S01]  /*d150*/  FMUL.FTZ R132, R11.reuse, R132 ;  /* 0x000000840b847220 */ /* 0x040fe20000410000 */
[----:B--2---:R-:W2:Y:S01]  /*d160*/  @P4 LDC R4, c[0x0][0x2e8] ;  /* 0x0000ba00ff044b82 */ /* 0x004ea20000000800 */
[C---:B------:R-:W-:Y:S01]  /*d170*/  FMUL.FTZ R139, R12.reuse, R139 ;  /* 0x0000008b0c8b7220 */ /* 0x040fe20000410000 */
[C---:B------:R-:W-:Y:S01]  /*d180*/  FMUL.FTZ R138, R12.reuse, R138 ;  /* 0x0000008a0c8a7220 */ /* 0x040fe20000410000 */
[C---:B------:R-:W-:Y:S01]  /*d190*/  FMUL.FTZ R135, R12.reuse, R135 ;  /* 0x000000870c877220 */ /* 0x040fe20000410000 */
[----:B------:R-:W-:Y:S01]  /*d1a0*/  FMUL.FTZ R11, R11, R133 ;  /* 0x000000850b0b7220 */ /* 0x000fe20000410000 */
[----:B------:R-:W-:Y:S01]  /*d1b0*/  FMUL.FTZ R12, R12, R134 ;  /* 0x000000860c0c7220 */ /* 0x000fe20000410000 */
[----:B------:R-:W-:Y:S01]  /*d1c0*/  IADD3 R9, R9, R14, RZ ;  /* 0x0000000e09097210 */ /* 0x000fe20007ffe0ff */
[----:B------:R-:W-:Y:S01]  /*d1d0*/  STS [R15], R152 ;  /* 0x000000980f007388 */ /* 0x000fe20000000800 */
[----:B---3--:R-:W3:Y:S01]  /*d1e0*/  @P3 LDC R13, c[0x0][0x2e8] ;  /* 0x0000ba00ff0d3b82 */ /* 0x008ee20000000800 */
[----:B------:R-:W-:Y:S01]  /*d1f0*/  F2FP.F16.F32.PACK_AB R140, R141, R140 ;  /* 0x0000008c8d8c723e */ /* 0x000fe200000000ff */
[----:B------:R-:W-:Y:S01]  /*d200*/  @P4 FMUL.FTZ R8, R8, 0.69314718246459960938 ;  /* 0x3f31721808084820 */ /* 0x000fe20000410000 */
[----:B------:R-:W-:Y:S01]  /*d210*/  STS [R15+0x400], R154 ;  /* 0x0004009a0f007388 */ /* 0x000fe20000000800 */
[----:B------:R-:W-:Y:S01]  /*d220*/  F2FP.F16.F32.PACK_AB R142, R143, R142 ;  /* 0x0000008e8f8e723e */ /* 0x000fe200000000ff */
[----:B-1----:R-:W-:Y:S01]  /*d230*/  @P3 FMUL.FTZ R7, R7, 0.69314718246459960938 ;  /* 0x3f31721807073820 */ /* 0x002fe20000410000 */
[----:B------:R-:W-:Y:S01]  /*d240*/  F2FP.F16.F32.PACK_AB R136, R137, R136 ;  /* 0x000000888988723e */ /* 0x000fe200000000ff */
[----:B------:R-:W-:Y:S01]  /*d250*/  STS [R16], R148 ;  /* 0x0000009410007388 */ /* 0x000fe20000000800 */
[----:B------:R-:W-:-:S02]  /*d260*/  F2FP.F16.F32.PACK_AB R138, R139, R138 ;  /* 0x0000008a8b8a723e */ /* 0x000fc400000000ff */
[----:B------:R-:W-:Y:S01]  /*d270*/  F2FP.F16.F32.PACK_AB R11, R11, R132 ;  /* 0x000000840b0b723e */ /* 0x000fe200000000ff */
[----:B------:R-:W-:Y:S01]  /*d280*/  STS [R16+0x400], R150 ;  /* 0x0004009610007388 */ /* 0x000fe20000000800 */
[----:B------:R-:W-:-:S03]  /*d290*/  F2FP.F16.F32.PACK_AB R12, R135, R12 ;  /* 0x0000000c870c723e */ /* 0x000fc600000000ff */
[----:B------:R-:W-:Y:S04]  /*d2a0*/  STS [R14], R144 ;  /* 0x000000900e007388 */ /* 0x000fe80000000800 */
[----:B------:R1:W-:Y:S04]  /*d2b0*/  STS [R14+0x400], R146 ;  /* 0x000400920e007388 */ /* 0x0003e80000000800 */
[----:B------:R-:W-:Y:S04]  /*d2c0*/  STS [R9], R140 ;  /* 0x0000008c09007388 */ /* 0x000fe80000000800 */
[----:B------:R4:W-:Y:S01]  /*d2d0*/  STS [R9+0x400], R142 ;  /* 0x0004008e09007388 */ /* 0x0009e20000000800 */
[C---:B-1----:R-:W-:Y:S01]  /*d2e0*/  IADD3 R14, R10.reuse, R14, RZ ;  /* 0x0000000e0a0e7210 */ /* 0x042fe20007ffe0ff */
[----:B------:R-:W-:-:S04]  /*d2f0*/  IMAD.IADD R10, R10, 0x1, R9 ;  /* 0x000000010a0a7824 */ /* 0x000fc800078e0209 */
[----:B------:R-:W-:Y:S01]  /*d300*/  STS [R14], R136 ;  /* 0x000000880e007388 */ /* 0x000fe20000000800 */
[----:B----4-:R-:W-:-:S03]  /*d310*/  MOV R9, 0x7f800000 ;  /* 0x7f80000000097802 */ /* 0x010fc60000000f00 */
[----:B------:R-:W-:Y:S01]  /*d320*/  STS [R14+0x400], R138 ;  /* 0x0004008a0e007388 */ /* 0x000fe20000000800 */
[----:B--2---:R-:W-:-:S03]  /*d330*/  @P4 FFMA.FTZ R9, R2, R4, R8 ;  /* 0x0000000402094223 */ /* 0x004fc60000010008 */
[----:B------:R-:W-:Y:S04]  /*d340*/  STS [R10], R11 ;  /* 0x0000000b0a007388 */ /* 0x000fe80000000800 */
[----:B------:R1:W-:Y:S02]  /*d350*/  STS [R10+0x400], R12 ;  /* 0x0004000c0a007388 */ /* 0x0003e40000000800 */
[----:B-1----:R-:W-:Y:S01]  /*d360*/  MOV R10, 0x7f800000 ;  /* 0x7f800000000a7802 */ /* 0x002fe20000000f00 */
[----:B---3--:R-:W-:Y:S01]  /*d370*/  @P3 FFMA.FTZ R10, R0, R13, R7 ;  /* 0x0000000d000a3223 */ /* 0x008fe20000010007 */
[----:B------:R-:W-:Y:S05]  /*d380*/  @!P0 BRA `(.L_x_2214) ;  /* 0x00000000001c8947 */ /* 0x000fea0003800000 */
[----:B------:R-:W1:Y:S01]  /*d390*/  S2UR UR8, SR_CTAID.Z ;  /* 0x00000000000879c3 */ /* 0x000e620000002700 */
[----:B------:R-:W-:Y:S01]  /*d3a0*/  ULDC UR9, c[0x0][0x2e4] ;  /* 0x0000b90000097ab9 */ /* 0x000fe20000000800 */
[----:B------:R-:W-:-:S06]  /*d3b0*/  ULDC UR6, c[0x0][0x2c4] ;  /* 0x0000b10000067ab9 */ /* 0x000fcc0000000800 */
[----:B------:R-:W2:Y:S01]  /*d3c0*/  S2UR UR7, SR_CTAID.Y ;  /* 0x00000000000779c3 */ /* 0x000ea20000002600 */
[----:B-1----:R-:W-:-:S04]  /*d3d0*/  UIMAD UR9, UR8, UR9, URZ ;  /* 0x00000009080972a4 */ /* 0x002fc8000f8e023f */
[----:B--2---:R-:W-:Y:S01]  /*d3e0*/  UIMAD UR9, UR7, UR6, UR9 ;  /* 0x00000006070972a4 */ /* 0x004fe2000f8e0209 */
[----:B------:R-:W-:Y:S05]  /*d3f0*/  BRA `(.L_x_2215) ;  /* 0x0000000000187947 */ /* 0x000fea0003800000 */
.L_x_2214:
[----:B------:R-:W-:Y:S01]  /*d400*/  S2UR UR8, SR_CTAID.Z ;  /* 0x00000000000879c3 */ /* 0x000fe20000002700 */
[----:B------:R-:W-:Y:S01]  /*d410*/  ULDC UR9, c[0x0][0x270] ;  /* 0x00009c0000097ab9 */ /* 0x000fe20000000800 */
[----:B------:R-:W-:-:S06]  /*d420*/  ULDC UR6, c[0x0][0x2c4] ;  /* 0x0000b10000067ab9 */ /* 0x000fcc0000000800 */
[----:B------:R-:W1:Y:S02]  /*d430*/  S2UR UR7, SR_CTAID.Y ;  /* 0x00000000000779c3 */ /* 0x000e640000002600 */
[----:B-1----:R-:W-:-:S04]  /*d440*/  UIMAD UR9, UR7, UR9, UR8 ;  /* 0x00000009070972a4 */ /* 0x002fc8000f8e0208 */
[----:B------:R-:W-:Y:S02]  /*d450*/  UIMAD UR9, UR9, UR6, URZ ;  /* 0x00000006090972a4 */ /* 0x000fe4000f8e023f */
.L_x_2215:
[----:B------:R-:W1:Y:S01]  /*d460*/  S2R R0, SR_TID.X ;  /* 0x0000000000007919 */ /* 0x000e620000002100 */
[----:B------:R-:W-:Y:S01]  /*d470*/  LOP3.LUT R11, R5, 0xffffffe0, RZ, 0xc0, !PT ;  /* 0xffffffe0050b7812 */ /* 0x000fe200078ec0ff */
[----:B------:R-:W-:Y:S01]  /*d480*/  BSSY B0, `(.L_x_2216) ;  /* 0x0000020000007945 */ /* 0x000fe20003800000 */
[----:B------:R-:W-:Y:S03]  /*d490*/  BAR.SYNC.DEFER_BLOCKING 0x0 ;  /* 0x0000000000007b1d */ /* 0x000fe60000010000 */
[----:B------:R-:W-:-:S05]  /*d4a0*/  IMAD.IADD R11, R3, 0x1, -R11 ;  /* 0x00000001030b7824 */ /* 0x000fca00078e0a0b */
[----:B------:R-:W-:Y:S02]  /*d4b0*/  LOP3.LUT P0, RZ, R11, 0x3, RZ, 0xc0, !PT ;  /* 0x000000030bff7812 */ /* 0x000fe4000780c0ff */
[----:B-1----:R-:W-:-:S04]  /*d4c0*/  SHF.R.S32.HI R2, RZ, 0x1f, R0 ;  /* 0x0000001fff027819 */ /* 0x002fc80000011400 */
[----:B------:R-:W-:-:S04]  /*d4d0*/  LEA.HI R4, R2, R0, RZ, 0x5 ;  /* 0x0000000002047211 */ /* 0x000fc800078f28ff */
[----:B------:R-:W-:Y:S02]  /*d4e0*/  LOP3.LUT R8, R4, 0xffffffe0, RZ, 0xc0, !PT ;  /* 0xffffffe004087812 */ /* 0x000fe400078ec0ff */
[--C-:B------:R-:W-:Y:S02]  /*d4f0*/  SHF.R.S32.HI R5, RZ, 0x5, R4.reuse ;  /* 0x00000005ff057819 */ /* 0x100fe40000011404 */
[----:B------:R-:W-:Y:S01]  /*d500*/  SHF.R.S32.HI R4, RZ, 0x1f, R4 ;  /* 0x0000001fff047819 */ /* 0x000fe20000011404 */
[----:B------:R-:W-:-:S03]  /*d510*/  IMAD.IADD R8, R0, 0x1, -R8 ;  /* 0x0000000100087824 */ /* 0x000fc600078e0a08 */
[----:B------:R-:W-:Y:S02]  /*d520*/  LEA.HI R4, R4, R5, RZ, 0x2 ;  /* 0x0000000504047211 */ /* 0x000fe400078f10ff */
[----:B------:R-:W-:Y:S02]  /*d530*/  SHF.R.S32.HI R7, RZ, 0x1f, R8 ;  /* 0x0000001fff077819 */ /* 0x000fe40000011408 */
[----:B------:R-:W-:Y:S02]  /*d540*/  LOP3.LUT R4, R4, 0xfffffffc, RZ, 0xc0, !PT ;  /* 0xfffffffc04047812 */ /* 0x000fe400078ec0ff */
[----:B------:R-:W-:-:S03]  /*d550*/  LEA.HI R7, R7, R8, RZ, 0x2 ;  /* 0x0000000807077211 */ /* 0x000fc600078f10ff */
[----:B------:R-:W-:Y:S01]  /*d560*/  IMAD.IADD R4, R5, 0x1, -R4 ;  /* 0x0000000105047824 */ /* 0x000fe200078e0a04 */
[----:B------:R-:W-:-:S05]  /*d570*/  SHF.R.S32.HI R7, RZ, 0x2, R7 ;  /* 0x00000002ff077819 */ /* 0x000fca0000011407 */
[----:B------:R-:W-:Y:S01]  /*d580*/  IMAD R7, R4, 0x10, R7 ;  /* 0x0000001004077824 */ /* 0x000fe200078e0207 */
[----:B------:R-:W-:Y:S06]  /*d590*/  @P0 BRA `(.L_x_2217) ;  /* 0x0000000000380947 */ /* 0x000fec0003800000 */
[----:B------:R-:W1:Y:S01]  /*d5a0*/  S2UR UR5, SR_CTAID.X ;  /* 0x00000000000579c3 */ /* 0x000e620000002500 */
[C---:B------:R-:W-:Y:S01]  /*d5b0*/  VIADD R4, R7.reuse, 0x8 ;  /* 0x0000000807047836 */ /* 0x040fe20000000000 */
[----:B-1----:R-:W-:Y:S02]  /*d5c0*/  ULEA UR4, UR5, UR9, 0x6 ;  /* 0x0000000905047291 */ /* 0x002fe4000f8e303f */
[----:B------:R-:W-:Y:S02]  /*d5d0*/  UIMAD UR5, UR5, -0x40, UR6 ;  /* 0xffffffc0050578a4 */ /* 0x000fe4000f8e0206 */
[----:B------:R-:W-:Y:S02]  /*d5e0*/  USHF.R.S32.HI UR10, URZ, 0x1f, UR4 ;  /* 0x0000001f3f0a7899 */ /* 0x000fe40008011404 */
[----:B------:R-:W-:Y:S02]  /*d5f0*/  IADD3 R5, P0, R7, UR4, RZ ;  /* 0x0000000407057c10 */ /* 0x000fe4000ff1e0ff */
[----:B------:R-:W-:-:S02]  /*d600*/  ISETP.GE.AND P1, PT, R4, UR5, PT ;  /* 0x0000000504007c0c */ /* 0x000fc4000bf26270 */
[C---:B------:R-:W-:Y:S01]  /*d610*/  ISETP.GE.AND P2, PT, R7.reuse, UR5, PT ;  /* 0x0000000507007c0c */ /* 0x040fe2000bf46270 */
[----:B------:R-:W-:Y:S01]  /*d620*/  ULDC.64 UR4, c[0x0][0x2b0] ;  /* 0x0000ac0000047ab9 */ /* 0x000fe20000000a00 */
[----:B------:R-:W-:Y:S02]  /*d630*/  LEA.HI.X.SX32 R4, R7, UR10, 0x1, P0 ;  /* 0x0000000a07047c11 */ /* 0x000fe400080f0eff */
[----:B------:R-:W-:-:S04]  /*d640*/  LEA R12, P0, R5, UR4, 0x2 ;  /* 0x00000004050c7c11 */ /* 0x000fc8000f8010ff */
[----:B------:R-:W-:-:S05]  /*d650*/  LEA.HI.X R13, R5, UR5, R4, 0x2, P0 ;  /* 0x00000005050d7c11 */ /* 0x000fca00080f1404 */
[----:B------:R1:W-:Y:S04]  /*d660*/  @!P2 STG.E desc[UR20][R12.64], R9 ;  /* 0x000000090c00a986 */ /* 0x0003e8000c101914 */
[----:B------:R1:W-:Y:S02]  /*d670*/  @!P1 STG.E desc[UR20][R12.64+0x20], R10 ;  /* 0x0000200a0c009986 */ /* 0x0003e4000c101914 */
.L_x_2217:
[----:B------:R-:W-:Y:S05]  /*d680*/  BSYNC B0 ;  /* 0x0000000000007941 */ /* 0x000fea0003800000 */
.L_x_2216:
[----:B------:R-:W2:Y:S01]  /*d690*/  S2UR UR5, SR_CTAID.X ;  /* 0x00000000000579c3 */ /* 0x000ea20000002500 */
[----:B------:R-:W-:Y:S01]  /*d6a0*/  LEA.HI R2, R2, R0, RZ, 0x3 ;  /* 0x0000000002027211 */ /* 0x000fe200078f18ff */
[----:B------:R-:W-:Y:S03]  /*d6b0*/  LDS.128 R16, [R242+0x800] ;  /* 0x00080000f2107984 */ /* 0x000fe60000000c00 */
[----:B------:R-:W-:Y:S01]  /*d6c0*/  LOP3.LUT R2, R2, 0xfffffff8, RZ, 0xc0, !PT ;  /* 0xfffffff802027812 */ /* 0x000fe200078ec0ff */
[----:B------:R-:W-:Y:S02]  /*d6d0*/  LDS.128 R20, [R242+0x1000] ;  /* 0x00100000f2147984 */ /* 0x000fe40000000c00 */
[----:B-1----:R-:W1:Y:S02]  /*d6e0*/  LDC.64 R8, c[0x0][0x298] ;  /* 0x0000a600ff087b82 */ /* 0x002e640000000a00 */
[----:B------:R-:W-:-:S04]  /*d6f0*/  IMAD.IADD R2, R0, 0x1, -R2 ;  /* 0x0000000100027824 */ /* 0x000fc800078e0a02 */
[----:B------:R-:W-:Y:S02]  /*d700*/  IMAD.SHL.U32 R12, R2, 0x8, RZ ;  /* 0x00000008020c7824 */ /* 0x000fe400078e00ff */
[----:B------:R-:W3:Y:S03]  /*d710*/  LDC.64 R10, c[0x0][0x290] ;  /* 0x0000a400ff0a7b82 */ /* 0x000ee60000000a00 */
[----:B------:R-:W-:Y:S01]  /*d720*/  SHF.R.S32.HI R13, RZ, 0x1f, R12 ;  /* 0x0000001fff0d7819 */ /* 0x000fe2000001140c */
[----:B--2---:R-:W-:-:S04]  /*d730*/  USHF.L.U32 UR5, UR5, 0x6, URZ ;  /* 0x0000000605057899 */ /* 0x004fc8000800063f */
[----:B------:R-:W2:Y:S01]  /*d740*/  LDC.64 R4, c[0x0][0x2a0] ;  /* 0x0000a800ff047b82 */ /* 0x000ea20000000a00 */
[----:B------:R-:W-:Y:S01]  /*d750*/  USHF.R.S32.HI UR4, URZ, 0x1f, UR5 ;  /* 0x0000001f3f047899 */ /* 0x000fe20008011405 */
[----:B-1----:R-:W-:-:S05]  /*d760*/  IMAD.WIDE.U32 R12, R8, UR5, R12 ;  /* 0x00000005080c7c25 */ /* 0x002fca000f8e000c */
[----:B------:R-:W-:Y:S01]  /*d770*/  IMAD R0, R8, UR4, RZ ;  /* 0x0000000408007c24 */ /* 0x000fe2000f8e02ff */
[----:B------:R-:W-:-:S03]  /*d780*/  USHF.R.S32.HI UR4, URZ, 0x1f, UR7 ;  /* 0x0000001f3f047899 */ /* 0x000fc60008011407 */
[----:B------:R-:W-:-:S03]  /*d790*/  IMAD R0, R9, UR5, R0 ;  /* 0x0000000509007c24 */ /* 0x000fc6000f8e0200 */
[----:B---3--:R-:W-:Y:S01]  /*d7a0*/  IMAD R7, R10, UR4, RZ ;  /* 0x000000040a077c24 */ /* 0x008fe2000f8e02ff */
[----:B------:R-:W-:Y:S01]  /*d7b0*/  USHF.R.S32.HI UR4, URZ, 0x1f, UR8 ;  /* 0x0000001f3f047899 */ /* 0x000fe20008011408 */
[----:B------:R-:W-:Y:S02]  /*d7c0*/  IADD3 R13, R0, R13, RZ ;  /* 0x0000000d000d7210 */ /* 0x000fe40007ffe0ff */
[----:B------:R-:W-:Y:S01]  /*d7d0*/  IMAD R7, R11, UR7, R7 ;  /* 0x000000070b077c24 */ /* 0x000fe2000f8e0207 */
[----:B------:R-:W-:Y:S01]  /*d7e0*/  LEA.HI R0, R6, R3, RZ, 0x3 ;  /* 0x0000000306007211 */ /* 0x000fe200078f18ff */
[----:B------:R-:W-:Y:S02]  /*d7f0*/  IMAD.WIDE.U32 R10, R10, UR7, R12 ;  /* 0x000000070a0a7c25 */ /* 0x000fe4000f8e000c */
[----:B------:R-:W1:Y:S01]  /*d800*/  LDS.128 R12, [R242] ;  /* 0x00000000f20c7984 */ /* 0x000e620000000c00 */
[----:B------:R-:W-:Y:S01]  /*d810*/  SHF.R.S32.HI R0, RZ, 0x3, R0 ;  /* 0x00000003ff007819 */ /* 0x000fe20000011400 */
[----:B------:R-:W-:Y:S01]  /*d820*/  IMAD.IADD R7, R7, 0x1, R11 ;  /* 0x0000000107077824 */ /* 0x000fe200078e020b */
[----:B------:R-:W-:Y:S01]  /*d830*/  MOV R6, R10 ;  /* 0x0000000a00067202 */ /* 0x000fe20000000f00 */
[----:B--2---:R-:W-:Y:S01]  /*d840*/  IMAD R2, R4, UR4, RZ ;  /* 0x0000000404027c24 */ /* 0x004fe2000f8e02ff */
[----:B------:R-:W2:Y:S01]  /*d850*/  LDS.128 R240, [R242+0x1800] ;  /* 0x00180000f2f07984 */ /* 0x000ea20000000c00 */
[----:B------:R-:W-:-:S02]  /*d860*/  ULDC.64 UR4, c[0x0][0x280] ;  /* 0x0000a00000047ab9 */ /* 0x000fc40000000a00 */
[----:B------:R-:W-:Y:S01]  /*d870*/  IMAD R5, R5, UR8, R2 ;  /* 0x0000000805057c24 */ /* 0x000fe2000f8e0202 */
[----:B------:R-:W-:Y:S01]  /*d880*/  SHF.R.S32.HI R2, RZ, 0x1f, R0 ;  /* 0x0000001fff027819 */ /* 0x000fe20000011400 */
[----:B------:R-:W-:-:S04]  /*d890*/  IMAD.WIDE.U32 R6, R4, UR8, R6 ;  /* 0x0000000804067c25 */ /* 0x000fc8000f8e0006 */
[----:B------:R-:W-:Y:S01]  /*d8a0*/  IMAD.IADD R5, R5, 0x1, R7 ;  /* 0x0000000105057824 */ /* 0x000fe200078e0207 */
[----:B------:R-:W-:Y:S01]  /*d8b0*/  MOV R4, R6 ;  /* 0x0000000600047202 */ /* 0x000fe20000000f00 */
[----:B------:R-:W-:-:S04]  /*d8c0*/  IMAD R2, R2, R8, RZ ;  /* 0x0000000802027224 */ /* 0x000fc800078e02ff */
[----:B------:R-:W-:-:S04]  /*d8d0*/  IMAD.WIDE.U32 R4, R0, R8, R4 ;  /* 0x0000000800047225 */ /* 0x000fc800078e0004 */
[----:B------:R-:W-:Y:S01]  /*d8e0*/  IMAD R2, R0, R9, R2 ;  /* 0x0000000900027224 */ /* 0x000fe200078e0202 */
[----:B------:R-:W-:Y:S01]  /*d8f0*/  LEA R6, P1, R4, UR4, 0x1 ;  /* 0x0000000404067c11 */ /* 0x000fe2000f8208ff */
[C---:B------:R-:W-:Y:S01]  /*d900*/  IMAD.SHL.U32 R0, R8.reuse, 0x20, RZ ;  /* 0x0000002008007824 */ /* 0x040fe200078e00ff */
[----:B------:R-:W-:Y:S02]  /*d910*/  SHF.L.U64.HI R8, R8, 0x5, R9 ;  /* 0x0000000508087819 */ /* 0x000fe40000010209 */
[----:B------:R-:W-:Y:S02]  /*d920*/  IADD3 R2, R2, R5, RZ ;  /* 0x0000000502027210 */ /* 0x000fe40007ffe0ff */
[----:B------:R-:W-:Y:S02]  /*d930*/  IADD3 R10, P0, R0, R6, RZ ;  /* 0x00000006000a7210 */ /* 0x000fe40007f1e0ff */
[----:B------:R-:W-:Y:S02]  /*d940*/  LEA.HI.X R7, R4, UR5, R2, 0x1, P1 ;  /* 0x0000000504077c11 */ /* 0x000fe400088f0c02 */
[----:B------:R-:W-:-:S03]  /*d950*/  IADD3 R2, P1, R10, R0, RZ ;  /* 0x000000000a027210 */ /* 0x000fc60007f3e0ff */
[----:B------:R-:W-:Y:S01]  /*d960*/  IMAD.X R11, R8, 0x1, R7, P0 ;  /* 0x00000001080b7824 */ /* 0x000fe200000e0607 */
[----:B------:R-:W-:Y:S01]  /*d970*/  IADD3 R4, P0, R2, R0, RZ ;  /* 0x0000000002047210 */ /* 0x000fe20007f1e0ff */
[----:B-1----:R-:W-:Y:S03]  /*d980*/  STG.E.128 desc[UR20][R6.64], R12 ;  /* 0x0000000c06007986 */ /* 0x002fe6000c101d14 */
[-C--:B------:R-:W-:Y:S01]  /*d990*/  IADD3.X R3, R11, R8.reuse, RZ, P1, !PT ;  /* 0x000000080b037210 */ /* 0x080fe20000ffe4ff */
[----:B------:R-:W-:Y:S03]  /*d9a0*/  STG.E.128 desc[UR20][R10.64], R16 ;  /* 0x000000100a007986 */ /* 0x000fe6000c101d14 */
[----:B------:R-:W-:Y:S01]  /*d9b0*/  IADD3.X R5, R3, R8, RZ, P0, !PT ;  /* 0x0000000803057210 */ /* 0x000fe200007fe4ff */
[----:B------:R-:W-:Y:S04]  /*d9c0*/  STG.E.128 desc[UR20][R2.64], R20 ;  /* 0x0000001402007986 */ /* 0x000fe8000c101d14 */
[----:B--2---:R-:W-:Y:S01]  /*d9d0*/  STG.E.128 desc[UR20][R4.64], R240 ;  /* 0x000000f004007986 */ /* 0x004fe2000c101d14 */
[----:B------:R-:W-:Y:S05]  /*d9e0*/  EXIT ;  /* 0x000000000000794d */ /* 0x000fea0003800000 */
.L_x_2218:
        /* <DEDUP_REMOVED lines=9> */
.L_x_7890:


//--------------------- .text._ZN5flash24flash_fwd_splitkv_kernelI23Flash_fwd_kernel_traitsILi64ELi64ELi256ELi4ELb0ELb0EN7cutlass6half_tE19Flash_kernel_traitsILi64ELi64ELi256ELi4ES3_EELb1ELb0ELb0ELb1ELb1ELb1ELb0ELb0EEEvNS_16Flash_fwd_paramsE --------------------------
	.section	.text._ZN5flash24flash_fwd_splitkv_kernelI23Flash_fwd_kernel_traitsILi64ELi64ELi256ELi4ELb0ELb0EN7cutlass6half_tE19Flash_kernel_traitsILi64ELi64ELi256ELi4ES3_EELb1ELb0ELb0ELb1ELb1ELb1ELb0ELb0EEEvNS_16Flash_fwd_paramsE,"ax",@progbits
	.align	128
        .global         _ZN5flash24flash_fwd_splitkv_kernelI23Flash_fwd_kernel_traitsILi64ELi64ELi256ELi4ELb0ELb0EN7cutlass6half_tE19Flash_kernel_traitsILi64ELi64ELi256ELi4ES3_EELb1ELb0ELb0ELb1ELb1ELb1ELb0ELb0EEEvNS_16Flash_fwd_paramsE
        .type           _ZN5flash24flash_fwd_splitkv_kernelI23Flash_fwd_kernel_traitsILi64ELi64ELi256ELi4ELb0ELb0EN7cutlass6half_tE19Flash_kernel_traitsILi64ELi64ELi256ELi4ES3_EELb1ELb0ELb0ELb1ELb1ELb1ELb0ELb0EEEvNS_16Flash_fwd_paramsE,@function
        .size           _ZN5flash24flash_fwd_splitkv_kernelI23Flash_fwd_kernel_traitsILi64ELi64ELi256ELi4ELb0ELb0EN7cutlass6half_tE19Flash_kernel_traitsILi64ELi64ELi256ELi4ES3_EELb1ELb0ELb0ELb1ELb1ELb1ELb0ELb0EEEvNS_16Flash_fwd_paramsE,(.L_x_7891 - _ZN5flash24flash_fwd_splitkv_kernelI23Flash_fwd_kernel_traitsILi64ELi64ELi256ELi4ELb0ELb0EN7cutlass6half_tE19Flash_kernel_traitsILi64ELi64ELi256ELi4ES3_EELb1ELb0ELb0ELb1ELb1ELb1ELb0ELb0EEEvNS_16Flash_fwd_paramsE)
        .other          _ZN5flash24flash_fwd_splitkv_kernelI23Flash_fwd_kernel_traitsILi64ELi64ELi256ELi4ELb0ELb0EN7cutlass6half_tE19Flash_kernel_traitsILi64ELi64ELi256ELi4ES3_EELb1ELb0ELb0ELb1ELb1ELb1ELb0ELb0EEEvNS_16Flash_fwd_paramsE,@"STO_CUDA_ENTRY STV_DEFAULT"
_ZN5flash24flash_fwd_splitkv_kernelI23Flash_fwd_kernel_traitsILi64ELi64ELi256ELi4ELb0ELb0EN7cutlass6half_tE19Flash_kernel_traitsILi64ELi64ELi256ELi4ES3_EELb1ELb0ELb0ELb1ELb1ELb1ELb0ELb0EEEvNS_16Flash_fwd_paramsE:
.text._ZN5flash24flash_fwd_splitkv_kernelI23Flash_fwd_kernel_traitsILi64ELi64ELi256ELi4ELb0ELb0EN7cutlass6half_tE19Flash_kernel_traitsILi64ELi64ELi256ELi4ES3_EELb1ELb0ELb0ELb1ELb1ELb1ELb0ELb0EEEvNS_16Flash_fwd_paramsE:
[----:B------:R-:W1:Y:S08]  /*0000*/  LDC R1, c[0x0][0x28] ;  /* 0x00000a00ff017b82 */ /* 0x000e700000000800 */
[----:B------:R-:W2:Y:S01]  /*0010*/  LDC.64 R4, c[0x0][0x300] ;  /* 0x0000c000ff047b82 */ /* 0x000ea20000000a00 */
[----:B------:R-:W3:Y:S01]  /*0020*/  S2R R26, SR_CTAID.Y ;  /* 0x00000000001a7919 */ /* 0x000ee20000002600 */
[----:B------:R-:W-:Y:S01]  /*0030*/  IMAD.MOV.U32 R12, RZ, RZ, RZ ;  /* 0x000000ffff0c7224 */ /* 0x000fe200078e00ff */
[----:B------:R-:W-:Y:S01]  /*0040*/  ULDC.64 UR20, c[0x0][0x208] ;  /* 0x0000820000147ab9 */ /* 0x000fe20000000a00 */
[----:B------:R-:W-:Y:S01]  /*0050*/  ULDC UR19, c[0x0][0x2c4] ;  /* 0x0000b10000137ab9 */ /* 0x000fe20000000800 */
[----:B-1----:R-:W-:-:S03]  /*0060*/  VIADD R1, R1, 0xffffffe8 ;  /* 0xffffffe801017836 */ /* 0x002fc60000000000 */
[----:B------:R-:W1:Y:S01]  /*0070*/  LDC.64 R2, c[0x0][0x308] ;  /* 0x0000c200ff027b82 */ /* 0x000e620000000a00 */
[----:B--2---:R-:W-:-:S04]  /*0080*/  ISETP.NE.U32.AND P0, PT, R4, RZ, PT ;  /* 0x000000ff0400720c */ /* 0x004fc80003f05070 */
[----:B------:R-:W-:Y:S02]  /*0090*/  ISETP.NE.AND.EX P0, PT, R5, RZ, PT, P0 ;  /* 0x000000ff0500720c */ /* 0x000fe40003f05300 */
[----:B-1----:R-:W-:-:S04]  /*00a0*/  ISETP.NE.U32.AND P2, PT, R2, RZ, PT ;  /* 0x000000ff0200720c */ /* 0x002fc80003f45070 */
[----:B------:R-:W-:-:S07]  /*00b0*/  ISETP.NE.AND.EX P2, PT, R3, RZ, PT, P2 ;  /* 0x000000ff0300720c */ /* 0x000fce0003f45320 */
[----:B------:R-:W3:Y:S08]  /*00c0*/  @P0 LDC.64 R2, c[0x0][0x300] ;  /* 0x0000c000ff020b82 */ /* 0x000ef00000000a00 */
[----:B------:R-:W1:Y:S01]  /*00d0*/  @P2 LDC.64 R6, c[0x0][0x308] ;  /* 0x0000c200ff062b82 */ /* 0x000e620000000a00 */
[----:B---3--:R-:W-:-:S05]  /*00e0*/  @P0 IMAD.WIDE R4, R26, 0x4, R2 ;  /* 0x000000041a040825 */ /* 0x008fca00078e0202 */
        /* <DEDUP_REMOVED lines=8> */
[----:B----4-:R-:W-:-:S04]  /*0170*/  @!P2 ISETP.NE.U32.AND P0, PT, R2, RZ, PT ;  /* 0x000000ff0200a20c */ /* 0x010fc80003f05070 */
[----:B------:R-:W-:Y:S01]  /*0180*/  @!P2 ISETP.NE.AND.EX P0, PT, R3, RZ, PT, P0 ;  /* 0x000000ff0300a20c */ /* 0x000fe20003f05300 */
[----:B---3--:R-:W-:-:S03]  /*0190*/  @P2 IMAD.IADD R27, R0, 0x1, -R12 ;  /* 0x00000001001b2824 */ /* 0x008fc600078e0a0c */
[----:B--2---:R-:W-:-:S03]  /*01a0*/  @!P2 SEL R0, R5, RZ, P0 ;  /* 0x000000ff0500a207 */ /* 0x004fc60000000000 */
        /* <DEDUP_REMOVED lines=34> */
[C---:B------:R-:W-:Y:S01]  /*03d0*/  LOP3.LUT P5, RZ, R102.reuse, 0x7, RZ, 0xc0, !PT ;  /* 0x0000000766ff7812 */ /* 0x040fe200078ac0ff */
[----:B------:R-:W-:Y:S01]  /*03e0*/  IMAD.IADD R2, R102, 0x1, -R2 ;  /* 0x0000000166027824 */ /* 0x000fe200078e0a02 */
[----:B------:R-:W-:Y:S01]  /*03f0*/  IADD3 R11, -R108, UR19, RZ ;  /* 0x000000136c0b7c10 */ /* 0x000fe2000fffe1ff */
[----:B------:R-:W-:-:S02]  /*0400*/  IMAD R4, R4, UR4, RZ ;  /* 0x0000000404047c24 */ /* 0x000fc4000f8e02ff */
[----:B------:R-:W-:-:S05]  /*0410*/  IMAD.SHL.U32 R2, R2, 0x8, RZ ;  /* 0x0000000802027824 */ /* 0x000fca00078e00ff */
[----:B------:R-:W-:-:S03]  /*0420*/  SHF.R.S32.HI R3, RZ, 0x1f, R2 ;  /* 0x0000001fff037819 */ /* 0x000fc60000011402 */
[----:B------:R-:W-:-:S04]  /*0430*/  IMAD.WIDE.U32 R2, R108, UR6, R2 ;  /* 0x000000066c027c25 */ /* 0x000fc8000f8e0002 */
[----:B------:R-:W-:Y:S02]  /*0440*/  IMAD.IADD R3, R3, 0x1, R0 ;  /* 0x0000000103037824 */ /* 0x000fe400078e0200 */
[C---:B------:R-:W-:Y:S02]  /*0450*/  IMAD R0, R26.reuse, UR5, R4 ;  /* 0x000000051a007c24 */ /* 0x040fe4000f8e0204 */
[----:B------:R-:W-:Y:S01]  /*0460*/  IMAD.WIDE.U32 R2, R26, UR4, R2 ;  /* 0x000000041a027c25 */ /* 0x000fe2000f8e0002 */
[----:B------:R-:W-:-:S03]  /*0470*/  ULDC.64 UR4, c[0x0][0x2a0] ;  /* 0x0000a80000047ab9 */ /* 0x000fc60000000a00 */
[----:B------:R-:W-:Y:S01]  /*0480*/  IMAD.IADD R3, R3, 0x1, R0 ;  /* 0x0000000103037824 */ /* 0x000fe200078e0200 */
[----:B------:R-:W-:Y:S01]  /*0490*/  SHF.R.S32.HI R0, RZ, 0x3, R5 ;  /* 0x00000003ff007819 */ /* 0x000fe20000011405 */
[----:B------:R-:W-:Y:S02]  /*04a0*/  IMAD R4, R6, UR4, RZ ;  /* 0x0000000406047c24 */ /* 0x000fe4000f8e02ff */
[----:B------:R-:W-:Y:S01]  /*04b0*/  IMAD.WIDE.U32 R2, R24, UR4, R2 ;  /* 0x0000000418027c25 */ /* 0x000fe2000f8e0002 */
[----:B------:R-:W-:Y:S01]  /*04c0*/  SHF.R.S32.HI R7, RZ, 0x1f, R0 ;  /* 0x0000001fff077819 */ /* 0x000fe20000011400 */
[----:B------:R-:W-:Y:S01]  /*04d0*/  ULDC UR4, c[0x0][0x270] ;  /* 0x00009c0000047ab9 */ /* 0x000fe20000000800 */
[----:B------:R-:W-:Y:S01]  /*04e0*/  ISETP.GE.OR P4, PT, R0, R11, P5 ;  /* 0x0000000b0000720c */ /* 0x000fe20002f86670 */
[----:B------:R-:W-:Y:S02]  /*04f0*/  IMAD R4, R24, UR5, R4 ;  /* 0x0000000518047c24 */ /* 0x000fe4000f8e0204 */
[----:B------:R-:W-:-:S02]  /*0500*/  IMAD R5, R7, UR6, RZ ;  /* 0x0000000607057c24 */ /* 0x000fc4000f8e02ff */
[----:B------:R-:W-:Y:S02]  /*0510*/  IMAD.IADD R3, R3, 0x1, R4 ;  /* 0x0000000103037824 */ /* 0x000fe400078e0204 */
        /* <DEDUP_REMOVED lines=8> */
[----:B------:R-:W-:Y:S01]  /*05a0*/  UIADD3 UR6, UR9, UR6, URZ ;  /* 0x0000000609067290 */ /* 0x000fe2000fffe03f */
[----:B------:R-:W-:Y:S01]  /*05b0*/  VIADD R6, R0, 0x10 ;  /* 0x0000001000067836 */ /* 0x000fe20000000000 */
[----:B------:R-:W-:Y:S02]  /*05c0*/  IADD3 R10, P1, R4, R0, RZ ;  /* 0x00000000040a7210 */ /* 0x000fe40007f3e0ff */
[----:B------:R-:W-:Y:S01]  /*05d0*/  LEA.HI.X R9, R2, UR5, R5, 0x1, P0 ;  /* 0x0000000502097c11 */ /* 0x000fe200080f0c05 */
[----:B------:R-:W-:Y:S01]  /*05e0*/  VIADD R5, R0, 0x20 ;  /* 0x0000002000057836 */ /* 0x000fe20000000000 */
[----:B------:R-:W-:Y:S01]  /*05f0*/  LEA.HI.X.SX32 R3, R4, R7, 0x1, P1 ;  /* 0x0000000704037211 */ /* 0x000fe200008f0eff */
[----:B------:R-:W-:Y:S01]  /*0600*/  ULDC.64 UR4, c[0x0][0x2b0] ;  /* 0x0000ac0000047ab9 */ /* 0x000fe20000000a00 */
[-C--:B------:R-:W-:Y:S01]  /*0610*/  ISETP.GE.OR P3, PT, R6, R11.reuse, P5 ;  /* 0x0000000b0600720c */ /* 0x080fe20002f66670 */
[----:B------:R-:W-:Y:S01]  /*0620*/  VIADD R0, R0, 0x30 ;  /* 0x0000003000007836 */ /* 0x000fe20000000000 */
[----:B------:R-:W-:Y:S01]  /*0630*/  IADD3 R6, P1, R8, UR8, RZ ;  /* 0x0000000808067c10 */ /* 0x000fe2000ff3e0ff */
[----:B------:R1:W-:Y:S01]  /*0640*/  STG.E.128 desc[UR20][R8.64], RZ ;  /* 0x000000ff08007986 */ /* 0x0003e2000c101d14 */
[----:B------:R-:W-:-:S02]  /*0650*/  ISETP.GE.OR P2, PT, R5, R11, P5 ;  /* 0x0000000b0500720c */ /* 0x000fc40002f46670 */
[----:B------:R-:W-:Y:S02]  /*0660*/  IADD3.X R7, R9, UR6, RZ, P1, !PT ;  /* 0x0000000609077c10 */ /* 0x000fe40008ffe4ff */
[----:B------:R-:W-:Y:S02]  /*0670*/  LEA R2, P0, R10, UR4, 0x2 ;  /* 0x000000040a027c11 */ /* 0x000fe4000f8010ff */
[----:B------:R-:W-:Y:S01]  /*0680*/  IADD3 R4, P1, R6, UR8, RZ ;  /* 0x0000000806047c10 */ /* 0x000fe2000ff3e0ff */
[----:B------:R2:W-:Y:S01]  /*0690*/  STG.E.128 desc[UR20][R6.64], RZ ;  /* 0x000000ff06007986 */ /* 0x0005e2000c101d14 */
[----:B------:R-:W-:Y:S02]  /*06a0*/  ISETP.GE.OR P5, PT, R0, R11, P5 ;  /* 0x0000000b0000720c */ /* 0x000fe40002fa6670 */
[----:B------:R-:W-:Y:S02]  /*06b0*/  LEA.HI.X R3, R10, UR5, R3, 0x2, P0 ;  /* 0x000000050a037c11 */ /* 0x000fe400080f1403 */
[----:B------:R-:W-:-:S05]  /*06c0*/  IADD3.X R5, R7, UR6, RZ, P1, !PT ;  /* 0x0000000607057c10 */ /* 0x000fca0008ffe4ff */
[----:B------:R3:W-:Y:S01]  /*06d0*/  STG.E.128 desc[UR20][R4.64], RZ ;  /* 0x000000ff04007986 */ /* 0x0007e2000c101d14 */
[----:B-1----:R-:W-:-:S04]  /*06e0*/  IADD3 R8, P0, R4, UR8, RZ ;  /* 0x0000000804087c10 */ /* 0x002fc8000ff1e0ff */
[----:B------:R-:W-:Y:S01]  /*06f0*/  IADD3.X R9, R5, UR6, RZ, P0, !PT ;  /* 0x0000000605097c10 */ /* 0x000fe200087fe4ff */
[----:B--2---:R-:W-:-:S04]  /*0700*/  @!P4 IMAD.MOV.U32 R6, RZ, RZ, 0x7f800000 ;  /* 0x7f800000ff06c424 */ /* 0x004fc800078e00ff */
[----:B------:R1:W-:Y:S04]  /*0710*/  STG.E.128 desc[UR20][R8.64], RZ ;  /* 0x000000ff08007986 */ /* 0x0003e8000c101d14 */
[----:B------:R1:W-:Y:S01]  /*0720*/  @!P4 STG.E desc[UR20][R2.64], R6 ;  /* 0x000000060200c986 */ /* 0x0003e2000c101914 */
[----:B---3--:R-:W-:Y:S02]  /*0730*/  @!P3 IMAD.MOV.U32 R5, RZ, RZ, 0x7f800000 ;  /* 0x7f800000ff05b424 */ /* 0x008fe400078e00ff */
[----:B------:R-:W-:-:S03]  /*0740*/  @!P2 IMAD.MOV.U32 R4, RZ, RZ, 0x7f800000 ;  /* 0x7f800000ff04a424 */ /* 0x000fc600078e00ff */
[----:B------:R1:W-:Y:S04]  /*0750*/  @!P3 STG.E desc[UR20][R2.64+0x40], R5 ;  /* 0x000040050200b986 */ /* 0x0003e8000c101914 */
[----:B------:R1:W-:Y:S01]  /*0760*/  @!P2 STG.E desc[UR20][R2.64+0x80], R4 ;  /* 0x000080040200a986 */ /* 0x0003e2000c101914 */
[----:B------:R-:W-:Y:S05]  /*0770*/  @P5 EXIT ;  /* 0x000000000000594d */ /* 0x000fea0003800000 */
[----:B------:R-:W-:-:S05]  /*0780*/  MOV R0, 0x7f800000 ;  /* 0x7f80000000007802 */ /* 0x000fca0000000f00 */
[----:B------:R-:W-:Y:S01]  /*0790*/  STG.E desc[UR20][R2.64+0xc0], R0 ;  /* 0x0000c00002007986 */ /* 0x000fe2000c101914 */
[----:B------:R-:W-:Y:S05]  /*07a0*/  EXIT ;  /* 0x000000000000794d */ /* 0x000fea0003800000 */
.L_x_2219:
        /* <DEDUP_REMOVED lines=8> */
[----:B------:R-:W-:Y:S01]  /*0830*/  ISETP.NE.U32.AND P0, PT, RZ, UR4, PT ;  /* 0x00000004ff007c0c */ /* 0x000fe2000bf05070 */
[----:B------:R-:W-:Y:S01]  /*0840*/  IMAD.MOV.U32 R0, RZ, RZ, RZ ;  /* 0x000000ffff007224 */ /* 0x000fe200078e00ff */
[----:B------:R-:W-:Y:S02]  /*0850*/  PLOP3.LUT P6, PT, PT, PT, PT, 0x80, 0x0 ;  /* 0x000000000000781c */ /* 0x000fe40003fcf070 */
[----:B------:R-:W-:Y:S01]  /*0860*/  ISETP.NE.AND.EX P0, PT, RZ, UR5, PT, P0 ;  /* 0x00000005ff007c0c */ /* 0x000fe2000bf05300 */
[----:B-1----:R-:W-:-:S12]  /*0870*/  IMAD.MOV.U32 R2, RZ, RZ, RZ ;  /* 0x000000ffff027224 */ /* 0x002fd800078e00ff */
[----:B------:R-:W-:Y:S05]  /*0880*/  @!P0 BRA `(.L_x_2220) ;  /* 0x0000000000248947 */ /* 0x000fea0003800000 */
[----:B------:R-:W1:Y:S01]  /*0890*/  LDC.64 R4, c[0x0][0x378] ;  /* 0x0000de00ff047b82 */ /* 0x000e620000000a00 */
        /* <DEDUP_REMOVED lines=8> */
.L_x_2220:
[----:B------:R-:W-:Y:S02]  /*0920*/  MOV R246, R0 ;  /* 0x0000000000f67202 */ /* 0x000fe40000000f00 */
[----:B------:R-:W-:Y:S01]  /*0930*/  MOV R247, R2 ;  /* 0x0000000200f77202 */ /* 0x000fe20000000f00 */
[----:B------:R-:W-:Y:S06]  /*0940*/  @P6 BRA `(.L_x_2221) ;  /* 0x0000000400486947 */ /* 0x000fec0003800000 */
[----:B------:R-:W1:Y:S01]  /*0950*/  LDC R9, c[0x0][0x380] ;  /* 0x0000e000ff097b82 */ /* 0x000e620000000800 */
[----:B------:R-:W-:Y:S01]  /*0960*/  LEA R15, R244, 0xffffff00, 0x8 ;  /* 0xffffff00f40f7811 */ /* 0x000fe200078e40ff */
[----:B------:R-:W-:-:S06]  /*0970*/  ULDC.64 UR8, c[0x0][0x230] ;  /* 0x00008c0000087ab9 */ /* 0x000fcc0000000a00 */
[----:B------:R-:W3:Y:S01]  /*0980*/  LDC R8, c[0x0][0x278] ;  /* 0x00009e00ff087b82 */ /* 0x000ee20000000800 */
[----:B------:R-:W-:Y:S01]  /*0990*/  IABS R4, R15 ;  /* 0x0000000f00047213 */ /* 0x000fe20000000000 */
[----:B------:R-:W-:Y:S01]  /*09a0*/  ULDC.64 UR6, c[0x0][0x248] ;  /* 0x0000920000067ab9 */ /* 0x000fe20000000a00 */
[----:B------:R-:W-:Y:S01]  /*09b0*/  IABS R7, R24 ;  /* 0x0000001800077213 */ /* 0x000fe20000000000 */
[----:B------:R-:W-:Y:S01]  /*09c0*/  ULDC.64 UR4, c[0x0][0x238] ;  /* 0x00008e0000047ab9 */ /* 0x000fe20000000a00 */
        /* <DEDUP_REMOVED lines=20> */
[----:B------:R-:W-:-:S07]  /*0b10*/  ISETP.GE.AND P0, PT, R2, RZ, PT ;  /* 0x000000ff0200720c */ /* 0x000fce0003f06270 */
[----:B------:R-:W-:-:S05]  /*0b20*/  @P2 VIADD R0, R0, 0x1 ;  /* 0x0000000100002836 */ /* 0x000fca0000000000 */
[----:B------:R-:W-:-:S05]  /*0b30*/  MOV R4, R0 ;  /* 0x0000000000047202 */ /* 0x000fca0000000f00 */
[----:B------:R-:W-:Y:S01]  /*0b40*/  @!P0 IMAD.MOV R4, RZ, RZ, -R4 ;  /* 0x000000ffff048224 */ /* 0x000fe200078e0a04 */
[----:B------:R-:W-:-:S05]  /*0b50*/  @!P1 LOP3.LUT R4, RZ, R9, RZ, 0x33, !PT ;  /* 0x00000009ff049212 */ /* 0x000fca00078e33ff */
[----:B------:R-:W-:-:S05]  /*0b60*/  IMAD.WIDE R2, R4, 0x4, R246 ;  /* 0x0000000404027825 */ /* 0x000fca00078e02f6 */
[----:B------:R1:W4:Y:S01]  /*0b70*/  LDG.E R6, desc[UR20][R2.64] ;  /* 0x0000001402067981 */ /* 0x000322000c1e1900 */
[----:B---3--:R-:W-:-:S04]  /*0b80*/  IABS R5, R8 ;  /* 0x0000000800057213 */ /* 0x008fc80000000000 */
[----:B-1----:R-:W1:Y:S08]  /*0b90*/  I2F.RP R2, R5 ;  /* 0x0000000500027306 */ /* 0x002e700000209400 */
        /* <DEDUP_REMOVED lines=10> */
[----:B------:R-:W-:Y:S01]  /*0c40*/  IMAD R2, R5, R2, R3 ;  /* 0x0000000205027224 */ /* 0x000fe200078e0203 */
[----:B------:R-:W-:-:S04]  /*0c50*/  LOP3.LUT R3, R24, R8, RZ, 0x3c, !PT ;  /* 0x0000000818037212 */ /* 0x000fc800078e3cff */
[----:B------:R-:W-:-:S13]  /*0c60*/  ISETP.GT.U32.AND P0, PT, R5, R2, PT ;  /* 0x000000020500720c */ /* 0x000fda0003f04070 */
[----:B------:R-:W-:Y:S02]  /*0c70*/  @!P0 IMAD.IADD R2, R2, 0x1, -R5 ;  /* 0x0000000102028824 */ /* 0x000fe400078e0a05 */
[----:B------:R-:W-:Y:S01]  /*0c80*/  @!P0 VIADD R0, R0, 0x1 ;  /* 0x0000000100008836 */ /* 0x000fe20000000000 */
[----:B------:R-:W-:Y:S02]  /*0c90*/  ISETP.GE.AND P0, PT, R3, RZ, PT ;  /* 0x000000ff0300720c */ /* 0x000fe40003f06270 */
[----:B------:R-:W-:Y:S02]  /*0ca0*/  ISETP.GE.U32.AND P1, PT, R2, R5, PT ;  /* 0x000000050200720c */ /* 0x000fe40003f26070 */
[----:B------:R-:W-:-:S05]  /*0cb0*/  IADD3 R2, -R4, RZ, RZ ;  /* 0x000000ff04027210 */ /* 0x000fca0007ffe1ff */
[----:B------:R-:W-:-:S05]  /*0cc0*/  IMAD R15, R9, R2, R15 ;  /* 0x00000002090f7224 */ /* 0x000fca00078e020f */
[----:B------:R-:W-:Y:S02]  /*0cd0*/  SHF.R.S32.HI R17, RZ, 0x1f, R15 ;  /* 0x0000001fff117819 */ /* 0x000fe4000001140f */
[----:B------:R-:W-:Y:S02]  /*0ce0*/  @P1 IADD3 R0, R0, 0x1, RZ ;  /* 0x0000000100001810 */ /* 0x000fe40007ffe0ff */
[----:B------:R-:W-:Y:S01]  /*0cf0*/  ISETP.NE.AND P1, PT, R8, RZ, PT ;  /* 0x000000ff0800720c */ /* 0x000fe20003f25270 */
[----:B------:R-:W-:Y:S02]  /*0d00*/  IMAD R5, R17, UR6, RZ ;  /* 0x0000000611057c24 */ /* 0x000fe4000f8e02ff */
[----:B------:R-:W-:Y:S02]  /*0d10*/  @!P0 IMAD.MOV R0, RZ, RZ, -R0 ;  /* 0x000000ffff008224 */ /* 0x000fe400078e0a00 */
[----:B------:R-:W-:-:S08]  /*0d20*/  IMAD R5, R15, UR7, R5 ;  /* 0x000000070f057c24 */ /* 0x000fd0000f8e0205 */
[----:B------:R-:W-:-:S04]  /*0d30*/  @!P1 LOP3.LUT R0, RZ, R8, RZ, 0x33, !PT ;  /* 0x00000008ff009212 */ /* 0x000fc800078e33ff */
[----:B------:R-:W-:Y:S02]  /*0d40*/  SHF.R.S32.HI R16, RZ, 0x1f, R0 ;  /* 0x0000001fff107819 */ /* 0x000fe40000011400 */
[----:B------:R-:W-:Y:S02]  /*0d50*/  MOV R10, R0 ;  /* 0x00000000000a7202 */ /* 0x000fe40000000f00 */
[----:B----4-:R-:W-:Y:S01]  /*0d60*/  SHF.R.S32.HI R7, RZ, 0x1f, R6 ;  /* 0x0000001fff077819 */ /* 0x010fe20000011406 */
[----:B------:R-:W-:-:S04]  /*0d70*/  IMAD.WIDE.U32 R2, R6, UR8, RZ ;  /* 0x0000000806027c25 */ /* 0x000fc8000f8e00ff */
[C---:B------:R-:W-:Y:S02]  /*0d80*/  IMAD R4, R7.reuse, UR8, RZ ;  /* 0x0000000807047c24 */ /* 0x040fe4000f8e02ff */
[----:B------:R-:W-:Y:S02]  /*0d90*/  IMAD R7, R7, UR4, RZ ;  /* 0x0000000407077c24 */ /* 0x000fe4000f8e02ff */
[----:B------:R-:W-:-:S05]  /*0da0*/  IMAD R4, R6, UR9, R4 ;  /* 0x0000000906047c24 */ /* 0x000fca000f8e0204 */
[----:B------:R-:W-:Y:S01]  /*0db0*/  IADD3 R3, R3, R4, RZ ;  /* 0x0000000403037210 */ /* 0x000fe20007ffe0ff */
[----:B------:R-:W-:Y:S02]  /*0dc0*/  IMAD R4, R16, UR10, RZ ;  /* 0x0000000a10047c24 */ /* 0x000fe4000f8e02ff */
[----:B------:R-:W-:-:S04]  /*0dd0*/  IMAD.WIDE.U32 R2, R15, UR6, R2 ;  /* 0x000000060f027c25 */ /* 0x000fc8000f8e0002 */
[----:B------:R-:W-:Y:S02]  /*0de0*/  IMAD.IADD R3, R3, 0x1, R5 ;  /* 0x0000000103037824 */ /* 0x000fe400078e0205 */
[C---:B------:R-:W-:Y:S02]  /*0df0*/  IMAD R5, R6.reuse, UR5, R7 ;  /* 0x0000000506057c24 */ /* 0x040fe4000f8e0207 */
[----:B------:R-:W-:-:S04]  /*0e00*/  IMAD.WIDE.U32 R6, R6, UR4, RZ ;  /* 0x0000000406067c25 */ /* 0x000fc8000f8e00ff */
[----:B------:R-:W-:Y:S01]  /*0e10*/  IMAD.WIDE.U32 R2, R0, UR10, R2 ;  /* 0x0000000a00027c25 */ /* 0x000fe2000f8e0002 */
[----:B------:R-:W-:-:S03]  /*0e20*/  IADD3 R7, R7, R5, RZ ;  /* 0x0000000507077210 */ /* 0x000fc60007ffe0ff */
[----:B------:R-:W-:Y:S01]  /*0e30*/  IMAD R4, R0, UR11, R4 ;  /* 0x0000000b00047c24 */ /* 0x000fe2000f8e0204 */
[----:B------:R-:W-:-:S03]  /*0e40*/  MOV R12, R2 ;  /* 0x00000002000c7202 */ /* 0x000fc60000000f00 */
[----:B------:R-:W-:Y:S01]  /*0e50*/  IMAD.IADD R8, R3, 0x1, R4 ;  /* 0x0000000103087824 */ /* 0x000fe200078e0204 */
[----:B------:R-:W-:Y:S06]  /*0e60*/  BRA `(.L_x_2222) ;  /* 0x0000000000f47947 */ /* 0x000fec0003800000 */
.L_x_2221:
[----:B------:R-:W1:Y:S01]  /*0e70*/  LDC R7, c[0x0][0x278] ;  /* 0x00009e00ff077b82 */ /* 0x000e620000000800 */
[----:B------:R-:W-:Y:S01]  /*0e80*/  IABS R5, R24 ;  /* 0x0000001800057213 */ /* 0x000fe20000000000 */
[----:B------:R-:W-:Y:S01]  /*0e90*/  ULDC.64 UR6, c[0x0][0x248] ;  /* 0x0000920000067ab9 */ /* 0x000fe20000000a00 */
[----:B------:R-:W-:Y:S01]  /*0ea0*/  LEA R15, R244, 0xffffff00, 0x8 ;  /* 0xffffff00f40f7811 */ /* 0x000fe200078e40ff */
[----:B------:R-:W-:Y:S01]  /*0eb0*/  ULDC.64 UR8, c[0x0][0x230] ;  /* 0x00008c0000087ab9 */ /* 0x000fe20000000a00 */
[----:B-----5:R-:W-:Y:S02]  /*0ec0*/  SHF.R.S32.HI R10, RZ, 0x1f, R11 ;  /* 0x0000001fff0a7819 */ /* 0x020fe4000001140b */
[----:B------:R-:W-:Y:S01]  /*0ed0*/  SHF.R.S32.HI R17, RZ, 0x1f, R15 ;  /* 0x0000001fff117819 */ /* 0x000fe2000001140f */
[----:B------:R-:W3:Y:S02]  /*0ee0*/  LDC.64 R8, c[0x0][0x250] ;  /* 0x00009400ff087b82 */ /* 0x000ee40000000a00 */
[----:B------:R-:W-:-:S06]  /*0ef0*/  IMAD R6, R10, UR8, RZ ;  /* 0x000000080a067c24 */ /* 0x000fcc000f8e02ff */
[----:B------:R-:W4:Y:S01]  /*0f00*/  LDC.64 R18, c[0x0][0x238] ;  /* 0x00008e00ff127b82 */ /* 0x000f220000000a00 */
[----:B-1----:R-:W-:-:S07]  /*0f10*/  IABS R4, R7 ;  /* 0x0000000700047213 */ /* 0x002fce0000000000 */
[----:B------:R-:W1:Y:S01]  /*0f20*/  LDC.64 R20, c[0x0][0x260] ;  /* 0x00009800ff147b82 */ /* 0x000e620000000a00 */
[----:B------:R-:W2:Y:S08]  /*0f30*/  I2F.RP R2, R4 ;  /* 0x0000000400027306 */ /* 0x000eb00000209400 */
[----:B--2---:R-:W2:Y:S02]  /*0f40*/  MUFU.RCP R2, R2 ;  /* 0x0000000200027308 */ /* 0x004ea40000001000 */
[----:B--2---:R-:W-:-:S06]  /*0f50*/  IADD3 R2, R2, 0xffffffe, RZ ;  /* 0x0ffffffe02027810 */ /* 0x004fcc0007ffe0ff */
[----:B------:R-:W2:Y:S02]  /*0f60*/  F2I.FTZ.U32.TRUNC.NTZ R3, R2 ;  /* 0x0000000200037305 */ /* 0x000ea4000021f000 */
[----:B--2---:R-:W-:Y:S01]  /*0f70*/  IMAD.MOV R0, RZ, RZ, -R3 ;  /* 0x000000ffff007224 */ /* 0x004fe200078e0a03 */
[----:B------:R-:W-:-:S03]  /*0f80*/  MOV R2, RZ ;  /* 0x000000ff00027202 */ /* 0x000fc60000000f00 */
[----:B------:R-:W-:-:S04]  /*0f90*/  IMAD R0, R0, R4, RZ ;  /* 0x0000000400007224 */ /* 0x000fc800078e02ff */
[----:B------:R-:W-:-:S04]  /*0fa0*/  IMAD.HI.U32 R0, R3, R0, R2 ;  /* 0x0000000003007227 */ /* 0x000fc800078e0002 */
[----:B------:R-:W-:Y:S01]  /*0fb0*/  IMAD.MOV.U32 R3, RZ, RZ, R5 ;  /* 0x000000ffff037224 */ /* 0x000fe200078e0005 */
[----:B------:R-:W-:-:S03]  /*0fc0*/  LOP3.LUT R5, R24, R7, RZ, 0x3c, !PT ;  /* 0x0000000718057212 */ /* 0x000fc600078e3cff */
[----:B------:R-:W-:-:S05]  /*0fd0*/  IMAD.HI.U32 R0, R0, R3, RZ ;  /* 0x0000000300007227 */ /* 0x000fca00078e00ff */
[----:B------:R-:W-:-:S05]  /*0fe0*/  IADD3 R2, -R0, RZ, RZ ;  /* 0x000000ff00027210 */ /* 0x000fca0007ffe1ff */
[----:B------:R-:W-:Y:S01]  /*0ff0*/  IMAD R2, R4, R2, R3 ;  /* 0x0000000204027224 */ /* 0x000fe200078e0203 */
[----:B------:R-:W-:-:S04]  /*1000*/  SHF.R.S32.HI R3, RZ, 0x1f, R12 ;  /* 0x0000001fff037819 */ /* 0x000fc8000001140c */
[----:B------:R-:W-:-:S13]  /*1010*/  ISETP.GT.U32.AND P0, PT, R4, R2, PT ;  /* 0x000000020400720c */ /* 0x000fda0003f04070 */
[----:B------:R-:W-:Y:S02]  /*1020*/  @!P0 IMAD.IADD R2, R2, 0x1, -R4 ;  /* 0x0000000102028824 */ /* 0x000fe400078e0a04 */
[----:B------:R-:W-:Y:S01]  /*1030*/  @!P0 VIADD R0, R0, 0x1 ;  /* 0x0000000100008836 */ /* 0x000fe20000000000 */
[----:B------:R-:W-:Y:S02]  /*1040*/  ISETP.NE.AND P0, PT, R7, RZ, PT ;  /* 0x000000ff0700720c */ /* 0x000fe40003f05270 */
[----:B------:R-:W-:Y:S02]  /*1050*/  ISETP.GE.U32.AND P2, PT, R2, R4, PT ;  /* 0x000000040200720c */ /* 0x000fe40003f46070 */
[----:B------:R-:W-:-:S04]  /*1060*/  IADD3 R2, P1, R12, R15, RZ ;  /* 0x0000000f0c027210 */ /* 0x000fc80007f3e0ff */
[----:B------:R-:W-:Y:S02]  /*1070*/  IADD3.X R4, R3, R17, RZ, P1, !PT ;  /* 0x0000001103047210 */ /* 0x000fe40000ffe4ff */
[----:B------:R-:W-:Y:S01]  /*1080*/  ISETP.GE.AND P1, PT, R5, RZ, PT ;  /* 0x000000ff0500720c */ /* 0x000fe20003f26270 */
[----:B---3--:R-:W-:Y:S02]  /*1090*/  IMAD R5, R3, R8, RZ ;  /* 0x0000000803057224 */ /* 0x008fe400078e02ff */
[----:B------:R-:W-:Y:S02]  /*10a0*/  IMAD R4, R4, UR6, RZ ;  /* 0x0000000604047c24 */ /* 0x000fe4000f8e02ff */
[----:B------:R-:W-:Y:S01]  /*10b0*/  @P2 IADD3 R0, R0, 0x1, RZ ;  /* 0x0000000100002810 */ /* 0x000fe20007ffe0ff */
[----:B------:R-:W-:Y:S02]  /*10c0*/  IMAD R13, R12, R9, R5 ;  /* 0x000000090c0d7224 */ /* 0x000fe400078e0205 */
[----:B------:R-:W-:-:S02]  /*10d0*/  IMAD R4, R2, UR7, R4 ;  /* 0x0000000702047c24 */ /* 0x000fc4000f8e0204 */
[----:B------:R-:W-:-:S04]  /*10e0*/  IMAD.WIDE.U32 R2, R2, UR6, RZ ;  /* 0x0000000602027c25 */ /* 0x000fc8000f8e00ff */
[----:B------:R-:W-:Y:S01]  /*10f0*/  @!P1 IMAD.MOV R0, RZ, RZ, -R0 ;  /* 0x000000ffff009224 */ /* 0x000fe200078e0a00 */
[----:B------:R-:W-:Y:S01]  /*1100*/  IADD3 R3, R3, R4, RZ ;  /* 0x0000000403037210 */ /* 0x000fe20007ffe0ff */
[----:B------:R-:W-:Y:S01]  /*1110*/  IMAD.WIDE.U32 R4, R12, R8, RZ ;  /* 0x000000080c047225 */ /* 0x000fe200078e00ff */
[----:B------:R-:W-:-:S03]  /*1120*/  @!P0 LOP3.LUT R0, RZ, R7, RZ, 0x33, !PT ;  /* 0x00000007ff008212 */ /* 0x000fc600078e33ff */
[C---:B------:R-:W-:Y:S01]  /*1130*/  IMAD R7, R11.reuse, UR9, R6 ;  /* 0x000000090b077c24 */ /* 0x040fe2000f8e0206 */
[----:B------:R-:W-:Y:S01]  /*1140*/  SHF.R.S32.HI R16, RZ, 0x1f, R0 ;  /* 0x0000001fff107819 */ /* 0x000fe20000011400 */
[----:B------:R-:W-:Y:S01]  /*1150*/  IMAD.WIDE.U32 R8, R11, UR8, R2 ;  /* 0x000000080b087c25 */ /* 0x000fe2000f8e0002 */
[----:B------:R-:W-:-:S03]  /*1160*/  IADD3 R3, R5, R13, RZ ;  /* 0x0000000d05037210 */ /* 0x000fc60007ffe0ff */
[----:B----4-:R-:W-:Y:S01]  /*1170*/  IMAD R6, R10, R18, RZ ;  /* 0x000000120a067224 */ /* 0x010fe200078e02ff */
[----:B------:R-:W-:Y:S01]  /*1180*/  IADD3 R5, R9, R7, RZ ;  /* 0x0000000709057210 */ /* 0x000fe20007ffe0ff */
[----:B------:R-:W-:Y:S01]  /*1190*/  IMAD.MOV.U32 R2, RZ, RZ, R4 ;  /* 0x000000ffff027224 */ /* 0x000fe200078e0004 */
[----:B------:R-:W-:Y:S01]  /*11a0*/  MOV R4, R8 ;  /* 0x0000000800047202 */ /* 0x000fe20000000f00 */
[----:B-1----:R-:W-:Y:S02]  /*11b0*/  IMAD R9, R16, R20, RZ ;  /* 0x0000001410097224 */ /* 0x002fe400078e02ff */
[C---:B------:R-:W-:Y:S02]  /*11c0*/  IMAD R10, R11.reuse, R19, R6 ;  /* 0x000000130b0a7224 */ /* 0x040fe400078e0206 */
[----:B------:R-:W-:-:S04]  /*11d0*/  IMAD.WIDE.U32 R6, R11, R18, R2 ;  /* 0x000000120b067225 */ /* 0x000fc800078e0002 */
[C---:B------:R-:W-:Y:S01]  /*11e0*/  IMAD.WIDE.U32 R2, R0.reuse, R20, R4 ;  /* 0x0000001400027225 */ /* 0x040fe200078e0004 */
[----:B------:R-:W-:Y:S02]  /*11f0*/  IADD3 R7, R7, R10, RZ ;  /* 0x0000000a07077210 */ /* 0x000fe40007ffe0ff */
[----:B------:R-:W-:Y:S01]  /*1200*/  MOV R10, R0 ;  /* 0x00000000000a7202 */ /* 0x000fe20000000f00 */
[----:B------:R-:W-:Y:S02]  /*1210*/  IMAD R4, R0, R21, R9 ;  /* 0x0000001500047224 */ /* 0x000fe400078e0209 */
[----:B------:R-:W-:-:S03]  /*1220*/  IMAD.MOV.U32 R12, RZ, RZ, R2 ;  /* 0x000000ffff0c7224 */ /* 0x000fc600078e0002 */
[----:B------:R-:W-:-:S07]  /*1230*/  IADD3 R8, R3, R4, RZ ;  /* 0x0000000403087210 */ /* 0x000fce0007ffe0ff */
.L_x_2222:
[----:B--2---:R-:W-:Y:S01]  /*1240*/  SHF.R.S32.HI R23, RZ, 0x1f, R102 ;  /* 0x0000001fff177819 */ /* 0x004fe20000011466 */
[----:B------:R-:W-:Y:S01]  /*1250*/  ULDC.64 UR4, c[0x0][0x228] ;  /* 0x00008a0000047ab9 */ /* 0x000fe20000000a00 */
[----:B------:R-:W-:Y:S01]  /*1260*/  SHF.R.S32.HI R14, RZ, 0x1f, R26 ;  /* 0x0000001fff0e7819 */ /* 0x000fe2000001141a */
[----:B------:R-:W-:Y:S01]  /*1270*/  ULDC.64 UR10, c[0x0][0x268] ;  /* 0x00009a00000a7ab9 */ /* 0x000fe20000000a00 */
[CC--:B------:R-:W-:Y:S01]  /*1280*/  LEA.HI R22, R23.reuse, R102.reuse, RZ, 0x3 ;  /* 0x0000006617167211 */ /* 0x0c0fe200078f18ff */
[----:B------:R-:W-:Y:S01]  /*1290*/  ULDC.64 UR16, c[0x0][0x240] ;  /* 0x0000900000107ab9 */ /* 0x000fe20000000a00 */
[-C--:B------:R-:W-:Y:S01]  /*12a0*/  LEA.HI R21, R23, R102.reuse, RZ, 0x4 ;  /* 0x0000006617157211 */ /* 0x080fe200078f20ff */
[----:B------:R-:W-:Y:S01]  /*12b0*/  IMAD R14, R14, UR4, RZ ;  /* 0x000000040e0e7c24 */ /* 0x000fe2000f8e02ff */
[----:B------:R-:W-:Y:S01]  /*12c0*/  SHF.R.S32.HI R2, RZ, 0x3, R22 ;  /* 0x00000003ff027819 */ /* 0x000fe20000011416 */
[----:B------:R-:W1:Y:S01]  /*12d0*/  S2UR UR24, SR_CgaCtaId ;  /* 0x00000000001879c3 */ /* 0x000e620000008800 */
[----:B------:R-:W-:Y:S01]  /*12e0*/  LOP3.LUT R3, R22, 0xfffffff8, RZ, 0xc0, !PT ;  /* 0xfffffff816037812 */ /* 0x000fe200078ec0ff */
[----:B------:R-:W-:Y:S01]  /*12f0*/  IMAD R14, R26, UR5, R14 ;  /* 0x000000051a0e7c24 */ /* 0x000fe2000f8e020e */
[----:B------:R-:W-:Y:S01]  /*1300*/  LOP3.LUT R9, R21, 0xfffffff0, RZ, 0xc0, !PT ;  /* 0xfffffff015097812 */ /* 0x000fe200078ec0ff */
[----:B------:R-:W-:Y:S01]  /*1310*/  IMAD.SHL.U32 R0, R2, 0x40, RZ ;  /* 0x0000004002007824 */ /* 0x000fe200078e00ff */
[----:B------:R-:W-:Y:S01]  /*1320*/  USHF.L.U32 UR23, UR6, 0x5, URZ ;  /* 0x0000000506177899 */ /* 0x000fe2000800063f */
[----:B------:R-:W-:Y:S01]  /*1330*/  IMAD.IADD R25, R102, 0x1, -R3 ;  /* 0x0000000166197824 */ /* 0x000fe200078e0a03 */
[--C-:B------:R-:W-:Y:S01]  /*1340*/  SHF.R.S32.HI R3, RZ, 0x1f, R2.reuse ;  /* 0x0000001fff037819 */ /* 0x100fe20000011402 */
[----:B------:R-:W-:Y:S01]  /*1350*/  USHF.L.U64.HI UR22, UR6, 0x5, UR7 ;  /* 0x0000000506167899 */ /* 0x000fe20008010207 */
[----:B------:R-:W-:Y:S01]  /*1360*/  LOP3.LUT R0, R0, 0x1c0, RZ, 0xc0, !PT ;  /* 0x000001c000007812 */ /* 0x000fe200078ec0ff */
[----:B------:R-:W-:Y:S01]  /*1370*/  IMAD.SHL.U32 R4, R25, 0x8, RZ ;  /* 0x0000000819047824 */ /* 0x000fe200078e00ff */
[----:B------:R-:W-:Y:S01]  /*1380*/  ULDC.64 UR12, c[0x0][0x220] ;  /* 0x00008800000c7ab9 */ /* 0x000fe20000000a00 */
[----:B------:R-:W-:Y:S01]  /*1390*/  IMAD.WIDE R18, R29, 0x40, R2 ;  /* 0x000000401d127825 */ /* 0x000fe200078e0202 */
[----:B-----5:R-:W-:Y:S01]  /*13a0*/  SHF.R.U32.HI R11, RZ, 0x3, R0 ;  /* 0x00000003ff0b7819 */ /* 0x020fe20000011600 */
[----:B------:R-:W-:Y:S01]  /*13b0*/  ULDC.64 UR14, c[0x0][0x210] ;  /* 0x00008400000e7ab9 */ /* 0x000fe20000000a00 */
[----:B------:R-:W-:Y:S01]  /*13c0*/  LOP3.LUT R5, R0, 0x38, R4, 0xf8, !PT ;  /* 0x0000003800057812 */ /* 0x000fe200078ef804 */
[----:B------:R-:W-:Y:S01]  /*13d0*/  IMAD.IADD R0, R102, 0x1, -R9 ;  /* 0x0000000166007824 */ /* 0x000fe200078e0a09 */
[----:B------:R-:W-:Y:S01]  /*13e0*/  LEA.HI R9, R23, R102, RZ, 0x6 ;  /* 0x0000006617097211 */ /* 0x000fe200078f30ff */
[----:B------:R-:W-:Y:S01]  /*13f0*/  UMOV UR25, 0x400 ;  /* 0x0000040000197882 */ /* 0x000fe20000000000 */
[----:B------:R-:W-:-:S02]  /*1400*/  LOP3.LUT R11, R5, R11, RZ, 0x3c, !PT ;  /* 0x0000000b050b7212 */ /* 0x000fc400078e3cff */
[----:B------:R-:W-:Y:S01]  /*1410*/  SHF.R.S32.HI R13, RZ, 0x1f, R0 ;  /* 0x0000001fff0d7819 */ /* 0x000fe20000011400 */
[----:B------:R-:W-:Y:S01]  /*1420*/  IMAD.SHL.U32 R9, R9, 0x8, RZ ;  /* 0x0000000809097824 */ /* 0x000fe200078e00ff */
[----:B------:R-:W-:Y:S02]  /*1430*/  SHF.R.S32.HI R5, RZ, 0x1f, R4 ;  /* 0x0000001fff057819 */ /* 0x000fe40000011404 */
[C---:B------:R-:W-:Y:S02]  /*1440*/  IADD3 R12, P1, R4.reuse, R12, RZ ;  /* 0x0000000c040c7210 */ /* 0x040fe40007f3e0ff */
[----:B------:R-:W-:Y:S02]  /*1450*/  IADD3 R6, P0, R4, R6, RZ ;  /* 0x0000000604067210 */ /* 0x000fe40007f1e0ff */
[----:B------:R-:W-:Y:S01]  /*1460*/  LEA.HI R20, R13, R0, RZ, 0x3 ;  /* 0x000000000d147211 */ /* 0x000fe200078f18ff */
[----:B------:R-:W-:Y:S01]  /*1470*/  IMAD.X R13, R5, 0x1, R8, P1 ;  /* 0x00000001050d7824 */ /* 0x000fe200008e0608 */
[----:B------:R-:W-:Y:S01]  /*1480*/  LOP3.LUT R243, R11, 0x7ffffe00, R9, 0xf8, !PT ;  /* 0x7ffffe000bf37812 */ /* 0x000fe200078ef809 */
[----:B------:R-:W-:Y:S01]  /*1490*/  IMAD.X R7, R5, 0x1, R7, P0 ;  /* 0x0000000105077824 */ /* 0x000fe200000e0607 */
[----:B------:R-:W-:Y:S01]  /*14a0*/  LOP3.LUT R8, R20, 0xfffffff8, RZ, 0xc0, !PT ;  /* 0xfffffff814087812 */ /* 0x000fe200078ec0ff */
[----:B------:R-:W-:Y:S01]  /*14b0*/  IMAD.WIDE.U32 R4, R26, UR4, R4 ;  /* 0x000000041a047c25 */ /* 0x000fe2000f8e0004 */
[----:B------:R-:W-:Y:S01]  /*14c0*/  SHF.R.S32.HI R11, RZ, 0x1f, R24 ;  /* 0x0000001fff0b7819 */ /* 0x000fe20000011418 */
[----:B------:R-:W-:Y:S01]  /*14d0*/  ULDC.64 UR4, c[0x0][0x258] ;  /* 0x0000960000047ab9 */ /* 0x000fe20000000a00 */
[----:B------:R-:W-:Y:S01]  /*14e0*/  LEA.HI R89, R23, R102, RZ, 0x5 ;  /* 0x0000006617597211 */ /* 0x000fe200078f28ff */
[----:B------:R-:W-:-:S02]  /*14f0*/  IMAD R9, R16, UR10, RZ ;  /* 0x0000000a10097c24 */ /* 0x000fc4000f8e02ff */
[----:B------:R-:W-:Y:S01]  /*1500*/  IMAD.IADD R26, R0, 0x1, -R8 ;  /* 0x00000001001a7824 */ /* 0x000fe200078e0a08 */
[----:B------:R-:W-:Y:S01]  /*1510*/  SHF.R.S32.HI R88, RZ, 0x5, R89 ;  /* 0x00000005ff587819 */ /* 0x000fe20000011459 */
[----:B------:R-:W-:Y:S02]  /*1520*/  IMAD R0, R11, UR4, RZ ;  /* 0x000000040b007c24 */ /* 0x000fe4000f8e02ff */
[----:B------:R-:W-:Y:S01]  /*1530*/  IMAD.IADD R5, R5, 0x1, R14 ;  /* 0x0000000105057824 */ /* 0x000fe200078e020e */
[----:B------:R-:W-:Y:S01]  /*1540*/  IADD3 R14, P0, R2, R15, RZ ;  /* 0x0000000f020e7210 */ /* 0x000fe20007f1e0ff */
[C---:B------:R-:W-:Y:S02]  /*1550*/  IMAD R16, R10.reuse, UR11, R9 ;  /* 0x0000000b0a107c24 */ /* 0x040fe4000f8e0209 */
[----:B------:R-:W-:Y:S01]  /*1560*/  IMAD.WIDE.U32 R10, R10, UR10, R6 ;  /* 0x0000000a0a0a7c25 */ /* 0x000fe2000f8e0006 */
[----:B------:R-:W-:-:S03]  /*1570*/  ULDC.64 UR10, c[0x0][0x250] ;  /* 0x00009400000a7ab9 */ /* 0x000fc60000000a00 */
[C---:B------:R-:W-:Y:S02]  /*1580*/  IMAD R15, R24.reuse, UR5, R0 ;  /* 0x00000005180f7c24 */ /* 0x040fe4000f8e0200 */
[----:B------:R-:W-:Y:S01]  /*1590*/  IMAD.WIDE.U32 R8, R24, UR4, R4 ;  /* 0x0000000418087c25 */ /* 0x000fe2000f8e0004 */
[----:B------:R-:W-:-:S03]  /*15a0*/  ULDC.64 UR4, c[0x0][0x218] ;  /* 0x0000860000047ab9 */ /* 0x000fc60000000a00 */
[C---:B------:R-:W-:Y:S02]  /*15b0*/  IMAD R0, R3.reuse, UR6, RZ ;  /* 0x0000000603007c24 */ /* 0x040fe4000f8e02ff */
[----:B------:R-:W-:Y:S02]  /*15c0*/  IMAD.X R4, R3, 0x1, R17, P0 ;  /* 0x0000000103047824 */ /* 0x000fe400000e0611 */
[----:B------:R-:W-:Y:S02]  /*15d0*/  IMAD.IADD R5, R11, 0x1, R16 ;  /* 0x000000010b057824 */ /* 0x000fe400078e0210 */
[----:B------:R-:W-:Y:S02]  /*15e0*/  IMAD R11, R2, UR7, R0 ;  /* 0x00000007020b7c24 */ /* 0x000fe4000f8e0200 */
[----:B------:R-:W-:Y:S02]  /*15f0*/  IMAD R0, R4, UR10, RZ ;  /* 0x0000000a04007c24 */ /* 0x000fe4000f8e02ff */
[----:B------:R-:W-:-:S02]  /*1600*/  IMAD.IADD R3, R9, 0x1, R15 ;  /* 0x0000000109037824 */ /* 0x000fc400078e020f */
[----:B------:R-:W-:Y:S01]  /*1610*/  IMAD R9, R14, UR11, R0 ;  /* 0x0000000b0e097c24 */ /* 0x000fe2000f8e0200 */
[----:B------:R-:W-:Y:S01]  /*1620*/  USHF.L.U64.HI UR11, UR10, 0x5, UR11 ;  /* 0x000000050a0b7899 */ /* 0x000fe2000801020b */
[----:B------:R-:W-:Y:S02]  /*1630*/  IMAD R0, R19, UR16, RZ ;  /* 0x0000001013007c24 */ /* 0x000fe4000f8e02ff */
[----:B------:R-:W-:-:S04]  /*1640*/  IMAD.WIDE.U32 R6, R2, UR6, R12 ;  /* 0x0000000602067c25 */ /* 0x000fc8000f8e000c */
[----:B------:R-:W-:Y:S01]  /*1650*/  IMAD.MOV.U32 R2, RZ, RZ, R8 ;  /* 0x000000ffff027224 */ /* 0x000fe200078e0008 */
[----:B------:R-:W-:Y:S01]  /*1660*/  LEA R28, P0, R6, UR4, 0x1 ;  /* 0x00000004061c7c11 */ /* 0x000fe2000f8008ff */
[----:B------:R-:W-:Y:S01]  /*1670*/  IMAD R8, R18, UR17, R0 ;  /* 0x0000001112087c24 */ /* 0x000fe2000f8e0200 */
[----:B------:R-:W-:Y:S01]  /*1680*/  USHF.L.U32 UR4, UR16, 0x5, URZ ;  /* 0x0000000510047899 */ /* 0x000fe2000800063f */
[----:B------:R-:W-:Y:S02]  /*1690*/  IMAD.IADD R0, R7, 0x1, R11 ;  /* 0x0000000107007824 */ /* 0x000fe400078e020b */
[----:B------:R-:W-:Y:S01]  /*16a0*/  IMAD.MOV.U32 R4, RZ, RZ, R10 ;  /* 0x000000ffff047224 */ /* 0x000fe200078e000a */
[----:B------:R-:W-:Y:S01]  /*16b0*/  STL [R1+0xc], R28 ;  /* 0x00000c1c01007387 */ /* 0x000fe20000100800 */
[----:B------:R-:W-:Y:S01]  /*16c0*/  IMAD.MOV.U32 R214, RZ, RZ, R28 ;  /* 0x000000ffffd67224 */ /* 0x000fe200078e001c */
[----:B------:R-:W-:Y:S01]  /*16d0*/  LEA.HI.X R0, R6, UR5, R0, 0x1, P0 ;  /* 0x0000000506007c11 */ /* 0x000fe200080f0c00 */
[----:B------:R-:W-:Y:S01]  /*16e0*/  IMAD.WIDE.U32 R4, R14, UR10, R4 ;  /* 0x0000000a0e047c25 */ /* 0x000fe2000f8e0004 */
[----:B-1----:R-:W-:-:S02]  /*16f0*/  ULEA UR5, UR24, UR25, 0x18 ;  /* 0x0000001918057291 */ /* 0x002fc4000f8ec03f */
[----:B------:R-:W-:Y:S01]  /*1700*/  IADD3 R14, P0, R214, UR23, RZ ;  /* 0x00000017d60e7c10 */ /* 0x000fe2000ff1e0ff */
[----:B------:R-:W-:Y:S01]  /*1710*/  IMAD.MOV.U32 R215, RZ, RZ, R0 ;  /* 0x000000ffffd77224 */ /* 0x000fe200078e0000 */
[----:B------:R1:W-:Y:S01]  /*1720*/  STL [R1+0x8], R0 ;  /* 0x0000080001007387 */ /* 0x0003e20000100800 */
[----:B------:R-:W-:Y:S01]  /*1730*/  IMAD.WIDE.U32 R2, R18, UR16, R2 ;  /* 0x0000001012027c25 */ /* 0x000fe2000f8e0002 */
[----:B------:R-:W-:Y:S01]  /*1740*/  LEA R180, P1, R4, UR12, 0x1 ;  /* 0x0000000c04b47c11 */ /* 0x000fe2000f8208ff */
[----:B------:R-:W-:Y:S01]  /*1750*/  USHF.L.U64.HI UR16, UR16, 0x5, UR17 ;  /* 0x0000000510107899 */ /* 0x000fe20008010211 */
[----:B------:R-:W-:Y:S01]  /*1760*/  IADD3.X R15, R215, UR22, RZ, P0, !PT ;  /* 0x00000016d70f7c10 */ /* 0x000fe200087fe4ff */
[----:B------:R-:W-:Y:S01]  /*1770*/  IMAD.IADD R3, R3, 0x1, R8 ;  /* 0x0000000103037824 */ /* 0x000fe200078e0208 */
[----:B------:R-:W-:Y:S01]  /*1780*/  LEA R6, P2, R2, UR14, 0x1 ;  /* 0x0000000e02067c11 */ /* 0x000fe2000f8408ff */
[----:B------:R-:W-:Y:S01]  /*1790*/  USHF.L.U32 UR12, UR10, 0x5, URZ ;  /* 0x000000050a0c7899 */ /* 0x000fe2000800063f */
[----:B------:R-:W-:-:S02]  /*17a0*/  IADD3 R12, P0, R14, UR23, RZ ;  /* 0x000000170e0c7c10 */ /* 0x000fc4000ff1e0ff */
[----:B------:R-:W-:Y:S02]  /*17b0*/  LEA.HI.X R7, R2, UR15, R3, 0x1, P2 ;  /* 0x0000000f02077c11 */ /* 0x000fe400090f0c03 */
[----:B------:R-:W-:Y:S02]  /*17c0*/  IADD3.X R13, R15, UR22, RZ, P0, !PT ;  /* 0x000000160f0d7c10 */ /* 0x000fe400087fe4ff */
[----:B------:R-:W-:Y:S02]  /*17d0*/  IADD3 R10, P0, R12, UR23, RZ ;  /* 0x000000170c0a7c10 */ /* 0x000fe4000ff1e0ff */
[----:B------:R-:W-:Y:S02]  /*17e0*/  LEA R243, R243, UR5, 0x1 ;  /* 0x00000005f3f37c11 */ /* 0x000fe4000f8e08ff */
[----:B------:R-:W-:Y:S02]  /*17f0*/  IADD3.X R11, R13, UR22, RZ, P0, !PT ;  /* 0x000000160d0b7c10 */ /* 0x000fe400087fe4ff */
[----:B------:R-:W-:Y:S01]  /*1800*/  IADD3 R8, P0, R10, UR23, RZ ;  /* 0x000000170a087c10 */ /* 0x000fe2000ff1e0ff */
[----:B------:R-:W-:Y:S01]  /*1810*/  @!PT LDS RZ, [RZ] ;  /* 0x00000000fffff984 */ /* 0x000fe20000000800 */
[----:B------:R-:W-:Y:S01]  /*1820*/  @!PT LDS RZ, [RZ] ;  /* 0x00000000fffff984 */ /* 0x000fe20000000800 */
[----:B------:R-:W-:Y:S01]  /*1830*/  @!PT LDS RZ, [RZ] ;  /* 0x00000000fffff984 */ /* 0x000fe20000000800 */
[----:B------:R2:W-:Y:S01]  /*1840*/  LDGSTS.E.BYPASS.LTC128B.128 [R243], desc[UR20][R6.64] ;  /* 0x0000000006f37fae */ /* 0x0005e2000b901d54 */
[----:B-1----:R-:W-:-:S02]  /*1850*/  IMAD.IADD R0, R5, 0x1, R9 ;  /* 0x0000000105007824 */ /* 0x002fc400078e0209 */
[----:B------:R-:W-:-:S03]  /*1860*/  IADD3.X R9, R11, UR22, RZ, P0, !PT ;  /* 0x000000160b097c10 */ /* 0x000fc600087fe4ff */
[----:B------:R-:W-:Y:S02]  /*1870*/  LEA.HI.X R181, R4, UR13, R0, 0x1, P1 ;  /* 0x0000000d04b57c11 */ /* 0x000fe400088f0c00 */
[----:B------:R-:W-:-:S04]  /*1880*/  IADD3 R4, P1, R6, UR4, RZ ;  /* 0x0000000406047c10 */ /* 0x000fc8000ff3e0ff */
[----:B------:R-:W-:Y:S02]  /*1890*/  IADD3.X R5, R7, UR16, RZ, P1, !PT ;  /* 0x0000001007057c10 */ /* 0x000fe40008ffe4ff */
[----:B------:R-:W-:-:S03]  /*18a0*/  IADD3 R2, P1, R4, UR4, RZ ;  /* 0x0000000404027c10 */ /* 0x000fc6000ff3e0ff */
[----:B------:R1:W-:Y:S01]  /*18b0*/  LDGSTS.E.BYPASS.LTC128B.128 [R243+0x800], desc[UR20][R4.64] ;  /* 0x0080000004f37fae */ /* 0x0003e2000b901d54 */
[----:B------:R-:W-:Y:S02]  /*18c0*/  IADD3.X R3, R5, UR16, RZ, P1, !PT ;  /* 0x0000001005037c10 */ /* 0x000fe40008ffe4ff */
[----:B------:R-:W-:Y:S01]  /*18d0*/  IADD3 R16, P1, R2, UR4, RZ ;  /* 0x0000000402107c10 */ /* 0x000fe2000ff3e0ff */
[----:B------:R-:W-:Y:S02]  /*18e0*/  UIADD3 UR4, UR5, 0x2000, URZ ;  /* 0x0000200005047890 */ /* 0x000fe4000fffe03f */
[----:B------:R3:W-:Y:S01]  /*18f0*/  LDGSTS.E.BYPASS.LTC128B.128 [R243+0x1000], desc[UR20][R2.64] ;  /* 0x0100000002f37fae */ /* 0x0007e2000b901d54 */
[----:B--2---:R-:W-:Y:S02]  /*1900*/  IADD3 R6, P0, R8, UR23, RZ ;  /* 0x0000001708067c10 */ /* 0x004fe4000ff1e0ff */
[----:B------:R-:W-:Y:S02]  /*1910*/  IADD3.X R17, R3, UR16, RZ, P1, !PT ;  /* 0x0000001003117c10 */ /* 0x000fe40008ffe4ff */
[----:B------:R-:W-:-:S02]  /*1920*/  IADD3.X R7, R9, UR22, RZ, P0, !PT ;  /* 0x0000001609077c10 */ /* 0x000fc400087fe4ff */
[----:B------:R-:W-:Y:S01]  /*1930*/  LOP3.LUT P1, RZ, R26, 0x2, RZ, 0xc0, !PT ;  /* 0x000000021aff7812 */ /* 0x000fe2000782c0ff */
[----:B------:R-:W-:Y:S01]  /*1940*/  LDGSTS.E.BYPASS.LTC128B.128 [R243+0x1800], desc[UR20][R16.64] ;  /* 0x0180000010f37fae */ /* 0x000fe2000b901d54 */
[----:B-1----:R-:W-:-:S04]  /*1950*/  IADD3 R4, P0, R6, UR23, RZ ;  /* 0x0000001706047c10 */ /* 0x002fc8000ff1e0ff */
[----:B------:R-:W-:Y:S01]  /*1960*/  IADD3.X R5, R7, UR22, RZ, P0, !PT ;  /* 0x0000001607057c10 */ /* 0x000fe200087fe4ff */
[----:B---3--:R-:W-:Y:S02]  /*1970*/  IMAD.MOV.U32 R2, RZ, RZ, R214 ;  /* 0x000000ffff027224 */ /* 0x008fe400078e00d6 */
[----:B------:R-:W-:-:S05]  /*1980*/  IMAD.MOV.U32 R3, RZ, RZ, R215 ;  /* 0x000000ffff037224 */ /* 0x000fca00078e00d7 */
[----:B------:R1:W-:Y:S04]  /*1990*/  LDGSTS.E.BYPASS.LTC128B.128 [R243+0x2000], desc[UR20][R2.64] ;  /* 0x0200000002f37fae */ /* 0x0003e8000b901d54 */
[----:B------:R2:W-:Y:S04]  /*19a0*/  LDGSTS.E.BYPASS.LTC128B.128 [R243+0x2800], desc[UR20][R14.64] ;  /* 0x028000000ef37fae */ /* 0x0005e8000b901d54 */
[----:B------:R3:W-:Y:S04]  /*19b0*/  LDGSTS.E.BYPASS.LTC128B.128 [R243+0x3000], desc[UR20][R12.64] ;  /* 0x030000000cf37fae */ /* 0x0007e8000b901d54 */
[----:B------:R4:W-:Y:S04]  /*19c0*/  LDGSTS.E.BYPASS.LTC128B.128 [R243+0x3800], desc[UR20][R10.64] ;  /* 0x038000000af37fae */ /* 0x0009e8000b901d54 */
[----:B------:R4:W-:Y:S04]  /*19d0*/  LDGSTS.E.BYPASS.LTC128B.128 [R243+0x4000], desc[UR20][R8.64] ;  /* 0x0400000008f37fae */ /* 0x0009e8000b901d54 */
[----:B------:R4:W-:Y:S04]  /*19e0*/  LDGSTS.E.BYPASS.LTC128B.128 [R243+0x4800], desc[UR20][R6.64] ;  /* 0x0480000006f37fae */ /* 0x0009e8000b901d54 */
[----:B------:R4:W-:Y:S01]  /*19f0*/  LDGSTS.E.BYPASS.LTC128B.128 [R243+0x5000], desc[UR20][R4.64] ;  /* 0x0500000004f37fae */ /* 0x0009e2000b901d54 */
[----:B-1----:R-:W-:-:S04]  /*1a00*/  IADD3 R2, P0, R4, UR23, RZ ;  /* 0x0000001704027c10 */ /* 0x002fc8000ff1e0ff */
[----:B------:R-:W-:Y:S02]  /*1a10*/  IADD3.X R3, R5, UR22, RZ, P0, !PT ;  /* 0x0000001605037c10 */ /* 0x000fe400087fe4ff */
[----:B--2---:R-:W-:-:S03]  /*1a20*/  IADD3 R14, P0, R2, UR23, RZ ;  /* 0x00000017020e7c10 */ /* 0x004fc6000ff1e0ff */
[----:B------:R1:W-:Y:S01]  /*1a30*/  LDGSTS.E.BYPASS.LTC128B.128 [R243+0x5800], desc[UR20][R2.64] ;  /* 0x0580000002f37fae */ /* 0x0003e2000b901d54 */
[----:B------:R-:W-:Y:S02]  /*1a40*/  IADD3.X R15, R3, UR22, RZ, P0, !PT ;  /* 0x00000016030f7c10 */ /* 0x000fe400087fe4ff */
[----:B---3--:R-:W-:-:S03]  /*1a50*/  IADD3 R12, P0, R14, UR23, RZ ;  /* 0x000000170e0c7c10 */ /* 0x008fc6000ff1e0ff */
[----:B------:R-:W-:Y:S01]  /*1a60*/  LDGSTS.E.BYPASS.LTC128B.128 [R243+0x6000], desc[UR20][R14.64] ;  /* 0x060000000ef37fae */ /* 0x000fe2000b901d54 */
[----:B------:R-:W-:Y:S02]  /*1a70*/  IADD3.X R13, R15, UR22, RZ, P0, !PT ;  /* 0x000000160f0d7c10 */ /* 0x000fe400087fe4ff */
[----:B----4-:R-:W-:-:S03]  /*1a80*/  IADD3 R10, P0, R12, UR23, RZ ;  /* 0x000000170c0a7c10 */ /* 0x010fc6000ff1e0ff */
[----:B------:R-:W-:Y:S01]  /*1a90*/  LDGSTS.E.BYPASS.LTC128B.128 [R243+0x6800], desc[UR20][R12.64] ;  /* 0x068000000cf37fae */ /* 0x000fe2000b901d54 */
[----:B------:R-:W-:Y:S02]  /*1aa0*/  IADD3.X R11, R13, UR22, RZ, P0, !PT ;  /* 0x000000160d0b7c10 */ /* 0x000fe400087fe4ff */
[----:B------:R-:W-:-:S03]  /*1ab0*/  IADD3 R8, P0, R10, UR23, RZ ;  /* 0x000000170a087c10 */ /* 0x000fc6000ff1e0ff */
[----:B------:R-:W-:Y:S01]  /*1ac0*/  LDGSTS.E.BYPASS.LTC128B.128 [R243+0x7000], desc[UR20][R10.64] ;  /* 0x070000000af37fae */ /* 0x000fe2000b901d54 */
        /* <DEDUP_REMOVED lines=13> */
[----:B-1----:R-:W-:-:S03]  /*1ba0*/  SHF.R.S32.HI R4, RZ, 0x4, R21 ;  /* 0x00000004ff047819 */ /* 0x002fc60000011415 */
[----:B------:R1:W-:Y:S01]  /*1bb0*/  LDGSTS.E.BYPASS.LTC128B.128 [R243+0x9800], desc[UR20][R6.64] ;  /* 0x0980000006f37fae */ /* 0x0003e2000b901d54 */
[----:B------:R-:W-:Y:S01]  /*1bc0*/  LEA.HI R0, R21, R4, RZ, 0x1 ;  /* 0x0000000415007211 */ /* 0x000fe200078f08ff */
[----:B---3--:R-:W-:Y:S02]  /*1bd0*/  IMAD.SHL.U32 R3, R25, 0x40, RZ ;  /* 0x0000004019037824 */ /* 0x008fe400078e00ff */
[----:B------:R-:W0:Y:S01]  /*1be0*/  LDGDEPBAR ;  /* 0x00000000000079af */ /* 0x000e220000000000 */
[----:B------:R-:W-:Y:S02]  /*1bf0*/  LOP3.LUT R2, R0, 0xfffffffe, RZ, 0xc0, !PT ;  /* 0xfffffffe00027812 */ /* 0x000fe400078ec0ff */
[----:B------:R-:W-:-:S03]  /*1c00*/  LOP3.LUT R0, R3, 0x1c0, RZ, 0xc0, !PT ;  /* 0x000001c003007812 */ /* 0x000fc600078ec0ff */
[----:B------:R-:W-:Y:S02]  /*1c10*/  IMAD.IADD R3, R4, 0x1, -R2 ;  /* 0x0000000104037824 */ /* 0x000fe400078e0a02 */
[----:B------:R-:W-:Y:S01]  /*1c20*/  IMAD.SHL.U32 R2, R26, 0x40, RZ ;  /* 0x000000401a027824 */ /* 0x000fe200078e00ff */
[----:B------:R-:W-:Y:S01]  /*1c30*/  LOP3.LUT R10, R0, 0x8, R22, 0xf8, !PT ;  /* 0x00000008000a7812 */ /* 0x000fe200078ef816 */
[----:B------:R-:W-:Y:S01]  /*1c40*/  IMAD.SHL.U32 R11, R3, 0x8, RZ ;  /* 0x00000008030b7824 */ /* 0x000fe200078e00ff */
[----:B------:R-:W-:Y:S02]  /*1c50*/  SHF.R.U32.HI R9, RZ, 0x3, R0 ;  /* 0x00000003ff097819 */ /* 0x000fe40000011600 */
[----:B------:R-:W-:Y:S02]  /*1c60*/  LOP3.LUT R0, R2, 0x1c0, RZ, 0xc0, !PT ;  /* 0x000001c002007812 */ /* 0x000fe400078ec0ff */
[----:B------:R-:W-:Y:S02]  /*1c70*/  LOP3.LUT R2, R10, R9, RZ, 0x3c, !PT ;  /* 0x000000090a027212 */ /* 0x000fe400078e3cff */
[----:B------:R-:W-:-:S02]  /*1c80*/  LOP3.LUT R11, R0, 0x8, R11, 0xf8, !PT ;  /* 0x00000008000b7812 */ /* 0x000fc400078ef80b */
[----:B------:R-:W-:Y:S01]  /*1c90*/  SHF.R.U32.HI R0, RZ, 0x3, R0 ;  /* 0x00000003ff007819 */ /* 0x000fe20000011600 */
[----:B------:R-:W-:Y:S01]  /*1ca0*/  IMAD R3, R3, 0x200, R2 ;  /* 0x0000020003037824 */ /* 0x000fe200078e0202 */
[----:B-1----:R-:W-:Y:S01]  /*1cb0*/  IADD3 R6, P0, R180, UR12, RZ ;  /* 0x0000000cb4067c10 */ /* 0x002fe2000ff1e0ff */
[----:B------:R-:W-:-:S04]  /*1cc0*/  DEPBAR.LE SB0, 0x0 ;  /* 0x000080000000791a */ /* 0x000fc80000000000 */
[----:B------:R-:W-:Y:S01]  /*1cd0*/  IADD3.X R7, R181, UR11, RZ, P0, !PT ;  /* 0x0000000bb5077c10 */ /* 0x000fe200087fe4ff */
[----:B------:R-:W-:Y:S01]  /*1ce0*/  BAR.SYNC.DEFER_BLOCKING 0x0 ;  /* 0x0000000000007b1d */ /* 0x000fe20000010000 */
[----:B------:R-:W-:Y:S02]  /*1cf0*/  IADD3 R4, P0, R6, UR12, RZ ;  /* 0x0000000c06047c10 */ /* 0x000fe4000ff1e0ff */
[----:B------:R-:W-:Y:S01]  /*1d00*/  LOP3.LUT R202, R11, R0, RZ, 0x3c, !PT ;  /* 0x000000000bca7212 */ /* 0x000fe200078e3cff */
[----:B------:R-:W-:Y:S01]  /*1d10*/  IMAD.SHL.U32 R0, R20, 0x40, RZ ;  /* 0x0000004014007824 */ /* 0x000fe200078e00ff */
[----:B------:R-:W-:Y:S02]  /*1d20*/  IADD3.X R5, R7, UR11, RZ, P0, !PT ;  /* 0x0000000b07057c10 */ /* 0x000fe400087fe4ff */
[----:B------:R-:W-:Y:S02]  /*1d30*/  IADD3 R8, P0, R4, UR12, RZ ;  /* 0x0000000c04087c10 */ /* 0x000fe4000ff1e0ff */
[----:B------:R-:W-:-:S02]  /*1d40*/  LOP3.LUT R200, R0, 0xfffffe00, RZ, 0xc0, !PT ;  /* 0xfffffe0000c87812 */ /* 0x000fc400078ec0ff */
[----:B------:R-:W-:Y:S02]  /*1d50*/  IADD3.X R9, R5, UR11, RZ, P0, !PT ;  /* 0x0000000b05097c10 */ /* 0x000fe400087fe4ff */
[----:B------:R-:W-:Y:S01]  /*1d60*/  IADD3 R12, P0, R8, UR12, RZ ;  /* 0x0000000c080c7c10 */ /* 0x000fe2000ff1e0ff */
[----:B------:R-:W-:Y:S01]  /*1d70*/  IMAD R0, R88, 0x400, R200 ;  /* 0x0000040058007824 */ /* 0x000fe200078e02c8 */
[----:B------:R-:W-:Y:S02]  /*1d80*/  LEA R24, R3, UR5, 0x1 ;  /* 0x0000000503187c11 */ /* 0x000fe4000f8e08ff */
[----:B------:R-:W-:Y:S01]  /*1d90*/  IADD3.X R13, R9, UR11, RZ, P0, !PT ;  /* 0x0000000b090d7c10 */ /* 0x000fe200087fe4ff */
[----:B------:R-:W-:Y:S01]  /*1da0*/  IMAD.IADD R0, R0, 0x1, R202 ;  /* 0x0000000100007824 */ /* 0x000fe200078e02ca */
[----:B------:R-:W-:Y:S02]  /*1db0*/  IADD3 R10, P0, R12, UR12, RZ ;  /* 0x0000000c0c0a7c10 */ /* 0x000fe4000ff1e0ff */
[----:B------:R-:W-:Y:S01]  /*1dc0*/  LEA R228, R3, UR4, 0x1 ;  /* 0x0000000403e47c11 */ /* 0x000fe2000f8e08ff */
[----:B------:R-:W-:Y:S01]  /*1dd0*/  ULDC UR4, c[0x0][0x39c] ;  /* 0x0000e70000047ab9 */ /* 0x000fe20000000800 */
[----:B------:R-:W-:Y:S01]  /*1de0*/  IADD3.X R11, R13, UR11, RZ, P0, !PT ;  /* 0x0000000b0d0b7c10 */ /* 0x000fe200087fe4ff */
[----:B------:R-:W-:Y:S01]  /*1df0*/  @!PT LDS RZ, [RZ] ;  /* 0x00000000fffff984 */ /* 0x000fe20000000800 */
[----:B------:R-:W-:Y:S01]  /*1e00*/  @!PT LDS RZ, [RZ] ;  /* 0x00000000fffff984 */ /* 0x000fe20000000800 */
[----:B------:R-:W-:Y:S01]  /*1e10*/  @!PT LDS RZ, [RZ] ;  /* 0x00000000fffff984 */ /* 0x000fe20000000800 */
[----:B------:R-:W-:Y:S01]  /*1e20*/  LDGSTS.E.BYPASS.LTC128B.128 [R243+0xa000], desc[UR20][R180.64] ;  /* 0x0a000000b4f37fae */ /* 0x000fe2000b901d54 */
[----:B------:R-:W-:Y:S01]  /*1e30*/  IADD3 R14, P0, R10, UR12, RZ ;  /* 0x0000000c0a0e7c10 */ /* 0x000fe2000ff1e0ff */
[----:B------:R-:W-:Y:S01]  /*1e40*/  VIADD R229, R228, 0x40 ;  /* 0x00000040e4e57836 */ /* 0x000fe20000000000 */
[----:B------:R-:W-:Y:S01]  /*1e50*/  LEA R230, R0, UR5, 0x1 ;  /* 0x0000000500e67c11 */ /* 0x000fe2000f8e08ff */
[----:B------:R1:W-:Y:S01]  /*1e60*/  LDGSTS.E.BYPASS.LTC128B.128 [R243+0xa800], desc[UR20][R6.64] ;  /* 0x0a80000006f37fae */ /* 0x0003e2000b901d54 */
[----:B------:R-:W-:Y:S01]  /*1e70*/  IADD3.X R15, R11, UR11, RZ, P0, !PT ;  /* 0x0000000b0b0f7c10 */ /* 0x000fe200087fe4ff */
[----:B------:R-:W-:-:S02]  /*1e80*/  IMAD.MOV.U32 R0, RZ, RZ, 0x20 ;  /* 0x00000020ff007424 */ /* 0x000fc400078e00ff */
        /* <DEDUP_REMOVED lines=12> */
[----:B------:R-:W-:Y:S02]  /*1f50*/  IADD3.X R9, R5, UR11, RZ, P0, !PT ;  /* 0x0000000b05097c10 */ /* 0x000fe400087fe4ff */
[----:B----4-:R-:W-:-:S03]  /*1f60*/  IADD3 R10, P0, R8, UR12, RZ ;  /* 0x0000000c080a7c10 */ /* 0x010fc6000ff1e0ff */
[----:B------:R3:W-:Y:S01]  /*1f70*/  LDGSTS.E.BYPASS.LTC128B.128 [R243+0xe800], desc[UR20][R8.64] ;  /* 0x0e80000008f37fae */ /* 0x0007e2000b901d54 */
        /* <DEDUP_REMOVED lines=10> */
[----:B------:R3:W-:Y:S01]  /*2020*/  LDGSTS.E.BYPASS.LTC128B.128 [R243+0x10800], desc[UR20][R8.64] ;  /* 0x1080000008f37fae */ /* 0x0007e2000b901d54 */
[----:B-1----:R-:W-:-:S04]  /*2030*/  IADD3 R6, P0, R8, UR12, RZ ;  /* 0x0000000c08067c10 */ /* 0x002fc8000ff1e0ff */
[----:B------:R-:W-:Y:S02]  /*2040*/  IADD3.X R7, R9, UR11, RZ, P0, !PT ;  /* 0x0000000b09077c10 */ /* 0x000fe400087fe4ff */
[----:B--2---:R-:W-:-:S03]  /*2050*/  IADD3 R4, P0, R6, UR12, RZ ;  /* 0x0000000c06047c10 */ /* 0x004fc6000ff1e0ff */
[----:B------:R-:W-:Y:S01]  /*2060*/  LDGSTS.E.BYPASS.LTC128B.128 [R243+0x11000], desc[UR20][R6.64] ;  /* 0x1100000006f37fae */ /* 0x000fe2000b901d54 */
[----:B------:R-:W-:Y:S02]  /*2070*/  IADD3.X R5, R7, UR11, RZ, P0, !PT ;  /* 0x0000000b07057c10 */ /* 0x000fe400087fe4ff */
[----:B------:R-:W-:-:S03]  /*2080*/  LOP3.LUT P0, RZ, R25, 0x2, RZ, 0xc0, !PT ;  /* 0x0000000219ff7812 */ /* 0x000fc6000780c0ff */
[----:B------:R1:W-:Y:S01]  /*2090*/  LDGSTS.E.BYPASS.LTC128B.128 [R243+0x11800], desc[UR20][R4.64] ;  /* 0x1180000004f37fae */ /* 0x0003e2000b901d54 */
[C---:B------:R-:W-:Y:S02]  /*20a0*/  SEL R2, R0.reuse, 0xffffffe0, !P0 ;  /* 0xffffffe000027807 */ /* 0x040fe40004000000 */
[----:B------:R-:W-:Y:S01]  /*20b0*/  SEL R0, R0, 0xffffffe0, !P1 ;  /* 0xffffffe000007807 */ /* 0x000fe20004800000 */
[----:B------:R-:W-:Y:S01]  /*20c0*/  LDSM.16.M88.4 R20, [R230] ;  /* 0x00000000e614783b */ /* 0x000fe20000000200 */
[----:B------:R-:W-:Y:S01]  /*20d0*/  LOP3.LUT P0, RZ, R25, 0x4, RZ, 0xc0, !PT ;  /* 0x0000000419ff7812 */ /* 0x000fe2000780c0ff */
[----:B------:R-:W-:Y:S01]  /*20e0*/  IMAD.IADD R227, R228, 0x1, R2 ;  /* 0x00000001e4e37824 */ /* 0x000fe200078e0202 */
[----:B------:R-:W-:Y:S01]  /*20f0*/  LOP3.LUT P1, RZ, R26, 0x4, RZ, 0xc0, !PT ;  /* 0x000000041aff7812 */ /* 0x000fe2000782c0ff */
[----:B---3--:R-:W2:Y:S01]  /*2100*/  LDSM.16.M88.4 R8, [R24+0x2000] ;  /* 0x002000001808783b */ /* 0x008ea20000000200 */
[----:B------:R-:W-:-:S03]  /*2110*/  IMAD.IADD R233, R230, 0x1, R0 ;  /* 0x00000001e6e97824 */ /* 0x000fc600078e0200 */
[----:B------:R-:W-:Y:S04]  /*2120*/  LDSM.16.M88.4 R32, [R227] ;  /* 0x00000000e320783b */ /* 0x000fe80000000200 */
[----:B------:R-:W-:Y:S02]  /*2130*/  LDSM.16.M88.4 R16, [R233] ;  /* 0x00000000e910783b */ /* 0x000fe40000000200 */
[----:B------:R-:W-:Y:S02]  /*2140*/  @P0 VIADD R229, R228, 0xffffffc0 ;  /* 0xffffffc0e4e50836 */ /* 0x000fe40000000000 */
[----:B------:R-:W3:Y:S02]  /*2150*/  LDSM.16.M88.4 R44, [R24+0x2800] ;  /* 0x00280000182c783b */ /* 0x000ee40000000200 */
[----:B------:R-:W-:-:S02]  /*2160*/  IMAD.IADD R226, R2, 0x1, R229 ;  /* 0x0000000102e27824 */ /* 0x000fc400078e02e5 */
[----:B------:R-:W-:Y:S01]  /*2170*/  LDSM.16.M88.4 R52, [R229] ;  /* 0x00000000e534783b */ /* 0x000fe20000000200 */
[C---:B------:R-:W-:Y:S02]  /*2180*/  VIADD R242, R229.reuse, 0x3800 ;  /* 0x00003800e5f27836 */ /* 0x040fe40000000000 */
[----:B-1----:R-:W-:Y:S01]  /*2190*/  IMAD.MOV.U32 R4, RZ, RZ, 0x40 ;  /* 0x00000040ff047424 */ /* 0x002fe200078e00ff */
[----:B------:R-:W1:Y:S01]  /*21a0*/  LDSM.16.M88.4 R56, [R227+0x800] ;  /* 0x00080000e338783b */ /* 0x000e620000000200 */
[C---:B------:R-:W-:Y:S02]  /*21b0*/  VIADD R241, R229.reuse, 0x4000 ;  /* 0x00004000e5f17836 */ /* 0x040fe40000000000 */
[C---:B------:R-:W-:Y:S01]  /*21c0*/  VIADD R240, R229.reuse, 0x4800 ;  /* 0x00004800e5f07836 */ /* 0x040fe20000000000 */
[----:B------:R-:W-:Y:S01]  /*21d0*/  SEL R4, R4, 0xffffffc0, !P1 ;  /* 0xffffffc004047807 */ /* 0x000fe20004800000 */
[----:B------:R-:W-:Y:S01]  /*21e0*/  LDSM.16.M88.4 R72, [R226] ;  /* 0x00000000e248783b */ /* 0x000fe20000000200 */
[----:B------:R-:W-:-:S02]  /*21f0*/  VIADD R239, R229, 0x5000 ;  /* 0x00005000e5ef7836 */ /* 0x000fc40000000000 */
[C---:B------:R-:W-:Y:S01]  /*2200*/  VIADD R238, R229.reuse, 0x5800 ;  /* 0x00005800e5ee7836 */ /* 0x040fe20000000000 */
[----:B------:R-:W-:Y:S01]  /*2210*/  LDSM.16.M88.4 R64, [R24+0x3000] ;  /* 0x003000001840783b */ /* 0x000fe20000000200 */
[----:B------:R-:W-:Y:S02]  /*2220*/  IMAD.IADD R231, R230, 0x1, R4 ;  /* 0x00000001e6e77824 */ /* 0x000fe400078e0204 */
[C---:B------:R-:W-:Y:S01]  /*2230*/  VIADD R237, R229.reuse, 0x6000 ;  /* 0x00006000e5ed7836 */ /* 0x040fe20000000000 */
[----:B------:R-:W-:Y:S01]  /*2240*/  LDSM.16.M88.4 R68, [R229+0x800] ;  /* 0x00080000e544783b */ /* 0x000fe20000000200 */
[----:B------:R-:W-:Y:S02]  /*2250*/  IMAD.IADD R232, R0, 0x1, R231 ;  /* 0x0000000100e87824 */ /* 0x000fe400078e02e7 */
[C---:B------:R-:W-:Y:S01]  /*2260*/  VIADD R236, R229.reuse, 0x6800 ;  /* 0x00006800e5ec7836 */ /* 0x040fe20000000000 */
[----:B------:R-:W4:Y:S01]  /*2270*/  LDSM.16.M88.4 R12, [R231] ;  /* 0x00000000e70c783b */ /* 0x000f220000000200 */
[C---:B------:R-:W-:Y:S01]  /*2280*/  VIADD R235, R229.reuse, 0x7000 ;  /* 0x00007000e5eb7836 */ /* 0x040fe20000000000 */
[----:B--2---:R-:W-:Y:S02]  /*2290*/  HMMA.16816.F32 R28, R20, R8, RZ ;  /* 0x00000008141c723c */ /* 0x004fe400000018ff */
[----:B------:R-:W-:Y:S01]  /*22a0*/  LDSM.16.M88.4 R60, [R227+0x1000] ;  /* 0x00100000e33c783b */ /* 0x000fe20000000200 */
[----:B------:R-:W-:-:S03]  /*22b0*/  VIADD R234, R229, 0x7800 ;  /* 0x00007800e5ea7836 */ /* 0x000fc60000000000 */
[----:B------:R-:W-:Y:S01]  /*22c0*/  LDSM.16.M88.4 R84, [R226+0x800] ;  /* 0x00080000e254783b */ /* 0x000fe20000000200 */
[C---:B------:R-:W-:Y:S03]  /*22d0*/  HMMA.16816.F32 R36, R20.reuse, R10, RZ ;  /* 0x0000000a1424723c */ /* 0x040fe600000018ff */
[----:B------:R-:W2:Y:S03]  /*22e0*/  LDSM.16.M88.4 R8, [R232] ;  /* 0x00000000e808783b */ /* 0x000ea60000000200 */
[----:B---3--:R-:W-:Y:S01]  /*22f0*/  HMMA.16816.F32 R40, R20, R44, RZ ;  /* 0x0000002c1428723c */ /* 0x008fe200000018ff */
[----:B------:R-:W3:Y:S04]  /*2300*/  LDSM.16.M88.4 R76, [R24+0x3800] ;  /* 0x00380000184c783b */ /* 0x000ee80000000200 */
[----:B------:R-:W-:Y:S04]  /*2310*/  LDSM.16.M88.4 R80, [R24+0x4000] ;  /* 0x004000001850783b */ /* 0x000fe80000000200 */
[----:B------:R-:W0:Y:S02]  /*2320*/  LDGDEPBAR ;  /* 0x00000000000079af */ /* 0x000e240000000000 */
[C---:B------:R-:W-:Y:S07]  /*2330*/  HMMA.16816.F32 R28, R16.reuse, R32, R28 ;  /* 0x00000020101c723c */ /* 0x040fee000000181c */
[----:B------:R-:W-:Y:S06]  /*2340*/  HMMA.16816.F32 R36, R16, R34, R36 ;  /* 0x000000221024723c */ /* 0x000fec0000001824 */
[----:B------:R-:W-:Y:S06]  /*2350*/  HMMA.16816.F32 R32, R20, R46, RZ ;  /* 0x0000002e1420723c */ /* 0x000fec00000018ff */
[----:B-1----:R-:W-:Y:S06]  /*2360*/  HMMA.16816.F32 R48, R16, R56, R40 ;  /* 0x000000381030723c */ /* 0x002fec0000001828 */
[C---:B----4-:R-:W-:Y:S06]  /*2370*/  HMMA.16816.F32 R28, R12.reuse, R52, R28 ;  /* 0x000000340c1c723c */ /* 0x050fec000000181c */
[----:B------:R-:W-:Y:S06]  /*2380*/  HMMA.16816.F32 R36, R12, R54, R36 ;  /* 0x000000360c24723c */ /* 0x000fec0000001824 */
[----:B------:R-:W-:Y:S06]  /*2390*/  HMMA.16816.F32 R44, R20, R64, RZ ;  /* 0x00000040142c723c */ /* 0x000fec00000018ff */
[----:B------:R-:W-:Y:S06]  /*23a0*/  HMMA.16816.F32 R32, R16, R58, R32 ;  /* 0x0000003a1020723c */ /* 0x000fec0000001820 */
[C---:B--2---:R-:W-:Y:S06]  /*23b0*/  HMMA.16816.F32 R40, R8.reuse, R72, R28 ;  /* 0x000000480828723c */ /* 0x044fec000000181c */
[----:B------:R-:W-:Y:S01]  /*23c0*/  HMMA.16816.F32 R52, R8, R74, R36 ;  /* 0x0000004a0834723c */ /* 0x000fe20000001824 */
[----:B------:R-:W1:Y:S05]  /*23d0*/  LDSM.16.M88.4 R72, [R229+0x1000] ;  /* 0x00100000e548783b */ /* 0x000e6a0000000200 */
[----:B------:R-:W-:Y:S01]  /*23e0*/  HMMA.16816.F32 R36, R20, R66, RZ ;  /* 0x000000421424723c */ /* 0x000fe200000018ff */
[----:B------:R-:W-:Y:S05]  /*23f0*/  LDSM.16.M88.4 R64, [R227+0x1800] ;  /* 0x00180000e340783b */ /* 0x000fea0000000200 */
[----:B------:R-:W-:Y:S06]  /*2400*/  HMMA.16816.F32 R28, R12, R68, R48 ;  /* 0x000000440c1c723c */ /* 0x000fec0000001830 */
[----:B------:R-:W-:Y:S01]  /*2410*/  FMUL.FTZ R2, R40, UR4 ;  /* 0x0000000428027c20 */ /* 0x000fe20008410000 */
[----:B------:R-:W-:Y:S03]  /*2420*/  HMMA.16816.F32 R48, R16, R60, R44 ;  /* 0x0000003c1030723c */ /* 0x000fe6000000182c */
[----:B------:R2:W4:Y:S03]  /*2430*/  MUFU.TANH R112, R2 ;  /* 0x0000000200707308 */ /* 0x0005260000002400 */
[----:B------:R-:W-:Y:S01]  /*2440*/  HMMA.16816.F32 R44, R12, R70, R32 ;  /* 0x000000460c2c723c */ /* 0x000fe20000001820 */
[----:B------:R-:W-:Y:S05]  /*2450*/  LDSM.16.M88.4 R68, [R227+0x2000] ;  /* 0x00200000e344783b */ /* 0x000fea0000000200 */
[----:B------:R-:W-:Y:S01]  /*2460*/  HMMA.16816.F32 R32, R16, R62, R36 ;  /* 0x0000003e1020723c */ /* 0x000fe20000001824 */
[----:B------:R-:W4:Y:S05]  /*2470*/  LDSM.16.M88.4 R60, [R226+0x1000] ;  /* 0x00100000e23c783b */ /* 0x000f2a0000000200 */
[----:B---3--:R-:W-:Y:S01]  /*2480*/  HMMA.16816.F32 R36, R20, R76, RZ ;  /* 0x0000004c1424723c */ /* 0x008fe200000018ff */
[----:B--2---:R-:W-:-:S04]  /*2490*/  FMUL.FTZ R2, R41, UR4 ;  /* 0x0000000429027c20 */ /* 0x004fc80008410000 */
[----:B------:R2:W-:Y:S07]  /*24a0*/  MUFU.TANH R109, R2 ;  /* 0x00000002006d7308 */ /* 0x0005ee0000002400 */
[----:B------:R-:W-:Y:S06]  /*24b0*/  HMMA.16816.F32 R56, R8, R86, R44 ;  /* 0x000000560838723c */ /* 0x000fec000000182c */
[----:B------:R-:W-:Y:S01]  /*24c0*/  HMMA.16816.F32 R44, R20, R78, RZ ;  /* 0x0000004e142c723c */ /* 0x000fe200000018ff */
[----:B------:R-:W-:Y:S01]  /*24d0*/  LDSM.16.M88.4 R76, [R24+0x4800] ;  /* 0x00480000184c783b */ /* 0x000fe20000000200 */
[----:B--2---:R-:W-:-:S04]  /*24e0*/  FMUL.FTZ R2, R42, UR4 ;  /* 0x000000042a027c20 */ /* 0x004fc80008410000 */
[----:B------:R2:W3:Y:S02]  /*24f0*/  MUFU.TANH R118, R2 ;  /* 0x0000000200767308 */ /* 0x0004e40000002400 */
[----:B--2---:R-:W-:Y:S02]  /*2500*/  FMUL.FTZ R2, R43, UR4 ;  /* 0x000000042b027c20 */ /* 0x004fe40008410000 */
[----:B------:R-:W-:Y:S01]  /*2510*/  HMMA.16816.F32 R40, R8, R84, R28 ;  /* 0x000000540828723c */ /* 0x000fe2000000181c */
[----:B------:R-:W2:Y:S03]  /*2520*/  LDSM.16.M88.4 R84, [R229+0x1800] ;  /* 0x00180000e554783b */ /* 0x000ea60000000200 */
[----:B------:R4:W3:Y:S02]  /*2530*/  MUFU.TANH R116, R2 ;  /* 0x0000000200747308 */ /* 0x0008e40000002400 */
[C---:B-1----:R-:W-:Y:S06]  /*2540*/  HMMA.16816.F32 R28, R12.reuse, R72, R48 ;  /* 0x000000480c1c723c */ /* 0x042fec0000001830 */
[----:B------:R-:W-:Y:S01]  /*2550*/  HMMA.16816.F32 R48, R12, R74, R32 ;  /* 0x0000004a0c30723c */ /* 0x000fe20000001820 */
[----:B------:R-:W1:Y:S01]  /*2560*/  LDSM.16.M88.4 R72, [R226+0x1800] ;  /* 0x00180000e248783b */ /* 0x000e620000000200 */
[----:B----4-:R-:W-:-:S04]  /*2570*/  FMUL.FTZ R2, R52, UR4 ;  /* 0x0000000434027c20 */ /* 0x010fc80008410000 */
[----:B------:R4:W3:-:S12]  /*2580*/  MUFU.TANH R113, R2 ;  /* 0x0000000200717308 */ /* 0x0008d80000002400 */
[----:B------:R-:W-:Y:S01]  /*2590*/  HMMA.16816.F32 R28, R8, R60, R28 ;  /* 0x0000003c081c723c */ /* 0x000fe2000000181c */
[----:B----4-:R-:W-:-:S04]  /*25a0*/  FMUL.FTZ R2, R53, UR4 ;  /* 0x0000000435027c20 */ /* 0x010fc80008410000 */
[----:B------:R4:W-:Y:S02]  /*25b0*/  MUFU.TANH R111, R2 ;  /* 0x00000002006f7308 */ /* 0x0009e40000002400 */
[----:B----4-:R-:W-:-:S06]  /*25c0*/  FMUL.FTZ R2, R54, UR4 ;  /* 0x0000000436027c20 */ /* 0x010fcc0008410000 */
[----:B------:R4:W3:Y:S02]  /*25d0*/  MUFU.TANH R124, R2 ;  /* 0x00000002007c7308 */ /* 0x0008e40000002400 */
[----:B----4-:R-:W-:Y:S02]  /*25e0*/  FMUL.FTZ R2, R55, UR4 ;  /* 0x0000000437027c20 */ /* 0x010fe40008410000 */
[C---:B------:R-:W-:Y:S04]  /*25f0*/  HMMA.16816.F32 R52, R16.reuse, R64, R36 ;  /* 0x000000401034723c */ /* 0x040fe80000001824 */
[----:B------:R4:W-:Y:S02]  /*2600*/  MUFU.TANH R121, R2 ;  /* 0x0000000200797308 */ /* 0x0009e40000002400 */
[----:B------:R-:W-:Y:S01]  /*2610*/  HMMA.16816.F32 R36, R16, R66, R44 ;  /* 0x000000421024723c */ /* 0x000fe2000000182c */
[----:B------:R-:W-:Y:S05]  /*2620*/  LDSM.16.M88.4 R64, [R229+0x2000] ;  /* 0x00200000e540783b */ /* 0x000fea0000000200 */
[----:B------:R-:W-:Y:S01]  /*2630*/  HMMA.16816.F32 R44, R20, R82, RZ ;  /* 0x00000052142c723c */ /* 0x000fe200000018ff */
[----:B----4-:R-:W-:-:S04]  /*2640*/  FMUL.FTZ R2, R40, UR4 ;  /* 0x0000000428027c20 */ /* 0x010fc80008410000 */
[----:B------:R4:W-:Y:S07]  /*2650*/  MUFU.TANH R107, R2 ;  /* 0x00000002006b7308 */ /* 0x0009ee0000002400 */
[----:B--2---:R-:W-:Y:S01]  /*2660*/  HMMA.16816.F32 R32, R12, R84, R52 ;  /* 0x000000540c20723c */ /* 0x004fe20000001834 */
[----:B----4-:R-:W-:-:S04]  /*2670*/  FMUL.FTZ R2, R41, UR4 ;  /* 0x0000000429027c20 */ /* 0x010fc80008410000 */
[----:B------:R2:W4:Y:S02]  /*2680*/  MUFU.TANH R104, R2 ;  /* 0x0000000200687308 */ /* 0x0005240000002400 */
[----:B--2---:R-:W-:-:S06]  /*2690*/  FMUL.FTZ R2, R42, UR4 ;  /* 0x000000042a027c20 */ /* 0x004fcc0008410000 */
[----:B------:R2:W-:Y:S02]  /*26a0*/  MUFU.TANH R126, R2 ;  /* 0x00000002007e7308 */ /* 0x0005e40000002400 */
[----:B--2---:R-:W-:Y:S02]  /*26b0*/  FMUL.FTZ R2, R43, UR4 ;  /* 0x000000042b027c20 */ /* 0x004fe40008410000 */
[----:B------:R-:W-:Y:S01]  /*26c0*/  HMMA.16816.F32 R40, R20, R80, RZ ;  /* 0x000000501428723c */ /* 0x000fe200000018ff */
[----:B------:R-:W-:Y:S03]  /*26d0*/  LDSM.16.M88.4 R80, [R226+0x2800] ;  /* 0x00280000e250783b */ /* 0x000fe60000000200 */
[----:B------:R2:W4:Y:S02]  /*26e0*/  MUFU.TANH R123, R2 ;  /* 0x00000002007b7308 */ /* 0x0005240000002400 */
[----:B--2---:R-:W-:-:S06]  /*26f0*/  FMUL.FTZ R2, R56, UR4 ;  /* 0x0000000438027c20 */ /* 0x004fcc0008410000 */
[----:B------:R2:W4:-:S12]  /*2700*/  MUFU.TANH R103, R2 ;  /* 0x0000000200677308 */ /* 0x0005180000002400 */
[----:B------:R-:W-:Y:S06]  /*2710*/  HMMA.16816.F32 R52, R16, R68, R40 ;  /* 0x000000441034723c */ /* 0x000fec0000001828 */
[----:B------:R-:W-:Y:S01]  /*2720*/  HMMA.16816.F32 R40, R20, R76, RZ ;  /* 0x0000004c1428723c */ /* 0x000fe200000018ff */
[----:B--2---:R-:W-:-:S04]  /*2730*/  FMUL.FTZ R2, R57, UR4 ;  /* 0x0000000439027c20 */ /* 0x004fc80008410000 */
[----:B------:R2:W-:Y:S02]  /*2740*/  MUFU.TANH R101, R2 ;  /* 0x0000000200657308 */ /* 0x0005e40000002400 */
[----:B--2---:R-:W-:-:S06]  /*2750*/  FMUL.FTZ R2, R58, UR4 ;  /* 0x000000043a027c20 */ /* 0x004fcc0008410000 */
[----:B------:R2:W4:Y:S02]  /*2760*/  MUFU.TANH R125, R2 ;  /* 0x00000002007d7308 */ /* 0x0005240000002400 */
[----:B--2---:R-:W-:Y:S02]  /*2770*/  FMUL.FTZ R2, R59, UR4 ;  /* 0x000000043b027c20 */ /* 0x004fe40008410000 */
[----:B------:R-:W-:Y:S01]  /*2780*/  HMMA.16816.F32 R56, R8, R62, R48 ;  /* 0x0000003e0838723c */ /* 0x000fe20000001830 */
[----:B------:R-:W-:Y:S03]  /*2790*/  LDSM.16.M88.4 R60, [R226+0x2000] ;  /* 0x00200000e23c783b */ /* 0x000fe60000000200 */
[----:B------:R2:W4:Y:S02]  /*27a0*/  MUFU.TANH R128, R2 ;  /* 0x0000000200807308 */ /* 0x0005240000002400 */
[----:B------:R-:W-:Y:S01]  /*27b0*/  HMMA.16816.F32 R48, R12, R86, R36 ;  /* 0x000000560c30723c */ /* 0x000fe20000001824 */
[----:B------:R-:W3:Y:S05]  /*27c0*/  LDSM.16.M88.4 R84, [R227+0x2800] ;  /* 0x00280000e354783b */ /* 0x000eea0000000200 */
[----:B------:R-:W-:Y:S01]  /*27d0*/  HMMA.16816.F32 R36, R16, R70, R44 ;  /* 0x000000461024723c */ /* 0x000fe2000000182c */
[----:B------:R-:W-:Y:S01]  /*27e0*/  LDSM.16.M88.4 R68, [R227+0x3000] ;  /* 0x00300000e344783b */ /* 0x000fe20000000200 */
[----:B--2---:R-:W-:-:S04]  /*27f0*/  FMUL.FTZ R2, R28, UR4 ;  /* 0x000000041c027c20 */ /* 0x004fc80008410000 */
[----:B------:R2:W4:-:S12]  /*2800*/  MUFU.TANH R99, R2 ;  /* 0x0000000200637308 */ /* 0x0005180000002400 */
[----:B-1----:R-:W-:Y:S01]  /*2810*/  HMMA.16816.F32 R48, R8, R74, R48 ;  /* 0x0000004a0830723c */ /* 0x002fe20000001830 */
[----:B--2---:R-:W-:-:S04]  /*2820*/  FMUL.FTZ R2, R29, UR4 ;  /* 0x000000041d027c20 */ /* 0x004fc80008410000 */
[----:B------:R1:W-:Y:S01]  /*2830*/  MUFU.TANH R97, R2 ;  /* 0x0000000200617308 */ /* 0x0003e20000002400 */
[----:B---3--:R-:W-:Y:S06]  /*2840*/  HMMA.16816.F32 R44, R16, R84, R40 ;  /* 0x00000054102c723c */ /* 0x008fec0000001828 */
[----:B------:R-:W-:Y:S01]  /*2850*/  HMMA.16816.F32 R40, R12, R66, R36 ;  /* 0x000000420c28723c */ /* 0x000fe20000001824 */
[----:B-1----:R-:W-:-:S04]  /*2860*/  FMUL.FTZ R2, R30, UR4 ;  /* 0x000000041e027c20 */ /* 0x002fc80008410000 */
[----:B------:R1:W2:Y:S02]  /*2870*/  MUFU.TANH R137, R2 ;  /* 0x0000000200897308 */ /* 0x0002a40000002400 */
[----:B-1----:R-:W-:Y:S02]  /*2880*/  FMUL.FTZ R2, R31, UR4 ;  /* 0x000000041f027c20 */ /* 0x002fe40008410000 */
[----:B------:R-:W-:Y:S01]  /*2890*/  HMMA.16816.F32 R28, R8, R72, R32 ;  /* 0x00000048081c723c */ /* 0x000fe20000001820 */
[----:B------:R-:W1:Y:S03]  /*28a0*/  LDSM.16.M88.4 R72, [R229+0x2800] ;  /* 0x00280000e548783b */ /* 0x000e660000000200 */
[----:B------:R3:W2:Y:S02]  /*28b0*/  MUFU.TANH R132, R2 ;  /* 0x0000000200847308 */ /* 0x0006a40000002400 */
[----:B------:R-:W-:Y:S01]  /*28c0*/  HMMA.16816.F32 R32, R12, R64, R52 ;  /* 0x000000400c20723c */ /* 0x000fe20000001834 */
[----:B------:R-:W4:Y:S04]  /*28d0*/  LDSM.16.M88.4 R52, [R24+0x5000] ;  /* 0x005000001834783b */ /* 0x000f280000000200 */
[----:B------:R-:W-:Y:S01]  /*28e0*/  LDSM.16.M88.4 R64, [R226+0x3000] ;  /* 0x00300000e240783b */ /* 0x000fe20000000200 */
[----:B---3--:R-:W-:-:S04]  /*28f0*/  FMUL.FTZ R2, R56, UR4 ;  /* 0x0000000438027c20 */ /* 0x008fc80008410000 */
[----:B------:R3:W2:-:S14]  /*2900*/  MUFU.TANH R93, R2 ;  /* 0x00000002005d7308 */ /* 0x00069c0000002400 */
[----:B------:R-:W-:Y:S01]  /*2910*/  HMMA.16816.F32 R32, R8, R60, R32 ;  /* 0x0000003c0820723c */ /* 0x000fe20000001820 */
[----:B---3--:R-:W-:-:S05]  /*2920*/  FMUL.FTZ R2, R57, UR4 ;  /* 0x0000000439027c20 */ /* 0x008fca0008410000 */
[----:B-1----:R-:W-:Y:S01]  /*2930*/  HMMA.16816.F32 R44, R12, R72, R44 ;  /* 0x000000480c2c723c */ /* 0x002fe2000000182c */
[----:B------:R1:W-:Y:S05]  /*2940*/  MUFU.TANH R92, R2 ;  /* 0x00000002005c7308 */ /* 0x0003ea0000002400 */
[----:B----4-:R-:W-:Y:S01]  /*2950*/  HMMA.16816.F32 R36, R20, R52, RZ ;  /* 0x000000341424723c */ /* 0x010fe200000018ff */
[----:B-1----:R-:W-:-:S04]  /*2960*/  FMUL.FTZ R2, R58, UR4 ;  /* 0x000000043a027c20 */ /* 0x002fc80008410000 */
[----:B------:R1:W3:Y:S02]  /*2970*/  MUFU.TANH R131, R2 ;  /* 0x0000000200837308 */ /* 0x0002e40000002400 */
[----:B-1----:R-:W-:Y:S02]  /*2980*/  FMUL.FTZ R2, R59, UR4 ;  /* 0x000000043b027c20 */ /* 0x002fe40008410000 */
[----:B------:R-:W-:Y:S04]  /*2990*/  LDSM.16.M88.4 R56, [R227+0x3800] ;  /* 0x00380000e338783b */ /* 0x000fe80000000200 */
[----:B------:R1:W4:Y:S02]  /*29a0*/  MUFU.TANH R136, R2 ;  /* 0x0000000200887308 */ /* 0x0003240000002400 */
[----:B-1----:R-:W-:-:S06]  /*29b0*/  FMUL.FTZ R2, R28, UR4 ;  /* 0x000000041c027c20 */ /* 0x002fcc0008410000 */
[----:B------:R1:W4:Y:S02]  /*29c0*/  MUFU.TANH R91, R2 ;  /* 0x00000002005b7308 */ /* 0x0003240000002400 */
[----:B-1----:R-:W-:-:S06]  /*29d0*/  FMUL.FTZ R2, R29, UR4 ;  /* 0x000000041d027c20 */ /* 0x002fcc0008410000 */
[----:B------:R1:W-:Y:S02]  /*29e0*/  MUFU.TANH R90, R2 ;  /* 0x00000002005a7308 */ /* 0x0003e40000002400 */
[----:B-1----:R-:W-:-:S06]  /*29f0*/  FMUL.FTZ R2, R30, UR4 ;  /* 0x000000041e027c20 */ /* 0x002fcc0008410000 */
[----:B------:R1:W4:Y:S02]  /*2a00*/  MUFU.TANH R142, R2 ;  /* 0x00000002008e7308 */ /* 0x0003240000002400 */
[----:B-1----:R-:W-:Y:S02]  /*2a10*/  FMUL.FTZ R2, R31, UR4 ;  /* 0x000000041f027c20 */ /* 0x002fe40008410000 */
[----:B------:R-:W-:Y:S01]  /*2a20*/  HMMA.16816.F32 R28, R20, R78, RZ ;  /* 0x0000004e141c723c */ /* 0x000fe200000018ff */
[----:B------:R-:W1:Y:S03]  /*2a30*/  LDSM.16.M88.4 R76, [R24+0x5800] ;  /* 0x00580000184c783b */ /* 0x000e660000000200 */
[----:B------:R2:W4:Y:S02]  /*2a40*/  MUFU.TANH R140, R2 ;  /* 0x00000002008c7308 */ /* 0x0005240000002400 */
[----:B--2---:R-:W-:-:S06]  /*2a50*/  FMUL.FTZ R2, R48, UR4 ;  /* 0x0000000430027c20 */ /* 0x004fcc0008410000 */
[----:B------:R2:W4:-:S12]  /*2a60*/  MUFU.TANH R96, R2 ;  /* 0x0000000200607308 */ /* 0x0005180000002400 */
[----:B------:R-:W-:Y:S01]  /*2a70*/  HMMA.16816.F32 R28, R16, R86, R28 ;  /* 0x00000056101c723c */ /* 0x000fe2000000181c */
[----:B--2---:R-:W-:-:S04]  /*2a80*/  FMUL.FTZ R2, R49, UR4 ;  /* 0x0000000431027c20 */ /* 0x004fc80008410000 */
[----:B------:R2:W-:-:S15]  /*2a90*/  MUFU.TANH R100, R2 ;  /* 0x0000000200647308 */ /* 0x0005de0000002400 */
[----:B------:R-:W-:-:S04]  /*2aa0*/  NOP ;  /* 0x0000000000007918 */ /* 0x000fc80000000000 */
[----:B------:R-:W-:Y:S01]  /*2ab0*/  HMMA.16816.F32 R28, R12, R74, R28 ;  /* 0x0000004a0c1c723c */ /* 0x000fe2000000181c */
[----:B------:R-:W-:Y:S01]  /*2ac0*/  LDSM.16.M88.4 R72, [R226+0x4000] ;  /* 0x00400000e248783b */ /* 0x000fe20000000200 */
[----:B--2---:R-:W-:-:S04]  /*2ad0*/  FMUL.FTZ R2, R50, UR4 ;  /* 0x0000000432027c20 */ /* 0x004fc80008410000 */
[----:B------:R2:W4:Y:S02]  /*2ae0*/  MUFU.TANH R139, R2 ;  /* 0x00000002008b7308 */ /* 0x0005240000002400 */
[----:B--2---:R-:W-:Y:S02]  /*2af0*/  FMUL.FTZ R2, R51, UR4 ;  /* 0x0000000433027c20 */ /* 0x004fe40008410000 */
[----:B------:R-:W-:Y:S01]  /*2b00*/  HMMA.16816.F32 R48, R8, R62, R40 ;  /* 0x0000003e0830723c */ /* 0x000fe20000001828 */
[----:B------:R-:W2:Y:S03]  /*2b10*/  LDSM.16.M88.4 R60, [R229+0x3000] ;  /* 0x00300000e53c783b */ /* 0x000ea60000000200 */
[----:B------:R3:W4:Y:S02]  /*2b20*/  MUFU.TANH R138, R2 ;  /* 0x00000002008a7308 */ /* 0x0007240000002400 */
[----:B------:R-:W-:Y:S06]  /*2b30*/  HMMA.16816.F32 R40, R16, R68, R36 ;  /* 0x000000441028723c */ /* 0x000fec0000001824 */
[----:B------:R-:W-:Y:S06]  /*2b40*/  HMMA.16816.F32 R36, R20, R54, RZ ;  /* 0x000000361424723c */ /* 0x000fec00000018ff */
[----:B------:R-:W-:Y:S01]  /*2b50*/  HMMA.16816.F32 R52, R8, R80, R44 ;  /* 0x000000500834723c */ /* 0x000fe2000000182c */
[----:B---3--:R-:W-:-:S04]  /*2b60*/  FMUL.FTZ R2, R32, UR4 ;  /* 0x0000000420027c20 */ /* 0x008fc80008410000 */
[----:B------:R3:W4:Y:S01]  /*2b70*/  MUFU.TANH R84, R2 ;  /* 0x0000000200547308 */ /* 0x0007220000002400 */
[----:B------:R-:W-:Y:S01]  /*2b80*/  FMUL.FTZ R50, R50, UR4 ;  /* 0x0000000432327c20 */ /* 0x000fe20008410000 */
[----:B------:R-:W-:Y:S01]  /*2b90*/  FMUL.FTZ R51, R51, UR4 ;  /* 0x0000000433337c20 */ /* 0x000fe20008410000 */
[----:B-1----:R-:W-:Y:S05]  /*2ba0*/  HMMA.16816.F32 R44, R20, R76, RZ ;  /* 0x0000004c142c723c */ /* 0x002fea00000018ff */
[----:B------:R-:W-:Y:S05]  /*2bb0*/  MUFU.TANH R149, R50 ;  /* 0x0000003200957308 */ /* 0x000fea0000002400 */
[----:B------:R-:W-:Y:S01]  /*2bc0*/  HMMA.16816.F32 R36, R16, R70, R36 ;  /* 0x000000461024723c */ /* 0x000fe20000001824 */
[----:B------:R-:W1:Y:S02]  /*2bd0*/  LDSM.16.M88.4 R68, [R229+0x3800] ;  /* 0x00380000e544783b */ /* 0x000e640000000200 */
[----:B------:R-:W-:Y:S01]  /*2be0*/  MUFU.TANH R148, R51 ;  /* 0x0000003300947308 */ /* 0x000fe20000002400 */
[----:B---3--:R-:W-:-:S02]  /*2bf0*/  FMUL.FTZ R2, R33, UR4 ;  /* 0x0000000421027c20 */ /* 0x008fc40008410000 */
[----:B------:R-:W-:Y:S01]  /*2c00*/  FMUL.FTZ R52, R52, UR4 ;  /* 0x0000000434347c20 */ /* 0x000fe20008410000 */
[----:B------:R-:W-:-:S04]  /*2c10*/  FMUL.FTZ R53, R53, UR4 ;  /* 0x0000000435357c20 */ /* 0x000fc80008410000 */
[----:B------:R3:W-:Y:S03]  /*2c20*/  MUFU.TANH R85, R2 ;  /* 0x0000000200557308 */ /* 0x0007e60000002400 */
[----:B------:R-:W-:Y:S05]  /*2c30*/  HMMA.16816.F32 R44, R16, R56, R44 ;  /* 0x00000038102c723c */ /* 0x000fea000000182c */
[----:B------:R-:W-:Y:S05]  /*2c40*/  MUFU.TANH R94, R52 ;  /* 0x00000034005e7308 */ /* 0x000fea0000002400 */
[----:B--2---:R-:W-:Y:S03]  /*2c50*/  HMMA.16816.F32 R36, R12, R62, R36 ;  /* 0x0000003e0c24723c */ /* 0x004fe60000001824 */
[----:B------:R-:W-:Y:S01]  /*2c60*/  MUFU.TANH R98, R53 ;  /* 0x0000003500627308 */ /* 0x000fe20000002400 */
[----:B---3--:R-:W-:-:S07]  /*2c70*/  FMUL.FTZ R2, R34, UR4 ;  /* 0x0000000422027c20 */ /* 0x008fce0008410000 */
[----:B------:R2:W3:Y:S02]  /*2c80*/  MUFU.TANH R150, R2 ;  /* 0x0000000200967308 */ /* 0x0004e40000002400 */
[----:B--2---:R-:W-:Y:S02]  /*2c90*/  FMUL.FTZ R2, R35, UR4 ;  /* 0x0000000423027c20 */ /* 0x004fe40008410000 */
[----:B------:R-:W-:Y:S01]  /*2ca0*/  HMMA.16816.F32 R32, R12, R60, R40 ;  /* 0x0000003c0c20723c */ /* 0x000fe20000001828 */
[----:B------:R-:W-:Y:S03]  /*2cb0*/  LDSM.16.M88.4 R60, [R226+0x3800] ;  /* 0x00380000e23c783b */ /* 0x000fe60000000200 */
[----:B------:R2:W3:Y:S02]  /*2cc0*/  MUFU.TANH R147, R2 ;  /* 0x0000000200937308 */ /* 0x0004e40000002400 */
[----:B--2---:R-:W-:-:S06]  /*2cd0*/  FMUL.FTZ R2, R48, UR4 ;  /* 0x0000000430027c20 */ /* 0x004fcc0008410000 */
[----:B------:R2:W-:-:S12]  /*2ce0*/  MUFU.TANH R87, R2 ;  /* 0x0000000200577308 */ /* 0x0005d80000002400 */
[----:B------:R-:W-:Y:S01]  /*2cf0*/  HMMA.16816.F32 R40, R8, R64, R32 ;  /* 0x000000400828723c */ /* 0x000fe20000001820 */
[----:B--2---:R-:W-:-:S05]  /*2d00*/  FMUL.FTZ R2, R49, UR4 ;  /* 0x0000000431027c20 */ /* 0x004fca0008410000 */
[----:B------:R-:W-:Y:S01]  /*2d10*/  HMMA.16816.F32 R48, R8, R82, R28 ;  /* 0x000000520830723c */ /* 0x000fe2000000181c */
[----:B------:R2:W-:Y:S05]  /*2d20*/  MUFU.TANH R95, R2 ;  /* 0x00000002005f7308 */ /* 0x0005ea0000002400 */
[----:B------:R-:W-:Y:S01]  /*2d30*/  HMMA.16816.F32 R28, R20, R78, RZ ;  /* 0x0000004e141c723c */ /* 0x000fe200000018ff */
[----:B------:R-:W4:Y:S01]  /*2d40*/  LDSM.16.M88.4 R76, [R24+0x6000] ;  /* 0x00600000184c783b */ /* 0x000f220000000200 */
[----:B--2---:R-:W-:-:S04]  /*2d50*/  FMUL.FTZ R2, R54, UR4 ;  /* 0x0000000436027c20 */ /* 0x004fc80008410000 */
[----:B------:R2:W3:-:S15]  /*2d60*/  MUFU.TANH R155, R2 ;  /* 0x00000002009b7308 */ /* 0x0004de0000002400 */
[----:B------:R-:W-:-:S03]  /*2d70*/  NOP ;  /* 0x0000000000007918 */ /* 0x000fc60000000000 */
[----:B------:R-:W-:Y:S01]  /*2d80*/  HMMA.16816.F32 R32, R16, R58, R28 ;  /* 0x0000003a1020723c */ /* 0x000fe2000000181c */
[----:B------:R-:W3:Y:S05]  /*2d90*/  LDSM.16.M88.4 R56, [R227+0x4000] ;  /* 0x00400000e338783b */ /* 0x000eea0000000200 */
[----:B-1----:R-:W-:Y:S01]  /*2da0*/  HMMA.16816.F32 R28, R12, R68, R44 ;  /* 0x000000440c1c723c */ /* 0x002fe2000000182c */
[----:B--2---:R-:W-:-:S05]  /*2db0*/  FMUL.FTZ R2, R55, UR4 ;  /* 0x0000000437027c20 */ /* 0x004fca0008410000 */
[----:B------:R-:W-:Y:S01]  /*2dc0*/  HMMA.16816.F32 R52, R8, R66, R36 ;  /* 0x000000420834723c */ /* 0x000fe20000001824 */
[----:B------:R-:W1:Y:S01]  /*2dd0*/  LDSM.16.M88.4 R64, [R229+0x4000] ;  /* 0x00400000e540783b */ /* 0x000e620000000200 */
[----:B------:R2:W1:Y:S04]  /*2de0*/  MUFU.TANH R158, R2 ;  /* 0x00000002009e7308 */ /* 0x0004680000002400 */
[----:B----4-:R-:W-:Y:S06]  /*2df0*/  HMMA.16816.F32 R36, R20, R76, RZ ;  /* 0x0000004c1424723c */ /* 0x010fec00000018ff */
[----:B------:R-:W-:Y:S01]  /*2e00*/  HMMA.16816.F32 R44, R12, R70, R32 ;  /* 0x000000460c2c723c */ /* 0x000fe20000001820 */
[----:B------:R-:W-:Y:S05]  /*2e10*/  LDSM.16.M88.4 R68, [R24+0x7000] ;  /* 0x007000001844783b */ /* 0x000fea0000000200 */
[----:B------:R-:W-:Y:S01]  /*2e20*/  HMMA.16816.F32 R32, R20, R78, RZ ;  /* 0x0000004e1420723c */ /* 0x000fe200000018ff */
[----:B--2---:R-:W-:Y:S01]  /*2e30*/  FMUL.FTZ R2, R48, UR4 ;  /* 0x0000000430027c20 */ /* 0x004fe20008410000 */
[----:B------:R-:W-:Y:S03]  /*2e40*/  LDSM.16.M88.4 R76, [R229+0x4800] ;  /* 0x00480000e54c783b */ /* 0x000fe60000000200 */
[----:B------:R2:W4:Y:S02]  /*2e50*/  MUFU.TANH R105, R2 ;  /* 0x0000000200697308 */ /* 0x0005240000002400 */
[----:B--2---:R-:W-:-:S15]  /*2e60*/  FMUL.FTZ R2, R49, UR4 ;  /* 0x0000000431027c20 */ /* 0x004fde0008410000 */
[----:B------:R-:W-:-:S02]  /*2e70*/  NOP ;  /* 0x0000000000007918 */ /* 0x000fc40000000000 */
[----:B---3--:R-:W-:Y:S01]  /*2e80*/  HMMA.16816.F32 R32, R16, R58, R32 ;  /* 0x0000003a1020723c */ /* 0x008fe20000001820 */
[----:B------:R2:W-:Y:S02]  /*2e90*/  MUFU.TANH R106, R2 ;  /* 0x00000002006a7308 */ /* 0x0005e40000002400 */
[----:B--2---:R-:W-:-:S06]  /*2ea0*/  FMUL.FTZ R2, R50, UR4 ;  /* 0x0000000432027c20 */ /* 0x004fcc0008410000 */
[----:B------:R2:W3:-:S15]  /*2eb0*/  MUFU.TANH R157, R2 ;  /* 0x00000002009d7308 */ /* 0x0004de0000002400 */
[----:B-1----:R-:W-:Y:S01]  /*2ec0*/  HMMA.16816.F32 R32, R12, R66, R32 ;  /* 0x000000420c20723c */ /* 0x002fe20000001820 */
[----:B--2---:R-:W-:Y:S02]  /*2ed0*/  FMUL.FTZ R2, R51, UR4 ;  /* 0x0000000433027c20 */ /* 0x004fe40008410000 */
[----:B------:R-:W1:Y:S02]  /*2ee0*/  LDSM.16.M88.4 R48, [R24+0x6800] ;  /* 0x006800001830783b */ /* 0x000e640000000200 */
[----:B------:R2:W-:Y:S02]  /*2ef0*/  MUFU.TANH R156, R2 ;  /* 0x00000002009c7308 */ /* 0x0005e40000002400 */
[----:B--2---:R-:W-:-:S06]  /*2f00*/  FMUL.FTZ R2, R40, UR4 ;  /* 0x0000000428027c20 */ /* 0x004fcc0008410000 */
[----:B------:R2:W3:Y:S02]  /*2f10*/  MUFU.TANH R110, R2 ;  /* 0x00000002006e7308 */ /* 0x0004e40000002400 */
[----:B--2---:R-:W-:-:S06]  /*2f20*/  FMUL.FTZ R2, R41, UR4 ;  /* 0x0000000429027c20 */ /* 0x004fcc0008410000 */
[----:B------:R2:W-:Y:S02]  /*2f30*/  MUFU.TANH R120, R2 ;  /* 0x0000000200787308 */ /* 0x0005e40000002400 */
[----:B--2---:R-:W-:-:S06]  /*2f40*/  FMUL.FTZ R2, R42, UR4 ;  /* 0x000000042a027c20 */ /* 0x004fcc0008410000 */
[----:B------:R2:W3:Y:S02]  /*2f50*/  MUFU.TANH R165, R2 ;  /* 0x0000000200a57308 */ /* 0x0004e40000002400 */
[----:B--2---:R-:W-:Y:S02]  /*2f60*/  FMUL.FTZ R2, R43, UR4 ;  /* 0x000000042b027c20 */ /* 0x004fe40008410000 */
[----:B------:R-:W-:Y:S04]  /*2f70*/  HMMA.16816.F32 R40, R8, R60, R28 ;  /* 0x0000003c0828723c */ /* 0x000fe8000000181c */
[----:B------:R2:W3:Y:S02]  /*2f80*/  MUFU.TANH R164, R2 ;  /* 0x0000000200a47308 */ /* 0x0004e40000002400 */
[----:B------:R-:W-:Y:S06]  /*2f90*/  HMMA.16816.F32 R28, R16, R56, R36 ;  /* 0x00000038101c723c */ /* 0x000fec0000001824 */
[----:B-1----:R-:W-:Y:S01]  /*2fa0*/  HMMA.16816.F32 R36, R20, R48, RZ ;  /* 0x000000301424723c */ /* 0x002fe200000018ff */
[----:B--2---:R-:W-:-:S04]  /*2fb0*/  FMUL.FTZ R2, R52, UR4 ;  /* 0x0000000434027c20 */ /* 0x004fc80008410000 */
[----:B------:R1:W2:-:S13]  /*2fc0*/  MUFU.TANH R119, R2 ;  /* 0x0000000200777308 */ /* 0x00029a0000002400 */
[----:B------:R-:W-:Y:S01]  /*2fd0*/  HMMA.16816.F32 R28, R12, R64, R28 ;  /* 0x000000400c1c723c */ /* 0x000fe2000000181c */
[----:B------:R-:W-:Y:S01]  /*2fe0*/  LDSM.16.M88.4 R64, [R227+0x5000] ;  /* 0x00500000e340783b */ /* 0x000fe20000000200 */
[----:B-1----:R-:W-:-:S04]  /*2ff0*/  FMUL.FTZ R2, R53, UR4 ;  /* 0x0000000435027c20 */ /* 0x002fc80008410000 */
[----:B------:R1:W-:-:S15]  /*3000*/  MUFU.TANH R122, R2 ;  /* 0x00000002007a7308 */ /* 0x0003de0000002400 */
[----:B------:R-:W-:-:S03]  /*3010*/  NOP ;  /* 0x0000000000007918 */ /* 0x000fc60000000000 */
[----:B------:R-:W-:Y:S01]  /*3020*/  HMMA.16816.F32 R56, R8, R72, R28 ;  /* 0x000000480838723c */ /* 0x000fe2000000181c */
[----:B-1----:R-:W-:-:S04]  /*3030*/  FMUL.FTZ R2, R54, UR4 ;  /* 0x0000000436027c20 */ /* 0x002fc80008410000 */
[----:B------:R1:W2:-:S15]  /*3040*/  MUFU.TANH R162, R2 ;  /* 0x0000000200a27308 */ /* 0x00029e0000002400 */
[----:B------:R-:W-:-:S04]  /*3050*/  NOP ;  /* 0x0000000000007918 */ /* 0x000fc80000000000 */
[----:B------:R-:W-:Y:S01]  /*3060*/  FMUL.FTZ R7, R58, UR4 ;  /* 0x000000043a077c20 */ /* 0x000fe20008410000 */
[----:B------:R-:W-:Y:S01]  /*3070*/  FMUL.FTZ R25, R59, UR4 ;  /* 0x000000043b197c20 */ /* 0x000fe20008410000 */
[----:B-1----:R-:W-:Y:S02]  /*3080*/  FMUL.FTZ R2, R55, UR4 ;  /* 0x0000000437027c20 */ /* 0x002fe40008410000 */
[----:B------:R-:W-:Y:S01]  /*3090*/  MUFU.TANH R143, R7 ;  /* 0x00000007008f7308 */ /* 0x000fe20000002400 */
[----:B------:R-:W-:Y:S01]  /*30a0*/  HMMA.16816.F32 R52, R8, R62, R44 ;  /* 0x0000003e0834723c */ /* 0x000fe2000000182c */
[----:B------:R-:W1:Y:S04]  /*30b0*/  LDSM.16.M88.4 R44, [R227+0x4800] ;  /* 0x00480000e32c783b */ /* 0x000e680000000200 */
[----:B------:R-:W4:Y:S02]  /*30c0*/  LDSM.16.M88.4 R60, [R226+0x4800] ;  /* 0x00480000e23c783b */ /* 0x000f240000000200 */
[----:B------:R3:W2:Y:S08]  /*30d0*/  MUFU.TANH R163, R2 ;  /* 0x0000000200a37308 */ /* 0x0006b00000002400 */
[----:B------:R-:W-:Y:S01]  /*30e0*/  MUFU.TANH R151, R25 ;  /* 0x0000001900977308 */ /* 0x000fe20000002400 */
[----:B---3--:R-:W-:-:S08]  /*30f0*/  FMUL.FTZ R2, R40, UR4 ;  /* 0x0000000428027c20 */ /* 0x008fd00008410000 */
[----:B------:R-:W-:Y:S01]  /*3100*/  FMUL.FTZ R3, R54, UR4 ;  /* 0x0000000436037c20 */ /* 0x000fe20008410000 */
[----:B------:R3:W2:Y:S08]  /*3110*/  MUFU.TANH R130, R2 ;  /* 0x0000000200827308 */ /* 0x0006b00000002400 */
[----:B------:R2:W-:Y:S01]  /*3120*/  MUFU.TANH R167, R3 ;  /* 0x0000000300a77308 */ /* 0x0005e20000002400 */
[----:B-1----:R-:W-:Y:S01]  /*3130*/  HMMA.16816.F32 R28, R16, R44, R36 ;  /* 0x0000002c101c723c */ /* 0x002fe20000001824 */
[----:B---3--:R-:W-:-:S05]  /*3140*/  FMUL.FTZ R2, R41, UR4 ;  /* 0x0000000429027c20 */ /* 0x008fca0008410000 */
[----:B------:R-:W-:Y:S01]  /*3150*/  HMMA.16816.F32 R36, R20, R68, RZ ;  /* 0x000000441424723c */ /* 0x000fe200000018ff */
[----:B------:R1:W-:Y:S01]  /*3160*/  MUFU.TANH R129, R2 ;  /* 0x0000000200817308 */ /* 0x0003e20000002400 */
[----:B--2---:R-:W-:-:S07]  /*3170*/  FMUL.FTZ R3, R55, UR4 ;  /* 0x0000000437037c20 */ /* 0x004fce0008410000 */
[----:B------:R2:W-:Y:S09]  /*3180*/  MUFU.TANH R169, R3 ;  /* 0x0000000300a97308 */ /* 0x0005f20000002400 */
[----:B------:R-:W-:Y:S01]  /*3190*/  HMMA.16816.F32 R28, R12, R76, R28 ;  /* 0x0000004c0c1c723c */ /* 0x000fe2000000181c */
[----:B-1----:R-:W-:-:S04]  /*31a0*/  FMUL.FTZ R2, R42, UR4 ;  /* 0x000000042a027c20 */ /* 0x002fc80008410000 */
[----:B------:R1:W3:Y:S01]  /*31b0*/  MUFU.TANH R170, R2 ;  /* 0x0000000200aa7308 */ /* 0x0002e20000002400 */
[----:B--2---:R-:W-:Y:S02]  /*31c0*/  IMAD R3, R88, 0x10, R108 ;  /* 0x0000001058037824 */ /* 0x004fe400078e026c */
[----:B-1----:R-:W-:Y:S02]  /*31d0*/  FMUL.FTZ R2, R43, UR4 ;  /* 0x000000042b027c20 */ /* 0x002fe40008410000 */
[----:B------:R-:W-:Y:S03]  /*31e0*/  HMMA.16816.F32 R40, R20, R50, RZ ;  /* 0x000000321428723c */ /* 0x000fe600000018ff */
[----:B------:R1:W2:Y:S03]  /*31f0*/  MUFU.TANH R168, R2 ;  /* 0x0000000200a87308 */ /* 0x0002a60000002400 */
[----:B------:R-:W-:Y:S08]  /*3200*/  HMMA.16816.F32 R48, R16, R64, R36 ;  /* 0x000000401030723c */ /* 0x000ff00000001824 */
[----:B----4-:R-:W-:Y:S01]  /*3210*/  HMMA.16816.F32 R36, R8, R60, R28 ;  /* 0x0000003c0824723c */ /* 0x010fe2000000181c */
[----:B-1----:R-:W-:-:S04]  /*3220*/  FMUL.FTZ R2, R52, UR4 ;  /* 0x0000000434027c20 */ /* 0x002fc80008410000 */
[----:B------:R1:W4:Y:S05]  /*3230*/  MUFU.TANH R133, R2 ;  /* 0x0000000200857308 */ /* 0x00032a0000002400 */
[----:B------:R-:W-:Y:S06]  /*3240*/  HMMA.16816.F32 R44, R16, R46, R40 ;  /* 0x0000002e102c723c */ /* 0x000fec0000001828 */
[----:B------:R-:W-:Y:S01]  /*3250*/  HMMA.16816.F32 R40, R8, R74, R32 ;  /* 0x0000004a0828723c */ /* 0x000fe20000001820 */
[----:B------:R-:W-:Y:S05]  /*3260*/  LDSM.16.M88.4 R72, [R24+0x8000] ;  /* 0x008000001848783b */ /* 0x000fea0000000200 */
[----:B------:R-:W-:Y:S01]  /*3270*/  HMMA.16816.F32 R32, R20, R70, RZ ;  /* 0x000000461420723c */ /* 0x000fe200000018ff */
[----:B------:R-:W3:Y:S01]  /*3280*/  LDSM.16.M88.4 R68, [R24+0x7800] ;  /* 0x007800001844783b */ /* 0x000ee20000000200 */
[----:B------:R-:W-:Y:S01]  /*3290*/  FMUL.FTZ R36, R36, UR4 ;  /* 0x0000000424247c20 */ /* 0x000fe20008410000 */
[----:B------:R-:W-:Y:S01]  /*32a0*/  FMUL.FTZ R37, R37, UR4 ;  /* 0x0000000425257c20 */ /* 0x000fe20008410000 */
[----:B-1----:R-:W-:Y:S01]  /*32b0*/  FMUL.FTZ R2, R53, UR4 ;  /* 0x0000000435027c20 */ /* 0x002fe20008410000 */
[----:B------:R-:W-:Y:S01]  /*32c0*/  FMUL.FTZ R38, R38, UR4 ;  /* 0x0000000426267c20 */ /* 0x000fe20008410000 */
[----:B------:R-:W-:Y:S01]  /*32d0*/  LDSM.16.M88.4 R52, [R226+0x5000] ;  /* 0x00500000e234783b */ /* 0x000fe20000000200 */
[----:B------:R-:W-:Y:S01]  /*32e0*/  FMUL.FTZ R39, R39, UR4 ;  /* 0x0000000427277c20 */ /* 0x000fe20008410000 */
[----:B------:R1:W4:Y:S04]  /*32f0*/  MUFU.TANH R144, R2 ;  /* 0x0000000200907308 */ /* 0x0003280000002400 */
[----:B------:R-:W-:Y:S04]  /*3300*/  HMMA.16816.F32 R28, R12, R78, R44 ;  /* 0x0000004e0c1c723c */ /* 0x000fe8000000182c */
[----:B------:R-:W-:Y:S02]  /*3310*/  MUFU.TANH R153, R36 ;  /* 0x0000002400997308 */ /* 0x000fe40000002400 */
[----:B------:R-:W-:Y:S01]  /*3320*/  FMUL.FTZ R40, R40, UR4 ;  /* 0x0000000428287c20 */ /* 0x000fe20008410000 */
[----:B------:R-:W-:Y:S01]  /*3330*/  FMUL.FTZ R41, R41, UR4 ;  /* 0x0000000429297c20 */ /* 0x000fe20008410000 */
[----:B------:R-:W-:Y:S01]  /*3340*/  FMUL.FTZ R42, R42, UR4 ;  /* 0x000000042a2a7c20 */ /* 0x000fe20008410000 */
[----:B------:R-:W-:-:S03]  /*3350*/  FMUL.FTZ R43, R43, UR4 ;  /* 0x000000042b2b7c20 */ /* 0x000fc60008410000 */
[----:B------:R-:W-:Y:S01]  /*3360*/  HMMA.16816.F32 R44, R16, R66, R32 ;  /* 0x00000042102c723c */ /* 0x000fe20000001820 */
[----:B-1----:R-:W-:Y:S01]  /*3370*/  LOP3.LUT R2, R89, 0xffffffe0, RZ, 0xc0, !PT ;  /* 0xffffffe059027812 */ /* 0x002fe200078ec0ff */
[----:B------:R-:W-:Y:S01]  /*3380*/  IMAD.SHL.U32 R89, R244, 0x100, RZ ;  /* 0x00000100f4597824 */ /* 0x000fe200078e00ff */
[----:B------:R-:W1:Y:S01]  /*3390*/  LDSM.16.M88.4 R64, [R227+0x5800] ;  /* 0x00580000e340783b */ /* 0x000e620000000200 */
[----:B------:R-:W-:Y:S02]  /*33a0*/  MUFU.TANH R152, R40 ;  /* 0x0000002800987308 */ /* 0x000fe40000002400 */
[C---:B------:R-:W-:Y:S02]  /*33b0*/  IMAD.IADD R2, R102.reuse, 0x1, -R2 ;  /* 0x0000000166027824 */ /* 0x040fe400078e0a02 */
[----:B------:R-:W-:-:S03]  /*33c0*/  IMAD.SHL.U32 R102, R102, 0x2, RZ ;  /* 0x0000000266667824 */ /* 0x000fc600078e00ff */
[----:B------:R-:W-:Y:S01]  /*33d0*/  SHF.R.S32.HI R5, RZ, 0x1f, R2 ;  /* 0x0000001fff057819 */ /* 0x000fe20000011402 */
[----:B------:R-:W-:Y:S03]  /*33e0*/  MUFU.TANH R171, R41 ;  /* 0x0000002900ab7308 */ /* 0x000fe60000002400 */
[----:B------:R-:W-:Y:S01]  /*33f0*/  LEA.HI R2, R5, R2, RZ, 0x2 ;  /* 0x0000000205027211 */ /* 0x000fe200078f10ff */
[----:B------:R-:W-:Y:S01]  /*3400*/  FMUL.FTZ R5, R56, UR4 ;  /* 0x0000000438057c20 */ /* 0x000fe20008410000 */
[----:B---3--:R-:W-:Y:S02]  /*3410*/  HMMA.16816.F32 R32, R20, R68, RZ ;  /* 0x000000441420723c */ /* 0x008fe400000018ff */
[----:B------:R-:W-:Y:S01]  /*3420*/  SHF.R.S32.HI R2, RZ, 0x2, R2 ;  /* 0x00000002ff027819 */ /* 0x000fe20000011402 */
[----:B------:R3:W4:Y:S03]  /*3430*/  MUFU.TANH R141, R5 ;  /* 0x00000005008d7308 */ /* 0x0007260000002400 */
[----:B------:R-:W-:-:S04]  /*3440*/  IADD3 R2, R3, 0x1, R2 ;  /* 0x0000000103027810 */ /* 0x000fc80007ffe002 */
[----:B------:R-:W-:Y:S01]  /*3450*/  IADD3 R3, R27, -UR19, R2 ;  /* 0x800000131b037c10 */ /* 0x000fe2000fffe002 */
[----:B------:R-:W-:Y:S01]  /*3460*/  MUFU.TANH R26, R42 ;  /* 0x0000002a001a7308 */ /* 0x000fe20000002400 */
[----:B------:R-:W-:-:S03]  /*3470*/  LOP3.LUT R2, R89, 0x6, R102, 0xf8, !PT ;  /* 0x0000000659027812 */ /* 0x000fc600078ef866 */
[----:B------:R-:W-:Y:S02]  /*3480*/  VIADD R3, R3, UR18 ;  /* 0x0000001203037c36 */ /* 0x000fe40008000000 */
[C---:B------:R-:W-:Y:S02]  /*3490*/  VIADD R6, R2.reuse, 0xffffff00 ;  /* 0xffffff0002067836 */ /* 0x040fe40000000000 */
[----:B------:R-:W-:Y:S02]  /*34a0*/  VIADD R7, R2, 0xffffff01 ;  /* 0xffffff0102077836 */ /* 0x000fe40000000000 */
[----:B---3--:R-:W-:Y:S01]  /*34b0*/  FMUL.FTZ R5, R57, UR4 ;  /* 0x0000000439057c20 */ /* 0x008fe20008410000 */
[----:B------:R-:W-:Y:S01]  /*34c0*/  MUFU.TANH R166, R37 ;  /* 0x0000002500a67308 */ /* 0x000fe20000002400 */
[----:B------:R-:W3:Y:S01]  /*34d0*/  LDSM.16.M88.4 R56, [R229+0x5000] ;  /* 0x00500000e538783b */ /* 0x000ee20000000200 */
[----:B-1----:R-:W-:Y:S06]  /*34e0*/  HMMA.16816.F32 R32, R16, R64, R32 ;  /* 0x000000401020723c */ /* 0x002fec0000001820 */
[----:B------:R1:W4:Y:S08]  /*34f0*/  MUFU.TANH R172, R5 ;  /* 0x0000000500ac7308 */ /* 0x0003300000002400 */
[----:B------:R-:W-:Y:S08]  /*3500*/  MUFU.TANH R161, R38 ;  /* 0x0000002600a17308 */ /* 0x000ff00000002400 */
[----:B------:R-:W-:Y:S01]  /*3510*/  MUFU.TANH R160, R39 ;  /* 0x0000002700a07308 */ /* 0x000fe20000002400 */
[----:B-1----:R-:W-:-:S02]  /*3520*/  VIMNMX R5, R3, R27, PT ;  /* 0x0000001b03057248 */ /* 0x002fc40003fe0100 */
[----:B------:R-:W-:Y:S02]  /*3530*/  VIADDMNMX R3, R3, 0x8, R27, PT ;  /* 0x0000000803037846 */ /* 0x000fe4000380011b */
[C---:B------:R-:W-:Y:S02]  /*3540*/  ISETP.GE.AND P2, PT, R6.reuse, R5, PT ;  /* 0x000000050600720c */ /* 0x040fe40003f46270 */
[----:B------:R-:W-:Y:S01]  /*3550*/  ISETP.GE.AND P1, PT, R6, R3, PT ;  /* 0x000000030600720c */ /* 0x000fe20003f26270 */
[----:B------:R-:W-:Y:S01]  /*3560*/  VIADD R6, R2, 0xffffff08 ;  /* 0xffffff0802067836 */ /* 0x000fe20000000000 */
[----:B------:R1:W4:Y:S01]  /*3570*/  MUFU.TANH R27, R43 ;  /* 0x0000002b001b7308 */ /* 0x0003220000002400 */
[----:B------:R-:W-:Y:S02]  /*3580*/  FSEL R112, R112, -INF , !P2 ;  /* 0xff80000070707808 */ /* 0x000fe40005000000 */
[----:B------:R-:W-:Y:S02]  /*3590*/  FSEL R118, R118, -INF , !P1 ;  /* 0xff80000076767808 */ /* 0x000fe40004800000 */
[----:B------:R-:W-:-:S02]  /*35a0*/  ISETP.GE.AND P5, PT, R6, R5, PT ;  /* 0x000000050600720c */ /* 0x000fc40003fa6270 */
[----:B------:R-:W-:Y:S01]  /*35b0*/  ISETP.GE.AND P4, PT, R6, R3, PT ;  /* 0x000000030600720c */ /* 0x000fe20003f86270 */
[C---:B------:R-:W-:Y:S01]  /*35c0*/  VIADD R6, R2.reuse, 0xffffff09 ;  /* 0xffffff0902067836 */ /* 0x040fe20000000000 */
[C---:B------:R-:W-:Y:S01]  /*35d0*/  ISETP.GE.AND P0, PT, R7.reuse, R5, PT ;  /* 0x000000050700720c */ /* 0x040fe20003f06270 */
[----:B---3--:R-:W-:Y:S01]  /*35e0*/  HMMA.16816.F32 R48, R12, R56, R48 ;  /* 0x000000380c30723c */ /* 0x008fe20000001830 */
[----:B------:R-:W-:Y:S01]  /*35f0*/  ISETP.GE.AND P3, PT, R7, R3, PT ;  /* 0x000000030700720c */ /* 0x000fe20003f66270 */
[----:B------:R-:W-:Y:S01]  /*3600*/  VIADD R7, R2, 0xffffff20 ;  /* 0xffffff2002077836 */ /* 0x000fe20000000000 */
[C---:B------:R-:W-:Y:S02]  /*3610*/  ISETP.GE.AND P2, PT, R6.reuse, R5, PT ;  /* 0x000000050600720c */ /* 0x040fe40003f46270 */
[----:B------:R-:W-:Y:S01]  /*3620*/  ISETP.GE.AND P1, PT, R6, R3, PT ;  /* 0x000000030600720c */ /* 0x000fe20003f26270 */
[----:B------:R-:W-:Y:S01]  /*3630*/  VIADD R6, R2, 0xffffff10 ;  /* 0xffffff1002067836 */ /* 0x000fe20000000000 */
[----:B-1----:R-:W-:Y:S01]  /*3640*/  HMMA.16816.F32 R40, R8, R62, R28 ;  /* 0x0000003e0828723c */ /* 0x002fe2000000181c */
[----:B------:R-:W-:Y:S01]  /*3650*/  FSEL R109, R109, -INF , !P0 ;  /* 0xff8000006d6d7808 */ /* 0x000fe20004000000 */
[----:B------:R-:W-:Y:S01]  /*3660*/  LDSM.16.M88.4 R60, [R227+0x6000] ;  /* 0x00600000e33c783b */ /* 0x000fe20000000200 */
[----:B------:R-:W-:-:S02]  /*3670*/  FSEL R116, R116, -INF , !P3 ;  /* 0xff80000074747808 */ /* 0x000fc40005800000 */
[C---:B------:R-:W-:Y:S01]  /*3680*/  ISETP.GE.AND P0, PT, R6.reuse, R5, PT ;  /* 0x000000050600720c */ /* 0x040fe20003f06270 */
[----:B------:R-:W-:Y:S01]  /*3690*/  HMMA.16816.F32 R28, R12, R58, R44 ;  /* 0x0000003a0c1c723c */ /* 0x000fe2000000182c */
[----:B------:R-:W-:Y:S01]  /*36a0*/  ISETP.GE.AND P3, PT, R6, R3, PT ;  /* 0x000000030600720c */ /* 0x000fe20003f66270 */
[----:B------:R-:W-:Y:S01]  /*36b0*/  VIADD R6, R2, 0xffffff11 ;  /* 0xffffff1102067836 */ /* 0x000fe20000000000 */
[----:B------:R-:W1:Y:S01]  /*36c0*/  LDSM.16.M88.4 R56, [R229+0x5800] ;  /* 0x00580000e538783b */ /* 0x000e620000000200 */
[----:B------:R-:W-:Y:S02]  /*36d0*/  FSEL R113, R113, -INF , !P5 ;  /* 0xff80000071717808 */ /* 0x000fe40006800000 */
[----:B------:R-:W-:Y:S01]  /*36e0*/  FSEL R124, R124, -INF , !P4 ;  /* 0xff8000007c7c7808 */ /* 0x000fe20006000000 */
[----:B------:R-:W-:Y:S01]  /*36f0*/  HMMA.16816.F32 R36, R20, R72, RZ ;  /* 0x000000481424723c */ /* 0x000fe200000018ff */
        /* <DEDUP_REMOVED lines=8> */
[----:B------:R-:W-:Y:S01]  /*3780*/  FMUL.FTZ R7, R40, UR4 ;  /* 0x0000000428077c20 */ /* 0x000fe20008410000 */
[----:B------:R-:W-:Y:S02]  /*3790*/  FSEL R111, R111, -INF , !P2 ;  /* 0xff8000006f6f7808 */ /* 0x000fe40005000000 */
[----:B------:R-:W-:Y:S01]  /*37a0*/  FSEL R121, R121, -INF , !P1 ;  /* 0xff80000079797808 */ /* 0x000fe20004800000 */
[----:B------:R3:W4:Y:S01]  /*37b0*/  MUFU.TANH R154, R7 ;  /* 0x00000007009a7308 */ /* 0x0007220000002400 */
[C---:B------:R-:W-:Y:S01]  /*37c0*/  ISETP.GE.AND P2, PT, R6.reuse, R5, PT ;  /* 0x000000050600720c */ /* 0x040fe20003f46270 */
[----:B------:R-:W-:Y:S01]  /*37d0*/  HMMA.16816.F32 R52, R8, R54, R28 ;  /* 0x000000360834723c */ /* 0x000fe2000000181c */
[----:B------:R-:W-:Y:S01]  /*37e0*/  ISETP.GE.AND P1, PT, R6, R3, PT ;  /* 0x000000030600720c */ /* 0x000fe20003f26270 */
[----:B------:R-:W-:Y:S01]  /*37f0*/  VIADD R6, R2, 0xffffff19 ;  /* 0xffffff1902067836 */ /* 0x000fe20000000000 */
[----:B------:R-:W-:-:S02]  /*3800*/  FSEL R107, R107, -INF , !P0 ;  /* 0xff8000006b6b7808 */ /* 0x000fc40004000000 */
[----:B------:R-:W-:Y:S01]  /*3810*/  FSEL R126, R126, -INF , !P3 ;  /* 0xff8000007e7e7808 */ /* 0x000fe20005800000 */
[----:B------:R-:W-:Y:S01]  /*3820*/  HMMA.16816.F32 R28, R20, R70, RZ ;  /* 0x00000046141c723c */ /* 0x000fe200000018ff */
[C---:B------:R-:W-:Y:S01]  /*3830*/  ISETP.GE.AND P0, PT, R6.reuse, R5, PT ;  /* 0x000000050600720c */ /* 0x040fe20003f06270 */
[----:B------:R-:W2:Y:S01]  /*3840*/  LDSM.16.M88.4 R68, [R229+0x6000] ;  /* 0x00600000e544783b */ /* 0x000ea20000000200 */
[----:B------:R-:W-:Y:S01]  /*3850*/  ISETP.GE.AND P3, PT, R6, R3, PT ;  /* 0x000000030600720c */ /* 0x000fe20003f66270 */
[----:B------:R-:W-:Y:S01]  /*3860*/  VIADD R6, R2, 0xffffff21 ;  /* 0xffffff2102067836 */ /* 0x000fe20000000000 */
[----:B------:R-:W-:Y:S01]  /*3870*/  FSEL R103, R103, -INF , !P2 ;  /* 0xff80000067677808 */ /* 0x000fe20005000000 */
[----:B------:R-:W-:Y:S01]  /*3880*/  FMUL.FTZ R49, R49, UR4 ;  /* 0x0000000431317c20 */ /* 0x000fe20008410000 */
[----:B------:R-:W-:Y:S01]  /*3890*/  FSEL R125, R125, -INF , !P1 ;  /* 0xff8000007d7d7808 */ /* 0x000fe20004800000 */
[----:B------:R-:W-:Y:S01]  /*38a0*/  FMUL.FTZ R50, R50, UR4 ;  /* 0x0000000432327c20 */ /* 0x000fe20008410000 */
[----:B---3--:R-:W-:Y:S01]  /*38b0*/  FMUL.FTZ R7, R41, UR4 ;  /* 0x0000000429077c20 */ /* 0x008fe20008410000 */
[C---:B------:R-:W-:Y:S01]  /*38c0*/  ISETP.GE.AND P2, PT, R6.reuse, R5, PT ;  /* 0x000000050600720c */ /* 0x040fe20003f46270 */
[----:B------:R-:W-:Y:S01]  /*38d0*/  MUFU.TANH R135, R49 ;  /* 0x0000003100877308 */ /* 0x000fe20000002400 */
[----:B------:R-:W-:Y:S01]  /*38e0*/  ISETP.GE.AND P1, PT, R6, R3, PT ;  /* 0x000000030600720c */ /* 0x000fe20003f26270 */
[----:B------:R-:W-:Y:S01]  /*38f0*/  VIADD R6, R2, 0xffffff28 ;  /* 0xffffff2802067836 */ /* 0x000fe20000000000 */
[----:B------:R-:W-:Y:S01]  /*3900*/  FSEL R101, R101, -INF , !P0 ;  /* 0xff80000065657808 */ /* 0x000fe20004000000 */
[----:B-1----:R-:W-:Y:S01]  /*3910*/  HMMA.16816.F32 R32, R12, R56, R32 ;  /* 0x000000380c20723c */ /* 0x002fe20000001820 */
[----:B------:R-:W-:-:S02]  /*3920*/  FSEL R128, R128, -INF , !P3 ;  /* 0xff80000080807808 */ /* 0x000fc40005800000 */
[C---:B------:R-:W-:Y:S01]  /*3930*/  ISETP.GE.AND P0, PT, R6.reuse, R5, PT ;  /* 0x000000050600720c */ /* 0x040fe20003f06270 */
[----:B------:R1:W-:Y:S01]  /*3940*/  MUFU.TANH R159, R7 ;  /* 0x00000007009f7308 */ /* 0x0003e20000002400 */
[----:B------:R-:W-:Y:S01]  /*3950*/  ISETP.GE.AND P3, PT, R6, R3, PT ;  /* 0x000000030600720c */ /* 0x000fe20003f66270 */
[----:B------:R-:W-:Y:S01]  /*3960*/  VIADD R6, R2, 0xffffff29 ;  /* 0xffffff2902067836 */ /* 0x000fe20000000000 */
[----:B------:R-:W-:Y:S01]  /*3970*/  FSEL R99, R99, -INF , !P5 ;  /* 0xff80000063637808 */ /* 0x000fe20006800000 */
[C---:B------:R-:W-:Y:S01]  /*3980*/  HMMA.16816.F32 R36, R16.reuse, R60, R36 ;  /* 0x0000003c1024723c */ /* 0x040fe20000001824 */
[----:B------:R-:W-:Y:S01]  /*3990*/  FSEL R137, R137, -INF , !P4 ;  /* 0xff80000089897808 */ /* 0x000fe20006000000 */
[----:B------:R-:W-:Y:S01]  /*39a0*/  FMUL.FTZ R25, R55, UR4 ;  /* 0x0000000437197c20 */ /* 0x000fe20008410000 */
[C---:B------:R-:W-:Y:S01]  /*39b0*/  ISETP.GE.AND P5, PT, R6.reuse, R5, PT ;  /* 0x000000050600720c */ /* 0x040fe20003fa6270 */
[----:B------:R-:W-:Y:S01]  /*39c0*/  MUFU.TANH R127, R50 ;  /* 0x00000032007f7308 */ /* 0x000fe20000002400 */
[----:B------:R-:W-:Y:S01]  /*39d0*/  ISETP.GE.AND P4, PT, R6, R3, PT ;  /* 0x000000030600720c */ /* 0x000fe20003f86270 */
[----:B------:R-:W-:Y:S01]  /*39e0*/  VIADD R6, R2, 0xffffff30 ;  /* 0xffffff3002067836 */ /* 0x000fe20000000000 */
[----:B------:R-:W-:Y:S01]  /*39f0*/  FSEL R97, R97, -INF , !P2 ;  /* 0xff80000061617808 */ /* 0x000fe20005000000 */
[----:B------:R-:W-:Y:S01]  /*3a00*/  HMMA.16816.F32 R28, R16, R66, R28 ;  /* 0x00000042101c723c */ /* 0x000fe2000000181c */
[----:B------:R-:W-:Y:S01]  /*3a10*/  FSEL R132, R132, -INF , !P1 ;  /* 0xff80000084847808 */ /* 0x000fe20004800000 */
[----:B------:R-:W-:Y:S01]  /*3a20*/  LDSM.16.M88.4 R64, [R226+0x6000] ;  /* 0x00600000e240783b */ /* 0x000fe20000000200 */
[----:B------:R-:W-:Y:S01]  /*3a30*/  ISETP.GE.AND P2, PT, R6, R5, PT ;  /* 0x000000050600720c */ /* 0x000fe20003f46270 */
[----:B------:R-:W-:Y:S01]  /*3a40*/  MUFU.TANH R108, R25 ;  /* 0x00000019006c7308 */ /* 0x000fe20000002400 */
[----:B-1----:R-:W-:Y:S01]  /*3a50*/  FMUL.FTZ R7, R42, UR4 ;  /* 0x000000042a077c20 */ /* 0x002fe20008410000 */
[----:B------:R-:W-:Y:S01]  /*3a60*/  ISETP.GE.AND P1, PT, R6, R3, PT ;  /* 0x000000030600720c */ /* 0x000fe20003f26270 */
[----:B------:R-:W-:Y:S01]  /*3a70*/  VIADD R6, R2, 0xffffff31 ;  /* 0xffffff3102067836 */ /* 0x000fe20000000000 */
[----:B------:R-:W-:-:S02]  /*3a80*/  FSEL R93, R93, -INF , !P0 ;  /* 0xff8000005d5d7808 */ /* 0x000fc40004000000 */
[----:B------:R-:W-:Y:S02]  /*3a90*/  FSEL R131, R131, -INF , !P3 ;  /* 0xff80000083837808 */ /* 0x000fe40005800000 */
[----:B------:R1:W3:Y:S01]  /*3aa0*/  MUFU.TANH R134, R7 ;  /* 0x0000000700867308 */ /* 0x0002e20000002400 */
[C---:B------:R-:W-:Y:S02]  /*3ab0*/  ISETP.GE.AND P0, PT, R6.reuse, R5, PT ;  /* 0x000000050600720c */ /* 0x040fe40003f06270 */
[----:B------:R-:W-:Y:S01]  /*3ac0*/  ISETP.GE.AND P3, PT, R6, R3, PT ;  /* 0x000000030600720c */ /* 0x000fe20003f66270 */
[----:B------:R-:W-:Y:S01]  /*3ad0*/  VIADD R6, R2, 0xffffff38 ;  /* 0xffffff3802067836 */ /* 0x000fe20000000000 */
[----:B------:R-:W-:Y:S01]  /*3ae0*/  FSEL R92, R92, -INF , !P5 ;  /* 0xff8000005c5c7808 */ /* 0x000fe20006800000 */
[----:B--2---:R-:W-:Y:S01]  /*3af0*/  HMMA.16816.F32 R36, R12, R68, R36 ;  /* 0x000000440c24723c */ /* 0x004fe20000001824 */
[----:B------:R-:W-:Y:S02]  /*3b00*/  FSEL R136, R136, -INF , !P4 ;  /* 0xff80000088887808 */ /* 0x000fe40006000000 */
[----:B------:R-:W-:-:S02]  /*3b10*/  ISETP.GE.AND P5, PT, R6, R5, PT ;  /* 0x000000050600720c */ /* 0x000fc40003fa6270 */
[----:B------:R-:W-:Y:S01]  /*3b20*/  ISETP.GE.AND P4, PT, R6, R3, PT ;  /* 0x000000030600720c */ /* 0x000fe20003f86270 */
[----:B------:R-:W-:Y:S01]  /*3b30*/  VIADD R6, R2, 0xffffff39 ;  /* 0xffffff3902067836 */ /* 0x000fe20000000000 */
[----:B------:R-:W-:Y:S01]  /*3b40*/  FSEL R91, R91, -INF , !P2 ;  /* 0xff8000005b5b7808 */ /* 0x000fe20005000000 */
[----:B------:R-:W-:Y:S01]  /*3b50*/  HMMA.16816.F32 R28, R12, R58, R28 ;  /* 0x0000003a0c1c723c */ /* 0x000fe2000000181c */
[----:B------:R-:W-:Y:S01]  /*3b60*/  FSEL R142, R142, -INF , !P1 ;  /* 0xff8000008e8e7808 */ /* 0x000fe20004800000 */
[----:B------:R-:W-:Y:S01]  /*3b70*/  LDSM.16.M88.4 R56, [R229+0x6800] ;  /* 0x00680000e538783b */ /* 0x000fe20000000200 */
[----:B-1----:R-:W-:Y:S01]  /*3b80*/  FMUL.FTZ R7, R43, UR4 ;  /* 0x000000042b077c20 */ /* 0x002fe20008410000 */
[C---:B------:R-:W-:Y:S02]  /*3b90*/  ISETP.GE.AND P2, PT, R6.reuse, R5, PT ;  /* 0x000000050600720c */ /* 0x040fe40003f46270 */
[----:B------:R-:W1:Y:S01]  /*3ba0*/  LDSM.16.M88.4 R40, [R226+0x5800] ;  /* 0x00580000e228783b */ /* 0x000e620000000200 */
[----:B------:R-:W-:Y:S01]  /*3bb0*/  ISETP.GE.AND P1, PT, R6, R3, PT ;  /* 0x000000030600720c */ /* 0x000fe20003f26270 */
[----:B------:R-:W-:Y:S01]  /*3bc0*/  VIADD R6, R2, 0xffffff40 ;  /* 0xffffff4002067836 */ /* 0x000fe20000000000 */
[----:B------:R2:W3:Y:S01]  /*3bd0*/  MUFU.TANH R145, R7 ;  /* 0x0000000700917308 */ /* 0x0004e20000002400 */
        /* <DEDUP_REMOVED lines=9> */
[----:B------:R-:W-:Y:S02]  /*3c70*/  VIADD R6, R2, 0xffffff48 ;  /* 0xffffff4802067836 */ /* 0x000fe40000000000 */
[----:B--2---:R-:W-:Y:S01]  /*3c80*/  FMUL.FTZ R7, R48, UR4 ;  /* 0x0000000430077c20 */ /* 0x004fe20008410000 */
[----:B------:R-:W-:Y:S02]  /*3c90*/  FSEL R86, R100, -INF , !P2 ;  /* 0xff80000064567808 */ /* 0x000fe40005000000 */
[----:B------:R-:W-:Y:S01]  /*3ca0*/  FSEL R138, R138, -INF , !P1 ;  /* 0xff8000008a8a7808 */ /* 0x000fe20004800000 */
[----:B------:R2:W3:Y:S01]  /*3cb0*/  MUFU.TANH R146, R7 ;  /* 0x0000000700927308 */ /* 0x0004e20000002400 */
        /* <DEDUP_REMOVED lines=10> */
[----:B-1----:R-:W-:Y:S01]  /*3d60*/  HMMA.16816.F32 R44, R8, R40, R32 ;  /* 0x00000028082c723c */ /* 0x002fe20000001820 */
[----:B--2---:R-:W-:Y:S01]  /*3d70*/  FMUL.FTZ R7, R51, UR4 ;  /* 0x0000000433077c20 */ /* 0x004fe20008410000 */
[C---:B------:R-:W-:Y:S01]  /*3d80*/  ISETP.GE.AND P5, PT, R6.reuse, R5, PT ;  /* 0x000000050600720c */ /* 0x040fe20003fa6270 */
[----:B------:R-:W1:Y:S01]  /*3d90*/  LDSM.16.M88.4 R48, [R24+0x8800] ;  /* 0x008800001830783b */ /* 0x000e620000000200 */
[----:B------:R-:W-:Y:S01]  /*3da0*/  ISETP.GE.AND P4, PT, R6, R3, PT ;  /* 0x000000030600720c */ /* 0x000fe20003f86270 */
[----:B------:R2:W3:Y:S01]  /*3db0*/  MUFU.TANH R117, R7 ;  /* 0x0000000700757308 */ /* 0x0004e20000002400 */
[----:B------:R-:W-:Y:S01]  /*3dc0*/  HMMA.16816.F32 R32, R20, R74, RZ ;  /* 0x0000004a1420723c */ /* 0x000fe200000018ff */
[----:B------:R-:W-:Y:S01]  /*3dd0*/  FSEL R94, R94, -INF , !P5 ;  /* 0xff8000005e5e7808 */ /* 0x000fe20006800000 */
[----:B------:R-:W-:Y:S01]  /*3de0*/  VIADD R6, R2, 0xffffff51 ;  /* 0xffffff5102067836 */ /* 0x000fe20000000000 */
[----:B------:R-:W-:-:S02]  /*3df0*/  FSEL R155, R155, -INF , !P4 ;  /* 0xff8000009b9b7808 */ /* 0x000fc40006000000 */
[----:B------:R-:W-:Y:S01]  /*3e00*/  FSEL R87, R87, -INF , !P2 ;  /* 0xff80000057577808 */ /* 0x000fe20005000000 */
[----:B------:R-:W-:Y:S01]  /*3e10*/  HMMA.16816.F32 R40, R8, R42, R28 ;  /* 0x0000002a0828723c */ /* 0x000fe2000000181c */
[----:B------:R-:W-:Y:S02]  /*3e20*/  FSEL R149, R149, -INF , !P1 ;  /* 0xff80000095957808 */ /* 0x000fe40004800000 */
[C---:B------:R-:W-:Y:S02]  /*3e30*/  ISETP.GE.AND P2, PT, R6.reuse, R5, PT ;  /* 0x000000050600720c */ /* 0x040fe40003f46270 */
[----:B------:R-:W-:Y:S01]  /*3e40*/  ISETP.GE.AND P1, PT, R6, R3, PT ;  /* 0x000000030600720c */ /* 0x000fe20003f26270 */
[----:B------:R-:W-:Y:S01]  /*3e50*/  VIADD R6, R2, 0xffffff58 ;  /* 0xffffff5802067836 */ /* 0x000fe20000000000 */
[----:B------:R-:W-:Y:S02]  /*3e60*/  FSEL R95, R95, -INF , !P0 ;  /* 0xff8000005f5f7808 */ /* 0x000fe40004000000 */
[----:B------:R-:W-:Y:S01]  /*3e70*/  FSEL R148, R148, -INF , !P3 ;  /* 0xff80000094947808 */ /* 0x000fe20005800000 */
[----:B--2---:R-:W-:Y:S01]  /*3e80*/  FMUL.FTZ R7, R52, UR4 ;  /* 0x0000000434077c20 */ /* 0x004fe20008410000 */
[----:B------:R-:W-:Y:S01]  /*3e90*/  ISETP.GE.AND P0, PT, R6, R5, PT ;  /* 0x000000050600720c */ /* 0x000fe20003f06270 */
[----:B------:R-:W-:Y:S01]  /*3ea0*/  FMUL.FTZ R44, R44, UR4 ;  /* 0x000000042c2c7c20 */ /* 0x000fe20008410000 */
[----:B------:R-:W-:Y:S01]  /*3eb0*/  FMUL.FTZ R25, R45, UR4 ;  /* 0x000000042d197c20 */ /* 0x000fe20008410000 */
[----:B------:R2:W3:Y:S01]  /*3ec0*/  MUFU.TANH R115, R7 ;  /* 0x0000000700737308 */ /* 0x0004e20000002400 */
[----:B------:R-:W-:Y:S01]  /*3ed0*/  ISETP.GE.AND P3, PT, R6, R3, PT ;  /* 0x000000030600720c */ /* 0x000fe20003f66270 */
[----:B------:R-:W-:Y:S01]  /*3ee0*/  VIADD R6, R2, 0xffffff60 ;  /* 0xffffff6002067836 */ /* 0x000fe20000000000 */
[----:B------:R-:W-:Y:S01]  /*3ef0*/  FSEL R98, R98, -INF , !P2 ;  /* 0xff80000062627808 */ /* 0x000fe20005000000 */
[----:B------:R-:W-:Y:S01]  /*3f00*/  HMMA.16816.F32 R28, R16, R62, R32 ;  /* 0x0000003e101c723c */ /* 0x000fe20000001820 */
[----:B------:R-:W-:Y:S01]  /*3f10*/  FSEL R158, R158, -INF , !P1 ;  /* 0xff8000009e9e7808 */ /* 0x000fe20004800000 */
[----:B------:R-:W-:Y:S01]  /*3f20*/  LDSM.16.M88.4 R60, [R227+0x7000] ;  /* 0x00700000e33c783b */ /* 0x000fe20000000200 */
[C---:B------:R-:W-:Y:S01]  /*3f30*/  ISETP.GE.AND P2, PT, R6.reuse, R5, PT ;  /* 0x000000050600720c */ /* 0x040fe20003f46270 */
[----:B------:R4:W-:Y:S01]  /*3f40*/  MUFU.TANH R102, R25 ;  /* 0x0000001900667308 */ /* 0x0009e20000002400 */
[----:B------:R-:W-:Y:S01]  /*3f50*/  ISETP.GE.AND P1, PT, R6, R3, PT ;  /* 0x000000030600720c */ /* 0x000fe20003f26270 */
[----:B------:R-:W-:Y:S01]  /*3f60*/  VIADD R6, R2, 0xffffff61 ;  /* 0xffffff6102067836 */ /* 0x000fe20000000000 */
[----:B------:R-:W-:Y:S01]  /*3f70*/  FSEL R105, R105, -INF , !P0 ;  /* 0xff80000069697808 */ /* 0x000fe20004000000 */
[----:B------:R-:W-:Y:S01]  /*3f80*/  FMUL.FTZ R40, R40, UR4 ;  /* 0x0000000428287c20 */ /* 0x000fe20008410000 */
[----:B------:R-:W-:Y:S01]  /*3f90*/  FSEL R157, R157, -INF , !P3 ;  /* 0xff8000009d9d7808 */ /* 0x000fe20005800000 */
[----:B------:R-:W-:Y:S01]  /*3fa0*/  FMUL.FTZ R41, R41, UR4 ;  /* 0x0000000429297c20 */ /* 0x000fe20008410000 */
[C---:B------:R-:W-:Y:S01]  /*3fb0*/  ISETP.GE.AND P0, PT, R6.reuse, R5, PT ;  /* 0x000000050600720c */ /* 0x040fe20003f06270 */
[----:B------:R-:W-:Y:S01]  /*3fc0*/  MUFU.TANH R96, R44 ;  /* 0x0000002c00607308 */ /* 0x000fe20000002400 */
[----:B--2---:R-:W-:Y:S01]  /*3fd0*/  FMUL.FTZ R7, R53, UR4 ;  /* 0x0000000435077c20 */ /* 0x004fe20008410000 */
[----:B-1----:R-:W-:Y:S01]  /*3fe0*/  HMMA.16816.F32 R32, R20, R48, RZ ;  /* 0x000000301420723c */ /* 0x002fe200000018ff */
[----:B------:R-:W-:Y:S01]  /*3ff0*/  ISETP.GE.AND P3, PT, R6, R3, PT ;  /* 0x000000030600720c */ /* 0x000fe20003f66270 */
[----:B------:R-:W-:Y:S01]  /*4000*/  VIADD R6, R2, 0xffffff68 ;  /* 0xffffff6802067836 */ /* 0x000fe20000000000 */
[----:B------:R-:W-:Y:S01]  /*4010*/  FSEL R110, R110, -INF , !P2 ;  /* 0xff8000006e6e7808 */ /* 0x000fe20005000000 */
[----:B------:R-:W-:Y:S01]  /*4020*/  FMUL.FTZ R42, R42, UR4 ;  /* 0x000000042a2a7c20 */ /* 0x000fe20008410000 */
[----:B------:R-:W-:Y:S01]  /*4030*/  FSEL R165, R165, -INF , !P1 ;  /* 0xff800000a5a57808 */ /* 0x000fe20004800000 */
[----:B------:R1:W-:Y:S01]  /*4040*/  MUFU.TANH R114, R7 ;  /* 0x0000000700727308 */ /* 0x0003e20000002400 */
[----:B----4-:R-:W-:Y:S01]  /*4050*/  FMUL.FTZ R25, R47, UR4 ;  /* 0x000000042f197c20 */ /* 0x010fe20008410000 */
[----:B------:R-:W-:-:S02]  /*4060*/  FSEL R120, R120, -INF , !P0 ;  /* 0xff80000078787808 */ /* 0x000fc40004000000 */
[----:B------:R-:W-:Y:S01]  /*4070*/  HMMA.16816.F32 R28, R12, R70, R28 ;  /* 0x000000460c1c723c */ /* 0x000fe2000000181c */
[----:B------:R-:W-:Y:S01]  /*4080*/  LDSM.16.M88.4 R68, [R24+0x9000] ;  /* 0x009000001844783b */ /* 0x000fe20000000200 */
[----:B------:R-:W-:Y:S02]  /*4090*/  FSEL R164, R164, -INF , !P3 ;  /* 0xff800000a4a47808 */ /* 0x000fe40005800000 */
[----:B------:R-:W-:Y:S08]  /*40a0*/  MUFU.TANH R83, R25 ;  /* 0x0000001900537308 */ /* 0x000ff00000002400 */
[----:B------:R-:W-:Y:S01]  /*40b0*/  MUFU.TANH R80, R40 ;  /* 0x0000002800507308 */ /* 0x000fe20000002400 */
[----:B-1----:R-:W-:-:S02]  /*40c0*/  FMUL.FTZ R7, R54, UR4 ;  /* 0x0000000436077c20 */ /* 0x002fc40008410000 */
[----:B------:R-:W-:Y:S05]  /*40d0*/  HMMA.16816.F32 R52, R8, R64, R36 ;  /* 0x000000400834723c */ /* 0x000fea0000001824 */
[----:B------:R1:W2:Y:S01]  /*40e0*/  MUFU.TANH R100, R7 ;  /* 0x0000000700647308 */ /* 0x0002a20000002400 */
[----:B------:R-:W-:Y:S01]  /*40f0*/  HMMA.16816.F32 R36, R20, R50, RZ ;  /* 0x000000321424723c */ /* 0x000fe200000018ff */
[----:B------:R-:W-:Y:S06]  /*4100*/  LDSM.16.M88.4 R48, [R226+0x6800] ;  /* 0x00680000e230783b */ /* 0x000fec0000000200 */
[----:B------:R-:W-:Y:S08]  /*4110*/  MUFU.TANH R81, R41 ;  /* 0x0000002900517308 */ /* 0x000ff00000002400 */
[----:B------:R-:W-:Y:S01]  /*4120*/  MUFU.TANH R79, R42 ;  /* 0x0000002a004f7308 */ /* 0x000fe20000002400 */
[----:B-1----:R-:W-:-:S02]  /*4130*/  VIADD R7, R2, 0xffffff59 ;  /* 0xffffff5902077836 */ /* 0x002fc40000000000 */
[----:B------:R-:W-:-:S03]  /*4140*/  FMUL.FTZ R25, R54, UR4 ;  /* 0x0000000436197c20 */ /* 0x000fc60008410000 */
[C---:B------:R-:W-:Y:S02]  /*4150*/  ISETP.GE.AND P5, PT, R7.reuse, R5, PT ;  /* 0x000000050700720c */ /* 0x040fe40003fa6270 */
[----:B------:R-:W-:Y:S01]  /*4160*/  ISETP.GE.AND P4, PT, R7, R3, PT ;  /* 0x000000030700720c */ /* 0x000fe20003f86270 */
[----:B------:R-:W-:Y:S01]  /*4170*/  FMUL.FTZ R7, R46, UR4 ;  /* 0x000000042e077c20 */ /* 0x000fe20008410000 */
[----:B------:R-:W-:Y:S01]  /*4180*/  FSEL R106, R106, -INF , !P5 ;  /* 0xff8000006a6a7808 */ /* 0x000fe20006800000 */
[----:B------:R-:W1:Y:S01]  /*4190*/  LDSM.16.M88.4 R44, [R227+0x6800] ;  /* 0x00680000e32c783b */ /* 0x000e620000000200 */
[----:B------:R-:W-:Y:S01]  /*41a0*/  FSEL R156, R156, -INF , !P4 ;  /* 0xff8000009c9c7808 */ /* 0x000fe20006000000 */
[----:B------:R4:W2:Y:S01]  /*41b0*/  MUFU.TANH R82, R7 ;  /* 0x0000000700527308 */ /* 0x0008a20000002400 */
[C---:B------:R-:W-:Y:S02]  /*41c0*/  ISETP.GE.AND P5, PT, R6.reuse, R5, PT ;  /* 0x000000050600720c */ /* 0x040fe40003fa6270 */
[----:B------:R-:W-:Y:S01]  /*41d0*/  ISETP.GE.AND P4, PT, R6, R3, PT ;  /* 0x000000030600720c */ /* 0x000fe20003f86270 */
[----:B------:R-:W-:Y:S01]  /*41e0*/  VIADD R6, R2, 0xffffff69 ;  /* 0xffffff6902067836 */ /* 0x000fe20000000000 */
[----:B------:R-:W-:-:S02]  /*41f0*/  FSEL R119, R119, -INF , !P5 ;  /* 0xff80000077777808 */ /* 0x000fc40006800000 */
[----:B------:R-:W-:Y:S01]  /*4200*/  FSEL R162, R162, -INF , !P4 ;  /* 0xff800000a2a27808 */ /* 0x000fe20006000000 */
[----:B------:R-:W-:Y:S01]  /*4210*/  MUFU.TANH R74, R25 ;  /* 0x00000019004a7308 */ /* 0x000fe20000002400 */
[C---:B------:R-:W-:Y:S02]  /*4220*/  ISETP.GE.AND P2, PT, R6.reuse, R5, PT ;  /* 0x000000050600720c */ /* 0x040fe40003f46270 */
[----:B------:R-:W-:Y:S01]  /*4230*/  ISETP.GE.AND P1, PT, R6, R3, PT ;  /* 0x000000030600720c */ /* 0x000fe20003f26270 */
[----:B------:R-:W-:Y:S01]  /*4240*/  VIADD R6, R2, 0xffffff70 ;  /* 0xffffff7002067836 */ /* 0x000fe20000000000 */
[----:B------:R-:W-:Y:S02]  /*4250*/  FSEL R122, R122, -INF , !P2 ;  /* 0xff8000007a7a7808 */ /* 0x000fe40005000000 */
[----:B------:R-:W-:Y:S02]  /*4260*/  FSEL R163, R163, -INF , !P1 ;  /* 0xff800000a3a37808 */ /* 0x000fe40004800000 */
[C---:B------:R-:W-:Y:S01]  /*4270*/  ISETP.GE.AND P0, PT, R6.reuse, R5, PT ;  /* 0x000000050600720c */ /* 0x040fe20003f06270 */
[----:B----4-:R-:W-:Y:S01]  /*4280*/  FMUL.FTZ R7, R43, UR4 ;  /* 0x000000042b077c20 */ /* 0x010fe20008410000 */
        /* <DEDUP_REMOVED lines=14> */
[----:B-1----:R-:W-:Y:S01]  /*4370*/  HMMA.16816.F32 R32, R16, R44, R32 ;  /* 0x0000002c1020723c */ /* 0x002fe20000001820 */
[----:B----4-:R-:W-:Y:S01]  /*4380*/  FMUL.FTZ R7, R52, UR4 ;  /* 0x0000000434077c20 */ /* 0x010fe20008410000 */
[----:B------:R-:W-:-:S02]  /*4390*/  FSEL R167, R167, -INF , !P1 ;  /* 0xff800000a7a77808 */ /* 0x000fc40004800000 */
[C---:B------:R-:W-:Y:S01]  /*43a0*/  ISETP.GE.AND P0, PT, R6.reuse, R5, PT ;  /* 0x000000050600720c */ /* 0x040fe20003f06270 */
[----:B------:R1:W-:Y:S01]  /*43b0*/  MUFU.TANH R77, R7 ;  /* 0x00000007004d7308 */ /* 0x0003e20000002400 */
[----:B------:R-:W-:Y:S01]  /*43c0*/  HMMA.16816.F32 R36, R16, R46, R36 ;  /* 0x0000002e1024723c */ /* 0x000fe20000001824 */
[----:B------:R-:W-:Y:S01]  /*43d0*/  ISETP.GE.AND P3, PT, R6, R3, PT ;  /* 0x000000030600720c */ /* 0x000fe20003f66270 */
[----:B------:R-:W-:Y:S01]  /*43e0*/  VIADD R6, R2, 0xffffff80 ;  /* 0xffffff8002067836 */ /* 0x000fe20000000000 */
[----:B------:R-:W-:Y:S02]  /*43f0*/  FSEL R144, R144, -INF , !P0 ;  /* 0xff80000090907808 */ /* 0x000fe40004000000 */
[----:B------:R-:W-:Y:S01]  /*4400*/  FSEL R169, R169, -INF , !P3 ;  /* 0xff800000a9a97808 */ /* 0x000fe20005800000 */
[----:B------:R-:W-:Y:S01]  /*4410*/  HMMA.16816.F32 R44, R8, R66, R28 ;  /* 0x00000042082c723c */ /* 0x000fe2000000181c */
[----:B------:R-:W4:Y:S01]  /*4420*/  LDSM.16.M88.4 R64, [R229+0x7000] ;  /* 0x00700000e540783b */ /* 0x000f220000000200 */
[----:B------:R-:W-:-:S02]  /*4430*/  ISETP.GE.AND P5, PT, R6, R5, PT ;  /* 0x000000050600720c */ /* 0x000fc40003fa6270 */
[----:B------:R-:W-:Y:S01]  /*4440*/  ISETP.GE.AND P4, PT, R6, R3, PT ;  /* 0x000000030600720c */ /* 0x000fe20003f86270 */
[----:B------:R-:W-:Y:S01]  /*4450*/  VIADD R6, R2, 0xffffff88 ;  /* 0xffffff8802067836 */ /* 0x000fe20000000000 */
[----:B------:R-:W-:Y:S02]  /*4460*/  FSEL R141, R141, -INF , !P5 ;  /* 0xff8000008d8d7808 */ /* 0x000fe40006800000 */
[----:B------:R-:W-:Y:S01]  /*4470*/  FSEL R174, R143, -INF , !P4 ;  /* 0xff8000008fae7808 */ /* 0x000fe20006000000 */
[----:B-1----:R-:W-:Y:S01]  /*4480*/  FMUL.FTZ R7, R53, UR4 ;  /* 0x0000000435077c20 */ /* 0x002fe20008410000 */
[C---:B------:R-:W-:Y:S02]  /*4490*/  ISETP.GE.AND P0, PT, R6.reuse, R5, PT ;  /* 0x000000050600720c */ /* 0x040fe40003f06270 */
[----:B------:R-:W-:Y:S01]  /*44a0*/  HMMA.16816.F32 R28, R12, R56, R32 ;  /* 0x000000380c1c723c */ /* 0x000fe20000001820 */
[----:B------:R-:W-:Y:S01]  /*44b0*/  ISETP.GE.AND P3, PT, R6, R3, PT ;  /* 0x000000030600720c */ /* 0x000fe20003f66270 */
[----:B------:R1:W2:Y:S01]  /*44c0*/  MUFU.TANH R76, R7 ;  /* 0x00000007004c7308 */ /* 0x0002a20000002400 */
[----:B------:R-:W-:Y:S01]  /*44d0*/  VIADD R6, R2, 0xffffff89 ;  /* 0xffffff8902067836 */ /* 0x000fe20000000000 */
[----:B------:R-:W-:-:S02]  /*44e0*/  FSEL R152, R152, -INF , !P0 ;  /* 0xff80000098987808 */ /* 0x000fc40004000000 */
[----:B------:R-:W-:Y:S02]  /*44f0*/  HMMA.16816.F32 R32, R20, R68, RZ ;  /* 0x000000441420723c */ /* 0x000fe400000018ff */
[C---:B------:R-:W-:Y:S02]  /*4500*/  ISETP.GE.AND P5, PT, R6.reuse, R5, PT ;  /* 0x000000050600720c */ /* 0x040fe40003fa6270 */
[----:B------:R-:W-:Y:S01]  /*4510*/  ISETP.GE.AND P4, PT, R6, R3, PT ;  /* 0x000000030600720c */ /* 0x000fe20003f86270 */
[----:B------:R-:W-:Y:S01]  /*4520*/  VIADD R6, R2, 0xffffff90 ;  /* 0xffffff9002067836 */ /* 0x000fe20000000000 */
[----:B------:R-:W-:Y:S01]  /*4530*/  HMMA.16816.F32 R36, R12, R58, R36 ;  /* 0x0000003a0c24723c */ /* 0x000fe20000001824 */
[----:B------:R-:W-:Y:S01]  /*4540*/  FMUL.FTZ R44, R44, UR4 ;  /* 0x000000042c2c7c20 */ /* 0x000fe20008410000 */
[----:B------:R-:W-:Y:S01]  /*4550*/  FMUL.FTZ R45, R45, UR4 ;  /* 0x000000042d2d7c20 */ /* 0x000fe20008410000 */
[----:B------:R-:W-:Y:S02]  /*4560*/  LDSM.16.M88.4 R56, [R227+0x7800] ;  /* 0x00780000e338783b */ /* 0x000fe40000000200 */
[----:B------:R-:W-:Y:S01]  /*4570*/  MUFU.TANH R73, R44 ;  /* 0x0000002c00497308 */ /* 0x000fe20000002400 */
[----:B-1----:R-:W-:-:S05]  /*4580*/  VIADD R7, R2, 0xffffff81 ;  /* 0xffffff8102077836 */ /* 0x002fca0000000000 */
[C---:B------:R-:W-:Y:S01]  /*4590*/  ISETP.GE.AND P2, PT, R7.reuse, R5, PT ;  /* 0x000000050700720c */ /* 0x040fe20003f46270 */
[----:B------:R-:W-:Y:S01]  /*45a0*/  HMMA.16816.F32 R40, R8, R48, R28 ;  /* 0x000000300828723c */ /* 0x000fe2000000181c */
[----:B------:R-:W-:Y:S01]  /*45b0*/  ISETP.GE.AND P1, PT, R7, R3, PT ;  /* 0x000000030700720c */ /* 0x000fe20003f26270 */
[----:B------:R-:W-:Y:S01]  /*45c0*/  FMUL.FTZ R7, R55, UR4 ;  /* 0x0000000437077c20 */ /* 0x000fe20008410000 */
[----:B------:R-:W-:Y:S01]  /*45d0*/  FSEL R143, R172, -INF , !P2 ;  /* 0xff800000ac8f7808 */ /* 0x000fe20005000000 */
[----:B------:R1:W3:Y:S01]  /*45e0*/  LDSM.16.M88.4 R52, [R24+0x9800] ;  /* 0x009800001834783b */ /* 0x0002e20000000200 */
[----:B------:R-:W-:Y:S01]  /*45f0*/  FSEL R173, R151, -INF , !P1 ;  /* 0xff80000097ad7808 */ /* 0x000fe20004800000 */
[----:B------:R2:W3:Y:S01]  /*4600*/  MUFU.TANH R75, R7 ;  /* 0x00000007004b7308 */ /* 0x0004e20000002400 */
[----:B------:R-:W-:Y:S01]  /*4610*/  HMMA.16816.F32 R28, R16, R60, R32 ;  /* 0x0000003c101c723c */ /* 0x000fe20000001820 */
[----:B------:R-:W-:Y:S02]  /*4620*/  FSEL R151, R171, -INF , !P5 ;  /* 0xff800000ab977808 */ /* 0x000fe40006800000 */
[----:B------:R-:W-:-:S02]  /*4630*/  FSEL R172, R26, -INF , !P3 ;  /* 0xff8000001aac7808 */ /* 0x000fc40005800000 */
[----:B------:R-:W-:Y:S02]  /*4640*/  FSEL R171, R27, -INF , !P4 ;  /* 0xff8000001bab7808 */ /* 0x000fe40006000000 */
[----:B------:R-:W-:Y:S01]  /*4650*/  MUFU.TANH R72, R45 ;  /* 0x0000002d00487308 */ /* 0x000fe20000002400 */
[C---:B------:R-:W-:Y:S02]  /*4660*/  ISETP.GE.AND P2, PT, R6.reuse, R5, PT ;  /* 0x000000050600720c */ /* 0x040fe40003f46270 */
[----:B------:R-:W-:Y:S01]  /*4670*/  ISETP.GE.AND P1, PT, R6, R3, PT ;  /* 0x000000030600720c */ /* 0x000fe20003f26270 */
[----:B------:R-:W-:Y:S01]  /*4680*/  VIADD R6, R2, 0xffffff91 ;  /* 0xffffff9102067836 */ /* 0x000fe20000000000 */
[----:B------:R-:W-:Y:S02]  /*4690*/  FSEL R153, R153, -INF , !P2 ;  /* 0xff80000099997808 */ /* 0x000fe40005000000 */
[----:B------:R-:W-:Y:S01]  /*46a0*/  FSEL R175, R161, -INF , !P1 ;  /* 0xff800000a1af7808 */ /* 0x000fe20004800000 */
[----:B--2---:R-:W-:Y:S01]  /*46b0*/  FMUL.FTZ R7, R46, UR4 ;  /* 0x000000042e077c20 */ /* 0x004fe20008410000 */
[C---:B------:R-:W-:Y:S01]  /*46c0*/  ISETP.GE.AND P0, PT, R6.reuse, R5, PT ;  /* 0x000000050600720c */ /* 0x040fe20003f06270 */
[----:B------:R-:W-:Y:S01]  /*46d0*/  FMUL.FTZ R41, R41, UR4 ;  /* 0x0000000429297c20 */ /* 0x000fe20008410000 */
[----:B------:R-:W-:Y:S01]  /*46e0*/  ISETP.GE.AND P3, PT, R6, R3, PT ;  /* 0x000000030600720c */ /* 0x000fe20003f66270 */
[----:B-1----:R-:W-:Y:S01]  /*46f0*/  HMMA.16816.F32 R24, R20, R70, RZ ;  /* 0x000000461418723c */ /* 0x002fe200000018ff */
[----:B------:R1:W2:Y:S01]  /*4700*/  MUFU.TANH R69, R7 ;  /* 0x0000000700457308 */ /* 0x0002a20000002400 */
[----:B------:R-:W-:-:S02]  /*4710*/  VIADD R6, R2, 0xffffff98 ;  /* 0xffffff9802067836 */ /* 0x000fc40000000000 */
[----:B------:R-:W-:Y:S01]  /*4720*/  FMUL.FTZ R42, R42, UR4 ;  /* 0x000000042a2a7c20 */ /* 0x000fe20008410000 */
[----:B------:R-:W-:Y:S01]  /*4730*/  FSEL R161, R166, -INF , !P0 ;  /* 0xff800000a6a17808 */ /* 0x000fe20004000000 */
[----:B----4-:R-:W-:Y:S01]  /*4740*/  HMMA.16816.F32 R28, R12, R64, R28 ;  /* 0x000000400c1c723c */ /* 0x010fe2000000181c */
[C---:B------:R-:W-:Y:S02]  /*4750*/  ISETP.GE.AND P5, PT, R6.reuse, R5, PT ;  /* 0x000000050600720c */ /* 0x040fe40003fa6270 */
[----:B------:R-:W-:Y:S01]  /*4760*/  ISETP.GE.AND P4, PT, R6, R3, PT ;  /* 0x000000030600720c */ /* 0x000fe20003f86270 */
[----:B------:R-:W-:Y:S01]  /*4770*/  VIADD R6, R2, 0xffffff99 ;  /* 0xffffff9902067836 */ /* 0x000fe20000000000 */
[----:B------:R-:W-:Y:S01]  /*4780*/  MUFU.TANH R60, R41 ;  /* 0x00000029003c7308 */ /* 0x000fe20000002400 */
[----:B------:R-:W-:Y:S02]  /*4790*/  FSEL R160, R160, -INF , !P3 ;  /* 0xff800000a0a07808 */ /* 0x000fe40005800000 */
[----:B------:R-:W-:-:S02]  /*47a0*/  FSEL R154, R154, -INF , !P5 ;  /* 0xff8000009a9a7808 */ /* 0x000fc40006800000 */
[C---:B------:R-:W-:Y:S01]  /*47b0*/  ISETP.GE.AND P2, PT, R6.reuse, R5, PT ;  /* 0x000000050600720c */ /* 0x040fe20003f46270 */
[----:B---3--:R-:W-:Y:S01]  /*47c0*/  HMMA.16816.F32 R32, R20, R52, RZ ;  /* 0x000000341420723c */ /* 0x008fe200000018ff */
[----:B-1----:R-:W-:Y:S01]  /*47d0*/  FMUL.FTZ R7, R47, UR4 ;  /* 0x000000042f077c20 */ /* 0x002fe20008410000 */
[----:B------:R-:W-:Y:S01]  /*47e0*/  MUFU.TANH R53, R42 ;  /* 0x0000002a00357308 */ /* 0x000fe20000002400 */
[----:B------:R-:W-:Y:S01]  /*47f0*/  ISETP.GE.AND P1, PT, R6, R3, PT ;  /* 0x000000030600720c */ /* 0x000fe20003f26270 */
[----:B------:R-:W-:Y:S01]  /*4800*/  VIADD R6, R2, 0xffffffa0 ;  /* 0xffffffa002067836 */ /* 0x000fe20000000000 */
[----:B------:R-:W-:Y:S01]  /*4810*/  FSEL R166, R134, -INF , !P4 ;  /* 0xff80000086a67808 */ /* 0x000fe20006000000 */
[----:B------:R-:W-:Y:S01]  /*4820*/  HMMA.16816.F32 R44, R8, R50, R36 ;  /* 0x00000032082c723c */ /* 0x000fe20000001824 */
[----:B------:R-:W1:Y:S01]  /*4830*/  LDSM.16.M88.4 R48, [R226+0x7000] ;  /* 0x00700000e230783b */ /* 0x000e620000000200 */
[----:B------:R-:W-:Y:S02]  /*4840*/  FSEL R159, R159, -INF , !P2 ;  /* 0xff8000009f9f7808 */ /* 0x000fe40005000000 */
        /* <DEDUP_REMOVED lines=8> */
[C---:B------:R-:W-:Y:S02]  /*48d0*/  ISETP.GE.AND P5, PT, R6.reuse, R5, PT ;  /* 0x000000050600720c */ /* 0x040fe40003fa6270 */
[----:B------:R-:W-:Y:S01]  /*48e0*/  ISETP.GE.AND P4, PT, R6, R3, PT ;  /* 0x000000030600720c */ /* 0x000fe20003f86270 */
[----:B------:R-:W-:Y:S01]  /*48f0*/  VIADD R6, R2, 0xffffffa8 ;  /* 0xffffffa802067836 */ /* 0x000fe20000000000 */
[----:B------:R-:W-:Y:S02]  /*4900*/  FSEL R179, R127, -INF , !P3 ;  /* 0xff8000007fb37808 */ /* 0x000fe40005800000 */
[----:B------:R-:W-:Y:S01]  /*4910*/  FSEL R127, R135, -INF , !P5 ;  /* 0xff800000877f7808 */ /* 0x000fe20006800000 */
[----:B---3--:R-:W-:Y:S01]  /*4920*/  FMUL.FTZ R7, R40, UR4 ;  /* 0x0000000428077c20 */ /* 0x008fe20008410000 */
[----:B------:R-:W-:-:S02]  /*4930*/  ISETP.GE.AND P2, PT, R6, R5, PT ;  /* 0x000000050600720c */ /* 0x000fc40003f46270 */
[----:B------:R-:W-:Y:S01]  /*4940*/  ISETP.GE.AND P1, PT, R6, R3, PT ;  /* 0x000000030600720c */ /* 0x000fe20003f26270 */
[----:B------:R3:W4:Y:S01]  /*4950*/  MUFU.TANH R61, R7 ;  /* 0x00000007003d7308 */ /* 0x0007220000002400 */
[----:B------:R-:W-:Y:S01]  /*4960*/  VIADD R6, R2, 0xffffffa9 ;  /* 0xffffffa902067836 */ /* 0x000fe20000000000 */
[----:B------:R-:W-:Y:S01]  /*4970*/  FSEL R177, R117, -INF , !P4 ;  /* 0xff80000075b17808 */ /* 0x000fe20006000000 */
[----:B------:R-:W-:Y:S01]  /*4980*/  FMUL.FTZ R45, R45, UR4 ;  /* 0x000000042d2d7c20 */ /* 0x000fe20008410000 */
[----:B------:R-:W-:Y:S02]  /*4990*/  FSEL R115, R115, -INF , !P2 ;  /* 0xff80000073737808 */ /* 0x000fe40005000000 */
[----:B------:R-:W-:Y:S01]  /*49a0*/  HMMA.16816.F32 R24, R12, R66, R24 ;  /* 0x000000420c18723c */ /* 0x000fe20000001818 */
[----:B------:R-:W-:Y:S01]  /*49b0*/  ISETP.GE.AND P0, PT, R6, R5, PT ;  /* 0x000000050600720c */ /* 0x000fe20003f06270 */
[----:B------:R-:W-:Y:S01]  /*49c0*/  FMUL.FTZ R44, R44, UR4 ;  /* 0x000000042c2c7c20 */ /* 0x000fe20008410000 */
[----:B------:R-:W-:Y:S01]  /*49d0*/  ISETP.GE.AND P3, PT, R6, R3, PT ;  /* 0x000000030600720c */ /* 0x000fe20003f66270 */
[----:B------:R-:W-:Y:S01]  /*49e0*/  VIADD R6, R2, 0xffffffb0 ;  /* 0xffffffb002067836 */ /* 0x000fe20000000000 */
[----:B------:R-:W-:-:S02]  /*49f0*/  FSEL R176, R100, -INF , !P1 ;  /* 0xff80000064b07808 */ /* 0x000fc40004800000 */
[----:B------:R-:W-:Y:S02]  /*4a00*/  FSEL R114, R114, -INF , !P0 ;  /* 0xff80000072727808 */ /* 0x000fe40004000000 */
[C---:B------:R-:W-:Y:S01]  /*4a10*/  ISETP.GE.AND P5, PT, R6.reuse, R5, PT ;  /* 0x000000050600720c */ /* 0x040fe20003fa6270 */
[----:B-1----:R-:W-:Y:S01]  /*4a20*/  HMMA.16816.F32 R36, R8, R48, R28 ;  /* 0x000000300824723c */ /* 0x002fe2000000181c */
[----:B---3--:R-:W-:Y:S01]  /*4a30*/  FMUL.FTZ R7, R43, UR4 ;  /* 0x000000042b077c20 */ /* 0x008fe20008410000 */
[----:B------:R-:W-:Y:S01]  /*4a40*/  ISETP.GE.AND P4, PT, R6, R3, PT ;  /* 0x000000030600720c */ /* 0x000fe20003f86270 */
[----:B------:R-:W1:Y:S01]  /*4a50*/  LDSM.16.M88.4 R40, [R229+0x7800] ;  /* 0x00780000e528783b */ /* 0x000e620000000200 */
[----:B------:R-:W-:Y:S01]  /*4a60*/  VIADD R6, R2, 0xffffffb1 ;  /* 0xffffffb102067836 */ /* 0x000fe20000000000 */
[----:B------:R3:W4:Y:S01]  /*4a70*/  MUFU.TANH R52, R7 ;  /* 0x0000000700347308 */ /* 0x0007220000002400 */
[----:B------:R-:W-:Y:S01]  /*4a80*/  HMMA.16816.F32 R28, R16, R56, R32 ;  /* 0x00000038101c723c */ /* 0x000fe20000001820 */
[----:B------:R-:W2:Y:S01]  /*4a90*/  LDSM.16.M88.4 R32, [R226+0x7800] ;  /* 0x00780000e220783b */ /* 0x000ea20000000200 */
[----:B------:R-:W-:Y:S01]  /*4aa0*/  FSEL R117, R108, -INF , !P3 ;  /* 0xff8000006c757808 */ /* 0x000fe20005800000 */
[----:B------:R-:W-:-:S04]  /*4ab0*/  DEPBAR.LE SB0, 0x0 ;  /* 0x000080000000791a */ /* 0x000fc80000000000 */
[C---:B------:R-:W-:Y:S01]  /*4ac0*/  ISETP.GE.AND P2, PT, R6.reuse, R5, PT ;  /* 0x000000050600720c */ /* 0x040fe20003f46270 */
[----:B------:R-:W-:Y:S01]  /*4ad0*/  HMMA.16816.F32 R16, R16, R58, R20 ;  /* 0x0000003a1010723c */ /* 0x000fe20000001814 */
[----:B------:R-:W-:Y:S01]  /*4ae0*/  ISETP.GE.AND P1, PT, R6, R3, PT ;  /* 0x000000030600720c */ /* 0x000fe20003f26270 */
[----:B------:R-:W-:Y:S01]  /*4af0*/  VIADD R6, R2, 0xffffffb8 ;  /* 0xffffffb802067836 */ /* 0x000fe20000000000 */
[----:B------:R-:W-:Y:S01]  /*4b00*/  MUFU.TANH R48, R45 ;  /* 0x0000002d00307308 */ /* 0x000fe20000002400 */
[----:B------:R-:W-:Y:S02]  /*4b10*/  FSEL R96, R96, -INF , !P5 ;  /* 0xff80000060607808 */ /* 0x000fe40006800000 */
[----:B------:R-:W-:Y:S01]  /*4b20*/  HMMA.16816.F32 R24, R8, R50, R24 ;  /* 0x000000320818723c */ /* 0x000fe20000001818 */
[----:B------:R-:W-:Y:S01]  /*4b30*/  ISETP.GE.AND P0, PT, R6, R5, PT ;  /* 0x000000050600720c */ /* 0x000fe20003f06270 */
[----:B---3--:R-:W-:Y:S01]  /*4b40*/  FMUL.FTZ R7, R46, UR4 ;  /* 0x000000042e077c20 */ /* 0x008fe20008410000 */
[----:B------:R-:W-:Y:S01]  /*4b50*/  ISETP.GE.AND P3, PT, R6, R3, PT ;  /* 0x000000030600720c */ /* 0x000fe20003f66270 */
[----:B------:R-:W-:Y:S01]  /*4b60*/  VIADD R6, R2, 0xffffffb9 ;  /* 0xffffffb902067836 */ /* 0x000fe20000000000 */
[----:B------:R-:W3:Y:S01]  /*4b70*/  MUFU.TANH R49, R44 ;  /* 0x0000002c00317308 */ /* 0x000ee20000002400 */
[----:B------:R-:W-:Y:S01]  /*4b80*/  FSEL R188, R82, -INF , !P4 ;  /* 0xff80000052bc7808 */ /* 0x000fe20006000000 */
[----:B------:R-:W-:Y:S01]  /*4b90*/  FMUL.FTZ R20, R39, UR4 ;  /* 0x0000000427147c20 */ /* 0x000fe20008410000 */
[----:B------:R-:W-:Y:S01]  /*4ba0*/  FSEL R100, R80, -INF , !P0 ;  /* 0xff80000050647808 */ /* 0x000fe20004000000 */
[----:B------:R-:W-:Y:S01]  /*4bb0*/  FMUL.FTZ R37, R37, UR4 ;  /* 0x0000000425257c20 */ /* 0x000fe20008410000 */
[----:B------:R-:W-:Y:S01]  /*4bc0*/  ISETP.GE.AND P5, PT, R6, R5, PT ;  /* 0x000000050600720c */ /* 0x000fe20003fa6270 */
[----:B------:R-:W-:Y:S01]  /*4bd0*/  FMUL.FTZ R38, R38, UR4 ;  /* 0x0000000426267c20 */ /* 0x000fe20008410000 */
[----:B------:R-:W-:Y:S01]  /*4be0*/  ISETP.GE.AND P4, PT, R6, R3, PT ;  /* 0x000000030600720c */ /* 0x000fe20003f86270 */
[----:B------:R4:W3:Y:S01]  /*4bf0*/  MUFU.TANH R45, R7 ;  /* 0x00000007002d7308 */ /* 0x0008e20000002400 */
[----:B------:R-:W-:Y:S01]  /*4c00*/  VIADD R6, R2, 0xffffffc1 ;  /* 0xffffffc102067836 */ /* 0x000fe20000000000 */
[----:B------:R-:W-:-:S02]  /*4c10*/  FSEL R187, R79, -INF , !P3 ;  /* 0xff8000004fbb7808 */ /* 0x000fc40005800000 */
[----:B------:R-:W-:Y:S02]  /*4c20*/  FSEL R102, R102, -INF , !P2 ;  /* 0xff80000066667808 */ /* 0x000fe40005000000 */
[----:B------:R-:W-:Y:S02]  /*4c30*/  FSEL R186, R83, -INF , !P1 ;  /* 0xff80000053ba7808 */ /* 0x000fe40004800000 */
[C---:B------:R-:W-:Y:S01]  /*4c40*/  ISETP.GE.AND P0, PT, R6.reuse, R5, PT ;  /* 0x000000050600720c */ /* 0x040fe20003f06270 */
[----:B------:R-:W-:Y:S01]  /*4c50*/  MUFU.TANH R37, R37 ;  /* 0x0000002500257308 */ /* 0x000fe20000002400 */
[C---:B-1----:R-:W-:Y:S01]  /*4c60*/  HMMA.16816.F32 R28, R12.reuse, R40, R28 ;  /* 0x000000280c1c723c */ /* 0x042fe2000000181c */
[----:B------:R-:W-:Y:S01]  /*4c70*/  ISETP.GE.AND P3, PT, R6, R3, PT ;  /* 0x000000030600720c */ /* 0x000fe20003f66270 */
[----:B------:R-:W-:Y:S01]  /*4c80*/  VIADD R6, R2, 0xffffffc9 ;  /* 0xffffffc902067836 */ /* 0x000fe20000000000 */
[----:B------:R-:W-:Y:S01]  /*4c90*/  FSEL R39, R81, -INF , !P5 ;  /* 0xff80000051277808 */ /* 0x000fe20006800000 */
[----:B------:R-:W-:Y:S01]  /*4ca0*/  FMUL.FTZ R25, R25, UR4 ;  /* 0x0000000419197c20 */ /* 0x000fe20008410000 */
[----:B------:R-:W-:Y:S01]  /*4cb0*/  FSEL R185, R78, -INF , !P4 ;  /* 0xff8000004eb97808 */ /* 0x000fe20006000000 */
[----:B------:R-:W-:Y:S01]  /*4cc0*/  HMMA.16816.F32 R12, R12, R42, R16 ;  /* 0x0000002a0c0c723c */ /* 0x000fe20000001810 */
[----:B----4-:R-:W-:Y:S01]  /*4cd0*/  FMUL.FTZ R7, R47, UR4 ;  /* 0x000000042f077c20 */ /* 0x010fe20008410000 */
[----:B------:R-:W-:Y:S01]  /*4ce0*/  FSEL R182, R76, -INF , !P0 ;  /* 0xff8000004cb67808 */ /* 0x000fe20004000000 */
[----:B------:R-:W1:Y:S01]  /*4cf0*/  MUFU.TANH R38, R38 ;  /* 0x0000002600267308 */ /* 0x000e620000002400 */
[----:B------:R-:W-:-:S03]  /*4d00*/  FSEL R192, R75, -INF , !P3 ;  /* 0xff8000004bc07808 */ /* 0x000fc60005800000 */
[----:B------:R-:W-:-:S04]  /*4d10*/  FMUL.FTZ R16, R27, UR4 ;  /* 0x000000041b107c20 */ /* 0x000fc80008410000 */
[----:B------:R4:W-:Y:S08]  /*4d20*/  MUFU.TANH R44, R7 ;  /* 0x00000007002c7308 */ /* 0x0009f00000002400 */
[----:B------:R-:W-:Y:S08]  /*4d30*/  MUFU.TANH R16, R16 ;  /* 0x0000001000107308 */ /* 0x000ff00000002400 */
[----:B------:R-:W-:Y:S01]  /*4d40*/  MUFU.TANH R25, R25 ;  /* 0x0000001900197308 */ /* 0x000fe20000002400 */
[----:B----4-:R-:W-:-:S07]  /*4d50*/  FMUL.FTZ R7, R36, UR4 ;  /* 0x0000000424077c20 */ /* 0x010fce0008410000 */
[----:B------:R4:W1:Y:S08]  /*4d60*/  MUFU.TANH R40, R7 ;  /* 0x0000000700287308 */ /* 0x0008700000002400 */
[----:B------:R2:W1:Y:S01]  /*4d70*/  MUFU.TANH R36, R20 ;  /* 0x0000001400247308 */ /* 0x0004620000002400 */
[----:B----4-:R-:W-:Y:S01]  /*4d80*/  VIADD R7, R2, 0xffffffc0 ;  /* 0xffffffc002077836 */ /* 0x010fe20000000000 */
[----:B------:R-:W-:Y:S04]  /*4d90*/  BAR.SYNC.DEFER_BLOCKING 0x0 ;  /* 0x0000000000007b1d */ /* 0x000fe80000010000 */
[----:B------:R-:W-:-:S02]  /*4da0*/  ISETP.GE.AND P2, PT, R7, R5, PT ;  /* 0x000000050700720c */ /* 0x000fc40003f46270 */
[----:B------:R-:W-:Y:S01]  /*4db0*/  ISETP.GE.AND P1, PT, R7, R3, PT ;  /* 0x000000030700720c */ /* 0x000fe20003f26270 */
[----:B------:R-:W-:Y:S01]  /*4dc0*/  VIADD R7, R2, 0xffffffc8 ;  /* 0xffffffc802077836 */ /* 0x000fe20000000000 */
[----:B------:R-:W-:Y:S01]  /*4dd0*/  FSEL R108, R77, -INF , !P2 ;  /* 0xff8000004d6c7808 */ /* 0x000fe20005000000 */
[C---:B--2---:R-:W-:Y:S01]  /*4de0*/  HMMA.16816.F32 R20, R8.reuse, R32, R28 ;  /* 0x000000200814723c */ /* 0x044fe2000000181c */
[----:B------:R-:W-:Y:S02]  /*4df0*/  FSEL R194, R74, -INF , !P1 ;  /* 0xff8000004ac27808 */ /* 0x000fe40004800000 */
[C---:B------:R-:W-:Y:S02]  /*4e00*/  ISETP.GE.AND P2, PT, R6.reuse, R5, PT ;  /* 0x000000050600720c */ /* 0x040fe40003f46270 */
[----:B------:R-:W-:Y:S01]  /*4e10*/  ISETP.GE.AND P1, PT, R6, R3, PT ;  /* 0x000000030600720c */ /* 0x000fe20003f26270 */
[----:B------:R-:W-:Y:S01]  /*4e20*/  VIADD R6, R2, 0xffffffd0 ;  /* 0xffffffd002067836 */ /* 0x000fe20000000000 */
[C---:B------:R-:W-:Y:S01]  /*4e30*/  ISETP.GE.AND P5, PT, R7.reuse, R5, PT ;  /* 0x000000050700720c */ /* 0x040fe20003fa6270 */
[----:B------:R-:W-:Y:S01]  /*4e40*/  HMMA.16816.F32 R8, R8, R34, R12 ;  /* 0x000000220808723c */ /* 0x000fe2000000180c */
[----:B------:R-:W-:Y:S01]  /*4e50*/  ISETP.GE.AND P4, PT, R7, R3, PT ;  /* 0x000000030700720c */ /* 0x000fe20003f86270 */
[----:B------:R-:W-:Y:S01]  /*4e60*/  FMUL.FTZ R7, R24, UR4 ;  /* 0x0000000418077c20 */ /* 0x000fe20008410000 */
[----:B------:R-:W-:-:S02]  /*4e70*/  ISETP.GE.AND P0, PT, R6, R5, PT ;  /* 0x000000050600720c */ /* 0x000fc40003f06270 */
[----:B------:R-:W-:Y:S01]  /*4e80*/  ISETP.GE.AND P3, PT, R6, R3, PT ;  /* 0x000000030600720c */ /* 0x000fe20003f66270 */
[----:B------:R-:W-:Y:S01]  /*4e90*/  VIADD R6, R2, 0xffffffd1 ;  /* 0xffffffd102067836 */ /* 0x000fe20000000000 */
[----:B------:R2:W4:Y:S01]  /*4ea0*/  MUFU.TANH R24, R7 ;  /* 0x0000000700187308 */ /* 0x0005220000002400 */
[----:B------:R-:W-:Y:S02]  /*4eb0*/  FSEL R178, R73, -INF , !P5 ;  /* 0xff80000049b27808 */ /* 0x000fe40006800000 */
[----:B------:R-:W-:Y:S02]  /*4ec0*/  FSEL R190, R69, -INF , !P4 ;  /* 0xff80000045be7808 */ /* 0x000fe40006000000 */
[C---:B------:R-:W-:Y:S02]  /*4ed0*/  ISETP.GE.AND P5, PT, R6.reuse, R5, PT ;  /* 0x000000050600720c */ /* 0x040fe40003fa6270 */
[----:B------:R-:W-:Y:S01]  /*4ee0*/  ISETP.GE.AND P4, PT, R6, R3, PT ;  /* 0x000000030600720c */ /* 0x000fe20003f86270 */
[----:B------:R-:W-:Y:S01]  /*4ef0*/  VIADD R6, R2, 0xffffffd8 ;  /* 0xffffffd802067836 */ /* 0x000fe20000000000 */
[----:B------:R-:W-:Y:S01]  /*4f00*/  FSEL R183, R72, -INF , !P2 ;  /* 0xff80000048b77808 */ /* 0x000fe20005000000 */
[----:B------:R-:W-:Y:S01]  /*4f10*/  FMUL.FTZ R20, R20, UR4 ;  /* 0x0000000414147c20 */ /* 0x000fe20008410000 */
[----:B------:R-:W-:Y:S01]  /*4f20*/  FSEL R189, R68, -INF , !P1 ;  /* 0xff80000044bd7808 */ /* 0x000fe20004800000 */
[----:B------:R-:W-:Y:S01]  /*4f30*/  FMUL.FTZ R12, R21, UR4 ;  /* 0x00000004150c7c20 */ /* 0x000fe20008410000 */
[----:B------:R-:W-:-:S02]  /*4f40*/  ISETP.GE.AND P2, PT, R6, R5, PT ;  /* 0x000000050600720c */ /* 0x000fc40003f46270 */
[----:B------:R-:W-:Y:S01]  /*4f50*/  ISETP.GE.AND P1, PT, R6, R3, PT ;  /* 0x000000030600720c */ /* 0x000fe20003f26270 */
[----:B------:R-:W-:Y:S02]  /*4f60*/  VIADD R6, R2, 0xffffffe0 ;  /* 0xffffffe002067836 */ /* 0x000fe40000000000 */
[----:B--2---:R-:W-:Y:S01]  /*4f70*/  FMUL.FTZ R7, R26, UR4 ;  /* 0x000000041a077c20 */ /* 0x004fe20008410000 */
[----:B------:R-:W-:Y:S01]  /*4f80*/  FSEL R184, R61, -INF , !P0 ;  /* 0xff8000003db87808 */ /* 0x000fe20004000000 */
[----:B------:R-:W-:Y:S01]  /*4f90*/  MUFU.TANH R20, R20 ;  /* 0x0000001400147308 */ /* 0x000fe20000002400 */
[----:B------:R-:W-:Y:S01]  /*4fa0*/  FSEL R196, R53, -INF , !P3 ;  /* 0xff80000035c47808 */ /* 0x000fe20005800000 */
[----:B------:R-:W-:Y:S01]  /*4fb0*/  FMUL.FTZ R8, R8, UR4 ;  /* 0x0000000408087c20 */ /* 0x000fe20008410000 */
[----:B------:R-:W-:Y:S01]  /*4fc0*/  FSEL R193, R60, -INF , !P5 ;  /* 0xff8000003cc17808 */ /* 0x000fe20006800000 */
[----:B------:R-:W-:Y:S01]  /*4fd0*/  FMUL.FTZ R9, R9, UR4 ;  /* 0x0000000409097c20 */ /* 0x000fe20008410000 */
[----:B------:R-:W-:Y:S01]  /*4fe0*/  FSEL R197, R52, -INF , !P4 ;  /* 0xff80000034c57808 */ /* 0x000fe20006000000 */
[----:B------:R-:W-:Y:S01]  /*4ff0*/  FMUL.FTZ R10, R10, UR4 ;  /* 0x000000040a0a7c20 */ /* 0x000fe20008410000 */
[C---:B------:R-:W-:Y:S01]  /*5000*/  ISETP.GE.AND P5, PT, R6.reuse, R5, PT ;  /* 0x000000050600720c */ /* 0x040fe20003fa6270 */
[----:B------:R2:W4:Y:S01]  /*5010*/  MUFU.TANH R17, R7 ;  /* 0x0000000700117308 */ /* 0x0005220000002400 */
[----:B------:R-:W-:Y:S01]  /*5020*/  ISETP.GE.AND P4, PT, R6, R3, PT ;  /* 0x000000030600720c */ /* 0x000fe20003f86270 */
[----:B------:R-:W-:Y:S01]  /*5030*/  VIADD R6, R2, 0xffffffe8 ;  /* 0xffffffe802067836 */ /* 0x000fe20000000000 */
[----:B---3--:R-:W-:-:S02]  /*5040*/  FSEL R191, R49, -INF , !P2 ;  /* 0xff80000031bf7808 */ /* 0x008fc40005000000 */
[----:B------:R-:W-:Y:S02]  /*5050*/  FSEL R198, R45, -INF , !P1 ;  /* 0xff8000002dc67808 */ /* 0x000fe40004800000 */
[----:B-1----:R-:W-:Y:S01]  /*5060*/  FSEL R204, R38, -INF , !P4 ;  /* 0xff80000026cc7808 */ /* 0x002fe20006000000 */
[----:B------:R1:W-:Y:S01]  /*5070*/  MUFU.TANH R14, R12 ;  /* 0x0000000c000e7308 */ /* 0x0003e20000002400 */
[----:B------:R-:W-:-:S07]  /*5080*/  FSEL R201, R40, -INF , !P5 ;  /* 0xff80000028c97808 */ /* 0x000fce0006800000 */
[----:B------:R-:W-:Y:S01]  /*5090*/  MUFU.TANH R8, R8 ;  /* 0x0000000800087308 */ /* 0x000fe20000002400 */
[----:B--2---:R-:W-:-:S05]  /*50a0*/  VIADD R7, R2, 0xffffffd9 ;  /* 0xffffffd902077836 */ /* 0x004fca0000000000 */
[C---:B------:R-:W-:Y:S02]  /*50b0*/  ISETP.GE.AND P0, PT, R7.reuse, R5, PT ;  /* 0x000000050700720c */ /* 0x040fe40003f06270 */
[----:B------:R-:W-:Y:S01]  /*50c0*/  ISETP.GE.AND P3, PT, R7, R3, PT ;  /* 0x000000030700720c */ /* 0x000fe20003f66270 */
[----:B------:R-:W-:Y:S01]  /*50d0*/  VIADD R7, R2, 0xffffffe1 ;  /* 0xffffffe102077836 */ /* 0x000fe20000000000 */
[----:B------:R-:W-:Y:S01]  /*50e0*/  FSEL R195, R48, -INF , !P0 ;  /* 0xff80000030c37808 */ /* 0x000fe20004000000 */
[----:B-1----:R-:W-:Y:S01]  /*50f0*/  FMUL.FTZ R12, R23, UR4 ;  /* 0x00000004170c7c20 */ /* 0x002fe20008410000 */
[----:B------:R-:W-:Y:S01]  /*5100*/  FSEL R199, R44, -INF , !P3 ;  /* 0xff8000002cc77808 */ /* 0x000fe20005800000 */
[----:B------:R-:W-:Y:S01]  /*5110*/  MUFU.TANH R9, R9 ;  /* 0x0000000900097308 */ /* 0x000fe20000002400 */
[C---:B------:R-:W-:Y:S02]  /*5120*/  ISETP.GE.AND P2, PT, R7.reuse, R5, PT ;  /* 0x000000050700720c */ /* 0x040fe40003f46270 */
[----:B------:R-:W-:Y:S01]  /*5130*/  ISETP.GE.AND P1, PT, R7, R3, PT ;  /* 0x000000030700720c */ /* 0x000fe20003f26270 */
[----:B------:R-:W-:Y:S01]  /*5140*/  FMUL.FTZ R7, R22, UR4 ;  /* 0x0000000416077c20 */ /* 0x000fe20008410000 */
[----:B------:R-:W-:-:S02]  /*5150*/  ISETP.GE.AND P0, PT, R6, R5, PT ;  /* 0x000000050600720c */ /* 0x000fc40003f06270 */
[----:B------:R-:W-:Y:S01]  /*5160*/  ISETP.GE.AND P3, PT, R6, R3, PT ;  /* 0x000000030600720c */ /* 0x000fe20003f66270 */
[----:B------:R1:W2:Y:S01]  /*5170*/  MUFU.TANH R13, R7 ;  /* 0x00000007000d7308 */ /* 0x0002a20000002400 */
[----:B------:R-:W-:Y:S01]  /*5180*/  VIADD R6, R2, 0xfffffff0 ;  /* 0xfffffff002067836 */ /* 0x000fe20000000000 */
[----:B------:R-:W-:Y:S02]  /*5190*/  FSEL R37, R37, -INF , !P2 ;  /* 0xff80000025257808 */ /* 0x000fe40005000000 */
[----:B------:R-:W-:Y:S02]  /*51a0*/  FSEL R205, R36, -INF , !P1 ;  /* 0xff80000024cd7808 */ /* 0x000fe40004800000 */
[C---:B------:R-:W-:Y:S02]  /*51b0*/  ISETP.GE.AND P2, PT, R6.reuse, R5, PT ;  /* 0x000000050600720c */ /* 0x040fe40003f46270 */
[----:B------:R-:W-:Y:S01]  /*51c0*/  ISETP.GE.AND P1, PT, R6, R3, PT ;  /* 0x000000030600720c */ /* 0x000fe20003f26270 */
[----:B------:R-:W-:Y:S01]  /*51d0*/  VIADD R6, R2, 0xfffffff1 ;  /* 0xfffffff102067836 */ /* 0x000fe20000000000 */
[----:B----4-:R-:W-:Y:S01]  /*51e0*/  FSEL R38, R24, -INF , !P0 ;  /* 0xff80000018267808 */ /* 0x010fe20004000000 */
[----:B------:R-:W3:Y:S01]  /*51f0*/  MUFU.TANH R12, R12 ;  /* 0x0000000c000c7308 */ /* 0x000ee20000002400 */
[----:B------:R-:W-:-:S02]  /*5200*/  FSEL R206, R17, -INF , !P3 ;  /* 0xff80000011ce7808 */ /* 0x000fc40005800000 */
[C---:B------:R-:W-:Y:S02]  /*5210*/  ISETP.GE.AND P0, PT, R6.reuse, R5, PT ;  /* 0x000000050600720c */ /* 0x040fe40003f06270 */
[-C--:B------:R-:W-:Y:S01]  /*5220*/  ISETP.GE.AND P3, PT, R6, R3.reuse, PT ;  /* 0x000000030600720c */ /* 0x080fe20003f66270 */
[C---:B-1----:R-:W-:Y:S01]  /*5230*/  VIADD R7, R2.reuse, 0xffffffe9 ;  /* 0xffffffe902077836 */ /* 0x042fe20000000000 */
[----:B--2---:R-:W-:Y:S01]  /*5240*/  FSEL R210, R13, -INF , !P1 ;  /* 0xff8000000dd27808 */ /* 0x004fe20004800000 */
[----:B------:R-:W-:Y:S01]  /*5250*/  VIADD R6, R2, 0xfffffff8 ;  /* 0xfffffff802067836 */ /* 0x000fe20000000000 */
[----:B------:R-:W-:Y:S01]  /*5260*/  FSEL R208, R20, -INF , !P2 ;  /* 0xff80000014d07808 */ /* 0x000fe20005000000 */
[----:B------:R-:W-:Y:S01]  /*5270*/  VIADD R2, R2, 0xfffffff9 ;  /* 0xfffffff902027836 */ /* 0x000fe20000000000 */
[-C--:B------:R-:W-:Y:S01]  /*5280*/  ISETP.GE.AND P4, PT, R7, R3.reuse, PT ;  /* 0x000000030700720c */ /* 0x080fe20003f86270 */
[----:B------:R-:W1:Y:S01]  /*5290*/  MUFU.TANH R10, R10 ;  /* 0x0000000a000a7308 */ /* 0x000e620000002400 */
[----:B------:R-:W-:-:S02]  /*52a0*/  ISETP.GE.AND P2, PT, R6, R3, PT ;  /* 0x000000030600720c */ /* 0x000fc40003f46270 */
[----:B------:R-:W-:Y:S02]  /*52b0*/  FSEL R207, R16, -INF , !P4 ;  /* 0xff80000010cf7808 */ /* 0x000fe40006000000 */
[C---:B------:R-:W-:Y:S02]  /*52c0*/  ISETP.GE.AND P4, PT, R2.reuse, R5, PT ;  /* 0x000000050200720c */ /* 0x040fe40003f86270 */
[----:B------:R-:W-:Y:S01]  /*52d0*/  ISETP.GE.AND P1, PT, R2, R3, PT ;  /* 0x000000030200720c */ /* 0x000fe20003f26270 */
[----:B------:R-:W-:Y:S01]  /*52e0*/  FMUL.FTZ R2, R11, UR4 ;  /* 0x000000040b027c20 */ /* 0x000fe20008410000 */
[----:B------:R-:W-:Y:S02]  /*52f0*/  ISETP.GE.AND P5, PT, R7, R5, PT ;  /* 0x000000050700720c */ /* 0x000fe40003fa6270 */
[----:B---3--:R-:W-:Y:S01]  /*5300*/  FSEL R211, R12, -INF , !P3 ;  /* 0xff8000000cd37808 */ /* 0x008fe20005800000 */
[----:B------:R2:W3:Y:S01]  /*5310*/  MUFU.TANH R3, R2 ;  /* 0x0000000200037308 */ /* 0x0004e20000002400 */
[----:B------:R-:W-:-:S02]  /*5320*/  FSEL R203, R25, -INF , !P5 ;  /* 0xff80000019cb7808 */ /* 0x000fc40006800000 */
[----:B------:R-:W-:Y:S02]  /*5330*/  ISETP.GE.AND P5, PT, R6, R5, PT ;  /* 0x000000050600720c */ /* 0x000fe40003fa6270 */
[----:B------:R-:W-:Y:S02]  /*5340*/  FSEL R209, R9, -INF , !P4 ;  /* 0xff80000009d17808 */ /* 0x000fe40006000000 */
[----:B-1----:R-:W-:Y:S02]  /*5350*/  FSEL R212, R10, -INF , !P2 ;  /* 0xff8000000ad47808 */ /* 0x002fe40005000000 */
[----:B--2---:R-:W-:Y:S02]  /*5360*/  LOP3.LUT R2, R202, R200, RZ, 0xfc, !PT ;  /* 0x000000c8ca027212 */ /* 0x004fe400078efcff */
[----:B------:R-:W-:Y:S02]  /*5370*/  FSEL R200, R14, -INF , !P0 ;  /* 0xff8000000ec87808 */ /* 0x000fe40004000000 */
[----:B------:R-:W-:-:S02]  /*5380*/  ISETP.GE.AND P0, PT, R244, 0x2, PT ;  /* 0x00000002f400780c */ /* 0x000fc40003f06270 */
[----:B------:R-:W-:Y:S02]  /*5390*/  FSEL R202, R8, -INF , !P5 ;  /* 0xff80000008ca7808 */ /* 0x000fe40006800000 */
[----:B---3--:R-:W-:-:S09]  /*53a0*/  FSEL R213, R3, -INF , !P1 ;  /* 0xff80000003d57808 */ /* 0x008fd20004800000 */
[----:B------:R-:W-:Y:S05]  /*53b0*/  @!P0 BRA `(.L_x_2223) ;  /* 0x0000000400e88947 */ /* 0x000fea0003800000 */
[----:B------:R-:W-:Y:S05]  /*53c0*/  @P6 BRA `(.L_x_2224) ;  /* 0x0000000000f46947 */ /* 0x000fea0003800000 */
[----:B------:R-:W1:Y:S01]  /*53d0*/  LDC R13, c[0x0][0x380] ;  /* 0x0000e000ff0d7b82 */ /* 0x000e620000000800 */
[C---:B------:R-:W-:Y:S01]  /*53e0*/  IADD3 R10, R89.reuse, -0x100, RZ ;  /* 0xffffff00590a7810 */ /* 0x040fe20007ffe0ff */
[----:B------:R-:W-:-:S03]  /*53f0*/  VIADD R11, R89, 0xfffffe00 ;  /* 0xfffffe00590b7836 */ /* 0x000fc60000000000 */
        /* <DEDUP_REMOVED lines=28> */
[-C--:B------:R-:W-:Y:S02]  /*55c0*/  LOP3.LUT R6, R11, R13.reuse, RZ, 0x3c, !PT ;  /* 0x0000000d0b067212 */ /* 0x080fe400078e3cff */
        /* <DEDUP_REMOVED lines=10> */
[----:B------:R-:W-:-:S04]  /*5670*/  IMAD.WIDE R6, R5, 0x4, R246 ;  /* 0x0000000405067825 */ /* 0x000fc800078e02f6 */
        /* <DEDUP_REMOVED lines=18> */
.L_x_2224:
[----:B------:R-:W-:-:S04]  /*57a0*/  ULEA UR6, -UR6, URZ, 0x8 ;  /* 0x0000003f06067291 */ /* 0x000fc8000f8e413f */
[----:B------:R-:W-:Y:S02]  /*57b0*/  USHF.R.S32.HI UR4, URZ, 0x1f, UR6 ;  /* 0x0000001f3f047899 */ /* 0x000fe40008011406 */
[----:B------:R-:W-:-:S04]  /*57c0*/  MOV R3, UR6 ;  /* 0x0000000600037c02 */ /* 0x000fc80008000f00 */
[----:B------:R-:W-:-:S07]  /*57d0*/  MOV R5, UR4 ;  /* 0x0000000400057c02 */ /* 0x000fce0008000f00 */
.L_x_2225:
[----:B------:R-:W-:-:S04]  /*57e0*/  LEA R214, P1, R3, R214, 0x1 ;  /* 0x000000d603d67211 */ /* 0x000fc800078208ff */
[----:B------:R-:W-:Y:S01]  /*57f0*/  LEA.HI.X R215, R3, R215, R5, 0x1, P1 ;  /* 0x000000d703d77211 */ /* 0x000fe200008f0c05 */
[----:B------:R-:W-:Y:S01]  /*5800*/  IMAD.MOV.U32 R14, RZ, RZ, R214 ;  /* 0x000000ffff0e7224 */ /* 0x000fe200078e00d6 */
[----:B------:R-:W-:Y:S01]  /*5810*/  IADD3 R12, P1, R214, UR23, RZ ;  /* 0x00000017d60c7c10 */ /* 0x000fe2000ff3e0ff */
[----:B------:R1:W-:Y:S02]  /*5820*/  STL [R1+0xc], R214 ;  /* 0x00000cd601007387 */ /* 0x0003e40000100800 */
[----:B------:R-:W-:Y:S01]  /*5830*/  IMAD.MOV.U32 R15, RZ, RZ, R215 ;  /* 0x000000ffff0f7224 */ /* 0x000fe200078e00d7 */
[----:B------:R-:W-:Y:S01]  /*5840*/  IADD3.X R13, R215, UR22, RZ, P1, !PT ;  /* 0x00000016d70d7c10 */ /* 0x000fe20008ffe4ff */
[----:B------:R1:W-:Y:S01]  /*5850*/  STL [R1+0x8], R215 ;  /* 0x000008d701007387 */ /* 0x0003e20000100800 */
[----:B------:R-:W-:-:S03]  /*5860*/  IADD3 R10, P1, R12, UR23, RZ ;  /* 0x000000170c0a7c10 */ /* 0x000fc6000ff3e0ff */
[----:B------:R-:W-:Y:S01]  /*5870*/  @!PT LDS RZ, [RZ] ;  /* 0x00000000fffff984 */ /* 0x000fe20000000800 */
[----:B------:R-:W-:Y:S01]  /*5880*/  @!PT LDS RZ, [RZ] ;  /* 0x00000000fffff984 */ /* 0x000fe20000000800 */
[----:B------:R-:W-:Y:S01]  /*5890*/  @!PT LDS RZ, [RZ] ;  /* 0x00000000fffff984 */ /* 0x000fe20000000800 */
[----:B------:R2:W-:Y:S01]  /*58a0*/  LDGSTS.E.BYPASS.LTC128B.128 [R243+0x2000], desc[UR20][R14.64] ;  /* 0x020000000ef37fae */ /* 0x0005e2000b901d54 */
[----:B------:R-:W-:Y:S02]  /*58b0*/  IADD3.X R11, R13, UR22, RZ, P1, !PT ;  /* 0x000000160d0b7c10 */ /* 0x000fe40008ffe4ff */
[----:B------:R-:W-:Y:S01]  /*58c0*/  IADD3 R8, P1, R10, UR23, RZ ;  /* 0x000000170a087c10 */ /* 0x000fe2000ff3e0ff */
[----:B------:R3:W-:Y:S03]  /*58d0*/  LDGSTS.E.BYPASS.LTC128B.128 [R243+0x2800], desc[UR20][R12.64] ;  /* 0x028000000cf37fae */ /* 0x0007e6000b901d54 */
[----:B------:R-:W-:Y:S01]  /*58e0*/  IADD3.X R9, R11, UR22, RZ, P1, !PT ;  /* 0x000000160b097c10 */ /* 0x000fe20008ffe4ff */
[----:B------:R4:W-:Y:S01]  /*58f0*/  LDGSTS.E.BYPASS.LTC128B.128 [R243+0x3000], desc[UR20][R10.64] ;  /* 0x030000000af37fae */ /* 0x0009e2000b901d54 */
        /* <DEDUP_REMOVED lines=35> */
[----:B------:R-:W-:-:S05]  /*5b30*/  IADD3.X R15, R7, UR22, RZ, P1, !PT ;  /* 0x00000016070f7c10 */ /* 0x000fca0008ffe4ff */
[----:B------:R3:W-:Y:S04]  /*5b40*/  LDGSTS.E.BYPASS.LTC128B.128 [R243+0x9800], desc[UR20][R14.64] ;  /* 0x098000000ef37fae */ /* 0x0007e8000b901d54 */
[----:B------:R-:W0:Y:S02]  /*5b50*/  LDGDEPBAR ;  /* 0x00000000000079af */ /* 0x000e240000000000 */
.L_x_2223:
[----:B------:R-:W-:Y:S01]  /*5b60*/  FMNMX.FTZ R3, R112, R109, !PT ;  /* 0x0000006d70037209 */ /* 0x000fe20007810000 */
[----:B------:R-:W-:Y:S01]  /*5b70*/  ULDC UR4, c[0x0][0x2ec] ;  /* 0x0000bb0000047ab9 */ /* 0x000fe20000000800 */
[----:B------:R-:W-:Y:S02]  /*5b80*/  LEA R134, R2, UR5, 0x1 ;  /* 0x0000000502867c11 */ /* 0x000fe4000f8e08ff */
[----:B------:R-:W-:Y:S02]  /*5b90*/  FMNMX.FTZ R3, R113, R3, !PT ;  /* 0x0000000371037209 */ /* 0x000fe40007810000 */
[-C--:B------:R-:W-:Y:S01]  /*5ba0*/  IADD3 R135, R4, R134.reuse, RZ ;  /* 0x0000008604877210 */ /* 0x080fe20007ffe0ff */
[----:B---3--:R-:W-:Y:S01]  /*5bb0*/  LDSM.16.MT88.4 R12, [R134+0xa000] ;  /* 0x00a00000860c783b */ /* 0x008fe20000004200 */
[----:B------:R-:W-:Y:S02]  /*5bc0*/  FMNMX.FTZ R3, R111, R3, !PT ;  /* 0x000000036f037209 */ /* 0x000fe40007810000 */
[----:B------:R-:W-:Y:S01]  /*5bd0*/  IADD3 R225, R0, R134, RZ ;  /* 0x0000008600e17210 */ /* 0x000fe20007ffe0ff */
[----:B------:R-:W-:Y:S01]  /*5be0*/  LDSM.16.MT88.4 R20, [R135+0xa000] ;  /* 0x00a000008714783b */ /* 0x000fe20000004200 */
[----:B------:R-:W-:-:S02]  /*5bf0*/  FMNMX.FTZ R3, R107, R3, !PT ;  /* 0x000000036b037209 */ /* 0x000fc40007810000 */
[----:B------:R-:W-:Y:S01]  /*5c00*/  IADD3 R224, R0, R135, RZ ;  /* 0x0000008700e07210 */ /* 0x000fe20007ffe0ff */
[----:B------:R-:W-:Y:S01]  /*5c10*/  LDSM.16.MT88.4 R28, [R225+0xa000] ;  /* 0x00a00000e11c783b */ /* 0x000fe20000004200 */
[----:B------:R-:W-:-:S03]  /*5c20*/  FMNMX.FTZ R3, R104, R3, !PT ;  /* 0x0000000368037209 */ /* 0x000fc60007810000 */
[----:B------:R-:W-:Y:S01]  /*5c30*/  LDSM.16.MT88.4 R32, [R134+0xa800] ;  /* 0x00a800008620783b */ /* 0x000fe20000004200 */
[----:B------:R-:W-:-:S03]  /*5c40*/  FMNMX.FTZ R3, R103, R3, !PT ;  /* 0x0000000367037209 */ /* 0x000fc60007810000 */
[----:B------:R-:W-:Y:S01]  /*5c50*/  LDSM.16.MT88.4 R40, [R224+0xa000] ;  /* 0x00a00000e028783b */ /* 0x000fe20000004200 */
[----:B------:R-:W-:-:S03]  /*5c60*/  FMNMX.FTZ R3, R101, R3, !PT ;  /* 0x0000000365037209 */ /* 0x000fc60007810000 */
[----:B------:R-:W-:Y:S01]  /*5c70*/  LDSM.16.MT88.4 R48, [R225+0xa800] ;  /* 0x00a80000e130783b */ /* 0x000fe20000004200 */
        /* <DEDUP_REMOVED lines=114> */
[----:B------:R-:W-:Y:S02]  /*63a0*/  FMNMX.FTZ R3, R199, R3, !PT ;  /* 0x00000003c7037209 */ /* 0x000fe40007810000 */
[C---:B------:R-:W-:Y:S01]  /*63b0*/  FSETP.NEU.FTZ.AND P1, PT, R36.reuse, -INF , PT ;  /* 0xff8000002400780b */ /* 0x040fe20003f3d000 */
[----:B------:R-:W-:Y:S01]  /*63c0*/  FMUL.FTZ R6, R36, UR4 ;  /* 0x0000000424067c20 */ /* 0x000fe20008410000 */
[----:B------:R-:W-:-:S04]  /*63d0*/  FMNMX.FTZ R3, R204, R3, !PT ;  /* 0x00000003cc037209 */ /* 0x000fc80007810000 */
[----:B------:R-:W-:Y:S02]  /*63e0*/  FMNMX.FTZ R3, R205, R3, !PT ;  /* 0x00000003cd037209 */ /* 0x000fe40007810000 */
[----:B------:R-:W-:Y:S02]  /*63f0*/  FSEL R6, R6, RZ, P1 ;  /* 0x000000ff06067208 */ /* 0x000fe40000800000 */
[----:B------:R-:W-:-:S03]  /*6400*/  FMNMX.FTZ R3, R206, R3, !PT ;  /* 0x00000003ce037209 */ /* 0x000fc60007810000 */
[--C-:B------:R-:W-:Y:S01]  /*6410*/  FFMA.FTZ R5, R112, UR4, -R6.reuse ;  /* 0x0000000470057c23 */ /* 0x100fe20008010806 */
[----:B------:R-:W-:Y:S01]  /*6420*/  FMNMX.FTZ R3, R207, R3, !PT ;  /* 0x00000003cf037209 */ /* 0x000fe20007810000 */
[--C-:B------:R-:W-:Y:S01]  /*6430*/  FFMA.FTZ R7, R99, UR4, -R6.reuse ;  /* 0x0000000463077c23 */ /* 0x100fe20008010806 */
[----:B------:R-:W-:Y:S01]  /*6440*/  FFMA.FTZ R0, R87, UR4, -R6 ;  /* 0x0000000457007c23 */ /* 0x000fe20008010806 */
[----:B------:R1:W-:Y:S01]  /*6450*/  MUFU.EX2 R10, R5 ;  /* 0x00000005000a7308 */ /* 0x0003e20000000800 */
[----:B------:R-:W-:-:S04]  /*6460*/  FMNMX.FTZ R3, R210, R3, !PT ;  /* 0x00000003d2037209 */ /* 0x000fc80007810000 */
[----:B------:R-:W-:-:S03]  /*6470*/  FMNMX.FTZ R3, R211, R3, !PT ;  /* 0x00000003d3037209 */ /* 0x000fc60007810000 */
[----:B------:R-:W-:Y:S01]  /*6480*/  MUFU.EX2 R214, R0 ;  /* 0x0000000000d67308 */ /* 0x000fe20000000800 */
[----:B------:R-:W-:-:S04]  /*6490*/  FMNMX.FTZ R3, R212, R3, !PT ;  /* 0x00000003d4037209 */ /* 0x000fc80007810000 */
[----:B------:R-:W-:Y:S01]  /*64a0*/  FMNMX.FTZ R3, R213, R3, !PT ;  /* 0x00000003d5037209 */ /* 0x000fe20007810000 */
[----:B-1----:R-:W-:-:S04]  /*64b0*/  FFMA.FTZ R5, R109, UR4, -R6 ;  /* 0x000000046d057c23 */ /* 0x002fc80008010806 */
[----:B------:R-:W1:Y:S01]  /*64c0*/  SHFL.BFLY PT, R8, R3, 0x2, 0x1f ;  /* 0x0c401f0003087f89 */ /* 0x000e6200000e0000 */
[----:B------:R-:W-:Y:S08]  /*64d0*/  MUFU.EX2 R109, R7 ;  /* 0x00000007006d7308 */ /* 0x000ff00000000800 */
[----:B------:R2:W-:Y:S01]  /*64e0*/  MUFU.EX2 R89, R5 ;  /* 0x0000000500597308 */ /* 0x0005e20000000800 */
[----:B-1----:R-:W-:Y:S01]  /*64f0*/  FMNMX.FTZ R3, R3, R8, !PT ;  /* 0x0000000803037209 */ /* 0x002fe20007810000 */
[----:B--2---:R-:W-:-:S04]  /*6500*/  FFMA.FTZ R5, R113, UR4, -R6 ;  /* 0x0000000471057c23 */ /* 0x004fc80008010806 */
[----:B------:R-:W1:Y:S02]  /*6510*/  SHFL.BFLY PT, R7, R3, 0x1, 0x1f ;  /* 0x0c201f0003077f89 */ /* 0x000e6400000e0000 */
[----:B------:R2:W-:Y:S02]  /*6520*/  MUFU.EX2 R112, R5 ;  /* 0x0000000500707308 */ /* 0x0005e40000000800 */
[----:B--2---:R-:W-:-:S06]  /*6530*/  FFMA.FTZ R5, R111, UR4, -R6 ;  /* 0x000000046f057c23 */ /* 0x004fcc0008010806 */
[----:B------:R2:W-:Y:S01]  /*6540*/  MUFU.EX2 R113, R5 ;  /* 0x0000000500717308 */ /* 0x0005e20000000800 */
[----:B-1----:R-:W-:Y:S01]  /*6550*/  FMNMX.FTZ R3, R3, R7, !PT ;  /* 0x0000000703037209 */ /* 0x002fe20007810000 */
[----:B------:R-:W-:-:S03]  /*6560*/  FFMA.FTZ R7, R86, UR4, -R6 ;  /* 0x0000000456077c23 */ /* 0x000fc60008010806 */
[----:B------:R-:W-:Y:S01]  /*6570*/  FSETP.NEU.FTZ.AND P1, PT, R3, -INF , PT ;  /* 0xff8000000300780b */ /* 0x000fe20003f3d000 */
[----:B--2---:R-:W-:-:S04]  /*6580*/  FFMA.FTZ R5, R107, UR4, -R6 ;  /* 0x000000046b057c23 */ /* 0x004fc80008010806 */
        /* <DEDUP_REMOVED lines=8> */
[----:B------:R1:W2:Y:S02]  /*6610*/  MUFU.EX2 R9, R5 ;  /* 0x0000000500097308 */ /* 0x0002a40000000800 */
[----:B-1----:R-:W-:Y:S01]  /*6620*/  FFMA.FTZ R5, R93, UR4, -R6 ;  /* 0x000000045d057c23 */ /* 0x002fe20008010806 */
[----:B--2---:R-:W-:-:S05]  /*6630*/  MOV R87, R9 ;  /* 0x0000000900577202 */ /* 0x004fca0000000f00 */
[----:B------:R1:W-:Y:S02]  /*6640*/  MUFU.EX2 R107, R5 ;  /* 0x00000005006b7308 */ /* 0x0003e40000000800 */
[----:B-1----:R-:W-:-:S06]  /*6650*/  FFMA.FTZ R5, R92, UR4, -R6 ;  /* 0x000000045c057c23 */ /* 0x002fcc0008010806 */
[----:B------:R1:W-:Y:S08]  /*6660*/  MUFU.EX2 R92, R7 ;  /* 0x00000007005c7308 */ /* 0x0003f00000000800 */
[----:B------:R2:W-:Y:S01]  /*6670*/  MUFU.EX2 R103, R5 ;  /* 0x0000000500677308 */ /* 0x0005e20000000800 */
[----:B-1----:R-:W-:-:S07]  /*6680*/  FFMA.FTZ R7, R84, UR4, -R6 ;  /* 0x0000000454077c23 */ /* 0x002fce0008010806 */
[----:B------:R-:W-:Y:S01]  /*6690*/  MUFU.EX2 R99, R7 ;  /* 0x0000000700637308 */ /* 0x000fe20000000800 */
[----:B--2---:R-:W-:-:S07]  /*66a0*/  FFMA.FTZ R5, R91, UR4, -R6 ;  /* 0x000000045b057c23 */ /* 0x004fce0008010806 */
[----:B------:R1:W2:Y:S02]  /*66b0*/  MUFU.EX2 R68, R5 ;  /* 0x0000000500447308 */ /* 0x0002a40000000800 */
[----:B-1----:R-:W-:-:S06]  /*66c0*/  FFMA.FTZ R5, R90, UR4, -R6 ;  /* 0x000000045a057c23 */ /* 0x002fcc0008010806 */
[----:B------:R1:W-:Y:S02]  /*66d0*/  MUFU.EX2 R56, R5 ;  /* 0x0000000500387308 */ /* 0x0003e40000000800 */
[----:B-1----:R-:W-:Y:S01]  /*66e0*/  FFMA.FTZ R5, R88, UR4, -R6 ;  /* 0x0000000458057c23 */ /* 0x002fe20008010806 */
[----:B------:R-:W-:-:S05]  /*66f0*/  MOV R88, R11 ;  /* 0x0000000b00587202 */ /* 0x000fca0000000f00 */
[----:B------:R1:W-:Y:S02]  /*6700*/  MUFU.EX2 R90, R5 ;  /* 0x00000005005a7308 */ /* 0x0003e40000000800 */
[----:B-1----:R-:W-:-:S05]  /*6710*/  FMUL.FTZ R5, R3, UR4 ;  /* 0x0000000403057c20 */ /* 0x002fca0008410000 */
[----:B------:R-:W-:-:S05]  /*6720*/  FSEL R5, R5, RZ, P1 ;  /* 0x000000ff05057208 */ /* 0x000fca0000800000 */
[--C-:B------:R-:W-:Y:S01]  /*6730*/  FFMA.FTZ R7, R118, UR4, -R5.reuse ;  /* 0x0000000476077c23 */ /* 0x100fe20008010805 */
[--C-:B------:R-:W-:Y:S01]  /*6740*/  FFMA.FTZ R2, R116, UR4, -R5.reuse ;  /* 0x0000000474027c23 */ /* 0x100fe20008010805 */
[--C-:B------:R-:W-:Y:S01]  /*6750*/  FFMA.FTZ R0, R126, UR4, -R5.reuse ;  /* 0x000000047e007c23 */ /* 0x100fe20008010805 */
[----:B--2---:R-:W-:Y:S01]  /*6760*/  MOV R118, R68 ;  /* 0x0000004400767202 */ /* 0x004fe20000000f00 */
[----:B------:R-:W-:Y:S08]  /*6770*/  MUFU.EX2 R84, R7 ;  /* 0x0000000700547308 */ /* 0x000ff00000000800 */
[----:B------:R1:W2:Y:S02]  /*6780*/  MUFU.EX2 R7, R2 ;  /* 0x0000000200077308 */ /* 0x0002a40000000800 */
[----:B-1----:R-:W-:Y:S01]  /*6790*/  FFMA.FTZ R2, R124, UR4, -R5 ;  /* 0x000000047c027c23 */ /* 0x002fe20008010805 */
[----:B--2---:R-:W-:Y:S01]  /*67a0*/  F2FP.F16.F32.PACK_AB R9, R7, R84 ;  /* 0x000000540709723e */ /* 0x004fe200000000ff */
[----:B------:R-:W-:-:S04]  /*67b0*/  FADD.FTZ R7, R84, R7 ;  /* 0x0000000754077221 */ /* 0x000fc80000010000 */
[----:B------:R1:W2:Y:S02]  /*67c0*/  MUFU.EX2 R86, R2 ;  /* 0x0000000200567308 */ /* 0x0002a40000000800 */
[----:B-1----:R-:W-:Y:S01]  /*67d0*/  FFMA.FTZ R2, R121, UR4, -R5 ;  /* 0x0000000479027c23 */ /* 0x002fe20008010805 */
[----:B--2---:R-:W-:-:S05]  /*67e0*/  FADD.FTZ R7, R86, R7 ;  /* 0x0000000756077221 */ /* 0x004fca0000010000 */
[----:B------:R1:W2:Y:S02]  /*67f0*/  MUFU.EX2 R4, R2 ;  /* 0x0000000200047308 */ /* 0x0002a40000000800 */
[----:B-1----:R-:W-:Y:S01]  /*6800*/  FFMA.FTZ R2, R85, UR4, -R6 ;  /* 0x0000000455027c23 */ /* 0x002fe20008010806 */
[----:B--2---:R-:W-:-:S05]  /*6810*/  F2FP.F16.F32.PACK_AB R11, R4, R86 ;  /* 0x00000056040b723e */ /* 0x004fca00000000ff */
[----:B------:R1:W2:Y:S01]  /*6820*/  MUFU.EX2 R85, R0 ;  /* 0x0000000000557308 */ /* 0x0002a20000000800 */
[----:B------:R-:W-:Y:S01]  /*6830*/  FADD.FTZ R7, R4, R7 ;  /* 0x0000000704077221 */ /* 0x000fe20000010000 */
[----:B------:R-:W-:-:S06]  /*6840*/  FFMA.FTZ R4, R196, UR4, -R5 ;  /* 0x00000004c4047c23 */ /* 0x000fcc0008010805 */
[----:B------:R3:W-:Y:S01]  /*6850*/  MUFU.EX2 R101, R2 ;  /* 0x0000000200657308 */ /* 0x0007e20000000800 */
[----:B-1----:R-:W-:Y:S01]  /*6860*/  FFMA.FTZ R0, R123, UR4, -R5 ;  /* 0x000000047b007c23 */ /* 0x002fe20008010805 */
[----:B--2---:R-:W-:-:S06]  /*6870*/  FADD.FTZ R7, R85, R7 ;  /* 0x0000000755077221 */ /* 0x004fcc0000010000 */
[----:B------:R1:W2:Y:S01]  /*6880*/  MUFU.EX2 R251, R0 ;  /* 0x0000000000fb7308 */ /* 0x0002a20000000800 */
[----:B---3--:R-:W-:Y:S02]  /*6890*/  MOV R2, R10 ;  /* 0x0000000a00027202 */ /* 0x008fe40000000f00 */
[----:B------:R-:W-:Y:S02]  /*68a0*/  F2FP.F16.F32.PACK_AB R10, R113, R112 ;  /* 0x00000070710a723e */ /* 0x000fe400000000ff */
[----:B------:R-:W-:-:S07]  /*68b0*/  F2FP.F16.F32.PACK_AB R8, R89, R2 ;  /* 0x000000025908723e */ /* 0x000fce00000000ff */
[----:B------:R-:W-:Y:S01]  /*68c0*/  HMMA.16816.F32 R24, R8, R12, RZ ;  /* 0x0000000c0818723c */ /* 0x000fe200000018ff */
[----:B-1----:R-:W-:-:S04]  /*68d0*/  FFMA.FTZ R0, R125, UR4, -R5 ;  /* 0x000000047d007c23 */ /* 0x002fc80008010805 */
[----:B------:R1:W-:Y:S01]  /*68e0*/  MUFU.EX2 R252, R0 ;  /* 0x0000000000fc7308 */ /* 0x0003e20000000800 */
[----:B------:R-:W-:Y:S01]  /*68f0*/  HMMA.16816.F32 R16, R8, R14, RZ ;  /* 0x0000000e0810723c */ /* 0x000fe200000018ff */
[----:B------:R-:W-:Y:S02]  /*6900*/  F2FP.F16.F32.PACK_AB R12, R111, R88 ;  /* 0x000000586f0c723e */ /* 0x000fe400000000ff */
[----:B--2---:R-:W-:-:S03]  /*6910*/  F2FP.F16.F32.PACK_AB R13, R251, R85 ;  /* 0x00000055fb0d723e */ /* 0x004fc600000000ff */
[C---:B------:R-:W-:Y:S01]  /*6920*/  HMMA.16816.F32 R44, R8.reuse, R28, RZ ;  /* 0x0000001c082c723c */ /* 0x040fe200000018ff */
[----:B------:R2:W-:Y:S05]  /*6930*/  MUFU.EX2 R85, R4 ;  /* 0x0000000400557308 */ /* 0x0005ea0000000800 */
[----:B------:R-:W-:Y:S01]  /*6940*/  HMMA.16816.F32 R52, R8, R30, RZ ;  /* 0x0000001e0834723c */ /* 0x000fe200000018ff */
[----:B-1----:R-:W-:-:S05]  /*6950*/  FFMA.FTZ R0, R128, UR4, -R5 ;  /* 0x0000000480007c23 */ /* 0x002fca0008010805 */
[C---:B------:R-:W-:Y:S01]  /*6960*/  HMMA.16816.F32 R60, R8.reuse, R20, RZ ;  /* 0x00000014083c723c */ /* 0x040fe200000018ff */
[----:B------:R1:W3:Y:S05]  /*6970*/  MUFU.EX2 R121, R0 ;  /* 0x0000000000797308 */ /* 0x0002ea0000000800 */
[----:B------:R-:W-:Y:S01]  /*6980*/  HMMA.16816.F32 R64, R8, R22, RZ ;  /* 0x000000160840723c */ /* 0x000fe200000018ff */
[----:B------:R-:W-:Y:S01]  /*6990*/  LDSM.16.MT88.4 R20, [R134+0xb000] ;  /* 0x00b000008614783b */ /* 0x000fe20000004200 */
[----:B--2---:R-:W-:-:S04]  /*69a0*/  FFMA.FTZ R4, R197, UR4, -R5 ;  /* 0x00000004c5047c23 */ /* 0x004fc80008010805 */
[C---:B------:R-:W-:Y:S01]  /*69b0*/  HMMA.16816.F32 R80, R8.reuse, R40, RZ ;  /* 0x000000280850723c */ /* 0x040fe200000018ff */
[----:B------:R2:W-:Y:S05]  /*69c0*/  MUFU.EX2 R84, R4 ;  /* 0x0000000400547308 */ /* 0x0005ea0000000800 */
[----:B------:R-:W-:Y:S01]  /*69d0*/  HMMA.16816.F32 R72, R8, R42, RZ ;  /* 0x0000002a0848723c */ /* 0x000fe200000018ff */
[----:B-1----:R-:W-:Y:S01]  /*69e0*/  FFMA.FTZ R0, R95, UR4, -R6 ;  /* 0x000000045f007c23 */ /* 0x002fe20008010806 */
[----:B---3--:R-:W-:Y:S02]  /*69f0*/  F2FP.F16.F32.PACK_AB R15, R121, R252 ;  /* 0x000000fc790f723e */ /* 0x008fe400000000ff */
[----:B------:R-:W-:Y:S01]  /*6a00*/  MOV R95, R56 ;  /* 0x00000038005f7202 */ /* 0x000fe20000000f00 */
[----:B------:R1:W-:Y:S01]  /*6a10*/  MUFU.EX2 R93, R0 ;  /* 0x00000000005d7308 */ /* 0x0003e20000000800 */
[----:B------:R-:W3:Y:S01]  /*6a20*/  LDSM.16.MT88.4 R56, [R135+0xa800] ;  /* 0x00a800008738783b */ /* 0x000ee20000004200 */
[----:B------:R-:W-:-:S02]  /*6a30*/  F2FP.F16.F32.PACK_AB R8, R87, R109 ;  /* 0x0000006d5708723e */ /* 0x000fc400000000ff */
[----:B------:R-:W-:Y:S01]  /*6a40*/  F2FP.F16.F32.PACK_AB R10, R103, R107 ;  /* 0x0000006b670a723e */ /* 0x000fe200000000ff */
[----:B--2---:R-:W-:Y:S01]  /*6a50*/  FFMA.FTZ R4, R198, UR4, -R5 ;  /* 0x00000004c6047c23 */ /* 0x004fe20008010805 */
[----:B-1----:R-:W-:Y:S01]  /*6a60*/  FFMA.FTZ R0, R94, UR4, -R6 ;  /* 0x000000045e007c23 */ /* 0x002fe20008010806 */
[----:B------:R-:W-:Y:S02]  /*6a70*/  MOV R94, R69 ;  /* 0x00000045005e7202 */ /* 0x000fe40000000f00 */
[----:B------:R-:W1:Y:S01]  /*6a80*/  LDSM.16.MT88.4 R68, [R224+0xa800] ;  /* 0x00a80000e044783b */ /* 0x000e620000004200 */
[----:B------:R2:W-:Y:S01]  /*6a90*/  MUFU.EX2 R91, R0 ;  /* 0x00000000005b7308 */ /* 0x0005e20000000800 */
[----:B------:R-:W-:-:S07]  /*6aa0*/  F2FP.F16.F32.PACK_AB R14, R94, R104 ;  /* 0x000000685e0e723e */ /* 0x000fce00000000ff */
[C---:B------:R-:W-:Y:S06]  /*6ab0*/  HMMA.16816.F32 R76, R12.reuse, R32, R24 ;  /* 0x000000200c4c723c */ /* 0x040fec0000001818 */
[----:B------:R-:W-:Y:S01]  /*6ac0*/  HMMA.16816.F32 R32, R12, R34, R16 ;  /* 0x000000220c20723c */ /* 0x000fe20000001810 */
[----:B------:R-:W4:Y:S01]  /*6ad0*/  LDSM.16.MT88.4 R16, [R225+0xb000] ;  /* 0x00b00000e110783b */ /* 0x000f220000004200 */
[----:B--2---:R-:W-:Y:S01]  /*6ae0*/  FFMA.FTZ R0, R98, UR4, -R6 ;  /* 0x0000000462007c23 */ /* 0x004fe20008010806 */
[----:B------:R-:W-:-:S03]  /*6af0*/  MOV R98, R121 ;  /* 0x0000007900627202 */ /* 0x000fc60000000f00 */
[C---:B------:R-:W-:Y:S01]  /*6b00*/  HMMA.16816.F32 R28, R12.reuse, R48, R44 ;  /* 0x000000300c1c723c */ /* 0x040fe2000000182c */
[----:B------:R2:W-:Y:S01]  /*6b10*/  MUFU.EX2 R97, R0 ;  /* 0x0000000000617308 */ /* 0x0005e20000000800 */
[----:B------:R-:W5:Y:S04]  /*6b20*/  LDSM.16.MT88.4 R44, [R135+0xb000] ;  /* 0x00b00000872c783b */ /* 0x000f680000004200 */
[C---:B------:R-:W-:Y:S01]  /*6b30*/  HMMA.16816.F32 R24, R12.reuse, R50, R52 ;  /* 0x000000320c18723c */ /* 0x040fe20000001834 */
[----:B------:R-:W5:Y:S05]  /*6b40*/  LDSM.16.MT88.4 R52, [R224+0xb000] ;  /* 0x00b00000e034783b */ /* 0x000f6a0000004200 */
[----:B---3--:R-:W-:Y:S01]  /*6b50*/  HMMA.16816.F32 R40, R12, R56, R60 ;  /* 0x000000380c28723c */ /* 0x008fe2000000183c */
[----:B--2---:R-:W-:-:S05]  /*6b60*/  FFMA.FTZ R0, R137, UR4, -R5 ;  /* 0x0000000489007c23 */ /* 0x004fca0008010805 */
[C---:B------:R-:W-:Y:S01]  /*6b70*/  HMMA.16816.F32 R48, R12.reuse, R58, R64 ;  /* 0x0000003a0c30723c */ /* 0x040fe20000001840 */
[----:B------:R-:W2:Y:S01]  /*6b80*/  LDSM.16.MT88.4 R56, [R134+0xb800] ;  /* 0x00b800008638783b */ /* 0x000ea20000004200 */
[----:B------:R3:W-:Y:S04]  /*6b90*/  MUFU.EX2 R245, R0 ;  /* 0x0000000000f57308 */ /* 0x0007e80000000800 */
[C---:B-1----:R-:W-:Y:S06]  /*6ba0*/  HMMA.16816.F32 R80, R12.reuse, R68, R80 ;  /* 0x000000440c50723c */ /* 0x042fec0000001850 */
[----:B------:R-:W-:Y:S07]  /*6bb0*/  HMMA.16816.F32 R64, R12, R70, R72 ;  /* 0x000000460c40723c */ /* 0x000fee0000001848 */
[----:B------:R-:W-:Y:S01]  /*6bc0*/  F2FP.F16.F32.PACK_AB R12, R95, R118 ;  /* 0x000000765f0c723e */ /* 0x000fe200000000ff */
[----:B---3--:R-:W-:Y:S01]  /*6bd0*/  FFMA.FTZ R0, R132, UR4, -R5 ;  /* 0x0000000484007c23 */ /* 0x008fe20008010805 */
[----:B------:R-:W-:-:S03]  /*6be0*/  F2FP.F16.F32.PACK_AB R14, R92, R90 ;  /* 0x0000005a5c0e723e */ /* 0x000fc600000000ff */
        /* <DEDUP_REMOVED lines=8> */
[----:B------:R1:W-:Y:S02]  /*6c70*/  MUFU.EX2 R116, R0 ;  /* 0x0000000000747308 */ /* 0x0003e40000000800 */
[C---:B------:R-:W-:Y:S06]  /*6c80*/  HMMA.16816.F32 R76, R8.reuse, R20, R76 ;  /* 0x00000014084c723c */ /* 0x040fec000000184c */
[C---:B------:R-:W-:Y:S01]  /*6c90*/  HMMA.16816.F32 R60, R8.reuse, R22, R32 ;  /* 0x00000016083c723c */ /* 0x040fe20000001820 */
[----:B------:R-:W3:Y:S05]  /*6ca0*/  LDSM.16.MT88.4 R20, [R225+0xb800] ;  /* 0x00b80000e114783b */ /* 0x000eea0000004200 */
        /* <DEDUP_REMOVED lines=8> */
[----:B------:R-:W5:Y:S01]  /*6d30*/  LDSM.16.MT88.4 R48, [R225+0xc000] ;  /* 0x00c00000e130783b */ /* 0x000f620000004200 */
[----:B-1----:R-:W-:-:S04]  /*6d40*/  FFMA.FTZ R0, R110, UR4, -R6 ;  /* 0x000000046e007c23 */ /* 0x002fc80008010806 */
[C---:B------:R-:W-:Y:S01]  /*6d50*/  HMMA.16816.F32 R80, R8.reuse, R52, R80 ;  /* 0x000000340850723c */ /* 0x040fe20000001850 */
[----:B------:R1:W-:Y:S05]  /*6d60*/  MUFU.EX2 R124, R0 ;  /* 0x00000000007c7308 */ /* 0x0003ea0000000800 */
[----:B------:R-:W-:Y:S01]  /*6d70*/  HMMA.16816.F32 R44, R8, R54, R64 ;  /* 0x00000036082c723c */ /* 0x000fe20000001840 */
[----:B------:R-:W5:Y:S06]  /*6d80*/  LDSM.16.MT88.4 R52, [R134+0xc000] ;  /* 0x00c000008634783b */ /* 0x000f6c0000004200 */
[----:B------:R-:W-:Y:S01]  /*6d90*/  F2FP.F16.F32.PACK_AB R8, R101, R99 ;  /* 0x000000636508723e */ /* 0x000fe200000000ff */
[----:B-1----:R-:W-:-:S04]  /*6da0*/  FFMA.FTZ R0, R142, UR4, -R5 ;  /* 0x000000048e007c23 */ /* 0x002fc80008010805 */
[----:B------:R1:W-:Y:S02]  /*6db0*/  MUFU.EX2 R137, R0 ;  /* 0x0000000000897308 */ /* 0x0003e40000000800 */
[----:B-1----:R-:W-:-:S06]  /*6dc0*/  FFMA.FTZ R0, R140, UR4, -R5 ;  /* 0x000000048c007c23 */ /* 0x002fcc0008010805 */
[----:B------:R1:W2:Y:S02]  /*6dd0*/  MUFU.EX2 R136, R0 ;  /* 0x0000000000887308 */ /* 0x0002a40000000800 */
[----:B-1----:R-:W-:Y:S01]  /*6de0*/  FFMA.FTZ R0, R139, UR4, -R5 ;  /* 0x000000048b007c23 */ /* 0x002fe20008010805 */
[----:B--2---:R-:W-:-:S05]  /*6df0*/  F2FP.F16.F32.PACK_AB R13, R136, R137 ;  /* 0x00000089880d723e */ /* 0x004fca00000000ff */
[----:B------:R1:W-:Y:S02]  /*6e00*/  MUFU.EX2 R139, R0 ;  /* 0x00000000008b7308 */ /* 0x0003e40000000800 */
[----:B-1----:R-:W-:Y:S01]  /*6e10*/  FFMA.FTZ R0, R138, UR4, -R5 ;  /* 0x000000048a007c23 */ /* 0x002fe20008010805 */
[----:B------:R-:W-:Y:S02]  /*6e20*/  MOV R138, R123 ;  /* 0x0000007b008a7202 */ /* 0x000fe40000000f00 */
[----:B------:R-:W-:-:S03]  /*6e30*/  MOV R123, R214 ;  /* 0x000000d6007b7202 */ /* 0x000fc60000000f00 */
[----:B------:R1:W2:Y:S01]  /*6e40*/  MUFU.EX2 R219, R0 ;  /* 0x0000000000db7308 */ /* 0x0002a20000000800 */
[----:B------:R-:W-:Y:S01]  /*6e50*/  F2FP.F16.F32.PACK_AB R10, R93, R123 ;  /* 0x0000007b5d0a723e */ /* 0x000fe200000000ff */
[----:B-1----:R-:W-:Y:S01]  /*6e60*/  FFMA.FTZ R0, R120, UR4, -R6 ;  /* 0x0000000478007c23 */ /* 0x002fe20008010806 */
[----:B--2---:R-:W-:-:S05]  /*6e70*/  F2FP.F16.F32.PACK_AB R15, R219, R139 ;  /* 0x0000008bdb0f723e */ /* 0x004fca00000000ff */
[----:B------:R1:W-:Y:S02]  /*6e80*/  MUFU.EX2 R68, R0 ;  /* 0x0000000000447308 */ /* 0x0003e40000000800 */
[C---:B------:R-:W-:Y:S06]  /*6e90*/  HMMA.16816.F32 R76, R12.reuse, R56, R76 ;  /* 0x000000380c4c723c */ /* 0x040fec000000184c */
[C---:B------:R-:W-:Y:S06]  /*6ea0*/  HMMA.16816.F32 R60, R12.reuse, R58, R60 ;  /* 0x0000003a0c3c723c */ /* 0x040fec000000183c */
[----:B---3--:R-:W-:Y:S01]  /*6eb0*/  HMMA.16816.F32 R72, R12, R20, R72 ;  /* 0x000000140c48723c */ /* 0x008fe20000001848 */
[----:B-1----:R-:W-:-:S04]  /*6ec0*/  FFMA.FTZ R0, R119, UR4, -R6 ;  /* 0x0000000477007c23 */ /* 0x002fc80008010806 */
[----:B------:R1:W-:Y:S01]  /*6ed0*/  MUFU.EX2 R250, R0 ;  /* 0x0000000000fa7308 */ /* 0x0003e20000000800 */
[C---:B------:R-:W-:Y:S06]  /*6ee0*/  HMMA.16816.F32 R56, R12.reuse, R22, R32 ;  /* 0x000000160c38723c */ /* 0x040fec0000001820 */
[C---:B----4-:R-:W-:Y:S01]  /*6ef0*/  HMMA.16816.F32 R64, R12.reuse, R16, R28 ;  /* 0x000000100c40723c */ /* 0x050fe2000000181c */
[----:B------:R-:W-:Y:S05]  /*6f00*/  LDSM.16.MT88.4 R28, [R224+0xc000] ;  /* 0x00c00000e01c783b */ /* 0x000fea0000004200 */
[----:B------:R-:W-:Y:S01]  /*6f10*/  HMMA.16816.F32 R20, R12, R18, R24 ;  /* 0x000000120c14723c */ /* 0x000fe20000001818 */
[----:B------:R-:W2:Y:S01]  /*6f20*/  LDSM.16.MT88.4 R16, [R135+0xc000] ;  /* 0x00c000008710783b */ /* 0x000ea20000004200 */
[----:B-1----:R-:W-:-:S04]  /*6f30*/  FFMA.FTZ R0, R122, UR4, -R6 ;  /* 0x000000047a007c23 */ /* 0x002fc80008010806 */
[C---:B-----5:R-:W-:Y:S01]  /*6f40*/  HMMA.16816.F32 R80, R12.reuse, R40, R80 ;  /* 0x000000280c50723c */ /* 0x060fe20000001850 */
[----:B------:R1:W-:Y:S05]  /*6f50*/  MUFU.EX2 R249, R0 ;  /* 0x0000000000f97308 */ /* 0x0003ea0000000800 */
[----:B------:R-:W-:Y:S01]  /*6f60*/  HMMA.16816.F32 R32, R12, R42, R44 ;  /* 0x0000002a0c20723c */ /* 0x000fe2000000182c */
[----:B------:R-:W3:Y:S06]  /*6f70*/  LDSM.16.MT88.4 R40, [R134+0xc800] ;  /* 0x00c800008628783b */ /* 0x000eec0000004200 */
[----:B------:R-:W-:-:S02]  /*6f80*/  F2FP.F16.F32.PACK_AB R12, R97, R91 ;  /* 0x0000005b610c723e */ /* 0x000fc400000000ff */
[----:B------:R-:W-:Y:S01]  /*6f90*/  F2FP.F16.F32.PACK_AB R14, R138, R116 ;  /* 0x000000748a0e723e */ /* 0x000fe200000000ff */
[----:B-1----:R-:W-:-:S04]  /*6fa0*/  FFMA.FTZ R0, R150, UR4, -R5 ;  /* 0x0000000496007c23 */ /* 0x002fc80008010805 */
[----:B------:R1:W-:Y:S02]  /*6fb0*/  MUFU.EX2 R216, R0 ;  /* 0x0000000000d87308 */ /* 0x0003e40000000800 */
[----:B-1----:R-:W-:-:S06]  /*6fc0*/  FFMA.FTZ R0, R147, UR4, -R5 ;  /* 0x0000000493007c23 */ /* 0x002fcc0008010805 */
[----:B------:R1:W4:Y:S02]  /*6fd0*/  MUFU.EX2 R217, R0 ;  /* 0x0000000000d97308 */ /* 0x0003240000000800 */
[----:B-1----:R-:W-:Y:S01]  /*6fe0*/  FFMA.FTZ R0, R149, UR4, -R5 ;  /* 0x0000000495007c23 */ /* 0x002fe20008010805 */
[----:B----4-:R-:W-:-:S05]  /*6ff0*/  F2FP.F16.F32.PACK_AB R9, R217, R216 ;  /* 0x000000d8d909723e */ /* 0x010fca00000000ff */
[----:B------:R1:W-:Y:S02]  /*7000*/  MUFU.EX2 R215, R0 ;  /* 0x0000000000d77308 */ /* 0x0003e40000000800 */
[----:B-1----:R-:W-:-:S06]  /*7010*/  FFMA.FTZ R0, R148, UR4, -R5 ;  /* 0x0000000494007c23 */ /* 0x002fcc0008010805 */
        /* <DEDUP_REMOVED lines=8> */
[----:B-1----:R-:W-:-:S04]  /*70a0*/  FFMA.FTZ R0, R129, UR4, -R6 ;  /* 0x0000000481007c23 */ /* 0x002fc80008010806 */
[----:B------:R1:W-:Y:S01]  /*70b0*/  MUFU.EX2 R220, R0 ;  /* 0x0000000000dc7308 */ /* 0x0003e20000000800 */
[C---:B------:R-:W-:Y:S06]  /*70c0*/  HMMA.16816.F32 R44, R8.reuse, R54, R60 ;  /* 0x00000036082c723c */ /* 0x040fec000000183c */
[C---:B--2---:R-:W-:Y:S01]  /*70d0*/  HMMA.16816.F32 R24, R8.reuse, R18, R20 ;  /* 0x000000120818723c */ /* 0x044fe20000001814 */
[----:B------:R-:W2:Y:S05]  /*70e0*/  LDSM.16.MT88.4 R20, [R135+0xc800] ;  /* 0x00c800008714783b */ /* 0x000eaa0000004200 */
[----:B------:R-:W-:Y:S01]  /*70f0*/  HMMA.16816.F32 R60, R8, R16, R64 ;  /* 0x00000010083c723c */ /* 0x000fe20000001840 */
[----:B------:R-:W5:Y:S01]  /*7100*/  LDSM.16.MT88.4 R16, [R224+0xc800] ;  /* 0x00c80000e010783b */ /* 0x000f620000004200 */
[----:B-1----:R-:W-:-:S04]  /*7110*/  FFMA.FTZ R0, R133, UR4, -R6 ;  /* 0x0000000485007c23 */ /* 0x002fc80008010806 */
[C---:B------:R-:W-:Y:S01]  /*7120*/  HMMA.16816.F32 R80, R8.reuse, R28, R80 ;  /* 0x0000001c0850723c */ /* 0x040fe20000001850 */
[----:B------:R1:W-:Y:S05]  /*7130*/  MUFU.EX2 R218, R0 ;  /* 0x0000000000da7308 */ /* 0x0003ea0000000800 */
[----:B------:R-:W-:Y:S07]  /*7140*/  HMMA.16816.F32 R32, R8, R30, R32 ;  /* 0x0000001e0820723c */ /* 0x000fee0000001820 */
[----:B------:R-:W-:Y:S01]  /*7150*/  F2FP.F16.F32.PACK_AB R10, R249, R250 ;  /* 0x000000faf90a723e */ /* 0x000fe200000000ff */
[----:B-1----:R-:W-:-:S04]  /*7160*/  FFMA.FTZ R0, R155, UR4, -R5 ;  /* 0x000000049b007c23 */ /* 0x002fc80008010805 */
[----:B------:R1:W-:Y:S02]  /*7170*/  MUFU.EX2 R149, R0 ;  /* 0x0000000000957308 */ /* 0x0003e40000000800 */
[----:B-1----:R-:W-:Y:S01]  /*7180*/  FFMA.FTZ R0, R158, UR4, -R5 ;  /* 0x000000049e007c23 */ /* 0x002fe20008010805 */
[----:B------:R-:W-:-:S05]  /*7190*/  MOV R158, R68 ;  /* 0x00000044009e7202 */ /* 0x000fca0000000f00 */
        /* <DEDUP_REMOVED lines=17> */
[C---:B--2---:R-:W-:Y:S06]  /*72b0*/  HMMA.16816.F32 R60, R12.reuse, R20, R60 ;  /* 0x000000140c3c723c */ /* 0x044fec000000183c */
[----:B------:R-:W-:Y:S01]  /*72c0*/  HMMA.16816.F32 R28, R12, R22, R24 ;  /* 0x000000160c1c723c */ /* 0x000fe20000001818 */
[----:B------:R-:W2:Y:S01]  /*72d0*/  LDSM.16.MT88.4 R24, [R135+0xd000] ;  /* 0x00d000008718783b */ /* 0x000ea20000004200 */
[----:B-1----:R-:W-:-:S04]  /*72e0*/  FFMA.FTZ R0, R143, UR4, -R6 ;  /* 0x000000048f007c23 */ /* 0x002fc80008010806 */
[C---:B-----5:R-:W-:Y:S01]  /*72f0*/  HMMA.16816.F32 R80, R12.reuse, R16, R80 ;  /* 0x000000100c50723c */ /* 0x060fe20000001850 */
[----:B------:R1:W-:Y:S05]  /*7300*/  MUFU.EX2 R155, R0 ;  /* 0x00000000009b7308 */ /* 0x0003ea0000000800 */
[----:B------:R-:W-:Y:S01]  /*7310*/  HMMA.16816.F32 R20, R12, R18, R32 ;  /* 0x000000120c14723c */ /* 0x000fe20000001820 */
[----:B------:R-:W5:Y:S06]  /*7320*/  LDSM.16.MT88.4 R16, [R224+0xd000] ;  /* 0x00d00000e010783b */ /* 0x000f6c0000004200 */
[----:B------:R-:W-:-:S02]  /*7330*/  F2FP.F16.F32.PACK_AB R12, R220, R221 ;  /* 0x000000dddc0c723e */ /* 0x000fc400000000ff */
[----:B---3--:R-:W-:Y:S01]  /*7340*/  F2FP.F16.F32.PACK_AB R14, R157, R218 ;  /* 0x000000da9d0e723e */ /* 0x008fe200000000ff */
[----:B-1----:R-:W-:Y:S01]  /*7350*/  FFMA.FTZ R0, R165, UR4, -R5 ;  /* 0x00000004a5007c23 */ /* 0x002fe20008010805 */
[----:B------:R-:W-:-:S03]  /*7360*/  MOV R165, R124 ;  /* 0x0000007c00a57202 */ /* 0x000fc60000000f00 */
[----:B------:R1:W-:Y:S01]  /*7370*/  MUFU.EX2 R141, R0 ;  /* 0x00000000008d7308 */ /* 0x0003e20000000800 */
[----:B------:R-:W-:Y:S01]  /*7380*/  F2FP.F16.F32.PACK_AB R8, R158, R165 ;  /* 0x000000a59e08723e */ /* 0x000fe200000000ff */
[----:B-1----:R-:W-:Y:S01]  /*7390*/  FFMA.FTZ R0, R164, UR4, -R5 ;  /* 0x00000004a4007c23 */ /* 0x002fe20008010805 */
[----:B------:R-:W-:-:S05]  /*73a0*/  MOV R164, R92 ;  /* 0x0000005c00a47202 */ /* 0x000fca0000000f00 */
[----:B------:R1:W3:Y:S02]  /*73b0*/  MUFU.EX2 R140, R0 ;  /* 0x00000000008c7308 */ /* 0x0002e40000000800 */
[----:B-1----:R-:W-:Y:S01]  /*73c0*/  FFMA.FTZ R0, R162, UR4, -R5 ;  /* 0x00000004a2007c23 */ /* 0x002fe20008010805 */
[----:B---3--:R-:W-:Y:S02]  /*73d0*/  F2FP.F16.F32.PACK_AB R9, R140, R141 ;  /* 0x0000008d8c09723e */ /* 0x008fe400000000ff */
[----:B------:R-:W-:-:S03]  /*73e0*/  MOV R162, R116 ;  /* 0x0000007400a27202 */ /* 0x000fc60000000f00 */
        /* <DEDUP_REMOVED lines=9> */
[C---:B------:R-:W-:Y:S01]  /*7480*/  HMMA.16816.F32 R44, R8.reuse, R42, R44 ;  /* 0x0000002a082c723c */ /* 0x040fe2000000182c */
[----:B------:R-:W3:Y:S05]  /*7490*/  LDSM.16.MT88.4 R40, [R134+0xd800] ;  /* 0x00d800008628783b */ /* 0x000eea0000004200 */
[----:B----4-:R-:W-:Y:S01]  /*74a0*/  HMMA.16816.F32 R72, R8, R48, R72 ;  /* 0x000000300848723c */ /* 0x010fe20000001848 */
[----:B-1----:R-:W-:Y:S01]  /*74b0*/  FFMA.FTZ R0, R151, UR4, -R6 ;  /* 0x0000000497007c23 */ /* 0x002fe20008010806 */
[----:B------:R-:W-:-:S03]  /*74c0*/  MOV R151, R93 ;  /* 0x0000005d00977202 */ /* 0x000fc60000000f00 */
[----:B------:R1:W4:Y:S01]  /*74d0*/  MUFU.EX2 R143, R0 ;  /* 0x00000000008f7308 */ /* 0x0003220000000800 */
[C---:B------:R-:W-:Y:S01]  /*74e0*/  HMMA.16816.F32 R56, R8.reuse, R50, R56 ;  /* 0x000000320838723c */ /* 0x040fe20000001838 */
[----:B------:R-:W3:Y:S05]  /*74f0*/  LDSM.16.MT88.4 R48, [R225+0xd800] ;  /* 0x00d80000e130783b */ /* 0x000eea0000004200 */
[C---:B--2---:R-:W-:Y:S06]  /*7500*/  HMMA.16816.F32 R60, R8.reuse, R24, R60 ;  /* 0x00000018083c723c */ /* 0x044fec000000183c */
[----:B------:R-:W-:Y:S01]  /*7510*/  HMMA.16816.F32 R32, R8, R26, R28 ;  /* 0x0000001a0820723c */ /* 0x000fe2000000181c */
[----:B------:R-:W2:Y:S01]  /*7520*/  LDSM.16.MT88.4 R28, [R135+0xd800] ;  /* 0x00d80000871c783b */ /* 0x000ea20000004200 */
[----:B-1----:R-:W-:Y:S01]  /*7530*/  FFMA.FTZ R0, R153, UR4, -R6 ;  /* 0x0000000499007c23 */ /* 0x002fe20008010806 */
[----:B------:R-:W-:-:S03]  /*7540*/  MOV R153, R123 ;  /* 0x0000007b00997202 */ /* 0x000fc60000000f00 */
[C---:B-----5:R-:W-:Y:S01]  /*7550*/  HMMA.16816.F32 R80, R8.reuse, R16, R80 ;  /* 0x000000100850723c */ /* 0x060fe20000001850 */
[----:B------:R1:W-:Y:S05]  /*7560*/  MUFU.EX2 R142, R0 ;  /* 0x00000000008e7308 */ /* 0x0003ea0000000800 */
[----:B------:R-:W-:Y:S01]  /*7570*/  HMMA.16816.F32 R24, R8, R18, R20 ;  /* 0x000000120818723c */ /* 0x000fe20000001814 */
[----:B------:R-:W5:Y:S04]  /*7580*/  LDSM.16.MT88.4 R16, [R224+0xd800] ;  /* 0x00d80000e010783b */ /* 0x000f680000004200 */
[----:B------:R-:W5:Y:S02]  /*7590*/  LDSM.16.MT88.4 R20, [R134+0xe000] ;  /* 0x00e000008614783b */ /* 0x000f640000004200 */
[----:B------:R-:W-:-:S02]  /*75a0*/  F2FP.F16.F32.PACK_AB R8, R155, R156 ;  /* 0x0000009c9b08723e */ /* 0x000fc400000000ff */
[----:B----4-:R-:W-:Y:S01]  /*75b0*/  F2FP.F16.F32.PACK_AB R10, R143, R144 ;  /* 0x000000908f0a723e */ /* 0x010fe200000000ff */
[----:B-1----:R-:W-:Y:S01]  /*75c0*/  FFMA.FTZ R0, R170, UR4, -R5 ;  /* 0x00000004aa007c23 */ /* 0x002fe20008010805 */
[----:B------:R-:W-:-:S03]  /*75d0*/  MOV R170, R101 ;  /* 0x0000006500aa7202 */ /* 0x000fc60000000f00 */
[----:B------:R1:W-:Y:S02]  /*75e0*/  MUFU.EX2 R124, R0 ;  /* 0x00000000007c7308 */ /* 0x0003e40000000800 */
[----:B-1----:R-:W-:Y:S01]  /*75f0*/  FFMA.FTZ R0, R168, UR4, -R5 ;  /* 0x00000004a8007c23 */ /* 0x002fe20008010805 */
[----:B------:R-:W-:-:S05]  /*7600*/  MOV R168, R99 ;  /* 0x0000006300a87202 */ /* 0x000fca0000000f00 */
[----:B------:R1:W4:Y:S02]  /*7610*/  MUFU.EX2 R126, R0 ;  /* 0x00000000007e7308 */ /* 0x0003240000000800 */
[----:B-1----:R-:W-:Y:S01]  /*7620*/  FFMA.FTZ R0, R167, UR4, -R5 ;  /* 0x00000004a7007c23 */ /* 0x002fe20008010805 */
[----:B----4-:R-:W-:Y:S02]  /*7630*/  F2FP.F16.F32.PACK_AB R13, R126, R124 ;  /* 0x0000007c7e0d723e */ /* 0x010fe400000000ff */
[----:B------:R-:W-:-:S03]  /*7640*/  MOV R167, R90 ;  /* 0x0000005a00a77202 */ /* 0x000fc60000000f00 */
[----:B------:R1:W-:Y:S02]  /*7650*/  MUFU.EX2 R125, R0 ;  /* 0x00000000007d7308 */ /* 0x0003e40000000800 */
[----:B-1----:R-:W-:Y:S01]  /*7660*/  FFMA.FTZ R0, R169, UR4, -R5 ;  /* 0x00000004a9007c23 */ /* 0x002fe20008010805 */
[----:B------:R-:W-:-:S05]  /*7670*/  MOV R169, R95 ;  /* 0x0000005f00a97202 */ /* 0x000fca0000000f00 */
[----:B------:R1:W4:Y:S02]  /*7680*/  MUFU.EX2 R128, R0 ;  /* 0x0000000000807308 */ /* 0x0003240000000800 */
[----:B-1----:R-:W-:Y:S01]  /*7690*/  FFMA.FTZ R0, R161, UR4, -R6 ;  /* 0x00000004a1007c23 */ /* 0x002fe20008010806 */
[----:B------:R-:W-:Y:S02]  /*76a0*/  MOV R161, R118 ;  /* 0x0000007600a17202 */ /* 0x000fe40000000f00 */
[----:B----4-:R-:W-:-:S03]  /*76b0*/  F2FP.F16.F32.PACK_AB R15, R128, R125 ;  /* 0x0000007d800f723e */ /* 0x010fc600000000ff */
[----:B------:R1:W4:Y:S04]  /*76c0*/  MUFU.EX2 R131, R0 ;  /* 0x0000000000837308 */ /* 0x0003280000000800 */
[C---:B---3--:R-:W-:Y:S06]  /*76d0*/  HMMA.16816.F32 R76, R12.reuse, R40, R76 ;  /* 0x000000280c4c723c */ /* 0x048fec000000184c */
[----:B------:R-:W-:Y:S01]  /*76e0*/  HMMA.16816.F32 R40, R12, R42, R44 ;  /* 0x0000002a0c28723c */ /* 0x000fe2000000182c */
[----:B------:R-:W-:Y:S01]  /*76f0*/  LDSM.16.MT88.4 R44, [R135+0xe000] ;  /* 0x00e00000872c783b */ /* 0x000fe20000004200 */
[----:B-1----:R-:W-:-:S04]  /*7700*/  FFMA.FTZ R0, R154, UR4, -R6 ;  /* 0x000000049a007c23 */ /* 0x002fc80008010806 */
[C---:B------:R-:W-:Y:S01]  /*7710*/  HMMA.16816.F32 R72, R12.reuse, R48, R72 ;  /* 0x000000300c48723c */ /* 0x040fe20000001848 */
[----:B------:R-:W-:Y:S01]  /*7720*/  MOV R154, R103 ;  /* 0x00000067009a7202 */ /* 0x000fe20000000f00 */
[----:B------:R1:W-:Y:S04]  /*7730*/  MUFU.EX2 R130, R0 ;  /* 0x0000000000827308 */ /* 0x0003e80000000800 */
[C---:B------:R-:W-:Y:S01]  /*7740*/  HMMA.16816.F32 R56, R12.reuse, R50, R56 ;  /* 0x000000320c38723c */ /* 0x040fe20000001838 */
[----:B------:R-:W3:Y:S05]  /*7750*/  LDSM.16.MT88.4 R48, [R225+0xe000] ;  /* 0x00e00000e130783b */ /* 0x000eea0000004200 */
[C---:B--2---:R-:W-:Y:S06]  /*7760*/  HMMA.16816.F32 R52, R12.reuse, R30, R32 ;  /* 0x0000001e0c34723c */ /* 0x044fec0000001820 */
[----:B-----5:R-:W-:Y:S01]  /*7770*/  HMMA.16816.F32 R32, R12, R18, R24 ;  /* 0x000000120c20723c */ /* 0x020fe20000001818 */
[----:B-1----:R-:W-:Y:S01]  /*7780*/  FFMA.FTZ R0, R159, UR4, -R6 ;  /* 0x000000049f007c23 */ /* 0x002fe20008010806 */
[----:B------:R-:W-:-:S03]  /*7790*/  MOV R159, R107 ;  /* 0x0000006b009f7202 */ /* 0x000fc60000000f00 */
[----:B------:R1:W2:Y:S01]  /*77a0*/  MUFU.EX2 R129, R0 ;  /* 0x0000000000817308 */ /* 0x0002a20000000800 */
[C---:B------:R-:W-:Y:S01]  /*77b0*/  HMMA.16816.F32 R60, R12.reuse, R28, R60 ;  /* 0x0000001c0c3c723c */ /* 0x040fe2000000183c */
[----:B------:R-:W5:Y:S05]  /*77c0*/  LDSM.16.MT88.4 R28, [R224+0xe000] ;  /* 0x00e00000e01c783b */ /* 0x000f6a0000004200 */
[----:B------:R-:W-:Y:S01]  /*77d0*/  HMMA.16816.F32 R80, R12, R16, R80 ;  /* 0x000000100c50723c */ /* 0x000fe20000001850 */
[----:B------:R-:W-:Y:S06]  /*77e0*/  LDSM.16.MT88.4 R12, [R225+0xe800] ;  /* 0x00e80000e10c783b */ /* 0x000fec0000004200 */
[----:B----4-:R-:W-:Y:S01]  /*77f0*/  F2FP.F16.F32.PACK_AB R16, R131, R142 ;  /* 0x0000008e8310723e */ /* 0x010fe200000000ff */
[----:B-1----:R-:W-:Y:S01]  /*7800*/  FFMA.FTZ R0, R174, UR4, -R5 ;  /* 0x00000004ae007c23 */ /* 0x002fe20008010805 */
[----:B------:R-:W-:-:S02]  /*7810*/  MOV R174, R109 ;  /* 0x0000006d00ae7202 */ /* 0x000fc40000000f00 */
[----:B--2---:R-:W-:Y:S01]  /*7820*/  F2FP.F16.F32.PACK_AB R18, R129, R130 ;  /* 0x000000828112723e */ /* 0x004fe200000000ff */
        /* <DEDUP_REMOVED lines=15> */
[C---:B------:R-:W-:Y:S06]  /*7920*/  HMMA.16816.F32 R76, R8.reuse, R20, R76 ;  /* 0x00000014084c723c */ /* 0x040fec000000184c */
[C---:B------:R-:W-:Y:S01]  /*7930*/  HMMA.16816.F32 R24, R8.reuse, R22, R40 ;  /* 0x000000160818723c */ /* 0x040fe20000001828 */
[----:B------:R-:W2:Y:S04]  /*7940*/  LDSM.16.MT88.4 R20, [R134+0xe800] ;  /* 0x00e800008614783b */ /* 0x000ea80000004200 */
[----:B------:R-:W-:Y:S01]  /*7950*/  LDSM.16.MT88.4 R40, [R134+0xf000] ;  /* 0x00f000008628783b */ /* 0x000fe20000004200 */
[----:B---3--:R-:W-:Y:S01]  /*7960*/  HMMA.16816.F32 R72, R8, R48, R72 ;  /* 0x000000300848723c */ /* 0x008fe20000001848 */
[----:B-1----:R-:W-:Y:S01]  /*7970*/  FFMA.FTZ R0, R127, UR4, -R6 ;  /* 0x000000047f007c23 */ /* 0x002fe20008010806 */
[----:B------:R-:W-:-:S03]  /*7980*/  MOV R127, R111 ;  /* 0x0000006f007f7202 */ /* 0x000fc60000000f00 */
[----:B------:R1:W-:Y:S01]  /*7990*/  MUFU.EX2 R122, R0 ;  /* 0x00000000007a7308 */ /* 0x0003e20000000800 */
[C---:B------:R-:W-:Y:S01]  /*79a0*/  HMMA.16816.F32 R48, R8.reuse, R50, R56 ;  /* 0x000000320830723c */ /* 0x040fe20000001838 */
[----:B------:R-:W3:Y:S05]  /*79b0*/  LDSM.16.MT88.4 R56, [R224+0xe800] ;  /* 0x00e80000e038783b */ /* 0x000eea0000004200 */
[C---:B------:R-:W-:Y:S01]  /*79c0*/  HMMA.16816.F32 R64, R8.reuse, R46, R52 ;  /* 0x0000002e0840723c */ /* 0x040fe20000001834 */
[----:B------:R-:W4:Y:S05]  /*79d0*/  LDSM.16.MT88.4 R52, [R135+0xe800] ;  /* 0x00e800008734783b */ /* 0x000f2a0000004200 */
[----:B------:R-:W-:Y:S01]  /*79e0*/  HMMA.16816.F32 R68, R8, R44, R60 ;  /* 0x0000002c0844723c */ /* 0x000fe2000000183c */
[----:B-1----:R-:W-:-:S05]  /*79f0*/  FFMA.FTZ R0, R115, UR4, -R6 ;  /* 0x0000000473007c23 */ /* 0x002fca0008010806 */
[C---:B-----5:R-:W-:Y:S01]  /*7a00*/  HMMA.16816.F32 R80, R8.reuse, R28, R80 ;  /* 0x0000001c0850723c */ /* 0x060fe20000001850 */
[----:B------:R1:W-:Y:S05]  /*7a10*/  MUFU.EX2 R119, R0 ;  /* 0x0000000000777308 */ /* 0x0003ea0000000800 */
[----:B------:R-:W-:Y:S01]  /*7a20*/  HMMA.16816.F32 R60, R8, R30, R32 ;  /* 0x0000001e083c723c */ /* 0x000fe20000001820 */
[----:B------:R-:W-:Y:S01]  /*7a30*/  LDSM.16.MT88.4 R8, [R135+0xf000] ;  /* 0x00f000008708783b */ /* 0x000fe20000004200 */
[----:B-1----:R-:W-:Y:S01]  /*7a40*/  FFMA.FTZ R0, R175, UR4, -R5 ;  /* 0x00000004af007c23 */ /* 0x002fe20008010805 */
[----:B------:R-:W-:-:S03]  /*7a50*/  MOV R175, R113 ;  /* 0x0000007100af7202 */ /* 0x000fc60000000f00 */
[----:B------:R1:W-:Y:S02]  /*7a60*/  MUFU.EX2 R113, R0 ;  /* 0x0000000000717308 */ /* 0x0003e40000000800 */
[----:B-1----:R-:W-:Y:S01]  /*7a70*/  FFMA.FTZ R0, R160, UR4, -R5 ;  /* 0x00000004a0007c23 */ /* 0x002fe20008010805 */
[----:B------:R-:W-:-:S05]  /*7a80*/  MOV R160, R89 ;  /* 0x0000005900a07202 */ /* 0x000fca0000000f00 */
[----:B------:R1:W5:Y:S01]  /*7a90*/  MUFU.EX2 R112, R0 ;  /* 0x0000000000707308 */ /* 0x0003620000000800 */
[----:B------:R-:W-:-:S04]  /*7aa0*/  FADD.FTZ R2, R2, R160 ;  /* 0x000000a002027221 */ /* 0x000fc80000010000 */
[----:B------:R-:W-:Y:S01]  /*7ab0*/  FADD.FTZ R2, R173, R2 ;  /* 0x00000002ad027221 */ /* 0x000fe20000010000 */
[----:B------:R-:W-:-:S03]  /*7ac0*/  MOV R173, R88 ;  /* 0x0000005800ad7202 */ /* 0x000fc60000000f00 */
[----:B------:R-:W-:-:S04]  /*7ad0*/  FADD.FTZ R2, R175, R2 ;  /* 0x00000002af027221 */ /* 0x000fc80000010000 */
[----:B------:R-:W-:Y:S01]  /*7ae0*/  FADD.FTZ R2, R173, R2 ;  /* 0x00000002ad027221 */ /* 0x000fe20000010000 */
[----:B------:R-:W-:Y:S01]  /*7af0*/  MOV R173, R174 ;  /* 0x000000ae00ad7202 */ /* 0x000fe20000000f00 */
[----:B-1----:R-:W-:Y:S01]  /*7b00*/  FFMA.FTZ R0, R166, UR4, -R5 ;  /* 0x00000004a6007c23 */ /* 0x002fe20008010805 */
[----:B-----5:R-:W-:Y:S01]  /*7b10*/  F2FP.F16.F32.PACK_AB R17, R112, R113 ;  /* 0x000000717011723e */ /* 0x020fe200000000ff */
[----:B------:R-:W-:Y:S01]  /*7b20*/  FADD.FTZ R2, R127, R2 ;  /* 0x000000027f027221 */ /* 0x000fe20000010000 */
[----:B------:R-:W-:Y:S01]  /*7b30*/  MOV R174, R87 ;  /* 0x0000005700ae7202 */ /* 0x000fe20000000f00 */
[----:B------:R1:W-:Y:S02]  /*7b40*/  MUFU.EX2 R110, R0 ;  /* 0x00000000006e7308 */ /* 0x0003e40000000800 */
[----:B------:R-:W-:-:S04]  /*7b50*/  FADD.FTZ R2, R146, R2 ;  /* 0x0000000292027221 */ /* 0x000fc80000010000 */
[----:B------:R-:W-:-:S04]  /*7b60*/  FADD.FTZ R2, R171, R2 ;  /* 0x00000002ab027221 */ /* 0x000fc80000010000 */
[----:B------:R-:W-:-:S04]  /*7b70*/  FADD.FTZ R2, R173, R2 ;  /* 0x00000002ad027221 */ /* 0x000fc80000010000 */
[----:B------:R-:W-:Y:S01]  /*7b80*/  FADD.FTZ R2, R174, R2 ;  /* 0x00000002ae027221 */ /* 0x000fe20000010000 */
[----:B-1----:R-:W-:-:S03]  /*7b90*/  FFMA.FTZ R0, R145, UR4, -R5 ;  /* 0x0000000491007c23 */ /* 0x002fc60008010805 */
[----:B------:R-:W-:Y:S01]  /*7ba0*/  FADD.FTZ R2, R159, R2 ;  /* 0x000000029f027221 */ /* 0x000fe20000010000 */
[----:B------:R1:W5:Y:S03]  /*7bb0*/  MUFU.EX2 R109, R0 ;  /* 0x00000000006d7308 */ /* 0x0003660000000800 */
[----:B------:R-:W-:-:S04]  /*7bc0*/  FADD.FTZ R2, R154, R2 ;  /* 0x000000029a027221 */ /* 0x000fc80000010000 */
[----:B------:R-:W-:Y:S01]  /*7bd0*/  FADD.FTZ R2, R161, R2 ;  /* 0x00000002a1027221 */ /* 0x000fe20000010000 */
[----:B-1----:R-:W-:Y:S01]  /*7be0*/  FFMA.FTZ R0, R114, UR4, -R6 ;  /* 0x0000000472007c23 */ /* 0x002fe20008010806 */
[----:B-----5:R-:W-:-:S03]  /*7bf0*/  F2FP.F16.F32.PACK_AB R19, R109, R110 ;  /* 0x0000006e6d13723e */ /* 0x020fc600000000ff */
[----:B------:R1:W5:Y:S04]  /*7c00*/  MUFU.EX2 R115, R0 ;  /* 0x0000000000737308 */ /* 0x0003680000000800 */
[C---:B--2---:R-:W-:Y:S06]  /*7c10*/  HMMA.16816.F32 R76, R16.reuse, R20, R76 ;  /* 0x00000014104c723c */ /* 0x044fec000000184c */
[C---:B------:R-:W-:Y:S01]  /*7c20*/  HMMA.16816.F32 R44, R16.reuse, R22, R24 ;  /* 0x00000016102c723c */ /* 0x040fe20000001818 */
[----:B------:R-:W2:Y:S05]  /*7c30*/  LDSM.16.MT88.4 R20, [R225+0xf000] ;  /* 0x00f00000e114783b */ /* 0x000eaa0000004200 */
[----:B------:R-:W-:Y:S01]  /*7c40*/  HMMA.16816.F32 R32, R16, R12, R72 ;  /* 0x0000000c1020723c */ /* 0x000fe20000001848 */
[----:B-1----:R-:W-:-:S04]  /*7c50*/  FFMA.FTZ R0, R96, UR4, -R6 ;  /* 0x0000000460007c23 */ /* 0x002fc80008010806 */
[----:B------:R1:W-:Y:S01]  /*7c60*/  MUFU.EX2 R114, R0 ;  /* 0x0000000000727308 */ /* 0x0003e20000000800 */
[----:B------:R-:W-:Y:S01]  /*7c70*/  HMMA.16816.F32 R28, R16, R14, R48 ;  /* 0x0000000e101c723c */ /* 0x000fe20000001830 */
[----:B------:R-:W-:-:S05]  /*7c80*/  F2FP.F16.F32.PACK_AB R12, R122, R123 ;  /* 0x0000007b7a0c723e */ /* 0x000fca00000000ff */
[C---:B---3--:R-:W-:Y:S01]  /*7c90*/  HMMA.16816.F32 R72, R16.reuse, R56, R80 ;  /* 0x000000381048723c */ /* 0x048fe20000001850 */
[----:B-----5:R-:W-:Y:S01]  /*7ca0*/  F2FP.F16.F32.PACK_AB R14, R115, R119 ;  /* 0x00000077730e723e */ /* 0x020fe200000000ff */
[----:B------:R3:W-:Y:S04]  /*7cb0*/  MUFU.EX2 R83, R4 ;  /* 0x0000000400537308 */ /* 0x0007e80000000800 */
[----:B------:R-:W-:Y:S01]  /*7cc0*/  HMMA.16816.F32 R60, R16, R58, R60 ;  /* 0x0000003a103c723c */ /* 0x000fe2000000183c */
[----:B------:R-:W5:Y:S01]  /*7cd0*/  LDSM.16.MT88.4 R56, [R224+0xf000] ;  /* 0x00f00000e038783b */ /* 0x000f620000004200 */
[----:B-1----:R-:W-:-:S04]  /*7ce0*/  FFMA.FTZ R0, R102, UR4, -R6 ;  /* 0x0000000466007c23 */ /* 0x002fc80008010806 */
[C---:B----4-:R-:W-:Y:S01]  /*7cf0*/  HMMA.16816.F32 R24, R16.reuse, R52, R68 ;  /* 0x000000341018723c */ /* 0x050fe20000001844 */
[----:B------:R1:W-:Y:S05]  /*7d00*/  MUFU.EX2 R111, R0 ;  /* 0x00000000006f7308 */ /* 0x0003ea0000000800 */
[----:B------:R-:W-:Y:S01]  /*7d10*/  HMMA.16816.F32 R48, R16, R54, R64 ;  /* 0x000000361030723c */ /* 0x000fe20000001840 */
[----:B------:R-:W-:Y:S01]  /*7d20*/  LDSM.16.MT88.4 R64, [R134+0xf800] ;  /* 0x00f800008640783b */ /* 0x000fe20000004200 */
[----:B---3--:R-:W-:-:S04]  /*7d30*/  FFMA.FTZ R4, R199, UR4, -R5 ;  /* 0x00000004c7047c23 */ /* 0x008fc80008010805 */
[----:B------:R-:W-:Y:S01]  /*7d40*/  MUFU.EX2 R82, R4 ;  /* 0x0000000400527308 */ /* 0x000fe20000000800 */
[----:B-1----:R-:W-:-:S07]  /*7d50*/  FFMA.FTZ R0, R179, UR4, -R5 ;  /* 0x00000004b3007c23 */ /* 0x002fce0008010805 */
        /* <DEDUP_REMOVED lines=12> */
[C---:B--2---:R-:W-:Y:S06]  /*7e20*/  HMMA.16816.F32 R52, R12.reuse, R20, R32 ;  /* 0x000000140c34723c */ /* 0x044fec0000001820 */
[C---:B------:R-:W-:Y:S01]  /*7e30*/  HMMA.16816.F32 R44, R12.reuse, R22, R28 ;  /* 0x000000160c2c723c */ /* 0x040fe2000000181c */
[--C-:B-1----:R-:W-:Y:S01]  /*7e40*/  FFMA.FTZ R0, R39, UR4, -R6.reuse ;  /* 0x0000000427007c23 */ /* 0x102fe20008010806 */
[----:B------:R-:W1:Y:S03]  /*7e50*/  LDSM.16.MT88.4 R20, [R135+0xf800] ;  /* 0x00f800008714783b */ /* 0x000e660000004200 */
[----:B------:R2:W3:Y:S01]  /*7e60*/  MUFU.EX2 R102, R0 ;  /* 0x0000000000667308 */ /* 0x0004e20000000800 */
[C---:B------:R-:W-:Y:S01]  /*7e70*/  HMMA.16816.F32 R76, R12.reuse, R40, R76 ;  /* 0x000000280c4c723c */ /* 0x040fe2000000184c */
[----:B------:R-:W4:Y:S05]  /*7e80*/  LDSM.16.MT88.4 R40, [R225+0xf800] ;  /* 0x00f80000e128783b */ /* 0x000f2a0000004200 */
[C---:B------:R-:W-:Y:S06]  /*7e90*/  HMMA.16816.F32 R32, R12.reuse, R8, R24 ;  /* 0x000000080c20723c */ /* 0x040fec0000001818 */
[----:B------:R-:W-:Y:S01]  /*7ea0*/  HMMA.16816.F32 R16, R12, R10, R48 ;  /* 0x0000000a0c10723c */ /* 0x000fe20000001830 */
[----:B------:R-:W-:Y:S01]  /*7eb0*/  F2FP.F16.F32.PACK_AB R8, R111, R114 ;  /* 0x000000726f08723e */ /* 0x000fe200000000ff */
[----:B------:R-:W-:Y:S01]  /*7ec0*/  LDSM.16.MT88.4 R48, [R134+0x10000] ;  /* 0x010000008630783b */ /* 0x000fe20000004200 */
[----:B--2---:R-:W-:-:S03]  /*7ed0*/  FFMA.FTZ R0, R108, UR4, -R6 ;  /* 0x000000046c007c23 */ /* 0x004fc60008010806 */
[C---:B-----5:R-:W-:Y:S01]  /*7ee0*/  HMMA.16816.F32 R28, R12.reuse, R56, R72 ;  /* 0x000000380c1c723c */ /* 0x060fe20000001848 */
[----:B---3--:R-:W-:Y:S01]  /*7ef0*/  F2FP.F16.F32.PACK_AB R10, R102, R106 ;  /* 0x0000006a660a723e */ /* 0x008fe200000000ff */
[----:B------:R2:W-:Y:S04]  /*7f00*/  MUFU.EX2 R101, R0 ;  /* 0x0000000000657308 */ /* 0x0005e80000000800 */
[----:B------:R-:W-:Y:S01]  /*7f10*/  HMMA.16816.F32 R24, R12, R58, R60 ;  /* 0x0000003a0c18723c */ /* 0x000fe2000000183c */
[----:B------:R-:W3:Y:S01]  /*7f20*/  LDSM.16.MT88.4 R12, [R224+0xf800] ;  /* 0x00f80000e00c783b */ /* 0x000ee20000004200 */
[----:B--2---:R-:W-:-:S04]  /*7f30*/  FFMA.FTZ R0, R188, UR4, -R5 ;  /* 0x00000004bc007c23 */ /* 0x004fc80008010805 */
[----:B------:R2:W-:Y:S02]  /*7f40*/  MUFU.EX2 R100, R0 ;  /* 0x0000000000647308 */ /* 0x0005e40000000800 */
[----:B--2---:R-:W-:-:S06]  /*7f50*/  FFMA.FTZ R0, R186, UR4, -R5 ;  /* 0x00000004ba007c23 */ /* 0x004fcc0008010805 */
[----:B------:R2:W5:Y:S02]  /*7f60*/  MUFU.EX2 R99, R0 ;  /* 0x0000000000637308 */ /* 0x0005640000000800 */
[----:B--2---:R-:W-:Y:S01]  /*7f70*/  FFMA.FTZ R0, R187, UR4, -R5 ;  /* 0x00000004bb007c23 */ /* 0x004fe20008010805 */
[----:B-----5:R-:W-:-:S05]  /*7f80*/  F2FP.F16.F32.PACK_AB R9, R99, R100 ;  /* 0x000000646309723e */ /* 0x020fca00000000ff */
[----:B------:R2:W-:Y:S02]  /*7f90*/  MUFU.EX2 R96, R0 ;  /* 0x0000000000607308 */ /* 0x0005e40000000800 */
[----:B--2---:R-:W-:-:S06]  /*7fa0*/  FFMA.FTZ R0, R185, UR4, -R5 ;  /* 0x00000004b9007c23 */ /* 0x004fcc0008010805 */
[----:B------:R2:W5:Y:S02]  /*7fb0*/  MUFU.EX2 R98, R0 ;  /* 0x0000000000627308 */ /* 0x0005640000000800 */
[----:B--2---:R-:W-:Y:S01]  /*7fc0*/  FFMA.FTZ R0, R182, UR4, -R6 ;  /* 0x00000004b6007c23 */ /* 0x004fe20008010806 */
[----:B-----5:R-:W-:-:S05]  /*7fd0*/  F2FP.F16.F32.PACK_AB R11, R98, R96 ;  /* 0x00000060620b723e */ /* 0x020fca00000000ff */
[----:B------:R2:W5:Y:S02]  /*7fe0*/  MUFU.EX2 R97, R0 ;  /* 0x0000000000617308 */ /* 0x0005640000000800 */
[C---:B-1----:R-:W-:Y:S01]  /*7ff0*/  HMMA.16816.F32 R60, R8.reuse, R20, R32 ;  /* 0x00000014083c723c */ /* 0x042fe20000001820 */
[----:B------:R-:W1:Y:S05]  /*8000*/  LDSM.16.MT88.4 R32, [R225+0x10000] ;  /* 0x01000000e120783b */ /* 0x000e6a0000004200 */
[C---:B------:R-:W-:Y:S01]  /*8010*/  HMMA.16816.F32 R20, R8.reuse, R22, R16 ;  /* 0x000000160814723c */ /* 0x040fe20000001810 */
[----:B------:R-:W1:Y:S05]  /*8020*/  LDSM.16.MT88.4 R16, [R135+0x10000] ;  /* 0x010000008710783b */ /* 0x000e6a0000004200 */
[----:B----4-:R-:W-:Y:S01]  /*8030*/  HMMA.16816.F32 R52, R8, R40, R52 ;  /* 0x000000280834723c */ /* 0x010fe20000001834 */
[----:B--2---:R-:W-:-:S04]  /*8040*/  FFMA.FTZ R0, R178, UR4, -R6 ;  /* 0x00000004b2007c23 */ /* 0x004fc80008010806 */
[----:B------:R2:W-:Y:S01]  /*8050*/  MUFU.EX2 R95, R0 ;  /* 0x00000000005f7308 */ /* 0x0005e20000000800 */
[C---:B------:R-:W-:Y:S06]  /*8060*/  HMMA.16816.F32 R56, R8.reuse, R64, R76 ;  /* 0x000000400838723c */ /* 0x040fec000000184c */
[C---:B------:R-:W-:Y:S06]  /*8070*/  HMMA.16816.F32 R68, R8.reuse, R66, R68 ;  /* 0x000000420844723c */ /* 0x040fec0000001844 */
[----:B------:R-:W-:Y:S01]  /*8080*/  HMMA.16816.F32 R64, R8, R42, R44 ;  /* 0x0000002a0840723c */ /* 0x000fe2000000182c */
[----:B--2---:R-:W-:-:S05]  /*8090*/  FFMA.FTZ R0, R183, UR4, -R6 ;  /* 0x00000004b7007c23 */ /* 0x004fca0008010806 */
[C---:B---3--:R-:W-:Y:S01]  /*80a0*/  HMMA.16816.F32 R72, R8.reuse, R12, R28 ;  /* 0x0000000c0848723c */ /* 0x048fe2000000181c */
[----:B------:R-:W-:Y:S01]  /*80b0*/  LDSM.16.MT88.4 R28, [R134+0x10800] ;  /* 0x01080000861c783b */ /* 0x000fe20000004200 */
[----:B------:R2:W3:Y:S04]  /*80c0*/  MUFU.EX2 R94, R0 ;  /* 0x00000000005e7308 */ /* 0x0004e80000000800 */
[----:B------:R-:W-:Y:S01]  /*80d0*/  HMMA.16816.F32 R24, R8, R14, R24 ;  /* 0x0000000e0818723c */ /* 0x000fe20000001818 */
[----:B------:R-:W4:Y:S06]  /*80e0*/  LDSM.16.MT88.4 R12, [R224+0x10000] ;  /* 0x01000000e00c783b */ /* 0x000f2c0000004200 */
[----:B-----5:R-:W-:Y:S01]  /*80f0*/  F2FP.F16.F32.PACK_AB R8, R97, R101 ;  /* 0x000000656108723e */ /* 0x020fe200000000ff */
[----:B--2---:R-:W-:Y:S01]  /*8100*/  FFMA.FTZ R0, R184, UR4, -R6 ;  /* 0x00000004b8007c23 */ /* 0x004fe20008010806 */
[----:B---3--:R-:W-:-:S03]  /*8110*/  F2FP.F16.F32.PACK_AB R10, R94, R95 ;  /* 0x0000005f5e0a723e */ /* 0x008fc600000000ff */
[----:B------:R2:W-:Y:S02]  /*8120*/  MUFU.EX2 R93, R0 ;  /* 0x00000000005d7308 */ /* 0x0005e40000000800 */
[----:B--2---:R-:W-:-:S06]  /*8130*/  FFMA.FTZ R0, R194, UR4, -R5 ;  /* 0x00000004c2007c23 */ /* 0x004fcc0008010805 */
        /* <DEDUP_REMOVED lines=11> */
[C---:B-1----:R-:W-:Y:S06]  /*81f0*/  HMMA.16816.F32 R44, R8.reuse, R32, R52 ;  /* 0x00000020082c723c */ /* 0x042fec0000001834 */
[C---:B------:R-:W-:Y:S06]  /*8200*/  HMMA.16816.F32 R52, R8.reuse, R16, R60 ;  /* 0x000000100834723c */ /* 0x040fec000000183c */
[C---:B------:R-:W-:Y:S01]  /*8210*/  HMMA.16816.F32 R60, R8.reuse, R18, R20 ;  /* 0x00000012083c723c */ /* 0x040fe20000001814 */
[--C-:B--2---:R-:W-:Y:S01]  /*8220*/  FFMA.FTZ R0, R191, UR4, -R6.reuse ;  /* 0x00000004bf007c23 */ /* 0x104fe20008010806 */
[----:B------:R-:W1:Y:S03]  /*8230*/  LDSM.16.MT88.4 R16, [R135+0x10800] ;  /* 0x010800008710783b */ /* 0x000e660000004200 */
[----:B------:R2:W-:Y:S01]  /*8240*/  MUFU.EX2 R86, R0 ;  /* 0x0000000000567308 */ /* 0x0005e20000000800 */
[C---:B------:R-:W-:Y:S01]  /*8250*/  HMMA.16816.F32 R40, R8.reuse, R48, R56 ;  /* 0x000000300828723c */ /* 0x040fe20000001838 */
[----:B------:R-:W5:Y:S05]  /*8260*/  LDSM.16.MT88.4 R20, [R225+0x10800] ;  /* 0x01080000e114783b */ /* 0x000f6a0000004200 */
[C---:B------:R-:W-:Y:S06]  /*8270*/  HMMA.16816.F32 R48, R8.reuse, R50, R68 ;  /* 0x000000320830723c */ /* 0x040fec0000001844 */
[----:B------:R-:W-:Y:S01]  /*8280*/  HMMA.16816.F32 R32, R8, R34, R64 ;  /* 0x000000220820723c */ /* 0x000fe20000001840 */
[----:B--2---:R-:W-:-:S05]  /*8290*/  FFMA.FTZ R0, R195, UR4, -R6 ;  /* 0x00000004c3007c23 */ /* 0x004fca0008010806 */
[C---:B----4-:R-:W-:Y:S01]  /*82a0*/  HMMA.16816.F32 R72, R8.reuse, R12, R72 ;  /* 0x0000000c0848723c */ /* 0x050fe20000001848 */
[----:B------:R2:W4:Y:S05]  /*82b0*/  MUFU.EX2 R87, R0 ;  /* 0x0000000000577308 */ /* 0x00052a0000000800 */
[----:B------:R-:W-:Y:S01]  /*82c0*/  HMMA.16816.F32 R64, R8, R14, R24 ;  /* 0x0000000e0840723c */ /* 0x000fe20000001818 */
[----:B------:R-:W5:Y:S04]  /*82d0*/  LDSM.16.MT88.4 R12, [R224+0x10800] ;  /* 0x01080000e00c783b */ /* 0x000f680000004200 */
[----:B------:R-:W-:Y:S02]  /*82e0*/  LDSM.16.MT88.4 R24, [R134+0x11000] ;  /* 0x011000008618783b */ /* 0x000fe40000004200 */
[----:B---3--:R-:W-:-:S02]  /*82f0*/  F2FP.F16.F32.PACK_AB R8, R88, R93 ;  /* 0x0000005d5808723e */ /* 0x008fc400000000ff */
[----:B------:R-:W-:Y:S02]  /*8300*/  F2FP.F16.F32.PACK_AB R9, R84, R85 ;  /* 0x000000555409723e */ /* 0x000fe400000000ff */
[----:B------:R-:W-:Y:S01]  /*8310*/  F2FP.F16.F32.PACK_AB R11, R82, R83 ;  /* 0x00000053520b723e */ /* 0x000fe200000000ff */
[----:B--2---:R-:W-:Y:S01]  /*8320*/  FADD.FTZ R0, R251, R7 ;  /* 0x00000007fb007221 */ /* 0x004fe20000010000 */
[----:B------:R-:W-:Y:S01]  /*8330*/  FADD.FTZ R7, R169, R2 ;  /* 0x00000002a9077221 */ /* 0x000fe20000010000 */
[----:B------:R-:W-:Y:S01]  /*8340*/  FFMA.FTZ R2, R201, UR4, -R6 ;  /* 0x00000004c9027c23 */ /* 0x000fe20008010806 */
[----:B----4-:R-:W-:Y:S01]  /*8350*/  F2FP.F16.F32.PACK_AB R10, R87, R86 ;  /* 0x00000056570a723e */ /* 0x010fe200000000ff */
[----:B------:R-:W-:Y:S02]  /*8360*/  FADD.FTZ R0, R252, R0 ;  /* 0x00000000fc007221 */ /* 0x000fe40000010000 */
[----:B------:R2:W-:Y:S02]  /*8370*/  MUFU.EX2 R80, R2 ;  /* 0x0000000200507308 */ /* 0x0005e40000000800 */
[----:B------:R-:W-:-:S02]  /*8380*/  FADD.FTZ R0, R172, R0 ;  /* 0x00000000ac007221 */ /* 0x000fc40000010000 */
[----:B------:R-:W-:Y:S02]  /*8390*/  HMMA.16816.F32 R68, R8, R30, R48 ;  /* 0x0000001e0844723c */ /* 0x000fe40000001830 */
[----:B------:R-:W-:-:S04]  /*83a0*/  FADD.FTZ R0, R245, R0 ;  /* 0x00000000f5007221 */ /* 0x000fc80000010000 */
[----:B------:R-:W-:Y:S01]  /*83b0*/  FADD.FTZ R0, R223, R0 ;  /* 0x00000000df007221 */ /* 0x000fe20000010000 */
[----:B-1----:R-:W-:Y:S03]  /*83c0*/  HMMA.16816.F32 R48, R8, R16, R52 ;  /* 0x000000100830723c */ /* 0x002fe60000001834 */
[----:B------:R-:W-:Y:S01]  /*83d0*/  FADD.FTZ R0, R222, R0 ;  /* 0x00000000de007221 */ /* 0x000fe20000010000 */
[----:B--2---:R-:W-:-:S03]  /*83e0*/  FFMA.FTZ R2, R37, UR4, -R6 ;  /* 0x0000000425027c23 */ /* 0x004fc60008010806 */
[----:B------:R-:W-:Y:S01]  /*83f0*/  FADD.FTZ R0, R248, R0 ;  /* 0x00000000f8007221 */ /* 0x000fe20000010000 */
[----:B-----5:R-:W-:Y:S01]  /*8400*/  HMMA.16816.F32 R56, R8, R20, R44 ;  /* 0x000000140838723c */ /* 0x020fe2000000182c */
[----:B------:R1:W2:Y:S02]  /*8410*/  MUFU.EX2 R81, R2 ;  /* 0x0000000200517308 */ /* 0x0002a40000000800 */
[----:B------:R-:W-:-:S03]  /*8420*/  FADD.FTZ R0, R137, R0 ;  /* 0x0000000089007221 */ /* 0x000fc60000010000 */
[C---:B------:R-:W-:Y:S01]  /*8430*/  HMMA.16816.F32 R44, R8.reuse, R18, R60 ;  /* 0x00000012082c723c */ /* 0x040fe2000000183c */
[----:B------:R-:W-:Y:S01]  /*8440*/  FADD.FTZ R4, R136, R0 ;  /* 0x0000000088047221 */ /* 0x000fe20000010000 */
[----:B------:R-:W-:Y:S01]  /*8450*/  FADD.FTZ R0, R167, R7 ;  /* 0x00000007a7007221 */ /* 0x000fe20000010000 */
[----:B------:R-:W3:Y:S01]  /*8460*/  LDSM.16.MT88.4 R16, [R225+0x11000] ;  /* 0x01100000e110783b */ /* 0x000ee20000004200 */
[----:B------:R-:W-:Y:S01]  /*8470*/  FFMA.FTZ R7, R208, UR4, -R6 ;  /* 0x00000004d0077c23 */ /* 0x000fe20008010806 */
[----:B------:R-:W-:Y:S01]  /*8480*/  FADD.FTZ R4, R139, R4 ;  /* 0x000000048b047221 */ /* 0x000fe20000010000 */
[----:B------:R-:W-:Y:S01]  /*8490*/  HMMA.16816.F32 R32, R8, R22, R32 ;  /* 0x000000160820723c */ /* 0x000fe20000001820 */
[----:B------:R-:W-:Y:S01]  /*84a0*/  LDSM.16.MT88.4 R20, [R224+0x11000] ;  /* 0x01100000e014783b */ /* 0x000fe20000004200 */
[----:B------:R-:W-:Y:S01]  /*84b0*/  MUFU.EX2 R52, R7 ;  /* 0x0000000700347308 */ /* 0x000fe20000000800 */
[----:B-1----:R-:W-:Y:S01]  /*84c0*/  FADD.FTZ R2, R164, R0 ;  /* 0x00000000a4027221 */ /* 0x002fe20000010000 */
[----:B------:R-:W-:Y:S01]  /*84d0*/  FADD.FTZ R0, R219, R4 ;  /* 0x00000004db007221 */ /* 0x000fe20000010000 */
[----:B------:R-:W-:Y:S01]  /*84e0*/  FFMA.FTZ R4, R38, UR4, -R6 ;  /* 0x0000000426047c23 */ /* 0x000fe20008010806 */
[----:B------:R-:W-:Y:S01]  /*84f0*/  MOV R164, R138 ;  /* 0x0000008a00a47202 */ /* 0x000fe20000000f00 */
[----:B------:R-:W-:Y:S01]  /*8500*/  FADD.FTZ R2, R168, R2 ;  /* 0x00000002a8027221 */ /* 0x000fe20000010000 */
[----:B------:R-:W-:-:S02]  /*8510*/  FADD.FTZ R0, R216, R0 ;  /* 0x00000000d8007221 */ /* 0x000fc40000010000 */
        /* <DEDUP_REMOVED lines=11> */
[----:B------:R-:W-:Y:S01]  /*85d0*/  HMMA.16816.F32 R28, R8, R14, R64 ;  /* 0x0000000e081c723c */ /* 0x000fe20000001840 */
[----:B-1----:R-:W-:Y:S01]  /*85e0*/  FFMA.FTZ R4, R203, UR4, -R6 ;  /* 0x00000004cb047c23 */ /* 0x002fe20008010806 */
[----:B------:R-:W-:Y:S01]  /*85f0*/  FADD.FTZ R2, R163, R2 ;  /* 0x00000002a3027221 */ /* 0x000fe20000010000 */
[----:B------:R-:W-:Y:S01]  /*8600*/  FADD.FTZ R0, R148, R0 ;  /* 0x0000000094007221 */ /* 0x000fe20000010000 */
[----:B------:R-:W1:Y:S01]  /*8610*/  LDSM.16.MT88.4 R12, [R135+0x11000] ;  /* 0x01100000870c783b */ /* 0x000e620000004200 */
[----:B------:R4:W5:Y:S01]  /*8620*/  MUFU.EX2 R78, R4 ;  /* 0x00000004004e7308 */ /* 0x0009620000000800 */
[----:B------:R-:W-:Y:S01]  /*8630*/  FADD.FTZ R2, R162, R2 ;  /* 0x00000002a2027221 */ /* 0x000fe20000010000 */
[----:B------:R-:W-:Y:S01]  /*8640*/  FADD.FTZ R0, R150, R0 ;  /* 0x0000000096007221 */ /* 0x000fe20000010000 */
[----:B--2---:R-:W-:-:S02]  /*8650*/  F2FP.F16.F32.PACK_AB R8, R81, R80 ;  /* 0x000000505108723e */ /* 0x004fc400000000ff */
[----:B------:R-:W-:Y:S01]  /*8660*/  FADD.FTZ R2, R164, R2 ;  /* 0x00000002a4027221 */ /* 0x000fe20000010000 */
[----:B------:R-:W-:-:S03]  /*8670*/  FADD.FTZ R0, R147, R0 ;  /* 0x0000000093007221 */ /* 0x000fc60000010000 */
[----:B------:R-:W-:Y:S01]  /*8680*/  FADD.FTZ R2, R165, R2 ;  /* 0x00000002a5027221 */ /* 0x000fe20000010000 */
[----:B------:R-:W-:-:S03]  /*8690*/  FADD.FTZ R0, R141, R0 ;  /* 0x000000008d007221 */ /* 0x000fc60000010000 */
[----:B------:R-:W-:Y:S01]  /*86a0*/  FADD.FTZ R2, R158, R2 ;  /* 0x000000029e027221 */ /* 0x000fe20000010000 */
[----:B------:R-:W-:Y:S01]  /*86b0*/  FADD.FTZ R0, R140, R0 ;  /* 0x000000008c007221 */ /* 0x000fe20000010000 */
[----:B----4-:R-:W-:Y:S02]  /*86c0*/  FFMA.FTZ R4, R204, UR4, -R5 ;  /* 0x00000004cc047c23 */ /* 0x010fe40008010805 */
[----:B------:R-:W-:Y:S01]  /*86d0*/  FADD.FTZ R2, R250, R2 ;  /* 0x00000002fa027221 */ /* 0x000fe20000010000 */
[----:B------:R-:W-:Y:S01]  /*86e0*/  FADD.FTZ R0, R133, R0 ;  /* 0x0000000085007221 */ /* 0x000fe20000010000 */
[----:B-----5:R-:W-:Y:S01]  /*86f0*/  F2FP.F16.F32.PACK_AB R10, R78, R79 ;  /* 0x0000004f4e0a723e */ /* 0x020fe200000000ff */
[----:B------:R2:W-:Y:S01]  /*8700*/  MUFU.EX2 R77, R4 ;  /* 0x00000004004d7308 */ /* 0x0005e20000000800 */
[----:B------:R-:W-:Y:S01]  /*8710*/  FADD.FTZ R2, R249, R2 ;  /* 0x00000002f9027221 */ /* 0x000fe20000010000 */
[----:B------:R-:W-:-:S04]  /*8720*/  FADD.FTZ R0, R132, R0 ;  /* 0x0000000084007221 */ /* 0x000fc80000010000 */
        /* <DEDUP_REMOVED lines=12> */
[----:B----4-:R-:W-:Y:S01]  /*87f0*/  F2FP.F16.F32.PACK_AB R9, R76, R77 ;  /* 0x0000004d4c09723e */ /* 0x010fe200000000ff */
[----:B------:R2:W-:Y:S02]  /*8800*/  MUFU.EX2 R54, R4 ;  /* 0x0000000400367308 */ /* 0x0005e40000000800 */
        /* <DEDUP_REMOVED lines=11> */
[----:B--2---:R-:W-:Y:S01]  /*88c0*/  FADD.FTZ R4, R221, R2 ;  /* 0x00000002dd047221 */ /* 0x004fe20000010000 */
[----:B------:R-:W-:Y:S02]  /*88d0*/  FFMA.FTZ R2, R200, UR4, -R6 ;  /* 0x00000004c8027c23 */ /* 0x000fe40008010806 */
[----:B------:R-:W-:Y:S01]  /*88e0*/  FADD.FTZ R0, R96, R0 ;  /* 0x0000000060007221 */ /* 0x000fe20000010000 */
[----:B----4-:R-:W-:Y:S01]  /*88f0*/  F2FP.F16.F32.PACK_AB R11, R53, R54 ;  /* 0x00000036350b723e */ /* 0x010fe200000000ff */
[----:B------:R2:W4:Y:S02]  /*8900*/  MUFU.EX2 R39, R2 ;  /* 0x0000000200277308 */ /* 0x0005240000000800 */
[----:B------:R-:W-:-:S04]  /*8910*/  FADD.FTZ R0, R98, R0 ;  /* 0x0000000062007221 */ /* 0x000fc80000010000 */
[----:B------:R-:W-:Y:S01]  /*8920*/  FADD.FTZ R0, R92, R0 ;  /* 0x000000005c007221 */ /* 0x000fe20000010000 */
[----:B---3--:R-:W-:Y:S03]  /*8930*/  HMMA.16816.F32 R56, R8, R16, R56 ;  /* 0x000000100838723c */ /* 0x008fe60000001838 */
[----:B------:R-:W-:-:S03]  /*8940*/  FADD.FTZ R0, R91, R0 ;  /* 0x000000005b007221 */ /* 0x000fc60000010000 */
[----:B-1----:R-:W-:Y:S01]  /*8950*/  HMMA.16816.F32 R48, R8, R12, R48 ;  /* 0x0000000c0830723c */ /* 0x002fe20000001830 */
[----:B------:R-:W-:Y:S01]  /*8960*/  FADD.FTZ R0, R90, R0 ;  /* 0x000000005a007221 */ /* 0x000fe20000010000 */
[----:B--2---:R-:W-:-:S03]  /*8970*/  FADD.FTZ R2, R220, R4 ;  /* 0x00000004dc027221 */ /* 0x004fc60000010000 */
[----:B------:R-:W-:Y:S01]  /*8980*/  FADD.FTZ R0, R89, R0 ;  /* 0x0000000059007221 */ /* 0x000fe20000010000 */
[--C-:B------:R-:W-:Y:S01]  /*8990*/  FFMA.FTZ R4, R202, UR4, -R6.reuse ;  /* 0x00000004ca047c23 */ /* 0x100fe20008010806 */
[----:B------:R-:W-:Y:S01]  /*89a0*/  FFMA.FTZ R6, R209, UR4, -R6 ;  /* 0x00000004d1067c23 */ /* 0x000fe20008010806 */
[----:B------:R-:W-:Y:S01]  /*89b0*/  FADD.FTZ R2, R218, R2 ;  /* 0x00000002da027221 */ /* 0x000fe20000010000 */
[----:B------:R-:W-:Y:S01]  /*89c0*/  FADD.FTZ R0, R85, R0 ;  /* 0x0000000055007221 */ /* 0x000fe20000010000 */
[----:B------:R1:W-:Y:S01]  /*89d0*/  MUFU.EX2 R38, R4 ;  /* 0x0000000400267308 */ /* 0x0003e20000000800 */
[C---:B------:R-:W-:Y:S01]  /*89e0*/  HMMA.16816.F32 R136, R8.reuse, R24, R136 ;  /* 0x000000180888723c */ /* 0x040fe20000001888 */
[----:B------:R-:W-:Y:S01]  /*89f0*/  FADD.FTZ R2, R157, R2 ;  /* 0x000000029d027221 */ /* 0x000fe20000010000 */
[----:B------:R-:W-:Y:S01]  /*8a00*/  FADD.FTZ R0, R84, R0 ;  /* 0x0000000054007221 */ /* 0x000fe20000010000 */
[----:B----4-:R-:W-:Y:S02]  /*8a10*/  F2FP.F16.F32.PACK_AB R160, R39, R52 ;  /* 0x0000003427a0723e */ /* 0x010fe400000000ff */
[----:B------:R-:W-:Y:S01]  /*8a20*/  FADD.FTZ R2, R156, R2 ;  /* 0x000000029c027221 */ /* 0x000fe20000010000 */
[----:B------:R-:W-:Y:S01]  /*8a30*/  FADD.FTZ R0, R83, R0 ;  /* 0x0000000053007221 */ /* 0x000fe20000010000 */
[----:B------:R-:W2:Y:S01]  /*8a40*/  MUFU.EX2 R37, R6 ;  /* 0x0000000600257308 */ /* 0x000ea20000000800 */
[----:B------:R-:W-:Y:S01]  /*8a50*/  LDSM.16.MT88.4 R156, [R135+0x11800] ;  /* 0x01180000879c783b */ /* 0x000fe20000004200 */
[----:B------:R-:W-:Y:S01]  /*8a60*/  FADD.FTZ R2, R155, R2 ;  /* 0x000000029b027221 */ /* 0x000fe20000010000 */
[----:B------:R-:W-:Y:S01]  /*8a70*/  FADD.FTZ R0, R82, R0 ;  /* 0x0000000052007221 */ /* 0x000fe20000010000 */
[----:B------:R-:W-:Y:S01]  /*8a80*/  HMMA.16816.F32 R24, R8, R26, R68 ;  /* 0x0000001a0818723c */ /* 0x000fe20000001844 */
[----:B------:R-:W-:Y:S01]  /*8a90*/  LDSM.16.MT88.4 R152, [R225+0x11800] ;  /* 0x01180000e198783b */ /* 0x000fe20000004200 */
[----:B------:R-:W-:Y:S01]  /*8aa0*/  FADD.FTZ R2, R144, R2 ;  /* 0x0000000290027221 */ /* 0x000fe20000010000 */
[----:B------:R-:W-:Y:S01]  /*8ab0*/  FADD.FTZ R0, R77, R0 ;  /* 0x000000004d007221 */ /* 0x000fe20000010000 */
[----:B-1----:R-:W-:-:S02]  /*8ac0*/  FFMA.FTZ R4, R210, UR4, -R5 ;  /* 0x00000004d2047c23 */ /* 0x002fc40008010805 */
[----:B------:R-:W-:Y:S01]  /*8ad0*/  FADD.FTZ R2, R143, R2 ;  /* 0x000000028f027221 */ /* 0x000fe20000010000 */
[----:B------:R-:W-:Y:S01]  /*8ae0*/  FADD.FTZ R0, R76, R0 ;  /* 0x000000004c007221 */ /* 0x000fe20000010000 */
[----:B------:R-:W1:Y:S01]  /*8af0*/  LDSM.16.MT88.4 R144, [R134+0x11800] ;  /* 0x011800008690783b */ /* 0x000e620000004200 */
[----:B------:R3:W4:Y:S01]  /*8b00*/  MUFU.EX2 R17, R4 ;  /* 0x0000000400117308 */ /* 0x0007220000000800 */
[----:B------:R-:W-:Y:S01]  /*8b10*/  FADD.FTZ R2, R142, R2 ;  /* 0x000000028e027221 */ /* 0x000fe20000010000 */
[----:B------:R-:W-:Y:S01]  /*8b20*/  FADD.FTZ R0, R54, R0 ;  /* 0x0000000036007221 */ /* 0x000fe20000010000 */
[----:B------:R-:W-:Y:S01]  /*8b30*/  HMMA.16816.F32 R32, R8, R18, R32 ;  /* 0x000000120820723c */ /* 0x000fe20000001820 */
[----:B--2---:R-:W-:Y:S01]  /*8b40*/  F2FP.F16.F32.PACK_AB R162, R37, R38 ;  /* 0x0000002625a2723e */ /* 0x004fe200000000ff */
[----:B------:R-:W-:Y:S01]  /*8b50*/  FADD.FTZ R2, R131, R2 ;  /* 0x0000000283027221 */ /* 0x000fe20000010000 */
[----:B------:R-:W-:-:S03]  /*8b60*/  FADD.FTZ R0, R53, R0 ;  /* 0x0000000035007221 */ /* 0x000fc60000010000 */
[----:B------:R-:W-:Y:S01]  /*8b70*/  FADD.FTZ R2, R130, R2 ;  /* 0x0000000282027221 */ /* 0x000fe20000010000 */
[----:B------:R-:W-:Y:S03]  /*8b80*/  HMMA.16816.F32 R44, R8, R14, R44 ;  /* 0x0000000e082c723c */ /* 0x000fe6000000182c */
[----:B------:R-:W-:-:S03]  /*8b90*/  FADD.FTZ R2, R129, R2 ;  /* 0x0000000281027221 */ /* 0x000fc60000010000 */
[C---:B------:R-:W-:Y:S01]  /*8ba0*/  HMMA.16816.F32 R40, R8.reuse, R20, R40 ;  /* 0x000000140828723c */ /* 0x040fe20000001828 */
[----:B------:R-:W-:Y:S01]  /*8bb0*/  FADD.FTZ R2, R123, R2 ;  /* 0x000000027b027221 */ /* 0x000fe20000010000 */
[----:B---3--:R-:W-:Y:S01]  /*8bc0*/  FFMA.FTZ R4, R211, UR4, -R5 ;  /* 0x00000004d3047c23 */ /* 0x008fe20008010805 */
[----:B----4-:R-:W-:Y:S02]  /*8bd0*/  FADD.FTZ R0, R17, R0 ;  /* 0x0000000011007221 */ /* 0x010fe40000010000 */
[----:B------:R-:W-:Y:S01]  /*8be0*/  FADD.FTZ R2, R122, R2 ;  /* 0x000000027a027221 */ /* 0x000fe20000010000 */
[----:B------:R2:W3:Y:S01]  /*8bf0*/  MUFU.EX2 R16, R4 ;  /* 0x0000000400107308 */ /* 0x0004e20000000800 */
[----:B------:R-:W-:Y:S02]  /*8c00*/  HMMA.16816.F32 R28, R8, R22, R28 ;  /* 0x00000016081c723c */ /* 0x000fe4000000181c */
[----:B------:R-:W-:-:S04]  /*8c10*/  FADD.FTZ R2, R119, R2 ;  /* 0x0000000277027221 */ /* 0x000fc80000010000 */
[----:B------:R-:W-:-:S04]  /*8c20*/  FADD.FTZ R2, R115, R2 ;  /* 0x0000000273027221 */ /* 0x000fc80000010000 */
[----:B------:R-:W-:-:S04]  /*8c30*/  FADD.FTZ R2, R114, R2 ;  /* 0x0000000272027221 */ /* 0x000fc80000010000 */
[----:B------:R-:W-:Y:S01]  /*8c40*/  FADD.FTZ R2, R111, R2 ;  /* 0x000000026f027221 */ /* 0x000fe20000010000 */
[--C-:B--2---:R-:W-:Y:S01]  /*8c50*/  FFMA.FTZ R4, R212, UR4, -R5.reuse ;  /* 0x00000004d4047c23 */ /* 0x104fe20008010805 */
[----:B------:R-:W-:Y:S02]  /*8c60*/  FFMA.FTZ R5, R213, UR4, -R5 ;  /* 0x00000004d5057c23 */ /* 0x000fe40008010805 */
[----:B------:R-:W-:Y:S01]  /*8c70*/  FADD.FTZ R2, R106, R2 ;  /* 0x000000026a027221 */ /* 0x000fe20000010000 */
[C---:B---3--:R-:W-:Y:S01]  /*8c80*/  FADD.FTZ R0, R16.reuse, R0 ;  /* 0x0000000010007221 */ /* 0x048fe20000010000 */
[----:B------:R-:W2:Y:S01]  /*8c90*/  MUFU.EX2 R13, R4 ;  /* 0x00000004000d7308 */ /* 0x000ea20000000800 */
[----:B------:R-:W-:Y:S01]  /*8ca0*/  F2FP.F16.F32.PACK_AB R161, R16, R17 ;  /* 0x0000001110a1723e */ /* 0x000fe200000000ff */
[----:B------:R-:W-:-:S04]  /*8cb0*/  FADD.FTZ R2, R102, R2 ;  /* 0x0000000266027221 */ /* 0x000fc80000010000 */
[----:B------:R-:W-:Y:S02]  /*8cc0*/  FADD.FTZ R2, R101, R2 ;  /* 0x0000000265027221 */ /* 0x000fe40000010000 */
[----:B------:R3:W4:Y:S02]  /*8cd0*/  MUFU.EX2 R12, R5 ;  /* 0x00000005000c7308 */ /* 0x0007240000000800 */
[----:B------:R-:W-:-:S04]  /*8ce0*/  FADD.FTZ R2, R97, R2 ;  /* 0x0000000261027221 */ /* 0x000fc80000010000 */
[----:B------:R-:W-:Y:S01]  /*8cf0*/  FADD.FTZ R2, R95, R2 ;  /* 0x000000025f027221 */ /* 0x000fe20000010000 */
[----:B--2---:R-:W-:-:S03]  /*8d00*/  FADD.FTZ R0, R13, R0 ;  /* 0x000000000d007221 */ /* 0x004fc60000010000 */
[----:B------:R-:W-:-:S04]  /*8d10*/  FADD.FTZ R2, R94, R2 ;  /* 0x000000025e027221 */ /* 0x000fc80000010000 */
[----:B------:R-:W-:Y:S01]  /*8d20*/  FADD.FTZ R2, R93, R2 ;  /* 0x000000025d027221 */ /* 0x000fe20000010000 */
[----:B---3--:R-:W2:Y:S03]  /*8d30*/  LDSM.16.MT88.4 R4, [R224+0x11800] ;  /* 0x01180000e004783b */ /* 0x008ea60000004200 */
[----:B------:R-:W-:Y:S01]  /*8d40*/  FADD.FTZ R2, R88, R2 ;  /* 0x0000000258027221 */ /* 0x000fe20000010000 */
[C---:B----4-:R-:W-:Y:S01]  /*8d50*/  FADD.FTZ R0, R12.reuse, R0 ;  /* 0x000000000c007221 */ /* 0x050fe20000010000 */
[----:B------:R-:W-:Y:S02]  /*8d60*/  F2FP.F16.F32.PACK_AB R163, R12, R13 ;  /* 0x0000000d0ca3723e */ /* 0x000fe400000000ff */
[----:B------:R-:W-:Y:S02]  /*8d70*/  FADD.FTZ R2, R86, R2 ;  /* 0x0000000256027221 */ /* 0x000fe40000010000 */
[----:B------:R3:W-:Y:S02]  /*8d80*/  STL [R1], R0 ;  /* 0x0000000001007387 */ /* 0x0007e40000100800 */
[----:B------:R-:W-:Y:S01]  /*8d90*/  FADD.FTZ R2, R87, R2 ;  /* 0x0000000257027221 */ /* 0x000fe20000010000 */
[----:B-1----:R-:W-:Y:S03]  /*8da0*/  HMMA.16816.F32 R136, R160, R144, R136 ;  /* 0x00000090a088723c */ /* 0x002fe60000001888 */
[----:B------:R-:W-:-:S03]  /*8db0*/  FADD.FTZ R2, R80, R2 ;  /* 0x0000000250027221 */ /* 0x000fc60000010000 */
[----:B------:R-:W-:Y:S01]  /*8dc0*/  HMMA.16816.F32 R140, R160, R152, R56 ;  /* 0x00000098a08c723c */ /* 0x000fe20000001838 */
[----:B------:R-:W-:-:S04]  /*8dd0*/  FADD.FTZ R2, R81, R2 ;  /* 0x0000000251027221 */ /* 0x000fc80000010000 */
[----:B------:R-:W-:Y:S01]  /*8de0*/  FADD.FTZ R2, R79, R2 ;  /* 0x000000024f027221 */ /* 0x000fe20000010000 */
[----:B------:R-:W-:Y:S03]  /*8df0*/  HMMA.16816.F32 R148, R160, R156, R48 ;  /* 0x0000009ca094723c */ /* 0x000fe60000001830 */
[----:B------:R-:W-:-:S03]  /*8e00*/  FADD.FTZ R2, R78, R2 ;  /* 0x000000024e027221 */ /* 0x000fc60000010000 */
[----:B------:R-:W-:Y:S01]  /*8e10*/  HMMA.16816.F32 R144, R160, R146, R24 ;  /* 0x00000092a090723c */ /* 0x000fe20000001818 */
[----:B------:R-:W-:-:S04]  /*8e20*/  FADD.FTZ R2, R52, R2 ;  /* 0x0000000234027221 */ /* 0x000fc80000010000 */
[----:B------:R-:W-:Y:S01]  /*8e30*/  FADD.FTZ R2, R39, R2 ;  /* 0x0000000227027221 */ /* 0x000fe20000010000 */
[----:B------:R-:W-:Y:S03]  /*8e40*/  HMMA.16816.F32 R152, R160, R154, R32 ;  /* 0x0000009aa098723c */ /* 0x000fe60000001820 */
[----:B------:R-:W-:-:S03]  /*8e50*/  FADD.FTZ R2, R38, R2 ;  /* 0x0000000226027221 */ /* 0x000fc60000010000 */
[----:B------:R-:W-:Y:S01]  /*8e60*/  HMMA.16816.F32 R156, R160, R158, R44 ;  /* 0x0000009ea09c723c */ /* 0x000fe2000000182c */
[----:B------:R-:W-:-:S05]  /*8e70*/  FADD.FTZ R2, R37, R2 ;  /* 0x0000000225027221 */ /* 0x000fca0000010000 */
[----:B------:R3:W-:Y:S01]  /*8e80*/  STL [R1+0x4], R2 ;  /* 0x0000040201007387 */ /* 0x0007e20000100800 */
[C---:B--2---:R-:W-:Y:S06]  /*8e90*/  HMMA.16816.F32 R164, R160.reuse, R4, R40 ;  /* 0x00000004a0a4723c */ /* 0x044fec0000001828 */
        /* <DEDUP_REMOVED lines=10> */
[----:B---3--:R-:W-:Y:S01]  /*8f40*/  MOV R2, UR10 ;  /* 0x0000000a00027c02 */ /* 0x008fe20008000f00 */
[----:B------:R-:W-:Y:S01]  /*8f50*/  ULDC UR8, c[0x0][0x39c] ;  /* 0x0000e70000087ab9 */ /* 0x000fe20000000800 */
[----:B------:R-:W-:Y:S01]  /*8f60*/  ULDC UR7, c[0x0][0x248] ;  /* 0x0000920000077ab9 */ /* 0x000fe20000000800 */
[----:B------:R-:W-:Y:S01]  /*8f70*/  IMAD.U32 R0, RZ, RZ, UR4 ;  /* 0x00000004ff007e24 */ /* 0x000fe2000f8e00ff */
[----:B------:R-:W-:Y:S01]  /*8f80*/  ULDC UR4, c[0x0][0x2ec] ;  /* 0x0000bb0000047ab9 */ /* 0x000fe20000000800 */
[----:B------:R1:W-:Y:S04]  /*8f90*/  STL [R1+0x14], R2 ;  /* 0x0000140201007387 */ /* 0x0003e80000100800 */
[----:B------:R1:W-:Y:S02]  /*8fa0*/  STL [R1+0x10], R0 ;  /* 0x0000100001007387 */ /* 0x0003e40000100800 */
.L_x_2230:
[----:B-12---:R1:W5:Y:S01]  /*8fb0*/  LDL R2, [R1+0x14] ;  /* 0x0000140001027983 */ /* 0x0063620000100800 */
[----:B------:R-:W-:Y:S04]  /*8fc0*/  DEPBAR.LE SB0, 0x0 ;  /* 0x000080000000791a */ /* 0x000fe80000000000 */
[----:B------:R1:W5:Y:S01]  /*8fd0*/  LDL R0, [R1+0x10] ;  /* 0x0000100001007983 */ /* 0x0003620000100800 */
[----:B------:R-:W-:Y:S06]  /*8fe0*/  BAR.SYNC.DEFER_BLOCKING 0x0 ;  /* 0x0000000000007b1d */ /* 0x000fec0000010000 */
[----:B------:R-:W-:Y:S05]  /*8ff0*/  @P6 BRA `(.L_x_2227) ;  /* 0x0000000000f46947 */ /* 0x000fea0003800000 */
[----:B------:R-:W2:Y:S01]  /*9000*/  LDC R10, c[0x0][0x380] ;  /* 0x0000e000ff0a7b82 */ /* 0x000ea20000000800 */
[----:B------:R-:W-:Y:S04]  /*9010*/  SHF.L.U32 R5, R244, 0x8, RZ ;  /* 0x00000008f4057819 */ /* 0x000fe800000006ff */
[----:B------:R-:W-:Y:S01]  /*9020*/  IABS R6, R5 ;  /* 0x0000000500067213 */ /* 0x000fe20000000000 */
[C---:B------:R-:W-:Y:S05]  /*9030*/  VIADD R7, R5.reuse, 0x100 ;  /* 0x0000010005077836 */ /* 0x040fea0000000000 */
[----:B------:R-:W-:Y:S02]  /*9040*/  IABS R4, R7 ;  /* 0x0000000700047213 */ /* 0x000fe40000000000 */
[-C--:B--2---:R-:W-:Y:S02]  /*9050*/  IABS R9, R10.reuse ;  /* 0x0000000a00097213 */ /* 0x084fe40000000000 */
[-C--:B------:R-:W-:Y:S02]  /*9060*/  LOP3.LUT R5, R5, R10.reuse, RZ, 0x3c, !PT ;  /* 0x0000000a05057212 */ /* 0x080fe400078e3cff */
[----:B-----5:R-:W2:Y:S01]  /*9070*/  I2F.RP R2, R9 ;  /* 0x0000000900027306 */ /* 0x020ea20000209400 */
[----:B------:R-:W-:Y:S02]  /*9080*/  LOP3.LUT R7, R7, R10, RZ, 0x3c, !PT ;  /* 0x0000000a07077212 */ /* 0x000fe400078e3cff */
[----:B------:R-:W-:Y:S02]  /*9090*/  ISETP.GE.AND P0, PT, R5, RZ, PT ;  /* 0x000000ff0500720c */ /* 0x000fe40003f06270 */
[----:B------:R-:W-:Y:S05]  /*90a0*/  ISETP.GE.AND P2, PT, R7, RZ, PT ;  /* 0x000000ff0700720c */ /* 0x000fea0003f46270 */
        /* <DEDUP_REMOVED lines=29> */
[-C--:B------:R-:W-:Y:S02]  /*9280*/  LEA R6, P1, R0, R246.reuse, 0x2 ;  /* 0x000000f600067211 */ /* 0x080fe400078210ff */
[----:B------:R-:W-:Y:S02]  /*9290*/  LEA R4, P0, R2, R246, 0x2 ;  /* 0x000000f602047211 */ /* 0x000fe400078010ff */
[-C--:B------:R-:W-:Y:S01]  /*92a0*/  LEA.HI.X.SX32 R7, R0, R247.reuse, 0x2, P1 ;  /* 0x000000f700077211 */ /* 0x080fe200008f16ff */
[C---:B------:R-:W-:Y:S01]  /*92b0*/  IMAD.IADD R0, R2.reuse, 0x1, -R0 ;  /* 0x0000000102007824 */ /* 0x040fe200078e0a00 */
[----:B------:R-:W-:Y:S03]  /*92c0*/  LEA.HI.X.SX32 R5, R2, R247, 0x2, P0 ;  /* 0x000000f702057211 */ /* 0x000fe600000f16ff */
[----:B------:R-:W-:Y:S01]  /*92d0*/  IMAD R0, R0, R10, -0x100 ;  /* 0xffffff0000007424 */ /* 0x000fe200078e020a */
[----:B------:R2:W3:Y:S04]  /*92e0*/  LDG.E R9, desc[UR20][R6.64] ;  /* 0x0000001406097981 */ /* 0x0004e8000c1e1900 */
[----:B------:R4:W3:Y:S01]  /*92f0*/  LDG.E R3, desc[UR20][R4.64] ;  /* 0x0000001404037981 */ /* 0x0008e2000c1e1900 */
[----:B------:R-:W-:Y:S01]  /*9300*/  SHF.R.S32.HI R2, RZ, 0x1f, R0 ;  /* 0x0000001fff027819 */ /* 0x000fe20000011400 */
[----:B--2---:R-:W2:Y:S08]  /*9310*/  LDC.64 R6, c[0x0][0x238] ;  /* 0x00008e00ff067b82 */ /* 0x004eb00000000a00 */
[----:B----4-:R-:W4:Y:S02]  /*9320*/  LDC.64 R4, c[0x0][0x250] ;  /* 0x00009400ff047b82 */ /* 0x010f240000000a00 */
[-C--:B----4-:R-:W-:Y:S04]  /*9330*/  IMAD R8, R2, R4.reuse, RZ ;  /* 0x0000000402087224 */ /* 0x090fe800078e02ff */
[C---:B------:R-:W-:Y:S01]  /*9340*/  IMAD R5, R0.reuse, R5, R8 ;  /* 0x0000000500057224 */ /* 0x040fe200078e0208 */
[----:B---3--:R-:W-:Y:S01]  /*9350*/  IADD3 R9, -R3, R9, RZ ;  /* 0x0000000903097210 */ /* 0x008fe20007ffe1ff */
[----:B------:R-:W-:Y:S03]  /*9360*/  IMAD.WIDE.U32 R2, R0, R4, RZ ;  /* 0x0000000400027225 */ /* 0x000fe600078e00ff */
[----:B------:R-:W-:Y:S01]  /*9370*/  SHF.R.S32.HI R0, RZ, 0x1f, R9 ;  /* 0x0000001fff007819 */ /* 0x000fe20000011409 */
[----:B------:R-:W-:Y:S04]  /*9380*/  IMAD.IADD R3, R3, 0x1, R5 ;  /* 0x0000000103037824 */ /* 0x000fe800078e0205 */
[-C--:B--2---:R-:W-:Y:S02]  /*9390*/  IMAD R0, R0, R6.reuse, RZ ;  /* 0x0000000600007224 */ /* 0x084fe400078e02ff */
[C---:B------:R-:W-:Y:S04]  /*93a0*/  IMAD.WIDE.U32 R2, R9.reuse, R6, R2 ;  /* 0x0000000609027225 */ /* 0x040fe800078e0002 */
[----:B------:R-:W-:Y:S05]  /*93b0*/  IMAD R7, R9, R7, R0 ;  /* 0x0000000709077224 */ /* 0x000fea00078e0200 */
[----:B------:R-:W-:Y:S07]  /*93c0*/  IADD3 R0, R3, R7, RZ ;  /* 0x0000000703007210 */ /* 0x000fee0007ffe0ff */
.L_x_2227:
[C---:B-----5:R-:W-:Y:S04]  /*93d0*/  LEA R248, P0, R2.reuse, R248, 0x1 ;  /* 0x000000f802f87211 */ /* 0x060fe800078008ff */
[----:B------:R-:W-:Y:S02]  /*93e0*/  LEA.HI.X R245, R2, R245, R0, 0x1, P0 ;  /* 0x000000f502f57211 */ /* 0x000fe400000f0c00 */
[----:B------:R-:W-:Y:S02]  /*93f0*/  MOV R10, R248 ;  /* 0x000000f8000a7202 */ /* 0x000fe40000000f00 */
[----:B------:R-:W-:Y:S02]  /*9400*/  MOV R11, R245 ;  /* 0x000000f5000b7202 */ /* 0x000fe40000000f00 */
[----:B------:R-:W-:Y:S03]  /*9410*/  IADD3 R8, P0, R248, UR12, RZ ;  /* 0x0000000cf8087c10 */ /* 0x000fe6000ff1e0ff */
[----:B------:R-:W-:Y:S01]  /*9420*/  @!PT LDS RZ, [RZ] ;  /* 0x00000000fffff984 */ /* 0x000fe20000000800 */
[----:B------:R-:W-:Y:S01]  /*9430*/  @!PT LDS RZ, [RZ] ;  /* 0x00000000fffff984 */ /* 0x000fe20000000800 */
[----:B------:R-:W-:Y:S01]  /*9440*/  @!PT LDS RZ, [RZ] ;  /* 0x00000000fffff984 */ /* 0x000fe20000000800 */
[----:B------:R2:W-:Y:S01]  /*9450*/  LDGSTS.E.BYPASS.LTC128B.128 [R243+0xa000], desc[UR20][R10.64] ;  /* 0x0a0000000af37fae */ /* 0x0005e2000b901d54 */
[----:B------:R-:W-:Y:S02]  /*9460*/  IADD3.X R9, R245, UR11, RZ, P0, !PT ;  /* 0x0000000bf5097c10 */ /* 0x000fe400087fe4ff */
[----:B------:R-:W-:Y:S04]  /*9470*/  IADD3 R6, P0, R8, UR12, RZ ;  /* 0x0000000c08067c10 */ /* 0x000fe8000ff1e0ff */
[----:B------:R-:W-:Y:S01]  /*9480*/  IADD3.X R7, R9, UR11, RZ, P0, !PT ;  /* 0x0000000b09077c10 */ /* 0x000fe200087fe4ff */
[----:B------:R3:W-:Y:S01]  /*9490*/  LDGSTS.E.BYPASS.LTC128B.128 [R243+0xa800], desc[UR20][R8.64] ;  /* 0x0a80000008f37fae */ /* 0x0007e2000b901d54 */
[----:B------:R-:W-:Y:S04]  /*94a0*/  IADD3 R4, P0, R6, UR12, RZ ;  /* 0x0000000c06047c10 */ /* 0x000fe8000ff1e0ff */
[----:B------:R-:W-:Y:S02]  /*94b0*/  IADD3.X R5, R7, UR11, RZ, P0, !PT ;  /* 0x0000000b07057c10 */ /* 0x000fe400087fe4ff */
[----:B------:R-:W-:Y:S01]  /*94c0*/  IADD3 R2, P0, R4, UR12, RZ ;  /* 0x0000000c04027c10 */ /* 0x000fe2000ff1e0ff */
[----:B------:R4:W-:Y:S03]  /*94d0*/  LDGSTS.E.BYPASS.LTC128B.128 [R243+0xb000], desc[UR20][R6.64] ;  /* 0x0b00000006f37fae */ /* 0x0009e6000b901d54 */
[----:B------:R-:W-:Y:S02]  /*94e0*/  IADD3.X R3, R5, UR11, RZ, P0, !PT ;  /* 0x0000000b05037c10 */ /* 0x000fe400087fe4ff */
[----:B------:R-:W-:Y:S03]  /*94f0*/  IADD3 R14, P0, R2, UR12, RZ ;  /* 0x0000000c020e7c10 */ /* 0x000fe6000ff1e0ff */
        /* <DEDUP_REMOVED lines=8> */
[----:B------:R-:W-:Y:S03]  /*9580*/  LDGSTS.E.BYPASS.LTC128B.128 [R243+0xc800], desc[UR20][R14.64] ;  /* 0x0c8000000ef37fae */ /* 0x000fe6000b901d54 */
[----:B------:R-:W-:Y:S02]  /*9590*/  IADD3.X R21, R19, UR11, RZ, P0, !PT ;  /* 0x0000000b13157c10 */ /* 0x000fe400087fe4ff */
[----:B------:R-:W-:Y:S03]  /*95a0*/  IADD3 R16, P0, R20, UR12, RZ ;  /* 0x0000000c14107c10 */ /* 0x000fe6000ff1e0ff */
[----:B------:R-:W-:Y:S01]  /*95b0*/  LDGSTS.E.BYPASS.LTC128B.128 [R243+0xd000], desc[UR20][R12.64] ;  /* 0x0d0000000cf37fae */ /* 0x000fe2000b901d54 */
[----:B------:R-:W-:Y:S02]  /*95c0*/  IADD3.X R17, R21, UR11, RZ, P0, !PT ;  /* 0x0000000b15117c10 */ /* 0x000fe400087fe4ff */
[----:B--2---:R-:W-:Y:S04]  /*95d0*/  IADD3 R10, P0, R16, UR12, RZ ;  /* 0x0000000c100a7c10 */ /* 0x004fe8000ff1e0ff */
[----:B------:R-:W-:Y:S01]  /*95e0*/  IADD3.X R11, R17, UR11, RZ, P0, !PT ;  /* 0x0000000b110b7c10 */ /* 0x000fe200087fe4ff */
[----:B------:R-:W-:Y:S01]  /*95f0*/  LDGSTS.E.BYPASS.LTC128B.128 [R243+0xd800], desc[UR20][R18.64] ;  /* 0x0d80000012f37fae */ /* 0x000fe2000b901d54 */
[----:B---3--:R-:W-:Y:S04]  /*9600*/  IADD3 R8, P0, R10, UR12, RZ ;  /* 0x0000000c0a087c10 */ /* 0x008fe8000ff1e0ff */
[----:B------:R-:W-:Y:S02]  /*9610*/  IADD3.X R9, R11, UR11, RZ, P0, !PT ;  /* 0x0000000b0b097c10 */ /* 0x000fe400087fe4ff */
[----:B----4-:R-:W-:Y:S01]  /*9620*/  IADD3 R6, P0, R8, UR12, RZ ;  /* 0x0000000c08067c10 */ /* 0x010fe2000ff1e0ff */
[----:B------:R-:W-:Y:S03]  /*9630*/  LDGSTS.E.BYPASS.LTC128B.128 [R243+0xe000], desc[UR20][R20.64] ;  /* 0x0e00000014f37fae */ /* 0x000fe6000b901d54 */
[----:B------:R-:W-:Y:S02]  /*9640*/  IADD3.X R7, R9, UR11, RZ, P0, !PT ;  /* 0x0000000b09077c10 */ /* 0x000fe400087fe4ff */
[----:B-1----:R-:W-:Y:S03]  /*9650*/  IADD3 R4, P0, R6, UR12, RZ ;  /* 0x0000000c06047c10 */ /* 0x002fe6000ff1e0ff */
[----:B------:R-:W-:Y:S01]  /*9660*/  LDGSTS.E.BYPASS.LTC128B.128 [R243+0xe800], desc[UR20][R16.64] ;  /* 0x0e80000010f37fae */ /* 0x000fe2000b901d54 */
[----:B------:R-:W-:Y:S02]  /*9670*/  IADD3.X R5, R7, UR11, RZ, P0, !PT ;  /* 0x0000000b07057c10 */ /* 0x000fe400087fe4ff */
[----:B------:R-:W-:Y:S04]  /*9680*/  IADD3 R2, P0, R4, UR12, RZ ;  /* 0x0000000c04027c10 */ /* 0x000fe8000ff1e0ff */
[----:B------:R-:W-:Y:S01]  /*9690*/  IADD3.X R3, R5, UR11, RZ, P0, !PT ;  /* 0x0000000b05037c10 */ /* 0x000fe200087fe4ff */
[----:B------:R1:W-:Y:S08]  /*96a0*/  LDGSTS.E.BYPASS.LTC128B.128 [R243+0xf000], desc[UR20][R10.64] ;  /* 0x0f0000000af37fae */ /* 0x0003f0000b901d54 */
[----:B------:R-:W-:Y:S08]  /*96b0*/  LDGSTS.E.BYPASS.LTC128B.128 [R243+0xf800], desc[UR20][R8.64] ;  /* 0x0f80000008f37fae */ /* 0x000ff0000b901d54 */
[----:B------:R-:W-:Y:S08]  /*96c0*/  LDGSTS.E.BYPASS.LTC128B.128 [R243+0x10000], desc[UR20][R6.64] ;  /* 0x1000000006f37fae */ /* 0x000ff0000b901d54 */
[----:B------:R-:W-:Y:S01]  /*96d0*/  LDGSTS.E.BYPASS.LTC128B.128 [R243+0x10800], desc[UR20][R4.64] ;  /* 0x1080000004f37fae */ /* 0x000fe2000b901d54 */
[----:B-1----:R-:W-:Y:S04]  /*96e0*/  IADD3 R10, P0, R2, UR12, RZ ;  /* 0x0000000c020a7c10 */ /* 0x002fe8000ff1e0ff */
[----:B------:R-:W-:Y:S03]  /*96f0*/  IADD3.X R11, R3, UR11, RZ, P0, !PT ;  /* 0x0000000b030b7c10 */ /* 0x000fe600087fe4ff */
[----:B------:R-:W-:Y:S01]  /*9700*/  LDGSTS.E.BYPASS.LTC128B.128 [R243+0x11000], desc[UR20][R2.64] ;  /* 0x1100000002f37fae */ /* 0x000fe2000b901d54 */
[----:B------:R-:W-:Y:S07]  /*9710*/  ISETP.GE.AND P0, PT, R244, 0x1, PT ;  /* 0x00000001f400780c */ /* 0x000fee0003f06270 */
[----:B------:R1:W-:Y:S08]  /*9720*/  LDGSTS.E.BYPASS.LTC128B.128 [R243+0x11800], desc[UR20][R10.64] ;  /* 0x118000000af37fae */ /* 0x0003f0000b901d54 */
[----:B------:R-:W-:Y:S08]  /*9730*/  LDSM.16.M88.4 R128, [R230] ;  /* 0x00000000e680783b */ /* 0x000ff00000000200 */
[----:B------:R-:W-:Y:S08]  /*9740*/  LDSM.16.M88.4 R16, [R228+0x800] ;  /* 0x00080000e410783b */ /* 0x000ff00000000200 */
[----:B------:R-:W-:Y:S08]  /*9750*/  LDSM.16.M88.4 R24, [R228+0x1000] ;  /* 0x00100000e418783b */ /* 0x000ff00000000200 */
[----:B-1----:R-:W1:Y:S08]  /*9760*/  LDSM.16.M88.4 R8, [R228] ;  /* 0x00000000e408783b */ /* 0x002e700000000200 */
[----:B------:R-:W0:Y:S08]  /*9770*/  LDGDEPBAR ;  /* 0x00000000000079af */ /* 0x000e300000000000 */
[----:B------:R-:W2:Y:S08]  /*9780*/  LDSM.16.M88.4 R32, [R228+0x1800] ;  /* 0x00180000e420783b */ /* 0x000eb00000000200 */
[----:B------:R-:W3:Y:S08]  /*9790*/  LDSM.16.M88.4 R40, [R228+0x2000] ;  /* 0x00200000e428783b */ /* 0x000ef00000000200 */
[----:B------:R-:W4:Y:S08]  /*97a0*/  LDSM.16.M88.4 R48, [R228+0x2800] ;  /* 0x00280000e430783b */ /* 0x000f300000000200 */
        /* <DEDUP_REMOVED lines=10> */
[----:B------:R-:W-:Y:S08]  /*9850*/  LDSM.16.M88.4 R172, [R233] ;  /* 0x00000000e9ac783b */ /* 0x000ff00000000200 */
[----:B------:R-:W4:Y:S08]  /*9860*/  LDSM.16.M88.4 R176, [R227] ;  /* 0x00000000e3b0783b */ /* 0x000f300000000200 */
[----:B------:R-:W4:Y:S08]  /*9870*/  LDSM.16.M88.4 R180, [R227+0x800] ;  /* 0x00080000e3b4783b */ /* 0x000f300000000200 */
[----:B------:R-:W4:Y:S08]  /*9880*/  LDSM.16.M88.4 R184, [R227+0x1000] ;  /* 0x00100000e3b8783b */ /* 0x000f300000000200 */
[----:B------:R-:W4:Y:S08]  /*9890*/  LDSM.16.M88.4 R188, [R227+0x1800] ;  /* 0x00180000e3bc783b */ /* 0x000f300000000200 */
[----:B------:R-:W4:Y:S08]  /*98a0*/  LDSM.16.M88.4 R192, [R227+0x2000] ;  /* 0x00200000e3c0783b */ /* 0x000f300000000200 */
[----:B------:R-:W4:Y:S08]  /*98b0*/  LDSM.16.M88.4 R196, [R227+0x2800] ;  /* 0x00280000e3c4783b */ /* 0x000f300000000200 */
[----:B------:R-:W4:Y:S08]  /*98c0*/  LDSM.16.M88.4 R200, [R227+0x3000] ;  /* 0x00300000e3c8783b */ /* 0x000f300000000200 */
[----:B------:R-:W4:Y:S08]  /*98d0*/  LDSM.16.M88.4 R204, [R227+0x3800] ;  /* 0x00380000e3cc783b */ /* 0x000f300000000200 */
[----:B------:R-:W-:Y:S08]  /*98e0*/  LDSM.16.M88.4 R208, [R227+0x5000] ;  /* 0x00500000e3d0783b */ /* 0x000ff00000000200 */
[----:B------:R-:W-:Y:S08]  /*98f0*/  LDSM.16.M88.4 R212, [R234] ;  /* 0x00000000ead4783b */ /* 0x000ff00000000200 */
[----:B------:R-:W-:Y:S08]  /*9900*/  LDSM.16.M88.4 R216, [R232] ;  /* 0x00000000e8d8783b */ /* 0x000ff00000000200 */
[----:B------:R-:W-:Y:S01]  /*9910*/  LDSM.16.M88.4 R220, [R226] ;  /* 0x00000000e2dc783b */ /* 0x000fe20000000200 */
[C---:B-1----:R-:W-:Y:S06]  /*9920*/  HMMA.16816.F32 R4, R128.reuse, R8, RZ ;  /* 0x000000088004723c */ /* 0x042fec00000018ff */
[C---:B------:R-:W-:Y:S06]  /*9930*/  HMMA.16816.F32 R8, R128.reuse, R10, RZ ;  /* 0x0000000a8008723c */ /* 0x040fec00000018ff */
[C---:B------:R-:W-:Y:S06]  /*9940*/  HMMA.16816.F32 R12, R128.reuse, R16, RZ ;  /* 0x00000010800c723c */ /* 0x040fec00000018ff */
[C---:B------:R-:W-:Y:S06]  /*9950*/  HMMA.16816.F32 R16, R128.reuse, R18, RZ ;  /* 0x000000128010723c */ /* 0x040fec00000018ff */
[C---:B------:R-:W-:Y:S06]  /*9960*/  HMMA.16816.F32 R20, R128.reuse, R24, RZ ;  /* 0x000000188014723c */ /* 0x040fec00000018ff */
[C---:B------:R-:W-:Y:S06]  /*9970*/  HMMA.16816.F32 R24, R128.reuse, R26, RZ ;  /* 0x0000001a8018723c */ /* 0x040fec00000018ff */
[C---:B--2---:R-:W-:Y:S06]  /*9980*/  HMMA.16816.F32 R28, R128.reuse, R32, RZ ;  /* 0x00000020801c723c */ /* 0x044fec00000018ff */
[C---:B------:R-:W-:Y:S06]  /*9990*/  HMMA.16816.F32 R32, R128.reuse, R34, RZ ;  /* 0x000000228020723c */ /* 0x040fec00000018ff */
[C---:B---3--:R-:W-:Y:S06]  /*99a0*/  HMMA.16816.F32 R36, R128.reuse, R40, RZ ;  /* 0x000000288024723c */ /* 0x048fec00000018ff */
[C---:B------:R-:W-:Y:S06]  /*99b0*/  HMMA.16816.F32 R40, R128.reuse, R42, RZ ;  /* 0x0000002a8028723c */ /* 0x040fec00000018ff */
[C---:B----4-:R-:W-:Y:S06]  /*99c0*/  HMMA.16816.F32 R44, R128.reuse, R48, RZ ;  /* 0x00000030802c723c */ /* 0x050fec00000018ff */
        /* <DEDUP_REMOVED lines=33> */
[----:B------:R-:W4:Y:S05]  /*9be0*/  LDSM.16.M88.4 R188, [R227+0x6800] ;  /* 0x00680000e3bc783b */ /* 0x000f2a0000000200 */
[C---:B------:R-:W-:Y:S06]  /*9bf0*/  HMMA.16816.F32 R36, R172.reuse, R192, R36 ;  /* 0x000000c0ac24723c */ /* 0x040fec0000001824 */
[C---:B------:R-:W-:Y:S01]  /*9c00*/  HMMA.16816.F32 R40, R172.reuse, R194, R40 ;  /* 0x000000c2ac28723c */ /* 0x040fe20000001828 */
[----:B------:R-:W-:Y:S05]  /*9c10*/  LDSM.16.M88.4 R192, [R231] ;  /* 0x00000000e7c0783b */ /* 0x000fea0000000200 */
[C---:B------:R-:W-:Y:S06]  /*9c20*/  HMMA.16816.F32 R44, R172.reuse, R196, R44 ;  /* 0x000000c4ac2c723c */ /* 0x040fec000000182c */
[C---:B------:R-:W-:Y:S01]  /*9c30*/  HMMA.16816.F32 R48, R172.reuse, R198, R48 ;  /* 0x000000c6ac30723c */ /* 0x040fe20000001830 */
[----:B------:R-:W-:Y:S05]  /*9c40*/  LDSM.16.M88.4 R196, [R229] ;  /* 0x00000000e5c4783b */ /* 0x000fea0000000200 */
[C---:B------:R-:W-:Y:S06]  /*9c50*/  HMMA.16816.F32 R52, R172.reuse, R200, R52 ;  /* 0x000000c8ac34723c */ /* 0x040fec0000001834 */
[C---:B------:R-:W-:Y:S05]  /*9c60*/  HMMA.16816.F32 R56, R172.reuse, R202, R56 ;  /* 0x000000caac38723c */ /* 0x040fea0000001838 */
[C---:B------:R-:W-:Y:S01]  /*9c70*/  IADD3 R200, R229.reuse, 0x800, RZ ;  /* 0x00000800e5c87810 */ /* 0x040fe20007ffe0ff */
[C---:B------:R-:W-:Y:S05]  /*9c80*/  HMMA.16816.F32 R60, R172.reuse, R204, R60 ;  /* 0x000000ccac3c723c */ /* 0x040fea000000183c */
[----:B------:R-:W-:Y:S01]  /*9c90*/  LDSM.16.M88.4 R200, [R200] ;  /* 0x00000000c8c8783b */ /* 0x000fe20000000200 */
[C---:B------:R-:W-:Y:S05]  /*9ca0*/  HMMA.16816.F32 R64, R172.reuse, R206, R64 ;  /* 0x000000ceac40723c */ /* 0x040fea0000001840 */
[C---:B------:R-:W-:Y:S01]  /*9cb0*/  IADD3 R204, R229.reuse, 0x1000, RZ ;  /* 0x00001000e5cc7810 */ /* 0x040fe20007ffe0ff */
[C---:B-1----:R-:W-:Y:S05]  /*9cc0*/  HMMA.16816.F32 R68, R172.reuse, R168, R68 ;  /* 0x000000a8ac44723c */ /* 0x042fea0000001844 */
[----:B------:R-:W-:Y:S01]  /*9cd0*/  LDSM.16.M88.4 R204, [R204] ;  /* 0x00000000cccc783b */ /* 0x000fe20000000200 */
[C---:B------:R-:W-:Y:S06]  /*9ce0*/  HMMA.16816.F32 R72, R172.reuse, R170, R72 ;  /* 0x000000aaac48723c */ /* 0x040fec0000001848 */
[C---:B--2---:R-:W-:Y:S01]  /*9cf0*/  HMMA.16816.F32 R76, R172.reuse, R176, R76 ;  /* 0x000000b0ac4c723c */ /* 0x044fe2000000184c */
[----:B------:R-:W1:Y:S05]  /*9d00*/  LDSM.16.M88.4 R168, [R227+0x7000] ;  /* 0x00700000e3a8783b */ /* 0x000e6a0000000200 */
[C---:B------:R-:W-:Y:S03]  /*9d10*/  HMMA.16816.F32 R80, R172.reuse, R178, R80 ;  /* 0x000000b2ac50723c */ /* 0x040fe60000001850 */
[----:B------:R-:W2:Y:S03]  /*9d20*/  LDSM.16.M88.4 R176, [R227+0x7800] ;  /* 0x00780000e3b0783b */ /* 0x000ea60000000200 */
[C---:B------:R-:W-:Y:S06]  /*9d30*/  HMMA.16816.F32 R84, R172.reuse, R208, R84 ;  /* 0x000000d0ac54723c */ /* 0x040fec0000001854 */
[C---:B------:R-:W-:Y:S01]  /*9d40*/  HMMA.16816.F32 R88, R172.reuse, R210, R88 ;  /* 0x000000d2ac58723c */ /* 0x040fe20000001858 */
[----:B------:R-:W-:Y:S05]  /*9d50*/  LDSM.16.M88.4 R208, [R235] ;  /* 0x00000000ebd0783b */ /* 0x000fea0000000200 */
[C---:B---3--:R-:W-:Y:S06]  /*9d60*/  HMMA.16816.F32 R92, R172.reuse, R180, R92 ;  /* 0x000000b4ac5c723c */ /* 0x048fec000000185c */
[C---:B------:R-:W-:Y:S05]  /*9d70*/  HMMA.16816.F32 R96, R172.reuse, R182, R96 ;  /* 0x000000b6ac60723c */ /* 0x040fea0000001860 */
[C---:B------:R-:W-:Y:S01]  /*9d80*/  IADD3 R180, R229.reuse, 0x1800, RZ ;  /* 0x00001800e5b47810 */ /* 0x040fe20007ffe0ff */
[C---:B----4-:R-:W-:Y:S05]  /*9d90*/  HMMA.16816.F32 R100, R172.reuse, R184, R100 ;  /* 0x000000b8ac64723c */ /* 0x050fea0000001864 */
[----:B------:R-:W3:Y:S01]  /*9da0*/  LDSM.16.M88.4 R180, [R180] ;  /* 0x00000000b4b4783b */ /* 0x000ee20000000200 */
[C---:B------:R-:W-:Y:S05]  /*9db0*/  HMMA.16816.F32 R104, R172.reuse, R186, R104 ;  /* 0x000000baac68723c */ /* 0x040fea0000001868 */
[C---:B------:R-:W-:Y:S01]  /*9dc0*/  IADD3 R184, R229.reuse, 0x2000, RZ ;  /* 0x00002000e5b87810 */ /* 0x040fe20007ffe0ff */
[C---:B------:R-:W-:Y:S05]  /*9dd0*/  HMMA.16816.F32 R108, R172.reuse, R188, R108 ;  /* 0x000000bcac6c723c */ /* 0x040fea000000186c */
[----:B------:R-:W4:Y:S01]  /*9de0*/  LDSM.16.M88.4 R184, [R184] ;  /* 0x00000000b8b8783b */ /* 0x000f220000000200 */
[C---:B------:R-:W-:Y:S05]  /*9df0*/  HMMA.16816.F32 R112, R172.reuse, R190, R112 ;  /* 0x000000beac70723c */ /* 0x040fea0000001870 */
[C---:B------:R-:W-:Y:S01]  /*9e00*/  IADD3 R188, R229.reuse, 0x2800, RZ ;  /* 0x00002800e5bc7810 */ /* 0x040fe20007ffe0ff */
[C---:B-1----:R-:W-:Y:S05]  /*9e10*/  HMMA.16816.F32 R116, R172.reuse, R168, R116 ;  /* 0x000000a8ac74723c */ /* 0x042fea0000001874 */
[----:B------:R-:W1:Y:S01]  /*9e20*/  LDSM.16.M88.4 R188, [R188] ;  /* 0x00000000bcbc783b */ /* 0x000e620000000200 */
[C---:B------:R-:W-:Y:S05]  /*9e30*/  HMMA.16816.F32 R120, R172.reuse, R170, R120 ;  /* 0x000000aaac78723c */ /* 0x040fea0000001878 */
[----:B------:R-:W-:Y:S01]  /*9e40*/  IADD3 R168, R229, 0x3000, RZ ;  /* 0x00003000e5a87810 */ /* 0x000fe20007ffe0ff */
[C---:B--2---:R-:W-:Y:S05]  /*9e50*/  HMMA.16816.F32 R124, R172.reuse, R176, R124 ;  /* 0x000000b0ac7c723c */ /* 0x044fea000000187c */
[----:B------:R-:W2:Y:S01]  /*9e60*/  LDSM.16.M88.4 R168, [R168] ;  /* 0x00000000a8a8783b */ /* 0x000ea20000000200 */
[----:B------:R-:W-:Y:S06]  /*9e70*/  HMMA.16816.F32 R128, R172, R178, R128 ;  /* 0x000000b2ac80723c */ /* 0x000fec0000001880 */
[C---:B------:R-:W-:Y:S01]  /*9e80*/  HMMA.16816.F32 R4, R192.reuse, R196, R4 ;  /* 0x000000c4c004723c */ /* 0x040fe20000001804 */
[----:B------:R-:W2:Y:S05]  /*9e90*/  LDSM.16.M88.4 R172, [R242] ;  /* 0x00000000f2ac783b */ /* 0x000eaa0000000200 */
[C---:B------:R-:W-:Y:S03]  /*9ea0*/  HMMA.16816.F32 R8, R192.reuse, R198, R8 ;  /* 0x000000c6c008723c */ /* 0x040fe60000001808 */
[----:B------:R-:W2:Y:S03]  /*9eb0*/  LDSM.16.M88.4 R176, [R241] ;  /* 0x00000000f1b0783b */ /* 0x000ea60000000200 */
[C---:B------:R-:W-:Y:S05]  /*9ec0*/  HMMA.16816.F32 R12, R192.reuse, R200, R12 ;  /* 0x000000c8c00c723c */ /* 0x040fea000000180c */
[----:B------:R-:W-:Y:S01]  /*9ed0*/  LDSM.16.M88.4 R196, [R239] ;  /* 0x00000000efc4783b */ /* 0x000fe20000000200 */
[C---:B------:R-:W-:Y:S06]  /*9ee0*/  HMMA.16816.F32 R16, R192.reuse, R202, R16 ;  /* 0x000000cac010723c */ /* 0x040fec0000001810 */
[C---:B------:R-:W-:Y:S01]  /*9ef0*/  HMMA.16816.F32 R20, R192.reuse, R204, R20 ;  /* 0x000000ccc014723c */ /* 0x040fe20000001814 */
[----:B------:R-:W-:Y:S05]  /*9f00*/  LDSM.16.M88.4 R200, [R238] ;  /* 0x00000000eec8783b */ /* 0x000fea0000000200 */
[C---:B------:R-:W-:Y:S03]  /*9f10*/  HMMA.16816.F32 R24, R192.reuse, R206, R24 ;  /* 0x000000cec018723c */ /* 0x040fe60000001818 */
[----:B------:R-:W-:Y:S03]  /*9f20*/  LDSM.16.M88.4 R204, [R237] ;  /* 0x00000000edcc783b */ /* 0x000fe60000000200 */
[C---:B---3--:R-:W-:Y:S06]  /*9f30*/  HMMA.16816.F32 R28, R192.reuse, R180, R28 ;  /* 0x000000b4c01c723c */ /* 0x048fec000000181c */
[C---:B------:R-:W-:Y:S01]  /*9f40*/  HMMA.16816.F32 R32, R192.reuse, R182, R32 ;  /* 0x000000b6c020723c */ /* 0x040fe20000001820 */
[----:B------:R-:W3:Y:S05]  /*9f50*/  LDSM.16.M88.4 R180, [R240] ;  /* 0x00000000f0b4783b */ /* 0x000eea0000000200 */
[C---:B----4-:R-:W-:Y:S06]  /*9f60*/  HMMA.16816.F32 R36, R192.reuse, R184, R36 ;  /* 0x000000b8c024723c */ /* 0x050fec0000001824 */
[C---:B------:R-:W-:Y:S01]  /*9f70*/  HMMA.16816.F32 R40, R192.reuse, R186, R40 ;  /* 0x000000bac028723c */ /* 0x040fe20000001828 */
[----:B------:R-:W4:Y:S05]  /*9f80*/  LDSM.16.M88.4 R184, [R236] ;  /* 0x00000000ecb8783b */ /* 0x000f2a0000000200 */
[C---:B-1----:R-:W-:Y:S06]  /*9f90*/  HMMA.16816.F32 R44, R192.reuse, R188, R44 ;  /* 0x000000bcc02c723c */ /* 0x042fec000000182c */
[C---:B------:R-:W-:Y:S06]  /*9fa0*/  HMMA.16816.F32 R48, R192.reuse, R190, R48 ;  /* 0x000000bec030723c */ /* 0x040fec0000001830 */
[C---:B--2---:R-:W-:Y:S06]  /*9fb0*/  HMMA.16816.F32 R52, R192.reuse, R168, R52 ;  /* 0x000000a8c034723c */ /* 0x044fec0000001834 */
[C---:B------:R-:W-:Y:S01]  /*9fc0*/  HMMA.16816.F32 R56, R192.reuse, R170, R56 ;  /* 0x000000aac038723c */ /* 0x040fe20000001838 */
[----:B------:R-:W1:Y:S05]  /*9fd0*/  LDSM.16.M88.4 R168, [R226+0x800] ;  /* 0x00080000e2a8783b */ /* 0x000e6a0000000200 */
[C---:B------:R-:W-:Y:S06]  /*9fe0*/  HMMA.16816.F32 R60, R192.reuse, R172, R60 ;  /* 0x000000acc03c723c */ /* 0x040fec000000183c */
        /* <DEDUP_REMOVED lines=12> */
[C---:B------:R-:W-:Y:S06]  /*a0b0*/  HMMA.16816.F32 R112, R192.reuse, R186, R112 ;  /* 0x000000bac070723c */ /* 0x040fec0000001870 */
[C---:B------:R-:W-:Y:S06]  /*a0c0*/  HMMA.16816.F32 R116, R192.reuse, R208, R116 ;  /* 0x000000d0c074723c */ /* 0x040fec0000001874 */
[C---:B------:R-:W-:Y:S06]  /*a0d0*/  HMMA.16816.F32 R120, R192.reuse, R210, R120 ;  /* 0x000000d2c078723c */ /* 0x040fec0000001878 */
[C---:B------:R-:W-:Y:S06]  /*a0e0*/  HMMA.16816.F32 R124, R192.reuse, R212, R124 ;  /* 0x000000d4c07c723c */ /* 0x040fec000000187c */
[----:B------:R-:W-:Y:S06]  /*a0f0*/  HMMA.16816.F32 R128, R192, R214, R128 ;  /* 0x000000d6c080723c */ /* 0x000fec0000001880 */
[C---:B------:R-:W-:Y:S06]  /*a100*/  HMMA.16816.F32 R4, R216.reuse, R220, R4 ;  /* 0x000000dcd804723c */ /* 0x040fec0000001804 */
        /* <DEDUP_REMOVED lines=77> */
[----:B------:R4:W1:Y:S01]  /*a5e0*/  MUFU.TANH R187, R38 ;  /* 0x0000002600bb7308 */ /* 0x0008620000002400 */
        /* <DEDUP_REMOVED lines=57> */
[----:B------:R1:W1:Y:S01]  /*a980*/  MUFU.TANH R174, R36 ;  /* 0x0000002400ae7308 */ /* 0x0002620000002400 */
[C---:B---3--:R-:W-:Y:S06]  /*a990*/  HMMA.16816.F32 R84, R216.reuse, R4, R84 ;  /* 0x00000004d854723c */ /* 0x048fec0000001854 */
[C---:B------:R-:W-:Y:S03]  /*a9a0*/  HMMA.16816.F32 R88, R216.reuse, R6, R88 ;  /* 0x00000006d858723c */ /* 0x040fe60000001858 */
[----:B------:R3:W1:Y:S01]  /*a9b0*/  MUFU.TANH R188, R39 ;  /* 0x0000002700bc7308 */ /* 0x0006620000002400 */
[----:B------:R-:W2:Y:S01]  /*a9c0*/  LDSM.16.M88.4 R4, [R226+0x6000] ;  /* 0x00600000e204783b */ /* 0x000ea20000000200 */
[----:B------:R-:W-:Y:S01]  /*a9d0*/  FMUL.FTZ R76, R76, UR8 ;  /* 0x000000084c4c7c20 */ /* 0x000fe20008410000 */
[----:B------:R-:W-:Y:S01]  /*a9e0*/  FMUL.FTZ R77, R77, UR8 ;  /* 0x000000084d4d7c20 */ /* 0x000fe20008410000 */
[----:B------:R-:W-:Y:S01]  /*a9f0*/  FMUL.FTZ R78, R78, UR8 ;  /* 0x000000084e4e7c20 */ /* 0x000fe20008410000 */
[----:B------:R-:W-:Y:S05]  /*aa00*/  FMUL.FTZ R79, R79, UR8 ;  /* 0x000000084f4f7c20 */ /* 0x000fea0008410000 */
[----:B------:R3:W1:Y:S01]  /*aa10*/  MUFU.TANH R190, R40 ;  /* 0x0000002800be7308 */ /* 0x0006620000002400 */
[----:B------:R-:W-:Y:S01]  /*aa20*/  FMUL.FTZ R80, R80, UR8 ;  /* 0x0000000850507c20 */ /* 0x000fe20008410000 */
[----:B------:R-:W-:Y:S01]  /*aa30*/  FMUL.FTZ R81, R81, UR8 ;  /* 0x0000000851517c20 */ /* 0x000fe20008410000 */
[----:B------:R-:W-:Y:S01]  /*aa40*/  FMUL.FTZ R82, R82, UR8 ;  /* 0x0000000852527c20 */ /* 0x000fe20008410000 */
[----:B------:R-:W-:Y:S06]  /*aa50*/  FMUL.FTZ R83, R83, UR8 ;  /* 0x0000000853537c20 */ /* 0x000fec0008410000 */
[----:B------:R3:W1:Y:S01]  /*aa60*/  MUFU.TANH R191, R41 ;  /* 0x0000002900bf7308 */ /* 0x0006620000002400 */
        /* <DEDUP_REMOVED lines=11> */
[----:B------:R3:W4:Y:S01]  /*ab20*/  MUFU.TANH R193, R43 ;  /* 0x0000002b00c17308 */ /* 0x0007220000002400 */
[----:B------:R-:W1:Y:S09]  /*ab30*/  LDSM.16.M88.4 R8, [R226+0x6800] ;  /* 0x00680000e208783b */ /* 0x000e720000000200 */
[----:B------:R3:W1:Y:S01]  /*ab40*/  MUFU.TANH R194, R44 ;  /* 0x0000002c00c27308 */ /* 0x0006620000002400 */
[C---:B--2---:R-:W-:Y:S06]  /*ab50*/  HMMA.16816.F32 R100, R216.reuse, R4, R100 ;  /* 0x00000004d864723c */ /* 0x044fec0000001864 */
[C---:B------:R-:W-:Y:S03]  /*ab60*/  HMMA.16816.F32 R104, R216.reuse, R6, R104 ;  /* 0x00000006d868723c */ /* 0x040fe60000001868 */
[----:B------:R3:W2:Y:S01]  /*ab70*/  MUFU.TANH R195, R45 ;  /* 0x0000002d00c37308 */ /* 0x0006a20000002400 */
[----:B------:R-:W4:Y:S01]  /*ab80*/  LDSM.16.M88.4 R4, [R226+0x7000] ;  /* 0x00700000e204783b */ /* 0x000f220000000200 */
        /* <DEDUP_REMOVED lines=9> */
[----:B------:R3:W2:Y:S01]  /*ac20*/  MUFU.TANH R197, R47 ;  /* 0x0000002f00c57308 */ /* 0x0006a20000002400 */
[----:B------:R-:W-:Y:S01]  /*ac30*/  FMUL.FTZ R100, R100, UR8 ;  /* 0x0000000864647c20 */ /* 0x000fe20008410000 */
[----:B------:R-:W-:Y:S01]  /*ac40*/  FMUL.FTZ R101, R101, UR8 ;  /* 0x0000000865657c20 */ /* 0x000fe20008410000 */
[----:B------:R-:W-:Y:S01]  /*ac50*/  FMUL.FTZ R102, R102, UR8 ;  /* 0x0000000866667c20 */ /* 0x000fe20008410000 */
[----:B------:R-:W-:Y:S01]  /*ac60*/  FMUL.FTZ R103, R103, UR8 ;  /* 0x0000000867677c20 */ /* 0x000fe20008410000 */
[----:B------:R-:W-:Y:S05]  /*ac70*/  FMUL.FTZ R104, R104, UR8 ;  /* 0x0000000868687c20 */ /* 0x000fea0008410000 */
[----:B------:R3:W2:Y:S01]  /*ac80*/  MUFU.TANH R198, R48 ;  /* 0x0000003000c67308 */ /* 0x0006a20000002400 */
[C---:B-1----:R-:W-:Y:S03]  /*ac90*/  HMMA.16816.F32 R108, R216.reuse, R8, R108 ;  /* 0x00000008d86c723c */ /* 0x042fe6000000186c */
[----:B------:R-:W-:Y:S01]  /*aca0*/  FMUL.FTZ R105, R105, UR8 ;  /* 0x0000000869697c20 */ /* 0x000fe20008410000 */
[----:B------:R-:W-:Y:S01]  /*acb0*/  FMUL.FTZ R106, R106, UR8 ;  /* 0x000000086a6a7c20 */ /* 0x000fe20008410000 */
[----:B------:R-:W-:Y:S01]  /*acc0*/  FMUL.FTZ R107, R107, UR8 ;  /* 0x000000086b6b7c20 */ /* 0x000fe20008410000 */
[C---:B------:R-:W-:Y:S03]  /*acd0*/  HMMA.16816.F32 R112, R216.reuse, R10, R112 ;  /* 0x0000000ad870723c */ /* 0x040fe60000001870 */
[----:B------:R3:W1:Y:S01]  /*ace0*/  MUFU.TANH R199, R49 ;  /* 0x0000003100c77308 */ /* 0x0006620000002400 */
[----:B------:R-:W2:Y:S02]  /*acf0*/  LDSM.16.M88.4 R8, [R226+0x7800] ;  /* 0x00780000e208783b */ /* 0x000ea40000000200 */
[----:B------:R-:W-:Y:S07]  /*ad00*/  DEPBAR.LE SB0, 0x0 ;  /* 0x000080000000791a */ /* 0x000fee0000000000 */
[----:B------:R3:W1:Y:S01]  /*ad10*/  MUFU.TANH R200, R50 ;  /* 0x0000003200c87308 */ /* 0x0006620000002400 */
[----:B------:R-:W-:Y:S01]  /*ad20*/  BAR.SYNC.DEFER_BLOCKING 0x0 ;  /* 0x0000000000007b1d */ /* 0x000fe20000010000 */
[C---:B----4-:R-:W-:Y:S08]  /*ad30*/  HMMA.16816.F32 R116, R216.reuse, R4, R116 ;  /* 0x00000004d874723c */ /* 0x050ff00000001874 */
[----:B------:R3:W4:Y:S01]  /*ad40*/  MUFU.TANH R202, R51 ;  /* 0x0000003300ca7308 */ /* 0x0007220000002400 */
[C---:B------:R-:W-:Y:S03]  /*ad50*/  HMMA.16816.F32 R120, R216.reuse, R6, R120 ;  /* 0x00000006d878723c */ /* 0x040fe60000001878 */
[----:B------:R-:W-:Y:S01]  /*ad60*/  FMUL.FTZ R108, R108, UR8 ;  /* 0x000000086c6c7c20 */ /* 0x000fe20008410000 */
[----:B------:R-:W-:Y:S01]  /*ad70*/  FMUL.FTZ R109, R109, UR8 ;  /* 0x000000086d6d7c20 */ /* 0x000fe20008410000 */
[----:B------:R-:W-:Y:S04]  /*ad80*/  FMUL.FTZ R110, R110, UR8 ;  /* 0x000000086e6e7c20 */ /* 0x000fe80008410000 */
[----:B------:R3:W1:Y:S02]  /*ad90*/  MUFU.TANH R201, R52 ;  /* 0x0000003400c97308 */ /* 0x0006640000002400 */
[----:B------:R-:W-:Y:S01]  /*ada0*/  FMUL.FTZ R111, R111, UR8 ;  /* 0x000000086f6f7c20 */ /* 0x000fe20008410000 */
[----:B------:R-:W-:Y:S01]  /*adb0*/  FMUL.FTZ R112, R112, UR8 ;  /* 0x0000000870707c20 */ /* 0x000fe20008410000 */
[----:B------:R-:W-:Y:S01]  /*adc0*/  FMUL.FTZ R113, R113, UR8 ;  /* 0x0000000871717c20 */ /* 0x000fe20008410000 */
[----:B------:R-:W-:Y:S01]  /*add0*/  FMUL.FTZ R114, R114, UR8 ;  /* 0x0000000872727c20 */ /* 0x000fe20008410000 */
[----:B------:R-:W-:Y:S04]  /*ade0*/  FMUL.FTZ R115, R115, UR8 ;  /* 0x0000000873737c20 */ /* 0x000fe80008410000 */
[----:B------:R3:W1:Y:S01]  /*adf0*/  MUFU.TANH R203, R53 ;  /* 0x0000003500cb7308 */ /* 0x0006620000002400 */
[----:B------:R-:W-:Y:S01]  /*ae00*/  FMUL.FTZ R116, R116, UR8 ;  /* 0x0000000874747c20 */ /* 0x000fe20008410000 */
[----:B------:R-:W-:Y:S01]  /*ae10*/  FMUL.FTZ R117, R117, UR8 ;  /* 0x0000000875757c20 */ /* 0x000fe20008410000 */
[----:B------:R-:W-:Y:S01]  /*ae20*/  FMUL.FTZ R118, R118, UR8 ;  /* 0x0000000876767c20 */ /* 0x000fe20008410000 */
[----:B------:R-:W-:Y:S06]  /*ae30*/  FMUL.FTZ R119, R119, UR8 ;  /* 0x0000000877777c20 */ /* 0x000fec0008410000 */
[----:B------:R3:W1:Y:S01]  /*ae40*/  MUFU.TANH R204, R54 ;  /* 0x0000003600cc7308 */ /* 0x0006620000002400 */
[C---:B--2---:R-:W-:Y:S03]  /*ae50*/  HMMA.16816.F32 R124, R216.reuse, R8, R124 ;  /* 0x00000008d87c723c */ /* 0x044fe6000000187c */
[----:B------:R-:W-:Y:S01]  /*ae60*/  FMUL.FTZ R120, R120, UR8 ;  /* 0x0000000878787c20 */ /* 0x000fe20008410000 */
[----:B------:R-:W-:Y:S01]  /*ae70*/  FMUL.FTZ R121, R121, UR8 ;  /* 0x0000000879797c20 */ /* 0x000fe20008410000 */
[----:B------:R-:W-:Y:S01]  /*ae80*/  FMUL.FTZ R122, R122, UR8 ;  /* 0x000000087a7a7c20 */ /* 0x000fe20008410000 */
[----:B------:R-:W-:Y:S03]  /*ae90*/  HMMA.16816.F32 R128, R216, R10, R128 ;  /* 0x0000000ad880723c */ /* 0x000fe60000001880 */
[----:B------:R3:W2:Y:S02]  /*aea0*/  MUFU.TANH R206, R55 ;  /* 0x0000003700ce7308 */ /* 0x0006a40000002400 */
[----:B------:R-:W-:Y:S08]  /*aeb0*/  FMUL.FTZ R123, R123, UR8 ;  /* 0x000000087b7b7c20 */ /* 0x000ff00008410000 */
[----:B------:R3:W1:Y:S10]  /*aec0*/  MUFU.TANH R205, R56 ;  /* 0x0000003800cd7308 */ /* 0x0006740000002400 */
[----:B------:R3:W1:Y:S01]  /*aed0*/  MUFU.TANH R207, R57 ;  /* 0x0000003900cf7308 */ /* 0x0006620000002400 */
[----:B------:R-:W-:Y:S01]  /*aee0*/  FMUL.FTZ R124, R124, UR8 ;  /* 0x000000087c7c7c20 */ /* 0x000fe20008410000 */
[----:B------:R-:W-:Y:S01]  /*aef0*/  FMUL.FTZ R126, R126, UR8 ;  /* 0x000000087e7e7c20 */ /* 0x000fe20008410000 */
[----:B------:R-:W-:Y:S01]  /*af00*/  FMUL.FTZ R127, R127, UR8 ;  /* 0x000000087f7f7c20 */ /* 0x000fe20008410000 */
[----:B------:R-:W-:Y:S01]  /*af10*/  FMUL.FTZ R125, R125, UR8 ;  /* 0x000000087d7d7c20 */ /* 0x000fe20008410000 */
[----:B------:R-:W-:Y:S05]  /*af20*/  FMUL.FTZ R128, R128, UR8 ;  /* 0x0000000880807c20 */ /* 0x000fea0008410000 */
[----:B------:R3:W1:Y:S01]  /*af30*/  MUFU.TANH R208, R58 ;  /* 0x0000003a00d07308 */ /* 0x0006620000002400 */
[----:B------:R-:W-:Y:S01]  /*af40*/  FMUL.FTZ R37, R130, UR8 ;  /* 0x0000000882257c20 */ /* 0x000fe20008410000 */
[----:B------:R-:W-:Y:S01]  /*af50*/  FMUL.FTZ R129, R129, UR8 ;  /* 0x0000000881817c20 */ /* 0x000fe20008410000 */
[----:B------:R-:W-:Y:S07]  /*af60*/  FMUL.FTZ R0, R131, UR8 ;  /* 0x0000000883007c20 */ /* 0x000fee0008410000 */
        /* <DEDUP_REMOVED lines=70> */
[----:B------:R3:W1:Y:S10]  /*b3d0*/  MUFU.TANH R216, R129 ;  /* 0x0000008100d87308 */ /* 0x0006740000002400 */
[----:B------:R-:W1:Y:S10]  /*b3e0*/  MUFU.TANH R37, R37 ;  /* 0x0000002500257308 */ /* 0x000e740000002400 */
[----:B------:R3:W1:Y:S01]  /*b3f0*/  MUFU.TANH R38, R0 ;  /* 0x0000000000267308 */ /* 0x0006620000002400 */
[----:B--2-4-:R-:W-:Y:S05]  /*b400*/  @!P0 BRA `(.L_x_2228) ;  /* 0x0000000400e88947 */ /* 0x014fea0003800000 */
[----:B------:R-:W-:Y:S04]  /*b410*/  ULEA UR6, -UR7, URZ, 0x8 ;  /* 0x0000003f07067291 */ /* 0x000fe8000f8e413f */
[----:B------:R-:W-:Y:S02]  /*b420*/  USHF.R.S32.HI UR5, URZ, 0x1f, UR6 ;  /* 0x0000001f3f057899 */ /* 0x000fe40008011406 */
[----:B------:R-:W-:Y:S04]  /*b430*/  MOV R2, UR6 ;  /* 0x0000000600027c02 */ /* 0x000fe80008000f00 */
[----:B---3--:R-:W-:Y:S01]  /*b440*/  MOV R0, UR5 ;  /* 0x0000000500007c02 */ /* 0x008fe20008000f00 */
[----:B------:R-:W-:Y:S06]  /*b450*/  @P6 BRA `(.L_x_2229) ;  /* 0x0000000000f46947 */ /* 0x000fec0003800000 */
[----:B------:R-:W2:Y:S01]  /*b460*/  LDC R10, c[0x0][0x380] ;  /* 0x0000e000ff0a7b82 */ /* 0x000ea20000000800 */
[----:B------:R-:W-:Y:S04]  /*b470*/  SHF.L.U32 R6, R244, 0x8, RZ ;  /* 0x00000008f4067819 */ /* 0x000fe800000006ff */
[----:B------:R-:W-:Y:S01]  /*b480*/  IABS R4, R6 ;  /* 0x0000000600047213 */ /* 0x000fe20000000000 */
[C---:B------:R-:W-:Y:S05]  /*b490*/  VIADD R7, R6.reuse, 0xffffff00 ;  /* 0xffffff0006077836 */ /* 0x040fea0000000000 */
[----:B------:R-:W-:Y:S02]  /*b4a0*/  IABS R5, R7 ;  /* 0x0000000700057213 */ /* 0x000fe40000000000 */
[-C--:B--2---:R-:W-:Y:S02]  /*b4b0*/  IABS R9, R10.reuse ;  /* 0x0000000a00097213 */ /* 0x084fe40000000000 */
[-C--:B------:R-:W-:Y:S02]  /*b4c0*/  LOP3.LUT R7, R7, R10.reuse, RZ, 0x3c, !PT ;  /* 0x0000000a07077212 */ /* 0x080fe400078e3cff */
[----:B------:R-:W2:Y:S01]  /*b4d0*/  I2F.RP R2, R9 ;  /* 0x0000000900027306 */ /* 0x000ea20000209400 */
        /* <DEDUP_REMOVED lines=37> */
[----:B------:R2:W3:Y:S02]  /*b730*/  LDG.E R6, desc[UR20][R6.64] ;  /* 0x0000001406067981 */ /* 0x0004e4000c1e1900 */
[----:B------:R-:W-:Y:S02]  /*b740*/  IMAD R2, R2, R10, -0x100 ;  /* 0xffffff0002027424 */ /* 0x000fe400078e020a */
[----:B------:R4:W3:Y:S03]  /*b750*/  LDG.E R3, desc[UR20][R4.64] ;  /* 0x0000001404037981 */ /* 0x0008e6000c1e1900 */
[----:B------:R-:W-:Y:S05]  /*b760*/  SHF.R.S32.HI R0, RZ, 0x1f, R2 ;  /* 0x0000001fff007819 */ /* 0x000fea0000011402 */
[----:B------:R-:W-:Y:S01]  /*b770*/  IMAD R0, R0, UR7, RZ ;  /* 0x0000000700007c24 */ /* 0x000fe2000f8e02ff */
[----:B--2---:R-:W2:Y:S08]  /*b780*/  LDC R7, c[0x0][0x24c] ;  /* 0x00009300ff077b82 */ /* 0x004eb00000000800 */
[----:B----4-:R-:W4:Y:S01]  /*b790*/  LDC.64 R4, c[0x0][0x230] ;  /* 0x00008c00ff047b82 */ /* 0x010f220000000a00 */
[C---:B--2---:R-:W-:Y:S01]  /*b7a0*/  IMAD R0, R2.reuse, R7, R0 ;  /* 0x0000000702007224 */ /* 0x044fe200078e0200 */
[----:B---3--:R-:W-:Y:S01]  /*b7b0*/  IADD3 R6, -R3, R6, RZ ;  /* 0x0000000603067210 */ /* 0x008fe20007ffe1ff */
[----:B------:R-:W-:Y:S03]  /*b7c0*/  IMAD.WIDE.U32 R2, R2, UR7, RZ ;  /* 0x0000000702027c25 */ /* 0x000fe6000f8e00ff */
[----:B------:R-:W-:Y:S01]  /*b7d0*/  SHF.R.S32.HI R7, RZ, 0x1f, R6 ;  /* 0x0000001fff077819 */ /* 0x000fe20000011406 */
[----:B------:R-:W-:Y:S04]  /*b7e0*/  IMAD.IADD R3, R3, 0x1, R0 ;  /* 0x0000000103037824 */ /* 0x000fe800078e0200 */
[-C--:B----4-:R-:W-:Y:S02]  /*b7f0*/  IMAD R0, R7, R4.reuse, RZ ;  /* 0x0000000407007224 */ /* 0x090fe400078e02ff */
[C---:B------:R-:W-:Y:S04]  /*b800*/  IMAD.WIDE.U32 R2, R6.reuse, R4, R2 ;  /* 0x0000000406027225 */ /* 0x040fe800078e0002 */
[----:B------:R-:W-:Y:S05]  /*b810*/  IMAD R5, R6, R5, R0 ;  /* 0x0000000506057224 */ /* 0x000fea00078e0200 */
[----:B------:R-:W-:Y:S07]  /*b820*/  IADD3 R0, R3, R5, RZ ;  /* 0x0000000503007210 */ /* 0x000fee0007ffe0ff */
.L_x_2229:
[----:B------:R-:W2:Y:S04]  /*b830*/  LDL.LU R11, [R1+0x8] ;  /* 0x00000800010b7983 */ /* 0x000ea80000300800 */
[----:B------:R-:W3:Y:S02]  /*b840*/  LDL.LU R10, [R1+0xc] ;  /* 0x00000c00010a7983 */ /* 0x000ee40000300800 */
[C---:B---3--:R-:W-:Y:S04]  /*b850*/  LEA R10, P0, R2.reuse, R10, 0x1 ;  /* 0x0000000a020a7211 */ /* 0x048fe800078008ff */
[----:B--2---:R-:W-:Y:S01]  /*b860*/  LEA.HI.X R11, R2, R11, R0, 0x1, P0 ;  /* 0x0000000b020b7211 */ /* 0x004fe200000f0c00 */
[----:B------:R2:W-:Y:S01]  /*b870*/  STL [R1+0xc], R10 ;  /* 0x00000c0a01007387 */ /* 0x0005e20000100800 */
[----:B------:R-:W-:Y:S03]  /*b880*/  IADD3 R8, P0, R10, UR23, RZ ;  /* 0x000000170a087c10 */ /* 0x000fe6000ff1e0ff */
[----:B------:R-:W-:Y:S01]  /*b890*/  @!PT LDS RZ, [RZ] ;  /* 0x00000000fffff984 */ /* 0x000fe20000000800 */
[----:B------:R-:W-:Y:S01]  /*b8a0*/  @!PT LDS RZ, [RZ] ;  /* 0x00000000fffff984 */ /* 0x000fe20000000800 */
[----:B------:R-:W-:Y:S01]  /*b8b0*/  @!PT LDS RZ, [RZ] ;  /* 0x00000000fffff984 */ /* 0x000fe20000000800 */
[----:B------:R2:W-:Y:S01]  /*b8c0*/  LDGSTS.E.BYPASS.LTC128B.128 [R243+0x2000], desc[UR20][R10.64] ;  /* 0x020000000af37fae */ /* 0x0005e2000b901d54 */
[----:B------:R-:W-:Y:S02]  /*b8d0*/  IADD3.X R9, R11, UR22, RZ, P0, !PT ;  /* 0x000000160b097c10 */ /* 0x000fe400087fe4ff */
[----:B------:R-:W-:Y:S01]  /*b8e0*/  IADD3 R6, P0, R8, UR23, RZ ;  /* 0x0000001708067c10 */ /* 0x000fe2000ff1e0ff */
[----:B------:R3:W-:Y:S03]  /*b8f0*/  STL [R1+0x8], R11 ;  /* 0x0000080b01007387 */ /* 0x0007e60000100800 */
[----:B------:R-:W-:Y:S01]  /*b900*/  IADD3.X R7, R9, UR22, RZ, P0, !PT ;  /* 0x0000001609077c10 */ /* 0x000fe200087fe4ff */
[----:B------:R4:W-:Y:S01]  /*b910*/  LDGSTS.E.BYPASS.LTC128B.128 [R243+0x2800], desc[UR20][R8.64] ;  /* 0x0280000008f37fae */ /* 0x0009e2000b901d54 */
[----:B------:R-:W-:Y:S03]  /*b920*/  IADD3 R4, P0, R6, UR23, RZ ;  /* 0x0000001706047c10 */ /* 0x000fe6000ff1e0ff */
[----:B------:R5:W-:Y:S01]  /*b930*/  LDGSTS.E.BYPASS.LTC128B.128 [R243+0x3000], desc[UR20][R6.64] ;  /* 0x0300000006f37fae */ /* 0x000be2000b901d54 */
        /* <DEDUP_REMOVED lines=19> */
[----:B--2---:R-:W-:Y:S03]  /*ba70*/  IADD3 R10, P0, R16, UR23, RZ ;  /* 0x00000017100a7c10 */ /* 0x004fe6000ff1e0ff */
[----:B------:R-:W-:Y:S01]  /*ba80*/  LDGSTS.E.BYPASS.LTC128B.128 [R243+0x6800], desc[UR20][R16.64] ;  /* 0x0680000010f37fae */ /* 0x000fe2000b901d54 */
[----:B---3--:R-:W-:Y:S02]  /*ba90*/  IADD3.X R11, R17, UR22, RZ, P0, !PT ;  /* 0x00000016110b7c10 */ /* 0x008fe400087fe4ff */
        /* <DEDUP_REMOVED lines=8> */
[----:B------:R-:W-:Y:S02]  /*bb20*/  IADD3.X R5, R7, UR22, RZ, P0, !PT ;  /* 0x0000001607057c10 */ /* 0x000fe400087fe4ff */
[----:B------:R-:W-:Y:S03]  /*bb30*/  IADD3 R2, P0, R4, UR23, RZ ;  /* 0x0000001704027c10 */ /* 0x000fe6000ff1e0ff */
[----:B------:R4:W-:Y:S01]  /*bb40*/  LDGSTS.E.BYPASS.LTC128B.128 [R243+0x8800], desc[UR20][R4.64] ;  /* 0x0880000004f37fae */ /* 0x0009e2000b901d54 */
[----:B------:R-:W-:Y:S05]  /*bb50*/  IADD3.X R3, R5, UR22, RZ, P0, !PT ;  /* 0x0000001605037c10 */ /* 0x000fea00087fe4ff */
[----:B------:R4:W-:Y:S01]  /*bb60*/  LDGSTS.E.BYPASS.LTC128B.128 [R243+0x9000], desc[UR20][R2.64] ;  /* 0x0900000002f37fae */ /* 0x0009e2000b901d54 */
[----:B--2---:R-:W-:Y:S04]  /*bb70*/  IADD3 R10, P0, R2, UR23, RZ ;  /* 0x00000017020a7c10 */ /* 0x004fe8000ff1e0ff */
[----:B------:R-:W-:Y:S05]  /*bb80*/  IADD3.X R11, R3, UR22, RZ, P0, !PT ;  /* 0x00000016030b7c10 */ /* 0x000fea00087fe4ff */
[----:B------:R4:W-:Y:S04]  /*bb90*/  LDGSTS.E.BYPASS.LTC128B.128 [R243+0x9800], desc[UR20][R10.64] ;  /* 0x098000000af37fae */ /* 0x0009e8000b901d54 */
[----:B------:R-:W0:Y:S02]  /*bba0*/  LDGDEPBAR ;  /* 0x00000000000079af */ /* 0x000e240000000000 */
.L_x_2228:
[----:B---3--:R-:W-:Y:S01]  /*bbb0*/  FMNMX.FTZ R0, R181, R132, !PT ;  /* 0x00000084b5007209 */ /* 0x008fe20007810000 */
[----:B------:R-:W-:Y:S03]  /*bbc0*/  LDSM.16.MT88.4 R16, [R134+0xa000] ;  /* 0x00a000008610783b */ /* 0x000fe60000004200 */
[----:B----4-:R-:W-:Y:S02]  /*bbd0*/  FMNMX.FTZ R2, R189, R0, !PT ;  /* 0x00000000bd027209 */ /* 0x010fe40007810000 */
[----:B------:R-:W-:Y:S02]  /*bbe0*/  FMNMX.FTZ R0, R180, R133, !PT ;  /* 0x00000085b4007209 */ /* 0x000fe40007810000 */
[----:B------:R-:W-:Y:S01]  /*bbf0*/  FMNMX.FTZ R2, R185, R2, !PT ;  /* 0x00000002b9027209 */ /* 0x000fe20007810000 */
[----:B------:R-:W-:Y:S01]  /*bc00*/  LDSM.16.MT88.4 R44, [R224+0xa000] ;  /* 0x00a00000e02c783b */ /* 0x000fe20000004200 */
[----:B------:R-:W-:Y:S02]  /*bc10*/  FMNMX.FTZ R0, R186, R0, !PT ;  /* 0x00000000ba007209 */ /* 0x000fe40007810000 */
[----:B------:R-:W-:Y:S02]  /*bc20*/  FMNMX.FTZ R36, R184, R2, !PT ;  /* 0x00000002b8247209 */ /* 0x000fe40007810000 */
        /* <DEDUP_REMOVED lines=124> */
[----:B------:R-:W-:Y:S01]  /*c3f0*/  SHFL.BFLY PT, R3, R36, 0x2, 0x1f ;  /* 0x0c401f0024037f89 */ /* 0x000fe200000e0000 */
[----:B------:R-:W-:Y:S07]  /*c400*/  FMNMX.FTZ R0, R38, R0, !PT ;  /* 0x0000000026007209 */ /* 0x000fee0007810000 */
        /* <DEDUP_REMOVED lines=10> */
[C---:B------:R-:W-:Y:S01]  /*c4b0*/  FMUL.FTZ R39, R36.reuse, UR4 ;  /* 0x0000000424277c20 */ /* 0x040fe20008410000 */
[----:B------:R-:W-:Y:S01]  /*c4c0*/  FADD.FTZ R2, -R36, R132 ;  /* 0x0000008424027221 */ /* 0x000fe20000010100 */
[----:B------:R-:W-:Y:S03]  /*c4d0*/  FMUL.FTZ R0, R0, UR4 ;  /* 0x0000000400007c20 */ /* 0x000fe60008410000 */
[----:B------:R-:W-:Y:S01]  /*c4e0*/  FSEL R39, R39, RZ, P0 ;  /* 0x000000ff27277208 */ /* 0x000fe20000000000 */
[----:B------:R-:W-:Y:S01]  /*c4f0*/  FMUL.FTZ R2, R2, UR4 ;  /* 0x0000000402027c20 */ /* 0x000fe20008410000 */
[----:B------:R-:W-:Y:S01]  /*c500*/  FSETP.NEU.FTZ.AND P0, PT, R3, -INF , PT ;  /* 0xff8000000300780b */ /* 0x000fe20003f1d000 */
[----:B------:R-:W1:Y:S02]  /*c510*/  MUFU.EX2 R0, R0 ;  /* 0x0000000000007308 */ /* 0x000e640000000800 */
[--C-:B------:R-:W-:Y:S01]  /*c520*/  FFMA.FTZ R4, R181, UR4, -R39.reuse ;  /* 0x00000004b5047c23 */ /* 0x100fe20008010827 */
[----:B------:R-:W-:Y:S01]  /*c530*/  FSEL R68, R68, RZ, P0 ;  /* 0x000000ff44447208 */ /* 0x000fe20000000000 */
[--C-:B------:R-:W-:Y:S01]  /*c540*/  FFMA.FTZ R6, R178, UR4, -R39.reuse ;  /* 0x00000004b2067c23 */ /* 0x100fe20008010827 */
[--C-:B------:R-:W-:Y:S01]  /*c550*/  FFMA.FTZ R7, R185, UR4, -R39.reuse ;  /* 0x00000004b9077c23 */ /* 0x100fe20008010827 */
[--C-:B------:R-:W-:Y:S01]  /*c560*/  FFMA.FTZ R5, R177, UR4, -R39.reuse ;  /* 0x00000004b1057c23 */ /* 0x100fe20008010827 */
[----:B------:R-:W-:Y:S03]  /*c570*/  ISETP.GT.AND P0, PT, R244, RZ, PT ;  /* 0x000000fff400720c */ /* 0x000fe60003f04270 */
[----:B------:R2:W-:Y:S01]  /*c580*/  MUFU.EX2 R181, R4 ;  /* 0x0000000400b57308 */ /* 0x0005e20000000800 */
[--C-:B------:R-:W-:Y:S01]  /*c590*/  FFMA.FTZ R8, R30, UR4, -R68.reuse ;  /* 0x000000041e087c23 */ /* 0x100fe20008010844 */
[--C-:B------:R-:W-:Y:S01]  /*c5a0*/  FFMA.FTZ R9, R31, UR4, -R68.reuse ;  /* 0x000000041f097c23 */ /* 0x100fe20008010844 */
[--C-:B------:R-:W-:Y:S01]  /*c5b0*/  FFMA.FTZ R20, R35, UR4, -R68.reuse ;  /* 0x0000000423147c23 */ /* 0x100fe20008010844 */
[--C-:B------:R-:W-:Y:S01]  /*c5c0*/  FFMA.FTZ R48, R188, UR4, -R68.reuse ;  /* 0x00000004bc307c23 */ /* 0x100fe20008010844 */
[--C-:B------:R-:W-:Y:S05]  /*c5d0*/  FFMA.FTZ R37, R37, UR4, -R68.reuse ;  /* 0x0000000425257c23 */ /* 0x100fea0008010844 */
[----:B------:R3:W-:Y:S01]  /*c5e0*/  MUFU.EX2 R222, R6 ;  /* 0x0000000600de7308 */ /* 0x0007e20000000800 */
[C---:B-1----:R-:W-:Y:S01]  /*c5f0*/  FMUL.FTZ R14, R0.reuse, R142 ;  /* 0x0000008e000e7220 */ /* 0x042fe20000410000 */
[C---:B------:R-:W-:Y:S01]  /*c600*/  FMUL.FTZ R15, R0.reuse, R143 ;  /* 0x0000008f000f7220 */ /* 0x040fe20000410000 */
[----:B------:R-:W-:Y:S07]  /*c610*/  FMUL.FTZ R35, R0, R163 ;  /* 0x000000a300237220 */ /* 0x000fee0000410000 */
[----:B------:R1:W-:Y:S01]  /*c620*/  MUFU.EX2 R185, R7 ;  /* 0x0000000700b97308 */ /* 0x0003e20000000800 */
[--C-:B--2---:R-:W-:Y:S09]  /*c630*/  FFMA.FTZ R4, R189, UR4, -R39.reuse ;  /* 0x00000004bd047c23 */ /* 0x104ff20008010827 */
[----:B------:R2:W4:Y:S01]  /*c640*/  MUFU.EX2 R189, R4 ;  /* 0x0000000400bd7308 */ /* 0x0005220000000800 */
[--C-:B---3--:R-:W-:Y:S09]  /*c650*/  FFMA.FTZ R6, R169, UR4, -R39.reuse ;  /* 0x00000004a9067c23 */ /* 0x108ff20008010827 */
[----:B------:R3:W-:Y:S01]  /*c660*/  MUFU.EX2 R249, R5 ;  /* 0x0000000500f97308 */ /* 0x0007e20000000800 */
[--C-:B-1----:R-:W-:Y:S09]  /*c670*/  FFMA.FTZ R7, R173, UR4, -R39.reuse ;  /* 0x00000004ad077c23 */ /* 0x102ff20008010827 */
[----:B------:R1:W-:Y:S01]  /*c680*/  MUFU.EX2 R12, R6 ;  /* 0x00000006000c7308 */ /* 0x0003e20000000800 */
[--C-:B--2---:R-:W-:Y:S01]  /*c690*/  FFMA.FTZ R4, R180, UR4, -R68.reuse ;  /* 0x00000004b4047c23 */ /* 0x104fe20008010844 */
[----:B----4-:R-:W-:Y:S08]  /*c6a0*/  F2FP.F16.F32.PACK_AB R40, R189, R181 ;  /* 0x000000b5bd28723e */ /* 0x010ff000000000ff */
[----:B------:R2:W-:Y:S01]  /*c6b0*/  MUFU.EX2 R180, R4 ;  /* 0x0000000400b47308 */ /* 0x0005e20000000800 */
[--C-:B---3--:R-:W-:Y:S09]  /*c6c0*/  FFMA.FTZ R5, R168, UR4, -R39.reuse ;  /* 0x00000004a8057c23 */ /* 0x108ff20008010827 */
[----:B------:R-:W3:Y:S01]  /*c6d0*/  MUFU.EX2 R2, R2 ;  /* 0x0000000200027308 */ /* 0x000ee20000000800 */
[--C-:B-1----:R-:W-:Y:S09]  /*c6e0*/  FFMA.FTZ R6, R26, UR4, -R68.reuse ;  /* 0x000000041a067c23 */ /* 0x102ff20008010844 */
[----:B------:R1:W-:Y:S01]  /*c6f0*/  MUFU.EX2 R252, R7 ;  /* 0x0000000700fc7308 */ /* 0x0003e20000000800 */
[--C-:B--2---:R-:W-:Y:S09]  /*c700*/  FFMA.FTZ R4, R186, UR4, -R68.reuse ;  /* 0x00000004ba047c23 */ /* 0x104ff20008010844 */
[----:B------:R2:W4:Y:S01]  /*c710*/  MUFU.EX2 R186, R4 ;  /* 0x0000000400ba7308 */ /* 0x0005220000000800 */
[----:B---3--:R-:W-:Y:S09]  /*c720*/  FMUL.FTZ R21, R2, R149 ;  /* 0x0000009502157220 */ /* 0x008ff20000410000 */
[----:B------:R3:W-:Y:S01]  /*c730*/  MUFU.EX2 R133, R5 ;  /* 0x0000000500857308 */ /* 0x0007e20000000800 */
[----:B-1----:R-:W-:Y:S09]  /*c740*/  FMUL.FTZ R7, R0, R139 ;  /* 0x0000008b00077220 */ /* 0x002ff20000410000 */
[----:B------:R1:W-:Y:S01]  /*c750*/  MUFU.EX2 R130, R6 ;  /* 0x0000000600827308 */ /* 0x0003e20000000800 */
[--C-:B--2---:R-:W-:Y:S01]  /*c760*/  FFMA.FTZ R4, R184, UR4, -R39.reuse ;  /* 0x00000004b8047c23 */ /* 0x104fe20008010827 */
[----:B----4-:R-:W-:Y:S08]  /*c770*/  F2FP.F16.F32.PACK_AB R41, R186, R180 ;  /* 0x000000b4ba29723e */ /* 0x010ff000000000ff */
[----:B------:R2:W4:Y:S01]  /*c780*/  MUFU.EX2 R218, R4 ;  /* 0x0000000400da7308 */ /* 0x0005220000000800 */
[C---:B---3--:R-:W-:Y:S01]  /*c790*/  FMUL.FTZ R5, R2.reuse, R137 ;  /* 0x0000008902057220 */ /* 0x048fe20000410000 */
[----:B------:R-:W-:Y:S01]  /*c7a0*/  MOV R137, R12 ;  /* 0x0000000c00897202 */ /* 0x000fe20000000f00 */
[----:B------:R-:W-:Y:S07]  /*c7b0*/  FMUL.FTZ R12, R2, R140 ;  /* 0x0000008c020c7220 */ /* 0x000fee0000410000 */
[----:B------:R3:W-:Y:S01]  /*c7c0*/  MUFU.EX2 R168, R8 ;  /* 0x0000000800a87308 */ /* 0x0007e20000000800 */
[----:B-1----:R-:W-:Y:S09]  /*c7d0*/  FMUL.FTZ R6, R0, R138 ;  /* 0x0000008a00067220 */ /* 0x002ff20000410000 */
[----:B------:R1:W-:Y:S01]  /*c7e0*/  MUFU.EX2 R169, R9 ;  /* 0x0000000900a97308 */ /* 0x0003e20000000800 */
[--C-:B--2---:R-:W-:Y:S01]  /*c7f0*/  FFMA.FTZ R4, R183, UR4, -R68.reuse ;  /* 0x00000004b7047c23 */ /* 0x104fe20008010844 */
[----:B----4-:R-:W-:Y:S08]  /*c800*/  F2FP.F16.F32.PACK_AB R42, R218, R185 ;  /* 0x000000b9da2a723e */ /* 0x010ff000000000ff */
[----:B------:R2:W-:Y:S01]  /*c810*/  MUFU.EX2 R184, R4 ;  /* 0x0000000400b87308 */ /* 0x0005e20000000800 */
[C---:B---3--:R-:W-:Y:S09]  /*c820*/  FMUL.FTZ R8, R2.reuse, R144 ;  /* 0x0000009002087220 */ /* 0x048ff20000410000 */
[----:B------:R3:W-:Y:S01]  /*c830*/  MUFU.EX2 R173, R20 ;  /* 0x0000001400ad7308 */ /* 0x0007e20000000800 */
[C---:B-1----:R-:W-:Y:S09]  /*c840*/  FMUL.FTZ R9, R2.reuse, R145 ;  /* 0x0000009102097220 */ /* 0x042ff20000410000 */
[----:B------:R1:W-:Y:S01]  /*c850*/  MUFU.EX2 R219, R48 ;  /* 0x0000003000db7308 */ /* 0x0003e20000000800 */
[--C-:B--2---:R-:W-:Y:S09]  /*c860*/  FFMA.FTZ R4, R179, UR4, -R68.reuse ;  /* 0x00000004b3047c23 */ /* 0x104ff20008010844 */
[----:B------:R2:W4:Y:S01]  /*c870*/  MUFU.EX2 R217, R4 ;  /* 0x0000000400d97308 */ /* 0x0005220000000800 */
[----:B---3--:R-:W-:Y:S01]  /*c880*/  FMUL.FTZ R20, R2, R148 ;  /* 0x0000009402147220 */ /* 0x008fe20000410000 */
[----:B-1----:R-:W-:Y:S01]  /*c890*/  F2FP.F16.F32.PACK_AB R48, R249, R222 ;  /* 0x000000def930723e */ /* 0x002fe200000000ff */
[--C-:B--2---:R-:W-:Y:S01]  /*c8a0*/  FFMA.FTZ R4, R176, UR4, -R68.reuse ;  /* 0x00000004b0047c23 */ /* 0x104fe20008010844 */
[----:B----4-:R-:W-:Y:S06]  /*c8b0*/  F2FP.F16.F32.PACK_AB R43, R217, R184 ;  /* 0x000000b8d92b723e */ /* 0x010fec00000000ff */
[----:B------:R1:W-:Y:S02]  /*c8c0*/  MUFU.EX2 R221, R4 ;  /* 0x0000000400dd7308 */ /* 0x0003e40000000800 */
[--C-:B-1----:R-:W-:Y:S08]  /*c8d0*/  FFMA.FTZ R4, R175, UR4, -R68.reuse ;  /* 0x00000004af047c23 */ /* 0x102ff00008010844 */
[----:B------:R1:W2:Y:S02]  /*c8e0*/  MUFU.EX2 R223, R4 ;  /* 0x0000000400df7308 */ /* 0x0002a40000000800 */
[--C-:B-1----:R-:W-:Y:S01]  /*c8f0*/  FFMA.FTZ R4, R172, UR4, -R39.reuse ;  /* 0x00000004ac047c23 */ /* 0x102fe20008010827 */
[----:B--2---:R-:W-:Y:S07]  /*c900*/  F2FP.F16.F32.PACK_AB R49, R223, R221 ;  /* 0x000000dddf31723e */ /* 0x004fee00000000ff */
[----:B------:R1:W2:Y:S02]  /*c910*/  MUFU.EX2 R10, R4 ;  /* 0x00000004000a7308 */ /* 0x0002a40000000800 */
[--C-:B-1----:R-:W-:Y:S01]  /*c920*/  FFMA.FTZ R4, R171, UR4, -R68.reuse ;  /* 0x00000004ab047c23 */ /* 0x102fe20008010844 */
[----:B--2---:R-:W-:Y:S01]  /*c930*/  MOV R139, R10 ;  /* 0x0000000a008b7202 */ /* 0x004fe20000000f00 */
[--C-:B------:R-:W-:Y:S01]  /*c940*/  FFMA.FTZ R10, R32, UR4, -R39.reuse ;  /* 0x00000004200a7c23 */ /* 0x100fe20008010827 */
[--C-:B------:R-:W-:Y:S05]  /*c950*/  FFMA.FTZ R32, R174, UR4, -R39.reuse ;  /* 0x00000004ae207c23 */ /* 0x100fea0008010827 */
[----:B------:R1:W-:Y:S01]  /*c960*/  MUFU.EX2 R250, R4 ;  /* 0x0000000400fa7308 */ /* 0x0003e20000000800 */
[----:B------:R-:W-:Y:S09]  /*c970*/  F2FP.F16.F32.PACK_AB R50, R139, R252 ;  /* 0x000000fc8b32723e */ /* 0x000ff200000000ff */
[----:B------:R2:W-:Y:S01]  /*c980*/  MUFU.EX2 R175, R32 ;  /* 0x0000002000af7308 */ /* 0x0005e20000000800 */
[--C-:B-1----:R-:W-:Y:S09]  /*c990*/  FFMA.FTZ R4, R170, UR4, -R68.reuse ;  /* 0x00000004aa047c23 */ /* 0x102ff20008010844 */
[----:B------:R1:W-:Y:S01]  /*c9a0*/  MUFU.EX2 R170, R10 ;  /* 0x0000000a00aa7308 */ /* 0x0003e20000000800 */
[--C-:B--2---:R-:W-:Y:S09]  /*c9b0*/  FFMA.FTZ R32, R187, UR4, -R68.reuse ;  /* 0x00000004bb207c23 */ /* 0x104ff20008010844 */
[----:B------:R2:W3:Y:S10]  /*c9c0*/  MUFU.EX2 R11, R4 ;  /* 0x00000004000b7308 */ /* 0x0004f40000000800 */
[----:B------:R4:W-:Y:S01]  /*c9d0*/  MUFU.EX2 R220, R32 ;  /* 0x0000002000dc7308 */ /* 0x0009e20000000800 */
[----:B-1----:R-:W-:Y:S01]  /*c9e0*/  FMUL.FTZ R10, R0, R146 ;  /* 0x00000092000a7220 */ /* 0x002fe20000410000 */
[--C-:B--2---:R-:W-:Y:S01]  /*c9f0*/  FFMA.FTZ R4, R22, UR4, -R68.reuse ;  /* 0x0000000416047c23 */ /* 0x104fe20008010844 */
[C---:B------:R-:W-:Y:S01]  /*ca00*/  FMUL.FTZ R22, R0.reuse, R150 ;  /* 0x0000009600167220 */ /* 0x040fe20000410000 */
[----:B---3--:R-:W-:Y:S01]  /*ca10*/  MOV R138, R11 ;  /* 0x0000000b008a7202 */ /* 0x008fe20000000f00 */
[----:B------:R-:W-:Y:S05]  /*ca20*/  FMUL.FTZ R11, R0, R147 ;  /* 0x00000093000b7220 */ /* 0x000fea0000410000 */
[----:B------:R1:W2:Y:S01]  /*ca30*/  MUFU.EX2 R13, R4 ;  /* 0x00000004000d7308 */ /* 0x0002a20000000800 */
[----:B------:R-:W-:Y:S01]  /*ca40*/  F2FP.F16.F32.PACK_AB R51, R138, R250 ;  /* 0x000000fa8a33723e */ /* 0x000fe200000000ff */
[----:B----4-:R-:W-:Y:S01]  /*ca50*/  FMUL.FTZ R32, R2, R160 ;  /* 0x000000a002207220 */ /* 0x010fe20000410000 */
[--C-:B-1----:R-:W-:Y:S01]  /*ca60*/  FFMA.FTZ R4, R23, UR4, -R68.reuse ;  /* 0x0000000417047c23 */ /* 0x102fe20008010844 */
[----:B------:R-:W-:Y:S06]  /*ca70*/  FMUL.FTZ R23, R0, R151 ;  /* 0x0000009700177220 */ /* 0x000fec0000410000 */
[----:B------:R1:W3:Y:S02]  /*ca80*/  MUFU.EX2 R132, R4 ;  /* 0x0000000400847308 */ /* 0x0002e40000000800 */
[--C-:B-1----:R-:W-:Y:S08]  /*ca90*/  FFMA.FTZ R4, R24, UR4, -R39.reuse ;  /* 0x0000000418047c23 */ /* 0x102ff00008010827 */
[----:B------:R1:W-:Y:S02]  /*caa0*/  MUFU.EX2 R131, R4 ;  /* 0x0000000400837308 */ /* 0x0003e40000000800 */
[--C-:B-1----:R-:W-:Y:S08]  /*cab0*/  FFMA.FTZ R4, R25, UR4, -R39.reuse ;  /* 0x0000000419047c23 */ /* 0x102ff00008010827 */
[----:B------:R1:W4:Y:S02]  /*cac0*/  MUFU.EX2 R129, R4 ;  /* 0x0000000400817308 */ /* 0x0003240000000800 */
[--C-:B-1----:R-:W-:Y:S02]  /*cad0*/  FFMA.FTZ R4, R27, UR4, -R68.reuse ;  /* 0x000000041b047c23 */ /* 0x102fe40008010844 */
[----:B------:R-:W1:Y:S06]  /*cae0*/  LDSM.16.MT88.4 R24, [R225+0xa000] ;  /* 0x00a00000e118783b */ /* 0x000e6c0000004200 */
[----:B------:R5:W4:Y:S02]  /*caf0*/  MUFU.EX2 R125, R4 ;  /* 0x00000004007d7308 */ /* 0x000b240000000800 */
[--C-:B-----5:R-:W-:Y:S08]  /*cb00*/  FFMA.FTZ R4, R28, UR4, -R39.reuse ;  /* 0x000000041c047c23 */ /* 0x120ff00008010827 */
[----:B------:R5:W-:Y:S02]  /*cb10*/  MUFU.EX2 R178, R4 ;  /* 0x0000000400b27308 */ /* 0x000be40000000800 */
[--C-:B-----5:R-:W-:Y:S02]  /*cb20*/  FFMA.FTZ R4, R29, UR4, -R39.reuse ;  /* 0x000000041d047c23 */ /* 0x120fe40008010827 */
[----:B------:R-:W5:Y:S06]  /*cb30*/  LDSM.16.MT88.4 R28, [R135+0xa000] ;  /* 0x00a00000871c783b */ /* 0x000f6c0000004200 */
[----:B------:R2:W4:Y:S02]  /*cb40*/  MUFU.EX2 R177, R4 ;  /* 0x0000000400b17308 */ /* 0x0005240000000800 */
[C---:B--2---:R-:W-:Y:S01]  /*cb50*/  FMUL.FTZ R4, R2.reuse, R136 ;  /* 0x0000008802047220 */ /* 0x044fe20000410000 */
[----:B------:R-:W-:Y:S01]  /*cb60*/  MOV R136, R13 ;  /* 0x0000000d00887202 */ /* 0x000fe20000000f00 */
[C---:B------:R-:W-:Y:S05]  /*cb70*/  FMUL.FTZ R13, R2.reuse, R141 ;  /* 0x0000008d020d7220 */ /* 0x040fea0000410000 */
[C---:B------:R-:W-:Y:S06]  /*cb80*/  HMMA.16816.F32 R4, R40.reuse, R16, R4 ;  /* 0x000000102804723c */ /* 0x040fec0000001804 */
[C---:B------:R-:W-:Y:S05]  /*cb90*/  HMMA.16816.F32 R8, R40.reuse, R18, R8 ;  /* 0x000000122808723c */ /* 0x040fea0000001808 */
[--C-:B------:R-:W-:Y:S01]  /*cba0*/  FFMA.FTZ R16, R33, UR4, -R39.reuse ;  /* 0x0000000421107c23 */ /* 0x100fe20008010827 */
[C---:B-1----:R-:W-:Y:S03]  /*cbb0*/  HMMA.16816.F32 R12, R40.reuse, R24, R12 ;  /* 0x00000018280c723c */ /* 0x042fe6000000180c */
[----:B------:R1:W2:Y:S02]  /*cbc0*/  MUFU.EX2 R172, R16 ;  /* 0x0000001000ac7308 */ /* 0x0002a40000000800 */
[----:B------:R-:W-:Y:S01]  /*cbd0*/  FMUL.FTZ R17, R2, R153 ;  /* 0x0000009902117220 */ /* 0x000fe20000410000 */
[C---:B------:R-:W-:Y:S01]  /*cbe0*/  FMUL.FTZ R18, R0.reuse, R154 ;  /* 0x0000009a00127220 */ /* 0x040fe20000410000 */
[----:B------:R-:W-:Y:S01]  /*cbf0*/  FMUL.FTZ R19, R0, R155 ;  /* 0x0000009b00137220 */ /* 0x000fe20000410000 */
[C---:B------:R-:W-:Y:S03]  /*cc00*/  FMUL.FTZ R24, R2.reuse, R156 ;  /* 0x0000009c02187220 */ /* 0x040fe60000410000 */
[C---:B------:R-:W-:Y:S01]  /*cc10*/  FMUL.FTZ R25, R2.reuse, R157 ;  /* 0x0000009d02197220 */ /* 0x040fe20000410000 */
[----:B------:R-:W-:Y:S01]  /*cc20*/  FMUL.FTZ R33, R2, R161 ;  /* 0x000000a102217220 */ /* 0x000fe20000410000 */
[--C-:B-1----:R-:W-:Y:S01]  /*cc30*/  FFMA.FTZ R16, R34, UR4, -R68.reuse ;  /* 0x0000000422107c23 */ /* 0x102fe20008010844 */
[----:B------:R-:W-:Y:S03]  /*cc40*/  FMUL.FTZ R34, R0, R162 ;  /* 0x000000a200227220 */ /* 0x000fe60000410000 */
[----:B------:R1:W2:Y:S02]  /*cc50*/  MUFU.EX2 R171, R16 ;  /* 0x0000001000ab7308 */ /* 0x0002a40000000800 */
[----:B-1----:R-:W-:Y:S07]  /*cc60*/  FMUL.FTZ R16, R2, R152 ;  /* 0x0000009802107220 */ /* 0x002fee0000410000 */
[C---:B------:R-:W-:Y:S06]  /*cc70*/  HMMA.16816.F32 R16, R40.reuse, R26, R16 ;  /* 0x0000001a2810723c */ /* 0x040fec0000001810 */
[C---:B-----5:R-:W-:Y:S05]  /*cc80*/  HMMA.16816.F32 R20, R40.reuse, R28, R20 ;  /* 0x0000001c2814723c */ /* 0x060fea0000001814 */
[C---:B------:R-:W-:Y:S01]  /*cc90*/  FMUL.FTZ R26, R0.reuse, R158 ;  /* 0x0000009e001a7220 */ /* 0x040fe20000410000 */
[----:B------:R-:W-:Y:S01]  /*cca0*/  FMUL.FTZ R27, R0, R159 ;  /* 0x0000009f001b7220 */ /* 0x000fe20000410000 */
[--C-:B------:R-:W-:Y:S01]  /*ccb0*/  FFMA.FTZ R28, R182, UR4, -R39.reuse ;  /* 0x00000004b61c7c23 */ /* 0x100fe20008010827 */
[----:B------:R-:W-:Y:S03]  /*ccc0*/  FMUL.FTZ R29, R2, R165 ;  /* 0x000000a5021d7220 */ /* 0x000fe60000410000 */
[----:B------:R1:W-:Y:S02]  /*ccd0*/  MUFU.EX2 R251, R28 ;  /* 0x0000001c00fb7308 */ /* 0x0003e40000000800 */
[C---:B------:R-:W-:Y:S07]  /*cce0*/  HMMA.16816.F32 R24, R40.reuse, R30, R24 ;  /* 0x0000001e2818723c */ /* 0x040fee0000001818 */
[C---:B------:R-:W-:Y:S01]  /*ccf0*/  FMUL.FTZ R30, R0.reuse, R166 ;  /* 0x000000a6001e7220 */ /* 0x040fe20000410000 */
[----:B------:R-:W-:Y:S03]  /*cd00*/  FMUL.FTZ R31, R0, R167 ;  /* 0x000000a7001f7220 */ /* 0x000fe60000410000 */
[----:B-1----:R-:W-:Y:S07]  /*cd10*/  FMUL.FTZ R28, R2, R164 ;  /* 0x000000a4021c7220 */ /* 0x002fee0000410000 */
[C---:B------:R-:W-:Y:S06]  /*cd20*/  HMMA.16816.F32 R28, R40.reuse, R44, R28 ;  /* 0x0000002c281c723c */ /* 0x040fec000000181c */
[----:B------:R-:W-:Y:S01]  /*cd30*/  HMMA.16816.F32 R32, R40, R46, R32 ;  /* 0x0000002e2820723c */ /* 0x000fe20000001820 */
[----:B------:R-:W1:Y:S04]  /*cd40*/  LDSM.16.MT88.4 R40, [R224+0xa800] ;  /* 0x00a80000e028783b */ /* 0x000e680000004200 */
[--C-:B------:R-:W-:Y:S01]  /*cd50*/  FFMA.FTZ R44, R190, UR4, -R39.reuse ;  /* 0x00000004be2c7c23 */ /* 0x100fe20008010827 */
[C---:B------:R-:W-:Y:S03]  /*cd60*/  HMMA.16816.F32 R4, R48.reuse, R52, R4 ;  /* 0x000000343004723c */ /* 0x040fe60000001804 */
[----:B------:R5:W-:Y:S02]  /*cd70*/  MUFU.EX2 R190, R44 ;  /* 0x0000002c00be7308 */ /* 0x000be40000000800 */
[----:B---3--:R-:W-:Y:S01]  /*cd80*/  F2FP.F16.F32.PACK_AB R45, R132, R136 ;  /* 0x00000088842d723e */ /* 0x008fe200000000ff */
[C---:B------:R-:W-:Y:S01]  /*cd90*/  HMMA.16816.F32 R8, R48.reuse, R54, R8 ;  /* 0x000000363008723c */ /* 0x040fe20000001808 */
[----:B------:R-:W3:Y:S04]  /*cda0*/  LDSM.16.MT88.4 R52, [R134+0xb000] ;  /* 0x00b000008634783b */ /* 0x000ee80000004200 */
[----:B----4-:R-:W-:Y:S01]  /*cdb0*/  F2FP.F16.F32.PACK_AB R46, R129, R131 ;  /* 0x00000083812e723e */ /* 0x010fe200000000ff */
[C---:B------:R-:W-:Y:S05]  /*cdc0*/  HMMA.16816.F32 R12, R48.reuse, R56, R12 ;  /* 0x00000038300c723c */ /* 0x040fea000000180c */
[----:B------:R-:W-:Y:S01]  /*cdd0*/  F2FP.F16.F32.PACK_AB R47, R125, R130 ;  /* 0x000000827d2f723e */ /* 0x000fe200000000ff */
[C---:B------:R-:W-:Y:S01]  /*cde0*/  HMMA.16816.F32 R16, R48.reuse, R58, R16 ;  /* 0x0000003a3010723c */ /* 0x040fe20000001810 */
[----:B------:R-:W4:Y:S04]  /*cdf0*/  LDSM.16.MT88.4 R56, [R225+0xb000] ;  /* 0x00b00000e138783b */ /* 0x000f280000004200 */
[--C-:B-----5:R-:W-:Y:S01]  /*ce00*/  FFMA.FTZ R44, R191, UR4, -R39.reuse ;  /* 0x00000004bf2c7c23 */ /* 0x120fe20008010827 */
[C---:B------:R-:W-:Y:S03]  /*ce10*/  HMMA.16816.F32 R20, R48.reuse, R60, R20 ;  /* 0x0000003c3014723c */ /* 0x040fe60000001814 */
[----:B------:R5:W4:Y:S02]  /*ce20*/  MUFU.EX2 R187, R44 ;  /* 0x0000002c00bb7308 */ /* 0x000b240000000800 */
[----:B------:R-:W-:Y:S01]  /*ce30*/  MOV R191, R175 ;  /* 0x000000af00bf7202 */ /* 0x000fe20000000f00 */
[C---:B------:R-:W-:Y:S01]  /*ce40*/  HMMA.16816.F32 R24, R48.reuse, R62, R24 ;  /* 0x0000003e3018723c */ /* 0x040fe20000001818 */
[----:B------:R-:W4:Y:S05]  /*ce50*/  LDSM.16.MT88.4 R60, [R135+0xb000] ;  /* 0x00b00000873c783b */ /* 0x000f2a0000004200 */
[C---:B-1----:R-:W-:Y:S06]  /*ce60*/  HMMA.16816.F32 R28, R48.reuse, R40, R28 ;  /* 0x00000028301c723c */ /* 0x042fec000000181c */
[----:B------:R-:W-:Y:S01]  /*ce70*/  HMMA.16816.F32 R32, R48, R42, R32 ;  /* 0x0000002a3020723c */ /* 0x000fe20000001820 */
[----:B------:R-:W1:Y:S04]  /*ce80*/  LDSM.16.MT88.4 R40, [R224+0xb000] ;  /* 0x00b00000e028783b */ /* 0x000e680000004200 */
[--C-:B-----5:R-:W-:Y:S01]  /*ce90*/  FFMA.FTZ R44, R192, UR4, -R68.reuse ;  /* 0x00000004c02c7c23 */ /* 0x120fe20008010844 */
[----:B------:R-:W-:Y:S01]  /*cea0*/  MOV R192, R173 ;  /* 0x000000ad00c07202 */ /* 0x000fe20000000f00 */
[--C-:B------:R-:W-:Y:S01]  /*ceb0*/  FFMA.FTZ R48, R197, UR4, -R68.reuse ;  /* 0x00000004c5307c23 */ /* 0x100fe20008010844 */
[----:B------:R-:W-:Y:S01]  /*cec0*/  MOV R197, R177 ;  /* 0x000000b100c57202 */ /* 0x000fe20000000f00 */
[----:B------:R5:W-:Y:S10]  /*ced0*/  MUFU.EX2 R183, R44 ;  /* 0x0000002c00b77308 */ /* 0x000bf40000000800 */
[----:B------:R3:W-:Y:S01]  /*cee0*/  MUFU.EX2 R177, R48 ;  /* 0x0000003000b17308 */ /* 0x0007e20000000800 */
[--C-:B-----5:R-:W-:Y:S01]  /*cef0*/  FFMA.FTZ R44, R193, UR4, -R68.reuse ;  /* 0x00000004c12c7c23 */ /* 0x120fe20008010844 */
[----:B--2---:R-:W-:Y:S08]  /*cf00*/  MOV R193, R172 ;  /* 0x000000ac00c17202 */ /* 0x004ff00000000f00 */
[----:B------:R2:W5:Y:S01]  /*cf10*/  MUFU.EX2 R182, R44 ;  /* 0x0000002c00b67308 */ /* 0x0005620000000800 */
[--C-:B---3--:R-:W-:Y:S01]  /*cf20*/  FFMA.FTZ R48, R198, UR4, -R39.reuse ;  /* 0x00000004c6307c23 */ /* 0x108fe20008010827 */
[----:B------:R-:W-:Y:S08]  /*cf30*/  MOV R198, R168 ;  /* 0x000000a800c67202 */ /* 0x000ff00000000f00 */
[----:B------:R3:W-:Y:S01]  /*cf40*/  MUFU.EX2 R176, R48 ;  /* 0x0000003000b07308 */ /* 0x0007e20000000800 */
[--C-:B--2---:R-:W-:Y:S01]  /*cf50*/  FFMA.FTZ R44, R194, UR4, -R39.reuse ;  /* 0x00000004c22c7c23 */ /* 0x104fe20008010827 */
[----:B------:R-:W-:Y:S08]  /*cf60*/  MOV R194, R171 ;  /* 0x000000ab00c27202 */ /* 0x000ff00000000f00 */
[----:B------:R2:W-:Y:S01]  /*cf70*/  MUFU.EX2 R179, R44 ;  /* 0x0000002c00b37308 */ /* 0x0005e20000000800 */
[----:B------:R-:W-:Y:S01]  /*cf80*/  F2FP.F16.F32.PACK_AB R51, R192, R194 ;  /* 0x000000c2c033723e */ /* 0x000fe200000000ff */
[--C-:B---3--:R-:W-:Y:S01]  /*cf90*/  FFMA.FTZ R48, R199, UR4, -R39.reuse ;  /* 0x00000004c7307c23 */ /* 0x108fe20008010827 */
[----:B------:R-:W-:Y:S07]  /*cfa0*/  MOV R199, R178 ;  /* 0x000000b200c77202 */ /* 0x000fee0000000f00 */
        /* <DEDUP_REMOVED lines=10> */
[----:B------:R2:W5:Y:S01]  /*d050*/  MUFU.EX2 R175, R44 ;  /* 0x0000002c00af7308 */ /* 0x0005620000000800 */
[----:B------:R-:W-:Y:S01]  /*d060*/  F2FP.F16.F32.PACK_AB R49, R196, R198 ;  /* 0x000000c6c431723e */ /* 0x000fe200000000ff */
[--C-:B---3--:R-:W-:Y:S01]  /*d070*/  FFMA.FTZ R48, R202, UR4, -R68.reuse ;  /* 0x00000004ca307c23 */ /* 0x108fe20008010844 */
[----:B------:R-:W-:Y:S07]  /*d080*/  MOV R202, R129 ;  /* 0x0000008100ca7202 */ /* 0x000fee0000000f00 */
[----:B------:R3:W5:Y:S01]  /*d090*/  MUFU.EX2 R174, R48 ;  /* 0x0000003000ae7308 */ /* 0x0007620000000800 */
[----:B--2---:R-:W-:Y:S07]  /*d0a0*/  F2FP.F16.F32.PACK_AB R44, R133, R137 ;  /* 0x00000089852c723e */ /* 0x004fee00000000ff */
[C---:B------:R-:W-:Y:S05]  /*d0b0*/  HMMA.16816.F32 R4, R44.reuse, R52, R4 ;  /* 0x000000342c04723c */ /* 0x040fea0000001804 */
[--C-:B---3--:R-:W-:Y:S01]  /*d0c0*/  FFMA.FTZ R48, R201, UR4, -R39.reuse ;  /* 0x00000004c9307c23 */ /* 0x108fe20008010827 */
[C---:B------:R-:W-:Y:S01]  /*d0d0*/  HMMA.16816.F32 R8, R44.reuse, R54, R8 ;  /* 0x000000362c08723c */ /* 0x040fe20000001808 */
[----:B------:R-:W2:Y:S02]  /*d0e0*/  LDSM.16.MT88.4 R52, [R134+0xb800] ;  /* 0x00b800008634783b */ /* 0x000ea40000004200 */
[----:B------:R3:W-:Y:S02]  /*d0f0*/  MUFU.EX2 R173, R48 ;  /* 0x0000003000ad7308 */ /* 0x0007e40000000800 */
[----:B------:R-:W-:Y:S01]  /*d100*/  MOV R201, R130 ;  /* 0x0000008200c97202 */ /* 0x000fe20000000f00 */
[C---:B----4-:R-:W-:Y:S06]  /*d110*/  HMMA.16816.F32 R12, R44.reuse, R56, R12 ;  /* 0x000000382c0c723c */ /* 0x050fec000000180c */
[C---:B------:R-:W-:Y:S01]  /*d120*/  HMMA.16816.F32 R16, R44.reuse, R58, R16 ;  /* 0x0000003a2c10723c */ /* 0x040fe20000001810 */
[----:B------:R-:W4:Y:S05]  /*d130*/  LDSM.16.MT88.4 R56, [R225+0xb800] ;  /* 0x00b80000e138783b */ /* 0x000f2a0000004200 */
[C---:B------:R-:W-:Y:S05]  /*d140*/  HMMA.16816.F32 R20, R44.reuse, R60, R20 ;  /* 0x0000003c2c14723c */ /* 0x040fea0000001814 */
[--C-:B---3--:R-:W-:Y:S01]  /*d150*/  FFMA.FTZ R48, R203, UR4, -R39.reuse ;  /* 0x00000004cb307c23 */ /* 0x108fe20008010827 */
[C---:B------:R-:W-:Y:S01]  /*d160*/  HMMA.16816.F32 R24, R44.reuse, R62, R24 ;  /* 0x0000003e2c18723c */ /* 0x040fe20000001818 */
[----:B------:R-:W3:Y:S02]  /*d170*/  LDSM.16.MT88.4 R60, [R135+0xb800] ;  /* 0x00b80000873c783b */ /* 0x000ee40000004200 */
[----:B------:R5:W-:Y:S02]  /*d180*/  MUFU.EX2 R172, R48 ;  /* 0x0000003000ac7308 */ /* 0x000be40000000800 */
[----:B------:R-:W-:Y:S01]  /*d190*/  MOV R203, R131 ;  /* 0x0000008300cb7202 */ /* 0x000fe20000000f00 */
[C---:B-1----:R-:W-:Y:S06]  /*d1a0*/  HMMA.16816.F32 R28, R44.reuse, R40, R28 ;  /* 0x000000282c1c723c */ /* 0x042fec000000181c */
[----:B------:R-:W-:Y:S01]  /*d1b0*/  HMMA.16816.F32 R32, R44, R42, R32 ;  /* 0x0000002a2c20723c */ /* 0x000fe20000001820 */
[----:B------:R-:W1:Y:S06]  /*d1c0*/  LDSM.16.MT88.4 R40, [R224+0xb800] ;  /* 0x00b80000e028783b */ /* 0x000e6c0000004200 */
[--C-:B------:R-:W-:Y:S01]  /*d1d0*/  FFMA.FTZ R44, R204, UR4, -R68.reuse ;  /* 0x00000004cc2c7c23 */ /* 0x100fe20008010844 */
[----:B-----5:R-:W-:Y:S03]  /*d1e0*/  F2FP.F16.F32.PACK_AB R48, R197, R199 ;  /* 0x000000c7c530723e */ /* 0x020fe600000000ff */
[----:B------:R5:W-:Y:S01]  /*d1f0*/  MUFU.EX2 R167, R44 ;  /* 0x0000002c00a77308 */ /* 0x000be20000000800 */
[----:B------:R-:W-:Y:S02]  /*d200*/  F2FP.F16.F32.PACK_AB R45, R219, R220 ;  /* 0x000000dcdb2d723e */ /* 0x000fe400000000ff */
[----:B------:R-:W-:Y:S01]  /*d210*/  F2FP.F16.F32.PACK_AB R46, R187, R190 ;  /* 0x000000bebb2e723e */ /* 0x000fe200000000ff */
[C---:B--2---:R-:W-:Y:S05]  /*d220*/  HMMA.16816.F32 R4, R48.reuse, R52, R4 ;  /* 0x000000343004723c */ /* 0x044fea0000001804 */
[----:B------:R-:W-:Y:S01]  /*d230*/  F2FP.F16.F32.PACK_AB R47, R182, R183 ;  /* 0x000000b7b62f723e */ /* 0x000fe200000000ff */
[C---:B------:R-:W-:Y:S01]  /*d240*/  HMMA.16816.F32 R8, R48.reuse, R54, R8 ;  /* 0x000000363008723c */ /* 0x040fe20000001808 */
[----:B------:R-:W2:Y:S04]  /*d250*/  LDSM.16.MT88.4 R52, [R134+0xc000] ;  /* 0x00c000008634783b */ /* 0x000ea80000004200 */
[----:B------:R-:W-:Y:S01]  /*d260*/  MOV R204, R132 ;  /* 0x0000008400cc7202 */ /* 0x000fe20000000f00 */
[C---:B----4-:R-:W-:Y:S05]  /*d270*/  HMMA.16816.F32 R12, R48.reuse, R56, R12 ;  /* 0x00000038300c723c */ /* 0x050fea000000180c */
[--C-:B-----5:R-:W-:Y:S01]  /*d280*/  FFMA.FTZ R44, R206, UR4, -R68.reuse ;  /* 0x00000004ce2c7c23 */ /* 0x120fe20008010844 */
[C---:B------:R-:W-:Y:S01]  /*d290*/  HMMA.16816.F32 R16, R48.reuse, R58, R16 ;  /* 0x0000003a3010723c */ /* 0x040fe20000001810 */
[----:B------:R-:W4:Y:S02]  /*d2a0*/  LDSM.16.MT88.4 R56, [R225+0xc000] ;  /* 0x00c00000e138783b */ /* 0x000f240000004200 */
[----:B------:R5:W4:Y:S02]  /*d2b0*/  MUFU.EX2 R169, R44 ;  /* 0x0000002c00a97308 */ /* 0x000b240000000800 */
[----:B------:R-:W-:Y:S01]  /*d2c0*/  MOV R206, R133 ;  /* 0x0000008500ce7202 */ /* 0x000fe20000000f00 */
[C---:B---3--:R-:W-:Y:S06]  /*d2d0*/  HMMA.16816.F32 R20, R48.reuse, R60, R20 ;  /* 0x0000003c3014723c */ /* 0x048fec0000001814 */
[C---:B------:R-:W-:Y:S01]  /*d2e0*/  HMMA.16816.F32 R24, R48.reuse, R62, R24 ;  /* 0x0000003e3018723c */ /* 0x040fe20000001818 */
[----:B------:R-:W3:Y:S05]  /*d2f0*/  LDSM.16.MT88.4 R60, [R135+0xc000] ;  /* 0x00c00000873c783b */ /* 0x000eea0000004200 */
[C---:B-1----:R-:W-:Y:S05]  /*d300*/  HMMA.16816.F32 R28, R48.reuse, R40, R28 ;  /* 0x00000028301c723c */ /* 0x042fea000000181c */
[--C-:B-----5:R-:W-:Y:S01]  /*d310*/  FFMA.FTZ R44, R205, UR4, -R39.reuse ;  /* 0x00000004cd2c7c23 */ /* 0x120fe20008010827 */
[----:B------:R-:W-:Y:S01]  /*d320*/  HMMA.16816.F32 R32, R48, R42, R32 ;  /* 0x0000002a3020723c */ /* 0x000fe20000001820 */
[----:B------:R-:W1:Y:S02]  /*d330*/  LDSM.16.MT88.4 R40, [R224+0xc000] ;  /* 0x00c00000e028783b */ /* 0x000e640000004200 */
[----:B------:R5:W-:Y:S02]  /*d340*/  MUFU.EX2 R168, R44 ;  /* 0x0000002c00a87308 */ /* 0x000be40000000800 */
[----:B------:R-:W-:Y:S02]  /*d350*/  MOV R205, R136 ;  /* 0x0000008800cd7202 */ /* 0x000fe40000000f00 */
[--C-:B------:R-:W-:Y:S01]  /*d360*/  FFMA.FTZ R48, R211, UR4, -R39.reuse ;  /* 0x00000004d3307c23 */ /* 0x100fe20008010827 */
[----:B------:R-:W-:Y:S05]  /*d370*/  F2FP.F16.F32.PACK_AB R49, R177, R175 ;  /* 0x000000afb131723e */ /* 0x000fea00000000ff */
[----:B------:R2:W-:Y:S01]  /*d380*/  MUFU.EX2 R165, R48 ;  /* 0x0000003000a57308 */ /* 0x0005e20000000800 */
[----:B------:R-:W-:Y:S02]  /*d390*/  F2FP.F16.F32.PACK_AB R50, R178, R176 ;  /* 0x000000b0b232723e */ /* 0x000fe400000000ff */
[----:B------:R-:W-:Y:S01]  /*d3a0*/  F2FP.F16.F32.PACK_AB R51, R174, R171 ;  /* 0x000000abae33723e */ /* 0x000fe200000000ff */
[--C-:B-----5:R-:W-:Y:S01]  /*d3b0*/  FFMA.FTZ R44, R207, UR4, -R39.reuse ;  /* 0x00000004cf2c7c23 */ /* 0x120fe20008010827 */
[----:B------:R-:W-:Y:S05]  /*d3c0*/  MOV R207, R137 ;  /* 0x0000008900cf7202 */ /* 0x000fea0000000f00 */
[----:B------:R5:W1:Y:S01]  /*d3d0*/  MUFU.EX2 R170, R44 ;  /* 0x0000002c00aa7308 */ /* 0x000a620000000800 */
[--C-:B--2---:R-:W-:Y:S09]  /*d3e0*/  FFMA.FTZ R48, R213, UR4, -R68.reuse ;  /* 0x00000004d5307c23 */ /* 0x104ff20008010844 */
[----:B------:R2:W-:Y:S01]  /*d3f0*/  MUFU.EX2 R162, R48 ;  /* 0x0000003000a27308 */ /* 0x0005e20000000800 */
[--C-:B-----5:R-:W-:Y:S01]  /*d400*/  FFMA.FTZ R44, R208, UR4, -R68.reuse ;  /* 0x00000004d02c7c23 */ /* 0x120fe20008010844 */
[----:B------:R-:W-:Y:S08]  /*d410*/  MOV R208, R138 ;  /* 0x0000008a00d07202 */ /* 0x000ff00000000f00 */
[----:B------:R5:W-:Y:S01]  /*d420*/  MUFU.EX2 R163, R44 ;  /* 0x0000002c00a37308 */ /* 0x000be20000000800 */
[--C-:B--2---:R-:W-:Y:S09]  /*d430*/  FFMA.FTZ R48, R212, UR4, -R68.reuse ;  /* 0x00000004d4307c23 */ /* 0x104ff20008010844 */
[----:B------:R2:W-:Y:S01]  /*d440*/  MUFU.EX2 R161, R48 ;  /* 0x0000003000a17308 */ /* 0x0005e20000000800 */
[--C-:B-----5:R-:W-:Y:S01]  /*d450*/  FFMA.FTZ R44, R209, UR4, -R68.reuse ;  /* 0x00000004d12c7c23 */ /* 0x120fe20008010844 */
[----:B------:R-:W-:Y:S08]  /*d460*/  MOV R209, R139 ;  /* 0x0000008b00d17202 */ /* 0x000ff00000000f00 */
[----:B------:R5:W1:Y:S01]  /*d470*/  MUFU.EX2 R164, R44 ;  /* 0x0000002c00a47308 */ /* 0x000a620000000800 */
[--C-:B--2---:R-:W-:Y:S09]  /*d480*/  FFMA.FTZ R48, R64, UR4, -R39.reuse ;  /* 0x0000000440307c23 */ /* 0x104ff20008010827 */
[----:B------:R2:W-:Y:S01]  /*d490*/  MUFU.EX2 R160, R48 ;  /* 0x0000003000a07308 */ /* 0x0005e20000000800 */
[--C-:B-----5:R-:W-:Y:S02]  /*d4a0*/  FFMA.FTZ R44, R210, UR4, -R39.reuse ;  /* 0x00000004d22c7c23 */ /* 0x120fe40008010827 */
[----:B------:R-:W5:Y:S07]  /*d4b0*/  LDL.LU R210, [R1] ;  /* 0x0000000001d27983 */ /* 0x000f6e0000300800 */
[----:B------:R4:W-:Y:S01]  /*d4c0*/  MUFU.EX2 R166, R44 ;  /* 0x0000002c00a67308 */ /* 0x0009e20000000800 */
[----:B------:R-:W5:Y:S01]  /*d4d0*/  LDL.LU R211, [R1+0x4] ;  /* 0x0000040001d37983 */ /* 0x000f620000300800 */
[--C-:B--2---:R-:W-:Y:S08]  /*d4e0*/  FFMA.FTZ R48, R65, UR4, -R39.reuse ;  /* 0x0000000441307c23 */ /* 0x104ff00008010827 */
[----:B------:R2:W1:Y:S01]  /*d4f0*/  MUFU.EX2 R159, R48 ;  /* 0x00000030009f7308 */ /* 0x0004620000000800 */
[----:B----4-:R-:W-:Y:S07]  /*d500*/  F2FP.F16.F32.PACK_AB R44, R251, R191 ;  /* 0x000000bffb2c723e */ /* 0x010fee00000000ff */
[C---:B------:R-:W-:Y:S05]  /*d510*/  HMMA.16816.F32 R4, R44.reuse, R52, R4 ;  /* 0x000000342c04723c */ /* 0x040fea0000001804 */
[--C-:B--2---:R-:W-:Y:S01]  /*d520*/  FFMA.FTZ R48, R66, UR4, -R68.reuse ;  /* 0x0000000442307c23 */ /* 0x104fe20008010844 */
[C---:B------:R-:W-:Y:S01]  /*d530*/  HMMA.16816.F32 R8, R44.reuse, R54, R8 ;  /* 0x000000362c08723c */ /* 0x040fe20000001808 */
[----:B------:R-:W2:Y:S02]  /*d540*/  LDSM.16.MT88.4 R52, [R134+0xc800] ;  /* 0x00c800008634783b */ /* 0x000ea40000004200 */
[----:B------:R4:W-:Y:S03]  /*d550*/  MUFU.EX2 R158, R48 ;  /* 0x00000030009e7308 */ /* 0x0009e60000000800 */
[C---:B------:R-:W-:Y:S06]  /*d560*/  HMMA.16816.F32 R12, R44.reuse, R56, R12 ;  /* 0x000000382c0c723c */ /* 0x040fec000000180c */
[C---:B------:R-:W-:Y:S01]  /*d570*/  HMMA.16816.F32 R16, R44.reuse, R58, R16 ;  /* 0x0000003a2c10723c */ /* 0x040fe20000001810 */
[----:B------:R-:W2:Y:S05]  /*d580*/  LDSM.16.MT88.4 R56, [R225+0xc800] ;  /* 0x00c80000e138783b */ /* 0x000eaa0000004200 */
[C---:B---3--:R-:W-:Y:S05]  /*d590*/  HMMA.16816.F32 R20, R44.reuse, R60, R20 ;  /* 0x0000003c2c14723c */ /* 0x048fea0000001814 */
[--C-:B----4-:R-:W-:Y:S01]  /*d5a0*/  FFMA.FTZ R48, R67, UR4, -R68.reuse ;  /* 0x0000000443307c23 */ /* 0x110fe20008010844 */
[C---:B------:R-:W-:Y:S01]  /*d5b0*/  HMMA.16816.F32 R24, R44.reuse, R62, R24 ;  /* 0x0000003e2c18723c */ /* 0x040fe20000001818 */
[----:B------:R-:W3:Y:S02]  /*d5c0*/  LDSM.16.MT88.4 R60, [R135+0xc800] ;  /* 0x00c80000873c783b */ /* 0x000ee40000004200 */
[----:B------:R4:W3:Y:S03]  /*d5d0*/  MUFU.EX2 R157, R48 ;  /* 0x00000030009d7308 */ /* 0x0008e60000000800 */
[C---:B-1----:R-:W-:Y:S03]  /*d5e0*/  HMMA.16816.F32 R28, R44.reuse, R40, R28 ;  /* 0x000000282c1c723c */ /* 0x042fe6000000181c */
[----:B------:R-:W-:Y:S03]  /*d5f0*/  LDSM.16.MT88.4 R64, [R225+0xe800] ;  /* 0x00e80000e140783b */ /* 0x000fe60000004200 */
[----:B------:R-:W-:Y:S05]  /*d600*/  HMMA.16816.F32 R32, R44, R42, R32 ;  /* 0x0000002a2c20723c */ /* 0x000fea0000001820 */
[----:B------:R-:W1:Y:S02]  /*d610*/  LDSM.16.MT88.4 R40, [R224+0xc800] ;  /* 0x00c80000e028783b */ /* 0x000e640000004200 */
[--C-:B------:R-:W-:Y:S01]  /*d620*/  FFMA.FTZ R44, R214, UR4, -R39.reuse ;  /* 0x00000004d62c7c23 */ /* 0x100fe20008010827 */
[----:B----4-:R-:W-:Y:S03]  /*d630*/  F2FP.F16.F32.PACK_AB R48, R188, R179 ;  /* 0x000000b3bc30723e */ /* 0x010fe600000000ff */
[----:B------:R4:W-:Y:S01]  /*d640*/  MUFU.EX2 R156, R44 ;  /* 0x0000002c009c7308 */ /* 0x0009e20000000800 */
[----:B------:R-:W-:Y:S02]  /*d650*/  F2FP.F16.F32.PACK_AB R45, R169, R167 ;  /* 0x000000a7a92d723e */ /* 0x000fe400000000ff */
[----:B------:R-:W-:Y:S01]  /*d660*/  F2FP.F16.F32.PACK_AB R46, R170, R168 ;  /* 0x000000a8aa2e723e */ /* 0x000fe200000000ff */
[C---:B--2---:R-:W-:Y:S05]  /*d670*/  HMMA.16816.F32 R4, R48.reuse, R52, R4 ;  /* 0x000000343004723c */ /* 0x044fea0000001804 */
[----:B------:R-:W-:Y:S01]  /*d680*/  F2FP.F16.F32.PACK_AB R47, R164, R163 ;  /* 0x000000a3a42f723e */ /* 0x000fe200000000ff */
[C---:B------:R-:W-:Y:S01]  /*d690*/  HMMA.16816.F32 R8, R48.reuse, R54, R8 ;  /* 0x000000363008723c */ /* 0x040fe20000001808 */
[----:B------:R-:W2:Y:S05]  /*d6a0*/  LDSM.16.MT88.4 R52, [R134+0xd000] ;  /* 0x00d000008634783b */ /* 0x000eaa0000004200 */
[C---:B------:R-:W-:Y:S05]  /*d6b0*/  HMMA.16816.F32 R12, R48.reuse, R56, R12 ;  /* 0x00000038300c723c */ /* 0x040fea000000180c */
[--C-:B----4-:R-:W-:Y:S01]  /*d6c0*/  FFMA.FTZ R44, R69, UR4, -R39.reuse ;  /* 0x00000004452c7c23 */ /* 0x110fe20008010827 */
[C---:B------:R-:W-:Y:S01]  /*d6d0*/  HMMA.16816.F32 R16, R48.reuse, R58, R16 ;  /* 0x0000003a3010723c */ /* 0x040fe20000001810 */
[----:B------:R-:W4:Y:S02]  /*d6e0*/  LDSM.16.MT88.4 R56, [R225+0xd000] ;  /* 0x00d00000e138783b */ /* 0x000f240000004200 */
[----:B------:R1:W-:Y:S03]  /*d6f0*/  MUFU.EX2 R155, R44 ;  /* 0x0000002c009b7308 */ /* 0x0003e60000000800 */
[C---:B---3--:R-:W-:Y:S06]  /*d700*/  HMMA.16816.F32 R20, R48.reuse, R60, R20 ;  /* 0x0000003c3014723c */ /* 0x048fec0000001814 */
[C---:B------:R-:W-:Y:S01]  /*d710*/  HMMA.16816.F32 R24, R48.reuse, R62, R24 ;  /* 0x0000003e3018723c */ /* 0x040fe20000001818 */
[----:B------:R-:W3:Y:S05]  /*d720*/  LDSM.16.MT88.4 R60, [R135+0xd000] ;  /* 0x00d00000873c783b */ /* 0x000eea0000004200 */
[C---:B-1----:R-:W-:Y:S05]  /*d730*/  HMMA.16816.F32 R28, R48.reuse, R40, R28 ;  /* 0x00000028301c723c */ /* 0x042fea000000181c */
[--C-:B------:R-:W-:Y:S01]  /*d740*/  FFMA.FTZ R44, R70, UR4, -R68.reuse ;  /* 0x00000004462c7c23 */ /* 0x100fe20008010844 */
[----:B------:R-:W-:Y:S01]  /*d750*/  HMMA.16816.F32 R32, R48, R42, R32 ;  /* 0x0000002a3020723c */ /* 0x000fe20000001820 */
[----:B------:R-:W1:Y:S02]  /*d760*/  LDSM.16.MT88.4 R40, [R224+0xd000] ;  /* 0x00d00000e028783b */ /* 0x000e640000004200 */
[----:B------:R2:W-:Y:S04]  /*d770*/  MUFU.EX2 R154, R44 ;  /* 0x0000002c009a7308 */ /* 0x0005e80000000800 */
[--C-:B------:R-:W-:Y:S01]  /*d780*/  FFMA.FTZ R48, R75, UR4, -R68.reuse ;  /* 0x000000044b307c23 */ /* 0x100fe20008010844 */
[----:B------:R-:W-:Y:S05]  /*d790*/  F2FP.F16.F32.PACK_AB R49, R161, R162 ;  /* 0x000000a2a131723e */ /* 0x000fea00000000ff */
[----:B------:R4:W-:Y:S01]  /*d7a0*/  MUFU.EX2 R149, R48 ;  /* 0x0000003000957308 */ /* 0x0009e20000000800 */
[----:B------:R-:W-:Y:S02]  /*d7b0*/  F2FP.F16.F32.PACK_AB R50, R159, R160 ;  /* 0x000000a09f32723e */ /* 0x000fe400000000ff */
[----:B------:R-:W-:Y:S01]  /*d7c0*/  F2FP.F16.F32.PACK_AB R51, R157, R158 ;  /* 0x0000009e9d33723e */ /* 0x000fe200000000ff */
[--C-:B--2---:R-:W-:Y:S06]  /*d7d0*/  FFMA.FTZ R44, R71, UR4, -R68.reuse ;  /* 0x00000004472c7c23 */ /* 0x104fec0008010844 */
[----:B------:R2:W1:Y:S01]  /*d7e0*/  MUFU.EX2 R152, R44 ;  /* 0x0000002c00987308 */ /* 0x0004620000000800 */
[--C-:B----4-:R-:W-:Y:S09]  /*d7f0*/  FFMA.FTZ R48, R76, UR4, -R39.reuse ;  /* 0x000000044c307c23 */ /* 0x110ff20008010827 */
[----:B------:R4:W-:Y:S01]  /*d800*/  MUFU.EX2 R147, R48 ;  /* 0x0000003000937308 */ /* 0x0009e20000000800 */
[--C-:B--2---:R-:W-:Y:S09]  /*d810*/  FFMA.FTZ R44, R72, UR4, -R39.reuse ;  /* 0x00000004482c7c23 */ /* 0x104ff20008010827 */
[----:B------:R2:W-:Y:S01]  /*d820*/  MUFU.EX2 R151, R44 ;  /* 0x0000002c00977308 */ /* 0x0005e20000000800 */
[--C-:B----4-:R-:W-:Y:S09]  /*d830*/  FFMA.FTZ R48, R77, UR4, -R39.reuse ;  /* 0x000000044d307c23 */ /* 0x110ff20008010827 */
[----:B------:R4:W-:Y:S01]  /*d840*/  MUFU.EX2 R148, R48 ;  /* 0x0000003000947308 */ /* 0x0009e20000000800 */
[--C-:B--2---:R-:W-:Y:S09]  /*d850*/  FFMA.FTZ R44, R73, UR4, -R39.reuse ;  /* 0x00000004492c7c23 */ /* 0x104ff20008010827 */
[----:B------:R2:W5:Y:S01]  /*d860*/  MUFU.EX2 R153, R44 ;  /* 0x0000002c00997308 */ /* 0x0005620000000800 */
[--C-:B----4-:R-:W-:Y:S09]  /*d870*/  FFMA.FTZ R48, R78, UR4, -R68.reuse ;  /* 0x000000044e307c23 */ /* 0x110ff20008010844 */
[----:B------:R4:W-:Y:S01]  /*d880*/  MUFU.EX2 R145, R48 ;  /* 0x0000003000917308 */ /* 0x0009e20000000800 */
[--C-:B--2---:R-:W-:Y:S09]  /*d890*/  FFMA.FTZ R44, R74, UR4, -R68.reuse ;  /* 0x000000044a2c7c23 */ /* 0x104ff20008010844 */
[----:B------:R2:W5:Y:S01]  /*d8a0*/  MUFU.EX2 R150, R44 ;  /* 0x0000002c00967308 */ /* 0x0005620000000800 */
[--C-:B----4-:R-:W-:Y:S09]  /*d8b0*/  FFMA.FTZ R48, R79, UR4, -R68.reuse ;  /* 0x000000044f307c23 */ /* 0x110ff20008010844 */
[----:B------:R4:W5:Y:S01]  /*d8c0*/  MUFU.EX2 R144, R48 ;  /* 0x0000003000907308 */ /* 0x0009620000000800 */
[----:B--2---:R-:W-:Y:S07]  /*d8d0*/  F2FP.F16.F32.PACK_AB R44, R172, R173 ;  /* 0x000000adac2c723e */ /* 0x004fee00000000ff */
[C---:B------:R-:W-:Y:S05]  /*d8e0*/  HMMA.16816.F32 R4, R44.reuse, R52, R4 ;  /* 0x000000342c04723c */ /* 0x040fea0000001804 */
[--C-:B----4-:R-:W-:Y:S01]  /*d8f0*/  FFMA.FTZ R48, R80, UR4, -R39.reuse ;  /* 0x0000000450307c23 */ /* 0x110fe20008010827 */
[C---:B------:R-:W-:Y:S01]  /*d900*/  HMMA.16816.F32 R8, R44.reuse, R54, R8 ;  /* 0x000000362c08723c */ /* 0x040fe20000001808 */
[----:B------:R-:W2:Y:S02]  /*d910*/  LDSM.16.MT88.4 R52, [R134+0xd800] ;  /* 0x00d800008634783b */ /* 0x000ea40000004200 */
[----:B------:R4:W-:Y:S03]  /*d920*/  MUFU.EX2 R146, R48 ;  /* 0x0000003000927308 */ /* 0x0009e60000000800 */
[C---:B------:R-:W-:Y:S06]  /*d930*/  HMMA.16816.F32 R12, R44.reuse, R56, R12 ;  /* 0x000000382c0c723c */ /* 0x040fec000000180c */
[C---:B------:R-:W-:Y:S01]  /*d940*/  HMMA.16816.F32 R16, R44.reuse, R58, R16 ;  /* 0x0000003a2c10723c */ /* 0x040fe20000001810 */
[----:B------:R-:W5:Y:S05]  /*d950*/  LDSM.16.MT88.4 R56, [R225+0xd800] ;  /* 0x00d80000e138783b */ /* 0x000f6a0000004200 */
[C---:B---3--:R-:W-:Y:S05]  /*d960*/  HMMA.16816.F32 R20, R44.reuse, R60, R20 ;  /* 0x0000003c2c14723c */ /* 0x048fea0000001814 */
[--C-:B----4-:R-:W-:Y:S01]  /*d970*/  FFMA.FTZ R48, R81, UR4, -R39.reuse ;  /* 0x0000000451307c23 */ /* 0x110fe20008010827 */
[C---:B------:R-:W-:Y:S01]  /*d980*/  HMMA.16816.F32 R24, R44.reuse, R62, R24 ;  /* 0x0000003e2c18723c */ /* 0x040fe20000001818 */
[----:B------:R-:W3:Y:S02]  /*d990*/  LDSM.16.MT88.4 R60, [R135+0xd800] ;  /* 0x00d80000873c783b */ /* 0x000ee40000004200 */
[----:B------:R4:W3:Y:S03]  /*d9a0*/  MUFU.EX2 R143, R48 ;  /* 0x00000030008f7308 */ /* 0x0008e60000000800 */
[C---:B-1----:R-:W-:Y:S06]  /*d9b0*/  HMMA.16816.F32 R28, R44.reuse, R40, R28 ;  /* 0x000000282c1c723c */ /* 0x042fec000000181c */
[----:B------:R-:W-:Y:S01]  /*d9c0*/  HMMA.16816.F32 R32, R44, R42, R32 ;  /* 0x0000002a2c20723c */ /* 0x000fe20000001820 */
[----:B------:R-:W1:Y:S06]  /*d9d0*/  LDSM.16.MT88.4 R40, [R224+0xd800] ;  /* 0x00d80000e028783b */ /* 0x000e6c0000004200 */
[--C-:B------:R-:W-:Y:S01]  /*d9e0*/  FFMA.FTZ R44, R82, UR4, -R68.reuse ;  /* 0x00000004522c7c23 */ /* 0x100fe20008010844 */
[----:B----4-:R-:W-:Y:S03]  /*d9f0*/  F2FP.F16.F32.PACK_AB R48, R165, R166 ;  /* 0x000000a6a530723e */ /* 0x010fe600000000ff */
[----:B------:R4:W-:Y:S04]  /*da00*/  MUFU.EX2 R141, R44 ;  /* 0x0000002c008d7308 */ /* 0x0009e80000000800 */
[C---:B--2---:R-:W-:Y:S06]  /*da10*/  HMMA.16816.F32 R4, R48.reuse, R52, R4 ;  /* 0x000000343004723c */ /* 0x044fec0000001804 */
[C---:B------:R-:W-:Y:S05]  /*da20*/  HMMA.16816.F32 R8, R48.reuse, R54, R8 ;  /* 0x000000363008723c */ /* 0x040fea0000001808 */
[--C-:B------:R-:W-:Y:S01]  /*da30*/  FFMA.FTZ R52, R85, UR4, -R39.reuse ;  /* 0x0000000455347c23 */ /* 0x100fe20008010827 */
[C---:B-----5:R-:W-:Y:S03]  /*da40*/  HMMA.16816.F32 R12, R48.reuse, R56, R12 ;  /* 0x00000038300c723c */ /* 0x060fe6000000180c */
[----:B------:R2:W-:Y:S02]  /*da50*/  MUFU.EX2 R139, R52 ;  /* 0x00000034008b7308 */ /* 0x0005e40000000800 */
[--C-:B----4-:R-:W-:Y:S01]  /*da60*/  FFMA.FTZ R44, R83, UR4, -R68.reuse ;  /* 0x00000004532c7c23 */ /* 0x110fe20008010844 */
[C---:B------:R-:W-:Y:S07]  /*da70*/  HMMA.16816.F32 R16, R48.reuse, R58, R16 ;  /* 0x0000003a3010723c */ /* 0x040fee0000001810 */
[----:B------:R4:W5:Y:S01]  /*da80*/  MUFU.EX2 R142, R44 ;  /* 0x0000002c008e7308 */ /* 0x0009620000000800 */
[C---:B---3--:R-:W-:Y:S03]  /*da90*/  HMMA.16816.F32 R20, R48.reuse, R60, R20 ;  /* 0x0000003c3014723c */ /* 0x048fe60000001814 */
[--C-:B------:R-:W-:Y:S03]  /*daa0*/  FFMA.FTZ R56, R87, UR4, -R68.reuse ;  /* 0x0000000457387c23 */ /* 0x100fe60008010844 */
[C---:B------:R-:W-:Y:S03]  /*dab0*/  HMMA.16816.F32 R24, R48.reuse, R62, R24 ;  /* 0x0000003e3018723c */ /* 0x040fe60000001818 */
[----:B------:R3:W-:Y:S02]  /*dac0*/  MUFU.EX2 R138, R56 ;  /* 0x00000038008a7308 */ /* 0x0007e40000000800 */
[--C-:B--2---:R-:W-:Y:S01]  /*dad0*/  FFMA.FTZ R52, R86, UR4, -R68.reuse ;  /* 0x0000000456347c23 */ /* 0x104fe20008010844 */
[C---:B-1----:R-:W-:Y:S05]  /*dae0*/  HMMA.16816.F32 R28, R48.reuse, R40, R28 ;  /* 0x00000028301c723c */ /* 0x042fea000000181c */
[--C-:B----4-:R-:W-:Y:S01]  /*daf0*/  FFMA.FTZ R44, R84, UR4, -R39.reuse ;  /* 0x00000004542c7c23 */ /* 0x110fe20008010827 */
[----:B------:R-:W-:Y:S01]  /*db00*/  HMMA.16816.F32 R32, R48, R42, R32 ;  /* 0x0000002a3020723c */ /* 0x000fe20000001820 */
[----:B------:R1:W2:Y:S01]  /*db10*/  MUFU.EX2 R137, R52 ;  /* 0x0000003400897308 */ /* 0x0002a20000000800 */
[----:B------:R-:W-:Y:S03]  /*db20*/  LDSM.16.MT88.4 R48, [R224+0xe000] ;  /* 0x00e00000e030783b */ /* 0x000fe60000004200 */
[--C-:B------:R-:W-:Y:S01]  /*db30*/  FFMA.FTZ R40, R89, UR4, -R39.reuse ;  /* 0x0000000459287c23 */ /* 0x100fe20008010827 */
[----:B------:R-:W-:Y:S01]  /*db40*/  F2FP.F16.F32.PACK_AB R41, R152, R154 ;  /* 0x0000009a9829723e */ /* 0x000fe200000000ff */
[----:B------:R-:W-:Y:S01]  /*db50*/  FFMA.FTZ R60, R90, UR4, -R68 ;  /* 0x000000045a3c7c23 */ /* 0x000fe20008010844 */
[----:B---3--:R-:W-:Y:S03]  /*db60*/  FFMA.FTZ R56, R88, UR4, -R39 ;  /* 0x0000000458387c23 */ /* 0x008fe60008010827 */
[----:B------:R3:W-:Y:S01]  /*db70*/  MUFU.EX2 R140, R44 ;  /* 0x0000002c008c7308 */ /* 0x0007e20000000800 */
[----:B------:R-:W-:Y:S01]  /*db80*/  F2FP.F16.F32.PACK_AB R42, R153, R151 ;  /* 0x00000097992a723e */ /* 0x000fe200000000ff */
[----:B------:R-:W-:Y:S01]  /*db90*/  FFMA.FTZ R2, R2, R211, R181 ;  /* 0x000000d302027223 */ /* 0x000fe200000100b5 */
[----:B------:R-:W-:Y:S01]  /*dba0*/  F2FP.F16.F32.PACK_AB R43, R149, R150 ;  /* 0x00000096952b723e */ /* 0x000fe200000000ff */
[----:B------:R-:W-:Y:S06]  /*dbb0*/  FFMA.FTZ R0, R0, R210, R180 ;  /* 0x000000d200007223 */ /* 0x000fec00000100b4 */
[----:B------:R4:W-:Y:S01]  /*dbc0*/  MUFU.EX2 R133, R40 ;  /* 0x0000002800857308 */ /* 0x0009e20000000800 */
[----:B-1----:R-:W-:Y:S01]  /*dbd0*/  LDSM.16.MT88.4 R52, [R225+0xe000] ;  /* 0x00e00000e134783b */ /* 0x002fe20000004200 */
[----:B------:R-:W-:Y:S04]  /*dbe0*/  FADD.FTZ R0, R186, R0 ;  /* 0x00000000ba007221 */ /* 0x000fe80000010000 */
[----:B------:R-:W-:Y:S04]  /*dbf0*/  FADD.FTZ R0, R184, R0 ;  /* 0x00000000b8007221 */ /* 0x000fe80000010000 */
[----:B------:R1:W2:Y:S01]  /*dc00*/  MUFU.EX2 R136, R56 ;  /* 0x0000003800887308 */ /* 0x0002a20000000800 */
[----:B---3--:R-:W3:Y:S09]  /*dc10*/  LDSM.16.MT88.4 R44, [R134+0xe000] ;  /* 0x00e00000862c783b */ /* 0x008ef20000004200 */
[----:B------:R5:W-:Y:S01]  /*dc20*/  MUFU.EX2 R132, R60 ;  /* 0x0000003c00847308 */ /* 0x000be20000000800 */
[----:B----4-:R-:W-:Y:S01]  /*dc30*/  F2FP.F16.F32.PACK_AB R40, R155, R156 ;  /* 0x0000009c9b28723e */ /* 0x010fe200000000ff */
[----:B-1----:R-:W1:Y:S08]  /*dc40*/  LDSM.16.MT88.4 R56, [R135+0xe000] ;  /* 0x00e000008738783b */ /* 0x002e700000004200 */
[----:B-----5:R-:W4:Y:S01]  /*dc50*/  LDSM.16.MT88.4 R60, [R134+0xe800] ;  /* 0x00e80000863c783b */ /* 0x020f220000004200 */
[C---:B---3--:R-:W-:Y:S06]  /*dc60*/  HMMA.16816.F32 R4, R40.reuse, R44, R4 ;  /* 0x0000002c2804723c */ /* 0x048fec0000001804 */
[C---:B------:R-:W-:Y:S05]  /*dc70*/  HMMA.16816.F32 R8, R40.reuse, R46, R8 ;  /* 0x0000002e2808723c */ /* 0x040fea0000001808 */
[--C-:B------:R-:W-:Y:S01]  /*dc80*/  FFMA.FTZ R44, R91, UR4, -R68.reuse ;  /* 0x000000045b2c7c23 */ /* 0x100fe20008010844 */
[C---:B------:R-:W-:Y:S03]  /*dc90*/  HMMA.16816.F32 R12, R40.reuse, R52, R12 ;  /* 0x00000034280c723c */ /* 0x040fe6000000180c */
[----:B------:R3:W5:Y:S02]  /*dca0*/  MUFU.EX2 R131, R44 ;  /* 0x0000002c00837308 */ /* 0x0007640000000800 */
[----:B------:R-:W-:Y:S01]  /*dcb0*/  F2FP.F16.F32.PACK_AB R45, R144, R145 ;  /* 0x00000091902d723e */ /* 0x000fe200000000ff */
[C---:B------:R-:W-:Y:S01]  /*dcc0*/  HMMA.16816.F32 R16, R40.reuse, R54, R16 ;  /* 0x000000362810723c */ /* 0x040fe20000001810 */
[----:B------:R-:W4:Y:S04]  /*dcd0*/  LDSM.16.MT88.4 R52, [R135+0xe800] ;  /* 0x00e800008734783b */ /* 0x000f280000004200 */
[----:B------:R-:W-:Y:S01]  /*dce0*/  F2FP.F16.F32.PACK_AB R46, R143, R146 ;  /* 0x000000928f2e723e */ /* 0x000fe200000000ff */
[C---:B-1----:R-:W-:Y:S05]  /*dcf0*/  HMMA.16816.F32 R20, R40.reuse, R56, R20 ;  /* 0x000000382814723c */ /* 0x042fea0000001814 */
[----:B------:R-:W-:Y:S01]  /*dd00*/  F2FP.F16.F32.PACK_AB R47, R142, R141 ;  /* 0x0000008d8e2f723e */ /* 0x000fe200000000ff */
[C---:B------:R-:W-:Y:S01]  /*dd10*/  HMMA.16816.F32 R24, R40.reuse, R58, R24 ;  /* 0x0000003a2818723c */ /* 0x040fe20000001818 */
[----:B------:R-:W1:Y:S04]  /*dd20*/  LDSM.16.MT88.4 R56, [R224+0xe800] ;  /* 0x00e80000e038783b */ /* 0x000e680000004200 */
[--C-:B---3--:R-:W-:Y:S01]  /*dd30*/  FFMA.FTZ R44, R92, UR4, -R39.reuse ;  /* 0x000000045c2c7c23 */ /* 0x108fe20008010827 */
[C---:B------:R-:W-:Y:S03]  /*dd40*/  HMMA.16816.F32 R28, R40.reuse, R48, R28 ;  /* 0x00000030281c723c */ /* 0x040fe6000000181c */
[----:B------:R3:W-:Y:S03]  /*dd50*/  MUFU.EX2 R130, R44 ;  /* 0x0000002c00827308 */ /* 0x0007e60000000800 */
[----:B------:R-:W-:Y:S01]  /*dd60*/  HMMA.16816.F32 R32, R40, R50, R32 ;  /* 0x000000322820723c */ /* 0x000fe20000001820 */
[----:B------:R-:W1:Y:S06]  /*dd70*/  LDSM.16.MT88.4 R48, [R134+0xf000] ;  /* 0x00f000008630783b */ /* 0x000e6c0000004200 */
[--C-:B------:R-:W-:Y:S01]  /*dd80*/  FFMA.FTZ R40, R97, UR4, -R39.reuse ;  /* 0x0000000461287c23 */ /* 0x100fe20008010827 */
[----:B--2---:R-:W-:Y:S03]  /*dd90*/  F2FP.F16.F32.PACK_AB R41, R138, R137 ;  /* 0x000000898a29723e */ /* 0x004fe600000000ff */
[----:B------:R-:W-:Y:S02]  /*dda0*/  F2FP.F16.F32.PACK_AB R42, R133, R136 ;  /* 0x00000088852a723e */ /* 0x000fe400000000ff */
[----:B-----5:R-:W-:Y:S01]  /*ddb0*/  F2FP.F16.F32.PACK_AB R43, R131, R132 ;  /* 0x00000084832b723e */ /* 0x020fe200000000ff */
[--C-:B---3--:R-:W-:Y:S02]  /*ddc0*/  FFMA.FTZ R44, R93, UR4, -R39.reuse ;  /* 0x000000045d2c7c23 */ /* 0x108fe40008010827 */
[----:B------:R2:W-:Y:S10]  /*ddd0*/  MUFU.EX2 R93, R40 ;  /* 0x00000028005d7308 */ /* 0x0005f40000000800 */
[----:B------:R3:W-:Y:S01]  /*dde0*/  MUFU.EX2 R129, R44 ;  /* 0x0000002c00817308 */ /* 0x0007e20000000800 */
[--C-:B--2---:R-:W-:Y:S09]  /*ddf0*/  FFMA.FTZ R40, R98, UR4, -R68.reuse ;  /* 0x0000000462287c23 */ /* 0x104ff20008010844 */
[----:B------:R2:W-:Y:S01]  /*de00*/  MUFU.EX2 R92, R40 ;  /* 0x00000028005c7308 */ /* 0x0005e20000000800 */
[--C-:B---3--:R-:W-:Y:S09]  /*de10*/  FFMA.FTZ R44, R94, UR4, -R68.reuse ;  /* 0x000000045e2c7c23 */ /* 0x108ff20008010844 */
[----:B------:R3:W-:Y:S01]  /*de20*/  MUFU.EX2 R125, R44 ;  /* 0x0000002c007d7308 */ /* 0x0007e20000000800 */
[--C-:B--2---:R-:W-:Y:S09]  /*de30*/  FFMA.FTZ R40, R99, UR4, -R68.reuse ;  /* 0x0000000463287c23 */ /* 0x104ff20008010844 */
[----:B------:R2:W-:Y:S01]  /*de40*/  MUFU.EX2 R91, R40 ;  /* 0x00000028005b7308 */ /* 0x0005e20000000800 */
[----:B---3--:R-:W-:Y:S09]  /*de50*/  FFMA.FTZ R44, R95, UR4, -R68 ;  /* 0x000000045f2c7c23 */ /* 0x008ff20008010844 */
[----:B------:R3:W5:Y:S01]  /*de60*/  MUFU.EX2 R95, R44 ;  /* 0x0000002c005f7308 */ /* 0x0007620000000800 */
[--C-:B--2---:R-:W-:Y:S09]  /*de70*/  FFMA.FTZ R40, R100, UR4, -R39.reuse ;  /* 0x0000000464287c23 */ /* 0x104ff20008010827 */
[----:B------:R2:W-:Y:S01]  /*de80*/  MUFU.EX2 R90, R40 ;  /* 0x00000028005a7308 */ /* 0x0005e20000000800 */
[--C-:B---3--:R-:W-:Y:S09]  /*de90*/  FFMA.FTZ R44, R96, UR4, -R39.reuse ;  /* 0x00000004602c7c23 */ /* 0x108ff20008010827 */
[----:B------:R3:W5:Y:S01]  /*dea0*/  MUFU.EX2 R94, R44 ;  /* 0x0000002c005e7308 */ /* 0x0007620000000800 */
[----:B--2---:R-:W-:Y:S01]  /*deb0*/  FADD.FTZ R40, R189, R2 ;  /* 0x00000002bd287221 */ /* 0x004fe20000010000 */
[----:B------:R-:W-:Y:S03]  /*dec0*/  FFMA.FTZ R2, R101, UR4, -R39 ;  /* 0x0000000465027c23 */ /* 0x000fe60008010827 */
[----:B------:R-:W-:Y:S05]  /*ded0*/  FADD.FTZ R40, R185, R40 ;  /* 0x00000028b9287221 */ /* 0x000fea0000010000 */
[----:B------:R2:W-:Y:S01]  /*dee0*/  MUFU.EX2 R89, R2 ;  /* 0x0000000200597308 */ /* 0x0005e20000000800 */
[----:B---3--:R-:W-:Y:S07]  /*def0*/  F2FP.F16.F32.PACK_AB R44, R148, R147 ;  /* 0x00000093942c723e */ /* 0x008fee00000000ff */
[C---:B----4-:R-:W-:Y:S06]  /*df00*/  HMMA.16816.F32 R4, R44.reuse, R60, R4 ;  /* 0x0000003c2c04723c */ /* 0x050fec0000001804 */
[C---:B------:R-:W-:Y:S01]  /*df10*/  HMMA.16816.F32 R8, R44.reuse, R62, R8 ;  /* 0x0000003e2c08723c */ /* 0x040fe20000001808 */
[----:B------:R-:W3:Y:S04]  /*df20*/  LDSM.16.MT88.4 R60, [R225+0xf000] ;  /* 0x00f00000e13c783b */ /* 0x000ee80000004200 */
[----:B--2---:R-:W-:Y:S01]  /*df30*/  FFMA.FTZ R2, R102, UR4, -R68 ;  /* 0x0000000466027c23 */ /* 0x004fe20008010844 */
[C---:B------:R-:W-:Y:S03]  /*df40*/  HMMA.16816.F32 R12, R44.reuse, R64, R12 ;  /* 0x000000402c0c723c */ /* 0x040fe6000000180c */
[----:B------:R2:W-:Y:S03]  /*df50*/  MUFU.EX2 R88, R2 ;  /* 0x0000000200587308 */ /* 0x0005e60000000800 */
[C---:B------:R-:W-:Y:S05]  /*df60*/  HMMA.16816.F32 R16, R44.reuse, R66, R16 ;  /* 0x000000422c10723c */ /* 0x040fea0000001810 */
[----:B------:R-:W-:Y:S01]  /*df70*/  FADD.FTZ R65, R218, R40 ;  /* 0x00000028da417221 */ /* 0x000fe20000010000 */
[C---:B------:R-:W-:Y:S05]  /*df80*/  HMMA.16816.F32 R20, R44.reuse, R52, R20 ;  /* 0x000000342c14723c */ /* 0x040fea0000001814 */
[----:B------:R-:W-:Y:S01]  /*df90*/  F2FP.F16.F32.PACK_AB R40, R139, R140 ;  /* 0x0000008c8b28723e */ /* 0x000fe200000000ff */
[C---:B------:R-:W-:Y:S01]  /*dfa0*/  HMMA.16816.F32 R24, R44.reuse, R54, R24 ;  /* 0x000000362c18723c */ /* 0x040fe20000001818 */
[----:B------:R-:W4:Y:S04]  /*dfb0*/  LDSM.16.MT88.4 R52, [R135+0xf000] ;  /* 0x00f000008734783b */ /* 0x000f280000004200 */
[----:B------:R-:W-:Y:S01]  /*dfc0*/  FADD.FTZ R64, R217, R0 ;  /* 0x00000000d9407221 */ /* 0x000fe20000010000 */
[C---:B-1----:R-:W-:Y:S05]  /*dfd0*/  HMMA.16816.F32 R28, R44.reuse, R56, R28 ;  /* 0x000000382c1c723c */ /* 0x042fea000000181c */
[----:B------:R-:W-:Y:S01]  /*dfe0*/  FFMA.FTZ R0, R103, UR4, -R68 ;  /* 0x0000000467007c23 */ /* 0x000fe20008010844 */
[----:B------:R-:W-:Y:S01]  /*dff0*/  HMMA.16816.F32 R32, R44, R58, R32 ;  /* 0x0000003a2c20723c */ /* 0x000fe20000001820 */
[----:B------:R-:W1:Y:S02]  /*e000*/  LDSM.16.MT88.4 R44, [R224+0xf000] ;  /* 0x00f00000e02c783b */ /* 0x000e640000004200 */
[----:B------:R5:W-:Y:S02]  /*e010*/  MUFU.EX2 R87, R0 ;  /* 0x0000000000577308 */ /* 0x000be40000000800 */
[----:B------:R-:W-:Y:S01]  /*e020*/  FADD.FTZ R56, R222, R65 ;  /* 0x00000041de387221 */ /* 0x000fe20000010000 */
[C---:B------:R-:W-:Y:S05]  /*e030*/  HMMA.16816.F32 R4, R40.reuse, R48, R4 ;  /* 0x000000302804723c */ /* 0x040fea0000001804 */
[----:B--2---:R-:W-:Y:S01]  /*e040*/  FADD.FTZ R2, R221, R64 ;  /* 0x00000040dd027221 */ /* 0x004fe20000010000 */
[C---:B------:R-:W-:Y:S05]  /*e050*/  HMMA.16816.F32 R8, R40.reuse, R50, R8 ;  /* 0x000000322808723c */ /* 0x040fea0000001808 */
[----:B------:R-:W-:Y:S01]  /*e060*/  FADD.FTZ R48, R223, R2 ;  /* 0x00000002df307221 */ /* 0x000fe20000010000 */
[C---:B---3--:R-:W-:Y:S05]  /*e070*/  HMMA.16816.F32 R12, R40.reuse, R60, R12 ;  /* 0x0000003c280c723c */ /* 0x048fea000000180c */
[--C-:B------:R-:W-:Y:S01]  /*e080*/  FFMA.FTZ R2, R105, UR4, -R39.reuse ;  /* 0x0000000469027c23 */ /* 0x100fe20008010827 */
[C---:B------:R-:W-:Y:S01]  /*e090*/  HMMA.16816.F32 R16, R40.reuse, R62, R16 ;  /* 0x0000003e2810723c */ /* 0x040fe20000001810 */
[----:B------:R-:W-:Y:S02]  /*e0a0*/  LDSM.16.MT88.4 R60, [R225+0xf800] ;  /* 0x00f80000e13c783b */ /* 0x000fe40000004200 */
[----:B------:R2:W-:Y:S02]  /*e0b0*/  MUFU.EX2 R85, R2 ;  /* 0x0000000200557308 */ /* 0x0005e40000000800 */
[----:B-----5:R-:W-:Y:S01]  /*e0c0*/  FFMA.FTZ R0, R104, UR4, -R39 ;  /* 0x0000000468007c23 */ /* 0x020fe20008010827 */
[C---:B----4-:R-:W-:Y:S07]  /*e0d0*/  HMMA.16816.F32 R20, R40.reuse, R52, R20 ;  /* 0x000000342814723c */ /* 0x050fee0000001814 */
[----:B------:R3:W4:Y:S01]  /*e0e0*/  MUFU.EX2 R86, R0 ;  /* 0x0000000000567308 */ /* 0x0007220000000800 */
[C---:B------:R-:W-:Y:S01]  /*e0f0*/  HMMA.16816.F32 R24, R40.reuse, R54, R24 ;  /* 0x000000362818723c */ /* 0x040fe20000001818 */
[----:B------:R-:W-:Y:S02]  /*e100*/  LDSM.16.MT88.4 R52, [R135+0xf800] ;  /* 0x00f800008734783b */ /* 0x000fe40000004200 */
[----:B------:R-:W-:Y:S03]  /*e110*/  FADD.FTZ R48, R250, R48 ;  /* 0x00000030fa307221 */ /* 0x000fe60000010000 */
[C---:B-1----:R-:W-:Y:S05]  /*e120*/  HMMA.16816.F32 R28, R40.reuse, R44, R28 ;  /* 0x0000002c281c723c */ /* 0x042fea000000181c */
[----:B--2---:R-:W-:Y:S01]  /*e130*/  FADD.FTZ R2, R208, R48 ;  /* 0x00000030d0027221 */ /* 0x004fe20000010000 */
[----:B------:R-:W-:Y:S01]  /*e140*/  HMMA.16816.F32 R32, R40, R46, R32 ;  /* 0x0000002e2820723c */ /* 0x000fe20000001820 */
[----:B------:R-:W-:Y:S04]  /*e150*/  LDSM.16.MT88.4 R40, [R224+0xf800] ;  /* 0x00f80000e028783b */ /* 0x000fe80000004200 */
[----:B------:R-:W-:Y:S01]  /*e160*/  FFMA.FTZ R48, R106, UR4, -R68 ;  /* 0x000000046a307c23 */ /* 0x000fe20008010844 */
[----:B------:R-:W-:Y:S01]  /*e170*/  FADD.FTZ R49, R249, R56 ;  /* 0x00000038f9317221 */ /* 0x000fe20000010000 */
[----:B------:R-:W-:Y:S01]  /*e180*/  FADD.FTZ R2, R205, R2 ;  /* 0x00000002cd027221 */ /* 0x000fe20000010000 */
[----:B------:R-:W-:Y:S01]  /*e190*/  FFMA.FTZ R44, R110, UR4, -R68 ;  /* 0x000000046e2c7c23 */ /* 0x000fe20008010844 */
[----:B------:R1:W-:Y:S01]  /*e1a0*/  MUFU.EX2 R84, R48 ;  /* 0x0000003000547308 */ /* 0x0003e20000000800 */
[----:B------:R-:W2:Y:S01]  /*e1b0*/  LDSM.16.MT88.4 R56, [R134+0xf800] ;  /* 0x00f800008638783b */ /* 0x000ea20000004200 */
[----:B---3--:R-:W-:Y:S01]  /*e1c0*/  FADD.FTZ R0, R252, R49 ;  /* 0x00000031fc007221 */ /* 0x008fe20000010000 */
[----:B------:R-:W-:Y:S01]  /*e1d0*/  FADD.FTZ R2, R204, R2 ;  /* 0x00000002cc027221 */ /* 0x000fe20000010000 */
[----:B------:R-:W-:Y:S02]  /*e1e0*/  F2FP.F16.F32.PACK_AB R49, R95, R125 ;  /* 0x0000007d5f31723e */ /* 0x000fe400000000ff */
[----:B------:R-:W-:Y:S01]  /*e1f0*/  FADD.FTZ R0, R209, R0 ;  /* 0x00000000d1007221 */ /* 0x000fe20000010000 */
[----:B------:R-:W-:Y:S03]  /*e200*/  F2FP.F16.F32.PACK_AB R50, R93, R94 ;  /* 0x0000005e5d32723e */ /* 0x000fe600000000ff */
[----:B------:R-:W-:Y:S01]  /*e210*/  MUFU.EX2 R80, R44 ;  /* 0x0000002c00507308 */ /* 0x000fe20000000800 */
[----:B------:R-:W-:Y:S01]  /*e220*/  F2FP.F16.F32.PACK_AB R51, R91, R92 ;  /* 0x0000005c5b33723e */ /* 0x000fe200000000ff */
[----:B------:R-:W-:Y:S01]  /*e230*/  FADD.FTZ R0, R207, R0 ;  /* 0x00000000cf007221 */ /* 0x000fe20000010000 */
[----:B----4-:R-:W-:Y:S03]  /*e240*/  F2FP.F16.F32.PACK_AB R46, R85, R86 ;  /* 0x00000056552e723e */ /* 0x010fe600000000ff */
[----:B-1----:R-:W-:Y:S01]  /*e250*/  FADD.FTZ R48, R206, R0 ;  /* 0x00000000ce307221 */ /* 0x002fe20000010000 */
[----:B------:R-:W-:Y:S03]  /*e260*/  FFMA.FTZ R0, R107, UR4, -R68 ;  /* 0x000000046b007c23 */ /* 0x000fe60008010844 */
[----:B------:R-:W-:Y:S01]  /*e270*/  FADD.FTZ R48, R203, R48 ;  /* 0x00000030cb307221 */ /* 0x000fe20000010000 */
[----:B------:R1:W3:Y:S03]  /*e280*/  MUFU.EX2 R83, R0 ;  /* 0x0000000000537308 */ /* 0x0002e60000000800 */
[----:B------:R-:W-:Y:S01]  /*e290*/  FADD.FTZ R64, R202, R48 ;  /* 0x00000030ca407221 */ /* 0x000fe20000010000 */
[----:B------:R-:W-:Y:S01]  /*e2a0*/  F2FP.F16.F32.PACK_AB R48, R129, R130 ;  /* 0x000000828130723e */ /* 0x000fe200000000ff */
[----:B-1----:R-:W-:Y:S01]  /*e2b0*/  FADD.FTZ R0, R201, R2 ;  /* 0x00000002c9007221 */ /* 0x002fe20000010000 */
[--C-:B------:R-:W-:Y:S05]  /*e2c0*/  FFMA.FTZ R2, R108, UR4, -R39.reuse ;  /* 0x000000046c027c23 */ /* 0x100fea0008010827 */
[C---:B--2---:R-:W-:Y:S01]  /*e2d0*/  HMMA.16816.F32 R4, R48.reuse, R56, R4 ;  /* 0x000000383004723c */ /* 0x044fe20000001804 */
[----:B------:R1:W-:Y:S04]  /*e2e0*/  MUFU.EX2 R82, R2 ;  /* 0x0000000200527308 */ /* 0x0003e80000000800 */
[----:B------:R-:W-:Y:S01]  /*e2f0*/  FADD.FTZ R65, R200, R0 ;  /* 0x00000000c8417221 */ /* 0x000fe20000010000 */
[C---:B------:R-:W-:Y:S01]  /*e300*/  HMMA.16816.F32 R8, R48.reuse, R58, R8 ;  /* 0x0000003a3008723c */ /* 0x040fe20000001808 */
[----:B------:R-:W2:Y:S04]  /*e310*/  LDSM.16.MT88.4 R56, [R134+0x10000] ;  /* 0x010000008638783b */ /* 0x000ea80000004200 */
[----:B------:R-:W-:Y:S01]  /*e320*/  FFMA.FTZ R0, R109, UR4, -R39 ;  /* 0x000000046d007c23 */ /* 0x000fe20008010827 */
[C---:B------:R-:W-:Y:S03]  /*e330*/  HMMA.16816.F32 R12, R48.reuse, R60, R12 ;  /* 0x0000003c300c723c */ /* 0x040fe6000000180c */
[----:B------:R4:W-:Y:S02]  /*e340*/  MUFU.EX2 R81, R0 ;  /* 0x0000000000517308 */ /* 0x0009e40000000800 */
[----:B------:R-:W-:Y:S01]  /*e350*/  FADD.FTZ R45, R198, R65 ;  /* 0x00000041c62d7221 */ /* 0x000fe20000010000 */
[C---:B------:R-:W-:Y:S01]  /*e360*/  HMMA.16816.F32 R16, R48.reuse, R62, R16 ;  /* 0x0000003e3010723c */ /* 0x040fe20000001810 */
[----:B------:R-:W5:Y:S04]  /*e370*/  LDSM.16.MT88.4 R60, [R225+0x10000] ;  /* 0x01000000e13c783b */ /* 0x000f680000004200 */
[----:B-1----:R-:W-:Y:S01]  /*e380*/  FADD.FTZ R2, R199, R64 ;  /* 0x00000040c7027221 */ /* 0x002fe20000010000 */
[C---:B------:R-:W-:Y:S05]  /*e390*/  HMMA.16816.F32 R20, R48.reuse, R52, R20 ;  /* 0x000000343014723c */ /* 0x040fea0000001814 */
[----:B---3--:R-:W-:Y:S01]  /*e3a0*/  F2FP.F16.F32.PACK_AB R47, R83, R84 ;  /* 0x00000054532f723e */ /* 0x008fe200000000ff */
[C---:B------:R-:W-:Y:S01]  /*e3b0*/  HMMA.16816.F32 R24, R48.reuse, R54, R24 ;  /* 0x000000363018723c */ /* 0x040fe20000001818 */
[----:B------:R-:W1:Y:S04]  /*e3c0*/  LDSM.16.MT88.4 R52, [R135+0x10000] ;  /* 0x010000008734783b */ /* 0x000e680000004200 */
[----:B----4-:R-:W-:Y:S01]  /*e3d0*/  FADD.FTZ R0, R197, R2 ;  /* 0x00000002c5007221 */ /* 0x010fe20000010000 */
[C---:B------:R-:W-:Y:S05]  /*e3e0*/  HMMA.16816.F32 R28, R48.reuse, R40, R28 ;  /* 0x00000028301c723c */ /* 0x040fea000000181c */
[----:B------:R-:W-:Y:S01]  /*e3f0*/  FADD.FTZ R2, R196, R45 ;  /* 0x0000002dc4027221 */ /* 0x000fe20000010000 */
[----:B------:R-:W-:Y:S01]  /*e400*/  HMMA.16816.F32 R32, R48, R42, R32 ;  /* 0x0000002a3020723c */ /* 0x000fe20000001820 */
[----:B------:R-:W3:Y:S04]  /*e410*/  LDSM.16.MT88.4 R40, [R224+0x10000] ;  /* 0x01000000e028783b */ /* 0x000ee80000004200 */
[----:B------:R-:W-:Y:S01]  /*e420*/  FADD.FTZ R0, R195, R0 ;  /* 0x00000000c3007221 */ /* 0x000fe20000010000 */
[----:B------:R-:W-:Y:S01]  /*e430*/  FADD.FTZ R2, R194, R2 ;  /* 0x00000002c2027221 */ /* 0x000fe20000010000 */
[----:B------:R-:W-:Y:S04]  /*e440*/  FFMA.FTZ R45, R111, UR4, -R68 ;  /* 0x000000046f2d7c23 */ /* 0x000fe80008010844 */
[----:B------:R-:W-:Y:S01]  /*e450*/  FADD.FTZ R44, R193, R0 ;  /* 0x00000000c12c7221 */ /* 0x000fe20000010000 */
[----:B------:R-:W-:Y:S01]  /*e460*/  FADD.FTZ R0, R192, R2 ;  /* 0x00000002c0007221 */ /* 0x000fe20000010000 */
[----:B------:R-:W4:Y:S02]  /*e470*/  MUFU.EX2 R79, R45 ;  /* 0x0000002d004f7308 */ /* 0x000f240000000800 */
[----:B------:R-:W-:Y:S01]  /*e480*/  FADD.FTZ R44, R191, R44 ;  /* 0x0000002cbf2c7221 */ /* 0x000fe20000010000 */
[----:B------:R-:W-:Y:S01]  /*e490*/  FADD.FTZ R2, R220, R0 ;  /* 0x00000000dc027221 */ /* 0x000fe20000010000 */
[--C-:B------:R-:W-:Y:S02]  /*e4a0*/  FFMA.FTZ R0, R112, UR4, -R39.reuse ;  /* 0x0000000470007c23 */ /* 0x100fe40008010827 */
[----:B------:R-:W-:Y:S01]  /*e4b0*/  FADD.FTZ R44, R251, R44 ;  /* 0x0000002cfb2c7221 */ /* 0x000fe20000010000 */
[----:B------:R-:W-:Y:S03]  /*e4c0*/  FADD.FTZ R2, R219, R2 ;  /* 0x00000002db027221 */ /* 0x000fe60000010000 */
[----:B------:R2:W-:Y:S01]  /*e4d0*/  MUFU.EX2 R78, R0 ;  /* 0x00000000004e7308 */ /* 0x0005e20000000800 */
[----:B------:R-:W-:Y:S01]  /*e4e0*/  FADD.FTZ R2, R183, R2 ;  /* 0x00000002b7027221 */ /* 0x000fe20000010000 */
[----:B--2---:R-:W-:Y:S01]  /*e4f0*/  FADD.FTZ R0, R190, R44 ;  /* 0x0000002cbe007221 */ /* 0x004fe20000010000 */
[----:B------:R-:W-:Y:S03]  /*e500*/  FFMA.FTZ R44, R113, UR4, -R39 ;  /* 0x00000004712c7c23 */ /* 0x000fe60008010827 */
[----:B------:R-:W-:Y:S01]  /*e510*/  FADD.FTZ R45, R187, R0 ;  /* 0x00000000bb2d7221 */ /* 0x000fe20000010000 */
[----:B------:R-:W-:Y:S01]  /*e520*/  FADD.FTZ R0, R182, R2 ;  /* 0x00000002b6007221 */ /* 0x000fe20000010000 */
[----:B------:R-:W-:Y:S02]  /*e530*/  FFMA.FTZ R2, R114, UR4, -R68 ;  /* 0x0000000472027c23 */ /* 0x000fe40008010844 */
[----:B------:R2:W4:Y:S01]  /*e540*/  MUFU.EX2 R77, R44 ;  /* 0x0000002c004d7308 */ /* 0x0005220000000800 */
[----:B------:R-:W-:Y:S01]  /*e550*/  FADD.FTZ R65, R179, R45 ;  /* 0x0000002db3417221 */ /* 0x000fe20000010000 */
[----:B------:R-:W-:Y:S01]  /*e560*/  FADD.FTZ R64, R175, R0 ;  /* 0x00000000af407221 */ /* 0x000fe20000010000 */
[----:B------:R-:W-:Y:S01]  /*e570*/  FFMA.FTZ R0, R115, UR4, -R68 ;  /* 0x0000000473007c23 */ /* 0x000fe20008010844 */
[----:B------:R-:W-:Y:S01]  /*e580*/  F2FP.F16.F32.PACK_AB R45, R87, R88 ;  /* 0x00000058572d723e */ /* 0x000fe200000000ff */
[----:B------:R-:W-:Y:S05]  /*e590*/  FADD.FTZ R48, R188, R65 ;  /* 0x00000041bc307221 */ /* 0x000fea0000010000 */
[----:B------:R5:W-:Y:S01]  /*e5a0*/  MUFU.EX2 R75, R0 ;  /* 0x00000000004b7308 */ /* 0x000be20000000800 */
[----:B------:R-:W-:Y:S01]  /*e5b0*/  FADD.FTZ R50, R176, R48 ;  /* 0x00000030b0327221 */ /* 0x000fe20000010000 */
[--C-:B------:R-:W-:Y:S08]  /*e5c0*/  FFMA.FTZ R48, R117, UR4, -R39.reuse ;  /* 0x0000000475307c23 */ /* 0x100ff00008010827 */
[----:B------:R1:W4:Y:S01]  /*e5d0*/  MUFU.EX2 R76, R2 ;  /* 0x00000002004c7308 */ /* 0x0003220000000800 */
[----:B--2---:R-:W-:Y:S07]  /*e5e0*/  F2FP.F16.F32.PACK_AB R44, R89, R90 ;  /* 0x0000005a592c723e */ /* 0x004fee00000000ff */
[C---:B------:R-:W-:Y:S02]  /*e5f0*/  HMMA.16816.F32 R4, R44.reuse, R56, R4 ;  /* 0x000000382c04723c */ /* 0x040fe40000001804 */
[----:B------:R-:W-:Y:S03]  /*e600*/  MUFU.EX2 R73, R48 ;  /* 0x0000003000497308 */ /* 0x000fe60000000800 */
[----:B-----5:R-:W-:Y:S01]  /*e610*/  FFMA.FTZ R0, R116, UR4, -R39 ;  /* 0x0000000474007c23 */ /* 0x020fe20008010827 */
[C---:B------:R-:W-:Y:S01]  /*e620*/  HMMA.16816.F32 R8, R44.reuse, R58, R8 ;  /* 0x0000003a2c08723c */ /* 0x040fe20000001808 */
[----:B------:R-:W2:Y:S05]  /*e630*/  LDSM.16.MT88.4 R56, [R134+0x10800] ;  /* 0x010800008638783b */ /* 0x000eaa0000004200 */
[----:B------:R5:W2:Y:S01]  /*e640*/  MUFU.EX2 R74, R0 ;  /* 0x00000000004a7308 */ /* 0x000aa20000000800 */
[----:B-1----:R-:W-:Y:S01]  /*e650*/  FADD.FTZ R2, R177, R64 ;  /* 0x00000040b1027221 */ /* 0x002fe20000010000 */
[C---:B------:R-:W-:Y:S03]  /*e660*/  HMMA.16816.F32 R12, R44.reuse, R60, R12 ;  /* 0x0000003c2c0c723c */ /* 0x040fe6000000180c */
[----:B------:R-:W-:Y:S03]  /*e670*/  FADD.FTZ R49, R171, R2 ;  /* 0x00000002ab317221 */ /* 0x000fe60000010000 */
[C---:B------:R-:W-:Y:S01]  /*e680*/  HMMA.16816.F32 R16, R44.reuse, R62, R16 ;  /* 0x0000003e2c10723c */ /* 0x040fe20000001810 */
[----:B------:R-:W1:Y:S04]  /*e690*/  LDSM.16.MT88.4 R60, [R225+0x10800] ;  /* 0x01080000e13c783b */ /* 0x000e680000004200 */
[----:B------:R-:W-:Y:S01]  /*e6a0*/  FADD.FTZ R2, R178, R50 ;  /* 0x00000032b2027221 */ /* 0x000fe20000010000 */
[C---:B------:R-:W-:Y:S05]  /*e6b0*/  HMMA.16816.F32 R20, R44.reuse, R52, R20 ;  /* 0x000000342c14723c */ /* 0x040fea0000001814 */
[----:B-----5:R-:W-:Y:S01]  /*e6c0*/  FADD.FTZ R0, R174, R49 ;  /* 0x00000031ae007221 */ /* 0x020fe20000010000 */
[C---:B------:R-:W-:Y:S01]  /*e6d0*/  HMMA.16816.F32 R24, R44.reuse, R54, R24 ;  /* 0x000000362c18723c */ /* 0x040fe20000001818 */
[----:B------:R-:W5:Y:S04]  /*e6e0*/  LDSM.16.MT88.4 R52, [R135+0x10800] ;  /* 0x010800008734783b */ /* 0x000f680000004200 */
[----:B------:R-:W-:Y:S01]  /*e6f0*/  FADD.FTZ R48, R173, R2 ;  /* 0x00000002ad307221 */ /* 0x000fe20000010000 */
[C---:B---3--:R-:W-:Y:S05]  /*e700*/  HMMA.16816.F32 R28, R44.reuse, R40, R28 ;  /* 0x000000282c1c723c */ /* 0x048fea000000181c */
[----:B------:R-:W-:Y:S01]  /*e710*/  FADD.FTZ R2, R167, R0 ;  /* 0x00000000a7027221 */ /* 0x000fe20000010000 */
[----:B------:R-:W-:Y:S01]  /*e720*/  HMMA.16816.F32 R32, R44, R42, R32 ;  /* 0x0000002a2c20723c */ /* 0x000fe20000001820 */
[----:B------:R-:W3:Y:S04]  /*e730*/  LDSM.16.MT88.4 R40, [R224+0x10800] ;  /* 0x01080000e028783b */ /* 0x000ee80000004200 */
[----:B------:R-:W-:Y:S01]  /*e740*/  FFMA.FTZ R0, R118, UR4, -R68 ;  /* 0x0000000476007c23 */ /* 0x000fe20008010844 */
[----:B------:R-:W-:Y:S01]  /*e750*/  FADD.FTZ R48, R172, R48 ;  /* 0x00000030ac307221 */ /* 0x000fe20000010000 */
[----:B------:R-:W-:Y:S01]  /*e760*/  FADD.FTZ R2, R169, R2 ;  /* 0x00000002a9027221 */ /* 0x000fe20000010000 */
[----:B----4-:R-:W-:Y:S01]  /*e770*/  F2FP.F16.F32.PACK_AB R49, R79, R80 ;  /* 0x000000504f31723e */ /* 0x010fe200000000ff */
[----:B------:R4:W-:Y:S02]  /*e780*/  MUFU.EX2 R72, R0 ;  /* 0x0000000000487308 */ /* 0x0009e40000000800 */
[----:B------:R-:W-:Y:S01]  /*e790*/  FADD.FTZ R48, R168, R48 ;  /* 0x00000030a8307221 */ /* 0x000fe20000010000 */
[----:B------:R-:W-:Y:S01]  /*e7a0*/  FADD.FTZ R2, R163, R2 ;  /* 0x00000002a3027221 */ /* 0x000fe20000010000 */
[----:B------:R-:W-:Y:S02]  /*e7b0*/  F2FP.F16.F32.PACK_AB R50, R77, R78 ;  /* 0x0000004e4d32723e */ /* 0x000fe400000000ff */
[----:B------:R-:W-:Y:S01]  /*e7c0*/  FADD.FTZ R65, R170, R48 ;  /* 0x00000030aa417221 */ /* 0x000fe20000010000 */
[----:B------:R-:W-:Y:S01]  /*e7d0*/  F2FP.F16.F32.PACK_AB R48, R81, R82 ;  /* 0x000000525130723e */ /* 0x000fe200000000ff */
[----:B------:R-:W-:Y:S01]  /*e7e0*/  FADD.FTZ R64, R164, R2 ;  /* 0x00000002a4407221 */ /* 0x000fe20000010000 */
[----:B------:R-:W-:Y:S01]  /*e7f0*/  F2FP.F16.F32.PACK_AB R51, R75, R76 ;  /* 0x0000004c4b33723e */ /* 0x000fe200000000ff */
[--C-:B------:R-:W-:Y:S02]  /*e800*/  FFMA.FTZ R2, R121, UR4, -R39.reuse ;  /* 0x0000000479027c23 */ /* 0x100fe40008010827 */
[----:B------:R-:W-:Y:S02]  /*e810*/  FADD.FTZ R44, R162, R64 ;  /* 0x00000040a22c7221 */ /* 0x000fe40000010000 */
[----:B------:R5:W-:Y:S02]  /*e820*/  MUFU.EX2 R69, R2 ;  /* 0x0000000200457308 */ /* 0x000be40000000800 */
[C---:B--2---:R-:W-:Y:S05]  /*e830*/  HMMA.16816.F32 R4, R48.reuse, R56, R4 ;  /* 0x000000383004723c */ /* 0x044fea0000001804 */
[----:B----4-:R-:W-:Y:S01]  /*e840*/  FFMA.FTZ R0, R119, UR4, -R68 ;  /* 0x0000000477007c23 */ /* 0x010fe20008010844 */
[C---:B------:R-:W-:Y:S03]  /*e850*/  HMMA.16816.F32 R8, R48.reuse, R58, R8 ;  /* 0x0000003a3008723c */ /* 0x040fe60000001808 */
[----:B------:R2:W4:Y:S02]  /*e860*/  MUFU.EX2 R71, R0 ;  /* 0x0000000000477308 */ /* 0x0005240000000800 */
[--C-:B------:R-:W-:Y:S01]  /*e870*/  FFMA.FTZ R56, R124, UR4, -R39.reuse ;  /* 0x000000047c387c23 */ /* 0x100fe20008010827 */
[C---:B-1----:R-:W-:Y:S05]  /*e880*/  HMMA.16816.F32 R12, R48.reuse, R60, R12 ;  /* 0x0000003c300c723c */ /* 0x042fea000000180c */
[----:B-----5:R-:W-:Y:S01]  /*e890*/  FADD.FTZ R2, R161, R44 ;  /* 0x0000002ca1027221 */ /* 0x020fe20000010000 */
[C---:B------:R-:W-:Y:S05]  /*e8a0*/  HMMA.16816.F32 R16, R48.reuse, R62, R16 ;  /* 0x0000003e3010723c */ /* 0x040fea0000001810 */
[----:B------:R-:W-:Y:S01]  /*e8b0*/  FADD.FTZ R2, R158, R2 ;  /* 0x000000029e027221 */ /* 0x000fe20000010000 */
[C---:B------:R-:W-:Y:S05]  /*e8c0*/  HMMA.16816.F32 R20, R48.reuse, R52, R20 ;  /* 0x000000343014723c */ /* 0x040fea0000001814 */
[--C-:B--2---:R-:W-:Y:S01]  /*e8d0*/  FFMA.FTZ R0, R120, UR4, -R39.reuse ;  /* 0x0000000478007c23 */ /* 0x104fe20008010827 */
[C---:B------:R-:W-:Y:S03]  /*e8e0*/  HMMA.16816.F32 R24, R48.reuse, R54, R24 ;  /* 0x000000363018723c */ /* 0x040fe60000001818 */
[----:B------:R1:W2:Y:S02]  /*e8f0*/  MUFU.EX2 R70, R0 ;  /* 0x0000000000467308 */ /* 0x0002a40000000800 */
[----:B------:R-:W-:Y:S01]  /*e900*/  FADD.FTZ R2, R157, R2 ;  /* 0x000000029d027221 */ /* 0x000fe20000010000 */
[C---:B---3--:R-:W-:Y:S05]  /*e910*/  HMMA.16816.F32 R28, R48.reuse, R40, R28 ;  /* 0x00000028301c723c */ /* 0x048fea000000181c */
[----:B------:R-:W-:Y:S01]  /*e920*/  FFMA.FTZ R44, R122, UR4, -R68 ;  /* 0x000000047a2c7c23 */ /* 0x000fe20008010844 */
[----:B------:R-:W-:Y:S01]  /*e930*/  HMMA.16816.F32 R32, R48, R42, R32 ;  /* 0x0000002a3020723c */ /* 0x000fe20000001820 */
[----:B------:R-:W-:Y:S02]  /*e940*/  LDSM.16.MT88.4 R48, [R224+0x11000] ;  /* 0x01100000e030783b */ /* 0x000fe40000004200 */
[----:B------:R3:W-:Y:S02]  /*e950*/  MUFU.EX2 R67, R44 ;  /* 0x0000002c00437308 */ /* 0x0007e40000000800 */
[----:B------:R-:W-:Y:S01]  /*e960*/  F2FP.F16.F32.PACK_AB R40, R73, R74 ;  /* 0x0000004a4928723e */ /* 0x000fe200000000ff */
[----:B------:R-:W-:Y:S01]  /*e970*/  FFMA.FTZ R61, R128, UR4, -R39 ;  /* 0x00000004803d7c23 */ /* 0x000fe20008010827 */
[----:B----4-:R-:W-:Y:S01]  /*e980*/  F2FP.F16.F32.PACK_AB R41, R71, R72 ;  /* 0x000000484729723e */ /* 0x010fe200000000ff */
[----:B-1----:R-:W-:Y:S05]  /*e990*/  FADD.FTZ R0, R166, R65 ;  /* 0x00000041a6007221 */ /* 0x002fea0000010000 */
[----:B------:R-:W-:Y:S01]  /*e9a0*/  MUFU.EX2 R65, R56 ;  /* 0x0000003800417308 */ /* 0x000fe20000000800 */
[----:B------:R-:W-:Y:S01]  /*e9b0*/  FADD.FTZ R0, R165, R0 ;  /* 0x00000000a5007221 */ /* 0x000fe20000010000 */
[----:B--2---:R-:W-:Y:S03]  /*e9c0*/  F2FP.F16.F32.PACK_AB R42, R69, R70 ;  /* 0x00000046452a723e */ /* 0x004fe600000000ff */
[----:B------:R-:W-:Y:S05]  /*e9d0*/  FADD.FTZ R0, R160, R0 ;  /* 0x00000000a0007221 */ /* 0x000fea0000010000 */
[----:B------:R-:W-:Y:S01]  /*e9e0*/  MUFU.EX2 R61, R61 ;  /* 0x0000003d003d7308 */ /* 0x000fe20000000800 */
[----:B------:R-:W-:Y:S01]  /*e9f0*/  FADD.FTZ R57, R159, R0 ;  /* 0x000000009f397221 */ /* 0x000fe20000010000 */
[----:B------:R-:W-:Y:S01]  /*ea00*/  FFMA.FTZ R0, R123, UR4, -R68 ;  /* 0x000000047b007c23 */ /* 0x000fe20008010844 */
[----:B---3--:R-:W1:Y:S02]  /*ea10*/  LDSM.16.MT88.4 R44, [R134+0x11000] ;  /* 0x01100000862c783b */ /* 0x008e640000004200 */
[----:B------:R-:W-:Y:S05]  /*ea20*/  FADD.FTZ R57, R156, R57 ;  /* 0x000000399c397221 */ /* 0x000fea0000010000 */
        /* <DEDUP_REMOVED lines=8> */
[--C-:B------:R-:W-:Y:S01]  /*eab0*/  FFMA.FTZ R2, R215, UR4, -R39.reuse ;  /* 0x00000004d7027c23 */ /* 0x100fe20008010827 */
[----:B------:R-:W-:Y:S01]  /*eac0*/  FFMA.FTZ R39, R216, UR4, -R39 ;  /* 0x00000004d8277c23 */ /* 0x000fe20008010827 */
[----:B------:R-:W-:Y:S01]  /*ead0*/  FADD.FTZ R52, R150, R60 ;  /* 0x0000003c96347221 */ /* 0x000fe20000010000 */
[----:B------:R-:W-:Y:S01]  /*eae0*/  FADD.FTZ R0, R153, R0 ;  /* 0x0000000099007221 */ /* 0x000fe20000010000 */
[----:B------:R3:W4:Y:S01]  /*eaf0*/  MUFU.EX2 R64, R2 ;  /* 0x0000000200407308 */ /* 0x0007220000000800 */
[----:B------:R-:W-:Y:S01]  /*eb00*/  LDSM.16.MT88.4 R152, [R225+0x11800] ;  /* 0x01180000e198783b */ /* 0x000fe20000004200 */
[----:B------:R-:W-:Y:S01]  /*eb10*/  FADD.FTZ R52, R149, R52 ;  /* 0x0000003495347221 */ /* 0x000fe20000010000 */
[----:B------:R-:W-:Y:S03]  /*eb20*/  FADD.FTZ R60, R147, R0 ;  /* 0x00000000933c7221 */ /* 0x000fe60000010000 */
[----:B------:R-:W-:Y:S01]  /*eb30*/  FADD.FTZ R0, R145, R52 ;  /* 0x0000003491007221 */ /* 0x000fe20000010000 */
[----:B------:R-:W-:Y:S01]  /*eb40*/  FADD.FTZ R60, R148, R60 ;  /* 0x0000003c943c7221 */ /* 0x000fe20000010000 */
[C---:B-1----:R-:W-:Y:S01]  /*eb50*/  HMMA.16816.F32 R4, R40.reuse, R44, R4 ;  /* 0x0000002c2804723c */ /* 0x042fe20000001804 */
[----:B------:R-:W1:Y:S01]  /*eb60*/  LDSM.16.MT88.4 R52, [R135+0x11000] ;  /* 0x011000008734783b */ /* 0x000e620000004200 */
[----:B------:R-:W5:Y:S04]  /*eb70*/  MUFU.EX2 R45, R39 ;  /* 0x00000027002d7308 */ /* 0x000f680000000800 */
[C---:B------:R-:W-:Y:S05]  /*eb80*/  HMMA.16816.F32 R8, R40.reuse, R46, R8 ;  /* 0x0000002e2808723c */ /* 0x040fea0000001808 */
[----:B---3--:R-:W-:Y:S01]  /*eb90*/  FFMA.FTZ R2, R126, UR4, -R68 ;  /* 0x000000047e027c23 */ /* 0x008fe20008010844 */
[----:B----4-:R-:W-:Y:S03]  /*eba0*/  F2FP.F16.F32.PACK_AB R160, R64, R65 ;  /* 0x0000004140a0723e */ /* 0x010fe600000000ff */
[----:B------:R3:W-:Y:S02]  /*ebb0*/  MUFU.EX2 R63, R2 ;  /* 0x00000002003f7308 */ /* 0x0007e40000000800 */
[----:B-----5:R-:W-:Y:S01]  /*ebc0*/  F2FP.F16.F32.PACK_AB R162, R45, R61 ;  /* 0x0000003d2da2723e */ /* 0x020fe200000000ff */
[C---:B--2---:R-:W-:Y:S06]  /*ebd0*/  HMMA.16816.F32 R12, R40.reuse, R56, R12 ;  /* 0x00000038280c723c */ /* 0x044fec000000180c */
[C---:B------:R-:W-:Y:S05]  /*ebe0*/  HMMA.16816.F32 R16, R40.reuse, R58, R16 ;  /* 0x0000003a2810723c */ /* 0x040fea0000001810 */
[----:B---3--:R-:W-:Y:S01]  /*ebf0*/  FADD.FTZ R2, R144, R0 ;  /* 0x0000000090027221 */ /* 0x008fe20000010000 */
[--C-:B------:R-:W-:Y:S01]  /*ec00*/  FFMA.FTZ R0, R127, UR4, -R68.reuse ;  /* 0x000000047f007c23 */ /* 0x100fe20008010844 */
[----:B------:R-:W-:Y:S01]  /*ec10*/  FFMA.FTZ R68, R38, UR4, -R68 ;  /* 0x0000000426447c23 */ /* 0x000fe20008010844 */
[C---:B-1----:R-:W-:Y:S02]  /*ec20*/  HMMA.16816.F32 R20, R40.reuse, R52, R20 ;  /* 0x000000342814723c */ /* 0x042fe40000001814 */
[----:B------:R1:W2:Y:S01]  /*ec30*/  MUFU.EX2 R62, R0 ;  /* 0x00000000003e7308 */ /* 0x0002a20000000800 */
[----:B------:R-:W-:Y:S03]  /*ec40*/  FADD.FTZ R2, R141, R2 ;  /* 0x000000028d027221 */ /* 0x000fe60000010000 */
[C---:B------:R-:W-:Y:S06]  /*ec50*/  HMMA.16816.F32 R24, R40.reuse, R54, R24 ;  /* 0x000000362818723c */ /* 0x040fec0000001818 */
[----:B------:R-:W-:Y:S01]  /*ec60*/  MUFU.EX2 R68, R68 ;  /* 0x0000004400447308 */ /* 0x000fe20000000800 */
[C---:B------:R-:W-:Y:S06]  /*ec70*/  HMMA.16816.F32 R28, R40.reuse, R48, R28 ;  /* 0x00000030281c723c */ /* 0x040fec000000181c */
[----:B------:R-:W-:Y:S01]  /*ec80*/  HMMA.16816.F32 R32, R40, R50, R32 ;  /* 0x000000322820723c */ /* 0x000fe20000001820 */
[----:B------:R-:W-:Y:S04]  /*ec90*/  LDSM.16.MT88.4 R40, [R224+0x11800] ;  /* 0x01180000e028783b */ /* 0x000fe80000004200 */
[----:B-1----:R-:W-:Y:S01]  /*eca0*/  FADD.FTZ R0, R146, R60 ;  /* 0x0000003c92007221 */ /* 0x002fe20000010000 */
[----:B--2---:R-:W-:Y:S03]  /*ecb0*/  F2FP.F16.F32.PACK_AB R161, R62, R63 ;  /* 0x0000003f3ea1723e */ /* 0x004fe600000000ff */
[----:B------:R-:W1:Y:S02]  /*ecc0*/  LDSM.16.MT88.4 R144, [R134+0x11800] ;  /* 0x011800008690783b */ /* 0x000e640000004200 */
[----:B------:R-:W-:Y:S01]  /*ecd0*/  FADD.FTZ R60, R143, R0 ;  /* 0x000000008f3c7221 */ /* 0x000fe20000010000 */
[----:B------:R-:W-:Y:S03]  /*ece0*/  FADD.FTZ R0, R142, R2 ;  /* 0x000000028e007221 */ /* 0x000fe60000010000 */
[----:B------:R-:W-:Y:S01]  /*ecf0*/  FADD.FTZ R2, R140, R60 ;  /* 0x0000003c8c027221 */ /* 0x000fe20000010000 */
[----:B------:R-:W-:Y:S03]  /*ed00*/  FADD.FTZ R44, R137, R0 ;  /* 0x00000000892c7221 */ /* 0x000fe60000010000 */
[----:B------:R-:W-:Y:S01]  /*ed10*/  FADD.FTZ R0, R139, R2 ;  /* 0x000000028b007221 */ /* 0x000fe20000010000 */
[----:B------:R-:W-:Y:S02]  /*ed20*/  FADD.FTZ R2, R138, R44 ;  /* 0x0000002c8a027221 */ /* 0x000fe40000010000 */
[----:B------:R2:W3:Y:S01]  /*ed30*/  MUFU.EX2 R44, R37 ;  /* 0x00000025002c7308 */ /* 0x0004e20000000800 */
[----:B------:R-:W-:Y:S01]  /*ed40*/  FADD.FTZ R39, R136, R0 ;  /* 0x0000000088277221 */ /* 0x000fe20000010000 */
[----:B------:R-:W-:Y:S01]  /*ed50*/  FADD.FTZ R0, R132, R2 ;  /* 0x0000000284007221 */ /* 0x000fe20000010000 */
[----:B------:R-:W-:Y:S02]  /*ed60*/  MOV R132, R36 ;  /* 0x0000002400847202 */ /* 0x000fe40000000f00 */
[----:B------:R-:W-:Y:S01]  /*ed70*/  FADD.FTZ R39, R133, R39 ;  /* 0x0000002785277221 */ /* 0x000fe20000010000 */
[----:B------:R-:W-:Y:S01]  /*ed80*/  FADD.FTZ R0, R131, R0 ;  /* 0x0000000083007221 */ /* 0x000fe20000010000 */
[----:B------:R-:W-:Y:S03]  /*ed90*/  MOV R133, R3 ;  /* 0x0000000300857202 */ /* 0x000fe60000000f00 */
[----:B------:R-:W-:Y:S04]  /*eda0*/  FADD.FTZ R2, R125, R0 ;  /* 0x000000007d027221 */ /* 0x000fe80000010000 */
[----:B------:R-:W-:Y:S01]  /*edb0*/  FADD.FTZ R2, R95, R2 ;  /* 0x000000025f027221 */ /* 0x000fe20000010000 */
[----:B--2---:R-:W-:Y:S01]  /*edc0*/  FADD.FTZ R37, R130, R39 ;  /* 0x0000002782257221 */ /* 0x004fe20000010000 */
[----:B---3--:R-:W-:Y:S03]  /*edd0*/  F2FP.F16.F32.PACK_AB R163, R68, R44 ;  /* 0x0000002c44a3723e */ /* 0x008fe600000000ff */
[----:B------:R-:W-:Y:S04]  /*ede0*/  FADD.FTZ R0, R129, R37 ;  /* 0x0000002581007221 */ /* 0x000fe80000010000 */
[----:B------:R-:W-:Y:S01]  /*edf0*/  FADD.FTZ R37, R94, R0 ;  /* 0x000000005e257221 */ /* 0x000fe20000010000 */
[----:B------:R-:W-:Y:S01]  /*ee00*/  FADD.FTZ R0, R92, R2 ;  /* 0x000000025c007221 */ /* 0x000fe20000010000 */
[C---:B-1----:R-:W-:Y:S05]  /*ee10*/  HMMA.16816.F32 R136, R160.reuse, R144, R4 ;  /* 0x00000090a088723c */ /* 0x042fea0000001804 */
        /* <DEDUP_REMOVED lines=18> */
[----:B------:R-:W-:Y:S04]  /*ef40*/  HMMA.16816.F32 R160, R160, R42, R32 ;  /* 0x0000002aa0a0723c */ /* 0x000fe80000001820 */
[----:B------:R-:W-:Y:S01]  /*ef50*/  FADD.FTZ R0, R81, R4 ;  /* 0x0000000451007221 */ /* 0x000fe20000010000 */
[----:B------:R-:W-:Y:S03]  /*ef60*/  FADD.FTZ R2, R79, R2 ;  /* 0x000000024f027221 */ /* 0x000fe60000010000 */
        /* <DEDUP_REMOVED lines=19> */
[----:B------:R-:W-:Y:S02]  /*f0a0*/  IADD3 R0, R244, -0x1, RZ ;  /* 0xfffffffff4007810 */ /* 0x000fe40007ffe0ff */
[----:B------:R-:W-:Y:S02]  /*f0b0*/  FADD.FTZ R2, R68, R2 ;  /* 0x0000000244027221 */ /* 0x000fe40000010000 */
[----:B------:R2:W-:Y:S01]  /*f0c0*/  STL [R1+0x4], R4 ;  /* 0x0000040401007387 */ /* 0x0005e20000100800 */
[----:B------:R-:W-:Y:S03]  /*f0d0*/  MOV R244, R0 ;  /* 0x0000000000f47202 */ /* 0x000fe60000000f00 */
[----:B------:R2:W-:Y:S01]  /*f0e0*/  STL [R1], R2 ;  /* 0x0000000201007387 */ /* 0x0005e20000100800 */
[----:B------:R-:W-:Y:S05]  /*f0f0*/  @P0 BRA `(.L_x_2230) ;  /* 0xffffff9c00ac0947 */ /* 0x000fea000383ffff */
.L_x_2226:
[----:B------:R-:W3:Y:S04]  /*f100*/  LDL.LU R5, [R1+0x4] ;  /* 0x0000040001057983 */ /* 0x000ee80000300800 */
[----:B--2---:R-:W2:Y:S01]  /*f110*/  LDL.LU R4, [R1] ;  /* 0x0000000001047983 */ /* 0x004ea20000300800 */
[----:B------:R-:W1:Y:S01]  /*f120*/  S2UR UR4, SR_CgaCtaId ;  /* 0x00000000000479c3 */ /* 0x000e620000008800 */
[----:B------:R-:W-:Y:S01]  /*f130*/  UMOV UR5, 0x400 ;  /* 0x0000040000057882 */ /* 0x000fe20000000000 */
[----:B------:R-:W4:Y:S01]  /*f140*/  S2R R28, SR_TID.X ;  /* 0x00000000001c7919 */ /* 0x000f220000002100 */
[----:B-1----:R-:W-:Y:S01]  /*f150*/  ULEA UR4, UR4, UR5, 0x18 ;  /* 0x0000000504047291 */ /* 0x002fe2000f8ec03f */
[----:B----4-:R-:W-:-:S04]  /*f160*/  SHF.R.S32.HI R29, RZ, 0x1f, R28 ;  /* 0x0000001fff1d7819 */ /* 0x010fc8000001141c */
[----:B------:R-:W-:Y:S01]  /*f170*/  LEA.HI R25, R29, R28, RZ, 0x5 ;  /* 0x0000001c1d197211 */ /* 0x000fe200078f28ff */
[----:B---3--:R-:W1:Y:S04]  /*f180*/  SHFL.BFLY PT, R0, R5, 0x2, 0x1f ;  /* 0x0c401f0005007f89 */ /* 0x008e6800000e0000 */
[----:B--2---:R-:W2:Y:S01]  /*f190*/  SHFL.BFLY PT, R2, R4, 0x2, 0x1f ;  /* 0x0c401f0004027f89 */ /* 0x004ea200000e0000 */
[----:B-1----:R-:W-:Y:S01]  /*f1a0*/  FADD.FTZ R0, R0, R5 ;  /* 0x0000000500007221 */ /* 0x002fe20000010000 */
[----:B--2---:R-:W-:-:S04]  /*f1b0*/  FADD.FTZ R2, R2, R4 ;  /* 0x0000000402027221 */ /* 0x004fc80000010000 */
[----:B------:R-:W1:Y:S04]  /*f1c0*/  SHFL.BFLY PT, R5, R0, 0x1, 0x1f ;  /* 0x0c201f0000057f89 */ /* 0x000e6800000e0000 */
[----:B------:R-:W2:Y:S01]  /*f1d0*/  SHFL.BFLY PT, R4, R2, 0x1, 0x1f ;  /* 0x0c201f0002047f89 */ /* 0x000ea200000e0000 */
[----:B-1----:R-:W-:Y:S01]  /*f1e0*/  FADD.FTZ R23, R0, R5 ;  /* 0x0000000500177221 */ /* 0x002fe20000010000 */
[----:B------:R-:W-:Y:S02]  /*f1f0*/  MOV R0, 0x3f800000 ;  /* 0x3f80000000007802 */ /* 0x000fe40000000f00 */
[----:B------:R-:W-:Y:S01]  /*f200*/  LEA.HI R5, R29, R28, RZ, 0x2 ;  /* 0x0000001c1d057211 */ /* 0x000fe200078f10ff */
[----:B--2---:R-:W-:Y:S01]  /*f210*/  FADD.FTZ R24, R2, R4 ;  /* 0x0000000402187221 */ /* 0x004fe20000010000 */
[----:B------:R-:W-:-:S02]  /*f220*/  FSETP.NE.FTZ.AND P4, PT, R23, RZ, PT ;  /* 0x000000ff1700720b */ /* 0x000fc40003f95000 */
[----:B------:R-:W-:Y:S02]  /*f230*/  MOV R2, 0x3f800000 ;  /* 0x3f80000000027802 */ /* 0x000fe40000000f00 */
[----:B------:R-:W-:Y:S02]  /*f240*/  FSETP.NE.FTZ.AND P3, PT, R24, RZ, PT ;  /* 0x000000ff1800720b */ /* 0x000fe40003f75000 */
[----:B------:R-:W-:Y:S02]  /*f250*/  LOP3.LUT R6, R5, 0x3ffffffc, RZ, 0xc0, !PT ;  /* 0x3ffffffc05067812 */ /* 0x000fe400078ec0ff */
[----:B------:R-:W-:-:S03]  /*f260*/  SHF.R.S32.HI R4, RZ, 0x5, R25 ;  /* 0x00000005ff047819 */ /* 0x000fc60000011419 */
[----:B------:R-:W-:Y:S02]  /*f270*/  IMAD.IADD R6, R28, 0x1, -R6 ;  /* 0x000000011c067824 */ /* 0x000fe400078e0a06 */
[----:B------:R-:W1:Y:S02]  /*f280*/  @P4 MUFU.RCP R0, R23 ;  /* 0x0000001700004308 */ /* 0x000e640000001000 */
[----:B------:R-:W-:Y:S01]  /*f290*/  IMAD R8, R4, 0x200, R6 ;  /* 0x0000020004087824 */ /* 0x000fe200078e0206 */
[----:B------:R-:W-:-:S05]  /*f2a0*/  SHF.R.S32.HI R4, RZ, 0x2, R5 ;  /* 0x00000002ff047819 */ /* 0x000fca0000011405 */
        /* <DEDUP_REMOVED lines=36> */
[----:B------:R-:W-:-:S02]  /*f4f0*/  IADD3 R2, R4, -R0, RZ ;  /* 0x8000000004027210 */ /* 0x000fc40007ffe0ff */
[----:B------:R-:W-:Y:S02]  /*f500*/  F2FP.F16.F32.PACK_AB R6, R139, R6 ;  /* 0x000000068b06723e */ /* 0x000fe400000000ff */
[C---:B------:R-:W-:Y:S01]  /*f510*/  LOP3.LUT R4, R2.reuse, 0x1, RZ, 0xc0, !PT ;  /* 0x0000000102047812 */ /* 0x040fe200078ec0ff */
[----:B------:R-:W-:Y:S01]  /*f520*/  IMAD.SHL.U32 R0, R2, 0x40, RZ ;  /* 0x0000004002007824 */ /* 0x000fe200078e00ff */
[----:B------:R-:W-:Y:S02]  /*f530*/  F2FP.F16.F32.PACK_AB R7, R7, R136 ;  /* 0x000000880707723e */ /* 0x000fe400000000ff */
[----:B------:R-:W-:Y:S02]  /*f540*/  ISETP.NE.U32.AND P0, PT, R4, 0x1, PT ;  /* 0x000000010400780c */ /* 0x000fe40003f05070 */
[----:B------:R-:W-:Y:S02]  /*f550*/  LOP3.LUT R0, R0, 0x1c0, RZ, 0xc0, !PT ;  /* 0x000001c000007812 */ /* 0x000fe400078ec0ff */
[----:B------:R-:W-:-:S02]  /*f560*/  R2P PR, R2, 0x6 ;  /* 0x0000000602007804 */ /* 0x000fc40000000000 */
[----:B------:R-:W-:Y:S02]  /*f570*/  LEA.HI R0, R0, R0, RZ, 0x1d ;  /* 0x0000000000007211 */ /* 0x000fe400078fe8ff */
[----:B------:R-:W-:Y:S02]  /*f580*/  MOV R4, 0xfffffff0 ;  /* 0xfffffff000047802 */ /* 0x000fe40000000f00 */
[----:B------:R-:W-:Y:S01]  /*f590*/  MOV R2, 0x20 ;  /* 0x0000002000027802 */ /* 0x000fe20000000f00 */
[----:B------:R-:W-:Y:S01]  /*f5a0*/  IMAD.U32 R0, R8, 0x2, R0 ;  /* 0x0000000208007824 */ /* 0x000fe200078e0000 */
[----:B------:R-:W-:Y:S02]  /*f5b0*/  SEL R8, R4, 0x10, !P0 ;  /* 0x0000001004087807 */ /* 0x000fe40004000000 */
[----:B------:R-:W-:Y:S02]  /*f5c0*/  SEL R4, R2, 0xffffffe0, !P1 ;  /* 0xffffffe002047807 */ /* 0x000fe40004800000 */
[----:B------:R-:W-:Y:S01]  /*f5d0*/  LEA R0, R0, UR4, 0x1 ;  /* 0x0000000400007c11 */ /* 0x000fe2000f8e08ff */
[----:B------:R-:W-:Y:S01]  /*f5e0*/  ULDC.U8 UR4, c[0x0][0x3d8] ;  /* 0x0000f60000047ab9 */ /* 0x000fe20000000000 */
[----:B------:R-:W-:-:S02]  /*f5f0*/  F2FP.F16.F32.PACK_AB R9, R9, R144 ;  /* 0x000000900909723e */ /* 0x000fc400000000ff */
[C---:B------:R-:W-:Y:S01]  /*f600*/  IADD3 R5, R0.reuse, R8, RZ ;  /* 0x0000000800057210 */ /* 0x040fe20007ffe0ff */
[----:B------:R1:W-:Y:S01]  /*f610*/  STS [R0+0x400], R6 ;  /* 0x0004000600007388 */ /* 0x0003e20000000800 */
[----:B------:R-:W-:Y:S02]  /*f620*/  F2FP.F16.F32.PACK_AB R13, R147, R13 ;  /* 0x0000000d930d723e */ /* 0x000fe400000000ff */
[C---:B------:R-:W-:Y:S01]  /*f630*/  IADD3 R2, R0.reuse, 0x40, RZ ;  /* 0x0000004000027810 */ /* 0x040fe20007ffe0ff */
[----:B------:R-:W-:Y:S01]  /*f640*/  @P2 VIADD R2, R0, 0xffffffc0 ;  /* 0xffffffc000022836 */ /* 0x000fe20000000000 */
[----:B------:R-:W-:Y:S01]  /*f650*/  F2FP.F16.F32.PACK_AB R12, R12, R140 ;  /* 0x0000008c0c0c723e */ /* 0x000fe200000000ff */
[----:B------:R2:W-:Y:S01]  /*f660*/  STS [R0], R7 ;  /* 0x0000000700007388 */ /* 0x0005e20000000800 */
[----:B------:R-:W-:Y:S02]  /*f670*/  F2FP.F16.F32.PACK_AB R11, R143, R11 ;  /* 0x0000000b8f0b723e */ /* 0x000fe400000000ff */
[----:B------:R-:W-:Y:S01]  /*f680*/  F2FP.F16.F32.PACK_AB R10, R10, R152 ;  /* 0x000000980a0a723e */ /* 0x000fe200000000ff */
[----:B------:R3:W-:Y:S01]  /*f690*/  STS [R5], R9 ;  /* 0x0000000905007388 */ /* 0x0007e20000000800 */
[----:B------:R-:W-:-:S02]  /*f6a0*/  F2FP.F16.F32.PACK_AB R17, R155, R17 ;  /* 0x000000119b11723e */ /* 0x000fc400000000ff */
[----:B------:R-:W-:Y:S01]  /*f6b0*/  F2FP.F16.F32.PACK_AB R16, R16, R148 ;  /* 0x000000941010723e */ /* 0x000fe200000000ff */
[----:B------:R4:W-:Y:S01]  /*f6c0*/  STS [R5+0x400], R13 ;  /* 0x0004000d05007388 */ /* 0x0009e20000000800 */
[----:B------:R-:W-:Y:S02]  /*f6d0*/  F2FP.F16.F32.PACK_AB R19, R151, R19 ;  /* 0x000000139713723e */ /* 0x000fe400000000ff */
[----:B------:R-:W-:Y:S02]  /*f6e0*/  ISETP.NE.AND P0, PT, RZ, UR4, PT ;  /* 0x00000004ff007c0c */ /* 0x000fe4000bf05270 */
[----:B------:R-:W-:Y:S02]  /*f6f0*/  F2FP.F16.F32.PACK_AB R18, R18, R156 ;  /* 0x0000009c1212723e */ /* 0x000fe400000000ff */
[----:B------:R-:W-:Y:S02]  /*f700*/  F2FP.F16.F32.PACK_AB R21, R159, R21 ;  /* 0x000000159f15723e */ /* 0x000fe400000000ff */
[----:B------:R-:W-:Y:S01]  /*f710*/  F2FP.F16.F32.PACK_AB R22, R22, R164 ;  /* 0x000000a41616723e */ /* 0x000fe200000000ff */
[----:B-1----:R-:W-:Y:S01]  /*f720*/  IMAD.IADD R6, R0, 0x1, R4 ;  /* 0x0000000100067824 */ /* 0x002fe200078e0204 */
[----:B------:R-:W-:-:S02]  /*f730*/  F2FP.F16.F32.PACK_AB R20, R167, R20 ;  /* 0x00000014a714723e */ /* 0x000fc400000000ff */
[----:B------:R-:W-:Y:S02]  /*f740*/  F2FP.F16.F32.PACK_AB R15, R15, R160 ;  /* 0x000000a00f0f723e */ /* 0x000fe400000000ff */
[----:B------:R-:W-:Y:S01]  /*f750*/  STS [R6], R12 ;  /* 0x0000000c06007388 */ /* 0x000fe20000000800 */
[----:B--2---:R-:W-:Y:S02]  /*f760*/  IADD3 R7, R5, R4, RZ ;  /* 0x0000000405077210 */ /* 0x004fe40007ffe0ff */
[----:B------:R-:W-:Y:S01]  /*f770*/  F2FP.F16.F32.PACK_AB R14, R163, R14 ;  /* 0x0000000ea30e723e */ /* 0x000fe200000000ff */
[----:B------:R1:W-:Y:S01]  /*f780*/  STS [R6+0x400], R11 ;  /* 0x0004000b06007388 */ /* 0x0003e20000000800 */
[----:B---3--:R-:W-:-:S03]  /*f790*/  MOV R9, 0x7f800000 ;  /* 0x7f80000000097802 */ /* 0x008fc60000000f00 */
[----:B------:R2:W-:Y:S01]  /*f7a0*/  STS [R7], R10 ;  /* 0x0000000a07007388 */ /* 0x0005e20000000800 */
[-C--:B----4-:R-:W-:Y:S02]  /*f7b0*/  IADD3 R5, R8, R2.reuse, RZ ;  /* 0x0000000208057210 */ /* 0x090fe40007ffe0ff */
[----:B------:R-:W3:Y:S01]  /*f7c0*/  @P4 LDC R8, c[0x0][0x2e8] ;  /* 0x0000ba00ff084b82 */ /* 0x000ee20000000800 */
[----:B------:R4:W-:Y:S02]  /*f7d0*/  STS [R7+0x400], R17 ;  /* 0x0004001107007388 */ /* 0x0009e40000000800 */
[C---:B------:R-:W-:Y:S02]  /*f7e0*/  IMAD.IADD R0, R4.reuse, 0x1, R5 ;  /* 0x0000000104007824 */ /* 0x040fe400078e0205 */
[----:B------:R-:W-:Y:S04]  /*f7f0*/  STS [R2], R16 ;  /* 0x0000001002007388 */ /* 0x000fe80000000800 */
[----:B------:R5:W-:Y:S04]  /*f800*/  STS [R2+0x400], R19 ;  /* 0x0004001302007388 */ /* 0x000be80000000800 */
[----:B------:R-:W-:Y:S04]  /*f810*/  STS [R5], R18 ;  /* 0x0000001205007388 */ /* 0x000fe80000000800 */
[----:B------:R-:W-:Y:S01]  /*f820*/  STS [R5+0x400], R21 ;  /* 0x0004001505007388 */ /* 0x000fe20000000800 */
[----:B-1----:R-:W1:Y:S01]  /*f830*/  @P4 MUFU.LG2 R6, R23 ;  /* 0x0000001700064308 */ /* 0x002e620000000c00 */
[----:B--2---:R-:W-:Y:S01]  /*f840*/  MOV R10, 0x7f800000 ;  /* 0x7f800000000a7802 */ /* 0x004fe20000000f00 */
[----:B----4-:R-:W2:Y:S01]  /*f850*/  @P3 LDC R7, c[0x0][0x2e8] ;  /* 0x0000ba00ff073b82 */ /* 0x010ea20000000800 */
[----:B-----5:R-:W-:-:S05]  /*f860*/  IADD3 R2, R4, R2, RZ ;  /* 0x0000000204027210 */ /* 0x020fca0007ffe0ff */
[----:B------:R-:W4:Y:S01]  /*f870*/  @P3 MUFU.LG2 R4, R24 ;  /* 0x0000001800043308 */ /* 0x000f220000000c00 */
[----:B------:R-:W-:Y:S04]  /*f880*/  STS [R2], R22 ;  /* 0x0000001602007388 */ /* 0x000fe80000000800 */
[----:B------:R1:W-:Y:S04]  /*f890*/  STS [R2+0x400], R20 ;  /* 0x0004001402007388 */ /* 0x0003e80000000800 */
[----:B------:R-:W-:Y:S04]  /*f8a0*/  STS [R0], R15 ;  /* 0x0000000f00007388 */ /* 0x000fe80000000800 */
[----:B------:R4:W-:Y:S01]  /*f8b0*/  STS [R0+0x400], R14 ;  /* 0x0004000e00007388 */ /* 0x0009e20000000800 */
[----:B-1----:R-:W-:-:S04]  /*f8c0*/  @P4 FMUL.FTZ R2, R6, 0.69314718246459960938 ;  /* 0x3f31721806024820 */ /* 0x002fc80000410000 */
[----:B---3--:R-:W-:Y:S01]  /*f8d0*/  @P4 FFMA.FTZ R9, R36, R8, R2 ;  /* 0x0000000824094223 */ /* 0x008fe20000010002 */
[----:B----4-:R-:W-:-:S04]  /*f8e0*/  @P3 FMUL.FTZ R0, R4, 0.69314718246459960938 ;  /* 0x3f31721804003820 */ /* 0x010fc80000410000 */
[----:B--2---:R-:W-:Y:S01]  /*f8f0*/  @P3 FFMA.FTZ R10, R3, R7, R0 ;  /* 0x00000007030a3223 */ /* 0x004fe20000010000 */
        /* <DEDUP_REMOVED lines=8> */
.L_x_2231:
[----:B------:R-:W-:Y:S01]  /*f980*/  S2UR UR8, SR_CTAID.Z ;  /* 0x00000000000879c3 */ /* 0x000fe20000002700 */
[----:B------:R-:W-:Y:S01]  /*f990*/  ULDC UR9, c[0x0][0x270] ;  /* 0x00009c0000097ab9 */ /* 0x000fe20000000800 */
[----:B------:R-:W-:-:S06]  /*f9a0*/  ULDC UR6, c[0x0][0x2c4] ;  /* 0x0000b10000067ab9 */ /* 0x000fcc0000000800 */
[----:B------:R-:W1:Y:S02]  /*f9b0*/  S2UR UR7, SR_CTAID.Y ;  /* 0x00000000000779c3 */ /* 0x000e640000002600 */
[----:B-1----:R-:W-:-:S04]  /*f9c0*/  UIMAD UR9, UR7, UR9, UR8 ;  /* 0x00000009070972a4 */ /* 0x002fc8000f8e0208 */
[----:B------:R-:W-:Y:S02]  /*f9d0*/  UIMAD UR9, UR9, UR6, URZ ;  /* 0x00000006090972a4 */ /* 0x000fe4000f8e023f */
.L_x_2232:
        /* <DEDUP_REMOVED lines=34> */
.L_x_2234:
[----:B------:R-:W-:Y:S05]  /*fc00*/  BSYNC B0 ;  /* 0x0000000000007941 */ /* 0x000fea0003800000 */
.L_x_2233:
[----:B------:R-:W2:Y:S01]  /*fc10*/  S2UR UR5, SR_CTAID.X ;  /* 0x00000000000579c3 */ /* 0x000ea20000002500 */
[----:B-1----:R-:W-:Y:S01]  /*fc20*/  LEA.HI R2, R6, R11, RZ, 0x3 ;  /* 0x0000000b06027211 */ /* 0x002fe200078f18ff */
[----:B------:R-:W1:Y:S01]  /*fc30*/  LDS.128 R24, [R243] ;  /* 0x00000000f3187984 */ /* 0x000e620000000c00 */
[----:B------:R-:W-:Y:S02]  /*fc40*/  LEA.HI R5, R29, R28, RZ, 0x3 ;  /* 0x0000001c1d057211 */ /* 0x000fe400078f18ff */
[----:B------:R-:W-:Y:S01]  /*fc50*/  LOP3.LUT R2, R2, 0xfffffff8, RZ, 0xc0, !PT ;  /* 0xfffffff802027812 */ /* 0x000fe200078ec0ff */
[----:B------:R-:W3:Y:S02]  /*fc60*/  LDS.128 R20, [R243+0x800] ;  /* 0x00080000f3147984 */ /* 0x000ee40000000c00 */
[----:B------:R-:W4:Y:S02]  /*fc70*/  LDC.64 R8, c[0x0][0x298] ;  /* 0x0000a600ff087b82 */ /* 0x000f240000000a00 */
[----:B------:R-:W-:Y:S01]  /*fc80*/  IMAD.IADD R2, R11, 0x1, -R2 ;  /* 0x000000010b027824 */ /* 0x000fe200078e0a02 */
[----:B------:R-:W5:Y:S03]  /*fc90*/  LDS.128 R16, [R243+0x1000] ;  /* 0x00100000f3107984 */ /* 0x000f660000000c00 */
[----:B------:R-:W-:Y:S01]  /*fca0*/  IMAD.SHL.U32 R2, R2, 0x8, RZ ;  /* 0x0000000802027824 */ /* 0x000fe200078e00ff */
[----:B------:R-:W5:Y:S01]  /*fcb0*/  LDS.128 R12, [R243+0x1800] ;  /* 0x00180000f30c7984 */ /* 0x000f620000000c00 */
[----:B------:R-:W1:Y:S03]  /*fcc0*/  LDC.64 R6, c[0x0][0x290] ;  /* 0x0000a400ff067b82 */ /* 0x000e660000000a00 */
[----:B------:R-:W-:Y:S01]  /*fcd0*/  SHF.R.S32.HI R3, RZ, 0x1f, R2 ;  /* 0x0000001fff037819 */ /* 0x000fe20000011402 */
[----:B--2---:R-:W-:-:S04]  /*fce0*/  USHF.L.U32 UR5, UR5, 0x6, URZ ;  /* 0x0000000605057899 */ /* 0x004fc8000800063f */
[----:B------:R-:W2:Y:S01]  /*fcf0*/  LDC.64 R10, c[0x0][0x2a0] ;  /* 0x0000a800ff0a7b82 */ /* 0x000ea20000000a00 */
[----:B------:R-:W-:Y:S01]  /*fd00*/  USHF.R.S32.HI UR4, URZ, 0x1f, UR5 ;  /* 0x0000001f3f047899 */ /* 0x000fe20008011405 */
[----:B----4-:R-:W-:-:S05]  /*fd10*/  IMAD.WIDE.U32 R2, R8, UR5, R2 ;  /* 0x0000000508027c25 */ /* 0x010fca000f8e0002 */
[----:B------:R-:W-:Y:S01]  /*fd20*/  IMAD R0, R8, UR4, RZ ;  /* 0x0000000408007c24 */ /* 0x000fe2000f8e02ff */
[----:B------:R-:W-:-:S03]  /*fd30*/  USHF.R.S32.HI UR4, URZ, 0x1f, UR7 ;  /* 0x0000001f3f047899 */ /* 0x000fc60008011407 */
[----:B------:R-:W-:-:S03]  /*fd40*/  IMAD R0, R9, UR5, R0 ;  /* 0x0000000509007c24 */ /* 0x000fc6000f8e0200 */
[----:B-1----:R-:W-:Y:S01]  /*fd50*/  IMAD R4, R6, UR4, RZ ;  /* 0x0000000406047c24 */ /* 0x002fe2000f8e02ff */
[----:B------:R-:W-:Y:S01]  /*fd60*/  USHF.R.S32.HI UR4, URZ, 0x1f, UR8 ;  /* 0x0000001f3f047899 */ /* 0x000fe20008011408 */
[----:B------:R-:W-:Y:S02]  /*fd70*/  IADD3 R3, R0, R3, RZ ;  /* 0x0000000300037210 */ /* 0x000fe40007ffe0ff */
[----:B------:R-:W-:Y:S02]  /*fd80*/  IMAD R4, R7, UR7, R4 ;  /* 0x0000000707047c24 */ /* 0x000fe4000f8e0204 */
[----:B------:R-:W-:-:S04]  /*fd90*/  IMAD.WIDE.U32 R2, R6, UR7, R2 ;  /* 0x0000000706027c25 */ /* 0x000fc8000f8e0002 */
[----:B--2---:R-:W-:Y:S01]  /*fda0*/  IMAD R0, R10, UR4, RZ ;  /* 0x000000040a007c24 */ /* 0x004fe2000f8e02ff */
[----:B------:R-:W-:Y:S01]  /*fdb0*/  ULDC.64 UR4, c[0x0][0x280] ;  /* 0x0000a00000047ab9 */ /* 0x000fe20000000a00 */
[----:B------:R-:W-:Y:S02]  /*fdc0*/  IMAD.IADD R3, R4, 0x1, R3 ;  /* 0x0000000104037824 */ /* 0x000fe400078e0203 */
[----:B------:R-:W-:Y:S01]  /*fdd0*/  IMAD R4, R11, UR8, R0 ;  /* 0x000000080b047c24 */ /* 0x000fe2000f8e0200 */
[----:B------:R-:W-:Y:S01]  /*fde0*/  SHF.R.S32.HI R0, RZ, 0x3, R5 ;  /* 0x00000003ff007819 */ /* 0x000fe20000011405 */
[----:B------:R-:W-:-:S03]  /*fdf0*/  IMAD.WIDE.U32 R2, R10, UR8, R2 ;  /* 0x000000080a027c25 */ /* 0x000fc6000f8e0002 */
[----:B------:R-:W-:Y:S02]  /*fe00*/  SHF.R.S32.HI R5, RZ, 0x1f, R0 ;  /* 0x0000001fff057819 */ /* 0x000fe40000011400 */
[----:B------:R-:W-:-:S03]  /*fe10*/  IADD3 R3, R4, R3, RZ ;  /* 0x0000000304037210 */ /* 0x000fc60007ffe0ff */
[-C--:B------:R-:W-:Y:S02]  /*fe20*/  IMAD R4, R5, R8.reuse, RZ ;  /* 0x0000000805047224 */ /* 0x080fe400078e02ff */
        /* <DEDUP_REMOVED lines=11> */
[----:B------:R-:W-:Y:S03]  /*fee0*/  STG.E.128 desc[UR20][R6.64], R24 ;  /* 0x0000001806007986 */ /* 0x000fe6000c101d14 */
[-C--:B------:R-:W-:Y:S01]  /*fef0*/  IADD3.X R3, R5, R9.reuse, RZ, P1, !PT ;  /* 0x0000000905037210 */ /* 0x080fe20000ffe4ff */
[----:B---3--:R-:W-:Y:S03]  /*ff00*/  STG.E.128 desc[UR20][R4.64], R20 ;  /* 0x0000001404007986 */ /* 0x008fe6000c101d14 */
[----:B------:R-:W-:Y:S01]  /*ff10*/  IADD3.X R9, R3, R9, RZ, P0, !PT ;  /* 0x0000000903097210 */ /* 0x000fe200007fe4ff */
[----:B-----5:R-:W-:Y:S04]  /*ff20*/  STG.E.128 desc[UR20][R2.64], R16 ;  /* 0x0000001002007986 */ /* 0x020fe8000c101d14 */
[----:B------:R-:W-:Y:S01]  /*ff30*/  STG.E.128 desc[UR20][R8.64], R12 ;  /* 0x0000000c08007986 */ /* 0x000fe2000c101d14 */
[----:B------:R-:W-:Y:S05]  /*ff40*/  EXIT ;  /* 0x000000000000794d */ /* 0x000fea0003800000 */
.L_x_2235:
        /* <DEDUP_REMOVED lines=11> */
.L_x_7891:


//--------------------- .text._ZN5flash24flash_fwd_splitkv_kernelI23Flash_fwd_kernel_traitsILi64ELi64ELi256ELi4ELb0ELb0EN7cutlass6half_tE19Flash_kernel_traitsILi64ELi64ELi256ELi4ES3_EELb1ELb0ELb0ELb1ELb1ELb0ELb1ELb0EEEvNS_16Flash_fwd_paramsE --------------------------
	.section	.text._ZN5flash24flash_fwd_splitkv_kernelI23Flash_fwd_kernel_traitsILi64ELi64ELi256ELi4ELb0ELb0EN7cutlass6half_tE19Flash_kernel_traitsILi64ELi64ELi256ELi4ES3_EELb1ELb0ELb0ELb1ELb1ELb0ELb1ELb0EEEvNS_16Flash_fwd_paramsE,"ax",@progbits
	.align	128
        .global         _ZN5flash24flash_fwd_splitkv_kernelI23Flash_fwd_kernel_traitsILi64ELi64ELi256ELi4ELb0ELb0EN7cutlass6half_tE19Flash_kernel_traitsILi64ELi64ELi256ELi4ES3_EELb1ELb0ELb0ELb1ELb1ELb0ELb1ELb0EEEvNS_16Flash_fwd_paramsE
        .type           _ZN5flash24flash_fwd_splitkv_kernelI23Flash_fwd_kernel_traitsILi64ELi64ELi256ELi4ELb0ELb0EN7cutlass6half_tE19Flash_kernel_traitsILi64ELi64ELi256ELi4ES3_EELb1ELb0ELb0ELb1ELb1ELb0ELb1ELb0EEEvNS_16Flash_fwd_paramsE,@function
        .size           _ZN5flash24flash_fwd_splitkv_kernelI23Flash_fwd_kernel_traitsILi64ELi64ELi256ELi4ELb0ELb0EN7cutlass6half_tE19Flash_kernel_traitsILi64ELi64ELi256ELi4ES3_EELb1ELb0ELb0ELb1ELb1ELb0ELb1ELb0EEEvNS_16Flash_fwd_paramsE,(.L_x_7892 - _ZN5flash24flash_fwd_splitkv_kernelI23Flash_fwd_kernel_traitsILi64ELi64ELi256ELi4ELb0ELb0EN7cutlass6half_tE19Flash_kernel_traitsILi64ELi64ELi256ELi4ES3_EELb1ELb0ELb0ELb1ELb1ELb0ELb1ELb0EEEvNS_16Flash_fwd_paramsE)
        .other          _ZN5flash24flash_fwd_splitkv_kernelI23Flash_fwd_kernel_traitsILi64ELi64ELi256ELi4ELb0ELb0EN7cutlass6half_tE19Flash_kernel_traitsILi64ELi64ELi256ELi4ES3_EELb1ELb0ELb0ELb1ELb1ELb0ELb1ELb0EEEvNS_16Flash_fwd_paramsE,@"STO_CUDA_ENTRY STV_DEFAULT"
_ZN5flash24flash_fwd_splitkv_kernelI23Flash_fwd_kernel_traitsILi64ELi64ELi256ELi4ELb0ELb0EN7cutlass6half_tE19Flash_kernel_traitsILi64ELi64ELi256ELi4ES3_EELb1ELb0ELb0ELb1ELb1ELb0ELb1ELb0EEEvNS_16Flash_fwd_paramsE:
.text._ZN5flash24flash_fwd_splitkv_kernelI23Flash_fwd_kernel_traitsILi64ELi64ELi256ELi4ELb0ELb0EN7cutlass6half_tE19Flash_kernel_traitsILi64ELi64ELi256ELi4ES3_EELb1ELb0ELb0ELb1ELb1ELb0ELb1ELb0EEEvNS_16Flash_fwd_paramsE:
[----:B------:R-:W1:Y:S08]  /*0000*/  LDC R1, c[0x0][0x28] ;  /* 0x00000a00ff017b82 */ /* 0x000e700000000800 */
[----:B------:R-:W2:Y:S01]  /*0010*/  LDC R6, c[0x0][0x270] ;  /* 0x00009c00ff067b82 */ /* 0x000ea20000000800 */
[----:B------:R-:W-:Y:S01]  /*0020*/  ULDC.64 UR20, c[0x0][0x208] ;  /* 0x0000820000147ab9 */ /* 0x000fe20000000a00 */
[----:B------:R-:W-:Y:S01]  /*0030*/  IMAD.MOV.U32 R17, RZ, RZ, RZ ;  /* 0x000000ffff117224 */ /* 0x000fe200078e00ff */
[----:B------:R-:W-:Y:S01]  /*0040*/  ULDC UR19, c[0x0][0x2c4] ;  /* 0x0000b10000137ab9 */ /* 0x000fe20000000800 */
[----:B-1----:R-:W-:-:S04]  /*0050*/  VIADD R1, R1, 0xffffffe8 ;  /* 0xffffffe801017836 */ /* 0x002fc80000000000 */
[----:B------:R-:W1:Y:S08]  /*0060*/  S2UR UR4, SR_CTAID.Z ;  /* 0x00000000000479c3 */ /* 0x000e700000002700 */
[----:B------:R-:W3:Y:S01]  /*0070*/  LDC.64 R2, c[0x0][0x308] ;  /* 0x0000c200ff027b82 */ /* 0x000ee20000000a00 */
[----:B--2---:R-:W2:Y:S01]  /*0080*/  I2F.U32.RP R8, R6 ;  /* 0x0000000600087306 */ /* 0x004ea20000209000 */
[----:B------:R-:W-:-:S06]  /*0090*/  ISETP.NE.U32.AND P2, PT, R6, RZ, PT ;  /* 0x000000ff0600720c */ /* 0x000fcc0003f45070 */
[----:B------:R-:W4:Y:S01]  /*00a0*/  LDC.64 R4, c[0x0][0x300] ;  /* 0x0000c000ff047b82 */ /* 0x000f220000000a00 */
[----:B--2---:R-:W2:Y:S01]  /*00b0*/  MUFU.RCP R8, R8 ;  /* 0x0000000800087308 */ /* 0x004ea20000001000 */
[----:B---3--:R-:W-:-:S04]  /*00c0*/  ISETP.NE.U32.AND P0, PT, R2, RZ, PT ;  /* 0x000000ff0200720c */ /* 0x008fc80003f05070 */
[----:B------:R-:W-:Y:S02]  /*00d0*/  ISETP.NE.AND.EX P0, PT, R3, RZ, PT, P0 ;  /* 0x000000ff0300720c */ /* 0x000fe40003f05300 */
[----:B----4-:R-:W-:-:S04]  /*00e0*/  ISETP.NE.U32.AND P1, PT, R4, RZ, PT ;  /* 0x000000ff0400720c */ /* 0x010fc80003f25070 */
[----:B------:R-:W-:Y:S02]  /*00f0*/  ISETP.NE.AND.EX P1, PT, R5, RZ, PT, P1 ;  /* 0x000000ff0500720c */ /* 0x000fe40003f25310 */
[----:B--2---:R-:W-:-:S05]  /*0100*/  IADD3 R8, R8, 0xffffffe, RZ ;  /* 0x0ffffffe08087810 */ /* 0x004fca0007ffe0ff */
[----:B------:R-:W2:Y:S01]  /*0110*/  @P0 LDC.64 R2, c[0x0][0x308] ;  /* 0x0000c200ff020b82 */ /* 0x000ea20000000a00 */
[----:B------:R-:W3:Y:S07]  /*0120*/  F2I.FTZ.U32.TRUNC.NTZ R9, R8 ;  /* 0x0000000800097305 */ /* 0x000eee000021f000 */
[----:B------:R-:W4:Y:S01]  /*0130*/  @P1 LDC.64 R4, c[0x0][0x300] ;  /* 0x0000c000ff041b82 */ /* 0x000f220000000a00 */
[----:B---3--:R-:W-:Y:S01]  /*0140*/  IMAD.MOV R0, RZ, RZ, -R9 ;  /* 0x000000ffff007224 */ /* 0x008fe200078e0a09 */
        /* <DEDUP_REMOVED lines=12> */
[C---:B--2---:R-:W-:Y:S01]  /*0210*/  @P0 IMAD.WIDE R2, R245.reuse, 0x4, R2 ;  /* 0x00000004f5020825 */ /* 0x044fe200078e0202 */
[----:B------:R-:W1:Y:S03]  /*0220*/  S2R R0, SR_CTAID.X ;  /* 0x0000000000007919 */ /* 0x000e660000002500 */
[----:B----4-:R-:W-:Y:S01]  /*0230*/  @P1 IMAD.WIDE R4, R245, 0x4, R4 ;  /* 0x00000004f5041825 */ /* 0x010fe200078e0204 */
[----:B------:R2:W5:Y:S04]  /*0240*/  @P0 LDG.E R188, desc[UR20][R2.64] ;  /* 0x0000001402bc0981 */ /* 0x000568000c1e1900 */
[----:B------:R2:W5:Y:S01]  /*0250*/  @P1 LDG.E R17, desc[UR20][R4.64] ;  /* 0x0000001404111981 */ /* 0x000562000c1e1900 */
[----:B------:R-:W-:-:S04]  /*0260*/  IMAD.MOV R10, RZ, RZ, -R245 ;  /* 0x000000ffff0a7224 */ /* 0x000fc800078e0af5 */
[----:B------:R-:W-:Y:S01]  /*0270*/  IMAD R10, R6, R10, UR4 ;  /* 0x00000004060a7e24 */ /* 0x000fe2000f8e020a */
[----:B-1----:R-:W-:-:S04]  /*0280*/  SHF.L.U32 R191, R0, 0x6, RZ ;  /* 0x0000000600bf7819 */ /* 0x002fc800000006ff */
[----:B------:R-:W-:-:S13]  /*0290*/  ISETP.GE.AND P1, PT, R191, UR19, PT ;  /* 0x00000013bf007c0c */ /* 0x000fda000bf26270 */
[----:B--2---:R-:W-:Y:S05]  /*02a0*/  @P1 EXIT ;  /* 0x000000000000194d */ /* 0x004fea0003800000 */
[----:B------:R-:W1:Y:S01]  /*02b0*/  LDC R7, c[0x0][0x10] ;  /* 0x00000400ff077b82 */ /* 0x000e620000000800 */
[----:B-----5:R-:W-:Y:S01]  /*02c0*/  @P0 IMAD.IADD R188, R188, 0x1, -R17 ;  /* 0x00000001bcbc0824 */ /* 0x020fe200078e0a11 */
[----:B------:R-:W-:Y:S01]  /*02d0*/  ULDC UR18, c[0x0][0x398] ;  /* 0x0000e60000127ab9 */ /* 0x000fe20000000800 */
[----:B------:R-:W2:Y:S05]  /*02e0*/  S2R R189, SR_TID.X ;  /* 0x0000000000bd7919 */ /* 0x000eaa0000002100 */
[----:B------:R-:W3:Y:S01]  /*02f0*/  LDC R2, c[0x0][0x2c8] ;  /* 0x0000b200ff027b82 */ /* 0x000ee20000000800 */
[-C--:B-1----:R-:W-:Y:S02]  /*0300*/  IABS R9, R7.reuse ;  /* 0x0000000700097213 */ /* 0x082fe40000000000 */
[----:B------:R-:W-:-:S02]  /*0310*/  IABS R11, R7 ;  /* 0x00000007000b7213 */ /* 0x000fc40000000000 */
[----:B------:R-:W1:Y:S03]  /*0320*/  I2F.RP R4, R9 ;  /* 0x0000000900047306 */ /* 0x000e660000209400 */
[----:B------:R-:W-:Y:S02]  /*0330*/  IMAD.MOV R11, RZ, RZ, -R11 ;  /* 0x000000ffff0b7224 */ /* 0x000fe400078e0a0b */
[----:B---3--:R-:W-:-:S05]  /*0340*/  VIADD R2, R2, 0xff ;  /* 0x000000ff02027836 */ /* 0x008fca0000000000 */
[----:B------:R-:W-:-:S04]  /*0350*/  SHF.R.S32.HI R12, RZ, 0x1f, R2 ;  /* 0x0000001fff0c7819 */ /* 0x000fc80000011402 */
[----:B------:R-:W-:Y:S01]  /*0360*/  LEA.HI R12, R12, R2, RZ, 0x8 ;  /* 0x000000020c0c7211 */ /* 0x000fe200078f40ff */
[----:B-1----:R-:W1:Y:S03]  /*0370*/  MUFU.RCP R4, R4 ;  /* 0x0000000400047308 */ /* 0x002e660000001000 */
[----:B------:R-:W-:-:S05]  /*0380*/  LEA.HI.SX32 R12, R12, R7, 0x18 ;  /* 0x000000070c0c7211 */ /* 0x000fca00078fc2ff */
[----:B------:R-:W-:-:S05]  /*0390*/  VIADD R12, R12, 0xffffffff ;  /* 0xffffffff0c0c7836 */ /* 0x000fca0000000000 */
[----:B------:R-:W-:Y:S02]  /*03a0*/  IABS R2, R12 ;  /* 0x0000000c00027213 */ /* 0x000fe40000000000 */
[----:B------:R-:W-:Y:S01]  /*03b0*/  LOP3.LUT R12, R12, R7, RZ, 0x3c, !PT ;  /* 0x000000070c0c7212 */ /* 0x000fe200078e3cff */
[----:B-1----:R-:W-:-:S04]  /*03c0*/  VIADD R4, R4, 0xffffffe ;  /* 0x0ffffffe04047836 */ /* 0x002fc80000000000 */
[----:B------:R-:W1:Y:S02]  /*03d0*/  F2I.FTZ.U32.TRUNC.NTZ R5, R4 ;  /* 0x0000000400057305 */ /* 0x000e64000021f000 */
[----:B-1----:R-:W-:Y:S02]  /*03e0*/  IMAD.MOV R8, RZ, RZ, -R5 ;  /* 0x000000ffff087224 */ /* 0x002fe400078e0a05 */
[----:B------:R-:W-:Y:S02]  /*03f0*/  IMAD.MOV.U32 R4, RZ, RZ, RZ ;  /* 0x000000ffff047224 */ /* 0x000fe400078e00ff */
[----:B------:R-:W-:-:S04]  /*0400*/  IMAD R8, R8, R9, RZ ;  /* 0x0000000908087224 */ /* 0x000fc800078e02ff */
[----:B------:R-:W-:Y:S02]  /*0410*/  IMAD.HI.U32 R8, R5, R8, R4 ;  /* 0x0000000805087227 */ /* 0x000fe400078e0004 */
[----:B------:R-:W1:Y:S04]  /*0420*/  @!P0 LDC.64 R4, c[0x0][0x318] ;  /* 0x0000c600ff048b82 */ /* 0x000e680000000a00 */
[----:B------:R-:W-:-:S04]  /*0430*/  IMAD.HI.U32 R8, R8, R2, RZ ;  /* 0x0000000208087227 */ /* 0x000fc800078e00ff */
[----:B------:R-:W-:Y:S02]  /*0440*/  IMAD R11, R8, R11, R2 ;  /* 0x0000000b080b7224 */ /* 0x000fe400078e0202 */
[----:B------:R-:W3:Y:S03]  /*0450*/  @!P0 LDC.64 R2, c[0x0][0x2c8] ;  /* 0x0000b200ff028b82 */ /* 0x000ee60000000a00 */
[----:B------:R-:W-:Y:S02]  /*0460*/  ISETP.GT.U32.AND P2, PT, R9, R11, PT ;  /* 0x0000000b0900720c */ /* 0x000fe40003f44070 */
[----:B-1----:R-:W-:Y:S02]  /*0470*/  @!P0 ISETP.NE.U32.AND P1, PT, R4, RZ, PT ;  /* 0x000000ff0400820c */ /* 0x002fe40003f25070 */
[----:B------:R-:W1:Y:S09]  /*0480*/  S2R R4, SR_CTAID.Y ;  /* 0x0000000000047919 */ /* 0x000e720000002600 */
[----:B------:R-:W-:Y:S01]  /*0490*/  @!P2 IMAD.IADD R11, R11, 0x1, -R9 ;  /* 0x000000010b0ba824 */ /* 0x000fe200078e0a09 */
[----:B------:R-:W-:Y:S01]  /*04a0*/  @!P0 ISETP.NE.AND.EX P1, PT, R5, RZ, PT, P1 ;  /* 0x000000ff0500820c */ /* 0x000fe20003f25310 */
[----:B------:R-:W-:-:S03]  /*04b0*/  @!P2 VIADD R8, R8, 0x1 ;  /* 0x000000010808a836 */ /* 0x000fc60000000000 */
[----:B------:R-:W-:Y:S02]  /*04c0*/  ISETP.GE.U32.AND P3, PT, R11, R9, PT ;  /* 0x000000090b00720c */ /* 0x000fe40003f66070 */
[----:B---3--:R-:W-:Y:S02]  /*04d0*/  @!P0 SEL R3, R3, RZ, P1 ;  /* 0x000000ff03038207 */ /* 0x008fe40000800000 */
[----:B------:R-:W-:Y:S02]  /*04e0*/  ISETP.GE.AND P1, PT, R12, RZ, PT ;  /* 0x000000ff0c00720c */ /* 0x000fe40003f26270 */
[----:B------:R-:W-:Y:S01]  /*04f0*/  @!P0 IADD3 R188, R3, R2, -R17 ;  /* 0x0000000203bc8210 */ /* 0x000fe20007ffe811 */
[----:B------:R-:W-:Y:S01]  /*0500*/  VIADD R2, R191, 0x13f ;  /* 0x0000013fbf027836 */ /* 0x000fe20000000000 */
[----:B------:R-:W-:-:S03]  /*0510*/  ISETP.NE.AND P0, PT, R7, RZ, PT ;  /* 0x000000ff0700720c */ /* 0x000fc60003f05270 */
[C---:B------:R-:W-:Y:S01]  /*0520*/  VIADD R5, R188.reuse, 0xff ;  /* 0x000000ffbc057836 */ /* 0x040fe20000000000 */
[----:B------:R-:W-:Y:S01]  /*0530*/  IADD3 R2, R188, -UR19, R2 ;  /* 0x80000013bc027c10 */ /* 0x000fe2000fffe002 */
[----:B------:R-:W-:-:S03]  /*0540*/  @P3 VIADD R8, R8, 0x1 ;  /* 0x0000000108083836 */ /* 0x000fc60000000000 */
[----:B------:R-:W-:Y:S01]  /*0550*/  SHF.R.S32.HI R3, RZ, 0x1f, R5 ;  /* 0x0000001fff037819 */ /* 0x000fe20000011405 */
[----:B------:R-:W-:Y:S02]  /*0560*/  VIADD R2, R2, UR18 ;  /* 0x0000001202027c36 */ /* 0x000fe40008000000 */
[----:B------:R-:W-:Y:S01]  /*0570*/  @!P1 IMAD.MOV R8, RZ, RZ, -R8 ;  /* 0x000000ffff089224 */ /* 0x000fe200078e0a08 */
[----:B------:R-:W-:Y:S02]  /*0580*/  LEA.HI R3, R3, R5, RZ, 0x8 ;  /* 0x0000000503037211 */ /* 0x000fe400078f40ff */
[----:B------:R-:W-:Y:S02]  /*0590*/  @!P0 LOP3.LUT R8, RZ, R7, RZ, 0x33, !PT ;  /* 0x00000007ff088212 */ /* 0x000fe400078e33ff */
[----:B------:R-:W-:Y:S02]  /*05a0*/  SHF.R.S32.HI R7, RZ, 0x1f, R2 ;  /* 0x0000001fff077819 */ /* 0x000fe40000011402 */
[----:B------:R-:W-:Y:S01]  /*05b0*/  SHF.R.S32.HI R3, RZ, 0x8, R3 ;  /* 0x00000008ff037819 */ /* 0x000fe20000011403 */
[----:B-1----:R-:W-:Y:S01]  /*05c0*/  IMAD R239, R8, R4, RZ ;  /* 0x0000000408ef7224 */ /* 0x002fe200078e02ff */
[----:B------:R-:W-:-:S04]  /*05d0*/  LEA.HI R7, R7, R2, RZ, 0x8 ;  /* 0x0000000207077211 */ /* 0x000fc800078f40ff */
[----:B------:R-:W-:Y:S02]  /*05e0*/  SHF.R.S32.HI R7, RZ, 0x8, R7 ;  /* 0x00000008ff077819 */ /* 0x000fe40000011407 */
[----:B------:R-:W-:-:S04]  /*05f0*/  VIADDMNMX R3, R239, R8, R3, PT ;  /* 0x00000008ef037246 */ /* 0x000fc80003800103 */
[----:B------:R-:W-:-:S04]  /*0600*/  VIMNMX R164, R3, R7, PT ;  /* 0x0000000703a47248 */ /* 0x000fc80003fe0100 */
[----:B------:R-:W-:-:S13]  /*0610*/  ISETP.GE.AND P0, PT, R239, R164, PT ;  /* 0x000000a4ef00720c */ /* 0x000fda0003f06270 */
[----:B--2---:R-:W-:Y:S05]  /*0620*/  @!P0 BRA `(.L_x_2236) ;  /* 0x0000000400108947 */ /* 0x004fea0003800000 */
[----:B------:R-:W1:Y:S01]  /*0630*/  LDC R2, c[0x0][0x2c0] ;  /* 0x0000b000ff027b82 */ /* 0x000e620000000800 */
[----:B------:R-:W-:Y:S01]  /*0640*/  SHF.R.S32.HI R0, RZ, 0x1f, R189 ;  /* 0x0000001fff007819 */ /* 0x000fe200000114bd */
[----:B------:R-:W-:Y:S01]  /*0650*/  ULDC UR4, c[0x0][0x2dc] ;  /* 0x0000b70000047ab9 */ /* 0x000fe20000000800 */
[----:B------:R-:W-:Y:S02]  /*0660*/  LOP3.LUT P6, RZ, R189, 0xf, RZ, 0xc0, !PT ;  /* 0x0000000fbdff7812 */ /* 0x000fe400078cc0ff */
[----:B------:R-:W-:-:S04]  /*0670*/  LEA.HI R0, R0, R189, RZ, 0x4 ;  /* 0x000000bd00007211 */ /* 0x000fc800078f20ff */
[----:B------:R-:W-:Y:S02]  /*0680*/  LOP3.LUT R3, R0, 0x3ffffff0, RZ, 0xc0, !PT ;  /* 0x3ffffff000037812 */ /* 0x000fe400078ec0ff */
[----:B------:R-:W-:-:S03]  /*0690*/  SHF.R.S32.HI R0, RZ, 0x4, R0 ;  /* 0x00000004ff007819 */ /* 0x000fc60000011400 */
[----:B------:R-:W-:Y:S02]  /*06a0*/  IMAD.IADD R3, R189, 0x1, -R3 ;  /* 0x00000001bd037824 */ /* 0x000fe400078e0a03 */
[----:B------:R-:W-:Y:S02]  /*06b0*/  VIADD R5, R0, 0x10 ;  /* 0x0000001000057836 */ /* 0x000fe40000000000 */
[----:B-1----:R-:W-:-:S04]  /*06c0*/  IMAD R2, R4, R2, R245 ;  /* 0x0000000204027224 */ /* 0x002fc800078e02f5 */
[----:B------:R-:W-:Y:S02]  /*06d0*/  IMAD R2, R2, R6, R10 ;  /* 0x0000000602027224 */ /* 0x000fe400078e020a */
[----:B------:R-:W-:Y:S02]  /*06e0*/  IMAD.SHL.U32 R6, R3, 0x4, RZ ;  /* 0x0000000403067824 */ /* 0x000fe400078e00ff */
[----:B------:R-:W-:Y:S01]  /*06f0*/  IMAD R3, R2, UR19, R191 ;  /* 0x0000001302037c24 */ /* 0x000fe2000f8e02bf */
[----:B------:R-:W-:Y:S02]  /*0700*/  IADD3 R191, -R191, UR19, RZ ;  /* 0x00000013bfbf7c10 */ /* 0x000fe4000fffe1ff */
[--C-:B------:R-:W-:Y:S01]  /*0710*/  SHF.R.S32.HI R7, RZ, 0x1f, R6.reuse ;  /* 0x0000001fff077819 */ /* 0x100fe20000011406 */
[----:B------:R-:W-:Y:S01]  /*0720*/  IMAD R4, R3, UR4, RZ ;  /* 0x0000000403047c24 */ /* 0x000fe2000f8e02ff */
[----:B------:R-:W-:Y:S01]  /*0730*/  ULDC.64 UR4, c[0x0][0x288] ;  /* 0x0000a20000047ab9 */ /* 0x000fe20000000a00 */
[CC--:B------:R-:W-:Y:S01]  /*0740*/  ISETP.GE.OR P5, PT, R0.reuse, R191.reuse, P6 ;  /* 0x000000bf0000720c */ /* 0x0c0fe200037a6670 */
[----:B------:R-:W-:Y:S01]  /*0750*/  IMAD.WIDE R6, R0, 0x40, R6 ;  /* 0x0000004000067825 */ /* 0x000fe200078e0206 */
[----:B------:R-:W-:-:S03]  /*0760*/  ISETP.GE.OR P3, PT, R5, R191, P6 ;  /* 0x000000bf0500720c */ /* 0x000fc60003766670 */
[----:B------:R-:W-:Y:S01]  /*0770*/  VIADD R5, R0, 0x20 ;  /* 0x0000002000057836 */ /* 0x000fe20000000000 */
[----:B------:R-:W-:Y:S01]  /*0780*/  IADD3 R2, P0, R4, R6, RZ ;  /* 0x0000000604027210 */ /* 0x000fe20007f1e0ff */
[----:B------:R-:W-:-:S03]  /*0790*/  VIADD R6, R0, 0x8 ;  /* 0x0000000800067836 */ /* 0x000fc60000000000 */
[----:B------:R-:W-:Y:S02]  /*07a0*/  LEA.HI.X.SX32 R4, R4, R7, 0x1, P0 ;  /* 0x0000000704047211 */ /* 0x000fe400000f0eff */
[----:B------:R-:W-:Y:S02]  /*07b0*/  LEA R10, P0, R2, UR4, 0x2 ;  /* 0x00000004020a7c11 */ /* 0x000fe4000f8010ff */
[-C--:B------:R-:W-:Y:S01]  /*07c0*/  ISETP.GE.OR P4, PT, R6, R191.reuse, P6 ;  /* 0x000000bf0600720c */ /* 0x080fe20003786670 */
[----:B------:R-:W-:Y:S01]  /*07d0*/  VIADD R6, R0, 0x18 ;  /* 0x0000001800067836 */ /* 0x000fe20000000000 */
[----:B------:R-:W-:Y:S01]  /*07e0*/  LEA.HI.X R11, R2, UR5, R4, 0x2, P0 ;  /* 0x00000005020b7c11 */ /* 0x000fe200080f1404 */
[----:B------:R-:W-:Y:S01]  /*07f0*/  ULDC.64 UR4, c[0x0][0x2b8] ;  /* 0x0000ae0000047ab9 */ /* 0x000fe20000000a00 */
[----:B------:R-:W-:Y:S01]  /*0800*/  SHF.R.S32.HI R2, RZ, 0x1f, R3 ;  /* 0x0000001fff027819 */ /* 0x000fe20000011403 */
[----:B------:R-:W-:Y:S01]  /*0810*/  VIADD R4, R0, 0x28 ;  /* 0x0000002800047836 */ /* 0x000fe20000000000 */
[----:B------:R-:W-:Y:S01]  /*0820*/  IADD3 R3, P0, R3, R0, RZ ;  /* 0x0000000003037210 */ /* 0x000fe20007f1e0ff */
[----:B------:R-:W-:Y:S01]  /*0830*/  STG.E.128 desc[UR20][R10.64], RZ ;  /* 0x000000ff0a007986 */ /* 0x000fe2000c101d14 */
[----:B------:R-:W-:Y:S01]  /*0840*/  ISETP.GE.OR P2, PT, R6, R191, P6 ;  /* 0x000000bf0600720c */ /* 0x000fe20003746670 */
[----:B------:R-:W-:Y:S01]  /*0850*/  @!P3 IMAD.MOV.U32 R6, RZ, RZ, -0x800000 ;  /* 0xff800000ff06b424 */ /* 0x000fe200078e00ff */
[----:B------:R-:W-:Y:S01]  /*0860*/  LEA.HI.X.SX32 R2, R0, R2, 0x1, P0 ;  /* 0x0000000200027211 */ /* 0x000fe200000f0eff */
[----:B------:R-:W-:Y:S01]  /*0870*/  STG.E.128 desc[UR20][R10.64+0x800], RZ ;  /* 0x000800ff0a007986 */ /* 0x000fe2000c101d14 */
[----:B------:R-:W-:-:S02]  /*0880*/  LEA R8, P0, R3, UR4, 0x2 ;  /* 0x0000000403087c11 */ /* 0x000fc4000f8010ff */
[-C--:B------:R-:W-:Y:S01]  /*0890*/  ISETP.GE.OR P1, PT, R5, R191.reuse, P6 ;  /* 0x000000bf0500720c */ /* 0x080fe20003726670 */
[----:B------:R-:W-:Y:S01]  /*08a0*/  STG.E.128 desc[UR20][R10.64+0x1000], RZ ;  /* 0x001000ff0a007986 */ /* 0x000fe2000c101d14 */
[----:B------:R-:W-:Y:S01]  /*08b0*/  LEA.HI.X R9, R3, UR5, R2, 0x2, P0 ;  /* 0x0000000503097c11 */ /* 0x000fe200080f1402 */
[----:B------:R-:W-:Y:S01]  /*08c0*/  @!P5 IMAD.MOV.U32 R2, RZ, RZ, -0x800000 ;  /* 0xff800000ff02d424 */ /* 0x000fe200078e00ff */
[-C--:B------:R-:W-:Y:S01]  /*08d0*/  ISETP.GE.OR P0, PT, R4, R191.reuse, P6 ;  /* 0x000000bf0400720c */ /* 0x080fe20003706670 */
[C---:B------:R-:W-:Y:S01]  /*08e0*/  VIADD R3, R0.reuse, 0x30 ;  /* 0x0000003000037836 */ /* 0x040fe20000000000 */
[----:B------:R-:W-:Y:S01]  /*08f0*/  STG.E.128 desc[UR20][R10.64+0x1800], RZ ;  /* 0x001800ff0a007986 */ /* 0x000fe2000c101d14 */
[----:B------:R-:W-:Y:S02]  /*0900*/  VIADD R0, R0, 0x38 ;  /* 0x0000003800007836 */ /* 0x000fe40000000000 */
[----:B------:R-:W-:Y:S01]  /*0910*/  @!P2 IMAD.MOV.U32 R5, RZ, RZ, -0x800000 ;  /* 0xff800000ff05a424 */ /* 0x000fe200078e00ff */
[----:B------:R-:W-:Y:S03]  /*0920*/  STG.E.128 desc[UR20][R10.64+0x2000], RZ ;  /* 0x002000ff0a007986 */ /* 0x000fe6000c101d14 */
[----:B------:R-:W-:Y:S01]  /*0930*/  @!P1 IMAD.MOV.U32 R4, RZ, RZ, -0x800000 ;  /* 0xff800000ff049424 */ /* 0x000fe200078e00ff */
[----:B------:R-:W-:Y:S04]  /*0940*/  STG.E.128 desc[UR20][R10.64+0x2800], RZ ;  /* 0x002800ff0a007986 */ /* 0x000fe8000c101d14 */
[----:B------:R-:W-:Y:S04]  /*0950*/  STG.E.128 desc[UR20][R10.64+0x3000], RZ ;  /* 0x003000ff0a007986 */ /* 0x000fe8000c101d14 */
[----:B------:R-:W-:Y:S04]  /*0960*/  STG.E.128 desc[UR20][R10.64+0x3800], RZ ;  /* 0x003800ff0a007986 */ /* 0x000fe8000c101d14 */
[----:B------:R1:W-:Y:S01]  /*0970*/  @!P5 STG.E desc[UR20][R8.64], R2 ;  /* 0x000000020800d986 */ /* 0x0003e2000c101914 */
[-C--:B------:R-:W-:Y:S01]  /*0980*/  ISETP.GE.OR P5, PT, R3, R191.reuse, P6 ;  /* 0x000000bf0300720c */ /* 0x080fe200037a6670 */
[----:B------:R-:W-:Y:S01]  /*0990*/  @!P0 IMAD.MOV.U32 R3, RZ, RZ, -0x800000 ;  /* 0xff800000ff038424 */ /* 0x000fe200078e00ff */
[----:B------:R-:W-:Y:S01]  /*09a0*/  ISETP.GE.OR P6, PT, R0, R191, P6 ;  /* 0x000000bf0000720c */ /* 0x000fe200037c6670 */
[----:B------:R-:W-:Y:S04]  /*09b0*/  @!P3 STG.E desc[UR20][R8.64+0x40], R6 ;  /* 0x000040060800b986 */ /* 0x000fe8000c101914 */
[----:B------:R-:W-:Y:S04]  /*09c0*/  @!P2 STG.E desc[UR20][R8.64+0x60], R5 ;  /* 0x000060050800a986 */ /* 0x000fe8000c101914 */
[----:B------:R-:W-:Y:S04]  /*09d0*/  @!P1 STG.E desc[UR20][R8.64+0x80], R4 ;  /* 0x0000800408009986 */ /* 0x000fe8000c101914 */
[----:B------:R-:W-:Y:S01]  /*09e0*/  @!P0 STG.E desc[UR20][R8.64+0xa0], R3 ;  /* 0x0000a00308008986 */ /* 0x000fe2000c101914 */
[----:B-1----:R-:W-:-:S05]  /*09f0*/  @!P4 IMAD.MOV.U32 R2, RZ, RZ, -0x800000 ;  /* 0xff800000ff02c424 */ /* 0x002fca00078e00ff */
[----:B------:R1:W-:Y:S02]  /*0a00*/  @!P4 STG.E desc[UR20][R8.64+0x20], R2 ;  /* 0x000020020800c986 */ /* 0x0003e4000c101914 */
[----:B-1----:R-:W-:-:S05]  /*0a10*/  @!P5 IMAD.MOV.U32 R2, RZ, RZ, -0x800000 ;  /* 0xff800000ff02d424 */ /* 0x002fca00078e00ff */
[----:B------:R1:W-:Y:S01]  /*0a20*/  @!P5 STG.E desc[UR20][R8.64+0xc0], R2 ;  /* 0x0000c0020800d986 */ /* 0x0003e2000c101914 */
[----:B------:R-:W-:Y:S05]  /*0a30*/  @P6 EXIT ;  /* 0x000000000000694d */ /* 0x000fea0003800000 */
[----:B------:R-:W-:-:S05]  /*0a40*/  MOV R0, 0xff800000 ;  /* 0xff80000000007802 */ /* 0x000fca0000000f00 */
[----:B------:R-:W-:Y:S01]  /*0a50*/  STG.E desc[UR20][R8.64+0xe0], R0 ;  /* 0x0000e00008007986 */ /* 0x000fe2000c101914 */
[----:B------:R-:W-:Y:S05]  /*0a60*/  EXIT ;  /* 0x000000000000794d */ /* 0x000fea0003800000 */
.L_x_2236:
        /* <DEDUP_REMOVED lines=22> */
.L_x_2237:
        /* <DEDUP_REMOVED lines=32> */
[----:B------:R-:W-:-:S06]  /*0dd0*/  IMAD.WIDE R12, R6, 0x4, R246 ;  /* 0x00000004060c7825 */ /* 0x000fcc00078e02f6 */
[----:B------:R-:W2:Y:S01]  /*0de0*/  LDG.E R12, desc[UR20][R12.64] ;  /* 0x000000140c0c7981 */ /* 0x000ea2000c1e1900 */
        /* <DEDUP_REMOVED lines=28> */
[----:B------:R-:W-:Y:S02]  /*0fb0*/  @!P1 LOP3.LUT R4, RZ, R2, RZ, 0x33, !PT ;  /* 0x00000002ff049212 */ /* 0x000fe400078e33ff */
[----:B--2--5:R-:W-:Y:S01]  /*0fc0*/  SHF.R.S32.HI R11, RZ, 0x1f, R12 ;  /* 0x0000001fff0b7819 */ /* 0x024fe2000001140c */
[----:B------:R-:W-:-:S04]  /*0fd0*/  IMAD.WIDE.U32 R6, R12, UR8, RZ ;  /* 0x000000080c067c25 */ /* 0x000fc8000f8e00ff */
[C---:B------:R-:W-:Y:S01]  /*0fe0*/  IMAD R3, R11.reuse, UR8, RZ ;  /* 0x000000080b037c24 */ /* 0x040fe2000f8e02ff */
[----:B------:R-:W-:Y:S01]  /*0ff0*/  MOV R2, R6 ;  /* 0x0000000600027202 */ /* 0x000fe20000000f00 */
[----:B------:R-:W-:Y:S01]  /*1000*/  IMAD R11, R11, UR4, RZ ;  /* 0x000000040b0b7c24 */ /* 0x000fe2000f8e02ff */
[----:B------:R-:W-:Y:S01]  /*1010*/  SHF.R.S32.HI R6, RZ, 0x1f, R4 ;  /* 0x0000001fff067819 */ /* 0x000fe20000011404 */
[C---:B------:R-:W-:Y:S02]  /*1020*/  IMAD R3, R12.reuse, UR9, R3 ;  /* 0x000000090c037c24 */ /* 0x040fe4000f8e0203 */
[----:B------:R-:W-:Y:S02]  /*1030*/  IMAD R11, R12, UR5, R11 ;  /* 0x000000050c0b7c24 */ /* 0x000fe4000f8e020b */
[----:B------:R-:W-:Y:S02]  /*1040*/  IMAD.IADD R3, R7, 0x1, R3 ;  /* 0x0000000107037824 */ /* 0x000fe400078e0203 */
[----:B------:R-:W-:-:S02]  /*1050*/  IMAD R7, R6, UR10, RZ ;  /* 0x0000000a06077c24 */ /* 0x000fc4000f8e02ff */
[----:B------:R-:W-:-:S04]  /*1060*/  IMAD.WIDE.U32 R2, R9, UR6, R2 ;  /* 0x0000000609027c25 */ /* 0x000fc8000f8e0002 */
[----:B------:R-:W-:Y:S02]  /*1070*/  IMAD.IADD R3, R3, 0x1, R5 ;  /* 0x0000000103037824 */ /* 0x000fe400078e0205 */
[----:B------:R-:W-:-:S04]  /*1080*/  IMAD.WIDE.U32 R12, R12, UR4, RZ ;  /* 0x000000040c0c7c25 */ /* 0x000fc8000f8e00ff */
[C---:B------:R-:W-:Y:S01]  /*1090*/  IMAD R7, R4.reuse, UR11, R7 ;  /* 0x0000000b04077c24 */ /* 0x040fe2000f8e0207 */
[----:B------:R-:W-:Y:S01]  /*10a0*/  MOV R14, R12 ;  /* 0x0000000c000e7202 */ /* 0x000fe20000000f00 */
[----:B------:R-:W-:-:S04]  /*10b0*/  IMAD.WIDE.U32 R2, R4, UR10, R2 ;  /* 0x0000000a04027c25 */ /* 0x000fc8000f8e0002 */
[----:B------:R-:W-:Y:S01]  /*10c0*/  IMAD.IADD R11, R13, 0x1, R11 ;  /* 0x000000010d0b7824 */ /* 0x000fe200078e020b */
[----:B------:R-:W-:Y:S02]  /*10d0*/  IADD3 R7, R3, R7, RZ ;  /* 0x0000000703077210 */ /* 0x000fe40007ffe0ff */
[----:B------:R-:W-:Y:S01]  /*10e0*/  MOV R5, R2 ;  /* 0x0000000200057202 */ /* 0x000fe20000000f00 */
[----:B------:R-:W-:Y:S06]  /*10f0*/  BRA `(.L_x_2239) ;  /* 0x0000000000ec7947 */ /* 0x000fec0003800000 */
.L_x_2238:
        /* <DEDUP_REMOVED lines=29> */
[----:B------:R-:W2:Y:S03]  /*12d0*/  LDC.64 R4, c[0x0][0x260] ;  /* 0x00009800ff047b82 */ /* 0x000ea60000000a00 */
[----:B------:R-:W-:Y:S01]  /*12e0*/  ISETP.GT.U32.AND P0, PT, R3, R2, PT ;  /* 0x000000020300720c */ /* 0x000fe20003f04070 */
[----:B-1----:R-:W-:-:S12]  /*12f0*/  IMAD R15, R15, R6, RZ ;  /* 0x000000060f0f7224 */ /* 0x002fd800078e02ff */
[----:B------:R-:W-:Y:S01]  /*1300*/  @!P0 IMAD.IADD R2, R2, 0x1, -R3 ;  /* 0x0000000102028824 */ /* 0x000fe200078e0a03 */
[----:B------:R-:W-:Y:S01]  /*1310*/  @!P0 IADD3 R12, R12, 0x1, RZ ;  /* 0x000000010c0c8810 */ /* 0x000fe20007ffe0ff */
[----:B------:R-:W-:Y:S01]  /*1320*/  IMAD R7, R17, R7, R15 ;  /* 0x0000000711077224 */ /* 0x000fe200078e020f */
[----:B------:R-:W-:Y:S01]  /*1330*/  ISETP.NE.AND P0, PT, R13, RZ, PT ;  /* 0x000000ff0d00720c */ /* 0x000fe20003f05270 */
[----:B------:R-:W-:Y:S01]  /*1340*/  IMAD R15, R14, UR8, RZ ;  /* 0x000000080e0f7c24 */ /* 0x000fe2000f8e02ff */
[----:B------:R-:W-:Y:S01]  /*1350*/  ISETP.GE.U32.AND P2, PT, R2, R3, PT ;  /* 0x000000030200720c */ /* 0x000fe20003f46070 */
[----:B------:R-:W-:Y:S01]  /*1360*/  IMAD.WIDE.U32 R16, R17, R6, RZ ;  /* 0x0000000611107225 */ /* 0x000fe200078e00ff */
[----:B------:R-:W-:-:S03]  /*1370*/  LOP3.LUT R2, R10, R13, RZ, 0x3c, !PT ;  /* 0x0000000d0a027212 */ /* 0x000fc600078e3cff */
[----:B------:R-:W-:Y:S01]  /*1380*/  IMAD R15, R11, UR9, R15 ;  /* 0x000000090b0f7c24 */ /* 0x000fe2000f8e020f */
[----:B------:R-:W-:Y:S01]  /*1390*/  ISETP.GE.AND P1, PT, R2, RZ, PT ;  /* 0x000000ff0200720c */ /* 0x000fe20003f26270 */
[----:B------:R-:W-:Y:S01]  /*13a0*/  IMAD.IADD R17, R17, 0x1, R7 ;  /* 0x0000000111117824 */ /* 0x000fe200078e0207 */
[----:B------:R-:W1:Y:S02]  /*13b0*/  LDC.64 R2, c[0x0][0x238] ;  /* 0x00008e00ff027b82 */ /* 0x000e640000000a00 */
[----:B------:R-:W-:-:S03]  /*13c0*/  IADD3 R19, R19, R15, RZ ;  /* 0x0000000f13137210 */ /* 0x000fc60007ffe0ff */
[----:B------:R-:W-:-:S06]  /*13d0*/  @P2 VIADD R12, R12, 0x1 ;  /* 0x000000010c0c2836 */ /* 0x000fcc0000000000 */
[----:B------:R-:W-:Y:S02]  /*13e0*/  @!P1 IADD3 R12, -R12, RZ, RZ ;  /* 0x000000ff0c0c9210 */ /* 0x000fe40007ffe1ff */
[----:B------:R-:W-:-:S04]  /*13f0*/  @!P0 LOP3.LUT R12, RZ, R13, RZ, 0x33, !PT ;  /* 0x0000000dff0c8212 */ /* 0x000fc800078e33ff */
[----:B------:R-:W-:Y:S01]  /*1400*/  SHF.R.S32.HI R6, RZ, 0x1f, R12 ;  /* 0x0000001fff067819 */ /* 0x000fe2000001140c */
[----:B--2---:R-:W-:-:S04]  /*1410*/  IMAD.WIDE.U32 R18, R12, R4, R18 ;  /* 0x000000040c127225 */ /* 0x004fc800078e0012 */
[----:B------:R-:W-:Y:S01]  /*1420*/  IMAD R7, R6, R4, RZ ;  /* 0x0000000406077224 */ /* 0x000fe200078e02ff */
[----:B------:R-:W-:Y:S01]  /*1430*/  MOV R4, R12 ;  /* 0x0000000c00047202 */ /* 0x000fe20000000f00 */
[-C--:B-1----:R-:W-:Y:S02]  /*1440*/  IMAD R14, R14, R2.reuse, RZ ;  /* 0x000000020e0e7224 */ /* 0x082fe400078e02ff */
[----:B------:R-:W-:Y:S02]  /*1450*/  IMAD R7, R12, R5, R7 ;  /* 0x000000050c077224 */ /* 0x000fe400078e0207 */
[C---:B------:R-:W-:Y:S02]  /*1460*/  IMAD R3, R11.reuse, R3, R14 ;  /* 0x000000030b037224 */ /* 0x040fe400078e020e */
[----:B------:R-:W-:Y:S01]  /*1470*/  IMAD.WIDE.U32 R14, R11, R2, R16 ;  /* 0x000000020b0e7225 */ /* 0x000fe200078e0010 */
[----:B------:R-:W-:-:S03]  /*1480*/  IADD3 R7, R19, R7, RZ ;  /* 0x0000000713077210 */ /* 0x000fc60007ffe0ff */
[----:B------:R-:W-:Y:S01]  /*1490*/  IMAD.MOV.U32 R5, RZ, RZ, R18 ;  /* 0x000000ffff057224 */ /* 0x000fe200078e0012 */
[----:B------:R-:W-:-:S07]  /*14a0*/  IADD3 R11, R15, R3, RZ ;  /* 0x000000030f0b7210 */ /* 0x000fce0007ffe0ff */
.L_x_2239:
[----:B------:R-:W-:Y:S01]  /*14b0*/  SHF.R.S32.HI R192, RZ, 0x1f, R189 ;  /* 0x0000001fffc07819 */ /* 0x000fe200000114bd */
[----:B------:R-:W-:Y:S01]  /*14c0*/  ULDC.64 UR4, c[0x0][0x228] ;  /* 0x00008a0000047ab9 */ /* 0x000fe20000000a00 */
[----:B------:R-:W-:Y:S01]  /*14d0*/  ULDC.64 UR10, c[0x0][0x268] ;  /* 0x00009a00000a7ab9 */ /* 0x000fe20000000a00 */
[----:B------:R-:W1:Y:S01]  /*14e0*/  S2UR UR24, SR_CgaCtaId ;  /* 0x00000000001879c3 */ /* 0x000e620000008800 */
[-C--:B------:R-:W-:Y:S01]  /*14f0*/  LEA.HI R3, R192, R189.reuse, RZ, 0x3 ;  /* 0x000000bdc0037211 */ /* 0x080fe200078f18ff */
[----:B------:R-:W-:Y:S01]  /*1500*/  IMAD R6, R6, UR10, RZ ;  /* 0x0000000a06067c24 */ /* 0x000fe2000f8e02ff */
[-C--:B------:R-:W-:Y:S01]  /*1510*/  LEA.HI R2, R192, R189.reuse, RZ, 0x4 ;  /* 0x000000bdc0027211 */ /* 0x080fe200078f20ff */
[----:B------:R-:W-:Y:S01]  /*1520*/  ULDC.64 UR16, c[0x0][0x240] ;  /* 0x0000900000107ab9 */ /* 0x000fe20000000a00 */
[----:B------:R-:W-:Y:S01]  /*1530*/  SHF.R.S32.HI R12, RZ, 0x3, R3 ;  /* 0x00000003ff0c7819 */ /* 0x000fe20000011403 */
[----:B------:R-:W-:Y:S01]  /*1540*/  IMAD R6, R4, UR11, R6 ;  /* 0x0000000b04067c24 */ /* 0x000fe2000f8e0206 */
[----:B------:R-:W-:Y:S01]  /*1550*/  LOP3.LUT R168, R3, 0xfffffff8, RZ, 0xc0, !PT ;  /* 0xfffffff803a87812 */ /* 0x000fe200078ec0ff */
[----:B------:R-:W-:Y:S01]  /*1560*/  USHF.L.U32 UR23, UR6, 0x5, URZ ;  /* 0x0000000506177899 */ /* 0x000fe2000800063f */
[----:B------:R-:W-:Y:S01]  /*1570*/  LEA.HI R17, R192, R189, RZ, 0x6 ;  /* 0x000000bdc0117211 */ /* 0x000fe200078f30ff */
[----:B------:R-:W-:Y:S01]  /*1580*/  IMAD.SHL.U32 R244, R12, 0x40, RZ ;  /* 0x000000400cf47824 */ /* 0x000fe200078e00ff */
[----:B------:R-:W-:Y:S01]  /*1590*/  LOP3.LUT R166, R2, 0xfffffff0, RZ, 0xc0, !PT ;  /* 0xfffffff002a67812 */ /* 0x000fe200078ec0ff */
[----:B------:R-:W-:Y:S01]  /*15a0*/  IMAD.IADD R168, R189, 0x1, -R168 ;  /* 0x00000001bda87824 */ /* 0x000fe200078e0aa8 */
[----:B------:R-:W-:Y:S01]  /*15b0*/  SHF.R.S32.HI R13, RZ, 0x1f, R12 ;  /* 0x0000001fff0d7819 */ /* 0x000fe2000001140c */
[----:B------:R-:W-:Y:S01]  /*15c0*/  IMAD.SHL.U32 R17, R17, 0x8, RZ ;  /* 0x0000000811117824 */ /* 0x000fe200078e00ff */
[----:B------:R-:W-:Y:S01]  /*15d0*/  LOP3.LUT R244, R244, 0x1c0, RZ, 0xc0, !PT ;  /* 0x000001c0f4f47812 */ /* 0x000fe200078ec0ff */
[----:B------:R-:W-:Y:S01]  /*15e0*/  IMAD.SHL.U32 R16, R168, 0x8, RZ ;  /* 0x00000008a8107824 */ /* 0x000fe200078e00ff */
[----:B------:R-:W-:Y:S01]  /*15f0*/  ULDC.64 UR14, c[0x0][0x210] ;  /* 0x00008400000e7ab9 */ /* 0x000fe20000000a00 */
[----:B------:R-:W-:Y:S01]  /*1600*/  IMAD.IADD R166, R189, 0x1, -R166 ;  /* 0x00000001bda67824 */ /* 0x000fe200078e0aa6 */
[----:B------:R-:W-:Y:S01]  /*1610*/  ULDC.64 UR12, c[0x0][0x220] ;  /* 0x00008800000c7ab9 */ /* 0x000fe20000000a00 */
[----:B------:R-:W-:Y:S01]  /*1620*/  IMAD.WIDE R18, R0, 0x40, R12 ;  /* 0x0000004000127825 */ /* 0x000fe200078e020c */
[----:B------:R-:W-:Y:S01]  /*1630*/  LOP3.LUT R15, R244, 0x38, R16, 0xf8, !PT ;  /* 0x00000038f40f7812 */ /* 0x000fe200078ef810 */
[----:B------:R-:W-:Y:S01]  /*1640*/  USHF.L.U64.HI UR22, UR6, 0x5, UR7 ;  /* 0x0000000506167899 */ /* 0x000fe20008010207 */
[----:B------:R-:W-:Y:S01]  /*1650*/  SHF.R.U32.HI R244, RZ, 0x3, R244 ;  /* 0x00000003fff47819 */ /* 0x000fe200000116f4 */
[----:B------:R-:W-:Y:S01]  /*1660*/  UMOV UR25, 0x400 ;  /* 0x0000040000197882 */ /* 0x000fe20000000000 */
[----:B------:R-:W-:-:S02]  /*1670*/  IADD3 R20, P1, R16, R5, RZ ;  /* 0x0000000510147210 */ /* 0x000fc40007f3e0ff */
[----:B------:R-:W-:Y:S02]  /*1680*/  LOP3.LUT R244, R15, R244, RZ, 0x3c, !PT ;  /* 0x000000f40ff47212 */ /* 0x000fe400078e3cff */
[----:B------:R-:W-:Y:S02]  /*1690*/  SHF.R.S32.HI R15, RZ, 0x1f, R245 ;  /* 0x0000001fff0f7819 */ /* 0x000fe400000114f5 */
[----:B------:R-:W-:Y:S02]  /*16a0*/  LOP3.LUT R244, R244, 0x7ffffe00, R17, 0xf8, !PT ;  /* 0x7ffffe00f4f47812 */ /* 0x000fe400078ef811 */
[----:B------:R-:W-:Y:S01]  /*16b0*/  SHF.R.S32.HI R17, RZ, 0x1f, R16 ;  /* 0x0000001fff117819 */ /* 0x000fe20000011410 */
[----:B------:R-:W-:Y:S01]  /*16c0*/  IMAD R15, R15, UR4, RZ ;  /* 0x000000040f0f7c24 */ /* 0x000fe2000f8e02ff */
[----:B------:R-:W-:Y:S02]  /*16d0*/  SHF.R.S32.HI R0, RZ, 0x1f, R166 ;  /* 0x0000001fff007819 */ /* 0x000fe400000114a6 */
[----:B------:R-:W-:Y:S01]  /*16e0*/  IADD3 R14, P0, R16, R14, RZ ;  /* 0x0000000e100e7210 */ /* 0x000fe20007f1e0ff */
[----:B------:R-:W-:Y:S01]  /*16f0*/  IMAD.X R21, R17, 0x1, R7, P1 ;  /* 0x0000000111157824 */ /* 0x000fe200008e0607 */
[----:B------:R-:W-:Y:S01]  /*1700*/  LEA.HI R0, R0, R166, RZ, 0x3 ;  /* 0x000000a600007211 */ /* 0x000fe200078f18ff */
[----:B------:R-:W-:Y:S01]  /*1710*/  IMAD R5, R245, UR5, R15 ;  /* 0x00000005f5057c24 */ /* 0x000fe2000f8e020f */
[----:B------:R-:W-:Y:S01]  /*1720*/  SHF.R.S32.HI R7, RZ, 0x1f, R10 ;  /* 0x0000001fff077819 */ /* 0x000fe2000001140a */
[----:B------:R-:W-:Y:S01]  /*1730*/  IMAD.X R15, R17, 0x1, R11, P0 ;  /* 0x00000001110f7824 */ /* 0x000fe200000e060b */
[----:B------:R-:W-:Y:S01]  /*1740*/  LOP3.LUT R11, R0, 0xfffffff8, RZ, 0xc0, !PT ;  /* 0xfffffff8000b7812 */ /* 0x000fe200078ec0ff */
[----:B------:R-:W-:Y:S01]  /*1750*/  IMAD.WIDE.U32 R16, R245, UR4, R16 ;  /* 0x00000004f5107c25 */ /* 0x000fe2000f8e0010 */
[----:B------:R-:W-:Y:S01]  /*1760*/  ULDC.64 UR4, c[0x0][0x258] ;  /* 0x0000960000047ab9 */ /* 0x000fe20000000a00 */
[----:B------:R-:W-:-:S02]  /*1770*/  IADD3 R9, P0, R12, R9, RZ ;  /* 0x000000090c097210 */ /* 0x000fc40007f1e0ff */
[----:B------:R-:W-:Y:S01]  /*1780*/  IMAD R7, R7, UR4, RZ ;  /* 0x0000000407077c24 */ /* 0x000fe2000f8e02ff */
[----:B------:R-:W-:Y:S01]  /*1790*/  LEA.HI R192, R192, R189, RZ, 0x5 ;  /* 0x000000bdc0c07211 */ /* 0x000fe200078f28ff */
[----:B------:R-:W-:Y:S02]  /*17a0*/  IMAD.IADD R17, R17, 0x1, R5 ;  /* 0x0000000111117824 */ /* 0x000fe400078e0205 */
[----:B------:R-:W-:Y:S01]  /*17b0*/  IMAD.IADD R166, R166, 0x1, -R11 ;  /* 0x00000001a6a67824 */ /* 0x000fe200078e0a0b */
[----:B------:R-:W-:Y:S01]  /*17c0*/  SHF.R.S32.HI R190, RZ, 0x5, R192 ;  /* 0x00000005ffbe7819 */ /* 0x000fe200000114c0 */
[----:B------:R-:W-:Y:S01]  /*17d0*/  IMAD.WIDE.U32 R14, R4, UR10, R14 ;  /* 0x0000000a040e7c25 */ /* 0x000fe2000f8e000e */
[----:B------:R-:W-:-:S03]  /*17e0*/  ULDC.64 UR10, c[0x0][0x250] ;  /* 0x00009400000a7ab9 */ /* 0x000fc60000000a00 */
[C---:B------:R-:W-:Y:S02]  /*17f0*/  IMAD R7, R10.reuse, UR5, R7 ;  /* 0x000000050a077c24 */ /* 0x040fe4000f8e0207 */
[----:B------:R-:W-:Y:S01]  /*1800*/  IMAD.WIDE.U32 R10, R10, UR4, R16 ;  /* 0x000000040a0a7c25 */ /* 0x000fe2000f8e0010 */
[----:B------:R-:W-:-:S03]  /*1810*/  ULDC.64 UR4, c[0x0][0x218] ;  /* 0x0000860000047ab9 */ /* 0x000fc60000000a00 */
[C---:B------:R-:W-:Y:S02]  /*1820*/  IMAD.X R8, R13.reuse, 0x1, R8, P0 ;  /* 0x000000010d087824 */ /* 0x040fe400000e0608 */
[----:B------:R-:W-:Y:S02]  /*1830*/  IMAD R4, R13, UR6, RZ ;  /* 0x000000060d047c24 */ /* 0x000fe4000f8e02ff */
[----:B------:R-:W-:Y:S02]  /*1840*/  IMAD R5, R19, UR16, RZ ;  /* 0x0000001013057c24 */ /* 0x000fe4000f8e02ff */
[----:B------:R-:W-:Y:S02]  /*1850*/  IMAD.IADD R15, R15, 0x1, R6 ;  /* 0x000000010f0f7824 */ /* 0x000fe400078e0206 */
[C---:B------:R-:W-:Y:S02]  /*1860*/  IMAD R4, R12.reuse, UR7, R4 ;  /* 0x000000070c047c24 */ /* 0x040fe4000f8e0204 */
[----:B------:R-:W-:-:S04]  /*1870*/  IMAD.WIDE.U32 R20, R12, UR6, R20 ;  /* 0x000000060c147c25 */ /* 0x000fc8000f8e0014 */
[----:B------:R-:W-:Y:S01]  /*1880*/  IMAD R8, R8, UR10, RZ ;  /* 0x0000000a08087c24 */ /* 0x000fe2000f8e02ff */
[----:B------:R-:W-:Y:S01]  /*1890*/  LEA R243, P0, R20, UR4, 0x1 ;  /* 0x0000000414f37c11 */ /* 0x000fe2000f8008ff */
[----:B------:R-:W-:Y:S01]  /*18a0*/  IMAD.IADD R11, R11, 0x1, R7 ;  /* 0x000000010b0b7824 */ /* 0x000fe200078e0207 */
[----:B------:R-:W-:Y:S01]  /*18b0*/  USHF.L.U32 UR4, UR16, 0x5, URZ ;  /* 0x0000000510047899 */ /* 0x000fe2000800063f */
[----:B------:R-:W-:Y:S02]  /*18c0*/  IMAD R5, R18, UR17, R5 ;  /* 0x0000001112057c24 */ /* 0x000fe4000f8e0205 */
[C---:B------:R-:W-:Y:S01]  /*18d0*/  IMAD R8, R9.reuse, UR11, R8 ;  /* 0x0000000b09087c24 */ /* 0x040fe2000f8e0208 */
[----:B------:R-:W-:Y:S01]  /*18e0*/  USHF.L.U64.HI UR11, UR10, 0x5, UR11 ;  /* 0x000000050a0b7899 */ /* 0x000fe2000801020b */
[----:B------:R-:W-:-:S04]  /*18f0*/  IMAD.WIDE.U32 R14, R9, UR10, R14 ;  /* 0x0000000a090e7c25 */ /* 0x000fc8000f8e000e */
[----:B------:R-:W-:Y:S01]  /*1900*/  IMAD.WIDE.U32 R18, R18, UR16, R10 ;  /* 0x0000001012127c25 */ /* 0x000fe2000f8e000a */
[----:B------:R-:W-:Y:S01]  /*1910*/  LEA R241, P1, R14, UR12, 0x1 ;  /* 0x0000000c0ef17c11 */ /* 0x000fe2000f8208ff */
[----:B------:R-:W-:Y:S02]  /*1920*/  USHF.L.U64.HI UR16, UR16, 0x5, UR17 ;  /* 0x0000000510107899 */ /* 0x000fe40008010211 */
[----:B------:R-:W-:Y:S01]  /*1930*/  IMAD.IADD R4, R21, 0x1, R4 ;  /* 0x0000000115047824 */ /* 0x000fe200078e0204 */
[----:B------:R-:W-:Y:S01]  /*1940*/  LEA R6, P2, R18, UR14, 0x1 ;  /* 0x0000000e12067c11 */ /* 0x000fe2000f8408ff */
[----:B------:R-:W-:Y:S01]  /*1950*/  IMAD.IADD R8, R15, 0x1, R8 ;  /* 0x000000010f087824 */ /* 0x000fe200078e0208 */
[----:B------:R-:W-:Y:S01]  /*1960*/  USHF.L.U32 UR12, UR10, 0x5, URZ ;  /* 0x000000050a0c7899 */ /* 0x000fe2000800063f */
[----:B------:R-:W-:Y:S01]  /*1970*/  IMAD.IADD R5, R19, 0x1, R5 ;  /* 0x0000000113057824 */ /* 0x000fe200078e0205 */
[----:B------:R-:W-:Y:S01]  /*1980*/  LEA.HI.X R242, R20, UR5, R4, 0x1, P0 ;  /* 0x0000000514f27c11 */ /* 0x000fe200080f0c04 */
[----:B-1----:R-:W-:Y:S01]  /*1990*/  ULEA UR5, UR24, UR25, 0x18 ;  /* 0x0000001918057291 */ /* 0x002fe2000f8ec03f */
[----:B------:R-:W-:Y:S01]  /*19a0*/  IADD3 R4, P0, R243, UR23, RZ ;  /* 0x00000017f3047c10 */ /* 0x000fe2000ff1e0ff */
[----:B------:R-:W-:Y:S01]  /*19b0*/  IMAD.SHL.U32 R167, R0, 0x40, RZ ;  /* 0x0000004000a77824 */ /* 0x000fe200078e00ff */
[----:B------:R-:W-:-:S02]  /*19c0*/  LEA.HI.X R240, R14, UR13, R8, 0x1, P1 ;  /* 0x0000000d0ef07c11 */ /* 0x000fc400088f0c08 */
[----:B------:R-:W-:Y:S02]  /*19d0*/  LEA.HI.X R7, R18, UR15, R5, 0x1, P2 ;  /* 0x0000000f12077c11 */ /* 0x000fe400090f0c05 */
[----:B------:R-:W-:Y:S02]  /*19e0*/  IADD3.X R5, R242, UR22, RZ, P0, !PT ;  /* 0x00000016f2057c10 */ /* 0x000fe400087fe4ff */
[----:B------:R-:W-:Y:S02]  /*19f0*/  IADD3 R12, P1, R6, UR4, RZ ;  /* 0x00000004060c7c10 */ /* 0x000fe4000ff3e0ff */
[----:B------:R-:W-:Y:S02]  /*1a00*/  IADD3 R8, P0, R4, UR23, RZ ;  /* 0x0000001704087c10 */ /* 0x000fe4000ff1e0ff */
[----:B------:R-:W-:Y:S02]  /*1a10*/  IADD3.X R13, R7, UR16, RZ, P1, !PT ;  /* 0x00000010070d7c10 */ /* 0x000fe40008ffe4ff */
[----:B------:R-:W-:-:S02]  /*1a20*/  LEA R244, R244, UR5, 0x1 ;  /* 0x00000005f4f47c11 */ /* 0x000fc4000f8e08ff */
[----:B------:R-:W-:Y:S02]  /*1a30*/  IADD3.X R9, R5, UR22, RZ, P0, !PT ;  /* 0x0000001605097c10 */ /* 0x000fe400087fe4ff */
[----:B------:R-:W-:Y:S01]  /*1a40*/  IADD3 R16, P1, R12, UR4, RZ ;  /* 0x000000040c107c10 */ /* 0x000fe2000ff3e0ff */
[----:B------:R-:W-:Y:S01]  /*1a50*/  @!PT LDS RZ, [RZ] ;  /* 0x00000000fffff984 */ /* 0x000fe20000000800 */
[----:B------:R-:W-:Y:S01]  /*1a60*/  @!PT LDS RZ, [RZ] ;  /* 0x00000000fffff984 */ /* 0x000fe20000000800 */
[----:B------:R-:W-:Y:S01]  /*1a70*/  @!PT LDS RZ, [RZ] ;  /* 0x00000000fffff984 */ /* 0x000fe20000000800 */
[----:B------:R1:W-:Y:S01]  /*1a80*/  LDGSTS.E.BYPASS.LTC128B.128 [R244], desc[UR20][R6.64] ;  /* 0x0000000006f47fae */ /* 0x0003e2000b901d54 */
[----:B------:R-:W-:Y:S02]  /*1a90*/  IADD3 R10, P0, R8, UR23, RZ ;  /* 0x00000017080a7c10 */ /* 0x000fe4000ff1e0ff */
[----:B------:R-:W-:Y:S01]  /*1aa0*/  IADD3.X R17, R13, UR16, RZ, P1, !PT ;  /* 0x000000100d117c10 */ /* 0x000fe20008ffe4ff */
[----:B------:R2:W-:Y:S01]  /*1ab0*/  LDGSTS.E.BYPASS.LTC128B.128 [R244+0x800], desc[UR20][R12.64] ;  /* 0x008000000cf47fae */ /* 0x0005e2000b901d54 */
[----:B------:R-:W-:Y:S02]  /*1ac0*/  IADD3.X R11, R9, UR22, RZ, P0, !PT ;  /* 0x00000016090b7c10 */ /* 0x000fe400087fe4ff */
[----:B------:R-:W-:Y:S01]  /*1ad0*/  IADD3 R14, P1, R16, UR4, RZ ;  /* 0x00000004100e7c10 */ /* 0x000fe2000ff3e0ff */
[----:B------:R3:W-:Y:S01]  /*1ae0*/  LDGSTS.E.BYPASS.LTC128B.128 [R244+0x1000], desc[UR20][R16.64] ;  /* 0x0100000010f47fae */ /* 0x0007e2000b901d54 */
[----:B------:R-:W-:Y:S01]  /*1af0*/  LOP3.LUT R167, R167, 0xfffffe00, RZ, 0xc0, !PT ;  /* 0xfffffe00a7a77812 */ /* 0x000fe200078ec0ff */
[----:B------:R-:W-:Y:S01]  /*1b00*/  UIADD3 UR4, UR5, 0x2000, URZ ;  /* 0x0000200005047890 */ /* 0x000fe2000fffe03f */
[----:B------:R-:W-:-:S02]  /*1b10*/  IADD3.X R15, R17, UR16, RZ, P1, !PT ;  /* 0x00000010110f7c10 */ /* 0x000fc40008ffe4ff */
[----:B------:R-:W-:Y:S01]  /*1b20*/  LOP3.LUT P1, RZ, R166, 0x4, RZ, 0xc0, !PT ;  /* 0x00000004a6ff7812 */ /* 0x000fe2000782c0ff */
[----:B------:R-:W-:Y:S02]  /*1b30*/  IMAD R238, R190, 0x400, R167 ;  /* 0x00000400beee7824 */ /* 0x000fe400078e02a7 */
[----:B------:R4:W-:Y:S01]  /*1b40*/  LDGSTS.E.BYPASS.LTC128B.128 [R244+0x1800], desc[UR20][R14.64] ;  /* 0x018000000ef47fae */ /* 0x0009e2000b901d54 */
[----:B-1----:R-:W-:-:S04]  /*1b50*/  IADD3 R6, P0, R10, UR23, RZ ;  /* 0x000000170a067c10 */ /* 0x002fc8000ff1e0ff */
[----:B------:R-:W-:Y:S02]  /*1b60*/  IADD3.X R7, R11, UR22, RZ, P0, !PT ;  /* 0x000000160b077c10 */ /* 0x000fe400087fe4ff */
[----:B--2---:R-:W-:-:S04]  /*1b70*/  IADD3 R12, P0, R6, UR23, RZ ;  /* 0x00000017060c7c10 */ /* 0x004fc8000ff1e0ff */
[----:B------:R-:W-:Y:S02]  /*1b80*/  IADD3.X R13, R7, UR22, RZ, P0, !PT ;  /* 0x00000016070d7c10 */ /* 0x000fe400087fe4ff */
[----:B---3--:R-:W-:Y:S01]  /*1b90*/  IADD3 R16, P0, R12, UR23, RZ ;  /* 0x000000170c107c10 */ /* 0x008fe2000ff1e0ff */
[----:B----4-:R-:W-:-:S03]  /*1ba0*/  IMAD.MOV.U32 R14, RZ, RZ, R243 ;  /* 0x000000ffff0e7224 */ /* 0x010fc600078e00f3 */
[----:B------:R-:W-:Y:S01]  /*1bb0*/  IADD3.X R17, R13, UR22, RZ, P0, !PT ;  /* 0x000000160d117c10 */ /* 0x000fe200087fe4ff */
[----:B------:R-:W-:-:S05]  /*1bc0*/  IMAD.MOV.U32 R15, RZ, RZ, R242 ;  /* 0x000000ffff0f7224 */ /* 0x000fca00078e00f2 */
[----:B------:R1:W-:Y:S04]  /*1bd0*/  LDGSTS.E.BYPASS.LTC128B.128 [R244+0x2000], desc[UR20][R14.64] ;  /* 0x020000000ef47fae */ /* 0x0003e8000b901d54 */
[----:B------:R2:W-:Y:S04]  /*1be0*/  LDGSTS.E.BYPASS.LTC128B.128 [R244+0x2800], desc[UR20][R4.64] ;  /* 0x0280000004f47fae */ /* 0x0005e8000b901d54 */
[----:B------:R3:W-:Y:S04]  /*1bf0*/  LDGSTS.E.BYPASS.LTC128B.128 [R244+0x3000], desc[UR20][R8.64] ;  /* 0x0300000008f47fae */ /* 0x0007e8000b901d54 */
[----:B------:R-:W-:Y:S04]  /*1c00*/  LDGSTS.E.BYPASS.LTC128B.128 [R244+0x3800], desc[UR20][R10.64] ;  /* 0x038000000af47fae */ /* 0x000fe8000b901d54 */
[----:B------:R4:W-:Y:S04]  /*1c10*/  LDGSTS.E.BYPASS.LTC128B.128 [R244+0x4000], desc[UR20][R6.64] ;  /* 0x0400000006f47fae */ /* 0x0009e8000b901d54 */
        /* <DEDUP_REMOVED lines=11> */
[----:B------:R-:W-:Y:S01]  /*1cd0*/  LDGSTS.E.BYPASS.LTC128B.128 [R244+0x6800], desc[UR20][R8.64] ;  /* 0x0680000008f47fae */ /* 0x000fe2000b901d54 */
[----:B------:R-:W-:Y:S02]  /*1ce0*/  IADD3.X R7, R9, UR22, RZ, P0, !PT ;  /* 0x0000001609077c10 */ /* 0x000fe400087fe4ff */
[----:B------:R-:W-:-:S03]  /*1cf0*/  IADD3 R10, P0, R6, UR23, RZ ;  /* 0x00000017060a7c10 */ /* 0x000fc6000ff1e0ff */
[----:B------:R2:W-:Y:S01]  /*1d00*/  LDGSTS.E.BYPASS.LTC128B.128 [R244+0x7000], desc[UR20][R6.64] ;  /* 0x0700000006f47fae */ /* 0x0005e2000b901d54 */
[----:B------:R-:W-:Y:S02]  /*1d10*/  IADD3.X R11, R7, UR22, RZ, P0, !PT ;  /* 0x00000016070b7c10 */ /* 0x000fe400087fe4ff */
[----:B-----5:R-:W-:-:S03]  /*1d20*/  IADD3 R12, P0, R10, UR23, RZ ;  /* 0x000000170a0c7c10 */ /* 0x020fc6000ff1e0ff */
[----:B------:R-:W-:Y:S01]  /*1d30*/  LDGSTS.E.BYPASS.LTC128B.128 [R244+0x7800], desc[UR20][R10.64] ;  /* 0x078000000af47fae */ /* 0x000fe2000b901d54 */
[----:B------:R-:W-:-:S05]  /*1d40*/  IADD3.X R13, R11, UR22, RZ, P0, !PT ;  /* 0x000000160b0d7c10 */ /* 0x000fca00087fe4ff */
[----:B------:R-:W-:Y:S01]  /*1d50*/  LDGSTS.E.BYPASS.LTC128B.128 [R244+0x8000], desc[UR20][R12.64] ;  /* 0x080000000cf47fae */ /* 0x000fe2000b901d54 */
[----:B-1----:R-:W-:-:S04]  /*1d60*/  IADD3 R4, P0, R12, UR23, RZ ;  /* 0x000000170c047c10 */ /* 0x002fc8000ff1e0ff */
        /* <DEDUP_REMOVED lines=8> */
[----:B------:R-:W0:Y:S01]  /*1df0*/  LDGDEPBAR ;  /* 0x00000000000079af */ /* 0x000e220000000000 */
[----:B-1----:R-:W-:Y:S02]  /*1e00*/  SHF.R.S32.HI R5, RZ, 0x4, R2 ;  /* 0x00000004ff057819 */ /* 0x002fe40000011402 */
[----:B------:R-:W-:Y:S02]  /*1e10*/  IADD3 R4, P0, R241, UR12, RZ ;  /* 0x0000000cf1047c10 */ /* 0x000fe4000ff1e0ff */
[----:B------:R-:W-:-:S04]  /*1e20*/  LEA.HI R2, R2, R5, RZ, 0x1 ;  /* 0x0000000502027211 */ /* 0x000fc800078f08ff */
[----:B------:R-:W-:Y:S01]  /*1e30*/  LOP3.LUT R2, R2, 0xfffffffe, RZ, 0xc0, !PT ;  /* 0xfffffffe02027812 */ /* 0x000fe200078ec0ff */
[----:B--2---:R-:W-:-:S04]  /*1e40*/  IMAD.SHL.U32 R7, R168, 0x40, RZ ;  /* 0x00000040a8077824 */ /* 0x004fc800078e00ff */
[----:B------:R-:W-:Y:S01]  /*1e50*/  IMAD.IADD R2, R5, 0x1, -R2 ;  /* 0x0000000105027824 */ /* 0x000fe200078e0a02 */
[----:B------:R-:W-:Y:S02]  /*1e60*/  IADD3.X R5, R240, UR11, RZ, P0, !PT ;  /* 0x0000000bf0057c10 */ /* 0x000fe400087fe4ff */
[----:B------:R-:W-:Y:S01]  /*1e70*/  LOP3.LUT R7, R7, 0x1c0, RZ, 0xc0, !PT ;  /* 0x000001c007077812 */ /* 0x000fe200078ec0ff */
[----:B---3--:R-:W-:Y:S01]  /*1e80*/  IMAD.SHL.U32 R8, R166, 0x40, RZ ;  /* 0x00000040a6087824 */ /* 0x008fe200078e00ff */
[----:B------:R-:W-:-:S04]  /*1e90*/  DEPBAR.LE SB0, 0x0 ;  /* 0x000080000000791a */ /* 0x000fc80000000000 */
[----:B------:R-:W-:Y:S01]  /*1ea0*/  BAR.SYNC.DEFER_BLOCKING 0x0 ;  /* 0x0000000000007b1d */ /* 0x000fe20000010000 */
[----:B------:R-:W-:Y:S01]  /*1eb0*/  IADD3 R12, P0, R4, UR12, RZ ;  /* 0x0000000c040c7c10 */ /* 0x000fe2000ff1e0ff */
[----:B------:R-:W-:Y:S01]  /*1ec0*/  IMAD.MOV.U32 R9, RZ, RZ, R240 ;  /* 0x000000ffff097224 */ /* 0x000fe200078e00f0 */
[----:B------:R-:W-:Y:S02]  /*1ed0*/  LOP3.LUT R6, R7, 0x8, R3, 0xf8, !PT ;  /* 0x0000000807067812 */ /* 0x000fe400078ef803 */
[----:B------:R-:W-:Y:S01]  /*1ee0*/  SHF.R.U32.HI R3, RZ, 0x3, R7 ;  /* 0x00000003ff037819 */ /* 0x000fe20000011607 */
[----:B------:R-:W-:Y:S01]  /*1ef0*/  IMAD.SHL.U32 R7, R2, 0x8, RZ ;  /* 0x0000000802077824 */ /* 0x000fe200078e00ff */
[----:B------:R-:W-:Y:S02]  /*1f00*/  IADD3.X R13, R5, UR11, RZ, P0, !PT ;  /* 0x0000000b050d7c10 */ /* 0x000fe400087fe4ff */
[----:B------:R-:W-:Y:S02]  /*1f10*/  LOP3.LUT R8, R8, 0x1c0, RZ, 0xc0, !PT ;  /* 0x000001c008087812 */ /* 0x000fe400078ec0ff */
[----:B------:R-:W-:-:S02]  /*1f20*/  IADD3 R10, P0, R12, UR12, RZ ;  /* 0x0000000c0c0a7c10 */ /* 0x000fc4000ff1e0ff */
[----:B------:R-:W-:Y:S02]  /*1f30*/  LOP3.LUT R3, R6, R3, RZ, 0x3c, !PT ;  /* 0x0000000306037212 */ /* 0x000fe400078e3cff */
[----:B------:R-:W-:Y:S02]  /*1f40*/  LOP3.LUT R7, R8, 0x8, R7, 0xf8, !PT ;  /* 0x0000000808077812 */ /* 0x000fe400078ef807 */
[----:B------:R-:W-:Y:S01]  /*1f50*/  SHF.R.U32.HI R165, RZ, 0x3, R8 ;  /* 0x00000003ffa57819 */ /* 0x000fe20000011608 */
[----:B------:R-:W-:Y:S01]  /*1f60*/  IMAD.MOV.U32 R8, RZ, RZ, R241 ;  /* 0x000000ffff087224 */ /* 0x000fe200078e00f1 */
[----:B------:R-:W-:Y:S01]  /*1f70*/  IADD3.X R11, R13, UR11, RZ, P0, !PT ;  /* 0x0000000b0d0b7c10 */ /* 0x000fe200087fe4ff */
[----:B------:R-:W-:Y:S01]  /*1f80*/  IMAD R2, R2, 0x200, R3 ;  /* 0x0000020002027824 */ /* 0x000fe200078e0203 */
[----:B------:R-:W-:Y:S01]  /*1f90*/  IADD3 R6, P0, R10, UR12, RZ ;  /* 0x0000000c0a067c10 */ /* 0x000fe2000ff1e0ff */
[----:B------:R-:W-:Y:S01]  /*1fa0*/  IMAD.MOV.U32 R3, RZ, RZ, 0x20 ;  /* 0x00000020ff037424 */ /* 0x000fe200078e00ff */
[----:B------:R-:W-:Y:S01]  /*1fb0*/  LOP3.LUT R165, R7, R165, RZ, 0x3c, !PT ;  /* 0x000000a507a57212 */ /* 0x000fe200078e3cff */
[----:B------:R-:W-:Y:S01]  /*1fc0*/  @!PT LDS RZ, [RZ] ;  /* 0x00000000fffff984 */ /* 0x000fe20000000800 */
[----:B------:R-:W-:Y:S01]  /*1fd0*/  @!PT LDS RZ, [RZ] ;  /* 0x00000000fffff984 */ /* 0x000fe20000000800 */
[----:B------:R-:W-:Y:S01]  /*1fe0*/  @!PT LDS RZ, [RZ] ;  /* 0x00000000fffff984 */ /* 0x000fe20000000800 */
[----:B------:R1:W-:Y:S01]  /*1ff0*/  LDGSTS.E.BYPASS.LTC128B.128 [R244+0xa000], desc[UR20][R8.64] ;  /* 0x0a00000008f47fae */ /* 0x0003e2000b901d54 */
[----:B------:R-:W-:-:S02]  /*2000*/  IADD3.X R7, R11, UR11, RZ, P0, !PT ;  /* 0x0000000b0b077c10 */ /* 0x000fc400087fe4ff */
[----:B------:R-:W-:Y:S01]  /*2010*/  IADD3 R14, P0, R6, UR12, RZ ;  /* 0x0000000c060e7c10 */ /* 0x000fe2000ff1e0ff */
[----:B------:R2:W-:Y:S01]  /*2020*/  LDGSTS.E.BYPASS.LTC128B.128 [R244+0xa800], desc[UR20][R4.64] ;  /* 0x0a80000004f47fae */ /* 0x0005e2000b901d54 */
[----:B------:R-:W-:Y:S01]  /*2030*/  IMAD.IADD R238, R238, 0x1, R165 ;  /* 0x00000001eeee7824 */ /* 0x000fe200078e02a5 */
[----:B------:R-:W-:Y:S02]  /*2040*/  LEA R160, R2, UR5, 0x1 ;  /* 0x0000000502a07c11 */ /* 0x000fe4000f8e08ff */
[----:B------:R-:W-:Y:S01]  /*2050*/  IADD3.X R15, R7, UR11, RZ, P0, !PT ;  /* 0x0000000b070f7c10 */ /* 0x000fe200087fe4ff */
[----:B------:R-:W-:Y:S01]  /*2060*/  LDGSTS.E.BYPASS.LTC128B.128 [R244+0xb000], desc[UR20][R12.64] ;  /* 0x0b0000000cf47fae */ /* 0x000fe2000b901d54 */
[----:B------:R-:W-:Y:S02]  /*2070*/  LEA R238, R238, UR5, 0x1 ;  /* 0x00000005eeee7c11 */ /* 0x000fe4000f8e08ff */
[----:B------:R-:W-:Y:S01]  /*2080*/  LEA R237, R2, UR4, 0x1 ;  /* 0x0000000402ed7c11 */ /* 0x000fe2000f8e08ff */
[----:B------:R3:W-:Y:S01]  /*2090*/  LDGSTS.E.BYPASS.LTC128B.128 [R244+0xb800], desc[UR20][R10.64] ;  /* 0x0b8000000af47fae */ /* 0x0007e2000b901d54 */
[----:B------:R-:W-:-:S03]  /*20a0*/  IMAD.MOV.U32 R2, RZ, RZ, 0x40 ;  /* 0x00000040ff027424 */ /* 0x000fc600078e00ff */
[----:B------:R-:W-:Y:S01]  /*20b0*/  LDGSTS.E.BYPASS.LTC128B.128 [R244+0xc000], desc[UR20][R6.64] ;  /* 0x0c00000006f47fae */ /* 0x000fe2000b901d54 */
[----:B------:R-:W-:-:S03]  /*20c0*/  VIADD R233, R237, 0x40 ;  /* 0x00000040ede97836 */ /* 0x000fc60000000000 */
        /* <DEDUP_REMOVED lines=15> */
[----:B------:R-:W-:-:S03]  /*21c0*/  IADD3 R6, P0, R8, UR12, RZ ;  /* 0x0000000c08067c10 */ /* 0x000fc6000ff1e0ff */
[----:B------:R1:W-:Y:S01]  /*21d0*/  LDGSTS.E.BYPASS.LTC128B.128 [R244+0xf000], desc[UR20][R8.64] ;  /* 0x0f00000008f47fae */ /* 0x0003e2000b901d54 */
[----:B------:R-:W-:Y:S02]  /*21e0*/  IADD3.X R7, R9, UR11, RZ, P0, !PT ;  /* 0x0000000b09077c10 */ /* 0x000fe400087fe4ff */
[----:B--2---:R-:W-:-:S03]  /*21f0*/  IADD3 R4, P0, R6, UR12, RZ ;  /* 0x0000000c06047c10 */ /* 0x004fc6000ff1e0ff */
        /* <DEDUP_REMOVED lines=8> */
[----:B---3--:R-:W-:-:S03]  /*2280*/  IADD3 R4, P0, R6, UR12, RZ ;  /* 0x0000000c06047c10 */ /* 0x008fc6000ff1e0ff */
[----:B------:R-:W-:Y:S01]  /*2290*/  LDGSTS.E.BYPASS.LTC128B.128 [R244+0x11000], desc[UR20][R6.64] ;  /* 0x1100000006f47fae */ /* 0x000fe2000b901d54 */
[----:B------:R-:W-:Y:S02]  /*22a0*/  IADD3.X R5, R7, UR11, RZ, P0, !PT ;  /* 0x0000000b07057c10 */ /* 0x000fe400087fe4ff */
[----:B------:R-:W-:-:S03]  /*22b0*/  LOP3.LUT P0, RZ, R168, 0x2, RZ, 0xc0, !PT ;  /* 0x00000002a8ff7812 */ /* 0x000fc6000780c0ff */
[----:B------:R1:W-:Y:S01]  /*22c0*/  LDGSTS.E.BYPASS.LTC128B.128 [R244+0x11800], desc[UR20][R4.64] ;  /* 0x1180000004f47fae */ /* 0x0003e2000b901d54 */
[----:B------:R-:W-:Y:S02]  /*22d0*/  SEL R0, R3, 0xffffffe0, !P0 ;  /* 0xffffffe003007807 */ /* 0x000fe40004000000 */
[----:B------:R-:W-:Y:S01]  /*22e0*/  LOP3.LUT P0, RZ, R166, 0x2, RZ, 0xc0, !PT ;  /* 0x00000002a6ff7812 */ /* 0x000fe2000780c0ff */
[----:B------:R-:W-:Y:S02]  /*22f0*/  LDSM.16.M88.4 R108, [R238] ;  /* 0x00000000ee6c783b */ /* 0x000fe40000000200 */
[----:B------:R-:W-:Y:S01]  /*2300*/  IMAD.IADD R235, R237, 0x1, R0 ;  /* 0x00000001edeb7824 */ /* 0x000fe200078e0200 */
[----:B------:R-:W-:Y:S01]  /*2310*/  SEL R3, R3, 0xffffffe0, !P0 ;  /* 0xffffffe003037807 */ /* 0x000fe20004000000 */
[----:B------:R-:W2:Y:S01]  /*2320*/  LDSM.16.M88.4 R60, [R160+0x3800] ;  /* 0x00380000a03c783b */ /* 0x000ea20000000200 */
[----:B------:R-:W-:-:S03]  /*2330*/  LOP3.LUT P0, RZ, R168, 0x4, RZ, 0xc0, !PT ;  /* 0x00000004a8ff7812 */ /* 0x000fc6000780c0ff */
[----:B------:R-:W-:Y:S01]  /*2340*/  IMAD.IADD R236, R238, 0x1, R3 ;  /* 0x00000001eeec7824 */ /* 0x000fe200078e0203 */
[----:B------:R-:W3:Y:S04]  /*2350*/  LDSM.16.M88.4 R52, [R160+0x4000] ;  /* 0x00400000a034783b */ /* 0x000ee80000000200 */
[----:B------:R-:W4:Y:S04]  /*2360*/  LDSM.16.M88.4 R68, [R160+0x3000] ;  /* 0x00300000a044783b */ /* 0x000f280000000200 */
[----:B------:R-:W5:Y:S01]  /*2370*/  LDSM.16.M88.4 R28, [R160+0x5800] ;  /* 0x00580000a01c783b */ /* 0x000f620000000200 */
[----:B------:R-:W-:-:S03]  /*2380*/  @P0 VIADD R233, R237, 0xffffffc0 ;  /* 0xffffffc0ede90836 */ /* 0x000fc60000000000 */
[----:B------:R-:W-:Y:S01]  /*2390*/  LDSM.16.M88.4 R172, [R236] ;  /* 0x00000000ecac783b */ /* 0x000fe20000000200 */
[----:B------:R-:W-:Y:S01]  /*23a0*/  IMAD.IADD R166, R0, 0x1, R233 ;  /* 0x0000000100a67824 */ /* 0x000fe200078e02e9 */
[----:B------:R-:W-:Y:S01]  /*23b0*/  LOP3.LUT R0, R192, 0xffffffe0, RZ, 0xc0, !PT ;  /* 0xffffffe0c0007812 */ /* 0x000fe200078ec0ff */
[C---:B------:R-:W-:Y:S01]  /*23c0*/  VIADD R227, R233.reuse, 0x3800 ;  /* 0x00003800e9e37836 */ /* 0x040fe20000000000 */
[----:B------:R-:W5:Y:S01]  /*23d0*/  LDSM.16.M88.4 R96, [R235+0x1800] ;  /* 0x00180000eb60783b */ /* 0x000f620000000200 */
[----:B------:R-:W-:Y:S02]  /*23e0*/  VIADD R226, R233, 0x4000 ;  /* 0x00004000e9e27836 */ /* 0x000fe40000000000 */
[C---:B------:R-:W-:Y:S01]  /*23f0*/  IMAD.IADD R0, R189.reuse, 0x1, -R0 ;  /* 0x00000001bd007824 */ /* 0x040fe200078e0a00 */
[----:B------:R-:W5:Y:S01]  /*2400*/  LDSM.16.M88.4 R44, [R160+0x4800] ;  /* 0x00480000a02c783b */ /* 0x000f620000000200 */
[----:B------:R-:W-:Y:S02]  /*2410*/  IMAD.SHL.U32 R189, R189, 0x2, RZ ;  /* 0x00000002bdbd7824 */ /* 0x000fe400078e00ff */
[C---:B------:R-:W-:Y:S01]  /*2420*/  VIADD R225, R233.reuse, 0x4800 ;  /* 0x00004800e9e17836 */ /* 0x040fe20000000000 */
[----:B------:R-:W5:Y:S01]  /*2430*/  LDSM.16.M88.4 R36, [R160+0x5000] ;  /* 0x00500000a024783b */ /* 0x000f620000000200 */
[----:B------:R-:W-:-:S02]  /*2440*/  VIADD R224, R233, 0x5000 ;  /* 0x00005000e9e07836 */ /* 0x000fc40000000000 */
[C---:B------:R-:W-:Y:S01]  /*2450*/  VIADD R223, R233.reuse, 0x5800 ;  /* 0x00005800e9df7836 */ /* 0x040fe20000000000 */
[----:B------:R-:W5:Y:S01]  /*2460*/  LDSM.16.M88.4 R20, [R160+0x6000] ;  /* 0x00600000a014783b */ /* 0x000f620000000200 */
[C---:B------:R-:W-:Y:S02]  /*2470*/  VIADD R222, R233.reuse, 0x6000 ;  /* 0x00006000e9de7836 */ /* 0x040fe40000000000 */
[C---:B------:R-:W-:Y:S01]  /*2480*/  VIADD R221, R233.reuse, 0x6800 ;  /* 0x00006800e9dd7836 */ /* 0x040fe20000000000 */
[----:B------:R-:W5:Y:S01]  /*2490*/  LDSM.16.M88.4 R92, [R235+0x2000] ;  /* 0x00200000eb5c783b */ /* 0x000f620000000200 */
[----:B------:R-:W-:Y:S01]  /*24a0*/  VIADD R220, R233, 0x7000 ;  /* 0x00007000e9dc7836 */ /* 0x000fe20000000000 */
[C---:B--2---:R-:W-:Y:S02]  /*24b0*/  HMMA.16816.F32 R64, R108.reuse, R60, RZ ;  /* 0x0000003c6c40723c */ /* 0x044fe400000018ff */
[----:B------:R-:W2:Y:S04]  /*24c0*/  LDSM.16.M88.4 R148, [R235+0x1000] ;  /* 0x00100000eb94783b */ /* 0x000ea80000000200 */
[----:B-1----:R-:W1:Y:S01]  /*24d0*/  LDSM.16.M88.4 R4, [R235+0x3800] ;  /* 0x00380000eb04783b */ /* 0x002e620000000200 */
[C---:B------:R-:W-:Y:S03]  /*24e0*/  HMMA.16816.F32 R60, R108.reuse, R62, RZ ;  /* 0x0000003e6c3c723c */ /* 0x040fe600000018ff */
[----:B------:R-:W1:Y:S03]  /*24f0*/  LDSM.16.M88.4 R84, [R160+0x2000] ;  /* 0x00200000a054783b */ /* 0x000e660000000200 */
        /* <DEDUP_REMOVED lines=8> */
[C---:B------:R-:W-:Y:S03]  /*2580*/  HMMA.16816.F32 R68, R108.reuse, R70, RZ ;  /* 0x000000466c44723c */ /* 0x040fe600000018ff */
[----:B------:R-:W4:Y:S03]  /*2590*/  LDSM.16.M88.4 R140, [R160+0x7800] ;  /* 0x00780000a08c783b */ /* 0x000f260000000200 */
[----:B-----5:R-:W-:Y:S01]  /*25a0*/  HMMA.16816.F32 R32, R108, R28, RZ ;  /* 0x0000001c6c20723c */ /* 0x020fe200000018ff */
[----:B------:R-:W5:Y:S04]  /*25b0*/  LDSM.16.M88.4 R132, [R160+0x8000] ;  /* 0x00800000a084783b */ /* 0x000f680000000200 */
[----:B------:R-:W5:Y:S01]  /*25c0*/  LDSM.16.M88.4 R124, [R160+0x8800] ;  /* 0x00880000a07c783b */ /* 0x000f620000000200 */
[C---:B------:R-:W-:Y:S03]  /*25d0*/  HMMA.16816.F32 R64, R172.reuse, R96, R64 ;  /* 0x00000060ac40723c */ /* 0x040fe60000001840 */
[----:B------:R-:W5:Y:S03]  /*25e0*/  LDSM.16.M88.4 R116, [R160+0x9000] ;  /* 0x00900000a074783b */ /* 0x000f660000000200 */
[----:B------:R-:W-:Y:S01]  /*25f0*/  HMMA.16816.F32 R60, R172, R98, R60 ;  /* 0x00000062ac3c723c */ /* 0x000fe2000000183c */
[----:B------:R-:W5:Y:S04]  /*2600*/  LDSM.16.M88.4 R160, [R160+0x9800] ;  /* 0x00980000a0a0783b */ /* 0x000f680000000200 */
[----:B------:R-:W5:Y:S01]  /*2610*/  LDSM.16.M88.4 R96, [R235+0x4000] ;  /* 0x00400000eb60783b */ /* 0x000f620000000200 */
[C---:B------:R-:W-:Y:S03]  /*2620*/  HMMA.16816.F32 R48, R108.reuse, R44, RZ ;  /* 0x0000002c6c30723c */ /* 0x040fe600000018ff */
[----:B------:R-:W5:Y:S03]  /*2630*/  LDSM.16.M88.4 R156, [R235] ;  /* 0x00000000eb9c783b */ /* 0x000f660000000200 */
[C---:B------:R-:W-:Y:S01]  /*2640*/  HMMA.16816.F32 R40, R108.reuse, R36, RZ ;  /* 0x000000246c28723c */ /* 0x040fe200000018ff */
[----:B------:R-:W5:Y:S04]  /*2650*/  LDSM.16.M88.4 R152, [R235+0x800] ;  /* 0x00080000eb98783b */ /* 0x000f680000000200 */
[----:B------:R-:W5:Y:S01]  /*2660*/  LDSM.16.M88.4 R176, [R235+0x5000] ;  /* 0x00500000ebb0783b */ /* 0x000f620000000200 */
[C---:B------:R-:W-:Y:S03]  /*2670*/  HMMA.16816.F32 R44, R108.reuse, R46, RZ ;  /* 0x0000002e6c2c723c */ /* 0x040fe600000018ff */
[----:B------:R-:W-:Y:S03]  /*2680*/  LDSM.16.M88.4 R168, [R235+0x5800] ;  /* 0x00580000eba8783b */ /* 0x000fe60000000200 */
[C---:B------:R-:W-:Y:S01]  /*2690*/  HMMA.16816.F32 R36, R108.reuse, R38, RZ ;  /* 0x000000266c24723c */ /* 0x040fe200000018ff */
[----:B------:R-:W0:Y:S05]  /*26a0*/  LDGDEPBAR ;  /* 0x00000000000079af */ /* 0x000e2a0000000000 */
[C---:B------:R-:W-:Y:S06]  /*26b0*/  HMMA.16816.F32 R24, R108.reuse, R20, RZ ;  /* 0x000000146c18723c */ /* 0x040fec00000018ff */
[----:B------:R-:W-:Y:S06]  /*26c0*/  HMMA.16816.F32 R20, R108, R22, RZ ;  /* 0x000000166c14723c */ /* 0x000fec00000018ff */
[C---:B------:R-:W-:Y:S06]  /*26d0*/  HMMA.16816.F32 R56, R172.reuse, R92, R56 ;  /* 0x0000005cac38723c */ /* 0x040fec0000001838 */
[C---:B------:R-:W-:Y:S01]  /*26e0*/  HMMA.16816.F32 R52, R172.reuse, R94, R52 ;  /* 0x0000005eac34723c */ /* 0x040fe20000001834 */
[----:B------:R-:W5:Y:S05]  /*26f0*/  LDSM.16.M88.4 R92, [R235+0x4800] ;  /* 0x00480000eb5c783b */ /* 0x000f6a0000000200 */
[C---:B--2---:R-:W-:Y:S06]  /*2700*/  HMMA.16816.F32 R72, R172.reuse, R148, R72 ;  /* 0x00000094ac48723c */ /* 0x044fec0000001848 */
[C---:B------:R-:W-:Y:S01]  /*2710*/  HMMA.16816.F32 R68, R172.reuse, R150, R68 ;  /* 0x00000096ac44723c */ /* 0x040fe20000001844 */
[----:B------:R-:W2:Y:S05]  /*2720*/  LDSM.16.M88.4 R148, [R235+0x7800] ;  /* 0x00780000eb94783b */ /* 0x000eaa0000000200 */
[----:B-1----:R-:W-:Y:S06]  /*2730*/  HMMA.16816.F32 R32, R172, R4, R32 ;  /* 0x00000004ac20723c */ /* 0x002fec0000001820 */
[----:B------:R-:W-:Y:S01]  /*2740*/  HMMA.16816.F32 R88, R108, R84, RZ ;  /* 0x000000546c58723c */ /* 0x000fe200000018ff */
[----:B------:R-:W-:-:S02]  /*2750*/  SEL R4, R2, 0xffffffc0, !P1 ;  /* 0xffffffc002047807 */ /* 0x000fc40004800000 */
[----:B------:R-:W-:-:S03]  /*2760*/  SHF.R.S32.HI R2, RZ, 0x1f, R0 ;  /* 0x0000001fff027819 */ /* 0x000fc60000011400 */
[C---:B------:R-:W-:Y:S01]  /*2770*/  HMMA.16816.F32 R84, R108.reuse, R86, RZ ;  /* 0x000000566c54723c */ /* 0x040fe200000018ff */
[----:B------:R-:W-:Y:S01]  /*2780*/  IMAD.IADD R234, R238, 0x1, R4 ;  /* 0x00000001eeea7824 */ /* 0x000fe200078e0204 */
[----:B------:R-:W-:Y:S01]  /*2790*/  LEA.HI R0, R2, R0, RZ, 0x2 ;  /* 0x0000000002007211 */ /* 0x000fe200078f10ff */
[----:B------:R-:W-:Y:S02]  /*27a0*/  IMAD R2, R190, 0x10, R191 ;  /* 0x00000010be027824 */ /* 0x000fe400078e02bf */
[----:B------:R-:W-:Y:S01]  /*27b0*/  IMAD.IADD R232, R3, 0x1, R234 ;  /* 0x0000000103e87824 */ /* 0x000fe200078e02ea */
[----:B---3--:R-:W-:Y:S01]  /*27c0*/  HMMA.16816.F32 R8, R108, R184, RZ ;  /* 0x000000b86c08723c */ /* 0x008fe200000018ff */
[----:B------:R-:W-:-:S03]  /*27d0*/  SHF.R.S32.HI R0, RZ, 0x2, R0 ;  /* 0x00000002ff007819 */ /* 0x000fc60000011400 */
[----:B------:R-:W-:Y:S01]  /*27e0*/  LDSM.16.M88.4 R180, [R232] ;  /* 0x00000000e8b4783b */ /* 0x000fe20000000200 */
[----:B------:R-:W-:Y:S01]  /*27f0*/  IADD3 R2, R2, 0x1, R0 ;  /* 0x0000000102027810 */ /* 0x000fe20007ffe000 */
[----:B------:R-:W-:Y:S03]  /*2800*/  HMMA.16816.F32 R80, R108, R76, RZ ;  /* 0x0000004c6c50723c */ /* 0x000fe600000018ff */
[----:B------:R-:W-:-:S03]  /*2810*/  IADD3 R5, R188, -UR19, R2 ;  /* 0x80000013bc057c10 */ /* 0x000fc6000fffe002 */
[----:B------:R-:W-:Y:S02]  /*2820*/  HMMA.16816.F32 R184, R108, R186, RZ ;  /* 0x000000ba6cb8723c */ /* 0x000fe400000018ff */
[----:B------:R-:W-:-:S04]  /*2830*/  VIADD R5, R5, UR18 ;  /* 0x0000001205057c36 */ /* 0x000fc80008000000 */
[----:B----4-:R-:W-:Y:S01]  /*2840*/  HMMA.16816.F32 R48, R172, R104, R48 ;  /* 0x00000068ac30723c */ /* 0x010fe20000001830 */
[C---:B------:R-:W-:Y:S02]  /*2850*/  VIMNMX R214, R5.reuse, R188, PT ;  /* 0x000000bc05d67248 */ /* 0x040fe40003fe0100 */
[----:B------:R-:W-:-:S03]  /*2860*/  VIADDMNMX R5, R5, 0x8, R188, PT ;  /* 0x0000000805057846 */ /* 0x000fc600038001bc */
[C---:B------:R-:W-:Y:S01]  /*2870*/  HMMA.16816.F32 R44, R172.reuse, R106, R44 ;  /* 0x0000006aac2c723c */ /* 0x040fe2000000182c */
[----:B------:R-:W-:Y:S05]  /*2880*/  LDSM.16.M88.4 R104, [R234] ;  /* 0x00000000ea68783b */ /* 0x000fea0000000200 */
[C---:B------:R-:W-:Y:S06]  /*2890*/  HMMA.16816.F32 R40, R172.reuse, R100, R40 ;  /* 0x00000064ac28723c */ /* 0x040fec0000001828 */
[----:B------:R-:W-:Y:S01]  /*28a0*/  HMMA.16816.F32 R36, R172, R102, R36 ;  /* 0x00000066ac24723c */ /* 0x000fe20000001824 */
[----:B------:R-:W1:Y:S05]  /*28b0*/  LDSM.16.M88.4 R100, [R233] ;  /* 0x00000000e964783b */ /* 0x000e6a0000000200 */
[C---:B------:R-:W-:Y:S06]  /*28c0*/  HMMA.16816.F32 R76, R108.reuse, R78, RZ ;  /* 0x0000004e6c4c723c */ /* 0x040fec00000018ff */
        /* <DEDUP_REMOVED lines=13> */
[----:B------:R-:W-:Y:S05]  /*29a0*/  LDSM.16.M88.4 R160, [R235+0x6000] ;  /* 0x00600000eba0783b */ /* 0x000fea0000000200 */
[C---:B------:R-:W-:Y:S06]  /*29b0*/  HMMA.16816.F32 R24, R172.reuse, R96, R24 ;  /* 0x00000060ac18723c */ /* 0x040fec0000001818 */
[C---:B------:R-:W-:Y:S01]  /*29c0*/  HMMA.16816.F32 R20, R172.reuse, R98, R20 ;  /* 0x00000062ac14723c */ /* 0x040fe20000001814 */
[----:B------:R-:W3:Y:S05]  /*29d0*/  LDSM.16.M88.4 R96, [R233+0x800] ;  /* 0x00080000e960783b */ /* 0x000eea0000000200 */
[C---:B------:R-:W-:Y:S06]  /*29e0*/  HMMA.16816.F32 R88, R172.reuse, R156, R88 ;  /* 0x0000009cac58723c */ /* 0x040fec0000001858 */
[C---:B------:R-:W-:Y:S01]  /*29f0*/  HMMA.16816.F32 R84, R172.reuse, R158, R84 ;  /* 0x0000009eac54723c */ /* 0x040fe20000001854 */
[----:B------:R-:W-:Y:S05]  /*2a00*/  LDSM.16.M88.4 R156, [R235+0x6800] ;  /* 0x00680000eb9c783b */ /* 0x000fea0000000200 */
[C---:B------:R-:W-:Y:S06]  /*2a10*/  HMMA.16816.F32 R80, R172.reuse, R152, R80 ;  /* 0x00000098ac50723c */ /* 0x040fec0000001850 */
[C---:B------:R-:W-:Y:S06]  /*2a20*/  HMMA.16816.F32 R8, R172.reuse, R176, R8 ;  /* 0x000000b0ac08723c */ /* 0x040fec0000001808 */
[C---:B------:R-:W-:Y:S01]  /*2a30*/  HMMA.16816.F32 R184, R172.reuse, R178, R184 ;  /* 0x000000b2acb8723c */ /* 0x040fe200000018b8 */
[----:B------:R-:W4:Y:S05]  /*2a40*/  LDSM.16.M88.4 R176, [R166] ;  /* 0x00000000a6b0783b */ /* 0x000f2a0000000200 */
[C---:B------:R-:W-:Y:S01]  /*2a50*/  HMMA.16816.F32 R76, R172.reuse, R154, R76 ;  /* 0x0000009aac4c723c */ /* 0x040fe2000000184c */
[----:B------:R-:W-:Y:S05]  /*2a60*/  LDSM.16.M88.4 R152, [R235+0x7000] ;  /* 0x00700000eb98783b */ /* 0x000fea0000000200 */
[C---:B------:R-:W-:Y:S06]  /*2a70*/  HMMA.16816.F32 R16, R172.reuse, R92, R16 ;  /* 0x0000005cac10723c */ /* 0x040fec0000001810 */
[C---:B------:R-:W-:Y:S01]  /*2a80*/  HMMA.16816.F32 R12, R172.reuse, R94, R12 ;  /* 0x0000005eac0c723c */ /* 0x040fe2000000180c */
[----:B------:R-:W5:Y:S05]  /*2a90*/  LDSM.16.M88.4 R92, [R233+0x1000] ;  /* 0x00100000e95c783b */ /* 0x000f6a0000000200 */
[C---:B--2---:R-:W-:Y:S06]  /*2aa0*/  HMMA.16816.F32 R112, R172.reuse, R148, R112 ;  /* 0x00000094ac70723c */ /* 0x044fec0000001870 */
[----:B------:R-:W-:Y:S01]  /*2ab0*/  HMMA.16816.F32 R108, R172, R150, R108 ;  /* 0x00000096ac6c723c */ /* 0x000fe2000000186c */
[----:B------:R-:W2:Y:S05]  /*2ac0*/  LDSM.16.M88.4 R148, [R166+0x800] ;  /* 0x00080000a694783b */ /* 0x000eaa0000000200 */
[C---:B-1----:R-:W-:Y:S06]  /*2ad0*/  HMMA.16816.F32 R88, R104.reuse, R100, R88 ;  /* 0x000000646858723c */ /* 0x042fec0000001858 */
[C---:B------:R-:W-:Y:S01]  /*2ae0*/  HMMA.16816.F32 R84, R104.reuse, R102, R84 ;  /* 0x000000666854723c */ /* 0x040fe20000001854 */
[----:B------:R-:W-:Y:S05]  /*2af0*/  LDSM.16.M88.4 R100, [R166+0x1000] ;  /* 0x00100000a664783b */ /* 0x000fea0000000200 */
[C---:B---3--:R-:W-:Y:S06]  /*2b00*/  HMMA.16816.F32 R80, R104.reuse, R96, R80 ;  /* 0x000000606850723c */ /* 0x048fec0000001850 */
[----:B------:R-:W-:Y:S01]  /*2b10*/  HMMA.16816.F32 R76, R104, R98, R76 ;  /* 0x00000062684c723c */ /* 0x000fe2000000184c */
[----:B------:R-:W1:Y:S05]  /*2b20*/  LDSM.16.M88.4 R96, [R233+0x1800] ;  /* 0x00180000e960783b */ /* 0x000e6a0000000200 */
[----:B----4-:R-:W-:Y:S06]  /*2b30*/  HMMA.16816.F32 R88, R180, R176, R88 ;  /* 0x000000b0b458723c */ /* 0x010fec0000001858 */
[----:B------:R-:W-:Y:S06]  /*2b40*/  HMMA.16816.F32 R28, R172, R6, R28 ;  /* 0x00000006ac1c723c */ /* 0x000fec000000181c */
[----:B------:R-:W-:Y:S01]  /*2b50*/  HMMA.16816.F32 R84, R180, R178, R84 ;  /* 0x000000b2b454723c */ /* 0x000fe20000001854 */
[----:B------:R-:W-:-:S04]  /*2b60*/  VIADD R6, R164, 0xffffffff ;  /* 0xffffffffa4067836 */ /* 0x000fc80000000000 */
[C---:B------:R-:W-:Y:S01]  /*2b70*/  IMAD.SHL.U32 R0, R6.reuse, 0x100, RZ ;  /* 0x0000010006007824 */ /* 0x040fe200078e00ff */
[----:B-----5:R-:W-:Y:S01]  /*2b80*/  HMMA.16816.F32 R72, R104, R92, R72 ;  /* 0x0000005c6848723c */ /* 0x020fe20000001848 */
[----:B------:R-:W-:-:S03]  /*2b90*/  ISETP.GT.AND P0, PT, R6, R239, PT ;  /* 0x000000ef0600720c */ /* 0x000fc60003f04270 */
[----:B------:R-:W-:Y:S02]  /*2ba0*/  LOP3.LUT R2, R0, 0x6, R189, 0xf8, !PT ;  /* 0x0000000600027812 */ /* 0x000fe400078ef8bd */
[----:B--2---:R-:W-:Y:S02]  /*2bb0*/  HMMA.16816.F32 R80, R180, R148, R80 ;  /* 0x00000094b450723c */ /* 0x004fe40000001850 */
[C---:B------:R-:W-:Y:S02]  /*2bc0*/  LOP3.LUT R7, R2.reuse, 0x1, RZ, 0xfc, !PT ;  /* 0x0000000102077812 */ /* 0x040fe400078efcff */
[----:B------:R-:W-:Y:S02]  /*2bd0*/  LOP3.LUT R6, R2, 0x8, RZ, 0xfc, !PT ;  /* 0x0000000802067812 */ /* 0x000fe400078efcff */
[----:B------:R-:W-:Y:S01]  /*2be0*/  HMMA.16816.F32 R120, R172, R152, R120 ;  /* 0x00000098ac78723c */ /* 0x000fe20000001878 */
[C---:B------:R-:W-:Y:S02]  /*2bf0*/  ISETP.GE.AND P3, PT, R7.reuse, R214, PT ;  /* 0x000000d60700720c */ /* 0x040fe40003f66270 */
[----:B------:R-:W-:-:S02]  /*2c00*/  ISETP.GE.AND P1, PT, R7, R5, PT ;  /* 0x000000050700720c */ /* 0x000fc40003f26270 */
[CC--:B------:R-:W-:Y:S01]  /*2c10*/  ISETP.GE.AND P5, PT, R2.reuse, R5.reuse, PT ;  /* 0x000000050200720c */ /* 0x0c0fe20003fa6270 */
[----:B------:R-:W-:Y:S01]  /*2c20*/  HMMA.16816.F32 R116, R172, R154, R116 ;  /* 0x0000009aac74723c */ /* 0x000fe20000001874 */
[----:B------:R-:W2:Y:S01]  /*2c30*/  LDSM.16.M88.4 R152, [R233+0x2000] ;  /* 0x00200000e998783b */ /* 0x000ea20000000200 */
[----:B------:R-:W-:Y:S02]  /*2c40*/  LOP3.LUT R7, R2, 0x9, RZ, 0xfc, !PT ;  /* 0x0000000902077812 */ /* 0x000fe400078efcff */
[C---:B------:R-:W-:Y:S02]  /*2c50*/  ISETP.GE.AND P4, PT, R6.reuse, R214, PT ;  /* 0x000000d60600720c */ /* 0x040fe40003f86270 */
[----:B------:R-:W-:Y:S01]  /*2c60*/  HMMA.16816.F32 R68, R104, R94, R68 ;  /* 0x0000005e6844723c */ /* 0x000fe20000001844 */
[----:B------:R-:W3:Y:S01]  /*2c70*/  LDSM.16.M88.4 R92, [R166+0x1800] ;  /* 0x00180000a65c783b */ /* 0x000ee20000000200 */
[----:B------:R-:W-:Y:S02]  /*2c80*/  ISETP.GE.AND P2, PT, R6, R5, PT ;  /* 0x000000050600720c */ /* 0x000fe40003f46270 */
[----:B------:R-:W-:-:S02]  /*2c90*/  LOP3.LUT R148, R2, 0x10, RZ, 0xfc, !PT ;  /* 0x0000001002947812 */ /* 0x000fc400078efcff */
[----:B------:R-:W-:Y:S01]  /*2ca0*/  FSEL R6, R90, -INF , !P5 ;  /* 0xff8000005a067808 */ /* 0x000fe20006800000 */
[----:B------:R-:W-:Y:S01]  /*2cb0*/  HMMA.16816.F32 R76, R180, R150, R76 ;  /* 0x00000096b44c723c */ /* 0x000fe2000000184c */
[----:B------:R-:W-:Y:S02]  /*2cc0*/  FSEL R213, R89, -INF , !P3 ;  /* 0xff80000059d57808 */ /* 0x000fe40005800000 */
[C---:B------:R-:W-:Y:S02]  /*2cd0*/  ISETP.GE.AND P5, PT, R7.reuse, R214, PT ;  /* 0x000000d60700720c */ /* 0x040fe40003fa6270 */
[----:B------:R-:W-:Y:S01]  /*2ce0*/  ISETP.GE.AND P3, PT, R7, R5, PT ;  /* 0x000000050700720c */ /* 0x000fe20003f66270 */
[----:B-1----:R-:W-:Y:S01]  /*2cf0*/  HMMA.16816.F32 R64, R104, R96, R64 ;  /* 0x000000606840723c */ /* 0x002fe20000001840 */
[----:B------:R-:W-:Y:S02]  /*2d00*/  FSEL R7, R91, -INF , !P1 ;  /* 0xff8000005b077808 */ /* 0x000fe40004800000 */
[----:B------:R-:W-:-:S02]  /*2d10*/  FSEL R215, R84, -INF , !P4 ;  /* 0xff80000054d77808 */ /* 0x000fc40006000000 */
[----:B------:R-:W-:Y:S01]  /*2d20*/  ISETP.GE.AND P1, PT, R148, R214, PT ;  /* 0x000000d69400720c */ /* 0x000fe20003f26270 */
[----:B------:R-:W-:Y:S01]  /*2d30*/  HMMA.16816.F32 R72, R180, R100, R72 ;  /* 0x00000064b448723c */ /* 0x000fe20000001848 */
[----:B------:R-:W-:Y:S02]  /*2d40*/  LOP3.LUT R84, R2, 0x18, RZ, 0xfc, !PT ;  /* 0x0000001802547812 */ /* 0x000fe400078efcff */
[----:B------:R-:W-:Y:S02]  /*2d50*/  FSEL R210, R87, -INF , !P3 ;  /* 0xff80000057d27808 */ /* 0x000fe40005800000 */
[----:B------:R-:W-:Y:S01]  /*2d60*/  FSEL R209, R86, -INF , !P2 ;  /* 0xff80000056d17808 */ /* 0x000fe20005000000 */
[----:B------:R-:W-:Y:S01]  /*2d70*/  HMMA.16816.F32 R60, R104, R98, R60 ;  /* 0x00000062683c723c */ /* 0x000fe2000000183c */
[----:B------:R-:W-:Y:S01]  /*2d80*/  FSEL R101, R80, -INF , !P1 ;  /* 0xff80000050657808 */ /* 0x000fe20004800000 */
[----:B------:R-:W1:Y:S01]  /*2d90*/  LDSM.16.M88.4 R96, [R166+0x2000] ;  /* 0x00200000a660783b */ /* 0x000e620000000200 */
[----:B------:R-:W-:-:S02]  /*2da0*/  FSEL R216, R85, -INF , !P5 ;  /* 0xff80000055d87808 */ /* 0x000fc40006800000 */
[CC--:B------:R-:W-:Y:S01]  /*2db0*/  ISETP.GE.AND P3, PT, R84.reuse, R214.reuse, PT ;  /* 0x000000d65400720c */ /* 0x0c0fe20003f66270 */
[----:B------:R-:W-:Y:S01]  /*2dc0*/  HMMA.16816.F32 R68, R180, R102, R68 ;  /* 0x00000066b444723c */ /* 0x000fe20000001844 */
[-C--:B------:R-:W-:Y:S02]  /*2dd0*/  ISETP.GE.AND P1, PT, R84, R5.reuse, PT ;  /* 0x000000055400720c */ /* 0x080fe40003f26270 */
[----:B------:R-:W4:Y:S01]  /*2de0*/  LDSM.16.M88.4 R84, [R233+0x2800] ;  /* 0x00280000e954783b */ /* 0x000f220000000200 */
[----:B------:R-:W-:Y:S02]  /*2df0*/  LOP3.LUT R89, R2, 0x11, RZ, 0xfc, !PT ;  /* 0x0000001102597812 */ /* 0x000fe400078efcff */
[-C--:B------:R-:W-:Y:S01]  /*2e00*/  ISETP.GE.AND P4, PT, R148, R5.reuse, PT ;  /* 0x000000059400720c */ /* 0x080fe20003f86270 */
[----:B--2---:R-:W-:Y:S01]  /*2e10*/  HMMA.16816.F32 R56, R104, R152, R56 ;  /* 0x000000986838723c */ /* 0x004fe20000001838 */
[C---:B------:R-:W-:Y:S02]  /*2e20*/  ISETP.GE.AND P5, PT, R89.reuse, R5, PT ;  /* 0x000000055900720c */ /* 0x040fe40003fa6270 */
[----:B------:R-:W-:-:S02]  /*2e30*/  ISETP.GE.AND P2, PT, R89, R214, PT ;  /* 0x000000d65900720c */ /* 0x000fc40003f46270 */
[C---:B------:R-:W-:Y:S01]  /*2e40*/  LOP3.LUT R80, R2.reuse, 0x20, RZ, 0xfc, !PT ;  /* 0x0000002002507812 */ /* 0x040fe200078efcff */
[----:B---3--:R-:W-:Y:S01]  /*2e50*/  HMMA.16816.F32 R64, R180, R92, R64 ;  /* 0x0000005cb440723c */ /* 0x008fe20000001840 */
[----:B------:R-:W-:Y:S02]  /*2e60*/  LOP3.LUT R89, R2, 0x19, RZ, 0xfc, !PT ;  /* 0x0000001902597812 */ /* 0x000fe400078efcff */
[----:B------:R-:W-:Y:S02]  /*2e70*/  FSEL R207, R83, -INF , !P5 ;  /* 0xff80000053cf7808 */ /* 0x000fe40006800000 */
[----:B------:R-:W-:Y:S01]  /*2e80*/  FSEL R102, R76, -INF , !P3 ;  /* 0xff8000004c667808 */ /* 0x000fe20005800000 */
[----:B------:R-:W-:Y:S01]  /*2e90*/  HMMA.16816.F32 R52, R104, R154, R52 ;  /* 0x0000009a6834723c */ /* 0x000fe20000001834 */
[----:B------:R-:W-:Y:S02]  /*2ea0*/  FSEL R205, R82, -INF , !P4 ;  /* 0xff80000052cd7808 */ /* 0x000fe40006000000 */
[----:B------:R-:W-:-:S02]  /*2eb0*/  ISETP.GE.AND P5, PT, R80, R214, PT ;  /* 0x000000d65000720c */ /* 0x000fc40003fa6270 */
[----:B------:R-:W-:Y:S01]  /*2ec0*/  ISETP.GE.AND P3, PT, R80, R5, PT ;  /* 0x000000055000720c */ /* 0x000fe20003f66270 */
[----:B------:R-:W-:Y:S01]  /*2ed0*/  HMMA.16816.F32 R60, R180, R94, R60 ;  /* 0x0000005eb43c723c */ /* 0x000fe2000000183c */
[----:B------:R-:W-:Y:S02]  /*2ee0*/  ISETP.GE.AND P4, PT, R89, R214, PT ;  /* 0x000000d65900720c */ /* 0x000fe40003f86270 */
[----:B------:R-:W-:Y:S02]  /*2ef0*/  LOP3.LUT R80, R2, 0x21, RZ, 0xfc, !PT ;  /* 0x0000002102507812 */ /* 0x000fe400078efcff */
[----:B------:R-:W-:Y:S01]  /*2f00*/  FSEL R206, R78, -INF , !P1 ;  /* 0xff8000004ece7808 */ /* 0x000fe20004800000 */
[----:B------:R-:W-:Y:S01]  /*2f10*/  HMMA.16816.F32 R136, R172, R160, R136 ;  /* 0x000000a0ac88723c */ /* 0x000fe20000001888 */
[----:B------:R-:W-:Y:S02]  /*2f20*/  FSEL R103, R77, -INF , !P4 ;  /* 0xff8000004d677808 */ /* 0x000fe40006000000 */
[----:B------:R-:W-:-:S02]  /*2f30*/  FSEL R219, R81, -INF , !P2 ;  /* 0xff80000051db7808 */ /* 0x000fc40005000000 */
[C---:B------:R-:W-:Y:S01]  /*2f40*/  ISETP.GE.AND P1, PT, R80.reuse, R214, PT ;  /* 0x000000d65000720c */ /* 0x040fe20003f26270 */
[----:B-1----:R-:W-:Y:S01]  /*2f50*/  HMMA.16816.F32 R56, R180, R96, R56 ;  /* 0x00000060b438723c */ /* 0x002fe20000001838 */
[-C--:B------:R-:W-:Y:S02]  /*2f60*/  ISETP.GE.AND P4, PT, R80, R5.reuse, PT ;  /* 0x000000055000720c */ /* 0x080fe40003f86270 */
[----:B------:R-:W1:Y:S01]  /*2f70*/  LDSM.16.M88.4 R80, [R166+0x2800] ;  /* 0x00280000a650783b */ /* 0x000e620000000200 */
[----:B------:R-:W-:Y:S02]  /*2f80*/  ISETP.GE.AND P2, PT, R89, R5, PT ;  /* 0x000000055900720c */ /* 0x000fe40003f46270 */
[----:B------:R-:W-:Y:S01]  /*2f90*/  LOP3.LUT R76, R2, 0x28, RZ, 0xfc, !PT ;  /* 0x00000028024c7812 */ /* 0x000fe200078efcff */
[----:B----4-:R-:W-:Y:S01]  /*2fa0*/  HMMA.16816.F32 R48, R104, R84, R48 ;  /* 0x000000546830723c */ /* 0x010fe20000001830 */
[----:B------:R-:W-:Y:S02]  /*2fb0*/  FSEL R204, R79, -INF , !P2 ;  /* 0xff8000004fcc7808 */ /* 0x000fe40005000000 */
[----:B------:R-:W-:-:S02]  /*2fc0*/  FSEL R228, R72, -INF , !P5 ;  /* 0xff80000048e47808 */ /* 0x000fc40006800000 */
[C---:B------:R-:W-:Y:S01]  /*2fd0*/  ISETP.GE.AND P2, PT, R76.reuse, R214, PT ;  /* 0x000000d64c00720c */ /* 0x040fe20003f46270 */
[----:B------:R-:W-:Y:S01]  /*2fe0*/  HMMA.16816.F32 R44, R104, R86, R44 ;  /* 0x00000056682c723c */ /* 0x000fe2000000182c */
[----:B------:R-:W-:Y:S02]  /*2ff0*/  ISETP.GE.AND P5, PT, R76, R5, PT ;  /* 0x000000054c00720c */ /* 0x000fe40003fa6270 */
[----:B------:R-:W2:Y:S01]  /*3000*/  LDSM.16.M88.4 R76, [R233+0x3000] ;  /* 0x00300000e94c783b */ /* 0x000ea20000000200 */
[C---:B------:R-:W-:Y:S02]  /*3010*/  LOP3.LUT R89, R2.reuse, 0x29, RZ, 0xfc, !PT ;  /* 0x0000002902597812 */ /* 0x040fe400078efcff */
[----:B------:R-:W-:Y:S01]  /*3020*/  LOP3.LUT R72, R2, 0x30, RZ, 0xfc, !PT ;  /* 0x0000003002487812 */ /* 0x000fe200078efcff */
[----:B------:R-:W-:Y:S01]  /*3030*/  HMMA.16816.F32 R52, R180, R98, R52 ;  /* 0x00000062b434723c */ /* 0x000fe20000001834 */
[----:B------:R-:W-:Y:S02]  /*3040*/  FSEL R229, R73, -INF , !P1 ;  /* 0xff80000049e57808 */ /* 0x000fe40004800000 */
[----:B------:R-:W-:-:S02]  /*3050*/  FSEL R201, R75, -INF , !P4 ;  /* 0xff8000004bc97808 */ /* 0x000fc40006000000 */
[----:B------:R-:W-:Y:S01]  /*3060*/  FSEL R230, R68, -INF , !P2 ;  /* 0xff80000044e67808 */ /* 0x000fe20005000000 */
[C---:B------:R-:W-:Y:S01]  /*3070*/  HMMA.16816.F32 R124, R172.reuse, R158, R124 ;  /* 0x0000009eac7c723c */ /* 0x040fe2000000187c */
[----:B------:R-:W-:Y:S02]  /*3080*/  FSEL R197, R74, -INF , !P3 ;  /* 0xff8000004ac57808 */ /* 0x000fe40005800000 */
[C---:B------:R-:W-:Y:S02]  /*3090*/  ISETP.GE.AND P1, PT, R89.reuse, R5, PT ;  /* 0x000000055900720c */ /* 0x040fe40003f26270 */
[-C--:B------:R-:W-:Y:S01]  /*30a0*/  ISETP.GE.AND P4, PT, R72, R214.reuse, PT ;  /* 0x000000d64800720c */ /* 0x080fe20003f86270 */
[----:B------:R-:W-:Y:S01]  /*30b0*/  HMMA.16816.F32 R128, R172, R156, R128 ;  /* 0x0000009cac80723c */ /* 0x000fe20000001880 */
[----:B------:R-:W-:Y:S02]  /*30c0*/  LOP3.LUT R68, R2, 0x38, RZ, 0xfc, !PT ;  /* 0x0000003802447812 */ /* 0x000fe400078efcff */
[----:B------:R-:W-:-:S02]  /*30d0*/  ISETP.GE.AND P3, PT, R89, R214, PT ;  /* 0x000000d65900720c */ /* 0x000fc40003f66270 */
[----:B------:R-:W-:Y:S01]  /*30e0*/  FSEL R198, R71, -INF , !P1 ;  /* 0xff80000047c67808 */ /* 0x000fe20004800000 */
[----:B------:R-:W-:Y:S01]  /*30f0*/  HMMA.16816.F32 R132, R172, R162, R132 ;  /* 0x000000a2ac84723c */ /* 0x000fe20000001884 */
[----:B------:R-:W-:Y:S02]  /*3100*/  FSEL R252, R64, -INF , !P4 ;  /* 0xff80000040fc7808 */ /* 0x000fe40006000000 */
[----:B------:R-:W-:Y:S02]  /*3110*/  FSEL R200, R70, -INF , !P5 ;  /* 0xff80000046c87808 */ /* 0x000fe40006800000 */
[----:B------:R-:W-:Y:S01]  /*3120*/  FSEL R231, R69, -INF , !P3 ;  /* 0xff80000045e77808 */ /* 0x000fe20005800000 */
[----:B-1----:R-:W-:Y:S01]  /*3130*/  HMMA.16816.F32 R48, R180, R80, R48 ;  /* 0x00000050b430723c */ /* 0x002fe20000001830 */
[C---:B------:R-:W-:Y:S02]  /*3140*/  ISETP.GE.AND P1, PT, R68.reuse, R214, PT ;  /* 0x000000d64400720c */ /* 0x040fe40003f26270 */
[----:B------:R-:W-:-:S02]  /*3150*/  ISETP.GE.AND P4, PT, R68, R5, PT ;  /* 0x000000054400720c */ /* 0x000fc40003f86270 */
[----:B------:R-:W1:Y:S01]  /*3160*/  LDSM.16.M88.4 R68, [R233+0x3800] ;  /* 0x00380000e944783b */ /* 0x000e620000000200 */
[-C--:B------:R-:W-:Y:S01]  /*3170*/  ISETP.GE.AND P2, PT, R72, R5.reuse, PT ;  /* 0x000000054800720c */ /* 0x080fe20003f46270 */
[----:B------:R-:W-:Y:S01]  /*3180*/  HMMA.16816.F32 R44, R180, R82, R44 ;  /* 0x00000052b42c723c */ /* 0x000fe2000000182c */
[C---:B------:R-:W-:Y:S02]  /*3190*/  LOP3.LUT R72, R2.reuse, 0x31, RZ, 0xfc, !PT ;  /* 0x0000003102487812 */ /* 0x040fe400078efcff */
[----:B------:R-:W-:Y:S02]  /*31a0*/  LOP3.LUT R84, R2, 0x39, RZ, 0xfc, !PT ;  /* 0x0000003902547812 */ /* 0x000fe400078efcff */
[C---:B------:R-:W-:Y:S01]  /*31b0*/  ISETP.GE.AND P5, PT, R72.reuse, R214, PT ;  /* 0x000000d64800720c */ /* 0x040fe20003fa6270 */
[C---:B--2---:R-:W-:Y:S01]  /*31c0*/  HMMA.16816.F32 R40, R104.reuse, R76, R40 ;  /* 0x0000004c6828723c */ /* 0x044fe20000001828 */
[----:B------:R-:W-:Y:S02]  /*31d0*/  ISETP.GE.AND P3, PT, R72, R5, PT ;  /* 0x000000054800720c */ /* 0x000fe40003f66270 */
[----:B------:R-:W-:Y:S01]  /*31e0*/  FSEL R65, R65, -INF , !P5 ;  /* 0xff80000041417808 */ /* 0x000fe20006800000 */
[----:B------:R-:W2:Y:S01]  /*31f0*/  LDSM.16.M88.4 R72, [R166+0x3000] ;  /* 0x00300000a648783b */ /* 0x000ea20000000200 */
[----:B------:R-:W-:Y:S01]  /*3200*/  FSEL R60, R60, -INF , !P1 ;  /* 0xff8000003c3c7808 */ /* 0x000fe20004800000 */
[----:B------:R-:W-:Y:S01]  /*3210*/  HMMA.16816.F32 R36, R104, R78, R36 ;  /* 0x0000004e6824723c */ /* 0x000fe20000001824 */
[----:B------:R-:W-:Y:S01]  /*3220*/  LOP3.LUT R64, R2, 0x40, RZ, 0xfc, !PT ;  /* 0x0000004002407812 */ /* 0x000fe200078efcff */
[----:B------:R-:W-:Y:S01]  /*3230*/  STL [R1], R65 ;  /* 0x0000004101007387 */ /* 0x000fe20000100800 */
[----:B------:R-:W-:-:S02]  /*3240*/  FSEL R149, R66, -INF , !P2 ;  /* 0xff80000042957808 */ /* 0x000fc40005000000 */
[-C--:B------:R-:W-:Y:S01]  /*3250*/  ISETP.GE.AND P2, PT, R84, R214.reuse, PT ;  /* 0x000000d65400720c */ /* 0x080fe20003f46270 */
[----:B------:R3:W-:Y:S01]  /*3260*/  STL [R1+0x4], R60 ;  /* 0x0000043c01007387 */ /* 0x0007e20000100800 */
[----:B------:R-:W-:Y:S01]  /*3270*/  FSEL R160, R67, -INF , !P3 ;  /* 0xff80000043a07808 */ /* 0x000fe20005800000 */
[C---:B------:R-:W-:Y:S01]  /*3280*/  HMMA.16816.F32 R144, R172.reuse, R168, R144 ;  /* 0x000000a8ac90723c */ /* 0x040fe20000001890 */
[C---:B------:R-:W-:Y:S02]  /*3290*/  ISETP.GE.AND P3, PT, R64.reuse, R214, PT ;  /* 0x000000d64000720c */ /* 0x040fe40003f66270 */
[-C--:B------:R-:W-:Y:S02]  /*32a0*/  ISETP.GE.AND P1, PT, R64, R5.reuse, PT ;  /* 0x000000054000720c */ /* 0x080fe40003f26270 */
[----:B------:R-:W-:Y:S01]  /*32b0*/  ISETP.GE.AND P5, PT, R84, R5, PT ;  /* 0x000000055400720c */ /* 0x000fe20003fa6270 */
[----:B------:R-:W-:Y:S01]  /*32c0*/  HMMA.16816.F32 R140, R172, R170, R140 ;  /* 0x000000aaac8c723c */ /* 0x000fe2000000188c */
[----:B------:R-:W-:-:S02]  /*32d0*/  LOP3.LUT R64, R2, 0x41, RZ, 0xfc, !PT ;  /* 0x0000004102407812 */ /* 0x000fc400078efcff */
[----:B------:R-:W-:Y:S02]  /*32e0*/  FSEL R61, R61, -INF , !P2 ;  /* 0xff8000003d3d7808 */ /* 0x000fe40005000000 */
[----:B------:R-:W-:Y:S02]  /*32f0*/  FSEL R159, R62, -INF , !P4 ;  /* 0xff8000003e9f7808 */ /* 0x000fe40006000000 */
[----:B------:R-:W-:Y:S01]  /*3300*/  FSEL R158, R63, -INF , !P5 ;  /* 0xff8000003f9e7808 */ /* 0x000fe20006800000 */
[----:B------:R-:W-:Y:S01]  /*3310*/  STL [R1+0x10], R61 ;  /* 0x0000103d01007387 */ /* 0x000fe20000100800 */
[----:B------:R-:W-:Y:S02]  /*3320*/  FSEL R56, R56, -INF , !P3 ;  /* 0xff80000038387808 */ /* 0x000fe40005800000 */
[C---:B------:R-:W-:Y:S01]  /*3330*/  ISETP.GE.AND P4, PT, R64.reuse, R214, PT ;  /* 0x000000d64000720c */ /* 0x040fe20003f86270 */
[----:B-1----:R-:W-:Y:S01]  /*3340*/  HMMA.16816.F32 R32, R104, R68, R32 ;  /* 0x000000446820723c */ /* 0x002fe20000001820 */
[----:B------:R-:W-:Y:S01]  /*3350*/  ISETP.GE.AND P2, PT, R64, R5, PT ;  /* 0x000000054000720c */ /* 0x000fe20003f46270 */
[----:B------:R1:W-:Y:S01]  /*3360*/  STL [R1+0x14], R56 ;  /* 0x0000143801007387 */ /* 0x0003e20000100800 */
[----:B------:R-:W-:-:S02]  /*3370*/  FSEL R57, R57, -INF , !P4 ;  /* 0xff80000039397808 */ /* 0x000fc40006000000 */
[C---:B---3--:R-:W-:Y:S01]  /*3380*/  LOP3.LUT R60, R2.reuse, 0x48, RZ, 0xfc, !PT ;  /* 0x00000048023c7812 */ /* 0x048fe200078efcff */
[----:B------:R-:W3:Y:S01]  /*3390*/  LDSM.16.M88.4 R64, [R166+0x3800] ;  /* 0x00380000a640783b */ /* 0x000ee20000000200 */
[----:B------:R-:W-:Y:S01]  /*33a0*/  LOP3.LUT R76, R2, 0x49, RZ, 0xfc, !PT ;  /* 0x00000049024c7812 */ /* 0x000fe200078efcff */
[----:B------:R-:W-:Y:S01]  /*33b0*/  HMMA.16816.F32 R28, R104, R70, R28 ;  /* 0x00000046681c723c */ /* 0x000fe2000000181c */
[C---:B------:R-:W-:Y:S01]  /*33c0*/  ISETP.GE.AND P5, PT, R60.reuse, R214, PT ;  /* 0x000000d63c00720c */ /* 0x040fe20003fa6270 */
[----:B------:R-:W-:Y:S01]  /*33d0*/  STL [R1+0x8], R57 ;  /* 0x0000083901007387 */ /* 0x000fe20000100800 */
[-C--:B------:R-:W-:Y:S02]  /*33e0*/  ISETP.GE.AND P3, PT, R60, R5.reuse, PT ;  /* 0x000000053c00720c */ /* 0x080fe40003f66270 */
[----:B------:R-:W-:Y:S01]  /*33f0*/  FSEL R52, R52, -INF , !P5 ;  /* 0xff80000034347808 */ /* 0x000fe20006800000 */
[----:B------:R-:W4:Y:S01]  /*3400*/  LDSM.16.M88.4 R60, [R233+0x4000] ;  /* 0x00400000e93c783b */ /* 0x000f220000000200 */
[----:B------:R-:W-:Y:S01]  /*3410*/  FSEL R152, R59, -INF , !P2 ;  /* 0xff8000003b987808 */ /* 0x000fe20005000000 */
[----:B--2---:R-:W-:Y:S01]  /*3420*/  HMMA.16816.F32 R40, R180, R72, R40 ;  /* 0x00000048b428723c */ /* 0x004fe20000001828 */
[----:B------:R-:W-:Y:S01]  /*3430*/  FSEL R150, R58, -INF , !P1 ;  /* 0xff8000003a967808 */ /* 0x000fe20004800000 */
[----:B------:R2:W-:Y:S01]  /*3440*/  STL [R1+0xc], R52 ;  /* 0x00000c3401007387 */ /* 0x0005e20000100800 */
[----:B------:R-:W-:-:S02]  /*3450*/  ISETP.GE.AND P4, PT, R76, R5, PT ;  /* 0x000000054c00720c */ /* 0x000fc40003f86270 */
[-C--:B------:R-:W-:Y:S01]  /*3460*/  ISETP.GE.AND P1, PT, R76, R214.reuse, PT ;  /* 0x000000d64c00720c */ /* 0x080fe20003f26270 */
[----:B------:R-:W-:Y:S01]  /*3470*/  HMMA.16816.F32 R36, R180, R74, R36 ;  /* 0x0000004ab424723c */ /* 0x000fe20000001824 */
[----:B------:R-:W-:Y:S02]  /*3480*/  FSEL R157, R55, -INF , !P4 ;  /* 0xff800000379d7808 */ /* 0x000fe40006000000 */
[----:B------:R-:W-:Y:S02]  /*3490*/  FSEL R154, R54, -INF , !P3 ;  /* 0xff800000369a7808 */ /* 0x000fe40005800000 */
[----:B-1----:R-:W-:Y:S02]  /*34a0*/  LOP3.LUT R56, R2, 0x50, RZ, 0xfc, !PT ;  /* 0x0000005002387812 */ /* 0x002fe400078efcff */
[----:B------:R-:W-:Y:S02]  /*34b0*/  FSEL R251, R53, -INF , !P1 ;  /* 0xff80000035fb7808 */ /* 0x000fe40004800000 */
[----:B------:R-:W-:-:S02]  /*34c0*/  ISETP.GE.AND P2, PT, R56, R214, PT ;  /* 0x000000d63800720c */ /* 0x000fc40003f46270 */
[-C--:B------:R-:W-:Y:S02]  /*34d0*/  ISETP.GE.AND P5, PT, R56, R5.reuse, PT ;  /* 0x000000053800720c */ /* 0x080fe40003fa6270 */
[----:B------:R-:W-:Y:S02]  /*34e0*/  LOP3.LUT R56, R2, 0x51, RZ, 0xfc, !PT ;  /* 0x0000005102387812 */ /* 0x000fe400078efcff */
[----:B------:R-:W-:Y:S02]  /*34f0*/  FSEL R250, R48, -INF , !P2 ;  /* 0xff80000030fa7808 */ /* 0x000fe40005000000 */
[CC--:B------:R-:W-:Y:S02]  /*3500*/  ISETP.GE.AND P3, PT, R56.reuse, R214.reuse, PT ;  /* 0x000000d63800720c */ /* 0x0c0fe40003f66270 */
[----:B------:R-:W-:Y:S02]  /*3510*/  ISETP.GE.AND P1, PT, R56, R5, PT ;  /* 0x000000053800720c */ /* 0x000fe40003f26270 */
[C---:B--2---:R-:W-:Y:S01]  /*3520*/  LOP3.LUT R52, R2.reuse, 0x58, RZ, 0xfc, !PT ;  /* 0x0000005802347812 */ /* 0x044fe200078efcff */
[----:B------:R-:W1:Y:S01]  /*3530*/  LDSM.16.M88.4 R56, [R166+0x4000] ;  /* 0x00400000a638783b */ /* 0x000e620000000200 */
[----:B------:R-:W-:Y:S01]  /*3540*/  LOP3.LUT R68, R2, 0x59, RZ, 0xfc, !PT ;  /* 0x0000005902447812 */ /* 0x000fe200078efcff */
[----:B---3--:R-:W-:Y:S01]  /*3550*/  HMMA.16816.F32 R28, R180, R66, R28 ;  /* 0x00000042b41c723c */ /* 0x008fe2000000181c */
[----:B------:R-:W-:-:S02]  /*3560*/  ISETP.GE.AND P4, PT, R52, R214, PT ;  /* 0x000000d63400720c */ /* 0x000fc40003f86270 */
[-C--:B------:R-:W-:Y:S02]  /*3570*/  ISETP.GE.AND P2, PT, R52, R5.reuse, PT ;  /* 0x000000053400720c */ /* 0x080fe40003f46270 */
[----:B------:R-:W2:Y:S01]  /*3580*/  LDSM.16.M88.4 R52, [R233+0x4800] ;  /* 0x00480000e934783b */ /* 0x000ea20000000200 */
[----:B------:R-:W-:Y:S02]  /*3590*/  LOP3.LUT R48, R2, 0x60, RZ, 0xfc, !PT ;  /* 0x0000006002307812 */ /* 0x000fe400078efcff */
[----:B------:R-:W-:Y:S01]  /*35a0*/  FSEL R161, R50, -INF , !P5 ;  /* 0xff80000032a17808 */ /* 0x000fe20006800000 */
[C---:B----4-:R-:W-:Y:S01]  /*35b0*/  HMMA.16816.F32 R24, R104.reuse, R60, R24 ;  /* 0x0000003c6818723c */ /* 0x050fe20000001818 */
[----:B------:R-:W-:Y:S02]  /*35c0*/  FSEL R163, R51, -INF , !P1 ;  /* 0xff80000033a37808 */ /* 0x000fe40004800000 */
[----:B------:R-:W-:Y:S02]  /*35d0*/  FSEL R248, R44, -INF , !P4 ;  /* 0xff8000002cf87808 */ /* 0x000fe40006000000 */
[-C--:B------:R-:W-:Y:S01]  /*35e0*/  ISETP.GE.AND P5, PT, R68, R214.reuse, PT ;  /* 0x000000d64400720c */ /* 0x080fe20003fa6270 */
[----:B------:R-:W-:Y:S01]  /*35f0*/  HMMA.16816.F32 R60, R104, R62, R20 ;  /* 0x0000003e683c723c */ /* 0x000fe20000001814 */
[C---:B------:R-:W-:Y:S01]  /*3600*/  ISETP.GE.AND P1, PT, R48.reuse, R214, PT ;  /* 0x000000d63000720c */ /* 0x040fe20003f26270 */
[----:B------:R-:W-:Y:S01]  /*3610*/  LDSM.16.M88.4 R20, [R166+0x4800] ;  /* 0x00480000a614783b */ /* 0x000fe20000000200 */
[----:B------:R-:W-:-:S02]  /*3620*/  ISETP.GE.AND P4, PT, R48, R5, PT ;  /* 0x000000053000720c */ /* 0x000fc40003f86270 */
[----:B------:R-:W-:Y:S02]  /*3630*/  LOP3.LUT R48, R2, 0x61, RZ, 0xfc, !PT ;  /* 0x0000006102307812 */ /* 0x000fe400078efcff */
[----:B------:R-:W-:Y:S02]  /*3640*/  FSEL R173, R46, -INF , !P2 ;  /* 0xff8000002ead7808 */ /* 0x000fe40005000000 */
[----:B------:R-:W-:Y:S02]  /*3650*/  FSEL R218, R45, -INF , !P5 ;  /* 0xff8000002dda7808 */ /* 0x000fe40006800000 */
[----:B------:R-:W-:Y:S02]  /*3660*/  FSEL R249, R49, -INF , !P3 ;  /* 0xff80000031f97808 */ /* 0x000fe40005800000 */
[C---:B------:R-:W-:Y:S02]  /*3670*/  ISETP.GE.AND P2, PT, R48.reuse, R214, PT ;  /* 0x000000d63000720c */ /* 0x040fe40003f46270 */
[----:B------:R-:W-:-:S02]  /*3680*/  ISETP.GE.AND P5, PT, R48, R5, PT ;  /* 0x000000053000720c */ /* 0x000fc40003fa6270 */
[C---:B------:R-:W-:Y:S01]  /*3690*/  HMMA.16816.F32 R48, R180.reuse, R64, R32 ;  /* 0x00000040b430723c */ /* 0x040fe20000001820 */
[----:B------:R-:W3:Y:S01]  /*36a0*/  LDSM.16.M88.4 R32, [R233+0x5000] ;  /* 0x00500000e920783b */ /* 0x000ee20000000200 */
[----:B------:R-:W-:Y:S02]  /*36b0*/  ISETP.GE.AND P3, PT, R68, R5, PT ;  /* 0x000000054400720c */ /* 0x000fe40003f66270 */
[----:B------:R-:W-:Y:S02]  /*36c0*/  LOP3.LUT R44, R2, 0x68, RZ, 0xfc, !PT ;  /* 0x00000068022c7812 */ /* 0x000fe400078efcff */
[----:B------:R-:W-:Y:S01]  /*36d0*/  FSEL R170, R47, -INF , !P3 ;  /* 0xff8000002faa7808 */ /* 0x000fe20005800000 */
[----:B-1----:R-:W-:Y:S01]  /*36e0*/  HMMA.16816.F32 R60, R180, R58, R60 ;  /* 0x0000003ab43c723c */ /* 0x002fe2000000183c */
[----:B------:R-:W-:Y:S02]  /*36f0*/  FSEL R217, R40, -INF , !P1 ;  /* 0xff80000028d97808 */ /* 0x000fe40004800000 */
[----:B------:R-:W-:-:S02]  /*3700*/  ISETP.GE.AND P3, PT, R44, R214, PT ;  /* 0x000000d62c00720c */ /* 0x000fc40003f66270 */
[----:B------:R-:W-:Y:S01]  /*3710*/  ISETP.GE.AND P1, PT, R44, R5, PT ;  /* 0x000000052c00720c */ /* 0x000fe20003f26270 */
[C---:B--2---:R-:W-:Y:S01]  /*3720*/  HMMA.16816.F32 R16, R104.reuse, R52, R16 ;  /* 0x000000346810723c */ /* 0x044fe20000001810 */
[C---:B------:R-:W-:Y:S02]  /*3730*/  LOP3.LUT R44, R2.reuse, 0x69, RZ, 0xfc, !PT ;  /* 0x00000069022c7812 */ /* 0x040fe400078efcff */
[----:B------:R-:W-:Y:S02]  /*3740*/  LOP3.LUT R40, R2, 0x70, RZ, 0xfc, !PT ;  /* 0x0000007002287812 */ /* 0x000fe400078efcff */
[----:B------:R-:W-:Y:S01]  /*3750*/  FSEL R191, R42, -INF , !P4 ;  /* 0xff8000002abf7808 */ /* 0x000fe20006000000 */
[----:B------:R-:W-:Y:S01]  /*3760*/  HMMA.16816.F32 R52, R104, R54, R12 ;  /* 0x000000366834723c */ /* 0x000fe2000000180c */
[----:B------:R-:W-:Y:S01]  /*3770*/  FSEL R193, R43, -INF , !P5 ;  /* 0xff8000002bc17808 */ /* 0x000fe20006800000 */
[----:B------:R-:W1:Y:S01]  /*3780*/  LDSM.16.M88.4 R12, [R166+0x5000] ;  /* 0x00500000a60c783b */ /* 0x000e620000000200 */
[----:B------:R-:W-:-:S02]  /*3790*/  FSEL R211, R36, -INF , !P3 ;  /* 0xff80000024d37808 */ /* 0x000fc40005800000 */
[-C--:B------:R-:W-:Y:S02]  /*37a0*/  ISETP.GE.AND P4, PT, R44, R214.reuse, PT ;  /* 0x000000d62c00720c */ /* 0x080fe40003f86270 */
[C---:B------:R-:W-:Y:S02]  /*37b0*/  ISETP.GE.AND P5, PT, R40.reuse, R214, PT ;  /* 0x000000d62800720c */ /* 0x040fe40003fa6270 */
[----:B------:R-:W-:Y:S02]  /*37c0*/  ISETP.GE.AND P3, PT, R40, R5, PT ;  /* 0x000000052800720c */ /* 0x000fe40003f66270 */
[----:B------:R-:W-:Y:S02]  /*37d0*/  LOP3.LUT R40, R2, 0x71, RZ, 0xfc, !PT ;  /* 0x0000007102287812 */ /* 0x000fe400078efcff */
[----:B------:R-:W-:Y:S02]  /*37e0*/  FSEL R192, R38, -INF , !P1 ;  /* 0xff80000026c07808 */ /* 0x000fe40004800000 */
[----:B------:R-:W-:-:S02]  /*37f0*/  FSEL R208, R37, -INF , !P4 ;  /* 0xff80000025d07808 */ /* 0x000fc40006000000 */
[----:B------:R-:W-:Y:S02]  /*3800*/  FSEL R212, R41, -INF , !P2 ;  /* 0xff80000029d47808 */ /* 0x000fe40005000000 */
[C---:B------:R-:W-:Y:S02]  /*3810*/  ISETP.GE.AND P1, PT, R40.reuse, R214, PT ;  /* 0x000000d62800720c */ /* 0x040fe40003f26270 */
[-C--:B------:R-:W-:Y:S01]  /*3820*/  ISETP.GE.AND P4, PT, R40, R5.reuse, PT ;  /* 0x000000052800720c */ /* 0x080fe20003f86270 */
[----:B---3--:R-:W-:Y:S01]  /*3830*/  HMMA.16816.F32 R8, R104, R32, R8 ;  /* 0x000000206808723c */ /* 0x008fe20000001808 */
[----:B------:R-:W-:Y:S02]  /*3840*/  ISETP.GE.AND P2, PT, R44, R5, PT ;  /* 0x000000052c00720c */ /* 0x000fe40003f46270 */
[----:B------:R-:W-:Y:S02]  /*3850*/  LOP3.LUT R36, R2, 0x78, RZ, 0xfc, !PT ;  /* 0x0000007802247812 */ /* 0x000fe400078efcff */
[----:B------:R-:W-:Y:S01]  /*3860*/  FSEL R190, R39, -INF , !P2 ;  /* 0xff80000027be7808 */ /* 0x000fe20005000000 */
[----:B------:R-:W-:Y:S01]  /*3870*/  HMMA.16816.F32 R40, R180, R56, R24 ;  /* 0x00000038b428723c */ /* 0x000fe20000001818 */
[----:B------:R-:W2:Y:S01]  /*3880*/  LDSM.16.M88.4 R24, [R233+0x5800] ;  /* 0x00580000e918783b */ /* 0x000ea20000000200 */
[----:B------:R-:W-:-:S02]  /*3890*/  FSEL R203, R48, -INF , !P5 ;  /* 0xff80000030cb7808 */ /* 0x000fc40006800000 */
[C---:B------:R-:W-:Y:S02]  /*38a0*/  ISETP.GE.AND P2, PT, R36.reuse, R214, PT ;  /* 0x000000d62400720c */ /* 0x040fe40003f46270 */
[----:B------:R-:W-:Y:S01]  /*38b0*/  ISETP.GE.AND P5, PT, R36, R5, PT ;  /* 0x000000052400720c */ /* 0x000fe20003fa6270 */
[----:B------:R-:W-:Y:S01]  /*38c0*/  HMMA.16816.F32 R32, R104, R34, R184 ;  /* 0x000000226820723c */ /* 0x000fe200000018b8 */
[C---:B------:R-:W-:Y:S02]  /*38d0*/  LOP3.LUT R37, R2.reuse, 0x79, RZ, 0xfc, !PT ;  /* 0x0000007902257812 */ /* 0x040fe400078efcff */
[----:B------:R-:W-:Y:S02]  /*38e0*/  LOP3.LUT R36, R2, 0x80, RZ, 0xfc, !PT ;  /* 0x0000008002247812 */ /* 0x000fe400078efcff */
[----:B------:R-:W-:Y:S01]  /*38f0*/  FSEL R189, R50, -INF , !P3 ;  /* 0xff80000032bd7808 */ /* 0x000fe20005800000 */
[----:B------:R-:W-:Y:S01]  /*3900*/  HMMA.16816.F32 R52, R180, R22, R52 ;  /* 0x00000016b434723c */ /* 0x000fe20000001834 */
[----:B------:R-:W-:-:S02]  /*3910*/  FSEL R188, R51, -INF , !P4 ;  /* 0xff80000033bc7808 */ /* 0x000fc40006000000 */
[----:B------:R-:W-:Y:S02]  /*3920*/  FSEL R199, R28, -INF , !P2 ;  /* 0xff8000001cc77808 */ /* 0x000fe40005000000 */
[-C--:B------:R-:W-:Y:S02]  /*3930*/  ISETP.GE.AND P3, PT, R37, R214.reuse, PT ;  /* 0x000000d62500720c */ /* 0x080fe40003f66270 */
[C---:B------:R-:W-:Y:S02]  /*3940*/  ISETP.GE.AND P4, PT, R36.reuse, R214, PT ;  /* 0x000000d62400720c */ /* 0x040fe40003f86270 */
[----:B------:R-:W-:Y:S02]  /*3950*/  ISETP.GE.AND P2, PT, R36, R5, PT ;  /* 0x000000052400720c */ /* 0x000fe40003f46270 */
[----:B------:R-:W-:Y:S02]  /*3960*/  LOP3.LUT R36, R2, 0x81, RZ, 0xfc, !PT ;  /* 0x0000008102247812 */ /* 0x000fe400078efcff */
[----:B------:R-:W-:-:S02]  /*3970*/  FSEL R202, R49, -INF , !P1 ;  /* 0xff80000031ca7808 */ /* 0x000fc40004800000 */
[----:B------:R-:W-:Y:S02]  /*3980*/  FSEL R179, R30, -INF , !P5 ;  /* 0xff8000001eb37808 */ /* 0x000fe40006800000 */
[----:B------:R-:W-:Y:S01]  /*3990*/  FSEL R196, R29, -INF , !P3 ;  /* 0xff8000001dc47808 */ /* 0x000fe20005800000 */
[C---:B-1----:R-:W-:Y:S01]  /*39a0*/  HMMA.16816.F32 R32, R180.reuse, R14, R32 ;  /* 0x0000000eb420723c */ /* 0x042fe20000001820 */
[-C--:B------:R-:W-:Y:S02]  /*39b0*/  ISETP.GE.AND P1, PT, R37, R5.reuse, PT ;  /* 0x000000052500720c */ /* 0x080fe40003f26270 */
[C---:B------:R-:W-:Y:S02]  /*39c0*/  ISETP.GE.AND P5, PT, R36.reuse, R214, PT ;  /* 0x000000d62400720c */ /* 0x040fe40003fa6270 */
[----:B------:R-:W-:Y:S02]  /*39d0*/  ISETP.GE.AND P3, PT, R36, R5, PT ;  /* 0x000000052400720c */ /* 0x000fe40003f66270 */
[----:B------:R-:W-:Y:S01]  /*39e0*/  HMMA.16816.F32 R36, R180, R20, R16 ;  /* 0x00000014b424723c */ /* 0x000fe20000001810 */
[----:B------:R-:W1:Y:S01]  /*39f0*/  LDSM.16.M88.4 R16, [R233+0x6000] ;  /* 0x00600000e910783b */ /* 0x000e620000000200 */
[----:B------:R-:W-:-:S02]  /*3a00*/  LOP3.LUT R28, R2, 0x88, RZ, 0xfc, !PT ;  /* 0x00000088021c7812 */ /* 0x000fc400078efcff */
[----:B------:R-:W-:Y:S02]  /*3a10*/  FSEL R177, R31, -INF , !P1 ;  /* 0xff8000001fb17808 */ /* 0x000fe40004800000 */
[----:B------:R-:W-:Y:S01]  /*3a20*/  ISETP.GE.AND P1, PT, R28, R214, PT ;  /* 0x000000d61c00720c */ /* 0x000fe20003f26270 */
[C---:B--2---:R-:W-:Y:S01]  /*3a30*/  HMMA.16816.F32 R144, R104.reuse, R24, R144 ;  /* 0x000000186890723c */ /* 0x044fe20000001890 */
[C---:B------:R-:W-:Y:S02]  /*3a40*/  LOP3.LUT R21, R2.reuse, 0x89, RZ, 0xfc, !PT ;  /* 0x0000008902157812 */ /* 0x040fe400078efcff */
[----:B------:R-:W-:Y:S02]  /*3a50*/  LOP3.LUT R20, R2, 0x90, RZ, 0xfc, !PT ;  /* 0x0000009002147812 */ /* 0x000fe400078efcff */
[----:B------:R-:W-:Y:S01]  /*3a60*/  FSEL R195, R40, -INF , !P4 ;  /* 0xff80000028c37808 */ /* 0x000fe20006000000 */
[----:B------:R-:W-:Y:S01]  /*3a70*/  HMMA.16816.F32 R140, R104, R26, R140 ;  /* 0x0000001a688c723c */ /* 0x000fe2000000188c */
[----:B------:R-:W-:-:S02]  /*3a80*/  ISETP.GE.AND P4, PT, R28, R5, PT ;  /* 0x000000051c00720c */ /* 0x000fc40003f86270 */
[----:B------:R-:W-:Y:S01]  /*3a90*/  FSEL R175, R42, -INF , !P2 ;  /* 0xff8000002aaf7808 */ /* 0x000fe20005000000 */
[----:B------:R-:W2:Y:S01]  /*3aa0*/  LDSM.16.M88.4 R28, [R166+0x5800] ;  /* 0x00580000a61c783b */ /* 0x000ea20000000200 */
[----:B------:R-:W-:Y:S02]  /*3ab0*/  FSEL R174, R43, -INF , !P3 ;  /* 0xff8000002bae7808 */ /* 0x000fe40005800000 */
[----:B------:R-:W-:Y:S02]  /*3ac0*/  FSEL R187, R60, -INF , !P1 ;  /* 0xff8000003cbb7808 */ /* 0x000fe40004800000 */
[-C--:B------:R-:W-:Y:S02]  /*3ad0*/  ISETP.GE.AND P2, PT, R21, R214.reuse, PT ;  /* 0x000000d61500720c */ /* 0x080fe40003f46270 */
[C---:B------:R-:W-:Y:S02]  /*3ae0*/  ISETP.GE.AND P3, PT, R20.reuse, R214, PT ;  /* 0x000000d61400720c */ /* 0x040fe40003f66270 */
[----:B------:R-:W-:-:S02]  /*3af0*/  ISETP.GE.AND P1, PT, R20, R5, PT ;  /* 0x000000051400720c */ /* 0x000fc40003f26270 */
[----:B------:R-:W-:Y:S02]  /*3b00*/  LOP3.LUT R20, R2, 0x91, RZ, 0xfc, !PT ;  /* 0x0000009102147812 */ /* 0x000fe400078efcff */
[----:B------:R-:W-:Y:S02]  /*3b10*/  FSEL R194, R41, -INF , !P5 ;  /* 0xff80000029c27808 */ /* 0x000fe40006800000 */
[----:B------:R-:W-:Y:S02]  /*3b20*/  FSEL R172, R62, -INF , !P4 ;  /* 0xff8000003eac7808 */ /* 0x000fe40006000000 */
[----:B------:R-:W-:Y:S02]  /*3b30*/  FSEL R186, R61, -INF , !P2 ;  /* 0xff8000003dba7808 */ /* 0x000fe40005000000 */
[----:B------:R-:W-:Y:S02]  /*3b40*/  ISETP.GE.AND P5, PT, R21, R5, PT ;  /* 0x000000051500720c */ /* 0x000fe40003fa6270 */
[----:B------:R-:W-:-:S02]  /*3b50*/  ISETP.GE.AND P4, PT, R20, R214, PT ;  /* 0x000000d61400720c */ /* 0x000fc40003f86270 */
[-C--:B------:R-:W-:Y:S01]  /*3b60*/  ISETP.GE.AND P2, PT, R20, R5.reuse, PT ;  /* 0x000000051400720c */ /* 0x080fe20003f46270 */
[----:B-1----:R-:W-:Y:S01]  /*3b70*/  HMMA.16816.F32 R136, R104, R16, R136 ;  /* 0x000000106888723c */ /* 0x002fe20000001888 */
[----:B------:R-:W-:Y:S02]  /*3b80*/  LOP3.LUT R24, R2, 0x98, RZ, 0xfc, !PT ;  /* 0x0000009802187812 */ /* 0x000fe400078efcff */
[----:B------:R-:W-:Y:S02]  /*3b90*/  FSEL R168, R63, -INF , !P5 ;  /* 0xff8000003fa87808 */ /* 0x000fe40006800000 */
[----:B------:R-:W-:Y:S01]  /*3ba0*/  FSEL R185, R36, -INF , !P3 ;  /* 0xff80000024b97808 */ /* 0x000fe20005800000 */
[----:B------:R-:W-:Y:S01]  /*3bb0*/  HMMA.16816.F32 R20, R180, R12, R8 ;  /* 0x0000000cb414723c */ /* 0x000fe20000001808 */
[C---:B------:R-:W-:Y:S01]  /*3bc0*/  ISETP.GE.AND P5, PT, R24.reuse, R214, PT ;  /* 0x000000d61800720c */ /* 0x040fe20003fa6270 */
[----:B------:R-:W1:Y:S01]  /*3bd0*/  LDSM.16.M88.4 R8, [R233+0x6800] ;  /* 0x00680000e908783b */ /* 0x000e620000000200 */
[----:B------:R-:W-:-:S02]  /*3be0*/  ISETP.GE.AND P3, PT, R24, R5, PT ;  /* 0x000000051800720c */ /* 0x000fc40003f66270 */
[----:B------:R-:W-:Y:S01]  /*3bf0*/  FSEL R156, R38, -INF , !P1 ;  /* 0xff800000269c7808 */ /* 0x000fe20004800000 */
[----:B------:R-:W3:Y:S01]  /*3c00*/  LDSM.16.M88.4 R24, [R166+0x6000] ;  /* 0x00600000a618783b */ /* 0x000ee20000000200 */
[C---:B------:R-:W-:Y:S01]  /*3c10*/  LOP3.LUT R13, R2.reuse, 0x99, RZ, 0xfc, !PT ;  /* 0x00000099020d7812 */ /* 0x040fe200078efcff */
[----:B------:R-:W-:Y:S01]  /*3c20*/  HMMA.16816.F32 R40, R104, R18, R132 ;  /* 0x000000126828723c */ /* 0x000fe20000001884 */
[----:B------:R-:W-:Y:S01]  /*3c30*/  LOP3.LUT R12, R2, 0xa0, RZ, 0xfc, !PT ;  /* 0x000000a0020c7812 */ /* 0x000fe200078efcff */
[----:B------:R-:W4:Y:S01]  /*3c40*/  LDSM.16.M88.4 R16, [R166+0x6800] ;  /* 0x00680000a610783b */ /* 0x000f220000000200 */
[----:B------:R-:W-:Y:S02]  /*3c50*/  FSEL R184, R37, -INF , !P4 ;  /* 0xff80000025b87808 */ /* 0x000fe40006000000 */
[----:B------:R-:W-:Y:S02]  /*3c60*/  FSEL R155, R39, -INF , !P2 ;  /* 0xff800000279b7808 */ /* 0x000fe40005000000 */
[----:B------:R-:W-:Y:S01]  /*3c70*/  FSEL R178, R52, -INF , !P5 ;  /* 0xff80000034b27808 */ /* 0x000fe20006800000 */
[----:B--2---:R-:W-:Y:S01]  /*3c80*/  HMMA.16816.F32 R36, R180, R28, R144 ;  /* 0x0000001cb424723c */ /* 0x004fe20000001890 */
[----:B------:R-:W-:-:S02]  /*3c90*/  ISETP.GE.AND P1, PT, R13, R214, PT ;  /* 0x000000d60d00720c */ /* 0x000fc40003f26270 */
[-C--:B------:R-:W-:Y:S02]  /*3ca0*/  ISETP.GE.AND P4, PT, R13, R5.reuse, PT ;  /* 0x000000050d00720c */ /* 0x080fe40003f86270 */
[C---:B------:R-:W-:Y:S02]  /*3cb0*/  ISETP.GE.AND P2, PT, R12.reuse, R214, PT ;  /* 0x000000d60c00720c */ /* 0x040fe40003f46270 */
[----:B------:R-:W-:Y:S02]  /*3cc0*/  ISETP.GE.AND P5, PT, R12, R5, PT ;  /* 0x000000050c00720c */ /* 0x000fe40003fa6270 */
[C---:B------:R-:W-:Y:S02]  /*3cd0*/  LOP3.LUT R13, R2.reuse, 0xa1, RZ, 0xfc, !PT ;  /* 0x000000a1020d7812 */ /* 0x040fe400078efcff */
[----:B------:R-:W-:Y:S02]  /*3ce0*/  LOP3.LUT R12, R2, 0xa8, RZ, 0xfc, !PT ;  /* 0x000000a8020c7812 */ /* 0x000fe400078efcff */
[----:B------:R-:W-:-:S02]  /*3cf0*/  FSEL R153, R54, -INF , !P3 ;  /* 0xff80000036997808 */ /* 0x000fc40005800000 */
[----:B------:R-:W-:Y:S02]  /*3d00*/  FSEL R176, R53, -INF , !P1 ;  /* 0xff80000035b07808 */ /* 0x000fe40004800000 */
[----:B------:R-:W-:Y:S02]  /*3d10*/  FSEL R148, R55, -INF , !P4 ;  /* 0xff80000037947808 */ /* 0x000fe40006000000 */
[----:B------:R-:W-:Y:S02]  /*3d20*/  FSEL R171, R20, -INF , !P2 ;  /* 0xff80000014ab7808 */ /* 0x000fe40005000000 */
[CC--:B------:R-:W-:Y:S02]  /*3d30*/  ISETP.GE.AND P3, PT, R13.reuse, R214.reuse, PT ;  /* 0x000000d60d00720c */ /* 0x0c0fe40003f66270 */
[-C--:B------:R-:W-:Y:S02]  /*3d40*/  ISETP.GE.AND P1, PT, R13, R5.reuse, PT ;  /* 0x000000050d00720c */ /* 0x080fe40003f26270 */
[C---:B------:R-:W-:Y:S01]  /*3d50*/  ISETP.GE.AND P4, PT, R12.reuse, R214, PT ;  /* 0x000000d60c00720c */ /* 0x040fe20003f86270 */
[----:B-1----:R-:W-:Y:S01]  /*3d60*/  HMMA.16816.F32 R128, R104, R8, R128 ;  /* 0x000000086880723c */ /* 0x002fe20000001880 */
[----:B------:R-:W-:-:S02]  /*3d70*/  ISETP.GE.AND P2, PT, R12, R5, PT ;  /* 0x000000050c00720c */ /* 0x000fc40003f46270 */
[----:B------:R-:W1:Y:S01]  /*3d80*/  LDSM.16.M88.4 R12, [R233+0x7000] ;  /* 0x00700000e90c783b */ /* 0x000e620000000200 */
[C---:B------:R-:W-:Y:S02]  /*3d90*/  LOP3.LUT R20, R2.reuse, 0xb0, RZ, 0xfc, !PT ;  /* 0x000000b002147812 */ /* 0x040fe400078efcff */
[----:B------:R-:W-:Y:S01]  /*3da0*/  LOP3.LUT R28, R2, 0xa9, RZ, 0xfc, !PT ;  /* 0x000000a9021c7812 */ /* 0x000fe200078efcff */
[----:B---3--:R-:W-:Y:S01]  /*3db0*/  HMMA.16816.F32 R136, R180, R24, R136 ;  /* 0x00000018b488723c */ /* 0x008fe20000001888 */
[----:B------:R-:W-:Y:S02]  /*3dc0*/  FSEL R60, R23, -INF , !P1 ;  /* 0xff800000173c7808 */ /* 0x000fe40004800000 */
[----:B------:R-:W-:Y:S02]  /*3dd0*/  FSEL R162, R32, -INF , !P4 ;  /* 0xff80000020a27808 */ /* 0x000fe40006000000 */
[----:B------:R-:W-:Y:S01]  /*3de0*/  FSEL R132, R22, -INF , !P5 ;  /* 0xff80000016847808 */ /* 0x000fe20006800000 */
[----:B------:R-:W-:Y:S01]  /*3df0*/  HMMA.16816.F32 R124, R104, R10, R124 ;  /* 0x0000000a687c723c */ /* 0x000fe2000000187c */
[----:B------:R-:W-:-:S02]  /*3e00*/  ISETP.GE.AND P1, PT, R20, R214, PT ;  /* 0x000000d61400720c */ /* 0x000fc40003f26270 */
[-C--:B------:R-:W-:Y:S02]  /*3e10*/  ISETP.GE.AND P4, PT, R20, R5.reuse, PT ;  /* 0x000000051400720c */ /* 0x080fe40003f86270 */
[----:B------:R-:W-:Y:S01]  /*3e20*/  ISETP.GE.AND P5, PT, R28, R214, PT ;  /* 0x000000d61c00720c */ /* 0x000fe20003fa6270 */
[C---:B------:R-:W-:Y:S01]  /*3e30*/  HMMA.16816.F32 R40, R180.reuse, R26, R40 ;  /* 0x0000001ab428723c */ /* 0x040fe20000001828 */
[----:B------:R-:W-:Y:S02]  /*3e40*/  LOP3.LUT R20, R2, 0xb1, RZ, 0xfc, !PT ;  /* 0x000000b102147812 */ /* 0x000fe400078efcff */
[----:B------:R-:W-:Y:S02]  /*3e50*/  FSEL R169, R21, -INF , !P3 ;  /* 0xff80000015a97808 */ /* 0x000fe40005800000 */
[----:B------:R-:W-:Y:S01]  /*3e60*/  ISETP.GE.AND P3, PT, R28, R5, PT ;  /* 0x000000051c00720c */ /* 0x000fe20003f66270 */
[----:B----4-:R-:W-:Y:S01]  /*3e70*/  HMMA.16816.F32 R128, R180, R16, R128 ;  /* 0x00000010b480723c */ /* 0x010fe20000001880 */
[----:B------:R-:W-:-:S02]  /*3e80*/  FSEL R62, R34, -INF , !P2 ;  /* 0xff800000223e7808 */ /* 0x000fc40005000000 */
[----:B------:R-:W-:Y:S02]  /*3e90*/  FSEL R151, R33, -INF , !P5 ;  /* 0xff80000021977808 */ /* 0x000fe40006800000 */
[C---:B------:R-:W-:Y:S01]  /*3ea0*/  ISETP.GE.AND P2, PT, R20.reuse, R214, PT ;  /* 0x000000d61400720c */ /* 0x040fe20003f46270 */
[C---:B------:R-:W-:Y:S01]  /*3eb0*/  HMMA.16816.F32 R28, R180.reuse, R30, R140 ;  /* 0x0000001eb41c723c */ /* 0x040fe2000000188c */
[----:B------:R-:W-:Y:S02]  /*3ec0*/  ISETP.GE.AND P5, PT, R20, R5, PT ;  /* 0x000000051400720c */ /* 0x000fe40003fa6270 */
[----:B------:R-:W2:Y:S01]  /*3ed0*/  LDSM.16.M88.4 R20, [R233+0x7800] ;  /* 0x00780000e914783b */ /* 0x000ea20000000200 */
[----:B------:R-:W-:Y:S02]  /*3ee0*/  LOP3.LUT R8, R2, 0xb8, RZ, 0xfc, !PT ;  /* 0x000000b802087812 */ /* 0x000fe400078efcff */
[----:B------:R-:W-:Y:S01]  /*3ef0*/  FSEL R61, R35, -INF , !P3 ;  /* 0xff800000233d7808 */ /* 0x000fe20005800000 */
[----:B------:R-:W-:Y:S01]  /*3f00*/  HMMA.16816.F32 R124, R180, R18, R124 ;  /* 0x00000012b47c723c */ /* 0x000fe2000000187c */
[----:B------:R-:W-:-:S02]  /*3f10*/  FSEL R146, R36, -INF , !P1 ;  /* 0xff80000024927808 */ /* 0x000fc40004800000 */
[C---:B------:R-:W-:Y:S02]  /*3f20*/  ISETP.GE.AND P3, PT, R8.reuse, R214, PT ;  /* 0x000000d60800720c */ /* 0x040fe40003f66270 */
[----:B------:R-:W-:Y:S01]  /*3f30*/  ISETP.GE.AND P1, PT, R8, R5, PT ;  /* 0x000000050800720c */ /* 0x000fe20003f26270 */
[C---:B-1----:R-:W-:Y:S01]  /*3f40*/  HMMA.16816.F32 R120, R104.reuse, R12, R120 ;  /* 0x0000000c6878723c */ /* 0x042fe20000001878 */
[----:B------:R-:W1:Y:S01]  /*3f50*/  LDSM.16.M88.4 R8, [R166+0x7000] ;  /* 0x00700000a608783b */ /* 0x000e620000000200 */
[C---:B------:R-:W-:Y:S02]  /*3f60*/  LOP3.LUT R25, R2.reuse, 0xb9, RZ, 0xfc, !PT ;  /* 0x000000b902197812 */ /* 0x040fe400078efcff */
[----:B------:R-:W-:Y:S02]  /*3f70*/  LOP3.LUT R24, R2, 0xc0, RZ, 0xfc, !PT ;  /* 0x000000c002187812 */ /* 0x000fe400078efcff */
[----:B------:R-:W-:Y:S01]  /*3f80*/  FSEL R143, R37, -INF , !P2 ;  /* 0xff800000258f7808 */ /* 0x000fe20005000000 */
[----:B------:R-:W-:Y:S01]  /*3f90*/  HMMA.16816.F32 R116, R104, R14, R116 ;  /* 0x0000000e6874723c */ /* 0x000fe20000001874 */
[----:B------:R-:W-:-:S02]  /*3fa0*/  FSEL R63, R39, -INF , !P5 ;  /* 0xff800000273f7808 */ /* 0x000fc40006800000 */
[----:B------:R-:W-:Y:S02]  /*3fb0*/  ISETP.GE.AND P2, PT, R25, R5, PT ;  /* 0x000000051900720c */ /* 0x000fe40003f46270 */
[-C--:B------:R-:W-:Y:S02]  /*3fc0*/  ISETP.GE.AND P5, PT, R24, R214.reuse, PT ;  /* 0x000000d61800720c */ /* 0x080fe40003fa6270 */
[----:B------:R-:W-:Y:S02]  /*3fd0*/  LOP3.LUT R12, R2, 0xc8, RZ, 0xfc, !PT ;  /* 0x000000c8020c7812 */ /* 0x000fe400078efcff */
[----:B------:R-:W-:Y:S02]  /*3fe0*/  FSEL R66, R31, -INF , !P2 ;  /* 0xff8000001f427808 */ /* 0x000fe40005000000 */
[----:B------:R-:W-:Y:S02]  /*3ff0*/  FSEL R68, R136, -INF , !P5 ;  /* 0xff80000088447808 */ /* 0x000fe40006800000 */
[----:B------:R-:W-:-:S02]  /*4000*/  ISETP.GE.AND P2, PT, R12, R214, PT ;  /* 0x000000d60c00720c */ /* 0x000fc40003f46270 */
[----:B------:R-:W-:Y:S02]  /*4010*/  ISETP.GE.AND P5, PT, R12, R5, PT ;  /* 0x000000050c00720c */ /* 0x000fe40003fa6270 */
[----:B------:R-:W3:Y:S01]  /*4020*/  LDSM.16.M88.4 R12, [R166+0x7800] ;  /* 0x00780000a60c783b */ /* 0x000ee20000000200 */
[----:B------:R-:W-:Y:S01]  /*4030*/  FSEL R65, R28, -INF , !P3 ;  /* 0xff8000001c417808 */ /* 0x000fe20005800000 */
[----:B------:R-:W-:-:S04]  /*4040*/  DEPBAR.LE SB0, 0x0 ;  /* 0x000080000000791a */ /* 0x000fc80000000000 */
[C---:B--2---:R-:W-:Y:S01]  /*4050*/  HMMA.16816.F32 R112, R104.reuse, R20, R112 ;  /* 0x000000146870723c */ /* 0x044fe20000001870 */
[----:B------:R-:W-:Y:S02]  /*4060*/  ISETP.GE.AND P3, PT, R24, R5, PT ;  /* 0x000000051800720c */ /* 0x000fe40003f66270 */
[----:B------:R-:W-:Y:S02]  /*4070*/  LOP3.LUT R24, R2, 0xc1, RZ, 0xfc, !PT ;  /* 0x000000c102187812 */ /* 0x000fe400078efcff */
[----:B------:R-:W-:Y:S01]  /*4080*/  FSEL R64, R38, -INF , !P4 ;  /* 0xff80000026407808 */ /* 0x000fe20006000000 */
[----:B------:R-:W-:Y:S01]  /*4090*/  HMMA.16816.F32 R108, R104, R22, R108 ;  /* 0x00000016686c723c */ /* 0x000fe2000000186c */
[----:B------:R-:W-:Y:S02]  /*40a0*/  FSEL R67, R30, -INF , !P1 ;  /* 0xff8000001e437808 */ /* 0x000fe40004800000 */
[-C--:B------:R-:W-:Y:S02]  /*40b0*/  ISETP.GE.AND P4, PT, R25, R214.reuse, PT ;  /* 0x000000d61900720c */ /* 0x080fe40003f86270 */
[----:B------:R-:W-:Y:S01]  /*40c0*/  ISETP.GE.AND P1, PT, R24, R214, PT ;  /* 0x000000d61800720c */ /* 0x000fe20003f26270 */
[----:B-1----:R-:W-:Y:S01]  /*40d0*/  HMMA.16816.F32 R120, R180, R8, R120 ;  /* 0x00000008b478723c */ /* 0x002fe20000001878 */
[----:B------:R-:W-:-:S02]  /*40e0*/  LOP3.LUT R16, R2, 0xc9, RZ, 0xfc, !PT ;  /* 0x000000c902107812 */ /* 0x000fc400078efcff */
[----:B------:R-:W-:Y:S02]  /*40f0*/  FSEL R69, R29, -INF , !P4 ;  /* 0xff8000001d457808 */ /* 0x000fe40006000000 */
[----:B------:R-:W-:Y:S01]  /*4100*/  FSEL R71, R138, -INF , !P3 ;  /* 0xff8000008a477808 */ /* 0x000fe20005800000 */
[----:B------:R-:W-:Y:S01]  /*4110*/  HMMA.16816.F32 R116, R180, R10, R116 ;  /* 0x0000000ab474723c */ /* 0x000fe20000001874 */
[----:B------:R-:W-:Y:S02]  /*4120*/  FSEL R73, R137, -INF , !P1 ;  /* 0xff80000089497808 */ /* 0x000fe40004800000 */
[-C--:B------:R-:W-:Y:S02]  /*4130*/  ISETP.GE.AND P4, PT, R24, R5.reuse, PT ;  /* 0x000000051800720c */ /* 0x080fe40003f86270 */
[C---:B------:R-:W-:Y:S02]  /*4140*/  ISETP.GE.AND P3, PT, R16.reuse, R214, PT ;  /* 0x000000d61000720c */ /* 0x040fe40003f66270 */
[----:B------:R-:W-:-:S02]  /*4150*/  ISETP.GE.AND P1, PT, R16, R5, PT ;  /* 0x000000051000720c */ /* 0x000fc40003f26270 */
[C---:B------:R-:W-:Y:S02]  /*4160*/  LOP3.LUT R16, R2.reuse, 0xd0, RZ, 0xfc, !PT ;  /* 0x000000d002107812 */ /* 0x040fe400078efcff */
[----:B------:R-:W-:Y:S02]  /*4170*/  LOP3.LUT R17, R2, 0xd1, RZ, 0xfc, !PT ;  /* 0x000000d102117812 */ /* 0x000fe400078efcff */
[----:B------:R-:W-:Y:S02]  /*4180*/  FSEL R70, R139, -INF , !P4 ;  /* 0xff8000008b467808 */ /* 0x000fe40006000000 */
[----:B------:R-:W-:Y:S01]  /*4190*/  FSEL R72, R40, -INF , !P2 ;  /* 0xff80000028487808 */ /* 0x000fe20005000000 */
[----:B---3--:R-:W-:Y:S01]  /*41a0*/  HMMA.16816.F32 R112, R180, R12, R112 ;  /* 0x0000000cb470723c */ /* 0x008fe20000001870 */
[----:B------:R-:W-:Y:S02]  /*41b0*/  FSEL R75, R42, -INF , !P5 ;  /* 0xff8000002a4b7808 */ /* 0x000fe40006800000 */
[----:B------:R-:W-:-:S02]  /*41c0*/  ISETP.GE.AND P4, PT, R16, R214, PT ;  /* 0x000000d61000720c */ /* 0x000fc40003f86270 */
[----:B------:R-:W-:Y:S01]  /*41d0*/  ISETP.GE.AND P2, PT, R16, R5, PT ;  /* 0x000000051000720c */ /* 0x000fe20003f46270 */
[----:B------:R-:W-:Y:S01]  /*41e0*/  HMMA.16816.F32 R108, R180, R14, R108 ;  /* 0x0000000eb46c723c */ /* 0x000fe2000000186c */
[----:B------:R-:W-:Y:S02]  /*41f0*/  ISETP.GE.AND P5, PT, R17, R214, PT ;  /* 0x000000d61100720c */ /* 0x000fe40003fa6270 */
[C---:B------:R-:W-:Y:S02]  /*4200*/  LOP3.LUT R16, R2.reuse, 0xd8, RZ, 0xfc, !PT ;  /* 0x000000d802107812 */ /* 0x040fe400078efcff */
[----:B------:R-:W-:Y:S02]  /*4210*/  LOP3.LUT R8, R2, 0xd9, RZ, 0xfc, !PT ;  /* 0x000000d902087812 */ /* 0x000fe400078efcff */
[----:B------:R-:W-:Y:S02]  /*4220*/  FSEL R77, R41, -INF , !P3 ;  /* 0xff800000294d7808 */ /* 0x000fe40005800000 */
[----:B------:R-:W-:-:S02]  /*4230*/  FSEL R74, R43, -INF , !P1 ;  /* 0xff8000002b4a7808 */ /* 0x000fc40004800000 */
[----:B------:R-:W-:Y:S02]  /*4240*/  FSEL R83, R130, -INF , !P2 ;  /* 0xff80000082537808 */ /* 0x000fe40005000000 */
[----:B------:R-:W-:Y:S01]  /*4250*/  FSEL R90, R129, -INF , !P5 ;  /* 0xff800000815a7808 */ /* 0x000fe20006800000 */
[----:B------:R-:W-:Y:S01]  /*4260*/  BAR.SYNC.DEFER_BLOCKING 0x0 ;  /* 0x0000000000007b1d */ /* 0x000fe20000010000 */
[-C--:B------:R-:W-:Y:S02]  /*4270*/  ISETP.GE.AND P3, PT, R17, R5.reuse, PT ;  /* 0x000000051100720c */ /* 0x080fe40003f66270 */
        /* <DEDUP_REMOVED lines=9> */
[----:B------:R-:W-:Y:S02]  /*4310*/  ISETP.GE.AND P1, PT, R8, R5, PT ;  /* 0x000000050800720c */ /* 0x000fe40003f26270 */
[C---:B------:R-:W-:Y:S02]  /*4320*/  LOP3.LUT R9, R2.reuse, 0xe1, RZ, 0xfc, !PT ;  /* 0x000000e102097812 */ /* 0x040fe400078efcff */
[----:B------:R-:W-:Y:S02]  /*4330*/  LOP3.LUT R8, R2, 0xe8, RZ, 0xfc, !PT ;  /* 0x000000e802087812 */ /* 0x000fe400078efcff */
        /* <DEDUP_REMOVED lines=8> */
[----:B------:R-:W-:-:S02]  /*43c0*/  LOP3.LUT R9, R2, 0xe9, RZ, 0xfc, !PT ;  /* 0x000000e902097812 */ /* 0x000fc400078efcff */
[----:B------:R-:W-:Y:S02]  /*43d0*/  LOP3.LUT R8, R2, 0xf0, RZ, 0xfc, !PT ;  /* 0x000000f002087812 */ /* 0x000fe400078efcff */
[----:B------:R-:W-:Y:S02]  /*43e0*/  FSEL R79, R122, -INF , !P1 ;  /* 0xff8000007a4f7808 */ /* 0x000fe40004800000 */
[----:B------:R-:W-:Y:S02]  /*43f0*/  FSEL R78, R123, -INF , !P2 ;  /* 0xff8000007b4e7808 */ /* 0x000fe40005000000 */
[----:B------:R-:W-:Y:S02]  /*4400*/  FSEL R84, R116, -INF , !P5 ;  /* 0xff80000074547808 */ /* 0x000fe40006800000 */
[-C--:B------:R-:W-:Y:S02]  /*4410*/  ISETP.GE.AND P1, PT, R9, R214.reuse, PT ;  /* 0x000000d60900720c */ /* 0x080fe40003f26270 */
[----:B------:R-:W-:-:S02]  /*4420*/  ISETP.GE.AND P2, PT, R8, R214, PT ;  /* 0x000000d60800720c */ /* 0x000fc40003f46270 */
[-C--:B------:R-:W-:Y:S02]  /*4430*/  ISETP.GE.AND P5, PT, R8, R5.reuse, PT ;  /* 0x000000050800720c */ /* 0x080fe40003fa6270 */
[----:B------:R-:W-:Y:S02]  /*4440*/  LOP3.LUT R8, R2, 0xf1, RZ, 0xfc, !PT ;  /* 0x000000f102087812 */ /* 0x000fe400078efcff */
[----:B------:R-:W-:Y:S02]  /*4450*/  FSEL R85, R121, -INF , !P4 ;  /* 0xff80000079557808 */ /* 0x000fe40006000000 */
[----:B------:R-:W-:Y:S02]  /*4460*/  FSEL R94, R118, -INF , !P3 ;  /* 0xff800000765e7808 */ /* 0x000fe40005800000 */
[----:B------:R-:W-:Y:S02]  /*4470*/  FSEL R97, R117, -INF , !P1 ;  /* 0xff80000075617808 */ /* 0x000fe40004800000 */
[----:B------:R-:W-:-:S02]  /*4480*/  ISETP.GE.AND P4, PT, R9, R5, PT ;  /* 0x000000050900720c */ /* 0x000fc40003f86270 */
[C---:B------:R-:W-:Y:S02]  /*4490*/  ISETP.GE.AND P3, PT, R8.reuse, R214, PT ;  /* 0x000000d60800720c */ /* 0x040fe40003f66270 */
[----:B------:R-:W-:Y:S02]  /*44a0*/  ISETP.GE.AND P1, PT, R8, R5, PT ;  /* 0x000000050800720c */ /* 0x000fe40003f26270 */
[C---:B------:R-:W-:Y:S02]  /*44b0*/  LOP3.LUT R9, R2.reuse, 0xf8, RZ, 0xfc, !PT ;  /* 0x000000f802097812 */ /* 0x040fe400078efcff */
[----:B------:R-:W-:Y:S02]  /*44c0*/  LOP3.LUT R8, R2, 0xf9, RZ, 0xfc, !PT ;  /* 0x000000f902087812 */ /* 0x000fe400078efcff */
[----:B------:R-:W-:Y:S02]  /*44d0*/  FSEL R92, R114, -INF , !P5 ;  /* 0xff800000725c7808 */ /* 0x000fe40006800000 */
[----:B------:R-:W-:-:S02]  /*44e0*/  FSEL R93, R119, -INF , !P4 ;  /* 0xff800000775d7808 */ /* 0x000fc40006000000 */
[----:B------:R-:W-:Y:S02]  /*44f0*/  FSEL R96, R112, -INF , !P2 ;  /* 0xff80000070607808 */ /* 0x000fe40005000000 */
[-C--:B------:R-:W-:Y:S02]  /*4500*/  ISETP.GE.AND P5, PT, R2, R214.reuse, PT ;  /* 0x000000d60200720c */ /* 0x080fe40003fa6270 */
[----:B------:R-:W-:Y:S02]  /*4510*/  FSEL R95, R113, -INF , !P3 ;  /* 0xff800000715f7808 */ /* 0x000fe40005800000 */
[----:B------:R-:W-:Y:S02]  /*4520*/  FSEL R91, R115, -INF , !P1 ;  /* 0xff800000735b7808 */ /* 0x000fe40004800000 */
[C---:B------:R-:W-:Y:S02]  /*4530*/  ISETP.GE.AND P4, PT, R9.reuse, R214, PT ;  /* 0x000000d60900720c */ /* 0x040fe40003f86270 */
[----:B------:R-:W-:-:S02]  /*4540*/  ISETP.GE.AND P2, PT, R9, R5, PT ;  /* 0x000000050900720c */ /* 0x000fc40003f46270 */
[C---:B------:R-:W-:Y:S02]  /*4550*/  ISETP.GE.AND P3, PT, R8.reuse, R214, PT ;  /* 0x000000d60800720c */ /* 0x040fe40003f66270 */
[----:B------:R-:W-:Y:S02]  /*4560*/  ISETP.GE.AND P1, PT, R8, R5, PT ;  /* 0x000000050800720c */ /* 0x000fe40003f26270 */
[----:B------:R-:W-:Y:S01]  /*4570*/  LOP3.LUT R5, R165, R167, RZ, 0xfc, !PT ;  /* 0x000000a7a5057212 */ /* 0x000fe200078efcff */
[----:B------:R-:W-:Y:S01]  /*4580*/  VIADD R167, R233, 0x7800 ;  /* 0x00007800e9a77836 */ /* 0x000fe20000000000 */
[----:B------:R-:W-:Y:S02]  /*4590*/  FSEL R8, R88, -INF , !P5 ;  /* 0xff80000058087808 */ /* 0x000fe40006800000 */
[----:B------:R-:W-:Y:S02]  /*45a0*/  FSEL R100, R108, -INF , !P4 ;  /* 0xff8000006c647808 */ /* 0x000fe40006000000 */
[----:B------:R-:W-:-:S02]  /*45b0*/  FSEL R98, R110, -INF , !P2 ;  /* 0xff8000006e627808 */ /* 0x000fc40005000000 */
[----:B------:R-:W-:Y:S02]  /*45c0*/  FSEL R99, R109, -INF , !P3 ;  /* 0xff8000006d637808 */ /* 0x000fe40005800000 */
[----:B------:R-:W-:Y:S01]  /*45d0*/  FSEL R88, R111, -INF , !P1 ;  /* 0xff8000006f587808 */ /* 0x000fe20004800000 */
[----:B------:R-:W-:Y:S06]  /*45e0*/  @!P0 BRA `(.L_x_2240) ;  /* 0x0000000400d48947 */ /* 0x000fec0003800000 */
[----:B------:R-:W-:Y:S05]  /*45f0*/  @P6 BRA `(.L_x_2241) ;  /* 0x0000000000e86947 */ /* 0x000fea0003800000 */
[----:B------:R-:W1:Y:S01]  /*4600*/  LDC R9, c[0x0][0x380] ;  /* 0x0000e000ff097b82 */ /* 0x000e620000000800 */
[----:B------:R-:W-:Y:S01]  /*4610*/  VIADD R15, R0, 0xffffff00 ;  /* 0xffffff00000f7836 */ /* 0x000fe20000000000 */
[----:B------:R-:W-:-:S04]  /*4620*/  IABS R13, R0 ;  /* 0x00000000000d7213 */ /* 0x000fc80000000000 */
        /* <DEDUP_REMOVED lines=25> */
[----:B------:R-:W-:Y:S02]  /*47c0*/  ISETP.GE.AND P1, PT, R15, RZ, PT ;  /* 0x000000ff0f00720c */ /* 0x000fe40003f26270 */
[-C--:B------:R-:W-:Y:S02]  /*47d0*/  ISETP.GE.U32.AND P5, PT, R12, R2.reuse, PT ;  /* 0x000000020c00720c */ /* 0x080fe40003fa6070 */
[----:B------:R-:W-:Y:S02]  /*47e0*/  ISETP.GE.U32.AND P4, PT, R10, R2, PT ;  /* 0x000000020a00720c */ /* 0x000fe40003f86070 */
[----:B------:R-:W-:-:S02]  /*47f0*/  @!P2 IADD3 R14, R14, 0x1, RZ ;  /* 0x000000010e0ea810 */ /* 0x000fc40007ffe0ff */
[----:B------:R-:W-:-:S07]  /*4800*/  ISETP.NE.AND P2, PT, R9, RZ, PT ;  /* 0x000000ff0900720c */ /* 0x000fce0003f45270 */
[----:B------:R-:W-:Y:S02]  /*4810*/  @P5 VIADD R16, R16, 0x1 ;  /* 0x0000000110105836 */ /* 0x000fe40000000000 */
[----:B------:R-:W-:Y:S02]  /*4820*/  @P4 IADD3 R14, R14, 0x1, RZ ;  /* 0x000000010e0e4810 */ /* 0x000fe40007ffe0ff */
[----:B------:R-:W-:-:S03]  /*4830*/  IMAD.MOV.U32 R0, RZ, RZ, R16 ;  /* 0x000000ffff007224 */ /* 0x000fc600078e0010 */
[----:B------:R-:W-:Y:S02]  /*4840*/  @!P1 IMAD.MOV R14, RZ, RZ, -R14 ;  /* 0x000000ffff0e9224 */ /* 0x000fe400078e0a0e */
[----:B------:R-:W-:-:S04]  /*4850*/  @!P3 IADD3 R0, -R0, RZ, RZ ;  /* 0x000000ff0000b210 */ /* 0x000fc80007ffe1ff */
[C---:B------:R-:W-:Y:S02]  /*4860*/  SEL R0, R11.reuse, R0, !P2 ;  /* 0x000000000b007207 */ /* 0x040fe40005000000 */
[----:B------:R-:W-:-:S03]  /*4870*/  SEL R11, R11, R14, !P2 ;  /* 0x0000000e0b0b7207 */ /* 0x000fc60005000000 */
[----:B------:R-:W-:-:S04]  /*4880*/  IMAD.WIDE R14, R0, 0x4, R246 ;  /* 0x00000004000e7825 */ /* 0x000fc800078e02f6 */
[----:B------:R-:W-:Y:S01]  /*4890*/  IMAD.WIDE R12, R11, 0x4, R246 ;  /* 0x000000040b0c7825 */ /* 0x000fe200078e02f6 */
[----:B------:R-:W2:Y:S04]  /*48a0*/  LDG.E R2, desc[UR20][R14.64] ;  /* 0x000000140e027981 */ /* 0x000ea8000c1e1900 */
[----:B------:R1:W2:Y:S01]  /*48b0*/  LDG.E R10, desc[UR20][R12.64] ;  /* 0x000000140c0a7981 */ /* 0x0002a2000c1e1900 */
[----:B------:R-:W-:-:S05]  /*48c0*/  IADD3 R0, R0, -R11, RZ ;  /* 0x8000000b00007210 */ /* 0x000fca0007ffe0ff */
[----:B------:R-:W-:-:S05]  /*48d0*/  IMAD R9, R0, R9, -0x100 ;  /* 0xffffff0000097424 */ /* 0x000fca00078e0209 */
[----:B------:R-:W-:-:S05]  /*48e0*/  SHF.R.S32.HI R0, RZ, 0x1f, R9 ;  /* 0x0000001fff007819 */ /* 0x000fca0000011409 */
[----:B------:R-:W-:-:S04]  /*48f0*/  IMAD R0, R0, UR6, RZ ;  /* 0x0000000600007c24 */ /* 0x000fc8000f8e02ff */
[C---:B------:R-:W-:Y:S02]  /*4900*/  IMAD R0, R9.reuse, UR7, R0 ;  /* 0x0000000709007c24 */ /* 0x040fe4000f8e0200 */
[----:B-1----:R-:W-:-:S05]  /*4910*/  IMAD.WIDE.U32 R12, R9, UR6, RZ ;  /* 0x00000006090c7c25 */ /* 0x002fca000f8e00ff */
        /* <DEDUP_REMOVED lines=8> */
.L_x_2241:
[----:B------:R-:W-:-:S04]  /*49a0*/  ULEA UR6, -UR6, URZ, 0x8 ;  /* 0x0000003f06067291 */ /* 0x000fc8000f8e413f */
[----:B------:R-:W-:Y:S02]  /*49b0*/  USHF.R.S32.HI UR4, URZ, 0x1f, UR6 ;  /* 0x0000001f3f047899 */ /* 0x000fe40008011406 */
[----:B------:R-:W-:-:S04]  /*49c0*/  MOV R10, UR6 ;  /* 0x00000006000a7c02 */ /* 0x000fc80008000f00 */
[----:B------:R-:W-:-:S07]  /*49d0*/  MOV R2, UR4 ;  /* 0x0000000400027c02 */ /* 0x000fce0008000f00 */
.L_x_2242:
        /* <DEDUP_REMOVED lines=54> */
.L_x_2240:
[----:B---3--:R-:W2:Y:S01]  /*4d40*/  LDL.LU R15, [R1] ;  /* 0x00000000010f7983 */ /* 0x008ea20000300800 */
[----:B------:R-:W-:Y:S01]  /*4d50*/  FMNMX.FTZ R2, R8, R213, !PT ;  /* 0x000000d508027209 */ /* 0x000fe20007810000 */
[----:B------:R-:W-:Y:S02]  /*4d60*/  ULDC UR4, c[0x0][0x2ec] ;  /* 0x0000bb0000047ab9 */ /* 0x000fe40000000800 */
[----:B------:R-:W3:Y:S04]  /*4d70*/  LDL.LU R14, [R1+0x4] ;  /* 0x00000400010e7983 */ /* 0x000ee80000300800 */
[----:B------:R-:W4:Y:S04]  /*4d80*/  LDL.LU R13, [R1+0x10] ;  /* 0x00001000010d7983 */ /* 0x000f280000300800 */
[----:B------:R-:W5:Y:S04]  /*4d90*/  LDL.LU R12, [R1+0x14] ;  /* 0x00001400010c7983 */ /* 0x000f680000300800 */
[----:B------:R-:W5:Y:S04]  /*4da0*/  LDL.LU R11, [R1+0x8] ;  /* 0x00000800010b7983 */ /* 0x000f680000300800 */
[----:B------:R-:W5:Y:S01]  /*4db0*/  LDL.LU R10, [R1+0xc] ;  /* 0x00000c00010a7983 */ /* 0x000f620000300800 */
        /* <DEDUP_REMOVED lines=74> */
[----:B--2---:R-:W-:-:S04]  /*5260*/  FMNMX.FTZ R2, R15, R2, !PT ;  /* 0x000000020f027209 */ /* 0x004fc80007810000 */
[----:B---3--:R-:W-:-:S04]  /*5270*/  FMNMX.FTZ R2, R14, R2, !PT ;  /* 0x000000020e027209 */ /* 0x008fc80007810000 */
[----:B----4-:R-:W-:-:S04]  /*5280*/  FMNMX.FTZ R2, R13, R2, !PT ;  /* 0x000000020d027209 */ /* 0x010fc80007810000 */
[----:B-----5:R-:W-:-:S04]  /*5290*/  FMNMX.FTZ R2, R12, R2, !PT ;  /* 0x000000020c027209 */ /* 0x020fc80007810000 */
        /* <DEDUP_REMOVED lines=50> */
[----:B-1----:R-:W-:-:S04]  /*55c0*/  FMNMX.FTZ R2, R9, R2, !PT ;  /* 0x0000000209027209 */ /* 0x002fc80007810000 */
[C---:B------:R-:W-:Y:S01]  /*55d0*/  FSETP.NEU.FTZ.AND P1, PT, R2.reuse, -INF , PT ;  /* 0xff8000000200780b */ /* 0x040fe20003f3d000 */
[----:B------:R-:W-:-:S05]  /*55e0*/  FMUL.FTZ R119, R2, UR4 ;  /* 0x0000000402777c20 */ /* 0x000fca0008410000 */
[----:B------:R-:W-:-:S05]  /*55f0*/  FSEL R119, R119, RZ, P1 ;  /* 0x000000ff77777208 */ /* 0x000fca0000800000 */
[--C-:B------:R-:W-:Y:S01]  /*5600*/  FFMA.FTZ R118, R8, UR4, -R119.reuse ;  /* 0x0000000408767c23 */ /* 0x100fe20008010877 */
[--C-:B------:R-:W-:Y:S01]  /*5610*/  FFMA.FTZ R107, R231, UR4, -R119.reuse ;  /* 0x00000004e76b7c23 */ /* 0x100fe20008010877 */
[----:B------:R-:W1:Y:S01]  /*5620*/  SHFL.BFLY PT, R8, R0, 0x2, 0x1f ;  /* 0x0c401f0000087f89 */ /* 0x000e6200000e0000 */
[----:B------:R-:W-:Y:S01]  /*5630*/  LEA R231, R5, UR5, 0x1 ;  /* 0x0000000505e77c11 */ /* 0x000fe2000f8e08ff */
[--C-:B------:R-:W-:Y:S01]  /*5640*/  FFMA.FTZ R109, R229, UR4, -R119.reuse ;  /* 0x00000004e56d7c23 */ /* 0x100fe20008010877 */
[--C-:B------:R-:W-:Y:S01]  /*5650*/  FFMA.FTZ R108, R230, UR4, -R119.reuse ;  /* 0x00000004e66c7c23 */ /* 0x100fe20008010877 */
[--C-:B------:R-:W-:Y:S01]  /*5660*/  FFMA.FTZ R110, R228, UR4, -R119.reuse ;  /* 0x00000004e46e7c23 */ /* 0x100fe20008010877 */
[-C--:B------:R-:W-:Y:S01]  /*5670*/  IADD3 R229, R4, R231.reuse, RZ ;  /* 0x000000e704e57210 */ /* 0x080fe20007ffe0ff */
[--C-:B------:R-:W-:Y:S01]  /*5680*/  FFMA.FTZ R112, R102, UR4, -R119.reuse ;  /* 0x0000000466707c23 */ /* 0x100fe20008010877 */
[----:B------:R-:W-:Y:S01]  /*5690*/  IADD3 R230, R3, R231, RZ ;  /* 0x000000e703e67210 */ /* 0x000fe20007ffe0ff */
[--C-:B------:R-:W-:Y:S01]  /*56a0*/  FFMA.FTZ R111, R103, UR4, -R119.reuse ;  /* 0x00000004676f7c23 */ /* 0x100fe20008010877 */
[----:B------:R-:W-:Y:S01]  /*56b0*/  IADD3 R228, R3, R229, RZ ;  /* 0x000000e503e47210 */ /* 0x000fe20007ffe0ff */
        /* <DEDUP_REMOVED lines=14> */
[----:B-1----:R-:W-:Y:S01]  /*57a0*/  FMNMX.FTZ R0, R0, R8, !PT ;  /* 0x0000000800007209 */ /* 0x002fe20007810000 */
[--C-:B------:R-:W-:Y:S01]  /*57b0*/  FFMA.FTZ R131, R10, UR4, -R119.reuse ;  /* 0x000000040a837c23 */ /* 0x100fe20008010877 */
[--C-:B------:R-:W-:Y:S01]  /*57c0*/  FFMA.FTZ R106, R252, UR4, -R119.reuse ;  /* 0x00000004fc6a7c23 */ /* 0x100fe20008010877 */
[----:B------:R-:W-:Y:S01]  /*57d0*/  LDSM.16.MT88.4 R48, [R228+0xa000] ;  /* 0x00a00000e430783b */ /* 0x000fe20000004200 */
[----:B------:R-:W1:Y:S01]  /*57e0*/  MUFU.EX2 R117, R117 ;  /* 0x0000007500757308 */ /* 0x000e620000000800 */
[--C-:B------:R-:W-:Y:S01]  /*57f0*/  FFMA.FTZ R130, R251, UR4, -R119.reuse ;  /* 0x00000004fb827c23 */ /* 0x100fe20008010877 */
[--C-:B------:R-:W-:Y:S01]  /*5800*/  FFMA.FTZ R129, R250, UR4, -R119.reuse ;  /* 0x00000004fa817c23 */ /* 0x100fe20008010877 */
[----:B------:R-:W2:Y:S01]  /*5810*/  SHFL.BFLY PT, R8, R0, 0x1, 0x1f ;  /* 0x0c201f0000087f89 */ /* 0x000ea200000e0000 */
[--C-:B------:R-:W-:Y:S01]  /*5820*/  FFMA.FTZ R128, R249, UR4, -R119.reuse ;  /* 0x00000004f9807c23 */ /* 0x100fe20008010877 */
[--C-:B------:R-:W-:Y:S01]  /*5830*/  FFMA.FTZ R137, R248, UR4, -R119.reuse ;  /* 0x00000004f8897c23 */ /* 0x100fe20008010877 */
[--C-:B------:R-:W-:Y:S01]  /*5840*/  FFMA.FTZ R138, R218, UR4, -R119.reuse ;  /* 0x00000004da8a7c23 */ /* 0x100fe20008010877 */
[----:B------:R-:W3:Y:S01]  /*5850*/  LDSM.16.MT88.4 R44, [R231+0xa800] ;  /* 0x00a80000e72c783b */ /* 0x000ee20000004200 */
[----:B------:R-:W-:Y:S01]  /*5860*/  MUFU.EX2 R116, R116 ;  /* 0x0000007400747308 */ /* 0x000fe20000000800 */
[--C-:B------:R-:W-:Y:S01]  /*5870*/  FFMA.FTZ R139, R217, UR4, -R119.reuse ;  /* 0x00000004d98b7c23 */ /* 0x100fe20008010877 */
[--C-:B------:R-:W-:Y:S01]  /*5880*/  FFMA.FTZ R145, R212, UR4, -R119.reuse ;  /* 0x00000004d4917c23 */ /* 0x100fe20008010877 */
[----:B------:R-:W4:Y:S01]  /*5890*/  LDSM.16.MT88.4 R40, [R230+0xa800] ;  /* 0x00a80000e628783b */ /* 0x000f220000004200 */
[--C-:B------:R-:W-:Y:S01]  /*58a0*/  FFMA.FTZ R147, R211, UR4, -R119.reuse ;  /* 0x00000004d3937c23 */ /* 0x100fe20008010877 */
[--C-:B------:R-:W-:Y:S01]  /*58b0*/  FFMA.FTZ R180, R195, UR4, -R119.reuse ;  /* 0x00000004c3b47c23 */ /* 0x100fe20008010877 */
[--C-:B------:R-:W-:Y:S01]  /*58c0*/  FFMA.FTZ R181, R194, UR4, -R119.reuse ;  /* 0x00000004c2b57c23 */ /* 0x100fe20008010877 */
[----:B------:R-:W5:Y:S01]  /*58d0*/  LDSM.16.MT88.4 R56, [R228+0xa800] ;  /* 0x00a80000e438783b */ /* 0x000f620000004200 */
[----:B------:R-:W3:Y:S01]  /*58e0*/  MUFU.EX2 R115, R115 ;  /* 0x0000007300737308 */ /* 0x000ee20000000800 */
[----:B-1----:R-:W-:Y:S01]  /*58f0*/  F2FP.F16.F32.PACK_AB R4, R117, R118 ;  /* 0x000000767504723e */ /* 0x002fe200000000ff */
[--C-:B------:R-:W-:Y:S01]  /*5900*/  FFMA.FTZ R187, R187, UR4, -R119.reuse ;  /* 0x00000004bbbb7c23 */ /* 0x100fe20008010877 */
[----:B------:R-:W1:Y:S01]  /*5910*/  LDSM.16.MT88.4 R36, [R229+0xa800] ;  /* 0x00a80000e524783b */ /* 0x000e620000004200 */
[--C-:B------:R-:W-:Y:S01]  /*5920*/  FFMA.FTZ R186, R186, UR4, -R119.reuse ;  /* 0x00000004baba7c23 */ /* 0x100fe20008010877 */
[--C-:B------:R-:W-:Y:S01]  /*5930*/  FFMA.FTZ R185, R185, UR4, -R119.reuse ;  /* 0x00000004b9b97c23 */ /* 0x100fe20008010877 */
[--C-:B------:R-:W-:Y:S01]  /*5940*/  FFMA.FTZ R184, R184, UR4, -R119.reuse ;  /* 0x00000004b8b87c23 */ /* 0x100fe20008010877 */
[--C-:B------:R-:W-:Y:S01]  /*5950*/  FFMA.FTZ R178, R178, UR4, -R119.reuse ;  /* 0x00000004b2b27c23 */ /* 0x100fe20008010877 */
[----:B------:R-:W-:Y:S01]  /*5960*/  MUFU.EX2 R114, R114 ;  /* 0x0000007200727308 */ /* 0x000fe20000000800 */
[--C-:B------:R-:W-:Y:S01]  /*5970*/  FFMA.FTZ R176, R176, UR4, -R119.reuse ;  /* 0x00000004b0b07c23 */ /* 0x100fe20008010877 */
[--C-:B------:R-:W-:Y:S01]  /*5980*/  FFMA.FTZ R171, R171, UR4, -R119.reuse ;  /* 0x00000004abab7c23 */ /* 0x100fe20008010877 */
[----:B--2---:R-:W-:Y:S01]  /*5990*/  FMNMX.FTZ R0, R0, R8, !PT ;  /* 0x0000000800007209 */ /* 0x004fe20007810000 */
[--C-:B------:R-:W-:Y:S01]  /*59a0*/  FFMA.FTZ R169, R169, UR4, -R119.reuse ;  /* 0x00000004a9a97c23 */ /* 0x100fe20008010877 */
[--C-:B------:R-:W-:Y:S01]  /*59b0*/  FFMA.FTZ R162, R162, UR4, -R119.reuse ;  /* 0x00000004a2a27c23 */ /* 0x100fe20008010877 */
[----:B------:R-:W-:Y:S01]  /*59c0*/  FFMA.FTZ R151, R151, UR4, -R119 ;  /* 0x0000000497977c23 */ /* 0x000fe20008010877 */
[C---:B------:R-:W-:Y:S01]  /*59d0*/  FSETP.NEU.FTZ.AND P1, PT, R0.reuse, -INF , PT ;  /* 0xff8000000000780b */ /* 0x040fe20003f3d000 */
[----:B------:R-:W-:Y:S01]  /*59e0*/  FMUL.FTZ R101, R0, UR4 ;  /* 0x0000000400657c20 */ /* 0x000fe20008410000 */
[----:B------:R-:W2:Y:S01]  /*59f0*/  MUFU.EX2 R113, R113 ;  /* 0x0000007100717308 */ /* 0x000ea20000000800 */
[----:B------:R-:W-:Y:S01]  /*5a00*/  FADD.FTZ R117, R118, R117 ;  /* 0x0000007576757221 */ /* 0x000fe20000010000 */
[--C-:B------:R-:W-:Y:S01]  /*5a10*/  FFMA.FTZ R146, R146, UR4, -R119.reuse ;  /* 0x0000000492927c23 */ /* 0x100fe20008010877 */
[--C-:B------:R-:W-:Y:S01]  /*5a20*/  FFMA.FTZ R143, R143, UR4, -R119.reuse ;  /* 0x000000048f8f7c23 */ /* 0x100fe20008010877 */
[----:B------:R-:W-:Y:S01]  /*5a30*/  FSEL R101, R101, RZ, P1 ;  /* 0x000000ff65657208 */ /* 0x000fe20000800000 */
[--C-:B------:R-:W-:Y:S01]  /*5a40*/  FFMA.FTZ R65, R65, UR4, -R119.reuse ;  /* 0x0000000441417c23 */ /* 0x100fe20008010877 */
[--C-:B------:R-:W-:Y:S01]  /*5a50*/  FFMA.FTZ R69, R69, UR4, -R119.reuse ;  /* 0x0000000445457c23 */ /* 0x100fe20008010877 */
[----:B------:R-:W-:Y:S01]  /*5a60*/  FFMA.FTZ R68, R68, UR4, -R119 ;  /* 0x0000000444447c23 */ /* 0x000fe20008010877 */
[----:B------:R-:W-:Y:S01]  /*5a70*/  MUFU.EX2 R112, R112 ;  /* 0x0000007000707308 */ /* 0x000fe20000000800 */
[--C-:B------:R-:W-:Y:S01]  /*5a80*/  FFMA.FTZ R122, R6, UR4, -R101.reuse ;  /* 0x00000004067a7c23 */ /* 0x100fe20008010865 */
[--C-:B------:R-:W-:Y:S01]  /*5a90*/  FFMA.FTZ R121, R7, UR4, -R101.reuse ;  /* 0x0000000407797c23 */ /* 0x100fe20008010865 */
[--C-:B------:R-:W-:Y:S01]  /*5aa0*/  FFMA.FTZ R120, R209, UR4, -R101.reuse ;  /* 0x00000004d1787c23 */ /* 0x100fe20008010865 */
[--C-:B------:R-:W-:Y:S01]  /*5ab0*/  FFMA.FTZ R123, R210, UR4, -R101.reuse ;  /* 0x00000004d27b7c23 */ /* 0x100fe20008010865 */
[----:B---3--:R-:W-:Y:S01]  /*5ac0*/  F2FP.F16.F32.PACK_AB R6, R115, R116 ;  /* 0x000000747306723e */ /* 0x008fe200000000ff */
[--C-:B------:R-:W-:Y:S01]  /*5ad0*/  FFMA.FTZ R127, R205, UR4, -R101.reuse ;  /* 0x00000004cd7f7c23 */ /* 0x100fe20008010865 */
[--C-:B------:R-:W-:Y:S01]  /*5ae0*/  FFMA.FTZ R126, R207, UR4, -R101.reuse ;  /* 0x00000004cf7e7c23 */ /* 0x100fe20008010865 */
[----:B------:R-:W-:Y:S01]  /*5af0*/  MUFU.EX2 R122, R122 ;  /* 0x0000007a007a7308 */ /* 0x000fe20000000800 */
[--C-:B------:R-:W-:Y:S01]  /*5b00*/  FFMA.FTZ R125, R206, UR4, -R101.reuse ;  /* 0x00000004ce7d7c23 */ /* 0x100fe20008010865 */
[--C-:B------:R-:W-:Y:S01]  /*5b10*/  FFMA.FTZ R3, R204, UR4, -R101.reuse ;  /* 0x00000004cc037c23 */ /* 0x100fe20008010865 */
[----:B--2---:R-:W-:Y:S01]  /*5b20*/  F2FP.F16.F32.PACK_AB R52, R113, R114 ;  /* 0x000000727134723e */ /* 0x004fe200000000ff */
[--C-:B------:R-:W-:Y:S01]  /*5b30*/  FFMA.FTZ R133, R197, UR4, -R101.reuse ;  /* 0x00000004c5857c23 */ /* 0x100fe20008010865 */
[--C-:B------:R-:W-:Y:S01]  /*5b40*/  FFMA.FTZ R134, R201, UR4, -R101.reuse ;  /* 0x00000004c9867c23 */ /* 0x100fe20008010865 */
[--C-:B------:R-:W-:Y:S01]  /*5b50*/  FFMA.FTZ R135, R200, UR4, -R101.reuse ;  /* 0x00000004c8877c23 */ /* 0x100fe20008010865 */
[--C-:B------:R-:W-:Y:S01]  /*5b60*/  FFMA.FTZ R136, R198, UR4, -R101.reuse ;  /* 0x00000004c6887c23 */ /* 0x100fe20008010865 */
        /* <DEDUP_REMOVED lines=16> */
[----:B------:R-:W3:Y:S01]  /*5c70*/  MUFU.EX2 R123, R123 ;  /* 0x0000007b007b7308 */ /* 0x000ee20000000800 */
[----:B--2---:R-:W-:Y:S01]  /*5c80*/  F2FP.F16.F32.PACK_AB R5, R121, R122 ;  /* 0x0000007a7905723e */ /* 0x004fe200000000ff */
[--C-:B------:R-:W-:Y:S01]  /*5c90*/  FFMA.FTZ R183, R193, UR4, -R101.reuse ;  /* 0x00000004c1b77c23 */ /* 0x100fe20008010865 */
[--C-:B------:R-:W-:Y:S01]  /*5ca0*/  FFMA.FTZ R191, R192, UR4, -R101.reuse ;  /* 0x00000004c0bf7c23 */ /* 0x100fe20008010865 */
[----:B------:R-:W-:Y:S01]  /*5cb0*/  FFMA.FTZ R190, R190, UR4, -R101 ;  /* 0x00000004bebe7c23 */ /* 0x000fe20008010865 */
[--C-:B------:R-:W-:Y:S01]  /*5cc0*/  FFMA.FTZ R158, R203, UR4, -R119.reuse ;  /* 0x00000004cb9e7c23 */ /* 0x100fe20008010877 */
[--C-:B------:R-:W-:Y:S01]  /*5cd0*/  FFMA.FTZ R159, R202, UR4, -R119.reuse ;  /* 0x00000004ca9f7c23 */ /* 0x100fe20008010877 */
[--C-:B------:R-:W-:Y:S01]  /*5ce0*/  FFMA.FTZ R160, R199, UR4, -R119.reuse ;  /* 0x00000004c7a07c23 */ /* 0x100fe20008010877 */
[----:B------:R-:W2:Y:S01]  /*5cf0*/  MUFU.EX2 R111, R111 ;  /* 0x0000006f006f7308 */ /* 0x000ea20000000800 */
        /* <DEDUP_REMOVED lines=8> */
[----:B---3--:R-:W-:Y:S01]  /*5d80*/  F2FP.F16.F32.PACK_AB R7, R123, R120 ;  /* 0x000000787b07723e */ /* 0x008fe200000000ff */
[--C-:B------:R-:W-:Y:S01]  /*5d90*/  FFMA.FTZ R172, R172, UR4, -R101.reuse ;  /* 0x00000004acac7c23 */ /* 0x100fe20008010865 */
[--C-:B------:R-:W-:Y:S01]  /*5da0*/  FFMA.FTZ R168, R168, UR4, -R101.reuse ;  /* 0x00000004a8a87c23 */ /* 0x100fe20008010865 */
[--C-:B------:R-:W-:Y:S01]  /*5db0*/  FFMA.FTZ R156, R156, UR4, -R101.reuse ;  /* 0x000000049c9c7c23 */ /* 0x100fe20008010865 */
[--C-:B------:R-:W-:Y:S01]  /*5dc0*/  FFMA.FTZ R155, R155, UR4, -R101.reuse ;  /* 0x000000049b9b7c23 */ /* 0x100fe20008010865 */
[--C-:B------:R-:W-:Y:S01]  /*5dd0*/  FFMA.FTZ R153, R153, UR4, -R101.reuse ;  /* 0x0000000499997c23 */ /* 0x100fe20008010865 */
[--C-:B------:R-:W-:Y:S01]  /*5de0*/  FFMA.FTZ R148, R148, UR4, -R101.reuse ;  /* 0x0000000494947c23 */ /* 0x100fe20008010865 */
[C---:B------:R-:W-:Y:S01]  /*5df0*/  HMMA.16816.F32 R32, R4.reuse, R28, RZ ;  /* 0x0000001c0420723c */ /* 0x040fe200000018ff */
[----:B------:R-:W3:Y:S01]  /*5e00*/  MUFU.EX2 R126, R126 ;  /* 0x0000007e007e7308 */ /* 0x000ee20000000800 */
[----:B--2---:R-:W-:Y:S01]  /*5e10*/  F2FP.F16.F32.PACK_AB R54, R111, R112 ;  /* 0x000000706f36723e */ /* 0x004fe200000000ff */
[--C-:B------:R-:W-:Y:S01]  /*5e20*/  FFMA.FTZ R132, R132, UR4, -R101.reuse ;  /* 0x0000000484847c23 */ /* 0x100fe20008010865 */
[--C-:B------:R-:W-:Y:S01]  /*5e30*/  FFMA.FTZ R60, R60, UR4, -R101.reuse ;  /* 0x000000043c3c7c23 */ /* 0x100fe20008010865 */
[--C-:B------:R-:W-:Y:S01]  /*5e40*/  FFMA.FTZ R62, R62, UR4, -R101.reuse ;  /* 0x000000043e3e7c23 */ /* 0x100fe20008010865 */
[C---:B------:R-:W-:Y:S01]  /*5e50*/  HMMA.16816.F32 R24, R4.reuse, R20, RZ ;  /* 0x000000140418723c */ /* 0x040fe200000018ff */
[----:B------:R-:W-:Y:S01]  /*5e60*/  FFMA.FTZ R61, R61, UR4, -R101 ;  /* 0x000000043d3d7c23 */ /* 0x000fe20008010865 */
[----:B------:R-:W-:Y:S01]  /*5e70*/  FADD.FTZ R121, R122, R121 ;  /* 0x000000797a797221 */ /* 0x000fe20000010000 */
[----:B------:R-:W-:Y:S01]  /*5e80*/  MUFU.EX2 R125, R125 ;  /* 0x0000007d007d7308 */ /* 0x000fe20000000800 */
[----:B------:R-:W-:Y:S01]  /*5e90*/  FADD.FTZ R116, R116, R117 ;  /* 0x0000007574747221 */ /* 0x000fe20000010000 */
[----:B------:R-:W-:Y:S01]  /*5ea0*/  FFMA.FTZ R64, R64, UR4, -R101 ;  /* 0x0000000440407c23 */ /* 0x000fe20008010865 */
[C---:B------:R-:W-:Y:S01]  /*5eb0*/  HMMA.16816.F32 R16, R4.reuse, R12, RZ ;  /* 0x0000000c0410723c */ /* 0x040fe200000018ff */
[----:B------:R-:W-:Y:S01]  /*5ec0*/  FADD.FTZ R120, R120, R121 ;  /* 0x0000007978787221 */ /* 0x000fe20000010000 */
[----:B------:R-:W-:Y:S01]  /*5ed0*/  FADD.FTZ R115, R115, R116 ;  /* 0x0000007473737221 */ /* 0x000fe20000010000 */
[--C-:B------:R-:W-:Y:S01]  /*5ee0*/  FFMA.FTZ R63, R63, UR4, -R101.reuse ;  /* 0x000000043f3f7c23 */ /* 0x100fe20008010865 */
[--C-:B------:R-:W-:Y:S01]  /*5ef0*/  FFMA.FTZ R67, R67, UR4, -R101.reuse ;  /* 0x0000000443437c23 */ /* 0x100fe20008010865 */
[----:B------:R-:W2:Y:S01]  /*5f00*/  MUFU.EX2 R3, R3 ;  /* 0x0000000300037308 */ /* 0x000ea20000000800 */
[C---:B------:R-:W-:Y:S01]  /*5f10*/  HMMA.16816.F32 R28, R4.reuse, R30, RZ ;  /* 0x0000001e041c723c */ /* 0x040fe200000018ff */
[----:B---3--:R-:W-:Y:S01]  /*5f20*/  F2FP.F16.F32.PACK_AB R53, R126, R127 ;  /* 0x0000007f7e35723e */ /* 0x008fe200000000ff */
[----:B------:R-:W-:Y:S01]  /*5f30*/  FADD.FTZ R123, R123, R120 ;  /* 0x000000787b7b7221 */ /* 0x000fe20000010000 */
[----:B------:R-:W-:Y:S01]  /*5f40*/  FFMA.FTZ R66, R66, UR4, -R101 ;  /* 0x0000000442427c23 */ /* 0x000fe20008010865 */
[----:B------:R-:W-:Y:S01]  /*5f50*/  FADD.FTZ R115, R114, R115 ;  /* 0x0000007372737221 */ /* 0x000fe20000010000 */
[----:B------:R-:W-:Y:S01]  /*5f60*/  FFMA.FTZ R73, R73, UR4, -R119 ;  /* 0x0000000449497c23 */ /* 0x000fe20008010877 */
[C---:B------:R-:W-:Y:S01]  /*5f70*/  HMMA.16816.F32 R20, R4.reuse, R22, RZ ;  /* 0x000000160414723c */ /* 0x040fe200000018ff */
[----:B------:R-:W3:Y:S01]  /*5f80*/  MUFU.EX2 R110, R110 ;  /* 0x0000006e006e7308 */ /* 0x000ee20000000800 */
[----:B------:R-:W-:Y:S01]  /*5f90*/  FADD.FTZ R123, R127, R123 ;  /* 0x0000007b7f7b7221 */ /* 0x000fe20000010000 */
[----:B------:R-:W-:Y:S01]  /*5fa0*/  FADD.FTZ R115, R113, R115 ;  /* 0x0000007371737221 */ /* 0x000fe20000010000 */
[----:B------:R-:W-:Y:S01]  /*5fb0*/  FFMA.FTZ R72, R72, UR4, -R119 ;  /* 0x0000000448487c23 */ /* 0x000fe20008010877 */
[----:B------:R-:W-:Y:S01]  /*5fc0*/  FFMA.FTZ R81, R81, UR4, -R101 ;  /* 0x0000000451517c23 */ /* 0x000fe20008010865 */
[C---:B------:R-:W-:Y:S01]  /*5fd0*/  HMMA.16816.F32 R12, R4.reuse, R14, RZ ;  /* 0x0000000e040c723c */ /* 0x040fe200000018ff */
[----:B------:R-:W-:Y:S01]  /*5fe0*/  FADD.FTZ R123, R126, R123 ;  /* 0x0000007b7e7b7221 */ /* 0x000fe20000010000 */
[----:B------:R-:W-:Y:S01]  /*5ff0*/  FADD.FTZ R112, R112, R115 ;  /* 0x0000007370707221 */ /* 0x000fe20000010000 */
[----:B------:R-:W4:Y:S01]  /*6000*/  MUFU.EX2 R109, R109 ;  /* 0x0000006d006d7308 */ /* 0x000f220000000800 */
[----:B--2---:R-:W-:Y:S01]  /*6010*/  F2FP.F16.F32.PACK_AB R55, R3, R125 ;  /* 0x0000007d0337723e */ /* 0x004fe200000000ff */
[----:B------:R-:W-:Y:S01]  /*6020*/  FADD.FTZ R123, R125, R123 ;  /* 0x0000007b7d7b7221 */ /* 0x000fe20000010000 */
[C---:B------:R-:W-:Y:S01]  /*6030*/  HMMA.16816.F32 R8, R4.reuse, R48, RZ ;  /* 0x000000300408723c */ /* 0x040fe200000018ff */
[----:B------:R-:W-:Y:S01]  /*6040*/  FADD.FTZ R112, R111, R112 ;  /* 0x000000706f707221 */ /* 0x000fe20000010000 */
[----:B------:R-:W-:Y:S01]  /*6050*/  FFMA.FTZ R80, R80, UR4, -R101 ;  /* 0x0000000450507c23 */ /* 0x000fe20008010865 */
[----:B------:R-:W-:Y:S01]  /*6060*/  FADD.FTZ R123, R3, R123 ;  /* 0x0000007b037b7221 */ /* 0x000fe20000010000 */
[----:B------:R-:W-:Y:S01]  /*6070*/  FFMA.FTZ R82, R82, UR4, -R101 ;  /* 0x0000000452527c23 */ /* 0x000fe20008010865 */
[----:B------:R-:W2:Y:S01]  /*6080*/  MUFU.EX2 R108, R108 ;  /* 0x0000006c006c7308 */ /* 0x000ea20000000800 */
[----:B------:R-:W-:Y:S01]  /*6090*/  HMMA.16816.F32 R4, R4, R50, RZ ;  /* 0x000000320404723c */ /* 0x000fe200000018ff */
[----:B---3--:R-:W-:Y:S01]  /*60a0*/  FADD.FTZ R112, R110, R112 ;  /* 0x000000706e707221 */ /* 0x008fe20000010000 */
[----:B------:R-:W-:Y:S01]  /*60b0*/  FFMA.FTZ R84, R84, UR4, -R119 ;  /* 0x0000000454547c23 */ /* 0x000fe20008010877 */
[--C-:B------:R-:W-:Y:S01]  /*60c0*/  FFMA.FTZ R79, R79, UR4, -R101.reuse ;  /* 0x000000044f4f7c23 */ /* 0x100fe20008010865 */
[----:B------:R-:W-:Y:S01]  /*60d0*/  FFMA.FTZ R78, R78, UR4, -R101 ;  /* 0x000000044e4e7c23 */ /* 0x000fe20008010865 */
[----:B------:R-:W-:Y:S01]  /*60e0*/  FFMA.FTZ R252, R99, UR4, -R119 ;  /* 0x0000000463fc7c23 */ /* 0x000fe20008010877 */
[C---:B------:R-:W-:Y:S01]  /*60f0*/  HMMA.16816.F32 R32, R52.reuse, R44, R32 ;  /* 0x0000002c3420723c */ /* 0x040fe20000001820 */
[----:B------:R-:W3:Y:S01]  /*6100*/  MUFU.EX2 R107, R107 ;  /* 0x0000006b006b7308 */ /* 0x000ee20000000800 */
[C---:B----4-:R-:W-:Y:S01]  /*6110*/  F2FP.F16.F32.PACK_AB R48, R109.reuse, R110 ;  /* 0x0000006e6d30723e */ /* 0x050fe200000000ff */
[----:B------:R-:W-:Y:S01]  /*6120*/  FADD.FTZ R112, R109, R112 ;  /* 0x000000706d707221 */ /* 0x000fe20000010000 */
[--C-:B------:R-:W-:Y:S01]  /*6130*/  FFMA.FTZ R92, R92, UR4, -R101.reuse ;  /* 0x000000045c5c7c23 */ /* 0x100fe20008010865 */
[--C-:B------:R-:W-:Y:S01]  /*6140*/  FFMA.FTZ R91, R91, UR4, -R101.reuse ;  /* 0x000000045b5b7c23 */ /* 0x100fe20008010865 */
[----:B------:R-:W-:Y:S01]  /*6150*/  HMMA.16816.F32 R28, R52, R46, R28 ;  /* 0x0000002e341c723c */ /* 0x000fe2000000181c */
[----:B------:R-:W4:Y:S01]  /*6160*/  LDSM.16.MT88.4 R44, [R231+0xb000] ;  /* 0x00b00000e72c783b */ /* 0x000f220000004200 */
[----:B------:R-:W-:Y:S01]  /*6170*/  FFMA.FTZ R251, R88, UR4, -R101 ;  /* 0x0000000458fb7c23 */ /* 0x000fe20008010865 */
[----:B------:R-:W-:Y:S01]  /*6180*/  MUFU.EX2 R133, R133 ;  /* 0x0000008500857308 */ /* 0x000fe20000000800 */
[----:B--2---:R-:W-:-:S02]  /*6190*/  FADD.FTZ R112, R108, R112 ;  /* 0x000000706c707221 */ /* 0x004fc40000010000 */
[C---:B------:R-:W-:Y:S05]  /*61a0*/  HMMA.16816.F32 R24, R52.reuse, R40, R24 ;  /* 0x000000283418723c */ /* 0x040fea0000001818 */
[----:B------:R-:W2:Y:S01]  /*61b0*/  MUFU.EX2 R134, R134 ;  /* 0x0000008600867308 */ /* 0x000ea20000000800 */
[----:B------:R-:W-:Y:S01]  /*61c0*/  HMMA.16816.F32 R20, R52, R42, R20 ;  /* 0x0000002a3414723c */ /* 0x000fe20000001814 */
[----:B------:R-:W4:Y:S01]  /*61d0*/  LDSM.16.MT88.4 R40, [R230+0xb000] ;  /* 0x00b00000e628783b */ /* 0x000f220000004200 */
[C---:B---3--:R-:W-:Y:S01]  /*61e0*/  F2FP.F16.F32.PACK_AB R50, R107.reuse, R108 ;  /* 0x0000006c6b32723e */ /* 0x048fe200000000ff */
[----:B------:R-:W-:-:S03]  /*61f0*/  FADD.FTZ R107, R107, R112 ;  /* 0x000000706b6b7221 */ /* 0x000fc60000010000 */
[C---:B-----5:R-:W-:Y:S01]  /*6200*/  HMMA.16816.F32 R8, R52.reuse, R56, R8 ;  /* 0x000000383408723c */ /* 0x060fe20000001808 */
[----:B------:R-:W3:Y:S05]  /*6210*/  MUFU.EX2 R135, R135 ;  /* 0x0000008700877308 */ /* 0x000eea0000000800 */
[C---:B------:R-:W-:Y:S01]  /*6220*/  HMMA.16816.F32 R4, R52.reuse, R58, R4 ;  /* 0x0000003a3404723c */ /* 0x040fe20000001804 */
[----:B------:R-:W5:Y:S02]  /*6230*/  LDSM.16.MT88.4 R56, [R228+0xb000] ;  /* 0x00b00000e438783b */ /* 0x000f640000004200 */
[----:B------:R-:W3:Y:S01]  /*6240*/  MUFU.EX2 R136, R136 ;  /* 0x0000008800887308 */ /* 0x000ee20000000800 */
[C---:B--2---:R-:W-:Y:S01]  /*6250*/  F2FP.F16.F32.PACK_AB R49, R134.reuse, R133 ;  /* 0x000000858631723e */ /* 0x044fe200000000ff */
[----:B------:R-:W-:Y:S01]  /*6260*/  FADD.FTZ R133, R133, R123 ;  /* 0x0000007b85857221 */ /* 0x000fe20000010000 */
[----:B-1----:R-:W-:Y:S03]  /*6270*/  HMMA.16816.F32 R16, R52, R36, R16 ;  /* 0x000000243410723c */ /* 0x002fe60000001810 */
[----:B------:R-:W-:-:S02]  /*6280*/  FADD.FTZ R133, R134, R133 ;  /* 0x0000008586857221 */ /* 0x000fc40000010000 */
[----:B------:R-:W1:Y:S01]  /*6290*/  MUFU.EX2 R106, R106 ;  /* 0x0000006a006a7308 */ /* 0x000e620000000800 */
[----:B------:R-:W-:Y:S01]  /*62a0*/  HMMA.16816.F32 R12, R52, R38, R12 ;  /* 0x00000026340c723c */ /* 0x000fe2000000180c */
[----:B------:R-:W2:Y:S01]  /*62b0*/  LDSM.16.MT88.4 R36, [R229+0xb000] ;  /* 0x00b00000e524783b */ /* 0x000ea20000004200 */
[----:B---3--:R-:W-:-:S05]  /*62c0*/  FADD.FTZ R133, R135, R133 ;  /* 0x0000008587857221 */ /* 0x008fca0000010000 */
[----:B------:R-:W3:Y:S01]  /*62d0*/  MUFU.EX2 R105, R105 ;  /* 0x0000006900697308 */ /* 0x000ee20000000800 */
[C---:B------:R-:W-:Y:S01]  /*62e0*/  F2FP.F16.F32.PACK_AB R51, R136.reuse, R135 ;  /* 0x000000878833723e */ /* 0x040fe200000000ff */
[----:B------:R-:W-:-:S06]  /*62f0*/  FADD.FTZ R133, R136, R133 ;  /* 0x0000008588857221 */ /* 0x000fcc0000010000 */
[----:B----4-:R-:W-:Y:S01]  /*6300*/  HMMA.16816.F32 R32, R48, R44, R32 ;  /* 0x0000002c3020723c */ /* 0x010fe20000001820 */
[----:B------:R-:W4:Y:S01]  /*6310*/  MUFU.EX2 R104, R104 ;  /* 0x0000006800687308 */ /* 0x000f220000000800 */
[----:B-1----:R-:W-:-:S04]  /*6320*/  FADD.FTZ R107, R106, R107 ;  /* 0x0000006b6a6b7221 */ /* 0x002fc80000010000 */
[C---:B------:R-:W-:Y:S01]  /*6330*/  HMMA.16816.F32 R28, R48.reuse, R46, R28 ;  /* 0x0000002e301c723c */ /* 0x040fe2000000181c */
[----:B------:R-:W1:Y:S02]  /*6340*/  LDSM.16.MT88.4 R44, [R231+0xb800] ;  /* 0x00b80000e72c783b */ /* 0x000e640000004200 */
[----:B------:R-:W2:Y:S01]  /*6350*/  MUFU.EX2 R103, R103 ;  /* 0x0000006700677308 */ /* 0x000ea20000000800 */
[C---:B---3--:R-:W-:Y:S01]  /*6360*/  F2FP.F16.F32.PACK_AB R52, R105.reuse, R106 ;  /* 0x0000006a6934723e */ /* 0x048fe200000000ff */
[----:B------:R-:W-:Y:S01]  /*6370*/  FADD.FTZ R105, R105, R107 ;  /* 0x0000006b69697221 */ /* 0x000fe20000010000 */
[C---:B------:R-:W-:Y:S05]  /*6380*/  HMMA.16816.F32 R24, R48.reuse, R40, R24 ;  /* 0x000000283018723c */ /* 0x040fea0000001818 */
[----:B------:R-:W3:Y:S01]  /*6390*/  MUFU.EX2 R140, R140 ;  /* 0x0000008c008c7308 */ /* 0x000ee20000000800 */
[----:B------:R-:W-:Y:S01]  /*63a0*/  HMMA.16816.F32 R20, R48, R42, R20 ;  /* 0x0000002a3014723c */ /* 0x000fe20000001814 */
[----:B------:R-:W1:Y:S01]  /*63b0*/  LDSM.16.MT88.4 R40, [R230+0xb800] ;  /* 0x00b80000e628783b */ /* 0x000e620000004200 */
[----:B----4-:R-:W-:-:S04]  /*63c0*/  FADD.FTZ R105, R104, R105 ;  /* 0x0000006968697221 */ /* 0x010fc80000010000 */
[----:B-----5:R-:W-:Y:S01]  /*63d0*/  HMMA.16816.F32 R8, R48, R56, R8 ;  /* 0x000000383008723c */ /* 0x020fe20000001808 */
[----:B------:R-:W4:Y:S01]  /*63e0*/  MUFU.EX2 R141, R141 ;  /* 0x0000008d008d7308 */ /* 0x000f220000000800 */
[C---:B--2---:R-:W-:Y:S01]  /*63f0*/  F2FP.F16.F32.PACK_AB R54, R103.reuse, R104 ;  /* 0x000000686736723e */ /* 0x044fe200000000ff */
[----:B------:R-:W-:-:S03]  /*6400*/  FADD.FTZ R103, R103, R105 ;  /* 0x0000006967677221 */ /* 0x000fc60000010000 */
[C---:B------:R-:W-:Y:S01]  /*6410*/  HMMA.16816.F32 R4, R48.reuse, R58, R4 ;  /* 0x0000003a3004723c */ /* 0x040fe20000001804 */
[----:B------:R-:W2:Y:S02]  /*6420*/  LDSM.16.MT88.4 R56, [R228+0xb800] ;  /* 0x00b80000e438783b */ /* 0x000ea40000004200 */
[----:B------:R-:W5:Y:S01]  /*6430*/  MUFU.EX2 R142, R142 ;  /* 0x0000008e008e7308 */ /* 0x000f620000000800 */
[----:B---3--:R-:W-:Y:S02]  /*6440*/  FADD.FTZ R133, R140, R133 ;  /* 0x000000858c857221 */ /* 0x008fe40000010000 */
[C---:B------:R-:W-:Y:S05]  /*6450*/  HMMA.16816.F32 R16, R48.reuse, R36, R16 ;  /* 0x000000243010723c */ /* 0x040fea0000001810 */
[----:B------:R-:W3:Y:S01]  /*6460*/  MUFU.EX2 R144, R144 ;  /* 0x0000009000907308 */ /* 0x000ee20000000800 */
[----:B------:R-:W-:Y:S01]  /*6470*/  HMMA.16816.F32 R12, R48, R38, R12 ;  /* 0x00000026300c723c */ /* 0x000fe2000000180c */
[----:B------:R-:W2:Y:S01]  /*6480*/  LDSM.16.MT88.4 R36, [R229+0xb800] ;  /* 0x00b80000e524783b */ /* 0x000ea20000004200 */
[C---:B----4-:R-:W-:Y:S01]  /*6490*/  F2FP.F16.F32.PACK_AB R53, R141.reuse, R140 ;  /* 0x0000008c8d35723e */ /* 0x050fe200000000ff */
[----:B------:R-:W-:-:S04]  /*64a0*/  FADD.FTZ R141, R141, R133 ;  /* 0x000000858d8d7221 */ /* 0x000fc80000010000 */
[----:B------:R-:W4:Y:S01]  /*64b0*/  MUFU.EX2 R102, R102 ;  /* 0x0000006600667308 */ /* 0x000f220000000800 */
[----:B-----5:R-:W-:-:S07]  /*64c0*/  FADD.FTZ R141, R142, R141 ;  /* 0x0000008d8e8d7221 */ /* 0x020fce0000010000 */
[----:B------:R-:W5:Y:S01]  /*64d0*/  MUFU.EX2 R124, R124 ;  /* 0x0000007c007c7308 */ /* 0x000f620000000800 */
[C---:B---3--:R-:W-:Y:S01]  /*64e0*/  F2FP.F16.F32.PACK_AB R55, R144.reuse, R142 ;  /* 0x0000008e9037723e */ /* 0x048fe200000000ff */
[----:B------:R-:W-:-:S06]  /*64f0*/  FADD.FTZ R141, R144, R141 ;  /* 0x0000008d908d7221 */ /* 0x000fcc0000010000 */
[----:B-1----:R-:W-:Y:S01]  /*6500*/  HMMA.16816.F32 R32, R52, R44, R32 ;  /* 0x0000002c3420723c */ /* 0x002fe20000001820 */
[----:B------:R-:W1:Y:S01]  /*6510*/  MUFU.EX2 R131, R131 ;  /* 0x0000008300837308 */ /* 0x000e620000000800 */
[----:B----4-:R-:W-:-:S04]  /*6520*/  FADD.FTZ R103, R102, R103 ;  /* 0x0000006766677221 */ /* 0x010fc80000010000 */
[C---:B------:R-:W-:Y:S01]  /*6530*/  HMMA.16816.F32 R28, R52.reuse, R46, R28 ;  /* 0x0000002e341c723c */ /* 0x040fe2000000181c */
[----:B------:R-:W3:Y:S02]  /*6540*/  LDSM.16.MT88.4 R44, [R231+0xc000] ;  /* 0x00c00000e72c783b */ /* 0x000ee40000004200 */
[----:B------:R-:W4:Y:S01]  /*6550*/  MUFU.EX2 R130, R130 ;  /* 0x0000008200827308 */ /* 0x000f220000000800 */
[C---:B-----5:R-:W-:Y:S01]  /*6560*/  F2FP.F16.F32.PACK_AB R48, R124.reuse, R102 ;  /* 0x000000667c30723e */ /* 0x060fe200000000ff */
[----:B------:R-:W-:Y:S01]  /*6570*/  FADD.FTZ R124, R124, R103 ;  /* 0x000000677c7c7221 */ /* 0x000fe20000010000 */
[C---:B------:R-:W-:Y:S05]  /*6580*/  HMMA.16816.F32 R24, R52.reuse, R40, R24 ;  /* 0x000000283418723c */ /* 0x040fea0000001818 */
[----:B------:R-:W-:Y:S01]  /*6590*/  MUFU.EX2 R150, R150 ;  /* 0x0000009600967308 */ /* 0x000fe20000000800 */
[----:B------:R-:W-:Y:S01]  /*65a0*/  HMMA.16816.F32 R20, R52, R42, R20 ;  /* 0x0000002a3414723c */ /* 0x000fe20000001814 */
[----:B------:R-:W5:Y:S01]  /*65b0*/  LDSM.16.MT88.4 R40, [R230+0xc000] ;  /* 0x00c00000e628783b */ /* 0x000f620000004200 */
[----:B-1----:R-:W-:-:S04]  /*65c0*/  FADD.FTZ R124, R131, R124 ;  /* 0x0000007c837c7221 */ /* 0x002fc80000010000 */
[----:B--2---:R-:W-:Y:S01]  /*65d0*/  HMMA.16816.F32 R8, R52, R56, R8 ;  /* 0x000000383408723c */ /* 0x004fe20000001808 */
[----:B------:R-:W1:Y:S01]  /*65e0*/  MUFU.EX2 R152, R152 ;  /* 0x0000009800987308 */ /* 0x000e620000000800 */
[C---:B----4-:R-:W-:Y:S01]  /*65f0*/  F2FP.F16.F32.PACK_AB R50, R130.reuse, R131 ;  /* 0x000000838232723e */ /* 0x050fe200000000ff */
[----:B------:R-:W-:-:S03]  /*6600*/  FADD.FTZ R130, R130, R124 ;  /* 0x0000007c82827221 */ /* 0x000fc60000010000 */
[C---:B------:R-:W-:Y:S01]  /*6610*/  HMMA.16816.F32 R4, R52.reuse, R58, R4 ;  /* 0x0000003a3404723c */ /* 0x040fe20000001804 */
[----:B------:R-:W2:Y:S02]  /*6620*/  LDSM.16.MT88.4 R56, [R228+0xc000] ;  /* 0x00c00000e438783b */ /* 0x000ea40000004200 */
[----:B------:R-:W-:Y:S03]  /*6630*/  MUFU.EX2 R154, R154 ;  /* 0x0000009a009a7308 */ /* 0x000fe60000000800 */
[C---:B------:R-:W-:Y:S05]  /*6640*/  HMMA.16816.F32 R16, R52.reuse, R36, R16 ;  /* 0x000000243410723c */ /* 0x040fea0000001810 */
[----:B------:R-:W4:Y:S01]  /*6650*/  MUFU.EX2 R157, R157 ;  /* 0x0000009d009d7308 */ /* 0x000f220000000800 */
[----:B------:R-:W-:Y:S01]  /*6660*/  HMMA.16816.F32 R12, R52, R38, R12 ;  /* 0x00000026340c723c */ /* 0x000fe2000000180c */
[----:B------:R-:W2:Y:S01]  /*6670*/  LDSM.16.MT88.4 R36, [R229+0xc000] ;  /* 0x00c00000e524783b */ /* 0x000ea20000004200 */
[----:B-1----:R-:W-:Y:S01]  /*6680*/  F2FP.F16.F32.PACK_AB R49, R152, R150 ;  /* 0x000000969831723e */ /* 0x002fe200000000ff */
[----:B------:R-:W-:-:S04]  /*6690*/  FADD.FTZ R150, R150, R141 ;  /* 0x0000008d96967221 */ /* 0x000fc80000010000 */
[----:B------:R-:W1:Y:S01]  /*66a0*/  MUFU.EX2 R129, R129 ;  /* 0x0000008100817308 */ /* 0x000e620000000800 */
[----:B------:R-:W-:-:S07]  /*66b0*/  FADD.FTZ R150, R152, R150 ;  /* 0x0000009698967221 */ /* 0x000fce0000010000 */
[----:B------:R-:W5:Y:S01]  /*66c0*/  MUFU.EX2 R128, R128 ;  /* 0x0000008000807308 */ /* 0x000f620000000800 */
[----:B----4-:R-:W-:Y:S01]  /*66d0*/  F2FP.F16.F32.PACK_AB R51, R157, R154 ;  /* 0x0000009a9d33723e */ /* 0x010fe200000000ff */
[----:B------:R-:W-:-:S04]  /*66e0*/  FADD.FTZ R154, R154, R150 ;  /* 0x000000969a9a7221 */ /* 0x000fc80000010000 */
[----:B------:R-:W-:Y:S02]  /*66f0*/  FADD.FTZ R154, R157, R154 ;  /* 0x0000009a9d9a7221 */ /* 0x000fe40000010000 */
[----:B---3--:R-:W-:Y:S01]  /*6700*/  HMMA.16816.F32 R32, R48, R44, R32 ;  /* 0x0000002c3020723c */ /* 0x008fe20000001820 */
[----:B------:R-:W3:Y:S01]  /*6710*/  MUFU.EX2 R137, R137 ;  /* 0x0000008900897308 */ /* 0x000ee20000000800 */
[----:B-1----:R-:W-:-:S04]  /*6720*/  FADD.FTZ R130, R129, R130 ;  /* 0x0000008281827221 */ /* 0x002fc80000010000 */
[C---:B------:R-:W-:Y:S01]  /*6730*/  HMMA.16816.F32 R28, R48.reuse, R46, R28 ;  /* 0x0000002e301c723c */ /* 0x040fe2000000181c */
[----:B------:R-:W1:Y:S02]  /*6740*/  LDSM.16.MT88.4 R44, [R231+0xc800] ;  /* 0x00c80000e72c783b */ /* 0x000e640000004200 */
[----:B------:R-:W4:Y:S01]  /*6750*/  MUFU.EX2 R138, R138 ;  /* 0x0000008a008a7308 */ /* 0x000f220000000800 */
[C---:B-----5:R-:W-:Y:S01]  /*6760*/  F2FP.F16.F32.PACK_AB R52, R128.reuse, R129 ;  /* 0x000000818034723e */ /* 0x060fe200000000ff */
[----:B------:R-:W-:Y:S01]  /*6770*/  FADD.FTZ R128, R128, R130 ;  /* 0x0000008280807221 */ /* 0x000fe20000010000 */
[C---:B------:R-:W-:Y:S05]  /*6780*/  HMMA.16816.F32 R24, R48.reuse, R40, R24 ;  /* 0x000000283018723c */ /* 0x040fea0000001818 */
[----:B------:R-:W-:Y:S01]  /*6790*/  MUFU.EX2 R161, R161 ;  /* 0x000000a100a17308 */ /* 0x000fe20000000800 */
[----:B------:R-:W-:Y:S01]  /*67a0*/  HMMA.16816.F32 R20, R48, R42, R20 ;  /* 0x0000002a3014723c */ /* 0x000fe20000001814 */
[----:B------:R-:W5:Y:S01]  /*67b0*/  LDSM.16.MT88.4 R40, [R230+0xc800] ;  /* 0x00c80000e628783b */ /* 0x000f620000004200 */
[----:B---3--:R-:W-:-:S04]  /*67c0*/  FADD.FTZ R128, R137, R128 ;  /* 0x0000008089807221 */ /* 0x008fc80000010000 */
[----:B--2---:R-:W-:Y:S01]  /*67d0*/  HMMA.16816.F32 R8, R48, R56, R8 ;  /* 0x000000383008723c */ /* 0x004fe20000001808 */
[----:B------:R-:W2:Y:S01]  /*67e0*/  MUFU.EX2 R163, R163 ;  /* 0x000000a300a37308 */ /* 0x000ea20000000800 */
[C---:B----4-:R-:W-:Y:S01]  /*67f0*/  F2FP.F16.F32.PACK_AB R54, R138.reuse, R137 ;  /* 0x000000898a36723e */ /* 0x050fe200000000ff */
[----:B------:R-:W-:-:S03]  /*6800*/  FADD.FTZ R128, R138, R128 ;  /* 0x000000808a807221 */ /* 0x000fc60000010000 */
[C---:B------:R-:W-:Y:S01]  /*6810*/  HMMA.16816.F32 R4, R48.reuse, R58, R4 ;  /* 0x0000003a3004723c */ /* 0x040fe20000001804 */
[----:B------:R-:W3:Y:S02]  /*6820*/  LDSM.16.MT88.4 R56, [R228+0xc800] ;  /* 0x00c80000e438783b */ /* 0x000ee40000004200 */
[----:B------:R-:W4:Y:S03]  /*6830*/  MUFU.EX2 R165, R165 ;  /* 0x000000a500a57308 */ /* 0x000f260000000800 */
[C---:B------:R-:W-:Y:S05]  /*6840*/  HMMA.16816.F32 R16, R48.reuse, R36, R16 ;  /* 0x000000243010723c */ /* 0x040fea0000001810 */
[----:B------:R-:W1:Y:S01]  /*6850*/  MUFU.EX2 R170, R170 ;  /* 0x000000aa00aa7308 */ /* 0x000e620000000800 */
[----:B------:R-:W-:Y:S01]  /*6860*/  HMMA.16816.F32 R12, R48, R38, R12 ;  /* 0x00000026300c723c */ /* 0x000fe2000000180c */
[----:B------:R-:W3:Y:S01]  /*6870*/  LDSM.16.MT88.4 R36, [R229+0xc800] ;  /* 0x00c80000e524783b */ /* 0x000ee20000004200 */
[----:B--2---:R-:W-:Y:S01]  /*6880*/  F2FP.F16.F32.PACK_AB R53, R163, R161 ;  /* 0x000000a1a335723e */ /* 0x004fe200000000ff */
[----:B------:R-:W-:-:S04]  /*6890*/  FADD.FTZ R161, R161, R154 ;  /* 0x0000009aa1a17221 */ /* 0x000fc80000010000 */
[----:B------:R-:W-:Y:S01]  /*68a0*/  MUFU.EX2 R139, R139 ;  /* 0x0000008b008b7308 */ /* 0x000fe20000000800 */
[----:B------:R-:W-:-:S04]  /*68b0*/  FADD.FTZ R163, R163, R161 ;  /* 0x000000a1a3a37221 */ /* 0x000fc80000010000 */
[----:B----4-:R-:W-:-:S03]  /*68c0*/  FADD.FTZ R163, R165, R163 ;  /* 0x000000a3a5a37221 */ /* 0x010fc60000010000 */
[----:B------:R-:W2:Y:S01]  /*68d0*/  MUFU.EX2 R145, R145 ;  /* 0x0000009100917308 */ /* 0x000ea20000000800 */
[C---:B-1----:R-:W-:Y:S01]  /*68e0*/  F2FP.F16.F32.PACK_AB R55, R170.reuse, R165 ;  /* 0x000000a5aa37723e */ /* 0x042fe200000000ff */
[----:B------:R-:W-:-:S06]  /*68f0*/  FADD.FTZ R170, R170, R163 ;  /* 0x000000a3aaaa7221 */ /* 0x000fcc0000010000 */
[C---:B------:R-:W-:Y:S01]  /*6900*/  HMMA.16816.F32 R32, R52.reuse, R44, R32 ;  /* 0x0000002c3420723c */ /* 0x040fe20000001820 */
[----:B------:R-:W-:Y:S05]  /*6910*/  MUFU.EX2 R147, R147 ;  /* 0x0000009300937308 */ /* 0x000fea0000000800 */
[C---:B------:R-:W-:Y:S01]  /*6920*/  HMMA.16816.F32 R28, R52.reuse, R46, R28 ;  /* 0x0000002e341c723c */ /* 0x040fe2000000181c */
[----:B------:R-:W1:Y:S02]  /*6930*/  LDSM.16.MT88.4 R44, [R231+0xd000] ;  /* 0x00d00000e72c783b */ /* 0x000e640000004200 */
[----:B------:R-:W4:Y:S01]  /*6940*/  MUFU.EX2 R149, R149 ;  /* 0x0000009500957308 */ /* 0x000f220000000800 */
[----:B--2---:R-:W-:Y:S01]  /*6950*/  F2FP.F16.F32.PACK_AB R48, R145, R139 ;  /* 0x0000008b9130723e */ /* 0x004fe200000000ff */
[----:B------:R-:W-:Y:S01]  /*6960*/  FADD.FTZ R139, R139, R128 ;  /* 0x000000808b8b7221 */ /* 0x000fe20000010000 */
[----:B-----5:R-:W-:Y:S03]  /*6970*/  HMMA.16816.F32 R24, R52, R40, R24 ;  /* 0x000000283418723c */ /* 0x020fe60000001818 */
[----:B------:R-:W-:-:S02]  /*6980*/  FADD.FTZ R139, R145, R139 ;  /* 0x0000008b918b7221 */ /* 0x000fc40000010000 */
[----:B------:R-:W2:Y:S01]  /*6990*/  MUFU.EX2 R182, R182 ;  /* 0x000000b600b67308 */ /* 0x000ea20000000800 */
[C---:B------:R-:W-:Y:S01]  /*69a0*/  HMMA.16816.F32 R20, R52.reuse, R42, R20 ;  /* 0x0000002a3414723c */ /* 0x040fe20000001814 */
[----:B------:R-:W5:Y:S05]  /*69b0*/  LDSM.16.MT88.4 R40, [R230+0xd000] ;  /* 0x00d00000e628783b */ /* 0x000f6a0000004200 */
[----:B---3--:R-:W-:Y:S01]  /*69c0*/  HMMA.16816.F32 R8, R52, R56, R8 ;  /* 0x000000383408723c */ /* 0x008fe20000001808 */
[----:B------:R-:W3:Y:S01]  /*69d0*/  MUFU.EX2 R183, R183 ;  /* 0x000000b700b77308 */ /* 0x000ee20000000800 */
[----:B----4-:R-:W-:Y:S01]  /*69e0*/  F2FP.F16.F32.PACK_AB R50, R149, R147 ;  /* 0x000000939532723e */ /* 0x010fe200000000ff */
[----:B------:R-:W-:-:S03]  /*69f0*/  FADD.FTZ R147, R147, R139 ;  /* 0x0000008b93937221 */ /* 0x000fc60000010000 */
[C---:B------:R-:W-:Y:S01]  /*6a00*/  HMMA.16816.F32 R4, R52.reuse, R58, R4 ;  /* 0x0000003a3404723c */ /* 0x040fe20000001804 */
[----:B------:R-:W4:Y:S01]  /*6a10*/  LDSM.16.MT88.4 R56, [R228+0xd000] ;  /* 0x00d00000e438783b */ /* 0x000f220000004200 */
[----:B------:R-:W-:Y:S01]  /*6a20*/  FADD.FTZ R147, R149, R147 ;  /* 0x0000009395937221 */ /* 0x000fe20000010000 */
[----:B------:R-:W1:Y:S01]  /*6a30*/  MUFU.EX2 R191, R191 ;  /* 0x000000bf00bf7308 */ /* 0x000e620000000800 */
[----:B--2---:R-:W-:Y:S02]  /*6a40*/  FADD.FTZ R170, R182, R170 ;  /* 0x000000aab6aa7221 */ /* 0x004fe40000010000 */
[C---:B------:R-:W-:Y:S05]  /*6a50*/  HMMA.16816.F32 R16, R52.reuse, R36, R16 ;  /* 0x000000243410723c */ /* 0x040fea0000001810 */
[----:B------:R-:W2:Y:S01]  /*6a60*/  MUFU.EX2 R190, R190 ;  /* 0x000000be00be7308 */ /* 0x000ea20000000800 */
[----:B------:R-:W-:Y:S01]  /*6a70*/  HMMA.16816.F32 R12, R52, R38, R12 ;  /* 0x00000026340c723c */ /* 0x000fe2000000180c */
[----:B------:R-:W4:Y:S01]  /*6a80*/  LDSM.16.MT88.4 R36, [R229+0xd000] ;  /* 0x00d00000e524783b */ /* 0x000f220000004200 */
[C---:B---3--:R-:W-:Y:S01]  /*6a90*/  F2FP.F16.F32.PACK_AB R49, R183.reuse, R182 ;  /* 0x000000b6b731723e */ /* 0x048fe200000000ff */
[----:B------:R-:W-:-:S04]  /*6aa0*/  FADD.FTZ R183, R183, R170 ;  /* 0x000000aab7b77221 */ /* 0x000fc80000010000 */
[----:B------:R-:W3:Y:S01]  /*6ab0*/  MUFU.EX2 R158, R158 ;  /* 0x0000009e009e7308 */ /* 0x000ee20000000800 */
[----:B-1----:R-:W-:-:S07]  /*6ac0*/  FADD.FTZ R183, R191, R183 ;  /* 0x000000b7bfb77221 */ /* 0x002fce0000010000 */
[----:B------:R-:W1:Y:S01]  /*6ad0*/  MUFU.EX2 R159, R159 ;  /* 0x0000009f009f7308 */ /* 0x000e620000000800 */
[C---:B--2---:R-:W-:Y:S01]  /*6ae0*/  F2FP.F16.F32.PACK_AB R51, R190.reuse, R191 ;  /* 0x000000bfbe33723e */ /* 0x044fe200000000ff */
[----:B------:R-:W-:-:S06]  /*6af0*/  FADD.FTZ R190, R190, R183 ;  /* 0x000000b7bebe7221 */ /* 0x000fcc0000010000 */
[----:B------:R-:W-:Y:S01]  /*6b00*/  HMMA.16816.F32 R32, R48, R44, R32 ;  /* 0x0000002c3020723c */ /* 0x000fe20000001820 */
[----:B------:R-:W-:Y:S01]  /*6b10*/  MUFU.EX2 R160, R160 ;  /* 0x000000a000a07308 */ /* 0x000fe20000000800 */
[----:B---3--:R-:W-:-:S04]  /*6b20*/  FADD.FTZ R147, R158, R147 ;  /* 0x000000939e937221 */ /* 0x008fc80000010000 */
[C---:B------:R-:W-:Y:S01]  /*6b30*/  HMMA.16816.F32 R28, R48.reuse, R46, R28 ;  /* 0x0000002e301c723c */ /* 0x040fe2000000181c */
[----:B------:R-:W2:Y:S02]  /*6b40*/  LDSM.16.MT88.4 R44, [R231+0xd800] ;  /* 0x00d80000e72c783b */ /* 0x000ea40000004200 */
[----:B------:R-:W3:Y:S01]  /*6b50*/  MUFU.EX2 R173, R173 ;  /* 0x000000ad00ad7308 */ /* 0x000ee20000000800 */
[C---:B-1----:R-:W-:Y:S01]  /*6b60*/  F2FP.F16.F32.PACK_AB R52, R159.reuse, R158 ;  /* 0x0000009e9f34723e */ /* 0x042fe200000000ff */
[----:B------:R-:W-:Y:S01]  /*6b70*/  FADD.FTZ R147, R159, R147 ;  /* 0x000000939f937221 */ /* 0x000fe20000010000 */
[C---:B-----5:R-:W-:Y:S05]  /*6b80*/  HMMA.16816.F32 R24, R48.reuse, R40, R24 ;  /* 0x000000283018723c */ /* 0x060fea0000001818 */
[----:B------:R-:W1:Y:S01]  /*6b90*/  MUFU.EX2 R189, R189 ;  /* 0x000000bd00bd7308 */ /* 0x000e620000000800 */
[C---:B------:R-:W-:Y:S01]  /*6ba0*/  HMMA.16816.F32 R20, R48.reuse, R42, R20 ;  /* 0x0000002a3014723c */ /* 0x040fe20000001814 */
[----:B------:R-:W5:Y:S05]  /*6bb0*/  LDSM.16.MT88.4 R40, [R230+0xd800] ;  /* 0x00d80000e628783b */ /* 0x000f6a0000004200 */
[----:B----4-:R-:W-:Y:S01]  /*6bc0*/  HMMA.16816.F32 R8, R48, R56, R8 ;  /* 0x000000383008723c */ /* 0x010fe20000001808 */
[----:B------:R-:W4:Y:S01]  /*6bd0*/  MUFU.EX2 R188, R188 ;  /* 0x000000bc00bc7308 */ /* 0x000f220000000800 */
[----:B---3--:R-:W-:Y:S01]  /*6be0*/  F2FP.F16.F32.PACK_AB R54, R173, R160 ;  /* 0x000000a0ad36723e */ /* 0x008fe200000000ff */
[----:B------:R-:W-:-:S03]  /*6bf0*/  FADD.FTZ R160, R160, R147 ;  /* 0x00000093a0a07221 */ /* 0x000fc60000010000 */
[C---:B------:R-:W-:Y:S01]  /*6c00*/  HMMA.16816.F32 R4, R48.reuse, R58, R4 ;  /* 0x0000003a3004723c */ /* 0x040fe20000001804 */
[----:B------:R-:W3:Y:S01]  /*6c10*/  LDSM.16.MT88.4 R56, [R228+0xd800] ;  /* 0x00d80000e438783b */ /* 0x000ee20000004200 */
[----:B------:R-:W-:Y:S01]  /*6c20*/  FADD.FTZ R160, R173, R160 ;  /* 0x000000a0ada07221 */ /* 0x000fe20000010000 */
[----:B------:R-:W-:Y:S01]  /*6c30*/  MUFU.EX2 R179, R179 ;  /* 0x000000b300b37308 */ /* 0x000fe20000000800 */
[----:B-1----:R-:W-:Y:S02]  /*6c40*/  FADD.FTZ R190, R189, R190 ;  /* 0x000000bebdbe7221 */ /* 0x002fe40000010000 */
[C---:B------:R-:W-:Y:S05]  /*6c50*/  HMMA.16816.F32 R16, R48.reuse, R36, R16 ;  /* 0x000000243010723c */ /* 0x040fea0000001810 */
[----:B------:R-:W1:Y:S01]  /*6c60*/  MUFU.EX2 R177, R177 ;  /* 0x000000b100b17308 */ /* 0x000e620000000800 */
[----:B------:R-:W-:Y:S01]  /*6c70*/  HMMA.16816.F32 R12, R48, R38, R12 ;  /* 0x00000026300c723c */ /* 0x000fe2000000180c */
[----:B------:R-:W3:Y:S01]  /*6c80*/  LDSM.16.MT88.4 R36, [R229+0xd800] ;  /* 0x00d80000e524783b */ /* 0x000ee20000004200 */
[C---:B----4-:R-:W-:Y:S01]  /*6c90*/  F2FP.F16.F32.PACK_AB R53, R188.reuse, R189 ;  /* 0x000000bdbc35723e */ /* 0x050fe200000000ff */
[----:B------:R-:W-:-:S02]  /*6ca0*/  FADD.FTZ R188, R188, R190 ;  /* 0x000000bebcbc7221 */ /* 0x000fc40000010000 */
[----:B------:R-:W4:Y:S02]  /*6cb0*/  LDSM.16.MT88.4 R48, [R231+0xe000] ;  /* 0x00e00000e730783b */ /* 0x000f240000004200 */
[----:B------:R-:W5:Y:S08]  /*6cc0*/  MUFU.EX2 R180, R180 ;  /* 0x000000b400b47308 */ /* 0x000f700000000800 */
[----:B------:R-:W4:Y:S01]  /*6cd0*/  MUFU.EX2 R181, R181 ;  /* 0x000000b500b57308 */ /* 0x000f220000000800 */
[----:B-1----:R-:W-:Y:S01]  /*6ce0*/  F2FP.F16.F32.PACK_AB R55, R177, R179 ;  /* 0x000000b3b137723e */ /* 0x002fe200000000ff */
[----:B------:R-:W-:-:S04]  /*6cf0*/  FADD.FTZ R179, R179, R188 ;  /* 0x000000bcb3b37221 */ /* 0x000fc80000010000 */
[----:B------:R-:W-:Y:S02]  /*6d00*/  FADD.FTZ R179, R177, R179 ;  /* 0x000000b3b1b37221 */ /* 0x000fe40000010000 */
[----:B--2---:R-:W-:Y:S01]  /*6d10*/  HMMA.16816.F32 R32, R52, R44, R32 ;  /* 0x0000002c3420723c */ /* 0x004fe20000001820 */
[----:B------:R-:W-:Y:S01]  /*6d20*/  MUFU.EX2 R187, R187 ;  /* 0x000000bb00bb7308 */ /* 0x000fe20000000800 */
[----:B-----5:R-:W-:-:S04]  /*6d30*/  FADD.FTZ R160, R180, R160 ;  /* 0x000000a0b4a07221 */ /* 0x020fc80000010000 */
[C---:B------:R-:W-:Y:S01]  /*6d40*/  HMMA.16816.F32 R28, R52.reuse, R46, R28 ;  /* 0x0000002e341c723c */ /* 0x040fe2000000181c */
[----:B------:R-:W1:Y:S02]  /*6d50*/  LDSM.16.MT88.4 R44, [R230+0xe000] ;  /* 0x00e00000e62c783b */ /* 0x000e640000004200 */
[----:B------:R-:W-:Y:S03]  /*6d60*/  MUFU.EX2 R186, R186 ;  /* 0x000000ba00ba7308 */ /* 0x000fe60000000800 */
[C---:B------:R-:W-:Y:S05]  /*6d70*/  HMMA.16816.F32 R24, R52.reuse, R40, R24 ;  /* 0x000000283418723c */ /* 0x040fea0000001818 */
[----:B------:R-:W-:Y:S01]  /*6d80*/  MUFU.EX2 R175, R175 ;  /* 0x000000af00af7308 */ /* 0x000fe20000000800 */
[C---:B------:R-:W-:Y:S01]  /*6d90*/  HMMA.16816.F32 R20, R52.reuse, R42, R20 ;  /* 0x0000002a3414723c */ /* 0x040fe20000001814 */
[----:B------:R-:W2:Y:S05]  /*6da0*/  LDSM.16.MT88.4 R40, [R229+0xe000] ;  /* 0x00e00000e528783b */ /* 0x000eaa0000004200 */
[C---:B---3--:R-:W-:Y:S01]  /*6db0*/  HMMA.16816.F32 R8, R52.reuse, R56, R8 ;  /* 0x000000383408723c */ /* 0x048fe20000001808 */
[----:B------:R-:W3:Y:S05]  /*6dc0*/  MUFU.EX2 R174, R174 ;  /* 0x000000ae00ae7308 */ /* 0x000eea0000000800 */
[C---:B------:R-:W-:Y:S01]  /*6dd0*/  HMMA.16816.F32 R4, R52.reuse, R58, R4 ;  /* 0x0000003a3404723c */ /* 0x040fe20000001804 */
[----:B------:R-:W5:Y:S02]  /*6de0*/  LDSM.16.MT88.4 R56, [R228+0xe000] ;  /* 0x00e00000e438783b */ /* 0x000f640000004200 */
[----:B------:R-:W-:Y:S03]  /*6df0*/  MUFU.EX2 R172, R172 ;  /* 0x000000ac00ac7308 */ /* 0x000fe60000000800 */
[C---:B------:R-:W-:Y:S05]  /*6e00*/  HMMA.16816.F32 R16, R52.reuse, R36, R16 ;  /* 0x000000243410723c */ /* 0x040fea0000001810 */
[----:B------:R-:W1:Y:S01]  /*6e10*/  MUFU.EX2 R168, R168 ;  /* 0x000000a800a87308 */ /* 0x000e620000000800 */
[----:B------:R-:W-:Y:S01]  /*6e20*/  HMMA.16816.F32 R12, R52, R38, R12 ;  /* 0x00000026340c723c */ /* 0x000fe2000000180c */
[C---:B----4-:R-:W-:Y:S01]  /*6e30*/  F2FP.F16.F32.PACK_AB R36, R181.reuse, R180 ;  /* 0x000000b4b524723e */ /* 0x050fe200000000ff */
        /* <DEDUP_REMOVED lines=13> */
[----:B------:R-:W4:Y:S01]  /*6f10*/  MUFU.EX2 R178, R178 ;  /* 0x000000b200b27308 */ /* 0x000f220000000800 */
[----:B---3--:R-:W-:-:S03]  /*6f20*/  FADD.FTZ R186, R185, R186 ;  /* 0x000000bab9ba7221 */ /* 0x008fc60000010000 */
[C---:B------:R-:W-:Y:S01]  /*6f30*/  HMMA.16816.F32 R28, R36.reuse, R50, R28 ;  /* 0x00000032241c723c */ /* 0x040fe2000000181c */
[----:B------:R-:W3:Y:S03]  /*6f40*/  LDSM.16.MT88.4 R48, [R231+0xe800] ;  /* 0x00e80000e730783b */ /* 0x000ee60000004200 */
[----:B------:R-:W5:Y:S01]  /*6f50*/  MUFU.EX2 R176, R176 ;  /* 0x000000b000b07308 */ /* 0x000f620000000800 */
[C---:B-1----:R-:W-:Y:S01]  /*6f60*/  F2FP.F16.F32.PACK_AB R52, R184.reuse, R185 ;  /* 0x000000b9b834723e */ /* 0x042fe200000000ff */
[----:B------:R-:W-:Y:S01]  /*6f70*/  HMMA.16816.F32 R24, R36, R44, R24 ;  /* 0x0000002c2418723c */ /* 0x000fe20000001818 */
[----:B------:R-:W-:-:S05]  /*6f80*/  FADD.FTZ R184, R184, R186 ;  /* 0x000000bab8b87221 */ /* 0x000fca0000010000 */
[----:B------:R-:W-:Y:S01]  /*6f90*/  HMMA.16816.F32 R20, R36, R46, R20 ;  /* 0x0000002e2414723c */ /* 0x000fe20000001814 */
[----:B------:R-:W-:Y:S01]  /*6fa0*/  MUFU.EX2 R156, R156 ;  /* 0x0000009c009c7308 */ /* 0x000fe20000000800 */
[----:B------:R-:W-:Y:S01]  /*6fb0*/  LDSM.16.MT88.4 R44, [R230+0xe800] ;  /* 0x00e80000e62c783b */ /* 0x000fe20000004200 */
[----:B----4-:R-:W-:-:S03]  /*6fc0*/  FADD.FTZ R184, R178, R184 ;  /* 0x000000b8b2b87221 */ /* 0x010fc60000010000 */
[C---:B--2---:R-:W-:Y:S03]  /*6fd0*/  HMMA.16816.F32 R16, R36.reuse, R40, R16 ;  /* 0x000000282410723c */ /* 0x044fe60000001810 */
[----:B------:R-:W1:Y:S01]  /*6fe0*/  MUFU.EX2 R155, R155 ;  /* 0x0000009b009b7308 */ /* 0x000e620000000800 */
[C---:B-----5:R-:W-:Y:S01]  /*6ff0*/  F2FP.F16.F32.PACK_AB R54, R176.reuse, R178 ;  /* 0x000000b2b036723e */ /* 0x060fe200000000ff */
[----:B------:R-:W-:Y:S01]  /*7000*/  FADD.FTZ R176, R176, R184 ;  /* 0x000000b8b0b07221 */ /* 0x000fe20000010000 */
[C---:B------:R-:W-:Y:S01]  /*7010*/  HMMA.16816.F32 R12, R36.reuse, R42, R12 ;  /* 0x0000002a240c723c */ /* 0x040fe2000000180c */
[----:B------:R-:W2:Y:S04]  /*7020*/  LDSM.16.MT88.4 R40, [R229+0xe800] ;  /* 0x00e80000e528783b */ /* 0x000ea80000004200 */
[----:B------:R-:W-:Y:S01]  /*7030*/  MUFU.EX2 R153, R153 ;  /* 0x0000009900997308 */ /* 0x000fe20000000800 */
[C---:B------:R-:W-:Y:S06]  /*7040*/  HMMA.16816.F32 R8, R36.reuse, R56, R8 ;  /* 0x000000382408723c */ /* 0x040fec0000001808 */
[----:B------:R-:W-:Y:S01]  /*7050*/  HMMA.16816.F32 R4, R36, R58, R4 ;  /* 0x0000003a2404723c */ /* 0x000fe20000001804 */
[----:B------:R-:W4:Y:S01]  /*7060*/  LDSM.16.MT88.4 R36, [R228+0xe800] ;  /* 0x00e80000e424783b */ /* 0x000f220000004200 */
[----:B------:R-:W5:Y:S01]  /*7070*/  MUFU.EX2 R148, R148 ;  /* 0x0000009400947308 */ /* 0x000f620000000800 */
[----:B-1----:R-:W-:Y:S01]  /*7080*/  F2FP.F16.F32.PACK_AB R53, R155, R156 ;  /* 0x0000009c9b35723e */ /* 0x002fe200000000ff */
[----:B------:R-:W-:-:S04]  /*7090*/  FADD.FTZ R156, R156, R172 ;  /* 0x000000ac9c9c7221 */ /* 0x000fc80000010000 */
[----:B------:R-:W-:Y:S02]  /*70a0*/  FADD.FTZ R156, R155, R156 ;  /* 0x0000009c9b9c7221 */ /* 0x000fe40000010000 */
[----:B------:R-:W1:Y:S08]  /*70b0*/  MUFU.EX2 R171, R171 ;  /* 0x000000ab00ab7308 */ /* 0x000e700000000800 */
[----:B------:R-:W2:Y:S01]  /*70c0*/  MUFU.EX2 R169, R169 ;  /* 0x000000a900a97308 */ /* 0x000ea20000000800 */
[----:B-----5:R-:W-:Y:S01]  /*70d0*/  F2FP.F16.F32.PACK_AB R55, R148, R153 ;  /* 0x000000999437723e */ /* 0x020fe200000000ff */
[----:B------:R-:W-:-:S04]  /*70e0*/  FADD.FTZ R153, R153, R156 ;  /* 0x0000009c99997221 */ /* 0x000fc80000010000 */
[----:B------:R-:W-:Y:S02]  /*70f0*/  FADD.FTZ R153, R148, R153 ;  /* 0x0000009994997221 */ /* 0x000fe40000010000 */
[----:B------:R-:W-:Y:S01]  /*7100*/  MUFU.EX2 R162, R162 ;  /* 0x000000a200a27308 */ /* 0x000fe20000000800 */
[----:B---3--:R-:W-:Y:S01]  /*7110*/  HMMA.16816.F32 R32, R52, R48, R32 ;  /* 0x000000303420723c */ /* 0x008fe20000001820 */
[----:B-1----:R-:W-:-:S05]  /*7120*/  FADD.FTZ R176, R171, R176 ;  /* 0x000000b0abb07221 */ /* 0x002fca0000010000 */
[----:B--2---:R-:W-:Y:S01]  /*7130*/  HMMA.16816.F32 R16, R52, R40, R16 ;  /* 0x000000283410723c */ /* 0x004fe20000001810 */
[----:B------:R-:W1:Y:S01]  /*7140*/  MUFU.EX2 R151, R151 ;  /* 0x0000009700977308 */ /* 0x000e620000000800 */
[C---:B------:R-:W-:Y:S01]  /*7150*/  F2FP.F16.F32.PACK_AB R56, R169.reuse, R171 ;  /* 0x000000aba938723e */ /* 0x040fe200000000ff */
[----:B------:R-:W-:-:S03]  /*7160*/  FADD.FTZ R176, R169, R176 ;  /* 0x000000b0a9b07221 */ /* 0x000fc60000010000 */
[C---:B------:R-:W-:Y:S01]  /*7170*/  HMMA.16816.F32 R12, R52.reuse, R42, R12 ;  /* 0x0000002a340c723c */ /* 0x040fe2000000180c */
[----:B------:R-:W2:Y:S02]  /*7180*/  LDSM.16.MT88.4 R40, [R229+0xf000] ;  /* 0x00f00000e528783b */ /* 0x000ea40000004200 */
[----:B------:R-:W3:Y:S03]  /*7190*/  MUFU.EX2 R132, R132 ;  /* 0x0000008400847308 */ /* 0x000ee60000000800 */
[C---:B----4-:R-:W-:Y:S05]  /*71a0*/  HMMA.16816.F32 R8, R52.reuse, R36, R8 ;  /* 0x000000243408723c */ /* 0x050fea0000001808 */
[----:B------:R-:W4:Y:S01]  /*71b0*/  MUFU.EX2 R60, R60 ;  /* 0x0000003c003c7308 */ /* 0x000f220000000800 */
[----:B------:R-:W-:Y:S01]  /*71c0*/  HMMA.16816.F32 R4, R52, R38, R4 ;  /* 0x000000263404723c */ /* 0x000fe20000001804 */
[----:B------:R-:W5:Y:S01]  /*71d0*/  LDSM.16.MT88.4 R36, [R228+0xf000] ;  /* 0x00f00000e424783b */ /* 0x000f620000004200 */
[----:B-1----:R-:W-:Y:S01]  /*71e0*/  F2FP.F16.F32.PACK_AB R58, R151, R162 ;  /* 0x000000a2973a723e */ /* 0x002fe200000000ff */
[----:B------:R-:W-:-:S03]  /*71f0*/  FADD.FTZ R162, R162, R176 ;  /* 0x000000b0a2a27221 */ /* 0x000fc60000010000 */
[C---:B------:R-:W-:Y:S01]  /*7200*/  HMMA.16816.F32 R28, R52.reuse, R50, R28 ;  /* 0x00000032341c723c */ /* 0x040fe2000000181c */
[----:B------:R-:W1:Y:S01]  /*7210*/  MUFU.EX2 R62, R62 ;  /* 0x0000003e003e7308 */ /* 0x000e620000000800 */
[----:B------:R-:W5:Y:S01]  /*7220*/  LDSM.16.MT88.4 R48, [R231+0xf000] ;  /* 0x00f00000e730783b */ /* 0x000f620000004200 */
[----:B---3--:R-:W-:Y:S01]  /*7230*/  FADD.FTZ R153, R132, R153 ;  /* 0x0000009984997221 */ /* 0x008fe20000010000 */
[----:B------:R-:W-:Y:S02]  /*7240*/  FADD.FTZ R162, R151, R162 ;  /* 0x000000a297a27221 */ /* 0x000fe40000010000 */
[C---:B------:R-:W-:Y:S03]  /*7250*/  HMMA.16816.F32 R24, R52.reuse, R44, R24 ;  /* 0x0000002c3418723c */ /* 0x040fe60000001818 */
[----:B------:R-:W3:Y:S01]  /*7260*/  MUFU.EX2 R61, R61 ;  /* 0x0000003d003d7308 */ /* 0x000ee20000000800 */
[C---:B----4-:R-:W-:Y:S01]  /*7270*/  F2FP.F16.F32.PACK_AB R57, R60.reuse, R132 ;  /* 0x000000843c39723e */ /* 0x050fe200000000ff */
[----:B------:R-:W-:Y:S01]  /*7280*/  FADD.FTZ R60, R60, R153 ;  /* 0x000000993c3c7221 */ /* 0x000fe20000010000 */
[----:B------:R-:W-:Y:S01]  /*7290*/  HMMA.16816.F32 R20, R52, R46, R20 ;  /* 0x0000002e3414723c */ /* 0x000fe20000001814 */
[----:B------:R-:W4:Y:S04]  /*72a0*/  LDSM.16.MT88.4 R44, [R230+0xf000] ;  /* 0x00f00000e62c783b */ /* 0x000f280000004200 */
[----:B------:R-:W-:Y:S01]  /*72b0*/  MUFU.EX2 R146, R146 ;  /* 0x0000009200927308 */ /* 0x000fe20000000800 */
[----:B-1----:R-:W-:-:S07]  /*72c0*/  FADD.FTZ R60, R62, R60 ;  /* 0x0000003c3e3c7221 */ /* 0x002fce0000010000 */
[----:B------:R-:W1:Y:S01]  /*72d0*/  MUFU.EX2 R143, R143 ;  /* 0x0000008f008f7308 */ /* 0x000e620000000800 */
[C---:B---3--:R-:W-:Y:S01]  /*72e0*/  F2FP.F16.F32.PACK_AB R59, R61.reuse, R62 ;  /* 0x0000003e3d3b723e */ /* 0x048fe200000000ff */
[----:B------:R-:W-:-:S06]  /*72f0*/  FADD.FTZ R60, R61, R60 ;  /* 0x0000003c3d3c7221 */ /* 0x000fcc0000010000 */
[----:B------:R-:W-:Y:S01]  /*7300*/  MUFU.EX2 R65, R65 ;  /* 0x0000004100417308 */ /* 0x000fe20000000800 */
[C---:B--2---:R-:W-:Y:S06]  /*7310*/  HMMA.16816.F32 R16, R56.reuse, R40, R16 ;  /* 0x000000283810723c */ /* 0x044fec0000001810 */
[----:B-----5:R-:W-:Y:S01]  /*7320*/  HMMA.16816.F32 R8, R56, R36, R8 ;  /* 0x000000243808723c */ /* 0x020fe20000001808 */
[----:B------:R-:W2:Y:S01]  /*7330*/  MUFU.EX2 R69, R69 ;  /* 0x0000004500457308 */ /* 0x000ea20000000800 */
[----:B-1----:R-:W-:Y:S01]  /*7340*/  F2FP.F16.F32.PACK_AB R52, R143, R146 ;  /* 0x000000928f34723e */ /* 0x002fe200000000ff */
[----:B------:R-:W-:-:S03]  /*7350*/  FADD.FTZ R146, R146, R162 ;  /* 0x000000a292927221 */ /* 0x000fc60000010000 */
[C---:B------:R-:W-:Y:S01]  /*7360*/  HMMA.16816.F32 R4, R56.reuse, R38, R4 ;  /* 0x000000263804723c */ /* 0x040fe20000001804 */
[----:B------:R-:W1:Y:S01]  /*7370*/  LDSM.16.MT88.4 R36, [R228+0xf800] ;  /* 0x00f80000e424783b */ /* 0x000e620000004200 */
[----:B------:R-:W-:Y:S01]  /*7380*/  FADD.FTZ R146, R143, R146 ;  /* 0x000000928f927221 */ /* 0x000fe20000010000 */
[----:B------:R-:W-:Y:S03]  /*7390*/  MUFU.EX2 R64, R64 ;  /* 0x0000004000407308 */ /* 0x000fe60000000800 */
[C---:B------:R-:W-:Y:S01]  /*73a0*/  HMMA.16816.F32 R12, R56.reuse, R42, R12 ;  /* 0x0000002a380c723c */ /* 0x040fe2000000180c */
[----:B------:R-:W3:Y:S04]  /*73b0*/  LDSM.16.MT88.4 R40, [R229+0xf800] ;  /* 0x00f80000e528783b */ /* 0x000ee80000004200 */
[----:B------:R-:W5:Y:S01]  /*73c0*/  MUFU.EX2 R63, R63 ;  /* 0x0000003f003f7308 */ /* 0x000f620000000800 */
[----:B------:R-:W-:Y:S01]  /*73d0*/  HMMA.16816.F32 R32, R56, R48, R32 ;  /* 0x000000303820723c */ /* 0x000fe20000001820 */
[----:B--2---:R-:W-:Y:S01]  /*73e0*/  F2FP.F16.F32.PACK_AB R54, R69, R65 ;  /* 0x000000414536723e */ /* 0x004fe200000000ff */
[----:B------:R-:W-:-:S04]  /*73f0*/  FADD.FTZ R65, R65, R146 ;  /* 0x0000009241417221 */ /* 0x000fc80000010000 */
[----:B------:R-:W-:Y:S01]  /*7400*/  HMMA.16816.F32 R28, R56, R50, R28 ;  /* 0x00000032381c723c */ /* 0x000fe2000000181c */
[----:B------:R-:W-:Y:S01]  /*7410*/  MUFU.EX2 R67, R67 ;  /* 0x0000004300437308 */ /* 0x000fe20000000800 */
[----:B------:R-:W2:Y:S01]  /*7420*/  LDSM.16.MT88.4 R48, [R231+0xf800] ;  /* 0x00f80000e730783b */ /* 0x000ea20000004200 */
[----:B------:R-:W-:-:S03]  /*7430*/  FADD.FTZ R65, R69, R65 ;  /* 0x0000004145417221 */ /* 0x000fc60000010000 */
[C---:B----4-:R-:W-:Y:S03]  /*7440*/  HMMA.16816.F32 R24, R56.reuse, R44, R24 ;  /* 0x0000002c3818723c */ /* 0x050fe60000001818 */
[----:B------:R-:W4:Y:S01]  /*7450*/  MUFU.EX2 R66, R66 ;  /* 0x0000004200427308 */ /* 0x000f220000000800 */
[C---:B-----5:R-:W-:Y:S01]  /*7460*/  F2FP.F16.F32.PACK_AB R53, R63.reuse, R64 ;  /* 0x000000403f35723e */ /* 0x060fe200000000ff */
[----:B------:R-:W-:Y:S01]  /*7470*/  FADD.FTZ R64, R64, R60 ;  /* 0x0000003c40407221 */ /* 0x000fe20000010000 */
[----:B------:R-:W-:Y:S01]  /*7480*/  HMMA.16816.F32 R20, R56, R46, R20 ;  /* 0x0000002e3814723c */ /* 0x000fe20000001814 */
[----:B------:R-:W5:Y:S02]  /*7490*/  LDSM.16.MT88.4 R44, [R230+0xf800] ;  /* 0x00f80000e62c783b */ /* 0x000f640000004200 */
[----:B------:R-:W-:Y:S02]  /*74a0*/  FADD.FTZ R64, R63, R64 ;  /* 0x000000403f407221 */ /* 0x000fe40000010000 */
[----:B------:R-:W-:Y:S02]  /*74b0*/  MUFU.EX2 R68, R68 ;  /* 0x0000004400447308 */ /* 0x000fe40000000800 */
[--C-:B------:R-:W-:Y:S01]  /*74c0*/  FFMA.FTZ R58, R71, UR4, -R101.reuse ;  /* 0x00000004473a7c23 */ /* 0x100fe20008010865 */
[----:B------:R-:W-:Y:S01]  /*74d0*/  FFMA.FTZ R59, R70, UR4, -R101 ;  /* 0x00000004463b7c23 */ /* 0x000fe20008010865 */
[----:B------:R-:W-:Y:S01]  /*74e0*/  FFMA.FTZ R56, R77, UR4, -R119 ;  /* 0x000000044d387c23 */ /* 0x000fe20008010877 */
[--C-:B------:R-:W-:Y:S01]  /*74f0*/  FFMA.FTZ R70, R75, UR4, -R101.reuse ;  /* 0x000000044b467c23 */ /* 0x100fe20008010865 */
[----:B------:R-:W-:Y:S01]  /*7500*/  FFMA.FTZ R71, R74, UR4, -R101 ;  /* 0x000000044a477c23 */ /* 0x000fe20008010865 */
[--C-:B------:R-:W-:Y:S01]  /*7510*/  FFMA.FTZ R57, R76, UR4, -R119.reuse ;  /* 0x000000044c397c23 */ /* 0x100fe20008010877 */
[----:B------:R-:W5:Y:S01]  /*7520*/  MUFU.EX2 R73, R73 ;  /* 0x0000004900497308 */ /* 0x000f620000000800 */
[----:B----4-:R-:W-:Y:S01]  /*7530*/  F2FP.F16.F32.PACK_AB R55, R66, R67 ;  /* 0x000000434237723e */ /* 0x010fe200000000ff */
[--C-:B------:R-:W-:Y:S01]  /*7540*/  FFMA.FTZ R74, R90, UR4, -R119.reuse ;  /* 0x000000045a4a7c23 */ /* 0x100fe20008010877 */
[--C-:B------:R-:W-:Y:S01]  /*7550*/  FFMA.FTZ R76, R89, UR4, -R119.reuse ;  /* 0x00000004594c7c23 */ /* 0x100fe20008010877 */
[----:B------:R-:W-:Y:S01]  /*7560*/  FFMA.FTZ R75, R87, UR4, -R119 ;  /* 0x00000004574b7c23 */ /* 0x000fe20008010877 */
[----:B------:R-:W-:Y:S01]  /*7570*/  FFMA.FTZ R77, R83, UR4, -R101 ;  /* 0x00000004534d7c23 */ /* 0x000fe20008010865 */
[----:B------:R-:W-:Y:S01]  /*7580*/  FFMA.FTZ R83, R86, UR4, -R119 ;  /* 0x0000000456537c23 */ /* 0x000fe20008010877 */
[--C-:B------:R-:W-:Y:S01]  /*7590*/  FFMA.FTZ R86, R94, UR4, -R101.reuse ;  /* 0x000000045e567c23 */ /* 0x100fe20008010865 */
[C---:B-1----:R-:W-:Y:S01]  /*75a0*/  HMMA.16816.F32 R8, R52.reuse, R36, R8 ;  /* 0x000000243408723c */ /* 0x042fe20000001808 */
[----:B------:R-:W-:Y:S01]  /*75b0*/  MUFU.EX2 R72, R72 ;  /* 0x0000004800487308 */ /* 0x000fe20000000800 */
[----:B------:R-:W-:Y:S01]  /*75c0*/  FFMA.FTZ R87, R93, UR4, -R101 ;  /* 0x000000045d577c23 */ /* 0x000fe20008010865 */
[--C-:B------:R-:W-:Y:S01]  /*75d0*/  FFMA.FTZ R89, R96, UR4, -R119.reuse ;  /* 0x0000000460597c23 */ /* 0x100fe20008010877 */
[--C-:B------:R-:W-:Y:S01]  /*75e0*/  FFMA.FTZ R90, R95, UR4, -R119.reuse ;  /* 0x000000045f5a7c23 */ /* 0x100fe20008010877 */
[----:B------:R-:W-:Y:S01]  /*75f0*/  FFMA.FTZ R93, R100, UR4, -R119 ;  /* 0x00000004645d7c23 */ /* 0x000fe20008010877 */
[----:B------:R-:W-:Y:S01]  /*7600*/  HMMA.16816.F32 R4, R52, R38, R4 ;  /* 0x000000263404723c */ /* 0x000fe20000001804 */
[----:B------:R-:W1:Y:S01]  /*7610*/  LDSM.16.MT88.4 R36, [R228+0x10000] ;  /* 0x01000000e424783b */ /* 0x000e620000004200 */
[----:B------:R-:W-:Y:S01]  /*7620*/  FFMA.FTZ R94, R98, UR4, -R101 ;  /* 0x00000004625e7c23 */ /* 0x000fe20008010865 */
[----:B------:R-:W-:Y:S01]  /*7630*/  MUFU.EX2 R56, R56 ;  /* 0x0000003800387308 */ /* 0x000fe20000000800 */
[----:B------:R-:W-:-:S02]  /*7640*/  FADD.FTZ R67, R67, R64 ;  /* 0x0000004043437221 */ /* 0x000fc40000010000 */
[----:B---3--:R-:W-:Y:S02]  /*7650*/  HMMA.16816.F32 R16, R52, R40, R16 ;  /* 0x000000283410723c */ /* 0x008fe40000001810 */
[----:B------:R-:W-:-:S03]  /*7660*/  FADD.FTZ R67, R66, R67 ;  /* 0x0000004342437221 */ /* 0x000fc60000010000 */
[----:B------:R-:W-:Y:S01]  /*7670*/  MUFU.EX2 R58, R58 ;  /* 0x0000003a003a7308 */ /* 0x000fe20000000800 */
[C---:B------:R-:W-:Y:S01]  /*7680*/  HMMA.16816.F32 R12, R52.reuse, R42, R12 ;  /* 0x0000002a340c723c */ /* 0x040fe2000000180c */
[----:B------:R-:W3:Y:S05]  /*7690*/  LDSM.16.MT88.4 R40, [R229+0x10000] ;  /* 0x01000000e528783b */ /* 0x000eea0000004200 */
[C---:B--2---:R-:W-:Y:S01]  /*76a0*/  HMMA.16816.F32 R32, R52.reuse, R48, R32 ;  /* 0x000000303420723c */ /* 0x044fe20000001820 */
[----:B------:R-:W2:Y:S05]  /*76b0*/  MUFU.EX2 R59, R59 ;  /* 0x0000003b003b7308 */ /* 0x000eaa0000000800 */
[C---:B------:R-:W-:Y:S01]  /*76c0*/  HMMA.16816.F32 R28, R52.reuse, R50, R28 ;  /* 0x00000032341c723c */ /* 0x040fe2000000181c */
[----:B------:R-:W4:Y:S02]  /*76d0*/  LDSM.16.MT88.4 R48, [R231+0x10000] ;  /* 0x01000000e730783b */ /* 0x000f240000004200 */
[----:B------:R-:W-:Y:S03]  /*76e0*/  MUFU.EX2 R70, R70 ;  /* 0x0000004600467308 */ /* 0x000fe60000000800 */
[C---:B-----5:R-:W-:Y:S05]  /*76f0*/  HMMA.16816.F32 R24, R52.reuse, R44, R24 ;  /* 0x0000002c3418723c */ /* 0x060fea0000001818 */
[----:B------:R-:W5:Y:S01]  /*7700*/  MUFU.EX2 R71, R71 ;  /* 0x0000004700477308 */ /* 0x000f620000000800 */
[----:B------:R-:W-:Y:S01]  /*7710*/  HMMA.16816.F32 R20, R52, R46, R20 ;  /* 0x0000002e3414723c */ /* 0x000fe20000001814 */
[----:B------:R-:W4:Y:S06]  /*7720*/  LDSM.16.MT88.4 R44, [R230+0x10000] ;  /* 0x01000000e62c783b */ /* 0x000f2c0000004200 */
[----:B------:R-:W-:Y:S01]  /*7730*/  F2FP.F16.F32.PACK_AB R52, R73, R68 ;  /* 0x000000444934723e */ /* 0x000fe200000000ff */
[----:B------:R-:W-:Y:S01]  /*7740*/  MUFU.EX2 R57, R57 ;  /* 0x0000003900397308 */ /* 0x000fe20000000800 */
[----:B--2---:R-:W-:Y:S01]  /*7750*/  F2FP.F16.F32.PACK_AB R53, R59, R58 ;  /* 0x0000003a3b35723e */ /* 0x004fe200000000ff */
[----:B------:R-:W-:Y:S01]  /*7760*/  FADD.FTZ R68, R68, R65 ;  /* 0x0000004144447221 */ /* 0x000fe20000010000 */
[----:B------:R-:W-:Y:S01]  /*7770*/  F2FP.F16.F32.PACK_AB R54, R56, R72 ;  /* 0x000000483836723e */ /* 0x000fe200000000ff */
[----:B------:R-:W-:-:S02]  /*7780*/  FADD.FTZ R58, R58, R67 ;  /* 0x000000433a3a7221 */ /* 0x000fc40000010000 */
[----:B------:R-:W-:Y:S01]  /*7790*/  FADD.FTZ R68, R73, R68 ;  /* 0x0000004449447221 */ /* 0x000fe20000010000 */
[----:B-----5:R-:W-:Y:S01]  /*77a0*/  F2FP.F16.F32.PACK_AB R55, R71, R70 ;  /* 0x000000464737723e */ /* 0x020fe200000000ff */
[----:B------:R-:W2:Y:S01]  /*77b0*/  MUFU.EX2 R74, R74 ;  /* 0x0000004a004a7308 */ /* 0x000ea20000000800 */
[----:B------:R-:W-:Y:S01]  /*77c0*/  FADD.FTZ R58, R59, R58 ;  /* 0x0000003a3b3a7221 */ /* 0x000fe20000010000 */
[----:B------:R-:W-:-:S03]  /*77d0*/  FADD.FTZ R72, R72, R68 ;  /* 0x0000004448487221 */ /* 0x000fc60000010000 */
[----:B------:R-:W-:Y:S01]  /*77e0*/  FADD.FTZ R70, R70, R58 ;  /* 0x0000003a46467221 */ /* 0x000fe20000010000 */
[----:B-1----:R-:W-:Y:S01]  /*77f0*/  HMMA.16816.F32 R8, R52, R36, R8 ;  /* 0x000000243408723c */ /* 0x002fe20000001808 */
[----:B------:R-:W-:Y:S01]  /*7800*/  FADD.FTZ R72, R56, R72 ;  /* 0x0000004838487221 */ /* 0x000fe20000010000 */
[----:B------:R-:W-:Y:S01]  /*7810*/  MUFU.EX2 R76, R76 ;  /* 0x0000004c004c7308 */ /* 0x000fe20000000800 */
[----:B------:R-:W-:-:S03]  /*7820*/  FADD.FTZ R70, R71, R70 ;  /* 0x0000004647467221 */ /* 0x000fc60000010000 */
[C---:B------:R-:W-:Y:S01]  /*7830*/  HMMA.16816.F32 R4, R52.reuse, R38, R4 ;  /* 0x000000263404723c */ /* 0x040fe20000001804 */
[----:B------:R-:W1:Y:S03]  /*7840*/  LDSM.16.MT88.4 R36, [R229+0x10800] ;  /* 0x01080000e524783b */ /* 0x000e660000004200 */
[----:B------:R-:W-:Y:S02]  /*7850*/  MUFU.EX2 R75, R75 ;  /* 0x0000004b004b7308 */ /* 0x000fe40000000800 */
[C---:B---3--:R-:W-:Y:S06]  /*7860*/  HMMA.16816.F32 R16, R52.reuse, R40, R16 ;  /* 0x000000283410723c */ /* 0x048fec0000001810 */
[----:B------:R-:W-:Y:S01]  /*7870*/  MUFU.EX2 R77, R77 ;  /* 0x0000004d004d7308 */ /* 0x000fe20000000800 */
[C---:B------:R-:W-:Y:S01]  /*7880*/  HMMA.16816.F32 R12, R52.reuse, R42, R12 ;  /* 0x0000002a340c723c */ /* 0x040fe2000000180c */
[----:B------:R-:W3:Y:S05]  /*7890*/  LDSM.16.MT88.4 R40, [R230+0x10800] ;  /* 0x01080000e628783b */ /* 0x000eea0000004200 */
[C---:B----4-:R-:W-:Y:S01]  /*78a0*/  HMMA.16816.F32 R32, R52.reuse, R48, R32 ;  /* 0x000000303420723c */ /* 0x050fe20000001820 */
[----:B------:R-:W4:Y:S05]  /*78b0*/  MUFU.EX2 R3, R82 ;  /* 0x0000005200037308 */ /* 0x000f2a0000000800 */
[C---:B------:R-:W-:Y:S01]  /*78c0*/  HMMA.16816.F32 R28, R52.reuse, R50, R28 ;  /* 0x00000032341c723c */ /* 0x040fe2000000181c */
[----:B------:R-:W5:Y:S02]  /*78d0*/  LDSM.16.MT88.4 R48, [R231+0x10800] ;  /* 0x01080000e730783b */ /* 0x000f640000004200 */
[----:B------:R-:W-:Y:S03]  /*78e0*/  MUFU.EX2 R81, R81 ;  /* 0x0000005100517308 */ /* 0x000fe60000000800 */
[C---:B------:R-:W-:Y:S05]  /*78f0*/  HMMA.16816.F32 R24, R52.reuse, R44, R24 ;  /* 0x0000002c3418723c */ /* 0x040fea0000001818 */
[----:B------:R-:W1:Y:S01]  /*7900*/  MUFU.EX2 R80, R80 ;  /* 0x0000005000507308 */ /* 0x000e620000000800 */
[----:B------:R-:W-:Y:S01]  /*7910*/  HMMA.16816.F32 R20, R52, R46, R20 ;  /* 0x0000002e3414723c */ /* 0x000fe20000001814 */
[C---:B--2---:R-:W-:Y:S01]  /*7920*/  F2FP.F16.F32.PACK_AB R44, R74.reuse, R57 ;  /* 0x000000394a2c723e */ /* 0x044fe200000000ff */
[----:B------:R-:W2:Y:S01]  /*7930*/  LDSM.16.MT88.4 R52, [R228+0x10800] ;  /* 0x01080000e434783b */ /* 0x000ea20000004200 */
[----:B----4-:R-:W-:Y:S01]  /*7940*/  F2FP.F16.F32.PACK_AB R45, R3, R77 ;  /* 0x0000004d032d723e */ /* 0x010fe200000000ff */
[--C-:B------:R-:W-:Y:S01]  /*7950*/  FFMA.FTZ R82, R85, UR4, -R119.reuse ;  /* 0x0000000455527c23 */ /* 0x100fe20008010877 */
[----:B------:R-:W-:Y:S01]  /*7960*/  FFMA.FTZ R85, R97, UR4, -R119 ;  /* 0x0000000461557c23 */ /* 0x000fe20008010877 */
[----:B------:R-:W-:Y:S01]  /*7970*/  FADD.FTZ R57, R57, R72 ;  /* 0x0000004839397221 */ /* 0x000fe20000010000 */
[----:B------:R-:W-:Y:S01]  /*7980*/  F2FP.F16.F32.PACK_AB R46, R75, R76 ;  /* 0x0000004c4b2e723e */ /* 0x000fe200000000ff */
[----:B------:R-:W-:Y:S01]  /*7990*/  MUFU.EX2 R83, R83 ;  /* 0x0000005300537308 */ /* 0x000fe20000000800 */
[----:B------:R-:W-:Y:S01]  /*79a0*/  FADD.FTZ R77, R77, R70 ;  /* 0x000000464d4d7221 */ /* 0x000fe20000010000 */
[----:B------:R-:W-:-:S03]  /*79b0*/  FADD.FTZ R57, R74, R57 ;  /* 0x000000394a397221 */ /* 0x000fc60000010000 */
[----:B------:R-:W-:Y:S01]  /*79c0*/  FADD.FTZ R77, R3, R77 ;  /* 0x0000004d034d7221 */ /* 0x000fe20000010000 */
[----:B------:R-:W-:Y:S01]  /*79d0*/  FADD.FTZ R76, R76, R57 ;  /* 0x000000394c4c7221 */ /* 0x000fe20000010000 */
[----:B-1----:R-:W-:Y:S01]  /*79e0*/  F2FP.F16.F32.PACK_AB R47, R80, R81 ;  /* 0x00000051502f723e */ /* 0x002fe200000000ff */
[----:B------:R-:W1:Y:S01]  /*79f0*/  MUFU.EX2 R82, R82 ;  /* 0x0000005200527308 */ /* 0x000e620000000800 */
[----:B------:R-:W-:Y:S01]  /*7a00*/  FADD.FTZ R81, R81, R77 ;  /* 0x0000004d51517221 */ /* 0x000fe20000010000 */
[----:B------:R-:W-:-:S03]  /*7a10*/  FADD.FTZ R76, R75, R76 ;  /* 0x0000004c4b4c7221 */ /* 0x000fc60000010000 */
[----:B------:R-:W-:Y:S01]  /*7a20*/  FADD.FTZ R81, R80, R81 ;  /* 0x0000005150517221 */ /* 0x000fe20000010000 */
[C---:B------:R-:W-:Y:S02]  /*7a30*/  HMMA.16816.F32 R16, R44.reuse, R36, R16 ;  /* 0x000000242c10723c */ /* 0x040fe40000001810 */
[----:B------:R-:W-:Y:S04]  /*7a40*/  MUFU.EX2 R84, R84 ;  /* 0x0000005400547308 */ /* 0x000fe80000000800 */
[C---:B------:R-:W-:Y:S01]  /*7a50*/  HMMA.16816.F32 R12, R44.reuse, R38, R12 ;  /* 0x000000262c0c723c */ /* 0x040fe2000000180c */
[----:B------:R-:W4:Y:S03]  /*7a60*/  LDSM.16.MT88.4 R36, [R230+0x11000] ;  /* 0x01100000e624783b */ /* 0x000f260000004200 */
[----:B------:R-:W2:Y:S02]  /*7a70*/  MUFU.EX2 R85, R85 ;  /* 0x0000005500557308 */ /* 0x000ea40000000800 */
[C---:B---3--:R-:W-:Y:S06]  /*7a80*/  HMMA.16816.F32 R24, R44.reuse, R40, R24 ;  /* 0x000000282c18723c */ /* 0x048fec0000001818 */
[----:B------:R-:W-:Y:S01]  /*7a90*/  MUFU.EX2 R79, R79 ;  /* 0x0000004f004f7308 */ /* 0x000fe20000000800 */
[C---:B------:R-:W-:Y:S01]  /*7aa0*/  HMMA.16816.F32 R20, R44.reuse, R42, R20 ;  /* 0x0000002a2c14723c */ /* 0x040fe20000001814 */
[----:B------:R-:W3:Y:S05]  /*7ab0*/  LDSM.16.MT88.4 R40, [R231+0x11000] ;  /* 0x01100000e728783b */ /* 0x000eea0000004200 */
[C---:B-----5:R-:W-:Y:S01]  /*7ac0*/  HMMA.16816.F32 R32, R44.reuse, R48, R32 ;  /* 0x000000302c20723c */ /* 0x060fe20000001820 */
[----:B------:R-:W5:Y:S05]  /*7ad0*/  MUFU.EX2 R78, R78 ;  /* 0x0000004e004e7308 */ /* 0x000f6a0000000800 */
[C---:B------:R-:W-:Y:S01]  /*7ae0*/  HMMA.16816.F32 R28, R44.reuse, R50, R28 ;  /* 0x000000322c1c723c */ /* 0x040fe2000000181c */
[C---:B-1----:R-:W-:Y:S01]  /*7af0*/  F2FP.F16.F32.PACK_AB R48, R82.reuse, R83 ;  /* 0x000000535230723e */ /* 0x042fe200000000ff */
[----:B------:R-:W-:Y:S01]  /*7b00*/  FADD.FTZ R83, R83, R76 ;  /* 0x0000004c53537221 */ /* 0x000fe20000010000 */
[----:B------:R-:W-:Y:S03]  /*7b10*/  MUFU.EX2 R86, R86 ;  /* 0x0000005600567308 */ /* 0x000fe60000000800 */
[----:B--2---:R-:W-:Y:S01]  /*7b20*/  HMMA.16816.F32 R8, R44, R52, R8 ;  /* 0x000000342c08723c */ /* 0x004fe20000001808 */
[----:B------:R-:W-:Y:S01]  /*7b30*/  F2FP.F16.F32.PACK_AB R50, R85, R84 ;  /* 0x000000545532723e */ /* 0x000fe200000000ff */
[----:B------:R-:W-:-:S03]  /*7b40*/  FADD.FTZ R83, R82, R83 ;  /* 0x0000005352537221 */ /* 0x000fc60000010000 */
[----:B------:R-:W1:Y:S01]  /*7b50*/  MUFU.EX2 R87, R87 ;  /* 0x0000005700577308 */ /* 0x000e620000000800 */
[----:B-----5:R-:W-:Y:S01]  /*7b60*/  F2FP.F16.F32.PACK_AB R49, R78, R79 ;  /* 0x0000004f4e31723e */ /* 0x020fe200000000ff */
[----:B------:R-:W-:Y:S01]  /*7b70*/  HMMA.16816.F32 R4, R44, R54, R4 ;  /* 0x000000362c04723c */ /* 0x000fe20000001804 */
[----:B------:R-:W2:Y:S01]  /*7b80*/  LDSM.16.MT88.4 R44, [R229+0x11000] ;  /* 0x01100000e52c783b */ /* 0x000ea20000004200 */
[----:B------:R-:W-:Y:S01]  /*7b90*/  FADD.FTZ R79, R79, R81 ;  /* 0x000000514f4f7221 */ /* 0x000fe20000010000 */
[----:B------:R-:W-:Y:S02]  /*7ba0*/  FADD.FTZ R84, R84, R83 ;  /* 0x0000005354547221 */ /* 0x000fe40000010000 */
[----:B------:R-:W5:Y:S01]  /*7bb0*/  LDSM.16.MT88.4 R52, [R228+0x11000] ;  /* 0x01100000e434783b */ /* 0x000f620000004200 */
[----:B------:R-:W3:Y:S01]  /*7bc0*/  MUFU.EX2 R89, R89 ;  /* 0x0000005900597308 */ /* 0x000ee20000000800 */
[----:B------:R-:W-:Y:S01]  /*7bd0*/  FADD.FTZ R79, R78, R79 ;  /* 0x0000004f4e4f7221 */ /* 0x000fe20000010000 */
[----:B------:R-:W-:-:S06]  /*7be0*/  FADD.FTZ R84, R85, R84 ;  /* 0x0000005455547221 */ /* 0x000fcc0000010000 */
[----:B------:R-:W3:Y:S01]  /*7bf0*/  MUFU.EX2 R90, R90 ;  /* 0x0000005a005a7308 */ /* 0x000ee20000000800 */
[----:B-1----:R-:W-:Y:S01]  /*7c00*/  F2FP.F16.F32.PACK_AB R51, R87, R86 ;  /* 0x000000565733723e */ /* 0x002fe200000000ff */
[----:B------:R-:W-:-:S04]  /*7c10*/  FADD.FTZ R86, R86, R79 ;  /* 0x0000004f56567221 */ /* 0x000fc80000010000 */
[----:B------:R-:W-:Y:S02]  /*7c20*/  FADD.FTZ R86, R87, R86 ;  /* 0x0000005657567221 */ /* 0x000fe40000010000 */
[----:B----4-:R-:W-:Y:S01]  /*7c30*/  HMMA.16816.F32 R24, R48, R36, R24 ;  /* 0x000000243018723c */ /* 0x010fe20000001818 */
[----:B------:R-:W1:Y:S01]  /*7c40*/  MUFU.EX2 R93, R93 ;  /* 0x0000005d005d7308 */ /* 0x000e620000000800 */
[----:B---3--:R-:W-:-:S04]  /*7c50*/  FADD.FTZ R84, R89, R84 ;  /* 0x0000005459547221 */ /* 0x008fc80000010000 */
[C---:B------:R-:W-:Y:S01]  /*7c60*/  HMMA.16816.F32 R20, R48.reuse, R38, R20 ;  /* 0x000000263014723c */ /* 0x040fe20000001814 */
[----:B------:R-:W3:Y:S02]  /*7c70*/  LDSM.16.MT88.4 R36, [R231+0x11800] ;  /* 0x01180000e724783b */ /* 0x000ee40000004200 */
[----:B------:R-:W4:Y:S01]  /*7c80*/  MUFU.EX2 R252, R252 ;  /* 0x000000fc00fc7308 */ /* 0x000f220000000800 */
[C---:B------:R-:W-:Y:S01]  /*7c90*/  F2FP.F16.F32.PACK_AB R132, R90.reuse, R89 ;  /* 0x000000595a84723e */ /* 0x040fe200000000ff */
[----:B------:R-:W-:Y:S01]  /*7ca0*/  FADD.FTZ R84, R90, R84 ;  /* 0x000000545a547221 */ /* 0x000fe20000010000 */
[C---:B------:R-:W-:Y:S05]  /*7cb0*/  HMMA.16816.F32 R28, R48.reuse, R42, R28 ;  /* 0x0000002a301c723c */ /* 0x040fea000000181c */
[----:B------:R-:W5:Y:S01]  /*7cc0*/  MUFU.EX2 R92, R92 ;  /* 0x0000005c005c7308 */ /* 0x000f620000000800 */
[----:B------:R-:W-:Y:S01]  /*7cd0*/  HMMA.16816.F32 R32, R48, R40, R32 ;  /* 0x000000283020723c */ /* 0x000fe20000001820 */
[----:B------:R-:W3:Y:S01]  /*7ce0*/  LDSM.16.MT88.4 R40, [R230+0x11800] ;  /* 0x01180000e628783b */ /* 0x000ee20000004200 */
[----:B-1----:R-:W-:-:S04]  /*7cf0*/  FADD.FTZ R84, R93, R84 ;  /* 0x000000545d547221 */ /* 0x002fc80000010000 */
[----:B--2---:R-:W-:Y:S01]  /*7d00*/  HMMA.16816.F32 R16, R48, R44, R16 ;  /* 0x0000002c3010723c */ /* 0x004fe20000001810 */
[----:B------:R-:W1:Y:S01]  /*7d10*/  MUFU.EX2 R91, R91 ;  /* 0x0000005b005b7308 */ /* 0x000e620000000800 */
[C---:B----4-:R-:W-:Y:S01]  /*7d20*/  F2FP.F16.F32.PACK_AB R134, R252.reuse, R93 ;  /* 0x0000005dfc86723e */ /* 0x050fe200000000ff */
[----:B------:R-:W-:-:S03]  /*7d30*/  FADD.FTZ R252, R252, R84 ;  /* 0x00000054fcfc7221 */ /* 0x000fc60000010000 */
[C---:B------:R-:W-:Y:S01]  /*7d40*/  HMMA.16816.F32 R12, R48.reuse, R46, R12 ;  /* 0x0000002e300c723c */ /* 0x040fe2000000180c */
[----:B------:R-:W2:Y:S02]  /*7d50*/  LDSM.16.MT88.4 R44, [R229+0x11800] ;  /* 0x01180000e52c783b */ /* 0x000ea40000004200 */
[----:B------:R-:W4:Y:S01]  /*7d60*/  MUFU.EX2 R94, R94 ;  /* 0x0000005e005e7308 */ /* 0x000f220000000800 */
[----:B-----5:R-:W-:Y:S02]  /*7d70*/  FADD.FTZ R86, R92, R86 ;  /* 0x000000565c567221 */ /* 0x020fe40000010000 */
[C---:B------:R-:W-:Y:S05]  /*7d80*/  HMMA.16816.F32 R8, R48.reuse, R52, R8 ;  /* 0x000000343008723c */ /* 0x040fea0000001808 */
[----:B------:R-:W5:Y:S01]  /*7d90*/  MUFU.EX2 R251, R251 ;  /* 0x000000fb00fb7308 */ /* 0x000f620000000800 */
[C---:B-1----:R-:W-:Y:S01]  /*7da0*/  F2FP.F16.F32.PACK_AB R133, R91.reuse, R92 ;  /* 0x0000005c5b85723e */ /* 0x042fe200000000ff */
[----:B------:R-:W-:Y:S01]  /*7db0*/  HMMA.16816.F32 R4, R48, R54, R4 ;  /* 0x000000363004723c */ /* 0x000fe20000001804 */
[----:B------:R-:W-:-:S04]  /*7dc0*/  FADD.FTZ R86, R91, R86 ;  /* 0x000000565b567221 */ /* 0x000fc80000010000 */
[----:B----4-:R-:W-:Y:S01]  /*7dd0*/  FADD.FTZ R86, R94, R86 ;  /* 0x000000565e567221 */ /* 0x010fe20000010000 */
[----:B-----5:R-:W-:-:S03]  /*7de0*/  F2FP.F16.F32.PACK_AB R135, R251, R94 ;  /* 0x0000005efb87723e */ /* 0x020fc600000000ff */
[----:B------:R-:W-:-:S04]  /*7df0*/  FADD.FTZ R251, R251, R86 ;  /* 0x00000056fbfb7221 */ /* 0x000fc80000010000 */
[C---:B---3--:R-:W-:Y:S01]  /*7e00*/  HMMA.16816.F32 R156, R132.reuse, R38, R28 ;  /* 0x00000026849c723c */ /* 0x048fe2000000181c */
[----:B------:R-:W1:Y:S05]  /*7e10*/  LDSM.16.MT88.4 R28, [R228+0x11800] ;  /* 0x01180000e41c783b */ /* 0x000e6a0000004200 */
[C---:B------:R-:W-:Y:S06]  /*7e20*/  HMMA.16816.F32 R160, R132.reuse, R36, R32 ;  /* 0x0000002484a0723c */ /* 0x040fec0000001820 */
[C---:B------:R-:W-:Y:S06]  /*7e30*/  HMMA.16816.F32 R152, R132.reuse, R40, R24 ;  /* 0x000000288498723c */ /* 0x040fec0000001818 */
[C---:B------:R-:W-:Y:S06]  /*7e40*/  HMMA.16816.F32 R148, R132.reuse, R42, R20 ;  /* 0x0000002a8494723c */ /* 0x040fec0000001814 */
[C---:B--2---:R-:W-:Y:S06]  /*7e50*/  HMMA.16816.F32 R144, R132.reuse, R44, R16 ;  /* 0x0000002c8490723c */ /* 0x044fec0000001810 */
        /* <DEDUP_REMOVED lines=9> */
[----:B------:R-:W-:Y:S02]  /*7ef0*/  USHF.R.S32.HI UR4, URZ, 0x1f, UR10 ;  /* 0x0000001f3f047899 */ /* 0x000fe4000801140a */
[----:B------:R-:W-:Y:S01]  /*7f00*/  MOV R249, UR10 ;  /* 0x0000000a00f97c02 */ /* 0x000fe20008000f00 */
[----:B------:R-:W-:-:S03]  /*7f10*/  ULDC UR7, c[0x0][0x248] ;  /* 0x0000920000077ab9 */ /* 0x000fc60000000800 */
[----:B------:R-:W-:Y:S01]  /*7f20*/  IMAD.U32 R248, RZ, RZ, UR4 ;  /* 0x00000004fff87e24 */ /* 0x000fe2000f8e00ff */
[----:B------:R-:W-:-:S06]  /*7f30*/  ULDC UR4, c[0x0][0x2ec] ;  /* 0x0000bb0000047ab9 */ /* 0x000fcc0000000800 */
.L_x_2247:
        /* <DEDUP_REMOVED lines=66> */
.L_x_2244:
        /* <DEDUP_REMOVED lines=41> */
[----:B------:R-:W-:Y:S01]  /*85f0*/  LDGSTS.E.BYPASS.LTC128B.128 [R244+0xf800], desc[UR20][R14.64] ;  /* 0x0f8000000ef47fae */ /* 0x000fe2000b901d54 */
[----:B------:R-:W-:Y:S02]  /*8600*/  IADD3.X R11, R15, UR11, RZ, P0, !PT ;  /* 0x0000000b0f0b7c10 */ /* 0x000fe400087fe4ff */
[----:B-1----:R-:W-:Y:S03]  /*8610*/  IADD3 R8, P0, R10, UR12, RZ ;  /* 0x0000000c0a087c10 */ /* 0x002fe6000ff1e0ff */
[----:B------:R-:W-:Y:S01]  /*8620*/  LDGSTS.E.BYPASS.LTC128B.128 [R244+0x10000], desc[UR20][R10.64] ;  /* 0x100000000af47fae */ /* 0x000fe2000b901d54 */
[----:B------:R-:W-:Y:S05]  /*8630*/  IADD3.X R9, R11, UR11, RZ, P0, !PT ;  /* 0x0000000b0b097c10 */ /* 0x000fea00087fe4ff */
[----:B------:R1:W-:Y:S01]  /*8640*/  LDGSTS.E.BYPASS.LTC128B.128 [R244+0x10800], desc[UR20][R8.64] ;  /* 0x1080000008f47fae */ /* 0x0003e2000b901d54 */
[----:B--2---:R-:W-:Y:S04]  /*8650*/  IADD3 R4, P0, R8, UR12, RZ ;  /* 0x0000000c08047c10 */ /* 0x004fe8000ff1e0ff */
[----:B------:R-:W-:Y:S02]  /*8660*/  IADD3.X R5, R9, UR11, RZ, P0, !PT ;  /* 0x0000000b09057c10 */ /* 0x000fe400087fe4ff */
[----:B------:R-:W-:Y:S03]  /*8670*/  IADD3 R6, P0, R4, UR12, RZ ;  /* 0x0000000c04067c10 */ /* 0x000fe6000ff1e0ff */
[----:B------:R-:W-:Y:S01]  /*8680*/  LDGSTS.E.BYPASS.LTC128B.128 [R244+0x11000], desc[UR20][R4.64] ;  /* 0x1100000004f47fae */ /* 0x000fe2000b901d54 */
[----:B------:R-:W-:Y:S02]  /*8690*/  IADD3.X R7, R5, UR11, RZ, P0, !PT ;  /* 0x0000000b05077c10 */ /* 0x000fe400087fe4ff */
[----:B------:R-:W-:Y:S03]  /*86a0*/  ISETP.GT.AND P0, PT, R250, R239, PT ;  /* 0x000000effa00720c */ /* 0x000fe60003f04270 */
[----:B------:R2:W-:Y:S04]  /*86b0*/  LDGSTS.E.BYPASS.LTC128B.128 [R244+0x11800], desc[UR20][R6.64] ;  /* 0x1180000006f47fae */ /* 0x0005e8000b901d54 */
[----:B------:R-:W-:Y:S04]  /*86c0*/  LDSM.16.M88.4 R128, [R238] ;  /* 0x00000000ee80783b */ /* 0x000fe80000000200 */
[----:B---3--:R-:W-:Y:S04]  /*86d0*/  LDSM.16.M88.4 R16, [R237+0x800] ;  /* 0x00080000ed10783b */ /* 0x008fe80000000200 */
[----:B-1----:R-:W2:Y:S04]  /*86e0*/  LDSM.16.M88.4 R8, [R237] ;  /* 0x00000000ed08783b */ /* 0x002ea80000000200 */
[----:B------:R-:W1:Y:S04]  /*86f0*/  LDSM.16.M88.4 R24, [R237+0x1000] ;  /* 0x00100000ed18783b */ /* 0x000e680000000200 */
        /* <DEDUP_REMOVED lines=8> */
[C---:B--2---:R-:W-:Y:S03]  /*8780*/  HMMA.16816.F32 R4, R128.reuse, R8, RZ ;  /* 0x000000088004723c */ /* 0x044fe600000018ff */
[----:B------:R-:W2:Y:S04]  /*8790*/  LDSM.16.M88.4 R88, [R237+0x5000] ;  /* 0x00500000ed58783b */ /* 0x000ea80000000200 */
[----:B------:R-:W2:Y:S01]  /*87a0*/  LDSM.16.M88.4 R96, [R237+0x5800] ;  /* 0x00580000ed60783b */ /* 0x000ea20000000200 */
[C---:B------:R-:W-:Y:S03]  /*87b0*/  HMMA.16816.F32 R8, R128.reuse, R10, RZ ;  /* 0x0000000a8008723c */ /* 0x040fe600000018ff */
[----:B------:R-:W2:Y:S03]  /*87c0*/  LDSM.16.M88.4 R104, [R237+0x6000] ;  /* 0x00600000ed68783b */ /* 0x000ea60000000200 */
[C---:B------:R-:W-:Y:S01]  /*87d0*/  HMMA.16816.F32 R12, R128.reuse, R16, RZ ;  /* 0x00000010800c723c */ /* 0x040fe200000018ff */
[----:B------:R-:W2:Y:S04]  /*87e0*/  LDSM.16.M88.4 R112, [R237+0x6800] ;  /* 0x00680000ed70783b */ /* 0x000ea80000000200 */
[----:B------:R-:W2:Y:S01]  /*87f0*/  LDSM.16.M88.4 R120, [R237+0x7000] ;  /* 0x00700000ed78783b */ /* 0x000ea20000000200 */
[C---:B------:R-:W-:Y:S03]  /*8800*/  HMMA.16816.F32 R16, R128.reuse, R18, RZ ;  /* 0x000000128010723c */ /* 0x040fe600000018ff */
[----:B------:R-:W2:Y:S03]  /*8810*/  LDSM.16.M88.4 R168, [R237+0x7800] ;  /* 0x00780000eda8783b */ /* 0x000ea60000000200 */
[C---:B-1----:R-:W-:Y:S01]  /*8820*/  HMMA.16816.F32 R20, R128.reuse, R24, RZ ;  /* 0x000000188014723c */ /* 0x042fe200000018ff */
[----:B------:R-:W-:Y:S04]  /*8830*/  LDSM.16.M88.4 R172, [R236] ;  /* 0x00000000ecac783b */ /* 0x000fe80000000200 */
[----:B------:R-:W1:Y:S01]  /*8840*/  LDSM.16.M88.4 R176, [R235] ;  /* 0x00000000ebb0783b */ /* 0x000e620000000200 */
        /* <DEDUP_REMOVED lines=13> */
[----:B------:R-:W-:Y:S04]  /*8920*/  LDSM.16.M88.4 R208, [R227] ;  /* 0x00000000e3d0783b */ /* 0x000fe80000000200 */
        /* <DEDUP_REMOVED lines=23> */
[----:B------:R-:W2:Y:S05]  /*8aa0*/  LDSM.16.M88.4 R168, [R235+0x4000] ;  /* 0x00400000eba8783b */ /* 0x000eaa0000000200 */
[C---:B-1----:R-:W-:Y:S06]  /*8ab0*/  HMMA.16816.F32 R4, R172.reuse, R176, R4 ;  /* 0x000000b0ac04723c */ /* 0x042fec0000001804 */
[C---:B------:R-:W-:Y:S01]  /*8ac0*/  HMMA.16816.F32 R8, R172.reuse, R178, R8 ;  /* 0x000000b2ac08723c */ /* 0x040fe20000001808 */
[----:B------:R-:W1:Y:S05]  /*8ad0*/  LDSM.16.M88.4 R176, [R235+0x4800] ;  /* 0x00480000ebb0783b */ /* 0x000e6a0000000200 */
        /* <DEDUP_REMOVED lines=23> */
[C---:B--2---:R-:W-:Y:S05]  /*8c50*/  HMMA.16816.F32 R68, R172.reuse, R168, R68 ;  /* 0x000000a8ac44723c */ /* 0x044fea0000001844 */
[----:B------:R-:W-:Y:S01]  /*8c60*/  LDSM.16.M88.4 R204, [R204] ;  /* 0x00000000cccc783b */ /* 0x000fe20000000200 */
[C---:B------:R-:W-:Y:S03]  /*8c70*/  HMMA.16816.F32 R72, R172.reuse, R170, R72 ;  /* 0x000000aaac48723c */ /* 0x040fe60000001848 */
[----:B------:R-:W2:Y:S03]  /*8c80*/  LDSM.16.M88.4 R168, [R235+0x6800] ;  /* 0x00680000eba8783b */ /* 0x000ea60000000200 */
[C---:B-1----:R-:W-:Y:S06]  /*8c90*/  HMMA.16816.F32 R76, R172.reuse, R176, R76 ;  /* 0x000000b0ac4c723c */ /* 0x042fec000000184c */
[C---:B------:R-:W-:Y:S01]  /*8ca0*/  HMMA.16816.F32 R80, R172.reuse, R178, R80 ;  /* 0x000000b2ac50723c */ /* 0x040fe20000001850 */
[----:B------:R-:W1:Y:S05]  /*8cb0*/  LDSM.16.M88.4 R176, [R235+0x7000] ;  /* 0x00700000ebb0783b */ /* 0x000e6a0000000200 */
[C---:B-----5:R-:W-:Y:S06]  /*8cc0*/  HMMA.16816.F32 R84, R172.reuse, R180, R84 ;  /* 0x000000b4ac54723c */ /* 0x060fec0000001854 */
[C---:B------:R-:W-:Y:S01]  /*8cd0*/  HMMA.16816.F32 R88, R172.reuse, R182, R88 ;  /* 0x000000b6ac58723c */ /* 0x040fe20000001858 */
[----:B------:R-:W4:Y:S05]  /*8ce0*/  LDSM.16.M88.4 R180, [R235+0x7800] ;  /* 0x00780000ebb4783b */ /* 0x000f2a0000000200 */
[C---:B---3--:R-:W-:Y:S06]  /*8cf0*/  HMMA.16816.F32 R92, R172.reuse, R184, R92 ;  /* 0x000000b8ac5c723c */ /* 0x048fec000000185c */
[C---:B------:R-:W-:Y:S01]  /*8d00*/  HMMA.16816.F32 R96, R172.reuse, R186, R96 ;  /* 0x000000baac60723c */ /* 0x040fe20000001860 */
[----:B------:R-:W3:Y:S05]  /*8d10*/  LDSM.16.M88.4 R184, [R234] ;  /* 0x00000000eab8783b */ /* 0x000eea0000000200 */
[C---:B------:R-:W-:Y:S06]  /*8d20*/  HMMA.16816.F32 R100, R172.reuse, R188, R100 ;  /* 0x000000bcac64723c */ /* 0x040fec0000001864 */
[C---:B------:R-:W-:Y:S05]  /*8d30*/  HMMA.16816.F32 R104, R172.reuse, R190, R104 ;  /* 0x000000beac68723c */ /* 0x040fea0000001868 */
[C---:B------:R-:W-:Y:S01]  /*8d40*/  VIADD R188, R233.reuse, 0x2000 ;  /* 0x00002000e9bc7836 */ /* 0x040fe20000000000 */
[C---:B--2---:R-:W-:Y:S05]  /*8d50*/  HMMA.16816.F32 R108, R172.reuse, R168, R108 ;  /* 0x000000a8ac6c723c */ /* 0x044fea000000186c */
[----:B------:R-:W2:Y:S01]  /*8d60*/  LDSM.16.M88.4 R188, [R188] ;  /* 0x00000000bcbc783b */ /* 0x000ea20000000200 */
[C---:B------:R-:W-:Y:S05]  /*8d70*/  HMMA.16816.F32 R112, R172.reuse, R170, R112 ;  /* 0x000000aaac70723c */ /* 0x040fea0000001870 */
[C---:B------:R-:W-:Y:S01]  /*8d80*/  VIADD R168, R233.reuse, 0x2800 ;  /* 0x00002800e9a87836 */ /* 0x040fe20000000000 */
[C---:B-1----:R-:W-:Y:S05]  /*8d90*/  HMMA.16816.F32 R116, R172.reuse, R176, R116 ;  /* 0x000000b0ac74723c */ /* 0x042fea0000001874 */
[----:B------:R-:W1:Y:S01]  /*8da0*/  LDSM.16.M88.4 R168, [R168] ;  /* 0x00000000a8a8783b */ /* 0x000e620000000200 */
[C---:B------:R-:W-:Y:S05]  /*8db0*/  HMMA.16816.F32 R120, R172.reuse, R178, R120 ;  /* 0x000000b2ac78723c */ /* 0x040fea0000001878 */
[----:B------:R-:W-:Y:S01]  /*8dc0*/  VIADD R176, R233, 0x3000 ;  /* 0x00003000e9b07836 */ /* 0x000fe20000000000 */
[C---:B----4-:R-:W-:Y:S05]  /*8dd0*/  HMMA.16816.F32 R124, R172.reuse, R180, R124 ;  /* 0x000000b4ac7c723c */ /* 0x050fea000000187c */
[----:B------:R-:W4:Y:S01]  /*8de0*/  LDSM.16.M88.4 R176, [R176] ;  /* 0x00000000b0b0783b */ /* 0x000f220000000200 */
[----:B------:R-:W-:Y:S03]  /*8df0*/  HMMA.16816.F32 R128, R172, R182, R128 ;  /* 0x000000b6ac80723c */ /* 0x000fe60000001880 */
[----:B------:R-:W5:Y:S03]  /*8e00*/  LDSM.16.M88.4 R172, [R226] ;  /* 0x00000000e2ac783b */ /* 0x000f660000000200 */
[C---:B---3--:R-:W-:Y:S01]  /*8e10*/  HMMA.16816.F32 R4, R184.reuse, R192, R4 ;  /* 0x000000c0b804723c */ /* 0x048fe20000001804 */
[----:B------:R-:W3:Y:S05]  /*8e20*/  LDSM.16.M88.4 R180, [R225] ;  /* 0x00000000e1b4783b */ /* 0x000eea0000000200 */
        /* <DEDUP_REMOVED lines=11> */
[C---:B--2---:R-:W-:Y:S06]  /*8ee0*/  HMMA.16816.F32 R36, R184.reuse, R188, R36 ;  /* 0x000000bcb824723c */ /* 0x044fec0000001824 */
[C---:B------:R-:W-:Y:S01]  /*8ef0*/  HMMA.16816.F32 R40, R184.reuse, R190, R40 ;  /* 0x000000beb828723c */ /* 0x040fe20000001828 */
[----:B------:R-:W-:Y:S05]  /*8f00*/  LDSM.16.M88.4 R188, [R222] ;  /* 0x00000000debc783b */ /* 0x000fea0000000200 */
[C---:B-1----:R-:W-:Y:S06]  /*8f10*/  HMMA.16816.F32 R44, R184.reuse, R168, R44 ;  /* 0x000000a8b82c723c */ /* 0x042fec000000182c */
[C---:B------:R-:W-:Y:S01]  /*8f20*/  HMMA.16816.F32 R48, R184.reuse, R170, R48 ;  /* 0x000000aab830723c */ /* 0x040fe20000001830 */
[----:B------:R-:W1:Y:S05]  /*8f30*/  LDSM.16.M88.4 R168, [R224] ;  /* 0x00000000e0a8783b */ /* 0x000e6a0000000200 */
[C---:B----4-:R-:W-:Y:S06]  /*8f40*/  HMMA.16816.F32 R52, R184.reuse, R176, R52 ;  /* 0x000000b0b834723c */ /* 0x050fec0000001834 */
[C---:B------:R-:W-:Y:S01]  /*8f50*/  HMMA.16816.F32 R56, R184.reuse, R178, R56 ;  /* 0x000000b2b838723c */ /* 0x040fe20000001838 */
[----:B------:R-:W2:Y:S05]  /*8f60*/  LDSM.16.M88.4 R176, [R223] ;  /* 0x00000000dfb0783b */ /* 0x000eaa0000000200 */
[C---:B------:R-:W-:Y:S06]  /*8f70*/  HMMA.16816.F32 R60, R184.reuse, R208, R60 ;  /* 0x000000d0b83c723c */ /* 0x040fec000000183c */
[C---:B------:R-:W-:Y:S01]  /*8f80*/  HMMA.16816.F32 R64, R184.reuse, R210, R64 ;  /* 0x000000d2b840723c */ /* 0x040fe20000001840 */
[----:B------:R-:W4:Y:S05]  /*8f90*/  LDSM.16.M88.4 R208, [R166] ;  /* 0x00000000a6d0783b */ /* 0x000f2a0000000200 */
[C---:B-----5:R-:W-:Y:S06]  /*8fa0*/  HMMA.16816.F32 R68, R184.reuse, R172, R68 ;  /* 0x000000acb844723c */ /* 0x060fec0000001844 */
[C---:B------:R-:W-:Y:S01]  /*8fb0*/  HMMA.16816.F32 R72, R184.reuse, R174, R72 ;  /* 0x000000aeb848723c */ /* 0x040fe20000001848 */
[----:B------:R-:W5:Y:S05]  /*8fc0*/  LDSM.16.M88.4 R172, [R166+0x1000] ;  /* 0x00100000a6ac783b */ /* 0x000f6a0000000200 */
[C---:B---3--:R-:W-:Y:S06]  /*8fd0*/  HMMA.16816.F32 R76, R184.reuse, R180, R76 ;  /* 0x000000b4b84c723c */ /* 0x048fec000000184c */
[C---:B------:R-:W-:Y:S01]  /*8fe0*/  HMMA.16816.F32 R80, R184.reuse, R182, R80 ;  /* 0x000000b6b850723c */ /* 0x040fe20000001850 */
[----:B------:R-:W3:Y:S05]  /*8ff0*/  LDSM.16.M88.4 R180, [R166+0x1800] ;  /* 0x00180000a6b4783b */ /* 0x000eea0000000200 */
        /* <DEDUP_REMOVED lines=19> */
[C---:B----4-:R-:W-:Y:S06]  /*9130*/  HMMA.16816.F32 R4, R204.reuse, R208, R4 ;  /* 0x000000d0cc04723c */ /* 0x050fec0000001804 */
[C---:B------:R-:W-:Y:S01]  /*9140*/  HMMA.16816.F32 R8, R204.reuse, R210, R8 ;  /* 0x000000d2cc08723c */ /* 0x040fe20000001808 */
[----:B------:R-:W-:Y:S05]  /*9150*/  LDSM.16.M88.4 R208, [R166+0x6000] ;  /* 0x00600000a6d0783b */ /* 0x000fea0000000200 */
[C---:B------:R-:W-:Y:S06]  /*9160*/  HMMA.16816.F32 R12, R204.reuse, R212, R12 ;  /* 0x000000d4cc0c723c */ /* 0x040fec000000180c */
[C---:B------:R-:W-:Y:S01]  /*9170*/  HMMA.16816.F32 R16, R204.reuse, R214, R16 ;  /* 0x000000d6cc10723c */ /* 0x040fe20000001810 */
[----:B------:R-:W-:Y:S05]  /*9180*/  LDSM.16.M88.4 R212, [R166+0x6800] ;  /* 0x00680000a6d4783b */ /* 0x000fea0000000200 */
[C---:B-----5:R-:W-:Y:S06]  /*9190*/  HMMA.16816.F32 R20, R204.reuse, R172, R20 ;  /* 0x000000accc14723c */ /* 0x060fec0000001814 */
[C---:B------:R-:W-:Y:S01]  /*91a0*/  HMMA.16816.F32 R24, R204.reuse, R174, R24 ;  /* 0x000000aecc18723c */ /* 0x040fe20000001818 */
[----:B------:R-:W4:Y:S05]  /*91b0*/  LDSM.16.M88.4 R172, [R166+0x4800] ;  /* 0x00480000a6ac783b */ /* 0x000f2a0000000200 */
[C---:B---3--:R-:W-:Y:S06]  /*91c0*/  HMMA.16816.F32 R28, R204.reuse, R180, R28 ;  /* 0x000000b4cc1c723c */ /* 0x048fec000000181c */
[C---:B------:R-:W-:Y:S01]  /*91d0*/  HMMA.16816.F32 R32, R204.reuse, R182, R32 ;  /* 0x000000b6cc20723c */ /* 0x040fe20000001820 */
[----:B------:R-:W3:Y:S01]  /*91e0*/  LDSM.16.M88.4 R180, [R166+0x7800] ;  /* 0x00780000a6b4783b */ /* 0x000ee20000000200 */
        /* <DEDUP_REMOVED lines=24> */
[C---:B---3--:R-:W-:Y:S06]  /*9370*/  HMMA.16816.F32 R124, R204.reuse, R180, R124 ;  /* 0x000000b4cc7c723c */ /* 0x048fec000000187c */
        /* <DEDUP_REMOVED lines=70> */
.L_x_2246:
        /* <DEDUP_REMOVED lines=54> */
.L_x_2245:
        /* <DEDUP_REMOVED lines=235> */
[----:B------:R-:W-:Y:S06]  /*a9f0*/  ISETP.GT.AND P0, PT, R250, R239, PT ;  /* 0x000000effa00720c */ /* 0x000fec0003f04270 */
        /* <DEDUP_REMOVED lines=590> */
.L_x_2243:
[----:B------:R-:W1:Y:S01]  /*cee0*/  SHFL.BFLY PT, R3, R252, 0x2, 0x1f ;  /* 0x0c401f00fc037f89 */ /* 0x000e6200000e0000 */
[----:B------:R-:W-:Y:S01]  /*cef0*/  MOV R11, 0x3f800000 ;  /* 0x3f800000000b7802 */ /* 0x000fe20000000f00 */
[----:B------:R-:W2:Y:S01]  /*cf00*/  S2UR UR4, SR_CgaCtaId ;  /* 0x00000000000479c3 */ /* 0x000ea20000008800 */
[----:B------:R-:W-:Y:S01]  /*cf10*/  MOV R9, 0x3f800000 ;  /* 0x3f80000000097802 */ /* 0x000fe20000000f00 */
[----:B------:R-:W3:Y:S01]  /*cf20*/  SHFL.BFLY PT, R4, R251, 0x2, 0x1f ;  /* 0x0c401f00fb047f89 */ /* 0x000ee200000e0000 */
[----:B------:R-:W-:Y:S01]  /*cf30*/  UMOV UR5, 0x400 ;  /* 0x0000040000057882 */ /* 0x000fe20000000000 */
[----:B------:R-:W-:Y:S04]  /*cf40*/  BSSY B0, `(.L_x_2248) ;  /* 0x00000ab000007945 */ /* 0x000fe80003800000 */
[----:B------:R-:W-:Y:S01]  /*cf50*/  BAR.SYNC.DEFER_BLOCKING 0x0 ;  /* 0x0000000000007b1d */ /* 0x000fe20000010000 */
[----:B-1----:R-:W-:-:S05]  /*cf60*/  FADD.FTZ R252, R3, R252 ;  /* 0x000000fc03fc7221 */ /* 0x002fca0000010000 */
[----:B------:R-:W1:Y:S01]  /*cf70*/  S2R R3, SR_TID.X ;  /* 0x0000000000037919 */ /* 0x000e620000002100 */
[----:B--2---:R-:W-:Y:S01]  /*cf80*/  ULEA UR4, UR4, UR5, 0x18 ;  /* 0x0000000504047291 */ /* 0x004fe2000f8ec03f */
[----:B---3--:R-:W-:Y:S01]  /*cf90*/  FADD.FTZ R251, R4, R251 ;  /* 0x000000fb04fb7221 */ /* 0x008fe20000010000 */
[----:B------:R-:W2:Y:S01]  /*cfa0*/  S2UR UR5, SR_CTAID.Z ;  /* 0x00000000000579c3 */ /* 0x000ea20000002700 */
[----:B------:R-:W3:Y:S04]  /*cfb0*/  SHFL.BFLY PT, R6, R252, 0x1, 0x1f ;  /* 0x0c201f00fc067f89 */ /* 0x000ee800000e0000 */
[----:B------:R-:W4:Y:S01]  /*cfc0*/  SHFL.BFLY PT, R5, R251, 0x1, 0x1f ;  /* 0x0c201f00fb057f89 */ /* 0x000f2200000e0000 */
[----:B---3--:R-:W-:Y:S01]  /*cfd0*/  FADD.FTZ R6, R252, R6 ;  /* 0x00000006fc067221 */ /* 0x008fe20000010000 */
[----:B-1----:R-:W-:Y:S01]  /*cfe0*/  SHF.R.S32.HI R10, RZ, 0x1f, R3 ;  /* 0x0000001fff0a7819 */ /* 0x002fe20000011403 */
[----:B----4-:R-:W-:-:S03]  /*cff0*/  FADD.FTZ R5, R251, R5 ;  /* 0x00000005fb057221 */ /* 0x010fc60000010000 */
[----:B------:R-:W-:Y:S02]  /*d000*/  FSETP.NE.FTZ.AND P4, PT, R6, RZ, PT ;  /* 0x000000ff0600720b */ /* 0x000fe40003f95000 */
[CC--:B------:R-:W-:Y:S02]  /*d010*/  LEA.HI R13, R10.reuse, R3.reuse, RZ, 0x2 ;  /* 0x000000030a0d7211 */ /* 0x0c0fe400078f10ff */
[----:B------:R-:W-:Y:S02]  /*d020*/  FSETP.NE.FTZ.AND P3, PT, R5, RZ, PT ;  /* 0x000000ff0500720b */ /* 0x000fe40003f75000 */
[--C-:B------:R-:W-:Y:S02]  /*d030*/  SHF.R.S32.HI R12, RZ, 0x2, R13.reuse ;  /* 0x00000002ff0c7819 */ /* 0x100fe4000001140d */
[----:B------:R-:W-:Y:S02]  /*d040*/  SHF.R.S32.HI R8, RZ, 0x1f, R13 ;  /* 0x0000001fff087819 */ /* 0x000fe4000001140d */
[----:B------:R-:W-:-:S02]  /*d050*/  LEA.HI R4, R10, R3, RZ, 0x5 ;  /* 0x000000030a047211 */ /* 0x000fc400078f28ff */
[----:B------:R-:W-:Y:S01]  /*d060*/  LEA.HI R8, R8, R12, RZ, 0x3 ;  /* 0x0000000c08087211 */ /* 0x000fe200078f18ff */
[----:B------:R-:W1:Y:S01]  /*d070*/  @P4 MUFU.RCP R11, R6 ;  /* 0x00000006000b4308 */ /* 0x000e620000001000 */
[----:B------:R-:W-:Y:S01]  /*d080*/  LEA.HI R10, R10, R3, RZ, 0x4 ;  /* 0x000000030a0a7211 */ /* 0x000fe200078f20ff */
[----:B------:R-:W3:Y:S01]  /*d090*/  @P4 LDC R51, c[0x0][0x2e8] ;  /* 0x0000ba00ff334b82 */ /* 0x000ee20000000800 */
[----:B------:R-:W-:Y:S02]  /*d0a0*/  LOP3.LUT R8, R8, 0xfffffff8, RZ, 0xc0, !PT ;  /* 0xfffffff808087812 */ /* 0x000fe400078ec0ff */
[----:B------:R-:W-:Y:S02]  /*d0b0*/  LOP3.LUT R13, R13, 0x1ffffffc, RZ, 0xc0, !PT ;  /* 0x1ffffffc0d0d7812 */ /* 0x000fe400078ec0ff */
[----:B------:R-:W-:Y:S01]  /*d0c0*/  IADD3 R8, R12, -R8, RZ ;  /* 0x800000080c087210 */ /* 0x000fe20007ffe0ff */
[----:B------:R-:W4:Y:S01]  /*d0d0*/  @P3 MUFU.RCP R9, R5 ;  /* 0x0000000500093308 */ /* 0x000f220000001000 */
[----:B------:R-:W-:Y:S01]  /*d0e0*/  LOP3.LUT R12, R10, 0xfffffff0, RZ, 0xc0, !PT ;  /* 0xfffffff00a0c7812 */ /* 0x000fe200078ec0ff */
[----:B------:R-:W-:Y:S01]  /*d0f0*/  IMAD.IADD R13, R3, 0x1, -R13 ;  /* 0x00000001030d7824 */ /* 0x000fe200078e0a0d */
[----:B------:R-:W-:Y:S01]  /*d100*/  SHF.R.S32.HI R7, RZ, 0x5, R4 ;  /* 0x00000005ff077819 */ /* 0x000fe20000011404 */
[----:B------:R-:W5:Y:S01]  /*d110*/  @P3 LDC R50, c[0x0][0x2e8] ;  /* 0x0000ba00ff323b82 */ /* 0x000f620000000800 */
[----:B------:R-:W-:-:S02]  /*d120*/  SHF.L.U32 R15, R8, 0x6, RZ ;  /* 0x00000006080f7819 */ /* 0x000fc400000006ff */
[----:B------:R-:W-:Y:S01]  /*d130*/  R2P PR, R8, 0x6 ;  /* 0x0000000608007804 */ /* 0x000fe20000000000 */
[----:B------:R-:W-:Y:S02]  /*d140*/  IMAD R7, R7, 0x200, R13 ;  /* 0x0000020007077824 */ /* 0x000fe400078e020d */
        /* <DEDUP_REMOVED lines=17> */
[----:B------:R-:W-:Y:S01]  /*d260*/  IMAD.IADD R10, R3, 0x1, -R12 ;  /* 0x00000001030a7824 */ /* 0x000fe200078e0a0c */
[----:B------:R-:W-:Y:S01]  /*d270*/  LOP3.LUT R15, R15, 0x1c0, RZ, 0xc0, !PT ;  /* 0x000001c00f0f7812 */ /* 0x000fe200078ec0ff */
[----:B----4-:R-:W-:Y:S01]  /*d280*/  FMUL.FTZ R163, R9, R163 ;  /* 0x000000a309a37220 */ /* 0x010fe20000410000 */
[----:B------:R-:W-:Y:S01]  /*d290*/  SHF.L.U32 R13, R11, 0x6, RZ ;  /* 0x000000060b0d7819 */ /* 0x000fe200000006ff */
[C---:B------:R-:W-:Y:S01]  /*d2a0*/  FMUL.FTZ R162, R9.reuse, R162 ;  /* 0x000000a209a27220 */ /* 0x040fe20000410000 */
[----:B------:R-:W-:Y:S01]  /*d2b0*/  LEA.HI R12, R10, R10, RZ, 0x1 ;  /* 0x0000000a0a0c7211 */ /* 0x000fe200078f08ff */
[----:B------:R-:W-:Y:S01]  /*d2c0*/  FMUL.FTZ R159, R9, R159 ;  /* 0x0000009f099f7220 */ /* 0x000fe20000410000 */
[----:B------:R-:W-:Y:S01]  /*d2d0*/  LOP3.LUT R13, R13, 0x1c0, RZ, 0xc0, !PT ;  /* 0x000001c00d0d7812 */ /* 0x000fe200078ec0ff */
[C---:B------:R-:W-:Y:S01]  /*d2e0*/  FMUL.FTZ R158, R9.reuse, R158 ;  /* 0x0000009e099e7220 */ /* 0x040fe20000410000 */
[----:B------:R-:W-:Y:S01]  /*d2f0*/  FMUL.FTZ R155, R9, R155 ;  /* 0x0000009b099b7220 */ /* 0x000fe20000410000 */
[----:B------:R-:W-:-:S02]  /*d300*/  IMAD.SHL.U32 R14, R12, 0x4, RZ ;  /* 0x000000040c0e7824 */ /* 0x000fc400078e00ff */
[C---:B------:R-:W-:Y:S01]  /*d310*/  FMUL.FTZ R154, R9.reuse, R154 ;  /* 0x0000009a099a7220 */ /* 0x040fe20000410000 */
[C---:B------:R-:W-:Y:S01]  /*d320*/  FMUL.FTZ R151, R9.reuse, R151 ;  /* 0x0000009709977220 */ /* 0x040fe20000410000 */
[C---:B------:R-:W-:Y:S01]  /*d330*/  FMUL.FTZ R150, R9.reuse, R150 ;  /* 0x0000009609967220 */ /* 0x040fe20000410000 */
[----:B------:R-:W-:Y:S01]  /*d340*/  FMUL.FTZ R147, R9, R147 ;  /* 0x0000009309937220 */ /* 0x000fe20000410000 */
[----:B------:R-:W-:Y:S01]  /*d350*/  LOP3.LUT R14, R13, 0x38, R14, 0xf8, !PT ;  /* 0x000000380d0e7812 */ /* 0x000fe200078ef80e */
[C---:B------:R-:W-:Y:S01]  /*d360*/  FMUL.FTZ R146, R9.reuse, R146 ;  /* 0x0000009209927220 */ /* 0x040fe20000410000 */
[----:B------:R-:W-:Y:S01]  /*d370*/  SHF.R.U32.HI R13, RZ, 0x3, R13 ;  /* 0x00000003ff0d7819 */ /* 0x000fe2000001160d */
[C---:B------:R-:W-:Y:S01]  /*d380*/  FMUL.FTZ R143, R9.reuse, R143 ;  /* 0x0000008f098f7220 */ /* 0x040fe20000410000 */
[C---:B------:R-:W-:Y:S01]  /*d390*/  FMUL.FTZ R142, R9.reuse, R142 ;  /* 0x0000008e098e7220 */ /* 0x040fe20000410000 */
[C---:B------:R-:W-:Y:S01]  /*d3a0*/  FMUL.FTZ R139, R9.reuse, R139 ;  /* 0x0000008b098b7220 */ /* 0x040fe20000410000 */
[C---:B------:R-:W-:Y:S01]  /*d3b0*/  FMUL.FTZ R138, R9.reuse, R138 ;  /* 0x0000008a098a7220 */ /* 0x040fe20000410000 */
[C---:B------:R-:W-:Y:S01]  /*d3c0*/  FMUL.FTZ R135, R9.reuse, R135 ;  /* 0x0000008709877220 */ /* 0x040fe20000410000 */
[----:B------:R-:W-:Y:S01]  /*d3d0*/  FMUL.FTZ R134, R9, R134 ;  /* 0x0000008609867220 */ /* 0x000fe20000410000 */
[----:B------:R-:W-:Y:S01]  /*d3e0*/  LOP3.LUT R9, R8, 0x1, RZ, 0xc0, !PT ;  /* 0x0000000108097812 */ /* 0x000fe200078ec0ff */
[----:B------:R-:W1:Y:S01]  /*d3f0*/  @P4 MUFU.LG2 R6, R6 ;  /* 0x0000000600064308 */ /* 0x000e620000000c00 */
[----:B------:R-:W-:Y:S01]  /*d400*/  LOP3.LUT R13, R14, R13, RZ, 0x3c, !PT ;  /* 0x0000000d0e0d7212 */ /* 0x000fe200078e3cff */
[----:B------:R-:W4:Y:S01]  /*d410*/  S2R R8, SR_TID.X ;  /* 0x0000000000087919 */ /* 0x000f220000002100 */
[----:B------:R-:W-:-:S02]  /*d420*/  LEA.HI R14, R15, R15, RZ, 0x1d ;  /* 0x0000000f0f0e7211 */ /* 0x000fc400078fe8ff */
[----:B------:R-:W-:Y:S02]  /*d430*/  LOP3.LUT R12, R12, 0xffffffe, RZ, 0xc0, !PT ;  /* 0x0ffffffe0c0c7812 */ /* 0x000fe400078ec0ff */
[----:B------:R-:W-:Y:S01]  /*d440*/  ISETP.NE.U32.AND P0, PT, R9, 0x1, PT ;  /* 0x000000010900780c */ /* 0x000fe20003f05070 */
[----:B------:R-:W-:Y:S01]  /*d450*/  IMAD.MOV.U32 R9, RZ, RZ, 0x20 ;  /* 0x00000020ff097424 */ /* 0x000fe200078e00ff */
[----:B------:R-:W-:Y:S01]  /*d460*/  LEA R14, R7, R14, 0x1 ;  /* 0x0000000e070e7211 */ /* 0x000fe200078e08ff */
[----:B------:R-:W-:Y:S01]  /*d470*/  IMAD.IADD R7, R10, 0x1, -R12 ;  /* 0x000000010a077824 */ /* 0x000fe200078e0a0c */
[----:B------:R-:W-:Y:S01]  /*d480*/  MOV R12, 0x40 ;  /* 0x00000040000c7802 */ /* 0x000fe20000000f00 */
[----:B------:R-:W2:Y:S01]  /*d490*/  @P3 MUFU.LG2 R5, R5 ;  /* 0x0000000500053308 */ /* 0x000ea20000000c00 */
[----:B------:R-:W-:Y:S01]  /*d4a0*/  LEA R14, R14, UR4, 0x2 ;  /* 0x000000040e0e7c11 */ /* 0x000fe2000f8e10ff */
[----:B------:R-:W-:Y:S01]  /*d4b0*/  IMAD R7, R7, 0x4, R13 ;  /* 0x0000000407077824 */ /* 0x000fe200078e020d */
[----:B------:R-:W-:-:S02]  /*d4c0*/  SEL R9, R9, 0xffffffe0, P0 ;  /* 0xffffffe009097807 */ /* 0x000fc40000000000 */
[----:B------:R-:W-:Y:S01]  /*d4d0*/  SEL R12, R12, 0xffffffc0, !P1 ;  /* 0xffffffc00c0c7807 */ /* 0x000fe20004800000 */
[----:B------:R-:W-:Y:S01]  /*d4e0*/  STS.64 [R14], R160 ;  /* 0x000000a00e007388 */ /* 0x000fe20000000a00 */
[----:B------:R-:W-:Y:S01]  /*d4f0*/  IADD3 R15, R14, 0x80, RZ ;  /* 0x000000800e0f7810 */ /* 0x000fe20007ffe0ff */
[----:B-1----:R-:W-:Y:S01]  /*d500*/  @P4 FMUL.FTZ R6, R6, 0.69314718246459960938 ;  /* 0x3f31721806064820 */ /* 0x002fe20000410000 */
[C---:B------:R-:W-:Y:S01]  /*d510*/  IADD3 R13, R14.reuse, R9, RZ ;  /* 0x000000090e0d7210 */ /* 0x040fe20007ffe0ff */
[C-C-:B------:R-:W-:Y:S01]  /*d520*/  IMAD.IADD R16, R14.reuse, 0x1, R12.reuse ;  /* 0x000000010e107824 */ /* 0x140fe200078e020c */
[----:B------:R-:W-:Y:S01]  /*d530*/  @P2 IADD3 R15, R14, -0x80, RZ ;  /* 0xffffff800e0f2810 */ /* 0x000fe20007ffe0ff */
[----:B------:R-:W-:Y:S01]  /*d540*/  STS.64 [R14+0x800], R162 ;  /* 0x000800a20e007388 */ /* 0x000fe20000000a00 */
[----:B------:R-:W-:Y:S01]  /*d550*/  LOP3.LUT R4, R4, 0xffffffe0, RZ, 0xc0, !PT ;  /* 0xffffffe004047812 */ /* 0x000fe200078ec0ff */
[----:B------:R-:W-:Y:S02]  /*d560*/  IMAD.IADD R17, R13, 0x1, R12 ;  /* 0x000000010d117824 */ /* 0x000fe400078e020c */
[----:B------:R-:W-:Y:S01]  /*d570*/  IMAD.IADD R9, R9, 0x1, R15 ;  /* 0x0000000109097824 */ /* 0x000fe200078e020f */
[----:B------:R-:W-:Y:S01]  /*d580*/  STS.64 [R13], R156 ;  /* 0x0000009c0d007388 */ /* 0x000fe20000000a00 */
[----:B------:R-:W-:Y:S01]  /*d590*/  IMAD.IADD R4, R3, 0x1, -R4 ;  /* 0x0000000103047824 */ /* 0x000fe200078e0a04 */
[----:B------:R-:W-:Y:S01]  /*d5a0*/  IADD3 R3, -R245, RZ, RZ ;  /* 0x000000fff5037210 */ /* 0x000fe20007ffe1ff */
[----:B--2---:R-:W-:Y:S01]  /*d5b0*/  @P3 FMUL.FTZ R5, R5, 0.69314718246459960938 ;  /* 0x3f31721805053820 */ /* 0x004fe20000410000 */
[----:B------:R1:W-:Y:S01]  /*d5c0*/  STS.64 [R13+0x800], R158 ;  /* 0x0008009e0d007388 */ /* 0x0003e20000000a00 */
[----:B----4-:R-:W-:-:S02]  /*d5d0*/  SHF.R.S32.HI R49, RZ, 0x1f, R8 ;  /* 0x0000001fff317819 */ /* 0x010fc40000011408 */
[----:B------:R-:W-:Y:S01]  /*d5e0*/  LOP3.LUT P0, RZ, R4, 0x3, RZ, 0xc0, !PT ;  /* 0x0000000304ff7812 */ /* 0x000fe2000780c0ff */
[----:B------:R-:W-:Y:S01]  /*d5f0*/  STS.64 [R16], R152 ;  /* 0x0000009810007388 */ /* 0x000fe20000000a00 */
[----:B------:R-:W-:-:S03]  /*d600*/  LEA.HI R49, R49, R8, RZ, 0x5 ;  /* 0x0000000831317211 */ /* 0x000fc600078f28ff */
[----:B------:R2:W-:Y:S01]  /*d610*/  STS.64 [R16+0x800], R154 ;  /* 0x0008009a10007388 */ /* 0x0005e20000000a00 */
[----:B------:R-:W-:-:S03]  /*d620*/  LOP3.LUT R48, R49, 0xffffffe0, RZ, 0xc0, !PT ;  /* 0xffffffe031307812 */ /* 0x000fc600078ec0ff */
[----:B------:R-:W-:Y:S01]  /*d630*/  STS.64 [R17], R148 ;  /* 0x0000009411007388 */ /* 0x000fe20000000a00 */
[----:B------:R-:W-:-:S03]  /*d640*/  IADD3 R48, -R48, R8, RZ ;  /* 0x0000000830307210 */ /* 0x000fc60007ffe1ff */
[----:B------:R-:W-:Y:S01]  /*d650*/  STS.64 [R17+0x800], R150 ;  /* 0x0008009611007388 */ /* 0x000fe20000000a00 */
[----:B------:R-:W-:-:S03]  /*d660*/  SHF.R.S32.HI R8, RZ, 0x1f, R48 ;  /* 0x0000001fff087819 */ /* 0x000fc60000011430 */
[----:B------:R-:W-:Y:S01]  /*d670*/  STS.64 [R15], R144 ;  /* 0x000000900f007388 */ /* 0x000fe20000000a00 */
[----:B------:R-:W-:Y:S02]  /*d680*/  LEA.HI R8, R8, R48, RZ, 0x2 ;  /* 0x0000003008087211 */ /* 0x000fe400078f10ff */
[----:B------:R-:W-:Y:S01]  /*d690*/  SHF.L.U32 R48, R10, 0x2, RZ ;  /* 0x000000020a307819 */ /* 0x000fe200000006ff */
[----:B------:R4:W-:Y:S01]  /*d6a0*/  STS.64 [R15+0x800], R146 ;  /* 0x000800920f007388 */ /* 0x0009e20000000a00 */
[----:B------:R-:W-:Y:S02]  /*d6b0*/  SHF.R.S32.HI R8, RZ, 0x2, R8 ;  /* 0x00000002ff087819 */ /* 0x000fe40000011408 */
[C---:B-1----:R-:W-:Y:S01]  /*d6c0*/  IADD3 R13, R12.reuse, R15, RZ ;  /* 0x0000000f0c0d7210 */ /* 0x042fe20007ffe0ff */
[----:B------:R-:W-:Y:S01]  /*d6d0*/  IMAD.IADD R12, R12, 0x1, R9 ;  /* 0x000000010c0c7824 */ /* 0x000fe200078e0209 */
[----:B------:R-:W-:Y:S04]  /*d6e0*/  STS.64 [R9], R140 ;  /* 0x0000008c09007388 */ /* 0x000fe80000000a00 */
[----:B------:R1:W-:Y:S01]  /*d6f0*/  STS.64 [R9+0x800], R142 ;  /* 0x0008008e09007388 */ /* 0x0003e20000000a00 */
[----:B--2---:R-:W-:-:S03]  /*d700*/  LEA R16, R7, UR4, 0x2 ;  /* 0x0000000407107c11 */ /* 0x004fc6000f8e10ff */
[----:B------:R-:W-:Y:S01]  /*d710*/  STS.64 [R13], R136 ;  /* 0x000000880d007388 */ /* 0x000fe20000000a00 */
[--C-:B------:R-:W-:Y:S02]  /*d720*/  SHF.R.S32.HI R7, RZ, 0x5, R49.reuse ;  /* 0x00000005ff077819 */ /* 0x100fe40000011431 */
[----:B------:R-:W-:Y:S01]  /*d730*/  SHF.R.S32.HI R49, RZ, 0x1f, R49 ;  /* 0x0000001fff317819 */ /* 0x000fe20000011431 */
[----:B------:R-:W-:Y:S03]  /*d740*/  STS.64 [R13+0x800], R138 ;  /* 0x0008008a0d007388 */ /* 0x000fe60000000a00 */
[----:B------:R-:W-:Y:S01]  /*d750*/  LEA.HI R49, R49, R7, RZ, 0x2 ;  /* 0x0000000731317211 */ /* 0x000fe200078f10ff */
[----:B------:R-:W-:Y:S03]  /*d760*/  STS.64 [R12], R132 ;  /* 0x000000840c007388 */ /* 0x000fe60000000a00 */
[----:B------:R-:W-:Y:S01]  /*d770*/  LOP3.LUT R49, R49, 0xfffffffc, RZ, 0xc0, !PT ;  /* 0xfffffffc31317812 */ /* 0x000fe200078ec0ff */
[----:B------:R2:W-:Y:S01]  /*d780*/  STS.64 [R12+0x800], R134 ;  /* 0x000800860c007388 */ /* 0x0005e20000000a00 */
[----:B----4-:R-:W4:Y:S02]  /*d790*/  LDC R15, c[0x0][0x270] ;  /* 0x00009c00ff0f7b82 */ /* 0x010f240000000800 */
[----:B------:R-:W-:-:S06]  /*d7a0*/  IADD3 R49, R7, -R49, RZ ;  /* 0x8000003107317210 */ /* 0x000fcc0007ffe0ff */
[----:B------:R-:W-:Y:S01]  /*d7b0*/  BAR.SYNC.DEFER_BLOCKING 0x0 ;  /* 0x0000000000007b1d */ /* 0x000fe20000010000 */
[----:B------:R-:W-:Y:S01]  /*d7c0*/  MOV R7, 0xff800000 ;  /* 0xff80000000077802 */ /* 0x000fe20000000f00 */
[----:B---3--:R-:W-:Y:S01]  /*d7d0*/  @P4 FFMA.FTZ R7, R2, R51, R6 ;  /* 0x0000003302074223 */ /* 0x008fe20000010006 */
[----:B------:R-:W-:Y:S01]  /*d7e0*/  IMAD R8, R49, 0x10, R8 ;  /* 0x0000001031087824 */ /* 0x000fe200078e0208 */
[----:B------:R-:W-:Y:S02]  /*d7f0*/  SHF.R.S32.HI R49, RZ, 0x1f, R48 ;  /* 0x0000001fff317819 */ /* 0x000fe40000011430 */
[----:B-1----:R-:W1:Y:S01]  /*d800*/  S2R R9, SR_CTAID.Y ;  /* 0x0000000000097919 */ /* 0x002e620000002600 */
[----:B------:R-:W3:Y:S01]  /*d810*/  S2R R14, SR_CTAID.X ;  /* 0x00000000000e7919 */ /* 0x000ee20000002500 */
[----:B----4-:R-:W-:Y:S01]  /*d820*/  IMAD R3, R15, R3, UR5 ;  /* 0x000000050f037e24 */ /* 0x010fe2000f8e0203 */
[----:B--2---:R-:W1:Y:S01]  /*d830*/  LDC.64 R12, c[0x0][0x2c0] ;  /* 0x0000b000ff0c7b82 */ /* 0x004e620000000a00 */
[----:B------:R2:W4:Y:S04]  /*d840*/  LDS.128 R44, [R16] ;  /* 0x00000000102c7984 */ /* 0x0005280000000c00 */
[----:B------:R2:W1:Y:S04]  /*d850*/  LDS.128 R40, [R16+0x800] ;  /* 0x0008000010287984 */ /* 0x0004680000000c00 */
[----:B------:R2:W2:Y:S04]  /*d860*/  LDS.128 R36, [R16+0x1000] ;  /* 0x0010000010247984 */ /* 0x0004a80000000c00 */
[----:B------:R1:W2:Y:S04]  /*d870*/  LDS.128 R32, [R16+0x1800] ;  /* 0x0018000010207984 */ /* 0x0002a80000000c00 */
[----:B------:R1:W2:Y:S04]  /*d880*/  LDS.128 R28, [R16+0x2000] ;  /* 0x00200000101c7984 */ /* 0x0002a80000000c00 */
[----:B------:R1:W2:Y:S01]  /*d890*/  LDS.128 R24, [R16+0x2800] ;  /* 0x0028000010187984 */ /* 0x0002a20000000c00 */
[----:B---3--:R-:W-:Y:S01]  /*d8a0*/  SHF.L.U32 R4, R14, 0x6, RZ ;  /* 0x000000060e047819 */ /* 0x008fe200000006ff */
[----:B-1----:R-:W-:-:S02]  /*d8b0*/  IMAD R9, R9, R12, R245 ;  /* 0x0000000c09097224 */ /* 0x002fc400078e02f5 */
[----:B------:R1:W3:Y:S01]  /*d8c0*/  LDS.128 R20, [R16+0x3000] ;  /* 0x0030000010147984 */ /* 0x0002e20000000c00 */
[----:B------:R-:W-:Y:S02]  /*d8d0*/  IMAD.MOV.U32 R12, RZ, RZ, -0x800000 ;  /* 0xff800000ff0c7424 */ /* 0x000fe400078e00ff */
[----:B-----5:R-:W-:Y:S01]  /*d8e0*/  @P3 FFMA.FTZ R12, R0, R50, R5 ;  /* 0x00000032000c3223 */ /* 0x020fe20000010005 */
[----:B------:R-:W-:Y:S01]  /*d8f0*/  IMAD R3, R9, R15, R3 ;  /* 0x0000000f09037224 */ /* 0x000fe200078e0203 */
[----:B------:R-:W1:Y:S03]  /*d900*/  LDS.128 R16, [R16+0x3800] ;  /* 0x0038000010107984 */ /* 0x000e660000000c00 */
[----:B------:R-:W-:Y:S01]  /*d910*/  IMAD R3, R3, R13, R4 ;  /* 0x0000000d03037224 */ /* 0x000fe200078e0204 */
[----:B----4-:R-:W-:Y:S06]  /*d920*/  @P0 BRA `(.L_x_2249) ;  /* 0x0000000000300947 */ /* 0x010fec0003800000 */
[----:B------:R-:W-:Y:S01]  /*d930*/  IMAD R13, R14, -0x40, R13 ;  /* 0xffffffc00e0d7824 */ /* 0x000fe200078e020d */
[----:B------:R-:W-:Y:S01]  /*d940*/  SHF.R.S32.HI R2, RZ, 0x1f, R8 ;  /* 0x0000001fff027819 */ /* 0x000fe20000011408 */
[C---:B------:R-:W-:Y:S01]  /*d950*/  VIADD R4, R8.reuse, 0x8 ;  /* 0x0000000808047836 */ /* 0x040fe20000000000 */
[C---:B------:R-:W-:Y:S01]  /*d960*/  IADD3 R0, P0, R3.reuse, R8, RZ ;  /* 0x0000000803007210 */ /* 0x040fe20007f1e0ff */
[----:B------:R-:W-:Y:S01]  /*d970*/  ULDC.64 UR4, c[0x0][0x2b8] ;  /* 0x0000ae0000047ab9 */ /* 0x000fe20000000a00 */
[-C--:B------:R-:W-:Y:S02]  /*d980*/  ISETP.GE.AND P2, PT, R8, R13.reuse, PT ;  /* 0x0000000d0800720c */ /* 0x080fe40003f46270 */
[----:B------:R-:W-:Y:S02]  /*d990*/  ISETP.GE.AND P1, PT, R4, R13, PT ;  /* 0x0000000d0400720c */ /* 0x000fe40003f26270 */
[----:B------:R-:W-:Y:S02]  /*d9a0*/  LEA.HI.X.SX32 R2, R3, R2, 0x1, P0 ;  /* 0x0000000203027211 */ /* 0x000fe400000f0eff */
[----:B------:R-:W-:-:S04]  /*d9b0*/  LEA R4, P0, R0, UR4, 0x2 ;  /* 0x0000000400047c11 */ /* 0x000fc8000f8010ff */
[----:B------:R-:W-:-:S05]  /*d9c0*/  LEA.HI.X R5, R0, UR5, R2, 0x2, P0 ;  /* 0x0000000500057c11 */ /* 0x000fca00080f1402 */
[----:B------:R4:W-:Y:S04]  /*d9d0*/  @!P2 STG.E desc[UR20][R4.64], R7 ;  /* 0x000000070400a986 */ /* 0x0009e8000c101914 */
[----:B------:R4:W-:Y:S02]  /*d9e0*/  @!P1 STG.E desc[UR20][R4.64+0x20], R12 ;  /* 0x0000200c04009986 */ /* 0x0009e4000c101914 */
.L_x_2249:
[----:B------:R-:W-:Y:S05]  /*d9f0*/  BSYNC B0 ;  /* 0x0000000000007941 */ /* 0x000fea0003800000 */
.L_x_2248:
[----:B------:R-:W-:Y:S01]  /*da00*/  ULDC UR4, c[0x0][0x2dc] ;  /* 0x0000b70000047ab9 */ /* 0x000fe20000000800 */
[----:B------:R-:W-:-:S04]  /*da10*/  IMAD.WIDE R48, R11, 0x40, R48 ;  /* 0x000000400b307825 */ /* 0x000fc800078e0230 */
[----:B------:R-:W-:Y:S01]  /*da20*/  IMAD R3, R3, UR4, RZ ;  /* 0x0000000403037c24 */ /* 0x000fe2000f8e02ff */
[----:B------:R-:W-:-:S04]  /*da30*/  ULDC.64 UR4, c[0x0][0x288] ;  /* 0x0000a20000047ab9 */ /* 0x000fc80000000a00 */
[----:B------:R-:W-:-:S04]  /*da40*/  IADD3 R0, P0, R3, R48, RZ ;  /* 0x0000003003007210 */ /* 0x000fc80007f1e0ff */
[----:B------:R-:W-:Y:S02]  /*da50*/  LEA.HI.X.SX32 R3, R3, R49, 0x1, P0 ;  /* 0x0000003103037211 */ /* 0x000fe400000f0eff */
[----:B------:R-:W-:-:S04]  /*da60*/  LEA R2, P0, R0, UR4, 0x2 ;  /* 0x0000000400027c11 */ /* 0x000fc8000f8010ff */
[----:B------:R-:W-:-:S05]  /*da70*/  LEA.HI.X R3, R0, UR5, R3, 0x2, P0 ;  /* 0x0000000500037c11 */ /* 0x000fca00080f1403 */
[----:B------:R-:W-:Y:S04]  /*da80*/  STG.E.128 desc[UR20][R2.64], R44 ;  /* 0x0000002c02007986 */ /* 0x000fe8000c101d14 */
[----:B------:R-:W-:Y:S04]  /*da90*/  STG.E.128 desc[UR20][R2.64+0x800], R40 ;  /* 0x0008002802007986 */ /* 0x000fe8000c101d14 */
[----:B--2---:R-:W-:Y:S04]  /*daa0*/  STG.E.128 desc[UR20][R2.64+0x1000], R36 ;  /* 0x0010002402007986 */ /* 0x004fe8000c101d14 */
[----:B------:R-:W-:Y:S04]  /*dab0*/  STG.E.128 desc[UR20][R2.64+0x1800], R32 ;  /* 0x0018002002007986 */ /* 0x000fe8000c101d14 */
[----:B------:R-:W-:Y:S04]  /*dac0*/  STG.E.128 desc[UR20][R2.64+0x2000], R28 ;  /* 0x0020001c02007986 */ /* 0x000fe8000c101d14 */
[----:B------:R-:W-:Y:S04]  /*dad0*/  STG.E.128 desc[UR20][R2.64+0x2800], R24 ;  /* 0x0028001802007986 */ /* 0x000fe8000c101d14 */
[----:B---3--:R-:W-:Y:S04]  /*dae0*/  STG.E.128 desc[UR20][R2.64+0x3000], R20 ;  /* 0x0030001402007986 */ /* 0x008fe8000c101d14 */
[----:B-1----:R-:W-:Y:S01]  /*daf0*/  STG.E.128 desc[UR20][R2.64+0x3800], R16 ;  /* 0x0038001002007986 */ /* 0x002fe2000c101d14 */
[----:B------:R-:W-:Y:S05]  /*db00*/  EXIT ;  /* 0x000000000000794d */ /* 0x000fea0003800000 */
.L_x_2250:
        /* <DEDUP_REMOVED lines=15> */
.L_x_7892:


//--------------------- .text._ZN5flash24flash_fwd_splitkv_kernelI23Flash_fwd_kernel_traitsILi64ELi64ELi256ELi4ELb0ELb0EN7cutlass6half_tE19Flash_kernel_traitsILi64ELi64ELi256ELi4ES3_EELb1ELb0ELb0ELb1ELb1ELb1ELb1ELb0EEEvNS_16Flash_fwd_paramsE --------------------------
	.section	.text._ZN5flash24flash_fwd_splitkv_kernelI23Flash_fwd_kernel_traitsILi64ELi64ELi256ELi4ELb0ELb0EN7cutlass6half_tE19Flash_kernel_traitsILi64ELi64ELi256ELi4ES3_EELb1ELb0ELb0ELb1ELb1ELb1ELb1ELb0EEEvNS_16Flash_fwd_paramsE,"ax",@progbits
	.align	128
        .global         _ZN5flash24flash_fwd_splitkv_kernelI23Flash_fwd_kernel_traitsILi64ELi64ELi256ELi4ELb0ELb0EN7cutlass6half_tE19Flash_kernel_traitsILi64ELi64ELi256ELi4ES3_EELb1ELb0ELb0ELb1ELb1ELb1ELb1ELb0EEEvNS_16Flash_fwd_paramsE
        .type           _ZN5flash24flash_fwd_splitkv_kernelI23Flash_fwd_kernel_traitsILi64ELi64ELi256ELi4ELb0ELb0EN7cutlass6half_tE19Flash_kernel_traitsILi64ELi64ELi256ELi4ES3_EELb1ELb0ELb0ELb1ELb1ELb1ELb1ELb0EEEvNS_16Flash_fwd_paramsE,@function
        .size           _ZN5flash24flash_fwd_splitkv_kernelI23Flash_fwd_kernel_traitsILi64ELi64ELi256ELi4ELb0ELb0EN7cutlass6half_tE19Flash_kernel_traitsILi64ELi64ELi256ELi4ES3_EELb1ELb0ELb0ELb1ELb1ELb1ELb1ELb0EEEvNS_16Flash_fwd_paramsE,(.L_x_7893 - _ZN5flash24flash_fwd_splitkv_kernelI23Flash_fwd_kernel_traitsILi64ELi64ELi256ELi4ELb0ELb0EN7cutlass6half_tE19Flash_kernel_traitsILi64ELi64ELi256ELi4ES3_EELb1ELb0ELb0ELb1ELb1ELb1ELb1ELb0EEEvNS_16Flash_fwd_paramsE)
        .other          _ZN5flash24flash_fwd_splitkv_kernelI23Flash_fwd_kernel_traitsILi64ELi64ELi256ELi4ELb0ELb0EN7cutlass6half_tE19Flash_kernel_traitsILi64ELi64ELi256ELi4ES3_EELb1ELb0ELb0ELb1ELb1ELb1ELb1ELb0EEEvNS_16Flash_fwd_paramsE,@"STO_CUDA_ENTRY STV_DEFAULT"
_ZN5flash24flash_fwd_splitkv_kernelI23Flash_fwd_kernel_traitsILi64ELi64ELi256ELi4ELb0ELb0EN7cutlass6half_tE19Flash_kernel_traitsILi64ELi64ELi256ELi4ES3_EELb1ELb0ELb0ELb1ELb1ELb1ELb1ELb0EEEvNS_16Flash_fwd_paramsE:
.text._ZN5flash24flash_fwd_splitkv_kernelI23Flash_fwd_kernel_traitsILi64ELi64ELi256ELi4ELb0ELb0EN7cutlass6half_tE19Flash_kernel_traitsILi64ELi64ELi256ELi4ES3_EELb1ELb0ELb0ELb1ELb1ELb1ELb1ELb0EEEvNS_16Flash_fwd_paramsE:
[----:B------:R-:W1:Y:S08]  /*0000*/  LDC R1, c[0x0][0x28] ;  /* 0x00000a00ff017b82 */ /* 0x000e700000000800 */
[----:B------:R-:W2:Y:S01]  /*0010*/  LDC R14, c[0x0][0x270] ;  /* 0x00009c00ff0e7b82 */ /* 0x000ea20000000800 */
[----:B------:R-:W-:Y:S01]  /*0020*/  ULDC.64 UR20, c[0x0][0x208] ;  /* 0x0000820000147ab9 */ /* 0x000fe20000000a00 */
[----:B-1----:R-:W-:-:S06]  /*0030*/  VIADD R1, R1, 0xffffffd8 ;  /* 0xffffffd801017836 */ /* 0x002fcc0000000000 */
[----:B------:R-:W1:Y:S08]  /*0040*/  S2UR UR4, SR_CTAID.Z ;  /* 0x00000000000479c3 */ /* 0x000e700000002700 */
[----:B------:R-:W3:Y:S08]  /*0050*/  LDC.64 R4, c[0x0][0x308] ;  /* 0x0000c200ff047b82 */ /* 0x000ef00000000a00 */
[----:B------:R-:W4:Y:S01]  /*0060*/  LDC.64 R6, c[0x0][0x300] ;  /* 0x0000c000ff067b82 */ /* 0x000f220000000a00 */
[----:B--2---:R-:W2:Y:S01]  /*0070*/  I2F.U32.RP R2, R14 ;  /* 0x0000000e00027306 */ /* 0x004ea20000209000 */
[----:B------:R-:W-:Y:S01]  /*0080*/  ISETP.NE.U32.AND P2, PT, R14, RZ, PT ;  /* 0x000000ff0e00720c */ /* 0x000fe20003f45070 */
[----:B------:R-:W1:Y:S01]  /*0090*/  S2R R29, SR_CTAID.X ;  /* 0x00000000001d7919 */ /* 0x000e620000002500 */
[----:B------:R-:W-:Y:S01]  /*00a0*/  IMAD.MOV.U32 R13, RZ, RZ, RZ ;  /* 0x000000ffff0d7224 */ /* 0x000fe200078e00ff */
[----:B------:R-:W-:-:S04]  /*00b0*/  ULDC UR19, c[0x0][0x2c4] ;  /* 0x0000b10000137ab9 */ /* 0x000fc80000000800 */
[----:B--2---:R-:W2:Y:S01]  /*00c0*/  MUFU.RCP R2, R2 ;  /* 0x0000000200027308 */ /* 0x004ea20000001000 */
[----:B---3--:R-:W-:-:S04]  /*00d0*/  ISETP.NE.U32.AND P0, PT, R4, RZ, PT ;  /* 0x000000ff0400720c */ /* 0x008fc80003f05070 */
[----:B------:R-:W-:Y:S02]  /*00e0*/  ISETP.NE.AND.EX P0, PT, R5, RZ, PT, P0 ;  /* 0x000000ff0500720c */ /* 0x000fe40003f05300 */
[----:B----4-:R-:W-:-:S04]  /*00f0*/  ISETP.NE.U32.AND P1, PT, R6, RZ, PT ;  /* 0x000000ff0600720c */ /* 0x010fc80003f25070 */
[----:B------:R-:W-:Y:S02]  /*0100*/  ISETP.NE.AND.EX P1, PT, R7, RZ, PT, P1 ;  /* 0x000000ff0700720c */ /* 0x000fe40003f25310 */
[----:B--2---:R-:W-:-:S04]  /*0110*/  IADD3 R2, R2, 0xffffffe, RZ ;  /* 0x0ffffffe02027810 */ /* 0x004fc80007ffe0ff */
[----:B------:R-:W2:Y:S07]  /*0120*/  F2I.FTZ.U32.TRUNC.NTZ R3, R2 ;  /* 0x0000000200037305 */ /* 0x000eae000021f000 */
[----:B------:R-:W3:Y:S01]  /*0130*/  @P1 LDC.64 R4, c[0x0][0x300] ;  /* 0x0000c000ff041b82 */ /* 0x000ee20000000a00 */
[----:B--2---:R-:W-:Y:S01]  /*0140*/  IMAD.MOV R0, RZ, RZ, -R3 ;  /* 0x000000ffff007224 */ /* 0x004fe200078e0a03 */
[----:B------:R-:W-:-:S03]  /*0150*/  MOV R2, RZ ;  /* 0x000000ff00027202 */ /* 0x000fc60000000f00 */
[----:B------:R-:W-:-:S04]  /*0160*/  IMAD R0, R0, R14, RZ ;  /* 0x0000000e00007224 */ /* 0x000fc800078e02ff */
[----:B------:R-:W-:-:S06]  /*0170*/  IMAD.HI.U32 R2, R3, R0, R2 ;  /* 0x0000000003027227 */ /* 0x000fcc00078e0002 */
[----:B-1----:R-:W-:Y:S02]  /*0180*/  IMAD.HI.U32 R26, R2, UR4, RZ ;  /* 0x00000004021a7c27 */ /* 0x002fe4000f8e00ff */
[----:B------:R-:W1:Y:S02]  /*0190*/  @P0 LDC.64 R2, c[0x0][0x308] ;  /* 0x0000c200ff020b82 */ /* 0x000e640000000a00 */
        /* <DEDUP_REMOVED lines=8> */
[C---:B-1----:R-:W-:Y:S01]  /*0220*/  @P0 IMAD.WIDE R2, R26.reuse, 0x4, R2 ;  /* 0x000000041a020825 */ /* 0x042fe200078e0202 */
[----:B------:R1:W-:Y:S01]  /*0230*/  STL [R1+0x24], R26 ;  /* 0x0000241a01007387 */ /* 0x0003e20000100800 */
[----:B------:R-:W-:Y:S02]  /*0240*/  SHF.L.U32 R135, R29, 0x6, RZ ;  /* 0x000000061d877819 */ /* 0x000fe400000006ff */
[----:B---3--:R-:W-:Y:S01]  /*0250*/  @P1 IMAD.WIDE R4, R26, 0x4, R4 ;  /* 0x000000041a041825 */ /* 0x008fe200078e0204 */
[----:B------:R1:W5:Y:S04]  /*0260*/  @P0 LDG.E R12, desc[UR20][R2.64] ;  /* 0x00000014020c0981 */ /* 0x000368000c1e1900 */
[----:B------:R1:W5:Y:S01]  /*0270*/  @P1 LDG.E R13, desc[UR20][R4.64] ;  /* 0x00000014040d1981 */ /* 0x000362000c1e1900 */
[----:B------:R-:W-:Y:S01]  /*0280*/  ISETP.GE.AND P1, PT, R135, UR19, PT ;  /* 0x0000001387007c0c */ /* 0x000fe2000bf26270 */
[----:B------:R-:W-:-:S04]  /*0290*/  IMAD.MOV R0, RZ, RZ, -R26 ;  /* 0x000000ffff007224 */ /* 0x000fc800078e0a1a */
[----:B------:R-:W-:-:S08]  /*02a0*/  IMAD R22, R14, R0, UR4 ;  /* 0x000000040e167e24 */ /* 0x000fd0000f8e0200 */
[----:B------:R-:W-:Y:S05]  /*02b0*/  @P1 EXIT ;  /* 0x000000000000194d */ /* 0x000fea0003800000 */
[----:B------:R-:W2:Y:S01]  /*02c0*/  LDC R6, c[0x0][0x10] ;  /* 0x00000400ff067b82 */ /* 0x000ea20000000800 */
[----:B-----5:R-:W-:Y:S01]  /*02d0*/  @P0 IMAD.IADD R27, R12, 0x1, -R13 ;  /* 0x000000010c1b0824 */ /* 0x020fe200078e0a0d */
[----:B------:R-:W-:Y:S01]  /*02e0*/  ULDC UR18, c[0x0][0x398] ;  /* 0x0000e60000127ab9 */ /* 0x000fe20000000800 */
[----:B------:R-:W3:Y:S05]  /*02f0*/  S2R R134, SR_TID.X ;  /* 0x0000000000867919 */ /* 0x000eea0000002100 */
[----:B------:R-:W4:Y:S01]  /*0300*/  @!P0 LDC.64 R10, c[0x0][0x318] ;  /* 0x0000c600ff0a8b82 */ /* 0x000f220000000a00 */
[-C--:B--2---:R-:W-:Y:S02]  /*0310*/  IABS R0, R6.reuse ;  /* 0x0000000600007213 */ /* 0x084fe40000000000 */
[----:B------:R-:W-:-:S03]  /*0320*/  IABS R8, R6 ;  /* 0x0000000600087213 */ /* 0x000fc60000000000 */
[----:B-1----:R-:W-:Y:S02]  /*0330*/  IMAD.MOV.U32 R4, RZ, RZ, R0 ;  /* 0x000000ffff047224 */ /* 0x002fe400078e0000 */
[----:B------:R-:W1:Y:S01]  /*0340*/  LDC R0, c[0x0][0x2c8] ;  /* 0x0000b200ff007b82 */ /* 0x000e620000000800 */
[----:B----4-:R-:W-:Y:S01]  /*0350*/  @!P0 ISETP.NE.U32.AND P1, PT, R10, RZ, PT ;  /* 0x000000ff0a00820c */ /* 0x010fe20003f25070 */
[----:B------:R-:W2:Y:S01]  /*0360*/  I2F.RP R2, R4 ;  /* 0x0000000400027306 */ /* 0x000ea20000209400 */
[----:B------:R-:W4:Y:S02]  /*0370*/  S2R R10, SR_CTAID.Y ;  /* 0x00000000000a7919 */ /* 0x000f240000002600 */
[----:B------:R-:W-:-:S05]  /*0380*/  @!P0 ISETP.NE.AND.EX P1, PT, R11, RZ, PT, P1 ;  /* 0x000000ff0b00820c */ /* 0x000fca0003f25310 */
[----:B--2---:R-:W2:Y:S01]  /*0390*/  MUFU.RCP R2, R2 ;  /* 0x0000000200027308 */ /* 0x004ea20000001000 */
[----:B-1----:R-:W-:Y:S02]  /*03a0*/  VIADD R0, R0, 0xff ;  /* 0x000000ff00007836 */ /* 0x002fe40000000000 */
[----:B--2---:R-:W-:-:S05]  /*03b0*/  VIADD R2, R2, 0xffffffe ;  /* 0x0ffffffe02027836 */ /* 0x004fca0000000000 */
[----:B------:R1:W2:Y:S02]  /*03c0*/  F2I.FTZ.U32.TRUNC.NTZ R3, R2 ;  /* 0x0000000200037305 */ /* 0x0002a4000021f000 */
[----:B-1----:R-:W-:-:S04]  /*03d0*/  SHF.R.S32.HI R2, RZ, 0x1f, R0 ;  /* 0x0000001fff027819 */ /* 0x002fc80000011400 */
[----:B------:R-:W-:Y:S01]  /*03e0*/  LEA.HI R0, R2, R0, RZ, 0x8 ;  /* 0x0000000002007211 */ /* 0x000fe200078f40ff */
[----:B--2---:R-:W-:-:S03]  /*03f0*/  IMAD.MOV R2, RZ, RZ, -R3 ;  /* 0x000000ffff027224 */ /* 0x004fc600078e0a03 */
        /* <DEDUP_REMOVED lines=8> */
[----:B------:R-:W-:Y:S01]  /*0480*/  IMAD.MOV.U32 R3, RZ, RZ, R0 ;  /* 0x000000ffff037224 */ /* 0x000fe200078e0000 */
[----:B------:R-:W1:Y:S01]  /*0490*/  @!P0 LDC.64 R8, c[0x0][0x2c8] ;  /* 0x0000b200ff088b82 */ /* 0x000e620000000a00 */
[----:B------:R-:W-:-:S04]  /*04a0*/  IMAD.HI.U32 R0, R5, R2, RZ ;  /* 0x0000000205007227 */ /* 0x000fc800078e00ff */
[----:B------:R-:W-:-:S05]  /*04b0*/  IMAD R2, R0, R3, R2 ;  /* 0x0000000300027224 */ /* 0x000fca00078e0202 */
[----:B------:R-:W-:-:S13]  /*04c0*/  ISETP.GT.U32.AND P2, PT, R4, R2, PT ;  /* 0x000000020400720c */ /* 0x000fda0003f44070 */
[----:B------:R-:W-:Y:S01]  /*04d0*/  @!P2 IMAD.IADD R2, R2, 0x1, -R4 ;  /* 0x000000010202a824 */ /* 0x000fe200078e0a04 */
[----:B-1----:R-:W-:Y:S01]  /*04e0*/  @!P0 SEL R3, R9, RZ, P1 ;  /* 0x000000ff09038207 */ /* 0x002fe20000800000 */
[----:B------:R-:W-:-:S03]  /*04f0*/  @!P2 VIADD R0, R0, 0x1 ;  /* 0x000000010000a836 */ /* 0x000fc60000000000 */
[----:B------:R-:W-:Y:S02]  /*0500*/  ISETP.GE.U32.AND P3, PT, R2, R4, PT ;  /* 0x000000040200720c */ /* 0x000fe40003f66070 */
[----:B------:R-:W-:Y:S02]  /*0510*/  LOP3.LUT R2, R7, R6, RZ, 0x3c, !PT ;  /* 0x0000000607027212 */ /* 0x000fe400078e3cff */
[----:B------:R-:W-:Y:S01]  /*0520*/  @!P0 IADD3 R27, R3, R8, -R13 ;  /* 0x00000008031b8210 */ /* 0x000fe20007ffe80d */
[----:B------:R-:W-:Y:S01]  /*0530*/  VIADD R3, R135, 0x13f ;  /* 0x0000013f87037836 */ /* 0x000fe20000000000 */
[----:B------:R-:W-:Y:S02]  /*0540*/  ISETP.GE.AND P1, PT, R2, RZ, PT ;  /* 0x000000ff0200720c */ /* 0x000fe40003f26270 */
[----:B------:R-:W-:Y:S01]  /*0550*/  ISETP.NE.AND P0, PT, R6, RZ, PT ;  /* 0x000000ff0600720c */ /* 0x000fe20003f05270 */
[C---:B------:R-:W-:Y:S01]  /*0560*/  VIADD R2, R27.reuse, 0xff ;  /* 0x000000ff1b027836 */ /* 0x040fe20000000000 */
[----:B------:R-:W-:-:S03]  /*0570*/  IADD3 R3, R27, -UR19, R3 ;  /* 0x800000131b037c10 */ /* 0x000fc6000fffe003 */
[----:B------:R-:W-:Y:S02]  /*0580*/  @P3 VIADD R0, R0, 0x1 ;  /* 0x0000000100003836 */ /* 0x000fe40000000000 */
[----:B------:R-:W-:Y:S01]  /*0590*/  VIADD R5, R3, UR18 ;  /* 0x0000001203057c36 */ /* 0x000fe20008000000 */
[----:B------:R-:W-:-:S03]  /*05a0*/  SHF.R.S32.HI R3, RZ, 0x1f, R2 ;  /* 0x0000001fff037819 */ /* 0x000fc60000011402 */
[----:B------:R-:W-:Y:S01]  /*05b0*/  @!P1 IMAD.MOV R0, RZ, RZ, -R0 ;  /* 0x000000ffff009224 */ /* 0x000fe200078e0a00 */
[----:B------:R-:W-:Y:S02]  /*05c0*/  SHF.R.S32.HI R4, RZ, 0x1f, R5 ;  /* 0x0000001fff047819 */ /* 0x000fe40000011405 */
[----:B------:R-:W-:Y:S02]  /*05d0*/  @!P0 LOP3.LUT R0, RZ, R6, RZ, 0x33, !PT ;  /* 0x00000006ff008212 */ /* 0x000fe400078e33ff */
[----:B------:R-:W-:Y:S02]  /*05e0*/  LEA.HI R2, R3, R2, RZ, 0x8 ;  /* 0x0000000203027211 */ /* 0x000fe400078f40ff */
[----:B------:R-:W-:Y:S01]  /*05f0*/  LEA.HI R3, R4, R5, RZ, 0x8 ;  /* 0x0000000504037211 */ /* 0x000fe200078f40ff */
[----:B----4-:R-:W-:Y:S01]  /*0600*/  IMAD R147, R0, R10, RZ ;  /* 0x0000000a00937224 */ /* 0x010fe200078e02ff */
[----:B------:R-:W-:Y:S02]  /*0610*/  SHF.R.S32.HI R2, RZ, 0x8, R2 ;  /* 0x00000008ff027819 */ /* 0x000fe40000011402 */
[----:B------:R-:W-:-:S02]  /*0620*/  SHF.R.S32.HI R3, RZ, 0x8, R3 ;  /* 0x00000008ff037819 */ /* 0x000fc40000011403 */
[----:B------:R-:W-:Y:S01]  /*0630*/  VIADDMNMX R0, R147, R0, R2, PT ;  /* 0x0000000093007246 */ /* 0x000fe20003800102 */
[----:B------:R1:W-:Y:S03]  /*0640*/  STL [R1+0x18], R147 ;  /* 0x0000189301007387 */ /* 0x0003e60000100800 */
[----:B------:R-:W-:-:S04]  /*0650*/  VIMNMX R238, R0, R3, PT ;  /* 0x0000000300ee7248 */ /* 0x000fc80003fe0100 */
[----:B------:R-:W-:-:S13]  /*0660*/  ISETP.GE.AND P0, PT, R147, R238, PT ;  /* 0x000000ee9300720c */ /* 0x000fda0003f06270 */
[----:B---3--:R-:W-:Y:S05]  /*0670*/  @!P0 BRA `(.L_x_2251) ;  /* 0x0000000400108947 */ /* 0x008fea0003800000 */
[----:B------:R-:W2:Y:S01]  /*0680*/  LDC R0, c[0x0][0x2c0] ;  /* 0x0000b000ff007b82 */ /* 0x000ea20000000800 */
[----:B------:R-:W-:Y:S01]  /*0690*/  SHF.R.S32.HI R4, RZ, 0x1f, R134 ;  /* 0x0000001fff047819 */ /* 0x000fe20000011486 */
[----:B------:R-:W-:Y:S01]  /*06a0*/  ULDC UR4, c[0x0][0x2dc] ;  /* 0x0000b70000047ab9 */ /* 0x000fe20000000800 */
[----:B------:R-:W-:Y:S02]  /*06b0*/  LOP3.LUT P6, RZ, R134, 0xf, RZ, 0xc0, !PT ;  /* 0x0000000f86ff7812 */ /* 0x000fe400078cc0ff */
[----:B------:R-:W-:-:S04]  /*06c0*/  LEA.HI R4, R4, R134, RZ, 0x4 ;  /* 0x0000008604047211 */ /* 0x000fc800078f20ff */
[----:B------:R-:W-:-:S05]  /*06d0*/  LOP3.LUT R2, R4, 0x3ffffff0, RZ, 0xc0, !PT ;  /* 0x3ffffff004027812 */ /* 0x000fca00078ec0ff */
[----:B------:R-:W-:-:S04]  /*06e0*/  IMAD.IADD R2, R134, 0x1, -R2 ;  /* 0x0000000186027824 */ /* 0x000fc800078e0a02 */
[----:B------:R-:W-:-:S05]  /*06f0*/  IMAD.SHL.U32 R2, R2, 0x4, RZ ;  /* 0x0000000402027824 */ /* 0x000fca00078e00ff */
[----:B------:R-:W-:Y:S01]  /*0700*/  SHF.R.S32.HI R3, RZ, 0x1f, R2 ;  /* 0x0000001fff037819 */ /* 0x000fe20000011402 */
[----:B--2---:R-:W-:Y:S01]  /*0710*/  IMAD R0, R10, R0, R26 ;  /* 0x000000000a007224 */ /* 0x004fe200078e021a */
[----:B------:R-:W-:-:S03]  /*0720*/  IADD3 R10, -R135, UR19, RZ ;  /* 0x00000013870a7c10 */ /* 0x000fc6000fffe1ff */
[----:B------:R-:W-:-:S04]  /*0730*/  IMAD R0, R0, R14, R22 ;  /* 0x0000000e00007224 */ /* 0x000fc800078e0216 */
[----:B------:R-:W-:Y:S01]  /*0740*/  IMAD R6, R0, UR19, R135 ;  /* 0x0000001300067c24 */ /* 0x000fe2000f8e0287 */
[----:B------:R-:W-:-:S03]  /*0750*/  SHF.R.S32.HI R0, RZ, 0x4, R4 ;  /* 0x00000004ff007819 */ /* 0x000fc60000011404 */
[----:B------:R-:W-:Y:S01]  /*0760*/  IMAD R4, R6, UR4, RZ ;  /* 0x0000000406047c24 */ /* 0x000fe2000f8e02ff */
[----:B------:R-:W-:Y:S01]  /*0770*/  ULDC.64 UR4, c[0x0][0x288] ;  /* 0x0000a20000047ab9 */ /* 0x000fe20000000a00 */
[C---:B------:R-:W-:Y:S01]  /*0780*/  IMAD.WIDE R2, R0.reuse, 0x40, R2 ;  /* 0x0000004000027825 */ /* 0x040fe200078e0202 */
[----:B------:R-:W-:-:S03]  /*0790*/  ISETP.GE.OR P5, PT, R0, R10, P6 ;  /* 0x0000000a0000720c */ /* 0x000fc600037a6670 */
[----:B------:R-:W-:Y:S01]  /*07a0*/  VIADD R5, R0, 0x10 ;  /* 0x0000001000057836 */ /* 0x000fe20000000000 */
[----:B------:R-:W-:Y:S01]  /*07b0*/  IADD3 R2, P0, R4, R2, RZ ;  /* 0x0000000204027210 */ /* 0x000fe20007f1e0ff */
[C---:B------:R-:W-:Y:S02]  /*07c0*/  VIADD R7, R0.reuse, 0x8 ;  /* 0x0000000800077836 */ /* 0x040fe40000000000 */
[----:B------:R-:W-:Y:S01]  /*07d0*/  VIADD R9, R0, 0x18 ;  /* 0x0000001800097836 */ /* 0x000fe20000000000 */
[----:B------:R-:W-:Y:S01]  /*07e0*/  LEA.HI.X.SX32 R3, R4, R3, 0x1, P0 ;  /* 0x0000000304037211 */ /* 0x000fe200000f0eff */
[----:B------:R-:W-:Y:S01]  /*07f0*/  VIADD R8, R0, 0x20 ;  /* 0x0000002000087836 */ /* 0x000fe20000000000 */
[C---:B------:R-:W-:Y:S02]  /*0800*/  LEA R4, P0, R2.reuse, UR4, 0x2 ;  /* 0x0000000402047c11 */ /* 0x040fe4000f8010ff */
[----:B------:R-:W-:Y:S02]  /*0810*/  ISETP.GE.OR P3, PT, R5, R10, P6 ;  /* 0x0000000a0500720c */ /* 0x000fe40003766670 */
[----:B------:R-:W-:Y:S01]  /*0820*/  LEA.HI.X R5, R2, UR5, R3, 0x2, P0 ;  /* 0x0000000502057c11 */ /* 0x000fe200080f1403 */
[----:B------:R-:W-:Y:S01]  /*0830*/  ULDC.64 UR4, c[0x0][0x2b8] ;  /* 0x0000ae0000047ab9 */ /* 0x000fe20000000a00 */
[----:B------:R-:W-:-:S02]  /*0840*/  SHF.R.S32.HI R2, RZ, 0x1f, R6 ;  /* 0x0000001fff027819 */ /* 0x000fc40000011406 */
[----:B------:R-:W-:Y:S01]  /*0850*/  IADD3 R3, P0, R6, R0, RZ ;  /* 0x0000000006037210 */ /* 0x000fe20007f1e0ff */
[----:B------:R-:W-:Y:S01]  /*0860*/  STG.E.128 desc[UR20][R4.64], RZ ;  /* 0x000000ff04007986 */ /* 0x000fe2000c101d14 */
[----:B------:R-:W-:Y:S01]  /*0870*/  ISETP.GE.OR P4, PT, R7, R10, P6 ;  /* 0x0000000a0700720c */ /* 0x000fe20003786670 */
[C---:B------:R-:W-:Y:S01]  /*0880*/  VIADD R7, R0.reuse, 0x28 ;  /* 0x0000002800077836 */ /* 0x040fe20000000000 */
[C---:B------:R-:W-:Y:S01]  /*0890*/  LEA.HI.X.SX32 R6, R0.reuse, R2, 0x1, P0 ;  /* 0x0000000200067211 */ /* 0x040fe200000f0eff */
[----:B------:R-:W-:Y:S01]  /*08a0*/  STG.E.128 desc[UR20][R4.64+0x800], RZ ;  /* 0x000800ff04007986 */ /* 0x000fe2000c101d14 */
[----:B------:R-:W-:Y:S02]  /*08b0*/  LEA R2, P0, R3, UR4, 0x2 ;  /* 0x0000000403027c11 */ /* 0x000fe4000f8010ff */
[-C--:B------:R-:W-:Y:S01]  /*08c0*/  ISETP.GE.OR P2, PT, R9, R10.reuse, P6 ;  /* 0x0000000a0900720c */ /* 0x080fe20003746670 */
[----:B------:R-:W-:Y:S01]  /*08d0*/  STG.E.128 desc[UR20][R4.64+0x1000], RZ ;  /* 0x001000ff04007986 */ /* 0x000fe2000c101d14 */
[----:B------:R-:W-:Y:S01]  /*08e0*/  LEA.HI.X R3, R3, UR5, R6, 0x2, P0 ;  /* 0x0000000503037c11 */ /* 0x000fe200080f1406 */
[----:B------:R-:W-:Y:S01]  /*08f0*/  @!P5 IMAD.MOV.U32 R6, RZ, RZ, -0x800000 ;  /* 0xff800000ff06d424 */ /* 0x000fe200078e00ff */
[-C--:B------:R-:W-:Y:S01]  /*0900*/  ISETP.GE.OR P0, PT, R7, R10.reuse, P6 ;  /* 0x0000000a0700720c */ /* 0x080fe20003706670 */
[----:B------:R-:W-:Y:S01]  /*0910*/  VIADD R7, R0, 0x30 ;  /* 0x0000003000077836 */ /* 0x000fe20000000000 */
[----:B------:R-:W-:Y:S01]  /*0920*/  STG.E.128 desc[UR20][R4.64+0x1800], RZ ;  /* 0x001800ff04007986 */ /* 0x000fe2000c101d14 */
[----:B------:R-:W-:Y:S01]  /*0930*/  ISETP.GE.OR P1, PT, R8, R10, P6 ;  /* 0x0000000a0800720c */ /* 0x000fe20003726670 */
[----:B------:R-:W-:-:S02]  /*0940*/  VIADD R0, R0, 0x38 ;  /* 0x0000003800007836 */ /* 0x000fc40000000000 */
[----:B------:R-:W-:Y:S01]  /*0950*/  STG.E.128 desc[UR20][R4.64+0x2000], RZ ;  /* 0x002000ff04007986 */ /* 0x000fe2000c101d14 */
[----:B------:R-:W-:-:S03]  /*0960*/  @!P3 IMAD.MOV.U32 R8, RZ, RZ, -0x800000 ;  /* 0xff800000ff08b424 */ /* 0x000fc600078e00ff */
[----:B------:R-:W-:Y:S04]  /*0970*/  STG.E.128 desc[UR20][R4.64+0x2800], RZ ;  /* 0x002800ff04007986 */ /* 0x000fe8000c101d14 */
[----:B------:R-:W-:Y:S04]  /*0980*/  STG.E.128 desc[UR20][R4.64+0x3000], RZ ;  /* 0x003000ff04007986 */ /* 0x000fe8000c101d14 */
[----:B------:R2:W-:Y:S04]  /*0990*/  STG.E.128 desc[UR20][R4.64+0x3800], RZ ;  /* 0x003800ff04007986 */ /* 0x0005e8000c101d14 */
[----:B------:R3:W-:Y:S01]  /*09a0*/  @!P5 STG.E desc[UR20][R2.64], R6 ;  /* 0x000000060200d986 */ /* 0x0007e2000c101914 */
[-C--:B------:R-:W-:Y:S01]  /*09b0*/  ISETP.GE.OR P5, PT, R7, R10.reuse, P6 ;  /* 0x0000000a0700720c */ /* 0x080fe200037a6670 */
[----:B------:R-:W-:Y:S01]  /*09c0*/  @!P2 IMAD.MOV.U32 R7, RZ, RZ, -0x800000 ;  /* 0xff800000ff07a424 */ /* 0x000fe200078e00ff */
[----:B------:R-:W-:Y:S01]  /*09d0*/  ISETP.GE.OR P6, PT, R0, R10, P6 ;  /* 0x0000000a0000720c */ /* 0x000fe200037c6670 */
[----:B------:R-:W-:Y:S04]  /*09e0*/  @!P3 STG.E desc[UR20][R2.64+0x40], R8 ;  /* 0x000040080200b986 */ /* 0x000fe8000c101914 */
[----:B------:R-:W-:Y:S01]  /*09f0*/  @!P2 STG.E desc[UR20][R2.64+0x60], R7 ;  /* 0x000060070200a986 */ /* 0x000fe2000c101914 */
[----:B--2---:R-:W-:-:S02]  /*0a00*/  @!P4 IMAD.MOV.U32 R4, RZ, RZ, -0x800000 ;  /* 0xff800000ff04c424 */ /* 0x004fc400078e00ff */
[----:B------:R-:W-:-:S03]  /*0a10*/  @!P0 IMAD.MOV.U32 R5, RZ, RZ, -0x800000 ;  /* 0xff800000ff058424 */ /* 0x000fc600078e00ff */
[----:B------:R2:W-:Y:S01]  /*0a20*/  @!P4 STG.E desc[UR20][R2.64+0x20], R4 ;  /* 0x000020040200c986 */ /* 0x0005e2000c101914 */
[----:B---3--:R-:W-:-:S03]  /*0a30*/  @!P1 IMAD.MOV.U32 R6, RZ, RZ, -0x800000 ;  /* 0xff800000ff069424 */ /* 0x008fc600078e00ff */
[----:B------:R3:W-:Y:S04]  /*0a40*/  @!P0 STG.E desc[UR20][R2.64+0xa0], R5 ;  /* 0x0000a00502008986 */ /* 0x0007e8000c101914 */
[----:B------:R3:W-:Y:S01]  /*0a50*/  @!P1 STG.E desc[UR20][R2.64+0x80], R6 ;  /* 0x0000800602009986 */ /* 0x0007e2000c101914 */
[----:B--2---:R-:W-:-:S05]  /*0a60*/  @!P5 IMAD.MOV.U32 R4, RZ, RZ, -0x800000 ;  /* 0xff800000ff04d424 */ /* 0x004fca00078e00ff */
[----:B------:R3:W-:Y:S01]  /*0a70*/  @!P5 STG.E desc[UR20][R2.64+0xc0], R4 ;  /* 0x0000c0040200d986 */ /* 0x0007e2000c101914 */
[----:B------:R-:W-:Y:S05]  /*0a80*/  @P6 EXIT ;  /* 0x000000000000694d */ /* 0x000fea0003800000 */
[----:B------:R-:W-:-:S05]  /*0a90*/  MOV R0, 0xff800000 ;  /* 0xff80000000007802 */ /* 0x000fca0000000f00 */
[----:B------:R-:W-:Y:S01]  /*0aa0*/  STG.E desc[UR20][R2.64+0xe0], R0 ;  /* 0x0000e00002007986 */ /* 0x000fe2000c101914 */
[----:B------:R-:W-:Y:S05]  /*0ab0*/  EXIT ;  /* 0x000000000000794d */ /* 0x000fea0003800000 */
.L_x_2251:
[----:B------:R-:W2:Y:S01]  /*0ac0*/  LDC.64 R2, c[0x0][0x368] ;  /* 0x0000da00ff027b82 */ /* 0x000ea20000000a00 */
[----:B------:R-:W-:Y:S01]  /*0ad0*/  IMAD.MOV.U32 R12, RZ, RZ, R26 ;  /* 0x000000ffff0c7224 */ /* 0x000fe200078e001a */
[----:B------:R-:W-:Y:S01]  /*0ae0*/  ULDC.64 UR4, c[0x0][0x370] ;  /* 0x0000dc0000047ab9 */ /* 0x000fe20000000a00 */
[----:B--2---:R-:W-:-:S04]  /*0af0*/  ISETP.NE.U32.AND P0, PT, R2, RZ, PT ;  /* 0x000000ff0200720c */ /* 0x004fc80003f05070 */
[----:B------:R-:W-:-:S13]  /*0b00*/  ISETP.NE.AND.EX P0, PT, R3, RZ, PT, P0 ;  /* 0x000000ff0300720c */ /* 0x000fda0003f05300 */
[----:B------:R-:W2:Y:S02]  /*0b10*/  @P0 LDC.64 R2, c[0x0][0x368] ;  /* 0x0000da00ff020b82 */ /* 0x000ea40000000a00 */
[----:B--2---:R-:W-:-:S05]  /*0b20*/  @P0 IMAD.WIDE R2, R26, 0x4, R2 ;  /* 0x000000041a020825 */ /* 0x004fca00078e0202 */
[----:B------:R2:W5:Y:S01]  /*0b30*/  @P0 LDG.E R12, desc[UR20][R2.64] ;  /* 0x00000014020c0981 */ /* 0x000562000c1e1900 */
[----:B------:R-:W-:Y:S01]  /*0b40*/  ISETP.NE.U32.AND P0, PT, RZ, UR4, PT ;  /* 0x00000004ff007c0c */ /* 0x000fe2000bf05070 */
[----:B------:R-:W-:Y:S01]  /*0b50*/  IMAD.MOV.U32 R4, RZ, RZ, RZ ;  /* 0x000000ffff047224 */ /* 0x000fe200078e00ff */
[----:B------:R-:W-:Y:S01]  /*0b60*/  PLOP3.LUT P6, PT, PT, PT, PT, 0x80, 0x0 ;  /* 0x000000000000781c */ /* 0x000fe20003fcf070 */
[----:B------:R-:W-:Y:S01]  /*0b70*/  IMAD.MOV.U32 R0, RZ, RZ, RZ ;  /* 0x000000ffff007224 */ /* 0x000fe200078e00ff */
[----:B------:R-:W-:-:S13]  /*0b80*/  ISETP.NE.AND.EX P0, PT, RZ, UR5, PT, P0 ;  /* 0x00000005ff007c0c */ /* 0x000fda000bf05300 */
[----:B------:R-:W-:Y:S05]  /*0b90*/  @!P0 BRA `(.L_x_2252) ;  /* 0x0000000000248947 */ /* 0x000fea0003800000 */
[----:B------:R-:W3:Y:S01]  /*0ba0*/  LDC.64 R4, c[0x0][0x378] ;  /* 0x0000de00ff047b82 */ /* 0x000ee20000000a00 */
[----:B------:R-:W-:Y:S02]  /*0bb0*/  SHF.R.S32.HI R0, RZ, 0x1f, R26 ;  /* 0x0000001fff007819 */ /* 0x000fe4000001141a */
[----:B------:R-:W-:-:S03]  /*0bc0*/  PLOP3.LUT P6, PT, PT, PT, PT, 0x8, 0x0 ;  /* 0x000000000000781c */ /* 0x000fc60003fce170 */
[-C--:B---3--:R-:W-:Y:S02]  /*0bd0*/  IMAD R0, R0, R4.reuse, RZ ;  /* 0x0000000400007224 */ /* 0x088fe400078e02ff */
[----:B--2---:R-:W-:-:S04]  /*0be0*/  IMAD.WIDE.U32 R2, R26, R4, RZ ;  /* 0x000000041a027225 */ /* 0x004fc800078e00ff */
[----:B------:R-:W-:Y:S01]  /*0bf0*/  IMAD R5, R26, R5, R0 ;  /* 0x000000051a057224 */ /* 0x000fe200078e0200 */
[----:B------:R-:W-:-:S04]  /*0c00*/  LEA R4, P0, R2, UR4, 0x2 ;  /* 0x0000000402047c11 */ /* 0x000fc8000f8010ff */
[----:B------:R-:W-:-:S04]  /*0c10*/  IADD3 R5, R3, R5, RZ ;  /* 0x0000000503057210 */ /* 0x000fc80007ffe0ff */
[----:B------:R-:W-:-:S07]  /*0c20*/  LEA.HI.X R0, R2, UR5, R5, 0x2, P0 ;  /* 0x0000000502007c11 */ /* 0x000fce00080f1405 */
.L_x_2252:
[----:B------:R-:W-:Y:S02]  /*0c30*/  MOV R240, R4 ;  /* 0x0000000400f07202 */ /* 0x000fe40000000f00 */
[----:B------:R-:W-:Y:S01]  /*0c40*/  MOV R241, R0 ;  /* 0x0000000000f17202 */ /* 0x000fe20000000f00 */
[----:B------:R-:W-:Y:S06]  /*0c50*/  @P6 BRA `(.L_x_2253) ;  /* 0x00000004004c6947 */ /* 0x000fec0003800000 */
[----:B------:R-:W3:Y:S01]  /*0c60*/  LDC R8, c[0x0][0x380] ;  /* 0x0000e000ff087b82 */ /* 0x000ee20000000800 */
[----:B------:R-:W-:Y:S01]  /*0c70*/  LEA R15, R238, 0xffffff00, 0x8 ;  /* 0xffffff00ee0f7811 */ /* 0x000fe200078e40ff */
[----:B------:R-:W-:Y:S01]  /*0c80*/  ULDC.64 UR8, c[0x0][0x230] ;  /* 0x00008c0000087ab9 */ /* 0x000fe20000000a00 */
[----:B------:R-:W-:Y:S01]  /*0c90*/  ULDC.64 UR6, c[0x0][0x248] ;  /* 0x0000920000067ab9 */ /* 0x000fe20000000a00 */
[----:B------:R-:W-:Y:S01]  /*0ca0*/  ULDC.64 UR4, c[0x0][0x238] ;  /* 0x00008e0000047ab9 */ /* 0x000fe20000000a00 */
[----:B------:R-:W-:Y:S01]  /*0cb0*/  IABS R4, R15 ;  /* 0x0000000f00047213 */ /* 0x000fe20000000000 */
[----:B------:R-:W-:Y:S02]  /*0cc0*/  ULDC.64 UR10, c[0x0][0x260] ;  /* 0x00009800000a7ab9 */ /* 0x000fe40000000a00 */
[----:B------:R-:W4:Y:S01]  /*0cd0*/  LDC R9, c[0x0][0x278] ;  /* 0x00009e00ff097b82 */ /* 0x000f220000000800 */
[----:B---3--:R-:W-:-:S04]  /*0ce0*/  IABS R5, R8 ;  /* 0x0000000800057213 */ /* 0x008fc80000000000 */
[----:B--2---:R-:W2:Y:S08]  /*0cf0*/  I2F.RP R2, R5 ;  /* 0x0000000500027306 */ /* 0x004eb00000209400 */
[----:B--2---:R-:W2:Y:S02]  /*0d00*/  MUFU.RCP R2, R2 ;  /* 0x0000000200027308 */ /* 0x004ea40000001000 */
[----:B--2---:R-:W-:-:S06]  /*0d10*/  IADD3 R2, R2, 0xffffffe, RZ ;  /* 0x0ffffffe02027810 */ /* 0x004fcc0007ffe0ff */
[----:B------:R-:W2:Y:S02]  /*0d20*/  F2I.FTZ.U32.TRUNC.NTZ R3, R2 ;  /* 0x0000000200037305 */ /* 0x000ea4000021f000 */
[----:B--2---:R-:W-:Y:S01]  /*0d30*/  IMAD.MOV R0, RZ, RZ, -R3 ;  /* 0x000000ffff007224 */ /* 0x004fe200078e0a03 */
        /* <DEDUP_REMOVED lines=19> */
[----:B------:R2:W3:Y:S01]  /*0e70*/  LDG.E R6, desc[UR20][R2.64] ;  /* 0x0000001402067981 */ /* 0x0004e2000c1e1900 */
[----:B----4-:R-:W-:Y:S02]  /*0e80*/  IABS R7, R9 ;  /* 0x0000000900077213 */ /* 0x010fe40000000000 */
[----:B------:R-:W-:Y:S02]  /*0e90*/  IABS R5, R22 ;  /* 0x0000001600057213 */ /* 0x000fe40000000000 */
        /* <DEDUP_REMOVED lines=29> */
[----:B---3--:R-:W-:Y:S01]  /*1070*/  SHF.R.S32.HI R7, RZ, 0x1f, R6 ;  /* 0x0000001fff077819 */ /* 0x008fe20000011406 */
        /* <DEDUP_REMOVED lines=10> */
[C---:B------:R-:W-:Y:S01]  /*1120*/  IMAD.WIDE.U32 R2, R0.reuse, UR10, R2 ;  /* 0x0000000a00027c25 */ /* 0x040fe2000f8e0002 */
[----:B------:R-:W-:Y:S02]  /*1130*/  MOV R9, R6 ;  /* 0x0000000600097202 */ /* 0x000fe40000000f00 */
[----:B------:R-:W-:Y:S01]  /*1140*/  IADD3 R11, R7, R5, RZ ;  /* 0x00000005070b7210 */ /* 0x000fe20007ffe0ff */
[----:B------:R-:W-:Y:S01]  /*1150*/  IMAD R4, R0, UR11, R4 ;  /* 0x0000000b00047c24 */ /* 0x000fe2000f8e0204 */
[----:B-----5:R-:W-:-:S03]  /*1160*/  MOV R12, R2 ;  /* 0x00000002000c7202 */ /* 0x020fc60000000f00 */
[----:B------:R-:W-:Y:S01]  /*1170*/  IMAD.IADD R8, R3, 0x1, R4 ;  /* 0x0000000103087824 */ /* 0x000fe200078e0204 */
[----:B------:R-:W-:Y:S06]  /*1180*/  BRA `(.L_x_2254) ;  /* 0x0000000000f87947 */ /* 0x000fec0003800000 */
.L_x_2253:
[----:B------:R-:W3:Y:S01]  /*1190*/  LDC R10, c[0x0][0x278] ;  /* 0x00009e00ff0a7b82 */ /* 0x000ee20000000800 */
[----:B------:R-:W-:Y:S01]  /*11a0*/  IABS R4, R22 ;  /* 0x0000001600047213 */ /* 0x000fe20000000000 */
[----:B------:R-:W-:Y:S01]  /*11b0*/  ULDC.64 UR6, c[0x0][0x248] ;  /* 0x0000920000067ab9 */ /* 0x000fe20000000a00 */
[----:B------:R-:W-:Y:S01]  /*11c0*/  LEA R15, R238, 0xffffff00, 0x8 ;  /* 0xffffff00ee0f7811 */ /* 0x000fe200078e40ff */
[----:B------:R-:W-:Y:S01]  /*11d0*/  ULDC.64 UR8, c[0x0][0x230] ;  /* 0x00008c0000087ab9 */ /* 0x000fe20000000a00 */
[----:B-----5:R-:W-:Y:S02]  /*11e0*/  SHF.R.S32.HI R7, RZ, 0x1f, R12 ;  /* 0x0000001fff077819 */ /* 0x020fe4000001140c */
[----:B------:R-:W-:Y:S01]  /*11f0*/  SHF.R.S32.HI R17, RZ, 0x1f, R15 ;  /* 0x0000001fff117819 */ /* 0x000fe2000001140f */
[----:B------:R-:W4:Y:S02]  /*1200*/  LDC.64 R8, c[0x0][0x250] ;  /* 0x00009400ff087b82 */ /* 0x000f240000000a00 */
[----:B------:R-:W-:-:S06]  /*1210*/  IMAD R6, R7, UR8, RZ ;  /* 0x0000000807067c24 */ /* 0x000fcc000f8e02ff */
[----:B------:R-:W1:Y:S01]  /*1220*/  LDC.64 R18, c[0x0][0x238] ;  /* 0x00008e00ff127b82 */ /* 0x000e620000000a00 */
[----:B---3--:R-:W-:-:S07]  /*1230*/  IABS R5, R10 ;  /* 0x0000000a00057213 */ /* 0x008fce0000000000 */
[----:B------:R-:W3:Y:S01]  /*1240*/  LDC.64 R20, c[0x0][0x260] ;  /* 0x00009800ff147b82 */ /* 0x000ee20000000a00 */
        /* <DEDUP_REMOVED lines=15> */
[----:B------:R-:W-:Y:S01]  /*1340*/  @!P0 IMAD.IADD R2, R2, 0x1, -R5 ;  /* 0x0000000102028824 */ /* 0x000fe200078e0a05 */
[----:B------:R-:W-:Y:S02]  /*1350*/  @!P0 IADD3 R0, R0, 0x1, RZ ;  /* 0x0000000100008810 */ /* 0x000fe40007ffe0ff */
[----:B------:R-:W-:Y:S02]  /*1360*/  ISETP.NE.AND P0, PT, R10, RZ, PT ;  /* 0x000000ff0a00720c */ /* 0x000fe40003f05270 */
[----:B------:R-:W-:Y:S02]  /*1370*/  ISETP.GE.U32.AND P2, PT, R2, R5, PT ;  /* 0x000000050200720c */ /* 0x000fe40003f46070 */
[----:B------:R-:W-:-:S04]  /*1380*/  IADD3 R2, P1, R13, R15, RZ ;  /* 0x0000000f0d027210 */ /* 0x000fc80007f3e0ff */
[----:B------:R-:W-:Y:S02]  /*1390*/  IADD3.X R5, R3, R17, RZ, P1, !PT ;  /* 0x0000001103057210 */ /* 0x000fe40000ffe4ff */
[----:B------:R-:W-:-:S03]  /*13a0*/  ISETP.GE.AND P1, PT, R4, RZ, PT ;  /* 0x000000ff0400720c */ /* 0x000fc60003f26270 */
[----:B------:R-:W-:Y:S02]  /*13b0*/  IMAD R4, R5, UR6, RZ ;  /* 0x0000000605047c24 */ /* 0x000fe4000f8e02ff */
[----:B----4-:R-:W-:Y:S02]  /*13c0*/  IMAD R5, R3, R8, RZ ;  /* 0x0000000803057224 */ /* 0x010fe400078e02ff */
[C---:B------:R-:W-:Y:S02]  /*13d0*/  IMAD R4, R2.reuse, UR7, R4 ;  /* 0x0000000702047c24 */ /* 0x040fe4000f8e0204 */
[----:B------:R-:W-:-:S04]  /*13e0*/  IMAD.WIDE.U32 R2, R2, UR6, RZ ;  /* 0x0000000602027c25 */ /* 0x000fc8000f8e00ff */
[----:B------:R-:W-:Y:S01]  /*13f0*/  @P2 VIADD R0, R0, 0x1 ;  /* 0x0000000100002836 */ /* 0x000fe20000000000 */
[----:B------:R-:W-:Y:S01]  /*1400*/  IADD3 R3, R3, R4, RZ ;  /* 0x0000000403037210 */ /* 0x000fe20007ffe0ff */
[C---:B------:R-:W-:Y:S02]  /*1410*/  IMAD R11, R13.reuse, R9, R5 ;  /* 0x000000090d0b7224 */ /* 0x040fe400078e0205 */
[----:B------:R-:W-:Y:S01]  /*1420*/  IMAD.WIDE.U32 R4, R13, R8, RZ ;  /* 0x000000080d047225 */ /* 0x000fe200078e00ff */
[----:B------:R-:W-:Y:S02]  /*1430*/  @!P1 IADD3 R0, -R0, RZ, RZ ;  /* 0x000000ff00009210 */ /* 0x000fe40007ffe1ff */
[----:B------:R-:W-:Y:S01]  /*1440*/  @!P0 LOP3.LUT R0, RZ, R10, RZ, 0x33, !PT ;  /* 0x0000000aff008212 */ /* 0x000fe200078e33ff */
[C---:B------:R-:W-:Y:S02]  /*1450*/  IMAD R10, R12.reuse, UR9, R6 ;  /* 0x000000090c0a7c24 */ /* 0x040fe4000f8e0206 */
[----:B------:R-:W-:Y:S01]  /*1460*/  IMAD.WIDE.U32 R8, R12, UR8, R2 ;  /* 0x000000080c087c25 */ /* 0x000fe2000f8e0002 */
[----:B------:R-:W-:-:S02]  /*1470*/  SHF.R.S32.HI R16, RZ, 0x1f, R0 ;  /* 0x0000001fff107819 */ /* 0x000fc40000011400 */
[----:B------:R-:W-:Y:S01]  /*1480*/  MOV R2, R4 ;  /* 0x0000000400027202 */ /* 0x000fe20000000f00 */
[----:B------:R-:W-:Y:S01]  /*1490*/  IMAD.IADD R3, R5, 0x1, R11 ;  /* 0x0000000105037824 */ /* 0x000fe200078e020b */
[----:B------:R-:W-:Y:S01]  /*14a0*/  IADD3 R5, R9, R10, RZ ;  /* 0x0000000a09057210 */ /* 0x000fe20007ffe0ff */
[----:B-1----:R-:W-:Y:S02]  /*14b0*/  IMAD R6, R7, R18, RZ ;  /* 0x0000001207067224 */ /* 0x002fe400078e02ff */
[----:B------:R-:W-:Y:S02]  /*14c0*/  IMAD.MOV.U32 R4, RZ, RZ, R8 ;  /* 0x000000ffff047224 */ /* 0x000fe400078e0008 */
[----:B---3--:R-:W-:Y:S02]  /*14d0*/  IMAD R9, R16, R20, RZ ;  /* 0x0000001410097224 */ /* 0x008fe400078e02ff */
[C---:B------:R-:W-:Y:S02]  /*14e0*/  IMAD R10, R12.reuse, R19, R6 ;  /* 0x000000130c0a7224 */ /* 0x040fe400078e0206 */
[----:B------:R-:W-:-:S04]  /*14f0*/  IMAD.WIDE.U32 R6, R12, R18, R2 ;  /* 0x000000120c067225 */ /* 0x000fc800078e0002 */
[C---:B------:R-:W-:Y:S01]  /*1500*/  IMAD.WIDE.U32 R2, R0.reuse, R20, R4 ;  /* 0x0000001400027225 */ /* 0x040fe200078e0004 */
[----:B------:R-:W-:Y:S02]  /*1510*/  IADD3 R11, R7, R10, RZ ;  /* 0x0000000a070b7210 */ /* 0x000fe40007ffe0ff */
[----:B------:R-:W-:Y:S01]  /*1520*/  MOV R10, R0 ;  /* 0x00000000000a7202 */ /* 0x000fe20000000f00 */
[----:B------:R-:W-:Y:S01]  /*1530*/  IMAD R4, R0, R21, R9 ;  /* 0x0000001500047224 */ /* 0x000fe200078e0209 */
[----:B------:R-:W-:Y:S01]  /*1540*/  MOV R9, R6 ;  /* 0x0000000600097202 */ /* 0x000fe20000000f00 */
[----:B------:R-:W-:-:S03]  /*1550*/  IMAD.MOV.U32 R12, RZ, RZ, R2 ;  /* 0x000000ffff0c7224 */ /* 0x000fc600078e0002 */
[----:B------:R-:W-:-:S07]  /*1560*/  IADD3 R8, R3, R4, RZ ;  /* 0x0000000403087210 */ /* 0x000fce0007ffe0ff */
.L_x_2254:
[----:B------:R-:W-:Y:S01]  /*1570*/  SHF.R.S32.HI R24, RZ, 0x1f, R134 ;  /* 0x0000001fff187819 */ /* 0x000fe20000011486 */
[----:B------:R-:W-:Y:S01]  /*1580*/  ULDC.64 UR4, c[0x0][0x228] ;  /* 0x00008a0000047ab9 */ /* 0x000fe20000000a00 */
[----:B------:R-:W-:Y:S01]  /*1590*/  ULDC.64 UR10, c[0x0][0x268] ;  /* 0x00009a00000a7ab9 */ /* 0x000fe20000000a00 */
[----:B------:R-:W-:Y:S01]  /*15a0*/  ULDC.64 UR16, c[0x0][0x240] ;  /* 0x0000900000107ab9 */ /* 0x000fe20000000a00 */
[CC--:B------:R-:W-:Y:S01]  /*15b0*/  LEA.HI R23, R24.reuse, R134.reuse, RZ, 0x3 ;  /* 0x0000008618177211 */ /* 0x0c0fe200078f18ff */
[----:B------:R-:W2:Y:S01]  /*15c0*/  S2UR UR24, SR_CgaCtaId ;  /* 0x00000000001879c3 */ /* 0x000ea20000008800 */
[CC--:B------:R-:W-:Y:S01]  /*15d0*/  LEA.HI R21, R24.reuse, R134.reuse, RZ, 0x4 ;  /* 0x0000008618157211 */ /* 0x0c0fe200078f20ff */
[----:B------:R-:W-:Y:S01]  /*15e0*/  USHF.L.U32 UR23, UR6, 0x5, URZ ;  /* 0x0000000506177899 */ /* 0x000fe2000800063f */
[----:B------:R-:W-:Y:S01]  /*15f0*/  SHF.R.S32.HI R2, RZ, 0x3, R23 ;  /* 0x00000003ff027819 */ /* 0x000fe20000011417 */
[----:B------:R-:W-:Y:S01]  /*1600*/  USHF.L.U64.HI UR22, UR6, 0x5, UR7 ;  /* 0x0000000506167899 */ /* 0x000fe20008010207 */
[----:B------:R-:W-:Y:S01]  /*1610*/  LOP3.LUT R3, R23, 0xfffffff8, RZ, 0xc0, !PT ;  /* 0xfffffff817037812 */ /* 0x000fe200078ec0ff */
[----:B------:R-:W-:Y:S01]  /*1620*/  ULDC.64 UR12, c[0x0][0x220] ;  /* 0x00008800000c7ab9 */ /* 0x000fe20000000a00 */
[-C--:B------:R-:W-:Y:S01]  /*1630*/  LEA.HI R7, R24, R134.reuse, RZ, 0x6 ;  /* 0x0000008618077211 */ /* 0x080fe200078f30ff */
[----:B------:R-:W-:Y:S01]  /*1640*/  IMAD.SHL.U32 R0, R2, 0x40, RZ ;  /* 0x0000004002007824 */ /* 0x000fe200078e00ff */
[----:B------:R-:W-:Y:S01]  /*1650*/  ULDC.64 UR14, c[0x0][0x210] ;  /* 0x00008400000e7ab9 */ /* 0x000fe20000000a00 */
[----:B------:R-:W-:Y:S01]  /*1660*/  IMAD.IADD R25, R134, 0x1, -R3 ;  /* 0x0000000186197824 */ /* 0x000fe200078e0a03 */
[--C-:B------:R-:W-:Y:S01]  /*1670*/  SHF.R.S32.HI R3, RZ, 0x1f, R2.reuse ;  /* 0x0000001fff037819 */ /* 0x100fe20000011402 */
[----:B------:R-:W-:Y:S01]  /*1680*/  IMAD.SHL.U32 R7, R7, 0x8, RZ ;  /* 0x0000000807077824 */ /* 0x000fe200078e00ff */
[----:B------:R-:W-:Y:S01]  /*1690*/  LOP3.LUT R0, R0, 0x1c0, RZ, 0xc0, !PT ;  /* 0x000001c000007812 */ /* 0x000fe200078ec0ff */
[----:B------:R-:W-:Y:S01]  /*16a0*/  IMAD.SHL.U32 R4, R25, 0x8, RZ ;  /* 0x0000000819047824 */ /* 0x000fe200078e00ff */
[----:B------:R-:W-:Y:S01]  /*16b0*/  UMOV UR25, 0x400 ;  /* 0x0000040000197882 */ /* 0x000fe20000000000 */
[----:B------:R-:W-:Y:S01]  /*16c0*/  IMAD.WIDE R18, R29, 0x40, R2 ;  /* 0x000000401d127825 */ /* 0x000fe200078e0202 */
[----:B------:R-:W-:-:S02]  /*16d0*/  LEA.HI R96, R24, R134, RZ, 0x5 ;  /* 0x0000008618607211 */ /* 0x000fc400078f28ff */
[----:B------:R-:W-:Y:S02]  /*16e0*/  LOP3.LUT R5, R0, 0x38, R4, 0xf8, !PT ;  /* 0x0000003800057812 */ /* 0x000fe400078ef804 */
[----:B------:R-:W-:Y:S02]  /*16f0*/  SHF.R.U32.HI R0, RZ, 0x3, R0 ;  /* 0x00000003ff007819 */ /* 0x000fe40000011600 */
[----:B------:R-:W-:Y:S02]  /*1700*/  IADD3 R12, P1, R4, R12, RZ ;  /* 0x0000000c040c7210 */ /* 0x000fe40007f3e0ff */
[----:B------:R-:W-:Y:S02]  /*1710*/  LOP3.LUT R6, R5, R0, RZ, 0x3c, !PT ;  /* 0x0000000005067212 */ /* 0x000fe400078e3cff */
[----:B------:R-:W-:Y:S02]  /*1720*/  LOP3.LUT R0, R21, 0xfffffff0, RZ, 0xc0, !PT ;  /* 0xfffffff015007812 */ /* 0x000fe400078ec0ff */
[----:B------:R-:W-:-:S02]  /*1730*/  SHF.R.S32.HI R5, RZ, 0x1f, R26 ;  /* 0x0000001fff057819 */ /* 0x000fc4000001141a */
[----:B------:R-:W-:Y:S01]  /*1740*/  LOP3.LUT R239, R6, 0x7ffffe00, R7, 0xf8, !PT ;  /* 0x7ffffe0006ef7812 */ /* 0x000fe200078ef807 */
[----:B------:R-:W-:Y:S01]  /*1750*/  IMAD.IADD R0, R134, 0x1, -R0 ;  /* 0x0000000186007824 */ /* 0x000fe200078e0a00 */
[----:B------:R-:W-:Y:S01]  /*1760*/  IADD3 R6, P0, R4, R9, RZ ;  /* 0x0000000904067210 */ /* 0x000fe20007f1e0ff */
[----:B------:R-:W-:Y:S01]  /*1770*/  IMAD R7, R5, UR4, RZ ;  /* 0x0000000405077c24 */ /* 0x000fe2000f8e02ff */
[----:B------:R-:W-:Y:S02]  /*1780*/  SHF.R.S32.HI R5, RZ, 0x1f, R4 ;  /* 0x0000001fff057819 */ /* 0x000fe40000011404 */
[----:B------:R-:W-:Y:S01]  /*1790*/  SHF.R.S32.HI R13, RZ, 0x1f, R0 ;  /* 0x0000001fff0d7819 */ /* 0x000fe20000011400 */
[C---:B------:R-:W-:Y:S01]  /*17a0*/  IMAD R14, R26.reuse, UR5, R7 ;  /* 0x000000051a0e7c24 */ /* 0x040fe2000f8e0207 */
[----:B------:R-:W-:Y:S01]  /*17b0*/  SHF.R.S32.HI R92, RZ, 0x5, R96 ;  /* 0x00000005ff5c7819 */ /* 0x000fe20000011460 */
[----:B------:R-:W-:Y:S01]  /*17c0*/  IMAD.X R7, R5, 0x1, R11, P0 ;  /* 0x0000000105077824 */ /* 0x000fe200000e060b */
[----:B------:R-:W-:Y:S01]  /*17d0*/  LEA.HI R20, R13, R0, RZ, 0x3 ;  /* 0x000000000d147211 */ /* 0x000fe200078f18ff */
[----:B------:R-:W-:Y:S01]  /*17e0*/  IMAD.X R13, R5, 0x1, R8, P1 ;  /* 0x00000001050d7824 */ /* 0x000fe200008e0608 */
[----:B------:R-:W-:Y:S01]  /*17f0*/  SHF.R.S32.HI R8, RZ, 0x1f, R22 ;  /* 0x0000001fff087819 */ /* 0x000fe20000011416 */
[----:B------:R-:W-:Y:S01]  /*1800*/  IMAD.WIDE.U32 R4, R26, UR4, R4 ;  /* 0x000000041a047c25 */ /* 0x000fe2000f8e0004 */
[----:B------:R-:W-:Y:S01]  /*1810*/  ULDC.64 UR4, c[0x0][0x258] ;  /* 0x0000960000047ab9 */ /* 0x000fe20000000a00 */
[----:B------:R-:W-:-:S02]  /*1820*/  LOP3.LUT R9, R20, 0xfffffff8, RZ, 0xc0, !PT ;  /* 0xfffffff814097812 */ /* 0x000fc400078ec0ff */
[----:B------:R-:W-:Y:S02]  /*1830*/  IMAD R11, R16, UR10, RZ ;  /* 0x0000000a100b7c24 */ /* 0x000fe4000f8e02ff */
[----:B------:R-:W-:Y:S02]  /*1840*/  IMAD R8, R8, UR4, RZ ;  /* 0x0000000408087c24 */ /* 0x000fe4000f8e02ff */
[----:B------:R-:W-:Y:S01]  /*1850*/  IMAD.IADD R5, R5, 0x1, R14 ;  /* 0x0000000105057824 */ /* 0x000fe200078e020e */
[----:B------:R-:W-:Y:S01]  /*1860*/  IADD3 R14, P0, R2, R15, RZ ;  /* 0x0000000f020e7210 */ /* 0x000fe20007f1e0ff */
[----:B------:R-:W-:Y:S02]  /*1870*/  IMAD R16, R10, UR11, R11 ;  /* 0x0000000b0a107c24 */ /* 0x000fe4000f8e020b */
[----:B------:R-:W-:Y:S02]  /*1880*/  IMAD.IADD R26, R0, 0x1, -R9 ;  /* 0x00000001001a7824 */ /* 0x000fe400078e0a09 */
        /* <DEDUP_REMOVED lines=25> */
[----:B--2---:R-:W-:-:S02]  /*1a20*/  ULEA UR5, UR24, UR25, 0x18 ;  /* 0x0000001918057291 */ /* 0x004fc4000f8ec03f */
        /* <DEDUP_REMOVED lines=10> */
[----:B------:R-:W-:Y:S01]  /*1ad0*/  IADD3 R12, P0, R14, UR23, RZ ;  /* 0x000000170e0c7c10 */ /* 0x000fe2000ff1e0ff */
[----:B------:R-:W-:Y:S01]  /*1ae0*/  STL [R1+0x14], R18 ;  /* 0x0000141201007387 */ /* 0x000fe20000100800 */
[----:B------:R-:W-:-:S02]  /*1af0*/  LEA.HI.X R19, R4, UR13, R5, 0x1, P1 ;  /* 0x0000000d04137c11 */ /* 0x000fc400088f0c05 */
[----:B------:R-:W-:Y:S02]  /*1b00*/  IADD3 R4, P1, R6, UR4, RZ ;  /* 0x0000000406047c10 */ /* 0x000fe4000ff3e0ff */
[----:B------:R-:W-:Y:S01]  /*1b10*/  IADD3.X R13, R15, UR22, RZ, P0, !PT ;  /* 0x000000160f0d7c10 */ /* 0x000fe200087fe4ff */
[----:B------:R-:W-:Y:S01]  /*1b20*/  STL [R1+0x10], R19 ;  /* 0x0000101301007387 */ /* 0x000fe20000100800 */
[----:B------:R-:W-:Y:S02]  /*1b30*/  IADD3 R10, P0, R12, UR23, RZ ;  /* 0x000000170c0a7c10 */ /* 0x000fe4000ff1e0ff */
[----:B------:R-:W-:Y:S02]  /*1b40*/  LEA R239, R239, UR5, 0x1 ;  /* 0x00000005efef7c11 */ /* 0x000fe4000f8e08ff */
[----:B------:R-:W-:Y:S01]  /*1b50*/  IADD3.X R11, R13, UR22, RZ, P0, !PT ;  /* 0x000000160d0b7c10 */ /* 0x000fe200087fe4ff */
[----:B--2---:R-:W-:Y:S01]  /*1b60*/  IMAD.IADD R0, R3, 0x1, R8 ;  /* 0x0000000103007824 */ /* 0x004fe200078e0208 */
[----:B------:R-:W-:-:S04]  /*1b70*/  IADD3 R8, P0, R10, UR23, RZ ;  /* 0x000000170a087c10 */ /* 0x000fc8000ff1e0ff */
[----:B------:R-:W-:Y:S02]  /*1b80*/  LEA.HI.X R7, R2, UR15, R0, 0x1, P2 ;  /* 0x0000000f02077c11 */ /* 0x000fe400090f0c00 */
[----:B------:R-:W-:Y:S02]  /*1b90*/  IADD3.X R9, R11, UR22, RZ, P0, !PT ;  /* 0x000000160b097c10 */ /* 0x000fe400087fe4ff */
[----:B------:R-:W-:Y:S01]  /*1ba0*/  IADD3.X R5, R7, UR16, RZ, P1, !PT ;  /* 0x0000001007057c10 */ /* 0x000fe20008ffe4ff */
[----:B------:R-:W-:Y:S01]  /*1bb0*/  @!PT LDS RZ, [RZ] ;  /* 0x00000000fffff984 */ /* 0x000fe20000000800 */
[----:B------:R-:W-:Y:S01]  /*1bc0*/  @!PT LDS RZ, [RZ] ;  /* 0x00000000fffff984 */ /* 0x000fe20000000800 */
[----:B------:R-:W-:Y:S01]  /*1bd0*/  @!PT LDS RZ, [RZ] ;  /* 0x00000000fffff984 */ /* 0x000fe20000000800 */
[----:B------:R2:W-:Y:S01]  /*1be0*/  LDGSTS.E.BYPASS.LTC128B.128 [R239], desc[UR20][R6.64] ;  /* 0x0000000006ef7fae */ /* 0x0005e2000b901d54 */
[----:B------:R-:W-:-:S03]  /*1bf0*/  IADD3 R2, P1, R4, UR4, RZ ;  /* 0x0000000404027c10 */ /* 0x000fc6000ff3e0ff */
[----:B------:R3:W-:Y:S01]  /*1c00*/  LDGSTS.E.BYPASS.LTC128B.128 [R239+0x800], desc[UR20][R4.64] ;  /* 0x0080000004ef7fae */ /* 0x0007e2000b901d54 */
[----:B------:R-:W-:Y:S02]  /*1c10*/  IADD3.X R3, R5, UR16, RZ, P1, !PT ;  /* 0x0000001005037c10 */ /* 0x000fe40008ffe4ff */
[----:B------:R-:W-:Y:S01]  /*1c20*/  IADD3 R16, P1, R2, UR4, RZ ;  /* 0x0000000402107c10 */ /* 0x000fe2000ff3e0ff */
[----:B------:R-:W-:Y:S02]  /*1c30*/  UIADD3 UR4, UR5, 0x2000, URZ ;  /* 0x0000200005047890 */ /* 0x000fe4000fffe03f */
[----:B------:R4:W-:Y:S01]  /*1c40*/  LDGSTS.E.BYPASS.LTC128B.128 [R239+0x1000], desc[UR20][R2.64] ;  /* 0x0100000002ef7fae */ /* 0x0009e2000b901d54 */
[----:B------:R-:W-:Y:S02]  /*1c50*/  IADD3.X R17, R3, UR16, RZ, P1, !PT ;  /* 0x0000001003117c10 */ /* 0x000fe40008ffe4ff */
[----:B------:R-:W-:-:S03]  /*1c60*/  LOP3.LUT P1, RZ, R26, 0x2, RZ, 0xc0, !PT ;  /* 0x000000021aff7812 */ /* 0x000fc6000782c0ff */
[----:B------:R-:W-:Y:S01]  /*1c70*/  LDGSTS.E.BYPASS.LTC128B.128 [R239+0x1800], desc[UR20][R16.64] ;  /* 0x0180000010ef7fae */ /* 0x000fe2000b901d54 */
        /* <DEDUP_REMOVED lines=13> */
[----:B--2---:R-:W-:-:S04]  /*1d50*/  IADD3 R2, P0, R4, UR23, RZ ;  /* 0x0000001704027c10 */ /* 0x004fc8000ff1e0ff */
        /* <DEDUP_REMOVED lines=8> */
[----:B------:R-:W-:Y:S01]  /*1de0*/  LDGSTS.E.BYPASS.LTC128B.128 [R239+0x6800], desc[UR20][R12.64] ;  /* 0x068000000cef7fae */ /* 0x000fe2000b901d54 */
[----:B------:R-:W-:Y:S02]  /*1df0*/  IADD3.X R11, R13, UR22, RZ, P0, !PT ;  /* 0x000000160d0b7c10 */ /* 0x000fe400087fe4ff */
[----:B-1----:R-:W-:-:S03]  /*1e00*/  IADD3 R8, P0, R10, UR23, RZ ;  /* 0x000000170a087c10 */ /* 0x002fc6000ff1e0ff */
        /* <DEDUP_REMOVED lines=8> */
[----:B--2---:R-:W-:Y:S01]  /*1e90*/  IADD3 R2, P0, R4, UR23, RZ ;  /* 0x0000001704027c10 */ /* 0x004fe2000ff1e0ff */
[----:B---3--:R-:W-:Y:S02]  /*1ea0*/  IMAD.MOV.U32 R14, RZ, RZ, R18 ;  /* 0x000000ffff0e7224 */ /* 0x008fe400078e0012 */
[----:B------:R2:W-:Y:S01]  /*1eb0*/  LDGSTS.E.BYPASS.LTC128B.128 [R239+0x8800], desc[UR20][R4.64] ;  /* 0x0880000004ef7fae */ /* 0x0005e2000b901d54 */
[----:B------:R-:W-:Y:S01]  /*1ec0*/  IADD3.X R3, R5, UR22, RZ, P0, !PT ;  /* 0x0000001605037c10 */ /* 0x000fe200087fe4ff */
[----:B------:R-:W-:-:S04]  /*1ed0*/  IMAD.MOV.U32 R15, RZ, RZ, R19 ;  /* 0x000000ffff0f7224 */ /* 0x000fc800078e0013 */
[----:B------:R3:W-:Y:S01]  /*1ee0*/  LDGSTS.E.BYPASS.LTC128B.128 [R239+0x9000], desc[UR20][R2.64] ;  /* 0x0900000002ef7fae */ /* 0x0007e2000b901d54 */
[----:B-1----:R-:W-:-:S04]  /*1ef0*/  IADD3 R6, P0, R2, UR23, RZ ;  /* 0x0000001702067c10 */ /* 0x002fc8000ff1e0ff */
[----:B------:R-:W-:Y:S02]  /*1f00*/  IADD3.X R7, R3, UR22, RZ, P0, !PT ;  /* 0x0000001603077c10 */ /* 0x000fe400087fe4ff */
[----:B--2---:R-:W-:-:S03]  /*1f10*/  SHF.R.S32.HI R4, RZ, 0x4, R21 ;  /* 0x00000004ff047819 */ /* 0x004fc60000011415 */
        /* <DEDUP_REMOVED lines=18> */
[----:B------:R-:W-:Y:S01]  /*2040*/  BAR.SYNC.DEFER_BLOCKING 0x0 ;  /* 0x0000000000007b1d */ /* 0x000fe20000010000 */
[----:B------:R-:W-:Y:S02]  /*2050*/  IADD3.X R7, R19, UR11, RZ, P0, !PT ;  /* 0x0000000b13077c10 */ /* 0x000fe400087fe4ff */
        /* <DEDUP_REMOVED lines=14> */
[----:B------:R-:W-:Y:S01]  /*2140*/  @!PT LDS RZ, [RZ] ;  /* 0x00000000fffff984 */ /* 0x000fe20000000800 */
[----:B------:R-:W-:Y:S01]  /*2150*/  @!PT LDS RZ, [RZ] ;  /* 0x00000000fffff984 */ /* 0x000fe20000000800 */
[----:B------:R-:W-:Y:S01]  /*2160*/  @!PT LDS RZ, [RZ] ;  /* 0x00000000fffff984 */ /* 0x000fe20000000800 */
[----:B------:R1:W-:Y:S01]  /*2170*/  LDGSTS.E.BYPASS.LTC128B.128 [R239+0xa000], desc[UR20][R14.64] ;  /* 0x0a0000000eef7fae */ /* 0x0003e2000b901d54 */
[----:B------:R-:W-:Y:S01]  /*2180*/  IADD3.X R11, R13, UR11, RZ, P0, !PT ;  /* 0x0000000b0d0b7c10 */ /* 0x000fe200087fe4ff */
[----:B------:R-:W-:Y:S01]  /*2190*/  ULDC UR4, c[0x0][0x39c] ;  /* 0x0000e70000047ab9 */ /* 0x000fe20000000800 */
[----:B------:R-:W-:Y:S01]  /*21a0*/  LEA R226, R0, UR5, 0x1 ;  /* 0x0000000500e27c11 */ /* 0x000fe2000f8e08ff */
[----:B------:R2:W-:Y:S01]  /*21b0*/  LDGSTS.E.BYPASS.LTC128B.128 [R239+0xa800], desc[UR20][R6.64] ;  /* 0x0a80000006ef7fae */ /* 0x0005e2000b901d54 */
[----:B------:R-:W-:-:S02]  /*21c0*/  IMAD.MOV.U32 R0, RZ, RZ, 0x20 ;  /* 0x00000020ff007424 */ /* 0x000fc400078e00ff */
[----:B------:R-:W-:Y:S01]  /*21d0*/  VIADD R225, R224, 0x40 ;  /* 0x00000040e0e17836 */ /* 0x000fe20000000000 */
[----:B------:R3:W-:Y:S04]  /*21e0*/  LDGSTS.E.BYPASS.LTC128B.128 [R239+0xb000], desc[UR20][R4.64] ;  /* 0x0b00000004ef7fae */ /* 0x0007e8000b901d54 */
[----:B------:R4:W-:Y:S04]  /*21f0*/  LDGSTS.E.BYPASS.LTC128B.128 [R239+0xb800], desc[UR20][R8.64] ;  /* 0x0b80000008ef7fae */ /* 0x0009e8000b901d54 */
[----:B------:R-:W-:Y:S04]  /*2200*/  LDGSTS.E.BYPASS.LTC128B.128 [R239+0xc000], desc[UR20][R12.64] ;  /* 0x0c0000000cef7fae */ /* 0x000fe8000b901d54 */
[----:B------:R5:W-:Y:S01]  /*2210*/  LDGSTS.E.BYPASS.LTC128B.128 [R239+0xc800], desc[UR20][R10.64] ;  /* 0x0c8000000aef7fae */ /* 0x000be2000b901d54 */
        /* <DEDUP_REMOVED lines=61> */
[----:B------:R-:W-:Y:S01]  /*25f0*/  VIADD R230, R225, 0x7800 ;  /* 0x00007800e1e67836 */ /* 0x000fe20000000000 */
[C---:B--2---:R-:W-:Y:S02]  /*2600*/  HMMA.16816.F32 R28, R20.reuse, R8, RZ ;  /* 0x00000008141c723c */ /* 0x044fe400000018ff */
[----:B------:R-:W-:Y:S04]  /*2610*/  LDSM.16.M88.4 R60, [R223+0x1000] ;  /* 0x00100000df3c783b */ /* 0x000fe80000000200 */
[----:B------:R-:W-:Y:S01]  /*2620*/  LDSM.16.M88.4 R88, [R222+0x800] ;  /* 0x00080000de58783b */ /* 0x000fe20000000200 */
[C---:B------:R-:W-:Y:S03]  /*2630*/  HMMA.16816.F32 R36, R20.reuse, R10, RZ ;  /* 0x0000000a1424723c */ /* 0x040fe600000018ff */
[----:B------:R-:W2:Y:S03]  /*2640*/  LDSM.16.M88.4 R8, [R228] ;  /* 0x00000000e408783b */ /* 0x000ea60000000200 */
[----:B---3--:R-:W-:Y:S01]  /*2650*/  HMMA.16816.F32 R40, R20, R44, RZ ;  /* 0x0000002c1428723c */ /* 0x008fe200000018ff */
[----:B------:R-:W3:Y:S04]  /*2660*/  LDSM.16.M88.4 R76, [R24+0x3800] ;  /* 0x00380000184c783b */ /* 0x000ee80000000200 */
[----:B------:R-:W5:Y:S04]  /*2670*/  LDSM.16.M88.4 R80, [R225+0x1000] ;  /* 0x00100000e150783b */ /* 0x000f680000000200 */
[----:B------:R-:W5:Y:S02]  /*2680*/  LDSM.16.M88.4 R84, [R222+0x1000] ;  /* 0x00100000de54783b */ /* 0x000f640000000200 */
[C---:B------:R-:W-:Y:S02]  /*2690*/  HMMA.16816.F32 R28, R16.reuse, R32, R28 ;  /* 0x00000020101c723c */ /* 0x040fe4000000181c */
[----:B------:R-:W0:Y:S05]  /*26a0*/  LDGDEPBAR ;  /* 0x00000000000079af */ /* 0x000e2a0000000000 */
[----:B------:R-:W-:Y:S06]  /*26b0*/  HMMA.16816.F32 R36, R16, R34, R36 ;  /* 0x000000221024723c */ /* 0x000fec0000001824 */
[----:B------:R-:W-:Y:S06]  /*26c0*/  HMMA.16816.F32 R32, R20, R46, RZ ;  /* 0x0000002e1420723c */ /* 0x000fec00000018ff */
[----:B-1----:R-:W-:Y:S06]  /*26d0*/  HMMA.16816.F32 R48, R16, R56, R40 ;  /* 0x000000381030723c */ /* 0x002fec0000001828 */
[C---:B----4-:R-:W-:Y:S06]  /*26e0*/  HMMA.16816.F32 R28, R12.reuse, R52, R28 ;  /* 0x000000340c1c723c */ /* 0x050fec000000181c */
[----:B------:R-:W-:Y:S06]  /*26f0*/  HMMA.16816.F32 R36, R12, R54, R36 ;  /* 0x000000360c24723c */ /* 0x000fec0000001824 */
[----:B------:R-:W-:Y:S06]  /*2700*/  HMMA.16816.F32 R44, R20, R64, RZ ;  /* 0x00000040142c723c */ /* 0x000fec00000018ff */
[----:B------:R-:W-:Y:S06]  /*2710*/  HMMA.16816.F32 R32, R16, R58, R32 ;  /* 0x0000003a1020723c */ /* 0x000fec0000001820 */
[----:B--2---:R-:W-:Y:S06]  /*2720*/  HMMA.16816.F32 R40, R8, R72, R28 ;  /* 0x000000480828723c */ /* 0x004fec000000181c */
[----:B------:R-:W-:Y:S06]  /*2730*/  HMMA.16816.F32 R28, R12, R68, R48 ;  /* 0x000000440c1c723c */ /* 0x000fec0000001830 */
[----:B------:R-:W-:Y:S01]  /*2740*/  HMMA.16816.F32 R52, R8, R74, R36 ;  /* 0x0000004a0834723c */ /* 0x000fe20000001824 */
[----:B------:R-:W-:Y:S05]  /*2750*/  LDSM.16.M88.4 R72, [R225+0x1800] ;  /* 0x00180000e148783b */ /* 0x000fea0000000200 */
[----:B------:R-:W-:Y:S01]  /*2760*/  HMMA.16816.F32 R36, R20, R66, RZ ;  /* 0x000000421424723c */ /* 0x000fe200000018ff */
[----:B------:R-:W1:Y:S05]  /*2770*/  LDSM.16.M88.4 R64, [R223+0x1800] ;  /* 0x00180000df40783b */ /* 0x000e6a0000000200 */
[----:B------:R-:W-:Y:S01]  /*2780*/  FMUL.FTZ R2, R40, UR4 ;  /* 0x0000000428027c20 */ /* 0x000fe20008410000 */
[----:B------:R-:W-:Y:S03]  /*2790*/  HMMA.16816.F32 R48, R16, R60, R44 ;  /* 0x0000003c1030723c */ /* 0x000fe6000000182c */
[----:B------:R2:W-:Y:S03]  /*27a0*/  MUFU.TANH R208, R2 ;  /* 0x0000000200d07308 */ /* 0x0005e60000002400 */
[----:B------:R-:W-:Y:S01]  /*27b0*/  HMMA.16816.F32 R44, R12, R70, R32 ;  /* 0x000000460c2c723c */ /* 0x000fe20000001820 */
[----:B------:R-:W-:Y:S10]  /*27c0*/  LDSM.16.M88.4 R68, [R223+0x2000] ;  /* 0x00200000df44783b */ /* 0x000ff40000000200 */
[----:B------:R-:W-:Y:S01]  /*27d0*/  HMMA.16816.F32 R32, R16, R62, R36 ;  /* 0x0000003e1020723c */ /* 0x000fe20000001824 */
[----:B------:R-:W4:Y:S01]  /*27e0*/  LDSM.16.M88.4 R60, [R24+0x4000] ;  /* 0x00400000183c783b */ /* 0x000f220000000200 */
[----:B--2---:R-:W-:-:S04]  /*27f0*/  FMUL.FTZ R2, R41, UR4 ;  /* 0x0000000429027c20 */ /* 0x004fc80008410000 */
[----:B---3--:R-:W-:Y:S01]  /*2800*/  HMMA.16816.F32 R36, R20, R76, RZ ;  /* 0x0000004c1424723c */ /* 0x008fe200000018ff */
[----:B------:R2:W-:Y:S06]  /*2810*/  MUFU.TANH R107, R2 ;  /* 0x00000002006b7308 */ /* 0x0005ec0000002400 */
[----:B------:R-:W-:Y:S06]  /*2820*/  HMMA.16816.F32 R56, R8, R90, R44 ;  /* 0x0000005a0838723c */ /* 0x000fec000000182c */
[----:B------:R-:W-:Y:S01]  /*2830*/  HMMA.16816.F32 R44, R20, R78, RZ ;  /* 0x0000004e142c723c */ /* 0x000fe200000018ff */
[----:B------:R-:W-:Y:S01]  /*2840*/  LDSM.16.M88.4 R76, [R24+0x5000] ;  /* 0x00500000184c783b */ /* 0x000fe20000000200 */
[----:B--2---:R-:W-:-:S04]  /*2850*/  FMUL.FTZ R2, R42, UR4 ;  /* 0x000000042a027c20 */ /* 0x004fc80008410000 */
[----:B------:R2:W3:Y:S02]  /*2860*/  MUFU.TANH R114, R2 ;  /* 0x0000000200727308 */ /* 0x0004e40000002400 */
[----:B--2---:R-:W-:Y:S02]  /*2870*/  FMUL.FTZ R2, R43, UR4 ;  /* 0x000000042b027c20 */ /* 0x004fe40008410000 */
[----:B------:R-:W-:Y:S01]  /*2880*/  HMMA.16816.F32 R40, R8, R88, R28 ;  /* 0x000000580828723c */ /* 0x000fe2000000181c */
[----:B------:R-:W-:Y:S03]  /*2890*/  LDSM.16.M88.4 R88, [R222+0x1800] ;  /* 0x00180000de58783b */ /* 0x000fe60000000200 */
[----:B------:R2:W3:Y:S02]  /*28a0*/  MUFU.TANH R112, R2 ;  /* 0x0000000200707308 */ /* 0x0004e40000002400 */
[C---:B-----5:R-:W-:Y:S06]  /*28b0*/  HMMA.16816.F32 R28, R12.reuse, R80, R48 ;  /* 0x000000500c1c723c */ /* 0x060fec0000001830 */
[----:B------:R-:W-:Y:S01]  /*28c0*/  HMMA.16816.F32 R48, R12, R82, R32 ;  /* 0x000000520c30723c */ /* 0x000fe20000001820 */
[----:B------:R-:W-:Y:S01]  /*28d0*/  LDSM.16.M88.4 R80, [R225+0x2000] ;  /* 0x00200000e150783b */ /* 0x000fe20000000200 */
[----:B--2---:R-:W-:-:S04]  /*28e0*/  FMUL.FTZ R2, R52, UR4 ;  /* 0x0000000434027c20 */ /* 0x004fc80008410000 */
[----:B------:R2:W5:-:S12]  /*28f0*/  MUFU.TANH R111, R2 ;  /* 0x00000002006f7308 */ /* 0x0005580000002400 */
[----:B------:R-:W-:Y:S01]  /*2900*/  HMMA.16816.F32 R28, R8, R84, R28 ;  /* 0x00000054081c723c */ /* 0x000fe2000000181c */
[----:B--2---:R-:W-:-:S04]  /*2910*/  FMUL.FTZ R2, R53, UR4 ;  /* 0x0000000435027c20 */ /* 0x004fc80008410000 */
[----:B------:R2:W-:Y:S02]  /*2920*/  MUFU.TANH R110, R2 ;  /* 0x00000002006e7308 */ /* 0x0005e40000002400 */
[----:B--2---:R-:W-:-:S06]  /*2930*/  FMUL.FTZ R2, R54, UR4 ;  /* 0x0000000436027c20 */ /* 0x004fcc0008410000 */
[----:B------:R2:W5:Y:S02]  /*2940*/  MUFU.TANH R117, R2 ;  /* 0x0000000200757308 */ /* 0x0005640000002400 */
[----:B--2---:R-:W-:Y:S02]  /*2950*/  FMUL.FTZ R2, R55, UR4 ;  /* 0x0000000437027c20 */ /* 0x004fe40008410000 */
[C---:B-1----:R-:W-:Y:S04]  /*2960*/  HMMA.16816.F32 R52, R16.reuse, R64, R36 ;  /* 0x000000401034723c */ /* 0x042fe80000001824 */
[----:B------:R1:W2:Y:S02]  /*2970*/  MUFU.TANH R116, R2 ;  /* 0x0000000200747308 */ /* 0x0002a40000002400 */
[----:B------:R-:W-:Y:S01]  /*2980*/  HMMA.16816.F32 R36, R16, R66, R44 ;  /* 0x000000421024723c */ /* 0x000fe2000000182c */
[----:B------:R-:W3:Y:S05]  /*2990*/  LDSM.16.M88.4 R64, [R24+0x4800] ;  /* 0x004800001840783b */ /* 0x000eea0000000200 */
[----:B----4-:R-:W-:Y:S01]  /*29a0*/  HMMA.16816.F32 R44, R20, R62, RZ ;  /* 0x0000003e142c723c */ /* 0x010fe200000018ff */
[----:B-1----:R-:W-:-:S04]  /*29b0*/  FMUL.FTZ R2, R40, UR4 ;  /* 0x0000000428027c20 */ /* 0x002fc80008410000 */
[----:B------:R1:W4:Y:S07]  /*29c0*/  MUFU.TANH R106, R2 ;  /* 0x00000002006a7308 */ /* 0x00032e0000002400 */
[----:B------:R-:W-:Y:S01]  /*29d0*/  HMMA.16816.F32 R32, R12, R72, R52 ;  /* 0x000000480c20723c */ /* 0x000fe20000001834 */
[----:B-1----:R-:W-:-:S04]  /*29e0*/  FMUL.FTZ R2, R41, UR4 ;  /* 0x0000000429027c20 */ /* 0x002fc80008410000 */
[----:B------:R1:W-:Y:S02]  /*29f0*/  MUFU.TANH R103, R2 ;  /* 0x0000000200677308 */ /* 0x0003e40000002400 */
[----:B-1----:R-:W-:-:S06]  /*2a00*/  FMUL.FTZ R2, R42, UR4 ;  /* 0x000000042a027c20 */ /* 0x002fcc0008410000 */
[----:B------:R1:W4:Y:S02]  /*2a10*/  MUFU.TANH R119, R2 ;  /* 0x0000000200777308 */ /* 0x0003240000002400 */
[----:B-1----:R-:W-:Y:S02]  /*2a20*/  FMUL.FTZ R2, R43, UR4 ;  /* 0x000000042b027c20 */ /* 0x002fe40008410000 */
[----:B------:R-:W-:Y:S01]  /*2a30*/  HMMA.16816.F32 R40, R20, R60, RZ ;  /* 0x0000003c1428723c */ /* 0x000fe200000018ff */
[----:B------:R-:W1:Y:S03]  /*2a40*/  LDSM.16.M88.4 R60, [R223+0x2800] ;  /* 0x00280000df3c783b */ /* 0x000e660000000200 */
[----:B------:R5:W4:Y:S02]  /*2a50*/  MUFU.TANH R122, R2 ;  /* 0x00000002007a7308 */ /* 0x000b240000002400 */
[----:B-----5:R-:W-:-:S06]  /*2a60*/  FMUL.FTZ R2, R56, UR4 ;  /* 0x0000000438027c20 */ /* 0x020fcc0008410000 */
[----:B------:R5:W4:-:S12]  /*2a70*/  MUFU.TANH R101, R2 ;  /* 0x0000000200657308 */ /* 0x000b180000002400 */
[----:B------:R-:W-:Y:S06]  /*2a80*/  HMMA.16816.F32 R52, R16, R68, R40 ;  /* 0x000000441034723c */ /* 0x000fec0000001828 */
[----:B---3--:R-:W-:Y:S01]  /*2a90*/  HMMA.16816.F32 R40, R20, R64, RZ ;  /* 0x000000401428723c */ /* 0x008fe200000018ff */
[----:B-----5:R-:W-:-:S04]  /*2aa0*/  FMUL.FTZ R2, R57, UR4 ;  /* 0x0000000439027c20 */ /* 0x020fc80008410000 */
[----:B------:R3:W-:Y:S02]  /*2ab0*/  MUFU.TANH R100, R2 ;  /* 0x0000000200647308 */ /* 0x0007e40000002400 */
[----:B---3--:R-:W-:-:S06]  /*2ac0*/  FMUL.FTZ R2, R58, UR4 ;  /* 0x000000043a027c20 */ /* 0x008fcc0008410000 */
[----:B------:R3:W5:Y:S02]  /*2ad0*/  MUFU.TANH R121, R2 ;  /* 0x0000000200797308 */ /* 0x0007640000002400 */
[----:B---3--:R-:W-:Y:S02]  /*2ae0*/  FMUL.FTZ R2, R59, UR4 ;  /* 0x000000043b027c20 */ /* 0x008fe40008410000 */
[----:B------:R-:W-:Y:S01]  /*2af0*/  HMMA.16816.F32 R56, R8, R86, R48 ;  /* 0x000000560838723c */ /* 0x000fe20000001830 */
[----:B------:R-:W-:Y:S03]  /*2b00*/  LDSM.16.M88.4 R84, [R225+0x2800] ;  /* 0x00280000e154783b */ /* 0x000fe60000000200 */
[----:B------:R3:W5:Y:S02]  /*2b10*/  MUFU.TANH R123, R2 ;  /* 0x00000002007b7308 */ /* 0x0007640000002400 */
[----:B------:R-:W-:Y:S01]  /*2b20*/  HMMA.16816.F32 R48, R12, R74, R36 ;  /* 0x0000004a0c30723c */ /* 0x000fe20000001824 */
[----:B------:R-:W2:Y:S05]  /*2b30*/  LDSM.16.M88.4 R72, [R222+0x2000] ;  /* 0x00200000de48783b */ /* 0x000eaa0000000200 */
[----:B------:R-:W-:Y:S01]  /*2b40*/  HMMA.16816.F32 R36, R16, R70, R44 ;  /* 0x000000461024723c */ /* 0x000fe2000000182c */
[----:B------:R-:W4:Y:S05]  /*2b50*/  LDSM.16.M88.4 R68, [R223+0x3000] ;  /* 0x00300000df44783b */ /* 0x000f2a0000000200 */
[----:B------:R-:W-:Y:S01]  /*2b60*/  HMMA.16816.F32 R44, R20, R66, RZ ;  /* 0x00000042142c723c */ /* 0x000fe200000018ff */
[----:B---3--:R-:W-:Y:S01]  /*2b70*/  FMUL.FTZ R2, R28, UR4 ;  /* 0x000000041c027c20 */ /* 0x008fe20008410000 */
[----:B------:R-:W-:Y:S03]  /*2b80*/  LDSM.16.M88.4 R64, [R222+0x2800] ;  /* 0x00280000de40783b */ /* 0x000fe60000000200 */
[----:B------:R3:W5:Y:S02]  /*2b90*/  MUFU.TANH R98, R2 ;  /* 0x0000000200627308 */ /* 0x0007640000002400 */
[----:B---3--:R-:W-:-:S06]  /*2ba0*/  FMUL.FTZ R2, R29, UR4 ;  /* 0x000000041d027c20 */ /* 0x008fcc0008410000 */
[----:B------:R3:W-:Y:S02]  /*2bb0*/  MUFU.TANH R133, R2 ;  /* 0x0000000200857308 */ /* 0x0007e40000002400 */
[----:B---3--:R-:W-:-:S06]  /*2bc0*/  FMUL.FTZ R2, R30, UR4 ;  /* 0x000000041e027c20 */ /* 0x008fcc0008410000 */
[----:B------:R3:W5:Y:S02]  /*2bd0*/  MUFU.TANH R128, R2 ;  /* 0x0000000200807308 */ /* 0x0007640000002400 */
[----:B---3--:R-:W-:Y:S02]  /*2be0*/  FMUL.FTZ R2, R31, UR4 ;  /* 0x000000041f027c20 */ /* 0x008fe40008410000 */
[----:B------:R-:W-:Y:S04]  /*2bf0*/  HMMA.16816.F32 R28, R8, R88, R32 ;  /* 0x00000058081c723c */ /* 0x000fe80000001820 */
[----:B------:R3:W5:Y:S02]  /*2c00*/  MUFU.TANH R126, R2 ;  /* 0x00000002007e7308 */ /* 0x0007640000002400 */
[----:B------:R-:W-:Y:S06]  /*2c10*/  HMMA.16816.F32 R32, R12, R80, R52 ;  /* 0x000000500c20723c */ /* 0x000fec0000001834 */
[----:B-1----:R-:W-:Y:S06]  /*2c20*/  HMMA.16816.F32 R52, R16, R60, R40 ;  /* 0x0000003c1034723c */ /* 0x002fec0000001828 */
[----:B------:R-:W-:Y:S01]  /*2c30*/  HMMA.16816.F32 R40, R20, R76, RZ ;  /* 0x0000004c1428723c */ /* 0x000fe200000018ff */
[----:B---3--:R-:W-:-:S04]  /*2c40*/  FMUL.FTZ R2, R56, UR4 ;  /* 0x0000000438027c20 */ /* 0x008fc80008410000 */
[----:B------:R1:W3:Y:S02]  /*2c50*/  MUFU.TANH R93, R2 ;  /* 0x00000002005d7308 */ /* 0x0002e40000002400 */
[----:B-1----:R-:W-:-:S06]  /*2c60*/  FMUL.FTZ R2, R57, UR4 ;  /* 0x0000000439027c20 */ /* 0x002fcc0008410000 */
[----:B------:R1:W-:Y:S02]  /*2c70*/  MUFU.TANH R125, R2 ;  /* 0x00000002007d7308 */ /* 0x0003e40000002400 */
[----:B-1----:R-:W-:-:S06]  /*2c80*/  FMUL.FTZ R2, R58, UR4 ;  /* 0x000000043a027c20 */ /* 0x002fcc0008410000 */
[----:B------:R1:W3:Y:S02]  /*2c90*/  MUFU.TANH R127, R2 ;  /* 0x00000002007f7308 */ /* 0x0002e40000002400 */
[----:B-1----:R-:W-:Y:S02]  /*2ca0*/  FMUL.FTZ R2, R59, UR4 ;  /* 0x000000043b027c20 */ /* 0x002fe40008410000 */
[----:B------:R-:W-:Y:S01]  /*2cb0*/  HMMA.16816.F32 R56, R8, R90, R48 ;  /* 0x0000005a0838723c */ /* 0x000fe20000001830 */
[----:B------:R-:W1:Y:S03]  /*2cc0*/  LDSM.16.M88.4 R88, [R24+0x5800] ;  /* 0x005800001858783b */ /* 0x000e660000000200 */
[----:B------:R2:W3:Y:S02]  /*2cd0*/  MUFU.TANH R131, R2 ;  /* 0x0000000200837308 */ /* 0x0004e40000002400 */
[----:B------:R-:W-:Y:S01]  /*2ce0*/  HMMA.16816.F32 R48, R12, R82, R36 ;  /* 0x000000520c30723c */ /* 0x000fe20000001824 */
[----:B------:R-:W5:Y:S05]  /*2cf0*/  LDSM.16.M88.4 R80, [R223+0x3800] ;  /* 0x00380000df50783b */ /* 0x000f6a0000000200 */
[----:B------:R-:W-:Y:S01]  /*2d00*/  HMMA.16816.F32 R36, R16, R62, R44 ;  /* 0x0000003e1024723c */ /* 0x000fe2000000182c */
[----:B------:R-:W-:Y:S05]  /*2d10*/  LDSM.16.M88.4 R60, [R222+0x3000] ;  /* 0x00300000de3c783b */ /* 0x000fea0000000200 */
[----:B------:R-:W-:Y:S01]  /*2d20*/  HMMA.16816.F32 R44, R20, R78, RZ ;  /* 0x0000004e142c723c */ /* 0x000fe200000018ff */
[----:B--2---:R-:W-:Y:S01]  /*2d30*/  FMUL.FTZ R2, R28, UR4 ;  /* 0x000000041c027c20 */ /* 0x004fe20008410000 */
[----:B------:R-:W-:Y:S03]  /*2d40*/  LDSM.16.M88.4 R76, [R222+0x3800] ;  /* 0x00380000de4c783b */ /* 0x000fe60000000200 */
        /* <DEDUP_REMOVED lines=9> */
[----:B----4-:R-:W-:Y:S06]  /*2de0*/  HMMA.16816.F32 R52, R16, R68, R40 ;  /* 0x000000441034723c */ /* 0x010fec0000001828 */
[----:B-1----:R-:W-:Y:S01]  /*2df0*/  HMMA.16816.F32 R40, R20, R88, RZ ;  /* 0x000000581428723c */ /* 0x002fe200000018ff */
[----:B--2---:R-:W-:-:S04]  /*2e00*/  FMUL.FTZ R2, R56, UR4 ;  /* 0x0000000438027c20 */ /* 0x004fc80008410000 */
[----:B------:R1:W2:Y:S02]  /*2e10*/  MUFU.TANH R102, R2 ;  /* 0x0000000200667308 */ /* 0x0002a40000002400 */
[----:B-1----:R-:W-:-:S06]  /*2e20*/  FMUL.FTZ R2, R57, UR4 ;  /* 0x0000000439027c20 */ /* 0x002fcc0008410000 */
[----:B------:R1:W-:Y:S02]  /*2e30*/  MUFU.TANH R108, R2 ;  /* 0x00000002006c7308 */ /* 0x0003e40000002400 */
[----:B-1----:R-:W-:-:S06]  /*2e40*/  FMUL.FTZ R2, R58, UR4 ;  /* 0x000000043a027c20 */ /* 0x002fcc0008410000 */
[----:B------:R1:W4:Y:S02]  /*2e50*/  MUFU.TANH R138, R2 ;  /* 0x00000002008a7308 */ /* 0x0003240000002400 */
[----:B-1----:R-:W-:Y:S02]  /*2e60*/  FMUL.FTZ R2, R59, UR4 ;  /* 0x000000043b027c20 */ /* 0x002fe40008410000 */
[----:B------:R-:W-:Y:S01]  /*2e70*/  HMMA.16816.F32 R56, R8, R74, R48 ;  /* 0x0000004a0838723c */ /* 0x000fe20000001830 */
[----:B------:R-:W1:Y:S03]  /*2e80*/  LDSM.16.M88.4 R72, [R225+0x3000] ;  /* 0x00300000e148783b */ /* 0x000e660000000200 */
[----:B------:R3:W4:Y:S02]  /*2e90*/  MUFU.TANH R137, R2 ;  /* 0x0000000200897308 */ /* 0x0007240000002400 */
[----:B------:R-:W-:Y:S06]  /*2ea0*/  HMMA.16816.F32 R48, R12, R86, R36 ;  /* 0x000000560c30723c */ /* 0x000fec0000001824 */
[C---:B------:R-:W-:Y:S01]  /*2eb0*/  HMMA.16816.F32 R36, R16.reuse, R70, R44 ;  /* 0x000000461024723c */ /* 0x040fe2000000182c */
[----:B------:R-:W2:Y:S05]  /*2ec0*/  LDSM.16.M88.4 R68, [R225+0x3800] ;  /* 0x00380000e144783b */ /* 0x000eaa0000000200 */
[----:B-----5:R-:W-:Y:S01]  /*2ed0*/  HMMA.16816.F32 R44, R16, R80, R40 ;  /* 0x00000050102c723c */ /* 0x020fe20000001828 */
[----:B---3--:R-:W-:-:S04]  /*2ee0*/  FMUL.FTZ R2, R28, UR4 ;  /* 0x000000041c027c20 */ /* 0x008fc80008410000 */
[----:B------:R3:W5:Y:S07]  /*2ef0*/  MUFU.TANH R84, R2 ;  /* 0x0000000200547308 */ /* 0x00076e0000002400 */
[----:B------:R-:W-:Y:S01]  /*2f00*/  HMMA.16816.F32 R48, R8, R66, R48 ;  /* 0x000000420830723c */ /* 0x000fe20000001830 */
[----:B---3--:R-:W-:-:S05]  /*2f10*/  FMUL.FTZ R2, R29, UR4 ;  /* 0x000000041d027c20 */ /* 0x008fca0008410000 */
[C---:B-1----:R-:W-:Y:S01]  /*2f20*/  HMMA.16816.F32 R40, R12.reuse, R74, R36 ;  /* 0x0000004a0c28723c */ /* 0x042fe20000001824 */
[----:B------:R1:W-:Y:S05]  /*2f30*/  MUFU.TANH R99, R2 ;  /* 0x0000000200637308 */ /* 0x0003ea0000002400 */
[----:B--2---:R-:W-:Y:S01]  /*2f40*/  HMMA.16816.F32 R44, R12, R68, R44 ;  /* 0x000000440c2c723c */ /* 0x004fe2000000182c */
[----:B-1----:R-:W-:-:S04]  /*2f50*/  FMUL.FTZ R2, R30, UR4 ;  /* 0x000000041e027c20 */ /* 0x002fc80008410000 */
[----:B------:R1:W2:-:S15]  /*2f60*/  MUFU.TANH R145, R2 ;  /* 0x0000000200917308 */ /* 0x00029e0000002400 */
[----:B------:R-:W-:-:S04]  /*2f70*/  NOP ;  /* 0x0000000000007918 */ /* 0x000fc80000000000 */
[----:B------:R-:W-:Y:S01]  /*2f80*/  HMMA.16816.F32 R44, R8, R76, R44 ;  /* 0x0000004c082c723c */ /* 0x000fe2000000182c */
[----:B-1----:R-:W-:-:S05]  /*2f90*/  FMUL.FTZ R2, R31, UR4 ;  /* 0x000000041f027c20 */ /* 0x002fca0008410000 */
[----:B------:R-:W-:Y:S01]  /*2fa0*/  HMMA.16816.F32 R28, R8, R64, R32 ;  /* 0x00000040081c723c */ /* 0x000fe20000001820 */
[----:B------:R-:W-:Y:S01]  /*2fb0*/  LDSM.16.M88.4 R64, [R223+0x4000] ;  /* 0x00400000df40783b */ /* 0x000fe20000000200 */
[----:B------:R1:W3:Y:S04]  /*2fc0*/  MUFU.TANH R146, R2 ;  /* 0x0000000200927308 */ /* 0x0002e80000002400 */
[----:B------:R-:W-:Y:S01]  /*2fd0*/  HMMA.16816.F32 R32, R12, R72, R52 ;  /* 0x000000480c20723c */ /* 0x000fe20000001834 */
[----:B------:R-:W4:Y:S04]  /*2fe0*/  LDSM.16.M88.4 R52, [R24+0x6000] ;  /* 0x006000001834783b */ /* 0x000f280000000200 */
[----:B------:R-:W-:Y:S07]  /*2ff0*/  LDSM.16.M88.4 R72, [R24+0x6800] ;  /* 0x006800001848783b */ /* 0x000fee0000000200 */
[----:B------:R-:W-:Y:S01]  /*3000*/  FMUL.FTZ R46, R46, UR4 ;  /* 0x000000042e2e7c20 */ /* 0x000fe20008410000 */
[----:B-1----:R-:W-:-:S03]  /*3010*/  FMUL.FTZ R2, R56, UR4 ;  /* 0x0000000438027c20 */ /* 0x002fc60008410000 */
[----:B------:R-:W-:Y:S08]  /*3020*/  MUFU.TANH R167, R46 ;  /* 0x0000002e00a77308 */ /* 0x000ff00000002400 */
[----:B------:R1:W-:Y:S01]  /*3030*/  MUFU.TANH R86, R2 ;  /* 0x0000000200567308 */ /* 0x0003e20000002400 */
[----:B------:R-:W-:Y:S06]  /*3040*/  HMMA.16816.F32 R36, R8, R60, R32 ;  /* 0x0000003c0824723c */ /* 0x000fec0000001820 */
[----:B------:R-:W-:Y:S01]  /*3050*/  HMMA.16816.F32 R32, R20, R90, RZ ;  /* 0x0000005a1420723c */ /* 0x000fe200000018ff */
[----:B-1----:R-:W-:-:S04]  /*3060*/  FMUL.FTZ R2, R57, UR4 ;  /* 0x0000000439027c20 */ /* 0x002fc80008410000 */
[----:B------:R1:W-:Y:S02]  /*3070*/  MUFU.TANH R95, R2 ;  /* 0x00000002005f7308 */ /* 0x0003e40000002400 */
[----:B-1----:R-:W-:-:S06]  /*3080*/  FMUL.FTZ R2, R58, UR4 ;  /* 0x000000043a027c20 */ /* 0x002fcc0008410000 */
[----:B------:R1:W-:Y:S02]  /*3090*/  MUFU.TANH R144, R2 ;  /* 0x0000000200907308 */ /* 0x0003e40000002400 */
[----:B-1----:R-:W-:Y:S02]  /*30a0*/  FMUL.FTZ R2, R59, UR4 ;  /* 0x000000043b027c20 */ /* 0x002fe40008410000 */
[----:B------:R-:W1:Y:S04]  /*30b0*/  LDSM.16.M88.4 R56, [R225+0x4000] ;  /* 0x00400000e138783b */ /* 0x000e680000000200 */
[----:B------:R5:W3:Y:S02]  /*30c0*/  MUFU.TANH R143, R2 ;  /* 0x00000002008f7308 */ /* 0x000ae40000002400 */
[----:B-----5:R-:W-:-:S06]  /*30d0*/  FMUL.FTZ R2, R28, UR4 ;  /* 0x000000041c027c20 */ /* 0x020fcc0008410000 */
[----:B------:R5:W3:Y:S02]  /*30e0*/  MUFU.TANH R94, R2 ;  /* 0x00000002005e7308 */ /* 0x000ae40000002400 */
[----:B-----5:R-:W-:-:S06]  /*30f0*/  FMUL.FTZ R2, R29, UR4 ;  /* 0x000000041d027c20 */ /* 0x020fcc0008410000 */
[----:B------:R5:W-:Y:S02]  /*3100*/  MUFU.TANH R97, R2 ;  /* 0x0000000200617308 */ /* 0x000be40000002400 */
[----:B-----5:R-:W-:-:S06]  /*3110*/  FMUL.FTZ R2, R30, UR4 ;  /* 0x000000041e027c20 */ /* 0x020fcc0008410000 */
[----:B------:R5:W3:Y:S02]  /*3120*/  MUFU.TANH R156, R2 ;  /* 0x00000002009c7308 */ /* 0x000ae40000002400 */
[----:B-----5:R-:W-:Y:S02]  /*3130*/  FMUL.FTZ R2, R31, UR4 ;  /* 0x000000041f027c20 */ /* 0x020fe40008410000 */
[----:B----4-:R-:W-:Y:S04]  /*3140*/  HMMA.16816.F32 R28, R20, R52, RZ ;  /* 0x00000034141c723c */ /* 0x010fe800000018ff */
[----:B------:R4:W5:Y:S02]  /*3150*/  MUFU.TANH R153, R2 ;  /* 0x0000000200997308 */ /* 0x0009640000002400 */
[----:B----4-:R-:W-:-:S06]  /*3160*/  FMUL.FTZ R2, R48, UR4 ;  /* 0x0000000430027c20 */ /* 0x010fcc0008410000 */
[----:B------:R4:W-:-:S12]  /*3170*/  MUFU.TANH R105, R2 ;  /* 0x0000000200697308 */ /* 0x0009d80000002400 */
[----:B------:R-:W-:Y:S01]  /*3180*/  HMMA.16816.F32 R28, R16, R64, R28 ;  /* 0x00000040101c723c */ /* 0x000fe2000000181c */
[----:B----4-:R-:W-:-:S04]  /*3190*/  FMUL.FTZ R2, R49, UR4 ;  /* 0x0000000431027c20 */ /* 0x010fc80008410000 */
[----:B------:R4:W5:-:S15]  /*31a0*/  MUFU.TANH R104, R2 ;  /* 0x0000000200687308 */ /* 0x00095e0000002400 */
[----:B------:R-:W-:-:S04]  /*31b0*/  NOP ;  /* 0x0000000000007918 */ /* 0x000fc80000000000 */
[----:B-1----:R-:W-:Y:S01]  /*31c0*/  HMMA.16816.F32 R28, R12, R56, R28 ;  /* 0x000000380c1c723c */ /* 0x002fe2000000181c */
[----:B----4-:R-:W-:-:S04]  /*31d0*/  FMUL.FTZ R2, R50, UR4 ;  /* 0x0000000432027c20 */ /* 0x010fc80008410000 */
[----:B------:R1:W-:Y:S02]  /*31e0*/  MUFU.TANH R154, R2 ;  /* 0x00000002009a7308 */ /* 0x0003e40000002400 */
[----:B-1----:R-:W-:Y:S02]  /*31f0*/  FMUL.FTZ R2, R51, UR4 ;  /* 0x0000000433027c20 */ /* 0x002fe40008410000 */
[----:B------:R-:W-:Y:S01]  /*3200*/  HMMA.16816.F32 R48, R8, R62, R40 ;  /* 0x0000003e0830723c */ /* 0x000fe20000001828 */
[----:B------:R-:W1:Y:S03]  /*3210*/  LDSM.16.M88.4 R60, [R223+0x4800] ;  /* 0x00480000df3c783b */ /* 0x000e660000000200 */
[----:B------:R4:W5:Y:S02]  /*3220*/  MUFU.TANH R155, R2 ;  /* 0x00000002009b7308 */ /* 0x0009640000002400 */
[----:B------:R-:W-:Y:S06]  /*3230*/  HMMA.16816.F32 R40, R16, R82, R32 ;  /* 0x000000521028723c */ /* 0x000fec0000001820 */
[----:B------:R-:W-:Y:S01]  /*3240*/  HMMA.16816.F32 R32, R20, R54, RZ ;  /* 0x000000361420723c */ /* 0x000fe200000018ff */
[----:B------:R-:W2:Y:S01]  /*3250*/  LDSM.16.M88.4 R52, [R222+0x4000] ;  /* 0x00400000de34783b */ /* 0x000ea20000000200 */
[----:B----4-:R-:W-:-:S04]  /*3260*/  FMUL.FTZ R2, R36, UR4 ;  /* 0x0000000424027c20 */ /* 0x010fc80008410000 */
[----:B------:R4:W5:Y:S02]  /*3270*/  MUFU.TANH R109, R2 ;  /* 0x00000002006d7308 */ /* 0x0009640000002400 */
[----:B----4-:R-:W-:-:S06]  /*3280*/  FMUL.FTZ R2, R37, UR4 ;  /* 0x0000000425027c20 */ /* 0x010fcc0008410000 */
[----:B------:R4:W-:Y:S02]  /*3290*/  MUFU.TANH R120, R2 ;  /* 0x0000000200787308 */ /* 0x0009e40000002400 */
[----:B----4-:R-:W-:-:S06]  /*32a0*/  FMUL.FTZ R2, R38, UR4 ;  /* 0x0000000426027c20 */ /* 0x010fcc0008410000 */
[----:B------:R4:W5:Y:S02]  /*32b0*/  MUFU.TANH R163, R2 ;  /* 0x0000000200a37308 */ /* 0x0009640000002400 */
[----:B----4-:R-:W-:Y:S02]  /*32c0*/  FMUL.FTZ R2, R39, UR4 ;  /* 0x0000000427027c20 */ /* 0x010fe40008410000 */
[----:B------:R-:W-:Y:S01]  /*32d0*/  HMMA.16816.F32 R36, R12, R70, R40 ;  /* 0x000000460c24723c */ /* 0x000fe20000001828 */
[----:B------:R-:W-:Y:S03]  /*32e0*/  LDSM.16.M88.4 R68, [R24+0x7000] ;  /* 0x007000001844783b */ /* 0x000fe60000000200 */
[----:B------:R4:W5:Y:S02]  /*32f0*/  MUFU.TANH R160, R2 ;  /* 0x0000000200a07308 */ /* 0x0009640000002400 */
[----:B------:R-:W-:Y:S06]  /*3300*/  HMMA.16816.F32 R40, R16, R66, R32 ;  /* 0x000000421028723c */ /* 0x000fec0000001820 */
[----:B------:R-:W-:Y:S01]  /*3310*/  HMMA.16816.F32 R32, R20, R72, RZ ;  /* 0x000000481420723c */ /* 0x000fe200000018ff */
[----:B----4-:R-:W-:-:S04]  /*3320*/  FMUL.FTZ R2, R48, UR4 ;  /* 0x0000000430027c20 */ /* 0x010fc80008410000 */
[----:B------:R4:W5:Y:S07]  /*3330*/  MUFU.TANH R118, R2 ;  /* 0x0000000200767308 */ /* 0x00096e0000002400 */
[----:B------:R-:W-:Y:S01]  /*3340*/  HMMA.16816.F32 R36, R8, R78, R36 ;  /* 0x0000004e0824723c */ /* 0x000fe20000001824 */
[----:B------:R-:W3:Y:S05]  /*3350*/  LDSM.16.M88.4 R76, [R225+0x4800] ;  /* 0x00480000e14c783b */ /* 0x000eea0000000200 */
[----:B------:R-:W-:Y:S01]  /*3360*/  HMMA.16816.F32 R40, R12, R58, R40 ;  /* 0x0000003a0c28723c */ /* 0x000fe20000001828 */
[----:B------:R-:W-:Y:S05]  /*3370*/  LDSM.16.M88.4 R56, [R225+0x5000] ;  /* 0x00500000e138783b */ /* 0x000fea0000000200 */
[----:B-1----:R-:W-:Y:S01]  /*3380*/  HMMA.16816.F32 R32, R16, R60, R32 ;  /* 0x0000003c1020723c */ /* 0x002fe20000001820 */
[----:B----4-:R-:W-:-:S04]  /*3390*/  FMUL.FTZ R2, R49, UR4 ;  /* 0x0000000431027c20 */ /* 0x010fc80008410000 */
[----:B------:R1:W-:Y:S07]  /*33a0*/  MUFU.TANH R124, R2 ;  /* 0x00000002007c7308 */ /* 0x0003ee0000002400 */
[----:B------:R-:W-:-:S04]  /*33b0*/  FMUL.FTZ R3, R39, UR4 ;  /* 0x0000000427037c20 */ /* 0x000fc80008410000 */
[----:B------:R-:W-:Y:S02]  /*33c0*/  MUFU.TANH R168, R3 ;  /* 0x0000000300a87308 */ /* 0x000fe40000002400 */
[----:B--2---:R-:W-:Y:S01]  /*33d0*/  HMMA.16816.F32 R64, R8, R54, R40 ;  /* 0x000000360840723c */ /* 0x004fe20000001828 */
[----:B-1----:R-:W-:-:S05]  /*33e0*/  FMUL.FTZ R2, R50, UR4 ;  /* 0x0000000432027c20 */ /* 0x002fca0008410000 */
[----:B------:R1:W2:Y:S01]  /*33f0*/  MUFU.TANH R162, R2 ;  /* 0x0000000200a27308 */ /* 0x0002a20000002400 */
[----:B---3--:R-:W-:-:S15]  /*3400*/  HMMA.16816.F32 R40, R12, R76, R32 ;  /* 0x0000004c0c28723c */ /* 0x008fde0000001820 */
[----:B------:R-:W-:-:S02]  /*3410*/  NOP ;  /* 0x0000000000007918 */ /* 0x000fc40000000000 */
[----:B------:R-:W-:Y:S01]  /*3420*/  FMUL.FTZ R66, R66, UR4 ;  /* 0x0000000442427c20 */ /* 0x000fe20008410000 */
[----:B------:R-:W-:Y:S01]  /*3430*/  FMUL.FTZ R67, R67, UR4 ;  /* 0x0000000443437c20 */ /* 0x000fe20008410000 */
[----:B------:R-:W-:Y:S01]  /*3440*/  FMUL.FTZ R25, R64, UR4 ;  /* 0x0000000440197c20 */ /* 0x000fe20008410000 */
[----:B-1----:R-:W-:Y:S01]  /*3450*/  FMUL.FTZ R2, R51, UR4 ;  /* 0x0000000433027c20 */ /* 0x002fe20008410000 */
[----:B------:R-:W-:Y:S01]  /*3460*/  MUFU.TANH R26, R66 ;  /* 0x00000042001a7308 */ /* 0x000fe20000002400 */
[----:B------:R-:W-:Y:S07]  /*3470*/  HMMA.16816.F32 R48, R20, R68, RZ ;  /* 0x000000441430723c */ /* 0x000fee00000018ff */
[----:B------:R1:W3:Y:S08]  /*3480*/  MUFU.TANH R161, R2 ;  /* 0x0000000200a17308 */ /* 0x0002f00000002400 */
[----:B------:R-:W-:Y:S08]  /*3490*/  MUFU.TANH R172, R67 ;  /* 0x0000004300ac7308 */ /* 0x000ff00000002400 */
[----:B------:R-:W-:Y:S01]  /*34a0*/  MUFU.TANH R150, R25 ;  /* 0x0000001900967308 */ /* 0x000fe20000002400 */
[----:B-1----:R-:W-:-:S07]  /*34b0*/  FMUL.FTZ R2, R44, UR4 ;  /* 0x000000042c027c20 */ /* 0x002fce0008410000 */
[----:B------:R1:W-:Y:S02]  /*34c0*/  MUFU.TANH R130, R2 ;  /* 0x0000000200827308 */ /* 0x0003e40000002400 */
[----:B-1----:R-:W-:-:S06]  /*34d0*/  FMUL.FTZ R2, R45, UR4 ;  /* 0x000000042d027c20 */ /* 0x002fcc0008410000 */
[----:B------:R1:W-:Y:S02]  /*34e0*/  MUFU.TANH R129, R2 ;  /* 0x0000000200817308 */ /* 0x0003e40000002400 */
[----:B-1----:R-:W-:Y:S02]  /*34f0*/  FMUL.FTZ R2, R47, UR4 ;  /* 0x000000042f027c20 */ /* 0x002fe40008410000 */
[----:B------:R-:W-:Y:S01]  /*3500*/  HMMA.16816.F32 R44, R8, R52, R28 ;  /* 0x00000034082c723c */ /* 0x000fe2000000181c */
[----:B------:R-:W1:Y:S03]  /*3510*/  LDSM.16.M88.4 R52, [R223+0x5000] ;  /* 0x00500000df34783b */ /* 0x000e660000000200 */
[----:B------:R4:W3:Y:S02]  /*3520*/  MUFU.TANH R165, R2 ;  /* 0x0000000200a57308 */ /* 0x0008e40000002400 */
[----:B------:R-:W-:Y:S01]  /*3530*/  HMMA.16816.F32 R28, R20, R74, RZ ;  /* 0x0000004a141c723c */ /* 0x000fe200000018ff */
[----:B------:R-:W5:Y:S01]  /*3540*/  LDSM.16.M88.4 R72, [R222+0x4800] ;  /* 0x00480000de48783b */ /* 0x000f620000000200 */
[----:B----4-:R-:W-:-:S04]  /*3550*/  FMUL.FTZ R2, R36, UR4 ;  /* 0x0000000424027c20 */ /* 0x010fc80008410000 */
[----:B------:R4:W3:-:S12]  /*3560*/  MUFU.TANH R132, R2 ;  /* 0x0000000200847308 */ /* 0x0008d80000002400 */
[----:B------:R-:W-:Y:S01]  /*3570*/  FMUL.FTZ R3, R44, UR4 ;  /* 0x000000042c037c20 */ /* 0x000fe20008410000 */
[----:B------:R-:W-:-:S05]  /*3580*/  FMUL.FTZ R6, R47, UR4 ;  /* 0x000000042f067c20 */ /* 0x000fca0008410000 */
[----:B------:R-:W-:Y:S01]  /*3590*/  HMMA.16816.F32 R28, R16, R62, R28 ;  /* 0x0000003e101c723c */ /* 0x000fe2000000181c */
[----:B------:R-:W-:Y:S01]  /*35a0*/  LDSM.16.M88.4 R60, [R223+0x5800] ;  /* 0x00580000df3c783b */ /* 0x000fe20000000200 */
[----:B------:R2:W-:Y:S01]  /*35b0*/  MUFU.TANH R140, R3 ;  /* 0x00000003008c7308 */ /* 0x0005e20000002400 */
[----:B----4-:R-:W-:-:S03]  /*35c0*/  FMUL.FTZ R2, R37, UR4 ;  /* 0x0000000425027c20 */ /* 0x010fc60008410000 */
[----:B-1----:R-:W-:Y:S04]  /*35d0*/  HMMA.16816.F32 R32, R16, R52, R48 ;  /* 0x000000341020723c */ /* 0x002fe80000001830 */
[----:B------:R-:W-:Y:S02]  /*35e0*/  MUFU.TANH R171, R6 ;  /* 0x0000000600ab7308 */ /* 0x000fe40000002400 */
[----:B-----5:R-:W-:Y:S01]  /*35f0*/  HMMA.16816.F32 R48, R8, R72, R40 ;  /* 0x000000480830723c */ /* 0x020fe20000001828 */
[----:B--2---:R-:W-:-:S05]  /*3600*/  IMAD R3, R92, 0x10, R135 ;  /* 0x000000105c037824 */ /* 0x004fca00078e0287 */
[----:B------:R1:W-:Y:S06]  /*3610*/  MUFU.TANH R141, R2 ;  /* 0x00000002008d7308 */ /* 0x0003ec0000002400 */
[C---:B------:R-:W-:Y:S06]  /*3620*/  HMMA.16816.F32 R28, R12.reuse, R78, R28 ;  /* 0x0000004e0c1c723c */ /* 0x040fec000000181c */
[----:B------:R-:W-:Y:S01]  /*3630*/  HMMA.16816.F32 R40, R12, R56, R32 ;  /* 0x000000380c28723c */ /* 0x000fe20000001820 */
[----:B-1----:R-:W-:-:S05]  /*3640*/  FMUL.FTZ R2, R38, UR4 ;  /* 0x0000000426027c20 */ /* 0x002fca0008410000 */
[----:B------:R-:W-:Y:S01]  /*3650*/  HMMA.16816.F32 R36, R20, R70, RZ ;  /* 0x000000461424723c */ /* 0x000fe200000018ff */
[----:B------:R1:W2:Y:S01]  /*3660*/  MUFU.TANH R169, R2 ;  /* 0x0000000200a97308 */ /* 0x0002a20000002400 */
[----:B------:R-:W4:Y:S01]  /*3670*/  LDSM.16.M88.4 R68, [R24+0x7800] ;  /* 0x007800001844783b */ /* 0x000f220000000200 */
[----:B------:R-:W-:Y:S01]  /*3680*/  FMUL.FTZ R48, R48, UR4 ;  /* 0x0000000430307c20 */ /* 0x000fe20008410000 */
[----:B------:R-:W-:Y:S01]  /*3690*/  FMUL.FTZ R49, R49, UR4 ;  /* 0x0000000431317c20 */ /* 0x000fe20008410000 */
[----:B------:R-:W-:Y:S01]  /*36a0*/  FMUL.FTZ R50, R50, UR4 ;  /* 0x0000000432327c20 */ /* 0x000fe20008410000 */
[----:B------:R-:W-:-:S03]  /*36b0*/  FMUL.FTZ R51, R51, UR4 ;  /* 0x0000000433337c20 */ /* 0x000fc60008410000 */
[----:B------:R-:W-:Y:S08]  /*36c0*/  MUFU.TANH R152, R48 ;  /* 0x0000003000987308 */ /* 0x000ff00000002400 */
[----:B------:R-:W-:Y:S01]  /*36d0*/  MUFU.TANH R166, R49 ;  /* 0x0000003100a67308 */ /* 0x000fe20000002400 */
[----:B-1----:R-:W-:-:S05]  /*36e0*/  LOP3.LUT R2, R96, 0xffffffe0, RZ, 0xc0, !PT ;  /* 0xffffffe060027812 */ /* 0x002fca00078ec0ff */
[C---:B------:R-:W-:Y:S02]  /*36f0*/  IMAD.IADD R2, R134.reuse, 0x1, -R2 ;  /* 0x0000000186027824 */ /* 0x040fe400078e0a02 */
[----:B------:R-:W-:Y:S01]  /*3700*/  IMAD.SHL.U32 R134, R134, 0x2, RZ ;  /* 0x0000000286867824 */ /* 0x000fe200078e00ff */
[----:B------:R-:W-:Y:S02]  /*3710*/  MUFU.TANH R159, R50 ;  /* 0x00000032009f7308 */ /* 0x000fe40000002400 */
[----:B------:R-:W-:-:S04]  /*3720*/  SHF.R.S32.HI R5, RZ, 0x1f, R2 ;  /* 0x0000001fff057819 */ /* 0x000fc80000011402 */
[----:B------:R-:W-:Y:S01]  /*3730*/  LEA.HI R2, R5, R2, RZ, 0x2 ;  /* 0x0000000205027211 */ /* 0x000fe200078f10ff */
[----:B------:R-:W-:Y:S01]  /*3740*/  FMUL.FTZ R5, R45, UR4 ;  /* 0x000000042d057c20 */ /* 0x000fe20008410000 */
[----:B------:R-:W-:Y:S02]  /*3750*/  MUFU.TANH R164, R51 ;  /* 0x0000003300a47308 */ /* 0x000fe40000002400 */
[----:B------:R-:W-:-:S04]  /*3760*/  SHF.R.S32.HI R2, RZ, 0x2, R2 ;  /* 0x00000002ff027819 */ /* 0x000fc80000011402 */
[----:B------:R-:W-:Y:S01]  /*3770*/  IADD3 R3, R3, 0x1, R2 ;  /* 0x0000000103037810 */ /* 0x000fe20007ffe002 */
[----:B------:R-:W-:Y:S01]  /*3780*/  VIADD R2, R238, 0xffffffff ;  /* 0xffffffffee027836 */ /* 0x000fe20000000000 */
[----:B------:R1:W-:Y:S01]  /*3790*/  MUFU.TANH R142, R5 ;  /* 0x00000005008e7308 */ /* 0x0003e20000002400 */
[----:B----4-:R-:W-:Y:S01]  /*37a0*/  HMMA.16816.F32 R32, R20, R68, RZ ;  /* 0x000000441420723c */ /* 0x010fe200000018ff */
[----:B------:R-:W-:Y:S01]  /*37b0*/  IADD3 R3, R27, -UR19, R3 ;  /* 0x800000131b037c10 */ /* 0x000fe2000fffe003 */
[C---:B------:R-:W-:Y:S01]  /*37c0*/  IMAD.SHL.U32 R76, R2.reuse, 0x100, RZ ;  /* 0x00000100024c7824 */ /* 0x040fe200078e00ff */
[----:B------:R-:W-:-:S03]  /*37d0*/  ISETP.GT.AND P0, PT, R2, R147, PT ;  /* 0x000000930200720c */ /* 0x000fc60003f04270 */
[----:B------:R-:W-:Y:S01]  /*37e0*/  VIADD R3, R3, UR18 ;  /* 0x0000001203037c36 */ /* 0x000fe20008000000 */
[----:B------:R-:W-:-:S04]  /*37f0*/  LOP3.LUT R2, R76, 0x6, R134, 0xf8, !PT ;  /* 0x000000064c027812 */ /* 0x000fc800078ef886 */
[C---:B------:R-:W-:Y:S02]  /*3800*/  LOP3.LUT R7, R2.reuse, 0x1, RZ, 0xfc, !PT ;  /* 0x0000000102077812 */ /* 0x040fe400078efcff */
[----:B------:R-:W-:Y:S01]  /*3810*/  LOP3.LUT R6, R2, 0x8, RZ, 0xfc, !PT ;  /* 0x0000000802067812 */ /* 0x000fe200078efcff */
[----:B-1----:R-:W-:Y:S02]  /*3820*/  FMUL.FTZ R5, R46, UR4 ;  /* 0x000000042e057c20 */ /* 0x002fe40008410000 */
[----:B------:R-:W-:Y:S01]  /*3830*/  HMMA.16816.F32 R44, R16, R54, R36 ;  /* 0x00000036102c723c */ /* 0x000fe20000001824 */
[----:B------:R-:W1:Y:S01]  /*3840*/  LDSM.16.M88.4 R52, [R222+0x5000] ;  /* 0x00500000de34783b */ /* 0x000e620000000200 */
[----:B------:R4:W5:Y:S04]  /*3850*/  MUFU.TANH R173, R5 ;  /* 0x0000000500ad7308 */ /* 0x0009680000002400 */
[----:B------:R-:W-:Y:S01]  /*3860*/  HMMA.16816.F32 R36, R8, R74, R28 ;  /* 0x0000004a0824723c */ /* 0x000fe2000000181c */
[----:B------:R-:W-:Y:S05]  /*3870*/  LDSM.16.M88.4 R72, [R24+0x8000] ;  /* 0x008000001848783b */ /* 0x000fea0000000200 */
[----:B------:R-:W-:Y:S01]  /*3880*/  HMMA.16816.F32 R32, R16, R60, R32 ;  /* 0x0000003c1020723c */ /* 0x000fe20000001820 */
[----:B----4-:R-:W-:-:S02]  /*3890*/  VIMNMX R5, R3, R27, PT ;  /* 0x0000001b03057248 */ /* 0x010fc40003fe0100 */
[----:B------:R-:W-:Y:S02]  /*38a0*/  VIADDMNMX R3, R3, 0x8, R27, PT ;  /* 0x0000000803037846 */ /* 0x000fe4000380011b */
[----:B------:R-:W-:-:S07]  /*38b0*/  ISETP.GE.AND P3, PT, R7, R5, PT ;  /* 0x000000050700720c */ /* 0x000fce0003f66270 */
[----:B------:R-:W-:Y:S01]  /*38c0*/  HMMA.16816.F32 R28, R12, R58, R44 ;  /* 0x0000003a0c1c723c */ /* 0x000fe2000000182c */
[----:B------:R-:W4:Y:S01]  /*38d0*/  LDSM.16.M88.4 R56, [R225+0x5800] ;  /* 0x00580000e138783b */ /* 0x000f220000000200 */
[C---:B------:R-:W-:Y:S02]  /*38e0*/  ISETP.GE.AND P4, PT, R6.reuse, R5, PT ;  /* 0x000000050600720c */ /* 0x040fe40003f86270 */
[-C--:B------:R-:W-:Y:S02]  /*38f0*/  ISETP.GE.AND P2, PT, R6, R3.reuse, PT ;  /* 0x000000030600720c */ /* 0x080fe40003f46270 */
[C---:B------:R-:W-:Y:S02]  /*3900*/  ISETP.GE.AND P5, PT, R2.reuse, R3, PT ;  /* 0x000000030200720c */ /* 0x040fe40003fa6270 */
[----:B------:R-:W-:Y:S02]  /*3910*/  LOP3.LUT R6, R2, 0x9, RZ, 0xfc, !PT ;  /* 0x0000000902067812 */ /* 0x000fe400078efcff */
[----:B------:R-:W-:-:S02]  /*3920*/  FSEL R114, R114, -INF , !P5 ;  /* 0xff80000072727808 */ /* 0x000fc40006800000 */
[----:B------:R-:W-:Y:S02]  /*3930*/  FSEL R107, R107, -INF , !P3 ;  /* 0xff8000006b6b7808 */ /* 0x000fe40005800000 */
[----:B------:R-:W-:Y:S01]  /*3940*/  ISETP.GE.AND P1, PT, R7, R3, PT ;  /* 0x000000030700720c */ /* 0x000fe20003f26270 */
[----:B------:R-:W-:Y:S01]  /*3950*/  FMUL.FTZ R7, R65, UR4 ;  /* 0x0000000441077c20 */ /* 0x000fe20008410000 */
[C---:B------:R-:W-:Y:S01]  /*3960*/  ISETP.GE.AND P5, PT, R6.reuse, R5, PT ;  /* 0x000000050600720c */ /* 0x040fe20003fa6270 */
[----:B-1----:R-:W-:Y:S01]  /*3970*/  HMMA.16816.F32 R40, R8, R52, R40 ;  /* 0x000000340828723c */ /* 0x002fe20000001828 */
[----:B------:R-:W-:Y:S01]  /*3980*/  ISETP.GE.AND P3, PT, R6, R3, PT ;  /* 0x000000030600720c */ /* 0x000fe20003f66270 */
[----:B------:R1:W5:Y:S01]  /*3990*/  MUFU.TANH R149, R7 ;  /* 0x0000000700957308 */ /* 0x0003620000002400 */
[----:B------:R-:W-:Y:S01]  /*39a0*/  LOP3.LUT R6, R2, 0x10, RZ, 0xfc, !PT ;  /* 0x0000001002067812 */ /* 0x000fe200078efcff */
[----:B------:R-:W-:Y:S01]  /*39b0*/  LDSM.16.M88.4 R64, [R223+0x6000] ;  /* 0x00600000df40783b */ /* 0x000fe20000000200 */
[----:B------:R-:W-:-:S02]  /*39c0*/  FSEL R112, R112, -INF , !P1 ;  /* 0xff80000070707808 */ /* 0x000fc40004800000 */
[----:B------:R-:W-:Y:S01]  /*39d0*/  FSEL R111, R111, -INF , !P4 ;  /* 0xff8000006f6f7808 */ /* 0x000fe20006000000 */
[----:B------:R-:W-:Y:S01]  /*39e0*/  HMMA.16816.F32 R48, R8, R54, R28 ;  /* 0x000000360830723c */ /* 0x000fe2000000181c */
[C---:B------:R-:W-:Y:S01]  /*39f0*/  ISETP.GE.AND P1, PT, R6.reuse, R5, PT ;  /* 0x000000050600720c */ /* 0x040fe20003f26270 */
[----:B------:R-:W3:Y:S01]  /*3a00*/  LDSM.16.M88.4 R52, [R222+0x5800] ;  /* 0x00580000de34783b */ /* 0x000ee20000000200 */
[----:B------:R-:W-:Y:S02]  /*3a10*/  ISETP.GE.AND P4, PT, R6, R3, PT ;  /* 0x000000030600720c */ /* 0x000fe40003f86270 */
[----:B------:R-:W-:Y:S01]  /*3a20*/  LOP3.LUT R6, R2, 0x11, RZ, 0xfc, !PT ;  /* 0x0000001102067812 */ /* 0x000fe200078efcff */
[----:B------:R-:W-:Y:S01]  /*3a30*/  HMMA.16816.F32 R28, R20, R70, RZ ;  /* 0x00000046141c723c */ /* 0x000fe200000018ff */
[----:B------:R-:W-:Y:S01]  /*3a40*/  FSEL R117, R117, -INF , !P2 ;  /* 0xff80000075757808 */ /* 0x000fe20005000000 */
[----:B------:R-:W2:Y:S01]  /*3a50*/  LDSM.16.M88.4 R68, [R225+0x6000] ;  /* 0x00600000e144783b */ /* 0x000ea20000000200 */
[----:B------:R-:W-:-:S02]  /*3a60*/  FSEL R110, R110, -INF , !P5 ;  /* 0xff8000006e6e7808 */ /* 0x000fc40006800000 */
[C---:B------:R-:W-:Y:S02]  /*3a70*/  ISETP.GE.AND P2, PT, R6.reuse, R5, PT ;  /* 0x000000050600720c */ /* 0x040fe40003f46270 */
[----:B------:R-:W-:Y:S02]  /*3a80*/  ISETP.GE.AND P5, PT, R6, R3, PT ;  /* 0x000000030600720c */ /* 0x000fe40003fa6270 */
[----:B------:R-:W-:Y:S01]  /*3a90*/  LOP3.LUT R6, R2, 0x18, RZ, 0xfc, !PT ;  /* 0x0000001802067812 */ /* 0x000fe200078efcff */
[----:B----4-:R-:W-:Y:S01]  /*3aa0*/  HMMA.16816.F32 R32, R12, R56, R32 ;  /* 0x000000380c20723c */ /* 0x010fe20000001820 */
[----:B------:R-:W-:Y:S01]  /*3ab0*/  FSEL R116, R116, -INF , !P3 ;  /* 0xff80000074747808 */ /* 0x000fe20005800000 */
[----:B------:R-:W-:Y:S01]  /*3ac0*/  FMUL.FTZ R41, R41, UR4 ;  /* 0x0000000429297c20 */ /* 0x000fe20008410000 */
[----:B------:R-:W-:Y:S01]  /*3ad0*/  FSEL R106, R106, -INF , !P1 ;  /* 0xff8000006a6a7808 */ /* 0x000fe20004800000 */
[----:B------:R-:W-:Y:S01]  /*3ae0*/  FMUL.FTZ R42, R42, UR4 ;  /* 0x000000042a2a7c20 */ /* 0x000fe20008410000 */
[C---:B------:R-:W-:Y:S01]  /*3af0*/  ISETP.GE.AND P3, PT, R6.reuse, R5, PT ;  /* 0x000000050600720c */ /* 0x040fe20003f66270 */
[----:B------:R-:W-:Y:S01]  /*3b00*/  MUFU.TANH R135, R41 ;  /* 0x0000002900877308 */ /* 0x000fe20000002400 */
[----:B------:R-:W-:Y:S01]  /*3b10*/  ISETP.GE.AND P1, PT, R6, R3, PT ;  /* 0x000000030600720c */ /* 0x000fe20003f26270 */
[----:B------:R-:W-:Y:S01]  /*3b20*/  FMUL.FTZ R25, R51, UR4 ;  /* 0x0000000433197c20 */ /* 0x000fe20008410000 */
[----:B-1----:R-:W-:-:S02]  /*3b30*/  LOP3.LUT R7, R2, 0x19, RZ, 0xfc, !PT ;  /* 0x0000001902077812 */ /* 0x002fc400078efcff */
[----:B------:R-:W-:Y:S02]  /*3b40*/  LOP3.LUT R6, R2, 0x20, RZ, 0xfc, !PT ;  /* 0x0000002002067812 */ /* 0x000fe400078efcff */
[----:B------:R-:W-:Y:S01]  /*3b50*/  FSEL R119, R119, -INF , !P4 ;  /* 0xff80000077777808 */ /* 0x000fe20006000000 */
[----:B------:R-:W-:Y:S01]  /*3b60*/  HMMA.16816.F32 R28, R16, R62, R28 ;  /* 0x0000003e101c723c */ /* 0x000fe2000000181c */
[----:B------:R-:W-:Y:S01]  /*3b70*/  FSEL R103, R103, -INF , !P2 ;  /* 0xff80000067677808 */ /* 0x000fe20005000000 */
[----:B------:R-:W1:Y:S01]  /*3b80*/  LDSM.16.M88.4 R60, [R222+0x6000] ;  /* 0x00600000de3c783b */ /* 0x000e620000000200 */
[----:B------:R-:W-:Y:S01]  /*3b90*/  FSEL R122, R122, -INF , !P5 ;  /* 0xff8000007a7a7808 */ /* 0x000fe20006800000 */
[----:B------:R-:W-:Y:S01]  /*3ba0*/  MUFU.TANH R134, R42 ;  /* 0x0000002a00867308 */ /* 0x000fe20000002400 */
[----:B------:R-:W-:Y:S02]  /*3bb0*/  FSEL R101, R101, -INF , !P3 ;  /* 0xff80000065657808 */ /* 0x000fe40005800000 */
[----:B------:R-:W-:-:S02]  /*3bc0*/  ISETP.GE.AND P4, PT, R7, R5, PT ;  /* 0x000000050700720c */ /* 0x000fc40003f86270 */
[----:B------:R-:W-:Y:S01]  /*3bd0*/  ISETP.GE.AND P2, PT, R7, R3, PT ;  /* 0x000000030700720c */ /* 0x000fe20003f46270 */
[----:B------:R-:W-:Y:S01]  /*3be0*/  FMUL.FTZ R7, R36, UR4 ;  /* 0x0000000424077c20 */ /* 0x000fe20008410000 */
[C---:B------:R-:W-:Y:S01]  /*3bf0*/  ISETP.GE.AND P5, PT, R6.reuse, R5, PT ;  /* 0x000000050600720c */ /* 0x040fe20003fa6270 */
[----:B---3--:R-:W-:Y:S01]  /*3c00*/  HMMA.16816.F32 R44, R8, R52, R32 ;  /* 0x00000034082c723c */ /* 0x008fe20000001820 */
[----:B------:R-:W-:Y:S01]  /*3c10*/  ISETP.GE.AND P3, PT, R6, R3, PT ;  /* 0x000000030600720c */ /* 0x000fe20003f66270 */
[----:B------:R3:W4:Y:S01]  /*3c20*/  MUFU.TANH R157, R7 ;  /* 0x00000007009d7308 */ /* 0x0007220000002400 */
[----:B------:R-:W-:Y:S02]  /*3c30*/  LOP3.LUT R6, R2, 0x21, RZ, 0xfc, !PT ;  /* 0x0000002102067812 */ /* 0x000fe400078efcff */
[----:B------:R-:W-:Y:S01]  /*3c40*/  FSEL R121, R121, -INF , !P1 ;  /* 0xff80000079797808 */ /* 0x000fe20004800000 */
[----:B------:R-:W-:Y:S01]  /*3c50*/  HMMA.16816.F32 R32, R20, R74, RZ ;  /* 0x0000004a1420723c */ /* 0x000fe200000018ff */
[----:B------:R-:W-:-:S02]  /*3c60*/  FSEL R100, R100, -INF , !P4 ;  /* 0xff80000064647808 */ /* 0x000fc40006000000 */
[C---:B------:R-:W-:Y:S02]  /*3c70*/  ISETP.GE.AND P1, PT, R6.reuse, R5, PT ;  /* 0x000000050600720c */ /* 0x040fe40003f26270 */
[----:B------:R-:W-:Y:S01]  /*3c80*/  ISETP.GE.AND P4, PT, R6, R3, PT ;  /* 0x000000030600720c */ /* 0x000fe20003f86270 */
[----:B------:R-:W-:Y:S01]  /*3c90*/  HMMA.16816.F32 R28, R12, R58, R28 ;  /* 0x0000003a0c1c723c */ /* 0x000fe2000000181c */
[----:B------:R-:W-:Y:S01]  /*3ca0*/  LOP3.LUT R6, R2, 0x28, RZ, 0xfc, !PT ;  /* 0x0000002802067812 */ /* 0x000fe200078efcff */
[----:B------:R-:W-:Y:S01]  /*3cb0*/  LDSM.16.M88.4 R56, [R225+0x6800] ;  /* 0x00680000e138783b */ /* 0x000fe20000000200 */
[----:B------:R-:W-:Y:S02]  /*3cc0*/  FSEL R123, R123, -INF , !P2 ;  /* 0xff8000007b7b7808 */ /* 0x000fe40005000000 */
[----:B------:R-:W-:Y:S01]  /*3cd0*/  FSEL R98, R98, -INF , !P5 ;  /* 0xff80000062627808 */ /* 0x000fe20006800000 */
[----:B---3--:R-:W-:Y:S01]  /*3ce0*/  FMUL.FTZ R7, R37, UR4 ;  /* 0x0000000425077c20 */ /* 0x008fe20008410000 */
[----:B------:R-:W-:-:S02]  /*3cf0*/  ISETP.GE.AND P2, PT, R6, R5, PT ;  /* 0x000000050600720c */ /* 0x000fc40003f46270 */
[----:B------:R-:W-:Y:S01]  /*3d00*/  ISETP.GE.AND P5, PT, R6, R3, PT ;  /* 0x000000030600720c */ /* 0x000fe20003fa6270 */
[----:B------:R3:W-:Y:S01]  /*3d10*/  MUFU.TANH R158, R7 ;  /* 0x00000007009e7308 */ /* 0x0007e20000002400 */
[----:B------:R-:W-:Y:S01]  /*3d20*/  LOP3.LUT R6, R2, 0x29, RZ, 0xfc, !PT ;  /* 0x0000002902067812 */ /* 0x000fe200078efcff */
[----:B------:R-:W-:Y:S01]  /*3d30*/  FMUL.FTZ R44, R44, UR4 ;  /* 0x000000042c2c7c20 */ /* 0x000fe20008410000 */
[----:B------:R-:W-:Y:S02]  /*3d40*/  FSEL R128, R128, -INF , !P3 ;  /* 0xff80000080807808 */ /* 0x000fe40005800000 */
[----:B------:R-:W-:Y:S02]  /*3d50*/  FSEL R96, R133, -INF , !P1 ;  /* 0xff80000085607808 */ /* 0x000fe40004800000 */
[C---:B------:R-:W-:Y:S02]  /*3d60*/  ISETP.GE.AND P3, PT, R6.reuse, R5, PT ;  /* 0x000000050600720c */ /* 0x040fe40003f66270 */
[----:B------:R-:W-:-:S02]  /*3d70*/  ISETP.GE.AND P1, PT, R6, R3, PT ;  /* 0x000000030600720c */ /* 0x000fc40003f26270 */
[----:B------:R-:W-:Y:S02]  /*3d80*/  LOP3.LUT R6, R2, 0x30, RZ, 0xfc, !PT ;  /* 0x0000003002067812 */ /* 0x000fe400078efcff */
[----:B------:R-:W-:Y:S02]  /*3d90*/  FSEL R126, R126, -INF , !P4 ;  /* 0xff8000007e7e7808 */ /* 0x000fe40006000000 */
[----:B------:R-:W-:Y:S01]  /*3da0*/  FSEL R93, R93, -INF , !P2 ;  /* 0xff8000005d5d7808 */ /* 0x000fe20005000000 */
[----:B---3--:R-:W-:Y:S01]  /*3db0*/  FMUL.FTZ R7, R38, UR4 ;  /* 0x0000000426077c20 */ /* 0x008fe20008410000 */
[C---:B------:R-:W-:Y:S02]  /*3dc0*/  ISETP.GE.AND P4, PT, R6.reuse, R5, PT ;  /* 0x000000050600720c */ /* 0x040fe40003f86270 */
[----:B------:R-:W-:Y:S01]  /*3dd0*/  ISETP.GE.AND P2, PT, R6, R3, PT ;  /* 0x000000030600720c */ /* 0x000fe20003f46270 */
[----:B------:R3:W4:Y:S01]  /*3de0*/  MUFU.TANH R148, R7 ;  /* 0x0000000700947308 */ /* 0x0007220000002400 */
[----:B------:R-:W-:-:S02]  /*3df0*/  LOP3.LUT R6, R2, 0x31, RZ, 0xfc, !PT ;  /* 0x0000003102067812 */ /* 0x000fc400078efcff */
[----:B------:R-:W-:Y:S02]  /*3e00*/  FSEL R127, R127, -INF , !P5 ;  /* 0xff8000007f7f7808 */ /* 0x000fe40006800000 */
[----:B------:R-:W-:Y:S02]  /*3e10*/  FSEL R92, R125, -INF , !P3 ;  /* 0xff8000007d5c7808 */ /* 0x000fe40005800000 */
[C---:B------:R-:W-:Y:S02]  /*3e20*/  ISETP.GE.AND P5, PT, R6.reuse, R5, PT ;  /* 0x000000050600720c */ /* 0x040fe40003fa6270 */
[----:B------:R-:W-:Y:S02]  /*3e30*/  ISETP.GE.AND P3, PT, R6, R3, PT ;  /* 0x000000030600720c */ /* 0x000fe40003f66270 */
[----:B------:R-:W-:Y:S02]  /*3e40*/  LOP3.LUT R6, R2, 0x38, RZ, 0xfc, !PT ;  /* 0x0000003802067812 */ /* 0x000fe400078efcff */
[----:B------:R-:W-:-:S02]  /*3e50*/  FSEL R131, R131, -INF , !P1 ;  /* 0xff80000083837808 */ /* 0x000fc40004800000 */
[----:B------:R-:W-:Y:S01]  /*3e60*/  FSEL R91, R113, -INF , !P4 ;  /* 0xff800000715b7808 */ /* 0x000fe20006000000 */
[----:B---3--:R-:W-:Y:S01]  /*3e70*/  FMUL.FTZ R7, R39, UR4 ;  /* 0x0000000427077c20 */ /* 0x008fe20008410000 */
[C---:B------:R-:W-:Y:S01]  /*3e80*/  ISETP.GE.AND P1, PT, R6.reuse, R5, PT ;  /* 0x000000050600720c */ /* 0x040fe20003f26270 */
[----:B------:R-:W-:Y:S01]  /*3e90*/  HMMA.16816.F32 R36, R20, R72, RZ ;  /* 0x000000481424723c */ /* 0x000fe200000018ff */
[----:B------:R-:W-:Y:S01]  /*3ea0*/  ISETP.GE.AND P4, PT, R6, R3, PT ;  /* 0x000000030600720c */ /* 0x000fe20003f86270 */
[----:B------:R3:W4:Y:S01]  /*3eb0*/  MUFU.TANH R151, R7 ;  /* 0x0000000700977308 */ /* 0x0007220000002400 */
[----:B------:R-:W-:Y:S02]  /*3ec0*/  LOP3.LUT R6, R2, 0x39, RZ, 0xfc, !PT ;  /* 0x0000003902067812 */ /* 0x000fe400078efcff */
[----:B------:R-:W-:Y:S02]  /*3ed0*/  FSEL R139, R139, -INF , !P2 ;  /* 0xff8000008b8b7808 */ /* 0x000fe40005000000 */
[----:B------:R-:W-:-:S02]  /*3ee0*/  FSEL R89, R115, -INF , !P5 ;  /* 0xff80000073597808 */ /* 0x000fc40006800000 */
[C---:B------:R-:W-:Y:S01]  /*3ef0*/  ISETP.GE.AND P2, PT, R6.reuse, R5, PT ;  /* 0x000000050600720c */ /* 0x040fe20003f46270 */
[----:B------:R5:W-:Y:S01]  /*3f00*/  MUFU.TANH R113, R25 ;  /* 0x0000001900717308 */ /* 0x000be20000002400 */
[----:B------:R-:W-:Y:S02]  /*3f10*/  ISETP.GE.AND P5, PT, R6, R3, PT ;  /* 0x000000030600720c */ /* 0x000fe40003fa6270 */
[----:B------:R-:W-:Y:S02]  /*3f20*/  LOP3.LUT R6, R2, 0x40, RZ, 0xfc, !PT ;  /* 0x0000004002067812 */ /* 0x000fe400078efcff */
[----:B------:R-:W-:Y:S02]  /*3f30*/  FSEL R136, R136, -INF , !P3 ;  /* 0xff80000088887808 */ /* 0x000fe40005800000 */
[----:B------:R-:W-:Y:S01]  /*3f40*/  FSEL R88, R102, -INF , !P1 ;  /* 0xff80000066587808 */ /* 0x000fe20004800000 */
[----:B---3--:R-:W-:Y:S01]  /*3f50*/  FMUL.FTZ R7, R40, UR4 ;  /* 0x0000000428077c20 */ /* 0x008fe20008410000 */
[----:B------:R-:W-:-:S02]  /*3f60*/  ISETP.GE.AND P3, PT, R6, R5, PT ;  /* 0x000000050600720c */ /* 0x000fc40003f66270 */
[----:B------:R-:W-:Y:S01]  /*3f70*/  ISETP.GE.AND P1, PT, R6, R3, PT ;  /* 0x000000030600720c */ /* 0x000fe20003f26270 */
[----:B------:R3:W4:Y:S01]  /*3f80*/  MUFU.TANH R147, R7 ;  /* 0x0000000700937308 */ /* 0x0007220000002400 */
[----:B------:R-:W-:Y:S01]  /*3f90*/  LOP3.LUT R6, R2, 0x41, RZ, 0xfc, !PT ;  /* 0x0000004102067812 */ /* 0x000fe200078efcff */
[----:B------:R-:W-:Y:S01]  /*3fa0*/  HMMA.16816.F32 R36, R16, R64, R36 ;  /* 0x000000401024723c */ /* 0x000fe20000001824 */
[----:B------:R-:W-:Y:S01]  /*3fb0*/  FSEL R138, R138, -INF , !P4 ;  /* 0xff8000008a8a7808 */ /* 0x000fe20006000000 */
[----:B-----5:R-:W-:Y:S01]  /*3fc0*/  FMUL.FTZ R25, R45, UR4 ;  /* 0x000000042d197c20 */ /* 0x020fe20008410000 */
[----:B------:R-:W-:Y:S02]  /*3fd0*/  FSEL R85, R108, -INF , !P2 ;  /* 0xff8000006c557808 */ /* 0x000fe40005000000 */
[C---:B------:R-:W-:Y:S01]  /*3fe0*/  ISETP.GE.AND P4, PT, R6.reuse, R5, PT ;  /* 0x000000050600720c */ /* 0x040fe20003f86270 */
[----:B------:R5:W-:Y:S01]  /*3ff0*/  MUFU.TANH R102, R25 ;  /* 0x0000001900667308 */ /* 0x000be20000002400 */
[----:B------:R-:W-:-:S02]  /*4000*/  ISETP.GE.AND P2, PT, R6, R3, PT ;  /* 0x000000030600720c */ /* 0x000fc40003f46270 */
[----:B------:R-:W-:Y:S02]  /*4010*/  LOP3.LUT R6, R2, 0x48, RZ, 0xfc, !PT ;  /* 0x0000004802067812 */ /* 0x000fe400078efcff */
[----:B------:R-:W-:Y:S02]  /*4020*/  FSEL R137, R137, -INF , !P5 ;  /* 0xff80000089897808 */ /* 0x000fe40006800000 */
[----:B------:R-:W-:Y:S01]  /*4030*/  FSEL R83, R84, -INF , !P3 ;  /* 0xff80000054537808 */ /* 0x000fe20005800000 */
[----:B---3--:R-:W-:Y:S01]  /*4040*/  FMUL.FTZ R7, R43, UR4 ;  /* 0x000000042b077c20 */ /* 0x008fe20008410000 */
[C---:B------:R-:W-:Y:S01]  /*4050*/  ISETP.GE.AND P5, PT, R6.reuse, R5, PT ;  /* 0x000000050600720c */ /* 0x040fe20003fa6270 */
[----:B------:R-:W-:Y:S01]  /*4060*/  HMMA.16816.F32 R40, R8, R54, R28 ;  /* 0x000000360828723c */ /* 0x000fe2000000181c */
[----:B------:R-:W-:Y:S01]  /*4070*/  ISETP.GE.AND P3, PT, R6, R3, PT ;  /* 0x000000030600720c */ /* 0x000fe20003f66270 */
[----:B------:R3:W4:Y:S01]  /*4080*/  MUFU.TANH R133, R7 ;  /* 0x0000000700857308 */ /* 0x0007220000002400 */
[----:B------:R-:W-:-:S02]  /*4090*/  LOP3.LUT R6, R2, 0x49, RZ, 0xfc, !PT ;  /* 0x0000004902067812 */ /* 0x000fc400078efcff */
[----:B------:R-:W-:Y:S01]  /*40a0*/  FSEL R145, R145, -INF , !P1 ;  /* 0xff80000091917808 */ /* 0x000fe20004800000 */
[----:B-----5:R-:W-:Y:S01]  /*40b0*/  FMUL.FTZ R25, R47, UR4 ;  /* 0x000000042f197c20 */ /* 0x020fe20008410000 */
[----:B------:R-:W-:Y:S01]  /*40c0*/  FSEL R87, R99, -INF , !P4 ;  /* 0xff80000063577808 */ /* 0x000fe20006000000 */
[----:B--2---:R-:W-:Y:S01]  /*40d0*/  HMMA.16816.F32 R36, R12, R68, R36 ;  /* 0x000000440c24723c */ /* 0x004fe20000001824 */
[C---:B------:R-:W-:Y:S01]  /*40e0*/  ISETP.GE.AND P1, PT, R6.reuse, R5, PT ;  /* 0x000000050600720c */ /* 0x040fe20003f26270 */
[----:B------:R-:W-:Y:S01]  /*40f0*/  MUFU.TANH R99, R44 ;  /* 0x0000002c00637308 */ /* 0x000fe20000002400 */
[----:B------:R-:W-:Y:S02]  /*4100*/  ISETP.GE.AND P4, PT, R6, R3, PT ;  /* 0x000000030600720c */ /* 0x000fe40003f86270 */
[----:B------:R-:W-:Y:S01]  /*4110*/  LOP3.LUT R6, R2, 0x50, RZ, 0xfc, !PT ;  /* 0x0000005002067812 */ /* 0x000fe200078efcff */
[----:B------:R-:W-:Y:S01]  /*4120*/  HMMA.16816.F32 R28, R16, R66, R32 ;  /* 0x00000042101c723c */ /* 0x000fe20000001820 */
[----:B------:R-:W-:Y:S01]  /*4130*/  FSEL R146, R146, -INF , !P2 ;  /* 0xff80000092927808 */ /* 0x000fe20005000000 */
[----:B------:R-:W-:Y:S01]  /*4140*/  LDSM.16.M88.4 R64, [R225+0x7000] ;  /* 0x00700000e140783b */ /* 0x000fe20000000200 */
[----:B------:R-:W-:Y:S01]  /*4150*/  ISETP.GE.AND P2, PT, R6, R5, PT ;  /* 0x000000050600720c */ /* 0x000fe20003f46270 */
[----:B------:R-:W-:Y:S01]  /*4160*/  MUFU.TANH R84, R25 ;  /* 0x0000001900547308 */ /* 0x000fe20000002400 */
[----:B---3--:R-:W-:Y:S01]  /*4170*/  FMUL.FTZ R7, R48, UR4 ;  /* 0x0000000430077c20 */ /* 0x008fe20008410000 */
[----:B------:R-:W-:-:S02]  /*4180*/  FSEL R143, R143, -INF , !P4 ;  /* 0xff8000008f8f7808 */ /* 0x000fc40006000000 */
[----:B------:R-:W-:Y:S02]  /*4190*/  FSEL R94, R94, -INF , !P2 ;  /* 0xff8000005e5e7808 */ /* 0x000fe40005000000 */
[----:B------:R-:W-:Y:S01]  /*41a0*/  FSEL R86, R86, -INF , !P5 ;  /* 0xff80000056567808 */ /* 0x000fe20006800000 */
[----:B------:R-:W-:Y:S01]  /*41b0*/  FMUL.FTZ R40, R40, UR4 ;  /* 0x0000000428287c20 */ /* 0x000fe20008410000 */
[----:B------:R2:W3:Y:S01]  /*41c0*/  MUFU.TANH R115, R7 ;  /* 0x0000000700737308 */ /* 0x0004e20000002400 */
[----:B------:R-:W-:Y:S01]  /*41d0*/  ISETP.GE.AND P5, PT, R6, R3, PT ;  /* 0x000000030600720c */ /* 0x000fe20003fa6270 */
[----:B------:R-:W-:Y:S01]  /*41e0*/  FMUL.FTZ R41, R41, UR4 ;  /* 0x0000000429297c20 */ /* 0x000fe20008410000 */
[----:B------:R-:W-:Y:S01]  /*41f0*/  LOP3.LUT R6, R2, 0x51, RZ, 0xfc, !PT ;  /* 0x0000005102067812 */ /* 0x000fe200078efcff */
[----:B------:R-:W-:Y:S01]  /*4200*/  FMUL.FTZ R42, R42, UR4 ;  /* 0x000000042a2a7c20 */ /* 0x000fe20008410000 */
[----:B------:R-:W-:Y:S01]  /*4210*/  FSEL R144, R144, -INF , !P3 ;  /* 0xff80000090907808 */ /* 0x000fe20005800000 */
[----:B-1----:R-:W-:Y:S01]  /*4220*/  HMMA.16816.F32 R52, R8, R60, R36 ;  /* 0x0000003c0834723c */ /* 0x002fe20000001824 */
[----:B------:R-:W-:Y:S01]  /*4230*/  FSEL R95, R95, -INF , !P1 ;  /* 0xff8000005f5f7808 */ /* 0x000fe20004800000 */
[----:B------:R-:W-:Y:S01]  /*4240*/  MUFU.TANH R81, R40 ;  /* 0x0000002800517308 */ /* 0x000fe20000002400 */
[----:B------:R-:W-:-:S02]  /*4250*/  ISETP.GE.AND P3, PT, R6, R5, PT ;  /* 0x000000050600720c */ /* 0x000fc40003f66270 */
[----:B------:R-:W-:Y:S01]  /*4260*/  ISETP.GE.AND P1, PT, R6, R3, PT ;  /* 0x000000030600720c */ /* 0x000fe20003f26270 */
[----:B------:R-:W-:Y:S01]  /*4270*/  HMMA.16816.F32 R28, R12, R70, R28 ;  /* 0x000000460c1c723c */ /* 0x000fe2000000181c */
[----:B------:R-:W-:Y:S01]  /*4280*/  LDSM.16.M88.4 R68, [R24+0x9000] ;  /* 0x009000001844783b */ /* 0x000fe20000000200 */
[----:B------:R-:W-:Y:S02]  /*4290*/  LOP3.LUT R6, R2, 0x59, RZ, 0xfc, !PT ;  /* 0x0000005902067812 */ /* 0x000fe400078efcff */
[----:B------:R-:W-:Y:S01]  /*42a0*/  FSEL R156, R156, -INF , !P5 ;  /* 0xff8000009c9c7808 */ /* 0x000fe20006800000 */
[----:B--2---:R-:W-:Y:S01]  /*42b0*/  FMUL.FTZ R7, R49, UR4 ;  /* 0x0000000431077c20 */ /* 0x004fe20008410000 */
[----:B------:R-:W-:Y:S01]  /*42c0*/  FSEL R97, R97, -INF , !P3 ;  /* 0xff80000061617808 */ /* 0x000fe20005800000 */
[----:B------:R-:W-:Y:S01]  /*42d0*/  MUFU.TANH R82, R41 ;  /* 0x0000002900527308 */ /* 0x000fe20000002400 */
[C---:B------:R-:W-:Y:S02]  /*42e0*/  ISETP.GE.AND P5, PT, R6.reuse, R5, PT ;  /* 0x000000050600720c */ /* 0x040fe40003fa6270 */
[----:B------:R-:W-:-:S02]  /*42f0*/  ISETP.GE.AND P3, PT, R6, R3, PT ;  /* 0x000000030600720c */ /* 0x000fc40003f66270 */
[----:B------:R-:W-:Y:S02]  /*4300*/  LOP3.LUT R6, R2, 0x60, RZ, 0xfc, !PT ;  /* 0x0000006002067812 */ /* 0x000fe400078efcff */
[----:B------:R-:W-:Y:S01]  /*4310*/  FSEL R153, R153, -INF , !P1 ;  /* 0xff80000099997808 */ /* 0x000fe20004800000 */
[----:B------:R1:W-:Y:S01]  /*4320*/  MUFU.TANH R125, R7 ;  /* 0x00000007007d7308 */ /* 0x0003e20000002400 */
[----:B------:R-:W-:Y:S02]  /*4330*/  ISETP.GE.AND P1, PT, R6, R5, PT ;  /* 0x000000050600720c */ /* 0x000fe40003f26270 */
[----:B------:R-:W-:Y:S01]  /*4340*/  FSEL R104, R104, -INF , !P5 ;  /* 0xff80000068687808 */ /* 0x000fe20006800000 */
[----:B------:R-:W-:Y:S01]  /*4350*/  FMUL.FTZ R25, R54, UR4 ;  /* 0x0000000436197c20 */ /* 0x000fe20008410000 */
[----:B------:R-:W-:Y:S02]  /*4360*/  FSEL R155, R155, -INF , !P3 ;  /* 0xff8000009b9b7808 */ /* 0x000fe40005800000 */
[----:B------:R-:W-:Y:S01]  /*4370*/  FSEL R109, R109, -INF , !P1 ;  /* 0xff8000006d6d7808 */ /* 0x000fe20004800000 */
[----:B------:R-:W-:Y:S08]  /*4380*/  MUFU.TANH R80, R42 ;  /* 0x0000002a00507308 */ /* 0x000ff00000002400 */
[----:B------:R-:W-:Y:S01]  /*4390*/  MUFU.TANH R74, R25 ;  /* 0x00000019004a7308 */ /* 0x000fe20000002400 */
[----:B-1----:R-:W-:-:S02]  /*43a0*/  FMUL.FTZ R7, R50, UR4 ;  /* 0x0000000432077c20 */ /* 0x002fc40008410000 */
[----:B------:R-:W1:Y:S05]  /*43b0*/  LDSM.16.M88.4 R48, [R24+0x8800] ;  /* 0x008800001830783b */ /* 0x000e6a0000000200 */
[----:B------:R2:W5:Y:S02]  /*43c0*/  MUFU.TANH R108, R7 ;  /* 0x00000007006c7308 */ /* 0x0005640000002400 */
[----:B--2---:R-:W-:-:S04]  /*43d0*/  LOP3.LUT R7, R2, 0x58, RZ, 0xfc, !PT ;  /* 0x0000005802077812 */ /* 0x004fc800078efcff */
[C---:B------:R-:W-:Y:S02]  /*43e0*/  ISETP.GE.AND P4, PT, R7.reuse, R5, PT ;  /* 0x000000050700720c */ /* 0x040fe40003f86270 */
[-C--:B------:R-:W-:Y:S01]  /*43f0*/  ISETP.GE.AND P2, PT, R7, R3.reuse, PT ;  /* 0x000000030700720c */ /* 0x080fe20003f46270 */
[----:B------:R-:W-:Y:S01]  /*4400*/  FMUL.FTZ R7, R46, UR4 ;  /* 0x000000042e077c20 */ /* 0x000fe20008410000 */
[----:B------:R-:W-:Y:S01]  /*4410*/  FSEL R105, R105, -INF , !P4 ;  /* 0xff80000069697808 */ /* 0x000fe20006000000 */
[----:B------:R-:W2:Y:S01]  /*4420*/  LDSM.16.M88.4 R44, [R223+0x6800] ;  /* 0x00680000df2c783b */ /* 0x000ea20000000200 */
[----:B------:R-:W-:Y:S01]  /*4430*/  ISETP.GE.AND P4, PT, R6, R3, PT ;  /* 0x000000030600720c */ /* 0x000fe20003f86270 */
[----:B------:R4:W5:Y:S01]  /*4440*/  MUFU.TANH R90, R7 ;  /* 0x00000007005a7308 */ /* 0x0009620000002400 */
[----:B------:R-:W-:Y:S02]  /*4450*/  LOP3.LUT R6, R2, 0x61, RZ, 0xfc, !PT ;  /* 0x0000006102067812 */ /* 0x000fe400078efcff */
[----:B------:R-:W-:-:S02]  /*4460*/  FSEL R154, R154, -INF , !P2 ;  /* 0xff8000009a9a7808 */ /* 0x000fc40005000000 */
[C---:B------:R-:W-:Y:S01]  /*4470*/  ISETP.GE.AND P2, PT, R6.reuse, R5, PT ;  /* 0x000000050600720c */ /* 0x040fe20003f46270 */
[C---:B-1----:R-:W-:Y:S01]  /*4480*/  HMMA.16816.F32 R32, R20.reuse, R48, RZ ;  /* 0x000000301420723c */ /* 0x042fe200000018ff */
[----:B------:R-:W-:Y:S02]  /*4490*/  ISETP.GE.AND P5, PT, R6, R3, PT ;  /* 0x000000030600720c */ /* 0x000fe40003fa6270 */
[----:B------:R-:W-:Y:S02]  /*44a0*/  LOP3.LUT R6, R2, 0x68, RZ, 0xfc, !PT ;  /* 0x0000006802067812 */ /* 0x000fe400078efcff */
[----:B------:R-:W-:Y:S01]  /*44b0*/  FSEL R163, R163, -INF , !P4 ;  /* 0xff800000a3a37808 */ /* 0x000fe20006000000 */
[----:B------:R-:W-:Y:S01]  /*44c0*/  HMMA.16816.F32 R36, R20, R50, RZ ;  /* 0x000000321424723c */ /* 0x000fe200000018ff */
[C---:B------:R-:W-:Y:S01]  /*44d0*/  ISETP.GE.AND P3, PT, R6.reuse, R5, PT ;  /* 0x000000050600720c */ /* 0x040fe20003f66270 */
[----:B------:R-:W1:Y:S01]  /*44e0*/  LDSM.16.M88.4 R48, [R222+0x6800] ;  /* 0x00680000de30783b */ /* 0x000e620000000200 */
[----:B------:R-:W-:Y:S01]  /*44f0*/  ISETP.GE.AND P1, PT, R6, R3, PT ;  /* 0x000000030600720c */ /* 0x000fe20003f26270 */
[----:B----4-:R-:W-:Y:S01]  /*4500*/  FMUL.FTZ R7, R43, UR4 ;  /* 0x000000042b077c20 */ /* 0x010fe20008410000 */
[----:B------:R-:W-:-:S02]  /*4510*/  LOP3.LUT R6, R2, 0x69, RZ, 0xfc, !PT ;  /* 0x0000006902067812 */ /* 0x000fc400078efcff */
[----:B------:R-:W-:Y:S01]  /*4520*/  FSEL R120, R120, -INF , !P2 ;  /* 0xff80000078787808 */ /* 0x000fe20005000000 */
[----:B------:R4:W-:Y:S01]  /*4530*/  MUFU.TANH R79, R7 ;  /* 0x00000007004f7308 */ /* 0x0009e20000002400 */
[C---:B------:R-:W-:Y:S02]  /*4540*/  ISETP.GE.AND P4, PT, R6.reuse, R5, PT ;  /* 0x000000050600720c */ /* 0x040fe40003f86270 */
[----:B------:R-:W-:Y:S02]  /*4550*/  ISETP.GE.AND P2, PT, R6, R3, PT ;  /* 0x000000030600720c */ /* 0x000fe40003f46270 */
[----:B------:R-:W-:Y:S02]  /*4560*/  LOP3.LUT R6, R2, 0x70, RZ, 0xfc, !PT ;  /* 0x0000007002067812 */ /* 0x000fe400078efcff */
[----:B------:R-:W-:Y:S02]  /*4570*/  FSEL R160, R160, -INF , !P5 ;  /* 0xff800000a0a07808 */ /* 0x000fe40006800000 */
[----:B------:R-:W-:-:S02]  /*4580*/  FSEL R118, R118, -INF , !P3 ;  /* 0xff80000076767808 */ /* 0x000fc40005800000 */
[C---:B------:R-:W-:Y:S02]  /*4590*/  ISETP.GE.AND P5, PT, R6.reuse, R5, PT ;  /* 0x000000050600720c */ /* 0x040fe40003fa6270 */
[----:B------:R-:W-:Y:S02]  /*45a0*/  ISETP.GE.AND P3, PT, R6, R3, PT ;  /* 0x000000030600720c */ /* 0x000fe40003f66270 */
[----:B------:R-:W-:Y:S01]  /*45b0*/  LOP3.LUT R6, R2, 0x71, RZ, 0xfc, !PT ;  /* 0x0000007102067812 */ /* 0x000fe200078efcff */
[C---:B--2---:R-:W-:Y:S01]  /*45c0*/  HMMA.16816.F32 R32, R16.reuse, R44, R32 ;  /* 0x0000002c1020723c */ /* 0x044fe20000001820 */
[----:B----4-:R-:W-:Y:S01]  /*45d0*/  FMUL.FTZ R7, R52, UR4 ;  /* 0x0000000434077c20 */ /* 0x010fe20008410000 */
[----:B------:R-:W-:Y:S02]  /*45e0*/  FSEL R162, R162, -INF , !P1 ;  /* 0xff800000a2a27808 */ /* 0x000fe40004800000 */
[----:B------:R-:W-:Y:S01]  /*45f0*/  FSEL R124, R124, -INF , !P4 ;  /* 0xff8000007c7c7808 */ /* 0x000fe20006000000 */
[----:B------:R2:W4:Y:S01]  /*4600*/  MUFU.TANH R78, R7 ;  /* 0x00000007004e7308 */ /* 0x0005220000002400 */
[----:B------:R-:W-:Y:S01]  /*4610*/  HMMA.16816.F32 R36, R16, R46, R36 ;  /* 0x0000002e1024723c */ /* 0x000fe20000001824 */
[----:B------:R-:W-:-:S02]  /*4620*/  ISETP.GE.AND P1, PT, R6, R5, PT ;  /* 0x000000050600720c */ /* 0x000fc40003f26270 */
[----:B------:R-:W-:Y:S02]  /*4630*/  ISETP.GE.AND P4, PT, R6, R3, PT ;  /* 0x000000030600720c */ /* 0x000fe40003f86270 */
[----:B------:R-:W-:Y:S01]  /*4640*/  LOP3.LUT R6, R2, 0x78, RZ, 0xfc, !PT ;  /* 0x0000007802067812 */ /* 0x000fe200078efcff */
[----:B------:R-:W-:Y:S01]  /*4650*/  HMMA.16816.F32 R44, R8, R62, R28 ;  /* 0x0000003e082c723c */ /* 0x000fe2000000181c */
[----:B------:R-:W3:Y:S01]  /*4660*/  LDSM.16.M88.4 R60, [R223+0x7000] ;  /* 0x00700000df3c783b */ /* 0x000ee20000000200 */
[----:B------:R-:W-:Y:S02]  /*4670*/  FSEL R161, R161, -INF , !P2 ;  /* 0xff800000a1a17808 */ /* 0x000fe40005000000 */
[----:B------:R-:W-:Y:S02]  /*4680*/  ISETP.GE.AND P2, PT, R6, R5, PT ;  /* 0x000000050600720c */ /* 0x000fe40003f46270 */
[----:B------:R-:W-:Y:S02]  /*4690*/  FSEL R165, R165, -INF , !P4 ;  /* 0xff800000a5a57808 */ /* 0x000fe40006000000 */
[----:B------:R-:W-:Y:S01]  /*46a0*/  FSEL R132, R132, -INF , !P2 ;  /* 0xff80000084847808 */ /* 0x000fe20005000000 */
[----:B--2---:R-:W-:Y:S01]  /*46b0*/  FMUL.FTZ R7, R53, UR4 ;  /* 0x0000000435077c20 */ /* 0x004fe20008410000 */
[----:B------:R-:W-:-:S02]  /*46c0*/  FSEL R130, R130, -INF , !P5 ;  /* 0xff80000082827808 */ /* 0x000fc40006800000 */
[----:B------:R-:W-:Y:S01]  /*46d0*/  HMMA.16816.F32 R28, R12, R56, R32 ;  /* 0x000000380c1c723c */ /* 0x000fe20000001820 */
[----:B------:R-:W-:Y:S01]  /*46e0*/  ISETP.GE.AND P5, PT, R6, R3, PT ;  /* 0x000000030600720c */ /* 0x000fe20003fa6270 */
[----:B------:R2:W-:Y:S01]  /*46f0*/  MUFU.TANH R77, R7 ;  /* 0x00000007004d7308 */ /* 0x0005e20000002400 */
[----:B------:R-:W-:Y:S02]  /*4700*/  LOP3.LUT R6, R2, 0x79, RZ, 0xfc, !PT ;  /* 0x0000007902067812 */ /* 0x000fe400078efcff */
[----:B------:R-:W-:Y:S01]  /*4710*/  FSEL R167, R167, -INF , !P3 ;  /* 0xff800000a7a77808 */ /* 0x000fe20005800000 */
[----:B------:R-:W-:Y:S01]  /*4720*/  HMMA.16816.F32 R32, R20, R68, RZ ;  /* 0x000000441420723c */ /* 0x000fe200000018ff */
[----:B------:R-:W-:Y:S02]  /*4730*/  FSEL R129, R129, -INF , !P1 ;  /* 0xff80000081817808 */ /* 0x000fe40004800000 */
[C---:B------:R-:W-:Y:S02]  /*4740*/  ISETP.GE.AND P3, PT, R6.reuse, R5, PT ;  /* 0x000000050600720c */ /* 0x040fe40003f66270 */
[----:B------:R-:W-:Y:S01]  /*4750*/  ISETP.GE.AND P1, PT, R6, R3, PT ;  /* 0x000000030600720c */ /* 0x000fe20003f26270 */
[----:B------:R-:W-:Y:S01]  /*4760*/  HMMA.16816.F32 R36, R12, R58, R36 ;  /* 0x0000003a0c24723c */ /* 0x000fe20000001824 */
[----:B------:R-:W-:Y:S01]  /*4770*/  LOP3.LUT R6, R2, 0x81, RZ, 0xfc, !PT ;  /* 0x0000008102067812 */ /* 0x000fe200078efcff */
[----:B------:R-:W-:Y:S01]  /*4780*/  FMUL.FTZ R44, R44, UR4 ;  /* 0x000000042c2c7c20 */ /* 0x000fe20008410000 */
[----:B------:R-:W-:Y:S01]  /*4790*/  FSEL R169, R169, -INF , !P5 ;  /* 0xff800000a9a97808 */ /* 0x000fe20006800000 */
[----:B------:R-:W-:Y:S01]  /*47a0*/  FMUL.FTZ R45, R45, UR4 ;  /* 0x000000042d2d7c20 */ /* 0x000fe20008410000 */
[----:B------:R-:W-:Y:S01]  /*47b0*/  FSEL R141, R141, -INF , !P3 ;  /* 0xff8000008d8d7808 */ /* 0x000fe20005800000 */
[----:B------:R-:W-:Y:S01]  /*47c0*/  MUFU.TANH R73, R44 ;  /* 0x0000002c00497308 */ /* 0x000fe20000002400 */
[----:B--2---:R-:W-:Y:S01]  /*47d0*/  LOP3.LUT R7, R2, 0x80, RZ, 0xfc, !PT ;  /* 0x0000008002077812 */ /* 0x004fe200078efcff */
[----:B------:R-:W-:Y:S01]  /*47e0*/  LDSM.16.M88.4 R56, [R223+0x7800] ;  /* 0x00780000df38783b */ /* 0x000fe20000000200 */
[----:B------:R-:W-:-:S02]  /*47f0*/  ISETP.GE.AND P5, PT, R6, R5, PT ;  /* 0x000000050600720c */ /* 0x000fc40003fa6270 */
[C---:B------:R-:W-:Y:S01]  /*4800*/  ISETP.GE.AND P4, PT, R7.reuse, R5, PT ;  /* 0x000000050700720c */ /* 0x040fe20003f86270 */
[----:B-1----:R-:W-:Y:S01]  /*4810*/  HMMA.16816.F32 R40, R8, R48, R28 ;  /* 0x000000300828723c */ /* 0x002fe2000000181c */
[-C--:B------:R-:W-:Y:S01]  /*4820*/  ISETP.GE.AND P2, PT, R7, R3.reuse, PT ;  /* 0x000000030700720c */ /* 0x080fe20003f46270 */
[----:B------:R-:W-:Y:S01]  /*4830*/  FMUL.FTZ R7, R55, UR4 ;  /* 0x0000000437077c20 */ /* 0x000fe20008410000 */
[-C--:B------:R-:W-:Y:S01]  /*4840*/  ISETP.GE.AND P3, PT, R6, R3.reuse, PT ;  /* 0x000000030600720c */ /* 0x080fe20003f66270 */
[----:B------:R1:W2:Y:S01]  /*4850*/  LDSM.16.M88.4 R52, [R24+0x9800] ;  /* 0x009800001834783b */ /* 0x0002a20000000200 */
[----:B------:R-:W-:Y:S01]  /*4860*/  LOP3.LUT R6, R2, 0x88, RZ, 0xfc, !PT ;  /* 0x0000008802067812 */ /* 0x000fe200078efcff */
[----:B------:R5:W-:Y:S01]  /*4870*/  MUFU.TANH R75, R7 ;  /* 0x00000007004b7308 */ /* 0x000be20000002400 */
[----:B---3--:R-:W-:Y:S01]  /*4880*/  HMMA.16816.F32 R28, R16, R60, R32 ;  /* 0x0000003c101c723c */ /* 0x008fe20000001820 */
[----:B------:R-:W-:Y:S02]  /*4890*/  FSEL R140, R140, -INF , !P4 ;  /* 0xff8000008c8c7808 */ /* 0x000fe40006000000 */
[----:B------:R-:W-:-:S02]  /*48a0*/  ISETP.GE.AND P4, PT, R6, R3, PT ;  /* 0x000000030600720c */ /* 0x000fc40003f86270 */
[----:B------:R-:W-:Y:S02]  /*48b0*/  FSEL R168, R168, -INF , !P1 ;  /* 0xff800000a8a87808 */ /* 0x000fe40004800000 */
[----:B------:R-:W-:Y:S01]  /*48c0*/  MUFU.TANH R72, R45 ;  /* 0x0000002d00487308 */ /* 0x000fe20000002400 */
[----:B------:R-:W-:Y:S02]  /*48d0*/  FSEL R170, R26, -INF , !P4 ;  /* 0xff8000001aaa7808 */ /* 0x000fe40006000000 */
[----:B------:R-:W-:Y:S02]  /*48e0*/  ISETP.GE.AND P1, PT, R6, R5, PT ;  /* 0x000000050600720c */ /* 0x000fe40003f26270 */
[----:B------:R-:W-:Y:S02]  /*48f0*/  LOP3.LUT R6, R2, 0x89, RZ, 0xfc, !PT ;  /* 0x0000008902067812 */ /* 0x000fe400078efcff */
[----:B------:R-:W-:Y:S01]  /*4900*/  FSEL R173, R173, -INF , !P2 ;  /* 0xff800000adad7808 */ /* 0x000fe20005000000 */
[----:B-----5:R-:W-:-:S02]  /*4910*/  FMUL.FTZ R7, R46, UR4 ;  /* 0x000000042e077c20 */ /* 0x020fc40008410000 */
[----:B------:R-:W-:Y:S01]  /*4920*/  FMUL.FTZ R41, R41, UR4 ;  /* 0x0000000429297c20 */ /* 0x000fe20008410000 */
[----:B------:R-:W-:Y:S01]  /*4930*/  FMUL.FTZ R42, R42, UR4 ;  /* 0x000000042a2a7c20 */ /* 0x000fe20008410000 */
[----:B------:R-:W-:Y:S01]  /*4940*/  FSEL R142, R142, -INF , !P5 ;  /* 0xff8000008e8e7808 */ /* 0x000fe20006800000 */
[----:B------:R3:W5:Y:S01]  /*4950*/  MUFU.TANH R69, R7 ;  /* 0x0000000700457308 */ /* 0x0007620000002400 */
[----:B-1----:R-:W-:Y:S01]  /*4960*/  HMMA.16816.F32 R24, R20, R70, RZ ;  /* 0x000000461418723c */ /* 0x002fe200000018ff */
[C---:B------:R-:W-:Y:S02]  /*4970*/  ISETP.GE.AND P2, PT, R6.reuse, R5, PT ;  /* 0x000000050600720c */ /* 0x040fe40003f46270 */
[----:B------:R-:W-:Y:S02]  /*4980*/  ISETP.GE.AND P5, PT, R6, R3, PT ;  /* 0x000000030600720c */ /* 0x000fe40003fa6270 */
[----:B------:R-:W-:Y:S01]  /*4990*/  LOP3.LUT R6, R2, 0x90, RZ, 0xfc, !PT ;  /* 0x0000009002067812 */ /* 0x000fe200078efcff */
[----:B------:R-:W-:Y:S01]  /*49a0*/  HMMA.16816.F32 R28, R12, R64, R28 ;  /* 0x000000400c1c723c */ /* 0x000fe2000000181c */
[----:B------:R-:W-:Y:S01]  /*49b0*/  MUFU.TANH R60, R41 ;  /* 0x00000029003c7308 */ /* 0x000fe20000002400 */
[----:B------:R-:W-:-:S02]  /*49c0*/  FSEL R171, R171, -INF , !P3 ;  /* 0xff800000abab7808 */ /* 0x000fc40005800000 */
[----:B------:R-:W-:Y:S02]  /*49d0*/  FSEL R150, R150, -INF , !P1 ;  /* 0xff80000096967808 */ /* 0x000fe40004800000 */
[C---:B------:R-:W-:Y:S02]  /*49e0*/  ISETP.GE.AND P3, PT, R6.reuse, R5, PT ;  /* 0x000000050600720c */ /* 0x040fe40003f66270 */
[----:B------:R-:W-:Y:S01]  /*49f0*/  ISETP.GE.AND P1, PT, R6, R3, PT ;  /* 0x000000030600720c */ /* 0x000fe20003f26270 */
[----:B---3--:R-:W-:Y:S01]  /*4a00*/  FMUL.FTZ R7, R47, UR4 ;  /* 0x000000042f077c20 */ /* 0x008fe20008410000 */
[----:B--2---:R-:W-:Y:S01]  /*4a10*/  HMMA.16816.F32 R32, R20, R52, RZ ;  /* 0x000000341420723c */ /* 0x004fe200000018ff */
[----:B------:R-:W-:Y:S01]  /*4a20*/  MUFU.TANH R53, R42 ;  /* 0x0000002a00357308 */ /* 0x000fe20000002400 */
[----:B------:R-:W-:Y:S02]  /*4a30*/  LOP3.LUT R6, R2, 0x91, RZ, 0xfc, !PT ;  /* 0x0000009102067812 */ /* 0x000fe400078efcff */
[----:B------:R-:W-:-:S02]  /*4a40*/  FSEL R149, R149, -INF , !P2 ;  /* 0xff80000095957808 */ /* 0x000fc40005000000 */
[----:B------:R-:W-:Y:S01]  /*4a50*/  HMMA.16816.F32 R44, R8, R50, R36 ;  /* 0x00000032082c723c */ /* 0x000fe20000001824 */
[----:B------:R-:W1:Y:S01]  /*4a60*/  LDSM.16.M88.4 R48, [R222+0x7000] ;  /* 0x00700000de30783b */ /* 0x000e620000000200 */
[C---:B------:R-:W-:Y:S01]  /*4a70*/  ISETP.GE.AND P4, PT, R6.reuse, R5, PT ;  /* 0x000000050600720c */ /* 0x040fe20003f86270 */
[----:B------:R2:W3:Y:S01]  /*4a80*/  MUFU.TANH R68, R7 ;  /* 0x0000000700447308 */ /* 0x0004e20000002400 */
[----:B------:R-:W-:Y:S02]  /*4a90*/  ISETP.GE.AND P2, PT, R6, R3, PT ;  /* 0x000000030600720c */ /* 0x000fe40003f46270 */
[----:B------:R-:W-:Y:S01]  /*4aa0*/  HMMA.16816.F32 R24, R16, R62, R24 ;  /* 0x0000003e1018723c */ /* 0x000fe20000001818 */
[----:B------:R-:W-:Y:S02]  /*4ab0*/  LOP3.LUT R6, R2, 0x98, RZ, 0xfc, !PT ;  /* 0x0000009802067812 */ /* 0x000fe400078efcff */
[----:B------:R-:W-:Y:S02]  /*4ac0*/  FSEL R172, R172, -INF , !P5 ;  /* 0xff800000acac7808 */ /* 0x000fe40006800000 */
[----:B------:R-:W-:Y:S01]  /*4ad0*/  FSEL R152, R152, -INF , !P3 ;  /* 0xff80000098987808 */ /* 0x000fe20005800000 */
[----:B------:R-:W-:Y:S01]  /*4ae0*/  HMMA.16816.F32 R20, R20, R54, RZ ;  /* 0x000000361414723c */ /* 0x000fe200000018ff */
[----:B------:R-:W-:-:S02]  /*4af0*/  ISETP.GE.AND P5, PT, R6, R5, PT ;  /* 0x000000050600720c */ /* 0x000fc40003fa6270 */
[----:B------:R-:W-:Y:S02]  /*4b00*/  ISETP.GE.AND P3, PT, R6, R3, PT ;  /* 0x000000030600720c */ /* 0x000fe40003f66270 */
[----:B------:R-:W-:Y:S02]  /*4b10*/  LOP3.LUT R6, R2, 0x99, RZ, 0xfc, !PT ;  /* 0x0000009902067812 */ /* 0x000fe400078efcff */
[----:B------:R-:W-:Y:S01]  /*4b20*/  FSEL R174, R159, -INF , !P1 ;  /* 0xff8000009fae7808 */ /* 0x000fe20004800000 */
[----:B--2---:R-:W-:Y:S01]  /*4b30*/  FMUL.FTZ R7, R40, UR4 ;  /* 0x0000000428077c20 */ /* 0x004fe20008410000 */
[----:B------:R-:W-:Y:S02]  /*4b40*/  FSEL R159, R166, -INF , !P4 ;  /* 0xff800000a69f7808 */ /* 0x000fe40006000000 */
[C---:B------:R-:W-:Y:S01]  /*4b50*/  ISETP.GE.AND P1, PT, R6.reuse, R5, PT ;  /* 0x000000050600720c */ /* 0x040fe20003f26270 */
[----:B------:R2:W3:Y:S01]  /*4b60*/  MUFU.TANH R61, R7 ;  /* 0x00000007003d7308 */ /* 0x0004e20000002400 */
[----:B------:R-:W-:Y:S01]  /*4b70*/  ISETP.GE.AND P4, PT, R6, R3, PT ;  /* 0x000000030600720c */ /* 0x000fe20003f86270 */
[----:B------:R-:W-:Y:S01]  /*4b80*/  FMUL.FTZ R45, R45, UR4 ;  /* 0x000000042d2d7c20 */ /* 0x000fe20008410000 */
[----:B------:R-:W-:Y:S01]  /*4b90*/  LOP3.LUT R6, R2, 0xa0, RZ, 0xfc, !PT ;  /* 0x000000a002067812 */ /* 0x000fe200078efcff */
[----:B------:R-:W-:Y:S01]  /*4ba0*/  FMUL.FTZ R44, R44, UR4 ;  /* 0x000000042c2c7c20 */ /* 0x000fe20008410000 */
[----:B------:R-:W-:Y:S01]  /*4bb0*/  FSEL R166, R164, -INF , !P2 ;  /* 0xff800000a4a67808 */ /* 0x000fe20005000000 */
[----:B------:R-:W-:Y:S01]  /*4bc0*/  HMMA.16816.F32 R24, R12, R66, R24 ;  /* 0x000000420c18723c */ /* 0x000fe20000001818 */
[----:B------:R-:W-:-:S02]  /*4bd0*/  FSEL R157, R157, -INF , !P5 ;  /* 0xff8000009d9d7808 */ /* 0x000fc40006800000 */
[C---:B------:R-:W-:Y:S02]  /*4be0*/  ISETP.GE.AND P2, PT, R6.reuse, R5, PT ;  /* 0x000000050600720c */ /* 0x040fe40003f46270 */
[----:B------:R-:W-:Y:S02]  /*4bf0*/  ISETP.GE.AND P5, PT, R6, R3, PT ;  /* 0x000000030600720c */ /* 0x000fe40003fa6270 */
[----:B------:R-:W-:Y:S02]  /*4c00*/  LOP3.LUT R6, R2, 0xa1, RZ, 0xfc, !PT ;  /* 0x000000a102067812 */ /* 0x000fe400078efcff */
[----:B------:R-:W-:Y:S01]  /*4c10*/  FSEL R164, R148, -INF , !P3 ;  /* 0xff80000094a47808 */ /* 0x000fe20005800000 */
[----:B--2---:R-:W-:Y:S01]  /*4c20*/  FMUL.FTZ R7, R43, UR4 ;  /* 0x000000042b077c20 */ /* 0x004fe20008410000 */
[----:B-1----:R-:W-:Y:S01]  /*4c30*/  HMMA.16816.F32 R36, R8, R48, R28 ;  /* 0x000000300824723c */ /* 0x002fe2000000181c */
[----:B------:R-:W1:Y:S01]  /*4c40*/  LDSM.16.M88.4 R40, [R225+0x7800] ;  /* 0x00780000e128783b */ /* 0x000e620000000200 */
[----:B------:R-:W-:Y:S01]  /*4c50*/  FSEL R158, R158, -INF , !P1 ;  /* 0xff8000009e9e7808 */ /* 0x000fe20004800000 */
[----:B------:R2:W3:Y:S01]  /*4c60*/  MUFU.TANH R52, R7 ;  /* 0x0000000700347308 */ /* 0x0004e20000002400 */
[----:B------:R-:W-:-:S02]  /*4c70*/  ISETP.GE.AND P3, PT, R6, R5, PT ;  /* 0x000000050600720c */ /* 0x000fc40003f66270 */
[----:B------:R-:W-:Y:S01]  /*4c80*/  HMMA.16816.F32 R28, R16, R56, R32 ;  /* 0x00000038101c723c */ /* 0x000fe20000001820 */
[----:B------:R-:W3:Y:S01]  /*4c90*/  LDSM.16.M88.4 R32, [R222+0x7800] ;  /* 0x00780000de20783b */ /* 0x000ee20000000200 */
[----:B------:R-:W-:Y:S01]  /*4ca0*/  ISETP.GE.AND P1, PT, R6, R3, PT ;  /* 0x000000030600720c */ /* 0x000fe20003f26270 */
[----:B------:R-:W-:-:S04]  /*4cb0*/  DEPBAR.LE SB0, 0x0 ;  /* 0x000080000000791a */ /* 0x000fc80000000000 */
[----:B------:R-:W-:Y:S01]  /*4cc0*/  HMMA.16816.F32 R16, R16, R58, R20 ;  /* 0x0000003a1010723c */ /* 0x000fe20000001814 */
[----:B------:R-:W-:Y:S01]  /*4cd0*/  LOP3.LUT R6, R2, 0xa8, RZ, 0xfc, !PT ;  /* 0x000000a802067812 */ /* 0x000fe200078efcff */
[----:B------:R-:W-:Y:S01]  /*4ce0*/  MUFU.TANH R48, R45 ;  /* 0x0000002d00307308 */ /* 0x000fe20000002400 */
[----:B------:R-:W-:Y:S02]  /*4cf0*/  FSEL R151, R151, -INF , !P4 ;  /* 0xff80000097977808 */ /* 0x000fe40006000000 */
[----:B------:R-:W-:Y:S01]  /*4d00*/  FSEL R148, R147, -INF , !P2 ;  /* 0xff80000093947808 */ /* 0x000fe20005000000 */
[----:B------:R-:W-:Y:S01]  /*4d10*/  HMMA.16816.F32 R24, R8, R50, R24 ;  /* 0x000000320818723c */ /* 0x000fe20000001818 */
[----:B------:R-:W-:Y:S01]  /*4d20*/  ISETP.GE.AND P4, PT, R6, R5, PT ;  /* 0x000000050600720c */ /* 0x000fe20003f86270 */
[----:B--2---:R-:W-:Y:S01]  /*4d30*/  FMUL.FTZ R7, R46, UR4 ;  /* 0x000000042e077c20 */ /* 0x004fe20008410000 */
[----:B------:R-:W-:Y:S01]  /*4d40*/  ISETP.GE.AND P2, PT, R6, R3, PT ;  /* 0x000000030600720c */ /* 0x000fe20003f46270 */
[----:B------:R-:W2:Y:S01]  /*4d50*/  MUFU.TANH R49, R44 ;  /* 0x0000002c00317308 */ /* 0x000ea20000002400 */
[----:B------:R-:W-:Y:S01]  /*4d60*/  LOP3.LUT R6, R2, 0xa9, RZ, 0xfc, !PT ;  /* 0x000000a902067812 */ /* 0x000fe200078efcff */
[----:B------:R-:W-:Y:S01]  /*4d70*/  FMUL.FTZ R20, R39, UR4 ;  /* 0x0000000427147c20 */ /* 0x000fe20008410000 */
[----:B------:R-:W-:Y:S01]  /*4d80*/  FSEL R175, R134, -INF , !P5 ;  /* 0xff80000086af7808 */ /* 0x000fe20006800000 */
[----:B------:R-:W-:Y:S01]  /*4d90*/  FMUL.FTZ R38, R38, UR4 ;  /* 0x0000000426267c20 */ /* 0x000fe20008410000 */
[----:B------:R-:W-:Y:S01]  /*4da0*/  FSEL R147, R135, -INF , !P3 ;  /* 0xff80000087937808 */ /* 0x000fe20005800000 */
[----:B------:R-:W-:Y:S01]  /*4db0*/  FMUL.FTZ R37, R37, UR4 ;  /* 0x0000000425257c20 */ /* 0x000fe20008410000 */
[C---:B------:R-:W-:Y:S01]  /*4dc0*/  ISETP.GE.AND P5, PT, R6.reuse, R5, PT ;  /* 0x000000050600720c */ /* 0x040fe20003fa6270 */
[----:B------:R4:W2:Y:S01]  /*4dd0*/  MUFU.TANH R45, R7 ;  /* 0x00000007002d7308 */ /* 0x0008a20000002400 */
[----:B------:R-:W-:-:S02]  /*4de0*/  ISETP.GE.AND P3, PT, R6, R3, PT ;  /* 0x000000030600720c */ /* 0x000fc40003f66270 */
[----:B------:R-:W-:Y:S02]  /*4df0*/  LOP3.LUT R6, R2, 0xb0, RZ, 0xfc, !PT ;  /* 0x000000b002067812 */ /* 0x000fe400078efcff */
[----:B------:R-:W-:Y:S02]  /*4e00*/  FSEL R133, R133, -INF , !P1 ;  /* 0xff80000085857808 */ /* 0x000fe40004800000 */
[----:B------:R-:W-:Y:S01]  /*4e10*/  FSEL R115, R115, -INF , !P4 ;  /* 0xff80000073737808 */ /* 0x000fe20006000000 */
[----:B------:R-:W-:Y:S01]  /*4e20*/  MUFU.TANH R38, R38 ;  /* 0x0000002600267308 */ /* 0x000fe20000002400 */
[C---:B------:R-:W-:Y:S01]  /*4e30*/  ISETP.GE.AND P1, PT, R6.reuse, R5, PT ;  /* 0x000000050600720c */ /* 0x040fe20003f26270 */
[----:B-1----:R-:W-:Y:S01]  /*4e40*/  HMMA.16816.F32 R28, R12, R40, R28 ;  /* 0x000000280c1c723c */ /* 0x002fe2000000181c */
[----:B------:R-:W-:Y:S01]  /*4e50*/  ISETP.GE.AND P4, PT, R6, R3, PT ;  /* 0x000000030600720c */ /* 0x000fe20003f86270 */
[----:B------:R-:W-:Y:S01]  /*4e60*/  FMUL.FTZ R25, R25, UR4 ;  /* 0x0000000419197c20 */ /* 0x000fe20008410000 */
[----:B------:R-:W-:-:S02]  /*4e70*/  LOP3.LUT R6, R2, 0xb1, RZ, 0xfc, !PT ;  /* 0x000000b102067812 */ /* 0x000fc400078efcff */
[----:B------:R-:W-:Y:S01]  /*4e80*/  FSEL R108, R108, -INF , !P2 ;  /* 0xff8000006c6c7808 */ /* 0x000fe20005000000 */
[----:B------:R-:W-:Y:S01]  /*4e90*/  HMMA.16816.F32 R12, R12, R42, R16 ;  /* 0x0000002a0c0c723c */ /* 0x000fe20000001810 */
[----:B----4-:R-:W-:Y:S01]  /*4ea0*/  FMUL.FTZ R7, R47, UR4 ;  /* 0x000000042f077c20 */ /* 0x010fe20008410000 */
[----:B------:R-:W-:Y:S01]  /*4eb0*/  FSEL R125, R125, -INF , !P5 ;  /* 0xff8000007d7d7808 */ /* 0x000fe20006800000 */
[----:B------:R-:W-:Y:S01]  /*4ec0*/  MUFU.TANH R37, R37 ;  /* 0x0000002500257308 */ /* 0x000fe20000002400 */
[C---:B------:R-:W-:Y:S02]  /*4ed0*/  ISETP.GE.AND P2, PT, R6.reuse, R5, PT ;  /* 0x000000050600720c */ /* 0x040fe40003f46270 */
[----:B------:R-:W-:Y:S01]  /*4ee0*/  ISETP.GE.AND P5, PT, R6, R3, PT ;  /* 0x000000030600720c */ /* 0x000fe20003fa6270 */
[----:B------:R-:W-:Y:S01]  /*4ef0*/  FMUL.FTZ R16, R27, UR4 ;  /* 0x000000041b107c20 */ /* 0x000fe20008410000 */
[----:B------:R-:W-:Y:S02]  /*4f00*/  LOP3.LUT R6, R2, 0xb8, RZ, 0xfc, !PT ;  /* 0x000000b802067812 */ /* 0x000fe400078efcff */
[----:B------:R-:W-:Y:S01]  /*4f10*/  FSEL R113, R113, -INF , !P3 ;  /* 0xff80000071717808 */ /* 0x000fe20005800000 */
[----:B------:R1:W4:Y:S01]  /*4f20*/  MUFU.TANH R44, R7 ;  /* 0x00000007002c7308 */ /* 0x0003220000002400 */
[----:B------:R-:W-:-:S02]  /*4f30*/  FSEL R99, R99, -INF , !P1 ;  /* 0xff80000063637808 */ /* 0x000fc40004800000 */
[C---:B------:R-:W-:Y:S01]  /*4f40*/  ISETP.GE.AND P3, PT, R6.reuse, R5, PT ;  /* 0x000000050600720c */ /* 0x040fe20003f66270 */
[----:B------:R-:W-:Y:S01]  /*4f50*/  BAR.SYNC.DEFER_BLOCKING 0x0 ;  /* 0x0000000000007b1d */ /* 0x000fe20000010000 */
[----:B------:R-:W-:Y:S02]  /*4f60*/  ISETP.GE.AND P1, PT, R6, R3, PT ;  /* 0x000000030600720c */ /* 0x000fe40003f26270 */
[----:B------:R-:W-:Y:S02]  /*4f70*/  LOP3.LUT R6, R2, 0xc0, RZ, 0xfc, !PT ;  /* 0x000000c002067812 */ /* 0x000fe400078efcff */
[----:B------:R-:W-:Y:S01]  /*4f80*/  FSEL R183, R84, -INF , !P5 ;  /* 0xff80000054b77808 */ /* 0x000fe20006800000 */
[----:B------:R-:W-:Y:S01]  /*4f90*/  MUFU.TANH R25, R25 ;  /* 0x0000001900197308 */ /* 0x000fe20000002400 */
[----:B------:R-:W-:Y:S02]  /*4fa0*/  FSEL R182, R90, -INF , !P4 ;  /* 0xff8000005ab67808 */ /* 0x000fe40006000000 */
[----:B------:R-:W-:-:S02]  /*4fb0*/  FSEL R102, R102, -INF , !P2 ;  /* 0xff80000066667808 */ /* 0x000fc40005000000 */
[----:B------:R-:W-:Y:S01]  /*4fc0*/  FSEL R84, R81, -INF , !P3 ;  /* 0xff80000051547808 */ /* 0x000fe20005800000 */
[----:B-1----:R-:W-:Y:S01]  /*4fd0*/  FMUL.FTZ R7, R36, UR4 ;  /* 0x0000000424077c20 */ /* 0x002fe20008410000 */
[C---:B------:R-:W-:Y:S01]  /*4fe0*/  ISETP.GE.AND P5, PT, R6.reuse, R5, PT ;  /* 0x000000050600720c */ /* 0x040fe20003fa6270 */
[----:B------:R3:W-:Y:S01]  /*4ff0*/  MUFU.TANH R36, R20 ;  /* 0x0000001400247308 */ /* 0x0007e20000002400 */
[-C--:B------:R-:W-:Y:S02]  /*5000*/  ISETP.GE.AND P3, PT, R6, R3.reuse, PT ;  /* 0x000000030600720c */ /* 0x080fe40003f66270 */
[----:B------:R-:W-:Y:S02]  /*5010*/  LOP3.LUT R6, R2, 0xc8, RZ, 0xfc, !PT ;  /* 0x000000c802067812 */ /* 0x000fe400078efcff */
[----:B------:R-:W-:Y:S02]  /*5020*/  FSEL R179, R80, -INF , !P1 ;  /* 0xff80000050b37808 */ /* 0x000fe40004800000 */
[----:B------:R-:W-:Y:S01]  /*5030*/  FSEL R90, R78, -INF , !P5 ;  /* 0xff8000004e5a7808 */ /* 0x000fe20006800000 */
[----:B------:R1:W4:Y:S01]  /*5040*/  MUFU.TANH R40, R7 ;  /* 0x0000000700287308 */ /* 0x0003220000002400 */
[----:B------:R-:W-:-:S02]  /*5050*/  ISETP.GE.AND P5, PT, R6, R3, PT ;  /* 0x000000030600720c */ /* 0x000fc40003fa6270 */
[----:B------:R-:W-:Y:S02]  /*5060*/  FSEL R187, R74, -INF , !P3 ;  /* 0xff8000004abb7808 */ /* 0x000fe40005800000 */
[----:B-----5:R-:W-:-:S03]  /*5070*/  FSEL R186, R69, -INF , !P5 ;  /* 0xff80000045ba7808 */ /* 0x020fc60006800000 */
[----:B------:R-:W-:Y:S01]  /*5080*/  MUFU.TANH R16, R16 ;  /* 0x0000001000107308 */ /* 0x000fe20000002400 */
[C---:B---3--:R-:W-:Y:S06]  /*5090*/  HMMA.16816.F32 R20, R8.reuse, R32, R28 ;  /* 0x000000200814723c */ /* 0x048fec000000181c */
[----:B------:R-:W-:Y:S01]  /*50a0*/  HMMA.16816.F32 R8, R8, R34, R12 ;  /* 0x000000220808723c */ /* 0x000fe2000000180c */
[----:B-1----:R-:W-:-:S04]  /*50b0*/  LOP3.LUT R7, R2, 0xb9, RZ, 0xfc, !PT ;  /* 0x000000b902077812 */ /* 0x002fc800078efcff */
[C---:B------:R-:W-:Y:S02]  /*50c0*/  ISETP.GE.AND P4, PT, R7.reuse, R5, PT ;  /* 0x000000050700720c */ /* 0x040fe40003f86270 */
[----:B------:R-:W-:Y:S02]  /*50d0*/  ISETP.GE.AND P2, PT, R7, R3, PT ;  /* 0x000000030700720c */ /* 0x000fe40003f46270 */
[----:B------:R-:W-:Y:S02]  /*50e0*/  LOP3.LUT R7, R2, 0xc1, RZ, 0xfc, !PT ;  /* 0x000000c102077812 */ /* 0x000fe400078efcff */
[----:B------:R-:W-:Y:S02]  /*50f0*/  FSEL R39, R82, -INF , !P4 ;  /* 0xff80000052277808 */ /* 0x000fe40006000000 */
[----:B------:R-:W-:Y:S02]  /*5100*/  FSEL R181, R79, -INF , !P2 ;  /* 0xff8000004fb57808 */ /* 0x000fe40005000000 */
[----:B------:R-:W-:-:S02]  /*5110*/  ISETP.GE.AND P1, PT, R7, R5, PT ;  /* 0x000000050700720c */ /* 0x000fc40003f26270 */
[----:B------:R-:W-:Y:S01]  /*5120*/  ISETP.GE.AND P4, PT, R7, R3, PT ;  /* 0x000000030700720c */ /* 0x000fe20003f86270 */
[----:B------:R-:W-:Y:S01]  /*5130*/  FMUL.FTZ R7, R24, UR4 ;  /* 0x0000000418077c20 */ /* 0x000fe20008410000 */
[-C--:B------:R-:W-:Y:S01]  /*5140*/  ISETP.GE.AND P2, PT, R6, R5.reuse, PT ;  /* 0x000000050600720c */ /* 0x080fe20003f46270 */
[----:B------:R-:W-:Y:S01]  /*5150*/  FMUL.FTZ R12, R21, UR4 ;  /* 0x00000004150c7c20 */ /* 0x000fe20008410000 */
[----:B------:R-:W-:Y:S01]  /*5160*/  LOP3.LUT R6, R2, 0xc9, RZ, 0xfc, !PT ;  /* 0x000000c902067812 */ /* 0x000fe200078efcff */
[----:B------:R1:W3:Y:S01]  /*5170*/  MUFU.TANH R24, R7 ;  /* 0x0000000700187308 */ /* 0x0002e20000002400 */
[----:B------:R-:W-:Y:S01]  /*5180*/  FSEL R177, R77, -INF , !P1 ;  /* 0xff8000004db17808 */ /* 0x000fe20004800000 */
[----:B------:R-:W-:Y:S01]  /*5190*/  FMUL.FTZ R20, R20, UR4 ;  /* 0x0000000414147c20 */ /* 0x000fe20008410000 */
[----:B------:R-:W-:Y:S01]  /*51a0*/  ISETP.GE.AND P3, PT, R6, R5, PT ;  /* 0x000000050600720c */ /* 0x000fe20003f66270 */
[----:B------:R-:W-:Y:S01]  /*51b0*/  FMUL.FTZ R8, R8, UR4 ;  /* 0x0000000408087c20 */ /* 0x000fe20008410000 */
[----:B------:R-:W-:Y:S01]  /*51c0*/  ISETP.GE.AND P1, PT, R6, R3, PT ;  /* 0x000000030600720c */ /* 0x000fe20003f26270 */
[----:B------:R-:W-:Y:S01]  /*51d0*/  FMUL.FTZ R9, R9, UR4 ;  /* 0x0000000409097c20 */ /* 0x000fe20008410000 */
[----:B------:R-:W-:Y:S01]  /*51e0*/  LOP3.LUT R6, R2, 0xd0, RZ, 0xfc, !PT ;  /* 0x000000d002067812 */ /* 0x000fe200078efcff */
[----:B------:R5:W-:Y:S01]  /*51f0*/  MUFU.TANH R14, R12 ;  /* 0x0000000c000e7308 */ /* 0x000be20000002400 */
[----:B------:R-:W-:Y:S01]  /*5200*/  FSEL R184, R75, -INF , !P4 ;  /* 0xff8000004bb87808 */ /* 0x000fe20006000000 */
[----:B------:R-:W-:Y:S01]  /*5210*/  FMUL.FTZ R10, R10, UR4 ;  /* 0x000000040a0a7c20 */ /* 0x000fe20008410000 */
[----:B------:R-:W-:Y:S01]  /*5220*/  FSEL R176, R73, -INF , !P2 ;  /* 0xff80000049b07808 */ /* 0x000fe20005000000 */
[----:B------:R-:W-:Y:S01]  /*5230*/  FMUL.FTZ R11, R11, UR4 ;  /* 0x000000040b0b7c20 */ /* 0x000fe20008410000 */
[----:B------:R-:W-:-:S02]  /*5240*/  ISETP.GE.AND P4, PT, R6, R5, PT ;  /* 0x000000050600720c */ /* 0x000fc40003f86270 */
[-C--:B------:R-:W-:Y:S01]  /*5250*/  ISETP.GE.AND P2, PT, R6, R3.reuse, PT ;  /* 0x000000030600720c */ /* 0x080fe20003f46270 */
[----:B------:R-:W-:Y:S01]  /*5260*/  MUFU.TANH R20, R20 ;  /* 0x0000001400147308 */ /* 0x000fe20000002400 */
[----:B-1----:R-:W-:Y:S01]  /*5270*/  FMUL.FTZ R7, R26, UR4 ;  /* 0x000000041a077c20 */ /* 0x002fe20008410000 */
[----:B------:R-:W-:Y:S02]  /*5280*/  LOP3.LUT R6, R2, 0xd1, RZ, 0xfc, !PT ;  /* 0x000000d102067812 */ /* 0x000fe400078efcff */
[----:B------:R-:W-:Y:S02]  /*5290*/  FSEL R178, R72, -INF , !P3 ;  /* 0xff80000048b27808 */ /* 0x000fe40005800000 */
[----:B------:R-:W-:Y:S02]  /*52a0*/  FSEL R185, R68, -INF , !P1 ;  /* 0xff80000044b97808 */ /* 0x000fe40004800000 */
[----:B------:R1:W3:Y:S01]  /*52b0*/  MUFU.TANH R17, R7 ;  /* 0x0000000700117308 */ /* 0x0002e20000002400 */
[----:B------:R-:W-:Y:S01]  /*52c0*/  FSEL R180, R61, -INF , !P4 ;  /* 0xff8000003db47808 */ /* 0x000fe20006000000 */
[----:B-----5:R-:W-:Y:S01]  /*52d0*/  FMUL.FTZ R12, R23, UR4 ;  /* 0x00000004170c7c20 */ /* 0x020fe20008410000 */
[----:B------:R-:W-:-:S02]  /*52e0*/  ISETP.GE.AND P3, PT, R6, R3, PT ;  /* 0x000000030600720c */ /* 0x000fc40003f66270 */
[-C--:B------:R-:W-:Y:S02]  /*52f0*/  ISETP.GE.AND P5, PT, R6, R5.reuse, PT ;  /* 0x000000050600720c */ /* 0x080fe40003fa6270 */
[----:B------:R-:W-:Y:S01]  /*5300*/  LOP3.LUT R6, R2, 0xd9, RZ, 0xfc, !PT ;  /* 0x000000d902067812 */ /* 0x000fe200078efcff */
[----:B------:R-:W-:Y:S01]  /*5310*/  MUFU.TANH R12, R12 ;  /* 0x0000000c000c7308 */ /* 0x000fe20000002400 */
[----:B------:R-:W-:Y:S02]  /*5320*/  FSEL R191, R52, -INF , !P3 ;  /* 0xff80000034bf7808 */ /* 0x000fe40005800000 */
[----:B------:R-:W-:Y:S02]  /*5330*/  FSEL R192, R53, -INF , !P2 ;  /* 0xff80000035c07808 */ /* 0x000fe40005000000 */
[----:B------:R-:W-:Y:S02]  /*5340*/  FSEL R189, R60, -INF , !P5 ;  /* 0xff8000003cbd7808 */ /* 0x000fe40006800000 */
[----:B------:R-:W-:Y:S01]  /*5350*/  ISETP.GE.AND P2, PT, R6, R5, PT ;  /* 0x000000050600720c */ /* 0x000fe20003f46270 */
[----:B------:R-:W-:Y:S01]  /*5360*/  MUFU.TANH R8, R8 ;  /* 0x0000000800087308 */ /* 0x000fe20000002400 */
[----:B-1----:R-:W-:-:S02]  /*5370*/  LOP3.LUT R7, R2, 0xd8, RZ, 0xfc, !PT ;  /* 0x000000d802077812 */ /* 0x002fc400078efcff */
[----:B------:R-:W-:Y:S02]  /*5380*/  ISETP.GE.AND P5, PT, R6, R3, PT ;  /* 0x000000030600720c */ /* 0x000fe40003fa6270 */
[C---:B------:R-:W-:Y:S02]  /*5390*/  ISETP.GE.AND P1, PT, R7.reuse, R5, PT ;  /* 0x000000050700720c */ /* 0x040fe40003f26270 */
[----:B------:R-:W-:Y:S01]  /*53a0*/  ISETP.GE.AND P4, PT, R7, R3, PT ;  /* 0x000000030700720c */ /* 0x000fe20003f86270 */
[----:B------:R-:W-:Y:S01]  /*53b0*/  MUFU.TANH R9, R9 ;  /* 0x0000000900097308 */ /* 0x000fe20000002400 */
[----:B------:R-:W-:Y:S02]  /*53c0*/  LOP3.LUT R7, R2, 0xe0, RZ, 0xfc, !PT ;  /* 0x000000e002077812 */ /* 0x000fe400078efcff */
[----:B--2---:R-:W-:Y:S02]  /*53d0*/  FSEL R188, R49, -INF , !P1 ;  /* 0xff80000031bc7808 */ /* 0x004fe40004800000 */
[----:B------:R-:W-:-:S02]  /*53e0*/  ISETP.GE.AND P3, PT, R7, R5, PT ;  /* 0x000000050700720c */ /* 0x000fc40003f66270 */
[----:B------:R-:W-:Y:S01]  /*53f0*/  ISETP.GE.AND P1, PT, R7, R3, PT ;  /* 0x000000030700720c */ /* 0x000fe20003f26270 */
[----:B------:R-:W-:Y:S01]  /*5400*/  FMUL.FTZ R7, R22, UR4 ;  /* 0x0000000416077c20 */ /* 0x000fe20008410000 */
[----:B------:R-:W-:Y:S01]  /*5410*/  LOP3.LUT R6, R2, 0xe1, RZ, 0xfc, !PT ;  /* 0x000000e102067812 */ /* 0x000fe200078efcff */
[----:B------:R-:W-:Y:S01]  /*5420*/  MUFU.TANH R10, R10 ;  /* 0x0000000a000a7308 */ /* 0x000fe20000002400 */
[----:B------:R-:W-:Y:S02]  /*5430*/  FSEL R193, R45, -INF , !P4 ;  /* 0xff8000002dc17808 */ /* 0x000fe40006000000 */
[----:B------:R-:W-:Y:S02]  /*5440*/  FSEL R190, R48, -INF , !P2 ;  /* 0xff80000030be7808 */ /* 0x000fe40005000000 */
[C---:B------:R-:W-:Y:S02]  /*5450*/  ISETP.GE.AND P4, PT, R6.reuse, R5, PT ;  /* 0x000000050600720c */ /* 0x040fe40003f86270 */
[----:B------:R-:W-:Y:S01]  /*5460*/  ISETP.GE.AND P2, PT, R6, R3, PT ;  /* 0x000000030600720c */ /* 0x000fe20003f46270 */
[----:B------:R1:W2:Y:S01]  /*5470*/  MUFU.TANH R13, R7 ;  /* 0x00000007000d7308 */ /* 0x0002a20000002400 */
[----:B------:R-:W-:-:S02]  /*5480*/  LOP3.LUT R6, R2, 0xe8, RZ, 0xfc, !PT ;  /* 0x000000e802067812 */ /* 0x000fc400078efcff */
[----:B----4-:R-:W-:Y:S02]  /*5490*/  FSEL R194, R44, -INF , !P5 ;  /* 0xff8000002cc27808 */ /* 0x010fe40006800000 */
[----:B------:R-:W-:Y:S02]  /*54a0*/  FSEL R196, R40, -INF , !P3 ;  /* 0xff80000028c47808 */ /* 0x000fe40005800000 */
[C---:B------:R-:W-:Y:S01]  /*54b0*/  ISETP.GE.AND P5, PT, R6.reuse, R5, PT ;  /* 0x000000050600720c */ /* 0x040fe20003fa6270 */
[----:B------:R-:W4:Y:S01]  /*54c0*/  MUFU.TANH R11, R11 ;  /* 0x0000000b000b7308 */ /* 0x000f220000002400 */
[----:B------:R-:W-:Y:S02]  /*54d0*/  ISETP.GE.AND P3, PT, R6, R3, PT ;  /* 0x000000030600720c */ /* 0x000fe40003f66270 */
[----:B------:R-:W-:Y:S02]  /*54e0*/  LOP3.LUT R6, R2, 0xf0, RZ, 0xfc, !PT ;  /* 0x000000f002067812 */ /* 0x000fe400078efcff */
[----:B------:R-:W-:-:S02]  /*54f0*/  FSEL R199, R38, -INF , !P1 ;  /* 0xff80000026c77808 */ /* 0x000fc40004800000 */
[----:B------:R-:W-:Y:S02]  /*5500*/  FSEL R37, R37, -INF , !P4 ;  /* 0xff80000025257808 */ /* 0x000fe40006000000 */
[----:B-1----:R-:W-:Y:S02]  /*5510*/  LOP3.LUT R7, R2, 0xe9, RZ, 0xfc, !PT ;  /* 0x000000e902077812 */ /* 0x002fe400078efcff */
[----:B---3--:R-:W-:Y:S02]  /*5520*/  FSEL R38, R24, -INF , !P5 ;  /* 0xff80000018267808 */ /* 0x008fe40006800000 */
[C---:B------:R-:W-:Y:S02]  /*5530*/  ISETP.GE.AND P1, PT, R7.reuse, R5, PT ;  /* 0x000000050700720c */ /* 0x040fe40003f26270 */
[-C--:B------:R-:W-:Y:S02]  /*5540*/  ISETP.GE.AND P4, PT, R7, R3.reuse, PT ;  /* 0x000000030700720c */ /* 0x080fe40003f86270 */
[----:B------:R-:W-:-:S02]  /*5550*/  ISETP.GE.AND P5, PT, R6, R3, PT ;  /* 0x000000030600720c */ /* 0x000fc40003fa6270 */
[----:B------:R-:W-:Y:S02]  /*5560*/  LOP3.LUT R7, R2, 0xf1, RZ, 0xfc, !PT ;  /* 0x000000f102077812 */ /* 0x000fe400078efcff */
[----:B------:R-:W-:Y:S02]  /*5570*/  FSEL R200, R36, -INF , !P2 ;  /* 0xff80000024c87808 */ /* 0x000fe40005000000 */
[----:B------:R-:W-:Y:S02]  /*5580*/  ISETP.GE.AND P2, PT, R6, R5, PT ;  /* 0x000000050600720c */ /* 0x000fe40003f46270 */
[----:B------:R-:W-:Y:S02]  /*5590*/  FSEL R201, R17, -INF , !P3 ;  /* 0xff80000011c97808 */ /* 0x000fe40005800000 */
[----:B------:R-:W-:Y:S02]  /*55a0*/  FSEL R198, R25, -INF , !P1 ;  /* 0xff80000019c67808 */ /* 0x000fe40004800000 */
[----:B--2---:R-:W-:-:S02]  /*55b0*/  FSEL R205, R13, -INF , !P5 ;  /* 0xff8000000dcd7808 */ /* 0x004fc40006800000 */
[C---:B------:R-:W-:Y:S02]  /*55c0*/  LOP3.LUT R6, R2.reuse, 0xf8, RZ, 0xfc, !PT ;  /* 0x000000f802067812 */ /* 0x040fe400078efcff */
[C---:B------:R-:W-:Y:S02]  /*55d0*/  ISETP.GE.AND P3, PT, R7.reuse, R5, PT ;  /* 0x000000050700720c */ /* 0x040fe40003f66270 */
[----:B------:R-:W-:Y:S02]  /*55e0*/  ISETP.GE.AND P1, PT, R7, R3, PT ;  /* 0x000000030700720c */ /* 0x000fe40003f26270 */
[C---:B------:R-:W-:Y:S02]  /*55f0*/  ISETP.GE.AND P5, PT, R2.reuse, R5, PT ;  /* 0x000000050200720c */ /* 0x040fe40003fa6270 */
[----:B------:R-:W-:Y:S02]  /*5600*/  LOP3.LUT R2, R2, 0xf9, RZ, 0xfc, !PT ;  /* 0x000000f902027812 */ /* 0x000fe400078efcff */
        /* <DEDUP_REMOVED lines=8> */
[----:B------:R-:W-:Y:S02]  /*5690*/  LOP3.LUT R2, R197, R195, RZ, 0xfc, !PT ;  /* 0x000000c3c5027212 */ /* 0x000fe400078efcff */
[----:B------:R-:W-:Y:S02]  /*56a0*/  FSEL R26, R208, -INF , !P5 ;  /* 0xff800000d01a7808 */ /* 0x000fe40006800000 */
[----:B------:R-:W-:Y:S02]  /*56b0*/  FSEL R195, R8, -INF , !P4 ;  /* 0xff80000008c37808 */ /* 0x000fe40006000000 */
[----:B------:R-:W-:Y:S02]  /*56c0*/  FSEL R207, R10, -INF , !P2 ;  /* 0xff8000000acf7808 */ /* 0x000fe40005000000 */
[----:B------:R-:W-:-:S02]  /*56d0*/  FSEL R197, R9, -INF , !P3 ;  /* 0xff80000009c57808 */ /* 0x000fc40005800000 */
[----:B----4-:R-:W-:Y:S01]  /*56e0*/  FSEL R208, R11, -INF , !P1 ;  /* 0xff8000000bd07808 */ /* 0x010fe20004800000 */
[----:B------:R-:W-:Y:S06]  /*56f0*/  @!P0 BRA `(.L_x_2255) ;  /* 0x0000000400e48947 */ /* 0x000fec0003800000 */
[----:B------:R-:W-:Y:S05]  /*5700*/  @P6 BRA `(.L_x_2256) ;  /* 0x0000000000f06947 */ /* 0x000fea0003800000 */
[----:B------:R-:W1:Y:S01]  /*5710*/  LDC R12, c[0x0][0x380] ;  /* 0x0000e000ff0c7b82 */ /* 0x000e620000000800 */
[----:B------:R-:W-:Y:S01]  /*5720*/  VIADD R8, R76, 0xffffff00 ;  /* 0xffffff004c087836 */ /* 0x000fe20000000000 */
[----:B------:R-:W-:-:S04]  /*5730*/  IABS R5, R76 ;  /* 0x0000004c00057213 */ /* 0x000fc80000000000 */
[----:B------:R-:W-:Y:S02]  /*5740*/  IABS R9, R8 ;  /* 0x0000000800097213 */ /* 0x000fe40000000000 */
[-C--:B-1----:R-:W-:Y:S02]  /*5750*/  IABS R11, R12.reuse ;  /* 0x0000000c000b7213 */ /* 0x082fe40000000000 */
[----:B------:R-:W-:Y:S02]  /*5760*/  LOP3.LUT R8, R8, R12, RZ, 0x3c, !PT ;  /* 0x0000000c08087212 */ /* 0x000fe400078e3cff */
[----:B------:R-:W1:Y:S08]  /*5770*/  I2F.RP R6, R11 ;  /* 0x0000000b00067306 */ /* 0x000e700000209400 */
[----:B-1----:R-:W1:Y:S02]  /*5780*/  MUFU.RCP R6, R6 ;  /* 0x0000000600067308 */ /* 0x002e640000001000 */
[----:B-1----:R-:W-:-:S06]  /*5790*/  VIADD R6, R6, 0xffffffe ;  /* 0x0ffffffe06067836 */ /* 0x002fcc0000000000 */
[----:B------:R-:W1:Y:S02]  /*57a0*/  F2I.FTZ.U32.TRUNC.NTZ R7, R6 ;  /* 0x0000000600077305 */ /* 0x000e64000021f000 */
[----:B-1----:R-:W-:Y:S02]  /*57b0*/  IADD3 R3, RZ, -R7, RZ ;  /* 0x80000007ff037210 */ /* 0x002fe40007ffe0ff */
        /* <DEDUP_REMOVED lines=19> */
[----:B------:R-:W-:-:S02]  /*58f0*/  LOP3.LUT R6, R76, R12, RZ, 0x3c, !PT ;  /* 0x0000000c4c067212 */ /* 0x000fc400078e3cff */
[----:B------:R-:W-:Y:S02]  /*5900*/  @!P2 IADD3 R3, R3, 0x1, RZ ;  /* 0x000000010303a810 */ /* 0x000fe40007ffe0ff */
[----:B------:R-:W-:Y:S02]  /*5910*/  ISETP.GE.AND P3, PT, R6, RZ, PT ;  /* 0x000000ff0600720c */ /* 0x000fe40003f66270 */
[----:B------:R-:W-:Y:S02]  /*5920*/  ISETP.NE.AND P2, PT, R12, RZ, PT ;  /* 0x000000ff0c00720c */ /* 0x000fe40003f45270 */
[----:B------:R-:W-:Y:S02]  /*5930*/  LOP3.LUT R6, RZ, R12, RZ, 0x33, !PT ;  /* 0x0000000cff067212 */ /* 0x000fe400078e33ff */
[----:B------:R-:W-:Y:S01]  /*5940*/  @P4 IADD3 R3, R3, 0x1, RZ ;  /* 0x0000000103034810 */ /* 0x000fe20007ffe0ff */
[----:B------:R-:W-:-:S03]  /*5950*/  @P5 VIADD R5, R5, 0x1 ;  /* 0x0000000105055836 */ /* 0x000fc60000000000 */
[----:B------:R-:W-:-:S03]  /*5960*/  @!P1 IADD3 R3, -R3, RZ, RZ ;  /* 0x000000ff03039210 */ /* 0x000fc60007ffe1ff */
[----:B------:R-:W-:Y:S01]  /*5970*/  @!P3 IMAD.MOV R5, RZ, RZ, -R5 ;  /* 0x000000ffff05b224 */ /* 0x000fe200078e0a05 */
[----:B------:R-:W-:-:S04]  /*5980*/  SEL R3, R6, R3, !P2 ;  /* 0x0000000306037207 */ /* 0x000fc80005000000 */
[----:B------:R-:W-:Y:S01]  /*5990*/  SEL R5, R6, R5, !P2 ;  /* 0x0000000506057207 */ /* 0x000fe20005000000 */
[----:B------:R-:W-:-:S04]  /*59a0*/  IMAD.WIDE R8, R3, 0x4, R240 ;  /* 0x0000000403087825 */ /* 0x000fc800078e02f0 */
[C---:B------:R-:W-:Y:S02]  /*59b0*/  IMAD.WIDE R6, R5.reuse, 0x4, R240 ;  /* 0x0000000405067825 */ /* 0x040fe400078e02f0 */
        /* <DEDUP_REMOVED lines=17> */
.L_x_2256:
[----:B------:R-:W-:-:S04]  /*5ad0*/  ULEA UR6, -UR6, URZ, 0x8 ;  /* 0x0000003f06067291 */ /* 0x000fc8000f8e413f */
[----:B------:R-:W-:Y:S02]  /*5ae0*/  USHF.R.S32.HI UR4, URZ, 0x1f, UR6 ;  /* 0x0000001f3f047899 */ /* 0x000fe40008011406 */
[----:B------:R-:W-:-:S04]  /*5af0*/  MOV R3, UR6 ;  /* 0x0000000600037c02 */ /* 0x000fc80008000f00 */
[----:B------:R-:W-:-:S07]  /*5b00*/  MOV R5, UR4 ;  /* 0x0000000400057c02 */ /* 0x000fce0008000f00 */
.L_x_2257:
        /* <DEDUP_REMOVED lines=56> */
.L_x_2255:
        /* <DEDUP_REMOVED lines=143> */
[----:B------:R-:W-:Y:S02]  /*6780*/  FFMA.FTZ R0, R86, UR4, -R6 ;  /* 0x0000000456007c23 */ /* 0x000fe40008010806 */
[----:B------:R1:W-:Y:S01]  /*6790*/  MUFU.EX2 R18, R5 ;  /* 0x0000000500127308 */ /* 0x0003e20000000800 */
[----:B------:R-:W-:-:S04]  /*67a0*/  FMNMX.FTZ R3, R205, R3, !PT ;  /* 0x00000003cd037209 */ /* 0x000fc80007810000 */
[----:B------:R-:W-:-:S04]  /*67b0*/  FMNMX.FTZ R3, R206, R3, !PT ;  /* 0x00000003ce037209 */ /* 0x000fc80007810000 */
[----:B------:R-:W-:-:S04]  /*67c0*/  FMNMX.FTZ R3, R207, R3, !PT ;  /* 0x00000003cf037209 */ /* 0x000fc80007810000 */
[----:B------:R-:W-:Y:S01]  /*67d0*/  FMNMX.FTZ R3, R208, R3, !PT ;  /* 0x00000003d0037209 */ /* 0x000fe20007810000 */
[----:B-1----:R-:W-:-:S04]  /*67e0*/  FFMA.FTZ R5, R107, UR4, -R6 ;  /* 0x000000046b057c23 */ /* 0x002fc80008010806 */
[----:B------:R-:W1:Y:S01]  /*67f0*/  SHFL.BFLY PT, R8, R3, 0x2, 0x1f ;  /* 0x0c401f0003087f89 */ /* 0x000e6200000e0000 */
[----:B------:R2:W-:Y:S02]  /*6800*/  MUFU.EX2 R251, R5 ;  /* 0x0000000500fb7308 */ /* 0x0005e40000000800 */
[----:B--2---:R-:W-:-:S06]  /*6810*/  FFMA.FTZ R5, R111, UR4, -R6 ;  /* 0x000000046f057c23 */ /* 0x004fcc0008010806 */
[----:B------:R2:W-:Y:S01]  /*6820*/  MUFU.EX2 R252, R5 ;  /* 0x0000000500fc7308 */ /* 0x0005e20000000800 */
[----:B-1----:R-:W-:Y:S01]  /*6830*/  FMNMX.FTZ R3, R3, R8, !PT ;  /* 0x0000000803037209 */ /* 0x002fe20007810000 */
[----:B--2---:R-:W-:-:S06]  /*6840*/  FFMA.FTZ R5, R110, UR4, -R6 ;  /* 0x000000046e057c23 */ /* 0x004fcc0008010806 */
[----:B------:R1:W2:Y:S02]  /*6850*/  MUFU.EX2 R7, R5 ;  /* 0x0000000500077308 */ /* 0x0002a40000000800 */
[----:B-1----:R-:W-:-:S06]  /*6860*/  FFMA.FTZ R5, R106, UR4, -R6 ;  /* 0x000000046a057c23 */ /* 0x002fcc0008010806 */
[----:B------:R1:W-:Y:S02]  /*6870*/  MUFU.EX2 R106, R5 ;  /* 0x00000005006a7308 */ /* 0x0003e40000000800 */
[--C-:B-1----:R-:W-:Y:S01]  /*6880*/  FFMA.FTZ R5, R103, UR4, -R6.reuse ;  /* 0x0000000467057c23 */ /* 0x102fe20008010806 */
[----:B--2---:R-:W-:Y:S01]  /*6890*/  MOV R103, R7 ;  /* 0x0000000700677202 */ /* 0x004fe20000000f00 */
[----:B------:R-:W-:-:S04]  /*68a0*/  FFMA.FTZ R7, R98, UR4, -R6 ;  /* 0x0000000462077c23 */ /* 0x000fc80008010806 */
[----:B------:R1:W2:Y:S08]  /*68b0*/  MUFU.EX2 R17, R5 ;  /* 0x0000000500117308 */ /* 0x0002b00000000800 */
[----:B------:R3:W-:Y:S01]  /*68c0*/  MUFU.EX2 R110, R7 ;  /* 0x00000007006e7308 */ /* 0x0007e20000000800 */
[----:B-1----:R-:W-:Y:S01]  /*68d0*/  FFMA.FTZ R5, R101, UR4, -R6 ;  /* 0x0000000465057c23 */ /* 0x002fe20008010806 */
[----:B--2---:R-:W-:-:S06]  /*68e0*/  MOV R101, R17 ;  /* 0x0000001100657202 */ /* 0x004fcc0000000f00 */
[----:B------:R1:W2:Y:S01]  /*68f0*/  MUFU.EX2 R10, R5 ;  /* 0x00000005000a7308 */ /* 0x0002a20000000800 */
[----:B---3--:R-:W3:Y:S01]  /*6900*/  SHFL.BFLY PT, R7, R3, 0x1, 0x1f ;  /* 0x0c201f0003077f89 */ /* 0x008ee200000e0000 */
[----:B-1----:R-:W-:-:S06]  /*6910*/  FFMA.FTZ R5, R100, UR4, -R6 ;  /* 0x0000000464057c23 */ /* 0x002fcc0008010806 */
[----:B------:R1:W-:Y:S01]  /*6920*/  MUFU.EX2 R16, R5 ;  /* 0x0000000500107308 */ /* 0x0003e20000000800 */
[----:B---3--:R-:W-:Y:S01]  /*6930*/  FMNMX.FTZ R3, R3, R7, !PT ;  /* 0x0000000703037209 */ /* 0x008fe20007810000 */
[----:B------:R-:W-:-:S03]  /*6940*/  FFMA.FTZ R7, R85, UR4, -R6 ;  /* 0x0000000455077c23 */ /* 0x000fc60008010806 */
[----:B------:R-:W-:-:S03]  /*6950*/  FSETP.NEU.FTZ.AND P1, PT, R3, -INF , PT ;  /* 0xff8000000300780b */ /* 0x000fc60003f3d000 */
[----:B------:R3:W-:Y:S01]  /*6960*/  MUFU.EX2 R100, R7 ;  /* 0x0000000700647308 */ /* 0x0007e20000000800 */
[----:B-1----:R-:W-:Y:S01]  /*6970*/  FFMA.FTZ R5, R96, UR4, -R6 ;  /* 0x0000000460057c23 */ /* 0x002fe20008010806 */
[----:B--2---:R-:W-:Y:S02]  /*6980*/  MOV R96, R10 ;  /* 0x0000000a00607202 */ /* 0x004fe40000000f00 */
[----:B------:R-:W-:-:S04]  /*6990*/  F2FP.F16.F32.PACK_AB R10, R103, R252 ;  /* 0x000000fc670a723e */ /* 0x000fc800000000ff */
[----:B------:R1:W-:Y:S01]  /*69a0*/  MUFU.EX2 R107, R5 ;  /* 0x00000005006b7308 */ /* 0x0003e20000000800 */
[--C-:B---3--:R-:W-:Y:S01]  /*69b0*/  FFMA.FTZ R7, R83, UR4, -R6.reuse ;  /* 0x0000000453077c23 */ /* 0x108fe20008010806 */
[----:B-1----:R-:W-:-:S06]  /*69c0*/  FFMA.FTZ R5, R93, UR4, -R6 ;  /* 0x000000045d057c23 */ /* 0x002fcc0008010806 */
[----:B------:R-:W-:Y:S08]  /*69d0*/  MUFU.EX2 R93, R7 ;  /* 0x00000007005d7308 */ /* 0x000ff00000000800 */
[----:B------:R1:W-:Y:S02]  /*69e0*/  MUFU.EX2 R98, R5 ;  /* 0x0000000500627308 */ /* 0x0003e40000000800 */
[----:B-1----:R-:W-:-:S06]  /*69f0*/  FFMA.FTZ R5, R92, UR4, -R6 ;  /* 0x000000045c057c23 */ /* 0x002fcc0008010806 */
[----:B------:R1:W-:Y:S02]  /*6a00*/  MUFU.EX2 R92, R5 ;  /* 0x00000005005c7308 */ /* 0x0003e40000000800 */
[----:B-1----:R-:W-:-:S06]  /*6a10*/  FFMA.FTZ R5, R91, UR4, -R6 ;  /* 0x000000045b057c23 */ /* 0x002fcc0008010806 */
[----:B------:R-:W-:Y:S08]  /*6a20*/  MUFU.EX2 R91, R0 ;  /* 0x00000000005b7308 */ /* 0x000ff00000000800 */
[----:B------:R1:W2:Y:S02]  /*6a30*/  MUFU.EX2 R11, R5 ;  /* 0x00000005000b7308 */ /* 0x0002a40000000800 */
[----:B-1----:R-:W-:Y:S01]  /*6a40*/  FFMA.FTZ R5, R89, UR4, -R6 ;  /* 0x0000000459057c23 */ /* 0x002fe20008010806 */
[----:B--2---:R-:W-:-:S05]  /*6a50*/  MOV R86, R11 ;  /* 0x0000000b00567202 */ /* 0x004fca0000000f00 */
[----:B------:R1:W2:Y:S02]  /*6a60*/  MUFU.EX2 R9, R5 ;  /* 0x0000000500097308 */ /* 0x0002a40000000800 */
[----:B-1----:R-:W-:-:S06]  /*6a70*/  FFMA.FTZ R5, R88, UR4, -R6 ;  /* 0x0000000458057c23 */ /* 0x002fcc0008010806 */
[----:B------:R1:W-:Y:S02]  /*6a80*/  MUFU.EX2 R111, R5 ;  /* 0x00000005006f7308 */ /* 0x0003e40000000800 */
[----:B-1----:R-:W-:-:S05]  /*6a90*/  FMUL.FTZ R5, R3, UR4 ;  /* 0x0000000403057c20 */ /* 0x002fca0008410000 */
[----:B------:R-:W-:-:S05]  /*6aa0*/  FSEL R5, R5, RZ, P1 ;  /* 0x000000ff05057208 */ /* 0x000fca0000800000 */
[--C-:B------:R-:W-:Y:S01]  /*6ab0*/  FFMA.FTZ R7, R114, UR4, -R5.reuse ;  /* 0x0000000472077c23 */ /* 0x100fe20008010805 */
[--C-:B------:R-:W-:Y:S01]  /*6ac0*/  FFMA.FTZ R2, R112, UR4, -R5.reuse ;  /* 0x0000000470027c23 */ /* 0x100fe20008010805 */
[----:B------:R-:W-:Y:S01]  /*6ad0*/  FFMA.FTZ R0, R119, UR4, -R5 ;  /* 0x0000000477007c23 */ /* 0x000fe20008010805 */
[----:B--2---:R-:W-:Y:S01]  /*6ae0*/  MOV R112, R9 ;  /* 0x0000000900707202 */ /* 0x004fe20000000f00 */
[----:B------:R-:W-:Y:S01]  /*6af0*/  MUFU.EX2 R85, R7 ;  /* 0x0000000700557308 */ /* 0x000fe20000000800 */
[----:B------:R-:W-:-:S07]  /*6b00*/  MOV R119, R16 ;  /* 0x0000001000777202 */ /* 0x000fce0000000f00 */
        /* <DEDUP_REMOVED lines=13> */
[----:B------:R3:W-:Y:S08]  /*6be0*/  MUFU.EX2 R114, R2 ;  /* 0x0000000200727308 */ /* 0x0007f00000000800 */
[----:B------:R4:W-:Y:S01]  /*6bf0*/  MUFU.EX2 R85, R4 ;  /* 0x0000000400557308 */ /* 0x0009e20000000800 */
[----:B-1----:R-:W-:Y:S01]  /*6c00*/  FFMA.FTZ R0, R122, UR4, -R5 ;  /* 0x000000047a007c23 */ /* 0x002fe20008010805 */
[----:B--2---:R-:W-:-:S06]  /*6c10*/  FADD.FTZ R7, R87, R7 ;  /* 0x0000000757077221 */ /* 0x004fcc0000010000 */
[----:B------:R1:W2:Y:S01]  /*6c20*/  MUFU.EX2 R247, R0 ;  /* 0x0000000000f77308 */ /* 0x0002a20000000800 */
[----:B---3--:R-:W-:-:S04]  /*6c30*/  MOV R2, R18 ;  /* 0x0000001200027202 */ /* 0x008fc80000000f00 */
[----:B------:R-:W-:Y:S01]  /*6c40*/  F2FP.F16.F32.PACK_AB R8, R251, R2 ;  /* 0x00000002fb08723e */ /* 0x000fe200000000ff */
[----:B------:R-:W-:Y:S01]  /*6c50*/  FADD.FTZ R2, R2, R251 ;  /* 0x000000fb02027221 */ /* 0x000fe20000010000 */
[----:B----4-:R-:W-:-:S03]  /*6c60*/  FFMA.FTZ R4, R191, UR4, -R5 ;  /* 0x00000004bf047c23 */ /* 0x010fc60008010805 */
[----:B------:R-:W-:Y:S02]  /*6c70*/  FADD.FTZ R2, R252, R2 ;  /* 0x00000002fc027221 */ /* 0x000fe40000010000 */
[----:B------:R-:W-:Y:S01]  /*6c80*/  HMMA.16816.F32 R24, R8, R12, RZ ;  /* 0x0000000c0818723c */ /* 0x000fe200000018ff */
[----:B-1----:R-:W-:-:S05]  /*6c90*/  FFMA.FTZ R0, R121, UR4, -R5 ;  /* 0x0000000479007c23 */ /* 0x002fca0008010805 */
[----:B------:R-:W-:Y:S01]  /*6ca0*/  HMMA.16816.F32 R16, R8, R14, RZ ;  /* 0x0000000e0810723c */ /* 0x000fe200000018ff */
[----:B------:R-:W-:Y:S01]  /*6cb0*/  F2FP.F16.F32.PACK_AB R12, R101, R106 ;  /* 0x0000006a650c723e */ /* 0x000fe200000000ff */
[----:B------:R1:W-:Y:S01]  /*6cc0*/  MUFU.EX2 R248, R0 ;  /* 0x0000000000f87308 */ /* 0x0003e20000000800 */
[----:B--2---:R-:W-:-:S03]  /*6cd0*/  F2FP.F16.F32.PACK_AB R13, R247, R87 ;  /* 0x00000057f70d723e */ /* 0x004fc600000000ff */
[----:B------:R-:W-:Y:S01]  /*6ce0*/  HMMA.16816.F32 R44, R8, R28, RZ ;  /* 0x0000001c082c723c */ /* 0x000fe200000018ff */
[----:B------:R-:W-:-:S05]  /*6cf0*/  F2FP.F16.F32.PACK_AB R14, R119, R96 ;  /* 0x00000060770e723e */ /* 0x000fca00000000ff */
[C---:B------:R-:W-:Y:S06]  /*6d00*/  HMMA.16816.F32 R52, R8.reuse, R30, RZ ;  /* 0x0000001e0834723c */ /* 0x040fec00000018ff */
[----:B------:R-:W-:Y:S01]  /*6d10*/  HMMA.16816.F32 R60, R8, R20, RZ ;  /* 0x00000014083c723c */ /* 0x000fe200000018ff */
[----:B-1----:R-:W-:-:S04]  /*6d20*/  FFMA.FTZ R0, R123, UR4, -R5 ;  /* 0x000000047b007c23 */ /* 0x002fc80008010805 */
[----:B------:R1:W2:Y:S01]  /*6d30*/  MUFU.EX2 R250, R0 ;  /* 0x0000000000fa7308 */ /* 0x0002a20000000800 */
[C---:B------:R-:W-:Y:S01]  /*6d40*/  HMMA.16816.F32 R64, R8.reuse, R22, RZ ;  /* 0x000000160840723c */ /* 0x040fe200000018ff */
[----:B------:R-:W3:Y:S05]  /*6d50*/  LDSM.16.MT88.4 R20, [R134+0xb000] ;  /* 0x00b000008614783b */ /* 0x000eea0000004200 */
[C---:B------:R-:W-:Y:S06]  /*6d60*/  HMMA.16816.F32 R72, R8.reuse, R42, RZ ;  /* 0x0000002a0848723c */ /* 0x040fec00000018ff */
[----:B------:R-:W-:Y:S01]  /*6d70*/  HMMA.16816.F32 R80, R8, R40, RZ ;  /* 0x000000280850723c */ /* 0x000fe200000018ff */
[----:B-1----:R-:W-:Y:S01]  /*6d80*/  FFMA.FTZ R0, R95, UR4, -R6 ;  /* 0x000000045f007c23 */ /* 0x002fe20008010806 */
[----:B--2---:R-:W-:-:S05]  /*6d90*/  F2FP.F16.F32.PACK_AB R15, R250, R248 ;  /* 0x000000f8fa0f723e */ /* 0x004fca00000000ff */
[----:B------:R-:W-:Y:S01]  /*6da0*/  F2FP.F16.F32.PACK_AB R8, R107, R110 ;  /* 0x0000006e6b08723e */ /* 0x000fe200000000ff */
[----:B------:R1:W-:Y:S01]  /*6db0*/  MUFU.EX2 R117, R0 ;  /* 0x0000000000757308 */ /* 0x0003e20000000800 */
[----:B------:R-:W-:Y:S01]  /*6dc0*/  F2FP.F16.F32.PACK_AB R10, R92, R98 ;  /* 0x000000625c0a723e */ /* 0x000fe200000000ff */
[C---:B------:R-:W-:Y:S06]  /*6dd0*/  HMMA.16816.F32 R76, R12.reuse, R32, R24 ;  /* 0x000000200c4c723c */ /* 0x040fec0000001818 */
[C---:B------:R-:W-:Y:S01]  /*6de0*/  HMMA.16816.F32 R32, R12.reuse, R34, R16 ;  /* 0x000000220c20723c */ /* 0x040fe20000001810 */
[----:B------:R-:W2:Y:S05]  /*6df0*/  LDSM.16.MT88.4 R16, [R221+0xb000] ;  /* 0x00b00000dd10783b */ /* 0x000eaa0000004200 */
[C---:B------:R-:W-:Y:S01]  /*6e00*/  HMMA.16816.F32 R28, R12.reuse, R48, R44 ;  /* 0x000000300c1c723c */ /* 0x040fe2000000182c */
[--C-:B-1----:R-:W-:Y:S01]  /*6e10*/  FFMA.FTZ R0, R94, UR4, -R6.reuse ;  /* 0x000000045e007c23 */ /* 0x102fe20008010806 */
[----:B------:R-:W1:Y:S03]  /*6e20*/  LDSM.16.MT88.4 R44, [R135+0xb000] ;  /* 0x00b00000872c783b */ /* 0x000e660000004200 */
[----:B------:R4:W-:Y:S01]  /*6e30*/  MUFU.EX2 R122, R0 ;  /* 0x00000000007a7308 */ /* 0x0009e20000000800 */
[C---:B------:R-:W-:Y:S01]  /*6e40*/  HMMA.16816.F32 R24, R12.reuse, R50, R52 ;  /* 0x000000320c18723c */ /* 0x040fe20000001834 */
[----:B------:R-:W5:Y:S05]  /*6e50*/  LDSM.16.MT88.4 R52, [R220+0xb000] ;  /* 0x00b00000dc34783b */ /* 0x000f6a0000004200 */
[C---:B------:R-:W-:Y:S06]  /*6e60*/  HMMA.16816.F32 R40, R12.reuse, R56, R60 ;  /* 0x000000380c28723c */ /* 0x040fec000000183c */
[----:B------:R-:W-:Y:S01]  /*6e70*/  HMMA.16816.F32 R48, R12, R58, R64 ;  /* 0x0000003a0c30723c */ /* 0x000fe20000001840 */
[----:B------:R-:W5:Y:S01]  /*6e80*/  LDSM.16.MT88.4 R56, [R134+0xb800] ;  /* 0x00b800008638783b */ /* 0x000f620000004200 */
[----:B----4-:R-:W-:-:S04]  /*6e90*/  FFMA.FTZ R0, R97, UR4, -R6 ;  /* 0x0000000461007c23 */ /* 0x010fc80008010806 */
[C---:B------:R-:W-:Y:S01]  /*6ea0*/  HMMA.16816.F32 R64, R12.reuse, R70, R72 ;  /* 0x000000460c40723c */ /* 0x040fe20000001848 */
[----:B------:R4:W-:Y:S05]  /*6eb0*/  MUFU.EX2 R116, R0 ;  /* 0x0000000000747308 */ /* 0x0009ea0000000800 */
[----:B------:R-:W-:Y:S07]  /*6ec0*/  HMMA.16816.F32 R80, R12, R68, R80 ;  /* 0x000000440c50723c */ /* 0x000fee0000001850 */
[----:B------:R-:W-:-:S02]  /*6ed0*/  F2FP.F16.F32.PACK_AB R12, R112, R86 ;  /* 0x00000056700c723e */ /* 0x000fc400000000ff */
[----:B------:R-:W-:Y:S01]  /*6ee0*/  F2FP.F16.F32.PACK_AB R14, R100, R111 ;  /* 0x0000006f640e723e */ /* 0x000fe200000000ff */
[----:B----4-:R-:W-:-:S04]  /*6ef0*/  FFMA.FTZ R0, R128, UR4, -R5 ;  /* 0x0000000480007c23 */ /* 0x010fc80008010805 */
[----:B------:R4:W-:Y:S02]  /*6f00*/  MUFU.EX2 R243, R0 ;  /* 0x0000000000f37308 */ /* 0x0009e40000000800 */
[----:B----4-:R-:W-:-:S06]  /*6f10*/  FFMA.FTZ R0, R126, UR4, -R5 ;  /* 0x000000047e007c23 */ /* 0x010fcc0008010805 */
[----:B------:R4:W3:Y:S02]  /*6f20*/  MUFU.EX2 R242, R0 ;  /* 0x0000000000f27308 */ /* 0x0008e40000000800 */
[----:B----4-:R-:W-:Y:S01]  /*6f30*/  FFMA.FTZ R0, R127, UR4, -R5 ;  /* 0x000000047f007c23 */ /* 0x010fe20008010805 */
[----:B---3--:R-:W-:-:S05]  /*6f40*/  F2FP.F16.F32.PACK_AB R9, R242, R243 ;  /* 0x000000f3f209723e */ /* 0x008fca00000000ff */
[----:B------:R3:W-:Y:S02]  /*6f50*/  MUFU.EX2 R219, R0 ;  /* 0x0000000000db7308 */ /* 0x0007e40000000800 */
[----:B---3--:R-:W-:-:S06]  /*6f60*/  FFMA.FTZ R0, R131, UR4, -R5 ;  /* 0x0000000483007c23 */ /* 0x008fcc0008010805 */
[----:B------:R3:W4:Y:S02]  /*6f70*/  MUFU.EX2 R244, R0 ;  /* 0x0000000000f47308 */ /* 0x0007240000000800 */
[----:B---3--:R-:W-:Y:S01]  /*6f80*/  FFMA.FTZ R0, R105, UR4, -R6 ;  /* 0x0000000469007c23 */ /* 0x008fe20008010806 */
[----:B----4-:R-:W-:-:S05]  /*6f90*/  F2FP.F16.F32.PACK_AB R11, R244, R219 ;  /* 0x000000dbf40b723e */ /* 0x010fca00000000ff */
[----:B------:R3:W-:Y:S02]  /*6fa0*/  MUFU.EX2 R89, R0 ;  /* 0x0000000000597308 */ /* 0x0007e40000000800 */
[C---:B------:R-:W-:Y:S06]  /*6fb0*/  HMMA.16816.F32 R76, R8.reuse, R20, R76 ;  /* 0x00000014084c723c */ /* 0x040fec000000184c */
[C---:B------:R-:W-:Y:S01]  /*6fc0*/  HMMA.16816.F32 R60, R8.reuse, R22, R32 ;  /* 0x00000016083c723c */ /* 0x040fe20000001820 */
[----:B------:R-:W4:Y:S05]  /*6fd0*/  LDSM.16.MT88.4 R20, [R221+0xb800] ;  /* 0x00b80000dd14783b */ /* 0x000f2a0000004200 */
[----:B--2---:R-:W-:Y:S01]  /*6fe0*/  HMMA.16816.F32 R72, R8, R16, R28 ;  /* 0x000000100848723c */ /* 0x004fe2000000181c */
[----:B---3--:R-:W-:-:S04]  /*6ff0*/  FFMA.FTZ R0, R104, UR4, -R6 ;  /* 0x0000000468007c23 */ /* 0x008fc80008010806 */
[----:B------:R2:W-:Y:S01]  /*7000*/  MUFU.EX2 R209, R0 ;  /* 0x0000000000d17308 */ /* 0x0005e20000000800 */
[C---:B------:R-:W-:Y:S01]  /*7010*/  HMMA.16816.F32 R32, R8.reuse, R18, R24 ;  /* 0x000000120820723c */ /* 0x040fe20000001818 */
[----:B------:R-:W3:Y:S05]  /*7020*/  LDSM.16.MT88.4 R16, [R135+0xb800] ;  /* 0x00b800008710783b */ /* 0x000eea0000004200 */
[C---:B-1----:R-:W-:Y:S01]  /*7030*/  HMMA.16816.F32 R28, R8.reuse, R44, R40 ;  /* 0x0000002c081c723c */ /* 0x042fe20000001828 */
[----:B------:R-:W1:Y:S05]  /*7040*/  LDSM.16.MT88.4 R40, [R220+0xb800] ;  /* 0x00b80000dc28783b */ /* 0x000e6a0000004200 */
[----:B------:R-:W-:Y:S01]  /*7050*/  HMMA.16816.F32 R24, R8, R46, R48 ;  /* 0x0000002e0818723c */ /* 0x000fe20000001830 */
[----:B------:R-:W1:Y:S01]  /*7060*/  LDSM.16.MT88.4 R48, [R221+0xc000] ;  /* 0x00c00000dd30783b */ /* 0x000e620000004200 */
[----:B--2---:R-:W-:-:S04]  /*7070*/  FFMA.FTZ R0, R109, UR4, -R6 ;  /* 0x000000046d007c23 */ /* 0x004fc80008010806 */
[C---:B-----5:R-:W-:Y:S01]  /*7080*/  HMMA.16816.F32 R80, R8.reuse, R52, R80 ;  /* 0x000000340850723c */ /* 0x060fe20000001850 */
[----:B------:R2:W-:Y:S05]  /*7090*/  MUFU.EX2 R121, R0 ;  /* 0x0000000000797308 */ /* 0x0005ea0000000800 */
[----:B------:R-:W-:Y:S01]  /*70a0*/  HMMA.16816.F32 R44, R8, R54, R64 ;  /* 0x00000036082c723c */ /* 0x000fe20000001840 */
[----:B------:R-:W5:Y:S06]  /*70b0*/  LDSM.16.MT88.4 R52, [R134+0xc000] ;  /* 0x00c000008634783b */ /* 0x000f6c0000004200 */
[----:B------:R-:W-:-:S02]  /*70c0*/  F2FP.F16.F32.PACK_AB R8, R114, R93 ;  /* 0x0000005d7208723e */ /* 0x000fc400000000ff */
[----:B------:R-:W-:Y:S01]  /*70d0*/  F2FP.F16.F32.PACK_AB R10, R117, R91 ;  /* 0x0000005b750a723e */ /* 0x000fe200000000ff */
[----:B--2---:R-:W-:-:S04]  /*70e0*/  FFMA.FTZ R0, R139, UR4, -R5 ;  /* 0x000000048b007c23 */ /* 0x004fc80008010805 */
[----:B------:R2:W-:Y:S02]  /*70f0*/  MUFU.EX2 R139, R0 ;  /* 0x00000000008b7308 */ /* 0x0005e40000000800 */
[----:B--2---:R-:W-:-:S06]  /*7100*/  FFMA.FTZ R0, R136, UR4, -R5 ;  /* 0x0000000488007c23 */ /* 0x004fcc0008010805 */
[----:B------:R2:W4:Y:S02]  /*7110*/  MUFU.EX2 R136, R0 ;  /* 0x0000000000887308 */ /* 0x0005240000000800 */
[----:B--2---:R-:W-:Y:S01]  /*7120*/  FFMA.FTZ R0, R138, UR4, -R5 ;  /* 0x000000048a007c23 */ /* 0x004fe20008010805 */
[----:B----4-:R-:W-:-:S05]  /*7130*/  F2FP.F16.F32.PACK_AB R13, R136, R139 ;  /* 0x0000008b880d723e */ /* 0x010fca00000000ff */
[----:B------:R2:W-:Y:S02]  /*7140*/  MUFU.EX2 R138, R0 ;  /* 0x00000000008a7308 */ /* 0x0005e40000000800 */
[----:B--2---:R-:W-:Y:S01]  /*7150*/  FFMA.FTZ R0, R137, UR4, -R5 ;  /* 0x0000000489007c23 */ /* 0x004fe20008010805 */
[----:B------:R-:W-:-:S05]  /*7160*/  MOV R137, R209 ;  /* 0x000000d100897202 */ /* 0x000fca0000000f00 */
[----:B------:R2:W4:Y:S02]  /*7170*/  MUFU.EX2 R216, R0 ;  /* 0x0000000000d87308 */ /* 0x0005240000000800 */
[----:B--2---:R-:W-:Y:S01]  /*7180*/  FFMA.FTZ R0, R120, UR4, -R6 ;  /* 0x0000000478007c23 */ /* 0x004fe20008010806 */
[----:B----4-:R-:W-:-:S05]  /*7190*/  F2FP.F16.F32.PACK_AB R15, R216, R138 ;  /* 0x0000008ad80f723e */ /* 0x010fca00000000ff */
[----:B------:R2:W-:Y:S02]  /*71a0*/  MUFU.EX2 R249, R0 ;  /* 0x0000000000f97308 */ /* 0x0005e40000000800 */
[C---:B------:R-:W-:Y:S06]  /*71b0*/  HMMA.16816.F32 R76, R12.reuse, R56, R76 ;  /* 0x000000380c4c723c */ /* 0x040fec000000184c */
[C---:B------:R-:W-:Y:S06]  /*71c0*/  HMMA.16816.F32 R60, R12.reuse, R58, R60 ;  /* 0x0000003a0c3c723c */ /* 0x040fec000000183c */
[----:B------:R-:W-:Y:S01]  /*71d0*/  HMMA.16816.F32 R72, R12, R20, R72 ;  /* 0x000000140c48723c */ /* 0x000fe20000001848 */
[----:B--2---:R-:W-:-:S04]  /*71e0*/  FFMA.FTZ R0, R118, UR4, -R6 ;  /* 0x0000000476007c23 */ /* 0x004fc80008010806 */
[----:B------:R2:W-:Y:S01]  /*71f0*/  MUFU.EX2 R246, R0 ;  /* 0x0000000000f67308 */ /* 0x0005e20000000800 */
[C---:B------:R-:W-:Y:S06]  /*7200*/  HMMA.16816.F32 R56, R12.reuse, R22, R32 ;  /* 0x000000160c38723c */ /* 0x040fec0000001820 */
[C---:B---3--:R-:W-:Y:S01]  /*7210*/  HMMA.16816.F32 R64, R12.reuse, R16, R28 ;  /* 0x000000100c40723c */ /* 0x048fe2000000181c */
[----:B------:R-:W-:Y:S05]  /*7220*/  LDSM.16.MT88.4 R28, [R220+0xc000] ;  /* 0x00c00000dc1c783b */ /* 0x000fea0000004200 */
[----:B------:R-:W-:Y:S01]  /*7230*/  HMMA.16816.F32 R20, R12, R18, R24 ;  /* 0x000000120c14723c */ /* 0x000fe20000001818 */
[----:B------:R-:W3:Y:S01]  /*7240*/  LDSM.16.MT88.4 R16, [R135+0xc000] ;  /* 0x00c000008710783b */ /* 0x000ee20000004200 */
[----:B--2---:R-:W-:-:S04]  /*7250*/  FFMA.FTZ R0, R124, UR4, -R6 ;  /* 0x000000047c007c23 */ /* 0x004fc80008010806 */
[C---:B-1----:R-:W-:Y:S01]  /*7260*/  HMMA.16816.F32 R80, R12.reuse, R40, R80 ;  /* 0x000000280c50723c */ /* 0x042fe20000001850 */
[----:B------:R1:W-:Y:S05]  /*7270*/  MUFU.EX2 R245, R0 ;  /* 0x0000000000f57308 */ /* 0x0003ea0000000800 */
[----:B------:R-:W-:Y:S01]  /*7280*/  HMMA.16816.F32 R32, R12, R42, R44 ;  /* 0x0000002a0c20723c */ /* 0x000fe2000000182c */
[----:B------:R-:W2:Y:S06]  /*7290*/  LDSM.16.MT88.4 R40, [R134+0xc800] ;  /* 0x00c800008628783b */ /* 0x000eac0000004200 */
        /* <DEDUP_REMOVED lines=17> */
[----:B-----5:R-:W-:Y:S01]  /*73b0*/  HMMA.16816.F32 R76, R8, R52, R76 ;  /* 0x00000034084c723c */ /* 0x020fe2000000184c */
[----:B-1----:R-:W-:-:S04]  /*73c0*/  FFMA.FTZ R0, R129, UR4, -R6 ;  /* 0x0000000481007c23 */ /* 0x002fc80008010806 */
[----:B------:R1:W-:Y:S01]  /*73d0*/  MUFU.EX2 R217, R0 ;  /* 0x0000000000d97308 */ /* 0x0003e20000000800 */
[C---:B------:R-:W-:Y:S06]  /*73e0*/  HMMA.16816.F32 R44, R8.reuse, R54, R60 ;  /* 0x00000036082c723c */ /* 0x040fec000000183c */
[C---:B---3--:R-:W-:Y:S01]  /*73f0*/  HMMA.16816.F32 R24, R8.reuse, R18, R20 ;  /* 0x000000120818723c */ /* 0x048fe20000001814 */
[----:B------:R-:W3:Y:S05]  /*7400*/  LDSM.16.MT88.4 R20, [R135+0xc800] ;  /* 0x00c800008714783b */ /* 0x000eea0000004200 */
        /* <DEDUP_REMOVED lines=19> */
[C---:B------:R-:W-:Y:S06]  /*7540*/  HMMA.16816.F32 R76, R12.reuse, R40, R76 ;  /* 0x000000280c4c723c */ /* 0x040fec000000184c */
[C---:B------:R-:W-:Y:S01]  /*7550*/  HMMA.16816.F32 R44, R12.reuse, R42, R44 ;  /* 0x0000002a0c2c723c */ /* 0x040fe2000000182c */
[----:B------:R-:W2:Y:S05]  /*7560*/  LDSM.16.MT88.4 R40, [R134+0xd000] ;  /* 0x00d000008628783b */ /* 0x000eaa0000004200 */
[----:B----4-:R-:W-:Y:S01]  /*7570*/  HMMA.16816.F32 R72, R12, R48, R72 ;  /* 0x000000300c48723c */ /* 0x010fe20000001848 */
[----:B-1----:R-:W-:-:S04]  /*7580*/  FFMA.FTZ R0, R140, UR4, -R6 ;  /* 0x000000048c007c23 */ /* 0x002fc80008010806 */
[----:B------:R1:W-:Y:S01]  /*7590*/  MUFU.EX2 R209, R0 ;  /* 0x0000000000d17308 */ /* 0x0003e20000000800 */
[C---:B------:R-:W-:Y:S01]  /*75a0*/  HMMA.16816.F32 R56, R12.reuse, R50, R56 ;  /* 0x000000320c38723c */ /* 0x040fe20000001838 */
[----:B------:R-:W4:Y:S05]  /*75b0*/  LDSM.16.MT88.4 R48, [R221+0xd000] ;  /* 0x00d00000dd30783b */ /* 0x000f2a0000004200 */
[C---:B---3--:R-:W-:Y:S06]  /*75c0*/  HMMA.16816.F32 R60, R12.reuse, R20, R60 ;  /* 0x000000140c3c723c */ /* 0x048fec000000183c */
[----:B------:R-:W-:Y:S01]  /*75d0*/  HMMA.16816.F32 R28, R12, R22, R24 ;  /* 0x000000160c1c723c */ /* 0x000fe20000001818 */
[----:B------:R-:W3:Y:S01]  /*75e0*/  LDSM.16.MT88.4 R24, [R135+0xd000] ;  /* 0x00d000008718783b */ /* 0x000ee20000004200 */
[----:B-1----:R-:W-:-:S04]  /*75f0*/  FFMA.FTZ R0, R142, UR4, -R6 ;  /* 0x000000048e007c23 */ /* 0x002fc80008010806 */
[C---:B-----5:R-:W-:Y:S01]  /*7600*/  HMMA.16816.F32 R80, R12.reuse, R16, R80 ;  /* 0x000000100c50723c */ /* 0x060fe20000001850 */
[----:B------:R1:W-:Y:S05]  /*7610*/  MUFU.EX2 R155, R0 ;  /* 0x00000000009b7308 */ /* 0x0003ea0000000800 */
[----:B------:R-:W-:Y:S01]  /*7620*/  HMMA.16816.F32 R20, R12, R18, R32 ;  /* 0x000000120c14723c */ /* 0x000fe20000001820 */
[----:B------:R-:W5:Y:S06]  /*7630*/  LDSM.16.MT88.4 R16, [R220+0xd000] ;  /* 0x00d00000dc10783b */ /* 0x000f6c0000004200 */
[----:B------:R-:W-:-:S02]  /*7640*/  F2FP.F16.F32.PACK_AB R12, R217, R218 ;  /* 0x000000dad90c723e */ /* 0x000fc400000000ff */
[----:B--2---:R-:W-:Y:S01]  /*7650*/  F2FP.F16.F32.PACK_AB R14, R213, R215 ;  /* 0x000000d7d50e723e */ /* 0x004fe200000000ff */
[----:B-1----:R-:W-:Y:S01]  /*7660*/  FFMA.FTZ R0, R163, UR4, -R5 ;  /* 0x00000004a3007c23 */ /* 0x002fe20008010805 */
[----:B------:R-:W-:-:S03]  /*7670*/  MOV R163, R121 ;  /* 0x0000007900a37202 */ /* 0x000fc60000000f00 */
[----:B------:R1:W-:Y:S01]  /*7680*/  MUFU.EX2 R142, R0 ;  /* 0x00000000008e7308 */ /* 0x0003e20000000800 */
[----:B------:R-:W-:Y:S01]  /*7690*/  F2FP.F16.F32.PACK_AB R8, R249, R163 ;  /* 0x000000a3f908723e */ /* 0x000fe200000000ff */
        /* <DEDUP_REMOVED lines=16> */
[----:B------:R-:W2:Y:S05]  /*77a0*/  LDSM.16.MT88.4 R40, [R134+0xd800] ;  /* 0x00d800008628783b */ /* 0x000eaa0000004200 */
[----:B----4-:R-:W-:Y:S01]  /*77b0*/  HMMA.16816.F32 R72, R8, R48, R72 ;  /* 0x000000300848723c */ /* 0x010fe20000001848 */
[----:B-1----:R-:W-:Y:S01]  /*77c0*/  FFMA.FTZ R0, R149, UR4, -R6 ;  /* 0x0000000495007c23 */ /* 0x002fe20008010806 */
[----:B------:R-:W-:-:S03]  /*77d0*/  MOV R149, R117 ;  /* 0x0000007500957202 */ /* 0x000fc60000000f00 */
[----:B------:R1:W4:Y:S01]  /*77e0*/  MUFU.EX2 R144, R0 ;  /* 0x0000000000907308 */ /* 0x0003220000000800 */
[C---:B------:R-:W-:Y:S01]  /*77f0*/  HMMA.16816.F32 R56, R8.reuse, R50, R56 ;  /* 0x000000320838723c */ /* 0x040fe20000001838 */
[----:B------:R-:W2:Y:S05]  /*7800*/  LDSM.16.MT88.4 R48, [R221+0xd800] ;  /* 0x00d80000dd30783b */ /* 0x000eaa0000004200 */
[C---:B---3--:R-:W-:Y:S06]  /*7810*/  HMMA.16816.F32 R60, R8.reuse, R24, R60 ;  /* 0x00000018083c723c */ /* 0x048fec000000183c */
[----:B------:R-:W-:Y:S01]  /*7820*/  HMMA.16816.F32 R32, R8, R26, R28 ;  /* 0x0000001a0820723c */ /* 0x000fe2000000181c */
[----:B------:R-:W3:Y:S01]  /*7830*/  LDSM.16.MT88.4 R28, [R135+0xd800] ;  /* 0x00d80000871c783b */ /* 0x000ee20000004200 */
        /* <DEDUP_REMOVED lines=25> */
[----:B------:R1:W4:Y:S02]  /*79d0*/  MUFU.EX2 R131, R0 ;  /* 0x0000000000837308 */ /* 0x0003240000000800 */
[C---:B--2---:R-:W-:Y:S06]  /*79e0*/  HMMA.16816.F32 R76, R12.reuse, R40, R76 ;  /* 0x000000280c4c723c */ /* 0x044fec000000184c */
[C---:B------:R-:W-:Y:S01]  /*79f0*/  HMMA.16816.F32 R40, R12.reuse, R42, R44 ;  /* 0x0000002a0c28723c */ /* 0x040fe2000000182c */
[----:B------:R-:W-:Y:S05]  /*7a00*/  LDSM.16.MT88.4 R44, [R135+0xe000] ;  /* 0x00e00000872c783b */ /* 0x000fea0000004200 */
[----:B------:R-:W-:Y:S01]  /*7a10*/  HMMA.16816.F32 R72, R12, R48, R72 ;  /* 0x000000300c48723c */ /* 0x000fe20000001848 */
[----:B-1----:R-:W-:Y:S01]  /*7a20*/  FFMA.FTZ R0, R157, UR4, -R6 ;  /* 0x000000049d007c23 */ /* 0x002fe20008010806 */
[----:B------:R-:W-:-:S03]  /*7a30*/  MOV R157, R92 ;  /* 0x0000005c009d7202 */ /* 0x000fc60000000f00 */
[----:B------:R1:W-:Y:S01]  /*7a40*/  MUFU.EX2 R130, R0 ;  /* 0x0000000000827308 */ /* 0x0003e20000000800 */
[C---:B------:R-:W-:Y:S01]  /*7a50*/  HMMA.16816.F32 R56, R12.reuse, R50, R56 ;  /* 0x000000320c38723c */ /* 0x040fe20000001838 */
[----:B------:R-:W2:Y:S05]  /*7a60*/  LDSM.16.MT88.4 R48, [R221+0xe000] ;  /* 0x00e00000dd30783b */ /* 0x000eaa0000004200 */
[C---:B---3--:R-:W-:Y:S06]  /*7a70*/  HMMA.16816.F32 R52, R12.reuse, R30, R32 ;  /* 0x0000001e0c34723c */ /* 0x048fec0000001820 */
[----:B-----5:R-:W-:Y:S01]  /*7a80*/  HMMA.16816.F32 R32, R12, R18, R24 ;  /* 0x000000120c20723c */ /* 0x020fe20000001818 */
[----:B-1----:R-:W-:Y:S01]  /*7a90*/  FFMA.FTZ R0, R158, UR4, -R6 ;  /* 0x000000049e007c23 */ /* 0x002fe20008010806 */
[----:B------:R-:W-:-:S04]  /*7aa0*/  MOV R158, R98 ;  /* 0x00000062009e7202 */ /* 0x000fc80000000f00 */
[C---:B------:R-:W-:Y:S01]  /*7ab0*/  HMMA.16816.F32 R60, R12.reuse, R28, R60 ;  /* 0x0000001c0c3c723c */ /* 0x040fe2000000183c */
[----:B------:R-:W1:Y:S01]  /*7ac0*/  LDSM.16.MT88.4 R28, [R220+0xe000] ;  /* 0x00e00000dc1c783b */ /* 0x000e620000004200 */
[----:B------:R3:W5:Y:S04]  /*7ad0*/  MUFU.EX2 R129, R0 ;  /* 0x0000000000817308 */ /* 0x0007680000000800 */
[----:B------:R-:W-:Y:S01]  /*7ae0*/  HMMA.16816.F32 R80, R12, R16, R80 ;  /* 0x000000100c50723c */ /* 0x000fe20000001850 */
[----:B------:R-:W-:Y:S06]  /*7af0*/  LDSM.16.MT88.4 R12, [R221+0xe800] ;  /* 0x00e80000dd0c783b */ /* 0x000fec0000004200 */
[----:B----4-:R-:W-:Y:S01]  /*7b00*/  F2FP.F16.F32.PACK_AB R16, R131, R143 ;  /* 0x0000008f8310723e */ /* 0x010fe200000000ff */
[----:B---3--:R-:W-:Y:S01]  /*7b10*/  FFMA.FTZ R0, R173, UR4, -R5 ;  /* 0x00000004ad007c23 */ /* 0x008fe20008010805 */
[----:B------:R-:W-:-:S02]  /*7b20*/  MOV R173, R107 ;  /* 0x0000006b00ad7202 */ /* 0x000fc40000000f00 */
[----:B-----5:R-:W-:Y:S01]  /*7b30*/  F2FP.F16.F32.PACK_AB R18, R129, R130 ;  /* 0x000000828112723e */ /* 0x020fe200000000ff */
[----:B------:R3:W-:Y:S02]  /*7b40*/  MUFU.EX2 R121, R0 ;  /* 0x0000000000797308 */ /* 0x0007e40000000800 */
[----:B---3--:R-:W-:Y:S01]  /*7b50*/  FFMA.FTZ R0, R171, UR4, -R5 ;  /* 0x00000004ab007c23 */ /* 0x008fe20008010805 */
[----:B------:R-:W-:-:S05]  /*7b60*/  MOV R171, R110 ;  /* 0x0000006e00ab7202 */ /* 0x000fca0000000f00 */
[----:B------:R3:W4:Y:S02]  /*7b70*/  MUFU.EX2 R120, R0 ;  /* 0x0000000000787308 */ /* 0x0007240000000800 */
[----:B---3--:R-:W-:Y:S01]  /*7b80*/  FFMA.FTZ R0, R170, UR4, -R5 ;  /* 0x00000004aa007c23 */ /* 0x008fe20008010805 */
[----:B----4-:R-:W-:Y:S02]  /*7b90*/  F2FP.F16.F32.PACK_AB R9, R120, R121 ;  /* 0x000000797809723e */ /* 0x010fe400000000ff */
[----:B------:R-:W-:-:S03]  /*7ba0*/  MOV R170, R96 ;  /* 0x0000006000aa7202 */ /* 0x000fc60000000f00 */
        /* <DEDUP_REMOVED lines=8> */
[C---:B------:R-:W-:Y:S01]  /*7c30*/  HMMA.16816.F32 R76, R8.reuse, R20, R76 ;  /* 0x00000014084c723c */ /* 0x040fe2000000184c */
[----:B------:R-:W-:Y:S01]  /*7c40*/  FADD.FTZ R2, R148, R2 ;  /* 0x0000000294027221 */ /* 0x000fe20000010000 */
[----:B------:R-:W-:Y:S02]  /*7c50*/  MOV R148, R172 ;  /* 0x000000ac00947202 */ /* 0x000fe40000000f00 */
[----:B------:R-:W-:Y:S02]  /*7c60*/  MOV R172, R170 ;  /* 0x000000aa00ac7202 */ /* 0x000fe40000000f00 */
[----:B------:R-:W-:Y:S01]  /*7c70*/  HMMA.16816.F32 R24, R8, R22, R40 ;  /* 0x000000160818723c */ /* 0x000fe20000001828 */
[----:B------:R-:W4:Y:S01]  /*7c80*/  LDSM.16.MT88.4 R20, [R134+0xe800] ;  /* 0x00e800008614783b */ /* 0x000f220000004200 */
[----:B------:R-:W-:-:S02]  /*7c90*/  MOV R170, R159 ;  /* 0x0000009f00aa7202 */ /* 0x000fc40000000f00 */
[----:B------:R-:W-:Y:S01]  /*7ca0*/  MOV R159, R86 ;  /* 0x00000056009f7202 */ /* 0x000fe20000000f00 */
[----:B------:R-:W-:Y:S01]  /*7cb0*/  LDSM.16.MT88.4 R40, [R134+0xf000] ;  /* 0x00f000008628783b */ /* 0x000fe20000004200 */
[----:B--2---:R-:W-:Y:S01]  /*7cc0*/  HMMA.16816.F32 R72, R8, R48, R72 ;  /* 0x000000300848723c */ /* 0x004fe20000001848 */
[----:B---3--:R-:W-:Y:S01]  /*7cd0*/  FFMA.FTZ R0, R147, UR4, -R6 ;  /* 0x0000000493007c23 */ /* 0x008fe20008010806 */
[----:B------:R-:W-:-:S03]  /*7ce0*/  MOV R147, R106 ;  /* 0x0000006a00937202 */ /* 0x000fc60000000f00 */
[----:B------:R2:W-:Y:S01]  /*7cf0*/  MUFU.EX2 R122, R0 ;  /* 0x00000000007a7308 */ /* 0x0005e20000000800 */
[----:B------:R-:W-:Y:S01]  /*7d00*/  HMMA.16816.F32 R48, R8, R50, R56 ;  /* 0x000000320830723c */ /* 0x000fe20000001838 */
[----:B------:R-:W3:Y:S01]  /*7d10*/  LDSM.16.MT88.4 R56, [R220+0xe800] ;  /* 0x00e80000dc38783b */ /* 0x000ee20000004200 */
[----:B------:R-:W-:-:S04]  /*7d20*/  FADD.FTZ R2, R147, R2 ;  /* 0x0000000293027221 */ /* 0x000fc80000010000 */
[----:B------:R-:W-:Y:S01]  /*7d30*/  HMMA.16816.F32 R64, R8, R46, R52 ;  /* 0x0000002e0840723c */ /* 0x000fe20000001834 */
[----:B------:R-:W5:Y:S01]  /*7d40*/  LDSM.16.MT88.4 R52, [R135+0xe800] ;  /* 0x00e800008734783b */ /* 0x000f620000004200 */
[----:B------:R-:W-:-:S04]  /*7d50*/  FADD.FTZ R2, R148, R2 ;  /* 0x0000000294027221 */ /* 0x000fc80000010000 */
[----:B------:R-:W-:Y:S01]  /*7d60*/  HMMA.16816.F32 R68, R8, R44, R60 ;  /* 0x0000002c0844723c */ /* 0x000fe2000000183c */
[----:B------:R-:W-:Y:S01]  /*7d70*/  FADD.FTZ R2, R172, R2 ;  /* 0x00000002ac027221 */ /* 0x000fe20000010000 */
[----:B--2---:R-:W-:-:S03]  /*7d80*/  FFMA.FTZ R0, R115, UR4, -R6 ;  /* 0x0000000473007c23 */ /* 0x004fc60008010806 */
[----:B------:R-:W-:Y:S01]  /*7d90*/  FADD.FTZ R2, R170, R2 ;  /* 0x00000002aa027221 */ /* 0x000fe20000010000 */
[----:B-1----:R-:W-:Y:S01]  /*7da0*/  HMMA.16816.F32 R80, R8, R28, R80 ;  /* 0x0000001c0850723c */ /* 0x002fe20000001850 */
[----:B------:R1:W-:Y:S02]  /*7db0*/  MUFU.EX2 R119, R0 ;  /* 0x0000000000777308 */ /* 0x0003e40000000800 */
[----:B------:R-:W-:-:S03]  /*7dc0*/  FADD.FTZ R2, R171, R2 ;  /* 0x00000002ab027221 */ /* 0x000fc60000010000 */
[----:B------:R-:W-:Y:S01]  /*7dd0*/  HMMA.16816.F32 R60, R8, R30, R32 ;  /* 0x0000001e083c723c */ /* 0x000fe20000001820 */
[----:B------:R-:W-:Y:S01]  /*7de0*/  LDSM.16.MT88.4 R8, [R135+0xf000] ;  /* 0x00f000008708783b */ /* 0x000fe20000004200 */
[----:B------:R-:W-:-:S04]  /*7df0*/  FADD.FTZ R2, R173, R2 ;  /* 0x00000002ad027221 */ /* 0x000fc80000010000 */
[----:B------:R-:W-:-:S04]  /*7e00*/  FADD.FTZ R2, R158, R2 ;  /* 0x000000029e027221 */ /* 0x000fc80000010000 */
[----:B------:R-:W-:Y:S01]  /*7e10*/  FADD.FTZ R2, R157, R2 ;  /* 0x000000029d027221 */ /* 0x000fe20000010000 */
[----:B-1----:R-:W-:-:S03]  /*7e20*/  FFMA.FTZ R0, R174, UR4, -R5 ;  /* 0x00000004ae007c23 */ /* 0x002fc60008010805 */
[----:B------:R-:W-:Y:S01]  /*7e30*/  FADD.FTZ R2, R159, R2 ;  /* 0x000000029f027221 */ /* 0x000fe20000010000 */
        /* <DEDUP_REMOVED lines=11> */
[C---:B----4-:R-:W-:Y:S06]  /*7ef0*/  HMMA.16816.F32 R76, R16.reuse, R20, R76 ;  /* 0x00000014104c723c */ /* 0x050fec000000184c */
[C---:B------:R-:W-:Y:S01]  /*7f00*/  HMMA.16816.F32 R44, R16.reuse, R22, R24 ;  /* 0x00000016102c723c */ /* 0x040fe20000001818 */
[----:B------:R-:W4:Y:S05]  /*7f10*/  LDSM.16.MT88.4 R20, [R221+0xf000] ;  /* 0x00f00000dd14783b */ /* 0x000f2a0000004200 */
[----:B------:R-:W-:Y:S01]  /*7f20*/  HMMA.16816.F32 R32, R16, R12, R72 ;  /* 0x0000000c1020723c */ /* 0x000fe20000001848 */
[----:B-1----:R-:W-:-:S04]  /*7f30*/  FFMA.FTZ R0, R99, UR4, -R6 ;  /* 0x0000000463007c23 */ /* 0x002fc80008010806 */
[----:B------:R1:W-:Y:S01]  /*7f40*/  MUFU.EX2 R115, R0 ;  /* 0x0000000000737308 */ /* 0x0003e20000000800 */
[----:B------:R-:W-:Y:S01]  /*7f50*/  HMMA.16816.F32 R28, R16, R14, R48 ;  /* 0x0000000e101c723c */ /* 0x000fe20000001830 */
[----:B------:R-:W-:-:S05]  /*7f60*/  F2FP.F16.F32.PACK_AB R12, R122, R123 ;  /* 0x0000007b7a0c723e */ /* 0x000fca00000000ff */
[----:B---3--:R-:W-:Y:S01]  /*7f70*/  HMMA.16816.F32 R72, R16, R56, R80 ;  /* 0x000000381048723c */ /* 0x008fe20000001850 */
[----:B--2---:R-:W-:-:S05]  /*7f80*/  F2FP.F16.F32.PACK_AB R14, R116, R119 ;  /* 0x00000077740e723e */ /* 0x004fca00000000ff */
[----:B------:R-:W-:Y:S01]  /*7f90*/  HMMA.16816.F32 R60, R16, R58, R60 ;  /* 0x0000003a103c723c */ /* 0x000fe2000000183c */
[----:B------:R-:W2:Y:S01]  /*7fa0*/  LDSM.16.MT88.4 R56, [R220+0xf000] ;  /* 0x00f00000dc38783b */ /* 0x000ea20000004200 */
[----:B-1----:R-:W-:-:S04]  /*7fb0*/  FFMA.FTZ R0, R102, UR4, -R6 ;  /* 0x0000000466007c23 */ /* 0x002fc80008010806 */
[C---:B-----5:R-:W-:Y:S01]  /*7fc0*/  HMMA.16816.F32 R24, R16.reuse, R52, R68 ;  /* 0x000000341018723c */ /* 0x060fe20000001844 */
[----:B------:R1:W-:Y:S05]  /*7fd0*/  MUFU.EX2 R111, R0 ;  /* 0x00000000006f7308 */ /* 0x0003ea0000000800 */
[----:B------:R-:W-:Y:S01]  /*7fe0*/  HMMA.16816.F32 R48, R16, R54, R64 ;  /* 0x000000361030723c */ /* 0x000fe20000001840 */
[----:B------:R-:W-:Y:S01]  /*7ff0*/  LDSM.16.MT88.4 R64, [R134+0xf800] ;  /* 0x00f800008640783b */ /* 0x000fe20000004200 */
        /* <DEDUP_REMOVED lines=13> */
[----:B------:R3:W-:Y:S01]  /*80d0*/  MUFU.EX2 R106, R0 ;  /* 0x00000000006a7308 */ /* 0x0007e20000000800 */
[----:B----4-:R-:W-:Y:S01]  /*80e0*/  HMMA.16816.F32 R52, R12, R20, R32 ;  /* 0x000000140c34723c */ /* 0x010fe20000001820 */
[----:B-1----:R-:W-:-:S05]  /*80f0*/  FFMA.FTZ R4, R193, UR4, -R5 ;  /* 0x00000004c1047c23 */ /* 0x002fca0008010805 */
[C---:B------:R-:W-:Y:S01]  /*8100*/  HMMA.16816.F32 R44, R12.reuse, R22, R28 ;  /* 0x000000160c2c723c */ /* 0x040fe2000000181c */
[----:B------:R-:W1:Y:S01]  /*8110*/  LDSM.16.MT88.4 R20, [R135+0xf800] ;  /* 0x00f800008714783b */ /* 0x000e620000004200 */
[----:B------:R4:W-:Y:S04]  /*8120*/  MUFU.EX2 R83, R4 ;  /* 0x0000000400537308 */ /* 0x0009e80000000800 */
[C---:B------:R-:W-:Y:S01]  /*8130*/  HMMA.16816.F32 R76, R12.reuse, R40, R76 ;  /* 0x000000280c4c723c */ /* 0x040fe2000000184c */
[----:B---3--:R-:W-:Y:S01]  /*8140*/  FFMA.FTZ R0, R39, UR4, -R6 ;  /* 0x0000000427007c23 */ /* 0x008fe20008010806 */
[----:B------:R-:W3:Y:S03]  /*8150*/  LDSM.16.MT88.4 R40, [R221+0xf800] ;  /* 0x00f80000dd28783b */ /* 0x000ee60000004200 */
[----:B------:R5:W5:Y:S01]  /*8160*/  MUFU.EX2 R102, R0 ;  /* 0x0000000000667308 */ /* 0x000b620000000800 */
[C---:B------:R-:W-:Y:S06]  /*8170*/  HMMA.16816.F32 R32, R12.reuse, R8, R24 ;  /* 0x000000080c20723c */ /* 0x040fec0000001818 */
[----:B------:R-:W-:Y:S01]  /*8180*/  HMMA.16816.F32 R16, R12, R10, R48 ;  /* 0x0000000a0c10723c */ /* 0x000fe20000001830 */
[----:B------:R-:W-:Y:S01]  /*8190*/  F2FP.F16.F32.PACK_AB R8, R111, R115 ;  /* 0x000000736f08723e */ /* 0x000fe200000000ff */
[----:B------:R-:W-:Y:S01]  /*81a0*/  LDSM.16.MT88.4 R48, [R134+0x10000] ;  /* 0x010000008630783b */ /* 0x000fe20000004200 */
[----:B----4-:R-:W-:-:S03]  /*81b0*/  FFMA.FTZ R4, R194, UR4, -R5 ;  /* 0x00000004c2047c23 */ /* 0x010fc60008010805 */
[----:B--2---:R-:W-:Y:S01]  /*81c0*/  HMMA.16816.F32 R28, R12, R56, R72 ;  /* 0x000000380c1c723c */ /* 0x004fe20000001848 */
[----:B------:R-:W-:Y:S01]  /*81d0*/  MUFU.EX2 R82, R4 ;  /* 0x0000000400527308 */ /* 0x000fe20000000800 */
[----:B-----5:R-:W-:Y:S01]  /*81e0*/  FFMA.FTZ R0, R90, UR4, -R6 ;  /* 0x000000045a007c23 */ /* 0x020fe20008010806 */
[----:B------:R-:W-:-:S03]  /*81f0*/  F2FP.F16.F32.PACK_AB R10, R102, R106 ;  /* 0x0000006a660a723e */ /* 0x000fc600000000ff */
[----:B------:R-:W-:Y:S01]  /*8200*/  HMMA.16816.F32 R24, R12, R58, R60 ;  /* 0x0000003a0c18723c */ /* 0x000fe2000000183c */
[----:B------:R-:W2:Y:S02]  /*8210*/  LDSM.16.MT88.4 R12, [R220+0xf800] ;  /* 0x00f80000dc0c783b */ /* 0x000ea40000004200 */
[----:B------:R4:W-:Y:S02]  /*8220*/  MUFU.EX2 R101, R0 ;  /* 0x0000000000657308 */ /* 0x0009e40000000800 */
[----:B----4-:R-:W-:-:S06]  /*8230*/  FFMA.FTZ R0, R182, UR4, -R5 ;  /* 0x00000004b6007c23 */ /* 0x010fcc0008010805 */
[----:B------:R4:W-:Y:S02]  /*8240*/  MUFU.EX2 R100, R0 ;  /* 0x0000000000647308 */ /* 0x0009e40000000800 */
[----:B----4-:R-:W-:-:S06]  /*8250*/  FFMA.FTZ R0, R183, UR4, -R5 ;  /* 0x00000004b7007c23 */ /* 0x010fcc0008010805 */
[----:B------:R4:W5:Y:S02]  /*8260*/  MUFU.EX2 R99, R0 ;  /* 0x0000000000637308 */ /* 0x0009640000000800 */
[----:B----4-:R-:W-:Y:S01]  /*8270*/  FFMA.FTZ R0, R179, UR4, -R5 ;  /* 0x00000004b3007c23 */ /* 0x010fe20008010805 */
[----:B-----5:R-:W-:-:S05]  /*8280*/  F2FP.F16.F32.PACK_AB R9, R99, R100 ;  /* 0x000000646309723e */ /* 0x020fca00000000ff */
[----:B------:R4:W-:Y:S02]  /*8290*/  MUFU.EX2 R96, R0 ;  /* 0x0000000000607308 */ /* 0x0009e40000000800 */
[----:B----4-:R-:W-:-:S06]  /*82a0*/  FFMA.FTZ R0, R181, UR4, -R5 ;  /* 0x00000004b5007c23 */ /* 0x010fcc0008010805 */
[----:B------:R4:W5:Y:S02]  /*82b0*/  MUFU.EX2 R98, R0 ;  /* 0x0000000000627308 */ /* 0x0009640000000800 */
[----:B----4-:R-:W-:Y:S01]  /*82c0*/  FFMA.FTZ R0, R177, UR4, -R6 ;  /* 0x00000004b1007c23 */ /* 0x010fe20008010806 */
[----:B-----5:R-:W-:-:S05]  /*82d0*/  F2FP.F16.F32.PACK_AB R11, R98, R96 ;  /* 0x00000060620b723e */ /* 0x020fca00000000ff */
[----:B------:R4:W5:Y:S02]  /*82e0*/  MUFU.EX2 R97, R0 ;  /* 0x0000000000617308 */ /* 0x0009640000000800 */
[C---:B-1----:R-:W-:Y:S01]  /*82f0*/  HMMA.16816.F32 R60, R8.reuse, R20, R32 ;  /* 0x00000014083c723c */ /* 0x042fe20000001820 */
[----:B------:R-:W1:Y:S05]  /*8300*/  LDSM.16.MT88.4 R32, [R221+0x10000] ;  /* 0x01000000dd20783b */ /* 0x000e6a0000004200 */
[C---:B------:R-:W-:Y:S01]  /*8310*/  HMMA.16816.F32 R20, R8.reuse, R22, R16 ;  /* 0x000000160814723c */ /* 0x040fe20000001810 */
[----:B------:R-:W1:Y:S05]  /*8320*/  LDSM.16.MT88.4 R16, [R135+0x10000] ;  /* 0x010000008710783b */ /* 0x000e6a0000004200 */
[----:B---3--:R-:W-:Y:S01]  /*8330*/  HMMA.16816.F32 R52, R8, R40, R52 ;  /* 0x000000280834723c */ /* 0x008fe20000001834 */
[----:B----4-:R-:W-:-:S04]  /*8340*/  FFMA.FTZ R0, R176, UR4, -R6 ;  /* 0x00000004b0007c23 */ /* 0x010fc80008010806 */
[----:B------:R3:W-:Y:S01]  /*8350*/  MUFU.EX2 R95, R0 ;  /* 0x00000000005f7308 */ /* 0x0007e20000000800 */
[C---:B------:R-:W-:Y:S06]  /*8360*/  HMMA.16816.F32 R56, R8.reuse, R64, R76 ;  /* 0x000000400838723c */ /* 0x040fec000000184c */
[C---:B------:R-:W-:Y:S06]  /*8370*/  HMMA.16816.F32 R68, R8.reuse, R66, R68 ;  /* 0x000000420844723c */ /* 0x040fec0000001844 */
[----:B------:R-:W-:Y:S01]  /*8380*/  HMMA.16816.F32 R64, R8, R42, R44 ;  /* 0x0000002a0840723c */ /* 0x000fe2000000182c */
[----:B---3--:R-:W-:-:S05]  /*8390*/  FFMA.FTZ R0, R178, UR4, -R6 ;  /* 0x00000004b2007c23 */ /* 0x008fca0008010806 */
[C---:B--2---:R-:W-:Y:S01]  /*83a0*/  HMMA.16816.F32 R72, R8.reuse, R12, R28 ;  /* 0x0000000c0848723c */ /* 0x044fe2000000181c */
        /* <DEDUP_REMOVED lines=90> */
[----:B--2---:R-:W-:Y:S01]  /*8950*/  F2FP.F16.F32.PACK_AB R8, R81, R80 ;  /* 0x000000505108723e */ /* 0x004fe200000000ff */
[----:B------:R-:W-:Y:S01]  /*8960*/  LDSM.16.MT88.4 R156, [R135+0x11800] ;  /* 0x01180000879c783b */ /* 0x000fe20000004200 */
        /* <DEDUP_REMOVED lines=63> */
[C---:B------:R-:W-:Y:S01]  /*8d60*/  HMMA.16816.F32 R24, R8.reuse, R26, R68 ;  /* 0x0000001a0818723c */ /* 0x040fe20000001844 */
[----:B------:R-:W-:Y:S01]  /*8d70*/  FADD.FTZ R2, R155, R2 ;  /* 0x000000029b027221 */ /* 0x000fe20000010000 */
[----:B------:R-:W-:Y:S01]  /*8d80*/  FADD.FTZ R0, R82, R0 ;  /* 0x0000000052007221 */ /* 0x000fe20000010000 */
[----:B------:R-:W-:Y:S02]  /*8d90*/  LDSM.16.MT88.4 R152, [R221+0x11800] ;  /* 0x01180000dd98783b */ /* 0x000fe40000004200 */
[----:B------:R-:W-:Y:S01]  /*8da0*/  FADD.FTZ R2, R145, R2 ;  /* 0x0000000291027221 */ /* 0x000fe20000010000 */
[----:B------:R-:W-:Y:S01]  /*8db0*/  FADD.FTZ R0, R77, R0 ;  /* 0x000000004d007221 */ /* 0x000fe20000010000 */
[C---:B------:R-:W-:Y:S01]  /*8dc0*/  HMMA.16816.F32 R32, R8.reuse, R18, R32 ;  /* 0x000000120820723c */ /* 0x040fe20000001820 */
[----:B-1----:R-:W-:Y:S01]  /*8dd0*/  FFMA.FTZ R4, R205, UR4, -R5 ;  /* 0x00000004cd047c23 */ /* 0x002fe20008010805 */
        /* <DEDUP_REMOVED lines=13> */
[----:B------:R-:W-:Y:S01]  /*8eb0*/  HMMA.16816.F32 R28, R8, R22, R28 ;  /* 0x00000016081c723c */ /* 0x000fe2000000181c */
[----:B------:R-:W-:Y:S01]  /*8ec0*/  FADD.FTZ R2, R123, R2 ;  /* 0x000000027b027221 */ /* 0x000fe20000010000 */
[----:B---3--:R-:W-:Y:S01]  /*8ed0*/  FFMA.FTZ R4, R206, UR4, -R5 ;  /* 0x00000004ce047c23 */ /* 0x008fe20008010805 */
[----:B----4-:R-:W-:Y:S02]  /*8ee0*/  FADD.FTZ R0, R17, R0 ;  /* 0x0000000011007221 */ /* 0x010fe40000010000 */
        /* <DEDUP_REMOVED lines=51> */
[----:B---3--:R-:W-:Y:S01]  /*9220*/  MOV R2, UR10 ;  /* 0x0000000a00027c02 */ /* 0x008fe20008000f00 */
[----:B------:R-:W-:Y:S01]  /*9230*/  ULDC UR8, c[0x0][0x39c] ;  /* 0x0000e70000087ab9 */ /* 0x000fe20000000800 */
[----:B------:R-:W-:Y:S02]  /*9240*/  ULDC UR7, c[0x0][0x248] ;  /* 0x0000920000077ab9 */ /* 0x000fe40000000800 */
[----:B------:R-:W-:Y:S01]  /*9250*/  IMAD.U32 R0, RZ, RZ, UR4 ;  /* 0x00000004ff007e24 */ /* 0x000fe2000f8e00ff */
[----:B------:R1:W-:Y:S01]  /*9260*/  STL [R1+0x20], R2 ;  /* 0x0000200201007387 */ /* 0x0003e20000100800 */
[----:B------:R-:W-:-:S03]  /*9270*/  ULDC UR4, c[0x0][0x2ec] ;  /* 0x0000bb0000047ab9 */ /* 0x000fc60000000800 */
[----:B------:R1:W-:Y:S02]  /*9280*/  STL [R1+0x1c], R0 ;  /* 0x00001c0001007387 */ /* 0x0003e40000100800 */
.L_x_2262:
        /* <DEDUP_REMOVED lines=66> */
.L_x_2259:
[----:B------:R-:W2:Y:S04]  /*96b0*/  LDL.LU R11, [R1+0x10] ;  /* 0x00001000010b7983 */ /* 0x000ea80000300800 */
[----:B------:R-:W3:Y:S02]  /*96c0*/  LDL.LU R10, [R1+0x14] ;  /* 0x00001400010a7983 */ /* 0x000ee40000300800 */
[C---:B---3-5:R-:W-:Y:S04]  /*96d0*/  LEA R10, P0, R2.reuse, R10, 0x1 ;  /* 0x0000000a020a7211 */ /* 0x068fe800078008ff */
        /* <DEDUP_REMOVED lines=30> */
[----:B--2---:R-:W-:Y:S05]  /*98c0*/  IADD3 R10, P0, R16, UR12, RZ ;  /* 0x0000000c100a7c10 */ /* 0x004fea000ff1e0ff */
[----:B------:R2:W-:Y:S04]  /*98d0*/  STL [R1+0x10], R11 ;  /* 0x0000100b01007387 */ /* 0x0005e80000100800 */
[----:B------:R-:W-:Y:S08]  /*98e0*/  LDGSTS.E.BYPASS.LTC128B.128 [R239+0xd800], desc[UR20][R18.64] ;  /* 0x0d80000012ef7fae */ /* 0x000ff0000b901d54 */
[----:B------:R-:W-:Y:S08]  /*98f0*/  LDGSTS.E.BYPASS.LTC128B.128 [R239+0xe000], desc[UR20][R20.64] ;  /* 0x0e00000014ef7fae */ /* 0x000ff0000b901d54 */
[----:B------:R-:W-:Y:S01]  /*9900*/  LDGSTS.E.BYPASS.LTC128B.128 [R239+0xe800], desc[UR20][R16.64] ;  /* 0x0e80000010ef7fae */ /* 0x000fe2000b901d54 */
[----:B--2---:R-:W-:Y:S02]  /*9910*/  IADD3.X R11, R17, UR11, RZ, P0, !PT ;  /* 0x0000000b110b7c10 */ /* 0x004fe400087fe4ff */
[----:B---3--:R-:W-:Y:S05]  /*9920*/  IADD3 R8, P0, R10, UR12, RZ ;  /* 0x0000000c0a087c10 */ /* 0x008fea000ff1e0ff */
[----:B------:R2:W-:Y:S01]  /*9930*/  LDGSTS.E.BYPASS.LTC128B.128 [R239+0xf000], desc[UR20][R10.64] ;  /* 0x0f0000000aef7fae */ /* 0x0005e2000b901d54 */
[----:B------:R-:W-:Y:S02]  /*9940*/  IADD3.X R9, R11, UR11, RZ, P0, !PT ;  /* 0x0000000b0b097c10 */ /* 0x000fe400087fe4ff */
[----:B----4-:R-:W-:Y:S04]  /*9950*/  IADD3 R6, P0, R8, UR12, RZ ;  /* 0x0000000c08067c10 */ /* 0x010fe8000ff1e0ff */
[----:B------:R-:W-:Y:S01]  /*9960*/  IADD3.X R7, R9, UR11, RZ, P0, !PT ;  /* 0x0000000b09077c10 */ /* 0x000fe200087fe4ff */
[----:B------:R-:W-:Y:S01]  /*9970*/  LDGSTS.E.BYPASS.LTC128B.128 [R239+0xf800], desc[UR20][R8.64] ;  /* 0x0f80000008ef7fae */ /* 0x000fe2000b901d54 */
[----:B-1----:R-:W-:Y:S04]  /*9980*/  IADD3 R4, P0, R6, UR12, RZ ;  /* 0x0000000c06047c10 */ /* 0x002fe8000ff1e0ff */
[----:B------:R-:W-:Y:S02]  /*9990*/  IADD3.X R5, R7, UR11, RZ, P0, !PT ;  /* 0x0000000b07057c10 */ /* 0x000fe400087fe4ff */
[----:B------:R-:W-:Y:S01]  /*99a0*/  IADD3 R2, P0, R4, UR12, RZ ;  /* 0x0000000c04027c10 */ /* 0x000fe2000ff1e0ff */
[----:B------:R-:W-:Y:S03]  /*99b0*/  LDGSTS.E.BYPASS.LTC128B.128 [R239+0x10000], desc[UR20][R6.64] ;  /* 0x1000000006ef7fae */ /* 0x000fe6000b901d54 */
[----:B------:R-:W-:Y:S05]  /*99c0*/  IADD3.X R3, R5, UR11, RZ, P0, !PT ;  /* 0x0000000b05037c10 */ /* 0x000fea00087fe4ff */
[----:B------:R-:W-:Y:S01]  /*99d0*/  LDGSTS.E.BYPASS.LTC128B.128 [R239+0x10800], desc[UR20][R4.64] ;  /* 0x1080000004ef7fae */ /* 0x000fe2000b901d54 */
[----:B--2---:R-:W-:Y:S04]  /*99e0*/  IADD3 R10, P0, R2, UR12, RZ ;  /* 0x0000000c020a7c10 */ /* 0x004fe8000ff1e0ff */
[----:B------:R-:W-:Y:S03]  /*99f0*/  IADD3.X R11, R3, UR11, RZ, P0, !PT ;  /* 0x0000000b030b7c10 */ /* 0x000fe600087fe4ff */
[----:B------:R-:W-:Y:S08]  /*9a00*/  LDGSTS.E.BYPASS.LTC128B.128 [R239+0x11000], desc[UR20][R2.64] ;  /* 0x1100000002ef7fae */ /* 0x000ff0000b901d54 */
[----:B------:R1:W-:Y:S08]  /*9a10*/  LDGSTS.E.BYPASS.LTC128B.128 [R239+0x11800], desc[UR20][R10.64] ;  /* 0x118000000aef7fae */ /* 0x0003f0000b901d54 */
[----:B------:R-:W-:Y:S08]  /*9a20*/  LDSM.16.M88.4 R128, [R226] ;  /* 0x00000000e280783b */ /* 0x000ff00000000200 */
[----:B------:R-:W-:Y:S08]  /*9a30*/  LDSM.16.M88.4 R16, [R224+0x800] ;  /* 0x00080000e010783b */ /* 0x000ff00000000200 */
[----:B------:R-:W-:Y:S08]  /*9a40*/  LDSM.16.M88.4 R24, [R224+0x1000] ;  /* 0x00100000e018783b */ /* 0x000ff00000000200 */
[----:B-1----:R-:W1:Y:S08]  /*9a50*/  LDSM.16.M88.4 R8, [R224] ;  /* 0x00000000e008783b */ /* 0x002e700000000200 */
[----:B------:R-:W2:Y:S08]  /*9a60*/  LDSM.16.M88.4 R32, [R224+0x1800] ;  /* 0x00180000e020783b */ /* 0x000eb00000000200 */
[----:B------:R-:W3:Y:S08]  /*9a70*/  LDSM.16.M88.4 R40, [R224+0x2000] ;  /* 0x00200000e028783b */ /* 0x000ef00000000200 */
[----:B------:R-:W4:Y:S08]  /*9a80*/  LDSM.16.M88.4 R48, [R224+0x2800] ;  /* 0x00280000e030783b */ /* 0x000f300000000200 */
[----:B------:R-:W4:Y:S01]  /*9a90*/  LDSM.16.M88.4 R56, [R224+0x3000] ;  /* 0x00300000e038783b */ /* 0x000f220000000200 */
[C---:B-1----:R-:W-:Y:S07]  /*9aa0*/  HMMA.16816.F32 R4, R128.reuse, R8, RZ ;  /* 0x000000088004723c */ /* 0x042fee00000018ff */
[----:B------:R-:W1:Y:S01]  /*9ab0*/  LDSM.16.M88.4 R64, [R224+0x3800] ;  /* 0x00380000e040783b */ /* 0x000e620000000200 */
[C---:B------:R-:W-:Y:S07]  /*9ac0*/  HMMA.16816.F32 R8, R128.reuse, R10, RZ ;  /* 0x0000000a8008723c */ /* 0x040fee00000018ff */
[----:B------:R-:W1:Y:S01]  /*9ad0*/  LDSM.16.M88.4 R72, [R224+0x4000] ;  /* 0x00400000e048783b */ /* 0x000e620000000200 */
[C---:B------:R-:W-:Y:S07]  /*9ae0*/  HMMA.16816.F32 R12, R128.reuse, R16, RZ ;  /* 0x00000010800c723c */ /* 0x040fee00000018ff */
[----:B------:R-:W1:Y:S01]  /*9af0*/  LDSM.16.M88.4 R80, [R224+0x4800] ;  /* 0x00480000e050783b */ /* 0x000e620000000200 */
[C---:B------:R-:W-:Y:S06]  /*9b00*/  HMMA.16816.F32 R16, R128.reuse, R18, RZ ;  /* 0x000000128010723c */ /* 0x040fec00000018ff */
[C---:B------:R-:W-:Y:S01]  /*9b10*/  HMMA.16816.F32 R20, R128.reuse, R24, RZ ;  /* 0x000000188014723c */ /* 0x040fe200000018ff */
[----:B------:R-:W1:Y:S05]  /*9b20*/  LDSM.16.M88.4 R88, [R224+0x5000] ;  /* 0x00500000e058783b */ /* 0x000e6a0000000200 */
[C---:B------:R-:W-:Y:S03]  /*9b30*/  HMMA.16816.F32 R24, R128.reuse, R26, RZ ;  /* 0x0000001a8018723c */ /* 0x040fe600000018ff */
[----:B------:R-:W1:Y:S03]  /*9b40*/  LDSM.16.M88.4 R96, [R224+0x5800] ;  /* 0x00580000e060783b */ /* 0x000e660000000200 */
[C---:B--2---:R-:W-:Y:S05]  /*9b50*/  HMMA.16816.F32 R28, R128.reuse, R32, RZ ;  /* 0x00000020801c723c */ /* 0x044fea00000018ff */
[----:B------:R-:W2:Y:S01]  /*9b60*/  LDSM.16.M88.4 R104, [R224+0x6000] ;  /* 0x00600000e068783b */ /* 0x000ea20000000200 */
[C---:B------:R-:W-:Y:S06]  /*9b70*/  HMMA.16816.F32 R32, R128.reuse, R34, RZ ;  /* 0x000000228020723c */ /* 0x040fec00000018ff */
[C---:B---3--:R-:W-:Y:S01]  /*9b80*/  HMMA.16816.F32 R36, R128.reuse, R40, RZ ;  /* 0x000000288024723c */ /* 0x048fe200000018ff */
[----:B------:R-:W3:Y:S05]  /*9b90*/  LDSM.16.M88.4 R112, [R224+0x6800] ;  /* 0x00680000e070783b */ /* 0x000eea0000000200 */
[C---:B------:R-:W-:Y:S03]  /*9ba0*/  HMMA.16816.F32 R40, R128.reuse, R42, RZ ;  /* 0x0000002a8028723c */ /* 0x040fe600000018ff */
[----:B------:R-:W3:Y:S03]  /*9bb0*/  LDSM.16.M88.4 R120, [R224+0x7000] ;  /* 0x00700000e078783b */ /* 0x000ee60000000200 */
[C---:B----4-:R-:W-:Y:S05]  /*9bc0*/  HMMA.16816.F32 R44, R128.reuse, R48, RZ ;  /* 0x00000030802c723c */ /* 0x050fea00000018ff */
[----:B------:R-:W4:Y:S01]  /*9bd0*/  LDSM.16.M88.4 R168, [R224+0x7800] ;  /* 0x00780000e0a8783b */ /* 0x000f220000000200 */
[C---:B------:R-:W-:Y:S06]  /*9be0*/  HMMA.16816.F32 R48, R128.reuse, R50, RZ ;  /* 0x000000328030723c */ /* 0x040fec00000018ff */
[C---:B------:R-:W-:Y:S01]  /*9bf0*/  HMMA.16816.F32 R52, R128.reuse, R56, RZ ;  /* 0x000000388034723c */ /* 0x040fe200000018ff */
[----:B------:R-:W-:Y:S05]  /*9c00*/  LDSM.16.M88.4 R172, [R229] ;  /* 0x00000000e5ac783b */ /* 0x000fea0000000200 */
[C---:B------:R-:W-:Y:S03]  /*9c10*/  HMMA.16816.F32 R56, R128.reuse, R58, RZ ;  /* 0x0000003a8038723c */ /* 0x040fe600000018ff */
[----:B------:R-:W4:Y:S03]  /*9c20*/  LDSM.16.M88.4 R176, [R223] ;  /* 0x00000000dfb0783b */ /* 0x000f260000000200 */
[C---:B-1----:R-:W-:Y:S05]  /*9c30*/  HMMA.16816.F32 R60, R128.reuse, R64, RZ ;  /* 0x00000040803c723c */ /* 0x042fea00000018ff */
[----:B------:R-:W1:Y:S01]  /*9c40*/  LDSM.16.M88.4 R180, [R223+0x800] ;  /* 0x00080000dfb4783b */ /* 0x000e620000000200 */
[C---:B------:R-:W-:Y:S06]  /*9c50*/  HMMA.16816.F32 R64, R128.reuse, R66, RZ ;  /* 0x000000428040723c */ /* 0x040fec00000018ff */
[C---:B------:R-:W-:Y:S01]  /*9c60*/  HMMA.16816.F32 R68, R128.reuse, R72, RZ ;  /* 0x000000488044723c */ /* 0x040fe200000018ff */
[----:B------:R-:W1:Y:S05]  /*9c70*/  LDSM.16.M88.4 R184, [R223+0x1000] ;  /* 0x00100000dfb8783b */ /* 0x000e6a0000000200 */
[C---:B------:R-:W-:Y:S03]  /*9c80*/  HMMA.16816.F32 R72, R128.reuse, R74, RZ ;  /* 0x0000004a8048723c */ /* 0x040fe600000018ff */
[----:B------:R-:W1:Y:S03]  /*9c90*/  LDSM.16.M88.4 R188, [R223+0x1800] ;  /* 0x00180000dfbc783b */ /* 0x000e660000000200 */
[C---:B------:R-:W-:Y:S05]  /*9ca0*/  HMMA.16816.F32 R76, R128.reuse, R80, RZ ;  /* 0x00000050804c723c */ /* 0x040fea00000018ff */
        /* <DEDUP_REMOVED lines=9> */
[C---:B--2---:R-:W-:Y:S01]  /*9d40*/  HMMA.16816.F32 R100, R128.reuse, R104, RZ ;  /* 0x000000688064723c */ /* 0x044fe200000018ff */
[----:B------:R-:W2:Y:S05]  /*9d50*/  LDSM.16.M88.4 R208, [R223+0x4000] ;  /* 0x00400000dfd0783b */ /* 0x000eaa0000000200 */
[C---:B------:R-:W-:Y:S03]  /*9d60*/  HMMA.16816.F32 R104, R128.reuse, R106, RZ ;  /* 0x0000006a8068723c */ /* 0x040fe600000018ff */
[----:B------:R-:W2:Y:S03]  /*9d70*/  LDSM.16.M88.4 R212, [R223+0x4800] ;  /* 0x00480000dfd4783b */ /* 0x000ea60000000200 */
[C---:B---3--:R-:W-:Y:S05]  /*9d80*/  HMMA.16816.F32 R108, R128.reuse, R112, RZ ;  /* 0x00000070806c723c */ /* 0x048fea00000018ff */
[----:B------:R-:W0:Y:S01]  /*9d90*/  LDGDEPBAR ;  /* 0x00000000000079af */ /* 0x000e220000000000 */
[C---:B------:R-:W-:Y:S07]  /*9da0*/  HMMA.16816.F32 R112, R128.reuse, R114, RZ ;  /* 0x000000728070723c */ /* 0x040fee00000018ff */
[----:B------:R-:W-:Y:S01]  /*9db0*/  LDSM.16.M88.4 R216, [R222] ;  /* 0x00000000ded8783b */ /* 0x000fe20000000200 */
[C---:B------:R-:W-:Y:S06]  /*9dc0*/  HMMA.16816.F32 R116, R128.reuse, R120, RZ ;  /* 0x000000788074723c */ /* 0x040fec00000018ff */
[C---:B------:R-:W-:Y:S06]  /*9dd0*/  HMMA.16816.F32 R120, R128.reuse, R122, RZ ;  /* 0x0000007a8078723c */ /* 0x040fec00000018ff */
[C---:B----4-:R-:W-:Y:S06]  /*9de0*/  HMMA.16816.F32 R124, R128.reuse, R168, RZ ;  /* 0x000000a8807c723c */ /* 0x050fec00000018ff */
[----:B------:R-:W-:Y:S01]  /*9df0*/  HMMA.16816.F32 R128, R128, R170, RZ ;  /* 0x000000aa8080723c */ /* 0x000fe200000018ff */
[----:B------:R-:W3:Y:S05]  /*9e00*/  LDSM.16.M88.4 R168, [R223+0x5000] ;  /* 0x00500000dfa8783b */ /* 0x000eea0000000200 */
[C---:B------:R-:W-:Y:S06]  /*9e10*/  HMMA.16816.F32 R4, R172.reuse, R176, R4 ;  /* 0x000000b0ac04723c */ /* 0x040fec0000001804 */
[C---:B------:R-:W-:Y:S01]  /*9e20*/  HMMA.16816.F32 R8, R172.reuse, R178, R8 ;  /* 0x000000b2ac08723c */ /* 0x040fe20000001808 */
[----:B------:R-:W4:Y:S05]  /*9e30*/  LDSM.16.M88.4 R176, [R223+0x5800] ;  /* 0x00580000dfb0783b */ /* 0x000f2a0000000200 */
[C---:B-1----:R-:W-:Y:S06]  /*9e40*/  HMMA.16816.F32 R12, R172.reuse, R180, R12 ;  /* 0x000000b4ac0c723c */ /* 0x042fec000000180c */
[C---:B------:R-:W-:Y:S01]  /*9e50*/  HMMA.16816.F32 R16, R172.reuse, R182, R16 ;  /* 0x000000b6ac10723c */ /* 0x040fe20000001810 */
[----:B------:R-:W1:Y:S05]  /*9e60*/  LDSM.16.M88.4 R180, [R223+0x6000] ;  /* 0x00600000dfb4783b */ /* 0x000e6a0000000200 */
[C---:B------:R-:W-:Y:S06]  /*9e70*/  HMMA.16816.F32 R20, R172.reuse, R184, R20 ;  /* 0x000000b8ac14723c */ /* 0x040fec0000001814 */
        /* <DEDUP_REMOVED lines=10> */
[----:B------:R-:W-:Y:S05]  /*9f20*/  LDSM.16.M88.4 R196, [R227] ;  /* 0x00000000e3c4783b */ /* 0x000fea0000000200 */
[C---:B------:R-:W-:Y:S06]  /*9f30*/  HMMA.16816.F32 R52, R172.reuse, R200, R52 ;  /* 0x000000c8ac34723c */ /* 0x040fec0000001834 */
[C---:B------:R-:W-:Y:S01]  /*9f40*/  HMMA.16816.F32 R56, R172.reuse, R202, R56 ;  /* 0x000000caac38723c */ /* 0x040fe20000001838 */
[----:B------:R-:W1:Y:S05]  /*9f50*/  LDSM.16.M88.4 R200, [R225] ;  /* 0x00000000e1c8783b */ /* 0x000e6a0000000200 */
[C---:B------:R-:W-:Y:S06]  /*9f60*/  HMMA.16816.F32 R60, R172.reuse, R204, R60 ;  /* 0x000000ccac3c723c */ /* 0x040fec000000183c */
[C---:B------:R-:W-:Y:S05]  /*9f70*/  HMMA.16816.F32 R64, R172.reuse, R206, R64 ;  /* 0x000000ceac40723c */ /* 0x040fea0000001840 */
[C---:B------:R-:W-:Y:S01]  /*9f80*/  IADD3 R204, R225.reuse, 0x800, RZ ;  /* 0x00000800e1cc7810 */ /* 0x040fe20007ffe0ff */
[C---:B--2---:R-:W-:Y:S05]  /*9f90*/  HMMA.16816.F32 R68, R172.reuse, R208, R68 ;  /* 0x000000d0ac44723c */ /* 0x044fea0000001844 */
[----:B------:R-:W2:Y:S01]  /*9fa0*/  LDSM.16.M88.4 R204, [R204] ;  /* 0x00000000cccc783b */ /* 0x000ea20000000200 */
[C---:B------:R-:W-:Y:S05]  /*9fb0*/  HMMA.16816.F32 R72, R172.reuse, R210, R72 ;  /* 0x000000d2ac48723c */ /* 0x040fea0000001848 */
[C---:B------:R-:W-:Y:S01]  /*9fc0*/  IADD3 R208, R225.reuse, 0x1000, RZ ;  /* 0x00001000e1d07810 */ /* 0x040fe20007ffe0ff */
[C---:B------:R-:W-:Y:S05]  /*9fd0*/  HMMA.16816.F32 R76, R172.reuse, R212, R76 ;  /* 0x000000d4ac4c723c */ /* 0x040fea000000184c */
[----:B------:R-:W2:Y:S01]  /*9fe0*/  LDSM.16.M88.4 R208, [R208] ;  /* 0x00000000d0d0783b */ /* 0x000ea20000000200 */
[C---:B------:R-:W-:Y:S05]  /*9ff0*/  HMMA.16816.F32 R80, R172.reuse, R214, R80 ;  /* 0x000000d6ac50723c */ /* 0x040fea0000001850 */
[C---:B------:R-:W-:Y:S01]  /*a000*/  IADD3 R212, R225.reuse, 0x1800, RZ ;  /* 0x00001800e1d47810 */ /* 0x040fe20007ffe0ff */
[C---:B---3--:R-:W-:Y:S05]  /*a010*/  HMMA.16816.F32 R84, R172.reuse, R168, R84 ;  /* 0x000000a8ac54723c */ /* 0x048fea0000001854 */
[----:B------:R-:W3:Y:S01]  /*a020*/  LDSM.16.M88.4 R212, [R212] ;  /* 0x00000000d4d4783b */ /* 0x000ee20000000200 */
[C---:B------:R-:W-:Y:S05]  /*a030*/  HMMA.16816.F32 R88, R172.reuse, R170, R88 ;  /* 0x000000aaac58723c */ /* 0x040fea0000001858 */
[C---:B------:R-:W-:Y:S01]  /*a040*/  IADD3 R168, R225.reuse, 0x2000, RZ ;  /* 0x00002000e1a87810 */ /* 0x040fe20007ffe0ff */
[C---:B----4-:R-:W-:Y:S05]  /*a050*/  HMMA.16816.F32 R92, R172.reuse, R176, R92 ;  /* 0x000000b0ac5c723c */ /* 0x050fea000000185c */
[----:B------:R-:W4:Y:S01]  /*a060*/  LDSM.16.M88.4 R168, [R168] ;  /* 0x00000000a8a8783b */ /* 0x000f220000000200 */
[C---:B------:R-:W-:Y:S05]  /*a070*/  HMMA.16816.F32 R96, R172.reuse, R178, R96 ;  /* 0x000000b2ac60723c */ /* 0x040fea0000001860 */
[C---:B------:R-:W-:Y:S01]  /*a080*/  IADD3 R176, R225.reuse, 0x2800, RZ ;  /* 0x00002800e1b07810 */ /* 0x040fe20007ffe0ff */
[C---:B-1----:R-:W-:Y:S05]  /*a090*/  HMMA.16816.F32 R100, R172.reuse, R180, R100 ;  /* 0x000000b4ac64723c */ /* 0x042fea0000001864 */
[----:B------:R-:W1:Y:S01]  /*a0a0*/  LDSM.16.M88.4 R176, [R176] ;  /* 0x00000000b0b0783b */ /* 0x000e620000000200 */
[C---:B------:R-:W-:Y:S05]  /*a0b0*/  HMMA.16816.F32 R104, R172.reuse, R182, R104 ;  /* 0x000000b6ac68723c */ /* 0x040fea0000001868 */
[C---:B------:R-:W-:Y:S01]  /*a0c0*/  IADD3 R180, R225.reuse, 0x3800, RZ ;  /* 0x00003800e1b47810 */ /* 0x040fe20007ffe0ff */
        /* <DEDUP_REMOVED lines=8> */
[----:B------:R-:W-:Y:S01]  /*a150*/  HMMA.16816.F32 R128, R172, R194, R128 ;  /* 0x000000c2ac80723c */ /* 0x000fe20000001880 */
[----:B------:R-:W-:Y:S05]  /*a160*/  LDSM.16.M88.4 R192, [R234] ;  /* 0x00000000eac0783b */ /* 0x000fea0000000200 */
[C---:B------:R-:W-:Y:S05]  /*a170*/  HMMA.16816.F32 R4, R196.reuse, R200, R4 ;  /* 0x000000c8c404723c */ /* 0x040fea0000001804 */
[----:B------:R-:W-:Y:S01]  /*a180*/  IADD3 R172, R225, 0x3000, RZ ;  /* 0x00003000e1ac7810 */ /* 0x000fe20007ffe0ff */
[C---:B------:R-:W-:Y:S01]  /*a190*/  HMMA.16816.F32 R8, R196.reuse, R202, R8 ;  /* 0x000000cac408723c */ /* 0x040fe20000001808 */
[----:B------:R-:W-:Y:S05]  /*a1a0*/  LDSM.16.M88.4 R200, [R233] ;  /* 0x00000000e9c8783b */ /* 0x000fea0000000200 */
[C---:B--2---:R-:W-:Y:S03]  /*a1b0*/  HMMA.16816.F32 R12, R196.reuse, R204, R12 ;  /* 0x000000ccc40c723c */ /* 0x044fe6000000180c */
[----:B------:R-:W2:Y:S03]  /*a1c0*/  LDSM.16.M88.4 R172, [R172] ;  /* 0x00000000acac783b */ /* 0x000ea60000000200 */
[C---:B------:R-:W-:Y:S05]  /*a1d0*/  HMMA.16816.F32 R16, R196.reuse, R206, R16 ;  /* 0x000000cec410723c */ /* 0x040fea0000001810 */
[----:B------:R-:W-:Y:S01]  /*a1e0*/  LDSM.16.M88.4 R204, [R232] ;  /* 0x00000000e8cc783b */ /* 0x000fe20000000200 */
[C---:B------:R-:W-:Y:S06]  /*a1f0*/  HMMA.16816.F32 R20, R196.reuse, R208, R20 ;  /* 0x000000d0c414723c */ /* 0x040fec0000001814 */
[C---:B------:R-:W-:Y:S01]  /*a200*/  HMMA.16816.F32 R24, R196.reuse, R210, R24 ;  /* 0x000000d2c418723c */ /* 0x040fe20000001818 */
[----:B------:R-:W-:Y:S05]  /*a210*/  LDSM.16.M88.4 R208, [R231] ;  /* 0x00000000e7d0783b */ /* 0x000fea0000000200 */
[C---:B---3--:R-:W-:Y:S06]  /*a220*/  HMMA.16816.F32 R28, R196.reuse, R212, R28 ;  /* 0x000000d4c41c723c */ /* 0x048fec000000181c */
[C---:B------:R-:W-:Y:S01]  /*a230*/  HMMA.16816.F32 R32, R196.reuse, R214, R32 ;  /* 0x000000d6c420723c */ /* 0x040fe20000001820 */
[----:B------:R-:W-:Y:S05]  /*a240*/  LDSM.16.M88.4 R212, [R230] ;  /* 0x00000000e6d4783b */ /* 0x000fea0000000200 */
[C---:B----4-:R-:W-:Y:S06]  /*a250*/  HMMA.16816.F32 R36, R196.reuse, R168, R36 ;  /* 0x000000a8c424723c */ /* 0x050fec0000001824 */
[C---:B------:R-:W-:Y:S01]  /*a260*/  HMMA.16816.F32 R40, R196.reuse, R170, R40 ;  /* 0x000000aac428723c */ /* 0x040fe20000001828 */
[----:B------:R-:W3:Y:S05]  /*a270*/  LDSM.16.M88.4 R168, [R235] ;  /* 0x00000000eba8783b */ /* 0x000eea0000000200 */
[C---:B-1----:R-:W-:Y:S06]  /*a280*/  HMMA.16816.F32 R44, R196.reuse, R176, R44 ;  /* 0x000000b0c42c723c */ /* 0x042fec000000182c */
[C---:B------:R-:W-:Y:S01]  /*a290*/  HMMA.16816.F32 R48, R196.reuse, R178, R48 ;  /* 0x000000b2c430723c */ /* 0x040fe20000001830 */
[----:B------:R-:W1:Y:S05]  /*a2a0*/  LDSM.16.M88.4 R176, [R228] ;  /* 0x00000000e4b0783b */ /* 0x000e6a0000000200 */
        /* <DEDUP_REMOVED lines=9> */
[C---:B------:R-:W-:Y:S01]  /*a340*/  HMMA.16816.F32 R88, R196.reuse, R170, R88 ;  /* 0x000000aac458723c */ /* 0x040fe20000001858 */
[----:B------:R-:W2:Y:S05]  /*a350*/  LDSM.16.M88.4 R168, [R222+0x800] ;  /* 0x00080000dea8783b */ /* 0x000eaa0000000200 */
        /* <DEDUP_REMOVED lines=10> */
[C---:B-1----:R-:W-:Y:S06]  /*a400*/  HMMA.16816.F32 R4, R176.reuse, R216, R4 ;  /* 0x000000d8b004723c */ /* 0x042fec0000001804 */
        /* <DEDUP_REMOVED lines=227> */
[----:B------:R-:W4:Y:S01]  /*b240*/  LDL R131, [R1+0x18] ;  /* 0x0000180001837983 */ /* 0x000f220000100800 */
[----:B------:R-:W-:Y:S01]  /*b250*/  FMUL.FTZ R128, R128, UR8 ;  /* 0x0000000880807c20 */ /* 0x000fe20008410000 */
[----:B------:R-:W-:Y:S01]  /*b260*/  FMUL.FTZ R37, R130, UR8 ;  /* 0x0000000882257c20 */ /* 0x000fe20008410000 */
[----:B------:R-:W-:Y:S06]  /*b270*/  FMUL.FTZ R129, R129, UR8 ;  /* 0x0000000881817c20 */ /* 0x000fec0008410000 */
        /* <DEDUP_REMOVED lines=37> */
[----:B----4-:R-:W-:Y:S09]  /*b4d0*/  ISETP.GT.AND P0, PT, R238, R131, PT ;  /* 0x00000083ee00720c */ /* 0x010ff20003f04270 */
[----:B------:R-:W4:Y:S10]  /*b4e0*/  MUFU.TANH R96, R96 ;  /* 0x0000006000607308 */ /* 0x000f340000002400 */
        /* <DEDUP_REMOVED lines=102> */
.L_x_2261:
        /* <DEDUP_REMOVED lines=56> */
.L_x_2260:
        /* <DEDUP_REMOVED lines=155> */
[--C-:B------:R-:W-:Y:S04]  /*c880*/  FFMA.FTZ R5, R181, UR4, -R39.reuse ;  /* 0x00000004b5057c23 */ /* 0x100fe80008010827 */
        /* <DEDUP_REMOVED lines=26> */
[C---:B---3--:R-:W-:Y:S01]  /*ca30*/  FMUL.FTZ R13, R2.reuse, R141 ;  /* 0x0000008d020d7220 */ /* 0x048fe20000410000 */
[----:B------:R-:W-:Y:S08]  /*ca40*/  FMUL.FTZ R21, R2, R149 ;  /* 0x0000009502157220 */ /* 0x000ff00000410000 */
[----:B------:R3:W-:Y:S01]  /*ca50*/  MUFU.EX2 R130, R6 ;  /* 0x0000000600827308 */ /* 0x0007e20000000800 */
[----:B-1----:R-:W-:Y:S09]  /*ca60*/  FMUL.FTZ R7, R0, R139 ;  /* 0x0000008b00077220 */ /* 0x002ff20000410000 */
[----:B------:R1:W-:Y:S01]  /*ca70*/  MUFU.EX2 R168, R8 ;  /* 0x0000000800a87308 */ /* 0x0003e20000000800 */
[--C-:B--2---:R-:W-:Y:S01]  /*ca80*/  FFMA.FTZ R4, R188, UR4, -R39.reuse ;  /* 0x00000004bc047c23 */ /* 0x104fe20008010827 */
[----:B----4-:R-:W-:Y:S08]  /*ca90*/  F2FP.F16.F32.PACK_AB R41, R190, R184 ;  /* 0x000000b8be29723e */ /* 0x010ff000000000ff */
[----:B------:R2:W4:Y:S01]  /*caa0*/  MUFU.EX2 R219, R4 ;  /* 0x0000000400db7308 */ /* 0x0005220000000800 */
[----:B---3--:R-:W-:Y:S09]  /*cab0*/  FMUL.FTZ R6, R0, R138 ;  /* 0x0000008a00067220 */ /* 0x008ff20000410000 */
[----:B------:R3:W-:Y:S01]  /*cac0*/  MUFU.EX2 R169, R9 ;  /* 0x0000000900a97308 */ /* 0x0007e20000000800 */
[C---:B-1----:R-:W-:Y:S09]  /*cad0*/  FMUL.FTZ R8, R2.reuse, R144 ;  /* 0x0000009002087220 */ /* 0x042ff20000410000 */
[----:B------:R1:W-:Y:S01]  /*cae0*/  MUFU.EX2 R242, R48 ;  /* 0x0000003000f27308 */ /* 0x0003e20000000800 */
[--C-:B--2---:R-:W-:Y:S01]  /*caf0*/  FFMA.FTZ R4, R187, UR4, -R68.reuse ;  /* 0x00000004bb047c23 */ /* 0x104fe20008010844 */
[----:B----4-:R-:W-:Y:S08]  /*cb00*/  F2FP.F16.F32.PACK_AB R42, R219, R189 ;  /* 0x000000bddb2a723e */ /* 0x010ff000000000ff */
[----:B------:R2:W-:Y:S01]  /*cb10*/  MUFU.EX2 R187, R4 ;  /* 0x0000000400bb7308 */ /* 0x0005e20000000800 */
[----:B---3--:R-:W-:Y:S01]  /*cb20*/  FMUL.FTZ R9, R2, R145 ;  /* 0x0000009102097220 */ /* 0x008fe20000410000 */
[----:B-1----:R-:W-:Y:S01]  /*cb30*/  F2FP.F16.F32.PACK_AB R48, R247, R245 ;  /* 0x000000f5f730723e */ /* 0x002fe200000000ff */
[--C-:B--2---:R-:W-:Y:S07]  /*cb40*/  FFMA.FTZ R4, R183, UR4, -R68.reuse ;  /* 0x00000004b7047c23 */ /* 0x104fee0008010844 */
[----:B------:R1:W2:Y:S02]  /*cb50*/  MUFU.EX2 R188, R4 ;  /* 0x0000000400bc7308 */ /* 0x0002a40000000800 */
[--C-:B-1----:R-:W-:Y:S01]  /*cb60*/  FFMA.FTZ R4, R180, UR4, -R68.reuse ;  /* 0x00000004b4047c23 */ /* 0x102fe20008010844 */
[----:B--2---:R-:W-:Y:S07]  /*cb70*/  F2FP.F16.F32.PACK_AB R43, R188, R187 ;  /* 0x000000bbbc2b723e */ /* 0x004fee00000000ff */
[----:B------:R1:W-:Y:S02]  /*cb80*/  MUFU.EX2 R244, R4 ;  /* 0x0000000400f47308 */ /* 0x0003e40000000800 */
[--C-:B-1----:R-:W-:Y:S08]  /*cb90*/  FFMA.FTZ R4, R175, UR4, -R68.reuse ;  /* 0x00000004af047c23 */ /* 0x102ff00008010844 */
[----:B------:R1:W-:Y:S10]  /*cba0*/  MUFU.EX2 R175, R20 ;  /* 0x0000001400af7308 */ /* 0x0003f40000000800 */
[----:B------:R2:W3:Y:S01]  /*cbb0*/  MUFU.EX2 R246, R4 ;  /* 0x0000000400f67308 */ /* 0x0004e20000000800 */
[----:B-1----:R-:W-:Y:S01]  /*cbc0*/  FMUL.FTZ R20, R2, R148 ;  /* 0x0000009402147220 */ /* 0x002fe20000410000 */
[--C-:B--2---:R-:W-:Y:S01]  /*cbd0*/  FFMA.FTZ R4, R172, UR4, -R39.reuse ;  /* 0x00000004ac047c23 */ /* 0x104fe20008010827 */
[----:B---3--:R-:W-:Y:S07]  /*cbe0*/  F2FP.F16.F32.PACK_AB R49, R246, R244 ;  /* 0x000000f4f631723e */ /* 0x008fee00000000ff */
[----:B------:R1:W2:Y:S02]  /*cbf0*/  MUFU.EX2 R10, R4 ;  /* 0x00000004000a7308 */ /* 0x0002a40000000800 */
[--C-:B-1----:R-:W-:Y:S01]  /*cc00*/  FFMA.FTZ R4, R171, UR4, -R68.reuse ;  /* 0x00000004ab047c23 */ /* 0x102fe20008010844 */
[----:B--2---:R-:W-:Y:S01]  /*cc10*/  MOV R138, R10 ;  /* 0x0000000a008a7202 */ /* 0x004fe20000000f00 */
[--C-:B------:R-:W-:Y:S01]  /*cc20*/  FFMA.FTZ R10, R32, UR4, -R39.reuse ;  /* 0x00000004200a7c23 */ /* 0x100fe20008010827 */
[--C-:B------:R-:W-:Y:S05]  /*cc30*/  FFMA.FTZ R32, R174, UR4, -R39.reuse ;  /* 0x00000004ae207c23 */ /* 0x100fea0008010827 */
[----:B------:R1:W-:Y:S01]  /*cc40*/  MUFU.EX2 R248, R4 ;  /* 0x0000000400f87308 */ /* 0x0003e20000000800 */
[----:B------:R-:W-:Y:S09]  /*cc50*/  F2FP.F16.F32.PACK_AB R50, R138, R250 ;  /* 0x000000fa8a32723e */ /* 0x000ff200000000ff */
[----:B------:R2:W-:Y:S10]  /*cc60*/  MUFU.EX2 R171, R10 ;  /* 0x0000000a00ab7308 */ /* 0x0005f40000000800 */
[----:B------:R3:W-:Y:S01]  /*cc70*/  MUFU.EX2 R252, R32 ;  /* 0x0000002000fc7308 */ /* 0x0007e20000000800 */
[--C-:B-1----:R-:W-:Y:S09]  /*cc80*/  FFMA.FTZ R4, R170, UR4, -R68.reuse ;  /* 0x00000004aa047c23 */ /* 0x102ff20008010844 */
[----:B------:R1:W4:Y:S01]  /*cc90*/  MUFU.EX2 R251, R4 ;  /* 0x0000000400fb7308 */ /* 0x0003220000000800 */
[----:B--2---:R-:W-:Y:S09]  /*cca0*/  FMUL.FTZ R10, R0, R146 ;  /* 0x00000092000a7220 */ /* 0x004ff20000410000 */
[----:B------:R2:W-:Y:S01]  /*ccb0*/  MUFU.EX2 R170, R5 ;  /* 0x0000000500aa7308 */ /* 0x0005e20000000800 */
[--C-:B---3--:R-:W-:Y:S09]  /*ccc0*/  FFMA.FTZ R32, R191, UR4, -R68.reuse ;  /* 0x00000004bf207c23 */ /* 0x108ff20008010844 */
[----:B------:R3:W-:Y:S01]  /*ccd0*/  MUFU.EX2 R243, R32 ;  /* 0x0000002000f37308 */ /* 0x0007e20000000800 */
[--C-:B-1----:R-:W-:Y:S01]  /*cce0*/  FFMA.FTZ R4, R22, UR4, -R68.reuse ;  /* 0x0000000416047c23 */ /* 0x102fe20008010844 */
[----:B------:R-:W-:Y:S01]  /*ccf0*/  FMUL.FTZ R22, R0, R150 ;  /* 0x0000009600167220 */ /* 0x000fe20000410000 */
[----:B----4-:R-:W-:Y:S07]  /*cd00*/  F2FP.F16.F32.PACK_AB R51, R251, R248 ;  /* 0x000000f8fb33723e */ /* 0x010fee00000000ff */
[----:B------:R1:W4:Y:S01]  /*cd10*/  MUFU.EX2 R12, R4 ;  /* 0x00000004000c7308 */ /* 0x0003220000000800 */
[----:B--2---:R-:W-:Y:S01]  /*cd20*/  FMUL.FTZ R5, R2, R137 ;  /* 0x0000008902057220 */ /* 0x004fe20000410000 */
[----:B------:R-:W-:Y:S01]  /*cd30*/  MOV R137, R11 ;  /* 0x0000000b00897202 */ /* 0x000fe20000000f00 */
[----:B------:R-:W-:Y:S01]  /*cd40*/  FMUL.FTZ R11, R0, R147 ;  /* 0x00000093000b7220 */ /* 0x000fe20000410000 */
[----:B---3--:R-:W-:Y:S01]  /*cd50*/  FMUL.FTZ R32, R2, R160 ;  /* 0x000000a002207220 */ /* 0x008fe20000410000 */
[--C-:B-1----:R-:W-:Y:S01]  /*cd60*/  FFMA.FTZ R4, R23, UR4, -R68.reuse ;  /* 0x0000000417047c23 */ /* 0x102fe20008010844 */
[----:B------:R-:W-:Y:S04]  /*cd70*/  FMUL.FTZ R23, R0, R151 ;  /* 0x0000009700177220 */ /* 0x000fe80000410000 */
[----:B------:R1:W2:Y:S02]  /*cd80*/  MUFU.EX2 R133, R4 ;  /* 0x0000000400857308 */ /* 0x0002a40000000800 */
[--C-:B-1----:R-:W-:Y:S08]  /*cd90*/  FFMA.FTZ R4, R24, UR4, -R39.reuse ;  /* 0x0000000418047c23 */ /* 0x102ff00008010827 */
[----:B------:R1:W-:Y:S02]  /*cda0*/  MUFU.EX2 R132, R4 ;  /* 0x0000000400847308 */ /* 0x0003e40000000800 */
[--C-:B-1----:R-:W-:Y:S08]  /*cdb0*/  FFMA.FTZ R4, R25, UR4, -R39.reuse ;  /* 0x0000000419047c23 */ /* 0x102ff00008010827 */
[----:B------:R1:W3:Y:S02]  /*cdc0*/  MUFU.EX2 R129, R4 ;  /* 0x0000000400817308 */ /* 0x0002e40000000800 */
[--C-:B-1----:R-:W-:Y:S02]  /*cdd0*/  FFMA.FTZ R4, R27, UR4, -R68.reuse ;  /* 0x000000041b047c23 */ /* 0x102fe40008010844 */
[----:B------:R-:W1:Y:S06]  /*cde0*/  LDSM.16.MT88.4 R24, [R221+0xa000] ;  /* 0x00a00000dd18783b */ /* 0x000e6c0000004200 */
[----:B------:R5:W3:Y:S02]  /*cdf0*/  MUFU.EX2 R125, R4 ;  /* 0x00000004007d7308 */ /* 0x000ae40000000800 */
[--C-:B-----5:R-:W-:Y:S08]  /*ce00*/  FFMA.FTZ R4, R28, UR4, -R39.reuse ;  /* 0x000000041c047c23 */ /* 0x120ff00008010827 */
[----:B------:R5:W-:Y:S02]  /*ce10*/  MUFU.EX2 R178, R4 ;  /* 0x0000000400b27308 */ /* 0x000be40000000800 */
[--C-:B-----5:R-:W-:Y:S02]  /*ce20*/  FFMA.FTZ R4, R29, UR4, -R39.reuse ;  /* 0x000000041d047c23 */ /* 0x120fe40008010827 */
[----:B------:R-:W5:Y:S06]  /*ce30*/  LDSM.16.MT88.4 R28, [R135+0xa000] ;  /* 0x00a00000871c783b */ /* 0x000f6c0000004200 */
[----:B------:R4:W-:Y:S02]  /*ce40*/  MUFU.EX2 R179, R4 ;  /* 0x0000000400b37308 */ /* 0x0009e40000000800 */
[C---:B----4-:R-:W-:Y:S01]  /*ce50*/  FMUL.FTZ R4, R2.reuse, R136 ;  /* 0x0000008802047220 */ /* 0x050fe20000410000 */
[----:B------:R-:W-:Y:S01]  /*ce60*/  MOV R136, R12 ;  /* 0x0000000c00887202 */ /* 0x000fe20000000f00 */
[C---:B------:R-:W-:Y:S05]  /*ce70*/  FMUL.FTZ R12, R2.reuse, R140 ;  /* 0x0000008c020c7220 */ /* 0x040fea0000410000 */
[C---:B------:R-:W-:Y:S06]  /*ce80*/  HMMA.16816.F32 R4, R40.reuse, R16, R4 ;  /* 0x000000102804723c */ /* 0x040fec0000001804 */
[C---:B------:R-:W-:Y:S05]  /*ce90*/  HMMA.16816.F32 R8, R40.reuse, R18, R8 ;  /* 0x000000122808723c */ /* 0x040fea0000001808 */
[--C-:B------:R-:W-:Y:S01]  /*cea0*/  FFMA.FTZ R16, R33, UR4, -R39.reuse ;  /* 0x0000000421107c23 */ /* 0x100fe20008010827 */
[C---:B-1----:R-:W-:Y:S03]  /*ceb0*/  HMMA.16816.F32 R12, R40.reuse, R24, R12 ;  /* 0x00000018280c723c */ /* 0x042fe6000000180c */
[----:B------:R1:W4:Y:S02]  /*cec0*/  MUFU.EX2 R173, R16 ;  /* 0x0000001000ad7308 */ /* 0x0003240000000800 */
        /* <DEDUP_REMOVED lines=8> */
[----:B------:R1:W4:Y:S02]  /*cf50*/  MUFU.EX2 R172, R16 ;  /* 0x0000001000ac7308 */ /* 0x0003240000000800 */
        /* <DEDUP_REMOVED lines=18> */
[----:B--2---:R-:W-:Y:S01]  /*d080*/  F2FP.F16.F32.PACK_AB R45, R133, R136 ;  /* 0x00000088852d723e */ /* 0x004fe200000000ff */
[C---:B------:R-:W-:Y:S01]  /*d090*/  HMMA.16816.F32 R8, R48.reuse, R54, R8 ;  /* 0x000000363008723c */ /* 0x040fe20000001808 */
[----:B------:R-:W2:Y:S04]  /*d0a0*/  LDSM.16.MT88.4 R52, [R134+0xb000] ;  /* 0x00b000008634783b */ /* 0x000ea80000004200 */
[----:B---3--:R-:W-:Y:S01]  /*d0b0*/  F2FP.F16.F32.PACK_AB R46, R129, R132 ;  /* 0x00000084812e723e */ /* 0x008fe200000000ff */
[C---:B------:R-:W-:Y:S05]  /*d0c0*/  HMMA.16816.F32 R12, R48.reuse, R56, R12 ;  /* 0x00000038300c723c */ /* 0x040fea000000180c */
[----:B------:R-:W-:Y:S01]  /*d0d0*/  F2FP.F16.F32.PACK_AB R47, R125, R130 ;  /* 0x000000827d2f723e */ /* 0x000fe200000000ff */
[C---:B------:R-:W-:Y:S01]  /*d0e0*/  HMMA.16816.F32 R16, R48.reuse, R58, R16 ;  /* 0x0000003a3010723c */ /* 0x040fe20000001810 */
[----:B------:R-:W3:Y:S04]  /*d0f0*/  LDSM.16.MT88.4 R56, [R221+0xb000] ;  /* 0x00b00000dd38783b */ /* 0x000ee80000004200 */
[--C-:B-----5:R-:W-:Y:S01]  /*d100*/  FFMA.FTZ R44, R195, UR4, -R39.reuse ;  /* 0x00000004c32c7c23 */ /* 0x120fe20008010827 */
[C---:B------:R-:W-:Y:S03]  /*d110*/  HMMA.16816.F32 R20, R48.reuse, R60, R20 ;  /* 0x0000003c3014723c */ /* 0x040fe60000001814 */
[----:B------:R5:W3:Y:S02]  /*d120*/  MUFU.EX2 R186, R44 ;  /* 0x0000002c00ba7308 */ /* 0x000ae40000000800 */
[----:B------:R-:W-:Y:S01]  /*d130*/  MOV R195, R175 ;  /* 0x000000af00c37202 */ /* 0x000fe20000000f00 */
[C---:B------:R-:W-:Y:S01]  /*d140*/  HMMA.16816.F32 R24, R48.reuse, R62, R24 ;  /* 0x0000003e3018723c */ /* 0x040fe20000001818 */
[----:B------:R-:W3:Y:S04]  /*d150*/  LDSM.16.MT88.4 R60, [R135+0xb000] ;  /* 0x00b00000873c783b */ /* 0x000ee80000004200 */
[----:B------:R-:W-:Y:S01]  /*d160*/  MOV R194, R131 ;  /* 0x0000008300c27202 */ /* 0x000fe20000000f00 */
[C---:B-1----:R-:W-:Y:S03]  /*d170*/  HMMA.16816.F32 R28, R48.reuse, R40, R28 ;  /* 0x00000028301c723c */ /* 0x042fe6000000181c */
[----:B------:R-:W-:Y:S03]  /*d180*/  ISETP.GT.AND P0, PT, R238, R194, PT ;  /* 0x000000c2ee00720c */ /* 0x000fe60003f04270 */
[----:B------:R-:W-:Y:S01]  /*d190*/  HMMA.16816.F32 R32, R48, R42, R32 ;  /* 0x0000002a3020723c */ /* 0x000fe20000001820 */
[----:B------:R-:W1:Y:S04]  /*d1a0*/  LDSM.16.MT88.4 R40, [R220+0xb000] ;  /* 0x00b00000dc28783b */ /* 0x000e680000004200 */
[--C-:B-----5:R-:W-:Y:S01]  /*d1b0*/  FFMA.FTZ R44, R196, UR4, -R68.reuse ;  /* 0x00000004c42c7c23 */ /* 0x120fe20008010844 */
[----:B----4-:R-:W-:Y:S01]  /*d1c0*/  MOV R196, R173 ;  /* 0x000000ad00c47202 */ /* 0x010fe20000000f00 */
[--C-:B------:R-:W-:Y:S01]  /*d1d0*/  FFMA.FTZ R48, R201, UR4, -R68.reuse ;  /* 0x00000004c9307c23 */ /* 0x100fe20008010844 */
[----:B------:R-:W-:Y:S01]  /*d1e0*/  MOV R201, R168 ;  /* 0x000000a800c97202 */ /* 0x000fe20000000f00 */
[----:B------:R4:W-:Y:S02]  /*d1f0*/  MUFU.EX2 R183, R44 ;  /* 0x0000002c00b77308 */ /* 0x0009e40000000800 */
[--C-:B----4-:R-:W-:Y:S01]  /*d200*/  FFMA.FTZ R44, R197, UR4, -R68.reuse ;  /* 0x00000004c52c7c23 */ /* 0x110fe20008010844 */
[----:B------:R-:W-:Y:S07]  /*d210*/  MOV R197, R172 ;  /* 0x000000ac00c57202 */ /* 0x000fee0000000f00 */
[----:B------:R4:W5:Y:S01]  /*d220*/  MUFU.EX2 R182, R44 ;  /* 0x0000002c00b67308 */ /* 0x0009620000000800 */
[----:B------:R-:W-:Y:S01]  /*d230*/  F2FP.F16.F32.PACK_AB R51, R195, R197 ;  /* 0x000000c5c333723e */ /* 0x000fe200000000ff */
[--C-:B----4-:R-:W-:Y:S01]  /*d240*/  FFMA.FTZ R44, R198, UR4, -R39.reuse ;  /* 0x00000004c62c7c23 */ /* 0x110fe20008010827 */
[----:B------:R-:W-:Y:S07]  /*d250*/  MOV R198, R171 ;  /* 0x000000ab00c67202 */ /* 0x000fee0000000f00 */
[----:B------:R4:W-:Y:S01]  /*d260*/  MUFU.EX2 R181, R44 ;  /* 0x0000002c00b57308 */ /* 0x0009e20000000800 */
[----:B------:R-:W-:Y:S01]  /*d270*/  F2FP.F16.F32.PACK_AB R50, R196, R198 ;  /* 0x000000c6c432723e */ /* 0x000fe200000000ff */
[--C-:B----4-:R-:W-:Y:S01]  /*d280*/  FFMA.FTZ R44, R199, UR4, -R39.reuse ;  /* 0x00000004c72c7c23 */ /* 0x110fe20008010827 */
[----:B------:R-:W-:Y:S07]  /*d290*/  MOV R199, R169 ;  /* 0x000000a900c77202 */ /* 0x000fee0000000f00 */
[----:B------:R4:W-:Y:S01]  /*d2a0*/  MUFU.EX2 R191, R44 ;  /* 0x0000002c00bf7308 */ /* 0x0009e20000000800 */
[----:B------:R-:W-:Y:S01]  /*d2b0*/  F2FP.F16.F32.PACK_AB R49, R199, R201 ;  /* 0x000000c9c731723e */ /* 0x000fe200000000ff */
[--C-:B----4-:R-:W-:Y:S01]  /*d2c0*/  FFMA.FTZ R44, R200, UR4, -R68.reuse ;  /* 0x00000004c82c7c23 */ /* 0x110fe20008010844 */
[----:B------:R-:W-:Y:S07]  /*d2d0*/  MOV R200, R179 ;  /* 0x000000b300c87202 */ /* 0x000fee0000000f00 */
[----:B------:R4:W-:Y:S10]  /*d2e0*/  MUFU.EX2 R179, R48 ;  /* 0x0000003000b37308 */ /* 0x0009f40000000800 */
[----:B------:R2:W5:Y:S01]  /*d2f0*/  MUFU.EX2 R175, R44 ;  /* 0x0000002c00af7308 */ /* 0x0005620000000800 */
[--C-:B----4-:R-:W-:Y:S01]  /*d300*/  FFMA.FTZ R48, R202, UR4, -R39.reuse ;  /* 0x00000004ca307c23 */ /* 0x110fe20008010827 */
[----:B------:R-:W-:Y:S08]  /*d310*/  MOV R202, R178 ;  /* 0x000000b200ca7202 */ /* 0x000ff00000000f00 */
[----:B------:R4:W-:Y:S01]  /*d320*/  MUFU.EX2 R178, R48 ;  /* 0x0000003000b27308 */ /* 0x0009e20000000800 */
[----:B--2---:R-:W-:Y:S07]  /*d330*/  F2FP.F16.F32.PACK_AB R44, R170, R137 ;  /* 0x00000089aa2c723e */ /* 0x004fee00000000ff */
[C---:B------:R-:W-:Y:S06]  /*d340*/  HMMA.16816.F32 R4, R44.reuse, R52, R4 ;  /* 0x000000342c04723c */ /* 0x040fec0000001804 */
[C---:B------:R-:W-:Y:S01]  /*d350*/  HMMA.16816.F32 R8, R44.reuse, R54, R8 ;  /* 0x000000362c08723c */ /* 0x040fe20000001808 */
[----:B------:R-:W2:Y:S04]  /*d360*/  LDSM.16.MT88.4 R52, [R134+0xb800] ;  /* 0x00b800008634783b */ /* 0x000ea80000004200 */
[--C-:B----4-:R-:W-:Y:S01]  /*d370*/  FFMA.FTZ R48, R203, UR4, -R39.reuse ;  /* 0x00000004cb307c23 */ /* 0x110fe20008010827 */
[C---:B---3--:R-:W-:Y:S03]  /*d380*/  HMMA.16816.F32 R12, R44.reuse, R56, R12 ;  /* 0x000000382c0c723c */ /* 0x048fe6000000180c */
[----:B------:R3:W4:Y:S02]  /*d390*/  MUFU.EX2 R180, R48 ;  /* 0x0000003000b47308 */ /* 0x0007240000000800 */
[----:B------:R-:W-:Y:S01]  /*d3a0*/  MOV R203, R125 ;  /* 0x0000007d00cb7202 */ /* 0x000fe20000000f00 */
[C---:B------:R-:W-:Y:S01]  /*d3b0*/  HMMA.16816.F32 R16, R44.reuse, R58, R16 ;  /* 0x0000003a2c10723c */ /* 0x040fe20000001810 */
[----:B------:R-:W4:Y:S05]  /*d3c0*/  LDSM.16.MT88.4 R56, [R221+0xb800] ;  /* 0x00b80000dd38783b */ /* 0x000f2a0000004200 */
[C---:B------:R-:W-:Y:S06]  /*d3d0*/  HMMA.16816.F32 R20, R44.reuse, R60, R20 ;  /* 0x0000003c2c14723c */ /* 0x040fec0000001814 */
[C---:B------:R-:W-:Y:S01]  /*d3e0*/  HMMA.16816.F32 R24, R44.reuse, R62, R24 ;  /* 0x0000003e2c18723c */ /* 0x040fe20000001818 */
[----:B------:R-:W4:Y:S04]  /*d3f0*/  LDSM.16.MT88.4 R60, [R135+0xb800] ;  /* 0x00b80000873c783b */ /* 0x000f280000004200 */
[--C-:B---3--:R-:W-:Y:S01]  /*d400*/  FFMA.FTZ R48, R204, UR4, -R68.reuse ;  /* 0x00000004cc307c23 */ /* 0x108fe20008010844 */
[C---:B-1----:R-:W-:Y:S03]  /*d410*/  HMMA.16816.F32 R28, R44.reuse, R40, R28 ;  /* 0x000000282c1c723c */ /* 0x042fe6000000181c */
[----:B------:R1:W-:Y:S02]  /*d420*/  MUFU.EX2 R171, R48 ;  /* 0x0000003000ab7308 */ /* 0x0003e40000000800 */
[----:B------:R-:W-:Y:S01]  /*d430*/  MOV R204, R129 ;  /* 0x0000008100cc7202 */ /* 0x000fe20000000f00 */
[----:B------:R-:W-:Y:S01]  /*d440*/  HMMA.16816.F32 R32, R44, R42, R32 ;  /* 0x0000002a2c20723c */ /* 0x000fe20000001820 */
[----:B------:R-:W3:Y:S06]  /*d450*/  LDSM.16.MT88.4 R40, [R220+0xb800] ;  /* 0x00b80000dc28783b */ /* 0x000eec0000004200 */
[--C-:B------:R-:W-:Y:S01]  /*d460*/  FFMA.FTZ R44, R208, UR4, -R68.reuse ;  /* 0x00000004d02c7c23 */ /* 0x100fe20008010844 */
[----:B------:R-:W-:Y:S03]  /*d470*/  F2FP.F16.F32.PACK_AB R45, R242, R243 ;  /* 0x000000f3f22d723e */ /* 0x000fe600000000ff */
[----:B------:R2:W-:Y:S01]  /*d480*/  MUFU.EX2 R167, R44 ;  /* 0x0000002c00a77308 */ /* 0x0005e20000000800 */
[----:B------:R-:W-:Y:S01]  /*d490*/  MOV R208, R170 ;  /* 0x000000aa00d07202 */ /* 0x000fe20000000f00 */
[--C-:B-1----:R-:W-:Y:S01]  /*d4a0*/  FFMA.FTZ R48, R206, UR4, -R68.reuse ;  /* 0x00000004ce307c23 */ /* 0x102fe20008010844 */
[----:B------:R-:W-:Y:S02]  /*d4b0*/  F2FP.F16.F32.PACK_AB R46, R186, R192 ;  /* 0x000000c0ba2e723e */ /* 0x000fe400000000ff */
[----:B-----5:R-:W-:Y:S05]  /*d4c0*/  F2FP.F16.F32.PACK_AB R47, R182, R183 ;  /* 0x000000b7b62f723e */ /* 0x020fea00000000ff */
[----:B------:R1:W5:Y:S01]  /*d4d0*/  MUFU.EX2 R174, R48 ;  /* 0x0000003000ae7308 */ /* 0x0003620000000800 */
[----:B------:R-:W-:Y:S01]  /*d4e0*/  MOV R206, R130 ;  /* 0x0000008200ce7202 */ /* 0x000fe20000000f00 */
[--C-:B--2---:R-:W-:Y:S01]  /*d4f0*/  FFMA.FTZ R44, R210, UR4, -R68.reuse ;  /* 0x00000004d22c7c23 */ /* 0x104fe20008010844 */
[----:B------:R-:W-:Y:S07]  /*d500*/  MOV R210, R136 ;  /* 0x0000008800d27202 */ /* 0x000fee0000000f00 */
[----:B------:R2:W5:Y:S01]  /*d510*/  MUFU.EX2 R169, R44 ;  /* 0x0000002c00a97308 */ /* 0x0005620000000800 */
[--C-:B-1----:R-:W-:Y:S01]  /*d520*/  FFMA.FTZ R48, R205, UR4, -R39.reuse ;  /* 0x00000004cd307c23 */ /* 0x102fe20008010827 */
[----:B------:R-:W-:Y:S08]  /*d530*/  MOV R205, R132 ;  /* 0x0000008400cd7202 */ /* 0x000ff00000000f00 */
[----:B------:R1:W-:Y:S01]  /*d540*/  MUFU.EX2 R173, R48 ;  /* 0x0000003000ad7308 */ /* 0x0003e20000000800 */
[--C-:B--2---:R-:W-:Y:S01]  /*d550*/  FFMA.FTZ R44, R209, UR4, -R39.reuse ;  /* 0x00000004d12c7c23 */ /* 0x104fe20008010827 */
[----:B------:R-:W-:Y:S08]  /*d560*/  MOV R209, R137 ;  /* 0x0000008900d17202 */ /* 0x000ff00000000f00 */
[----:B------:R2:W-:Y:S01]  /*d570*/  MUFU.EX2 R168, R44 ;  /* 0x0000002c00a87308 */ /* 0x0005e20000000800 */
[--C-:B-1----:R-:W-:Y:S01]  /*d580*/  FFMA.FTZ R48, R207, UR4, -R39.reuse ;  /* 0x00000004cf307c23 */ /* 0x102fe20008010827 */
[----:B------:R-:W-:Y:S08]  /*d590*/  MOV R207, R133 ;  /* 0x0000008500cf7202 */ /* 0x000ff00000000f00 */
[----:B------:R1:W-:Y:S01]  /*d5a0*/  MUFU.EX2 R172, R48 ;  /* 0x0000003000ac7308 */ /* 0x0003e20000000800 */
[--C-:B--2---:R-:W-:Y:S01]  /*d5b0*/  FFMA.FTZ R44, R211, UR4, -R39.reuse ;  /* 0x00000004d32c7c23 */ /* 0x104fe20008010827 */
[----:B------:R-:W-:Y:S08]  /*d5c0*/  MOV R211, R138 ;  /* 0x0000008a00d37202 */ /* 0x000ff00000000f00 */
[----:B------:R2:W5:Y:S01]  /*d5d0*/  MUFU.EX2 R170, R44 ;  /* 0x0000002c00aa7308 */ /* 0x0005620000000800 */
[----:B-1----:R-:W-:Y:S07]  /*d5e0*/  F2FP.F16.F32.PACK_AB R48, R200, R202 ;  /* 0x000000cac830723e */ /* 0x002fee00000000ff */
[C---:B------:R-:W-:Y:S06]  /*d5f0*/  HMMA.16816.F32 R4, R48.reuse, R52, R4 ;  /* 0x000000343004723c */ /* 0x040fec0000001804 */
[C---:B------:R-:W-:Y:S01]  /*d600*/  HMMA.16816.F32 R8, R48.reuse, R54, R8 ;  /* 0x000000363008723c */ /* 0x040fe20000001808 */
[----:B------:R-:W1:Y:S04]  /*d610*/  LDSM.16.MT88.4 R52, [R134+0xc000] ;  /* 0x00c000008634783b */ /* 0x000e680000004200 */
[--C-:B--2---:R-:W-:Y:S01]  /*d620*/  FFMA.FTZ R44, R212, UR4, -R68.reuse ;  /* 0x00000004d42c7c23 */ /* 0x104fe20008010844 */
[C---:B----4-:R-:W-:Y:S03]  /*d630*/  HMMA.16816.F32 R12, R48.reuse, R56, R12 ;  /* 0x00000038300c723c */ /* 0x050fe6000000180c */
[----:B------:R-:W2:Y:S01]  /*d640*/  LDL.LU R212, [R1] ;  /* 0x0000000001d47983 */ /* 0x000ea20000300800 */
[----:B------:R4:W-:Y:S02]  /*d650*/  MUFU.EX2 R163, R44 ;  /* 0x0000002c00a37308 */ /* 0x0009e40000000800 */
[C---:B------:R-:W-:Y:S01]  /*d660*/  HMMA.16816.F32 R16, R48.reuse, R58, R16 ;  /* 0x0000003a3010723c */ /* 0x040fe20000001810 */
[----:B------:R-:W1:Y:S05]  /*d670*/  LDSM.16.MT88.4 R56, [R221+0xc000] ;  /* 0x00c00000dd38783b */ /* 0x000e6a0000004200 */
[C---:B------:R-:W-:Y:S06]  /*d680*/  HMMA.16816.F32 R20, R48.reuse, R60, R20 ;  /* 0x0000003c3014723c */ /* 0x040fec0000001814 */
[C---:B------:R-:W-:Y:S01]  /*d690*/  HMMA.16816.F32 R24, R48.reuse, R62, R24 ;  /* 0x0000003e3018723c */ /* 0x040fe20000001818 */
[----:B------:R-:W1:Y:S04]  /*d6a0*/  LDSM.16.MT88.4 R60, [R135+0xc000] ;  /* 0x00c00000873c783b */ /* 0x000e680000004200 */
[--C-:B----4-:R-:W-:Y:S01]  /*d6b0*/  FFMA.FTZ R44, R213, UR4, -R68.reuse ;  /* 0x00000004d52c7c23 */ /* 0x110fe20008010844 */
[C---:B---3--:R-:W-:Y:S03]  /*d6c0*/  HMMA.16816.F32 R28, R48.reuse, R40, R28 ;  /* 0x00000028301c723c */ /* 0x048fe6000000181c */
[----:B------:R3:W4:Y:S01]  /*d6d0*/  MUFU.EX2 R164, R44 ;  /* 0x0000002c00a47308 */ /* 0x0007220000000800 */
[----:B------:R-:W2:Y:S02]  /*d6e0*/  LDL.LU R213, [R1+0x4] ;  /* 0x0000040001d57983 */ /* 0x000ea40000300800 */
[----:B------:R-:W-:Y:S02]  /*d6f0*/  HMMA.16816.F32 R32, R48, R42, R32 ;  /* 0x0000002a3020723c */ /* 0x000fe40000001820 */
[----:B------:R-:W4:Y:S05]  /*d700*/  LDSM.16.MT88.4 R40, [R220+0xc000] ;  /* 0x00c00000dc28783b */ /* 0x000f2a0000004200 */
[--C-:B------:R-:W-:Y:S01]  /*d710*/  FFMA.FTZ R48, R215, UR4, -R39.reuse ;  /* 0x00000004d7307c23 */ /* 0x100fe20008010827 */
[----:B------:R-:W-:Y:S03]  /*d720*/  F2FP.F16.F32.PACK_AB R49, R179, R175 ;  /* 0x000000afb331723e */ /* 0x000fe600000000ff */
[----:B------:R1:W-:Y:S01]  /*d730*/  MUFU.EX2 R165, R48 ;  /* 0x0000003000a57308 */ /* 0x0003e20000000800 */
[----:B------:R-:W-:Y:S01]  /*d740*/  F2FP.F16.F32.PACK_AB R50, R180, R178 ;  /* 0x000000b2b432723e */ /* 0x000fe200000000ff */
[--C-:B---3--:R-:W-:Y:S01]  /*d750*/  FFMA.FTZ R44, R214, UR4, -R39.reuse ;  /* 0x00000004d62c7c23 */ /* 0x108fe20008010827 */
[----:B-----5:R-:W-:Y:S07]  /*d760*/  F2FP.F16.F32.PACK_AB R51, R174, R171 ;  /* 0x000000abae33723e */ /* 0x020fee00000000ff */
[----:B------:R3:W-:Y:S01]  /*d770*/  MUFU.EX2 R166, R44 ;  /* 0x0000002c00a67308 */ /* 0x0007e20000000800 */
[--C-:B-1----:R-:W-:Y:S09]  /*d780*/  FFMA.FTZ R48, R217, UR4, -R68.reuse ;  /* 0x00000004d9307c23 */ /* 0x102ff20008010844 */
[----:B------:R1:W-:Y:S01]  /*d790*/  MUFU.EX2 R162, R48 ;  /* 0x0000003000a27308 */ /* 0x0003e20000000800 */
[----:B---3--:R-:W-:Y:S07]  /*d7a0*/  F2FP.F16.F32.PACK_AB R44, R249, R252 ;  /* 0x000000fcf92c723e */ /* 0x008fee00000000ff */
[C---:B------:R-:W-:Y:S06]  /*d7b0*/  HMMA.16816.F32 R4, R44.reuse, R52, R4 ;  /* 0x000000342c04723c */ /* 0x040fec0000001804 */
[C---:B------:R-:W-:Y:S01]  /*d7c0*/  HMMA.16816.F32 R8, R44.reuse, R54, R8 ;  /* 0x000000362c08723c */ /* 0x040fe20000001808 */
[----:B------:R-:W3:Y:S04]  /*d7d0*/  LDSM.16.MT88.4 R52, [R134+0xc800] ;  /* 0x00c800008634783b */ /* 0x000ee80000004200 */
[--C-:B-1----:R-:W-:Y:S01]  /*d7e0*/  FFMA.FTZ R48, R216, UR4, -R68.reuse ;  /* 0x00000004d8307c23 */ /* 0x102fe20008010844 */
[C---:B------:R-:W-:Y:S03]  /*d7f0*/  HMMA.16816.F32 R12, R44.reuse, R56, R12 ;  /* 0x000000382c0c723c */ /* 0x040fe6000000180c */
[----:B------:R1:W5:Y:S03]  /*d800*/  MUFU.EX2 R161, R48 ;  /* 0x0000003000a17308 */ /* 0x0003660000000800 */
[C---:B------:R-:W-:Y:S01]  /*d810*/  HMMA.16816.F32 R16, R44.reuse, R58, R16 ;  /* 0x0000003a2c10723c */ /* 0x040fe20000001810 */
[----:B------:R-:W5:Y:S05]  /*d820*/  LDSM.16.MT88.4 R56, [R221+0xc800] ;  /* 0x00c80000dd38783b */ /* 0x000f6a0000004200 */
[C---:B------:R-:W-:Y:S06]  /*d830*/  HMMA.16816.F32 R20, R44.reuse, R60, R20 ;  /* 0x0000003c2c14723c */ /* 0x040fec0000001814 */
[C---:B------:R-:W-:Y:S01]  /*d840*/  HMMA.16816.F32 R24, R44.reuse, R62, R24 ;  /* 0x0000003e2c18723c */ /* 0x040fe20000001818 */
[----:B------:R-:W5:Y:S04]  /*d850*/  LDSM.16.MT88.4 R60, [R135+0xc800] ;  /* 0x00c80000873c783b */ /* 0x000f680000004200 */
[--C-:B-1----:R-:W-:Y:S01]  /*d860*/  FFMA.FTZ R48, R64, UR4, -R39.reuse ;  /* 0x0000000440307c23 */ /* 0x102fe20008010827 */
[C---:B----4-:R-:W-:Y:S03]  /*d870*/  HMMA.16816.F32 R28, R44.reuse, R40, R28 ;  /* 0x000000282c1c723c */ /* 0x050fe6000000181c */
[----:B------:R1:W-:Y:S03]  /*d880*/  MUFU.EX2 R160, R48 ;  /* 0x0000003000a07308 */ /* 0x0003e60000000800 */
[----:B------:R-:W-:Y:S01]  /*d890*/  HMMA.16816.F32 R32, R44, R42, R32 ;  /* 0x0000002a2c20723c */ /* 0x000fe20000001820 */
[----:B------:R-:W4:Y:S06]  /*d8a0*/  LDSM.16.MT88.4 R40, [R220+0xc800] ;  /* 0x00c80000dc28783b */ /* 0x000f2c0000004200 */
[--C-:B------:R-:W-:Y:S01]  /*d8b0*/  FFMA.FTZ R44, R218, UR4, -R39.reuse ;  /* 0x00000004da2c7c23 */ /* 0x100fe20008010827 */
[----:B------:R-:W-:Y:S03]  /*d8c0*/  F2FP.F16.F32.PACK_AB R45, R169, R167 ;  /* 0x000000a7a92d723e */ /* 0x000fe600000000ff */
[----:B------:R3:W-:Y:S01]  /*d8d0*/  MUFU.EX2 R156, R44 ;  /* 0x0000002c009c7308 */ /* 0x0007e20000000800 */
[----:B------:R-:W-:Y:S01]  /*d8e0*/  F2FP.F16.F32.PACK_AB R46, R170, R168 ;  /* 0x000000a8aa2e723e */ /* 0x000fe200000000ff */
[--C-:B-1----:R-:W-:Y:S01]  /*d8f0*/  FFMA.FTZ R48, R65, UR4, -R39.reuse ;  /* 0x0000000441307c23 */ /* 0x102fe20008010827 */
[----:B------:R-:W-:Y:S07]  /*d900*/  F2FP.F16.F32.PACK_AB R47, R164, R163 ;  /* 0x000000a3a42f723e */ /* 0x000fee00000000ff */
[----:B------:R1:W4:Y:S01]  /*d910*/  MUFU.EX2 R159, R48 ;  /* 0x00000030009f7308 */ /* 0x0003220000000800 */
[--C-:B---3--:R-:W-:Y:S09]  /*d920*/  FFMA.FTZ R44, R69, UR4, -R39.reuse ;  /* 0x00000004452c7c23 */ /* 0x108ff20008010827 */
[----:B------:R3:W-:Y:S01]  /*d930*/  MUFU.EX2 R155, R44 ;  /* 0x0000002c009b7308 */ /* 0x0007e20000000800 */
[--C-:B-1----:R-:W-:Y:S09]  /*d940*/  FFMA.FTZ R48, R66, UR4, -R68.reuse ;  /* 0x0000000442307c23 */ /* 0x102ff20008010844 */
[----:B------:R1:W-:Y:S01]  /*d950*/  MUFU.EX2 R158, R48 ;  /* 0x00000030009e7308 */ /* 0x0003e20000000800 */
[--C-:B---3--:R-:W-:Y:S09]  /*d960*/  FFMA.FTZ R44, R70, UR4, -R68.reuse ;  /* 0x00000004462c7c23 */ /* 0x108ff20008010844 */
[----:B------:R3:W-:Y:S01]  /*d970*/  MUFU.EX2 R154, R44 ;  /* 0x0000002c009a7308 */ /* 0x0007e20000000800 */
[--C-:B-1----:R-:W-:Y:S02]  /*d980*/  FFMA.FTZ R48, R67, UR4, -R68.reuse ;  /* 0x0000000443307c23 */ /* 0x102fe40008010844 */
[----:B------:R-:W-:Y:S07]  /*d990*/  LDSM.16.MT88.4 R64, [R221+0xe800] ;  /* 0x00e80000dd40783b */ /* 0x000fee0000004200 */
[----:B------:R1:W4:Y:S01]  /*d9a0*/  MUFU.EX2 R157, R48 ;  /* 0x00000030009d7308 */ /* 0x0003220000000800 */
[--C-:B---3--:R-:W-:Y:S09]  /*d9b0*/  FFMA.FTZ R44, R71, UR4, -R68.reuse ;  /* 0x00000004472c7c23 */ /* 0x108ff20008010844 */
[----:B------:R3:W2:Y:S01]  /*d9c0*/  MUFU.EX2 R152, R44 ;  /* 0x0000002c00987308 */ /* 0x0006a20000000800 */
[----:B-1----:R-:W-:Y:S07]  /*d9d0*/  F2FP.F16.F32.PACK_AB R48, R191, R181 ;  /* 0x000000b5bf30723e */ /* 0x002fee00000000ff */
[C---:B------:R-:W-:Y:S06]  /*d9e0*/  HMMA.16816.F32 R4, R48.reuse, R52, R4 ;  /* 0x000000343004723c */ /* 0x040fec0000001804 */
[C---:B------:R-:W-:Y:S01]  /*d9f0*/  HMMA.16816.F32 R8, R48.reuse, R54, R8 ;  /* 0x000000363008723c */ /* 0x040fe20000001808 */
[----:B------:R-:W1:Y:S04]  /*da00*/  LDSM.16.MT88.4 R52, [R134+0xd000] ;  /* 0x00d000008634783b */ /* 0x000e680000004200 */
[--C-:B---3--:R-:W-:Y:S01]  /*da10*/  FFMA.FTZ R44, R72, UR4, -R39.reuse ;  /* 0x00000004482c7c23 */ /* 0x108fe20008010827 */
[C---:B-----5:R-:W-:Y:S03]  /*da20*/  HMMA.16816.F32 R12, R48.reuse, R56, R12 ;  /* 0x00000038300c723c */ /* 0x060fe6000000180c */
[----:B------:R3:W-:Y:S03]  /*da30*/  MUFU.EX2 R151, R44 ;  /* 0x0000002c00977308 */ /* 0x0007e60000000800 */
[C---:B------:R-:W-:Y:S01]  /*da40*/  HMMA.16816.F32 R16, R48.reuse, R58, R16 ;  /* 0x0000003a3010723c */ /* 0x040fe20000001810 */
[----:B------:R-:W5:Y:S05]  /*da50*/  LDSM.16.MT88.4 R56, [R221+0xd000] ;  /* 0x00d00000dd38783b */ /* 0x000f6a0000004200 */
[C---:B------:R-:W-:Y:S06]  /*da60*/  HMMA.16816.F32 R20, R48.reuse, R60, R20 ;  /* 0x0000003c3014723c */ /* 0x040fec0000001814 */
[C---:B------:R-:W-:Y:S01]  /*da70*/  HMMA.16816.F32 R24, R48.reuse, R62, R24 ;  /* 0x0000003e3018723c */ /* 0x040fe20000001818 */
[----:B------:R-:W2:Y:S04]  /*da80*/  LDSM.16.MT88.4 R60, [R135+0xd000] ;  /* 0x00d00000873c783b */ /* 0x000ea80000004200 */
[--C-:B---3--:R-:W-:Y:S01]  /*da90*/  FFMA.FTZ R44, R73, UR4, -R39.reuse ;  /* 0x00000004492c7c23 */ /* 0x108fe20008010827 */
[C---:B----4-:R-:W-:Y:S03]  /*daa0*/  HMMA.16816.F32 R28, R48.reuse, R40, R28 ;  /* 0x00000028301c723c */ /* 0x050fe6000000181c */
[----:B------:R3:W4:Y:S03]  /*dab0*/  MUFU.EX2 R153, R44 ;  /* 0x0000002c00997308 */ /* 0x0007260000000800 */
[----:B------:R-:W-:Y:S01]  /*dac0*/  HMMA.16816.F32 R32, R48, R42, R32 ;  /* 0x0000002a3020723c */ /* 0x000fe20000001820 */
[----:B------:R-:W4:Y:S06]  /*dad0*/  LDSM.16.MT88.4 R40, [R220+0xd000] ;  /* 0x00d00000dc28783b */ /* 0x000f2c0000004200 */
[--C-:B------:R-:W-:Y:S01]  /*dae0*/  FFMA.FTZ R48, R75, UR4, -R68.reuse ;  /* 0x000000044b307c23 */ /* 0x100fe20008010844 */
[----:B------:R-:W-:Y:S03]  /*daf0*/  F2FP.F16.F32.PACK_AB R49, R161, R162 ;  /* 0x000000a2a131723e */ /* 0x000fe600000000ff */
[----:B------:R1:W-:Y:S01]  /*db00*/  MUFU.EX2 R149, R48 ;  /* 0x0000003000957308 */ /* 0x0003e20000000800 */
[----:B------:R-:W-:Y:S01]  /*db10*/  F2FP.F16.F32.PACK_AB R50, R159, R160 ;  /* 0x000000a09f32723e */ /* 0x000fe200000000ff */
[----:B---3--:R-:W-:Y:S01]  /*db20*/  FFMA.FTZ R44, R74, UR4, -R68 ;  /* 0x000000044a2c7c23 */ /* 0x008fe20008010844 */
[----:B------:R-:W-:Y:S07]  /*db30*/  F2FP.F16.F32.PACK_AB R51, R157, R158 ;  /* 0x0000009e9d33723e */ /* 0x000fee00000000ff */
[----:B------:R3:W4:Y:S01]  /*db40*/  MUFU.EX2 R150, R44 ;  /* 0x0000002c00967308 */ /* 0x0007220000000800 */
[--C-:B-1----:R-:W-:Y:S09]  /*db50*/  FFMA.FTZ R48, R76, UR4, -R39.reuse ;  /* 0x000000044c307c23 */ /* 0x102ff20008010827 */
[----:B------:R1:W-:Y:S01]  /*db60*/  MUFU.EX2 R147, R48 ;  /* 0x0000003000937308 */ /* 0x0003e20000000800 */
[----:B---3--:R-:W-:Y:S07]  /*db70*/  F2FP.F16.F32.PACK_AB R44, R172, R173 ;  /* 0x000000adac2c723e */ /* 0x008fee00000000ff */
[C---:B------:R-:W-:Y:S06]  /*db80*/  HMMA.16816.F32 R4, R44.reuse, R52, R4 ;  /* 0x000000342c04723c */ /* 0x040fec0000001804 */
[C---:B------:R-:W-:Y:S01]  /*db90*/  HMMA.16816.F32 R8, R44.reuse, R54, R8 ;  /* 0x000000362c08723c */ /* 0x040fe20000001808 */
[----:B------:R-:W3:Y:S04]  /*dba0*/  LDSM.16.MT88.4 R52, [R134+0xd800] ;  /* 0x00d800008634783b */ /* 0x000ee80000004200 */
[----:B-1----:R-:W-:Y:S01]  /*dbb0*/  FFMA.FTZ R48, R77, UR4, -R39 ;  /* 0x000000044d307c23 */ /* 0x002fe20008010827 */
[C---:B-----5:R-:W-:Y:S03]  /*dbc0*/  HMMA.16816.F32 R12, R44.reuse, R56, R12 ;  /* 0x000000382c0c723c */ /* 0x060fe6000000180c */
[----:B------:R1:W-:Y:S03]  /*dbd0*/  MUFU.EX2 R148, R48 ;  /* 0x0000003000947308 */ /* 0x0003e60000000800 */
[C---:B------:R-:W-:Y:S01]  /*dbe0*/  HMMA.16816.F32 R16, R44.reuse, R58, R16 ;  /* 0x0000003a2c10723c */ /* 0x040fe20000001810 */
[----:B------:R-:W5:Y:S04]  /*dbf0*/  LDSM.16.MT88.4 R56, [R221+0xd800] ;  /* 0x00d80000dd38783b */ /* 0x000f680000004200 */
[----:B--2---:R-:W-:Y:S01]  /*dc00*/  FFMA.FTZ R0, R0, R212, R184 ;  /* 0x000000d400007223 */ /* 0x004fe200000100b8 */
[C---:B------:R-:W-:Y:S05]  /*dc10*/  HMMA.16816.F32 R20, R44.reuse, R60, R20 ;  /* 0x0000003c2c14723c */ /* 0x040fea0000001814 */
[----:B------:R-:W-:Y:S01]  /*dc20*/  FADD.FTZ R0, R190, R0 ;  /* 0x00000000be007221 */ /* 0x000fe20000010000 */
[C---:B------:R-:W-:Y:S01]  /*dc30*/  HMMA.16816.F32 R24, R44.reuse, R62, R24 ;  /* 0x0000003e2c18723c */ /* 0x040fe20000001818 */
[----:B------:R-:W2:Y:S04]  /*dc40*/  LDSM.16.MT88.4 R60, [R135+0xd800] ;  /* 0x00d80000873c783b */ /* 0x000ea80000004200 */
[----:B-1----:R-:W-:Y:S01]  /*dc50*/  FFMA.FTZ R48, R78, UR4, -R68 ;  /* 0x000000044e307c23 */ /* 0x002fe20008010844 */
[C---:B----4-:R-:W-:Y:S03]  /*dc60*/  HMMA.16816.F32 R28, R44.reuse, R40, R28 ;  /* 0x000000282c1c723c */ /* 0x050fe6000000181c */
[----:B------:R1:W-:Y:S02]  /*dc70*/  MUFU.EX2 R145, R48 ;  /* 0x0000003000917308 */ /* 0x0003e40000000800 */
[----:B------:R-:W-:Y:S01]  /*dc80*/  FADD.FTZ R0, R187, R0 ;  /* 0x00000000bb007221 */ /* 0x000fe20000010000 */
[----:B------:R-:W-:Y:S01]  /*dc90*/  HMMA.16816.F32 R32, R44, R42, R32 ;  /* 0x0000002a2c20723c */ /* 0x000fe20000001820 */
[----:B------:R-:W4:Y:S04]  /*dca0*/  LDSM.16.MT88.4 R40, [R220+0xd800] ;  /* 0x00d80000dc28783b */ /* 0x000f280000004200 */
[----:B------:R-:W-:Y:S02]  /*dcb0*/  FFMA.FTZ R2, R2, R213, R185 ;  /* 0x000000d502027223 */ /* 0x000fe400000100b9 */
[--C-:B------:R-:W-:Y:S04]  /*dcc0*/  FFMA.FTZ R44, R82, UR4, -R68.reuse ;  /* 0x00000004522c7c23 */ /* 0x100fe80008010844 */
[----:B------:R3:W-:Y:S01]  /*dcd0*/  MUFU.EX2 R141, R44 ;  /* 0x0000002c008d7308 */ /* 0x0007e20000000800 */
[--C-:B-1----:R-:W-:Y:S09]  /*dce0*/  FFMA.FTZ R48, R79, UR4, -R68.reuse ;  /* 0x000000044f307c23 */ /* 0x102ff20008010844 */
[----:B------:R1:W4:Y:S01]  /*dcf0*/  MUFU.EX2 R144, R48 ;  /* 0x0000003000907308 */ /* 0x0003220000000800 */
[--C-:B---3--:R-:W-:Y:S09]  /*dd00*/  FFMA.FTZ R44, R83, UR4, -R68.reuse ;  /* 0x00000004532c7c23 */ /* 0x108ff20008010844 */
[----:B------:R3:W-:Y:S01]  /*dd10*/  MUFU.EX2 R142, R44 ;  /* 0x0000002c008e7308 */ /* 0x0007e20000000800 */
[--C-:B-1----:R-:W-:Y:S09]  /*dd20*/  FFMA.FTZ R48, R80, UR4, -R39.reuse ;  /* 0x0000000450307c23 */ /* 0x102ff20008010827 */
[----:B------:R1:W-:Y:S01]  /*dd30*/  MUFU.EX2 R146, R48 ;  /* 0x0000003000927308 */ /* 0x0003e20000000800 */
[--C-:B---3--:R-:W-:Y:S09]  /*dd40*/  FFMA.FTZ R44, R84, UR4, -R39.reuse ;  /* 0x00000004542c7c23 */ /* 0x108ff20008010827 */
[----:B------:R3:W-:Y:S01]  /*dd50*/  MUFU.EX2 R140, R44 ;  /* 0x0000002c008c7308 */ /* 0x0007e20000000800 */
[--C-:B-1----:R-:W-:Y:S09]  /*dd60*/  FFMA.FTZ R48, R81, UR4, -R39.reuse ;  /* 0x0000000451307c23 */ /* 0x102ff20008010827 */
[----:B------:R1:W4:Y:S01]  /*dd70*/  MUFU.EX2 R143, R48 ;  /* 0x00000030008f7308 */ /* 0x0003220000000800 */
[----:B---3--:R-:W3:Y:S01]  /*dd80*/  LDSM.16.MT88.4 R44, [R134+0xe000] ;  /* 0x00e00000862c783b */ /* 0x008ee20000004200 */
[----:B-1----:R-:W-:Y:S07]  /*dd90*/  F2FP.F16.F32.PACK_AB R48, R165, R166 ;  /* 0x000000a6a530723e */ /* 0x002fee00000000ff */
[C---:B------:R-:W-:Y:S06]  /*dda0*/  HMMA.16816.F32 R4, R48.reuse, R52, R4 ;  /* 0x000000343004723c */ /* 0x040fec0000001804 */
[C---:B------:R-:W-:Y:S05]  /*ddb0*/  HMMA.16816.F32 R8, R48.reuse, R54, R8 ;  /* 0x000000363008723c */ /* 0x040fea0000001808 */
[--C-:B------:R-:W-:Y:S01]  /*ddc0*/  FFMA.FTZ R52, R85, UR4, -R39.reuse ;  /* 0x0000000455347c23 */ /* 0x100fe20008010827 */
[C---:B-----5:R-:W-:Y:S03]  /*ddd0*/  HMMA.16816.F32 R12, R48.reuse, R56, R12 ;  /* 0x00000038300c723c */ /* 0x060fe6000000180c */
[----:B------:R1:W-:Y:S03]  /*dde0*/  MUFU.EX2 R139, R52 ;  /* 0x00000034008b7308 */ /* 0x0003e60000000800 */
[C---:B------:R-:W-:Y:S05]  /*ddf0*/  HMMA.16816.F32 R16, R48.reuse, R58, R16 ;  /* 0x0000003a3010723c */ /* 0x040fea0000001810 */
[--C-:B------:R-:W-:Y:S01]  /*de00*/  FFMA.FTZ R56, R87, UR4, -R68.reuse ;  /* 0x0000000457387c23 */ /* 0x100fe20008010844 */
[C---:B--2---:R-:W-:Y:S03]  /*de10*/  HMMA.16816.F32 R20, R48.reuse, R60, R20 ;  /* 0x0000003c3014723c */ /* 0x044fe60000001814 */
[----:B------:R2:W-:Y:S03]  /*de20*/  MUFU.EX2 R138, R56 ;  /* 0x00000038008a7308 */ /* 0x0005e60000000800 */
[C---:B------:R-:W-:Y:S05]  /*de30*/  HMMA.16816.F32 R24, R48.reuse, R62, R24 ;  /* 0x0000003e3018723c */ /* 0x040fea0000001818 */
[--C-:B-1----:R-:W-:Y:S01]  /*de40*/  FFMA.FTZ R52, R86, UR4, -R68.reuse ;  /* 0x0000000456347c23 */ /* 0x102fe20008010844 */
[C---:B----4-:R-:W-:Y:S03]  /*de50*/  HMMA.16816.F32 R28, R48.reuse, R40, R28 ;  /* 0x00000028301c723c */ /* 0x050fe6000000181c */
[----:B------:R1:W4:Y:S02]  /*de60*/  MUFU.EX2 R137, R52 ;  /* 0x0000003400897308 */ /* 0x0003240000000800 */
[--C-:B------:R-:W-:Y:S01]  /*de70*/  FFMA.FTZ R60, R90, UR4, -R68.reuse ;  /* 0x000000045a3c7c23 */ /* 0x100fe20008010844 */
[----:B------:R-:W-:Y:S01]  /*de80*/  HMMA.16816.F32 R32, R48, R42, R32 ;  /* 0x0000002a3020723c */ /* 0x000fe20000001820 */
[----:B------:R-:W-:Y:S04]  /*de90*/  LDSM.16.MT88.4 R48, [R220+0xe000] ;  /* 0x00e00000dc30783b */ /* 0x000fe80000004200 */
[--C-:B------:R-:W-:Y:S01]  /*dea0*/  FFMA.FTZ R40, R89, UR4, -R39.reuse ;  /* 0x0000000459287c23 */ /* 0x100fe20008010827 */
[--C-:B--2---:R-:W-:Y:S01]  /*deb0*/  FFMA.FTZ R56, R88, UR4, -R39.reuse ;  /* 0x0000000458387c23 */ /* 0x104fe20008010827 */
[----:B------:R-:W-:Y:S01]  /*dec0*/  F2FP.F16.F32.PACK_AB R41, R152, R154 ;  /* 0x0000009a9829723e */ /* 0x000fe200000000ff */
[----:B------:R2:W-:Y:S03]  /*ded0*/  MUFU.EX2 R132, R60 ;  /* 0x0000003c00847308 */ /* 0x0005e60000000800 */
[----:B------:R-:W-:Y:S02]  /*dee0*/  F2FP.F16.F32.PACK_AB R42, R153, R151 ;  /* 0x00000097992a723e */ /* 0x000fe400000000ff */
[----:B------:R-:W-:Y:S01]  /*def0*/  F2FP.F16.F32.PACK_AB R43, R149, R150 ;  /* 0x00000096952b723e */ /* 0x000fe200000000ff */
[----:B-1----:R-:W1:Y:S04]  /*df00*/  LDSM.16.MT88.4 R52, [R221+0xe000] ;  /* 0x00e00000dd34783b */ /* 0x002e680000004200 */
[----:B------:R5:W-:Y:S10]  /*df10*/  MUFU.EX2 R133, R40 ;  /* 0x0000002800857308 */ /* 0x000bf40000000800 */
[----:B------:R4:W1:Y:S01]  /*df20*/  MUFU.EX2 R136, R56 ;  /* 0x0000003800887308 */ /* 0x0008620000000800 */
[----:B--2---:R-:W-:Y:S01]  /*df30*/  LDSM.16.MT88.4 R60, [R134+0xe800] ;  /* 0x00e80000863c783b */ /* 0x004fe20000004200 */
[----:B-----5:R-:W-:Y:S07]  /*df40*/  F2FP.F16.F32.PACK_AB R40, R155, R156 ;  /* 0x0000009c9b28723e */ /* 0x020fee00000000ff */
[C---:B---3--:R-:W-:Y:S01]  /*df50*/  HMMA.16816.F32 R4, R40.reuse, R44, R4 ;  /* 0x0000002c2804723c */ /* 0x048fe20000001804 */
[----:B----4-:R-:W2:Y:S05]  /*df60*/  LDSM.16.MT88.4 R56, [R135+0xe000] ;  /* 0x00e000008738783b */ /* 0x010eaa0000004200 */
[C---:B------:R-:W-:Y:S05]  /*df70*/  HMMA.16816.F32 R8, R40.reuse, R46, R8 ;  /* 0x0000002e2808723c */ /* 0x040fea0000001808 */
[--C-:B------:R-:W-:Y:S01]  /*df80*/  FFMA.FTZ R44, R91, UR4, -R68.reuse ;  /* 0x000000045b2c7c23 */ /* 0x100fe20008010844 */
[----:B------:R-:W-:Y:S01]  /*df90*/  F2FP.F16.F32.PACK_AB R45, R144, R145 ;  /* 0x00000091902d723e */ /* 0x000fe200000000ff */
[C---:B-1----:R-:W-:Y:S02]  /*dfa0*/  HMMA.16816.F32 R12, R40.reuse, R52, R12 ;  /* 0x00000034280c723c */ /* 0x042fe4000000180c */
[----:B------:R1:W3:Y:S02]  /*dfb0*/  MUFU.EX2 R131, R44 ;  /* 0x0000002c00837308 */ /* 0x0002e40000000800 */
[----:B------:R-:W-:Y:S02]  /*dfc0*/  F2FP.F16.F32.PACK_AB R46, R143, R146 ;  /* 0x000000928f2e723e */ /* 0x000fe400000000ff */
[----:B------:R-:W-:Y:S01]  /*dfd0*/  F2FP.F16.F32.PACK_AB R47, R142, R141 ;  /* 0x0000008d8e2f723e */ /* 0x000fe200000000ff */
[C---:B------:R-:W-:Y:S01]  /*dfe0*/  HMMA.16816.F32 R16, R40.reuse, R54, R16 ;  /* 0x000000362810723c */ /* 0x040fe20000001810 */
[----:B------:R-:W4:Y:S03]  /*dff0*/  LDSM.16.MT88.4 R52, [R135+0xe800] ;  /* 0x00e800008734783b */ /* 0x000f260000004200 */
[--C-:B-1----:R-:W-:Y:S04]  /*e000*/  FFMA.FTZ R44, R92, UR4, -R39.reuse ;  /* 0x000000045c2c7c23 */ /* 0x102fe80008010827 */
[----:B------:R1:W-:Y:S01]  /*e010*/  MUFU.EX2 R130, R44 ;  /* 0x0000002c00827308 */ /* 0x0003e20000000800 */
[C---:B--2---:R-:W-:Y:S06]  /*e020*/  HMMA.16816.F32 R20, R40.reuse, R56, R20 ;  /* 0x000000382814723c */ /* 0x044fec0000001814 */
[C---:B------:R-:W-:Y:S01]  /*e030*/  HMMA.16816.F32 R24, R40.reuse, R58, R24 ;  /* 0x0000003a2818723c */ /* 0x040fe20000001818 */
[----:B------:R-:W2:Y:S05]  /*e040*/  LDSM.16.MT88.4 R56, [R220+0xe800] ;  /* 0x00e80000dc38783b */ /* 0x000eaa0000004200 */
[C---:B------:R-:W-:Y:S05]  /*e050*/  HMMA.16816.F32 R28, R40.reuse, R48, R28 ;  /* 0x00000030281c723c */ /* 0x040fea000000181c */
[--C-:B-1----:R-:W-:Y:S01]  /*e060*/  FFMA.FTZ R44, R93, UR4, -R39.reuse ;  /* 0x000000045d2c7c23 */ /* 0x102fe20008010827 */
[----:B------:R-:W-:Y:S01]  /*e070*/  HMMA.16816.F32 R32, R40, R50, R32 ;  /* 0x000000322820723c */ /* 0x000fe20000001820 */
[----:B------:R-:W1:Y:S02]  /*e080*/  LDSM.16.MT88.4 R48, [R134+0xf000] ;  /* 0x00f000008630783b */ /* 0x000e640000004200 */
[----:B------:R5:W-:Y:S04]  /*e090*/  MUFU.EX2 R129, R44 ;  /* 0x0000002c00817308 */ /* 0x000be80000000800 */
[--C-:B------:R-:W-:Y:S01]  /*e0a0*/  FFMA.FTZ R40, R97, UR4, -R39.reuse ;  /* 0x0000000461287c23 */ /* 0x100fe20008010827 */
[----:B------:R-:W-:Y:S05]  /*e0b0*/  F2FP.F16.F32.PACK_AB R41, R138, R137 ;  /* 0x000000898a29723e */ /* 0x000fea00000000ff */
[----:B------:R4:W-:Y:S01]  /*e0c0*/  MUFU.EX2 R93, R40 ;  /* 0x00000028005d7308 */ /* 0x0009e20000000800 */
[----:B------:R-:W-:Y:S02]  /*e0d0*/  F2FP.F16.F32.PACK_AB R42, R133, R136 ;  /* 0x00000088852a723e */ /* 0x000fe400000000ff */
[----:B---3--:R-:W-:Y:S01]  /*e0e0*/  F2FP.F16.F32.PACK_AB R43, R131, R132 ;  /* 0x00000084832b723e */ /* 0x008fe200000000ff */
[--C-:B-----5:R-:W-:Y:S06]  /*e0f0*/  FFMA.FTZ R44, R94, UR4, -R68.reuse ;  /* 0x000000045e2c7c23 */ /* 0x120fec0008010844 */
[----:B------:R3:W-:Y:S01]  /*e100*/  MUFU.EX2 R125, R44 ;  /* 0x0000002c007d7308 */ /* 0x0007e20000000800 */
[--C-:B----4-:R-:W-:Y:S09]  /*e110*/  FFMA.FTZ R40, R98, UR4, -R68.reuse ;  /* 0x0000000462287c23 */ /* 0x110ff20008010844 */
[----:B------:R4:W-:Y:S01]  /*e120*/  MUFU.EX2 R92, R40 ;  /* 0x00000028005c7308 */ /* 0x0009e20000000800 */
[--C-:B---3--:R-:W-:Y:S09]  /*e130*/  FFMA.FTZ R44, R95, UR4, -R68.reuse ;  /* 0x000000045f2c7c23 */ /* 0x108ff20008010844 */
[----:B------:R3:W5:Y:S01]  /*e140*/  MUFU.EX2 R95, R44 ;  /* 0x0000002c005f7308 */ /* 0x0007620000000800 */
[----:B----4-:R-:W-:Y:S09]  /*e150*/  FFMA.FTZ R40, R99, UR4, -R68 ;  /* 0x0000000463287c23 */ /* 0x010ff20008010844 */
[----:B------:R4:W-:Y:S01]  /*e160*/  MUFU.EX2 R91, R40 ;  /* 0x00000028005b7308 */ /* 0x0009e20000000800 */
[--C-:B---3--:R-:W-:Y:S09]  /*e170*/  FFMA.FTZ R44, R96, UR4, -R39.reuse ;  /* 0x00000004602c7c23 */ /* 0x108ff20008010827 */
[----:B------:R3:W5:Y:S01]  /*e180*/  MUFU.EX2 R94, R44 ;  /* 0x0000002c005e7308 */ /* 0x0007620000000800 */
[--C-:B----4-:R-:W-:Y:S09]  /*e190*/  FFMA.FTZ R40, R100, UR4, -R39.reuse ;  /* 0x0000000464287c23 */ /* 0x110ff20008010827 */
[----:B------:R4:W-:Y:S01]  /*e1a0*/  MUFU.EX2 R90, R40 ;  /* 0x00000028005a7308 */ /* 0x0009e20000000800 */
[----:B---3--:R-:W-:Y:S07]  /*e1b0*/  F2FP.F16.F32.PACK_AB R44, R148, R147 ;  /* 0x00000093942c723e */ /* 0x008fee00000000ff */
[C---:B------:R-:W-:Y:S05]  /*e1c0*/  HMMA.16816.F32 R4, R44.reuse, R60, R4 ;  /* 0x0000003c2c04723c */ /* 0x040fea0000001804 */
[----:B----4-:R-:W-:Y:S01]  /*e1d0*/  FADD.FTZ R40, R193, R2 ;  /* 0x00000002c1287221 */ /* 0x010fe20000010000 */
[C---:B------:R-:W-:Y:S01]  /*e1e0*/  HMMA.16816.F32 R8, R44.reuse, R62, R8 ;  /* 0x0000003e2c08723c */ /* 0x040fe20000001808 */
[----:B------:R-:W3:Y:S04]  /*e1f0*/  LDSM.16.MT88.4 R60, [R221+0xf000] ;  /* 0x00f00000dd3c783b */ /* 0x000ee80000004200 */
[----:B------:R-:W-:Y:S01]  /*e200*/  FFMA.FTZ R2, R101, UR4, -R39 ;  /* 0x0000000465027c23 */ /* 0x000fe20008010827 */
[C---:B------:R-:W-:Y:S03]  /*e210*/  HMMA.16816.F32 R12, R44.reuse, R64, R12 ;  /* 0x000000402c0c723c */ /* 0x040fe6000000180c */
[----:B------:R4:W-:Y:S02]  /*e220*/  MUFU.EX2 R89, R2 ;  /* 0x0000000200597308 */ /* 0x0009e40000000800 */
[----:B------:R-:W-:Y:S01]  /*e230*/  FADD.FTZ R40, R189, R40 ;  /* 0x00000028bd287221 */ /* 0x000fe20000010000 */
[C---:B------:R-:W-:Y:S05]  /*e240*/  HMMA.16816.F32 R16, R44.reuse, R66, R16 ;  /* 0x000000422c10723c */ /* 0x040fea0000001810 */
[----:B------:R-:W-:Y:S01]  /*e250*/  FADD.FTZ R65, R219, R40 ;  /* 0x00000028db417221 */ /* 0x000fe20000010000 */
[C---:B------:R-:W-:Y:S05]  /*e260*/  HMMA.16816.F32 R20, R44.reuse, R52, R20 ;  /* 0x000000342c14723c */ /* 0x040fea0000001814 */
[----:B------:R-:W-:Y:S01]  /*e270*/  F2FP.F16.F32.PACK_AB R40, R139, R140 ;  /* 0x0000008c8b28723e */ /* 0x000fe200000000ff */
[C---:B------:R-:W-:Y:S01]  /*e280*/  HMMA.16816.F32 R24, R44.reuse, R54, R24 ;  /* 0x000000362c18723c */ /* 0x040fe20000001818 */
[----:B------:R-:W5:Y:S04]  /*e290*/  LDSM.16.MT88.4 R52, [R135+0xf000] ;  /* 0x00f000008734783b */ /* 0x000f680000004200 */
[----:B----4-:R-:W-:Y:S01]  /*e2a0*/  FFMA.FTZ R2, R102, UR4, -R68 ;  /* 0x0000000466027c23 */ /* 0x010fe20008010844 */
[C---:B--2---:R-:W-:Y:S03]  /*e2b0*/  HMMA.16816.F32 R28, R44.reuse, R56, R28 ;  /* 0x000000382c1c723c */ /* 0x044fe6000000181c */
[----:B------:R2:W-:Y:S02]  /*e2c0*/  MUFU.EX2 R88, R2 ;  /* 0x0000000200587308 */ /* 0x0005e40000000800 */
[----:B------:R-:W-:Y:S01]  /*e2d0*/  FADD.FTZ R64, R188, R0 ;  /* 0x00000000bc407221 */ /* 0x000fe20000010000 */
[----:B------:R-:W-:Y:S01]  /*e2e0*/  HMMA.16816.F32 R32, R44, R58, R32 ;  /* 0x0000003a2c20723c */ /* 0x000fe20000001820 */
[----:B------:R-:W4:Y:S04]  /*e2f0*/  LDSM.16.MT88.4 R44, [R220+0xf000] ;  /* 0x00f00000dc2c783b */ /* 0x000f280000004200 */
[----:B------:R-:W-:Y:S01]  /*e300*/  FFMA.FTZ R0, R103, UR4, -R68 ;  /* 0x0000000467007c23 */ /* 0x000fe20008010844 */
[C---:B-1----:R-:W-:Y:S03]  /*e310*/  HMMA.16816.F32 R4, R40.reuse, R48, R4 ;  /* 0x000000302804723c */ /* 0x042fe60000001804 */
[----:B------:R1:W-:Y:S02]  /*e320*/  MUFU.EX2 R87, R0 ;  /* 0x0000000000577308 */ /* 0x0003e40000000800 */
[----:B------:R-:W-:Y:S01]  /*e330*/  FADD.FTZ R56, R245, R65 ;  /* 0x00000041f5387221 */ /* 0x000fe20000010000 */
[C---:B------:R-:W-:Y:S05]  /*e340*/  HMMA.16816.F32 R8, R40.reuse, R50, R8 ;  /* 0x000000322808723c */ /* 0x040fea0000001808 */
[----:B--2---:R-:W-:Y:S01]  /*e350*/  FADD.FTZ R2, R244, R64 ;  /* 0x00000040f4027221 */ /* 0x004fe20000010000 */
[C---:B---3--:R-:W-:Y:S05]  /*e360*/  HMMA.16816.F32 R12, R40.reuse, R60, R12 ;  /* 0x0000003c280c723c */ /* 0x048fea000000180c */
[----:B------:R-:W-:Y:S01]  /*e370*/  FADD.FTZ R48, R246, R2 ;  /* 0x00000002f6307221 */ /* 0x000fe20000010000 */
[C---:B------:R-:W-:Y:S01]  /*e380*/  HMMA.16816.F32 R16, R40.reuse, R62, R16 ;  /* 0x0000003e2810723c */ /* 0x040fe20000001810 */
[----:B------:R-:W-:Y:S04]  /*e390*/  LDSM.16.MT88.4 R60, [R221+0xf800] ;  /* 0x00f80000dd3c783b */ /* 0x000fe80000004200 */
[--C-:B------:R-:W-:Y:S01]  /*e3a0*/  FFMA.FTZ R2, R105, UR4, -R39.reuse ;  /* 0x0000000469027c23 */ /* 0x100fe20008010827 */
[C---:B-----5:R-:W-:Y:S03]  /*e3b0*/  HMMA.16816.F32 R20, R40.reuse, R52, R20 ;  /* 0x000000342814723c */ /* 0x060fe60000001814 */
[----:B------:R2:W-:Y:S02]  /*e3c0*/  MUFU.EX2 R85, R2 ;  /* 0x0000000200557308 */ /* 0x0005e40000000800 */
[----:B-1----:R-:W-:Y:S01]  /*e3d0*/  FFMA.FTZ R0, R104, UR4, -R39 ;  /* 0x0000000468007c23 */ /* 0x002fe20008010827 */
[C---:B------:R-:W-:Y:S01]  /*e3e0*/  HMMA.16816.F32 R24, R40.reuse, R54, R24 ;  /* 0x000000362818723c */ /* 0x040fe20000001818 */
[----:B------:R-:W-:Y:S06]  /*e3f0*/  LDSM.16.MT88.4 R52, [R135+0xf800] ;  /* 0x00f800008734783b */ /* 0x000fec0000004200 */
[----:B------:R1:W3:Y:S01]  /*e400*/  MUFU.EX2 R86, R0 ;  /* 0x0000000000567308 */ /* 0x0002e20000000800 */
[C---:B----4-:R-:W-:Y:S03]  /*e410*/  HMMA.16816.F32 R28, R40.reuse, R44, R28 ;  /* 0x0000002c281c723c */ /* 0x050fe6000000181c */
[----:B------:R-:W-:Y:S03]  /*e420*/  FADD.FTZ R48, R248, R48 ;  /* 0x00000030f8307221 */ /* 0x000fe60000010000 */
[----:B------:R-:W-:Y:S01]  /*e430*/  HMMA.16816.F32 R32, R40, R46, R32 ;  /* 0x0000002e2820723c */ /* 0x000fe20000001820 */
[----:B------:R-:W-:Y:S04]  /*e440*/  LDSM.16.MT88.4 R40, [R220+0xf800] ;  /* 0x00f80000dc28783b */ /* 0x000fe80000004200 */
[----:B--2---:R-:W-:Y:S01]  /*e450*/  FADD.FTZ R2, R251, R48 ;  /* 0x00000030fb027221 */ /* 0x004fe20000010000 */
[----:B------:R-:W-:Y:S01]  /*e460*/  FFMA.FTZ R48, R106, UR4, -R68 ;  /* 0x000000046a307c23 */ /* 0x000fe20008010844 */
[----:B------:R-:W-:Y:S01]  /*e470*/  FADD.FTZ R49, R247, R56 ;  /* 0x00000038f7317221 */ /* 0x000fe20000010000 */
[----:B------:R-:W-:Y:S01]  /*e480*/  FFMA.FTZ R44, R110, UR4, -R68 ;  /* 0x000000046e2c7c23 */ /* 0x000fe20008010844 */
[----:B------:R-:W2:Y:S01]  /*e490*/  LDSM.16.MT88.4 R56, [R134+0xf800] ;  /* 0x00f800008638783b */ /* 0x000ea20000004200 */
[----:B------:R4:W-:Y:S01]  /*e4a0*/  MUFU.EX2 R84, R48 ;  /* 0x0000003000547308 */ /* 0x0009e20000000800 */
[----:B-1----:R-:W-:Y:S01]  /*e4b0*/  FADD.FTZ R0, R250, R49 ;  /* 0x00000031fa007221 */ /* 0x002fe20000010000 */
[----:B------:R-:W-:Y:S01]  /*e4c0*/  FADD.FTZ R2, R210, R2 ;  /* 0x00000002d2027221 */ /* 0x000fe20000010000 */
[----:B------:R-:W-:Y:S02]  /*e4d0*/  F2FP.F16.F32.PACK_AB R49, R95, R125 ;  /* 0x0000007d5f31723e */ /* 0x000fe400000000ff */
[----:B------:R-:W-:Y:S01]  /*e4e0*/  FADD.FTZ R0, R211, R0 ;  /* 0x00000000d3007221 */ /* 0x000fe20000010000 */
[----:B------:R-:W-:Y:S01]  /*e4f0*/  FADD.FTZ R2, R207, R2 ;  /* 0x00000002cf027221 */ /* 0x000fe20000010000 */
[----:B------:R-:W-:Y:S03]  /*e500*/  F2FP.F16.F32.PACK_AB R50, R93, R94 ;  /* 0x0000005e5d32723e */ /* 0x000fe600000000ff */
[----:B------:R-:W-:Y:S01]  /*e510*/  MUFU.EX2 R80, R44 ;  /* 0x0000002c00507308 */ /* 0x000fe20000000800 */
[----:B------:R-:W-:Y:S01]  /*e520*/  FADD.FTZ R0, R209, R0 ;  /* 0x00000000d1007221 */ /* 0x000fe20000010000 */
[----:B------:R-:W-:Y:S02]  /*e530*/  F2FP.F16.F32.PACK_AB R51, R91, R92 ;  /* 0x0000005c5b33723e */ /* 0x000fe400000000ff */
[----:B---3--:R-:W-:Y:S01]  /*e540*/  F2FP.F16.F32.PACK_AB R46, R85, R86 ;  /* 0x00000056552e723e */ /* 0x008fe200000000ff */
[----:B----4-:R-:W-:Y:S01]  /*e550*/  FADD.FTZ R48, R208, R0 ;  /* 0x00000000d0307221 */ /* 0x010fe20000010000 */
[----:B------:R-:W-:Y:S03]  /*e560*/  FFMA.FTZ R0, R107, UR4, -R68 ;  /* 0x000000046b007c23 */ /* 0x000fe60008010844 */
[----:B------:R-:W-:Y:S01]  /*e570*/  FADD.FTZ R48, R205, R48 ;  /* 0x00000030cd307221 */ /* 0x000fe20000010000 */
[----:B------:R1:W3:Y:S03]  /*e580*/  MUFU.EX2 R83, R0 ;  /* 0x0000000000537308 */ /* 0x0002e60000000800 */
[----:B------:R-:W-:Y:S01]  /*e590*/  FADD.FTZ R64, R204, R48 ;  /* 0x00000030cc407221 */ /* 0x000fe20000010000 */
[----:B------:R-:W-:Y:S07]  /*e5a0*/  F2FP.F16.F32.PACK_AB R48, R129, R130 ;  /* 0x000000828130723e */ /* 0x000fee00000000ff */
[C---:B--2---:R-:W-:Y:S05]  /*e5b0*/  HMMA.16816.F32 R4, R48.reuse, R56, R4 ;  /* 0x000000383004723c */ /* 0x044fea0000001804 */
[----:B-1----:R-:W-:Y:S01]  /*e5c0*/  FADD.FTZ R0, R206, R2 ;  /* 0x00000002ce007221 */ /* 0x002fe20000010000 */
[C---:B------:R-:W-:Y:S01]  /*e5d0*/  HMMA.16816.F32 R8, R48.reuse, R58, R8 ;  /* 0x0000003a3008723c */ /* 0x040fe20000001808 */
[----:B------:R-:W1:Y:S04]  /*e5e0*/  LDSM.16.MT88.4 R56, [R134+0x10000] ;  /* 0x010000008638783b */ /* 0x000e680000004200 */
[--C-:B------:R-:W-:Y:S01]  /*e5f0*/  FFMA.FTZ R2, R108, UR4, -R39.reuse ;  /* 0x000000046c027c23 */ /* 0x100fe20008010827 */
[C---:B------:R-:W-:Y:S03]  /*e600*/  HMMA.16816.F32 R12, R48.reuse, R60, R12 ;  /* 0x0000003c300c723c */ /* 0x040fe6000000180c */
[----:B------:R2:W-:Y:S02]  /*e610*/  MUFU.EX2 R82, R2 ;  /* 0x0000000200527308 */ /* 0x0005e40000000800 */
[----:B------:R-:W-:Y:S01]  /*e620*/  FADD.FTZ R65, R203, R0 ;  /* 0x00000000cb417221 */ /* 0x000fe20000010000 */
[C---:B------:R-:W-:Y:S01]  /*e630*/  HMMA.16816.F32 R16, R48.reuse, R62, R16 ;  /* 0x0000003e3010723c */ /* 0x040fe20000001810 */
[----:B------:R-:W4:Y:S04]  /*e640*/  LDSM.16.MT88.4 R60, [R221+0x10000] ;  /* 0x01000000dd3c783b */ /* 0x000f280000004200 */
[----:B------:R-:W-:Y:S01]  /*e650*/  FFMA.FTZ R0, R109, UR4, -R39 ;  /* 0x000000046d007c23 */ /* 0x000fe20008010827 */
[C---:B------:R-:W-:Y:S03]  /*e660*/  HMMA.16816.F32 R20, R48.reuse, R52, R20 ;  /* 0x000000343014723c */ /* 0x040fe60000001814 */
[----:B------:R5:W-:Y:S02]  /*e670*/  MUFU.EX2 R81, R0 ;  /* 0x0000000000517308 */ /* 0x000be40000000800 */
[----:B------:R-:W-:Y:S01]  /*e680*/  FADD.FTZ R45, R201, R65 ;  /* 0x00000041c92d7221 */ /* 0x000fe20000010000 */
[C---:B------:R-:W-:Y:S01]  /*e690*/  HMMA.16816.F32 R24, R48.reuse, R54, R24 ;  /* 0x000000363018723c */ /* 0x040fe20000001818 */
[----:B------:R-:W4:Y:S04]  /*e6a0*/  LDSM.16.MT88.4 R52, [R135+0x10000] ;  /* 0x010000008734783b */ /* 0x000f280000004200 */
[----:B--2---:R-:W-:Y:S01]  /*e6b0*/  FADD.FTZ R2, R202, R64 ;  /* 0x00000040ca027221 */ /* 0x004fe20000010000 */
[C---:B------:R-:W-:Y:S05]  /*e6c0*/  HMMA.16816.F32 R28, R48.reuse, R40, R28 ;  /* 0x00000028301c723c */ /* 0x040fea000000181c */
[----:B---3--:R-:W-:Y:S01]  /*e6d0*/  F2FP.F16.F32.PACK_AB R47, R83, R84 ;  /* 0x00000054532f723e */ /* 0x008fe200000000ff */
[----:B------:R-:W-:Y:S01]  /*e6e0*/  HMMA.16816.F32 R32, R48, R42, R32 ;  /* 0x0000002a3020723c */ /* 0x000fe20000001820 */
[----:B------:R-:W2:Y:S04]  /*e6f0*/  LDSM.16.MT88.4 R40, [R220+0x10000] ;  /* 0x01000000dc28783b */ /* 0x000ea80000004200 */
[----:B-----5:R-:W-:Y:S01]  /*e700*/  FADD.FTZ R0, R200, R2 ;  /* 0x00000002c8007221 */ /* 0x020fe20000010000 */
[----:B------:R-:W-:Y:S01]  /*e710*/  FADD.FTZ R2, R199, R45 ;  /* 0x0000002dc7027221 */ /* 0x000fe20000010000 */
[----:B------:R-:W-:Y:S04]  /*e720*/  FFMA.FTZ R45, R111, UR4, -R68 ;  /* 0x000000046f2d7c23 */ /* 0x000fe80008010844 */
[----:B------:R-:W-:Y:S01]  /*e730*/  FADD.FTZ R0, R198, R0 ;  /* 0x00000000c6007221 */ /* 0x000fe20000010000 */
[----:B------:R-:W-:Y:S01]  /*e740*/  FADD.FTZ R2, R197, R2 ;  /* 0x00000002c5027221 */ /* 0x000fe20000010000 */
[----:B------:R-:W3:Y:S02]  /*e750*/  MUFU.EX2 R79, R45 ;  /* 0x0000002d004f7308 */ /* 0x000ee40000000800 */
[----:B------:R-:W-:Y:S01]  /*e760*/  FADD.FTZ R44, R196, R0 ;  /* 0x00000000c42c7221 */ /* 0x000fe20000010000 */
[----:B------:R-:W-:Y:S03]  /*e770*/  FADD.FTZ R0, R195, R2 ;  /* 0x00000002c3007221 */ /* 0x000fe60000010000 */
[----:B------:R-:W-:Y:S01]  /*e780*/  FADD.FTZ R44, R252, R44 ;  /* 0x0000002cfc2c7221 */ /* 0x000fe20000010000 */
[----:B------:R-:W-:Y:S01]  /*e790*/  FADD.FTZ R2, R243, R0 ;  /* 0x00000000f3027221 */ /* 0x000fe20000010000 */
[--C-:B------:R-:W-:Y:S02]  /*e7a0*/  FFMA.FTZ R0, R112, UR4, -R39.reuse ;  /* 0x0000000470007c23 */ /* 0x100fe40008010827 */
[----:B------:R-:W-:Y:S01]  /*e7b0*/  FADD.FTZ R44, R249, R44 ;  /* 0x0000002cf92c7221 */ /* 0x000fe20000010000 */
[----:B------:R-:W-:Y:S01]  /*e7c0*/  FADD.FTZ R2, R242, R2 ;  /* 0x00000002f2027221 */ /* 0x000fe20000010000 */
[----:B------:R5:W-:Y:S03]  /*e7d0*/  MUFU.EX2 R78, R0 ;  /* 0x00000000004e7308 */ /* 0x000be60000000800 */
[----:B------:R-:W-:Y:S01]  /*e7e0*/  FADD.FTZ R2, R183, R2 ;  /* 0x00000002b7027221 */ /* 0x000fe20000010000 */
[----:B-----5:R-:W-:Y:S01]  /*e7f0*/  FADD.FTZ R0, R192, R44 ;  /* 0x0000002cc0007221 */ /* 0x020fe20000010000 */
[----:B------:R-:W-:Y:S03]  /*e800*/  FFMA.FTZ R44, R113, UR4, -R39 ;  /* 0x00000004712c7c23 */ /* 0x000fe60008010827 */
[----:B------:R-:W-:Y:S01]  /*e810*/  FADD.FTZ R45, R186, R0 ;  /* 0x00000000ba2d7221 */ /* 0x000fe20000010000 */
[----:B------:R-:W-:Y:S01]  /*e820*/  FADD.FTZ R0, R182, R2 ;  /* 0x00000002b6007221 */ /* 0x000fe20000010000 */
[----:B------:R-:W-:Y:S01]  /*e830*/  FFMA.FTZ R2, R114, UR4, -R68 ;  /* 0x0000000472027c23 */ /* 0x000fe20008010844 */
[----:B------:R5:W3:Y:S01]  /*e840*/  MUFU.EX2 R77, R44 ;  /* 0x0000002c004d7308 */ /* 0x000ae20000000800 */
        /* <DEDUP_REMOVED lines=8> */
[----:B------:R2:W3:Y:S01]  /*e8d0*/  MUFU.EX2 R76, R2 ;  /* 0x00000002004c7308 */ /* 0x0004e20000000800 */
[----:B-----5:R-:W-:Y:S07]  /*e8e0*/  F2FP.F16.F32.PACK_AB R44, R89, R90 ;  /* 0x0000005a592c723e */ /* 0x020fee00000000ff */
[C---:B-1----:R-:W-:Y:S02]  /*e8f0*/  HMMA.16816.F32 R4, R44.reuse, R56, R4 ;  /* 0x000000382c04723c */ /* 0x042fe40000001804 */
[----:B------:R-:W-:Y:S03]  /*e900*/  MUFU.EX2 R73, R48 ;  /* 0x0000003000497308 */ /* 0x000fe60000000800 */
[----:B----4-:R-:W-:Y:S01]  /*e910*/  FFMA.FTZ R0, R116, UR4, -R39 ;  /* 0x0000000474007c23 */ /* 0x010fe20008010827 */
[C---:B------:R-:W-:Y:S01]  /*e920*/  HMMA.16816.F32 R8, R44.reuse, R58, R8 ;  /* 0x0000003a2c08723c */ /* 0x040fe20000001808 */
[----:B------:R-:W1:Y:S05]  /*e930*/  LDSM.16.MT88.4 R56, [R134+0x10800] ;  /* 0x010800008638783b */ /* 0x000e6a0000004200 */
[----:B------:R4:W5:Y:S01]  /*e940*/  MUFU.EX2 R74, R0 ;  /* 0x00000000004a7308 */ /* 0x0009620000000800 */
[----:B--2---:R-:W-:Y:S01]  /*e950*/  FADD.FTZ R2, R179, R64 ;  /* 0x00000040b3027221 */ /* 0x004fe20000010000 */
[C---:B------:R-:W-:Y:S03]  /*e960*/  HMMA.16816.F32 R12, R44.reuse, R60, R12 ;  /* 0x0000003c2c0c723c */ /* 0x040fe6000000180c */
[----:B------:R-:W-:Y:S03]  /*e970*/  FADD.FTZ R49, R171, R2 ;  /* 0x00000002ab317221 */ /* 0x000fe60000010000 */
[C---:B------:R-:W-:Y:S01]  /*e980*/  HMMA.16816.F32 R16, R44.reuse, R62, R16 ;  /* 0x0000003e2c10723c */ /* 0x040fe20000001810 */
[----:B------:R-:W2:Y:S04]  /*e990*/  LDSM.16.MT88.4 R60, [R221+0x10800] ;  /* 0x01080000dd3c783b */ /* 0x000ea80000004200 */
[----:B------:R-:W-:Y:S01]  /*e9a0*/  FADD.FTZ R2, R180, R50 ;  /* 0x00000032b4027221 */ /* 0x000fe20000010000 */
[C---:B------:R-:W-:Y:S05]  /*e9b0*/  HMMA.16816.F32 R20, R44.reuse, R52, R20 ;  /* 0x000000342c14723c */ /* 0x040fea0000001814 */
[----:B----4-:R-:W-:Y:S01]  /*e9c0*/  FADD.FTZ R0, R174, R49 ;  /* 0x00000031ae007221 */ /* 0x010fe20000010000 */
[C---:B------:R-:W-:Y:S01]  /*e9d0*/  HMMA.16816.F32 R24, R44.reuse, R54, R24 ;  /* 0x000000362c18723c */ /* 0x040fe20000001818 */
[----:B------:R-:W4:Y:S04]  /*e9e0*/  LDSM.16.MT88.4 R52, [R135+0x10800] ;  /* 0x010800008734783b */ /* 0x000f280000004200 */
[----:B------:R-:W-:Y:S01]  /*e9f0*/  FADD.FTZ R48, R173, R2 ;  /* 0x00000002ad307221 */ /* 0x000fe20000010000 */
[C---:B------:R-:W-:Y:S05]  /*ea00*/  HMMA.16816.F32 R28, R44.reuse, R40, R28 ;  /* 0x000000282c1c723c */ /* 0x040fea000000181c */
[----:B------:R-:W-:Y:S01]  /*ea10*/  FADD.FTZ R2, R167, R0 ;  /* 0x00000000a7027221 */ /* 0x000fe20000010000 */
[----:B------:R-:W-:Y:S01]  /*ea20*/  HMMA.16816.F32 R32, R44, R42, R32 ;  /* 0x0000002a2c20723c */ /* 0x000fe20000001820 */
[----:B------:R-:W5:Y:S04]  /*ea30*/  LDSM.16.MT88.4 R40, [R220+0x10800] ;  /* 0x01080000dc28783b */ /* 0x000f680000004200 */
[----:B------:R-:W-:Y:S01]  /*ea40*/  FFMA.FTZ R0, R118, UR4, -R68 ;  /* 0x0000000476007c23 */ /* 0x000fe20008010844 */
[----:B------:R-:W-:Y:S01]  /*ea50*/  FADD.FTZ R48, R172, R48 ;  /* 0x00000030ac307221 */ /* 0x000fe20000010000 */
[----:B------:R-:W-:Y:S01]  /*ea60*/  FADD.FTZ R2, R169, R2 ;  /* 0x00000002a9027221 */ /* 0x000fe20000010000 */
[----:B---3--:R-:W-:Y:S01]  /*ea70*/  F2FP.F16.F32.PACK_AB R49, R79, R80 ;  /* 0x000000504f31723e */ /* 0x008fe200000000ff */
        /* <DEDUP_REMOVED lines=11> */
[C---:B-1----:R-:W-:Y:S05]  /*eb30*/  HMMA.16816.F32 R4, R48.reuse, R56, R4 ;  /* 0x000000383004723c */ /* 0x042fea0000001804 */
[----:B---3--:R-:W-:Y:S01]  /*eb40*/  FFMA.FTZ R0, R119, UR4, -R68 ;  /* 0x0000000477007c23 */ /* 0x008fe20008010844 */
[C---:B------:R-:W-:Y:S03]  /*eb50*/  HMMA.16816.F32 R8, R48.reuse, R58, R8 ;  /* 0x0000003a3008723c */ /* 0x040fe60000001808 */
[----:B------:R1:W3:Y:S02]  /*eb60*/  MUFU.EX2 R71, R0 ;  /* 0x0000000000477308 */ /* 0x0002e40000000800 */
[--C-:B------:R-:W-:Y:S01]  /*eb70*/  FFMA.FTZ R56, R124, UR4, -R39.reuse ;  /* 0x000000047c387c23 */ /* 0x100fe20008010827 */
[C---:B--2---:R-:W-:Y:S05]  /*eb80*/  HMMA.16816.F32 R12, R48.reuse, R60, R12 ;  /* 0x0000003c300c723c */ /* 0x044fea000000180c */
[----:B----4-:R-:W-:Y:S01]  /*eb90*/  FADD.FTZ R2, R161, R44 ;  /* 0x0000002ca1027221 */ /* 0x010fe20000010000 */
[C---:B------:R-:W-:Y:S05]  /*eba0*/  HMMA.16816.F32 R16, R48.reuse, R62, R16 ;  /* 0x0000003e3010723c */ /* 0x040fea0000001810 */
[----:B------:R-:W-:Y:S01]  /*ebb0*/  FADD.FTZ R2, R158, R2 ;  /* 0x000000029e027221 */ /* 0x000fe20000010000 */
[C---:B------:R-:W-:Y:S05]  /*ebc0*/  HMMA.16816.F32 R20, R48.reuse, R52, R20 ;  /* 0x000000343014723c */ /* 0x040fea0000001814 */
[--C-:B-1----:R-:W-:Y:S01]  /*ebd0*/  FFMA.FTZ R0, R120, UR4, -R39.reuse ;  /* 0x0000000478007c23 */ /* 0x102fe20008010827 */
[C---:B------:R-:W-:Y:S03]  /*ebe0*/  HMMA.16816.F32 R24, R48.reuse, R54, R24 ;  /* 0x000000363018723c */ /* 0x040fe60000001818 */
[----:B------:R1:W2:Y:S02]  /*ebf0*/  MUFU.EX2 R70, R0 ;  /* 0x0000000000467308 */ /* 0x0002a40000000800 */
[----:B------:R-:W-:Y:S01]  /*ec00*/  FADD.FTZ R2, R157, R2 ;  /* 0x000000029d027221 */ /* 0x000fe20000010000 */
[C---:B-----5:R-:W-:Y:S05]  /*ec10*/  HMMA.16816.F32 R28, R48.reuse, R40, R28 ;  /* 0x00000028301c723c */ /* 0x060fea000000181c */
[----:B------:R-:W-:Y:S01]  /*ec20*/  FFMA.FTZ R44, R122, UR4, -R68 ;  /* 0x000000047a2c7c23 */ /* 0x000fe20008010844 */
[----:B------:R-:W-:Y:S01]  /*ec30*/  HMMA.16816.F32 R32, R48, R42, R32 ;  /* 0x0000002a3020723c */ /* 0x000fe20000001820 */
[----:B------:R-:W-:Y:S02]  /*ec40*/  LDSM.16.MT88.4 R48, [R220+0x11000] ;  /* 0x01100000dc30783b */ /* 0x000fe40000004200 */
[----:B------:R4:W-:Y:S02]  /*ec50*/  MUFU.EX2 R67, R44 ;  /* 0x0000002c00437308 */ /* 0x0009e40000000800 */
[----:B------:R-:W-:Y:S01]  /*ec60*/  F2FP.F16.F32.PACK_AB R40, R73, R74 ;  /* 0x0000004a4928723e */ /* 0x000fe200000000ff */
[----:B------:R-:W-:Y:S01]  /*ec70*/  FFMA.FTZ R61, R128, UR4, -R39 ;  /* 0x00000004803d7c23 */ /* 0x000fe20008010827 */
[----:B---3--:R-:W-:Y:S01]  /*ec80*/  F2FP.F16.F32.PACK_AB R41, R71, R72 ;  /* 0x000000484729723e */ /* 0x008fe200000000ff */
        /* <DEDUP_REMOVED lines=8> */
[----:B----4-:R-:W1:Y:S02]  /*ed10*/  LDSM.16.MT88.4 R44, [R134+0x11000] ;  /* 0x01100000862c783b */ /* 0x010e640000004200 */
        /* <DEDUP_REMOVED lines=110> */
.L_x_2258:
[----:B------:R-:W3:Y:S01]  /*f400*/  LDL.LU R5, [R1+0x4] ;  /* 0x0000040001057983 */ /* 0x000ee20000300800 */
[----:B------:R-:W1:Y:S01]  /*f410*/  S2R R50, SR_TID.X ;  /* 0x0000000000327919 */ /* 0x000e620000002100 */
[----:B------:R-:W4:Y:S02]  /*f420*/  S2UR UR4, SR_CgaCtaId ;  /* 0x00000000000479c3 */ /* 0x000f240000008800 */
[----:B--2---:R-:W2:Y:S04]  /*f430*/  LDL.LU R4, [R1] ;  /* 0x0000000001047983 */ /* 0x004ea80000300800 */
[----:B------:R-:W5:Y:S01]  /*f440*/  LDL.LU R54, [R1+0x24] ;  /* 0x0000240001367983 */ /* 0x000f620000300800 */
[----:B------:R-:W-:Y:S01]  /*f450*/  UMOV UR5, 0x400 ;  /* 0x0000040000057882 */ /* 0x000fe20000000000 */
[----:B------:R-:W5:Y:S01]  /*f460*/  LDC R52, c[0x0][0x270] ;  /* 0x00009c00ff347b82 */ /* 0x000f620000000800 */
[----:B-1----:R-:W-:-:S04]  /*f470*/  SHF.R.S32.HI R6, RZ, 0x1f, R50 ;  /* 0x0000001fff067819 */ /* 0x002fc80000011432 */
[----:B------:R-:W-:-:S04]  /*f480*/  LEA.HI R48, R6, R50, RZ, 0x5 ;  /* 0x0000003206307211 */ /* 0x000fc800078f28ff */
[----:B------:R-:W-:Y:S01]  /*f490*/  SHF.R.S32.HI R8, RZ, 0x5, R48 ;  /* 0x00000005ff087819 */ /* 0x000fe20000011430 */
[----:B----4-:R-:W-:Y:S01]  /*f4a0*/  ULEA UR4, UR4, UR5, 0x18 ;  /* 0x0000000504047291 */ /* 0x010fe2000f8ec03f */
[----:B------:R-:W1:Y:S01]  /*f4b0*/  S2R R38, SR_TID.X ;  /* 0x0000000000267919 */ /* 0x000e620000002100 */
[----:B------:R-:W4:Y:S01]  /*f4c0*/  S2R R53, SR_CTAID.Y ;  /* 0x0000000000357919 */ /* 0x000f220000002600 */
[----:B------:R-:W4:Y:S01]  /*f4d0*/  S2R R51, SR_CTAID.X ;  /* 0x0000000000337919 */ /* 0x000f220000002500 */
[----:B------:R-:W4:Y:S01]  /*f4e0*/  S2UR UR5, SR_CTAID.Z ;  /* 0x00000000000579c3 */ /* 0x000f220000002700 */
[----:B------:R-:W-:Y:S07]  /*f4f0*/  BSSY B0, `(.L_x_2263) ;  /* 0x00000a5000007945 */ /* 0x000fee0003800000 */
[----:B------:R-:W-:Y:S06]  /*f500*/  BAR.SYNC.DEFER_BLOCKING 0x0 ;  /* 0x0000000000007b1d */ /* 0x000fec0000010000 */
[----:B---3--:R-:W3:Y:S04]  /*f510*/  SHFL.BFLY PT, R0, R5, 0x2, 0x1f ;  /* 0x0c401f0005007f89 */ /* 0x008ee800000e0000 */
[----:B--2---:R-:W2:Y:S01]  /*f520*/  SHFL.BFLY PT, R2, R4, 0x2, 0x1f ;  /* 0x0c401f0004027f89 */ /* 0x004ea200000e0000 */
[----:B---3--:R-:W-:-:S05]  /*f530*/  FADD.FTZ R0, R0, R5 ;  /* 0x0000000500007221 */ /* 0x008fca0000010000 */
[----:B------:R-:W3:Y:S01]  /*f540*/  SHFL.BFLY PT, R5, R0, 0x1, 0x1f ;  /* 0x0c201f0000057f89 */ /* 0x000ee200000e0000 */
[----:B--2---:R-:W-:-:S05]  /*f550*/  FADD.FTZ R2, R2, R4 ;  /* 0x0000000402027221 */ /* 0x004fca0000010000 */
[----:B------:R-:W2:Y:S01]  /*f560*/  SHFL.BFLY PT, R4, R2, 0x1, 0x1f ;  /* 0x0c201f0002047f89 */ /* 0x000ea200000e0000 */
[----:B---3--:R-:W-:-:S05]  /*f570*/  FADD.FTZ R37, R0, R5 ;  /* 0x0000000500257221 */ /* 0x008fca0000010000 */
[----:B------:R-:W-:Y:S02]  /*f580*/  FSETP.NE.FTZ.AND P4, PT, R37, RZ, PT ;  /* 0x000000ff2500720b */ /* 0x000fe40003f95000 */
[----:B------:R-:W-:Y:S01]  /*f590*/  MOV R0, 0x3f800000 ;  /* 0x3f80000000007802 */ /* 0x000fe20000000f00 */
[----:B--2---:R-:W-:Y:S01]  /*f5a0*/  FADD.FTZ R10, R2, R4 ;  /* 0x00000004020a7221 */ /* 0x004fe20000010000 */
[----:B------:R-:W-:-:S04]  /*f5b0*/  LEA.HI R5, R6, R50, RZ, 0x2 ;  /* 0x0000003206057211 */ /* 0x000fc800078f10ff */
[--C-:B------:R-:W-:Y:S02]  /*f5c0*/  SHF.R.S32.HI R7, RZ, 0x2, R5.reuse ;  /* 0x00000002ff077819 */ /* 0x100fe40000011405 */
[----:B------:R-:W-:Y:S02]  /*f5d0*/  SHF.R.S32.HI R2, RZ, 0x1f, R5 ;  /* 0x0000001fff027819 */ /* 0x000fe40000011405 */
[----:B------:R-:W-:Y:S01]  /*f5e0*/  FSETP.NE.FTZ.AND P3, PT, R10, RZ, PT ;  /* 0x000000ff0a00720b */ /* 0x000fe20003f75000 */
[----:B------:R-:W2:Y:S01]  /*f5f0*/  @P4 MUFU.RCP R0, R37 ;  /* 0x0000002500004308 */ /* 0x000ea20000001000 */
[----:B------:R-:W-:Y:S01]  /*f600*/  LOP3.LUT R4, R5, 0x1ffffffc, RZ, 0xc0, !PT ;  /* 0x1ffffffc05047812 */ /* 0x000fe200078ec0ff */
[----:B------:R-:W3:Y:S01]  /*f610*/  @P4 LDC R39, c[0x0][0x2e8] ;  /* 0x0000ba00ff274b82 */ /* 0x000ee20000000800 */
[----:B------:R-:W-:-:S03]  /*f620*/  LEA.HI R2, R2, R7, RZ, 0x3 ;  /* 0x0000000702027211 */ /* 0x000fc600078f18ff */
[----:B------:R-:W-:Y:S01]  /*f630*/  IMAD.IADD R5, R50, 0x1, -R4 ;  /* 0x0000000132057824 */ /* 0x000fe200078e0a04 */
[----:B------:R-:W-:Y:S02]  /*f640*/  LOP3.LUT R4, R2, 0xfffffff8, RZ, 0xc0, !PT ;  /* 0xfffffff802047812 */ /* 0x000fe400078ec0ff */
[----:B------:R-:W-:Y:S02]  /*f650*/  MOV R2, 0x3f800000 ;  /* 0x3f80000000027802 */ /* 0x000fe40000000f00 */
[----:B------:R-:W-:Y:S02]  /*f660*/  IADD3 R7, R7, -R4, RZ ;  /* 0x8000000407077210 */ /* 0x000fe40007ffe0ff */
[----:B------:R-:W-:Y:S02]  /*f670*/  LEA.HI R4, R6, R50, RZ, 0x4 ;  /* 0x0000003206047211 */ /* 0x000fe400078f20ff */
[----:B------:R-:W1:Y:S01]  /*f680*/  @P3 MUFU.RCP R2, R10 ;  /* 0x0000000a00023308 */ /* 0x000e620000001000 */
        /* <DEDUP_REMOVED lines=16> */
[----:B------:R-:W-:-:S02]  /*f790*/  LOP3.LUT R0, R4, 0xfffffff0, RZ, 0xc0, !PT ;  /* 0xfffffff004007812 */ /* 0x000fc400078ec0ff */
[----:B------:R-:W-:-:S03]  /*f7a0*/  SHF.R.S32.HI R49, RZ, 0x4, R4 ;  /* 0x00000004ff317819 */ /* 0x000fc60000011404 */
[----:B------:R-:W-:Y:S01]  /*f7b0*/  IMAD.IADD R11, R50, 0x1, -R0 ;  /* 0x00000001320b7824 */ /* 0x000fe200078e0a00 */
[----:B------:R-:W-:Y:S01]  /*f7c0*/  SHF.L.U32 R4, R49, 0x6, RZ ;  /* 0x0000000631047819 */ /* 0x000fe200000006ff */
[----:B-1----:R-:W-:-:S03]  /*f7d0*/  FMUL.FTZ R139, R2, R139 ;  /* 0x0000008b028b7220 */ /* 0x002fc60000410000 */
[----:B------:R-:W-:Y:S01]  /*f7e0*/  LEA.HI R6, R11, R11, RZ, 0x1 ;  /* 0x0000000b0b067211 */ /* 0x000fe200078f08ff */
        /* <DEDUP_REMOVED lines=15> */
[C---:B------:R-:W-:Y:S01]  /*f8e0*/  LOP3.LUT R0, R7.reuse, 0x1, RZ, 0xc0, !PT ;  /* 0x0000000107007812 */ /* 0x040fe200078ec0ff */
[----:B------:R-:W-:Y:S01]  /*f8f0*/  IMAD R8, R8, 0x200, R5 ;  /* 0x0000020008087824 */ /* 0x000fe200078e0205 */
[----:B------:R-:W-:Y:S01]  /*f900*/  SHF.L.U32 R2, R7, 0x6, RZ ;  /* 0x0000000607027819 */ /* 0x000fe200000006ff */
[----:B------:R-:W-:Y:S01]  /*f910*/  IMAD.SHL.U32 R5, R6, 0x4, RZ ;  /* 0x0000000406057824 */ /* 0x000fe200078e00ff */
[----:B------:R-:W-:-:S02]  /*f920*/  LOP3.LUT R4, R4, 0x1c0, RZ, 0xc0, !PT ;  /* 0x000001c004047812 */ /* 0x000fc400078ec0ff */
[----:B------:R-:W-:Y:S02]  /*f930*/  R2P PR, R7, 0x6 ;  /* 0x0000000607007804 */ /* 0x000fe40000000000 */
[----:B------:R-:W-:Y:S02]  /*f940*/  ISETP.NE.U32.AND P0, PT, R0, 0x1, PT ;  /* 0x000000010000780c */ /* 0x000fe40003f05070 */
[----:B------:R-:W-:Y:S02]  /*f950*/  LOP3.LUT R0, R2, 0x1c0, RZ, 0xc0, !PT ;  /* 0x000001c002007812 */ /* 0x000fe400078ec0ff */
[----:B------:R-:W-:Y:S02]  /*f960*/  LOP3.LUT R5, R4, 0x38, R5, 0xf8, !PT ;  /* 0x0000003804057812 */ /* 0x000fe400078ef805 */
[----:B------:R-:W-:Y:S02]  /*f970*/  SHF.R.U32.HI R4, RZ, 0x3, R4 ;  /* 0x00000003ff047819 */ /* 0x000fe40000011604 */
[----:B------:R-:W-:Y:S01]  /*f980*/  LEA.HI R2, R0, R0, RZ, 0x1d ;  /* 0x0000000000027211 */ /* 0x000fe200078fe8ff */
[----:B------:R-:W-:Y:S01]  /*f990*/  IMAD.MOV.U32 R7, RZ, RZ, 0x20 ;  /* 0x00000020ff077424 */ /* 0x000fe200078e00ff */
[----:B------:R-:W-:-:S02]  /*f9a0*/  LOP3.LUT R0, R6, 0xffffffe, RZ, 0xc0, !PT ;  /* 0x0ffffffe06007812 */ /* 0x000fc400078ec0ff */
[----:B------:R-:W-:Y:S02]  /*f9b0*/  LOP3.LUT R5, R5, R4, RZ, 0x3c, !PT ;  /* 0x0000000405057212 */ /* 0x000fe400078e3cff */
[----:B------:R-:W-:Y:S01]  /*f9c0*/  LEA R4, R8, R2, 0x1 ;  /* 0x0000000208047211 */ /* 0x000fe200078e08ff */
[----:B------:R-:W-:Y:S01]  /*f9d0*/  IMAD.IADD R2, R11, 0x1, -R0 ;  /* 0x000000010b027824 */ /* 0x000fe200078e0a00 */
[----:B------:R-:W-:Y:S02]  /*f9e0*/  MOV R6, 0x40 ;  /* 0x0000004000067802 */ /* 0x000fe40000000f00 */
[----:B------:R-:W-:Y:S02]  /*f9f0*/  SEL R8, R7, 0xffffffe0, P0 ;  /* 0xffffffe007087807 */ /* 0x000fe40000000000 */
[----:B------:R-:W-:Y:S01]  /*fa00*/  LEA R0, R4, UR4, 0x2 ;  /* 0x0000000404007c11 */ /* 0x000fe2000f8e10ff */
[----:B------:R-:W-:Y:S01]  /*fa10*/  IMAD R9, R2, 0x4, R5 ;  /* 0x0000000402097824 */ /* 0x000fe200078e0205 */
[----:B------:R-:W-:-:S02]  /*fa20*/  SEL R4, R6, 0xffffffc0, !P1 ;  /* 0xffffffc006047807 */ /* 0x000fc40004800000 */
[C---:B------:R-:W-:Y:S02]  /*fa30*/  IADD3 R5, R0.reuse, R8, RZ ;  /* 0x0000000800057210 */ /* 0x040fe40007ffe0ff */
[C---:B------:R-:W-:Y:S01]  /*fa40*/  IADD3 R2, R0.reuse, 0x80, RZ ;  /* 0x0000008000027810 */ /* 0x040fe20007ffe0ff */
[C-C-:B------:R-:W-:Y:S01]  /*fa50*/  IMAD.IADD R7, R0.reuse, 0x1, R4.reuse ;  /* 0x0000000100077824 */ /* 0x140fe200078e0204 */
[----:B------:R-:W-:Y:S01]  /*fa60*/  @P2 IADD3 R2, R0, -0x80, RZ ;  /* 0xffffff8000022810 */ /* 0x000fe20007ffe0ff */
[----:B------:R-:W-:Y:S01]  /*fa70*/  IMAD.IADD R6, R5, 0x1, R4 ;  /* 0x0000000105067824 */ /* 0x000fe200078e0204 */
[----:B------:R-:W-:Y:S04]  /*fa80*/  STS.64 [R0], R136 ;  /* 0x0000008800007388 */ /* 0x000fe80000000a00 */
[----:B------:R-:W-:Y:S04]  /*fa90*/  STS.64 [R0+0x800], R138 ;  /* 0x0008008a00007388 */ /* 0x000fe80000000a00 */
[----:B------:R-:W-:Y:S04]  /*faa0*/  STS.64 [R5], R144 ;  /* 0x0000009005007388 */ /* 0x000fe80000000a00 */
[----:B------:R1:W-:Y:S04]  /*fab0*/  STS.64 [R5+0x800], R146 ;  /* 0x0008009205007388 */ /* 0x0003e80000000a00 */
[----:B------:R-:W-:Y:S04]  /*fac0*/  STS.64 [R7], R140 ;  /* 0x0000008c07007388 */ /* 0x000fe80000000a00 */
[----:B------:R-:W-:Y:S04]  /*fad0*/  STS.64 [R7+0x800], R142 ;  /* 0x0008008e07007388 */ /* 0x000fe80000000a00 */
[----:B------:R-:W-:Y:S04]  /*fae0*/  STS.64 [R6], R152 ;  /* 0x0000009806007388 */ /* 0x000fe80000000a00 */
[----:B------:R2:W-:Y:S04]  /*faf0*/  STS.64 [R6+0x800], R154 ;  /* 0x0008009a06007388 */ /* 0x0005e80000000a00 */
[----:B------:R-:W-:Y:S01]  /*fb00*/  STS.64 [R2], R148 ;  /* 0x0000009402007388 */ /* 0x000fe20000000a00 */
[----:B-1----:R-:W-:-:S03]  /*fb10*/  IMAD.IADD R5, R8, 0x1, R2 ;  /* 0x0000000108057824 */ /* 0x002fc600078e0202 */
[----:B------:R1:W-:Y:S01]  /*fb20*/  STS.64 [R2+0x800], R150 ;  /* 0x0008009602007388 */ /* 0x0003e20000000a00 */
[----:B------:R-:W-:-:S03]  /*fb30*/  IMAD.IADD R0, R4, 0x1, R5 ;  /* 0x0000000104007824 */ /* 0x000fc600078e0205 */
[----:B------:R-:W-:Y:S04]  /*fb40*/  STS.64 [R5], R156 ;  /* 0x0000009c05007388 */ /* 0x000fe80000000a00 */
[----:B------:R4:W-:Y:S01]  /*fb50*/  STS.64 [R5+0x800], R158 ;  /* 0x0008009e05007388 */ /* 0x0009e20000000a00 */
[----:B--2---:R-:W-:-:S05]  /*fb60*/  IADD3 R6, R4, R2, RZ ;  /* 0x0000000204067210 */ /* 0x004fca0007ffe0ff */
[----:B------:R-:W-:Y:S04]  /*fb70*/  STS.64 [R6], R164 ;  /* 0x000000a406007388 */ /* 0x000fe80000000a00 */
[----:B------:R2:W-:Y:S04]  /*fb80*/  STS.64 [R6+0x800], R166 ;  /* 0x000800a606007388 */ /* 0x0005e80000000a00 */
[----:B------:R-:W-:Y:S04]  /*fb90*/  STS.64 [R0], R160 ;  /* 0x000000a000007388 */ /* 0x000fe80000000a00 */
[----:B------:R5:W-:Y:S01]  /*fba0*/  STS.64 [R0+0x800], R162 ;  /* 0x000800a200007388 */ /* 0x000be20000000a00 */
[----:B------:R-:W-:-:S04]  /*fbb0*/  SHF.R.S32.HI R4, RZ, 0x1f, R38 ;  /* 0x0000001fff047819 */ /* 0x000fc80000011426 */
[----:B------:R-:W-:-:S04]  /*fbc0*/  LEA.HI R4, R4, R38, RZ, 0x5 ;  /* 0x0000002604047211 */ /* 0x000fc800078f28ff */
[----:B-1----:R-:W-:Y:S02]  /*fbd0*/  LOP3.LUT R2, R4, 0xffffffe0, RZ, 0xc0, !PT ;  /* 0xffffffe004027812 */ /* 0x002fe400078ec0ff */
[----:B----4-:R-:W-:Y:S02]  /*fbe0*/  SHF.R.S32.HI R5, RZ, 0x5, R4 ;  /* 0x00000005ff057819 */ /* 0x010fe40000011404 */
[----:B------:R-:W-:Y:S02]  /*fbf0*/  IADD3 R2, -R2, R38, RZ ;  /* 0x0000002602027210 */ /* 0x000fe40007ffe1ff */
[----:B------:R-:W1:Y:S02]  /*fc00*/  @P3 LDC R38, c[0x0][0x2e8] ;  /* 0x0000ba00ff263b82 */ /* 0x000e640000000800 */
[----:B------:R-:W-:-:S06]  /*fc10*/  SHF.R.S32.HI R8, RZ, 0x1f, R2 ;  /* 0x0000001fff087819 */ /* 0x000fcc0000011402 */
[----:B--2---:R-:W2:Y:S01]  /*fc20*/  LDC.64 R6, c[0x0][0x2c0] ;  /* 0x0000b000ff067b82 */ /* 0x004ea20000000a00 */
[----:B-----5:R-:W-:-:S07]  /*fc30*/  LEA R0, R9, UR4, 0x2 ;  /* 0x0000000409007c11 */ /* 0x020fce000f8e10ff */
[----:B------:R-:W-:Y:S01]  /*fc40*/  BAR.SYNC.DEFER_BLOCKING 0x0 ;  /* 0x0000000000007b1d */ /* 0x000fe20000010000 */
[----:B------:R-:W-:-:S05]  /*fc50*/  LEA.HI R2, R8, R2, RZ, 0x2 ;  /* 0x0000000208027211 */ /* 0x000fca00078f10ff */
[----:B------:R-:W4:Y:S01]  /*fc60*/  @P4 MUFU.LG2 R37, R37 ;  /* 0x0000002500254308 */ /* 0x000f220000000c00 */
[----:B------:R-:W-:Y:S01]  /*fc70*/  SHF.R.S32.HI R2, RZ, 0x2, R2 ;  /* 0x00000002ff027819 */ /* 0x000fe20000011402 */
[----:B------:R-:W1:Y:S04]  /*fc80*/  LDS.128 R44, [R0] ;  /* 0x00000000002c7984 */ /* 0x000e680000000c00 */
[----:B------:R-:W1:Y:S04]  /*fc90*/  LDS.128 R40, [R0+0x800] ;  /* 0x0008000000287984 */ /* 0x000e680000000c00 */
[----:B------:R-:W1:Y:S04]  /*fca0*/  LDS.128 R32, [R0+0x1000] ;  /* 0x0010000000207984 */ /* 0x000e680000000c00 */
[----:B------:R-:W1:Y:S04]  /*fcb0*/  LDS.128 R28, [R0+0x1800] ;  /* 0x00180000001c7984 */ /* 0x000e680000000c00 */
[----:B------:R-:W1:Y:S04]  /*fcc0*/  LDS.128 R24, [R0+0x2000] ;  /* 0x0020000000187984 */ /* 0x000e680000000c00 */
[----:B------:R-:W1:Y:S04]  /*fcd0*/  LDS.128 R20, [R0+0x2800] ;  /* 0x0028000000147984 */ /* 0x000e680000000c00 */
[----:B------:R-:W1:Y:S04]  /*fce0*/  LDS.128 R16, [R0+0x3000] ;  /* 0x0030000000107984 */ /* 0x000e680000000c00 */
[----:B------:R5:W1:Y:S01]  /*fcf0*/  LDS.128 R12, [R0+0x3800] ;  /* 0x00380000000c7984 */ /* 0x000a620000000c00 */
[----:B------:R-:W3:Y:S01]  /*fd00*/  @P3 MUFU.LG2 R10, R10 ;  /* 0x0000000a000a3308 */ /* 0x000ee20000000c00 */
[----:B-----5:R-:W-:-:S02]  /*fd10*/  SHF.R.S32.HI R0, RZ, 0x1f, R4 ;  /* 0x0000001fff007819 */ /* 0x020fc40000011404 */
[----:B------:R-:W-:Y:S02]  /*fd20*/  LOP3.LUT R4, R48, 0xffffffe0, RZ, 0xc0, !PT ;  /* 0xffffffe030047812 */ /* 0x000fe400078ec0ff */
[----:B------:R-:W-:-:S04]  /*fd30*/  LEA.HI R0, R0, R5, RZ, 0x2 ;  /* 0x0000000500007211 */ /* 0x000fc800078f10ff */
[----:B------:R-:W-:Y:S01]  /*fd40*/  LOP3.LUT R0, R0, 0xfffffffc, RZ, 0xc0, !PT ;  /* 0xfffffffc00007812 */ /* 0x000fe200078ec0ff */
[----:B------:R-:W-:-:S03]  /*fd50*/  IMAD.IADD R4, R50, 0x1, -R4 ;  /* 0x0000000132047824 */ /* 0x000fc600078e0a04 */
[----:B------:R-:W-:Y:S02]  /*fd60*/  IADD3 R0, R5, -R0, RZ ;  /* 0x8000000005007210 */ /* 0x000fe40007ffe0ff */
[----:B------:R-:W-:-:S03]  /*fd70*/  LOP3.LUT P0, RZ, R4, 0x3, RZ, 0xc0, !PT ;  /* 0x0000000304ff7812 */ /* 0x000fc6000780c0ff */
[----:B------:R-:W-:Y:S01]  /*fd80*/  IMAD R0, R0, 0x10, R2 ;  /* 0x0000001000007824 */ /* 0x000fe200078e0202 */
[----:B------:R-:W-:Y:S01]  /*fd90*/  IADD3 R2, -R54, RZ, RZ ;  /* 0x000000ff36027210 */ /* 0x000fe20007ffe1ff */
[----:B--2---:R-:W-:Y:S01]  /*fda0*/  IMAD R6, R53, R6, R54 ;  /* 0x0000000635067224 */ /* 0x004fe200078e0236 */
[----:B------:R-:W-:-:S03]  /*fdb0*/  SHF.L.U32 R50, R51, 0x6, RZ ;  /* 0x0000000633327819 */ /* 0x000fc600000006ff */
[----:B------:R-:W-:Y:S02]  /*fdc0*/  IMAD R48, R52, R2, UR5 ;  /* 0x0000000534307e24 */ /* 0x000fe4000f8e0202 */
[----:B----4-:R-:W-:Y:S01]  /*fdd0*/  @P4 FMUL.FTZ R5, R37, 0.69314718246459960938 ;  /* 0x3f31721825054820 */ /* 0x010fe20000410000 */
[----:B---3--:R-:W-:Y:S01]  /*fde0*/  @P3 FMUL.FTZ R2, R10, 0.69314718246459960938 ;  /* 0x3f3172180a023820 */ /* 0x008fe20000410000 */
[----:B------:R-:W-:Y:S01]  /*fdf0*/  SHF.L.U32 R4, R11, 0x2, RZ ;  /* 0x000000020b047819 */ /* 0x000fe200000006ff */
[----:B------:R-:W-:Y:S01]  /*fe00*/  IMAD R6, R6, R52, R48 ;  /* 0x0000003406067224 */ /* 0x000fe200078e0230 */
[----:B------:R-:W-:Y:S01]  /*fe10*/  MOV R8, 0xff800000 ;  /* 0xff80000000087802 */ /* 0x000fe20000000f00 */
[----:B------:R-:W-:Y:S02]  /*fe20*/  IMAD.MOV.U32 R9, RZ, RZ, -0x800000 ;  /* 0xff800000ff097424 */ /* 0x000fe400078e00ff */
[----:B------:R-:W-:Y:S01]  /*fe30*/  @P4 FFMA.FTZ R8, R36, R39, R5 ;  /* 0x0000002724084223 */ /* 0x000fe20000010005 */
[----:B-1----:R-:W-:Y:S01]  /*fe40*/  @P3 FFMA.FTZ R9, R3, R38, R2 ;  /* 0x0000002603093223 */ /* 0x002fe20000010002 */
[----:B------:R-:W-:Y:S01]  /*fe50*/  SHF.R.S32.HI R5, RZ, 0x1f, R4 ;  /* 0x0000001fff057819 */ /* 0x000fe20000011404 */
[----:B------:R-:W-:Y:S01]  /*fe60*/  IMAD R6, R6, R7, R50 ;  /* 0x0000000706067224 */ /* 0x000fe200078e0232 */
[----:B------:R-:W-:Y:S06]  /*fe70*/  @P0 BRA `(.L_x_2264) ;  /* 0x0000000000300947 */ /* 0x000fec0003800000 */
[----:B------:R-:W-:Y:S01]  /*fe80*/  IMAD R10, R51, -0x40, R7 ;  /* 0xffffffc0330a7824 */ /* 0x000fe200078e0207 */
[----:B------:R-:W-:Y:S01]  /*fe90*/  SHF.R.S32.HI R2, RZ, 0x1f, R0 ;  /* 0x0000001fff027819 */ /* 0x000fe20000011400 */
[----:B------:R-:W-:Y:S01]  /*fea0*/  VIADD R7, R0, 0x8 ;  /* 0x0000000800077836 */ /* 0x000fe20000000000 */
[----:B------:R-:W-:Y:S01]  /*feb0*/  IADD3 R3, P0, R6, R0, RZ ;  /* 0x0000000006037210 */ /* 0x000fe20007f1e0ff */
        /* <DEDUP_REMOVED lines=8> */
.L_x_2264:
[----:B------:R-:W-:Y:S05]  /*ff40*/  BSYNC B0 ;  /* 0x0000000000007941 */ /* 0x000fea0003800000 */
.L_x_2263:
[----:B------:R-:W-:Y:S01]  /*ff50*/  ULDC UR4, c[0x0][0x2dc] ;  /* 0x0000b70000047ab9 */ /* 0x000fe20000000800 */
[----:B-1----:R-:W-:-:S04]  /*ff60*/  IMAD.WIDE R2, R49, 0x40, R4 ;  /* 0x0000004031027825 */ /* 0x002fc800078e0204 */
        /* <DEDUP_REMOVED lines=8> */
[----:B------:R-:W-:Y:S04]  /*fff0*/  STG.E.128 desc[UR20][R2.64+0x1000], R32 ;  /* 0x0010002002007986 */ /* 0x000fe8000c101d14 */
[----:B------:R-:W-:Y:S04]  /*10000*/  STG.E.128 desc[UR20][R2.64+0x1800], R28 ;  /* 0x0018001c02007986 */ /* 0x000fe8000c101d14 */
[----:B------:R-:W-:Y:S04]  /*10010*/  STG.E.128 desc[UR20][R2.64+0x2000], R24 ;  /* 0x0020001802007986 */ /* 0x000fe8000c101d14 */
[----:B------:R-:W-:Y:S04]  /*10020*/  STG.E.128 desc[UR20][R2.64+0x2800], R20 ;  /* 0x0028001402007986 */ /* 0x000fe8000c101d14 */
[----:B------:R-:W-:Y:S04]  /*10030*/  STG.E.128 desc[UR20][R2.64+0x3000], R16 ;  /* 0x0030001002007986 */ /* 0x000fe8000c101d14 */
[----:B------:R-:W-:Y:S01]  /*10040*/  STG.E.128 desc[UR20][R2.64+0x3800], R12 ;  /* 0x0038000c02007986 */ /* 0x000fe2000c101d14 */
[----:B------:R-:W-:Y:S05]  /*10050*/  EXIT ;  /* 0x000000000000794d */ /* 0x000fea0003800000 */
.L_x_2265:
        /* <DEDUP_REMOVED lines=10> */
.L_x_7893:


//--------------------- .text._ZN5flash24flash_fwd_splitkv_kernelI23Flash_fwd_kernel_traitsILi64ELi64ELi256ELi4ELb0ELb0EN7cutlass6half_tE19Flash_kernel_traitsILi64ELi64ELi256ELi4ES3_EELb1ELb0ELb0ELb0ELb1ELb0ELb0ELb0EEEvNS_16Flash_fwd_paramsE --------------------------
	.section	.text._ZN5flash24flash_fwd_splitkv_kernelI23Flash_fwd_kernel_traitsILi64ELi64ELi256ELi4ELb0ELb0EN7cutlass6half_tE19Flash_kernel_traitsILi64ELi64ELi256ELi4ES3_EELb1ELb0ELb0ELb0ELb1ELb0ELb0ELb0EEEvNS_16Flash_fwd_paramsE,"ax",@progbits
	.align	128
        .global         _ZN5flash24flash_fwd_splitkv_kernelI23Flash_fwd_kernel_traitsILi64ELi64ELi256ELi4ELb0ELb0EN7cutlass6half_tE19Flash_kernel_traitsILi64ELi64ELi256ELi4ES3_EELb1ELb0ELb0ELb0ELb1ELb0ELb0ELb0EEEvNS_16Flash_fwd_paramsE
        .type           _ZN5flash24flash_fwd_splitkv_kernelI23Flash_fwd_kernel_traitsILi64ELi64ELi256ELi4ELb0ELb0EN7cutlass6half_tE19Flash_kernel_traitsILi64ELi64ELi256ELi4ES3_EELb1ELb0ELb0ELb0ELb1ELb0ELb0ELb0EEEvNS_16Flash_fwd_paramsE,@function
        .size           _ZN5flash24flash_fwd_splitkv_kernelI23Flash_fwd_kernel_traitsILi64ELi64ELi256ELi4ELb0ELb0EN7cutlass6half_tE19Flash_kernel_traitsILi64ELi64ELi256ELi4ES3_EELb1ELb0ELb0ELb0ELb1ELb0ELb0ELb0EEEvNS_16Flash_fwd_paramsE,(.L_x_7894 - _ZN5flash24flash_fwd_splitkv_kernelI23Flash_fwd_kernel_traitsILi64ELi64ELi256ELi4ELb0ELb0EN7cutlass6half_tE19Flash_kernel_traitsILi64ELi64ELi256ELi4ES3_EELb1ELb0ELb0ELb0ELb1ELb0ELb0ELb0EEEvNS_16Flash_fwd_paramsE)
        .other          _ZN5flash24flash_fwd_splitkv_kernelI23Flash_fwd_kernel_traitsILi64ELi64ELi256ELi4ELb0ELb0EN7cutlass6half_tE19Flash_kernel_traitsILi64ELi64ELi256ELi4ES3_EELb1ELb0ELb0ELb0ELb1ELb0ELb0ELb0EEEvNS_16Flash_fwd_paramsE,@"STO_CUDA_ENTRY STV_DEFAULT"
_ZN5flash24flash_fwd_splitkv_kernelI23Flash_fwd_kernel_traitsILi64ELi64ELi256ELi4ELb0ELb0EN7cutlass6half_tE19Flash_kernel_traitsILi64ELi64ELi256ELi4ES3_EELb1ELb0ELb0ELb0ELb1ELb0ELb0ELb0EEEvNS_16Flash_fwd_paramsE:
.text._ZN5flash24flash_fwd_splitkv_kernelI23Flash_fwd_kernel_traitsILi64ELi64ELi256ELi4ELb0ELb0EN7cutlass6half_tE19Flash_kernel_traitsILi64ELi64ELi256ELi4ES3_EELb1ELb0ELb0ELb0ELb1ELb0ELb0ELb0EEEvNS_16Flash_fwd_paramsE:
        /* <DEDUP_REMOVED lines=10> */
[----:B------:R-:W-:Y:S02]  /*00a0*/  ULDC.64 UR14, c[0x0][0x208] ;  /* 0x00008200000e7ab9 */ /* 0x000fe40000000a00 */
[----:B------:R-:W-:Y:S01]  /*00b0*/  PLOP3.LUT P2, PT, PT, PT, UP2, 0x80, 0x0 ;  /* 0x000000000000781c */ /* 0x000fe20003f4f028 */
[----:B------:R-:W-:Y:S01]  /*00c0*/  ULDC.U8 UR4, c[0x0][0x3c2] ;  /* 0x0000f08000047ab9 */ /* 0x000fe20000000000 */
[----:B------:R-:W-:Y:S01]  /*00d0*/  PLOP3.LUT P0, PT, PT, PT, UP1, 0x80, 0x0 ;  /* 0x000000000000781c */ /* 0x000fe20003f0f018 */
[----:B------:R-:W-:Y:S01]  /*00e0*/  ULDC.64 UR6, c[0x0][0x2f8] ;  /* 0x0000be0000067ab9 */ /* 0x000fe20000000a00 */
[----:B------:R-:W-:-:S02]  /*00f0*/  UISETP.NE.AND UP3, UPT, UR4, URZ, UPT ;  /* 0x0000003f0400728c */ /* 0x000fc4000bf65270 */
[----:B------:R-:W-:Y:S01]  /*0100*/  UISETP.EQ.U32.AND UP0, UPT, UR6, URZ, UPT ;  /* 0x0000003f0600728c */ /* 0x000fe2000bf02070 */
[----:B------:R-:W-:-:S03]  /*0110*/  ULDC.64 UR4, c[0x0][0x2f8] ;  /* 0x0000be0000047ab9 */ /* 0x000fc60000000a00 */
[----:B------:R-:W-:Y:S02]  /*0120*/  UISETP.EQ.OR.EX UP0, UPT, UR7, URZ, !UP3, UP0 ;  /* 0x0000003f0700728c */ /* 0x000fe4000df02700 */
[----:B--2---:R-:W-:-:S06]  /*0130*/  UIMAD.WIDE UR8, UR20, 0x4, UR8 ;  /* 0x00000004140878a5 */ /* 0x004fcc000f8e0208 */
[----:B------:R-:W-:Y:S02]  /*0140*/  IMAD.U32 R2, RZ, RZ, UR8 ;  /* 0x00000008ff027e24 */ /* 0x000fe4000f8e00ff */
[----:B------:R-:W-:Y:S01]  /*0150*/  IMAD.U32 R3, RZ, RZ, UR9 ;  /* 0x00000009ff037e24 */ /* 0x000fe2000f8e00ff */
[----:B------:R-:W-:Y:S02]  /*0160*/  @UP1 ULDC.64 UR8, c[0x0][0x300] ;  /* 0x0000c00000081ab9 */ /* 0x000fe40000000a00 */
[----:B------:R-:W-:Y:S02]  /*0170*/  @UP1 UIMAD.WIDE UR8, UR20, 0x4, UR8 ;  /* 0x00000004140818a5 */ /* 0x000fe4000f8e0208 */
        /* <DEDUP_REMOVED lines=13> */
[----:B------:R-:W1:Y:S08]  /*0250*/  S2UR UR17, SR_CTAID.X ;  /* 0x00000000001179c3 */ /* 0x000e700000002500 */
[----:B------:R-:W1:Y:S01]  /*0260*/  S2UR UR4, SR_CTAID.Z ;  /* 0x00000000000479c3 */ /* 0x000e620000002700 */
[----:B--2---:R-:W-:-:S02]  /*0270*/  @P2 R2UR UR5, R4 ;  /* 0x00000000040522ca */ /* 0x004fc400000e0000 */
[----:B---3--:R-:W-:-:S13]  /*0280*/  @P2 R2UR UR18, R0 ;  /* 0x00000000001222ca */ /* 0x008fda00000e0000 */
[----:B------:R-:W-:-:S07]  /*0290*/  @UP2 UIADD3 UR18, UR18, -UR5, URZ ;  /* 0x8000000512122290 */ /* 0x000fce000fffe03f */
[----:B------:R-:W-:Y:S01]  /*02a0*/  @!UP2 ULDC UR18, c[0x0][0x2c4] ;  /* 0x0000b1000012aab9 */ /* 0x000fe20000000800 */
[----:B----4-:R-:W-:Y:S02]  /*02b0*/  @P0 R2UR UR9, R2 ;  /* 0x00000000020902ca */ /* 0x010fe400000e0000 */
[----:B------:R-:W-:-:S04]  /*02c0*/  ISETP.NE.U32.AND P0, PT, RZ, UR6, PT ;  /* 0x00000006ff007c0c */ /* 0x000fc8000bf05070 */
[----:B------:R-:W-:Y:S02]  /*02d0*/  ISETP.NE.AND.EX P0, PT, RZ, UR7, PT, P0 ;  /* 0x00000007ff007c0c */ /* 0x000fe4000bf05300 */
        /* <DEDUP_REMOVED lines=9> */
.L_x_2266:
[----:B------:R-:W-:Y:S01]  /*0370*/  ULDC UR8, c[0x0][0x2c8] ;  /* 0x0000b20000087ab9 */ /* 0x000fe20000000800 */
.L_x_2267:
        /* <DEDUP_REMOVED lines=43> */
[----:B------:R-:W-:Y:S01]  /*0630*/  SHF.R.S32.HI R7, RZ, 0x1f, R2 ;  /* 0x0000001fff077819 */ /* 0x000fe20000011402 */
[----:B------:R-:W-:Y:S01]  /*0640*/  UISETP.NE.AND UP0, UPT, UR5, -0x1, UPT ;  /* 0xffffffff0500788c */ /* 0x000fe2000bf05270 */
[----:B------:R-:W-:Y:S01]  /*0650*/  LOP3.LUT P6, RZ, R2, 0x7, RZ, 0xc0, !PT ;  /* 0x0000000702ff7812 */ /* 0x000fe200078cc0ff */
[----:B------:R-:W-:Y:S01]  /*0660*/  USHF.R.S32.HI UR12, URZ, 0x1f, UR17 ;  /* 0x0000001f3f0c7899 */ /* 0x000fe20008011411 */
[----:B------:R-:W-:Y:S01]  /*0670*/  LEA.HI R7, R7, R2, RZ, 0x3 ;  /* 0x0000000207077211 */ /* 0x000fe200078f18ff */
[----:B------:R-:W-:Y:S01]  /*0680*/  ULDC.64 UR8, c[0x0][0x298] ;  /* 0x0000a60000087ab9 */ /* 0x000fe20000000a00 */
[----:B------:R-:W-:Y:S01]  /*0690*/  UIADD3 UR18, -UR17, UR18, URZ ;  /* 0x0000001211127290 */ /* 0x000fe2000fffe13f */
[----:B------:R-:W-:Y:S01]  /*06a0*/  BSSY B0, `(.L_x_2269) ;  /* 0x0000035000007945 */ /* 0x000fe20003800000 */
[----:B------:R-:W-:Y:S01]  /*06b0*/  LOP3.LUT R0, R7, 0x1ffffff8, RZ, 0xc0, !PT ;  /* 0x1ffffff807007812 */ /* 0x000fe200078ec0ff */
[----:B------:R-:W-:Y:S01]  /*06c0*/  UIMAD UR12, UR12, UR8, URZ ;  /* 0x000000080c0c72a4 */ /* 0x000fe2000f8e023f */
[----:B------:R-:W-:Y:S01]  /*06d0*/  SHF.R.S32.HI R7, RZ, 0x3, R7 ;  /* 0x00000003ff077819 */ /* 0x000fe20000011407 */
[----:B------:R-:W-:-:S02]  /*06e0*/  USHF.R.S32.HI UR11, URZ, 0x1f, UR4 ;  /* 0x0000001f3f0b7899 */ /* 0x000fc40008011404 */
[----:B------:R-:W-:Y:S01]  /*06f0*/  IMAD.IADD R2, R2, 0x1, -R0 ;  /* 0x0000000102027824 */ /* 0x000fe200078e0a00 */
[----:B------:R-:W-:Y:S01]  /*0700*/  @!UP0 USHF.R.S32.HI UR10, URZ, 0x1f, UR20 ;  /* 0x0000001f3f0a8899 */ /* 0x000fe20008011414 */
[----:B------:R-:W-:Y:S01]  /*0710*/  IMAD.U32 R0, RZ, RZ, UR8 ;  /* 0x00000008ff007e24 */ /* 0x000fe2000f8e00ff */
[----:B------:R-:W-:Y:S01]  /*0720*/  @!UP0 ULDC.64 UR6, c[0x0][0x290] ;  /* 0x0000a40000068ab9 */ /* 0x000fe20000000a00 */
[----:B------:R-:W-:Y:S01]  /*0730*/  IMAD.SHL.U32 R4, R2, 0x8, RZ ;  /* 0x0000000802047824 */ /* 0x000fe200078e00ff */
[----:B------:R-:W-:Y:S01]  /*0740*/  @!UP0 UIMAD UR10, UR10, UR6, URZ ;  /* 0x000000060a0a82a4 */ /* 0x000fe2000f8e023f */
[C---:B------:R-:W-:Y:S01]  /*0750*/  VIADD R2, R7.reuse, 0x10 ;  /* 0x0000001007027836 */ /* 0x040fe20000000000 */
[----:B------:R-:W-:Y:S01]  /*0760*/  @UP0 UIMAD.WIDE.U32 UR24, UR5, UR8, URZ ;  /* 0x00000008051802a5 */ /* 0x000fe2000f8e003f */
[----:B------:R-:W-:Y:S01]  /*0770*/  ISETP.GE.OR P5, PT, R7, UR18, P6 ;  /* 0x0000001207007c0c */ /* 0x000fe2000b7a6670 */
[----:B------:R-:W-:Y:S01]  /*0780*/  @!UP0 UIMAD.WIDE.U32 UR22, UR20, UR6, URZ ;  /* 0x00000006141682a5 */ /* 0x000fe2000f8e003f */
[--C-:B------:R-:W-:Y:S01]  /*0790*/  SHF.R.S32.HI R5, RZ, 0x1f, R4.reuse ;  /* 0x0000001fff057819 */ /* 0x100fe20000011404 */
[----:B------:R-:W-:Y:S01]  /*07a0*/  UIMAD UR12, UR17, UR9, UR12 ;  /* 0x00000009110c72a4 */ /* 0x000fe2000f8e020c */
[C---:B------:R-:W-:Y:S01]  /*07b0*/  ISETP.GE.AND P2, PT, R2.reuse, UR18, PT ;  /* 0x0000001202007c0c */ /* 0x040fe2000bf46270 */
[----:B------:R-:W-:Y:S01]  /*07c0*/  @!UP0 UIMAD UR10, UR20, UR7, UR10 ;  /* 0x00000007140a82a4 */ /* 0x000fe2000f8e020a */
[----:B------:R-:W-:Y:S01]  /*07d0*/  ISETP.GE.OR P4, PT, R2, UR18, P6 ;  /* 0x0000001202007c0c */ /* 0x000fe2000b786670 */
[----:B------:R-:W-:Y:S01]  /*07e0*/  IMAD.WIDE.U32 R4, R0, UR17, R4 ;  /* 0x0000001100047c25 */ /* 0x000fe2000f8e0004 */
[----:B------:R-:W-:Y:S01]  /*07f0*/  @UP0 UIMAD UR5, UR5, UR9, UR25 ;  /* 0x00000009050502a4 */ /* 0x000fe2000f8e0219 */
[----:B------:R-:W-:Y:S01]  /*0800*/  @UP0 UMOV UR16, UR24 ;  /* 0x0000001800100c82 */ /* 0x000fe20008000000 */
[----:B------:R-:W-:Y:S01]  /*0810*/  @!UP0 UMOV UR16, UR22 ;  /* 0x0000001600108c82 */ /* 0x000fe20008000000 */
[----:B------:R-:W-:Y:S01]  /*0820*/  @!UP0 UIADD3 UR5, UR23, UR10, URZ ;  /* 0x0000000a17058290 */ /* 0x000fe2000fffe03f */
[----:B------:R-:W-:Y:S01]  /*0830*/  IMAD.U32 R0, RZ, RZ, UR12 ;  /* 0x0000000cff007e24 */ /* 0x000fe2000f8e00ff */
[----:B------:R-:W-:Y:S01]  /*0840*/  IADD3 R8, P0, R4, UR16, RZ ;  /* 0x0000001004087c10 */ /* 0x000fe2000ff1e0ff */
[----:B------:R-:W-:Y:S01]  /*0850*/  ULDC.64 UR6, c[0x0][0x2a0] ;  /* 0x0000a80000067ab9 */ /* 0x000fe20000000a00 */
[----:B------:R-:W-:Y:S01]  /*0860*/  ULDC UR10, c[0x0][0x270] ;  /* 0x00009c00000a7ab9 */ /* 0x000fe20000000800 */
[----:B------:R-:W-:Y:S01]  /*0870*/  UIMAD UR11, UR11, UR6, URZ ;  /* 0x000000060b0b72a4 */ /* 0x000fe2000f8e023f */
[----:B------:R-:W-:Y:S01]  /*0880*/  IADD3.X R9, R5, UR5, R0, P0, !PT ;  /* 0x0000000505097c10 */ /* 0x000fe200087fe400 */
[----:B------:R-:W-:Y:S01]  /*0890*/  IMAD.U32 R0, RZ, RZ, UR6 ;  /* 0x00000006ff007e24 */ /* 0x000fe2000f8e00ff */
[C---:B------:R-:W-:Y:S01]  /*08a0*/  ISETP.GE.AND P0, PT, R7.reuse, UR18, PT ;  /* 0x0000001207007c0c */ /* 0x040fe2000bf06270 */
[----:B------:R-:W-:Y:S01]  /*08b0*/  UIMAD UR7, UR4, UR7, UR11 ;  /* 0x00000007040772a4 */ /* 0x000fe2000f8e020b */
[----:B------:R-:W-:Y:S01]  /*08c0*/  VIADD R2, R7, 0x20 ;  /* 0x0000002007027836 */ /* 0x000fe20000000000 */
[----:B------:R-:W-:Y:S01]  /*08d0*/  UIMAD UR10, UR20, UR10, UR4 ;  /* 0x0000000a140a72a4 */ /* 0x000fe2000f8e0204 */
[----:B------:R-:W-:Y:S01]  /*08e0*/  IMAD.WIDE.U32 R8, R0, UR4, R8 ;  /* 0x0000000400087c25 */ /* 0x000fe2000f8e0008 */
[----:B------:R-:W-:Y:S01]  /*08f0*/  SHF.R.S32.HI R5, RZ, 0x1f, R7 ;  /* 0x0000001fff057819 */ /* 0x000fe20000011407 */
[----:B------:R-:W-:Y:S01]  /*0900*/  ULDC UR4, c[0x0][0x2c4] ;  /* 0x0000b10000047ab9 */ /* 0x000fe20000000800 */
[C---:B------:R-:W-:Y:S01]  /*0910*/  ISETP.GE.AND P1, PT, R2.reuse, UR18, PT ;  /* 0x0000001202007c0c */ /* 0x040fe2000bf26270 */
[----:B------:R-:W-:Y:S01]  /*0920*/  UIMAD UR17, UR10, UR4, UR17 ;  /* 0x000000040a1172a4 */ /* 0x000fe2000f8e0211 */
[----:B------:R-:W-:Y:S01]  /*0930*/  VIADD R13, R9, UR7 ;  /* 0x00000007090d7c36 */ /* 0x000fe20008000000 */
[----:B------:R-:W-:-:S03]  /*0940*/  ISETP.GE.OR P3, PT, R2, UR18, P6 ;  /* 0x0000001202007c0c */ /* 0x000fc6000b766670 */
[----:B------:R-:W-:Y:S10]  /*0950*/  @P0 BRA `(.L_x_2270) ;  /* 0x0000000000240947 */ /* 0x000ff40003800000 */
        /* <DEDUP_REMOVED lines=9> */
.L_x_2270:
[----:B------:R-:W-:Y:S05]  /*09f0*/  BSYNC B0 ;  /* 0x0000000000007941 */ /* 0x000fea0003800000 */
.L_x_2269:
[----:B------:R-:W-:Y:S01]  /*0a00*/  BSSY B0, `(.L_x_2271) ;  /* 0x0000010000007945 */ /* 0x000fe20003800000 */
[C---:B------:R-:W-:Y:S02]  /*0a10*/  IADD3 R4, P0, R7.reuse, UR17, RZ ;  /* 0x0000001107047c10 */ /* 0x040fe4000ff1e0ff */
[----:B------:R-:W-:Y:S01]  /*0a20*/  IADD3 R6, R7, 0x30, RZ ;  /* 0x0000003007067810 */ /* 0x000fe20007ffe0ff */
[----:B------:R-:W-:Y:S05]  /*0a30*/  @P2 BRA `(.L_x_2272) ;  /* 0x0000000000302947 */ /* 0x000fea0003800000 */
[----:B------:R-:W-:Y:S01]  /*0a40*/  IADD3 R2, P2, R7, 0x10, RZ ;  /* 0x0000001007027810 */ /* 0x000fe20007f5e0ff */
[----:B-1----:R-:W-:Y:S01]  /*0a50*/  IMAD.MOV.U32 R10, RZ, RZ, R8 ;  /* 0x000000ffff0a7224 */ /* 0x002fe200078e0008 */
[----:B------:R-:W-:Y:S01]  /*0a60*/  MOV R11, R13 ;  /* 0x0000000d000b7202 */ /* 0x000fe20000000f00 */
[----:B------:R-:W-:Y:S02]  /*0a70*/  ULDC.64 UR4, c[0x0][0x280] ;  /* 0x0000a00000047ab9 */ /* 0x000fe40000000a00 */
[----:B------:R-:W-:Y:S02]  /*0a80*/  IMAD.X R0, RZ, RZ, R5, P2 ;  /* 0x000000ffff007224 */ /* 0x000fe400010e0605 */
[----:B------:R-:W-:-:S04]  /*0a90*/  IMAD.WIDE.U32 R10, R2, UR8, R10 ;  /* 0x00000008020a7c25 */ /* 0x000fc8000f8e000a */
[----:B------:R-:W-:-:S04]  /*0aa0*/  IMAD R0, R0, UR8, RZ ;  /* 0x0000000800007c24 */ /* 0x000fc8000f8e02ff */
[----:B------:R-:W-:Y:S01]  /*0ab0*/  IMAD R0, R2, UR9, R0 ;  /* 0x0000000902007c24 */ /* 0x000fe2000f8e0200 */
[----:B------:R-:W-:-:S04]  /*0ac0*/  LEA R2, P2, R10, UR4, 0x1 ;  /* 0x000000040a027c11 */ /* 0x000fc8000f8408ff */
[----:B------:R-:W-:-:S04]  /*0ad0*/  IADD3 R0, R11, R0, RZ ;  /* 0x000000000b007210 */ /* 0x000fc80007ffe0ff */
[----:B------:R-:W-:-:S05]  /*0ae0*/  LEA.HI.X R3, R10, UR5, R0, 0x1, P2 ;  /* 0x000000050a037c11 */ /* 0x000fca00090f0c00 */
[----:B------:R2:W-:Y:S02]  /*0af0*/  STG.E.128 desc[UR14][R2.64], RZ ;  /* 0x000000ff02007986 */ /* 0x0005e4000c101d0e */
.L_x_2272:
[----:B------:R-:W-:Y:S05]  /*0b00*/  BSYNC B0 ;  /* 0x0000000000007941 */ /* 0x000fea0003800000 */
.L_x_2271:
[----:B------:R-:W-:Y:S01]  /*0b10*/  BSSY B0, `(.L_x_2273) ;  /* 0x0000010000007945 */ /* 0x000fe20003800000 */
[----:B------:R-:W-:Y:S02]  /*0b20*/  ISETP.GE.AND P2, PT, R6, UR18, PT ;  /* 0x0000001206007c0c */ /* 0x000fe4000bf46270 */
[----:B------:R-:W-:Y:S01]  /*0b30*/  MOV R0, UR17 ;  /* 0x0000001100007c02 */ /* 0x000fe20008000f00 */
[----:B------:R-:W-:Y:S05]  /*0b40*/  @P1 BRA `(.L_x_2274) ;  /* 0x0000000000301947 */ /* 0x000fea0003800000 */
[----:B--2---:R-:W-:Y:S01]  /*0b50*/  IADD3 R3, P1, R7, 0x20, RZ ;  /* 0x0000002007037810 */ /* 0x004fe20007f3e0ff */
        /* <DEDUP_REMOVED lines=11> */
.L_x_2274:
[----:B------:R-:W-:Y:S05]  /*0c10*/  BSYNC B0 ;  /* 0x0000000000007941 */ /* 0x000fea0003800000 */
.L_x_2273:
[----:B------:R-:W-:Y:S04]  /*0c20*/  BSSY B0, `(.L_x_2275) ;  /* 0x000000d000007945 */ /* 0x000fe80003800000 */
[----:B------:R-:W-:Y:S05]  /*0c30*/  @P2 BRA `(.L_x_2276) ;  /* 0x00000000002c2947 */ /* 0x000fea0003800000 */
[----:B------:R-:W-:Y:S01]  /*0c40*/  IADD3 R7, P1, R7, 0x30, RZ ;  /* 0x0000003007077810 */ /* 0x000fe20007f3e0ff */
[----:B------:R-:W-:Y:S01]  /*0c50*/  ULDC.64 UR4, c[0x0][0x280] ;  /* 0x0000a00000047ab9 */ /* 0x000fe20000000a00 */
[----:B------:R-:W-:Y:S02]  /*0c60*/  MOV R9, R13 ;  /* 0x0000000d00097202 */ /* 0x000fe40000000f00 */
[----:B--2---:R-:W-:Y:S01]  /*0c70*/  IADD3.X R2, RZ, R5, RZ, P1, !PT ;  /* 0x00000005ff027210 */ /* 0x004fe20000ffe4ff */
[----:B------:R-:W-:-:S04]  /*0c80*/  IMAD.WIDE.U32 R8, R7, UR8, R8 ;  /* 0x0000000807087c25 */ /* 0x000fc8000f8e0008 */
[----:B------:R-:W-:Y:S01]  /*0c90*/  IMAD R2, R2, UR8, RZ ;  /* 0x0000000802027c24 */ /* 0x000fe2000f8e02ff */
[----:B-1----:R-:W-:-:S03]  /*0ca0*/  LEA R10, P1, R8, UR4, 0x1 ;  /* 0x00000004080a7c11 */ /* 0x002fc6000f8208ff */
[----:B------:R-:W-:-:S05]  /*0cb0*/  IMAD R2, R7, UR9, R2 ;  /* 0x0000000907027c24 */ /* 0x000fca000f8e0202 */
[----:B------:R-:W-:-:S04]  /*0cc0*/  IADD3 R2, R9, R2, RZ ;  /* 0x0000000209027210 */ /* 0x000fc80007ffe0ff */
[----:B------:R-:W-:-:S05]  /*0cd0*/  LEA.HI.X R11, R8, UR5, R2, 0x1, P1 ;  /* 0x00000005080b7c11 */ /* 0x000fca00088f0c02 */
[----:B------:R4:W-:Y:S02]  /*0ce0*/  STG.E.128 desc[UR14][R10.64], RZ ;  /* 0x000000ff0a007986 */ /* 0x0009e4000c101d0e */
.L_x_2276:
[----:B------:R-:W-:Y:S05]  /*0cf0*/  BSYNC B0 ;  /* 0x0000000000007941 */ /* 0x000fea0003800000 */
.L_x_2275:
[----:B------:R-:W-:Y:S01]  /*0d00*/  ULDC.64 UR4, c[0x0][0x2b0] ;  /* 0x0000ac0000047ab9 */ /* 0x000fe20000000a00 */
[----:B------:R-:W-:Y:S01]  /*0d10*/  ISETP.GE.OR P6, PT, R6, UR18, P6 ;  /* 0x0000001206007c0c */ /* 0x000fe2000b7c6670 */
[----:B--2---:R-:W-:Y:S01]  /*0d20*/  @!P5 IMAD.MOV.U32 R3, RZ, RZ, 0x7f800000 ;  /* 0x7f800000ff03d424 */ /* 0x004fe200078e00ff */
[----:B------:R-:W-:Y:S01]  /*0d30*/  LEA.HI.X.SX32 R0, R0, R5, 0x1, P0 ;  /* 0x0000000500007211 */ /* 0x000fe200000f0eff */
[----:B------:R-:W-:Y:S01]  /*0d40*/  @!P4 IMAD.MOV.U32 R2, RZ, RZ, 0x7f800000 ;  /* 0x7f800000ff02c424 */ /* 0x000fe200078e00ff */
[----:B------:R-:W-:-:S04]  /*0d50*/  LEA R8, P0, R4, UR4, 0x2 ;  /* 0x0000000404087c11 */ /* 0x000fc8000f8010ff */
[----:B------:R-:W-:Y:S01]  /*0d60*/  LEA.HI.X R9, R4, UR5, R0, 0x2, P0 ;  /* 0x0000000504097c11 */ /* 0x000fe200080f1400 */
[----:B------:R-:W-:-:S04]  /*0d70*/  @!P3 IMAD.MOV.U32 R0, RZ, RZ, 0x7f800000 ;  /* 0x7f800000ff00b424 */ /* 0x000fc800078e00ff */
[----:B------:R2:W-:Y:S04]  /*0d80*/  @!P5 STG.E desc[UR14][R8.64], R3 ;  /* 0x000000030800d986 */ /* 0x0005e8000c10190e */
[----:B------:R2:W-:Y:S04]  /*0d90*/  @!P4 STG.E desc[UR14][R8.64+0x40], R2 ;  /* 0x000040020800c986 */ /* 0x0005e8000c10190e */
[----:B------:R2:W-:Y:S01]  /*0da0*/  @!P3 STG.E desc[UR14][R8.64+0x80], R0 ;  /* 0x000080000800b986 */ /* 0x0005e2000c10190e */
[----:B------:R-:W-:Y:S05]  /*0db0*/  @P6 EXIT ;  /* 0x000000000000694d */ /* 0x000fea0003800000 */
[----:B--2---:R-:W-:-:S05]  /*0dc0*/  MOV R0, 0x7f800000 ;  /* 0x7f80000000007802 */ /* 0x004fca0000000f00 */
[----:B------:R-:W-:Y:S01]  /*0dd0*/  STG.E desc[UR14][R8.64+0xc0], R0 ;  /* 0x0000c00008007986 */ /* 0x000fe2000c10190e */
[----:B------:R-:W-:Y:S05]  /*0de0*/  EXIT ;  /* 0x000000000000794d */ /* 0x000fea0003800000 */
.L_x_2268:
        /* <DEDUP_REMOVED lines=28> */
.L_x_2277:
        /* <DEDUP_REMOVED lines=33> */
[----:B-1----:R-:W-:Y:S02]  /*11c0*/  IABS R6, R0 ;  /* 0x0000000000067213 */ /* 0x002fe40000000000 */
[----:B------:R-:W-:Y:S01]  /*11d0*/  IADD3 R7, -R7, RZ, RZ ;  /* 0x000000ff07077210 */ /* 0x000fe20007ffe1ff */
[----:B------:R-:W1:Y:S01]  /*11e0*/  S2R R3, SR_CTAID.Z ;  /* 0x0000000000037919 */ /* 0x000e620000002700 */
[----:B------:R-:W4:Y:S03]  /*11f0*/  I2F.RP R8, R6 ;  /* 0x0000000600087306 */ /* 0x000f260000209400 */
[----:B------:R-:W-:-:S05]  /*1200*/  IMAD R22, R22, R7, UR9 ;  /* 0x0000000916167e24 */ /* 0x000fca000f8e0207 */
[----:B------:R-:W-:Y:S01]  /*1210*/  SHF.R.S32.HI R19, RZ, 0x1f, R22 ;  /* 0x0000001fff137819 */ /* 0x000fe20000011416 */
[----:B----4-:R-:W4:Y:S01]  /*1220*/  MUFU.RCP R8, R8 ;  /* 0x0000000800087308 */ /* 0x010f220000001000 */
[----:B-1----:R-:W-:Y:S02]  /*1230*/  IABS R3, R3 ;  /* 0x0000000300037213 */ /* 0x002fe40000000000 */
[----:B----4-:R-:W-:-:S05]  /*1240*/  IADD3 R8, R8, 0xffffffe, RZ ;  /* 0x0ffffffe08087810 */ /* 0x010fca0007ffe0ff */
        /* <DEDUP_REMOVED lines=10> */
[----:B------:R-:W-:Y:S02]  /*12f0*/  @!P2 IMAD.IADD R5, R5, 0x1, -R6 ;  /* 0x000000010505a824 */ /* 0x000fe400078e0a06 */
[----:B------:R-:W-:Y:S01]  /*1300*/  @!P2 VIADD R3, R3, 0x1 ;  /* 0x000000010303a836 */ /* 0x000fe20000000000 */
[----:B------:R-:W-:Y:S02]  /*1310*/  ISETP.NE.AND P2, PT, R0, RZ, PT ;  /* 0x000000ff0000720c */ /* 0x000fe40003f45270 */
[----:B------:R-:W-:-:S13]  /*1320*/  ISETP.GE.U32.AND P3, PT, R5, R6, PT ;  /* 0x000000060500720c */ /* 0x000fda0003f66070 */
[----:B------:R-:W-:Y:S02]  /*1330*/  @P3 IADD3 R3, R3, 0x1, RZ ;  /* 0x0000000103033810 */ /* 0x000fe40007ffe0ff */
[----:B---3--:R-:W-:Y:S02]  /*1340*/  R2UR UR21, R4 ;  /* 0x00000000041572ca */ /* 0x008fe400000e0000 */
[----:B------:R-:W-:-:S04]  /*1350*/  LOP3.LUT R4, R0, UR4, RZ, 0x3c, !PT ;  /* 0x0000000400047c12 */ /* 0x000fc8000f8e3cff */
[----:B------:R-:W-:Y:S01]  /*1360*/  ISETP.GE.AND P1, PT, R4, RZ, PT ;  /* 0x000000ff0400720c */ /* 0x000fe20003f26270 */
[----:B------:R-:W-:-:S06]  /*1370*/  IMAD R4, R19, UR10, RZ ;  /* 0x0000000a13047c24 */ /* 0x000fcc000f8e02ff */
[----:B------:R-:W-:Y:S02]  /*1380*/  USHF.R.S32.HI UR19, URZ, 0x1f, UR21 ;  /* 0x0000001f3f137899 */ /* 0x000fe40008011415 */
[----:B------:R-:W-:Y:S02]  /*1390*/  UIMAD.WIDE.U32 UR22, UR21, UR6, URZ ;  /* 0x00000006151672a5 */ /* 0x000fe4000f8e003f */
[----:B------:R-:W-:Y:S02]  /*13a0*/  UIMAD UR8, UR19, UR6, URZ ;  /* 0x00000006130872a4 */ /* 0x000fe4000f8e023f */
[----:B------:R-:W-:Y:S01]  /*13b0*/  @!P1 IMAD.MOV R3, RZ, RZ, -R3 ;  /* 0x000000ffff039224 */ /* 0x000fe200078e0a03 */
[----:B------:R-:W-:Y:S01]  /*13c0*/  @!P2 LOP3.LUT R3, RZ, R0, RZ, 0x33, !PT ;  /* 0x00000000ff03a212 */ /* 0x000fe200078e33ff */
[----:B------:R-:W-:Y:S01]  /*13d0*/  UIMAD UR6, UR21, UR7, UR8 ;  /* 0x00000007150672a4 */ /* 0x000fe2000f8e0208 */
[----:B------:R-:W-:Y:S01]  /*13e0*/  MOV R6, UR22 ;  /* 0x0000001600067c02 */ /* 0x000fe20008000f00 */
[----:B------:R-:W-:Y:S01]  /*13f0*/  IMAD R0, R22, UR11, R4 ;  /* 0x0000000b16007c24 */ /* 0x000fe2000f8e0204 */
[----:B------:R-:W-:Y:S01]  /*1400*/  SHF.R.S32.HI R11, RZ, 0x1f, R3 ;  /* 0x0000001fff0b7819 */ /* 0x000fe20000011403 */
[----:B------:R-:W-:Y:S01]  /*1410*/  UIADD3 UR6, UR23, UR6, URZ ;  /* 0x0000000617067290 */ /* 0x000fe2000fffe03f */
[----:B------:R-:W-:Y:S01]  /*1420*/  IMAD.U32 R7, RZ, RZ, UR23 ;  /* 0x00000017ff077e24 */ /* 0x000fe2000f8e00ff */
[----:B------:R-:W-:Y:S01]  /*1430*/  ULDC.64 UR8, c[0x0][0x260] ;  /* 0x0000980000087ab9 */ /* 0x000fe20000000a00 */
[----:B------:R-:W-:-:S02]  /*1440*/  IMAD.MOV.U32 R4, RZ, RZ, R6 ;  /* 0x000000ffff047224 */ /* 0x000fc400078e0006 */
[----:B------:R-:W-:Y:S01]  /*1450*/  IMAD.MOV.U32 R24, RZ, RZ, R3 ;  /* 0x000000ffff187224 */ /* 0x000fe200078e0003 */
[----:B------:R-:W-:Y:S01]  /*1460*/  MOV R5, UR6 ;  /* 0x0000000600057c02 */ /* 0x000fe20008000f00 */
        /* <DEDUP_REMOVED lines=13> */
.L_x_2278:
        /* <DEDUP_REMOVED lines=22> */
[----:B------:R-:W-:-:S06]  /*16a0*/  IMAD.HI.U32 R4, R9, R4, R8 ;  /* 0x0000000409047227 */ /* 0x000fcc00078e0008 */
[----:B------:R-:W-:Y:S02]  /*16b0*/  IMAD.HI.U32 R24, R4, R3, RZ ;  /* 0x0000000304187227 */ /* 0x000fe400078e00ff */
[----:B------:R-:W1:Y:S02]  /*16c0*/  LDC.64 R4, c[0x0][0x260] ;  /* 0x00009800ff047b82 */ /* 0x000e640000000a00 */
        /* <DEDUP_REMOVED lines=23> */
.L_x_2280:
        /* <DEDUP_REMOVED lines=21> */
[----:B------:R-:W-:Y:S01]  /*1990*/  IMAD.IADD R0, R7, 0x1, R0 ;  /* 0x0000000107007824 */ /* 0x000fe200078e0200 */
[----:B------:R-:W-:Y:S01]  /*19a0*/  MOV R16, R6 ;  /* 0x0000000600107202 */ /* 0x000fe20000000f00 */
[----:B------:R-:W-:Y:S09]  /*19b0*/  @P1 BRA `(.L_x_2279) ;  /* 0x0000000000301947 */ /* 0x000ff20003800000 */
        /* <DEDUP_REMOVED lines=8> */
[----:B------:R-:W-:-:S02]  /*1a40*/  UIMAD UR9, UR9, UR6, URZ ;  /* 0x00000006090972a4 */ /* 0x000fc4000f8e023f */
[----:B------:R-:W-:Y:S02]  /*1a50*/  UIMAD.WIDE.U32 UR24, UR8, UR6, UR22 ;  /* 0x00000006081872a5 */ /* 0x000fe4000f8e0016 */
[----:B------:R-:W-:-:S04]  /*1a60*/  UIMAD UR7, UR8, UR7, UR9 ;  /* 0x00000007080772a4 */ /* 0x000fc8000f8e0209 */
[----:B------:R-:W-:-:S12]  /*1a70*/  UIADD3 UR22, UR25, UR7, URZ ;  /* 0x0000000719167290 */ /* 0x000fd8000fffe03f */
.L_x_2279:
[----:B------:R-:W-:Y:S01]  /*1a80*/  SHF.R.S32.HI R191, RZ, 0x1f, R2 ;  /* 0x0000001fffbf7819 */ /* 0x000fe20000011402 */
[----:B------:R-:W-:Y:S01]  /*1a90*/  UIADD3 UR19, -UR17, UR18, URZ ;  /* 0x0000001211137290 */ /* 0x000fe2000fffe13f */
[----:B------:R-:W1:Y:S01]  /*1aa0*/  S2R R28, SR_CTAID.X ;  /* 0x00000000001c7919 */ /* 0x000e620000002500 */
[----:B------:R-:W-:Y:S01]  /*1ab0*/  UISETP.NE.AND UP0, UPT, UR5, -0x1, UPT ;  /* 0xffffffff0500788c */ /* 0x000fe2000bf05270 */
[CC--:B------:R-:W-:Y:S01]  /*1ac0*/  LEA.HI R3, R191.reuse, R2.reuse, RZ, 0x3 ;  /* 0x00000002bf037211 */ /* 0x0c0fe200078f18ff */
[----:B------:R-:W-:Y:S01]  /*1ad0*/  IMAD.MOV.U32 R204, RZ, RZ, 0x8 ;  /* 0x00000008ffcc7424 */ /* 0x000fe200078e00ff */
[----:B------:R-:W-:Y:S02]  /*1ae0*/  LEA.HI R27, R191, R2, RZ, 0x6 ;  /* 0x00000002bf1b7211 */ /* 0x000fe400078f30ff */
[----:B------:R-:W-:Y:S02]  /*1af0*/  SHF.R.S32.HI R20, RZ, 0x3, R3 ;  /* 0x00000003ff147819 */ /* 0x000fe40000011403 */
[----:B------:R-:W-:-:S02]  /*1b00*/  LOP3.LUT R3, R3, 0xfffffff8, RZ, 0xc0, !PT ;  /* 0xfffffff803037812 */ /* 0x000fc400078ec0ff */
[C---:B------:R-:W-:Y:S01]  /*1b10*/  ISETP.GE.AND P3, PT, R20.reuse, UR19, PT ;  /* 0x0000001314007c0c */ /* 0x040fe2000bf66270 */
[C---:B------:R-:W-:Y:S01]  /*1b20*/  VIADD R18, R20.reuse, 0x10 ;  /* 0x0000001014127836 */ /* 0x040fe20000000000 */
[----:B------:R-:W-:Y:S01]  /*1b30*/  @!UP0 USHF.R.S32.HI UR21, URZ, 0x1f, UR20 ;  /* 0x0000001f3f158899 */ /* 0x000fe20008011414 */
[----:B------:R-:W-:Y:S01]  /*1b40*/  IMAD.SHL.U32 R23, R20, 0x40, RZ ;  /* 0x0000004014177824 */ /* 0x000fe200078e00ff */
[----:B------:R-:W-:Y:S01]  /*1b50*/  @UP0 ULDC.64 UR8, c[0x0][0x240] ;  /* 0x0000900000080ab9 */ /* 0x000fe20000000a00 */
[----:B------:R-:W-:Y:S01]  /*1b60*/  @!UP0 ULDC.64 UR6, c[0x0][0x228] ;  /* 0x00008a0000068ab9 */ /* 0x000fe20000000a00 */
[----:B------:R-:W-:Y:S01]  /*1b70*/  ISETP.GE.AND P2, PT, R18, UR19, PT ;  /* 0x0000001312007c0c */ /* 0x000fe2000bf46270 */
[----:B------:R-:W-:Y:S01]  /*1b80*/  @UP0 UIMAD.WIDE.U32 UR26, UR5, UR8, URZ ;  /* 0x00000008051a02a5 */ /* 0x000fe2000f8e003f */
[----:B------:R-:W-:Y:S01]  /*1b90*/  IMAD.IADD R3, R2, 0x1, -R3 ;  /* 0x0000000102037824 */ /* 0x000fe200078e0a03 */
[----:B------:R-:W-:Y:S01]  /*1ba0*/  @!UP0 UIMAD UR8, UR21, UR6, URZ ;  /* 0x00000006150882a4 */ /* 0x000fe2000f8e023f */
[----:B------:R-:W-:Y:S01]  /*1bb0*/  LOP3.LUT R23, R23, 0x1c0, RZ, 0xc0, !PT ;  /* 0x000001c017177812 */ /* 0x000fe200078ec0ff */
[----:B------:R-:W-:Y:S01]  /*1bc0*/  @!UP0 UIMAD.WIDE.U32 UR28, UR20, UR6, URZ ;  /* 0x00000006141c82a5 */ /* 0x000fe2000f8e003f */
[----:B------:R-:W-:Y:S01]  /*1bd0*/  IMAD.SHL.U32 R26, R3, 0x8, RZ ;  /* 0x00000008031a7824 */ /* 0x000fe200078e00ff */
[----:B------:R-:W2:Y:S01]  /*1be0*/  @!P3 LDC.64 R4, c[0x0][0x240] ;  /* 0x00009000ff04bb82 */ /* 0x000ea20000000a00 */
[----:B------:R-:W-:Y:S01]  /*1bf0*/  @!UP0 UIMAD UR7, UR20, UR7, UR8 ;  /* 0x00000007140782a4 */ /* 0x000fe2000f8e0208 */
[----:B------:R-:W-:Y:S01]  /*1c00*/  SHF.R.S32.HI R21, RZ, 0x1f, R20 ;  /* 0x0000001fff157819 */ /* 0x000fe20000011414 */
[----:B------:R-:W-:Y:S01]  /*1c10*/  @UP0 UIMAD UR9, UR5, UR9, UR27 ;  /* 0x00000009050902a4 */ /* 0x000fe2000f8e021b */
[--C-:B------:R-:W-:Y:S01]  /*1c20*/  LOP3.LUT R7, R23, 0x38, R26.reuse, 0xf8, !PT ;  /* 0x0000003817077812 */ /* 0x100fe200078ef81a */
[----:B------:R-:W-:Y:S01]  /*1c30*/  @!UP0 UIADD3 UR9, UR29, UR7, URZ ;  /* 0x000000071d098290 */ /* 0x000fe2000fffe03f */
[----:B------:R-:W-:Y:S01]  /*1c40*/  SHF.R.U32.HI R23, RZ, 0x3, R23 ;  /* 0x00000003ff177819 */ /* 0x000fe20000011617 */
[----:B------:R-:W-:Y:S01]  /*1c50*/  @!UP0 UMOV UR26, UR28 ;  /* 0x0000001c001a8c82 */ /* 0x000fe20008000000 */
[----:B------:R-:W-:Y:S01]  /*1c60*/  USHF.R.S32.HI UR21, URZ, 0x1f, UR4 ;  /* 0x0000001f3f157899 */ /* 0x000fe20008011404 */
[----:B------:R-:W-:Y:S01]  /*1c70*/  SHF.R.S32.HI R25, RZ, 0x1f, R26 ;  /* 0x0000001fff197819 */ /* 0x000fe2000001141a */
[----:B------:R-:W3:Y:S01]  /*1c80*/  @!P3 LDC.64 R12, c[0x0][0x210] ;  /* 0x00008400ff0cbb82 */ /* 0x000ee20000000a00 */
[----:B------:R-:W-:Y:S01]  /*1c90*/  IADD3 R6, P1, R26, UR26, RZ ;  /* 0x0000001a1a067c10 */ /* 0x000fe2000ff3e0ff */
[----:B------:R-:W-:Y:S01]  /*1ca0*/  ULDC.64 UR6, c[0x0][0x258] ;  /* 0x0000960000067ab9 */ /* 0x000fe20000000a00 */
[----:B------:R-:W-:Y:S01]  /*1cb0*/  LOP3.LUT R23, R7, R23, RZ, 0x3c, !PT ;  /* 0x0000001707177212 */ /* 0x000fe200078e3cff */
[----:B------:R-:W-:Y:S01]  /*1cc0*/  UIMAD UR21, UR21, UR6, URZ ;  /* 0x00000006151572a4 */ /* 0x000fe2000f8e023f */
[----:B------:R-:W-:Y:S01]  /*1cd0*/  IADD3.X R7, R25, UR9, RZ, P1, !PT ;  /* 0x0000000919077c10 */ /* 0x000fe20008ffe4ff */
[----:B------:R-:W-:Y:S01]  /*1ce0*/  IMAD.U32 R14, RZ, RZ, UR6 ;  /* 0x00000006ff0e7e24 */ /* 0x000fe2000f8e00ff */
[----:B------:R-:W4:Y:S01]  /*1cf0*/  @!P2 S2R R32, SR_CgaCtaId ;  /* 0x000000000020a919 */ /* 0x000f220000008800 */
[----:B------:R-:W5:Y:S01]  /*1d00*/  @!P2 LDC.64 R8, c[0x0][0x240] ;  /* 0x00009000ff08ab82 */ /* 0x000f620000000a00 */
[----:B------:R-:W-:Y:S01]  /*1d10*/  UIMAD UR7, UR4, UR7, UR21 ;  /* 0x00000007040772a4 */ /* 0x000fe2000f8e0215 */
[----:B------:R-:W-:Y:S01]  /*1d20*/  VIADD R17, R20, 0x20 ;  /* 0x0000002014117836 */ /* 0x000fe20000000000 */
[----:B------:R-:W-:Y:S01]  /*1d30*/  UIADD3 UR20, UR12, -0x1, URZ ;  /* 0xffffffff0c147890 */ /* 0x000fe2000fffe03f */
[----:B------:R-:W-:Y:S01]  /*1d40*/  IMAD.WIDE.U32 R14, R14, UR4, R6 ;  /* 0x000000040e0e7c25 */ /* 0x000fe2000f8e0006 */
[----:B------:R-:W-:Y:S01]  /*1d50*/  UMOV UR4, 0x400 ;  /* 0x0000040000047882 */ /* 0x000fe20000000000 */
[----:B------:R-:W-:Y:S01]  /*1d60*/  USHF.L.U32 UR6, UR11, 0x5, URZ ;  /* 0x000000050b067899 */ /* 0x000fe2000800063f */
[----:B------:R-:W-:Y:S01]  /*1d70*/  ISETP.GE.AND P6, PT, R17, UR19, PT ;  /* 0x0000001311007c0c */ /* 0x000fe2000bfc6270 */
[----:B------:R-:W4:Y:S01]  /*1d80*/  S2UR UR8, SR_CgaCtaId ;  /* 0x00000000000879c3 */ /* 0x000f220000008800 */
[----:B-1----:R-:W-:Y:S01]  /*1d90*/  IMAD.WIDE R28, R28, 0x40, R20 ;  /* 0x000000401c1c7825 */ /* 0x002fe200078e0214 */
[----:B------:R-:W-:Y:S01]  /*1da0*/  IADD3 R31, R15, UR7, RZ ;  /* 0x000000070f1f7c10 */ /* 0x000fe2000fffe0ff */
[----:B------:R-:W-:-:S02]  /*1db0*/  USHF.L.U32 UR21, UR20, 0x8, URZ ;  /* 0x0000000814157899 */ /* 0x000fc4000800063f */
[-C--:B--2---:R-:W-:Y:S01]  /*1dc0*/  @!P3 IMAD R10, R29, R4.reuse, RZ ;  /* 0x000000041d0ab224 */ /* 0x084fe200078e02ff */
[C---:B------:R-:W-:Y:S01]  /*1dd0*/  @!P2 IADD3 R15, P1, R28.reuse, 0x10, RZ ;  /* 0x000000101c0fa810 */ /* 0x040fe20007f3e0ff */
[----:B------:R-:W-:Y:S01]  /*1de0*/  @!P3 IMAD.MOV.U32 R30, RZ, RZ, R14 ;  /* 0x000000ffff1eb224 */ /* 0x000fe200078e000e */
[----:B------:R-:W1:Y:S01]  /*1df0*/  @!P2 LDC.64 R6, c[0x0][0x210] ;  /* 0x00008400ff06ab82 */ /* 0x000e620000000a00 */
[C---:B------:R-:W-:Y:S01]  /*1e00*/  @!P3 IMAD R10, R28.reuse, R5, R10 ;  /* 0x000000051c0ab224 */ /* 0x040fe200078e020a */
[----:B------:R-:W-:Y:S01]  /*1e10*/  UIADD3 UR23, -UR21, UR16, URZ ;  /* 0x0000001015177290 */ /* 0x000fe2000fffe13f */
[----:B------:R-:W-:Y:S01]  /*1e20*/  @!P3 IMAD.WIDE.U32 R36, R28, R4, R30 ;  /* 0x000000041c24b225 */ /* 0x000fe200078e001e */
[----:B------:R-:W-:-:S03]  /*1e30*/  @!P2 MOV R39, R31 ;  /* 0x0000001f0027a202 */ /* 0x000fc60000000f00 */
[----:B------:R-:W-:Y:S01]  /*1e40*/  @!P2 IMAD.X R5, RZ, RZ, R29, P1 ;  /* 0x000000ffff05a224 */ /* 0x000fe200008e061d */
[----:B---3--:R-:W-:Y:S01]  /*1e50*/  @!P3 LEA R34, P1, R36, R12, 0x1 ;  /* 0x0000000c2422b211 */ /* 0x008fe200078208ff */
[----:B------:R-:W-:Y:S01]  /*1e60*/  IMAD.SHL.U32 R4, R27, 0x8, RZ ;  /* 0x000000081b047824 */ /* 0x000fe200078e00ff */
[----:B------:R-:W-:Y:S01]  /*1e70*/  ISETP.GE.AND P5, PT, R20, UR23, PT ;  /* 0x0000001714007c0c */ /* 0x000fe2000bfa6270 */
[-C--:B-----5:R-:W-:Y:S02]  /*1e80*/  @!P2 IMAD R12, R5, R8.reuse, RZ ;  /* 0x00000008050ca224 */ /* 0x0a0fe400078e02ff */
[----:B------:R-:W-:Y:S01]  /*1e90*/  @!P3 IMAD.IADD R10, R37, 0x1, R10 ;  /* 0x00000001250ab824 */ /* 0x000fe200078e020a */
[----:B------:R-:W-:Y:S01]  /*1ea0*/  LOP3.LUT R23, R23, 0xfffffe00, R4, 0xf8, !PT ;  /* 0xfffffe0017177812 */ /* 0x000fe200078ef804 */
[----:B------:R-:W-:Y:S01]  /*1eb0*/  @!P2 IMAD.MOV.U32 R38, RZ, RZ, R14 ;  /* 0x000000ffff26a224 */ /* 0x000fe200078e000e */
[----:B------:R-:W2:Y:S01]  /*1ec0*/  @!P6 LDC.64 R4, c[0x0][0x240] ;  /* 0x00009000ff04eb82 */ /* 0x000ea20000000a00 */
[----:B----4-:R-:W-:Y:S01]  /*1ed0*/  ULEA UR4, UR8, UR4, 0x18 ;  /* 0x0000000408047291 */ /* 0x010fe2000f8ec03f */
[----:B------:R-:W-:Y:S01]  /*1ee0*/  @!P3 LEA.HI.X R35, R36, R13, R10, 0x1, P1 ;  /* 0x0000000d2423b211 */ /* 0x000fe200008f0c0a */
[----:B------:R-:W-:Y:S01]  /*1ef0*/  VIADD R10, R20, 0x30 ;  /* 0x00000030140a7836 */ /* 0x000fe20000000000 */
[----:B------:R-:W3:Y:S01]  /*1f00*/  @!P6 S2R R13, SR_CgaCtaId ;  /* 0x00000000000de919 */ /* 0x000ee20000008800 */
[C---:B------:R-:W-:Y:S01]  /*1f10*/  @!P2 IMAD R9, R15.reuse, R9, R12 ;  /* 0x000000090f09a224 */ /* 0x040fe200078e020c */
[----:B------:R-:W-:Y:S01]  /*1f20*/  @!P2 MOV R12, 0x400 ;  /* 0x00000400000ca802 */ /* 0x000fe20000000f00 */
[----:B------:R-:W-:Y:S01]  /*1f30*/  @!P2 IMAD.WIDE.U32 R38, R15, R8, R38 ;  /* 0x000000080f26a225 */ /* 0x000fe200078e0026 */
[----:B------:R-:W-:Y:S01]  /*1f40*/  LEA R246, R23, UR4, 0x1 ;  /* 0x0000000417f67c11 */ /* 0x000fe2000f8e08ff */
[----:B------:R-:W4:Y:S01]  /*1f50*/  @!P5 S2R R27, SR_CgaCtaId ;  /* 0x00000000001bd919 */ /* 0x000f220000008800 */
[----:B------:R-:W-:Y:S01]  /*1f60*/  ISETP.GE.AND P1, PT, R10, UR19, PT ;  /* 0x000000130a007c0c */ /* 0x000fe2000bf26270 */
[----:B------:R-:W-:Y:S01]  /*1f70*/  @!P2 IMAD.IADD R8, R39, 0x1, R9 ;  /* 0x000000012708a824 */ /* 0x000fe200078e0209 */
[----:B-1----:R-:W-:Y:S01]  /*1f80*/  @!P2 LEA R36, P4, R38, R6, 0x1 ;  /* 0x000000062624a211 */ /* 0x002fe200078808ff */
[----:B------:R-:W-:Y:S01]  /*1f90*/  @!PT LDS RZ, [RZ] ;  /* 0x00000000fffff984 */ /* 0x000fe20000000800 */
[----:B------:R-:W-:Y:S01]  /*1fa0*/  @!PT LDS RZ, [RZ] ;  /* 0x00000000fffff984 */ /* 0x000fe20000000800 */
[----:B------:R-:W-:Y:S01]  /*1fb0*/  @!PT LDS RZ, [RZ] ;  /* 0x00000000fffff984 */ /* 0x000fe20000000800 */
[----:B------:R1:W-:Y:S01]  /*1fc0*/  @!P3 LDGSTS.E.BYPASS.LTC128B.128 [R246], desc[UR14][R34.64] ;  /* 0x0000000022f6bfae */ /* 0x0003e2000b901d4e */
[----:B------:R-:W-:Y:S01]  /*1fd0*/  @!P2 LEA R12, R32, R12, 0x18 ;  /* 0x0000000c200ca211 */ /* 0x000fe200078ec0ff */
[----:B------:R-:W-:Y:S01]  /*1fe0*/  IMAD R164, R21, UR10, RZ ;  /* 0x0000000a15a47c24 */ /* 0x000fe2000f8e02ff */
[----:B------:R-:W-:Y:S01]  /*1ff0*/  @!P2 LEA.HI.X R37, R38, R7, R8, 0x1, P4 ;  /* 0x000000072625a211 */ /* 0x000fe200020f0c08 */
[----:B------:R-:W-:Y:S01]  /*2000*/  UIMAD.WIDE.U32 UR8, UR10, 0x20, URZ ;  /* 0x000000200a0878a5 */ /* 0x000fe2000f8e003f */
[----:B------:R-:W5:Y:S01]  /*2010*/  @!P6 LDC.64 R8, c[0x0][0x210] ;  /* 0x00008400ff08eb82 */ /* 0x000f620000000a00 */
[----:B------:R-:W-:Y:S01]  /*2020*/  ISETP.GE.AND P4, PT, R18, UR23, PT ;  /* 0x0000001712007c0c */ /* 0x000fe2000bf86270 */
[----:B------:R-:W-:-:S02]  /*2030*/  @!P2 IMAD R12, R23, 0x2, R12 ;  /* 0x00000002170ca824 */ /* 0x000fc400078e020c */
[----:B------:R-:W-:-:S03]  /*2040*/  IMAD R164, R20, UR11, R164 ;  /* 0x0000000b14a47c24 */ /* 0x000fc6000f8e02a4 */
[----:B------:R3:W-:Y:S01]  /*2050*/  @!P2 LDGSTS.E.BYPASS.LTC128B.128 [R12+0x800], desc[UR14][R36.64] ;  /* 0x00800000240cafae */ /* 0x0007e2000b901d4e */
[----:B------:R-:W5:Y:S01]  /*2060*/  @!P1 LDC.64 R6, c[0x0][0x240] ;  /* 0x00009000ff069b82 */ /* 0x000f620000000a00 */
[----:B------:R-:W-:-:S05]  /*2070*/  IADD3 R32, P2, R26, R16, RZ ;  /* 0x000000101a207210 */ /* 0x000fca0007f5e0ff */
[----:B------:R-:W-:Y:S01]  /*2080*/  IMAD.X R33, R25, 0x1, R0, P2 ;  /* 0x0000000119217824 */ /* 0x000fe200010e0600 */
[----:B------:R-:W-:Y:S02]  /*2090*/  @!P1 IADD3 R16, P2, R28, 0x30, RZ ;  /* 0x000000301c109810 */ /* 0x000fe40007f5e0ff */
[----:B------:R-:W-:Y:S01]  /*20a0*/  @!P5 MOV R0, 0x400 ;  /* 0x000004000000d802 */ /* 0x000fe20000000f00 */
[----:B------:R-:W-:Y:S01]  /*20b0*/  IMAD.WIDE.U32 R32, R20, UR10, R32 ;  /* 0x0000000a14207c25 */ /* 0x000fe2000f8e0020 */
[----:B-1----:R-:W-:-:S03]  /*20c0*/  @!P6 IADD3 R34, P3, R28, 0x20, RZ ;  /* 0x000000201c22e810 */ /* 0x002fc60007f7e0ff */
[----:B------:R-:W-:Y:S01]  /*20d0*/  IMAD.MOV.U32 R165, RZ, RZ, R32 ;  /* 0x000000ffffa57224 */ /* 0x000fe200078e0020 */
[----:B------:R-:W-:Y:S01]  /*20e0*/  @!P1 IADD3.X R28, RZ, R29, RZ, P2, !PT ;  /* 0x0000001dff1c9210 */ /* 0x000fe200017fe4ff */
[----:B------:R-:W-:Y:S01]  /*20f0*/  IMAD.IADD R164, R33, 0x1, R164 ;  /* 0x0000000121a47824 */ /* 0x000fe200078e02a4 */
[----:B----4-:R-:W-:Y:S01]  /*2100*/  @!P5 LEA R0, R27, R0, 0x18 ;  /* 0x000000001b00d211 */ /* 0x010fe200078ec0ff */
[----:B------:R-:W-:Y:S01]  /*2110*/  @!P6 IMAD.X R15, RZ, RZ, R29, P3 ;  /* 0x000000ffff0fe224 */ /* 0x000fe200018e061d */
[----:B------:R-:W-:Y:S02]  /*2120*/  IADD3 R22, P3, R20, R22, RZ ;  /* 0x0000001614167210 */ /* 0x000fe40007f7e0ff */
[----:B------:R-:W-:Y:S01]  /*2130*/  @!P6 MOV R27, 0x400 ;  /* 0x00000400001be802 */ /* 0x000fe20000000f00 */
[-C--:B--2---:R-:W-:Y:S02]  /*2140*/  @!P6 IMAD R15, R15, R4.reuse, RZ ;  /* 0x000000040f0fe224 */ /* 0x084fe400078e02ff */
[----:B------:R-:W-:Y:S01]  /*2150*/  IMAD.X R19, R21, 0x1, R19, P3 ;  /* 0x0000000115137824 */ /* 0x000fe200018e0613 */
[----:B---3--:R-:W1:Y:S01]  /*2160*/  @!P1 S2R R12, SR_CgaCtaId ;  /* 0x00000000000c9919 */ /* 0x008e620000008800 */
[C---:B------:R-:W-:Y:S01]  /*2170*/  @!P6 IMAD R30, R34.reuse, R5, R15 ;  /* 0x00000005221ee224 */ /* 0x040fe200078e020f */
[----:B------:R-:W-:Y:S01]  /*2180*/  ISETP.GE.AND P3, PT, R17, UR23, PT ;  /* 0x0000001711007c0c */ /* 0x000fe2000bf66270 */
[----:B------:R-:W-:Y:S01]  /*2190*/  @!P6 IMAD.MOV.U32 R15, RZ, RZ, R31 ;  /* 0x000000ffff0fe224 */ /* 0x000fe200078e001f */
[----:B------:R-:W-:Y:S01]  /*21a0*/  @!P6 LEA R13, R13, R27, 0x18 ;  /* 0x0000001b0d0de211 */ /* 0x000fe200078ec0ff */
[--C-:B------:R-:W-:Y:S01]  /*21b0*/  @!P1 IMAD.MOV.U32 R36, RZ, RZ, R14.reuse ;  /* 0x000000ffff249224 */ /* 0x100fe200078e000e */
[----:B------:R-:W-:Y:S01]  /*21c0*/  @!P1 MOV R21, 0x400 ;  /* 0x0000040000159802 */ /* 0x000fe20000000f00 */
[----:B------:R-:W-:Y:S01]  /*21d0*/  @!P6 IMAD.WIDE.U32 R34, R34, R4, R14 ;  /* 0x000000042222e225 */ /* 0x000fe200078e000e */
[----:B------:R-:W-:Y:S01]  /*21e0*/  MOV R27, UR10 ;  /* 0x0000000a001b7c02 */ /* 0x000fe20008000f00 */
[----:B------:R-:W2:Y:S01]  /*21f0*/  @!P4 S2R R15, SR_CgaCtaId ;  /* 0x00000000000fc919 */ /* 0x000ea20000008800 */
[----:B------:R-:W3:Y:S01]  /*2200*/  @!P1 LDC.64 R4, c[0x0][0x210] ;  /* 0x00008400ff049b82 */ /* 0x000ee20000000a00 */
[----:B------:R-:W-:Y:S01]  /*2210*/  @!P6 IMAD.IADD R29, R35, 0x1, R30 ;  /* 0x00000001231de824 */ /* 0x000fe200078e021e */
[----:B-----5:R-:W-:Y:S01]  /*2220*/  @!P6 LEA R30, P2, R34, R8, 0x1 ;  /* 0x00000008221ee211 */ /* 0x020fe200078408ff */
[----:B------:R-:W-:-:S02]  /*2230*/  @!P1 IMAD R28, R28, R6, RZ ;  /* 0x000000061c1c9224 */ /* 0x000fc400078e02ff */
[----:B------:R-:W-:Y:S01]  /*2240*/  @!P1 IMAD.MOV.U32 R37, RZ, RZ, R31 ;  /* 0x000000ffff259224 */ /* 0x000fe200078e001f */
[----:B------:R-:W4:Y:S01]  /*2250*/  @!P3 S2R R14, SR_CgaCtaId ;  /* 0x00000000000eb919 */ /* 0x000f220000008800 */
[----:B------:R-:W-:Y:S01]  /*2260*/  @!P6 LEA.HI.X R31, R34, R9, R29, 0x1, P2 ;  /* 0x00000009221fe211 */ /* 0x000fe200010f0c1d */
[C---:B------:R-:W-:Y:S01]  /*2270*/  @!P1 IMAD R28, R16.reuse, R7, R28 ;  /* 0x00000007101c9224 */ /* 0x040fe200078e021c */
[----:B------:R-:W5:Y:S01]  /*2280*/  @!P5 LDC.64 R8, c[0x0][0x218] ;  /* 0x00008600ff08db82 */ /* 0x000f620000000a00 */
[----:B------:R-:W-:-:S04]  /*2290*/  @!P1 IMAD.WIDE.U32 R34, R16, R6, R36 ;  /* 0x0000000610229225 */ /* 0x000fc800078e0024 */
[----:B------:R-:W-:Y:S02]  /*22a0*/  @!P1 IMAD.IADD R16, R35, 0x1, R28 ;  /* 0x0000000123109824 */ /* 0x000fe400078e021c */
[C---:B------:R-:W-:Y:S01]  /*22b0*/  @!P6 IMAD R13, R23.reuse, 0x2, R13 ;  /* 0x00000002170de824 */ /* 0x040fe200078e020d */
[----:B------:R-:W4:Y:S01]  /*22c0*/  @!P4 LDC.64 R6, c[0x0][0x218] ;  /* 0x00008600ff06cb82 */ /* 0x000f220000000a00 */
[----:B------:R-:W-:-:S03]  /*22d0*/  @!P5 IMAD R0, R23, 0x2, R0 ;  /* 0x000000021700d824 */ /* 0x000fc600078e0200 */
[----:B------:R5:W-:Y:S01]  /*22e0*/  @!P6 LDGSTS.E.BYPASS.LTC128B.128 [R13+0x1000], desc[UR14][R30.64] ;  /* 0x010000001e0defae */ /* 0x000be2000b901d4e */
[----:B-1----:R-:W-:Y:S01]  /*22f0*/  @!P1 LEA R12, R12, R21, 0x18 ;  /* 0x000000150c0c9211 */ /* 0x002fe200078ec0ff */
[----:B------:R-:W-:Y:S01]  /*2300*/  IMAD.U32 R21, RZ, RZ, UR10 ;  /* 0x0000000aff157e24 */ /* 0x000fe2000f8e00ff */
[C---:B---3--:R-:W-:Y:S02]  /*2310*/  @!P1 LEA R28, P2, R34.reuse, R4, 0x1 ;  /* 0x00000004221c9211 */ /* 0x048fe400078408ff */
[----:B------:R-:W-:Y:S01]  /*2320*/  @!P4 MOV R4, 0x400 ;  /* 0x000004000004c802 */ /* 0x000fe20000000f00 */
[----:B------:R-:W-:Y:S01]  /*2330*/  @!P1 IMAD R12, R23, 0x2, R12 ;  /* 0x00000002170c9824 */ /* 0x000fe200078e020c */
[----:B------:R-:W-:Y:S01]  /*2340*/  @!P1 LEA.HI.X R29, R34, R5, R16, 0x1, P2 ;  /* 0x00000005221d9211 */ /* 0x000fe200010f0c10 */
[----:B------:R-:W-:Y:S01]  /*2350*/  IMAD.U32 R16, RZ, RZ, UR11 ;  /* 0x0000000bff107e24 */ /* 0x000fe2000f8e00ff */
[----:B------:R-:W-:Y:S02]  /*2360*/  ISETP.GE.AND P6, PT, R10, UR23, PT ;  /* 0x000000170a007c0c */ /* 0x000fe4000bfc6270 */
[----:B--2---:R-:W-:Y:S01]  /*2370*/  @!P4 LEA R15, R15, R4, 0x18 ;  /* 0x000000040f0fc211 */ /* 0x004fe200078ec0ff */
[----:B------:R1:W-:Y:S01]  /*2380*/  @!P1 LDGSTS.E.BYPASS.LTC128B.128 [R12+0x1800], desc[UR14][R28.64] ;  /* 0x018000001c0c9fae */ /* 0x0003e2000b901d4e */
[----:B------:R-:W2:Y:S01]  /*2390*/  @!P3 LDC.64 R4, c[0x0][0x218] ;  /* 0x00008600ff04bb82 */ /* 0x000ea20000000a00 */
[----:B------:R-:W-:-:S02]  /*23a0*/  @!P4 LEA R27, P2, R27, R165, 0x4 ;  /* 0x000000a51b1bc211 */ /* 0x000fc400078420ff */
[----:B------:R-:W-:Y:S02]  /*23b0*/  @!P4 IMAD R15, R23, 0x2, R15 ;  /* 0x00000002170fc824 */ /* 0x000fe400078e020f */
[----:B------:R-:W-:-:S04]  /*23c0*/  @!P4 LEA.HI.X R16, R21, R164, R16, 0x4, P2 ;  /* 0x000000a41510c211 */ /* 0x000fc800010f2410 */
[----:B------:R-:W-:Y:S01]  /*23d0*/  VOTEU.ALL UP0, P6 ;  /* 0x00000000003f7886 */ /* 0x000fe20003000000 */
[C---:B-----5:R-:W-:Y:S01]  /*23e0*/  @!P5 LEA R30, P2, R165.reuse, R8, 0x1 ;  /* 0x00000008a51ed211 */ /* 0x060fe200078408ff */
[----:B------:R-:W-:Y:S01]  /*23f0*/  IMAD.U32 R8, RZ, RZ, UR6 ;  /* 0x00000006ff087e24 */ /* 0x000fe2000f8e00ff */
[----:B------:R-:W-:Y:S02]  /*2400*/  @!P3 MOV R13, 0x400 ;  /* 0x00000400000db802 */ /* 0x000fe40000000f00 */
[----:B------:R-:W-:Y:S01]  /*2410*/  @!UP0 UIMAD UR6, UR11, 0x30, URZ ;  /* 0x000000300b0688a4 */ /* 0x000fe2000f8e023f */
[----:B------:R-:W-:Y:S02]  /*2420*/  @!P5 LEA.HI.X R31, R165, R9, R164, 0x1, P2 ;  /* 0x00000009a51fd211 */ /* 0x000fe400010f0ca4 */
[----:B----4-:R-:W-:Y:S01]  /*2430*/  @!P3 LEA R14, R14, R13, 0x18 ;  /* 0x0000000d0e0eb211 */ /* 0x010fe200078ec0ff */
[----:B------:R-:W3:Y:S04]  /*2440*/  @!P6 S2R R9, SR_CgaCtaId ;  /* 0x000000000009e919 */ /* 0x000ee80000008800 */
[----:B------:R-:W-:Y:S01]  /*2450*/  @!P3 IMAD R14, R23, 0x2, R14 ;  /* 0x00000002170eb824 */ /* 0x000fe200078e020e */
[C---:B-1----:R-:W-:Y:S01]  /*2460*/  @!P4 LEA R12, P1, R27.reuse, R6, 0x1 ;  /* 0x000000061b0cc211 */ /* 0x042fe200078208ff */
[----:B------:R-:W-:Y:S01]  /*2470*/  @!P6 IMAD.MOV.U32 R6, RZ, RZ, R165 ;  /* 0x000000ffff06e224 */ /* 0x000fe200078e00a5 */
[----:B------:R-:W-:Y:S01]  /*2480*/  MOV R28, UR10 ;  /* 0x0000000a001c7c02 */ /* 0x000fe20008000f00 */
[----:B------:R1:W-:Y:S01]  /*2490*/  @!P5 LDGSTS.E.BYPASS.LTC128B.128 [R0+0x2000], desc[UR14][R30.64] ;  /* 0x020000001e00dfae */ /* 0x0003e2000b901d4e */
[----:B------:R-:W-:Y:S01]  /*24a0*/  @!P4 LEA.HI.X R13, R27, R7, R16, 0x1, P1 ;  /* 0x000000071b0dc211 */ /* 0x000fe200008f0c10 */
[----:B------:R-:W-:Y:S01]  /*24b0*/  @!P6 IMAD.MOV.U32 R7, RZ, RZ, R164 ;  /* 0x000000ffff07e224 */ /* 0x000fe200078e00a4 */
[----:B------:R-:W-:Y:S01]  /*24c0*/  @!P3 IADD3 R21, P1, R165, UR8, RZ ;  /* 0x00000008a515bc10 */ /* 0x000fe2000ff3e0ff */
[----:B------:R-:W-:-:S02]  /*24d0*/  VIADD R16, R20, 0x40 ;  /* 0x0000004014107836 */ /* 0x000fc40000000000 */
[----:B------:R-:W-:Y:S01]  /*24e0*/  @!P6 IMAD.WIDE.U32 R28, R28, 0x30, R6 ;  /* 0x000000301c1ce825 */ /* 0x000fe200078e0006 */
[----:B------:R-:W-:Y:S01]  /*24f0*/  @!P3 IADD3.X R8, R164, UR9, R8, P1, !PT ;  /* 0x00000009a408bc10 */ /* 0x000fe20008ffe408 */
[----:B------:R-:W4:Y:S01]  /*2500*/  @!P6 LDC.64 R6, c[0x0][0x218] ;  /* 0x00008600ff06eb82 */ /* 0x000f220000000a00 */
[----:B------:R-:W-:Y:S01]  /*2510*/  ISETP.GE.AND P2, PT, R16, UR23, PT ;  /* 0x0000001710007c0c */ /* 0x000fe2000bf46270 */
[----:B------:R5:W-:Y:S01]  /*2520*/  @!P4 LDGSTS.E.BYPASS.LTC128B.128 [R15+0x2800], desc[UR14][R12.64] ;  /* 0x028000000c0fcfae */ /* 0x000be2000b901d4e */
[----:B--2---:R-:W-:Y:S01]  /*2530*/  @!P3 LEA R4, P1, R21, R4, 0x1 ;  /* 0x000000041504b211 */ /* 0x004fe200078208ff */
[----:B------:R-:W-:Y:S02]  /*2540*/  ULDC.64 UR8, c[0x0][0x250] ;  /* 0x0000940000087ab9 */ /* 0x000fe40000000a00 */
[----:B------:R-:W-:Y:S01]  /*2550*/  IMAD R19, R19, UR8, RZ ;  /* 0x0000000813137c24 */ /* 0x000fe2000f8e02ff */
[----:B------:R-:W-:Y:S01]  /*2560*/  @!P3 LEA.HI.X R5, R21, R5, R8, 0x1, P1 ;  /* 0x000000051505b211 */ /* 0x000fe200008f0c08 */
[----:B------:R-:W-:Y:S01]  /*2570*/  IMAD.U32 R8, RZ, RZ, UR10 ;  /* 0x0000000aff087e24 */ /* 0x000fe2000f8e00ff */
[----:B------:R-:W-:Y:S01]  /*2580*/  @!P6 MOV R21, 0x400 ;  /* 0x000004000015e802 */ /* 0x000fe20000000f00 */
[----:B------:R-:W-:-:S02]  /*2590*/  IMAD R19, R22, UR9, R19 ;  /* 0x0000000916137c24 */ /* 0x000fc4000f8e0213 */
[----:B------:R2:W-:Y:S02]  /*25a0*/  @!P3 LDGSTS.E.BYPASS.LTC128B.128 [R14+0x3000], desc[UR14][R4.64] ;  /* 0x03000000040ebfae */ /* 0x0005e4000b901d4e */
[----:B------:R-:W-:Y:S02]  /*25b0*/  @!P2 LEA R8, P4, R8, R165, 0x6 ;  /* 0x000000a50808a211 */ /* 0x000fe400078830ff */
[----:B---3--:R-:W-:Y:S02]  /*25c0*/  @!P6 LEA R9, R9, R21, 0x18 ;  /* 0x000000150909e211 */ /* 0x008fe400078ec0ff */
[----:B------:R-:W-:Y:S01]  /*25d0*/  @!P2 MOV R34, 0x400 ;  /* 0x000004000022a802 */ /* 0x000fe20000000f00 */
[----:B-1----:R-:W-:Y:S01]  /*25e0*/  @!P6 VIADD R0, R29, UR6 ;  /* 0x000000061d00ec36 */ /* 0x002fe20008000000 */
[----:B----4-:R-:W-:-:S04]  /*25f0*/  @!P6 LEA R30, P5, R28, R6, 0x1 ;  /* 0x000000061c1ee211 */ /* 0x010fc800078a08ff */
[----:B------:R-:W-:Y:S01]  /*2600*/  @!P6 LEA.HI.X R31, R28, R7, R0, 0x1, P5 ;  /* 0x000000071c1fe211 */ /* 0x000fe200028f0c00 */
[----:B-----5:R-:W-:Y:S01]  /*2610*/  IMAD.U32 R13, RZ, RZ, UR10 ;  /* 0x0000000aff0d7e24 */ /* 0x020fe2000f8e00ff */
[C---:B------:R-:W-:Y:S01]  /*2620*/  IADD3 R15, R20.reuse, 0x50, RZ ;  /* 0x00000050140f7810 */ /* 0x040fe20007ffe0ff */
[----:B------:R-:W-:Y:S02]  /*2630*/  IMAD.U32 R12, RZ, RZ, UR11 ;  /* 0x0000000bff0c7e24 */ /* 0x000fe4000f8e00ff */
[----:B------:R-:W-:Y:S01]  /*2640*/  @!P6 IMAD R0, R23, 0x2, R9 ;  /* 0x000000021700e824 */ /* 0x000fe200078e0209 */
[----:B------:R-:W-:Y:S01]  /*2650*/  ISETP.GE.AND P3, PT, R15, UR23, PT ;  /* 0x000000170f007c0c */ /* 0x000fe2000bf66270 */
[----:B------:R-:W1:Y:S01]  /*2660*/  @!P2 S2R R9, SR_CgaCtaId ;  /* 0x000000000009a919 */ /* 0x000e620000008800 */
[----:B------:R-:W-:Y:S01]  /*2670*/  @!P2 LEA.HI.X R6, R13, R164, R12, 0x6, P4 ;  /* 0x000000a40d06a211 */ /* 0x000fe200020f340c */
[C---:B------:R-:W-:Y:S01]  /*2680*/  VIADD R13, R20.reuse, 0x70 ;  /* 0x00000070140d7836 */ /* 0x040fe20000000000 */
[C---:B------:R-:W-:Y:S01]  /*2690*/  IADD3 R12, R20.reuse, 0x80, RZ ;  /* 0x00000080140c7810 */ /* 0x040fe20007ffe0ff */
[----:B--2---:R-:W2:Y:S01]  /*26a0*/  @!P2 LDC.64 R4, c[0x0][0x218] ;  /* 0x00008600ff04ab82 */ /* 0x004ea20000000a00 */
[----:B------:R3:W-:Y:S01]  /*26b0*/  @!P6 LDGSTS.E.BYPASS.LTC128B.128 [R0+0x3800], desc[UR14][R30.64] ;  /* 0x038000001e00efae */ /* 0x0007e2000b901d4e */
[----:B------:R-:W-:Y:S01]  /*26c0*/  VIADD R14, R20, 0x60 ;  /* 0x00000060140e7836 */ /* 0x000fe20000000000 */
[----:B------:R-:W-:-:S02]  /*26d0*/  ISETP.GE.AND P6, PT, R13, UR23, PT ;  /* 0x000000170d007c0c */ /* 0x000fc4000bfc6270 */
[----:B------:R-:W-:Y:S02]  /*26e0*/  ISETP.GE.AND P5, PT, R12, UR23, PT ;  /* 0x000000170c007c0c */ /* 0x000fe4000bfa6270 */
[----:B------:R-:W-:Y:S01]  /*26f0*/  ISETP.GE.AND P1, PT, R14, UR23, PT ;  /* 0x000000170e007c0c */ /* 0x000fe2000bf26270 */
[----:B------:R-:W4:Y:S01]  /*2700*/  @!P3 S2R R21, SR_CgaCtaId ;  /* 0x000000000015b919 */ /* 0x000f220000008800 */
[----:B------:R-:W-:Y:S01]  /*2710*/  VOTEU.ALL UP0, P3 ;  /* 0x00000000003f7886 */ /* 0x000fe20001800000 */
[----:B------:R-:W-:-:S04]  /*2720*/  @!P3 IMAD.MOV.U32 R35, RZ, RZ, R164 ;  /* 0x000000ffff23b224 */ /* 0x000fc800078e00a4 */
[----:B------:R-:W-:Y:S02]  /*2730*/  @!UP0 UIMAD UR6, UR11, 0x50, URZ ;  /* 0x000000500b0688a4 */ /* 0x000fe4000f8e023f */
[--C-:B------:R-:W-:Y:S02]  /*2740*/  @!P6 IMAD.MOV.U32 R40, RZ, RZ, R165.reuse ;  /* 0x000000ffff28e224 */ /* 0x100fe400078e00a5 */
[----:B------:R-:W5:Y:S01]  /*2750*/  @!P5 S2R R29, SR_CgaCtaId ;  /* 0x00000000001dd919 */ /* 0x000f620000008800 */
[--C-:B------:R-:W-:Y:S01]  /*2760*/  @!P6 IMAD.MOV.U32 R41, RZ, RZ, R164.reuse ;  /* 0x000000ffff29e224 */ /* 0x100fe200078e00a4 */
[----:B------:R-:W-:Y:S01]  /*2770*/  VOTEU.ALL UP0, P1 ;  /* 0x00000000003f7886 */ /* 0x000fe20000800000 */
[----:B------:R-:W-:Y:S01]  /*2780*/  @!P1 IMAD.MOV.U32 R38, RZ, RZ, R165 ;  /* 0x000000ffff269224 */ /* 0x000fe200078e00a5 */
[----:B------:R-:W5:Y:S01]  /*2790*/  @!P1 S2R R27, SR_CgaCtaId ;  /* 0x00000000001b9919 */ /* 0x000f620000008800 */
[----:B------:R-:W-:Y:S01]  /*27a0*/  @!P1 IMAD.MOV.U32 R39, RZ, RZ, R164 ;  /* 0x000000ffff279224 */ /* 0x000fe200078e00a4 */
[----:B--2---:R-:W-:Y:S01]  /*27b0*/  @!P2 LEA R32, P4, R8, R4, 0x1 ;  /* 0x000000040820a211 */ /* 0x004fe200078808ff */
[----:B---3--:R-:W-:-:S03]  /*27c0*/  VIADD R0, R20, 0x90 ;  /* 0x0000009014007836 */ /* 0x008fc60000000000 */
[----:B------:R-:W-:Y:S01]  /*27d0*/  @!P2 LEA.HI.X R33, R8, R5, R6, 0x1, P4 ;  /* 0x000000050821a211 */ /* 0x000fe200020f0c06 */
[----:B------:R-:W2:Y:S01]  /*27e0*/  @!P6 S2R R30, SR_CgaCtaId ;  /* 0x00000000001ee919 */ /* 0x000ea20000008800 */
[----:B------:R-:W3:Y:S01]  /*27f0*/  @!P3 LDC.64 R6, c[0x0][0x218] ;  /* 0x00008600ff06bb82 */ /* 0x000ee20000000a00 */
[----:B------:R-:W-:Y:S02]  /*2800*/  @!P3 MOV R8, 0x400 ;  /* 0x000004000008b802 */ /* 0x000fe40000000f00 */
[----:B------:R-:W-:Y:S02]  /*2810*/  ISETP.GE.AND P4, PT, R0, UR23, PT ;  /* 0x0000001700007c0c */ /* 0x000fe4000bf86270 */
[----:B-1----:R-:W-:Y:S01]  /*2820*/  @!P2 LEA R9, R9, R34, 0x18 ;  /* 0x000000220909a211 */ /* 0x002fe200078ec0ff */
[----:B------:R-:W-:Y:S01]  /*2830*/  @!P3 IMAD.MOV.U32 R34, RZ, RZ, R165 ;  /* 0x000000ffff22b224 */ /* 0x000fe200078e00a5 */
[----:B------:R-:W-:Y:S01]  /*2840*/  @!P1 MOV R31, 0x400 ;  /* 0x00000400001f9802 */ /* 0x000fe20000000f00 */
[----:B------:R-:W1:Y:S01]  /*2850*/  @!P1 LDC.64 R4, c[0x0][0x218] ;  /* 0x00008600ff049b82 */ /* 0x000e620000000a00 */
[----:B----4-:R-:W-:Y:S01]  /*2860*/  @!P3 LEA R21, R21, R8, 0x18 ;  /* 0x000000081515b211 */ /* 0x010fe200078ec0ff */
[----:B------:R-:W-:-:S02]  /*2870*/  IMAD.U32 R8, RZ, RZ, UR10 ;  /* 0x0000000aff087e24 */ /* 0x000fc4000f8e00ff */
[----:B------:R-:W-:Y:S02]  /*2880*/  @!P2 IMAD R9, R23, 0x2, R9 ;  /* 0x000000021709a824 */ /* 0x000fe400078e0209 */
[----:B------:R-:W-:Y:S02]  /*2890*/  @!P3 IMAD.WIDE.U32 R36, R8, 0x50, R34 ;  /* 0x000000500824b825 */ /* 0x000fe400078e0022 */
[----:B------:R-:W4:Y:S02]  /*28a0*/  @!P4 S2R R28, SR_CgaCtaId ;  /* 0x00000000001cc919 */ /* 0x000f240000008800 */
[----:B------:R-:W-:Y:S01]  /*28b0*/  IMAD.U32 R34, RZ, RZ, UR10 ;  /* 0x0000000aff227e24 */ /* 0x000fe2000f8e00ff */
[----:B------:R-:W-:Y:S01]  /*28c0*/  @!P3 IADD3 R8, R37, UR6, RZ ;  /* 0x000000062508bc10 */ /* 0x000fe2000fffe0ff */
[----:B------:R3:W-:Y:S01]  /*28d0*/  @!P2 LDGSTS.E.BYPASS.LTC128B.128 [R9+0x4000], desc[UR14][R32.64] ;  /* 0x040000002009afae */ /* 0x0007e2000b901d4e */
[----:B------:R-:W-:Y:S01]  /*28e0*/  @!UP0 UIMAD UR6, UR11, 0x60, URZ ;  /* 0x000000600b0688a4 */ /* 0x000fe2000f8e023f */
[----:B------:R-:W-:Y:S01]  /*28f0*/  @!P1 IMAD.WIDE.U32 R34, R34, 0x60, R38 ;  /* 0x0000006022229825 */ /* 0x000fe200078e0026 */
[----:B------:R-:W-:Y:S01]  /*2900*/  VOTEU.ALL UP0, P6 ;  /* 0x00000000003f7886 */ /* 0x000fe20003000000 */
[----:B-----5:R-:W-:-:S02]  /*2910*/  @!P1 LEA R27, R27, R31, 0x18 ;  /* 0x0000001f1b1b9211 */ /* 0x020fc400078ec0ff */
[----:B------:R-:W-:Y:S01]  /*2920*/  MOV R31, UR11 ;  /* 0x0000000b001f7c02 */ /* 0x000fe20008000f00 */
[----:B------:R-:W-:Y:S02]  /*2930*/  IMAD.U32 R38, RZ, RZ, UR10 ;  /* 0x0000000aff267e24 */ /* 0x000fe4000f8e00ff */
[----:B------:R-:W-:Y:S02]  /*2940*/  @!P1 IMAD R27, R23, 0x2, R27 ;  /* 0x00000002171b9824 */ /* 0x000fe400078e021b */
[----:B------:R-:W-:Y:S01]  /*2950*/  @!P6 IMAD.WIDE.U32 R38, R38, 0x70, R40 ;  /* 0x000000702626e825 */ /* 0x000fe200078e0028 */
[----:B---3--:R-:W-:-:S03]  /*2960*/  @!P3 LEA R32, P2, R36, R6, 0x1 ;  /* 0x000000062420b211 */ /* 0x008fc600078408ff */
[----:B------:R-:W-:Y:S01]  /*2970*/  @!P1 VIADD R6, R35, UR6 ;  /* 0x0000000623069c36 */ /* 0x000fe20008000000 */
[----:B------:R-:W-:Y:S01]  /*2980*/  @!P6 MOV R9, 0x400 ;  /* 0x000004000009e802 */ /* 0x000fe20000000f00 */
[----:B------:R-:W-:Y:S01]  /*2990*/  @!P3 IMAD R35, R23, 0x2, R21 ;  /* 0x000000021723b824 */ /* 0x000fe200078e0215 */
[----:B------:R-:W-:Y:S01]  /*29a0*/  @!P3 LEA.HI.X R33, R36, R7, R8, 0x1, P2 ;  /* 0x000000072421b211 */ /* 0x000fe200010f0c08 */
[----:B------:R-:W-:Y:S01]  /*29b0*/  VIADD R21, R20, 0xa0 ;  /* 0x000000a014157836 */ /* 0x000fe20000000000 */
[----:B------:R-:W-:Y:S01]  /*29c0*/  @!P5 MOV R8, 0x400 ;  /* 0x000004000008d802 */ /* 0x000fe20000000f00 */
[----:B------:R-:W-:Y:S01]  /*29d0*/  @!UP0 UIMAD UR6, UR11, 0x70, URZ ;  /* 0x000000700b0688a4 */ /* 0x000fe2000f8e023f */
[----:B------:R-:W-:Y:S01]  /*29e0*/  @!P4 MOV R7, 0x400 ;  /* 0x000004000007c802 */ /* 0x000fe20000000f00 */
[----:B------:R3:W-:Y:S01]  /*29f0*/  @!P3 LDGSTS.E.BYPASS.LTC128B.128 [R35+0x4800], desc[UR14][R32.64] ;  /* 0x048000002023bfae */ /* 0x0007e2000b901d4e */
[----:B--2---:R-:W-:Y:S01]  /*2a00*/  @!P6 LEA R30, R30, R9, 0x18 ;  /* 0x000000091e1ee211 */ /* 0x004fe200078ec0ff */
[----:B------:R-:W-:Y:S01]  /*2a10*/  VOTEU.ALL UP0, P4 ;  /* 0x00000000003f7886 */ /* 0x000fe20002000000 */
[----:B------:R-:W-:-:S02]  /*2a20*/  @!P5 LEA R29, R29, R8, 0x18 ;  /* 0x000000081d1dd211 */ /* 0x000fc400078ec0ff */
[----:B-1----:R-:W-:Y:S01]  /*2a30*/  @!P1 LEA R36, P2, R34, R4, 0x1 ;  /* 0x0000000422249211 */ /* 0x002fe200078408ff */
[----:B------:R-:W1:Y:S01]  /*2a40*/  @!P6 LDC.64 R8, c[0x0][0x218] ;  /* 0x00008600ff08eb82 */ /* 0x000e620000000a00 */
[----:B----4-:R-:W-:Y:S01]  /*2a50*/  @!P4 LEA R28, R28, R7, 0x18 ;  /* 0x000000071c1cc211 */ /* 0x010fe200078ec0ff */
[----:B------:R-:W-:Y:S01]  /*2a60*/  IMAD.U32 R4, RZ, RZ, UR10 ;  /* 0x0000000aff047e24 */ /* 0x000fe2000f8e00ff */
[----:B------:R-:W-:Y:S01]  /*2a70*/  @!P1 LEA.HI.X R37, R34, R5, R6, 0x1, P2 ;  /* 0x0000000522259211 */ /* 0x000fe200010f0c06 */
[----:B------:R-:W-:Y:S01]  /*2a80*/  IMAD.U32 R34, RZ, RZ, UR10 ;  /* 0x0000000aff227e24 */ /* 0x000fe2000f8e00ff */
[----:B------:R-:W-:Y:S01]  /*2a90*/  ISETP.GE.AND P3, PT, R21, UR23, PT ;  /* 0x0000001715007c0c */ /* 0x000fe2000bf66270 */
[C---:B------:R-:W-:Y:S01]  /*2aa0*/  @!P5 IMAD R29, R23.reuse, 0x2, R29 ;  /* 0x00000002171dd824 */ /* 0x040fe200078e021d */
[C---:B------:R-:W-:Y:S01]  /*2ab0*/  @!P6 LEA R30, R23.reuse, R30, 0x1 ;  /* 0x0000001e171ee211 */ /* 0x040fe200078e08ff */
[----:B------:R-:W2:Y:S01]  /*2ac0*/  @!P5 LDC.64 R6, c[0x0][0x218] ;  /* 0x00008600ff06db82 */ /* 0x000ea20000000a00 */
[----:B------:R-:W-:Y:S01]  /*2ad0*/  @!P5 LEA R34, P2, R34, R165, 0x7 ;  /* 0x000000a52222d211 */ /* 0x000fe200078438ff */
[----:B------:R4:W-:Y:S01]  /*2ae0*/  @!P1 LDGSTS.E.BYPASS.LTC128B.128 [R27+0x5000], desc[UR14][R36.64] ;  /* 0x05000000241b9fae */ /* 0x0009e2000b901d4e */
[----:B------:R-:W-:-:S02]  /*2af0*/  @!P4 IMAD R28, R23, 0x2, R28 ;  /* 0x00000002171cc824 */ /* 0x000fc400078e021c */
[----:B------:R-:W-:-:S03]  /*2b00*/  @!P5 LEA.HI.X R31, R4, R164, R31, 0x7, P2 ;  /* 0x000000a4041fd211 */ /* 0x000fc600010f3c1f */
[----:B------:R-:W5:Y:S01]  /*2b10*/  @!P4 LDC.64 R4, c[0x0][0x218] ;  /* 0x00008600ff04cb82 */ /* 0x000f620000000a00 */
[----:B---3--:R-:W-:Y:S01]  /*2b20*/  @!P6 VIADD R33, R39, UR6 ;  /* 0x000000062721ec36 */ /* 0x008fe20008000000 */
[----:B------:R-:W-:Y:S01]  /*2b30*/  @!UP0 UIMAD UR6, UR11, 0x90, URZ ;  /* 0x000000900b0688a4 */ /* 0x000fe2000f8e023f */
[----:B------:R-:W-:Y:S01]  /*2b40*/  IMAD.U32 R32, RZ, RZ, UR10 ;  /* 0x0000000aff207e24 */ /* 0x000fe2000f8e00ff */
[----:B-1----:R-:W-:Y:S01]  /*2b50*/  @!P6 LEA R8, P1, R38, R8, 0x1 ;  /* 0x000000082608e211 */ /* 0x002fe200078208ff */
[----:B------:R-:W-:-:S03]  /*2b60*/  VOTEU.ALL UP0, P3 ;  /* 0x00000000003f7886 */ /* 0x000fc60001800000 */
[----:B------:R-:W-:Y:S01]  /*2b70*/  @!P6 LEA.HI.X R9, R38, R9, R33, 0x1, P1 ;  /* 0x000000092609e211 */ /* 0x000fe200008f0c21 */
[----:B------:R-:W-:Y:S01]  /*2b80*/  @!P3 IMAD.MOV.U32 R33, RZ, RZ, R164 ;  /* 0x000000ffff21b224 */ /* 0x000fe200078e00a4 */
[----:B--2---:R-:W-:-:S03]  /*2b90*/  @!P5 LEA R38, P2, R34, R6, 0x1 ;  /* 0x000000062226d211 */ /* 0x004fc600078408ff */
[----:B------:R1:W-:Y:S01]  /*2ba0*/  @!P6 LDGSTS.E.BYPASS.LTC128B.128 [R30+0x5800], desc[UR14][R8.64] ;  /* 0x05800000081eefae */ /* 0x0003e2000b901d4e */
[----:B------:R-:W-:Y:S01]  /*2bb0*/  @!P5 LEA.HI.X R39, R34, R7, R31, 0x1, P2 ;  /* 0x000000072227d211 */ /* 0x000fe200010f0c1f */
[----:B----4-:R-:W-:Y:S01]  /*2bc0*/  @!P4 IMAD.MOV.U32 R36, RZ, RZ, R165 ;  /* 0x000000ffff24c224 */ /* 0x010fe200078e00a5 */
[----:B------:R-:W2:Y:S01]  /*2bd0*/  @!P3 LDC.64 R6, c[0x0][0x218] ;  /* 0x00008600ff06bb82 */ /* 0x000ea20000000a00 */
[----:B------:R-:W-:Y:S01]  /*2be0*/  @!P4 IMAD.MOV.U32 R37, RZ, RZ, R164 ;  /* 0x000000ffff25c224 */ /* 0x000fe200078e00a4 */
[----:B------:R-:W-:Y:S01]  /*2bf0*/  MOV R27, UR10 ;  /* 0x0000000a001b7c02 */ /* 0x000fe20008000f00 */
[----:B------:R3:W-:Y:S01]  /*2c00*/  @!P5 LDGSTS.E.BYPASS.LTC128B.128 [R29+0x6000], desc[UR14][R38.64] ;  /* 0x06000000261ddfae */ /* 0x0007e2000b901d4e */
[----:B------:R-:W-:-:S04]  /*2c10*/  @!P4 IMAD.WIDE.U32 R36, R32, 0x90, R36 ;  /* 0x000000902024c825 */ /* 0x000fc800078e0024 */
[----:B------:R-:W-:Y:S01]  /*2c20*/  @!P3 IMAD.MOV.U32 R32, RZ, RZ, R165 ;  /* 0x000000ffff20b224 */ /* 0x000fe200078e00a5 */
[----:B-----5:R-:W-:-:S03]  /*2c30*/  @!P4 LEA R4, P1, R36, R4, 0x1 ;  /* 0x000000042404c211 */ /* 0x020fc600078208ff */
[----:B------:R-:W-:-:S04]  /*2c40*/  @!P3 IMAD.WIDE.U32 R32, R27, 0xa0, R32 ;  /* 0x000000a01b20b825 */ /* 0x000fc800078e0020 */
[----:B------:R-:W-:Y:S01]  /*2c50*/  @!P4 VIADD R27, R37, UR6 ;  /* 0x00000006251bcc36 */ /* 0x000fe20008000000 */
[----:B------:R-:W-:-:S04]  /*2c60*/  @!UP0 UIMAD UR6, UR11, 0xa0, URZ ;  /* 0x000000a00b0688a4 */ /* 0x000fc8000f8e023f */
[----:B------:R-:W-:Y:S01]  /*2c70*/  @!P4 LEA.HI.X R5, R36, R5, R27, 0x1, P1 ;  /* 0x000000052405c211 */ /* 0x000fe200008f0c1b */
[C---:B-1----:R-:W-:Y:S01]  /*2c80*/  VIADD R30, R20.reuse, 0xb0 ;  /* 0x000000b0141e7836 */ /* 0x042fe20000000000 */
[----:B------:R-:W1:Y:S01]  /*2c90*/  @!P3 S2R R8, SR_CgaCtaId ;  /* 0x000000000008b919 */ /* 0x000e620000008800 */
[----:B------:R-:W-:Y:S01]  /*2ca0*/  VIADD R27, R20, 0xe0 ;  /* 0x000000e0141b7836 */ /* 0x000fe20000000000 */
[----:B------:R-:W-:Y:S01]  /*2cb0*/  @!P3 MOV R9, 0x400 ;  /* 0x000004000009b802 */ /* 0x000fe20000000f00 */
[----:B------:R4:W-:Y:S01]  /*2cc0*/  @!P4 LDGSTS.E.BYPASS.LTC128B.128 [R28+0x6800], desc[UR14][R4.64] ;  /* 0x06800000041ccfae */ /* 0x0009e2000b901d4e */
[----:B------:R-:W-:Y:S01]  /*2cd0*/  ISETP.GE.AND P1, PT, R30, UR23, PT ;  /* 0x000000171e007c0c */ /* 0x000fe2000bf26270 */
[----:B---3--:R-:W-:Y:S01]  /*2ce0*/  VIADD R29, R20, 0xc0 ;  /* 0x000000c0141d7836 */ /* 0x008fe20000000000 */
[----:B------:R-:W-:Y:S01]  /*2cf0*/  IADD3 R36, P4, R26, UR24, RZ ;  /* 0x000000181a247c10 */ /* 0x000fe2000ff9e0ff */
[----:B------:R-:W-:Y:S01]  /*2d00*/  UIMAD.WIDE.U32 UR24, UR8, 0x20, URZ ;  /* 0x00000020081878a5 */ /* 0x000fe2000f8e003f */
[----:B------:R-:W-:-:S02]  /*2d10*/  IADD3 R26, R20, 0xf0, RZ ;  /* 0x000000f0141a7810 */ /* 0x000fc40007ffe0ff */
[----:B------:R-:W-:Y:S02]  /*2d20*/  IADD3.X R37, R25, UR22, RZ, P4, !PT ;  /* 0x0000001619257c10 */ /* 0x000fe4000a7fe4ff */
[----:B--2---:R-:W-:Y:S02]  /*2d30*/  @!P3 LEA R38, P4, R32, R6, 0x1 ;  /* 0x000000062026b211 */ /* 0x004fe400078808ff */
[----:B------:R-:W-:Y:S02]  /*2d40*/  ISETP.GE.AND P2, PT, R29, UR23, PT ;  /* 0x000000171d007c0c */ /* 0x000fe4000bf46270 */
[----:B------:R-:W-:Y:S01]  /*2d50*/  ISETP.GE.AND P5, PT, R27, UR23, PT ;  /* 0x000000171b007c0c */ /* 0x000fe2000bfa6270 */
[----:B------:R-:W2:Y:S01]  /*2d60*/  @!P1 S2R R34, SR_CgaCtaId ;  /* 0x0000000000229919 */ /* 0x000ea20000008800 */
[----:B------:R-:W-:-:S09]  /*2d70*/  VOTEU.ALL UP0, P1 ;  /* 0x00000000003f7886 */ /* 0x000fd20000800000 */
[----:B------:R-:W3:Y:S02]  /*2d80*/  @!P2 S2R R31, SR_CgaCtaId ;  /* 0x00000000001fa919 */ /* 0x000ee40000008800 */
[----:B------:R-:W-:Y:S01]  /*2d90*/  @!P5 MOV R43, R164 ;  /* 0x000000a4002bd202 */ /* 0x000fe20000000f00 */
[----:B----4-:R-:W-:Y:S01]  /*2da0*/  VIADD R28, R20, 0xd0 ;  /* 0x000000d0141c7836 */ /* 0x010fe20000000000 */
[----:B-1----:R-:W-:Y:S01]  /*2db0*/  @!P3 LEA R9, R8, R9, 0x18 ;  /* 0x000000090809b211 */ /* 0x002fe200078ec0ff */
[----:B------:R-:W-:Y:S01]  /*2dc0*/  @!P3 VIADD R4, R33, UR6 ;  /* 0x000000062104bc36 */ /* 0x000fe20008000000 */
[----:B------:R-:W-:Y:S01]  /*2dd0*/  @!UP0 UIMAD UR6, UR11, 0xb0, URZ ;  /* 0x000000b00b0688a4 */ /* 0x000fe2000f8e023f */
[----:B------:R-:W-:Y:S01]  /*2de0*/  IMAD.U32 R8, RZ, RZ, UR10 ;  /* 0x0000000aff087e24 */ /* 0x000fe2000f8e00ff */
[----:B------:R-:W-:Y:S01]  /*2df0*/  ISETP.GE.AND P6, PT, R28, UR23, PT ;  /* 0x000000171c007c0c */ /* 0x000fe2000bfc6270 */
[----:B------:R-:W-:Y:S01]  /*2e00*/  @!P1 IMAD.MOV.U32 R33, RZ, RZ, R164 ;  /* 0x000000ffff219224 */ /* 0x000fe200078e00a4 */
[----:B------:R-:W-:Y:S01]  /*2e10*/  @!P3 LEA.HI.X R39, R32, R7, R4, 0x1, P4 ;  /* 0x000000072027b211 */ /* 0x000fe200020f0c04 */
[----:B------:R-:W-:Y:S01]  /*2e20*/  @!P1 IMAD.MOV.U32 R32, RZ, RZ, R165 ;  /* 0x000000ffff209224 */ /* 0x000fe200078e00a5 */
[----:B------:R-:W-:Y:S01]  /*2e30*/  ISETP.GE.AND P4, PT, R26, UR23, PT ;  /* 0x000000171a007c0c */ /* 0x000fe2000bf86270 */
[----:B------:R-:W1:Y:S01]  /*2e40*/  @!P1 LDC.64 R4, c[0x0][0x218] ;  /* 0x00008600ff049b82 */ /* 0x000e620000000a00 */
[----:B------:R-:W4:Y:S01]  /*2e50*/  @!P5 S2R R7, SR_CgaCtaId ;  /* 0x000000000007d919 */ /* 0x000f220000008800 */
[----:B------:R-:W-:Y:S01]  /*2e60*/  @!P3 IMAD R9, R23, 0x2, R9 ;  /* 0x000000021709b824 */ /* 0x000fe200078e0209 */
[----:B------:R-:W-:Y:S01]  /*2e70*/  VOTEU.ALL UP0, P2 ;  /* 0x00000000003f7886 */ /* 0x000fe20001000000 */
[----:B------:R-:W-:Y:S01]  /*2e80*/  @!P1 IMAD.WIDE.U32 R40, R8, 0xb0, R32 ;  /* 0x000000b008289825 */ /* 0x000fe200078e0020 */
[----:B------:R-:W-:-:S02]  /*2e90*/  VOTEU.ALL UP1, P5 ;  /* 0x00000000003f7886 */ /* 0x000fc40002820000 */
[----:B------:R5:W-:Y:S01]  /*2ea0*/  @!P3 LDGSTS.E.BYPASS.LTC128B.128 [R9+0x7000], desc[UR14][R38.64] ;  /* 0x070000002609bfae */ /* 0x000be2000b901d4e */
[----:B------:R-:W-:Y:S01]  /*2eb0*/  @!P1 VIADD R8, R41, UR6 ;  /* 0x0000000629089c36 */ /* 0x000fe20008000000 */
[----:B------:R-:W-:Y:S01]  /*2ec0*/  ULDC.64 UR6, c[0x0][0x268] ;  /* 0x00009a0000067ab9 */ /* 0x000fe20000000a00 */
[----:B------:R-:W-:Y:S01]  /*2ed0*/  @!P5 IMAD.MOV.U32 R42, RZ, RZ, R165 ;  /* 0x000000ffff2ad224 */ /* 0x000fe200078e00a5 */
[----:B------:R-:W4:Y:S01]  /*2ee0*/  @!P6 S2R R25, SR_CgaCtaId ;  /* 0x000000000019e919 */ /* 0x000f220000008800 */
[----:B------:R-:W-:Y:S02]  /*2ef0*/  IMAD R11, R11, UR6, RZ ;  /* 0x000000060b0b7c24 */ /* 0x000fe4000f8e02ff */
[----:B------:R-:W-:Y:S01]  /*2f00*/  IMAD.WIDE.U32 R36, R24, UR6, R36 ;  /* 0x0000000618247c25 */ /* 0x000fe2000f8e0024 */
[----:B------:R-:W4:Y:S01]  /*2f10*/  @!P4 S2R R6, SR_CgaCtaId ;  /* 0x000000000006c919 */ /* 0x000f220000008800 */
[----:B------:R-:W-:Y:S01]  /*2f20*/  @!UP0 UIMAD UR6, UR11, 0xc0, URZ ;  /* 0x000000c00b0688a4 */ /* 0x000fe2000f8e023f */
[----:B------:R-:W-:Y:S01]  /*2f30*/  VOTEU.ALL UP0, P6 ;  /* 0x00000000003f7886 */ /* 0x000fe20003000000 */
[----:B-1----:R-:W-:-:S02]  /*2f40*/  @!P1 LEA R32, P3, R40, R4, 0x1 ;  /* 0x0000000428209211 */ /* 0x002fc400078608ff */
[----:B------:R-:W-:Y:S02]  /*2f50*/  @!P1 MOV R4, 0x400 ;  /* 0x0000040000049802 */ /* 0x000fe40000000f00 */
[----:B------:R-:W-:Y:S02]  /*2f60*/  @!P1 LEA.HI.X R33, R40, R5, R8, 0x1, P3 ;  /* 0x0000000528219211 */ /* 0x000fe400018f0c08 */
[----:B--2---:R-:W-:Y:S02]  /*2f70*/  @!P1 LEA R34, R34, R4, 0x18 ;  /* 0x0000000422229211 */ /* 0x004fe400078ec0ff */
[----:B------:R-:W-:Y:S02]  /*2f80*/  @!P6 MOV R4, 0x400 ;  /* 0x000004000004e802 */ /* 0x000fe40000000f00 */
[----:B------:R-:W-:Y:S01]  /*2f90*/  @!P2 MOV R8, 0x400 ;  /* 0x000004000008a802 */ /* 0x000fe20000000f00 */
[----:B------:R-:W-:Y:S01]  /*2fa0*/  @!P1 IMAD R34, R23, 0x2, R34 ;  /* 0x0000000217229824 */ /* 0x000fe200078e0222 */
[----:B------:R-:W-:Y:S01]  /*2fb0*/  @!P5 MOV R5, 0x400 ;  /* 0x000004000005d802 */ /* 0x000fe20000000f00 */
[----:B-----5:R-:W-:Y:S01]  /*2fc0*/  IMAD.U32 R38, RZ, RZ, UR10 ;  /* 0x0000000aff267e24 */ /* 0x020fe2000f8e00ff */
[----:B---3--:R-:W-:-:S02]  /*2fd0*/  @!P2 LEA R31, R31, R8, 0x18 ;  /* 0x000000081f1fa211 */ /* 0x008fc400078ec0ff */
[----:B----4-:R-:W-:Y:S01]  /*2fe0*/  @!P5 LEA R5, R7, R5, 0x18 ;  /* 0x000000050705d211 */ /* 0x010fe200078ec0ff */
[----:B------:R-:W-:Y:S01]  /*2ff0*/  IMAD R7, R24, UR7, R11 ;  /* 0x0000000718077c24 */ /* 0x000fe2000f8e020b */
[----:B------:R-:W-:Y:S01]  /*3000*/  ISETP.GE.AND P3, PT, R10, UR23, PT ;  /* 0x000000170a007c0c */ /* 0x000fe2000bf66270 */
[----:B------:R-:W-:Y:S01]  /*3010*/  @!P2 IMAD R31, R23, 0x2, R31 ;  /* 0x00000002171fa824 */ /* 0x000fe200078e021f */
[----:B------:R-:W-:Y:S01]  /*3020*/  @!P6 LEA R25, R25, R4, 0x18 ;  /* 0x000000041919e211 */ /* 0x000fe200078ec0ff */
[----:B------:R-:W1:Y:S01]  /*3030*/  @!P2 LDC.64 R10, c[0x0][0x218] ;  /* 0x00008600ff0aab82 */ /* 0x000e620000000a00 */
[----:B------:R-:W-:Y:S01]  /*3040*/  @!P4 MOV R4, 0x400 ;  /* 0x000004000004c802 */ /* 0x000fe20000000f00 */
[C---:B------:R-:W-:Y:S01]  /*3050*/  @!P5 IMAD R24, R23.reuse, 0x2, R5 ;  /* 0x000000021718d824 */ /* 0x040fe200078e0205 */
[----:B------:R-:W-:Y:S01]  /*3060*/  MOV R40, UR10 ;  /* 0x0000000a00287c02 */ /* 0x000fe20008000f00 */
[----:B------:R-:W-:Y:S01]  /*3070*/  @!P6 IMAD R25, R23, 0x2, R25 ;  /* 0x000000021719e824 */ /* 0x000fe200078e0219 */
[----:B------:R-:W-:Y:S01]  /*3080*/  @!P4 LEA R4, R6, R4, 0x18 ;  /* 0x000000040604c211 */ /* 0x000fe200078ec0ff */
[----:B------:R-:W-:Y:S01]  /*3090*/  @!P2 IMAD.MOV.U32 R5, RZ, RZ, R164 ;  /* 0x000000ffff05a224 */ /* 0x000fe200078e00a4 */
[----:B------:R2:W-:Y:S01]  /*30a0*/  @!P1 LDGSTS.E.BYPASS.LTC128B.128 [R34+0x7800], desc[UR14][R32.64] ;  /* 0x0780000020229fae */ /* 0x0005e2000b901d4e */
[----:B------:R-:W-:Y:S01]  /*30b0*/  IMAD.IADD R37, R37, 0x1, R7 ;  /* 0x0000000125257824 */ /* 0x000fe200078e0207 */
[----:B------:R-:W3:Y:S01]  /*30c0*/  @!P6 LDC.64 R8, c[0x0][0x218] ;  /* 0x00008600ff08eb82 */ /* 0x000ee20000000a00 */
[----:B------:R-:W-:Y:S01]  /*30d0*/  @!P4 IMAD R23, R23, 0x2, R4 ;  /* 0x000000021717c824 */ /* 0x000fe200078e0204 */
[----:B------:R-:W-:Y:S01]  /*30e0*/  @!P2 MOV R4, R165 ;  /* 0x000000a50004a202 */ /* 0x000fe20000000f00 */
[----:B------:R-:W-:Y:S01]  /*30f0*/  @!P6 IMAD.MOV.U32 R6, RZ, RZ, R165 ;  /* 0x000000ffff06e224 */ /* 0x000fe200078e00a5 */
[----:B------:R-:W-:Y:S01]  /*3100*/  @!UP1 UIMAD UR7, UR11, 0xe0, URZ ;  /* 0x000000e00b0798a4 */ /* 0x000fe2000f8e023f */
[----:B------:R-:W-:-:S02]  /*3110*/  @!P6 IMAD.MOV.U32 R7, RZ, RZ, R164 ;  /* 0x000000ffff07e224 */ /* 0x000fc400078e00a4 */
[----:B------:R-:W-:-:S04]  /*3120*/  @!P2 IMAD.WIDE.U32 R40, R40, 0xc0, R4 ;  /* 0x000000c02828a825 */ /* 0x000fc800078e0004 */
[----:B------:R-:W-:Y:S02]  /*3130*/  IMAD.U32 R4, RZ, RZ, UR10 ;  /* 0x0000000aff047e24 */ /* 0x000fe4000f8e00ff */
[----:B------:R-:W-:Y:S02]  /*3140*/  @!P6 IMAD.WIDE.U32 R38, R38, 0xd0, R6 ;  /* 0x000000d02626e825 */ /* 0x000fe400078e0006 */
[----:B------:R-:W4:Y:S02]  /*3150*/  @!P5 LDC.64 R6, c[0x0][0x218] ;  /* 0x00008600ff06db82 */ /* 0x000f240000000a00 */
[----:B------:R-:W-:-:S04]  /*3160*/  @!P5 IMAD.WIDE.U32 R42, R4, 0xe0, R42 ;  /* 0x000000e0042ad825 */ /* 0x000fc800078e002a */
[----:B------:R-:W-:Y:S02]  /*3170*/  IMAD.WIDE.U32 R36, R22, UR8, R36 ;  /* 0x0000000816247c25 */ /* 0x000fe4000f8e0024 */
[----:B------:R-:W5:Y:S02]  /*3180*/  @!P4 LDC.64 R4, c[0x0][0x218] ;  /* 0x00008600ff04cb82 */ /* 0x000f640000000a00 */
[----:B--2---:R-:W-:Y:S01]  /*3190*/  @!P2 VIADD R32, R41, UR6 ;  /* 0x000000062920ac36 */ /* 0x004fe20008000000 */
[C---:B-1----:R-:W-:Y:S01]  /*31a0*/  @!P2 LEA R34, P1, R40.reuse, R10, 0x1 ;  /* 0x0000000a2822a211 */ /* 0x042fe200078208ff */
[----:B------:R-:W-:Y:S01]  /*31b0*/  @!UP0 UIMAD UR6, UR11, 0xd0, URZ ;  /* 0x000000d00b0688a4 */ /* 0x000fe2000f8e023f */
[----:B------:R-:W-:Y:S01]  /*31c0*/  IMAD.U32 R10, RZ, RZ, UR10 ;  /* 0x0000000aff0a7e24 */ /* 0x000fe2000f8e00ff */
[----:B------:R-:W-:Y:S01]  /*31d0*/  VOTEU.ALL UP0, P4 ;  /* 0x00000000003f7886 */ /* 0x000fe20002000000 */
[----:B------:R-:W-:Y:S01]  /*31e0*/  @!P2 LEA.HI.X R35, R40, R11, R32, 0x1, P1 ;  /* 0x0000000b2823a211 */ /* 0x000fe200008f0c20 */
[----:B------:R-:W-:Y:S01]  /*31f0*/  @!P4 IMAD.MOV.U32 R32, RZ, RZ, R165 ;  /* 0x000000ffff20c224 */ /* 0x000fe200078e00a5 */
[----:B---3--:R-:W-:Y:S01]  /*3200*/  @!P6 LEA R40, P1, R38, R8, 0x1 ;  /* 0x000000082628e211 */ /* 0x008fe200078208ff */
[----:B------:R-:W-:-:S02]  /*3210*/  @!P4 IMAD.MOV.U32 R33, RZ, RZ, R164 ;  /* 0x000000ffff21c224 */ /* 0x000fc400078e00a4 */
[----:B------:R-:W-:Y:S01]  /*3220*/  @!P2 LDGSTS.E.BYPASS.LTC128B.128 [R31+0x8000], desc[UR14][R34.64] ;  /* 0x08000000221fafae */ /* 0x000fe2000b901d4e */
[----:B------:R-:W-:Y:S02]  /*3230*/  @!P5 VIADD R8, R43, UR7 ;  /* 0x000000072b08dc36 */ /* 0x000fe40008000000 */
[----:B------:R-:W-:-:S04]  /*3240*/  @!P4 IMAD.WIDE.U32 R32, R10, 0xf0, R32 ;  /* 0x000000f00a20c825 */ /* 0x000fc800078e0020 */
[----:B------:R-:W-:Y:S01]  /*3250*/  @!P6 VIADD R10, R39, UR6 ;  /* 0x00000006270aec36 */ /* 0x000fe20008000000 */
[----:B------:R-:W-:Y:S01]  /*3260*/  @!UP0 UIMAD UR6, UR11, 0xf0, URZ ;  /* 0x000000f00b0688a4 */ /* 0x000fe2000f8e023f */
[----:B------:R-:W-:Y:S01]  /*3270*/  IMAD.IADD R19, R37, 0x1, R19 ;  /* 0x0000000125137824 */ /* 0x000fe200078e0213 */
[----:B------:R-:W-:Y:S02]  /*3280*/  VOTEU.ALL UP0, P3 ;  /* 0x00000000003f7886 */ /* 0x000fe40001800000 */
[----:B------:R-:W-:Y:S02]  /*3290*/  @!P6 LEA.HI.X R41, R38, R9, R10, 0x1, P1 ;  /* 0x000000092629e211 */ /* 0x000fe400008f0c0a */
[----:B----4-:R-:W-:Y:S02]  /*32a0*/  @!P5 LEA R10, P2, R42, R6, 0x1 ;  /* 0x000000062a0ad211 */ /* 0x010fe400078408ff */
[----:B------:R-:W-:Y:S01]  /*32b0*/  @!P4 IADD3 R6, R33, UR6, RZ ;  /* 0x000000062106cc10 */ /* 0x000fe2000fffe0ff */
[----:B------:R-:W-:Y:S01]  /*32c0*/  @!P6 LDGSTS.E.BYPASS.LTC128B.128 [R25+0x8800], desc[UR14][R40.64] ;  /* 0x088000002819efae */ /* 0x000fe2000b901d4e */
[----:B-----5:R-:W-:Y:S01]  /*32d0*/  @!P4 LEA R4, P1, R32, R4, 0x1 ;  /* 0x000000042004c211 */ /* 0x020fe200078208ff */
[----:B------:R-:W-:Y:S01]  /*32e0*/  ULDC.64 UR6, c[0x0][0x220] ;  /* 0x0000880000067ab9 */ /* 0x000fe20000000a00 */
[----:B------:R-:W-:Y:S01]  /*32f0*/  @!P5 LEA.HI.X R11, R42, R7, R8, 0x1, P2 ;  /* 0x000000072a0bd211 */ /* 0x000fe200010f0c08 */
[----:B------:R-:W-:Y:S01]  /*3300*/  IMAD.U32 R8, RZ, RZ, UR8 ;  /* 0x00000008ff087e24 */ /* 0x000fe2000f8e00ff */
[----:B------:R-:W-:Y:S01]  /*3310*/  @!P4 LEA.HI.X R5, R32, R5, R6, 0x1, P1 ;  /* 0x000000052005c211 */ /* 0x000fe200008f0c06 */
[----:B------:R-:W-:Y:S01]  /*3320*/  IMAD.U32 R6, RZ, RZ, UR8 ;  /* 0x00000008ff067e24 */ /* 0x000fe2000f8e00ff */
[----:B------:R-:W-:Y:S01]  /*3330*/  ISETP.GE.AND P6, PT, R20, UR23, PT ;  /* 0x0000001714007c0c */ /* 0x000fe2000bfc6270 */
[----:B------:R1:W-:Y:S01]  /*3340*/  @!P5 LDGSTS.E.BYPASS.LTC128B.128 [R24+0x9000], desc[UR14][R10.64] ;  /* 0x090000000a18dfae */ /* 0x0003e2000b901d4e */
[----:B------:R-:W-:Y:S01]  /*3350*/  LEA R245, P2, R36, UR6, 0x1 ;  /* 0x0000000624f57c11 */ /* 0x000fe2000f8408ff */
[----:B------:R-:W-:Y:S01]  /*3360*/  USHF.L.U32 UR6, UR9, 0x5, URZ ;  /* 0x0000000509067899 */ /* 0x000fe2000800063f */
[----:B------:R-:W-:Y:S01]  /*3370*/  ISETP.GE.AND P1, PT, R17, UR23, PT ;  /* 0x0000001711007c0c */ /* 0x000fe2000bf26270 */
[----:B------:R2:W-:Y:S01]  /*3380*/  @!P4 LDGSTS.E.BYPASS.LTC128B.128 [R23+0x9800], desc[UR14][R4.64] ;  /* 0x098000000417cfae */ /* 0x0005e2000b901d4e */
[----:B------:R-:W-:-:S02]  /*3390*/  ISETP.GE.AND P4, PT, R18, UR23, PT ;  /* 0x0000001712007c0c */ /* 0x000fc4000bf86270 */
[----:B------:R-:W-:Y:S01]  /*33a0*/  LEA.HI.X R244, R36, UR7, R19, 0x1, P2 ;  /* 0x0000000724f47c11 */ /* 0x000fe200090f0c13 */
[----:B------:R-:W0:Y:S01]  /*33b0*/  LDGDEPBAR ;  /* 0x00000000000079af */ /* 0x000e220000000000 */
[----:B------:R-:W-:Y:S01]  /*33c0*/  MOV R7, UR6 ;  /* 0x0000000600077c02 */ /* 0x000fe20008000f00 */
[----:B------:R-:W-:Y:S01]  /*33d0*/  @!UP0 UIMAD UR6, UR9, 0x60, URZ ;  /* 0x00000060090688a4 */ /* 0x000fe2000f8e023f */
[----:B------:R-:W-:Y:S01]  /*33e0*/  SHF.L.U32 R20, R20, 0x3, RZ ;  /* 0x0000000314147819 */ /* 0x000fe200000006ff */
[--C-:B------:R-:W-:Y:S02]  /*33f0*/  @!P6 IMAD.MOV.U32 R18, RZ, RZ, R245.reuse ;  /* 0x000000ffff12e224 */ /* 0x100fe400078e00f5 */
[----:B------:R-:W-:Y:S02]  /*3400*/  @!P6 IMAD.MOV.U32 R19, RZ, RZ, R244 ;  /* 0x000000ffff13e224 */ /* 0x000fe400078e00f4 */
[----:B------:R-:W-:Y:S02]  /*3410*/  @!P1 LEA R6, P2, R6, R245, 0x6 ;  /* 0x000000f506069211 */ /* 0x000fe400078430ff */
[----:B-1----:R-:W-:Y:S01]  /*3420*/  @!P4 IADD3 R10, P5, R245, UR24, RZ ;  /* 0x00000018f50acc10 */ /* 0x002fe2000ffbe0ff */
[----:B--2---:R-:W-:Y:S01]  /*3430*/  @!P3 IMAD.MOV.U32 R4, RZ, RZ, R245 ;  /* 0x000000ffff04b224 */ /* 0x004fe200078e00f5 */
[----:B------:R-:W-:-:S04]  /*3440*/  DEPBAR.LE SB0, 0x0 ;  /* 0x000080000000791a */ /* 0x000fc80000000000 */
[----:B------:R-:W-:Y:S01]  /*3450*/  BAR.SYNC.DEFER_BLOCKING 0x0 ;  /* 0x0000000000007b1d */ /* 0x000fe20000010000 */
[----:B------:R-:W-:Y:S01]  /*3460*/  @!P3 IMAD.MOV.U32 R5, RZ, RZ, R244 ;  /* 0x000000ffff05b224 */ /* 0x000fe200078e00f4 */
[----:B------:R-:W-:Y:S02]  /*3470*/  @!P4 IADD3.X R11, R244, UR25, R7, P5, !PT ;  /* 0x00000019f40bcc10 */ /* 0x000fe4000affe407 */
[----:B------:R-:W-:Y:S01]  /*3480*/  ISETP.GE.AND P5, PT, R15, UR23, PT ;  /* 0x000000170f007c0c */ /* 0x000fe2000bfa6270 */
[----:B------:R-:W-:-:S04]  /*3490*/  @!P3 IMAD.WIDE.U32 R8, R8, 0x60, R4 ;  /* 0x000000600808b825 */ /* 0x000fc800078e0004 */
[----:B------:R-:W-:Y:S02]  /*34a0*/  IMAD.U32 R5, RZ, RZ, UR8 ;  /* 0x00000008ff057e24 */ /* 0x000fe4000f8e00ff */
[----:B------:R-:W-:Y:S02]  /*34b0*/  IMAD.U32 R4, RZ, RZ, UR9 ;  /* 0x00000009ff047e24 */ /* 0x000fe4000f8e00ff */
[----:B------:R-:W-:-:S03]  /*34c0*/  @!P3 VIADD R9, R9, UR6 ;  /* 0x000000060909bc36 */ /* 0x000fc60008000000 */
[----:B------:R-:W-:Y:S01]  /*34d0*/  @!P1 LEA.HI.X R7, R5, R244, R4, 0x6, P2 ;  /* 0x000000f405079211 */ /* 0x000fe200010f3404 */
[----:B------:R-:W-:Y:S01]  /*34e0*/  IMAD.U32 R4, RZ, RZ, UR8 ;  /* 0x00000008ff047e24 */ /* 0x000fe2000f8e00ff */
[----:B------:R-:W-:Y:S01]  /*34f0*/  ISETP.GE.AND P2, PT, R13, UR23, PT ;  /* 0x000000170d007c0c */ /* 0x000fe2000bf46270 */
[----:B------:R-:W-:Y:S01]  /*3500*/  VOTEU.ALL UP2, P5 ;  /* 0x00000000003f7886 */ /* 0x000fe20002840000 */
[----:B------:R-:W-:Y:S01]  /*3510*/  MOV R5, UR9 ;  /* 0x0000000900057c02 */ /* 0x000fe20008000f00 */
[----:B------:R-:W-:Y:S03]  /*3520*/  @P6 STS.128 [R246+0xa000], RZ ;  /* 0x00a000fff6006388 */ /* 0x000fe60000000c00 */
[----:B------:R-:W-:Y:S01]  /*3530*/  @!UP2 UIMAD UR22, UR9, 0xa0, URZ ;  /* 0x000000a00916a8a4 */ /* 0x000fe2000f8e023f */
[----:B------:R-:W-:Y:S01]  /*3540*/  @!PT LDS RZ, [RZ] ;  /* 0x00000000fffff984 */ /* 0x000fe20000000800 */
[----:B------:R-:W-:Y:S01]  /*3550*/  @!PT LDS RZ, [RZ] ;  /* 0x00000000fffff984 */ /* 0x000fe20000000800 */
[----:B------:R-:W-:Y:S01]  /*3560*/  @!PT LDS RZ, [RZ] ;  /* 0x00000000fffff984 */ /* 0x000fe20000000800 */
[----:B------:R-:W-:Y:S01]  /*3570*/  @!P6 LDGSTS.E.BYPASS.LTC128B.128 [R246+0xa000], desc[UR14][R18.64] ;  /* 0x0a00000012f6efae */ /* 0x000fe2000b901d4e */
[----:B------:R-:W-:Y:S01]  /*3580*/  ISETP.GE.AND P6, PT, R16, UR23, PT ;  /* 0x0000001710007c0c */ /* 0x000fe2000bfc6270 */
[----:B------:R-:W-:-:S04]  /*3590*/  IMAD.U32 R16, RZ, RZ, UR8 ;  /* 0x00000008ff107e24 */ /* 0x000fc8000f8e00ff */
[----:B------:R-:W-:Y:S01]  /*35a0*/  VOTEU.ALL UP0, P2 ;  /* 0x00000000003f7886 */ /* 0x000fe20001000000 */
[----:B------:R-:W-:Y:S04]  /*35b0*/  @P4 STS.128 [R246+0xa800], RZ ;  /* 0x00a800fff6004388 */ /* 0x000fe80000000c00 */
[----:B------:R-:W-:Y:S01]  /*35c0*/  @!PT LDS RZ, [RZ] ;  /* 0x00000000fffff984 */ /* 0x000fe20000000800 */
[----:B------:R-:W-:Y:S01]  /*35d0*/  @!PT LDS RZ, [RZ] ;  /* 0x00000000fffff984 */ /* 0x000fe20000000800 */
[----:B------:R-:W-:Y:S01]  /*35e0*/  @!PT LDS RZ, [RZ] ;  /* 0x00000000fffff984 */ /* 0x000fe20000000800 */
[----:B------:R1:W-:Y:S01]  /*35f0*/  @!P4 LDGSTS.E.BYPASS.LTC128B.128 [R246+0xa800], desc[UR14][R10.64] ;  /* 0x0a8000000af6cfae */ /* 0x0003e2000b901d4e */
[----:B------:R-:W-:Y:S01]  /*3600*/  ISETP.GE.AND P4, PT, R14, UR23, PT ;  /* 0x000000170e007c0c */ /* 0x000fe2000bf86270 */
[----:B------:R-:W-:Y:S01]  /*3610*/  @!UP0 UIMAD UR6, UR9, 0xe0, URZ ;  /* 0x000000e0090688a4 */ /* 0x000fe2000f8e023f */
[----:B------:R-:W-:Y:S01]  /*3620*/  IMAD.U32 R14, RZ, RZ, UR8 ;  /* 0x00000008ff0e7e24 */ /* 0x000fe2000f8e00ff */
[----:B------:R-:W-:Y:S04]  /*3630*/  @P1 STS.128 [R246+0xb000], RZ ;  /* 0x00b000fff6001388 */ /* 0x000fe80000000c00 */
[----:B------:R-:W-:Y:S01]  /*3640*/  @!PT LDS RZ, [RZ] ;  /* 0x00000000fffff984 */ /* 0x000fe20000000800 */
[----:B------:R-:W-:Y:S01]  /*3650*/  @!PT LDS RZ, [RZ] ;  /* 0x00000000fffff984 */ /* 0x000fe20000000800 */
[----:B------:R-:W-:Y:S01]  /*3660*/  @!PT LDS RZ, [RZ] ;  /* 0x00000000fffff984 */ /* 0x000fe20000000800 */
[----:B------:R2:W-:Y:S04]  /*3670*/  @!P1 LDGSTS.E.BYPASS.LTC128B.128 [R246+0xb000], desc[UR14][R6.64] ;  /* 0x0b00000006f69fae */ /* 0x0005e8000b901d4e */
[----:B------:R-:W-:Y:S02]  /*3680*/  @P3 STS.128 [R246+0xb800], RZ ;  /* 0x00b800fff6003388 */ /* 0x000fe40000000c00 */
[----:B------:R-:W-:-:S02]  /*3690*/  VOTEU.ALL UP1, P4 ;  /* 0x00000000003f7886 */ /* 0x000fc40002020000 */
[----:B------:R-:W-:Y:S01]  /*36a0*/  @!PT LDS RZ, [RZ] ;  /* 0x00000000fffff984 */ /* 0x000fe20000000800 */
[----:B------:R-:W-:Y:S01]  /*36b0*/  @!PT LDS RZ, [RZ] ;  /* 0x00000000fffff984 */ /* 0x000fe20000000800 */
[----:B------:R-:W-:Y:S01]  /*36c0*/  @!PT LDS RZ, [RZ] ;  /* 0x00000000fffff984 */ /* 0x000fe20000000800 */
[----:B------:R3:W-:Y:S01]  /*36d0*/  @!P3 LDGSTS.E.BYPASS.LTC128B.128 [R246+0xb800], desc[UR14][R8.64] ;  /* 0x0b80000008f6bfae */ /* 0x0007e2000b901d4e */
[----:B------:R-:W-:Y:S02]  /*36e0*/  ISETP.GE.AND P3, PT, R12, UR23, PT ;  /* 0x000000170c007c0c */ /* 0x000fe4000bf66270 */
[----:B------:R-:W-:Y:S01]  /*36f0*/  @!UP1 UIMAD UR7, UR9, 0xc0, URZ ;  /* 0x000000c0090798a4 */ /* 0x000fe2000f8e023f */
[----:B------:R-:W-:Y:S01]  /*3700*/  @P6 STS.128 [R246+0xc000], RZ ;  /* 0x00c000fff6006388 */ /* 0x000fe20000000c00 */
[----:B------:R-:W-:Y:S02]  /*3710*/  MOV R12, UR8 ;  /* 0x00000008000c7c02 */ /* 0x000fe40008000f00 */
[----:B-1----:R-:W-:Y:S01]  /*3720*/  @!P6 LEA R10, P1, R4, R245, 0x7 ;  /* 0x000000f5040ae211 */ /* 0x002fe200078238ff */
[----:B--2---:R-:W-:Y:S02]  /*3730*/  IMAD.U32 R6, RZ, RZ, UR8 ;  /* 0x00000008ff067e24 */ /* 0x004fe4000f8e00ff */
[----:B------:R-:W-:-:S03]  /*3740*/  @!P5 IMAD.MOV.U32 R7, RZ, RZ, R244 ;  /* 0x000000ffff07d224 */ /* 0x000fc600078e00f4 */
[-C--:B------:R-:W-:Y:S01]  /*3750*/  @!P6 LEA.HI.X R11, R6, R244.reuse, R5, 0x7, P1 ;  /* 0x000000f4060be211 */ /* 0x080fe200008f3c05 */
[--C-:B------:R-:W-:Y:S01]  /*3760*/  @!P5 IMAD.MOV.U32 R6, RZ, RZ, R245.reuse ;  /* 0x000000ffff06d224 */ /* 0x100fe200078e00f5 */
[----:B------:R-:W-:Y:S01]  /*3770*/  ISETP.GE.AND P1, PT, R0, UR23, PT ;  /* 0x0000001700007c0c */ /* 0x000fe2000bf26270 */
[----:B---3--:R-:W-:Y:S02]  /*3780*/  @!P4 IMAD.MOV.U32 R8, RZ, RZ, R245 ;  /* 0x000000ffff08c224 */ /* 0x008fe400078e00f5 */
[----:B------:R-:W-:Y:S01]  /*3790*/  @!P4 IMAD.MOV.U32 R9, RZ, RZ, R244 ;  /* 0x000000ffff09c224 */ /* 0x000fe200078e00f4 */
[----:B------:R-:W-:Y:S01]  /*37a0*/  @!PT LDS RZ, [RZ] ;  /* 0x00000000fffff984 */ /* 0x000fe20000000800 */
[----:B------:R-:W-:Y:S01]  /*37b0*/  @!PT LDS RZ, [RZ] ;  /* 0x00000000fffff984 */ /* 0x000fe20000000800 */
[----:B------:R-:W-:Y:S01]  /*37c0*/  @!PT LDS RZ, [RZ] ;  /* 0x00000000fffff984 */ /* 0x000fe20000000800 */
[----:B------:R1:W-:Y:S01]  /*37d0*/  @!P6 LDGSTS.E.BYPASS.LTC128B.128 [R246+0xc000], desc[UR14][R10.64] ;  /* 0x0c0000000af6efae */ /* 0x0003e2000b901d4e */
[C---:B------:R-:W-:Y:S01]  /*37e0*/  @!P5 IMAD.WIDE.U32 R6, R4.reuse, 0xa0, R6 ;  /* 0x000000a00406d825 */ /* 0x040fe200078e0006 */
[----:B------:R-:W-:Y:S02]  /*37f0*/  ISETP.GE.AND P6, PT, R21, UR23, PT ;  /* 0x0000001715007c0c */ /* 0x000fe4000bfc6270 */
[----:B------:R-:W-:Y:S01]  /*3800*/  @P5 STS.128 [R246+0xc800], RZ ;  /* 0x00c800fff6005388 */ /* 0x000fe20000000c00 */
[----:B------:R-:W-:Y:S01]  /*3810*/  @!P4 IMAD.WIDE.U32 R4, R4, 0xc0, R8 ;  /* 0x000000c00404c825 */ /* 0x000fe200078e0008 */
[----:B------:R-:W-:-:S03]  /*3820*/  @!P2 MOV R9, R244 ;  /* 0x000000f40009a202 */ /* 0x000fc60000000f00 */
[----:B------:R-:W-:Y:S01]  /*3830*/  @!P5 VIADD R7, R7, UR22 ;  /* 0x000000160707dc36 */ /* 0x000fe20008000000 */
[----:B------:R-:W-:Y:S01]  /*3840*/  VOTEU.ALL UP0, P1 ;  /* 0x00000000003f7886 */ /* 0x000fe20000800000 */
[----:B------:R-:W-:Y:S02]  /*3850*/  IMAD.U32 R0, RZ, RZ, UR8 ;  /* 0x00000008ff007e24 */ /* 0x000fe4000f8e00ff */
[----:B------:R-:W-:Y:S01]  /*3860*/  @!P2 IMAD.MOV.U32 R8, RZ, RZ, R245 ;  /* 0x000000ffff08a224 */ /* 0x000fe200078e00f5 */
[----:B------:R-:W-:Y:S01]  /*3870*/  @!PT LDS RZ, [RZ] ;  /* 0x00000000fffff984 */ /* 0x000fe20000000800 */
[----:B------:R-:W-:Y:S01]  /*3880*/  @!PT LDS RZ, [RZ] ;  /* 0x00000000fffff984 */ /* 0x000fe20000000800 */
[----:B------:R-:W-:Y:S01]  /*3890*/  @!PT LDS RZ, [RZ] ;  /* 0x00000000fffff984 */ /* 0x000fe20000000800 */
[----:B------:R2:W-:Y:S01]  /*38a0*/  @!P5 LDGSTS.E.BYPASS.LTC128B.128 [R246+0xc800], desc[UR14][R6.64] ;  /* 0x0c80000006f6dfae */ /* 0x0005e2000b901d4e */
[----:B------:R-:W-:Y:S01]  /*38b0*/  @!P4 VIADD R5, R5, UR7 ;  /* 0x000000070505cc36 */ /* 0x000fe20008000000 */
[----:B------:R-:W-:Y:S01]  /*38c0*/  ISETP.GE.AND P5, PT, R30, UR23, PT ;  /* 0x000000171e007c0c */ /* 0x000fe2000bfa6270 */
[----:B------:R-:W-:Y:S01]  /*38d0*/  @!P2 IMAD.WIDE.U32 R8, R0, 0xe0, R8 ;  /* 0x000000e00008a825 */ /* 0x000fe200078e0008 */
[----:B------:R-:W-:Y:S01]  /*38e0*/  @P4 STS.128 [R246+0xd000], RZ ;  /* 0x00d000fff6004388 */ /* 0x000fe20000000c00 */
[----:B------:R-:W-:-:S02]  /*38f0*/  VOTEU.ALL UP3, P6 ;  /* 0x00000000003f7886 */ /* 0x000fc40003060000 */
[----:B------:R-:W-:Y:S01]  /*3900*/  IMAD.U32 R0, RZ, RZ, UR9 ;  /* 0x00000009ff007e24 */ /* 0x000fe2000f8e00ff */
[----:B------:R-:W-:Y:S01]  /*3910*/  @!PT LDS RZ, [RZ] ;  /* 0x00000000fffff984 */ /* 0x000fe20000000800 */
[----:B------:R-:W-:Y:S01]  /*3920*/  @!PT LDS RZ, [RZ] ;  /* 0x00000000fffff984 */ /* 0x000fe20000000800 */
[----:B------:R-:W-:Y:S01]  /*3930*/  @!PT LDS RZ, [RZ] ;  /* 0x00000000fffff984 */ /* 0x000fe20000000800 */
[----:B------:R3:W-:Y:S01]  /*3940*/  @!P4 LDGSTS.E.BYPASS.LTC128B.128 [R246+0xd000], desc[UR14][R4.64] ;  /* 0x0d00000004f6cfae */ /* 0x0007e2000b901d4e */
[----:B------:R-:W-:Y:S01]  /*3950*/  ISETP.GE.AND P4, PT, R29, UR23, PT ;  /* 0x000000171d007c0c */ /* 0x000fe2000bf86270 */
[----:B------:R-:W-:Y:S02]  /*3960*/  @!UP3 UIMAD UR22, UR9, 0x140, URZ ;  /* 0x000001400916b8a4 */ /* 0x000fe4000f8e023f */
[----:B------:R-:W-:Y:S01]  /*3970*/  @P2 STS.128 [R246+0xd800], RZ ;  /* 0x00d800fff6002388 */ /* 0x000fe20000000c00 */
[----:B-1----:R-:W-:Y:S02]  /*3980*/  @!P2 IMAD.MOV.U32 R10, RZ, RZ, R8 ;  /* 0x000000ffff0aa224 */ /* 0x002fe400078e0008 */
[----:B------:R-:W-:Y:S01]  /*3990*/  @!P2 VIADD R11, R9, UR6 ;  /* 0x00000006090bac36 */ /* 0x000fe20008000000 */
[----:B------:R-:W-:Y:S01]  /*39a0*/  @!UP0 UIMAD UR6, UR9, 0x120, URZ ;  /* 0x00000120090688a4 */ /* 0x000fe2000f8e023f */
[----:B------:R-:W-:-:S03]  /*39b0*/  VOTEU.ALL UP2, P5 ;  /* 0x00000000003f7886 */ /* 0x000fc60002840000 */
[----:B------:R-:W-:Y:S01]  /*39c0*/  @!PT LDS RZ, [RZ] ;  /* 0x00000000fffff984 */ /* 0x000fe20000000800 */
[----:B------:R-:W-:Y:S01]  /*39d0*/  @!PT LDS RZ, [RZ] ;  /* 0x00000000fffff984 */ /* 0x000fe20000000800 */
[----:B------:R-:W-:Y:S01]  /*39e0*/  @!PT LDS RZ, [RZ] ;  /* 0x00000000fffff984 */ /* 0x000fe20000000800 */
[----:B------:R1:W-:Y:S02]  /*39f0*/  @!P2 LDGSTS.E.BYPASS.LTC128B.128 [R246+0xd800], desc[UR14][R10.64] ;  /* 0x0d8000000af6afae */ /* 0x0003e4000b901d4e */
[----:B------:R-:W-:Y:S01]  /*3a00*/  VOTEU.ALL UP1, P4 ;  /* 0x00000000003f7886 */ /* 0x000fe20002020000 */
[----:B------:R-:W-:Y:S01]  /*3a10*/  @!UP2 UIMAD UR7, UR9, 0x160, URZ ;  /* 0x000001600907a8a4 */ /* 0x000fe2000f8e023f */
[----:B------:R-:W-:Y:S01]  /*3a20*/  @P3 STS.128 [R246+0xe000], RZ ;  /* 0x00e000fff6003388 */ /* 0x000fe20000000c00 */
[CC--:B--2---:R-:W-:Y:S02]  /*3a30*/  LEA.HI R6, R191.reuse, R2.reuse, RZ, 0x4 ;  /* 0x00000002bf067211 */ /* 0x0c4fe400078f20ff */
[----:B------:R-:W-:Y:S02]  /*3a40*/  LEA.HI R191, R191, R2, RZ, 0x5 ;  /* 0x00000002bfbf7211 */ /* 0x000fe400078f28ff */
[----:B------:R-:W-:Y:S02]  /*3a50*/  LOP3.LUT R8, R6, 0xfffffff0, RZ, 0xc0, !PT ;  /* 0xfffffff006087812 */ /* 0x000fe400078ec0ff */
[----:B------:R-:W-:Y:S01]  /*3a60*/  SHF.R.S32.HI R7, RZ, 0x4, R6 ;  /* 0x00000004ff077819 */ /* 0x000fe20000011406 */
[----:B---3--:R-:W-:Y:S01]  /*3a70*/  IMAD.U32 R4, RZ, RZ, UR8 ;  /* 0x00000008ff047e24 */ /* 0x008fe2000f8e00ff */
[----:B------:R-:W-:Y:S01]  /*3a80*/  MOV R5, UR8 ;  /* 0x0000000800057c02 */ /* 0x000fe20008000f00 */
[----:B------:R-:W-:Y:S01]  /*3a90*/  IMAD.IADD R8, R2, 0x1, -R8 ;  /* 0x0000000102087824 */ /* 0x000fe200078e0a08 */
[----:B------:R-:W-:-:S02]  /*3aa0*/  LEA.HI R6, R6, R7, RZ, 0x1 ;  /* 0x0000000706067211 */ /* 0x000fc400078f08ff */
[----:B------:R-:W-:Y:S02]  /*3ab0*/  SHF.R.S32.HI R190, RZ, 0x5, R191 ;  /* 0x00000005ffbe7819 */ /* 0x000fe400000114bf */
[----:B------:R-:W-:Y:S02]  /*3ac0*/  LOP3.LUT R6, R6, 0xfffffffe, RZ, 0xc0, !PT ;  /* 0xfffffffe06067812 */ /* 0x000fe400078ec0ff */
[----:B------:R-:W-:Y:S02]  /*3ad0*/  SHF.R.S32.HI R9, RZ, 0x1f, R8 ;  /* 0x0000001fff097819 */ /* 0x000fe40000011408 */
[----:B------:R-:W-:Y:S01]  /*3ae0*/  LOP3.LUT R191, R191, 0xffffffe0, RZ, 0xc0, !PT ;  /* 0xffffffe0bfbf7812 */ /* 0x000fe200078ec0ff */
[----:B------:R-:W-:Y:S01]  /*3af0*/  IMAD.IADD R6, R7, 0x1, -R6 ;  /* 0x0000000107067824 */ /* 0x000fe200078e0a06 */
[----:B-1----:R-:W-:Y:S01]  /*3b00*/  @!P3 LEA R10, P2, R4, R245, 0x8 ;  /* 0x000000f5040ab211 */ /* 0x002fe200078440ff */
[----:B------:R-:W-:Y:S01]  /*3b10*/  IMAD.SHL.U32 R7, R3, 0x40, RZ ;  /* 0x0000004003077824 */ /* 0x000fe200078e00ff */
[----:B------:R-:W-:Y:S01]  /*3b20*/  LEA.HI R4, R9, R8, RZ, 0x3 ;  /* 0x0000000809047211 */ /* 0x000fe200078f18ff */
[----:B------:R-:W-:Y:S01]  /*3b30*/  @!P1 IMAD.MOV.U32 R9, RZ, RZ, R244 ;  /* 0x000000ffff099224 */ /* 0x000fe200078e00f4 */
[----:B------:R-:W-:Y:S01]  /*3b40*/  @!P3 LEA.HI.X R11, R5, R244, R0, 0x8, P2 ;  /* 0x000000f4050bb211 */ /* 0x000fe200010f4400 */
[----:B------:R-:W-:Y:S01]  /*3b50*/  IMAD.IADD R191, R2, 0x1, -R191 ;  /* 0x0000000102bf7824 */ /* 0x000fe200078e0abf */
[C---:B------:R-:W-:Y:S01]  /*3b60*/  LOP3.LUT R0, R4.reuse, 0xfffffff8, RZ, 0xc0, !PT ;  /* 0xfffffff804007812 */ /* 0x040fe200078ec0ff */
[----:B------:R-:W-:Y:S01]  /*3b70*/  IMAD.SHL.U32 R189, R4, 0x40, RZ ;  /* 0x0000004004bd7824 */ /* 0x000fe200078e00ff */
[----:B------:R-:W-:Y:S01]  /*3b80*/  LOP3.LUT R7, R7, 0x1c0, RZ, 0xc0, !PT ;  /* 0x000001c007077812 */ /* 0x000fe200078ec0ff */
[----:B------:R-:W-:Y:S01]  /*3b90*/  @!PT LDS RZ, [RZ] ;  /* 0x00000000fffff984 */ /* 0x000fe20000000800 */
[----:B------:R-:W-:Y:S01]  /*3ba0*/  @!PT LDS RZ, [RZ] ;  /* 0x00000000fffff984 */ /* 0x000fe20000000800 */
[----:B------:R-:W-:Y:S01]  /*3bb0*/  @!PT LDS RZ, [RZ] ;  /* 0x00000000fffff984 */ /* 0x000fe20000000800 */
[----:B------:R1:W-:Y:S01]  /*3bc0*/  @!P3 LDGSTS.E.BYPASS.LTC128B.128 [R246+0xe000], desc[UR14][R10.64] ;  /* 0x0e0000000af6bfae */ /* 0x0003e2000b901d4e */
[----:B------:R-:W-:Y:S01]  /*3bd0*/  ISETP.GE.AND P2, PT, R28, UR23, PT ;  /* 0x000000171c007c0c */ /* 0x000fe2000bf46270 */
[----:B------:R-:W-:Y:S01]  /*3be0*/  IMAD.IADD R0, R8, 0x1, -R0 ;  /* 0x0000000108007824 */ /* 0x000fe200078e0a00 */
[----:B------:R-:W-:Y:S01]  /*3bf0*/  LOP3.LUT R20, R7, 0x8, R20, 0xf8, !PT ;  /* 0x0000000807147812 */ /* 0x000fe200078ef814 */
[----:B------:R-:W-:Y:S01]  /*3c00*/  @!P1 IMAD.MOV.U32 R8, RZ, RZ, R245 ;  /* 0x000000ffff089224 */ /* 0x000fe200078e00f5 */
[----:B------:R-:W-:Y:S01]  /*3c10*/  SHF.R.U32.HI R7, RZ, 0x3, R7 ;  /* 0x00000003ff077819 */ /* 0x000fe20000011607 */
[----:B------:R-:W-:Y:S01]  /*3c20*/  @P1 STS.128 [R246+0xe800], RZ ;  /* 0x00e800fff6001388 */ /* 0x000fe20000000c00 */
[----:B------:R-:W-:Y:S01]  /*3c30*/  ISETP.GE.AND P3, PT, R27, UR23, PT ;  /* 0x000000171b007c0c */ /* 0x000fe2000bf66270 */
[----:B------:R-:W-:Y:S01]  /*3c40*/  @!P1 IMAD.WIDE.U32 R8, R5, 0x120, R8 ;  /* 0x0000012005089825 */ /* 0x000fe200078e0008 */
[----:B------:R-:W-:-:S02]  /*3c50*/  LOP3.LUT R7, R20, R7, RZ, 0x3c, !PT ;  /* 0x0000000714077212 */ /* 0x000fc400078e3cff */
[----:B------:R-:W-:Y:S01]  /*3c60*/  LOP3.LUT R189, R189, 0xfffffe00, RZ, 0xc0, !PT ;  /* 0xfffffe00bdbd7812 */ /* 0x000fe200078ec0ff */
[----:B------:R-:W-:Y:S02]  /*3c70*/  IMAD.SHL.U32 R5, R0, 0x40, RZ ;  /* 0x0000004000057824 */ /* 0x000fe400078e00ff */
[----:B------:R-:W-:Y:S01]  /*3c80*/  IMAD R241, R6, 0x200, R7 ;  /* 0x0000020006f17824 */ /* 0x000fe200078e0207 */
[----:B------:R-:W-:Y:S01]  /*3c90*/  VOTEU.ALL UP0, P2 ;  /* 0x00000000003f7886 */ /* 0x000fe20001000000 */
[--C-:B------:R-:W-:Y:S01]  /*3ca0*/  @!P6 IMAD.MOV.U32 R7, RZ, RZ, R244.reuse ;  /* 0x000000ffff07e224 */ /* 0x100fe200078e00f4 */
[----:B------:R-:W-:Y:S01]  /*3cb0*/  LOP3.LUT R5, R5, 0x1c0, RZ, 0xc0, !PT ;  /* 0x000001c005057812 */ /* 0x000fe200078ec0ff */
[----:B------:R-:W-:Y:S01]  /*3cc0*/  IMAD R242, R190, 0x400, R189 ;  /* 0x00000400bef27824 */ /* 0x000fe200078e02bd */
[----:B------:R-:W-:Y:S01]  /*3cd0*/  LEA R241, R241, UR4, 0x1 ;  /* 0x00000004f1f17c11 */ /* 0x000fe2000f8e08ff */
[----:B------:R-:W-:Y:S01]  /*3ce0*/  @!P3 IMAD.MOV.U32 R18, RZ, RZ, R245 ;  /* 0x000000ffff12b224 */ /* 0x000fe200078e00f5 */
[----:B------:R-:W-:Y:S01]  /*3cf0*/  SHF.R.U32.HI R167, RZ, 0x3, R5 ;  /* 0x00000003ffa77819 */ /* 0x000fe20000011605 */
[----:B------:R-:W-:Y:S01]  /*3d00*/  @!P3 IMAD.MOV.U32 R19, RZ, RZ, R244 ;  /* 0x000000ffff13b224 */ /* 0x000fe200078e00f4 */
[----:B------:R-:W-:Y:S01]  /*3d10*/  VOTEU.ALL UP2, P3 ;  /* 0x00000000003f7886 */ /* 0x000fe20001840000 */
[----:B------:R-:W-:-:S02]  /*3d20*/  VIADD R239, R241, 0x2040 ;  /* 0x00002040f1ef7836 */ /* 0x000fc40000000000 */
[----:B------:R-:W-:-:S04]  /*3d30*/  @!P3 IMAD.WIDE.U32 R16, R16, 0x1c0, R18 ;  /* 0x000001c01010b825 */ /* 0x000fc800078e0012 */
[----:B-1----:R-:W-:Y:S01]  /*3d40*/  @!P1 VIADD R11, R9, UR6 ;  /* 0x00000006090b9c36 */ /* 0x002fe20008000000 */
[----:B------:R-:W-:Y:S01]  /*3d50*/  @!UP1 UIMAD UR6, UR9, 0x180, URZ ;  /* 0x00000180090698a4 */ /* 0x000fe2000f8e023f */
[----:B------:R-:W-:Y:S01]  /*3d60*/  IMAD.SHL.U32 R9, R6, 0x8, RZ ;  /* 0x0000000806097824 */ /* 0x000fe200078e00ff */
[----:B------:R-:W-:Y:S01]  /*3d70*/  @!P3 MOV R4, R16 ;  /* 0x000000100004b202 */ /* 0x000fe20000000f00 */
[----:B------:R-:W-:Y:S02]  /*3d80*/  @!P1 IMAD.MOV.U32 R10, RZ, RZ, R8 ;  /* 0x000000ffff0a9224 */ /* 0x000fe400078e0008 */
[----:B------:R-:W-:Y:S01]  /*3d90*/  @!P6 IMAD.MOV.U32 R6, RZ, RZ, R245 ;  /* 0x000000ffff06e224 */ /* 0x000fe200078e00f5 */
[----:B------:R-:W-:Y:S01]  /*3da0*/  LOP3.LUT R9, R5, 0x8, R9, 0xf8, !PT ;  /* 0x0000000805097812 */ /* 0x000fe200078ef809 */
[----:B------:R-:W-:Y:S01]  /*3db0*/  IMAD.U32 R8, RZ, RZ, UR8 ;  /* 0x00000008ff087e24 */ /* 0x000fe2000f8e00ff */
[----:B------:R-:W-:Y:S01]  /*3dc0*/  @!PT LDS RZ, [RZ] ;  /* 0x00000000fffff984 */ /* 0x000fe20000000800 */
[----:B------:R-:W-:Y:S01]  /*3dd0*/  @!PT LDS RZ, [RZ] ;  /* 0x00000000fffff984 */ /* 0x000fe20000000800 */
[----:B------:R-:W-:Y:S01]  /*3de0*/  @!PT LDS RZ, [RZ] ;  /* 0x00000000fffff984 */ /* 0x000fe20000000800 */
[----:B------:R1:W-:Y:S01]  /*3df0*/  @!P1 LDGSTS.E.BYPASS.LTC128B.128 [R246+0xe800], desc[UR14][R10.64] ;  /* 0x0e8000000af69fae */ /* 0x0003e2000b901d4e */
[----:B------:R-:W-:Y:S01]  /*3e00*/  @!P6 IMAD.WIDE.U32 R14, R14, 0x140, R6 ;  /* 0x000001400e0ee825 */ /* 0x000fe200078e0006 */
[----:B------:R-:W-:-:S02]  /*3e10*/  @!P5 MOV R7, R244 ;  /* 0x000000f40007d202 */ /* 0x000fc40000000f00 */
[----:B------:R-:W-:Y:S01]  /*3e20*/  ISETP.GE.AND P1, PT, R26, UR23, PT ;  /* 0x000000171a007c0c */ /* 0x000fe2000bf26270 */
[----:B------:R-:W-:Y:S01]  /*3e30*/  @!P5 IMAD.MOV.U32 R6, RZ, RZ, R245 ;  /* 0x000000ffff06d224 */ /* 0x000fe200078e00f5 */
[----:B------:R-:W-:Y:S01]  /*3e40*/  LOP3.LUT R167, R9, R167, RZ, 0x3c, !PT ;  /* 0x000000a709a77212 */ /* 0x000fe200078e3cff */
[----:B------:R-:W-:Y:S01]  /*3e50*/  @!P6 VIADD R15, R15, UR22 ;  /* 0x000000160f0fec36 */ /* 0x000fe20008000000 */
[----:B------:R-:W-:Y:S01]  /*3e60*/  @!UP0 UIMAD UR22, UR9, 0x1a0, URZ ;  /* 0x000001a0091688a4 */ /* 0x000fe2000f8e023f */
[----:B------:R-:W-:Y:S01]  /*3e70*/  @!P5 IMAD.WIDE.U32 R12, R12, 0x160, R6 ;  /* 0x000001600c0cd825 */ /* 0x000fe200078e0006 */
[----:B------:R-:W-:Y:S01]  /*3e80*/  @P6 STS.128 [R246+0xf000], RZ ;  /* 0x00f000fff6006388 */ /* 0x000fe20000000c00 */
[----:B------:R-:W-:Y:S02]  /*3e90*/  UISETP.GT.AND UP0, UPT, UR12, 0x1, UPT ;  /* 0x000000010c00788c */ /* 0x000fe4000bf04270 */
[--C-:B------:R-:W-:Y:S01]  /*3ea0*/  @!P4 IMAD.MOV.U32 R6, RZ, RZ, R245.reuse ;  /* 0x000000ffff06c224 */ /* 0x100fe200078e00f5 */
[----:B------:R-:W-:Y:S01]  /*3eb0*/  @!P5 IADD3 R13, R13, UR7, RZ ;  /* 0x000000070d0ddc10 */ /* 0x000fe2000fffe0ff */
[--C-:B------:R-:W-:Y:S01]  /*3ec0*/  @!P4 IMAD.MOV.U32 R7, RZ, RZ, R244.reuse ;  /* 0x000000ffff07c224 */ /* 0x100fe200078e00f4 */
[----:B------:R-:W-:Y:S01]  /*3ed0*/  @!UP2 UIMAD UR7, UR9, 0x1c0, URZ ;  /* 0x000001c00907a8a4 */ /* 0x000fe2000f8e023f */
[----:B------:R-:W-:Y:S01]  /*3ee0*/  @!P1 IMAD.MOV.U32 R18, RZ, RZ, R245 ;  /* 0x000000ffff129224 */ /* 0x000fe200078e00f5 */
[----:B------:R-:W-:Y:S01]  /*3ef0*/  VOTEU.ALL UP1, P1 ;  /* 0x00000000003f7886 */ /* 0x000fe20000820000 */
[----:B------:R-:W-:Y:S01]  /*3f00*/  @!P1 IMAD.MOV.U32 R19, RZ, RZ, R244 ;  /* 0x000000ffff139224 */ /* 0x000fe200078e00f4 */
[----:B------:R-:W-:Y:S01]  /*3f10*/  @!PT LDS RZ, [RZ] ;  /* 0x00000000fffff984 */ /* 0x000fe20000000800 */
[----:B------:R-:W-:Y:S01]  /*3f20*/  @!PT LDS RZ, [RZ] ;  /* 0x00000000fffff984 */ /* 0x000fe20000000800 */
[----:B------:R-:W-:Y:S01]  /*3f30*/  @!PT LDS RZ, [RZ] ;  /* 0x00000000fffff984 */ /* 0x000fe20000000800 */
[----:B------:R-:W-:Y:S01]  /*3f40*/  @!P6 LDGSTS.E.BYPASS.LTC128B.128 [R246+0xf000], desc[UR14][R14.64] ;  /* 0x0f0000000ef6efae */ /* 0x000fe2000b901d4e */
[----:B------:R-:W-:-:S02]  /*3f50*/  IMAD.IADD R242, R167, 0x1, R242 ;  /* 0x00000001a7f27824 */ /* 0x000fc400078e02f2 */
[----:B------:R-:W-:Y:S01]  /*3f60*/  @!P3 VIADD R5, R17, UR7 ;  /* 0x000000071105bc36 */ /* 0x000fe20008000000 */
[----:B------:R-:W-:Y:S01]  /*3f70*/  @P5 STS.128 [R246+0xf800], RZ ;  /* 0x00f800fff6005388 */ /* 0x000fe20000000c00 */
[----:B------:R-:W-:Y:S01]  /*3f80*/  IMAD.SHL.U32 R2, R2, 0x2, RZ ;  /* 0x0000000202027824 */ /* 0x000fe200078e00ff */
[----:B------:R-:W-:Y:S01]  /*3f90*/  LEA R242, R242, UR4, 0x1 ;  /* 0x00000004f2f27c11 */ /* 0x000fe2000f8e08ff */
[----:B-1----:R-:W-:Y:S01]  /*3fa0*/  IMAD.U32 R10, RZ, RZ, UR8 ;  /* 0x00000008ff0a7e24 */ /* 0x002fe2000f8e00ff */
[----:B------:R-:W-:Y:S01]  /*3fb0*/  @!PT LDS RZ, [RZ] ;  /* 0x00000000fffff984 */ /* 0x000fe20000000800 */
[----:B------:R-:W-:Y:S01]  /*3fc0*/  @!PT LDS RZ, [RZ] ;  /* 0x00000000fffff984 */ /* 0x000fe20000000800 */
[----:B------:R-:W-:Y:S01]  /*3fd0*/  @!PT LDS RZ, [RZ] ;  /* 0x00000000fffff984 */ /* 0x000fe20000000800 */
[----:B------:R-:W-:Y:S03]  /*3fe0*/  @!P5 LDGSTS.E.BYPASS.LTC128B.128 [R246+0xf800], desc[UR14][R12.64] ;  /* 0x0f8000000cf6dfae */ /* 0x000fe6000b901d4e */
[----:B------:R-:W-:Y:S01]  /*3ff0*/  @!P4 IMAD.WIDE.U32 R10, R10, 0x180, R6 ;  /* 0x000001800a0ac825 */ /* 0x000fe200078e0006 */
[----:B------:R-:W-:Y:S03]  /*4000*/  @P4 STS.128 [R246+0x10000], RZ ;  /* 0x010000fff6004388 */ /* 0x000fe60000000c00 */
[----:B------:R-:W-:-:S02]  /*4010*/  @!P2 IMAD.MOV.U32 R6, RZ, RZ, R245 ;  /* 0x000000ffff06a224 */ /* 0x000fc400078e00f5 */
[----:B------:R-:W-:Y:S02]  /*4020*/  @!P2 IMAD.MOV.U32 R7, RZ, RZ, R244 ;  /* 0x000000ffff07a224 */ /* 0x000fe400078e00f4 */
[----:B------:R-:W-:Y:S01]  /*4030*/  @!P4 VIADD R11, R11, UR6 ;  /* 0x000000060b0bcc36 */ /* 0x000fe20008000000 */
[----:B------:R-:W-:Y:S01]  /*4040*/  @!UP1 UIMAD UR6, UR9, 0x1e0, URZ ;  /* 0x000001e0090698a4 */ /* 0x000fe2000f8e023f */
[----:B------:R-:W-:Y:S01]  /*4050*/  @!P2 IMAD.WIDE.U32 R8, R8, 0x1a0, R6 ;  /* 0x000001a00808a825 */ /* 0x000fe200078e0006 */
[----:B------:R-:W-:Y:S02]  /*4060*/  MOV R6, UR8 ;  /* 0x0000000800067c02 */ /* 0x000fe40008000f00 */
[----:B------:R-:W-:Y:S01]  /*4070*/  @!PT LDS RZ, [RZ] ;  /* 0x00000000fffff984 */ /* 0x000fe20000000800 */
[----:B------:R-:W-:Y:S01]  /*4080*/  @!PT LDS RZ, [RZ] ;  /* 0x00000000fffff984 */ /* 0x000fe20000000800 */
[----:B------:R-:W-:Y:S01]  /*4090*/  @!PT LDS RZ, [RZ] ;  /* 0x00000000fffff984 */ /* 0x000fe20000000800 */
[----:B------:R-:W-:Y:S01]  /*40a0*/  @!P4 LDGSTS.E.BYPASS.LTC128B.128 [R246+0x10000], desc[UR14][R10.64] ;  /* 0x100000000af6cfae */ /* 0x000fe2000b901d4e */
[----:B------:R-:W-:Y:S02]  /*40b0*/  @!P2 VIADD R9, R9, UR22 ;  /* 0x000000160909ac36 */ /* 0x000fe40008000000 */
[----:B------:R-:W-:Y:S01]  /*40c0*/  @!P1 IMAD.WIDE.U32 R6, R6, 0x1e0, R18 ;  /* 0x000001e006069825 */ /* 0x000fe200078e0012 */
[----:B------:R-:W-:Y:S03]  /*40d0*/  @P2 STS.128 [R246+0x10800], RZ ;  /* 0x010800fff6002388 */ /* 0x000fe60000000c00 */
[----:B------:R-:W-:Y:S01]  /*40e0*/  @!P1 VIADD R7, R7, UR6 ;  /* 0x0000000607079c36 */ /* 0x000fe20008000000 */
[----:B------:R-:W-:Y:S01]  /*40f0*/  @!PT LDS RZ, [RZ] ;  /* 0x00000000fffff984 */ /* 0x000fe20000000800 */
[----:B------:R-:W-:Y:S01]  /*4100*/  @!PT LDS RZ, [RZ] ;  /* 0x00000000fffff984 */ /* 0x000fe20000000800 */
[----:B------:R-:W-:Y:S01]  /*4110*/  @!PT LDS RZ, [RZ] ;  /* 0x00000000fffff984 */ /* 0x000fe20000000800 */
[----:B------:R1:W-:Y:S01]  /*4120*/  @!P2 LDGSTS.E.BYPASS.LTC128B.128 [R246+0x10800], desc[UR14][R8.64] ;  /* 0x1080000008f6afae */ /* 0x0003e2000b901d4e */
[----:B------:R-:W-:-:S03]  /*4130*/  @!UP0 ULDC.64 UR6, c[0x0][0x218] ;  /* 0x0000860000068ab9 */ /* 0x000fc60000000a00 */
        /* <DEDUP_REMOVED lines=10> */
[----:B------:R-:W-:Y:S01]  /*41e0*/  R2P PR, R0, 0x6 ;  /* 0x0000000600007804 */ /* 0x000fe20000000000 */
[----:B------:R-:W-:Y:S01]  /*41f0*/  IMAD.MOV.U32 R0, RZ, RZ, 0x10 ;  /* 0x00000010ff007424 */ /* 0x000fe200078e00ff */
[----:B------:R-:W-:Y:S01]  /*4200*/  LOP3.LUT P3, RZ, R3, 0x2, RZ, 0xc0, !PT ;  /* 0x0000000203ff7812 */ /* 0x000fe2000786c0ff */
[----:B------:R-:W-:Y:S03]  /*4210*/  LDSM.16.M88.4 R84, [R242] ;  /* 0x00000000f254783b */ /* 0x000fe60000000200 */
[C---:B------:R-:W-:Y:S01]  /*4220*/  SEL R243, R0.reuse, 0xfffffff0, !P1 ;  /* 0xfffffff000f37807 */ /* 0x040fe20004800000 */
[----:B------:R-:W3:Y:S01]  /*4230*/  LDSM.16.M88.4 R48, [R241+0x2000] ;  /* 0x00200000f130783b */ /* 0x000ee20000000200 */
[----:B------:R-:W-:-:S02]  /*4240*/  SEL R0, R0, 0xfffffff0, !P3 ;  /* 0xfffffff000007807 */ /* 0x000fc40005800000 */
[----:B------:R-:W-:Y:S01]  /*4250*/  LOP3.LUT P1, RZ, R3, 0x4, RZ, 0xc0, !PT ;  /* 0x0000000403ff7812 */ /* 0x000fe2000782c0ff */
[----:B------:R-:W4:Y:S01]  /*4260*/  LDSM.16.M88.4 R40, [R241+0x2800] ;  /* 0x00280000f128783b */ /* 0x000f220000000200 */
[--C-:B------:R-:W-:Y:S01]  /*4270*/  IMAD R188, R243, 0x2, R242.reuse ;  /* 0x00000002f3bc7824 */ /* 0x100fe200078e02f2 */
[----:B------:R-:W-:Y:S01]  /*4280*/  MOV R3, 0x20 ;  /* 0x0000002000037802 */ /* 0x000fe20000000f00 */
[----:B------:R-:W-:Y:S01]  /*4290*/  IMAD R236, R0, 0x2, R241 ;  /* 0x0000000200ec7824 */ /* 0x000fe200078e02f1 */
[----:B------:R-:W5:Y:S02]  /*42a0*/  LDSM.16.M88.4 R32, [R241+0x3000] ;  /* 0x00300000f120783b */ /* 0x000f640000000200 */
[----:B------:R-:W-:Y:S02]  /*42b0*/  SEL R3, R3, 0xffffffe0, !P2 ;  /* 0xffffffe003037807 */ /* 0x000fe40005000000 */
[----:B------:R-:W5:Y:S03]  /*42c0*/  LDSM.16.M88.4 R24, [R241+0x3800] ;  /* 0x00380000f118783b */ /* 0x000f660000000200 */
[----:B------:R-:W-:Y:S01]  /*42d0*/  IMAD R240, R3, 0x2, R242 ;  /* 0x0000000203f07824 */ /* 0x000fe200078e02f2 */
[----:B------:R-:W5:Y:S03]  /*42e0*/  LDSM.16.M88.4 R16, [R241+0x4000] ;  /* 0x00400000f110783b */ /* 0x000f660000000200 */
[----:B------:R-:W-:Y:S01]  /*42f0*/  IMAD R238, R243, 0x2, R240 ;  /* 0x00000002f3ee7824 */ /* 0x000fe200078e02f0 */
[----:B-1----:R-:W1:Y:S04]  /*4300*/  LDSM.16.M88.4 R8, [R241+0x4800] ;  /* 0x00480000f108783b */ /* 0x002e680000000200 */
[----:B------:R-:W1:Y:S04]  /*4310*/  LDSM.16.M88.4 R76, [R241+0x5000] ;  /* 0x00500000f14c783b */ /* 0x000e680000000200 */
[----:B------:R-:W1:Y:S04]  /*4320*/  LDSM.16.M88.4 R68, [R241+0x5800] ;  /* 0x00580000f144783b */ /* 0x000e680000000200 */
[----:B------:R-:W1:Y:S04]  /*4330*/  LDSM.16.M88.4 R60, [R241+0x6000] ;  /* 0x00600000f13c783b */ /* 0x000e680000000200 */
[----:B--2---:R-:W2:Y:S04]  /*4340*/  LDSM.16.M88.4 R4, [R241+0x6800] ;  /* 0x00680000f104783b */ /* 0x004ea80000000200 */
[----:B------:R-:W2:Y:S01]  /*4350*/  LDSM.16.M88.4 R124, [R241+0x7000] ;  /* 0x00700000f17c783b */ /* 0x000ea20000000200 */
[C---:B---3--:R-:W-:Y:S03]  /*4360*/  HMMA.16816.F32 R52, R84.reuse, R48, RZ ;  /* 0x000000305434723c */ /* 0x048fe600000018ff */
[----:B------:R-:W3:Y:S03]  /*4370*/  LDSM.16.M88.4 R116, [R241+0x7800] ;  /* 0x00780000f174783b */ /* 0x000ee60000000200 */
[C---:B----4-:R-:W-:Y:S01]  /*4380*/  HMMA.16816.F32 R44, R84.reuse, R40, RZ ;  /* 0x00000028542c723c */ /* 0x050fe200000018ff */
[----:B------:R-:W4:Y:S04]  /*4390*/  LDSM.16.M88.4 R108, [R241+0x8000] ;  /* 0x00800000f16c783b */ /* 0x000f280000000200 */
[----:B------:R-:W4:Y:S01]  /*43a0*/  LDSM.16.M88.4 R100, [R241+0x8800] ;  /* 0x00880000f164783b */ /* 0x000f220000000200 */
[C---:B-----5:R-:W-:Y:S03]  /*43b0*/  HMMA.16816.F32 R36, R84.reuse, R32, RZ ;  /* 0x000000205424723c */ /* 0x060fe600000018ff */
[----:B------:R-:W5:Y:S03]  /*43c0*/  LDSM.16.M88.4 R92, [R241+0x9000] ;  /* 0x00900000f15c783b */ /* 0x000f660000000200 */
[C---:B------:R-:W-:Y:S01]  /*43d0*/  HMMA.16816.F32 R28, R84.reuse, R24, RZ ;  /* 0x00000018541c723c */ /* 0x040fe200000018ff */
[----:B------:R-:W5:Y:S04]  /*43e0*/  LDSM.16.M88.4 R132, [R241+0x9800] ;  /* 0x00980000f184783b */ /* 0x000f680000000200 */
[----:B------:R-:W-:Y:S01]  /*43f0*/  LDSM.16.M88.4 R140, [R188] ;  /* 0x00000000bc8c783b */ /* 0x000fe20000000200 */
[C---:B------:R-:W-:Y:S03]  /*4400*/  HMMA.16816.F32 R20, R84.reuse, R16, RZ ;  /* 0x000000105414723c */ /* 0x040fe600000018ff */
[----:B------:R-:W5:Y:S03]  /*4410*/  LDSM.16.M88.4 R144, [R236+0x3000] ;  /* 0x00300000ec90783b */ /* 0x000f660000000200 */
[C---:B-1----:R-:W-:Y:S01]  /*4420*/  HMMA.16816.F32 R12, R84.reuse, R8, RZ ;  /* 0x00000008540c723c */ /* 0x042fe200000018ff */
[----:B------:R-:W1:Y:S04]  /*4430*/  LDSM.16.M88.4 R136, [R236+0x6000] ;  /* 0x00600000ec88783b */ /* 0x000e680000000200 */
[----:B------:R-:W1:Y:S01]  /*4440*/  LDSM.16.M88.4 R152, [R236+0x2000] ;  /* 0x00200000ec98783b */ /* 0x000e620000000200 */
[C---:B------:R-:W-:Y:S03]  /*4450*/  HMMA.16816.F32 R80, R84.reuse, R76, RZ ;  /* 0x0000004c5450723c */ /* 0x040fe600000018ff */
[----:B------:R-:W-:Y:S03]  /*4460*/  LDSM.16.M88.4 R148, [R236+0x5800] ;  /* 0x00580000ec94783b */ /* 0x000fe60000000200 */
[C---:B------:R-:W-:Y:S01]  /*4470*/  HMMA.16816.F32 R72, R84.reuse, R68, RZ ;  /* 0x000000445448723c */ /* 0x040fe200000018ff */
[----:B------:R-:W-:Y:S04]  /*4480*/  LDSM.16.M88.4 R156, [R236+0x5000] ;  /* 0x00500000ec9c783b */ /* 0x000fe80000000200 */
[----:B------:R-:W-:Y:S01]  /*4490*/  LDSM.16.M88.4 R176, [R236+0x2800] ;  /* 0x00280000ecb0783b */ /* 0x000fe20000000200 */
[C---:B------:R-:W-:Y:S03]  /*44a0*/  HMMA.16816.F32 R64, R84.reuse, R60, RZ ;  /* 0x0000003c5440723c */ /* 0x040fe600000018ff */
[----:B------:R-:W-:Y:S03]  /*44b0*/  LDSM.16.M88.4 R172, [R236+0x3800] ;  /* 0x00380000ecac783b */ /* 0x000fe60000000200 */
[C---:B--2---:R-:W-:Y:S01]  /*44c0*/  HMMA.16816.F32 R56, R84.reuse, R4, RZ ;  /* 0x000000045438723c */ /* 0x044fe200000018ff */
[----:B------:R-:W-:Y:S04]  /*44d0*/  LDSM.16.M88.4 R168, [R236+0x4000] ;  /* 0x00400000eca8783b */ /* 0x000fe80000000200 */
[----:B------:R-:W-:Y:S01]  /*44e0*/  LDSM.16.M88.4 R160, [R236+0x4800] ;  /* 0x00480000eca0783b */ /* 0x000fe20000000200 */
[C---:B------:R-:W-:Y:S03]  /*44f0*/  HMMA.16816.F32 R128, R84.reuse, R124, RZ ;  /* 0x0000007c5480723c */ /* 0x040fe600000018ff */
[----:B------:R-:W-:Y:S03]  /*4500*/  LDSM.16.M88.4 R180, [R236+0x9800] ;  /* 0x00980000ecb4783b */ /* 0x000fe60000000200 */
[C---:B---3--:R-:W-:Y:S01]  /*4510*/  HMMA.16816.F32 R120, R84.reuse, R116, RZ ;  /* 0x000000745478723c */ /* 0x048fe200000018ff */
[----:B------:R-:W0:Y:S05]  /*4520*/  LDGDEPBAR ;  /* 0x00000000000079af */ /* 0x000e2a0000000000 */
[C---:B----4-:R-:W-:Y:S06]  /*4530*/  HMMA.16816.F32 R112, R84.reuse, R108, RZ ;  /* 0x0000006c5470723c */ /* 0x050fec00000018ff */
        /* <DEDUP_REMOVED lines=20> */
[C---:B------:R-:W-:Y:S06]  /*4680*/  HMMA.16816.F32 R36, R140.reuse, R144, R36 ;  /* 0x000000908c24723c */ /* 0x040fec0000001824 */
[C---:B------:R-:W-:Y:S01]  /*4690*/  HMMA.16816.F32 R32, R140.reuse, R146, R32 ;  /* 0x000000928c20723c */ /* 0x040fe20000001820 */
[----:B------:R-:W3:Y:S05]  /*46a0*/  LDSM.16.M88.4 R144, [R236+0x7800] ;  /* 0x00780000ec90783b */ /* 0x000eea0000000200 */
        /* <DEDUP_REMOVED lines=16> */
[C---:B------:R-:W-:Y:S01]  /*47b0*/  VIADD R232, R239.reuse, 0x3000 ;  /* 0x00003000efe87836 */ /* 0x040fe20000000000 */
[----:B------:R-:W-:Y:S01]  /*47c0*/  LEA R166, R0, R239, 0x1 ;  /* 0x000000ef00a67211 */ /* 0x000fe200078e08ff */
[C---:B------:R-:W-:Y:S01]  /*47d0*/  VIADD R231, R239.reuse, 0x3800 ;  /* 0x00003800efe77836 */ /* 0x040fe20000000000 */
[C---:B------:R-:W-:Y:S01]  /*47e0*/  HMMA.16816.F32 R116, R140.reuse, R146, R116 ;  /* 0x000000928c74723c */ /* 0x040fe20000001874 */
[----:B------:R-:W-:Y:S01]  /*47f0*/  LDSM.16.M88.4 R144, [R240] ;  /* 0x00000000f090783b */ /* 0x000fe20000000200 */
[----:B------:R-:W-:Y:S01]  /*4800*/  SHF.R.S32.HI R0, RZ, 0x1f, R191 ;  /* 0x0000001fff007819 */ /* 0x000fe200000114bf */
[C---:B------:R-:W-:Y:S01]  /*4810*/  VIADD R230, R239.reuse, 0x4000 ;  /* 0x00004000efe67836 */ /* 0x040fe20000000000 */
[C---:B------:R-:W-:Y:S01]  /*4820*/  IADD3 R227, R239.reuse, 0x5800, RZ ;  /* 0x00005800efe37810 */ /* 0x040fe20007ffe0ff */
[----:B------:R-:W-:Y:S01]  /*4830*/  LDSM.16.M88.4 R184, [R166+0x1800] ;  /* 0x00180000a6b8783b */ /* 0x000fe20000000200 */
[C---:B-1----:R-:W-:Y:S01]  /*4840*/  HMMA.16816.F32 R112, R140.reuse, R136, R112 ;  /* 0x000000888c70723c */ /* 0x042fe20000001870 */
[----:B------:R-:W-:Y:S01]  /*4850*/  LEA.HI R191, R0, R191, RZ, 0x2 ;  /* 0x000000bf00bf7211 */ /* 0x000fe200078f10ff */
[C---:B------:R-:W-:Y:S01]  /*4860*/  VIADD R229, R239.reuse, 0x4800 ;  /* 0x00004800efe57836 */ /* 0x040fe20000000000 */
[----:B------:R-:W-:Y:S01]  /*4870*/  LEA R0, R190, UR17, 0x4 ;  /* 0x00000011be007c11 */ /* 0x000fe2000f8e20ff */
[----:B------:R-:W-:Y:S01]  /*4880*/  VIADD R228, R239, 0x5000 ;  /* 0x00005000efe47836 */ /* 0x000fe20000000000 */
[----:B------:R-:W-:Y:S01]  /*4890*/  SHF.R.S32.HI R191, RZ, 0x2, R191 ;  /* 0x00000002ffbf7819 */ /* 0x000fe200000114bf */
[C---:B------:R-:W-:Y:S01]  /*48a0*/  HMMA.16816.F32 R108, R140.reuse, R138, R108 ;  /* 0x0000008a8c6c723c */ /* 0x040fe2000000186c */
[----:B------:R-:W1:Y:S01]  /*48b0*/  LDSM.16.M88.4 R136, [R239+0x1000] ;  /* 0x00100000ef88783b */ /* 0x000e620000000200 */
[----:B------:R-:W-:Y:S01]  /*48c0*/  @!P1 LEA R250, P2, R165, UR6, 0x1 ;  /* 0x00000006a5fa9c11 */ /* 0x000fe2000f8408ff */
[C---:B------:R-:W-:Y:S01]  /*48d0*/  VIADD R226, R239.reuse, 0x6000 ;  /* 0x00006000efe27836 */ /* 0x040fe20000000000 */
[----:B------:R-:W-:Y:S01]  /*48e0*/  IADD3 R0, R0, 0x1, R191 ;  /* 0x0000000100007810 */ /* 0x000fe20007ffe0bf */
[----:B------:R-:W-:Y:S01]  /*48f0*/  VIADD R225, R239, 0x6800 ;  /* 0x00006800efe17836 */ /* 0x000fe20000000000 */
[----:B--2---:R-:W-:Y:S01]  /*4900*/  HMMA.16816.F32 R96, R140, R132, R96 ;  /* 0x000000848c60723c */ /* 0x004fe20000001860 */
[----:B------:R-:W-:Y:S01]  /*4910*/  @!P1 LEA.HI.X R247, R165, UR7, R164, 0x1, P2 ;  /* 0x00000007a5f79c11 */ /* 0x000fe200090f0ca4 */
[----:B------:R-:W-:-:S04]  /*4920*/  VIADD R224, R239, 0x7000 ;  /* 0x00007000efe07836 */ /* 0x000fc80000000000 */
[C---:B------:R-:W-:Y:S01]  /*4930*/  HMMA.16816.F32 R92, R140.reuse, R134, R92 ;  /* 0x000000868c5c723c */ /* 0x040fe2000000185c */
[----:B------:R-:W2:Y:S05]  /*4940*/  LDSM.16.M88.4 R132, [R239+0x3800] ;  /* 0x00380000ef84783b */ /* 0x000eaa0000000200 */
[C---:B------:R-:W-:Y:S06]  /*4950*/  HMMA.16816.F32 R128, R140.reuse, R152, R128 ;  /* 0x000000988c80723c */ /* 0x040fec0000001880 */
[C---:B------:R-:W-:Y:S01]  /*4960*/  HMMA.16816.F32 R124, R140.reuse, R154, R124 ;  /* 0x0000009a8c7c723c */ /* 0x040fe2000000187c */
[----:B------:R-:W4:Y:S05]  /*4970*/  LDSM.16.M88.4 R152, [R239+0x3000] ;  /* 0x00300000ef98783b */ /* 0x000f2a0000000200 */
[C---:B------:R-:W-:Y:S06]  /*4980*/  HMMA.16816.F32 R80, R140.reuse, R156, R80 ;  /* 0x0000009c8c50723c */ /* 0x040fec0000001850 */
[C---:B------:R-:W-:Y:S01]  /*4990*/  HMMA.16816.F32 R76, R140.reuse, R158, R76 ;  /* 0x0000009e8c4c723c */ /* 0x040fe2000000184c */
[----:B------:R-:W-:Y:S05]  /*49a0*/  LDSM.16.M88.4 R156, [R239+0x2800] ;  /* 0x00280000ef9c783b */ /* 0x000fea0000000200 */
[C---:B------:R-:W-:Y:S06]  /*49b0*/  HMMA.16816.F32 R44, R140.reuse, R176, R44 ;  /* 0x000000b08c2c723c */ /* 0x040fec000000182c */
[C---:B------:R-:W-:Y:S01]  /*49c0*/  HMMA.16816.F32 R40, R140.reuse, R178, R40 ;  /* 0x000000b28c28723c */ /* 0x040fe20000001828 */
[----:B------:R-:W-:Y:S05]  /*49d0*/  LDSM.16.M88.4 R176, [R239] ;  /* 0x00000000efb0783b */ /* 0x000fea0000000200 */
        /* <DEDUP_REMOVED lines=9> */
[C---:B---3--:R-:W-:Y:S06]  /*4a70*/  HMMA.16816.F32 R104, R140.reuse, R148, R104 ;  /* 0x000000948c68723c */ /* 0x048fec0000001868 */
[C---:B------:R-:W-:Y:S01]  /*4a80*/  HMMA.16816.F32 R100, R140.reuse, R150, R100 ;  /* 0x000000968c64723c */ /* 0x040fe20000001864 */
[----:B------:R-:W3:Y:S05]  /*4a90*/  LDSM.16.M88.4 R148, [R239+0x4000] ;  /* 0x00400000ef94783b */ /* 0x000eea0000000200 */
[C---:B------:R-:W-:Y:S06]  /*4aa0*/  HMMA.16816.F32 R88, R140.reuse, R180, R88 ;  /* 0x000000b48c58723c */ /* 0x040fec0000001858 */
[----:B------:R-:W-:Y:S01]  /*4ab0*/  HMMA.16816.F32 R84, R140, R182, R84 ;  /* 0x000000b68c54723c */ /* 0x000fe20000001854 */
[----:B------:R-:W3:Y:S04]  /*4ac0*/  LDSM.16.M88.4 R140, [R239+0x4800] ;  /* 0x00480000ef8c783b */ /* 0x000ee80000000200 */
[----:B------:R-:W-:Y:S01]  /*4ad0*/  LDSM.16.M88.4 R180, [R166+0x2000] ;  /* 0x00200000a6b4783b */ /* 0x000fe20000000200 */
[C---:B-1----:R-:W-:Y:S06]  /*4ae0*/  HMMA.16816.F32 R36, R144.reuse, R136, R36 ;  /* 0x000000889024723c */ /* 0x042fec0000001824 */
[C---:B------:R-:W-:Y:S01]  /*4af0*/  HMMA.16816.F32 R32, R144.reuse, R138, R32 ;  /* 0x0000008a9020723c */ /* 0x040fe20000001820 */
[----:B------:R-:W1:Y:S05]  /*4b00*/  LDSM.16.M88.4 R136, [R239+0x5000] ;  /* 0x00500000ef88783b */ /* 0x000e6a0000000200 */
[C---:B--2---:R-:W-:Y:S06]  /*4b10*/  HMMA.16816.F32 R72, R144.reuse, R132, R72 ;  /* 0x000000849048723c */ /* 0x044fec0000001848 */
[C---:B------:R-:W-:Y:S01]  /*4b20*/  HMMA.16816.F32 R68, R144.reuse, R134, R68 ;  /* 0x000000869044723c */ /* 0x040fe20000001844 */
[----:B------:R-:W2:Y:S05]  /*4b30*/  LDSM.16.M88.4 R132, [R239+0x6800] ;  /* 0x00680000ef84783b */ /* 0x000eaa0000000200 */
[C---:B----4-:R-:W-:Y:S06]  /*4b40*/  HMMA.16816.F32 R80, R144.reuse, R152, R80 ;  /* 0x000000989050723c */ /* 0x050fec0000001850 */
[C---:B------:R-:W-:Y:S01]  /*4b50*/  HMMA.16816.F32 R76, R144.reuse, R154, R76 ;  /* 0x0000009a904c723c */ /* 0x040fe2000000184c */
[----:B------:R-:W4:Y:S05]  /*4b60*/  LDSM.16.M88.4 R152, [R239+0x7000] ;  /* 0x00700000ef98783b */ /* 0x000f2a0000000200 */
[C---:B-----5:R-:W-:Y:S06]  /*4b70*/  HMMA.16816.F32 R44, R144.reuse, R172, R44 ;  /* 0x000000ac902c723c */ /* 0x060fec000000182c */
[C---:B------:R-:W-:Y:S01]  /*4b80*/  HMMA.16816.F32 R40, R144.reuse, R174, R40 ;  /* 0x000000ae9028723c */ /* 0x040fe20000001828 */
[----:B------:R-:W-:Y:S05]  /*4b90*/  LDSM.16.M88.4 R172, [R238] ;  /* 0x00000000eeac783b */ /* 0x000fea0000000200 */
[C---:B------:R-:W-:Y:S06]  /*4ba0*/  HMMA.16816.F32 R28, R144.reuse, R168, R28 ;  /* 0x000000a8901c723c */ /* 0x040fec000000181c */
[C---:B------:R-:W-:Y:S01]  /*4bb0*/  HMMA.16816.F32 R24, R144.reuse, R170, R24 ;  /* 0x000000aa9018723c */ /* 0x040fe20000001818 */
[----:B------:R-:W-:Y:S05]  /*4bc0*/  LDSM.16.M88.4 R168, [R166+0x3000] ;  /* 0x00300000a6a8783b */ /* 0x000fea0000000200 */
        /* <DEDUP_REMOVED lines=11> */
[----:B------:R-:W3:Y:S05]  /*4c80*/  LDSM.16.M88.4 R140, [R166] ;  /* 0x00000000a68c783b */ /* 0x000eea0000000200 */
        /* <DEDUP_REMOVED lines=18> */
[C---:B---3--:R-:W-:Y:S06]  /*4db0*/  HMMA.16816.F32 R88, R144.reuse, R148, R88 ;  /* 0x000000949058723c */ /* 0x048fec0000001858 */
[----:B------:R-:W-:Y:S01]  /*4dc0*/  HMMA.16816.F32 R84, R144, R150, R84 ;  /* 0x000000969054723c */ /* 0x000fe20000001854 */
[----:B------:R-:W3:Y:S04]  /*4dd0*/  LDSM.16.M88.4 R148, [R166+0x5000] ;  /* 0x00500000a694783b */ /* 0x000ee80000000200 */
[----:B------:R-:W3:Y:S01]  /*4de0*/  LDSM.16.M88.4 R144, [R166+0x5800] ;  /* 0x00580000a690783b */ /* 0x000ee20000000200 */
[C---:B------:R-:W-:Y:S06]  /*4df0*/  HMMA.16816.F32 R52, R172.reuse, R140, R52 ;  /* 0x0000008cac34723c */ /* 0x040fec0000001834 */
        /* <DEDUP_REMOVED lines=10> */
[----:B------:R-:W2:Y:S01]  /*4ea0*/  LDSM.16.M88.4 R168, [R166+0x7800] ;  /* 0x00780000a6a8783b */ /* 0x000ea20000000200 */
[----:B------:R-:W-:-:S04]  /*4eb0*/  DEPBAR.LE SB0, 0x0 ;  /* 0x000080000000791a */ /* 0x000fc80000000000 */
[C---:B----4-:R-:W-:Y:S06]  /*4ec0*/  HMMA.16816.F32 R56, R172.reuse, R152, R56 ;  /* 0x00000098ac38723c */ /* 0x050fec0000001838 */
[C---:B------:R-:W-:Y:S06]  /*4ed0*/  HMMA.16816.F32 R152, R172.reuse, R154, R4 ;  /* 0x0000009aac98723c */ /* 0x040fec0000001804 */
[----:B------:R-:W-:Y:S01]  /*4ee0*/  HMMA.16816.F32 R28, R172, R184, R28 ;  /* 0x000000b8ac1c723c */ /* 0x000fe2000000181c */
[----:B------:R-:W-:-:S05]  /*4ef0*/  IMAD.U32 R4, RZ, RZ, UR18 ;  /* 0x00000012ff047e24 */ /* 0x000fca000f8e00ff */
[----:B------:R-:W-:Y:S01]  /*4f00*/  IADD3 R0, R0, UR16, -R4 ;  /* 0x0000001000007c10 */ /* 0x000fe2000fffe804 */
[C---:B------:R-:W-:Y:S01]  /*4f10*/  HMMA.16816.F32 R24, R172.reuse, R186, R24 ;  /* 0x000000baac18723c */ /* 0x040fe20000001818 */
[----:B------:R-:W-:Y:S01]  /*4f20*/  IADD3 R4, R189, R167, RZ ;  /* 0x000000a7bd047210 */ /* 0x000fe20007ffe0ff */
[----:B------:R-:W-:Y:S02]  /*4f30*/  VIADD R167, R239, 0x7800 ;  /* 0x00007800efa77836 */ /* 0x000fe40000000000 */
[----:B------:R-:W-:Y:S01]  /*4f40*/  VIADD R205, R0, UR13 ;  /* 0x0000000d00cd7c36 */ /* 0x000fe20008000000 */
[----:B------:R-:W-:Y:S01]  /*4f50*/  LOP3.LUT R0, R2, 0x6, RZ, 0xc0, !PT ;  /* 0x0000000602007812 */ /* 0x000fe200078ec0ff */
[----:B------:R-:W-:Y:S03]  /*4f60*/  HMMA.16816.F32 R20, R172, R180, R20 ;  /* 0x000000b4ac14723c */ /* 0x000fe60000001814 */
[----:B------:R-:W-:-:S02]  /*4f70*/  VIADDMNMX R204, R205, R204, UR16, PT ;  /* 0x00000010cdcc7e46 */ /* 0x000fc4000b8001cc */
[----:B------:R-:W-:Y:S01]  /*4f80*/  VIMNMX R205, R205, UR16, PT ;  /* 0x00000010cdcd7c48 */ /* 0x000fe2000bfe0100 */
[C---:B------:R-:W-:Y:S06]  /*4f90*/  HMMA.16816.F32 R16, R172.reuse, R182, R16 ;  /* 0x000000b6ac10723c */ /* 0x040fec0000001810 */
[C---:B------:R-:W-:Y:S06]  /*4fa0*/  HMMA.16816.F32 R12, R172.reuse, R176, R12 ;  /* 0x000000b0ac0c723c */ /* 0x040fec000000180c */
[C---:B------:R-:W-:Y:S06]  /*4fb0*/  HMMA.16816.F32 R8, R172.reuse, R178, R8 ;  /* 0x000000b2ac08723c */ /* 0x040fec0000001808 */
[C---:B-----5:R-:W-:Y:S06]  /*4fc0*/  HMMA.16816.F32 R72, R172.reuse, R160, R72 ;  /* 0x000000a0ac48723c */ /* 0x060fec0000001848 */
        /* <DEDUP_REMOVED lines=9> */
[C---:B-1----:R-:W-:Y:S06]  /*5060*/  HMMA.16816.F32 R104, R172.reuse, R136, R104 ;  /* 0x00000088ac68723c */ /* 0x042fec0000001868 */
[C---:B------:R-:W-:Y:S06]  /*5070*/  HMMA.16816.F32 R100, R172.reuse, R138, R100 ;  /* 0x0000008aac64723c */ /* 0x040fec0000001864 */
[C---:B--2---:R-:W-:Y:S06]  /*5080*/  HMMA.16816.F32 R96, R172.reuse, R132, R96 ;  /* 0x00000084ac60723c */ /* 0x044fec0000001860 */
        /* <DEDUP_REMOVED lines=36> */
[C---:B------:R-:W-:Y:S01]  /*52d0*/  LOP3.LUT R2, R5.reuse, UR6, RZ, 0x3c, !PT ;  /* 0x0000000605027c12 */ /* 0x040fe2000f8e3cff */
[----:B------:R-:W-:Y:S01]  /*52e0*/  ULDC.64 UR6, c[0x0][0x230] ;  /* 0x00008c0000067ab9 */ /* 0x000fe20000000a00 */
        /* <DEDUP_REMOVED lines=16> */
[----:B------:R-:W-:-:S05]  /*53f0*/  IMAD R6, R6, R5, -0x100 ;  /* 0xffffff0006067424 */ /* 0x000fca00078e0205 */
[----:B------:R-:W-:-:S05]  /*5400*/  SHF.R.S32.HI R2, RZ, 0x1f, R6 ;  /* 0x0000001fff027819 */ /* 0x000fca0000011406 */
[----:B------:R-:W-:-:S04]  /*5410*/  IMAD R2, R2, UR10, RZ ;  /* 0x0000000a02027c24 */ /* 0x000fc8000f8e02ff */
[C---:B------:R-:W-:Y:S02]  /*5420*/  IMAD R2, R6.reuse, UR11, R2 ;  /* 0x0000000b06027c24 */ /* 0x040fe4000f8e0202 */
[----:B--2---:R-:W-:Y:S02]  /*5430*/  IMAD.IADD R7, R7, 0x1, -R132 ;  /* 0x0000000107077824 */ /* 0x004fe400078e0a84 */
[----:B------:R-:W-:-:S03]  /*5440*/  IMAD.WIDE.U32 R132, R6, UR10, RZ ;  /* 0x0000000a06847c25 */ /* 0x000fc6000f8e00ff */
[----:B------:R-:W-:Y:S02]  /*5450*/  SHF.R.S32.HI R5, RZ, 0x1f, R7 ;  /* 0x0000001fff057819 */ /* 0x000fe40000011407 */
[----:B------:R-:W-:-:S03]  /*5460*/  IADD3 R133, R133, R2, RZ ;  /* 0x0000000285857210 */ /* 0x000fc60007ffe0ff */
[----:B------:R-:W-:Y:S02]  /*5470*/  IMAD R5, R5, UR6, RZ ;  /* 0x0000000605057c24 */ /* 0x000fe4000f8e02ff */
[----:B------:R-:W-:-:S04]  /*5480*/  IMAD.WIDE.U32 R132, R7, UR6, R132 ;  /* 0x0000000607847c25 */ /* 0x000fc8000f8e0084 */
[----:B------:R-:W-:-:S04]  /*5490*/  IMAD R5, R7, UR7, R5 ;  /* 0x0000000707057c24 */ /* 0x000fc8000f8e0205 */
[----:B------:R-:W-:Y:S01]  /*54a0*/  IMAD.IADD R5, R133, 0x1, R5 ;  /* 0x0000000185057824 */ /* 0x000fe200078e0205 */
[----:B------:R-:W-:Y:S06]  /*54b0*/  BRA `(.L_x_2283) ;  /* 0x0000000000107947 */ /* 0x000fec0003800000 */
.L_x_2282:
[----:B------:R-:W-:-:S04]  /*54c0*/  ULEA UR6, -UR10, URZ, 0x8 ;  /* 0x0000003f0a067291 */ /* 0x000fc8000f8e413f */
[----:B------:R-:W-:Y:S02]  /*54d0*/  USHF.R.S32.HI UR7, URZ, 0x1f, UR6 ;  /* 0x0000001f3f077899 */ /* 0x000fe40008011406 */
[----:B------:R-:W-:-:S04]  /*54e0*/  MOV R132, UR6 ;  /* 0x0000000600847c02 */ /* 0x000fc80008000f00 */
[----:B------:R-:W-:-:S07]  /*54f0*/  MOV R5, UR7 ;  /* 0x0000000700057c02 */ /* 0x000fce0008000f00 */
.L_x_2283:
[----:B------:R-:W-:Y:S01]  /*5500*/  IADD3 R165, P1, R132, R165, RZ ;  /* 0x000000a584a57210 */ /* 0x000fe20007f3e0ff */
[----:B------:R-:W-:Y:S01]  /*5510*/  ULDC.64 UR6, c[0x0][0x218] ;  /* 0x0000860000067ab9 */ /* 0x000fe20000000a00 */
[----:B------:R-:W-:Y:S02]  /*5520*/  USHF.L.U32 UR16, UR10, 0x5, URZ ;  /* 0x000000050a107899 */ /* 0x000fe4000800063f */
[----:B------:R-:W-:Y:S01]  /*5530*/  USHF.L.U64.HI UR13, UR10, 0x5, UR11 ;  /* 0x000000050a0d7899 */ /* 0x000fe2000801020b */
[----:B------:R-:W-:Y:S01]  /*5540*/  IMAD.X R164, R5, 0x1, R164, P1 ;  /* 0x0000000105a47824 */ /* 0x000fe200008e06a4 */
[----:B------:R-:W-:-:S04]  /*5550*/  LEA R250, P1, R165, UR6, 0x1 ;  /* 0x00000006a5fa7c11 */ /* 0x000fc8000f8208ff */
[----:B------:R-:W-:Y:S01]  /*5560*/  LEA.HI.X R247, R165, UR7, R164, 0x1, P1 ;  /* 0x00000007a5f77c11 */ /* 0x000fe200088f0ca4 */
        /* <DEDUP_REMOVED lines=52> */
.L_x_2281:
[----:B------:R-:W-:Y:S01]  /*58b0*/  VIADD R0, R0, UR21 ;  /* 0x0000001500007c36 */ /* 0x000fe20008000000 */
[----:B------:R-:W-:Y:S01]  /*58c0*/  ULDC UR18, c[0x0][0x2ec] ;  /* 0x0000bb0000127ab9 */ /* 0x000fe20000000800 */
[----:B------:R-:W-:Y:S01]  /*58d0*/  LEA R237, R4, UR4, 0x1 ;  /* 0x0000000404ed7c11 */ /* 0x000fe2000f8e08ff */
[----:B------:R-:W-:Y:S01]  /*58e0*/  UISETP.GE.AND UP0, UPT, UR12, 0x2, UPT ;  /* 0x000000020c00788c */ /* 0x000fe2000bf06270 */
[C---:B------:R-:W-:Y:S01]  /*58f0*/  VIADD R5, R0.reuse, 0x1 ;  /* 0x0000000100057836 */ /* 0x040fe20000000000 */
[CC--:B------:R-:W-:Y:S01]  /*5900*/  ISETP.GE.AND P2, PT, R0.reuse, R204.reuse, PT ;  /* 0x000000cc0000720c */ /* 0x0c0fe20003f46270 */
[C---:B------:R-:W-:Y:S02]  /*5910*/  VIADD R2, R0.reuse, 0x8 ;  /* 0x0000000800027836 */ /* 0x040fe40000000000 */
[C---:B---3--:R-:W-:Y:S01]  /*5920*/  VIADD R7, R0.reuse, 0xf0 ;  /* 0x000000f000077836 */ /* 0x048fe20000000000 */
[-C--:B------:R-:W-:Y:S01]  /*5930*/  ISETP.GE.AND P6, PT, R5, R205.reuse, PT ;  /* 0x000000cd0500720c */ /* 0x080fe20003fc6270 */
[--C-:B------:R-:W-:Y:S01]  /*5940*/  IMAD R234, R3, 0x2, R237.reuse ;  /* 0x0000000203ea7824 */ /* 0x100fe200078e02ed */
[----:B------:R-:W-:Y:S01]  /*5950*/  ISETP.GE.AND P5, PT, R5, R204, PT ;  /* 0x000000cc0500720c */ /* 0x000fe20003fa6270 */
[----:B------:R-:W-:Y:S01]  /*5960*/  VIADD R5, R0, 0x9 ;  /* 0x0000000900057836 */ /* 0x000fe20000000000 */
[----:B------:R-:W-:Y:S01]  /*5970*/  FSEL R54, R54, -INF , !P2 ;  /* 0xff80000036367808 */ /* 0x000fe20005000000 */
[C---:B------:R-:W-:Y:S01]  /*5980*/  IMAD R235, R243.reuse, 0x2, R237 ;  /* 0x00000002f3eb7824 */ /* 0x040fe200078e02ed */
[-C--:B------:R-:W-:Y:S01]  /*5990*/  ISETP.GE.AND P1, PT, R2, R205.reuse, PT ;  /* 0x000000cd0200720c */ /* 0x080fe20003f26270 */
[----:B------:R-:W-:Y:S01]  /*59a0*/  IMAD R233, R243, 0x2, R234 ;  /* 0x00000002f3e97824 */ /* 0x000fe200078e02ea */
[----:B------:R-:W-:-:S02]  /*59b0*/  ISETP.GE.AND P2, PT, R5, R205, PT ;  /* 0x000000cd0500720c */ /* 0x000fc40003f46270 */
[-C--:B------:R-:W-:Y:S01]  /*59c0*/  ISETP.GE.AND P4, PT, R5, R204.reuse, PT ;  /* 0x000000cc0500720c */ /* 0x080fe20003f86270 */
[----:B------:R-:W-:Y:S01]  /*59d0*/  VIADD R5, R0, 0x11 ;  /* 0x0000001100057836 */ /* 0x000fe20000000000 */
[----:B------:R-:W-:Y:S01]  /*59e0*/  ISETP.GE.AND P3, PT, R2, R204, PT ;  /* 0x000000cc0200720c */ /* 0x000fe20003f66270 */
[----:B------:R-:W-:Y:S01]  /*59f0*/  VIADD R2, R0, 0x10 ;  /* 0x0000001000027836 */ /* 0x000fe20000000000 */
[----:B------:R-:W-:Y:S02]  /*5a00*/  FSEL R49, R49, -INF , !P2 ;  /* 0xff80000031317808 */ /* 0x000fe40005000000 */
[----:B------:R-:W-:Y:S02]  /*5a10*/  FSEL R50, R50, -INF , !P3 ;  /* 0xff80000032327808 */ /* 0x000fe40005800000 */
[----:B------:R-:W-:Y:S02]  /*5a20*/  FSEL R55, R55, -INF , !P5 ;  /* 0xff80000037377808 */ /* 0x000fe40006800000 */
[----:B------:R-:W-:-:S02]  /*5a30*/  FSEL R48, R48, -INF , !P1 ;  /* 0xff80000030307808 */ /* 0x000fc40004800000 */
[CC--:B------:R-:W-:Y:S02]  /*5a40*/  ISETP.GE.AND P3, PT, R5.reuse, R205.reuse, PT ;  /* 0x000000cd0500720c */ /* 0x0c0fe40003f66270 */
[-C--:B------:R-:W-:Y:S01]  /*5a50*/  ISETP.GE.AND P2, PT, R5, R204.reuse, PT ;  /* 0x000000cc0500720c */ /* 0x080fe20003f46270 */
[----:B------:R-:W-:Y:S01]  /*5a60*/  VIADD R5, R0, 0x19 ;  /* 0x0000001900057836 */ /* 0x000fe20000000000 */
        /* <DEDUP_REMOVED lines=9> */
[----:B------:R-:W-:Y:S01]  /*5b00*/  VIADD R5, R0, 0x21 ;  /* 0x0000002100057836 */ /* 0x000fe20000000000 */
        /* <DEDUP_REMOVED lines=12> */
[C---:B------:R-:W-:Y:S01]  /*5bd0*/  VIADD R2, R0.reuse, 0x28 ;  /* 0x0000002800027836 */ /* 0x040fe20000000000 */
[----:B------:R-:W-:Y:S01]  /*5be0*/  FSEL R198, R37, -INF , !P5 ;  /* 0xff80000025c67808 */ /* 0x000fe20006800000 */
[----:B------:R-:W-:Y:S01]  /*5bf0*/  VIADD R37, R0, 0xa1 ;  /* 0x000000a100257836 */ /* 0x000fe20000000000 */
[----:B------:R-:W-:Y:S02]  /*5c00*/  FSEL R38, R38, -INF , !P4 ;  /* 0xff80000026267808 */ /* 0x000fe40006000000 */
[----:B------:R-:W-:Y:S02]  /*5c10*/  FSEL R43, R43, -INF , !P3 ;  /* 0xff8000002b2b7808 */ /* 0x000fe40005800000 */
[----:B------:R-:W-:Y:S01]  /*5c20*/  FSEL R199, R36, -INF , !P2 ;  /* 0xff80000024c77808 */ /* 0x000fe20005000000 */
[----:B------:R-:W-:Y:S01]  /*5c30*/  VIADD R36, R0, 0xa8 ;  /* 0x000000a800247836 */ /* 0x000fe20000000000 */
[----:B------:R-:W-:-:S02]  /*5c40*/  ISETP.GE.AND P4, PT, R5, R205, PT ;  /* 0x000000cd0500720c */ /* 0x000fc40003f86270 */
[-C--:B------:R-:W-:Y:S01]  /*5c50*/  ISETP.GE.AND P5, PT, R5, R204.reuse, PT ;  /* 0x000000cc0500720c */ /* 0x080fe20003fa6270 */
[----:B------:R-:W-:Y:S01]  /*5c60*/  VIADD R5, R0, 0x31 ;  /* 0x0000003100057836 */ /* 0x000fe20000000000 */
        /* <DEDUP_REMOVED lines=9> */
[----:B------:R-:W-:Y:S01]  /*5d00*/  VIADD R5, R0, 0x39 ;  /* 0x0000003900057836 */ /* 0x000fe20000000000 */
[C---:B------:R-:W-:Y:S02]  /*5d10*/  ISETP.GE.AND P1, PT, R2.reuse, R205, PT ;  /* 0x000000cd0200720c */ /* 0x040fe40003f26270 */
[----:B------:R-:W-:Y:S01]  /*5d20*/  ISETP.GE.AND P3, PT, R2, R204, PT ;  /* 0x000000cc0200720c */ /* 0x000fe20003f66270 */
[C---:B------:R-:W-:Y:S01]  /*5d30*/  VIADD R2, R0.reuse, 0x38 ;  /* 0x0000003800027836 */ /* 0x040fe20000000000 */
[----:B------:R-:W-:Y:S01]  /*5d40*/  FSEL R139, R29, -INF , !P2 ;  /* 0xff8000001d8b7808 */ /* 0x000fe20005000000 */
[----:B------:R-:W-:Y:S01]  /*5d50*/  VIADD R29, R0, 0xa9 ;  /* 0x000000a9001d7836 */ /* 0x000fe20000000000 */
[----:B------:R-:W-:-:S02]  /*5d60*/  FSEL R30, R30, -INF , !P3 ;  /* 0xff8000001e1e7808 */ /* 0x000fc40005800000 */
[----:B------:R-:W-:Y:S02]  /*5d70*/  FSEL R35, R35, -INF , !P5 ;  /* 0xff80000023237808 */ /* 0x000fe40006800000 */
[----:B------:R-:W-:Y:S01]  /*5d80*/  FSEL R138, R28, -INF , !P1 ;  /* 0xff8000001c8a7808 */ /* 0x000fe20004800000 */
[C---:B------:R-:W-:Y:S01]  /*5d90*/  VIADD R28, R0.reuse, 0xb0 ;  /* 0x000000b0001c7836 */ /* 0x040fe20000000000 */
        /* <DEDUP_REMOVED lines=39> */
[CC--:B------:R-:W-:Y:S02]  /*6010*/  ISETP.GE.AND P3, PT, R2.reuse, R205.reuse, PT ;  /* 0x000000cd0200720c */ /* 0x0c0fe40003f66270 */
[----:B------:R-:W-:Y:S01]  /*6020*/  ISETP.GE.AND P2, PT, R2, R204, PT ;  /* 0x000000cc0200720c */ /* 0x000fe20003f46270 */
[C---:B------:R-:W-:Y:S01]  /*6030*/  VIADD R2, R0.reuse, 0x58 ;  /* 0x0000005800027836 */ /* 0x040fe20000000000 */
[----:B------:R-:W-:Y:S01]  /*6040*/  FSEL R169, R13, -INF , !P4 ;  /* 0xff8000000da97808 */ /* 0x000fe20006000000 */
[----:B------:R-:W-:Y:S01]  /*6050*/  VIADD R13, R0, 0xd8 ;  /* 0x000000d8000d7836 */ /* 0x000fe20000000000 */
[----:B------:R-:W-:Y:S01]  /*6060*/  FSEL R32, R14, -INF , !P2 ;  /* 0xff8000000e207808 */ /* 0x000fe20005000000 */
[C---:B------:R-:W-:Y:S01]  /*6070*/  VIADD R14, R0.reuse, 0xd1 ;  /* 0x000000d1000e7836 */ /* 0x040fe20000000000 */
[----:B------:R-:W-:Y:S01]  /*6080*/  FSEL R33, R19, -INF , !P1 ;  /* 0xff80000013217808 */ /* 0x000fe20004800000 */
[----:B------:R-:W-:Y:S01]  /*6090*/  VIADD R19, R0, 0xc1 ;  /* 0x000000c100137836 */ /* 0x000fe20000000000 */
        /* <DEDUP_REMOVED lines=8> */
[----:B------:R-:W-:Y:S02]  /*6120*/  FMNMX.FTZ R6, R54, R55, !PT ;  /* 0x0000003736067209 */ /* 0x000fe40007810000 */
[----:B------:R-:W-:Y:S01]  /*6130*/  FSEL R200, R10, -INF , !P3 ;  /* 0xff8000000ac87808 */ /* 0x000fe20005800000 */
[C---:B------:R-:W-:Y:S01]  /*6140*/  VIADD R10, R0.reuse, 0xe1 ;  /* 0x000000e1000a7836 */ /* 0x040fe20000000000 */
        /* <DEDUP_REMOVED lines=13> */
[----:B------:R-:W-:Y:S02]  /*6220*/  FSEL R136, R82, -INF , !P1 ;  /* 0xff80000052887808 */ /* 0x000fe40004800000 */
[----:B------:R-:W-:-:S02]  /*6230*/  FSEL R182, R81, -INF , !P3 ;  /* 0xff80000051b67808 */ /* 0x000fc40005800000 */
[----:B------:R-:W-:Y:S02]  /*6240*/  FMNMX.FTZ R6, R51, R6, !PT ;  /* 0x0000000633067209 */ /* 0x000fe40007810000 */
[----:B------:R-:W-:Y:S01]  /*6250*/  FSEL R134, R11, -INF , !P4 ;  /* 0xff8000000b867808 */ /* 0x000fe20006000000 */
[C---:B------:R-:W-:Y:S01]  /*6260*/  VIADD R11, R0.reuse, 0xe0 ;  /* 0x000000e0000b7836 */ /* 0x040fe20000000000 */
[CC--:B------:R-:W-:Y:S02]  /*6270*/  ISETP.GE.AND P1, PT, R5.reuse, R205.reuse, PT ;  /* 0x000000cd0500720c */ /* 0x0c0fe40003f26270 */
[----:B------:R-:W-:Y:S01]  /*6280*/  ISETP.GE.AND P3, PT, R5, R204, PT ;  /* 0x000000cc0500720c */ /* 0x000fe20003f66270 */
[----:B------:R-:W-:Y:S01]  /*6290*/  VIADD R5, R0, 0x70 ;  /* 0x0000007000057836 */ /* 0x000fe20000000000 */
[----:B------:R-:W-:Y:S02]  /*62a0*/  ISETP.GE.AND P4, PT, R2, R205, PT ;  /* 0x000000cd0200720c */ /* 0x000fe40003f86270 */
        /* <DEDUP_REMOVED lines=11> */
[----:B------:R-:W-:Y:S02]  /*6360*/  ISETP.GE.AND P3, PT, R6, R205, PT ;  /* 0x000000cd0600720c */ /* 0x000fe40003f66270 */
[----:B------:R-:W-:Y:S02]  /*6370*/  FMNMX.FTZ R5, R38, R5, !PT ;  /* 0x0000000526057209 */ /* 0x000fe40007810000 */
        /* <DEDUP_REMOVED lines=18> */
[C---:B------:R-:W-:Y:S02]  /*64a0*/  ISETP.GE.AND P1, PT, R5.reuse, R205, PT ;  /* 0x000000cd0500720c */ /* 0x040fe40003f26270 */
[-C--:B------:R-:W-:Y:S01]  /*64b0*/  ISETP.GE.AND P3, PT, R5, R204.reuse, PT ;  /* 0x000000cc0500720c */ /* 0x080fe20003f66270 */
[----:B------:R-:W-:Y:S01]  /*64c0*/  VIADD R5, R0, 0x88 ;  /* 0x0000008800057836 */ /* 0x000fe20000000000 */
[----:B------:R-:W-:Y:S02]  /*64d0*/  ISETP.GE.AND P5, PT, R2, R204, PT ;  /* 0x000000cc0200720c */ /* 0x000fe40003fa6270 */
[----:B------:R-:W-:-:S02]  /*64e0*/  FSEL R196, R74, -INF , !P4 ;  /* 0xff8000004ac47808 */ /* 0x000fc40006000000 */
[----:B------:R-:W-:Y:S02]  /*64f0*/  FMNMX.FTZ R6, R26, R6, !PT ;  /* 0x000000061a067209 */ /* 0x000fe40007810000 */
[-C--:B------:R-:W-:Y:S01]  /*6500*/  ISETP.GE.AND P4, PT, R2, R205.reuse, PT ;  /* 0x000000cd0200720c */ /* 0x080fe20003f86270 */
[----:B------:R-:W-:Y:S01]  /*6510*/  VIADD R2, R0, 0x81 ;  /* 0x0000008100027836 */ /* 0x000fe20000000000 */
[----:B------:R-:W-:Y:S02]  /*6520*/  FSEL R176, R71, -INF , !P5 ;  /* 0xff80000047b07808 */ /* 0x000fe40006800000 */
[----:B------:R-:W-:Y:S02]  /*6530*/  FSEL R174, R64, -INF , !P1 ;  /* 0xff80000040ae7808 */ /* 0x000fe40004800000 */
[C---:B------:R-:W-:Y:S02]  /*6540*/  ISETP.GE.AND P5, PT, R5.reuse, R205, PT ;  /* 0x000000cd0500720c */ /* 0x040fe40003fa6270 */
[----:B------:R-:W-:-:S02]  /*6550*/  ISETP.GE.AND P1, PT, R5, R204, PT ;  /* 0x000000cc0500720c */ /* 0x000fc40003f26270 */
[----:B------:R-:W-:Y:S01]  /*6560*/  FMNMX.FTZ R5, R27, R6, !PT ;  /* 0x000000061b057209 */ /* 0x000fe20007810000 */
[----:B------:R-:W-:Y:S01]  /*6570*/  VIADD R6, R0, 0x90 ;  /* 0x0000009000067836 */ /* 0x000fe20000000000 */
[----:B------:R-:W-:Y:S02]  /*6580*/  FSEL R161, R70, -INF , !P2 ;  /* 0xff80000046a17808 */ /* 0x000fe40005000000 */
[----:B------:R-:W-:Y:S02]  /*6590*/  FSEL R181, R69, -INF , !P4 ;  /* 0xff80000045b57808 */ /* 0x000fe40006000000 */
[C---:B------:R-:W-:Y:S02]  /*65a0*/  ISETP.GE.AND P2, PT, R2.reuse, R205, PT ;  /* 0x000000cd0200720c */ /* 0x040fe40003f46270 */
[----:B------:R-:W-:Y:S01]  /*65b0*/  ISETP.GE.AND P4, PT, R2, R204, PT ;  /* 0x000000cc0200720c */ /* 0x000fe20003f86270 */
[----:B------:R-:W-:Y:S01]  /*65c0*/  VIADD R2, R0, 0x89 ;  /* 0x0000008900027836 */ /* 0x000fe20000000000 */
        /* <DEDUP_REMOVED lines=15> */
[----:B------:R-:W-:Y:S02]  /*66c0*/  FSEL R171, R60, -INF , !P5 ;  /* 0xff8000003cab7808 */ /* 0x000fe40006800000 */
[C---:B------:R-:W-:Y:S02]  /*66d0*/  ISETP.GE.AND P4, PT, R6.reuse, R205, PT ;  /* 0x000000cd0600720c */ /* 0x040fe40003f86270 */
[----:B------:R-:W-:Y:S02]  /*66e0*/  ISETP.GE.AND P5, PT, R6, R204, PT ;  /* 0x000000cc0600720c */ /* 0x000fe40003fa6270 */
[----:B------:R-:W-:Y:S01]  /*66f0*/  FMNMX.FTZ R6, R32, R2, !PT ;  /* 0x0000000220067209 */ /* 0x000fe20007810000 */
[----:B------:R-:W-:Y:S01]  /*6700*/  VIADD R2, R0, 0x99 ;  /* 0x0000009900027836 */ /* 0x000fe20000000000 */
[----:B------:R-:W-:Y:S02]  /*6710*/  FSEL R192, R63, -INF , !P2 ;  /* 0xff8000003fc07808 */ /* 0x000fe40005000000 */
[----:B------:R-:W-:-:S02]  /*6720*/  FSEL R53, R53, -INF , !P6 ;  /* 0xff80000035357808 */ /* 0x000fc40007000000 */
[C---:B------:R-:W-:Y:S02]  /*6730*/  ISETP.GE.AND P6, PT, R5.reuse, R205, PT ;  /* 0x000000cd0500720c */ /* 0x040fe40003fc6270 */
[----:B------:R-:W-:Y:S02]  /*6740*/  ISETP.GE.AND P2, PT, R5, R204, PT ;  /* 0x000000cc0500720c */ /* 0x000fe40003f46270 */
[----:B------:R-:W-:Y:S01]  /*6750*/  FMNMX.FTZ R5, R201, R6, !PT ;  /* 0x00000006c9057209 */ /* 0x000fe20007810000 */
[----:B------:R-:W-:Y:S01]  /*6760*/  VIADD R6, R0, 0xf1 ;  /* 0x000000f100067836 */ /* 0x000fe20000000000 */
[----:B------:R-:W-:Y:S02]  /*6770*/  FSEL R156, R56, -INF , !P4 ;  /* 0xff800000389c7808 */ /* 0x000fe40006000000 */
[----:B------:R-:W-:Y:S02]  /*6780*/  FMNMX.FTZ R5, R200, R5, !PT ;  /* 0x00000005c8057209 */ /* 0x000fe40007810000 */
[----:B------:R-:W-:-:S02]  /*6790*/  ISETP.GE.AND P4, PT, R0, R205, PT ;  /* 0x000000cd0000720c */ /* 0x000fc40003f86270 */
        /* <DEDUP_REMOVED lines=8> */
[----:B------:R-:W-:Y:S02]  /*6820*/  FMNMX.FTZ R57, R52, R53, !PT ;  /* 0x0000003534397209 */ /* 0x000fe40007810000 */
[----:B------:R-:W-:Y:S01]  /*6830*/  FMNMX.FTZ R56, R147, R2, !PT ;  /* 0x0000000293387209 */ /* 0x000fe20007810000 */
[----:B------:R-:W-:Y:S01]  /*6840*/  VIADD R2, R0, 0xf9 ;  /* 0x000000f900027836 */ /* 0x000fe20000000000 */
        /* <DEDUP_REMOVED lines=21> */
[----:B------:R-:W-:Y:S02]  /*69a0*/  FSEL R186, R59, -INF , !P3 ;  /* 0xff8000003bba7808 */ /* 0x000fe40005800000 */
[----:B------:R-:W-:Y:S02]  /*69b0*/  FMNMX.FTZ R56, R193, R56, !PT ;  /* 0x00000038c1387209 */ /* 0x000fe40007810000 */
[----:B------:R-:W-:Y:S02]  /*69c0*/  FMNMX.FTZ R57, R139, R57, !PT ;  /* 0x000000398b397209 */ /* 0x000fe40007810000 */
[C---:B------:R-:W-:Y:S02]  /*69d0*/  ISETP.GE.AND P4, PT, R5.reuse, R205, PT ;  /* 0x000000cd0500720c */ /* 0x040fe40003f86270 */
[----:B------:R-:W-:Y:S01]  /*69e0*/  ISETP.GE.AND P3, PT, R5, R204, PT ;  /* 0x000000cc0500720c */ /* 0x000fe20003f66270 */
[----:B------:R-:W-:Y:S01]  /*69f0*/  VIADD R5, R0, 0xf8 ;  /* 0x000000f800057836 */ /* 0x000fe20000000000 */
[----:B------:R-:W-:-:S02]  /*6a00*/  FMNMX.FTZ R0, R186, R56, !PT ;  /* 0x00000038ba007209 */ /* 0x000fc40007810000 */
[----:B------:R-:W-:Y:S02]  /*6a10*/  FMNMX.FTZ R56, R144, R57, !PT ;  /* 0x0000003990387209 */ /* 0x000fe40007810000 */
[----:B------:R-:W-:Y:S02]  /*6a20*/  FSEL R183, R154, -INF , !P2 ;  /* 0xff8000009ab77808 */ /* 0x000fe40005000000 */
        /* <DEDUP_REMOVED lines=89> */
[-C--:B------:R-:W-:Y:S02]  /*6fc0*/  ISETP.GE.AND P2, PT, R5, R204.reuse, PT ;  /* 0x000000cc0500720c */ /* 0x080fe40003f46270 */
[----:B------:R-:W-:Y:S02]  /*6fd0*/  ISETP.GE.AND P1, PT, R2, R204, PT ;  /* 0x000000cc0200720c */ /* 0x000fe40003f26270 */
[----:B------:R-:W-:Y:S02]  /*6fe0*/  FSEL R75, R91, -INF , !P3 ;  /* 0xff8000005b4b7808 */ /* 0x000fe40005800000 */
[----:B------:R-:W-:Y:S02]  /*6ff0*/  FMNMX.FTZ R0, R74, R0, !PT ;  /* 0x000000004a007209 */ /* 0x000fe40007810000 */
[----:B------:R-:W-:-:S02]  /*7000*/  FSEL R158, R153, -INF , !P5 ;  /* 0xff800000999e7808 */ /* 0x000fc40006800000 */
[----:B------:R-:W-:Y:S02]  /*7010*/  FMNMX.FTZ R56, R160, R56, !PT ;  /* 0x00000038a0387209 */ /* 0x000fe40007810000 */
[----:B------:R-:W-:Y:S02]  /*7020*/  FSEL R76, R86, -INF , !P2 ;  /* 0xff800000564c7808 */ /* 0x000fe40005000000 */
[----:B------:R-:W-:Y:S02]  /*7030*/  FMNMX.FTZ R0, R75, R0, !PT ;  /* 0x000000004b007209 */ /* 0x000fe40007810000 */
[----:B------:R-:W-:Y:S02]  /*7040*/  FSEL R77, R87, -INF , !P1 ;  /* 0xff800000574d7808 */ /* 0x000fe40004800000 */
        /* <DEDUP_REMOVED lines=8> */
[-C--:B------:R-:W-:Y:S02]  /*70d0*/  ISETP.GE.AND P1, PT, R29, R205.reuse, PT ;  /* 0x000000cd1d00720c */ /* 0x080fe40003f26270 */
[----:B------:R-:W-:Y:S01]  /*70e0*/  FSEL R140, R124, -INF , !P2 ;  /* 0xff8000007c8c7808 */ /* 0x000fe20005000000 */
[----:B------:R-:W1:Y:S01]  /*70f0*/  SHFL.BFLY PT, R29, R0, 0x2, 0x1f ;  /* 0x0c401f00001d7f89 */ /* 0x000e6200000e0000 */
        /* <DEDUP_REMOVED lines=16> */
[----:B------:R-:W-:Y:S01]  /*7200*/  ISETP.GE.AND P1, PT, R19, R205, PT ;  /* 0x000000cd1300720c */ /* 0x000fe20003f26270 */
[----:B------:R-:W-:Y:S01]  /*7210*/  LDSM.16.MT88.4 R56, [R233+0xa800] ;  /* 0x00a80000e938783b */ /* 0x000fe20000004200 */
[----:B------:R-:W-:Y:S02]  /*7220*/  FSEL R82, R112, -INF , !P2 ;  /* 0xff80000070527808 */ /* 0x000fe40005000000 */
[----:B------:R-:W-:Y:S02]  /*7230*/  FMNMX.FTZ R20, R81, R20, !PT ;  /* 0x0000001451147209 */ /* 0x000fe40007810000 */
[----:B-1----:R-:W-:Y:S02]  /*7240*/  FMNMX.FTZ R0, R0, R29, !PT ;  /* 0x0000001d00007209 */ /* 0x002fe40007810000 */
        /* <DEDUP_REMOVED lines=17> */
[----:B------:R-:W-:Y:S01]  /*7360*/  FSEL R94, R100, -INF , !P2 ;  /* 0xff800000645e7808 */ /* 0x000fe20005000000 */
[----:B------:R-:W-:Y:S01]  /*7370*/  LDSM.16.MT88.4 R12, [R237+0xa000] ;  /* 0x00a00000ed0c783b */ /* 0x000fe20000004200 */
        /* <DEDUP_REMOVED lines=8> */
[----:B-1----:R-:W-:Y:S02]  /*7400*/  FMNMX.FTZ R0, R0, R17, !PT ;  /* 0x0000001100007209 */ /* 0x002fe40007810000 */
[----:B------:R-:W-:-:S02]  /*7410*/  FSEL R98, R97, -INF , !P2 ;  /* 0xff80000061627808 */ /* 0x000fc40005000000 */
[----:B------:R-:W-:Y:S01]  /*7420*/  FMNMX.FTZ R9, R96, R9, !PT ;  /* 0x0000000960097209 */ /* 0x000fe20007810000 */
[C---:B------:R-:W-:Y:S01]  /*7430*/  FMUL.FTZ R10, R0.reuse, UR18 ;  /* 0x00000012000a7c20 */ /* 0x040fe20008410000 */
[----:B------:R-:W-:Y:S02]  /*7440*/  FSETP.NEU.FTZ.AND P1, PT, R0, -INF , PT ;  /* 0xff8000000000780b */ /* 0x000fe40003f3d000 */
[----:B------:R-:W-:Y:S02]  /*7450*/  ISETP.GE.AND P2, PT, R8, R205, PT ;  /* 0x000000cd0800720c */ /* 0x000fe40003f46270 */
[----:B------:R-:W-:Y:S02]  /*7460*/  FSEL R92, R92, -INF , !P3 ;  /* 0xff8000005c5c7808 */ /* 0x000fe40005800000 */
[----:B------:R-:W-:Y:S02]  /*7470*/  FMNMX.FTZ R9, R98, R9, !PT ;  /* 0x0000000962097209 */ /* 0x000fe40007810000 */
[----:B------:R-:W-:-:S02]  /*7480*/  FSEL R97, R10, RZ, P1 ;  /* 0x000000ff0a617208 */ /* 0x000fc40000800000 */
        /* <DEDUP_REMOVED lines=10> */
[----:B------:R-:W-:Y:S01]  /*7530*/  LDSM.16.MT88.4 R36, [R234+0xa000] ;  /* 0x00a00000ea24783b */ /* 0x000fe20000004200 */
[----:B------:R-:W-:Y:S01]  /*7540*/  ISETP.GE.AND P1, PT, R5, R205, PT ;  /* 0x000000cd0500720c */ /* 0x000fe20003f26270 */
[--C-:B------:R-:W-:Y:S01]  /*7550*/  FFMA.FTZ R54, R54, UR18, -R97.reuse ;  /* 0x0000001236367c23 */ /* 0x100fe20008010861 */
[----:B------:R-:W-:Y:S01]  /*7560*/  FSEL R89, R89, -INF , !P2 ;  /* 0xff80000059597808 */ /* 0x000fe20005000000 */
[--C-:B------:R-:W-:Y:S01]  /*7570*/  FFMA.FTZ R55, R55, UR18, -R97.reuse ;  /* 0x0000001237377c23 */ /* 0x100fe20008010861 */
[----:B------:R-:W-:Y:S01]  /*7580*/  FMNMX.FTZ R9, R99, R9, !PT ;  /* 0x0000000963097209 */ /* 0x000fe20007810000 */
[----:B------:R-:W-:Y:S01]  /*7590*/  MUFU.EX2 R88, R54 ;  /* 0x0000003600587308 */ /* 0x000fe20000000800 */
[----:B------:R-:W-:Y:S01]  /*75a0*/  ISETP.GE.AND P2, PT, R2, R205, PT ;  /* 0x000000cd0200720c */ /* 0x000fe20003f46270 */
[--C-:B------:R-:W-:Y:S01]  /*75b0*/  FFMA.FTZ R102, R26, UR18, -R97.reuse ;  /* 0x000000121a667c23 */ /* 0x100fe20008010861 */
[----:B------:R-:W-:Y:S01]  /*75c0*/  FSEL R100, R84, -INF , !P1 ;  /* 0xff80000054647808 */ /* 0x000fe20004800000 */
[--C-:B------:R-:W-:Y:S01]  /*75d0*/  FFMA.FTZ R101, R27, UR18, -R97.reuse ;  /* 0x000000121b657c23 */ /* 0x100fe20008010861 */
[----:B------:R-:W-:Y:S01]  /*75e0*/  FMNMX.FTZ R9, R89, R9, !PT ;  /* 0x0000000959097209 */ /* 0x000fe20007810000 */
[----:B------:R-:W-:Y:S01]  /*75f0*/  LDSM.16.MT88.4 R24, [R237+0xa800] ;  /* 0x00a80000ed18783b */ /* 0x000fe20000004200 */
[----:B------:R-:W-:Y:S01]  /*7600*/  FSEL R116, R85, -INF , !P2 ;  /* 0xff80000055747808 */ /* 0x000fe20005000000 */
[----:B------:R-:W1:Y:S01]  /*7610*/  MUFU.EX2 R84, R55 ;  /* 0x0000003700547308 */ /* 0x000e620000000800 */
[----:B------:R-:W-:Y:S01]  /*7620*/  FMNMX.FTZ R2, R100, R9, !PT ;  /* 0x0000000964027209 */ /* 0x000fe20007810000 */
[--C-:B------:R-:W-:Y:S01]  /*7630*/  FFMA.FTZ R85, R22, UR18, -R97.reuse ;  /* 0x0000001216557c23 */ /* 0x100fe20008010861 */
[--C-:B------:R-:W-:Y:S01]  /*7640*/  FFMA.FTZ R123, R23, UR18, -R97.reuse ;  /* 0x00000012177b7c23 */ /* 0x100fe20008010861 */
[--C-:B------:R-:W-:Y:S01]  /*7650*/  FFMA.FTZ R104, R30, UR18, -R97.reuse ;  /* 0x000000121e687c23 */ /* 0x100fe20008010861 */
[----:B------:R-:W-:Y:S01]  /*7660*/  FMNMX.FTZ R2, R116, R2, !PT ;  /* 0x0000000274027209 */ /* 0x000fe20007810000 */
[--C-:B------:R-:W-:Y:S01]  /*7670*/  FFMA.FTZ R103, R31, UR18, -R97.reuse ;  /* 0x000000121f677c23 */ /* 0x100fe20008010861 */
[----:B------:R-:W-:Y:S01]  /*7680*/  LDSM.16.MT88.4 R20, [R235+0xa800] ;  /* 0x00a80000eb14783b */ /* 0x000fe20000004200 */
[----:B------:R-:W-:Y:S01]  /*7690*/  MUFU.EX2 R114, R114 ;  /* 0x0000007200727308 */ /* 0x000fe20000000800 */
[--C-:B------:R-:W-:Y:S01]  /*76a0*/  FFMA.FTZ R112, R46, UR18, -R97.reuse ;  /* 0x000000122e707c23 */ /* 0x100fe20008010861 */
[--C-:B------:R-:W-:Y:S01]  /*76b0*/  FFMA.FTZ R111, R47, UR18, -R97.reuse ;  /* 0x000000122f6f7c23 */ /* 0x100fe20008010861 */
[----:B------:R-:W2:Y:S01]  /*76c0*/  SHFL.BFLY PT, R5, R2, 0x2, 0x1f ;  /* 0x0c401f0002057f89 */ /* 0x000ea200000e0000 */
[--C-:B------:R-:W-:Y:S01]  /*76d0*/  FFMA.FTZ R110, R42, UR18, -R97.reuse ;  /* 0x000000122a6e7c23 */ /* 0x100fe20008010861 */
[--C-:B------:R-:W-:Y:S01]  /*76e0*/  FFMA.FTZ R109, R43, UR18, -R97.reuse ;  /* 0x000000122b6d7c23 */ /* 0x100fe20008010861 */
[--C-:B------:R-:W-:Y:S01]  /*76f0*/  FFMA.FTZ R122, R18, UR18, -R97.reuse ;  /* 0x00000012127a7c23 */ /* 0x100fe20008010861 */
[--C-:B------:R-:W-:Y:S01]  /*7700*/  FFMA.FTZ R106, R34, UR18, -R97.reuse ;  /* 0x00000012226a7c23 */ /* 0x100fe20008010861 */
[----:B------:R-:W3:Y:S01]  /*7710*/  MUFU.EX2 R113, R113 ;  /* 0x0000007100717308 */ /* 0x000ee20000000800 */
[----:B-1----:R-:W-:Y:S01]  /*7720*/  F2FP.F16.F32.PACK_AB R29, R84, R88 ;  /* 0x00000058541d723e */ /* 0x002fe200000000ff */
[--C-:B------:R-:W-:Y:S01]  /*7730*/  FFMA.FTZ R105, R35, UR18, -R97.reuse ;  /* 0x0000001223697c23 */ /* 0x100fe20008010861 */
[--C-:B------:R-:W-:Y:S01]  /*7740*/  FFMA.FTZ R121, R33, UR18, -R97.reuse ;  /* 0x0000001221797c23 */ /* 0x100fe20008010861 */
[--C-:B------:R-:W-:Y:S01]  /*7750*/  FFMA.FTZ R120, R32, UR18, -R97.reuse ;  /* 0x0000001220787c23 */ /* 0x100fe20008010861 */
[--C-:B------:R-:W-:Y:S01]  /*7760*/  FFMA.FTZ R3, R201, UR18, -R97.reuse ;  /* 0x00000012c9037c23 */ /* 0x100fe20008010861 */
[--C-:B------:R-:W-:Y:S01]  /*7770*/  FFMA.FTZ R134, R134, UR18, -R97.reuse ;  /* 0x0000001286867c23 */ /* 0x100fe20008010861 */
[--C-:B------:R-:W-:Y:S01]  /*7780*/  FFMA.FTZ R136, R136, UR18, -R97.reuse ;  /* 0x0000001288887c23 */ /* 0x100fe20008010861 */
        /* <DEDUP_REMOVED lines=11> */
[----:B--2---:R-:W-:Y:S01]  /*7840*/  FMNMX.FTZ R2, R2, R5, !PT ;  /* 0x0000000502027209 */ /* 0x004fe20007810000 */
[--C-:B------:R-:W-:Y:S01]  /*7850*/  FFMA.FTZ R191, R191, UR18, -R97.reuse ;  /* 0x00000012bfbf7c23 */ /* 0x100fe20008010861 */
[--C-:B------:R-:W-:Y:S01]  /*7860*/  FFMA.FTZ R192, R192, UR18, -R97.reuse ;  /* 0x00000012c0c07c23 */ /* 0x100fe20008010861 */
[--C-:B------:R-:W-:Y:S01]  /*7870*/  FFMA.FTZ R193, R193, UR18, -R97.reuse ;  /* 0x00000012c1c17c23 */ /* 0x100fe20008010861 */
[--C-:B------:R-:W-:Y:S01]  /*7880*/  FFMA.FTZ R186, R186, UR18, -R97.reuse ;  /* 0x00000012baba7c23 */ /* 0x100fe20008010861 */
[----:B------:R-:W2:Y:S01]  /*7890*/  SHFL.BFLY PT, R5, R2, 0x1, 0x1f ;  /* 0x0c201f0002057f89 */ /* 0x000ea200000e0000 */
[----:B------:R-:W-:Y:S01]  /*78a0*/  MUFU.EX2 R110, R110 ;  /* 0x0000006e006e7308 */ /* 0x000fe20000000800 */
[--C-:B------:R-:W-:Y:S01]  /*78b0*/  FFMA.FTZ R183, R183, UR18, -R97.reuse ;  /* 0x00000012b7b77c23 */ /* 0x100fe20008010861 */
[--C-:B------:R-:W-:Y:S01]  /*78c0*/  FFMA.FTZ R179, R179, UR18, -R97.reuse ;  /* 0x00000012b3b37c23 */ /* 0x100fe20008010861 */
[----:B------:R-:W-:Y:S01]  /*78d0*/  FADD.FTZ R84, R88, R84 ;  /* 0x0000005458547221 */ /* 0x000fe20000010000 */
[--C-:B------:R-:W-:Y:S01]  /*78e0*/  FFMA.FTZ R170, R170, UR18, -R97.reuse ;  /* 0x00000012aaaa7c23 */ /* 0x100fe20008010861 */
[--C-:B------:R-:W-:Y:S01]  /*78f0*/  FFMA.FTZ R163, R163, UR18, -R97.reuse ;  /* 0x00000012a3a37c23 */ /* 0x100fe20008010861 */
[--C-:B------:R-:W-:Y:S01]  /*7900*/  FFMA.FTZ R159, R159, UR18, -R97.reuse ;  /* 0x000000129f9f7c23 */ /* 0x100fe20008010861 */
[----:B------:R-:W-:Y:S01]  /*7910*/  FADD.FTZ R84, R114, R84 ;  /* 0x0000005472547221 */ /* 0x000fe20000010000 */
[----:B------:R-:W3:Y:S01]  /*7920*/  MUFU.EX2 R109, R109 ;  /* 0x0000006d006d7308 */ /* 0x000ee20000000800 */
[--C-:B------:R-:W-:Y:S01]  /*7930*/  FFMA.FTZ R146, R146, UR18, -R97.reuse ;  /* 0x0000001292927c23 */ /* 0x100fe20008010861 */
[--C-:B------:R-:W-:Y:S01]  /*7940*/  FFMA.FTZ R142, R142, UR18, -R97.reuse ;  /* 0x000000128e8e7c23 */ /* 0x100fe20008010861 */
[----:B------:R-:W-:Y:S01]  /*7950*/  FADD.FTZ R113, R113, R84 ;  /* 0x0000005471717221 */ /* 0x000fe20000010000 */
[--C-:B------:R-:W-:Y:S01]  /*7960*/  FFMA.FTZ R137, R137, UR18, -R97.reuse ;  /* 0x0000001289897c23 */ /* 0x100fe20008010861 */
[--C-:B------:R-:W-:Y:S01]  /*7970*/  FFMA.FTZ R60, R60, UR18, -R97.reuse ;  /* 0x000000123c3c7c23 */ /* 0x100fe20008010861 */
[----:B------:R-:W-:Y:S01]  /*7980*/  FFMA.FTZ R61, R61, UR18, -R97 ;  /* 0x000000123d3d7c23 */ /* 0x000fe20008010861 */
[----:B-1----:R-:W-:Y:S01]  /*7990*/  FADD.FTZ R113, R112, R113 ;  /* 0x0000007170717221 */ /* 0x002fe20000010000 */
[----:B------:R-:W1:Y:S01]  /*79a0*/  MUFU.EX2 R108, R108 ;  /* 0x0000006c006c7308 */ /* 0x000e620000000800 */
[--C-:B------:R-:W-:Y:S01]  /*79b0*/  FFMA.FTZ R62, R62, UR18, -R97.reuse ;  /* 0x000000123e3e7c23 */ /* 0x100fe20008010861 */
[----:B------:R-:W-:Y:S01]  /*79c0*/  FFMA.FTZ R63, R63, UR18, -R97 ;  /* 0x000000123f3f7c23 */ /* 0x000fe20008010861 */
[----:B----4-:R-:W-:Y:S01]  /*79d0*/  FADD.FTZ R113, R111, R113 ;  /* 0x000000716f717221 */ /* 0x010fe20000010000 */
[--C-:B------:R-:W-:Y:S01]  /*79e0*/  FFMA.FTZ R64, R64, UR18, -R97.reuse ;  /* 0x0000001240407c23 */ /* 0x100fe20008010861 */
[--C-:B------:R-:W-:Y:S01]  /*79f0*/  FFMA.FTZ R67, R67, UR18, -R97.reuse ;  /* 0x0000001243437c23 */ /* 0x100fe20008010861 */
[----:B------:R-:W-:Y:S01]  /*7a00*/  FFMA.FTZ R74, R74, UR18, -R97 ;  /* 0x000000124a4a7c23 */ /* 0x000fe20008010861 */
[----:B--2---:R-:W-:Y:S01]  /*7a10*/  FMNMX.FTZ R2, R2, R5, !PT ;  /* 0x0000000502027209 */ /* 0x004fe20007810000 */
[----:B------:R-:W-:Y:S01]  /*7a20*/  MUFU.EX2 R107, R107 ;  /* 0x0000006b006b7308 */ /* 0x000fe20000000800 */
[----:B------:R-:W2:Y:S01]  /*7a30*/  LDSM.16.MT88.4 R4, [R235+0xa000] ;  /* 0x00a00000eb04783b */ /* 0x000ea20000004200 */
[----:B---3--:R-:W-:Y:S01]  /*7a40*/  F2FP.F16.F32.PACK_AB R55, R109, R110 ;  /* 0x0000006e6d37723e */ /* 0x008fe200000000ff */
[----:B------:R-:W-:Y:S01]  /*7a50*/  FADD.FTZ R110, R110, R113 ;  /* 0x000000716e6e7221 */ /* 0x000fe20000010000 */
[C---:B------:R-:W-:Y:S01]  /*7a60*/  FMUL.FTZ R115, R2.reuse, UR18 ;  /* 0x0000001202737c20 */ /* 0x040fe20008410000 */
[----:B------:R-:W-:Y:S01]  /*7a70*/  FSETP.NEU.FTZ.AND P1, PT, R2, -INF , PT ;  /* 0xff8000000200780b */ /* 0x000fe20003f3d000 */
[--C-:B------:R-:W-:Y:S01]  /*7a80*/  FFMA.FTZ R75, R75, UR18, -R97.reuse ;  /* 0x000000124b4b7c23 */ /* 0x100fe20008010861 */
[----:B------:R-:W-:Y:S01]  /*7a90*/  FADD.FTZ R110, R109, R110 ;  /* 0x0000006e6d6e7221 */ /* 0x000fe20000010000 */
[----:B------:R-:W-:Y:S01]  /*7aa0*/  MUFU.EX2 R106, R106 ;  /* 0x0000006a006a7308 */ /* 0x000fe20000000800 */
[----:B------:R-:W-:Y:S01]  /*7ab0*/  FSEL R115, R115, RZ, P1 ;  /* 0x000000ff73737208 */ /* 0x000fe20000800000 */
[--C-:B------:R-:W-:Y:S01]  /*7ac0*/  FFMA.FTZ R76, R76, UR18, -R97.reuse ;  /* 0x000000124c4c7c23 */ /* 0x100fe20008010861 */
[----:B-1----:R-:W-:Y:S01]  /*7ad0*/  FADD.FTZ R110, R108, R110 ;  /* 0x0000006e6c6e7221 */ /* 0x002fe20000010000 */
[----:B------:R-:W-:Y:S01]  /*7ae0*/  FFMA.FTZ R77, R77, UR18, -R97 ;  /* 0x000000124d4d7c23 */ /* 0x000fe20008010861 */
[----:B------:R-:W-:Y:S01]  /*7af0*/  PLOP3.LUT P1, PT, PT, PT, UP0, 0x80, 0x0 ;  /* 0x000000000000781c */ /* 0x000fe20003f2f008 */
[--C-:B------:R-:W-:Y:S01]  /*7b00*/  FFMA.FTZ R117, R48, UR18, -R115.reuse ;  /* 0x0000001230757c23 */ /* 0x100fe20008010873 */
[--C-:B------:R-:W-:Y:S01]  /*7b10*/  FFMA.FTZ R128, R49, UR18, -R115.reuse ;  /* 0x0000001231807c23 */ /* 0x100fe20008010873 */
[--C-:B------:R-:W-:Y:S01]  /*7b20*/  FFMA.FTZ R119, R52, UR18, -R115.reuse ;  /* 0x0000001234777c23 */ /* 0x100fe20008010873 */
[----:B------:R-:W1:Y:S01]  /*7b30*/  LDSM.16.MT88.4 R48, [R233+0xa000] ;  /* 0x00a00000e930783b */ /* 0x000e620000004200 */
[--C-:B------:R-:W-:Y:S01]  /*7b40*/  FFMA.FTZ R118, R53, UR18, -R115.reuse ;  /* 0x0000001235767c23 */ /* 0x100fe20008010873 */
[--C-:B------:R-:W-:Y:S01]  /*7b50*/  FFMA.FTZ R127, R44, UR18, -R115.reuse ;  /* 0x000000122c7f7c23 */ /* 0x100fe20008010873 */
[----:B------:R-:W-:Y:S01]  /*7b60*/  MUFU.EX2 R117, R117 ;  /* 0x0000007500757308 */ /* 0x000fe20000000800 */
[--C-:B------:R-:W-:Y:S01]  /*7b70*/  FFMA.FTZ R126, R45, UR18, -R115.reuse ;  /* 0x000000122d7e7c23 */ /* 0x100fe20008010873 */
[--C-:B------:R-:W-:Y:S01]  /*7b80*/  FFMA.FTZ R125, R40, UR18, -R115.reuse ;  /* 0x00000012287d7c23 */ /* 0x100fe20008010873 */
[--C-:B------:R-:W-:Y:S01]  /*7b90*/  FFMA.FTZ R124, R41, UR18, -R115.reuse ;  /* 0x00000012297c7c23 */ /* 0x100fe20008010873 */
[----:B------:R-:W3:Y:S01]  /*7ba0*/  LDSM.16.MT88.4 R44, [R234+0xa800] ;  /* 0x00a80000ea2c783b */ /* 0x000ee20000004200 */
[----:B------:R-:W-:Y:S01]  /*7bb0*/  F2FP.F16.F32.PACK_AB R53, R111, R112 ;  /* 0x000000706f35723e */ /* 0x000fe200000000ff */
        /* <DEDUP_REMOVED lines=13> */
[----:B------:R-:W-:Y:S01]  /*7c90*/  FFMA.FTZ R154, R157, UR18, -R115 ;  /* 0x000000129d9a7c23 */ /* 0x000fe20008010873 */
[----:B------:R-:W-:Y:S01]  /*7ca0*/  FFMA.FTZ R133, R200, UR18, -R97 ;  /* 0x00000012c8857c23 */ /* 0x000fe20008010861 */
[--C-:B------:R-:W-:Y:S01]  /*7cb0*/  FFMA.FTZ R162, R162, UR18, -R115.reuse ;  /* 0x00000012a2a27c23 */ /* 0x100fe20008010873 */
[--C-:B------:R-:W-:Y:S01]  /*7cc0*/  FFMA.FTZ R169, R169, UR18, -R115.reuse ;  /* 0x00000012a9a97c23 */ /* 0x100fe20008010873 */
[--C-:B------:R-:W-:Y:S01]  /*7cd0*/  FFMA.FTZ R172, R172, UR18, -R115.reuse ;  /* 0x00000012acac7c23 */ /* 0x100fe20008010873 */
[----:B------:R-:W5:Y:S01]  /*7ce0*/  MUFU.EX2 R128, R128 ;  /* 0x0000008000807308 */ /* 0x000f620000000800 */
[--C-:B------:R-:W-:Y:S01]  /*7cf0*/  FFMA.FTZ R175, R175, UR18, -R115.reuse ;  /* 0x00000012afaf7c23 */ /* 0x100fe20008010873 */
[--C-:B------:R-:W-:Y:S01]  /*7d00*/  FFMA.FTZ R180, R180, UR18, -R115.reuse ;  /* 0x00000012b4b47c23 */ /* 0x100fe20008010873 */
[--C-:B------:R-:W-:Y:S01]  /*7d10*/  FFMA.FTZ R182, R182, UR18, -R115.reuse ;  /* 0x00000012b6b67c23 */ /* 0x100fe20008010873 */
[--C-:B------:R-:W-:Y:S01]  /*7d20*/  FFMA.FTZ R185, R185, UR18, -R115.reuse ;  /* 0x00000012b9b97c23 */ /* 0x100fe20008010873 */
[----:B------:R-:W-:Y:S01]  /*7d30*/  FFMA.FTZ R189, R189, UR18, -R115 ;  /* 0x00000012bdbd7c23 */ /* 0x000fe20008010873 */
[----:B------:R-:W-:Y:S01]  /*7d40*/  FFMA.FTZ R157, R194, UR18, -R97 ;  /* 0x00000012c29d7c23 */ /* 0x000fe20008010861 */
        /* <DEDUP_REMOVED lines=8> */
[--C-:B------:R-:W-:Y:S01]  /*7dd0*/  FFMA.FTZ R171, R171, UR18, -R115.reuse ;  /* 0x00000012abab7c23 */ /* 0x100fe20008010873 */
[----:B------:R-:W4:Y:S01]  /*7de0*/  MUFU.EX2 R126, R126 ;  /* 0x0000007e007e7308 */ /* 0x000f220000000800 */
[----:B-----5:R-:W-:Y:S01]  /*7df0*/  F2FP.F16.F32.PACK_AB R30, R128, R117 ;  /* 0x00000075801e723e */ /* 0x020fe200000000ff */
[--C-:B------:R-:W-:Y:S01]  /*7e00*/  FFMA.FTZ R168, R168, UR18, -R115.reuse ;  /* 0x00000012a8a87c23 */ /* 0x100fe20008010873 */
[--C-:B------:R-:W-:Y:S01]  /*7e10*/  FFMA.FTZ R156, R156, UR18, -R115.reuse ;  /* 0x000000129c9c7c23 */ /* 0x100fe20008010873 */
[--C-:B------:R-:W-:Y:S01]  /*7e20*/  FFMA.FTZ R151, R151, UR18, -R115.reuse ;  /* 0x0000001297977c23 */ /* 0x100fe20008010873 */
[--C-:B------:R-:W-:Y:S01]  /*7e30*/  FFMA.FTZ R160, R160, UR18, -R115.reuse ;  /* 0x00000012a0a07c23 */ /* 0x100fe20008010873 */
[--C-:B------:R-:W-:Y:S01]  /*7e40*/  FFMA.FTZ R158, R158, UR18, -R115.reuse ;  /* 0x000000129e9e7c23 */ /* 0x100fe20008010873 */
[----:B------:R-:W-:Y:S01]  /*7e50*/  FADD.FTZ R118, R119, R118 ;  /* 0x0000007677767221 */ /* 0x000fe20000010000 */
[C---:B------:R-:W-:Y:S01]  /*7e60*/  HMMA.16816.F32 R16, R28.reuse, R12, RZ ;  /* 0x0000000c1c10723c */ /* 0x040fe200000018ff */
[----:B------:R-:W5:Y:S01]  /*7e70*/  MUFU.EX2 R125, R125 ;  /* 0x0000007d007d7308 */ /* 0x000f620000000800 */
[--C-:B------:R-:W-:Y:S01]  /*7e80*/  FFMA.FTZ R143, R143, UR18, -R115.reuse ;  /* 0x000000128f8f7c23 */ /* 0x100fe20008010873 */
[----:B------:R-:W-:Y:S01]  /*7e90*/  FADD.FTZ R117, R117, R118 ;  /* 0x0000007675757221 */ /* 0x000fe20000010000 */
[--C-:B------:R-:W-:Y:S01]  /*7ea0*/  FFMA.FTZ R141, R141, UR18, -R115.reuse ;  /* 0x000000128d8d7c23 */ /* 0x100fe20008010873 */
[----:B------:R-:W-:Y:S01]  /*7eb0*/  FFMA.FTZ R140, R140, UR18, -R115 ;  /* 0x000000128c8c7c23 */ /* 0x000fe20008010873 */
[C---:B------:R-:W-:Y:S01]  /*7ec0*/  HMMA.16816.F32 R12, R28.reuse, R14, RZ ;  /* 0x0000000e1c0c723c */ /* 0x040fe200000018ff */
[----:B------:R-:W-:Y:S01]  /*7ed0*/  FADD.FTZ R128, R128, R117 ;  /* 0x0000007580807221 */ /* 0x000fe20000010000 */
[--C-:B------:R-:W-:Y:S01]  /*7ee0*/  FFMA.FTZ R135, R135, UR18, -R115.reuse ;  /* 0x0000001287877c23 */ /* 0x100fe20008010873 */
[----:B------:R-:W1:Y:S01]  /*7ef0*/  MUFU.EX2 R124, R124 ;  /* 0x0000007c007c7308 */ /* 0x000e620000000800 */
[----:B----4-:R-:W-:Y:S01]  /*7f00*/  F2FP.F16.F32.PACK_AB R52, R126, R127 ;  /* 0x0000007f7e34723e */ /* 0x010fe200000000ff */
[----:B------:R-:W-:Y:S01]  /*7f10*/  FADD.FTZ R128, R127, R128 ;  /* 0x000000807f807221 */ /* 0x000fe20000010000 */
[C---:B--2---:R-:W-:Y:S01]  /*7f20*/  HMMA.16816.F32 R8, R28.reuse, R4, RZ ;  /* 0x000000041c08723c */ /* 0x044fe200000018ff */
[----:B------:R-:W-:Y:S01]  /*7f30*/  FADD.FTZ R110, R107, R110 ;  /* 0x0000006e6b6e7221 */ /* 0x000fe20000010000 */
[--C-:B------:R-:W-:Y:S01]  /*7f40*/  FFMA.FTZ R78, R78, UR18, -R115.reuse ;  /* 0x000000124e4e7c23 */ /* 0x100fe20008010873 */
[----:B------:R-:W-:Y:S01]  /*7f50*/  FADD.FTZ R128, R126, R128 ;  /* 0x000000807e807221 */ /* 0x000fe20000010000 */
[--C-:B------:R-:W-:Y:S01]  /*7f60*/  FFMA.FTZ R79, R79, UR18, -R115.reuse ;  /* 0x000000124f4f7c23 */ /* 0x100fe20008010873 */
[----:B------:R-:W2:Y:S01]  /*7f70*/  MUFU.EX2 R105, R105 ;  /* 0x0000006900697308 */ /* 0x000ea20000000800 */
[C---:B------:R-:W-:Y:S01]  /*7f80*/  HMMA.16816.F32 R40, R28.reuse, R36, RZ ;  /* 0x000000241c28723c */ /* 0x040fe200000018ff */
[----:B-----5:R-:W-:Y:S01]  /*7f90*/  FADD.FTZ R128, R125, R128 ;  /* 0x000000807d807221 */ /* 0x020fe20000010000 */
[----:B------:R-:W-:Y:S01]  /*7fa0*/  FADD.FTZ R110, R106, R110 ;  /* 0x0000006e6a6e7221 */ /* 0x000fe20000010000 */
[--C-:B------:R-:W-:Y:S01]  /*7fb0*/  FFMA.FTZ R80, R80, UR18, -R115.reuse ;  /* 0x0000001250507c23 */ /* 0x100fe20008010873 */
[--C-:B------:R-:W-:Y:S01]  /*7fc0*/  FFMA.FTZ R81, R81, UR18, -R115.reuse ;  /* 0x0000001251517c23 */ /* 0x100fe20008010873 */
[--C-:B------:R-:W-:Y:S01]  /*7fd0*/  FFMA.FTZ R84, R94, UR18, -R115.reuse ;  /* 0x000000125e547c23 */ /* 0x100fe20008010873 */
[C---:B------:R-:W-:Y:S01]  /*7fe0*/  HMMA.16816.F32 R4, R28.reuse, R6, RZ ;  /* 0x000000061c04723c */ /* 0x040fe200000018ff */
[----:B------:R-:W-:Y:S01]  /*7ff0*/  MUFU.EX2 R129, R129 ;  /* 0x0000008100817308 */ /* 0x000fe20000000800 */
[C---:B-1----:R-:W-:Y:S01]  /*8000*/  F2FP.F16.F32.PACK_AB R54, R124.reuse, R125 ;  /* 0x0000007d7c36723e */ /* 0x042fe200000000ff */
[----:B------:R-:W-:Y:S01]  /*8010*/  FADD.FTZ R128, R124, R128 ;  /* 0x000000807c807221 */ /* 0x000fe20000010000 */
[--C-:B------:R-:W-:Y:S01]  /*8020*/  FFMA.FTZ R88, R93, UR18, -R115.reuse ;  /* 0x000000125d587c23 */ /* 0x100fe20008010873 */
[--C-:B------:R-:W-:Y:S01]  /*8030*/  FFMA.FTZ R98, R98, UR18, -R115.reuse ;  /* 0x0000001262627c23 */ /* 0x100fe20008010873 */
[----:B------:R-:W-:Y:S01]  /*8040*/  HMMA.16816.F32 R36, R28, R38, RZ ;  /* 0x000000261c24723c */ /* 0x000fe200000018ff */
[----:B------:R-:W-:-:S02]  /*8050*/  FFMA.FTZ R89, R89, UR18, -R115 ;  /* 0x0000001259597c23 */ /* 0x000fc40008010873 */
[----:B------:R-:W1:Y:S03]  /*8060*/  MUFU.EX2 R130, R130 ;  /* 0x0000008200827308 */ /* 0x000e660000000800 */
[C---:B------:R-:W-:Y:S05]  /*8070*/  HMMA.16816.F32 R32, R28.reuse, R48, RZ ;  /* 0x000000301c20723c */ /* 0x040fea00000018ff */
[----:B------:R-:W4:Y:S01]  /*8080*/  MUFU.EX2 R131, R131 ;  /* 0x0000008300837308 */ /* 0x000f220000000800 */
[----:B------:R-:W-:Y:S01]  /*8090*/  HMMA.16816.F32 R28, R28, R50, RZ ;  /* 0x000000321c1c723c */ /* 0x000fe200000018ff */
[----:B------:R-:W-:-:S05]  /*80a0*/  F2FP.F16.F32.PACK_AB R49, R107, R108 ;  /* 0x0000006c6b31723e */ /* 0x000fca00000000ff */
[C---:B------:R-:W-:Y:S01]  /*80b0*/  HMMA.16816.F32 R16, R52.reuse, R24, R16 ;  /* 0x000000183410723c */ /* 0x040fe20000001810 */
[----:B------:R-:W5:Y:S01]  /*80c0*/  MUFU.EX2 R132, R132 ;  /* 0x0000008400847308 */ /* 0x000f620000000800 */
[C---:B--2---:R-:W-:Y:S01]  /*80d0*/  F2FP.F16.F32.PACK_AB R51, R105.reuse, R106 ;  /* 0x0000006a6933723e */ /* 0x044fe200000000ff */
[----:B------:R-:W-:Y:S01]  /*80e0*/  FADD.FTZ R105, R105, R110 ;  /* 0x0000006e69697221 */ /* 0x000fe20000010000 */
[C---:B-1----:R-:W-:Y:S01]  /*80f0*/  F2FP.F16.F32.PACK_AB R48, R130.reuse, R129 ;  /* 0x000000818230723e */ /* 0x042fe200000000ff */
[----:B------:R-:W-:Y:S01]  /*8100*/  FADD.FTZ R129, R129, R128 ;  /* 0x0000008081817221 */ /* 0x000fe20000010000 */
[----:B------:R-:W-:Y:S01]  /*8110*/  HMMA.16816.F32 R12, R52, R26, R12 ;  /* 0x0000001a340c723c */ /* 0x000fe2000000180c */
[----:B------:R-:W1:Y:S02]  /*8120*/  LDSM.16.MT88.4 R24, [R237+0xb000] ;  /* 0x00b00000ed18783b */ /* 0x000e640000004200 */
[----:B------:R-:W2:Y:S01]  /*8130*/  MUFU.EX2 R104, R104 ;  /* 0x0000006800687308 */ /* 0x000ea20000000800 */
[----:B------:R-:W-:-:S02]  /*8140*/  FADD.FTZ R129, R130, R129 ;  /* 0x0000008182817221 */ /* 0x000fc40000010000 */
[----:B------:R-:W-:Y:S02]  /*8150*/  HMMA.16816.F32 R8, R52, R20, R8 ;  /* 0x000000143408723c */ /* 0x000fe40000001808 */
[----:B----4-:R-:W-:-:S03]  /*8160*/  FADD.FTZ R129, R131, R129 ;  /* 0x0000008183817221 */ /* 0x010fc60000010000 */
[----:B------:R-:W4:Y:S01]  /*8170*/  MUFU.EX2 R103, R103 ;  /* 0x0000006700677308 */ /* 0x000f220000000800 */
[----:B------:R-:W-:Y:S01]  /*8180*/  HMMA.16816.F32 R4, R52, R22, R4 ;  /* 0x000000163404723c */ /* 0x000fe20000001804 */
[----:B------:R-:W4:Y:S01]  /*8190*/  LDSM.16.MT88.4 R20, [R235+0xb000] ;  /* 0x00b00000eb14783b */ /* 0x000f220000004200 */
[C---:B-----5:R-:W-:Y:S01]  /*81a0*/  F2FP.F16.F32.PACK_AB R50, R132.reuse, R131 ;  /* 0x000000838432723e */ /* 0x060fe200000000ff */
[----:B------:R-:W-:-:S03]  /*81b0*/  FADD.FTZ R129, R132, R129 ;  /* 0x0000008184817221 */ /* 0x000fc60000010000 */
[----:B------:R-:W-:Y:S01]  /*81c0*/  HMMA.16816.F32 R32, R52, R56, R32 ;  /* 0x000000383420723c */ /* 0x000fe20000001820 */
[----:B------:R-:W-:Y:S01]  /*81d0*/  MUFU.EX2 R102, R102 ;  /* 0x0000006600667308 */ /* 0x000fe20000000800 */
[----:B--2---:R-:W-:-:S04]  /*81e0*/  FADD.FTZ R105, R104, R105 ;  /* 0x0000006968697221 */ /* 0x004fc80000010000 */
[C---:B------:R-:W-:Y:S01]  /*81f0*/  HMMA.16816.F32 R28, R52.reuse, R58, R28 ;  /* 0x0000003a341c723c */ /* 0x040fe2000000181c */
[----:B------:R-:W2:Y:S02]  /*8200*/  LDSM.16.MT88.4 R56, [R233+0xb000] ;  /* 0x00b00000e938783b */ /* 0x000ea40000004200 */
[----:B------:R-:W5:Y:S03]  /*8210*/  MUFU.EX2 R101, R101 ;  /* 0x0000006500657308 */ /* 0x000f660000000800 */
[C---:B---3--:R-:W-:Y:S05]  /*8220*/  HMMA.16816.F32 R40, R52.reuse, R44, R40 ;  /* 0x0000002c3428723c */ /* 0x048fea0000001828 */
[----:B------:R-:W3:Y:S01]  /*8230*/  MUFU.EX2 R138, R138 ;  /* 0x0000008a008a7308 */ /* 0x000ee20000000800 */
[----:B------:R-:W-:Y:S01]  /*8240*/  HMMA.16816.F32 R36, R52, R46, R36 ;  /* 0x0000002e3424723c */ /* 0x000fe20000001824 */
[----:B------:R-:W2:Y:S05]  /*8250*/  LDSM.16.MT88.4 R44, [R234+0xb000] ;  /* 0x00b00000ea2c783b */ /* 0x000eaa0000004200 */
[----:B-1----:R-:W-:Y:S01]  /*8260*/  HMMA.16816.F32 R16, R48, R24, R16 ;  /* 0x000000183010723c */ /* 0x002fe20000001810 */
[----:B------:R-:W1:Y:S01]  /*8270*/  MUFU.EX2 R139, R139 ;  /* 0x0000008b008b7308 */ /* 0x000e620000000800 */
[C---:B----4-:R-:W-:Y:S01]  /*8280*/  F2FP.F16.F32.PACK_AB R53, R103.reuse, R104 ;  /* 0x000000686735723e */ /* 0x050fe200000000ff */
[----:B------:R-:W-:Y:S01]  /*8290*/  FADD.FTZ R103, R103, R105 ;  /* 0x0000006967677221 */ /* 0x000fe20000010000 */
[----:B-----5:R-:W-:-:S02]  /*82a0*/  F2FP.F16.F32.PACK_AB R55, R101, R102 ;  /* 0x000000666537723e */ /* 0x020fc400000000ff */
[C---:B------:R-:W-:Y:S01]  /*82b0*/  HMMA.16816.F32 R12, R48.reuse, R26, R12 ;  /* 0x0000001a300c723c */ /* 0x040fe2000000180c */
[----:B------:R-:W4:Y:S01]  /*82c0*/  LDSM.16.MT88.4 R24, [R237+0xb800] ;  /* 0x00b80000ed18783b */ /* 0x000f220000004200 */
[----:B------:R-:W-:Y:S01]  /*82d0*/  FADD.FTZ R103, R102, R103 ;  /* 0x0000006766677221 */ /* 0x000fe20000010000 */
[----:B------:R-:W5:Y:S01]  /*82e0*/  MUFU.EX2 R144, R144 ;  /* 0x0000009000907308 */ /* 0x000f620000000800 */
[----:B---3--:R-:W-:Y:S02]  /*82f0*/  FADD.FTZ R129, R138, R129 ;  /* 0x000000818a817221 */ /* 0x008fe40000010000 */
[----:B------:R-:W-:Y:S01]  /*8300*/  HMMA.16816.F32 R8, R48, R20, R8 ;  /* 0x000000143008723c */ /* 0x000fe20000001808 */
[----:B------:R-:W-:-:S04]  /*8310*/  FADD.FTZ R101, R101, R103 ;  /* 0x0000006765657221 */ /* 0x000fc80000010000 */
[----:B------:R-:W3:Y:S01]  /*8320*/  MUFU.EX2 R145, R145 ;  /* 0x0000009100917308 */ /* 0x000ee20000000800 */
[----:B------:R-:W-:Y:S01]  /*8330*/  HMMA.16816.F32 R4, R48, R22, R4 ;  /* 0x000000163004723c */ /* 0x000fe20000001804 */
[----:B------:R-:W4:Y:S01]  /*8340*/  LDSM.16.MT88.4 R20, [R235+0xb800] ;  /* 0x00b80000eb14783b */ /* 0x000f220000004200 */
[C---:B-1----:R-:W-:Y:S01]  /*8350*/  F2FP.F16.F32.PACK_AB R52, R139.reuse, R138 ;  /* 0x0000008a8b34723e */ /* 0x042fe200000000ff */
[----:B------:R-:W-:-:S03]  /*8360*/  FADD.FTZ R139, R139, R129 ;  /* 0x000000818b8b7221 */ /* 0x000fc60000010000 */
[----:B--2---:R-:W-:Y:S01]  /*8370*/  HMMA.16816.F32 R32, R48, R56, R32 ;  /* 0x000000383020723c */ /* 0x004fe20000001820 */
[----:B------:R-:W1:Y:S01]  /*8380*/  MUFU.EX2 R85, R85 ;  /* 0x0000005500557308 */ /* 0x000e620000000800 */
[----:B-----5:R-:W-:-:S04]  /*8390*/  FADD.FTZ R139, R144, R139 ;  /* 0x0000008b908b7221 */ /* 0x020fc80000010000 */
[C---:B------:R-:W-:Y:S01]  /*83a0*/  HMMA.16816.F32 R28, R48.reuse, R58, R28 ;  /* 0x0000003a301c723c */ /* 0x040fe2000000181c */
[----:B------:R-:W2:Y:S02]  /*83b0*/  LDSM.16.MT88.4 R56, [R233+0xb800] ;  /* 0x00b80000e938783b */ /* 0x000ea40000004200 */
[----:B------:R-:W5:Y:S01]  /*83c0*/  MUFU.EX2 R123, R123 ;  /* 0x0000007b007b7308 */ /* 0x000f620000000800 */
[C---:B---3--:R-:W-:Y:S01]  /*83d0*/  F2FP.F16.F32.PACK_AB R54, R145.reuse, R144 ;  /* 0x000000909136723e */ /* 0x048fe200000000ff */
[----:B------:R-:W-:Y:S01]  /*83e0*/  FADD.FTZ R139, R145, R139 ;  /* 0x0000008b918b7221 */ /* 0x000fe20000010000 */
[C---:B------:R-:W-:Y:S05]  /*83f0*/  HMMA.16816.F32 R40, R48.reuse, R44, R40 ;  /* 0x0000002c3028723c */ /* 0x040fea0000001828 */
[----:B------:R-:W3:Y:S01]  /*8400*/  MUFU.EX2 R122, R122 ;  /* 0x0000007a007a7308 */ /* 0x000ee20000000800 */
[----:B------:R-:W-:Y:S01]  /*8410*/  HMMA.16816.F32 R36, R48, R46, R36 ;  /* 0x0000002e3024723c */ /* 0x000fe20000001824 */
[----:B------:R-:W2:Y:S01]  /*8420*/  LDSM.16.MT88.4 R44, [R234+0xb800] ;  /* 0x00b80000ea2c783b */ /* 0x000ea20000004200 */
[----:B-1----:R-:W-:-:S04]  /*8430*/  FADD.FTZ R101, R85, R101 ;  /* 0x0000006555657221 */ /* 0x002fc80000010000 */
[C---:B----4-:R-:W-:Y:S01]  /*8440*/  HMMA.16816.F32 R16, R52.reuse, R24, R16 ;  /* 0x000000183410723c */ /* 0x050fe20000001810 */
[----:B------:R-:W1:Y:S01]  /*8450*/  MUFU.EX2 R121, R121 ;  /* 0x0000007900797308 */ /* 0x000e620000000800 */
[C---:B-----5:R-:W-:Y:S01]  /*8460*/  F2FP.F16.F32.PACK_AB R49, R123.reuse, R85 ;  /* 0x000000557b31723e */ /* 0x060fe200000000ff */
[----:B------:R-:W-:Y:S01]  /*8470*/  FADD.FTZ R123, R123, R101 ;  /* 0x000000657b7b7221 */ /* 0x000fe20000010000 */
[--C-:B------:R-:W-:Y:S01]  /*8480*/  FFMA.FTZ R85, R92, UR18, -R115.reuse ;  /* 0x000000125c557c23 */ /* 0x100fe20008010873 */
[----:B------:R-:W-:Y:S01]  /*8490*/  FFMA.FTZ R92, R116, UR18, -R115 ;  /* 0x00000012745c7c23 */ /* 0x000fe20008010873 */
[----:B------:R-:W-:Y:S01]  /*84a0*/  HMMA.16816.F32 R12, R52, R26, R12 ;  /* 0x0000001a340c723c */ /* 0x000fe2000000180c */
[----:B------:R-:W4:Y:S02]  /*84b0*/  LDSM.16.MT88.4 R24, [R237+0xc000] ;  /* 0x00c00000ed18783b */ /* 0x000f240000004200 */
[----:B------:R-:W-:Y:S01]  /*84c0*/  MUFU.EX2 R150, R150 ;  /* 0x0000009600967308 */ /* 0x000fe20000000800 */
[----:B---3--:R-:W-:-:S02]  /*84d0*/  FADD.FTZ R123, R122, R123 ;  /* 0x0000007b7a7b7221 */ /* 0x008fc40000010000 */
[C---:B------:R-:W-:Y:S05]  /*84e0*/  HMMA.16816.F32 R8, R52.reuse, R20, R8 ;  /* 0x000000143408723c */ /* 0x040fea0000001808 */
[----:B------:R-:W3:Y:S01]  /*84f0*/  MUFU.EX2 R152, R152 ;  /* 0x0000009800987308 */ /* 0x000ee20000000800 */
[----:B------:R-:W-:Y:S01]  /*8500*/  HMMA.16816.F32 R4, R52, R22, R4 ;  /* 0x000000163404723c */ /* 0x000fe20000001804 */
[----:B------:R-:W5:Y:S01]  /*8510*/  LDSM.16.MT88.4 R20, [R235+0xc000] ;  /* 0x00c00000eb14783b */ /* 0x000f620000004200 */
[C---:B-1----:R-:W-:Y:S01]  /*8520*/  F2FP.F16.F32.PACK_AB R51, R121.reuse, R122 ;  /* 0x0000007a7933723e */ /* 0x042fe200000000ff */
[----:B------:R-:W-:-:S03]  /*8530*/  FADD.FTZ R121, R121, R123 ;  /* 0x0000007b79797221 */ /* 0x000fc60000010000 */
[C---:B--2---:R-:W-:Y:S01]  /*8540*/  HMMA.16816.F32 R32, R52.reuse, R56, R32 ;  /* 0x000000383420723c */ /* 0x044fe20000001820 */
[----:B------:R-:W-:Y:S05]  /*8550*/  MUFU.EX2 R153, R153 ;  /* 0x0000009900997308 */ /* 0x000fea0000000800 */
[C---:B------:R-:W-:Y:S01]  /*8560*/  HMMA.16816.F32 R28, R52.reuse, R58, R28 ;  /* 0x0000003a341c723c */ /* 0x040fe2000000181c */
[----:B------:R-:W1:Y:S02]  /*8570*/  LDSM.16.MT88.4 R56, [R233+0xc000] ;  /* 0x00c00000e938783b */ /* 0x000e640000004200 */
[----:B------:R-:W2:Y:S01]  /*8580*/  MUFU.EX2 R154, R154 ;  /* 0x0000009a009a7308 */ /* 0x000ea20000000800 */
[----:B---3--:R-:W-:Y:S01]  /*8590*/  F2FP.F16.F32.PACK_AB R48, R152, R150 ;  /* 0x000000969830723e */ /* 0x008fe200000000ff */
[----:B------:R-:W-:Y:S01]  /*85a0*/  FADD.FTZ R150, R150, R139 ;  /* 0x0000008b96967221 */ /* 0x000fe20000010000 */
[----:B------:R-:W-:Y:S03]  /*85b0*/  HMMA.16816.F32 R40, R52, R44, R40 ;  /* 0x0000002c3428723c */ /* 0x000fe60000001828 */
[----:B------:R-:W-:-:S02]  /*85c0*/  FADD.FTZ R150, R152, R150 ;  /* 0x0000009698967221 */ /* 0x000fc40000010000 */
[----:B------:R-:W3:Y:S01]  /*85d0*/  MUFU.EX2 R120, R120 ;  /* 0x0000007800787308 */ /* 0x000ee20000000800 */
[----:B------:R-:W-:Y:S01]  /*85e0*/  HMMA.16816.F32 R36, R52, R46, R36 ;  /* 0x0000002e3424723c */ /* 0x000fe20000001824 */
[----:B------:R-:W1:Y:S06]  /*85f0*/  LDSM.16.MT88.4 R44, [R234+0xc000] ;  /* 0x00c00000ea2c783b */ /* 0x000e6c0000004200 */
[----:B------:R-:W5:Y:S01]  /*8600*/  MUFU.EX2 R3, R3 ;  /* 0x0000000300037308 */ /* 0x000f620000000800 */
[----:B--2---:R-:W-:Y:S01]  /*8610*/  F2FP.F16.F32.PACK_AB R50, R154, R153 ;  /* 0x000000999a32723e */ /* 0x004fe200000000ff */
[----:B------:R-:W-:-:S04]  /*8620*/  FADD.FTZ R153, R153, R150 ;  /* 0x0000009699997221 */ /* 0x000fc80000010000 */
[----:B------:R-:W-:Y:S02]  /*8630*/  FADD.FTZ R153, R154, R153 ;  /* 0x000000999a997221 */ /* 0x000fe40000010000 */
[----:B----4-:R-:W-:Y:S01]  /*8640*/  HMMA.16816.F32 R16, R48, R24, R16 ;  /* 0x000000183010723c */ /* 0x010fe20000001810 */
[----:B------:R-:W-:Y:S01]  /*8650*/  MUFU.EX2 R133, R133 ;  /* 0x0000008500857308 */ /* 0x000fe20000000800 */
[----:B---3--:R-:W-:-:S04]  /*8660*/  FADD.FTZ R121, R120, R121 ;  /* 0x0000007978797221 */ /* 0x008fc80000010000 */
[C---:B------:R-:W-:Y:S01]  /*8670*/  HMMA.16816.F32 R12, R48.reuse, R26, R12 ;  /* 0x0000001a300c723c */ /* 0x040fe2000000180c */
[----:B------:R-:W2:Y:S02]  /*8680*/  LDSM.16.MT88.4 R24, [R237+0xc800] ;  /* 0x00c80000ed18783b */ /* 0x000ea40000004200 */
[----:B------:R-:W3:Y:S01]  /*8690*/  MUFU.EX2 R134, R134 ;  /* 0x0000008600867308 */ /* 0x000ee20000000800 */
[C---:B-----5:R-:W-:Y:S01]  /*86a0*/  F2FP.F16.F32.PACK_AB R53, R3.reuse, R120 ;  /* 0x000000780335723e */ /* 0x060fe200000000ff */
[----:B------:R-:W-:Y:S01]  /*86b0*/  FADD.FTZ R3, R3, R121 ;  /* 0x0000007903037221 */ /* 0x000fe20000010000 */
[C---:B------:R-:W-:Y:S05]  /*86c0*/  HMMA.16816.F32 R8, R48.reuse, R20, R8 ;  /* 0x000000143008723c */ /* 0x040fea0000001808 */
[----:B------:R-:W-:Y:S01]  /*86d0*/  MUFU.EX2 R162, R162 ;  /* 0x000000a200a27308 */ /* 0x000fe20000000800 */
[C---:B------:R-:W-:Y:S01]  /*86e0*/  HMMA.16816.F32 R4, R48.reuse, R22, R4 ;  /* 0x000000163004723c */ /* 0x040fe20000001804 */
[----:B------:R-:W4:Y:S05]  /*86f0*/  LDSM.16.MT88.4 R20, [R235+0xc800] ;  /* 0x00c80000eb14783b */ /* 0x000f2a0000004200 */
[----:B-1----:R-:W-:Y:S01]  /*8700*/  HMMA.16816.F32 R32, R48, R56, R32 ;  /* 0x000000383020723c */ /* 0x002fe20000001820 */
[----:B------:R-:W1:Y:S01]  /*8710*/  MUFU.EX2 R169, R169 ;  /* 0x000000a900a97308 */ /* 0x000e620000000800 */
[----:B---3--:R-:W-:Y:S01]  /*8720*/  F2FP.F16.F32.PACK_AB R55, R134, R133 ;  /* 0x000000858637723e */ /* 0x008fe200000000ff */
[----:B------:R-:W-:-:S03]  /*8730*/  FADD.FTZ R133, R133, R3 ;  /* 0x0000000385857221 */ /* 0x000fc60000010000 */
[C---:B------:R-:W-:Y:S01]  /*8740*/  HMMA.16816.F32 R28, R48.reuse, R58, R28 ;  /* 0x0000003a301c723c */ /* 0x040fe2000000181c */
[----:B------:R-:W3:Y:S01]  /*8750*/  LDSM.16.MT88.4 R56, [R233+0xc800] ;  /* 0x00c80000e938783b */ /* 0x000ee20000004200 */
[----:B------:R-:W-:Y:S01]  /*8760*/  FADD.FTZ R133, R134, R133 ;  /* 0x0000008586857221 */ /* 0x000fe20000010000 */
[----:B------:R-:W5:Y:S03]  /*8770*/  MUFU.EX2 R172, R172 ;  /* 0x000000ac00ac7308 */ /* 0x000f660000000800 */
[C---:B------:R-:W-:Y:S05]  /*8780*/  HMMA.16816.F32 R40, R48.reuse, R44, R40 ;  /* 0x0000002c3028723c */ /* 0x040fea0000001828 */
[----:B------:R-:W2:Y:S01]  /*8790*/  MUFU.EX2 R175, R175 ;  /* 0x000000af00af7308 */ /* 0x000ea20000000800 */
[----:B------:R-:W-:Y:S01]  /*87a0*/  HMMA.16816.F32 R36, R48, R46, R36 ;  /* 0x0000002e3024723c */ /* 0x000fe20000001824 */
[----:B------:R-:W3:Y:S01]  /*87b0*/  LDSM.16.MT88.4 R44, [R234+0xc800] ;  /* 0x00c80000ea2c783b */ /* 0x000ee20000004200 */
[----:B-1----:R-:W-:Y:S01]  /*87c0*/  F2FP.F16.F32.PACK_AB R52, R169, R162 ;  /* 0x000000a2a934723e */ /* 0x002fe200000000ff */
[----:B------:R-:W-:-:S04]  /*87d0*/  FADD.FTZ R162, R162, R153 ;  /* 0x00000099a2a27221 */ /* 0x000fc80000010000 */
[----:B------:R-:W-:Y:S01]  /*87e0*/  MUFU.EX2 R136, R136 ;  /* 0x0000008800887308 */ /* 0x000fe20000000800 */
[----:B------:R-:W-:-:S04]  /*87f0*/  FADD.FTZ R169, R169, R162 ;  /* 0x000000a2a9a97221 */ /* 0x000fc80000010000 */
[----:B-----5:R-:W-:-:S03]  /*8800*/  FADD.FTZ R169, R172, R169 ;  /* 0x000000a9aca97221 */ /* 0x020fc60000010000 */
[----:B------:R-:W1:Y:S01]  /*8810*/  MUFU.EX2 R147, R147 ;  /* 0x0000009300937308 */ /* 0x000e620000000800 */
[C---:B--2---:R-:W-:Y:S01]  /*8820*/  F2FP.F16.F32.PACK_AB R54, R175.reuse, R172 ;  /* 0x000000acaf36723e */ /* 0x044fe200000000ff */
[----:B------:R-:W-:-:S06]  /*8830*/  FADD.FTZ R175, R175, R169 ;  /* 0x000000a9afaf7221 */ /* 0x000fcc0000010000 */
[C---:B------:R-:W-:Y:S01]  /*8840*/  HMMA.16816.F32 R16, R52.reuse, R24, R16 ;  /* 0x000000183410723c */ /* 0x040fe20000001810 */
[----:B------:R-:W-:Y:S05]  /*8850*/  MUFU.EX2 R148, R148 ;  /* 0x0000009400947308 */ /* 0x000fea0000000800 */
[C---:B------:R-:W-:Y:S01]  /*8860*/  HMMA.16816.F32 R12, R52.reuse, R26, R12 ;  /* 0x0000001a340c723c */ /* 0x040fe2000000180c */
[----:B------:R-:W2:Y:S02]  /*8870*/  LDSM.16.MT88.4 R24, [R237+0xd000] ;  /* 0x00d00000ed18783b */ /* 0x000ea40000004200 */
[----:B------:R-:W5:Y:S01]  /*8880*/  MUFU.EX2 R149, R149 ;  /* 0x0000009500957308 */ /* 0x000f620000000800 */
[C---:B-1----:R-:W-:Y:S01]  /*8890*/  F2FP.F16.F32.PACK_AB R49, R147.reuse, R136 ;  /* 0x000000889331723e */ /* 0x042fe200000000ff */
[----:B------:R-:W-:Y:S01]  /*88a0*/  FADD.FTZ R136, R136, R133 ;  /* 0x0000008588887221 */ /* 0x000fe20000010000 */
[----:B----4-:R-:W-:Y:S03]  /*88b0*/  HMMA.16816.F32 R8, R52, R20, R8 ;  /* 0x000000143408723c */ /* 0x010fe60000001808 */
[----:B------:R-:W-:-:S02]  /*88c0*/  FADD.FTZ R136, R147, R136 ;  /* 0x0000008893887221 */ /* 0x000fc40000010000 */
[----:B------:R-:W1:Y:S01]  /*88d0*/  MUFU.EX2 R180, R180 ;  /* 0x000000b400b47308 */ /* 0x000e620000000800 */
[C---:B------:R-:W-:Y:S01]  /*88e0*/  HMMA.16816.F32 R4, R52.reuse, R22, R4 ;  /* 0x000000163404723c */ /* 0x040fe20000001804 */
[----:B------:R-:W4:Y:S05]  /*88f0*/  LDSM.16.MT88.4 R20, [R235+0xd000] ;  /* 0x00d00000eb14783b */ /* 0x000f2a0000004200 */
[----:B---3--:R-:W-:Y:S01]  /*8900*/  HMMA.16816.F32 R32, R52, R56, R32 ;  /* 0x000000383420723c */ /* 0x008fe20000001820 */
[----:B------:R-:W3:Y:S01]  /*8910*/  MUFU.EX2 R182, R182 ;  /* 0x000000b600b67308 */ /* 0x000ee20000000800 */
[----:B-----5:R-:W-:Y:S01]  /*8920*/  F2FP.F16.F32.PACK_AB R51, R149, R148 ;  /* 0x000000949533723e */ /* 0x020fe200000000ff */
[----:B------:R-:W-:-:S03]  /*8930*/  FADD.FTZ R148, R148, R136 ;  /* 0x0000008894947221 */ /* 0x000fc60000010000 */
[C---:B------:R-:W-:Y:S01]  /*8940*/  HMMA.16816.F32 R28, R52.reuse, R58, R28 ;  /* 0x0000003a341c723c */ /* 0x040fe2000000181c */
[----:B------:R-:W5:Y:S01]  /*8950*/  LDSM.16.MT88.4 R56, [R233+0xd000] ;  /* 0x00d00000e938783b */ /* 0x000f620000004200 */
[----:B------:R-:W-:Y:S01]  /*8960*/  FADD.FTZ R148, R149, R148 ;  /* 0x0000009495947221 */ /* 0x000fe20000010000 */
        /* <DEDUP_REMOVED lines=14> */
[----:B------:R-:W-:Y:S01]  /*8a50*/  MUFU.EX2 R161, R161 ;  /* 0x000000a100a17308 */ /* 0x000fe20000000800 */
[----:B---3--:R-:W-:-:S04]  /*8a60*/  FADD.FTZ R148, R155, R148 ;  /* 0x000000949b947221 */ /* 0x008fc80000010000 */
[C---:B------:R-:W-:Y:S01]  /*8a70*/  HMMA.16816.F32 R12, R48.reuse, R26, R12 ;  /* 0x0000001a300c723c */ /* 0x040fe2000000180c */
[----:B------:R-:W1:Y:S02]  /*8a80*/  LDSM.16.MT88.4 R24, [R237+0xd800] ;  /* 0x00d80000ed18783b */ /* 0x000e640000004200 */
[----:B------:R-:W3:Y:S01]  /*8a90*/  MUFU.EX2 R176, R176 ;  /* 0x000000b000b07308 */ /* 0x000ee20000000800 */
[C---:B--2---:R-:W-:Y:S01]  /*8aa0*/  F2FP.F16.F32.PACK_AB R53, R157.reuse, R155 ;  /* 0x0000009b9d35723e */ /* 0x044fe200000000ff */
[----:B------:R-:W-:Y:S01]  /*8ab0*/  FADD.FTZ R148, R157, R148 ;  /* 0x000000949d947221 */ /* 0x000fe20000010000 */
[C---:B----4-:R-:W-:Y:S05]  /*8ac0*/  HMMA.16816.F32 R8, R48.reuse, R20, R8 ;  /* 0x000000143008723c */ /* 0x050fea0000001808 */
[----:B------:R-:W2:Y:S01]  /*8ad0*/  MUFU.EX2 R190, R190 ;  /* 0x000000be00be7308 */ /* 0x000ea20000000800 */
[C---:B------:R-:W-:Y:S01]  /*8ae0*/  HMMA.16816.F32 R4, R48.reuse, R22, R4 ;  /* 0x000000163004723c */ /* 0x040fe20000001804 */
[----:B------:R-:W4:Y:S05]  /*8af0*/  LDSM.16.MT88.4 R20, [R235+0xd800] ;  /* 0x00d80000eb14783b */ /* 0x000f2a0000004200 */
[----:B-----5:R-:W-:Y:S01]  /*8b00*/  HMMA.16816.F32 R32, R48, R56, R32 ;  /* 0x000000383020723c */ /* 0x020fe20000001820 */
[----:B------:R-:W5:Y:S01]  /*8b10*/  MUFU.EX2 R187, R187 ;  /* 0x000000bb00bb7308 */ /* 0x000f620000000800 */
[----:B---3--:R-:W-:Y:S01]  /*8b20*/  F2FP.F16.F32.PACK_AB R55, R176, R161 ;  /* 0x000000a1b037723e */ /* 0x008fe200000000ff */
[----:B------:R-:W-:-:S03]  /*8b30*/  FADD.FTZ R161, R161, R148 ;  /* 0x00000094a1a17221 */ /* 0x000fc60000010000 */
[C---:B------:R-:W-:Y:S01]  /*8b40*/  HMMA.16816.F32 R28, R48.reuse, R58, R28 ;  /* 0x0000003a301c723c */ /* 0x040fe2000000181c */
[----:B------:R-:W3:Y:S01]  /*8b50*/  LDSM.16.MT88.4 R56, [R233+0xd800] ;  /* 0x00d80000e938783b */ /* 0x000ee20000004200 */
[----:B------:R-:W-:Y:S01]  /*8b60*/  FADD.FTZ R161, R176, R161 ;  /* 0x000000a1b0a17221 */ /* 0x000fe20000010000 */
[----:B------:R-:W-:Y:S01]  /*8b70*/  MUFU.EX2 R184, R184 ;  /* 0x000000b800b87308 */ /* 0x000fe20000000800 */
[----:B--2---:R-:W-:Y:S02]  /*8b80*/  FADD.FTZ R189, R190, R189 ;  /* 0x000000bdbebd7221 */ /* 0x004fe40000010000 */
[C---:B------:R-:W-:Y:S05]  /*8b90*/  HMMA.16816.F32 R40, R48.reuse, R44, R40 ;  /* 0x0000002c3028723c */ /* 0x040fea0000001828 */
[----:B------:R-:W2:Y:S01]  /*8ba0*/  MUFU.EX2 R181, R181 ;  /* 0x000000b500b57308 */ /* 0x000ea20000000800 */
[----:B------:R-:W-:Y:S01]  /*8bb0*/  HMMA.16816.F32 R36, R48, R46, R36 ;  /* 0x0000002e3024723c */ /* 0x000fe20000001824 */
[----:B------:R-:W3:Y:S01]  /*8bc0*/  LDSM.16.MT88.4 R44, [R234+0xd800] ;  /* 0x00d80000ea2c783b */ /* 0x000ee20000004200 */
[C---:B-----5:R-:W-:Y:S01]  /*8bd0*/  F2FP.F16.F32.PACK_AB R52, R187.reuse, R190 ;  /* 0x000000bebb34723e */ /* 0x060fe200000000ff */
[----:B------:R-:W-:-:S02]  /*8be0*/  FADD.FTZ R187, R187, R189 ;  /* 0x000000bdbbbb7221 */ /* 0x000fc40000010000 */
[----:B------:R-:W-:Y:S02]  /*8bf0*/  LDSM.16.MT88.4 R48, [R234+0xe000] ;  /* 0x00e00000ea30783b */ /* 0x000fe40000004200 */
[----:B------:R-:W5:Y:S08]  /*8c00*/  MUFU.EX2 R177, R177 ;  /* 0x000000b100b17308 */ /* 0x000f700000000800 */
[----:B------:R-:W3:Y:S01]  /*8c10*/  MUFU.EX2 R178, R178 ;  /* 0x000000b200b27308 */ /* 0x000ee20000000800 */
[----:B--2---:R-:W-:Y:S01]  /*8c20*/  F2FP.F16.F32.PACK_AB R54, R181, R184 ;  /* 0x000000b8b536723e */ /* 0x004fe200000000ff */
[----:B------:R-:W-:-:S04]  /*8c30*/  FADD.FTZ R184, R184, R187 ;  /* 0x000000bbb8b87221 */ /* 0x000fc80000010000 */
[----:B------:R-:W-:Y:S02]  /*8c40*/  FADD.FTZ R184, R181, R184 ;  /* 0x000000b8b5b87221 */ /* 0x000fe40000010000 */
[----:B-1----:R-:W-:Y:S01]  /*8c50*/  HMMA.16816.F32 R16, R52, R24, R16 ;  /* 0x000000183410723c */ /* 0x002fe20000001810 */
[----:B------:R-:W-:Y:S01]  /*8c60*/  MUFU.EX2 R191, R191 ;  /* 0x000000bf00bf7308 */ /* 0x000fe20000000800 */
[----:B-----5:R-:W-:-:S04]  /*8c70*/  FADD.FTZ R161, R177, R161 ;  /* 0x000000a1b1a17221 */ /* 0x020fc80000010000 */
[C---:B------:R-:W-:Y:S01]  /*8c80*/  HMMA.16816.F32 R12, R52.reuse, R26, R12 ;  /* 0x0000001a340c723c */ /* 0x040fe2000000180c */
[----:B------:R-:W1:Y:S02]  /*8c90*/  LDSM.16.MT88.4 R24, [R237+0xe000] ;  /* 0x00e00000ed18783b */ /* 0x000e640000004200 */
[----:B------:R-:W-:Y:S03]  /*8ca0*/  MUFU.EX2 R192, R192 ;  /* 0x000000c000c07308 */ /* 0x000fe60000000800 */
[C---:B----4-:R-:W-:Y:S05]  /*8cb0*/  HMMA.16816.F32 R8, R52.reuse, R20, R8 ;  /* 0x000000143408723c */ /* 0x050fea0000001808 */
[----:B------:R-:W-:Y:S01]  /*8cc0*/  MUFU.EX2 R174, R174 ;  /* 0x000000ae00ae7308 */ /* 0x000fe20000000800 */
[C---:B------:R-:W-:Y:S01]  /*8cd0*/  HMMA.16816.F32 R4, R52.reuse, R22, R4 ;  /* 0x000000163404723c */ /* 0x040fe20000001804 */
[----:B------:R-:W2:Y:S05]  /*8ce0*/  LDSM.16.MT88.4 R20, [R235+0xe000] ;  /* 0x00e00000eb14783b */ /* 0x000eaa0000004200 */
[C---:B---3--:R-:W-:Y:S01]  /*8cf0*/  HMMA.16816.F32 R32, R52.reuse, R56, R32 ;  /* 0x000000383420723c */ /* 0x048fe20000001820 */
[----:B------:R-:W3:Y:S05]  /*8d00*/  MUFU.EX2 R173, R173 ;  /* 0x000000ad00ad7308 */ /* 0x000eea0000000800 */
[C---:B------:R-:W-:Y:S01]  /*8d10*/  HMMA.16816.F32 R28, R52.reuse, R58, R28 ;  /* 0x0000003a341c723c */ /* 0x040fe2000000181c */
[----:B------:R-:W4:Y:S02]  /*8d20*/  LDSM.16.MT88.4 R56, [R233+0xe000] ;  /* 0x00e00000e938783b */ /* 0x000f240000004200 */
[----:B------:R-:W-:Y:S03]  /*8d30*/  MUFU.EX2 R171, R171 ;  /* 0x000000ab00ab7308 */ /* 0x000fe60000000800 */
[C---:B------:R-:W-:Y:S05]  /*8d40*/  HMMA.16816.F32 R40, R52.reuse, R44, R40 ;  /* 0x0000002c3428723c */ /* 0x040fea0000001828 */
[----:B------:R-:W5:Y:S01]  /*8d50*/  MUFU.EX2 R168, R168 ;  /* 0x000000a800a87308 */ /* 0x000f620000000800 */
[----:B------:R-:W-:Y:S01]  /*8d60*/  HMMA.16816.F32 R36, R52, R46, R36 ;  /* 0x0000002e3424723c */ /* 0x000fe20000001824 */
[C---:B------:R-:W-:Y:S01]  /*8d70*/  F2FP.F16.F32.PACK_AB R45, R178.reuse, R177 ;  /* 0x000000b1b22d723e */ /* 0x040fe200000000ff */
[----:B------:R-:W-:Y:S01]  /*8d80*/  FADD.FTZ R178, R178, R161 ;  /* 0x000000a1b2b27221 */ /* 0x000fe20000010000 */
[----:B---3--:R-:W-:Y:S01]  /*8d90*/  F2FP.F16.F32.PACK_AB R44, R173, R174 ;  /* 0x000000aead2c723e */ /* 0x008fe200000000ff */
[----:B------:R-:W-:-:S02]  /*8da0*/  FADD.FTZ R174, R174, R184 ;  /* 0x000000b8aeae7221 */ /* 0x000fc40000010000 */
[----:B------:R-:W-:Y:S01]  /*8db0*/  FADD.FTZ R178, R191, R178 ;  /* 0x000000b2bfb27221 */ /* 0x000fe20000010000 */
[C---:B------:R-:W-:Y:S01]  /*8dc0*/  F2FP.F16.F32.PACK_AB R47, R192.reuse, R191 ;  /* 0x000000bfc02f723e */ /* 0x040fe200000000ff */
[----:B------:R-:W3:Y:S01]  /*8dd0*/  MUFU.EX2 R193, R193 ;  /* 0x000000c100c17308 */ /* 0x000ee20000000800 */
[----:B------:R-:W-:Y:S01]  /*8de0*/  FADD.FTZ R174, R173, R174 ;  /* 0x000000aeadae7221 */ /* 0x000fe20000010000 */
[----:B------:R-:W-:Y:S01]  /*8df0*/  FADD.FTZ R192, R192, R178 ;  /* 0x000000b2c0c07221 */ /* 0x000fe20000010000 */
[----:B-----5:R-:W-:-:S05]  /*8e00*/  F2FP.F16.F32.PACK_AB R46, R168, R171 ;  /* 0x000000aba82e723e */ /* 0x020fca00000000ff */
[----:B------:R-:W5:Y:S01]  /*8e10*/  MUFU.EX2 R186, R186 ;  /* 0x000000ba00ba7308 */ /* 0x000f620000000800 */
[----:B------:R-:W-:-:S04]  /*8e20*/  FADD.FTZ R171, R171, R174 ;  /* 0x000000aeabab7221 */ /* 0x000fc80000010000 */
[----:B------:R-:W-:Y:S01]  /*8e30*/  FADD.FTZ R171, R168, R171 ;  /* 0x000000aba8ab7221 */ /* 0x000fe20000010000 */
[----:B-1----:R-:W-:Y:S02]  /*8e40*/  HMMA.16816.F32 R16, R44, R24, R16 ;  /* 0x000000182c10723c */ /* 0x002fe40000001810 */
[----:B------:R-:W1:Y:S01]  /*8e50*/  MUFU.EX2 R183, R183 ;  /* 0x000000b700b77308 */ /* 0x000e620000000800 */
[----:B---3--:R-:W-:-:S03]  /*8e60*/  FADD.FTZ R192, R193, R192 ;  /* 0x000000c0c1c07221 */ /* 0x008fc60000010000 */
[C---:B------:R-:W-:Y:S01]  /*8e70*/  HMMA.16816.F32 R12, R44.reuse, R26, R12 ;  /* 0x0000001a2c0c723c */ /* 0x040fe2000000180c */
[----:B------:R-:W3:Y:S03]  /*8e80*/  LDSM.16.MT88.4 R24, [R237+0xe800] ;  /* 0x00e80000ed18783b */ /* 0x000ee60000004200 */
[----:B------:R-:W4:Y:S01]  /*8e90*/  MUFU.EX2 R179, R179 ;  /* 0x000000b300b37308 */ /* 0x000f220000000800 */
[C---:B-----5:R-:W-:Y:S01]  /*8ea0*/  F2FP.F16.F32.PACK_AB R53, R186.reuse, R193 ;  /* 0x000000c1ba35723e */ /* 0x060fe200000000ff */
[----:B--2---:R-:W-:Y:S01]  /*8eb0*/  HMMA.16816.F32 R8, R44, R20, R8 ;  /* 0x000000142c08723c */ /* 0x004fe20000001808 */
[----:B------:R-:W-:-:S05]  /*8ec0*/  FADD.FTZ R186, R186, R192 ;  /* 0x000000c0baba7221 */ /* 0x000fca0000010000 */
[----:B------:R-:W-:Y:S01]  /*8ed0*/  HMMA.16816.F32 R4, R44, R22, R4 ;  /* 0x000000162c04723c */ /* 0x000fe20000001804 */
[----:B------:R-:W2:Y:S01]  /*8ee0*/  LDSM.16.MT88.4 R20, [R235+0xe800] ;  /* 0x00e80000eb14783b */ /* 0x000ea20000004200 */
[----:B------:R-:W-:Y:S01]  /*8ef0*/  MUFU.EX2 R156, R156 ;  /* 0x0000009c009c7308 */ /* 0x000fe20000000800 */
[----:B-1----:R-:W-:-:S03]  /*8f00*/  FADD.FTZ R186, R183, R186 ;  /* 0x000000bab7ba7221 */ /* 0x002fc60000010000 */
[----:B------:R-:W-:Y:S01]  /*8f10*/  HMMA.16816.F32 R40, R44, R48, R40 ;  /* 0x000000302c28723c */ /* 0x000fe20000001828 */
[----:B----4-:R-:W-:-:S03]  /*8f20*/  F2FP.F16.F32.PACK_AB R55, R179, R183 ;  /* 0x000000b7b337723e */ /* 0x010fc600000000ff */
[----:B------:R-:W1:Y:S01]  /*8f30*/  MUFU.EX2 R151, R151 ;  /* 0x0000009700977308 */ /* 0x000e620000000800 */
[----:B------:R-:W-:Y:S01]  /*8f40*/  FADD.FTZ R179, R179, R186 ;  /* 0x000000bab3b37221 */ /* 0x000fe20000010000 */
[C---:B------:R-:W-:Y:S01]  /*8f50*/  HMMA.16816.F32 R36, R44.reuse, R50, R36 ;  /* 0x000000322c24723c */ /* 0x040fe20000001824 */
[----:B------:R-:W-:Y:S05]  /*8f60*/  LDSM.16.MT88.4 R48, [R234+0xe800] ;  /* 0x00e80000ea30783b */ /* 0x000fea0000004200 */
[C---:B------:R-:W-:Y:S01]  /*8f70*/  HMMA.16816.F32 R32, R44.reuse, R56, R32 ;  /* 0x000000382c20723c */ /* 0x040fe20000001820 */
[----:B------:R-:W-:Y:S05]  /*8f80*/  MUFU.EX2 R160, R160 ;  /* 0x000000a000a07308 */ /* 0x000fea0000000800 */
[----:B------:R-:W-:Y:S01]  /*8f90*/  HMMA.16816.F32 R28, R44, R58, R28 ;  /* 0x0000003a2c1c723c */ /* 0x000fe2000000181c */
[----:B------:R-:W4:Y:S02]  /*8fa0*/  LDSM.16.MT88.4 R44, [R233+0xe800] ;  /* 0x00e80000e92c783b */ /* 0x000f240000004200 */
[----:B------:R-:W5:Y:S01]  /*8fb0*/  MUFU.EX2 R158, R158 ;  /* 0x0000009e009e7308 */ /* 0x000f620000000800 */
[----:B-1----:R-:W-:Y:S01]  /*8fc0*/  F2FP.F16.F32.PACK_AB R52, R151, R156 ;  /* 0x0000009c9734723e */ /* 0x002fe200000000ff */
[----:B------:R-:W-:-:S04]  /*8fd0*/  FADD.FTZ R156, R156, R171 ;  /* 0x000000ab9c9c7221 */ /* 0x000fc80000010000 */
[----:B------:R-:W-:Y:S02]  /*8fe0*/  FADD.FTZ R156, R151, R156 ;  /* 0x0000009c979c7221 */ /* 0x000fe40000010000 */
[----:B------:R-:W1:Y:S01]  /*8ff0*/  MUFU.EX2 R170, R170 ;  /* 0x000000aa00aa7308 */ /* 0x000e620000000800 */
[----:B------:R-:W-:Y:S07]  /*9000*/  LDSM.16.MT88.4 R148, [R235+0x11800] ;  /* 0x01180000eb94783b */ /* 0x000fee0000004200 */
[----:B------:R-:W2:Y:S01]  /*9010*/  MUFU.EX2 R163, R163 ;  /* 0x000000a300a37308 */ /* 0x000ea20000000800 */
[----:B-----5:R-:W-:Y:S01]  /*9020*/  F2FP.F16.F32.PACK_AB R54, R158, R160 ;  /* 0x000000a09e36723e */ /* 0x020fe200000000ff */
[----:B------:R-:W-:-:S04]  /*9030*/  FADD.FTZ R160, R160, R156 ;  /* 0x0000009ca0a07221 */ /* 0x000fc80000010000 */
[----:B------:R-:W-:Y:S02]  /*9040*/  FADD.FTZ R160, R158, R160 ;  /* 0x000000a09ea07221 */ /* 0x000fe40000010000 */
[----:B---3--:R-:W-:Y:S01]  /*9050*/  HMMA.16816.F32 R16, R52, R24, R16 ;  /* 0x000000183410723c */ /* 0x008fe20000001810 */
[----:B------:R-:W-:Y:S01]  /*9060*/  MUFU.EX2 R159, R159 ;  /* 0x0000009f009f7308 */ /* 0x000fe20000000800 */
[----:B-1----:R-:W-:-:S04]  /*9070*/  FADD.FTZ R179, R170, R179 ;  /* 0x000000b3aab37221 */ /* 0x002fc80000010000 */
[C---:B------:R-:W-:Y:S01]  /*9080*/  HMMA.16816.F32 R12, R52.reuse, R26, R12 ;  /* 0x0000001a340c723c */ /* 0x040fe2000000180c */
[----:B------:R-:W1:Y:S02]  /*9090*/  LDSM.16.MT88.4 R24, [R237+0xf000] ;  /* 0x00f00000ed18783b */ /* 0x000e640000004200 */
[----:B------:R-:W3:Y:S01]  /*90a0*/  MUFU.EX2 R146, R146 ;  /* 0x0000009200927308 */ /* 0x000ee20000000800 */
[C---:B--2---:R-:W-:Y:S01]  /*90b0*/  F2FP.F16.F32.PACK_AB R57, R163.reuse, R170 ;  /* 0x000000aaa339723e */ /* 0x044fe200000000ff */
[----:B------:R-:W-:Y:S01]  /*90c0*/  FADD.FTZ R179, R163, R179 ;  /* 0x000000b3a3b37221 */ /* 0x000fe20000010000 */
[C---:B------:R-:W-:Y:S05]  /*90d0*/  HMMA.16816.F32 R8, R52.reuse, R20, R8 ;  /* 0x000000143408723c */ /* 0x040fea0000001808 */
[----:B------:R-:W2:Y:S01]  /*90e0*/  MUFU.EX2 R143, R143 ;  /* 0x0000008f008f7308 */ /* 0x000ea20000000800 */
        /* <DEDUP_REMOVED lines=9> */
[----:B------:R-:W1:Y:S01]  /*9180*/  MUFU.EX2 R140, R140 ;  /* 0x0000008c008c7308 */ /* 0x000e620000000800 */
[----:B--2---:R-:W-:Y:S02]  /*9190*/  FADD.FTZ R160, R143, R160 ;  /* 0x000000a08fa07221 */ /* 0x004fe40000010000 */
[C---:B------:R-:W-:Y:S05]  /*91a0*/  HMMA.16816.F32 R40, R52.reuse, R48, R40 ;  /* 0x000000303428723c */ /* 0x040fea0000001828 */
[----:B------:R-:W2:Y:S01]  /*91b0*/  MUFU.EX2 R135, R135 ;  /* 0x0000008700877308 */ /* 0x000ea20000000800 */
[----:B------:R-:W-:Y:S01]  /*91c0*/  HMMA.16816.F32 R36, R52, R50, R36 ;  /* 0x000000323424723c */ /* 0x000fe20000001824 */
[----:B------:R-:W3:Y:S01]  /*91d0*/  LDSM.16.MT88.4 R48, [R234+0xf000] ;  /* 0x00f00000ea30783b */ /* 0x000ee20000004200 */
[C---:B----4-:R-:W-:Y:S01]  /*91e0*/  F2FP.F16.F32.PACK_AB R56, R141.reuse, R143 ;  /* 0x0000008f8d38723e */ /* 0x050fe200000000ff */
[----:B------:R-:W-:-:S04]  /*91f0*/  FADD.FTZ R141, R141, R160 ;  /* 0x000000a08d8d7221 */ /* 0x000fc80000010000 */
[----:B------:R-:W-:Y:S01]  /*9200*/  MUFU.EX2 R142, R142 ;  /* 0x0000008e008e7308 */ /* 0x000fe20000000800 */
[----:B-1----:R-:W-:-:S07]  /*9210*/  FADD.FTZ R141, R140, R141 ;  /* 0x0000008d8c8d7221 */ /* 0x002fce0000010000 */
[----:B------:R-:W1:Y:S01]  /*9220*/  MUFU.EX2 R137, R137 ;  /* 0x0000008900897308 */ /* 0x000e620000000800 */
[C---:B--2---:R-:W-:Y:S01]  /*9230*/  F2FP.F16.F32.PACK_AB R58, R135.reuse, R140 ;  /* 0x0000008c873a723e */ /* 0x044fe200000000ff */
[----:B------:R-:W-:Y:S02]  /*9240*/  FADD.FTZ R141, R135, R141 ;  /* 0x0000008d878d7221 */ /* 0x000fe40000010000 */
[----:B------:R-:W-:Y:S04]  /*9250*/  LDSM.16.MT88.4 R132, [R233+0x11800] ;  /* 0x01180000e984783b */ /* 0x000fe80000004200 */
[C---:B------:R-:W-:Y:S01]  /*9260*/  HMMA.16816.F32 R16, R56.reuse, R24, R16 ;  /* 0x000000183810723c */ /* 0x040fe20000001810 */
[----:B------:R-:W-:Y:S05]  /*9270*/  MUFU.EX2 R60, R60 ;  /* 0x0000003c003c7308 */ /* 0x000fea0000000800 */
[C---:B------:R-:W-:Y:S01]  /*9280*/  HMMA.16816.F32 R12, R56.reuse, R26, R12 ;  /* 0x0000001a380c723c */ /* 0x040fe2000000180c */
[----:B------:R-:W2:Y:S02]  /*9290*/  LDSM.16.MT88.4 R24, [R237+0xf800] ;  /* 0x00f80000ed18783b */ /* 0x000ea40000004200 */
[----:B------:R-:W4:Y:S01]  /*92a0*/  MUFU.EX2 R61, R61 ;  /* 0x0000003d003d7308 */ /* 0x000f220000000800 */
[C---:B-1----:R-:W-:Y:S01]  /*92b0*/  F2FP.F16.F32.PACK_AB R53, R137.reuse, R142 ;  /* 0x0000008e8935723e */ /* 0x042fe200000000ff */
[----:B------:R-:W-:Y:S01]  /*92c0*/  FADD.FTZ R142, R142, R159 ;  /* 0x0000009f8e8e7221 */ /* 0x000fe20000010000 */
[----:B-----5:R-:W-:Y:S03]  /*92d0*/  HMMA.16816.F32 R8, R56, R20, R8 ;  /* 0x000000143808723c */ /* 0x020fe60000001808 */
[----:B------:R-:W-:-:S02]  /*92e0*/  FADD.FTZ R142, R137, R142 ;  /* 0x0000008e898e7221 */ /* 0x000fc40000010000 */
[----:B------:R-:W-:Y:S01]  /*92f0*/  MUFU.EX2 R78, R78 ;  /* 0x0000004e004e7308 */ /* 0x000fe20000000800 */
        /* <DEDUP_REMOVED lines=16> */
[--C-:B------:R-:W-:Y:S01]  /*9400*/  FFMA.FTZ R56, R65, UR18, -R97.reuse ;  /* 0x0000001241387c23 */ /* 0x100fe20008010861 */
[----:B------:R-:W-:Y:S01]  /*9410*/  FFMA.FTZ R57, R66, UR18, -R97 ;  /* 0x0000001242397c23 */ /* 0x000fe20008010861 */
[--C-:B------:R-:W-:Y:S01]  /*9420*/  FFMA.FTZ R58, R82, UR18, -R115.reuse ;  /* 0x00000012523a7c23 */ /* 0x100fe20008010873 */
[--C-:B------:R-:W-:Y:S01]  /*9430*/  FFMA.FTZ R59, R83, UR18, -R115.reuse ;  /* 0x00000012533b7c23 */ /* 0x100fe20008010873 */
[--C-:B------:R-:W-:Y:S01]  /*9440*/  FFMA.FTZ R65, R86, UR18, -R115.reuse ;  /* 0x0000001256417c23 */ /* 0x100fe20008010873 */
[----:B------:R-:W-:Y:S01]  /*9450*/  FFMA.FTZ R66, R87, UR18, -R115 ;  /* 0x0000001257427c23 */ /* 0x000fe20008010873 */
[----:B------:R-:W-:Y:S01]  /*9460*/  MUFU.EX2 R62, R62 ;  /* 0x0000003e003e7308 */ /* 0x000fe20000000800 */
[--C-:B------:R-:W-:Y:S01]  /*9470*/  FFMA.FTZ R82, R68, UR18, -R97.reuse ;  /* 0x0000001244527c23 */ /* 0x100fe20008010861 */
[----:B------:R-:W-:Y:S01]  /*9480*/  FFMA.FTZ R68, R69, UR18, -R97 ;  /* 0x0000001245447c23 */ /* 0x000fe20008010861 */
[----:B-----5:R-:W-:Y:S01]  /*9490*/  F2FP.F16.F32.PACK_AB R54, R81, R80 ;  /* 0x000000505136723e */ /* 0x020fe200000000ff */
[--C-:B------:R-:W-:Y:S01]  /*94a0*/  FFMA.FTZ R69, R90, UR18, -R115.reuse ;  /* 0x000000125a457c23 */ /* 0x100fe20008010873 */
[--C-:B------:R-:W-:Y:S01]  /*94b0*/  FFMA.FTZ R83, R91, UR18, -R115.reuse ;  /* 0x000000125b537c23 */ /* 0x100fe20008010873 */
[----:B------:R-:W-:Y:S01]  /*94c0*/  FFMA.FTZ R86, R95, UR18, -R115 ;  /* 0x000000125f567c23 */ /* 0x000fe20008010873 */
[----:B------:R-:W-:Y:S01]  /*94d0*/  FADD.FTZ R78, R79, R78 ;  /* 0x0000004e4f4e7221 */ /* 0x000fe20000010000 */
[----:B------:R-:W3:Y:S01]  /*94e0*/  MUFU.EX2 R63, R63 ;  /* 0x0000003f003f7308 */ /* 0x000ee20000000800 */
[--C-:B------:R-:W-:Y:S01]  /*94f0*/  FFMA.FTZ R87, R70, UR18, -R97.reuse ;  /* 0x0000001246577c23 */ /* 0x100fe20008010861 */
[C---:B--2---:R-:W-:Y:S01]  /*9500*/  HMMA.16816.F32 R16, R52.reuse, R24, R16 ;  /* 0x000000183410723c */ /* 0x044fe20000001810 */
[----:B------:R-:W-:Y:S01]  /*9510*/  FADD.FTZ R80, R80, R78 ;  /* 0x0000004e50507221 */ /* 0x000fe20000010000 */
[--C-:B------:R-:W-:Y:S01]  /*9520*/  FFMA.FTZ R70, R71, UR18, -R97.reuse ;  /* 0x0000001247467c23 */ /* 0x100fe20008010861 */
[--C-:B------:R-:W-:Y:S01]  /*9530*/  FFMA.FTZ R71, R72, UR18, -R97.reuse ;  /* 0x0000001248477c23 */ /* 0x100fe20008010861 */
[----:B------:R-:W-:Y:S01]  /*9540*/  FFMA.FTZ R72, R73, UR18, -R97 ;  /* 0x0000001249487c23 */ /* 0x000fe20008010861 */
[----:B------:R-:W-:Y:S01]  /*9550*/  FADD.FTZ R80, R81, R80 ;  /* 0x0000005051507221 */ /* 0x000fe20000010000 */
[C---:B------:R-:W-:Y:S01]  /*9560*/  HMMA.16816.F32 R12, R52.reuse, R26, R12 ;  /* 0x0000001a340c723c */ /* 0x040fe2000000180c */
[----:B------:R-:W2:Y:S01]  /*9570*/  LDSM.16.MT88.4 R24, [R237+0x10000] ;  /* 0x01000000ed18783b */ /* 0x000ea20000004200 */
[----:B------:R-:W-:Y:S01]  /*9580*/  MUFU.EX2 R64, R64 ;  /* 0x0000004000407308 */ /* 0x000fe20000000800 */
[--C-:B------:R-:W-:Y:S01]  /*9590*/  FFMA.FTZ R73, R96, UR18, -R115.reuse ;  /* 0x0000001260497c23 */ /* 0x100fe20008010873 */
[--C-:B------:R-:W-:Y:S01]  /*95a0*/  FFMA.FTZ R90, R99, UR18, -R115.reuse ;  /* 0x00000012635a7c23 */ /* 0x100fe20008010873 */
[----:B------:R-:W-:Y:S01]  /*95b0*/  FFMA.FTZ R91, R100, UR18, -R115 ;  /* 0x00000012645b7c23 */ /* 0x000fe20008010873 */
[C---:B-1----:R-:W-:Y:S04]  /*95c0*/  HMMA.16816.F32 R8, R52.reuse, R20, R8 ;  /* 0x000000143408723c */ /* 0x042fe80000001808 */
[----:B------:R-:W1:Y:S02]  /*95d0*/  MUFU.EX2 R56, R56 ;  /* 0x0000003800387308 */ /* 0x000e640000000800 */
[C---:B------:R-:W-:Y:S01]  /*95e0*/  HMMA.16816.F32 R4, R52.reuse, R22, R4 ;  /* 0x000000163404723c */ /* 0x040fe20000001804 */
[----:B------:R-:W5:Y:S05]  /*95f0*/  LDSM.16.MT88.4 R20, [R235+0x10000] ;  /* 0x01000000eb14783b */ /* 0x000f6a0000004200 */
[C---:B----4-:R-:W-:Y:S01]  /*9600*/  HMMA.16816.F32 R32, R52.reuse, R44, R32 ;  /* 0x0000002c3420723c */ /* 0x050fe20000001820 */
[----:B------:R-:W-:Y:S05]  /*9610*/  MUFU.EX2 R58, R58 ;  /* 0x0000003a003a7308 */ /* 0x000fea0000000800 */
[C---:B------:R-:W-:Y:S01]  /*9620*/  HMMA.16816.F32 R28, R52.reuse, R46, R28 ;  /* 0x0000002e341c723c */ /* 0x040fe2000000181c */
[----:B------:R-:W4:Y:S02]  /*9630*/  LDSM.16.MT88.4 R44, [R233+0x10000] ;  /* 0x01000000e92c783b */ /* 0x000f240000004200 */
[----:B------:R-:W2:Y:S03]  /*9640*/  MUFU.EX2 R59, R59 ;  /* 0x0000003b003b7308 */ /* 0x000ea60000000800 */
[C---:B------:R-:W-:Y:S05]  /*9650*/  HMMA.16816.F32 R40, R52.reuse, R48, R40 ;  /* 0x000000303428723c */ /* 0x040fea0000001828 */
[----:B------:R-:W-:Y:S01]  /*9660*/  MUFU.EX2 R65, R65 ;  /* 0x0000004100417308 */ /* 0x000fe20000000800 */
[----:B------:R-:W-:Y:S01]  /*9670*/  HMMA.16816.F32 R36, R52, R50, R36 ;  /* 0x000000323424723c */ /* 0x000fe20000001824 */
[----:B------:R-:W4:Y:S06]  /*9680*/  LDSM.16.MT88.4 R48, [R234+0x10000] ;  /* 0x01000000ea30783b */ /* 0x000f2c0000004200 */
[----:B------:R-:W5:Y:S01]  /*9690*/  MUFU.EX2 R66, R66 ;  /* 0x0000004200427308 */ /* 0x000f620000000800 */
[----:B---3--:R-:W-:Y:S01]  /*96a0*/  F2FP.F16.F32.PACK_AB R53, R63, R62 ;  /* 0x0000003e3f35723e */ /* 0x008fe200000000ff */
[----:B------:R-:W-:Y:S01]  /*96b0*/  FADD.FTZ R62, R62, R60 ;  /* 0x0000003c3e3e7221 */ /* 0x000fe20000010000 */
[----:B-1----:R-:W-:-:S02]  /*96c0*/  F2FP.F16.F32.PACK_AB R55, R56, R64 ;  /* 0x000000403837723e */ /* 0x002fc400000000ff */
[----:B--2---:R-:W-:Y:S01]  /*96d0*/  F2FP.F16.F32.PACK_AB R52, R59, R58 ;  /* 0x0000003a3b34723e */ /* 0x004fe200000000ff */
[----:B------:R-:W-:Y:S01]  /*96e0*/  FADD.FTZ R58, R58, R80 ;  /* 0x000000503a3a7221 */ /* 0x000fe20000010000 */
[----:B------:R-:W-:Y:S01]  /*96f0*/  FADD.FTZ R62, R63, R62 ;  /* 0x0000003e3f3e7221 */ /* 0x000fe20000010000 */
[----:B------:R-:W-:Y:S02]  /*9700*/  MUFU.EX2 R57, R57 ;  /* 0x0000003900397308 */ /* 0x000fe40000000800 */
[----:B------:R-:W-:Y:S01]  /*9710*/  FADD.FTZ R58, R59, R58 ;  /* 0x0000003a3b3a7221 */ /* 0x000fe20000010000 */
[----:B------:R-:W-:-:S04]  /*9720*/  FADD.FTZ R64, R64, R62 ;  /* 0x0000003e40407221 */ /* 0x000fc80000010000 */
[----:B------:R-:W-:Y:S01]  /*9730*/  FADD.FTZ R64, R56, R64 ;  /* 0x0000004038407221 */ /* 0x000fe20000010000 */
[----:B------:R-:W1:Y:S01]  /*9740*/  MUFU.EX2 R67, R67 ;  /* 0x0000004300437308 */ /* 0x000e620000000800 */
[----:B-----5:R-:W-:Y:S01]  /*9750*/  F2FP.F16.F32.PACK_AB R54, R66, R65 ;  /* 0x000000414236723e */ /* 0x020fe200000000ff */
[----:B------:R-:W-:-:S04]  /*9760*/  FADD.FTZ R65, R65, R58 ;  /* 0x0000003a41417221 */ /* 0x000fc80000010000 */
[----:B------:R-:W-:Y:S02]  /*9770*/  FADD.FTZ R65, R66, R65 ;  /* 0x0000004142417221 */ /* 0x000fe40000010000 */
[C---:B------:R-:W-:Y:S01]  /*9780*/  HMMA.16816.F32 R16, R52.reuse, R24, R16 ;  /* 0x000000183410723c */ /* 0x040fe20000001810 */
[----:B------:R-:W-:Y:S05]  /*9790*/  MUFU.EX2 R82, R82 ;  /* 0x0000005200527308 */ /* 0x000fea0000000800 */
[C---:B------:R-:W-:Y:S01]  /*97a0*/  HMMA.16816.F32 R12, R52.reuse, R26, R12 ;  /* 0x0000001a340c723c */ /* 0x040fe2000000180c */
[----:B------:R-:W2:Y:S02]  /*97b0*/  LDSM.16.MT88.4 R24, [R237+0x10800] ;  /* 0x01080000ed18783b */ /* 0x000ea40000004200 */
[----:B------:R-:W-:Y:S03]  /*97c0*/  MUFU.EX2 R68, R68 ;  /* 0x0000004400447308 */ /* 0x000fe60000000800 */
[C---:B------:R-:W-:Y:S05]  /*97d0*/  HMMA.16816.F32 R8, R52.reuse, R20, R8 ;  /* 0x000000143408723c */ /* 0x040fea0000001808 */
        /* <DEDUP_REMOVED lines=11> */
[----:B------:R-:W5:Y:S01]  /*9890*/  LDSM.16.MT88.4 R52, [R233+0x10800] ;  /* 0x01080000e934783b */ /* 0x000f620000004200 */
[----:B-1----:R-:W-:Y:S01]  /*98a0*/  F2FP.F16.F32.PACK_AB R49, R67, R57 ;  /* 0x000000394331723e */ /* 0x002fe200000000ff */
[----:B------:R-:W-:Y:S01]  /*98b0*/  FADD.FTZ R57, R57, R64 ;  /* 0x0000004039397221 */ /* 0x000fe20000010000 */
[----:B----4-:R-:W-:Y:S01]  /*98c0*/  F2FP.F16.F32.PACK_AB R48, R83, R69 ;  /* 0x000000455330723e */ /* 0x010fe200000000ff */
[----:B------:R-:W-:-:S02]  /*98d0*/  FADD.FTZ R69, R69, R65 ;  /* 0x0000004145457221 */ /* 0x000fc40000010000 */
[----:B------:R-:W-:Y:S01]  /*98e0*/  F2FP.F16.F32.PACK_AB R51, R68, R82 ;  /* 0x000000524433723e */ /* 0x000fe200000000ff */
[----:B------:R-:W-:Y:S01]  /*98f0*/  MUFU.EX2 R87, R87 ;  /* 0x0000005700577308 */ /* 0x000fe20000000800 */
[----:B------:R-:W-:Y:S01]  /*9900*/  FADD.FTZ R69, R83, R69 ;  /* 0x0000004553457221 */ /* 0x000fe20000010000 */
[----:B------:R-:W-:-:S04]  /*9910*/  FADD.FTZ R57, R67, R57 ;  /* 0x0000003943397221 */ /* 0x000fc80000010000 */
[----:B------:R-:W-:Y:S01]  /*9920*/  FADD.FTZ R82, R82, R57 ;  /* 0x0000003952527221 */ /* 0x000fe20000010000 */
[----:B--2---:R-:W-:Y:S01]  /*9930*/  F2FP.F16.F32.PACK_AB R50, R86, R84 ;  /* 0x000000545632723e */ /* 0x004fe200000000ff */
        /* <DEDUP_REMOVED lines=8> */
[----:B------:R-:W4:Y:S02]  /*99c0*/  MUFU.EX2 R72, R72 ;  /* 0x0000004800487308 */ /* 0x000f240000000800 */
[C---:B---3--:R-:W-:Y:S06]  /*99d0*/  HMMA.16816.F32 R8, R48.reuse, R20, R8 ;  /* 0x000000143008723c */ /* 0x048fec0000001808 */
[C---:B------:R-:W-:Y:S01]  /*99e0*/  HMMA.16816.F32 R4, R48.reuse, R22, R4 ;  /* 0x000000163004723c */ /* 0x040fe20000001804 */
[----:B------:R-:W3:Y:S01]  /*99f0*/  LDSM.16.MT88.4 R20, [R237+0x11000] ;  /* 0x01100000ed14783b */ /* 0x000ee20000004200 */
[----:B------:R-:W-:Y:S04]  /*9a00*/  MUFU.EX2 R73, R73 ;  /* 0x0000004900497308 */ /* 0x000fe80000000800 */
[C---:B-----5:R-:W-:Y:S04]  /*9a10*/  HMMA.16816.F32 R40, R48.reuse, R44, R40 ;  /* 0x0000002c3028723c */ /* 0x060fe80000001828 */
[----:B------:R-:W5:Y:S02]  /*9a20*/  MUFU.EX2 R3, R98 ;  /* 0x0000006200037308 */ /* 0x000f640000000800 */
[C---:B------:R-:W-:Y:S01]  /*9a30*/  HMMA.16816.F32 R36, R48.reuse, R46, R36 ;  /* 0x0000002e3024723c */ /* 0x040fe20000001824 */
[----:B------:R-:W3:Y:S05]  /*9a40*/  LDSM.16.MT88.4 R44, [R234+0x11000] ;  /* 0x01100000ea2c783b */ /* 0x000eea0000004200 */
[----:B------:R-:W-:Y:S01]  /*9a50*/  MUFU.EX2 R85, R85 ;  /* 0x0000005500557308 */ /* 0x000fe20000000800 */
[C---:B------:R-:W-:Y:S06]  /*9a60*/  HMMA.16816.F32 R32, R48.reuse, R52, R32 ;  /* 0x000000343020723c */ /* 0x040fec0000001820 */
[----:B------:R-:W-:Y:S01]  /*9a70*/  HMMA.16816.F32 R28, R48, R54, R28 ;  /* 0x00000036301c723c */ /* 0x000fe2000000181c */
[----:B------:R-:W2:Y:S01]  /*9a80*/  MUFU.EX2 R88, R88 ;  /* 0x0000005800587308 */ /* 0x000ea20000000800 */
[----:B------:R-:W3:Y:S05]  /*9a90*/  LDSM.16.MT88.4 R52, [R233+0x11000] ;  /* 0x01100000e934783b */ /* 0x000eea0000004200 */
[----:B-1----:R-:W-:Y:S01]  /*9aa0*/  F2FP.F16.F32.PACK_AB R49, R70, R87 ;  /* 0x000000574631723e */ /* 0x002fe200000000ff */
[----:B------:R-:W-:Y:S01]  /*9ab0*/  FADD.FTZ R87, R87, R82 ;  /* 0x0000005257577221 */ /* 0x000fe20000010000 */
[----:B----4-:R-:W-:Y:S01]  /*9ac0*/  F2FP.F16.F32.PACK_AB R51, R72, R71 ;  /* 0x000000474833723e */ /* 0x010fe200000000ff */
[----:B------:R-:W1:Y:S01]  /*9ad0*/  MUFU.EX2 R90, R90 ;  /* 0x0000005a005a7308 */ /* 0x000e620000000800 */
[----:B-----5:R-:W-:Y:S01]  /*9ae0*/  F2FP.F16.F32.PACK_AB R48, R3, R73 ;  /* 0x000000490330723e */ /* 0x020fe200000000ff */
[----:B------:R-:W-:Y:S01]  /*9af0*/  FADD.FTZ R73, R73, R84 ;  /* 0x0000005449497221 */ /* 0x000fe20000010000 */
[----:B------:R-:W-:-:S03]  /*9b00*/  FADD.FTZ R87, R70, R87 ;  /* 0x0000005746577221 */ /* 0x000fc60000010000 */
[----:B------:R-:W-:Y:S01]  /*9b10*/  FADD.FTZ R73, R3, R73 ;  /* 0x0000004903497221 */ /* 0x000fe20000010000 */
[----:B------:R-:W-:Y:S01]  /*9b20*/  FADD.FTZ R71, R71, R87 ;  /* 0x0000005747477221 */ /* 0x000fe20000010000 */
[----:B--2---:R-:W-:Y:S01]  /*9b30*/  F2FP.F16.F32.PACK_AB R50, R88, R85 ;  /* 0x000000555832723e */ /* 0x004fe200000000ff */
[----:B------:R-:W2:Y:S01]  /*9b40*/  MUFU.EX2 R74, R74 ;  /* 0x0000004a004a7308 */ /* 0x000ea20000000800 */
[----:B------:R-:W-:Y:S01]  /*9b50*/  FADD.FTZ R85, R85, R73 ;  /* 0x0000004955557221 */ /* 0x000fe20000010000 */
[----:B------:R-:W-:-:S03]  /*9b60*/  FADD.FTZ R71, R72, R71 ;  /* 0x0000004748477221 */ /* 0x000fc60000010000 */
[----:B------:R-:W-:Y:S01]  /*9b70*/  FADD.FTZ R85, R88, R85 ;  /* 0x0000005558557221 */ /* 0x000fe20000010000 */
[----:B------:R-:W-:Y:S02]  /*9b80*/  HMMA.16816.F32 R8, R48, R24, R8 ;  /* 0x000000183008723c */ /* 0x000fe40000001808 */
[----:B------:R-:W4:Y:S01]  /*9b90*/  MUFU.EX2 R75, R75 ;  /* 0x0000004b004b7308 */ /* 0x000f220000000800 */
[----:B-1----:R-:W-:-:S03]  /*9ba0*/  FADD.FTZ R85, R90, R85 ;  /* 0x000000555a557221 */ /* 0x002fc60000010000 */
[C---:B------:R-:W-:Y:S04]  /*9bb0*/  HMMA.16816.F32 R4, R48.reuse, R26, R4 ;  /* 0x0000001a3004723c */ /* 0x040fe80000001804 */
[----:B------:R-:W1:Y:S01]  /*9bc0*/  MUFU.EX2 R76, R76 ;  /* 0x0000004c004c7308 */ /* 0x000e620000000800 */
[----:B--2---:R-:W-:Y:S01]  /*9bd0*/  FADD.FTZ R71, R74, R71 ;  /* 0x000000474a477221 */ /* 0x004fe20000010000 */
[C---:B---3--:R-:W-:Y:S06]  /*9be0*/  HMMA.16816.F32 R16, R48.reuse, R20, R16 ;  /* 0x000000143010723c */ /* 0x048fec0000001810 */
[----:B------:R-:W2:Y:S01]  /*9bf0*/  MUFU.EX2 R77, R77 ;  /* 0x0000004d004d7308 */ /* 0x000ea20000000800 */
[----:B------:R-:W-:Y:S01]  /*9c00*/  HMMA.16816.F32 R12, R48, R22, R12 ;  /* 0x00000016300c723c */ /* 0x000fe2000000180c */
[----:B------:R-:W3:Y:S01]  /*9c10*/  LDSM.16.MT88.4 R20, [R237+0x11800] ;  /* 0x01180000ed14783b */ /* 0x000ee20000004200 */
[C---:B----4-:R-:W-:Y:S01]  /*9c20*/  F2FP.F16.F32.PACK_AB R25, R75.reuse, R74 ;  /* 0x0000004a4b19723e */ /* 0x050fe200000000ff */
[----:B------:R-:W-:-:S03]  /*9c30*/  FADD.FTZ R71, R75, R71 ;  /* 0x000000474b477221 */ /* 0x000fc60000010000 */
[----:B------:R-:W-:Y:S01]  /*9c40*/  HMMA.16816.F32 R40, R48, R44, R40 ;  /* 0x0000002c3028723c */ /* 0x000fe20000001828 */
[----:B------:R-:W4:Y:S01]  /*9c50*/  MUFU.EX2 R89, R89 ;  /* 0x0000005900597308 */ /* 0x000f220000000800 */
[----:B-1----:R-:W-:-:S04]  /*9c60*/  FADD.FTZ R71, R76, R71 ;  /* 0x000000474c477221 */ /* 0x002fc80000010000 */
[C---:B------:R-:W-:Y:S01]  /*9c70*/  HMMA.16816.F32 R36, R48.reuse, R46, R36 ;  /* 0x0000002e3024723c */ /* 0x040fe20000001824 */
[----:B------:R-:W1:Y:S02]  /*9c80*/  LDSM.16.MT88.4 R44, [R234+0x11800] ;  /* 0x01180000ea2c783b */ /* 0x000e640000004200 */
[----:B------:R-:W5:Y:S01]  /*9c90*/  MUFU.EX2 R91, R91 ;  /* 0x0000005b005b7308 */ /* 0x000f620000000800 */
[----:B--2---:R-:W-:Y:S02]  /*9ca0*/  F2FP.F16.F32.PACK_AB R27, R77, R76 ;  /* 0x0000004c4d1b723e */ /* 0x004fe400000000ff */
[C---:B------:R-:W-:Y:S05]  /*9cb0*/  HMMA.16816.F32 R32, R48.reuse, R52, R32 ;  /* 0x000000343020723c */ /* 0x040fea0000001820 */
[----:B------:R-:W2:Y:S01]  /*9cc0*/  MUFU.EX2 R92, R92 ;  /* 0x0000005c005c7308 */ /* 0x000ea20000000800 */
[C---:B----4-:R-:W-:Y:S01]  /*9cd0*/  F2FP.F16.F32.PACK_AB R24, R89.reuse, R90 ;  /* 0x0000005a5918723e */ /* 0x050fe200000000ff */
[----:B------:R-:W-:Y:S01]  /*9ce0*/  FADD.FTZ R85, R89, R85 ;  /* 0x0000005559557221 */ /* 0x000fe20000010000 */
[----:B------:R-:W-:Y:S03]  /*9cf0*/  HMMA.16816.F32 R28, R48, R54, R28 ;  /* 0x00000036301c723c */ /* 0x000fe6000000181c */
[----:B-----5:R-:W-:Y:S01]  /*9d00*/  FADD.FTZ R85, R91, R85 ;  /* 0x000000555b557221 */ /* 0x020fe20000010000 */
[----:B--2---:R-:W-:-:S03]  /*9d10*/  F2FP.F16.F32.PACK_AB R26, R92, R91 ;  /* 0x0000005b5c1a723e */ /* 0x004fc600000000ff */
[----:B------:R-:W-:-:S05]  /*9d20*/  FADD.FTZ R3, R92, R85 ;  /* 0x000000555c037221 */ /* 0x000fca0000010000 */
[----:B------:R2:W-:Y:S01]  /*9d30*/  STL [R1+0x8], R3 ;  /* 0x0000080301007387 */ /* 0x0005e20000100800 */
[C---:B------:R-:W-:Y:S06]  /*9d40*/  HMMA.16816.F32 R152, R24.reuse, R148, R8 ;  /* 0x000000941898723c */ /* 0x040fec0000001808 */
[C---:B------:R-:W-:Y:S06]  /*9d50*/  HMMA.16816.F32 R148, R24.reuse, R150, R4 ;  /* 0x000000961894723c */ /* 0x040fec0000001804 */
[----:B------:R-:W-:Y:S01]  /*9d60*/  HMMA.16816.F32 R136, R24, R132, R32 ;  /* 0x000000841888723c */ /* 0x000fe20000001820 */
[----:B------:R-:W-:-:S05]  /*9d70*/  FADD.FTZ R4, R77, R71 ;  /* 0x000000474d047221 */ /* 0x000fca0000010000 */
[----:B------:R2:W-:Y:S01]  /*9d80*/  STL [R1+0x4], R4 ;  /* 0x0000040401007387 */ /* 0x0005e20000100800 */
[C---:B---3--:R-:W-:Y:S06]  /*9d90*/  HMMA.16816.F32 R160, R24.reuse, R20, R16 ;  /* 0x0000001418a0723c */ /* 0x048fec0000001810 */
[C---:B------:R-:W-:Y:S06]  /*9da0*/  HMMA.16816.F32 R156, R24.reuse, R22, R12 ;  /* 0x00000016189c723c */ /* 0x040fec000000180c */
[C---:B-1----:R-:W-:Y:S06]  /*9db0*/  HMMA.16816.F32 R144, R24.reuse, R44, R40 ;  /* 0x0000002c1890723c */ /* 0x042fec0000001828 */
[C---:B------:R-:W-:Y:S06]  /*9dc0*/  HMMA.16816.F32 R140, R24.reuse, R46, R36 ;  /* 0x0000002e188c723c */ /* 0x040fec0000001824 */
[----:B------:R-:W-:Y:S01]  /*9dd0*/  HMMA.16816.F32 R132, R24, R134, R28 ;  /* 0x000000861884723c */ /* 0x000fe2000000181c */
[----:B------:R-:W-:-:S08]  /*9de0*/  NOP ;  /* 0x0000000000007918 */ /* 0x000fd00000000000 */
[----:B--2---:R-:W-:-:S15]  /*9df0*/  @!P1 BRA `(.L_x_2284) ;  /* 0x0000006400bc9947 */ /* 0x004fde0003800000 */
        /* <DEDUP_REMOVED lines=66> */
.L_x_2285:
[----:B------:R-:W-:-:S04]  /*a220*/  ULEA UR4, -UR8, URZ, 0x8 ;  /* 0x0000003f08047291 */ /* 0x000fc8000f8e413f */
[----:B------:R-:W-:Y:S02]  /*a230*/  USHF.R.S32.HI UR13, URZ, 0x1f, UR4 ;  /* 0x0000001f3f0d7899 */ /* 0x000fe40008011404 */
[----:B------:R-:W-:-:S04]  /*a240*/  MOV R6, UR4 ;  /* 0x0000000400067c02 */ /* 0x000fc80008000f00 */
[----:B------:R-:W-:-:S07]  /*a250*/  MOV R4, UR13 ;  /* 0x0000000d00047c02 */ /* 0x000fce0008000f00 */
.L_x_2286:
[----:B------:R-:W-:Y:S01]  /*a260*/  USHF.L.U32 UR4, UR8, 0x5, URZ ;  /* 0x0000000508047899 */ /* 0x000fe2000800063f */
[C---:B------:R-:W-:Y:S01]  /*a270*/  LEA R245, P1, R6.reuse, R245, 0x1 ;  /* 0x000000f506f57211 */ /* 0x040fe200078208ff */
[----:B------:R-:W-:Y:S01]  /*a280*/  USHF.L.U64.HI UR9, UR8, 0x5, UR9 ;  /* 0x0000000508097899 */ /* 0x000fe20008010209 */
[----:B------:R-:W1:Y:S01]  /*a290*/  S2R R3, SR_TID.X ;  /* 0x0000000000037919 */ /* 0x000e620000002100 */
[----:B------:R-:W-:Y:S01]  /*a2a0*/  UISETP.GE.AND UP0, UPT, UR12, 0x3, UPT ;  /* 0x000000030c00788c */ /* 0x000fe2000bf06270 */
        /* <DEDUP_REMOVED lines=20> */
[----:B------:R-:W-:Y:S01]  /*a3f0*/  IADD3.X R13, R15, UR9, RZ, P1, !PT ;  /* 0x000000090f0d7c10 */ /* 0x000fe20008ffe4ff */
[----:B-1----:R-:W-:Y:S01]  /*a400*/  IMAD.SHL.U32 R3, R3, 0x2, RZ ;  /* 0x0000000203037824 */ /* 0x002fe200078e00ff */
[----:B------:R-:W-:-:S03]  /*a410*/  IADD3 R10, P1, R12, UR4, RZ ;  /* 0x000000040c0a7c10 */ /* 0x000fc6000ff3e0ff */
[----:B------:R-:W-:Y:S01]  /*a420*/  LDGSTS.E.BYPASS.LTC128B.128 [R246+0xc800], desc[UR14][R12.64] ;  /* 0x0c8000000cf67fae */ /* 0x000fe2000b901d4e */
[----:B------:R-:W-:Y:S02]  /*a430*/  IADD3.X R11, R13, UR9, RZ, P1, !PT ;  /* 0x000000090d0b7c10 */ /* 0x000fe40008ffe4ff */
[----:B------:R-:W-:Y:S02]  /*a440*/  IADD3 R8, P1, R10, UR4, RZ ;  /* 0x000000040a087c10 */ /* 0x000fe4000ff3e0ff */
[----:B------:R-:W-:Y:S01]  /*a450*/  LOP3.LUT R206, R3, 0x6, RZ, 0xc0, !PT ;  /* 0x0000000603ce7812 */ /* 0x000fe200078ec0ff */
[----:B------:R1:W-:Y:S01]  /*a460*/  LDGSTS.E.BYPASS.LTC128B.128 [R246+0xd000], desc[UR14][R10.64] ;  /* 0x0d0000000af67fae */ /* 0x0003e2000b901d4e */
        /* <DEDUP_REMOVED lines=14> */
[----:B------:R1:W-:Y:S01]  /*a550*/  LDGSTS.E.BYPASS.LTC128B.128 [R246+0xf800], desc[UR14][R14.64] ;  /* 0x0f8000000ef67fae */ /* 0x0003e2000b901d4e */
[----:B------:R-:W-:Y:S02]  /*a560*/  IADD3.X R11, R15, UR9, RZ, P1, !PT ;  /* 0x000000090f0b7c10 */ /* 0x000fe40008ffe4ff */
[----:B--2---:R-:W-:-:S03]  /*a570*/  IADD3 R8, P1, R10, UR4, RZ ;  /* 0x000000040a087c10 */ /* 0x004fc6000ff3e0ff */
[----:B------:R-:W-:Y:S01]  /*a580*/  LDGSTS.E.BYPASS.LTC128B.128 [R246+0x10000], desc[UR14][R10.64] ;  /* 0x100000000af67fae */ /* 0x000fe2000b901d4e */
[----:B------:R-:W-:-:S05]  /*a590*/  IADD3.X R9, R11, UR9, RZ, P1, !PT ;  /* 0x000000090b097c10 */ /* 0x000fca0008ffe4ff */
[----:B------:R-:W-:Y:S01]  /*a5a0*/  LDGSTS.E.BYPASS.LTC128B.128 [R246+0x10800], desc[UR14][R8.64] ;  /* 0x1080000008f67fae */ /* 0x000fe2000b901d4e */
[----:B---3--:R-:W-:-:S04]  /*a5b0*/  IADD3 R4, P1, R8, UR4, RZ ;  /* 0x0000000408047c10 */ /* 0x008fc8000ff3e0ff */
[----:B------:R-:W-:Y:S02]  /*a5c0*/  IADD3.X R5, R9, UR9, RZ, P1, !PT ;  /* 0x0000000909057c10 */ /* 0x000fe40008ffe4ff */
[----:B------:R-:W-:Y:S01]  /*a5d0*/  IADD3 R6, P1, R4, UR4, RZ ;  /* 0x0000000404067c10 */ /* 0x000fe2000ff3e0ff */
[----:B------:R-:W-:Y:S02]  /*a5e0*/  USHF.L.U32 UR4, UR20, 0x8, URZ ;  /* 0x0000000814047899 */ /* 0x000fe4000800063f */
[----:B------:R-:W-:Y:S01]  /*a5f0*/  LDGSTS.E.BYPASS.LTC128B.128 [R246+0x11000], desc[UR14][R4.64] ;  /* 0x1100000004f67fae */ /* 0x000fe2000b901d4e */
[----:B------:R-:W-:-:S03]  /*a600*/  IADD3.X R7, R5, UR9, RZ, P1, !PT ;  /* 0x0000000905077c10 */ /* 0x000fc60008ffe4ff */
[----:B------:R-:W-:Y:S02]  /*a610*/  LOP3.LUT R215, R206, UR4, RZ, 0xfc, !PT ;  /* 0x00000004ced77c12 */ /* 0x000fe4000f8efcff */
[----:B------:R2:W-:Y:S04]  /*a620*/  LDGSTS.E.BYPASS.LTC128B.128 [R246+0x11800], desc[UR14][R6.64] ;  /* 0x1180000006f67fae */ /* 0x0005e8000b901d4e */
[----:B------:R-:W-:Y:S04]  /*a630*/  LDSM.16.M88.4 R64, [R242] ;  /* 0x00000000f240783b */ /* 0x000fe80000000200 */
[----:B------:R-:W3:Y:S04]  /*a640*/  LDSM.16.M88.4 R44, [R241+0x2000] ;  /* 0x00200000f12c783b */ /* 0x000ee80000000200 */
[----:B------:R-:W4:Y:S04]  /*a650*/  LDSM.16.M88.4 R36, [R241+0x2800] ;  /* 0x00280000f124783b */ /* 0x000f280000000200 */
[----:B------:R-:W-:Y:S04]  /*a660*/  LDSM.16.M88.4 R192, [R188] ;  /* 0x00000000bcc0783b */ /* 0x000fe80000000200 */
[----:B------:R-:W5:Y:S04]  /*a670*/  LDSM.16.M88.4 R56, [R236+0x2000] ;  /* 0x00200000ec38783b */ /* 0x000f680000000200 */
[----:B------:R-:W5:Y:S04]  /*a680*/  LDSM.16.M88.4 R28, [R241+0x3000] ;  /* 0x00300000f11c783b */ /* 0x000f680000000200 */
[----:B------:R-:W5:Y:S04]  /*a690*/  LDSM.16.M88.4 R52, [R236+0x2800] ;  /* 0x00280000ec34783b */ /* 0x000f680000000200 */
[----:B-1----:R-:W1:Y:S04]  /*a6a0*/  LDSM.16.M88.4 R12, [R241+0x4000] ;  /* 0x00400000f10c783b */ /* 0x002e680000000200 */
[----:B--2---:R-:W2:Y:S04]  /*a6b0*/  LDSM.16.M88.4 R4, [R241+0x4800] ;  /* 0x00480000f104783b */ /* 0x004ea80000000200 */
[----:B------:R-:W2:Y:S04]  /*a6c0*/  LDSM.16.M88.4 R120, [R241+0x6000] ;  /* 0x00600000f178783b */ /* 0x000ea80000000200 */
[----:B------:R-:W2:Y:S01]  /*a6d0*/  LDSM.16.M88.4 R184, [R236+0x3000] ;  /* 0x00300000ecb8783b */ /* 0x000ea20000000200 */
[C---:B---3--:R-:W-:Y:S03]  /*a6e0*/  HMMA.16816.F32 R48, R64.reuse, R44, RZ ;  /* 0x0000002c4030723c */ /* 0x048fe600000018ff */
[----:B------:R-:W3:Y:S04]  /*a6f0*/  LDSM.16.M88.4 R60, [R236+0x4000] ;  /* 0x00400000ec3c783b */ /* 0x000ee80000000200 */
[----:B------:R-:W-:Y:S01]  /*a700*/  LDSM.16.M88.4 R104, [R241+0x7000] ;  /* 0x00700000f168783b */ /* 0x000fe20000000200 */
[C---:B------:R-:W-:Y:S03]  /*a710*/  HMMA.16816.F32 R44, R64.reuse, R46, RZ ;  /* 0x0000002e402c723c */ /* 0x040fe600000018ff */
[----:B------:R-:W-:Y:S03]  /*a720*/  LDSM.16.M88.4 R172, [R241+0x5000] ;  /* 0x00500000f1ac783b */ /* 0x000fe60000000200 */
[C---:B----4-:R-:W-:Y:S01]  /*a730*/  HMMA.16816.F32 R40, R64.reuse, R36, RZ ;  /* 0x000000244028723c */ /* 0x050fe200000018ff */
[----:B------:R-:W-:Y:S04]  /*a740*/  LDSM.16.M88.4 R88, [R241+0x8000] ;  /* 0x00800000f158783b */ /* 0x000fe80000000200 */
[----:B------:R-:W-:Y:S01]  /*a750*/  LDSM.16.M88.4 R80, [R241+0x8800] ;  /* 0x00880000f150783b */ /* 0x000fe20000000200 */
[----:B------:R-:W-:Y:S03]  /*a760*/  HMMA.16816.F32 R36, R64, R38, RZ ;  /* 0x000000264024723c */ /* 0x000fe600000018ff */
[----:B------:R-:W-:Y:S03]  /*a770*/  LDSM.16.M88.4 R20, [R241+0x3800] ;  /* 0x00380000f114783b */ /* 0x000fe60000000200 */
[C---:B-----5:R-:W-:Y:S01]  /*a780*/  HMMA.16816.F32 R48, R192.reuse, R56, R48 ;  /* 0x00000038c030723c */ /* 0x060fe20000001830 */
[----:B------:R-:W-:Y:S04]  /*a790*/  LDSM.16.M88.4 R128, [R241+0x5800] ;  /* 0x00580000f180783b */ /* 0x000fe80000000200 */
[----:B------:R-:W-:Y:S01]  /*a7a0*/  LDSM.16.M88.4 R112, [R241+0x6800] ;  /* 0x00680000f170783b */ /* 0x000fe20000000200 */
[----:B------:R-:W-:Y:S03]  /*a7b0*/  HMMA.16816.F32 R44, R192, R58, R44 ;  /* 0x0000003ac02c723c */ /* 0x000fe6000000182c */
[----:B------:R-:W4:Y:S03]  /*a7c0*/  LDSM.16.M88.4 R56, [R236+0x4800] ;  /* 0x00480000ec38783b */ /* 0x000f260000000200 */
[----:B------:R-:W-:Y:S01]  /*a7d0*/  HMMA.16816.F32 R32, R64, R28, RZ ;  /* 0x0000001c4020723c */ /* 0x000fe200000018ff */
[----:B------:R-:W-:Y:S04]  /*a7e0*/  LDSM.16.M88.4 R96, [R241+0x7800] ;  /* 0x00780000f160783b */ /* 0x000fe80000000200 */
[----:B------:R-:W-:Y:S01]  /*a7f0*/  LDSM.16.M88.4 R72, [R241+0x9000] ;  /* 0x00900000f148783b */ /* 0x000fe20000000200 */
[C---:B------:R-:W-:Y:S03]  /*a800*/  HMMA.16816.F32 R40, R192.reuse, R52, R40 ;  /* 0x00000034c028723c */ /* 0x040fe60000001828 */
[----:B------:R-:W-:Y:S03]  /*a810*/  LDSM.16.M88.4 R188, [R241+0x9800] ;  /* 0x00980000f1bc783b */ /* 0x000fe60000000200 */
[----:B------:R-:W-:Y:S01]  /*a820*/  HMMA.16816.F32 R36, R192, R54, R36 ;  /* 0x00000036c024723c */ /* 0x000fe20000001824 */
[----:B------:R-:W5:Y:S04]  /*a830*/  LDSM.16.M88.4 R52, [R236+0x6000] ;  /* 0x00600000ec34783b */ /* 0x000f680000000200 */
[----:B------:R-:W-:Y:S01]  /*a840*/  LDSM.16.M88.4 R200, [R236+0x5000] ;  /* 0x00500000ecc8783b */ /* 0x000fe20000000200 */
[C---:B------:R-:W-:Y:S03]  /*a850*/  HMMA.16816.F32 R28, R64.reuse, R30, RZ ;  /* 0x0000001e401c723c */ /* 0x040fe600000018ff */
[----:B------:R-:W-:Y:S03]  /*a860*/  LDSM.16.M88.4 R196, [R236+0x5800] ;  /* 0x00580000ecc4783b */ /* 0x000fe60000000200 */
[C---:B-1----:R-:W-:Y:S01]  /*a870*/  HMMA.16816.F32 R16, R64.reuse, R12, RZ ;  /* 0x0000000c4010723c */ /* 0x042fe200000018ff */
[----:B------:R-:W-:Y:S04]  /*a880*/  LDSM.16.M88.4 R180, [R236+0x3800] ;  /* 0x00380000ecb4783b */ /* 0x000fe80000000200 */
[----:B------:R-:W0:Y:S01]  /*a890*/  LDGDEPBAR ;  /* 0x00000000000079af */ /* 0x000e220000000000 */
[C---:B--2---:R-:W-:Y:S06]  /*a8a0*/  HMMA.16816.F32 R8, R64.reuse, R4, RZ ;  /* 0x000000044008723c */ /* 0x044fec00000018ff */
[C---:B------:R-:W-:Y:S06]  /*a8b0*/  HMMA.16816.F32 R12, R64.reuse, R14, RZ ;  /* 0x0000000e400c723c */ /* 0x040fec00000018ff */
[C---:B------:R-:W-:Y:S06]  /*a8c0*/  HMMA.16816.F32 R4, R64.reuse, R6, RZ ;  /* 0x000000064004723c */ /* 0x040fec00000018ff */
[C---:B------:R-:W-:Y:S06]  /*a8d0*/  HMMA.16816.F32 R124, R64.reuse, R120, RZ ;  /* 0x00000078407c723c */ /* 0x040fec00000018ff */
[----:B------:R-:W-:Y:S06]  /*a8e0*/  HMMA.16816.F32 R120, R64, R122, RZ ;  /* 0x0000007a4078723c */ /* 0x000fec00000018ff */
[C---:B------:R-:W-:Y:S06]  /*a8f0*/  HMMA.16816.F32 R32, R192.reuse, R184, R32 ;  /* 0x000000b8c020723c */ /* 0x040fec0000001820 */
[C---:B------:R-:W-:Y:S01]  /*a900*/  HMMA.16816.F32 R28, R192.reuse, R186, R28 ;  /* 0x000000bac01c723c */ /* 0x040fe2000000181c */
[----:B------:R-:W1:Y:S05]  /*a910*/  LDSM.16.M88.4 R184, [R236+0x7000] ;  /* 0x00700000ecb8783b */ /* 0x000e6a0000000200 */
[C---:B---3--:R-:W-:Y:S06]  /*a920*/  HMMA.16816.F32 R16, R192.reuse, R60, R16 ;  /* 0x0000003cc010723c */ /* 0x048fec0000001810 */
[C---:B------:R-:W-:Y:S01]  /*a930*/  HMMA.16816.F32 R12, R192.reuse, R62, R12 ;  /* 0x0000003ec00c723c */ /* 0x040fe2000000180c */
[----:B------:R-:W2:Y:S05]  /*a940*/  LDSM.16.M88.4 R60, [R236+0x8000] ;  /* 0x00800000ec3c783b */ /* 0x000eaa0000000200 */
[C---:B----4-:R-:W-:Y:S06]  /*a950*/  HMMA.16816.F32 R8, R192.reuse, R56, R8 ;  /* 0x00000038c008723c */ /* 0x050fec0000001808 */
[C---:B------:R-:W-:Y:S01]  /*a960*/  HMMA.16816.F32 R4, R192.reuse, R58, R4 ;  /* 0x0000003ac004723c */ /* 0x040fe20000001804 */
[----:B------:R-:W3:Y:S05]  /*a970*/  LDSM.16.M88.4 R56, [R236+0x8800] ;  /* 0x00880000ec38783b */ /* 0x000eea0000000200 */
[C---:B-----5:R-:W-:Y:S06]  /*a980*/  HMMA.16816.F32 R124, R192.reuse, R52, R124 ;  /* 0x00000034c07c723c */ /* 0x060fec000000187c */
[----:B------:R-:W-:Y:S01]  /*a990*/  HMMA.16816.F32 R120, R192, R54, R120 ;  /* 0x00000036c078723c */ /* 0x000fe20000001878 */
[----:B------:R-:W4:Y:S05]  /*a9a0*/  LDSM.16.M88.4 R52, [R236+0x9000] ;  /* 0x00900000ec34783b */ /* 0x000f2a0000000200 */
        /* <DEDUP_REMOVED lines=22> */
[----:B--2---:R-:W-:Y:S01]  /*ab10*/  HMMA.16816.F32 R92, R192, R60, R92 ;  /* 0x0000003cc05c723c */ /* 0x004fe2000000185c */
[----:B------:R-:W-:-:S05]  /*ab20*/  VIADD R184, R239, 0x800 ;  /* 0x00000800efb87836 */ /* 0x000fca0000000000 */
[----:B---3--:R-:W-:Y:S01]  /*ab30*/  HMMA.16816.F32 R84, R192, R56, R84 ;  /* 0x00000038c054723c */ /* 0x008fe20000001854 */
[----:B------:R-:W-:-:S05]  /*ab40*/  VIADD R60, R239, 0x1800 ;  /* 0x00001800ef3c7836 */ /* 0x000fca0000000000 */
[----:B------:R-:W-:Y:S01]  /*ab50*/  HMMA.16816.F32 R176, R192, R200, R176 ;  /* 0x000000c8c0b0723c */ /* 0x000fe200000018b0 */
[----:B------:R-:W-:-:S05]  /*ab60*/  VIADD R56, R239, 0x2000 ;  /* 0x00002000ef387836 */ /* 0x000fca0000000000 */
[C---:B------:R-:W-:Y:S01]  /*ab70*/  HMMA.16816.F32 R172, R192.reuse, R202, R172 ;  /* 0x000000cac0ac723c */ /* 0x040fe200000018ac */
[----:B------:R-:W-:Y:S05]  /*ab80*/  LDSM.16.M88.4 R200, [R240] ;  /* 0x00000000f0c8783b */ /* 0x000fea0000000200 */
[C---:B------:R-:W-:Y:S01]  /*ab90*/  HMMA.16816.F32 R104, R192.reuse, R186, R104 ;  /* 0x000000bac068723c */ /* 0x040fe20000001868 */
[----:B------:R-:W1:Y:S05]  /*aba0*/  LDSM.16.M88.4 R184, [R184] ;  /* 0x00000000b8b8783b */ /* 0x000e6a0000000200 */
[C---:B------:R-:W-:Y:S01]  /*abb0*/  HMMA.16816.F32 R88, R192.reuse, R62, R88 ;  /* 0x0000003ec058723c */ /* 0x040fe20000001858 */
[----:B------:R-:W2:Y:S05]  /*abc0*/  LDSM.16.M88.4 R60, [R60] ;  /* 0x000000003c3c783b */ /* 0x000eaa0000000200 */
[C---:B------:R-:W-:Y:S01]  /*abd0*/  HMMA.16816.F32 R80, R192.reuse, R58, R80 ;  /* 0x0000003ac050723c */ /* 0x040fe20000001850 */
[----:B------:R-:W3:Y:S05]  /*abe0*/  LDSM.16.M88.4 R56, [R56] ;  /* 0x000000003838783b */ /* 0x000eea0000000200 */
[C---:B----4-:R-:W-:Y:S06]  /*abf0*/  HMMA.16816.F32 R76, R192.reuse, R52, R76 ;  /* 0x00000034c04c723c */ /* 0x050fec000000184c */
[----:B------:R-:W-:Y:S01]  /*ac00*/  HMMA.16816.F32 R168, R192, R196, R168 ;  /* 0x000000c4c0a8723c */ /* 0x000fe200000018a8 */
[----:B------:R-:W-:-:S05]  /*ac10*/  VIADD R52, R239, 0x2800 ;  /* 0x00002800ef347836 */ /* 0x000fca0000000000 */
[C---:B------:R-:W-:Y:S01]  /*ac20*/  HMMA.16816.F32 R128, R192.reuse, R198, R128 ;  /* 0x000000c6c080723c */ /* 0x040fe20000001880 */
[----:B------:R-:W4:Y:S05]  /*ac30*/  LDSM.16.M88.4 R196, [R236+0x9800] ;  /* 0x00980000ecc4783b */ /* 0x000f2a0000000200 */
[C---:B------:R-:W-:Y:S01]  /*ac40*/  HMMA.16816.F32 R72, R192.reuse, R54, R72 ;  /* 0x00000036c048723c */ /* 0x040fe20000001848 */
[----:B------:R-:W4:Y:S05]  /*ac50*/  LDSM.16.M88.4 R52, [R52] ;  /* 0x000000003434783b */ /* 0x000f2a0000000200 */
[C---:B------:R-:W-:Y:S06]  /*ac60*/  HMMA.16816.F32 R24, R192.reuse, R180, R24 ;  /* 0x000000b4c018723c */ /* 0x040fec0000001818 */
[C---:B------:R-:W-:Y:S01]  /*ac70*/  HMMA.16816.F32 R20, R192.reuse, R182, R20 ;  /* 0x000000b6c014723c */ /* 0x040fe20000001814 */
[----:B------:R-:W4:Y:S05]  /*ac80*/  LDSM.16.M88.4 R180, [R236+0x7800] ;  /* 0x00780000ecb4783b */ /* 0x000f2a0000000200 */
[C---:B-----5:R-:W-:Y:S06]  /*ac90*/  HMMA.16816.F32 R116, R192.reuse, R188, R116 ;  /* 0x000000bcc074723c */ /* 0x060fec0000001874 */
[----:B------:R-:W-:Y:S01]  /*aca0*/  HMMA.16816.F32 R112, R192, R190, R112 ;  /* 0x000000bec070723c */ /* 0x000fe20000001870 */
[----:B------:R-:W5:Y:S05]  /*acb0*/  LDSM.16.M88.4 R188, [R239] ;  /* 0x00000000efbc783b */ /* 0x000f6a0000000200 */
[C---:B-1----:R-:W-:Y:S06]  /*acc0*/  HMMA.16816.F32 R40, R200.reuse, R184, R40 ;  /* 0x000000b8c828723c */ /* 0x042fec0000001828 */
[C---:B------:R-:W-:Y:S01]  /*acd0*/  HMMA.16816.F32 R36, R200.reuse, R186, R36 ;  /* 0x000000bac824723c */ /* 0x040fe20000001824 */
[----:B------:R-:W1:Y:S05]  /*ace0*/  LDSM.16.M88.4 R184, [R229] ;  /* 0x00000000e5b8783b */ /* 0x000e6a0000000200 */
[C---:B--2---:R-:W-:Y:S06]  /*acf0*/  HMMA.16816.F32 R24, R200.reuse, R60, R24 ;  /* 0x0000003cc818723c */ /* 0x044fec0000001818 */
[C---:B------:R-:W-:Y:S01]  /*ad00*/  HMMA.16816.F32 R20, R200.reuse, R62, R20 ;  /* 0x0000003ec814723c */ /* 0x040fe20000001814 */
[----:B------:R-:W-:Y:S05]  /*ad10*/  LDSM.16.M88.4 R60, [R238] ;  /* 0x00000000ee3c783b */ /* 0x000fea0000000200 */
[C---:B---3--:R-:W-:Y:S06]  /*ad20*/  HMMA.16816.F32 R16, R200.reuse, R56, R16 ;  /* 0x00000038c810723c */ /* 0x048fec0000001810 */
[----:B------:R-:W-:Y:S01]  /*ad30*/  HMMA.16816.F32 R12, R200, R58, R12 ;  /* 0x0000003ac80c723c */ /* 0x000fe2000000180c */
[----:B------:R-:W2:Y:S05]  /*ad40*/  LDSM.16.M88.4 R56, [R166] ;  /* 0x00000000a638783b */ /* 0x000eaa0000000200 */
[C---:B----4-:R-:W-:Y:S06]  /*ad50*/  HMMA.16816.F32 R68, R192.reuse, R196, R68 ;  /* 0x000000c4c044723c */ /* 0x050fec0000001844 */
[----:B------:R-:W-:Y:S01]  /*ad60*/  HMMA.16816.F32 R64, R192, R198, R64 ;  /* 0x000000c6c040723c */ /* 0x000fe20000001840 */
[----:B------:R-:W3:Y:S05]  /*ad70*/  LDSM.16.M88.4 R196, [R232] ;  /* 0x00000000e8c4783b */ /* 0x000eea0000000200 */
[C---:B------:R-:W-:Y:S06]  /*ad80*/  HMMA.16816.F32 R8, R200.reuse, R52, R8 ;  /* 0x00000034c808723c */ /* 0x040fec0000001808 */
[----:B------:R-:W-:Y:S01]  /*ad90*/  HMMA.16816.F32 R4, R200, R54, R4 ;  /* 0x00000036c804723c */ /* 0x000fe20000001804 */
[----:B------:R-:W4:Y:S05]  /*ada0*/  LDSM.16.M88.4 R52, [R166+0x800] ;  /* 0x00080000a634783b */ /* 0x000f2a0000000200 */
[----:B------:R-:W-:Y:S06]  /*adb0*/  HMMA.16816.F32 R100, R192, R180, R100 ;  /* 0x000000b4c064723c */ /* 0x000fec0000001864 */
[----:B-----5:R-:W-:Y:S01]  /*adc0*/  HMMA.16816.F32 R48, R200, R188, R48 ;  /* 0x000000bcc830723c */ /* 0x020fe20000001830 */
[----:B------:R-:W-:-:S05]  /*add0*/  VIADD R180, R239, 0x1000 ;  /* 0x00001000efb47836 */ /* 0x000fca0000000000 */
[----:B------:R-:W-:Y:S01]  /*ade0*/  HMMA.16816.F32 R96, R192, R182, R96 ;  /* 0x000000b6c060723c */ /* 0x000fe20000001860 */
[----:B------:R-:W5:Y:S04]  /*adf0*/  LDSM.16.M88.4 R180, [R180] ;  /* 0x00000000b4b4783b */ /* 0x000f680000000200 */
[----:B------:R-:W-:Y:S01]  /*ae00*/  LDSM.16.M88.4 R192, [R231] ;  /* 0x00000000e7c0783b */ /* 0x000fe20000000200 */
[C---:B------:R-:W-:Y:S03]  /*ae10*/  HMMA.16816.F32 R44, R200.reuse, R190, R44 ;  /* 0x000000bec82c723c */ /* 0x040fe6000000182c */
[----:B------:R-:W5:Y:S03]  /*ae20*/  LDSM.16.M88.4 R188, [R230] ;  /* 0x00000000e6bc783b */ /* 0x000f660000000200 */
[C---:B-1----:R-:W-:Y:S06]  /*ae30*/  HMMA.16816.F32 R116, R200.reuse, R184, R116 ;  /* 0x000000b8c874723c */ /* 0x042fec0000001874 */
[----:B------:R-:W-:Y:S01]  /*ae40*/  HMMA.16816.F32 R112, R200, R186, R112 ;  /* 0x000000bac870723c */ /* 0x000fe20000001870 */
[----:B------:R-:W1:Y:S05]  /*ae50*/  LDSM.16.M88.4 R184, [R166+0x1800] ;  /* 0x00180000a6b8783b */ /* 0x000e6a0000000200 */
[C---:B--2---:R-:W-:Y:S06]  /*ae60*/  HMMA.16816.F32 R48, R60.reuse, R56, R48 ;  /* 0x000000383c30723c */ /* 0x044fec0000001830 */
[----:B------:R-:W-:Y:S01]  /*ae70*/  HMMA.16816.F32 R44, R60, R58, R44 ;  /* 0x0000003a3c2c723c */ /* 0x000fe2000000182c */
[----:B------:R-:W-:-:S05]  /*ae80*/  IMAD.U32 R56, RZ, RZ, UR4 ;  /* 0x00000004ff387e24 */ /* 0x000fca000f8e00ff */
[----:B------:R-:W-:Y:S01]  /*ae90*/  LOP3.LUT R3, R56, 0x8, R206, 0xfe, !PT ;  /* 0x0000000838037812 */ /* 0x000fe200078efece */
[C---:B---3--:R-:W-:Y:S01]  /*aea0*/  HMMA.16816.F32 R176, R200.reuse, R196, R176 ;  /* 0x000000c4c8b0723c */ /* 0x048fe200000018b0 */
[----:B------:R-:W2:Y:S02]  /*aeb0*/  LDSM.16.M88.4 R56, [R166+0x2000] ;  /* 0x00200000a638783b */ /* 0x000ea40000000200 */
[C---:B------:R-:W-:Y:S02]  /*aec0*/  ISETP.GE.AND P5, PT, R3.reuse, R205, PT ;  /* 0x000000cd0300720c */ /* 0x040fe40003fa6270 */
[----:B------:R-:W-:Y:S01]  /*aed0*/  ISETP.GE.AND P1, PT, R3, R204, PT ;  /* 0x000000cc0300720c */ /* 0x000fe20003f26270 */
[----:B------:R-:W-:Y:S01]  /*aee0*/  HMMA.16816.F32 R172, R200, R198, R172 ;  /* 0x000000c6c8ac723c */ /* 0x000fe200000018ac */
[----:B------:R-:W3:Y:S01]  /*aef0*/  LDSM.16.M88.4 R196, [R166+0x1000] ;  /* 0x00100000a6c4783b */ /* 0x000ee20000000200 */
[----:B------:R-:W-:-:S04]  /*af00*/  VIADD R3, R215, 0x9 ;  /* 0x00000009d7037836 */ /* 0x000fc80000000000 */
[C---:B----4-:R-:W-:Y:S01]  /*af10*/  HMMA.16816.F32 R40, R60.reuse, R52, R40 ;  /* 0x000000343c28723c */ /* 0x050fe20000001828 */
[CC--:B------:R-:W-:Y:S02]  /*af20*/  ISETP.GE.AND P2, PT, R3.reuse, R205.reuse, PT ;  /* 0x000000cd0300720c */ /* 0x0c0fe40003f46270 */
[----:B------:R-:W-:Y:S01]  /*af30*/  ISETP.GE.AND P4, PT, R3, R204, PT ;  /* 0x000000cc0300720c */ /* 0x000fe20003f86270 */
[----:B------:R-:W-:Y:S01]  /*af40*/  VIADD R3, R215, 0x19 ;  /* 0x00000019d7037836 */ /* 0x000fe20000000000 */
[----:B------:R-:W-:Y:S01]  /*af50*/  FSEL R222, R45, -INF , !P2 ;  /* 0xff8000002dde7808 */ /* 0x000fe20005000000 */
[----:B------:R-:W-:Y:S01]  /*af60*/  HMMA.16816.F32 R36, R60, R54, R36 ;  /* 0x000000363c24723c */ /* 0x000fe20000001824 */
[----:B------:R-:W-:Y:S01]  /*af70*/  VIADD R52, R215, 0x1 ;  /* 0x00000001d7347836 */ /* 0x000fe20000000000 */
[----:B------:R-:W-:Y:S01]  /*af80*/  FSEL R217, R47, -INF , !P4 ;  /* 0xff8000002fd97808 */ /* 0x000fe20006000000 */
[----:B------:R-:W-:Y:S01]  /*af90*/  VIADD R45, R215, 0x21 ;  /* 0x00000021d72d7836 */ /* 0x000fe20000000000 */
[----:B------:R-:W-:-:S02]  /*afa0*/  ISETP.GE.AND P2, PT, R3, R205, PT ;  /* 0x000000cd0300720c */ /* 0x000fc40003f46270 */
[C---:B------:R-:W-:Y:S01]  /*afb0*/  ISETP.GE.AND P3, PT, R52.reuse, R205, PT ;  /* 0x000000cd3400720c */ /* 0x040fe20003f66270 */
[C---:B-----5:R-:W-:Y:S01]  /*afc0*/  HMMA.16816.F32 R32, R200.reuse, R180, R32 ;  /* 0x000000b4c820723c */ /* 0x060fe20000001820 */
[-C--:B------:R-:W-:Y:S02]  /*afd0*/  ISETP.GE.AND P6, PT, R52, R204.reuse, PT ;  /* 0x000000cc3400720c */ /* 0x080fe40003fc6270 */
[----:B------:R-:W4:Y:S01]  /*afe0*/  LDSM.16.M88.4 R52, [R166+0x2800] ;  /* 0x00280000a634783b */ /* 0x000f220000000200 */
[----:B------:R-:W-:Y:S02]  /*aff0*/  FSEL R219, R49, -INF , !P3 ;  /* 0xff80000031db7808 */ /* 0x000fe40005800000 */
[----:B------:R-:W-:Y:S01]  /*b000*/  HMMA.16816.F32 R28, R200, R182, R28 ;  /* 0x000000b6c81c723c */ /* 0x000fe2000000181c */
[----:B------:R-:W5:Y:S01]  /*b010*/  LDSM.16.M88.4 R180, [R228] ;  /* 0x00000000e4b4783b */ /* 0x000f620000000200 */
[----:B------:R-:W-:Y:S01]  /*b020*/  ISETP.GE.AND P4, PT, R3, R204, PT ;  /* 0x000000cc0300720c */ /* 0x000fe20003f86270 */
[----:B------:R-:W-:Y:S01]  /*b030*/  VIADD R3, R215, 0x29 ;  /* 0x00000029d7037836 */ /* 0x000fe20000000000 */
[----:B------:R-:W-:-:S02]  /*b040*/  FSEL R214, R51, -INF , !P6 ;  /* 0xff80000033d67808 */ /* 0x000fc40007000000 */
[C---:B------:R-:W-:Y:S05]  /*b050*/  HMMA.16816.F32 R124, R200.reuse, R188, R124 ;  /* 0x000000bcc87c723c */ /* 0x040fea000000187c */
[----:B------:R-:W-:Y:S01]  /*b060*/  FSEL R252, R37, -INF , !P2 ;  /* 0xff80000025fc7808 */ /* 0x000fe20005000000 */
[----:B------:R-:W-:Y:S01]  /*b070*/  HMMA.16816.F32 R120, R200, R190, R120 ;  /* 0x000000bec878723c */ /* 0x000fe20000001878 */
[----:B------:R-:W5:Y:S01]  /*b080*/  LDSM.16.M88.4 R188, [R166+0x3000] ;  /* 0x00300000a6bc783b */ /* 0x000f620000000200 */
[----:B------:R-:W-:Y:S01]  /*b090*/  ISETP.GE.AND P2, PT, R3, R205, PT ;  /* 0x000000cd0300720c */ /* 0x000fe20003f46270 */
[----:B------:R-:W-:-:S03]  /*b0a0*/  VIADD R37, R215, 0x31 ;  /* 0x00000031d7257836 */ /* 0x000fc60000000000 */
[C---:B-1----:R-:W-:Y:S06]  /*b0b0*/  HMMA.16816.F32 R24, R60.reuse, R184, R24 ;  /* 0x000000b83c18723c */ /* 0x042fec0000001818 */
[C---:B------:R-:W-:Y:S01]  /*b0c0*/  HMMA.16816.F32 R20, R60.reuse, R186, R20 ;  /* 0x000000ba3c14723c */ /* 0x040fe20000001814 */
[----:B------:R-:W1:Y:S05]  /*b0d0*/  LDSM.16.M88.4 R184, [R166+0x3800] ;  /* 0x00380000a6b8783b */ /* 0x000e6a0000000200 */
[C---:B--2---:R-:W-:Y:S06]  /*b0e0*/  HMMA.16816.F32 R16, R60.reuse, R56, R16 ;  /* 0x000000383c10723c */ /* 0x044fec0000001810 */
[C---:B------:R-:W-:Y:S01]  /*b0f0*/  HMMA.16816.F32 R12, R60.reuse, R58, R12 ;  /* 0x0000003a3c0c723c */ /* 0x040fe2000000180c */
[----:B------:R-:W2:Y:S05]  /*b100*/  LDSM.16.M88.4 R56, [R166+0x4000] ;  /* 0x00400000a638783b */ /* 0x000eaa0000000200 */
[C---:B---3--:R-:W-:Y:S01]  /*b110*/  HMMA.16816.F32 R32, R60.reuse, R196, R32 ;  /* 0x000000c43c20723c */ /* 0x048fe20000001820 */
[----:B------:R-:W3:Y:S05]  /*b120*/  S2R R197, SR_TID.X ;  /* 0x0000000000c57919 */ /* 0x000eea0000002100 */
[----:B------:R-:W-:Y:S06]  /*b130*/  HMMA.16816.F32 R28, R60, R198, R28 ;  /* 0x000000c63c1c723c */ /* 0x000fec000000181c */
[----:B------:R-:W-:Y:S01]  /*b140*/  HMMA.16816.F32 R168, R200, R192, R168 ;  /* 0x000000c0c8a8723c */ /* 0x000fe200000018a8 */
[----:B------:R-:W-:-:S02]  /*b150*/  FSEL R198, R39, -INF , !P4 ;  /* 0xff80000027c67808 */ /* 0x000fc40006000000 */
[-C--:B------:R-:W-:Y:S01]  /*b160*/  ISETP.GE.AND P4, PT, R3, R204.reuse, PT ;  /* 0x000000cc0300720c */ /* 0x080fe20003f86270 */
[----:B------:R-:W-:Y:S02]  /*b170*/  VIADD R3, R215, 0x39 ;  /* 0x00000039d7037836 */ /* 0x000fe40000000000 */
[C---:B----4-:R-:W-:Y:S06]  /*b180*/  HMMA.16816.F32 R8, R60.reuse, R52, R8 ;  /* 0x000000343c08723c */ /* 0x050fec0000001808 */
[----:B------:R-:W-:Y:S01]  /*b190*/  HMMA.16816.F32 R4, R60, R54, R4 ;  /* 0x000000363c04723c */ /* 0x000fe20000001804 */
[----:B------:R-:W4:Y:S05]  /*b1a0*/  LDSM.16.M88.4 R52, [R166+0x4800] ;  /* 0x00480000a634783b */ /* 0x000f2a0000000200 */
[C---:B-----5:R-:W-:Y:S01]  /*b1b0*/  HMMA.16816.F32 R108, R200.reuse, R180, R108 ;  /* 0x000000b4c86c723c */ /* 0x060fe2000000186c */
[----:B------:R-:W-:Y:S01]  /*b1c0*/  FSEL R192, R31, -INF , !P4 ;  /* 0xff8000001fc07808 */ /* 0x000fe20006000000 */
[----:B------:R-:W-:Y:S01]  /*b1d0*/  VIADD R31, R215, 0x41 ;  /* 0x00000041d71f7836 */ /* 0x000fe20000000000 */
[----:B------:R-:W-:Y:S01]  /*b1e0*/  FSEL R221, R29, -INF , !P2 ;  /* 0xff8000001ddd7808 */ /* 0x000fe20005000000 */
[----:B------:R-:W-:Y:S01]  /*b1f0*/  VIADD R29, R215, 0x49 ;  /* 0x00000049d71d7836 */ /* 0x000fe20000000000 */
[-C--:B------:R-:W-:Y:S01]  /*b200*/  ISETP.GE.AND P2, PT, R3, R205.reuse, PT ;  /* 0x000000cd0300720c */ /* 0x080fe20003f46270 */
[----:B------:R-:W-:Y:S01]  /*b210*/  HMMA.16816.F32 R128, R200, R194, R128 ;  /* 0x000000c2c880723c */ /* 0x000fe20000001880 */
[----:B------:R-:W-:Y:S01]  /*b220*/  VIADD R180, R215, 0x11 ;  /* 0x00000011d7b47836 */ /* 0x000fe20000000000 */
[-C--:B------:R-:W-:Y:S01]  /*b230*/  ISETP.GE.AND P4, PT, R3, R204.reuse, PT ;  /* 0x000000cc0300720c */ /* 0x080fe20003f86270 */
[----:B---3--:R-:W-:Y:S01]  /*b240*/  IMAD.SHL.U32 R197, R197, 0x2, RZ ;  /* 0x00000002c5c57824 */ /* 0x008fe200078e00ff */
[----:B------:R-:W-:Y:S01]  /*b250*/  FSEL R210, R21, -INF , !P2 ;  /* 0xff80000015d27808 */ /* 0x000fe20005000000 */
[----:B------:R-:W-:Y:S01]  /*b260*/  VIADD R21, R215, 0x59 ;  /* 0x00000059d7157836 */ /* 0x000fe20000000000 */
[C---:B------:R-:W-:Y:S01]  /*b270*/  ISETP.GE.AND P3, PT, R180.reuse, R205, PT ;  /* 0x000000cdb400720c */ /* 0x040fe20003f66270 */
[----:B------:R-:W-:Y:S01]  /*b280*/  HMMA.16816.F32 R172, R60, R190, R172 ;  /* 0x000000be3cac723c */ /* 0x000fe200000018ac */
[----:B------:R-:W-:-:S02]  /*b290*/  ISETP.GE.AND P6, PT, R180, R204, PT ;  /* 0x000000ccb400720c */ /* 0x000fc40003fc6270 */
[----:B------:R-:W-:Y:S02]  /*b2a0*/  FSEL R251, R41, -INF , !P3 ;  /* 0xff80000029fb7808 */ /* 0x000fe40005800000 */
[-C--:B------:R-:W-:Y:S01]  /*b2b0*/  ISETP.GE.AND P3, PT, R45, R205.reuse, PT ;  /* 0x000000cd2d00720c */ /* 0x080fe20003f66270 */
[C---:B------:R-:W-:Y:S01]  /*b2c0*/  HMMA.16816.F32 R176, R60.reuse, R188, R176 ;  /* 0x000000bc3cb0723c */ /* 0x040fe200000018b0 */
[----:B------:R-:W-:Y:S02]  /*b2d0*/  FSEL R208, R43, -INF , !P6 ;  /* 0xff8000002bd07808 */ /* 0x000fe40007000000 */
[----:B------:R-:W-:Y:S02]  /*b2e0*/  ISETP.GE.AND P6, PT, R45, R204, PT ;  /* 0x000000cc2d00720c */ /* 0x000fe40003fc6270 */
[----:B------:R-:W-:Y:S01]  /*b2f0*/  FSEL R223, R33, -INF , !P3 ;  /* 0xff80000021df7808 */ /* 0x000fe20005800000 */
[----:B-1----:R-:W-:Y:S01]  /*b300*/  HMMA.16816.F32 R168, R60, R184, R168 ;  /* 0x000000b83ca8723c */ /* 0x002fe200000018a8 */
[----:B------:R-:W-:-:S02]  /*b310*/  ISETP.GE.AND P3, PT, R37, R205, PT ;  /* 0x000000cd2500720c */ /* 0x000fc40003f66270 */
[----:B------:R-:W-:Y:S02]  /*b320*/  FSEL R193, R35, -INF , !P6 ;  /* 0xff80000023c17808 */ /* 0x000fe40007000000 */
[----:B------:R-:W-:Y:S01]  /*b330*/  ISETP.GE.AND P6, PT, R37, R204, PT ;  /* 0x000000cc2500720c */ /* 0x000fe20003fc6270 */
[C---:B------:R-:W-:Y:S01]  /*b340*/  HMMA.16816.F32 R128, R60.reuse, R186, R128 ;  /* 0x000000ba3c80723c */ /* 0x040fe20000001880 */
[----:B------:R-:W-:Y:S02]  /*b350*/  FSEL R220, R25, -INF , !P3 ;  /* 0xff80000019dc7808 */ /* 0x000fe40005800000 */
[-C--:B------:R-:W-:Y:S02]  /*b360*/  ISETP.GE.AND P3, PT, R31, R205.reuse, PT ;  /* 0x000000cd1f00720c */ /* 0x080fe40003f66270 */
[----:B------:R-:W-:Y:S01]  /*b370*/  FSEL R25, R23, -INF , !P4 ;  /* 0xff80000017197808 */ /* 0x000fe20006000000 */
[----:B------:R-:W-:Y:S01]  /*b380*/  VIADD R23, R215, 0x51 ;  /* 0x00000051d7177836 */ /* 0x000fe20000000000 */
[----:B------:R-:W-:Y:S01]  /*b390*/  FSEL R3, R27, -INF , !P6 ;  /* 0xff8000001b037808 */ /* 0x000fe20007000000 */
[----:B--2---:R-:W-:Y:S01]  /*b3a0*/  HMMA.16816.F32 R124, R60, R56, R124 ;  /* 0x000000383c7c723c */ /* 0x004fe2000000187c */
[----:B------:R-:W-:-:S02]  /*b3b0*/  ISETP.GE.AND P2, PT, R29, R205, PT ;  /* 0x000000cd1d00720c */ /* 0x000fc40003f46270 */
[-C--:B------:R-:W-:Y:S02]  /*b3c0*/  ISETP.GE.AND P4, PT, R29, R204.reuse, PT ;  /* 0x000000cc1d00720c */ /* 0x080fe40003f86270 */
[-C--:B------:R-:W-:Y:S01]  /*b3d0*/  ISETP.GE.AND P6, PT, R31, R204.reuse, PT ;  /* 0x000000cc1f00720c */ /* 0x080fe20003fc6270 */
[----:B------:R-:W-:Y:S01]  /*b3e0*/  HMMA.16816.F32 R120, R60, R58, R120 ;  /* 0x0000003a3c78723c */ /* 0x000fe20000001878 */
[----:B------:R-:W-:Y:S01]  /*b3f0*/  FSEL R209, R17, -INF , !P3 ;  /* 0xff80000011d17808 */ /* 0x000fe20005800000 */
[----:B------:R-:W1:Y:S01]  /*b400*/  LDSM.16.M88.4 R56, [R227] ;  /* 0x00000000e338783b */ /* 0x000e620000000200 */
[----:B------:R-:W-:Y:S01]  /*b410*/  FSEL R194, R13, -INF , !P2 ;  /* 0xff8000000dc27808 */ /* 0x000fe20005000000 */
[----:B------:R-:W-:Y:S01]  /*b420*/  VIADD R13, R215, 0x69 ;  /* 0x00000069d70d7836 */ /* 0x000fe20000000000 */
[----:B------:R-:W-:Y:S01]  /*b430*/  FSEL R17, R15, -INF , !P4 ;  /* 0xff8000000f117808 */ /* 0x000fe20006000000 */
[----:B------:R-:W-:Y:S01]  /*b440*/  VIADD R15, R215, 0x61 ;  /* 0x00000061d70f7836 */ /* 0x000fe20000000000 */
[----:B------:R-:W-:Y:S01]  /*b450*/  FSEL R19, R19, -INF , !P6 ;  /* 0xff80000013137808 */ /* 0x000fe20007000000 */
[----:B------:R-:W-:Y:S01]  /*b460*/  HMMA.16816.F32 R104, R200, R182, R104 ;  /* 0x000000b6c868723c */ /* 0x000fe20000001868 */
[C---:B------:R-:W-:Y:S01]  /*b470*/  ISETP.GE.AND P2, PT, R21.reuse, R205, PT ;  /* 0x000000cd1500720c */ /* 0x040fe20003f46270 */
[----:B------:R-:W2:Y:S01]  /*b480*/  LDSM.16.M88.4 R180, [R166+0x5000] ;  /* 0x00500000a6b4783b */ /* 0x000ea20000000200 */
[----:B------:R-:W-:-:S02]  /*b490*/  ISETP.GE.AND P4, PT, R21, R204, PT ;  /* 0x000000cc1500720c */ /* 0x000fc40003f86270 */
[CC--:B------:R-:W-:Y:S01]  /*b4a0*/  ISETP.GE.AND P3, PT, R23.reuse, R205.reuse, PT ;  /* 0x000000cd1700720c */ /* 0x0c0fe20003f66270 */
[C---:B----4-:R-:W-:Y:S01]  /*b4b0*/  HMMA.16816.F32 R116, R60.reuse, R52, R116 ;  /* 0x000000343c74723c */ /* 0x050fe20000001874 */
[-C--:B------:R-:W-:Y:S02]  /*b4c0*/  ISETP.GE.AND P6, PT, R23, R204.reuse, PT ;  /* 0x000000cc1700720c */ /* 0x080fe40003fc6270 */
[----:B------:R-:W-:Y:S01]  /*b4d0*/  FSEL R37, R5, -INF , !P2 ;  /* 0xff80000005257808 */ /* 0x000fe20005000000 */
[----:B------:R-:W-:Y:S01]  /*b4e0*/  VIADD R5, R215, 0x79 ;  /* 0x00000079d7057836 */ /* 0x000fe20000000000 */
[----:B------:R-:W-:Y:S01]  /*b4f0*/  FSEL R39, R7, -INF , !P4 ;  /* 0xff80000007277808 */ /* 0x000fe20006000000 */
[----:B------:R-:W-:Y:S01]  /*b500*/  VIADD R7, R215, 0x71 ;  /* 0x00000071d7077836 */ /* 0x000fe20000000000 */
[----:B------:R-:W-:Y:S01]  /*b510*/  FSEL R190, R9, -INF , !P3 ;  /* 0xff80000009be7808 */ /* 0x000fe20005800000 */
[----:B------:R-:W-:Y:S01]  /*b520*/  HMMA.16816.F32 R112, R60, R54, R112 ;  /* 0x000000363c70723c */ /* 0x000fe20000001870 */
[----:B------:R-:W-:Y:S01]  /*b530*/  FSEL R27, R11, -INF , !P6 ;  /* 0xff8000000b1b7808 */ /* 0x000fe20007000000 */
[----:B------:R-:W3:Y:S01]  /*b540*/  LDSM.16.M88.4 R52, [R226] ;  /* 0x00000000e234783b */ /* 0x000ee20000000200 */
[C---:B------:R-:W-:Y:S01]  /*b550*/  ISETP.GE.AND P2, PT, R13.reuse, R205, PT ;  /* 0x000000cd0d00720c */ /* 0x040fe20003f46270 */
[----:B------:R-:W-:Y:S01]  /*b560*/  IMAD.U32 R9, RZ, RZ, UR4 ;  /* 0x00000004ff097e24 */ /* 0x000fe2000f8e00ff */
[----:B------:R-:W-:-:S02]  /*b570*/  ISETP.GE.AND P4, PT, R13, R204, PT ;  /* 0x000000cc0d00720c */ /* 0x000fc40003f86270 */
[C---:B------:R-:W-:Y:S02]  /*b580*/  ISETP.GE.AND P3, PT, R15.reuse, R205, PT ;  /* 0x000000cd0f00720c */ /* 0x040fe40003f66270 */
[----:B------:R-:W-:Y:S02]  /*b590*/  ISETP.GE.AND P6, PT, R15, R204, PT ;  /* 0x000000cc0f00720c */ /* 0x000fe40003fc6270 */
[----:B------:R-:W-:Y:S02]  /*b5a0*/  FSEL R49, R173, -INF , !P2 ;  /* 0xff800000ad317808 */ /* 0x000fe40005000000 */
[----:B------:R-:W-:Y:S02]  /*b5b0*/  FSEL R51, R175, -INF , !P4 ;  /* 0xff800000af337808 */ /* 0x000fe40006000000 */
[----:B------:R-:W-:Y:S02]  /*b5c0*/  FSEL R41, R177, -INF , !P3 ;  /* 0xff800000b1297808 */ /* 0x000fe40005800000 */
[----:B------:R-:W-:-:S02]  /*b5d0*/  FSEL R43, R179, -INF , !P6 ;  /* 0xff800000b32b7808 */ /* 0x000fc40007000000 */
[CC--:B------:R-:W-:Y:S01]  /*b5e0*/  ISETP.GE.AND P2, PT, R5.reuse, R205.reuse, PT ;  /* 0x000000cd0500720c */ /* 0x0c0fe20003f46270 */
[----:B-1----:R-:W-:Y:S01]  /*b5f0*/  HMMA.16816.F32 R100, R200, R56, R100 ;  /* 0x00000038c864723c */ /* 0x002fe20000001864 */
[-C--:B------:R-:W-:Y:S01]  /*b600*/  ISETP.GE.AND P4, PT, R5, R204.reuse, PT ;  /* 0x000000cc0500720c */ /* 0x080fe20003f86270 */
[----:B------:R-:W-:Y:S01]  /*b610*/  VIADD R5, R215, 0x81 ;  /* 0x00000081d7057836 */ /* 0x000fe20000000000 */
[C---:B------:R-:W-:Y:S02]  /*b620*/  ISETP.GE.AND P3, PT, R7.reuse, R205, PT ;  /* 0x000000cd0700720c */ /* 0x040fe40003f66270 */
[----:B------:R-:W-:Y:S01]  /*b630*/  ISETP.GE.AND P6, PT, R7, R204, PT ;  /* 0x000000cc0700720c */ /* 0x000fe20003fc6270 */
[----:B------:R-:W-:Y:S01]  /*b640*/  IMAD.U32 R7, RZ, RZ, UR4 ;  /* 0x00000004ff077e24 */ /* 0x000fe2000f8e00ff */
[----:B------:R-:W-:Y:S01]  /*b650*/  LOP3.LUT R197, R197, 0x6, RZ, 0xc0, !PT ;  /* 0x00000006c5c57812 */ /* 0x000fe200078ec0ff */
[----:B--2---:R-:W-:Y:S01]  /*b660*/  HMMA.16816.F32 R108, R60, R180, R108 ;  /* 0x000000b43c6c723c */ /* 0x004fe2000000186c */
[----:B------:R-:W-:-:S02]  /*b670*/  FSEL R169, R169, -INF , !P3 ;  /* 0xff800000a9a97808 */ /* 0x000fc40005800000 */
[----:B------:R-:W-:Y:S02]  /*b680*/  FSEL R171, R171, -INF , !P6 ;  /* 0xff800000abab7808 */ /* 0x000fe40007000000 */
[C---:B------:R-:W-:Y:S01]  /*b690*/  ISETP.GE.AND P3, PT, R5.reuse, R205, PT ;  /* 0x000000cd0500720c */ /* 0x040fe20003f66270 */
[----:B------:R-:W-:Y:S01]  /*b6a0*/  HMMA.16816.F32 R96, R200, R58, R96 ;  /* 0x0000003ac860723c */ /* 0x000fe20000001860 */
[----:B------:R-:W-:Y:S02]  /*b6b0*/  ISETP.GE.AND P6, PT, R5, R204, PT ;  /* 0x000000cc0500720c */ /* 0x000fe40003fc6270 */
[----:B------:R-:W-:Y:S01]  /*b6c0*/  LOP3.LUT R5, R7, 0x10, R197, 0xfe, !PT ;  /* 0x0000001007057812 */ /* 0x000fe200078efec5 */
[----:B------:R-:W-:Y:S01]  /*b6d0*/  VIADD R7, R215, 0x89 ;  /* 0x00000089d7077836 */ /* 0x000fe20000000000 */
[----:B------:R-:W-:Y:S01]  /*b6e0*/  FSEL R131, R131, -INF , !P4 ;  /* 0xff80000083837808 */ /* 0x000fe20006000000 */
[----:B------:R-:W-:Y:S01]  /*b6f0*/  HMMA.16816.F32 R104, R60, R182, R104 ;  /* 0x000000b63c68723c */ /* 0x000fe20000001868 */
[----:B------:R-:W-:-:S02]  /*b700*/  FSEL R129, R129, -INF , !P2 ;  /* 0xff80000081817808 */ /* 0x000fc40005000000 */
[-C--:B------:R-:W-:Y:S02]  /*b710*/  ISETP.GE.AND P4, PT, R7, R205.reuse, PT ;  /* 0x000000cd0700720c */ /* 0x080fe40003f86270 */
[----:B------:R-:W-:Y:S01]  /*b720*/  FSEL R125, R125, -INF , !P3 ;  /* 0xff8000007d7d7808 */ /* 0x000fe20005800000 */
[C---:B---3--:R-:W-:Y:S01]  /*b730*/  HMMA.16816.F32 R92, R200.reuse, R52, R92 ;  /* 0x00000034c85c723c */ /* 0x048fe2000000185c */
[----:B------:R-:W-:Y:S02]  /*b740*/  FSEL R127, R127, -INF , !P6 ;  /* 0xff8000007f7f7808 */ /* 0x000fe40007000000 */
[CC--:B------:R-:W-:Y:S02]  /*b750*/  ISETP.GE.AND P2, PT, R5.reuse, R205.reuse, PT ;  /* 0x000000cd0500720c */ /* 0x0c0fe40003f46270 */
[----:B------:R-:W-:Y:S01]  /*b760*/  ISETP.GE.AND P3, PT, R5, R204, PT ;  /* 0x000000cc0500720c */ /* 0x000fe20003f66270 */
[C---:B------:R-:W-:Y:S01]  /*b770*/  VIADD R5, R215.reuse, 0x91 ;  /* 0x00000091d7057836 */ /* 0x040fe20000000000 */
[----:B------:R-:W-:Y:S01]  /*b780*/  ISETP.GE.AND P6, PT, R215, R205, PT ;  /* 0x000000cdd700720c */ /* 0x000fe20003fc6270 */
[----:B------:R-:W-:Y:S01]  /*b790*/  HMMA.16816.F32 R88, R200, R54, R88 ;  /* 0x00000036c858723c */ /* 0x000fe20000001858 */
[----:B------:R-:W-:-:S02]  /*b7a0*/  FSEL R121, R121, -INF , !P4 ;  /* 0xff80000079797808 */ /* 0x000fc40006000000 */
[-C--:B------:R-:W-:Y:S01]  /*b7b0*/  ISETP.GE.AND P4, PT, R7, R204.reuse, PT ;  /* 0x000000cc0700720c */ /* 0x080fe20003f86270 */
[----:B------:R-:W-:Y:S01]  /*b7c0*/  IMAD.U32 R7, RZ, RZ, UR4 ;  /* 0x00000004ff077e24 */ /* 0x000fe2000f8e00ff */
[----:B------:R-:W-:Y:S02]  /*b7d0*/  FSEL R173, R48, -INF , !P6 ;  /* 0xff80000030ad7808 */ /* 0x000fe40007000000 */
[----:B------:R-:W-:Y:S02]  /*b7e0*/  ISETP.GE.AND P6, PT, R215, R204, PT ;  /* 0x000000ccd700720c */ /* 0x000fe40003fc6270 */
[----:B------:R-:W-:Y:S02]  /*b7f0*/  FSEL R48, R123, -INF , !P4 ;  /* 0xff8000007b307808 */ /* 0x000fe40006000000 */
[----:B------:R-:W-:Y:S02]  /*b800*/  ISETP.GE.AND P4, PT, R5, R205, PT ;  /* 0x000000cd0500720c */ /* 0x000fe40003f86270 */
[----:B------:R-:W-:-:S02]  /*b810*/  LOP3.LUT R7, R7, 0x20, R197, 0xfe, !PT ;  /* 0x0000002007077812 */ /* 0x000fc400078efec5 */
[----:B------:R-:W-:Y:S02]  /*b820*/  FSEL R184, R50, -INF , !P6 ;  /* 0xff80000032b87808 */ /* 0x000fe40007000000 */
[----:B------:R-:W-:Y:S02]  /*b830*/  FSEL R185, R46, -INF , !P1 ;  /* 0xff8000002eb97808 */ /* 0x000fe40004800000 */
[----:B------:R-:W-:Y:S02]  /*b840*/  FSEL R50, R117, -INF , !P4 ;  /* 0xff80000075327808 */ /* 0x000fe40006000000 */
[C---:B------:R-:W-:Y:S02]  /*b850*/  ISETP.GE.AND P1, PT, R7.reuse, R205, PT ;  /* 0x000000cd0700720c */ /* 0x040fe40003f26270 */
[----:B------:R-:W-:Y:S01]  /*b860*/  ISETP.GE.AND P4, PT, R7, R204, PT ;  /* 0x000000cc0700720c */ /* 0x000fe20003f86270 */
[----:B------:R-:W-:Y:S01]  /*b870*/  IMAD.U32 R7, RZ, RZ, UR4 ;  /* 0x00000004ff077e24 */ /* 0x000fe2000f8e00ff */
[----:B------:R-:W-:-:S02]  /*b880*/  FSEL R175, R44, -INF , !P5 ;  /* 0xff8000002caf7808 */ /* 0x000fc40006800000 */
[----:B------:R-:W1:Y:S01]  /*b890*/  LDSM.16.M88.4 R44, [R166+0x5800] ;  /* 0x00580000a62c783b */ /* 0x000e620000000200 */
[----:B------:R-:W-:Y:S02]  /*b8a0*/  FSEL R186, R40, -INF , !P2 ;  /* 0xff80000028ba7808 */ /* 0x000fe40005000000 */
[----:B------:R-:W-:Y:S02]  /*b8b0*/  ISETP.GE.AND P2, PT, R5, R204, PT ;  /* 0x000000cc0500720c */ /* 0x000fe40003f46270 */
[--C-:B------:R-:W-:Y:S02]  /*b8c0*/  LOP3.LUT R5, R7, 0x28, R197.reuse, 0xfe, !PT ;  /* 0x0000002807057812 */ /* 0x100fe400078efec5 */
[----:B------:R-:W-:Y:S02]  /*b8d0*/  LOP3.LUT R9, R9, 0x18, R197, 0xfe, !PT ;  /* 0x0000001809097812 */ /* 0x000fe400078efec5 */
[----:B------:R-:W-:Y:S02]  /*b8e0*/  FSEL R57, R42, -INF , !P3 ;  /* 0xff8000002a397808 */ /* 0x000fe40005800000 */
[----:B------:R-:W-:-:S02]  /*b8f0*/  FSEL R40, R119, -INF , !P2 ;  /* 0xff80000077287808 */ /* 0x000fc40005000000 */
[CC--:B------:R-:W-:Y:S02]  /*b900*/  ISETP.GE.AND P3, PT, R5.reuse, R205.reuse, PT ;  /* 0x000000cd0500720c */ /* 0x0c0fe40003f66270 */
[-C--:B------:R-:W-:Y:S01]  /*b910*/  ISETP.GE.AND P2, PT, R5, R204.reuse, PT ;  /* 0x000000cc0500720c */ /* 0x080fe20003f46270 */
[----:B------:R-:W-:Y:S01]  /*b920*/  VIADD R5, R215, 0x99 ;  /* 0x00000099d7057836 */ /* 0x000fe20000000000 */
[C---:B------:R-:W-:Y:S02]  /*b930*/  ISETP.GE.AND P6, PT, R9.reuse, R205, PT ;  /* 0x000000cd0900720c */ /* 0x040fe40003fc6270 */
[----:B------:R-:W-:Y:S02]  /*b940*/  ISETP.GE.AND P5, PT, R9, R204, PT ;  /* 0x000000cc0900720c */ /* 0x000fe40003fa6270 */
[----:B------:R-:W-:Y:S02]  /*b950*/  FSEL R59, R36, -INF , !P6 ;  /* 0xff800000243b7808 */ /* 0x000fe40007000000 */
[----:B------:R-:W-:-:S02]  /*b960*/  FSEL R58, R32, -INF , !P1 ;  /* 0xff800000203a7808 */ /* 0x000fc40004800000 */
[C---:B------:R-:W-:Y:S02]  /*b970*/  ISETP.GE.AND P6, PT, R5.reuse, R205, PT ;  /* 0x000000cd0500720c */ /* 0x040fe40003fc6270 */
[----:B------:R-:W-:Y:S02]  /*b980*/  ISETP.GE.AND P1, PT, R5, R204, PT ;  /* 0x000000cc0500720c */ /* 0x000fe40003f26270 */
[C-C-:B------:R-:W-:Y:S02]  /*b990*/  LOP3.LUT R5, R7.reuse, 0x38, R197.reuse, 0xfe, !PT ;  /* 0x0000003807057812 */ /* 0x140fe400078efec5 */
[----:B------:R-:W-:Y:S02]  /*b9a0*/  FSEL R181, R34, -INF , !P4 ;  /* 0xff80000022b57808 */ /* 0x000fe40006000000 */
[----:B------:R-:W-:Y:S01]  /*b9b0*/  LOP3.LUT R9, R7, 0x30, R197, 0xfe, !PT ;  /* 0x0000003007097812 */ /* 0x000fe200078efec5 */
[----:B------:R-:W2:Y:S01]  /*b9c0*/  LDSM.16.M88.4 R32, [R225] ;  /* 0x00000000e120783b */ /* 0x000ea20000000200 */
[----:B------:R-:W-:-:S02]  /*b9d0*/  FSEL R56, R38, -INF , !P5 ;  /* 0xff80000026387808 */ /* 0x000fc40006800000 */
[----:B------:R-:W-:Y:S02]  /*b9e0*/  FSEL R38, R115, -INF , !P1 ;  /* 0xff80000073267808 */ /* 0x000fe40004800000 */
[CC--:B------:R-:W-:Y:S01]  /*b9f0*/  ISETP.GE.AND P4, PT, R5.reuse, R205.reuse, PT ;  /* 0x000000cd0500720c */ /* 0x0c0fe20003f86270 */
[C---:B-1----:R-:W-:Y:S01]  /*ba00*/  HMMA.16816.F32 R100, R60.reuse, R44, R100 ;  /* 0x0000002c3c64723c */ /* 0x042fe20000001864 */
[----:B------:R-:W-:Y:S01]  /*ba10*/  ISETP.GE.AND P1, PT, R5, R204, PT ;  /* 0x000000cc0500720c */ /* 0x000fe20003f26270 */
[----:B------:R-:W-:Y:S01]  /*ba20*/  VIADD R5, R215, 0xa1 ;  /* 0x000000a1d7057836 */ /* 0x000fe20000000000 */
[-C--:B------:R-:W-:Y:S02]  /*ba30*/  ISETP.GE.AND P5, PT, R9, R205.reuse, PT ;  /* 0x000000cd0900720c */ /* 0x080fe40003fa6270 */
[----:B------:R-:W-:Y:S01]  /*ba40*/  FSEL R53, R28, -INF , !P3 ;  /* 0xff8000001c357808 */ /* 0x000fe20005800000 */
[----:B------:R-:W-:Y:S01]  /*ba50*/  HMMA.16816.F32 R96, R60, R46, R96 ;  /* 0x0000002e3c60723c */ /* 0x000fe20000001860 */
[----:B------:R-:W-:Y:S01]  /*ba60*/  FSEL R52, R24, -INF , !P5 ;  /* 0xff80000018347808 */ /* 0x000fe20006800000 */
[----:B------:R-:W-:Y:S01]  /*ba70*/  IMAD.U32 R45, RZ, RZ, UR4 ;  /* 0x00000004ff2d7e24 */ /* 0x000fe2000f8e00ff */
[----:B------:R-:W-:-:S02]  /*ba80*/  ISETP.GE.AND P3, PT, R5, R205, PT ;  /* 0x000000cd0500720c */ /* 0x000fc40003f66270 */
[-C--:B------:R-:W-:Y:S01]  /*ba90*/  ISETP.GE.AND P5, PT, R5, R204.reuse, PT ;  /* 0x000000cc0500720c */ /* 0x080fe20003fa6270 */
[----:B------:R-:W-:Y:S01]  /*baa0*/  IMAD.U32 R5, RZ, RZ, UR4 ;  /* 0x00000004ff057e24 */ /* 0x000fe2000f8e00ff */
[----:B------:R-:W-:Y:S01]  /*bab0*/  FSEL R36, R113, -INF , !P6 ;  /* 0xff80000071247808 */ /* 0x000fe20007000000 */
[----:B------:R-:W-:Y:S01]  /*bac0*/  IMAD.U32 R47, RZ, RZ, UR4 ;  /* 0x00000004ff2f7e24 */ /* 0x000fe2000f8e00ff */
[----:B------:R-:W-:Y:S01]  /*bad0*/  ISETP.GE.AND P6, PT, R9, R204, PT ;  /* 0x000000cc0900720c */ /* 0x000fe20003fc6270 */
[----:B------:R-:W-:Y:S01]  /*bae0*/  IMAD.U32 R46, RZ, RZ, UR4 ;  /* 0x00000004ff2e7e24 */ /* 0x000fe2000f8e00ff */
[----:B------:R-:W-:Y:S02]  /*baf0*/  FSEL R177, R30, -INF , !P2 ;  /* 0xff8000001eb17808 */ /* 0x000fe40005000000 */
[----:B------:R-:W1:Y:S01]  /*bb00*/  LDSM.16.M88.4 R28, [R166+0x6000] ;  /* 0x00600000a61c783b */ /* 0x000e620000000200 */
[----:B------:R-:W-:Y:S01]  /*bb10*/  LOP3.LUT R9, R5, 0x48, R197, 0xfe, !PT ;  /* 0x0000004805097812 */ /* 0x000fe200078efec5 */
[----:B------:R-:W-:Y:S01]  /*bb20*/  VIADD R5, R215, 0xa9 ;  /* 0x000000a9d7057836 */ /* 0x000fe20000000000 */
[----:B------:R-:W-:-:S02]  /*bb30*/  FSEL R213, R26, -INF , !P6 ;  /* 0xff8000001ad57808 */ /* 0x000fc40007000000 */
[----:B------:R-:W-:Y:S02]  /*bb40*/  FSEL R24, R111, -INF , !P5 ;  /* 0xff8000006f187808 */ /* 0x000fe40006800000 */
[C---:B------:R-:W-:Y:S02]  /*bb50*/  ISETP.GE.AND P6, PT, R9.reuse, R205, PT ;  /* 0x000000cd0900720c */ /* 0x040fe40003fc6270 */
[----:B------:R-:W-:Y:S02]  /*bb60*/  ISETP.GE.AND P5, PT, R9, R204, PT ;  /* 0x000000cc0900720c */ /* 0x000fe40003fa6270 */
[----:B------:R-:W-:Y:S02]  /*bb70*/  LOP3.LUT R7, R7, 0x40, R197, 0xfe, !PT ;  /* 0x0000004007077812 */ /* 0x000fe400078efec5 */
[----:B------:R-:W-:Y:S02]  /*bb80*/  FSEL R180, R12, -INF , !P6 ;  /* 0xff8000000cb47808 */ /* 0x000fe40007000000 */
[----:B------:R-:W-:Y:S01]  /*bb90*/  FSEL R199, R14, -INF , !P5 ;  /* 0xff8000000ec77808 */ /* 0x000fe20006800000 */
[----:B--2---:R-:W-:Y:S01]  /*bba0*/  HMMA.16816.F32 R84, R200, R32, R84 ;  /* 0x00000020c854723c */ /* 0x004fe20000001854 */
[----:B------:R-:W2:Y:S01]  /*bbb0*/  LDSM.16.M88.4 R12, [R166+0x6800] ;  /* 0x00680000a60c783b */ /* 0x000ea20000000200 */
[----:B------:R-:W-:-:S02]  /*bbc0*/  FSEL R44, R20, -INF , !P4 ;  /* 0xff800000142c7808 */ /* 0x000fc40006000000 */
[----:B------:R-:W-:Y:S02]  /*bbd0*/  FSEL R212, R22, -INF , !P1 ;  /* 0xff80000016d47808 */ /* 0x000fe40004800000 */
[----:B------:R-:W3:Y:S01]  /*bbe0*/  LDSM.16.M88.4 R20, [R224] ;  /* 0x00000000e014783b */ /* 0x000ee20000000200 */
[-C--:B------:R-:W-:Y:S01]  /*bbf0*/  ISETP.GE.AND P2, PT, R7, R205.reuse, PT ;  /* 0x000000cd0700720c */ /* 0x080fe20003f46270 */
[----:B------:R-:W-:Y:S01]  /*bc00*/  HMMA.16816.F32 R80, R200, R34, R80 ;  /* 0x00000022c850723c */ /* 0x000fe20000001850 */
[----:B------:R-:W-:Y:S01]  /*bc10*/  FSEL R42, R109, -INF , !P3 ;  /* 0xff8000006d2a7808 */ /* 0x000fe20005800000 */
[----:B------:R-:W-:Y:S01]  /*bc20*/  IMAD.U32 R33, RZ, RZ, UR4 ;  /* 0x00000004ff217e24 */ /* 0x000fe2000f8e00ff */
[-C--:B------:R-:W-:Y:S01]  /*bc30*/  ISETP.GE.AND P3, PT, R7, R204.reuse, PT ;  /* 0x000000cc0700720c */ /* 0x080fe20003f66270 */
[----:B------:R-:W-:Y:S01]  /*bc40*/  IMAD.U32 R7, RZ, RZ, UR4 ;  /* 0x00000004ff077e24 */ /* 0x000fe2000f8e00ff */
[----:B------:R-:W-:Y:S01]  /*bc50*/  FSEL R183, R16, -INF , !P2 ;  /* 0xff80000010b77808 */ /* 0x000fe20005000000 */
[----:B------:R-:W-:Y:S01]  /*bc60*/  IMAD.U32 R32, RZ, RZ, UR4 ;  /* 0x00000004ff207e24 */ /* 0x000fe2000f8e00ff */
[C---:B------:R-:W-:Y:S01]  /*bc70*/  ISETP.GE.AND P4, PT, R5.reuse, R205, PT ;  /* 0x000000cd0500720c */ /* 0x040fe20003f86270 */
[----:B------:R-:W-:Y:S01]  /*bc80*/  IMAD.U32 R35, RZ, RZ, UR4 ;  /* 0x00000004ff237e24 */ /* 0x000fe2000f8e00ff */
[----:B------:R-:W-:Y:S01]  /*bc90*/  ISETP.GE.AND P2, PT, R5, R204, PT ;  /* 0x000000cc0500720c */ /* 0x000fe20003f46270 */
[----:B------:R-:W-:Y:S01]  /*bca0*/  IMAD.U32 R5, RZ, RZ, UR4 ;  /* 0x00000004ff057e24 */ /* 0x000fe2000f8e00ff */
[----:B------:R-:W-:Y:S01]  /*bcb0*/  LOP3.LUT R7, R7, 0x50, R197, 0xfe, !PT ;  /* 0x0000005007077812 */ /* 0x000fe200078efec5 */
[----:B------:R-:W-:Y:S01]  /*bcc0*/  IMAD.U32 R34, RZ, RZ, UR4 ;  /* 0x00000004ff227e24 */ /* 0x000fe2000f8e00ff */
[----:B------:R-:W-:-:S02]  /*bcd0*/  FSEL R26, R105, -INF , !P4 ;  /* 0xff800000691a7808 */ /* 0x000fc40006000000 */
[--C-:B------:R-:W-:Y:S01]  /*bce0*/  LOP3.LUT R9, R5, 0x58, R197.reuse, 0xfe, !PT ;  /* 0x0000005805097812 */ /* 0x100fe200078efec5 */
[----:B------:R-:W-:Y:S01]  /*bcf0*/  VIADD R5, R215, 0xb1 ;  /* 0x000000b1d7057836 */ /* 0x000fe20000000000 */
[CC--:B------:R-:W-:Y:S01]  /*bd00*/  ISETP.GE.AND P1, PT, R7.reuse, R205.reuse, PT ;  /* 0x000000cd0700720c */ /* 0x0c0fe20003f26270 */
[C---:B-1----:R-:W-:Y:S01]  /*bd10*/  HMMA.16816.F32 R92, R60.reuse, R28, R92 ;  /* 0x0000001c3c5c723c */ /* 0x042fe2000000185c */
[----:B------:R-:W-:Y:S01]  /*bd20*/  ISETP.GE.AND P4, PT, R7, R204, PT ;  /* 0x000000cc0700720c */ /* 0x000fe20003f86270 */
[----:B------:R-:W-:Y:S01]  /*bd30*/  IMAD.U32 R7, RZ, RZ, UR4 ;  /* 0x00000004ff077e24 */ /* 0x000fe2000f8e00ff */
[----:B------:R-:W-:Y:S02]  /*bd40*/  ISETP.GE.AND P6, PT, R5, R205, PT ;  /* 0x000000cd0500720c */ /* 0x000fe40003fc6270 */
[----:B------:R-:W-:Y:S01]  /*bd50*/  FSEL R207, R18, -INF , !P3 ;  /* 0xff80000012cf7808 */ /* 0x000fe20005800000 */
[----:B------:R-:W-:Y:S01]  /*bd60*/  HMMA.16816.F32 R88, R60, R30, R88 ;  /* 0x0000001e3c58723c */ /* 0x000fe20000001858 */
[----:B------:R-:W-:Y:S01]  /*bd70*/  LOP3.LUT R7, R7, 0x60, R197, 0xfe, !PT ;  /* 0x0000006007077812 */ /* 0x000fe200078efec5 */
[----:B------:R-:W-:Y:S01]  /*bd80*/  IMAD.U32 R29, RZ, RZ, UR4 ;  /* 0x00000004ff1d7e24 */ /* 0x000fe2000f8e00ff */
[----:B------:R-:W-:Y:S01]  /*bd90*/  FSEL R179, R8, -INF , !P1 ;  /* 0xff80000008b37808 */ /* 0x000fe20004800000 */
[----:B------:R-:W-:Y:S01]  /*bda0*/  IMAD.U32 R28, RZ, RZ, UR4 ;  /* 0x00000004ff1c7e24 */ /* 0x000fe2000f8e00ff */
[----:B------:R-:W-:-:S02]  /*bdb0*/  FSEL R18, R101, -INF , !P6 ;  /* 0xff80000065127808 */ /* 0x000fc40007000000 */
[-C--:B------:R-:W-:Y:S01]  /*bdc0*/  ISETP.GE.AND P1, PT, R5, R204.reuse, PT ;  /* 0x000000cc0500720c */ /* 0x080fe20003f26270 */
[----:B------:R-:W-:Y:S01]  /*bdd0*/  VIADD R5, R215, 0xb9 ;  /* 0x000000b9d7057836 */ /* 0x000fe20000000000 */
[-C--:B------:R-:W-:Y:S01]  /*bde0*/  ISETP.GE.AND P3, PT, R9, R205.reuse, PT ;  /* 0x000000cd0900720c */ /* 0x080fe20003f66270 */
[----:B--2---:R-:W-:Y:S01]  /*bdf0*/  HMMA.16816.F32 R84, R60, R12, R84 ;  /* 0x0000000c3c54723c */ /* 0x004fe20000001854 */
[CC--:B------:R-:W-:Y:S01]  /*be00*/  ISETP.GE.AND P5, PT, R7.reuse, R205.reuse, PT ;  /* 0x000000cd0700720c */ /* 0x0c0fe20003fa6270 */
[----:B------:R-:W-:Y:S01]  /*be10*/  IMAD.U32 R31, RZ, RZ, UR4 ;  /* 0x00000004ff1f7e24 */ /* 0x000fe2000f8e00ff */
[-C--:B------:R-:W-:Y:S01]  /*be20*/  ISETP.GE.AND P6, PT, R7, R204.reuse, PT ;  /* 0x000000cc0700720c */ /* 0x080fe20003fc6270 */
[----:B------:R-:W-:Y:S01]  /*be30*/  IMAD.U32 R7, RZ, RZ, UR4 ;  /* 0x00000004ff077e24 */ /* 0x000fe2000f8e00ff */
[----:B------:R-:W-:Y:S01]  /*be40*/  FSEL R16, R107, -INF , !P2 ;  /* 0xff8000006b107808 */ /* 0x000fe20005000000 */
[----:B---3--:R-:W-:Y:S01]  /*be50*/  HMMA.16816.F32 R76, R200, R20, R76 ;  /* 0x00000014c84c723c */ /* 0x008fe2000000184c */
[----:B------:R-:W-:Y:S01]  /*be60*/  FSEL R218, R4, -INF , !P3 ;  /* 0xff80000004da7808 */ /* 0x000fe20005800000 */
[----:B------:R-:W-:Y:S01]  /*be70*/  IMAD.U32 R13, RZ, RZ, UR4 ;  /* 0x00000004ff0d7e24 */ /* 0x000fe2000f8e00ff */
[----:B------:R-:W-:Y:S01]  /*be80*/  ISETP.GE.AND P2, PT, R9, R204, PT ;  /* 0x000000cc0900720c */ /* 0x000fe20003f46270 */
[----:B------:R-:W-:Y:S01]  /*be90*/  IMAD.U32 R12, RZ, RZ, UR4 ;  /* 0x00000004ff0c7e24 */ /* 0x000fe2000f8e00ff */
[----:B------:R-:W-:Y:S01]  /*bea0*/  ISETP.GE.AND P3, PT, R5, R205, PT ;  /* 0x000000cd0500720c */ /* 0x000fe20003f66270 */
[----:B------:R-:W-:Y:S01]  /*beb0*/  IMAD.U32 R30, RZ, RZ, UR4 ;  /* 0x00000004ff1e7e24 */ /* 0x000fe2000f8e00ff */
[C-C-:B------:R-:W-:Y:S01]  /*bec0*/  LOP3.LUT R4, R7.reuse, 0x70, R197.reuse, 0xfe, !PT ;  /* 0x0000007007047812 */ /* 0x140fe200078efec5 */
[----:B------:R-:W-:Y:S01]  /*bed0*/  IMAD.U32 R21, RZ, RZ, UR4 ;  /* 0x00000004ff157e24 */ /* 0x000fe2000f8e00ff */
[----:B------:R-:W-:Y:S01]  /*bee0*/  LOP3.LUT R8, R7, 0x68, R197, 0xfe, !PT ;  /* 0x0000006807087812 */ /* 0x000fe200078efec5 */
[----:B------:R-:W-:Y:S01]  /*bef0*/  IMAD.U32 R20, RZ, RZ, UR4 ;  /* 0x00000004ff147e24 */ /* 0x000fe2000f8e00ff */
[----:B------:R-:W-:Y:S01]  /*bf00*/  FSEL R195, R6, -INF , !P2 ;  /* 0xff80000006c37808 */ /* 0x000fe20005000000 */
[----:B------:R-:W-:Y:S01]  /*bf10*/  HMMA.16816.F32 R80, R60, R14, R80 ;  /* 0x0000000e3c50723c */ /* 0x000fe20000001850 */
[----:B------:R-:W-:-:S02]  /*bf20*/  FSEL R97, R97, -INF , !P3 ;  /* 0xff80000061617808 */ /* 0x000fc40005800000 */
[CC--:B------:R-:W-:Y:S02]  /*bf30*/  ISETP.GE.AND P2, PT, R4.reuse, R205.reuse, PT ;  /* 0x000000cd0400720c */ /* 0x0c0fe40003f46270 */
[-C--:B------:R-:W-:Y:S01]  /*bf40*/  ISETP.GE.AND P3, PT, R4, R204.reuse, PT ;  /* 0x000000cc0400720c */ /* 0x080fe20003f66270 */
[----:B------:R-:W-:Y:S01]  /*bf50*/  IMAD.U32 R4, RZ, RZ, UR4 ;  /* 0x00000004ff047e24 */ /* 0x000fe2000f8e00ff */
[----:B------:R-:W-:Y:S01]  /*bf60*/  FSEL R196, R10, -INF , !P4 ;  /* 0xff8000000ac47808 */ /* 0x000fe20006000000 */
[----:B------:R-:W-:Y:S01]  /*bf70*/  HMMA.16816.F32 R72, R200, R22, R72 ;  /* 0x00000016c848723c */ /* 0x000fe20000001848 */
[----:B------:R-:W-:Y:S02]  /*bf80*/  FSEL R103, R103, -INF , !P1 ;  /* 0xff80000067677808 */ /* 0x000fe40004800000 */
[C---:B------:R-:W-:Y:S02]  /*bf90*/  ISETP.GE.AND P4, PT, R8.reuse, R205, PT ;  /* 0x000000cd0800720c */ /* 0x040fe40003f86270 */
[----:B------:R-:W-:-:S02]  /*bfa0*/  ISETP.GE.AND P1, PT, R8, R204, PT ;  /* 0x000000cc0800720c */ /* 0x000fc40003f26270 */
[----:B------:R-:W1:Y:S01]  /*bfb0*/  LDSM.16.M88.4 R8, [R167] ;  /* 0x00000000a708783b */ /* 0x000e620000000200 */
[----:B------:R-:W-:Y:S01]  /*bfc0*/  FSEL R216, R176, -INF , !P5 ;  /* 0xff800000b0d87808 */ /* 0x000fe20006800000 */
[----:B------:R-:W-:Y:S01]  /*bfd0*/  VIADD R22, R215, 0xd1 ;  /* 0x000000d1d7167836 */ /* 0x000fe20000000000 */
[----:B------:R-:W-:Y:S01]  /*bfe0*/  ISETP.GE.AND P5, PT, R5, R204, PT ;  /* 0x000000cc0500720c */ /* 0x000fe20003fa6270 */
[----:B------:R-:W-:Y:S01]  /*bff0*/  IMAD.U32 R5, RZ, RZ, UR4 ;  /* 0x00000004ff057e24 */ /* 0x000fe2000f8e00ff */
[--C-:B------:R-:W-:Y:S01]  /*c000*/  LOP3.LUT R6, R4, 0x78, R197.reuse, 0xfe, !PT ;  /* 0x0000007804067812 */ /* 0x100fe200078efec5 */
[----:B------:R-:W-:Y:S01]  /*c010*/  VIADD R4, R215, 0xc1 ;  /* 0x000000c1d7047836 */ /* 0x000fe20000000000 */
[----:B------:R-:W-:Y:S02]  /*c020*/  FSEL R99, R99, -INF , !P5 ;  /* 0xff80000063637808 */ /* 0x000fe40006800000 */
        /* <DEDUP_REMOVED lines=15> */
[--C-:B------:R-:W-:Y:S01]  /*c120*/  LOP3.LUT R21, R21, 0xf0, R197.reuse, 0xfe, !PT ;  /* 0x000000f015157812 */ /* 0x100fe200078efec5 */
[C---:B-1----:R-:W-:Y:S01]  /*c130*/  HMMA.16816.F32 R68, R200.reuse, R8, R68 ;  /* 0x00000008c844723c */ /* 0x042fe20000001844 */
[----:B------:R-:W-:Y:S02]  /*c140*/  LOP3.LUT R20, R20, 0xf8, R197, 0xfe, !PT ;  /* 0x000000f814147812 */ /* 0x000fe400078efec5 */
[----:B------:R-:W-:Y:S02]  /*c150*/  FSEL R101, R170, -INF , !P3 ;  /* 0xff800000aa657808 */ /* 0x000fe40005800000 */
[----:B------:R-:W-:Y:S01]  /*c160*/  FSEL R197, R128, -INF , !P5 ;  /* 0xff80000080c57808 */ /* 0x000fe20006800000 */
[----:B------:R-:W-:Y:S01]  /*c170*/  HMMA.16816.F32 R64, R200, R10, R64 ;  /* 0x0000000ac840723c */ /* 0x000fe20000001840 */
[----:B------:R-:W-:-:S02]  /*c180*/  FSEL R188, R178, -INF , !P6 ;  /* 0xff800000b2bc7808 */ /* 0x000fc40007000000 */
[----:B------:R-:W-:Y:S02]  /*c190*/  FSEL R211, R172, -INF , !P4 ;  /* 0xff800000acd37808 */ /* 0x000fe40006000000 */
[CC--:B------:R-:W-:Y:S02]  /*c1a0*/  ISETP.GE.AND P3, PT, R13.reuse, R205.reuse, PT ;  /* 0x000000cd0d00720c */ /* 0x0c0fe40003f66270 */
[-C--:B------:R-:W-:Y:S01]  /*c1b0*/  ISETP.GE.AND P5, PT, R13, R204.reuse, PT ;  /* 0x000000cc0d00720c */ /* 0x080fe20003fa6270 */
[----:B------:R-:W-:Y:S01]  /*c1c0*/  VIADD R13, R215, 0xc9 ;  /* 0x000000c9d70d7836 */ /* 0x000fe20000000000 */
[----:B------:R-:W-:Y:S02]  /*c1d0*/  ISETP.GE.AND P6, PT, R6, R204, PT ;  /* 0x000000cc0600720c */ /* 0x000fe40003fc6270 */
[----:B------:R-:W-:Y:S02]  /*c1e0*/  ISETP.GE.AND P4, PT, R4, R205, PT ;  /* 0x000000cd0400720c */ /* 0x000fe40003f86270 */
[----:B------:R-:W-:-:S02]  /*c1f0*/  FSEL R187, R174, -INF , !P1 ;  /* 0xff800000aebb7808 */ /* 0x000fc40004800000 */
[----:B------:R-:W-:Y:S02]  /*c200*/  FSEL R93, R93, -INF , !P4 ;  /* 0xff8000005d5d7808 */ /* 0x000fe40006000000 */
[----:B------:R-:W-:Y:S02]  /*c210*/  FSEL R206, R168, -INF , !P2 ;  /* 0xff800000a8ce7808 */ /* 0x000fe40005000000 */
[----:B------:R-:W-:Y:S02]  /*c220*/  FSEL R105, R130, -INF , !P6 ;  /* 0xff80000082697808 */ /* 0x000fe40007000000 */
[C---:B------:R-:W-:Y:S02]  /*c230*/  ISETP.GE.AND P4, PT, R5.reuse, R205, PT ;  /* 0x000000cd0500720c */ /* 0x040fe40003f86270 */
[-C--:B------:R-:W-:Y:S02]  /*c240*/  ISETP.GE.AND P1, PT, R5, R204.reuse, PT ;  /* 0x000000cc0500720c */ /* 0x080fe40003f26270 */
[----:B------:R-:W-:-:S02]  /*c250*/  ISETP.GE.AND P2, PT, R4, R204, PT ;  /* 0x000000cc0400720c */ /* 0x000fc40003f46270 */
[-C--:B------:R-:W-:Y:S01]  /*c260*/  ISETP.GE.AND P6, PT, R13, R205.reuse, PT ;  /* 0x000000cd0d00720c */ /* 0x080fe20003fc6270 */
[----:B------:R-:W1:Y:S01]  /*c270*/  LDSM.16.M88.4 R4, [R166+0x7000] ;  /* 0x00700000a604783b */ /* 0x000e620000000200 */
[----:B------:R-:W-:Y:S02]  /*c280*/  FSEL R107, R126, -INF , !P1 ;  /* 0xff8000007e6b7808 */ /* 0x000fe40004800000 */
[----:B------:R-:W-:Y:S02]  /*c290*/  FSEL R89, R89, -INF , !P6 ;  /* 0xff80000059597808 */ /* 0x000fe40007000000 */
[----:B------:R-:W-:Y:S02]  /*c2a0*/  FSEL R189, R120, -INF , !P3 ;  /* 0xff80000078bd7808 */ /* 0x000fe40005800000 */
[C---:B------:R-:W-:Y:S02]  /*c2b0*/  ISETP.GE.AND P1, PT, R12.reuse, R205, PT ;  /* 0x000000cd0c00720c */ /* 0x040fe40003f26270 */
[----:B------:R-:W-:-:S02]  /*c2c0*/  ISETP.GE.AND P6, PT, R12, R204, PT ;  /* 0x000000cc0c00720c */ /* 0x000fc40003fc6270 */
[----:B------:R-:W-:Y:S02]  /*c2d0*/  ISETP.GE.AND P3, PT, R13, R204, PT ;  /* 0x000000cc0d00720c */ /* 0x000fe40003f66270 */
[----:B------:R-:W2:Y:S01]  /*c2e0*/  LDSM.16.M88.4 R12, [R166+0x7800] ;  /* 0x00780000a60c783b */ /* 0x000ea20000000200 */
[----:B------:R-:W-:Y:S01]  /*c2f0*/  FSEL R191, R124, -INF , !P4 ;  /* 0xff8000007cbf7808 */ /* 0x000fe20006000000 */
[----:B------:R-:W-:-:S04]  /*c300*/  DEPBAR.LE SB0, 0x0 ;  /* 0x000080000000791a */ /* 0x000fc80000000000 */
[----:B------:R-:W-:Y:S02]  /*c310*/  FSEL R95, R95, -INF , !P2 ;  /* 0xff8000005f5f7808 */ /* 0x000fe40005000000 */
[CC--:B------:R-:W-:Y:S02]  /*c320*/  ISETP.GE.AND P4, PT, R47.reuse, R204.reuse, PT ;  /* 0x000000cc2f00720c */ /* 0x0c0fe40003f86270 */
[----:B------:R-:W-:Y:S02]  /*c330*/  FSEL R112, R112, -INF , !P1 ;  /* 0xff80000070707808 */ /* 0x000fe40004800000 */
[----:B------:R-:W-:Y:S02]  /*c340*/  ISETP.GE.AND P2, PT, R47, R205, PT ;  /* 0x000000cd2f00720c */ /* 0x000fe40003f46270 */
[----:B------:R-:W-:Y:S02]  /*c350*/  ISETP.GE.AND P1, PT, R22, R204, PT ;  /* 0x000000cc1600720c */ /* 0x000fe40003f26270 */
[----:B------:R-:W-:-:S02]  /*c360*/  FSEL R113, R118, -INF , !P4 ;  /* 0xff80000076717808 */ /* 0x000fc40006000000 */
[----:B------:R-:W-:Y:S02]  /*c370*/  FSEL R111, R116, -INF , !P2 ;  /* 0xff800000746f7808 */ /* 0x000fe40005000000 */
[-C--:B------:R-:W-:Y:S02]  /*c380*/  ISETP.GE.AND P4, PT, R45, R205.reuse, PT ;  /* 0x000000cd2d00720c */ /* 0x080fe40003f86270 */
[----:B------:R-:W-:Y:S02]  /*c390*/  FSEL R87, R87, -INF , !P1 ;  /* 0xff80000057577808 */ /* 0x000fe40004800000 */
[----:B------:R-:W-:Y:S02]  /*c3a0*/  ISETP.GE.AND P2, PT, R46, R204, PT ;  /* 0x000000cc2e00720c */ /* 0x000fe40003f46270 */
[----:B------:R-:W-:Y:S01]  /*c3b0*/  ISETP.GE.AND P1, PT, R35, R205, PT ;  /* 0x000000cd2300720c */ /* 0x000fe20003f26270 */
[----:B-1----:R-:W-:Y:S01]  /*c3c0*/  HMMA.16816.F32 R76, R60, R4, R76 ;  /* 0x000000043c4c723c */ /* 0x002fe2000000184c */
[----:B------:R-:W-:-:S02]  /*c3d0*/  FSEL R114, R114, -INF , !P6 ;  /* 0xff80000072727808 */ /* 0x000fc40007000000 */
[----:B------:R-:W-:Y:S02]  /*c3e0*/  FSEL R104, R104, -INF , !P4 ;  /* 0xff80000068687808 */ /* 0x000fe40006000000 */
[----:B------:R-:W-:Y:S01]  /*c3f0*/  FSEL R110, R110, -INF , !P2 ;  /* 0xff8000006e6e7808 */ /* 0x000fe20005000000 */
[C---:B------:R-:W-:Y:S01]  /*c400*/  HMMA.16816.F32 R72, R60.reuse, R6, R72 ;  /* 0x000000063c48723c */ /* 0x040fe20000001848 */
[C---:B------:R-:W-:Y:S01]  /*c410*/  VIADD R4, R215.reuse, 0xd9 ;  /* 0x000000d9d7047836 */ /* 0x040fe20000000000 */
[----:B------:R-:W-:Y:S02]  /*c420*/  FSEL R100, R100, -INF , !P1 ;  /* 0xff80000064647808 */ /* 0x000fe40004800000 */
[----:B------:R-:W-:Y:S02]  /*c430*/  FSEL R109, R122, -INF , !P5 ;  /* 0xff8000007a6d7808 */ /* 0x000fe40006800000 */
[C---:B------:R-:W-:Y:S01]  /*c440*/  ISETP.GE.AND P6, PT, R4.reuse, R205, PT ;  /* 0x000000cd0400720c */ /* 0x040fe20003fc6270 */
[----:B--2---:R-:W-:Y:S01]  /*c450*/  HMMA.16816.F32 R68, R60, R12, R68 ;  /* 0x0000000c3c44723c */ /* 0x004fe20000001844 */
[----:B------:R-:W-:Y:S01]  /*c460*/  BAR.SYNC.DEFER_BLOCKING 0x0 ;  /* 0x0000000000007b1d */ /* 0x000fe20000010000 */
[----:B------:R-:W-:Y:S01]  /*c470*/  ISETP.GE.AND P4, PT, R4, R204, PT ;  /* 0x000000cc0400720c */ /* 0x000fe20003f86270 */
[----:B------:R-:W-:Y:S01]  /*c480*/  VIADD R4, R215, 0xe1 ;  /* 0x000000e1d7047836 */ /* 0x000fe20000000000 */
[----:B------:R-:W-:-:S02]  /*c490*/  FSEL R91, R91, -INF , !P3 ;  /* 0xff8000005b5b7808 */ /* 0x000fc40005800000 */
[-C--:B------:R-:W-:Y:S01]  /*c4a0*/  ISETP.GE.AND P2, PT, R34, R205.reuse, PT ;  /* 0x000000cd2200720c */ /* 0x080fe20003f46270 */
[----:B------:R-:W-:Y:S01]  /*c4b0*/  HMMA.16816.F32 R64, R60, R14, R64 ;  /* 0x0000000e3c40723c */ /* 0x000fe20000001840 */
[----:B------:R-:W-:Y:S02]  /*c4c0*/  ISETP.GE.AND P1, PT, R33, R204, PT ;  /* 0x000000cc2100720c */ /* 0x000fe40003f26270 */
[-C--:B------:R-:W-:Y:S02]  /*c4d0*/  ISETP.GE.AND P3, PT, R46, R205.reuse, PT ;  /* 0x000000cd2e00720c */ /* 0x080fe40003f66270 */
[----:B------:R-:W-:Y:S02]  /*c4e0*/  ISETP.GE.AND P5, PT, R22, R205, PT ;  /* 0x000000cd1600720c */ /* 0x000fe40003fa6270 */
[----:B------:R-:W-:Y:S02]  /*c4f0*/  FSEL R83, R83, -INF , !P4 ;  /* 0xff80000053537808 */ /* 0x000fe40006000000 */
[----:B------:R-:W-:-:S02]  /*c500*/  FSEL R96, R96, -INF , !P2 ;  /* 0xff80000060607808 */ /* 0x000fc40005000000 */
[----:B------:R-:W-:Y:S02]  /*c510*/  FSEL R94, R94, -INF , !P1 ;  /* 0xff8000005e5e7808 */ /* 0x000fe40004800000 */
[----:B------:R-:W-:Y:S02]  /*c520*/  FSEL R85, R85, -INF , !P5 ;  /* 0xff80000055557808 */ /* 0x000fe40006800000 */
[----:B------:R-:W-:Y:S02]  /*c530*/  FSEL R108, R108, -INF , !P3 ;  /* 0xff8000006c6c7808 */ /* 0x000fe40005800000 */
[C---:B------:R-:W-:Y:S02]  /*c540*/  ISETP.GE.AND P4, PT, R4.reuse, R205, PT ;  /* 0x000000cd0400720c */ /* 0x040fe40003f86270 */
[-C--:B------:R-:W-:Y:S01]  /*c550*/  ISETP.GE.AND P2, PT, R4, R204.reuse, PT ;  /* 0x000000cc0400720c */ /* 0x080fe20003f46270 */
[----:B------:R-:W-:Y:S01]  /*c560*/  VIADD R4, R215, 0xe9 ;  /* 0x000000e9d7047836 */ /* 0x000fe20000000000 */
[----:B------:R-:W-:-:S02]  /*c570*/  ISETP.GE.AND P1, PT, R30, R204, PT ;  /* 0x000000cc1e00720c */ /* 0x000fc40003f26270 */
[-C--:B------:R-:W-:Y:S02]  /*c580*/  ISETP.GE.AND P5, PT, R45, R204.reuse, PT ;  /* 0x000000cc2d00720c */ /* 0x080fe40003fa6270 */
[----:B------:R-:W-:Y:S02]  /*c590*/  ISETP.GE.AND P3, PT, R35, R204, PT ;  /* 0x000000cc2300720c */ /* 0x000fe40003f66270 */
[----:B------:R-:W-:Y:S02]  /*c5a0*/  FSEL R77, R77, -INF , !P4 ;  /* 0xff8000004d4d7808 */ /* 0x000fe40006000000 */
[----:B------:R-:W-:Y:S02]  /*c5b0*/  FSEL R82, R82, -INF , !P1 ;  /* 0xff80000052527808 */ /* 0x000fe40004800000 */
[----:B------:R-:W-:Y:S02]  /*c5c0*/  FSEL R81, R81, -INF , !P6 ;  /* 0xff80000051517808 */ /* 0x000fe40007000000 */
[----:B------:R-:W-:-:S02]  /*c5d0*/  FSEL R106, R106, -INF , !P5 ;  /* 0xff8000006a6a7808 */ /* 0x000fc40006800000 */
[----:B------:R-:W-:Y:S02]  /*c5e0*/  FSEL R102, R102, -INF , !P3 ;  /* 0xff80000066667808 */ /* 0x000fe40005800000 */
[-C--:B------:R-:W-:Y:S02]  /*c5f0*/  ISETP.GE.AND P4, PT, R32, R205.reuse, PT ;  /* 0x000000cd2000720c */ /* 0x080fe40003f86270 */
        /* <DEDUP_REMOVED lines=11> */
[-C--:B------:R-:W-:Y:S01]  /*c6b0*/  ISETP.GE.AND P4, PT, R4, R204.reuse, PT ;  /* 0x000000cc0400720c */ /* 0x080fe20003f86270 */
[C---:B------:R-:W-:Y:S01]  /*c6c0*/  VIADD R4, R215.reuse, 0xf1 ;  /* 0x000000f1d7047836 */ /* 0x040fe20000000000 */
[----:B------:R-:W-:Y:S01]  /*c6d0*/  FSEL R90, R90, -INF , !P3 ;  /* 0xff8000005a5a7808 */ /* 0x000fe20005800000 */
[----:B------:R-:W-:Y:S01]  /*c6e0*/  VIADD R215, R215, 0xf9 ;  /* 0x000000f9d7d77836 */ /* 0x000fe20000000000 */
[----:B------:R-:W-:Y:S02]  /*c6f0*/  PLOP3.LUT P1, PT, PT, PT, UP0, 0x80, 0x0 ;  /* 0x000000000000781c */ /* 0x000fe40003f2f008 */
[C---:B------:R-:W-:Y:S02]  /*c700*/  ISETP.GE.AND P6, PT, R31.reuse, R205, PT ;  /* 0x000000cd1f00720c */ /* 0x040fe40003fc6270 */
        /* <DEDUP_REMOVED lines=9> */
[-C--:B------:R-:W-:Y:S02]  /*c7a0*/  ISETP.GE.AND P5, PT, R28, R205.reuse, PT ;  /* 0x000000cd1c00720c */ /* 0x080fe40003fa6270 */
[----:B------:R-:W-:Y:S02]  /*c7b0*/  ISETP.GE.AND P4, PT, R4, R205, PT ;  /* 0x000000cd0400720c */ /* 0x000fe40003f86270 */
[-C--:B------:R-:W-:Y:S02]  /*c7c0*/  ISETP.GE.AND P2, PT, R28, R204.reuse, PT ;  /* 0x000000cc1c00720c */ /* 0x080fe40003f46270 */
[----:B------:R-:W-:-:S02]  /*c7d0*/  ISETP.GE.AND P3, PT, R4, R204, PT ;  /* 0x000000cc0400720c */ /* 0x000fc40003f66270 */
[----:B------:R-:W-:Y:S02]  /*c7e0*/  FSEL R117, R69, -INF , !P4 ;  /* 0xff80000045757808 */ /* 0x000fe40006000000 */
[----:B------:R-:W-:Y:S02]  /*c7f0*/  FSEL R78, R78, -INF , !P6 ;  /* 0xff8000004e4e7808 */ /* 0x000fe40007000000 */
[----:B------:R-:W-:Y:S02]  /*c800*/  FSEL R118, R71, -INF , !P3 ;  /* 0xff80000047767808 */ /* 0x000fe40005800000 */
[----:B------:R-:W-:Y:S02]  /*c810*/  FSEL R119, R72, -INF , !P5 ;  /* 0xff80000048777808 */ /* 0x000fe40006800000 */
[----:B------:R-:W-:Y:S02]  /*c820*/  FSEL R120, R74, -INF , !P2 ;  /* 0xff8000004a787808 */ /* 0x000fe40005000000 */
        /* <DEDUP_REMOVED lines=9> */
[----:B------:R-:W-:Y:S01]  /*c8c0*/  FSEL R124, R66, -INF , !P3 ;  /* 0xff800000427c7808 */ /* 0x000fe20005800000 */
[----:B------:R-:W-:Y:S06]  /*c8d0*/  @!P1 BRA `(.L_x_2287) ;  /* 0x0000000400ec9947 */ /* 0x000fec0003800000 */
        /* <DEDUP_REMOVED lines=61> */
.L_x_2288:
[----:B------:R-:W-:-:S04]  /*ccb0*/  ULEA UR9, -UR10, URZ, 0x8 ;  /* 0x0000003f0a097291 */ /* 0x000fc8000f8e413f */
[----:B------:R-:W-:Y:S02]  /*ccc0*/  USHF.R.S32.HI UR4, URZ, 0x1f, UR9 ;  /* 0x0000001f3f047899 */ /* 0x000fe40008011409 */
[----:B------:R-:W-:-:S04]  /*ccd0*/  MOV R8, UR9 ;  /* 0x0000000900087c02 */ /* 0x000fc80008000f00 */
[----:B------:R-:W-:-:S07]  /*cce0*/  MOV R5, UR4 ;  /* 0x0000000400057c02 */ /* 0x000fce0008000f00 */
.L_x_2289:
[----:B------:R-:W-:Y:S01]  /*ccf0*/  IADD3 R8, P1, R165, R8, RZ ;  /* 0x00000008a5087210 */ /* 0x000fe20007f3e0ff */
[----:B------:R-:W-:Y:S02]  /*cd00*/  USHF.L.U32 UR4, UR10, 0x5, URZ ;  /* 0x000000050a047899 */ /* 0x000fe4000800063f */
[----:B------:R-:W-:Y:S02]  /*cd10*/  USHF.L.U64.HI UR10, UR10, 0x5, UR11 ;  /* 0x000000050a0a7899 */ /* 0x000fe4000801020b */
        /* <DEDUP_REMOVED lines=55> */
.L_x_2287:
[----:B---3--:R-:W-:Y:S01]  /*d090*/  FMNMX.FTZ R6, R2, R173, !PT ;  /* 0x000000ad02067209 */ /* 0x008fe20007810000 */
[----:B------:R-:W2:Y:S01]  /*d0a0*/  LDL.LU R68, [R1+0x4] ;  /* 0x0000040001447983 */ /* 0x000ea20000300800 */
[----:B------:R-:W-:Y:S02]  /*d0b0*/  MOV R70, R183 ;  /* 0x000000b700467202 */ /* 0x000fe40000000f00 */
[----:B------:R-:W-:Y:S01]  /*d0c0*/  FMNMX.FTZ R6, R219, R6, !PT ;  /* 0x00000006db067209 */ /* 0x000fe20007810000 */
[----:B------:R-:W3:Y:S01]  /*d0d0*/  LDL.LU R69, [R1+0x8] ;  /* 0x0000080001457983 */ /* 0x000ee20000300800 */
[----:B------:R-:W-:Y:S02]  /*d0e0*/  MOV R204, R181 ;  /* 0x000000b500cc7202 */ /* 0x000fe40000000f00 */
[----:B------:R-:W-:Y:S01]  /*d0f0*/  FMNMX.FTZ R6, R175, R6, !PT ;  /* 0x00000006af067209 */ /* 0x000fe20007810000 */
[----:B------:R-:W-:Y:S01]  /*d100*/  LDSM.16.MT88.4 R28, [R237+0xa000] ;  /* 0x00a00000ed1c783b */ /* 0x000fe20000004200 */
[----:B------:R-:W-:-:S02]  /*d110*/  MOV R205, R180 ;  /* 0x000000b400cd7202 */ /* 0x000fc40000000f00 */
[----:B------:R-:W-:Y:S01]  /*d120*/  FMNMX.FTZ R6, R222, R6, !PT ;  /* 0x00000006de067209 */ /* 0x000fe20007810000 */
[----:B------:R-:W-:Y:S01]  /*d130*/  LDSM.16.MT88.4 R20, [R234+0xa000] ;  /* 0x00a00000ea14783b */ /* 0x000fe20000004200 */
[----:B------:R-:W-:Y:S02]  /*d140*/  MOV R203, R177 ;  /* 0x000000b100cb7202 */ /* 0x000fe40000000f00 */
[----:B------:R-:W-:Y:S02]  /*d150*/  FMNMX.FTZ R6, R186, R6, !PT ;  /* 0x00000006ba067209 */ /* 0x000fe40007810000 */
[----:B------:R-:W-:Y:S02]  /*d160*/  MOV R202, R179 ;  /* 0x000000b300ca7202 */ /* 0x000fe40000000f00 */
        /* <DEDUP_REMOVED lines=125> */
[----:B------:R-:W-:-:S05]  /*d940*/  FMNMX.FTZ R4, R123, R4, !PT ;  /* 0x000000047b047209 */ /* 0x000fca0007810000 */
[----:B------:R-:W4:Y:S01]  /*d950*/  SHFL.BFLY PT, R182, R4, 0x2, 0x1f ;  /* 0x0c401f0004b67f89 */ /* 0x000f2200000e0000 */
[----:B-1----:R-:W-:-:S04]  /*d960*/  FMNMX.FTZ R183, R5, R183, !PT ;  /* 0x000000b705b77209 */ /* 0x002fc80007810000 */
[C---:B------:R-:W-:Y:S01]  /*d970*/  FSETP.NEU.FTZ.AND P2, PT, R183.reuse, -INF , PT ;  /* 0xff800000b700780b */ /* 0x040fe20003f5d000 */
[----:B------:R-:W-:Y:S01]  /*d980*/  FMUL.FTZ R181, R183, UR18 ;  /* 0x00000012b7b57c20 */ /* 0x000fe20008410000 */
[----:B----4-:R-:W-:-:S04]  /*d990*/  FMNMX.FTZ R182, R4, R182, !PT ;  /* 0x000000b604b67209 */ /* 0x010fc80007810000 */
[----:B------:R-:W-:Y:S01]  /*d9a0*/  FSEL R181, R181, RZ, P2 ;  /* 0x000000ffb5b57208 */ /* 0x000fe20001000000 */
[----:B------:R-:W1:Y:S04]  /*d9b0*/  SHFL.BFLY PT, R4, R182, 0x1, 0x1f ;  /* 0x0c201f00b6047f89 */ /* 0x000e6800000e0000 */
[----:B------:R-:W-:Y:S01]  /*d9c0*/  FFMA.FTZ R176, R186, UR18, -R181 ;  /* 0x00000012bab07c23 */ /* 0x000fe200080108b5 */
[----:B------:R-:W-:-:S05]  /*d9d0*/  FSEL R186, R183, RZ, P2 ;  /* 0x000000ffb7ba7208 */ /* 0x000fca0001000000 */
[----:B------:R-:W-:-:S04]  /*d9e0*/  FADD.FTZ R186, R2, -R186 ;  /* 0x800000ba02ba7221 */ /* 0x000fc80000010000 */
[----:B------:R-:W-:-:S06]  /*d9f0*/  FMUL.FTZ R186, R186, UR18 ;  /* 0x00000012baba7c20 */ /* 0x000fcc0008410000 */
[----:B------:R-:W4:Y:S01]  /*da00*/  MUFU.EX2 R186, R186 ;  /* 0x000000ba00ba7308 */ /* 0x000f220000000800 */
[----:B-1----:R-:W-:-:S04]  /*da10*/  FMNMX.FTZ R182, R182, R4, !PT ;  /* 0x00000004b6b67209 */ /* 0x002fc80007810000 */
[----:B------:R-:W-:-:S04]  /*da20*/  FSETP.NEU.FTZ.AND P1, PT, R182, -INF , PT ;  /* 0xff800000b600780b */ /* 0x000fc80003f3d000 */
[C---:B------:R-:W-:Y:S01]  /*da30*/  FSEL R4, R182.reuse, RZ, P1 ;  /* 0x000000ffb6047208 */ /* 0x040fe20000800000 */
[----:B------:R-:W-:-:S04]  /*da40*/  FMUL.FTZ R170, R182, UR18 ;  /* 0x00000012b6aa7c20 */ /* 0x000fc80008410000 */
[----:B------:R-:W-:Y:S01]  /*da50*/  FADD.FTZ R0, R0, -R4 ;  /* 0x8000000400007221 */ /* 0x000fe20000010000 */
[----:B----4-:R-:W-:Y:S01]  /*da60*/  FMUL.FTZ R33, R153, R186 ;  /* 0x000000ba99217220 */ /* 0x010fe20000410000 */
[----:B------:R-:W1:Y:S01]  /*da70*/  LDSM.16.MT88.4 R4, [R235+0xa000] ;  /* 0x00a00000eb04783b */ /* 0x000e620000004200 */
[----:B------:R-:W-:-:S03]  /*da80*/  FFMA.FTZ R153, R44, UR18, -R181 ;  /* 0x000000122c997c23 */ /* 0x000fc600080108b5 */
[----:B------:R-:W4:Y:S01]  /*da90*/  LDSM.16.MT88.4 R44, [R233+0xa000] ;  /* 0x00a00000e92c783b */ /* 0x000f220000004200 */
[----:B------:R-:W-:Y:S01]  /*daa0*/  FSEL R170, R170, RZ, P1 ;  /* 0x000000ffaaaa7208 */ /* 0x000fe20000800000 */
[--C-:B------:R-:W-:Y:S01]  /*dab0*/  FFMA.FTZ R180, R173, UR18, -R181.reuse ;  /* 0x00000012adb47c23 */ /* 0x100fe200080108b5 */
[--C-:B------:R-:W-:Y:S01]  /*dac0*/  FFMA.FTZ R179, R219, UR18, -R181.reuse ;  /* 0x00000012dbb37c23 */ /* 0x100fe200080108b5 */
[--C-:B------:R-:W-:Y:S01]  /*dad0*/  FFMA.FTZ R178, R175, UR18, -R181.reuse ;  /* 0x00000012afb27c23 */ /* 0x100fe200080108b5 */
[--C-:B------:R-:W-:Y:S01]  /*dae0*/  FFMA.FTZ R177, R222, UR18, -R181.reuse ;  /* 0x00000012deb17c23 */ /* 0x100fe200080108b5 */
[--C-:B------:R-:W-:Y:S01]  /*daf0*/  FFMA.FTZ R168, R184, UR18, -R170.reuse ;  /* 0x00000012b8a87c23 */ /* 0x100fe200080108aa */
[--C-:B------:R-:W-:Y:S01]  /*db00*/  FFMA.FTZ R165, R214, UR18, -R170.reuse ;  /* 0x00000012d6a57c23 */ /* 0x100fe200080108aa */
[--C-:B------:R-:W-:Y:S01]  /*db10*/  FFMA.FTZ R164, R185, UR18, -R170.reuse ;  /* 0x00000012b9a47c23 */ /* 0x100fe200080108aa */
[----:B------:R-:W-:Y:S01]  /*db20*/  FMUL.FTZ R0, R0, UR18 ;  /* 0x0000001200007c20 */ /* 0x000fe20008410000 */
[--C-:B------:R-:W-:Y:S01]  /*db30*/  FFMA.FTZ R217, R217, UR18, -R170.reuse ;  /* 0x00000012d9d97c23 */ /* 0x100fe200080108aa */
[----:B------:R-:W-:Y:S08]  /*db40*/  MUFU.EX2 R180, R180 ;  /* 0x000000b400b47308 */ /* 0x000ff00000000800 */
[----:B------:R-:W5:Y:S08]  /*db50*/  MUFU.EX2 R185, R0 ;  /* 0x0000000000b97308 */ /* 0x000f700000000800 */
[----:B------:R-:W2:Y:S08]  /*db60*/  MUFU.EX2 R179, R179 ;  /* 0x000000b300b37308 */ /* 0x000eb00000000800 */
[----:B------:R-:W-:Y:S08]  /*db70*/  MUFU.EX2 R178, R178 ;  /* 0x000000b200b27308 */ /* 0x000ff00000000800 */
[----:B------:R-:W-:Y:S08]  /*db80*/  MUFU.EX2 R177, R177 ;  /* 0x000000b100b17308 */ /* 0x000ff00000000800 */
[----:B------:R-:W-:Y:S08]  /*db90*/  MUFU.EX2 R168, R168 ;  /* 0x000000a800a87308 */ /* 0x000ff00000000800 */
[----:B------:R-:W3:Y:S08]  /*dba0*/  MUFU.EX2 R165, R165 ;  /* 0x000000a500a57308 */ /* 0x000ef00000000800 */
[----:B------:R-:W-:Y:S08]  /*dbb0*/  MUFU.EX2 R164, R164 ;  /* 0x000000a400a47308 */ /* 0x000ff00000000800 */
[----:B------:R-:W1:Y:S01]  /*dbc0*/  MUFU.EX2 R2, R217 ;  /* 0x000000d900027308 */ /* 0x000e620000000800 */
[-C--:B-----5:R-:W-:Y:S01]  /*dbd0*/  FMUL.FTZ R34, R154, R185.reuse ;  /* 0x000000b99a227220 */ /* 0x0a0fe20000410000 */
[--C-:B------:R-:W-:Y:S01]  /*dbe0*/  FFMA.FTZ R174, R59, UR18, -R181.reuse ;  /* 0x000000123bae7c23 */ /* 0x100fe200080108b5 */
[--C-:B------:R-:W-:Y:S01]  /*dbf0*/  FFMA.FTZ R172, R58, UR18, -R181.reuse ;  /* 0x000000123aac7c23 */ /* 0x100fe200080108b5 */
[--C-:B------:R-:W-:Y:S01]  /*dc00*/  FFMA.FTZ R154, R57, UR18, -R170.reuse ;  /* 0x00000012399a7c23 */ /* 0x100fe200080108aa */
[----:B------:R-:W-:Y:S01]  /*dc10*/  FFMA.FTZ R60, R56, UR18, -R170 ;  /* 0x00000012383c7c23 */ /* 0x000fe200080108aa */
[----:B--2---:R-:W-:Y:S01]  /*dc20*/  F2FP.F16.F32.PACK_AB R8, R179, R180 ;  /* 0x000000b4b308723e */ /* 0x004fe200000000ff */
[----:B------:R-:W-:Y:S01]  /*dc30*/  FMUL.FTZ R12, R160, R186 ;  /* 0x000000baa00c7220 */ /* 0x000fe20000410000 */
[----:B---3--:R-:W-:Y:S01]  /*dc40*/  F2FP.F16.F32.PACK_AB R9, R165, R168 ;  /* 0x000000a8a509723e */ /* 0x008fe200000000ff */
[----:B------:R-:W-:Y:S01]  /*dc50*/  FMUL.FTZ R13, R161, R186 ;  /* 0x000000baa10d7220 */ /* 0x000fe20000410000 */
[----:B------:R-:W-:Y:S01]  /*dc60*/  F2FP.F16.F32.PACK_AB R10, R177, R178 ;  /* 0x000000b2b10a723e */ /* 0x000fe200000000ff */
[-C--:B------:R-:W-:Y:S01]  /*dc70*/  FMUL.FTZ R14, R162, R185.reuse ;  /* 0x000000b9a20e7220 */ /* 0x080fe20000410000 */
[-C--:B------:R-:W-:Y:S01]  /*dc80*/  FMUL.FTZ R15, R163, R185.reuse ;  /* 0x000000b9a30f7220 */ /* 0x080fe20000410000 */
[-C--:B------:R-:W-:Y:S01]  /*dc90*/  FMUL.FTZ R32, R152, R186.reuse ;  /* 0x000000ba98207220 */ /* 0x080fe20000410000 */
[-C--:B------:R-:W-:Y:S01]  /*dca0*/  FMUL.FTZ R35, R155, R185.reuse ;  /* 0x000000b99b237220 */ /* 0x080fe20000410000 */
[-C--:B------:R-:W-:Y:S01]  /*dcb0*/  FMUL.FTZ R56, R144, R186.reuse ;  /* 0x000000ba90387220 */ /* 0x080fe20000410000 */
[----:B------:R-:W-:Y:S01]  /*dcc0*/  FMUL.FTZ R57, R145, R186 ;  /* 0x000000ba91397220 */ /* 0x000fe20000410000 */
[----:B-1----:R-:W-:Y:S01]  /*dcd0*/  F2FP.F16.F32.PACK_AB R11, R2, R164 ;  /* 0x000000a4020b723e */ /* 0x002fe200000000ff */
[-C--:B------:R-:W-:Y:S01]  /*dce0*/  FMUL.FTZ R58, R146, R185.reuse ;  /* 0x000000b9923a7220 */ /* 0x080fe20000410000 */
[-C--:B------:R-:W-:Y:S01]  /*dcf0*/  FMUL.FTZ R59, R147, R185.reuse ;  /* 0x000000b9933b7220 */ /* 0x080fe20000410000 */
[--C-:B------:R-:W-:Y:S01]  /*dd00*/  FFMA.FTZ R0, R53, UR18, -R181.reuse ;  /* 0x0000001235007c23 */ /* 0x100fe200080108b5 */
[--C-:B------:R-:W-:Y:S01]  /*dd10*/  FFMA.FTZ R161, R52, UR18, -R181.reuse ;  /* 0x0000001234a17c23 */ /* 0x100fe200080108b5 */
        /* <DEDUP_REMOVED lines=20> */
[----:B------:R-:W1:Y:S01]  /*de60*/  LDSM.16.MT88.4 R52, [R237+0xa800] ;  /* 0x00a80000ed34783b */ /* 0x000e620000004200 */
[----:B------:R-:W-:Y:S01]  /*de70*/  HMMA.16816.F32 R12, R8, R28, R12 ;  /* 0x0000001c080c723c */ /* 0x000fe2000000180c */
[----:B------:R-:W-:-:S05]  /*de80*/  FFMA.FTZ R175, R251, UR18, -R181 ;  /* 0x00000012fbaf7c23 */ /* 0x000fca00080108b5 */
[----:B------:R-:W-:Y:S01]  /*de90*/  HMMA.16816.F32 R32, R8, R4, R32 ;  /* 0x000000040820723c */ /* 0x000fe20000001820 */
[----:B------:R-:W-:-:S05]  /*dea0*/  FFMA.FTZ R173, R252, UR18, -R181 ;  /* 0x00000012fcad7c23 */ /* 0x000fca00080108b5 */
[C---:B------:R-:W-:Y:S01]  /*deb0*/  HMMA.16816.F32 R56, R8.reuse, R20, R56 ;  /* 0x000000140838723c */ /* 0x040fe20000001838 */
[----:B------:R2:W-:Y:S05]  /*dec0*/  MUFU.EX2 R144, R60 ;  /* 0x0000003c00907308 */ /* 0x0005ea0000000800 */
[C---:B------:R-:W-:Y:S06]  /*ded0*/  HMMA.16816.F32 R28, R8.reuse, R30, R156 ;  /* 0x0000001e081c723c */ /* 0x040fec000000189c */
[C---:B------:R-:W-:Y:S06]  /*dee0*/  HMMA.16816.F32 R4, R8.reuse, R6, R148 ;  /* 0x000000060804723c */ /* 0x040fec0000001894 */
[C---:B------:R-:W-:Y:S01]  /*def0*/  HMMA.16816.F32 R20, R8.reuse, R22, R140 ;  /* 0x000000160814723c */ /* 0x040fe2000000188c */
[--C-:B------:R-:W-:Y:S01]  /*df00*/  FFMA.FTZ R208, R208, UR18, -R170.reuse ;  /* 0x00000012d0d07c23 */ /* 0x100fe200080108aa */
[----:B------:R-:W-:Y:S01]  /*df10*/  FFMA.FTZ R198, R198, UR18, -R170 ;  /* 0x00000012c6c67c23 */ /* 0x000fe200080108aa */
[----:B--2---:R-:W-:Y:S03]  /*df20*/  LDSM.16.MT88.4 R60, [R235+0xa800] ;  /* 0x00a80000eb3c783b */ /* 0x004fe60000004200 */
[C---:B----4-:R-:W-:Y:S06]  /*df30*/  HMMA.16816.F32 R64, R8.reuse, R44, R64 ;  /* 0x0000002c0840723c */ /* 0x050fec0000001840 */
[----:B------:R-:W-:Y:S01]  /*df40*/  HMMA.16816.F32 R132, R8, R46, R132 ;  /* 0x0000002e0884723c */ /* 0x000fe20000001884 */
[----:B------:R-:W2:Y:S01]  /*df50*/  LDSM.16.MT88.4 R8, [R233+0xa800] ;  /* 0x00a80000e908783b */ /* 0x000ea20000004200 */
[----:B------:R-:W-:Y:S01]  /*df60*/  MUFU.EX2 R176, R176 ;  /* 0x000000b000b07308 */ /* 0x000fe20000000800 */
[----:B------:R-:W-:Y:S01]  /*df70*/  FFMA.FTZ R137, R70, UR18, -R181 ;  /* 0x0000001246897c23 */ /* 0x000fe200080108b5 */
[----:B------:R-:W-:Y:S01]  /*df80*/  MOV R200, R69 ;  /* 0x0000004500c87202 */ /* 0x000fe20000000f00 */
[----:B------:R-:W-:Y:S05]  /*df90*/  LDSM.16.MT88.4 R44, [R237+0xb000] ;  /* 0x00b00000ed2c783b */ /* 0x000fea0000004200 */
[----:B------:R-:W3:Y:S01]  /*dfa0*/  MUFU.EX2 R175, R175 ;  /* 0x000000af00af7308 */ /* 0x000ee20000000800 */
[----:B------:R-:W-:-:S02]  /*dfb0*/  MOV R201, R68 ;  /* 0x0000004400c97202 */ /* 0x000fc40000000f00 */
[----:B------:R-:W4:Y:S05]  /*dfc0*/  LDSM.16.MT88.4 R68, [R234+0xa800] ;  /* 0x00a80000ea44783b */ /* 0x000f2a0000004200 */
[----:B------:R-:W-:Y:S08]  /*dfd0*/  MUFU.EX2 R174, R174 ;  /* 0x000000ae00ae7308 */ /* 0x000ff00000000800 */
[----:B------:R-:W5:Y:S08]  /*dfe0*/  MUFU.EX2 R173, R173 ;  /* 0x000000ad00ad7308 */ /* 0x000f700000000800 */
[----:B------:R-:W-:Y:S08]  /*dff0*/  MUFU.EX2 R154, R154 ;  /* 0x0000009a009a7308 */ /* 0x000ff00000000800 */
[----:B------:R-:W1:Y:S08]  /*e000*/  MUFU.EX2 R148, R208 ;  /* 0x000000d000947308 */ /* 0x000e700000000800 */
[----:B------:R-:W2:Y:S01]  /*e010*/  MUFU.EX2 R140, R198 ;  /* 0x000000c6008c7308 */ /* 0x000ea20000000800 */
[----:B---3--:R-:W-:-:S02]  /*e020*/  F2FP.F16.F32.PACK_AB R72, R175, R176 ;  /* 0x000000b0af48723e */ /* 0x008fc400000000ff */
[----:B-----5:R-:W-:Y:S02]  /*e030*/  F2FP.F16.F32.PACK_AB R74, R173, R174 ;  /* 0x000000aead4a723e */ /* 0x020fe400000000ff */
[----:B-1----:R-:W-:Y:S02]  /*e040*/  F2FP.F16.F32.PACK_AB R73, R148, R154 ;  /* 0x0000009a9449723e */ /* 0x002fe400000000ff */
[----:B--2---:R-:W-:Y:S01]  /*e050*/  F2FP.F16.F32.PACK_AB R75, R140, R144 ;  /* 0x000000908c4b723e */ /* 0x004fe200000000ff */
[--C-:B------:R-:W-:Y:S01]  /*e060*/  FFMA.FTZ R184, R223, UR18, -R181.reuse ;  /* 0x00000012dfb87c23 */ /* 0x100fe200080108b5 */
[----:B------:R-:W-:Y:S01]  /*e070*/  FFMA.FTZ R160, R221, UR18, -R181 ;  /* 0x00000012dda07c23 */ /* 0x000fe200080108b5 */
[--C-:B------:R-:W-:Y:S01]  /*e080*/  FFMA.FTZ R141, R204, UR18, -R170.reuse ;  /* 0x00000012cc8d7c23 */ /* 0x100fe200080108aa */
[--C-:B------:R-:W-:Y:S01]  /*e090*/  FFMA.FTZ R142, R193, UR18, -R170.reuse ;  /* 0x00000012c18e7c23 */ /* 0x100fe200080108aa */
[--C-:B------:R-:W-:Y:S01]  /*e0a0*/  FFMA.FTZ R143, R203, UR18, -R170.reuse ;  /* 0x00000012cb8f7c23 */ /* 0x100fe200080108aa */
[----:B------:R-:W-:Y:S01]  /*e0b0*/  FFMA.FTZ R145, R192, UR18, -R170 ;  /* 0x00000012c0917c23 */ /* 0x000fe200080108aa */
[C---:B------:R-:W-:Y:S06]  /*e0c0*/  HMMA.16816.F32 R12, R72.reuse, R52, R12 ;  /* 0x00000034480c723c */ /* 0x040fec000000180c */
[C---:B------:R-:W-:Y:S01]  /*e0d0*/  HMMA.16816.F32 R28, R72.reuse, R54, R28 ;  /* 0x00000036481c723c */ /* 0x040fe2000000181c */
[----:B------:R-:W1:Y:S01]  /*e0e0*/  LDSM.16.MT88.4 R52, [R235+0xb000] ;  /* 0x00b00000eb34783b */ /* 0x000e620000004200 */
[----:B------:R-:W-:Y:S04]  /*e0f0*/  MUFU.EX2 R172, R172 ;  /* 0x000000ac00ac7308 */ /* 0x000fe80000000800 */
[C---:B------:R-:W-:Y:S04]  /*e100*/  HMMA.16816.F32 R64, R72.reuse, R8, R64 ;  /* 0x000000084840723c */ /* 0x040fe80000001840 */
[----:B------:R-:W2:Y:S02]  /*e110*/  MUFU.EX2 R184, R184 ;  /* 0x000000b800b87308 */ /* 0x000ea40000000800 */
[C---:B------:R-:W-:Y:S01]  /*e120*/  HMMA.16816.F32 R132, R72.reuse, R10, R132 ;  /* 0x0000000a4884723c */ /* 0x040fe20000001884 */
[----:B------:R-:W3:Y:S05]  /*e130*/  LDSM.16.MT88.4 R8, [R233+0xb000] ;  /* 0x00b00000e908783b */ /* 0x000eea0000004200 */
[----:B------:R-:W-:Y:S01]  /*e140*/  MUFU.EX2 R0, R0 ;  /* 0x0000000000007308 */ /* 0x000fe20000000800 */
[C---:B------:R-:W-:Y:S07]  /*e150*/  HMMA.16816.F32 R32, R72.reuse, R60, R32 ;  /* 0x0000003c4820723c */ /* 0x040fee0000001820 */
[----:B------:R-:W-:Y:S01]  /*e160*/  MUFU.EX2 R160, R160 ;  /* 0x000000a000a07308 */ /* 0x000fe20000000800 */
[C---:B------:R-:W-:Y:S01]  /*e170*/  HMMA.16816.F32 R4, R72.reuse, R62, R4 ;  /* 0x0000003e4804723c */ /* 0x040fe20000001804 */
[----:B------:R-:W5:Y:S06]  /*e180*/  LDSM.16.MT88.4 R60, [R234+0xb000] ;  /* 0x00b00000ea3c783b */ /* 0x000f6c0000004200 */
[----:B------:R-:W-:Y:S08]  /*e190*/  MUFU.EX2 R141, R141 ;  /* 0x0000008d008d7308 */ /* 0x000ff00000000800 */
[----:B------:R-:W1:Y:S08]  /*e1a0*/  MUFU.EX2 R142, R142 ;  /* 0x0000008e008e7308 */ /* 0x000e700000000800 */
[----:B------:R-:W-:Y:S08]  /*e1b0*/  MUFU.EX2 R143, R143 ;  /* 0x0000008f008f7308 */ /* 0x000ff00000000800 */
[----:B------:R-:W3:Y:S01]  /*e1c0*/  MUFU.EX2 R145, R145 ;  /* 0x0000009100917308 */ /* 0x000ee20000000800 */
[C---:B----4-:R-:W-:Y:S06]  /*e1d0*/  HMMA.16816.F32 R56, R72.reuse, R68, R56 ;  /* 0x000000444838723c */ /* 0x050fec0000001838 */
[----:B------:R-:W-:Y:S01]  /*e1e0*/  HMMA.16816.F32 R20, R72, R70, R20 ;  /* 0x000000464814723c */ /* 0x000fe20000001814 */
[----:B--2---:R-:W-:-:S02]  /*e1f0*/  F2FP.F16.F32.PACK_AB R68, R184, R172 ;  /* 0x000000acb844723e */ /* 0x004fc400000000ff */
[----:B-1----:R-:W-:-:S04]  /*e200*/  F2FP.F16.F32.PACK_AB R69, R142, R141 ;  /* 0x0000008d8e45723e */ /* 0x002fc800000000ff */
[----:B------:R-:W-:Y:S02]  /*e210*/  F2FP.F16.F32.PACK_AB R70, R160, R0 ;  /* 0x00000000a046723e */ /* 0x000fe400000000ff */
[----:B---3--:R-:W-:-:S07]  /*e220*/  F2FP.F16.F32.PACK_AB R71, R145, R143 ;  /* 0x0000008f9147723e */ /* 0x008fce00000000ff */
        /* <DEDUP_REMOVED lines=11> */
[----:B------:R-:W2:Y:S01]  /*e2e0*/  LDSM.16.MT88.4 R52, [R235+0xb800] ;  /* 0x00b80000eb34783b */ /* 0x000ea20000004200 */
[----:B------:R-:W-:Y:S04]  /*e2f0*/  MUFU.EX2 R161, R161 ;  /* 0x000000a100a17308 */ /* 0x000fe80000000800 */
[C---:B------:R-:W-:Y:S04]  /*e300*/  HMMA.16816.F32 R64, R68.reuse, R8, R64 ;  /* 0x000000084440723c */ /* 0x040fe80000001840 */
[----:B------:R-:W3:Y:S02]  /*e310*/  MUFU.EX2 R152, R220 ;  /* 0x000000dc00987308 */ /* 0x000ee40000000800 */
[C---:B------:R-:W-:Y:S01]  /*e320*/  HMMA.16816.F32 R132, R68.reuse, R10, R132 ;  /* 0x0000000a4484723c */ /* 0x040fe20000001884 */
[----:B------:R-:W4:Y:S05]  /*e330*/  LDSM.16.MT88.4 R8, [R233+0xb800] ;  /* 0x00b80000e908783b */ /* 0x000f2a0000004200 */
[----:B------:R-:W-:Y:S01]  /*e340*/  MUFU.EX2 R153, R153 ;  /* 0x0000009900997308 */ /* 0x000fe20000000800 */
[C---:B-----5:R-:W-:Y:S07]  /*e350*/  HMMA.16816.F32 R56, R68.reuse, R60, R56 ;  /* 0x0000003c4438723c */ /* 0x060fee0000001838 */
[----:B------:R-:W-:Y:S01]  /*e360*/  MUFU.EX2 R136, R136 ;  /* 0x0000008800887308 */ /* 0x000fe20000000800 */
[----:B------:R-:W-:Y:S01]  /*e370*/  HMMA.16816.F32 R20, R68, R62, R20 ;  /* 0x0000003e4414723c */ /* 0x000fe20000001814 */
[----:B------:R-:W5:Y:S06]  /*e380*/  LDSM.16.MT88.4 R60, [R234+0xb800] ;  /* 0x00b80000ea3c783b */ /* 0x000f6c0000004200 */
[----:B------:R-:W-:Y:S08]  /*e390*/  MUFU.EX2 R150, R150 ;  /* 0x0000009600967308 */ /* 0x000ff00000000800 */
[----:B------:R-:W1:Y:S08]  /*e3a0*/  MUFU.EX2 R3, R3 ;  /* 0x0000000300037308 */ /* 0x000e700000000800 */
[----:B------:R-:W-:Y:S08]  /*e3b0*/  MUFU.EX2 R151, R151 ;  /* 0x0000009700977308 */ /* 0x000ff00000000800 */
[----:B------:R-:W2:Y:S01]  /*e3c0*/  MUFU.EX2 R155, R155 ;  /* 0x0000009b009b7308 */ /* 0x000ea20000000800 */
[----:B---3--:R-:W-:-:S02]  /*e3d0*/  F2FP.F16.F32.PACK_AB R72, R152, R161 ;  /* 0x000000a19848723e */ /* 0x008fc400000000ff */
[----:B-1----:R-:W-:Y:S02]  /*e3e0*/  F2FP.F16.F32.PACK_AB R73, R3, R150 ;  /* 0x000000960349723e */ /* 0x002fe400000000ff */
[----:B------:R-:W-:Y:S02]  /*e3f0*/  F2FP.F16.F32.PACK_AB R74, R136, R153 ;  /* 0x00000099884a723e */ /* 0x000fe400000000ff */
[----:B--2---:R-:W-:-:S07]  /*e400*/  F2FP.F16.F32.PACK_AB R75, R155, R151 ;  /* 0x000000979b4b723e */ /* 0x004fce00000000ff */
[C---:B------:R-:W-:Y:S06]  /*e410*/  HMMA.16816.F32 R12, R72.reuse, R44, R12 ;  /* 0x0000002c480c723c */ /* 0x040fec000000180c */
[C---:B------:R-:W-:Y:S01]  /*e420*/  HMMA.16816.F32 R28, R72.reuse, R46, R28 ;  /* 0x0000002e481c723c */ /* 0x040fe2000000181c */
[----:B------:R-:W1:Y:S01]  /*e430*/  LDSM.16.MT88.4 R44, [R237+0xc000] ;  /* 0x00c00000ed2c783b */ /* 0x000e620000004200 */
[--C-:B------:R-:W-:Y:S01]  /*e440*/  FFMA.FTZ R147, R190, UR18, -R181.reuse ;  /* 0x00000012be937c23 */ /* 0x100fe200080108b5 */
[--C-:B------:R-:W-:Y:S01]  /*e450*/  FFMA.FTZ R138, R209, UR18, -R181.reuse ;  /* 0x00000012d18a7c23 */ /* 0x100fe200080108b5 */
[--C-:B------:R-:W-:Y:S01]  /*e460*/  FFMA.FTZ R139, R205, UR18, -R181.reuse ;  /* 0x00000012cd8b7c23 */ /* 0x100fe200080108b5 */
[----:B------:R-:W-:Y:S01]  /*e470*/  FFMA.FTZ R146, R194, UR18, -R181 ;  /* 0x00000012c2927c23 */ /* 0x000fe200080108b5 */
[----:B------:R-:W-:Y:S01]  /*e480*/  HMMA.16816.F32 R32, R72, R52, R32 ;  /* 0x000000344820723c */ /* 0x000fe20000001820 */
[--C-:B------:R-:W-:Y:S01]  /*e490*/  FFMA.FTZ R162, R207, UR18, -R170.reuse ;  /* 0x00000012cfa27c23 */ /* 0x100fe200080108aa */
[--C-:B------:R-:W-:Y:S01]  /*e4a0*/  FFMA.FTZ R163, R19, UR18, -R170.reuse ;  /* 0x0000001213a37c23 */ /* 0x100fe200080108aa */
[--C-:B------:R-:W-:Y:S01]  /*e4b0*/  FFMA.FTZ R190, R199, UR18, -R170.reuse ;  /* 0x00000012c7be7c23 */ /* 0x100fe200080108aa */
[----:B------:R-:W-:-:S02]  /*e4c0*/  FFMA.FTZ R192, R17, UR18, -R170 ;  /* 0x0000001211c07c23 */ /* 0x000fc400080108aa */
[C---:B------:R-:W-:Y:S01]  /*e4d0*/  HMMA.16816.F32 R4, R72.reuse, R54, R4 ;  /* 0x000000364804723c */ /* 0x040fe20000001804 */
[----:B------:R-:W2:Y:S01]  /*e4e0*/  LDSM.16.MT88.4 R52, [R235+0xc000] ;  /* 0x00c00000eb34783b */ /* 0x000ea20000004200 */
[----:B------:R-:W-:Y:S04]  /*e4f0*/  MUFU.EX2 R137, R137 ;  /* 0x0000008900897308 */ /* 0x000fe80000000800 */
[C---:B----4-:R-:W-:Y:S04]  /*e500*/  HMMA.16816.F32 R64, R72.reuse, R8, R64 ;  /* 0x000000084840723c */ /* 0x050fe80000001840 */
        /* <DEDUP_REMOVED lines=19> */
[----:B------:R-:W-:Y:S01]  /*e640*/  MOV R204, R200 ;  /* 0x000000c800cc7202 */ /* 0x000fe20000000f00 */
        /* <DEDUP_REMOVED lines=34> */
[--C-:B------:R-:W-:Y:S01]  /*e870*/  FFMA.FTZ R193, R211, UR18, -R181.reuse ;  /* 0x00000012d3c17c23 */ /* 0x100fe200080108b5 */
[C---:B------:R-:W-:Y:S01]  /*e880*/  HMMA.16816.F32 R32, R72.reuse, R52, R32 ;  /* 0x000000344820723c */ /* 0x040fe20000001820 */
[----:B------:R-:W-:Y:S01]  /*e890*/  FFMA.FTZ R198, R49, UR18, -R181 ;  /* 0x0000001231c67c23 */ /* 0x000fe200080108b5 */
[--C-:B------:R-:W-:Y:S01]  /*e8a0*/  FFMA.FTZ R188, R188, UR18, -R170.reuse ;  /* 0x00000012bcbc7c23 */ /* 0x100fe200080108aa */
[--C-:B------:R-:W-:Y:S01]  /*e8b0*/  FFMA.FTZ R201, R43, UR18, -R170.reuse ;  /* 0x000000122bc97c23 */ /* 0x100fe200080108aa */
[--C-:B------:R-:W-:Y:S01]  /*e8c0*/  FFMA.FTZ R187, R187, UR18, -R170.reuse ;  /* 0x00000012bbbb7c23 */ /* 0x100fe200080108aa */
[----:B------:R-:W-:Y:S01]  /*e8d0*/  FFMA.FTZ R202, R51, UR18, -R170 ;  /* 0x0000001233ca7c23 */ /* 0x000fe200080108aa */
        /* <DEDUP_REMOVED lines=35> */
[----:B----4-:R-:W-:Y:S04]  /*eb10*/  HMMA.16816.F32 R64, R68, R8, R64 ;  /* 0x000000084440723c */ /* 0x010fe80000001840 */
[----:B------:R-:W3:Y:S03]  /*eb20*/  MUFU.EX2 R169, R169 ;  /* 0x000000a900a97308 */ /* 0x000ee60000000800 */
[----:B------:R-:W-:-:S05]  /*eb30*/  FFMA.FTZ R8, R112, UR18, -R181 ;  /* 0x0000001270087c23 */ /* 0x000fca00080108b5 */
[----:B------:R-:W-:Y:S01]  /*eb40*/  MUFU.EX2 R129, R17 ;  /* 0x0000001100817308 */ /* 0x000fe20000000800 */
[C---:B-----5:R-:W-:Y:S07]  /*eb50*/  HMMA.16816.F32 R56, R68.reuse, R60, R56 ;  /* 0x0000003c4438723c */ /* 0x060fee0000001838 */
[----:B------:R-:W-:Y:S01]  /*eb60*/  MUFU.EX2 R197, R197 ;  /* 0x000000c500c57308 */ /* 0x000fe20000000800 */
[C---:B------:R-:W-:Y:S01]  /*eb70*/  HMMA.16816.F32 R20, R68.reuse, R62, R20 ;  /* 0x0000003e4414723c */ /* 0x040fe20000001814 */
[----:B------:R-:W-:Y:S06]  /*eb80*/  LDSM.16.MT88.4 R60, [R234+0xd800] ;  /* 0x00d80000ea3c783b */ /* 0x000fec0000004200 */
[----:B------:R-:W-:Y:S01]  /*eb90*/  MUFU.EX2 R101, R101 ;  /* 0x0000006500657308 */ /* 0x000fe20000000800 */
[----:B------:R-:W-:Y:S07]  /*eba0*/  HMMA.16816.F32 R132, R68, R10, R132 ;  /* 0x0000000a4484723c */ /* 0x000fee0000001884 */
[----:B------:R-:W4:Y:S08]  /*ebb0*/  MUFU.EX2 R171, R171 ;  /* 0x000000ab00ab7308 */ /* 0x000f300000000800 */
[----:B------:R-:W-:Y:S08]  /*ebc0*/  MUFU.EX2 R105, R105 ;  /* 0x0000006900697308 */ /* 0x000ff00000000800 */
[----:B------:R-:W5:Y:S08]  /*ebd0*/  MUFU.EX2 R131, R131 ;  /* 0x0000008300837308 */ /* 0x000f700000000800 */
[----:B------:R1:W-:Y:S01]  /*ebe0*/  MUFU.EX2 R68, R8 ;  /* 0x0000000800447308 */ /* 0x0003e20000000800 */
[----:B---3--:R-:W-:-:S02]  /*ebf0*/  F2FP.F16.F32.PACK_AB R72, R169, R194 ;  /* 0x000000c2a948723e */ /* 0x008fc400000000ff */
[----:B----4-:R-:W-:Y:S02]  /*ec00*/  F2FP.F16.F32.PACK_AB R73, R171, R101 ;  /* 0x00000065ab49723e */ /* 0x010fe400000000ff */
[----:B------:R-:W-:Y:S01]  /*ec10*/  F2FP.F16.F32.PACK_AB R74, R197, R129 ;  /* 0x00000081c54a723e */ /* 0x000fe200000000ff */
[----:B-1----:R-:W1:Y:S01]  /*ec20*/  LDSM.16.MT88.4 R8, [R233+0xd800] ;  /* 0x00d80000e908783b */ /* 0x002e620000004200 */
[----:B-----5:R-:W-:-:S07]  /*ec30*/  F2FP.F16.F32.PACK_AB R75, R131, R105 ;  /* 0x00000069834b723e */ /* 0x020fce00000000ff */
[C---:B------:R-:W-:Y:S06]  /*ec40*/  HMMA.16816.F32 R12, R72.reuse, R44, R12 ;  /* 0x0000002c480c723c */ /* 0x040fec000000180c */
[C---:B------:R-:W-:Y:S01]  /*ec50*/  HMMA.16816.F32 R28, R72.reuse, R46, R28 ;  /* 0x0000002e481c723c */ /* 0x040fe2000000181c */
[----:B------:R-:W3:Y:S01]  /*ec60*/  LDSM.16.MT88.4 R44, [R237+0xe000] ;  /* 0x00e00000ed2c783b */ /* 0x000ee20000004200 */
[--C-:B------:R-:W-:Y:S01]  /*ec70*/  FFMA.FTZ R70, R107, UR18, -R170.reuse ;  /* 0x000000126b467c23 */ /* 0x100fe200080108aa */
[--C-:B------:R-:W-:Y:S01]  /*ec80*/  FFMA.FTZ R107, R109, UR18, -R170.reuse ;  /* 0x000000126d6b7c23 */ /* 0x100fe200080108aa */
[--C-:B------:R-:W-:Y:S01]  /*ec90*/  FFMA.FTZ R191, R191, UR18, -R181.reuse ;  /* 0x00000012bfbf7c23 */ /* 0x100fe200080108b5 */
[--C-:B------:R-:W-:Y:S01]  /*eca0*/  FFMA.FTZ R125, R125, UR18, -R181.reuse ;  /* 0x000000127d7d7c23 */ /* 0x100fe200080108b5 */
[----:B--2---:R-:W-:Y:S01]  /*ecb0*/  HMMA.16816.F32 R32, R72, R52, R32 ;  /* 0x000000344820723c */ /* 0x004fe20000001820 */
[--C-:B------:R-:W-:Y:S01]  /*ecc0*/  FFMA.FTZ R189, R189, UR18, -R181.reuse ;  /* 0x00000012bdbd7c23 */ /* 0x100fe200080108b5 */
[----:B------:R-:W-:Y:S01]  /*ecd0*/  FFMA.FTZ R121, R121, UR18, -R181 ;  /* 0x0000001279797c23 */ /* 0x000fe200080108b5 */
[--C-:B------:R-:W-:Y:S01]  /*ece0*/  FFMA.FTZ R71, R127, UR18, -R170.reuse ;  /* 0x000000127f477c23 */ /* 0x100fe200080108aa */
[----:B------:R-:W-:-:S02]  /*ecf0*/  FFMA.FTZ R109, R48, UR18, -R170 ;  /* 0x00000012306d7c23 */ /* 0x000fc400080108aa */
[----:B------:R-:W-:Y:S01]  /*ed00*/  HMMA.16816.F32 R4, R72, R54, R4 ;  /* 0x000000364804723c */ /* 0x000fe20000001804 */
[----:B------:R-:W2:Y:S01]  /*ed10*/  LDSM.16.MT88.4 R52, [R235+0xe000] ;  /* 0x00e00000eb34783b */ /* 0x000ea20000004200 */
[----:B------:R-:W-:Y:S01]  /*ed20*/  MUFU.EX2 R191, R191 ;  /* 0x000000bf00bf7308 */ /* 0x000fe20000000800 */
[----:B------:R-:W-:-:S07]  /*ed30*/  FFMA.FTZ R50, R50, UR18, -R181 ;  /* 0x0000001232327c23 */ /* 0x000fce00080108b5 */
[----:B------:R-:W4:Y:S08]  /*ed40*/  MUFU.EX2 R125, R125 ;  /* 0x0000007d007d7308 */ /* 0x000f300000000800 */
[----:B------:R-:W-:Y:S01]  /*ed50*/  MUFU.EX2 R189, R189 ;  /* 0x000000bd00bd7308 */ /* 0x000fe20000000800 */
[C---:B-1----:R-:W-:Y:S07]  /*ed60*/  HMMA.16816.F32 R64, R72.reuse, R8, R64 ;  /* 0x000000084840723c */ /* 0x042fee0000001840 */
[----:B------:R-:W-:Y:S01]  /*ed70*/  MUFU.EX2 R121, R121 ;  /* 0x0000007900797308 */ /* 0x000fe20000000800 */
[C---:B------:R-:W-:Y:S01]  /*ed80*/  HMMA.16816.F32 R132, R72.reuse, R10, R132 ;  /* 0x0000000a4884723c */ /* 0x040fe20000001884 */
[----:B------:R-:W-:Y:S06]  /*ed90*/  LDSM.16.MT88.4 R8, [R233+0xe000] ;  /* 0x00e00000e908783b */ /* 0x000fec0000004200 */
[----:B------:R-:W-:Y:S08]  /*eda0*/  MUFU.EX2 R70, R70 ;  /* 0x0000004600467308 */ /* 0x000ff00000000800 */
[----:B------:R-:W1:Y:S08]  /*edb0*/  MUFU.EX2 R71, R71 ;  /* 0x0000004700477308 */ /* 0x000e700000000800 */
[----:B------:R-:W-:Y:S08]  /*edc0*/  MUFU.EX2 R107, R107 ;  /* 0x0000006b006b7308 */ /* 0x000ff00000000800 */
[----:B------:R-:W5:Y:S08]  /*edd0*/  MUFU.EX2 R109, R109 ;  /* 0x0000006d006d7308 */ /* 0x000f700000000800 */
[----:B------:R4:W-:Y:S01]  /*ede0*/  MUFU.EX2 R112, R50 ;  /* 0x0000003200707308 */ /* 0x0009e20000000800 */
[C---:B------:R-:W-:Y:S06]  /*edf0*/  HMMA.16816.F32 R56, R72.reuse, R60, R56 ;  /* 0x0000003c4838723c */ /* 0x040fec0000001838 */
[----:B------:R-:W-:Y:S01]  /*ee00*/  HMMA.16816.F32 R20, R72, R62, R20 ;  /* 0x0000003e4814723c */ /* 0x000fe20000001814 */
[----:B----4-:R-:W4:Y:S01]  /*ee10*/  LDSM.16.MT88.4 R48, [R234+0xe000] ;  /* 0x00e00000ea30783b */ /* 0x010f220000004200 */
[----:B------:R-:W-:-:S02]  /*ee20*/  F2FP.F16.F32.PACK_AB R60, R125, R191 ;  /* 0x000000bf7d3c723e */ /* 0x000fc400000000ff */
[----:B-1----:R-:W-:-:S03]  /*ee30*/  F2FP.F16.F32.PACK_AB R61, R71, R70 ;  /* 0x00000046473d723e */ /* 0x002fc600000000ff */
[----:B------:R-:W-:Y:S02]  /*ee40*/  F2FP.F16.F32.PACK_AB R62, R121, R189 ;  /* 0x000000bd793e723e */ /* 0x000fe400000000ff */
[----:B-----5:R-:W-:Y:S01]  /*ee50*/  F2FP.F16.F32.PACK_AB R63, R109, R107 ;  /* 0x0000006b6d3f723e */ /* 0x020fe200000000ff */
[----:B------:R-:W-:-:S06]  /*ee60*/  FFMA.FTZ R42, R42, UR18, -R181 ;  /* 0x000000122a2a7c23 */ /* 0x000fcc00080108b5 */
[C---:B---3--:R-:W-:Y:S06]  /*ee70*/  HMMA.16816.F32 R12, R60.reuse, R44, R12 ;  /* 0x0000002c3c0c723c */ /* 0x048fec000000180c */
[C---:B------:R-:W-:Y:S01]  /*ee80*/  HMMA.16816.F32 R28, R60.reuse, R46, R28 ;  /* 0x0000002e3c1c723c */ /* 0x040fe2000000181c */
[----:B------:R-:W1:Y:S01]  /*ee90*/  LDSM.16.MT88.4 R44, [R235+0xe800] ;  /* 0x00e80000eb2c783b */ /* 0x000e620000004200 */
[----:B------:R3:W-:Y:S01]  /*eea0*/  MUFU.EX2 R72, R42 ;  /* 0x0000002a00487308 */ /* 0x0007e20000000800 */
[--C-:B------:R-:W-:Y:S01]  /*eeb0*/  FFMA.FTZ R75, R40, UR18, -R170.reuse ;  /* 0x00000012284b7c23 */ /* 0x100fe200080108aa */
[--C-:B------:R-:W-:Y:S01]  /*eec0*/  FFMA.FTZ R111, R111, UR18, -R181.reuse ;  /* 0x000000126f6f7c23 */ /* 0x100fe200080108b5 */
[----:B------:R-:W-:Y:S01]  /*eed0*/  FFMA.FTZ R69, R36, UR18, -R181 ;  /* 0x0000001224457c23 */ /* 0x000fe200080108b5 */
[----:B--2---:R-:W-:Y:S01]  /*eee0*/  HMMA.16816.F32 R32, R60, R52, R32 ;  /* 0x000000343c20723c */ /* 0x004fe20000001820 */
[----:B------:R-:W-:-:S06]  /*eef0*/  FFMA.FTZ R74, R113, UR18, -R170 ;  /* 0x00000012714a7c23 */ /* 0x000fcc00080108aa */
[--C-:B------:R-:W-:Y:S01]  /*ef00*/  FFMA.FTZ R52, R114, UR18, -R170.reuse ;  /* 0x0000001272347c23 */ /* 0x100fe200080108aa */
[----:B------:R-:W-:Y:S01]  /*ef10*/  FFMA.FTZ R53, R38, UR18, -R170 ;  /* 0x0000001226357c23 */ /* 0x000fe200080108aa */
[----:B---3--:R-:W2:Y:S01]  /*ef20*/  LDSM.16.MT88.4 R40, [R237+0xe800] ;  /* 0x00e80000ed28783b */ /* 0x008ea20000004200 */
[----:B------:R-:W3:Y:S01]  /*ef30*/  MUFU.EX2 R111, R111 ;  /* 0x0000006f006f7308 */ /* 0x000ee20000000800 */
[----:B------:R-:W-:Y:S02]  /*ef40*/  HMMA.16816.F32 R4, R60, R54, R4 ;  /* 0x000000363c04723c */ /* 0x000fe40000001804 */
[----:B------:R-:W5:Y:S01]  /*ef50*/  LDSM.16.MT88.4 R36, [R234+0xe800] ;  /* 0x00e80000ea24783b */ /* 0x000f620000004200 */
[----:B------:R-:W-:-:S04]  /*ef60*/  FFMA.FTZ R18, R18, UR18, -R181 ;  /* 0x0000001212127c23 */ /* 0x000fc800080108b5 */
[----:B------:R-:W-:Y:S01]  /*ef70*/  MUFU.EX2 R69, R69 ;  /* 0x0000004500457308 */ /* 0x000fe20000000800 */
[----:B----4-:R-:W-:Y:S01]  /*ef80*/  HMMA.16816.F32 R56, R60, R48, R56 ;  /* 0x000000303c38723c */ /* 0x010fe20000001838 */
[----:B------:R-:W-:-:S06]  /*ef90*/  FFMA.FTZ R55, R100, UR18, -R181 ;  /* 0x0000001264377c23 */ /* 0x000fcc00080108b5 */
[----:B------:R-:W-:Y:S01]  /*efa0*/  MUFU.EX2 R74, R74 ;  /* 0x0000004a004a7308 */ /* 0x000fe20000000800 */
[C---:B------:R-:W-:Y:S07]  /*efb0*/  HMMA.16816.F32 R20, R60.reuse, R50, R20 ;  /* 0x000000323c14723c */ /* 0x040fee0000001814 */
[----:B------:R-:W4:Y:S01]  /*efc0*/  MUFU.EX2 R75, R75 ;  /* 0x0000004b004b7308 */ /* 0x000f220000000800 */
[C---:B------:R-:W-:Y:S07]  /*efd0*/  HMMA.16816.F32 R64, R60.reuse, R8, R64 ;  /* 0x000000083c40723c */ /* 0x040fee0000001840 */
[----:B------:R-:W-:Y:S01]  /*efe0*/  MUFU.EX2 R52, R52 ;  /* 0x0000003400347308 */ /* 0x000fe20000000800 */
[----:B------:R-:W-:Y:S07]  /*eff0*/  HMMA.16816.F32 R132, R60, R10, R132 ;  /* 0x0000000a3c84723c */ /* 0x000fee0000001884 */
[----:B------:R-:W1:Y:S01]  /*f000*/  MUFU.EX2 R53, R53 ;  /* 0x0000003500357308 */ /* 0x000e620000000800 */
[--C-:B------:R-:W-:Y:S01]  /*f010*/  FFMA.FTZ R100, R16, UR18, -R170.reuse ;  /* 0x0000001210647c23 */ /* 0x100fe200080108aa */
[----:B------:R-:W-:Y:S06]  /*f020*/  LDSM.16.MT88.4 R8, [R233+0xe800] ;  /* 0x00e80000e908783b */ /* 0x000fec0000004200 */
[----:B------:R2:W-:Y:S01]  /*f030*/  MUFU.EX2 R60, R18 ;  /* 0x00000012003c7308 */ /* 0x0005e20000000800 */
[----:B---3--:R-:W-:Y:S01]  /*f040*/  F2FP.F16.F32.PACK_AB R48, R112, R111 ;  /* 0x0000006f7030723e */ /* 0x008fe200000000ff */
[--C-:B------:R-:W-:Y:S01]  /*f050*/  FFMA.FTZ R61, R96, UR18, -R181.reuse ;  /* 0x00000012603d7c23 */ /* 0x100fe200080108b5 */
[----:B----4-:R-:W-:Y:S01]  /*f060*/  F2FP.F16.F32.PACK_AB R49, R75, R74 ;  /* 0x0000004a4b31723e */ /* 0x010fe200000000ff */
[--C-:B------:R-:W-:Y:S01]  /*f070*/  FFMA.FTZ R108, R108, UR18, -R181.reuse ;  /* 0x000000126c6c7c23 */ /* 0x100fe200080108b5 */
[----:B------:R-:W-:Y:S01]  /*f080*/  F2FP.F16.F32.PACK_AB R50, R69, R68 ;  /* 0x000000444532723e */ /* 0x000fe200000000ff */
[--C-:B------:R-:W-:Y:S01]  /*f090*/  FFMA.FTZ R73, R104, UR18, -R181.reuse ;  /* 0x0000001268497c23 */ /* 0x100fe200080108b5 */
[----:B------:R-:W-:Y:S01]  /*f0a0*/  FFMA.FTZ R54, R26, UR18, -R181 ;  /* 0x000000121a367c23 */ /* 0x000fe200080108b5 */
[----:B--2---:R-:W2:Y:S01]  /*f0b0*/  LDSM.16.MT88.4 R16, [R235+0xf000] ;  /* 0x00f00000eb10783b */ /* 0x004ea20000004200 */
[----:B-1----:R-:W-:Y:S01]  /*f0c0*/  F2FP.F16.F32.PACK_AB R51, R53, R52 ;  /* 0x000000343533723e */ /* 0x002fe200000000ff */
[--C-:B------:R-:W-:Y:S01]  /*f0d0*/  FFMA.FTZ R62, R110, UR18, -R170.reuse ;  /* 0x000000126e3e7c23 */ /* 0x100fe200080108aa */
[--C-:B------:R-:W-:Y:S01]  /*f0e0*/  FFMA.FTZ R63, R24, UR18, -R170.reuse ;  /* 0x00000012183f7c23 */ /* 0x100fe200080108aa */
[----:B------:R-:W-:Y:S01]  /*f0f0*/  FFMA.FTZ R96, R106, UR18, -R170 ;  /* 0x000000126a607c23 */ /* 0x000fe200080108aa */
[----:B------:R-:W1:Y:S01]  /*f100*/  MUFU.EX2 R108, R108 ;  /* 0x0000006c006c7308 */ /* 0x000e620000000800 */
[----:B------:R-:W-:Y:S01]  /*f110*/  FFMA.FTZ R180, R204, R186, R180 ;  /* 0x000000baccb47223 */ /* 0x000fe200000100b4 */
[----:B------:R-:W3:Y:S01]  /*f120*/  LDSM.16.MT88.4 R24, [R234+0xf000] ;  /* 0x00f00000ea18783b */ /* 0x000ee20000004200 */
[----:B------:R-:W-:Y:S01]  /*f130*/  HMMA.16816.F32 R32, R48, R44, R32 ;  /* 0x0000002c3020723c */ /* 0x000fe20000001820 */
[----:B------:R-:W-:-:S04]  /*f140*/  FFMA.FTZ R168, R203, R185, R168 ;  /* 0x000000b9cba87223 */ /* 0x000fc800000100a8 */
[----:B------:R-:W-:Y:S01]  /*f150*/  MUFU.EX2 R73, R73 ;  /* 0x0000004900497308 */ /* 0x000fe20000000800 */
[----:B------:R-:W-:Y:S01]  /*f160*/  HMMA.16816.F32 R4, R48, R46, R4 ;  /* 0x0000002e3004723c */ /* 0x000fe20000001804 */
[----:B------:R-:W-:Y:S01]  /*f170*/  FADD.FTZ R180, R179, R180 ;  /* 0x000000b4b3b47221 */ /* 0x000fe20000010000 */
[----:B------:R-:W-:Y:S01]  /*f180*/  FADD.FTZ R165, R165, R168 ;  /* 0x000000a8a5a57221 */ /* 0x000fe20000010000 */
[----:B------:R-:W-:Y:S01]  /*f190*/  FFMA.FTZ R97, R97, UR18, -R181 ;  /* 0x0000001261617c23 */ /* 0x000fe200080108b5 */
[----:B------:R-:W-:-:S03]  /*f1a0*/  FFMA.FTZ R102, R102, UR18, -R170 ;  /* 0x0000001266667c23 */ /* 0x000fc600080108aa */
[----:B------:R-:W-:Y:S01]  /*f1b0*/  MUFU.EX2 R54, R54 ;  /* 0x0000003600367308 */ /* 0x000fe20000000800 */
[C---:B------:R-:W-:Y:S07]  /*f1c0*/  HMMA.16816.F32 R12, R48.reuse, R40, R12 ;  /* 0x00000028300c723c */ /* 0x040fee000000180c */
[----:B------:R-:W-:Y:S01]  /*f1d0*/  MUFU.EX2 R62, R62 ;  /* 0x0000003e003e7308 */ /* 0x000fe20000000800 */
[C---:B------:R-:W-:Y:S01]  /*f1e0*/  HMMA.16816.F32 R28, R48.reuse, R42, R28 ;  /* 0x0000002a301c723c */ /* 0x040fe2000000181c */
[----:B------:R-:W4:Y:S06]  /*f1f0*/  LDSM.16.MT88.4 R40, [R237+0xf000] ;  /* 0x00f00000ed28783b */ /* 0x000f2c0000004200 */
[----:B------:R-:W2:Y:S08]  /*f200*/  MUFU.EX2 R63, R63 ;  /* 0x0000003f003f7308 */ /* 0x000eb00000000800 */
[----:B------:R-:W-:Y:S08]  /*f210*/  MUFU.EX2 R96, R96 ;  /* 0x0000006000607308 */ /* 0x000ff00000000800 */
[----:B------:R-:W3:Y:S01]  /*f220*/  MUFU.EX2 R100, R100 ;  /* 0x0000006400647308 */ /* 0x000ee20000000800 */
[----:B------:R-:W-:Y:S01]  /*f230*/  FADD.FTZ R180, R178, R180 ;  /* 0x000000b4b2b47221 */ /* 0x000fe20000010000 */
[----:B------:R-:W-:Y:S01]  /*f240*/  FADD.FTZ R164, R164, R165 ;  /* 0x000000a5a4a47221 */ /* 0x000fe20000010000 */
[C---:B-----5:R-:W-:Y:S01]  /*f250*/  HMMA.16816.F32 R56, R48.reuse, R36, R56 ;  /* 0x000000243038723c */ /* 0x060fe20000001838 */
[----:B------:R-:W-:Y:S01]  /*f260*/  FFMA.FTZ R103, R103, UR18, -R170 ;  /* 0x0000001267677c23 */ /* 0x000fe200080108aa */
[----:B------:R-:W-:Y:S01]  /*f270*/  FADD.FTZ R177, R177, R180 ;  /* 0x000000b4b1b17221 */ /* 0x000fe20000010000 */
[----:B------:R-:W-:Y:S01]  /*f280*/  FADD.FTZ R164, R2, R164 ;  /* 0x000000a402a47221 */ /* 0x000fe20000010000 */
[----:B------:R-:W-:Y:S01]  /*f290*/  FFMA.FTZ R98, R98, UR18, -R170 ;  /* 0x0000001262627c23 */ /* 0x000fe200080108aa */
[----:B------:R-:W-:Y:S01]  /*f2a0*/  LDSM.16.MT88.4 R44, [R235+0xf800] ;  /* 0x00f80000eb2c783b */ /* 0x000fe20000004200 */
[----:B------:R-:W-:Y:S01]  /*f2b0*/  HMMA.16816.F32 R20, R48, R38, R20 ;  /* 0x000000263014723c */ /* 0x000fe20000001814 */
[----:B------:R-:W-:Y:S01]  /*f2c0*/  FADD.FTZ R177, R176, R177 ;  /* 0x000000b1b0b17221 */ /* 0x000fe20000010000 */
[----:B-1----:R-:W-:Y:S01]  /*f2d0*/  F2FP.F16.F32.PACK_AB R36, R72, R108 ;  /* 0x0000006c4824723e */ /* 0x002fe200000000ff */
[----:B------:R-:W-:Y:S01]  /*f2e0*/  FADD.FTZ R154, R154, R164 ;  /* 0x000000a49a9a7221 */ /* 0x000fe20000010000 */
[----:B--2---:R-:W-:-:S03]  /*f2f0*/  F2FP.F16.F32.PACK_AB R37, R63, R62 ;  /* 0x0000003e3f25723e */ /* 0x004fc600000000ff */
[----:B------:R-:W-:Y:S02]  /*f300*/  F2FP.F16.F32.PACK_AB R38, R54, R73 ;  /* 0x000000493626723e */ /* 0x000fe400000000ff */
[----:B---3--:R-:W-:Y:S01]  /*f310*/  F2FP.F16.F32.PACK_AB R39, R100, R96 ;  /* 0x000000606427723e */ /* 0x008fe200000000ff */
[----:B------:R-:W-:Y:S01]  /*f320*/  FADD.FTZ R177, R175, R177 ;  /* 0x000000b1afb17221 */ /* 0x000fe20000010000 */
[----:B------:R-:W-:-:S03]  /*f330*/  FADD.FTZ R154, R148, R154 ;  /* 0x0000009a949a7221 */ /* 0x000fc60000010000 */
[----:B------:R-:W-:Y:S01]  /*f340*/  FADD.FTZ R177, R174, R177 ;  /* 0x000000b1aeb17221 */ /* 0x000fe20000010000 */
[----:B------:R-:W-:Y:S01]  /*f350*/  FADD.FTZ R154, R144, R154 ;  /* 0x0000009a909a7221 */ /* 0x000fe20000010000 */
[----:B------:R-:W-:Y:S02]  /*f360*/  HMMA.16816.F32 R32, R36, R16, R32 ;  /* 0x000000102420723c */ /* 0x000fe40000001820 */
[----:B------:R-:W-:-:S04]  /*f370*/  FADD.FTZ R173, R173, R177 ;  /* 0x000000b1adad7221 */ /* 0x000fc80000010000 */
[----:B------:R-:W-:Y:S01]  /*f380*/  HMMA.16816.F32 R4, R36, R18, R4 ;  /* 0x000000122404723c */ /* 0x000fe20000001804 */
[----:B------:R-:W-:Y:S01]  /*f390*/  LDSM.16.MT88.4 R16, [R234+0xf800] ;  /* 0x00f80000ea10783b */ /* 0x000fe20000004200 */
[----:B------:R-:W-:Y:S01]  /*f3a0*/  FADD.FTZ R154, R140, R154 ;  /* 0x0000009a8c9a7221 */ /* 0x000fe20000010000 */
[----:B------:R-:W-:-:S03]  /*f3b0*/  FADD.FTZ R173, R172, R173 ;  /* 0x000000adacad7221 */ /* 0x000fc60000010000 */
[----:B------:R-:W-:Y:S01]  /*f3c0*/  HMMA.16816.F32 R64, R48, R8, R64 ;  /* 0x000000083040723c */ /* 0x000fe20000001840 */
[----:B------:R-:W-:Y:S01]  /*f3d0*/  FADD.FTZ R141, R141, R154 ;  /* 0x0000009a8d8d7221 */ /* 0x000fe20000010000 */
[----:B------:R-:W-:-:S04]  /*f3e0*/  FFMA.FTZ R99, R99, UR18, -R170 ;  /* 0x0000001263637c23 */ /* 0x000fc800080108aa */
[----:B------:R-:W-:Y:S01]  /*f3f0*/  HMMA.16816.F32 R132, R48, R10, R132 ;  /* 0x0000000a3084723c */ /* 0x000fe20000001884 */
[----:B------:R-:W1:Y:S01]  /*f400*/  LDSM.16.MT88.4 R8, [R233+0xf000] ;  /* 0x00f00000e908783b */ /* 0x000e620000004200 */
[----:B------:R-:W-:Y:S01]  /*f410*/  FADD.FTZ R173, R184, R173 ;  /* 0x000000adb8ad7221 */ /* 0x000fe20000010000 */
[----:B------:R-:W-:Y:S01]  /*f420*/  FADD.FTZ R141, R142, R141 ;  /* 0x0000008d8e8d7221 */ /* 0x000fe20000010000 */
[----:B------:R-:W2:Y:S02]  /*f430*/  MUFU.EX2 R55, R55 ;  /* 0x0000003700377308 */ /* 0x000ea40000000800 */
[----:B------:R-:W-:Y:S01]  /*f440*/  FADD.FTZ R173, R0, R173 ;  /* 0x000000ad00ad7221 */ /* 0x000fe20000010000 */
[----:B------:R-:W-:Y:S01]  /*f450*/  HMMA.16816.F32 R56, R36, R24, R56 ;  /* 0x000000182438723c */ /* 0x000fe20000001838 */
[----:B------:R-:W-:-:S04]  /*f460*/  FADD.FTZ R141, R143, R141 ;  /* 0x0000008d8f8d7221 */ /* 0x000fc80000010000 */
[----:B------:R-:W-:Y:S01]  /*f470*/  MUFU.EX2 R61, R61 ;  /* 0x0000003d003d7308 */ /* 0x000fe20000000800 */
[C---:B------:R-:W-:Y:S01]  /*f480*/  HMMA.16816.F32 R20, R36.reuse, R26, R20 ;  /* 0x0000001a2414723c */ /* 0x040fe20000001814 */
[----:B------:R-:W-:Y:S01]  /*f490*/  FADD.FTZ R160, R160, R173 ;  /* 0x000000ada0a07221 */ /* 0x000fe20000010000 */
[----:B------:R-:W-:Y:S01]  /*f4a0*/  FADD.FTZ R145, R145, R141 ;  /* 0x0000008d91917221 */ /* 0x000fe20000010000 */
[----:B------:R-:W-:Y:S04]  /*f4b0*/  LDSM.16.MT88.4 R24, [R233+0xf800] ;  /* 0x00f80000e918783b */ /* 0x000fe80000004200 */
[----:B------:R-:W-:Y:S01]  /*f4c0*/  MUFU.EX2 R97, R97 ;  /* 0x0000006100617308 */ /* 0x000fe20000000800 */
[C---:B----4-:R-:W-:Y:S07]  /*f4d0*/  HMMA.16816.F32 R12, R36.reuse, R40, R12 ;  /* 0x00000028240c723c */ /* 0x050fee000000180c */
[----:B------:R-:W-:Y:S01]  /*f4e0*/  MUFU.EX2 R102, R102 ;  /* 0x0000006600667308 */ /* 0x000fe20000000800 */
[C---:B------:R-:W-:Y:S07]  /*f4f0*/  HMMA.16816.F32 R28, R36.reuse, R42, R28 ;  /* 0x0000002a241c723c */ /* 0x040fee000000181c */
[----:B------:R-:W3:Y:S01]  /*f500*/  MUFU.EX2 R103, R103 ;  /* 0x0000006700677308 */ /* 0x000ee20000000800 */
[----:B------:R-:W-:Y:S01]  /*f510*/  FADD.FTZ R160, R161, R160 ;  /* 0x000000a0a1a07221 */ /* 0x000fe20000010000 */
[----:B------:R-:W4:Y:S06]  /*f520*/  LDSM.16.MT88.4 R40, [R237+0xf800] ;  /* 0x00f80000ed28783b */ /* 0x000f2c0000004200 */
[----:B------:R-:W-:Y:S08]  /*f530*/  MUFU.EX2 R98, R98 ;  /* 0x0000006200627308 */ /* 0x000ff00000000800 */
[----:B------:R-:W5:Y:S01]  /*f540*/  MUFU.EX2 R99, R99 ;  /* 0x0000006300637308 */ /* 0x000f620000000800 */
[----:B------:R-:W-:Y:S01]  /*f550*/  FADD.FTZ R145, R150, R145 ;  /* 0x0000009196917221 */ /* 0x000fe20000010000 */
[----:B------:R-:W-:Y:S01]  /*f560*/  FADD.FTZ R160, R152, R160 ;  /* 0x000000a098a07221 */ /* 0x000fe20000010000 */
[----:B--2---:R-:W-:Y:S01]  /*f570*/  F2FP.F16.F32.PACK_AB R48, R60, R55 ;  /* 0x000000373c30723e */ /* 0x004fe200000000ff */
[C---:B-1----:R-:W-:Y:S01]  /*f580*/  HMMA.16816.F32 R64, R36.reuse, R8, R64 ;  /* 0x000000082440723c */ /* 0x042fe20000001840 */
[----:B------:R-:W-:Y:S01]  /*f590*/  FADD.FTZ R3, R3, R145 ;  /* 0x0000009103037221 */ /* 0x000fe20000010000 */
[----:B------:R-:W-:Y:S01]  /*f5a0*/  FADD.FTZ R160, R153, R160 ;  /* 0x000000a099a07221 */ /* 0x000fe20000010000 */
[----:B---3--:R-:W-:Y:S01]  /*f5b0*/  F2FP.F16.F32.PACK_AB R49, R103, R102 ;  /* 0x000000666731723e */ /* 0x008fe200000000ff */
[----:B------:R-:W-:Y:S01]  /*f5c0*/  FFMA.FTZ R92, R92, UR18, -R181 ;  /* 0x000000125c5c7c23 */ /* 0x000fe200080108b5 */
[----:B------:R-:W-:Y:S01]  /*f5d0*/  FADD.FTZ R151, R151, R3 ;  /* 0x0000000397977221 */ /* 0x000fe20000010000 */
[----:B------:R-:W-:Y:S01]  /*f5e0*/  F2FP.F16.F32.PACK_AB R50, R97, R61 ;  /* 0x0000003d6132723e */ /* 0x000fe200000000ff */
[----:B------:R-:W-:Y:S01]  /*f5f0*/  FADD.FTZ R160, R136, R160 ;  /* 0x000000a088a07221 */ /* 0x000fe20000010000 */
[----:B------:R-:W-:Y:S01]  /*f600*/  HMMA.16816.F32 R132, R36, R10, R132 ;  /* 0x0000000a2484723c */ /* 0x000fe20000001884 */
[----:B------:R-:W-:Y:S01]  /*f610*/  FADD.FTZ R155, R155, R151 ;  /* 0x000000979b9b7221 */ /* 0x000fe20000010000 */
[----:B------:R-:W-:Y:S01]  /*f620*/  LDSM.16.MT88.4 R8, [R237+0x10000] ;  /* 0x01000000ed08783b */ /* 0x000fe20000004200 */
[----:B-----5:R-:W-:Y:S01]  /*f630*/  F2FP.F16.F32.PACK_AB R51, R99, R98 ;  /* 0x000000626333723e */ /* 0x020fe200000000ff */
[----:B------:R-:W-:Y:S01]  /*f640*/  FADD.FTZ R137, R137, R160 ;  /* 0x000000a089897221 */ /* 0x000fe20000010000 */
[----:B------:R-:W-:Y:S01]  /*f650*/  FADD.FTZ R155, R162, R155 ;  /* 0x0000009ba29b7221 */ /* 0x000fe20000010000 */
[--C-:B------:R-:W-:Y:S01]  /*f660*/  FFMA.FTZ R93, R93, UR18, -R181.reuse ;  /* 0x000000125d5d7c23 */ /* 0x100fe200080108b5 */
[--C-:B------:R-:W-:Y:S01]  /*f670*/  FFMA.FTZ R88, R88, UR18, -R181.reuse ;  /* 0x0000001258587c23 */ /* 0x100fe200080108b5 */
[----:B------:R-:W-:Y:S01]  /*f680*/  FFMA.FTZ R89, R89, UR18, -R181 ;  /* 0x0000001259597c23 */ /* 0x000fe200080108b5 */
[--C-:B------:R-:W-:Y:S01]  /*f690*/  FFMA.FTZ R94, R94, UR18, -R170.reuse ;  /* 0x000000125e5e7c23 */ /* 0x100fe200080108aa */
[C---:B------:R-:W-:Y:S01]  /*f6a0*/  HMMA.16816.F32 R56, R48.reuse, R16, R56 ;  /* 0x000000103038723c */ /* 0x040fe20000001838 */
[----:B------:R-:W-:Y:S01]  /*f6b0*/  FADD.FTZ R137, R138, R137 ;  /* 0x000000898a897221 */ /* 0x000fe20000010000 */
[----:B------:R-:W-:Y:S01]  /*f6c0*/  FADD.FTZ R163, R163, R155 ;  /* 0x0000009ba3a37221 */ /* 0x000fe20000010000 */
[--C-:B------:R-:W-:Y:S01]  /*f6d0*/  FFMA.FTZ R95, R95, UR18, -R170.reuse ;  /* 0x000000125f5f7c23 */ /* 0x100fe200080108aa */
[----:B------:R-:W-:Y:S01]  /*f6e0*/  MUFU.EX2 R92, R92 ;  /* 0x0000005c005c7308 */ /* 0x000fe20000000800 */
[----:B------:R-:W-:Y:S01]  /*f6f0*/  LDSM.16.MT88.4 R36, [R235+0x10000] ;  /* 0x01000000eb24783b */ /* 0x000fe20000004200 */
[C---:B------:R-:W-:Y:S03]  /*f700*/  HMMA.16816.F32 R20, R48.reuse, R18, R20 ;  /* 0x000000123014723c */ /* 0x040fe60000001814 */
[----:B------:R-:W1:Y:S01]  /*f710*/  LDSM.16.MT88.4 R16, [R234+0x10000] ;  /* 0x01000000ea10783b */ /* 0x000e620000004200 */
        /* <DEDUP_REMOVED lines=8> */
[--C-:B------:R-:W-:Y:S01]  /*f7a0*/  FFMA.FTZ R78, R78, UR18, -R170.reuse ;  /* 0x000000124e4e7c23 */ /* 0x100fe200080108aa */
[--C-:B------:R-:W-:Y:S01]  /*f7b0*/  FFMA.FTZ R44, R90, UR18, -R170.reuse ;  /* 0x000000125a2c7c23 */ /* 0x100fe200080108aa */
[----:B------:R-:W-:Y:S01]  /*f7c0*/  FFMA.FTZ R45, R91, UR18, -R170 ;  /* 0x000000125b2d7c23 */ /* 0x000fe200080108aa */
[----:B------:R-:W-:Y:S01]  /*f7d0*/  FADD.FTZ R149, R149, R139 ;  /* 0x0000008b95957221 */ /* 0x000fe20000010000 */
[----:B------:R-:W-:Y:S01]  /*f7e0*/  FADD.FTZ R192, R196, R192 ;  /* 0x000000c0c4c07221 */ /* 0x000fe20000010000 */
[----:B------:R-:W2:Y:S01]  /*f7f0*/  MUFU.EX2 R93, R93 ;  /* 0x0000005d005d7308 */ /* 0x000ea20000000800 */
[----:B------:R-:W-:Y:S01]  /*f800*/  FFMA.FTZ R79, R79, UR18, -R170 ;  /* 0x000000124f4f7c23 */ /* 0x000fe200080108aa */
[----:B------:R-:W-:Y:S01]  /*f810*/  FADD.FTZ R149, R147, R149 ;  /* 0x0000009593957221 */ /* 0x000fe20000010000 */
[----:B------:R-:W-:Y:S01]  /*f820*/  FADD.FTZ R199, R199, R192 ;  /* 0x000000c0c7c77221 */ /* 0x000fe20000010000 */
[----:B------:R-:W-:Y:S01]  /*f830*/  FFMA.FTZ R128, R128, UR18, -R181 ;  /* 0x0000001280807c23 */ /* 0x000fe200080108b5 */
[----:B------:R-:W-:Y:S03]  /*f840*/  LDSM.16.MT88.4 R140, [R234+0x11800] ;  /* 0x01180000ea8c783b */ /* 0x000fe60000004200 */
[----:B------:R-:W-:Y:S01]  /*f850*/  MUFU.EX2 R88, R88 ;  /* 0x0000005800587308 */ /* 0x000fe20000000800 */
[----:B------:R-:W-:-:S07]  /*f860*/  FADD.FTZ R156, R156, R149 ;  /* 0x000000959c9c7221 */ /* 0x000fce0000010000 */
[----:B------:R-:W-:Y:S01]  /*f870*/  MUFU.EX2 R89, R89 ;  /* 0x0000005900597308 */ /* 0x000fe20000000800 */
[C---:B----4-:R-:W-:Y:S07]  /*f880*/  HMMA.16816.F32 R12, R48.reuse, R40, R12 ;  /* 0x00000028300c723c */ /* 0x050fee000000180c */
[----:B------:R-:W-:Y:S01]  /*f890*/  MUFU.EX2 R94, R94 ;  /* 0x0000005e005e7308 */ /* 0x000fe20000000800 */
[----:B------:R-:W-:Y:S07]  /*f8a0*/  HMMA.16816.F32 R28, R48, R42, R28 ;  /* 0x0000002a301c723c */ /* 0x000fee000000181c */
[----:B------:R-:W3:Y:S01]  /*f8b0*/  MUFU.EX2 R95, R95 ;  /* 0x0000005f005f7308 */ /* 0x000ee20000000800 */
[----:B------:R-:W-:-:S07]  /*f8c0*/  FADD.FTZ R195, R195, R199 ;  /* 0x000000c7c3c37221 */ /* 0x000fce0000010000 */
[----:B------:R-:W-:Y:S08]  /*f8d0*/  MUFU.EX2 R44, R44 ;  /* 0x0000002c002c7308 */ /* 0x000ff00000000800 */
[----:B------:R-:W4:Y:S01]  /*f8e0*/  MUFU.EX2 R45, R45 ;  /* 0x0000002d002d7308 */ /* 0x000f220000000800 */
[----:B------:R-:W-:Y:S01]  /*f8f0*/  FADD.FTZ R156, R157, R156 ;  /* 0x0000009c9d9c7221 */ /* 0x000fe20000010000 */
[----:B------:R-:W-:Y:S01]  /*f900*/  FADD.FTZ R195, R200, R195 ;  /* 0x000000c3c8c37221 */ /* 0x000fe20000010000 */
[----:B------:R-:W-:Y:S01]  /*f910*/  HMMA.16816.F32 R64, R48, R24, R64 ;  /* 0x000000183040723c */ /* 0x000fe20000001840 */
[----:B------:R-:W-:Y:S01]  /*f920*/  LDSM.16.MT88.4 R148, [R235+0x11800] ;  /* 0x01180000eb94783b */ /* 0x000fe20000004200 */
[----:B------:R-:W-:Y:S01]  /*f930*/  FADD.FTZ R156, R158, R156 ;  /* 0x0000009c9e9c7221 */ /* 0x000fe20000010000 */
[----:B------:R-:W-:Y:S01]  /*f940*/  FADD.FTZ R188, R188, R195 ;  /* 0x000000c3bcbc7221 */ /* 0x000fe20000010000 */
[----:B--2---:R-:W-:-:S02]  /*f950*/  F2FP.F16.F32.PACK_AB R40, R93, R92 ;  /* 0x0000005c5d28723e */ /* 0x004fc400000000ff */
[C---:B------:R-:W-:Y:S01]  /*f960*/  HMMA.16816.F32 R132, R48.reuse, R26, R132 ;  /* 0x0000001a3084723c */ /* 0x040fe20000001884 */
[----:B---3--:R-:W-:Y:S01]  /*f970*/  F2FP.F16.F32.PACK_AB R41, R95, R94 ;  /* 0x0000005e5f29723e */ /* 0x008fe200000000ff */
[----:B------:R-:W2:Y:S01]  /*f980*/  LDSM.16.MT88.4 R24, [R233+0x10000] ;  /* 0x01000000e918783b */ /* 0x000ea20000004200 */
[----:B------:R-:W-:Y:S01]  /*f990*/  F2FP.F16.F32.PACK_AB R42, R89, R88 ;  /* 0x00000058592a723e */ /* 0x000fe200000000ff */
[----:B------:R-:W-:Y:S02]  /*f9a0*/  FADD.FTZ R159, R159, R156 ;  /* 0x0000009c9f9f7221 */ /* 0x000fe40000010000 */
[----:B------:R-:W-:Y:S01]  /*f9b0*/  HMMA.16816.F32 R4, R48, R46, R4 ;  /* 0x0000002e3004723c */ /* 0x000fe20000001804 */
[----:B----4-:R-:W-:Y:S01]  /*f9c0*/  F2FP.F16.F32.PACK_AB R43, R45, R44 ;  /* 0x0000002c2d2b723e */ /* 0x010fe200000000ff */
[----:B------:R-:W-:Y:S01]  /*f9d0*/  FADD.FTZ R188, R201, R188 ;  /* 0x000000bcc9bc7221 */ /* 0x000fe20000010000 */
[----:B------:R-:W-:-:S03]  /*f9e0*/  FADD.FTZ R159, R193, R159 ;  /* 0x0000009fc19f7221 */ /* 0x000fc60000010000 */
[----:B------:R-:W-:Y:S02]  /*f9f0*/  FADD.FTZ R187, R187, R188 ;  /* 0x000000bcbbbb7221 */ /* 0x000fe40000010000 */
[C---:B-1----:R-:W-:Y:S01]  /*fa00*/  HMMA.16816.F32 R56, R40.reuse, R16, R56 ;  /* 0x000000102838723c */ /* 0x042fe20000001838 */
[----:B------:R-:W-:Y:S01]  /*fa10*/  FADD.FTZ R198, R198, R159 ;  /* 0x0000009fc6c67221 */ /* 0x000fe20000010000 */
[----:B------:R-:W-:Y:S01]  /*fa20*/  FADD.FTZ R187, R202, R187 ;  /* 0x000000bbcabb7221 */ /* 0x000fe20000010000 */
[--C-:B------:R-:W-:Y:S01]  /*fa30*/  FFMA.FTZ R46, R84, UR18, -R181.reuse ;  /* 0x00000012542e7c23 */ /* 0x100fe200080108b5 */
[----:B------:R-:W-:Y:S02]  /*fa40*/  FFMA.FTZ R47, R85, UR18, -R181 ;  /* 0x00000012552f7c23 */ /* 0x000fe400080108b5 */
[C---:B------:R-:W-:Y:S01]  /*fa50*/  HMMA.16816.F32 R20, R40.reuse, R18, R20 ;  /* 0x000000122814723c */ /* 0x040fe20000001814 */
[----:B------:R-:W1:Y:S01]  /*fa60*/  LDSM.16.MT88.4 R16, [R235+0x10800] ;  /* 0x01080000eb10783b */ /* 0x000e620000004200 */
[----:B------:R-:W-:Y:S01]  /*fa70*/  FADD.FTZ R198, R194, R198 ;  /* 0x000000c6c2c67221 */ /* 0x000fe20000010000 */
[----:B------:R-:W-:Y:S01]  /*fa80*/  FADD.FTZ R101, R101, R187 ;  /* 0x000000bb65657221 */ /* 0x000fe20000010000 */
[----:B------:R-:W-:Y:S01]  /*fa90*/  FFMA.FTZ R48, R81, UR18, -R181 ;  /* 0x0000001251307c23 */ /* 0x000fe200080108b5 */
[----:B------:R-:W-:Y:S01]  /*faa0*/  FFMA.FTZ R49, R86, UR18, -R170 ;  /* 0x0000001256317c23 */ /* 0x000fe200080108aa */
[----:B------:R-:W-:Y:S01]  /*fab0*/  HMMA.16816.F32 R12, R40, R8, R12 ;  /* 0x00000008280c723c */ /* 0x000fe2000000180c */
[----:B------:R-:W-:Y:S01]  /*fac0*/  FADD.FTZ R198, R169, R198 ;  /* 0x000000c6a9c67221 */ /* 0x000fe20000010000 */
[----:B------:R-:W-:-:S04]  /*fad0*/  FFMA.FTZ R50, R87, UR18, -R170 ;  /* 0x0000001257327c23 */ /* 0x000fc800080108aa */
[C---:B------:R-:W-:Y:S01]  /*fae0*/  HMMA.16816.F32 R28, R40.reuse, R10, R28 ;  /* 0x0000000a281c723c */ /* 0x040fe2000000181c */
[----:B------:R-:W3:Y:S01]  /*faf0*/  LDSM.16.MT88.4 R8, [R237+0x10800] ;  /* 0x01080000ed08783b */ /* 0x000ee20000004200 */
[----:B------:R-:W-:Y:S01]  /*fb00*/  FFMA.FTZ R51, R83, UR18, -R170 ;  /* 0x0000001253337c23 */ /* 0x000fe200080108aa */
[----:B------:R-:W-:Y:S01]  /*fb10*/  FADD.FTZ R101, R171, R101 ;  /* 0x00000065ab657221 */ /* 0x000fe20000010000 */
[----:B------:R-:W-:Y:S01]  /*fb20*/  FADD.FTZ R198, R129, R198 ;  /* 0x000000c681c67221 */ /* 0x000fe20000010000 */
[----:B------:R-:W-:Y:S01]  /*fb30*/  MUFU.EX2 R46, R46 ;  /* 0x0000002e002e7308 */ /* 0x000fe20000000800 */
[C---:B------:R-:W-:Y:S01]  /*fb40*/  HMMA.16816.F32 R32, R40.reuse, R36, R32 ;  /* 0x000000242820723c */ /* 0x040fe20000001820 */
[----:B------:R-:W-:Y:S01]  /*fb50*/  FADD.FTZ R105, R105, R101 ;  /* 0x0000006569697221 */ /* 0x000fe20000010000 */
[----:B------:R-:W-:Y:S01]  /*fb60*/  FADD.FTZ R197, R197, R198 ;  /* 0x000000c6c5c57221 */ /* 0x000fe20000010000 */
[----:B------:R-:W-:Y:S03]  /*fb70*/  LDSM.16.MT88.4 R156, [R237+0x11800] ;  /* 0x01180000ed9c783b */ /* 0x000fe60000004200 */
[----:B------:R-:W-:Y:S01]  /*fb80*/  HMMA.16816.F32 R4, R40, R38, R4 ;  /* 0x000000262804723c */ /* 0x000fe20000001804 */
[----:B------:R-:W4:Y:S01]  /*fb90*/  MUFU.EX2 R47, R47 ;  /* 0x0000002f002f7308 */ /* 0x000f220000000800 */
[----:B------:R-:W-:Y:S01]  /*fba0*/  FADD.FTZ R131, R131, R105 ;  /* 0x0000006983837221 */ /* 0x000fe20000010000 */
[----:B------:R-:W-:-:S06]  /*fbb0*/  FADD.FTZ R197, R191, R197 ;  /* 0x000000c5bfc57221 */ /* 0x000fcc0000010000 */
        /* <DEDUP_REMOVED lines=8> */
[----:B------:R-:W-:-:S03]  /*fc40*/  FADD.FTZ R71, R71, R131 ;  /* 0x0000008347477221 */ /* 0x000fc60000010000 */
[----:B------:R-:W-:Y:S01]  /*fc50*/  FADD.FTZ R189, R189, R197 ;  /* 0x000000c5bdbd7221 */ /* 0x000fe20000010000 */
[----:B------:R-:W-:Y:S01]  /*fc60*/  FADD.FTZ R71, R107, R71 ;  /* 0x000000476b477221 */ /* 0x000fe20000010000 */
[C---:B--2---:R-:W-:Y:S01]  /*fc70*/  HMMA.16816.F32 R64, R40.reuse, R24, R64 ;  /* 0x000000182840723c */ /* 0x044fe20000001840 */
[----:B----4-:R-:W-:Y:S01]  /*fc80*/  F2FP.F16.F32.PACK_AB R36, R47, R46 ;  /* 0x0000002e2f24723e */ /* 0x010fe200000000ff */
[----:B------:R-:W-:Y:S01]  /*fc90*/  FADD.FTZ R189, R121, R189 ;  /* 0x000000bd79bd7221 */ /* 0x000fe20000010000 */
[----:B-----5:R-:W-:Y:S01]  /*fca0*/  F2FP.F16.F32.PACK_AB R37, R50, R49 ;  /* 0x000000313225723e */ /* 0x020fe200000000ff */
[----:B------:R-:W-:Y:S01]  /*fcb0*/  FADD.FTZ R109, R109, R71 ;  /* 0x000000476d6d7221 */ /* 0x000fe20000010000 */
[----:B------:R-:W-:Y:S01]  /*fcc0*/  F2FP.F16.F32.PACK_AB R38, R48, R2 ;  /* 0x000000023026723e */ /* 0x000fe200000000ff */
[----:B------:R-:W-:Y:S01]  /*fcd0*/  HMMA.16816.F32 R132, R40, R26, R132 ;  /* 0x0000001a2884723c */ /* 0x000fe20000001884 */
[----:B------:R-:W2:Y:S01]  /*fce0*/  LDSM.16.MT88.4 R24, [R234+0x10800] ;  /* 0x01080000ea18783b */ /* 0x000ea20000004200 */
[----:B-1----:R-:W-:-:S03]  /*fcf0*/  F2FP.F16.F32.PACK_AB R39, R51, R0 ;  /* 0x000000003327723e */ /* 0x002fc600000000ff */
[----:B------:R-:W1:Y:S01]  /*fd00*/  LDSM.16.MT88.4 R40, [R233+0x10800] ;  /* 0x01080000e928783b */ /* 0x000e620000004200 */
[----:B------:R-:W-:Y:S01]  /*fd10*/  FADD.FTZ R111, R111, R189 ;  /* 0x000000bd6f6f7221 */ /* 0x000fe20000010000 */
[----:B------:R-:W-:-:S03]  /*fd20*/  FADD.FTZ R109, R74, R109 ;  /* 0x0000006d4a6d7221 */ /* 0x000fc60000010000 */
[----:B------:R-:W-:Y:S01]  /*fd30*/  FADD.FTZ R111, R112, R111 ;  /* 0x0000006f706f7221 */ /* 0x000fe20000010000 */
[----:B------:R-:W-:Y:S01]  /*fd40*/  HMMA.16816.F32 R32, R36, R16, R32 ;  /* 0x000000102420723c */ /* 0x000fe20000001820 */
[----:B------:R-:W-:-:S05]  /*fd50*/  FADD.FTZ R75, R75, R109 ;  /* 0x0000006d4b4b7221 */ /* 0x000fca0000010000 */
[C---:B------:R-:W-:Y:S01]  /*fd60*/  HMMA.16816.F32 R4, R36.reuse, R18, R4 ;  /* 0x000000122404723c */ /* 0x040fe20000001804 */
[----:B------:R-:W4:Y:S01]  /*fd70*/  LDSM.16.MT88.4 R16, [R235+0x11000] ;  /* 0x01100000eb10783b */ /* 0x000f220000004200 */
[----:B------:R-:W-:Y:S01]  /*fd80*/  FADD.FTZ R68, R68, R111 ;  /* 0x0000006f44447221 */ /* 0x000fe20000010000 */
[----:B------:R-:W-:Y:S01]  /*fd90*/  FADD.FTZ R75, R52, R75 ;  /* 0x0000004b344b7221 */ /* 0x000fe20000010000 */
[----:B------:R5:W-:Y:S02]  /*fda0*/  MUFU.EX2 R3, R76 ;  /* 0x0000004c00037308 */ /* 0x000be40000000800 */
[----:B---3--:R-:W-:Y:S01]  /*fdb0*/  HMMA.16816.F32 R12, R36, R8, R12 ;  /* 0x00000008240c723c */ /* 0x008fe2000000180c */
[----:B------:R-:W-:Y:S01]  /*fdc0*/  FADD.FTZ R68, R69, R68 ;  /* 0x0000004445447221 */ /* 0x000fe20000010000 */
[----:B------:R-:W-:-:S04]  /*fdd0*/  FADD.FTZ R53, R53, R75 ;  /* 0x0000004b35357221 */ /* 0x000fc80000010000 */
[----:B------:R-:W-:Y:S01]  /*fde0*/  HMMA.16816.F32 R28, R36, R10, R28 ;  /* 0x0000000a241c723c */ /* 0x000fe2000000181c */
[----:B------:R-:W3:Y:S01]  /*fdf0*/  LDSM.16.MT88.4 R8, [R237+0x11000] ;  /* 0x01100000ed08783b */ /* 0x000ee20000004200 */
[--C-:B------:R-:W-:Y:S01]  /*fe00*/  FFMA.FTZ R80, R115, UR18, -R181.reuse ;  /* 0x0000001273507c23 */ /* 0x100fe200080108b5 */
[--C-:B------:R-:W-:Y:S01]  /*fe10*/  FFMA.FTZ R81, R120, UR18, -R170.reuse ;  /* 0x0000001278517c23 */ /* 0x100fe200080108aa */
[----:B------:R-:W-:Y:S01]  /*fe20*/  FFMA.FTZ R82, R116, UR18, -R170 ;  /* 0x0000001274527c23 */ /* 0x000fe200080108aa */
[----:B------:R-:W-:Y:S01]  /*fe30*/  FADD.FTZ R108, R108, R68 ;  /* 0x000000446c6c7221 */ /* 0x000fe20000010000 */
[--C-:B-----5:R-:W-:Y:S01]  /*fe40*/  FFMA.FTZ R76, R77, UR18, -R181.reuse ;  /* 0x000000124d4c7c23 */ /* 0x120fe200080108b5 */
[----:B------:R-:W-:Y:S01]  /*fe50*/  FFMA.FTZ R77, R119, UR18, -R181 ;  /* 0x00000012774d7c23 */ /* 0x000fe200080108b5 */
[----:B------:R-:W-:Y:S01]  /*fe60*/  FADD.FTZ R53, R62, R53 ;  /* 0x000000353e357221 */ /* 0x000fe20000010000 */
[----:B------:R-:W-:Y:S01]  /*fe70*/  MUFU.EX2 R80, R80 ;  /* 0x0000005000507308 */ /* 0x000fe20000000800 */
[----:B------:R-:W-:-:S02]  /*fe80*/  FADD.FTZ R108, R72, R108 ;  /* 0x0000006c486c7221 */ /* 0x000fc40000010000 */
[----:B------:R-:W-:-:S05]  /*fe90*/  FADD.FTZ R53, R63, R53 ;  /* 0x000000353f357221 */ /* 0x000fca0000010000 */
[----:B------:R-:W5:Y:S01]  /*fea0*/  MUFU.EX2 R76, R76 ;  /* 0x0000004c004c7308 */ /* 0x000f620000000800 */
[----:B------:R-:W-:Y:S01]  /*feb0*/  FADD.FTZ R108, R73, R108 ;  /* 0x0000006c496c7221 */ /* 0x000fe20000010000 */
[----:B------:R-:W-:-:S06]  /*fec0*/  FADD.FTZ R96, R96, R53 ;  /* 0x0000003560607221 */ /* 0x000fcc0000010000 */
[----:B------:R-:W-:Y:S08]  /*fed0*/  MUFU.EX2 R77, R77 ;  /* 0x0000004d004d7308 */ /* 0x000ff00000000800 */
[----:B------:R-:W-:Y:S08]  /*fee0*/  MUFU.EX2 R78, R78 ;  /* 0x0000004e004e7308 */ /* 0x000ff00000000800 */
[----:B------:R-:W4:Y:S08]  /*fef0*/  MUFU.EX2 R79, R79 ;  /* 0x0000004f004f7308 */ /* 0x000f300000000800 */
[----:B------:R-:W-:Y:S08]  /*ff00*/  MUFU.EX2 R81, R81 ;  /* 0x0000005100517308 */ /* 0x000ff00000000800 */
[----:B------:R-:W3:Y:S01]  /*ff10*/  MUFU.EX2 R82, R82 ;  /* 0x0000005200527308 */ /* 0x000ee20000000800 */
[----:B------:R-:W-:Y:S01]  /*ff20*/  FADD.FTZ R54, R54, R108 ;  /* 0x0000006c36367221 */ /* 0x000fe20000010000 */
[----:B------:R-:W-:-:S03]  /*ff30*/  FADD.FTZ R96, R100, R96 ;  /* 0x0000006064607221 */ /* 0x000fc60000010000 */
[----:B------:R-:W-:Y:S01]  /*ff40*/  FADD.FTZ R54, R55, R54 ;  /* 0x0000003637367221 */ /* 0x000fe20000010000 */
[----:B------:R-:W-:Y:S01]  /*ff50*/  FADD.FTZ R96, R102, R96 ;  /* 0x0000006066607221 */ /* 0x000fe20000010000 */
[----:B--2---:R-:W-:Y:S02]  /*ff60*/  HMMA.16816.F32 R56, R36, R24, R56 ;  /* 0x000000182438723c */ /* 0x004fe40000001838 */
[----:B------:R-:W-:Y:S01]  /*ff70*/  FADD.FTZ R60, R60, R54 ;  /* 0x000000363c3c7221 */ /* 0x000fe20000010000 */
[----:B------:R-:W-:-:S03]  /*ff80*/  FADD.FTZ R103, R103, R96 ;  /* 0x0000006067677221 */ /* 0x000fc60000010000 */
[----:B------:R-:W-:Y:S01]  /*ff90*/  HMMA.16816.F32 R20, R36, R26, R20 ;  /* 0x0000001a2414723c */ /* 0x000fe20000001814 */
[----:B------:R-:W-:-:S05]  /*ffa0*/  FADD.FTZ R60, R61, R60 ;  /* 0x0000003c3d3c7221 */ /* 0x000fca0000010000 */
[----:B-1----:R-:W-:Y:S01]  /*ffb0*/  HMMA.16816.F32 R64, R36, R40, R64 ;  /* 0x000000282440723c */ /* 0x002fe20000001840 */
[----:B------:R-:W-:-:S05]  /*ffc0*/  FADD.FTZ R103, R98, R103 ;  /* 0x0000006762677221 */ /* 0x000fca0000010000 */
[----:B------:R-:W-:Y:S01]  /*ffd0*/  HMMA.16816.F32 R132, R36, R42, R132 ;  /* 0x0000002a2484723c */ /* 0x000fe20000001884 */
[----:B------:R-:W-:Y:S01]  /*ffe0*/  FADD.FTZ R97, R97, R60 ;  /* 0x0000003c61617221 */ /* 0x000fe20000010000 */
[--C-:B------:R-:W-:Y:S01]  /*fff0*/  FFMA.FTZ R83, R122, UR18, -R181.reuse ;  /* 0x000000127a537c23 */ /* 0x100fe200080108b5 */
[--C-:B------:R-:W-:Y:S01]  /*10000*/  FFMA.FTZ R84, R117, UR18, -R181.reuse ;  /* 0x0000001275547c23 */ /* 0x100fe200080108b5 */
[----:B------:R-:W-:Y:S01]  /*10010*/  FFMA.FTZ R85, R130, UR18, -R181 ;  /* 0x0000001282557c23 */ /* 0x000fe200080108b5 */
[----:B------:R-:W1:Y:S02]  /*10020*/  LDSM.16.MT88.4 R24, [R234+0x11000] ;  /* 0x01100000ea18783b */ /* 0x000e640000004200 */
[----:B-----5:R-:W-:Y:S02]  /*10030*/  F2FP.F16.F32.PACK_AB R36, R76, R3 ;  /* 0x000000034c24723e */ /* 0x020fe400000000ff */
[----:B----4-:R-:W-:Y:S02]  /*10040*/  F2FP.F16.F32.PACK_AB R37, R79, R78 ;  /* 0x0000004e4f25723e */ /* 0x010fe400000000ff */
[----:B------:R-:W-:-:S02]  /*10050*/  F2FP.F16.F32.PACK_AB R38, R80, R77 ;  /* 0x0000004d5026723e */ /* 0x000fc400000000ff */
[----:B---3--:R-:W-:Y:S01]  /*10060*/  F2FP.F16.F32.PACK_AB R39, R82, R81 ;  /* 0x000000515227723e */ /* 0x008fe200000000ff */
[----:B------:R-:W-:Y:S01]  /*10070*/  FADD.FTZ R99, R99, R103 ;  /* 0x0000006763637221 */ /* 0x000fe20000010000 */
[----:B------:R-:W-:Y:S01]  /*10080*/  FADD.FTZ R97, R92, R97 ;  /* 0x000000615c617221 */ /* 0x000fe20000010000 */
[----:B------:R-:W-:Y:S01]  /*10090*/  MUFU.EX2 R70, R128 ;  /* 0x0000008000467308 */ /* 0x000fe20000000800 */
[----:B------:R-:W2:Y:S03]  /*100a0*/  LDSM.16.MT88.4 R40, [R233+0x11000] ;  /* 0x01100000e928783b */ /* 0x000ea60000004200 */
[----:B------:R-:W-:Y:S01]  /*100b0*/  HMMA.16816.F32 R32, R36, R16, R32 ;  /* 0x000000102420723c */ /* 0x000fe20000001820 */
[----:B------:R-:W-:-:S05]  /*100c0*/  FADD.FTZ R99, R94, R99 ;  /* 0x000000635e637221 */ /* 0x000fca0000010000 */
[----:B------:R-:W-:Y:S01]  /*100d0*/  HMMA.16816.F32 R4, R36, R18, R4 ;  /* 0x000000122404723c */ /* 0x000fe20000001804 */
[--C-:B------:R-:W-:Y:S01]  /*100e0*/  FFMA.FTZ R16, R126, UR18, -R170.reuse ;  /* 0x000000127e107c23 */ /* 0x100fe200080108aa */
[----:B------:R-:W-:-:S05]  /*100f0*/  FFMA.FTZ R17, R118, UR18, -R170 ;  /* 0x0000001276117c23 */ /* 0x000fca00080108aa */
[--C-:B------:R-:W-:Y:S01]  /*10100*/  FFMA.FTZ R18, R124, UR18, -R170.reuse ;  /* 0x000000127c127c23 */ /* 0x100fe200080108aa */
[----:B------:R-:W-:Y:S01]  /*10110*/  FFMA.FTZ R19, R123, UR18, -R170 ;  /* 0x000000127b137c23 */ /* 0x000fe200080108aa */
[----:B------:R-:W-:Y:S01]  /*10120*/  MUFU.EX2 R83, R83 ;  /* 0x0000005300537308 */ /* 0x000fe20000000800 */
[----:B------:R-:W-:Y:S01]  /*10130*/  HMMA.16816.F32 R12, R36, R8, R12 ;  /* 0x00000008240c723c */ /* 0x000fe2000000180c */
[----:B------:R-:W-:Y:S01]  /*10140*/  FADD.FTZ R93, R93, R97 ;  /* 0x000000615d5d7221 */ /* 0x000fe20000010000 */
[----:B------:R-:W-:-:S05]  /*10150*/  FADD.FTZ R95, R95, R99 ;  /* 0x000000635f5f7221 */ /* 0x000fca0000010000 */
[----:B------:R-:W3:Y:S01]  /*10160*/  MUFU.EX2 R84, R84 ;  /* 0x0000005400547308 */ /* 0x000ee20000000800 */
[----:B------:R-:W-:Y:S01]  /*10170*/  FADD.FTZ R93, R88, R93 ;  /* 0x0000005d585d7221 */ /* 0x000fe20000010000 */
[----:B------:R-:W-:-:S06]  /*10180*/  FADD.FTZ R95, R44, R95 ;  /* 0x0000005f2c5f7221 */ /* 0x000fcc0000010000 */
[----:B------:R-:W-:Y:S08]  /*10190*/  MUFU.EX2 R85, R85 ;  /* 0x0000005500557308 */ /* 0x000ff00000000800 */
[----:B------:R-:W-:Y:S08]  /*101a0*/  MUFU.EX2 R16, R16 ;  /* 0x0000001000107308 */ /* 0x000ff00000000800 */
[----:B------:R-:W4:Y:S08]  /*101b0*/  MUFU.EX2 R17, R17 ;  /* 0x0000001100117308 */ /* 0x000f300000000800 */
[----:B------:R-:W-:Y:S08]  /*101c0*/  MUFU.EX2 R18, R18 ;  /* 0x0000001200127308 */ /* 0x000ff00000000800 */
[----:B------:R-:W5:Y:S01]  /*101d0*/  MUFU.EX2 R19, R19 ;  /* 0x0000001300137308 */ /* 0x000f620000000800 */
[----:B------:R-:W-:Y:S01]  /*101e0*/  FADD.FTZ R89, R89, R93 ;  /* 0x0000005d59597221 */ /* 0x000fe20000010000 */
[----:B------:R-:W-:-:S03]  /*101f0*/  FADD.FTZ R45, R45, R95 ;  /* 0x0000005f2d2d7221 */ /* 0x000fc60000010000 */
[----:B------:R-:W-:Y:S01]  /*10200*/  FADD.FTZ R89, R46, R89 ;  /* 0x000000592e597221 */ /* 0x000fe20000010000 */
[----:B------:R-:W-:Y:S01]  /*10210*/  FADD.FTZ R45, R49, R45 ;  /* 0x0000002d312d7221 */ /* 0x000fe20000010000 */
[----:B------:R-:W-:Y:S01]  /*10220*/  HMMA.16816.F32 R28, R36, R10, R28 ;  /* 0x0000000a241c723c */ /* 0x000fe2000000181c */
[----:B---3--:R-:W-:Y:S01]  /*10230*/  F2FP.F16.F32.PACK_AB R8, R84, R83 ;  /* 0x000000535408723e */ /* 0x008fe200000000ff */
[----:B------:R-:W-:Y:S01]  /*10240*/  FADD.FTZ R47, R47, R89 ;  /* 0x000000592f2f7221 */ /* 0x000fe20000010000 */
[----:B----4-:R-:W-:Y:S01]  /*10250*/  F2FP.F16.F32.PACK_AB R9, R17, R16 ;  /* 0x000000101109723e */ /* 0x010fe200000000ff */
[----:B------:R-:W-:-:S03]  /*10260*/  FADD.FTZ R50, R50, R45 ;  /* 0x0000002d32327221 */ /* 0x000fc60000010000 */
[----:B------:R-:W-:Y:S02]  /*10270*/  F2FP.F16.F32.PACK_AB R10, R70, R85 ;  /* 0x00000055460a723e */ /* 0x000fe400000000ff */
[----:B-----5:R-:W-:Y:S01]  /*10280*/  F2FP.F16.F32.PACK_AB R11, R19, R18 ;  /* 0x00000012130b723e */ /* 0x020fe200000000ff */
[----:B------:R-:W-:Y:S01]  /*10290*/  FADD.FTZ R47, R2, R47 ;  /* 0x0000002f022f7221 */ /* 0x000fe20000010000 */
[----:B------:R-:W-:-:S03]  /*102a0*/  FADD.FTZ R50, R0, R50 ;  /* 0x0000003200327221 */ /* 0x000fc60000010000 */
[----:B------:R-:W-:Y:S02]  /*102b0*/  FADD.FTZ R48, R48, R47 ;  /* 0x0000002f30307221 */ /* 0x000fe40000010000 */
[----:B------:R-:W-:Y:S01]  /*102c0*/  HMMA.16816.F32 R160, R8, R156, R12 ;  /* 0x0000009c08a0723c */ /* 0x000fe2000000180c */
[----:B------:R-:W3:Y:S01]  /*102d0*/  LDSM.16.MT88.4 R12, [R233+0x11800] ;  /* 0x01180000e90c783b */ /* 0x000ee20000004200 */
        /* <DEDUP_REMOVED lines=10> */
[----:B------:R-:W-:Y:S01]  /*10380*/  FADD.FTZ R82, R82, R79 ;  /* 0x0000004f52527221 */ /* 0x000fe20000010000 */
[----:B------:R-:W-:-:S04]  /*10390*/  FADD.FTZ R80, R83, R80 ;  /* 0x0000005053507221 */ /* 0x000fc80000010000 */
[----:B--2---:R-:W-:Y:S01]  /*103a0*/  HMMA.16816.F32 R64, R36, R40, R64 ;  /* 0x000000282440723c */ /* 0x004fe20000001840 */
[----:B------:R-:W-:-:S05]  /*103b0*/  FADD.FTZ R82, R16, R82 ;  /* 0x0000005210527221 */ /* 0x000fca0000010000 */
[----:B------:R-:W-:Y:S01]  /*103c0*/  HMMA.16816.F32 R132, R36, R42, R132 ;  /* 0x0000002a2484723c */ /* 0x000fe20000001884 */
[----:B------:R-:W-:Y:S01]  /*103d0*/  FADD.FTZ R80, R84, R80 ;  /* 0x0000005054507221 */ /* 0x000fe20000010000 */
[----:B------:R-:W-:-:S03]  /*103e0*/  FADD.FTZ R82, R17, R82 ;  /* 0x0000005211527221 */ /* 0x000fc60000010000 */
[----:B------:R-:W-:Y:S01]  /*103f0*/  FADD.FTZ R80, R85, R80 ;  /* 0x0000005055507221 */ /* 0x000fe20000010000 */
[----:B------:R-:W-:-:S03]  /*10400*/  FADD.FTZ R82, R18, R82 ;  /* 0x0000005212527221 */ /* 0x000fc60000010000 */
[----:B------:R-:W-:Y:S01]  /*10410*/  FADD.FTZ R2, R70, R80 ;  /* 0x0000005046027221 */ /* 0x000fe20000010000 */
[----:B------:R-:W-:Y:S01]  /*10420*/  FADD.FTZ R3, R19, R82 ;  /* 0x0000005213037221 */ /* 0x000fe20000010000 */
[C---:B------:R-:W-:Y:S03]  /*10430*/  HMMA.16816.F32 R152, R8.reuse, R148, R32 ;  /* 0x000000940898723c */ /* 0x040fe60000001820 */
[----:B------:R1:W-:Y:S03]  /*10440*/  STL [R1+0x8], R2 ;  /* 0x0000080201007387 */ /* 0x0003e60000100800 */
[C---:B------:R-:W-:Y:S01]  /*10450*/  HMMA.16816.F32 R144, R8.reuse, R140, R56 ;  /* 0x0000008c0890723c */ /* 0x040fe20000001838 */
[----:B------:R2:W-:Y:S05]  /*10460*/  STL [R1+0x4], R3 ;  /* 0x0000040301007387 */ /* 0x0005ea0000100800 */
[C---:B------:R-:W-:Y:S06]  /*10470*/  HMMA.16816.F32 R156, R8.reuse, R158, R28 ;  /* 0x0000009e089c723c */ /* 0x040fec000000181c */
[C---:B------:R-:W-:Y:S06]  /*10480*/  HMMA.16816.F32 R148, R8.reuse, R150, R4 ;  /* 0x000000960894723c */ /* 0x040fec0000001804 */
[C---:B------:R-:W-:Y:S06]  /*10490*/  HMMA.16816.F32 R140, R8.reuse, R142, R20 ;  /* 0x0000008e088c723c */ /* 0x040fec0000001814 */
[C---:B---3--:R-:W-:Y:S06]  /*104a0*/  HMMA.16816.F32 R136, R8.reuse, R12, R64 ;  /* 0x0000000c0888723c */ /* 0x048fec0000001840 */
[----:B------:R-:W-:Y:S01]  /*104b0*/  HMMA.16816.F32 R132, R8, R14, R132 ;  /* 0x0000000e0884723c */ /* 0x000fe20000001884 */
[----:B------:R-:W-:-:S02]  /*104c0*/  MOV R0, R182 ;  /* 0x000000b600007202 */ /* 0x000fc40000000f00 */
[----:B-12---:R-:W-:-:S15]  /*104d0*/  MOV R2, R183 ;  /* 0x000000b700027202 */ /* 0x006fde0000000f00 */
[----:B------:R-:W-:-:S06]  /*104e0*/  NOP ;  /* 0x0000000000007918 */ /* 0x000fcc0000000000 */
.L_x_2284:
[----:B------:R-:W-:-:S06]  /*104f0*/  UISETP.GE.AND UP0, UPT, UR20, 0x1, UPT ;  /* 0x000000011400788c */ /* 0x000fcc000bf06270 */
[----:B------:R-:W-:-:S13]  /*10500*/  PLOP3.LUT P1, PT, PT, PT, UP0, 0x80, 0x0 ;  /* 0x000000000000781c */ /* 0x000fda0003f2f008 */
        /* <DEDUP_REMOVED lines=9> */
[----:B------:R-:W-:Y:S01]  /*105a0*/  USHF.L.U64.HI UR7, UR6, 0x5, UR7 ;  /* 0x0000000506077899 */ /* 0x000fe20008010207 */
[----:B------:R-:W-:Y:S01]  /*105b0*/  MOV R252, UR9 ;  /* 0x0000000900fc7c02 */ /* 0x000fe20008000f00 */
[----:B------:R1:W-:Y:S01]  /*105c0*/  STL [R1], R0 ;  /* 0x0000000001007387 */ /* 0x0003e20000100800 */
[----:B------:R-:W-:-:S02]  /*105d0*/  USHF.L.U32 UR12, UR6, 0x5, URZ ;  /* 0x00000005060c7899 */ /* 0x000fc4000800063f */
[----:B------:R-:W-:Y:S02]  /*105e0*/  USHF.L.U64.HI UR8, UR11, 0x5, UR8 ;  /* 0x000000050b087899 */ /* 0x000fe40008010208 */
[----:B------:R-:W-:Y:S01]  /*105f0*/  USHF.L.U32 UR6, UR11, 0x5, URZ ;  /* 0x000000050b067899 */ /* 0x000fe2000800063f */
[----:B------:R-:W-:-:S11]  /*10600*/  ULDC UR4, c[0x0][0x2ec] ;  /* 0x0000bb0000047ab9 */ /* 0x000fd60000000800 */
.L_x_2294:
[----:B--2---:R2:W5:Y:S01]  /*10610*/  LDL R10, [R1] ;  /* 0x00000000010a7983 */ /* 0x0045620000100800 */
[----:B------:R-:W-:Y:S04]  /*10620*/  DEPBAR.LE SB0, 0x0 ;  /* 0x000080000000791a */ /* 0x000fe80000000000 */
[----:B------:R-:W-:Y:S01]  /*10630*/  BAR.SYNC.DEFER_BLOCKING 0x0 ;  /* 0x0000000000007b1d */ /* 0x000fe20000010000 */
[----:B------:R-:W-:Y:S05]  /*10640*/  MOV R2, R252 ;  /* 0x000000fc00027202 */ /* 0x000fea0000000f00 */
[----:B------:R-:W-:Y:S05]  /*10650*/  @!P0 BRA `(.L_x_2291) ;  /* 0x0000000000fc8947 */ /* 0x000fea0003800000 */
        /* <DEDUP_REMOVED lines=22> */
[C---:B------:R-:W-:Y:S03]  /*107c0*/  IMAD R7, R0.reuse, R6, R7 ;  /* 0x0000000600077224 */ /* 0x040fe600078e0207 */
[C---:B------:R-:W-:Y:S02]  /*107d0*/  ISETP.GT.U32.AND P2, PT, R0.reuse, R5, PT ;  /* 0x000000050000720c */ /* 0x040fe40003f44070 */
[----:B------:R-:W-:Y:S02]  /*107e0*/  ISETP.GT.U32.AND P4, PT, R0, R7, PT ;  /* 0x000000070000720c */ /* 0x000fe40003f84070 */
[----:B------:R-:W-:Y:S09]  /*107f0*/  ISETP.GE.AND P3, PT, R4, RZ, PT ;  /* 0x000000ff0400720c */ /* 0x000ff20003f66270 */
[----:B------:R-:W-:Y:S02]  /*10800*/  @!P2 IMAD.IADD R5, R5, 0x1, -R0 ;  /* 0x000000010505a824 */ /* 0x000fe400078e0a00 */
[-C--:B------:R-:W-:Y:S01]  /*10810*/  @!P4 IADD3 R7, R7, -R0.reuse, RZ ;  /* 0x800000000707c210 */ /* 0x080fe20007ffe0ff */
[----:B------:R-:W-:Y:S01]  /*10820*/  @!P2 VIADD R8, R8, 0x1 ;  /* 0x000000010808a836 */ /* 0x000fe20000000000 */
[C---:B------:R-:W-:Y:S01]  /*10830*/  ISETP.NE.AND P2, PT, R2.reuse, RZ, PT ;  /* 0x000000ff0200720c */ /* 0x040fe20003f45270 */
[----:B------:R-:W-:Y:S01]  /*10840*/  @!P4 VIADD R9, R9, 0x1 ;  /* 0x000000010909c836 */ /* 0x000fe20000000000 */
[-C--:B------:R-:W-:Y:S02]  /*10850*/  ISETP.GE.U32.AND P5, PT, R5, R0.reuse, PT ;  /* 0x000000000500720c */ /* 0x080fe40003fa6070 */
[----:B------:R-:W-:Y:S02]  /*10860*/  ISETP.GE.U32.AND P6, PT, R7, R0, PT ;  /* 0x000000000700720c */ /* 0x000fe40003fc6070 */
[----:B------:R-:W-:Y:S04]  /*10870*/  LOP3.LUT R0, R2, UR9, RZ, 0x3c, !PT ;  /* 0x0000000902007c12 */ /* 0x000fe8000f8e3cff */
        /* <DEDUP_REMOVED lines=14> */
[----:B------:R-:W1:Y:S01]  /*10960*/  LDC.64 R4, c[0x0][0x238] ;  /* 0x00008e00ff047b82 */ /* 0x000e620000000a00 */
[----:B------:R-:W-:Y:S05]  /*10970*/  IMAD R2, R0, R2, -0x100 ;  /* 0xffffff0000027424 */ /* 0x000fea00078e0202 */
[----:B------:R-:W-:Y:S01]  /*10980*/  SHF.R.S32.HI R0, RZ, 0x1f, R2 ;  /* 0x0000001fff007819 */ /* 0x000fe20000011402 */
[----:B------:R4:W3:Y:S02]  /*10990*/  LDG.E R9, desc[UR14][R6.64] ;  /* 0x0000000e06097981 */ /* 0x0008e4000c1e1900 */
[----:B----4-:R-:W4:Y:S02]  /*109a0*/  LDC.64 R6, c[0x0][0x250] ;  /* 0x00009400ff067b82 */ /* 0x010f240000000a00 */
[-C--:B----4-:R-:W-:Y:S02]  /*109b0*/  IMAD R0, R0, R6.reuse, RZ ;  /* 0x0000000600007224 */ /* 0x090fe400078e02ff */
[C---:B-----5:R-:W-:Y:S04]  /*109c0*/  IMAD.WIDE.U32 R10, R2.reuse, R6, RZ ;  /* 0x00000006020a7225 */ /* 0x060fe800078e00ff */
[----:B------:R-:W-:Y:S04]  /*109d0*/  IMAD R0, R2, R7, R0 ;  /* 0x0000000702007224 */ /* 0x000fe800078e0200 */
[----:B------:R-:W-:Y:S01]  /*109e0*/  IMAD.IADD R11, R11, 0x1, R0 ;  /* 0x000000010b0b7824 */ /* 0x000fe200078e0200 */
[----:B---3--:R-:W-:Y:S04]  /*109f0*/  IADD3 R8, -R9, R8, RZ ;  /* 0x0000000809087210 */ /* 0x008fe80007ffe1ff */
[----:B------:R-:W-:Y:S01]  /*10a00*/  SHF.R.S32.HI R2, RZ, 0x1f, R8 ;  /* 0x0000001fff027819 */ /* 0x000fe20000011408 */
[-C--:B-1----:R-:W-:Y:S04]  /*10a10*/  IMAD.WIDE.U32 R10, R8, R4.reuse, R10 ;  /* 0x00000004080a7225 */ /* 0x082fe800078e000a */
[----:B------:R-:W-:Y:S04]  /*10a20*/  IMAD R2, R2, R4, RZ ;  /* 0x0000000402027224 */ /* 0x000fe800078e02ff */
[----:B------:R-:W-:Y:S05]  /*10a30*/  IMAD R2, R8, R5, R2 ;  /* 0x0000000508027224 */ /* 0x000fea00078e0202 */
[----:B------:R-:W-:Y:S07]  /*10a40*/  IADD3 R2, R11, R2, RZ ;  /* 0x000000020b027210 */ /* 0x000fee0007ffe0ff */
.L_x_2291:
[C---:B-----5:R-:W-:Y:S01]  /*10a50*/  LEA R245, P1, R10.reuse, R245, 0x1 ;  /* 0x000000f50af57211 */ /* 0x060fe200078208ff */
[----:B------:R-:W-:Y:S01]  /*10a60*/  IMAD R172, R243, 0x2, R242 ;  /* 0x00000002f3ac7824 */ /* 0x000fe200078e02f2 */
[----:B------:R-:W-:Y:S02]  /*10a70*/  UISETP.GE.AND UP0, UPT, UR20, 0x2, UPT ;  /* 0x000000021400788c */ /* 0x000fe4000bf06270 */
        /* <DEDUP_REMOVED lines=33> */
[----:B-1----:R-:W-:Y:S03]  /*10c90*/  IADD3 R16, P1, R4, UR12, RZ ;  /* 0x0000000c04107c10 */ /* 0x002fe6000ff3e0ff */
[----:B------:R1:W-:Y:S01]  /*10ca0*/  LDGSTS.E.BYPASS.LTC128B.128 [R246+0xe800], desc[UR14][R4.64] ;  /* 0x0e80000004f67fae */ /* 0x0003e2000b901d4e */
[----:B------:R-:W-:Y:S02]  /*10cb0*/  IADD3.X R17, R5, UR7, RZ, P1, !PT ;  /* 0x0000000705117c10 */ /* 0x000fe40008ffe4ff */
[----:B--2---:R-:W-:Y:S03]  /*10cc0*/  IADD3 R14, P1, R16, UR12, RZ ;  /* 0x0000000c100e7c10 */ /* 0x004fe6000ff3e0ff */
[----:B------:R2:W-:Y:S01]  /*10cd0*/  LDGSTS.E.BYPASS.LTC128B.128 [R246+0xf000], desc[UR14][R16.64] ;  /* 0x0f00000010f67fae */ /* 0x0005e2000b901d4e */
[----:B------:R-:W-:Y:S02]  /*10ce0*/  IADD3.X R15, R17, UR7, RZ, P1, !PT ;  /* 0x00000007110f7c10 */ /* 0x000fe40008ffe4ff */
[----:B------:R-:W-:Y:S03]  /*10cf0*/  IADD3 R10, P1, R14, UR12, RZ ;  /* 0x0000000c0e0a7c10 */ /* 0x000fe6000ff3e0ff */
[----:B------:R-:W-:Y:S01]  /*10d00*/  LDGSTS.E.BYPASS.LTC128B.128 [R246+0xf800], desc[UR14][R14.64] ;  /* 0x0f8000000ef67fae */ /* 0x000fe2000b901d4e */
[----:B------:R-:W-:Y:S02]  /*10d10*/  IADD3.X R11, R15, UR7, RZ, P1, !PT ;  /* 0x000000070f0b7c10 */ /* 0x000fe40008ffe4ff */
[----:B---3--:R-:W-:Y:S03]  /*10d20*/  IADD3 R8, P1, R10, UR12, RZ ;  /* 0x0000000c0a087c10 */ /* 0x008fe6000ff3e0ff */
        /* <DEDUP_REMOVED lines=8> */
[----:B------:R-:W-:Y:S03]  /*10db0*/  PLOP3.LUT P1, PT, PT, PT, UP0, 0x80, 0x0 ;  /* 0x000000000000781c */ /* 0x000fe60003f2f008 */
[----:B------:R1:W-:Y:S04]  /*10dc0*/  LDGSTS.E.BYPASS.LTC128B.128 [R246+0x11800], desc[UR14][R6.64] ;  /* 0x1180000006f67fae */ /* 0x0003e8000b901d4e */
[----:B------:R-:W-:Y:S04]  /*10dd0*/  LDSM.16.M88.4 R128, [R242] ;  /* 0x00000000f280783b */ /* 0x000fe80000000200 */
[----:B--2---:R-:W-:Y:S04]  /*10de0*/  LDSM.16.M88.4 R16, [R241+0x2800] ;  /* 0x00280000f110783b */ /* 0x004fe80000000200 */
[----:B---3--:R-:W1:Y:S04]  /*10df0*/  LDSM.16.M88.4 R8, [R241+0x2000] ;  /* 0x00200000f108783b */ /* 0x008e680000000200 */
[----:B------:R-:W2:Y:S04]  /*10e00*/  LDSM.16.M88.4 R24, [R241+0x3000] ;  /* 0x00300000f118783b */ /* 0x000ea80000000200 */
[----:B------:R-:W3:Y:S04]  /*10e10*/  LDSM.16.M88.4 R32, [R241+0x3800] ;  /* 0x00380000f120783b */ /* 0x000ee80000000200 */
[----:B------:R-:W0:Y:S04]  /*10e20*/  LDGDEPBAR ;  /* 0x00000000000079af */ /* 0x000e280000000000 */
[----:B------:R-:W4:Y:S04]  /*10e30*/  LDSM.16.M88.4 R40, [R241+0x4000] ;  /* 0x00400000f128783b */ /* 0x000f280000000200 */
[----:B------:R-:W4:Y:S04]  /*10e40*/  LDSM.16.M88.4 R48, [R241+0x4800] ;  /* 0x00480000f130783b */ /* 0x000f280000000200 */
[----:B------:R-:W4:Y:S04]  /*10e50*/  LDSM.16.M88.4 R56, [R241+0x5000] ;  /* 0x00500000f138783b */ /* 0x000f280000000200 */
[----:B------:R-:W4:Y:S04]  /*10e60*/  LDSM.16.M88.4 R64, [R241+0x5800] ;  /* 0x00580000f140783b */ /* 0x000f280000000200 */
[----:B------:R-:W4:Y:S04]  /*10e70*/  LDSM.16.M88.4 R72, [R241+0x6000] ;  /* 0x00600000f148783b */ /* 0x000f280000000200 */
[----:B------:R-:W4:Y:S01]  /*10e80*/  LDSM.16.M88.4 R80, [R241+0x6800] ;  /* 0x00680000f150783b */ /* 0x000f220000000200 */
        /* <DEDUP_REMOVED lines=12> */
[----:B------:R-:W2:Y:S01]  /*10f50*/  LDSM.16.M88.4 R176, [R236+0x2000] ;  /* 0x00200000ecb0783b */ /* 0x000ea20000000200 */
        /* <DEDUP_REMOVED lines=11> */
[----:B------:R-:W-:Y:S03]  /*11010*/  LDSM.16.M88.4 R204, [R236+0x6800] ;  /* 0x00680000eccc783b */ /* 0x000fe60000000200 */
[C---:B------:R-:W-:Y:S01]  /*11020*/  HMMA.16816.F32 R44, R128.reuse, R48, RZ ;  /* 0x00000030802c723c */ /* 0x040fe200000018ff */
[----:B------:R-:W-:Y:S04]  /*11030*/  LDSM.16.M88.4 R208, [R236+0x7000] ;  /* 0x00700000ecd0783b */ /* 0x000fe80000000200 */
[----:B------:R-:W-:Y:S01]  /*11040*/  LDSM.16.M88.4 R212, [R238] ;  /* 0x00000000eed4783b */ /* 0x000fe20000000200 */
[C---:B------:R-:W-:Y:S03]  /*11050*/  HMMA.16816.F32 R48, R128.reuse, R50, RZ ;  /* 0x000000328030723c */ /* 0x040fe600000018ff */
[----:B------:R-:W-:Y:S03]  /*11060*/  LDSM.16.M88.4 R216, [R166] ;  /* 0x00000000a6d8783b */ /* 0x000fe60000000200 */
        /* <DEDUP_REMOVED lines=27> */
[----:B------:R-:W2:Y:S05]  /*11220*/  LDSM.16.M88.4 R180, [R236+0x7800] ;  /* 0x00780000ecb4783b */ /* 0x000eaa0000000200 */
        /* <DEDUP_REMOVED lines=11> */
[----:B------:R-:W-:Y:S05]  /*112e0*/  LDSM.16.M88.4 R196, [R239] ;  /* 0x00000000efc4783b */ /* 0x000fea0000000200 */
[C---:B------:R-:W-:Y:S06]  /*112f0*/  HMMA.16816.F32 R52, R172.reuse, R200, R52 ;  /* 0x000000c8ac34723c */ /* 0x040fec0000001834 */
        /* <DEDUP_REMOVED lines=10> */
[C---:B------:R-:W-:Y:S05]  /*113a0*/  HMMA.16816.F32 R80, R172.reuse, R206, R80 ;  /* 0x000000ceac50723c */ /* 0x040fea0000001850 */
[C---:B------:R-:W-:Y:S01]  /*113b0*/  VIADD R204, R239.reuse, 0x1800 ;  /* 0x00001800efcc7836 */ /* 0x040fe20000000000 */
[C---:B------:R-:W-:Y:S05]  /*113c0*/  HMMA.16816.F32 R84, R172.reuse, R208, R84 ;  /* 0x000000d0ac54723c */ /* 0x040fea0000001854 */
[----:B------:R-:W-:Y:S01]  /*113d0*/  LDSM.16.M88.4 R204, [R204] ;  /* 0x00000000cccc783b */ /* 0x000fe20000000200 */
[C---:B------:R-:W-:Y:S03]  /*113e0*/  HMMA.16816.F32 R88, R172.reuse, R210, R88 ;  /* 0x000000d2ac58723c */ /* 0x040fe60000001858 */
[----:B------:R-:W-:Y:S03]  /*113f0*/  LDSM.16.M88.4 R208, [R224] ;  /* 0x00000000e0d0783b */ /* 0x000fe60000000200 */
[C---:B------:R-:W-:Y:S06]  /*11400*/  HMMA.16816.F32 R92, R172.reuse, R180, R92 ;  /* 0x000000b4ac5c723c */ /* 0x040fec000000185c */
[C---:B------:R-:W-:Y:S05]  /*11410*/  HMMA.16816.F32 R96, R172.reuse, R182, R96 ;  /* 0x000000b6ac60723c */ /* 0x040fea0000001860 */
[C---:B------:R-:W-:Y:S01]  /*11420*/  VIADD R180, R239.reuse, 0x1000 ;  /* 0x00001000efb47836 */ /* 0x040fe20000000000 */
[C---:B---3--:R-:W-:Y:S05]  /*11430*/  HMMA.16816.F32 R100, R172.reuse, R184, R100 ;  /* 0x000000b8ac64723c */ /* 0x048fea0000001864 */
[----:B------:R-:W3:Y:S01]  /*11440*/  LDSM.16.M88.4 R180, [R180] ;  /* 0x00000000b4b4783b */ /* 0x000ee20000000200 */
[C---:B------:R-:W-:Y:S05]  /*11450*/  HMMA.16816.F32 R104, R172.reuse, R186, R104 ;  /* 0x000000baac68723c */ /* 0x040fea0000001868 */
[C---:B------:R-:W-:Y:S01]  /*11460*/  VIADD R184, R239.reuse, 0x2000 ;  /* 0x00002000efb87836 */ /* 0x040fe20000000000 */
[C---:B------:R-:W-:Y:S05]  /*11470*/  HMMA.16816.F32 R108, R172.reuse, R188, R108 ;  /* 0x000000bcac6c723c */ /* 0x040fea000000186c */
[----:B------:R-:W4:Y:S01]  /*11480*/  LDSM.16.M88.4 R184, [R184] ;  /* 0x00000000b8b8783b */ /* 0x000f220000000200 */
[C---:B------:R-:W-:Y:S05]  /*11490*/  HMMA.16816.F32 R112, R172.reuse, R190, R112 ;  /* 0x000000beac70723c */ /* 0x040fea0000001870 */
[----:B------:R-:W-:Y:S01]  /*114a0*/  VIADD R188, R239, 0x2800 ;  /* 0x00002800efbc7836 */ /* 0x000fe20000000000 */
[C---:B-1----:R-:W-:Y:S05]  /*114b0*/  HMMA.16816.F32 R116, R172.reuse, R168, R116 ;  /* 0x000000a8ac74723c */ /* 0x042fea0000001874 */
[----:B------:R-:W1:Y:S01]  /*114c0*/  LDSM.16.M88.4 R188, [R188] ;  /* 0x00000000bcbc783b */ /* 0x000e620000000200 */
[C---:B------:R-:W-:Y:S03]  /*114d0*/  HMMA.16816.F32 R120, R172.reuse, R170, R120 ;  /* 0x000000aaac78723c */ /* 0x040fe60000001878 */
[----:B------:R-:W1:Y:S03]  /*114e0*/  LDSM.16.M88.4 R168, [R232] ;  /* 0x00000000e8a8783b */ /* 0x000e660000000200 */
[C---:B--2---:R-:W-:Y:S06]  /*114f0*/  HMMA.16816.F32 R124, R172.reuse, R176, R124 ;  /* 0x000000b0ac7c723c */ /* 0x044fec000000187c */
[----:B------:R-:W-:Y:S01]  /*11500*/  HMMA.16816.F32 R128, R172, R178, R128 ;  /* 0x000000b2ac80723c */ /* 0x000fe20000001880 */
[----:B------:R-:W2:Y:S04]  /*11510*/  LDSM.16.M88.4 R172, [R231] ;  /* 0x00000000e7ac783b */ /* 0x000ea80000000200 */
[----:B------:R-:W2:Y:S01]  /*11520*/  LDSM.16.M88.4 R176, [R230] ;  /* 0x00000000e6b0783b */ /* 0x000ea20000000200 */
[C---:B------:R-:W-:Y:S06]  /*11530*/  HMMA.16816.F32 R4, R192.reuse, R196, R4 ;  /* 0x000000c4c004723c */ /* 0x040fec0000001804 */
[C---:B------:R-:W-:Y:S01]  /*11540*/  HMMA.16816.F32 R8, R192.reuse, R198, R8 ;  /* 0x000000c6c008723c */ /* 0x040fe20000001808 */
[----:B------:R-:W2:Y:S05]  /*11550*/  LDSM.16.M88.4 R196, [R229] ;  /* 0x00000000e5c4783b */ /* 0x000eaa0000000200 */
[C---:B------:R-:W-:Y:S06]  /*11560*/  HMMA.16816.F32 R12, R192.reuse, R200, R12 ;  /* 0x000000c8c00c723c */ /* 0x040fec000000180c */
[C---:B------:R-:W-:Y:S01]  /*11570*/  HMMA.16816.F32 R16, R192.reuse, R202, R16 ;  /* 0x000000cac010723c */ /* 0x040fe20000001810 */
[----:B------:R-:W-:Y:S05]  /*11580*/  LDSM.16.M88.4 R200, [R227] ;  /* 0x00000000e3c8783b */ /* 0x000fea0000000200 */
[C---:B---3--:R-:W-:Y:S06]  /*11590*/  HMMA.16816.F32 R20, R192.reuse, R180, R20 ;  /* 0x000000b4c014723c */ /* 0x048fec0000001814 */
[C---:B------:R-:W-:Y:S01]  /*115a0*/  HMMA.16816.F32 R24, R192.reuse, R182, R24 ;  /* 0x000000b6c018723c */ /* 0x040fe20000001818 */
[----:B------:R-:W3:Y:S05]  /*115b0*/  LDSM.16.M88.4 R180, [R228] ;  /* 0x00000000e4b4783b */ /* 0x000eea0000000200 */
[C---:B------:R-:W-:Y:S06]  /*115c0*/  HMMA.16816.F32 R28, R192.reuse, R204, R28 ;  /* 0x000000ccc01c723c */ /* 0x040fec000000181c */
[C---:B------:R-:W-:Y:S01]  /*115d0*/  HMMA.16816.F32 R32, R192.reuse, R206, R32 ;  /* 0x000000cec020723c */ /* 0x040fe20000001820 */
[----:B------:R-:W3:Y:S05]  /*115e0*/  LDSM.16.M88.4 R204, [R226] ;  /* 0x00000000e2cc783b */ /* 0x000eea0000000200 */
[C---:B----4-:R-:W-:Y:S06]  /*115f0*/  HMMA.16816.F32 R36, R192.reuse, R184, R36 ;  /* 0x000000b8c024723c */ /* 0x050fec0000001824 */
[C---:B------:R-:W-:Y:S01]  /*11600*/  HMMA.16816.F32 R40, R192.reuse, R186, R40 ;  /* 0x000000bac028723c */ /* 0x040fe20000001828 */
[----:B------:R-:W4:Y:S05]  /*11610*/  LDSM.16.M88.4 R184, [R225] ;  /* 0x00000000e1b8783b */ /* 0x000f2a0000000200 */
[C---:B-1----:R-:W-:Y:S06]  /*11620*/  HMMA.16816.F32 R44, R192.reuse, R188, R44 ;  /* 0x000000bcc02c723c */ /* 0x042fec000000182c */
[C---:B------:R-:W-:Y:S01]  /*11630*/  HMMA.16816.F32 R48, R192.reuse, R190, R48 ;  /* 0x000000bec030723c */ /* 0x040fe20000001830 */
[----:B------:R-:W1:Y:S05]  /*11640*/  LDSM.16.M88.4 R188, [R167] ;  /* 0x00000000a7bc783b */ /* 0x000e6a0000000200 */
[C---:B------:R-:W-:Y:S06]  /*11650*/  HMMA.16816.F32 R52, R192.reuse, R168, R52 ;  /* 0x000000a8c034723c */ /* 0x040fec0000001834 */
[C---:B------:R-:W-:Y:S01]  /*11660*/  HMMA.16816.F32 R56, R192.reuse, R170, R56 ;  /* 0x000000aac038723c */ /* 0x040fe20000001838 */
[----:B------:R-:W1:Y:S05]  /*11670*/  LDSM.16.M88.4 R168, [R166+0x800] ;  /* 0x00080000a6a8783b */ /* 0x000e6a0000000200 */
[C---:B--2---:R-:W-:Y:S06]  /*11680*/  HMMA.16816.F32 R60, R192.reuse, R172, R60 ;  /* 0x000000acc03c723c */ /* 0x044fec000000183c */
[C---:B------:R-:W-:Y:S01]  /*11690*/  HMMA.16816.F32 R64, R192.reuse, R174, R64 ;  /* 0x000000aec040723c */ /* 0x040fe20000001840 */
[----:B------:R-:W2:Y:S05]  /*116a0*/  LDSM.16.M88.4 R172, [R166+0x1000] ;  /* 0x00100000a6ac783b */ /* 0x000eaa0000000200 */
[C---:B------:R-:W-:Y:S06]  /*116b0*/  HMMA.16816.F32 R68, R192.reuse, R176, R68 ;  /* 0x000000b0c044723c */ /* 0x040fec0000001844 */
[C---:B------:R-:W-:Y:S01]  /*116c0*/  HMMA.16816.F32 R72, R192.reuse, R178, R72 ;  /* 0x000000b2c048723c */ /* 0x040fe20000001848 */
[----:B------:R-:W2:Y:S05]  /*116d0*/  LDSM.16.M88.4 R176, [R166+0x1800] ;  /* 0x00180000a6b0783b */ /* 0x000eaa0000000200 */
[C---:B------:R-:W-:Y:S06]  /*116e0*/  HMMA.16816.F32 R76, R192.reuse, R196, R76 ;  /* 0x000000c4c04c723c */ /* 0x040fec000000184c */
[C---:B------:R-:W-:Y:S01]  /*116f0*/  HMMA.16816.F32 R80, R192.reuse, R198, R80 ;  /* 0x000000c6c050723c */ /* 0x040fe20000001850 */
[----:B------:R-:W-:Y:S05]  /*11700*/  LDSM.16.M88.4 R196, [R166+0x4800] ;  /* 0x00480000a6c4783b */ /* 0x000fea0000000200 */
        /* <DEDUP_REMOVED lines=9> */
[C---:B----4-:R-:W-:Y:S06]  /*117a0*/  HMMA.16816.F32 R108, R192.reuse, R184, R108 ;  /* 0x000000b8c06c723c */ /* 0x050fec000000186c */
[C---:B------:R-:W-:Y:S01]  /*117b0*/  HMMA.16816.F32 R112, R192.reuse, R186, R112 ;  /* 0x000000bac070723c */ /* 0x040fe20000001870 */
[----:B------:R-:W4:Y:S05]  /*117c0*/  LDSM.16.M88.4 R184, [R166+0x2800] ;  /* 0x00280000a6b8783b */ /* 0x000f2a0000000200 */
[C---:B------:R-:W-:Y:S06]  /*117d0*/  HMMA.16816.F32 R116, R192.reuse, R208, R116 ;  /* 0x000000d0c074723c */ /* 0x040fec0000001874 */
[C---:B------:R-:W-:Y:S01]  /*117e0*/  HMMA.16816.F32 R120, R192.reuse, R210, R120 ;  /* 0x000000d2c078723c */ /* 0x040fe20000001878 */
[----:B------:R-:W-:Y:S05]  /*117f0*/  LDSM.16.M88.4 R208, [R166+0x6800] ;  /* 0x00680000a6d0783b */ /* 0x000fea0000000200 */
[C---:B-1----:R-:W-:Y:S06]  /*11800*/  HMMA.16816.F32 R124, R192.reuse, R188, R124 ;  /* 0x000000bcc07c723c */ /* 0x042fec000000187c */
[----:B------:R-:W-:Y:S01]  /*11810*/  HMMA.16816.F32 R128, R192, R190, R128 ;  /* 0x000000bec080723c */ /* 0x000fe20000001880 */
[----:B------:R-:W1:Y:S04]  /*11820*/  LDSM.16.M88.4 R188, [R166+0x3000] ;  /* 0x00300000a6bc783b */ /* 0x000e680000000200 */
[----:B------:R-:W1:Y:S01]  /*11830*/  LDSM.16.M88.4 R192, [R166+0x3800] ;  /* 0x00380000a6c0783b */ /* 0x000e620000000200 */
[C---:B------:R-:W-:Y:S06]  /*11840*/  HMMA.16816.F32 R4, R212.reuse, R216, R4 ;  /* 0x000000d8d404723c */ /* 0x040fec0000001804 */
[C---:B------:R-:W-:Y:S01]  /*11850*/  HMMA.16816.F32 R8, R212.reuse, R218, R8 ;  /* 0x000000dad408723c */ /* 0x040fe20000001808 */
[----:B------:R-:W-:Y:S05]  /*11860*/  LDSM.16.M88.4 R216, [R166+0x7000] ;  /* 0x00700000a6d8783b */ /* 0x000fea0000000200 */
[C---:B------:R-:W-:Y:S06]  /*11870*/  HMMA.16816.F32 R12, R212.reuse, R168, R12 ;  /* 0x000000a8d40c723c */ /* 0x040fec000000180c */
[C---:B------:R-:W-:Y:S01]  /*11880*/  HMMA.16816.F32 R16, R212.reuse, R170, R16 ;  /* 0x000000aad410723c */ /* 0x040fe20000001810 */
[----:B------:R-:W1:Y:S05]  /*11890*/  LDSM.16.M88.4 R168, [R166+0x4000] ;  /* 0x00400000a6a8783b */ /* 0x000e6a0000000200 */
[C---:B--2---:R-:W-:Y:S06]  /*118a0*/  HMMA.16816.F32 R20, R212.reuse, R172, R20 ;  /* 0x000000acd414723c */ /* 0x044fec0000001814 */
[C---:B------:R-:W-:Y:S01]  /*118b0*/  HMMA.16816.F32 R24, R212.reuse, R174, R24 ;  /* 0x000000aed418723c */ /* 0x040fe20000001818 */
[----:B------:R-:W2:Y:S01]  /*118c0*/  LDSM.16.M88.4 R172, [R166+0x6000] ;  /* 0x00600000a6ac783b */ /* 0x000ea20000000200 */
[----:B------:R-:W-:Y:S04]  /*118d0*/  DEPBAR.LE SB0, 0x0 ;  /* 0x000080000000791a */ /* 0x000fe80000000000 */
[C---:B------:R-:W-:Y:S01]  /*118e0*/  HMMA.16816.F32 R28, R212.reuse, R176, R28 ;  /* 0x000000b0d41c723c */ /* 0x040fe2000000181c */
[----:B------:R-:W-:Y:S05]  /*118f0*/  BAR.SYNC.DEFER_BLOCKING 0x0 ;  /* 0x0000000000007b1d */ /* 0x000fea0000010000 */
[C---:B------:R-:W-:Y:S06]  /*11900*/  HMMA.16816.F32 R32, R212.reuse, R178, R32 ;  /* 0x000000b2d420723c */ /* 0x040fec0000001820 */
[C---:B---3--:R-:W-:Y:S06]  /*11910*/  HMMA.16816.F32 R36, R212.reuse, R180, R36 ;  /* 0x000000b4d424723c */ /* 0x048fec0000001824 */
[C---:B------:R-:W-:Y:S06]  /*11920*/  HMMA.16816.F32 R40, R212.reuse, R182, R40 ;  /* 0x000000b6d428723c */ /* 0x040fec0000001828 */
[C---:B----4-:R-:W-:Y:S06]  /*11930*/  HMMA.16816.F32 R44, R212.reuse, R184, R44 ;  /* 0x000000b8d42c723c */ /* 0x050fec000000182c */
        /* <DEDUP_REMOVED lines=28> */
[----:B------:R-:W-:Y:S06]  /*11b00*/  @!P0 BRA `(.L_x_2293) ;  /* 0x0000000400008947 */ /* 0x000fec0003800000 */
[----:B------:R-:W1:Y:S01]  /*11b10*/  LDC R0, c[0x0][0x380] ;  /* 0x0000e000ff007b82 */ /* 0x000e620000000800 */
[----:B------:R-:W-:Y:S04]  /*11b20*/  USHF.L.U32 UR9, UR20, 0x8, URZ ;  /* 0x0000000814097899 */ /* 0x000fe8000800063f */
        /* <DEDUP_REMOVED lines=28> */
[----:B------:R-:W-:Y:S01]  /*11cf0*/  ISETP.NE.AND P2, PT, R0, RZ, PT ;  /* 0x000000ff0000720c */ /* 0x000fe20003f45270 */
        /* <DEDUP_REMOVED lines=12> */
[CC--:B------:R-:W-:Y:S01]  /*11dc0*/  LEA R174, P2, R168.reuse, R248.reuse, 0x2 ;  /* 0x000000f8a8ae7211 */ /* 0x0c0fe200078410ff */
[----:B------:R-:W1:Y:S01]  /*11dd0*/  LDC R2, c[0x0][0x24c] ;  /* 0x00009300ff027b82 */ /* 0x000e620000000800 */
[C---:B------:R-:W-:Y:S02]  /*11de0*/  LEA R172, P1, R171.reuse, R248, 0x2 ;  /* 0x000000f8abac7211 */ /* 0x040fe400078210ff */
[-C--:B------:R-:W-:Y:S02]  /*11df0*/  LEA.HI.X.SX32 R175, R168, R249.reuse, 0x2, P2 ;  /* 0x000000f9a8af7211 */ /* 0x080fe400010f16ff */
[C---:B------:R-:W-:Y:S01]  /*11e00*/  LEA.HI.X.SX32 R173, R171.reuse, R249, 0x2, P1 ;  /* 0x000000f9abad7211 */ /* 0x040fe200008f16ff */
[----:B------:R-:W-:Y:S02]  /*11e10*/  IMAD.IADD R171, R171, 0x1, -R168 ;  /* 0x00000001abab7824 */ /* 0x000fe400078e0aa8 */
[----:B------:R-:W2:Y:S01]  /*11e20*/  LDG.E R165, desc[UR14][R174.64] ;  /* 0x0000000eaea57981 */ /* 0x000ea2000c1e1900 */
[----:B------:R-:W3:Y:S01]  /*11e30*/  LDC.64 R168, c[0x0][0x230] ;  /* 0x00008c00ffa87b82 */ /* 0x000ee20000000a00 */
[----:B------:R-:W-:Y:S02]  /*11e40*/  IMAD R171, R171, R0, -0x100 ;  /* 0xffffff00abab7424 */ /* 0x000fe400078e0200 */
[----:B------:R-:W2:Y:S03]  /*11e50*/  LDG.E R170, desc[UR14][R172.64] ;  /* 0x0000000eacaa7981 */ /* 0x000ea6000c1e1900 */
[----:B------:R-:W-:Y:S05]  /*11e60*/  SHF.R.S32.HI R0, RZ, 0x1f, R171 ;  /* 0x0000001fff007819 */ /* 0x000fea00000114ab */
[----:B------:R-:W-:Y:S04]  /*11e70*/  IMAD R0, R0, UR11, RZ ;  /* 0x0000000b00007c24 */ /* 0x000fe8000f8e02ff */
[C---:B-1----:R-:W-:Y:S01]  /*11e80*/  IMAD R0, R171.reuse, R2, R0 ;  /* 0x00000002ab007224 */ /* 0x042fe200078e0200 */
[----:B--2---:R-:W-:Y:S01]  /*11e90*/  IADD3 R165, -R170, R165, RZ ;  /* 0x000000a5aaa57210 */ /* 0x004fe20007ffe1ff */
[----:B------:R-:W-:Y:S03]  /*11ea0*/  IMAD.WIDE.U32 R170, R171, UR11, RZ ;  /* 0x0000000babaa7c25 */ /* 0x000fe6000f8e00ff */
[----:B------:R-:W-:Y:S01]  /*11eb0*/  SHF.R.S32.HI R2, RZ, 0x1f, R165 ;  /* 0x0000001fff027819 */ /* 0x000fe200000114a5 */
[----:B------:R-:W-:Y:S04]  /*11ec0*/  IMAD.IADD R171, R171, 0x1, R0 ;  /* 0x00000001abab7824 */ /* 0x000fe800078e0200 */
[-C--:B---3--:R-:W-:Y:S02]  /*11ed0*/  IMAD R2, R2, R168.reuse, RZ ;  /* 0x000000a802027224 */ /* 0x088fe400078e02ff */
[C---:B------:R-:W-:Y:S04]  /*11ee0*/  IMAD.WIDE.U32 R170, R165.reuse, R168, R170 ;  /* 0x000000a8a5aa7225 */ /* 0x040fe800078e00aa */
[----:B------:R-:W-:Y:S05]  /*11ef0*/  IMAD R2, R165, R169, R2 ;  /* 0x000000a9a5027224 */ /* 0x000fea00078e0202 */
[----:B------:R-:W-:Y:S07]  /*11f00*/  IADD3 R2, R171, R2, RZ ;  /* 0x00000002ab027210 */ /* 0x000fee0007ffe0ff */
.L_x_2293:
        /* <DEDUP_REMOVED lines=44> */
[----:B------:R-:W-:Y:S05]  /*121d0*/  IADD3.X R173, R175, UR8, RZ, P1, !PT ;  /* 0x00000008afad7c10 */ /* 0x000fea0008ffe4ff */
[----:B------:R2:W-:Y:S01]  /*121e0*/  LDGSTS.E.BYPASS.LTC128B.128 [R246+0x8800], desc[UR14][R172.64] ;  /* 0x08800000acf67fae */ /* 0x0005e2000b901d4e */
[----:B-1----:R-:W-:Y:S04]  /*121f0*/  IADD3 R168, P1, R172, UR6, RZ ;  /* 0x00000006aca87c10 */ /* 0x002fe8000ff3e0ff */
[----:B------:R-:W-:Y:S02]  /*12200*/  IADD3.X R169, R173, UR8, RZ, P1, !PT ;  /* 0x00000008ada97c10 */ /* 0x000fe40008ffe4ff */
[----:B------:R-:W-:Y:S03]  /*12210*/  IADD3 R170, P1, R168, UR6, RZ ;  /* 0x00000006a8aa7c10 */ /* 0x000fe6000ff3e0ff */
[----:B------:R2:W-:Y:S01]  /*12220*/  LDGSTS.E.BYPASS.LTC128B.128 [R246+0x9000], desc[UR14][R168.64] ;  /* 0x09000000a8f67fae */ /* 0x0005e2000b901d4e */
[----:B------:R-:W-:Y:S05]  /*12230*/  IADD3.X R171, R169, UR8, RZ, P1, !PT ;  /* 0x00000008a9ab7c10 */ /* 0x000fea0008ffe4ff */
[----:B------:R2:W-:Y:S04]  /*12240*/  LDGSTS.E.BYPASS.LTC128B.128 [R246+0x9800], desc[UR14][R170.64] ;  /* 0x09800000aaf67fae */ /* 0x0005e8000b901d4e */
[----:B------:R-:W0:Y:S02]  /*12250*/  LDGDEPBAR ;  /* 0x00000000000079af */ /* 0x000e240000000000 */
.L_x_2292:
[----:B--2---:R-:W-:Y:S01]  /*12260*/  FMNMX.FTZ R168, R4, R164, !PT ;  /* 0x000000a404a87209 */ /* 0x004fe20007810000 */
[----:B------:R-:W2:Y:S01]  /*12270*/  LDL.LU R200, [R1+0x8] ;  /* 0x0000080001c87983 */ /* 0x000ea20000300800 */
[----:B------:R-:W-:Y:S01]  /*12280*/  FMNMX.FTZ R0, R6, R3, !PT ;  /* 0x0000000306007209 */ /* 0x000fe20007810000 */
[----:B------:R-:W-:Y:S01]  /*12290*/  UISETP.GT.AND UP0, UPT, UR20, 0x1, UPT ;  /* 0x000000011400788c */ /* 0x000fe2000bf04270 */
[----:B------:R-:W-:Y:S01]  /*122a0*/  FMNMX.FTZ R168, R5, R168, !PT ;  /* 0x000000a805a87209 */ /* 0x000fe20007810000 */
[----:B------:R-:W3:Y:S01]  /*122b0*/  LDL.LU R199, [R1+0x4] ;  /* 0x0000040001c77983 */ /* 0x000ee20000300800 */
[----:B------:R-:W-:Y:S01]  /*122c0*/  FMNMX.FTZ R0, R7, R0, !PT ;  /* 0x0000000007007209 */ /* 0x000fe20007810000 */
[----:B------:R-:W-:Y:S01]  /*122d0*/  UIADD3 UR20, UR20, -0x1, URZ ;  /* 0xffffffff14147890 */ /* 0x000fe2000fffe03f */
        /* <DEDUP_REMOVED lines=125> */
[----:B------:R-:W4:Y:S01]  /*12ab0*/  SHFL.BFLY PT, R165, R0, 0x2, 0x1f ;  /* 0x0c401f0000a57f89 */ /* 0x000f2200000e0000 */
[----:B-1----:R-:W-:Y:S02]  /*12ac0*/  FMNMX.FTZ R168, R168, R2, !PT ;  /* 0x00000002a8a87209 */ /* 0x002fe40007810000 */
[----:B----4-:R-:W-:Y:S05]  /*12ad0*/  FMNMX.FTZ R165, R0, R165, !PT ;  /* 0x000000a500a57209 */ /* 0x010fea0007810000 */
[----:B------:R-:W1:Y:S08]  /*12ae0*/  SHFL.BFLY PT, R2, R168, 0x1, 0x1f ;  /* 0x0c201f00a8027f89 */ /* 0x000e7000000e0000 */
[----:B------:R-:W4:Y:S01]  /*12af0*/  SHFL.BFLY PT, R0, R165, 0x1, 0x1f ;  /* 0x0c201f00a5007f89 */ /* 0x000f2200000e0000 */
[----:B-1----:R-:W-:Y:S04]  /*12b00*/  FMNMX.FTZ R2, R168, R2, !PT ;  /* 0x00000002a8027209 */ /* 0x002fe80007810000 */
[C---:B------:R-:W-:Y:S01]  /*12b10*/  FSETP.NEU.FTZ.AND P1, PT, R2.reuse, -INF , PT ;  /* 0xff8000000200780b */ /* 0x040fe20003f3d000 */
[C---:B------:R-:W-:Y:S01]  /*12b20*/  FMUL.FTZ R168, R2.reuse, UR4 ;  /* 0x0000000402a87c20 */ /* 0x040fe20008410000 */
[----:B----4-:R-:W-:Y:S01]  /*12b30*/  FMNMX.FTZ R0, R165, R0, !PT ;  /* 0x00000000a5007209 */ /* 0x010fe20007810000 */
[----:B------:R-:W-:Y:S03]  /*12b40*/  FADD.FTZ R164, -R2, R164 ;  /* 0x000000a402a47221 */ /* 0x000fe60000010100 */
[----:B------:R-:W-:Y:S01]  /*12b50*/  FSEL R168, R168, RZ, P1 ;  /* 0x000000ffa8a87208 */ /* 0x000fe20000800000 */
[C---:B------:R-:W-:Y:S01]  /*12b60*/  FMUL.FTZ R165, R0.reuse, UR4 ;  /* 0x0000000400a57c20 */ /* 0x040fe20008410000 */
[----:B------:R-:W-:Y:S01]  /*12b70*/  FSETP.NEU.FTZ.AND P1, PT, R0, -INF , PT ;  /* 0xff8000000000780b */ /* 0x000fe20003f3d000 */
[----:B------:R-:W-:Y:S01]  /*12b80*/  FMUL.FTZ R164, R164, UR4 ;  /* 0x00000004a4a47c20 */ /* 0x000fe20008410000 */
[----:B------:R-:W-:Y:S01]  /*12b90*/  FADD.FTZ R3, -R0, R3 ;  /* 0x0000000300037221 */ /* 0x000fe20000010100 */
        /* <DEDUP_REMOVED lines=9> */
[----:B------:R-:W-:Y:S01]  /*12c30*/  FSEL R165, R165, RZ, P1 ;  /* 0x000000ffa5a57208 */ /* 0x000fe20000800000 */
[--C-:B------:R-:W-:Y:S01]  /*12c40*/  FFMA.FTZ R183, R16, UR4, -R168.reuse ;  /* 0x0000000410b77c23 */ /* 0x100fe200080108a8 */
[--C-:B------:R-:W-:Y:S03]  /*12c50*/  FFMA.FTZ R180, R17, UR4, -R168.reuse ;  /* 0x0000000411b47c23 */ /* 0x100fe600080108a8 */
[----:B------:R-:W-:Y:S01]  /*12c60*/  MUFU.EX2 R190, R190 ;  /* 0x000000be00be7308 */ /* 0x000fe20000000800 */
[--C-:B------:R-:W-:Y:S01]  /*12c70*/  FFMA.FTZ R177, R20, UR4, -R168.reuse ;  /* 0x0000000414b17c23 */ /* 0x100fe200080108a8 */
[--C-:B------:R-:W-:Y:S01]  /*12c80*/  FFMA.FTZ R187, R14, UR4, -R165.reuse ;  /* 0x000000040ebb7c23 */ /* 0x100fe200080108a5 */
[--C-:B------:R-:W-:Y:S01]  /*12c90*/  FFMA.FTZ R182, R15, UR4, -R165.reuse ;  /* 0x000000040fb67c23 */ /* 0x100fe200080108a5 */
[--C-:B------:R-:W-:Y:S01]  /*12ca0*/  FFMA.FTZ R172, R26, UR4, -R165.reuse ;  /* 0x000000041aac7c23 */ /* 0x100fe200080108a5 */
[----:B------:R-:W4:Y:S01]  /*12cb0*/  LDSM.16.MT88.4 R12, [R237+0xa000] ;  /* 0x00a00000ed0c783b */ /* 0x000f220000004200 */
[--C-:B------:R-:W-:Y:S01]  /*12cc0*/  FFMA.FTZ R174, R27, UR4, -R165.reuse ;  /* 0x000000041bae7c23 */ /* 0x100fe200080108a5 */
[--C-:B------:R-:W-:Y:S03]  /*12cd0*/  FFMA.FTZ R173, R30, UR4, -R165.reuse ;  /* 0x000000041ead7c23 */ /* 0x100fe600080108a5 */
[----:B------:R-:W-:Y:S01]  /*12ce0*/  MUFU.EX2 R184, R184 ;  /* 0x000000b800b87308 */ /* 0x000fe20000000800 */
[--C-:B------:R-:W-:Y:S01]  /*12cf0*/  FFMA.FTZ R16, R31, UR4, -R165.reuse ;  /* 0x000000041f107c23 */ /* 0x100fe200080108a5 */
[C---:B-1----:R-:W-:Y:S01]  /*12d00*/  FMUL.FTZ R17, R164.reuse, R149 ;  /* 0x00000095a4117220 */ /* 0x042fe20000410000 */
[----:B------:R-:W-:Y:S01]  /*12d10*/  FMUL.FTZ R20, R164, R144 ;  /* 0x00000090a4147220 */ /* 0x000fe20000410000 */
[--C-:B------:R-:W-:Y:S01]  /*12d20*/  FFMA.FTZ R38, R38, UR4, -R165.reuse ;  /* 0x0000000426267c23 */ /* 0x100fe200080108a5 */
[----:B------:R-:W1:Y:S01]  /*12d30*/  LDSM.16.MT88.4 R24, [R235+0xa000] ;  /* 0x00a00000eb18783b */ /* 0x000e620000004200 */
[--C-:B------:R-:W-:Y:S01]  /*12d40*/  FFMA.FTZ R185, R18, UR4, -R165.reuse ;  /* 0x0000000412b97c23 */ /* 0x100fe200080108a5 */
[--C-:B------:R-:W-:Y:S03]  /*12d50*/  FFMA.FTZ R181, R19, UR4, -R165.reuse ;  /* 0x0000000413b57c23 */ /* 0x100fe600080108a5 */
[----:B------:R-:W-:Y:S01]  /*12d60*/  MUFU.EX2 R187, R187 ;  /* 0x000000bb00bb7308 */ /* 0x000fe20000000800 */
[--C-:B------:R-:W-:Y:S01]  /*12d70*/  FFMA.FTZ R178, R21, UR4, -R168.reuse ;  /* 0x0000000415b27c23 */ /* 0x100fe200080108a8 */
[----:B------:R-:W-:Y:S01]  /*12d80*/  FMUL.FTZ R21, R164, R145 ;  /* 0x00000091a4157220 */ /* 0x000fe20000410000 */
[--C-:B------:R-:W-:Y:S01]  /*12d90*/  FFMA.FTZ R179, R22, UR4, -R165.reuse ;  /* 0x0000000416b37c23 */ /* 0x100fe200080108a5 */
[--C-:B------:R-:W-:Y:S01]  /*12da0*/  FFMA.FTZ R175, R23, UR4, -R165.reuse ;  /* 0x0000000417af7c23 */ /* 0x100fe200080108a5 */
[----:B------:R-:W5:Y:S01]  /*12db0*/  LDSM.16.MT88.4 R28, [R234+0xa000] ;  /* 0x00a00000ea1c783b */ /* 0x000f620000004200 */
[----:B------:R-:W-:Y:S01]  /*12dc0*/  FMUL.FTZ R3, R3, UR4 ;  /* 0x0000000403037c20 */ /* 0x000fe20008410000 */
[--C-:B------:R-:W-:Y:S03]  /*12dd0*/  FFMA.FTZ R192, R8, UR4, -R168.reuse ;  /* 0x0000000408c07c23 */ /* 0x100fe600080108a8 */
[----:B------:R-:W-:Y:S01]  /*12de0*/  MUFU.EX2 R182, R182 ;  /* 0x000000b600b67308 */ /* 0x000fe20000000800 */
[----:B------:R-:W-:Y:S01]  /*12df0*/  FMUL.FTZ R8, R164, R156 ;  /* 0x0000009ca4087220 */ /* 0x000fe20000410000 */
[--C-:B------:R-:W-:Y:S01]  /*12e00*/  FFMA.FTZ R186, R35, UR4, -R165.reuse ;  /* 0x0000000423ba7c23 */ /* 0x100fe200080108a5 */
[--C-:B------:R-:W-:Y:S01]  /*12e10*/  FFMA.FTZ R60, R60, UR4, -R168.reuse ;  /* 0x000000043c3c7c23 */ /* 0x100fe200080108a8 */
[--C-:B------:R-:W-:Y:S01]  /*12e20*/  FFMA.FTZ R61, R61, UR4, -R168.reuse ;  /* 0x000000043d3d7c23 */ /* 0x100fe200080108a8 */
[--C-:B------:R-:W-:Y:S01]  /*12e30*/  FFMA.FTZ R62, R62, UR4, -R165.reuse ;  /* 0x000000043e3e7c23 */ /* 0x100fe200080108a5 */
[--C-:B------:R-:W-:Y:S01]  /*12e40*/  FFMA.FTZ R63, R63, UR4, -R165.reuse ;  /* 0x000000043f3f7c23 */ /* 0x100fe200080108a5 */
[--C-:B------:R-:W-:Y:S03]  /*12e50*/  FFMA.FTZ R64, R64, UR4, -R168.reuse ;  /* 0x0000000440407c23 */ /* 0x100fe600080108a8 */
[----:B------:R-:W2:Y:S01]  /*12e60*/  MUFU.EX2 R3, R3 ;  /* 0x0000000300037308 */ /* 0x000ea20000000800 */
        /* <DEDUP_REMOVED lines=8> */
[C---:B------:R-:W-:Y:S01]  /*12ef0*/  FMUL.FTZ R4, R164.reuse, R160 ;  /* 0x000000a0a4047220 */ /* 0x040fe20000410000 */
[--C-:B------:R-:W-:Y:S01]  /*12f00*/  FFMA.FTZ R194, R5, UR4, -R168.reuse ;  /* 0x0000000405c27c23 */ /* 0x100fe200080108a8 */
[----:B------:R-:W-:Y:S01]  /*12f10*/  FMUL.FTZ R5, R164, R161 ;  /* 0x000000a1a4057220 */ /* 0x000fe20000410000 */
[--C-:B------:R-:W-:Y:S01]  /*12f20*/  FFMA.FTZ R197, R6, UR4, -R165.reuse ;  /* 0x0000000406c57c23 */ /* 0x100fe200080108a5 */
[--C-:B------:R-:W-:Y:S01]  /*12f30*/  FFMA.FTZ R196, R7, UR4, -R165.reuse ;  /* 0x0000000407c47c23 */ /* 0x100fe200080108a5 */
[--C-:B------:R-:W-:Y:S01]  /*12f40*/  FFMA.FTZ R191, R9, UR4, -R168.reuse ;  /* 0x0000000409bf7c23 */ /* 0x100fe200080108a8 */
[----:B------:R-:W-:Y:S03]  /*12f50*/  FMUL.FTZ R9, R164, R157 ;  /* 0x0000009da4097220 */ /* 0x000fe60000410000 */
[----:B------:R-:W-:Y:S01]  /*12f60*/  MUFU.EX2 R198, R198 ;  /* 0x000000c600c67308 */ /* 0x000fe20000000800 */
[C---:B--2---:R-:W-:Y:S01]  /*12f70*/  FMUL.FTZ R18, R3.reuse, R150 ;  /* 0x0000009603127220 */ /* 0x044fe20000410000 */
[C---:B------:R-:W-:Y:S01]  /*12f80*/  FMUL.FTZ R19, R3.reuse, R151 ;  /* 0x0000009703137220 */ /* 0x040fe20000410000 */
[C---:B------:R-:W-:Y:S01]  /*12f90*/  FMUL.FTZ R22, R3.reuse, R146 ;  /* 0x0000009203167220 */ /* 0x040fe20000410000 */
[C---:B------:R-:W-:Y:S01]  /*12fa0*/  FMUL.FTZ R23, R3.reuse, R147 ;  /* 0x0000009303177220 */ /* 0x040fe20000410000 */
[--C-:B------:R-:W-:Y:S01]  /*12fb0*/  FFMA.FTZ R157, R32, UR4, -R168.reuse ;  /* 0x00000004209d7c23 */ /* 0x100fe200080108a8 */
[----:B------:R-:W-:Y:S01]  /*12fc0*/  LDSM.16.MT88.4 R144, [R237+0xb000] ;  /* 0x00b00000ed90783b */ /* 0x000fe20000004200 */
[----:B------:R-:W-:Y:S03]  /*12fd0*/  FMUL.FTZ R32, R164, R132 ;  /* 0x00000084a4207220 */ /* 0x000fe60000410000 */
[----:B------:R-:W2:Y:S01]  /*12fe0*/  MUFU.EX2 R194, R194 ;  /* 0x000000c200c27308 */ /* 0x000ea20000000800 */
[----:B------:R-:W-:Y:S01]  /*12ff0*/  F2FP.F16.F32.PACK_AB R132, R184, R190 ;  /* 0x000000beb884723e */ /* 0x000fe200000000ff */
[C---:B------:R-:W-:Y:S01]  /*13000*/  FMUL.FTZ R35, R3.reuse, R135 ;  /* 0x0000008703237220 */ /* 0x040fe20000410000 */
[C---:B------:R-:W-:Y:S01]  /*13010*/  FMUL.FTZ R6, R3.reuse, R162 ;  /* 0x000000a203067220 */ /* 0x040fe20000410000 */
[C---:B------:R-:W-:Y:S01]  /*13020*/  FMUL.FTZ R7, R3.reuse, R163 ;  /* 0x000000a303077220 */ /* 0x040fe20000410000 */
[--C-:B------:R-:W-:Y:S01]  /*13030*/  FFMA.FTZ R195, R10, UR4, -R165.reuse ;  /* 0x000000040ac37c23 */ /* 0x100fe200080108a5 */
[----:B------:R-:W-:Y:S01]  /*13040*/  FMUL.FTZ R10, R3, R158 ;  /* 0x0000009e030a7220 */ /* 0x000fe20000410000 */
[--C-:B------:R-:W-:Y:S03]  /*13050*/  FFMA.FTZ R158, R33, UR4, -R168.reuse ;  /* 0x00000004219e7c23 */ /* 0x100fe600080108a8 */
[----:B------:R-:W-:Y:S01]  /*13060*/  MUFU.EX2 R197, R197 ;  /* 0x000000c500c57308 */ /* 0x000fe20000000800 */
[----:B------:R-:W-:Y:S01]  /*13070*/  FMUL.FTZ R33, R164, R133 ;  /* 0x00000085a4217220 */ /* 0x000fe20000410000 */
[----:B------:R-:W-:Y:S01]  /*13080*/  F2FP.F16.F32.PACK_AB R133, R182, R187 ;  /* 0x000000bbb685723e */ /* 0x000fe200000000ff */
[--C-:B------:R-:W-:Y:S01]  /*13090*/  FFMA.FTZ R189, R11, UR4, -R165.reuse ;  /* 0x000000040bbd7c23 */ /* 0x100fe200080108a5 */
[C---:B------:R-:W-:Y:S01]  /*130a0*/  FMUL.FTZ R11, R3.reuse, R159 ;  /* 0x0000009f030b7220 */ /* 0x040fe20000410000 */
[--C-:B------:R-:W-:Y:S01]  /*130b0*/  FFMA.FTZ R159, R34, UR4, -R165.reuse ;  /* 0x00000004229f7c23 */ /* 0x100fe200080108a5 */
[C---:B------:R-:W-:Y:S01]  /*130c0*/  FMUL.FTZ R34, R3.reuse, R134 ;  /* 0x0000008603227220 */ /* 0x040fe20000410000 */
[----:B------:R-:W-:Y:S03]  /*130d0*/  FFMA.FTZ R86, R86, UR4, -R165 ;  /* 0x0000000456567c23 */ /* 0x000fe600080108a5 */
[----:B------:R-:W3:Y:S01]  /*130e0*/  MUFU.EX2 R196, R196 ;  /* 0x000000c400c47308 */ /* 0x000ee20000000800 */
[----:B--2---:R-:W-:Y:S01]  /*130f0*/  F2FP.F16.F32.PACK_AB R160, R194, R198 ;  /* 0x000000c6c2a0723e */ /* 0x004fe200000000ff */
[--C-:B------:R-:W-:Y:S01]  /*13100*/  FFMA.FTZ R88, R88, UR4, -R168.reuse ;  /* 0x0000000458587c23 */ /* 0x100fe200080108a8 */
[--C-:B------:R-:W-:Y:S01]  /*13110*/  FFMA.FTZ R96, R96, UR4, -R168.reuse ;  /* 0x0000000460607c23 */ /* 0x100fe200080108a8 */
[----:B------:R-:W-:Y:S01]  /*13120*/  FFMA.FTZ R128, R128, UR4, -R168 ;  /* 0x0000000480807c23 */ /* 0x000fe200080108a8 */
[----:B------:R-:W-:Y:S01]  /*13130*/  FFMA.FTZ R198, R164, R200, R198 ;  /* 0x000000c8a4c67223 */ /* 0x000fe200000100c6 */
[----:B------:R-:W-:Y:S04]  /*13140*/  PLOP3.LUT P1, PT, PT, PT, UP0, 0x80, 0x0 ;  /* 0x000000000000781c */ /* 0x000fe80003f2f008 */
[----:B------:R-:W2:Y:S01]  /*13150*/  MUFU.EX2 R191, R191 ;  /* 0x000000bf00bf7308 */ /* 0x000ea20000000800 */
[----:B------:R-:W-:Y:S04]  /*13160*/  FADD.FTZ R198, R194, R198 ;  /* 0x000000c6c2c67221 */ /* 0x000fe80000010000 */
[----:B------:R-:W-:Y:S05]  /*13170*/  FADD.FTZ R198, R192, R198 ;  /* 0x000000c6c0c67221 */ /* 0x000fea0000010000 */
[----:B------:R-:W4:Y:S01]  /*13180*/  MUFU.EX2 R195, R195 ;  /* 0x000000c300c37308 */ /* 0x000f220000000800 */
[C---:B---3--:R-:W-:Y:S01]  /*13190*/  F2FP.F16.F32.PACK_AB R161, R196.reuse, R197 ;  /* 0x000000c5c4a1723e */ /* 0x048fe200000000ff */
[----:B------:R-:W-:Y:S04]  /*131a0*/  FFMA.FTZ R197, R3, R199, R197 ;  /* 0x000000c703c57223 */ /* 0x000fe800000100c5 */
[----:B------:R-:W-:Y:S04]  /*131b0*/  FADD.FTZ R197, R196, R197 ;  /* 0x000000c5c4c57221 */ /* 0x000fe80000010000 */
[----:B------:R-:W3:Y:S01]  /*131c0*/  MUFU.EX2 R189, R189 ;  /* 0x000000bd00bd7308 */ /* 0x000ee20000000800 */
[C---:B--2---:R-:W-:Y:S01]  /*131d0*/  F2FP.F16.F32.PACK_AB R162, R191.reuse, R192 ;  /* 0x000000c0bfa2723e */ /* 0x044fe200000000ff */
[----:B------:R-:W-:Y:S04]  /*131e0*/  FADD.FTZ R198, R191, R198 ;  /* 0x000000c6bfc67221 */ /* 0x000fe80000010000 */
[----:B------:R-:W-:Y:S04]  /*131f0*/  FADD.FTZ R190, R190, R198 ;  /* 0x000000c6bebe7221 */ /* 0x000fe80000010000 */
[----:B------:R2:W-:Y:S01]  /*13200*/  MUFU.EX2 R156, R16 ;  /* 0x00000010009c7308 */ /* 0x0005e20000000800 */
[----:B----4-:R-:W-:Y:S01]  /*13210*/  FADD.FTZ R197, R195, R197 ;  /* 0x000000c5c3c57221 */ /* 0x010fe20000010000 */
[----:B------:R-:W-:Y:S08]  /*13220*/  FADD.FTZ R190, R184, R190 ;  /* 0x000000beb8be7221 */ /* 0x000ff00000010000 */
[----:B------:R-:W4:Y:S01]  /*13230*/  MUFU.EX2 R183, R183 ;  /* 0x000000b700b77308 */ /* 0x000f220000000800 */
[C---:B---3--:R-:W-:Y:S01]  /*13240*/  F2FP.F16.F32.PACK_AB R163, R189.reuse, R195 ;  /* 0x000000c3bda3723e */ /* 0x048fe200000000ff */
[----:B------:R-:W-:Y:S04]  /*13250*/  FADD.FTZ R189, R189, R197 ;  /* 0x000000c5bdbd7221 */ /* 0x000fe80000010000 */
[----:B------:R-:W-:Y:S04]  /*13260*/  FADD.FTZ R189, R187, R189 ;  /* 0x000000bdbbbd7221 */ /* 0x000fe80000010000 */
[----:B------:R-:W3:Y:S01]  /*13270*/  MUFU.EX2 R180, R180 ;  /* 0x000000b400b47308 */ /* 0x000ee20000000800 */
[----:B--2---:R-:W-:Y:S01]  /*13280*/  FMUL.FTZ R16, R164, R148 ;  /* 0x00000094a4107220 */ /* 0x004fe20000410000 */
[C---:B------:R-:W-:Y:S01]  /*13290*/  HMMA.16816.F32 R4, R160.reuse, R12, R4 ;  /* 0x0000000ca004723c */ /* 0x040fe20000001804 */
[----:B------:R-:W-:Y:S04]  /*132a0*/  LDSM.16.MT88.4 R148, [R237+0xa800] ;  /* 0x00a80000ed94783b */ /* 0x000fe80000004200 */
[----:B------:R-:W-:Y:S03]  /*132b0*/  FADD.FTZ R189, R182, R189 ;  /* 0x000000bdb6bd7221 */ /* 0x000fe60000010000 */
[----:B------:R-:W-:Y:S03]  /*132c0*/  MUFU.EX2 R185, R185 ;  /* 0x000000b900b97308 */ /* 0x000fe60000000800 */
[C---:B------:R-:W-:Y:S01]  /*132d0*/  FMUL.FTZ R12, R164.reuse, R152 ;  /* 0x00000098a40c7220 */ /* 0x040fe20000410000 */
[----:B------:R-:W-:Y:S01]  /*132e0*/  FMUL.FTZ R13, R164, R153 ;  /* 0x00000099a40d7220 */ /* 0x000fe20000410000 */
[C---:B------:R-:W-:Y:S03]  /*132f0*/  HMMA.16816.F32 R8, R160.reuse, R14, R8 ;  /* 0x0000000ea008723c */ /* 0x040fe60000001808 */
[----:B----4-:R-:W-:Y:S02]  /*13300*/  FADD.FTZ R190, R183, R190 ;  /* 0x000000beb7be7221 */ /* 0x010fe40000010000 */
[----:B------:R-:W2:Y:S01]  /*13310*/  MUFU.EX2 R181, R181 ;  /* 0x000000b500b57308 */ /* 0x000ea20000000800 */
[C---:B---3--:R-:W-:Y:S01]  /*13320*/  F2FP.F16.F32.PACK_AB R134, R180.reuse, R183 ;  /* 0x000000b7b486723e */ /* 0x048fe200000000ff */
[C---:B------:R-:W-:Y:S01]  /*13330*/  FMUL.FTZ R14, R3.reuse, R154 ;  /* 0x0000009a030e7220 */ /* 0x040fe20000410000 */
[----:B------:R-:W-:Y:S02]  /*13340*/  FMUL.FTZ R15, R3, R155 ;  /* 0x0000009b030f7220 */ /* 0x000fe40000410000 */
[----:B------:R-:W3:Y:S01]  /*13350*/  LDSM.16.MT88.4 R152, [R233+0xa000] ;  /* 0x00a00000e998783b */ /* 0x000ee20000004200 */
[----:B------:R-:W-:Y:S04]  /*13360*/  FADD.FTZ R190, R180, R190 ;  /* 0x000000beb4be7221 */ /* 0x000fe80000010000 */
[----:B------:R-:W4:Y:S01]  /*13370*/  MUFU.EX2 R177, R177 ;  /* 0x000000b100b17308 */ /* 0x000f220000000800 */
[C---:B-1----:R-:W-:Y:S09]  /*13380*/  HMMA.16816.F32 R12, R160.reuse, R24, R12 ;  /* 0x00000018a00c723c */ /* 0x042ff2000000180c */
[----:B------:R-:W1:Y:S02]  /*13390*/  MUFU.EX2 R178, R178 ;  /* 0x000000b200b27308 */ /* 0x000e640000000800 */
[C---:B------:R-:W-:Y:S01]  /*133a0*/  FMUL.FTZ R24, R164.reuse, R140 ;  /* 0x0000008ca4187220 */ /* 0x040fe20000410000 */
[C---:B------:R-:W-:Y:S01]  /*133b0*/  FMUL.FTZ R25, R164.reuse, R141 ;  /* 0x0000008da4197220 */ /* 0x040fe20000410000 */
[C---:B------:R-:W-:Y:S03]  /*133c0*/  HMMA.16816.F32 R16, R160.reuse, R26, R16 ;  /* 0x0000001aa010723c */ /* 0x040fe60000001810 */
[----:B--2---:R-:W-:Y:S01]  /*133d0*/  F2FP.F16.F32.PACK_AB R135, R181, R185 ;  /* 0x000000b9b587723e */ /* 0x004fe200000000ff */
[----:B------:R-:W-:Y:S02]  /*133e0*/  FADD.FTZ R185, R185, R189 ;  /* 0x000000bdb9b97221 */ /* 0x000fe40000010000 */
[----:B------:R-:W-:Y:S01]  /*133f0*/  MUFU.EX2 R179, R179 ;  /* 0x000000b300b37308 */ /* 0x000fe20000000800 */
[C---:B-----5:R-:W-:Y:S04]  /*13400*/  HMMA.16816.F32 R20, R160.reuse, R28, R20 ;  /* 0x0000001ca014723c */ /* 0x060fe80000001814 */
[C---:B------:R-:W-:Y:S01]  /*13410*/  FMUL.FTZ R26, R3.reuse, R142 ;  /* 0x0000008e031a7220 */ /* 0x040fe20000410000 */
[----:B------:R-:W-:Y:S04]  /*13420*/  FMUL.FTZ R27, R3, R143 ;  /* 0x0000008f031b7220 */ /* 0x000fe80000410000 */
[----:B------:R-:W2:Y:S01]  /*13430*/  MUFU.EX2 R175, R175 ;  /* 0x000000af00af7308 */ /* 0x000ea20000000800 */
[----:B------:R-:W5:Y:S01]  /*13440*/  LDSM.16.MT88.4 R140, [R235+0xa800] ;  /* 0x00a80000eb8c783b */ /* 0x000f620000004200 */
[C---:B------:R-:W-:Y:S01]  /*13450*/  FMUL.FTZ R28, R164.reuse, R136 ;  /* 0x00000088a41c7220 */ /* 0x040fe20000410000 */
[----:B------:R-:W-:Y:S01]  /*13460*/  FMUL.FTZ R29, R164, R137 ;  /* 0x00000089a41d7220 */ /* 0x000fe20000410000 */
[C---:B------:R-:W-:Y:S06]  /*13470*/  HMMA.16816.F32 R24, R160.reuse, R30, R24 ;  /* 0x0000001ea018723c */ /* 0x040fec0000001818 */
[----:B------:R-:W-:Y:S01]  /*13480*/  MUFU.EX2 R176, R176 ;  /* 0x000000b000b07308 */ /* 0x000fe20000000800 */
[----:B----4-:R-:W-:Y:S01]  /*13490*/  FADD.FTZ R190, R177, R190 ;  /* 0x000000beb1be7221 */ /* 0x010fe20000010000 */
[----:B------:R-:W-:Y:S03]  /*134a0*/  FADD.FTZ R185, R181, R185 ;  /* 0x000000b9b5b97221 */ /* 0x000fe60000010000 */
[----:B------:R-:W-:Y:S01]  /*134b0*/  MOV R164, R2 ;  /* 0x0000000200a47202 */ /* 0x000fe20000000f00 */
[C---:B------:R-:W-:Y:S01]  /*134c0*/  FMUL.FTZ R30, R3.reuse, R138 ;  /* 0x0000008a031e7220 */ /* 0x040fe20000410000 */
[----:B------:R-:W-:Y:S03]  /*134d0*/  FMUL.FTZ R31, R3, R139 ;  /* 0x0000008b031f7220 */ /* 0x000fe60000410000 */
[----:B------:R-:W4:Y:S01]  /*134e0*/  MUFU.EX2 R171, R171 ;  /* 0x000000ab00ab7308 */ /* 0x000f220000000800 */
[----:B------:R-:W4:Y:S01]  /*134f0*/  LDSM.16.MT88.4 R136, [R234+0xa800] ;  /* 0x00a80000ea88783b */ /* 0x000f220000004200 */
[--C-:B------:R-:W-:Y:S01]  /*13500*/  FFMA.FTZ R3, R101, UR4, -R168.reuse ;  /* 0x0000000465037c23 */ /* 0x100fe200080108a8 */
[--C-:B------:R-:W-:Y:S01]  /*13510*/  FFMA.FTZ R101, R103, UR4, -R165.reuse ;  /* 0x0000000467657c23 */ /* 0x100fe200080108a5 */
[--C-:B------:R-:W-:Y:S01]  /*13520*/  FFMA.FTZ R103, R105, UR4, -R168.reuse ;  /* 0x0000000469677c23 */ /* 0x100fe200080108a8 */
[C---:B---3--:R-:W-:Y:S05]  /*13530*/  HMMA.16816.F32 R28, R160.reuse, R152, R28 ;  /* 0x00000098a01c723c */ /* 0x048fea000000181c */
        /* <DEDUP_REMOVED lines=8> */
[----:B------:R-:W4:Y:S01]  /*135c0*/  MUFU.EX2 R174, R174 ;  /* 0x000000ae00ae7308 */ /* 0x000f220000000800 */
[----:B---3--:R-:W3:Y:S01]  /*135d0*/  LDSM.16.MT88.4 R36, [R233+0xa800] ;  /* 0x00a80000e924783b */ /* 0x008ee20000004200 */
[C---:B------:R-:W-:Y:S03]  /*135e0*/  HMMA.16816.F32 R8, R132.reuse, R150, R8 ;  /* 0x000000968408723c */ /* 0x040fe60000001808 */
[--C-:B------:R-:W-:Y:S01]  /*135f0*/  FFMA.FTZ R148, R40, UR4, -R168.reuse ;  /* 0x0000000428947c23 */ /* 0x100fe200080108a8 */
[----:B-1----:R-:W-:Y:S01]  /*13600*/  F2FP.F16.F32.PACK_AB R40, R178, R177 ;  /* 0x000000b1b228723e */ /* 0x002fe200000000ff */
[--C-:B------:R-:W-:Y:S03]  /*13610*/  FFMA.FTZ R160, R46, UR4, -R165.reuse ;  /* 0x000000042ea07c23 */ /* 0x100fe600080108a5 */
[----:B------:R-:W-:Y:S01]  /*13620*/  MUFU.EX2 R170, R170 ;  /* 0x000000aa00aa7308 */ /* 0x000fe20000000800 */
[C---:B-----5:R-:W-:Y:S03]  /*13630*/  HMMA.16816.F32 R12, R132.reuse, R140, R12 ;  /* 0x0000008c840c723c */ /* 0x060fe6000000180c */
[--C-:B------:R-:W-:Y:S01]  /*13640*/  FFMA.FTZ R150, R45, UR4, -R168.reuse ;  /* 0x000000042d967c23 */ /* 0x100fe200080108a8 */
[--C-:B------:R-:W-:Y:S02]  /*13650*/  FFMA.FTZ R149, R41, UR4, -R168.reuse ;  /* 0x0000000429957c23 */ /* 0x100fe400080108a8 */
[C---:B------:R-:W-:Y:S03]  /*13660*/  HMMA.16816.F32 R16, R132.reuse, R142, R16 ;  /* 0x0000008e8410723c */ /* 0x040fe60000001810 */
[----:B------:R-:W1:Y:S01]  /*13670*/  MUFU.EX2 R169, R169 ;  /* 0x000000a900a97308 */ /* 0x000e620000000800 */
[----:B------:R-:W5:Y:S01]  /*13680*/  LDSM.16.MT88.4 R140, [R235+0xb000] ;  /* 0x00b00000eb8c783b */ /* 0x000f620000004200 */
[----:B--2---:R-:W-:Y:S01]  /*13690*/  F2FP.F16.F32.PACK_AB R41, R175, R179 ;  /* 0x000000b3af29723e */ /* 0x004fe200000000ff */
[C---:B----4-:R-:W-:Y:S07]  /*136a0*/  HMMA.16816.F32 R20, R132.reuse, R136, R20 ;  /* 0x000000888414723c */ /* 0x050fee0000001814 */
[----:B------:R-:W2:Y:S01]  /*136b0*/  MUFU.EX2 R173, R173 ;  /* 0x000000ad00ad7308 */ /* 0x000ea20000000800 */
[--C-:B------:R-:W-:Y:S01]  /*136c0*/  FFMA.FTZ R151, R42, UR4, -R165.reuse ;  /* 0x000000042a977c23 */ /* 0x100fe200080108a5 */
[C---:B------:R-:W-:Y:S01]  /*136d0*/  HMMA.16816.F32 R24, R132.reuse, R138, R24 ;  /* 0x0000008a8418723c */ /* 0x040fe20000001818 */
[----:B------:R-:W4:Y:S07]  /*136e0*/  LDSM.16.MT88.4 R136, [R234+0xb000] ;  /* 0x00b00000ea88783b */ /* 0x000f2e0000004200 */
[----:B------:R-:W-:Y:S03]  /*136f0*/  MUFU.EX2 R157, R157 ;  /* 0x0000009d009d7308 */ /* 0x000fe60000000800 */
[----:B------:R-:W-:Y:S01]  /*13700*/  F2FP.F16.F32.PACK_AB R42, R171, R176 ;  /* 0x000000b0ab2a723e */ /* 0x000fe200000000ff */
[--C-:B------:R-:W-:Y:S01]  /*13710*/  FFMA.FTZ R155, R43, UR4, -R165.reuse ;  /* 0x000000042b9b7c23 */ /* 0x100fe200080108a5 */
[----:B------:R-:W-:Y:S01]  /*13720*/  F2FP.F16.F32.PACK_AB R43, R174, R172 ;  /* 0x000000acae2b723e */ /* 0x000fe200000000ff */
[--C-:B------:R-:W-:Y:S01]  /*13730*/  FFMA.FTZ R154, R44, UR4, -R168.reuse ;  /* 0x000000042c9a7c23 */ /* 0x100fe200080108a8 */
[----:B-1----:R-:W-:Y:S03]  /*13740*/  F2FP.F16.F32.PACK_AB R44, R169, R170 ;  /* 0x000000aaa92c723e */ /* 0x002fe600000000ff */
[----:B------:R-:W1:Y:S01]  /*13750*/  MUFU.EX2 R158, R158 ;  /* 0x0000009e009e7308 */ /* 0x000e620000000800 */
[C---:B---3--:R-:W-:Y:S03]  /*13760*/  HMMA.16816.F32 R28, R132.reuse, R36, R28 ;  /* 0x00000024841c723c */ /* 0x048fe6000000181c */
[----:B--2---:R-:W-:Y:S01]  /*13770*/  F2FP.F16.F32.PACK_AB R45, R156, R173 ;  /* 0x000000ad9c2d723e */ /* 0x004fe200000000ff */
[--C-:B------:R-:W-:Y:S01]  /*13780*/  FFMA.FTZ R109, R111, UR4, -R165.reuse ;  /* 0x000000046f6d7c23 */ /* 0x100fe200080108a5 */
[--C-:B------:R-:W-:Y:S01]  /*13790*/  FFMA.FTZ R111, R113, UR4, -R168.reuse ;  /* 0x00000004716f7c23 */ /* 0x100fe200080108a8 */
[----:B------:R-:W-:Y:S03]  /*137a0*/  HMMA.16816.F32 R32, R132, R38, R32 ;  /* 0x000000268420723c */ /* 0x000fe60000001820 */
[----:B------:R-:W-:Y:S01]  /*137b0*/  MUFU.EX2 R159, R159 ;  /* 0x0000009f009f7308 */ /* 0x000fe20000000800 */
[----:B------:R-:W2:Y:S01]  /*137c0*/  LDSM.16.MT88.4 R36, [R233+0xb000] ;  /* 0x00b00000e924783b */ /* 0x000ea20000004200 */
[--C-:B------:R-:W-:Y:S01]  /*137d0*/  FFMA.FTZ R113, R115, UR4, -R165.reuse ;  /* 0x0000000473717c23 */ /* 0x100fe200080108a5 */
[C---:B------:R-:W-:Y:S07]  /*137e0*/  HMMA.16816.F32 R4, R40.reuse, R144, R4 ;  /* 0x000000902804723c */ /* 0x040fee0000001804 */
[----:B------:R-:W3:Y:S01]  /*137f0*/  MUFU.EX2 R186, R186 ;  /* 0x000000ba00ba7308 */ /* 0x000ee20000000800 */
[----:B------:R-:W2:Y:S03]  /*13800*/  LDSM.16.MT88.4 R132, [R237+0xb800] ;  /* 0x00b80000ed84783b */ /* 0x000ea60000004200 */
[----:B-1----:R-:W-:Y:S01]  /*13810*/  F2FP.F16.F32.PACK_AB R46, R158, R157 ;  /* 0x0000009d9e2e723e */ /* 0x002fe200000000ff */
[C---:B------:R-:W-:Y:S05]  /*13820*/  HMMA.16816.F32 R8, R40.reuse, R146, R8 ;  /* 0x000000922808723c */ /* 0x040fea0000001808 */
[----:B------:R-:W-:Y:S01]  /*13830*/  MUFU.EX2 R188, R188 ;  /* 0x000000bc00bc7308 */ /* 0x000fe20000000800 */
[C---:B-----5:R-:W-:Y:S05]  /*13840*/  HMMA.16816.F32 R12, R40.reuse, R140, R12 ;  /* 0x0000008c280c723c */ /* 0x060fea000000180c */
[--C-:B------:R-:W-:Y:S01]  /*13850*/  FFMA.FTZ R146, R48, UR4, -R168.reuse ;  /* 0x0000000430927c23 */ /* 0x100fe200080108a8 */
[C---:B------:R-:W-:Y:S03]  /*13860*/  HMMA.16816.F32 R16, R40.reuse, R142, R16 ;  /* 0x0000008e2810723c */ /* 0x040fe60000001810 */
[----:B------:R-:W1:Y:S01]  /*13870*/  MUFU.EX2 R193, R193 ;  /* 0x000000c100c17308 */ /* 0x000e620000000800 */
[----:B------:R-:W5:Y:S01]  /*13880*/  LDSM.16.MT88.4 R140, [R235+0xb800] ;  /* 0x00b80000eb8c783b */ /* 0x000f620000004200 */
[--C-:B------:R-:W-:Y:S01]  /*13890*/  FFMA.FTZ R145, R49, UR4, -R168.reuse ;  /* 0x0000000431917c23 */ /* 0x100fe200080108a8 */
[--C-:B------:R-:W-:Y:S01]  /*138a0*/  FFMA.FTZ R147, R50, UR4, -R165.reuse ;  /* 0x0000000432937c23 */ /* 0x100fe200080108a5 */
[C---:B----4-:R-:W-:Y:S06]  /*138b0*/  HMMA.16816.F32 R20, R40.reuse, R136, R20 ;  /* 0x000000882814723c */ /* 0x050fec0000001814 */
[----:B------:R-:W-:Y:S01]  /*138c0*/  MUFU.EX2 R153, R153 ;  /* 0x0000009900997308 */ /* 0x000fe20000000800 */
[--C-:B------:R-:W-:Y:S01]  /*138d0*/  FFMA.FTZ R144, R47, UR4, -R165.reuse ;  /* 0x000000042f907c23 */ /* 0x100fe200080108a5 */
[----:B---3--:R-:W-:Y:S01]  /*138e0*/  F2FP.F16.F32.PACK_AB R47, R186, R159 ;  /* 0x0000009fba2f723e */ /* 0x008fe200000000ff */
[C---:B------:R-:W-:Y:S07]  /*138f0*/  HMMA.16816.F32 R24, R40.reuse, R138, R24 ;  /* 0x0000008a2818723c */ /* 0x040fee0000001818 */
[----:B------:R-:W-:Y:S01]  /*13900*/  MUFU.EX2 R148, R148 ;  /* 0x0000009400947308 */ /* 0x000fe20000000800 */
[--C-:B------:R-:W-:Y:S01]  /*13910*/  FFMA.FTZ R136, R51, UR4, -R165.reuse ;  /* 0x0000000433887c23 */ /* 0x100fe200080108a5 */
[C---:B--2---:R-:W-:Y:S01]  /*13920*/  HMMA.16816.F32 R28, R40.reuse, R36, R28 ;  /* 0x00000024281c723c */ /* 0x044fe2000000181c */
[----:B------:R-:W2:Y:S02]  /*13930*/  LDSM.16.MT88.4 R48, [R234+0xb800] ;  /* 0x00b80000ea30783b */ /* 0x000ea40000004200 */
[--C-:B------:R-:W-:Y:S05]  /*13940*/  FFMA.FTZ R137, R52, UR4, -R168.reuse ;  /* 0x0000000434897c23 */ /* 0x100fea00080108a8 */
[----:B------:R-:W3:Y:S01]  /*13950*/  MUFU.EX2 R149, R149 ;  /* 0x0000009500957308 */ /* 0x000ee20000000800 */
[----:B------:R-:W-:Y:S01]  /*13960*/  HMMA.16816.F32 R32, R40, R38, R32 ;  /* 0x000000262820723c */ /* 0x000fe20000001820 */
[----:B------:R-:W4:Y:S02]  /*13970*/  LDSM.16.MT88.4 R36, [R233+0xb800] ;  /* 0x00b80000e924783b */ /* 0x000f240000004200 */
[--C-:B------:R-:W-:Y:S01]  /*13980*/  FFMA.FTZ R138, R53, UR4, -R168.reuse ;  /* 0x00000004358a7c23 */ /* 0x100fe200080108a8 */
[--C-:B------:R-:W-:Y:S02]  /*13990*/  FFMA.FTZ R139, R55, UR4, -R165.reuse ;  /* 0x00000004378b7c23 */ /* 0x100fe400080108a5 */
[C---:B------:R-:W-:Y:S03]  /*139a0*/  HMMA.16816.F32 R4, R44.reuse, R132, R4 ;  /* 0x000000842c04723c */ /* 0x040fe60000001804 */
[----:B------:R-:W-:Y:S01]  /*139b0*/  MUFU.EX2 R151, R151 ;  /* 0x0000009700977308 */ /* 0x000fe20000000800 */
[----:B------:R-:W4:Y:S01]  /*139c0*/  LDSM.16.MT88.4 R52, [R237+0xc000] ;  /* 0x00c00000ed34783b */ /* 0x000f220000004200 */
[----:B-1----:R-:W-:Y:S01]  /*139d0*/  F2FP.F16.F32.PACK_AB R40, R193, R188 ;  /* 0x000000bcc128723e */ /* 0x002fe200000000ff */
[C---:B------:R-:W-:Y:S07]  /*139e0*/  HMMA.16816.F32 R8, R44.reuse, R134, R8 ;  /* 0x000000862c08723c */ /* 0x040fee0000001808 */
[----:B------:R-:W1:Y:S01]  /*139f0*/  MUFU.EX2 R155, R155 ;  /* 0x0000009b009b7308 */ /* 0x000e620000000800 */
[----:B---3--:R-:W-:Y:S01]  /*13a00*/  F2FP.F16.F32.PACK_AB R42, R149, R148 ;  /* 0x00000094952a723e */ /* 0x008fe200000000ff */
[----:B------:R-:W3:Y:S01]  /*13a10*/  LDSM.16.MT88.4 R132, [R235+0xc000] ;  /* 0x00c00000eb84783b */ /* 0x000ee20000004200 */
[C---:B-----5:R-:W-:Y:S07]  /*13a20*/  HMMA.16816.F32 R12, R44.reuse, R140, R12 ;  /* 0x0000008c2c0c723c */ /* 0x060fee000000180c */
[----:B------:R-:W-:Y:S01]  /*13a30*/  MUFU.EX2 R154, R154 ;  /* 0x0000009a009a7308 */ /* 0x000fe20000000800 */
[----:B------:R-:W-:Y:S01]  /*13a40*/  F2FP.F16.F32.PACK_AB R41, R153, R152 ;  /* 0x000000989929723e */ /* 0x000fe200000000ff */
[C---:B------:R-:W-:Y:S03]  /*13a50*/  HMMA.16816.F32 R16, R44.reuse, R142, R16 ;  /* 0x0000008e2c10723c */ /* 0x040fe60000001810 */
[--C-:B------:R-:W-:Y:S05]  /*13a60*/  FFMA.FTZ R141, R56, UR4, -R168.reuse ;  /* 0x00000004388d7c23 */ /* 0x100fea00080108a8 */
[----:B------:R-:W5:Y:S03]  /*13a70*/  MUFU.EX2 R150, R150 ;  /* 0x0000009600967308 */ /* 0x000f660000000800 */
[--C-:B------:R-:W-:Y:S01]  /*13a80*/  FFMA.FTZ R140, R57, UR4, -R168.reuse ;  /* 0x00000004398c7c23 */ /* 0x100fe200080108a8 */
[--C-:B------:R-:W-:Y:S01]  /*13a90*/  FFMA.FTZ R142, R58, UR4, -R165.reuse ;  /* 0x000000043a8e7c23 */ /* 0x100fe200080108a5 */
[C---:B--2---:R-:W-:Y:S03]  /*13aa0*/  HMMA.16816.F32 R20, R44.reuse, R48, R20 ;  /* 0x000000302c14723c */ /* 0x044fe60000001814 */
[--C-:B------:R-:W-:Y:S01]  /*13ab0*/  FFMA.FTZ R143, R59, UR4, -R165.reuse ;  /* 0x000000043b8f7c23 */ /* 0x100fe200080108a5 */
[----:B-1----:R-:W-:Y:S01]  /*13ac0*/  F2FP.F16.F32.PACK_AB R43, R155, R151 ;  /* 0x000000979b2b723e */ /* 0x002fe200000000ff */
[----:B------:R-:W-:Y:S01]  /*13ad0*/  MUFU.EX2 R160, R160 ;  /* 0x000000a000a07308 */ /* 0x000fe20000000800 */
[----:B------:R-:W-:Y:S01]  /*13ae0*/  LDSM.16.MT88.4 R56, [R235+0xc800] ;  /* 0x00c80000eb38783b */ /* 0x000fe20000004200 */
[C---:B------:R-:W-:Y:S04]  /*13af0*/  HMMA.16816.F32 R24, R44.reuse, R50, R24 ;  /* 0x000000322c18723c */ /* 0x040fe80000001818 */
[----:B------:R-:W-:Y:S01]  /*13b00*/  FFMA.FTZ R115, R117, UR4, -R168 ;  /* 0x0000000475737c23 */ /* 0x000fe200080108a8 */
[----:B------:R-:W-:Y:S03]  /*13b10*/  FFMA.FTZ R117, R119, UR4, -R165 ;  /* 0x0000000477757c23 */ /* 0x000fe600080108a5 */
[----:B------:R-:W1:Y:S01]  /*13b20*/  MUFU.EX2 R144, R144 ;  /* 0x0000009000907308 */ /* 0x000e620000000800 */
[----:B------:R-:W2:Y:S01]  /*13b30*/  LDSM.16.MT88.4 R48, [R234+0xc000] ;  /* 0x00c00000ea30783b */ /* 0x000ea20000004200 */
[C---:B----4-:R-:W-:Y:S03]  /*13b40*/  HMMA.16816.F32 R28, R44.reuse, R36, R28 ;  /* 0x000000242c1c723c */ /* 0x050fe6000000181c */
[----:B------:R-:W-:Y:S01]  /*13b50*/  FADD.FTZ R178, R178, R190 ;  /* 0x000000beb2b27221 */ /* 0x000fe20000010000 */
[----:B------:R-:W-:Y:S04]  /*13b60*/  FADD.FTZ R185, R179, R185 ;  /* 0x000000b9b3b97221 */ /* 0x000fe80000010000 */
[----:B------:R-:W-:Y:S01]  /*13b70*/  MUFU.EX2 R146, R146 ;  /* 0x0000009200927308 */ /* 0x000fe20000000800 */
[----:B------:R-:W-:Y:S01]  /*13b80*/  HMMA.16816.F32 R32, R44, R38, R32 ;  /* 0x000000262c20723c */ /* 0x000fe20000001820 */
[----:B------:R-:W4:Y:S02]  /*13b90*/  LDSM.16.MT88.4 R36, [R233+0xc000] ;  /* 0x00c00000e924783b */ /* 0x000f240000004200 */
[----:B------:R-:W-:Y:S01]  /*13ba0*/  FADD.FTZ R178, R176, R178 ;  /* 0x000000b2b0b27221 */ /* 0x000fe20000010000 */
[----:B------:R-:W-:Y:S02]  /*13bb0*/  FADD.FTZ R175, R175, R185 ;  /* 0x000000b9afaf7221 */ /* 0x000fe40000010000 */
[C---:B------:R-:W-:Y:S03]  /*13bc0*/  HMMA.16816.F32 R4, R40.reuse, R52, R4 ;  /* 0x000000342804723c */ /* 0x040fe60000001804 */
[----:B------:R-:W2:Y:S02]  /*13bd0*/  MUFU.EX2 R145, R145 ;  /* 0x0000009100917308 */ /* 0x000ea40000000800 */
[----:B-----5:R-:W-:Y:S01]  /*13be0*/  F2FP.F16.F32.PACK_AB R44, R150, R154 ;  /* 0x0000009a962c723e */ /* 0x020fe200000000ff */
[C---:B------:R-:W-:Y:S01]  /*13bf0*/  HMMA.16816.F32 R8, R40.reuse, R54, R8 ;  /* 0x000000362808723c */ /* 0x040fe20000001808 */
[----:B------:R-:W5:Y:S06]  /*13c00*/  LDSM.16.MT88.4 R52, [R237+0xc800] ;  /* 0x00c80000ed34783b */ /* 0x000f6c0000004200 */
[----:B------:R-:W-:Y:S01]  /*13c10*/  MUFU.EX2 R147, R147 ;  /* 0x0000009300937308 */ /* 0x000fe20000000800 */
[----:B-1----:R-:W-:Y:S01]  /*13c20*/  F2FP.F16.F32.PACK_AB R45, R144, R160 ;  /* 0x000000a0902d723e */ /* 0x002fe200000000ff */
[C---:B---3--:R-:W-:Y:S08]  /*13c30*/  HMMA.16816.F32 R12, R40.reuse, R132, R12 ;  /* 0x00000084280c723c */ /* 0x048ff0000000180c */
[----:B------:R-:W1:Y:S01]  /*13c40*/  MUFU.EX2 R136, R136 ;  /* 0x0000008800887308 */ /* 0x000e620000000800 */
[C---:B------:R-:W-:Y:S03]  /*13c50*/  HMMA.16816.F32 R16, R40.reuse, R134, R16 ;  /* 0x000000862810723c */ /* 0x040fe60000001810 */
[----:B--2---:R-:W-:Y:S01]  /*13c60*/  F2FP.F16.F32.PACK_AB R46, R145, R146 ;  /* 0x00000092912e723e */ /* 0x004fe200000000ff */
[--C-:B------:R-:W-:Y:S05]  /*13c70*/  FFMA.FTZ R132, R67, UR4, -R165.reuse ;  /* 0x0000000443847c23 */ /* 0x100fea00080108a5 */
[----:B------:R-:W-:Y:S01]  /*13c80*/  MUFU.EX2 R137, R137 ;  /* 0x0000008900897308 */ /* 0x000fe20000000800 */
[C---:B------:R-:W-:Y:S03]  /*13c90*/  HMMA.16816.F32 R20, R40.reuse, R48, R20 ;  /* 0x000000302814723c */ /* 0x040fe60000001814 */
[--C-:B------:R-:W-:Y:S01]  /*13ca0*/  FFMA.FTZ R67, R68, UR4, -R168.reuse ;  /* 0x0000000444437c23 */ /* 0x100fe200080108a8 */
[--C-:B------:R-:W-:Y:S01]  /*13cb0*/  FFMA.FTZ R68, R69, UR4, -R168.reuse ;  /* 0x0000000445447c23 */ /* 0x100fe200080108a8 */
[--C-:B------:R-:W-:Y:S01]  /*13cc0*/  FFMA.FTZ R69, R70, UR4, -R165.reuse ;  /* 0x0000000446457c23 */ /* 0x100fe200080108a5 */
[C---:B------:R-:W-:Y:S03]  /*13cd0*/  HMMA.16816.F32 R24, R40.reuse, R50, R24 ;  /* 0x000000322818723c */ /* 0x040fe60000001818 */
[----:B------:R-:W2:Y:S01]  /*13ce0*/  MUFU.EX2 R138, R138 ;  /* 0x0000008a008a7308 */ /* 0x000ea20000000800 */
[----:B------:R-:W3:Y:S01]  /*13cf0*/  LDSM.16.MT88.4 R48, [R234+0xc800] ;  /* 0x00c80000ea30783b */ /* 0x000ee20000004200 */
[----:B-1----:R-:W-:Y:S01]  /*13d00*/  F2FP.F16.F32.PACK_AB R47, R136, R147 ;  /* 0x00000093882f723e */ /* 0x002fe200000000ff */
[C---:B----4-:R-:W-:Y:S07]  /*13d10*/  HMMA.16816.F32 R28, R40.reuse, R36, R28 ;  /* 0x00000024281c723c */ /* 0x050fee000000181c */
[----:B------:R-:W-:Y:S01]  /*13d20*/  MUFU.EX2 R161, R161 ;  /* 0x000000a100a17308 */ /* 0x000fe20000000800 */
[--C-:B------:R-:W-:Y:S01]  /*13d30*/  FFMA.FTZ R70, R71, UR4, -R165.reuse ;  /* 0x0000000447467c23 */ /* 0x100fe200080108a5 */
[----:B------:R-:W-:Y:S01]  /*13d40*/  HMMA.16816.F32 R32, R40, R38, R32 ;  /* 0x000000262820723c */ /* 0x000fe20000001820 */
[----:B------:R-:W1:Y:S07]  /*13d50*/  LDSM.16.MT88.4 R36, [R233+0xc800] ;  /* 0x00c80000e924783b */ /* 0x000e6e0000004200 */
[----:B------:R-:W4:Y:S01]  /*13d60*/  MUFU.EX2 R139, R139 ;  /* 0x0000008b008b7308 */ /* 0x000f220000000800 */
[C---:B-----5:R-:W-:Y:S05]  /*13d70*/  HMMA.16816.F32 R4, R44.reuse, R52, R4 ;  /* 0x000000342c04723c */ /* 0x060fea0000001804 */
[----:B--2---:R-:W-:Y:S01]  /*13d80*/  F2FP.F16.F32.PACK_AB R40, R138, R137 ;  /* 0x000000898a28723e */ /* 0x004fe200000000ff */
[C---:B------:R-:W-:Y:S03]  /*13d90*/  HMMA.16816.F32 R8, R44.reuse, R54, R8 ;  /* 0x000000362c08723c */ /* 0x040fe60000001808 */
[----:B------:R-:W-:Y:S01]  /*13da0*/  MUFU.EX2 R141, R141 ;  /* 0x0000008d008d7308 */ /* 0x000fe20000000800 */
[----:B------:R-:W2:Y:S01]  /*13db0*/  LDSM.16.MT88.4 R52, [R237+0xd000] ;  /* 0x00d00000ed34783b */ /* 0x000ea20000004200 */
[--C-:B------:R-:W-:Y:S01]  /*13dc0*/  FFMA.FTZ R71, R72, UR4, -R168.reuse ;  /* 0x0000000448477c23 */ /* 0x100fe200080108a8 */
[C---:B------:R-:W-:Y:S07]  /*13dd0*/  HMMA.16816.F32 R12, R44.reuse, R56, R12 ;  /* 0x000000382c0c723c */ /* 0x040fee000000180c */
[----:B------:R-:W5:Y:S01]  /*13de0*/  MUFU.EX2 R140, R140 ;  /* 0x0000008c008c7308 */ /* 0x000f620000000800 */
[----:B----4-:R-:W-:Y:S01]  /*13df0*/  F2FP.F16.F32.PACK_AB R41, R139, R161 ;  /* 0x000000a18b29723e */ /* 0x010fe200000000ff */
[C---:B------:R-:W-:Y:S01]  /*13e00*/  HMMA.16816.F32 R16, R44.reuse, R58, R16 ;  /* 0x0000003a2c10723c */ /* 0x040fe20000001810 */
[----:B------:R-:W4:Y:S07]  /*13e10*/  LDSM.16.MT88.4 R56, [R235+0xd000] ;  /* 0x00d00000eb38783b */ /* 0x000f2e0000004200 */
[----:B------:R-:W-:Y:S01]  /*13e20*/  MUFU.EX2 R142, R142 ;  /* 0x0000008e008e7308 */ /* 0x000fe20000000800 */
[C---:B---3--:R-:W-:Y:S03]  /*13e30*/  HMMA.16816.F32 R20, R44.reuse, R48, R20 ;  /* 0x000000302c14723c */ /* 0x048fe60000001814 */
[--C-:B------:R-:W-:Y:S03]  /*13e40*/  FFMA.FTZ R72, R73, UR4, -R168.reuse ;  /* 0x0000000449487c23 */ /* 0x100fe600080108a8 */
[C---:B------:R-:W-:Y:S03]  /*13e50*/  HMMA.16816.F32 R24, R44.reuse, R50, R24 ;  /* 0x000000322c18723c */ /* 0x040fe60000001818 */
[----:B------:R-:W3:Y:S01]  /*13e60*/  MUFU.EX2 R143, R143 ;  /* 0x0000008f008f7308 */ /* 0x000ee20000000800 */
[----:B------:R-:W4:Y:S01]  /*13e70*/  LDSM.16.MT88.4 R48, [R234+0xd000] ;  /* 0x00d00000ea30783b */ /* 0x000f220000004200 */
[----:B-----5:R-:W-:Y:S01]  /*13e80*/  F2FP.F16.F32.PACK_AB R42, R140, R141 ;  /* 0x0000008d8c2a723e */ /* 0x020fe200000000ff */
[C---:B-1----:R-:W-:Y:S07]  /*13e90*/  HMMA.16816.F32 R28, R44.reuse, R36, R28 ;  /* 0x000000242c1c723c */ /* 0x042fee000000181c */
[----:B------:R-:W-:Y:S01]  /*13ea0*/  MUFU.EX2 R60, R60 ;  /* 0x0000003c003c7308 */ /* 0x000fe20000000800 */
[--C-:B------:R-:W-:Y:S01]  /*13eb0*/  FFMA.FTZ R73, R74, UR4, -R165.reuse ;  /* 0x000000044a497c23 */ /* 0x100fe200080108a5 */
[----:B------:R-:W-:Y:S01]  /*13ec0*/  HMMA.16816.F32 R32, R44, R38, R32 ;  /* 0x000000262c20723c */ /* 0x000fe20000001820 */
[----:B------:R-:W1:Y:S07]  /*13ed0*/  LDSM.16.MT88.4 R36, [R233+0xd000] ;  /* 0x00d00000e924783b */ /* 0x000e6e0000004200 */
[----:B------:R-:W5:Y:S03]  /*13ee0*/  MUFU.EX2 R61, R61 ;  /* 0x0000003d003d7308 */ /* 0x000f660000000800 */
[----:B---3--:R-:W-:Y:S01]  /*13ef0*/  F2FP.F16.F32.PACK_AB R43, R143, R142 ;  /* 0x0000008e8f2b723e */ /* 0x008fe200000000ff */
[--C-:B------:R-:W-:Y:S01]  /*13f00*/  FFMA.FTZ R74, R75, UR4, -R165.reuse ;  /* 0x000000044b4a7c23 */ /* 0x100fe200080108a5 */
[--C-:B------:R-:W-:Y:S01]  /*13f10*/  FFMA.FTZ R75, R77, UR4, -R168.reuse ;  /* 0x000000044d4b7c23 */ /* 0x100fe200080108a8 */
[--C-:B------:R-:W-:Y:S01]  /*13f20*/  FFMA.FTZ R77, R79, UR4, -R165.reuse ;  /* 0x000000044f4d7c23 */ /* 0x100fe200080108a5 */
[--C-:B------:R-:W-:Y:S03]  /*13f30*/  FFMA.FTZ R79, R80, UR4, -R168.reuse ;  /* 0x00000004504f7c23 */ /* 0x100fe600080108a8 */
[----:B------:R-:W-:Y:S01]  /*13f40*/  MUFU.EX2 R62, R62 ;  /* 0x0000003e003e7308 */ /* 0x000fe20000000800 */
[C---:B--2---:R-:W-:Y:S05]  /*13f50*/  HMMA.16816.F32 R4, R40.reuse, R52, R4 ;  /* 0x000000342804723c */ /* 0x044fea0000001804 */
[--C-:B------:R-:W-:Y:S01]  /*13f60*/  FFMA.FTZ R80, R81, UR4, -R168.reuse ;  /* 0x0000000451507c23 */ /* 0x100fe200080108a8 */
[C---:B------:R-:W-:Y:S03]  /*13f70*/  HMMA.16816.F32 R8, R40.reuse, R54, R8 ;  /* 0x000000362808723c */ /* 0x040fe60000001808 */
[----:B------:R-:W2:Y:S01]  /*13f80*/  MUFU.EX2 R63, R63 ;  /* 0x0000003f003f7308 */ /* 0x000ea20000000800 */
[----:B------:R-:W3:Y:S01]  /*13f90*/  LDSM.16.MT88.4 R52, [R237+0xd800] ;  /* 0x00d80000ed34783b */ /* 0x000ee20000004200 */
[----:B-----5:R-:W-:Y:S01]  /*13fa0*/  F2FP.F16.F32.PACK_AB R44, R61, R60 ;  /* 0x0000003c3d2c723e */ /* 0x020fe200000000ff */
[C---:B----4-:R-:W-:Y:S07]  /*13fb0*/  HMMA.16816.F32 R12, R40.reuse, R56, R12 ;  /* 0x00000038280c723c */ /* 0x050fee000000180c */
[----:B------:R-:W-:Y:S01]  /*13fc0*/  MUFU.EX2 R64, R64 ;  /* 0x0000004000407308 */ /* 0x000fe20000000800 */
[--C-:B------:R-:W-:Y:S01]  /*13fd0*/  FFMA.FTZ R81, R83, UR4, -R165.reuse ;  /* 0x0000000453517c23 */ /* 0x100fe200080108a5 */
[C---:B------:R-:W-:Y:S01]  /*13fe0*/  HMMA.16816.F32 R16, R40.reuse, R58, R16 ;  /* 0x0000003a2810723c */ /* 0x040fe20000001810 */
[----:B------:R-:W4:Y:S07]  /*13ff0*/  LDSM.16.MT88.4 R56, [R235+0xd800] ;  /* 0x00d80000eb38783b */ /* 0x000f2e0000004200 */
[----:B------:R-:W5:Y:S01]  /*14000*/  MUFU.EX2 R65, R65 ;  /* 0x0000004100417308 */ /* 0x000f620000000800 */
[C---:B------:R-:W-:Y:S03]  /*14010*/  HMMA.16816.F32 R20, R40.reuse, R48, R20 ;  /* 0x000000302814723c */ /* 0x040fe60000001814 */
[----:B--2---:R-:W-:Y:S03]  /*14020*/  F2FP.F16.F32.PACK_AB R45, R63, R62 ;  /* 0x0000003e3f2d723e */ /* 0x004fe600000000ff */
[C---:B------:R-:W-:Y:S03]  /*14030*/  HMMA.16816.F32 R24, R40.reuse, R50, R24 ;  /* 0x000000322818723c */ /* 0x040fe60000001818 */
[----:B------:R-:W-:Y:S01]  /*14040*/  MUFU.EX2 R66, R66 ;  /* 0x0000004200427308 */ /* 0x000fe20000000800 */
[----:B------:R-:W2:Y:S01]  /*14050*/  LDSM.16.MT88.4 R48, [R234+0xd800] ;  /* 0x00d80000ea30783b */ /* 0x000ea20000004200 */
[--C-:B------:R-:W-:Y:S01]  /*14060*/  FFMA.FTZ R83, R84, UR4, -R168.reuse ;  /* 0x0000000454537c23 */ /* 0x100fe200080108a8 */
[C---:B-1----:R-:W-:Y:S07]  /*14070*/  HMMA.16816.F32 R28, R40.reuse, R36, R28 ;  /* 0x00000024281c723c */ /* 0x042fee000000181c */
[----:B------:R-:W1:Y:S01]  /*14080*/  MUFU.EX2 R132, R132 ;  /* 0x0000008400847308 */ /* 0x000e620000000800 */
[----:B-----5:R-:W-:Y:S01]  /*14090*/  F2FP.F16.F32.PACK_AB R46, R65, R64 ;  /* 0x00000040412e723e */ /* 0x020fe200000000ff */
[----:B------:R-:W-:Y:S01]  /*140a0*/  HMMA.16816.F32 R32, R40, R38, R32 ;  /* 0x000000262820723c */ /* 0x000fe20000001820 */
[----:B------:R-:W5:Y:S07]  /*140b0*/  LDSM.16.MT88.4 R36, [R233+0xd800] ;  /* 0x00d80000e924783b */ /* 0x000f6e0000004200 */
[----:B------:R-:W-:Y:S03]  /*140c0*/  MUFU.EX2 R67, R67 ;  /* 0x0000004300437308 */ /* 0x000fe60000000800 */
[--C-:B------:R-:W-:Y:S01]  /*140d0*/  FFMA.FTZ R84, R85, UR4, -R168.reuse ;  /* 0x0000000455547c23 */ /* 0x100fe200080108a8 */
[--C-:B------:R-:W-:Y:S01]  /*140e0*/  FFMA.FTZ R85, R87, UR4, -R165.reuse ;  /* 0x0000000457557c23 */ /* 0x100fe200080108a5 */
[--C-:B------:R-:W-:Y:S01]  /*140f0*/  FFMA.FTZ R87, R89, UR4, -R168.reuse ;  /* 0x0000000459577c23 */ /* 0x100fe200080108a8 */
[----:B------:R-:W5:Y:S01]  /*14100*/  LDSM.16.MT88.4 R40, [R237+0xe000] ;  /* 0x00e00000ed28783b */ /* 0x000f620000004200 */
[--C-:B------:R-:W-:Y:S01]  /*14110*/  FFMA.FTZ R89, R90, UR4, -R165.reuse ;  /* 0x000000045a597c23 */ /* 0x100fe200080108a5 */
[--C-:B------:R-:W-:Y:S02]  /*14120*/  FFMA.FTZ R90, R91, UR4, -R165.reuse ;  /* 0x000000045b5a7c23 */ /* 0x100fe400080108a5 */
[----:B------:R-:W5:Y:S01]  /*14130*/  MUFU.EX2 R68, R68 ;  /* 0x0000004400447308 */ /* 0x000f620000000800 */
        /* <DEDUP_REMOVED lines=8> */
[C---:B---3--:R-:W-:Y:S05]  /*141c0*/  HMMA.16816.F32 R4, R44.reuse, R52, R4 ;  /* 0x000000342c04723c */ /* 0x048fea0000001804 */
[--C-:B------:R-:W-:Y:S01]  /*141d0*/  FFMA.FTZ R98, R99, UR4, -R165.reuse ;  /* 0x0000000463627c23 */ /* 0x100fe200080108a5 */
[C---:B------:R-:W-:Y:S03]  /*141e0*/  HMMA.16816.F32 R8, R44.reuse, R54, R8 ;  /* 0x000000362c08723c */ /* 0x040fe60000001808 */
[----:B------:R-:W1:Y:S01]  /*141f0*/  MUFU.EX2 R70, R70 ;  /* 0x0000004600467308 */ /* 0x000e620000000800 */
[----:B------:R-:W3:Y:S01]  /*14200*/  LDSM.16.MT88.4 R52, [R235+0xe000] ;  /* 0x00e00000eb34783b */ /* 0x000ee20000004200 */
[--C-:B------:R-:W-:Y:S01]  /*14210*/  FFMA.FTZ R99, R100, UR4, -R168.reuse ;  /* 0x0000000464637c23 */ /* 0x100fe200080108a8 */
[C---:B----4-:R-:W-:Y:S07]  /*14220*/  HMMA.16816.F32 R12, R44.reuse, R56, R12 ;  /* 0x000000382c0c723c */ /* 0x050fee000000180c */
[----:B------:R-:W-:Y:S01]  /*14230*/  MUFU.EX2 R71, R71 ;  /* 0x0000004700477308 */ /* 0x000fe20000000800 */
[--C-:B------:R-:W-:Y:S01]  /*14240*/  FFMA.FTZ R100, R102, UR4, -R165.reuse ;  /* 0x0000000466647c23 */ /* 0x100fe200080108a5 */
[C---:B------:R-:W-:Y:S01]  /*14250*/  HMMA.16816.F32 R16, R44.reuse, R58, R16 ;  /* 0x0000003a2c10723c */ /* 0x040fe20000001810 */
[----:B------:R-:W-:Y:S07]  /*14260*/  LDSM.16.MT88.4 R56, [R237+0xf000] ;  /* 0x00f00000ed38783b */ /* 0x000fee0000004200 */
[----:B------:R-:W4:Y:S01]  /*14270*/  MUFU.EX2 R72, R72 ;  /* 0x0000004800487308 */ /* 0x000f220000000800 */
        /* <DEDUP_REMOVED lines=14> */
[----:B-1----:R-:W-:Y:S02]  /*14360*/  F2FP.F16.F32.PACK_AB R37, R70, R69 ;  /* 0x000000454625723e */ /* 0x002fe400000000ff */
[----:B----4-:R-:W-:Y:S01]  /*14370*/  F2FP.F16.F32.PACK_AB R38, R72, R71 ;  /* 0x000000474826723e */ /* 0x010fe200000000ff */
[--C-:B------:R-:W-:Y:S02]  /*14380*/  FFMA.FTZ R110, R112, UR4, -R168.reuse ;  /* 0x00000004706e7c23 */ /* 0x100fe400080108a8 */
[----:B------:R-:W1:Y:S01]  /*14390*/  MUFU.EX2 R75, R75 ;  /* 0x0000004b004b7308 */ /* 0x000e620000000800 */
[----:B-----5:R-:W-:Y:S01]  /*143a0*/  F2FP.F16.F32.PACK_AB R39, R74, R73 ;  /* 0x000000494a27723e */ /* 0x020fe200000000ff */
[--C-:B------:R-:W-:Y:S01]  /*143b0*/  FFMA.FTZ R112, R114, UR4, -R165.reuse ;  /* 0x0000000472707c23 */ /* 0x100fe200080108a5 */
[--C-:B------:R-:W-:Y:S01]  /*143c0*/  FFMA.FTZ R114, R116, UR4, -R168.reuse ;  /* 0x0000000474727c23 */ /* 0x100fe200080108a8 */
[----:B------:R-:W-:Y:S01]  /*143d0*/  FFMA.FTZ R116, R118, UR4, -R165 ;  /* 0x0000000476747c23 */ /* 0x000fe200080108a5 */
[----:B------:R-:W-:Y:S01]  /*143e0*/  FFMA.FTZ R118, R120, UR4, -R168 ;  /* 0x0000000478767c23 */ /* 0x000fe200080108a8 */
[----:B------:R-:W-:Y:S01]  /*143f0*/  FADD.FTZ R178, R171, R178 ;  /* 0x000000b2abb27221 */ /* 0x000fe20000010000 */
[----:B------:R-:W-:Y:S03]  /*14400*/  FADD.FTZ R175, R172, R175 ;  /* 0x000000afacaf7221 */ /* 0x000fe60000010000 */
[----:B------:R-:W-:Y:S01]  /*14410*/  MUFU.EX2 R78, R78 ;  /* 0x0000004e004e7308 */ /* 0x000fe20000000800 */
[C---:B------:R-:W-:Y:S05]  /*14420*/  HMMA.16816.F32 R4, R36.reuse, R40, R4 ;  /* 0x000000282404723c */ /* 0x040fea0000001804 */
[----:B------:R-:W-:Y:S01]  /*14430*/  FADD.FTZ R178, R170, R178 ;  /* 0x000000b2aab27221 */ /* 0x000fe20000010000 */
[C---:B------:R-:W-:Y:S03]  /*14440*/  HMMA.16816.F32 R8, R36.reuse, R42, R8 ;  /* 0x0000002a2408723c */ /* 0x040fe60000001808 */
[----:B------:R-:W4:Y:S01]  /*14450*/  MUFU.EX2 R77, R77 ;  /* 0x0000004d004d7308 */ /* 0x000f220000000800 */
[----:B------:R-:W5:Y:S01]  /*14460*/  LDSM.16.MT88.4 R40, [R237+0xe800] ;  /* 0x00e80000ed28783b */ /* 0x000f620000004200 */
[----:B------:R-:W-:Y:S01]  /*14470*/  FADD.FTZ R169, R169, R178 ;  /* 0x000000b2a9a97221 */ /* 0x000fe20000010000 */
[C---:B---3--:R-:W-:Y:S07]  /*14480*/  HMMA.16816.F32 R12, R36.reuse, R52, R12 ;  /* 0x00000034240c723c */ /* 0x048fee000000180c */
[----:B------:R-:W-:Y:S01]  /*14490*/  MUFU.EX2 R79, R79 ;  /* 0x0000004f004f7308 */ /* 0x000fe20000000800 */
[----:B------:R-:W-:Y:S01]  /*144a0*/  FADD.FTZ R169, R157, R169 ;  /* 0x000000a99da97221 */ /* 0x000fe20000010000 */
[C---:B------:R-:W-:Y:S01]  /*144b0*/  HMMA.16816.F32 R16, R36.reuse, R54, R16 ;  /* 0x000000362410723c */ /* 0x040fe20000001810 */
[----:B------:R-:W3:Y:S07]  /*144c0*/  LDSM.16.MT88.4 R52, [R235+0xe800] ;  /* 0x00e80000eb34783b */ /* 0x000eee0000004200 */
[----:B------:R-:W5:Y:S01]  /*144d0*/  MUFU.EX2 R80, R80 ;  /* 0x0000005000507308 */ /* 0x000f620000000800 */
[C---:B--2---:R-:W-:Y:S03]  /*144e0*/  HMMA.16816.F32 R20, R36.reuse, R48, R20 ;  /* 0x000000302414723c */ /* 0x044fe60000001814 */
[----:B------:R-:W-:Y:S03]  /*144f0*/  FADD.FTZ R169, R158, R169 ;  /* 0x000000a99ea97221 */ /* 0x000fe60000010000 */
[C---:B------:R-:W-:Y:S03]  /*14500*/  HMMA.16816.F32 R24, R36.reuse, R50, R24 ;  /* 0x000000322418723c */ /* 0x040fe60000001818 */
[----:B------:R-:W-:Y:S01]  /*14510*/  MUFU.EX2 R82, R82 ;  /* 0x0000005200527308 */ /* 0x000fe20000000800 */
[----:B------:R-:W2:Y:S01]  /*14520*/  LDSM.16.MT88.4 R48, [R234+0xe800] ;  /* 0x00e80000ea30783b */ /* 0x000ea20000004200 */
[----:B------:R-:W-:Y:S01]  /*14530*/  FADD.FTZ R174, R174, R175 ;  /* 0x000000afaeae7221 */ /* 0x000fe20000010000 */
[C---:B------:R-:W-:Y:S07]  /*14540*/  HMMA.16816.F32 R28, R36.reuse, R44, R28 ;  /* 0x0000002c241c723c */ /* 0x040fee000000181c */
[----:B------:R-:W3:Y:S01]  /*14550*/  MUFU.EX2 R81, R81 ;  /* 0x0000005100517308 */ /* 0x000ee20000000800 */
[----:B------:R-:W-:Y:S01]  /*14560*/  FADD.FTZ R173, R173, R174 ;  /* 0x000000aeadad7221 */ /* 0x000fe20000010000 */
[----:B------:R-:W-:Y:S01]  /*14570*/  HMMA.16816.F32 R32, R36, R46, R32 ;  /* 0x0000002e2420723c */ /* 0x000fe20000001820 */
[----:B------:R-:W2:Y:S07]  /*14580*/  LDSM.16.MT88.4 R44, [R233+0xe800] ;  /* 0x00e80000e92c783b */ /* 0x000eae0000004200 */
[----:B------:R-:W-:Y:S03]  /*14590*/  MUFU.EX2 R83, R83 ;  /* 0x0000005300537308 */ /* 0x000fe60000000800 */
[----:B------:R-:W-:Y:S01]  /*145a0*/  FADD.FTZ R173, R156, R173 ;  /* 0x000000ad9cad7221 */ /* 0x000fe20000010000 */
[----:B-1----:R-:W-:Y:S01]  /*145b0*/  F2FP.F16.F32.PACK_AB R36, R75, R76 ;  /* 0x0000004c4b24723e */ /* 0x002fe200000000ff */
[----:B------:R-:W-:Y:S01]  /*145c0*/  FADD.FTZ R169, R188, R169 ;  /* 0x000000a9bca97221 */ /* 0x000fe20000010000 */
[----:B----4-:R-:W-:Y:S01]  /*145d0*/  F2FP.F16.F32.PACK_AB R37, R77, R78 ;  /* 0x0000004e4d25723e */ /* 0x010fe200000000ff */
[----:B------:R-:W-:Y:S03]  /*145e0*/  FADD.FTZ R173, R159, R173 ;  /* 0x000000ad9fad7221 */ /* 0x000fe60000010000 */
[----:B------:R-:W1:Y:S01]  /*145f0*/  MUFU.EX2 R84, R84 ;  /* 0x0000005400547308 */ /* 0x000e620000000800 */
[----:B------:R-:W-:Y:S01]  /*14600*/  LDSM.16.MT88.4 R156, [R237+0x11800] ;  /* 0x01180000ed9c783b */ /* 0x000fe20000004200 */
[----:B-----5:R-:W-:Y:S01]  /*14610*/  F2FP.F16.F32.PACK_AB R38, R80, R79 ;  /* 0x0000004f5026723e */ /* 0x020fe200000000ff */
[----:B------:R-:W-:Y:S01]  /*14620*/  FADD.FTZ R169, R193, R169 ;  /* 0x000000a9c1a97221 */ /* 0x000fe20000010000 */
[----:B---3--:R-:W-:Y:S01]  /*14630*/  F2FP.F16.F32.PACK_AB R39, R81, R82 ;  /* 0x000000525127723e */ /* 0x008fe200000000ff */
[----:B------:R-:W-:Y:S02]  /*14640*/  FADD.FTZ R173, R186, R173 ;  /* 0x000000adbaad7221 */ /* 0x000fe40000010000 */
[----:B------:R-:W-:Y:S03]  /*14650*/  FADD.FTZ R169, R148, R169 ;  /* 0x000000a994a97221 */ /* 0x000fe60000010000 */
[----:B------:R-:W-:Y:S01]  /*14660*/  MUFU.EX2 R86, R86 ;  /* 0x0000005600567308 */ /* 0x000fe20000000800 */
[----:B------:R-:W-:Y:S01]  /*14670*/  FADD.FTZ R173, R152, R173 ;  /* 0x000000ad98ad7221 */ /* 0x000fe20000010000 */
[C---:B------:R-:W-:Y:S03]  /*14680*/  HMMA.16816.F32 R4, R36.reuse, R40, R4 ;  /* 0x000000282404723c */ /* 0x040fe60000001804 */
[----:B------:R-:W-:Y:S01]  /*14690*/  FADD.FTZ R149, R149, R169 ;  /* 0x000000a995957221 */ /* 0x000fe20000010000 */
[----:B------:R-:W-:Y:S04]  /*146a0*/  FADD.FTZ R173, R153, R173 ;  /* 0x000000ad99ad7221 */ /* 0x000fe80000010000 */
[----:B------:R-:W3:Y:S01]  /*146b0*/  MUFU.EX2 R85, R85 ;  /* 0x0000005500557308 */ /* 0x000ee20000000800 */
[C---:B------:R-:W-:Y:S03]  /*146c0*/  HMMA.16816.F32 R8, R36.reuse, R42, R8 ;  /* 0x0000002a2408723c */ /* 0x040fe60000001808 */
[----:B------:R-:W-:Y:S03]  /*146d0*/  FADD.FTZ R151, R151, R173 ;  /* 0x000000ad97977221 */ /* 0x000fe60000010000 */
[C---:B------:R-:W-:Y:S03]  /*146e0*/  HMMA.16816.F32 R12, R36.reuse, R52, R12 ;  /* 0x00000034240c723c */ /* 0x040fe6000000180c */
[----:B------:R-:W-:Y:S02]  /*146f0*/  MUFU.EX2 R88, R88 ;  /* 0x0000005800587308 */ /* 0x000fe40000000800 */
[----:B------:R-:W-:Y:S01]  /*14700*/  FADD.FTZ R154, R154, R149 ;  /* 0x000000959a9a7221 */ /* 0x000fe20000010000 */
[C---:B------:R-:W-:Y:S01]  /*14710*/  HMMA.16816.F32 R16, R36.reuse, R54, R16 ;  /* 0x000000362410723c */ /* 0x040fe20000001810 */
[----:B------:R-:W4:Y:S06]  /*14720*/  LDSM.16.MT88.4 R52, [R235+0xf000] ;  /* 0x00f00000eb34783b */ /* 0x000f2c0000004200 */
[----:B------:R-:W5:Y:S01]  /*14730*/  MUFU.EX2 R87, R87 ;  /* 0x0000005700577308 */ /* 0x000f620000000800 */
[----:B------:R-:W-:Y:S01]  /*14740*/  FADD.FTZ R155, R155, R151 ;  /* 0x000000979b9b7221 */ /* 0x000fe20000010000 */
[C---:B--2---:R-:W-:Y:S08]  /*14750*/  HMMA.16816.F32 R20, R36.reuse, R48, R20 ;  /* 0x000000302414723c */ /* 0x044ff00000001814 */
[----:B------:R-:W-:Y:S01]  /*14760*/  MUFU.EX2 R89, R89 ;  /* 0x0000005900597308 */ /* 0x000fe20000000800 */
[C---:B------:R-:W-:Y:S01]  /*14770*/  HMMA.16816.F32 R24, R36.reuse, R50, R24 ;  /* 0x000000322418723c */ /* 0x040fe20000001818 */
[----:B------:R-:W2:Y:S02]  /*14780*/  LDSM.16.MT88.4 R48, [R234+0xf000] ;  /* 0x00f00000ea30783b */ /* 0x000ea40000004200 */
[----:B------:R-:W-:Y:S03]  /*14790*/  FADD.FTZ R154, R150, R154 ;  /* 0x0000009a969a7221 */ /* 0x000fe60000010000 */
[C---:B------:R-:W-:Y:S03]  /*147a0*/  HMMA.16816.F32 R28, R36.reuse, R44, R28 ;  /* 0x0000002c241c723c */ /* 0x040fe6000000181c */
[----:B------:R-:W4:Y:S01]  /*147b0*/  MUFU.EX2 R90, R90 ;  /* 0x0000005a005a7308 */ /* 0x000f220000000800 */
[----:B------:R-:W-:Y:S01]  /*147c0*/  LDSM.16.MT88.4 R148, [R235+0x11800] ;  /* 0x01180000eb94783b */ /* 0x000fe20000004200 */
[----:B-1----:R-:W-:Y:S01]  /*147d0*/  F2FP.F16.F32.PACK_AB R40, R84, R83 ;  /* 0x000000535428723e */ /* 0x002fe200000000ff */
[----:B------:R-:W-:Y:S07]  /*147e0*/  HMMA.16816.F32 R32, R36, R46, R32 ;  /* 0x0000002e2420723c */ /* 0x000fee0000001820 */
[----:B------:R-:W-:Y:S01]  /*147f0*/  MUFU.EX2 R91, R91 ;  /* 0x0000005b005b7308 */ /* 0x000fe20000000800 */
[----:B---3--:R-:W-:Y:S01]  /*14800*/  F2FP.F16.F32.PACK_AB R41, R85, R86 ;  /* 0x000000565529723e */ /* 0x008fe200000000ff */
[----:B------:R-:W1:Y:S02]  /*14810*/  LDSM.16.MT88.4 R36, [R233+0xf000] ;  /* 0x00f00000e924783b */ /* 0x000e640000004200 */
[----:B-----5:R-:W-:Y:S01]  /*14820*/  F2FP.F16.F32.PACK_AB R42, R87, R88 ;  /* 0x00000058572a723e */ /* 0x020fe200000000ff */
[----:B------:R-:W-:Y:S05]  /*14830*/  FADD.FTZ R154, R146, R154 ;  /* 0x0000009a929a7221 */ /* 0x000fea0000010000 */
[----:B------:R-:W3:Y:S01]  /*14840*/  MUFU.EX2 R92, R92 ;  /* 0x0000005c005c7308 */ /* 0x000ee20000000800 */
        /* <DEDUP_REMOVED lines=12> */
[C---:B------:R-:W-:Y:S07]  /*14910*/  HMMA.16816.F32 R12, R40.reuse, R52, R12 ;  /* 0x00000034280c723c */ /* 0x040fee000000180c */
[----:B------:R-:W-:Y:S01]  /*14920*/  MUFU.EX2 R96, R96 ;  /* 0x0000006000607308 */ /* 0x000fe20000000800 */
[----:B------:R-:W-:Y:S01]  /*14930*/  FADD.FTZ R140, R140, R141 ;  /* 0x0000008d8c8c7221 */ /* 0x000fe20000010000 */
[C---:B------:R-:W-:Y:S01]  /*14940*/  HMMA.16816.F32 R16, R40.reuse, R54, R16 ;  /* 0x000000362810723c */ /* 0x040fe20000001810 */
[----:B------:R-:W5:Y:S07]  /*14950*/  LDSM.16.MT88.4 R52, [R235+0xf800] ;  /* 0x00f80000eb34783b */ /* 0x000f6e0000004200 */
[----:B------:R-:W4:Y:S01]  /*14960*/  MUFU.EX2 R95, R95 ;  /* 0x0000005f005f7308 */ /* 0x000f220000000800 */
[C---:B--2---:R-:W-:Y:S03]  /*14970*/  HMMA.16816.F32 R20, R40.reuse, R48, R20 ;  /* 0x000000302814723c */ /* 0x044fe60000001814 */
[----:B------:R-:W-:Y:S03]  /*14980*/  FADD.FTZ R140, R60, R140 ;  /* 0x0000008c3c8c7221 */ /* 0x000fe60000010000 */
[C---:B------:R-:W-:Y:S03]  /*14990*/  HMMA.16816.F32 R24, R40.reuse, R50, R24 ;  /* 0x000000322818723c */ /* 0x040fe60000001818 */
[----:B------:R-:W-:Y:S01]  /*149a0*/  MUFU.EX2 R97, R97 ;  /* 0x0000006100617308 */ /* 0x000fe20000000800 */
[----:B------:R-:W2:Y:S01]  /*149b0*/  LDSM.16.MT88.4 R48, [R234+0xf800] ;  /* 0x00f80000ea30783b */ /* 0x000ea20000004200 */
[----:B------:R-:W-:Y:S01]  /*149c0*/  FADD.FTZ R61, R61, R140 ;  /* 0x0000008c3d3d7221 */ /* 0x000fe20000010000 */
[C---:B-1----:R-:W-:Y:S07]  /*149d0*/  HMMA.16816.F32 R28, R40.reuse, R36, R28 ;  /* 0x00000024281c723c */ /* 0x042fee000000181c */
[----:B------:R-:W1:Y:S01]  /*149e0*/  MUFU.EX2 R98, R98 ;  /* 0x0000006200627308 */ /* 0x000e620000000800 */
[----:B---3--:R-:W-:Y:S01]  /*149f0*/  F2FP.F16.F32.PACK_AB R44, R92, R91 ;  /* 0x0000005b5c2c723e */ /* 0x008fe200000000ff */
[----:B------:R-:W-:Y:S01]  /*14a00*/  HMMA.16816.F32 R32, R40, R38, R32 ;  /* 0x000000262820723c */ /* 0x000fe20000001820 */
[----:B------:R-:W3:Y:S07]  /*14a10*/  LDSM.16.MT88.4 R36, [R233+0xf800] ;  /* 0x00f80000e924783b */ /* 0x000eee0000004200 */
[----:B------:R-:W-:Y:S03]  /*14a20*/  MUFU.EX2 R99, R99 ;  /* 0x0000006300637308 */ /* 0x000fe60000000800 */
[----:B----4-:R-:W-:Y:S01]  /*14a30*/  F2FP.F16.F32.PACK_AB R45, R94, R93 ;  /* 0x0000005d5e2d723e */ /* 0x010fe200000000ff */
[----:B------:R-:W-:Y:S01]  /*14a40*/  FFMA.FTZ R60, R125, UR4, -R168 ;  /* 0x000000047d3c7c23 */ /* 0x000fe200080108a8 */
[----:B------:R-:W-:Y:S01]  /*14a50*/  F2FP.F16.F32.PACK_AB R46, R95, R96 ;  /* 0x000000605f2e723e */ /* 0x000fe200000000ff */
[----:B------:R-:W-:Y:S01]  /*14a60*/  FADD.FTZ R160, R147, R160 ;  /* 0x000000a093a07221 */ /* 0x000fe20000010000 */
[----:B------:R-:W-:Y:S03]  /*14a70*/  FADD.FTZ R61, R64, R61 ;  /* 0x0000003d403d7221 */ /* 0x000fe60000010000 */
[----:B------:R-:W4:Y:S01]  /*14a80*/  MUFU.EX2 R3, R3 ;  /* 0x0000000300037308 */ /* 0x000f220000000800 */
[----:B-1----:R-:W-:Y:S01]  /*14a90*/  F2FP.F16.F32.PACK_AB R47, R98, R97 ;  /* 0x00000061622f723e */ /* 0x002fe200000000ff */
[----:B------:R-:W-:Y:S01]  /*14aa0*/  FADD.FTZ R160, R136, R160 ;  /* 0x000000a088a07221 */ /* 0x000fe20000010000 */
[----:B------:R-:W-:Y:S03]  /*14ab0*/  FADD.FTZ R61, R65, R61 ;  /* 0x0000003d413d7221 */ /* 0x000fe60000010000 */
[----:B------:R-:W-:Y:S01]  /*14ac0*/  FADD.FTZ R160, R161, R160 ;  /* 0x000000a0a1a07221 */ /* 0x000fe20000010000 */
[----:B------:R-:W-:Y:S03]  /*14ad0*/  FADD.FTZ R61, R67, R61 ;  /* 0x0000003d433d7221 */ /* 0x000fe60000010000 */
[----:B------:R-:W-:Y:S01]  /*14ae0*/  MUFU.EX2 R100, R100 ;  /* 0x0000006400647308 */ /* 0x000fe20000000800 */
[C---:B-----5:R-:W-:Y:S05]  /*14af0*/  HMMA.16816.F32 R4, R44.reuse, R56, R4 ;  /* 0x000000382c04723c */ /* 0x060fea0000001804 */
[----:B------:R-:W-:Y:S01]  /*14b00*/  FADD.FTZ R160, R139, R160 ;  /* 0x000000a08ba07221 */ /* 0x000fe20000010000 */
[C---:B------:R-:W-:Y:S03]  /*14b10*/  HMMA.16816.F32 R8, R44.reuse, R58, R8 ;  /* 0x0000003a2c08723c */ /* 0x040fe60000001808 */
[----:B------:R-:W1:Y:S01]  /*14b20*/  MUFU.EX2 R101, R101 ;  /* 0x0000006500657308 */ /* 0x000e620000000800 */
[----:B------:R-:W5:Y:S01]  /*14b30*/  LDSM.16.MT88.4 R56, [R237+0x10000] ;  /* 0x01000000ed38783b */ /* 0x000f620000004200 */
[----:B----4-:R-:W-:Y:S01]  /*14b40*/  F2FP.F16.F32.PACK_AB R40, R3, R99 ;  /* 0x000000630328723e */ /* 0x010fe200000000ff */
[C---:B------:R-:W-:Y:S07]  /*14b50*/  HMMA.16816.F32 R12, R44.reuse, R52, R12 ;  /* 0x000000342c0c723c */ /* 0x040fee000000180c */
[----:B------:R-:W-:Y:S01]  /*14b60*/  MUFU.EX2 R102, R102 ;  /* 0x0000006600667308 */ /* 0x000fe20000000800 */
[----:B------:R-:W-:Y:S01]  /*14b70*/  FADD.FTZ R142, R142, R160 ;  /* 0x000000a08e8e7221 */ /* 0x000fe20000010000 */
[C---:B------:R-:W-:Y:S01]  /*14b80*/  HMMA.16816.F32 R16, R44.reuse, R54, R16 ;  /* 0x000000362c10723c */ /* 0x040fe20000001810 */
[----:B------:R-:W4:Y:S07]  /*14b90*/  LDSM.16.MT88.4 R52, [R235+0x10000] ;  /* 0x01000000eb34783b */ /* 0x000f2e0000004200 */
[----:B------:R-:W5:Y:S01]  /*14ba0*/  MUFU.EX2 R103, R103 ;  /* 0x0000006700677308 */ /* 0x000f620000000800 */
[C---:B--2---:R-:W-:Y:S03]  /*14bb0*/  HMMA.16816.F32 R20, R44.reuse, R48, R20 ;  /* 0x000000302c14723c */ /* 0x044fe60000001814 */
[----:B-1----:R-:W-:Y:S03]  /*14bc0*/  F2FP.F16.F32.PACK_AB R41, R101, R100 ;  /* 0x000000646529723e */ /* 0x002fe600000000ff */
[C---:B------:R-:W-:Y:S03]  /*14bd0*/  HMMA.16816.F32 R24, R44.reuse, R50, R24 ;  /* 0x000000322c18723c */ /* 0x040fe60000001818 */
[----:B------:R-:W-:Y:S01]  /*14be0*/  MUFU.EX2 R104, R104 ;  /* 0x0000006800687308 */ /* 0x000fe20000000800 */
[----:B------:R-:W1:Y:S01]  /*14bf0*/  LDSM.16.MT88.4 R48, [R234+0x10000] ;  /* 0x01000000ea30783b */ /* 0x000e620000004200 */
[----:B------:R-:W-:Y:S01]  /*14c00*/  FADD.FTZ R143, R143, R142 ;  /* 0x0000008e8f8f7221 */ /* 0x000fe20000010000 */
[C---:B---3--:R-:W-:Y:S07]  /*14c10*/  HMMA.16816.F32 R28, R44.reuse, R36, R28 ;  /* 0x000000242c1c723c */ /* 0x048fee000000181c */
[----:B------:R-:W2:Y:S01]  /*14c20*/  MUFU.EX2 R105, R105 ;  /* 0x0000006900697308 */ /* 0x000ea20000000800 */
[----:B-----5:R-:W-:Y:S01]  /*14c30*/  F2FP.F16.F32.PACK_AB R42, R103, R102 ;  /* 0x00000066672a723e */ /* 0x020fe200000000ff */
[----:B------:R-:W-:Y:S01]  /*14c40*/  HMMA.16816.F32 R32, R44, R38, R32 ;  /* 0x000000262c20723c */ /* 0x000fe20000001820 */
[----:B------:R-:W3:Y:S07]  /*14c50*/  LDSM.16.MT88.4 R36, [R233+0x10000] ;  /* 0x01000000e924783b */ /* 0x000eee0000004200 */
[----:B------:R-:W-:Y:S03]  /*14c60*/  MUFU.EX2 R106, R106 ;  /* 0x0000006a006a7308 */ /* 0x000fe60000000800 */
[----:B------:R-:W-:Y:S01]  /*14c70*/  FADD.FTZ R143, R62, R143 ;  /* 0x0000008f3e8f7221 */ /* 0x000fe20000010000 */
[----:B------:R-:W-:Y:S01]  /*14c80*/  FFMA.FTZ R62, R127, UR4, -R165 ;  /* 0x000000047f3e7c23 */ /* 0x000fe200080108a5 */
[----:B------:R-:W-:Y:S02]  /*14c90*/  FADD.FTZ R61, R68, R61 ;  /* 0x0000003d443d7221 */ /* 0x000fe40000010000 */
[----:B------:R-:W-:Y:S02]  /*14ca0*/  FADD.FTZ R143, R63, R143 ;  /* 0x0000008f3f8f7221 */ /* 0x000fe40000010000 */
[----:B------:R-:W-:Y:S01]  /*14cb0*/  FADD.FTZ R71, R71, R61 ;  /* 0x0000003d47477221 */ /* 0x000fe20000010000 */
[----:B------:R-:W5:Y:S01]  /*14cc0*/  MUFU.EX2 R107, R107 ;  /* 0x0000006b006b7308 */ /* 0x000f620000000800 */
[----:B--2---:R-:W-:Y:S01]  /*14cd0*/  F2FP.F16.F32.PACK_AB R43, R105, R104 ;  /* 0x00000068692b723e */ /* 0x004fe200000000ff */
[----:B------:R-:W-:Y:S01]  /*14ce0*/  FADD.FTZ R143, R66, R143 ;  /* 0x0000008f428f7221 */ /* 0x000fe20000010000 */
[----:B------:R-:W-:Y:S01]  /*14cf0*/  FFMA.FTZ R61, R126, UR4, -R165 ;  /* 0x000000047e3d7c23 */ /* 0x000fe200080108a5 */
[----:B------:R-:W-:Y:S02]  /*14d00*/  FADD.FTZ R71, R72, R71 ;  /* 0x0000004748477221 */ /* 0x000fe40000010000 */
[----:B------:R-:W-:Y:S02]  /*14d10*/  FADD.FTZ R132, R132, R143 ;  /* 0x0000008f84847221 */ /* 0x000fe40000010000 */
[C---:B------:R-:W-:Y:S01]  /*14d20*/  HMMA.16816.F32 R4, R40.reuse, R56, R4 ;  /* 0x000000382804723c */ /* 0x040fe20000001804 */
[----:B------:R-:W-:Y:S01]  /*14d30*/  LDSM.16.MT88.4 R140, [R234+0x11800] ;  /* 0x01180000ea8c783b */ /* 0x000fe20000004200 */
[----:B------:R-:W-:Y:S03]  /*14d40*/  MUFU.EX2 R108, R108 ;  /* 0x0000006c006c7308 */ /* 0x000fe60000000800 */
[----:B------:R-:W-:Y:S01]  /*14d50*/  FADD.FTZ R132, R69, R132 ;  /* 0x0000008445847221 */ /* 0x000fe20000010000 */
[C---:B------:R-:W-:Y:S03]  /*14d60*/  HMMA.16816.F32 R8, R40.reuse, R58, R8 ;  /* 0x0000003a2808723c */ /* 0x040fe60000001808 */
[----:B------:R-:W2:Y:S03]  /*14d70*/  LDSM.16.MT88.4 R56, [R237+0x10800] ;  /* 0x01080000ed38783b */ /* 0x000ea60000004200 */
[----:B------:R-:W3:Y:S01]  /*14d80*/  MUFU.EX2 R109, R109 ;  /* 0x0000006d006d7308 */ /* 0x000ee20000000800 */
[----:B-----5:R-:W-:Y:S01]  /*14d90*/  F2FP.F16.F32.PACK_AB R44, R107, R106 ;  /* 0x0000006a6b2c723e */ /* 0x020fe200000000ff */
[C---:B----4-:R-:W-:Y:S03]  /*14da0*/  HMMA.16816.F32 R12, R40.reuse, R52, R12 ;  /* 0x00000034280c723c */ /* 0x050fe6000000180c */
[----:B------:R-:W-:Y:S03]  /*14db0*/  FADD.FTZ R132, R70, R132 ;  /* 0x0000008446847221 */ /* 0x000fe60000010000 */
[C---:B------:R-:W-:Y:S01]  /*14dc0*/  HMMA.16816.F32 R16, R40.reuse, R54, R16 ;  /* 0x000000362810723c */ /* 0x040fe20000001810 */
[----:B------:R-:W4:Y:S01]  /*14dd0*/  LDSM.16.MT88.4 R52, [R235+0x10800] ;  /* 0x01080000eb34783b */ /* 0x000f220000004200 */
[----:B------:R-:W-:Y:S03]  /*14de0*/  MUFU.EX2 R110, R110 ;  /* 0x0000006e006e7308 */ /* 0x000fe60000000800 */
[----:B------:R-:W-:Y:S01]  /*14df0*/  FADD.FTZ R132, R73, R132 ;  /* 0x0000008449847221 */ /* 0x000fe20000010000 */
[C---:B-1----:R-:W-:Y:S06]  /*14e00*/  HMMA.16816.F32 R20, R40.reuse, R48, R20 ;  /* 0x000000302814723c */ /* 0x042fec0000001814 */
[----:B------:R-:W1:Y:S01]  /*14e10*/  MUFU.EX2 R111, R111 ;  /* 0x0000006f006f7308 */ /* 0x000e620000000800 */
[----:B---3--:R-:W-:Y:S01]  /*14e20*/  F2FP.F16.F32.PACK_AB R45, R109, R108 ;  /* 0x0000006c6d2d723e */ /* 0x008fe200000000ff */
[C---:B------:R-:W-:Y:S01]  /*14e30*/  HMMA.16816.F32 R24, R40.reuse, R50, R24 ;  /* 0x000000322818723c */ /* 0x040fe20000001818 */
[----:B------:R-:W3:Y:S02]  /*14e40*/  LDSM.16.MT88.4 R48, [R234+0x10800] ;  /* 0x01080000ea30783b */ /* 0x000ee40000004200 */
[----:B------:R-:W-:Y:S03]  /*14e50*/  FADD.FTZ R74, R74, R132 ;  /* 0x000000844a4a7221 */ /* 0x000fe60000010000 */
[C---:B------:R-:W-:Y:S02]  /*14e60*/  HMMA.16816.F32 R28, R40.reuse, R36, R28 ;  /* 0x00000024281c723c */ /* 0x040fe4000000181c */
[----:B------:R-:W-:Y:S03]  /*14e70*/  MUFU.EX2 R112, R112 ;  /* 0x0000007000707308 */ /* 0x000fe60000000800 */
[----:B------:R-:W-:Y:S01]  /*14e80*/  FADD.FTZ R76, R76, R71 ;  /* 0x000000474c4c7221 */ /* 0x000fe20000010000 */
[----:B------:R-:W-:Y:S01]  /*14e90*/  HMMA.16816.F32 R32, R40, R38, R32 ;  /* 0x000000262820723c */ /* 0x000fe20000001820 */
[----:B------:R-:W5:Y:S05]  /*14ea0*/  LDSM.16.MT88.4 R36, [R233+0x10800] ;  /* 0x01080000e924783b */ /* 0x000f6a0000004200 */
[----:B------:R-:W2:Y:S01]  /*14eb0*/  MUFU.EX2 R113, R113 ;  /* 0x0000007100717308 */ /* 0x000ea20000000800 */
[----:B-1----:R-:W-:Y:S01]  /*14ec0*/  F2FP.F16.F32.PACK_AB R46, R111, R110 ;  /* 0x0000006e6f2e723e */ /* 0x002fe200000000ff */
[----:B------:R-:W-:Y:S03]  /*14ed0*/  FADD.FTZ R76, R75, R76 ;  /* 0x0000004c4b4c7221 */ /* 0x000fe60000010000 */
[----:B------:R-:W-:Y:S01]  /*14ee0*/  FADD.FTZ R78, R78, R74 ;  /* 0x0000004a4e4e7221 */ /* 0x000fe20000010000 */
[----:B------:R-:W1:Y:S04]  /*14ef0*/  LDSM.16.MT88.4 R40, [R237+0x11000] ;  /* 0x01100000ed28783b */ /* 0x000e680000004200 */
[----:B------:R-:W-:Y:S01]  /*14f00*/  MUFU.EX2 R114, R114 ;  /* 0x0000007200727308 */ /* 0x000fe20000000800 */
[----:B------:R-:W-:Y:S01]  /*14f10*/  FADD.FTZ R76, R79, R76 ;  /* 0x0000004c4f4c7221 */ /* 0x000fe20000010000 */
[----:B------:R-:W-:Y:S03]  /*14f20*/  FADD.FTZ R78, R77, R78 ;  /* 0x0000004e4d4e7221 */ /* 0x000fe60000010000 */
[----:B------:R-:W-:Y:S01]  /*14f30*/  FADD.FTZ R80, R80, R76 ;  /* 0x0000004c50507221 */ /* 0x000fe20000010000 */
[----:B------:R-:W-:Y:S04]  /*14f40*/  FADD.FTZ R78, R82, R78 ;  /* 0x0000004e524e7221 */ /* 0x000fe80000010000 */
[----:B------:R-:W1:Y:S01]  /*14f50*/  MUFU.EX2 R115, R115 ;  /* 0x0000007300737308 */ /* 0x000e620000000800 */
[----:B--2---:R-:W-:Y:S01]  /*14f60*/  F2FP.F16.F32.PACK_AB R47, R113, R112 ;  /* 0x00000070712f723e */ /* 0x004fe200000000ff */
[----:B------:R-:W-:Y:S01]  /*14f70*/  FADD.FTZ R80, R83, R80 ;  /* 0x0000005053507221 */ /* 0x000fe20000010000 */
[----:B------:R-:W-:Y:S03]  /*14f80*/  FADD.FTZ R78, R81, R78 ;  /* 0x0000004e514e7221 */ /* 0x000fe60000010000 */
[----:B------:R-:W-:Y:S01]  /*14f90*/  FADD.FTZ R80, R84, R80 ;  /* 0x0000005054507221 */ /* 0x000fe20000010000 */
[----:B------:R-:W-:Y:S01]  /*14fa0*/  FADD.FTZ R86, R86, R78 ;  /* 0x0000004e56567221 */ /* 0x000fe20000010000 */
[C---:B------:R-:W-:Y:S02]  /*14fb0*/  HMMA.16816.F32 R4, R44.reuse, R56, R4 ;  /* 0x000000382c04723c */ /* 0x040fe40000001804 */
[----:B------:R-:W-:Y:S03]  /*14fc0*/  MUFU.EX2 R116, R116 ;  /* 0x0000007400747308 */ /* 0x000fe60000000800 */
[----:B------:R-:W-:Y:S01]  /*14fd0*/  FADD.FTZ R88, R88, R80 ;  /* 0x0000005058587221 */ /* 0x000fe20000010000 */
[C---:B------:R-:W-:Y:S06]  /*14fe0*/  HMMA.16816.F32 R8, R44.reuse, R58, R8 ;  /* 0x0000003a2c08723c */ /* 0x040fec0000001808 */
[----:B------:R-:W2:Y:S01]  /*14ff0*/  MUFU.EX2 R117, R117 ;  /* 0x0000007500757308 */ /* 0x000ea20000000800 */
[--C-:B------:R-:W-:Y:S01]  /*15000*/  FFMA.FTZ R57, R122, UR4, -R165.reuse ;  /* 0x000000047a397c23 */ /* 0x100fe200080108a5 */
[C---:B----4-:R-:W-:Y:S08]  /*15010*/  HMMA.16816.F32 R12, R44.reuse, R52, R12 ;  /* 0x000000342c0c723c */ /* 0x050ff0000000180c */
[----:B------:R-:W-:Y:S01]  /*15020*/  MUFU.EX2 R118, R118 ;  /* 0x0000007600767308 */ /* 0x000fe20000000800 */
[C---:B------:R-:W-:Y:S01]  /*15030*/  HMMA.16816.F32 R16, R44.reuse, R54, R16 ;  /* 0x000000362c10723c */ /* 0x040fe20000001810 */
[----:B------:R-:W4:Y:S02]  /*15040*/  LDSM.16.MT88.4 R52, [R235+0x11000] ;  /* 0x01100000eb34783b */ /* 0x000f240000004200 */
[----:B------:R-:W-:Y:S03]  /*15050*/  FFMA.FTZ R58, R123, UR4, -R165 ;  /* 0x000000047b3a7c23 */ /* 0x000fe600080108a5 */
[C---:B---3--:R-:W-:Y:S03]  /*15060*/  HMMA.16816.F32 R20, R44.reuse, R48, R20 ;  /* 0x000000302c14723c */ /* 0x048fe60000001814 */
[----:B------:R-:W3:Y:S02]  /*15070*/  MUFU.EX2 R56, R121 ;  /* 0x0000007900387308 */ /* 0x000ee40000000800 */
[--C-:B------:R-:W-:Y:S01]  /*15080*/  FFMA.FTZ R59, R124, UR4, -R168.reuse ;  /* 0x000000047c3b7c23 */ /* 0x100fe200080108a8 */
[C---:B------:R-:W-:Y:S01]  /*15090*/  HMMA.16816.F32 R24, R44.reuse, R50, R24 ;  /* 0x000000322c18723c */ /* 0x040fe20000001818 */
[----:B------:R-:W4:Y:S06]  /*150a0*/  LDSM.16.MT88.4 R48, [R234+0x11000] ;  /* 0x01100000ea30783b */ /* 0x000f2c0000004200 */
[----:B------:R-:W-:Y:S01]  /*150b0*/  MUFU.EX2 R57, R57 ;  /* 0x0000003900397308 */ /* 0x000fe20000000800 */
[----:B------:R-:W-:Y:S01]  /*150c0*/  FFMA.FTZ R168, R129, UR4, -R168 ;  /* 0x0000000481a87c23 */ /* 0x000fe200080108a8 */
[C---:B-----5:R-:W-:Y:S08]  /*150d0*/  HMMA.16816.F32 R28, R44.reuse, R36, R28 ;  /* 0x000000242c1c723c */ /* 0x060ff0000000181c */
[----:B------:R-:W5:Y:S01]  /*150e0*/  MUFU.EX2 R58, R58 ;  /* 0x0000003a003a7308 */ /* 0x000f620000000800 */
[----:B------:R-:W-:Y:S01]  /*150f0*/  HMMA.16816.F32 R32, R44, R38, R32 ;  /* 0x000000262c20723c */ /* 0x000fe20000001820 */
[----:B------:R-:W4:Y:S02]  /*15100*/  LDSM.16.MT88.4 R44, [R233+0x11000] ;  /* 0x01100000e92c783b */ /* 0x000f240000004200 */
[----:B-1----:R-:W-:Y:S01]  /*15110*/  F2FP.F16.F32.PACK_AB R36, R115, R114 ;  /* 0x000000727324723e */ /* 0x002fe200000000ff */
[----:B------:R-:W-:Y:S01]  /*15120*/  FADD.FTZ R86, R85, R86 ;  /* 0x0000005655567221 */ /* 0x000fe20000010000 */
[----:B--2---:R-:W-:Y:S01]  /*15130*/  F2FP.F16.F32.PACK_AB R37, R117, R116 ;  /* 0x000000747525723e */ /* 0x004fe200000000ff */
[----:B------:R-:W-:Y:S03]  /*15140*/  FADD.FTZ R88, R87, R88 ;  /* 0x0000005857587221 */ /* 0x000fe60000010000 */
[----:B------:R-:W-:Y:S02]  /*15150*/  MUFU.EX2 R168, R168 ;  /* 0x000000a800a87308 */ /* 0x000fe40000000800 */
[----:B---3--:R-:W-:Y:S01]  /*15160*/  F2FP.F16.F32.PACK_AB R38, R56, R118 ;  /* 0x000000763826723e */ /* 0x008fe200000000ff */
[----:B------:R-:W-:Y:S01]  /*15170*/  FADD.FTZ R86, R89, R86 ;  /* 0x0000005659567221 */ /* 0x000fe20000010000 */
[----:B------:R-:W-:Y:S01]  /*15180*/  FADD.FTZ R88, R91, R88 ;  /* 0x000000585b587221 */ /* 0x000fe20000010000 */
[----:B-----5:R-:W-:Y:S05]  /*15190*/  F2FP.F16.F32.PACK_AB R39, R58, R57 ;  /* 0x000000393a27723e */ /* 0x020fea00000000ff */
[----:B------:R-:W-:Y:S01]  /*151a0*/  MUFU.EX2 R59, R59 ;  /* 0x0000003b003b7308 */ /* 0x000fe20000000800 */
[----:B------:R-:W-:Y:S01]  /*151b0*/  FADD.FTZ R88, R92, R88 ;  /* 0x000000585c587221 */ /* 0x000fe20000010000 */
[----:B------:R-:W-:Y:S03]  /*151c0*/  FADD.FTZ R86, R90, R86 ;  /* 0x000000565a567221 */ /* 0x000fe60000010000 */
[----:B------:R-:W-:Y:S01]  /*151d0*/  FADD.FTZ R96, R96, R88 ;  /* 0x0000005860607221 */ /* 0x000fe20000010000 */
[C---:B------:R-:W-:Y:S04]  /*151e0*/  HMMA.16816.F32 R4, R36.reuse, R40, R4 ;  /* 0x000000282404723c */ /* 0x040fe80000001804 */
[----:B------:R-:W-:Y:S01]  /*151f0*/  MUFU.EX2 R40, R128 ;  /* 0x0000008000287308 */ /* 0x000fe20000000800 */
[----:B------:R-:W-:Y:S01]  /*15200*/  FADD.FTZ R96, R95, R96 ;  /* 0x000000605f607221 */ /* 0x000fe20000010000 */
[C---:B------:R-:W-:Y:S08]  /*15210*/  HMMA.16816.F32 R8, R36.reuse, R42, R8 ;  /* 0x0000002a2408723c */ /* 0x040ff00000001808 */
[----:B------:R-:W1:Y:S03]  /*15220*/  MUFU.EX2 R60, R60 ;  /* 0x0000003c003c7308 */ /* 0x000e660000000800 */
[----:B------:R-:W-:Y:S01]  /*15230*/  FADD.FTZ R93, R93, R86 ;  /* 0x000000565d5d7221 */ /* 0x000fe20000010000 */
[C---:B----4-:R-:W-:Y:S03]  /*15240*/  HMMA.16816.F32 R12, R36.reuse, R52, R12 ;  /* 0x00000034240c723c */ /* 0x050fe6000000180c */
[----:B------:R-:W-:Y:S03]  /*15250*/  FADD.FTZ R93, R94, R93 ;  /* 0x0000005d5e5d7221 */ /* 0x000fe60000010000 */
[C---:B------:R-:W-:Y:S01]  /*15260*/  HMMA.16816.F32 R16, R36.reuse, R54, R16 ;  /* 0x000000362410723c */ /* 0x040fe20000001810 */
[----:B------:R-:W-:Y:S04]  /*15270*/  MUFU.EX2 R61, R61 ;  /* 0x0000003d003d7308 */ /* 0x000fe80000000800 */
[----:B------:R-:W-:Y:S01]  /*15280*/  FADD.FTZ R93, R97, R93 ;  /* 0x0000005d615d7221 */ /* 0x000fe20000010000 */
[C---:B------:R-:W-:Y:S05]  /*15290*/  HMMA.16816.F32 R20, R36.reuse, R48, R20 ;  /* 0x000000302414723c */ /* 0x040fea0000001814 */
[----:B------:R-:W2:Y:S01]  /*152a0*/  MUFU.EX2 R62, R62 ;  /* 0x0000003e003e7308 */ /* 0x000ea20000000800 */
[--C-:B------:R-:W-:Y:S01]  /*152b0*/  FFMA.FTZ R41, R130, UR4, -R165.reuse ;  /* 0x0000000482297c23 */ /* 0x100fe200080108a5 */
[C---:B------:R-:W-:Y:S04]  /*152c0*/  HMMA.16816.F32 R24, R36.reuse, R50, R24 ;  /* 0x000000322418723c */ /* 0x040fe80000001818 */
[----:B------:R-:W-:Y:S02]  /*152d0*/  FFMA.FTZ R165, R131, UR4, -R165 ;  /* 0x0000000483a57c23 */ /* 0x000fe400080108a5 */
[C---:B------:R-:W-:Y:S02]  /*152e0*/  HMMA.16816.F32 R28, R36.reuse, R44, R28 ;  /* 0x0000002c241c723c */ /* 0x040fe4000000181c */
[----:B------:R-:W-:Y:S03]  /*152f0*/  MUFU.EX2 R41, R41 ;  /* 0x0000002900297308 */ /* 0x000fe60000000800 */
[----:B------:R-:W-:Y:S01]  /*15300*/  FADD.FTZ R99, R99, R96 ;  /* 0x0000006063637221 */ /* 0x000fe20000010000 */
[----:B------:R-:W-:Y:S01]  /*15310*/  HMMA.16816.F32 R32, R36, R46, R32 ;  /* 0x0000002e2420723c */ /* 0x000fe20000001820 */
[----:B------:R-:W3:Y:S05]  /*15320*/  LDSM.16.MT88.4 R36, [R233+0x11800] ;  /* 0x01180000e924783b */ /* 0x000eea0000004200 */
[----:B------:R-:W4:Y:S01]  /*15330*/  MUFU.EX2 R165, R165 ;  /* 0x000000a500a57308 */ /* 0x000f220000000800 */
[----:B------:R-:W-:Y:S01]  /*15340*/  FADD.FTZ R98, R98, R93 ;  /* 0x0000005d62627221 */ /* 0x000fe20000010000 */
[----:B------:R-:W-:Y:S03]  /*15350*/  FADD.FTZ R99, R3, R99 ;  /* 0x0000006303637221 */ /* 0x000fe60000010000 */
[----:B-1----:R-:W-:Y:S01]  /*15360*/  F2FP.F16.F32.PACK_AB R132, R60, R59 ;  /* 0x0000003b3c84723e */ /* 0x002fe200000000ff */
[----:B------:R-:W-:Y:S01]  /*15370*/  FADD.FTZ R98, R100, R98 ;  /* 0x0000006264627221 */ /* 0x000fe20000010000 */
[----:B------:R-:W-:Y:S01]  /*15380*/  FADD.FTZ R99, R102, R99 ;  /* 0x0000006366637221 */ /* 0x000fe20000010000 */
[----:B--2---:R-:W-:Y:S02]  /*15390*/  F2FP.F16.F32.PACK_AB R133, R62, R61 ;  /* 0x0000003d3e85723e */ /* 0x004fe400000000ff */
[----:B------:R-:W-:Y:S01]  /*153a0*/  FADD.FTZ R101, R101, R98 ;  /* 0x0000006265657221 */ /* 0x000fe20000010000 */
[----:B------:R-:W-:Y:S01]  /*153b0*/  FADD.FTZ R103, R103, R99 ;  /* 0x0000006367677221 */ /* 0x000fe20000010000 */
[----:B------:R-:W-:Y:S02]  /*153c0*/  F2FP.F16.F32.PACK_AB R134, R168, R40 ;  /* 0x00000028a886723e */ /* 0x000fe400000000ff */
[----:B------:R-:W-:Y:S01]  /*153d0*/  FADD.FTZ R101, R104, R101 ;  /* 0x0000006568657221 */ /* 0x000fe20000010000 */
[----:B------:R-:W-:Y:S01]  /*153e0*/  FADD.FTZ R103, R106, R103 ;  /* 0x000000676a677221 */ /* 0x000fe20000010000 */
[----:B----4-:R-:W-:Y:S02]  /*153f0*/  F2FP.F16.F32.PACK_AB R135, R165, R41 ;  /* 0x00000029a587723e */ /* 0x010fe400000000ff */
        /* <DEDUP_REMOVED lines=29> */
[----:B------:R-:W-:Y:S04]  /*155d0*/  FADD.FTZ R57, R62, R57 ;  /* 0x000000393e397221 */ /* 0x000fe80000010000 */
[----:B------:R1:W-:Y:S01]  /*155e0*/  STL [R1+0x8], R3 ;  /* 0x0000080301007387 */ /* 0x0003e20000100800 */
[----:B------:R-:W-:Y:S04]  /*155f0*/  FADD.FTZ R57, R41, R57 ;  /* 0x0000003929397221 */ /* 0x000fe80000010000 */
[----:B------:R-:W-:Y:S05]  /*15600*/  FADD.FTZ R4, R165, R57 ;  /* 0x00000039a5047221 */ /* 0x000fea0000010000 */
[----:B------:R2:W-:Y:S01]  /*15610*/  STL [R1+0x4], R4 ;  /* 0x0000040401007387 */ /* 0x0005e20000100800 */
[----:B-1----:R-:W-:Y:S01]  /*15620*/  MOV R3, R0 ;  /* 0x0000000000037202 */ /* 0x002fe20000000f00 */
[----:B------:R-:W-:Y:S06]  /*15630*/  @P1 BRA `(.L_x_2294) ;  /* 0xffffffac00f41947 */ /* 0x000fec000383ffff */
.L_x_2290:
[----:B------:R-:W2:Y:S04]  /*15640*/  LDL.LU R6, [R1+0x8] ;  /* 0x0000080001067983 */ /* 0x000ea80000300800 */
[----:B------:R-:W3:Y:S01]  /*15650*/  LDL.LU R5, [R1+0x4] ;  /* 0x0000040001057983 */ /* 0x000ee20000300800 */
[----:B------:R-:W1:Y:S01]  /*15660*/  S2UR UR4, SR_CgaCtaId ;  /* 0x00000000000479c3 */ /* 0x000e620000008800 */
[----:B------:R-:W-:Y:S01]  /*15670*/  MOV R7, 0x3f800000 ;  /* 0x3f80000000077802 */ /* 0x000fe20000000f00 */
[----:B------:R-:W-:Y:S01]  /*15680*/  UMOV UR6, 0x400 ;  /* 0x0000040000067882 */ /* 0x000fe20000000000 */
[----:B------:R-:W-:Y:S01]  /*15690*/  MOV R8, 0x3f800000 ;  /* 0x3f80000000087802 */ /* 0x000fe20000000f00 */
[----:B------:R-:W-:Y:S02]  /*156a0*/  UISETP.NE.AND UP0, UPT, UR5, -0x1, UPT ;  /* 0xffffffff0500788c */ /* 0x000fe4000bf05270 */
[----:B-1----:R-:W-:-:S09]  /*156b0*/  ULEA UR4, UR4, UR6, 0x18 ;  /* 0x0000000604047291 */ /* 0x002fd2000f8ec03f */
[----:B------:R-:W-:Y:S02]  /*156c0*/  @UP0 ULDC.64 UR6, c[0x0][0x298] ;  /* 0x0000a60000060ab9 */ /* 0x000fe40000000a00 */
[----:B------:R-:W-:-:S04]  /*156d0*/  @UP0 UIMAD.WIDE.U32 UR8, UR5, UR6, URZ ;  /* 0x00000006050802a5 */ /* 0x000fc8000f8e003f */
[----:B------:R-:W-:Y:S01]  /*156e0*/  @UP0 UIMAD UR7, UR5, UR7, UR9 ;  /* 0x00000007050702a4 */ /* 0x000fe2000f8e0209 */
[----:B--2---:R-:W1:Y:S04]  /*156f0*/  SHFL.BFLY PT, R4, R6, 0x2, 0x1f ;  /* 0x0c401f0006047f89 */ /* 0x004e6800000e0000 */
[----:B---3--:R-:W2:Y:S01]  /*15700*/  SHFL.BFLY PT, R3, R5, 0x2, 0x1f ;  /* 0x0c401f0005037f89 */ /* 0x008ea200000e0000 */
[----:B-1----:R-:W-:Y:S01]  /*15710*/  FADD.FTZ R4, R4, R6 ;  /* 0x0000000604047221 */ /* 0x002fe20000010000 */
[----:B--2---:R-:W-:-:S04]  /*15720*/  FADD.FTZ R3, R3, R5 ;  /* 0x0000000503037221 */ /* 0x004fc80000010000 */
[----:B------:R-:W1:Y:S04]  /*15730*/  SHFL.BFLY PT, R6, R4, 0x1, 0x1f ;  /* 0x0c201f0004067f89 */ /* 0x000e6800000e0000 */
[----:B------:R-:W2:Y:S01]  /*15740*/  SHFL.BFLY PT, R5, R3, 0x1, 0x1f ;  /* 0x0c201f0003057f89 */ /* 0x000ea200000e0000 */
[----:B-1----:R-:W-:Y:S02]  /*15750*/  FADD.FTZ R6, R4, R6 ;  /* 0x0000000604067221 */ /* 0x002fe40000010000 */
[----:B------:R-:W1:Y:S01]  /*15760*/  S2R R4, SR_TID.X ;  /* 0x0000000000047919 */ /* 0x000e620000002100 */
[----:B--2---:R-:W-:Y:S02]  /*15770*/  FADD.FTZ R5, R3, R5 ;  /* 0x0000000503057221 */ /* 0x004fe40000010000 */
[----:B------:R-:W-:-:S03]  /*15780*/  FSETP.NE.FTZ.AND P4, PT, R6, RZ, PT ;  /* 0x000000ff0600720b */ /* 0x000fc60003f95000 */
[----:B------:R-:W-:-:S10]  /*15790*/  FSETP.NE.FTZ.AND P3, PT, R5, RZ, PT ;  /* 0x000000ff0500720b */ /* 0x000fd40003f75000 */
[----:B------:R-:W2:Y:S08]  /*157a0*/  @P4 MUFU.RCP R7, R6 ;  /* 0x0000000600074308 */ /* 0x000eb00000001000 */
[----:B------:R-:W3:Y:S01]  /*157b0*/  @P3 MUFU.RCP R8, R5 ;  /* 0x0000000500083308 */ /* 0x000ee20000001000 */
[----:B-1----:R-:W-:Y:S01]  /*157c0*/  SHF.R.S32.HI R3, RZ, 0x1f, R4 ;  /* 0x0000001fff037819 */ /* 0x002fe20000011404 */
[C---:B--2---:R-:W-:Y:S01]  /*157d0*/  FMUL.FTZ R160, R7.reuse, R160 ;  /* 0x000000a007a07220 */ /* 0x044fe20000410000 */
[C---:B------:R-:W-:Y:S01]  /*157e0*/  FMUL.FTZ R161, R7.reuse, R161 ;  /* 0x000000a107a17220 */ /* 0x040fe20000410000 */
[----:B------:R-:W-:Y:S01]  /*157f0*/  FMUL.FTZ R156, R7, R156 ;  /* 0x0000009c079c7220 */ /* 0x000fe20000410000 */
[-C--:B------:R-:W-:Y:S01]  /*15800*/  LEA.HI R9, R3, R4.reuse, RZ, 0x2 ;  /* 0x0000000403097211 */ /* 0x080fe200078f10ff */
[----:B------:R-:W-:Y:S01]  /*15810*/  FMUL.FTZ R157, R7, R157 ;  /* 0x0000009d079d7220 */ /* 0x000fe20000410000 */
[----:B------:R-:W-:Y:S01]  /*15820*/  LEA.HI R3, R3, R4, RZ, 0x5 ;  /* 0x0000000403037211 */ /* 0x000fe200078f28ff */
[----:B------:R-:W-:Y:S01]  /*15830*/  FMUL.FTZ R152, R7, R152 ;  /* 0x0000009807987220 */ /* 0x000fe20000410000 */
[--C-:B------:R-:W-:Y:S01]  /*15840*/  SHF.R.S32.HI R11, RZ, 0x2, R9.reuse ;  /* 0x00000002ff0b7819 */ /* 0x100fe20000011409 */
[C---:B---3--:R-:W-:Y:S01]  /*15850*/  FMUL.FTZ R163, R8.reuse, R163 ;  /* 0x000000a308a37220 */ /* 0x048fe20000410000 */
[----:B------:R-:W-:Y:S01]  /*15860*/  SHF.R.S32.HI R10, RZ, 0x1f, R9 ;  /* 0x0000001fff0a7819 */ /* 0x000fe20000011409 */
[C---:B------:R-:W-:Y:S01]  /*15870*/  FMUL.FTZ R162, R8.reuse, R162 ;  /* 0x000000a208a27220 */ /* 0x040fe20000410000 */
[----:B------:R-:W-:Y:S01]  /*15880*/  LOP3.LUT R9, R9, 0x3ffffffc, RZ, 0xc0, !PT ;  /* 0x3ffffffc09097812 */ /* 0x000fe200078ec0ff */
[----:B------:R-:W-:Y:S01]  /*15890*/  FMUL.FTZ R159, R8, R159 ;  /* 0x0000009f089f7220 */ /* 0x000fe20000410000 */
[----:B------:R-:W-:Y:S01]  /*158a0*/  LEA.HI R10, R10, R11, RZ, 0x3 ;  /* 0x0000000b0a0a7211 */ /* 0x000fe200078f18ff */
[----:B------:R-:W-:Y:S01]  /*158b0*/  FMUL.FTZ R158, R8, R158 ;  /* 0x0000009e089e7220 */ /* 0x000fe20000410000 */
[----:B------:R-:W-:Y:S01]  /*158c0*/  SHF.R.S32.HI R12, RZ, 0x5, R3 ;  /* 0x00000005ff0c7819 */ /* 0x000fe20000011403 */
[----:B------:R-:W-:Y:S01]  /*158d0*/  IMAD.IADD R9, R4, 0x1, -R9 ;  /* 0x0000000104097824 */ /* 0x000fe200078e0a09 */
[----:B------:R-:W-:Y:S01]  /*158e0*/  LOP3.LUT R10, R10, 0xfffffff8, RZ, 0xc0, !PT ;  /* 0xfffffff80a0a7812 */ /* 0x000fe200078ec0ff */
[----:B------:R-:W-:Y:S01]  /*158f0*/  FMUL.FTZ R153, R7, R153 ;  /* 0x0000009907997220 */ /* 0x000fe20000410000 */
[C---:B------:R-:W-:Y:S01]  /*15900*/  FMUL.FTZ R155, R8.reuse, R155 ;  /* 0x0000009b089b7220 */ /* 0x040fe20000410000 */
[----:B------:R-:W-:Y:S01]  /*15910*/  FMUL.FTZ R154, R8, R154 ;  /* 0x0000009a089a7220 */ /* 0x000fe20000410000 */
[----:B------:R-:W-:Y:S01]  /*15920*/  LEA R9, R12, R9, 0x9 ;  /* 0x000000090c097211 */ /* 0x000fe200078e48ff */
[----:B------:R-:W-:-:S02]  /*15930*/  IMAD.IADD R10, R11, 0x1, -R10 ;  /* 0x000000010b0a7824 */ /* 0x000fc400078e0a0a */
[C---:B------:R-:W-:Y:S01]  /*15940*/  FMUL.FTZ R148, R7.reuse, R148 ;  /* 0x0000009407947220 */ /* 0x040fe20000410000 */
[C---:B------:R-:W-:Y:S01]  /*15950*/  FMUL.FTZ R149, R7.reuse, R149 ;  /* 0x0000009507957220 */ /* 0x040fe20000410000 */
[C---:B------:R-:W-:Y:S01]  /*15960*/  FMUL.FTZ R151, R8.reuse, R151 ;  /* 0x0000009708977220 */ /* 0x040fe20000410000 */
[----:B------:R-:W-:Y:S01]  /*15970*/  FMUL.FTZ R150, R8, R150 ;  /* 0x0000009608967220 */ /* 0x000fe20000410000 */
[----:B------:R-:W-:Y:S01]  /*15980*/  SHF.L.U32 R11, R10, 0x6, RZ ;  /* 0x000000060a0b7819 */ /* 0x000fe200000006ff */
[C---:B------:R-:W-:Y:S01]  /*15990*/  FMUL.FTZ R144, R7.reuse, R144 ;  /* 0x0000009007907220 */ /* 0x040fe20000410000 */
[----:B------:R-:W-:Y:S01]  /*159a0*/  FMUL.FTZ R145, R7, R145 ;  /* 0x0000009107917220 */ /* 0x000fe20000410000 */
[C---:B------:R-:W-:Y:S01]  /*159b0*/  FMUL.FTZ R147, R8.reuse, R147 ;  /* 0x0000009308937220 */ /* 0x040fe20000410000 */
[----:B------:R-:W-:Y:S01]  /*159c0*/  LOP3.LUT R13, R11, 0x1c0, RZ, 0xc0, !PT ;  /* 0x000001c00b0d7812 */ /* 0x000fe200078ec0ff */
[----:B------:R-:W-:Y:S01]  /*159d0*/  FMUL.FTZ R146, R8, R146 ;  /* 0x0000009208927220 */ /* 0x000fe20000410000 */
[----:B------:R-:W-:Y:S01]  /*159e0*/  LOP3.LUT R11, R10, 0x1, RZ, 0xc0, !PT ;  /* 0x000000010a0b7812 */ /* 0x000fe200078ec0ff */
[----:B------:R-:W-:Y:S01]  /*159f0*/  FMUL.FTZ R140, R7, R140 ;  /* 0x0000008c078c7220 */ /* 0x000fe20000410000 */
[----:B------:R-:W-:Y:S01]  /*15a00*/  LEA.HI R13, R13, R13, RZ, 0x1d ;  /* 0x0000000d0d0d7211 */ /* 0x000fe200078fe8ff */
[----:B------:R-:W-:Y:S01]  /*15a10*/  FMUL.FTZ R141, R7, R141 ;  /* 0x0000008d078d7220 */ /* 0x000fe20000410000 */
[----:B------:R-:W-:Y:S01]  /*15a20*/  ISETP.NE.U32.AND P0, PT, R11, 0x1, PT ;  /* 0x000000010b00780c */ /* 0x000fe20003f05070 */
[----:B------:R-:W-:Y:S01]  /*15a30*/  IMAD.MOV.U32 R11, RZ, RZ, 0x10 ;  /* 0x00000010ff0b7424 */ /* 0x000fe200078e00ff */
[----:B------:R-:W-:Y:S01]  /*15a40*/  LEA R9, R9, R13, 0x1 ;  /* 0x0000000d09097211 */ /* 0x000fe200078e08ff */
[----:B------:R-:W-:Y:S01]  /*15a50*/  FMUL.FTZ R143, R8, R143 ;  /* 0x0000008f088f7220 */ /* 0x000fe20000410000 */
[----:B------:R-:W-:Y:S01]  /*15a60*/  R2P PR, R10, 0x6 ;  /* 0x000000060a007804 */ /* 0x000fe20000000000 */
[----:B------:R-:W-:Y:S01]  /*15a70*/  IMAD.MOV.U32 R10, RZ, RZ, 0x20 ;  /* 0x00000020ff0a7424 */ /* 0x000fe200078e00ff */
[----:B------:R-:W-:Y:S01]  /*15a80*/  SEL R11, R11, 0xfffffff0, P0 ;  /* 0xfffffff00b0b7807 */ /* 0x000fe20000000000 */
[----:B------:R-:W-:Y:S01]  /*15a90*/  FMUL.FTZ R142, R8, R142 ;  /* 0x0000008e088e7220 */ /* 0x000fe20000410000 */
[----:B------:R-:W-:Y:S01]  /*15aa0*/  LEA R9, R9, UR4, 0x1 ;  /* 0x0000000409097c11 */ /* 0x000fe2000f8e08ff */
[C---:B------:R-:W-:Y:S01]  /*15ab0*/  FMUL.FTZ R136, R7.reuse, R136 ;  /* 0x0000008807887220 */ /* 0x040fe20000410000 */
[----:B------:R-:W-:Y:S01]  /*15ac0*/  SEL R10, R10, 0xffffffe0, !P1 ;  /* 0xffffffe00a0a7807 */ /* 0x000fe20004800000 */
[----:B------:R-:W-:Y:S01]  /*15ad0*/  FMUL.FTZ R137, R7, R137 ;  /* 0x0000008907897220 */ /* 0x000fe20000410000 */
[----:B------:R-:W-:Y:S01]  /*15ae0*/  IADD3 R13, R9, R11, RZ ;  /* 0x0000000b090d7210 */ /* 0x000fe20007ffe0ff */
[C---:B------:R-:W-:Y:S01]  /*15af0*/  FMUL.FTZ R139, R8.reuse, R139 ;  /* 0x0000008b088b7220 */ /* 0x040fe20000410000 */
[----:B------:R-:W-:Y:S01]  /*15b00*/  F2FP.F16.F32.PACK_AB R160, R161, R160 ;  /* 0x000000a0a1a0723e */ /* 0x000fe200000000ff */
[--C-:B------:R-:W-:Y:S01]  /*15b10*/  IMAD.IADD R15, R9, 0x1, R10.reuse ;  /* 0x00000001090f7824 */ /* 0x100fe200078e020a */
[----:B------:R-:W-:Y:S01]  /*15b20*/  F2FP.F16.F32.PACK_AB R162, R163, R162 ;  /* 0x000000a2a3a2723e */ /* 0x000fe200000000ff */
[----:B------:R-:W-:Y:S01]  /*15b30*/  IMAD.IADD R16, R13, 0x1, R10 ;  /* 0x000000010d107824 */ /* 0x000fe200078e020a */
[----:B------:R-:W-:Y:S01]  /*15b40*/  F2FP.F16.F32.PACK_AB R156, R157, R156 ;  /* 0x0000009c9d9c723e */ /* 0x000fe200000000ff */
[C---:B------:R-:W-:Y:S01]  /*15b50*/  FMUL.FTZ R138, R8.reuse, R138 ;  /* 0x0000008a088a7220 */ /* 0x040fe20000410000 */
[----:B------:R-:W-:Y:S01]  /*15b60*/  F2FP.F16.F32.PACK_AB R158, R159, R158 ;  /* 0x0000009e9f9e723e */ /* 0x000fe200000000ff */
[C---:B------:R-:W-:Y:S01]  /*15b70*/  FMUL.FTZ R135, R8.reuse, R135 ;  /* 0x0000008708877220 */ /* 0x040fe20000410000 */
[----:B------:R-:W-:Y:S01]  /*15b80*/  IADD3 R14, R9, 0x40, RZ ;  /* 0x00000040090e7810 */ /* 0x000fe20007ffe0ff */
[----:B------:R-:W-:Y:S01]  /*15b90*/  STS [R9], R160 ;  /* 0x000000a009007388 */ /* 0x000fe20000000800 */
[----:B------:R-:W-:Y:S01]  /*15ba0*/  F2FP.F16.F32.PACK_AB R152, R153, R152 ;  /* 0x000000989998723e */ /* 0x000fe200000000ff */
[----:B------:R-:W-:Y:S01]  /*15bb0*/  FMUL.FTZ R132, R7, R132 ;  /* 0x0000008407847220 */ /* 0x000fe20000410000 */
[----:B------:R-:W-:Y:S01]  /*15bc0*/  F2FP.F16.F32.PACK_AB R154, R155, R154 ;  /* 0x0000009a9b9a723e */ /* 0x000fe200000000ff */
[----:B------:R1:W-:Y:S01]  /*15bd0*/  STS [R9+0x400], R162 ;  /* 0x000400a209007388 */ /* 0x0003e20000000800 */
[----:B------:R-:W-:Y:S01]  /*15be0*/  @P2 IADD3 R14, R9, -0x40, RZ ;  /* 0xffffffc0090e2810 */ /* 0x000fe20007ffe0ff */
[----:B------:R-:W-:Y:S01]  /*15bf0*/  FMUL.FTZ R8, R8, R134 ;  /* 0x0000008608087220 */ /* 0x000fe20000410000 */
[----:B------:R-:W-:Y:S01]  /*15c00*/  F2FP.F16.F32.PACK_AB R148, R149, R148 ;  /* 0x000000949594723e */ /* 0x000fe200000000ff */
[----:B------:R-:W-:Y:S01]  /*15c10*/  STS [R13], R156 ;  /* 0x0000009c0d007388 */ /* 0x000fe20000000800 */
[----:B------:R-:W-:Y:S01]  /*15c20*/  F2FP.F16.F32.PACK_AB R150, R151, R150 ;  /* 0x000000969796723e */ /* 0x000fe200000000ff */
[----:B------:R-:W-:Y:S01]  /*15c30*/  FMUL.FTZ R7, R7, R133 ;  /* 0x0000008507077220 */ /* 0x000fe20000410000 */
[----:B------:R-:W-:Y:S01]  /*15c40*/  F2FP.F16.F32.PACK_AB R144, R145, R144 ;  /* 0x000000909190723e */ /* 0x000fe200000000ff */
[----:B------:R-:W-:Y:S01]  /*15c50*/  STS [R13+0x400], R158 ;  /* 0x0004009e0d007388 */ /* 0x000fe20000000800 */
[----:B------:R-:W-:Y:S01]  /*15c60*/  F2FP.F16.F32.PACK_AB R146, R147, R146 ;  /* 0x000000929392723e */ /* 0x000fe200000000ff */
[----:B------:R-:W-:Y:S01]  /*15c70*/  IMAD.IADD R11, R11, 0x1, R14 ;  /* 0x000000010b0b7824 */ /* 0x000fe200078e020e */
[----:B------:R-:W-:Y:S01]  /*15c80*/  F2FP.F16.F32.PACK_AB R140, R141, R140 ;  /* 0x0000008c8d8c723e */ /* 0x000fe200000000ff */
[----:B------:R-:W-:Y:S01]  /*15c90*/  STS [R15], R152 ;  /* 0x000000980f007388 */ /* 0x000fe20000000800 */
[----:B------:R-:W-:Y:S01]  /*15ca0*/  F2FP.F16.F32.PACK_AB R142, R143, R142 ;  /* 0x0000008e8f8e723e */ /* 0x000fe200000000ff */
[----:B------:R-:W2:Y:S01]  /*15cb0*/  @P4 MUFU.LG2 R6, R6 ;  /* 0x0000000600064308 */ /* 0x000ea20000000c00 */
[----:B------:R-:W-:Y:S01]  /*15cc0*/  F2FP.F16.F32.PACK_AB R136, R137, R136 ;  /* 0x000000888988723e */ /* 0x000fe200000000ff */
[----:B------:R-:W-:Y:S01]  /*15cd0*/  STS [R15+0x400], R154 ;  /* 0x0004009a0f007388 */ /* 0x000fe20000000800 */
[----:B------:R-:W-:Y:S01]  /*15ce0*/  F2FP.F16.F32.PACK_AB R138, R139, R138 ;  /* 0x0000008a8b8a723e */ /* 0x000fe200000000ff */
[----:B------:R-:W-:Y:S01]  /*15cf0*/  ULDC.U8 UR4, c[0x0][0x3d8] ;  /* 0x0000f60000047ab9 */ /* 0x000fe20000000000 */
[----:B------:R-:W-:Y:S01]  /*15d00*/  F2FP.F16.F32.PACK_AB R8, R135, R8 ;  /* 0x000000088708723e */ /* 0x000fe200000000ff */
[----:B------:R-:W-:Y:S01]  /*15d10*/  STS [R16], R148 ;  /* 0x0000009410007388 */ /* 0x000fe20000000800 */
[----:B------:R-:W-:-:S02]  /*15d20*/  F2FP.F16.F32.PACK_AB R7, R7, R132 ;  /* 0x000000840707723e */ /* 0x000fc400000000ff */
[----:B------:R-:W-:Y:S01]  /*15d30*/  PLOP3.LUT P0, PT, PT, PT, UP0, 0x80, 0x0 ;  /* 0x000000000000781c */ /* 0x000fe20003f0f008 */
[----:B------:R-:W-:Y:S01]  /*15d40*/  STS [R16+0x400], R150 ;  /* 0x0004009610007388 */ /* 0x000fe20000000800 */
[----:B------:R-:W-:Y:S02]  /*15d50*/  ISETP.NE.AND P1, PT, RZ, UR4, PT ;  /* 0x00000004ff007c0c */ /* 0x000fe4000bf25270 */
[----:B-1----:R-:W-:Y:S01]  /*15d60*/  MOV R9, 0x7f800000 ;  /* 0x7f80000000097802 */ /* 0x002fe20000000f00 */
[----:B------:R-:W-:Y:S01]  /*15d70*/  STS [R14], R144 ;  /* 0x000000900e007388 */ /* 0x000fe20000000800 */
[----:B--2---:R-:W-:-:S03]  /*15d80*/  @P4 FMUL.FTZ R6, R6, 0.69314718246459960938 ;  /* 0x3f31721806064820 */ /* 0x004fc60000410000 */
[----:B------:R1:W-:Y:S04]  /*15d90*/  STS [R14+0x400], R146 ;  /* 0x000400920e007388 */ /* 0x0003e80000000800 */
[----:B------:R-:W-:Y:S04]  /*15da0*/  STS [R11], R140 ;  /* 0x0000008c0b007388 */ /* 0x000fe80000000800 */
[----:B------:R-:W-:Y:S01]  /*15db0*/  STS [R11+0x400], R142 ;  /* 0x0004008e0b007388 */ /* 0x000fe20000000800 */
[C---:B-1----:R-:W-:Y:S01]  /*15dc0*/  IADD3 R14, R10.reuse, R14, RZ ;  /* 0x0000000e0a0e7210 */ /* 0x042fe20007ffe0ff */
[----:B------:R-:W-:-:S04]  /*15dd0*/  IMAD.IADD R10, R10, 0x1, R11 ;  /* 0x000000010a0a7824 */ /* 0x000fc800078e020b */
[----:B------:R-:W-:Y:S04]  /*15de0*/  STS [R14], R136 ;  /* 0x000000880e007388 */ /* 0x000fe80000000800 */
[----:B------:R-:W-:Y:S04]  /*15df0*/  STS [R14+0x400], R138 ;  /* 0x0004008a0e007388 */ /* 0x000fe80000000800 */
[----:B------:R1:W-:Y:S04]  /*15e00*/  STS [R10+0x400], R8 ;  /* 0x000400080a007388 */ /* 0x0003e80000000800 */
[----:B------:R2:W-:Y:S01]  /*15e10*/  STS [R10], R7 ;  /* 0x000000070a007388 */ /* 0x0005e20000000800 */
[----:B-1----:R1:W3:Y:S01]  /*15e20*/  @P3 MUFU.LG2 R8, R5 ;  /* 0x0000000500083308 */ /* 0x0022e20000000c00 */
[----:B--2---:R-:W2:Y:S01]  /*15e30*/  @P4 LDC R7, c[0x0][0x2e8] ;  /* 0x0000ba00ff074b82 */ /* 0x004ea20000000800 */
[----:B------:R-:W-:-:S07]  /*15e40*/  IMAD.MOV.U32 R10, RZ, RZ, 0x7f800000 ;  /* 0x7f800000ff0a7424 */ /* 0x000fce00078e00ff */
[----:B-1----:R-:W1:Y:S01]  /*15e50*/  @P3 LDC R5, c[0x0][0x2e8] ;  /* 0x0000ba00ff053b82 */ /* 0x002e620000000800 */
[----:B---3--:R-:W-:Y:S01]  /*15e60*/  @P3 FMUL.FTZ R8, R8, 0.69314718246459960938 ;  /* 0x3f31721808083820 */ /* 0x008fe20000410000 */
[----:B------:R-:W-:Y:S06]  /*15e70*/  @P0 BRA `(.L_x_2295) ;  /* 0x0000000000200947 */ /* 0x000fec0003800000 */
[----:B------:R-:W3:Y:S01]  /*15e80*/  S2UR UR8, SR_CTAID.Y ;  /* 0x00000000000879c3 */ /* 0x000ee20000002600 */
[----:B------:R-:W-:Y:S01]  /*15e90*/  ULDC.64 UR6, c[0x0][0x290] ;  /* 0x0000a40000067ab9 */ /* 0x000fe20000000a00 */
[----:B---3--:R-:W-:Y:S02]  /*15ea0*/  USHF.R.S32.HI UR4, URZ, 0x1f, UR8 ;  /* 0x0000001f3f047899 */ /* 0x008fe40008011408 */
[----:B------:R-:W-:Y:S02]  /*15eb0*/  UIMAD.WIDE.U32 UR10, UR8, UR6, URZ ;  /* 0x00000006080a72a5 */ /* 0x000fe4000f8e003f */
[----:B------:R-:W-:-:S04]  /*15ec0*/  UIMAD UR4, UR4, UR6, URZ ;  /* 0x00000006040472a4 */ /* 0x000fc8000f8e023f */
[----:B------:R-:W-:-:S03]  /*15ed0*/  UIMAD UR7, UR8, UR7, UR4 ;  /* 0x00000007080772a4 */ /* 0x000fc6000f8e0204 */
[----:B------:R-:W-:Y:S01]  /*15ee0*/  UMOV UR8, UR10 ;  /* 0x0000000a00087c82 */ /* 0x000fe20008000000 */
[----:B------:R-:W-:-:S12]  /*15ef0*/  UIADD3 UR7, UR11, UR7, URZ ;  /* 0x000000070b077290 */ /* 0x000fd8000fffe03f */
.L_x_2295:
[----:B--2---:R-:W-:Y:S01]  /*15f00*/  @P4 FFMA.FTZ R9, R2, R7, R6 ;  /* 0x0000000702094223 */ /* 0x004fe20000010006 */
[----:B-1----:R-:W-:Y:S01]  /*15f10*/  @P3 FFMA.FTZ R10, R0, R5, R8 ;  /* 0x00000005000a3223 */ /* 0x002fe20000010008 */
[----:B------:R-:W-:Y:S06]  /*15f20*/  @!P1 BRA `(.L_x_2296) ;  /* 0x00000000001c9947 */ /* 0x000fec0003800000 */
[----:B------:R-:W1:Y:S01]  /*15f30*/  S2UR UR9, SR_CTAID.Y ;  /* 0x00000000000979c3 */ /* 0x000e620000002600 */
[----:B------:R-:W-:Y:S01]  /*15f40*/  ULDC UR4, c[0x0][0x2c4] ;  /* 0x0000b10000047ab9 */ /* 0x000fe20000000800 */
[----:B------:R-:W-:-:S06]  /*15f50*/  ULDC UR10, c[0x0][0x2e4] ;  /* 0x0000b900000a7ab9 */ /* 0x000fcc0000000800 */
[----:B------:R-:W2:Y:S01]  /*15f60*/  S2UR UR6, SR_CTAID.Z ;  /* 0x00000000000679c3 */ /* 0x000ea20000002700 */
[----:B-1----:R-:W-:-:S04]  /*15f70*/  @!UP0 UIMAD UR5, UR9, UR4, URZ ;  /* 0x00000004090582a4 */ /* 0x002fc8000f8e023f */
[----:B--2---:R-:W-:Y:S01]  /*15f80*/  UIMAD UR10, UR6, UR10, UR5 ;  /* 0x0000000a060a72a4 */ /* 0x004fe2000f8e0205 */
[----:B------:R-:W-:Y:S05]  /*15f90*/  BRA `(.L_x_2297) ;  /* 0x0000000000187947 */ /* 0x000fea0003800000 */
.L_x_2296:
[----:B------:R-:W-:Y:S01]  /*15fa0*/  S2UR UR6, SR_CTAID.Z ;  /* 0x00000000000679c3 */ /* 0x000fe20000002700 */
[----:B------:R-:W-:Y:S01]  /*15fb0*/  ULDC UR4, c[0x0][0x270] ;  /* 0x00009c0000047ab9 */ /* 0x000fe20000000800 */
[----:B------:R-:W-:-:S06]  /*15fc0*/  ULDC UR10, c[0x0][0x2c4] ;  /* 0x0000b100000a7ab9 */ /* 0x000fcc0000000800 */
[----:B------:R-:W1:Y:S02]  /*15fd0*/  S2UR UR5, SR_CTAID.Y ;  /* 0x00000000000579c3 */ /* 0x000e640000002600 */
[----:B-1----:R-:W-:-:S04]  /*15fe0*/  UIMAD UR4, UR5, UR4, UR6 ;  /* 0x00000004050472a4 */ /* 0x002fc8000f8e0206 */
[----:B------:R-:W-:Y:S02]  /*15ff0*/  UIMAD UR10, UR4, UR10, URZ ;  /* 0x0000000a040a72a4 */ /* 0x000fe4000f8e023f */
.L_x_2297:
[----:B------:R-:W1:Y:S01]  /*16000*/  S2R R0, SR_TID.X ;  /* 0x0000000000007919 */ /* 0x000e620000002100 */
[----:B------:R-:W-:Y:S01]  /*16010*/  LOP3.LUT R3, R3, 0xffffffe0, RZ, 0xc0, !PT ;  /* 0xffffffe003037812 */ /* 0x000fe200078ec0ff */
[----:B------:R-:W-:Y:S01]  /*16020*/  BSSY B0, `(.L_x_2298) ;  /* 0x000001e000007945 */ /* 0x000fe20003800000 */
[----:B------:R-:W-:Y:S01]  /*16030*/  SHF.R.S32.HI R5, RZ, 0x1f, R12 ;  /* 0x0000001fff057819 */ /* 0x000fe2000001140c */
[----:B------:R-:W-:Y:S02]  /*16040*/  BAR.SYNC.DEFER_BLOCKING 0x0 ;  /* 0x0000000000007b1d */ /* 0x000fe40000010000 */
[----:B------:R-:W-:Y:S01]  /*16050*/  IMAD.IADD R3, R4, 0x1, -R3 ;  /* 0x0000000104037824 */ /* 0x000fe200078e0a03 */
[----:B------:R-:W-:-:S04]  /*16060*/  LEA.HI R5, R5, R12, RZ, 0x2 ;  /* 0x0000000c05057211 */ /* 0x000fc800078f10ff */
[----:B------:R-:W-:Y:S02]  /*16070*/  LOP3.LUT P0, RZ, R3, 0x3, RZ, 0xc0, !PT ;  /* 0x0000000303ff7812 */ /* 0x000fe4000780c0ff */
[----:B------:R-:W-:-:S05]  /*16080*/  LOP3.LUT R5, R5, 0xffffffc, RZ, 0xc0, !PT ;  /* 0x0ffffffc05057812 */ /* 0x000fca00078ec0ff */
[----:B------:R-:W-:Y:S01]  /*16090*/  IMAD.IADD R5, R12, 0x1, -R5 ;  /* 0x000000010c057824 */ /* 0x000fe200078e0a05 */
[----:B-1----:R-:W-:-:S04]  /*160a0*/  SHF.R.S32.HI R6, RZ, 0x1f, R0 ;  /* 0x0000001fff067819 */ /* 0x002fc80000011400 */
[----:B------:R-:W-:-:S04]  /*160b0*/  LEA.HI R2, R6, R0, RZ, 0x5 ;  /* 0x0000000006027211 */ /* 0x000fc800078f28ff */
[----:B------:R-:W-:-:S05]  /*160c0*/  LOP3.LUT R2, R2, 0xffffffe0, RZ, 0xc0, !PT ;  /* 0xffffffe002027812 */ /* 0x000fca00078ec0ff */
[----:B------:R-:W-:-:S05]  /*160d0*/  IMAD.IADD R2, R0, 0x1, -R2 ;  /* 0x0000000100027824 */ /* 0x000fca00078e0a02 */
[----:B------:R-:W-:-:S04]  /*160e0*/  SHF.R.S32.HI R4, RZ, 0x1f, R2 ;  /* 0x0000001fff047819 */ /* 0x000fc80000011402 */
[----:B------:R-:W-:-:S04]  /*160f0*/  LEA.HI R4, R4, R2, RZ, 0x2 ;  /* 0x0000000204047211 */ /* 0x000fc800078f10ff */
[----:B------:R-:W-:-:S05]  /*16100*/  SHF.R.S32.HI R4, RZ, 0x2, R4 ;  /* 0x00000002ff047819 */ /* 0x000fca0000011404 */
[----:B------:R-:W-:Y:S01]  /*16110*/  IMAD R4, R5, 0x10, R4 ;  /* 0x0000001005047824 */ /* 0x000fe200078e0204 */
[----:B------:R-:W-:Y:S06]  /*16120*/  @P0 BRA `(.L_x_2299) ;  /* 0x0000000000340947 */ /* 0x000fec0003800000 */
[----:B------:R-:W1:Y:S01]  /*16130*/  S2UR UR4, SR_CTAID.X ;  /* 0x00000000000479c3 */ /* 0x000e620000002500 */
[C---:B------:R-:W-:Y:S01]  /*16140*/  VIADD R2, R4.reuse, 0x8 ;  /* 0x0000000804027836 */ /* 0x040fe20000000000 */
[----:B------:R-:W-:-:S04]  /*16150*/  ISETP.GE.AND P2, PT, R4, UR19, PT ;  /* 0x0000001304007c0c */ /* 0x000fc8000bf46270 */
[----:B------:R-:W-:Y:S01]  /*16160*/  ISETP.GE.AND P1, PT, R2, UR19, PT ;  /* 0x0000001302007c0c */ /* 0x000fe2000bf26270 */
[----:B-1----:R-:W-:-:S04]  /*16170*/  ULEA UR4, UR4, UR10, 0x6 ;  /* 0x0000000a04047291 */ /* 0x002fc8000f8e303f */
        /* <DEDUP_REMOVED lines=8> */
.L_x_2299:
[----:B------:R-:W-:Y:S05]  /*16200*/  BSYNC B0 ;  /* 0x0000000000007941 */ /* 0x000fea0003800000 */
.L_x_2298:
[----:B------:R-:W2:Y:S01]  /*16210*/  S2UR UR5, SR_CTAID.X ;  /* 0x00000000000579c3 */ /* 0x000ea20000002500 */
[----:B------:R-:W-:Y:S01]  /*16220*/  LEA.HI R6, R6, R0, RZ, 0x3 ;  /* 0x0000000006067211 */ /* 0x000fe200078f18ff */
[----:B-1----:R1:W3:Y:S01]  /*16230*/  LDS.128 R8, [R246+0x1800] ;  /* 0x00180000f6087984 */ /* 0x0022e20000000c00 */
[----:B------:R-:W-:Y:S02]  /*16240*/  BSSY B0, `(.L_x_2300) ;  /* 0x0000027000007945 */ /* 0x000fe40003800000 */
[----:B------:R-:W-:-:S03]  /*16250*/  LOP3.LUT R2, R6, 0xfffffff8, RZ, 0xc0, !PT ;  /* 0xfffffff806027812 */ /* 0x000fc600078ec0ff */
[----:B------:R-:W4:Y:S02]  /*16260*/  LDC.64 R4, c[0x0][0x298] ;  /* 0x0000a600ff047b82 */ /* 0x000f240000000a00 */
[----:B------:R-:W-:-:S04]  /*16270*/  IMAD.IADD R0, R0, 0x1, -R2 ;  /* 0x0000000100007824 */ /* 0x000fc800078e0a02 */
[----:B------:R-:W-:Y:S01]  /*16280*/  IMAD.SHL.U32 R14, R0, 0x8, RZ ;  /* 0x00000008000e7824 */ /* 0x000fe200078e00ff */
[----:B------:R-:W-:Y:S01]  /*16290*/  SHF.R.S32.HI R0, RZ, 0x3, R6 ;  /* 0x00000003ff007819 */ /* 0x000fe20000011406 */
[----:B------:R-:W5:Y:S03]  /*162a0*/  LDC.64 R2, c[0x0][0x2a0] ;  /* 0x0000a800ff027b82 */ /* 0x000f660000000a00 */
[----:B------:R-:W-:Y:S01]  /*162b0*/  SHF.R.S32.HI R15, RZ, 0x1f, R14 ;  /* 0x0000001fff0f7819 */ /* 0x000fe2000001140e */
[C---:B------:R-:W-:Y:S01]  /*162c0*/  VIADD R6, R0.reuse, 0x10 ;  /* 0x0000001000067836 */ /* 0x040fe20000000000 */
[----:B------:R-:W-:Y:S01]  /*162d0*/  IADD3 R7, R0, 0x20, RZ ;  /* 0x0000002000077810 */ /* 0x000fe20007ffe0ff */
[----:B--2---:R-:W-:-:S03]  /*162e0*/  USHF.L.U32 UR5, UR5, 0x6, URZ ;  /* 0x0000000605057899 */ /* 0x004fc6000800063f */
[----:B------:R-:W-:Y:S01]  /*162f0*/  ISETP.GE.AND P3, PT, R6, UR19, PT ;  /* 0x0000001306007c0c */ /* 0x000fe2000bf66270 */
[----:B------:R-:W-:Y:S01]  /*16300*/  VIADD R6, R0, 0x30 ;  /* 0x0000003000067836 */ /* 0x000fe20000000000 */
[----:B------:R-:W-:Y:S01]  /*16310*/  ISETP.GE.AND P2, PT, R7, UR19, PT ;  /* 0x0000001307007c0c */ /* 0x000fe2000bf46270 */
[----:B------:R-:W-:-:S03]  /*16320*/  USHF.R.S32.HI UR4, URZ, 0x1f, UR5 ;  /* 0x0000001f3f047899 */ /* 0x000fc60008011405 */
[----:B------:R-:W-:Y:S01]  /*16330*/  ISETP.GE.AND P1, PT, R6, UR19, PT ;  /* 0x0000001306007c0c */ /* 0x000fe2000bf26270 */
[----:B----4-:R-:W-:-:S04]  /*16340*/  IMAD.WIDE.U32 R14, R4, UR5, R14 ;  /* 0x00000005040e7c25 */ /* 0x010fc8000f8e000e */
[----:B------:R-:W-:Y:S01]  /*16350*/  IMAD R12, R4, UR4, RZ ;  /* 0x00000004040c7c24 */ /* 0x000fe2000f8e02ff */
[----:B------:R-:W-:Y:S01]  /*16360*/  USHF.R.S32.HI UR4, URZ, 0x1f, UR6 ;  /* 0x0000001f3f047899 */ /* 0x000fe20008011406 */
[----:B------:R-:W-:Y:S02]  /*16370*/  IADD3 R16, P0, R14, UR8, RZ ;  /* 0x000000080e107c10 */ /* 0x000fe4000ff1e0ff */
[----:B------:R-:W-:-:S05]  /*16380*/  IMAD R12, R5, UR5, R12 ;  /* 0x00000005050c7c24 */ /* 0x000fca000f8e020c */
[----:B------:R-:W-:Y:S01]  /*16390*/  IADD3.X R17, R12, UR7, R15, P0, !PT ;  /* 0x000000070c117c10 */ /* 0x000fe200087fe40f */
[----:B-----5:R-:W-:Y:S01]  /*163a0*/  IMAD R12, R2, UR4, RZ ;  /* 0x00000004020c7c24 */ /* 0x020fe2000f8e02ff */
[----:B------:R-:W-:-:S03]  /*163b0*/  ISETP.GE.AND P0, PT, R0, UR19, PT ;  /* 0x0000001300007c0c */ /* 0x000fc6000bf06270 */
[----:B------:R-:W-:Y:S02]  /*163c0*/  IMAD R3, R3, UR6, R12 ;  /* 0x0000000603037c24 */ /* 0x000fe4000f8e020c */
[----:B------:R1:W2:Y:S01]  /*163d0*/  LDS.128 R12, [R246] ;  /* 0x00000000f60c7984 */ /* 0x0002a20000000c00 */
[----:B------:R-:W-:Y:S01]  /*163e0*/  IMAD.WIDE.U32 R16, R2, UR6, R16 ;  /* 0x0000000602107c25 */ /* 0x000fe2000f8e0010 */
[----:B------:R-:W-:-:S04]  /*163f0*/  SHF.R.S32.HI R2, RZ, 0x1f, R0 ;  /* 0x0000001fff027819 */ /* 0x000fc80000011400 */
[----:B------:R-:W-:Y:S02]  /*16400*/  IADD3 R19, R3, R17, RZ ;  /* 0x0000001103137210 */ /* 0x000fe40007ffe0ff */
[----:B---3--:R-:W-:Y:S05]  /*16410*/  @P0 BRA `(.L_x_2301) ;  /* 0x0000000000240947 */ /* 0x008fea0003800000 */
        /* <DEDUP_REMOVED lines=9> */
.L_x_2301:
[----:B------:R-:W-:Y:S05]  /*164b0*/  BSYNC B0 ;  /* 0x0000000000007941 */ /* 0x000fea0003800000 */
.L_x_2300:
[----:B--23--:R2:W3:Y:S01]  /*164c0*/  LDS.128 R12, [R246+0x800] ;  /* 0x00080000f60c7984 */ /* 0x00c4e20000000c00 */
[----:B------:R-:W-:Y:S04]  /*164d0*/  BSSY B0, `(.L_x_2302) ;  /* 0x000000e000007945 */ /* 0x000fe80003800000 */
[----:B------:R-:W-:Y:S05]  /*164e0*/  @P3 BRA `(.L_x_2303) ;  /* 0x0000000000303947 */ /* 0x000fea0003800000 */
[----:B------:R-:W-:Y:S01]  /*164f0*/  IADD3 R6, P0, R0, 0x10, RZ ;  /* 0x0000001000067810 */ /* 0x000fe20007f1e0ff */
[----:B------:R-:W-:Y:S01]  /*16500*/  IMAD.MOV.U32 R20, RZ, RZ, R16 ;  /* 0x000000ffff147224 */ /* 0x000fe200078e0010 */
[----:B------:R-:W-:Y:S01]  /*16510*/  MOV R21, R19 ;  /* 0x0000001300157202 */ /* 0x000fe20000000f00 */
[----:B------:R-:W-:Y:S02]  /*16520*/  ULDC.64 UR4, c[0x0][0x280] ;  /* 0x0000a00000047ab9 */ /* 0x000fe40000000a00 */
[----:B------:R-:W-:Y:S02]  /*16530*/  IMAD.X R3, RZ, RZ, R2, P0 ;  /* 0x000000ffff037224 */ /* 0x000fe400000e0602 */
[----:B------:R-:W-:-:S04]  /*16540*/  IMAD.WIDE.U32 R20, R6, R4, R20 ;  /* 0x0000000406147225 */ /* 0x000fc800078e0014 */
[----:B------:R-:W-:-:S04]  /*16550*/  IMAD R3, R3, R4, RZ ;  /* 0x0000000403037224 */ /* 0x000fc800078e02ff */
[----:B------:R-:W-:Y:S01]  /*16560*/  IMAD R3, R6, R5, R3 ;  /* 0x0000000506037224 */ /* 0x000fe200078e0203 */
[----:B------:R-:W-:-:S04]  /*16570*/  LEA R6, P0, R20, UR4, 0x1 ;  /* 0x0000000414067c11 */ /* 0x000fc8000f8008ff */
[----:B------:R-:W-:-:S04]  /*16580*/  IADD3 R3, R3, R21, RZ ;  /* 0x0000001503037210 */ /* 0x000fc80007ffe0ff */
[----:B------:R-:W-:-:S05]  /*16590*/  LEA.HI.X R7, R20, UR5, R3, 0x1, P0 ;  /* 0x0000000514077c11 */ /* 0x000fca00080f0c03 */
[----:B---3--:R4:W-:Y:S02]  /*165a0*/  STG.E.128 desc[UR14][R6.64], R12 ;  /* 0x0000000c06007986 */ /* 0x0089e4000c101d0e */
.L_x_2303:
[----:B------:R-:W-:Y:S05]  /*165b0*/  BSYNC B0 ;  /* 0x0000000000007941 */ /* 0x000fea0003800000 */
.L_x_2302:
[----:B-12---:R-:W1:Y:S01]  /*165c0*/  LDS.128 R244, [R246+0x1000] ;  /* 0x00100000f6f47984 */ /* 0x006e620000000c00 */
[----:B------:R-:W-:Y:S04]  /*165d0*/  BSSY B0, `(.L_x_2304) ;  /* 0x000000e000007945 */ /* 0x000fe80003800000 */
[----:B------:R-:W-:Y:S05]  /*165e0*/  @P2 BRA `(.L_x_2305) ;  /* 0x0000000000302947 */ /* 0x000fea0003800000 */
[----:B----4-:R-:W-:Y:S01]  /*165f0*/  IADD3 R6, P0, R0, 0x20, RZ ;  /* 0x0000002000067810 */ /* 0x010fe20007f1e0ff */
[----:B---3--:R-:W-:Y:S01]  /*16600*/  IMAD.MOV.U32 R12, RZ, RZ, R16 ;  /* 0x000000ffff0c7224 */ /* 0x008fe200078e0010 */
        /* <DEDUP_REMOVED lines=9> */
[----:B-1----:R2:W-:Y:S02]  /*166a0*/  STG.E.128 desc[UR14][R6.64], R244 ;  /* 0x000000f406007986 */ /* 0x0025e4000c101d0e */
.L_x_2305:
[----:B------:R-:W-:Y:S05]  /*166b0*/  BSYNC B0 ;  /* 0x0000000000007941 */ /* 0x000fea0003800000 */
.L_x_2304:
[----:B------:R-:W-:Y:S05]  /*166c0*/  @P1 EXIT ;  /* 0x000000000000194d */ /* 0x000fea0003800000 */
[----:B------:R-:W-:Y:S01]  /*166d0*/  IADD3 R0, P0, R0, 0x30, RZ ;  /* 0x0000003000007810 */ /* 0x000fe20007f1e0ff */
[----:B------:R-:W-:Y:S01]  /*166e0*/  ULDC.64 UR4, c[0x0][0x280] ;  /* 0x0000a00000047ab9 */ /* 0x000fe20000000a00 */
[----:B------:R-:W-:Y:S02]  /*166f0*/  MOV R17, R19 ;  /* 0x0000001300117202 */ /* 0x000fe40000000f00 */
[----:B------:R-:W-:Y:S01]  /*16700*/  IADD3.X R2, RZ, R2, RZ, P0, !PT ;  /* 0x00000002ff027210 */ /* 0x000fe200007fe4ff */
        /* <DEDUP_REMOVED lines=8> */
.L_x_2306:
        /* <DEDUP_REMOVED lines=15> */
.L_x_7894:


//--------------------- .text._ZN5flash24flash_fwd_splitkv_kernelI23Flash_fwd_kernel_traitsILi64ELi64ELi256ELi4ELb0ELb0EN7cutlass6half_tE19Flash_kernel_traitsILi64ELi64ELi256ELi4ES3_EELb1ELb0ELb0ELb0ELb1ELb1ELb0ELb0EEEvNS_16Flash_fwd_paramsE --------------------------
	.section	.text._ZN5flash24flash_fwd_splitkv_kernelI23Flash_fwd_kernel_traitsILi64ELi64ELi256ELi4ELb0ELb0EN7cutlass6half_tE19Flash_kernel_traitsILi64ELi64ELi256ELi4ES3_EELb1ELb0ELb0ELb0ELb1ELb1ELb0ELb0EEEvNS_16Flash_fwd_paramsE,"ax",@progbits
	.align	128
        .global         _ZN5flash24flash_fwd_splitkv_kernelI23Flash_fwd_kernel_traitsILi64ELi64ELi256ELi4ELb0ELb0EN7cutlass6half_tE19Flash_kernel_traitsILi64ELi64ELi256ELi4ES3_EELb1ELb0ELb0ELb0ELb1ELb1ELb0ELb0EEEvNS_16Flash_fwd_paramsE
        .type           _ZN5flash24flash_fwd_splitkv_kernelI23Flash_fwd_kernel_traitsILi64ELi64ELi256ELi4ELb0ELb0EN7cutlass6half_tE19Flash_kernel_traitsILi64ELi64ELi256ELi4ES3_EELb1ELb0ELb0ELb0ELb1ELb1ELb0ELb0EEEvNS_16Flash_fwd_paramsE,@function
        .size           _ZN5flash24flash_fwd_splitkv_kernelI23Flash_fwd_kernel_traitsILi64ELi64ELi256ELi4ELb0ELb0EN7cutlass6half_tE19Flash_kernel_traitsILi64ELi64ELi256ELi4ES3_EELb1ELb0ELb0ELb0ELb1ELb1ELb0ELb0EEEvNS_16Flash_fwd_paramsE,(.L_x_7895 - _ZN5flash24flash_fwd_splitkv_kernelI23Flash_fwd_kernel_traitsILi64ELi64ELi256ELi4ELb0ELb0EN7cutlass6half_tE19Flash_kernel_traitsILi64ELi64ELi256ELi4ES3_EELb1ELb0ELb0ELb0ELb1ELb1ELb0ELb0EEEvNS_16Flash_fwd_paramsE)
        .other          _ZN5flash24flash_fwd_splitkv_kernelI23Flash_fwd_kernel_traitsILi64ELi64ELi256ELi4ELb0ELb0EN7cutlass6half_tE19Flash_kernel_traitsILi64ELi64ELi256ELi4ES3_EELb1ELb0ELb0ELb0ELb1ELb1ELb0ELb0EEEvNS_16Flash_fwd_paramsE,@"STO_CUDA_ENTRY STV_DEFAULT"
_ZN5flash24flash_fwd_splitkv_kernelI23Flash_fwd_kernel_traitsILi64ELi64ELi256ELi4ELb0ELb0EN7cutlass6half_tE19Flash_kernel_traitsILi64ELi64ELi256ELi4ES3_EELb1ELb0ELb0ELb0ELb1ELb1ELb0ELb0EEEvNS_16Flash_fwd_paramsE:
.text._ZN5flash24flash_fwd_splitkv_kernelI23Flash_fwd_kernel_traitsILi64ELi64ELi256ELi4ELb0ELb0EN7cutlass6half_tE19Flash_kernel_traitsILi64ELi64ELi256ELi4ES3_EELb1ELb0ELb0ELb0ELb1ELb1ELb0ELb0EEEvNS_16Flash_fwd_paramsE:
        /* <DEDUP_REMOVED lines=55> */
.L_x_2307:
[----:B------:R-:W-:-:S05]  /*0370*/  ULDC UR6, c[0x0][0x2c8] ;  /* 0x0000b20000067ab9 */ /* 0x000fca0000000800 */
.L_x_2308:
        /* <DEDUP_REMOVED lines=50> */
[----:B------:R-:W-:Y:S01]  /*06a0*/  IMAD.U32 R0, RZ, RZ, UR6 ;  /* 0x00000006ff007e24 */ /* 0x000fe2000f8e00ff */
[----:B------:R-:W-:Y:S01]  /*06b0*/  LOP3.LUT R2, R10, 0x1ffffff8, RZ, 0xc0, !PT ;  /* 0x1ffffff80a027812 */ /* 0x000fe200078ec0ff */
[----:B------:R-:W-:Y:S01]  /*06c0*/  UIMAD UR13, UR13, UR6, URZ ;  /* 0x000000060d0d72a4 */ /* 0x000fe2000f8e023f */
[----:B------:R-:W-:Y:S01]  /*06d0*/  SHF.R.S32.HI R10, RZ, 0x3, R10 ;  /* 0x00000003ff0a7819 */ /* 0x000fe2000001140a */
[----:B------:R-:W-:Y:S01]  /*06e0*/  USHF.R.S32.HI UR11, URZ, 0x1f, UR8 ;  /* 0x0000001f3f0b7899 */ /* 0x000fe20008011408 */
[----:B------:R-:W-:Y:S01]  /*06f0*/  BSSY B0, `(.L_x_2310) ;  /* 0x0000030000007945 */ /* 0x000fe20003800000 */
[----:B------:R-:W-:Y:S01]  /*0700*/  IMAD.IADD R2, R200, 0x1, -R2 ;  /* 0x00000001c8027824 */ /* 0x000fe200078e0a02 */
[----:B------:R-:W-:Y:S01]  /*0710*/  @!UP0 USHF.R.S32.HI UR10, URZ, 0x1f, UR9 ;  /* 0x0000001f3f0a8899 */ /* 0x000fe20008011409 */
[----:B------:R-:W-:Y:S01]  /*0720*/  VIADD R4, R10, 0x10 ;  /* 0x000000100a047836 */ /* 0x000fe20000000000 */
[----:B------:R-:W-:Y:S01]  /*0730*/  @!UP0 ULDC.64 UR4, c[0x0][0x290] ;  /* 0x0000a40000048ab9 */ /* 0x000fe20000000a00 */
[----:B------:R-:W-:Y:S01]  /*0740*/  IMAD.SHL.U32 R2, R2, 0x8, RZ ;  /* 0x0000000802027824 */ /* 0x000fe200078e00ff */
[----:B------:R-:W-:Y:S01]  /*0750*/  @!UP0 UIMAD UR10, UR10, UR4, URZ ;  /* 0x000000040a0a82a4 */ /* 0x000fe2000f8e023f */
[----:B------:R-:W-:Y:S01]  /*0760*/  ISETP.GE.OR P5, PT, R10, UR19, P6 ;  /* 0x000000130a007c0c */ /* 0x000fe2000b7a6670 */
[----:B------:R-:W-:Y:S01]  /*0770*/  @UP0 UIMAD.WIDE.U32 UR22, UR12, UR6, URZ ;  /* 0x000000060c1602a5 */ /* 0x000fe2000f8e003f */
[C---:B------:R-:W-:Y:S01]  /*0780*/  ISETP.GE.AND P2, PT, R4.reuse, UR19, PT ;  /* 0x0000001304007c0c */ /* 0x040fe2000bf46270 */
[----:B------:R-:W-:Y:S01]  /*0790*/  @!UP0 UIMAD.WIDE.U32 UR20, UR9, UR4, URZ ;  /* 0x00000004091482a5 */ /* 0x000fe2000f8e003f */
[--C-:B------:R-:W-:Y:S01]  /*07a0*/  SHF.R.S32.HI R3, RZ, 0x1f, R2.reuse ;  /* 0x0000001fff037819 */ /* 0x100fe20000011402 */
[----:B------:R-:W-:Y:S01]  /*07b0*/  UIMAD UR13, UR15, UR7, UR13 ;  /* 0x000000070f0d72a4 */ /* 0x000fe2000f8e020d */
[----:B------:R-:W-:Y:S01]  /*07c0*/  ISETP.GE.OR P4, PT, R4, UR19, P6 ;  /* 0x0000001304007c0c */ /* 0x000fe2000b786670 */
[----:B------:R-:W-:Y:S01]  /*07d0*/  @!UP0 UIMAD UR10, UR9, UR5, UR10 ;  /* 0x00000005090a82a4 */ /* 0x000fe2000f8e020a */
[----:B------:R-:W-:Y:S01]  /*07e0*/  VIADD R4, R10, 0x20 ;  /* 0x000000200a047836 */ /* 0x000fe20000000000 */
[----:B------:R-:W-:Y:S01]  /*07f0*/  @UP0 UIMAD UR12, UR12, UR7, UR23 ;  /* 0x000000070c0c02a4 */ /* 0x000fe2000f8e0217 */
[----:B------:R-:W-:Y:S01]  /*0800*/  IMAD.WIDE.U32 R2, R0, UR15, R2 ;  /* 0x0000000f00027c25 */ /* 0x000fe2000f8e0002 */
        /* <DEDUP_REMOVED lines=10> */
[----:B------:R-:W-:Y:S01]  /*08b0*/  ISETP.GE.AND P0, PT, R10, UR19, PT ;  /* 0x000000130a007c0c */ /* 0x000fe2000bf06270 */
[----:B------:R-:W-:Y:S01]  /*08c0*/  UIMAD UR5, UR8, UR5, UR11 ;  /* 0x00000005080572a4 */ /* 0x000fe2000f8e020b */
[----:B------:R-:W-:Y:S01]  /*08d0*/  ISETP.GE.AND P1, PT, R4, UR19, PT ;  /* 0x0000001304007c0c */ /* 0x000fe2000bf26270 */
[----:B------:R-:W-:Y:S01]  /*08e0*/  UIMAD UR10, UR9, UR10, UR8 ;  /* 0x0000000a090a72a4 */ /* 0x000fe2000f8e0208 */
[----:B------:R-:W-:Y:S01]  /*08f0*/  IMAD.WIDE.U32 R8, R0, UR8, R2 ;  /* 0x0000000800087c25 */ /* 0x000fe2000f8e0002 */
[----:B------:R-:W-:Y:S01]  /*0900*/  ULDC UR4, c[0x0][0x2c4] ;  /* 0x0000b10000047ab9 */ /* 0x000fe20000000800 */
[----:B------:R-:W-:Y:S01]  /*0910*/  ISETP.GE.OR P3, PT, R4, UR19, P6 ;  /* 0x0000001304007c0c */ /* 0x000fe2000b766670 */
[----:B------:R-:W-:Y:S01]  /*0920*/  UIMAD UR15, UR10, UR4, UR15 ;  /* 0x000000040a0f72a4 */ /* 0x000fe2000f8e020f */
[----:B------:R-:W-:Y:S01]  /*0930*/  VIADD R7, R9, UR5 ;  /* 0x0000000509077c36 */ /* 0x000fe20008000000 */
[----:B------:R-:W-:-:S04]  /*0940*/  SHF.R.S32.HI R12, RZ, 0x1f, R10 ;  /* 0x0000001fff0c7819 */ /* 0x000fc8000001140a */
[----:B------:R-:W-:Y:S06]  /*0950*/  @P0 BRA `(.L_x_2311) ;  /* 0x0000000000240947 */ /* 0x000fec0003800000 */
        /* <DEDUP_REMOVED lines=9> */
.L_x_2311:
[----:B------:R-:W-:Y:S05]  /*09f0*/  BSYNC B0 ;  /* 0x0000000000007941 */ /* 0x000fea0003800000 */
.L_x_2310:
[----:B------:R-:W-:Y:S01]  /*0a00*/  BSSY B0, `(.L_x_2312) ;  /* 0x0000010000007945 */ /* 0x000fe20003800000 */
[C---:B------:R-:W-:Y:S02]  /*0a10*/  IADD3 R11, P0, R10.reuse, UR15, RZ ;  /* 0x0000000f0a0b7c10 */ /* 0x040fe4000ff1e0ff */
[----:B------:R-:W-:Y:S01]  /*0a20*/  IADD3 R13, R10, 0x30, RZ ;  /* 0x000000300a0d7810 */ /* 0x000fe20007ffe0ff */
[----:B------:R-:W-:Y:S05]  /*0a30*/  @P2 BRA `(.L_x_2313) ;  /* 0x0000000000302947 */ /* 0x000fea0003800000 */
[----:B-1----:R-:W-:Y:S01]  /*0a40*/  IADD3 R4, P2, R10, 0x10, RZ ;  /* 0x000000100a047810 */ /* 0x002fe20007f5e0ff */
[----:B------:R-:W-:Y:S01]  /*0a50*/  IMAD.MOV.U32 R2, RZ, RZ, R8 ;  /* 0x000000ffff027224 */ /* 0x000fe200078e0008 */
        /* <DEDUP_REMOVED lines=10> */
.L_x_2313:
[----:B------:R-:W-:Y:S05]  /*0b00*/  BSYNC B0 ;  /* 0x0000000000007941 */ /* 0x000fea0003800000 */
.L_x_2312:
[----:B------:R-:W-:Y:S01]  /*0b10*/  BSSY B0, `(.L_x_2314) ;  /* 0x0000010000007945 */ /* 0x000fe20003800000 */
[----:B------:R-:W-:Y:S02]  /*0b20*/  ISETP.GE.AND P2, PT, R13, UR19, PT ;  /* 0x000000130d007c0c */ /* 0x000fe4000bf46270 */
[----:B------:R-:W-:Y:S01]  /*0b30*/  MOV R14, UR15 ;  /* 0x0000000f000e7c02 */ /* 0x000fe20008000f00 */
[----:B------:R-:W-:Y:S05]  /*0b40*/  @P1 BRA `(.L_x_2315) ;  /* 0x0000000000301947 */ /* 0x000fea0003800000 */
[----:B-12---:R-:W-:Y:S01]  /*0b50*/  IADD3 R4, P1, R10, 0x20, RZ ;  /* 0x000000200a047810 */ /* 0x006fe20007f3e0ff */
        /* <DEDUP_REMOVED lines=11> */
.L_x_2315:
[----:B------:R-:W-:Y:S05]  /*0c10*/  BSYNC B0 ;  /* 0x0000000000007941 */ /* 0x000fea0003800000 */
.L_x_2314:
[----:B------:R-:W-:Y:S04]  /*0c20*/  BSSY B0, `(.L_x_2316) ;  /* 0x000000e000007945 */ /* 0x000fe80003800000 */
[----:B------:R-:W-:Y:S05]  /*0c30*/  @P2 BRA `(.L_x_2317) ;  /* 0x0000000000302947 */ /* 0x000fea0003800000 */
[----:B------:R-:W-:Y:S01]  /*0c40*/  IADD3 R10, P1, R10, 0x30, RZ ;  /* 0x000000300a0a7810 */ /* 0x000fe20007f3e0ff */
[----:B------:R-:W-:Y:S01]  /*0c50*/  IMAD.MOV.U32 R2, RZ, RZ, R8 ;  /* 0x000000ffff027224 */ /* 0x000fe200078e0008 */
[----:B------:R-:W-:Y:S01]  /*0c60*/  MOV R3, R7 ;  /* 0x0000000700037202 */ /* 0x000fe20000000f00 */
[----:B------:R-:W-:Y:S02]  /*0c70*/  ULDC.64 UR4, c[0x0][0x280] ;  /* 0x0000a00000047ab9 */ /* 0x000fe40000000a00 */
[----:B------:R-:W-:Y:S02]  /*0c80*/  IMAD.X R0, RZ, RZ, R12, P1 ;  /* 0x000000ffff007224 */ /* 0x000fe400008e060c */
[----:B-123--:R-:W-:-:S04]  /*0c90*/  IMAD.WIDE.U32 R4, R10, UR6, R2 ;  /* 0x000000060a047c25 */ /* 0x00efc8000f8e0002 */
[----:B------:R-:W-:Y:S01]  /*0ca0*/  IMAD R0, R0, UR6, RZ ;  /* 0x0000000600007c24 */ /* 0x000fe2000f8e02ff */
[----:B------:R-:W-:-:S03]  /*0cb0*/  LEA R2, P1, R4, UR4, 0x1 ;  /* 0x0000000404027c11 */ /* 0x000fc6000f8208ff */
[----:B------:R-:W-:-:S05]  /*0cc0*/  IMAD R0, R10, UR7, R0 ;  /* 0x000000070a007c24 */ /* 0x000fca000f8e0200 */
[----:B------:R-:W-:-:S04]  /*0cd0*/  IADD3 R0, R5, R0, RZ ;  /* 0x0000000005007210 */ /* 0x000fc80007ffe0ff */
[----:B------:R-:W-:-:S05]  /*0ce0*/  LEA.HI.X R3, R4, UR5, R0, 0x1, P1 ;  /* 0x0000000504037c11 */ /* 0x000fca00088f0c00 */
[----:B------:R4:W-:Y:S02]  /*0cf0*/  STG.E.128 desc[UR16][R2.64], RZ ;  /* 0x000000ff02007986 */ /* 0x0009e4000c101d10 */
.L_x_2317:
[----:B------:R-:W-:Y:S05]  /*0d00*/  BSYNC B0 ;  /* 0x0000000000007941 */ /* 0x000fea0003800000 */
.L_x_2316:
[----:B------:R-:W-:Y:S01]  /*0d10*/  ULDC.64 UR4, c[0x0][0x2b0] ;  /* 0x0000ac0000047ab9 */ /* 0x000fe20000000a00 */
[----:B------:R-:W-:Y:S01]  /*0d20*/  ISETP.GE.OR P6, PT, R13, UR19, P6 ;  /* 0x000000130d007c0c */ /* 0x000fe2000b7c6670 */
[----:B-123--:R-:W-:Y:S01]  /*0d30*/  @!P5 IMAD.MOV.U32 R5, RZ, RZ, 0x7f800000 ;  /* 0x7f800000ff05d424 */ /* 0x00efe200078e00ff */
[----:B------:R-:W-:Y:S01]  /*0d40*/  LEA.HI.X.SX32 R0, R14, R12, 0x1, P0 ;  /* 0x0000000c0e007211 */ /* 0x000fe200000f0eff */
[----:B------:R-:W-:Y:S01]  /*0d50*/  @!P4 IMAD.MOV.U32 R4, RZ, RZ, 0x7f800000 ;  /* 0x7f800000ff04c424 */ /* 0x000fe200078e00ff */
[----:B----4-:R-:W-:-:S04]  /*0d60*/  LEA R2, P0, R11, UR4, 0x2 ;  /* 0x000000040b027c11 */ /* 0x010fc8000f8010ff */
[----:B------:R-:W-:Y:S01]  /*0d70*/  LEA.HI.X R3, R11, UR5, R0, 0x2, P0 ;  /* 0x000000050b037c11 */ /* 0x000fe200080f1400 */
[----:B------:R-:W-:-:S04]  /*0d80*/  @!P3 IMAD.MOV.U32 R0, RZ, RZ, 0x7f800000 ;  /* 0x7f800000ff00b424 */ /* 0x000fc800078e00ff */
[----:B------:R1:W-:Y:S04]  /*0d90*/  @!P5 STG.E desc[UR16][R2.64], R5 ;  /* 0x000000050200d986 */ /* 0x0003e8000c101910 */
[----:B------:R1:W-:Y:S04]  /*0da0*/  @!P4 STG.E desc[UR16][R2.64+0x40], R4 ;  /* 0x000040040200c986 */ /* 0x0003e8000c101910 */
[----:B------:R1:W-:Y:S01]  /*0db0*/  @!P3 STG.E desc[UR16][R2.64+0x80], R0 ;  /* 0x000080000200b986 */ /* 0x0003e2000c101910 */
[----:B------:R-:W-:Y:S05]  /*0dc0*/  @P6 EXIT ;  /* 0x000000000000694d */ /* 0x000fea0003800000 */
[----:B-1----:R-:W-:-:S05]  /*0dd0*/  MOV R0, 0x7f800000 ;  /* 0x7f80000000007802 */ /* 0x002fca0000000f00 */
[----:B------:R-:W-:Y:S01]  /*0de0*/  STG.E desc[UR16][R2.64+0xc0], R0 ;  /* 0x0000c00002007986 */ /* 0x000fe2000c101910 */
[----:B------:R-:W-:Y:S05]  /*0df0*/  EXIT ;  /* 0x000000000000794d */ /* 0x000fea0003800000 */
.L_x_2309:
        /* <DEDUP_REMOVED lines=29> */
.L_x_2318:
[----:B------:R-:W-:Y:S02]  /*0fd0*/  MOV R244, R3 ;  /* 0x0000000300f47202 */ /* 0x000fe40000000f00 */
[----:B------:R-:W-:Y:S01]  /*0fe0*/  MOV R245, R0 ;  /* 0x0000000000f57202 */ /* 0x000fe20000000f00 */
[----:B------:R-:W-:Y:S06]  /*0ff0*/  @!P0 BRA `(.L_x_2319) ;  /* 0x0000000400608947 */ /* 0x000fec0003800000 */
[----:B------:R-:W1:Y:S01]  /*1000*/  LDC R10, c[0x0][0x380] ;  /* 0x0000e000ff0a7b82 */ /* 0x000e620000000800 */
[----:B------:R-:W-:-:S07]  /*1010*/  ULEA UR7, UR13, 0xffffff00, 0x8 ;  /* 0xffffff000d077891 */ /* 0x000fce000f8e403f */
[----:B------:R-:W2:Y:S01]  /*1020*/  LDC R7, c[0x0][0x278] ;  /* 0x00009e00ff077b82 */ /* 0x000ea20000000800 */
[----:B------:R-:W3:Y:S01]  /*1030*/  S2R R8, SR_CTAID.Z ;  /* 0x0000000000087919 */ /* 0x000ee20000002700 */
[----:B------:R-:W-:Y:S01]  /*1040*/  ULDC.64 UR4, c[0x0][0x230] ;  /* 0x00008c0000047ab9 */ /* 0x000fe20000000a00 */
[----:B------:R-:W-:Y:S01]  /*1050*/  ULDC.64 UR10, c[0x0][0x248] ;  /* 0x00009200000a7ab9 */ /* 0x000fe20000000a00 */
[----:B-1----:R-:W-:-:S04]  /*1060*/  IABS R5, R10 ;  /* 0x0000000a00057213 */ /* 0x002fc80000000000 */
[----:B------:R-:W1:Y:S08]  /*1070*/  I2F.RP R2, R5 ;  /* 0x0000000500027306 */ /* 0x000e700000209400 */
[----:B-1----:R-:W1:Y:S02]  /*1080*/  MUFU.RCP R2, R2 ;  /* 0x0000000200027308 */ /* 0x002e640000001000 */
[----:B-1----:R-:W-:-:S06]  /*1090*/  VIADD R2, R2, 0xffffffe ;  /* 0x0ffffffe02027836 */ /* 0x002fcc0000000000 */
[----:B------:R1:W4:Y:S02]  /*10a0*/  F2I.FTZ.U32.TRUNC.NTZ R3, R2 ;  /* 0x0000000200037305 */ /* 0x000324000021f000 */
[----:B-1----:R-:W-:Y:S01]  /*10b0*/  MOV R2, UR7 ;  /* 0x0000000700027c02 */ /* 0x002fe20008000f00 */
[----:B----4-:R-:W-:-:S03]  /*10c0*/  IMAD.MOV R0, RZ, RZ, -R3 ;  /* 0x000000ffff007224 */ /* 0x010fc600078e0a03 */
        /* <DEDUP_REMOVED lines=20> */
[----:B------:R1:W4:Y:S01]  /*1210*/  LDG.E R5, desc[UR16][R2.64] ;  /* 0x0000001002057981 */ /* 0x000322000c1e1900 */
[----:B--2---:R-:W-:Y:S02]  /*1220*/  IABS R6, R7 ;  /* 0x0000000700067213 */ /* 0x004fe40000000000 */
[----:B---3--:R-:W-:Y:S02]  /*1230*/  IABS R8, R8 ;  /* 0x0000000800087213 */ /* 0x008fe40000000000 */
[----:B-1----:R-:W1:Y:S08]  /*1240*/  I2F.RP R2, R6 ;  /* 0x0000000600027306 */ /* 0x002e700000209400 */
[----:B-1----:R-:W1:Y:S02]  /*1250*/  MUFU.RCP R2, R2 ;  /* 0x0000000200027308 */ /* 0x002e640000001000 */
[----:B-1----:R-:W-:-:S06]  /*1260*/  VIADD R2, R2, 0xffffffe ;  /* 0x0ffffffe02027836 */ /* 0x002fcc0000000000 */
[----:B------:R-:W1:Y:S02]  /*1270*/  F2I.FTZ.U32.TRUNC.NTZ R3, R2 ;  /* 0x0000000200037305 */ /* 0x000e64000021f000 */
[----:B-1----:R-:W-:Y:S01]  /*1280*/  IADD3 R0, RZ, -R3, RZ ;  /* 0x80000003ff007210 */ /* 0x002fe20007ffe0ff */
        /* <DEDUP_REMOVED lines=24> */
[----:B----4-:R-:W-:-:S13]  /*1410*/  R2UR UR21, R5 ;  /* 0x00000000051572ca */ /* 0x010fda00000e0000 */
        /* <DEDUP_REMOVED lines=22> */
.L_x_2319:
        /* <DEDUP_REMOVED lines=22> */
[----:B------:R-:W-:-:S04]  /*16e0*/  IMAD.HI.U32 R0, R3, R0, R2 ;  /* 0x0000000003007227 */ /* 0x000fc800078e0002 */
[----:B------:R-:W-:Y:S02]  /*16f0*/  IMAD.MOV.U32 R3, RZ, RZ, R4 ;  /* 0x000000ffff037224 */ /* 0x000fe400078e0004 */
[----:B------:R-:W1:Y:S02]  /*1700*/  LDC.64 R4, c[0x0][0x260] ;  /* 0x00009800ff047b82 */ /* 0x000e640000000a00 */
        /* <DEDUP_REMOVED lines=24> */
.L_x_2321:
[----:B------:R-:W-:Y:S01]  /*1890*/  UIMAD UR4, UR23, UR10, URZ ;  /* 0x0000000a170472a4 */ /* 0x000fe2000f8e023f */
[----:B------:R-:W-:Y:S01]  /*18a0*/  @!P3 IADD3 R0, -R0, RZ, RZ ;  /* 0x000000ff0000b210 */ /* 0x000fe20007ffe1ff */
[----:B------:R-:W-:Y:S01]  /*18b0*/  UMOV UR24, UR22 ;  /* 0x0000001600187c82 */ /* 0x000fe20008000000 */
[----:B------:R-:W-:Y:S01]  /*18c0*/  UMOV UR25, UR5 ;  /* 0x0000000500197c82 */ /* 0x000fe20008000000 */
[----:B------:R-:W-:Y:S01]  /*18d0*/  UIMAD UR4, UR11, UR21, UR4 ;  /* 0x000000150b0472a4 */ /* 0x000fe2000f8e0204 */
[----:B------:R-:W-:Y:S01]  /*18e0*/  @!P2 LOP3.LUT R0, RZ, R7, RZ, 0x33, !PT ;  /* 0x00000007ff00a212 */ /* 0x000fe200078e33ff */
[----:B------:R-:W-:Y:S01]  /*18f0*/  UIMAD.WIDE.U32 UR24, UR10, UR21, UR24 ;  /* 0x000000150a1872a5 */ /* 0x000fe2000f8e0018 */
[----:B------:R-:W-:Y:S01]  /*1900*/  IMAD.U32 R10, RZ, RZ, UR21 ;  /* 0x00000015ff0a7e24 */ /* 0x000fe2000f8e00ff */
[----:B------:R-:W-:Y:S01]  /*1910*/  @UP0 UIADD3 UR20, UR7, UR20, URZ ;  /* 0x0000001407140290 */ /* 0x000fe2000fffe03f */
[----:B------:R-:W-:Y:S01]  /*1920*/  SHF.R.S32.HI R31, RZ, 0x1f, R0 ;  /* 0x0000001fff1f7819 */ /* 0x000fe20000011400 */
[----:B------:R-:W-:Y:S01]  /*1930*/  UIADD3 UR4, UR25, UR4, URZ ;  /* 0x0000000419047290 */ /* 0x000fe2000fffe03f */
[----:B------:R-:W-:Y:S01]  /*1940*/  MOV R20, UR23 ;  /* 0x0000001700147c02 */ /* 0x000fe20008000f00 */
[----:B------:R-:W-:Y:S01]  /*1950*/  IMAD.U32 R3, RZ, RZ, UR25 ;  /* 0x00000019ff037e24 */ /* 0x000fe2000f8e00ff */
[----:B------:R-:W-:Y:S01]  /*1960*/  MOV R2, UR24 ;  /* 0x0000001800027c02 */ /* 0x000fe20008000f00 */
[----:B-1----:R-:W-:-:S02]  /*1970*/  IMAD R6, R31, R4, RZ ;  /* 0x000000041f067224 */ /* 0x002fc400078e02ff */
[----:B------:R-:W-:Y:S01]  /*1980*/  MOV R3, UR4 ;  /* 0x0000000400037c02 */ /* 0x000fe20008000f00 */
[----:B------:R-:W-:Y:S01]  /*1990*/  @UP0 ULDC.64 UR4, c[0x0][0x250] ;  /* 0x0000940000040ab9 */ /* 0x000fe20000000a00 */
[----:B------:R-:W-:Y:S01]  /*19a0*/  IMAD.MOV.U32 R37, RZ, RZ, R0 ;  /* 0x000000ffff257224 */ /* 0x000fe200078e0000 */
[----:B------:R-:W-:Y:S01]  /*19b0*/  @UP0 UIMAD.WIDE.U32 UR24, UR20, UR4, URZ ;  /* 0x00000004141802a5 */ /* 0x000fe2000f8e003f */
[----:B------:R-:W-:-:S03]  /*19c0*/  IMAD.WIDE.U32 R2, R0, R4, R2 ;  /* 0x0000000400027225 */ /* 0x000fc600078e0002 */
[----:B------:R-:W-:Y:S01]  /*19d0*/  @UP0 UIMAD UR22, UR20, UR5, UR25 ;  /* 0x00000005141602a4 */ /* 0x000fe2000f8e0219 */
[----:B------:R-:W-:Y:S02]  /*19e0*/  IMAD R4, R0, R5, R6 ;  /* 0x0000000500047224 */ /* 0x000fe400078e0206 */
[----:B------:R-:W-:-:S03]  /*19f0*/  IMAD.MOV.U32 R21, RZ, RZ, R2 ;  /* 0x000000ffff157224 */ /* 0x000fc600078e0002 */
        /* <DEDUP_REMOVED lines=15> */
.L_x_2320:
[----:B------:R-:W-:Y:S01]  /*1af0*/  SHF.R.S32.HI R49, RZ, 0x1f, R200 ;  /* 0x0000001fff317819 */ /* 0x000fe200000114c8 */
[----:B------:R-:W-:Y:S01]  /*1b00*/  UIADD3 UR20, -UR15, UR19, URZ ;  /* 0x000000130f147290 */ /* 0x000fe2000fffe13f */
[----:B------:R-:W1:Y:S01]  /*1b10*/  S2R R22, SR_CTAID.X ;  /* 0x0000000000167919 */ /* 0x000e620000002500 */
[----:B------:R-:W-:Y:S01]  /*1b20*/  UISETP.NE.AND UP0, UPT, UR12, -0x1, UPT ;  /* 0xffffffff0c00788c */ /* 0x000fe2000bf05270 */
[CC--:B------:R-:W-:Y:S02]  /*1b30*/  LEA.HI R0, R49.reuse, R200.reuse, RZ, 0x3 ;  /* 0x000000c831007211 */ /* 0x0c0fe400078f18ff */
[----:B------:R-:W-:Y:S02]  /*1b40*/  LEA.HI R9, R49, R200, RZ, 0x6 ;  /* 0x000000c831097211 */ /* 0x000fe400078f30ff */
[----:B------:R-:W-:Y:S02]  /*1b50*/  SHF.R.S32.HI R14, RZ, 0x3, R0 ;  /* 0x00000003ff0e7819 */ /* 0x000fe40000011400 */
[----:B------:R-:W-:-:S02]  /*1b60*/  LOP3.LUT R2, R0, 0xfffffff8, RZ, 0xc0, !PT ;  /* 0xfffffff800027812 */ /* 0x000fc400078ec0ff */
[C---:B------:R-:W-:Y:S01]  /*1b70*/  ISETP.GE.AND P3, PT, R14.reuse, UR20, PT ;  /* 0x000000140e007c0c */ /* 0x040fe2000bf66270 */
[C---:B------:R-:W-:Y:S01]  /*1b80*/  IMAD.SHL.U32 R0, R14.reuse, 0x40, RZ ;  /* 0x000000400e007824 */ /* 0x040fe200078e00ff */
[----:B------:R-:W-:Y:S01]  /*1b90*/  @!UP0 USHF.R.S32.HI UR21, URZ, 0x1f, UR9 ;  /* 0x0000001f3f158899 */ /* 0x000fe20008011409 */
[----:B------:R-:W-:Y:S01]  /*1ba0*/  IADD3 R47, R14, 0x10, RZ ;  /* 0x000000100e2f7810 */ /* 0x000fe20007ffe0ff */
[----:B------:R-:W-:Y:S01]  /*1bb0*/  @UP0 ULDC.64 UR6, c[0x0][0x240] ;  /* 0x0000900000060ab9 */ /* 0x000fe20000000a00 */
[----:B------:R-:W-:Y:S01]  /*1bc0*/  @!UP0 ULDC.64 UR4, c[0x0][0x228] ;  /* 0x00008a0000048ab9 */ /* 0x000fe20000000a00 */
[----:B------:R-:W-:Y:S01]  /*1bd0*/  @UP0 UIMAD.WIDE.U32 UR26, UR12, UR6, URZ ;  /* 0x000000060c1a02a5 */ /* 0x000fe2000f8e003f */
[----:B------:R-:W-:Y:S01]  /*1be0*/  ISETP.GE.AND P2, PT, R47, UR20, PT ;  /* 0x000000142f007c0c */ /* 0x000fe2000bf46270 */
[----:B------:R-:W-:Y:S01]  /*1bf0*/  @!UP0 UIMAD UR6, UR21, UR4, URZ ;  /* 0x00000004150682a4 */ /* 0x000fe2000f8e023f */
[----:B------:R-:W-:Y:S01]  /*1c00*/  IMAD.IADD R36, R200, 0x1, -R2 ;  /* 0x00000001c8247824 */ /* 0x000fe200078e0a02 */
[----:B------:R-:W-:Y:S01]  /*1c10*/  @!UP0 UIMAD.WIDE.U32 UR28, UR9, UR4, URZ ;  /* 0x00000004091c82a5 */ /* 0x000fe2000f8e003f */
[----:B------:R-:W-:Y:S01]  /*1c20*/  LOP3.LUT R0, R0, 0x1c0, RZ, 0xc0, !PT ;  /* 0x000001c000007812 */ /* 0x000fe200078ec0ff */
[----:B------:R-:W-:Y:S01]  /*1c30*/  @!UP0 UIMAD UR5, UR9, UR5, UR6 ;  /* 0x00000005090582a4 */ /* 0x000fe2000f8e0206 */
[----:B------:R-:W2:Y:S01]  /*1c40*/  @!P3 LDC.64 R6, c[0x0][0x240] ;  /* 0x00009000ff06bb82 */ /* 0x000ea20000000a00 */
[----:B------:R-:W-:Y:S01]  /*1c50*/  IMAD.SHL.U32 R33, R36, 0x8, RZ ;  /* 0x0000000824217824 */ /* 0x000fe200078e00ff */
[----:B------:R-:W-:Y:S01]  /*1c60*/  @UP0 UIMAD UR7, UR12, UR7, UR27 ;  /* 0x000000070c0702a4 */ /* 0x000fe2000f8e021b */
[----:B------:R-:W-:Y:S01]  /*1c70*/  SHF.R.S32.HI R15, RZ, 0x1f, R14 ;  /* 0x0000001fff0f7819 */ /* 0x000fe2000001140e */
[----:B------:R-:W-:Y:S01]  /*1c80*/  @!UP0 UIADD3 UR7, UR29, UR5, URZ ;  /* 0x000000051d078290 */ /* 0x000fe2000fffe03f */
[----:B------:R-:W-:Y:S01]  /*1c90*/  IADD3 R46, R14, 0x20, RZ ;  /* 0x000000200e2e7810 */ /* 0x000fe20007ffe0ff */
[----:B------:R-:W-:Y:S01]  /*1ca0*/  @!UP0 UMOV UR26, UR28 ;  /* 0x0000001c001a8c82 */ /* 0x000fe20008000000 */
[--C-:B------:R-:W-:Y:S01]  /*1cb0*/  LOP3.LUT R3, R0, 0x38, R33.reuse, 0xf8, !PT ;  /* 0x0000003800037812 */ /* 0x100fe200078ef821 */
[----:B------:R-:W3:Y:S01]  /*1cc0*/  S2UR UR6, SR_CgaCtaId ;  /* 0x00000000000679c3 */ /* 0x000ee20000008800 */
[----:B------:R-:W-:Y:S01]  /*1cd0*/  USHF.R.S32.HI UR9, URZ, 0x1f, UR8 ;  /* 0x0000001f3f097899 */ /* 0x000fe20008011408 */
[----:B------:R-:W-:Y:S01]  /*1ce0*/  SHF.R.U32.HI R0, RZ, 0x3, R0 ;  /* 0x00000003ff007819 */ /* 0x000fe20000011600 */
[----:B------:R-:W-:Y:S01]  /*1cf0*/  ULDC.64 UR4, c[0x0][0x258] ;  /* 0x0000960000047ab9 */ /* 0x000fe20000000a00 */
[----:B------:R-:W-:Y:S01]  /*1d00*/  SHF.R.S32.HI R45, RZ, 0x1f, R33 ;  /* 0x0000001fff2d7819 */ /* 0x000fe20000011421 */
[----:B------:R-:W4:Y:S01]  /*1d10*/  @!P2 S2R R27, SR_CgaCtaId ;  /* 0x00000000001ba919 */ /* 0x000f220000008800 */
[----:B------:R-:W-:Y:S01]  /*1d20*/  IADD3 R2, P1, R33, UR26, RZ ;  /* 0x0000001a21027c10 */ /* 0x000fe2000ff3e0ff */
[----:B------:R-:W-:Y:S01]  /*1d30*/  UIMAD UR9, UR9, UR4, URZ ;  /* 0x00000004090972a4 */ /* 0x000fe2000f8e023f */
[----:B------:R-:W5:Y:S01]  /*1d40*/  @!P3 LDC.64 R12, c[0x0][0x210] ;  /* 0x00008400ff0cbb82 */ /* 0x000f620000000a00 */
[----:B------:R-:W-:Y:S01]  /*1d50*/  LOP3.LUT R11, R3, R0, RZ, 0x3c, !PT ;  /* 0x00000000030b7212 */ /* 0x000fe200078e3cff */
[----:B------:R-:W-:Y:S01]  /*1d60*/  UIADD3 UR21, UR13, -0x1, URZ ;  /* 0xffffffff0d157890 */ /* 0x000fe2000fffe03f */
[----:B------:R-:W-:Y:S01]  /*1d70*/  IADD3.X R3, R45, UR7, RZ, P1, !PT ;  /* 0x000000072d037c10 */ /* 0x000fe20008ffe4ff */
[----:B------:R-:W-:Y:S01]  /*1d80*/  IMAD.U32 R0, RZ, RZ, UR4 ;  /* 0x00000004ff007e24 */ /* 0x000fe2000f8e00ff */
[----:B------:R-:W-:Y:S01]  /*1d90*/  UIMAD UR9, UR8, UR5, UR9 ;  /* 0x00000005080972a4 */ /* 0x000fe2000f8e0209 */
[----:B------:R-:W-:Y:S01]  /*1da0*/  ISETP.GE.AND P6, PT, R46, UR20, PT ;  /* 0x000000142e007c0c */ /* 0x000fe2000bfc6270 */
[----:B-1----:R-:W-:Y:S01]  /*1db0*/  IMAD.WIDE R22, R22, 0x40, R14 ;  /* 0x0000004016167825 */ /* 0x002fe200078e020e */
[----:B------:R-:W1:Y:S01]  /*1dc0*/  @!P2 LDC.64 R16, c[0x0][0x240] ;  /* 0x00009000ff10ab82 */ /* 0x000e620000000a00 */
[----:B------:R-:W-:Y:S01]  /*1dd0*/  USHF.L.U32 UR5, UR21, 0x8, URZ ;  /* 0x0000000815057899 */ /* 0x000fe2000800063f */
[----:B------:R-:W-:Y:S01]  /*1de0*/  SHF.L.U32 R9, R9, 0x3, RZ ;  /* 0x0000000309097819 */ /* 0x000fe200000006ff */
[----:B------:R-:W-:Y:S01]  /*1df0*/  IMAD.WIDE.U32 R2, R0, UR8, R2 ;  /* 0x0000000800027c25 */ /* 0x000fe2000f8e0002 */
[----:B------:R-:W-:Y:S01]  /*1e00*/  @!P2 IADD3 R8, P1, R22, 0x10, RZ ;  /* 0x000000101608a810 */ /* 0x000fe20007f3e0ff */
[----:B------:R-:W-:Y:S01]  /*1e10*/  UIADD3 UR23, -UR5, UR18, URZ ;  /* 0x0000001205177290 */ /* 0x000fe2000fffe13f */
[----:B------:R-:W-:Y:S01]  /*1e20*/  IADD3 R40, R14, 0x50, RZ ;  /* 0x000000500e287810 */ /* 0x000fe20007ffe0ff */
[-C--:B--2---:R-:W-:Y:S01]  /*1e30*/  @!P3 IMAD R4, R23, R6.reuse, RZ ;  /* 0x000000061704b224 */ /* 0x084fe200078e02ff */
[----:B------:R-:W2:Y:S01]  /*1e40*/  @!P2 LDC.64 R24, c[0x0][0x210] ;  /* 0x00008400ff18ab82 */ /* 0x000ea20000000a00 */
[----:B------:R-:W-:Y:S01]  /*1e50*/  VIADD R3, R3, UR9 ;  /* 0x0000000903037c36 */ /* 0x000fe20008000000 */
[----:B------:R-:W-:Y:S01]  /*1e60*/  UMOV UR4, 0x400 ;  /* 0x0000040000047882 */ /* 0x000fe20000000000 */
[----:B------:R-:W-:Y:S01]  /*1e70*/  @!P3 IMAD R0, R22, R7, R4 ;  /* 0x000000071600b224 */ /* 0x000fe200078e0204 */
[----:B------:R-:W-:Y:S01]  /*1e80*/  ISETP.GE.AND P5, PT, R14, UR23, PT ;  /* 0x000000170e007c0c */ /* 0x000fe2000bfa6270 */
[----:B------:R-:W-:Y:S01]  /*1e90*/  @!P3 IMAD.WIDE.U32 R4, R22, R6, R2 ;  /* 0x000000061604b225 */ /* 0x000fe200078e0002 */
[----:B---3--:R-:W-:Y:S01]  /*1ea0*/  ULEA UR4, UR6, UR4, 0x18 ;  /* 0x0000000406047291 */ /* 0x008fe2000f8ec03f */
[----:B------:R-:W-:Y:S01]  /*1eb0*/  IADD3 R35, R14, 0x70, RZ ;  /* 0x000000700e237810 */ /* 0x000fe20007ffe0ff */
[----:B------:R-:W3:Y:S01]  /*1ec0*/  @!P6 LDC.64 R18, c[0x0][0x240] ;  /* 0x00009000ff12eb82 */ /* 0x000ee20000000a00 */
[----:B------:R-:W-:Y:S01]  /*1ed0*/  @!P2 IMAD.X R7, RZ, RZ, R23, P1 ;  /* 0x000000ffff07a224 */ /* 0x000fe200008e0617 */
[----:B-----5:R-:W-:Y:S01]  /*1ee0*/  @!P3 LEA R6, P1, R4, R12, 0x1 ;  /* 0x0000000c0406b211 */ /* 0x020fe200078208ff */
[----:B------:R-:W-:Y:S01]  /*1ef0*/  @!P3 IMAD.IADD R5, R5, 0x1, R0 ;  /* 0x000000010505b824 */ /* 0x000fe200078e0200 */
[----:B------:R-:W-:Y:S01]  /*1f00*/  LOP3.LUT R12, R11, 0xfffffe00, R9, 0xf8, !PT ;  /* 0xfffffe000b0c7812 */ /* 0x000fe200078ef809 */
[C---:B------:R-:W-:Y:S01]  /*1f10*/  VIADD R43, R14.reuse, 0x30 ;  /* 0x000000300e2b7836 */ /* 0x040fe20000000000 */
[----:B------:R-:W-:Y:S01]  /*1f20*/  USHF.L.U32 UR6, UR11, 0x5, URZ ;  /* 0x000000050b067899 */ /* 0x000fe2000800063f */
[----:B------:R-:W-:Y:S01]  /*1f30*/  VIADD R42, R14, 0x40 ;  /* 0x000000400e2a7836 */ /* 0x000fe20000000000 */
[----:B------:R-:W-:Y:S01]  /*1f40*/  LEA R243, R12, UR4, 0x1 ;  /* 0x000000040cf37c11 */ /* 0x000fe2000f8e08ff */
[-C--:B-1----:R-:W-:Y:S01]  /*1f50*/  @!P2 IMAD R0, R7, R16.reuse, RZ ;  /* 0x000000100700a224 */ /* 0x082fe200078e02ff */
[----:B------:R-:W-:Y:S01]  /*1f60*/  @!P3 LEA.HI.X R7, R4, R13, R5, 0x1, P1 ;  /* 0x0000000d0407b211 */ /* 0x000fe200008f0c05 */
[C---:B------:R-:W-:Y:S01]  /*1f70*/  @!P2 IMAD.WIDE.U32 R4, R8.reuse, R16, R2 ;  /* 0x000000100804a225 */ /* 0x040fe200078e0002 */
[----:B------:R-:W-:Y:S01]  /*1f80*/  ISETP.GE.AND P1, PT, R43, UR20, PT ;  /* 0x000000142b007c0c */ /* 0x000fe2000bf26270 */
[----:B------:R-:W1:Y:S01]  /*1f90*/  @!P5 S2R R11, SR_CgaCtaId ;  /* 0x00000000000bd919 */ /* 0x000e620000008800 */
[----:B------:R-:W-:Y:S01]  /*1fa0*/  UIMAD.WIDE.U32 UR8, UR10, 0x20, URZ ;  /* 0x000000200a0878a5 */ /* 0x000fe2000f8e003f */
[----:B------:R-:W-:Y:S01]  /*1fb0*/  @!P2 IMAD R0, R8, R17, R0 ;  /* 0x000000110800a224 */ /* 0x000fe200078e0200 */
[----:B------:R-:W-:Y:S01]  /*1fc0*/  @!P2 MOV R8, 0x400 ;  /* 0x000004000008a802 */ /* 0x000fe20000000f00 */
[----:B------:R-:W-:Y:S01]  /*1fd0*/  @!PT LDS RZ, [RZ] ;  /* 0x00000000fffff984 */ /* 0x000fe20000000800 */
[----:B------:R-:W-:Y:S01]  /*1fe0*/  @!PT LDS RZ, [RZ] ;  /* 0x00000000fffff984 */ /* 0x000fe20000000800 */
[----:B------:R-:W-:Y:S01]  /*1ff0*/  @!PT LDS RZ, [RZ] ;  /* 0x00000000fffff984 */ /* 0x000fe20000000800 */
[----:B------:R2:W-:Y:S01]  /*2000*/  @!P3 LDGSTS.E.BYPASS.LTC128B.128 [R243], desc[UR16][R6.64] ;  /* 0x0000000006f3bfae */ /* 0x0005e2000b901d50 */
[C---:B------:R-:W-:Y:S01]  /*2010*/  VIADD R41, R14.reuse, 0x60 ;  /* 0x000000600e297836 */ /* 0x040fe20000000000 */
[C---:B------:R-:W-:Y:S01]  /*2020*/  IADD3 R28, R14.reuse, 0xb0, RZ ;  /* 0x000000b00e1c7810 */ /* 0x040fe20007ffe0ff */
[C---:B------:R-:W-:Y:S01]  /*2030*/  VIADD R39, R14.reuse, 0x80 ;  /* 0x000000800e277836 */ /* 0x040fe20000000000 */
[----:B------:R-:W-:Y:S01]  /*2040*/  @!P2 IADD3 R0, R5, R0, RZ ;  /* 0x000000000500a210 */ /* 0x000fe20007ffe0ff */
[----:B------:R-:W5:Y:S01]  /*2050*/  @!P6 S2R R13, SR_CgaCtaId ;  /* 0x00000000000de919 */ /* 0x000f620000008800 */
[----:B----4-:R-:W-:Y:S01]  /*2060*/  @!P2 LEA R8, R27, R8, 0x18 ;  /* 0x000000081b08a211 */ /* 0x010fe200078ec0ff */
[----:B------:R-:W-:Y:S01]  /*2070*/  VIADD R38, R14, 0x90 ;  /* 0x000000900e267836 */ /* 0x000fe20000000000 */
[----:B------:R-:W-:Y:S01]  /*2080*/  @!P6 IADD3 R5, P3, R22, 0x20, RZ ;  /* 0x000000201605e810 */ /* 0x000fe20007f7e0ff */
[----:B------:R-:W4:Y:S01]  /*2090*/  @!P1 LDC.64 R16, c[0x0][0x240] ;  /* 0x00009000ff109b82 */ /* 0x000f220000000a00 */
[----:B------:R-:W5:Y:S01]  /*20a0*/  @!P1 S2R R27, SR_CgaCtaId ;  /* 0x00000000001b9919 */ /* 0x000f620000008800 */
[C---:B------:R-:W-:Y:S01]  /*20b0*/  VIADD R34, R14.reuse, 0xa0 ;  /* 0x000000a00e227836 */ /* 0x040fe20000000000 */
[C---:B------:R-:W-:Y:S01]  /*20c0*/  IADD3 R30, R14.reuse, 0xd0, RZ ;  /* 0x000000d00e1e7810 */ /* 0x040fe20007ffe0ff */
[C---:B------:R-:W-:Y:S01]  /*20d0*/  VIADD R29, R14.reuse, 0xc0 ;  /* 0x000000c00e1d7836 */ /* 0x040fe20000000000 */
[----:B------:R-:W-:Y:S01]  /*20e0*/  LEA.HI R199, R49, R200, RZ, 0x5 ;  /* 0x000000c831c77211 */ /* 0x000fe200078f28ff */
[----:B------:R-:W-:-:S03]  /*20f0*/  VIADD R32, R14, 0xe0 ;  /* 0x000000e00e207836 */ /* 0x000fc60000000000 */
[----:B------:R-:W-:Y:S02]  /*2100*/  SHF.R.S32.HI R190, RZ, 0x5, R199 ;  /* 0x00000005ffbe7819 */ /* 0x000fe400000114c7 */
[----:B--2---:R-:W-:-:S04]  /*2110*/  @!P2 LEA R6, P4, R4, R24, 0x1 ;  /* 0x000000180406a211 */ /* 0x004fc800078808ff */
[----:B------:R-:W-:Y:S01]  /*2120*/  @!P2 LEA.HI.X R7, R4, R25, R0, 0x1, P4 ;  /* 0x000000190407a211 */ /* 0x000fe200020f0c00 */
[----:B------:R-:W-:Y:S01]  /*2130*/  @!P2 IMAD R4, R12, 0x2, R8 ;  /* 0x000000020c04a824 */ /* 0x000fe200078e0208 */
[----:B------:R-:W-:Y:S01]  /*2140*/  ISETP.GE.AND P4, PT, R47, UR23, PT ;  /* 0x000000172f007c0c */ /* 0x000fe2000bf86270 */
[----:B------:R-:W2:Y:S01]  /*2150*/  @!P6 LDC.64 R24, c[0x0][0x210] ;  /* 0x00008400ff18eb82 */ /* 0x000ea20000000a00 */
[----:B------:R-:W-:Y:S01]  /*2160*/  @!P6 IMAD.X R0, RZ, RZ, R23, P3 ;  /* 0x000000ffff00e224 */ /* 0x000fe200018e0617 */
[----:B------:R-:W-:Y:S01]  /*2170*/  IADD3 R44, P3, R14, R10, RZ ;  /* 0x0000000a0e2c7210 */ /* 0x000fe20007f7e0ff */
[----:B------:R1:W-:Y:S01]  /*2180*/  @!P2 LDGSTS.E.BYPASS.LTC128B.128 [R4+0x800], desc[UR16][R6.64] ;  /* 0x008000000604afae */ /* 0x0003e2000b901d50 */
[----:B------:R-:W-:Y:S01]  /*2190*/  @!P5 MOV R10, 0x400 ;  /* 0x00000400000ad802 */ /* 0x000fe20000000f00 */
[----:B---3--:R-:W-:Y:S01]  /*21a0*/  @!P6 IMAD R0, R0, R18, RZ ;  /* 0x000000120000e224 */ /* 0x008fe200078e02ff */
[----:B------:R-:W-:Y:S02]  /*21b0*/  IADD3.X R48, R15, R20, RZ, P3, !PT ;  /* 0x000000140f307210 */ /* 0x000fe40001ffe4ff */
[----:B------:R-:W-:Y:S01]  /*21c0*/  ISETP.GE.AND P3, PT, R46, UR23, PT ;  /* 0x000000172e007c0c */ /* 0x000fe2000bf66270 */
[----:B------:R-:W-:Y:S01]  /*21d0*/  @!P6 IMAD R8, R5, R19, R0 ;  /* 0x000000130508e224 */ /* 0x000fe200078e0200 */
[----:B-1----:R-:W-:Y:S01]  /*21e0*/  IADD3 R6, P2, R33, R21, RZ ;  /* 0x0000001521067210 */ /* 0x002fe20007f5e0ff */
[----:B------:R-:W-:Y:S01]  /*21f0*/  @!P6 IMAD.WIDE.U32 R4, R5, R18, R2 ;  /* 0x000000120504e225 */ /* 0x000fe200078e0002 */
[----:B------:R-:W1:Y:S03]  /*2200*/  @!P5 LDC.64 R20, c[0x0][0x218] ;  /* 0x00008600ff14db82 */ /* 0x000e660000000a00 */
[----:B------:R-:W-:Y:S01]  /*2210*/  IMAD.X R7, R45, 0x1, R26, P2 ;  /* 0x000000012d077824 */ /* 0x000fe200010e061a */
[----:B------:R-:W-:-:S02]  /*2220*/  @!P1 IADD3 R0, P2, R22, 0x30, RZ ;  /* 0x0000003016009810 */ /* 0x000fc40007f5e0ff */
[----:B------:R-:W3:Y:S01]  /*2230*/  @!P4 S2R R22, SR_CgaCtaId ;  /* 0x000000000016c919 */ /* 0x000ee20000008800 */
[----:B------:R-:W-:Y:S01]  /*2240*/  @!P6 IADD3 R5, R5, R8, RZ ;  /* 0x000000080505e210 */ /* 0x000fe20007ffe0ff */
[----:B------:R-:W3:Y:S01]  /*2250*/  @!P1 LDC.64 R18, c[0x0][0x210] ;  /* 0x00008400ff129b82 */ /* 0x000ee20000000a00 */
[----:B------:R-:W-:Y:S01]  /*2260*/  @!P1 IMAD.X R9, RZ, RZ, R23, P2 ;  /* 0x000000ffff099224 */ /* 0x000fe200010e0617 */
[----:B--2---:R-:W-:Y:S01]  /*2270*/  @!P6 LEA R8, P2, R4, R24, 0x1 ;  /* 0x000000180408e211 */ /* 0x004fe200078408ff */
[----:B----4-:R-:W-:Y:S01]  /*2280*/  @!P1 IMAD.WIDE.U32 R2, R0, R16, R2 ;  /* 0x0000001000029225 */ /* 0x010fe200078e0002 */
[----:B------:R-:W-:Y:S02]  /*2290*/  @!P5 LEA R26, R11, R10, 0x18 ;  /* 0x0000000a0b1ad211 */ /* 0x000fe400078ec0ff */
[----:B------:R-:W-:Y:S01]  /*22a0*/  @!P6 MOV R10, 0x400 ;  /* 0x00000400000ae802 */ /* 0x000fe20000000f00 */
[----:B------:R-:W-:Y:S01]  /*22b0*/  @!P1 IMAD R11, R9, R16, RZ ;  /* 0x00000010090b9224 */ /* 0x000fe200078e02ff */
[----:B------:R-:W-:Y:S01]  /*22c0*/  @!P6 LEA.HI.X R9, R4, R25, R5, 0x1, P2 ;  /* 0x000000190409e211 */ /* 0x000fe200010f0c05 */
[----:B------:R-:W-:Y:S01]  /*22d0*/  IMAD R4, R15, UR10, RZ ;  /* 0x0000000a0f047c24 */ /* 0x000fe2000f8e02ff */
[----:B-----5:R-:W-:Y:S01]  /*22e0*/  @!P6 LEA R23, R13, R10, 0x18 ;  /* 0x0000000a0d17e211 */ /* 0x020fe200078ec0ff */
[----:B------:R-:W-:Y:S01]  /*22f0*/  @!P1 IMAD R11, R0, R17, R11 ;  /* 0x00000011000b9224 */ /* 0x000fe200078e020b */
[----:B------:R-:W2:Y:S01]  /*2300*/  @!P3 S2R R15, SR_CgaCtaId ;  /* 0x00000000000fb919 */ /* 0x000ea20000008800 */
[C---:B------:R-:W-:Y:S01]  /*2310*/  IMAD R10, R14.reuse, UR11, R4 ;  /* 0x0000000b0e0a7c24 */ /* 0x040fe2000f8e0204 */
[----:B------:R-:W4:Y:S01]  /*2320*/  @!P4 LDC.64 R16, c[0x0][0x218] ;  /* 0x00008600ff10cb82 */ /* 0x000f220000000a00 */
[----:B------:R-:W-:Y:S01]  /*2330*/  IMAD.WIDE.U32 R4, R14, UR10, R6 ;  /* 0x0000000a0e047c25 */ /* 0x000fe2000f8e0006 */
[----:B------:R-:W-:-:S03]  /*2340*/  @!P1 MOV R13, 0x400 ;  /* 0x00000400000d9802 */ /* 0x000fc60000000f00 */
[----:B------:R-:W-:Y:S01]  /*2350*/  @!P1 IMAD.IADD R0, R3, 0x1, R11 ;  /* 0x0000000103009824 */ /* 0x000fe200078e020b */
[----:B------:R-:W-:Y:S01]  /*2360*/  @!P1 LEA R13, R27, R13, 0x18 ;  /* 0x0000000d1b0d9211 */ /* 0x000fe200078ec0ff */
[----:B------:R-:W-:Y:S01]  /*2370*/  IMAD.IADD R128, R5, 0x1, R10 ;  /* 0x0000000105807824 */ /* 0x000fe200078e020a */
[----:B------:R-:W-:Y:S01]  /*2380*/  MOV R129, R4 ;  /* 0x0000000400817202 */ /* 0x000fe20000000f00 */
[----:B------:R-:W-:Y:S01]  /*2390*/  IMAD.U32 R4, RZ, RZ, UR10 ;  /* 0x0000000aff047e24 */ /* 0x000fe2000f8e00ff */
[----:B---3--:R-:W-:Y:S01]  /*23a0*/  @!P1 LEA R6, P2, R2, R18, 0x1 ;  /* 0x0000001202069211 */ /* 0x008fe200078408ff */
[----:B------:R-:W-:Y:S01]  /*23b0*/  @!P5 IMAD R11, R12, 0x2, R26 ;  /* 0x000000020c0bd824 */ /* 0x000fe200078e021a */
[----:B------:R-:W-:Y:S02]  /*23c0*/  MOV R3, UR11 ;  /* 0x0000000b00037c02 */ /* 0x000fe40008000f00 */
[----:B------:R-:W-:Y:S01]  /*23d0*/  @!P1 LEA.HI.X R7, R2, R19, R0, 0x1, P2 ;  /* 0x0000001302079211 */ /* 0x000fe200010f0c00 */
[----:B------:R-:W-:Y:S01]  /*23e0*/  IMAD.U32 R0, RZ, RZ, UR10 ;  /* 0x0000000aff007e24 */ /* 0x000fe2000f8e00ff */
[----:B------:R-:W-:Y:S01]  /*23f0*/  @!P4 MOV R2, 0x400 ;  /* 0x000004000002c802 */ /* 0x000fe20000000f00 */
[----:B------:R-:W3:Y:S03]  /*2400*/  @!P3 LDC.64 R18, c[0x0][0x218] ;  /* 0x00008600ff12bb82 */ /* 0x000ee60000000a00 */
[----:B------:R-:W-:Y:S01]  /*2410*/  @!P4 LEA R22, R22, R2, 0x18 ;  /* 0x000000021616c211 */ /* 0x000fe200078ec0ff */
[----:B------:R-:W-:Y:S01]  /*2420*/  @!P6 IMAD R2, R12, 0x2, R23 ;  /* 0x000000020c02e824 */ /* 0x000fe200078e0217 */
[----:B------:R-:W-:Y:S01]  /*2430*/  @!P4 LEA R5, P2, R0, R129, 0x4 ;  /* 0x000000810005c211 */ /* 0x000fe200078420ff */
[----:B------:R-:W-:-:S03]  /*2440*/  @!P1 IMAD R0, R12, 0x2, R13 ;  /* 0x000000020c009824 */ /* 0x000fc600078e020d */
[----:B------:R5:W-:Y:S01]  /*2450*/  @!P6 LDGSTS.E.BYPASS.LTC128B.128 [R2+0x1000], desc[UR16][R8.64] ;  /* 0x010000000802efae */ /* 0x000be2000b901d50 */
[----:B------:R-:W-:Y:S02]  /*2460*/  ISETP.GE.AND P6, PT, R43, UR23, PT ;  /* 0x000000172b007c0c */ /* 0x000fe4000bfc6270 */
[----:B------:R-:W-:Y:S01]  /*2470*/  @!P4 LEA.HI.X R3, R4, R128, R3, 0x4, P2 ;  /* 0x000000800403c211 */ /* 0x000fe200010f2403 */
[----:B------:R1:W-:Y:S01]  /*2480*/  @!P1 LDGSTS.E.BYPASS.LTC128B.128 [R0+0x1800], desc[UR16][R6.64] ;  /* 0x0180000006009fae */ /* 0x0003e2000b901d50 */
[----:B----4-:R-:W-:-:S04]  /*2490*/  @!P4 LEA R4, P1, R5, R16, 0x1 ;  /* 0x000000100504c211 */ /* 0x010fc800078208ff */
[----:B------:R-:W-:Y:S01]  /*24a0*/  @!P4 LEA.HI.X R5, R5, R17, R3, 0x1, P1 ;  /* 0x000000110505c211 */ /* 0x000fe200008f0c03 */
[----:B------:R-:W-:-:S04]  /*24b0*/  IMAD.U32 R3, RZ, RZ, UR10 ;  /* 0x0000000aff037e24 */ /* 0x000fc8000f8e00ff */
[----:B------:R-:W4:Y:S01]  /*24c0*/  @!P6 LDC.64 R16, c[0x0][0x218] ;  /* 0x00008600ff10eb82 */ /* 0x000f220000000a00 */
[----:B------:R-:W-:Y:S01]  /*24d0*/  VOTEU.ALL UP0, P6 ;  /* 0x00000000003f7886 */ /* 0x000fe20003000000 */
[----:B-----5:R-:W-:Y:S01]  /*24e0*/  MOV R2, UR6 ;  /* 0x0000000600027c02 */ /* 0x020fe20008000f00 */
[----:B------:R-:W-:Y:S01]  /*24f0*/  @!P6 IMAD.MOV.U32 R9, RZ, RZ, R128 ;  /* 0x000000ffff09e224 */ /* 0x000fe200078e0080 */
[----:B------:R-:W-:Y:S02]  /*2500*/  @!P6 MOV R8, R129 ;  /* 0x000000810008e202 */ /* 0x000fe40000000f00 */
[----:B------:R-:W-:Y:S01]  /*2510*/  @!UP0 UIMAD UR6, UR11, 0x30, URZ ;  /* 0x000000300b0688a4 */ /* 0x000fe2000f8e023f */
[----:B-1----:R-:W-:Y:S02]  /*2520*/  @!P3 MOV R0, 0x400 ;  /* 0x000004000000b802 */ /* 0x002fe40000000f00 */
[----:B------:R-:W-:Y:S01]  /*2530*/  @!P5 LEA R6, P2, R129, R20, 0x1 ;  /* 0x000000148106d211 */ /* 0x000fe200078408ff */
[----:B------:R-:W-:Y:S01]  /*2540*/  @!P6 IMAD.WIDE.U32 R8, R3, 0x30, R8 ;  /* 0x000000300308e825 */ /* 0x000fe200078e0008 */
[----:B--2---:R-:W-:-:S02]  /*2550*/  @!P3 LEA R13, R15, R0, 0x18 ;  /* 0x000000000f0db211 */ /* 0x004fc400078ec0ff */
[----:B------:R-:W1:Y:S01]  /*2560*/  @!P6 S2R R15, SR_CgaCtaId ;  /* 0x00000000000fe919 */ /* 0x000e620000008800 */
[C---:B------:R-:W-:Y:S02]  /*2570*/  @!P3 IADD3 R0, P1, R129.reuse, UR8, RZ ;  /* 0x000000088100bc10 */ /* 0x040fe4000ff3e0ff */
[----:B------:R-:W-:Y:S02]  /*2580*/  @!P5 LEA.HI.X R7, R129, R21, R128, 0x1, P2 ;  /* 0x000000158107d211 */ /* 0x000fe400010f0c80 */
[----:B------:R-:W-:Y:S02]  /*2590*/  @!P3 IADD3.X R10, R128, UR9, R2, P1, !PT ;  /* 0x00000009800abc10 */ /* 0x000fe40008ffe402 */
[----:B---3--:R-:W-:Y:S01]  /*25a0*/  @!P3 LEA R2, P1, R0, R18, 0x1 ;  /* 0x000000120002b211 */ /* 0x008fe200078208ff */
[----:B------:R2:W-:Y:S01]  /*25b0*/  @!P5 LDGSTS.E.BYPASS.LTC128B.128 [R11+0x2000], desc[UR16][R6.64] ;  /* 0x02000000060bdfae */ /* 0x0005e2000b901d50 */
[----:B------:R-:W-:Y:S02]  /*25c0*/  ISETP.GE.AND P2, PT, R42, UR23, PT ;  /* 0x000000172a007c0c */ /* 0x000fe4000bf46270 */
[----:B------:R-:W-:Y:S01]  /*25d0*/  @!P3 LEA.HI.X R3, R0, R19, R10, 0x1, P1 ;  /* 0x000000130003b211 */ /* 0x000fe200008f0c0a */
[C---:B------:R-:W-:Y:S01]  /*25e0*/  @!P3 IMAD R0, R12.reuse, 0x2, R13 ;  /* 0x000000020c00b824 */ /* 0x040fe200078e020d */
[----:B------:R-:W-:-:S02]  /*25f0*/  @!P4 LEA R10, R12, R22, 0x1 ;  /* 0x000000160c0ac211 */ /* 0x000fc400078e08ff */
[----:B------:R-:W-:-:S03]  /*2600*/  ISETP.GE.AND P1, PT, R41, UR23, PT ;  /* 0x0000001729007c0c */ /* 0x000fc6000bf26270 */
[----:B------:R3:W-:Y:S04]  /*2610*/  @!P4 LDGSTS.E.BYPASS.LTC128B.128 [R10+0x2800], desc[UR16][R4.64] ;  /* 0x02800000040acfae */ /* 0x0007e8000b901d50 */
[----:B------:R5:W-:Y:S01]  /*2620*/  @!P3 LDGSTS.E.BYPASS.LTC128B.128 [R0+0x3000], desc[UR16][R2.64] ;  /* 0x030000000200bfae */ /* 0x000be2000b901d50 */
[----:B------:R-:W-:Y:S01]  /*2630*/  ISETP.GE.AND P3, PT, R40, UR23, PT ;  /* 0x0000001728007c0c */ /* 0x000fe2000bf66270 */
[----:B--2---:R-:W-:Y:S01]  /*2640*/  IMAD.U32 R7, RZ, RZ, UR10 ;  /* 0x0000000aff077e24 */ /* 0x004fe2000f8e00ff */
[----:B------:R-:W-:-:S11]  /*2650*/  MOV R6, UR11 ;  /* 0x0000000b00067c02 */ /* 0x000fd60008000f00 */
[----:B------:R-:W-:Y:S01]  /*2660*/  VOTEU.ALL UP0, P3 ;  /* 0x00000000003f7886 */ /* 0x000fe20001800000 */
[----:B---3--:R-:W2:Y:S01]  /*2670*/  @!P2 LDC.64 R10, c[0x0][0x218] ;  /* 0x00008600ff0aab82 */ /* 0x008ea20000000a00 */
[----:B------:R-:W-:Y:S01]  /*2680*/  @!P6 MOV R5, 0x400 ;  /* 0x000004000005e802 */ /* 0x000fe20000000f00 */
[----:B-----5:R-:W-:Y:S01]  /*2690*/  IMAD.U32 R0, RZ, RZ, UR10 ;  /* 0x0000000aff007e24 */ /* 0x020fe2000f8e00ff */
[----:B----4-:R-:W-:Y:S01]  /*26a0*/  @!P6 LEA R2, P5, R8, R16, 0x1 ;  /* 0x000000100802e211 */ /* 0x010fe200078a08ff */
[----:B------:R-:W-:Y:S01]  /*26b0*/  @!P6 VIADD R3, R9, UR6 ;  /* 0x000000060903ec36 */ /* 0x000fe20008000000 */
[----:B------:R-:W-:Y:S01]  /*26c0*/  @!UP0 UIMAD UR6, UR11, 0x50, URZ ;  /* 0x000000500b0688a4 */ /* 0x000fe2000f8e023f */
[----:B------:R-:W3:Y:S01]  /*26d0*/  @!P1 S2R R9, SR_CgaCtaId ;  /* 0x0000000000099919 */ /* 0x000ee20000008800 */
[----:B------:R-:W-:Y:S01]  /*26e0*/  @!P2 LEA R4, P4, R0, R129, 0x6 ;  /* 0x000000810004a211 */ /* 0x000fe200078830ff */
[----:B------:R-:W-:Y:S01]  /*26f0*/  VOTEU.ALL UP0, P1 ;  /* 0x00000000003f7886 */ /* 0x000fe20000800000 */
[----:B-1----:R-:W-:-:S02]  /*2700*/  @!P6 LEA R0, R15, R5, 0x18 ;  /* 0x000000050f00e211 */ /* 0x002fc400078ec0ff */
[----:B------:R-:W1:Y:S01]  /*2710*/  @!P2 S2R R5, SR_CgaCtaId ;  /* 0x000000000005a919 */ /* 0x000e620000008800 */
[----:B------:R-:W-:Y:S02]  /*2720*/  @!P6 LEA.HI.X R3, R8, R17, R3, 0x1, P5 ;  /* 0x000000110803e211 */ /* 0x000fe400028f0c03 */
[----:B------:R-:W-:Y:S01]  /*2730*/  @!P6 IMAD R0, R12, 0x2, R0 ;  /* 0x000000020c00e824 */ /* 0x000fe200078e0200 */
[----:B------:R-:W4:Y:S01]  /*2740*/  @!P3 S2R R8, SR_CgaCtaId ;  /* 0x000000000008b919 */ /* 0x000f220000008800 */
[----:B------:R-:W-:Y:S01]  /*2750*/  ISETP.GE.AND P5, PT, R39, UR23, PT ;  /* 0x0000001727007c0c */ /* 0x000fe2000bfa6270 */
[----:B------:R-:W5:Y:S01]  /*2760*/  @!P1 LDC.64 R16, c[0x0][0x218] ;  /* 0x00008600ff109b82 */ /* 0x000f620000000a00 */
[----:B------:R-:W-:Y:S01]  /*2770*/  @!P2 LEA.HI.X R7, R7, R128, R6, 0x6, P4 ;  /* 0x000000800707a211 */ /* 0x000fe200020f3406 */
[----:B------:R3:W-:Y:S01]  /*2780*/  @!P6 LDGSTS.E.BYPASS.LTC128B.128 [R0+0x3800], desc[UR16][R2.64] ;  /* 0x038000000200efae */ /* 0x0007e2000b901d50 */
[----:B------:R-:W-:Y:S02]  /*2790*/  ISETP.GE.AND P6, PT, R35, UR23, PT ;  /* 0x0000001723007c0c */ /* 0x000fe4000bfc6270 */
[----:B--2---:R-:W-:-:S04]  /*27a0*/  @!P2 LEA R6, P4, R4, R10, 0x1 ;  /* 0x0000000a0406a211 */ /* 0x004fc800078808ff */
[----:B------:R-:W-:Y:S02]  /*27b0*/  @!P2 LEA.HI.X R7, R4, R11, R7, 0x1, P4 ;  /* 0x0000000b0407a211 */ /* 0x000fe400020f0c07 */
[----:B------:R-:W2:Y:S01]  /*27c0*/  @!P3 LDC.64 R10, c[0x0][0x218] ;  /* 0x00008600ff0abb82 */ /* 0x000ea20000000a00 */
[----:B------:R-:W-:Y:S01]  /*27d0*/  ISETP.GE.AND P4, PT, R38, UR23, PT ;  /* 0x0000001726007c0c */ /* 0x000fe2000bf86270 */
[----:B------:R-:W5:Y:S01]  /*27e0*/  @!P5 S2R R15, SR_CgaCtaId ;  /* 0x00000000000fd919 */ /* 0x000f620000008800 */
[----:B------:R-:W-:Y:S02]  /*27f0*/  MOV R4, UR10 ;  /* 0x0000000a00047c02 */ /* 0x000fe40008000f00 */
[----:B------:R-:W5:Y:S03]  /*2800*/  @!P6 S2R R18, SR_CgaCtaId ;  /* 0x000000000012e919 */ /* 0x000f660000008800 */
[----:B------:R-:W2:Y:S06]  /*2810*/  @!P5 LDC.64 R20, c[0x0][0x218] ;  /* 0x00008600ff14db82 */ /* 0x000eac0000000a00 */
[----:B------:R-:W2:Y:S01]  /*2820*/  @!P4 S2R R13, SR_CgaCtaId ;  /* 0x00000000000dc919 */ /* 0x000ea20000008800 */
[----:B---3--:R-:W-:-:S02]  /*2830*/  @!P2 MOV R0, 0x400 ;  /* 0x000004000000a802 */ /* 0x008fc40000000f00 */
[----:B------:R-:W-:Y:S02]  /*2840*/  @!P1 MOV R3, 0x400 ;  /* 0x0000040000039802 */ /* 0x000fe40000000f00 */
[----:B------:R-:W-:Y:S02]  /*2850*/  @!P3 MOV R2, 0x400 ;  /* 0x000004000002b802 */ /* 0x000fe40000000f00 */
[----:B-1----:R-:W-:Y:S02]  /*2860*/  @!P2 LEA R0, R5, R0, 0x18 ;  /* 0x000000000500a211 */ /* 0x002fe400078ec0ff */
[----:B------:R-:W-:Y:S01]  /*2870*/  @!P1 LEA R22, R9, R3, 0x18 ;  /* 0x0000000309169211 */ /* 0x000fe200078ec0ff */
[----:B------:R-:W-:Y:S01]  /*2880*/  IMAD.U32 R9, RZ, RZ, UR11 ;  /* 0x0000000bff097e24 */ /* 0x000fe2000f8e00ff */
[----:B----4-:R-:W-:Y:S01]  /*2890*/  @!P3 LEA R24, R8, R2, 0x18 ;  /* 0x000000020818b211 */ /* 0x010fe200078ec0ff */
[----:B------:R-:W-:Y:S01]  /*28a0*/  @!P3 IMAD.MOV.U32 R2, RZ, RZ, R129 ;  /* 0x000000ffff02b224 */ /* 0x000fe200078e0081 */
[----:B------:R-:W-:Y:S01]  /*28b0*/  @!P3 MOV R3, R128 ;  /* 0x000000800003b202 */ /* 0x000fe20000000f00 */
[----:B------:R-:W-:Y:S01]  /*28c0*/  @!P2 IMAD R0, R12, 0x2, R0 ;  /* 0x000000020c00a824 */ /* 0x000fe200078e0200 */
[----:B------:R-:W-:Y:S01]  /*28d0*/  @!P6 MOV R8, 0x400 ;  /* 0x000004000008e802 */ /* 0x000fe20000000f00 */
[----:B------:R-:W-:-:S03]  /*28e0*/  @!P3 IMAD.WIDE.U32 R4, R4, 0x50, R2 ;  /* 0x000000500404b825 */ /* 0x000fc600078e0002 */
[----:B------:R1:W-:Y:S01]  /*28f0*/  @!P2 LDGSTS.E.BYPASS.LTC128B.128 [R0+0x4000], desc[UR16][R6.64] ;  /* 0x040000000600afae */ /* 0x0003e2000b901d50 */
[----:B------:R-:W-:Y:S01]  /*2900*/  @!P1 MOV R2, R129 ;  /* 0x0000008100029202 */ /* 0x000fe20000000f00 */
[----:B------:R-:W-:Y:S01]  /*2910*/  @!P1 IMAD.MOV.U32 R3, RZ, RZ, R128 ;  /* 0x000000ffff039224 */ /* 0x000fe200078e0080 */
[----:B-----5:R-:W-:Y:S01]  /*2920*/  @!P6 LEA R26, R18, R8, 0x18 ;  /* 0x00000008121ae211 */ /* 0x020fe200078ec0ff */
[----:B------:R-:W-:Y:S01]  /*2930*/  @!P3 VIADD R5, R5, UR6 ;  /* 0x000000060505bc36 */ /* 0x000fe20008000000 */
[----:B------:R-:W-:Y:S01]  /*2940*/  @!UP0 UIMAD UR6, UR11, 0x60, URZ ;  /* 0x000000600b0688a4 */ /* 0x000fe2000f8e023f */
[----:B------:R-:W-:Y:S01]  /*2950*/  IMAD.U32 R8, RZ, RZ, UR10 ;  /* 0x0000000aff087e24 */ /* 0x000fe2000f8e00ff */
[----:B------:R-:W3:Y:S01]  /*2960*/  @!P4 LDC.64 R18, c[0x0][0x218] ;  /* 0x00008600ff12cb82 */ /* 0x000ee20000000a00 */
[----:B------:R-:W-:Y:S01]  /*2970*/  VOTEU.ALL UP0, P6 ;  /* 0x00000000003f7886 */ /* 0x000fe20003000000 */
[----:B-1----:R-:W-:Y:S01]  /*2980*/  IMAD.U32 R0, RZ, RZ, UR10 ;  /* 0x0000000aff007e24 */ /* 0x002fe2000f8e00ff */
[----:B--2---:R-:W-:-:S02]  /*2990*/  @!P3 LEA R6, P2, R4, R10, 0x1 ;  /* 0x0000000a0406b211 */ /* 0x004fc400078408ff */
[----:B------:R-:W-:Y:S01]  /*29a0*/  MOV R10, UR10 ;  /* 0x0000000a000a7c02 */ /* 0x000fe20008000f00 */
[----:B------:R-:W-:Y:S01]  /*29b0*/  @!P1 IMAD.WIDE.U32 R2, R0, 0x60, R2 ;  /* 0x0000006000029825 */ /* 0x000fe200078e0002 */
[----:B------:R-:W-:Y:S02]  /*29c0*/  @!P3 LEA.HI.X R7, R4, R11, R5, 0x1, P2 ;  /* 0x0000000b0407b211 */ /* 0x000fe400010f0c05 */
[----:B------:R-:W-:Y:S01]  /*29d0*/  @!P5 MOV R5, 0x400 ;  /* 0x000004000005d802 */ /* 0x000fe20000000f00 */
[----:B------:R-:W-:Y:S01]  /*29e0*/  @!P1 VIADD R3, R3, UR6 ;  /* 0x0000000603039c36 */ /* 0x000fe20008000000 */
[C---:B------:R-:W-:Y:S01]  /*29f0*/  @!P1 LEA R4, P2, R2.reuse, R16, 0x1 ;  /* 0x0000001002049211 */ /* 0x040fe200078408ff */
[----:B------:R-:W-:Y:S01]  /*2a00*/  @!UP0 UIMAD UR6, UR11, 0x70, URZ ;  /* 0x000000700b0688a4 */ /* 0x000fe2000f8e023f */
[----:B------:R-:W-:Y:S01]  /*2a10*/  @!P5 LEA R25, R15, R5, 0x18 ;  /* 0x000000050f19d211 */ /* 0x000fe200078ec0ff */
[----:B------:R-:W-:Y:S01]  /*2a20*/  VOTEU.ALL UP0, P4 ;  /* 0x00000000003f7886 */ /* 0x000fe20002000000 */
[----:B------:R-:W-:Y:S01]  /*2a30*/  @!P1 LEA.HI.X R5, R2, R17, R3, 0x1, P2 ;  /* 0x0000001102059211 */ /* 0x000fe200010f0c03 */
[----:B------:R-:W-:Y:S01]  /*2a40*/  @!P6 IMAD.MOV.U32 R3, RZ, RZ, R128 ;  /* 0x000000ffff03e224 */ /* 0x000fe200078e0080 */
[----:B------:R-:W1:Y:S01]  /*2a50*/  @!P6 LDC.64 R16, c[0x0][0x218] ;  /* 0x00008600ff10eb82 */ /* 0x000e620000000a00 */
[----:B------:R-:W-:-:S02]  /*2a60*/  @!P6 MOV R2, R129 ;  /* 0x000000810002e202 */ /* 0x000fc40000000f00 */
[----:B------:R-:W-:-:S03]  /*2a70*/  @!P4 MOV R0, 0x400 ;  /* 0x000004000000c802 */ /* 0x000fc60000000f00 */
[----:B------:R-:W-:Y:S01]  /*2a80*/  @!P6 IMAD.WIDE.U32 R2, R8, 0x70, R2 ;  /* 0x000000700802e825 */ /* 0x000fe200078e0002 */
[----:B------:R-:W-:Y:S02]  /*2a90*/  @!P3 LEA R8, R12, R24, 0x1 ;  /* 0x000000180c08b211 */ /* 0x000fe400078e08ff */
[----:B------:R-:W-:Y:S02]  /*2aa0*/  @!P4 LEA R23, R13, R0, 0x18 ;  /* 0x000000000d17c211 */ /* 0x000fe400078ec0ff */
[----:B------:R-:W-:Y:S01]  /*2ab0*/  MOV R0, UR10 ;  /* 0x0000000a00007c02 */ /* 0x000fe20008000f00 */
[----:B------:R2:W-:Y:S01]  /*2ac0*/  @!P3 LDGSTS.E.BYPASS.LTC128B.128 [R8+0x4800], desc[UR16][R6.64] ;  /* 0x048000000608bfae */ /* 0x0005e2000b901d50 */
[----:B------:R-:W-:Y:S02]  /*2ad0*/  ISETP.GE.AND P3, PT, R34, UR23, PT ;  /* 0x0000001722007c0c */ /* 0x000fe4000bf66270 */
[----:B------:R-:W-:Y:S02]  /*2ae0*/  @!P5 LEA R13, P2, R0, R129, 0x7 ;  /* 0x00000081000dd211 */ /* 0x000fe400078438ff */
[----:B------:R-:W-:-:S02]  /*2af0*/  @!P1 LEA R0, R12, R22, 0x1 ;  /* 0x000000160c009211 */ /* 0x000fc400078e08ff */
[----:B------:R-:W-:Y:S02]  /*2b00*/  @!P5 LEA.HI.X R15, R10, R128, R9, 0x7, P2 ;  /* 0x000000800a0fd211 */ /* 0x000fe400010f3c09 */
[----:B------:R-:W-:Y:S01]  /*2b10*/  MOV R9, UR10 ;  /* 0x0000000a00097c02 */ /* 0x000fe20008000f00 */
[----:B------:R4:W-:Y:S01]  /*2b20*/  @!P1 LDGSTS.E.BYPASS.LTC128B.128 [R0+0x5000], desc[UR16][R4.64] ;  /* 0x0500000004009fae */ /* 0x0009e2000b901d50 */
[C---:B-1----:R-:W-:Y:S01]  /*2b30*/  @!P6 LEA R10, P1, R2.reuse, R16, 0x1 ;  /* 0x00000010020ae211 */ /* 0x042fe200078208ff */
[----:B--2---:R-:W-:Y:S01]  /*2b40*/  IMAD.U32 R6, RZ, RZ, UR10 ;  /* 0x0000000aff067e24 */ /* 0x004fe2000f8e00ff */
[----:B------:R-:W-:Y:S01]  /*2b50*/  @!P5 LEA R8, P2, R13, R20, 0x1 ;  /* 0x000000140d08d211 */ /* 0x000fe200078408ff */
[----:B----4-:R-:W-:Y:S01]  /*2b60*/  @!P6 VIADD R0, R3, UR6 ;  /* 0x000000060300ec36 */ /* 0x010fe20008000000 */
[----:B------:R-:W-:Y:S01]  /*2b70*/  @!P4 MOV R4, R129 ;  /* 0x000000810004c202 */ /* 0x000fe20000000f00 */
[--C-:B------:R-:W-:Y:S01]  /*2b80*/  @!P4 IMAD.MOV.U32 R5, RZ, RZ, R128.reuse ;  /* 0x000000ffff05c224 */ /* 0x100fe200078e0080 */
[----:B------:R-:W-:Y:S01]  /*2b90*/  @!UP0 UIMAD UR6, UR11, 0x90, URZ ;  /* 0x000000900b0688a4 */ /* 0x000fe2000f8e023f */
[----:B------:R-:W-:Y:S01]  /*2ba0*/  @!P3 IMAD.MOV.U32 R3, RZ, RZ, R128 ;  /* 0x000000ffff03b224 */ /* 0x000fe200078e0080 */
[----:B------:R-:W-:Y:S01]  /*2bb0*/  @!P6 LEA.HI.X R11, R2, R17, R0, 0x1, P1 ;  /* 0x00000011020be211 */ /* 0x000fe200008f0c00 */
[----:B------:R-:W-:Y:S01]  /*2bc0*/  @!P4 IMAD.WIDE.U32 R6, R6, 0x90, R4 ;  /* 0x000000900606c825 */ /* 0x000fe200078e0004 */
[----:B------:R-:W1:Y:S01]  /*2bd0*/  @!P3 LDC.64 R16, c[0x0][0x218] ;  /* 0x00008600ff10bb82 */ /* 0x000e620000000a00 */
[----:B------:R-:W-:Y:S01]  /*2be0*/  @!P3 MOV R2, R129 ;  /* 0x000000810002b202 */ /* 0x000fe20000000f00 */
[----:B------:R-:W-:-:S02]  /*2bf0*/  VOTEU.ALL UP0, P3 ;  /* 0x00000000003f7886 */ /* 0x000fc40001800000 */
[----:B------:R-:W-:Y:S01]  /*2c00*/  @!P4 IADD3 R0, R7, UR6, RZ ;  /* 0x000000060700cc10 */ /* 0x000fe2000fffe0ff */
[----:B------:R-:W-:Y:S01]  /*2c10*/  @!P6 IMAD R7, R12, 0x2, R26 ;  /* 0x000000020c07e824 */ /* 0x000fe200078e021a */
[C---:B---3--:R-:W-:Y:S01]  /*2c20*/  @!P4 LEA R4, P1, R6.reuse, R18, 0x1 ;  /* 0x000000120604c211 */ /* 0x048fe200078208ff */
[----:B------:R-:W-:Y:S01]  /*2c30*/  @!P3 IMAD.WIDE.U32 R2, R9, 0xa0, R2 ;  /* 0x000000a00902b825 */ /* 0x000fe200078e0002 */
[----:B------:R-:W-:Y:S01]  /*2c40*/  @!P5 LEA.HI.X R9, R13, R21, R15, 0x1, P2 ;  /* 0x000000150d09d211 */ /* 0x000fe200010f0c0f */
[----:B------:R-:W-:Y:S01]  /*2c50*/  @!UP0 UIMAD UR6, UR11, 0xa0, URZ ;  /* 0x000000a00b0688a4 */ /* 0x000fe2000f8e023f */
[----:B------:R-:W-:Y:S01]  /*2c60*/  @!P4 LEA.HI.X R5, R6, R19, R0, 0x1, P1 ;  /* 0x000000130605c211 */ /* 0x000fe200008f0c00 */
[C---:B------:R-:W-:Y:S01]  /*2c70*/  @!P4 IMAD R0, R12.reuse, 0x2, R23 ;  /* 0x000000020c00c824 */ /* 0x040fe200078e0217 */
[----:B------:R-:W-:Y:S01]  /*2c80*/  @!P5 LEA R6, R12, R25, 0x1 ;  /* 0x000000190c06d211 */ /* 0x000fe200078e08ff */
[----:B------:R2:W-:Y:S01]  /*2c90*/  @!P6 LDGSTS.E.BYPASS.LTC128B.128 [R7+0x5800], desc[UR16][R10.64] ;  /* 0x058000000a07efae */ /* 0x0005e2000b901d50 */
[----:B------:R-:W-:-:S02]  /*2ca0*/  ISETP.GE.AND P1, PT, R28, UR23, PT ;  /* 0x000000171c007c0c */ /* 0x000fc4000bf26270 */
[----:B------:R-:W-:Y:S01]  /*2cb0*/  ISETP.GE.AND P2, PT, R29, UR23, PT ;  /* 0x000000171d007c0c */ /* 0x000fe2000bf46270 */
[----:B------:R3:W-:Y:S01]  /*2cc0*/  @!P5 LDGSTS.E.BYPASS.LTC128B.128 [R6+0x6000], desc[UR16][R8.64] ;  /* 0x060000000806dfae */ /* 0x0007e2000b901d50 */
[----:B------:R-:W-:Y:S02]  /*2cd0*/  ISETP.GE.AND P6, PT, R30, UR23, PT ;  /* 0x000000171e007c0c */ /* 0x000fe4000bfc6270 */
[----:B------:R-:W-:Y:S01]  /*2ce0*/  ISETP.GE.AND P5, PT, R32, UR23, PT ;  /* 0x0000001720007c0c */ /* 0x000fe2000bfa6270 */
[----:B------:R4:W-:Y:S06]  /*2cf0*/  @!P4 LDGSTS.E.BYPASS.LTC128B.128 [R0+0x6800], desc[UR16][R4.64] ;  /* 0x068000000400cfae */ /* 0x0009ec000b901d50 */
[----:B------:R-:W5:Y:S01]  /*2d00*/  @!P1 S2R R13, SR_CgaCtaId ;  /* 0x00000000000d9919 */ /* 0x000f620000008800 */
[----:B------:R-:W-:Y:S01]  /*2d10*/  VOTEU.ALL UP0, P1 ;  /* 0x00000000003f7886 */ /* 0x000fe20000800000 */
[----:B------:R-:W5:Y:S01]  /*2d20*/  @!P2 LDC.64 R24, c[0x0][0x218] ;  /* 0x00008600ff18ab82 */ /* 0x000f620000000a00 */
[----:B------:R-:W5:Y:S03]  /*2d30*/  @!P2 S2R R15, SR_CgaCtaId ;  /* 0x00000000000fa919 */ /* 0x000f660000008800 */
[----:B------:R-:W-:-:S04]  /*2d40*/  VOTEU.ALL UP1, P5 ;  /* 0x00000000003f7886 */ /* 0x000fc80002820000 */
[----:B------:R-:W5:Y:S01]  /*2d50*/  @!P5 LDC.64 R20, c[0x0][0x218] ;  /* 0x00008600ff14db82 */ /* 0x000f620000000a00 */
[----:B------:R-:W-:Y:S01]  /*2d60*/  @!UP1 UIMAD UR9, UR11, 0xe0, URZ ;  /* 0x000000e00b0998a4 */ /* 0x000fe2000f8e023f */
[----:B--2---:R-:W2:Y:S01]  /*2d70*/  @!P6 S2R R7, SR_CgaCtaId ;  /* 0x000000000007e919 */ /* 0x004ea20000008800 */
[----:B---3--:R-:W3:Y:S01]  /*2d80*/  @!P3 S2R R6, SR_CgaCtaId ;  /* 0x000000000006b919 */ /* 0x008ee20000008800 */
[----:B------:R-:W-:-:S04]  /*2d90*/  IADD3 R8, P4, R33, UR24, RZ ;  /* 0x0000001821087c10 */ /* 0x000fc8000ff9e0ff */
[----:B------:R-:W2:Y:S01]  /*2da0*/  @!P1 LDC.64 R10, c[0x0][0x218] ;  /* 0x00008600ff0a9b82 */ /* 0x000ea20000000a00 */
[----:B------:R-:W-:Y:S01]  /*2db0*/  IADD3 R33, R14, 0xf0, RZ ;  /* 0x000000f00e217810 */ /* 0x000fe20007ffe0ff */
[----:B----4-:R-:W-:Y:S01]  /*2dc0*/  @!P3 VIADD R0, R3, UR6 ;  /* 0x000000060300bc36 */ /* 0x010fe20008000000 */
[----:B------:R-:W-:Y:S01]  /*2dd0*/  IADD3.X R9, R45, UR22, RZ, P4, !PT ;  /* 0x000000162d097c10 */ /* 0x000fe2000a7fe4ff */
[----:B------:R-:W-:Y:S01]  /*2de0*/  @!P1 IMAD.MOV.U32 R3, RZ, RZ, R128 ;  /* 0x000000ffff039224 */ /* 0x000fe200078e0080 */
[C---:B-1----:R-:W-:Y:S01]  /*2df0*/  @!P3 LEA R4, P4, R2.reuse, R16, 0x1 ;  /* 0x000000100204b211 */ /* 0x042fe200078808ff */
[----:B------:R-:W-:Y:S01]  /*2e00*/  @!UP0 UIMAD UR6, UR11, 0xb0, URZ ;  /* 0x000000b00b0688a4 */ /* 0x000fe2000f8e023f */
[----:B------:R-:W1:Y:S01]  /*2e10*/  @!P5 S2R R16, SR_CgaCtaId ;  /* 0x000000000010d919 */ /* 0x000e620000008800 */
[----:B------:R-:W-:Y:S01]  /*2e20*/  VOTEU.ALL UP0, P2 ;  /* 0x00000000003f7886 */ /* 0x000fe20001000000 */
[----:B------:R-:W-:Y:S02]  /*2e30*/  @!P3 LEA.HI.X R5, R2, R17, R0, 0x1, P4 ;  /* 0x000000110205b211 */ /* 0x000fe400020f0c00 */
[----:B------:R-:W-:-:S02]  /*2e40*/  ISETP.GE.AND P4, PT, R33, UR23, PT ;  /* 0x0000001721007c0c */ /* 0x000fc4000bf86270 */
[----:B------:R-:W-:Y:S02]  /*2e50*/  @!P3 MOV R0, 0x400 ;  /* 0x000004000000b802 */ /* 0x000fe40000000f00 */
[----:B------:R-:W-:-:S09]  /*2e60*/  @!P1 MOV R2, R129 ;  /* 0x0000008100029202 */ /* 0x000fd20000000f00 */
[----:B------:R-:W4:Y:S01]  /*2e70*/  @!P4 S2R R17, SR_CgaCtaId ;  /* 0x000000000011c919 */ /* 0x000f220000008800 */
[----:B------:R-:W4:Y:S01]  /*2e80*/  @!P4 LDC.64 R22, c[0x0][0x218] ;  /* 0x00008600ff16cb82 */ /* 0x000f220000000a00 */
[----:B---3--:R-:W-:Y:S02]  /*2e90*/  @!P3 LEA R0, R6, R0, 0x18 ;  /* 0x000000000600b211 */ /* 0x008fe400078ec0ff */
[----:B------:R-:W-:-:S03]  /*2ea0*/  MOV R6, UR10 ;  /* 0x0000000a00067c02 */ /* 0x000fc60008000f00 */
[----:B------:R-:W-:Y:S02]  /*2eb0*/  @!P3 IMAD R0, R12, 0x2, R0 ;  /* 0x000000020c00b824 */ /* 0x000fe400078e0200 */
[----:B------:R-:W-:-:S03]  /*2ec0*/  @!P1 IMAD.WIDE.U32 R2, R6, 0xb0, R2 ;  /* 0x000000b006029825 */ /* 0x000fc600078e0002 */
[----:B------:R3:W-:Y:S02]  /*2ed0*/  @!P3 LDGSTS.E.BYPASS.LTC128B.128 [R0+0x7000], desc[UR16][R4.64] ;  /* 0x070000000400bfae */ /* 0x0007e4000b901d50 */
[----:B------:R-:W-:Y:S01]  /*2ee0*/  @!P1 IADD3 R3, R3, UR6, RZ ;  /* 0x0000000603039c10 */ /* 0x000fe2000fffe0ff */
[----:B------:R-:W-:Y:S01]  /*2ef0*/  ULDC.64 UR6, c[0x0][0x268] ;  /* 0x00009a0000067ab9 */ /* 0x000fe20000000a00 */
[----:B--2---:R-:W-:-:S04]  /*2f00*/  @!P1 LEA R10, P3, R2, R10, 0x1 ;  /* 0x0000000a020a9211 */ /* 0x004fc800078608ff */
[----:B------:R-:W-:Y:S02]  /*2f10*/  @!P1 LEA.HI.X R11, R2, R11, R3, 0x1, P3 ;  /* 0x0000000b020b9211 */ /* 0x000fe400018f0c03 */
[----:B------:R-:W-:Y:S02]  /*2f20*/  @!P6 MOV R3, 0x400 ;  /* 0x000004000003e802 */ /* 0x000fe40000000f00 */
[----:B------:R-:W-:Y:S02]  /*2f30*/  @!P5 MOV R2, 0x400 ;  /* 0x000004000002d802 */ /* 0x000fe40000000f00 */
[----:B------:R-:W-:Y:S02]  /*2f40*/  @!P6 LEA R7, R7, R3, 0x18 ;  /* 0x000000030707e211 */ /* 0x000fe400078ec0ff */
[----:B-1----:R-:W-:Y:S01]  /*2f50*/  @!P5 LEA R6, R16, R2, 0x18 ;  /* 0x000000021006d211 */ /* 0x002fe200078ec0ff */
[----:B------:R-:W-:Y:S01]  /*2f60*/  IMAD.WIDE.U32 R2, R37, UR6, R8 ;  /* 0x0000000625027c25 */ /* 0x000fe2000f8e0008 */
[----:B------:R-:W-:-:S02]  /*2f70*/  MOV R8, UR10 ;  /* 0x0000000a00087c02 */ /* 0x000fc40008000f00 */
[C---:B------:R-:W-:Y:S01]  /*2f80*/  @!P5 LEA R26, R12.reuse, R6, 0x1 ;  /* 0x000000060c1ad211 */ /* 0x040fe200078e08ff */
[----:B------:R-:W-:Y:S01]  /*2f90*/  @!P6 IMAD R27, R12, 0x2, R7 ;  /* 0x000000020c1be824 */ /* 0x000fe200078e0207 */
[----:B------:R-:W-:Y:S01]  /*2fa0*/  @!P5 MOV R7, R128 ;  /* 0x000000800007d202 */ /* 0x000fe20000000f00 */
[----:B------:R-:W-:Y:S01]  /*2fb0*/  @!P5 IMAD.MOV.U32 R6, RZ, RZ, R129 ;  /* 0x000000ffff06d224 */ /* 0x000fe200078e0081 */
[----:B------:R-:W-:Y:S02]  /*2fc0*/  ISETP.GE.AND P3, PT, R43, UR23, PT ;  /* 0x000000172b007c0c */ /* 0x000fe4000bf66270 */
[----:B---3--:R-:W-:Y:S01]  /*2fd0*/  @!P1 MOV R0, 0x400 ;  /* 0x0000040000009802 */ /* 0x008fe20000000f00 */
[----:B------:R-:W-:Y:S01]  /*2fe0*/  IMAD.U32 R5, RZ, RZ, UR10 ;  /* 0x0000000aff057e24 */ /* 0x000fe2000f8e00ff */
[----:B------:R-:W-:Y:S01]  /*2ff0*/  @!P4 MOV R4, 0x400 ;  /* 0x000004000004c802 */ /* 0x000fe20000000f00 */
[----:B------:R-:W-:Y:S01]  /*3000*/  @!P5 IMAD.WIDE.U32 R8, R8, 0xe0, R6 ;  /* 0x000000e00808d825 */ /* 0x000fe200078e0006 */
[----:B-----5:R-:W-:-:S02]  /*3010*/  @!P1 LEA R13, R13, R0, 0x18 ;  /* 0x000000000d0d9211 */ /* 0x020fc400078ec0ff */
[----:B------:R-:W-:Y:S02]  /*3020*/  @!P2 MOV R0, 0x400 ;  /* 0x000004000000a802 */ /* 0x000fe40000000f00 */
[----:B----4-:R-:W-:Y:S02]  /*3030*/  @!P4 LEA R4, R17, R4, 0x18 ;  /* 0x000000041104c211 */ /* 0x010fe400078ec0ff */
[----:B------:R-:W-:Y:S01]  /*3040*/  @!P2 LEA R15, R15, R0, 0x18 ;  /* 0x000000000f0fa211 */ /* 0x000fe200078ec0ff */
[----:B------:R-:W-:Y:S01]  /*3050*/  IMAD R0, R31, UR6, RZ ;  /* 0x000000061f007c24 */ /* 0x000fe2000f8e02ff */
[C---:B------:R-:W-:Y:S01]  /*3060*/  @!P1 LEA R18, R12.reuse, R13, 0x1 ;  /* 0x0000000d0c129211 */ /* 0x040fe200078e08ff */
[C---:B------:R-:W-:Y:S01]  /*3070*/  @!P4 IMAD R19, R12.reuse, 0x2, R4 ;  /* 0x000000020c13c824 */ /* 0x040fe200078e0204 */
[----:B------:R-:W-:Y:S01]  /*3080*/  @!P2 LEA R15, R12, R15, 0x1 ;  /* 0x0000000f0c0fa211 */ /* 0x000fe200078e08ff */
[----:B------:R-:W-:Y:S01]  /*3090*/  IMAD R0, R37, UR7, R0 ;  /* 0x0000000725007c24 */ /* 0x000fe2000f8e0200 */
[----:B------:R-:W1:Y:S01]  /*30a0*/  @!P6 LDC.64 R16, c[0x0][0x218] ;  /* 0x00008600ff10eb82 */ /* 0x000e620000000a00 */
[----:B------:R-:W-:Y:S01]  /*30b0*/  MOV R12, R2 ;  /* 0x00000002000c7202 */ /* 0x000fe20000000f00 */
[--C-:B------:R-:W-:Y:S01]  /*30c0*/  @!P2 IMAD.MOV.U32 R2, RZ, RZ, R129.reuse ;  /* 0x000000ffff02a224 */ /* 0x100fe200078e0081 */
[----:B------:R-:W-:Y:S01]  /*30d0*/  @!UP0 UIMAD UR6, UR11, 0xc0, URZ ;  /* 0x000000c00b0688a4 */ /* 0x000fe2000f8e023f */
[----:B------:R-:W-:Y:S01]  /*30e0*/  IMAD.IADD R13, R3, 0x1, R0 ;  /* 0x00000001030d7824 */ /* 0x000fe200078e0200 */
[-C--:B------:R-:W-:Y:S01]  /*30f0*/  @!P2 MOV R3, R128.reuse ;  /* 0x000000800003a202 */ /* 0x080fe20000000f00 */
[----:B------:R-:W-:Y:S01]  /*3100*/  IMAD.U32 R0, RZ, RZ, UR10 ;  /* 0x0000000aff007e24 */ /* 0x000fe2000f8e00ff */
[----:B------:R-:W-:Y:S01]  /*3110*/  VOTEU.ALL UP0, P6 ;  /* 0x00000000003f7886 */ /* 0x000fe20003000000 */
[----:B------:R-:W-:Y:S01]  /*3120*/  @!P6 IMAD.MOV.U32 R4, RZ, RZ, R129 ;  /* 0x000000ffff04e224 */ /* 0x000fe200078e0081 */
[----:B------:R2:W-:Y:S01]  /*3130*/  @!P1 LDGSTS.E.BYPASS.LTC128B.128 [R18+0x7800], desc[UR16][R10.64] ;  /* 0x078000000a129fae */ /* 0x0005e2000b901d50 */
[----:B------:R-:W-:Y:S01]  /*3140*/  @!P2 IMAD.WIDE.U32 R2, R5, 0xc0, R2 ;  /* 0x000000c00502a825 */ /* 0x000fe200078e0002 */
[----:B------:R-:W-:-:S02]  /*3150*/  @!P6 MOV R5, R128 ;  /* 0x000000800005e202 */ /* 0x000fc40000000f00 */
[----:B------:R-:W-:Y:S01]  /*3160*/  @!P2 LEA R6, P1, R2, R24, 0x1 ;  /* 0x000000180206a211 */ /* 0x000fe200078208ff */
[----:B------:R-:W-:-:S04]  /*3170*/  @!P6 IMAD.WIDE.U32 R4, R0, 0xd0, R4 ;  /* 0x000000d00004e825 */ /* 0x000fc800078e0004 */
[----:B------:R-:W-:Y:S01]  /*3180*/  @!P2 VIADD R0, R3, UR6 ;  /* 0x000000060300ac36 */ /* 0x000fe20008000000 */
[----:B------:R-:W-:Y:S01]  /*3190*/  @!UP0 UIMAD UR6, UR11, 0xd0, URZ ;  /* 0x000000d00b0688a4 */ /* 0x000fe2000f8e023f */
[----:B------:R-:W-:Y:S01]  /*31a0*/  @!P4 MOV R3, R128 ;  /* 0x000000800003c202 */ /* 0x000fe20000000f00 */
[----:B------:R-:W-:Y:S02]  /*31b0*/  VOTEU.ALL UP0, P4 ;  /* 0x00000000003f7886 */ /* 0x000fe40002000000 */
[----:B------:R-:W-:Y:S01]  /*31c0*/  @!P2 LEA.HI.X R7, R2, R25, R0, 0x1, P1 ;  /* 0x000000190207a211 */ /* 0x000fe200008f0c00 */
[----:B------:R-:W-:Y:S02]  /*31d0*/  @!P4 IMAD.MOV.U32 R2, RZ, RZ, R129 ;  /* 0x000000ffff02c224 */ /* 0x000fe400078e0081 */
[----:B------:R-:W-:Y:S01]  /*31e0*/  @!P6 VIADD R0, R5, UR6 ;  /* 0x000000060500ec36 */ /* 0x000fe20008000000 */
[----:B------:R-:W-:Y:S01]  /*31f0*/  @!UP0 UIMAD UR8, UR11, 0xf0, URZ ;  /* 0x000000f00b0888a4 */ /* 0x000fe2000f8e023f */
[----:B------:R3:W-:Y:S01]  /*3200*/  @!P2 LDGSTS.E.BYPASS.LTC128B.128 [R15+0x8000], desc[UR16][R6.64] ;  /* 0x08000000060fafae */ /* 0x0007e2000b901d50 */
[----:B------:R-:W-:Y:S01]  /*3210*/  ULDC.64 UR6, c[0x0][0x250] ;  /* 0x0000940000067ab9 */ /* 0x000fe20000000a00 */
[----:B------:R-:W-:Y:S01]  /*3220*/  VOTEU.ALL UP0, P3 ;  /* 0x00000000003f7886 */ /* 0x000fe20001800000 */
[----:B------:R-:W-:Y:S01]  /*3230*/  IMAD R5, R48, UR6, RZ ;  /* 0x0000000630057c24 */ /* 0x000fe2000f8e02ff */
[----:B------:R-:W-:Y:S01]  /*3240*/  UIMAD.WIDE.U32 UR24, UR6, 0x20, URZ ;  /* 0x00000020061878a5 */ /* 0x000fe2000f8e003f */
[----:B--2---:R-:W-:-:S05]  /*3250*/  MOV R10, UR10 ;  /* 0x0000000a000a7c02 */ /* 0x004fca0008000f00 */
[----:B------:R-:W-:Y:S01]  /*3260*/  @!P4 IMAD.WIDE.U32 R2, R10, 0xf0, R2 ;  /* 0x000000f00a02c825 */ /* 0x000fe200078e0002 */
[----:B-1----:R-:W-:-:S03]  /*3270*/  @!P6 LEA R10, P1, R4, R16, 0x1 ;  /* 0x00000010040ae211 */ /* 0x002fc600078208ff */
[----:B------:R-:W-:Y:S01]  /*3280*/  @!P4 VIADD R3, R3, UR8 ;  /* 0x000000080303cc36 */ /* 0x000fe20008000000 */
[----:B------:R-:W-:Y:S02]  /*3290*/  @!P6 LEA.HI.X R11, R4, R17, R0, 0x1, P1 ;  /* 0x00000011040be211 */ /* 0x000fe400008f0c00 */
[----:B------:R-:W-:Y:S01]  /*32a0*/  @!P5 IADD3 R0, R9, UR9, RZ ;  /* 0x000000090900dc10 */ /* 0x000fe2000fffe0ff */
[----:B------:R-:W-:Y:S01]  /*32b0*/  ULDC.64 UR8, c[0x0][0x220] ;  /* 0x0000880000087ab9 */ /* 0x000fe20000000a00 */
[----:B------:R-:W-:Y:S01]  /*32c0*/  @!P4 LEA R4, P1, R2, R22, 0x1 ;  /* 0x000000160204c211 */ /* 0x000fe200078208ff */
[----:B------:R1:W-:Y:S01]  /*32d0*/  @!P6 LDGSTS.E.BYPASS.LTC128B.128 [R27+0x8800], desc[UR16][R10.64] ;  /* 0x088000000a1befae */ /* 0x0003e2000b901d50 */
[----:B------:R-:W-:Y:S02]  /*32e0*/  ISETP.GE.AND P6, PT, R14, UR23, PT ;  /* 0x000000170e007c0c */ /* 0x000fe4000bfc6270 */
[----:B---3--:R-:W-:-:S04]  /*32f0*/  @!P5 LEA R6, P2, R8, R20, 0x1 ;  /* 0x000000140806d211 */ /* 0x008fc800078408ff */
[----:B------:R-:W-:Y:S01]  /*3300*/  @!P5 LEA.HI.X R7, R8, R21, R0, 0x1, P2 ;  /* 0x000000150807d211 */ /* 0x000fe200010f0c00 */
[----:B------:R-:W-:Y:S01]  /*3310*/  IMAD R0, R44, UR7, R5 ;  /* 0x000000072c007c24 */ /* 0x000fe2000f8e0205 */
[----:B------:R-:W-:Y:S01]  /*3320*/  @!P4 LEA.HI.X R5, R2, R23, R3, 0x1, P1 ;  /* 0x000000170205c211 */ /* 0x000fe200008f0c03 */
[----:B------:R-:W-:Y:S01]  /*3330*/  IMAD.WIDE.U32 R8, R44, UR6, R12 ;  /* 0x000000062c087c25 */ /* 0x000fe2000f8e000c */
[----:B------:R-:W-:Y:S01]  /*3340*/  ISETP.GE.AND P1, PT, R46, UR23, PT ;  /* 0x000000172e007c0c */ /* 0x000fe2000bf26270 */
[----:B------:R2:W-:Y:S02]  /*3350*/  @!P5 LDGSTS.E.BYPASS.LTC128B.128 [R26+0x9000], desc[UR16][R6.64] ;  /* 0x09000000061adfae */ /* 0x0005e4000b901d50 */
[----:B------:R-:W-:Y:S01]  /*3360*/  IMAD.U32 R12, RZ, RZ, UR6 ;  /* 0x00000006ff0c7e24 */ /* 0x000fe2000f8e00ff */
[----:B------:R-:W-:Y:S01]  /*3370*/  IADD3 R0, R9, R0, RZ ;  /* 0x0000000009007210 */ /* 0x000fe20007ffe0ff */
[----:B------:R3:W-:Y:S01]  /*3380*/  @!P4 LDGSTS.E.BYPASS.LTC128B.128 [R19+0x9800], desc[UR16][R4.64] ;  /* 0x098000000413cfae */ /* 0x0007e2000b901d50 */
[C---:B------:R-:W-:Y:S01]  /*3390*/  LEA R50, P2, R8.reuse, UR8, 0x1 ;  /* 0x0000000808327c11 */ /* 0x040fe2000f8408ff */
[----:B------:R-:W-:Y:S01]  /*33a0*/  USHF.L.U32 UR8, UR7, 0x5, URZ ;  /* 0x0000000507087899 */ /* 0x000fe2000800063f */
[----:B------:R-:W-:Y:S01]  /*33b0*/  ISETP.GE.AND P4, PT, R47, UR23, PT ;  /* 0x000000172f007c0c */ /* 0x000fe2000bf86270 */
[----:B------:R-:W0:Y:S01]  /*33c0*/  LDGDEPBAR ;  /* 0x00000000000079af */ /* 0x000e220000000000 */
[----:B------:R-:W-:Y:S01]  /*33d0*/  LEA.HI.X R51, R8, UR9, R0, 0x1, P2 ;  /* 0x0000000908337c11 */ /* 0x000fe200090f0c00 */
[----:B------:R-:W-:Y:S01]  /*33e0*/  IMAD.U32 R0, RZ, RZ, UR6 ;  /* 0x00000006ff007e24 */ /* 0x000fe2000f8e00ff */
[-C--:B------:R-:W-:Y:S01]  /*33f0*/  @!P3 MOV R2, R50.reuse ;  /* 0x000000320002b202 */ /* 0x080fe20000000f00 */
[----:B-1----:R-:W-:Y:S01]  /*3400*/  IMAD.U32 R10, RZ, RZ, UR6 ;  /* 0x00000006ff0a7e24 */ /* 0x002fe2000f8e00ff */
[----:B------:R-:W-:Y:S01]  /*3410*/  @!P6 MOV R8, R50 ;  /* 0x000000320008e202 */ /* 0x000fe20000000f00 */
[--C-:B------:R-:W-:Y:S01]  /*3420*/  @!P3 IMAD.MOV.U32 R3, RZ, RZ, R51.reuse ;  /* 0x000000ffff03b224 */ /* 0x100fe200078e0033 */
[----:B------:R-:W-:Y:S01]  /*3430*/  STL [R1+0x4], R50 ;  /* 0x0000043201007387 */ /* 0x000fe20000100800 */
[----:B------:R-:W-:-:S02]  /*3440*/  @!P6 IMAD.MOV.U32 R9, RZ, RZ, R51 ;  /* 0x000000ffff09e224 */ /* 0x000fc400078e0033 */
[----:B------:R-:W-:Y:S01]  /*3450*/  @!P3 IMAD.WIDE.U32 R2, R0, 0x60, R2 ;  /* 0x000000600002b825 */ /* 0x000fe200078e0002 */
[----:B------:R-:W-:Y:S01]  /*3460*/  MOV R0, UR8 ;  /* 0x0000000800007c02 */ /* 0x000fe20008000f00 */
[----:B------:R-:W-:Y:S01]  /*3470*/  @!UP0 UIMAD UR8, UR7, 0x60, URZ ;  /* 0x00000060070888a4 */ /* 0x000fe2000f8e023f */
[----:B------:R-:W-:Y:S05]  /*3480*/  STL [R1], R51 ;  /* 0x0000003301007387 */ /* 0x000fea0000100800 */
[----:B------:R-:W-:Y:S02]  /*3490*/  @!P3 IADD3 R3, R3, UR8, RZ ;  /* 0x000000080303bc10 */ /* 0x000fe4000fffe0ff */
[----:B--2---:R-:W-:-:S02]  /*34a0*/  @!P4 IADD3 R6, P5, R50, UR24, RZ ;  /* 0x000000183206cc10 */ /* 0x004fc4000ffbe0ff */
[----:B---3--:R-:W-:Y:S01]  /*34b0*/  MOV R4, UR6 ;  /* 0x0000000600047c02 */ /* 0x008fe20008000f00 */
[----:B------:R-:W-:-:S04]  /*34c0*/  DEPBAR.LE SB0, 0x0 ;  /* 0x000080000000791a */ /* 0x000fc80000000000 */
[----:B------:R-:W-:Y:S01]  /*34d0*/  BAR.SYNC.DEFER_BLOCKING 0x0 ;  /* 0x0000000000007b1d */ /* 0x000fe20000010000 */
[----:B------:R-:W-:Y:S01]  /*34e0*/  @!P4 IADD3.X R7, R51, UR25, R0, P5, !PT ;  /* 0x000000193307cc10 */ /* 0x000fe2000affe400 */
[----:B------:R-:W-:Y:S01]  /*34f0*/  IMAD.U32 R5, RZ, RZ, UR7 ;  /* 0x00000007ff057e24 */ /* 0x000fe2000f8e00ff */
[----:B------:R-:W-:Y:S01]  /*3500*/  ISETP.GE.AND P5, PT, R40, UR23, PT ;  /* 0x0000001728007c0c */ /* 0x000fe2000bfa6270 */
[----:B------:R-:W-:Y:S01]  /*3510*/  IMAD.U32 R0, RZ, RZ, UR7 ;  /* 0x00000007ff007e24 */ /* 0x000fe2000f8e00ff */
[----:B------:R-:W-:-:S04]  /*3520*/  @!P1 LEA R4, P2, R4, R50, 0x6 ;  /* 0x0000003204049211 */ /* 0x000fc800078430ff */
[----:B------:R-:W-:Y:S02]  /*3530*/  @!P1 LEA.HI.X R5, R10, R51, R5, 0x6, P2 ;  /* 0x000000330a059211 */ /* 0x000fe400010f3405 */
[----:B------:R-:W-:-:S05]  /*3540*/  ISETP.GE.AND P2, PT, R35, UR23, PT ;  /* 0x0000001723007c0c */ /* 0x000fca000bf46270 */
[----:B------:R-:W-:-:S05]  /*3550*/  VOTEU.ALL UP2, P5 ;  /* 0x00000000003f7886 */ /* 0x000fca0002840000 */
[----:B------:R-:W-:Y:S01]  /*3560*/  @!UP2 UIMAD UR22, UR7, 0xa0, URZ ;  /* 0x000000a00716a8a4 */ /* 0x000fe2000f8e023f */
[----:B------:R-:W-:Y:S02]  /*3570*/  @P6 STS.128 [R243+0xa000], RZ ;  /* 0x00a000fff3006388 */ /* 0x000fe40000000c00 */
[----:B------:R-:W-:Y:S02]  /*3580*/  VOTEU.ALL UP0, P2 ;  /* 0x00000000003f7886 */ /* 0x000fe40001000000 */
[----:B------:R-:W-:Y:S01]  /*3590*/  @!PT LDS RZ, [RZ] ;  /* 0x00000000fffff984 */ /* 0x000fe20000000800 */
[----:B------:R-:W-:Y:S01]  /*35a0*/  @!PT LDS RZ, [RZ] ;  /* 0x00000000fffff984 */ /* 0x000fe20000000800 */
[----:B------:R-:W-:Y:S01]  /*35b0*/  @!PT LDS RZ, [RZ] ;  /* 0x00000000fffff984 */ /* 0x000fe20000000800 */
[----:B------:R1:W-:Y:S01]  /*35c0*/  @!P6 LDGSTS.E.BYPASS.LTC128B.128 [R243+0xa000], desc[UR16][R8.64] ;  /* 0x0a00000008f3efae */ /* 0x0003e2000b901d50 */
[----:B------:R-:W-:Y:S02]  /*35d0*/  ISETP.GE.AND P6, PT, R42, UR23, PT ;  /* 0x000000172a007c0c */ /* 0x000fe4000bfc6270 */
[----:B------:R-:W-:Y:S01]  /*35e0*/  @!UP0 UIMAD UR8, UR7, 0xe0, URZ ;  /* 0x000000e0070888a4 */ /* 0x000fe2000f8e023f */
[----:B------:R-:W-:Y:S04]  /*35f0*/  @P4 STS.128 [R243+0xa800], RZ ;  /* 0x00a800fff3004388 */ /* 0x000fe80000000c00 */
[----:B------:R-:W-:Y:S01]  /*3600*/  @!PT LDS RZ, [RZ] ;  /* 0x00000000fffff984 */ /* 0x000fe20000000800 */
[----:B------:R-:W-:Y:S01]  /*3610*/  @!PT LDS RZ, [RZ] ;  /* 0x00000000fffff984 */ /* 0x000fe20000000800 */
[----:B------:R-:W-:Y:S01]  /*3620*/  @!PT LDS RZ, [RZ] ;  /* 0x00000000fffff984 */ /* 0x000fe20000000800 */
[----:B------:R2:W-:Y:S01]  /*3630*/  @!P4 LDGSTS.E.BYPASS.LTC128B.128 [R243+0xa800], desc[UR16][R6.64] ;  /* 0x0a80000006f3cfae */ /* 0x0005e2000b901d50 */
[----:B------:R-:W-:-:S03]  /*3640*/  ISETP.GE.AND P4, PT, R41, UR23, PT ;  /* 0x0000001729007c0c */ /* 0x000fc6000bf86270 */
        /* <DEDUP_REMOVED lines=11> */
[----:B------:R-:W-:Y:S01]  /*3700*/  ISETP.GE.AND P3, PT, R39, UR23, PT ;  /* 0x0000001727007c0c */ /* 0x000fe2000bf66270 */
[----:B-1----:R-:W-:Y:S02]  /*3710*/  IMAD.U32 R8, RZ, RZ, UR6 ;  /* 0x00000006ff087e24 */ /* 0x002fe4000f8e00ff */
[----:B------:R-:W-:Y:S01]  /*3720*/  @P6 STS.128 [R243+0xc000], RZ ;  /* 0x00c000fff3006388 */ /* 0x000fe20000000c00 */
[----:B------:R-:W-:Y:S02]  /*3730*/  @!UP1 UIMAD UR9, UR7, 0xc0, URZ ;  /* 0x000000c0070998a4 */ /* 0x000fe4000f8e023f */
[----:B------:R-:W-:Y:S02]  /*3740*/  @!P6 LEA R8, P1, R8, R50, 0x7 ;  /* 0x000000320808e211 */ /* 0x000fe400078238ff */
[----:B--2---:R-:W-:Y:S02]  /*3750*/  MOV R6, UR6 ;  /* 0x0000000600067c02 */ /* 0x004fe40008000f00 */
[----:B---3--:R-:W-:-:S04]  /*3760*/  MOV R4, UR6 ;  /* 0x0000000600047c02 */ /* 0x008fc80008000f00 */
[-C--:B------:R-:W-:Y:S01]  /*3770*/  @!P6 LEA.HI.X R9, R4, R51.reuse, R0, 0x7, P1 ;  /* 0x000000330409e211 */ /* 0x080fe200008f3c00 */
[----:B------:R-:W-:Y:S01]  /*3780*/  IMAD.U32 R0, RZ, RZ, UR6 ;  /* 0x00000006ff007e24 */ /* 0x000fe2000f8e00ff */
[----:B------:R-:W-:Y:S02]  /*3790*/  ISETP.GE.AND P1, PT, R38, UR23, PT ;  /* 0x0000001726007c0c */ /* 0x000fe4000bf26270 */
[----:B----4-:R-:W-:Y:S01]  /*37a0*/  @!P5 MOV R3, R51 ;  /* 0x000000330003d202 */ /* 0x010fe20000000f00 */
[----:B------:R-:W-:Y:S01]  /*37b0*/  @!P5 IMAD.MOV.U32 R2, RZ, RZ, R50 ;  /* 0x000000ffff02d224 */ /* 0x000fe200078e0032 */
[----:B------:R-:W-:Y:S01]  /*37c0*/  @!PT LDS RZ, [RZ] ;  /* 0x00000000fffff984 */ /* 0x000fe20000000800 */
[----:B------:R-:W-:Y:S01]  /*37d0*/  @!PT LDS RZ, [RZ] ;  /* 0x00000000fffff984 */ /* 0x000fe20000000800 */
[----:B------:R-:W-:Y:S01]  /*37e0*/  @!PT LDS RZ, [RZ] ;  /* 0x00000000fffff984 */ /* 0x000fe20000000800 */
[----:B------:R1:W-:Y:S01]  /*37f0*/  @!P6 LDGSTS.E.BYPASS.LTC128B.128 [R243+0xc000], desc[UR16][R8.64] ;  /* 0x0c00000008f3efae */ /* 0x0003e2000b901d50 */
[----:B------:R-:W-:Y:S02]  /*3800*/  ISETP.GE.AND P6, PT, R34, UR23, PT ;  /* 0x0000001722007c0c */ /* 0x000fe4000bfc6270 */
[----:B------:R-:W-:Y:S01]  /*3810*/  @!P5 IMAD.WIDE.U32 R6, R6, 0xa0, R2 ;  /* 0x000000a00606d825 */ /* 0x000fe200078e0002 */
[-C--:B------:R-:W-:Y:S01]  /*3820*/  @!P4 MOV R2, R50.reuse ;  /* 0x000000320002c202 */ /* 0x080fe20000000f00 */
[----:B------:R-:W-:Y:S02]  /*3830*/  @P5 STS.128 [R243+0xc800], RZ ;  /* 0x00c800fff3005388 */ /* 0x000fe40000000c00 */
[----:B------:R-:W-:Y:S01]  /*3840*/  @!P4 IMAD.MOV.U32 R3, RZ, RZ, R51 ;  /* 0x000000ffff03c224 */ /* 0x000fe200078e0033 */
[----:B------:R-:W-:Y:S01]  /*3850*/  @!P5 IADD3 R7, R7, UR22, RZ ;  /* 0x000000160707dc10 */ /* 0x000fe2000fffe0ff */
[----:B------:R-:W-:Y:S01]  /*3860*/  VOTEU.ALL UP0, P1 ;  /* 0x00000000003f7886 */ /* 0x000fe20000800000 */
[----:B------:R-:W-:Y:S01]  /*3870*/  @!P4 IMAD.WIDE.U32 R4, R4, 0xc0, R2 ;  /* 0x000000c00404c825 */ /* 0x000fe200078e0002 */
[----:B------:R-:W-:-:S02]  /*3880*/  @!P2 MOV R2, R50 ;  /* 0x000000320002a202 */ /* 0x000fc40000000f00 */
[----:B------:R-:W-:Y:S01]  /*3890*/  @!PT LDS RZ, [RZ] ;  /* 0x00000000fffff984 */ /* 0x000fe20000000800 */
[----:B------:R-:W-:Y:S01]  /*38a0*/  @!PT LDS RZ, [RZ] ;  /* 0x00000000fffff984 */ /* 0x000fe20000000800 */
[----:B------:R-:W-:Y:S01]  /*38b0*/  @!PT LDS RZ, [RZ] ;  /* 0x00000000fffff984 */ /* 0x000fe20000000800 */
[----:B------:R2:W-:Y:S01]  /*38c0*/  @!P5 LDGSTS.E.BYPASS.LTC128B.128 [R243+0xc800], desc[UR16][R6.64] ;  /* 0x0c80000006f3dfae */ /* 0x0005e2000b901d50 */
[----:B------:R-:W-:Y:S01]  /*38d0*/  ISETP.GE.AND P5, PT, R28, UR23, PT ;  /* 0x000000171c007c0c */ /* 0x000fe2000bfa6270 */
[----:B------:R-:W-:Y:S01]  /*38e0*/  @!P2 IMAD.MOV.U32 R3, RZ, RZ, R51 ;  /* 0x000000ffff03a224 */ /* 0x000fe200078e0033 */
[----:B------:R-:W-:Y:S01]  /*38f0*/  VOTEU.ALL UP3, P6 ;  /* 0x00000000003f7886 */ /* 0x000fe20003060000 */
[----:B------:R-:W-:Y:S01]  /*3900*/  @!P4 VIADD R5, R5, UR9 ;  /* 0x000000090505cc36 */ /* 0x000fe20008000000 */
[----:B------:R-:W-:Y:S01]  /*3910*/  @P4 STS.128 [R243+0xd000], RZ ;  /* 0x00d000fff3004388 */ /* 0x000fe20000000c00 */
[----:B------:R-:W-:Y:S02]  /*3920*/  @!P2 IMAD.WIDE.U32 R2, R0, 0xe0, R2 ;  /* 0x000000e00002a825 */ /* 0x000fe400078e0002 */
[----:B------:R-:W-:Y:S01]  /*3930*/  @!UP3 UIMAD UR22, UR7, 0x140, URZ ;  /* 0x000001400716b8a4 */ /* 0x000fe2000f8e023f */
[----:B------:R-:W-:Y:S01]  /*3940*/  @!PT LDS RZ, [RZ] ;  /* 0x00000000fffff984 */ /* 0x000fe20000000800 */
[----:B------:R-:W-:Y:S01]  /*3950*/  @!PT LDS RZ, [RZ] ;  /* 0x00000000fffff984 */ /* 0x000fe20000000800 */
[----:B------:R-:W-:Y:S01]  /*3960*/  @!PT LDS RZ, [RZ] ;  /* 0x00000000fffff984 */ /* 0x000fe20000000800 */
[----:B------:R3:W-:Y:S01]  /*3970*/  @!P4 LDGSTS.E.BYPASS.LTC128B.128 [R243+0xd000], desc[UR16][R4.64] ;  /* 0x0d00000004f3cfae */ /* 0x0007e2000b901d50 */
[----:B------:R-:W-:-:S02]  /*3980*/  ISETP.GE.AND P4, PT, R29, UR23, PT ;  /* 0x000000171d007c0c */ /* 0x000fc4000bf86270 */
[----:B------:R-:W-:Y:S01]  /*3990*/  @!P2 IADD3 R3, R3, UR8, RZ ;  /* 0x000000080303ac10 */ /* 0x000fe2000fffe0ff */
[----:B------:R-:W-:Y:S01]  /*39a0*/  @P2 STS.128 [R243+0xd800], RZ ;  /* 0x00d800fff3002388 */ /* 0x000fe20000000c00 */
[----:B-1----:R-:W-:Y:S01]  /*39b0*/  LEA.HI R8, R49, R200, RZ, 0x4 ;  /* 0x000000c831087211 */ /* 0x002fe200078f20ff */
[----:B------:R-:W-:Y:S02]  /*39c0*/  @!UP0 UIMAD UR8, UR7, 0x120, URZ ;  /* 0x00000120070888a4 */ /* 0x000fe4000f8e023f */
[----:B------:R-:W-:Y:S01]  /*39d0*/  @!PT LDS RZ, [RZ] ;  /* 0x00000000fffff984 */ /* 0x000fe20000000800 */
[----:B------:R-:W-:Y:S01]  /*39e0*/  @!PT LDS RZ, [RZ] ;  /* 0x00000000fffff984 */ /* 0x000fe20000000800 */
[----:B------:R-:W-:Y:S01]  /*39f0*/  @!PT LDS RZ, [RZ] ;  /* 0x00000000fffff984 */ /* 0x000fe20000000800 */
[----:B------:R1:W-:Y:S01]  /*3a00*/  @!P2 LDGSTS.E.BYPASS.LTC128B.128 [R243+0xd800], desc[UR16][R2.64] ;  /* 0x0d80000002f3afae */ /* 0x0003e2000b901d50 */
[----:B------:R-:W-:Y:S01]  /*3a10*/  LOP3.LUT R0, R8, 0xfffffff0, RZ, 0xc0, !PT ;  /* 0xfffffff008007812 */ /* 0x000fe200078ec0ff */
[----:B------:R-:W-:Y:S02]  /*3a20*/  VOTEU.ALL UP2, P5 ;  /* 0x00000000003f7886 */ /* 0x000fe40002840000 */
[----:B------:R-:W-:Y:S02]  /*3a30*/  @P3 STS.128 [R243+0xe000], RZ ;  /* 0x00e000fff3003388 */ /* 0x000fe40000000c00 */
[----:B------:R-:W-:Y:S01]  /*3a40*/  IMAD.IADD R0, R200, 0x1, -R0 ;  /* 0x00000001c8007824 */ /* 0x000fe200078e0a00 */
[----:B------:R-:W-:Y:S01]  /*3a50*/  VOTEU.ALL UP1, P4 ;  /* 0x00000000003f7886 */ /* 0x000fe20002020000 */
[----:B------:R-:W-:Y:S01]  /*3a60*/  @!UP2 UIMAD UR9, UR7, 0x160, URZ ;  /* 0x000001600709a8a4 */ /* 0x000fe2000f8e023f */
[----:B--2---:R-:W-:Y:S01]  /*3a70*/  IMAD.U32 R7, RZ, RZ, UR6 ;  /* 0x00000006ff077e24 */ /* 0x004fe2000f8e00ff */
[----:B------:R-:W-:-:S02]  /*3a80*/  MOV R6, UR7 ;  /* 0x0000000700067c02 */ /* 0x000fc40008000f00 */
[----:B---3--:R-:W-:Y:S02]  /*3a90*/  MOV R4, UR6 ;  /* 0x0000000600047c02 */ /* 0x008fe40008000f00 */
[----:B------:R-:W-:Y:S02]  /*3aa0*/  SHF.R.S32.HI R5, RZ, 0x1f, R0 ;  /* 0x0000001fff057819 */ /* 0x000fe40000011400 */
[----:B------:R-:W-:Y:S02]  /*3ab0*/  @!P3 LEA R4, P2, R4, R50, 0x8 ;  /* 0x000000320404b211 */ /* 0x000fe400078440ff */
[----:B------:R-:W-:Y:S02]  /*3ac0*/  LEA.HI R16, R5, R0, RZ, 0x3 ;  /* 0x0000000005107211 */ /* 0x000fe400078f18ff */
[----:B-1----:R-:W-:Y:S02]  /*3ad0*/  SHF.R.S32.HI R2, RZ, 0x4, R8 ;  /* 0x00000004ff027819 */ /* 0x002fe40000011408 */
[----:B------:R-:W-:-:S02]  /*3ae0*/  @!P3 LEA.HI.X R5, R7, R51, R6, 0x8, P2 ;  /* 0x000000330705b211 */ /* 0x000fc400010f4406 */
[----:B------:R-:W-:Y:S02]  /*3af0*/  LEA.HI R3, R8, R2, RZ, 0x1 ;  /* 0x0000000208037211 */ /* 0x000fe400078f08ff */
[----:B------:R-:W-:Y:S01]  /*3b00*/  LOP3.LUT R6, R16, 0xfffffff8, RZ, 0xc0, !PT ;  /* 0xfffffff810067812 */ /* 0x000fe200078ec0ff */
[----:B------:R-:W-:Y:S01]  /*3b10*/  @!PT LDS RZ, [RZ] ;  /* 0x00000000fffff984 */ /* 0x000fe20000000800 */
[----:B------:R-:W-:Y:S01]  /*3b20*/  @!PT LDS RZ, [RZ] ;  /* 0x00000000fffff984 */ /* 0x000fe20000000800 */
[----:B------:R-:W-:Y:S01]  /*3b30*/  @!PT LDS RZ, [RZ] ;  /* 0x00000000fffff984 */ /* 0x000fe20000000800 */
[----:B------:R1:W-:Y:S01]  /*3b40*/  @!P3 LDGSTS.E.BYPASS.LTC128B.128 [R243+0xe000], desc[UR16][R4.64] ;  /* 0x0e00000004f3bfae */ /* 0x0003e2000b901d50 */
[----:B------:R-:W-:Y:S02]  /*3b50*/  LOP3.LUT R3, R3, 0xfffffffe, RZ, 0xc0, !PT ;  /* 0xfffffffe03037812 */ /* 0x000fe400078ec0ff */
[----:B------:R-:W-:Y:S01]  /*3b60*/  MOV R8, UR6 ;  /* 0x0000000600087c02 */ /* 0x000fe20008000f00 */
[----:B------:R-:W-:Y:S01]  /*3b70*/  IMAD.IADD R20, R0, 0x1, -R6 ;  /* 0x0000000100147824 */ /* 0x000fe200078e0a06 */
[----:B------:R-:W-:Y:S01]  /*3b80*/  SHF.L.U32 R0, R36, 0x6, RZ ;  /* 0x0000000624007819 */ /* 0x000fe200000006ff */
[----:B------:R-:W-:Y:S01]  /*3b90*/  IMAD.IADD R7, R2, 0x1, -R3 ;  /* 0x0000000102077824 */ /* 0x000fe200078e0a03 */
[----:B------:R-:W-:Y:S01]  /*3ba0*/  @!P1 MOV R3, R51 ;  /* 0x0000003300039202 */ /* 0x000fe20000000f00 */
[----:B------:R-:W-:Y:S01]  /*3bb0*/  IMAD.SHL.U32 R6, R14, 0x8, RZ ;  /* 0x000000080e067824 */ /* 0x000fe200078e00ff */
[----:B------:R-:W-:Y:S01]  /*3bc0*/  LOP3.LUT R0, R0, 0x1c0, RZ, 0xc0, !PT ;  /* 0x000001c000007812 */ /* 0x000fe200078ec0ff */
[----:B------:R-:W-:Y:S01]  /*3bd0*/  @!P1 IMAD.MOV.U32 R2, RZ, RZ, R50 ;  /* 0x000000ffff029224 */ /* 0x000fe200078e0032 */
[----:B------:R-:W-:Y:S01]  /*3be0*/  @P1 STS.128 [R243+0xe800], RZ ;  /* 0x00e800fff3001388 */ /* 0x000fe20000000c00 */
[----:B------:R-:W-:-:S02]  /*3bf0*/  ISETP.GE.AND P2, PT, R30, UR23, PT ;  /* 0x000000171e007c0c */ /* 0x000fc4000bf46270 */
[----:B------:R-:W-:Y:S01]  /*3c00*/  @!P1 IMAD.WIDE.U32 R2, R8, 0x120, R2 ;  /* 0x0000012008029825 */ /* 0x000fe200078e0002 */
[----:B------:R-:W-:Y:S02]  /*3c10*/  LOP3.LUT R6, R0, 0x8, R6, 0xf8, !PT ;  /* 0x0000000800067812 */ /* 0x000fe400078ef806 */
[----:B------:R-:W-:Y:S01]  /*3c20*/  SHF.R.U32.HI R0, RZ, 0x3, R0 ;  /* 0x00000003ff007819 */ /* 0x000fe20000011600 */
[----:B------:R-:W-:Y:S01]  /*3c30*/  @!P1 VIADD R3, R3, UR8 ;  /* 0x0000000803039c36 */ /* 0x000fe20008000000 */
[----:B------:R-:W-:Y:S01]  /*3c40*/  ISETP.GE.AND P3, PT, R32, UR23, PT ;  /* 0x0000001720007c0c */ /* 0x000fe2000bf66270 */
[----:B------:R-:W-:Y:S01]  /*3c50*/  @!UP1 UIMAD UR8, UR7, 0x180, URZ ;  /* 0x00000180070898a4 */ /* 0x000fe2000f8e023f */
[----:B------:R-:W-:Y:S02]  /*3c60*/  LOP3.LUT R6, R6, R0, RZ, 0x3c, !PT ;  /* 0x0000000006067212 */ /* 0x000fe400078e3cff */
[----:B------:R-:W-:Y:S01]  /*3c70*/  @!PT LDS RZ, [RZ] ;  /* 0x00000000fffff984 */ /* 0x000fe20000000800 */
[----:B------:R-:W-:Y:S01]  /*3c80*/  @!PT LDS RZ, [RZ] ;  /* 0x00000000fffff984 */ /* 0x000fe20000000800 */
[----:B------:R-:W-:Y:S01]  /*3c90*/  @!PT LDS RZ, [RZ] ;  /* 0x00000000fffff984 */ /* 0x000fe20000000800 */
[----:B------:R2:W-:Y:S01]  /*3ca0*/  @!P1 LDGSTS.E.BYPASS.LTC128B.128 [R243+0xe800], desc[UR16][R2.64] ;  /* 0x0e80000002f39fae */ /* 0x0005e2000b901d50 */
[----:B------:R-:W-:Y:S01]  /*3cb0*/  MOV R14, UR6 ;  /* 0x00000006000e7c02 */ /* 0x000fe20008000f00 */
[----:B------:R-:W-:Y:S01]  /*3cc0*/  VOTEU.ALL UP0, P2 ;  /* 0x00000000003f7886 */ /* 0x000fe20001000000 */
[----:B------:R-:W-:Y:S01]  /*3cd0*/  ISETP.GE.AND P1, PT, R33, UR23, PT ;  /* 0x0000001721007c0c */ /* 0x000fe2000bf26270 */
[----:B------:R-:W-:Y:S01]  /*3ce0*/  @P6 STS.128 [R243+0xf000], RZ ;  /* 0x00f000fff3006388 */ /* 0x000fe20000000c00 */
[----:B-1----:R-:W-:-:S02]  /*3cf0*/  SHF.L.U32 R5, R20, 0x6, RZ ;  /* 0x0000000614057819 */ /* 0x002fc400000006ff */
[----:B------:R-:W-:Y:S02]  /*3d00*/  SHF.L.U32 R4, R7, 0x3, RZ ;  /* 0x0000000307047819 */ /* 0x000fe400000006ff */
[----:B------:R-:W-:Y:S01]  /*3d10*/  LOP3.LUT R0, R5, 0x1c0, RZ, 0xc0, !PT ;  /* 0x000001c005007812 */ /* 0x000fe200078ec0ff */
[----:B------:R-:W-:Y:S01]  /*3d20*/  IMAD.U32 R5, RZ, RZ, UR6 ;  /* 0x00000006ff057e24 */ /* 0x000fe2000f8e00ff */
[----:B------:R-:W-:-:S05]  /*3d30*/  VOTEU.ALL UP2, P3 ;  /* 0x00000000003f7886 */ /* 0x000fca0001840000 */
[----:B------:R-:W-:Y:S01]  /*3d40*/  VOTEU.ALL UP1, P1 ;  /* 0x00000000003f7886 */ /* 0x000fe20000820000 */
[----:B--2---:R-:W-:Y:S01]  /*3d50*/  LOP3.LUT R3, R0, 0x8, R4, 0xf8, !PT ;  /* 0x0000000800037812 */ /* 0x004fe200078ef804 */
[----:B------:R-:W-:Y:S01]  /*3d60*/  IMAD.U32 R4, RZ, RZ, UR6 ;  /* 0x00000006ff047e24 */ /* 0x000fe2000f8e00ff */
[----:B------:R-:W-:Y:S02]  /*3d70*/  SHF.R.U32.HI R2, RZ, 0x3, R0 ;  /* 0x00000003ff027819 */ /* 0x000fe40000011600 */
[----:B------:R-:W-:Y:S02]  /*3d80*/  LEA R0, R7, R6, 0x9 ;  /* 0x0000000607007211 */ /* 0x000fe400078e48ff */
[----:B------:R-:W-:Y:S01]  /*3d90*/  LOP3.LUT R85, R3, R2, RZ, 0x3c, !PT ;  /* 0x0000000203557212 */ /* 0x000fe200078e3cff */
[----:B------:R-:W-:Y:S01]  /*3da0*/  @!P6 IMAD.MOV.U32 R3, RZ, RZ, R51 ;  /* 0x000000ffff03e224 */ /* 0x000fe200078e0033 */
[----:B------:R-:W-:Y:S02]  /*3db0*/  @!P6 MOV R2, R50 ;  /* 0x000000320002e202 */ /* 0x000fe40000000f00 */
[----:B------:R-:W-:-:S02]  /*3dc0*/  LEA R134, R0, UR4, 0x1 ;  /* 0x0000000400867c11 */ /* 0x000fc4000f8e08ff */
[----:B------:R-:W-:Y:S01]  /*3dd0*/  MOV R0, 0x10 ;  /* 0x0000001000007802 */ /* 0x000fe20000000f00 */
[----:B------:R-:W-:Y:S01]  /*3de0*/  @!P6 IMAD.WIDE.U32 R6, R5, 0x140, R2 ;  /* 0x000001400506e825 */ /* 0x000fe200078e0002 */
[----:B------:R-:W-:-:S03]  /*3df0*/  @!P5 MOV R3, R51 ;  /* 0x000000330003d202 */ /* 0x000fc60000000f00 */
[----:B------:R-:W-:Y:S01]  /*3e00*/  @!P5 IMAD.MOV.U32 R2, RZ, RZ, R50 ;  /* 0x000000ffff02d224 */ /* 0x000fe200078e0032 */
[----:B------:R-:W-:Y:S01]  /*3e10*/  @!P6 IADD3 R7, R7, UR22, RZ ;  /* 0x000000160707ec10 */ /* 0x000fe2000fffe0ff */
[----:B------:R-:W-:Y:S01]  /*3e20*/  @!UP0 UIMAD UR22, UR7, 0x1a0, URZ ;  /* 0x000001a0071688a4 */ /* 0x000fe2000f8e023f */
[----:B------:R-:W-:Y:S01]  /*3e30*/  VIADD R229, R134, 0x2040 ;  /* 0x0000204086e57836 */ /* 0x000fe20000000000 */
[----:B------:R-:W-:Y:S01]  /*3e40*/  UISETP.GT.AND UP0, UPT, UR13, 0x1, UPT ;  /* 0x000000010d00788c */ /* 0x000fe2000bf04270 */
[----:B------:R-:W-:Y:S01]  /*3e50*/  @!P5 IMAD.WIDE.U32 R4, R4, 0x160, R2 ;  /* 0x000001600404d825 */ /* 0x000fe200078e0002 */
[-C--:B------:R-:W-:Y:S01]  /*3e60*/  @!P4 MOV R3, R51.reuse ;  /* 0x000000330003c202 */ /* 0x080fe20000000f00 */
[----:B------:R-:W-:Y:S01]  /*3e70*/  @!PT LDS RZ, [RZ] ;  /* 0x00000000fffff984 */ /* 0x000fe20000000800 */
[----:B------:R-:W-:Y:S01]  /*3e80*/  @!PT LDS RZ, [RZ] ;  /* 0x00000000fffff984 */ /* 0x000fe20000000800 */
[----:B------:R-:W-:Y:S01]  /*3e90*/  @!PT LDS RZ, [RZ] ;  /* 0x00000000fffff984 */ /* 0x000fe20000000800 */
[----:B------:R1:W-:Y:S02]  /*3ea0*/  @!P6 LDGSTS.E.BYPASS.LTC128B.128 [R243+0xf000], desc[UR16][R6.64] ;  /* 0x0f00000006f3efae */ /* 0x0003e4000b901d50 */
[----:B------:R-:W-:Y:S02]  /*3eb0*/  @!P4 IMAD.MOV.U32 R2, RZ, RZ, R50 ;  /* 0x000000ffff02c224 */ /* 0x000fe400078e0032 */
[----:B------:R-:W-:Y:S01]  /*3ec0*/  @!P5 VIADD R5, R5, UR9 ;  /* 0x000000090505dc36 */ /* 0x000fe20008000000 */
[----:B------:R-:W-:Y:S01]  /*3ed0*/  @!UP2 UIMAD UR9, UR7, 0x1c0, URZ ;  /* 0x000001c00709a8a4 */ /* 0x000fe2000f8e023f */
[----:B------:R-:W-:Y:S01]  /*3ee0*/  @!P4 IMAD.WIDE.U32 R14, R14, 0x180, R2 ;  /* 0x000001800e0ec825 */ /* 0x000fe200078e0002 */
[----:B------:R-:W-:Y:S01]  /*3ef0*/  @!P2 MOV R3, R51 ;  /* 0x000000330003a202 */ /* 0x000fe20000000f00 */
[----:B------:R-:W-:Y:S02]  /*3f00*/  @P5 STS.128 [R243+0xf800], RZ ;  /* 0x00f800fff3005388 */ /* 0x000fe40000000c00 */
[----:B------:R-:W-:-:S02]  /*3f10*/  @!P2 IMAD.MOV.U32 R2, RZ, RZ, R50 ;  /* 0x000000ffff02a224 */ /* 0x000fc400078e0032 */
[----:B------:R-:W-:Y:S01]  /*3f20*/  @!PT LDS RZ, [RZ] ;  /* 0x00000000fffff984 */ /* 0x000fe20000000800 */
[----:B------:R-:W-:Y:S01]  /*3f30*/  @!PT LDS RZ, [RZ] ;  /* 0x00000000fffff984 */ /* 0x000fe20000000800 */
[----:B------:R-:W-:Y:S01]  /*3f40*/  @!PT LDS RZ, [RZ] ;  /* 0x00000000fffff984 */ /* 0x000fe20000000800 */
[----:B------:R-:W-:Y:S02]  /*3f50*/  @!P5 LDGSTS.E.BYPASS.LTC128B.128 [R243+0xf800], desc[UR16][R4.64] ;  /* 0x0f80000004f3dfae */ /* 0x000fe4000b901d50 */
[----:B------:R-:W-:Y:S01]  /*3f60*/  @!P2 IMAD.WIDE.U32 R8, R8, 0x1a0, R2 ;  /* 0x000001a00808a825 */ /* 0x000fe200078e0002 */
[-C--:B------:R-:W-:Y:S01]  /*3f70*/  @!P3 MOV R2, R50.reuse ;  /* 0x000000320002b202 */ /* 0x080fe20000000f00 */
[----:B------:R-:W-:Y:S02]  /*3f80*/  @P4 STS.128 [R243+0x10000], RZ ;  /* 0x010000fff3004388 */ /* 0x000fe40000000c00 */
[----:B------:R-:W-:Y:S01]  /*3f90*/  @!P3 IMAD.MOV.U32 R3, RZ, RZ, R51 ;  /* 0x000000ffff03b224 */ /* 0x000fe200078e0033 */
[----:B------:R-:W-:Y:S01]  /*3fa0*/  @!P2 IADD3 R9, R9, UR22, RZ ;  /* 0x000000160909ac10 */ /* 0x000fe2000fffe0ff */
[----:B------:R-:W-:Y:S01]  /*3fb0*/  ULDC UR22, c[0x0][0x39c] ;  /* 0x0000e70000167ab9 */ /* 0x000fe20000000800 */
[----:B------:R-:W-:Y:S01]  /*3fc0*/  @!P3 IMAD.WIDE.U32 R12, R12, 0x1c0, R2 ;  /* 0x000001c00c0cb825 */ /* 0x000fe200078e0002 */
[----:B------:R-:W-:-:S03]  /*3fd0*/  @!P1 MOV R2, R50 ;  /* 0x0000003200029202 */ /* 0x000fc60000000f00 */
[----:B------:R-:W-:Y:S02]  /*3fe0*/  @!P1 IMAD.MOV.U32 R3, RZ, RZ, R51 ;  /* 0x000000ffff039224 */ /* 0x000fe400078e0033 */
[----:B------:R-:W-:Y:S02]  /*3ff0*/  @!P3 VIADD R13, R13, UR9 ;  /* 0x000000090d0dbc36 */ /* 0x000fe40008000000 */
[----:B------:R-:W-:Y:S01]  /*4000*/  @!P1 IMAD.WIDE.U32 R10, R10, 0x1e0, R2 ;  /* 0x000001e00a0a9825 */ /* 0x000fe200078e0002 */
[----:B------:R-:W-:Y:S01]  /*4010*/  @!P4 IADD3 R3, R15, UR8, RZ ;  /* 0x000000080f03cc10 */ /* 0x000fe2000fffe0ff */
[----:B------:R-:W-:Y:S02]  /*4020*/  @!UP1 UIMAD UR8, UR7, 0x1e0, URZ ;  /* 0x000001e0070898a4 */ /* 0x000fe4000f8e023f */
[----:B------:R-:W-:Y:S01]  /*4030*/  @!P4 IMAD.MOV.U32 R2, RZ, RZ, R14 ;  /* 0x000000ffff02c224 */ /* 0x000fe200078e000e */
[----:B------:R-:W-:-:S03]  /*4040*/  SHF.L.U32 R14, R16, 0x6, RZ ;  /* 0x00000006100e7819 */ /* 0x000fc600000006ff */
[----:B------:R-:W-:Y:S01]  /*4050*/  @!P1 VIADD R11, R11, UR8 ;  /* 0x000000080b0b9c36 */ /* 0x000fe20008000000 */
[----:B------:R-:W-:Y:S01]  /*4060*/  LOP3.LUT R84, R14, 0xfffffe00, RZ, 0xc0, !PT ;  /* 0xfffffe000e547812 */ /* 0x000fe200078ec0ff */
[----:B------:R-:W-:Y:S01]  /*4070*/  @!PT LDS RZ, [RZ] ;  /* 0x00000000fffff984 */ /* 0x000fe20000000800 */
[----:B------:R-:W-:Y:S01]  /*4080*/  @!PT LDS RZ, [RZ] ;  /* 0x00000000fffff984 */ /* 0x000fe20000000800 */
[----:B------:R-:W-:Y:S01]  /*4090*/  @!PT LDS RZ, [RZ] ;  /* 0x00000000fffff984 */ /* 0x000fe20000000800 */
[----:B------:R2:W-:Y:S01]  /*40a0*/  @!P4 LDGSTS.E.BYPASS.LTC128B.128 [R243+0x10000], desc[UR16][R2.64] ;  /* 0x1000000002f3cfae */ /* 0x0005e2000b901d50 */
[----:B------:R-:W-:Y:S02]  /*40b0*/  @!UP0 ULDC.64 UR8, c[0x0][0x218] ;  /* 0x0000860000088ab9 */ /* 0x000fe40000000a00 */
[----:B-1----:R-:W-:Y:S01]  /*40c0*/  LEA R6, R190, R84, 0xa ;  /* 0x00000054be067211 */ /* 0x002fe200078e50ff */
        /* <DEDUP_REMOVED lines=15> */
[----:B------:R-:W-:Y:S01]  /*41c0*/  R2P PR, R20, 0x6 ;  /* 0x0000000614007804 */ /* 0x000fe20000000000 */
[----:B--2---:R-:W-:Y:S01]  /*41d0*/  IMAD.IADD R2, R85, 0x1, R6 ;  /* 0x0000000155027824 */ /* 0x004fe200078e0206 */
[----:B------:R-:W-:Y:S01]  /*41e0*/  LOP3.LUT P3, RZ, R36, 0x2, RZ, 0xc0, !PT ;  /* 0x0000000224ff7812 */ /* 0x000fe2000786c0ff */
[----:B------:R-:W-:Y:S02]  /*41f0*/  LDSM.16.M88.4 R4, [R134+0x2000] ;  /* 0x002000008604783b */ /* 0x000fe40000000200 */
[----:B------:R-:W-:-:S02]  /*4200*/  SEL R231, R0, 0xfffffff0, !P1 ;  /* 0xfffffff000e77807 */ /* 0x000fc40004800000 */
[----:B------:R-:W-:Y:S01]  /*4210*/  LEA R230, R2, UR4, 0x1 ;  /* 0x0000000402e67c11 */ /* 0x000fe2000f8e08ff */
[----:B------:R-:W-:Y:S01]  /*4220*/  IMAD.MOV.U32 R2, RZ, RZ, 0x20 ;  /* 0x00000020ff027424 */ /* 0x000fe200078e00ff */
[----:B------:R-:W-:Y:S01]  /*4230*/  SEL R0, R0, 0xfffffff0, !P3 ;  /* 0xfffffff000007807 */ /* 0x000fe20005800000 */
[----:B------:R-:W-:Y:S01]  /*4240*/  LDSM.16.M88.4 R56, [R134+0x3000] ;  /* 0x003000008638783b */ /* 0x000fe20000000200 */
[----:B------:R-:W-:Y:S01]  /*4250*/  LOP3.LUT P1, RZ, R36, 0x4, RZ, 0xc0, !PT ;  /* 0x0000000424ff7812 */ /* 0x000fe2000782c0ff */
[----:B------:R-:W-:Y:S01]  /*4260*/  IMAD R21, R231, 0x2, R230 ;  /* 0x00000002e7157824 */ /* 0x000fe200078e02e6 */
[----:B------:R-:W-:Y:S01]  /*4270*/  LEA R228, R0, R134, 0x1 ;  /* 0x0000008600e47211 */ /* 0x000fe200078e08ff */
[----:B------:R-:W2:Y:S01]  /*4280*/  LDSM.16.M88.4 R16, [R230] ;  /* 0x00000000e610783b */ /* 0x000ea20000000200 */
[----:B------:R-:W-:Y:S02]  /*4290*/  IADD3 R3, R134, 0x2000, RZ ;  /* 0x0000200086037810 */ /* 0x000fe40007ffe0ff */
[----:B------:R-:W-:Y:S01]  /*42a0*/  SEL R2, R2, 0xffffffe0, !P2 ;  /* 0xffffffe002027807 */ /* 0x000fe20005000000 */
[----:B-1----:R-:W-:Y:S03]  /*42b0*/  LDSM.16.M88.4 R12, [R21] ;  /* 0x00000000150c783b */ /* 0x002fe60000000200 */
[----:B------:R-:W-:Y:S01]  /*42c0*/  LEA R232, R2, R230, 0x1 ;  /* 0x000000e602e87211 */ /* 0x000fe200078e08ff */
[----:B------:R-:W-:Y:S02]  /*42d0*/  LDSM.16.M88.4 R28, [R228+0x2000] ;  /* 0x00200000e41c783b */ /* 0x000fe40000000200 */
[----:B------:R-:W-:Y:S01]  /*42e0*/  @P1 VIADD R229, R3, 0xffffffc0 ;  /* 0xffffffc003e51836 */ /* 0x000fe20000000000 */
[----:B------:R-:W-:Y:S01]  /*42f0*/  LEA R233, R231, R232, 0x1 ;  /* 0x000000e8e7e97211 */ /* 0x000fe200078e08ff */
[----:B------:R2:W-:Y:S01]  /*4300*/  STL [R1+0x18], R21 ;  /* 0x0000181501007387 */ /* 0x0005e20000100800 */
[----:B------:R-:W-:Y:S01]  /*4310*/  PLOP3.LUT P1, PT, PT, PT, UP0, 0x80, 0x0 ;  /* 0x000000000000781c */ /* 0x000fe20003f2f008 */
[----:B------:R-:W-:Y:S01]  /*4320*/  IMAD R227, R0, 0x2, R229 ;  /* 0x0000000200e37824 */ /* 0x000fe200078e02e5 */
[C---:B------:R-:W-:Y:S01]  /*4330*/  IADD3 R242, R229.reuse, 0x3800, RZ ;  /* 0x00003800e5f27810 */ /* 0x040fe20007ffe0ff */
[----:B------:R-:W1:Y:S01]  /*4340*/  LDSM.16.M88.4 R36, [R134+0x2800] ;  /* 0x002800008624783b */ /* 0x000e620000000200 */
[C---:B------:R-:W-:Y:S01]  /*4350*/  VIADD R241, R229.reuse, 0x4000 ;  /* 0x00004000e5f17836 */ /* 0x040fe20000000000 */
[C---:B------:R-:W-:Y:S01]  /*4360*/  IADD3 R240, R229.reuse, 0x4800, RZ ;  /* 0x00004800e5f07810 */ /* 0x040fe20007ffe0ff */
[C---:B------:R-:W-:Y:S01]  /*4370*/  VIADD R239, R229.reuse, 0x5000 ;  /* 0x00005000e5ef7836 */ /* 0x040fe20000000000 */
[----:B---3--:R-:W-:Y:S01]  /*4380*/  LDSM.16.M88.4 R8, [R232] ;  /* 0x00000000e808783b */ /* 0x008fe20000000200 */
[C---:B------:R-:W-:Y:S01]  /*4390*/  IADD3 R238, R229.reuse, 0x5800, RZ ;  /* 0x00005800e5ee7810 */ /* 0x040fe20007ffe0ff */
[C---:B------:R-:W-:Y:S01]  /*43a0*/  VIADD R237, R229.reuse, 0x6000 ;  /* 0x00006000e5ed7836 */ /* 0x040fe20000000000 */
[C---:B------:R-:W-:Y:S01]  /*43b0*/  IADD3 R236, R229.reuse, 0x6800, RZ ;  /* 0x00006800e5ec7810 */ /* 0x040fe20007ffe0ff */
[----:B------:R-:W-:Y:S01]  /*43c0*/  LDSM.16.M88.4 R44, [R229] ;  /* 0x00000000e52c783b */ /* 0x000fe20000000200 */
[C---:B------:R-:W-:Y:S01]  /*43d0*/  VIADD R235, R229.reuse, 0x7000 ;  /* 0x00007000e5eb7836 */ /* 0x040fe20000000000 */
[----:B------:R-:W-:-:S02]  /*43e0*/  IADD3 R234, R229, 0x7800, RZ ;  /* 0x00007800e5ea7810 */ /* 0x000fc40007ffe0ff */
[----:B------:R-:W3:Y:S04]  /*43f0*/  LDSM.16.M88.4 R48, [R228+0x2800] ;  /* 0x00280000e430783b */ /* 0x000ee80000000200 */
[----:B------:R-:W-:Y:S04]  /*4400*/  LDSM.16.M88.4 R64, [R227] ;  /* 0x00000000e340783b */ /* 0x000fe80000000200 */
[----:B------:R-:W-:Y:S01]  /*4410*/  LDSM.16.M88.4 R60, [R229+0x800] ;  /* 0x00080000e53c783b */ /* 0x000fe20000000200 */
[C---:B--2---:R-:W-:Y:S03]  /*4420*/  HMMA.16816.F32 R20, R16.reuse, R4, RZ ;  /* 0x000000041014723c */ /* 0x044fe600000018ff */
[----:B------:R-:W-:Y:S04]  /*4430*/  LDSM.16.M88.4 R52, [R228+0x3000] ;  /* 0x00300000e434783b */ /* 0x000fe80000000200 */
[----:B------:R-:W-:Y:S01]  /*4440*/  LDSM.16.M88.4 R72, [R227+0x800] ;  /* 0x00080000e348783b */ /* 0x000fe20000000200 */
[C---:B------:R-:W-:Y:S03]  /*4450*/  HMMA.16816.F32 R24, R16.reuse, R6, RZ ;  /* 0x000000061018723c */ /* 0x040fe600000018ff */
[----:B------:R-:W2:Y:S04]  /*4460*/  LDSM.16.M88.4 R4, [R233] ;  /* 0x00000000e904783b */ /* 0x000ea80000000200 */
[----:B------:R-:W4:Y:S01]  /*4470*/  LDSM.16.M88.4 R68, [R134+0x3800] ;  /* 0x003800008644783b */ /* 0x000f220000000200 */
[----:B-1----:R-:W-:Y:S03]  /*4480*/  HMMA.16816.F32 R32, R16, R36, RZ ;  /* 0x000000241020723c */ /* 0x002fe600000018ff */
[----:B------:R-:W-:Y:S04]  /*4490*/  LDSM.16.M88.4 R76, [R227+0x1000] ;  /* 0x00100000e34c783b */ /* 0x000fe80000000200 */
[----:B------:R-:W-:Y:S01]  /*44a0*/  LDSM.16.M88.4 R80, [R227+0x2800] ;  /* 0x00280000e350783b */ /* 0x000fe20000000200 */
[C---:B------:R-:W-:Y:S03]  /*44b0*/  HMMA.16816.F32 R20, R12.reuse, R28, R20 ;  /* 0x0000001c0c14723c */ /* 0x040fe60000001814 */
[----:B------:R-:W0:Y:S05]  /*44c0*/  LDGDEPBAR ;  /* 0x00000000000079af */ /* 0x000e2a0000000000 */
[----:B------:R-:W-:Y:S06]  /*44d0*/  HMMA.16816.F32 R28, R12, R30, R24 ;  /* 0x0000001e0c1c723c */ /* 0x000fec0000001818 */
[----:B------:R-:W-:Y:S06]  /*44e0*/  HMMA.16816.F32 R24, R16, R38, RZ ;  /* 0x000000261018723c */ /* 0x000fec00000018ff */
[----:B---3--:R-:W-:Y:S06]  /*44f0*/  HMMA.16816.F32 R40, R12, R48, R32 ;  /* 0x000000300c28723c */ /* 0x008fec0000001820 */
[C---:B------:R-:W-:Y:S06]  /*4500*/  HMMA.16816.F32 R20, R8.reuse, R44, R20 ;  /* 0x0000002c0814723c */ /* 0x040fec0000001814 */
[----:B------:R-:W-:Y:S06]  /*4510*/  HMMA.16816.F32 R28, R8, R46, R28 ;  /* 0x0000002e081c723c */ /* 0x000fec000000181c */
[----:B------:R-:W-:Y:S06]  /*4520*/  HMMA.16816.F32 R36, R16, R56, RZ ;  /* 0x000000381024723c */ /* 0x000fec00000018ff */
[----:B------:R-:W-:Y:S06]  /*4530*/  HMMA.16816.F32 R24, R12, R50, R24 ;  /* 0x000000320c18723c */ /* 0x000fec0000001818 */
[C---:B--2---:R-:W-:Y:S06]  /*4540*/  HMMA.16816.F32 R32, R4.reuse, R64, R20 ;  /* 0x000000400420723c */ /* 0x044fec0000001814 */
[----:B------:R-:W-:Y:S01]  /*4550*/  HMMA.16816.F32 R44, R4, R66, R28 ;  /* 0x00000042042c723c */ /* 0x000fe2000000181c */
[----:B------:R-:W1:Y:S05]  /*4560*/  LDSM.16.M88.4 R64, [R229+0x1000] ;  /* 0x00100000e540783b */ /* 0x000e6a0000000200 */
[----:B------:R-:W-:Y:S06]  /*4570*/  HMMA.16816.F32 R20, R8, R60, R40 ;  /* 0x0000003c0814723c */ /* 0x000fec0000001828 */
[----:B------:R-:W-:Y:S01]  /*4580*/  HMMA.16816.F32 R28, R16, R58, RZ ;  /* 0x0000003a101c723c */ /* 0x000fe200000018ff */
[----:B------:R-:W2:Y:S05]  /*4590*/  LDSM.16.M88.4 R56, [R228+0x3800] ;  /* 0x00380000e438783b */ /* 0x000eaa0000000200 */
[----:B------:R-:W-:Y:S01]  /*45a0*/  FMUL.FTZ R0, R32, UR22 ;  /* 0x0000001620007c20 */ /* 0x000fe20008410000 */
[----:B------:R-:W-:Y:S03]  /*45b0*/  HMMA.16816.F32 R40, R12, R52, R36 ;  /* 0x000000340c28723c */ /* 0x000fe60000001824 */
[----:B------:R3:W1:Y:S03]  /*45c0*/  MUFU.TANH R198, R0 ;  /* 0x0000000000c67308 */ /* 0x0006660000002400 */
[----:B------:R-:W-:Y:S01]  /*45d0*/  HMMA.16816.F32 R36, R8, R62, R24 ;  /* 0x0000003e0824723c */ /* 0x000fe20000001818 */
[----:B------:R-:W5:Y:S10]  /*45e0*/  LDSM.16.M88.4 R60, [R134+0x4000] ;  /* 0x00400000863c783b */ /* 0x000f740000000200 */
[----:B------:R-:W-:Y:S01]  /*45f0*/  HMMA.16816.F32 R24, R12, R54, R28 ;  /* 0x000000360c18723c */ /* 0x000fe2000000181c */
[----:B------:R-:W-:Y:S01]  /*4600*/  LDSM.16.M88.4 R52, [R228+0x4000] ;  /* 0x00400000e434783b */ /* 0x000fe20000000200 */
[----:B---3--:R-:W-:-:S04]  /*4610*/  FMUL.FTZ R0, R33, UR22 ;  /* 0x0000001621007c20 */ /* 0x008fc80008410000 */
[----:B----4-:R-:W-:Y:S01]  /*4620*/  HMMA.16816.F32 R28, R16, R68, RZ ;  /* 0x00000044101c723c */ /* 0x010fe200000018ff */
[----:B------:R3:W4:Y:S06]  /*4630*/  MUFU.TANH R197, R0 ;  /* 0x0000000000c57308 */ /* 0x00072c0000002400 */
        /* <DEDUP_REMOVED lines=12> */
[----:B--2---:R-:W-:-:S04]  /*4700*/  FMUL.FTZ R0, R44, UR22 ;  /* 0x000000162c007c20 */ /* 0x004fc80008410000 */
[----:B------:R2:W1:-:S12]  /*4710*/  MUFU.TANH R194, R0 ;  /* 0x0000000000c27308 */ /* 0x0004580000002400 */
[----:B------:R-:W-:Y:S01]  /*4720*/  HMMA.16816.F32 R20, R4, R76, R20 ;  /* 0x0000004c0414723c */ /* 0x000fe20000001814 */
[----:B--2---:R-:W-:-:S04]  /*4730*/  FMUL.FTZ R0, R45, UR22 ;  /* 0x000000162d007c20 */ /* 0x004fc80008410000 */
[----:B------:R2:W1:Y:S02]  /*4740*/  MUFU.TANH R193, R0 ;  /* 0x0000000000c17308 */ /* 0x0004640000002400 */
[----:B--2---:R-:W-:-:S06]  /*4750*/  FMUL.FTZ R0, R46, UR22 ;  /* 0x000000162e007c20 */ /* 0x004fcc0008410000 */
[----:B------:R2:W1:Y:S02]  /*4760*/  MUFU.TANH R192, R0 ;  /* 0x0000000000c07308 */ /* 0x0004640000002400 */
[----:B--2---:R-:W-:Y:S02]  /*4770*/  FMUL.FTZ R0, R47, UR22 ;  /* 0x000000162f007c20 */ /* 0x004fe40008410000 */
[C---:B------:R-:W-:Y:S04]  /*4780*/  HMMA.16816.F32 R44, R12.reuse, R56, R28 ;  /* 0x000000380c2c723c */ /* 0x040fe8000000181c */
[----:B------:R2:W1:Y:S02]  /*4790*/  MUFU.TANH R191, R0 ;  /* 0x0000000000bf7308 */ /* 0x0004640000002400 */
[----:B------:R-:W-:Y:S01]  /*47a0*/  HMMA.16816.F32 R28, R12, R58, R36 ;  /* 0x0000003a0c1c723c */ /* 0x000fe20000001824 */
[----:B------:R-:W-:Y:S05]  /*47b0*/  LDSM.16.M88.4 R56, [R228+0x4800] ;  /* 0x00480000e438783b */ /* 0x000fea0000000200 */
[----:B-----5:R-:W-:Y:S01]  /*47c0*/  HMMA.16816.F32 R36, R16, R62, RZ ;  /* 0x0000003e1024723c */ /* 0x020fe200000018ff */
[----:B--2---:R-:W-:-:S04]  /*47d0*/  FMUL.FTZ R0, R32, UR22 ;  /* 0x0000001620007c20 */ /* 0x004fc80008410000 */
[----:B------:R2:W1:Y:S07]  /*47e0*/  MUFU.TANH R189, R0 ;  /* 0x0000000000bd7308 */ /* 0x00046e0000002400 */
        /* <DEDUP_REMOVED lines=190> */
[----:B------:R-:W5:Y:S05]  /*53d0*/  LDSM.16.M88.4 R68, [R229+0x5800] ;  /* 0x00580000e544783b */ /* 0x000f6a0000000200 */
        /* <DEDUP_REMOVED lines=40> */
[----:B------:R4:W1:Y:S02]  /*5660*/  MUFU.TANH R122, R0 ;  /* 0x00000000007a7308 */ /* 0x0008640000002400 */
[----:B------:R-:W-:Y:S06]  /*5670*/  HMMA.16816.F32 R24, R8, R68, R44 ;  /* 0x000000440818723c */ /* 0x000fec000000182c */
[----:B------:R-:W-:Y:S06]  /*5680*/  HMMA.16816.F32 R44, R12, R52, R32 ;  /* 0x000000340c2c723c */ /* 0x000fec0000001820 */
[----:B------:R-:W-:Y:S01]  /*5690*/  HMMA.16816.F32 R32, R16, R64, RZ ;  /* 0x000000401020723c */ /* 0x000fe200000018ff */
[----:B----4-:R-:W-:-:S04]  /*56a0*/  FMUL.FTZ R0, R48, UR22 ;  /* 0x0000001630007c20 */ /* 0x010fc80008410000 */
        /* <DEDUP_REMOVED lines=25> */
[----:B--2---:R-:W-:Y:S06]  /*5840*/  HMMA.16816.F32 R44, R12, R56, R32 ;  /* 0x000000380c2c723c */ /* 0x004fec0000001820 */
[----:B-----5:R-:W-:Y:S01]  /*5850*/  HMMA.16816.F32 R32, R16, R60, RZ ;  /* 0x0000003c1020723c */ /* 0x020fe200000018ff */
[----:B-1----:R-:W-:-:S04]  /*5860*/  FMUL.FTZ R0, R48, UR22 ;  /* 0x0000001630007c20 */ /* 0x002fc80008410000 */
[----:B------:R1:W2:Y:S02]  /*5870*/  MUFU.TANH R156, R0 ;  /* 0x00000000009c7308 */ /* 0x0002a40000002400 */
[----:B-1----:R-:W-:-:S15]  /*5880*/  FMUL.FTZ R0, R49, UR22 ;  /* 0x0000001631007c20 */ /* 0x002fde0008410000 */
[----:B------:R-:W-:-:S02]  /*5890*/  NOP ;  /* 0x0000000000007918 */ /* 0x000fc40000000000 */
[----:B------:R-:W-:Y:S01]  /*58a0*/  HMMA.16816.F32 R32, R12, R52, R32 ;  /* 0x000000340c20723c */ /* 0x000fe20000001820 */
[----:B------:R1:W1:Y:S02]  /*58b0*/  MUFU.TANH R157, R0 ;  /* 0x00000000009d7308 */ /* 0x0002640000002400 */
[----:B-1----:R-:W-:-:S06]  /*58c0*/  FMUL.FTZ R0, R50, UR22 ;  /* 0x0000001632007c20 */ /* 0x002fcc0008410000 */
[----:B------:R1:W1:-:S15]  /*58d0*/  MUFU.TANH R144, R0 ;  /* 0x0000000000907308 */ /* 0x00025e0000002400 */
[----:B----4-:R-:W-:Y:S01]  /*58e0*/  HMMA.16816.F32 R32, R8, R64, R32 ;  /* 0x000000400820723c */ /* 0x010fe20000001820 */
[----:B-1----:R-:W-:-:S05]  /*58f0*/  FMUL.FTZ R0, R51, UR22 ;  /* 0x0000001633007c20 */ /* 0x002fca0008410000 */
[----:B------:R-:W-:Y:S01]  /*5900*/  HMMA.16816.F32 R48, R4, R82, R40 ;  /* 0x000000520430723c */ /* 0x000fe20000001828 */
[----:B------:R1:W4:Y:S05]  /*5910*/  MUFU.TANH R158, R0 ;  /* 0x00000000009e7308 */ /* 0x00032a0000002400 */
[----:B------:R-:W-:Y:S01]  /*5920*/  HMMA.16816.F32 R40, R8, R74, R28 ;  /* 0x0000004a0828723c */ /* 0x000fe2000000181c */
[----:B------:R-:W5:Y:S05]  /*5930*/  LDSM.16.M88.4 R72, [R227+0x6800] ;  /* 0x00680000e348783b */ /* 0x000f6a0000000200 */
[----:B------:R-:W-:Y:S01]  /*5940*/  HMMA.16816.F32 R28, R12, R58, R36 ;  /* 0x0000003a0c1c723c */ /* 0x000fe20000001824 */
[----:B------:R-:W3:Y:S05]  /*5950*/  LDSM.16.M88.4 R56, [R134+0x9800] ;  /* 0x009800008638783b */ /* 0x000eea0000000200 */
        /* <DEDUP_REMOVED lines=18> */
[----:B---3--:R-:W-:Y:S01]  /*5a80*/  HMMA.16816.F32 R36, R16, R58, RZ ;  /* 0x0000003a1024723c */ /* 0x008fe200000018ff */
[----:B--2---:R-:W-:-:S05]  /*5a90*/  FMUL.FTZ R0, R49, UR22 ;  /* 0x0000001631007c20 */ /* 0x004fca0008410000 */
[----:B------:R-:W-:Y:S01]  /*5aa0*/  HMMA.16816.F32 R40, R4, R74, R40 ;  /* 0x0000004a0428723c */ /* 0x000fe20000001828 */
[----:B------:R2:W3:Y:S02]  /*5ab0*/  MUFU.TANH R182, R0 ;  /* 0x0000000000b67308 */ /* 0x0004e40000002400 */
[----:B--2---:R-:W-:-:S06]  /*5ac0*/  FMUL.FTZ R0, R50, UR22 ;  /* 0x0000001632007c20 */ /* 0x004fcc0008410000 */
[----:B------:R2:W1:-:S15]  /*5ad0*/  MUFU.TANH R135, R0 ;  /* 0x0000000000877308 */ /* 0x00045e0000002400 */
[----:B------:R-:W-:Y:S01]  /*5ae0*/  FMUL.FTZ R42, R42, UR22 ;  /* 0x000000162a2a7c20 */ /* 0x000fe20008410000 */
[----:B------:R-:W-:-:S03]  /*5af0*/  FMUL.FTZ R43, R43, UR22 ;  /* 0x000000162b2b7c20 */ /* 0x000fc60008410000 */
[----:B------:R-:W1:Y:S08]  /*5b00*/  MUFU.TANH R75, R42 ;  /* 0x0000002a004b7308 */ /* 0x000e700000002400 */
        /* <DEDUP_REMOVED lines=13> */
[----:B------:R-:W-:Y:S01]  /*5be0*/  HMMA.16816.F32 R16, R8, R66, R28 ;  /* 0x000000420810723c */ /* 0x000fe2000000181c */
[----:B------:R-:W-:Y:S01]  /*5bf0*/  LDSM.16.M88.4 R28, [R227+0x7800] ;  /* 0x00780000e31c783b */ /* 0x000fe20000000200 */
[----:B-----5:R-:W-:-:S04]  /*5c00*/  FMUL.FTZ R0, R44, UR22 ;  /* 0x000000162c007c20 */ /* 0x020fc80008410000 */
[----:B------:R5:W3:-:S12]  /*5c10*/  MUFU.TANH R137, R0 ;  /* 0x0000000000897308 */ /* 0x000ad80000002400 */
[----:B-1----:R-:W-:Y:S06]  /*5c20*/  HMMA.16816.F32 R20, R12, R60, R20 ;  /* 0x0000003c0c14723c */ /* 0x002fec0000001814 */
[----:B--2---:R-:W-:Y:S06]  /*5c30*/  HMMA.16816.F32 R16, R4, R50, R16 ;  /* 0x000000320410723c */ /* 0x004fec0000001810 */
[----:B------:R-:W-:Y:S01]  /*5c40*/  HMMA.16816.F32 R12, R12, R62, R36 ;  /* 0x0000003e0c0c723c */ /* 0x000fe20000001824 */
[----:B-----5:R-:W-:-:S04]  /*5c50*/  FMUL.FTZ R0, R45, UR22 ;  /* 0x000000162d007c20 */ /* 0x020fc80008410000 */
[----:B------:R1:W2:-:S13]  /*5c60*/  MUFU.TANH R136, R0 ;  /* 0x0000000000887308 */ /* 0x00029a0000002400 */
[----:B------:R-:W-:-:S04]  /*5c70*/  FMUL.FTZ R16, R16, UR22 ;  /* 0x0000001610107c20 */ /* 0x000fc80008410000 */
[----:B------:R-:W2:Y:S01]  /*5c80*/  MUFU.TANH R76, R16 ;  /* 0x00000010004c7308 */ /* 0x000ea20000002400 */
[----:B-1----:R-:W-:-:S07]  /*5c90*/  FMUL.FTZ R0, R46, UR22 ;  /* 0x000000162e007c20 */ /* 0x002fce0008410000 */
[----:B------:R1:W1:Y:S02]  /*5ca0*/  MUFU.TANH R126, R0 ;  /* 0x00000000007e7308 */ /* 0x0002640000002400 */
        /* <DEDUP_REMOVED lines=26> */
[----:B------:R-:W-:Y:S01]  /*5e50*/  FMUL.FTZ R24, R24, UR22 ;  /* 0x0000001618187c20 */ /* 0x000fe20008410000 */
[----:B------:R-:W-:-:S05]  /*5e60*/  FMUL.FTZ R25, R25, UR22 ;  /* 0x0000001619197c20 */ /* 0x000fca0008410000 */
[----:B------:R1:W1:Y:S01]  /*5e70*/  MUFU.TANH R125, R0 ;  /* 0x00000000007d7308 */ /* 0x0002620000002400 */
[----:B-----5:R-:W-:Y:S01]  /*5e80*/  FMUL.FTZ R3, R22, UR22 ;  /* 0x0000001616037c20 */ /* 0x020fe20008410000 */
[----:B------:R-:W-:Y:S01]  /*5e90*/  FMUL.FTZ R26, R26, UR22 ;  /* 0x000000161a1a7c20 */ /* 0x000fe20008410000 */
[----:B------:R-:W-:-:S05]  /*5ea0*/  FMUL.FTZ R27, R27, UR22 ;  /* 0x000000161b1b7c20 */ /* 0x000fca0008410000 */
[----:B------:R5:W2:Y:S08]  /*5eb0*/  MUFU.TANH R62, R3 ;  /* 0x00000003003e7308 */ /* 0x000ab00000002400 */
[----:B------:R-:W2:Y:S01]  /*5ec0*/  MUFU.TANH R79, R24 ;  /* 0x00000018004f7308 */ /* 0x000ea20000002400 */
[----:B-1----:R-:W-:-:S07]  /*5ed0*/  FMUL.FTZ R0, R41, UR22 ;  /* 0x0000001629007c20 */ /* 0x002fce0008410000 */
[----:B------:R1:W1:Y:S01]  /*5ee0*/  MUFU.TANH R124, R0 ;  /* 0x00000000007c7308 */ /* 0x0002620000002400 */
[----:B-----5:R-:W-:-:S07]  /*5ef0*/  LEA R3, R190, UR15, 0x4 ;  /* 0x0000000fbe037c11 */ /* 0x020fce000f8e20ff */
        /* <DEDUP_REMOVED lines=8> */
[----:B------:R-:W2:Y:S08]  /*5f80*/  MUFU.TANH R59, R10 ;  /* 0x0000000a003b7308 */ /* 0x000eb00000002400 */
[----:B------:R-:W2:Y:S01]  /*5f90*/  MUFU.TANH R58, R11 ;  /* 0x0000000b003a7308 */ /* 0x000ea20000002400 */
[----:B-1----:R-:W-:-:S07]  /*5fa0*/  FMUL.FTZ R0, R19, UR22 ;  /* 0x0000001613007c20 */ /* 0x002fce0008410000 */
[----:B------:R1:W1:Y:S02]  /*5fb0*/  MUFU.TANH R63, R0 ;  /* 0x00000000003f7308 */ /* 0x0002640000002400 */
[----:B-1----:R-:W-:-:S06]  /*5fc0*/  FMUL.FTZ R0, R20, UR22 ;  /* 0x0000001614007c20 */ /* 0x002fcc0008410000 */
[----:B------:R1:W1:Y:S02]  /*5fd0*/  MUFU.TANH R73, R0 ;  /* 0x0000000000497308 */ /* 0x0002640000002400 */
[----:B-1----:R-:W-:-:S04]  /*5fe0*/  LOP3.LUT R0, R199, 0xffffffe0, RZ, 0xc0, !PT ;  /* 0xffffffe0c7007812 */ /* 0x002fc800078ec0ff */
[----:B------:R-:W-:Y:S01]  /*5ff0*/  IADD3 R0, -R0, R200, RZ ;  /* 0x000000c800007210 */ /* 0x000fe20007ffe1ff */
[----:B------:R-:W-:-:S03]  /*6000*/  IMAD.SHL.U32 R200, R200, 0x2, RZ ;  /* 0x00000002c8c87824 */ /* 0x000fc600078e00ff */
[----:B------:R-:W-:Y:S02]  /*6010*/  SHF.R.S32.HI R4, RZ, 0x1f, R0 ;  /* 0x0000001fff047819 */ /* 0x000fe40000011400 */
[----:B------:R-:W-:Y:S02]  /*6020*/  LOP3.LUT R200, R200, 0x6, RZ, 0xc0, !PT ;  /* 0x00000006c8c87812 */ /* 0x000fe400078ec0ff */
[----:B------:R-:W-:Y:S01]  /*6030*/  LEA.HI R0, R4, R0, RZ, 0x2 ;  /* 0x0000000004007211 */ /* 0x000fe200078f10ff */
[----:B------:R-:W-:-:S03]  /*6040*/  FMUL.FTZ R4, R23, UR22 ;  /* 0x0000001617047c20 */ /* 0x000fc60008410000 */
[----:B------:R-:W-:Y:S01]  /*6050*/  SHF.R.S32.HI R0, RZ, 0x2, R0 ;  /* 0x00000002ff007819 */ /* 0x000fe20000011400 */
[----:B------:R1:W1:Y:S03]  /*6060*/  MUFU.TANH R61, R4 ;  /* 0x00000004003d7308 */ /* 0x0002660000002400 */
[----:B------:R-:W-:Y:S01]  /*6070*/  IADD3 R3, R3, 0x1, R0 ;  /* 0x0000000103037810 */ /* 0x000fe20007ffe000 */
[----:B------:R-:W-:-:S05]  /*6080*/  IMAD.U32 R0, RZ, RZ, UR19 ;  /* 0x00000013ff007e24 */ /* 0x000fca000f8e00ff */
[----:B------:R-:W-:Y:S01]  /*6090*/  IADD3 R7, R3, UR18, -R0 ;  /* 0x0000001203077c10 */ /* 0x000fe2000fffe800 */
[----:B------:R-:W-:Y:S01]  /*60a0*/  BAR.SYNC.DEFER_BLOCKING 0x0 ;  /* 0x0000000000007b1d */ /* 0x000fe20000010000 */
[----:B------:R-:W-:Y:S02]  /*60b0*/  @!P1 LEA R3, P2, R129, UR8, 0x1 ;  /* 0x0000000881039c11 */ /* 0x000fe4000f8408ff */
[----:B------:R-:W-:Y:S01]  /*60c0*/  IADD3 R0, R84, R85, RZ ;  /* 0x0000005554007210 */ /* 0x000fe20007ffe0ff */
[----:B------:R-:W-:Y:S02]  /*60d0*/  VIADD R7, R7, UR14 ;  /* 0x0000000e07077c36 */ /* 0x000fe40008000000 */
[----:B------:R5:W-:Y:S03]  /*60e0*/  @!P1 STL [R1+0xc], R3 ;  /* 0x00000c0301009387 */ /* 0x000be60000100800 */
[----:B------:R-:W-:-:S02]  /*60f0*/  VIADDMNMX R6, R7, R6, UR18, PT ;  /* 0x0000001207067e46 */ /* 0x000fc4000b800106 */
[----:B------:R-:W-:Y:S02]  /*6100*/  VIMNMX R7, R7, UR18, PT ;  /* 0x0000001207077c48 */ /* 0x000fe4000bfe0100 */
[----:B-----5:R-:W-:-:S05]  /*6110*/  @!P1 LEA.HI.X R3, R129, UR9, R128, 0x1, P2 ;  /* 0x0000000981039c11 */ /* 0x020fca00090f0c80 */
[----:B------:R1:W-:Y:S01]  /*6120*/  @!P1 STL [R1+0x8], R3 ;  /* 0x0000080301009387 */ /* 0x0003e20000100800 */
[----:B--234-:R-:W-:Y:S05]  /*6130*/  @!P1 BRA `(.L_x_2322) ;  /* 0x0000000400f89947 */ /* 0x01cfea0003800000 */
[----:B------:R-:W-:Y:S05]  /*6140*/  @!P0 BRA `(.L_x_2323) ;  /* 0x0000000000f88947 */ /* 0x000fea0003800000 */
[----:B------:R-:W2:Y:S01]  /*6150*/  LDC R12, c[0x0][0x380] ;  /* 0x0000e000ff0c7b82 */ /* 0x000ea20000000800 */
[----:B------:R-:W-:Y:S01]  /*6160*/  UIADD3 UR8, UR5, -0x100, URZ ;  /* 0xffffff0005087890 */ /* 0x000fe2000fffe03f */
[----:B------:R-:W-:Y:S02]  /*6170*/  IABS R10, UR5 ;  /* 0x00000005000a7c13 */ /* 0x000fe40008000000 */
[----:B--2---:R-:W-:-:S04]  /*6180*/  IABS R11, R12 ;  /* 0x0000000c000b7213 */ /* 0x004fc80000000000 */
[----:B-1----:R-:W1:Y:S08]  /*6190*/  I2F.RP R4, R11 ;  /* 0x0000000b00047306 */ /* 0x002e700000209400 */
[----:B-1----:R-:W1:Y:S02]  /*61a0*/  MUFU.RCP R4, R4 ;  /* 0x0000000400047308 */ /* 0x002e640000001000 */
[----:B-1----:R-:W-:-:S06]  /*61b0*/  VIADD R4, R4, 0xffffffe ;  /* 0x0ffffffe04047836 */ /* 0x002fcc0000000000 */
[----:B------:R-:W1:Y:S02]  /*61c0*/  F2I.FTZ.U32.TRUNC.NTZ R5, R4 ;  /* 0x0000000400057305 */ /* 0x000e64000021f000 */
[----:B-1----:R-:W-:Y:S01]  /*61d0*/  IADD3 R3, RZ, -R5, RZ ;  /* 0x80000005ff037210 */ /* 0x002fe20007ffe0ff */
[----:B------:R-:W-:-:S04]  /*61e0*/  IMAD.MOV.U32 R4, RZ, RZ, RZ ;  /* 0x000000ffff047224 */ /* 0x000fc800078e00ff */
[----:B------:R-:W-:Y:S01]  /*61f0*/  IMAD.MOV.U32 R8, RZ, RZ, R3 ;  /* 0x000000ffff087224 */ /* 0x000fe200078e0003 */
[----:B------:R-:W-:-:S03]  /*6200*/  MOV R3, UR8 ;  /* 0x0000000800037c02 */ /* 0x000fc60008000f00 */
[----:B------:R-:W-:Y:S01]  /*6210*/  IMAD R8, R8, R11, RZ ;  /* 0x0000000b08087224 */ /* 0x000fe200078e02ff */
[----:B------:R-:W-:-:S03]  /*6220*/  IABS R9, R3 ;  /* 0x0000000300097213 */ /* 0x000fc60000000000 */
[----:B------:R-:W-:Y:S01]  /*6230*/  IMAD.HI.U32 R3, R5, R8, R4 ;  /* 0x0000000805037227 */ /* 0x000fe200078e0004 */
[----:B------:R-:W-:-:S03]  /*6240*/  MOV R8, R10 ;  /* 0x0000000a00087202 */ /* 0x000fc60000000f00 */
        /* <DEDUP_REMOVED lines=34> */
[----:B------:R-:W-:Y:S01]  /*6470*/  SHF.R.S32.HI R4, RZ, 0x1f, R3 ;  /* 0x0000001fff047819 */ /* 0x000fe20000011403 */
[----:B--2---:R-:W-:-:S04]  /*6480*/  IMAD.IADD R10, R10, 0x1, -R8 ;  /* 0x000000010a0a7824 */ /* 0x004fc800078e0a08 */
[----:B------:R-:W-:Y:S02]  /*6490*/  IMAD R8, R4, UR10, RZ ;  /* 0x0000000a04087c24 */ /* 0x000fe4000f8e02ff */
[----:B------:R-:W-:Y:S01]  /*64a0*/  IMAD.WIDE.U32 R4, R3, UR10, RZ ;  /* 0x0000000a03047c25 */ /* 0x000fe2000f8e00ff */
[----:B------:R-:W-:-:S03]  /*64b0*/  SHF.R.S32.HI R9, RZ, 0x1f, R10 ;  /* 0x0000001fff097819 */ /* 0x000fc6000001140a */
[----:B------:R-:W-:Y:S02]  /*64c0*/  IMAD R3, R3, UR11, R8 ;  /* 0x0000000b03037c24 */ /* 0x000fe4000f8e0208 */
[----:B------:R-:W-:-:S03]  /*64d0*/  IMAD R8, R9, UR8, RZ ;  /* 0x0000000809087c24 */ /* 0x000fc6000f8e02ff */
[----:B------:R-:W-:Y:S01]  /*64e0*/  IADD3 R5, R5, R3, RZ ;  /* 0x0000000305057210 */ /* 0x000fe20007ffe0ff */
[C---:B------:R-:W-:Y:S02]  /*64f0*/  IMAD R3, R10.reuse, UR9, R8 ;  /* 0x000000090a037c24 */ /* 0x040fe4000f8e0208 */
[----:B------:R-:W-:-:S04]  /*6500*/  IMAD.WIDE.U32 R4, R10, UR8, R4 ;  /* 0x000000080a047c25 */ /* 0x000fc8000f8e0004 */
[----:B------:R-:W-:Y:S01]  /*6510*/  IMAD.IADD R3, R5, 0x1, R3 ;  /* 0x0000000105037824 */ /* 0x000fe200078e0203 */
[----:B------:R-:W-:Y:S06]  /*6520*/  BRA `(.L_x_2324) ;  /* 0x0000000000107947 */ /* 0x000fec0003800000 */
.L_x_2323:
[----:B------:R-:W-:-:S04]  /*6530*/  ULEA UR8, -UR10, URZ, 0x8 ;  /* 0x0000003f0a087291 */ /* 0x000fc8000f8e413f */
[----:B------:R-:W-:Y:S02]  /*6540*/  USHF.R.S32.HI UR9, URZ, 0x1f, UR8 ;  /* 0x0000001f3f097899 */ /* 0x000fe40008011408 */
[----:B-1----:R-:W-:-:S04]  /*6550*/  MOV R4, UR8 ;  /* 0x0000000800047c02 */ /* 0x002fc80008000f00 */
[----:B------:R-:W-:-:S07]  /*6560*/  MOV R3, UR9 ;  /* 0x0000000900037c02 */ /* 0x000fce0008000f00 */
.L_x_2324:
[----:B------:R-:W-:Y:S01]  /*6570*/  IADD3 R129, P1, R4, R129, RZ ;  /* 0x0000008104817210 */ /* 0x000fe20007f3e0ff */
[----:B------:R-:W-:Y:S01]  /*6580*/  ULDC.64 UR8, c[0x0][0x218] ;  /* 0x0000860000087ab9 */ /* 0x000fe20000000a00 */
[----:B------:R-:W-:Y:S02]  /*6590*/  USHF.L.U32 UR15, UR10, 0x5, URZ ;  /* 0x000000050a0f7899 */ /* 0x000fe4000800063f */
[----:B------:R-:W-:Y:S01]  /*65a0*/  USHF.L.U64.HI UR14, UR10, 0x5, UR11 ;  /* 0x000000050a0e7899 */ /* 0x000fe2000801020b */
[----:B------:R-:W-:Y:S01]  /*65b0*/  IMAD.X R128, R3, 0x1, R128, P1 ;  /* 0x0000000103807824 */ /* 0x000fe200008e0680 */
[----:B------:R-:W-:-:S04]  /*65c0*/  LEA R14, P1, R129, UR8, 0x1 ;  /* 0x00000008810e7c11 */ /* 0x000fc8000f8208ff */
[----:B------:R-:W-:Y:S01]  /*65d0*/  LEA.HI.X R15, R129, UR9, R128, 0x1, P1 ;  /* 0x00000009810f7c11 */ /* 0x000fe200088f0c80 */
        /* <DEDUP_REMOVED lines=32> */
[----:B-1----:R-:W-:-:S03]  /*67e0*/  IADD3 R14, P1, R20, UR15, RZ ;  /* 0x0000000f140e7c10 */ /* 0x002fc6000ff3e0ff */
[----:B------:R-:W-:Y:S01]  /*67f0*/  LDGSTS.E.BYPASS.LTC128B.128 [R243+0x6800], desc[UR16][R20.64] ;  /* 0x0680000014f37fae */ /* 0x000fe2000b901d50 */
[----:B--2---:R-:W-:Y:S02]  /*6800*/  IADD3.X R15, R21, UR14, RZ, P1, !PT ;  /* 0x0000000e150f7c10 */ /* 0x004fe40008ffe4ff */
        /* <DEDUP_REMOVED lines=10> */
[----:B------:R2:W-:Y:S01]  /*68b0*/  LDGSTS.E.BYPASS.LTC128B.128 [R243+0x8800], desc[UR16][R8.64] ;  /* 0x0880000008f37fae */ /* 0x0005e2000b901d50 */
[----:B------:R-:W-:-:S05]  /*68c0*/  IADD3.X R5, R9, UR14, RZ, P1, !PT ;  /* 0x0000000e09057c10 */ /* 0x000fca0008ffe4ff */
[----:B------:R2:W-:Y:S01]  /*68d0*/  LDGSTS.E.BYPASS.LTC128B.128 [R243+0x9000], desc[UR16][R4.64] ;  /* 0x0900000004f37fae */ /* 0x0005e2000b901d50 */
[----:B-1----:R-:W-:-:S04]  /*68e0*/  IADD3 R14, P1, R4, UR15, RZ ;  /* 0x0000000f040e7c10 */ /* 0x002fc8000ff3e0ff */
[----:B------:R-:W-:-:S05]  /*68f0*/  IADD3.X R15, R5, UR14, RZ, P1, !PT ;  /* 0x0000000e050f7c10 */ /* 0x000fca0008ffe4ff */
[----:B------:R2:W-:Y:S04]  /*6900*/  LDGSTS.E.BYPASS.LTC128B.128 [R243+0x9800], desc[UR16][R14.64] ;  /* 0x098000000ef37fae */ /* 0x0005e8000b901d50 */
[----:B------:R-:W0:Y:S02]  /*6910*/  LDGDEPBAR ;  /* 0x00000000000079af */ /* 0x000e240000000000 */
.L_x_2322:
[----:B-1----:R-:W-:Y:S01]  /*6920*/  VIADD R3, R200, UR5 ;  /* 0x00000005c8037c36 */ /* 0x002fe20008000000 */
[----:B------:R-:W-:Y:S01]  /*6930*/  ULDC UR14, c[0x0][0x2ec] ;  /* 0x0000bb00000e7ab9 */ /* 0x000fe20000000800 */
[----:B------:R-:W-:Y:S02]  /*6940*/  UISETP.GE.AND UP0, UPT, UR13, 0x2, UPT ;  /* 0x000000020d00788c */ /* 0x000fe4000bf06270 */
[C---:B--2---:R-:W-:Y:S01]  /*6950*/  VIADD R4, R3.reuse, 0x1 ;  /* 0x0000000103047836 */ /* 0x044fe20000000000 */
[CC--:B------:R-:W-:Y:S01]  /*6960*/  ISETP.GE.AND P4, PT, R3.reuse, R6.reuse, PT ;  /* 0x000000060300720c */ /* 0x0c0fe20003f86270 */
[C---:B------:R-:W-:Y:S02]  /*6970*/  VIADD R5, R3.reuse, 0x8 ;  /* 0x0000000803057836 */ /* 0x040fe40000000000 */
[C---:B------:R-:W-:Y:S01]  /*6980*/  VIADD R8, R3.reuse, 0x60 ;  /* 0x0000006003087836 */ /* 0x040fe20000000000 */
[CC--:B------:R-:W-:Y:S01]  /*6990*/  ISETP.GE.AND P1, PT, R4.reuse, R7.reuse, PT ;  /* 0x000000070400720c */ /* 0x0c0fe20003f26270 */
[C---:B------:R-:W-:Y:S01]  /*69a0*/  VIADD R13, R3.reuse, 0xa8 ;  /* 0x000000a8030d7836 */ /* 0x040fe20000000000 */
[-C--:B------:R-:W-:Y:S01]  /*69b0*/  ISETP.GE.AND P3, PT, R4, R6.reuse, PT ;  /* 0x000000060400720c */ /* 0x080fe20003f66270 */
        /* <DEDUP_REMOVED lines=122> */
[-C--:B------:R-:W-:Y:S02]  /*7160*/  ISETP.GE.AND P3, PT, R5, R6.reuse, PT ;  /* 0x000000060500720c */ /* 0x080fe40003f66270 */
[C---:B------:R-:W-:Y:S02]  /*7170*/  ISETP.GE.AND P6, PT, R4.reuse, R7, PT ;  /* 0x000000070400720c */ /* 0x040fe40003fc6270 */
[----:B------:R-:W-:Y:S01]  /*7180*/  ISETP.GE.AND P2, PT, R4, R6, PT ;  /* 0x000000060400720c */ /* 0x000fe20003f46270 */
[----:B------:R-:W-:Y:S01]  /*7190*/  VIADD R4, R3, 0x68 ;  /* 0x0000006803047836 */ /* 0x000fe20000000000 */
[----:B------:R-:W-:-:S02]  /*71a0*/  FSEL R83, R106, -INF , !P3 ;  /* 0xff8000006a537808 */ /* 0x000fc40005800000 */
[----:B------:R-:W-:Y:S02]  /*71b0*/  FSEL R106, R151, -INF , !P6 ;  /* 0xff800000976a7808 */ /* 0x000fe40007000000 */
[----:B------:R-:W-:Y:S02]  /*71c0*/  FSEL R85, R150, -INF , !P2 ;  /* 0xff80000096557808 */ /* 0x000fe40005000000 */
[C---:B------:R-:W-:Y:S02]  /*71d0*/  ISETP.GE.AND P6, PT, R4.reuse, R7, PT ;  /* 0x000000070400720c */ /* 0x040fe40003fc6270 */
[----:B------:R-:W-:Y:S02]  /*71e0*/  ISETP.GE.AND P2, PT, R4, R6, PT ;  /* 0x000000060400720c */ /* 0x000fe40003f46270 */
[----:B------:R-:W-:Y:S02]  /*71f0*/  FMNMX.FTZ R4, R25, R26, !PT ;  /* 0x0000001a19047209 */ /* 0x000fe40007810000 */
[----:B------:R-:W-:-:S02]  /*7200*/  FSEL R99, R160, -INF , !P1 ;  /* 0xff800000a0637808 */ /* 0x000fc40004800000 */
[----:B------:R-:W-:Y:S02]  /*7210*/  FMNMX.FTZ R4, R27, R4, !PT ;  /* 0x000000041b047209 */ /* 0x000fe40007810000 */
[----:B------:R-:W-:Y:S01]  /*7220*/  ISETP.GE.AND P1, PT, R5, R7, PT ;  /* 0x000000070500720c */ /* 0x000fe20003f26270 */
[----:B------:R-:W-:Y:S01]  /*7230*/  VIADD R5, R3, 0x61 ;  /* 0x0000006103057836 */ /* 0x000fe20000000000 */
[----:B------:R-:W-:Y:S02]  /*7240*/  FMNMX.FTZ R4, R28, R4, !PT ;  /* 0x000000041c047209 */ /* 0x000fe40007810000 */
[----:B------:R-:W-:Y:S02]  /*7250*/  FSEL R105, R105, -INF , !P1 ;  /* 0xff80000069697808 */ /* 0x000fe40004800000 */
[----:B------:R-:W-:Y:S02]  /*7260*/  FMNMX.FTZ R4, R33, R4, !PT ;  /* 0x0000000421047209 */ /* 0x000fe40007810000 */
[----:B------:R-:W-:-:S02]  /*7270*/  FSEL R102, R155, -INF , !P4 ;  /* 0xff8000009b667808 */ /* 0x000fc40006000000 */
[----:B------:R-:W-:Y:S02]  /*7280*/  FMNMX.FTZ R4, R32, R4, !PT ;  /* 0x0000000420047209 */ /* 0x000fe40007810000 */
[----:B------:R-:W-:Y:S02]  /*7290*/  FSEL R65, R152, -INF , !P5 ;  /* 0xff80000098417808 */ /* 0x000fe40006800000 */
[----:B------:R-:W-:Y:S02]  /*72a0*/  FMNMX.FTZ R4, R31, R4, !PT ;  /* 0x000000041f047209 */ /* 0x000fe40007810000 */
[C---:B------:R-:W-:Y:S02]  /*72b0*/  ISETP.GE.AND P1, PT, R5.reuse, R7, PT ;  /* 0x000000070500720c */ /* 0x040fe40003f26270 */
[----:B------:R-:W-:Y:S02]  /*72c0*/  FMNMX.FTZ R4, R30, R4, !PT ;  /* 0x000000041e047209 */ /* 0x000fe40007810000 */
[----:B------:R-:W-:Y:S01]  /*72d0*/  ISETP.GE.AND P3, PT, R5, R6, PT ;  /* 0x000000060500720c */ /* 0x000fe20003f66270 */
[----:B------:R-:W-:Y:S01]  /*72e0*/  VIADD R5, R3, 0x69 ;  /* 0x0000006903057836 */ /* 0x000fe20000000000 */
[----:B------:R-:W-:-:S02]  /*72f0*/  FMNMX.FTZ R4, R29, R4, !PT ;  /* 0x000000041d047209 */ /* 0x000fc40007810000 */
[----:B------:R-:W-:Y:S02]  /*7300*/  ISETP.GE.AND P4, PT, R8, R7, PT ;  /* 0x000000070800720c */ /* 0x000fe40003f86270 */
        /* <DEDUP_REMOVED lines=8> */
[----:B------:R-:W-:Y:S02]  /*7390*/  ISETP.GE.AND P4, PT, R5, R7, PT ;  /* 0x000000070500720c */ /* 0x000fe40003f86270 */
[----:B------:R-:W-:Y:S02]  /*73a0*/  FMNMX.FTZ R4, R35, R4, !PT ;  /* 0x0000000423047209 */ /* 0x000fe40007810000 */
[----:B------:R-:W-:Y:S01]  /*73b0*/  ISETP.GE.AND P5, PT, R5, R6, PT ;  /* 0x000000060500720c */ /* 0x000fe20003fa6270 */
[----:B------:R-:W-:Y:S01]  /*73c0*/  VIADD R5, R3, 0x71 ;  /* 0x0000007103057836 */ /* 0x000fe20000000000 */
[----:B------:R-:W-:-:S02]  /*73d0*/  FMNMX.FTZ R4, R40, R4, !PT ;  /* 0x0000000428047209 */ /* 0x000fc40007810000 */
[----:B------:R-:W-:Y:S02]  /*73e0*/  FSEL R110, R110, -INF , !P1 ;  /* 0xff8000006e6e7808 */ /* 0x000fe40004800000 */
        /* <DEDUP_REMOVED lines=11> */
[----:B------:R-:W-:Y:S02]  /*74a0*/  FMNMX.FTZ R4, R42, R4, !PT ;  /* 0x000000042a047209 */ /* 0x000fe40007810000 */
        /* <DEDUP_REMOVED lines=36> */
[-C--:B------:R-:W-:Y:S02]  /*76f0*/  ISETP.GE.AND P4, PT, R8, R7.reuse, PT ;  /* 0x000000070800720c */ /* 0x080fe40003f86270 */
[----:B------:R-:W-:Y:S02]  /*7700*/  FSEL R107, R107, -INF , !P5 ;  /* 0xff8000006b6b7808 */ /* 0x000fe40006800000 */
[----:B------:R-:W-:-:S02]  /*7710*/  ISETP.GE.AND P1, PT, R5, R7, PT ;  /* 0x000000070500720c */ /* 0x000fc40003f26270 */
[----:B------:R-:W-:Y:S01]  /*7720*/  ISETP.GE.AND P3, PT, R5, R6, PT ;  /* 0x000000060500720c */ /* 0x000fe20003f66270 */
[----:B------:R-:W-:Y:S01]  /*7730*/  VIADD R5, R3, 0x99 ;  /* 0x0000009903057836 */ /* 0x000fe20000000000 */
[----:B------:R-:W-:Y:S02]  /*7740*/  FMNMX.FTZ R4, R65, R4, !PT ;  /* 0x0000000441047209 */ /* 0x000fe40007810000 */
[----:B------:R-:W-:Y:S01]  /*7750*/  ISETP.GE.AND P5, PT, R8, R6, PT ;  /* 0x000000060800720c */ /* 0x000fe20003fa6270 */
[----:B------:R-:W-:Y:S01]  /*7760*/  VIADD R8, R3, 0x98 ;  /* 0x0000009803087836 */ /* 0x000fe20000000000 */
[----:B------:R-:W-:Y:S02]  /*7770*/  FSEL R161, R161, -INF , !P4 ;  /* 0xff800000a1a17808 */ /* 0x000fe40006000000 */
[----:B------:R-:W-:Y:S02]  /*7780*/  FMNMX.FTZ R4, R83, R4, !PT ;  /* 0x0000000453047209 */ /* 0x000fe40007810000 */
[----:B------:R-:W-:-:S02]  /*7790*/  ISETP.GE.AND P4, PT, R3, R7, PT ;  /* 0x000000070300720c */ /* 0x000fc40003f86270 */
[----:B------:R-:W-:Y:S02]  /*77a0*/  FSEL R114, R114, -INF , !P5 ;  /* 0xff80000072727808 */ /* 0x000fe40006800000 */
[----:B------:R-:W-:Y:S02]  /*77b0*/  FSEL R167, R167, -INF , !P1 ;  /* 0xff800000a7a77808 */ /* 0x000fe40004800000 */
[C---:B------:R-:W-:Y:S02]  /*77c0*/  ISETP.GE.AND P5, PT, R5.reuse, R7, PT ;  /* 0x000000070500720c */ /* 0x040fe40003fa6270 */
[----:B------:R-:W-:Y:S01]  /*77d0*/  ISETP.GE.AND P1, PT, R5, R6, PT ;  /* 0x000000060500720c */ /* 0x000fe20003f26270 */
[----:B------:R-:W-:Y:S01]  /*77e0*/  VIADD R5, R3, 0xa0 ;  /* 0x000000a003057836 */ /* 0x000fe20000000000 */
[----:B------:R-:W-:Y:S02]  /*77f0*/  FMNMX.FTZ R4, R85, R4, !PT ;  /* 0x0000000455047209 */ /* 0x000fe40007810000 */
[----:B------:R-:W-:-:S02]  /*7800*/  FSEL R10, R198, -INF , !P4 ;  /* 0xff800000c60a7808 */ /* 0x000fc40006000000 */
[----:B------:R-:W-:Y:S02]  /*7810*/  FSEL R122, R122, -INF , !P3 ;  /* 0xff8000007a7a7808 */ /* 0x000fe40005800000 */
[----:B------:R-:W-:Y:S02]  /*7820*/  FMNMX.FTZ R4, R86, R4, !PT ;  /* 0x0000000456047209 */ /* 0x000fe40007810000 */
[C---:B------:R-:W-:Y:S02]  /*7830*/  ISETP.GE.AND P4, PT, R5.reuse, R7, PT ;  /* 0x000000070500720c */ /* 0x040fe40003f86270 */
[----:B------:R-:W-:Y:S02]  /*7840*/  ISETP.GE.AND P3, PT, R5, R6, PT ;  /* 0x000000060500720c */ /* 0x000fe40003f66270 */
        /* <DEDUP_REMOVED lines=33> */
[----:B------:R-:W-:Y:S02]  /*7a60*/  FMNMX.FTZ R4, R92, R4, !PT ;  /* 0x000000045c047209 */ /* 0x000fe40007810000 */
        /* <DEDUP_REMOVED lines=86> */
[----:B------:R-:W-:Y:S01]  /*7fd0*/  FSEL R132, R149, -INF , !P6 ;  /* 0xff80000095847808 */ /* 0x000fe20007000000 */
[----:B------:R-:W-:Y:S01]  /*7fe0*/  IMAD.MOV.U32 R149, RZ, RZ, R200 ;  /* 0x000000ffff957224 */ /* 0x000fe200078e00c8 */
[----:B------:R-:W-:Y:S02]  /*7ff0*/  FMNMX.FTZ R4, R167, R4, !PT ;  /* 0x00000004a7047209 */ /* 0x000fe40007810000 */
[----:B------:R-:W-:-:S02]  /*8000*/  ISETP.GE.AND P2, PT, R48, R6, PT ;  /* 0x000000063000720c */ /* 0x000fc40003f46270 */
[----:B------:R-:W-:Y:S02]  /*8010*/  FSEL R150, R61, -INF , !P3 ;  /* 0xff8000003d967808 */ /* 0x000fe40005800000 */
[----:B------:R-:W-:Y:S02]  /*8020*/  FMNMX.FTZ R3, R115, R3, !PT ;  /* 0x0000000373037209 */ /* 0x000fe40007810000 */
[----:B------:R-:W-:Y:S02]  /*8030*/  ISETP.GE.AND P1, PT, R45, R6, PT ;  /* 0x000000062d00720c */ /* 0x000fe40003f26270 */
[----:B------:R-:W-:Y:S02]  /*8040*/  FSEL R140, R140, -INF , !P5 ;  /* 0xff8000008c8c7808 */ /* 0x000fe40006800000 */
[----:B------:R-:W-:Y:S02]  /*8050*/  FMNMX.FTZ R4, R132, R4, !PT ;  /* 0x0000000484047209 */ /* 0x000fe40007810000 */
[----:B------:R-:W-:-:S02]  /*8060*/  FSEL R160, R59, -INF , !P2 ;  /* 0xff8000003ba07808 */ /* 0x000fc40005000000 */
[----:B------:R-:W-:Y:S02]  /*8070*/  FMNMX.FTZ R3, R150, R3, !PT ;  /* 0x0000000396037209 */ /* 0x000fe40007810000 */
[----:B------:R-:W-:Y:S02]  /*8080*/  FSEL R166, R58, -INF , !P1 ;  /* 0xff8000003aa67808 */ /* 0x000fe40004800000 */
        /* <DEDUP_REMOVED lines=28> */
[----:B------:R-:W-:Y:S01]  /*8250*/  FSEL R197, R148, -INF , !P2 ;  /* 0xff80000094c57808 */ /* 0x000fe20005000000 */
[----:B------:R-:W-:Y:S01]  /*8260*/  IMAD.MOV.U32 R148, RZ, RZ, R205 ;  /* 0x000000ffff947224 */ /* 0x000fe200078e00cd */
        /* <DEDUP_REMOVED lines=33> */
[----:B------:R-:W-:Y:S02]  /*8480*/  ISETP.GE.AND P2, PT, R36, R7, PT ;  /* 0x000000072400720c */ /* 0x000fe40003f46270 */
        /* <DEDUP_REMOVED lines=12> */
[-C--:B------:R-:W-:Y:S02]  /*8550*/  ISETP.GE.AND P1, PT, R48, R7.reuse, PT ;  /* 0x000000073000720c */ /* 0x080fe40003f26270 */
[----:B------:R-:W-:Y:S01]  /*8560*/  FSEL R138, R71, -INF , !P2 ;  /* 0xff800000478a7808 */ /* 0x000fe20005000000 */
[----:B------:R-:W-:Y:S01]  /*8570*/  MUFU.EX2 R207, R8 ;  /* 0x0000000800cf7308 */ /* 0x000fe20000000800 */
[----:B------:R-:W-:Y:S02]  /*8580*/  FMNMX.FTZ R36, R126, R36, !PT ;  /* 0x000000247e247209 */ /* 0x000fe40007810000 */
[----:B------:R-:W-:Y:S02]  /*8590*/  ISETP.GE.AND P2, PT, R45, R7, PT ;  /* 0x000000072d00720c */ /* 0x000fe40003f46270 */
[----:B------:R-:W-:-:S02]  /*85a0*/  FSEL R155, R69, -INF , !P1 ;  /* 0xff800000459b7808 */ /* 0x000fc40004800000 */
[----:B------:R-:W-:Y:S02]  /*85b0*/  FMNMX.FTZ R36, R138, R36, !PT ;  /* 0x000000248a247209 */ /* 0x000fe40007810000 */
[----:B------:R-:W-:Y:S01]  /*85c0*/  FSEL R181, R67, -INF , !P2 ;  /* 0xff80000043b57808 */ /* 0x000fe20005000000 */
[----:B-1----:R-:W-:Y:S01]  /*85d0*/  FFMA.FTZ R5, R26, UR14, -R4 ;  /* 0x0000000e1a057c23 */ /* 0x002fe20008010804 */
[----:B------:R-:W-:Y:S02]  /*85e0*/  FMNMX.FTZ R36, R155, R36, !PT ;  /* 0x000000249b247209 */ /* 0x000fe40007810000 */
[----:B------:R-:W-:Y:S01]  /*85f0*/  LEA R135, R0, UR4, 0x1 ;  /* 0x0000000400877c11 */ /* 0x000fe2000f8e08ff */
[----:B------:R1:W2:Y:S01]  /*8600*/  MUFU.EX2 R191, R5 ;  /* 0x0000000500bf7308 */ /* 0x0002a20000000800 */
[----:B------:R-:W-:-:S03]  /*8610*/  FMNMX.FTZ R36, R181, R36, !PT ;  /* 0x00000024b5247209 */ /* 0x000fc60007810000 */
[----:B------:R-:W-:Y:S01]  /*8620*/  LDSM.16.MT88.4 R12, [R135+0xa000] ;  /* 0x00a00000870c783b */ /* 0x000fe20000004200 */
[C-C-:B------:R-:W-:Y:S02]  /*8630*/  IMAD R226, R231.reuse, 0x2, R135.reuse ;  /* 0x00000002e7e27824 */ /* 0x140fe400078e0287 */
[----:B------:R-:W-:Y:S01]  /*8640*/  IMAD R224, R2, 0x2, R135 ;  /* 0x0000000202e07824 */ /* 0x000fe200078e0287 */
[----:B------:R-:W3:Y:S01]  /*8650*/  SHFL.BFLY PT, R9, R36, 0x2, 0x1f ;  /* 0x0c401f0024097f89 */ /* 0x000ee200000e0000 */
[----:B------:R-:W-:Y:S02]  /*8660*/  IMAD.MOV.U32 R2, RZ, RZ, R151 ;  /* 0x000000ffff027224 */ /* 0x000fe400078e0097 */
[----:B------:R-:W-:Y:S01]  /*8670*/  IMAD R225, R231, 0x2, R224 ;  /* 0x00000002e7e17824 */ /* 0x000fe200078e02e0 */
[----:B------:R-:W-:Y:S01]  /*8680*/  LDSM.16.MT88.4 R20, [R224+0xa000] ;  /* 0x00a00000e014783b */ /* 0x000fe20000004200 */
[----:B-1----:R-:W-:-:S03]  /*8690*/  FFMA.FTZ R5, R27, UR14, -R4 ;  /* 0x0000000e1b057c23 */ /* 0x002fc60008010804 */
[----:B------:R-:W-:Y:S01]  /*86a0*/  LDSM.16.MT88.4 R24, [R226+0xa000] ;  /* 0x00a00000e218783b */ /* 0x000fe20000004200 */
[----:B------:R1:W-:Y:S01]  /*86b0*/  MUFU.EX2 R192, R5 ;  /* 0x0000000500c07308 */ /* 0x0003e20000000800 */
[----:B---3--:R-:W-:Y:S02]  /*86c0*/  FMNMX.FTZ R36, R36, R9, !PT ;  /* 0x0000000924247209 */ /* 0x008fe40007810000 */
[----:B--2---:R-:W-:-:S03]  /*86d0*/  F2FP.F16.F32.PACK_AB R9, R191, R193 ;  /* 0x000000c1bf09723e */ /* 0x004fc600000000ff */
[----:B------:R-:W2:Y:S01]  /*86e0*/  SHFL.BFLY PT, R8, R36, 0x1, 0x1f ;  /* 0x0c201f0024087f89 */ /* 0x000ea200000e0000 */
[----:B-1----:R-:W-:-:S04]  /*86f0*/  FFMA.FTZ R5, R28, UR14, -R4 ;  /* 0x0000000e1c057c23 */ /* 0x002fc80008010804 */
[----:B------:R1:W3:Y:S02]  /*8700*/  MUFU.EX2 R195, R5 ;  /* 0x0000000500c37308 */ /* 0x0002e40000000800 */
[----:B-1----:R-:W-:Y:S01]  /*8710*/  FFMA.FTZ R5, R33, UR14, -R4 ;  /* 0x0000000e21057c23 */ /* 0x002fe20008010804 */
[----:B---3--:R-:W-:Y:S02]  /*8720*/  F2FP.F16.F32.PACK_AB R11, R195, R192 ;  /* 0x000000c0c30b723e */ /* 0x008fe400000000ff */
[----:B--2---:R-:W-:-:S03]  /*8730*/  FMNMX.FTZ R36, R36, R8, !PT ;  /* 0x0000000824247209 */ /* 0x004fc60007810000 */
[----:B------:R1:W-:Y:S01]  /*8740*/  MUFU.EX2 R199, R5 ;  /* 0x0000000500c77308 */ /* 0x0003e20000000800 */
[C---:B------:R-:W-:Y:S01]  /*8750*/  FSETP.NEU.FTZ.AND P1, PT, R36.reuse, -INF , PT ;  /* 0xff8000002400780b */ /* 0x040fe20003f3d000 */
[----:B------:R-:W-:Y:S01]  /*8760*/  FMUL.FTZ R8, R36, UR14 ;  /* 0x0000000e24087c20 */ /* 0x000fe20008410000 */
[----:B-1----:R-:W-:-:S05]  /*8770*/  FFMA.FTZ R5, R32, UR14, -R4 ;  /* 0x0000000e20057c23 */ /* 0x002fca0008010804 */
        /* <DEDUP_REMOVED lines=20> */
[----:B-1----:R-:W-:Y:S01]  /*88c0*/  FSEL R5, R8, RZ, P1 ;  /* 0x000000ff08057208 */ /* 0x002fe20000800000 */
[----:B------:R-:W-:Y:S01]  /*88d0*/  FFMA.FTZ R8, R42, UR14, -R4 ;  /* 0x0000000e2a087c23 */ /* 0x000fe20008010804 */
[----:B------:R-:W-:Y:S01]  /*88e0*/  PLOP3.LUT P1, PT, PT, PT, UP0, 0x80, 0x0 ;  /* 0x000000000000781c */ /* 0x000fe20003f2f008 */
[----:B------:R-:W1:Y:S02]  /*88f0*/  LDSM.16.MT88.4 R40, [R225+0xa000] ;  /* 0x00a00000e128783b */ /* 0x000e640000004200 */
[--C-:B------:R-:W-:Y:S01]  /*8900*/  FFMA.FTZ R0, R50, UR14, -R5.reuse ;  /* 0x0000000e32007c23 */ /* 0x100fe20008010805 */
[----:B------:R2:W-:Y:S08]  /*8910*/  MUFU.EX2 R247, R8 ;  /* 0x0000000800f77308 */ /* 0x0005f00000000800 */
[----:B------:R3:W-:Y:S01]  /*8920*/  MUFU.EX2 R170, R0 ;  /* 0x0000000000aa7308 */ /* 0x0007e20000000800 */
[----:B--2---:R-:W-:-:S07]  /*8930*/  FFMA.FTZ R8, R10, UR14, -R5 ;  /* 0x0000000e0a087c23 */ /* 0x004fce0008010805 */
[----:B------:R-:W2:Y:S01]  /*8940*/  MUFU.EX2 R172, R8 ;  /* 0x0000000800ac7308 */ /* 0x000ea20000000800 */
[----:B---3--:R-:W-:-:S07]  /*8950*/  FFMA.FTZ R0, R52, UR14, -R5 ;  /* 0x0000000e34007c23 */ /* 0x008fce0008010805 */
[----:B------:R3:W-:Y:S01]  /*8960*/  MUFU.EX2 R173, R0 ;  /* 0x0000000000ad7308 */ /* 0x0007e20000000800 */
[----:B--2---:R-:W-:Y:S01]  /*8970*/  F2FP.F16.F32.PACK_AB R8, R170, R172 ;  /* 0x000000acaa08723e */ /* 0x004fe200000000ff */
[----:B---3--:R-:W-:-:S06]  /*8980*/  FFMA.FTZ R0, R53, UR14, -R5 ;  /* 0x0000000e35007c23 */ /* 0x008fcc0008010805 */
        /* <DEDUP_REMOVED lines=13> */
[C---:B-1----:R-:W-:Y:S06]  /*8a60*/  HMMA.16816.F32 R72, R8.reuse, R40, RZ ;  /* 0x000000280848723c */ /* 0x042fec00000018ff */
[----:B------:R-:W-:Y:S01]  /*8a70*/  HMMA.16816.F32 R68, R8, R42, RZ ;  /* 0x0000002a0844723c */ /* 0x000fe200000018ff */
[----:B---3--:R-:W-:-:S04]  /*8a80*/  FFMA.FTZ R0, R54, UR14, -R5 ;  /* 0x0000000e36007c23 */ /* 0x008fc80008010805 */
[----:B------:R1:W-:Y:S02]  /*8a90*/  MUFU.EX2 R184, R0 ;  /* 0x0000000000b87308 */ /* 0x0003e40000000800 */
[--C-:B-1----:R-:W-:Y:S02]  /*8aa0*/  FFMA.FTZ R0, R55, UR14, -R5.reuse ;  /* 0x0000000e37007c23 */ /* 0x102fe40008010805 */
[----:B------:R-:W1:Y:S04]  /*8ab0*/  LDSM.16.MT88.4 R52, [R224+0xa800] ;  /* 0x00a80000e034783b */ /* 0x000e680000004200 */
[----:B------:R3:W4:Y:S02]  /*8ac0*/  MUFU.EX2 R185, R0 ;  /* 0x0000000000b97308 */ /* 0x0007240000000800 */
[----:B---3--:R-:W-:Y:S01]  /*8ad0*/  FFMA.FTZ R0, R56, UR14, -R5 ;  /* 0x0000000e38007c23 */ /* 0x008fe20008010805 */
[----:B----4-:R-:W-:-:S05]  /*8ae0*/  F2FP.F16.F32.PACK_AB R12, R185, R184 ;  /* 0x000000b8b90c723e */ /* 0x010fca00000000ff */
[----:B------:R3:W-:Y:S02]  /*8af0*/  MUFU.EX2 R186, R0 ;  /* 0x0000000000ba7308 */ /* 0x0007e40000000800 */
[----:B---3--:R-:W-:Y:S02]  /*8b00*/  FFMA.FTZ R0, R57, UR14, -R5 ;  /* 0x0000000e39007c23 */ /* 0x008fe40008010805 */
[C---:B------:R-:W-:Y:S04]  /*8b10*/  HMMA.16816.F32 R56, R8.reuse, R20, RZ ;  /* 0x000000140838723c */ /* 0x040fe800000018ff */
[----:B------:R3:W4:Y:S02]  /*8b20*/  MUFU.EX2 R188, R0 ;  /* 0x0000000000bc7308 */ /* 0x0007240000000800 */
[----:B---3--:R-:W-:Y:S01]  /*8b30*/  FFMA.FTZ R0, R60, UR14, -R4 ;  /* 0x0000000e3c007c23 */ /* 0x008fe20008010804 */
[----:B----4-:R-:W-:Y:S01]  /*8b40*/  F2FP.F16.F32.PACK_AB R14, R188, R186 ;  /* 0x000000babc0e723e */ /* 0x010fe200000000ff */
[----:B------:R-:W-:Y:S01]  /*8b50*/  HMMA.16816.F32 R60, R8, R22, RZ ;  /* 0x00000016083c723c */ /* 0x000fe200000018ff */
[----:B------:R-:W-:Y:S03]  /*8b60*/  LDSM.16.MT88.4 R20, [R135+0xb000] ;  /* 0x00b000008714783b */ /* 0x000fe60000004200 */
[----:B------:R3:W-:Y:S02]  /*8b70*/  MUFU.EX2 R217, R0 ;  /* 0x0000000000d97308 */ /* 0x0007e40000000800 */
[----:B------:R-:W-:Y:S01]  /*8b80*/  HMMA.16816.F32 R76, R12, R32, R28 ;  /* 0x000000200c4c723c */ /* 0x000fe2000000181c */
[----:B------:R-:W-:-:S02]  /*8b90*/  F2FP.F16.F32.PACK_AB R9, R208, R207 ;  /* 0x000000cfd009723e */ /* 0x000fc400000000ff */
[----:B------:R-:W-:-:S03]  /*8ba0*/  F2FP.F16.F32.PACK_AB R11, R211, R210 ;  /* 0x000000d2d30b723e */ /* 0x000fc600000000ff */
[C---:B------:R-:W-:Y:S01]  /*8bb0*/  HMMA.16816.F32 R32, R12.reuse, R34, R16 ;  /* 0x000000220c20723c */ /* 0x040fe20000001810 */
[----:B------:R-:W-:Y:S05]  /*8bc0*/  LDSM.16.MT88.4 R16, [R226+0xb000] ;  /* 0x00b00000e210783b */ /* 0x000fea0000004200 */
[C---:B--2---:R-:W-:Y:S01]  /*8bd0*/  HMMA.16816.F32 R28, R12.reuse, R48, R44 ;  /* 0x000000300c1c723c */ /* 0x044fe2000000182c */
[--C-:B---3--:R-:W-:Y:S01]  /*8be0*/  FFMA.FTZ R0, R64, UR14, -R4.reuse ;  /* 0x0000000e40007c23 */ /* 0x108fe20008010804 */
[----:B------:R-:W-:Y:S03]  /*8bf0*/  LDSM.16.MT88.4 R44, [R224+0xb000] ;  /* 0x00b00000e02c783b */ /* 0x000fe60000004200 */
[----:B------:R2:W-:Y:S01]  /*8c00*/  MUFU.EX2 R218, R0 ;  /* 0x0000000000da7308 */ /* 0x0005e20000000800 */
[C---:B------:R-:W-:Y:S06]  /*8c10*/  HMMA.16816.F32 R24, R12.reuse, R50, R24 ;  /* 0x000000320c18723c */ /* 0x040fec0000001818 */
[C---:B-1----:R-:W-:Y:S01]  /*8c20*/  HMMA.16816.F32 R40, R12.reuse, R52, R56 ;  /* 0x000000340c28723c */ /* 0x042fe20000001838 */
[----:B------:R-:W-:Y:S05]  /*8c30*/  LDSM.16.MT88.4 R56, [R135+0xb800] ;  /* 0x00b800008738783b */ /* 0x000fea0000004200 */
[----:B------:R-:W-:Y:S01]  /*8c40*/  HMMA.16816.F32 R48, R12, R54, R60 ;  /* 0x000000360c30723c */ /* 0x000fe2000000183c */
[----:B------:R-:W-:Y:S01]  /*8c50*/  LDSM.16.MT88.4 R52, [R225+0xb000] ;  /* 0x00b00000e134783b */ /* 0x000fe20000004200 */
[----:B--2---:R-:W-:-:S03]  /*8c60*/  FFMA.FTZ R0, R65, UR14, -R4 ;  /* 0x0000000e41007c23 */ /* 0x004fc60008010804 */
[----:B------:R-:W1:Y:S01]  /*8c70*/  LDSM.16.MT88.4 R64, [R225+0xa800] ;  /* 0x00a80000e140783b */ /* 0x000e620000004200 */
        /* <DEDUP_REMOVED lines=8> */
[----:B--2---:R-:W-:Y:S01]  /*8d00*/  FFMA.FTZ R0, R84, UR14, -R5 ;  /* 0x0000000e54007c23 */ /* 0x004fe20008010805 */
[----:B------:R-:W-:-:S05]  /*8d10*/  IMAD.MOV.U32 R84, RZ, RZ, R196 ;  /* 0x000000ffff547224 */ /* 0x000fca00078e00c4 */
[----:B------:R2:W3:Y:S02]  /*8d20*/  MUFU.EX2 R179, R0 ;  /* 0x0000000000b37308 */ /* 0x0004e40000000800 */
[--C-:B--2---:R-:W-:Y:S01]  /*8d30*/  FFMA.FTZ R0, R83, UR14, -R4.reuse ;  /* 0x0000000e53007c23 */ /* 0x104fe20008010804 */
[----:B---3--:R-:W-:Y:S01]  /*8d40*/  F2FP.F16.F32.PACK_AB R10, R179, R175 ;  /* 0x000000afb30a723e */ /* 0x008fe200000000ff */
[----:B-1----:R-:W-:Y:S04]  /*8d50*/  HMMA.16816.F32 R80, R12, R64, R72 ;  /* 0x000000400c50723c */ /* 0x002fe80000001848 */
[----:B------:R1:W-:Y:S02]  /*8d60*/  MUFU.EX2 R205, R0 ;  /* 0x0000000000cd7308 */ /* 0x0003e40000000800 */
[C---:B------:R-:W-:Y:S06]  /*8d70*/  HMMA.16816.F32 R76, R8.reuse, R20, R76 ;  /* 0x00000014084c723c */ /* 0x040fec000000184c */
[C---:B------:R-:W-:Y:S01]  /*8d80*/  HMMA.16816.F32 R60, R8.reuse, R22, R32 ;  /* 0x00000016083c723c */ /* 0x040fe20000001820 */
[----:B------:R-:W2:Y:S05]  /*8d90*/  LDSM.16.MT88.4 R20, [R226+0xb800] ;  /* 0x00b80000e214783b */ /* 0x000eaa0000004200 */
[----:B------:R-:W-:Y:S01]  /*8da0*/  HMMA.16816.F32 R72, R8, R16, R28 ;  /* 0x000000100848723c */ /* 0x000fe2000000181c */
[----:B-1----:R-:W-:Y:S01]  /*8db0*/  FFMA.FTZ R0, R85, UR14, -R4 ;  /* 0x0000000e55007c23 */ /* 0x002fe20008010804 */
[----:B------:R-:W-:-:S03]  /*8dc0*/  IMAD.MOV.U32 R85, RZ, RZ, R150 ;  /* 0x000000ffff557224 */ /* 0x000fc600078e0096 */
[----:B------:R1:W-:Y:S01]  /*8dd0*/  MUFU.EX2 R200, R0 ;  /* 0x0000000000c87308 */ /* 0x0003e20000000800 */
[----:B------:R-:W-:Y:S01]  /*8de0*/  HMMA.16816.F32 R32, R8, R18, R24 ;  /* 0x000000120820723c */ /* 0x000fe20000001818 */
[----:B------:R-:W3:Y:S05]  /*8df0*/  LDSM.16.MT88.4 R16, [R224+0xb800] ;  /* 0x00b80000e010783b */ /* 0x000eea0000004200 */
[----:B------:R-:W-:Y:S06]  /*8e00*/  HMMA.16816.F32 R64, R12, R66, R68 ;  /* 0x000000420c40723c */ /* 0x000fec0000001844 */
[C---:B------:R-:W-:Y:S01]  /*8e10*/  HMMA.16816.F32 R28, R8.reuse, R44, R40 ;  /* 0x0000002c081c723c */ /* 0x040fe20000001828 */
[----:B------:R-:W4:Y:S01]  /*8e20*/  LDSM.16.MT88.4 R40, [R225+0xb800] ;  /* 0x00b80000e128783b */ /* 0x000f220000004200 */
[----:B------:R-:W-:Y:S01]  /*8e30*/  IMAD.MOV.U32 R71, RZ, RZ, R149 ;  /* 0x000000ffff477224 */ /* 0x000fe200078e0095 */
[----:B------:R-:W-:Y:S01]  /*8e40*/  F2FP.F16.F32.PACK_AB R13, R215, R213 ;  /* 0x000000d5d70d723e */ /* 0x000fe200000000ff */
[----:B-1----:R-:W-:Y:S01]  /*8e50*/  FFMA.FTZ R0, R86, UR14, -R4 ;  /* 0x0000000e56007c23 */ /* 0x002fe20008010804 */
[----:B------:R-:W-:Y:S01]  /*8e60*/  F2FP.F16.F32.PACK_AB R15, R223, R222 ;  /* 0x000000dedf0f723e */ /* 0x000fe200000000ff */
[----:B------:R-:W-:Y:S01]  /*8e70*/  HMMA.16816.F32 R24, R8, R46, R48 ;  /* 0x0000002e0818723c */ /* 0x000fe20000001830 */
[----:B------:R-:W1:Y:S01]  /*8e80*/  LDSM.16.MT88.4 R48, [R226+0xc000] ;  /* 0x00c00000e230783b */ /* 0x000e620000004200 */
[----:B------:R5:W-:Y:S01]  /*8e90*/  MUFU.EX2 R196, R0 ;  /* 0x0000000000c47308 */ /* 0x000be20000000800 */
[----:B------:R-:W-:-:S02]  /*8ea0*/  IMAD.MOV.U32 R86, RZ, RZ, R138 ;  /* 0x000000ffff567224 */ /* 0x000fc400078e008a */
[----:B------:R-:W-:Y:S01]  /*8eb0*/  IMAD.MOV.U32 R68, RZ, RZ, R126 ;  /* 0x000000ffff447224 */ /* 0x000fe200078e007e */
[----:B------:R-:W-:Y:S01]  /*8ec0*/  HMMA.16816.F32 R80, R8, R52, R80 ;  /* 0x000000340850723c */ /* 0x000fe20000001850 */
[----:B------:R-:W-:Y:S02]  /*8ed0*/  IMAD.MOV.U32 R69, RZ, RZ, R120 ;  /* 0x000000ffff457224 */ /* 0x000fe400078e0078 */
[----:B------:R-:W-:-:S03]  /*8ee0*/  IMAD.MOV.U32 R70, RZ, RZ, R115 ;  /* 0x000000ffff467224 */ /* 0x000fc600078e0073 */
[----:B------:R-:W-:Y:S01]  /*8ef0*/  HMMA.16816.F32 R44, R8, R54, R64 ;  /* 0x00000036082c723c */ /* 0x000fe20000001840 */
[----:B------:R-:W1:Y:S01]  /*8f00*/  LDSM.16.MT88.4 R52, [R135+0xc000] ;  /* 0x00c000008734783b */ /* 0x000e620000004200 */
[----:B-----5:R-:W-:-:S05]  /*8f10*/  FFMA.FTZ R0, R87, UR14, -R5 ;  /* 0x0000000e57007c23 */ /* 0x020fca0008010805 */
[----:B------:R-:W-:Y:S01]  /*8f20*/  F2FP.F16.F32.PACK_AB R9, R220, R247 ;  /* 0x000000f7dc09723e */ /* 0x000fe200000000ff */
[----:B------:R-:W-:Y:S01]  /*8f30*/  IMAD.MOV.U32 R87, RZ, RZ, R131 ;  /* 0x000000ffff577224 */ /* 0x000fe200078e0083 */
[----:B------:R-:W-:Y:S01]  /*8f40*/  F2FP.F16.F32.PACK_AB R11, R217, R246 ;  /* 0x000000f6d90b723e */ /* 0x000fe200000000ff */
[----:B------:R5:W-:Y:S02]  /*8f50*/  MUFU.EX2 R162, R0 ;  /* 0x0000000000a27308 */ /* 0x000be40000000800 */
[----:B-----5:R-:W-:Y:S01]  /*8f60*/  FFMA.FTZ R0, R88, UR14, -R5 ;  /* 0x0000000e58007c23 */ /* 0x020fe20008010805 */
[----:B------:R-:W-:-:S05]  /*8f70*/  IMAD.MOV.U32 R88, RZ, RZ, R127 ;  /* 0x000000ffff587224 */ /* 0x000fca00078e007f */
[----:B------:R5:W2:Y:S02]  /*8f80*/  MUFU.EX2 R159, R0 ;  /* 0x00000000009f7308 */ /* 0x000aa40000000800 */
[----:B-----5:R-:W-:Y:S01]  /*8f90*/  FFMA.FTZ R0, R89, UR14, -R5 ;  /* 0x0000000e59007c23 */ /* 0x020fe20008010805 */
[----:B------:R-:W-:Y:S01]  /*8fa0*/  IMAD.MOV.U32 R89, RZ, RZ, R155 ;  /* 0x000000ffff597224 */ /* 0x000fe200078e009b */
[----:B--2---:R-:W-:-:S04]  /*8fb0*/  F2FP.F16.F32.PACK_AB R12, R159, R162 ;  /* 0x000000a29f0c723e */ /* 0x004fc800000000ff */
[----:B------:R2:W-:Y:S02]  /*8fc0*/  MUFU.EX2 R165, R0 ;  /* 0x0000000000a57308 */ /* 0x0005e40000000800 */
[----:B--2---:R-:W-:Y:S01]  /*8fd0*/  FFMA.FTZ R0, R92, UR14, -R5 ;  /* 0x0000000e5c007c23 */ /* 0x004fe20008010805 */
[----:B------:R-:W-:-:S05]  /*8fe0*/  IMAD.MOV.U32 R92, RZ, RZ, R160 ;  /* 0x000000ffff5c7224 */ /* 0x000fca00078e00a0 */
[----:B------:R2:W5:Y:S02]  /*8ff0*/  MUFU.EX2 R164, R0 ;  /* 0x0000000000a47308 */ /* 0x0005640000000800 */
[----:B--2---:R-:W-:Y:S01]  /*9000*/  FFMA.FTZ R0, R90, UR14, -R4 ;  /* 0x0000000e5a007c23 */ /* 0x004fe20008010804 */
[----:B-----5:R-:W-:Y:S01]  /*9010*/  F2FP.F16.F32.PACK_AB R14, R164, R165 ;  /* 0x000000a5a40e723e */ /* 0x020fe200000000ff */
[----:B------:R-:W-:-:S04]  /*9020*/  IMAD.MOV.U32 R90, RZ, RZ, R166 ;  /* 0x000000ffff5a7224 */ /* 0x000fc800078e00a6 */
[----:B------:R2:W-:Y:S02]  /*9030*/  MUFU.EX2 R187, R0 ;  /* 0x0000000000bb7308 */ /* 0x0005e40000000800 */
[C---:B------:R-:W-:Y:S06]  /*9040*/  HMMA.16816.F32 R76, R12.reuse, R56, R76 ;  /* 0x000000380c4c723c */ /* 0x040fec000000184c */
[C---:B------:R-:W-:Y:S06]  /*9050*/  HMMA.16816.F32 R60, R12.reuse, R58, R60 ;  /* 0x0000003a0c3c723c */ /* 0x040fec000000183c */
[----:B------:R-:W-:Y:S01]  /*9060*/  HMMA.16816.F32 R72, R12, R20, R72 ;  /* 0x000000140c48723c */ /* 0x000fe20000001848 */
[----:B--2---:R-:W-:Y:S01]  /*9070*/  FFMA.FTZ R0, R91, UR14, -R4 ;  /* 0x0000000e5b007c23 */ /* 0x004fe20008010804 */
[----:B------:R-:W-:-:S03]  /*9080*/  IMAD.MOV.U32 R91, RZ, RZ, R168 ;  /* 0x000000ffff5b7224 */ /* 0x000fc600078e00a8 */
[----:B------:R2:W-:Y:S01]  /*9090*/  MUFU.EX2 R183, R0 ;  /* 0x0000000000b77308 */ /* 0x0005e20000000800 */
[C---:B------:R-:W-:Y:S06]  /*90a0*/  HMMA.16816.F32 R56, R12.reuse, R22, R32 ;  /* 0x000000160c38723c */ /* 0x040fec0000001820 */
[C---:B---3--:R-:W-:Y:S01]  /*90b0*/  HMMA.16816.F32 R64, R12.reuse, R16, R28 ;  /* 0x000000100c40723c */ /* 0x048fe2000000181c */
[----:B------:R-:W-:Y:S05]  /*90c0*/  LDSM.16.MT88.4 R28, [R225+0xc000] ;  /* 0x00c00000e11c783b */ /* 0x000fea0000004200 */
[----:B------:R-:W-:Y:S01]  /*90d0*/  HMMA.16816.F32 R20, R12, R18, R24 ;  /* 0x000000120c14723c */ /* 0x000fe20000001818 */
[----:B------:R-:W3:Y:S01]  /*90e0*/  LDSM.16.MT88.4 R16, [R224+0xc000] ;  /* 0x00c00000e010783b */ /* 0x000ee20000004200 */
[----:B--2---:R-:W-:Y:S01]  /*90f0*/  FFMA.FTZ R0, R93, UR14, -R4 ;  /* 0x0000000e5d007c23 */ /* 0x004fe20008010804 */
[----:B------:R-:W-:-:S03]  /*9100*/  IMAD.MOV.U32 R93, RZ, RZ, R181 ;  /* 0x000000ffff5d7224 */ /* 0x000fc600078e00b5 */
[C---:B----4-:R-:W-:Y:S01]  /*9110*/  HMMA.16816.F32 R80, R12.reuse, R40, R80 ;  /* 0x000000280c50723c */ /* 0x050fe20000001850 */
[----:B------:R2:W-:Y:S05]  /*9120*/  MUFU.EX2 R181, R0 ;  /* 0x0000000000b57308 */ /* 0x0005ea0000000800 */
[----:B------:R-:W-:Y:S01]  /*9130*/  HMMA.16816.F32 R32, R12, R42, R44 ;  /* 0x0000002a0c20723c */ /* 0x000fe2000000182c */
[----:B------:R-:W4:Y:S06]  /*9140*/  LDSM.16.MT88.4 R40, [R135+0xc800] ;  /* 0x00c800008728783b */ /* 0x000f2c0000004200 */
[----:B------:R-:W-:-:S02]  /*9150*/  F2FP.F16.F32.PACK_AB R13, R214, R218 ;  /* 0x000000dad60d723e */ /* 0x000fc400000000ff */
[----:B------:R-:W-:Y:S01]  /*9160*/  F2FP.F16.F32.PACK_AB R15, R200, R205 ;  /* 0x000000cdc80f723e */ /* 0x000fe200000000ff */
[----:B--2---:R-:W-:Y:S01]  /*9170*/  FFMA.FTZ R0, R94, UR14, -R5 ;  /* 0x0000000e5e007c23 */ /* 0x004fe20008010805 */
[----:B------:R-:W-:-:S03]  /*9180*/  IMAD.MOV.U32 R94, RZ, RZ, R152 ;  /* 0x000000ffff5e7224 */ /* 0x000fc600078e0098 */
[----:B------:R2:W-:Y:S02]  /*9190*/  MUFU.EX2 R152, R0 ;  /* 0x0000000000987308 */ /* 0x0005e40000000800 */
[----:B--2---:R-:W-:Y:S01]  /*91a0*/  FFMA.FTZ R0, R95, UR14, -R5 ;  /* 0x0000000e5f007c23 */ /* 0x004fe20008010805 */
[----:B------:R-:W-:-:S05]  /*91b0*/  IMAD.MOV.U32 R95, RZ, RZ, R148 ;  /* 0x000000ffff5f7224 */ /* 0x000fca00078e0094 */
        /* <DEDUP_REMOVED lines=8> */
[----:B------:R2:W-:Y:S02]  /*9240*/  MUFU.EX2 R168, R0 ;  /* 0x0000000000a87308 */ /* 0x0005e40000000800 */
[C---:B-1----:R-:W-:Y:S06]  /*9250*/  HMMA.16816.F32 R72, R8.reuse, R48, R72 ;  /* 0x000000300848723c */ /* 0x042fec0000001848 */
[C---:B------:R-:W-:Y:S01]  /*9260*/  HMMA.16816.F32 R56, R8.reuse, R50, R56 ;  /* 0x000000320838723c */ /* 0x040fe20000001838 */
[----:B------:R-:W1:Y:S05]  /*9270*/  LDSM.16.MT88.4 R48, [R226+0xc800] ;  /* 0x00c80000e230783b */ /* 0x000e6a0000004200 */
[----:B------:R-:W-:Y:S01]  /*9280*/  HMMA.16816.F32 R76, R8, R52, R76 ;  /* 0x00000034084c723c */ /* 0x000fe2000000184c */
[----:B--2---:R-:W-:-:S04]  /*9290*/  FFMA.FTZ R0, R98, UR14, -R4 ;  /* 0x0000000e62007c23 */ /* 0x004fc80008010804 */
[----:B------:R2:W-:Y:S01]  /*92a0*/  MUFU.EX2 R166, R0 ;  /* 0x0000000000a67308 */ /* 0x0005e20000000800 */
[C---:B------:R-:W-:Y:S06]  /*92b0*/  HMMA.16816.F32 R44, R8.reuse, R54, R60 ;  /* 0x00000036082c723c */ /* 0x040fec000000183c */
[C---:B---3--:R-:W-:Y:S01]  /*92c0*/  HMMA.16816.F32 R24, R8.reuse, R18, R20 ;  /* 0x000000120818723c */ /* 0x048fe20000001814 */
[----:B------:R-:W3:Y:S05]  /*92d0*/  LDSM.16.MT88.4 R20, [R224+0xc800] ;  /* 0x00c80000e014783b */ /* 0x000eea0000004200 */
[----:B------:R-:W-:Y:S01]  /*92e0*/  HMMA.16816.F32 R60, R8, R16, R64 ;  /* 0x00000010083c723c */ /* 0x000fe20000001840 */
[----:B------:R-:W5:Y:S01]  /*92f0*/  LDSM.16.MT88.4 R16, [R225+0xc800] ;  /* 0x00c80000e110783b */ /* 0x000f620000004200 */
[----:B--2---:R-:W-:-:S04]  /*9300*/  FFMA.FTZ R0, R100, UR14, -R4 ;  /* 0x0000000e64007c23 */ /* 0x004fc80008010804 */
[C---:B------:R-:W-:Y:S01]  /*9310*/  HMMA.16816.F32 R80, R8.reuse, R28, R80 ;  /* 0x0000001c0850723c */ /* 0x040fe20000001850 */
[----:B------:R2:W-:Y:S05]  /*9320*/  MUFU.EX2 R160, R0 ;  /* 0x0000000000a07308 */ /* 0x0005ea0000000800 */
[----:B------:R-:W-:Y:S07]  /*9330*/  HMMA.16816.F32 R32, R8, R30, R32 ;  /* 0x0000001e0820723c */ /* 0x000fee0000001820 */
        /* <DEDUP_REMOVED lines=9> */
[----:B--2---:R-:W-:-:S06]  /*93d0*/  FFMA.FTZ R0, R106, UR14, -R5 ;  /* 0x0000000e6a007c23 */ /* 0x004fcc0008010805 */
[----:B------:R2:W4:Y:S02]  /*93e0*/  MUFU.EX2 R133, R0 ;  /* 0x0000000000857308 */ /* 0x0005240000000800 */
[----:B--2---:R-:W-:Y:S01]  /*93f0*/  FFMA.FTZ R0, R103, UR14, -R4 ;  /* 0x0000000e67007c23 */ /* 0x004fe20008010804 */
[----:B----4-:R-:W-:-:S05]  /*9400*/  F2FP.F16.F32.PACK_AB R14, R133, R138 ;  /* 0x0000008a850e723e */ /* 0x010fca00000000ff */
[----:B------:R2:W4:Y:S02]  /*9410*/  MUFU.EX2 R151, R0 ;  /* 0x0000000000977308 */ /* 0x0005240000000800 */
[C---:B------:R-:W-:Y:S06]  /*9420*/  HMMA.16816.F32 R76, R12.reuse, R40, R76 ;  /* 0x000000280c4c723c */ /* 0x040fec000000184c */
[C---:B------:R-:W-:Y:S01]  /*9430*/  HMMA.16816.F32 R44, R12.reuse, R42, R44 ;  /* 0x0000002a0c2c723c */ /* 0x040fe2000000182c */
[----:B------:R-:W4:Y:S05]  /*9440*/  LDSM.16.MT88.4 R40, [R135+0xd000] ;  /* 0x00d000008728783b */ /* 0x000f2a0000004200 */
[----:B-1----:R-:W-:Y:S01]  /*9450*/  HMMA.16816.F32 R72, R12, R48, R72 ;  /* 0x000000300c48723c */ /* 0x002fe20000001848 */
[----:B--2---:R-:W-:-:S04]  /*9460*/  FFMA.FTZ R0, R104, UR14, -R4 ;  /* 0x0000000e68007c23 */ /* 0x004fc80008010804 */
[----:B------:R1:W-:Y:S01]  /*9470*/  MUFU.EX2 R148, R0 ;  /* 0x0000000000947308 */ /* 0x0003e20000000800 */
[C---:B------:R-:W-:Y:S01]  /*9480*/  HMMA.16816.F32 R56, R12.reuse, R50, R56 ;  /* 0x000000320c38723c */ /* 0x040fe20000001838 */
[----:B------:R-:W2:Y:S05]  /*9490*/  LDSM.16.MT88.4 R48, [R226+0xd000] ;  /* 0x00d00000e230783b */ /* 0x000eaa0000004200 */
[C---:B---3--:R-:W-:Y:S01]  /*94a0*/  HMMA.16816.F32 R28, R12.reuse, R22, R24 ;  /* 0x000000160c1c723c */ /* 0x048fe20000001818 */
[----:B------:R-:W3:Y:S05]  /*94b0*/  LDSM.16.MT88.4 R24, [R224+0xd000] ;  /* 0x00d00000e018783b */ /* 0x000eea0000004200 */
[----:B------:R-:W-:Y:S01]  /*94c0*/  HMMA.16816.F32 R60, R12, R20, R60 ;  /* 0x000000140c3c723c */ /* 0x000fe2000000183c */
[----:B-1----:R-:W-:-:S05]  /*94d0*/  FFMA.FTZ R0, R107, UR14, -R4 ;  /* 0x0000000e6b007c23 */ /* 0x002fca0008010804 */
[C---:B-----5:R-:W-:Y:S01]  /*94e0*/  HMMA.16816.F32 R80, R12.reuse, R16, R80 ;  /* 0x000000100c50723c */ /* 0x060fe20000001850 */
[----:B------:R1:W-:Y:S05]  /*94f0*/  MUFU.EX2 R146, R0 ;  /* 0x0000000000927308 */ /* 0x0003ea0000000800 */
[----:B------:R-:W-:Y:S01]  /*9500*/  HMMA.16816.F32 R20, R12, R18, R32 ;  /* 0x000000120c14723c */ /* 0x000fe20000001820 */
[----:B------:R-:W5:Y:S06]  /*9510*/  LDSM.16.MT88.4 R16, [R225+0xd000] ;  /* 0x00d00000e110783b */ /* 0x000f6c0000004200 */
[----:B------:R-:W-:-:S02]  /*9520*/  F2FP.F16.F32.PACK_AB R13, R166, R168 ;  /* 0x000000a8a60d723e */ /* 0x000fc400000000ff */
[----:B----4-:R-:W-:Y:S01]  /*9530*/  F2FP.F16.F32.PACK_AB R15, R151, R160 ;  /* 0x000000a0970f723e */ /* 0x010fe200000000ff */
        /* <DEDUP_REMOVED lines=15> */
[----:B--2---:R-:W-:Y:S01]  /*9630*/  HMMA.16816.F32 R72, R8, R48, R72 ;  /* 0x000000300848723c */ /* 0x004fe20000001848 */
[----:B-1----:R-:W-:-:S04]  /*9640*/  FFMA.FTZ R0, R111, UR14, -R4 ;  /* 0x0000000e6f007c23 */ /* 0x002fc80008010804 */
[----:B------:R1:W2:Y:S01]  /*9650*/  MUFU.EX2 R130, R0 ;  /* 0x0000000000827308 */ /* 0x0002a20000000800 */
[C---:B------:R-:W-:Y:S01]  /*9660*/  HMMA.16816.F32 R56, R8.reuse, R50, R56 ;  /* 0x000000320838723c */ /* 0x040fe20000001838 */
[----:B------:R-:W4:Y:S05]  /*9670*/  LDSM.16.MT88.4 R48, [R226+0xd800] ;  /* 0x00d80000e230783b */ /* 0x000f2a0000004200 */
[C---:B---3--:R-:W-:Y:S01]  /*9680*/  HMMA.16816.F32 R32, R8.reuse, R26, R28 ;  /* 0x0000001a0820723c */ /* 0x048fe2000000181c */
[----:B------:R-:W3:Y:S05]  /*9690*/  LDSM.16.MT88.4 R28, [R224+0xd800] ;  /* 0x00d80000e01c783b */ /* 0x000eea0000004200 */
[----:B------:R-:W-:Y:S01]  /*96a0*/  HMMA.16816.F32 R60, R8, R24, R60 ;  /* 0x00000018083c723c */ /* 0x000fe2000000183c */
[----:B-1----:R-:W-:-:S05]  /*96b0*/  FFMA.FTZ R0, R114, UR14, -R4 ;  /* 0x0000000e72007c23 */ /* 0x002fca0008010804 */
[C---:B-----5:R-:W-:Y:S01]  /*96c0*/  HMMA.16816.F32 R80, R8.reuse, R16, R80 ;  /* 0x000000100850723c */ /* 0x060fe20000001850 */
[----:B------:R1:W-:Y:S05]  /*96d0*/  MUFU.EX2 R127, R0 ;  /* 0x00000000007f7308 */ /* 0x0003ea0000000800 */
[----:B------:R-:W-:Y:S01]  /*96e0*/  HMMA.16816.F32 R24, R8, R18, R20 ;  /* 0x000000120818723c */ /* 0x000fe20000001814 */
[----:B------:R-:W5:Y:S04]  /*96f0*/  LDSM.16.MT88.4 R16, [R225+0xd800] ;  /* 0x00d80000e110783b */ /* 0x000f680000004200 */
[----:B------:R-:W5:Y:S02]  /*9700*/  LDSM.16.MT88.4 R20, [R135+0xe000] ;  /* 0x00e000008714783b */ /* 0x000f640000004200 */
[----:B------:R-:W-:-:S02]  /*9710*/  F2FP.F16.F32.PACK_AB R9, R146, R148 ;  /* 0x000000949209723e */ /* 0x000fc400000000ff */
[----:B--2---:R-:W-:Y:S01]  /*9720*/  F2FP.F16.F32.PACK_AB R11, R130, R131 ;  /* 0x00000083820b723e */ /* 0x004fe200000000ff */
        /* <DEDUP_REMOVED lines=25> */
[----:B------:R1:W5:Y:S05]  /*98c0*/  MUFU.EX2 R122, R0 ;  /* 0x00000000007a7308 */ /* 0x00036a0000000800 */
[----:B------:R-:W-:Y:S01]  /*98d0*/  HMMA.16816.F32 R80, R12, R16, R80 ;  /* 0x000000100c50723c */ /* 0x000fe20000001850 */
[----:B------:R-:W-:Y:S06]  /*98e0*/  LDSM.16.MT88.4 R12, [R226+0xe800] ;  /* 0x00e80000e20c783b */ /* 0x000fec0000004200 */
[----:B--2---:R-:W-:Y:S01]  /*98f0*/  F2FP.F16.F32.PACK_AB R17, R124, R127 ;  /* 0x0000007f7c11723e */ /* 0x004fe200000000ff */
[----:B-1----:R-:W-:Y:S01]  /*9900*/  FFMA.FTZ R0, R142, UR14, -R5 ;  /* 0x0000000e8e007c23 */ /* 0x002fe20008010805 */
[----:B-----5:R-:W-:Y:S01]  /*9910*/  F2FP.F16.F32.PACK_AB R19, R122, R123 ;  /* 0x0000007b7a13723e */ /* 0x020fe200000000ff */
[----:B------:R-:W-:-:S02]  /*9920*/  IMAD.MOV.U32 R142, RZ, RZ, R93 ;  /* 0x000000ffff8e7224 */ /* 0x000fc400078e005d */
[----:B------:R1:W-:Y:S02]  /*9930*/  MUFU.EX2 R115, R0 ;  /* 0x0000000000737308 */ /* 0x0003e40000000800 */
[----:B-1----:R-:W-:Y:S01]  /*9940*/  FFMA.FTZ R0, R143, UR14, -R5 ;  /* 0x0000000e8f007c23 */ /* 0x002fe20008010805 */
[----:B------:R-:W-:Y:S02]  /*9950*/  IMAD.MOV.U32 R143, RZ, RZ, R89 ;  /* 0x000000ffff8f7224 */ /* 0x000fe400078e0059 */
[----:B------:R-:W-:-:S03]  /*9960*/  IMAD.MOV.U32 R89, RZ, RZ, R68 ;  /* 0x000000ffff597224 */ /* 0x000fc600078e0044 */
        /* <DEDUP_REMOVED lines=9> */
[----:B--2---:R-:W-:Y:S01]  /*9a00*/  F2FP.F16.F32.PACK_AB R10, R112, R113 ;  /* 0x00000071700a723e */ /* 0x004fe200000000ff */
[----:B------:R-:W-:-:S04]  /*9a10*/  IMAD.MOV.U32 R139, RZ, RZ, R90 ;  /* 0x000000ffff8b7224 */ /* 0x000fc800078e005a */
[----:B------:R1:W-:Y:S01]  /*9a20*/  MUFU.EX2 R118, R0 ;  /* 0x0000000000767308 */ /* 0x0003e20000000800 */
[----:B------:R-:W-:Y:S01]  /*9a30*/  IMAD.MOV.U32 R90, RZ, RZ, R70 ;  /* 0x000000ffff5a7224 */ /* 0x000fe200078e0046 */
[C---:B------:R-:W-:Y:S06]  /*9a40*/  HMMA.16816.F32 R76, R8.reuse, R20, R76 ;  /* 0x00000014084c723c */ /* 0x040fec000000184c */
[C---:B------:R-:W-:Y:S01]  /*9a50*/  HMMA.16816.F32 R24, R8.reuse, R22, R40 ;  /* 0x000000160818723c */ /* 0x040fe20000001828 */
[----:B------:R-:W2:Y:S04]  /*9a60*/  LDSM.16.MT88.4 R20, [R135+0xe800] ;  /* 0x00e800008714783b */ /* 0x000ea80000004200 */
[----:B------:R-:W-:Y:S01]  /*9a70*/  LDSM.16.MT88.4 R40, [R135+0xf000] ;  /* 0x00f000008728783b */ /* 0x000fe20000004200 */
[C---:B----4-:R-:W-:Y:S01]  /*9a80*/  HMMA.16816.F32 R64, R8.reuse, R46, R52 ;  /* 0x0000002e0840723c */ /* 0x050fe20000001834 */
[----:B-1----:R-:W-:Y:S01]  /*9a90*/  FFMA.FTZ R0, R141, UR14, -R4 ;  /* 0x0000000e8d007c23 */ /* 0x002fe20008010804 */
[----:B------:R-:W-:Y:S01]  /*9aa0*/  IMAD.MOV.U32 R141, RZ, RZ, R92 ;  /* 0x000000ffff8d7224 */ /* 0x000fe200078e005c */
[----:B------:R-:W1:Y:S01]  /*9ab0*/  LDSM.16.MT88.4 R52, [R224+0xe800] ;  /* 0x00e80000e034783b */ /* 0x000e620000004200 */
[----:B------:R-:W-:Y:S01]  /*9ac0*/  IMAD.MOV.U32 R92, RZ, RZ, R69 ;  /* 0x000000ffff5c7224 */ /* 0x000fe200078e0045 */
[----:B------:R4:W-:Y:S01]  /*9ad0*/  MUFU.EX2 R117, R0 ;  /* 0x0000000000757308 */ /* 0x0009e20000000800 */
[C---:B------:R-:W-:Y:S06]  /*9ae0*/  HMMA.16816.F32 R72, R8.reuse, R48, R72 ;  /* 0x000000300848723c */ /* 0x040fec0000001848 */
[C---:B------:R-:W-:Y:S01]  /*9af0*/  HMMA.16816.F32 R48, R8.reuse, R50, R56 ;  /* 0x000000320830723c */ /* 0x040fe20000001838 */
[----:B------:R-:W5:Y:S05]  /*9b00*/  LDSM.16.MT88.4 R56, [R225+0xe800] ;  /* 0x00e80000e138783b */ /* 0x000f6a0000004200 */
[----:B---3--:R-:W-:Y:S01]  /*9b10*/  HMMA.16816.F32 R80, R8, R28, R80 ;  /* 0x0000001c0850723c */ /* 0x008fe20000001850 */
[----:B----4-:R-:W-:Y:S01]  /*9b20*/  FFMA.FTZ R0, R144, UR14, -R4 ;  /* 0x0000000e90007c23 */ /* 0x010fe20008010804 */
[----:B------:R-:W-:-:S03]  /*9b30*/  IMAD.MOV.U32 R144, RZ, RZ, R85 ;  /* 0x000000ffff907224 */ /* 0x000fc600078e0055 */
[----:B------:R3:W-:Y:S02]  /*9b40*/  MUFU.EX2 R116, R0 ;  /* 0x0000000000747308 */ /* 0x0007e40000000800 */
[----:B---3--:R-:W-:Y:S01]  /*9b50*/  FFMA.FTZ R0, R161, UR14, -R5 ;  /* 0x0000000ea1007c23 */ /* 0x008fe20008010805 */
[----:B------:R-:W-:-:S05]  /*9b60*/  IMAD.MOV.U32 R161, RZ, RZ, R90 ;  /* 0x000000ffffa17224 */ /* 0x000fca00078e005a */
[----:B------:R3:W-:Y:S02]  /*9b70*/  MUFU.EX2 R108, R0 ;  /* 0x00000000006c7308 */ /* 0x0007e40000000800 */
[----:B---3--:R-:W-:Y:S01]  /*9b80*/  FFMA.FTZ R0, R167, UR14, -R5 ;  /* 0x0000000ea7007c23 */ /* 0x008fe20008010805 */
[----:B------:R-:W-:Y:S02]  /*9b90*/  IMAD.MOV.U32 R167, RZ, RZ, R91 ;  /* 0x000000ffffa77224 */ /* 0x000fe400078e005b */
[----:B------:R-:W-:-:S03]  /*9ba0*/  IMAD.MOV.U32 R91, RZ, RZ, R71 ;  /* 0x000000ffff5b7224 */ /* 0x000fc600078e0047 */
[----:B------:R3:W4:Y:S01]  /*9bb0*/  MUFU.EX2 R107, R0 ;  /* 0x00000000006b7308 */ /* 0x0007220000000800 */
[C---:B------:R-:W-:Y:S06]  /*9bc0*/  HMMA.16816.F32 R68, R8.reuse, R44, R60 ;  /* 0x0000002c0844723c */ /* 0x040fec000000183c */
[----:B------:R-:W-:Y:S01]  /*9bd0*/  HMMA.16816.F32 R60, R8, R30, R32 ;  /* 0x0000001e083c723c */ /* 0x000fe20000001820 */
[----:B------:R-:W-:Y:S01]  /*9be0*/  LDSM.16.MT88.4 R8, [R224+0xf000] ;  /* 0x00f00000e008783b */ /* 0x000fe20000004200 */
[----:B---3--:R-:W-:Y:S01]  /*9bf0*/  FFMA.FTZ R0, R132, UR14, -R5 ;  /* 0x0000000e84007c23 */ /* 0x008fe20008010805 */
[----:B----4-:R-:W-:Y:S01]  /*9c00*/  F2FP.F16.F32.PACK_AB R16, R107, R108 ;  /* 0x0000006c6b10723e */ /* 0x010fe200000000ff */
[----:B------:R-:W-:-:S02]  /*9c10*/  IMAD.MOV.U32 R132, RZ, RZ, R94 ;  /* 0x000000ffff847224 */ /* 0x000fc400078e005e */
        /* <DEDUP_REMOVED lines=9> */
[C---:B------:R-:W-:Y:S01]  /*9cb0*/  HMMA.16816.F32 R44, R16.reuse, R22, R24 ;  /* 0x00000016102c723c */ /* 0x040fe20000001818 */
[----:B------:R-:W2:Y:S05]  /*9cc0*/  LDSM.16.MT88.4 R20, [R226+0xf000] ;  /* 0x00f00000e214783b */ /* 0x000eaa0000004200 */
[----:B------:R-:W-:Y:S01]  /*9cd0*/  HMMA.16816.F32 R32, R16, R12, R72 ;  /* 0x0000000c1020723c */ /* 0x000fe20000001848 */
[----:B---3--:R-:W-:Y:S01]  /*9ce0*/  FFMA.FTZ R0, R163, UR14, -R4 ;  /* 0x0000000ea3007c23 */ /* 0x008fe20008010804 */
[----:B------:R-:W-:-:S03]  /*9cf0*/  IMAD.MOV.U32 R163, RZ, RZ, R95 ;  /* 0x000000ffffa37224 */ /* 0x000fc600078e005f */
[----:B------:R3:W-:Y:S01]  /*9d00*/  MUFU.EX2 R110, R0 ;  /* 0x00000000006e7308 */ /* 0x0007e20000000800 */
[----:B------:R-:W-:Y:S01]  /*9d10*/  HMMA.16816.F32 R28, R16, R14, R48 ;  /* 0x0000000e101c723c */ /* 0x000fe20000001830 */
[----:B------:R-:W-:-:S05]  /*9d20*/  F2FP.F16.F32.PACK_AB R13, R117, R118 ;  /* 0x00000076750d723e */ /* 0x000fca00000000ff */
[----:B-1----:R-:W-:Y:S01]  /*9d30*/  HMMA.16816.F32 R24, R16, R52, R68 ;  /* 0x000000341018723c */ /* 0x002fe20000001844 */
[----:B----4-:R-:W-:-:S05]  /*9d40*/  F2FP.F16.F32.PACK_AB R15, R111, R116 ;  /* 0x000000746f0f723e */ /* 0x010fca00000000ff */
[----:B------:R-:W-:Y:S01]  /*9d50*/  HMMA.16816.F32 R52, R16, R54, R64 ;  /* 0x000000361034723c */ /* 0x000fe20000001840 */
[----:B------:R-:W-:Y:S01]  /*9d60*/  LDSM.16.MT88.4 R64, [R135+0xf800] ;  /* 0x00f800008740783b */ /* 0x000fe20000004200 */
[----:B---3--:R-:W-:Y:S01]  /*9d70*/  FFMA.FTZ R0, R169, UR14, -R4 ;  /* 0x0000000ea9007c23 */ /* 0x008fe20008010804 */
[----:B------:R-:W-:-:S03]  /*9d80*/  IMAD.MOV.U32 R169, RZ, RZ, R88 ;  /* 0x000000ffffa97224 */ /* 0x000fc600078e0058 */
[C---:B-----5:R-:W-:Y:S01]  /*9d90*/  HMMA.16816.F32 R72, R16.reuse, R58, R60 ;  /* 0x0000003a1048723c */ /* 0x060fe2000000183c */
[----:B------:R-:W1:Y:S01]  /*9da0*/  LDSM.16.MT88.4 R60, [R225+0xf000] ;  /* 0x00f00000e13c783b */ /* 0x000e620000004200 */
[----:B------:R3:W-:Y:S04]  /*9db0*/  MUFU.EX2 R109, R0 ;  /* 0x00000000006d7308 */ /* 0x0007e80000000800 */
[----:B------:R-:W-:Y:S01]  /*9dc0*/  HMMA.16816.F32 R80, R16, R56, R80 ;  /* 0x000000381050723c */ /* 0x000fe20000001850 */
[----:B------:R-:W-:Y:S01]  /*9dd0*/  LDSM.16.MT88.4 R16, [R224+0xf800] ;  /* 0x00f80000e010783b */ /* 0x000fe20000004200 */
[----:B---3--:R-:W-:Y:S01]  /*9de0*/  FFMA.FTZ R0, R153, UR14, -R5 ;  /* 0x0000000e99007c23 */ /* 0x008fe20008010805 */
[----:B------:R-:W-:-:S03]  /*9df0*/  IMAD.MOV.U32 R153, RZ, RZ, R91 ;  /* 0x000000ffff997224 */ /* 0x000fc600078e005b */
[----:B------:R3:W-:Y:S02]  /*9e00*/  MUFU.EX2 R104, R0 ;  /* 0x0000000000687308 */ /* 0x0007e40000000800 */
[----:B---3--:R-:W-:Y:S01]  /*9e10*/  FFMA.FTZ R0, R154, UR14, -R5 ;  /* 0x0000000e9a007c23 */ /* 0x008fe20008010805 */
[----:B------:R-:W-:Y:S02]  /*9e20*/  IMAD.MOV.U32 R154, RZ, RZ, R2 ;  /* 0x000000ffff9a7224 */ /* 0x000fe400078e0002 */
[----:B------:R-:W-:-:S03]  /*9e30*/  FADD.FTZ R2, R172, R170 ;  /* 0x000000aaac027221 */ /* 0x000fc60000010000 */
[----:B------:R3:W4:Y:S02]  /*9e40*/  MUFU.EX2 R100, R0 ;  /* 0x0000000000647308 */ /* 0x0007240000000800 */
[----:B---3--:R-:W-:Y:S01]  /*9e50*/  FFMA.FTZ R0, R156, UR14, -R5 ;  /* 0x0000000e9c007c23 */ /* 0x008fe20008010805 */
[----:B----4-:R-:W-:-:S05]  /*9e60*/  F2FP.F16.F32.PACK_AB R12, R100, R104 ;  /* 0x00000068640c723e */ /* 0x010fca00000000ff */
[----:B------:R3:W-:Y:S02]  /*9e70*/  MUFU.EX2 R99, R0 ;  /* 0x0000000000637308 */ /* 0x0007e40000000800 */
[----:B---3--:R-:W-:-:S06]  /*9e80*/  FFMA.FTZ R0, R157, UR14, -R5 ;  /* 0x0000000e9d007c23 */ /* 0x008fcc0008010805 */
[----:B------:R3:W4:Y:S02]  /*9e90*/  MUFU.EX2 R102, R0 ;  /* 0x0000000000667308 */ /* 0x0007240000000800 */
[----:B---3--:R-:W-:Y:S01]  /*9ea0*/  FFMA.FTZ R0, R189, UR14, -R4 ;  /* 0x0000000ebd007c23 */ /* 0x008fe20008010804 */
[----:B----4-:R-:W-:-:S05]  /*9eb0*/  F2FP.F16.F32.PACK_AB R14, R102, R99 ;  /* 0x00000063660e723e */ /* 0x010fca00000000ff */
[----:B------:R3:W-:Y:S02]  /*9ec0*/  MUFU.EX2 R103, R0 ;  /* 0x0000000000677308 */ /* 0x0007e40000000800 */
[C---:B------:R-:W-:Y:S01]  /*9ed0*/  HMMA.16816.F32 R68, R12.reuse, R42, R44 ;  /* 0x0000002a0c44723c */ /* 0x040fe2000000182c */
[----:B------:R-:W4:Y:S05]  /*9ee0*/  LDSM.16.MT88.4 R44, [R226+0xf800] ;  /* 0x00f80000e22c783b */ /* 0x000f2a0000004200 */
[C---:B------:R-:W-:Y:S06]  /*9ef0*/  HMMA.16816.F32 R76, R12.reuse, R40, R76 ;  /* 0x000000280c4c723c */ /* 0x040fec000000184c */
[----:B--2---:R-:W-:Y:S01]  /*9f00*/  HMMA.16816.F32 R56, R12, R20, R32 ;  /* 0x000000140c38723c */ /* 0x004fe20000001820 */
[----:B---3--:R-:W-:-:S04]  /*9f10*/  FFMA.FTZ R0, R190, UR14, -R4 ;  /* 0x0000000ebe007c23 */ /* 0x008fc80008010804 */
[----:B------:R2:W3:Y:S01]  /*9f20*/  MUFU.EX2 R101, R0 ;  /* 0x0000000000657308 */ /* 0x0004e20000000800 */
[C---:B------:R-:W-:Y:S01]  /*9f30*/  HMMA.16816.F32 R48, R12.reuse, R22, R28 ;  /* 0x000000160c30723c */ /* 0x040fe2000000181c */
[----:B------:R-:W5:Y:S05]  /*9f40*/  LDSM.16.MT88.4 R20, [R225+0xf800] ;  /* 0x00f80000e114783b */ /* 0x000f6a0000004200 */
[C---:B------:R-:W-:Y:S06]  /*9f50*/  HMMA.16816.F32 R32, R12.reuse, R8, R24 ;  /* 0x000000080c20723c */ /* 0x040fec0000001818 */
[----:B------:R-:W-:Y:S01]  /*9f60*/  HMMA.16816.F32 R24, R12, R10, R52 ;  /* 0x0000000a0c18723c */ /* 0x000fe20000001834 */
[----:B------:R-:W-:Y:S01]  /*9f70*/  F2FP.F16.F32.PACK_AB R9, R109, R110 ;  /* 0x0000006e6d09723e */ /* 0x000fe200000000ff */
[----:B--2---:R-:W-:-:S04]  /*9f80*/  FFMA.FTZ R0, R194, UR14, -R4 ;  /* 0x0000000ec2007c23 */ /* 0x004fc80008010804 */
[C---:B-1----:R-:W-:Y:S01]  /*9f90*/  HMMA.16816.F32 R40, R12.reuse, R60, R80 ;  /* 0x0000003c0c28723c */ /* 0x042fe20000001850 */
[----:B---3--:R-:W-:Y:S01]  /*9fa0*/  F2FP.F16.F32.PACK_AB R11, R101, R103 ;  /* 0x00000067650b723e */ /* 0x008fe200000000ff */
[----:B------:R1:W-:Y:S04]  /*9fb0*/  MUFU.EX2 R98, R0 ;  /* 0x0000000000627308 */ /* 0x0003e80000000800 */
[----:B------:R-:W-:Y:S07]  /*9fc0*/  HMMA.16816.F32 R28, R12, R62, R72 ;  /* 0x0000003e0c1c723c */ /* 0x000fee0000001848 */
[----:B------:R-:W-:-:S04]  /*9fd0*/  FFMA.FTZ R13, R251, UR14, -R4 ;  /* 0x0000000efb0d7c23 */ /* 0x000fc80008010804 */
[----:B------:R-:W-:Y:S01]  /*9fe0*/  MUFU.EX2 R85, R13 ;  /* 0x0000000d00557308 */ /* 0x000fe20000000800 */
[----:B-1----:R-:W-:-:S07]  /*9ff0*/  FFMA.FTZ R0, R171, UR14, -R5 ;  /* 0x0000000eab007c23 */ /* 0x002fce0008010805 */
        /* <DEDUP_REMOVED lines=12> */
[C---:B------:R-:W-:Y:S06]  /*a0c0*/  HMMA.16816.F32 R72, R8.reuse, R66, R68 ;  /* 0x000000420848723c */ /* 0x040fec0000001844 */
[C---:B----4-:R-:W-:Y:S01]  /*a0d0*/  HMMA.16816.F32 R68, R8.reuse, R44, R56 ;  /* 0x0000002c0844723c */ /* 0x050fe20000001838 */
[--C-:B-1----:R-:W-:Y:S01]  /*a0e0*/  FFMA.FTZ R0, R212, UR14, -R4.reuse ;  /* 0x0000000ed4007c23 */ /* 0x102fe20008010804 */
[----:B------:R-:W1:Y:S03]  /*a0f0*/  LDSM.16.MT88.4 R56, [R135+0x10000] ;  /* 0x010000008738783b */ /* 0x000e660000004200 */
[----:B------:R3:W-:Y:S01]  /*a100*/  MUFU.EX2 R92, R0 ;  /* 0x00000000005c7308 */ /* 0x0007e20000000800 */
[C---:B------:R-:W-:Y:S01]  /*a110*/  HMMA.16816.F32 R64, R8.reuse, R46, R48 ;  /* 0x0000002e0840723c */ /* 0x040fe20000001830 */
[----:B------:R-:W-:Y:S05]  /*a120*/  LDSM.16.MT88.4 R44, [R226+0x10000] ;  /* 0x01000000e22c783b */ /* 0x000fea0000004200 */
[C---:B------:R-:W-:Y:S01]  /*a130*/  HMMA.16816.F32 R48, R8.reuse, R18, R24 ;  /* 0x000000120830723c */ /* 0x040fe20000001818 */
[----:B------:R-:W4:Y:S05]  /*a140*/  LDSM.16.MT88.4 R24, [R224+0x10000] ;  /* 0x01000000e018783b */ /* 0x000f2a0000004200 */
[----:B------:R-:W-:Y:S01]  /*a150*/  HMMA.16816.F32 R60, R8, R16, R32 ;  /* 0x00000010083c723c */ /* 0x000fe20000001820 */
[----:B------:R-:W4:Y:S01]  /*a160*/  LDSM.16.MT88.4 R16, [R225+0x10000] ;  /* 0x01000000e110783b */ /* 0x000f220000004200 */
[----:B---3--:R-:W-:-:S03]  /*a170*/  FFMA.FTZ R0, R216, UR14, -R4 ;  /* 0x0000000ed8007c23 */ /* 0x008fc60008010804 */
[----:B------:R-:W3:Y:S01]  /*a180*/  LDSM.16.MT88.4 R32, [R135+0x10800] ;  /* 0x010800008720783b */ /* 0x000ee20000004200 */
[C---:B-----5:R-:W-:Y:S01]  /*a190*/  HMMA.16816.F32 R40, R8.reuse, R20, R40 ;  /* 0x000000140828723c */ /* 0x060fe20000001828 */
[----:B------:R5:W1:Y:S05]  /*a1a0*/  MUFU.EX2 R91, R0 ;  /* 0x00000000005b7308 */ /* 0x000a6a0000000800 */
[----:B------:R-:W-:Y:S01]  /*a1b0*/  HMMA.16816.F32 R28, R8, R22, R28 ;  /* 0x00000016081c723c */ /* 0x000fe2000000181c */
[----:B------:R-:W-:Y:S06]  /*a1c0*/  LDSM.16.MT88.4 R20, [R224+0x10800] ;  /* 0x01080000e014783b */ /* 0x000fec0000004200 */
[----:B--2---:R-:W-:Y:S01]  /*a1d0*/  F2FP.F16.F32.PACK_AB R9, R94, R98 ;  /* 0x000000625e09723e */ /* 0x004fe200000000ff */
[----:B-----5:R-:W-:Y:S01]  /*a1e0*/  FFMA.FTZ R0, R219, UR14, -R4 ;  /* 0x0000000edb007c23 */ /* 0x020fe20008010804 */
[----:B-1----:R-:W-:-:S03]  /*a1f0*/  F2FP.F16.F32.PACK_AB R11, R91, R92 ;  /* 0x0000005c5b0b723e */ /* 0x002fc600000000ff */
[----:B------:R1:W-:Y:S02]  /*a200*/  MUFU.EX2 R90, R0 ;  /* 0x00000000005a7308 */ /* 0x0003e40000000800 */
[----:B-1----:R-:W-:-:S06]  /*a210*/  FFMA.FTZ R0, R197, UR14, -R5 ;  /* 0x0000000ec5007c23 */ /* 0x002fcc0008010805 */
        /* <DEDUP_REMOVED lines=8> */
[----:B-1----:R-:W-:Y:S01]  /*a2a0*/  FADD.FTZ R0, R193, R191 ;  /* 0x000000bfc1007221 */ /* 0x002fe20000010000 */
[----:B--2---:R-:W-:-:S03]  /*a2b0*/  F2FP.F16.F32.PACK_AB R10, R86, R87 ;  /* 0x00000057560a723e */ /* 0x004fc600000000ff */
[----:B------:R-:W-:Y:S01]  /*a2c0*/  FADD.FTZ R12, R192, R0 ;  /* 0x00000000c00c7221 */ /* 0x000fe20000010000 */
[----:B------:R-:W-:Y:S01]  /*a2d0*/  FADD.FTZ R0, R173, R2 ;  /* 0x00000002ad007221 */ /* 0x000fe20000010000 */
[----:B------:R-:W-:Y:S02]  /*a2e0*/  FFMA.FTZ R2, R252, UR14, -R4 ;  /* 0x0000000efc027c23 */ /* 0x000fe40008010804 */
[----:B------:R-:W-:Y:S01]  /*a2f0*/  FADD.FTZ R12, R195, R12 ;  /* 0x0000000cc30c7221 */ /* 0x000fe20000010000 */
[----:B------:R-:W-:Y:S01]  /*a300*/  FADD.FTZ R13, R178, R0 ;  /* 0x00000000b20d7221 */ /* 0x000fe20000010000 */
[----:B------:R1:W-:Y:S01]  /*a310*/  MUFU.EX2 R83, R2 ;  /* 0x0000000200537308 */ /* 0x0003e20000000800 */
[----:B------:R-:W-:Y:S01]  /*a320*/  HMMA.16816.F32 R52, R8, R56, R52 ;  /* 0x000000380834723c */ /* 0x000fe20000001834 */
[----:B------:R-:W-:Y:S01]  /*a330*/  FADD.FTZ R0, R199, R12 ;  /* 0x0000000cc7007221 */ /* 0x000fe20000010000 */
[----:B------:R-:W-:Y:S01]  /*a340*/  FADD.FTZ R12, R184, R13 ;  /* 0x0000000db80c7221 */ /* 0x000fe20000010000 */
[----:B------:R-:W-:-:S02]  /*a350*/  FFMA.FTZ R13, R221, UR14, -R5 ;  /* 0x0000000edd0d7c23 */ /* 0x000fc40008010805 */
[----:B------:R-:W-:Y:S01]  /*a360*/  FADD.FTZ R0, R201, R0 ;  /* 0x00000000c9007221 */ /* 0x000fe20000010000 */
[----:B------:R-:W-:Y:S01]  /*a370*/  HMMA.16816.F32 R72, R8, R58, R72 ;  /* 0x0000003a0848723c */ /* 0x000fe20000001848 */
[----:B------:R-:W-:Y:S02]  /*a380*/  MUFU.EX2 R82, R13 ;  /* 0x0000000d00527308 */ /* 0x000fe40000000800 */
[----:B------:R-:W-:-:S03]  /*a390*/  FADD.FTZ R0, R203, R0 ;  /* 0x00000000cb007221 */ /* 0x000fc60000010000 */
[C---:B----4-:R-:W-:Y:S01]  /*a3a0*/  HMMA.16816.F32 R60, R8.reuse, R24, R60 ;  /* 0x00000018083c723c */ /* 0x050fe2000000183c */
[----:B------:R-:W-:Y:S01]  /*a3b0*/  FADD.FTZ R0, R206, R0 ;  /* 0x00000000ce007221 */ /* 0x000fe20000010000 */
[----:B-1----:R-:W-:Y:S01]  /*a3c0*/  FFMA.FTZ R2, R154, UR14, -R4 ;  /* 0x0000000e9a027c23 */ /* 0x002fe20008010804 */
[----:B------:R-:W-:Y:S02]  /*a3d0*/  IMAD.MOV.U32 R154, RZ, RZ, R84 ;  /* 0x000000ffff9a7224 */ /* 0x000fe400078e0054 */
[----:B------:R-:W-:Y:S01]  /*a3e0*/  FADD.FTZ R0, R207, R0 ;  /* 0x00000000cf007221 */ /* 0x000fe20000010000 */
[----:B------:R-:W-:Y:S01]  /*a3f0*/  HMMA.16816.F32 R56, R8, R26, R48 ;  /* 0x0000001a0838723c */ /* 0x000fe20000001830 */
[----:B------:R1:W2:Y:S01]  /*a400*/  MUFU.EX2 R84, R2 ;  /* 0x0000000200547308 */ /* 0x0002a20000000800 */
[----:B------:R-:W4:Y:S01]  /*a410*/  LDSM.16.MT88.4 R24, [R226+0x10800] ;  /* 0x01080000e218783b */ /* 0x000f220000004200 */
[----:B------:R-:W-:-:S03]  /*a420*/  FADD.FTZ R0, R208, R0 ;  /* 0x00000000d0007221 */ /* 0x000fc60000010000 */
[----:B------:R-:W-:Y:S01]  /*a430*/  HMMA.16816.F32 R68, R8, R44, R68 ;  /* 0x0000002c0844723c */ /* 0x000fe20000001844 */
[----:B------:R-:W-:-:S04]  /*a440*/  FADD.FTZ R0, R210, R0 ;  /* 0x00000000d2007221 */ /* 0x000fc80000010000 */
[----:B------:R-:W-:Y:S01]  /*a450*/  FADD.FTZ R0, R211, R0 ;  /* 0x00000000d3007221 */ /* 0x000fe20000010000 */
[C---:B------:R-:W-:Y:S03]  /*a460*/  HMMA.16816.F32 R64, R8.reuse, R46, R64 ;  /* 0x0000002e0840723c */ /* 0x040fe60000001840 */
[----:B------:R-:W-:Y:S01]  /*a470*/  FADD.FTZ R0, R213, R0 ;  /* 0x00000000d5007221 */ /* 0x000fe20000010000 */
[----:B-1----:R-:W-:Y:S01]  /*a480*/  FADD.FTZ R2, R185, R12 ;  /* 0x0000000cb9027221 */ /* 0x002fe20000010000 */
[----:B------:R-:W-:Y:S01]  /*a490*/  FFMA.FTZ R12, R248, UR14, -R5 ;  /* 0x0000000ef80c7c23 */ /* 0x000fe20008010805 */
[C---:B------:R-:W-:Y:S02]  /*a4a0*/  HMMA.16816.F32 R48, R8.reuse, R16, R40 ;  /* 0x000000100830723c */ /* 0x040fe40000001828 */
[----:B------:R-:W-:Y:S01]  /*a4b0*/  FADD.FTZ R2, R186, R2 ;  /* 0x00000002ba027221 */ /* 0x000fe20000010000 */
[----:B------:R1:W5:Y:S03]  /*a4c0*/  MUFU.EX2 R81, R12 ;  /* 0x0000000c00517308 */ /* 0x0003660000000800 */
[----:B------:R-:W-:Y:S01]  /*a4d0*/  FADD.FTZ R2, R188, R2 ;  /* 0x00000002bc027221 */ /* 0x000fe20000010000 */
[----:B------:R-:W-:Y:S01]  /*a4e0*/  HMMA.16816.F32 R28, R8, R18, R28 ;  /* 0x00000012081c723c */ /* 0x000fe2000000181c */
[----:B------:R-:W4:Y:S02]  /*a4f0*/  LDSM.16.MT88.4 R16, [R225+0x10800] ;  /* 0x01080000e110783b */ /* 0x000f240000004200 */
[----:B------:R-:W-:-:S04]  /*a500*/  FADD.FTZ R2, R177, R2 ;  /* 0x00000002b1027221 */ /* 0x000fc80000010000 */
[----:B------:R-:W-:Y:S01]  /*a510*/  FADD.FTZ R2, R176, R2 ;  /* 0x00000002b0027221 */ /* 0x000fe20000010000 */
[----:B------:R-:W-:Y:S02]  /*a520*/  F2FP.F16.F32.PACK_AB R9, R85, R90 ;  /* 0x0000005a5509723e */ /* 0x000fe400000000ff */
[----:B--2---:R-:W-:Y:S01]  /*a530*/  F2FP.F16.F32.PACK_AB R11, R84, R83 ;  /* 0x00000053540b723e */ /* 0x004fe200000000ff */
[----:B------:R-:W-:Y:S01]  /*a540*/  FADD.FTZ R2, R175, R2 ;  /* 0x00000002af027221 */ /* 0x000fe20000010000 */
[----:B-1----:R-:W-:Y:S01]  /*a550*/  FFMA.FTZ R12, R249, UR14, -R5 ;  /* 0x0000000ef90c7c23 */ /* 0x002fe20008010805 */
[----:B-----5:R-:W-:Y:S02]  /*a560*/  F2FP.F16.F32.PACK_AB R8, R81, R82 ;  /* 0x000000525108723e */ /* 0x020fe400000000ff */
[----:B------:R-:W-:Y:S01]  /*a570*/  FADD.FTZ R2, R179, R2 ;  /* 0x00000002b3027221 */ /* 0x000fe20000010000 */
[----:B------:R1:W-:Y:S03]  /*a580*/  MUFU.EX2 R80, R12 ;  /* 0x0000000c00507308 */ /* 0x0003e60000000800 */
[----:B------:R-:W-:-:S04]  /*a590*/  FADD.FTZ R2, R162, R2 ;  /* 0x00000002a2027221 */ /* 0x000fc80000010000 */
[----:B------:R-:W-:Y:S01]  /*a5a0*/  FADD.FTZ R13, R159, R2 ;  /* 0x000000029f0d7221 */ /* 0x000fe20000010000 */
[----:B------:R-:W-:-:S04]  /*a5b0*/  FFMA.FTZ R2, R153, UR14, -R4 ;  /* 0x0000000e99027c23 */ /* 0x000fc80008010804 */
[----:B------:R-:W-:Y:S01]  /*a5c0*/  MUFU.EX2 R78, R2 ;  /* 0x00000002004e7308 */ /* 0x000fe20000000800 */
[----:B-1----:R-:W-:-:S07]  /*a5d0*/  FFMA.FTZ R12, R250, UR14, -R5 ;  /* 0x0000000efa0c7c23 */ /* 0x002fce0008010805 */
[----:B------:R1:W2:Y:S02]  /*a5e0*/  MUFU.EX2 R79, R12 ;  /* 0x0000000c004f7308 */ /* 0x0002a40000000800 */
[----:B-1----:R-:W-:Y:S01]  /*a5f0*/  FADD.FTZ R12, R215, R0 ;  /* 0x00000000d70c7221 */ /* 0x002fe20000010000 */
[----:B------:R-:W-:Y:S01]  /*a600*/  FFMA.FTZ R0, R154, UR14, -R4 ;  /* 0x0000000e9a007c23 */ /* 0x000fe20008010804 */
[----:B--2---:R-:W-:-:S04]  /*a610*/  F2FP.F16.F32.PACK_AB R10, R79, R80 ;  /* 0x000000504f0a723e */ /* 0x004fc800000000ff */
[----:B------:R1:W2:Y:S03]  /*a620*/  MUFU.EX2 R77, R0 ;  /* 0x00000000004d7308 */ /* 0x0002a60000000800 */
[C---:B---3--:R-:W-:Y:S06]  /*a630*/  HMMA.16816.F32 R44, R8.reuse, R34, R72 ;  /* 0x00000022082c723c */ /* 0x048fec0000001848 */
[C---:B----4-:R-:W-:Y:S06]  /*a640*/  HMMA.16816.F32 R40, R8.reuse, R24, R68 ;  /* 0x000000180828723c */ /* 0x050fec0000001844 */
[----:B------:R-:W-:Y:S01]  /*a650*/  HMMA.16816.F32 R52, R8, R32, R52 ;  /* 0x000000200834723c */ /* 0x000fe20000001834 */
[----:B-1----:R-:W-:Y:S01]  /*a660*/  FADD.FTZ R0, R222, R12 ;  /* 0x0000000cde007221 */ /* 0x002fe20000010000 */
[----:B------:R-:W-:-:S03]  /*a670*/  FADD.FTZ R12, R165, R13 ;  /* 0x0000000da50c7221 */ /* 0x000fc60000010000 */
[----:B------:R-:W-:Y:S01]  /*a680*/  FADD.FTZ R0, R223, R0 ;  /* 0x00000000df007221 */ /* 0x000fe20000010000 */
[----:B------:R-:W-:Y:S01]  /*a690*/  FADD.FTZ R2, R164, R12 ;  /* 0x0000000ca4027221 */ /* 0x000fe20000010000 */
[----:B------:R-:W-:Y:S01]  /*a6a0*/  FFMA.FTZ R12, R169, UR14, -R4 ;  /* 0x0000000ea90c7c23 */ /* 0x000fe20008010804 */
[C---:B------:R-:W-:Y:S01]  /*a6b0*/  HMMA.16816.F32 R32, R8.reuse, R26, R64 ;  /* 0x0000001a0820723c */ /* 0x040fe20000001840 */
[----:B------:R-:W-:Y:S01]  /*a6c0*/  FADD.FTZ R0, R247, R0 ;  /* 0x00000000f7007221 */ /* 0x000fe20000010000 */
[----:B------:R-:W-:Y:S01]  /*a6d0*/  FADD.FTZ R2, R152, R2 ;  /* 0x0000000298027221 */ /* 0x000fe20000010000 */
[----:B------:R1:W-:Y:S01]  /*a6e0*/  MUFU.EX2 R76, R12 ;  /* 0x0000000c004c7308 */ /* 0x0003e20000000800 */
[----:B------:R-:W3:Y:S01]  /*a6f0*/  LDSM.16.MT88.4 R24, [R135+0x11000] ;  /* 0x011000008718783b */ /* 0x000ee20000004200 */
        /* <DEDUP_REMOVED lines=8> */
[C---:B------:R-:W-:Y:S01]  /*a780*/  HMMA.16816.F32 R56, R8.reuse, R22, R56 ;  /* 0x000000160838723c */ /* 0x040fe20000001838 */
[----:B------:R-:W4:Y:S01]  /*a790*/  LDSM.16.MT88.4 R20, [R226+0x11000] ;  /* 0x01100000e214783b */ /* 0x000f220000004200 */
[----:B------:R-:W-:Y:S01]  /*a7a0*/  FADD.FTZ R0, R218, R0 ;  /* 0x00000000da007221 */ /* 0x000fe20000010000 */
[----:B------:R-:W-:Y:S01]  /*a7b0*/  FADD.FTZ R2, R137, R2 ;  /* 0x0000000289027221 */ /* 0x000fe20000010000 */
[----:B-1----:R-:W-:Y:S02]  /*a7c0*/  FFMA.FTZ R12, R163, UR14, -R4 ;  /* 0x0000000ea30c7c23 */ /* 0x002fe40008010804 */
[----:B------:R-:W-:Y:S01]  /*a7d0*/  FADD.FTZ R0, R214, R0 ;  /* 0x00000000d6007221 */ /* 0x000fe20000010000 */
[----:B------:R-:W-:Y:S01]  /*a7e0*/  FADD.FTZ R2, R136, R2 ;  /* 0x0000000288027221 */ /* 0x000fe20000010000 */
[----:B------:R-:W-:Y:S01]  /*a7f0*/  HMMA.16816.F32 R48, R8, R16, R48 ;  /* 0x000000100830723c */ /* 0x000fe20000001830 */
[----:B------:R1:W5:Y:S01]  /*a800*/  MUFU.EX2 R72, R12 ;  /* 0x0000000c00487308 */ /* 0x0003620000000800 */
[----:B------:R-:W-:Y:S01]  /*a810*/  FADD.FTZ R0, R205, R0 ;  /* 0x00000000cd007221 */ /* 0x000fe20000010000 */
[----:B------:R-:W-:-:S03]  /*a820*/  FADD.FTZ R2, R138, R2 ;  /* 0x000000028a027221 */ /* 0x000fc60000010000 */
[----:B------:R-:W-:Y:S01]  /*a830*/  FADD.FTZ R0, R200, R0 ;  /* 0x00000000c8007221 */ /* 0x000fe20000010000 */
[----:B------:R-:W-:Y:S01]  /*a840*/  FADD.FTZ R2, R133, R2 ;  /* 0x0000000285027221 */ /* 0x000fe20000010000 */
[----:B------:R-:W-:Y:S01]  /*a850*/  HMMA.16816.F32 R28, R8, R18, R28 ;  /* 0x00000012081c723c */ /* 0x000fe2000000181c */
[----:B------:R-:W4:Y:S01]  /*a860*/  LDSM.16.MT88.4 R16, [R224+0x11000] ;  /* 0x01100000e010783b */ /* 0x000f220000004200 */
[----:B------:R-:W-:Y:S01]  /*a870*/  FADD.FTZ R0, R196, R0 ;  /* 0x00000000c4007221 */ /* 0x000fe20000010000 */
[----:B------:R-:W-:-:S03]  /*a880*/  FADD.FTZ R2, R126, R2 ;  /* 0x000000027e027221 */ /* 0x000fc60000010000 */
[----:B------:R-:W-:Y:S01]  /*a890*/  FADD.FTZ R0, R187, R0 ;  /* 0x00000000bb007221 */ /* 0x000fe20000010000 */
[----:B------:R-:W-:Y:S01]  /*a8a0*/  FADD.FTZ R2, R39, R2 ;  /* 0x0000000227027221 */ /* 0x000fe20000010000 */
[----:B--2---:R-:W-:Y:S01]  /*a8b0*/  F2FP.F16.F32.PACK_AB R9, R78, R77 ;  /* 0x0000004d4e09723e */ /* 0x004fe200000000ff */
[----:B-1----:R-:W-:Y:S02]  /*a8c0*/  FFMA.FTZ R12, R158, UR14, -R5 ;  /* 0x0000000e9e0c7c23 */ /* 0x002fe40008010805 */
[----:B------:R-:W-:Y:S01]  /*a8d0*/  FADD.FTZ R2, R125, R2 ;  /* 0x000000027d027221 */ /* 0x000fe20000010000 */
[----:B------:R-:W-:Y:S01]  /*a8e0*/  FADD.FTZ R0, R183, R0 ;  /* 0x00000000b7007221 */ /* 0x000fe20000010000 */
[----:B-----5:R-:W-:Y:S01]  /*a8f0*/  F2FP.F16.F32.PACK_AB R11, R72, R76 ;  /* 0x0000004c480b723e */ /* 0x020fe200000000ff */
[----:B------:R1:W-:Y:S01]  /*a900*/  MUFU.EX2 R68, R12 ;  /* 0x0000000c00447308 */ /* 0x0003e20000000800 */
[----:B------:R-:W-:Y:S01]  /*a910*/  FADD.FTZ R2, R38, R2 ;  /* 0x0000000226027221 */ /* 0x000fe20000010000 */
[----:B------:R-:W-:Y:S01]  /*a920*/  FADD.FTZ R0, R181, R0 ;  /* 0x00000000b5007221 */ /* 0x000fe20000010000 */
[----:B------:R-:W-:Y:S03]  /*a930*/  LDSM.16.MT88.4 R156, [R224+0x11800] ;  /* 0x01180000e09c783b */ /* 0x000fe60000004200 */
[----:B------:R-:W-:-:S04]  /*a940*/  FADD.FTZ R0, R168, R0 ;  /* 0x00000000a8007221 */ /* 0x000fc80000010000 */
[----:B------:R-:W-:-:S04]  /*a950*/  FADD.FTZ R0, R166, R0 ;  /* 0x00000000a6007221 */ /* 0x000fc80000010000 */
[----:B------:R-:W-:Y:S01]  /*a960*/  FADD.FTZ R0, R160, R0 ;  /* 0x00000000a0007221 */ /* 0x000fe20000010000 */
[----:B-1----:R-:W-:-:S03]  /*a970*/  FFMA.FTZ R12, R140, UR14, -R5 ;  /* 0x0000000e8c0c7c23 */ /* 0x002fc60008010805 */
[----:B------:R-:W-:Y:S01]  /*a980*/  FADD.FTZ R0, R151, R0 ;  /* 0x0000000097007221 */ /* 0x000fe20000010000 */
[----:B------:R1:W2:Y:S03]  /*a990*/  MUFU.EX2 R65, R12 ;  /* 0x0000000c00417308 */ /* 0x0002a60000000800 */
[----:B------:R-:W-:-:S04]  /*a9a0*/  FADD.FTZ R0, R148, R0 ;  /* 0x0000000094007221 */ /* 0x000fc80000010000 */
[----:B------:R-:W-:-:S04]  /*a9b0*/  FADD.FTZ R0, R146, R0 ;  /* 0x0000000092007221 */ /* 0x000fc80000010000 */
[----:B------:R-:W-:-:S04]  /*a9c0*/  FADD.FTZ R0, R131, R0 ;  /* 0x0000000083007221 */ /* 0x000fc80000010000 */
[----:B------:R-:W-:Y:S01]  /*a9d0*/  FADD.FTZ R0, R130, R0 ;  /* 0x0000000082007221 */ /* 0x000fe20000010000 */
[----:B-1----:R-:W-:-:S03]  /*a9e0*/  FFMA.FTZ R12, R132, UR14, -R5 ;  /* 0x0000000e840c7c23 */ /* 0x002fc60008010805 */
[----:B------:R-:W-:Y:S01]  /*a9f0*/  FADD.FTZ R0, R127, R0 ;  /* 0x000000007f007221 */ /* 0x000fe20000010000 */
[----:B--2---:R-:W-:Y:S01]  /*aa00*/  F2FP.F16.F32.PACK_AB R8, R65, R68 ;  /* 0x000000444108723e */ /* 0x004fe200000000ff */
[----:B------:R1:W-:Y:S02]  /*aa10*/  MUFU.EX2 R64, R12 ;  /* 0x0000000c00407308 */ /* 0x0003e40000000800 */
[----:B------:R-:W-:-:S04]  /*aa20*/  FADD.FTZ R0, R124, R0 ;  /* 0x000000007c007221 */ /* 0x000fc80000010000 */
        /* <DEDUP_REMOVED lines=15> */
[----:B---3--:R-:W-:Y:S01]  /*ab20*/  HMMA.16816.F32 R52, R8, R24, R52 ;  /* 0x000000180834723c */ /* 0x008fe20000001834 */
[----:B------:R-:W-:-:S04]  /*ab30*/  FADD.FTZ R0, R98, R0 ;  /* 0x0000000062007221 */ /* 0x000fc80000010000 */
[----:B------:R-:W-:Y:S01]  /*ab40*/  FADD.FTZ R0, R94, R0 ;  /* 0x000000005e007221 */ /* 0x000fe20000010000 */
[C---:B----4-:R-:W-:Y:S03]  /*ab50*/  HMMA.16816.F32 R40, R8.reuse, R20, R40 ;  /* 0x000000140828723c */ /* 0x050fe60000001828 */
[----:B------:R-:W-:Y:S01]  /*ab60*/  FADD.FTZ R0, R92, R0 ;  /* 0x000000005c007221 */ /* 0x000fe20000010000 */
[----:B-1----:R-:W-:Y:S01]  /*ab70*/  FADD.FTZ R12, R37, R2 ;  /* 0x00000002250c7221 */ /* 0x002fe20000010000 */
[----:B------:R-:W-:Y:S02]  /*ab80*/  FFMA.FTZ R2, R144, UR14, -R4 ;  /* 0x0000000e90027c23 */ /* 0x000fe40008010804 */
[----:B------:R-:W-:Y:S01]  /*ab90*/  FADD.FTZ R0, R91, R0 ;  /* 0x000000005b007221 */ /* 0x000fe20000010000 */
[----:B------:R-:W-:Y:S01]  /*aba0*/  HMMA.16816.F32 R148, R8, R16, R60 ;  /* 0x000000100894723c */ /* 0x000fe2000000183c */
[----:B------:R1:W2:Y:S02]  /*abb0*/  MUFU.EX2 R37, R2 ;  /* 0x0000000200257308 */ /* 0x0002a40000000800 */
[----:B------:R-:W-:-:S03]  /*abc0*/  FADD.FTZ R0, R90, R0 ;  /* 0x000000005a007221 */ /* 0x000fc60000010000 */
[----:B------:R-:W-:Y:S01]  /*abd0*/  HMMA.16816.F32 R44, R8, R26, R44 ;  /* 0x0000001a082c723c */ /* 0x000fe2000000182c */
[----:B------:R-:W-:-:S04]  /*abe0*/  FADD.FTZ R0, R85, R0 ;  /* 0x0000000055007221 */ /* 0x000fc80000010000 */
[----:B------:R-:W-:Y:S01]  /*abf0*/  FADD.FTZ R0, R83, R0 ;  /* 0x0000000053007221 */ /* 0x000fe20000010000 */
[----:B------:R-:W-:Y:S03]  /*ac00*/  HMMA.16816.F32 R32, R8, R22, R32 ;  /* 0x000000160820723c */ /* 0x000fe60000001820 */
[----:B------:R-:W-:-:S03]  /*ac10*/  FADD.FTZ R0, R84, R0 ;  /* 0x0000000054007221 */ /* 0x000fc60000010000 */
[----:B------:R-:W-:Y:S01]  /*ac20*/  HMMA.16816.F32 R16, R8, R18, R56 ;  /* 0x000000120810723c */ /* 0x000fe20000001838 */
[----:B-1----:R-:W-:Y:S01]  /*ac30*/  FADD.FTZ R2, R120, R12 ;  /* 0x0000000c78027221 */ /* 0x002fe20000010000 */
[--C-:B------:R-:W-:Y:S01]  /*ac40*/  FFMA.FTZ R12, R141, UR14, -R4.reuse ;  /* 0x0000000e8d0c7c23 */ /* 0x100fe20008010804 */
[----:B------:R-:W-:Y:S01]  /*ac50*/  FFMA.FTZ R4, R139, UR14, -R4 ;  /* 0x0000000e8b047c23 */ /* 0x000fe20008010804 */
[----:B------:R-:W-:Y:S01]  /*ac60*/  FADD.FTZ R0, R77, R0 ;  /* 0x000000004d007221 */ /* 0x000fe20000010000 */
[----:B------:R-:W-:Y:S01]  /*ac70*/  FADD.FTZ R2, R119, R2 ;  /* 0x0000000277027221 */ /* 0x000fe20000010000 */
[----:B------:R1:W3:Y:S01]  /*ac80*/  MUFU.EX2 R25, R12 ;  /* 0x0000000c00197308 */ /* 0x0002e20000000800 */
[----:B--2---:R-:W-:Y:S01]  /*ac90*/  F2FP.F16.F32.PACK_AB R161, R37, R38 ;  /* 0x0000002625a1723e */ /* 0x004fe200000000ff */
[----:B------:R-:W-:Y:S01]  /*aca0*/  FADD.FTZ R0, R78, R0 ;  /* 0x000000004e007221 */ /* 0x000fe20000010000 */
[----:B------:R-:W-:-:S03]  /*acb0*/  FADD.FTZ R2, R121, R2 ;  /* 0x0000000279027221 */ /* 0x000fc60000010000 */
[----:B------:R-:W-:Y:S01]  /*acc0*/  FADD.FTZ R0, R76, R0 ;  /* 0x000000004c007221 */ /* 0x000fe20000010000 */
[----:B------:R-:W-:Y:S01]  /*acd0*/  FADD.FTZ R2, R115, R2 ;  /* 0x0000000273027221 */ /* 0x000fe20000010000 */
[----:B------:R2:W4:Y:S02]  /*ace0*/  MUFU.EX2 R24, R4 ;  /* 0x0000000400187308 */ /* 0x0005240000000800 */
[----:B------:R-:W-:Y:S01]  /*acf0*/  FADD.FTZ R0, R72, R0 ;  /* 0x0000000048007221 */ /* 0x000fe20000010000 */
[----:B------:R-:W-:-:S03]  /*ad00*/  FADD.FTZ R2, R114, R2 ;  /* 0x0000000272027221 */ /* 0x000fc60000010000 */
[----:B------:R-:W-:Y:S01]  /*ad10*/  FADD.FTZ R0, R38, R0 ;  /* 0x0000000026007221 */ /* 0x000fe20000010000 */
[----:B------:R-:W-:Y:S01]  /*ad20*/  FADD.FTZ R2, R113, R2 ;  /* 0x0000000271027221 */ /* 0x000fe20000010000 */
[----:B-1----:R-:W1:Y:S02]  /*ad30*/  LDSM.16.MT88.4 R12, [R225+0x11000] ;  /* 0x01100000e10c783b */ /* 0x002e640000004200 */
[----:B------:R-:W-:Y:S01]  /*ad40*/  FADD.FTZ R0, R37, R0 ;  /* 0x0000000025007221 */ /* 0x000fe20000010000 */
[----:B------:R-:W-:-:S03]  /*ad50*/  FADD.FTZ R2, R112, R2 ;  /* 0x0000000270027221 */ /* 0x000fc60000010000 */
[----:B---3--:R-:W-:Y:S01]  /*ad60*/  FADD.FTZ R0, R25, R0 ;  /* 0x0000000019007221 */ /* 0x008fe20000010000 */
[----:B------:R-:W-:Y:S01]  /*ad70*/  FADD.FTZ R2, R108, R2 ;  /* 0x000000026c027221 */ /* 0x000fe20000010000 */
[----:B--2---:R-:W-:Y:S01]  /*ad80*/  FFMA.FTZ R4, R147, UR14, -R5 ;  /* 0x0000000e93047c23 */ /* 0x004fe20008010805 */
[----:B----4-:R-:W-:Y:S02]  /*ad90*/  F2FP.F16.F32.PACK_AB R163, R24, R25 ;  /* 0x0000001918a3723e */ /* 0x010fe400000000ff */
        /* <DEDUP_REMOVED lines=8> */
[----:B------:R-:W2:Y:S01]  /*ae20*/  LDSM.16.MT88.4 R144, [R135+0x11800] ;  /* 0x011800008790783b */ /* 0x000ea20000004200 */
[----:B------:R3:W4:Y:S02]  /*ae30*/  MUFU.EX2 R20, R4 ;  /* 0x0000000400147308 */ /* 0x0007240000000800 */
[----:B------:R-:W-:-:S04]  /*ae40*/  FADD.FTZ R2, R102, R2 ;  /* 0x0000000266027221 */ /* 0x000fc80000010000 */
[----:B------:R-:W-:Y:S01]  /*ae50*/  FADD.FTZ R2, R97, R2 ;  /* 0x0000000261027221 */ /* 0x000fe20000010000 */
[----:B-1----:R-:W-:Y:S03]  /*ae60*/  HMMA.16816.F32 R164, R8, R12, R48 ;  /* 0x0000000c08a4723c */ /* 0x002fe60000001830 */
[----:B------:R-:W-:-:S04]  /*ae70*/  FADD.FTZ R2, R96, R2 ;  /* 0x0000000260027221 */ /* 0x000fc80000010000 */
[----:B------:R-:W-:Y:S01]  /*ae80*/  FADD.FTZ R2, R93, R2 ;  /* 0x000000025d027221 */ /* 0x000fe20000010000 */
[----:B------:R-:W-:Y:S01]  /*ae90*/  HMMA.16816.F32 R28, R8, R14, R28 ;  /* 0x0000000e081c723c */ /* 0x000fe2000000181c */
[----:B------:R-:W1:Y:S02]  /*aea0*/  LDSM.16.MT88.4 R8, [R225+0x11800] ;  /* 0x01180000e108783b */ /* 0x000e640000004200 */
[----:B------:R-:W-:Y:S01]  /*aeb0*/  FADD.FTZ R2, R95, R2 ;  /* 0x000000025f027221 */ /* 0x000fe20000010000 */
[--C-:B---3--:R-:W-:Y:S01]  /*aec0*/  FFMA.FTZ R4, R143, UR14, -R5.reuse ;  /* 0x0000000e8f047c23 */ /* 0x108fe20008010805 */
[----:B------:R-:W-:Y:S01]  /*aed0*/  FFMA.FTZ R5, R142, UR14, -R5 ;  /* 0x0000000e8e057c23 */ /* 0x000fe20008010805 */
[----:B----4-:R-:W-:Y:S01]  /*aee0*/  F2FP.F16.F32.PACK_AB R160, R20, R21 ;  /* 0x0000001514a0723e */ /* 0x010fe200000000ff */
[----:B------:R-:W-:-:S03]  /*aef0*/  FADD.FTZ R2, R89, R2 ;  /* 0x0000000259027221 */ /* 0x000fc60000010000 */
[----:B------:R-:W-:Y:S01]  /*af00*/  MUFU.EX2 R4, R4 ;  /* 0x0000000400047308 */ /* 0x000fe20000000800 */
[----:B------:R-:W-:-:S04]  /*af10*/  FADD.FTZ R2, R88, R2 ;  /* 0x0000000258027221 */ /* 0x000fc80000010000 */
[----:B------:R-:W-:-:S03]  /*af20*/  FADD.FTZ R2, R87, R2 ;  /* 0x0000000257027221 */ /* 0x000fc60000010000 */
[----:B------:R-:W3:Y:S01]  /*af30*/  MUFU.EX2 R5, R5 ;  /* 0x0000000500057308 */ /* 0x000ee20000000800 */
[----:B------:R-:W-:-:S04]  /*af40*/  FADD.FTZ R2, R86, R2 ;  /* 0x0000000256027221 */ /* 0x000fc80000010000 */
[----:B------:R-:W-:-:S04]  /*af50*/  FADD.FTZ R2, R82, R2 ;  /* 0x0000000252027221 */ /* 0x000fc80000010000 */
[----:B------:R-:W-:-:S04]  /*af60*/  FADD.FTZ R2, R81, R2 ;  /* 0x0000000251027221 */ /* 0x000fc80000010000 */
[----:B------:R-:W-:-:S04]  /*af70*/  FADD.FTZ R2, R80, R2 ;  /* 0x0000000250027221 */ /* 0x000fc80000010000 */
[----:B------:R-:W-:Y:S01]  /*af80*/  FADD.FTZ R2, R79, R2 ;  /* 0x000000024f027221 */ /* 0x000fe20000010000 */
[----:B---3--:R-:W-:-:S03]  /*af90*/  F2FP.F16.F32.PACK_AB R162, R5, R4 ;  /* 0x0000000405a2723e */ /* 0x008fc600000000ff */
        /* <DEDUP_REMOVED lines=13> */
[C---:B------:R-:W-:Y:S04]  /*b070*/  HMMA.16816.F32 R152, R160.reuse, R154, R32 ;  /* 0x0000009aa098723c */ /* 0x040fe80000001820 */
[----:B------:R2:W-:Y:S02]  /*b080*/  STL [R1+0x10], R0 ;  /* 0x0000100001007387 */ /* 0x0005e40000100800 */
[C---:B------:R-:W-:Y:S02]  /*b090*/  HMMA.16816.F32 R156, R160.reuse, R158, R16 ;  /* 0x0000009ea09c723c */ /* 0x040fe40000001810 */
[----:B------:R2:W-:Y:S04]  /*b0a0*/  STL [R1+0x14], R4 ;  /* 0x0000140401007387 */ /* 0x0005e80000100800 */
        /* <DEDUP_REMOVED lines=9> */
[----:B------:R-:W-:-:S04]  /*b140*/  USHF.L.U32 UR4, UR21, 0x8, URZ ;  /* 0x0000000815047899 */ /* 0x000fc8000800063f */
[----:B------:R-:W-:Y:S02]  /*b150*/  UIADD3 UR5, UR4, 0x100, URZ ;  /* 0x0000010004057890 */ /* 0x000fe4000fffe03f */
[----:B------:R-:W-:-:S04]  /*b160*/  IMAD.U32 R8, RZ, RZ, UR4 ;  /* 0x00000004ff087e24 */ /* 0x000fc8000f8e00ff */
[----:B------:R-:W-:Y:S02]  /*b170*/  MOV R2, UR5 ;  /* 0x0000000500027c02 */ /* 0x000fe40008000f00 */
[----:B------:R-:W-:Y:S02]  /*b180*/  IABS R8, R8 ;  /* 0x0000000800087213 */ /* 0x000fe40000000000 */
[----:B------:R-:W-:Y:S02]  /*b190*/  IABS R2, R2 ;  /* 0x0000000200027213 */ /* 0x000fe40000000000 */
[----:B-1----:R-:W-:-:S04]  /*b1a0*/  IABS R10, R11 ;  /* 0x0000000b000a7213 */ /* 0x002fc80000000000 */
[----:B--2---:R-:W1:Y:S08]  /*b1b0*/  I2F.RP R4, R10 ;  /* 0x0000000a00047306 */ /* 0x004e700000209400 */
        /* <DEDUP_REMOVED lines=24> */
[----:B------:R-:W-:Y:S01]  /*b340*/  LOP3.LUT R5, R11, UR4, RZ, 0x3c, !PT ;  /* 0x000000040b057c12 */ /* 0x000fe2000f8e3cff */
[----:B------:R-:W-:Y:S01]  /*b350*/  ULDC.64 UR4, c[0x0][0x238] ;  /* 0x00008e0000047ab9 */ /* 0x000fe20000000a00 */
        /* <DEDUP_REMOVED lines=29> */
.L_x_2326:
[----:B------:R-:W-:-:S04]  /*b530*/  ULEA UR4, -UR6, URZ, 0x8 ;  /* 0x0000003f06047291 */ /* 0x000fc8000f8e413f */
[----:B------:R-:W-:Y:S02]  /*b540*/  USHF.R.S32.HI UR5, URZ, 0x1f, UR4 ;  /* 0x0000001f3f057899 */ /* 0x000fe40008011404 */
[----:B--2---:R-:W-:-:S04]  /*b550*/  MOV R0, UR4 ;  /* 0x0000000400007c02 */ /* 0x004fc80008000f00 */
[----:B------:R-:W-:-:S07]  /*b560*/  MOV R2, UR5 ;  /* 0x0000000500027c02 */ /* 0x000fce0008000f00 */
.L_x_2327:
[----:B------:R-:W2:Y:S04]  /*b570*/  LDL.LU R15, [R1] ;  /* 0x00000000010f7983 */ /* 0x000ea80000300800 */
[----:B------:R-:W3:Y:S04]  /*b580*/  LDL.LU R14, [R1+0x4] ;  /* 0x00000400010e7983 */ /* 0x000ee80000300800 */
[----:B------:R-:W4:Y:S01]  /*b590*/  LDL.LU R20, [R1+0x18] ;  /* 0x0000180001147983 */ /* 0x000f220000300800 */
[----:B------:R-:W-:Y:S02]  /*b5a0*/  USHF.L.U32 UR4, UR6, 0x5, URZ ;  /* 0x0000000506047899 */ /* 0x000fe4000800063f */
[----:B------:R-:W-:-:S02]  /*b5b0*/  USHF.L.U64.HI UR7, UR6, 0x5, UR7 ;  /* 0x0000000506077899 */ /* 0x000fc40008010207 */
[----:B------:R-:W-:Y:S01]  /*b5c0*/  UISETP.GE.AND UP0, UPT, UR13, 0x3, UPT ;  /* 0x000000030d00788c */ /* 0x000fe2000bf06270 */
[----:B---3--:R-:W-:-:S04]  /*b5d0*/  LEA R14, P1, R0, R14, 0x1 ;  /* 0x0000000e000e7211 */ /* 0x008fc800078208ff */
[----:B--2---:R-:W-:Y:S01]  /*b5e0*/  LEA.HI.X R15, R0, R15, R2, 0x1, P1 ;  /* 0x0000000f000f7211 */ /* 0x004fe200008f0c02 */
[----:B----4-:R-:W-:Y:S01]  /*b5f0*/  IMAD.MOV.U32 R32, RZ, RZ, R20 ;  /* 0x000000ffff207224 */ /* 0x010fe200078e0014 */
[----:B------:R-:W-:Y:S01]  /*b600*/  IADD3 R12, P1, R14, UR4, RZ ;  /* 0x000000040e0c7c10 */ /* 0x000fe2000ff3e0ff */
[----:B------:R1:W-:Y:S01]  /*b610*/  STL [R1+0x4], R14 ;  /* 0x0000040e01007387 */ /* 0x0003e20000100800 */
[----:B------:R-:W-:Y:S02]  /*b620*/  VIADD R0, R229, 0x1800 ;  /* 0x00001800e5007836 */ /* 0x000fe40000000000 */
[----:B------:R-:W-:Y:S01]  /*b630*/  IADD3.X R13, R15, UR7, RZ, P1, !PT ;  /* 0x000000070f0d7c10 */ /* 0x000fe20008ffe4ff */
[----:B------:R-:W-:Y:S01]  /*b640*/  @!PT LDS RZ, [RZ] ;  /* 0x00000000fffff984 */ /* 0x000fe20000000800 */
[----:B------:R-:W-:Y:S01]  /*b650*/  @!PT LDS RZ, [RZ] ;  /* 0x00000000fffff984 */ /* 0x000fe20000000800 */
[----:B------:R-:W-:Y:S01]  /*b660*/  @!PT LDS RZ, [RZ] ;  /* 0x00000000fffff984 */ /* 0x000fe20000000800 */
[----:B------:R1:W-:Y:S01]  /*b670*/  LDGSTS.E.BYPASS.LTC128B.128 [R243+0xa000], desc[UR16][R14.64] ;  /* 0x0a0000000ef37fae */ /* 0x0003e2000b901d50 */
[----:B------:R-:W-:Y:S01]  /*b680*/  IADD3 R10, P1, R12, UR4, RZ ;  /* 0x000000040c0a7c10 */ /* 0x000fe2000ff3e0ff */
[----:B------:R-:W-:Y:S02]  /*b690*/  VIADD R2, R229, 0x1000 ;  /* 0x00001000e5027836 */ /* 0x000fe40000000000 */
[----:B------:R2:W-:Y:S01]  /*b6a0*/  STL [R1], R15 ;  /* 0x0000000f01007387 */ /* 0x0005e20000100800 */
[----:B------:R-:W-:-:S02]  /*b6b0*/  IADD3.X R11, R13, UR7, RZ, P1, !PT ;  /* 0x000000070d0b7c10 */ /* 0x000fc40008ffe4ff */
        /* <DEDUP_REMOVED lines=29> */
[----:B------:R-:W-:Y:S01]  /*b890*/  LDGSTS.E.BYPASS.LTC128B.128 [R243+0xf800], desc[UR16][R12.64] ;  /* 0x0f8000000cf37fae */ /* 0x000fe2000b901d50 */
[----:B------:R-:W-:Y:S02]  /*b8a0*/  IADD3.X R11, R13, UR7, RZ, P1, !PT ;  /* 0x000000070d0b7c10 */ /* 0x000fe40008ffe4ff */
[----:B-----5:R-:W-:-:S03]  /*b8b0*/  IADD3 R8, P1, R10, UR4, RZ ;  /* 0x000000040a087c10 */ /* 0x020fc6000ff3e0ff */
[----:B------:R-:W-:Y:S01]  /*b8c0*/  LDGSTS.E.BYPASS.LTC128B.128 [R243+0x10000], desc[UR16][R10.64] ;  /* 0x100000000af37fae */ /* 0x000fe2000b901d50 */
[----:B------:R-:W-:Y:S02]  /*b8d0*/  IADD3.X R9, R11, UR7, RZ, P1, !PT ;  /* 0x000000070b097c10 */ /* 0x000fe40008ffe4ff */
[----:B------:R-:W-:-:S03]  /*b8e0*/  IADD3 R4, P1, R8, UR4, RZ ;  /* 0x0000000408047c10 */ /* 0x000fc6000ff3e0ff */
[----:B------:R2:W-:Y:S01]  /*b8f0*/  LDGSTS.E.BYPASS.LTC128B.128 [R243+0x10800], desc[UR16][R8.64] ;  /* 0x1080000008f37fae */ /* 0x0005e2000b901d50 */
[----:B------:R-:W-:-:S05]  /*b900*/  IADD3.X R5, R9, UR7, RZ, P1, !PT ;  /* 0x0000000709057c10 */ /* 0x000fca0008ffe4ff */
[----:B------:R3:W-:Y:S01]  /*b910*/  LDGSTS.E.BYPASS.LTC128B.128 [R243+0x11000], desc[UR16][R4.64] ;  /* 0x1100000004f37fae */ /* 0x0007e2000b901d50 */
[----:B-1----:R-:W-:Y:S01]  /*b920*/  IADD3 R14, P1, R4, UR4, RZ ;  /* 0x00000004040e7c10 */ /* 0x002fe2000ff3e0ff */
[----:B------:R-:W-:-:S03]  /*b930*/  USHF.L.U32 UR4, UR21, 0x8, URZ ;  /* 0x0000000815047899 */ /* 0x000fc6000800063f */
[----:B------:R-:W-:-:S05]  /*b940*/  IADD3.X R15, R5, UR7, RZ, P1, !PT ;  /* 0x00000007050f7c10 */ /* 0x000fca0008ffe4ff */
[----:B------:R1:W-:Y:S04]  /*b950*/  LDGSTS.E.BYPASS.LTC128B.128 [R243+0x11800], desc[UR16][R14.64] ;  /* 0x118000000ef37fae */ /* 0x0003e8000b901d50 */
[----:B------:R-:W-:Y:S04]  /*b960*/  LDSM.16.M88.4 R20, [R230] ;  /* 0x00000000e614783b */ /* 0x000fe80000000200 */
[----:B------:R-:W-:Y:S04]  /*b970*/  LDSM.16.M88.4 R28, [R134+0x3000] ;  /* 0x00300000861c783b */ /* 0x000fe80000000200 */
[----:B--2---:R-:W2:Y:S01]  /*b980*/  LDSM.16.M88.4 R8, [R134+0x2000] ;  /* 0x002000008608783b */ /* 0x004ea20000000200 */
[----:B---3--:R-:W-:-:S03]  /*b990*/  VIADD R4, R229, 0x800 ;  /* 0x00000800e5047836 */ /* 0x008fc60000000000 */
[----:B------:R-:W3:Y:S04]  /*b9a0*/  LDSM.16.M88.4 R24, [R134+0x2800] ;  /* 0x002800008618783b */ /* 0x000ee80000000200 */
[----:B------:R4:W-:Y:S04]  /*b9b0*/  LDSM.16.M88.4 R16, [R32] ;  /* 0x000000002010783b */ /* 0x0009e80000000200 */
[----:B------:R-:W5:Y:S04]  /*b9c0*/  LDSM.16.M88.4 R56, [R228+0x2000] ;  /* 0x00200000e438783b */ /* 0x000f680000000200 */
[----:B------:R-:W5:Y:S04]  /*b9d0*/  LDSM.16.M88.4 R52, [R228+0x3000] ;  /* 0x00300000e434783b */ /* 0x000f680000000200 */
[----:B------:R-:W5:Y:S04]  /*b9e0*/  LDSM.16.M88.4 R60, [R228+0x2800] ;  /* 0x00280000e43c783b */ /* 0x000f680000000200 */
[----:B-1----:R-:W-:Y:S04]  /*b9f0*/  LDSM.16.M88.4 R12, [R232] ;  /* 0x00000000e80c783b */ /* 0x002fe80000000200 */
[----:B------:R-:W1:Y:S04]  /*ba00*/  LDSM.16.M88.4 R76, [R229] ;  /* 0x00000000e54c783b */ /* 0x000e680000000200 */
[----:B------:R-:W1:Y:S04]  /*ba10*/  LDSM.16.M88.4 R68, [R134+0x3800] ;  /* 0x003800008644783b */ /* 0x000e680000000200 */
[----:B------:R-:W-:Y:S01]  /*ba20*/  LDSM.16.M88.4 R88, [R227] ;  /* 0x00000000e358783b */ /* 0x000fe20000000200 */
[C---:B--2---:R-:W-:Y:S03]  /*ba30*/  HMMA.16816.F32 R44, R20.reuse, R8, RZ ;  /* 0x00000008142c723c */ /* 0x044fe600000018ff */
[----:B------:R-:W-:Y:S04]  /*ba40*/  LDSM.16.M88.4 R116, [R134+0x4800] ;  /* 0x004800008674783b */ /* 0x000fe80000000200 */
[----:B------:R-:W-:Y:S01]  /*ba50*/  LDSM.16.M88.4 R64, [R4] ;  /* 0x000000000440783b */ /* 0x000fe20000000200 */
[C---:B------:R-:W-:Y:S03]  /*ba60*/  HMMA.16816.F32 R48, R20.reuse, R10, RZ ;  /* 0x0000000a1430723c */ /* 0x040fe600000018ff */
[----:B------:R-:W-:Y:S03]  /*ba70*/  LDSM.16.M88.4 R124, [R228+0x4800] ;  /* 0x00480000e47c783b */ /* 0x000fe60000000200 */
[C---:B------:R-:W-:Y:S01]  /*ba80*/  HMMA.16816.F32 R8, R20.reuse, R30, RZ ;  /* 0x0000001e1408723c */ /* 0x040fe200000018ff */
[----:B------:R2:W-:Y:S04]  /*ba90*/  LDSM.16.M88.4 R92, [R0] ;  /* 0x00000000005c783b */ /* 0x0005e80000000200 */
[----:B------:R-:W-:Y:S01]  /*baa0*/  LDSM.16.M88.4 R80, [R227+0x800] ;  /* 0x00080000e350783b */ /* 0x000fe20000000200 */
[C---:B---3--:R-:W-:Y:S03]  /*bab0*/  HMMA.16816.F32 R40, R20.reuse, R24, RZ ;  /* 0x000000181428723c */ /* 0x048fe600000018ff */
[----:B------:R-:W-:Y:S03]  /*bac0*/  LDSM.16.M88.4 R72, [R2] ;  /* 0x000000000248783b */ /* 0x000fe60000000200 */
[C---:B----4-:R-:W-:Y:S01]  /*bad0*/  HMMA.16816.F32 R32, R20.reuse, R26, RZ ;  /* 0x0000001a1420723c */ /* 0x050fe200000018ff */
[----:B------:R-:W0:Y:S05]  /*bae0*/  LDGDEPBAR ;  /* 0x00000000000079af */ /* 0x000e2a0000000000 */
[----:B------:R-:W-:Y:S06]  /*baf0*/  HMMA.16816.F32 R24, R20, R28, RZ ;  /* 0x0000001c1418723c */ /* 0x000fec00000018ff */
[----:B-----5:R-:W-:Y:S01]  /*bb00*/  HMMA.16816.F32 R28, R16, R56, R44 ;  /* 0x00000038101c723c */ /* 0x020fe2000000182c */
[----:B------:R-:W3:Y:S01]  /*bb10*/  LDSM.16.M88.4 R44, [R134+0x4000] ;  /* 0x00400000862c783b */ /* 0x000ee20000000200 */
[----:B--2---:R-:W-:-:S04]  /*bb20*/  VIADD R0, R229, 0x2000 ;  /* 0x00002000e5007836 */ /* 0x004fc80000000000 */
[C---:B------:R-:W-:Y:S01]  /*bb30*/  HMMA.16816.F32 R96, R16.reuse, R54, R8 ;  /* 0x000000361060723c */ /* 0x040fe20000001808 */
[----:B------:R-:W2:Y:S04]  /*bb40*/  LDSM.16.M88.4 R8, [R233] ;  /* 0x00000000e908783b */ /* 0x000ea80000000200 */
[----:B------:R-:W-:Y:S01]  /*bb50*/  LDSM.16.M88.4 R112, [R0] ;  /* 0x000000000070783b */ /* 0x000fe20000000200 */
[C---:B------:R-:W-:Y:S06]  /*bb60*/  HMMA.16816.F32 R108, R16.reuse, R60, R40 ;  /* 0x0000003c106c723c */ /* 0x040fec0000001828 */
[C---:B------:R-:W-:Y:S01]  /*bb70*/  HMMA.16816.F32 R104, R16.reuse, R62, R32 ;  /* 0x0000003e1068723c */ /* 0x040fe20000001820 */
[----:B------:R-:W4:Y:S05]  /*bb80*/  LDSM.16.M88.4 R60, [R228+0x3800] ;  /* 0x00380000e43c783b */ /* 0x000f2a0000000200 */
[----:B------:R-:W-:Y:S01]  /*bb90*/  HMMA.16816.F32 R56, R16, R58, R48 ;  /* 0x0000003a1038723c */ /* 0x000fe20000001830 */
[----:B------:R-:W5:Y:S05]  /*bba0*/  LDSM.16.M88.4 R48, [R228+0x4000] ;  /* 0x00400000e430783b */ /* 0x000f6a0000000200 */
[----:B-1----:R-:W-:Y:S06]  /*bbb0*/  HMMA.16816.F32 R32, R12, R76, R28 ;  /* 0x0000004c0c20723c */ /* 0x002fec000000181c */
[C---:B------:R-:W-:Y:S06]  /*bbc0*/  HMMA.16816.F32 R40, R20.reuse, R68, RZ ;  /* 0x000000441428723c */ /* 0x040fec00000018ff */
[----:B------:R-:W-:Y:S06]  /*bbd0*/  HMMA.16816.F32 R28, R20, R70, RZ ;  /* 0x00000046141c723c */ /* 0x000fec00000018ff */
[----:B------:R-:W-:Y:S06]  /*bbe0*/  HMMA.16816.F32 R100, R16, R52, R24 ;  /* 0x000000341064723c */ /* 0x000fec0000001818 */
[C---:B---3--:R-:W-:Y:S06]  /*bbf0*/  HMMA.16816.F32 R24, R20.reuse, R44, RZ ;  /* 0x0000002c1418723c */ /* 0x048fec00000018ff */
[----:B------:R-:W-:Y:S06]  /*bc00*/  HMMA.16816.F32 R44, R20, R46, RZ ;  /* 0x0000002e142c723c */ /* 0x000fec00000018ff */
[----:B------:R-:W-:Y:S06]  /*bc10*/  HMMA.16816.F32 R56, R12, R78, R56 ;  /* 0x0000004e0c38723c */ /* 0x000fec0000001838 */
[----:B--2---:R-:W-:Y:S06]  /*bc20*/  HMMA.16816.F32 R84, R8, R88, R32 ;  /* 0x000000580854723c */ /* 0x004fec0000001820 */
[----:B------:R-:W-:Y:S06]  /*bc30*/  HMMA.16816.F32 R52, R20, R116, RZ ;  /* 0x000000741434723c */ /* 0x000fec00000018ff */
[C---:B----4-:R-:W-:Y:S06]  /*bc40*/  HMMA.16816.F32 R68, R16.reuse, R60, R40 ;  /* 0x0000003c1044723c */ /* 0x050fec0000001828 */
[C---:B------:R-:W-:Y:S06]  /*bc50*/  HMMA.16816.F32 R60, R16.reuse, R62, R28 ;  /* 0x0000003e103c723c */ /* 0x040fec000000181c */
[----:B-----5:R-:W-:Y:S01]  /*bc60*/  HMMA.16816.F32 R32, R16, R48, R24 ;  /* 0x000000301020723c */ /* 0x020fe20000001818 */
[----:B------:R-:W-:-:S05]  /*bc70*/  FMUL.FTZ R0, R84, UR22 ;  /* 0x0000001654007c20 */ /* 0x000fca0008410000 */
[----:B------:R-:W-:Y:S06]  /*bc80*/  HMMA.16816.F32 R24, R12, R64, R108 ;  /* 0x000000400c18723c */ /* 0x000fec000000186c */
[----:B------:R-:W-:Y:S06]  /*bc90*/  HMMA.16816.F32 R28, R16, R50, R44 ;  /* 0x00000032101c723c */ /* 0x000fec000000182c */
[----:B------:R-:W-:Y:S01]  /*bca0*/  HMMA.16816.F32 R44, R8, R90, R56 ;  /* 0x0000005a082c723c */ /* 0x000fe20000001838 */
[----:B------:R-:W-:Y:S05]  /*bcb0*/  LDSM.16.M88.4 R88, [R227+0x2000] ;  /* 0x00200000e358783b */ /* 0x000fea0000000200 */
[----:B------:R-:W-:Y:S01]  /*bcc0*/  HMMA.16816.F32 R188, R16, R124, R52 ;  /* 0x0000007c10bc723c */ /* 0x000fe20000001834 */
[----:B------:R1:W-:Y:S05]  /*bcd0*/  MUFU.TANH R125, R0 ;  /* 0x00000000007d7308 */ /* 0x0003ea0000002400 */
[C---:B------:R-:W-:Y:S06]  /*bce0*/  HMMA.16816.F32 R76, R12.reuse, R92, R68 ;  /* 0x0000005c0c4c723c */ /* 0x040fec0000001844 */
[----:B------:R-:W-:Y:S01]  /*bcf0*/  HMMA.16816.F32 R40, R12, R66, R104 ;  /* 0x000000420c28723c */ /* 0x000fe20000001868 */
[----:B------:R-:W-:Y:S01]  /*bd00*/  LDSM.16.M88.4 R64, [R227+0x1000] ;  /* 0x00100000e340783b */ /* 0x000fe20000000200 */
[----:B-1----:R-:W-:-:S04]  /*bd10*/  FMUL.FTZ R0, R85, UR22 ;  /* 0x0000001655007c20 */ /* 0x002fc80008410000 */
[----:B------:R-:W-:Y:S01]  /*bd20*/  HMMA.16816.F32 R68, R12, R94, R60 ;  /* 0x0000005e0c44723c */ /* 0x000fe2000000183c */
[----:B------:R-:W1:Y:S01]  /*bd30*/  LDSM.16.M88.4 R60, [R227+0x1800] ;  /* 0x00180000e33c783b */ /* 0x000e620000000200 */
[----:B------:R2:W-:Y:S04]  /*bd40*/  MUFU.TANH R5, R0 ;  /* 0x0000000000057308 */ /* 0x0005e80000002400 */
[----:B------:R-:W-:Y:S06]  /*bd50*/  HMMA.16816.F32 R24, R8, R80, R24 ;  /* 0x000000500818723c */ /* 0x000fec0000001818 */
[C---:B------:R-:W-:Y:S06]  /*bd60*/  HMMA.16816.F32 R48, R12.reuse, R72, R100 ;  /* 0x000000480c30723c */ /* 0x040fec0000001864 */
[----:B------:R-:W-:Y:S01]  /*bd70*/  HMMA.16816.F32 R56, R12, R112, R32 ;  /* 0x000000700c38723c */ /* 0x000fe20000001820 */
[----:B--2---:R-:W-:-:S04]  /*bd80*/  FMUL.FTZ R0, R86, UR22 ;  /* 0x0000001656007c20 */ /* 0x004fc80008410000 */
[----:B------:R2:W-:Y:S01]  /*bd90*/  MUFU.TANH R37, R0 ;  /* 0x0000000000257308 */ /* 0x0005e20000002400 */
[----:B------:R-:W-:Y:S01]  /*bda0*/  HMMA.16816.F32 R32, R8, R82, R40 ;  /* 0x000000520820723c */ /* 0x000fe20000001828 */
[----:B------:R-:W-:Y:S05]  /*bdb0*/  LDSM.16.M88.4 R40, [R134+0x5800] ;  /* 0x005800008628783b */ /* 0x000fea0000000200 */
[C---:B------:R-:W-:Y:S06]  /*bdc0*/  HMMA.16816.F32 R72, R12.reuse, R74, R96 ;  /* 0x0000004a0c48723c */ /* 0x040fec0000001860 */
[----:B------:R-:W-:Y:S01]  /*bdd0*/  HMMA.16816.F32 R120, R12, R114, R28 ;  /* 0x000000720c78723c */ /* 0x000fe2000000181c */
[----:B------:R-:W3:Y:S01]  /*bde0*/  LDSM.16.M88.4 R28, [R134+0x5000] ;  /* 0x00500000861c783b */ /* 0x000ee20000000200 */
[----:B--2---:R-:W-:-:S04]  /*bdf0*/  FMUL.FTZ R0, R87, UR22 ;  /* 0x0000001657007c20 */ /* 0x004fc80008410000 */
[C---:B-1----:R-:W-:Y:S01]  /*be00*/  HMMA.16816.F32 R68, R8.reuse, R62, R68 ;  /* 0x0000003e0844723c */ /* 0x042fe20000001844 */
[----:B------:R1:W-:Y:S05]  /*be10*/  MUFU.TANH R130, R0 ;  /* 0x0000000000827308 */ /* 0x0003ea0000002400 */
[C---:B------:R-:W-:Y:S01]  /*be20*/  HMMA.16816.F32 R52, R8.reuse, R64, R48 ;  /* 0x000000400834723c */ /* 0x040fe20000001830 */
[----:B------:R-:W2:Y:S05]  /*be30*/  LDSM.16.M88.4 R48, [R134+0x6800] ;  /* 0x006800008630783b */ /* 0x000eaa0000000200 */
[C---:B------:R-:W-:Y:S06]  /*be40*/  HMMA.16816.F32 R64, R8.reuse, R66, R72 ;  /* 0x000000420840723c */ /* 0x040fec0000001848 */
[----:B------:R-:W-:Y:S01]  /*be50*/  HMMA.16816.F32 R72, R8, R60, R76 ;  /* 0x0000003c0848723c */ /* 0x000fe2000000184c */
[----:B-1----:R-:W-:-:S04]  /*be60*/  FMUL.FTZ R0, R44, UR22 ;  /* 0x000000162c007c20 */ /* 0x002fc80008410000 */
[----:B------:R1:W-:Y:S01]  /*be70*/  MUFU.TANH R218, R0 ;  /* 0x0000000000da7308 */ /* 0x0003e20000002400 */
[----:B------:R-:W-:Y:S06]  /*be80*/  HMMA.16816.F32 R84, R8, R88, R56 ;  /* 0x000000580854723c */ /* 0x000fec0000001838 */
[C---:B------:R-:W-:Y:S06]  /*be90*/  HMMA.16816.F32 R56, R20.reuse, R118, RZ ;  /* 0x000000761438723c */ /* 0x040fec00000018ff */
[----:B---3--:R-:W-:Y:S01]  /*bea0*/  HMMA.16816.F32 R76, R20, R28, RZ ;  /* 0x0000001c144c723c */ /* 0x008fe200000018ff */
[----:B-1----:R-:W-:-:S05]  /*beb0*/  FMUL.FTZ R0, R45, UR22 ;  /* 0x000000162d007c20 */ /* 0x002fca0008410000 */
[----:B------:R-:W-:Y:S01]  /*bec0*/  HMMA.16816.F32 R80, R20, R30, RZ ;  /* 0x0000001e1450723c */ /* 0x000fe200000018ff */
[----:B------:R-:W1:Y:S01]  /*bed0*/  LDSM.16.M88.4 R28, [R134+0x7000] ;  /* 0x00700000861c783b */ /* 0x000e620000000200 */
[----:B------:R3:W4:Y:S01]  /*bee0*/  MUFU.TANH R38, R0 ;  /* 0x0000000000267308 */ /* 0x0007220000002400 */
[----:B------:R-:W-:-:S03]  /*bef0*/  FMUL.FTZ R2, R73, UR22 ;  /* 0x0000001649027c20 */ /* 0x000fc60008410000 */
[C---:B------:R-:W-:Y:S04]  /*bf00*/  HMMA.16816.F32 R92, R20.reuse, R40, RZ ;  /* 0x00000028145c723c */ /* 0x040fe800000018ff */
[----:B------:R5:W-:Y:S02]  /*bf10*/  MUFU.TANH R221, R2 ;  /* 0x0000000200dd7308 */ /* 0x000be40000002400 */
[C---:B------:R-:W-:Y:S01]  /*bf20*/  HMMA.16816.F32 R96, R20.reuse, R42, RZ ;  /* 0x0000002a1460723c */ /* 0x040fe200000018ff */
[----:B------:R-:W1:Y:S05]  /*bf30*/  LDSM.16.M88.4 R40, [R134+0x9000] ;  /* 0x009000008628783b */ /* 0x000e6a0000000200 */
[----:B--2---:R-:W-:Y:S01]  /*bf40*/  HMMA.16816.F32 R108, R20, R48, RZ ;  /* 0x00000030146c723c */ /* 0x004fe200000018ff */
[----:B---3--:R-:W-:Y:S01]  /*bf50*/  FMUL.FTZ R0, R46, UR22 ;  /* 0x000000162e007c20 */ /* 0x008fe20008410000 */
[----:B----4-:R-:W-:-:S03]  /*bf60*/  IMAD.MOV.U32 R60, RZ, RZ, R38 ;  /* 0x000000ffff3c7224 */ /* 0x010fc600078e0026 */
[----:B------:R2:W-:Y:S01]  /*bf70*/  MUFU.TANH R4, R0 ;  /* 0x0000000000047308 */ /* 0x0005e20000002400 */
[----:B------:R-:W-:Y:S01]  /*bf80*/  HMMA.16816.F32 R112, R20, R50, RZ ;  /* 0x000000321470723c */ /* 0x000fe200000018ff */
[----:B-----5:R-:W-:Y:S01]  /*bf90*/  FMUL.FTZ R2, R84, UR22 ;  /* 0x0000001654027c20 */ /* 0x020fe20008410000 */
[----:B--2---:R-:W-:-:S04]  /*bfa0*/  FMUL.FTZ R0, R47, UR22 ;  /* 0x000000162f007c20 */ /* 0x004fc80008410000 */
[C---:B-1----:R-:W-:Y:S01]  /*bfb0*/  HMMA.16816.F32 R116, R20.reuse, R28, RZ ;  /* 0x0000001c1474723c */ /* 0x042fe200000018ff */
[----:B------:R-:W1:Y:S01]  /*bfc0*/  LDSM.16.M88.4 R44, [R134+0x6000] ;  /* 0x00600000862c783b */ /* 0x000e620000000200 */
[----:B------:R2:W-:Y:S04]  /*bfd0*/  MUFU.TANH R252, R0 ;  /* 0x0000000000fc7308 */ /* 0x0005e80000002400 */
[C---:B------:R-:W-:Y:S06]  /*bfe0*/  HMMA.16816.F32 R168, R20.reuse, R30, RZ ;  /* 0x0000001e14a8723c */ /* 0x040fec00000018ff */
[C---:B------:R-:W-:Y:S06]  /*bff0*/  HMMA.16816.F32 R200, R20.reuse, R40, RZ ;  /* 0x0000002814c8723c */ /* 0x040fec00000018ff */
[----:B------:R-:W-:Y:S01]  /*c000*/  HMMA.16816.F32 R204, R20, R42, RZ ;  /* 0x0000002a14cc723c */ /* 0x000fe200000018ff */
[----:B--2---:R-:W-:-:S04]  /*c010*/  FMUL.FTZ R0, R24, UR22 ;  /* 0x0000001618007c20 */ /* 0x004fc80008410000 */
[----:B------:R2:W-:Y:S02]  /*c020*/  MUFU.TANH R216, R0 ;  /* 0x0000000000d87308 */ /* 0x0005e40000002400 */
[----:B--2---:R-:W-:Y:S01]  /*c030*/  FMUL.FTZ R0, R25, UR22 ;  /* 0x0000001619007c20 */ /* 0x004fe20008410000 */
[C---:B-1----:R-:W-:Y:S05]  /*c040*/  HMMA.16816.F32 R100, R20.reuse, R44, RZ ;  /* 0x0000002c1464723c */ /* 0x042fea00000018ff */
[----:B------:R1:W-:Y:S01]  /*c050*/  MUFU.TANH R250, R0 ;  /* 0x0000000000fa7308 */ /* 0x0003e20000002400 */
[----:B------:R-:W-:Y:S01]  /*c060*/  HMMA.16816.F32 R104, R20, R46, RZ ;  /* 0x0000002e1468723c */ /* 0x000fe200000018ff */
[----:B------:R-:W2:Y:S01]  /*c070*/  LDSM.16.M88.4 R44, [R134+0x8800] ;  /* 0x00880000862c783b */ /* 0x000ea20000000200 */
[----:B-1----:R-:W-:-:S05]  /*c080*/  FMUL.FTZ R0, R26, UR22 ;  /* 0x000000161a007c20 */ /* 0x002fca0008410000 */
[----:B------:R1:W3:Y:S02]  /*c090*/  MUFU.TANH R63, R0 ;  /* 0x00000000003f7308 */ /* 0x0002e40000002400 */
[----:B-1----:R-:W-:Y:S02]  /*c0a0*/  FMUL.FTZ R0, R27, UR22 ;  /* 0x000000161b007c20 */ /* 0x002fe40008410000 */
[----:B------:R-:W1:Y:S04]  /*c0b0*/  LDSM.16.M88.4 R24, [R134+0x7800] ;  /* 0x007800008618783b */ /* 0x000e680000000200 */
[----:B------:R4:W-:Y:S01]  /*c0c0*/  MUFU.TANH R249, R0 ;  /* 0x0000000000f97308 */ /* 0x0009e20000002400 */
[C---:B--2---:R-:W-:Y:S06]  /*c0d0*/  HMMA.16816.F32 R192, R20.reuse, R44, RZ ;  /* 0x0000002c14c0723c */ /* 0x044fec00000018ff */
[----:B------:R-:W-:Y:S01]  /*c0e0*/  HMMA.16816.F32 R196, R20, R46, RZ ;  /* 0x0000002e14c4723c */ /* 0x000fe200000018ff */
[----:B------:R-:W2:Y:S01]  /*c0f0*/  LDSM.16.M88.4 R44, [R228+0x5000] ;  /* 0x00500000e42c783b */ /* 0x000ea20000000200 */
[----:B----4-:R-:W-:-:S04]  /*c100*/  FMUL.FTZ R0, R32, UR22 ;  /* 0x0000001620007c20 */ /* 0x010fc80008410000 */
[----:B------:R4:W5:Y:S02]  /*c110*/  MUFU.TANH R61, R0 ;  /* 0x00000000003d7308 */ /* 0x0009640000002400 */
[----:B----4-:R-:W-:Y:S01]  /*c120*/  FMUL.FTZ R0, R33, UR22 ;  /* 0x0000001621007c20 */ /* 0x010fe20008410000 */
[C---:B-1----:R-:W-:Y:S05]  /*c130*/  HMMA.16816.F32 R172, R20.reuse, R24, RZ ;  /* 0x0000001814ac723c */ /* 0x042fea00000018ff */
[----:B------:R1:W-:Y:S01]  /*c140*/  MUFU.TANH R251, R0 ;  /* 0x0000000000fb7308 */ /* 0x0003e20000002400 */
[----:B------:R-:W-:Y:S01]  /*c150*/  HMMA.16816.F32 R176, R20, R26, RZ ;  /* 0x0000001a14b0723c */ /* 0x000fe200000018ff */
[----:B------:R-:W4:Y:S05]  /*c160*/  LDSM.16.M88.4 R24, [R134+0x9800] ;  /* 0x009800008618783b */ /* 0x000f2a0000000200 */
[C---:B--2---:R-:W-:Y:S06]  /*c170*/  HMMA.16816.F32 R40, R16.reuse, R44, R76 ;  /* 0x0000002c1028723c */ /* 0x044fec000000184c */
[----:B------:R-:W-:Y:S01]  /*c180*/  HMMA.16816.F32 R76, R16, R46, R80 ;  /* 0x0000002e104c723c */ /* 0x000fe20000001850 */
[----:B------:R-:W-:Y:S01]  /*c190*/  LDSM.16.M88.4 R44, [R242] ;  /* 0x00000000f22c783b */ /* 0x000fe20000000200 */
[----:B-1----:R-:W-:-:S04]  /*c1a0*/  FMUL.FTZ R0, R34, UR22 ;  /* 0x0000001622007c20 */ /* 0x002fc80008410000 */
[----:B------:R1:W-:Y:S02]  /*c1b0*/  MUFU.TANH R131, R0 ;  /* 0x0000000000837308 */ /* 0x0003e40000002400 */
[----:B-1----:R-:W-:Y:S02]  /*c1c0*/  FMUL.FTZ R0, R35, UR22 ;  /* 0x0000001623007c20 */ /* 0x002fe40008410000 */
[----:B------:R-:W1:Y:S04]  /*c1d0*/  LDSM.16.M88.4 R32, [R134+0x8000] ;  /* 0x008000008620783b */ /* 0x000e680000000200 */
[----:B------:R2:W-:Y:S01]  /*c1e0*/  MUFU.TANH R248, R0 ;  /* 0x0000000000f87308 */ /* 0x0005e20000002400 */
[C---:B----4-:R-:W-:Y:S06]  /*c1f0*/  HMMA.16816.F32 R208, R20.reuse, R24, RZ ;  /* 0x0000001814d0723c */ /* 0x050fec00000018ff */
[----:B------:R-:W-:Y:S06]  /*c200*/  HMMA.16816.F32 R212, R20, R26, RZ ;  /* 0x0000001a14d4723c */ /* 0x000fec00000018ff */
[----:B------:R-:W-:Y:S01]  /*c210*/  HMMA.16816.F32 R24, R16, R126, R56 ;  /* 0x0000007e1018723c */ /* 0x000fe20000001838 */
[----:B------:R-:W4:Y:S01]  /*c220*/  LDSM.16.M88.4 R56, [R228+0x5800] ;  /* 0x00580000e438783b */ /* 0x000f220000000200 */
[----:B--2---:R-:W-:-:S04]  /*c230*/  FMUL.FTZ R0, R52, UR22 ;  /* 0x0000001634007c20 */ /* 0x004fc80008410000 */
[----:B------:R2:W-:Y:S01]  /*c240*/  MUFU.TANH R89, R0 ;  /* 0x0000000000597308 */ /* 0x0005e20000002400 */
[----:B------:R-:W-:Y:S02]  /*c250*/  IMAD.MOV.U32 R127, RZ, RZ, R218 ;  /* 0x000000ffff7f7224 */ /* 0x000fe400078e00da */
[----:B--2---:R-:W-:Y:S01]  /*c260*/  FMUL.FTZ R0, R53, UR22 ;  /* 0x0000001635007c20 */ /* 0x004fe20008410000 */
[C---:B-1----:R-:W-:Y:S04]  /*c270*/  HMMA.16816.F32 R180, R20.reuse, R32, RZ ;  /* 0x0000002014b4723c */ /* 0x042fe800000018ff */
[----:B------:R1:W-:Y:S02]  /*c280*/  MUFU.TANH R247, R0 ;  /* 0x0000000000f77308 */ /* 0x0003e40000002400 */
[----:B------:R-:W-:Y:S06]  /*c290*/  HMMA.16816.F32 R184, R20, R34, RZ ;  /* 0x0000002214b8723c */ /* 0x000fec00000018ff */
[----:B------:R-:W-:Y:S06]  /*c2a0*/  HMMA.16816.F32 R32, R8, R90, R120 ;  /* 0x0000005a0820723c */ /* 0x000fec0000001878 */
[----:B----4-:R-:W-:Y:S01]  /*c2b0*/  HMMA.16816.F32 R80, R16, R58, R96 ;  /* 0x0000003a1050723c */ /* 0x010fe20000001860 */
[----:B---3--:R-:W-:-:S02]  /*c2c0*/  IMAD.MOV.U32 R123, RZ, RZ, R63 ;  /* 0x000000ffff7b7224 */ /* 0x008fc400078e003f */
[----:B-1----:R-:W-:Y:S01]  /*c2d0*/  FMUL.FTZ R0, R54, UR22 ;  /* 0x0000001636007c20 */ /* 0x002fe20008410000 */
[----:B------:R-:W-:Y:S02]  /*c2e0*/  IMAD.MOV.U32 R122, RZ, RZ, R60 ;  /* 0x000000ffff7a7224 */ /* 0x000fe400078e003c */
[----:B-----5:R-:W-:Y:S01]  /*c2f0*/  IMAD.MOV.U32 R121, RZ, RZ, R61 ;  /* 0x000000ffff797224 */ /* 0x020fe200078e003d */
[----:B------:R1:W-:Y:S01]  /*c300*/  MUFU.TANH R38, R0 ;  /* 0x0000000000267308 */ /* 0x0003e20000002400 */
[----:B------:R-:W2:Y:S01]  /*c310*/  LDSM.16.M88.4 R60, [R228+0x6000] ;  /* 0x00600000e43c783b */ /* 0x000ea20000000200 */
[----:B-1----:R-:W-:-:S03]  /*c320*/  FMUL.FTZ R0, R55, UR22 ;  /* 0x0000001637007c20 */ /* 0x002fc60008410000 */
[----:B------:R-:W-:Y:S03]  /*c330*/  LDSM.16.M88.4 R52, [R227+0x2800] ;  /* 0x00280000e334783b */ /* 0x000fe60000000200 */
[----:B------:R1:W-:Y:S02]  /*c340*/  MUFU.TANH R223, R0 ;  /* 0x0000000000df7308 */ /* 0x0003e40000002400 */
[----:B-1----:R-:W-:Y:S01]  /*c350*/  FMUL.FTZ R0, R64, UR22 ;  /* 0x0000001640007c20 */ /* 0x002fe20008410000 */
[----:B--2---:R-:W-:Y:S05]  /*c360*/  HMMA.16816.F32 R96, R16, R62, R104 ;  /* 0x0000003e1060723c */ /* 0x004fea0000001868 */
[----:B------:R1:W2:Y:S02]  /*c370*/  MUFU.TANH R39, R0 ;  /* 0x0000000000277308 */ /* 0x0002a40000002400 */
[----:B-1----:R-:W-:Y:S01]  /*c380*/  FMUL.FTZ R0, R65, UR22 ;  /* 0x0000001641007c20 */ /* 0x002fe20008410000 */
[----:B--2---:R-:W-:-:S05]  /*c390*/  IMAD.MOV.U32 R126, RZ, RZ, R39 ;  /* 0x000000ffff7e7224 */ /* 0x004fca00078e0027 */
[----:B------:R1:W-:Y:S01]  /*c3a0*/  MUFU.TANH R246, R0 ;  /* 0x0000000000f67308 */ /* 0x0003e20000002400 */
[----:B------:R-:W-:Y:S02]  /*c3b0*/  IMAD.MOV.U32 R105, RZ, RZ, R126 ;  /* 0x000000ffff697224 */ /* 0x000fe400078e007e */
[----:B-1----:R-:W-:-:S05]  /*c3c0*/  FMUL.FTZ R0, R66, UR22 ;  /* 0x0000001642007c20 */ /* 0x002fca0008410000 */
[----:B------:R1:W-:Y:S02]  /*c3d0*/  MUFU.TANH R132, R0 ;  /* 0x0000000000847308 */ /* 0x0003e40000002400 */
[----:B-1----:R-:W-:Y:S02]  /*c3e0*/  FMUL.FTZ R0, R67, UR22 ;  /* 0x0000001643007c20 */ /* 0x002fe40008410000 */
[----:B------:R-:W-:Y:S04]  /*c3f0*/  LDSM.16.M88.4 R64, [R227+0x3000] ;  /* 0x00300000e340783b */ /* 0x000fe80000000200 */
[----:B------:R1:W-:Y:S02]  /*c400*/  MUFU.TANH R222, R0 ;  /* 0x0000000000de7308 */ /* 0x0003e40000002400 */
[----:B-1----:R-:W-:-:S06]  /*c410*/  FMUL.FTZ R0, R72, UR22 ;  /* 0x0000001648007c20 */ /* 0x002fcc0008410000 */
[----:B------:R1:W-:Y:S02]  /*c420*/  MUFU.TANH R133, R0 ;  /* 0x0000000000857308 */ /* 0x0003e40000002400 */
[----:B-1----:R-:W-:-:S05]  /*c430*/  VIADD R0, R229, 0x2800 ;  /* 0x00002800e5007836 */ /* 0x002fca0000000000 */
[----:B------:R1:W2:Y:S02]  /*c440*/  LDSM.16.M88.4 R28, [R0] ;  /* 0x00000000001c783b */ /* 0x0002a40000000200 */
[----:B-1----:R-:W-:-:S04]  /*c450*/  FMUL.FTZ R0, R74, UR22 ;  /* 0x000000164a007c20 */ /* 0x002fc80008410000 */
[----:B------:R1:W3:Y:S01]  /*c460*/  MUFU.TANH R217, R0 ;  /* 0x0000000000d97308 */ /* 0x0002e20000002400 */
[----:B--2---:R-:W-:Y:S01]  /*c470*/  HMMA.16816.F32 R20, R12, R28, R188 ;  /* 0x0000001c0c14723c */ /* 0x004fe200000018bc */
[----:B-1----:R-:W-:-:S05]  /*c480*/  FMUL.FTZ R0, R75, UR22 ;  /* 0x000000164b007c20 */ /* 0x002fca0008410000 */
[----:B------:R-:W-:Y:S01]  /*c490*/  HMMA.16816.F32 R28, R12, R30, R24 ;  /* 0x0000001e0c1c723c */ /* 0x000fe20000001818 */
[----:B---3--:R-:W-:Y:S01]  /*c4a0*/  IMAD.MOV.U32 R189, RZ, RZ, R217 ;  /* 0x000000ffffbd7224 */ /* 0x008fe200078e00d9 */
[----:B------:R1:W-:Y:S04]  /*c4b0*/  MUFU.TANH R220, R0 ;  /* 0x0000000000dc7308 */ /* 0x0003e80000002400 */
[----:B------:R-:W-:Y:S01]  /*c4c0*/  HMMA.16816.F32 R72, R16, R56, R92 ;  /* 0x000000381048723c */ /* 0x000fe2000000185c */
[----:B------:R-:W-:Y:S06]  /*c4d0*/  LDSM.16.M88.4 R56, [R227+0x3800] ;  /* 0x00380000e338783b */ /* 0x000fec0000000200 */
[----:B------:R-:W-:-:S02]  /*c4e0*/  IMAD.MOV.U32 R95, RZ, RZ, R216 ;  /* 0x000000ffff5f7224 */ /* 0x000fc400078e00d8 */
[----:B------:R-:W-:-:S03]  /*c4f0*/  IMAD.MOV.U32 R94, RZ, RZ, R38 ;  /* 0x000000ffff5e7224 */ /* 0x000fc600078e0026 */
[----:B------:R-:W-:Y:S01]  /*c500*/  HMMA.16816.F32 R20, R8, R52, R20 ;  /* 0x000000340814723c */ /* 0x000fe20000001814 */
[----:B-1----:R-:W-:-:S04]  /*c510*/  FMUL.FTZ R0, R68, UR22 ;  /* 0x0000001644007c20 */ /* 0x002fc80008410000 */
[----:B------:R1:W2:Y:S02]  /*c520*/  MUFU.TANH R124, R0 ;  /* 0x00000000007c7308 */ /* 0x0002a40000002400 */
[----:B-1----:R-:W-:Y:S01]  /*c530*/  FMUL.FTZ R0, R69, UR22 ;  /* 0x0000001645007c20 */ /* 0x002fe20008410000 */
[----:B--2---:R-:W-:-:S05]  /*c540*/  IMAD.MOV.U32 R188, RZ, RZ, R124 ;  /* 0x000000ffffbc7224 */ /* 0x004fca00078e007c */
[----:B------:R1:W-:Y:S08]  /*c550*/  MUFU.TANH R124, R2 ;  /* 0x00000002007c7308 */ /* 0x0003f00000002400 */
[----:B------:R2:W-:Y:S01]  /*c560*/  MUFU.TANH R219, R0 ;  /* 0x0000000000db7308 */ /* 0x0005e20000002400 */
[----:B-1----:R-:W-:-:S07]  /*c570*/  FMUL.FTZ R2, R85, UR22 ;  /* 0x0000001655027c20 */ /* 0x002fce0008410000 */
[----:B------:R-:W-:Y:S01]  /*c580*/  MUFU.TANH R39, R2 ;  /* 0x0000000200277308 */ /* 0x000fe20000002400 */
[----:B--2---:R-:W-:-:S07]  /*c590*/  FMUL.FTZ R0, R70, UR22 ;  /* 0x0000001646007c20 */ /* 0x004fce0008410000 */
[----:B------:R1:W2:Y:S02]  /*c5a0*/  MUFU.TANH R48, R0 ;  /* 0x0000000000307308 */ /* 0x0002a40000002400 */
[----:B-1----:R-:W-:-:S06]  /*c5b0*/  FMUL.FTZ R0, R71, UR22 ;  /* 0x0000001647007c20 */ /* 0x002fcc0008410000 */
[----:B------:R1:W-:Y:S02]  /*c5c0*/  MUFU.TANH R218, R0 ;  /* 0x0000000000da7308 */ /* 0x0003e40000002400 */
[----:B-1----:R-:W-:-:S05]  /*c5d0*/  VIADD R0, R229, 0x3000 ;  /* 0x00003000e5007836 */ /* 0x002fca0000000000 */
[----:B------:R1:W3:Y:S02]  /*c5e0*/  LDSM.16.M88.4 R68, [R0] ;  /* 0x000000000044783b */ /* 0x0002e40000000200 */
[----:B-1----:R-:W-:Y:S01]  /*c5f0*/  FMUL.FTZ R0, R86, UR22 ;  /* 0x0000001656007c20 */ /* 0x002fe20008410000 */
[----:B------:R-:W-:Y:S02]  /*c600*/  IMAD.MOV.U32 R86, RZ, RZ, R89 ;  /* 0x000000ffff567224 */ /* 0x000fe400078e0059 */
[----:B------:R-:W-:Y:S01]  /*c610*/  HMMA.16816.F32 R88, R16, R60, R100 ;  /* 0x0000003c1058723c */ /* 0x000fe20000001864 */
[----:B------:R1:W4:Y:S01]  /*c620*/  MUFU.TANH R84, R0 ;  /* 0x0000000000547308 */ /* 0x0003220000002400 */
[----:B------:R-:W-:Y:S04]  /*c630*/  LDSM.16.M88.4 R60, [R241] ;  /* 0x00000000f13c783b */ /* 0x000fe80000000200 */
[----:B---3--:R-:W-:Y:S01]  /*c640*/  HMMA.16816.F32 R24, R12, R68, R40 ;  /* 0x000000440c18723c */ /* 0x008fe20000001828 */
[----:B------:R-:W-:Y:S01]  /*c650*/  LDSM.16.M88.4 R40, [R228+0x7000] ;  /* 0x00700000e428783b */ /* 0x000fe20000000200 */
[----:B-1----:R-:W-:Y:S01]  /*c660*/  FMUL.FTZ R0, R87, UR22 ;  /* 0x0000001657007c20 */ /* 0x002fe20008410000 */
[----:B--2---:R-:W-:-:S02]  /*c670*/  IMAD.MOV.U32 R87, RZ, RZ, R48 ;  /* 0x000000ffff577224 */ /* 0x004fc400078e0030 */
[----:B------:R-:W1:Y:S01]  /*c680*/  LDSM.16.M88.4 R48, [R228+0x6800] ;  /* 0x00680000e430783b */ /* 0x000e620000000200 */
[----:B------:R2:W-:Y:S01]  /*c690*/  MUFU.TANH R217, R0 ;  /* 0x0000000000d97308 */ /* 0x0005e20000002400 */
[----:B----4-:R-:W-:Y:S02]  /*c6a0*/  IMAD.MOV.U32 R106, RZ, RZ, R84 ;  /* 0x000000ffff6a7224 */ /* 0x010fe400078e0054 */
[----:B--2---:R-:W-:-:S05]  /*c6b0*/  FMUL.FTZ R0, R32, UR22 ;  /* 0x0000001620007c20 */ /* 0x004fca0008410000 */
[----:B------:R2:W3:Y:S02]  /*c6c0*/  MUFU.TANH R85, R0 ;  /* 0x0000000000557308 */ /* 0x0004e40000002400 */
[----:B--2---:R-:W-:Y:S01]  /*c6d0*/  FMUL.FTZ R0, R33, UR22 ;  /* 0x0000001621007c20 */ /* 0x004fe20008410000 */
[----:B-1----:R-:W-:Y:S01]  /*c6e0*/  HMMA.16816.F32 R100, R16, R48, R108 ;  /* 0x000000301064723c */ /* 0x002fe2000000186c */
[----:B---3--:R-:W-:-:S04]  /*c6f0*/  IMAD.MOV.U32 R104, RZ, RZ, R85 ;  /* 0x000000ffff687224 */ /* 0x008fc800078e0055 */
[----:B------:R1:W-:Y:S01]  /*c700*/  MUFU.TANH R216, R0 ;  /* 0x0000000000d87308 */ /* 0x0003e20000002400 */
[----:B------:R-:W-:Y:S01]  /*c710*/  HMMA.16816.F32 R108, R16, R50, R112 ;  /* 0x00000032106c723c */ /* 0x000fe20000001870 */
[----:B------:R-:W-:Y:S01]  /*c720*/  LDSM.16.M88.4 R48, [R228+0x8000] ;  /* 0x00800000e430783b */ /* 0x000fe20000000200 */
[----:B-1----:R-:W-:-:S05]  /*c730*/  FMUL.FTZ R0, R34, UR22 ;  /* 0x0000001622007c20 */ /* 0x002fca0008410000 */
[----:B------:R1:W2:Y:S02]  /*c740*/  MUFU.TANH R120, R0 ;  /* 0x0000000000787308 */ /* 0x0002a40000002400 */
[----:B-1----:R-:W-:Y:S02]  /*c750*/  FMUL.FTZ R0, R35, UR22 ;  /* 0x0000001623007c20 */ /* 0x002fe40008410000 */
[C---:B------:R-:W-:Y:S01]  /*c760*/  HMMA.16816.F32 R32, R8.reuse, R54, R28 ;  /* 0x000000360820723c */ /* 0x040fe2000000181c */
[----:B------:R-:W1:Y:S03]  /*c770*/  LDSM.16.M88.4 R52, [R228+0x7800] ;  /* 0x00780000e434783b */ /* 0x000e660000000200 */
[----:B------:R3:W-:Y:S02]  /*c780*/  MUFU.TANH R191, R0 ;  /* 0x0000000000bf7308 */ /* 0x0007e40000002400 */
[----:B------:R-:W-:Y:S06]  /*c790*/  HMMA.16816.F32 R28, R8, R64, R24 ;  /* 0x00000040081c723c */ /* 0x000fec0000001818 */
[----:B------:R-:W-:Y:S01]  /*c7a0*/  HMMA.16816.F32 R24, R12, R46, R80 ;  /* 0x0000002e0c18723c */ /* 0x000fe20000001850 */
[----:B------:R-:W-:-:S02]  /*c7b0*/  IMAD.MOV.U32 R64, RZ, RZ, R189 ;  /* 0x000000ffff407224 */ /* 0x000fc400078e00bd */
[----:B---3--:R-:W-:-:S04]  /*c7c0*/  FMUL.FTZ R0, R20, UR22 ;  /* 0x0000001614007c20 */ /* 0x008fc80008410000 */
[----:B------:R3:W-:Y:S02]  /*c7d0*/  MUFU.TANH R2, R0 ;  /* 0x0000000000027308 */ /* 0x0007e40000002400 */
[----:B---3--:R-:W-:Y:S01]  /*c7e0*/  FMUL.FTZ R0, R21, UR22 ;  /* 0x0000001615007c20 */ /* 0x008fe20008410000 */
[----:B-1----:R-:W-:Y:S05]  /*c7f0*/  HMMA.16816.F32 R112, R16, R54, R176 ;  /* 0x000000361070723c */ /* 0x002fea00000018b0 */
[----:B------:R1:W-:Y:S02]  /*c800*/  MUFU.TANH R38, R0 ;  /* 0x0000000000267308 */ /* 0x0003e40000002400 */
[----:B------:R-:W-:-:S02]  /*c810*/  IMAD.MOV.U32 R177, RZ, RZ, R127 ;  /* 0x000000ffffb17224 */ /* 0x000fc400078e007f */
[----:B------:R-:W-:Y:S02]  /*c820*/  IMAD.MOV.U32 R176, RZ, RZ, R125 ;  /* 0x000000ffffb07224 */ /* 0x000fe400078e007d */
[----:B--2---:R-:W-:Y:S02]  /*c830*/  IMAD.MOV.U32 R179, RZ, RZ, R120 ;  /* 0x000000ffffb37224 */ /* 0x004fe400078e0078 */
[----:B------:R-:W-:Y:S02]  /*c840*/  IMAD.MOV.U32 R178, RZ, RZ, R123 ;  /* 0x000000ffffb27224 */ /* 0x000fe400078e007b */
[----:B-1----:R-:W-:-:S04]  /*c850*/  FMUL.FTZ R0, R22, UR22 ;  /* 0x0000001616007c20 */ /* 0x002fc80008410000 */
[----:B------:R1:W-:Y:S02]  /*c860*/  MUFU.TANH R107, R0 ;  /* 0x00000000006b7308 */ /* 0x0003e40000002400 */
[----:B-1----:R-:W-:Y:S02]  /*c870*/  FMUL.FTZ R0, R23, UR22 ;  /* 0x0000001617007c20 */ /* 0x002fe40008410000 */
[----:B------:R-:W-:Y:S04]  /*c880*/  HMMA.16816.F32 R20, R12, R70, R76 ;  /* 0x000000460c14723c */ /* 0x000fe8000000184c */
[----:B------:R1:W-:Y:S02]  /*c890*/  MUFU.TANH R190, R0 ;  /* 0x0000000000be7308 */ /* 0x0003e40000002400 */
[C---:B------:R-:W-:Y:S06]  /*c8a0*/  HMMA.16816.F32 R76, R16.reuse, R42, R168 ;  /* 0x0000002a104c723c */ /* 0x040fec00000018a8 */
[----:B------:R-:W-:Y:S01]  /*c8b0*/  HMMA.16816.F32 R68, R16, R40, R116 ;  /* 0x000000281044723c */ /* 0x000fe20000001874 */
[----:B------:R-:W-:-:S05]  /*c8c0*/  IMAD.MOV.U32 R171, RZ, RZ, R188 ;  /* 0x000000ffffab7224 */ /* 0x000fca00078e00bc */
[----:B------:R-:W-:Y:S01]  /*c8d0*/  HMMA.16816.F32 R40, R12, R44, R72 ;  /* 0x0000002c0c28723c */ /* 0x000fe20000001848 */
[----:B-1----:R-:W-:Y:S01]  /*c8e0*/  FMUL.FTZ R0, R32, UR22 ;  /* 0x0000001620007c20 */ /* 0x002fe20008410000 */
[----:B------:R-:W-:Y:S01]  /*c8f0*/  IMAD.MOV.U32 R119, RZ, RZ, R94 ;  /* 0x000000ffff777224 */ /* 0x000fe200078e005e */
[----:B------:R-:W-:Y:S01]  /*c900*/  LDSM.16.M88.4 R44, [R228+0x9000] ;  /* 0x00900000e42c783b */ /* 0x000fe20000000200 */
[----:B------:R-:W-:Y:S01]  /*c910*/  IMAD.MOV.U32 R118, RZ, RZ, R95 ;  /* 0x000000ffff767224 */ /* 0x000fe200078e005f */
[----:B------:R1:W-:Y:S01]  /*c920*/  MUFU.TANH R65, R0 ;  /* 0x0000000000417308 */ /* 0x0003e20000002400 */
[----:B------:R-:W-:Y:S01]  /*c930*/  HMMA.16816.F32 R20, R8, R66, R20 ;  /* 0x000000420814723c */ /* 0x000fe20000001814 */
[----:B------:R-:W-:Y:S02]  /*c940*/  IMAD.MOV.U32 R75, RZ, RZ, R37 ;  /* 0x000000ffff4b7224 */ /* 0x000fe400078e0025 */
[----:B------:R-:W-:Y:S02]  /*c950*/  IMAD.MOV.U32 R117, RZ, RZ, R87 ;  /* 0x000000ffff757224 */ /* 0x000fe400078e0057 */
[----:B------:R-:W-:Y:S01]  /*c960*/  IMAD.MOV.U32 R116, RZ, RZ, R86 ;  /* 0x000000ffff747224 */ /* 0x000fe200078e0056 */
[----:B------:R-:W-:Y:S01]  /*c970*/  HMMA.16816.F32 R92, R16, R52, R172 ;  /* 0x00000034105c723c */ /* 0x000fe200000018ac */
[----:B------:R-:W-:Y:S01]  /*c980*/  LDSM.16.M88.4 R52, [R227+0x4000] ;  /* 0x00400000e334783b */ /* 0x000fe20000000200 */
[----:B------:R-:W-:-:S02]  /*c990*/  IMAD.MOV.U32 R66, RZ, RZ, R133 ;  /* 0x000000ffff427224 */ /* 0x000fc400078e0085 */
[----:B------:R-:W-:Y:S02]  /*c9a0*/  IMAD.MOV.U32 R67, RZ, RZ, R132 ;  /* 0x000000ffff437224 */ /* 0x000fe400078e0084 */
[----:B------:R-:W-:Y:S01]  /*c9b0*/  HMMA.16816.F32 R84, R16, R48, R180 ;  /* 0x000000301054723c */ /* 0x000fe200000018b4 */
[----:B------:R-:W-:Y:S02]  /*c9c0*/  IMAD.MOV.U32 R175, RZ, RZ, R4 ;  /* 0x000000ffffaf7224 */ /* 0x000fe400078e0004 */
[----:B-1----:R-:W-:-:S03]  /*c9d0*/  FMUL.FTZ R0, R33, UR22 ;  /* 0x0000001621007c20 */ /* 0x002fc60008410000 */
[----:B------:R-:W-:Y:S01]  /*c9e0*/  HMMA.16816.F32 R40, R8, R56, R40 ;  /* 0x000000380828723c */ /* 0x000fe20000001828 */
[----:B------:R-:W-:Y:S01]  /*c9f0*/  IMAD.MOV.U32 R183, RZ, RZ, R75 ;  /* 0x000000ffffb77224 */ /* 0x000fe200078e004b */
[----:B------:R1:W-:Y:S04]  /*ca00*/  MUFU.TANH R189, R0 ;  /* 0x0000000000bd7308 */ /* 0x0003e80000002400 */
[----:B------:R-:W-:Y:S01]  /*ca10*/  HMMA.16816.F32 R72, R16, R50, R184 ;  /* 0x000000321048723c */ /* 0x000fe200000018b8 */
[----:B------:R-:W-:Y:S06]  /*ca20*/  LDSM.16.M88.4 R48, [R228+0x9800] ;  /* 0x00980000e430783b */ /* 0x000fec0000000200 */
[----:B------:R-:W-:-:S02]  /*ca30*/  IMAD.MOV.U32 R186, RZ, RZ, R171 ;  /* 0x000000ffffba7224 */ /* 0x000fc400078e00ab */
[----:B------:R-:W-:Y:S02]  /*ca40*/  IMAD.MOV.U32 R185, RZ, RZ, R64 ;  /* 0x000000ffffb97224 */ /* 0x000fe400078e0040 */
[----:B------:R-:W2:Y:S01]  /*ca50*/  S2R R64, SR_TID.X ;  /* 0x0000000000407919 */ /* 0x000ea20000002100 */
[----:B------:R-:W-:Y:S02]  /*ca60*/  IMAD.MOV.U32 R184, RZ, RZ, R119 ;  /* 0x000000ffffb87224 */ /* 0x000fe400078e0077 */
[----:B-1----:R-:W-:-:S04]  /*ca70*/  FMUL.FTZ R0, R34, UR22 ;  /* 0x0000001622007c20 */ /* 0x002fc80008410000 */
[----:B------:R1:W3:Y:S02]  /*ca80*/  MUFU.TANH R126, R0 ;  /* 0x00000000007e7308 */ /* 0x0002e40000002400 */
[----:B-1----:R-:W-:Y:S01]  /*ca90*/  FMUL.FTZ R0, R35, UR22 ;  /* 0x0000001623007c20 */ /* 0x002fe20008410000 */
[----:B---3--:R-:W-:Y:S01]  /*caa0*/  IMAD.MOV.U32 R182, RZ, RZ, R126 ;  /* 0x000000ffffb67224 */ /* 0x008fe200078e007e */
[----:B------:R-:W1:Y:S04]  /*cab0*/  LDSM.16.M88.4 R32, [R228+0x8800] ;  /* 0x00880000e420783b */ /* 0x000e680000000200 */
[----:B------:R3:W-:Y:S01]  /*cac0*/  MUFU.TANH R188, R0 ;  /* 0x0000000000bc7308 */ /* 0x0007e20000002400 */
[----:B--2---:R-:W-:-:S05]  /*cad0*/  IMAD.SHL.U32 R64, R64, 0x2, RZ ;  /* 0x0000000240407824 */ /* 0x004fca00078e00ff */
[----:B------:R-:W-:Y:S01]  /*cae0*/  LOP3.LUT R64, R64, 0x6, RZ, 0xc0, !PT ;  /* 0x0000000640407812 */ /* 0x000fe200078ec0ff */
[----:B---3--:R-:W-:-:S04]  /*caf0*/  FMUL.FTZ R0, R28, UR22 ;  /* 0x000000161c007c20 */ /* 0x008fc80008410000 */
[----:B------:R2:W3:Y:S02]  /*cb00*/  MUFU.TANH R169, R0 ;  /* 0x0000000000a97308 */ /* 0x0004e40000002400 */
[----:B--2---:R-:W-:Y:S01]  /*cb10*/  FMUL.FTZ R0, R29, UR22 ;  /* 0x000000161d007c20 */ /* 0x004fe20008410000 */
[----:B-1----:R-:W-:Y:S01]  /*cb20*/  HMMA.16816.F32 R80, R16, R32, R192 ;  /* 0x000000201050723c */ /* 0x002fe200000018c0 */
[----:B---3--:R-:W-:-:S04]  /*cb30*/  IMAD.MOV.U32 R180, RZ, RZ, R169 ;  /* 0x000000ffffb47224 */ /* 0x008fc800078e00a9 */
[----:B------:R1:W-:Y:S02]  /*cb40*/  MUFU.TANH R37, R0 ;  /* 0x0000000000257308 */ /* 0x0003e40000002400 */
[----:B------:R-:W-:Y:S02]  /*cb50*/  IMAD.MOV.U32 R192, RZ, RZ, R124 ;  /* 0x000000ffffc07224 */ /* 0x000fe400078e007c */
[C---:B------:R-:W-:Y:S01]  /*cb60*/  HMMA.16816.F32 R124, R16.reuse, R34, R196 ;  /* 0x00000022107c723c */ /* 0x040fe200000018c4 */
[----:B------:R-:W-:Y:S02]  /*cb70*/  IMAD.MOV.U32 R195, RZ, RZ, R116 ;  /* 0x000000ffffc37224 */ /* 0x000fe400078e0074 */
[----:B------:R-:W-:Y:S02]  /*cb80*/  IMAD.MOV.U32 R194, RZ, RZ, R117 ;  /* 0x000000ffffc27224 */ /* 0x000fe400078e0075 */
[----:B------:R-:W-:Y:S02]  /*cb90*/  IMAD.MOV.U32 R193, RZ, RZ, R118 ;  /* 0x000000ffffc17224 */ /* 0x000fe400078e0076 */
[----:B------:R-:W-:Y:S01]  /*cba0*/  HMMA.16816.F32 R116, R16, R46, R204 ;  /* 0x0000002e1074723c */ /* 0x000fe200000018cc */
[----:B-1----:R-:W-:-:S06]  /*cbb0*/  FMUL.FTZ R0, R30, UR22 ;  /* 0x000000161e007c20 */ /* 0x002fcc0008410000 */
[----:B------:R-:W-:Y:S01]  /*cbc0*/  IMAD.MOV.U32 R207, RZ, RZ, R2 ;  /* 0x000000ffffcf7224 */ /* 0x000fe200078e0002 */
[----:B------:R1:W2:Y:S01]  /*cbd0*/  MUFU.TANH R168, R0 ;  /* 0x0000000000a87308 */ /* 0x0002a20000002400 */
[----:B------:R-:W-:Y:S02]  /*cbe0*/  IMAD.U32 R2, RZ, RZ, UR4 ;  /* 0x00000004ff027e24 */ /* 0x000fe4000f8e00ff */
[----:B------:R-:W-:Y:S02]  /*cbf0*/  IMAD.MOV.U32 R206, RZ, RZ, R122 ;  /* 0x000000ffffce7224 */ /* 0x000fe400078e007a */
[----:B------:R-:W-:Y:S02]  /*cc00*/  IMAD.MOV.U32 R204, RZ, RZ, R5 ;  /* 0x000000ffffcc7224 */ /* 0x000fe400078e0005 */
[----:B-1----:R-:W-:Y:S01]  /*cc10*/  FMUL.FTZ R0, R31, UR22 ;  /* 0x000000161f007c20 */ /* 0x002fe20008410000 */
[----:B--2---:R-:W-:Y:S01]  /*cc20*/  IMAD.MOV.U32 R187, RZ, RZ, R168 ;  /* 0x000000ffffbb7224 */ /* 0x004fe200078e00a8 */
[----:B------:R-:W1:Y:S01]  /*cc30*/  LDSM.16.M88.4 R28, [R240] ;  /* 0x00000000f01c783b */ /* 0x000e620000000200 */
[----:B------:R-:W-:Y:S01]  /*cc40*/  IMAD.MOV.U32 R168, RZ, RZ, R131 ;  /* 0x000000ffffa87224 */ /* 0x000fe200078e0083 */
[----:B------:R2:W-:Y:S02]  /*cc50*/  MUFU.TANH R174, R0 ;  /* 0x0000000000ae7308 */ /* 0x0005e40000002400 */
[----:B--2---:R-:W-:-:S06]  /*cc60*/  FMUL.FTZ R0, R20, UR22 ;  /* 0x0000001614007c20 */ /* 0x004fcc0008410000 */
[----:B------:R2:W3:Y:S02]  /*cc70*/  MUFU.TANH R170, R0 ;  /* 0x0000000000aa7308 */ /* 0x0004e40000002400 */
[----:B--2---:R-:W-:Y:S01]  /*cc80*/  FMUL.FTZ R0, R21, UR22 ;  /* 0x0000001615007c20 */ /* 0x004fe20008410000 */
[----:B---3--:R-:W-:-:S05]  /*cc90*/  IMAD.MOV.U32 R181, RZ, RZ, R170 ;  /* 0x000000ffffb57224 */ /* 0x008fca00078e00aa */
[----:B------:R2:W-:Y:S02]  /*cca0*/  MUFU.TANH R173, R0 ;  /* 0x0000000000ad7308 */ /* 0x0005e40000002400 */
[----:B--2---:R-:W-:-:S06]  /*ccb0*/  FMUL.FTZ R0, R22, UR22 ;  /* 0x0000001616007c20 */ /* 0x004fcc0008410000 */
[----:B------:R-:W2:Y:S02]  /*ccc0*/  MUFU.TANH R0, R0 ;  /* 0x0000000000007308 */ /* 0x000ea40000002400 */
[----:B--2---:R-:W-:Y:S02]  /*ccd0*/  IMAD.MOV.U32 R197, RZ, RZ, R0 ;  /* 0x000000ffffc57224 */ /* 0x004fe400078e0000 */
[----:B------:R-:W-:Y:S02]  /*cce0*/  FMUL.FTZ R0, R23, UR22 ;  /* 0x0000001617007c20 */ /* 0x000fe40008410000 */
[----:B------:R-:W-:Y:S02]  /*ccf0*/  HMMA.16816.F32 R20, R8, R58, R24 ;  /* 0x0000003a0814723c */ /* 0x000fe40000001818 */
[----:B------:R2:W-:Y:S04]  /*cd00*/  MUFU.TANH R172, R0 ;  /* 0x0000000000ac7308 */ /* 0x0005e80000002400 */
[C---:B------:R-:W-:Y:S06]  /*cd10*/  HMMA.16816.F32 R24, R12.reuse, R60, R88 ;  /* 0x0000003c0c18723c */ /* 0x040fec0000001858 */
[----:B-1----:R-:W-:Y:S01]  /*cd20*/  HMMA.16816.F32 R56, R12, R30, R108 ;  /* 0x0000001e0c38723c */ /* 0x002fe2000000186c */
[----:B------:R-:W-:-:S02]  /*cd30*/  IMAD.MOV.U32 R91, RZ, RZ, R104 ;  /* 0x000000ffff5b7224 */ /* 0x000fc400078e0068 */
[----:B------:R-:W-:Y:S02]  /*cd40*/  IMAD.MOV.U32 R90, RZ, RZ, R105 ;  /* 0x000000ffff5a7224 */ /* 0x000fe400078e0069 */
[----:B------:R-:W-:Y:S02]  /*cd50*/  IMAD.MOV.U32 R89, RZ, RZ, R106 ;  /* 0x000000ffff597224 */ /* 0x000fe400078e006a */
[----:B--2---:R-:W-:Y:S01]  /*cd60*/  FMUL.FTZ R0, R40, UR22 ;  /* 0x0000001628007c20 */ /* 0x004fe20008410000 */
[----:B------:R-:W-:Y:S02]  /*cd70*/  IMAD.MOV.U32 R88, RZ, RZ, R107 ;  /* 0x000000ffff587224 */ /* 0x000fe400078e006b */
[----:B------:R-:W-:Y:S01]  /*cd80*/  HMMA.16816.F32 R104, R16, R44, R200 ;  /* 0x0000002c1068723c */ /* 0x000fe200000018c8 */
[----:B------:R1:W2:Y:S01]  /*cd90*/  MUFU.TANH R198, R0 ;  /* 0x0000000000c67308 */ /* 0x0002a20000002400 */
[----:B------:R-:W3:Y:S05]  /*cda0*/  LDSM.16.M88.4 R44, [R239] ;  /* 0x00000000ef2c783b */ /* 0x000eea0000000200 */
[----:B------:R-:W-:Y:S01]  /*cdb0*/  IMAD.MOV.U32 R201, RZ, RZ, R65 ;  /* 0x000000ffffc97224 */ /* 0x000fe200078e0041 */
[----:B------:R-:W-:Y:S01]  /*cdc0*/  HMMA.16816.F32 R32, R8, R52, R24 ;  /* 0x000000340820723c */ /* 0x000fe20000001818 */
[----:B------:R-:W-:-:S05]  /*cdd0*/  IMAD.MOV.U32 R65, RZ, RZ, R121 ;  /* 0x000000ffff417224 */ /* 0x000fca00078e0079 */
[----:B------:R-:W-:Y:S01]  /*cde0*/  HMMA.16816.F32 R24, R12, R62, R96 ;  /* 0x0000003e0c18723c */ /* 0x000fe20000001860 */
[----:B-1----:R-:W-:-:S05]  /*cdf0*/  FMUL.FTZ R0, R41, UR22 ;  /* 0x0000001629007c20 */ /* 0x002fca0008410000 */
[C---:B------:R-:W-:Y:S01]  /*ce00*/  HMMA.16816.F32 R120, R16.reuse, R48, R208 ;  /* 0x000000301078723c */ /* 0x040fe200000018d0 */
[----:B------:R1:W4:Y:S05]  /*ce10*/  MUFU.TANH R171, R0 ;  /* 0x0000000000ab7308 */ /* 0x00032a0000002400 */
[----:B------:R-:W-:Y:S01]  /*ce20*/  HMMA.16816.F32 R96, R16, R50, R212 ;  /* 0x000000321060723c */ /* 0x000fe200000018d4 */
[----:B------:R-:W5:Y:S01]  /*ce30*/  LDSM.16.M88.4 R48, [R227+0x4800] ;  /* 0x00480000e330783b */ /* 0x000f620000000200 */
[----:B------:R-:W-:Y:S02]  /*ce40*/  IMAD.MOV.U32 R209, RZ, RZ, R88 ;  /* 0x000000ffffd17224 */ /* 0x000fe400078e0058 */
[----:B------:R-:W-:-:S02]  /*ce50*/  IMAD.MOV.U32 R210, RZ, RZ, R89 ;  /* 0x000000ffffd27224 */ /* 0x000fc400078e0059 */
[----:B------:R-:W-:Y:S01]  /*ce60*/  FMUL.FTZ R4, R35, UR22 ;  /* 0x0000001623047c20 */ /* 0x000fe20008410000 */
[----:B------:R-:W-:Y:S01]  /*ce70*/  HMMA.16816.F32 R16, R12, R28, R100 ;  /* 0x0000001c0c10723c */ /* 0x000fe20000001864 */
[----:B------:R-:W4:Y:S01]  /*ce80*/  LDSM.16.M88.4 R28, [R237] ;  /* 0x00000000ed1c783b */ /* 0x000f220000000200 */
[----:B------:R-:W-:Y:S01]  /*ce90*/  IMAD.MOV.U32 R212, RZ, RZ, R168 ;  /* 0x000000ffffd47224 */ /* 0x000fe200078e00a8 */
[----:B------:R-:W-:Y:S01]  /*cea0*/  MUFU.TANH R131, R4 ;  /* 0x0000000400837308 */ /* 0x000fe20000002400 */
[----:B------:R-:W-:Y:S01]  /*ceb0*/  IMAD.MOV.U32 R211, RZ, RZ, R90 ;  /* 0x000000ffffd37224 */ /* 0x000fe200078e005a */
[----:B------:R-:W-:Y:S01]  /*cec0*/  MOV R213, R201 ;  /* 0x000000c900d57202 */ /* 0x000fe20000000f00 */
[----:B-1----:R-:W-:Y:S01]  /*ced0*/  FMUL.FTZ R0, R42, UR22 ;  /* 0x000000162a007c20 */ /* 0x002fe20008410000 */
[----:B------:R-:W-:Y:S01]  /*cee0*/  HMMA.16816.F32 R24, R8, R54, R24 ;  /* 0x000000360818723c */ /* 0x000fe20000001818 */
[----:B------:R-:W-:Y:S02]  /*cef0*/  IMAD.MOV.U32 R201, RZ, RZ, R192 ;  /* 0x000000ffffc97224 */ /* 0x000fe400078e00c0 */
[----:B------:R-:W-:Y:S01]  /*cf00*/  IMAD.MOV.U32 R192, RZ, RZ, R193 ;  /* 0x000000ffffc07224 */ /* 0x000fe200078e00c1 */
[----:B------:R1:W-:Y:S01]  /*cf10*/  MUFU.TANH R200, R0 ;  /* 0x0000000000c87308 */ /* 0x0003e20000002400 */
[----:B------:R-:W-:Y:S01]  /*cf20*/  IMAD.MOV.U32 R215, RZ, RZ, R67 ;  /* 0x000000ffffd77224 */ /* 0x000fe200078e0043 */
[----:B---3--:R-:W-:Y:S01]  /*cf30*/  HMMA.16816.F32 R52, R12, R44, R68 ;  /* 0x0000002c0c34723c */ /* 0x008fe20000001844 */
[----:B------:R-:W-:-:S02]  /*cf40*/  IMAD.MOV.U32 R214, RZ, RZ, R207 ;  /* 0x000000ffffd67224 */ /* 0x000fc400078e00cf */
[----:B------:R-:W-:Y:S02]  /*cf50*/  IMAD.MOV.U32 R208, RZ, RZ, R175 ;  /* 0x000000ffffd07224 */ /* 0x000fe400078e00af */
[----:B--2---:R-:W-:Y:S01]  /*cf60*/  IMAD.MOV.U32 R207, RZ, RZ, R198 ;  /* 0x000000ffffcf7224 */ /* 0x004fe200078e00c6 */
[----:B------:R-:W-:Y:S01]  /*cf70*/  HMMA.16816.F32 R60, R12, R46, R76 ;  /* 0x0000002e0c3c723c */ /* 0x000fe2000000184c */
[----:B------:R-:W2:Y:S01]  /*cf80*/  LDSM.16.M88.4 R44, [R235] ;  /* 0x00000000eb2c783b */ /* 0x000ea20000000200 */
[----:B------:R-:W-:Y:S02]  /*cf90*/  IMAD.MOV.U32 R175, RZ, RZ, R66 ;  /* 0x000000ffffaf7224 */ /* 0x000fe400078e0042 */
[----:B------:R-:W-:Y:S02]  /*cfa0*/  IMAD.MOV.U32 R198, RZ, RZ, R195 ;  /* 0x000000ffffc67224 */ /* 0x000fe400078e00c3 */
[----:B------:R-:W-:Y:S02]  /*cfb0*/  IMAD.MOV.U32 R195, RZ, RZ, R187 ;  /* 0x000000ffffc37224 */ /* 0x000fe400078e00bb */
[----:B------:R-:W-:-:S02]  /*cfc0*/  IMAD.MOV.U32 R187, RZ, RZ, R180 ;  /* 0x000000ffffbb7224 */ /* 0x000fc400078e00b4 */
[----:B-1----:R-:W-:Y:S01]  /*cfd0*/  FMUL.FTZ R0, R43, UR22 ;  /* 0x000000162b007c20 */ /* 0x002fe20008410000 */
[----:B------:R-:W-:Y:S01]  /*cfe0*/  IMAD.MOV.U32 R180, RZ, RZ, R181 ;  /* 0x000000ffffb47224 */ /* 0x000fe200078e00b5 */
[----:B------:R-:W1:Y:S01]  /*cff0*/  LDSM.16.M88.4 R40, [R238] ;  /* 0x00000000ee28783b */ /* 0x000e620000000200 */
[----:B------:R-:W-:Y:S01]  /*d000*/  FMUL.FTZ R5, R24, UR22 ;  /* 0x0000001618057c20 */ /* 0x000fe20008410000 */
[----:B------:R3:W1:Y:S01]  /*d010*/  MUFU.TANH R170, R0 ;  /* 0x0000000000aa7308 */ /* 0x0006620000002400 */
[----:B------:R-:W-:Y:S01]  /*d020*/  IMAD.MOV.U32 R181, RZ, RZ, R183 ;  /* 0x000000ffffb57224 */ /* 0x000fe200078e00b7 */
[----:B-----5:R-:W-:Y:S06]  /*d030*/  HMMA.16816.F32 R16, R8, R48, R16 ;  /* 0x000000300810723c */ /* 0x020fec0000001810 */
[----:B------:R-:W-:Y:S01]  /*d040*/  MUFU.TANH R196, R5 ;  /* 0x0000000500c47308 */ /* 0x000fe20000002400 */
[----:B----4-:R-:W-:Y:S01]  /*d050*/  HMMA.16816.F32 R84, R12, R28, R84 ;  /* 0x0000001c0c54723c */ /* 0x010fe20000001854 */
[----:B---3--:R-:W-:-:S06]  /*d060*/  FMUL.FTZ R0, R20, UR22 ;  /* 0x0000001614007c20 */ /* 0x008fcc0008410000 */
[----:B------:R3:W-:Y:S01]  /*d070*/  MUFU.TANH R205, R0 ;  /* 0x0000000000cd7308 */ /* 0x0007e20000002400 */
[----:B--2---:R-:W-:Y:S01]  /*d080*/  HMMA.16816.F32 R76, R12, R44, R104 ;  /* 0x0000002c0c4c723c */ /* 0x004fe20000001868 */
[----:B---3--:R-:W-:-:S05]  /*d090*/  FMUL.FTZ R0, R21, UR22 ;  /* 0x0000001615007c20 */ /* 0x008fca0008410000 */
[C---:B-1----:R-:W-:Y:S01]  /*d0a0*/  HMMA.16816.F32 R68, R12.reuse, R42, R112 ;  /* 0x0000002a0c44723c */ /* 0x042fe20000001870 */
[----:B------:R1:W2:Y:S05]  /*d0b0*/  MUFU.TANH R169, R0 ;  /* 0x0000000000a97308 */ /* 0x0002aa0000002400 */
[----:B------:R-:W-:Y:S01]  /*d0c0*/  HMMA.16816.F32 R92, R12, R40, R92 ;  /* 0x000000280c5c723c */ /* 0x000fe2000000185c */
[----:B------:R-:W-:Y:S01]  /*d0d0*/  LDSM.16.M88.4 R40, [R227+0x5000] ;  /* 0x00500000e328783b */ /* 0x000fe20000000200 */
[----:B-1----:R-:W-:-:S04]  /*d0e0*/  FMUL.FTZ R0, R22, UR22 ;  /* 0x0000001616007c20 */ /* 0x002fc80008410000 */
[----:B------:R1:W-:Y:S02]  /*d0f0*/  MUFU.TANH R203, R0 ;  /* 0x0000000000cb7308 */ /* 0x0003e40000002400 */
[----:B-1----:R-:W-:Y:S02]  /*d100*/  FMUL.FTZ R0, R23, UR22 ;  /* 0x0000001617007c20 */ /* 0x002fe40008410000 */
[----:B------:R-:W1:Y:S04]  /*d110*/  LDSM.16.M88.4 R20, [R236] ;  /* 0x00000000ec14783b */ /* 0x000e680000000200 */
[----:B------:R3:W4:Y:S02]  /*d120*/  MUFU.TANH R133, R0 ;  /* 0x0000000000857308 */ /* 0x0007240000002400 */
[----:B---3--:R-:W-:-:S06]  /*d130*/  FMUL.FTZ R0, R32, UR22 ;  /* 0x0000001620007c20 */ /* 0x008fcc0008410000 */
[----:B------:R3:W-:Y:S02]  /*d140*/  MUFU.TANH R202, R0 ;  /* 0x0000000000ca7308 */ /* 0x0007e40000002400 */
[----:B---3--:R-:W-:Y:S01]  /*d150*/  FMUL.FTZ R0, R33, UR22 ;  /* 0x0000001621007c20 */ /* 0x008fe20008410000 */
[----:B-1----:R-:W-:Y:S05]  /*d160*/  HMMA.16816.F32 R80, R12, R20, R80 ;  /* 0x000000140c50723c */ /* 0x002fea0000001850 */
[----:B------:R1:W3:Y:S02]  /*d170*/  MUFU.TANH R132, R0 ;  /* 0x0000000000847308 */ /* 0x0002e40000002400 */
[----:B-1----:R-:W-:-:S02]  /*d180*/  FMUL.FTZ R0, R34, UR22 ;  /* 0x0000001622007c20 */ /* 0x002fc40008410000 */
[----:B------:R-:W1:Y:S04]  /*d190*/  LDSM.16.M88.4 R32, [R234] ;  /* 0x00000000ea20783b */ /* 0x000e680000000200 */
[----:B------:R5:W-:Y:S02]  /*d1a0*/  MUFU.TANH R199, R0 ;  /* 0x0000000000c77308 */ /* 0x000be40000002400 */
[C-C-:B-----5:R-:W-:Y:S02]  /*d1b0*/  LOP3.LUT R0, R2.reuse, 0x8, R64.reuse, 0xfe, !PT ;  /* 0x0000000802007812 */ /* 0x160fe400078efe40 */
[----:B------:R-:W-:Y:S02]  /*d1c0*/  LOP3.LUT R2, R2, 0x10, R64, 0xfe, !PT ;  /* 0x0000001002027812 */ /* 0x000fe400078efe40 */
[----:B------:R-:W-:-:S02]  /*d1d0*/  ISETP.GE.AND P5, PT, R0, R7, PT ;  /* 0x000000070000720c */ /* 0x000fc40003fa6270 */
[-C--:B------:R-:W-:Y:S02]  /*d1e0*/  ISETP.GE.AND P2, PT, R0, R6.reuse, PT ;  /* 0x000000060000720c */ /* 0x080fe40003f46270 */
[----:B------:R-:W-:Y:S02]  /*d1f0*/  LOP3.LUT R0, R64, UR4, RZ, 0xfc, !PT ;  /* 0x0000000440007c12 */ /* 0x000fe4000f8efcff */
[C---:B------:R-:W-:Y:S02]  /*d200*/  ISETP.GE.AND P1, PT, R2.reuse, R7, PT ;  /* 0x000000070200720c */ /* 0x040fe40003f26270 */
[----:B------:R-:W-:Y:S01]  /*d210*/  ISETP.GE.AND P4, PT, R2, R6, PT ;  /* 0x000000060200720c */ /* 0x000fe20003f86270 */
[C---:B------:R-:W-:Y:S02]  /*d220*/  VIADD R4, R0.reuse, 0x1 ;  /* 0x0000000100047836 */ /* 0x040fe40000000000 */
[----:B------:R-:W-:-:S03]  /*d230*/  VIADD R2, R0, 0x9 ;  /* 0x0000000900027836 */ /* 0x000fc60000000000 */
[CC--:B------:R-:W-:Y:S02]  /*d240*/  ISETP.GE.AND P6, PT, R4.reuse, R7.reuse, PT ;  /* 0x000000070400720c */ /* 0x0c0fe40003fc6270 */
[-C--:B------:R-:W-:Y:S01]  /*d250*/  ISETP.GE.AND P3, PT, R4, R6.reuse, PT ;  /* 0x000000060400720c */ /* 0x080fe20003f66270 */
[----:B------:R-:W-:Y:S01]  /*d260*/  FMUL.FTZ R4, R25, UR22 ;  /* 0x0000001619047c20 */ /* 0x000fe20008410000 */
[----:B------:R-:W-:Y:S01]  /*d270*/  FSEL R111, R204, -INF , !P6 ;  /* 0xff800000cc6f7808 */ /* 0x000fe20007000000 */
[----:B------:R-:W-:Y:S01]  /*d280*/  IMAD.MOV.U32 R204, RZ, RZ, R91 ;  /* 0x000000ffffcc7224 */ /* 0x000fe200078e005b */
[----:B------:R-:W-:Y:S01]  /*d290*/  FSEL R130, R130, -INF , !P3 ;  /* 0xff80000082827808 */ /* 0x000fe20005800000 */
[----:B------:R5:W3:Y:S01]  /*d2a0*/  MUFU.TANH R100, R4 ;  /* 0x0000000400647308 */ /* 0x000ae20000002400 */
[CC--:B------:R-:W-:Y:S01]  /*d2b0*/  ISETP.GE.AND P6, PT, R2.reuse, R7.reuse, PT ;  /* 0x000000070200720c */ /* 0x0c0fe20003fc6270 */
[C---:B------:R-:W-:Y:S01]  /*d2c0*/  HMMA.16816.F32 R88, R12.reuse, R30, R72 ;  /* 0x0000001e0c58723c */ /* 0x040fe20000001848 */
[-C--:B------:R-:W-:Y:S01]  /*d2d0*/  ISETP.GE.AND P3, PT, R2, R6.reuse, PT ;  /* 0x000000060200720c */ /* 0x080fe20003f66270 */
[----:B------:R-:W-:Y:S01]  /*d2e0*/  VIADD R2, R0, 0x11 ;  /* 0x0000001100027836 */ /* 0x000fe20000000000 */
[----:B------:R-:W-:Y:S01]  /*d2f0*/  FSEL R108, R206, -INF , !P6 ;  /* 0xff800000ce6c7808 */ /* 0x000fe20007000000 */
[----:B------:R-:W-:Y:S01]  /*d300*/  IMAD.MOV.U32 R206, RZ, RZ, R197 ;  /* 0x000000ffffce7224 */ /* 0x000fe200078e00c5 */
[----:B------:R-:W-:Y:S01]  /*d310*/  FSEL R112, R252, -INF , !P3 ;  /* 0xff800000fc707808 */ /* 0x000fe20005800000 */
[----:B------:R-:W-:Y:S01]  /*d320*/  HMMA.16816.F32 R72, R12, R22, R124 ;  /* 0x000000160c48723c */ /* 0x000fe2000000187c */
[CC--:B------:R-:W-:Y:S01]  /*d330*/  ISETP.GE.AND P6, PT, R2.reuse, R7.reuse, PT ;  /* 0x000000070200720c */ /* 0x0c0fe20003fc6270 */
[----:B------:R-:W-:Y:S01]  /*d340*/  IMAD.MOV.U32 R197, RZ, RZ, R194 ;  /* 0x000000ffffc57224 */ /* 0x000fe200078e00c2 */
[-C--:B------:R-:W-:Y:S01]  /*d350*/  ISETP.GE.AND P3, PT, R2, R6.reuse, PT ;  /* 0x000000060200720c */ /* 0x080fe20003f66270 */
[----:B------:R-:W-:Y:S01]  /*d360*/  VIADD R2, R0, 0x19 ;  /* 0x0000001900027836 */ /* 0x000fe20000000000 */
[----:B------:R-:W-:Y:S01]  /*d370*/  FSEL R102, R250, -INF , !P6 ;  /* 0xff800000fa667808 */ /* 0x000fe20007000000 */
[----:B------:R-:W-:Y:S01]  /*d380*/  HMMA.16816.F32 R28, R8, R50, R56 ;  /* 0x00000032081c723c */ /* 0x000fe20000001838 */
[----:B------:R-:W-:Y:S01]  /*d390*/  FSEL R113, R249, -INF , !P3 ;  /* 0xff800000f9717808 */ /* 0x000fe20005800000 */
[----:B------:R-:W-:Y:S01]  /*d3a0*/  IMAD.MOV.U32 R194, RZ, RZ, R186 ;  /* 0x000000ffffc27224 */ /* 0x000fe200078e00ba */
[-C--:B------:R-:W-:Y:S01]  /*d3b0*/  ISETP.GE.AND P6, PT, R2, R7.reuse, PT ;  /* 0x000000070200720c */ /* 0x080fe20003fc6270 */
[----:B-----5:R-:W-:Y:S01]  /*d3c0*/  FMUL.FTZ R4, R26, UR22 ;  /* 0x000000161a047c20 */ /* 0x020fe20008410000 */
[-C--:B------:R-:W-:Y:S01]  /*d3d0*/  ISETP.GE.AND P3, PT, R2, R6.reuse, PT ;  /* 0x000000060200720c */ /* 0x080fe20003f66270 */
[----:B------:R-:W-:Y:S01]  /*d3e0*/  VIADD R2, R0, 0x21 ;  /* 0x0000002100027836 */ /* 0x000fe20000000000 */
[----:B------:R-:W-:Y:S01]  /*d3f0*/  FSEL R101, R251, -INF , !P6 ;  /* 0xff800000fb657808 */ /* 0x000fe20007000000 */
[----:B------:R5:W-:Y:S01]  /*d400*/  MUFU.TANH R193, R4 ;  /* 0x0000000400c17308 */ /* 0x000be20000002400 */
[----:B------:R-:W-:Y:S01]  /*d410*/  FSEL R114, R248, -INF , !P3 ;  /* 0xff800000f8727808 */ /* 0x000fe20005800000 */
[C---:B-1----:R-:W-:Y:S01]  /*d420*/  HMMA.16816.F32 R56, R12.reuse, R32, R120 ;  /* 0x000000200c38723c */ /* 0x042fe20000001878 */
[CC--:B------:R-:W-:Y:S01]  /*d430*/  ISETP.GE.AND P6, PT, R2.reuse, R7.reuse, PT ;  /* 0x000000070200720c */ /* 0x0c0fe20003fc6270 */
[----:B------:R-:W-:Y:S01]  /*d440*/  LDSM.16.M88.4 R20, [R227+0x6800] ;  /* 0x00680000e314783b */ /* 0x000fe20000000200 */
[-C--:B------:R-:W-:Y:S01]  /*d450*/  ISETP.GE.AND P3, PT, R2, R6.reuse, PT ;  /* 0x000000060200720c */ /* 0x080fe20003f66270 */
[----:B------:R-:W-:Y:S01]  /*d460*/  VIADD R2, R0, 0x29 ;  /* 0x0000002900027836 */ /* 0x000fe20000000000 */
[----:B------:R-:W-:Y:S01]  /*d470*/  FSEL R103, R247, -INF , !P6 ;  /* 0xff800000f7677808 */ /* 0x000fe20007000000 */
[----:B------:R-:W-:Y:S01]  /*d480*/  IMAD.MOV.U32 R247, RZ, RZ, R179 ;  /* 0x000000fffff77224 */ /* 0x000fe200078e00b3 */
[----:B------:R-:W-:Y:S01]  /*d490*/  FSEL R115, R223, -INF , !P3 ;  /* 0xff800000df737808 */ /* 0x000fe20005800000 */
[----:B------:R-:W-:Y:S01]  /*d4a0*/  IMAD.MOV.U32 R179, RZ, RZ, R65 ;  /* 0x000000ffffb37224 */ /* 0x000fe200078e0041 */
[CC--:B------:R-:W-:Y:S01]  /*d4b0*/  ISETP.GE.AND P6, PT, R2.reuse, R7.reuse, PT ;  /* 0x000000070200720c */ /* 0x0c0fe20003fc6270 */
[----:B------:R-:W-:Y:S01]  /*d4c0*/  HMMA.16816.F32 R48, R12, R46, R116 ;  /* 0x0000002e0c30723c */ /* 0x000fe20000001874 */
[-C--:B------:R-:W-:Y:S01]  /*d4d0*/  ISETP.GE.AND P3, PT, R2, R6.reuse, PT ;  /* 0x000000060200720c */ /* 0x080fe20003f66270 */
[----:B------:R-:W-:Y:S01]  /*d4e0*/  VIADD R2, R0, 0x31 ;  /* 0x0000003100027836 */ /* 0x000fe20000000000 */
[----:B------:R-:W-:Y:S01]  /*d4f0*/  FSEL R109, R246, -INF , !P6 ;  /* 0xff800000f66d7808 */ /* 0x000fe20007000000 */
[----:B------:R-:W-:Y:S01]  /*d500*/  LDSM.16.M88.4 R44, [R227+0x6000] ;  /* 0x00600000e32c783b */ /* 0x000fe20000000200 */
[----:B------:R-:W-:Y:S01]  /*d510*/  FSEL R168, R222, -INF , !P3 ;  /* 0xff800000dea87808 */ /* 0x000fe20005800000 */
[----:B-----5:R-:W-:Y:S01]  /*d520*/  FMUL.FTZ R4, R27, UR22 ;  /* 0x000000161b047c20 */ /* 0x020fe20008410000 */
[CC--:B------:R-:W-:Y:S01]  /*d530*/  ISETP.GE.AND P6, PT, R2.reuse, R7.reuse, PT ;  /* 0x000000070200720c */ /* 0x0c0fe20003fc6270 */
[----:B------:R-:W1:Y:S01]  /*d540*/  LDSM.16.M88.4 R24, [R227+0x5800] ;  /* 0x00580000e318783b */ /* 0x000e620000000200 */
[-C--:B------:R-:W-:Y:S01]  /*d550*/  ISETP.GE.AND P3, PT, R2, R6.reuse, PT ;  /* 0x000000060200720c */ /* 0x080fe20003f66270 */
[----:B------:R-:W-:Y:S01]  /*d560*/  VIADD R2, R0, 0x39 ;  /* 0x0000003900027836 */ /* 0x000fe20000000000 */
[----:B------:R-:W-:Y:S01]  /*d570*/  FSEL R110, R221, -INF , !P6 ;  /* 0xff800000dd6e7808 */ /* 0x000fe20007000000 */
[----:B------:R5:W3:Y:S01]  /*d580*/  MUFU.TANH R67, R4 ;  /* 0x0000000400437308 */ /* 0x000ae20000002400 */
[----:B------:R-:W-:Y:S01]  /*d590*/  FSEL R124, R220, -INF , !P3 ;  /* 0xff800000dc7c7808 */ /* 0x000fe20005800000 */
[----:B------:R-:W-:Y:S01]  /*d5a0*/  IMAD.MOV.U32 R222, RZ, RZ, R201 ;  /* 0x000000ffffde7224 */ /* 0x000fe200078e00c9 */
[CC--:B------:R-:W-:Y:S01]  /*d5b0*/  ISETP.GE.AND P6, PT, R2.reuse, R7.reuse, PT ;  /* 0x000000070200720c */ /* 0x0c0fe20003fc6270 */
[----:B------:R-:W-:Y:S01]  /*d5c0*/  IMAD.MOV.U32 R201, RZ, RZ, R198 ;  /* 0x000000ffffc97224 */ /* 0x000fe200078e00c6 */
[-C--:B------:R-:W-:Y:S01]  /*d5d0*/  ISETP.GE.AND P3, PT, R2, R6.reuse, PT ;  /* 0x000000060200720c */ /* 0x080fe20003f66270 */
[----:B------:R-:W-:Y:S01]  /*d5e0*/  VIADD R2, R0, 0x41 ;  /* 0x0000004100027836 */ /* 0x000fe20000000000 */
[----:B------:R-:W-:Y:S01]  /*d5f0*/  FSEL R104, R219, -INF , !P6 ;  /* 0xff800000db687808 */ /* 0x000fe20007000000 */
[----:B------:R-:W-:Y:S01]  /*d600*/  IMAD.MOV.U32 R219, RZ, RZ, R179 ;  /* 0x000000ffffdb7224 */ /* 0x000fe200078e00b3 */
[----:B------:R-:W-:Y:S01]  /*d610*/  FSEL R125, R218, -INF , !P3 ;  /* 0xff800000da7d7808 */ /* 0x000fe20005800000 */
[----:B------:R-:W-:Y:S01]  /*d620*/  IMAD.MOV.U32 R218, RZ, RZ, R208 ;  /* 0x000000ffffda7224 */ /* 0x000fe200078e00d0 */
[C---:B------:R-:W-:Y:S01]  /*d630*/  ISETP.GE.AND P6, PT, R2.reuse, R7, PT ;  /* 0x000000070200720c */ /* 0x040fe20003fc6270 */
[----:B------:R-:W-:Y:S01]  /*d640*/  IMAD.MOV.U32 R208, RZ, RZ, R175 ;  /* 0x000000ffffd07224 */ /* 0x000fe200078e00af */
[----:B------:R-:W-:Y:S01]  /*d650*/  ISETP.GE.AND P3, PT, R2, R6, PT ;  /* 0x000000060200720c */ /* 0x000fe20003f66270 */
[----:B------:R-:W-:Y:S01]  /*d660*/  VIADD R2, R0, 0x49 ;  /* 0x0000004900027836 */ /* 0x000fe20000000000 */
[----:B------:R-:W-:Y:S01]  /*d670*/  FSEL R105, R39, -INF , !P6 ;  /* 0xff80000027697808 */ /* 0x000fe20007000000 */
[----:B------:R-:W-:-:S02]  /*d680*/  IMAD.MOV.U32 R198, RZ, RZ, R194 ;  /* 0x000000ffffc67224 */ /* 0x000fc400078e00c2 */
[----:B-----5:R-:W-:Y:S01]  /*d690*/  FMUL.FTZ R4, R16, UR22 ;  /* 0x0000001610047c20 */ /* 0x020fe20008410000 */
[----:B------:R-:W-:Y:S01]  /*d6a0*/  FSEL R126, R217, -INF , !P3 ;  /* 0xff800000d97e7808 */ /* 0x000fe20005800000 */
[----:B------:R-:W-:Y:S01]  /*d6b0*/  IMAD.MOV.U32 R194, RZ, RZ, R195 ;  /* 0x000000ffffc27224 */ /* 0x000fe200078e00c3 */
[CC--:B------:R-:W-:Y:S01]  /*d6c0*/  ISETP.GE.AND P6, PT, R2.reuse, R7.reuse, PT ;  /* 0x000000070200720c */ /* 0x0c0fe20003fc6270 */
[----:B------:R5:W-:Y:S01]  /*d6d0*/  MUFU.TANH R186, R4 ;  /* 0x0000000400ba7308 */ /* 0x000be20000002400 */
[-C--:B------:R-:W-:Y:S01]  /*d6e0*/  ISETP.GE.AND P3, PT, R2, R6.reuse, PT ;  /* 0x000000060200720c */ /* 0x080fe20003f66270 */
[----:B------:R-:W-:Y:S01]  /*d6f0*/  VIADD R2, R0, 0x51 ;  /* 0x0000005100027836 */ /* 0x000fe20000000000 */
[----:B------:R-:W-:Y:S01]  /*d700*/  FSEL R106, R216, -INF , !P6 ;  /* 0xff800000d86a7808 */ /* 0x000fe20007000000 */
[----:B------:R-:W-:Y:S01]  /*d710*/  IMAD.MOV.U32 R195, RZ, RZ, R187 ;  /* 0x000000ffffc37224 */ /* 0x000fe200078e00bb */
        /* <DEDUP_REMOVED lines=9> */
[----:B------:R-:W-:Y:S01]  /*d7b0*/  HMMA.16816.F32 R96, R12, R34, R96 ;  /* 0x000000220c60723c */ /* 0x000fe20000001860 */
[CC--:B------:R-:W-:Y:S01]  /*d7c0*/  ISETP.GE.AND P6, PT, R2.reuse, R7.reuse, PT ;  /* 0x000000070200720c */ /* 0x0c0fe20003fc6270 */
[----:B------:R-:W3:Y:S01]  /*d7d0*/  LDSM.16.M88.4 R12, [R227+0x7000] ;  /* 0x00700000e30c783b */ /* 0x000ee20000000200 */
[----:B-----5:R-:W-:Y:S01]  /*d7e0*/  FMUL.FTZ R4, R17, UR22 ;  /* 0x0000001611047c20 */ /* 0x020fe20008410000 */
[-C--:B------:R-:W-:Y:S01]  /*d7f0*/  ISETP.GE.AND P3, PT, R2, R6.reuse, PT ;  /* 0x000000060200720c */ /* 0x080fe20003f66270 */
[----:B------:R-:W-:Y:S01]  /*d800*/  VIADD R2, R0, 0x61 ;  /* 0x0000006100027836 */ /* 0x000fe20000000000 */
[----:B------:R-:W-:Y:S01]  /*d810*/  FSEL R116, R189, -INF , !P6 ;  /* 0xff800000bd747808 */ /* 0x000fe20007000000 */
[----:B------:R5:W3:Y:S01]  /*d820*/  MUFU.TANH R66, R4 ;  /* 0x0000000400427308 */ /* 0x000ae20000002400 */
[----:B------:R-:W-:Y:S01]  /*d830*/  FSEL R121, R188, -INF , !P3 ;  /* 0xff800000bc797808 */ /* 0x000fe20005800000 */
[----:B-1----:R-:W-:Y:S01]  /*d840*/  HMMA.16816.F32 R68, R8, R26, R68 ;  /* 0x0000001a0844723c */ /* 0x002fe20000001844 */
        /* <DEDUP_REMOVED lines=26> */
[C---:B------:R-:W-:Y:S01]  /*d9f0*/  HMMA.16816.F32 R32, R8.reuse, R20, R80 ;  /* 0x000000140820723c */ /* 0x040fe20000001850 */
[-C--:B------:R-:W-:Y:S01]  /*da00*/  ISETP.GE.AND P3, PT, R2, R6.reuse, PT ;  /* 0x000000060200720c */ /* 0x080fe20003f66270 */
[----:B------:R-:W-:Y:S01]  /*da10*/  VIADD R2, R0, 0x81 ;  /* 0x0000008100027836 */ /* 0x000fe20000000000 */
[----:B--2---:R-:W-:Y:S01]  /*da20*/  FSEL R169, R169, -INF , !P6 ;  /* 0xff800000a9a97808 */ /* 0x004fe20007000000 */
[----:B------:R-:W-:Y:S01]  /*da30*/  IMAD.MOV.U32 R249, RZ, RZ, R213 ;  /* 0x000000fffff97224 */ /* 0x000fe200078e00d5 */
[----:B----4-:R-:W-:Y:S01]  /*da40*/  FSEL R178, R133, -INF , !P3 ;  /* 0xff80000085b27808 */ /* 0x010fe20005800000 */
[----:B------:R-:W-:Y:S01]  /*da50*/  IMAD.MOV.U32 R133, RZ, RZ, R184 ;  /* 0x000000ffff857224 */ /* 0x000fe200078e00b8 */
[CC--:B------:R-:W-:Y:S01]  /*da60*/  ISETP.GE.AND P6, PT, R2.reuse, R7.reuse, PT ;  /* 0x000000070200720c */ /* 0x0c0fe20003fc6270 */
[C---:B------:R-:W-:Y:S01]  /*da70*/  HMMA.16816.F32 R20, R8.reuse, R22, R72 ;  /* 0x000000160814723c */ /* 0x040fe20000001848 */
[----:B-1----:R-:W-:Y:S01]  /*da80*/  FMUL.FTZ R4, R19, UR22 ;  /* 0x0000001613047c20 */ /* 0x002fe20008410000 */
[-C--:B------:R-:W-:Y:S01]  /*da90*/  ISETP.GE.AND P3, PT, R2, R6.reuse, PT ;  /* 0x000000060200720c */ /* 0x080fe20003f66270 */
[----:B------:R-:W-:Y:S01]  /*daa0*/  VIADD R2, R0, 0x89 ;  /* 0x0000008900027836 */ /* 0x000fe20000000000 */
[----:B---3--:R-:W-:Y:S01]  /*dab0*/  FSEL R132, R132, -INF , !P6 ;  /* 0xff80000084847808 */ /* 0x008fe20007000000 */
[----:B------:R1:W2:Y:S01]  /*dac0*/  MUFU.TANH R65, R4 ;  /* 0x0000000400417308 */ /* 0x0002a20000002400 */
[C---:B------:R-:W-:Y:S01]  /*dad0*/  HMMA.16816.F32 R16, R8.reuse, R40, R52 ;  /* 0x000000280810723c */ /* 0x040fe20000001834 */
[----:B------:R-:W-:Y:S01]  /*dae0*/  FSEL R184, R131, -INF , !P3 ;  /* 0xff80000083b87808 */ /* 0x000fe20005800000 */
[----:B------:R-:W-:Y:S01]  /*daf0*/  IMAD.U32 R74, RZ, RZ, UR4 ;  /* 0x00000004ff4a7e24 */ /* 0x000fe2000f8e00ff */
[CC--:B------:R-:W-:Y:S01]  /*db00*/  ISETP.GE.AND P6, PT, R2.reuse, R7.reuse, PT ;  /* 0x000000070200720c */ /* 0x0c0fe20003fc6270 */
[----:B------:R-:W-:Y:S01]  /*db10*/  IMAD.MOV.U32 R213, RZ, RZ, R194 ;  /* 0x000000ffffd57224 */ /* 0x000fe200078e00c2 */
[----:B------:R-:W-:Y:S01]  /*db20*/  ISETP.GE.AND P3, PT, R2, R6, PT ;  /* 0x000000060200720c */ /* 0x000fe20003f66270 */
[----:B------:R-:W-:Y:S01]  /*db30*/  VIADD R2, R0, 0x91 ;  /* 0x0000009100027836 */ /* 0x000fe20000000000 */
[----:B------:R-:W-:Y:S01]  /*db40*/  MOV R223, R204 ;  /* 0x000000cc00df7202 */ /* 0x000fe20000000f00 */
[----:B------:R-:W-:Y:S01]  /*db50*/  IMAD.MOV.U32 R204, RZ, RZ, R185 ;  /* 0x000000ffffcc7224 */ /* 0x000fe200078e00b9 */
[----:B------:R-:W-:Y:S01]  /*db60*/  FSEL R131, R100, -INF , !P6 ;  /* 0xff80000064837808 */ /* 0x000fe20007000000 */
[C---:B------:R-:W-:Y:S01]  /*db70*/  HMMA.16816.F32 R52, R8.reuse, R44, R84 ;  /* 0x0000002c0834723c */ /* 0x040fe20000001854 */
[----:B------:R-:W-:Y:S01]  /*db80*/  FSEL R185, R67, -INF , !P3 ;  /* 0xff80000043b97808 */ /* 0x000fe20005800000 */
[----:B------:R-:W-:Y:S01]  /*db90*/  IMAD.MOV.U32 R100, RZ, RZ, R207 ;  /* 0x000000ffff647224 */ /* 0x000fe200078e00cf */
[CC--:B------:R-:W-:Y:S01]  /*dba0*/  ISETP.GE.AND P6, PT, R2.reuse, R7.reuse, PT ;  /* 0x000000070200720c */ /* 0x0c0fe20003fc6270 */
[----:B------:R-:W-:Y:S01]  /*dbb0*/  IMAD.MOV.U32 R207, RZ, RZ, R200 ;  /* 0x000000ffffcf7224 */ /* 0x000fe200078e00c8 */
[-C--:B------:R-:W-:Y:S01]  /*dbc0*/  ISETP.GE.AND P3, PT, R2, R6.reuse, PT ;  /* 0x000000060200720c */ /* 0x080fe20003f66270 */
[----:B-1----:R-:W-:Y:S01]  /*dbd0*/  FMUL.FTZ R4, R28, UR22 ;  /* 0x000000161c047c20 */ /* 0x002fe20008410000 */
[----:B------:R-:W-:Y:S01]  /*dbe0*/  VIADD R2, R0, 0x99 ;  /* 0x0000009900027836 */ /* 0x000fe20000000000 */
[----:B------:R-:W-:Y:S01]  /*dbf0*/  FSEL R170, R66, -INF , !P6 ;  /* 0xff80000042aa7808 */ /* 0x000fe20007000000 */
[C---:B------:R-:W-:Y:S01]  /*dc00*/  HMMA.16816.F32 R44, R8.reuse, R46, R88 ;  /* 0x0000002e082c723c */ /* 0x040fe20000001858 */
[----:B------:R1:W-:Y:S01]  /*dc10*/  MUFU.TANH R179, R4 ;  /* 0x0000000400b37308 */ /* 0x0003e20000002400 */
[----:B--2---:R-:W-:Y:S01]  /*dc20*/  FSEL R190, R65, -INF , !P3 ;  /* 0xff80000041be7808 */ /* 0x004fe20005800000 */
[----:B------:R-:W-:Y:S01]  /*dc30*/  IMAD.MOV.U32 R200, RZ, RZ, R197 ;  /* 0x000000ffffc87224 */ /* 0x000fe200078e00c5 */
[C---:B------:R-:W-:Y:S01]  /*dc40*/  ISETP.GE.AND P6, PT, R2.reuse, R7, PT ;  /* 0x000000070200720c */ /* 0x040fe20003fc6270 */
[----:B------:R-:W-:Y:S01]  /*dc50*/  IMAD.U32 R66, RZ, RZ, UR4 ;  /* 0x00000004ff427e24 */ /* 0x000fe2000f8e00ff */
[----:B------:R-:W-:Y:S01]  /*dc60*/  ISETP.GE.AND P3, PT, R2, R6, PT ;  /* 0x000000060200720c */ /* 0x000fe20003f66270 */
[----:B------:R-:W-:Y:S01]  /*dc70*/  VIADD R2, R0, 0xa1 ;  /* 0x000000a100027836 */ /* 0x000fe20000000000 */
[----:B------:R-:W-:Y:S01]  /*dc80*/  MOV R67, UR4 ;  /* 0x0000000400437c02 */ /* 0x000fe20008000f00 */
[----:B------:R-:W-:Y:S01]  /*dc90*/  HMMA.16816.F32 R48, R8, R14, R48 ;  /* 0x0000000e0830723c */ /* 0x000fe20000001830 */
[----:B------:R-:W-:-:S02]  /*dca0*/  IMAD.MOV.U32 R220, RZ, RZ, R215 ;  /* 0x000000ffffdc7224 */ /* 0x000fc400078e00d7 */
[----:B------:R-:W-:Y:S01]  /*dcb0*/  FMUL.FTZ R68, R68, UR22 ;  /* 0x0000001644447c20 */ /* 0x000fe20008410000 */
[----:B------:R-:W-:Y:S02]  /*dcc0*/  IMAD.MOV.U32 R252, RZ, RZ, R195 ;  /* 0x000000fffffc7224 */ /* 0x000fe400078e00c3 */
[----:B------:R-:W-:Y:S01]  /*dcd0*/  FMUL.FTZ R32, R32, UR22 ;  /* 0x0000001620207c20 */ /* 0x000fe20008410000 */
[----:B------:R-:W-:Y:S02]  /*dce0*/  IMAD.MOV.U32 R215, RZ, RZ, R187 ;  /* 0x000000ffffd77224 */ /* 0x000fe400078e00bb */
[----:B------:R-:W-:Y:S01]  /*dcf0*/  FMUL.FTZ R70, R70, UR22 ;  /* 0x0000001646467c20 */ /* 0x000fe20008410000 */
[----:B------:R-:W-:Y:S01]  /*dd00*/  IMAD.MOV.U32 R123, RZ, RZ, R200 ;  /* 0x000000ffff7b7224 */ /* 0x000fe200078e00c8 */
[----:B------:R-:W-:Y:S01]  /*dd10*/  MUFU.TANH R68, R68 ;  /* 0x0000004400447308 */ /* 0x000fe20000002400 */
[----:B-1----:R-:W-:Y:S01]  /*dd20*/  FMUL.FTZ R4, R29, UR22 ;  /* 0x000000161d047c20 */ /* 0x002fe20008410000 */
[----:B------:R-:W-:-:S02]  /*dd30*/  IMAD.U32 R72, RZ, RZ, UR4 ;  /* 0x00000004ff487e24 */ /* 0x000fc4000f8e00ff */
[----:B------:R-:W-:Y:S01]  /*dd40*/  FMUL.FTZ R52, R52, UR22 ;  /* 0x0000001634347c20 */ /* 0x000fe20008410000 */
[----:B------:R-:W-:Y:S02]  /*dd50*/  IMAD.MOV.U32 R188, RZ, RZ, R198 ;  /* 0x000000ffffbc7224 */ /* 0x000fe400078e00c6 */
[----:B------:R-:W-:Y:S01]  /*dd60*/  FMUL.FTZ R54, R54, UR22 ;  /* 0x0000001636367c20 */ /* 0x000fe20008410000 */
[----:B------:R-:W-:Y:S02]  /*dd70*/  IMAD.MOV.U32 R250, RZ, RZ, R210 ;  /* 0x000000fffffa7224 */ /* 0x000fe400078e00d2 */
[----:B------:R-:W-:Y:S01]  /*dd80*/  FMUL.FTZ R44, R44, UR22 ;  /* 0x000000162c2c7c20 */ /* 0x000fe20008410000 */
[----:B------:R1:W2:Y:S01]  /*dd90*/  MUFU.TANH R39, R4 ;  /* 0x0000000400277308 */ /* 0x0002a20000002400 */
[----:B------:R-:W-:Y:S02]  /*dda0*/  IMAD.MOV.U32 R221, RZ, RZ, R212 ;  /* 0x000000ffffdd7224 */ /* 0x000fe400078e00d4 */
[----:B------:R-:W-:Y:S01]  /*ddb0*/  FMUL.FTZ R46, R46, UR22 ;  /* 0x000000162e2e7c20 */ /* 0x000fe20008410000 */
[----:B------:R-:W-:-:S02]  /*ddc0*/  IMAD.MOV.U32 R248, RZ, RZ, R214 ;  /* 0x000000fffff87224 */ /* 0x000fc400078e00d6 */
[----:B------:R-:W-:Y:S02]  /*ddd0*/  IMAD.U32 R15, RZ, RZ, UR4 ;  /* 0x00000004ff0f7e24 */ /* 0x000fe4000f8e00ff */
[----:B------:R-:W-:Y:S02]  /*dde0*/  IMAD.U32 R75, RZ, RZ, UR4 ;  /* 0x00000004ff4b7e24 */ /* 0x000fe4000f8e00ff */
[----:B------:R-:W-:Y:S01]  /*ddf0*/  FMUL.FTZ R49, R49, UR22 ;  /* 0x0000001631317c20 */ /* 0x000fe20008410000 */
[----:B------:R-:W-:Y:S01]  /*de00*/  FMUL.FTZ R51, R51, UR22 ;  /* 0x0000001633337c20 */ /* 0x000fe20008410000 */
[----:B------:R-:W-:Y:S01]  /*de10*/  IMAD.U32 R14, RZ, RZ, UR4 ;  /* 0x00000004ff0e7e24 */ /* 0x000fe2000f8e00ff */
[----:B------:R-:W-:Y:S01]  /*de20*/  MUFU.TANH R32, R32 ;  /* 0x0000002000207308 */ /* 0x000fe20000002400 */
[----:B------:R-:W-:Y:S02]  /*de30*/  IMAD.U32 R65, RZ, RZ, UR4 ;  /* 0x00000004ff417e24 */ /* 0x000fe4000f8e00ff */
[----:B------:R-:W-:-:S02]  /*de40*/  IMAD.U32 R80, RZ, RZ, UR4 ;  /* 0x00000004ff507e24 */ /* 0x000fc4000f8e00ff */
[----:B------:R-:W-:Y:S02]  /*de50*/  IMAD.U32 R81, RZ, RZ, UR4 ;  /* 0x00000004ff517e24 */ /* 0x000fe4000f8e00ff */
[----:B-1----:R-:W-:Y:S01]  /*de60*/  FMUL.FTZ R4, R30, UR22 ;  /* 0x000000161e047c20 */ /* 0x002fe20008410000 */
[----:B------:R-:W-:Y:S08]  /*de70*/  MUFU.TANH R49, R49 ;  /* 0x0000003100317308 */ /* 0x000ff00000002400 */
[----:B------:R1:W-:Y:S08]  /*de80*/  MUFU.TANH R175, R4 ;  /* 0x0000000400af7308 */ /* 0x0003f00000002400 */
[----:B------:R-:W-:Y:S08]  /*de90*/  MUFU.TANH R51, R51 ;  /* 0x0000003300337308 */ /* 0x000ff00000002400 */
[----:B------:R-:W-:Y:S01]  /*dea0*/  MUFU.TANH R70, R70 ;  /* 0x0000004600467308 */ /* 0x000fe20000002400 */
[----:B-1----:R-:W-:-:S02]  /*deb0*/  FMUL.FTZ R4, R31, UR22 ;  /* 0x000000161f047c20 */ /* 0x002fc40008410000 */
[C---:B------:R-:W-:Y:S05]  /*dec0*/  HMMA.16816.F32 R28, R8.reuse, R42, R60 ;  /* 0x0000002a081c723c */ /* 0x040fea000000183c */
[----:B------:R1:W3:Y:S01]  /*ded0*/  MUFU.TANH R38, R4 ;  /* 0x0000000400267308 */ /* 0x0002e20000002400 */
[----:B------:R-:W-:Y:S01]  /*dee0*/  HMMA.16816.F32 R60, R8, R24, R92 ;  /* 0x00000018083c723c */ /* 0x000fe2000000185c */
[----:B------:R-:W4:Y:S01]  /*def0*/  LDSM.16.M88.4 R24, [R227+0x7800] ;  /* 0x00780000e318783b */ /* 0x000f220000000200 */
[----:B------:R-:W-:-:S05]  /*df00*/  DEPBAR.LE SB0, 0x0 ;  /* 0x000080000000791a */ /* 0x000fca0000000000 */
[----:B------:R-:W-:Y:S01]  /*df10*/  IMAD.MOV.U32 R93, RZ, RZ, R208 ;  /* 0x000000ffff5d7224 */ /* 0x000fe200078e00d0 */
[----:B------:R-:W-:Y:S01]  /*df20*/  MUFU.TANH R52, R52 ;  /* 0x0000003400347308 */ /* 0x000fe20000002400 */
[----:B------:R-:W-:Y:S01]  /*df30*/  IMAD.MOV.U32 R208, RZ, RZ, R177 ;  /* 0x000000ffffd07224 */ /* 0x000fe200078e00b1 */
[----:B--2---:R-:W-:Y:S01]  /*df40*/  FSEL R177, R39, -INF , !P6 ;  /* 0xff80000027b17808 */ /* 0x004fe20007000000 */
[----:B------:R-:W-:Y:S01]  /*df50*/  IMAD.MOV.U32 R95, RZ, RZ, R204 ;  /* 0x000000ffff5f7224 */ /* 0x000fe200078e00cc */
[----:B------:R-:W-:Y:S02]  /*df60*/  ISETP.GE.AND P6, PT, R2, R7, PT ;  /* 0x000000070200720c */ /* 0x000fe40003fc6270 */
[--C-:B------:R-:W-:Y:S01]  /*df70*/  LOP3.LUT R39, R14, 0x38, R64.reuse, 0xfe, !PT ;  /* 0x000000380e277812 */ /* 0x100fe200078efe40 */
[----:B-1----:R-:W-:Y:S01]  /*df80*/  FMUL.FTZ R4, R16, UR22 ;  /* 0x0000001610047c20 */ /* 0x002fe20008410000 */
[----:B---3--:R-:W-:Y:S02]  /*df90*/  FSEL R192, R38, -INF , !P3 ;  /* 0xff80000026c07808 */ /* 0x008fe40005800000 */
[----:B------:R-:W-:Y:S01]  /*dfa0*/  FMUL.FTZ R30, R30, UR22 ;  /* 0x000000161e1e7c20 */ /* 0x000fe20008410000 */
[----:B------:R-:W-:Y:S01]  /*dfb0*/  ISETP.GE.AND P3, PT, R2, R6, PT ;  /* 0x000000060200720c */ /* 0x000fe20003f66270 */
[----:B------:R1:W-:Y:S01]  /*dfc0*/  MUFU.TANH R122, R4 ;  /* 0x00000004007a7308 */ /* 0x0003e20000002400 */
[----:B------:R-:W-:Y:S01]  /*dfd0*/  VIADD R2, R0, 0xa9 ;  /* 0x000000a900027836 */ /* 0x000fe20000000000 */
[----:B------:R-:W-:-:S02]  /*dfe0*/  LOP3.LUT R14, R65, 0x88, R64, 0xfe, !PT ;  /* 0x00000088410e7812 */ /* 0x000fc400078efe40 */
[----:B------:R-:W-:Y:S01]  /*dff0*/  FMUL.FTZ R60, R60, UR22 ;  /* 0x000000163c3c7c20 */ /* 0x000fe20008410000 */
[----:B------:R-:W-:-:S03]  /*e000*/  FMUL.FTZ R62, R62, UR22 ;  /* 0x000000163e3e7c20 */ /* 0x000fc60008410000 */
[----:B------:R-:W-:Y:S08]  /*e010*/  MUFU.TANH R30, R30 ;  /* 0x0000001e001e7308 */ /* 0x000ff00000002400 */
[----:B------:R-:W-:Y:S01]  /*e020*/  MUFU.TANH R60, R60 ;  /* 0x0000003c003c7308 */ /* 0x000fe20000002400 */
[----:B-1----:R-:W-:Y:S01]  /*e030*/  FMUL.FTZ R4, R17, UR22 ;  /* 0x0000001611047c20 */ /* 0x002fe20008410000 */
[----:B----4-:R-:W-:Y:S06]  /*e040*/  HMMA.16816.F32 R56, R8, R24, R56 ;  /* 0x000000180838723c */ /* 0x010fec0000001838 */
[----:B------:R1:W2:Y:S01]  /*e050*/  MUFU.TANH R37, R4 ;  /* 0x0000000400257308 */ /* 0x0002a20000002400 */
[----:B------:R-:W-:-:S02]  /*e060*/  IMAD.U32 R24, RZ, RZ, UR4 ;  /* 0x00000004ff187e24 */ /* 0x000fc4000f8e00ff */
[----:B------:R-:W-:-:S05]  /*e070*/  IMAD.U32 R25, RZ, RZ, UR4 ;  /* 0x00000004ff197e24 */ /* 0x000fca000f8e00ff */
[----:B------:R-:W-:Y:S01]  /*e080*/  MUFU.TANH R62, R62 ;  /* 0x0000003e003e7308 */ /* 0x000fe20000002400 */
[----:B------:R-:W-:-:S07]  /*e090*/  LOP3.LUT R38, R24, 0x40, R64, 0xfe, !PT ;  /* 0x0000004018267812 */ /* 0x000fce00078efe40 */
[----:B------:R-:W-:Y:S01]  /*e0a0*/  MUFU.TANH R54, R54 ;  /* 0x0000003600367308 */ /* 0x000fe20000002400 */
[----:B-1----:R-:W-:Y:S01]  /*e0b0*/  FMUL.FTZ R4, R18, UR22 ;  /* 0x0000001612047c20 */ /* 0x002fe20008410000 */
[----:B--2---:R-:W-:Y:S01]  /*e0c0*/  FSEL R182, R37, -INF , !P6 ;  /* 0xff80000025b67808 */ /* 0x004fe20007000000 */
[----:B------:R-:W-:Y:S01]  /*e0d0*/  BAR.SYNC.DEFER_BLOCKING 0x0 ;  /* 0x0000000000007b1d */ /* 0x000fe20000010000 */
[----:B------:R-:W-:Y:S01]  /*e0e0*/  ISETP.GE.AND P6, PT, R2, R7, PT ;  /* 0x000000070200720c */ /* 0x000fe20003fc6270 */
[----:B------:R-:W-:Y:S01]  /*e0f0*/  FMUL.FTZ R57, R57, UR22 ;  /* 0x0000001639397c20 */ /* 0x000fe20008410000 */
[----:B------:R-:W-:Y:S01]  /*e100*/  FMUL.FTZ R59, R59, UR22 ;  /* 0x000000163b3b7c20 */ /* 0x000fe20008410000 */
[----:B------:R-:W-:Y:S02]  /*e110*/  LOP3.LUT R37, R15, 0x48, R64, 0xfe, !PT ;  /* 0x000000480f257812 */ /* 0x000fe400078efe40 */
[----:B------:R1:W-:Y:S08]  /*e120*/  MUFU.TANH R119, R4 ;  /* 0x0000000400777308 */ /* 0x0003f00000002400 */
[----:B------:R-:W-:Y:S08]  /*e130*/  MUFU.TANH R57, R57 ;  /* 0x0000003900397308 */ /* 0x000ff00000002400 */
[----:B------:R-:W-:Y:S01]  /*e140*/  MUFU.TANH R59, R59 ;  /* 0x0000003b003b7308 */ /* 0x000fe20000002400 */
[----:B-1----:R-:W-:-:S02]  /*e150*/  FMUL.FTZ R4, R19, UR22 ;  /* 0x0000001613047c20 */ /* 0x002fc40008410000 */
[C---:B------:R-:W-:Y:S05]  /*e160*/  HMMA.16816.F32 R16, R8.reuse, R12, R76 ;  /* 0x0000000c0810723c */ /* 0x040fea000000184c */
[----:B------:R-:W1:Y:S01]  /*e170*/  MUFU.TANH R5, R4 ;  /* 0x0000000400057308 */ /* 0x000e620000002400 */
[----:B------:R-:W-:Y:S01]  /*e180*/  HMMA.16816.F32 R8, R8, R26, R96 ;  /* 0x0000001a0808723c */ /* 0x000fe20000001860 */
[----:B------:R-:W-:Y:S02]  /*e190*/  IMAD.U32 R12, RZ, RZ, UR4 ;  /* 0x00000004ff0c7e24 */ /* 0x000fe4000f8e00ff */
[----:B------:R-:W-:Y:S02]  /*e1a0*/  IMAD.U32 R76, RZ, RZ, UR4 ;  /* 0x00000004ff4c7e24 */ /* 0x000fe4000f8e00ff */
[----:B------:R-:W-:Y:S01]  /*e1b0*/  IMAD.U32 R77, RZ, RZ, UR4 ;  /* 0x00000004ff4d7e24 */ /* 0x000fe2000f8e00ff */
[--C-:B------:R-:W-:Y:S01]  /*e1c0*/  LOP3.LUT R40, R12, 0x30, R64.reuse, 0xfe, !PT ;  /* 0x000000300c287812 */ /* 0x100fe200078efe40 */
[----:B------:R-:W-:Y:S01]  /*e1d0*/  IMAD.U32 R13, RZ, RZ, UR4 ;  /* 0x00000004ff0d7e24 */ /* 0x000fe2000f8e00ff */
[--C-:B------:R-:W-:Y:S01]  /*e1e0*/  LOP3.LUT R12, R66, 0x98, R64.reuse, 0xfe, !PT ;  /* 0x00000098420c7812 */ /* 0x100fe200078efe40 */
[----:B------:R-:W-:Y:S01]  /*e1f0*/  IMAD.U32 R79, RZ, RZ, UR4 ;  /* 0x00000004ff4f7e24 */ /* 0x000fe2000f8e00ff */
[----:B------:R-:W-:Y:S02]  /*e200*/  MUFU.TANH R44, R44 ;  /* 0x0000002c002c7308 */ /* 0x000fe40000002400 */
[----:B------:R-:W-:-:S02]  /*e210*/  LOP3.LUT R41, R13, 0x28, R64, 0xfe, !PT ;  /* 0x000000280d297812 */ /* 0x000fc400078efe40 */
[--C-:B------:R-:W-:Y:S02]  /*e220*/  LOP3.LUT R65, R79, 0xf0, R64.reuse, 0xfe, !PT ;  /* 0x000000f04f417812 */ /* 0x100fe400078efe40 */
[----:B-1----:R-:W-:Y:S01]  /*e230*/  FSEL R197, R5, -INF , !P3 ;  /* 0xff80000005c57808 */ /* 0x002fe20005800000 */
[----:B------:R-:W-:Y:S01]  /*e240*/  FMUL.FTZ R4, R28, UR22 ;  /* 0x000000161c047c20 */ /* 0x000fe20008410000 */
[----:B------:R-:W-:Y:S01]  /*e250*/  ISETP.GE.AND P3, PT, R2, R6, PT ;  /* 0x000000060200720c */ /* 0x000fe20003f66270 */
[----:B------:R-:W-:Y:S01]  /*e260*/  FMUL.FTZ R2, R71, UR22 ;  /* 0x0000001647027c20 */ /* 0x000fe20008410000 */
[----:B------:R-:W-:Y:S01]  /*e270*/  IMAD.U32 R5, RZ, RZ, UR4 ;  /* 0x00000004ff057e24 */ /* 0x000fe2000f8e00ff */
[----:B------:R1:W-:Y:S01]  /*e280*/  MUFU.TANH R94, R4 ;  /* 0x00000004005e7308 */ /* 0x0003e20000002400 */
[----:B------:R-:W-:Y:S02]  /*e290*/  IMAD.U32 R71, RZ, RZ, UR4 ;  /* 0x00000004ff477e24 */ /* 0x000fe4000f8e00ff */
[----:B------:R-:W-:Y:S01]  /*e2a0*/  FMUL.FTZ R9, R9, UR22 ;  /* 0x0000001609097c20 */ /* 0x000fe20008410000 */
[--C-:B------:R-:W-:Y:S01]  /*e2b0*/  LOP3.LUT R42, R5, 0x20, R64.reuse, 0xfe, !PT ;  /* 0x00000020052a7812 */ /* 0x100fe200078efe40 */
[----:B------:R-:W-:Y:S01]  /*e2c0*/  IMAD.U32 R28, RZ, RZ, UR4 ;  /* 0x00000004ff1c7e24 */ /* 0x000fe2000f8e00ff */
[----:B------:R-:W-:-:S02]  /*e2d0*/  LOP3.LUT R5, R67, 0xa0, R64, 0xfe, !PT ;  /* 0x000000a043057812 */ /* 0x000fc400078efe40 */
[----:B------:R2:W-:Y:S02]  /*e2e0*/  MUFU.TANH R87, R2 ;  /* 0x0000000200577308 */ /* 0x0005e40000002400 */
[----:B------:R-:W-:-:S06]  /*e2f0*/  LOP3.LUT R28, R28, 0x68, R64, 0xfe, !PT ;  /* 0x000000681c1c7812 */ /* 0x000fcc00078efe40 */
[----:B------:R-:W-:Y:S01]  /*e300*/  MUFU.TANH R9, R9 ;  /* 0x0000000900097308 */ /* 0x000fe20000002400 */
[----:B-1----:R-:W-:Y:S01]  /*e310*/  FMUL.FTZ R4, R29, UR22 ;  /* 0x000000161d047c20 */ /* 0x002fe20008410000 */
[----:B------:R-:W-:-:S05]  /*e320*/  IMAD.U32 R29, RZ, RZ, UR4 ;  /* 0x00000004ff1d7e24 */ /* 0x000fca000f8e00ff */
[----:B------:R-:W-:Y:S01]  /*e330*/  LOP3.LUT R29, R29, 0x60, R64, 0xfe, !PT ;  /* 0x000000601d1d7812 */ /* 0x000fe200078efe40 */
[----:B------:R1:W3:Y:S01]  /*e340*/  MUFU.TANH R92, R4 ;  /* 0x00000004005c7308 */ /* 0x0002e20000002400 */
[----:B--2---:R-:W-:Y:S01]  /*e350*/  FMUL.FTZ R2, R53, UR22 ;  /* 0x0000001635027c20 */ /* 0x004fe20008410000 */
[----:B------:R-:W-:-:S05]  /*e360*/  IMAD.U32 R53, RZ, RZ, UR4 ;  /* 0x00000004ff357e24 */ /* 0x000fca000f8e00ff */
[--C-:B------:R-:W-:Y:S01]  /*e370*/  LOP3.LUT R24, R53, 0x78, R64.reuse, 0xfe, !PT ;  /* 0x0000007835187812 */ /* 0x100fe200078efe40 */
[----:B------:R2:W-:Y:S01]  /*e380*/  MUFU.TANH R86, R2 ;  /* 0x0000000200567308 */ /* 0x0005e20000002400 */
[----:B------:R-:W-:Y:S01]  /*e390*/  LOP3.LUT R53, R76, 0xd0, R64, 0xfe, !PT ;  /* 0x000000d04c357812 */ /* 0x000fe200078efe40 */
[----:B------:R-:W-:-:S06]  /*e3a0*/  IMAD.MOV.U32 R76, RZ, RZ, R181 ;  /* 0x000000ffff4c7224 */ /* 0x000fcc00078e00b5 */
[----:B------:R-:W-:Y:S01]  /*e3b0*/  MUFU.TANH R46, R46 ;  /* 0x0000002e002e7308 */ /* 0x000fe20000002400 */
[----:B-1----:R-:W-:Y:S01]  /*e3c0*/  FMUL.FTZ R4, R31, UR22 ;  /* 0x000000161f047c20 */ /* 0x002fe20008410000 */
[----:B---3--:R-:W-:Y:S01]  /*e3d0*/  FSEL R181, R92, -INF , !P6 ;  /* 0xff8000005cb57808 */ /* 0x008fe20007000000 */
[----:B------:R-:W-:-:S05]  /*e3e0*/  IMAD.U32 R31, RZ, RZ, UR4 ;  /* 0x00000004ff1f7e24 */ /* 0x000fca000f8e00ff */
[----:B------:R1:W3:Y:S01]  /*e3f0*/  MUFU.TANH R91, R4 ;  /* 0x00000004005b7308 */ /* 0x0002e20000002400 */
[----:B--2---:R-:W-:Y:S01]  /*e400*/  FMUL.FTZ R2, R55, UR22 ;  /* 0x0000001637027c20 */ /* 0x004fe20008410000 */
[----:B------:R-:W-:Y:S01]  /*e410*/  IMAD.U32 R55, RZ, RZ, UR4 ;  /* 0x00000004ff377e24 */ /* 0x000fe2000f8e00ff */
[----:B------:R-:W-:-:S04]  /*e420*/  LOP3.LUT R31, R31, 0x58, R64, 0xfe, !PT ;  /* 0x000000581f1f7812 */ /* 0x000fc800078efe40 */
[--C-:B------:R-:W-:Y:S01]  /*e430*/  LOP3.LUT R15, R55, 0x80, R64.reuse, 0xfe, !PT ;  /* 0x00000080370f7812 */ /* 0x100fe200078efe40 */
[----:B------:R2:W-:Y:S01]  /*e440*/  MUFU.TANH R84, R2 ;  /* 0x0000000200547308 */ /* 0x0005e20000002400 */
[----:B------:R-:W-:Y:S01]  /*e450*/  LOP3.LUT R55, R75, 0xd8, R64, 0xfe, !PT ;  /* 0x000000d84b377812 */ /* 0x000fe200078efe40 */
[----:B------:R-:W-:Y:S02]  /*e460*/  IMAD.MOV.U32 R75, RZ, RZ, R218 ;  /* 0x000000ffff4b7224 */ /* 0x000fe400078e00da */
[----:B-1----:R-:W-:Y:S01]  /*e470*/  FMUL.FTZ R4, R61, UR22 ;  /* 0x000000163d047c20 */ /* 0x002fe20008410000 */
[----:B---3--:R-:W-:Y:S01]  /*e480*/  FSEL R189, R91, -INF , !P3 ;  /* 0xff8000005bbd7808 */ /* 0x008fe20005800000 */
[----:B------:R-:W-:Y:S02]  /*e490*/  IMAD.U32 R61, RZ, RZ, UR4 ;  /* 0x00000004ff3d7e24 */ /* 0x000fe4000f8e00ff */
[----:B------:R1:W3:Y:S01]  /*e4a0*/  MUFU.TANH R90, R4 ;  /* 0x00000004005a7308 */ /* 0x0002e20000002400 */
[----:B--2---:R-:W-:Y:S01]  /*e4b0*/  FMUL.FTZ R2, R45, UR22 ;  /* 0x000000162d027c20 */ /* 0x004fe20008410000 */
[----:B------:R-:W-:-:S06]  /*e4c0*/  IMAD.U32 R45, RZ, RZ, UR4 ;  /* 0x00000004ff2d7e24 */ /* 0x000fcc000f8e00ff */
[----:B------:R2:W-:Y:S01]  /*e4d0*/  MUFU.TANH R85, R2 ;  /* 0x0000000200557308 */ /* 0x0005e20000002400 */
[----:B-1----:R-:W-:Y:S01]  /*e4e0*/  FMUL.FTZ R4, R63, UR22 ;  /* 0x000000163f047c20 */ /* 0x002fe20008410000 */
[----:B------:R-:W-:-:S06]  /*e4f0*/  IMAD.U32 R63, RZ, RZ, UR4 ;  /* 0x00000004ff3f7e24 */ /* 0x000fcc000f8e00ff */
[----:B------:R1:W4:Y:S01]  /*e500*/  MUFU.TANH R89, R4 ;  /* 0x0000000400597308 */ /* 0x0003220000002400 */
[--C-:B------:R-:W-:Y:S01]  /*e510*/  LOP3.LUT R13, R63, 0x90, R64.reuse, 0xfe, !PT ;  /* 0x000000903f0d7812 */ /* 0x100fe200078efe40 */
[----:B--2---:R-:W-:Y:S01]  /*e520*/  FMUL.FTZ R2, R47, UR22 ;  /* 0x000000162f027c20 */ /* 0x004fe20008410000 */
[----:B------:R-:W-:Y:S01]  /*e530*/  LOP3.LUT R47, R74, 0xc8, R64, 0xfe, !PT ;  /* 0x000000c84a2f7812 */ /* 0x000fe200078efe40 */
[----:B------:R-:W-:Y:S01]  /*e540*/  IMAD.MOV.U32 R74, RZ, RZ, R180 ;  /* 0x000000ffff4a7224 */ /* 0x000fe200078e00b4 */
[----:B------:R-:W-:-:S03]  /*e550*/  LOP3.LUT R63, R81, 0xf8, R64, 0xfe, !PT ;  /* 0x000000f8513f7812 */ /* 0x000fc600078efe40 */
[----:B------:R2:W-:Y:S01]  /*e560*/  MUFU.TANH R83, R2 ;  /* 0x0000000200537308 */ /* 0x0005e20000002400 */
[----:B-1----:R-:W-:Y:S01]  /*e570*/  FMUL.FTZ R4, R69, UR22 ;  /* 0x0000001645047c20 */ /* 0x002fe20008410000 */
[----:B------:R-:W-:-:S06]  /*e580*/  IMAD.U32 R69, RZ, RZ, UR4 ;  /* 0x00000004ff457e24 */ /* 0x000fcc000f8e00ff */
[----:B------:R1:W5:Y:S01]  /*e590*/  MUFU.TANH R88, R4 ;  /* 0x0000000400587308 */ /* 0x0003620000002400 */
[----:B--2---:R-:W-:Y:S01]  /*e5a0*/  FMUL.FTZ R2, R33, UR22 ;  /* 0x0000001621027c20 */ /* 0x004fe20008410000 */
[--C-:B------:R-:W-:Y:S02]  /*e5b0*/  LOP3.LUT R33, R25, 0x50, R64.reuse, 0xfe, !PT ;  /* 0x0000005019217812 */ /* 0x100fe400078efe40 */
[----:B------:R-:W-:-:S04]  /*e5c0*/  LOP3.LUT R25, R61, 0x70, R64, 0xfe, !PT ;  /* 0x000000703d197812 */ /* 0x000fc800078efe40 */
[----:B------:R2:W5:Y:S01]  /*e5d0*/  MUFU.TANH R82, R2 ;  /* 0x0000000200527308 */ /* 0x0005620000002400 */
[----:B------:R-:W-:Y:S01]  /*e5e0*/  LOP3.LUT R61, R80, 0xe8, R64, 0xfe, !PT ;  /* 0x000000e8503d7812 */ /* 0x000fe200078efe40 */
[----:B-1----:R-:W-:-:S05]  /*e5f0*/  IMAD.U32 R4, RZ, RZ, UR4 ;  /* 0x00000004ff047e24 */ /* 0x002fca000f8e00ff */
[--C-:B------:R-:W-:Y:S01]  /*e600*/  LOP3.LUT R43, R4, 0x18, R64.reuse, 0xfe, !PT ;  /* 0x00000018042b7812 */ /* 0x100fe200078efe40 */
[----:B------:R-:W-:Y:S01]  /*e610*/  FMUL.FTZ R4, R19, UR22 ;  /* 0x0000001613047c20 */ /* 0x000fe20008410000 */
[----:B--2---:R-:W-:Y:S01]  /*e620*/  FMUL.FTZ R2, R35, UR22 ;  /* 0x0000001623027c20 */ /* 0x004fe20008410000 */
[----:B------:R-:W-:Y:S02]  /*e630*/  LOP3.LUT R35, R72, 0xb8, R64, 0xfe, !PT ;  /* 0x000000b848237812 */ /* 0x000fe400078efe40 */
[----:B------:R1:W-:Y:S01]  /*e640*/  MUFU.TANH R19, R4 ;  /* 0x0000000400137308 */ /* 0x0003e20000002400 */
[----:B------:R-:W-:-:S07]  /*e650*/  IMAD.MOV.U32 R72, RZ, RZ, R208 ;  /* 0x000000ffff487224 */ /* 0x000fce00078e00d0 */
[----:B------:R2:W5:Y:S01]  /*e660*/  MUFU.TANH R78, R2 ;  /* 0x00000002004e7308 */ /* 0x0005620000002400 */
[----:B-1----:R-:W-:Y:S02]  /*e670*/  VIADD R4, R0, 0xc1 ;  /* 0x000000c100047836 */ /* 0x002fe40000000000 */
[----:B--2---:R-:W-:Y:S01]  /*e680*/  FMUL.FTZ R2, R21, UR22 ;  /* 0x0000001615027c20 */ /* 0x004fe20008410000 */
[--C-:B------:R-:W-:Y:S02]  /*e690*/  LOP3.LUT R21, R45, 0xa8, R64.reuse, 0xfe, !PT ;  /* 0x000000a82d157812 */ /* 0x100fe400078efe40 */
[----:B------:R-:W-:Y:S02]  /*e6a0*/  LOP3.LUT R45, R71, 0xc0, R64, 0xfe, !PT ;  /* 0x000000c0472d7812 */ /* 0x000fe400078efe40 */
[----:B------:R1:W2:Y:S01]  /*e6b0*/  MUFU.TANH R73, R2 ;  /* 0x0000000200497308 */ /* 0x0002a20000002400 */
[----:B------:R-:W-:Y:S02]  /*e6c0*/  IMAD.MOV.U32 R71, RZ, RZ, R206 ;  /* 0x000000ffff477224 */ /* 0x000fe400078e00ce */
[----:B-1----:R-:W-:Y:S01]  /*e6d0*/  FMUL.FTZ R2, R23, UR22 ;  /* 0x0000001617027c20 */ /* 0x002fe20008410000 */
[----:B------:R-:W-:Y:S01]  /*e6e0*/  LOP3.LUT R23, R69, 0xb0, R64, 0xfe, !PT ;  /* 0x000000b045177812 */ /* 0x000fe200078efe40 */
[----:B------:R-:W-:-:S03]  /*e6f0*/  IMAD.MOV.U32 R69, RZ, RZ, R201 ;  /* 0x000000ffff457224 */ /* 0x000fc600078e00c9 */
[----:B------:R1:W2:Y:S02]  /*e700*/  MUFU.TANH R67, R2 ;  /* 0x0000000200437308 */ /* 0x0002a40000002400 */
[----:B-1----:R-:W-:Y:S01]  /*e710*/  FMUL.FTZ R2, R17, UR22 ;  /* 0x0000001611027c20 */ /* 0x002fe20008410000 */
[----:B------:R-:W-:Y:S01]  /*e720*/  LOP3.LUT R17, R77, 0xe0, R64, 0xfe, !PT ;  /* 0x000000e04d117812 */ /* 0x000fe200078efe40 */
[----:B------:R-:W-:-:S04]  /*e730*/  IMAD.MOV.U32 R77, RZ, RZ, R72 ;  /* 0x000000ffff4d7224 */ /* 0x000fc800078e0048 */
[----:B------:R1:W2:Y:S01]  /*e740*/  MUFU.TANH R66, R2 ;  /* 0x0000000200427308 */ /* 0x0002a20000002400 */
[----:B------:R-:W-:Y:S02]  /*e750*/  IMAD.MOV.U32 R72, RZ, RZ, R221 ;  /* 0x000000ffff487224 */ /* 0x000fe400078e00dd */
[----:B-1----:R-:W-:-:S05]  /*e760*/  VIADD R2, R0, 0xb1 ;  /* 0x000000b100027836 */ /* 0x002fca0000000000 */
[CC--:B------:R-:W-:Y:S02]  /*e770*/  ISETP.GE.AND P6, PT, R2.reuse, R7.reuse, PT ;  /* 0x000000070200720c */ /* 0x0c0fe40003fc6270 */
[-C--:B------:R-:W-:Y:S01]  /*e780*/  ISETP.GE.AND P3, PT, R2, R6.reuse, PT ;  /* 0x000000060200720c */ /* 0x080fe20003f66270 */
[----:B------:R-:W-:Y:S01]  /*e790*/  VIADD R2, R0, 0xb9 ;  /* 0x000000b900027836 */ /* 0x000fe20000000000 */
[----:B---3--:R-:W-:Y:S02]  /*e7a0*/  FSEL R180, R90, -INF , !P6 ;  /* 0xff8000005ab47808 */ /* 0x008fe40007000000 */
[----:B----4-:R-:W-:Y:S02]  /*e7b0*/  FSEL R194, R89, -INF , !P3 ;  /* 0xff80000059c27808 */ /* 0x010fe40005800000 */
[C---:B------:R-:W-:Y:S02]  /*e7c0*/  ISETP.GE.AND P6, PT, R2.reuse, R7, PT ;  /* 0x000000070200720c */ /* 0x040fe40003fc6270 */
[----:B------:R-:W-:Y:S01]  /*e7d0*/  ISETP.GE.AND P3, PT, R2, R6, PT ;  /* 0x000000060200720c */ /* 0x000fe20003f66270 */
[----:B------:R-:W-:Y:S01]  /*e7e0*/  VIADD R2, R0, 0xc9 ;  /* 0x000000c900027836 */ /* 0x000fe20000000000 */
[----:B-----5:R-:W-:-:S02]  /*e7f0*/  FSEL R187, R88, -INF , !P6 ;  /* 0xff80000058bb7808 */ /* 0x020fc40007000000 */
        /* <DEDUP_REMOVED lines=19> */
[----:B--2---:R-:W-:Y:S02]  /*e930*/  FSEL R206, R73, -INF , !P6 ;  /* 0xff80000049ce7808 */ /* 0x004fe40007000000 */
[----:B------:R-:W-:Y:S02]  /*e940*/  FSEL R210, R67, -INF , !P3 ;  /* 0xff80000043d27808 */ /* 0x000fe40005800000 */
[----:B------:R-:W-:-:S02]  /*e950*/  ISETP.GE.AND P6, PT, R4, R7, PT ;  /* 0x000000070400720c */ /* 0x000fc40003fc6270 */
[-C--:B------:R-:W-:Y:S01]  /*e960*/  ISETP.GE.AND P3, PT, R4, R6.reuse, PT ;  /* 0x000000060400720c */ /* 0x080fe20003f66270 */
[----:B------:R-:W-:Y:S01]  /*e970*/  FMUL.FTZ R4, R11, UR22 ;  /* 0x000000160b047c20 */ /* 0x000fe20008410000 */
[----:B------:R-:W-:Y:S02]  /*e980*/  FSEL R212, R66, -INF , !P6 ;  /* 0xff80000042d47808 */ /* 0x000fe40007000000 */
[----:B------:R-:W-:Y:S02]  /*e990*/  FSEL R216, R19, -INF , !P3 ;  /* 0xff80000013d87808 */ /* 0x000fe40005800000 */
[C---:B------:R-:W-:Y:S01]  /*e9a0*/  ISETP.GE.AND P6, PT, R2.reuse, R7, PT ;  /* 0x000000070200720c */ /* 0x040fe20003fc6270 */
[----:B------:R-:W1:Y:S01]  /*e9b0*/  MUFU.TANH R4, R4 ;  /* 0x0000000400047308 */ /* 0x000e620000002400 */
[----:B------:R-:W-:Y:S01]  /*e9c0*/  ISETP.GE.AND P3, PT, R2, R6, PT ;  /* 0x000000060200720c */ /* 0x000fe20003f66270 */
[----:B------:R-:W-:Y:S01]  /*e9d0*/  VIADD R2, R0, 0xf1 ;  /* 0x000000f100027836 */ /* 0x000fe20000000000 */
[----:B------:R-:W-:-:S02]  /*e9e0*/  FSEL R214, R49, -INF , !P6 ;  /* 0xff80000031d67808 */ /* 0x000fc40007000000 */
[----:B------:R-:W-:Y:S02]  /*e9f0*/  FSEL R217, R51, -INF , !P3 ;  /* 0xff80000033d97808 */ /* 0x000fe40005800000 */
[CC--:B------:R-:W-:Y:S02]  /*ea00*/  ISETP.GE.AND P6, PT, R0.reuse, R7.reuse, PT ;  /* 0x000000070000720c */ /* 0x0c0fe40003fc6270 */
[CC--:B------:R-:W-:Y:S01]  /*ea10*/  ISETP.GE.AND P3, PT, R0.reuse, R6.reuse, PT ;  /* 0x000000060000720c */ /* 0x0c0fe20003f66270 */
[----:B------:R-:W-:Y:S01]  /*ea20*/  VIADD R0, R0, 0xf9 ;  /* 0x000000f900007836 */ /* 0x000fe20000000000 */
[----:B------:R-:W-:Y:S01]  /*ea30*/  FSEL R26, R76, -INF , !P6 ;  /* 0xff8000004c1a7808 */ /* 0x000fe20007000000 */
[----:B------:R-:W-:Y:S01]  /*ea40*/  IMAD.MOV.U32 R76, RZ, RZ, R71 ;  /* 0x000000ffff4c7224 */ /* 0x000fe200078e0047 */
[----:B------:R-:W-:Y:S01]  /*ea50*/  FSEL R51, R74, -INF , !P3 ;  /* 0xff8000004a337808 */ /* 0x000fe20005800000 */
[----:B------:R-:W-:Y:S01]  /*ea60*/  IMAD.MOV.U32 R71, RZ, RZ, R219 ;  /* 0x000000ffff477224 */ /* 0x000fe200078e00db */
[-C--:B------:R-:W-:Y:S01]  /*ea70*/  ISETP.GE.AND P6, PT, R2, R7.reuse, PT ;  /* 0x000000070200720c */ /* 0x080fe20003fc6270 */
[----:B------:R-:W-:Y:S01]  /*ea80*/  IMAD.MOV.U32 R74, RZ, RZ, R100 ;  /* 0x000000ffff4a7224 */ /* 0x000fe200078e0064 */
[----:B------:R-:W-:Y:S01]  /*ea90*/  ISETP.GE.AND P3, PT, R0, R7, PT ;  /* 0x000000070000720c */ /* 0x000fe20003f66270 */
[----:B------:R-:W-:Y:S01]  /*eaa0*/  IMAD.MOV.U32 R100, RZ, RZ, R133 ;  /* 0x000000ffff647224 */ /* 0x000fe200078e0085 */
[----:B------:R-:W-:Y:S01]  /*eab0*/  FSEL R218, R57, -INF , !P6 ;  /* 0xff80000039da7808 */ /* 0x000fe20007000000 */
[----:B------:R-:W-:Y:S01]  /*eac0*/  IMAD.MOV.U32 R133, RZ, RZ, R173 ;  /* 0x000000ffff857224 */ /* 0x000fe200078e00ad */
[----:B------:R-:W-:Y:S01]  /*ead0*/  FSEL R219, R9, -INF , !P3 ;  /* 0xff80000009db7808 */ /* 0x000fe20005800000 */
[----:B------:R-:W-:Y:S01]  /*eae0*/  IMAD.MOV.U32 R173, RZ, RZ, R220 ;  /* 0x000000ffffad7224 */ /* 0x000fe200078e00dc */
[-C--:B------:R-:W-:Y:S01]  /*eaf0*/  ISETP.GE.AND P6, PT, R2, R6.reuse, PT ;  /* 0x000000060200720c */ /* 0x080fe20003fc6270 */
[----:B------:R-:W-:Y:S01]  /*eb00*/  FMUL.FTZ R2, R8, UR22 ;  /* 0x0000001608027c20 */ /* 0x000fe20008410000 */
[----:B------:R-:W-:Y:S01]  /*eb10*/  ISETP.GE.AND P3, PT, R0, R6, PT ;  /* 0x000000060000720c */ /* 0x000fe20003f66270 */
[----:B------:R-:W-:Y:S01]  /*eb20*/  FMUL.FTZ R0, R34, UR22 ;  /* 0x0000001622007c20 */ /* 0x000fe20008410000 */
[----:B------:R-:W-:-:S02]  /*eb30*/  FSEL R220, R59, -INF , !P6 ;  /* 0xff8000003bdc7808 */ /* 0x000fc40007000000 */
[----:B-1----:R-:W-:Y:S01]  /*eb40*/  FSEL R221, R4, -INF , !P3 ;  /* 0xff80000004dd7808 */ /* 0x002fe20005800000 */
[----:B------:R1:W-:Y:S01]  /*eb50*/  MUFU.TANH R19, R0 ;  /* 0x0000000000137308 */ /* 0x0003e20000002400 */
[CC--:B------:R-:W-:Y:S02]  /*eb60*/  ISETP.GE.AND P6, PT, R43.reuse, R7.reuse, PT ;  /* 0x000000072b00720c */ /* 0x0c0fe40003fc6270 */
[----:B------:R-:W-:Y:S02]  /*eb70*/  ISETP.GE.AND P3, PT, R43, R6, PT ;  /* 0x000000062b00720c */ /* 0x000fe40003f66270 */
[----:B------:R-:W-:Y:S02]  /*eb80*/  FSEL R43, R77, -INF , !P5 ;  /* 0xff8000004d2b7808 */ /* 0x000fe40006800000 */
[----:B------:R-:W-:Y:S01]  /*eb90*/  FSEL R49, R75, -INF , !P2 ;  /* 0xff8000004b317808 */ /* 0x000fe20005000000 */
[----:B------:R-:W-:Y:S01]  /*eba0*/  MUFU.TANH R2, R2 ;  /* 0x0000000200027308 */ /* 0x000fe20000002400 */
[----:B------:R-:W-:-:S02]  /*ebb0*/  ISETP.GE.AND P5, PT, R42, R7, PT ;  /* 0x000000072a00720c */ /* 0x000fc40003fa6270 */
[-C--:B------:R-:W-:Y:S02]  /*ebc0*/  ISETP.GE.AND P2, PT, R42, R6.reuse, PT ;  /* 0x000000062a00720c */ /* 0x080fe40003f46270 */
[----:B------:R-:W-:Y:S02]  /*ebd0*/  FSEL R42, R76, -INF , !P1 ;  /* 0xff8000004c2a7808 */ /* 0x000fe40004800000 */
[----:B------:R-:W-:Y:S02]  /*ebe0*/  FSEL R57, R74, -INF , !P4 ;  /* 0xff8000004a397808 */ /* 0x000fe40006000000 */
[C---:B------:R-:W-:Y:S01]  /*ebf0*/  ISETP.GE.AND P1, PT, R41.reuse, R7, PT ;  /* 0x000000072900720c */ /* 0x040fe20003f26270 */
[----:B-1----:R-:W-:Y:S01]  /*ec00*/  FMUL.FTZ R0, R20, UR22 ;  /* 0x0000001614007c20 */ /* 0x002fe20008410000 */
[----:B------:R-:W-:Y:S02]  /*ec10*/  ISETP.GE.AND P4, PT, R41, R6, PT ;  /* 0x000000062900720c */ /* 0x000fe40003f86270 */
[----:B------:R-:W-:-:S02]  /*ec20*/  FSEL R27, R71, -INF , !P6 ;  /* 0xff800000471b7808 */ /* 0x000fc40007000000 */
[----:B------:R-:W-:Y:S02]  /*ec30*/  FSEL R41, R72, -INF , !P3 ;  /* 0xff80000048297808 */ /* 0x000fe40005800000 */
[CC--:B------:R-:W-:Y:S02]  /*ec40*/  ISETP.GE.AND P6, PT, R40.reuse, R7.reuse, PT ;  /* 0x000000072800720c */ /* 0x0c0fe40003fc6270 */
[----:B------:R-:W-:Y:S02]  /*ec50*/  ISETP.GE.AND P3, PT, R40, R6, PT ;  /* 0x000000062800720c */ /* 0x000fe40003f66270 */
[----:B------:R-:W-:Y:S02]  /*ec60*/  FSEL R40, R69, -INF , !P5 ;  /* 0xff80000045287808 */ /* 0x000fe40006800000 */
[----:B------:R-:W-:Y:S02]  /*ec70*/  FSEL R66, R100, -INF , !P2 ;  /* 0xff80000064427808 */ /* 0x000fe40005000000 */
[----:B------:R-:W-:-:S02]  /*ec80*/  ISETP.GE.AND P5, PT, R39, R7, PT ;  /* 0x000000072700720c */ /* 0x000fc40003fa6270 */
[-C--:B------:R-:W-:Y:S02]  /*ec90*/  ISETP.GE.AND P2, PT, R39, R6.reuse, PT ;  /* 0x000000062700720c */ /* 0x080fe40003f46270 */
[----:B------:R-:W-:Y:S02]  /*eca0*/  FSEL R39, R133, -INF , !P1 ;  /* 0xff80000085277808 */ /* 0x000fe40004800000 */
[----:B------:R-:W-:Y:S02]  /*ecb0*/  FSEL R67, R173, -INF , !P4 ;  /* 0xff800000ad437808 */ /* 0x000fe40006000000 */
[C---:B------:R-:W-:Y:S02]  /*ecc0*/  ISETP.GE.AND P1, PT, R38.reuse, R7, PT ;  /* 0x000000072600720c */ /* 0x040fe40003f26270 */
        /* <DEDUP_REMOVED lines=8> */
[----:B------:R-:W-:Y:S02]  /*ed50*/  ISETP.GE.AND P2, PT, R33, R6, PT ;  /* 0x000000062100720c */ /* 0x000fe40003f46270 */
[----:B------:R-:W-:Y:S02]  /*ed60*/  FSEL R33, R222, -INF , !P1 ;  /* 0xff800000de217808 */ /* 0x000fe40004800000 */
[----:B------:R-:W-:Y:S02]  /*ed70*/  FSEL R75, R246, -INF , !P4 ;  /* 0xff800000f64b7808 */ /* 0x000fe40006000000 */
[----:B------:R-:W-:Y:S02]  /*ed80*/  FSEL R69, R248, -INF , !P5 ;  /* 0xff800000f8457808 */ /* 0x000fe40006800000 */
[----:B------:R-:W-:Y:S02]  /*ed90*/  FSEL R79, R251, -INF , !P2 ;  /* 0xff800000fb4f7808 */ /* 0x000fe40005000000 */
[----:B------:R-:W-:-:S02]  /*eda0*/  ISETP.GE.AND P1, PT, R31, R7, PT ;  /* 0x000000071f00720c */ /* 0x000fc40003f26270 */
[-C--:B------:R-:W-:Y:S02]  /*edb0*/  ISETP.GE.AND P4, PT, R31, R6.reuse, PT ;  /* 0x000000061f00720c */ /* 0x080fe40003f86270 */
[C---:B------:R-:W-:Y:S02]  /*edc0*/  ISETP.GE.AND P5, PT, R28.reuse, R7, PT ;  /* 0x000000071c00720c */ /* 0x040fe40003fa6270 */
[----:B------:R-:W-:Y:S02]  /*edd0*/  ISETP.GE.AND P2, PT, R28, R6, PT ;  /* 0x000000061c00720c */ /* 0x000fe40003f46270 */
[----:B------:R-:W-:Y:S02]  /*ede0*/  FSEL R64, R223, -INF , !P6 ;  /* 0xff800000df407808 */ /* 0x000fe40007000000 */
[----:B------:R-:W-:Y:S02]  /*edf0*/  FSEL R76, R247, -INF , !P3 ;  /* 0xff800000f74c7808 */ /* 0x000fe40005800000 */
[----:B------:R-:W-:-:S02]  /*ee00*/  FSEL R73, R249, -INF , !P1 ;  /* 0xff800000f9497808 */ /* 0x000fc40004800000 */
[----:B------:R-:W-:Y:S02]  /*ee10*/  FSEL R80, R250, -INF , !P4 ;  /* 0xff800000fa507808 */ /* 0x000fe40006000000 */
[----:B------:R-:W-:Y:S02]  /*ee20*/  FSEL R77, R215, -INF , !P5 ;  /* 0xff800000d74d7808 */ /* 0x000fe40006800000 */
[----:B------:R-:W-:Y:S02]  /*ee30*/  FSEL R88, R209, -INF , !P2 ;  /* 0xff800000d1587808 */ /* 0x000fe40005000000 */
[CC--:B------:R-:W-:Y:S02]  /*ee40*/  ISETP.GE.AND P6, PT, R29.reuse, R7.reuse, PT ;  /* 0x000000071d00720c */ /* 0x0c0fe40003fc6270 */
[----:B------:R-:W-:Y:S02]  /*ee50*/  ISETP.GE.AND P3, PT, R29, R6, PT ;  /* 0x000000061d00720c */ /* 0x000fe40003f66270 */
[----:B------:R-:W-:-:S02]  /*ee60*/  ISETP.GE.AND P1, PT, R25, R7, PT ;  /* 0x000000071900720c */ /* 0x000fc40003f26270 */
[-C--:B------:R-:W-:Y:S02]  /*ee70*/  ISETP.GE.AND P4, PT, R25, R6.reuse, PT ;  /* 0x000000061900720c */ /* 0x080fe40003f86270 */
[C---:B------:R-:W-:Y:S02]  /*ee80*/  ISETP.GE.AND P5, PT, R15.reuse, R7, PT ;  /* 0x000000070f00720c */ /* 0x040fe40003fa6270 */
[----:B------:R-:W-:Y:S02]  /*ee90*/  ISETP.GE.AND P2, PT, R15, R6, PT ;  /* 0x000000060f00720c */ /* 0x000fe40003f46270 */
[----:B------:R1:W-:Y:S01]  /*eea0*/  MUFU.TANH R15, R0 ;  /* 0x00000000000f7308 */ /* 0x0003e20000002400 */
[----:B------:R-:W-:Y:S02]  /*eeb0*/  FSEL R74, R252, -INF , !P6 ;  /* 0xff800000fc4a7808 */ /* 0x000fe40007000000 */
[----:B------:R-:W-:Y:S02]  /*eec0*/  FSEL R83, R213, -INF , !P3 ;  /* 0xff800000d5537808 */ /* 0x000fe40005800000 */
[----:B------:R-:W-:-:S02]  /*eed0*/  FSEL R78, R211, -INF , !P1 ;  /* 0xff800000d34e7808 */ /* 0x000fc40004800000 */
[----:B------:R-:W-:Y:S02]  /*eee0*/  FSEL R90, R207, -INF , !P4 ;  /* 0xff800000cf5a7808 */ /* 0x000fe40006000000 */
[CC--:B------:R-:W-:Y:S02]  /*eef0*/  ISETP.GE.AND P6, PT, R24.reuse, R7.reuse, PT ;  /* 0x000000071800720c */ /* 0x0c0fe40003fc6270 */
[-C--:B------:R-:W-:Y:S02]  /*ef00*/  ISETP.GE.AND P3, PT, R24, R6.reuse, PT ;  /* 0x000000061800720c */ /* 0x080fe40003f66270 */
[C---:B------:R-:W-:Y:S02]  /*ef10*/  ISETP.GE.AND P1, PT, R14.reuse, R7, PT ;  /* 0x000000070e00720c */ /* 0x040fe40003f26270 */
[----:B------:R-:W-:Y:S01]  /*ef20*/  ISETP.GE.AND P4, PT, R14, R6, PT ;  /* 0x000000060e00720c */ /* 0x000fe20003f86270 */
[----:B-1----:R-:W-:Y:S01]  /*ef30*/  FMUL.FTZ R0, R22, UR22 ;  /* 0x0000001616007c20 */ /* 0x002fe20008410000 */
[----:B------:R-:W-:-:S02]  /*ef40*/  FSEL R81, R205, -INF , !P6 ;  /* 0xff800000cd517808 */ /* 0x000fc40007000000 */
[----:B------:R-:W-:Y:S01]  /*ef50*/  FSEL R91, R203, -INF , !P3 ;  /* 0xff800000cb5b7808 */ /* 0x000fe20005800000 */
[----:B------:R1:W-:Y:S01]  /*ef60*/  MUFU.TANH R14, R0 ;  /* 0x00000000000e7308 */ /* 0x0003e20000002400 */
[CC--:B------:R-:W-:Y:S02]  /*ef70*/  ISETP.GE.AND P6, PT, R13.reuse, R7.reuse, PT ;  /* 0x000000070d00720c */ /* 0x0c0fe40003fc6270 */
[----:B------:R-:W-:Y:S02]  /*ef80*/  ISETP.GE.AND P3, PT, R13, R6, PT ;  /* 0x000000060d00720c */ /* 0x000fe40003f66270 */
[----:B------:R-:W-:Y:S02]  /*ef90*/  FSEL R82, R202, -INF , !P5 ;  /* 0xff800000ca527808 */ /* 0x000fe40006800000 */
[----:B------:R-:W-:Y:S02]  /*efa0*/  FSEL R95, R199, -INF , !P2 ;  /* 0xff800000c75f7808 */ /* 0x000fe40005000000 */
[----:B------:R-:W-:-:S02]  /*efb0*/  ISETP.GE.AND P5, PT, R12, R7, PT ;  /* 0x000000070c00720c */ /* 0x000fc40003fa6270 */
[-C--:B------:R-:W-:Y:S02]  /*efc0*/  ISETP.GE.AND P2, PT, R12, R6.reuse, PT ;  /* 0x000000060c00720c */ /* 0x080fe40003f46270 */
[----:B------:R-:W-:Y:S02]  /*efd0*/  FSEL R89, R196, -INF , !P1 ;  /* 0xff800000c4597808 */ /* 0x000fe40004800000 */
[----:B------:R-:W-:Y:S01]  /*efe0*/  ISETP.GE.AND P1, PT, R5, R7, PT ;  /* 0x000000070500720c */ /* 0x000fe20003f26270 */
[----:B-1----:R-:W-:Y:S01]  /*eff0*/  FMUL.FTZ R0, R16, UR22 ;  /* 0x0000001610007c20 */ /* 0x002fe20008410000 */
[----:B------:R-:W-:Y:S02]  /*f000*/  FSEL R96, R193, -INF , !P4 ;  /* 0xff800000c1607808 */ /* 0x000fe40006000000 */
[----:B------:R-:W-:Y:S01]  /*f010*/  ISETP.GE.AND P4, PT, R5, R6, PT ;  /* 0x000000060500720c */ /* 0x000fe20003f86270 */
[----:B------:R1:W-:Y:S01]  /*f020*/  MUFU.TANH R13, R0 ;  /* 0x00000000000d7308 */ /* 0x0003e20000002400 */
[----:B------:R-:W-:-:S02]  /*f030*/  FSEL R97, R122, -INF , !P1 ;  /* 0xff8000007a617808 */ /* 0x000fc40004800000 */
[-C--:B------:R-:W-:Y:S02]  /*f040*/  ISETP.GE.AND P1, PT, R35, R7.reuse, PT ;  /* 0x000000072300720c */ /* 0x080fe40003f26270 */
[----:B------:R-:W-:Y:S02]  /*f050*/  FSEL R122, R119, -INF , !P4 ;  /* 0xff800000777a7808 */ /* 0x000fe40006000000 */
[----:B------:R-:W-:Y:S02]  /*f060*/  FSEL R119, R68, -INF , !P1 ;  /* 0xff80000044777808 */ /* 0x000fe40004800000 */
[----:B------:R-:W-:Y:S02]  /*f070*/  ISETP.GE.AND P1, PT, R53, R7, PT ;  /* 0x000000073500720c */ /* 0x000fe40003f26270 */
[----:B------:R-:W-:Y:S02]  /*f080*/  FSEL R92, R186, -INF , !P6 ;  /* 0xff800000ba5c7808 */ /* 0x000fe40007000000 */
[----:B------:R-:W-:-:S02]  /*f090*/  FSEL R188, R32, -INF , !P1 ;  /* 0xff80000020bc7808 */ /* 0x000fc40004800000 */
[----:B------:R-:W-:Y:S01]  /*f0a0*/  FSEL R98, R183, -INF , !P3 ;  /* 0xff800000b7627808 */ /* 0x000fe20005800000 */
[----:B-1----:R-:W-:Y:S01]  /*f0b0*/  FMUL.FTZ R0, R18, UR22 ;  /* 0x0000001612007c20 */ /* 0x002fe20008410000 */
[----:B------:R-:W-:Y:S02]  /*f0c0*/  FSEL R93, R179, -INF , !P5 ;  /* 0xff800000b35d7808 */ /* 0x000fe40006800000 */
[----:B------:R-:W-:Y:S01]  /*f0d0*/  FSEL R99, R175, -INF , !P2 ;  /* 0xff800000af637808 */ /* 0x000fe20005000000 */
[----:B------:R1:W-:Y:S01]  /*f0e0*/  MUFU.TANH R12, R0 ;  /* 0x00000000000c7308 */ /* 0x0003e20000002400 */
[-C--:B------:R-:W-:Y:S02]  /*f0f0*/  ISETP.GE.AND P1, PT, R61, R7.reuse, PT ;  /* 0x000000073d00720c */ /* 0x080fe40003f26270 */
[C---:B------:R-:W-:Y:S02]  /*f100*/  ISETP.GE.AND P6, PT, R21.reuse, R7, PT ;  /* 0x000000071500720c */ /* 0x040fe40003fc6270 */
[----:B------:R-:W-:-:S02]  /*f110*/  ISETP.GE.AND P3, PT, R21, R6, PT ;  /* 0x000000061500720c */ /* 0x000fc40003f66270 */
[C---:B------:R-:W-:Y:S02]  /*f120*/  ISETP.GE.AND P5, PT, R23.reuse, R7, PT ;  /* 0x000000071700720c */ /* 0x040fe40003fa6270 */
[----:B------:R-:W-:Y:S02]  /*f130*/  ISETP.GE.AND P2, PT, R23, R6, PT ;  /* 0x000000061700720c */ /* 0x000fe40003f46270 */
[----:B------:R-:W-:Y:S02]  /*f140*/  FSEL R94, R94, -INF , !P6 ;  /* 0xff8000005e5e7808 */ /* 0x000fe40007000000 */
[----:B------:R-:W-:Y:S02]  /*f150*/  FSEL R123, R30, -INF , !P3 ;  /* 0xff8000001e7b7808 */ /* 0x000fe40005800000 */
[----:B------:R-:W-:Y:S01]  /*f160*/  FSEL R100, R60, -INF , !P5 ;  /* 0xff8000003c647808 */ /* 0x000fe20006800000 */
[----:B-1----:R-:W-:Y:S01]  /*f170*/  FMUL.FTZ R0, R48, UR22 ;  /* 0x0000001630007c20 */ /* 0x002fe20008410000 */
[----:B------:R-:W-:-:S02]  /*f180*/  FSEL R173, R62, -INF , !P2 ;  /* 0xff8000003ead7808 */ /* 0x000fc40005000000 */
[-C--:B------:R-:W-:Y:S01]  /*f190*/  ISETP.GE.AND P4, PT, R35, R6.reuse, PT ;  /* 0x000000062300720c */ /* 0x080fe20003f86270 */
[----:B------:R1:W2:Y:S01]  /*f1a0*/  MUFU.TANH R11, R0 ;  /* 0x00000000000b7308 */ /* 0x0002a20000002400 */
[CC--:B------:R-:W-:Y:S02]  /*f1b0*/  ISETP.GE.AND P6, PT, R45.reuse, R7.reuse, PT ;  /* 0x000000072d00720c */ /* 0x0c0fe40003fc6270 */
[-C--:B------:R-:W-:Y:S02]  /*f1c0*/  ISETP.GE.AND P3, PT, R45, R6.reuse, PT ;  /* 0x000000062d00720c */ /* 0x080fe40003f66270 */
[C---:B------:R-:W-:Y:S02]  /*f1d0*/  ISETP.GE.AND P5, PT, R47.reuse, R7, PT ;  /* 0x000000072f00720c */ /* 0x040fe40003fa6270 */
[----:B------:R-:W-:Y:S02]  /*f1e0*/  ISETP.GE.AND P2, PT, R47, R6, PT ;  /* 0x000000062f00720c */ /* 0x000fe40003f46270 */
[----:B------:R-:W-:-:S02]  /*f1f0*/  FSEL R175, R70, -INF , !P4 ;  /* 0xff80000046af7808 */ /* 0x000fc40006000000 */
[----:B------:R-:W-:Y:S02]  /*f200*/  FSEL R133, R52, -INF , !P6 ;  /* 0xff80000034857808 */ /* 0x000fe40007000000 */
[----:B------:R-:W-:Y:S02]  /*f210*/  FSEL R183, R54, -INF , !P3 ;  /* 0xff80000036b77808 */ /* 0x000fe40005800000 */
[----:B------:R-:W-:Y:S01]  /*f220*/  FSEL R179, R44, -INF , !P5 ;  /* 0xff8000002cb37808 */ /* 0x000fe20006800000 */
[----:B-1----:R-:W-:Y:S01]  /*f230*/  FMUL.FTZ R0, R50, UR22 ;  /* 0x0000001632007c20 */ /* 0x002fe20008410000 */
[----:B--2---:R-:W-:Y:S02]  /*f240*/  FSEL R203, R11, -INF , !P1 ;  /* 0xff8000000bcb7808 */ /* 0x004fe40004800000 */
[----:B------:R-:W-:Y:S01]  /*f250*/  PLOP3.LUT P1, PT, PT, PT, UP0, 0x80, 0x0 ;  /* 0x000000000000781c */ /* 0x000fe20003f2f008 */
[----:B------:R1:W2:Y:S01]  /*f260*/  MUFU.TANH R9, R0 ;  /* 0x0000000000097308 */ /* 0x0002a20000002400 */
[----:B------:R-:W-:-:S02]  /*f270*/  FSEL R186, R46, -INF , !P2 ;  /* 0xff8000002eba7808 */ /* 0x000fc40005000000 */
[-C--:B------:R-:W-:Y:S02]  /*f280*/  ISETP.GE.AND P4, PT, R53, R6.reuse, PT ;  /* 0x000000063500720c */ /* 0x080fe40003f86270 */
[CC--:B------:R-:W-:Y:S02]  /*f290*/  ISETP.GE.AND P6, PT, R55.reuse, R7.reuse, PT ;  /* 0x000000073700720c */ /* 0x0c0fe40003fc6270 */
[-C--:B------:R-:W-:Y:S02]  /*f2a0*/  ISETP.GE.AND P3, PT, R55, R6.reuse, PT ;  /* 0x000000063700720c */ /* 0x080fe40003f66270 */
[C---:B------:R-:W-:Y:S02]  /*f2b0*/  ISETP.GE.AND P5, PT, R17.reuse, R7, PT ;  /* 0x000000071100720c */ /* 0x040fe40003fa6270 */
[----:B------:R-:W-:Y:S02]  /*f2c0*/  ISETP.GE.AND P2, PT, R17, R6, PT ;  /* 0x000000061100720c */ /* 0x000fe40003f46270 */
[----:B------:R-:W-:-:S02]  /*f2d0*/  FSEL R196, R19, -INF , !P4 ;  /* 0xff80000013c47808 */ /* 0x000fc40006000000 */
[----:B------:R-:W-:Y:S01]  /*f2e0*/  FSEL R193, R15, -INF , !P6 ;  /* 0xff8000000fc17808 */ /* 0x000fe20007000000 */
[----:B-1----:R-:W-:Y:S01]  /*f2f0*/  FMUL.FTZ R0, R56, UR22 ;  /* 0x0000001638007c20 */ /* 0x002fe20008410000 */
[----:B------:R-:W-:Y:S02]  /*f300*/  FSEL R199, R14, -INF , !P3 ;  /* 0xff8000000ec77808 */ /* 0x000fe40005800000 */
[----:B------:R-:W-:Y:S01]  /*f310*/  FSEL R202, R13, -INF , !P5 ;  /* 0xff8000000dca7808 */ /* 0x000fe20006800000 */
[----:B------:R1:W3:Y:S01]  /*f320*/  MUFU.TANH R5, R0 ;  /* 0x0000000000057308 */ /* 0x0002e20000002400 */
[----:B------:R-:W-:Y:S02]  /*f330*/  FSEL R205, R12, -INF , !P2 ;  /* 0xff8000000ccd7808 */ /* 0x000fe40005000000 */
[----:B------:R-:W-:Y:S02]  /*f340*/  ISETP.GE.AND P4, PT, R61, R6, PT ;  /* 0x000000063d00720c */ /* 0x000fe40003f86270 */
[----:B------:R-:W-:-:S02]  /*f350*/  ISETP.GE.AND P6, PT, R65, R7, PT ;  /* 0x000000074100720c */ /* 0x000fc40003fc6270 */
[-C--:B------:R-:W-:Y:S02]  /*f360*/  ISETP.GE.AND P3, PT, R65, R6.reuse, PT ;  /* 0x000000064100720c */ /* 0x080fe40003f66270 */
[C---:B------:R-:W-:Y:S02]  /*f370*/  ISETP.GE.AND P5, PT, R63.reuse, R7, PT ;  /* 0x000000073f00720c */ /* 0x040fe40003fa6270 */
[----:B------:R-:W-:Y:S02]  /*f380*/  ISETP.GE.AND P2, PT, R63, R6, PT ;  /* 0x000000063f00720c */ /* 0x000fe40003f46270 */
[----:B--2---:R-:W-:Y:S02]  /*f390*/  FSEL R207, R9, -INF , !P4 ;  /* 0xff80000009cf7808 */ /* 0x004fe40006000000 */
[----:B------:R-:W-:Y:S01]  /*f3a0*/  FSEL R211, R2, -INF , !P5 ;  /* 0xff80000002d37808 */ /* 0x000fe20006800000 */
[----:B-1----:R-:W-:Y:S01]  /*f3b0*/  FMUL.FTZ R0, R58, UR22 ;  /* 0x000000163a007c20 */ /* 0x002fe20008410000 */
[----:B---3--:R-:W-:-:S03]  /*f3c0*/  FSEL R209, R5, -INF , !P6 ;  /* 0xff80000005d17808 */ /* 0x008fc60007000000 */
[----:B------:R1:W2:Y:S02]  /*f3d0*/  MUFU.TANH R4, R0 ;  /* 0x0000000000047308 */ /* 0x0002a40000002400 */
[----:B-1----:R-:W-:Y:S01]  /*f3e0*/  FMUL.FTZ R0, R10, UR22 ;  /* 0x000000160a007c20 */ /* 0x002fe20008410000 */
[----:B--2---:R-:W-:-:S05]  /*f3f0*/  FSEL R213, R4, -INF , !P3 ;  /* 0xff80000004d57808 */ /* 0x004fca0005800000 */
[----:B------:R-:W1:Y:S02]  /*f400*/  MUFU.TANH R0, R0 ;  /* 0x0000000000007308 */ /* 0x000e640000002400 */
[----:B-1----:R-:W-:Y:S01]  /*f410*/  FSEL R215, R0, -INF , !P2 ;  /* 0xff80000000d77808 */ /* 0x002fe20005000000 */
        /* <DEDUP_REMOVED lines=30> */
[C---:B------:R-:W-:Y:S02]  /*f600*/  LOP3.LUT R4, R9.reuse, UR5, RZ, 0x3c, !PT ;  /* 0x0000000509047c12 */ /* 0x040fe4000f8e3cff */
[----:B------:R-:W-:Y:S01]  /*f610*/  LOP3.LUT R5, R9, UR4, RZ, 0x3c, !PT ;  /* 0x0000000409057c12 */ /* 0x000fe2000f8e3cff */
[----:B------:R-:W-:Y:S01]  /*f620*/  ULDC.64 UR4, c[0x0][0x230] ;  /* 0x00008c0000047ab9 */ /* 0x000fe20000000a00 */
[----:B------:R-:W-:-:S02]  /*f630*/  ISETP.GE.AND P1, PT, R4, RZ, PT ;  /* 0x000000ff0400720c */ /* 0x000fc40003f26270 */
        /* <DEDUP_REMOVED lines=22> */
[----:B------:R-:W-:-:S03]  /*f7a0*/  IADD3 R5, R5, R0, RZ ;  /* 0x0000000005057210 */ /* 0x000fc60007ffe0ff */
[C---:B------:R-:W-:Y:S02]  /*f7b0*/  IMAD R0, R6.reuse, UR5, R2 ;  /* 0x0000000506007c24 */ /* 0x040fe4000f8e0202 */
[----:B------:R-:W-:-:S04]  /*f7c0*/  IMAD.WIDE.U32 R4, R6, UR4, R4 ;  /* 0x0000000406047c25 */ /* 0x000fc8000f8e0004 */
[----:B------:R-:W-:Y:S01]  /*f7d0*/  IMAD.IADD R0, R5, 0x1, R0 ;  /* 0x0000000105007824 */ /* 0x000fe200078e0200 */
[----:B------:R-:W-:Y:S06]  /*f7e0*/  BRA `(.L_x_2330) ;  /* 0x0000000000107947 */ /* 0x000fec0003800000 */
.L_x_2329:
[----:B------:R-:W-:-:S04]  /*f7f0*/  ULEA UR5, -UR10, URZ, 0x8 ;  /* 0x0000003f0a057291 */ /* 0x000fc8000f8e413f */
[----:B------:R-:W-:Y:S02]  /*f800*/  USHF.R.S32.HI UR4, URZ, 0x1f, UR5 ;  /* 0x0000001f3f047899 */ /* 0x000fe40008011405 */
[----:B------:R-:W-:-:S04]  /*f810*/  MOV R4, UR5 ;  /* 0x0000000500047c02 */ /* 0x000fc80008000f00 */
[----:B------:R-:W-:-:S07]  /*f820*/  MOV R0, UR4 ;  /* 0x0000000400007c02 */ /* 0x000fce0008000f00 */
.L_x_2330:
[----:B------:R-:W-:Y:S01]  /*f830*/  IADD3 R4, P1, R129, R4, RZ ;  /* 0x0000000481047210 */ /* 0x000fe20007f3e0ff */
[----:B------:R-:W-:Y:S02]  /*f840*/  USHF.L.U32 UR4, UR10, 0x5, URZ ;  /* 0x000000050a047899 */ /* 0x000fe4000800063f */
[----:B------:R-:W-:Y:S02]  /*f850*/  USHF.L.U64.HI UR10, UR10, 0x5, UR11 ;  /* 0x000000050a0a7899 */ /* 0x000fe4000801020b */
[----:B------:R-:W-:Y:S01]  /*f860*/  IMAD.X R0, R128, 0x1, R0, P1 ;  /* 0x0000000180007824 */ /* 0x000fe200008e0600 */
[----:B------:R-:W-:-:S04]  /*f870*/  LEA R2, P1, R4, UR8, 0x1 ;  /* 0x0000000804027c11 */ /* 0x000fc8000f8208ff */
[----:B------:R-:W-:Y:S01]  /*f880*/  LEA.HI.X R12, R4, UR9, R0, 0x1, P1 ;  /* 0x00000009040c7c11 */ /* 0x000fe200088f0c00 */
[----:B------:R-:W-:Y:S01]  /*f890*/  STL [R1+0xc], R2 ;  /* 0x00000c0201007387 */ /* 0x000fe20000100800 */
[----:B------:R-:W-:-:S03]  /*f8a0*/  IADD3 R10, P1, R2, UR4, RZ ;  /* 0x00000004020a7c10 */ /* 0x000fc6000ff3e0ff */
[----:B------:R1:W-:Y:S01]  /*f8b0*/  STL [R1+0x8], R12 ;  /* 0x0000080c01007387 */ /* 0x0003e20000100800 */
[----:B------:R-:W-:Y:S01]  /*f8c0*/  IADD3.X R11, R12, UR10, RZ, P1, !PT ;  /* 0x0000000a0c0b7c10 */ /* 0x000fe20008ffe4ff */
[----:B------:R-:W-:Y:S01]  /*f8d0*/  IMAD.MOV.U32 R13, RZ, RZ, R12 ;  /* 0x000000ffff0d7224 */ /* 0x000fe200078e000c */
[----:B------:R-:W-:-:S04]  /*f8e0*/  IADD3 R8, P1, R10, UR4, RZ ;  /* 0x000000040a087c10 */ /* 0x000fc8000ff3e0ff */
[----:B------:R-:W-:Y:S02]  /*f8f0*/  IADD3.X R9, R11, UR10, RZ, P1, !PT ;  /* 0x0000000a0b097c10 */ /* 0x000fe40008ffe4ff */
[----:B------:R-:W-:-:S04]  /*f900*/  IADD3 R6, P1, R8, UR4, RZ ;  /* 0x0000000408067c10 */ /* 0x000fc8000ff3e0ff */
[----:B------:R-:W-:Y:S02]  /*f910*/  IADD3.X R7, R9, UR10, RZ, P1, !PT ;  /* 0x0000000a09077c10 */ /* 0x000fe40008ffe4ff */
[----:B------:R-:W-:-:S04]  /*f920*/  IADD3 R4, P1, R6, UR4, RZ ;  /* 0x0000000406047c10 */ /* 0x000fc8000ff3e0ff */
[----:B------:R-:W-:Y:S02]  /*f930*/  IADD3.X R5, R7, UR10, RZ, P1, !PT ;  /* 0x0000000a07057c10 */ /* 0x000fe40008ffe4ff */
[----:B------:R-:W-:-:S04]  /*f940*/  IADD3 R16, P1, R4, UR4, RZ ;  /* 0x0000000404107c10 */ /* 0x000fc8000ff3e0ff */
[----:B------:R-:W-:Y:S01]  /*f950*/  IADD3.X R17, R5, UR10, RZ, P1, !PT ;  /* 0x0000000a05117c10 */ /* 0x000fe20008ffe4ff */
[----:B-1----:R-:W-:Y:S01]  /*f960*/  IMAD.MOV.U32 R12, RZ, RZ, R2 ;  /* 0x000000ffff0c7224 */ /* 0x002fe200078e0002 */
[----:B------:R-:W-:-:S04]  /*f970*/  IADD3 R14, P1, R16, UR4, RZ ;  /* 0x00000004100e7c10 */ /* 0x000fc8000ff3e0ff */
[----:B------:R-:W-:Y:S01]  /*f980*/  IADD3.X R15, R17, UR10, RZ, P1, !PT ;  /* 0x0000000a110f7c10 */ /* 0x000fe20008ffe4ff */
[----:B------:R-:W-:Y:S01]  /*f990*/  @!PT LDS RZ, [RZ] ;  /* 0x00000000fffff984 */ /* 0x000fe20000000800 */
[----:B------:R-:W-:Y:S01]  /*f9a0*/  @!PT LDS RZ, [RZ] ;  /* 0x00000000fffff984 */ /* 0x000fe20000000800 */
[----:B------:R-:W-:Y:S01]  /*f9b0*/  @!PT LDS RZ, [RZ] ;  /* 0x00000000fffff984 */ /* 0x000fe20000000800 */
[----:B------:R1:W-:Y:S01]  /*f9c0*/  LDGSTS.E.BYPASS.LTC128B.128 [R243+0x2000], desc[UR16][R12.64] ;  /* 0x020000000cf37fae */ /* 0x0003e2000b901d50 */
[----:B------:R-:W-:-:S03]  /*f9d0*/  IADD3 R20, P1, R14, UR4, RZ ;  /* 0x000000040e147c10 */ /* 0x000fc6000ff3e0ff */
        /* <DEDUP_REMOVED lines=8> */
[----:B------:R-:W-:-:S03]  /*fa60*/  IADD3.X R19, R23, UR10, RZ, P1, !PT ;  /* 0x0000000a17137c10 */ /* 0x000fc60008ffe4ff */
[----:B------:R-:W-:Y:S04]  /*fa70*/  LDGSTS.E.BYPASS.LTC128B.128 [R243+0x4800], desc[UR16][R16.64] ;  /* 0x0480000010f37fae */ /* 0x000fe8000b901d50 */
[----:B------:R-:W-:Y:S01]  /*fa80*/  LDGSTS.E.BYPASS.LTC128B.128 [R243+0x5000], desc[UR16][R14.64] ;  /* 0x050000000ef37fae */ /* 0x000fe2000b901d50 */
[----:B-1----:R-:W-:-:S03]  /*fa90*/  IADD3 R12, P1, R18, UR4, RZ ;  /* 0x00000004120c7c10 */ /* 0x002fc6000ff3e0ff */
[----:B------:R-:W-:Y:S01]  /*faa0*/  LDGSTS.E.BYPASS.LTC128B.128 [R243+0x5800], desc[UR16][R20.64] ;  /* 0x0580000014f37fae */ /* 0x000fe2000b901d50 */
[----:B------:R-:W-:-:S03]  /*fab0*/  IADD3.X R13, R19, UR10, RZ, P1, !PT ;  /* 0x0000000a130d7c10 */ /* 0x000fc60008ffe4ff */
[----:B------:R-:W-:Y:S01]  /*fac0*/  LDGSTS.E.BYPASS.LTC128B.128 [R243+0x6000], desc[UR16][R22.64] ;  /* 0x0600000016f37fae */ /* 0x000fe2000b901d50 */
[----:B--2---:R-:W-:-:S03]  /*fad0*/  IADD3 R10, P1, R12, UR4, RZ ;  /* 0x000000040c0a7c10 */ /* 0x004fc6000ff3e0ff */
[----:B------:R-:W-:Y:S01]  /*fae0*/  LDGSTS.E.BYPASS.LTC128B.128 [R243+0x6800], desc[UR16][R18.64] ;  /* 0x0680000012f37fae */ /* 0x000fe2000b901d50 */
[----:B------:R-:W-:Y:S02]  /*faf0*/  IADD3.X R11, R13, UR10, RZ, P1, !PT ;  /* 0x0000000a0d0b7c10 */ /* 0x000fe40008ffe4ff */
[----:B---3--:R-:W-:Y:S01]  /*fb00*/  IADD3 R8, P1, R10, UR4, RZ ;  /* 0x000000040a087c10 */ /* 0x008fe2000ff3e0ff */
[----:B------:R1:W-:Y:S03]  /*fb10*/  LDGSTS.E.BYPASS.LTC128B.128 [R243+0x7000], desc[UR16][R12.64] ;  /* 0x070000000cf37fae */ /* 0x0003e6000b901d50 */
[----:B------:R-:W-:Y:S01]  /*fb20*/  IADD3.X R9, R11, UR10, RZ, P1, !PT ;  /* 0x0000000a0b097c10 */ /* 0x000fe20008ffe4ff */
[----:B------:R2:W-:Y:S01]  /*fb30*/  LDGSTS.E.BYPASS.LTC128B.128 [R243+0x7800], desc[UR16][R10.64] ;  /* 0x078000000af37fae */ /* 0x0005e2000b901d50 */
[----:B----4-:R-:W-:-:S03]  /*fb40*/  IADD3 R6, P1, R8, UR4, RZ ;  /* 0x0000000408067c10 */ /* 0x010fc6000ff3e0ff */
[----:B------:R2:W-:Y:S01]  /*fb50*/  LDGSTS.E.BYPASS.LTC128B.128 [R243+0x8000], desc[UR16][R8.64] ;  /* 0x0800000008f37fae */ /* 0x0005e2000b901d50 */
[----:B------:R-:W-:Y:S02]  /*fb60*/  IADD3.X R7, R9, UR10, RZ, P1, !PT ;  /* 0x0000000a09077c10 */ /* 0x000fe40008ffe4ff */
[----:B-----5:R-:W-:-:S03]  /*fb70*/  IADD3 R4, P1, R6, UR4, RZ ;  /* 0x0000000406047c10 */ /* 0x020fc6000ff3e0ff */
[----:B------:R2:W-:Y:S01]  /*fb80*/  LDGSTS.E.BYPASS.LTC128B.128 [R243+0x8800], desc[UR16][R6.64] ;  /* 0x0880000006f37fae */ /* 0x0005e2000b901d50 */
[----:B------:R-:W-:-:S05]  /*fb90*/  IADD3.X R5, R7, UR10, RZ, P1, !PT ;  /* 0x0000000a07057c10 */ /* 0x000fca0008ffe4ff */
[----:B------:R2:W-:Y:S01]  /*fba0*/  LDGSTS.E.BYPASS.LTC128B.128 [R243+0x9000], desc[UR16][R4.64] ;  /* 0x0900000004f37fae */ /* 0x0005e2000b901d50 */
[----:B-1----:R-:W-:-:S04]  /*fbb0*/  IADD3 R12, P1, R4, UR4, RZ ;  /* 0x00000004040c7c10 */ /* 0x002fc8000ff3e0ff */
[----:B------:R-:W-:-:S05]  /*fbc0*/  IADD3.X R13, R5, UR10, RZ, P1, !PT ;  /* 0x0000000a050d7c10 */ /* 0x000fca0008ffe4ff */
[----:B------:R2:W-:Y:S04]  /*fbd0*/  LDGSTS.E.BYPASS.LTC128B.128 [R243+0x9800], desc[UR16][R12.64] ;  /* 0x098000000cf37fae */ /* 0x0005e8000b901d50 */
[----:B------:R-:W0:Y:S02]  /*fbe0*/  LDGDEPBAR ;  /* 0x00000000000079af */ /* 0x000e240000000000 */
.L_x_2328:
[----:B------:R-:W-:Y:S01]  /*fbf0*/  FMNMX.FTZ R0, R36, R26, !PT ;  /* 0x0000001a24007209 */ /* 0x000fe20007810000 */
[----:B--2---:R-:W2:Y:S03]  /*fc00*/  LDL.LU R7, [R1+0x10] ;  /* 0x0000100001077983 */ /* 0x004ea60000300800 */
[----:B------:R-:W-:Y:S01]  /*fc10*/  FMNMX.FTZ R0, R111, R0, !PT ;  /* 0x000000006f007209 */ /* 0x000fe20007810000 */
[----:B------:R-:W3:Y:S03]  /*fc20*/  LDL.LU R8, [R1+0x14] ;  /* 0x0000140001087983 */ /* 0x000ee60000300800 */
[----:B------:R-:W-:Y:S01]  /*fc30*/  FMNMX.FTZ R0, R43, R0, !PT ;  /* 0x000000002b007209 */ /* 0x000fe20007810000 */
[----:B------:R-:W-:Y:S03]  /*fc40*/  LDSM.16.MT88.4 R12, [R135+0xa000] ;  /* 0x00a00000870c783b */ /* 0x000fe60000004200 */
        /* <DEDUP_REMOVED lines=131> */
[----:B------:R-:W-:-:S05]  /*10480*/  FMNMX.FTZ R4, R221, R4, !PT ;  /* 0x00000004dd047209 */ /* 0x000fca0007810000 */
[----:B------:R-:W4:Y:S01]  /*10490*/  SHFL.BFLY PT, R6, R4, 0x2, 0x1f ;  /* 0x0c401f0004067f89 */ /* 0x000f2200000e0000 */
[----:B---3--:R-:W-:-:S04]  /*104a0*/  MOV R20, R8 ;  /* 0x0000000800147202 */ /* 0x008fc80000000f00 */
[----:B------:R-:W-:Y:S02]  /*104b0*/  MOV R25, R20 ;  /* 0x0000001400197202 */ /* 0x000fe40000000f00 */
[----:B-1----:R-:W-:-:S04]  /*104c0*/  FMNMX.FTZ R87, R0, R2, !PT ;  /* 0x0000000200577209 */ /* 0x002fc80007810000 */
[C---:B------:R-:W-:Y:S01]  /*104d0*/  FSETP.NEU.FTZ.AND P2, PT, R87.reuse, -INF , PT ;  /* 0xff8000005700780b */ /* 0x040fe20003f5d000 */
[----:B------:R-:W-:-:S05]  /*104e0*/  FMUL.FTZ R2, R87, UR14 ;  /* 0x0000000e57027c20 */ /* 0x000fca0008410000 */
[----:B------:R-:W-:Y:S02]  /*104f0*/  FSEL R2, R2, RZ, P2 ;  /* 0x000000ff02027208 */ /* 0x000fe40001000000 */
[----:B----4-:R-:W-:-:S03]  /*10500*/  FMNMX.FTZ R0, R4, R6, !PT ;  /* 0x0000000604007209 */ /* 0x010fc60007810000 */
[--C-:B------:R-:W-:Y:S01]  /*10510*/  FFMA.FTZ R5, R26, UR14, -R2.reuse ;  /* 0x0000000e1a057c23 */ /* 0x100fe20008010802 */
[----:B------:R-:W-:-:S03]  /*10520*/  FFMA.FTZ R4, R111, UR14, -R2 ;  /* 0x0000000e6f047c23 */ /* 0x000fc60008010802 */
[----:B------:R1:W-:Y:S08]  /*10530*/  MUFU.EX2 R9, R5 ;  /* 0x0000000500097308 */ /* 0x0003f00000000800 */
[----:B------:R3:W-:Y:S01]  /*10540*/  MUFU.EX2 R34, R4 ;  /* 0x0000000400227308 */ /* 0x0007e20000000800 */
[----:B-1----:R-:W1:Y:S01]  /*10550*/  SHFL.BFLY PT, R5, R0, 0x1, 0x1f ;  /* 0x0c201f0000057f89 */ /* 0x002e6200000e0000 */
[----:B---3--:R-:W-:-:S06]  /*10560*/  FFMA.FTZ R4, R43, UR14, -R2 ;  /* 0x0000000e2b047c23 */ /* 0x008fcc0008010802 */
[----:B------:R3:W-:Y:S01]  /*10570*/  MUFU.EX2 R24, R4 ;  /* 0x0000000400187308 */ /* 0x0007e20000000800 */
[----:B-1----:R-:W-:Y:S01]  /*10580*/  FMNMX.FTZ R86, R0, R5, !PT ;  /* 0x0000000500567209 */ /* 0x002fe20007810000 */
[--C-:B------:R-:W-:Y:S01]  /*10590*/  FFMA.FTZ R0, R27, UR14, -R2.reuse ;  /* 0x0000000e1b007c23 */ /* 0x100fe20008010802 */
[----:B------:R-:W-:Y:S02]  /*105a0*/  FSEL R5, R87, RZ, P2 ;  /* 0x000000ff57057208 */ /* 0x000fe40001000000 */
[----:B------:R-:W-:Y:S01]  /*105b0*/  FSETP.NEU.FTZ.AND P1, PT, R86, -INF , PT ;  /* 0xff8000005600780b */ /* 0x000fe20003f3d000 */
[----:B---3--:R-:W-:Y:S02]  /*105c0*/  FFMA.FTZ R4, R108, UR14, -R2 ;  /* 0x0000000e6c047c23 */ /* 0x008fe40008010802 */
[----:B------:R1:W-:Y:S01]  /*105d0*/  MUFU.EX2 R70, R0 ;  /* 0x0000000000467308 */ /* 0x0003e20000000800 */
[----:B------:R-:W-:-:S04]  /*105e0*/  FADD.FTZ R5, R36, -R5 ;  /* 0x8000000524057221 */ /* 0x000fc80000010000 */
[----:B------:R-:W-:-:S03]  /*105f0*/  FMUL.FTZ R5, R5, UR14 ;  /* 0x0000000e05057c20 */ /* 0x000fc60008410000 */
[----:B------:R3:W4:Y:S08]  /*10600*/  MUFU.EX2 R111, R4 ;  /* 0x00000004006f7308 */ /* 0x0007300000000800 */
[----:B------:R-:W5:Y:S01]  /*10610*/  MUFU.EX2 R84, R5 ;  /* 0x0000000500547308 */ /* 0x000f620000000800 */
[----:B-1----:R-:W-:-:S05]  /*10620*/  FMUL.FTZ R0, R86, UR14 ;  /* 0x0000000e56007c20 */ /* 0x002fca0008410000 */
[----:B------:R-:W-:Y:S01]  /*10630*/  FSEL R0, R0, RZ, P1 ;  /* 0x000000ff00007208 */ /* 0x000fe20000800000 */
[----:B---3--:R-:W-:Y:S01]  /*10640*/  FFMA.FTZ R4, R42, UR14, -R2 ;  /* 0x0000000e2a047c23 */ /* 0x008fe20008010802 */
[----:B----4-:R-:W-:-:S03]  /*10650*/  F2FP.F16.F32.PACK_AB R10, R111, R24 ;  /* 0x000000186f0a723e */ /* 0x010fc600000000ff */
[----:B------:R-:W-:Y:S01]  /*10660*/  FFMA.FTZ R6, R112, UR14, -R0 ;  /* 0x0000000e70067c23 */ /* 0x000fe20008010800 */
[----:B------:R1:W3:Y:S01]  /*10670*/  MUFU.EX2 R21, R4 ;  /* 0x0000000400157308 */ /* 0x0002e20000000800 */
[-C--:B-----5:R-:W-:Y:S01]  /*10680*/  FMUL.FTZ R136, R136, R84.reuse ;  /* 0x0000005488887220 */ /* 0x0a0fe20000410000 */
        /* <DEDUP_REMOVED lines=12> */
[--C-:B-1----:R-:W-:Y:S01]  /*10750*/  FFMA.FTZ R4, R102, UR14, -R2.reuse ;  /* 0x0000000e66047c23 */ /* 0x102fe20008010802 */
[----:B------:R-:W-:Y:S01]  /*10760*/  MOV R102, R9 ;  /* 0x0000000900667202 */ /* 0x000fe20000000f00 */
[-C--:B------:R-:W-:Y:S01]  /*10770*/  FMUL.FTZ R164, R164, R84.reuse ;  /* 0x00000054a4a47220 */ /* 0x080fe20000410000 */
[-C--:B------:R-:W-:Y:S01]  /*10780*/  FMUL.FTZ R165, R165, R84.reuse ;  /* 0x00000054a5a57220 */ /* 0x080fe20000410000 */
[----:B------:R1:W-:Y:S01]  /*10790*/  MUFU.EX2 R22, R4 ;  /* 0x0000000400167308 */ /* 0x0003e20000000800 */
[-C--:B------:R-:W-:Y:S01]  /*107a0*/  FMUL.FTZ R160, R160, R84.reuse ;  /* 0x00000054a0a07220 */ /* 0x080fe20000410000 */
[----:B------:R-:W-:Y:S01]  /*107b0*/  FMUL.FTZ R161, R161, R84 ;  /* 0x00000054a1a17220 */ /* 0x000fe20000410000 */
[----:B-1----:R-:W-:Y:S01]  /*107c0*/  FFMA.FTZ R4, R101, UR14, -R2 ;  /* 0x0000000e65047c23 */ /* 0x002fe20008010802 */
[----:B------:R-:W-:-:S04]  /*107d0*/  MOV R101, R25 ;  /* 0x0000001900657202 */ /* 0x000fc80000000f00 */
[----:B------:R1:W-:Y:S02]  /*107e0*/  MUFU.EX2 R68, R4 ;  /* 0x0000000400447308 */ /* 0x0003e40000000800 */
[----:B-1----:R-:W-:-:S06]  /*107f0*/  FFMA.FTZ R4, R40, UR14, -R2 ;  /* 0x0000000e28047c23 */ /* 0x002fcc0008010802 */
[----:B------:R1:W-:Y:S02]  /*10800*/  MUFU.EX2 R128, R4 ;  /* 0x0000000400807308 */ /* 0x0003e40000000800 */
[----:B-1----:R-:W-:-:S06]  /*10810*/  FFMA.FTZ R4, R51, UR14, -R0 ;  /* 0x0000000e33047c23 */ /* 0x002fcc0008010800 */
[----:B------:R1:W-:Y:S02]  /*10820*/  MUFU.EX2 R252, R4 ;  /* 0x0000000400fc7308 */ /* 0x0003e40000000800 */
[----:B-1----:R-:W-:Y:S01]  /*10830*/  FFMA.FTZ R4, R130, UR14, -R0 ;  /* 0x0000000e82047c23 */ /* 0x002fe20008010800 */
[----:B---3--:R-:W-:-:S05]  /*10840*/  MOV R130, R21 ;  /* 0x0000001500827202 */ /* 0x008fca0000000f00 */
[----:B------:R1:W-:Y:S02]  /*10850*/  MUFU.EX2 R8, R4 ;  /* 0x0000000400087308 */ /* 0x0003e40000000800 */
[----:B-1----:R-:W-:-:S06]  /*10860*/  FFMA.FTZ R4, R49, UR14, -R0 ;  /* 0x0000000e31047c23 */ /* 0x002fcc0008010800 */
[----:B------:R1:W3:Y:S02]  /*10870*/  MUFU.EX2 R26, R4 ;  /* 0x00000004001a7308 */ /* 0x0002e40000000800 */
[----:B-1----:R-:W-:Y:S02]  /*10880*/  FSEL R4, R86, RZ, P1 ;  /* 0x000000ff56047208 */ /* 0x002fe40000800000 */
[----:B---3--:R-:W-:-:S03]  /*10890*/  F2FP.F16.F32.PACK_AB R11, R129, R26 ;  /* 0x0000001a810b723e */ /* 0x008fc600000000ff */
[----:B------:R-:W-:Y:S01]  /*108a0*/  FADD.FTZ R3, R3, -R4 ;  /* 0x8000000403037221 */ /* 0x000fe20000010000 */
[----:B------:R-:W-:Y:S01]  /*108b0*/  FFMA.FTZ R4, R110, UR14, -R2 ;  /* 0x0000000e6e047c23 */ /* 0x000fe20008010802 */
[----:B------:R-:W-:Y:S02]  /*108c0*/  MOV R110, R34 ;  /* 0x00000022006e7202 */ /* 0x000fe40000000f00 */
[----:B------:R-:W-:Y:S01]  /*108d0*/  FMUL.FTZ R3, R3, UR14 ;  /* 0x0000000e03037c20 */ /* 0x000fe20008410000 */
[----:B------:R1:W-:Y:S08]  /*108e0*/  MUFU.EX2 R6, R4 ;  /* 0x0000000400067308 */ /* 0x0003f00000000800 */
[----:B------:R3:W4:Y:S01]  /*108f0*/  MUFU.EX2 R85, R3 ;  /* 0x0000000300557308 */ /* 0x0007220000000800 */
[----:B-1----:R-:W-:-:S02]  /*10900*/  FFMA.FTZ R4, R41, UR14, -R0 ;  /* 0x0000000e29047c23 */ /* 0x002fc40008010800 */
[----:B------:R-:W-:Y:S05]  /*10910*/  LDSM.16.MT88.4 R40, [R225+0xb000] ;  /* 0x00b00000e128783b */ /* 0x000fea0000004200 */
[----:B------:R-:W-:Y:S01]  /*10920*/  MUFU.EX2 R248, R4 ;  /* 0x0000000400f87308 */ /* 0x000fe20000000800 */
[----:B---3--:R-:W-:Y:S01]  /*10930*/  FFMA.FTZ R3, R103, UR14, -R2 ;  /* 0x0000000e67037c23 */ /* 0x008fe20008010802 */
[----:B------:R-:W-:Y:S01]  /*10940*/  MOV R103, R8 ;  /* 0x0000000800677202 */ /* 0x000fe20000000f00 */
[----:B----4-:R-:W-:Y:S01]  /*10950*/  FMUL.FTZ R138, R138, R85 ;  /* 0x000000558a8a7220 */ /* 0x010fe20000410000 */
[----:B------:R-:W-:-:S04]  /*10960*/  F2FP.F16.F32.PACK_AB R8, R34, R102 ;  /* 0x000000662208723e */ /* 0x000fc800000000ff */
[----:B------:R1:W-:Y:S01]  /*10970*/  MUFU.EX2 R65, R3 ;  /* 0x0000000300417308 */ /* 0x0003e20000000800 */
[----:B------:R-:W-:Y:S01]  /*10980*/  F2FP.F16.F32.PACK_AB R9, R103, R252 ;  /* 0x000000fc6709723e */ /* 0x000fe200000000ff */
[-C--:B------:R-:W-:Y:S01]  /*10990*/  FMUL.FTZ R139, R139, R85.reuse ;  /* 0x000000558b8b7220 */ /* 0x080fe20000410000 */
[-C--:B------:R-:W-:Y:S01]  /*109a0*/  FMUL.FTZ R146, R146, R85.reuse ;  /* 0x0000005592927220 */ /* 0x080fe20000410000 */
        /* <DEDUP_REMOVED lines=12> */
[----:B------:R-:W3:Y:S01]  /*10a70*/  LDSM.16.MT88.4 R12, [R225+0xa000] ;  /* 0x00a00000e10c783b */ /* 0x000ee20000004200 */
[----:B-1----:R-:W-:Y:S01]  /*10a80*/  FFMA.FTZ R3, R39, UR14, -R2 ;  /* 0x0000000e27037c23 */ /* 0x002fe20008010802 */
[-C--:B------:R-:W-:Y:S01]  /*10a90*/  FMUL.FTZ R167, R167, R85.reuse ;  /* 0x00000055a7a77220 */ /* 0x080fe20000410000 */
[-C--:B------:R-:W-:Y:S01]  /*10aa0*/  FMUL.FTZ R162, R162, R85.reuse ;  /* 0x00000055a2a27220 */ /* 0x080fe20000410000 */
[----:B------:R-:W-:Y:S01]  /*10ab0*/  FMUL.FTZ R163, R163, R85 ;  /* 0x00000055a3a37220 */ /* 0x000fe20000410000 */
[----:B------:R1:W4:Y:S01]  /*10ac0*/  MUFU.EX2 R5, R3 ;  /* 0x0000000300057308 */ /* 0x0003220000000800 */
[----:B------:R-:W-:Y:S01]  /*10ad0*/  HMMA.16816.F32 R48, R8, R16, R140 ;  /* 0x000000100830723c */ /* 0x000fe2000000188c */
[----:B--2---:R-:W-:-:S06]  /*10ae0*/  MOV R34, R7 ;  /* 0x0000000700227202 */ /* 0x004fcc0000000f00 */
[----:B------:R-:W-:Y:S02]  /*10af0*/  MOV R143, R6 ;  /* 0x00000006008f7202 */ /* 0x000fe40000000f00 */
[----:B------:R-:W-:Y:S01]  /*10b00*/  F2FP.F16.F32.PACK_AB R6, R68, R70 ;  /* 0x000000464406723e */ /* 0x000fe200000000ff */
[--C-:B-1----:R-:W-:Y:S01]  /*10b10*/  FFMA.FTZ R3, R109, UR14, -R2.reuse ;  /* 0x0000000e6d037c23 */ /* 0x102fe20008010802 */
[----:B------:R-:W-:Y:S02]  /*10b20*/  MOV R109, R22 ;  /* 0x00000016006d7202 */ /* 0x000fe40000000f00 */
[----:B------:R-:W1:Y:S01]  /*10b30*/  LDSM.16.MT88.4 R20, [R224+0xa000] ;  /* 0x00a00000e014783b */ /* 0x000e620000004200 */
[----:B------:R2:W-:Y:S01]  /*10b40*/  MUFU.EX2 R112, R3 ;  /* 0x0000000300707308 */ /* 0x0005e20000000800 */
[----:B------:R-:W-:Y:S01]  /*10b50*/  F2FP.F16.F32.PACK_AB R4, R109, R130 ;  /* 0x000000826d04723e */ /* 0x000fe200000000ff */
[----:B---3--:R-:W-:Y:S01]  /*10b60*/  HMMA.16816.F32 R164, R8, R12, R164 ;  /* 0x0000000c08a4723c */ /* 0x008fe200000018a4 */
[----:B--2---:R-:W-:-:S05]  /*10b70*/  FFMA.FTZ R3, R38, UR14, -R2 ;  /* 0x0000000e26037c23 */ /* 0x004fca0008010802 */
[----:B------:R-:W-:Y:S01]  /*10b80*/  HMMA.16816.F32 R160, R8, R14, R160 ;  /* 0x0000000e08a0723c */ /* 0x000fe200000018a0 */
[----:B------:R2:W-:Y:S01]  /*10b90*/  MUFU.EX2 R27, R3 ;  /* 0x00000003001b7308 */ /* 0x0005e20000000800 */
[----:B------:R-:W-:Y:S01]  /*10ba0*/  FFMA.FTZ R12, R105, UR14, -R2 ;  /* 0x0000000e690c7c23 */ /* 0x000fe20008010802 */
[----:B------:R-:W-:-:S06]  /*10bb0*/  MOV R105, R129 ;  /* 0x0000008100697202 */ /* 0x000fcc0000000f00 */
[----:B------:R3:W-:Y:S01]  /*10bc0*/  MUFU.EX2 R140, R12 ;  /* 0x0000000c008c7308 */ /* 0x0007e20000000800 */
[----:B--2---:R-:W-:Y:S01]  /*10bd0*/  FFMA.FTZ R3, R37, UR14, -R2 ;  /* 0x0000000e25037c23 */ /* 0x004fe20008010802 */
[C---:B-1----:R-:W-:Y:S06]  /*10be0*/  HMMA.16816.F32 R148, R8.reuse, R20, R148 ;  /* 0x000000140894723c */ /* 0x042fec0000001894 */
[----:B------:R1:W-:Y:S01]  /*10bf0*/  MUFU.EX2 R32, R3 ;  /* 0x0000000300207308 */ /* 0x0003e20000000800 */
[----:B------:R-:W-:Y:S01]  /*10c00*/  HMMA.16816.F32 R156, R8, R22, R156 ;  /* 0x00000016089c723c */ /* 0x000fe2000000189c */
[----:B---3--:R-:W-:Y:S01]  /*10c10*/  LDSM.16.MT88.4 R12, [R135+0xb000] ;  /* 0x00b00000870c783b */ /* 0x008fe20000004200 */
[----:B-1----:R-:W-:-:S04]  /*10c20*/  FFMA.FTZ R3, R57, UR14, -R0 ;  /* 0x0000000e39037c23 */ /* 0x002fc80008010800 */
[----:B------:R-:W-:Y:S01]  /*10c30*/  HMMA.16816.F32 R56, R8, R18, R152 ;  /* 0x000000120838723c */ /* 0x000fe20000001898 */
[----:B------:R-:W1:Y:S01]  /*10c40*/  LDSM.16.MT88.4 R16, [R135+0xa800] ;  /* 0x00a800008710783b */ /* 0x000e620000004200 */
[----:B------:R2:W-:Y:S03]  /*10c50*/  MUFU.EX2 R251, R3 ;  /* 0x0000000300fb7308 */ /* 0x0005e60000000800 */
[----:B------:R-:W3:Y:S02]  /*10c60*/  LDSM.16.MT88.4 R8, [R225+0xa800] ;  /* 0x00a80000e108783b */ /* 0x000ee40000004200 */
[----:B----4-:R-:W-:Y:S01]  /*10c70*/  MOV R154, R5 ;  /* 0x00000005009a7202 */ /* 0x010fe20000000f00 */
[----:B--2---:R-:W-:Y:S01]  /*10c80*/  FFMA.FTZ R3, R113, UR14, -R0 ;  /* 0x0000000e71037c23 */ /* 0x004fe20008010800 */
[----:B------:R-:W-:-:S03]  /*10c90*/  MOV R113, R26 ;  /* 0x0000001a00717202 */ /* 0x000fc60000000f00 */
[----:B------:R2:W4:Y:S02]  /*10ca0*/  MUFU.EX2 R250, R3 ;  /* 0x0000000300fa7308 */ /* 0x0005240000000800 */
[----:B--2---:R-:W-:Y:S01]  /*10cb0*/  FFMA.FTZ R3, R114, UR14, -R0 ;  /* 0x0000000e72037c23 */ /* 0x004fe20008010800 */
[----:B------:R-:W-:Y:S02]  /*10cc0*/  MOV R114, R24 ;  /* 0x0000001800727202 */ /* 0x000fe40000000f00 */
[----:B----4-:R-:W-:-:S03]  /*10cd0*/  F2FP.F16.F32.PACK_AB R5, R250, R251 ;  /* 0x000000fbfa05723e */ /* 0x010fc600000000ff */
[----:B------:R2:W4:Y:S02]  /*10ce0*/  MUFU.EX2 R247, R3 ;  /* 0x0000000300f77308 */ /* 0x0005240000000800 */
[----:B--2---:R-:W-:Y:S01]  /*10cf0*/  FFMA.FTZ R3, R104, UR14, -R2 ;  /* 0x0000000e68037c23 */ /* 0x004fe20008010802 */
[----:B------:R-:W-:Y:S02]  /*10d00*/  MOV R104, R27 ;  /* 0x0000001b00687202 */ /* 0x000fe40000000f00 */
[----:B------:R-:W2:Y:S03]  /*10d10*/  LDSM.16.MT88.4 R24, [R224+0xa800] ;  /* 0x00a80000e018783b */ /* 0x000ea60000004200 */
[----:B------:R5:W-:Y:S01]  /*10d20*/  MUFU.EX2 R142, R3 ;  /* 0x00000003008e7308 */ /* 0x000be20000000800 */
[----:B----4-:R-:W-:-:S07]  /*10d30*/  F2FP.F16.F32.PACK_AB R7, R247, R248 ;  /* 0x000000f8f707723e */ /* 0x010fce00000000ff */
[C---:B-1----:R-:W-:Y:S06]  /*10d40*/  HMMA.16816.F32 R20, R4.reuse, R16, R136 ;  /* 0x000000100414723c */ /* 0x042fec0000001888 */
[----:B------:R-:W-:Y:S01]  /*10d50*/  HMMA.16816.F32 R16, R4, R18, R144 ;  /* 0x000000120410723c */ /* 0x000fe20000001890 */
[----:B-----5:R-:W-:-:S05]  /*10d60*/  FFMA.FTZ R3, R33, UR14, -R2 ;  /* 0x0000000e21037c23 */ /* 0x020fca0008010802 */
[C---:B---3--:R-:W-:Y:S01]  /*10d70*/  HMMA.16816.F32 R60, R4.reuse, R8, R164 ;  /* 0x00000008043c723c */ /* 0x048fe200000018a4 */
[----:B------:R1:W-:Y:S05]  /*10d80*/  MUFU.EX2 R141, R3 ;  /* 0x00000003008d7308 */ /* 0x0003ea0000000800 */
[----:B------:R-:W-:Y:S01]  /*10d90*/  HMMA.16816.F32 R160, R4, R10, R160 ;  /* 0x0000000a04a0723c */ /* 0x000fe200000018a0 */
[----:B------:R-:W-:-:S05]  /*10da0*/  F2FP.F16.F32.PACK_AB R8, R65, R128 ;  /* 0x000000804108723e */ /* 0x000fca00000000ff */
[----:B------:R-:W-:Y:S01]  /*10db0*/  HMMA.16816.F32 R48, R4, R28, R48 ;  /* 0x0000001c0430723c */ /* 0x000fe20000001830 */
[----:B------:R-:W-:Y:S01]  /*10dc0*/  F2FP.F16.F32.PACK_AB R10, R112, R154 ;  /* 0x0000009a700a723e */ /* 0x000fe200000000ff */
[----:B-1----:R-:W-:-:S04]  /*10dd0*/  FFMA.FTZ R3, R64, UR14, -R2 ;  /* 0x0000000e40037c23 */ /* 0x002fc80008010802 */
[C---:B------:R-:W-:Y:S01]  /*10de0*/  HMMA.16816.F32 R56, R4.reuse, R30, R56 ;  /* 0x0000001e0438723c */ /* 0x040fe20000001838 */
[----:B------:R1:W-:Y:S05]  /*10df0*/  MUFU.EX2 R108, R3 ;  /* 0x00000003006c7308 */ /* 0x0003ea0000000800 */
[C---:B--2---:R-:W-:Y:S06]  /*10e00*/  HMMA.16816.F32 R148, R4.reuse, R24, R148 ;  /* 0x000000180494723c */ /* 0x044fec0000001894 */
[----:B------:R-:W-:Y:S01]  /*10e10*/  HMMA.16816.F32 R156, R4, R26, R156 ;  /* 0x0000001a049c723c */ /* 0x000fe2000000189c */
[----:B-1----:R-:W-:-:S04]  /*10e20*/  FFMA.FTZ R3, R66, UR14, -R0 ;  /* 0x0000000e42037c23 */ /* 0x002fc80008010800 */
[----:B------:R1:W-:Y:S02]  /*10e30*/  MUFU.EX2 R222, R3 ;  /* 0x0000000300de7308 */ /* 0x0003e40000000800 */
[----:B-1----:R-:W-:Y:S01]  /*10e40*/  FFMA.FTZ R3, R115, UR14, -R0 ;  /* 0x0000000e73037c23 */ /* 0x002fe20008010800 */
[----:B------:R-:W-:-:S05]  /*10e50*/  MOV R115, R32 ;  /* 0x0000002000737202 */ /* 0x000fca0000000f00 */
[----:B------:R1:W2:Y:S02]  /*10e60*/  MUFU.EX2 R246, R3 ;  /* 0x0000000300f67308 */ /* 0x0002a40000000800 */
[----:B-1----:R-:W-:Y:S01]  /*10e70*/  FFMA.FTZ R3, R67, UR14, -R0 ;  /* 0x0000000e43037c23 */ /* 0x002fe20008010800 */
[----:B--2---:R-:W-:-:S05]  /*10e80*/  F2FP.F16.F32.PACK_AB R9, R246, R222 ;  /* 0x000000def609723e */ /* 0x004fca00000000ff */
[----:B------:R1:W-:Y:S02]  /*10e90*/  MUFU.EX2 R223, R3 ;  /* 0x0000000300df7308 */ /* 0x0003e40000000800 */
[----:B-1----:R-:W-:-:S06]  /*10ea0*/  FFMA.FTZ R3, R168, UR14, -R0 ;  /* 0x0000000ea8037c23 */ /* 0x002fcc0008010800 */
[----:B------:R1:W2:Y:S02]  /*10eb0*/  MUFU.EX2 R168, R3 ;  /* 0x0000000300a87308 */ /* 0x0002a40000000800 */
[----:B-1----:R-:W-:Y:S01]  /*10ec0*/  FFMA.FTZ R3, R106, UR14, -R2 ;  /* 0x0000000e6a037c23 */ /* 0x002fe20008010802 */
[----:B--2---:R-:W-:Y:S02]  /*10ed0*/  F2FP.F16.F32.PACK_AB R11, R168, R223 ;  /* 0x000000dfa80b723e */ /* 0x004fe400000000ff */
[----:B------:R-:W-:-:S03]  /*10ee0*/  MOV R106, R130 ;  /* 0x00000082006a7202 */ /* 0x000fc60000000f00 */
[----:B------:R1:W-:Y:S02]  /*10ef0*/  MUFU.EX2 R249, R3 ;  /* 0x0000000300f97308 */ /* 0x0003e40000000800 */
[C---:B------:R-:W-:Y:S01]  /*10f00*/  HMMA.16816.F32 R36, R8.reuse, R12, R20 ;  /* 0x0000000c0824723c */ /* 0x040fe20000001814 */
[----:B------:R-:W2:Y:S05]  /*10f10*/  LDSM.16.MT88.4 R20, [R135+0xb800] ;  /* 0x00b800008714783b */ /* 0x000eaa0000004200 */
[----:B------:R-:W-:Y:S01]  /*10f20*/  HMMA.16816.F32 R28, R8, R44, R48 ;  /* 0x0000002c081c723c */ /* 0x000fe20000001830 */
[----:B------:R-:W-:Y:S01]  /*10f30*/  LDSM.16.MT88.4 R48, [R224+0xb800] ;  /* 0x00b80000e030783b */ /* 0x000fe20000004200 */
[----:B------:R-:W-:Y:S01]  /*10f40*/  FFMA.FTZ R12, R74, UR14, -R2 ;  /* 0x0000000e4a0c7c23 */ /* 0x000fe20008010802 */
[----:B------:R-:W-:-:S03]  /*10f50*/  MOV R74, R65 ;  /* 0x00000041004a7202 */ /* 0x000fc60000000f00 */
[----:B------:R-:W-:Y:S01]  /*10f60*/  HMMA.16816.F32 R24, R8, R46, R56 ;  /* 0x0000002e0818723c */ /* 0x000fe20000001838 */
[----:B-1----:R-:W-:-:S04]  /*10f70*/  FFMA.FTZ R3, R69, UR14, -R2 ;  /* 0x0000000e45037c23 */ /* 0x002fc80008010802 */
[----:B------:R1:W-:Y:S01]  /*10f80*/  MUFU.EX2 R166, R3 ;  /* 0x0000000300a67308 */ /* 0x0003e20000000800 */
[C---:B------:R-:W-:Y:S06]  /*10f90*/  HMMA.16816.F32 R44, R8.reuse, R52, R148 ;  /* 0x00000034082c723c */ /* 0x040fec0000001894 */
[C---:B------:R-:W-:Y:S01]  /*10fa0*/  HMMA.16816.F32 R52, R8.reuse, R54, R156 ;  /* 0x000000360834723c */ /* 0x040fe2000000189c */
[----:B------:R3:W-:Y:S05]  /*10fb0*/  MUFU.EX2 R157, R12 ;  /* 0x0000000c009d7308 */ /* 0x0007ea0000000800 */
[----:B------:R-:W-:Y:S01]  /*10fc0*/  HMMA.16816.F32 R60, R8, R40, R60 ;  /* 0x00000028083c723c */ /* 0x000fe2000000183c */
[----:B-1----:R-:W-:Y:S01]  /*10fd0*/  FFMA.FTZ R3, R107, UR14, -R2 ;  /* 0x0000000e6b037c23 */ /* 0x002fe20008010802 */
[----:B------:R-:W-:-:S04]  /*10fe0*/  MOV R107, R34 ;  /* 0x00000022006b7202 */ /* 0x000fc80000000f00 */
[C---:B------:R-:W-:Y:S01]  /*10ff0*/  HMMA.16816.F32 R160, R8.reuse, R42, R160 ;  /* 0x0000002a08a0723c */ /* 0x040fe200000018a0 */
[----:B------:R1:W-:Y:S05]  /*11000*/  MUFU.EX2 R167, R3 ;  /* 0x0000000300a77308 */ /* 0x0003ea0000000800 */
[----:B------:R-:W-:Y:S01]  /*11010*/  HMMA.16816.F32 R32, R8, R14, R16 ;  /* 0x0000000e0820723c */ /* 0x000fe20000001810 */
[----:B------:R-:W4:Y:S04]  /*11020*/  LDSM.16.MT88.4 R16, [R226+0xb800] ;  /* 0x00b80000e210783b */ /* 0x000f280000004200 */
[----:B------:R-:W5:Y:S04]  /*11030*/  LDSM.16.MT88.4 R8, [R225+0xb800] ;  /* 0x00b80000e108783b */ /* 0x000f680000004200 */
[----:B---3--:R-:W-:Y:S01]  /*11040*/  LDSM.16.MT88.4 R12, [R224+0xc000] ;  /* 0x00c00000e00c783b */ /* 0x008fe20000004200 */
[----:B-1----:R-:W-:-:S04]  /*11050*/  FFMA.FTZ R3, R71, UR14, -R0 ;  /* 0x0000000e47037c23 */ /* 0x002fc80008010800 */
[----:B------:R1:W-:Y:S02]  /*11060*/  MUFU.EX2 R165, R3 ;  /* 0x0000000300a57308 */ /* 0x0003e40000000800 */
[----:B-1----:R-:W-:-:S06]  /*11070*/  FFMA.FTZ R3, R124, UR14, -R0 ;  /* 0x0000000e7c037c23 */ /* 0x002fcc0008010800 */
[----:B------:R1:W3:Y:S02]  /*11080*/  MUFU.EX2 R155, R3 ;  /* 0x00000003009b7308 */ /* 0x0002e40000000800 */
[----:B-1----:R-:W-:Y:S01]  /*11090*/  FFMA.FTZ R3, R72, UR14, -R0 ;  /* 0x0000000e48037c23 */ /* 0x002fe20008010800 */
[----:B------:R-:W-:Y:S02]  /*110a0*/  MOV R72, R154 ;  /* 0x0000009a00487202 */ /* 0x000fe40000000f00 */
[----:B---3--:R-:W-:-:S03]  /*110b0*/  F2FP.F16.F32.PACK_AB R5, R155, R165 ;  /* 0x000000a59b05723e */ /* 0x008fc600000000ff */
[----:B------:R1:W-:Y:S02]  /*110c0*/  MUFU.EX2 R154, R3 ;  /* 0x00000003009a7308 */ /* 0x0003e40000000800 */
[----:B-1----:R-:W-:Y:S01]  /*110d0*/  FFMA.FTZ R3, R125, UR14, -R0 ;  /* 0x0000000e7d037c23 */ /* 0x002fe20008010800 */
[----:B------:R-:W-:-:S05]  /*110e0*/  MOV R125, R143 ;  /* 0x0000008f007d7202 */ /* 0x000fca0000000f00 */
[----:B------:R1:W3:Y:S01]  /*110f0*/  MUFU.EX2 R164, R3 ;  /* 0x0000000300a47308 */ /* 0x0002e20000000800 */
[----:B------:R-:W-:Y:S01]  /*11100*/  F2FP.F16.F32.PACK_AB R4, R125, R104 ;  /* 0x000000687d04723e */ /* 0x000fe200000000ff */
[----:B-1----:R-:W-:Y:S01]  /*11110*/  FFMA.FTZ R3, R73, UR14, -R2 ;  /* 0x0000000e49037c23 */ /* 0x002fe20008010802 */
[----:B------:R-:W-:Y:S02]  /*11120*/  MOV R73, R142 ;  /* 0x0000008e00497202 */ /* 0x000fe40000000f00 */
[----:B---3--:R-:W-:-:S03]  /*11130*/  F2FP.F16.F32.PACK_AB R7, R164, R154 ;  /* 0x0000009aa407723e */ /* 0x008fc600000000ff */
[----:B------:R1:W-:Y:S01]  /*11140*/  MUFU.EX2 R159, R3 ;  /* 0x00000003009f7308 */ /* 0x0003e20000000800 */
[----:B------:R-:W-:-:S07]  /*11150*/  F2FP.F16.F32.PACK_AB R6, R73, R115 ;  /* 0x000000734906723e */ /* 0x000fce00000000ff */
[C---:B--2---:R-:W-:Y:S06]  /*11160*/  HMMA.16816.F32 R64, R4.reuse, R20, R36 ;  /* 0x000000140440723c */ /* 0x044fec0000001824 */
[----:B------:R-:W-:Y:S01]  /*11170*/  HMMA.16816.F32 R40, R4, R22, R32 ;  /* 0x000000160428723c */ /* 0x000fe20000001820 */
[----:B------:R-:W2:Y:S01]  /*11180*/  LDSM.16.MT88.4 R32, [R135+0xc000] ;  /* 0x00c000008720783b */ /* 0x000ea20000004200 */
[----:B-1----:R-:W-:Y:S01]  /*11190*/  FFMA.FTZ R3, R116, UR14, -R2 ;  /* 0x0000000e74037c23 */ /* 0x002fe20008010802 */
[----:B------:R-:W-:-:S03]  /*111a0*/  MOV R116, R141 ;  /* 0x0000008d00747202 */ /* 0x000fc60000000f00 */
[C---:B----4-:R-:W-:Y:S01]  /*111b0*/  HMMA.16816.F32 R36, R4.reuse, R16, R28 ;  /* 0x000000100424723c */ /* 0x050fe2000000181c */
[----:B------:R1:W3:Y:S05]  /*111c0*/  MUFU.EX2 R158, R3 ;  /* 0x00000003009e7308 */ /* 0x0002ea0000000800 */
[C---:B------:R-:W-:Y:S01]  /*111d0*/  HMMA.16816.F32 R28, R4.reuse, R18, R24 ;  /* 0x00000012041c723c */ /* 0x040fe20000001818 */
[----:B------:R-:W4:Y:S05]  /*111e0*/  LDSM.16.MT88.4 R16, [R226+0xc000] ;  /* 0x00c00000e210783b */ /* 0x000f2a0000004200 */
[----:B------:R-:W-:Y:S01]  /*111f0*/  HMMA.16816.F32 R24, R4, R48, R44 ;  /* 0x000000300418723c */ /* 0x000fe2000000182c */
[----:B-1----:R-:W-:-:S05]  /*11200*/  FFMA.FTZ R3, R117, UR14, -R2 ;  /* 0x0000000e75037c23 */ /* 0x002fca0008010802 */
[C---:B------:R-:W-:Y:S01]  /*11210*/  HMMA.16816.F32 R20, R4.reuse, R50, R52 ;  /* 0x000000320414723c */ /* 0x040fe20000001834 */
[----:B------:R-:W1:Y:S01]  /*11220*/  LDSM.16.MT88.4 R48, [R225+0xc000] ;  /* 0x00c00000e130783b */ /* 0x000e620000004200 */
[----:B------:R-:W-:Y:S01]  /*11230*/  MOV R117, R140 ;  /* 0x0000008c00757202 */ /* 0x000fe20000000f00 */
[----:B------:R3:W-:Y:S02]  /*11240*/  MUFU.EX2 R156, R3 ;  /* 0x00000003009c7308 */ /* 0x0007e40000000800 */
[----:B------:R-:W1:Y:S01]  /*11250*/  LDSM.16.MT88.4 R52, [R135+0xc800] ;  /* 0x00c800008734783b */ /* 0x000e620000004200 */
[C---:B-----5:R-:W-:Y:S06]  /*11260*/  HMMA.16816.F32 R60, R4.reuse, R8, R60 ;  /* 0x00000008043c723c */ /* 0x060fec000000183c */
[----:B------:R-:W-:Y:S01]  /*11270*/  HMMA.16816.F32 R160, R4, R10, R160 ;  /* 0x0000000a04a0723c */ /* 0x000fe200000018a0 */
[----:B------:R-:W-:-:S06]  /*11280*/  F2FP.F16.F32.PACK_AB R8, R117, R116 ;  /* 0x000000747508723e */ /* 0x000fcc00000000ff */
[----:B------:R-:W-:Y:S01]  /*11290*/  F2FP.F16.F32.PACK_AB R10, R249, R108 ;  /* 0x0000006cf90a723e */ /* 0x000fe200000000ff */
[--C-:B---3--:R-:W-:Y:S01]  /*112a0*/  FFMA.FTZ R3, R75, UR14, -R0.reuse ;  /* 0x0000000e4b037c23 */ /* 0x108fe20008010800 */
[----:B------:R-:W-:Y:S02]  /*112b0*/  F2FP.F16.F32.PACK_AB R4, R167, R166 ;  /* 0x000000a6a704723e */ /* 0x000fe400000000ff */
[----:B------:R-:W-:Y:S01]  /*112c0*/  F2FP.F16.F32.PACK_AB R6, R158, R159 ;  /* 0x0000009f9e06723e */ /* 0x000fe200000000ff */
[----:B------:R3:W-:Y:S01]  /*112d0*/  MUFU.EX2 R150, R3 ;  /* 0x0000000300967308 */ /* 0x0007e20000000800 */
[----:B------:R-:W-:Y:S01]  /*112e0*/  MOV R75, R128 ;  /* 0x00000080004b7202 */ /* 0x000fe20000000f00 */
[----:B---3--:R-:W-:-:S06]  /*112f0*/  FFMA.FTZ R3, R126, UR14, -R0 ;  /* 0x0000000e7e037c23 */ /* 0x008fcc0008010800 */
[----:B------:R3:W5:Y:S02]  /*11300*/  MUFU.EX2 R148, R3 ;  /* 0x0000000300947308 */ /* 0x0007640000000800 */
[----:B---3--:R-:W-:Y:S01]  /*11310*/  FFMA.FTZ R3, R76, UR14, -R0 ;  /* 0x0000000e4c037c23 */ /* 0x008fe20008010800 */
[----:B-----5:R-:W-:Y:S02]  /*11320*/  F2FP.F16.F32.PACK_AB R9, R148, R150 ;  /* 0x000000969409723e */ /* 0x020fe400000000ff */
[----:B------:R-:W-:-:S03]  /*11330*/  MOV R76, R70 ;  /* 0x00000046004c7202 */ /* 0x000fc60000000f00 */
[----:B------:R3:W-:Y:S02]  /*11340*/  MUFU.EX2 R149, R3 ;  /* 0x0000000300957308 */ /* 0x0007e40000000800 */
[----:B---3--:R-:W-:-:S06]  /*11350*/  FFMA.FTZ R3, R127, UR14, -R0 ;  /* 0x0000000e7f037c23 */ /* 0x008fcc0008010800 */
[----:B------:R3:W5:Y:S02]  /*11360*/  MUFU.EX2 R147, R3 ;  /* 0x0000000300937308 */ /* 0x0007640000000800 */
[----:B---3--:R-:W-:Y:S01]  /*11370*/  FFMA.FTZ R3, R77, UR14, -R2 ;  /* 0x0000000e4d037c23 */ /* 0x008fe20008010802 */
[----:B-----5:R-:W-:Y:S02]  /*11380*/  F2FP.F16.F32.PACK_AB R11, R147, R149 ;  /* 0x00000095930b723e */ /* 0x020fe400000000ff */
[----:B------:R-:W-:-:S03]  /*11390*/  MOV R77, R68 ;  /* 0x00000044004d7202 */ /* 0x000fc60000000f00 */
[----:B------:R3:W-:Y:S02]  /*113a0*/  MUFU.EX2 R153, R3 ;  /* 0x0000000300997308 */ /* 0x0007e40000000800 */
[C---:B--2---:R-:W-:Y:S06]  /*113b0*/  HMMA.16816.F32 R56, R8.reuse, R34, R40 ;  /* 0x000000220838723c */ /* 0x044fec0000001828 */
[C---:B----4-:R-:W-:Y:S01]  /*113c0*/  HMMA.16816.F32 R44, R8.reuse, R16, R36 ;  /* 0x00000010082c723c */ /* 0x050fe20000001824 */
[----:B------:R-:W2:Y:S05]  /*113d0*/  LDSM.16.MT88.4 R36, [R226+0xc800] ;  /* 0x00c80000e224783b */ /* 0x000eaa0000004200 */
[----:B------:R-:W-:Y:S01]  /*113e0*/  HMMA.16816.F32 R40, R8, R18, R28 ;  /* 0x000000120828723c */ /* 0x000fe2000000181c */
[----:B---3--:R-:W-:-:S04]  /*113f0*/  FFMA.FTZ R3, R118, UR14, -R2 ;  /* 0x0000000e76037c23 */ /* 0x008fc80008010802 */
[----:B------:R3:W-:Y:S01]  /*11400*/  MUFU.EX2 R151, R3 ;  /* 0x0000000300977308 */ /* 0x0007e20000000800 */
[C---:B------:R-:W-:Y:S01]  /*11410*/  HMMA.16816.F32 R28, R8.reuse, R14, R20 ;  /* 0x0000000e081c723c */ /* 0x040fe20000001814 */
[----:B------:R-:W4:Y:S05]  /*11420*/  LDSM.16.MT88.4 R20, [R224+0xc800] ;  /* 0x00c80000e014783b */ /* 0x000f2a0000004200 */
[C---:B------:R-:W-:Y:S06]  /*11430*/  HMMA.16816.F32 R64, R8.reuse, R32, R64 ;  /* 0x000000200840723c */ /* 0x040fec0000001840 */
[----:B------:R-:W-:Y:S01]  /*11440*/  HMMA.16816.F32 R32, R8, R12, R24 ;  /* 0x0000000c0820723c */ /* 0x000fe20000001818 */
[----:B---3--:R-:W-:Y:S01]  /*11450*/  FFMA.FTZ R3, R78, UR14, -R2 ;  /* 0x0000000e4e037c23 */ /* 0x008fe20008010802 */
[----:B------:R-:W-:-:S04]  /*11460*/  MOV R78, R117 ;  /* 0x00000075004e7202 */ /* 0x000fc80000000f00 */
[----:B-1----:R-:W-:Y:S01]  /*11470*/  HMMA.16816.F32 R24, R8, R48, R60 ;  /* 0x000000300818723c */ /* 0x002fe2000000183c */
[----:B------:R-:W-:Y:S01]  /*11480*/  FFMA.FTZ R12, R169, UR14, -R2 ;  /* 0x0000000ea90c7c23 */ /* 0x000fe20008010802 */
[----:B------:R1:W-:Y:S01]  /*11490*/  MUFU.EX2 R152, R3 ;  /* 0x0000000300987308 */ /* 0x0003e20000000800 */
[----:B------:R-:W-:-:S03]  /*114a0*/  MOV R169, R72 ;  /* 0x0000004800a97202 */ /* 0x000fc60000000f00 */
[----:B------:R-:W-:Y:S01]  /*114b0*/  HMMA.16816.F32 R16, R8, R50, R160 ;  /* 0x000000320810723c */ /* 0x000fe200000018a0 */
[----:B------:R-:W3:Y:S03]  /*114c0*/  LDSM.16.MT88.4 R8, [R225+0xc800] ;  /* 0x00c80000e108783b */ /* 0x000ee60000004200 */
[----:B------:R5:W-:Y:S01]  /*114d0*/  MUFU.EX2 R144, R12 ;  /* 0x0000000c00907308 */ /* 0x000be20000000800 */
[----:B------:R-:W3:Y:S02]  /*114e0*/  LDSM.16.MT88.4 R48, [R135+0xd000] ;  /* 0x00d000008730783b */ /* 0x000ee40000004200 */
[----:B------:R-:W-:Y:S02]  /*114f0*/  MOV R160, R125 ;  /* 0x0000007d00a07202 */ /* 0x000fe40000000f00 */
[----:B------:R-:W-:Y:S02]  /*11500*/  MOV R161, R115 ;  /* 0x0000007300a17202 */ /* 0x000fe40000000f00 */
[----:B------:R-:W-:Y:S01]  /*11510*/  MOV R163, R114 ;  /* 0x0000007200a37202 */ /* 0x000fe20000000f00 */
[----:B-1----:R-:W-:Y:S01]  /*11520*/  FFMA.FTZ R3, R79, UR14, -R0 ;  /* 0x0000000e4f037c23 */ /* 0x002fe20008010800 */
[----:B------:R-:W-:-:S02]  /*11530*/  MOV R162, R109 ;  /* 0x0000006d00a27202 */ /* 0x000fc40000000f00 */
[----:B------:R-:W-:Y:S01]  /*11540*/  MOV R79, R74 ;  /* 0x0000004a004f7202 */ /* 0x000fe20000000f00 */
[----:B------:R1:W-:Y:S01]  /*11550*/  MUFU.EX2 R142, R3 ;  /* 0x00000003008e7308 */ /* 0x0003e20000000800 */
[----:B-----5:R-:W-:Y:S01]  /*11560*/  LDSM.16.MT88.4 R12, [R225+0xd000] ;  /* 0x00d00000e10c783b */ /* 0x020fe20000004200 */
[----:B-1----:R-:W-:-:S06]  /*11570*/  FFMA.FTZ R3, R120, UR14, -R0 ;  /* 0x0000000e78037c23 */ /* 0x002fcc0008010800 */
[----:B------:R1:W5:Y:S02]  /*11580*/  MUFU.EX2 R139, R3 ;  /* 0x00000003008b7308 */ /* 0x0003640000000800 */
[----:B-1----:R-:W-:Y:S01]  /*11590*/  FFMA.FTZ R3, R80, UR14, -R0 ;  /* 0x0000000e50037c23 */ /* 0x002fe20008010800 */
[----:B-----5:R-:W-:Y:S02]  /*115a0*/  F2FP.F16.F32.PACK_AB R5, R139, R142 ;  /* 0x0000008e8b05723e */ /* 0x020fe400000000ff */
[----:B------:R-:W-:-:S03]  /*115b0*/  MOV R80, R116 ;  /* 0x0000007400507202 */ /* 0x000fc60000000f00 */
[----:B------:R1:W-:Y:S02]  /*115c0*/  MUFU.EX2 R138, R3 ;  /* 0x00000003008a7308 */ /* 0x0003e40000000800 */
[----:B-1----:R-:W-:-:S06]  /*115d0*/  FFMA.FTZ R3, R121, UR14, -R0 ;  /* 0x0000000e79037c23 */ /* 0x002fcc0008010800 */
[----:B------:R1:W5:Y:S02]  /*115e0*/  MUFU.EX2 R141, R3 ;  /* 0x00000003008d7308 */ /* 0x0003640000000800 */
[----:B-1----:R-:W-:Y:S01]  /*115f0*/  FFMA.FTZ R3, R171, UR14, -R2 ;  /* 0x0000000eab037c23 */ /* 0x002fe20008010802 */
[----:B-----5:R-:W-:Y:S02]  /*11600*/  F2FP.F16.F32.PACK_AB R7, R141, R138 ;  /* 0x0000008a8d07723e */ /* 0x020fe400000000ff */
[----:B------:R-:W-:-:S03]  /*11610*/  MOV R171, R108 ;  /* 0x0000006c00ab7202 */ /* 0x000fc60000000f00 */
[----:B------:R1:W5:Y:S02]  /*11620*/  MUFU.EX2 R145, R3 ;  /* 0x0000000300917308 */ /* 0x0003640000000800 */
[C---:B------:R-:W-:Y:S06]  /*11630*/  HMMA.16816.F32 R68, R4.reuse, R52, R64 ;  /* 0x000000340444723c */ /* 0x040fec0000001840 */
[C---:B------:R-:W-:Y:S06]  /*11640*/  HMMA.16816.F32 R56, R4.reuse, R54, R56 ;  /* 0x000000360438723c */ /* 0x040fec0000001838 */
[----:B--2---:R-:W-:Y:S01]  /*11650*/  HMMA.16816.F32 R64, R4, R36, R44 ;  /* 0x000000240440723c */ /* 0x004fe2000000182c */
[----:B-1----:R-:W-:Y:S01]  /*11660*/  FFMA.FTZ R3, R81, UR14, -R2 ;  /* 0x0000000e51037c23 */ /* 0x002fe20008010802 */
[----:B------:R-:W-:-:S03]  /*11670*/  MOV R81, R73 ;  /* 0x0000004900517202 */ /* 0x000fc60000000f00 */
[----:B------:R1:W2:Y:S01]  /*11680*/  MUFU.EX2 R146, R3 ;  /* 0x0000000300927308 */ /* 0x0002a20000000800 */
[C---:B------:R-:W-:Y:S01]  /*11690*/  HMMA.16816.F32 R52, R4.reuse, R38, R40 ;  /* 0x000000260434723c */ /* 0x040fe20000001828 */
[----:B------:R-:W2:Y:S05]  /*116a0*/  LDSM.16.MT88.4 R40, [R226+0xd000] ;  /* 0x00d00000e228783b */ /* 0x000eaa0000004200 */
[C---:B----4-:R-:W-:Y:S01]  /*116b0*/  HMMA.16816.F32 R44, R4.reuse, R22, R28 ;  /* 0x00000016042c723c */ /* 0x050fe2000000181c */
[----:B------:R-:W4:Y:S05]  /*116c0*/  LDSM.16.MT88.4 R28, [R224+0xd000] ;  /* 0x00d00000e01c783b */ /* 0x000f2a0000004200 */
[----:B------:R-:W-:Y:S01]  /*116d0*/  HMMA.16816.F32 R60, R4, R20, R32 ;  /* 0x00000014043c723c */ /* 0x000fe20000001820 */
[----:B-1----:R-:W-:Y:S01]  /*116e0*/  FFMA.FTZ R3, R82, UR14, -R2 ;  /* 0x0000000e52037c23 */ /* 0x002fe20008010802 */
[----:B------:R-:W-:-:S04]  /*116f0*/  MOV R82, R112 ;  /* 0x0000007000527202 */ /* 0x000fc80000000f00 */
[C---:B---3--:R-:W-:Y:S01]  /*11700*/  HMMA.16816.F32 R32, R4.reuse, R8, R24 ;  /* 0x000000080420723c */ /* 0x048fe20000001818 */
[----:B------:R1:W-:Y:S05]  /*11710*/  MUFU.EX2 R143, R3 ;  /* 0x00000003008f7308 */ /* 0x0003ea0000000800 */
[----:B------:R-:W-:Y:S01]  /*11720*/  HMMA.16816.F32 R24, R4, R10, R16 ;  /* 0x0000000a0418723c */ /* 0x000fe20000001810 */
[----:B------:R-:W-:Y:S01]  /*11730*/  F2FP.F16.F32.PACK_AB R8, R156, R157 ;  /* 0x0000009d9c08723e */ /* 0x000fe200000000ff */
[----:B------:R-:W3:Y:S05]  /*11740*/  LDSM.16.MT88.4 R16, [R135+0xd800] ;  /* 0x00d800008710783b */ /* 0x000eea0000004200 */
[----:B------:R-:W-:-:S02]  /*11750*/  F2FP.F16.F32.PACK_AB R10, R151, R153 ;  /* 0x00000099970a723e */ /* 0x000fc400000000ff */
[----:B-----5:R-:W-:Y:S02]  /*11760*/  F2FP.F16.F32.PACK_AB R4, R145, R152 ;  /* 0x000000989104723e */ /* 0x020fe400000000ff */
[----:B--2---:R-:W-:Y:S01]  /*11770*/  F2FP.F16.F32.PACK_AB R6, R144, R146 ;  /* 0x000000929006723e */ /* 0x004fe200000000ff */
[----:B-1----:R-:W-:Y:S01]  /*11780*/  FFMA.FTZ R3, R83, UR14, -R0 ;  /* 0x0000000e53037c23 */ /* 0x002fe20008010800 */
[----:B------:R-:W-:-:S03]  /*11790*/  MOV R83, R111 ;  /* 0x0000006f00537202 */ /* 0x000fc60000000f00 */
[----:B------:R1:W-:Y:S02]  /*117a0*/  MUFU.EX2 R137, R3 ;  /* 0x0000000300897308 */ /* 0x0003e40000000800 */
[----:B-1----:R-:W-:Y:S01]  /*117b0*/  FFMA.FTZ R3, R174, UR14, -R0 ;  /* 0x0000000eae037c23 */ /* 0x002fe20008010800 */
[----:B------:R-:W-:Y:S02]  /*117c0*/  MOV R174, R104 ;  /* 0x0000006800ae7202 */ /* 0x000fe40000000f00 */
[----:B------:R-:W-:-:S03]  /*117d0*/  MOV R104, R103 ;  /* 0x0000006700687202 */ /* 0x000fc60000000f00 */
        /* <DEDUP_REMOVED lines=8> */
[----:B--2---:R-:W-:-:S05]  /*11860*/  F2FP.F16.F32.PACK_AB R11, R129, R130 ;  /* 0x00000082810b723e */ /* 0x004fca00000000ff */
[----:B------:R1:W-:Y:S02]  /*11870*/  MUFU.EX2 R140, R3 ;  /* 0x00000003008c7308 */ /* 0x0003e40000000800 */
[C---:B------:R-:W-:Y:S06]  /*11880*/  HMMA.16816.F32 R20, R8.reuse, R50, R56 ;  /* 0x000000320814723c */ /* 0x040fec0000001838 */
[C---:B------:R-:W-:Y:S06]  /*11890*/  HMMA.16816.F32 R36, R8.reuse, R40, R64 ;  /* 0x000000280824723c */ /* 0x040fec0000001840 */
[C---:B------:R-:W-:Y:S01]  /*118a0*/  HMMA.16816.F32 R52, R8.reuse, R42, R52 ;  /* 0x0000002a0834723c */ /* 0x040fe20000001834 */
[--C-:B-1----:R-:W-:Y:S01]  /*118b0*/  FFMA.FTZ R3, R89, UR14, -R2.reuse ;  /* 0x0000000e59037c23 */ /* 0x102fe20008010802 */
[----:B------:R-:W1:Y:S03]  /*118c0*/  LDSM.16.MT88.4 R40, [R226+0xd800] ;  /* 0x00d80000e228783b */ /* 0x000e660000004200 */
[----:B------:R2:W-:Y:S01]  /*118d0*/  MUFU.EX2 R132, R3 ;  /* 0x0000000300847308 */ /* 0x0005e20000000800 */
[C---:B----4-:R-:W-:Y:S06]  /*118e0*/  HMMA.16816.F32 R56, R8.reuse, R28, R60 ;  /* 0x0000001c0838723c */ /* 0x050fec000000183c */
[C---:B------:R-:W-:Y:S06]  /*118f0*/  HMMA.16816.F32 R64, R8.reuse, R30, R44 ;  /* 0x0000001e0840723c */ /* 0x040fec000000182c */
[----:B------:R-:W-:Y:S01]  /*11900*/  HMMA.16816.F32 R68, R8, R48, R68 ;  /* 0x000000300844723c */ /* 0x000fe20000001844 */
[----:B------:R-:W-:Y:S01]  /*11910*/  LDSM.16.MT88.4 R48, [R224+0xd800] ;  /* 0x00d80000e030783b */ /* 0x000fe20000004200 */
[----:B--2---:R-:W-:-:S04]  /*11920*/  FFMA.FTZ R3, R131, UR14, -R2 ;  /* 0x0000000e83037c23 */ /* 0x004fc80008010802 */
[C---:B------:R-:W-:Y:S01]  /*11930*/  HMMA.16816.F32 R60, R8.reuse, R12, R32 ;  /* 0x0000000c083c723c */ /* 0x040fe20000001820 */
[----:B------:R2:W-:Y:S05]  /*11940*/  MUFU.EX2 R131, R3 ;  /* 0x0000000300837308 */ /* 0x0005ea0000000800 */
[----:B------:R-:W-:Y:S01]  /*11950*/  HMMA.16816.F32 R44, R8, R14, R24 ;  /* 0x0000000e082c723c */ /* 0x000fe20000001818 */
[----:B------:R-:W4:Y:S01]  /*11960*/  LDSM.16.MT88.4 R8, [R225+0xd800] ;  /* 0x00d80000e108783b */ /* 0x000f220000004200 */
[----:B------:R-:W-:-:S04]  /*11970*/  FFMA.FTZ R12, R93, UR14, -R2 ;  /* 0x0000000e5d0c7c23 */ /* 0x000fc80008010802 */
[----:B------:R5:W-:Y:S01]  /*11980*/  MUFU.EX2 R126, R12 ;  /* 0x0000000c007e7308 */ /* 0x000be20000000800 */
[----:B--2---:R-:W-:-:S07]  /*11990*/  FFMA.FTZ R3, R90, UR14, -R0 ;  /* 0x0000000e5a037c23 */ /* 0x004fce0008010800 */
[----:B------:R2:W-:Y:S01]  /*119a0*/  MUFU.EX2 R120, R3 ;  /* 0x0000000300787308 */ /* 0x0005e20000000800 */
[----:B-----5:R-:W5:Y:S01]  /*119b0*/  LDSM.16.MT88.4 R12, [R226+0xe000] ;  /* 0x00e00000e20c783b */ /* 0x020f620000004200 */
[----:B--2---:R-:W-:Y:S01]  /*119c0*/  FFMA.FTZ R3, R176, UR14, -R0 ;  /* 0x0000000eb0037c23 */ /* 0x004fe20008010800 */
[----:B------:R-:W-:Y:S02]  /*119d0*/  MOV R176, R169 ;  /* 0x000000a900b07202 */ /* 0x000fe40000000f00 */
[----:B------:R-:W-:-:S03]  /*119e0*/  MOV R169, R78 ;  /* 0x0000004e00a97202 */ /* 0x000fc60000000f00 */
[----:B------:R2:W3:Y:S02]  /*119f0*/  MUFU.EX2 R118, R3 ;  /* 0x0000000300767308 */ /* 0x0004e40000000800 */
[----:B--2---:R-:W-:Y:S01]  /*11a00*/  FFMA.FTZ R3, R91, UR14, -R0 ;  /* 0x0000000e5b037c23 */ /* 0x004fe20008010800 */
[----:B---3--:R-:W-:-:S05]  /*11a10*/  F2FP.F16.F32.PACK_AB R5, R118, R120 ;  /* 0x000000787605723e */ /* 0x008fca00000000ff */
[----:B------:R2:W-:Y:S02]  /*11a20*/  MUFU.EX2 R124, R3 ;  /* 0x00000003007c7308 */ /* 0x0005e40000000800 */
[----:B--2---:R-:W-:Y:S01]  /*11a30*/  FFMA.FTZ R3, R178, UR14, -R0 ;  /* 0x0000000eb2037c23 */ /* 0x004fe20008010800 */
[----:B------:R-:W-:-:S05]  /*11a40*/  MOV R178, R79 ;  /* 0x0000004f00b27202 */ /* 0x000fca0000000f00 */
[----:B------:R2:W3:Y:S02]  /*11a50*/  MUFU.EX2 R121, R3 ;  /* 0x0000000300797308 */ /* 0x0004e40000000800 */
[----:B--2---:R-:W-:Y:S01]  /*11a60*/  FFMA.FTZ R3, R92, UR14, -R2 ;  /* 0x0000000e5c037c23 */ /* 0x004fe20008010802 */
[----:B---3--:R-:W-:-:S05]  /*11a70*/  F2FP.F16.F32.PACK_AB R7, R121, R124 ;  /* 0x0000007c7907723e */ /* 0x008fca00000000ff */
[----:B------:R2:W-:Y:S02]  /*11a80*/  MUFU.EX2 R128, R3 ;  /* 0x0000000300807308 */ /* 0x0005e40000000800 */
[C---:B------:R-:W-:Y:S06]  /*11a90*/  HMMA.16816.F32 R68, R4.reuse, R16, R68 ;  /* 0x000000100444723c */ /* 0x040fec0000001844 */
[C---:B------:R-:W-:Y:S01]  /*11aa0*/  HMMA.16816.F32 R28, R4.reuse, R18, R20 ;  /* 0x00000012041c723c */ /* 0x040fe20000001814 */
[----:B------:R-:W3:Y:S05]  /*11ab0*/  LDSM.16.MT88.4 R16, [R135+0xe000] ;  /* 0x00e000008710783b */ /* 0x000eea0000004200 */
[----:B-1----:R-:W-:Y:S01]  /*11ac0*/  HMMA.16816.F32 R24, R4, R40, R36 ;  /* 0x000000280418723c */ /* 0x002fe20000001824 */
[----:B--2---:R-:W-:Y:S01]  /*11ad0*/  FFMA.FTZ R3, R170, UR14, -R2 ;  /* 0x0000000eaa037c23 */ /* 0x004fe20008010802 */
[----:B------:R-:W1:Y:S01]  /*11ae0*/  LDSM.16.MT88.4 R36, [R224+0xe000] ;  /* 0x00e00000e024783b */ /* 0x000e620000004200 */
[----:B------:R-:W-:-:S02]  /*11af0*/  MOV R170, R75 ;  /* 0x0000004b00aa7202 */ /* 0x000fc40000000f00 */
[----:B------:R2:W5:Y:S01]  /*11b00*/  MUFU.EX2 R127, R3 ;  /* 0x00000003007f7308 */ /* 0x0005620000000800 */
[C---:B------:R-:W-:Y:S06]  /*11b10*/  HMMA.16816.F32 R20, R4.reuse, R42, R52 ;  /* 0x0000002a0414723c */ /* 0x040fec0000001834 */
[C---:B----4-:R-:W-:Y:S01]  /*11b20*/  HMMA.16816.F32 R52, R4.reuse, R10, R44 ;  /* 0x0000000a0434723c */ /* 0x050fe2000000182c */
[----:B------:R-:W4:Y:S05]  /*11b30*/  LDSM.16.MT88.4 R44, [R225+0xe000] ;  /* 0x00e00000e12c783b */ /* 0x000f2a0000004200 */
[----:B------:R-:W-:Y:S01]  /*11b40*/  HMMA.16816.F32 R32, R4, R48, R56 ;  /* 0x000000300420723c */ /* 0x000fe20000001838 */
[----:B------:R-:W-:Y:S01]  /*11b50*/  F2FP.F16.F32.PACK_AB R10, R131, R132 ;  /* 0x00000084830a723e */ /* 0x000fe200000000ff */
[----:B--2---:R-:W-:Y:S01]  /*11b60*/  FFMA.FTZ R3, R177, UR14, -R2 ;  /* 0x0000000eb1037c23 */ /* 0x004fe20008010802 */
[----:B------:R-:W-:-:S03]  /*11b70*/  MOV R177, R77 ;  /* 0x0000004d00b17202 */ /* 0x000fc60000000f00 */
[C---:B------:R-:W-:Y:S01]  /*11b80*/  HMMA.16816.F32 R48, R4.reuse, R50, R64 ;  /* 0x000000320430723c */ /* 0x040fe20000001840 */
[----:B------:R-:W-:Y:S01]  /*11b90*/  MOV R77, R113 ;  /* 0x00000071004d7202 */ /* 0x000fe20000000f00 */
[----:B------:R2:W3:Y:S04]  /*11ba0*/  MUFU.EX2 R125, R3 ;  /* 0x00000003007d7308 */ /* 0x0004e80000000800 */
[----:B------:R-:W-:Y:S01]  /*11bb0*/  HMMA.16816.F32 R64, R4, R8, R60 ;  /* 0x000000080440723c */ /* 0x000fe2000000183c */
[----:B------:R-:W4:Y:S06]  /*11bc0*/  LDSM.16.MT88.4 R60, [R135+0xe800] ;  /* 0x00e80000873c783b */ /* 0x000f2c0000004200 */
[----:B------:R-:W-:-:S02]  /*11bd0*/  F2FP.F16.F32.PACK_AB R8, R140, R143 ;  /* 0x0000008f8c08723e */ /* 0x000fc400000000ff */
[----:B-----5:R-:W-:Y:S01]  /*11be0*/  F2FP.F16.F32.PACK_AB R4, R127, R128 ;  /* 0x000000807f04723e */ /* 0x020fe200000000ff */
[----:B--2---:R-:W-:Y:S01]  /*11bf0*/  FFMA.FTZ R3, R95, UR14, -R0 ;  /* 0x0000000e5f037c23 */ /* 0x004fe20008010800 */
[----:B---3--:R-:W-:-:S03]  /*11c00*/  F2FP.F16.F32.PACK_AB R6, R125, R126 ;  /* 0x0000007e7d06723e */ /* 0x008fc600000000ff */
[----:B------:R2:W-:Y:S02]  /*11c10*/  MUFU.EX2 R115, R3 ;  /* 0x0000000300737308 */ /* 0x0005e40000000800 */
        /* <DEDUP_REMOVED lines=14> */
[C---:B------:R-:W-:Y:S01]  /*11d00*/  HMMA.16816.F32 R56, R8.reuse, R12, R24 ;  /* 0x0000000c0838723c */ /* 0x040fe20000001818 */
[----:B------:R-:W3:Y:S05]  /*11d10*/  LDSM.16.MT88.4 R24, [R226+0xe800] ;  /* 0x00e80000e218783b */ /* 0x000eea0000004200 */
[----:B------:R-:W-:Y:S01]  /*11d20*/  HMMA.16816.F32 R40, R8, R14, R20 ;  /* 0x0000000e0828723c */ /* 0x000fe20000001814 */
[----:B------:R-:W5:Y:S01]  /*11d30*/  LDSM.16.MT88.4 R20, [R224+0xe800] ;  /* 0x00e80000e014783b */ /* 0x000f620000004200 */
[----:B------:R-:W-:Y:S01]  /*11d40*/  FFMA.FTZ R12, R180, UR14, -R2 ;  /* 0x0000000eb40c7c23 */ /* 0x000fe20008010802 */
[----:B------:R-:W-:-:S02]  /*11d50*/  MOV R180, R163 ;  /* 0x000000a300b47202 */ /* 0x000fc40000000f00 */
[----:B------:R-:W-:Y:S01]  /*11d60*/  MOV R163, R80 ;  /* 0x0000005000a37202 */ /* 0x000fe20000000f00 */
[----:B------:R-:W-:Y:S01]  /*11d70*/  HMMA.16816.F32 R72, R8, R16, R68 ;  /* 0x000000100848723c */ /* 0x000fe20000001844 */
[----:B--2---:R-:W-:Y:S01]  /*11d80*/  FFMA.FTZ R3, R182, UR14, -R2 ;  /* 0x0000000eb6037c23 */ /* 0x004fe20008010802 */
[----:B------:R-:W-:-:S03]  /*11d90*/  MOV R182, R106 ;  /* 0x0000006a00b67202 */ /* 0x000fc60000000f00 */
[----:B------:R2:W-:Y:S01]  /*11da0*/  MUFU.EX2 R114, R3 ;  /* 0x0000000300727308 */ /* 0x0005e20000000800 */
[C---:B------:R-:W-:Y:S06]  /*11db0*/  HMMA.16816.F32 R68, R8.reuse, R18, R28 ;  /* 0x000000120844723c */ /* 0x040fec000000181c */
[C---:B-1----:R-:W-:Y:S06]  /*11dc0*/  HMMA.16816.F32 R28, R8.reuse, R36, R32 ;  /* 0x00000024081c723c */ /* 0x042fec0000001820 */
[----:B------:R-:W-:Y:S01]  /*11dd0*/  HMMA.16816.F32 R36, R8, R38, R48 ;  /* 0x000000260824723c */ /* 0x000fe20000001830 */
[----:B------:R-:W-:Y:S01]  /*11de0*/  LDSM.16.MT88.4 R48, [R135+0xf000] ;  /* 0x00f000008730783b */ /* 0x000fe20000004200 */
[----:B--2---:R-:W-:-:S04]  /*11df0*/  FFMA.FTZ R3, R94, UR14, -R2 ;  /* 0x0000000e5e037c23 */ /* 0x004fc80008010802 */
[C---:B----4-:R-:W-:Y:S01]  /*11e00*/  HMMA.16816.F32 R32, R8.reuse, R44, R64 ;  /* 0x0000002c0820723c */ /* 0x050fe20000001840 */
[----:B------:R1:W-:Y:S05]  /*11e10*/  MUFU.EX2 R116, R3 ;  /* 0x0000000300747308 */ /* 0x0003ea0000000800 */
[----:B------:R-:W-:Y:S01]  /*11e20*/  HMMA.16816.F32 R16, R8, R46, R52 ;  /* 0x0000002e0810723c */ /* 0x000fe20000001834 */
[----:B------:R-:W2:Y:S04]  /*11e30*/  LDSM.16.MT88.4 R8, [R225+0xe800] ;  /* 0x00e80000e108783b */ /* 0x000ea80000004200 */
[----:B------:R-:W4:Y:S01]  /*11e40*/  LDSM.16.MT88.4 R44, [R224+0xf000] ;  /* 0x00f00000e02c783b */ /* 0x000f220000004200 */
[----:B-1----:R-:W-:-:S04]  /*11e50*/  FFMA.FTZ R3, R98, UR14, -R0 ;  /* 0x0000000e62037c23 */ /* 0x002fc80008010800 */
[----:B------:R1:W-:Y:S02]  /*11e60*/  MUFU.EX2 R109, R3 ;  /* 0x00000003006d7308 */ /* 0x0003e40000000800 */
[----:B-1----:R-:W-:Y:S01]  /*11e70*/  FFMA.FTZ R3, R190, UR14, -R0 ;  /* 0x0000000ebe037c23 */ /* 0x002fe20008010800 */
[----:B------:R-:W-:-:S05]  /*11e80*/  MOV R190, R105 ;  /* 0x0000006900be7202 */ /* 0x000fca0000000f00 */
[----:B------:R1:W-:Y:S08]  /*11e90*/  MUFU.EX2 R105, R12 ;  /* 0x0000000c00697308 */ /* 0x0003f00000000800 */
[----:B------:R3:W5:Y:S01]  /*11ea0*/  MUFU.EX2 R108, R3 ;  /* 0x00000003006c7308 */ /* 0x0007620000000800 */
[----:B-1----:R-:W-:Y:S01]  /*11eb0*/  LDSM.16.MT88.4 R12, [R225+0xf000] ;  /* 0x00f00000e10c783b */ /* 0x002fe20000004200 */
[----:B---3--:R-:W-:Y:S01]  /*11ec0*/  FFMA.FTZ R3, R99, UR14, -R0 ;  /* 0x0000000e63037c23 */ /* 0x008fe20008010800 */
[----:B-----5:R-:W-:-:S05]  /*11ed0*/  F2FP.F16.F32.PACK_AB R5, R108, R109 ;  /* 0x0000006d6c05723e */ /* 0x020fca00000000ff */
[----:B------:R1:W-:Y:S02]  /*11ee0*/  MUFU.EX2 R107, R3 ;  /* 0x00000003006b7308 */ /* 0x0003e40000000800 */
[----:B-1----:R-:W-:Y:S01]  /*11ef0*/  FFMA.FTZ R3, R192, UR14, -R0 ;  /* 0x0000000ec0037c23 */ /* 0x002fe20008010800 */
[----:B------:R-:W-:-:S05]  /*11f00*/  MOV R192, R83 ;  /* 0x0000005300c07202 */ /* 0x000fca0000000f00 */
[----:B------:R1:W3:Y:S02]  /*11f10*/  MUFU.EX2 R103, R3 ;  /* 0x0000000300677308 */ /* 0x0002e40000000800 */
[----:B-1----:R-:W-:Y:S01]  /*11f20*/  FFMA.FTZ R3, R181, UR14, -R2 ;  /* 0x0000000eb5037c23 */ /* 0x002fe20008010802 */
[----:B------:R-:W-:Y:S02]  /*11f30*/  MOV R181, R77 ;  /* 0x0000004d00b57202 */ /* 0x000fe40000000f00 */
[----:B------:R-:W-:-:S03]  /*11f40*/  MOV R77, R110 ;  /* 0x0000006e004d7202 */ /* 0x000fc60000000f00 */
[----:B------:R1:W-:Y:S01]  /*11f50*/  MUFU.EX2 R110, R3 ;  /* 0x00000003006e7308 */ /* 0x0003e20000000800 */
[----:B---3--:R-:W-:-:S07]  /*11f60*/  F2FP.F16.F32.PACK_AB R7, R103, R107 ;  /* 0x0000006b6707723e */ /* 0x008fce00000000ff */
[C---:B------:R-:W-:Y:S06]  /*11f70*/  HMMA.16816.F32 R52, R4.reuse, R60, R72 ;  /* 0x0000003c0434723c */ /* 0x040fec0000001848 */
[----:B------:R-:W-:Y:S01]  /*11f80*/  HMMA.16816.F32 R64, R4, R62, R68 ;  /* 0x0000003e0440723c */ /* 0x000fe20000001844 */
[----:B-1----:R-:W-:-:S05]  /*11f90*/  FFMA.FTZ R3, R100, UR14, -R2 ;  /* 0x0000000e64037c23 */ /* 0x002fca0008010802 */
[C---:B------:R-:W-:Y:S01]  /*11fa0*/  HMMA.16816.F32 R72, R4.reuse, R24, R56 ;  /* 0x000000180448723c */ /* 0x040fe20000001838 */
[----:B------:R1:W3:Y:S01]  /*11fb0*/  MUFU.EX2 R106, R3 ;  /* 0x00000003006a7308 */ /* 0x0002e20000000800 */
[----:B------:R-:W5:Y:S04]  /*11fc0*/  LDSM.16.MT88.4 R56, [R226+0xf000] ;  /* 0x00f00000e238783b */ /* 0x000f680000004200 */
[C---:B------:R-:W-:Y:S01]  /*11fd0*/  HMMA.16816.F32 R80, R4.reuse, R26, R40 ;  /* 0x0000001a0450723c */ /* 0x040fe20000001828 */
[----:B------:R-:W-:Y:S05]  /*11fe0*/  LDSM.16.MT88.4 R24, [R226+0xf800] ;  /* 0x00f80000e218783b */ /* 0x000fea0000004200 */
[----:B------:R-:W-:Y:S01]  /*11ff0*/  HMMA.16816.F32 R68, R4, R20, R28 ;  /* 0x000000140444723c */ /* 0x000fe2000000181c */
[----:B------:R-:W5:Y:S01]  /*12000*/  LDSM.16.MT88.4 R28, [R135+0xf800] ;  /* 0x00f80000871c783b */ /* 0x000f620000004200 */
[----:B-1----:R-:W-:Y:S01]  /*12010*/  FFMA.FTZ R3, R119, UR14, -R2 ;  /* 0x0000000e77037c23 */ /* 0x002fe20008010802 */
[----:B------:R-:W-:-:S03]  /*12020*/  MOV R119, R104 ;  /* 0x0000006800777202 */ /* 0x000fc60000000f00 */
[C---:B--2---:R-:W-:Y:S01]  /*12030*/  HMMA.16816.F32 R60, R4.reuse, R8, R32 ;  /* 0x00000008043c723c */ /* 0x044fe20000001820 */
[----:B------:R1:W-:Y:S05]  /*12040*/  MUFU.EX2 R104, R3 ;  /* 0x0000000300687308 */ /* 0x0003ea0000000800 */
[----:B------:R-:W-:Y:S01]  /*12050*/  HMMA.16816.F32 R40, R4, R10, R16 ;  /* 0x0000000a0428723c */ /* 0x000fe20000001810 */
[----:B---3--:R-:W-:Y:S01]  /*12060*/  F2FP.F16.F32.PACK_AB R8, R105, R106 ;  /* 0x0000006a6908723e */ /* 0x008fe200000000ff */
[----:B-1----:R-:W-:Y:S01]  /*12070*/  FFMA.FTZ R3, R122, UR14, -R0 ;  /* 0x0000000e7a037c23 */ /* 0x002fe20008010800 */
[----:B------:R-:W-:-:S03]  /*12080*/  MOV R122, R77 ;  /* 0x0000004d007a7202 */ /* 0x000fc60000000f00 */
[----:B------:R1:W-:Y:S02]  /*12090*/  MUFU.EX2 R100, R3 ;  /* 0x0000000300647308 */ /* 0x0003e40000000800 */
[----:B-1----:R-:W-:Y:S01]  /*120a0*/  FFMA.FTZ R3, R197, UR14, -R0 ;  /* 0x0000000ec5037c23 */ /* 0x002fe20008010800 */
[----:B------:R-:W-:-:S05]  /*120b0*/  MOV R197, R101 ;  /* 0x0000006500c57202 */ /* 0x000fca0000000f00 */
[----:B------:R1:W2:Y:S02]  /*120c0*/  MUFU.EX2 R101, R3 ;  /* 0x0000000300657308 */ /* 0x0002a40000000800 */
[----:B-1----:R-:W-:Y:S01]  /*120d0*/  FFMA.FTZ R3, R123, UR14, -R0 ;  /* 0x0000000e7b037c23 */ /* 0x002fe20008010800 */
[----:B------:R-:W-:Y:S02]  /*120e0*/  MOV R123, R76 ;  /* 0x0000004c007b7202 */ /* 0x000fe40000000f00 */
[----:B------:R-:W-:Y:S03]  /*120f0*/  HMMA.16816.F32 R76, R4, R22, R36 ;  /* 0x00000016044c723c */ /* 0x000fe60000001824 */
[----:B------:R1:W-:Y:S04]  /*12100*/  MUFU.EX2 R97, R3 ;  /* 0x0000000300617308 */ /* 0x0003e80000000800 */
[----:B------:R-:W-:-:S02]  /*12110*/  F2FP.F16.F32.PACK_AB R4, R114, R117 ;  /* 0x000000757204723e */ /* 0x000fc400000000ff */
[----:B--2---:R-:W-:Y:S02]  /*12120*/  F2FP.F16.F32.PACK_AB R5, R101, R100 ;  /* 0x000000646505723e */ /* 0x004fe400000000ff */
[----:B------:R-:W-:Y:S01]  /*12130*/  F2FP.F16.F32.PACK_AB R6, R110, R116 ;  /* 0x000000746e06723e */ /* 0x000fe200000000ff */
[----:B-1----:R-:W-:Y:S01]  /*12140*/  FFMA.FTZ R3, R189, UR14, -R0 ;  /* 0x0000000ebd037c23 */ /* 0x002fe20008010800 */
[----:B------:R-:W-:-:S03]  /*12150*/  MOV R189, R102 ;  /* 0x0000006600bd7202 */ /* 0x000fc60000000f00 */
[----:B------:R1:W2:Y:S02]  /*12160*/  MUFU.EX2 R96, R3 ;  /* 0x0000000300607308 */ /* 0x0002a40000000800 */
[----:B-1----:R-:W-:Y:S01]  /*12170*/  FFMA.FTZ R3, R187, UR14, -R2 ;  /* 0x0000000ebb037c23 */ /* 0x002fe20008010802 */
[----:B--2---:R-:W-:-:S05]  /*12180*/  F2FP.F16.F32.PACK_AB R7, R96, R97 ;  /* 0x000000616007723e */ /* 0x004fca00000000ff */
[----:B------:R1:W2:Y:S02]  /*12190*/  MUFU.EX2 R102, R3 ;  /* 0x0000000300667308 */ /* 0x0002a40000000800 */
[C---:B------:R-:W-:Y:S01]  /*121a0*/  HMMA.16816.F32 R36, R4.reuse, R48, R52 ;  /* 0x000000300424723c */ /* 0x040fe20000001834 */
[----:B------:R-:W3:Y:S05]  /*121b0*/  LDSM.16.MT88.4 R52, [R224+0xf800] ;  /* 0x00f80000e034783b */ /* 0x000eea0000004200 */
[C---:B------:R-:W-:Y:S06]  /*121c0*/  HMMA.16816.F32 R32, R4.reuse, R50, R64 ;  /* 0x000000320420723c */ /* 0x040fec0000001840 */
[----:B----4-:R-:W-:Y:S01]  /*121d0*/  HMMA.16816.F32 R64, R4, R46, R76 ;  /* 0x0000002e0440723c */ /* 0x010fe2000000184c */
[----:B-1----:R-:W-:Y:S01]  /*121e0*/  FFMA.FTZ R3, R133, UR14, -R2 ;  /* 0x0000000e85037c23 */ /* 0x002fe20008010802 */
[----:B------:R-:W1:Y:S01]  /*121f0*/  LDSM.16.MT88.4 R76, [R225+0xf800] ;  /* 0x00f80000e14c783b */ /* 0x000e620000004200 */
[----:B--2---:R-:W-:-:S02]  /*12200*/  F2FP.F16.F32.PACK_AB R10, R102, R104 ;  /* 0x00000068660a723e */ /* 0x004fc400000000ff */
[----:B------:R2:W-:Y:S01]  /*12210*/  MUFU.EX2 R99, R3 ;  /* 0x0000000300637308 */ /* 0x0005e20000000800 */
[C---:B-----5:R-:W-:Y:S06]  /*12220*/  HMMA.16816.F32 R20, R4.reuse, R56, R72 ;  /* 0x000000380414723c */ /* 0x060fec0000001848 */
[C---:B------:R-:W-:Y:S06]  /*12230*/  HMMA.16816.F32 R16, R4.reuse, R58, R80 ;  /* 0x0000003a0410723c */ /* 0x040fec0000001850 */
[----:B------:R-:W-:Y:S01]  /*12240*/  HMMA.16816.F32 R48, R4, R44, R68 ;  /* 0x0000002c0430723c */ /* 0x000fe20000001844 */
[----:B------:R-:W4:Y:S01]  /*12250*/  LDSM.16.MT88.4 R44, [R135+0x10000] ;  /* 0x01000000872c783b */ /* 0x000f220000004200 */
[----:B--2---:R-:W-:-:S04]  /*12260*/  FFMA.FTZ R3, R191, UR14, -R2 ;  /* 0x0000000ebf037c23 */ /* 0x004fc80008010802 */
[C---:B------:R-:W-:Y:S01]  /*12270*/  HMMA.16816.F32 R68, R4.reuse, R12, R60 ;  /* 0x0000000c0444723c */ /* 0x040fe2000000183c */
[----:B------:R2:W5:Y:S05]  /*12280*/  MUFU.EX2 R98, R3 ;  /* 0x0000000300627308 */ /* 0x00056a0000000800 */
[----:B------:R-:W-:Y:S01]  /*12290*/  HMMA.16816.F32 R56, R4, R14, R40 ;  /* 0x0000000e0438723c */ /* 0x000fe20000001828 */
[----:B------:R-:W-:-:S06]  /*122a0*/  FFMA.FTZ R12, R193, UR14, -R2 ;  /* 0x0000000ec10c7c23 */ /* 0x000fcc0008010802 */
[----:B------:R-:W-:Y:S01]  /*122b0*/  FFMA.FTZ R5, R123, R84, R189 ;  /* 0x000000547b057223 */ /* 0x000fe200000100bd */
[----:B------:R-:W-:-:S03]  /*122c0*/  FFMA.FTZ R4, R188, UR14, -R2 ;  /* 0x0000000ebc047c23 */ /* 0x000fc60008010802 */
[----:B------:R-:W-:Y:S01]  /*122d0*/  FADD.FTZ R5, R122, R5 ;  /* 0x000000057a057221 */ /* 0x000fe20000010000 */
[----:B------:R3:W-:Y:S01]  /*122e0*/  MUFU.EX2 R81, R4 ;  /* 0x0000000400517308 */ /* 0x0007e20000000800 */
[----:B--2---:R-:W-:-:S07]  /*122f0*/  FFMA.FTZ R3, R173, UR14, -R0 ;  /* 0x0000000ead037c23 */ /* 0x004fce0008010800 */
[----:B------:R2:W-:Y:S01]  /*12300*/  MUFU.EX2 R95, R3 ;  /* 0x00000003005f7308 */ /* 0x0005e20000000800 */
[----:B---3--:R-:W-:-:S04]  /*12310*/  FADD.FTZ R4, R180, R5 ;  /* 0x00000005b4047221 */ /* 0x008fc80000010000 */
[----:B------:R-:W-:Y:S01]  /*12320*/  FADD.FTZ R13, R192, R4 ;  /* 0x00000004c00d7221 */ /* 0x000fe20000010000 */
[----:B-----5:R-:W-:Y:S01]  /*12330*/  F2FP.F16.F32.PACK_AB R4, R98, R99 ;  /* 0x000000636204723e */ /* 0x020fe200000000ff */
[----:B--2---:R-:W-:-:S04]  /*12340*/  FFMA.FTZ R3, R194, UR14, -R0 ;  /* 0x0000000ec2037c23 */ /* 0x004fc80008010800 */
        /* <DEDUP_REMOVED lines=8> */
[----:B------:R2:W-:Y:S02]  /*123d0*/  MUFU.EX2 R92, R3 ;  /* 0x00000003005c7308 */ /* 0x0005e40000000800 */
[C---:B------:R-:W-:Y:S06]  /*123e0*/  HMMA.16816.F32 R72, R8.reuse, R28, R36 ;  /* 0x0000001c0848723c */ /* 0x040fec0000001824 */
[C---:B------:R-:W-:Y:S06]  /*123f0*/  HMMA.16816.F32 R60, R8.reuse, R30, R32 ;  /* 0x0000001e083c723c */ /* 0x040fec0000001820 */
[C---:B------:R-:W-:Y:S01]  /*12400*/  HMMA.16816.F32 R40, R8.reuse, R24, R20 ;  /* 0x000000180828723c */ /* 0x040fe20000001814 */
[----:B--2---:R-:W-:Y:S01]  /*12410*/  FFMA.FTZ R3, R198, UR14, -R2 ;  /* 0x0000000ec6037c23 */ /* 0x004fe20008010802 */
[----:B------:R-:W-:Y:S03]  /*12420*/  LDSM.16.MT88.4 R20, [R224+0x10000] ;  /* 0x01000000e014783b */ /* 0x000fe60000004200 */
[----:B------:R2:W3:Y:S01]  /*12430*/  MUFU.EX2 R90, R3 ;  /* 0x00000003005a7308 */ /* 0x0004e20000000800 */
[C---:B------:R-:W-:Y:S06]  /*12440*/  HMMA.16816.F32 R28, R8.reuse, R52, R48 ;  /* 0x00000034081c723c */ /* 0x040fec0000001830 */
[C---:B------:R-:W-:Y:S01]  /*12450*/  HMMA.16816.F32 R24, R8.reuse, R26, R16 ;  /* 0x0000001a0818723c */ /* 0x040fe20000001810 */
[----:B------:R-:W5:Y:S05]  /*12460*/  LDSM.16.MT88.4 R16, [R226+0x10000] ;  /* 0x01000000e210783b */ /* 0x000f6a0000004200 */
[----:B------:R-:W-:Y:S01]  /*12470*/  HMMA.16816.F32 R32, R8, R54, R64 ;  /* 0x000000360820723c */ /* 0x000fe20000001840 */
[----:B--2---:R-:W-:Y:S01]  /*12480*/  FFMA.FTZ R3, R183, UR14, -R0 ;  /* 0x0000000eb7037c23 */ /* 0x004fe20008010800 */
[----:B---3--:R-:W-:-:S04]  /*12490*/  F2FP.F16.F32.PACK_AB R6, R90, R92 ;  /* 0x0000005c5a06723e */ /* 0x008fc800000000ff */
[C---:B-1----:R-:W-:Y:S01]  /*124a0*/  HMMA.16816.F32 R48, R8.reuse, R76, R68 ;  /* 0x0000004c0830723c */ /* 0x042fe20000001844 */
[----:B------:R-:W-:Y:S05]  /*124b0*/  MUFU.EX2 R77, R12 ;  /* 0x0000000c004d7308 */ /* 0x000fea0000000800 */
[----:B------:R-:W-:Y:S03]  /*124c0*/  HMMA.16816.F32 R36, R8, R78, R56 ;  /* 0x0000004e0824723c */ /* 0x000fe60000001838 */
[----:B------:R1:W-:Y:S04]  /*124d0*/  MUFU.EX2 R89, R3 ;  /* 0x0000000300597308 */ /* 0x0003e80000000800 */
[----:B------:R-:W-:Y:S01]  /*124e0*/  FFMA.FTZ R8, R206, UR14, -R2 ;  /* 0x0000000ece087c23 */ /* 0x000fe20008010802 */
[----:B------:R-:W-:-:S03]  /*124f0*/  FFMA.FTZ R10, R196, UR14, -R0 ;  /* 0x0000000ec40a7c23 */ /* 0x000fc60008010800 */
[----:B------:R-:W-:Y:S08]  /*12500*/  MUFU.EX2 R76, R8 ;  /* 0x00000008004c7308 */ /* 0x000ff00000000800 */
[----:B------:R2:W-:Y:S01]  /*12510*/  MUFU.EX2 R71, R10 ;  /* 0x0000000a00477308 */ /* 0x0005e20000000800 */
[----:B-1----:R-:W-:-:S07]  /*12520*/  FFMA.FTZ R3, R200, UR14, -R0 ;  /* 0x0000000ec8037c23 */ /* 0x002fce0008010800 */
[----:B------:R1:W3:Y:S01]  /*12530*/  MUFU.EX2 R88, R3 ;  /* 0x0000000300587308 */ /* 0x0002e20000000800 */
[----:B--2---:R-:W-:-:S07]  /*12540*/  FFMA.FTZ R10, R212, UR14, -R2 ;  /* 0x0000000ed40a7c23 */ /* 0x004fce0008010802 */
[----:B------:R2:W-:Y:S01]  /*12550*/  MUFU.EX2 R66, R10 ;  /* 0x0000000a00427308 */ /* 0x0005e20000000800 */
[----:B-1----:R-:W-:Y:S01]  /*12560*/  FFMA.FTZ R3, R186, UR14, -R0 ;  /* 0x0000000eba037c23 */ /* 0x002fe20008010800 */
[----:B---3--:R-:W-:-:S06]  /*12570*/  F2FP.F16.F32.PACK_AB R5, R88, R89 ;  /* 0x000000595805723e */ /* 0x008fcc00000000ff */
[----:B------:R1:W-:Y:S01]  /*12580*/  MUFU.EX2 R83, R3 ;  /* 0x0000000300537308 */ /* 0x0003e20000000800 */
[----:B--2---:R-:W-:Y:S01]  /*12590*/  FFMA.FTZ R10, R209, UR14, -R2 ;  /* 0x0000000ed10a7c23 */ /* 0x004fe20008010802 */
[----:B-1----:R-:W-:-:S06]  /*125a0*/  FFMA.FTZ R3, R201, UR14, -R0 ;  /* 0x0000000ec9037c23 */ /* 0x002fcc0008010800 */
[----:B------:R1:W2:Y:S02]  /*125b0*/  MUFU.EX2 R82, R3 ;  /* 0x0000000300527308 */ /* 0x0002a40000000800 */
[----:B-1----:R-:W-:Y:S01]  /*125c0*/  FFMA.FTZ R3, R197, R85, R252 ;  /* 0x00000055c5037223 */ /* 0x002fe200000100fc */
[----:B--2---:R-:W-:-:S03]  /*125d0*/  F2FP.F16.F32.PACK_AB R7, R82, R83 ;  /* 0x000000535207723e */ /* 0x004fc600000000ff */
[----:B------:R-:W-:-:S04]  /*125e0*/  FADD.FTZ R3, R119, R3 ;  /* 0x0000000377037221 */ /* 0x000fc80000010000 */
[----:B------:R-:W-:Y:S01]  /*125f0*/  FADD.FTZ R14, R181, R3 ;  /* 0x00000003b50e7221 */ /* 0x000fe20000010000 */
[----:B------:R-:W-:Y:S01]  /*12600*/  FFMA.FTZ R3, R204, UR14, -R2 ;  /* 0x0000000ecc037c23 */ /* 0x000fe20008010802 */
[C---:B----4-:R-:W-:Y:S02]  /*12610*/  HMMA.16816.F32 R72, R4.reuse, R44, R72 ;  /* 0x0000002c0448723c */ /* 0x050fe40000001848 */
[----:B------:R-:W-:Y:S01]  /*12620*/  FADD.FTZ R9, R190, R14 ;  /* 0x0000000ebe097221 */ /* 0x000fe20000010000 */
[----:B------:R1:W2:Y:S03]  /*12630*/  MUFU.EX2 R80, R3 ;  /* 0x0000000300507308 */ /* 0x0002a60000000800 */
[----:B------:R-:W-:Y:S01]  /*12640*/  FADD.FTZ R9, R251, R9 ;  /* 0x00000009fb097221 */ /* 0x000fe20000010000 */
[----:B------:R-:W-:Y:S03]  /*12650*/  HMMA.16816.F32 R60, R4, R46, R60 ;  /* 0x0000002e043c723c */ /* 0x000fe6000000183c */
[----:B------:R-:W-:-:S03]  /*12660*/  FADD.FTZ R9, R250, R9 ;  /* 0x00000009fa097221 */ /* 0x000fc60000010000 */
[C---:B-----5:R-:W-:Y:S06]  /*12670*/  HMMA.16816.F32 R52, R4.reuse, R16, R40 ;  /* 0x000000100434723c */ /* 0x060fec0000001828 */
[C---:B------:R-:W-:Y:S01]  /*12680*/  HMMA.16816.F32 R44, R4.reuse, R18, R24 ;  /* 0x00000012042c723c */ /* 0x040fe20000001818 */
[----:B-1----:R-:W-:Y:S01]  /*12690*/  FADD.FTZ R3, R182, R13 ;  /* 0x0000000db6037221 */ /* 0x002fe20000010000 */
[----:B------:R-:W-:Y:S03]  /*126a0*/  LDSM.16.MT88.4 R16, [R224+0x10800] ;  /* 0x01080000e010783b */ /* 0x000fe60000004200 */
[----:B------:R-:W-:Y:S01]  /*126b0*/  FADD.FTZ R3, R185, R3 ;  /* 0x00000003b9037221 */ /* 0x000fe20000010000 */
[----:B------:R-:W1:Y:S01]  /*126c0*/  LDSM.16.MT88.4 R12, [R225+0x10000] ;  /* 0x01000000e10c783b */ /* 0x000e620000004200 */
[C---:B------:R-:W-:Y:S02]  /*126d0*/  HMMA.16816.F32 R40, R4.reuse, R20, R28 ;  /* 0x000000140428723c */ /* 0x040fe4000000181c */
[----:B------:R-:W-:Y:S01]  /*126e0*/  FADD.FTZ R8, R184, R3 ;  /* 0x00000003b8087221 */ /* 0x000fe20000010000 */
[----:B------:R-:W-:Y:S01]  /*126f0*/  FADD.FTZ R3, R248, R9 ;  /* 0x00000009f8037221 */ /* 0x000fe20000010000 */
[----:B------:R-:W-:Y:S01]  /*12700*/  FFMA.FTZ R9, R208, UR14, -R0 ;  /* 0x0000000ed0097c23 */ /* 0x000fe20008010800 */
[----:B------:R-:W3:Y:S01]  /*12710*/  LDSM.16.MT88.4 R24, [R135+0x10800] ;  /* 0x010800008718783b */ /* 0x000ee20000004200 */
[----:B------:R-:W-:Y:S01]  /*12720*/  FADD.FTZ R8, R177, R8 ;  /* 0x00000008b1087221 */ /* 0x000fe20000010000 */
[----:B------:R-:W-:Y:S01]  /*12730*/  FADD.FTZ R3, R247, R3 ;  /* 0x00000003f7037221 */ /* 0x000fe20000010000 */
[----:B------:R4:W5:Y:S01]  /*12740*/  MUFU.EX2 R70, R9 ;  /* 0x0000000900467308 */ /* 0x0009620000000800 */
[----:B------:R-:W-:Y:S01]  /*12750*/  HMMA.16816.F32 R32, R4, R22, R32 ;  /* 0x000000160420723c */ /* 0x000fe20000001820 */
[----:B------:R-:W-:Y:S01]  /*12760*/  FADD.FTZ R8, R170, R8 ;  /* 0x00000008aa087221 */ /* 0x000fe20000010000 */
[----:B------:R-:W-:Y:S01]  /*12770*/  FADD.FTZ R3, R222, R3 ;  /* 0x00000003de037221 */ /* 0x000fe20000010000 */
[----:B------:R-:W-:Y:S02]  /*12780*/  LDSM.16.MT88.4 R20, [R226+0x10800] ;  /* 0x01080000e214783b */ /* 0x000fe40000004200 */
        /* <DEDUP_REMOVED lines=9> */
[----:B------:R4:W-:Y:S01]  /*12820*/  MUFU.EX2 R69, R9 ;  /* 0x0000000900457308 */ /* 0x0009e20000000800 */
[C---:B-1----:R-:W-:Y:S06]  /*12830*/  HMMA.16816.F32 R48, R4.reuse, R12, R48 ;  /* 0x0000000c0430723c */ /* 0x042fec0000001830 */
[----:B------:R-:W-:Y:S01]  /*12840*/  HMMA.16816.F32 R28, R4, R14, R36 ;  /* 0x0000000e041c723c */ /* 0x000fe20000001824 */
[----:B----4-:R-:W-:Y:S01]  /*12850*/  FFMA.FTZ R9, R210, UR14, -R0 ;  /* 0x0000000ed2097c23 */ /* 0x010fe20008010800 */
[----:B------:R-:W1:Y:S03]  /*12860*/  LDSM.16.MT88.4 R12, [R225+0x10800] ;  /* 0x01080000e10c783b */ /* 0x000e660000004200 */
[----:B------:R4:W3:Y:S02]  /*12870*/  MUFU.EX2 R68, R9 ;  /* 0x0000000900447308 */ /* 0x0008e40000000800 */
[----:B--2---:R-:W-:-:S02]  /*12880*/  F2FP.F16.F32.PACK_AB R4, R80, R81 ;  /* 0x000000515004723e */ /* 0x004fc400000000ff */
[----:B-----5:R-:W-:Y:S02]  /*12890*/  F2FP.F16.F32.PACK_AB R5, R70, R71 ;  /* 0x000000474605723e */ /* 0x020fe400000000ff */
[----:B------:R-:W-:Y:S01]  /*128a0*/  F2FP.F16.F32.PACK_AB R6, R76, R77 ;  /* 0x0000004d4c06723e */ /* 0x000fe200000000ff */
[----:B----4-:R-:W-:Y:S01]  /*128b0*/  FADD.FTZ R9, R160, R8 ;  /* 0x00000008a0097221 */ /* 0x010fe20000010000 */
[----:B------:R-:W-:Y:S01]  /*128c0*/  FADD.FTZ R8, R155, R3 ;  /* 0x000000039b087221 */ /* 0x000fe20000010000 */
[----:B------:R-:W-:Y:S01]  /*128d0*/  FFMA.FTZ R3, R202, UR14, -R2 ;  /* 0x0000000eca037c23 */ /* 0x000fe20008010802 */
[----:B---3--:R-:W-:Y:S01]  /*128e0*/  F2FP.F16.F32.PACK_AB R7, R68, R69 ;  /* 0x000000454407723e */ /* 0x008fe200000000ff */
[----:B------:R-:W-:Y:S01]  /*128f0*/  FADD.FTZ R9, R161, R9 ;  /* 0x00000009a1097221 */ /* 0x000fe20000010000 */
[----:B------:R-:W-:Y:S01]  /*12900*/  FADD.FTZ R8, R154, R8 ;  /* 0x000000089a087221 */ /* 0x000fe20000010000 */
[----:B------:R2:W3:Y:S02]  /*12910*/  MUFU.EX2 R67, R3 ;  /* 0x0000000300437308 */ /* 0x0004e40000000800 */
[----:B------:R-:W-:-:S02]  /*12920*/  FADD.FTZ R9, R162, R9 ;  /* 0x00000009a2097221 */ /* 0x000fc40000010000 */
[C---:B------:R-:W-:Y:S06]  /*12930*/  HMMA.16816.F32 R36, R4.reuse, R18, R32 ;  /* 0x000000120424723c */ /* 0x040fec0000001820 */
[C---:B------:R-:W-:Y:S06]  /*12940*/  HMMA.16816.F32 R72, R4.reuse, R24, R72 ;  /* 0x000000180448723c */ /* 0x040fec0000001848 */
[C---:B-1----:R-:W-:Y:S01]  /*12950*/  HMMA.16816.F32 R32, R4.reuse, R12, R48 ;  /* 0x0000000c0420723c */ /* 0x042fe20000001830 */
[----:B--2---:R-:W-:Y:S01]  /*12960*/  FADD.FTZ R3, R164, R8 ;  /* 0x00000008a4037221 */ /* 0x004fe20000010000 */
[----:B------:R-:W-:Y:S01]  /*12970*/  FADD.FTZ R8, R163, R9 ;  /* 0x00000009a3087221 */ /* 0x000fe20000010000 */
[----:B------:R-:W-:Y:S01]  /*12980*/  FFMA.FTZ R9, R203, UR14, -R2 ;  /* 0x0000000ecb097c23 */ /* 0x000fe20008010802 */
[----:B------:R-:W-:Y:S01]  /*12990*/  MUFU.EX2 R51, R10 ;  /* 0x0000000a00337308 */ /* 0x000fe20000000800 */
[----:B------:R-:W-:Y:S01]  /*129a0*/  FADD.FTZ R3, R150, R3 ;  /* 0x0000000396037221 */ /* 0x000fe20000010000 */
[----:B------:R-:W-:Y:S01]  /*129b0*/  FADD.FTZ R8, R169, R8 ;  /* 0x00000008a9087221 */ /* 0x000fe20000010000 */
[----:B------:R-:W-:Y:S01]  /*129c0*/  HMMA.16816.F32 R60, R4, R26, R60 ;  /* 0x0000001a043c723c */ /* 0x000fe2000000183c */
[----:B------:R-:W1:Y:S01]  /*129d0*/  LDSM.16.MT88.4 R24, [R135+0x11000] ;  /* 0x011000008718783b */ /* 0x000e620000004200 */
[----:B------:R-:W-:Y:S01]  /*129e0*/  FADD.FTZ R3, R148, R3 ;  /* 0x0000000394037221 */ /* 0x000fe20000010000 */
        /* <DEDUP_REMOVED lines=13> */
[----:B--2---:R-:W-:Y:S02]  /*12ac0*/  FFMA.FTZ R9, R214, UR14, -R2 ;  /* 0x0000000ed6097c23 */ /* 0x004fe40008010802 */
[----:B------:R-:W-:Y:S01]  /*12ad0*/  FADD.FTZ R3, R138, R3 ;  /* 0x000000038a037221 */ /* 0x000fe20000010000 */
[----:B------:R-:W-:Y:S01]  /*12ae0*/  FADD.FTZ R8, R158, R8 ;  /* 0x000000089e087221 */ /* 0x000fe20000010000 */
[C---:B------:R-:W-:Y:S01]  /*12af0*/  HMMA.16816.F32 R40, R4.reuse, R16, R40 ;  /* 0x000000100428723c */ /* 0x040fe20000001828 */
[----:B------:R2:W4:Y:S01]  /*12b00*/  MUFU.EX2 R64, R9 ;  /* 0x0000000900407308 */ /* 0x0005220000000800 */
[----:B------:R-:W-:Y:S01]  /*12b10*/  FADD.FTZ R3, R141, R3 ;  /* 0x000000038d037221 */ /* 0x000fe20000010000 */
[----:B------:R-:W-:Y:S01]  /*12b20*/  FADD.FTZ R8, R157, R8 ;  /* 0x000000089d087221 */ /* 0x000fe20000010000 */
[----:B------:R-:W5:Y:S02]  /*12b30*/  LDSM.16.MT88.4 R16, [R226+0x11000] ;  /* 0x01100000e210783b */ /* 0x000f640000004200 */
[----:B------:R-:W-:Y:S01]  /*12b40*/  FADD.FTZ R3, R137, R3 ;  /* 0x0000000389037221 */ /* 0x000fe20000010000 */
[----:B------:R-:W-:Y:S01]  /*12b50*/  FADD.FTZ R8, R156, R8 ;  /* 0x000000089c087221 */ /* 0x000fe20000010000 */
[----:B------:R-:W-:Y:S01]  /*12b60*/  HMMA.16816.F32 R28, R4, R14, R28 ;  /* 0x0000000e041c723c */ /* 0x000fe2000000181c */
[----:B------:R-:W5:Y:S01]  /*12b70*/  LDSM.16.MT88.4 R12, [R224+0x11000] ;  /* 0x01100000e00c783b */ /* 0x000f620000004200 */
[----:B------:R-:W-:Y:S01]  /*12b80*/  FADD.FTZ R3, R136, R3 ;  /* 0x0000000388037221 */ /* 0x000fe20000010000 */
[----:B------:R-:W-:-:S02]  /*12b90*/  FADD.FTZ R8, R153, R8 ;  /* 0x0000000899087221 */ /* 0x000fc40000010000 */
[----:B------:R-:W-:Y:S01]  /*12ba0*/  LDSM.16.MT88.4 R156, [R224+0x11800] ;  /* 0x01180000e09c783b */ /* 0x000fe20000004200 */
[----:B------:R-:W-:Y:S01]  /*12bb0*/  FADD.FTZ R3, R130, R3 ;  /* 0x0000000382037221 */ /* 0x000fe20000010000 */
[----:B------:R-:W-:Y:S01]  /*12bc0*/  FADD.FTZ R8, R151, R8 ;  /* 0x0000000897087221 */ /* 0x000fe20000010000 */
[----:B---3--:R-:W-:Y:S01]  /*12bd0*/  F2FP.F16.F32.PACK_AB R4, R66, R67 ;  /* 0x000000434204723e */ /* 0x008fe200000000ff */
[----:B--2---:R-:W-:Y:S01]  /*12be0*/  FFMA.FTZ R9, R205, UR14, -R0 ;  /* 0x0000000ecd097c23 */ /* 0x004fe20008010800 */
[----:B------:R-:W-:Y:S01]  /*12bf0*/  FADD.FTZ R3, R129, R3 ;  /* 0x0000000381037221 */ /* 0x000fe20000010000 */
[----:B------:R-:W-:Y:S01]  /*12c00*/  FADD.FTZ R8, R152, R8 ;  /* 0x0000000898087221 */ /* 0x000fe20000010000 */
[----:B----4-:R-:W-:Y:S01]  /*12c10*/  F2FP.F16.F32.PACK_AB R6, R64, R65 ;  /* 0x000000414006723e */ /* 0x010fe200000000ff */
[----:B------:R2:W-:Y:S01]  /*12c20*/  MUFU.EX2 R59, R9 ;  /* 0x00000009003b7308 */ /* 0x0005e20000000800 */
[----:B------:R-:W-:Y:S01]  /*12c30*/  FADD.FTZ R3, R120, R3 ;  /* 0x0000000378037221 */ /* 0x000fe20000010000 */
[----:B------:R-:W-:Y:S03]  /*12c40*/  LDSM.16.MT88.4 R152, [R226+0x11800] ;  /* 0x01180000e298783b */ /* 0x000fe60000004200 */
[----:B------:R-:W-:-:S04]  /*12c50*/  FADD.FTZ R3, R118, R3 ;  /* 0x0000000376037221 */ /* 0x000fc80000010000 */
[----:B------:R-:W-:-:S04]  /*12c60*/  FADD.FTZ R3, R124, R3 ;  /* 0x000000037c037221 */ /* 0x000fc80000010000 */
[----:B------:R-:W-:Y:S01]  /*12c70*/  FADD.FTZ R3, R121, R3 ;  /* 0x0000000379037221 */ /* 0x000fe20000010000 */
[----:B--2---:R-:W-:-:S04]  /*12c80*/  FFMA.FTZ R9, R216, UR14, -R0 ;  /* 0x0000000ed8097c23 */ /* 0x004fc80008010800 */
[----:B------:R2:W3:Y:S02]  /*12c90*/  MUFU.EX2 R58, R9 ;  /* 0x00000009003a7308 */ /* 0x0004e40000000800 */
[----:B--2---:R-:W-:Y:S01]  /*12ca0*/  FFMA.FTZ R9, R207, UR14, -R0 ;  /* 0x0000000ecf097c23 */ /* 0x004fe20008010800 */
[----:B---3--:R-:W-:-:S05]  /*12cb0*/  F2FP.F16.F32.PACK_AB R5, R58, R59 ;  /* 0x0000003b3a05723e */ /* 0x008fca00000000ff */
[----:B------:R2:W-:Y:S02]  /*12cc0*/  MUFU.EX2 R57, R9 ;  /* 0x0000000900397308 */ /* 0x0005e40000000800 */
[----:B--2---:R-:W-:-:S06]  /*12cd0*/  FFMA.FTZ R9, R217, UR14, -R0 ;  /* 0x0000000ed9097c23 */ /* 0x004fcc0008010800 */
[----:B------:R2:W3:Y:S02]  /*12ce0*/  MUFU.EX2 R56, R9 ;  /* 0x0000000900387308 */ /* 0x0004e40000000800 */
[----:B--2---:R-:W-:Y:S01]  /*12cf0*/  FADD.FTZ R9, R145, R8 ;  /* 0x0000000891097221 */ /* 0x004fe20000010000 */
[----:B------:R-:W-:Y:S01]  /*12d00*/  FFMA.FTZ R8, R218, UR14, -R2 ;  /* 0x0000000eda087c23 */ /* 0x000fe20008010802 */
[----:B---3--:R-:W-:-:S04]  /*12d10*/  F2FP.F16.F32.PACK_AB R7, R56, R57 ;  /* 0x000000393807723e */ /* 0x008fc800000000ff */
[----:B------:R2:W3:Y:S03]  /*12d20*/  MUFU.EX2 R50, R8 ;  /* 0x0000000800327308 */ /* 0x0004e60000000800 */
[C---:B-1----:R-:W-:Y:S06]  /*12d30*/  HMMA.16816.F32 R136, R4.reuse, R24, R72 ;  /* 0x000000180488723c */ /* 0x042fec0000001848 */
[C---:B------:R-:W-:Y:S06]  /*12d40*/  HMMA.16816.F32 R24, R4.reuse, R26, R60 ;  /* 0x0000001a0418723c */ /* 0x040fec000000183c */
[----:B-----5:R-:W-:Y:S01]  /*12d50*/  HMMA.16816.F32 R52, R4, R16, R52 ;  /* 0x000000100434723c */ /* 0x020fe20000001834 */
[----:B--2---:R-:W-:Y:S01]  /*12d60*/  FADD.FTZ R8, R146, R9 ;  /* 0x0000000992087221 */ /* 0x004fe20000010000 */
[----:B------:R-:W-:Y:S01]  /*12d70*/  FFMA.FTZ R9, R211, UR14, -R2 ;  /* 0x0000000ed3097c23 */ /* 0x000fe20008010802 */
[----:B---3--:R-:W-:-:S02]  /*12d80*/  F2FP.F16.F32.PACK_AB R160, R50, R51 ;  /* 0x0000003332a0723e */ /* 0x008fc400000000ff */
[----:B------:R-:W-:Y:S01]  /*12d90*/  FADD.FTZ R8, R144, R8 ;  /* 0x0000000890087221 */ /* 0x000fe20000010000 */
[----:B------:R1:W-:Y:S01]  /*12da0*/  MUFU.EX2 R49, R9 ;  /* 0x0000000900317308 */ /* 0x0003e20000000800 */
[----:B------:R-:W-:Y:S01]  /*12db0*/  HMMA.16816.F32 R44, R4, R18, R44 ;  /* 0x00000012042c723c */ /* 0x000fe2000000182c */
[----:B------:R-:W2:Y:S01]  /*12dc0*/  LDSM.16.MT88.4 R144, [R135+0x11800] ;  /* 0x011800008790783b */ /* 0x000ea20000004200 */
[----:B------:R-:W-:-:S04]  /*12dd0*/  FADD.FTZ R8, R143, R8 ;  /* 0x000000088f087221 */ /* 0x000fc80000010000 */
[C---:B------:R-:W-:Y:S06]  /*12de0*/  HMMA.16816.F32 R40, R4.reuse, R12, R40 ;  /* 0x0000000c0428723c */ /* 0x040fec0000001828 */
[C---:B------:R-:W-:Y:S01]  /*12df0*/  HMMA.16816.F32 R36, R4.reuse, R14, R36 ;  /* 0x0000000e0424723c */ /* 0x040fe20000001824 */
[----:B-1----:R-:W-:Y:S01]  /*12e00*/  FFMA.FTZ R9, R219, UR14, -R2 ;  /* 0x0000000edb097c23 */ /* 0x002fe20008010802 */
[----:B------:R-:W-:Y:S01]  /*12e10*/  FADD.FTZ R2, R115, R3 ;  /* 0x0000000373027221 */ /* 0x000fe20000010000 */
[----:B------:R-:W-:Y:S01]  /*12e20*/  FADD.FTZ R3, R140, R8 ;  /* 0x000000088c037221 */ /* 0x000fe20000010000 */
[----:B------:R-:W-:Y:S01]  /*12e30*/  FFMA.FTZ R8, R213, UR14, -R0 ;  /* 0x0000000ed5087c23 */ /* 0x000fe20008010800 */
        /* <DEDUP_REMOVED lines=15> */
[----:B-1----:R-:W-:Y:S02]  /*12f30*/  F2FP.F16.F32.PACK_AB R162, R48, R49 ;  /* 0x0000003130a2723e */ /* 0x002fe400000000ff */
[----:B------:R-:W-:Y:S01]  /*12f40*/  FADD.FTZ R2, R107, R2 ;  /* 0x000000026b027221 */ /* 0x000fe20000010000 */
[----:B------:R-:W-:Y:S01]  /*12f50*/  FADD.FTZ R3, R125, R3 ;  /* 0x000000037d037221 */ /* 0x000fe20000010000 */
[----:B---3--:R-:W-:Y:S02]  /*12f60*/  FFMA.FTZ R8, R220, UR14, -R0 ;  /* 0x0000000edc087c23 */ /* 0x008fe40008010800 */
[----:B------:R-:W-:Y:S01]  /*12f70*/  FADD.FTZ R2, R103, R2 ;  /* 0x0000000267027221 */ /* 0x000fe20000010000 */
[----:B------:R-:W-:Y:S01]  /*12f80*/  FADD.FTZ R3, R117, R3 ;  /* 0x0000000375037221 */ /* 0x000fe20000010000 */
[----:B------:R1:W3:Y:S02]  /*12f90*/  MUFU.EX2 R10, R8 ;  /* 0x00000008000a7308 */ /* 0x0002e40000000800 */
[----:B-1----:R-:W-:Y:S01]  /*12fa0*/  FFMA.FTZ R8, R215, UR14, -R0 ;  /* 0x0000000ed7087c23 */ /* 0x002fe20008010800 */
[----:B---3--:R-:W-:-:S05]  /*12fb0*/  F2FP.F16.F32.PACK_AB R161, R10, R11 ;  /* 0x0000000b0aa1723e */ /* 0x008fca00000000ff */
[----:B------:R1:W-:Y:S02]  /*12fc0*/  MUFU.EX2 R9, R8 ;  /* 0x0000000800097308 */ /* 0x0003e40000000800 */
[----:B-1----:R-:W-:Y:S01]  /*12fd0*/  FFMA.FTZ R8, R221, UR14, -R0 ;  /* 0x0000000edd087c23 */ /* 0x002fe20008010800 */
[----:B------:R-:W-:Y:S01]  /*12fe0*/  FADD.FTZ R0, R100, R2 ;  /* 0x0000000264007221 */ /* 0x000fe20000010000 */
[----:B------:R-:W-:Y:S01]  /*12ff0*/  FADD.FTZ R2, R114, R3 ;  /* 0x0000000372027221 */ /* 0x000fe20000010000 */
[----:B------:R-:W-:Y:S02]  /*13000*/  MOV R3, R86 ;  /* 0x0000005600037202 */ /* 0x000fe40000000f00 */
[----:B------:R-:W-:Y:S01]  /*13010*/  FADD.FTZ R0, R101, R0 ;  /* 0x0000000065007221 */ /* 0x000fe20000010000 */
[----:B------:R-:W-:Y:S01]  /*13020*/  FADD.FTZ R2, R116, R2 ;  /* 0x0000000274027221 */ /* 0x000fe20000010000 */
[----:B------:R-:W1:Y:S02]  /*13030*/  MUFU.EX2 R8, R8 ;  /* 0x0000000800087308 */ /* 0x000e640000000800 */
        /* <DEDUP_REMOVED lines=8> */
[----:B-1----:R-:W-:Y:S02]  /*130c0*/  F2FP.F16.F32.PACK_AB R163, R8, R9 ;  /* 0x0000000908a3723e */ /* 0x002fe400000000ff */
        /* <DEDUP_REMOVED lines=34> */
[----:B----4-:R-:W-:Y:S01]  /*132f0*/  HMMA.16816.F32 R164, R160, R4, R32 ;  /* 0x00000004a0a4723c */ /* 0x010fe20000001820 */
[----:B------:R-:W-:Y:S01]  /*13300*/  MOV R36, R87 ;  /* 0x0000005700247202 */ /* 0x000fe20000000f00 */
[----:B------:R-:W-:Y:S01]  /*13310*/  FADD.FTZ R0, R11, R0 ;  /* 0x000000000b007221 */ /* 0x000fe20000010000 */
[----:B------:R-:W-:-:S03]  /*13320*/  FADD.FTZ R2, R50, R2 ;  /* 0x0000000232027221 */ /* 0x000fc60000010000 */
[----:B------:R-:W-:Y:S01]  /*13330*/  FADD.FTZ R0, R10, R0 ;  /* 0x000000000a007221 */ /* 0x000fe20000010000 */
[----:B------:R-:W-:Y:S01]  /*13340*/  FADD.FTZ R2, R49, R2 ;  /* 0x0000000231027221 */ /* 0x000fe20000010000 */
[----:B------:R-:W-:Y:S02]  /*13350*/  HMMA.16816.F32 R160, R160, R6, R28 ;  /* 0x00000006a0a0723c */ /* 0x000fe4000000181c */
[----:B------:R-:W-:Y:S01]  /*13360*/  FADD.FTZ R0, R9, R0 ;  /* 0x0000000009007221 */ /* 0x000fe20000010000 */
[----:B------:R-:W-:-:S03]  /*13370*/  FADD.FTZ R2, R48, R2 ;  /* 0x0000000230027221 */ /* 0x000fc60000010000 */
[----:B------:R-:W-:Y:S02]  /*13380*/  FADD.FTZ R0, R8, R0 ;  /* 0x0000000008007221 */ /* 0x000fe40000010000 */
[----:B------:R1:W-:Y:S04]  /*13390*/  STL [R1+0x10], R2 ;  /* 0x0000100201007387 */ /* 0x0003e80000100800 */
[----:B------:R1:W-:-:S12]  /*133a0*/  STL [R1+0x14], R0 ;  /* 0x0000140001007387 */ /* 0x0003d80000100800 */
.L_x_2325:
[----:B------:R-:W-:-:S06]  /*133b0*/  UISETP.GE.AND UP0, UPT, UR21, 0x1, UPT ;  /* 0x000000011500788c */ /* 0x000fcc000bf06270 */
[----:B------:R-:W-:-:S13]  /*133c0*/  PLOP3.LUT P1, PT, PT, PT, UP0, 0x80, 0x0 ;  /* 0x000000000000781c */ /* 0x000fda0003f2f008 */
[----:B------:R-:W-:Y:S05]  /*133d0*/  @!P1 BRA `(.L_x_2331) ;  /* 0x0000006000a89947 */ /* 0x000fea0003800000 */
[----:B------:R-:W-:Y:S01]  /*133e0*/  ULEA UR7, -UR6, URZ, 0x8 ;  /* 0x0000003f06077291 */ /* 0x000fe2000f8e413f */
[----:B------:R-:W-:Y:S01]  /*133f0*/  IMAD.MOV.U32 R133, RZ, RZ, R3 ;  /* 0x000000ffff857224 */ /* 0x000fe200078e0003 */
[----:B------:R-:W-:Y:S01]  /*13400*/  ULDC.64 UR4, c[0x0][0x250] ;  /* 0x0000940000047ab9 */ /* 0x000fe20000000a00 */
[----:B------:R-:W-:Y:S01]  /*13410*/  IMAD.MOV.U32 R132, RZ, RZ, R36 ;  /* 0x000000ffff847224 */ /* 0x000fe200078e0024 */
[----:B------:R-:W-:Y:S02]  /*13420*/  USHF.L.U64.HI UR13, UR4, 0x5, UR5 ;  /* 0x00000005040d7899 */ /* 0x000fe40008010205 */
[----:B------:R-:W-:Y:S01]  /*13430*/  USHF.L.U32 UR11, UR4, 0x5, URZ ;  /* 0x00000005040b7899 */ /* 0x000fe2000800063f */
[----:B-1----:R-:W-:Y:S01]  /*13440*/  MOV R2, UR7 ;  /* 0x0000000700027c02 */ /* 0x002fe20008000f00 */
[----:B------:R-:W-:Y:S01]  /*13450*/  USHF.R.S32.HI UR4, URZ, 0x1f, UR7 ;  /* 0x0000001f3f047899 */ /* 0x000fe20008011407 */
[----:B------:R-:W-:Y:S01]  /*13460*/  ULDC UR6, c[0x0][0x24c] ;  /* 0x0000930000067ab9 */ /* 0x000fe20000000800 */
[----:B------:R-:W-:-:S02]  /*13470*/  ULDC UR9, c[0x0][0x248] ;  /* 0x0000920000097ab9 */ /* 0x000fc40000000800 */
[----:B------:R1:W-:Y:S01]  /*13480*/  STL [R1+0x1c], R2 ;  /* 0x00001c0201007387 */ /* 0x0003e20000100800 */
[----:B------:R-:W-:Y:S01]  /*13490*/  USHF.L.U64.HI UR6, UR9, 0x5, UR6 ;  /* 0x0000000509067899 */ /* 0x000fe20008010206 */
[----:B--2---:R-:W-:Y:S01]  /*134a0*/  MOV R0, UR4 ;  /* 0x0000000400007c02 */ /* 0x004fe20008000f00 */
[----:B------:R-:W-:Y:S01]  /*134b0*/  USHF.L.U32 UR5, UR9, 0x5, URZ ;  /* 0x0000000509057899 */ /* 0x000fe2000800063f */
[----:B------:R-:W-:Y:S01]  /*134c0*/  ULDC UR10, c[0x0][0x39c] ;  /* 0x0000e700000a7ab9 */ /* 0x000fe20000000800 */
[----:B------:R-:W-:Y:S02]  /*134d0*/  ULDC UR4, c[0x0][0x2ec] ;  /* 0x0000bb0000047ab9 */ /* 0x000fe40000000800 */
[----:B------:R1:W-:Y:S08]  /*134e0*/  STL [R1+0x18], R0 ;  /* 0x0000180001007387 */ /* 0x0003f00000100800 */
.L_x_2335:
[----:B-1-3--:R1:W5:Y:S01]  /*134f0*/  LDL R2, [R1+0x1c] ;  /* 0x00001c0001027983 */ /* 0x00a3620000100800 */
[----:B------:R-:W-:Y:S04]  /*13500*/  DEPBAR.LE SB0, 0x0 ;  /* 0x000080000000791a */ /* 0x000fe80000000000 */
[----:B------:R1:W5:Y:S01]  /*13510*/  LDL R0, [R1+0x18] ;  /* 0x0000180001007983 */ /* 0x0003620000100800 */
[----:B------:R-:W-:Y:S06]  /*13520*/  BAR.SYNC.DEFER_BLOCKING 0x0 ;  /* 0x0000000000007b1d */ /* 0x000fec0000010000 */
[----:B------:R-:W-:Y:S05]  /*13530*/  @!P0 BRA `(.L_x_2332) ;  /* 0x0000000000fc8947 */ /* 0x000fea0003800000 */
        /* <DEDUP_REMOVED lines=8> */
[----:B-----5:R-:W2:Y:S10]  /*135c0*/  I2F.RP R2, R7 ;  /* 0x0000000700027306 */ /* 0x020eb40000209400 */
        /* <DEDUP_REMOVED lines=22> */
[C---:B------:R-:W-:Y:S02]  /*13730*/  LOP3.LUT R3, R8.reuse, UR7, RZ, 0x3c, !PT ;  /* 0x0000000708037c12 */ /* 0x040fe4000f8e3cff */
[----:B------:R-:W-:Y:S02]  /*13740*/  LOP3.LUT R4, R8, UR8, RZ, 0x3c, !PT ;  /* 0x0000000808047c12 */ /* 0x000fe4000f8e3cff */
[----:B------:R-:W-:Y:S02]  /*13750*/  ISETP.GE.AND P1, PT, R3, RZ, PT ;  /* 0x000000ff0300720c */ /* 0x000fe40003f26270 */
[----:B------:R-:W-:Y:S02]  /*13760*/  ISETP.GE.AND P3, PT, R4, RZ, PT ;  /* 0x000000ff0400720c */ /* 0x000fe40003f66270 */
[----:B------:R-:W-:Y:S02]  /*13770*/  LOP3.LUT R3, RZ, R8, RZ, 0x33, !PT ;  /* 0x00000008ff037212 */ /* 0x000fe400078e33ff */
[----:B------:R-:W-:Y:S01]  /*13780*/  @P5 IADD3 R0, R0, 0x1, RZ ;  /* 0x0000000100005810 */ /* 0x000fe20007ffe0ff */
[----:B------:R-:W-:Y:S06]  /*13790*/  @P6 VIADD R2, R2, 0x1 ;  /* 0x0000000102026836 */ /* 0x000fec0000000000 */
        /* <DEDUP_REMOVED lines=25> */
.L_x_2332:
[----:B------:R-:W2:Y:S01]  /*13930*/  LDL.LU R11, [R1] ;  /* 0x00000000010b7983 */ /* 0x000ea20000300800 */
[----:B------:R-:W-:Y:S01]  /*13940*/  LEA R172, R231, R230, 0x1 ;  /* 0x000000e6e7ac7211 */ /* 0x000fe200078e08ff */
[----:B------:R-:W-:Y:S02]  /*13950*/  UISETP.GE.AND UP0, UPT, UR21, 0x2, UPT ;  /* 0x000000021500788c */ /* 0x000fe4000bf06270 */
        /* <DEDUP_REMOVED lines=33> */
[----:B------:R2:W-:Y:S04]  /*13b70*/  STL [R1], R11 ;  /* 0x0000000b01007387 */ /* 0x0005e80000100800 */
        /* <DEDUP_REMOVED lines=18> */
[----:B------:R-:W-:Y:S01]  /*13ca0*/  LDGSTS.E.BYPASS.LTC128B.128 [R243+0x11000], desc[UR16][R2.64] ;  /* 0x1100000002f37fae */ /* 0x000fe2000b901d50 */
[----:B------:R-:W-:Y:S07]  /*13cb0*/  PLOP3.LUT P1, PT, PT, PT, UP0, 0x80, 0x0 ;  /* 0x000000000000781c */ /* 0x000fee0003f2f008 */
[----:B------:R1:W-:Y:S08]  /*13cc0*/  LDGSTS.E.BYPASS.LTC128B.128 [R243+0x11800], desc[UR16][R10.64] ;  /* 0x118000000af37fae */ /* 0x0003f0000b901d50 */
[----:B------:R-:W-:Y:S08]  /*13cd0*/  LDSM.16.M88.4 R128, [R230] ;  /* 0x00000000e680783b */ /* 0x000ff00000000200 */
[----:B------:R-:W-:Y:S08]  /*13ce0*/  LDSM.16.M88.4 R16, [R134+0x2800] ;  /* 0x002800008610783b */ /* 0x000ff00000000200 */
[----:B------:R-:W-:Y:S08]  /*13cf0*/  LDSM.16.M88.4 R24, [R134+0x3000] ;  /* 0x003000008618783b */ /* 0x000ff00000000200 */
[----:B-1----:R-:W1:Y:S08]  /*13d00*/  LDSM.16.M88.4 R8, [R134+0x2000] ;  /* 0x002000008608783b */ /* 0x002e700000000200 */
[----:B------:R-:W0:Y:S08]  /*13d10*/  LDGDEPBAR ;  /* 0x00000000000079af */ /* 0x000e300000000000 */
        /* <DEDUP_REMOVED lines=15> */
[C---:B--2---:R-:W-:Y:S06]  /*13e10*/  HMMA.16816.F32 R28, R128.reuse, R32, RZ ;  /* 0x00000020801c723c */ /* 0x044fec00000018ff */
[C---:B------:R-:W-:Y:S01]  /*13e20*/  HMMA.16816.F32 R32, R128.reuse, R34, RZ ;  /* 0x000000228020723c */ /* 0x040fe200000018ff */
[----:B------:R-:W2:Y:S05]  /*13e30*/  LDSM.16.M88.4 R104, [R134+0x8000] ;  /* 0x008000008668783b */ /* 0x000eaa0000000200 */
[C---:B---3--:R-:W-:Y:S03]  /*13e40*/  HMMA.16816.F32 R36, R128.reuse, R40, RZ ;  /* 0x000000288024723c */ /* 0x048fe600000018ff */
[----:B------:R-:W3:Y:S03]  /*13e50*/  LDSM.16.M88.4 R112, [R134+0x8800] ;  /* 0x008800008670783b */ /* 0x000ee60000000200 */
[C---:B------:R-:W-:Y:S05]  /*13e60*/  HMMA.16816.F32 R40, R128.reuse, R42, RZ ;  /* 0x0000002a8028723c */ /* 0x040fea00000018ff */
[----:B------:R-:W3:Y:S01]  /*13e70*/  LDSM.16.M88.4 R120, [R134+0x9000] ;  /* 0x009000008678783b */ /* 0x000ee20000000200 */
[C---:B----4-:R-:W-:Y:S06]  /*13e80*/  HMMA.16816.F32 R44, R128.reuse, R48, RZ ;  /* 0x00000030802c723c */ /* 0x050fec00000018ff */
[C---:B------:R-:W-:Y:S01]  /*13e90*/  HMMA.16816.F32 R48, R128.reuse, R50, RZ ;  /* 0x000000328030723c */ /* 0x040fe200000018ff */
[----:B------:R-:W4:Y:S05]  /*13ea0*/  LDSM.16.M88.4 R168, [R134+0x9800] ;  /* 0x0098000086a8783b */ /* 0x000f2a0000000200 */
[C---:B------:R-:W-:Y:S03]  /*13eb0*/  HMMA.16816.F32 R52, R128.reuse, R56, RZ ;  /* 0x000000388034723c */ /* 0x040fe600000018ff */
[----:B------:R-:W-:Y:S03]  /*13ec0*/  LDSM.16.M88.4 R172, [R172] ;  /* 0x00000000acac783b */ /* 0x000fe60000000200 */
[C---:B------:R-:W-:Y:S05]  /*13ed0*/  HMMA.16816.F32 R56, R128.reuse, R58, RZ ;  /* 0x0000003a8038723c */ /* 0x040fea00000018ff */
[----:B------:R-:W4:Y:S01]  /*13ee0*/  LDSM.16.M88.4 R176, [R228+0x2000] ;  /* 0x00200000e4b0783b */ /* 0x000f220000000200 */
[C---:B-1----:R-:W-:Y:S06]  /*13ef0*/  HMMA.16816.F32 R60, R128.reuse, R64, RZ ;  /* 0x00000040803c723c */ /* 0x042fec00000018ff */
        /* <DEDUP_REMOVED lines=16> */
[C---:B--2---:R-:W-:Y:S03]  /*14000*/  HMMA.16816.F32 R100, R128.reuse, R104, RZ ;  /* 0x000000688064723c */ /* 0x044fe600000018ff */
[----:B------:R-:W-:Y:S03]  /*14010*/  LDSM.16.M88.4 R208, [R228+0x7000] ;  /* 0x00700000e4d0783b */ /* 0x000fe60000000200 */
[C---:B------:R-:W-:Y:S05]  /*14020*/  HMMA.16816.F32 R104, R128.reuse, R106, RZ ;  /* 0x0000006a8068723c */ /* 0x040fea00000018ff */
[----:B------:R-:W-:Y:S01]  /*14030*/  LDSM.16.M88.4 R212, [R234] ;  /* 0x00000000ead4783b */ /* 0x000fe20000000200 */
[C---:B---3--:R-:W-:Y:S06]  /*14040*/  HMMA.16816.F32 R108, R128.reuse, R112, RZ ;  /* 0x00000070806c723c */ /* 0x048fec00000018ff */
[C---:B------:R-:W-:Y:S01]  /*14050*/  HMMA.16816.F32 R112, R128.reuse, R114, RZ ;  /* 0x000000728070723c */ /* 0x040fe200000018ff */
[----:B------:R-:W-:Y:S05]  /*14060*/  LDSM.16.M88.4 R216, [R233] ;  /* 0x00000000e9d8783b */ /* 0x000fea0000000200 */
[C---:B------:R-:W-:Y:S03]  /*14070*/  HMMA.16816.F32 R116, R128.reuse, R120, RZ ;  /* 0x000000788074723c */ /* 0x040fe600000018ff */
[----:B------:R-:W-:Y:S03]  /*14080*/  LDSM.16.M88.4 R220, [R227] ;  /* 0x00000000e3dc783b */ /* 0x000fe60000000200 */
[C---:B------:R-:W-:Y:S06]  /*14090*/  HMMA.16816.F32 R120, R128.reuse, R122, RZ ;  /* 0x0000007a8078723c */ /* 0x040fec00000018ff */
[C---:B----4-:R-:W-:Y:S06]  /*140a0*/  HMMA.16816.F32 R124, R128.reuse, R168, RZ ;  /* 0x000000a8807c723c */ /* 0x050fec00000018ff */
        /* <DEDUP_REMOVED lines=27> */
[C---:B--2---:R-:W-:Y:S05]  /*14260*/  HMMA.16816.F32 R68, R172.reuse, R168, R68 ;  /* 0x000000a8ac44723c */ /* 0x044fea0000001844 */
[----:B------:R-:W-:Y:S01]  /*14270*/  LDSM.16.M88.4 R204, [R204] ;  /* 0x00000000cccc783b */ /* 0x000fe20000000200 */
[C---:B------:R-:W-:Y:S06]  /*14280*/  HMMA.16816.F32 R72, R172.reuse, R170, R72 ;  /* 0x000000aaac48723c */ /* 0x040fec0000001848 */
[C---:B---3--:R-:W-:Y:S01]  /*14290*/  HMMA.16816.F32 R76, R172.reuse, R176, R76 ;  /* 0x000000b0ac4c723c */ /* 0x048fe2000000184c */
[----:B------:R-:W2:Y:S05]  /*142a0*/  LDSM.16.M88.4 R168, [R228+0x9000] ;  /* 0x00900000e4a8783b */ /* 0x000eaa0000000200 */
[C---:B------:R-:W-:Y:S03]  /*142b0*/  HMMA.16816.F32 R80, R172.reuse, R178, R80 ;  /* 0x000000b2ac50723c */ /* 0x040fe60000001850 */
[----:B------:R-:W3:Y:S03]  /*142c0*/  LDSM.16.M88.4 R176, [R228+0x9800] ;  /* 0x00980000e4b0783b */ /* 0x000ee60000000200 */
[C---:B------:R-:W-:Y:S06]  /*142d0*/  HMMA.16816.F32 R84, R172.reuse, R208, R84 ;  /* 0x000000d0ac54723c */ /* 0x040fec0000001854 */
[C---:B------:R-:W-:Y:S01]  /*142e0*/  HMMA.16816.F32 R88, R172.reuse, R210, R88 ;  /* 0x000000d2ac58723c */ /* 0x040fe20000001858 */
[----:B------:R-:W-:Y:S05]  /*142f0*/  LDSM.16.M88.4 R208, [R235] ;  /* 0x00000000ebd0783b */ /* 0x000fea0000000200 */
[C---:B-1----:R-:W-:Y:S06]  /*14300*/  HMMA.16816.F32 R92, R172.reuse, R180, R92 ;  /* 0x000000b4ac5c723c */ /* 0x042fec000000185c */
[C---:B------:R-:W-:Y:S05]  /*14310*/  HMMA.16816.F32 R96, R172.reuse, R182, R96 ;  /* 0x000000b6ac60723c */ /* 0x040fea0000001860 */
[C---:B------:R-:W-:Y:S01]  /*14320*/  IADD3 R180, R229.reuse, 0x1800, RZ ;  /* 0x00001800e5b47810 */ /* 0x040fe20007ffe0ff */
[C---:B----4-:R-:W-:Y:S05]  /*14330*/  HMMA.16816.F32 R100, R172.reuse, R184, R100 ;  /* 0x000000b8ac64723c */ /* 0x050fea0000001864 */
[----:B------:R-:W1:Y:S01]  /*14340*/  LDSM.16.M88.4 R180, [R180] ;  /* 0x00000000b4b4783b */ /* 0x000e620000000200 */
[C---:B------:R-:W-:Y:S05]  /*14350*/  HMMA.16816.F32 R104, R172.reuse, R186, R104 ;  /* 0x000000baac68723c */ /* 0x040fea0000001868 */
[C---:B------:R-:W-:Y:S01]  /*14360*/  IADD3 R184, R229.reuse, 0x2000, RZ ;  /* 0x00002000e5b87810 */ /* 0x040fe20007ffe0ff */
[C---:B------:R-:W-:Y:S05]  /*14370*/  HMMA.16816.F32 R108, R172.reuse, R188, R108 ;  /* 0x000000bcac6c723c */ /* 0x040fea000000186c */
[----:B------:R-:W4:Y:S01]  /*14380*/  LDSM.16.M88.4 R184, [R184] ;  /* 0x00000000b8b8783b */ /* 0x000f220000000200 */
[C---:B------:R-:W-:Y:S05]  /*14390*/  HMMA.16816.F32 R112, R172.reuse, R190, R112 ;  /* 0x000000beac70723c */ /* 0x040fea0000001870 */
[C---:B------:R-:W-:Y:S01]  /*143a0*/  IADD3 R188, R229.reuse, 0x2800, RZ ;  /* 0x00002800e5bc7810 */ /* 0x040fe20007ffe0ff */
[C---:B--2---:R-:W-:Y:S05]  /*143b0*/  HMMA.16816.F32 R116, R172.reuse, R168, R116 ;  /* 0x000000a8ac74723c */ /* 0x044fea0000001874 */
[----:B------:R-:W2:Y:S01]  /*143c0*/  LDSM.16.M88.4 R188, [R188] ;  /* 0x00000000bcbc783b */ /* 0x000ea20000000200 */
[C---:B------:R-:W-:Y:S05]  /*143d0*/  HMMA.16816.F32 R120, R172.reuse, R170, R120 ;  /* 0x000000aaac78723c */ /* 0x040fea0000001878 */
[----:B------:R-:W-:Y:S01]  /*143e0*/  IADD3 R168, R229, 0x3000, RZ ;  /* 0x00003000e5a87810 */ /* 0x000fe20007ffe0ff */
[C---:B---3--:R-:W-:Y:S05]  /*143f0*/  HMMA.16816.F32 R124, R172.reuse, R176, R124 ;  /* 0x000000b0ac7c723c */ /* 0x048fea000000187c */
[----:B------:R-:W3:Y:S01]  /*14400*/  LDSM.16.M88.4 R168, [R168] ;  /* 0x00000000a8a8783b */ /* 0x000ee20000000200 */
[----:B------:R-:W-:Y:S06]  /*14410*/  HMMA.16816.F32 R128, R172, R178, R128 ;  /* 0x000000b2ac80723c */ /* 0x000fec0000001880 */
[C---:B------:R-:W-:Y:S01]  /*14420*/  HMMA.16816.F32 R4, R192.reuse, R196, R4 ;  /* 0x000000c4c004723c */ /* 0x040fe20000001804 */
[----:B------:R-:W3:Y:S05]  /*14430*/  LDSM.16.M88.4 R172, [R242] ;  /* 0x00000000f2ac783b */ /* 0x000eea0000000200 */
[C---:B------:R-:W-:Y:S03]  /*14440*/  HMMA.16816.F32 R8, R192.reuse, R198, R8 ;  /* 0x000000c6c008723c */ /* 0x040fe60000001808 */
[----:B------:R-:W3:Y:S03]  /*14450*/  LDSM.16.M88.4 R176, [R241] ;  /* 0x00000000f1b0783b */ /* 0x000ee60000000200 */
[C---:B------:R-:W-:Y:S05]  /*14460*/  HMMA.16816.F32 R12, R192.reuse, R200, R12 ;  /* 0x000000c8c00c723c */ /* 0x040fea000000180c */
[----:B------:R-:W-:Y:S01]  /*14470*/  LDSM.16.M88.4 R196, [R239] ;  /* 0x00000000efc4783b */ /* 0x000fe20000000200 */
[C---:B------:R-:W-:Y:S06]  /*14480*/  HMMA.16816.F32 R16, R192.reuse, R202, R16 ;  /* 0x000000cac010723c */ /* 0x040fec0000001810 */
[C---:B------:R-:W-:Y:S01]  /*14490*/  HMMA.16816.F32 R20, R192.reuse, R204, R20 ;  /* 0x000000ccc014723c */ /* 0x040fe20000001814 */
[----:B------:R-:W-:Y:S05]  /*144a0*/  LDSM.16.M88.4 R200, [R238] ;  /* 0x00000000eec8783b */ /* 0x000fea0000000200 */
[C---:B------:R-:W-:Y:S03]  /*144b0*/  HMMA.16816.F32 R24, R192.reuse, R206, R24 ;  /* 0x000000cec018723c */ /* 0x040fe60000001818 */
[----:B------:R-:W-:Y:S03]  /*144c0*/  LDSM.16.M88.4 R204, [R237] ;  /* 0x00000000edcc783b */ /* 0x000fe60000000200 */
[C---:B-1----:R-:W-:Y:S06]  /*144d0*/  HMMA.16816.F32 R28, R192.reuse, R180, R28 ;  /* 0x000000b4c01c723c */ /* 0x042fec000000181c */
[C---:B------:R-:W-:Y:S01]  /*144e0*/  HMMA.16816.F32 R32, R192.reuse, R182, R32 ;  /* 0x000000b6c020723c */ /* 0x040fe20000001820 */
[----:B------:R-:W1:Y:S05]  /*144f0*/  LDSM.16.M88.4 R180, [R240] ;  /* 0x00000000f0b4783b */ /* 0x000e6a0000000200 */
[C---:B----4-:R-:W-:Y:S06]  /*14500*/  HMMA.16816.F32 R36, R192.reuse, R184, R36 ;  /* 0x000000b8c024723c */ /* 0x050fec0000001824 */
[C---:B------:R-:W-:Y:S01]  /*14510*/  HMMA.16816.F32 R40, R192.reuse, R186, R40 ;  /* 0x000000bac028723c */ /* 0x040fe20000001828 */
[----:B------:R-:W4:Y:S05]  /*14520*/  LDSM.16.M88.4 R184, [R236] ;  /* 0x00000000ecb8783b */ /* 0x000f2a0000000200 */
[C---:B--2---:R-:W-:Y:S06]  /*14530*/  HMMA.16816.F32 R44, R192.reuse, R188, R44 ;  /* 0x000000bcc02c723c */ /* 0x044fec000000182c */
        /* <DEDUP_REMOVED lines=322> */
[----:B------:R3:W1:Y:S10]  /*15960*/  MUFU.TANH R216, R128 ;  /* 0x0000008000d87308 */ /* 0x0006740000002400 */
        /* <DEDUP_REMOVED lines=8> */
[----:B------:R-:W-:Y:S06]  /*159f0*/  @!P0 BRA `(.L_x_2334) ;  /* 0x0000000400008947 */ /* 0x000fec0003800000 */
[----:B------:R-:W2:Y:S01]  /*15a00*/  LDC R8, c[0x0][0x380] ;  /* 0x0000e000ff087b82 */ /* 0x000ea20000000800 */
[----:B------:R-:W-:Y:S04]  /*15a10*/  USHF.L.U32 UR7, UR21, 0x8, URZ ;  /* 0x0000000815077899 */ /* 0x000fe8000800063f */
[----:B------:R-:W-:Y:S02]  /*15a20*/  UIADD3 UR8, UR7, -0x200, URZ ;  /* 0xfffffe0007087890 */ /* 0x000fe4000fffe03f */
[----:B------:R-:W-:Y:S04]  /*15a30*/  UIADD3 UR7, UR7, -0x100, URZ ;  /* 0xffffff0007077890 */ /* 0x000fe8000fffe03f */
[----:B------:R-:W-:Y:S02]  /*15a40*/  MOV R5, UR8 ;  /* 0x0000000800057c02 */ /* 0x000fe40008000f00 */
[----:B------:R-:W-:Y:S02]  /*15a50*/  IMAD.U32 R4, RZ, RZ, UR7 ;  /* 0x00000007ff047e24 */ /* 0x000fe4000f8e00ff */
[----:B------:R-:W-:Y:S03]  /*15a60*/  IABS R5, R5 ;  /* 0x0000000500057213 */ /* 0x000fe60000000000 */
        /* <DEDUP_REMOVED lines=57> */
.L_x_2334:
        /* <DEDUP_REMOVED lines=56> */
.L_x_2333:
[----:B---3--:R-:W-:Y:S01]  /*16180*/  FMNMX.FTZ R0, R181, R132, !PT ;  /* 0x00000084b5007209 */ /* 0x008fe20007810000 */
[----:B------:R-:W-:Y:S01]  /*16190*/  LDSM.16.MT88.4 R16, [R135+0xa000] ;  /* 0x00a000008710783b */ /* 0x000fe20000004200 */
[----:B------:R-:W-:Y:S02]  /*161a0*/  UISETP.GT.AND UP0, UPT, UR21, 0x1, UPT ;  /* 0x000000011500788c */ /* 0x000fe4000bf04270 */
[----:B----4-:R-:W-:Y:S01]  /*161b0*/  FMNMX.FTZ R2, R189, R0, !PT ;  /* 0x00000000bd027209 */ /* 0x010fe20007810000 */
[----:B------:R-:W-:Y:S01]  /*161c0*/  UIADD3 UR21, UR21, -0x1, URZ ;  /* 0xffffffff15157890 */ /* 0x000fe2000fffe03f */
        /* <DEDUP_REMOVED lines=153> */
[----:B------:R-:W-:Y:S03]  /*16b60*/  PLOP3.LUT P1, PT, PT, PT, UP0, 0x80, 0x0 ;  /* 0x000000000000781c */ /* 0x000fe60003f2f008 */
        /* <DEDUP_REMOVED lines=9> */
[C---:B------:R-:W-:Y:S01]  /*16c00*/  FMUL.FTZ R15, R0.reuse, R143 ;  /* 0x0000008f000f7220 */ /* 0x040fe20000410000 */
[----:B------:R-:W-:Y:S06]  /*16c10*/  FMUL.FTZ R35, R0, R163 ;  /* 0x000000a300237220 */ /* 0x000fec0000410000 */
        /* <DEDUP_REMOVED lines=17> */
[C---:B------:R-:W-:Y:S01]  /*16d30*/  FMUL.FTZ R13, R2.reuse, R141 ;  /* 0x0000008d020d7220 */ /* 0x040fe20000410000 */
[----:B------:R-:W-:Y:S07]  /*16d40*/  FMUL.FTZ R21, R2, R149 ;  /* 0x0000009502157220 */ /* 0x000fee0000410000 */
        /* <DEDUP_REMOVED lines=8> */
[----:B-1----:R-:W-:Y:S09]  /*16dd0*/  FMUL.FTZ R6, R0, R138 ;  /* 0x0000008a00067220 */ /* 0x002ff20000410000 */
        /* <DEDUP_REMOVED lines=21> */
[----:B------:R1:W-:Y:S10]  /*16f30*/  MUFU.EX2 R170, R9 ;  /* 0x0000000900aa7308 */ /* 0x0003f40000000800 */
[----:B------:R2:W3:Y:S01]  /*16f40*/  MUFU.EX2 R251, R4 ;  /* 0x0000000400fb7308 */ /* 0x0004e20000000800 */
[----:B-1----:R-:W-:Y:S01]  /*16f50*/  FMUL.FTZ R9, R2, R145 ;  /* 0x0000009102097220 */ /* 0x002fe20000410000 */
[--C-:B--2---:R-:W-:Y:S01]  /*16f60*/  FFMA.FTZ R4, R22, UR4, -R68.reuse ;  /* 0x0000000416047c23 */ /* 0x104fe20008010844 */
[C---:B------:R-:W-:Y:S01]  /*16f70*/  FMUL.FTZ R22, R0.reuse, R150 ;  /* 0x0000009600167220 */ /* 0x040fe20000410000 */
[----:B---3--:R-:W-:Y:S06]  /*16f80*/  F2FP.F16.F32.PACK_AB R51, R251, R248 ;  /* 0x000000f8fb33723e */ /* 0x008fec00000000ff */
[----:B------:R1:W-:Y:S02]  /*16f90*/  MUFU.EX2 R133, R4 ;  /* 0x0000000400857308 */ /* 0x0003e40000000800 */
[--C-:B-1----:R-:W-:Y:S01]  /*16fa0*/  FFMA.FTZ R4, R23, UR4, -R68.reuse ;  /* 0x0000000417047c23 */ /* 0x102fe20008010844 */
[----:B------:R-:W-:Y:S07]  /*16fb0*/  FMUL.FTZ R23, R0, R151 ;  /* 0x0000009700177220 */ /* 0x000fee0000410000 */
[----:B------:R1:W2:Y:S02]  /*16fc0*/  MUFU.EX2 R131, R4 ;  /* 0x0000000400837308 */ /* 0x0002a40000000800 */
[--C-:B-1----:R-:W-:Y:S08]  /*16fd0*/  FFMA.FTZ R4, R24, UR4, -R39.reuse ;  /* 0x0000000418047c23 */ /* 0x102ff00008010827 */
[----:B------:R1:W-:Y:S02]  /*16fe0*/  MUFU.EX2 R130, R4 ;  /* 0x0000000400827308 */ /* 0x0003e40000000800 */
[--C-:B-1----:R-:W-:Y:S08]  /*16ff0*/  FFMA.FTZ R4, R25, UR4, -R39.reuse ;  /* 0x0000000419047c23 */ /* 0x102ff00008010827 */
[----:B------:R1:W3:Y:S02]  /*17000*/  MUFU.EX2 R128, R4 ;  /* 0x0000000400807308 */ /* 0x0002e40000000800 */
[--C-:B-1----:R-:W-:Y:S02]  /*17010*/  FFMA.FTZ R4, R27, UR4, -R68.reuse ;  /* 0x000000041b047c23 */ /* 0x102fe40008010844 */
[----:B------:R-:W1:Y:S06]  /*17020*/  LDSM.16.MT88.4 R24, [R226+0xa000] ;  /* 0x00a00000e218783b */ /* 0x000e6c0000004200 */
[----:B------:R4:W5:Y:S02]  /*17030*/  MUFU.EX2 R125, R4 ;  /* 0x00000004007d7308 */ /* 0x0009640000000800 */
[--C-:B----4-:R-:W-:Y:S08]  /*17040*/  FFMA.FTZ R4, R28, UR4, -R39.reuse ;  /* 0x000000041c047c23 */ /* 0x110ff00008010827 */
[----:B------:R4:W-:Y:S02]  /*17050*/  MUFU.EX2 R177, R4 ;  /* 0x0000000400b17308 */ /* 0x0009e40000000800 */
[--C-:B----4-:R-:W-:Y:S02]  /*17060*/  FFMA.FTZ R4, R29, UR4, -R39.reuse ;  /* 0x000000041d047c23 */ /* 0x110fe40008010827 */
[----:B------:R-:W4:Y:S06]  /*17070*/  LDSM.16.MT88.4 R28, [R224+0xa000] ;  /* 0x00a00000e01c783b */ /* 0x000f2c0000004200 */
[----:B------:R2:W-:Y:S02]  /*17080*/  MUFU.EX2 R176, R4 ;  /* 0x0000000400b07308 */ /* 0x0005e40000000800 */
[----:B--2---:R-:W-:Y:S01]  /*17090*/  FMUL.FTZ R4, R2, R136 ;  /* 0x0000008802047220 */ /* 0x004fe20000410000 */
[----:B------:R-:W-:Y:S01]  /*170a0*/  MOV R136, R10 ;  /* 0x0000000a00887202 */ /* 0x000fe20000000f00 */
[--C-:B------:R-:W-:Y:S01]  /*170b0*/  FFMA.FTZ R10, R32, UR4, -R39.reuse ;  /* 0x00000004200a7c23 */ /* 0x100fe20008010827 */
[--C-:B------:R-:W-:Y:S02]  /*170c0*/  FFMA.FTZ R32, R174, UR4, -R39.reuse ;  /* 0x00000004ae207c23 */ /* 0x100fe40008010827 */
[----:B------:R-:W-:Y:S03]  /*170d0*/  F2FP.F16.F32.PACK_AB R50, R136, R250 ;  /* 0x000000fa8832723e */ /* 0x000fe600000000ff */
[----:B------:R2:W-:Y:S01]  /*170e0*/  MUFU.EX2 R171, R10 ;  /* 0x0000000a00ab7308 */ /* 0x0005e20000000800 */
[C---:B------:R-:W-:Y:S09]  /*170f0*/  HMMA.16816.F32 R4, R40.reuse, R16, R4 ;  /* 0x000000102804723c */ /* 0x040ff20000001804 */
[----:B------:R3:W-:Y:S02]  /*17100*/  MUFU.EX2 R252, R32 ;  /* 0x0000002000fc7308 */ /* 0x0007e40000000800 */
[--C-:B------:R-:W-:Y:S01]  /*17110*/  FFMA.FTZ R16, R33, UR4, -R39.reuse ;  /* 0x0000000421107c23 */ /* 0x100fe20008010827 */
[C---:B------:R-:W-:Y:S01]  /*17120*/  FMUL.FTZ R17, R2.reuse, R153 ;  /* 0x0000009902117220 */ /* 0x040fe20000410000 */
[----:B------:R-:W-:Y:S06]  /*17130*/  FMUL.FTZ R33, R2, R161 ;  /* 0x000000a102217220 */ /* 0x000fec0000410000 */
[----:B------:R5:W4:Y:S01]  /*17140*/  MUFU.EX2 R173, R16 ;  /* 0x0000001000ad7308 */ /* 0x000b220000000800 */
[----:B--2---:R-:W-:Y:S07]  /*17150*/  FMUL.FTZ R10, R0, R146 ;  /* 0x00000092000a7220 */ /* 0x004fee0000410000 */
[C---:B------:R-:W-:Y:S03]  /*17160*/  HMMA.16816.F32 R8, R40.reuse, R18, R8 ;  /* 0x000000122808723c */ /* 0x040fe60000001808 */
[--C-:B---3--:R-:W-:Y:S03]  /*17170*/  FFMA.FTZ R32, R187, UR4, -R68.reuse ;  /* 0x00000004bb207c23 */ /* 0x108fe60008010844 */
[C---:B-1----:R-:W-:Y:S01]  /*17180*/  HMMA.16816.F32 R12, R40.reuse, R24, R12 ;  /* 0x00000018280c723c */ /* 0x042fe2000000180c */
[----:B------:R1:W-:Y:S04]  /*17190*/  MUFU.EX2 R221, R32 ;  /* 0x0000002000dd7308 */ /* 0x0003e80000000800 */
[--C-:B-----5:R-:W-:Y:S01]  /*171a0*/  FFMA.FTZ R16, R34, UR4, -R68.reuse ;  /* 0x0000000422107c23 */ /* 0x120fe20008010844 */
[C---:B------:R-:W-:Y:S01]  /*171b0*/  FMUL.FTZ R18, R0.reuse, R154 ;  /* 0x0000009a00127220 */ /* 0x040fe20000410000 */
[----:B------:R-:W-:Y:S01]  /*171c0*/  FMUL.FTZ R19, R0, R155 ;  /* 0x0000009b00137220 */ /* 0x000fe20000410000 */
[C---:B------:R-:W-:Y:S03]  /*171d0*/  FMUL.FTZ R24, R2.reuse, R156 ;  /* 0x0000009c02187220 */ /* 0x040fe60000410000 */
[----:B------:R2:W3:Y:S01]  /*171e0*/  MUFU.EX2 R172, R16 ;  /* 0x0000001000ac7308 */ /* 0x0004e20000000800 */
[----:B------:R-:W-:Y:S01]  /*171f0*/  FMUL.FTZ R25, R2, R157 ;  /* 0x0000009d02197220 */ /* 0x000fe20000410000 */
[----:B------:R-:W-:Y:S01]  /*17200*/  FMUL.FTZ R34, R0, R162 ;  /* 0x000000a200227220 */ /* 0x000fe20000410000 */
[C---:B-1----:R-:W-:Y:S01]  /*17210*/  FMUL.FTZ R32, R2.reuse, R160 ;  /* 0x000000a002207220 */ /* 0x042fe20000410000 */
[----:B--2---:R-:W-:Y:S07]  /*17220*/  FMUL.FTZ R16, R2, R152 ;  /* 0x0000009802107220 */ /* 0x004fee0000410000 */
[C---:B------:R-:W-:Y:S06]  /*17230*/  HMMA.16816.F32 R16, R40.reuse, R26, R16 ;  /* 0x0000001a2810723c */ /* 0x040fec0000001810 */
[C---:B----4-:R-:W-:Y:S05]  /*17240*/  HMMA.16816.F32 R20, R40.reuse, R28, R20 ;  /* 0x0000001c2814723c */ /* 0x050fea0000001814 */
        /* <DEDUP_REMOVED lines=15> */
[----:B------:R-:W-:Y:S01]  /*17340*/  MOV R190, R175 ;  /* 0x000000af00be7202 */ /* 0x000fe20000000f00 */
[C---:B------:R-:W-:Y:S01]  /*17350*/  HMMA.16816.F32 R8, R48.reuse, R54, R8 ;  /* 0x000000363008723c */ /* 0x040fe20000001808 */
[----:B------:R-:W4:Y:S04]  /*17360*/  LDSM.16.MT88.4 R52, [R135+0xb000] ;  /* 0x00b000008734783b */ /* 0x000f280000004200 */
[----:B------:R-:W-:Y:S01]  /*17370*/  F2FP.F16.F32.PACK_AB R45, R131, R133 ;  /* 0x00000085832d723e */ /* 0x000fe200000000ff */
[C---:B------:R-:W-:Y:S05]  /*17380*/  HMMA.16816.F32 R12, R48.reuse, R56, R12 ;  /* 0x00000038300c723c */ /* 0x040fea000000180c */
[----:B------:R-:W-:Y:S01]  /*17390*/  F2FP.F16.F32.PACK_AB R46, R128, R130 ;  /* 0x00000082802e723e */ /* 0x000fe200000000ff */
[C---:B------:R-:W-:Y:S01]  /*173a0*/  HMMA.16816.F32 R16, R48.reuse, R58, R16 ;  /* 0x0000003a3010723c */ /* 0x040fe20000001810 */
[----:B------:R-:W5:Y:S04]  /*173b0*/  LDSM.16.MT88.4 R56, [R226+0xb000] ;  /* 0x00b00000e238783b */ /* 0x000f680000004200 */
[--C-:B--2---:R-:W-:Y:S01]  /*173c0*/  FFMA.FTZ R44, R191, UR4, -R39.reuse ;  /* 0x00000004bf2c7c23 */ /* 0x104fe20008010827 */
[C---:B------:R-:W-:Y:S03]  /*173d0*/  HMMA.16816.F32 R20, R48.reuse, R60, R20 ;  /* 0x0000003c3014723c */ /* 0x040fe60000001814 */
[----:B------:R2:W5:Y:S02]  /*173e0*/  MUFU.EX2 R184, R44 ;  /* 0x0000002c00b87308 */ /* 0x0005640000000800 */
[----:B------:R-:W-:Y:S01]  /*173f0*/  F2FP.F16.F32.PACK_AB R47, R125, R129 ;  /* 0x000000817d2f723e */ /* 0x000fe200000000ff */
[C---:B------:R-:W-:Y:S01]  /*17400*/  HMMA.16816.F32 R24, R48.reuse, R62, R24 ;  /* 0x0000003e3018723c */ /* 0x040fe20000001818 */
[----:B------:R-:W5:Y:S04]  /*17410*/  LDSM.16.MT88.4 R60, [R224+0xb000] ;  /* 0x00b00000e03c783b */ /* 0x000f680000004200 */
[----:B------:R-:W-:Y:S01]  /*17420*/  MOV R191, R173 ;  /* 0x000000ad00bf7202 */ /* 0x000fe20000000f00 */
[C---:B-1----:R-:W-:Y:S06]  /*17430*/  HMMA.16816.F32 R28, R48.reuse, R40, R28 ;  /* 0x00000028301c723c */ /* 0x042fec000000181c */
[----:B------:R-:W-:Y:S01]  /*17440*/  HMMA.16816.F32 R32, R48, R42, R32 ;  /* 0x0000002a3020723c */ /* 0x000fe20000001820 */
[----:B------:R-:W1:Y:S04]  /*17450*/  LDSM.16.MT88.4 R40, [R225+0xb000] ;  /* 0x00b00000e128783b */ /* 0x000e680000004200 */
[--C-:B--2---:R-:W-:Y:S01]  /*17460*/  FFMA.FTZ R44, R192, UR4, -R68.reuse ;  /* 0x00000004c02c7c23 */ /* 0x104fe20008010844 */
[----:B---3--:R-:W-:Y:S01]  /*17470*/  MOV R192, R172 ;  /* 0x000000ac00c07202 */ /* 0x008fe20000000f00 */
[--C-:B------:R-:W-:Y:S01]  /*17480*/  FFMA.FTZ R48, R197, UR4, -R68.reuse ;  /* 0x00000004c5307c23 */ /* 0x100fe20008010844 */
[----:B------:R-:W-:Y:S01]  /*17490*/  MOV R197, R177 ;  /* 0x000000b100c57202 */ /* 0x000fe20000000f00 */
[----:B------:R2:W-:Y:S02]  /*174a0*/  MUFU.EX2 R182, R44 ;  /* 0x0000002c00b67308 */ /* 0x0005e40000000800 */
[----:B------:R-:W-:Y:S01]  /*174b0*/  F2FP.F16.F32.PACK_AB R51, R190, R192 ;  /* 0x000000c0be33723e */ /* 0x000fe200000000ff */
[--C-:B--2---:R-:W-:Y:S01]  /*174c0*/  FFMA.FTZ R44, R193, UR4, -R68.reuse ;  /* 0x00000004c12c7c23 */ /* 0x104fe20008010844 */
[----:B------:R-:W-:Y:S06]  /*174d0*/  MOV R193, R171 ;  /* 0x000000ab00c17202 */ /* 0x000fec0000000f00 */
[----:B------:R2:W3:Y:S01]  /*174e0*/  MUFU.EX2 R179, R44 ;  /* 0x0000002c00b37308 */ /* 0x0004e20000000800 */
[----:B------:R-:W-:Y:S01]  /*174f0*/  F2FP.F16.F32.PACK_AB R50, R191, R193 ;  /* 0x000000c1bf32723e */ /* 0x000fe200000000ff */
[--C-:B--2---:R-:W-:Y:S01]  /*17500*/  FFMA.FTZ R44, R194, UR4, -R39.reuse ;  /* 0x00000004c22c7c23 */ /* 0x104fe20008010827 */
[----:B------:R-:W-:Y:S07]  /*17510*/  MOV R194, R170 ;  /* 0x000000aa00c27202 */ /* 0x000fee0000000f00 */
[----:B------:R2:W-:Y:S02]  /*17520*/  MUFU.EX2 R178, R44 ;  /* 0x0000002c00b27308 */ /* 0x0005e40000000800 */
[--C-:B--2---:R-:W-:Y:S01]  /*17530*/  FFMA.FTZ R44, R195, UR4, -R39.reuse ;  /* 0x00000004c32c7c23 */ /* 0x104fe20008010827 */
[----:B------:R-:W-:Y:S07]  /*17540*/  MOV R195, R176 ;  /* 0x000000b000c37202 */ /* 0x000fee0000000f00 */
[----:B------:R2:W-:Y:S10]  /*17550*/  MUFU.EX2 R176, R48 ;  /* 0x0000003000b07308 */ /* 0x0005f40000000800 */
[----:B------:R4:W-:Y:S01]  /*17560*/  MUFU.EX2 R187, R44 ;  /* 0x0000002c00bb7308 */ /* 0x0009e20000000800 */
[--C-:B--2---:R-:W-:Y:S01]  /*17570*/  FFMA.FTZ R48, R198, UR4, -R39.reuse ;  /* 0x00000004c6307c23 */ /* 0x104fe20008010827 */
[----:B------:R-:W-:Y:S08]  /*17580*/  MOV R198, R125 ;  /* 0x0000007d00c67202 */ /* 0x000ff00000000f00 */
[----:B------:R2:W-:Y:S01]  /*17590*/  MUFU.EX2 R175, R48 ;  /* 0x0000003000af7308 */ /* 0x0005e20000000800 */
[--C-:B----4-:R-:W-:Y:S01]  /*175a0*/  FFMA.FTZ R44, R196, UR4, -R68.reuse ;  /* 0x00000004c42c7c23 */ /* 0x110fe20008010844 */
[----:B------:R-:W-:Y:S08]  /*175b0*/  MOV R196, R168 ;  /* 0x000000a800c47202 */ /* 0x000ff00000000f00 */
[----:B------:R4:W3:Y:S01]  /*175c0*/  MUFU.EX2 R174, R44 ;  /* 0x0000002c00ae7308 */ /* 0x0008e20000000800 */
[----:B------:R-:W-:Y:S01]  /*175d0*/  F2FP.F16.F32.PACK_AB R49, R194, R196 ;  /* 0x000000c4c231723e */ /* 0x000fe200000000ff */
[--C-:B--2---:R-:W-:Y:S01]  /*175e0*/  FFMA.FTZ R48, R199, UR4, -R39.reuse ;  /* 0x00000004c7307c23 */ /* 0x104fe20008010827 */
[----:B------:R-:W-:Y:S07]  /*175f0*/  MOV R199, R128 ;  /* 0x0000008000c77202 */ /* 0x000fee0000000f00 */
[----:B------:R2:W3:Y:S01]  /*17600*/  MUFU.EX2 R177, R48 ;  /* 0x0000003000b17308 */ /* 0x0004e20000000800 */
[----:B----4-:R-:W-:Y:S07]  /*17610*/  F2FP.F16.F32.PACK_AB R44, R132, R169 ;  /* 0x000000a9842c723e */ /* 0x010fee00000000ff */
[C---:B------:R-:W-:Y:S06]  /*17620*/  HMMA.16816.F32 R4, R44.reuse, R52, R4 ;  /* 0x000000342c04723c */ /* 0x040fec0000001804 */
[C---:B------:R-:W-:Y:S01]  /*17630*/  HMMA.16816.F32 R8, R44.reuse, R54, R8 ;  /* 0x000000362c08723c */ /* 0x040fe20000001808 */
[----:B------:R-:W4:Y:S04]  /*17640*/  LDSM.16.MT88.4 R52, [R135+0xb800] ;  /* 0x00b800008734783b */ /* 0x000f280000004200 */
[--C-:B--2---:R-:W-:Y:S01]  /*17650*/  FFMA.FTZ R48, R200, UR4, -R68.reuse ;  /* 0x00000004c8307c23 */ /* 0x104fe20008010844 */
[C---:B-----5:R-:W-:Y:S03]  /*17660*/  HMMA.16816.F32 R12, R44.reuse, R56, R12 ;  /* 0x000000382c0c723c */ /* 0x060fe6000000180c */
[----:B------:R2:W-:Y:S02]  /*17670*/  MUFU.EX2 R170, R48 ;  /* 0x0000003000aa7308 */ /* 0x0005e40000000800 */
[----:B------:R-:W-:Y:S01]  /*17680*/  MOV R200, R129 ;  /* 0x0000008100c87202 */ /* 0x000fe20000000f00 */
[C---:B------:R-:W-:Y:S01]  /*17690*/  HMMA.16816.F32 R16, R44.reuse, R58, R16 ;  /* 0x0000003a2c10723c */ /* 0x040fe20000001810 */
[----:B------:R-:W5:Y:S05]  /*176a0*/  LDSM.16.MT88.4 R56, [R226+0xb800] ;  /* 0x00b80000e238783b */ /* 0x000f6a0000004200 */
[C---:B------:R-:W-:Y:S06]  /*176b0*/  HMMA.16816.F32 R20, R44.reuse, R60, R20 ;  /* 0x0000003c2c14723c */ /* 0x040fec0000001814 */
[C---:B------:R-:W-:Y:S01]  /*176c0*/  HMMA.16816.F32 R24, R44.reuse, R62, R24 ;  /* 0x0000003e2c18723c */ /* 0x040fe20000001818 */
[----:B------:R-:W5:Y:S04]  /*176d0*/  LDSM.16.MT88.4 R60, [R224+0xb800] ;  /* 0x00b80000e03c783b */ /* 0x000f680000004200 */
[--C-:B--2---:R-:W-:Y:S01]  /*176e0*/  FFMA.FTZ R48, R202, UR4, -R68.reuse ;  /* 0x00000004ca307c23 */ /* 0x104fe20008010844 */
[C---:B-1----:R-:W-:Y:S03]  /*176f0*/  HMMA.16816.F32 R28, R44.reuse, R40, R28 ;  /* 0x000000282c1c723c */ /* 0x042fe6000000181c */
[----:B------:R1:W2:Y:S02]  /*17700*/  MUFU.EX2 R173, R48 ;  /* 0x0000003000ad7308 */ /* 0x0002a40000000800 */
[----:B------:R-:W-:Y:S01]  /*17710*/  MOV R202, R130 ;  /* 0x0000008200ca7202 */ /* 0x000fe20000000f00 */
[----:B------:R-:W-:Y:S01]  /*17720*/  HMMA.16816.F32 R32, R44, R42, R32 ;  /* 0x0000002a2c20723c */ /* 0x000fe20000001820 */
[----:B------:R-:W2:Y:S06]  /*17730*/  LDSM.16.MT88.4 R40, [R225+0xb800] ;  /* 0x00b80000e128783b */ /* 0x000eac0000004200 */
[--C-:B------:R-:W-:Y:S01]  /*17740*/  FFMA.FTZ R44, R204, UR4, -R68.reuse ;  /* 0x00000004cc2c7c23 */ /* 0x100fe20008010844 */
[----:B------:R-:W-:Y:S03]  /*17750*/  F2FP.F16.F32.PACK_AB R45, R220, R221 ;  /* 0x000000dddc2d723e */ /* 0x000fe600000000ff */
[----:B------:R4:W-:Y:S01]  /*17760*/  MUFU.EX2 R166, R44 ;  /* 0x0000002c00a67308 */ /* 0x0009e20000000800 */
[----:B------:R-:W-:Y:S01]  /*17770*/  F2FP.F16.F32.PACK_AB R46, R184, R188 ;  /* 0x000000bcb82e723e */ /* 0x000fe200000000ff */
[--C-:B-1----:R-:W-:Y:S01]  /*17780*/  FFMA.FTZ R48, R201, UR4, -R39.reuse ;  /* 0x00000004c9307c23 */ /* 0x102fe20008010827 */
[----:B---3--:R-:W-:Y:S02]  /*17790*/  F2FP.F16.F32.PACK_AB R47, R179, R182 ;  /* 0x000000b6b32f723e */ /* 0x008fe400000000ff */
[----:B------:R-:W-:Y:S05]  /*177a0*/  MOV R204, R133 ;  /* 0x0000008500cc7202 */ /* 0x000fea0000000f00 */
[----:B------:R1:W-:Y:S01]  /*177b0*/  MUFU.EX2 R172, R48 ;  /* 0x0000003000ac7308 */ /* 0x0003e20000000800 */
[----:B------:R-:W-:Y:S01]  /*177c0*/  MOV R201, R131 ;  /* 0x0000008300c97202 */ /* 0x000fe20000000f00 */
[--C-:B----4-:R-:W-:Y:S01]  /*177d0*/  FFMA.FTZ R44, R206, UR4, -R68.reuse ;  /* 0x00000004ce2c7c23 */ /* 0x110fe20008010844 */
[----:B------:R-:W-:Y:S07]  /*177e0*/  MOV R206, R169 ;  /* 0x000000a900ce7202 */ /* 0x000fee0000000f00 */
[----:B------:R3:W4:Y:S01]  /*177f0*/  MUFU.EX2 R168, R44 ;  /* 0x0000002c00a87308 */ /* 0x0007220000000800 */
[--C-:B-1----:R-:W-:Y:S01]  /*17800*/  FFMA.FTZ R48, R203, UR4, -R39.reuse ;  /* 0x00000004cb307c23 */ /* 0x102fe20008010827 */
[----:B------:R-:W-:Y:S08]  /*17810*/  MOV R203, R132 ;  /* 0x0000008400cb7202 */ /* 0x000ff00000000f00 */
[----:B------:R1:W-:Y:S01]  /*17820*/  MUFU.EX2 R171, R48 ;  /* 0x0000003000ab7308 */ /* 0x0003e20000000800 */
[--C-:B---3--:R-:W-:Y:S01]  /*17830*/  FFMA.FTZ R44, R205, UR4, -R39.reuse ;  /* 0x00000004cd2c7c23 */ /* 0x108fe20008010827 */
[----:B------:R-:W-:Y:S08]  /*17840*/  MOV R205, R136 ;  /* 0x0000008800cd7202 */ /* 0x000ff00000000f00 */
[----:B------:R3:W-:Y:S01]  /*17850*/  MUFU.EX2 R167, R44 ;  /* 0x0000002c00a77308 */ /* 0x0007e20000000800 */
[----:B-1----:R-:W-:Y:S07]  /*17860*/  F2FP.F16.F32.PACK_AB R48, R195, R197 ;  /* 0x000000c5c330723e */ /* 0x002fee00000000ff */
[C---:B------:R-:W-:Y:S06]  /*17870*/  HMMA.16816.F32 R4, R48.reuse, R52, R4 ;  /* 0x000000343004723c */ /* 0x040fec0000001804 */
[C---:B------:R-:W-:Y:S01]  /*17880*/  HMMA.16816.F32 R8, R48.reuse, R54, R8 ;  /* 0x000000363008723c */ /* 0x040fe20000001808 */
[----:B------:R-:W1:Y:S04]  /*17890*/  LDSM.16.MT88.4 R52, [R135+0xc000] ;  /* 0x00c000008734783b */ /* 0x000e680000004200 */
[--C-:B---3--:R-:W-:Y:S01]  /*178a0*/  FFMA.FTZ R44, R207, UR4, -R39.reuse ;  /* 0x00000004cf2c7c23 */ /* 0x108fe20008010827 */
[C---:B-----5:R-:W-:Y:S03]  /*178b0*/  HMMA.16816.F32 R12, R48.reuse, R56, R12 ;  /* 0x00000038300c723c */ /* 0x060fe6000000180c */
[----:B------:R-:W3:Y:S01]  /*178c0*/  LDL.LU R207, [R1+0x14] ;  /* 0x0000140001cf7983 */ /* 0x000ee20000300800 */
[----:B------:R5:W4:Y:S02]  /*178d0*/  MUFU.EX2 R169, R44 ;  /* 0x0000002c00a97308 */ /* 0x000b240000000800 */
[C---:B------:R-:W-:Y:S01]  /*178e0*/  HMMA.16816.F32 R16, R48.reuse, R58, R16 ;  /* 0x0000003a3010723c */ /* 0x040fe20000001810 */
[----:B------:R-:W4:Y:S05]  /*178f0*/  LDSM.16.MT88.4 R56, [R226+0xc000] ;  /* 0x00c00000e238783b */ /* 0x000f2a0000004200 */
[C---:B------:R-:W-:Y:S06]  /*17900*/  HMMA.16816.F32 R20, R48.reuse, R60, R20 ;  /* 0x0000003c3014723c */ /* 0x040fec0000001814 */
[C---:B------:R-:W-:Y:S01]  /*17910*/  HMMA.16816.F32 R24, R48.reuse, R62, R24 ;  /* 0x0000003e3018723c */ /* 0x040fe20000001818 */
[----:B------:R-:W4:Y:S04]  /*17920*/  LDSM.16.MT88.4 R60, [R224+0xc000] ;  /* 0x00c00000e03c783b */ /* 0x000f280000004200 */
[--C-:B-----5:R-:W-:Y:S01]  /*17930*/  FFMA.FTZ R44, R208, UR4, -R68.reuse ;  /* 0x00000004d02c7c23 */ /* 0x120fe20008010844 */
[C---:B--2---:R-:W-:Y:S03]  /*17940*/  HMMA.16816.F32 R28, R48.reuse, R40, R28 ;  /* 0x00000028301c723c */ /* 0x044fe6000000181c */
[----:B------:R2:W-:Y:S01]  /*17950*/  MUFU.EX2 R162, R44 ;  /* 0x0000002c00a27308 */ /* 0x0005e20000000800 */
[----:B------:R-:W5:Y:S02]  /*17960*/  LDL.LU R208, [R1+0x10] ;  /* 0x0000100001d07983 */ /* 0x000f640000300800 */
[----:B------:R-:W-:Y:S02]  /*17970*/  HMMA.16816.F32 R32, R48, R42, R32 ;  /* 0x0000002a3020723c */ /* 0x000fe40000001820 */
[----:B------:R-:W4:Y:S05]  /*17980*/  LDSM.16.MT88.4 R40, [R225+0xc000] ;  /* 0x00c00000e128783b */ /* 0x000f2a0000004200 */
[--C-:B------:R-:W-:Y:S01]  /*17990*/  FFMA.FTZ R48, R211, UR4, -R39.reuse ;  /* 0x00000004d3307c23 */ /* 0x100fe20008010827 */
[----:B------:R-:W-:Y:S03]  /*179a0*/  F2FP.F16.F32.PACK_AB R49, R176, R174 ;  /* 0x000000aeb031723e */ /* 0x000fe600000000ff */
[----:B------:R1:W-:Y:S01]  /*179b0*/  MUFU.EX2 R164, R48 ;  /* 0x0000003000a47308 */ /* 0x0003e20000000800 */
[----:B------:R-:W-:Y:S01]  /*179c0*/  F2FP.F16.F32.PACK_AB R50, R177, R175 ;  /* 0x000000afb132723e */ /* 0x000fe200000000ff */
[--C-:B--2---:R-:W-:Y:S01]  /*179d0*/  FFMA.FTZ R44, R209, UR4, -R68.reuse ;  /* 0x00000004d12c7c23 */ /* 0x104fe20008010844 */
[----:B------:R-:W-:Y:S07]  /*179e0*/  F2FP.F16.F32.PACK_AB R51, R173, R170 ;  /* 0x000000aaad33723e */ /* 0x000fee00000000ff */
[----:B------:R2:W4:Y:S01]  /*179f0*/  MUFU.EX2 R163, R44 ;  /* 0x0000002c00a37308 */ /* 0x0005220000000800 */
[--C-:B-1----:R-:W-:Y:S09]  /*17a00*/  FFMA.FTZ R48, R213, UR4, -R68.reuse ;  /* 0x00000004d5307c23 */ /* 0x102ff20008010844 */
[----:B------:R1:W-:Y:S01]  /*17a10*/  MUFU.EX2 R161, R48 ;  /* 0x0000003000a17308 */ /* 0x0003e20000000800 */
[--C-:B--2---:R-:W-:Y:S09]  /*17a20*/  FFMA.FTZ R44, R210, UR4, -R39.reuse ;  /* 0x00000004d22c7c23 */ /* 0x104ff20008010827 */
[----:B------:R2:W-:Y:S01]  /*17a30*/  MUFU.EX2 R165, R44 ;  /* 0x0000002c00a57308 */ /* 0x0005e20000000800 */
[--C-:B-1----:R-:W-:Y:S09]  /*17a40*/  FFMA.FTZ R48, R212, UR4, -R68.reuse ;  /* 0x00000004d4307c23 */ /* 0x102ff20008010844 */
[----:B------:R1:W4:Y:S01]  /*17a50*/  MUFU.EX2 R160, R48 ;  /* 0x0000003000a07308 */ /* 0x0003220000000800 */
[----:B--2---:R-:W-:Y:S07]  /*17a60*/  F2FP.F16.F32.PACK_AB R44, R249, R252 ;  /* 0x000000fcf92c723e */ /* 0x004fee00000000ff */
[C---:B------:R-:W-:Y:S06]  /*17a70*/  HMMA.16816.F32 R4, R44.reuse, R52, R4 ;  /* 0x000000342c04723c */ /* 0x040fec0000001804 */
[C---:B------:R-:W-:Y:S01]  /*17a80*/  HMMA.16816.F32 R8, R44.reuse, R54, R8 ;  /* 0x000000362c08723c */ /* 0x040fe20000001808 */
[----:B------:R-:W2:Y:S04]  /*17a90*/  LDSM.16.MT88.4 R52, [R135+0xc800] ;  /* 0x00c800008734783b */ /* 0x000ea80000004200 */
[--C-:B-1----:R-:W-:Y:S01]  /*17aa0*/  FFMA.FTZ R48, R64, UR4, -R39.reuse ;  /* 0x0000000440307c23 */ /* 0x102fe20008010827 */
[C---:B----4-:R-:W-:Y:S03]  /*17ab0*/  HMMA.16816.F32 R12, R44.reuse, R56, R12 ;  /* 0x000000382c0c723c */ /* 0x050fe6000000180c */
[----:B------:R1:W-:Y:S03]  /*17ac0*/  MUFU.EX2 R159, R48 ;  /* 0x00000030009f7308 */ /* 0x0003e60000000800 */
[C---:B------:R-:W-:Y:S01]  /*17ad0*/  HMMA.16816.F32 R16, R44.reuse, R58, R16 ;  /* 0x0000003a2c10723c */ /* 0x040fe20000001810 */
[----:B------:R-:W4:Y:S05]  /*17ae0*/  LDSM.16.MT88.4 R56, [R226+0xc800] ;  /* 0x00c80000e238783b */ /* 0x000f2a0000004200 */
[C---:B------:R-:W-:Y:S06]  /*17af0*/  HMMA.16816.F32 R20, R44.reuse, R60, R20 ;  /* 0x0000003c2c14723c */ /* 0x040fec0000001814 */
[C---:B------:R-:W-:Y:S01]  /*17b00*/  HMMA.16816.F32 R24, R44.reuse, R62, R24 ;  /* 0x0000003e2c18723c */ /* 0x040fe20000001818 */
[----:B------:R-:W4:Y:S04]  /*17b10*/  LDSM.16.MT88.4 R60, [R224+0xc800] ;  /* 0x00c80000e03c783b */ /* 0x000f280000004200 */
[--C-:B-1----:R-:W-:Y:S01]  /*17b20*/  FFMA.FTZ R48, R65, UR4, -R39.reuse ;  /* 0x0000000441307c23 */ /* 0x102fe20008010827 */
[C---:B------:R-:W-:Y:S03]  /*17b30*/  HMMA.16816.F32 R28, R44.reuse, R40, R28 ;  /* 0x000000282c1c723c */ /* 0x040fe6000000181c */
[----:B------:R1:W4:Y:S03]  /*17b40*/  MUFU.EX2 R158, R48 ;  /* 0x00000030009e7308 */ /* 0x0003260000000800 */
        /* <DEDUP_REMOVED lines=8> */
[----:B------:R1:W-:Y:S01]  /*17bd0*/  MUFU.EX2 R157, R48 ;  /* 0x00000030009d7308 */ /* 0x0003e20000000800 */
[--C-:B--2---:R-:W-:Y:S09]  /*17be0*/  FFMA.FTZ R44, R69, UR4, -R39.reuse ;  /* 0x00000004452c7c23 */ /* 0x104ff20008010827 */
[----:B------:R2:W-:Y:S01]  /*17bf0*/  MUFU.EX2 R154, R44 ;  /* 0x0000002c009a7308 */ /* 0x0005e20000000800 */
[--C-:B-1----:R-:W-:Y:S02]  /*17c00*/  FFMA.FTZ R48, R67, UR4, -R68.reuse ;  /* 0x0000000443307c23 */ /* 0x102fe40008010844 */
[----:B------:R-:W-:Y:S07]  /*17c10*/  LDSM.16.MT88.4 R64, [R226+0xe800] ;  /* 0x00e80000e240783b */ /* 0x000fee0000004200 */
[----:B------:R1:W4:Y:S01]  /*17c20*/  MUFU.EX2 R156, R48 ;  /* 0x00000030009c7308 */ /* 0x0003220000000800 */
[--C-:B--2---:R-:W-:Y:S09]  /*17c30*/  FFMA.FTZ R44, R70, UR4, -R68.reuse ;  /* 0x00000004462c7c23 */ /* 0x104ff20008010844 */
[----:B------:R2:W-:Y:S01]  /*17c40*/  MUFU.EX2 R153, R44 ;  /* 0x0000002c00997308 */ /* 0x0005e20000000800 */
[----:B-1----:R-:W-:Y:S07]  /*17c50*/  F2FP.F16.F32.PACK_AB R48, R187, R178 ;  /* 0x000000b2bb30723e */ /* 0x002fee00000000ff */
[C---:B------:R-:W-:Y:S06]  /*17c60*/  HMMA.16816.F32 R4, R48.reuse, R52, R4 ;  /* 0x000000343004723c */ /* 0x040fec0000001804 */
[C---:B------:R-:W-:Y:S01]  /*17c70*/  HMMA.16816.F32 R8, R48.reuse, R54, R8 ;  /* 0x000000363008723c */ /* 0x040fe20000001808 */
[----:B------:R-:W1:Y:S04]  /*17c80*/  LDSM.16.MT88.4 R52, [R135+0xd000] ;  /* 0x00d000008734783b */ /* 0x000e680000004200 */
[--C-:B--2---:R-:W-:Y:S01]  /*17c90*/  FFMA.FTZ R44, R71, UR4, -R68.reuse ;  /* 0x00000004472c7c23 */ /* 0x104fe20008010844 */
[C---:B----4-:R-:W-:Y:S03]  /*17ca0*/  HMMA.16816.F32 R12, R48.reuse, R56, R12 ;  /* 0x00000038300c723c */ /* 0x050fe6000000180c */
[----:B------:R2:W4:Y:S03]  /*17cb0*/  MUFU.EX2 R151, R44 ;  /* 0x0000002c00977308 */ /* 0x0005260000000800 */
[C---:B------:R-:W-:Y:S01]  /*17cc0*/  HMMA.16816.F32 R16, R48.reuse, R58, R16 ;  /* 0x0000003a3010723c */ /* 0x040fe20000001810 */
[----:B------:R-:W4:Y:S05]  /*17cd0*/  LDSM.16.MT88.4 R56, [R226+0xd000] ;  /* 0x00d00000e238783b */ /* 0x000f2a0000004200 */
[C---:B------:R-:W-:Y:S06]  /*17ce0*/  HMMA.16816.F32 R20, R48.reuse, R60, R20 ;  /* 0x0000003c3014723c */ /* 0x040fec0000001814 */
[C---:B------:R-:W-:Y:S01]  /*17cf0*/  HMMA.16816.F32 R24, R48.reuse, R62, R24 ;  /* 0x0000003e3018723c */ /* 0x040fe20000001818 */
[----:B------:R-:W5:Y:S04]  /*17d00*/  LDSM.16.MT88.4 R60, [R224+0xd000] ;  /* 0x00d00000e03c783b */ /* 0x000f680000004200 */
[--C-:B--2---:R-:W-:Y:S01]  /*17d10*/  FFMA.FTZ R44, R72, UR4, -R39.reuse ;  /* 0x00000004482c7c23 */ /* 0x104fe20008010827 */
[C---:B------:R-:W-:Y:S03]  /*17d20*/  HMMA.16816.F32 R28, R48.reuse, R40, R28 ;  /* 0x00000028301c723c */ /* 0x040fe6000000181c */
[----:B------:R2:W-:Y:S03]  /*17d30*/  MUFU.EX2 R150, R44 ;  /* 0x0000002c00967308 */ /* 0x0005e60000000800 */
[----:B------:R-:W-:Y:S01]  /*17d40*/  HMMA.16816.F32 R32, R48, R42, R32 ;  /* 0x0000002a3020723c */ /* 0x000fe20000001820 */
[----:B------:R-:W5:Y:S06]  /*17d50*/  LDSM.16.MT88.4 R40, [R225+0xd000] ;  /* 0x00d00000e128783b */ /* 0x000f6c0000004200 */
[--C-:B------:R-:W-:Y:S01]  /*17d60*/  FFMA.FTZ R48, R75, UR4, -R68.reuse ;  /* 0x000000044b307c23 */ /* 0x100fe20008010844 */
[----:B------:R-:W-:Y:S03]  /*17d70*/  F2FP.F16.F32.PACK_AB R49, R160, R161 ;  /* 0x000000a1a031723e */ /* 0x000fe600000000ff */
[----:B------:R1:W-:Y:S01]  /*17d80*/  MUFU.EX2 R148, R48 ;  /* 0x0000003000947308 */ /* 0x0003e20000000800 */
[----:B------:R-:W-:Y:S01]  /*17d90*/  F2FP.F16.F32.PACK_AB R50, R158, R159 ;  /* 0x0000009f9e32723e */ /* 0x000fe200000000ff */
[--C-:B--2---:R-:W-:Y:S01]  /*17da0*/  FFMA.FTZ R44, R73, UR4, -R39.reuse ;  /* 0x00000004492c7c23 */ /* 0x104fe20008010827 */
[----:B------:R-:W-:Y:S07]  /*17db0*/  F2FP.F16.F32.PACK_AB R51, R156, R157 ;  /* 0x0000009d9c33723e */ /* 0x000fee00000000ff */
[----:B------:R2:W5:Y:S01]  /*17dc0*/  MUFU.EX2 R152, R44 ;  /* 0x0000002c00987308 */ /* 0x0005620000000800 */
[--C-:B-1----:R-:W-:Y:S09]  /*17dd0*/  FFMA.FTZ R48, R76, UR4, -R39.reuse ;  /* 0x000000044c307c23 */ /* 0x102ff20008010827 */
[----:B------:R1:W-:Y:S01]  /*17de0*/  MUFU.EX2 R146, R48 ;  /* 0x0000003000927308 */ /* 0x0003e20000000800 */
[----:B--2---:R-:W-:Y:S09]  /*17df0*/  FFMA.FTZ R44, R74, UR4, -R68 ;  /* 0x000000044a2c7c23 */ /* 0x004ff20008010844 */
[----:B------:R2:W5:Y:S01]  /*17e00*/  MUFU.EX2 R149, R44 ;  /* 0x0000002c00957308 */ /* 0x0005620000000800 */
[----:B-1----:R-:W-:Y:S09]  /*17e10*/  FFMA.FTZ R48, R77, UR4, -R39 ;  /* 0x000000044d307c23 */ /* 0x002ff20008010827 */
[----:B------:R1:W-:Y:S01]  /*17e20*/  MUFU.EX2 R147, R48 ;  /* 0x0000003000937308 */ /* 0x0003e20000000800 */
[----:B--2---:R-:W-:Y:S01]  /*17e30*/  F2FP.F16.F32.PACK_AB R44, R171, R172 ;  /* 0x000000acab2c723e */ /* 0x004fe200000000ff */
[----:B---3--:R-:W-:Y:S06]  /*17e40*/  FFMA.FTZ R0, R0, R207, R180 ;  /* 0x000000cf00007223 */ /* 0x008fec00000100b4 */
        /* <DEDUP_REMOVED lines=8> */
[C---:B------:R-:W-:Y:S01]  /*17ed0*/  HMMA.16816.F32 R16, R44.reuse, R58, R16 ;  /* 0x0000003a2c10723c */ /* 0x040fe20000001810 */
[----:B------:R-:W3:Y:S04]  /*17ee0*/  LDSM.16.MT88.4 R56, [R226+0xd800] ;  /* 0x00d80000e238783b */ /* 0x000ee80000004200 */
[----:B-----5:R-:W-:Y:S01]  /*17ef0*/  FFMA.FTZ R2, R2, R208, R181 ;  /* 0x000000d002027223 */ /* 0x020fe200000100b5 */
[C---:B------:R-:W-:Y:S06]  /*17f00*/  HMMA.16816.F32 R20, R44.reuse, R60, R20 ;  /* 0x0000003c2c14723c */ /* 0x040fec0000001814 */
[C---:B------:R-:W-:Y:S01]  /*17f10*/  HMMA.16816.F32 R24, R44.reuse, R62, R24 ;  /* 0x0000003e2c18723c */ /* 0x040fe20000001818 */
[----:B------:R-:W4:Y:S04]  /*17f20*/  LDSM.16.MT88.4 R60, [R224+0xd800] ;  /* 0x00d80000e03c783b */ /* 0x000f280000004200 */
[--C-:B-1----:R-:W-:Y:S01]  /*17f30*/  FFMA.FTZ R48, R79, UR4, -R68.reuse ;  /* 0x000000044f307c23 */ /* 0x102fe20008010844 */
[C---:B------:R-:W-:Y:S03]  /*17f40*/  HMMA.16816.F32 R28, R44.reuse, R40, R28 ;  /* 0x000000282c1c723c */ /* 0x040fe6000000181c */
[----:B------:R1:W5:Y:S03]  /*17f50*/  MUFU.EX2 R143, R48 ;  /* 0x00000030008f7308 */ /* 0x0003660000000800 */
[----:B------:R-:W-:Y:S01]  /*17f60*/  HMMA.16816.F32 R32, R44, R42, R32 ;  /* 0x0000002a2c20723c */ /* 0x000fe20000001820 */
[----:B------:R-:W5:Y:S06]  /*17f70*/  LDSM.16.MT88.4 R40, [R225+0xd800] ;  /* 0x00d80000e128783b */ /* 0x000f6c0000004200 */
[--C-:B------:R-:W-:Y:S04]  /*17f80*/  FFMA.FTZ R44, R82, UR4, -R68.reuse ;  /* 0x00000004522c7c23 */ /* 0x100fe80008010844 */
[----:B------:R2:W-:Y:S01]  /*17f90*/  MUFU.EX2 R140, R44 ;  /* 0x0000002c008c7308 */ /* 0x0005e20000000800 */
[--C-:B-1----:R-:W-:Y:S09]  /*17fa0*/  FFMA.FTZ R48, R80, UR4, -R39.reuse ;  /* 0x0000000450307c23 */ /* 0x102ff20008010827 */
[----:B------:R1:W-:Y:S01]  /*17fb0*/  MUFU.EX2 R145, R48 ;  /* 0x0000003000917308 */ /* 0x0003e20000000800 */
[--C-:B--2---:R-:W-:Y:S09]  /*17fc0*/  FFMA.FTZ R44, R83, UR4, -R68.reuse ;  /* 0x00000004532c7c23 */ /* 0x104ff20008010844 */
[----:B------:R2:W-:Y:S01]  /*17fd0*/  MUFU.EX2 R141, R44 ;  /* 0x0000002c008d7308 */ /* 0x0005e20000000800 */
[--C-:B-1----:R-:W-:Y:S09]  /*17fe0*/  FFMA.FTZ R48, R81, UR4, -R39.reuse ;  /* 0x0000000451307c23 */ /* 0x102ff20008010827 */
[----:B------:R1:W5:Y:S01]  /*17ff0*/  MUFU.EX2 R142, R48 ;  /* 0x00000030008e7308 */ /* 0x0003620000000800 */
[--C-:B--2---:R-:W-:Y:S09]  /*18000*/  FFMA.FTZ R44, R84, UR4, -R39.reuse ;  /* 0x00000004542c7c23 */ /* 0x104ff20008010827 */
[----:B------:R2:W-:Y:S01]  /*18010*/  MUFU.EX2 R139, R44 ;  /* 0x0000002c008b7308 */ /* 0x0005e20000000800 */
[----:B-1----:R-:W-:Y:S07]  /*18020*/  F2FP.F16.F32.PACK_AB R48, R164, R165 ;  /* 0x000000a5a430723e */ /* 0x002fee00000000ff */
[C---:B------:R-:W-:Y:S06]  /*18030*/  HMMA.16816.F32 R4, R48.reuse, R52, R4 ;  /* 0x000000343004723c */ /* 0x040fec0000001804 */
[C---:B------:R-:W-:Y:S01]  /*18040*/  HMMA.16816.F32 R8, R48.reuse, R54, R8 ;  /* 0x000000363008723c */ /* 0x040fe20000001808 */
[----:B--2---:R-:W1:Y:S04]  /*18050*/  LDSM.16.MT88.4 R44, [R135+0xe000] ;  /* 0x00e00000872c783b */ /* 0x004e680000004200 */
[--C-:B------:R-:W-:Y:S01]  /*18060*/  FFMA.FTZ R52, R85, UR4, -R39.reuse ;  /* 0x0000000455347c23 */ /* 0x100fe20008010827 */
[C---:B---3--:R-:W-:Y:S03]  /*18070*/  HMMA.16816.F32 R12, R48.reuse, R56, R12 ;  /* 0x00000038300c723c */ /* 0x048fe6000000180c */
[----:B------:R2:W-:Y:S03]  /*18080*/  MUFU.EX2 R138, R52 ;  /* 0x00000034008a7308 */ /* 0x0005e60000000800 */
[C---:B------:R-:W-:Y:S05]  /*18090*/  HMMA.16816.F32 R16, R48.reuse, R58, R16 ;  /* 0x0000003a3010723c */ /* 0x040fea0000001810 */
[--C-:B------:R-:W-:Y:S01]  /*180a0*/  FFMA.FTZ R56, R87, UR4, -R68.reuse ;  /* 0x0000000457387c23 */ /* 0x100fe20008010844 */
[C---:B----4-:R-:W-:Y:S03]  /*180b0*/  HMMA.16816.F32 R20, R48.reuse, R60, R20 ;  /* 0x0000003c3014723c */ /* 0x050fe60000001814 */
[----:B------:R3:W-:Y:S03]  /*180c0*/  MUFU.EX2 R137, R56 ;  /* 0x0000003800897308 */ /* 0x0007e60000000800 */
[C---:B------:R-:W-:Y:S05]  /*180d0*/  HMMA.16816.F32 R24, R48.reuse, R62, R24 ;  /* 0x0000003e3018723c */ /* 0x040fea0000001818 */
[--C-:B--2---:R-:W-:Y:S01]  /*180e0*/  FFMA.FTZ R52, R86, UR4, -R68.reuse ;  /* 0x0000000456347c23 */ /* 0x104fe20008010844 */
[C---:B-----5:R-:W-:Y:S03]  /*180f0*/  HMMA.16816.F32 R28, R48.reuse, R40, R28 ;  /* 0x00000028301c723c */ /* 0x060fe6000000181c */
[----:B------:R2:W4:Y:S02]  /*18100*/  MUFU.EX2 R136, R52 ;  /* 0x0000003400887308 */ /* 0x0005240000000800 */
[--C-:B------:R-:W-:Y:S01]  /*18110*/  FFMA.FTZ R60, R90, UR4, -R68.reuse ;  /* 0x000000045a3c7c23 */ /* 0x100fe20008010844 */
[----:B------:R-:W-:Y:S01]  /*18120*/  HMMA.16816.F32 R32, R48, R42, R32 ;  /* 0x0000002a3020723c */ /* 0x000fe20000001820 */
[----:B------:R-:W-:Y:S04]  /*18130*/  LDSM.16.MT88.4 R48, [R225+0xe000] ;  /* 0x00e00000e130783b */ /* 0x000fe80000004200 */
[--C-:B------:R-:W-:Y:S01]  /*18140*/  FFMA.FTZ R40, R89, UR4, -R39.reuse ;  /* 0x0000000459287c23 */ /* 0x100fe20008010827 */
[--C-:B---3--:R-:W-:Y:S01]  /*18150*/  FFMA.FTZ R56, R88, UR4, -R39.reuse ;  /* 0x0000000458387c23 */ /* 0x108fe20008010827 */
[----:B------:R-:W-:Y:S01]  /*18160*/  F2FP.F16.F32.PACK_AB R41, R151, R153 ;  /* 0x000000999729723e */ /* 0x000fe200000000ff */
[----:B------:R3:W-:Y:S03]  /*18170*/  MUFU.EX2 R131, R60 ;  /* 0x0000003c00837308 */ /* 0x0007e60000000800 */
[----:B------:R-:W-:Y:S02]  /*18180*/  F2FP.F16.F32.PACK_AB R42, R152, R150 ;  /* 0x00000096982a723e */ /* 0x000fe400000000ff */
[----:B------:R-:W-:Y:S01]  /*18190*/  F2FP.F16.F32.PACK_AB R43, R148, R149 ;  /* 0x00000095942b723e */ /* 0x000fe200000000ff */
[----:B--2---:R-:W2:Y:S04]  /*181a0*/  LDSM.16.MT88.4 R52, [R226+0xe000] ;  /* 0x00e00000e234783b */ /* 0x004ea80000004200 */
[----:B------:R5:W-:Y:S10]  /*181b0*/  MUFU.EX2 R132, R40 ;  /* 0x0000002800847308 */ /* 0x000bf40000000800 */
[----:B------:R4:W2:Y:S01]  /*181c0*/  MUFU.EX2 R133, R56 ;  /* 0x0000003800857308 */ /* 0x0008a20000000800 */
[----:B---3--:R-:W-:Y:S01]  /*181d0*/  LDSM.16.MT88.4 R60, [R135+0xe800] ;  /* 0x00e80000873c783b */ /* 0x008fe20000004200 */
[----:B-----5:R-:W-:Y:S07]  /*181e0*/  F2FP.F16.F32.PACK_AB R40, R154, R155 ;  /* 0x0000009b9a28723e */ /* 0x020fee00000000ff */
[C---:B-1----:R-:W-:Y:S01]  /*181f0*/  HMMA.16816.F32 R4, R40.reuse, R44, R4 ;  /* 0x0000002c2804723c */ /* 0x042fe20000001804 */
[----:B----4-:R-:W1:Y:S05]  /*18200*/  LDSM.16.MT88.4 R56, [R224+0xe000] ;  /* 0x00e00000e038783b */ /* 0x010e6a0000004200 */
[C---:B------:R-:W-:Y:S05]  /*18210*/  HMMA.16816.F32 R8, R40.reuse, R46, R8 ;  /* 0x0000002e2808723c */ /* 0x040fea0000001808 */
[--C-:B------:R-:W-:Y:S01]  /*18220*/  FFMA.FTZ R44, R91, UR4, -R68.reuse ;  /* 0x000000045b2c7c23 */ /* 0x100fe20008010844 */
[----:B------:R-:W-:Y:S01]  /*18230*/  F2FP.F16.F32.PACK_AB R45, R143, R144 ;  /* 0x000000908f2d723e */ /* 0x000fe200000000ff */
[C---:B--2---:R-:W-:Y:S02]  /*18240*/  HMMA.16816.F32 R12, R40.reuse, R52, R12 ;  /* 0x00000034280c723c */ /* 0x044fe4000000180c */
[----:B------:R2:W3:Y:S02]  /*18250*/  MUFU.EX2 R130, R44 ;  /* 0x0000002c00827308 */ /* 0x0004e40000000800 */
[----:B------:R-:W-:Y:S02]  /*18260*/  F2FP.F16.F32.PACK_AB R46, R142, R145 ;  /* 0x000000918e2e723e */ /* 0x000fe400000000ff */
[----:B------:R-:W-:Y:S01]  /*18270*/  F2FP.F16.F32.PACK_AB R47, R141, R140 ;  /* 0x0000008c8d2f723e */ /* 0x000fe200000000ff */
[C---:B------:R-:W-:Y:S01]  /*18280*/  HMMA.16816.F32 R16, R40.reuse, R54, R16 ;  /* 0x000000362810723c */ /* 0x040fe20000001810 */
[----:B------:R-:W4:Y:S03]  /*18290*/  LDSM.16.MT88.4 R52, [R224+0xe800] ;  /* 0x00e80000e034783b */ /* 0x000f260000004200 */
[--C-:B--2---:R-:W-:Y:S04]  /*182a0*/  FFMA.FTZ R44, R92, UR4, -R39.reuse ;  /* 0x000000045c2c7c23 */ /* 0x104fe80008010827 */
[----:B------:R2:W-:Y:S01]  /*182b0*/  MUFU.EX2 R129, R44 ;  /* 0x0000002c00817308 */ /* 0x0005e20000000800 */
[C---:B-1----:R-:W-:Y:S06]  /*182c0*/  HMMA.16816.F32 R20, R40.reuse, R56, R20 ;  /* 0x000000382814723c */ /* 0x042fec0000001814 */
[C---:B------:R-:W-:Y:S01]  /*182d0*/  HMMA.16816.F32 R24, R40.reuse, R58, R24 ;  /* 0x0000003a2818723c */ /* 0x040fe20000001818 */
[----:B------:R-:W1:Y:S05]  /*182e0*/  LDSM.16.MT88.4 R56, [R225+0xe800] ;  /* 0x00e80000e138783b */ /* 0x000e6a0000004200 */
[C---:B------:R-:W-:Y:S05]  /*182f0*/  HMMA.16816.F32 R28, R40.reuse, R48, R28 ;  /* 0x00000030281c723c */ /* 0x040fea000000181c */
[--C-:B--2---:R-:W-:Y:S01]  /*18300*/  FFMA.FTZ R44, R93, UR4, -R39.reuse ;  /* 0x000000045d2c7c23 */ /* 0x104fe20008010827 */
[----:B------:R-:W-:Y:S01]  /*18310*/  HMMA.16816.F32 R32, R40, R50, R32 ;  /* 0x000000322820723c */ /* 0x000fe20000001820 */
[----:B------:R-:W2:Y:S02]  /*18320*/  LDSM.16.MT88.4 R48, [R135+0xf000] ;  /* 0x00f000008730783b */ /* 0x000ea40000004200 */
        /* <DEDUP_REMOVED lines=34> */
[C---:B-1----:R-:W-:Y:S03]  /*18550*/  HMMA.16816.F32 R28, R44.reuse, R56, R28 ;  /* 0x000000382c1c723c */ /* 0x042fe6000000181c */
[----:B------:R1:W-:Y:S02]  /*18560*/  MUFU.EX2 R88, R2 ;  /* 0x0000000200587308 */ /* 0x0003e40000000800 */
[----:B------:R-:W-:Y:S01]  /*18570*/  FADD.FTZ R64, R218, R0 ;  /* 0x00000000da407221 */ /* 0x000fe20000010000 */
[----:B------:R-:W-:Y:S01]  /*18580*/  HMMA.16816.F32 R32, R44, R58, R32 ;  /* 0x0000003a2c20723c */ /* 0x000fe20000001820 */
[----:B------:R-:W4:Y:S04]  /*18590*/  LDSM.16.MT88.4 R44, [R225+0xf000] ;  /* 0x00f00000e12c783b */ /* 0x000f280000004200 */
[----:B------:R-:W-:Y:S01]  /*185a0*/  FFMA.FTZ R0, R103, UR4, -R68 ;  /* 0x0000000467007c23 */ /* 0x000fe20008010844 */
[C---:B--2---:R-:W-:Y:S03]  /*185b0*/  HMMA.16816.F32 R4, R40.reuse, R48, R4 ;  /* 0x000000302804723c */ /* 0x044fe60000001804 */
[----:B------:R2:W-:Y:S02]  /*185c0*/  MUFU.EX2 R87, R0 ;  /* 0x0000000000577308 */ /* 0x0005e40000000800 */
[----:B------:R-:W-:Y:S01]  /*185d0*/  FADD.FTZ R56, R223, R65 ;  /* 0x00000041df387221 */ /* 0x000fe20000010000 */
[C---:B------:R-:W-:Y:S05]  /*185e0*/  HMMA.16816.F32 R8, R40.reuse, R50, R8 ;  /* 0x000000322808723c */ /* 0x040fea0000001808 */
[----:B-1----:R-:W-:Y:S01]  /*185f0*/  FADD.FTZ R2, R222, R64 ;  /* 0x00000040de027221 */ /* 0x002fe20000010000 */
[C---:B---3--:R-:W-:Y:S05]  /*18600*/  HMMA.16816.F32 R12, R40.reuse, R60, R12 ;  /* 0x0000003c280c723c */ /* 0x048fea000000180c */
[----:B------:R-:W-:Y:S01]  /*18610*/  FADD.FTZ R48, R246, R2 ;  /* 0x00000002f6307221 */ /* 0x000fe20000010000 */
[C---:B------:R-:W-:Y:S01]  /*18620*/  HMMA.16816.F32 R16, R40.reuse, R62, R16 ;  /* 0x0000003e2810723c */ /* 0x040fe20000001810 */
[----:B------:R-:W-:Y:S04]  /*18630*/  LDSM.16.MT88.4 R60, [R226+0xf800] ;  /* 0x00f80000e23c783b */ /* 0x000fe80000004200 */
[--C-:B------:R-:W-:Y:S01]  /*18640*/  FFMA.FTZ R2, R105, UR4, -R39.reuse ;  /* 0x0000000469027c23 */ /* 0x100fe20008010827 */
[C---:B-----5:R-:W-:Y:S03]  /*18650*/  HMMA.16816.F32 R20, R40.reuse, R52, R20 ;  /* 0x000000342814723c */ /* 0x060fe60000001814 */
[----:B------:R1:W-:Y:S02]  /*18660*/  MUFU.EX2 R85, R2 ;  /* 0x0000000200557308 */ /* 0x0003e40000000800 */
[----:B--2---:R-:W-:Y:S01]  /*18670*/  FFMA.FTZ R0, R104, UR4, -R39 ;  /* 0x0000000468007c23 */ /* 0x004fe20008010827 */
[C---:B------:R-:W-:Y:S01]  /*18680*/  HMMA.16816.F32 R24, R40.reuse, R54, R24 ;  /* 0x000000362818723c */ /* 0x040fe20000001818 */
[----:B------:R-:W-:Y:S06]  /*18690*/  LDSM.16.MT88.4 R52, [R224+0xf800] ;  /* 0x00f80000e034783b */ /* 0x000fec0000004200 */
[----:B------:R2:W3:Y:S01]  /*186a0*/  MUFU.EX2 R86, R0 ;  /* 0x0000000000567308 */ /* 0x0004e20000000800 */
[C---:B----4-:R-:W-:Y:S03]  /*186b0*/  HMMA.16816.F32 R28, R40.reuse, R44, R28 ;  /* 0x0000002c281c723c */ /* 0x050fe6000000181c */
[----:B------:R-:W-:Y:S03]  /*186c0*/  FADD.FTZ R48, R248, R48 ;  /* 0x00000030f8307221 */ /* 0x000fe60000010000 */
[----:B------:R-:W-:Y:S01]  /*186d0*/  HMMA.16816.F32 R32, R40, R46, R32 ;  /* 0x0000002e2820723c */ /* 0x000fe20000001820 */
[----:B------:R-:W-:Y:S04]  /*186e0*/  LDSM.16.MT88.4 R40, [R225+0xf800] ;  /* 0x00f80000e128783b */ /* 0x000fe80000004200 */
[----:B-1----:R-:W-:Y:S01]  /*186f0*/  FADD.FTZ R2, R251, R48 ;  /* 0x00000030fb027221 */ /* 0x002fe20000010000 */
[----:B------:R-:W-:Y:S01]  /*18700*/  FFMA.FTZ R48, R106, UR4, -R68 ;  /* 0x000000046a307c23 */ /* 0x000fe20008010844 */
[----:B------:R-:W-:Y:S01]  /*18710*/  FADD.FTZ R49, R247, R56 ;  /* 0x00000038f7317221 */ /* 0x000fe20000010000 */
[----:B------:R-:W-:Y:S01]  /*18720*/  FFMA.FTZ R44, R110, UR4, -R68 ;  /* 0x000000046e2c7c23 */ /* 0x000fe20008010844 */
[----:B------:R-:W1:Y:S01]  /*18730*/  LDSM.16.MT88.4 R56, [R135+0xf800] ;  /* 0x00f800008738783b */ /* 0x000e620000004200 */
[----:B------:R4:W-:Y:S01]  /*18740*/  MUFU.EX2 R84, R48 ;  /* 0x0000003000547308 */ /* 0x0009e20000000800 */
[----:B--2---:R-:W-:Y:S01]  /*18750*/  FADD.FTZ R0, R250, R49 ;  /* 0x00000031fa007221 */ /* 0x004fe20000010000 */
        /* <DEDUP_REMOVED lines=15> */
[C---:B-1----:R-:W-:Y:S05]  /*18850*/  HMMA.16816.F32 R4, R48.reuse, R56, R4 ;  /* 0x000000383004723c */ /* 0x042fea0000001804 */
[----:B--2---:R-:W-:Y:S01]  /*18860*/  FADD.FTZ R0, R200, R2 ;  /* 0x00000002c8007221 */ /* 0x004fe20000010000 */
        /* <DEDUP_REMOVED lines=222> */
[----:B------:R3:W-:Y:S04]  /*19650*/  STL [R1+0x10], R2 ;  /* 0x0000100201007387 */ /* 0x0007e80000100800 */
[----:B------:R3:W-:Y:S01]  /*19660*/  STL [R1+0x14], R0 ;  /* 0x0000140001007387 */ /* 0x0007e20000100800 */
[----:B------:R-:W-:Y:S05]  /*19670*/  @P1 BRA `(.L_x_2335) ;  /* 0xffffff9c009c1947 */ /* 0x000fea000383ffff */
.L_x_2331:
[----:B------:R-:W1:Y:S01]  /*19680*/  LDL.LU R5, [R1+0x10] ;  /* 0x0000100001057983 */ /* 0x000e620000300800 */
[----:B------:R-:W4:Y:S01]  /*19690*/  S2R R27, SR_TID.X ;  /* 0x00000000001b7919 */ /* 0x000f220000002100 */
[----:B------:R-:W5:Y:S01]  /*196a0*/  S2UR UR4, SR_CgaCtaId ;  /* 0x00000000000479c3 */ /* 0x000f620000008800 */
[----:B------:R-:W-:Y:S01]  /*196b0*/  UMOV UR5, 0x400 ;  /* 0x0000040000057882 */ /* 0x000fe20000000000 */
[----:B------:R-:W-:Y:S01]  /*196c0*/  IMAD.MOV.U32 R7, RZ, RZ, 0x10 ;  /* 0x00000010ff077424 */ /* 0x000fe200078e00ff */
[----:B--2---:R-:W2:Y:S01]  /*196d0*/  LDL.LU R4, [R1+0x14] ;  /* 0x0000140001047983 */ /* 0x004ea20000300800 */
[----:B------:R-:W-:Y:S01]  /*196e0*/  IMAD.MOV.U32 R8, RZ, RZ, 0x20 ;  /* 0x00000020ff087424 */ /* 0x000fe200078e00ff */
[----:B------:R-:W-:Y:S01]  /*196f0*/  UISETP.NE.AND UP0, UPT, UR12, -0x1, UPT ;  /* 0xffffffff0c00788c */ /* 0x000fe2000bf05270 */
[----:B------:R-:W-:Y:S01]  /*19700*/  ULDC.U8 UR6, c[0x0][0x3d8] ;  /* 0x0000f60000067ab9 */ /* 0x000fe20000000000 */
[----:B-----5:R-:W-:Y:S01]  /*19710*/  ULEA UR4, UR4, UR5, 0x18 ;  /* 0x0000000504047291 */ /* 0x020fe2000f8ec03f */
[----:B----4-:R-:W-:Y:S01]  /*19720*/  SHF.R.S32.HI R26, RZ, 0x1f, R27 ;  /* 0x0000001fff1a7819 */ /* 0x010fe2000001141b */
[----:B-1-3--:R-:W1:Y:S04]  /*19730*/  SHFL.BFLY PT, R0, R5, 0x2, 0x1f ;  /* 0x0c401f0005007f89 */ /* 0x00ae6800000e0000 */
[----:B--2---:R-:W2:Y:S01]  /*19740*/  SHFL.BFLY PT, R2, R4, 0x2, 0x1f ;  /* 0x0c401f0004027f89 */ /* 0x004ea200000e0000 */
[----:B-1----:R-:W-:-:S05]  /*19750*/  FADD.FTZ R0, R0, R5 ;  /* 0x0000000500007221 */ /* 0x002fca0000010000 */
[----:B------:R-:W1:Y:S01]  /*19760*/  SHFL.BFLY PT, R5, R0, 0x1, 0x1f ;  /* 0x0c201f0000057f89 */ /* 0x000e6200000e0000 */
[----:B--2---:R-:W-:-:S05]  /*19770*/  FADD.FTZ R2, R2, R4 ;  /* 0x0000000402027221 */ /* 0x004fca0000010000 */
[----:B------:R-:W2:Y:S01]  /*19780*/  SHFL.BFLY PT, R4, R2, 0x1, 0x1f ;  /* 0x0c201f0002047f89 */ /* 0x000ea200000e0000 */
[----:B-1----:R-:W-:Y:S01]  /*19790*/  FADD.FTZ R24, R0, R5 ;  /* 0x0000000500187221 */ /* 0x002fe20000010000 */
[----:B------:R-:W-:-:S04]  /*197a0*/  MOV R0, 0x3f800000 ;  /* 0x3f80000000007802 */ /* 0x000fc80000000f00 */
[----:B------:R-:W-:Y:S01]  /*197b0*/  FSETP.NE.FTZ.AND P4, PT, R24, RZ, PT ;  /* 0x000000ff1800720b */ /* 0x000fe20003f95000 */
[----:B--2---:R-:W-:Y:S01]  /*197c0*/  FADD.FTZ R23, R2, R4 ;  /* 0x0000000402177221 */ /* 0x004fe20000010000 */
[----:B------:R-:W-:Y:S02]  /*197d0*/  MOV R2, 0x3f800000 ;  /* 0x3f80000000027802 */ /* 0x000fe40000000f00 */
[CC--:B------:R-:W-:Y:S02]  /*197e0*/  LEA.HI R4, R26.reuse, R27.reuse, RZ, 0x2 ;  /* 0x0000001b1a047211 */ /* 0x0c0fe400078f10ff */
[----:B------:R-:W-:Y:S02]  /*197f0*/  FSETP.NE.FTZ.AND P3, PT, R23, RZ, PT ;  /* 0x000000ff1700720b */ /* 0x000fe40003f75000 */
[----:B------:R-:W-:Y:S02]  /*19800*/  SHF.R.S32.HI R5, RZ, 0x2, R4 ;  /* 0x00000002ff057819 */ /* 0x000fe40000011404 */
[----:B------:R-:W-:-:S03]  /*19810*/  LEA.HI R26, R26, R27, RZ, 0x5 ;  /* 0x0000001b1a1a7211 */ /* 0x000fc600078f28ff */
[----:B------:R-:W1:Y:S01]  /*19820*/  @P4 MUFU.RCP R0, R24 ;  /* 0x0000001800004308 */ /* 0x000e620000001000 */
[----:B------:R-:W-:-:S07]  /*19830*/  SHF.R.S32.HI R25, RZ, 0x5, R26 ;  /* 0x00000005ff197819 */ /* 0x000fce000001141a */
        /* <DEDUP_REMOVED lines=36> */
[----:B------:R-:W-:Y:S01]  /*19a80*/  IMAD.IADD R2, R5, 0x1, -R0 ;  /* 0x0000000105027824 */ /* 0x000fe200078e0a00 */
[----:B------:R-:W-:-:S02]  /*19a90*/  LOP3.LUT R0, R4, 0x3ffffffc, RZ, 0xc0, !PT ;  /* 0x3ffffffc04007812 */ /* 0x000fc400078ec0ff */
[----:B------:R-:W-:Y:S02]  /*19aa0*/  F2FP.F16.F32.PACK_AB R6, R139, R6 ;  /* 0x000000068b06723e */ /* 0x000fe400000000ff */
[C---:B------:R-:W-:Y:S01]  /*19ab0*/  SHF.L.U32 R4, R2.reuse, 0x6, RZ ;  /* 0x0000000602047819 */ /* 0x040fe200000006ff */
[----:B------:R-:W-:Y:S01]  /*19ac0*/  IMAD.IADD R0, R27, 0x1, -R0 ;  /* 0x000000011b007824 */ /* 0x000fe200078e0a00 */
[----:B------:R-:W-:Y:S02]  /*19ad0*/  LOP3.LUT R5, R2, 0x1, RZ, 0xc0, !PT ;  /* 0x0000000102057812 */ /* 0x000fe400078ec0ff */
[----:B------:R-:W-:Y:S02]  /*19ae0*/  LOP3.LUT R4, R4, 0x1c0, RZ, 0xc0, !PT ;  /* 0x000001c004047812 */ /* 0x000fe400078ec0ff */
[----:B------:R-:W-:Y:S02]  /*19af0*/  LEA R0, R25, R0, 0x9 ;  /* 0x0000000019007211 */ /* 0x000fe400078e48ff */
[----:B------:R-:W-:-:S02]  /*19b00*/  LEA.HI R4, R4, R4, RZ, 0x1d ;  /* 0x0000000404047211 */ /* 0x000fc400078fe8ff */
[----:B------:R-:W-:Y:S02]  /*19b10*/  ISETP.NE.U32.AND P0, PT, R5, 0x1, PT ;  /* 0x000000010500780c */ /* 0x000fe40003f05070 */
[----:B------:R-:W-:Y:S02]  /*19b20*/  LEA R0, R0, R4, 0x1 ;  /* 0x0000000400007211 */ /* 0x000fe400078e08ff */
[----:B------:R-:W-:Y:S02]  /*19b30*/  R2P PR, R2, 0x6 ;  /* 0x0000000602007804 */ /* 0x000fe40000000000 */
[----:B------:R-:W-:Y:S02]  /*19b40*/  SEL R7, R7, 0xfffffff0, P0 ;  /* 0xfffffff007077807 */ /* 0x000fe40000000000 */
[----:B------:R-:W-:Y:S01]  /*19b50*/  LEA R0, R0, UR4, 0x1 ;  /* 0x0000000400007c11 */ /* 0x000fe2000f8e08ff */
[----:B------:R-:W-:Y:S01]  /*19b60*/  @UP0 ULDC.64 UR4, c[0x0][0x298] ;  /* 0x0000a60000040ab9 */ /* 0x000fe20000000a00 */
[----:B------:R-:W-:Y:S01]  /*19b70*/  SEL R8, R8, 0xffffffe0, !P1 ;  /* 0xffffffe008087807 */ /* 0x000fe20004800000 */
[----:B------:R-:W-:Y:S01]  /*19b80*/  @UP0 UIMAD.WIDE.U32 UR8, UR12, UR4, URZ ;  /* 0x000000040c0802a5 */ /* 0x000fe2000f8e003f */
[----:B------:R-:W-:Y:S01]  /*19b90*/  IADD3 R4, R0, R7, RZ ;  /* 0x0000000700047210 */ /* 0x000fe20007ffe0ff */
[----:B------:R1:W-:Y:S01]  /*19ba0*/  STS [R0+0x400], R6 ;  /* 0x0004000600007388 */ /* 0x0003e20000000800 */
[----:B------:R-:W-:Y:S01]  /*19bb0*/  F2FP.F16.F32.PACK_AB R11, R11, R136 ;  /* 0x000000880b0b723e */ /* 0x000fe200000000ff */
[----:B------:R-:W-:Y:S01]  /*19bc0*/  @UP0 UIMAD UR7, UR12, UR5, UR9 ;  /* 0x000000050c0702a4 */ /* 0x000fe2000f8e0209 */
        /* <DEDUP_REMOVED lines=54> */
.L_x_2336:
        /* <DEDUP_REMOVED lines=10> */
.L_x_2337:
[----:B------:R-:W-:Y:S01]  /*19fd0*/  S2UR UR6, SR_CTAID.Z ;  /* 0x00000000000679c3 */ /* 0x000fe20000002700 */
[----:B------:R-:W-:Y:S01]  /*19fe0*/  ULDC UR4, c[0x0][0x270] ;  /* 0x00009c0000047ab9 */ /* 0x000fe20000000800 */
[----:B------:R-:W-:-:S06]  /*19ff0*/  ULDC UR12, c[0x0][0x2c4] ;  /* 0x0000b100000c7ab9 */ /* 0x000fcc0000000800 */
[----:B------:R-:W1:Y:S02]  /*1a000*/  S2UR UR5, SR_CTAID.Y ;  /* 0x00000000000579c3 */ /* 0x000e640000002600 */
[----:B-1----:R-:W-:-:S04]  /*1a010*/  UIMAD UR4, UR5, UR4, UR6 ;  /* 0x00000004050472a4 */ /* 0x002fc8000f8e0206 */
[----:B------:R-:W-:Y:S02]  /*1a020*/  UIMAD UR12, UR4, UR12, URZ ;  /* 0x0000000c040c72a4 */ /* 0x000fe4000f8e023f */
.L_x_2338:
        /* <DEDUP_REMOVED lines=32> */
.L_x_2340:
[----:B------:R-:W-:Y:S05]  /*1a230*/  BSYNC B0 ;  /* 0x0000000000007941 */ /* 0x000fea0003800000 */
.L_x_2339:
[----:B------:R-:W2:Y:S01]  /*1a240*/  S2UR UR5, SR_CTAID.X ;  /* 0x00000000000579c3 */ /* 0x000ea20000002500 */
[----:B------:R-:W-:Y:S01]  /*1a250*/  LEA.HI R0, R8, R5, RZ, 0x3 ;  /* 0x0000000508007211 */ /* 0x000fe200078f18ff */
[----:B------:R3:W4:Y:S01]  /*1a260*/  LDS.128 R20, [R243+0x1800] ;  /* 0x00180000f3147984 */ /* 0x0007220000000c00 */
[----:B------:R-:W-:Y:S02]  /*1a270*/  BSSY B0, `(.L_x_2341) ;  /* 0x0000027000007945 */ /* 0x000fe40003800000 */
[----:B-1----:R-:W-:Y:S01]  /*1a280*/  LOP3.LUT R2, R0, 0xfffffff8, RZ, 0xc0, !PT ;  /* 0xfffffff800027812 */ /* 0x002fe200078ec0ff */
[----:B------:R3:W1:Y:S01]  /*1a290*/  LDS.128 R12, [R243] ;  /* 0x00000000f30c7984 */ /* 0x0006620000000c00 */
[----:B------:R-:W-:Y:S01]  /*1a2a0*/  SHF.R.S32.HI R10, RZ, 0x3, R0 ;  /* 0x00000003ff0a7819 */ /* 0x000fe20000011400 */
[----:B------:R-:W5:Y:S02]  /*1a2b0*/  LDC.64 R16, c[0x0][0x298] ;  /* 0x0000a600ff107b82 */ /* 0x000f640000000a00 */
[----:B------:R-:W-:Y:S01]  /*1a2c0*/  IMAD.IADD R2, R5, 0x1, -R2 ;  /* 0x0000000105027824 */ /* 0x000fe200078e0a02 */
[C---:B------:R-:W-:Y:S01]  /*1a2d0*/  IADD3 R7, R10.reuse, 0x20, RZ ;  /* 0x000000200a077810 */ /* 0x040fe20007ffe0ff */
[----:B------:R-:W-:Y:S01]  /*1a2e0*/  VIADD R6, R10, 0x10 ;  /* 0x000000100a067836 */ /* 0x000fe20000000000 */
[----:B------:R-:W-:Y:S01]  /*1a2f0*/  SHF.R.S32.HI R11, RZ, 0x1f, R10 ;  /* 0x0000001fff0b7819 */ /* 0x000fe2000001140a */
[----:B------:R-:W-:Y:S01]  /*1a300*/  IMAD.SHL.U32 R2, R2, 0x8, RZ ;  /* 0x0000000802027824 */ /* 0x000fe200078e00ff */
[----:B------:R-:W-:Y:S01]  /*1a310*/  ISETP.GE.AND P2, PT, R7, UR20, PT ;  /* 0x0000001407007c0c */ /* 0x000fe2000bf46270 */
[----:B------:R-:W3:Y:S01]  /*1a320*/  LDC.64 R4, c[0x0][0x2a0] ;  /* 0x0000a800ff047b82 */ /* 0x000ee20000000a00 */
[----:B------:R-:W-:Y:S01]  /*1a330*/  ISETP.GE.AND P3, PT, R6, UR20, PT ;  /* 0x0000001406007c0c */ /* 0x000fe2000bf66270 */
[----:B------:R-:W-:Y:S01]  /*1a340*/  VIADD R6, R10, 0x30 ;  /* 0x000000300a067836 */ /* 0x000fe20000000000 */
[----:B------:R-:W-:-:S04]  /*1a350*/  SHF.R.S32.HI R3, RZ, 0x1f, R2 ;  /* 0x0000001fff037819 */ /* 0x000fc80000011402 */
[----:B------:R-:W-:Y:S01]  /*1a360*/  ISETP.GE.AND P1, PT, R6, UR20, PT ;  /* 0x0000001406007c0c */ /* 0x000fe2000bf26270 */
[----:B--2---:R-:W-:-:S04]  /*1a370*/  USHF.L.U32 UR5, UR5, 0x6, URZ ;  /* 0x0000000605057899 */ /* 0x004fc8000800063f */
[----:B------:R-:W-:Y:S02]  /*1a380*/  USHF.R.S32.HI UR4, URZ, 0x1f, UR5 ;  /* 0x0000001f3f047899 */ /* 0x000fe40008011405 */
[----:B-----5:R-:W-:-:S04]  /*1a390*/  IMAD.WIDE.U32 R2, R16, UR5, R2 ;  /* 0x0000000510027c25 */ /* 0x020fc8000f8e0002 */
[----:B------:R-:W-:Y:S01]  /*1a3a0*/  IMAD R0, R16, UR4, RZ ;  /* 0x0000000410007c24 */ /* 0x000fe2000f8e02ff */
[----:B------:R-:W-:Y:S01]  /*1a3b0*/  IADD3 R2, P0, R2, UR8, RZ ;  /* 0x0000000802027c10 */ /* 0x000fe2000ff1e0ff */
[----:B------:R-:W-:Y:S02]  /*1a3c0*/  USHF.R.S32.HI UR4, URZ, 0x1f, UR6 ;  /* 0x0000001f3f047899 */ /* 0x000fe40008011406 */
[----:B------:R-:W-:-:S05]  /*1a3d0*/  IMAD R0, R17, UR5, R0 ;  /* 0x0000000511007c24 */ /* 0x000fca000f8e0200 */
[----:B------:R-:W-:Y:S01]  /*1a3e0*/  IADD3.X R3, R0, UR7, R3, P0, !PT ;  /* 0x0000000700037c10 */ /* 0x000fe200087fe403 */
[----:B---3--:R-:W-:Y:S01]  /*1a3f0*/  IMAD R0, R4, UR4, RZ ;  /* 0x0000000404007c24 */ /* 0x008fe2000f8e02ff */
[----:B------:R-:W-:-:S03]  /*1a400*/  ISETP.GE.AND P0, PT, R10, UR20, PT ;  /* 0x000000140a007c0c */ /* 0x000fc6000bf06270 */
[----:B------:R-:W-:Y:S02]  /*1a410*/  IMAD R0, R5, UR6, R0 ;  /* 0x0000000605007c24 */ /* 0x000fe4000f8e0200 */
[----:B------:R-:W-:-:S05]  /*1a420*/  IMAD.WIDE.U32 R8, R4, UR6, R2 ;  /* 0x0000000604087c25 */ /* 0x000fca000f8e0002 */
[----:B------:R-:W-:-:S03]  /*1a430*/  IADD3 R7, R0, R9, RZ ;  /* 0x0000000900077210 */ /* 0x000fc60007ffe0ff */
[----:B-1--4-:R-:W-:Y:S05]  /*1a440*/  @P0 BRA `(.L_x_2342) ;  /* 0x0000000000240947 */ /* 0x012fea0003800000 */
        /* <DEDUP_REMOVED lines=8> */
[----:B------:R1:W-:Y:S02]  /*1a4d0*/  STG.E.128 desc[UR16][R4.64], R12 ;  /* 0x0000000c04007986 */ /* 0x0003e4000c101d10 */
.L_x_2342:
[----:B------:R-:W-:Y:S05]  /*1a4e0*/  BSYNC B0 ;  /* 0x0000000000007941 */ /* 0x000fea0003800000 */
.L_x_2341:
[----:B-1----:R1:W2:Y:S01]  /*1a4f0*/  LDS.128 R12, [R243+0x800] ;  /* 0x00080000f30c7984 */ /* 0x0022a20000000c00 */
        /* <DEDUP_REMOVED lines=14> */
.L_x_2344:
[----:B------:R-:W-:Y:S05]  /*1a5e0*/  BSYNC B0 ;  /* 0x0000000000007941 */ /* 0x000fea0003800000 */
.L_x_2343:
        /* <DEDUP_REMOVED lines=15> */
.L_x_2346:
[----:B------:R-:W-:Y:S05]  /*1a6e0*/  BSYNC B0 ;  /* 0x0000000000007941 */ /* 0x000fea0003800000 */
.L_x_2345:
[----:B------:R-:W-:Y:S05]  /*1a6f0*/  @P1 EXIT ;  /* 0x000000000000194d */ /* 0x000fea0003800000 */
[----:B------:R-:W-:Y:S01]  /*1a700*/  IADD3 R6, P0, R10, 0x30, RZ ;  /* 0x000000300a067810 */ /* 0x000fe20007f1e0ff */
[----:B------:R-:W-:Y:S01]  /*1a710*/  IMAD.MOV.U32 R2, RZ, RZ, R8 ;  /* 0x000000ffff027224 */ /* 0x000fe200078e0008 */
[----:B------:R-:W-:Y:S01]  /*1a720*/  MOV R3, R7 ;  /* 0x0000000700037202 */ /* 0x000fe20000000f00 */
[----:B------:R-:W-:Y:S02]  /*1a730*/  ULDC.64 UR4, c[0x0][0x280] ;  /* 0x0000a00000047ab9 */ /* 0x000fe40000000a00 */
[----:B------:R-:W-:Y:S02]  /*1a740*/  IMAD.X R0, RZ, RZ, R11, P0 ;  /* 0x000000ffff007224 */ /* 0x000fe400000e060b */
[----:B----4-:R-:W-:-:S04]  /*1a750*/  IMAD.WIDE.U32 R4, R6, R16, R2 ;  /* 0x0000001006047225 */ /* 0x010fc800078e0002 */
[----:B------:R-:W-:Y:S01]  /*1a760*/  IMAD R0, R0, R16, RZ ;  /* 0x0000001000007224 */ /* 0x000fe200078e02ff */
[----:B------:R-:W-:-:S03]  /*1a770*/  LEA R2, P0, R4, UR4, 0x1 ;  /* 0x0000000404027c11 */ /* 0x000fc6000f8008ff */
[----:B------:R-:W-:-:S05]  /*1a780*/  IMAD R0, R6, R17, R0 ;  /* 0x0000001106007224 */ /* 0x000fca00078e0200 */
[----:B------:R-:W-:-:S04]  /*1a790*/  IADD3 R0, R0, R5, RZ ;  /* 0x0000000500007210 */ /* 0x000fc80007ffe0ff */
[----:B------:R-:W-:-:S05]  /*1a7a0*/  LEA.HI.X R3, R4, UR5, R0, 0x1, P0 ;  /* 0x0000000504037c11 */ /* 0x000fca00080f0c00 */
[----:B------:R-:W-:Y:S01]  /*1a7b0*/  STG.E.128 desc[UR16][R2.64], R20 ;  /* 0x0000001402007986 */ /* 0x000fe2000c101d10 */
[----:B------:R-:W-:Y:S05]  /*1a7c0*/  EXIT ;  /* 0x000000000000794d */ /* 0x000fea0003800000 */
.L_x_2347:
        /* <DEDUP_REMOVED lines=11> */
.L_x_7895:


//--------------------- .text._ZN5flash24flash_fwd_splitkv_kernelI23Flash_fwd_kernel_traitsILi64ELi64ELi256ELi4ELb0ELb0EN7cutlass6half_tE19Flash_kernel_traitsILi64ELi64ELi256ELi4ES3_EELb1ELb0ELb1ELb0ELb0ELb0ELb0ELb0EEEvNS_16Flash_fwd_paramsE --------------------------
	.section	.text._ZN5flash24flash_fwd_splitkv_kernelI23Flash_fwd_kernel_traitsILi64ELi64ELi256ELi4ELb0ELb0EN7cutlass6half_tE19Flash_kernel_traitsILi64ELi64ELi256ELi4ES3_EELb1ELb0ELb1ELb0ELb0ELb0ELb0ELb0EEEvNS_16Flash_fwd_paramsE,"ax",@progbits
	.align	128
        .global         _ZN5flash24flash_fwd_splitkv_kernelI23Flash_fwd_kernel_traitsILi64ELi64ELi256ELi4ELb0ELb0EN7cutlass6half_tE19Flash_kernel_traitsILi64ELi64ELi256ELi4ES3_EELb1ELb0ELb1ELb0ELb0ELb0ELb0ELb0EEEvNS_16Flash_fwd_paramsE
        .type           _ZN5flash24flash_fwd_splitkv_kernelI23Flash_fwd_kernel_traitsILi64ELi64ELi256ELi4ELb0ELb0EN7cutlass6half_tE19Flash_kernel_traitsILi64ELi64ELi256ELi4ES3_EELb1ELb0ELb1ELb0ELb0ELb0ELb0ELb0EEEvNS_16Flash_fwd_paramsE,@function
        .size           _ZN5flash24flash_fwd_splitkv_kernelI23Flash_fwd_kernel_traitsILi64ELi64ELi256ELi4ELb0ELb0EN7cutlass6half_tE19Flash_kernel_traitsILi64ELi64ELi256ELi4ES3_EELb1ELb0ELb1ELb0ELb0ELb0ELb0ELb0EEEvNS_16Flash_fwd_paramsE,(.L_x_7896 - _ZN5flash24flash_fwd_splitkv_kernelI23Flash_fwd_kernel_traitsILi64ELi64ELi256ELi4ELb0ELb0EN7cutlass6half_tE19Flash_kernel_traitsILi64ELi64ELi256ELi4ES3_EELb1ELb0ELb1ELb0ELb0ELb0ELb0ELb0EEEvNS_16Flash_fwd_paramsE)
        .other          _ZN5flash24flash_fwd_splitkv_kernelI23Flash_fwd_kernel_traitsILi64ELi64ELi256ELi4ELb0ELb0EN7cutlass6half_tE19Flash_kernel_traitsILi64ELi64ELi256ELi4ES3_EELb1ELb0ELb1ELb0ELb0ELb0ELb0ELb0EEEvNS_16Flash_fwd_paramsE,@"STO_CUDA_ENTRY STV_DEFAULT"
_ZN5flash24flash_fwd_splitkv_kernelI23Flash_fwd_kernel_traitsILi64ELi64ELi256ELi4ELb0ELb0EN7cutlass6half_tE19Flash_kernel_traitsILi64ELi64ELi256ELi4ES3_EELb1ELb0ELb1ELb0ELb0ELb0ELb0ELb0EEEvNS_16Flash_fwd_paramsE:
.text._ZN5flash24flash_fwd_splitkv_kernelI23Flash_fwd_kernel_traitsILi64ELi64ELi256ELi4ELb0ELb0EN7cutlass6half_tE19Flash_kernel_traitsILi64ELi64ELi256ELi4ES3_EELb1ELb0ELb1ELb0ELb0ELb0ELb0ELb0EEEvNS_16Flash_fwd_paramsE:
        /* <DEDUP_REMOVED lines=55> */
.L_x_2348:
[----:B------:R-:W-:Y:S01]  /*0370*/  ULDC UR6, c[0x0][0x2c8] ;  /* 0x0000b20000067ab9 */ /* 0x000fe20000000800 */
.L_x_2349:
        /* <DEDUP_REMOVED lines=58> */
[----:B------:R-:W-:Y:S01]  /*0720*/  IMAD.SHL.U32 R2, R167, 0x8, RZ ;  /* 0x00000008a7027824 */ /* 0x000fe200078e00ff */
[----:B------:R-:W-:Y:S01]  /*0730*/  @!UP0 UIMAD UR7, UR25, UR5, UR7 ;  /* 0x00000005190782a4 */ /* 0x000fe2000f8e0207 */
[----:B------:R-:W-:Y:S01]  /*0740*/  VIADD R0, R7, 0x10 ;  /* 0x0000001007007836 */ /* 0x000fe20000000000 */
        /* <DEDUP_REMOVED lines=43> */
.L_x_2352:
[----:B------:R-:W-:Y:S05]  /*0a00*/  BSYNC B0 ;  /* 0x0000000000007941 */ /* 0x000fea0003800000 */
.L_x_2351:
        /* <DEDUP_REMOVED lines=20> */
.L_x_2354:
[----:B------:R-:W-:Y:S05]  /*0b50*/  BSYNC B0 ;  /* 0x0000000000007941 */ /* 0x000fea0003800000 */
.L_x_2353:
        /* <DEDUP_REMOVED lines=14> */
.L_x_2356:
[----:B------:R-:W-:Y:S05]  /*0c40*/  BSYNC B0 ;  /* 0x0000000000007941 */ /* 0x000fea0003800000 */
.L_x_2355:
[----:B------:R-:W-:Y:S04]  /*0c50*/  BSSY B0, `(.L_x_2357) ;  /* 0x000000d000007945 */ /* 0x000fe80003800000 */
[----:B------:R-:W-:Y:S05]  /*0c60*/  @P6 BRA `(.L_x_2358) ;  /* 0x00000000002c6947 */ /* 0x000fea0003800000 */
[----:B------:R-:W-:Y:S01]  /*0c70*/  IADD3 R7, P4, R7, 0x30, RZ ;  /* 0x0000003007077810 */ /* 0x000fe20007f9e0ff */
[----:B------:R-:W-:Y:S01]  /*0c80*/  ULDC.64 UR6, c[0x0][0x280] ;  /* 0x0000a00000067ab9 */ /* 0x000fe20000000a00 */
[----:B------:R-:W-:Y:S02]  /*0c90*/  MOV R9, R13 ;  /* 0x0000000d00097202 */ /* 0x000fe40000000f00 */
[----:B------:R-:W-:Y:S01]  /*0ca0*/  IADD3.X R2, RZ, R5, RZ, P4, !PT ;  /* 0x00000005ff027210 */ /* 0x000fe200027fe4ff */
[----:B------:R-:W-:-:S04]  /*0cb0*/  IMAD.WIDE.U32 R8, R7, UR4, R8 ;  /* 0x0000000407087c25 */ /* 0x000fc8000f8e0008 */
[----:B------:R-:W-:Y:S01]  /*0cc0*/  IMAD R2, R2, UR4, RZ ;  /* 0x0000000402027c24 */ /* 0x000fe2000f8e02ff */
[----:B-1----:R-:W-:-:S03]  /*0cd0*/  LEA R10, P4, R8, UR6, 0x1 ;  /* 0x00000006080a7c11 */ /* 0x002fc6000f8808ff */
[----:B------:R-:W-:-:S05]  /*0ce0*/  IMAD R2, R7, UR5, R2 ;  /* 0x0000000507027c24 */ /* 0x000fca000f8e0202 */
[----:B------:R-:W-:-:S04]  /*0cf0*/  IADD3 R2, R9, R2, RZ ;  /* 0x0000000209027210 */ /* 0x000fc80007ffe0ff */
[----:B------:R-:W-:-:S05]  /*0d00*/  LEA.HI.X R11, R8, UR7, R2, 0x1, P4 ;  /* 0x00000007080b7c11 */ /* 0x000fca000a0f0c02 */
[----:B------:R4:W-:Y:S02]  /*0d10*/  STG.E.128 desc[UR20][R10.64], RZ ;  /* 0x000000ff0a007986 */ /* 0x0009e4000c101d14 */
.L_x_2358:
[----:B------:R-:W-:Y:S05]  /*0d20*/  BSYNC B0 ;  /* 0x0000000000007941 */ /* 0x000fea0003800000 */
.L_x_2357:
[----:B------:R-:W-:Y:S01]  /*0d30*/  LEA.HI.X.SX32 R0, R0, R5, 0x1, P2 ;  /* 0x0000000500007211 */ /* 0x000fe200010f0eff */
[----:B------:R-:W-:Y:S01]  /*0d40*/  ULDC.64 UR6, c[0x0][0x2b0] ;  /* 0x0000ac0000067ab9 */ /* 0x000fe20000000a00 */
[----:B------:R-:W-:Y:S01]  /*0d50*/  ISETP.GE.AND P2, PT, R6, UR16, PT ;  /* 0x0000001006007c0c */ /* 0x000fe2000bf46270 */
[----:B------:R-:W-:Y:S01]  /*0d60*/  @!P3 IMAD.MOV.U32 R5, RZ, RZ, 0x7f800000 ;  /* 0x7f800000ff05b424 */ /* 0x000fe200078e00ff */
[C---:B------:R-:W-:Y:S02]  /*0d70*/  LEA R2, P4, R4.reuse, UR6, 0x2 ;  /* 0x0000000604027c11 */ /* 0x040fe4000f8810ff */
[----:B------:R-:W-:Y:S02]  /*0d80*/  ISETP.NE.OR P2, PT, R167, RZ, P2 ;  /* 0x000000ffa700720c */ /* 0x000fe40001745670 */
[----:B------:R-:W-:Y:S01]  /*0d90*/  LEA.HI.X R3, R4, UR7, R0, 0x2, P4 ;  /* 0x0000000704037c11 */ /* 0x000fe2000a0f1400 */
[----:B------:R-:W-:Y:S02]  /*0da0*/  @!P1 IMAD.MOV.U32 R4, RZ, RZ, 0x7f800000 ;  /* 0x7f800000ff049424 */ /* 0x000fe400078e00ff */
[----:B------:R-:W-:-:S02]  /*0db0*/  @!P0 IMAD.MOV.U32 R0, RZ, RZ, 0x7f800000 ;  /* 0x7f800000ff008424 */ /* 0x000fc400078e00ff */
[----:B------:R1:W-:Y:S04]  /*0dc0*/  @!P3 STG.E desc[UR20][R2.64], R5 ;  /* 0x000000050200b986 */ /* 0x0003e8000c101914 */
[----:B------:R1:W-:Y:S04]  /*0dd0*/  @!P1 STG.E desc[UR20][R2.64+0x40], R4 ;  /* 0x0000400402009986 */ /* 0x0003e8000c101914 */
[----:B------:R1:W-:Y:S01]  /*0de0*/  @!P0 STG.E desc[UR20][R2.64+0x80], R0 ;  /* 0x0000800002008986 */ /* 0x0003e2000c101914 */
[----:B------:R-:W-:Y:S05]  /*0df0*/  @P2 EXIT ;  /* 0x000000000000294d */ /* 0x000fea0003800000 */
[----:B-1----:R-:W-:-:S05]  /*0e00*/  MOV R0, 0x7f800000 ;  /* 0x7f80000000007802 */ /* 0x002fca0000000f00 */
[----:B------:R-:W-:Y:S01]  /*0e10*/  STG.E desc[UR20][R2.64+0xc0], R0 ;  /* 0x0000c00002007986 */ /* 0x000fe2000c101914 */
[----:B------:R-:W-:Y:S05]  /*0e20*/  EXIT ;  /* 0x000000000000794d */ /* 0x000fea0003800000 */
.L_x_2350:
        /* <DEDUP_REMOVED lines=28> */
.L_x_2359:
        /* <DEDUP_REMOVED lines=34> */
[----:B------:R-:W-:Y:S02]  /*1210*/  IADD3 R6, -R6, RZ, RZ ;  /* 0x000000ff06067210 */ /* 0x000fe40007ffe1ff */
[----:B------:R-:W1:Y:S03]  /*1220*/  I2F.RP R8, R5 ;  /* 0x0000000500087306 */ /* 0x000e660000209400 */
[----:B------:R-:W-:-:S05]  /*1230*/  IMAD R190, R190, R6, UR7 ;  /* 0x00000007bebe7e24 */ /* 0x000fca000f8e0206 */
[----:B------:R-:W-:Y:S01]  /*1240*/  SHF.R.S32.HI R22, RZ, 0x1f, R190 ;  /* 0x0000001fff167819 */ /* 0x000fe200000114be */
[----:B-1----:R-:W1:Y:S01]  /*1250*/  MUFU.RCP R8, R8 ;  /* 0x0000000800087308 */ /* 0x002e620000001000 */
[----:B--2---:R-:W2:Y:S01]  /*1260*/  S2R R2, SR_CTAID.Z ;  /* 0x0000000000027919 */ /* 0x004ea20000002700 */
[----:B-1----:R-:W-:-:S06]  /*1270*/  IADD3 R8, R8, 0xffffffe, RZ ;  /* 0x0ffffffe08087810 */ /* 0x002fcc0007ffe0ff */
[----:B------:R-:W1:Y:S02]  /*1280*/  F2I.FTZ.U32.TRUNC.NTZ R9, R8 ;  /* 0x0000000800097305 */ /* 0x000e64000021f000 */
[----:B-1----:R-:W-:Y:S01]  /*1290*/  IMAD.MOV R4, RZ, RZ, -R9 ;  /* 0x000000ffff047224 */ /* 0x002fe200078e0a09 */
[----:B------:R-:W-:Y:S02]  /*12a0*/  MOV R8, RZ ;  /* 0x000000ff00087202 */ /* 0x000fe40000000f00 */
[----:B--2---:R-:W-:Y:S01]  /*12b0*/  IABS R2, R2 ;  /* 0x0000000200027213 */ /* 0x004fe20000000000 */
        /* <DEDUP_REMOVED lines=22> */
[----:B------:R-:W-:Y:S01]  /*1420*/  IMAD.U32 R5, RZ, RZ, UR13 ;  /* 0x0000000dff057e24 */ /* 0x000fe2000f8e00ff */
[----:B------:R-:W-:Y:S01]  /*1430*/  MOV R4, UR12 ;  /* 0x0000000c00047c02 */ /* 0x000fe20008000f00 */
[----:B------:R-:W-:Y:S01]  /*1440*/  IMAD R0, R190, UR9, R3 ;  /* 0x00000009be007c24 */ /* 0x000fe2000f8e0203 */
[----:B------:R-:W-:Y:S01]  /*1450*/  UIADD3 UR4, UR13, UR4, URZ ;  /* 0x000000040d047290 */ /* 0x000fe2000fffe03f */
[--C-:B------:R-:W-:Y:S01]  /*1460*/  SHF.R.S32.HI R11, RZ, 0x1f, R2.reuse ;  /* 0x0000001fff0b7819 */ /* 0x100fe20000011402 */
[----:B------:R-:W-:Y:S01]  /*1470*/  ULDC.64 UR6, c[0x0][0x260] ;  /* 0x0000980000067ab9 */ /* 0x000fe20000000a00 */
[----:B------:R-:W-:-:S03]  /*1480*/  IMAD.MOV.U32 R24, RZ, RZ, R2 ;  /* 0x000000ffff187224 */ /* 0x000fc600078e0002 */
[----:B------:R-:W-:Y:S01]  /*1490*/  MOV R5, UR4 ;  /* 0x0000000400057c02 */ /* 0x000fe20008000f00 */
[----:B------:R-:W-:Y:S02]  /*14a0*/  ULDC.64 UR4, c[0x0][0x238] ;  /* 0x00008e0000047ab9 */ /* 0x000fe40000000a00 */
[----:B------:R-:W-:Y:S01]  /*14b0*/  UIMAD UR10, UR10, UR4, URZ ;  /* 0x000000040a0a72a4 */ /* 0x000fe2000f8e023f */
[----:B------:R-:W-:Y:S01]  /*14c0*/  IMAD.WIDE.U32 R4, R190, UR8, R4 ;  /* 0x00000008be047c25 */ /* 0x000fe2000f8e0004 */
[----:B------:R-:W-:Y:S02]  /*14d0*/  UIMAD.WIDE.U32 UR14, UR11, UR4, URZ ;  /* 0x000000040b0e72a5 */ /* 0x000fe4000f8e003f */
[----:B------:R-:W-:Y:S01]  /*14e0*/  UIMAD UR10, UR11, UR5, UR10 ;  /* 0x000000050b0a72a4 */ /* 0x000fe2000f8e020a */
[----:B------:R-:W-:Y:S02]  /*14f0*/  IMAD.IADD R5, R5, 0x1, R0 ;  /* 0x0000000105057824 */ /* 0x000fe400078e0200 */
[----:B------:R-:W-:Y:S01]  /*1500*/  IMAD R0, R11, UR6, RZ ;  /* 0x000000060b007c24 */ /* 0x000fe2000f8e02ff */
[----:B------:R-:W-:Y:S01]  /*1510*/  UIADD3 UR10, UR15, UR10, URZ ;  /* 0x0000000a0f0a7290 */ /* 0x000fe2000fffe03f */
[----:B------:R-:W-:-:S04]  /*1520*/  IMAD.WIDE.U32 R4, R2, UR6, R4 ;  /* 0x0000000602047c25 */ /* 0x000fc8000f8e0004 */
[----:B------:R-:W-:-:S05]  /*1530*/  IMAD R0, R2, UR7, R0 ;  /* 0x0000000702007c24 */ /* 0x000fca000f8e0200 */
[----:B------:R-:W-:Y:S01]  /*1540*/  IADD3 R5, R5, R0, RZ ;  /* 0x0000000005057210 */ /* 0x000fe20007ffe0ff */
[----:B------:R-:W-:Y:S06]  /*1550*/  BRA `(.L_x_2361) ;  /* 0x0000000400447947 */ /* 0x000fec0003800000 */
.L_x_2360:
        /* <DEDUP_REMOVED lines=40> */
[----:B------:R-:W-:Y:S02]  /*17e0*/  ULDC.64 UR4, c[0x0][0x230] ;  /* 0x00008c0000047ab9 */ /* 0x000fe40000000a00 */
[----:B------:R-:W-:-:S02]  /*17f0*/  UIMAD UR14, UR14, UR4, URZ ;  /* 0x000000040e0e72a4 */ /* 0x000fc4000f8e023f */
[----:B------:R-:W-:Y:S02]  /*1800*/  UIADD3 UR29, UR29, UR13, URZ ;  /* 0x0000000d1d1d7290 */ /* 0x000fe4000fffe03f */
[----:B------:R-:W-:Y:S02]  /*1810*/  UIMAD UR5, UR6, UR5, UR14 ;  /* 0x00000005060572a4 */ /* 0x000fe4000f8e020e */
[----:B------:R-:W-:-:S04]  /*1820*/  UIMAD.WIDE.U32 UR14, UR6, UR4, UR28 ;  /* 0x00000004060e72a5 */ /* 0x000fc8000f8e001c */
[----:B------:R-:W-:-:S12]  /*1830*/  UIADD3 UR5, UR15, UR5, URZ ;  /* 0x000000050f057290 */ /* 0x000fd8000fffe03f */
.L_x_2362:
        /* <DEDUP_REMOVED lines=13> */
[----:B-1----:R-:W-:-:S03]  /*1910*/  IMAD R0, R11, R2, RZ ;  /* 0x000000020b007224 */ /* 0x002fc600078e02ff */
[----:B------:R-:W-:Y:S01]  /*1920*/  MOV R5, UR4 ;  /* 0x0000000400057c02 */ /* 0x000fe20008000f00 */
[----:B------:R-:W-:Y:S01]  /*1930*/  @UP0 ULDC.64 UR4, c[0x0][0x250] ;  /* 0x0000940000040ab9 */ /* 0x000fe20000000a00 */
[C---:B------:R-:W-:Y:S01]  /*1940*/  IMAD R0, R24.reuse, R3, R0 ;  /* 0x0000000318007224 */ /* 0x040fe200078e0200 */
[----:B------:R-:W-:Y:S01]  /*1950*/  @UP0 UIMAD.WIDE.U32 UR14, UR10, UR4, URZ ;  /* 0x000000040a0e02a5 */ /* 0x000fe2000f8e003f */
[----:B------:R-:W-:-:S03]  /*1960*/  IMAD.WIDE.U32 R4, R24, R2, R4 ;  /* 0x0000000218047225 */ /* 0x000fc600078e0004 */
[----:B------:R-:W-:Y:S01]  /*1970*/  @UP0 UIMAD UR10, UR10, UR5, UR15 ;  /* 0x000000050a0a02a4 */ /* 0x000fe2000f8e020f */
[----:B------:R-:W-:Y:S01]  /*1980*/  IMAD.IADD R5, R5, 0x1, R0 ;  /* 0x0000000105057824 */ /* 0x000fe200078e0200 */
[----:B------:R-:W-:Y:S10]  /*1990*/  @P0 BRA `(.L_x_2361) ;  /* 0x0000000000340947 */ /* 0x000ff40003800000 */
        /* <DEDUP_REMOVED lines=13> */
.L_x_2361:
[----:B------:R-:W-:Y:S01]  /*1a70*/  UISETP.NE.AND UP0, UPT, UR17, -0x1, UPT ;  /* 0xffffffff1100788c */ /* 0x000fe2000bf05270 */
[----:B------:R-:W-:Y:S01]  /*1a80*/  SHF.R.S32.HI R192, RZ, 0x1f, R167 ;  /* 0x0000001fffc07819 */ /* 0x000fe200000114a7 */
[----:B------:R-:W1:Y:S01]  /*1a90*/  S2R R16, SR_CTAID.X ;  /* 0x0000000000107919 */ /* 0x000e620000002500 */
[----:B------:R-:W-:Y:S01]  /*1aa0*/  UIADD3 UR15, UR19, -0x1, URZ ;  /* 0xffffffff130f7890 */ /* 0x000fe2000fffe03f */
[----:B------:R-:W-:Y:S01]  /*1ab0*/  BSSY B0, `(.L_x_2363) ;  /* 0x0000053000007945 */ /* 0x000fe20003800000 */
[CC--:B------:R-:W-:Y:S01]  /*1ac0*/  LEA.HI R2, R192.reuse, R167.reuse, RZ, 0x3 ;  /* 0x000000a7c0027211 */ /* 0x0c0fe200078f18ff */
[----:B------:R-:W-:Y:S01]  /*1ad0*/  UIADD3 UR12, -UR27, UR16, URZ ;  /* 0x000000101b0c7290 */ /* 0x000fe2000fffe13f */
[----:B------:R-:W-:Y:S01]  /*1ae0*/  LEA.HI R8, R192, R167, RZ, 0x4 ;  /* 0x000000a7c0087211 */ /* 0x000fe200078f20ff */
[----:B------:R-:W-:Y:S01]  /*1af0*/  USHF.L.U32 UR18, UR15, 0x8, URZ ;  /* 0x000000080f127899 */ /* 0x000fe2000800063f */
[----:B------:R-:W-:Y:S02]  /*1b00*/  SHF.R.S32.HI R20, RZ, 0x3, R2 ;  /* 0x00000003ff147819 */ /* 0x000fe40000011402 */
[----:B------:R-:W-:Y:S01]  /*1b10*/  LOP3.LUT R2, R2, 0xfffffff8, RZ, 0xc0, !PT ;  /* 0xfffffff802027812 */ /* 0x000fe200078ec0ff */
[----:B------:R-:W-:Y:S01]  /*1b20*/  @UP0 ULDC.64 UR4, c[0x0][0x240] ;  /* 0x0000900000040ab9 */ /* 0x000fe20000000a00 */
[----:B------:R-:W-:Y:S01]  /*1b30*/  @!UP0 USHF.R.S32.HI UR6, URZ, 0x1f, UR25 ;  /* 0x0000001f3f068899 */ /* 0x000fe20008011419 */
[C---:B------:R-:W-:Y:S01]  /*1b40*/  IMAD.SHL.U32 R241, R20.reuse, 0x40, RZ ;  /* 0x0000004014f17824 */ /* 0x040fe200078e00ff */
[----:B------:R-:W-:Y:S01]  /*1b50*/  @UP0 UIMAD.WIDE.U32 UR28, UR17, UR4, URZ ;  /* 0x00000004111c02a5 */ /* 0x000fe2000f8e003f */
[----:B------:R-:W-:Y:S01]  /*1b60*/  IMAD.IADD R2, R167, 0x1, -R2 ;  /* 0x00000001a7027824 */ /* 0x000fe200078e0a02 */
[----:B------:R-:W-:Y:S01]  /*1b70*/  UIADD3 UR23, -UR18, UR22, URZ ;  /* 0x0000001612177290 */ /* 0x000fe2000fffe13f */
[----:B------:R-:W-:Y:S01]  /*1b80*/  VIADD R0, R20, 0x10 ;  /* 0x0000001014007836 */ /* 0x000fe20000000000 */
[----:B------:R-:W-:Y:S01]  /*1b90*/  @UP0 UIMAD UR11, UR17, UR5, UR29 ;  /* 0x00000005110b02a4 */ /* 0x000fe2000f8e021d */
[----:B------:R-:W-:Y:S01]  /*1ba0*/  IMAD.SHL.U32 R242, R2, 0x8, RZ ;  /* 0x0000000802f27824 */ /* 0x000fe200078e00ff */
[----:B------:R-:W-:Y:S01]  /*1bb0*/  LOP3.LUT R241, R241, 0x1c0, RZ, 0xc0, !PT ;  /* 0x000001c0f1f17812 */ /* 0x000fe200078ec0ff */
[----:B------:R-:W-:Y:S01]  /*1bc0*/  @!UP0 ULDC.64 UR4, c[0x0][0x228] ;  /* 0x00008a0000048ab9 */ /* 0x000fe20000000a00 */
[----:B------:R-:W-:Y:S01]  /*1bd0*/  ISETP.GE.AND P0, PT, R0, UR12, PT ;  /* 0x0000000c00007c0c */ /* 0x000fe2000bf06270 */
[----:B------:R-:W-:Y:S01]  /*1be0*/  @!UP0 UIMAD UR6, UR6, UR4, URZ ;  /* 0x00000004060682a4 */ /* 0x000fe2000f8e023f */
[--C-:B------:R-:W-:Y:S01]  /*1bf0*/  LOP3.LUT R3, R241, 0x38, R242.reuse, 0xf8, !PT ;  /* 0x00000038f1037812 */ /* 0x100fe200078ef8f2 */
[----:B------:R-:W-:Y:S01]  /*1c00*/  @!UP0 UIMAD.WIDE.U32 UR30, UR25, UR4, URZ ;  /* 0x00000004191e82a5 */ /* 0x000fe2000f8e003f */
[----:B------:R-:W2:Y:S01]  /*1c10*/  S2UR UR4, SR_CgaCtaId ;  /* 0x00000000000479c3 */ /* 0x000ea20000008800 */
[----:B------:R-:W-:Y:S01]  /*1c20*/  @!UP0 UIMAD UR29, UR25, UR5, UR6 ;  /* 0x00000005191d82a4 */ /* 0x000fe2000f8e0206 */
[----:B------:R-:W-:Y:S01]  /*1c30*/  SHF.R.U32.HI R241, RZ, 0x3, R241 ;  /* 0x00000003fff17819 */ /* 0x000fe200000116f1 */
[----:B------:R-:W-:Y:S01]  /*1c40*/  USHF.R.S32.HI UR5, URZ, 0x1f, UR26 ;  /* 0x0000001f3f057899 */ /* 0x000fe2000801141a */
[C---:B------:R-:W-:Y:S01]  /*1c50*/  IADD3 R4, P2, R242.reuse, R4, RZ ;  /* 0x00000004f2047210 */ /* 0x040fe20007f5e0ff */
[----:B------:R-:W-:Y:S01]  /*1c60*/  @!UP0 UIADD3 UR11, UR31, UR29, URZ ;  /* 0x0000001d1f0b8290 */ /* 0x000fe2000fffe03f */
[----:B------:R-:W-:Y:S01]  /*1c70*/  LOP3.LUT R241, R3, R241, RZ, 0x3c, !PT ;  /* 0x000000f103f17212 */ /* 0x000fe200078e3cff */
[----:B------:R-:W-:Y:S01]  /*1c80*/  @!UP0 UMOV UR28, UR30 ;  /* 0x0000001e001c8c82 */ /* 0x000fe20008000000 */
[----:B------:R-:W-:Y:S01]  /*1c90*/  SHF.R.S32.HI R3, RZ, 0x1f, R242 ;  /* 0x0000001fff037819 */ /* 0x000fe200000114f2 */
[----:B------:R-:W-:Y:S01]  /*1ca0*/  ULDC.64 UR6, c[0x0][0x258] ;  /* 0x0000960000067ab9 */ /* 0x000fe20000000a00 */
[----:B------:R-:W-:Y:S01]  /*1cb0*/  IADD3 R6, P1, R242, UR28, RZ ;  /* 0x0000001cf2067c10 */ /* 0x000fe2000ff3e0ff */
[----:B------:R-:W-:Y:S01]  /*1cc0*/  IMAD.U32 R12, RZ, RZ, UR6 ;  /* 0x00000006ff0c7e24 */ /* 0x000fe2000f8e00ff */
[C---:B------:R-:W-:Y:S01]  /*1cd0*/  ISETP.GE.AND P6, PT, R0.reuse, UR23, PT ;  /* 0x0000001700007c0c */ /* 0x040fe2000bfc6270 */
[----:B------:R-:W-:Y:S01]  /*1ce0*/  UIMAD UR13, UR5, UR6, URZ ;  /* 0x00000006050d72a4 */ /* 0x000fe2000f8e023f */
[C---:B------:R-:W-:Y:S01]  /*1cf0*/  IADD3.X R7, R3.reuse, UR11, RZ, P1, !PT ;  /* 0x0000000b03077c10 */ /* 0x040fe20008ffe4ff */
[----:B------:R-:W-:Y:S01]  /*1d00*/  IMAD.X R5, R3, 0x1, R5, P2 ;  /* 0x0000000103057824 */ /* 0x000fe200010e0605 */
[----:B------:R-:W-:Y:S01]  /*1d10*/  ISETP.GE.AND P3, PT, R0, UR23, PT ;  /* 0x0000001700007c0c */ /* 0x000fe2000bf66270 */
[----:B------:R-:W-:Y:S01]  /*1d20*/  UIMAD UR13, UR26, UR7, UR13 ;  /* 0x000000071a0d72a4 */ /* 0x000fe2000f8e020d */
[----:B------:R-:W-:Y:S01]  /*1d30*/  LEA.HI R0, R192, R167, RZ, 0x6 ;  /* 0x000000a7c0007211 */ /* 0x000fe200078f30ff */
[----:B------:R-:W-:Y:S01]  /*1d40*/  IMAD.WIDE.U32 R12, R12, UR26, R6 ;  /* 0x0000001a0c0c7c25 */ /* 0x000fe2000f8e0006 */
[----:B------:R-:W-:Y:S01]  /*1d50*/  ISETP.GE.AND P2, PT, R20, UR12, PT ;  /* 0x0000000c14007c0c */ /* 0x000fe2000bf46270 */
[----:B------:R-:W-:Y:S01]  /*1d60*/  ULDC.64 UR6, c[0x0][0x268] ;  /* 0x00009a0000067ab9 */ /* 0x000fe20000000a00 */
[----:B------:R-:W-:Y:S01]  /*1d70*/  LOP3.LUT R6, R8, 0xfffffff0, RZ, 0xc0, !PT ;  /* 0xfffffff008067812 */ /* 0x000fe200078ec0ff */
[----:B------:R-:W-:Y:S01]  /*1d80*/  IMAD.SHL.U32 R0, R0, 0x8, RZ ;  /* 0x0000000800007824 */ /* 0x000fe200078e00ff */
[----:B------:R-:W-:Y:S01]  /*1d90*/  IADD3 R14, P1, R242, UR14, RZ ;  /* 0x0000000ef20e7c10 */ /* 0x000fe2000ff3e0ff */
[----:B------:R-:W-:Y:S01]  /*1da0*/  IMAD R11, R11, UR6, RZ ;  /* 0x000000060b0b7c24 */ /* 0x000fe2000f8e02ff */
[----:B------:R-:W-:Y:S01]  /*1db0*/  UMOV UR11, 0x400 ;  /* 0x00000400000b7882 */ /* 0x000fe20000000000 */
[----:B------:R-:W-:Y:S01]  /*1dc0*/  IMAD.IADD R6, R167, 0x1, -R6 ;  /* 0x00000001a7067824 */ /* 0x000fe200078e0a06 */
[----:B------:R-:W-:Y:S01]  /*1dd0*/  IADD3.X R15, R3, UR10, RZ, P1, !PT ;  /* 0x0000000a030f7c10 */ /* 0x000fe20008ffe4ff */
[----:B--2---:R-:W-:Y:S01]  /*1de0*/  ULEA UR4, UR4, UR11, 0x18 ;  /* 0x0000000b04047291 */ /* 0x004fe2000f8ec03f */
[----:B------:R-:W-:Y:S01]  /*1df0*/  LOP3.LUT R241, R241, 0xfffffe00, R0, 0xf8, !PT ;  /* 0xfffffe00f1f17812 */ /* 0x000fe200078ef800 */
[----:B------:R-:W-:Y:S01]  /*1e00*/  IMAD R11, R24, UR7, R11 ;  /* 0x00000007180b7c24 */ /* 0x000fe2000f8e020b */
[----:B------:R-:W-:Y:S01]  /*1e10*/  SHF.R.S32.HI R21, RZ, 0x1f, R20 ;  /* 0x0000001fff157819 */ /* 0x000fe20000011414 */
[----:B------:R-:W-:Y:S01]  /*1e20*/  VIADD R0, R20, 0x20 ;  /* 0x0000002014007836 */ /* 0x000fe20000000000 */
[----:B------:R-:W-:Y:S01]  /*1e30*/  SHF.R.S32.HI R7, RZ, 0x1f, R6 ;  /* 0x0000001fff077819 */ /* 0x000fe20000011406 */
[----:B------:R-:W-:Y:S01]  /*1e40*/  IMAD.WIDE.U32 R24, R24, UR6, R14 ;  /* 0x0000000618187c25 */ /* 0x000fe2000f8e000e */
[----:B------:R-:W-:-:S02]  /*1e50*/  IADD3 R190, P1, R20, R190, RZ ;  /* 0x000000be14be7210 */ /* 0x000fc40007f3e0ff */
[----:B------:R-:W-:Y:S01]  /*1e60*/  ISETP.GE.AND P5, PT, R0, UR12, PT ;  /* 0x0000000c00007c0c */ /* 0x000fe2000bfa6270 */
[----:B------:R-:W-:Y:S01]  /*1e70*/  VIADD R15, R13, UR13 ;  /* 0x0000000d0d0f7c36 */ /* 0x000fe20008000000 */
[----:B------:R-:W-:Y:S01]  /*1e80*/  LEA.HI R7, R7, R6, RZ, 0x3 ;  /* 0x0000000607077211 */ /* 0x000fe200078f18ff */
[----:B-1----:R-:W-:Y:S01]  /*1e90*/  IMAD.WIDE R16, R16, 0x40, R20 ;  /* 0x0000004010107825 */ /* 0x002fe200078e0214 */
[----:B------:R-:W-:-:S03]  /*1ea0*/  LEA R241, R241, UR4, 0x1 ;  /* 0x00000004f1f17c11 */ /* 0x000fc6000f8e08ff */
[----:B------:R-:W-:Y:S01]  /*1eb0*/  VIADD R10, R20, 0x30 ;  /* 0x00000030140a7836 */ /* 0x000fe20000000000 */
        /* <DEDUP_REMOVED lines=18> */
.L_x_2364:
[----:B------:R-:W-:Y:S05]  /*1fe0*/  BSYNC B0 ;  /* 0x0000000000007941 */ /* 0x000fea0003800000 */
.L_x_2363:
[----:B------:R-:W-:Y:S01]  /*1ff0*/  LOP3.LUT R3, R7, 0xfffffff8, RZ, 0xc0, !PT ;  /* 0xfffffff807037812 */ /* 0x000fe200078ec0ff */
[----:B------:R-:W-:Y:S01]  /*2000*/  BSSY B0, `(.L_x_2365) ;  /* 0x0000018000007945 */ /* 0x000fe20003800000 */
[----:B------:R-:W-:-:S03]  /*2010*/  ISETP.GE.AND P2, PT, R10, UR12, PT ;  /* 0x0000000c0a007c0c */ /* 0x000fc6000bf46270 */
[----:B------:R-:W-:Y:S01]  /*2020*/  IMAD.IADD R6, R6, 0x1, -R3 ;  /* 0x0000000106067824 */ /* 0x000fe200078e0a03 */
        /* <DEDUP_REMOVED lines=21> */
.L_x_2366:
[----:B------:R-:W-:Y:S05]  /*2180*/  BSYNC B0 ;  /* 0x0000000000007941 */ /* 0x000fea0003800000 */
.L_x_2365:
        /* <DEDUP_REMOVED lines=15> */
[----:B--2-4-:R-:W-:Y:S02]  /*2280*/  LEA R26, P0, R18, UR6, 0x1 ;  /* 0x00000006121a7c11 */ /* 0x014fe4000f8008ff */
[----:B------:R-:W-:-:S04]  /*2290*/  IADD3 R3, R19, R3, RZ ;  /* 0x0000000313037210 */ /* 0x000fc80007ffe0ff */
[----:B------:R-:W-:-:S05]  /*22a0*/  LEA.HI.X R27, R18, UR7, R3, 0x1, P0 ;  /* 0x00000007121b7c11 */ /* 0x000fca00080f0c03 */
[----:B------:R-:W-:Y:S01]  /*22b0*/  @!PT LDS RZ, [RZ] ;  /* 0x00000000fffff984 */ /* 0x000fe20000000800 */
[----:B------:R-:W-:Y:S01]  /*22c0*/  @!PT LDS RZ, [RZ] ;  /* 0x00000000fffff984 */ /* 0x000fe20000000800 */
[----:B------:R-:W-:Y:S01]  /*22d0*/  @!PT LDS RZ, [RZ] ;  /* 0x00000000fffff984 */ /* 0x000fe20000000800 */
[----:B------:R2:W-:Y:S02]  /*22e0*/  LDGSTS.E.BYPASS.LTC128B.128 [R241+0x1000], desc[UR20][R26.64] ;  /* 0x010000001af17fae */ /* 0x0005e4000b901d54 */
.L_x_2368:
[----:B------:R-:W-:Y:S05]  /*22f0*/  BSYNC B0 ;  /* 0x0000000000007941 */ /* 0x000fea0003800000 */
.L_x_2367:
        /* <DEDUP_REMOVED lines=21> */
.L_x_2370:
[----:B------:R-:W-:Y:S05]  /*2450*/  BSYNC B0 ;  /* 0x0000000000007941 */ /* 0x000fea0003800000 */
.L_x_2369:
[C---:B------:R-:W-:Y:S01]  /*2460*/  IMAD.X R22, R21.reuse, 0x1, R22, P1 ;  /* 0x0000000115167824 */ /* 0x040fe200008e0616 */
[----:B------:R-:W-:Y:S01]  /*2470*/  R2P PR, R6, 0x6 ;  /* 0x0000000606007804 */ /* 0x000fe20000000000 */
[----:B------:R-:W-:Y:S01]  /*2480*/  IMAD.MOV.U32 R239, RZ, RZ, 0x20 ;  /* 0x00000020ffef7424 */ /* 0x000fe200078e00ff */
[C---:B------:R-:W-:Y:S01]  /*2490*/  ISETP.GE.AND P5, PT, R0.reuse, UR23, PT ;  /* 0x0000001700007c0c */ /* 0x040fe2000bfa6270 */
[----:B------:R-:W-:Y:S01]  /*24a0*/  IMAD R164, R21, UR8, RZ ;  /* 0x0000000815a47c24 */ /* 0x000fe2000f8e02ff */
[----:B------:R-:W-:Y:S01]  /*24b0*/  ISETP.GE.AND P0, PT, R0, UR23, PT ;  /* 0x0000001700007c0c */ /* 0x000fe2000bf06270 */
[----:B------:R-:W-:Y:S01]  /*24c0*/  IMAD.MOV.U32 R0, RZ, RZ, 0x10 ;  /* 0x00000010ff007424 */ /* 0x000fe200078e00ff */
[----:B------:R-:W-:Y:S01]  /*24d0*/  SEL R239, R239, 0xffffffe0, !P2 ;  /* 0xffffffe0efef7807 */ /* 0x000fe20005000000 */
[C---:B------:R-:W-:Y:S01]  /*24e0*/  IMAD.WIDE.U32 R12, R20.reuse, UR8, R4 ;  /* 0x00000008140c7c25 */ /* 0x040fe2000f8e0004 */
[----:B------:R-:W-:Y:S01]  /*24f0*/  ISETP.GE.AND P2, PT, R20, UR23, PT ;  /* 0x0000001714007c0c */ /* 0x000fe2000bf46270 */
[----:B------:R-:W-:Y:S01]  /*2500*/  BSSY B0, `(.L_x_2371) ;  /* 0x0000013000007945 */ /* 0x000fe20003800000 */
[----:B------:R-:W-:Y:S01]  /*2510*/  SEL R240, R0, 0xfffffff0, !P1 ;  /* 0xfffffff000f07807 */ /* 0x000fe20004800000 */
[----:B------:R-:W-:Y:S01]  /*2520*/  IMAD R164, R20, UR9, R164 ;  /* 0x0000000914a47c24 */ /* 0x000fe2000f8e02a4 */
[----:B------:R-:W-:-:S02]  /*2530*/  ISETP.GE.AND P1, PT, R10, UR23, PT ;  /* 0x000000170a007c0c */ /* 0x000fc4000bf26270 */
[----:B------:R-:W-:Y:S01]  /*2540*/  IADD3 R5, R20, 0x40, RZ ;  /* 0x0000004014057810 */ /* 0x000fe20007ffe0ff */
[----:B------:R-:W-:Y:S01]  /*2550*/  IMAD.IADD R164, R13, 0x1, R164 ;  /* 0x000000010da47824 */ /* 0x000fe200078e02a4 */
[----:B------:R-:W-:-:S05]  /*2560*/  MOV R165, R12 ;  /* 0x0000000c00a57202 */ /* 0x000fca0000000f00 */
        /* <DEDUP_REMOVED lines=12> */
.L_x_2372:
[----:B------:R-:W-:Y:S05]  /*2630*/  BSYNC B0 ;  /* 0x0000000000007941 */ /* 0x000fea0003800000 */
.L_x_2371:
        /* <DEDUP_REMOVED lines=19> */
.L_x_2374:
[----:B------:R-:W-:Y:S05]  /*2770*/  BSYNC B0 ;  /* 0x0000000000007941 */ /* 0x000fea0003800000 */
.L_x_2373:
        /* <DEDUP_REMOVED lines=20> */
.L_x_2376:
[----:B------:R-:W-:Y:S05]  /*28c0*/  BSYNC B0 ;  /* 0x0000000000007941 */ /* 0x000fea0003800000 */
.L_x_2375:
        /* <DEDUP_REMOVED lines=21> */
.L_x_2378:
[----:B------:R-:W-:Y:S05]  /*2a20*/  BSYNC B0 ;  /* 0x0000000000007941 */ /* 0x000fea0003800000 */
.L_x_2377:
        /* <DEDUP_REMOVED lines=20> */
.L_x_2380:
[----:B------:R-:W-:Y:S05]  /*2b70*/  BSYNC B0 ;  /* 0x0000000000007941 */ /* 0x000fea0003800000 */
.L_x_2379:
        /* <DEDUP_REMOVED lines=21> */
.L_x_2382:
[----:B------:R-:W-:Y:S05]  /*2cd0*/  BSYNC B0 ;  /* 0x0000000000007941 */ /* 0x000fea0003800000 */
.L_x_2381:
        /* <DEDUP_REMOVED lines=21> */
.L_x_2384:
[----:B------:R-:W-:Y:S05]  /*2e30*/  BSYNC B0 ;  /* 0x0000000000007941 */ /* 0x000fea0003800000 */
.L_x_2383:
        /* <DEDUP_REMOVED lines=13> */
[----:B--2-4-:R-:W-:-:S05]  /*2f10*/  IMAD.WIDE.U32 R26, R4, 0x70, R12 ;  /* 0x00000070041a7825 */ /* 0x014fca00078e000c */
[----:B------:R-:W-:Y:S02]  /*2f20*/  IADD3 R4, R27, UR10, RZ ;  /* 0x0000000a1b047c10 */ /* 0x000fe4000fffe0ff */
[----:B------:R-:W-:-:S04]  /*2f30*/  LEA R12, P1, R26, UR6, 0x1 ;  /* 0x000000061a0c7c11 */ /* 0x000fc8000f8208ff */
[----:B------:R-:W-:-:S05]  /*2f40*/  LEA.HI.X R13, R26, UR7, R4, 0x1, P1 ;  /* 0x000000071a0d7c11 */ /* 0x000fca00088f0c04 */
[----:B------:R-:W-:Y:S01]  /*2f50*/  @!PT LDS RZ, [RZ] ;  /* 0x00000000fffff984 */ /* 0x000fe20000000800 */
[----:B------:R-:W-:Y:S01]  /*2f60*/  @!PT LDS RZ, [RZ] ;  /* 0x00000000fffff984 */ /* 0x000fe20000000800 */
[----:B------:R-:W-:Y:S01]  /*2f70*/  @!PT LDS RZ, [RZ] ;  /* 0x00000000fffff984 */ /* 0x000fe20000000800 */
[----:B------:R2:W-:Y:S04]  /*2f80*/  LDGSTS.E.BYPASS.LTC128B.128 [R241+0x5800], desc[UR20][R12.64] ;  /* 0x058000000cf17fae */ /* 0x0005e8000b901d54 */
.L_x_2386:
[----:B------:R-:W-:Y:S05]  /*2f90*/  BSYNC B0 ;  /* 0x0000000000007941 */ /* 0x000fea0003800000 */
.L_x_2385:
        /* <DEDUP_REMOVED lines=8> */
[----:B--2---:R-:W-:Y:S01]  /*3020*/  IMAD.U32 R13, RZ, RZ, UR8 ;  /* 0x00000008ff0d7e24 */ /* 0x004fe2000f8e00ff */
        /* <DEDUP_REMOVED lines=11> */
.L_x_2388:
[----:B------:R-:W-:Y:S05]  /*30e0*/  BSYNC B0 ;  /* 0x0000000000007941 */ /* 0x000fea0003800000 */
.L_x_2387:
[----:B------:R-:W-:Y:S01]  /*30f0*/  BSSY B0, `(.L_x_2389) ;  /* 0x0000015000007945 */ /* 0x000fe20003800000 */
[----:B------:R-:W-:Y:S02]  /*3100*/  ISETP.GE.AND P2, PT, R14, UR23, PT ;  /* 0x000000170e007c0c */ /* 0x000fe4000bf46270 */
[----:B--2---:R-:W-:Y:S01]  /*3110*/  IADD3 R13, R20, 0xd0, RZ ;  /* 0x000000d0140d7810 */ /* 0x004fe20007ffe0ff */
[----:B------:R-:W-:Y:S05]  /*3120*/  @P6 BRA `(.L_x_2390) ;  /* 0x0000000000446947 */ /* 0x000fea0003800000 */
[----:B------:R-:W-:Y:S02]  /*3130*/  ULDC UR6, c[0x0][0x2d0] ;  /* 0x0000b40000067ab9 */ /* 0x000fe40000000800 */
[----:B------:R-:W-:-:S13]  /*3140*/  ISETP.GE.AND P6, PT, R242, UR6, PT ;  /* 0x00000006f2007c0c */ /* 0x000fda000bfc6270 */
[----:B------:R2:W-:Y:S01]  /*3150*/  @P6 STS.128 [R241+0x6800], RZ ;  /* 0x006800fff1006388 */ /* 0x0005e20000000c00 */
[----:B------:R-:W-:Y:S05]  /*3160*/  @P6 BRA `(.L_x_2390) ;  /* 0x0000000000346947 */ /* 0x000fea0003800000 */
[----:B----4-:R-:W-:Y:S01]  /*3170*/  MOV R27, R164 ;  /* 0x000000a4001b7202 */ /* 0x010fe20000000f00 */
        /* <DEDUP_REMOVED lines=12> */
.L_x_2390:
[----:B------:R-:W-:Y:S05]  /*3240*/  BSYNC B0 ;  /* 0x0000000000007941 */ /* 0x000fea0003800000 */
.L_x_2389:
        /* <DEDUP_REMOVED lines=21> */
.L_x_2392:
[----:B------:R-:W-:Y:S05]  /*33a0*/  BSYNC B0 ;  /* 0x0000000000007941 */ /* 0x000fea0003800000 */
.L_x_2391:
        /* <DEDUP_REMOVED lines=21> */
.L_x_2394:
[----:B------:R-:W-:Y:S05]  /*3500*/  BSYNC B0 ;  /* 0x0000000000007941 */ /* 0x000fea0003800000 */
.L_x_2393:
[----:B------:R-:W-:Y:S01]  /*3510*/  BSSY B0, `(.L_x_2395) ;  /* 0x0000014000007945 */ /* 0x000fe20003800000 */
[----:B------:R-:W-:-:S03]  /*3520*/  ISETP.GE.AND P1, PT, R4, UR23, PT ;  /* 0x0000001704007c0c */ /* 0x000fc6000bf26270 */
[----:B------:R-:W-:Y:S10]  /*3530*/  @P2 BRA `(.L_x_2396) ;  /* 0x0000000000442947 */ /* 0x000ff40003800000 */
        /* <DEDUP_REMOVED lines=17> */
.L_x_2396:
[----:B------:R-:W-:Y:S05]  /*3650*/  BSYNC B0 ;  /* 0x0000000000007941 */ /* 0x000fea0003800000 */
.L_x_2395:
[----:B------:R-:W-:Y:S04]  /*3660*/  BSSY B0, `(.L_x_2397) ;  /* 0x0000013000007945 */ /* 0x000fe80003800000 */
        /* <DEDUP_REMOVED lines=18> */
.L_x_2398:
[----:B------:R-:W-:Y:S05]  /*3790*/  BSYNC B0 ;  /* 0x0000000000007941 */ /* 0x000fea0003800000 */
.L_x_2397:
        /* <DEDUP_REMOVED lines=19> */
.L_x_2400:
[----:B------:R-:W-:Y:S05]  /*38d0*/  BSYNC B0 ;  /* 0x0000000000007941 */ /* 0x000fea0003800000 */
.L_x_2399:
        /* <DEDUP_REMOVED lines=19> */
.L_x_2402:
[----:B------:R-:W-:Y:S05]  /*3a10*/  BSYNC B0 ;  /* 0x0000000000007941 */ /* 0x000fea0003800000 */
.L_x_2401:
[----:B------:R-:W-:Y:S01]  /*3a20*/  USHF.R.S32.HI UR28, URZ, 0x1f, UR25 ;  /* 0x0000001f3f1c7899 */ /* 0x000fe20008011419 */
[----:B------:R-:W0:Y:S01]  /*3a30*/  LDGDEPBAR ;  /* 0x00000000000079af */ /* 0x000e220000000000 */
[----:B------:R-:W-:Y:S01]  /*3a40*/  ULDC.64 UR10, c[0x0][0x3d0] ;  /* 0x0000f400000a7ab9 */ /* 0x000fe20000000a00 */
[----:B------:R-:W-:Y:S01]  /*3a50*/  UMOV UR30, UR26 ;  /* 0x0000001a001e7c82 */ /* 0x000fe20008000000 */
[----:B------:R-:W-:Y:S01]  /*3a60*/  UIMAD UR28, UR28, UR10, URZ ;  /* 0x0000000a1c1c72a4 */ /* 0x000fe2000f8e023f */
[----:B------:R-:W-:Y:S01]  /*3a70*/  IMAD.IADD R25, R25, 0x1, R11 ;  /* 0x0000000119197824 */ /* 0x000fe200078e020b */
[----:B------:R-:W-:Y:S01]  /*3a80*/  UMOV UR31, UR5 ;  /* 0x00000005001f7c82 */ /* 0x000fe20008000000 */
[----:B------:R-:W-:Y:S01]  /*3a90*/  ISETP.GE.AND P6, PT, R10, UR23, PT ;  /* 0x000000170a007c0c */ /* 0x000fe2000bfc6270 */
[----:B------:R-:W-:Y:S01]  /*3aa0*/  UIMAD.WIDE.U32 UR30, UR25, UR10, UR30 ;  /* 0x0000000a191e72a5 */ /* 0x000fe2000f8e001e */
[----:B------:R-:W-:Y:S01]  /*3ab0*/  LEA.HI R192, R192, R167, RZ, 0x5 ;  /* 0x000000a7c0c07211 */ /* 0x000fe200078f28ff */
[----:B------:R-:W-:Y:S01]  /*3ac0*/  UIMAD UR28, UR25, UR11, UR28 ;  /* 0x0000000b191c72a4 */ /* 0x000fe2000f8e021c */
[----:B------:R-:W-:Y:S01]  /*3ad0*/  ISETP.GE.AND P5, PT, R5, UR23, PT ;  /* 0x0000001705007c0c */ /* 0x000fe2000bfa6270 */
[----:B------:R-:W-:Y:S01]  /*3ae0*/  ULDC.64 UR6, c[0x0][0x250] ;  /* 0x0000940000067ab9 */ /* 0x000fe20000000a00 */
[----:B------:R-:W-:Y:S01]  /*3af0*/  ULDC.64 UR10, c[0x0][0x3c8] ;  /* 0x0000f200000a7ab9 */ /* 0x000fe20000000a00 */
[----:B------:R-:W-:Y:S01]  /*3b00*/  UIADD3 UR28, UR31, UR28, URZ ;  /* 0x0000001c1f1c7290 */ /* 0x000fe2000fffe03f */
[----:B------:R-:W-:Y:S01]  /*3b10*/  IMAD R22, R22, UR6, RZ ;  /* 0x0000000616167c24 */ /* 0x000fe2000f8e02ff */
[----:B------:R-:W-:Y:S01]  /*3b20*/  ULEA UR5, UP0, UR30, UR10, 0x2 ;  /* 0x0000000a1e057291 */ /* 0x000fe2000f80103f */
[----:B------:R-:W-:-:S02]  /*3b30*/  SHF.R.S32.HI R5, RZ, 0x5, R192 ;  /* 0x00000005ff057819 */ /* 0x000fc400000114c0 */
[C---:B------:R-:W-:Y:S01]  /*3b40*/  IMAD R193, R190.reuse, UR7, R22 ;  /* 0x00000007bec17c24 */ /* 0x040fe2000f8e0216 */
[----:B------:R-:W-:Y:S01]  /*3b50*/  ULEA.HI.X UR28, UR30, UR11, UR28, 0x2, UP0 ;  /* 0x0000000b1e1c7291 */ /* 0x000fe200080f141c */
[----:B------:R-:W-:Y:S01]  /*3b60*/  IMAD.WIDE.U32 R190, R190, UR6, R24 ;  /* 0x00000006bebe7c25 */ /* 0x000fe2000f8e0018 */
[----:B------:R-:W-:Y:S01]  /*3b70*/  ISETP.GE.AND P2, PT, R3, UR23, PT ;  /* 0x0000001703007c0c */ /* 0x000fe2000bf46270 */
[----:B------:R-:W-:Y:S02]  /*3b80*/  ULDC.64 UR10, c[0x0][0x220] ;  /* 0x00008800000a7ab9 */ /* 0x000fe40000000a00 */
[----:B------:R-:W-:Y:S01]  /*3b90*/  IMAD.U32 R10, RZ, RZ, UR5 ;  /* 0x00000005ff0a7e24 */ /* 0x000fe2000f8e00ff */
[----:B------:R-:W-:-:S04]  /*3ba0*/  DEPBAR.LE SB0, 0x0 ;  /* 0x000080000000791a */ /* 0x000fc80000000000 */
[----:B------:R-:W-:Y:S01]  /*3bb0*/  IMAD.U32 R11, RZ, RZ, UR28 ;  /* 0x0000001cff0b7e24 */ /* 0x000fe2000f8e00ff */
[C---:B------:R-:W-:Y:S01]  /*3bc0*/  LEA R173, P1, R190.reuse, UR10, 0x1 ;  /* 0x0000000abead7c11 */ /* 0x040fe2000f8208ff */
[----:B------:R-:W-:Y:S01]  /*3bd0*/  IMAD.IADD R193, R191, 0x1, R193 ;  /* 0x00000001bfc17824 */ /* 0x000fe200078e02c1 */
[----:B------:R-:W-:Y:S02]  /*3be0*/  ULDC UR5, c[0x0][0x2e8] ;  /* 0x0000ba0000057ab9 */ /* 0x000fe40000000800 */
[----:B------:R1:W5:Y:S02]  /*3bf0*/  LDG.E R195, desc[UR20][R10.64] ;  /* 0x000000140ac37981 */ /* 0x000364000c1e1900 */
[----:B------:R-:W-:Y:S01]  /*3c00*/  LEA.HI.X R172, R190, UR11, R193, 0x1, P1 ;  /* 0x0000000bbeac7c11 */ /* 0x000fe200088f0cc1 */
[----:B------:R-:W-:Y:S01]  /*3c10*/  BAR.SYNC.DEFER_BLOCKING 0x0 ;  /* 0x0000000000007b1d */ /* 0x000fe20000010000 */
[----:B------:R-:W-:Y:S01]  /*3c20*/  ISETP.GE.AND P1, PT, R20, UR23, PT ;  /* 0x0000001714007c0c */ /* 0x000fe2000bf26270 */
[----:B------:R-:W-:Y:S01]  /*3c30*/  IMAD.U32 R3, RZ, RZ, UR24 ;  /* 0x00000018ff037e24 */ /* 0x000fe2000f8e00ff */
[----:B------:R-:W-:-:S03]  /*3c40*/  LEA R194, R5, UR27, 0x4 ;  /* 0x0000001b05c27c11 */ /* 0x000fc6000f8e20ff */
[----:B------:R-:W1:Y:S01]  /*3c50*/  MUFU.RCP R189, UR5 ;  /* 0x0000000500bd7d08 */ /* 0x000e620008001000 */
[----:B------:R-:W-:Y:S07]  /*3c60*/  BSSY B0, `(.L_x_2403) ;  /* 0x000000d000007945 */ /* 0x000fee0003800000 */
[----:B------:R1:W-:Y:S01]  /*3c70*/  @P1 STS.128 [R241+0xa000], RZ ;  /* 0x00a000fff1001388 */ /* 0x0003e20000000c00 */
[----:B------:R-:W-:Y:S05]  /*3c80*/  @P1 BRA `(.L_x_2404) ;  /* 0x0000000000281947 */ /* 0x000fea0003800000 */
[----:B------:R-:W-:Y:S02]  /*3c90*/  ULDC UR5, c[0x0][0x2d0] ;  /* 0x0000b40000057ab9 */ /* 0x000fe40000000800 */
[----:B------:R-:W-:-:S13]  /*3ca0*/  ISETP.GE.AND P1, PT, R242, UR5, PT ;  /* 0x00000005f2007c0c */ /* 0x000fda000bf26270 */
[----:B------:R1:W-:Y:S01]  /*3cb0*/  @P1 STS.128 [R241+0xa000], RZ ;  /* 0x00a000fff1001388 */ /* 0x0003e20000000c00 */
[----:B------:R-:W-:Y:S05]  /*3cc0*/  @P1 BRA `(.L_x_2404) ;  /* 0x0000000000181947 */ /* 0x000fea0003800000 */
[----:B-1----:R-:W-:Y:S02]  /*3cd0*/  MOV R10, R173 ;  /* 0x000000ad000a7202 */ /* 0x002fe40000000f00 */
[----:B------:R-:W-:-:S05]  /*3ce0*/  MOV R11, R172 ;  /* 0x000000ac000b7202 */ /* 0x000fca0000000f00 */
[----:B------:R-:W-:Y:S01]  /*3cf0*/  @!PT LDS RZ, [RZ] ;  /* 0x00000000fffff984 */ /* 0x000fe20000000800 */
[----:B------:R-:W-:Y:S01]  /*3d00*/  @!PT LDS RZ, [RZ] ;  /* 0x00000000fffff984 */ /* 0x000fe20000000800 */
[----:B------:R-:W-:Y:S01]  /*3d10*/  @!PT LDS RZ, [RZ] ;  /* 0x00000000fffff984 */ /* 0x000fe20000000800 */
[----:B------:R1:W-:Y:S02]  /*3d20*/  LDGSTS.E.BYPASS.LTC128B.128 [R241+0xa000], desc[UR20][R10.64] ;  /* 0x0a0000000af17fae */ /* 0x0003e4000b901d54 */
.L_x_2404:
[----:B------:R-:W-:Y:S05]  /*3d30*/  BSYNC B0 ;  /* 0x0000000000007941 */ /* 0x000fea0003800000 */
.L_x_2403:
        /* <DEDUP_REMOVED lines=19> */
.L_x_2406:
[----:B------:R-:W-:Y:S05]  /*3e70*/  BSYNC B0 ;  /* 0x0000000000007941 */ /* 0x000fea0003800000 */
.L_x_2405:
        /* <DEDUP_REMOVED lines=17> */
.L_x_2408:
[----:B------:R-:W-:Y:S05]  /*3f90*/  BSYNC B0 ;  /* 0x0000000000007941 */ /* 0x000fea0003800000 */
.L_x_2407:
        /* <DEDUP_REMOVED lines=18> */
.L_x_2410:
[----:B------:R-:W-:Y:S05]  /*40c0*/  BSYNC B0 ;  /* 0x0000000000007941 */ /* 0x000fea0003800000 */
.L_x_2409:
        /* <DEDUP_REMOVED lines=17> */
.L_x_2412:
[----:B------:R-:W-:Y:S05]  /*41e0*/  BSYNC B0 ;  /* 0x0000000000007941 */ /* 0x000fea0003800000 */
.L_x_2411:
        /* <DEDUP_REMOVED lines=18> */
.L_x_2414:
[----:B------:R-:W-:Y:S05]  /*4310*/  BSYNC B0 ;  /* 0x0000000000007941 */ /* 0x000fea0003800000 */
.L_x_2413:
        /* <DEDUP_REMOVED lines=18> */
.L_x_2416:
[----:B------:R-:W-:Y:S05]  /*4440*/  BSYNC B0 ;  /* 0x0000000000007941 */ /* 0x000fea0003800000 */
.L_x_2415:
        /* <DEDUP_REMOVED lines=19> */
.L_x_2418:
[----:B------:R-:W-:Y:S05]  /*4580*/  BSYNC B0 ;  /* 0x0000000000007941 */ /* 0x000fea0003800000 */
.L_x_2417:
[----:B------:R1:W-:Y:S01]  /*4590*/  @P0 STS.128 [R241+0xe000], RZ ;  /* 0x00e000fff1000388 */ /* 0x0003e20000000c00 */
[----:B------:R-:W-:Y:S01]  /*45a0*/  ISETP.GE.AND P3, PT, R13, UR23, PT ;  /* 0x000000170d007c0c */ /* 0x000fe2000bf66270 */
[----:B------:R-:W-:Y:S01]  /*45b0*/  BSSY B0, `(.L_x_2419) ;  /* 0x0000011000007945 */ /* 0x000fe20003800000 */
[----:B------:R-:W-:-:S04]  /*45c0*/  LEA.HI R13, R8, R9, RZ, 0x1 ;  /* 0x00000009080d7211 */ /* 0x000fc800078f08ff */
        /* <DEDUP_REMOVED lines=15> */
.L_x_2420:
[----:B------:R-:W-:Y:S05]  /*46c0*/  BSYNC B0 ;  /* 0x0000000000007941 */ /* 0x000fea0003800000 */
.L_x_2419:
        /* <DEDUP_REMOVED lines=10> */
[----:B------:R-:W-:Y:S01]  /*4770*/  IMAD.SHL.U32 R9, R13, 0x8, RZ ;  /* 0x000000080d097824 */ /* 0x000fe200078e00ff */
[----:B------:R-:W-:-:S02]  /*4780*/  LOP3.LUT R20, R8, 0x8, R20, 0xf8, !PT ;  /* 0x0000000808147812 */ /* 0x000fc400078ef814 */
[----:B------:R-:W-:Y:S02]  /*4790*/  LOP3.LUT R175, R175, 0xfffffe00, RZ, 0xc0, !PT ;  /* 0xfffffe00afaf7812 */ /* 0x000fe400078ec0ff */
[----:B------:R-:W-:Y:S02]  /*47a0*/  SHF.R.U32.HI R8, RZ, 0x3, R8 ;  /* 0x00000003ff087819 */ /* 0x000fe40000011608 */
[----:B------:R-:W-:Y:S01]  /*47b0*/  LOP3.LUT R9, R6, 0x8, R9, 0xf8, !PT ;  /* 0x0000000806097812 */ /* 0x000fe200078ef809 */
[----:B------:R-:W-:Y:S01]  /*47c0*/  IMAD R238, R5, 0x400, R175 ;  /* 0x0000040005ee7824 */ /* 0x000fe200078e02af */
[----:B------:R-:W-:Y:S02]  /*47d0*/  SHF.R.U32.HI R174, RZ, 0x3, R6 ;  /* 0x00000003ffae7819 */ /* 0x000fe40000011606 */
[----:B------:R-:W-:Y:S02]  /*47e0*/  LOP3.LUT R8, R20, R8, RZ, 0x3c, !PT ;  /* 0x0000000814087212 */ /* 0x000fe400078e3cff */
        /* <DEDUP_REMOVED lines=16> */
.L_x_2422:
[----:B------:R-:W-:Y:S05]  /*48f0*/  BSYNC B0 ;  /* 0x0000000000007941 */ /* 0x000fea0003800000 */
.L_x_2421:
        /* <DEDUP_REMOVED lines=22> */
.L_x_2424:
[----:B------:R-:W-:Y:S05]  /*4a60*/  BSYNC B0 ;  /* 0x0000000000007941 */ /* 0x000fea0003800000 */
.L_x_2423:
        /* <DEDUP_REMOVED lines=17> */
.L_x_2426:
[----:B------:R-:W-:Y:S05]  /*4b80*/  BSYNC B0 ;  /* 0x0000000000007941 */ /* 0x000fea0003800000 */
.L_x_2425:
        /* <DEDUP_REMOVED lines=17> */
.L_x_2428:
[----:B------:R-:W-:Y:S05]  /*4ca0*/  BSYNC B0 ;  /* 0x0000000000007941 */ /* 0x000fea0003800000 */
.L_x_2427:
        /* <DEDUP_REMOVED lines=17> */
.L_x_2430:
[----:B------:R-:W-:Y:S05]  /*4dc0*/  BSYNC B0 ;  /* 0x0000000000007941 */ /* 0x000fea0003800000 */
.L_x_2429:
        /* <DEDUP_REMOVED lines=17> */
.L_x_2432:
[----:B------:R-:W-:Y:S05]  /*4ee0*/  BSYNC B0 ;  /* 0x0000000000007941 */ /* 0x000fea0003800000 */
.L_x_2431:
        /* <DEDUP_REMOVED lines=17> */
.L_x_2434:
[----:B------:R-:W-:Y:S05]  /*5000*/  BSYNC B0 ;  /* 0x0000000000007941 */ /* 0x000fea0003800000 */
.L_x_2433:
[----:B------:R-:W-:Y:S01]  /*5010*/  LDSM.16.M88.4 R144, [R238] ;  /* 0x00000000ee90783b */ /* 0x000fe20000000200 */
[----:B------:R-:W-:Y:S01]  /*5020*/  LOP3.LUT P0, RZ, R2, 0x2, RZ, 0xc0, !PT ;  /* 0x0000000202ff7812 */ /* 0x000fe2000780c0ff */
[--C-:B------:R-:W-:Y:S02]  /*5030*/  IMAD R188, R240, 0x2, R238.reuse ;  /* 0x00000002f0bc7824 */ /* 0x100fe400078e02ee */
[----:B-----5:R-:W-:Y:S01]  /*5040*/  FMUL.FTZ R189, R195, R189 ;  /* 0x000000bdc3bd7220 */ /* 0x020fe20000410000 */
[----:B------:R-:W2:Y:S01]  /*5050*/  LDSM.16.M88.4 R76, [R237+0x4000] ;  /* 0x00400000ed4c783b */ /* 0x000ea20000000200 */
[----:B------:R-:W-:Y:S01]  /*5060*/  SEL R0, R0, 0xfffffff0, !P0 ;  /* 0xfffffff000007807 */ /* 0x000fe20004000000 */
[----:B------:R-:W-:Y:S01]  /*5070*/  VIADD R236, R237, 0x2040 ;  /* 0x00002040edec7836 */ /* 0x000fe20000000000 */
[----:B------:R-:W-:Y:S01]  /*5080*/  LOP3.LUT P0, RZ, R2, 0x4, RZ, 0xc0, !PT ;  /* 0x0000000402ff7812 */ /* 0x000fe2000780c0ff */
[----:B------:R-:W-:Y:S01]  /*5090*/  LDSM.16.M88.4 R180, [R188] ;  /* 0x00000000bcb4783b */ /* 0x000fe20000000200 */
[----:B------:R-:W-:Y:S01]  /*50a0*/  IMAD R2, R239, 0x2, R238 ;  /* 0x00000002ef027824 */ /* 0x000fe200078e02ee */
[----:B------:R-:W-:Y:S01]  /*50b0*/  R2UR UR5, R189 ;  /* 0x00000000bd0572ca */ /* 0x000fe200000e0000 */
[----:B------:R-:W-:Y:S01]  /*50c0*/  IMAD R233, R0, 0x2, R237 ;  /* 0x0000000200e97824 */ /* 0x000fe200078e02ed */
[----:B------:R-:W3:Y:S01]  /*50d0*/  LDSM.16.M88.4 R52, [R237+0x5800] ;  /* 0x00580000ed34783b */ /* 0x000ee20000000200 */
[----:B------:R-:W-:Y:S01]  /*50e0*/  IMAD R235, R240, 0x2, R2 ;  /* 0x00000002f0eb7824 */ /* 0x000fe200078e0202 */
[----:B------:R-:W-:Y:S01]  /*50f0*/  UISETP.GE.AND UP0, UPT, UR19, 0x2, UPT ;  /* 0x000000021300788c */ /* 0x000fe2000bf06270 */
[----:B------:R-:W-:Y:S01]  /*5100*/  IMAD.SHL.U32 R246, R167, 0x2, RZ ;  /* 0x00000002a7f67824 */ /* 0x000fe200078e00ff */
[----:B------:R-:W-:Y:S04]  /*5110*/  LDSM.16.M88.4 R120, [R233+0x4000] ;  /* 0x00400000e978783b */ /* 0x000fe80000000200 */
[----:B------:R-:W4:Y:S01]  /*5120*/  LDSM.16.M88.4 R108, [R237+0x2000] ;  /* 0x00200000ed6c783b */ /* 0x000f220000000200 */
[----:B------:R-:W-:-:S03]  /*5130*/  LOP3.LUT R246, R246, 0x6, RZ, 0xc0, !PT ;  /* 0x00000006f6f67812 */ /* 0x000fc600078ec0ff */
[----:B------:R-:W1:Y:S04]  /*5140*/  LDSM.16.M88.4 R100, [R237+0x2800] ;  /* 0x00280000ed64783b */ /* 0x000e680000000200 */
[----:B------:R-:W1:Y:S04]  /*5150*/  LDSM.16.M88.4 R92, [R237+0x3000] ;  /* 0x00300000ed5c783b */ /* 0x000e680000000200 */
[----:B------:R-:W1:Y:S04]  /*5160*/  LDSM.16.M88.4 R84, [R237+0x3800] ;  /* 0x00380000ed54783b */ /* 0x000e680000000200 */
        /* <DEDUP_REMOVED lines=10> */
[----:B----4-:R-:W-:Y:S03]  /*5210*/  HMMA.16816.F32 R112, R144, R108, RZ ;  /* 0x0000006c9070723c */ /* 0x010fe600000018ff */
[----:B------:R-:W4:Y:S03]  /*5220*/  LDSM.16.M88.4 R124, [R233+0x3800] ;  /* 0x00380000e97c783b */ /* 0x000f260000000200 */
[C---:B------:R-:W-:Y:S01]  /*5230*/  HMMA.16816.F32 R80, R180.reuse, R120, R80 ;  /* 0x00000078b450723c */ /* 0x040fe20000001850 */
[----:B------:R-:W4:Y:S04]  /*5240*/  LDSM.16.M88.4 R116, [R233+0x4800] ;  /* 0x00480000e974783b */ /* 0x000f280000000200 */
[----:B------:R-:W4:Y:S01]  /*5250*/  LDSM.16.M88.4 R136, [R233+0x5000] ;  /* 0x00500000e988783b */ /* 0x000f220000000200 */
[----:B------:R-:W-:Y:S03]  /*5260*/  HMMA.16816.F32 R76, R180, R122, R76 ;  /* 0x0000007ab44c723c */ /* 0x000fe6000000184c */
[----:B------:R-:W4:Y:S03]  /*5270*/  LDSM.16.M88.4 R120, [R233+0x7800] ;  /* 0x00780000e978783b */ /* 0x000f260000000200 */
[C---:B-1----:R-:W-:Y:S01]  /*5280*/  HMMA.16816.F32 R104, R144.reuse, R100, RZ ;  /* 0x000000649068723c */ /* 0x042fe200000018ff */
        /* <DEDUP_REMOVED lines=9> */
[C---:B------:R-:W-:Y:S01]  /*5320*/  HMMA.16816.F32 R108, R144.reuse, R110, RZ ;  /* 0x0000006e906c723c */ /* 0x040fe200000018ff */
[----:B------:R-:W1:Y:S04]  /*5330*/  LDSM.16.M88.4 R168, [R237+0x9800] ;  /* 0x00980000eda8783b */ /* 0x000e680000000200 */
[----:B------:R-:W-:Y:S01]  /*5340*/  LDSM.16.M88.4 R184, [R233+0x8800] ;  /* 0x00880000e9b8783b */ /* 0x000fe20000000200 */
[C---:B------:R-:W-:Y:S03]  /*5350*/  HMMA.16816.F32 R100, R144.reuse, R102, RZ ;  /* 0x000000669064723c */ /* 0x040fe600000018ff */
[----:B------:R-:W-:Y:S03]  /*5360*/  LDSM.16.M88.4 R176, [R233+0x9000] ;  /* 0x00900000e9b0783b */ /* 0x000fe60000000200 */
[C---:B------:R-:W-:Y:S01]  /*5370*/  HMMA.16816.F32 R92, R144.reuse, R94, RZ ;  /* 0x0000005e905c723c */ /* 0x040fe200000018ff */
[----:B------:R-:W0:Y:S05]  /*5380*/  LDGDEPBAR ;  /* 0x00000000000079af */ /* 0x000e2a0000000000 */
[C---:B------:R-:W-:Y:S06]  /*5390*/  HMMA.16816.F32 R84, R144.reuse, R86, RZ ;  /* 0x000000569054723c */ /* 0x040fec00000018ff */
[C---:B------:R-:W-:Y:S06]  /*53a0*/  HMMA.16816.F32 R68, R144.reuse, R70, RZ ;  /* 0x000000469044723c */ /* 0x040fec00000018ff */
[C---:B------:R-:W-:Y:S06]  /*53b0*/  HMMA.16816.F32 R52, R144.reuse, R54, RZ ;  /* 0x000000369034723c */ /* 0x040fec00000018ff */
[C---:B------:R-:W-:Y:S06]  /*53c0*/  HMMA.16816.F32 R64, R144.reuse, R60, RZ ;  /* 0x0000003c9040723c */ /* 0x040fec00000018ff */
[C---:B------:R-:W-:Y:S06]  /*53d0*/  HMMA.16816.F32 R60, R144.reuse, R62, RZ ;  /* 0x0000003e903c723c */ /* 0x040fec00000018ff */
[C---:B--2---:R-:W-:Y:S06]  /*53e0*/  HMMA.16816.F32 R20, R144.reuse, R16, RZ ;  /* 0x000000109014723c */ /* 0x044fec00000018ff */
[----:B------:R-:W-:Y:S06]  /*53f0*/  HMMA.16816.F32 R16, R144, R18, RZ ;  /* 0x000000129010723c */ /* 0x000fec00000018ff */
[C---:B------:R-:W-:Y:S06]  /*5400*/  HMMA.16816.F32 R56, R180.reuse, R36, R56 ;  /* 0x00000024b438723c */ /* 0x040fec0000001838 */
[----:B------:R-:W-:Y:S01]  /*5410*/  HMMA.16816.F32 R112, R180, R140, R112 ;  /* 0x0000008cb470723c */ /* 0x000fe20000001870 */
[----:B------:R-:W-:-:S04]  /*5420*/  VIADD R36, R237, 0x2000 ;  /* 0x00002000ed247836 */ /* 0x000fc80000000000 */
[----:B------:R-:W-:Y:S01]  /*5430*/  @P0 VIADD R236, R36, 0xffffffc0 ;  /* 0xffffffc024ec0836 */ /* 0x000fe20000000000 */
[C---:B------:R-:W-:Y:S03]  /*5440*/  HMMA.16816.F32 R108, R180.reuse, R142, R108 ;  /* 0x0000008eb46c723c */ /* 0x040fe6000000186c */
[----:B------:R-:W-:Y:S01]  /*5450*/  IMAD R166, R0, 0x2, R236 ;  /* 0x0000000200a67824 */ /* 0x000fe200078e02ec */
[----:B------:R-:W-:Y:S01]  /*5460*/  LDSM.16.M88.4 R140, [R236] ;  /* 0x00000000ec8c783b */ /* 0x000fe20000000200 */
[----:B------:R-:W-:Y:S01]  /*5470*/  LOP3.LUT R0, R192, 0xffffffe0, RZ, 0xc0, !PT ;  /* 0xffffffe0c0007812 */ /* 0x000fe200078ec0ff */
[----:B---3--:R-:W-:Y:S01]  /*5480*/  HMMA.16816.F32 R104, R180, R132, R104 ;  /* 0x00000084b468723c */ /* 0x008fe20000001868 */
[C---:B------:R-:W-:Y:S02]  /*5490*/  VIADD R229, R236.reuse, 0x800 ;  /* 0x00000800ece57836 */ /* 0x040fe40000000000 */
[----:B------:R-:W-:-:S02]  /*54a0*/  VIADD R228, R236, 0x1000 ;  /* 0x00001000ece47836 */ /* 0x000fc40000000000 */
[----:B------:R-:W-:Y:S01]  /*54b0*/  IMAD.IADD R0, R167, 0x1, -R0 ;  /* 0x00000001a7007824 */ /* 0x000fe200078e0a00 */
[C---:B------:R-:W-:Y:S01]  /*54c0*/  HMMA.16816.F32 R100, R180.reuse, R134, R100 ;  /* 0x00000086b464723c */ /* 0x040fe20000001864 */
[----:B------:R-:W2:Y:S01]  /*54d0*/  LDSM.16.M88.4 R132, [R233+0x6000] ;  /* 0x00600000e984783b */ /* 0x000ea20000000200 */
[C---:B------:R-:W-:Y:S02]  /*54e0*/  VIADD R227, R236.reuse, 0x1800 ;  /* 0x00001800ece37836 */ /* 0x040fe40000000000 */
[C---:B------:R-:W-:Y:S02]  /*54f0*/  VIADD R226, R236.reuse, 0x2000 ;  /* 0x00002000ece27836 */ /* 0x040fe40000000000 */
[----:B------:R-:W-:Y:S01]  /*5500*/  HMMA.16816.F32 R96, R180, R128, R96 ;  /* 0x00000080b460723c */ /* 0x000fe20000001860 */
[C---:B------:R-:W-:Y:S02]  /*5510*/  VIADD R225, R236.reuse, 0x2800 ;  /* 0x00002800ece17836 */ /* 0x040fe40000000000 */
[----:B------:R-:W-:-:S02]  /*5520*/  VIADD R224, R236, 0x3000 ;  /* 0x00003000ece07836 */ /* 0x000fc40000000000 */
[C---:B------:R-:W-:Y:S01]  /*5530*/  VIADD R223, R236.reuse, 0x3800 ;  /* 0x00003800ecdf7836 */ /* 0x040fe20000000000 */
[C---:B------:R-:W-:Y:S01]  /*5540*/  HMMA.16816.F32 R92, R180.reuse, R130, R92 ;  /* 0x00000082b45c723c */ /* 0x040fe2000000185c */
[----:B------:R-:W3:Y:S01]  /*5550*/  LDSM.16.M88.4 R128, [R233+0x6800] ;  /* 0x00680000e980783b */ /* 0x000ee20000000200 */
[C---:B------:R-:W-:Y:S02]  /*5560*/  VIADD R222, R236.reuse, 0x4000 ;  /* 0x00004000ecde7836 */ /* 0x040fe40000000000 */
[C---:B------:R-:W-:Y:S02]  /*5570*/  VIADD R221, R236.reuse, 0x4800 ;  /* 0x00004800ecdd7836 */ /* 0x040fe40000000000 */
[----:B----4-:R-:W-:Y:S01]  /*5580*/  HMMA.16816.F32 R88, R180, R124, R88 ;  /* 0x0000007cb458723c */ /* 0x010fe20000001858 */
[C---:B------:R-:W-:Y:S02]  /*5590*/  VIADD R220, R236.reuse, 0x5000 ;  /* 0x00005000ecdc7836 */ /* 0x040fe40000000000 */
[----:B------:R-:W-:-:S02]  /*55a0*/  VIADD R219, R236, 0x5800 ;  /* 0x00005800ecdb7836 */ /* 0x000fc40000000000 */
[C---:B------:R-:W-:Y:S01]  /*55b0*/  VIADD R218, R236.reuse, 0x6000 ;  /* 0x00006000ecda7836 */ /* 0x040fe20000000000 */
[C---:B------:R-:W-:Y:S01]  /*55c0*/  HMMA.16816.F32 R84, R180.reuse, R126, R84 ;  /* 0x0000007eb454723c */ /* 0x040fe20000001854 */
[----:B------:R-:W4:Y:S01]  /*55d0*/  LDSM.16.M88.4 R124, [R233+0x7000] ;  /* 0x00700000e97c783b */ /* 0x000f220000000200 */
[C---:B------:R-:W-:Y:S02]  /*55e0*/  VIADD R217, R236.reuse, 0x6800 ;  /* 0x00006800ecd97836 */ /* 0x040fe40000000000 */
[C---:B------:R-:W-:Y:S02]  /*55f0*/  VIADD R216, R236.reuse, 0x7000 ;  /* 0x00007000ecd87836 */ /* 0x040fe40000000000 */
[----:B------:R-:W-:Y:S01]  /*5600*/  HMMA.16816.F32 R72, R180, R116, R72 ;  /* 0x00000074b448723c */ /* 0x000fe20000001848 */
[----:B------:R-:W-:-:S05]  /*5610*/  VIADD R167, R236, 0x7800 ;  /* 0x00007800eca77836 */ /* 0x000fca0000000000 */
[C---:B------:R-:W-:Y:S01]  /*5620*/  HMMA.16816.F32 R68, R180.reuse, R118, R68 ;  /* 0x00000076b444723c */ /* 0x040fe20000001844 */
[----:B------:R-:W4:Y:S05]  /*5630*/  LDSM.16.M88.4 R116, [R233+0x8000] ;  /* 0x00800000e974783b */ /* 0x000f2a0000000200 */
[C---:B------:R-:W-:Y:S01]  /*5640*/  HMMA.16816.F32 R52, R180.reuse, R38, R52 ;  /* 0x00000026b434723c */ /* 0x040fe20000001834 */
[----:B------:R1:W4:Y:S05]  /*5650*/  LDSM.16.M88.4 R36, [R2] ;  /* 0x000000000224783b */ /* 0x00032a0000000200 */
[C---:B------:R-:W-:Y:S06]  /*5660*/  HMMA.16816.F32 R64, R180.reuse, R136, R64 ;  /* 0x00000088b440723c */ /* 0x040fec0000001840 */
[C---:B------:R-:W-:Y:S01]  /*5670*/  HMMA.16816.F32 R60, R180.reuse, R138, R60 ;  /* 0x0000008ab43c723c */ /* 0x040fe2000000183c */
[----:B------:R-:W4:Y:S05]  /*5680*/  LDSM.16.M88.4 R136, [R236+0x800] ;  /* 0x00080000ec88783b */ /* 0x000f2a0000000200 */
[C---:B------:R-:W-:Y:S06]  /*5690*/  HMMA.16816.F32 R20, R180.reuse, R120, R20 ;  /* 0x00000078b414723c */ /* 0x040fec0000001814 */
[----:B------:R-:W-:Y:S01]  /*56a0*/  HMMA.16816.F32 R16, R180, R122, R16 ;  /* 0x0000007ab410723c */ /* 0x000fe20000001810 */
[----:B------:R-:W4:Y:S01]  /*56b0*/  LDSM.16.M88.4 R120, [R236+0x2800] ;  /* 0x00280000ec78783b */ /* 0x000f220000000200 */
[----:B-1----:R-:W-:-:S04]  /*56c0*/  SHF.R.S32.HI R2, RZ, 0x1f, R0 ;  /* 0x0000001fff027819 */ /* 0x002fc80000011400 */
[----:B------:R-:W-:Y:S01]  /*56d0*/  HMMA.16816.F32 R48, R144, R44, RZ ;  /* 0x0000002c9030723c */ /* 0x000fe200000018ff */
[----:B------:R-:W-:Y:S01]  /*56e0*/  LEA.HI R2, R2, R0, RZ, 0x2 ;  /* 0x0000000002027211 */ /* 0x000fe200078f10ff */
[----:B------:R-:W-:-:S03]  /*56f0*/  IMAD.U32 R0, RZ, RZ, UR16 ;  /* 0x00000010ff007e24 */ /* 0x000fc6000f8e00ff */
[----:B------:R-:W-:Y:S01]  /*5700*/  LEA.HI.SX32 R2, R2, R194, 0x1e ;  /* 0x000000c202027211 */ /* 0x000fe200078ff2ff */
[C---:B------:R-:W-:Y:S03]  /*5710*/  HMMA.16816.F32 R40, R144.reuse, R32, RZ ;  /* 0x000000209028723c */ /* 0x040fe600000018ff */
[----:B------:R-:W-:Y:S01]  /*5720*/  IADD3 R0, -R0, 0x1, R2 ;  /* 0x0000000100007810 */ /* 0x000fe20007ffe102 */
[----:B------:R-:W-:Y:S02]  /*5730*/  VIADD R2, R246, UR18 ;  /* 0x00000012f6027c36 */ /* 0x000fe40008000000 */
[C---:B------:R-:W-:Y:S01]  /*5740*/  HMMA.16816.F32 R28, R144.reuse, R24, RZ ;  /* 0x00000018901c723c */ /* 0x040fe200000018ff */
[----:B------:R-:W-:Y:S01]  /*5750*/  IADD3 R0, R0, UR22, R3 ;  /* 0x0000001600007c10 */ /* 0x000fe2000fffe003 */
[----:B------:R-:W-:Y:S02]  /*5760*/  IMAD.IADD R3, R175, 0x1, R174 ;  /* 0x00000001af037824 */ /* 0x000fe400078e02ae */
[----:B------:R-:W-:Y:S01]  /*5770*/  IMAD.MOV.U32 R174, RZ, RZ, 0x8 ;  /* 0x00000008ffae7424 */ /* 0x000fe200078e00ff */
[----:B------:R-:W-:Y:S01]  /*5780*/  VIMNMX R175, R0, UR22, PT ;  /* 0x0000001600af7c48 */ /* 0x000fe2000bfe0100 */
[----:B------:R-:W-:Y:S01]  /*5790*/  HMMA.16816.F32 R12, R144, R8, RZ ;  /* 0x00000008900c723c */ /* 0x000fe200000018ff */
[----:B------:R-:W-:-:S02]  /*57a0*/  VIADD R214, R2, 0x48 ;  /* 0x0000004802d67836 */ /* 0x000fc40000000000 */
[----:B------:R-:W-:Y:S01]  /*57b0*/  VIADDMNMX R174, R0, R174, UR22, PT ;  /* 0x0000001600ae7e46 */ /* 0x000fe2000b8001ae */
[C---:B------:R-:W-:Y:S02]  /*57c0*/  VIADD R0, R2.reuse, 0x8 ;  /* 0x0000000802007836 */ /* 0x040fe40000000000 */
[C---:B------:R-:W-:Y:S01]  /*57d0*/  HMMA.16816.F32 R44, R144.reuse, R46, RZ ;  /* 0x0000002e902c723c */ /* 0x040fe200000018ff */
[CC--:B------:R-:W-:Y:S01]  /*57e0*/  ISETP.GE.AND P3, PT, R2.reuse, R174.reuse, PT ;  /* 0x000000ae0200720c */ /* 0x0c0fe20003f66270 */
[----:B------:R-:W-:Y:S01]  /*57f0*/  VIADD R203, R2, 0x60 ;  /* 0x0000006002cb7836 */ /* 0x000fe20000000000 */
[----:B------:R-:W-:Y:S01]  /*5800*/  ISETP.GE.AND P6, PT, R0, R175, PT ;  /* 0x000000af0000720c */ /* 0x000fe20003fc6270 */
[----:B------:R-:W-:Y:S01]  /*5810*/  VIADD R196, R2, 0x78 ;  /* 0x0000007802c47836 */ /* 0x000fe20000000000 */
[----:B------:R-:W-:Y:S01]  /*5820*/  ISETP.GE.AND P5, PT, R0, R174, PT ;  /* 0x000000ae0000720c */ /* 0x000fe20003fa6270 */
        /* <DEDUP_REMOVED lines=19> */
[C---:B------:R-:W-:Y:S06]  /*5960*/  HMMA.16816.F32 R12, R180.reuse, R116, R12 ;  /* 0x00000074b40c723c */ /* 0x040fec000000180c */
[----:B------:R-:W-:Y:S01]  /*5970*/  HMMA.16816.F32 R8, R180, R118, R8 ;  /* 0x00000076b408723c */ /* 0x000fe20000001808 */
[----:B------:R-:W4:Y:S05]  /*5980*/  LDSM.16.M88.4 R116, [R236+0x3000] ;  /* 0x00300000ec74783b */ /* 0x000f2a0000000200 */
[C---:B------:R-:W-:Y:S06]  /*5990*/  HMMA.16816.F32 R112, R36.reuse, R140, R112 ;  /* 0x0000008c2470723c */ /* 0x040fec0000001870 */
[C---:B------:R-:W-:Y:S01]  /*59a0*/  HMMA.16816.F32 R108, R36.reuse, R142, R108 ;  /* 0x0000008e246c723c */ /* 0x040fe2000000186c */
[----:B------:R-:W4:Y:S05]  /*59b0*/  LDSM.16.M88.4 R140, [R236+0x4000] ;  /* 0x00400000ec8c783b */ /* 0x000f2a0000000200 */
[C---:B------:R-:W-:Y:S06]  /*59c0*/  HMMA.16816.F32 R104, R36.reuse, R136, R104 ;  /* 0x000000882468723c */ /* 0x040fec0000001868 */
[C---:B------:R-:W-:Y:S01]  /*59d0*/  HMMA.16816.F32 R100, R36.reuse, R138, R100 ;  /* 0x0000008a2464723c */ /* 0x040fe20000001864 */
[----:B------:R-:W4:Y:S05]  /*59e0*/  LDSM.16.M88.4 R136, [R236+0x4800] ;  /* 0x00480000ec88783b */ /* 0x000f2a0000000200 */
[C---:B------:R-:W-:Y:S06]  /*59f0*/  HMMA.16816.F32 R72, R36.reuse, R120, R72 ;  /* 0x000000782448723c */ /* 0x040fec0000001848 */
[----:B------:R-:W-:Y:S01]  /*5a00*/  HMMA.16816.F32 R68, R36, R122, R68 ;  /* 0x0000007a2444723c */ /* 0x000fe20000001844 */
[----:B------:R-:W4:Y:S05]  /*5a10*/  LDSM.16.M88.4 R120, [R236+0x5000] ;  /* 0x00500000ec78783b */ /* 0x000f2a0000000200 */
[C---:B-1----:R-:W-:Y:S06]  /*5a20*/  HMMA.16816.F32 R148, R180.reuse, R168, R148 ;  /* 0x000000a8b494723c */ /* 0x042fec0000001894 */
[----:B------:R-:W-:Y:S01]  /*5a30*/  HMMA.16816.F32 R144, R180, R170, R144 ;  /* 0x000000aab490723c */ /* 0x000fe20000001890 */
[----:B------:R-:W1:Y:S05]  /*5a40*/  LDSM.16.M88.4 R168, [R236+0x3800] ;  /* 0x00380000eca8783b */ /* 0x000e6a0000000200 */
[C---:B--2---:R-:W-:Y:S06]  /*5a50*/  HMMA.16816.F32 R96, R36.reuse, R132, R96 ;  /* 0x000000842460723c */ /* 0x044fec0000001860 */
[C---:B------:R-:W-:Y:S01]  /*5a60*/  HMMA.16816.F32 R92, R36.reuse, R134, R92 ;  /* 0x00000086245c723c */ /* 0x040fe2000000185c */
[----:B------:R-:W-:Y:S05]  /*5a70*/  LDSM.16.M88.4 R132, [R236+0x6800] ;  /* 0x00680000ec84783b */ /* 0x000fea0000000200 */
[C---:B---3--:R-:W-:Y:S06]  /*5a80*/  HMMA.16816.F32 R88, R36.reuse, R128, R88 ;  /* 0x000000802458723c */ /* 0x048fec0000001858 */
[C---:B------:R-:W-:Y:S01]  /*5a90*/  HMMA.16816.F32 R84, R36.reuse, R130, R84 ;  /* 0x000000822454723c */ /* 0x040fe20000001854 */
[----:B------:R-:W-:Y:S05]  /*5aa0*/  LDSM.16.M88.4 R128, [R236+0x7000] ;  /* 0x00700000ec80783b */ /* 0x000fea0000000200 */
[C---:B----4-:R-:W-:Y:S06]  /*5ab0*/  HMMA.16816.F32 R80, R36.reuse, R124, R80 ;  /* 0x0000007c2450723c */ /* 0x050fec0000001850 */
[C---:B------:R-:W-:Y:S01]  /*5ac0*/  HMMA.16816.F32 R76, R36.reuse, R126, R76 ;  /* 0x0000007e244c723c */ /* 0x040fe2000000184c */
[----:B------:R-:W-:Y:S05]  /*5ad0*/  LDSM.16.M88.4 R124, [R236+0x6000] ;  /* 0x00600000ec7c783b */ /* 0x000fea0000000200 */
        /* <DEDUP_REMOVED lines=8> */
[----:B------:R-:W-:Y:S05]  /*5b60*/  LDSM.16.M88.4 R32, [R235] ;  /* 0x00000000eb20783b */ /* 0x000fea0000000200 */
[C---:B------:R-:W-:Y:S06]  /*5b70*/  HMMA.16816.F32 R28, R36.reuse, R120, R28 ;  /* 0x00000078241c723c */ /* 0x040fec000000181c */
[----:B------:R-:W-:Y:S01]  /*5b80*/  HMMA.16816.F32 R24, R36, R122, R24 ;  /* 0x0000007a2418723c */ /* 0x000fe20000001818 */
[----:B------:R-:W4:Y:S05]  /*5b90*/  LDSM.16.M88.4 R120, [R166+0x800] ;  /* 0x00080000a678783b */ /* 0x000f2a0000000200 */
[C---:B------:R-:W-:Y:S06]  /*5ba0*/  HMMA.16816.F32 R4, R180.reuse, R184, R4 ;  /* 0x000000b8b404723c */ /* 0x040fec0000001804 */
[C---:B------:R-:W-:Y:S06]  /*5bb0*/  HMMA.16816.F32 R160, R180.reuse, R186, R160 ;  /* 0x000000bab4a0723c */ /* 0x040fec00000018a0 */
[C---:B------:R-:W-:Y:S06]  /*5bc0*/  HMMA.16816.F32 R156, R180.reuse, R176, R156 ;  /* 0x000000b0b49c723c */ /* 0x040fec000000189c */
[----:B------:R-:W-:Y:S01]  /*5bd0*/  HMMA.16816.F32 R152, R180, R178, R152 ;  /* 0x000000b2b498723c */ /* 0x000fe20000001898 */
[----:B------:R-:W-:Y:S05]  /*5be0*/  LDSM.16.M88.4 R176, [R166+0x1000] ;  /* 0x00100000a6b0783b */ /* 0x000fea0000000200 */
[C---:B-1----:R-:W-:Y:S06]  /*5bf0*/  HMMA.16816.F32 R56, R36.reuse, R168, R56 ;  /* 0x000000a82438723c */ /* 0x042fec0000001838 */
[C---:B------:R-:W-:Y:S01]  /*5c00*/  HMMA.16816.F32 R52, R36.reuse, R170, R52 ;  /* 0x000000aa2434723c */ /* 0x040fe20000001834 */
[----:B------:R-:W1:Y:S05]  /*5c10*/  LDSM.16.M88.4 R168, [R166] ;  /* 0x00000000a6a8783b */ /* 0x000e6a0000000200 */
[C---:B--2---:R-:W-:Y:S06]  /*5c20*/  HMMA.16816.F32 R20, R36.reuse, R116, R20 ;  /* 0x000000742414723c */ /* 0x044fec0000001814 */
        /* <DEDUP_REMOVED lines=12> */
[----:B------:R-:W-:Y:S01]  /*5cf0*/  HMMA.16816.F32 R144, R36, R142, R144 ;  /* 0x0000008e2490723c */ /* 0x000fe20000001890 */
[----:B------:R-:W2:Y:S04]  /*5d00*/  LDSM.16.M88.4 R36, [R166+0x2000] ;  /* 0x00200000a624783b */ /* 0x000ea80000000200 */
[----:B------:R-:W-:Y:S01]  /*5d10*/  LDSM.16.M88.4 R140, [R166+0x5800] ;  /* 0x00580000a68c783b */ /* 0x000fe20000000200 */
[C---:B----4-:R-:W-:Y:S06]  /*5d20*/  HMMA.16816.F32 R104, R32.reuse, R120, R104 ;  /* 0x000000782068723c */ /* 0x050fec0000001868 */
[C---:B------:R-:W-:Y:S01]  /*5d30*/  HMMA.16816.F32 R100, R32.reuse, R122, R100 ;  /* 0x0000007a2064723c */ /* 0x040fe20000001864 */
[----:B------:R-:W3:Y:S05]  /*5d40*/  LDSM.16.M88.4 R120, [R166+0x3800] ;  /* 0x00380000a678783b */ /* 0x000eea0000000200 */
[C---:B-1----:R-:W-:Y:S06]  /*5d50*/  HMMA.16816.F32 R112, R32.reuse, R168, R112 ;  /* 0x000000a82070723c */ /* 0x042fec0000001870 */
[C---:B------:R-:W-:Y:S01]  /*5d60*/  HMMA.16816.F32 R108, R32.reuse, R170, R108 ;  /* 0x000000aa206c723c */ /* 0x040fe2000000186c */
[----:B------:R-:W-:Y:S05]  /*5d70*/  LDSM.16.M88.4 R168, [R166+0x5000] ;  /* 0x00500000a6a8783b */ /* 0x000fea0000000200 */
[C---:B------:R-:W-:Y:S06]  /*5d80*/  HMMA.16816.F32 R96, R32.reuse, R176, R96 ;  /* 0x000000b02060723c */ /* 0x040fec0000001860 */
[C---:B------:R-:W-:Y:S01]  /*5d90*/  HMMA.16816.F32 R92, R32.reuse, R178, R92 ;  /* 0x000000b2205c723c */ /* 0x040fe2000000185c */
[----:B------:R-:W-:Y:S05]  /*5da0*/  LDSM.16.M88.4 R176, [R166+0x4800] ;  /* 0x00480000a6b0783b */ /* 0x000fea0000000200 */
[C---:B--2---:R-:W-:Y:S06]  /*5db0*/  HMMA.16816.F32 R80, R32.reuse, R36, R80 ;  /* 0x000000242050723c */ /* 0x044fec0000001850 */
[C---:B------:R-:W-:Y:S01]  /*5dc0*/  HMMA.16816.F32 R76, R32.reuse, R38, R76 ;  /* 0x00000026204c723c */ /* 0x040fe2000000184c */
[----:B------:R-:W1:Y:S05]  /*5dd0*/  LDSM.16.M88.4 R36, [R166+0x6800] ;  /* 0x00680000a624783b */ /* 0x000e6a0000000200 */
[C---:B------:R-:W-:Y:S06]  /*5de0*/  HMMA.16816.F32 R88, R32.reuse, R116, R88 ;  /* 0x000000742058723c */ /* 0x040fec0000001858 */
[C---:B------:R-:W-:Y:S01]  /*5df0*/  HMMA.16816.F32 R84, R32.reuse, R118, R84 ;  /* 0x000000762054723c */ /* 0x040fe20000001854 */
[----:B------:R-:W2:Y:S05]  /*5e00*/  LDSM.16.M88.4 R116, [R166+0x6000] ;  /* 0x00600000a674783b */ /* 0x000eaa0000000200 */
[C---:B------:R-:W-:Y:S06]  /*5e10*/  HMMA.16816.F32 R72, R32.reuse, R124, R72 ;  /* 0x0000007c2048723c */ /* 0x040fec0000001848 */
[C---:B------:R-:W-:Y:S01]  /*5e20*/  HMMA.16816.F32 R68, R32.reuse, R126, R68 ;  /* 0x0000007e2044723c */ /* 0x040fe20000001844 */
[----:B------:R-:W4:Y:S05]  /*5e30*/  LDSM.16.M88.4 R124, [R166+0x7000] ;  /* 0x00700000a67c783b */ /* 0x000f2a0000000200 */
[C---:B---3--:R-:W-:Y:S06]  /*5e40*/  HMMA.16816.F32 R56, R32.reuse, R120, R56 ;  /* 0x000000782038723c */ /* 0x048fec0000001838 */
[----:B------:R-:W-:Y:S01]  /*5e50*/  HMMA.16816.F32 R52, R32, R122, R52 ;  /* 0x0000007a2034723c */ /* 0x000fe20000001834 */
[----:B------:R-:W3:Y:S01]  /*5e60*/  LDSM.16.M88.4 R120, [R166+0x7800] ;  /* 0x00780000a678783b */ /* 0x000ee20000000200 */
[----:B------:R-:W-:-:S04]  /*5e70*/  DEPBAR.LE SB0, 0x0 ;  /* 0x000080000000791a */ /* 0x000fc80000000000 */
[C---:B-1----:R-:W-:Y:S06]  /*5e80*/  HMMA.16816.F32 R4, R32.reuse, R36, R4 ;  /* 0x000000242004723c */ /* 0x042fec0000001804 */
[----:B------:R-:W-:Y:S01]  /*5e90*/  HMMA.16816.F32 R64, R32, R128, R64 ;  /* 0x000000802040723c */ /* 0x000fe20000001840 */
[----:B------:R-:W-:Y:S01]  /*5ea0*/  I2FP.F32.S32 R36, R2 ;  /* 0x0000000200247245 */ /* 0x000fe20000201400 */
[----:B------:R-:W-:-:S04]  /*5eb0*/  VIADD R37, R2, 0x11 ;  /* 0x0000001102257836 */ /* 0x000fc80000000000 */
[----:B------:R-:W-:Y:S01]  /*5ec0*/  HMMA.16816.F32 R60, R32, R130, R60 ;  /* 0x00000082203c723c */ /* 0x000fe2000000183c */
[----:B------:R-:W-:-:S05]  /*5ed0*/  FFMA.FTZ R112, R36, UR5, R112 ;  /* 0x0000000524707c23 */ /* 0x000fca0008010070 */
[C---:B------:R-:W-:Y:S06]  /*5ee0*/  HMMA.16816.F32 R48, R32.reuse, R132, R48 ;  /* 0x000000842030723c */ /* 0x040fec0000001830 */
[C---:B------:R-:W-:Y:S06]  /*5ef0*/  HMMA.16816.F32 R44, R32.reuse, R134, R44 ;  /* 0x00000086202c723c */ /* 0x040fec000000182c */
[C---:B------:R-:W-:Y:S06]  /*5f00*/  HMMA.16816.F32 R40, R32.reuse, R176, R40 ;  /* 0x000000b02028723c */ /* 0x040fec0000001828 */
[----:B------:R-:W-:Y:S01]  /*5f10*/  HMMA.16816.F32 R136, R32, R178, R136 ;  /* 0x000000b22088723c */ /* 0x000fe20000001888 */
[----:B------:R-:W-:-:S05]  /*5f20*/  VIADD R177, R2, 0x90 ;  /* 0x0000009002b17836 */ /* 0x000fca0000000000 */
[C---:B------:R-:W-:Y:S06]  /*5f30*/  HMMA.16816.F32 R28, R32.reuse, R168, R28 ;  /* 0x000000a8201c723c */ /* 0x040fec000000181c */
[C---:B------:R-:W-:Y:S06]  /*5f40*/  HMMA.16816.F32 R24, R32.reuse, R170, R24 ;  /* 0x000000aa2018723c */ /* 0x040fec0000001818 */
[C---:B------:R-:W-:Y:S06]  /*5f50*/  HMMA.16816.F32 R20, R32.reuse, R140, R20 ;  /* 0x0000008c2014723c */ /* 0x040fec0000001814 */
[----:B------:R-:W-:Y:S01]  /*5f60*/  HMMA.16816.F32 R16, R32, R142, R16 ;  /* 0x0000008e2010723c */ /* 0x000fe20000001810 */
[----:B------:R-:W-:-:S05]  /*5f70*/  VIADD R140, R2, 0x30 ;  /* 0x00000030028c7836 */ /* 0x000fca0000000000 */
[C---:B--2---:R-:W-:Y:S06]  /*5f80*/  HMMA.16816.F32 R12, R32.reuse, R116, R12 ;  /* 0x00000074200c723c */ /* 0x044fec000000180c */
[C---:B------:R-:W-:Y:S06]  /*5f90*/  HMMA.16816.F32 R8, R32.reuse, R118, R8 ;  /* 0x000000762008723c */ /* 0x040fec0000001808 */
[C---:B------:R-:W-:Y:S06]  /*5fa0*/  HMMA.16816.F32 R160, R32.reuse, R38, R160 ;  /* 0x0000002620a0723c */ /* 0x040fec00000018a0 */
[----:B----4-:R-:W-:Y:S01]  /*5fb0*/  HMMA.16816.F32 R156, R32, R124, R156 ;  /* 0x0000007c209c723c */ /* 0x010fe2000000189c */
[----:B------:R-:W-:-:S02]  /*5fc0*/  VIADD R39, R2, 0x9 ;  /* 0x0000000902277836 */ /* 0x000fc40000000000 */
[----:B------:R-:W-:-:S03]  /*5fd0*/  VIADD R38, R2, 0x10 ;  /* 0x0000001002267836 */ /* 0x000fc60000000000 */
[----:B------:R-:W-:Y:S01]  /*5fe0*/  HMMA.16816.F32 R152, R32, R126, R152 ;  /* 0x0000007e2098723c */ /* 0x000fe20000001898 */
[----:B------:R-:W-:Y:S01]  /*5ff0*/  BAR.SYNC.DEFER_BLOCKING 0x0 ;  /* 0x0000000000007b1d */ /* 0x000fe20000010000 */
[----:B------:R-:W-:-:S04]  /*6000*/  ISETP.GE.AND P2, PT, R39, R175, PT ;  /* 0x000000af2700720c */ /* 0x000fc80003f46270 */
[C---:B---3--:R-:W-:Y:S06]  /*6010*/  HMMA.16816.F32 R148, R32.reuse, R120, R148 ;  /* 0x000000782094723c */ /* 0x048fec0000001894 */
[----:B------:R-:W-:Y:S07]  /*6020*/  HMMA.16816.F32 R144, R32, R122, R144 ;  /* 0x0000007a2090723c */ /* 0x000fee0000001890 */
[----:B------:R-:W-:-:S02]  /*6030*/  VIADD R32, R2, 0x1 ;  /* 0x0000000102207836 */ /* 0x000fc40000000000 */
[----:B------:R-:W-:Y:S01]  /*6040*/  FFMA.FTZ R33, R36, UR5, R114 ;  /* 0x0000000524217c23 */ /* 0x000fe20008010072 */
[----:B------:R-:W-:Y:S02]  /*6050*/  VIADD R36, R2, 0x18 ;  /* 0x0000001802247836 */ /* 0x000fe40000000000 */
[----:B------:R-:W-:Y:S02]  /*6060*/  I2FP.F32.S32 R34, R32 ;  /* 0x0000002000227245 */ /* 0x000fe40000201400 */
[----:B------:R-:W-:Y:S02]  /*6070*/  FSEL R33, R33, -INF , !P3 ;  /* 0xff80000021217808 */ /* 0x000fe40005800000 */
[----:B------:R-:W-:Y:S01]  /*6080*/  ISETP.GE.AND P3, PT, R39, R174, PT ;  /* 0x000000ae2700720c */ /* 0x000fe20003f66270 */
[C---:B------:R-:W-:Y:S01]  /*6090*/  FFMA.FTZ R113, R34.reuse, UR5, R113 ;  /* 0x0000000522717c23 */ /* 0x040fe20008010071 */
[----:B------:R-:W-:Y:S01]  /*60a0*/  I2FP.F32.S32 R39, R39 ;  /* 0x0000002700277245 */ /* 0x000fe20000201400 */
[----:B------:R-:W-:Y:S01]  /*60b0*/  FFMA.FTZ R34, R34, UR5, R115 ;  /* 0x0000000522227c23 */ /* 0x000fe20008010073 */
[----:B------:R-:W-:-:S02]  /*60c0*/  ISETP.GE.AND P1, PT, R32, R175, PT ;  /* 0x000000af2000720c */ /* 0x000fc40003f26270 */
[----:B------:R-:W-:Y:S02]  /*60d0*/  ISETP.GE.AND P0, PT, R32, R174, PT ;  /* 0x000000ae2000720c */ /* 0x000fe40003f06270 */
[----:B------:R-:W-:Y:S01]  /*60e0*/  I2FP.F32.S32 R32, R0 ;  /* 0x0000000000207245 */ /* 0x000fe20000201400 */
[C---:B------:R-:W-:Y:S01]  /*60f0*/  FFMA.FTZ R0, R39.reuse, UR5, R109 ;  /* 0x0000000527007c23 */ /* 0x040fe2000801006d */
[----:B------:R-:W-:Y:S01]  /*6100*/  FFMA.FTZ R39, R39, UR5, R111 ;  /* 0x0000000527277c23 */ /* 0x000fe2000801006f */
[----:B------:R-:W-:Y:S02]  /*6110*/  FSEL R34, R34, -INF , !P0 ;  /* 0xff80000022227808 */ /* 0x000fe40004000000 */
[C---:B------:R-:W-:Y:S01]  /*6120*/  FFMA.FTZ R35, R32.reuse, UR5, R108 ;  /* 0x0000000520237c23 */ /* 0x040fe2000801006c */
[----:B------:R-:W-:Y:S01]  /*6130*/  FSEL R108, R113, -INF , !P1 ;  /* 0xff800000716c7808 */ /* 0x000fe20004800000 */
[----:B------:R-:W-:Y:S01]  /*6140*/  FFMA.FTZ R32, R32, UR5, R110 ;  /* 0x0000000520207c23 */ /* 0x000fe2000801006e */
[----:B------:R-:W-:-:S02]  /*6150*/  ISETP.GE.AND P1, PT, R38, R175, PT ;  /* 0x000000af2600720c */ /* 0x000fc40003f26270 */
[----:B------:R-:W-:Y:S02]  /*6160*/  ISETP.GE.AND P0, PT, R38, R174, PT ;  /* 0x000000ae2600720c */ /* 0x000fe40003f06270 */
[----:B------:R-:W-:Y:S02]  /*6170*/  I2FP.F32.S32 R38, R38 ;  /* 0x0000002600267245 */ /* 0x000fe40000201400 */
[----:B------:R-:W-:Y:S02]  /*6180*/  FSEL R0, R0, -INF , !P2 ;  /* 0xff80000000007808 */ /* 0x000fe40005000000 */
[----:B------:R-:W-:Y:S01]  /*6190*/  FSEL R39, R39, -INF , !P3 ;  /* 0xff80000027277808 */ /* 0x000fe20005800000 */
[----:B------:R-:W-:Y:S01]  /*61a0*/  FFMA.FTZ R109, R38, UR5, R104 ;  /* 0x00000005266d7c23 */ /* 0x000fe20008010068 */
[----:B------:R-:W-:Y:S01]  /*61b0*/  ISETP.GE.AND P2, PT, R36, R175, PT ;  /* 0x000000af2400720c */ /* 0x000fe20003f46270 */
[----:B------:R-:W-:Y:S01]  /*61c0*/  FFMA.FTZ R38, R38, UR5, R106 ;  /* 0x0000000526267c23 */ /* 0x000fe2000801006a */
[----:B------:R-:W-:-:S02]  /*61d0*/  ISETP.GE.AND P3, PT, R36, R174, PT ;  /* 0x000000ae2400720c */ /* 0x000fc40003f66270 */
[----:B------:R-:W-:Y:S02]  /*61e0*/  I2FP.F32.S32 R36, R36 ;  /* 0x0000002400247245 */ /* 0x000fe40000201400 */
[----:B------:R-:W-:Y:S02]  /*61f0*/  FSEL R35, R35, -INF , !P6 ;  /* 0xff80000023237808 */ /* 0x000fe40007000000 */
[----:B------:R-:W-:Y:S01]  /*6200*/  FSEL R32, R32, -INF , !P5 ;  /* 0xff80000020207808 */ /* 0x000fe20006800000 */
[C---:B------:R-:W-:Y:S01]  /*6210*/  FFMA.FTZ R106, R36.reuse, UR5, R100 ;  /* 0x00000005246a7c23 */ /* 0x040fe20008010064 */
[C---:B------:R-:W-:Y:S01]  /*6220*/  ISETP.GE.AND P6, PT, R37.reuse, R175, PT ;  /* 0x000000af2500720c */ /* 0x040fe20003fc6270 */
[----:B------:R-:W-:Y:S01]  /*6230*/  FFMA.FTZ R36, R36, UR5, R102 ;  /* 0x0000000524247c23 */ /* 0x000fe20008010066 */
[----:B------:R-:W-:Y:S01]  /*6240*/  ISETP.GE.AND P5, PT, R37, R174, PT ;  /* 0x000000ae2500720c */ /* 0x000fe20003fa6270 */
[C---:B------:R-:W-:Y:S01]  /*6250*/  VIADD R102, R2.reuse, 0x19 ;  /* 0x0000001902667836 */ /* 0x040fe20000000000 */
[----:B------:R-:W-:Y:S01]  /*6260*/  I2FP.F32.S32 R37, R37 ;  /* 0x0000002500257245 */ /* 0x000fe20000201400 */
[----:B------:R-:W-:Y:S01]  /*6270*/  VIADD R100, R2, 0x21 ;  /* 0x0000002102647836 */ /* 0x000fe20000000000 */
[----:B------:R-:W-:-:S02]  /*6280*/  FSEL R38, R38, -INF , !P0 ;  /* 0xff80000026267808 */ /* 0x000fc40004000000 */
[----:B------:R-:W-:Y:S01]  /*6290*/  ISETP.GE.AND P0, PT, R102, R174, PT ;  /* 0x000000ae6600720c */ /* 0x000fe20003f06270 */
[C---:B------:R-:W-:Y:S01]  /*62a0*/  FFMA.FTZ R104, R37.reuse, UR5, R105 ;  /* 0x0000000525687c23 */ /* 0x040fe20008010069 */
[----:B------:R-:W-:Y:S01]  /*62b0*/  FFMA.FTZ R37, R37, UR5, R107 ;  /* 0x0000000525257c23 */ /* 0x000fe2000801006b */
[----:B------:R-:W-:Y:S01]  /*62c0*/  VIADD R107, R2, 0x20 ;  /* 0x00000020026b7836 */ /* 0x000fe20000000000 */
[----:B------:R-:W-:Y:S02]  /*62d0*/  FSEL R105, R109, -INF , !P1 ;  /* 0xff8000006d697808 */ /* 0x000fe40004800000 */
[----:B------:R-:W-:Y:S02]  /*62e0*/  ISETP.GE.AND P1, PT, R102, R175, PT ;  /* 0x000000af6600720c */ /* 0x000fe40003f26270 */
[----:B------:R-:W-:Y:S02]  /*62f0*/  I2FP.F32.S32 R109, R102 ;  /* 0x00000066006d7245 */ /* 0x000fe40000201400 */
[----:B------:R-:W-:-:S02]  /*6300*/  FSEL R102, R106, -INF , !P2 ;  /* 0xff8000006a667808 */ /* 0x000fc40005000000 */
[----:B------:R-:W-:Y:S01]  /*6310*/  FSEL R36, R36, -INF , !P3 ;  /* 0xff80000024247808 */ /* 0x000fe20005800000 */
[C---:B------:R-:W-:Y:S01]  /*6320*/  FFMA.FTZ R106, R109.reuse, UR5, R101 ;  /* 0x000000056d6a7c23 */ /* 0x040fe20008010065 */
[C---:B------:R-:W-:Y:S01]  /*6330*/  ISETP.GE.AND P2, PT, R100.reuse, R175, PT ;  /* 0x000000af6400720c */ /* 0x040fe20003f46270 */
[----:B------:R-:W-:Y:S01]  /*6340*/  FFMA.FTZ R103, R109, UR5, R103 ;  /* 0x000000056d677c23 */ /* 0x000fe20008010067 */
[----:B------:R-:W-:Y:S02]  /*6350*/  ISETP.GE.AND P3, PT, R100, R174, PT ;  /* 0x000000ae6400720c */ /* 0x000fe40003f66270 */
[----:B------:R-:W-:Y:S02]  /*6360*/  FSEL R104, R104, -INF , !P6 ;  /* 0xff80000068687808 */ /* 0x000fe40007000000 */
[----:B------:R-:W-:Y:S02]  /*6370*/  FSEL R37, R37, -INF , !P5 ;  /* 0xff80000025257808 */ /* 0x000fe40006800000 */
[----:B------:R-:W-:-:S02]  /*6380*/  I2FP.F32.S32 R100, R100 ;  /* 0x0000006400647245 */ /* 0x000fc40000201400 */
[C---:B------:R-:W-:Y:S02]  /*6390*/  ISETP.GE.AND P6, PT, R107.reuse, R175, PT ;  /* 0x000000af6b00720c */ /* 0x040fe40003fc6270 */
[----:B------:R-:W-:Y:S01]  /*63a0*/  ISETP.GE.AND P5, PT, R107, R174, PT ;  /* 0x000000ae6b00720c */ /* 0x000fe20003fa6270 */
[C---:B------:R-:W-:Y:S01]  /*63b0*/  FFMA.FTZ R101, R100.reuse, UR5, R97 ;  /* 0x0000000564657c23 */ /* 0x040fe20008010061 */
[----:B------:R-:W-:Y:S01]  /*63c0*/  I2FP.F32.S32 R107, R107 ;  /* 0x0000006b006b7245 */ /* 0x000fe20000201400 */
[----:B------:R-:W-:Y:S01]  /*63d0*/  FFMA.FTZ R99, R100, UR5, R99 ;  /* 0x0000000564637c23 */ /* 0x000fe20008010063 */
[C---:B------:R-:W-:Y:S01]  /*63e0*/  VIADD R100, R2.reuse, 0x29 ;  /* 0x0000002902647836 */ /* 0x040fe20000000000 */
[----:B------:R-:W-:Y:S01]  /*63f0*/  FSEL R126, R103, -INF , !P0 ;  /* 0xff800000677e7808 */ /* 0x000fe20004000000 */
[----:B------:R-:W-:Y:S02]  /*6400*/  VIADD R97, R2, 0x28 ;  /* 0x0000002802617836 */ /* 0x000fe40000000000 */
[----:B------:R-:W-:Y:S01]  /*6410*/  FFMA.FTZ R96, R107, UR5, R96 ;  /* 0x000000056b607c23 */ /* 0x000fe20008010060 */
[----:B------:R-:W-:Y:S01]  /*6420*/  FSEL R101, R101, -INF , !P2 ;  /* 0xff80000065657808 */ /* 0x000fe20005000000 */
[----:B------:R-:W-:Y:S01]  /*6430*/  FFMA.FTZ R98, R107, UR5, R98 ;  /* 0x000000056b627c23 */ /* 0x000fe20008010062 */
[----:B------:R-:W-:-:S02]  /*6440*/  FSEL R132, R99, -INF , !P3 ;  /* 0xff80000063847808 */ /* 0x000fc40005800000 */
[CC--:B------:R-:W-:Y:S02]  /*6450*/  ISETP.GE.AND P2, PT, R140.reuse, R175.reuse, PT ;  /* 0x000000af8c00720c */ /* 0x0c0fe40003f46270 */
[----:B------:R-:W-:Y:S02]  /*6460*/  ISETP.GE.AND P3, PT, R140, R174, PT ;  /* 0x000000ae8c00720c */ /* 0x000fe40003f66270 */
[----:B------:R-:W-:Y:S02]  /*6470*/  FSEL R103, R96, -INF , !P6 ;  /* 0xff80000060677808 */ /* 0x000fe40007000000 */
[----:B------:R-:W-:Y:S02]  /*6480*/  I2FP.F32.S32 R140, R140 ;  /* 0x0000008c008c7245 */ /* 0x000fe40000201400 */
[----:B------:R-:W-:Y:S02]  /*6490*/  I2FP.F32.S32 R96, R100 ;  /* 0x0000006400607245 */ /* 0x000fe40000201400 */
[----:B------:R-:W-:Y:S01]  /*64a0*/  FSEL R131, R98, -INF , !P5 ;  /* 0xff80000062837808 */ /* 0x000fe20006800000 */
[C---:B------:R-:W-:Y:S01]  /*64b0*/  FFMA.FTZ R121, R140.reuse, UR5, R88 ;  /* 0x000000058c797c23 */ /* 0x040fe20008010058 */
[----:B------:R-:W-:Y:S01]  /*64c0*/  FFMA.FTZ R140, R140, UR5, R90 ;  /* 0x000000058c8c7c23 */ /* 0x000fe2000801005a */
[C---:B------:R-:W-:Y:S01]  /*64d0*/  FFMA.FTZ R93, R96.reuse, UR5, R93 ;  /* 0x00000005605d7c23 */ /* 0x040fe2000801005d */
[----:B------:R-:W-:Y:S01]  /*64e0*/  FFMA.FTZ R95, R96, UR5, R95 ;  /* 0x00000005605f7c23 */ /* 0x000fe2000801005f */
[----:B------:R-:W-:Y:S01]  /*64f0*/  ISETP.GE.AND P6, PT, R100, R175, PT ;  /* 0x000000af6400720c */ /* 0x000fe20003fc6270 */
[----:B------:R-:W-:Y:S01]  /*6500*/  VIADD R90, R2, 0x38 ;  /* 0x00000038025a7836 */ /* 0x000fe20000000000 */
[----:B------:R-:W-:Y:S01]  /*6510*/  ISETP.GE.AND P5, PT, R100, R174, PT ;  /* 0x000000ae6400720c */ /* 0x000fe20003fa6270 */
[C---:B------:R-:W-:Y:S01]  /*6520*/  VIADD R88, R2.reuse, 0x39 ;  /* 0x0000003902587836 */ /* 0x040fe20000000000 */
[----:B------:R-:W-:Y:S01]  /*6530*/  FSEL R123, R93, -INF , !P6 ;  /* 0xff8000005d7b7808 */ /* 0x000fe20007000000 */
[C---:B------:R-:W-:Y:S01]  /*6540*/  VIADD R96, R2.reuse, 0x31 ;  /* 0x0000003102607836 */ /* 0x040fe20000000000 */
        /* <DEDUP_REMOVED lines=8> */
[----:B------:R-:W-:-:S02]  /*65d0*/  FSEL R106, R106, -INF , !P1 ;  /* 0xff8000006a6a7808 */ /* 0x000fc40004800000 */
[----:B------:R-:W-:Y:S02]  /*65e0*/  I2FP.F32.S32 R90, R90 ;  /* 0x0000005a005a7245 */ /* 0x000fe40000201400 */
[----:B------:R-:W-:Y:S02]  /*65f0*/  I2FP.F32.S32 R88, R88 ;  /* 0x0000005800587245 */ /* 0x000fe40000201400 */
[C---:B------:R-:W-:Y:S01]  /*6600*/  ISETP.GE.AND P1, PT, R97.reuse, R175, PT ;  /* 0x000000af6100720c */ /* 0x040fe20003f26270 */
[----:B------:R-:W-:Y:S01]  /*6610*/  FFMA.FTZ R84, R90, UR5, R84 ;  /* 0x000000055a547c23 */ /* 0x000fe20008010054 */
[----:B------:R-:W-:Y:S01]  /*6620*/  ISETP.GE.AND P0, PT, R97, R174, PT ;  /* 0x000000ae6100720c */ /* 0x000fe20003f06270 */
[C---:B------:R-:W-:Y:S01]  /*6630*/  FFMA.FTZ R122, R88.reuse, UR5, R85 ;  /* 0x00000005587a7c23 */ /* 0x040fe20008010055 */
[----:B------:R-:W-:Y:S01]  /*6640*/  I2FP.F32.S32 R97, R97 ;  /* 0x0000006100617245 */ /* 0x000fe20000201400 */
[----:B------:R-:W-:Y:S01]  /*6650*/  FFMA.FTZ R87, R88, UR5, R87 ;  /* 0x0000000558577c23 */ /* 0x000fe20008010057 */
[----:B------:R-:W-:Y:S01]  /*6660*/  VIADD R88, R2, 0x41 ;  /* 0x0000004102587836 */ /* 0x000fe20000000000 */
[----:B------:R-:W-:Y:S01]  /*6670*/  FSEL R124, R84, -INF , !P6 ;  /* 0xff800000547c7808 */ /* 0x000fe20007000000 */
[----:B------:R-:W-:-:S02]  /*6680*/  VIADD R85, R2, 0x40 ;  /* 0x0000004002557836 */ /* 0x000fc40000000000 */
[C---:B------:R-:W-:Y:S01]  /*6690*/  FFMA.FTZ R92, R97.reuse, UR5, R92 ;  /* 0x00000005615c7c23 */ /* 0x040fe2000801005c */
[----:B------:R-:W-:Y:S01]  /*66a0*/  FSEL R122, R122, -INF , !P2 ;  /* 0xff8000007a7a7808 */ /* 0x000fe20005000000 */
[----:B------:R-:W-:Y:S01]  /*66b0*/  FFMA.FTZ R94, R97, UR5, R94 ;  /* 0x00000005615e7c23 */ /* 0x000fe2000801005e */
[----:B------:R-:W-:Y:S01]  /*66c0*/  FSEL R143, R87, -INF , !P3 ;  /* 0xff800000578f7808 */ /* 0x000fe20005800000 */
[----:B------:R-:W-:Y:S01]  /*66d0*/  FFMA.FTZ R86, R90, UR5, R86 ;  /* 0x000000055a567c23 */ /* 0x000fe20008010056 */
[----:B------:R-:W-:Y:S01]  /*66e0*/  I2FP.F32.S32 R84, R88 ;  /* 0x0000005800547245 */ /* 0x000fe20000201400 */
[----:B------:R-:W-:Y:S01]  /*66f0*/  VIADD R90, R2, 0xe8 ;  /* 0x000000e8025a7836 */ /* 0x000fe20000000000 */
[C---:B------:R-:W-:Y:S02]  /*6700*/  ISETP.GE.AND P2, PT, R214.reuse, R175, PT ;  /* 0x000000afd600720c */ /* 0x040fe40003f46270 */
[----:B------:R-:W-:Y:S01]  /*6710*/  ISETP.GE.AND P3, PT, R214, R174, PT ;  /* 0x000000aed600720c */ /* 0x000fe20003f66270 */
[----:B------:R-:W-:Y:S01]  /*6720*/  FFMA.FTZ R119, R84, UR5, R81 ;  /* 0x0000000554777c23 */ /* 0x000fe20008010051 */
[----:B------:R-:W-:Y:S01]  /*6730*/  FSEL R107, R92, -INF , !P1 ;  /* 0xff8000005c6b7808 */ /* 0x000fe20004800000 */
[----:B------:R-:W-:Y:S01]  /*6740*/  FFMA.FTZ R83, R84, UR5, R83 ;  /* 0x0000000554537c23 */ /* 0x000fe20008010053 */
[----:B------:R-:W-:Y:S01]  /*6750*/  I2FP.F32.S32 R214, R214 ;  /* 0x000000d600d67245 */ /* 0x000fe20000201400 */
[----:B------:R-:W-:Y:S01]  /*6760*/  VIADD R84, R2, 0x49 ;  /* 0x0000004902547836 */ /* 0x000fe20000000000 */
[----:B------:R-:W-:-:S02]  /*6770*/  I2FP.F32.S32 R92, R96 ;  /* 0x00000060005c7245 */ /* 0x000fc40000201400 */
        /* <DEDUP_REMOVED lines=18> */
[----:B------:R-:W-:Y:S02]  /*68a0*/  I2FP.F32.S32 R85, R85 ;  /* 0x0000005500557245 */ /* 0x000fe40000201400 */
[----:B------:R-:W-:Y:S02]  /*68b0*/  I2FP.F32.S32 R76, R76 ;  /* 0x0000004c004c7245 */ /* 0x000fe40000201400 */
[----:B------:R-:W-:Y:S01]  /*68c0*/  FSEL R141, R86, -INF , !P5 ;  /* 0xff800000568d7808 */ /* 0x000fe20006800000 */
[----:B------:R-:W-:Y:S01]  /*68d0*/  FFMA.FTZ R80, R85, UR5, R80 ;  /* 0x0000000555507c23 */ /* 0x000fe20008010050 */
[-C--:B------:R-:W-:Y:S01]  /*68e0*/  ISETP.GE.AND P6, PT, R88, R175.reuse, PT ;  /* 0x000000af5800720c */ /* 0x080fe20003fc6270 */
[----:B------:R-:W-:Y:S01]  /*68f0*/  FFMA.FTZ R135, R76, UR5, R73 ;  /* 0x000000054c877c23 */ /* 0x000fe20008010049 */
[-C--:B------:R-:W-:Y:S01]  /*6900*/  ISETP.GE.AND P5, PT, R88, R174.reuse, PT ;  /* 0x000000ae5800720c */ /* 0x080fe20003fa6270 */
[----:B------:R-:W-:Y:S01]  /*6910*/  FFMA.FTZ R75, R76, UR5, R75 ;  /* 0x000000054c4b7c23 */ /* 0x000fe2000801004b */
[----:B------:R-:W-:Y:S01]  /*6920*/  FSEL R119, R119, -INF , !P6 ;  /* 0xff80000077777808 */ /* 0x000fe20007000000 */
[----:B------:R-:W-:Y:S01]  /*6930*/  FFMA.FTZ R82, R85, UR5, R82 ;  /* 0x0000000555527c23 */ /* 0x000fe20008010052 */
[----:B------:R-:W-:Y:S01]  /*6940*/  FSEL R248, R83, -INF , !P5 ;  /* 0xff80000053f87808 */ /* 0x000fe20006800000 */
[----:B------:R-:W-:Y:S01]  /*6950*/  VIADD R76, R2, 0x59 ;  /* 0x00000059024c7836 */ /* 0x000fe20000000000 */
[----:B------:R-:W-:Y:S01]  /*6960*/  ISETP.GE.AND P6, PT, R78, R175, PT ;  /* 0x000000af4e00720c */ /* 0x000fe20003fc6270 */
[----:B------:R-:W-:Y:S01]  /*6970*/  VIADD R73, R2, 0x58 ;  /* 0x0000005802497836 */ /* 0x000fe20000000000 */
[----:B------:R-:W-:Y:S01]  /*6980*/  ISETP.GE.AND P5, PT, R78, R174, PT ;  /* 0x000000ae4e00720c */ /* 0x000fe20003fa6270 */
[----:B------:R-:W-:Y:S01]  /*6990*/  VIADD R85, R2, 0xd9 ;  /* 0x000000d902557836 */ /* 0x000fe20000000000 */
[----:B------:R-:W-:Y:S01]  /*69a0*/  FSEL R120, R80, -INF , !P1 ;  /* 0xff80000050787808 */ /* 0x000fe20004800000 */
[----:B------:R-:W-:Y:S01]  /*69b0*/  VIADD R83, R2, 0xe1 ;  /* 0x000000e102537836 */ /* 0x000fe20000000000 */
[----:B------:R-:W-:-:S02]  /*69c0*/  I2FP.F32.S32 R78, R78 ;  /* 0x0000004e004e7245 */ /* 0x000fc40000201400 */
[----:B------:R-:W-:Y:S02]  /*69d0*/  FSEL R135, R135, -INF , !P2 ;  /* 0xff80000087877808 */ /* 0x000fe40005000000 */
[----:B------:R-:W-:Y:S01]  /*69e0*/  FSEL R210, R75, -INF , !P3 ;  /* 0xff8000004bd27808 */ /* 0x000fe20005800000 */
[C---:B------:R-:W-:Y:S01]  /*69f0*/  FFMA.FTZ R72, R78.reuse, UR5, R72 ;  /* 0x000000054e487c23 */ /* 0x040fe20008010048 */
[----:B------:R-:W-:Y:S01]  /*6a00*/  I2FP.F32.S32 R80, R84 ;  /* 0x0000005400507245 */ /* 0x000fe20000201400 */
[----:B------:R-:W-:Y:S01]  /*6a10*/  FFMA.FTZ R74, R78, UR5, R74 ;  /* 0x000000054e4a7c23 */ /* 0x000fe2000801004a */
[C---:B------:R-:W-:Y:S02]  /*6a20*/  ISETP.GE.AND P2, PT, R203.reuse, R175, PT ;  /* 0x000000afcb00720c */ /* 0x040fe40003f46270 */
[----:B------:R-:W-:Y:S01]  /*6a30*/  ISETP.GE.AND P3, PT, R203, R174, PT ;  /* 0x000000aecb00720c */ /* 0x000fe20003f66270 */
[C---:B------:R-:W-:Y:S01]  /*6a40*/  FFMA.FTZ R77, R80.reuse, UR5, R77 ;  /* 0x00000005504d7c23 */ /* 0x040fe2000801004d */
[----:B------:R-:W-:Y:S01]  /*6a50*/  I2FP.F32.S32 R203, R203 ;  /* 0x000000cb00cb7245 */ /* 0x000fe20000201400 */
[----:B------:R-:W-:Y:S01]  /*6a60*/  FFMA.FTZ R79, R80, UR5, R79 ;  /* 0x00000005504f7c23 */ /* 0x000fe2000801004f */
[----:B------:R-:W-:-:S02]  /*6a70*/  FSEL R249, R82, -INF , !P0 ;  /* 0xff80000052f97808 */ /* 0x000fc40004000000 */
[C---:B------:R-:W-:Y:S01]  /*6a80*/  ISETP.GE.AND P1, PT, R84.reuse, R175, PT ;  /* 0x000000af5400720c */ /* 0x040fe20003f26270 */
[C---:B------:R-:W-:Y:S01]  /*6a90*/  FFMA.FTZ R252, R203.reuse, UR5, R64 ;  /* 0x00000005cbfc7c23 */ /* 0x040fe20008010040 */
[----:B------:R-:W-:Y:S01]  /*6aa0*/  ISETP.GE.AND P0, PT, R84, R174, PT ;  /* 0x000000ae5400720c */ /* 0x000fe20003f06270 */
[----:B------:R-:W-:Y:S01]  /*6ab0*/  FFMA.FTZ R203, R203, UR5, R66 ;  /* 0x00000005cbcb7c23 */ /* 0x000fe20008010042 */
[----:B------:R-:W-:Y:S01]  /*6ac0*/  VIADD R64, R2, 0x69 ;  /* 0x0000006902407836 */ /* 0x000fe20000000000 */
[----:B------:R-:W-:Y:S01]  /*6ad0*/  FSEL R130, R72, -INF , !P6 ;  /* 0xff80000048827808 */ /* 0x000fe20007000000 */
[C---:B------:R-:W-:Y:S01]  /*6ae0*/  VIADD R66, R2.reuse, 0x68 ;  /* 0x0000006802427836 */ /* 0x040fe20000000000 */
[----:B------:R-:W-:Y:S01]  /*6af0*/  FSEL R129, R77, -INF , !P1 ;  /* 0xff8000004d817808 */ /* 0x000fe20004800000 */
[C---:B------:R-:W-:Y:S01]  /*6b00*/  VIADD R77, R2.reuse, 0xd8 ;  /* 0x000000d8024d7836 */ /* 0x040fe20000000000 */
[----:B------:R-:W-:Y:S01]  /*6b10*/  FSEL R213, R79, -INF , !P0 ;  /* 0xff8000004fd57808 */ /* 0x000fe20004000000 */
[----:B------:R-:W-:Y:S01]  /*6b20*/  VIADD R84, R2, 0xe0 ;  /* 0x000000e002547836 */ /* 0x000fe20000000000 */
[----:B------:R-:W-:-:S02]  /*6b30*/  I2FP.F32.S32 R72, R76 ;  /* 0x0000004c00487245 */ /* 0x000fc40000201400 */
[C---:B------:R-:W-:Y:S02]  /*6b40*/  ISETP.GE.AND P1, PT, R73.reuse, R175, PT ;  /* 0x000000af4900720c */ /* 0x040fe40003f26270 */
[-C--:B------:R-:W-:Y:S01]  /*6b50*/  ISETP.GE.AND P0, PT, R73, R174.reuse, PT ;  /* 0x000000ae4900720c */ /* 0x080fe20003f06270 */
[C---:B------:R-:W-:Y:S01]  /*6b60*/  FFMA.FTZ R69, R72.reuse, UR5, R69 ;  /* 0x0000000548457c23 */ /* 0x040fe20008010045 */
[----:B------:R-:W-:Y:S01]  /*6b70*/  I2FP.F32.S32 R73, R73 ;  /* 0x0000004900497245 */ /* 0x000fe20000201400 */
[----:B------:R-:W-:Y:S01]  /*6b80*/  FFMA.FTZ R71, R72, UR5, R71 ;  /* 0x0000000548477c23 */ /* 0x000fe20008010047 */
[----:B------:R-:W-:Y:S01]  /*6b90*/  FSEL R252, R252, -INF , !P2 ;  /* 0xff800000fcfc7808 */ /* 0x000fe20005000000 */
[----:B------:R-:W-:Y:S01]  /*6ba0*/  VIADD R72, R2, 0x61 ;  /* 0x0000006102487836 */ /* 0x000fe20000000000 */
[----:B------:R-:W-:Y:S01]  /*6bb0*/  FSEL R203, R203, -INF , !P3 ;  /* 0xff800000cbcb7808 */ /* 0x000fe20005800000 */
[C---:B------:R-:W-:Y:S01]  /*6bc0*/  FFMA.FTZ R68, R73.reuse, UR5, R68 ;  /* 0x0000000549447c23 */ /* 0x040fe20008010044 */
[C---:B------:R-:W-:Y:S01]  /*6bd0*/  ISETP.GE.AND P2, PT, R64.reuse, R175, PT ;  /* 0x000000af4000720c */ /* 0x040fe20003f46270 */
[----:B------:R-:W-:Y:S01]  /*6be0*/  FFMA.FTZ R70, R73, UR5, R70 ;  /* 0x0000000549467c23 */ /* 0x000fe20008010046 */
[----:B------:R-:W-:-:S02]  /*6bf0*/  ISETP.GE.AND P3, PT, R64, R174, PT ;  /* 0x000000ae4000720c */ /* 0x000fc40003f66270 */
[----:B------:R-:W-:Y:S02]  /*6c00*/  I2FP.F32.S32 R64, R64 ;  /* 0x0000004000407245 */ /* 0x000fe40000201400 */
[----:B------:R-:W-:Y:S02]  /*6c10*/  FSEL R211, R74, -INF , !P5 ;  /* 0xff8000004ad37808 */ /* 0x000fe40006800000 */
[-C--:B------:R-:W-:Y:S01]  /*6c20*/  ISETP.GE.AND P6, PT, R76, R175.reuse, PT ;  /* 0x000000af4c00720c */ /* 0x080fe20003fc6270 */
[----:B------:R-:W-:Y:S01]  /*6c30*/  FFMA.FTZ R247, R64, UR5, R61 ;  /* 0x0000000540f77c23 */ /* 0x000fe2000801003d */
[----:B------:R-:W-:Y:S01]  /*6c40*/  ISETP.GE.AND P5, PT, R76, R174, PT ;  /* 0x000000ae4c00720c */ /* 0x000fe20003fa6270 */
[----:B------:R-:W-:Y:S01]  /*6c50*/  FFMA.FTZ R63, R64, UR5, R63 ;  /* 0x00000005403f7c23 */ /* 0x000fe2000801003f */
[----:B------:R-:W-:Y:S01]  /*6c60*/  FSEL R231, R69, -INF , !P6 ;  /* 0xff80000045e77808 */ /* 0x000fe20007000000 */
[C---:B------:R-:W-:Y:S01]  /*6c70*/  VIADD R64, R2.reuse, 0x71 ;  /* 0x0000007102407836 */ /* 0x040fe20000000000 */
[----:B------:R-:W-:Y:S01]  /*6c80*/  FSEL R206, R71, -INF , !P5 ;  /* 0xff80000047ce7808 */ /* 0x000fe20006800000 */
[----:B------:R-:W-:Y:S01]  /*6c90*/  VIADD R61, R2, 0x70 ;  /* 0x00000070023d7836 */ /* 0x000fe20000000000 */
[----:B------:R-:W-:-:S02]  /*6ca0*/  ISETP.GE.AND P6, PT, R66, R175, PT ;  /* 0x000000af4200720c */ /* 0x000fc40003fc6270 */
[----:B------:R-:W-:Y:S02]  /*6cb0*/  ISETP.GE.AND P5, PT, R66, R174, PT ;  /* 0x000000ae4200720c */ /* 0x000fe40003fa6270 */
[----:B------:R-:W-:Y:S02]  /*6cc0*/  FSEL R232, R68, -INF , !P1 ;  /* 0xff80000044e87808 */ /* 0x000fe40004800000 */
[----:B------:R-:W-:Y:S02]  /*6cd0*/  I2FP.F32.S32 R66, R66 ;  /* 0x0000004200427245 */ /* 0x000fe40000201400 */
[----:B------:R-:W-:Y:S02]  /*6ce0*/  I2FP.F32.S32 R68, R72 ;  /* 0x0000004800447245 */ /* 0x000fe40000201400 */
[----:B------:R-:W-:Y:S01]  /*6cf0*/  FSEL R247, R247, -INF , !P2 ;  /* 0xff800000f7f77808 */ /* 0x000fe20005000000 */
[----:B------:R-:W-:Y:S01]  /*6d00*/  FFMA.FTZ R60, R66, UR5, R60 ;  /* 0x00000005423c7c23 */ /* 0x000fe2000801003c */
[----:B------:R-:W-:Y:S01]  /*6d10*/  FSEL R187, R63, -INF , !P3 ;  /* 0xff8000003fbb7808 */ /* 0x000fe20005800000 */
[----:B------:R-:W-:Y:S01]  /*6d20*/  FFMA.FTZ R65, R68, UR5, R65 ;  /* 0x0000000544417c23 */ /* 0x000fe20008010041 */
[----:B------:R-:W-:Y:S01]  /*6d30*/  ISETP.GE.AND P2, PT, R196, R175, PT ;  /* 0x000000afc400720c */ /* 0x000fe20003f46270 */
[----:B------:R-:W-:Y:S01]  /*6d40*/  FFMA.FTZ R67, R68, UR5, R67 ;  /* 0x0000000544437c23 */ /* 0x000fe20008010043 */
[----:B------:R-:W-:Y:S01]  /*6d50*/  ISETP.GE.AND P3, PT, R196, R174, PT ;  /* 0x000000aec400720c */ /* 0x000fe20003f66270 */
[----:B------:R-:W-:Y:S01]  /*6d60*/  FFMA.FTZ R62, R66, UR5, R62 ;  /* 0x00000005423e7c23 */ /* 0x000fe2000801003e */
[----:B------:R-:W-:-:S02]  /*6d70*/  I2FP.F32.S32 R196, R196 ;  /* 0x000000c400c47245 */ /* 0x000fc40000201400 */
[----:B------:R-:W-:Y:S02]  /*6d80*/  FSEL R209, R70, -INF , !P0 ;  /* 0xff80000046d17808 */ /* 0x000fe40004000000 */
[----:B------:R-:W-:Y:S01]  /*6d90*/  ISETP.GE.AND P1, PT, R72, R175, PT ;  /* 0x000000af4800720c */ /* 0x000fe20003f26270 */
[----:B------:R-:W-:Y:S01]  /*6da0*/  FFMA.FTZ R208, R196, UR5, R52 ;  /* 0x00000005c4d07c23 */ /* 0x000fe20008010034 */
[----:B------:R-:W-:Y:S01]  /*6db0*/  ISETP.GE.AND P0, PT, R72, R174, PT ;  /* 0x000000ae4800720c */ /* 0x000fe20003f06270 */
[----:B------:R-:W-:Y:S01]  /*6dc0*/  FFMA.FTZ R196, R196, UR5, R54 ;  /* 0x00000005c4c47c23 */ /* 0x000fe20008010036 */
        /* <DEDUP_REMOVED lines=8> */
[----:B------:R-:W-:Y:S01]  /*6e50*/  ISETP.GE.AND P0, PT, R61, R174, PT ;  /* 0x000000ae3d00720c */ /* 0x000fe20003f06270 */
[C---:B------:R-:W-:Y:S01]  /*6e60*/  FFMA.FTZ R57, R60.reuse, UR5, R57 ;  /* 0x000000053c397c23 */ /* 0x040fe20008010039 */
[----:B------:R-:W-:Y:S01]  /*6e70*/  I2FP.F32.S32 R61, R61 ;  /* 0x0000003d003d7245 */ /* 0x000fe20000201400 */
[----:B------:R-:W-:Y:S01]  /*6e80*/  FFMA.FTZ R59, R60, UR5, R59 ;  /* 0x000000053c3b7c23 */ /* 0x000fe2000801003b */
[----:B------:R-:W-:Y:S01]  /*6e90*/  FSEL R208, R208, -INF , !P2 ;  /* 0xff800000d0d07808 */ /* 0x000fe20005000000 */
[----:B------:R-:W-:Y:S01]  /*6ea0*/  VIADD R60, R2, 0x79 ;  /* 0x00000079023c7836 */ /* 0x000fe20000000000 */
[----:B------:R-:W-:Y:S01]  /*6eb0*/  FSEL R196, R196, -INF , !P3 ;  /* 0xff800000c4c47808 */ /* 0x000fe20005800000 */
[C---:B------:R-:W-:Y:S01]  /*6ec0*/  FFMA.FTZ R56, R61.reuse, UR5, R56 ;  /* 0x000000053d387c23 */ /* 0x040fe20008010038 */
[----:B------:R-:W-:Y:S01]  /*6ed0*/  FSEL R202, R62, -INF , !P5 ;  /* 0xff8000003eca7808 */ /* 0x000fe20006800000 */
[----:B------:R-:W-:Y:S01]  /*6ee0*/  FFMA.FTZ R58, R61, UR5, R58 ;  /* 0x000000053d3a7c23 */ /* 0x000fe2000801003a */
[----:B------:R-:W-:-:S02]  /*6ef0*/  ISETP.GE.AND P2, PT, R52, R175, PT ;  /* 0x000000af3400720c */ /* 0x000fc40003f46270 */
[-C--:B------:R-:W-:Y:S02]  /*6f00*/  ISETP.GE.AND P3, PT, R52, R174.reuse, PT ;  /* 0x000000ae3400720c */ /* 0x080fe40003f66270 */
[CC--:B------:R-:W-:Y:S02]  /*6f10*/  ISETP.GE.AND P6, PT, R64.reuse, R175.reuse, PT ;  /* 0x000000af4000720c */ /* 0x0c0fe40003fc6270 */
[----:B------:R-:W-:Y:S02]  /*6f20*/  ISETP.GE.AND P5, PT, R64, R174, PT ;  /* 0x000000ae4000720c */ /* 0x000fe40003fa6270 */
[----:B------:R-:W-:Y:S02]  /*6f30*/  I2FP.F32.S32 R52, R52 ;  /* 0x0000003400347245 */ /* 0x000fe40000201400 */
[----:B------:R-:W-:Y:S02]  /*6f40*/  FSEL R212, R57, -INF , !P6 ;  /* 0xff80000039d47808 */ /* 0x000fe40007000000 */
[----:B------:R-:W-:Y:S01]  /*6f50*/  FSEL R200, R59, -INF , !P5 ;  /* 0xff8000003bc87808 */ /* 0x000fe20006800000 */
[----:B------:R-:W-:Y:S01]  /*6f60*/  FFMA.FTZ R189, R52, UR5, R49 ;  /* 0x0000000534bd7c23 */ /* 0x000fe20008010031 */
[----:B------:R-:W-:Y:S01]  /*6f70*/  ISETP.GE.AND P6, PT, R54, R175, PT ;  /* 0x000000af3600720c */ /* 0x000fe20003fc6270 */
[----:B------:R-:W-:Y:S01]  /*6f80*/  FFMA.FTZ R51, R52, UR5, R51 ;  /* 0x0000000534337c23 */ /* 0x000fe20008010033 */
[----:B------:R-:W-:Y:S01]  /*6f90*/  ISETP.GE.AND P5, PT, R54, R174, PT ;  /* 0x000000ae3600720c */ /* 0x000fe20003fa6270 */
[----:B------:R-:W-:Y:S01]  /*6fa0*/  VIADD R52, R2, 0x89 ;  /* 0x0000008902347836 */ /* 0x000fe20000000000 */
[----:B------:R-:W-:Y:S01]  /*6fb0*/  FSEL R215, R56, -INF , !P1 ;  /* 0xff80000038d77808 */ /* 0x000fe20004800000 */
[----:B------:R-:W-:Y:S01]  /*6fc0*/  VIADD R49, R2, 0x88 ;  /* 0x0000008802317836 */ /* 0x000fe20000000000 */
[----:B------:R-:W-:-:S02]  /*6fd0*/  I2FP.F32.S32 R54, R54 ;  /* 0x0000003600367245 */ /* 0x000fc40000201400 */
[----:B------:R-:W-:Y:S02]  /*6fe0*/  I2FP.F32.S32 R56, R60 ;  /* 0x0000003c00387245 */ /* 0x000fe40000201400 */
[----:B------:R-:W-:Y:S01]  /*6ff0*/  FSEL R189, R189, -INF , !P2 ;  /* 0xff800000bdbd7808 */ /* 0x000fe20005000000 */
[----:B------:R-:W-:Y:S01]  /*7000*/  FFMA.FTZ R48, R54, UR5, R48 ;  /* 0x0000000536307c23 */ /* 0x000fe20008010030 */
[----:B------:R-:W-:Y:S01]  /*7010*/  FSEL R184, R51, -INF , !P3 ;  /* 0xff80000033b87808 */ /* 0x000fe20005800000 */
[C---:B------:R-:W-:Y:S01]  /*7020*/  FFMA.FTZ R53, R56.reuse, UR5, R53 ;  /* 0x0000000538357c23 */ /* 0x040fe20008010035 */
[C---:B------:R-:W-:Y:S01]  /*7030*/  ISETP.GE.AND P2, PT, R177.reuse, R175, PT ;  /* 0x000000afb100720c */ /* 0x040fe20003f46270 */
[----:B------:R-:W-:Y:S01]  /*7040*/  FFMA.FTZ R55, R56, UR5, R55 ;  /* 0x0000000538377c23 */ /* 0x000fe20008010037 */
[----:B------:R-:W-:Y:S01]  /*7050*/  ISETP.GE.AND P3, PT, R177, R174, PT ;  /* 0x000000aeb100720c */ /* 0x000fe20003f66270 */
[----:B------:R-:W-:Y:S01]  /*7060*/  FFMA.FTZ R50, R54, UR5, R50 ;  /* 0x0000000536327c23 */ /* 0x000fe20008010032 */
[----:B------:R-:W-:-:S02]  /*7070*/  FSEL R201, R58, -INF , !P0 ;  /* 0xff8000003ac97808 */ /* 0x000fc40004000000 */
[----:B------:R-:W-:Y:S02]  /*7080*/  I2FP.F32.S32 R177, R177 ;  /* 0x000000b100b17245 */ /* 0x000fe40000201400 */
[CC--:B------:R-:W-:Y:S02]  /*7090*/  ISETP.GE.AND P1, PT, R60.reuse, R175.reuse, PT ;  /* 0x000000af3c00720c */ /* 0x0c0fe40003f26270 */
[----:B------:R-:W-:Y:S01]  /*70a0*/  ISETP.GE.AND P0, PT, R60, R174, PT ;  /* 0x000000ae3c00720c */ /* 0x000fe20003f06270 */
[C---:B------:R-:W-:Y:S01]  /*70b0*/  FFMA.FTZ R197, R177.reuse, UR5, R40 ;  /* 0x00000005b1c57c23 */ /* 0x040fe20008010028 */
[----:B------:R-:W-:Y:S01]  /*70c0*/  FSEL R205, R48, -INF , !P6 ;  /* 0xff80000030cd7808 */ /* 0x000fe20007000000 */
[----:B------:R-:W-:Y:S01]  /*70d0*/  FFMA.FTZ R177, R177, UR5, R42 ;  /* 0x00000005b1b17c23 */ /* 0x000fe2000801002a */
[----:B------:R-:W-:Y:S01]  /*70e0*/  FSEL R207, R53, -INF , !P1 ;  /* 0xff80000035cf7808 */ /* 0x000fe20004800000 */
[C---:B------:R-:W-:Y:S01]  /*70f0*/  VIADD R40, R2.reuse, 0x99 ;  /* 0x0000009902287836 */ /* 0x040fe20000000000 */
[----:B------:R-:W-:Y:S01]  /*7100*/  FSEL R194, R55, -INF , !P0 ;  /* 0xff80000037c27808 */ /* 0x000fe20004000000 */
[C---:B------:R-:W-:Y:S01]  /*7110*/  VIADD R42, R2.reuse, 0x98 ;  /* 0x00000098022a7836 */ /* 0x040fe20000000000 */
[----:B------:R-:W-:Y:S01]  /*7120*/  I2FP.F32.S32 R48, R52 ;  /* 0x0000003400307245 */ /* 0x000fe20000201400 */
[----:B------:R-:W-:Y:S01]  /*7130*/  VIADD R60, R2, 0xa8 ;  /* 0x000000a8023c7836 */ /* 0x000fe20000000000 */
[----:B------:R-:W-:-:S02]  /*7140*/  ISETP.GE.AND P1, PT, R49, R175, PT ;  /* 0x000000af3100720c */ /* 0x000fc40003f26270 */
[-C--:B------:R-:W-:Y:S01]  /*7150*/  ISETP.GE.AND P0, PT, R49, R174.reuse, PT ;  /* 0x000000ae3100720c */ /* 0x080fe20003f06270 */
[C---:B------:R-:W-:Y:S01]  /*7160*/  FFMA.FTZ R45, R48.reuse, UR5, R45 ;  /* 0x00000005302d7c23 */ /* 0x040fe2000801002d */
[----:B------:R-:W-:Y:S01]  /*7170*/  I2FP.F32.S32 R49, R49 ;  /* 0x0000003100317245 */ /* 0x000fe20000201400 */
[----:B------:R-:W-:Y:S01]  /*7180*/  FFMA.FTZ R47, R48, UR5, R47 ;  /* 0x00000005302f7c23 */ /* 0x000fe2000801002f */
[----:B------:R-:W-:Y:S01]  /*7190*/  FSEL R185, R50, -INF , !P5 ;  /* 0xff80000032b97808 */ /* 0x000fe20006800000 */
[----:B------:R-:W-:Y:S01]  /*71a0*/  VIADD R48, R2, 0x91 ;  /* 0x0000009102307836 */ /* 0x000fe20000000000 */
[C---:B------:R-:W-:Y:S01]  /*71b0*/  ISETP.GE.AND P6, PT, R52.reuse, R175, PT ;  /* 0x000000af3400720c */ /* 0x040fe20003fc6270 */
[C---:B------:R-:W-:Y:S01]  /*71c0*/  FFMA.FTZ R44, R49.reuse, UR5, R44 ;  /* 0x00000005312c7c23 */ /* 0x040fe2000801002c */
[----:B------:R-:W-:Y:S01]  /*71d0*/  ISETP.GE.AND P5, PT, R52, R174, PT ;  /* 0x000000ae3400720c */ /* 0x000fe20003fa6270 */
[----:B------:R-:W-:Y:S01]  /*71e0*/  FFMA.FTZ R46, R49, UR5, R46 ;  /* 0x00000005312e7c23 */ /* 0x000fe2000801002e */
[----:B------:R-:W-:-:S02]  /*71f0*/  FSEL R197, R197, -INF , !P2 ;  /* 0xff800000c5c57808 */ /* 0x000fc40005000000 */
[----:B------:R-:W-:Y:S02]  /*7200*/  FSEL R177, R177, -INF , !P3 ;  /* 0xff800000b1b17808 */ /* 0x000fe40005800000 */
        /* <DEDUP_REMOVED lines=10> */
[----:B------:R-:W-:-:S02]  /*72b0*/  FSEL R198, R44, -INF , !P1 ;  /* 0xff8000002cc67808 */ /* 0x000fc40004800000 */
[----:B------:R-:W-:Y:S02]  /*72c0*/  I2FP.F32.S32 R42, R42 ;  /* 0x0000002a002a7245 */ /* 0x000fe40000201400 */
[----:B------:R-:W-:Y:S02]  /*72d0*/  I2FP.F32.S32 R44, R48 ;  /* 0x00000030002c7245 */ /* 0x000fe40000201400 */
[----:B------:R-:W-:Y:S01]  /*72e0*/  FSEL R182, R137, -INF , !P2 ;  /* 0xff80000089b67808 */ /* 0x000fe20005000000 */
[C---:B------:R-:W-:Y:S01]  /*72f0*/  FFMA.FTZ R136, R42.reuse, UR5, R136 ;  /* 0x000000052a887c23 */ /* 0x040fe20008010088 */
[----:B------:R-:W-:Y:S01]  /*7300*/  FFMA.FTZ R138, R42, UR5, R138 ;  /* 0x000000052a8a7c23 */ /* 0x000fe2000801008a */
[----:B------:R-:W-:Y:S01]  /*7310*/  FFMA.FTZ R41, R44, UR5, R41 ;  /* 0x000000052c297c23 */ /* 0x000fe20008010029 */
[----:B------:R-:W-:Y:S01]  /*7320*/  FSEL R169, R139, -INF , !P3 ;  /* 0xff8000008ba97808 */ /* 0x000fe20005800000 */
[----:B------:R-:W-:Y:S01]  /*7330*/  VIADD R42, R2, 0xa0 ;  /* 0x000000a0022a7836 */ /* 0x000fe20000000000 */
[-C--:B------:R-:W-:Y:S01]  /*7340*/  ISETP.GE.AND P1, PT, R48, R175.reuse, PT ;  /* 0x000000af3000720c */ /* 0x080fe20003f26270 */
[----:B------:R-:W-:Y:S01]  /*7350*/  FFMA.FTZ R43, R44, UR5, R43 ;  /* 0x000000052c2b7c23 */ /* 0x000fe2000801002b */
[----:B------:R-:W-:-:S02]  /*7360*/  ISETP.GE.AND P2, PT, R60, R175, PT ;  /* 0x000000af3c00720c */ /* 0x000fc40003f46270 */
[----:B------:R-:W-:Y:S02]  /*7370*/  ISETP.GE.AND P3, PT, R60, R174, PT ;  /* 0x000000ae3c00720c */ /* 0x000fe40003f66270 */
[----:B------:R-:W-:Y:S02]  /*7380*/  I2FP.F32.S32 R60, R60 ;  /* 0x0000003c003c7245 */ /* 0x000fe40000201400 */
[----:B------:R-:W-:Y:S02]  /*7390*/  FSEL R186, R136, -INF , !P6 ;  /* 0xff80000088ba7808 */ /* 0x000fe40007000000 */
[----:B------:R-:W-:Y:S01]  /*73a0*/  FSEL R176, R138, -INF , !P5 ;  /* 0xff8000008ab07808 */ /* 0x000fe20006800000 */
[C---:B------:R-:W-:Y:S01]  /*73b0*/  FFMA.FTZ R171, R60.reuse, UR5, R24 ;  /* 0x000000053cab7c23 */ /* 0x040fe20008010018 */
[----:B------:R-:W-:Y:S01]  /*73c0*/  FSEL R195, R41, -INF , !P1 ;  /* 0xff80000029c37808 */ /* 0x000fe20004800000 */
[----:B------:R-:W-:Y:S01]  /*73d0*/  FFMA.FTZ R60, R60, UR5, R26 ;  /* 0x000000053c3c7c23 */ /* 0x000fe2000801001a */
[----:B------:R-:W-:Y:S01]  /*73e0*/  ISETP.GE.AND P6, PT, R40, R175, PT ;  /* 0x000000af2800720c */ /* 0x000fe20003fc6270 */
[----:B------:R-:W-:Y:S01]  /*73f0*/  VIADD R24, R2, 0xb1 ;  /* 0x000000b102187836 */ /* 0x000fe20000000000 */
[----:B------:R-:W-:Y:S01]  /*7400*/  ISETP.GE.AND P5, PT, R40, R174, PT ;  /* 0x000000ae2800720c */ /* 0x000fe20003fa6270 */
[----:B------:R-:W-:Y:S01]  /*7410*/  VIADD R26, R2, 0xb0 ;  /* 0x000000b0021a7836 */ /* 0x000fe20000000000 */
[----:B------:R-:W-:-:S02]  /*7420*/  I2FP.F32.S32 R41, R42 ;  /* 0x0000002a00297245 */ /* 0x000fc40000201400 */
[----:B------:R-:W-:Y:S02]  /*7430*/  I2FP.F32.S32 R40, R40 ;  /* 0x0000002800287245 */ /* 0x000fe40000201400 */
[----:B------:R-:W-:Y:S01]  /*7440*/  FSEL R183, R46, -INF , !P0 ;  /* 0xff8000002eb77808 */ /* 0x000fe20004000000 */
[C---:B------:R-:W-:Y:S01]  /*7450*/  FFMA.FTZ R28, R41.reuse, UR5, R28 ;  /* 0x00000005291c7c23 */ /* 0x040fe2000801001c */
[----:B------:R-:W-:Y:S01]  /*7460*/  ISETP.GE.AND P1, PT, R42, R175, PT ;  /* 0x000000af2a00720c */ /* 0x000fe20003f26270 */
[C---:B------:R-:W-:Y:S01]  /*7470*/  FFMA.FTZ R29, R40.reuse, UR5, R29 ;  /* 0x00000005281d7c23 */ /* 0x040fe2000801001d */
[----:B------:R-:W-:Y:S01]  /*7480*/  FFMA.FTZ R31, R40, UR5, R31 ;  /* 0x00000005281f7c23 */ /* 0x000fe2000801001f */
[----:B------:R-:W-:Y:S01]  /*7490*/  VIADD R40, R2, 0xa9 ;  /* 0x000000a902287836 */ /* 0x000fe20000000000 */
        /* <DEDUP_REMOVED lines=9> */
[C---:B------:R-:W-:Y:S01]  /*7530*/  FFMA.FTZ R64, R24.reuse, UR5, R21 ;  /* 0x0000000518407c23 */ /* 0x040fe20008010015 */
[----:B------:R-:W-:Y:S01]  /*7540*/  FSEL R138, R31, -INF , !P5 ;  /* 0xff8000001f8a7808 */ /* 0x000fe20006800000 */
[----:B------:R-:W-:Y:S01]  /*7550*/  FFMA.FTZ R23, R24, UR5, R23 ;  /* 0x0000000518177c23 */ /* 0x000fe20008010017 */
[----:B------:R-:W-:Y:S01]  /*7560*/  FSEL R178, R43, -INF , !P0 ;  /* 0xff8000002bb27808 */ /* 0x000fe20004000000 */
[C---:B------:R-:W-:Y:S01]  /*7570*/  VIADD R21, R2.reuse, 0xb8 ;  /* 0x000000b802157836 */ /* 0x040fe20000000000 */
[----:B------:R-:W-:Y:S01]  /*7580*/  I2FP.F32.S32 R28, R40 ;  /* 0x00000028001c7245 */ /* 0x000fe20000201400 */
[----:B------:R-:W-:Y:S01]  /*7590*/  VIADD R24, R2, 0xb9 ;  /* 0x000000b902187836 */ /* 0x000fe20000000000 */
[----:B------:R-:W-:-:S02]  /*75a0*/  ISETP.GE.AND P6, PT, R26, R175, PT ;  /* 0x000000af1a00720c */ /* 0x000fc40003fc6270 */
[-C--:B------:R-:W-:Y:S01]  /*75b0*/  ISETP.GE.AND P5, PT, R26, R174.reuse, PT ;  /* 0x000000ae1a00720c */ /* 0x080fe20003fa6270 */
[----:B------:R-:W-:Y:S01]  /*75c0*/  FFMA.FTZ R25, R28, UR5, R25 ;  /* 0x000000051c197c23 */ /* 0x000fe20008010019 */
[----:B------:R-:W-:Y:S01]  /*75d0*/  ISETP.GE.AND P0, PT, R42, R174, PT ;  /* 0x000000ae2a00720c */ /* 0x000fe20003f06270 */
[----:B------:R-:W-:Y:S01]  /*75e0*/  FFMA.FTZ R27, R28, UR5, R27 ;  /* 0x000000051c1b7c23 */ /* 0x000fe2000801001b */
[----:B------:R-:W-:Y:S02]  /*75f0*/  I2FP.F32.S32 R26, R26 ;  /* 0x0000001a001a7245 */ /* 0x000fe40000201400 */
[----:B------:R-:W-:Y:S02]  /*7600*/  FSEL R142, R30, -INF , !P0 ;  /* 0xff8000001e8e7808 */ /* 0x000fe40004000000 */
[----:B------:R-:W-:Y:S01]  /*7610*/  ISETP.GE.AND P1, PT, R40, R175, PT ;  /* 0x000000af2800720c */ /* 0x000fe20003f26270 */
[----:B------:R-:W-:Y:S01]  /*7620*/  FFMA.FTZ R20, R26, UR5, R20 ;  /* 0x000000051a147c23 */ /* 0x000fe20008010014 */
[----:B------:R-:W-:Y:S01]  /*7630*/  ISETP.GE.AND P0, PT, R40, R174, PT ;  /* 0x000000ae2800720c */ /* 0x000fe20003f06270 */
[----:B------:R-:W-:Y:S01]  /*7640*/  FFMA.FTZ R22, R26, UR5, R22 ;  /* 0x000000051a167c23 */ /* 0x000fe20008010016 */
[----:B------:R-:W-:-:S02]  /*7650*/  FSEL R64, R64, -INF , !P2 ;  /* 0xff80000040407808 */ /* 0x000fc40005000000 */
[----:B------:R-:W-:Y:S02]  /*7660*/  FSEL R61, R23, -INF , !P3 ;  /* 0xff800000173d7808 */ /* 0x000fe40005800000 */
[C---:B------:R-:W-:Y:S02]  /*7670*/  ISETP.GE.AND P2, PT, R65.reuse, R175, PT ;  /* 0x000000af4100720c */ /* 0x040fe40003f46270 */
[----:B------:R-:W-:Y:S02]  /*7680*/  ISETP.GE.AND P3, PT, R65, R174, PT ;  /* 0x000000ae4100720c */ /* 0x000fe40003f66270 */
[----:B------:R-:W-:Y:S02]  /*7690*/  FSEL R170, R25, -INF , !P1 ;  /* 0xff80000019aa7808 */ /* 0x000fe40004800000 */
[----:B------:R-:W-:Y:S02]  /*76a0*/  FSEL R63, R27, -INF , !P0 ;  /* 0xff8000001b3f7808 */ /* 0x000fe40004000000 */
[----:B------:R-:W-:-:S02]  /*76b0*/  I2FP.F32.S32 R65, R65 ;  /* 0x0000004100417245 */ /* 0x000fc40000201400 */
[C---:B------:R-:W-:Y:S02]  /*76c0*/  ISETP.GE.AND P1, PT, R21.reuse, R175, PT ;  /* 0x000000af1500720c */ /* 0x040fe40003f26270 */
[----:B------:R-:W-:Y:S01]  /*76d0*/  ISETP.GE.AND P0, PT, R21, R174, PT ;  /* 0x000000ae1500720c */ /* 0x000fe20003f06270 */
[C---:B------:R-:W-:Y:S01]  /*76e0*/  FFMA.FTZ R68, R65.reuse, UR5, R12 ;  /* 0x0000000541447c23 */ /* 0x040fe2000801000c */
[----:B------:R-:W-:Y:S01]  /*76f0*/  FSEL R168, R20, -INF , !P6 ;  /* 0xff80000014a87808 */ /* 0x000fe20007000000 */
[----:B------:R-:W-:Y:S01]  /*7700*/  FFMA.FTZ R65, R65, UR5, R14 ;  /* 0x0000000541417c23 */ /* 0x000fe2000801000e */
[----:B------:R-:W-:Y:S01]  /*7710*/  I2FP.F32.S32 R21, R21 ;  /* 0x0000001500157245 */ /* 0x000fe20000201400 */
[C---:B------:R-:W-:Y:S01]  /*7720*/  VIADD R12, R2.reuse, 0xc9 ;  /* 0x000000c9020c7836 */ /* 0x040fe20000000000 */
[----:B------:R-:W-:Y:S01]  /*7730*/  I2FP.F32.S32 R20, R24 ;  /* 0x0000001800147245 */ /* 0x000fe20000201400 */
[----:B------:R-:W-:Y:S01]  /*7740*/  VIADD R14, R2, 0xc8 ;  /* 0x000000c8020e7836 */ /* 0x000fe20000000000 */
[----:B------:R-:W-:Y:S01]  /*7750*/  FSEL R68, R68, -INF , !P2 ;  /* 0xff80000044447808 */ /* 0x000fe20005000000 */
[----:B------:R-:W-:Y:S01]  /*7760*/  FFMA.FTZ R16, R21, UR5, R16 ;  /* 0x0000000515107c23 */ /* 0x000fe20008010010 */
[----:B------:R-:W-:Y:S01]  /*7770*/  FSEL R65, R65, -INF , !P3 ;  /* 0xff80000041417808 */ /* 0x000fe20005800000 */
[C---:B------:R-:W-:Y:S01]  /*7780*/  FFMA.FTZ R17, R20.reuse, UR5, R17 ;  /* 0x0000000514117c23 */ /* 0x040fe20008010011 */
[----:B------:R-:W-:Y:S01]  /*7790*/  FFMA.FTZ R19, R20, UR5, R19 ;  /* 0x0000000514137c23 */ /* 0x000fe20008010013 */
[----:B------:R-:W-:Y:S01]  /*77a0*/  VIADD R20, R2, 0xc1 ;  /* 0x000000c102147836 */ /* 0x000fe20000000000 */
[----:B------:R-:W-:Y:S01]  /*77b0*/  FSEL R70, R16, -INF , !P1 ;  /* 0xff80000010467808 */ /* 0x000fe20004800000 */
[----:B------:R-:W-:Y:S01]  /*77c0*/  FFMA.FTZ R18, R21, UR5, R18 ;  /* 0x0000000515127c23 */ /* 0x000fe20008010012 */
[----:B------:R-:W-:-:S02]  /*77d0*/  ISETP.GE.AND P2, PT, R12, R175, PT ;  /* 0x000000af0c00720c */ /* 0x000fc40003f46270 */
[----:B------:R-:W-:Y:S02]  /*77e0*/  ISETP.GE.AND P3, PT, R12, R174, PT ;  /* 0x000000ae0c00720c */ /* 0x000fe40003f66270 */
[----:B------:R-:W-:Y:S02]  /*77f0*/  I2FP.F32.S32 R16, R20 ;  /* 0x0000001400107245 */ /* 0x000fe40000201400 */
[----:B------:R-:W-:Y:S02]  /*7800*/  I2FP.F32.S32 R12, R12 ;  /* 0x0000000c000c7245 */ /* 0x000fe40000201400 */
[----:B------:R-:W-:Y:S01]  /*7810*/  FSEL R62, R22, -INF , !P5 ;  /* 0xff800000163e7808 */ /* 0x000fe20006800000 */
[----:B------:R-:W-:Y:S01]  /*7820*/  FFMA.FTZ R13, R16, UR5, R13 ;  /* 0x00000005100d7c23 */ /* 0x000fe2000801000d */
[----:B------:R-:W-:Y:S01]  /*7830*/  FSEL R67, R18, -INF , !P0 ;  /* 0xff80000012437808 */ /* 0x000fe20004000000 */
[----:B------:R-:W-:Y:S01]  /*7840*/  FFMA.FTZ R15, R16, UR5, R15 ;  /* 0x00000005100f7c23 */ /* 0x000fe2000801000f */
[----:B------:R-:W-:Y:S01]  /*7850*/  FFMA.FTZ R74, R12, UR5, R9 ;  /* 0x000000050c4a7c23 */ /* 0x000fe20008010009 */
[-C--:B------:R-:W-:Y:S01]  /*7860*/  ISETP.GE.AND P6, PT, R24, R175.reuse, PT ;  /* 0x000000af1800720c */ /* 0x080fe20003fc6270 */
[----:B------:R-:W-:Y:S01]  /*7870*/  VIADD R9, R2, 0xd0 ;  /* 0x000000d002097836 */ /* 0x000fe20000000000 */
[-C--:B------:R-:W-:Y:S01]  /*7880*/  ISETP.GE.AND P5, PT, R24, R174.reuse, PT ;  /* 0x000000ae1800720c */ /* 0x080fe20003fa6270 */
[----:B------:R-:W-:Y:S01]  /*7890*/  FFMA.FTZ R11, R12, UR5, R11 ;  /* 0x000000050c0b7c23 */ /* 0x000fe2000801000b */
[----:B------:R-:W-:Y:S01]  /*78a0*/  ISETP.GE.AND P1, PT, R20, R175, PT ;  /* 0x000000af1400720c */ /* 0x000fe20003f26270 */
[----:B------:R-:W-:Y:S01]  /*78b0*/  VIADD R12, R2, 0xd1 ;  /* 0x000000d1020c7836 */ /* 0x000fe20000000000 */
[----:B------:R-:W-:-:S02]  /*78c0*/  ISETP.GE.AND P0, PT, R20, R174, PT ;  /* 0x000000ae1400720c */ /* 0x000fc40003f06270 */
        /* <DEDUP_REMOVED lines=8> */
[----:B------:R-:W-:Y:S02]  /*7950*/  I2FP.F32.S32 R14, R14 ;  /* 0x0000000e000e7245 */ /* 0x000fe40000201400 */
[----:B------:R-:W-:Y:S02]  /*7960*/  I2FP.F32.S32 R9, R9 ;  /* 0x0000000900097245 */ /* 0x000fe40000201400 */
[----:B------:R-:W-:Y:S01]  /*7970*/  FSEL R74, R74, -INF , !P2 ;  /* 0xff8000004a4a7808 */ /* 0x000fe20005000000 */
[C---:B------:R-:W-:Y:S01]  /*7980*/  FFMA.FTZ R8, R14.reuse, UR5, R8 ;  /* 0x000000050e087c23 */ /* 0x040fe20008010008 */
[----:B------:R-:W-:Y:S01]  /*7990*/  FFMA.FTZ R10, R14, UR5, R10 ;  /* 0x000000050e0a7c23 */ /* 0x000fe2000801000a */
[C---:B------:R-:W-:Y:S01]  /*79a0*/  FFMA.FTZ R4, R9.reuse, UR5, R4 ;  /* 0x0000000509047c23 */ /* 0x040fe20008010004 */
[----:B------:R-:W-:Y:S01]  /*79b0*/  FFMA.FTZ R6, R9, UR5, R6 ;  /* 0x0000000509067c23 */ /* 0x000fe20008010006 */
[----:B------:R-:W-:-:S02]  /*79c0*/  FSEL R71, R11, -INF , !P3 ;  /* 0xff8000000b477808 */ /* 0x000fc40005800000 */
[----:B------:R-:W-:Y:S02]  /*79d0*/  FSEL R75, R8, -INF , !P6 ;  /* 0xff800000084b7808 */ /* 0x000fe40007000000 */
[----:B------:R-:W-:Y:S01]  /*79e0*/  FSEL R82, R4, -INF , !P1 ;  /* 0xff80000004527808 */ /* 0x000fe20004800000 */
[----:B------:R-:W-:Y:S01]  /*79f0*/  VIADD R4, R2, 0xf1 ;  /* 0x000000f102047836 */ /* 0x000fe20000000000 */
[----:B------:R-:W-:Y:S02]  /*7a00*/  FSEL R79, R6, -INF , !P0 ;  /* 0xff800000064f7808 */ /* 0x000fe40004000000 */
[----:B------:R-:W-:Y:S02]  /*7a10*/  I2FP.F32.S32 R8, R12 ;  /* 0x0000000c00087245 */ /* 0x000fe40000201400 */
[C---:B------:R-:W-:Y:S02]  /*7a20*/  ISETP.GE.AND P1, PT, R85.reuse, R175, PT ;  /* 0x000000af5500720c */ /* 0x040fe40003f26270 */
[----:B------:R-:W-:Y:S01]  /*7a30*/  ISETP.GE.AND P0, PT, R85, R174, PT ;  /* 0x000000ae5500720c */ /* 0x000fe20003f06270 */
[C---:B------:R-:W-:Y:S01]  /*7a40*/  FFMA.FTZ R5, R8.reuse, UR5, R5 ;  /* 0x0000000508057c23 */ /* 0x040fe20008010005 */
[----:B------:R-:W-:Y:S01]  /*7a50*/  I2FP.F32.S32 R85, R85 ;  /* 0x0000005500557245 */ /* 0x000fe20000201400 */
[----:B------:R-:W-:Y:S01]  /*7a60*/  FFMA.FTZ R7, R8, UR5, R7 ;  /* 0x0000000508077c23 */ /* 0x000fe20008010007 */
[----:B------:R-:W-:-:S02]  /*7a70*/  ISETP.GE.AND P2, PT, R77, R175, PT ;  /* 0x000000af4d00720c */ /* 0x000fc40003f46270 */
[-C--:B------:R-:W-:Y:S01]  /*7a80*/  ISETP.GE.AND P3, PT, R77, R174.reuse, PT ;  /* 0x000000ae4d00720c */ /* 0x080fe20003f66270 */
[C---:B------:R-:W-:Y:S01]  /*7a90*/  FFMA.FTZ R88, R85.reuse, UR5, R161 ;  /* 0x0000000555587c23 */ /* 0x040fe200080100a1 */
[----:B------:R-:W-:Y:S01]  /*7aa0*/  I2FP.F32.S32 R77, R77 ;  /* 0x0000004d004d7245 */ /* 0x000fe20000201400 */
[----:B------:R-:W-:Y:S01]  /*7ab0*/  FFMA.FTZ R85, R85, UR5, R163 ;  /* 0x0000000555557c23 */ /* 0x000fe200080100a3 */
[----:B------:R-:W-:Y:S02]  /*7ac0*/  FSEL R72, R10, -INF , !P5 ;  /* 0xff8000000a487808 */ /* 0x000fe40006800000 */
[C---:B------:R-:W-:Y:S01]  /*7ad0*/  ISETP.GE.AND P6, PT, R12.reuse, R175, PT ;  /* 0x000000af0c00720c */ /* 0x040fe20003fc6270 */
[C---:B------:R-:W-:Y:S01]  /*7ae0*/  FFMA.FTZ R80, R77.reuse, UR5, R160 ;  /* 0x000000054d507c23 */ /* 0x040fe200080100a0 */
[----:B------:R-:W-:Y:S01]  /*7af0*/  ISETP.GE.AND P5, PT, R12, R174, PT ;  /* 0x000000ae0c00720c */ /* 0x000fe20003fa6270 */
[----:B------:R-:W-:Y:S01]  /*7b00*/  FFMA.FTZ R77, R77, UR5, R162 ;  /* 0x000000054d4d7c23 */ /* 0x000fe200080100a2 */
[----:B------:R-:W-:Y:S01]  /*7b10*/  FSEL R81, R5, -INF , !P6 ;  /* 0xff80000005517808 */ /* 0x000fe20007000000 */
[----:B------:R-:W-:Y:S01]  /*7b20*/  VIADD R5, R2, 0xf8 ;  /* 0x000000f802057836 */ /* 0x000fe20000000000 */
[----:B------:R-:W-:-:S02]  /*7b30*/  FSEL R78, R7, -INF , !P5 ;  /* 0xff800000074e7808 */ /* 0x000fc40006800000 */
        /* <DEDUP_REMOVED lines=15> */
[----:B------:R-:W-:Y:S02]  /*7c30*/  ISETP.GE.AND P3, PT, R83, R174, PT ;  /* 0x000000ae5300720c */ /* 0x000fe40003f66270 */
[----:B------:R-:W-:-:S02]  /*7c40*/  I2FP.F32.S32 R83, R83 ;  /* 0x0000005300537245 */ /* 0x000fc40000201400 */
[----:B------:R-:W-:Y:S02]  /*7c50*/  FSEL R87, R87, -INF , !P6 ;  /* 0xff80000057577808 */ /* 0x000fe40007000000 */
[----:B------:R-:W-:Y:S01]  /*7c60*/  FSEL R84, R84, -INF , !P5 ;  /* 0xff80000054547808 */ /* 0x000fe20006800000 */
[C---:B------:R-:W-:Y:S01]  /*7c70*/  FFMA.FTZ R86, R83.reuse, UR5, R157 ;  /* 0x0000000553567c23 */ /* 0x040fe2000801009d */
[----:B------:R-:W-:Y:S01]  /*7c80*/  FFMA.FTZ R83, R83, UR5, R159 ;  /* 0x0000000553537c23 */ /* 0x000fe2000801009f */
[C---:B------:R-:W-:Y:S02]  /*7c90*/  ISETP.GE.AND P6, PT, R89.reuse, R175, PT ;  /* 0x000000af5900720c */ /* 0x040fe40003fc6270 */
[----:B------:R-:W-:Y:S02]  /*7ca0*/  ISETP.GE.AND P5, PT, R89, R174, PT ;  /* 0x000000ae5900720c */ /* 0x000fe40003fa6270 */
[----:B------:R-:W-:Y:S02]  /*7cb0*/  I2FP.F32.S32 R89, R89 ;  /* 0x0000005900597245 */ /* 0x000fe40000201400 */
[----:B------:R-:W-:-:S02]  /*7cc0*/  FSEL R92, R92, -INF , !P1 ;  /* 0xff8000005c5c7808 */ /* 0x000fc40004800000 */
[----:B------:R-:W-:Y:S01]  /*7cd0*/  FSEL R90, R90, -INF , !P0 ;  /* 0xff8000005a5a7808 */ /* 0x000fe20004000000 */
[C---:B------:R-:W-:Y:S01]  /*7ce0*/  FFMA.FTZ R91, R89.reuse, UR5, R153 ;  /* 0x00000005595b7c23 */ /* 0x040fe20008010099 */
[CC--:B------:R-:W-:Y:S01]  /*7cf0*/  ISETP.GE.AND P1, PT, R4.reuse, R175.reuse, PT ;  /* 0x000000af0400720c */ /* 0x0c0fe20003f26270 */
[----:B------:R-:W-:Y:S01]  /*7d00*/  FFMA.FTZ R89, R89, UR5, R155 ;  /* 0x0000000559597c23 */ /* 0x000fe2000801009b */
[----:B------:R-:W-:Y:S02]  /*7d10*/  ISETP.GE.AND P0, PT, R4, R174, PT ;  /* 0x000000ae0400720c */ /* 0x000fe40003f06270 */
[----:B------:R-:W-:Y:S02]  /*7d20*/  I2FP.F32.S32 R4, R4 ;  /* 0x0000000400047245 */ /* 0x000fe40000201400 */
[----:B------:R-:W-:Y:S02]  /*7d30*/  FSEL R86, R86, -INF , !P2 ;  /* 0xff80000056567808 */ /* 0x000fe40005000000 */
[----:B------:R-:W-:Y:S01]  /*7d40*/  FSEL R83, R83, -INF , !P3 ;  /* 0xff80000053537808 */ /* 0x000fe20005800000 */
[C---:B------:R-:W-:Y:S01]  /*7d50*/  FFMA.FTZ R98, R4.reuse, UR5, R151 ;  /* 0x0000000504627c23 */ /* 0x040fe20008010097 */
[C---:B------:R-:W-:Y:S01]  /*7d60*/  ISETP.GE.AND P2, PT, R93.reuse, R175, PT ;  /* 0x000000af5d00720c */ /* 0x040fe20003f46270 */
[----:B------:R-:W-:Y:S01]  /*7d70*/  FFMA.FTZ R94, R4, UR5, R149 ;  /* 0x00000005045e7c23 */ /* 0x000fe20008010095 */
[----:B------:R-:W-:-:S02]  /*7d80*/  ISETP.GE.AND P3, PT, R93, R174, PT ;  /* 0x000000ae5d00720c */ /* 0x000fc40003f66270 */
[----:B------:R-:W-:Y:S02]  /*7d90*/  I2FP.F32.S32 R93, R93 ;  /* 0x0000005d005d7245 */ /* 0x000fe40000201400 */
[----:B------:R-:W-:Y:S02]  /*7da0*/  FSEL R91, R91, -INF , !P6 ;  /* 0xff8000005b5b7808 */ /* 0x000fe40007000000 */
[C---:B------:R-:W-:Y:S01]  /*7db0*/  ISETP.GE.AND P6, PT, R2.reuse, R175, PT ;  /* 0x000000af0200720c */ /* 0x040fe20003fc6270 */
[C---:B------:R-:W-:Y:S01]  /*7dc0*/  FFMA.FTZ R95, R93.reuse, UR5, R148 ;  /* 0x000000055d5f7c23 */ /* 0x040fe20008010094 */
[----:B------:R-:W-:Y:S01]  /*7dd0*/  FFMA.FTZ R93, R93, UR5, R150 ;  /* 0x000000055d5d7c23 */ /* 0x000fe20008010096 */
[----:B------:R-:W-:Y:S01]  /*7de0*/  VIADD R2, R2, 0xf9 ;  /* 0x000000f902027836 */ /* 0x000fe20000000000 */
[----:B------:R-:W-:Y:S02]  /*7df0*/  FSEL R98, R98, -INF , !P0 ;  /* 0xff80000062627808 */ /* 0x000fe40004000000 */
[----:B------:R-:W-:-:S02]  /*7e00*/  PLOP3.LUT P0, PT, PT, PT, UP0, 0x80, 0x0 ;  /* 0x000000000000781c */ /* 0x000fc40003f0f008 */
        /* <DEDUP_REMOVED lines=14> */
[----:B------:R-:W-:-:S02]  /*7ef0*/  FFMA.FTZ R96, R2, UR5, R147 ;  /* 0x0000000502607c23 */ /* 0x000fc40008010093 */
        /* <DEDUP_REMOVED lines=42> */
[----:B------:R-:W-:Y:S02]  /*81a0*/  LOP3.LUT R7, RZ, R4, RZ, 0x33, !PT ;  /* 0x00000004ff077212 */ /* 0x000fe400078e33ff */
[----:B------:R-:W-:-:S05]  /*81b0*/  MOV R2, R10 ;  /* 0x0000000a00027202 */ /* 0x000fca0000000f00 */
[----:B------:R-:W-:Y:S01]  /*81c0*/  @!P3 IMAD.MOV R2, RZ, RZ, -R2 ;  /* 0x000000ffff02b224 */ /* 0x000fe200078e0a02 */
[----:B------:R-:W-:-:S04]  /*81d0*/  @!P1 IADD3 R9, -R9, RZ, RZ ;  /* 0x000000ff09099210 */ /* 0x000fc80007ffe1ff */
        /* <DEDUP_REMOVED lines=21> */
.L_x_2436:
[----:B------:R-:W-:-:S04]  /*8330*/  ULEA UR18, -UR8, URZ, 0x8 ;  /* 0x0000003f08127291 */ /* 0x000fc8000f8e413f */
[----:B------:R-:W-:Y:S02]  /*8340*/  USHF.R.S32.HI UR22, URZ, 0x1f, UR18 ;  /* 0x0000001f3f167899 */ /* 0x000fe40008011412 */
[----:B------:R-:W-:-:S04]  /*8350*/  MOV R19, UR18 ;  /* 0x0000001200137c02 */ /* 0x000fc80008000f00 */
[----:B------:R-:W-:-:S07]  /*8360*/  MOV R18, UR22 ;  /* 0x0000001600127c02 */ /* 0x000fce0008000f00 */
.L_x_2437:
        /* <DEDUP_REMOVED lines=12> */
[-C--:B------:R-:W-:Y:S01]  /*8430*/  @!P1 LEA R15, P2, R15, R165.reuse, 0x6 ;  /* 0x000000a50f0f9211 */ /* 0x080fe200078430ff */
[----:B------:R-:W-:Y:S01]  /*8440*/  @!P1 IMAD.MOV.U32 R5, RZ, RZ, R164 ;  /* 0x000000ffff059224 */ /* 0x000fe200078e00a4 */
[-C--:B------:R-:W-:Y:S01]  /*8450*/  @!P1 LEA.HI.X R47, R4, R164.reuse, R47, 0x5, P3 ;  /* 0x000000a4042f9211 */ /* 0x080fe200018f2c2f */
[----:B------:R-:W-:Y:S01]  /*8460*/  @!P1 IMAD.MOV.U32 R4, RZ, RZ, R165 ;  /* 0x000000ffff049224 */ /* 0x000fe200078e00a5 */
[----:B------:R-:W-:Y:S01]  /*8470*/  @!P1 LEA.HI.X R14, R2, R164, R14, 0x6, P2 ;  /* 0x000000a4020e9211 */ /* 0x000fe200010f340e */
[----:B------:R-:W-:Y:S01]  /*8480*/  IMAD.U32 R40, RZ, RZ, UR8 ;  /* 0x00000008ff287e24 */ /* 0x000fe2000f8e00ff */
[----:B------:R-:W-:Y:S01]  /*8490*/  VOTEU.ALL UP0, P1 ;  /* 0x00000000003f7886 */ /* 0x000fe20000800000 */
[--C-:B------:R-:W-:Y:S01]  /*84a0*/  @!P1 IMAD.WIDE.U32 R20, R20, 0x30, R4.reuse ;  /* 0x0000003014149825 */ /* 0x100fe200078e0004 */
[----:B------:R1:W-:Y:S02]  /*84b0*/  @P1 STS.128 [R241+0x2000], RZ ;  /* 0x002000fff1001388 */ /* 0x0003e40000000c00 */
[----:B------:R-:W-:Y:S01]  /*84c0*/  @!P1 LEA R40, P2, R40, R165, 0x7 ;  /* 0x000000a528289211 */ /* 0x000fe200078438ff */
[----:B------:R-:W-:Y:S01]  /*84d0*/  @!P1 IMAD.WIDE.U32 R8, R8, 0x50, R4 ;  /* 0x0000005008089825 */ /* 0x000fe200078e0004 */
[----:B------:R-:W-:-:S02]  /*84e0*/  @!UP0 UIMAD UR23, UR9, 0x50, URZ ;  /* 0x00000050091788a4 */ /* 0x000fc4000f8e023f */
[----:B------:R-:W-:Y:S01]  /*84f0*/  @!UP0 UIMAD UR18, UR9, 0x30, URZ ;  /* 0x00000030091288a4 */ /* 0x000fe2000f8e023f */
[----:B------:R-:W-:Y:S01]  /*8500*/  IMAD.U32 R5, RZ, RZ, UR8 ;  /* 0x00000008ff057e24 */ /* 0x000fe2000f8e00ff */
[----:B------:R-:W-:Y:S01]  /*8510*/  @!UP0 UIMAD UR22, UR9, 0x60, URZ ;  /* 0x00000060091688a4 */ /* 0x000fe2000f8e023f */
[----:B------:R-:W-:Y:S01]  /*8520*/  IMAD.U32 R2, RZ, RZ, UR9 ;  /* 0x00000009ff027e24 */ /* 0x000fe2000f8e00ff */
[----:B------:R-:W-:Y:S01]  /*8530*/  @!UP0 UIMAD UR26, UR9, 0x90, URZ ;  /* 0x00000090091a88a4 */ /* 0x000fe2000f8e023f */
[----:B------:R-:W-:Y:S02]  /*8540*/  IMAD.U32 R6, RZ, RZ, UR8 ;  /* 0x00000008ff067e24 */ /* 0x000fe4000f8e00ff */
[----:B------:R-:W-:Y:S01]  /*8550*/  IMAD.U32 R4, RZ, RZ, UR8 ;  /* 0x00000008ff047e24 */ /* 0x000fe2000f8e00ff */
[----:B------:R-:W-:Y:S01]  /*8560*/  @!P1 LEA.HI.X R2, R5, R164, R2, 0x7, P2 ;  /* 0x000000a405029211 */ /* 0x000fe200010f3c02 */
[----:B------:R-:W-:Y:S01]  /*8570*/  @!P1 IMAD.MOV.U32 R10, RZ, RZ, R165 ;  /* 0x000000ffff0a9224 */ /* 0x000fe200078e00a5 */
[----:B------:R-:W-:Y:S01]  /*8580*/  @!P1 IADD3 R46, P2, R19, R8, RZ ;  /* 0x00000008132e9210 */ /* 0x000fe20007f5e0ff */
[----:B------:R-:W-:-:S02]  /*8590*/  @!P1 IMAD.MOV.U32 R11, RZ, RZ, R164 ;  /* 0x000000ffff0b9224 */ /* 0x000fc400078e00a4 */
        /* <DEDUP_REMOVED lines=14> */
[----:B------:R-:W-:Y:S02]  /*8680*/  @!P1 IMAD.MOV.U32 R16, RZ, RZ, R165 ;  /* 0x000000ffff109224 */ /* 0x000fe400078e00a5 */
[----:B------:R-:W-:Y:S02]  /*8690*/  @!P1 IMAD.MOV.U32 R17, RZ, RZ, R164 ;  /* 0x000000ffff119224 */ /* 0x000fe400078e00a4 */
[----:B------:R-:W-:Y:S02]  /*86a0*/  IMAD.U32 R30, RZ, RZ, UR8 ;  /* 0x00000008ff1e7e24 */ /* 0x000fe4000f8e00ff */
[----:B------:R-:W-:-:S04]  /*86b0*/  @!P1 IMAD.WIDE.U32 R12, R12, 0xc0, R16 ;  /* 0x000000c00c0c9825 */ /* 0x000fc800078e0010 */
[----:B------:R-:W-:Y:S01]  /*86c0*/  @!P1 IMAD.WIDE.U32 R10, R10, 0xd0, R16 ;  /* 0x000000d00a0a9825 */ /* 0x000fe200078e0010 */
[----:B------:R-:W-:-:S03]  /*86d0*/  @!P1 IADD3 R17, P3, R19, R20, RZ ;  /* 0x0000001413119210 */ /* 0x000fc60007f7e0ff */
[----:B------:R-:W-:Y:S01]  /*86e0*/  @!P1 IMAD.MOV.U32 R22, RZ, RZ, R165 ;  /* 0x000000ffff169224 */ /* 0x000fe200078e00a5 */
[C---:B------:R-:W-:Y:S01]  /*86f0*/  @!P1 IADD3.X R16, R18.reuse, UR18, R21, P3, !PT ;  /* 0x0000001212109c10 */ /* 0x040fe20009ffe415 */
[----:B------:R-:W-:Y:S01]  /*8700*/  @!UP0 UIMAD UR18, UR9, 0x70, URZ ;  /* 0x00000070091288a4 */ /* 0x000fe2000f8e023f */
[C---:B------:R-:W-:Y:S01]  /*8710*/  @!P1 IADD3 R42, P3, R19.reuse, R6, RZ ;  /* 0x00000006132a9210 */ /* 0x040fe20007f7e0ff */
[----:B------:R-:W-:Y:S01]  /*8720*/  @!P1 IMAD.MOV.U32 R23, RZ, RZ, R164 ;  /* 0x000000ffff179224 */ /* 0x000fe200078e00a4 */
[C---:B------:R-:W-:Y:S02]  /*8730*/  @!P1 IADD3 R21, P6, R19.reuse, R52, RZ ;  /* 0x0000003413159210 */ /* 0x040fe40007fde0ff */
[----:B------:R-:W-:Y:S01]  /*8740*/  @!P1 IADD3.X R41, R18, UR22, R7, P3, !PT ;  /* 0x0000001612299c10 */ /* 0x000fe20009ffe407 */
[----:B------:R-:W-:Y:S01]  /*8750*/  @!P1 IMAD.WIDE.U32 R30, R30, 0xe0, R22 ;  /* 0x000000e01e1e9825 */ /* 0x000fe200078e0016 */
[----:B------:R-:W-:Y:S01]  /*8760*/  @!P1 IADD3.X R43, R18, UR18, R5, P2, !PT ;  /* 0x00000012122b9c10 */ /* 0x000fe200097fe405 */
[----:B------:R-:W3:Y:S01]  /*8770*/  @!P1 LDC.64 R6, c[0x0][0x218] ;  /* 0x00008600ff069b82 */ /* 0x000ee20000000a00 */
[----:B------:R-:W-:Y:S01]  /*8780*/  @!UP0 UIMAD UR18, UR9, 0xc0, URZ ;  /* 0x000000c0091288a4 */ /* 0x000fe2000f8e023f */
[C---:B------:R-:W-:Y:S01]  /*8790*/  @!P1 IADD3 R23, P5, R19.reuse, R48, RZ ;  /* 0x0000003013179210 */ /* 0x040fe20007fbe0ff */
[----:B------:R-:W-:Y:S01]  /*87a0*/  @!UP0 UIMAD UR22, UR9, 0xb0, URZ ;  /* 0x000000b0091688a4 */ /* 0x000fe2000f8e023f */
[----:B------:R-:W-:-:S02]  /*87b0*/  @!P1 IADD3 R27, P2, R19, R12, RZ ;  /* 0x0000000c131b9210 */ /* 0x000fc40007f5e0ff */
[C---:B------:R-:W-:Y:S02]  /*87c0*/  @!P1 IADD3 R25, P3, R19.reuse, R28, RZ ;  /* 0x0000001c13199210 */ /* 0x040fe40007f7e0ff */
[----:B------:R-:W4:Y:S01]  /*87d0*/  @!P1 LDC.64 R4, c[0x0][0x218] ;  /* 0x00008600ff049b82 */ /* 0x000f220000000a00 */
[C---:B------:R-:W-:Y:S02]  /*87e0*/  @!P1 IADD3.X R22, R18.reuse, UR23, R49, P5, !PT ;  /* 0x0000001712169c10 */ /* 0x040fe4000affe431 */
[C---:B------:R-:W-:Y:S01]  /*87f0*/  @!P1 IADD3.X R26, R18.reuse, UR18, R13, P2, !PT ;  /* 0x00000012121a9c10 */ /* 0x040fe200097fe40d */
[----:B------:R-:W-:Y:S01]  /*8800*/  @!UP0 UIMAD UR18, UR9, 0xe0, URZ ;  /* 0x000000e0091288a4 */ /* 0x000fe2000f8e023f */
[C---:B------:R-:W-:Y:S02]  /*8810*/  @!P1 IADD3 R49, P2, R19.reuse, R165, RZ ;  /* 0x000000a513319210 */ /* 0x040fe40007f5e0ff */
        /* <DEDUP_REMOVED lines=23> */
[----:B------:R-:W-:Y:S02]  /*8990*/  @!P1 IADD3.X R20, R18, UR26, R53, P6, !PT ;  /* 0x0000001a12149c10 */ /* 0x000fe4000b7fe435 */
[----:B------:R-:W-:Y:S02]  /*89a0*/  @!P1 LEA.HI.X R53, R49, R7, R48, 0x1, P3 ;  /* 0x0000000731359211 */ /* 0x000fe400018f0c30 */
[----:B------:R-:W4:Y:S01]  /*89b0*/  @!P1 LDC.64 R6, c[0x0][0x218] ;  /* 0x00008600ff069b82 */ /* 0x000f220000000a00 */
[----:B------:R-:W-:Y:S02]  /*89c0*/  @!P1 LEA.HI.X R57, R50, R5, R47, 0x1, P2 ;  /* 0x0000000532399211 */ /* 0x000fe400010f0c2f */
[----:B------:R-:W-:Y:S01]  /*89d0*/  @!P1 IADD3 R15, P2, R19, R15, RZ ;  /* 0x0000000f130f9210 */ /* 0x000fe20007f5e0ff */
[----:B------:R-:W-:Y:S01]  /*89e0*/  @!PT LDS RZ, [RZ] ;  /* 0x00000000fffff984 */ /* 0x000fe20000000800 */
[----:B------:R-:W-:Y:S01]  /*89f0*/  @!PT LDS RZ, [RZ] ;  /* 0x00000000fffff984 */ /* 0x000fe20000000800 */
[----:B------:R-:W-:Y:S01]  /*8a00*/  @!PT LDS RZ, [RZ] ;  /* 0x00000000fffff984 */ /* 0x000fe20000000800 */
[----:B------:R-:W-:Y:S01]  /*8a10*/  @!P1 LDGSTS.E.BYPASS.LTC128B.128 [R241+0x2800], desc[UR20][R52.64] ;  /* 0x0280000034f19fae */ /* 0x000fe2000b901d54 */
[----:B--2---:R-:W-:-:S03]  /*8a20*/  @!P1 LEA R12, P3, R17, R12, 0x1 ;  /* 0x0000000c110c9211 */ /* 0x004fc600078608ff */
[----:B------:R-:W2:Y:S01]  /*8a30*/  @!P1 LDC.64 R4, c[0x0][0x218] ;  /* 0x00008600ff049b82 */ /* 0x000ea20000000a00 */
[----:B------:R-:W-:Y:S01]  /*8a40*/  @!P1 IMAD.X R14, R18, 0x1, R14, P2 ;  /* 0x00000001120e9824 */ /* 0x000fe200010e060e */
[----:B-----5:R-:W-:Y:S01]  /*8a50*/  @!P1 LEA R10, P2, R15, R10, 0x1 ;  /* 0x0000000a0f0a9211 */ /* 0x020fe200078408ff */
[----:B------:R1:W-:Y:S01]  /*8a60*/  @P1 STS.128 [R241+0x3000], RZ ;  /* 0x003000fff1001388 */ /* 0x0003e20000000c00 */
[----:B------:R-:W-:Y:S02]  /*8a70*/  @!P1 LEA.HI.X R13, R17, R13, R16, 0x1, P3 ;  /* 0x0000000d110d9211 */ /* 0x000fe400018f0c10 */
[----:B------:R-:W-:Y:S01]  /*8a80*/  @!P1 LEA.HI.X R11, R15, R11, R14, 0x1, P2 ;  /* 0x0000000b0f0b9211 */ /* 0x000fe200010f0c0e */
[----:B------:R-:W-:Y:S01]  /*8a90*/  @!PT LDS RZ, [RZ] ;  /* 0x00000000fffff984 */ /* 0x000fe20000000800 */
[----:B------:R-:W-:Y:S01]  /*8aa0*/  @!PT LDS RZ, [RZ] ;  /* 0x00000000fffff984 */ /* 0x000fe20000000800 */
[----:B------:R-:W-:Y:S01]  /*8ab0*/  @!PT LDS RZ, [RZ] ;  /* 0x00000000fffff984 */ /* 0x000fe20000000800 */
[----:B------:R-:W-:Y:S01]  /*8ac0*/  @!P1 LDGSTS.E.BYPASS.LTC128B.128 [R241+0x3000], desc[UR20][R56.64] ;  /* 0x0300000038f19fae */ /* 0x000fe2000b901d54 */
[----:B------:R-:W5:Y:S01]  /*8ad0*/  @!P1 LDC.64 R16, c[0x0][0x218] ;  /* 0x00008600ff109b82 */ /* 0x000f620000000a00 */
[C---:B---3--:R-:W-:Y:S02]  /*8ae0*/  @!P1 LEA R8, P2, R46.reuse, R8, 0x1 ;  /* 0x000000082e089211 */ /* 0x048fe400078408ff */
[----:B------:R1:W-:Y:S02]  /*8af0*/  @P1 STS.128 [R241+0x3800], RZ ;  /* 0x003800fff1001388 */ /* 0x0003e40000000c00 */
[----:B------:R-:W-:-:S02]  /*8b00*/  @!P1 LEA.HI.X R9, R46, R9, R45, 0x1, P2 ;  /* 0x000000092e099211 */ /* 0x000fc400010f0c2d */
[----:B------:R-:W-:Y:S01]  /*8b10*/  @!PT LDS RZ, [RZ] ;  /* 0x00000000fffff984 */ /* 0x000fe20000000800 */
[----:B------:R-:W-:Y:S01]  /*8b20*/  @!PT LDS RZ, [RZ] ;  /* 0x00000000fffff984 */ /* 0x000fe20000000800 */
[----:B------:R-:W-:Y:S01]  /*8b30*/  @!PT LDS RZ, [RZ] ;  /* 0x00000000fffff984 */ /* 0x000fe20000000800 */
[----:B------:R3:W-:Y:S01]  /*8b40*/  @!P1 LDGSTS.E.BYPASS.LTC128B.128 [R241+0x3800], desc[UR20][R12.64] ;  /* 0x038000000cf19fae */ /* 0x0007e2000b901d54 */
[----:B------:R-:W1:Y:S01]  /*8b50*/  @!P1 LDC.64 R14, c[0x0][0x218] ;  /* 0x00008600ff0e9b82 */ /* 0x000e620000000a00 */
[C---:B----4-:R-:W-:Y:S02]  /*8b60*/  @!P1 LEA R46, P3, R42.reuse, R6, 0x1 ;  /* 0x000000062a2e9211 */ /* 0x050fe400078608ff */
[----:B------:R4:W-:Y:S02]  /*8b70*/  @P1 STS.128 [R241+0x4000], RZ ;  /* 0x004000fff1001388 */ /* 0x0009e40000000c00 */
[----:B------:R-:W-:Y:S02]  /*8b80*/  @!P1 LEA.HI.X R47, R42, R7, R41, 0x1, P3 ;  /* 0x000000072a2f9211 */ /* 0x000fe400018f0c29 */
[----:B------:R-:W-:Y:S01]  /*8b90*/  @!PT LDS RZ, [RZ] ;  /* 0x00000000fffff984 */ /* 0x000fe20000000800 */
[----:B------:R-:W-:Y:S01]  /*8ba0*/  @!PT LDS RZ, [RZ] ;  /* 0x00000000fffff984 */ /* 0x000fe20000000800 */
[----:B------:R-:W-:Y:S01]  /*8bb0*/  @!PT LDS RZ, [RZ] ;  /* 0x00000000fffff984 */ /* 0x000fe20000000800 */
[----:B------:R4:W-:Y:S01]  /*8bc0*/  @!P1 LDGSTS.E.BYPASS.LTC128B.128 [R241+0x4000], desc[UR20][R10.64] ;  /* 0x040000000af19fae */ /* 0x0009e2000b901d54 */
[C---:B--2---:R-:W-:Y:S01]  /*8bd0*/  @!P1 LEA R48, P2, R44.reuse, R4, 0x1 ;  /* 0x000000042c309211 */ /* 0x044fe200078408ff */
[----:B------:R-:W2:Y:S02]  /*8be0*/  @!P1 LDC.64 R6, c[0x0][0x218] ;  /* 0x00008600ff069b82 */ /* 0x000ea40000000a00 */
[----:B------:R1:W-:Y:S01]  /*8bf0*/  @P1 STS.128 [R241+0x4800], RZ ;  /* 0x004800fff1001388 */ /* 0x0003e20000000c00 */
[----:B------:R-:W-:-:S02]  /*8c00*/  @!P1 LEA.HI.X R49, R44, R5, R43, 0x1, P2 ;  /* 0x000000052c319211 */ /* 0x000fc400010f0c2b */
[----:B------:R-:W-:Y:S01]  /*8c10*/  @!P1 IADD3 R40, P2, R19, R40, RZ ;  /* 0x0000002813289210 */ /* 0x000fe20007f5e0ff */
[----:B------:R-:W-:Y:S01]  /*8c20*/  @!PT LDS RZ, [RZ] ;  /* 0x00000000fffff984 */ /* 0x000fe20000000800 */
[----:B------:R-:W-:Y:S01]  /*8c30*/  @!PT LDS RZ, [RZ] ;  /* 0x00000000fffff984 */ /* 0x000fe20000000800 */
[----:B------:R-:W-:Y:S01]  /*8c40*/  @!PT LDS RZ, [RZ] ;  /* 0x00000000fffff984 */ /* 0x000fe20000000800 */
[----:B------:R4:W-:Y:S02]  /*8c50*/  @!P1 LDGSTS.E.BYPASS.LTC128B.128 [R241+0x4800], desc[UR20][R8.64] ;  /* 0x0480000008f19fae */ /* 0x0009e4000b901d54 */
[----:B------:R-:W2:Y:S02]  /*8c60*/  @!P1 LDC.64 R4, c[0x0][0x218] ;  /* 0x00008600ff049b82 */ /* 0x000ea40000000a00 */
[----:B------:R-:W-:Y:S01]  /*8c70*/  @!P1 IMAD.X R2, R18, 0x1, R2, P2 ;  /* 0x0000000112029824 */ /* 0x000fe200010e0602 */
[C---:B-----5:R-:W-:Y:S01]  /*8c80*/  @!P1 LEA R16, P2, R40.reuse, R16, 0x1 ;  /* 0x0000001028109211 */ /* 0x060fe200078408ff */
[----:B------:R2:W-:Y:S03]  /*8c90*/  @P1 STS.128 [R241+0x5000], RZ ;  /* 0x005000fff1001388 */ /* 0x0005e60000000c00 */
[----:B------:R-:W-:Y:S01]  /*8ca0*/  @!P1 LEA.HI.X R17, R40, R17, R2, 0x1, P2 ;  /* 0x0000001128119211 */ /* 0x000fe200010f0c02 */
[----:B------:R-:W-:Y:S01]  /*8cb0*/  @!PT LDS RZ, [RZ] ;  /* 0x00000000fffff984 */ /* 0x000fe20000000800 */
[----:B------:R-:W-:Y:S01]  /*8cc0*/  @!PT LDS RZ, [RZ] ;  /* 0x00000000fffff984 */ /* 0x000fe20000000800 */
[----:B------:R-:W-:Y:S01]  /*8cd0*/  @!PT LDS RZ, [RZ] ;  /* 0x00000000fffff984 */ /* 0x000fe20000000800 */
[----:B------:R2:W-:Y:S01]  /*8ce0*/  @!P1 LDGSTS.E.BYPASS.LTC128B.128 [R241+0x5000], desc[UR20][R46.64] ;  /* 0x050000002ef19fae */ /* 0x0005e2000b901d54 */
[----:B---3--:R-:W3:Y:S01]  /*8cf0*/  @!P1 LDC.64 R12, c[0x0][0x218] ;  /* 0x00008600ff0c9b82 */ /* 0x008ee20000000a00 */
[----:B-1----:R-:W-:-:S02]  /*8d00*/  @!P1 LEA R14, P2, R21, R14, 0x1 ;  /* 0x0000000e150e9211 */ /* 0x002fc400078408ff */
[----:B------:R1:W-:Y:S02]  /*8d10*/  @P1 STS.128 [R241+0x5800], RZ ;  /* 0x005800fff1001388 */ /* 0x0003e40000000c00 */
[----:B------:R-:W-:Y:S02]  /*8d20*/  @!P1 LEA.HI.X R15, R21, R15, R20, 0x1, P2 ;  /* 0x0000000f150f9211 */ /* 0x000fe400010f0c14 */
[----:B------:R-:W-:Y:S01]  /*8d30*/  @!PT LDS RZ, [RZ] ;  /* 0x00000000fffff984 */ /* 0x000fe20000000800 */
[----:B------:R-:W-:Y:S01]  /*8d40*/  @!PT LDS RZ, [RZ] ;  /* 0x00000000fffff984 */ /* 0x000fe20000000800 */
[----:B------:R-:W-:Y:S01]  /*8d50*/  @!PT LDS RZ, [RZ] ;  /* 0x00000000fffff984 */ /* 0x000fe20000000800 */
[----:B------:R1:W-:Y:S01]  /*8d60*/  @!P1 LDGSTS.E.BYPASS.LTC128B.128 [R241+0x5800], desc[UR20][R48.64] ;  /* 0x0580000030f19fae */ /* 0x0003e2000b901d54 */
[----:B----4-:R-:W4:Y:S03]  /*8d70*/  @!P1 LDC.64 R10, c[0x0][0x218] ;  /* 0x00008600ff0a9b82 */ /* 0x010f260000000a00 */
[----:B------:R1:W-:Y:S04]  /*8d80*/  @P1 STS.128 [R241+0x6000], RZ ;  /* 0x006000fff1001388 */ /* 0x0003e80000000c00 */
[----:B------:R-:W-:Y:S01]  /*8d90*/  @!PT LDS RZ, [RZ] ;  /* 0x00000000fffff984 */ /* 0x000fe20000000800 */
[----:B------:R-:W-:Y:S01]  /*8da0*/  @!PT LDS RZ, [RZ] ;  /* 0x00000000fffff984 */ /* 0x000fe20000000800 */
[----:B------:R-:W-:Y:S01]  /*8db0*/  @!PT LDS RZ, [RZ] ;  /* 0x00000000fffff984 */ /* 0x000fe20000000800 */
[----:B------:R1:W-:Y:S01]  /*8dc0*/  @!P1 LDGSTS.E.BYPASS.LTC128B.128 [R241+0x6000], desc[UR20][R16.64] ;  /* 0x0600000010f19fae */ /* 0x0003e2000b901d54 */
[----:B------:R-:W5:Y:S03]  /*8dd0*/  @!P1 LDC.64 R8, c[0x0][0x218] ;  /* 0x00008600ff089b82 */ /* 0x000f660000000a00 */
        /* <DEDUP_REMOVED lines=44> */
[----:B-1----:R-:W-:Y:S01]  /*90a0*/  IMAD.MOV.U32 R4, RZ, RZ, R165 ;  /* 0x000000ffff047224 */ /* 0x002fe200078e00a5 */
        /* <DEDUP_REMOVED lines=11> */
.L_x_2439:
[----:B------:R-:W-:Y:S05]  /*9160*/  BSYNC B0 ;  /* 0x0000000000007941 */ /* 0x000fea0003800000 */
.L_x_2438:
[----:B------:R-:W0:Y:S01]  /*9170*/  LDGDEPBAR ;  /* 0x00000000000079af */ /* 0x000e220000000000 */
[----:B------:R-:W-:-:S04]  /*9180*/  IADD3 R165, P1, R19, R165, RZ ;  /* 0x000000a513a57210 */ /* 0x000fc80007f3e0ff */
[----:B------:R-:W-:-:S09]  /*9190*/  IADD3.X R164, R18, R164, RZ, P1, !PT ;  /* 0x000000a412a47210 */ /* 0x000fd20000ffe4ff */
.L_x_2435:
[----:B------:R-:W-:Y:S01]  /*91a0*/  FMNMX.FTZ R2, R112, R108, !PT ;  /* 0x0000006c70027209 */ /* 0x000fe20007810000 */
[----:B------:R-:W-:Y:S01]  /*91b0*/  ULDC UR18, c[0x0][0x2ec] ;  /* 0x0000bb0000127ab9 */ /* 0x000fe20000000800 */
[----:B-1----:R-:W-:Y:S01]  /*91c0*/  FMNMX.FTZ R4, R33, R34, !PT ;  /* 0x0000002221047209 */ /* 0x002fe20007810000 */
[----:B------:R-:W-:Y:S01]  /*91d0*/  ULDC.64 UR22, c[0x0][0x218] ;  /* 0x0000860000167ab9 */ /* 0x000fe20000000a00 */
[----:B------:R-:W-:Y:S02]  /*91e0*/  FMNMX.FTZ R2, R35, R2, !PT ;  /* 0x0000000223027209 */ /* 0x000fe40007810000 */
[----:B------:R-:W-:Y:S02]  /*91f0*/  FMNMX.FTZ R4, R32, R4, !PT ;  /* 0x0000000420047209 */ /* 0x000fe40007810000 */
[----:B------:R-:W-:Y:S02]  /*9200*/  FMNMX.FTZ R2, R0, R2, !PT ;  /* 0x0000000200027209 */ /* 0x000fe40007810000 */
[----:B------:R-:W-:-:S02]  /*9210*/  FMNMX.FTZ R4, R39, R4, !PT ;  /* 0x0000000427047209 */ /* 0x000fc40007810000 */
        /* <DEDUP_REMOVED lines=11> */
[----:B------:R-:W-:-:S02]  /*92d0*/  MOV R136, R232 ;  /* 0x000000e800887202 */ /* 0x000fc40000000f00 */
[----:B------:R-:W-:Y:S02]  /*92e0*/  FMNMX.FTZ R2, R107, R2, !PT ;  /* 0x000000026b027209 */ /* 0x000fe40007810000 */
[----:B------:R-:W-:Y:S02]  /*92f0*/  FMNMX.FTZ R4, R131, R4, !PT ;  /* 0x0000000483047209 */ /* 0x000fe40007810000 */
[----:B------:R-:W-:Y:S02]  /*9300*/  FMNMX.FTZ R2, R123, R2, !PT ;  /* 0x000000027b027209 */ /* 0x000fe40007810000 */
[----:B------:R-:W-:Y:S02]  /*9310*/  MOV R137, R231 ;  /* 0x000000e700897202 */ /* 0x000fe40000000f00 */
        /* <DEDUP_REMOVED lines=105> */
[----:B------:R-:W1:Y:S01]  /*99b0*/  SHFL.BFLY PT, R5, R2, 0x2, 0x1f ;  /* 0x0c401f0002057f89 */ /* 0x000e6200000e0000 */
[----:B------:R-:W-:Y:S02]  /*99c0*/  FMNMX.FTZ R4, R93, R4, !PT ;  /* 0x000000045d047209 */ /* 0x000fe40007810000 */
[----:B------:R-:W-:Y:S01]  /*99d0*/  LEA R231, R239, R234, 0x1 ;  /* 0x000000eaefe77211 */ /* 0x000fe200078e08ff */
[----:B------:R-:W-:Y:S01]  /*99e0*/  LDSM.16.MT88.4 R12, [R234+0xa800] ;  /* 0x00a80000ea0c783b */ /* 0x000fe20000004200 */
[----:B------:R-:W-:Y:S02]  /*99f0*/  FMNMX.FTZ R4, R98, R4, !PT ;  /* 0x0000000462047209 */ /* 0x000fe40007810000 */
[----:B------:R-:W-:Y:S01]  /*9a00*/  LEA R232, R240, R234, 0x1 ;  /* 0x000000eaf0e87211 */ /* 0x000fe200078e08ff */
[----:B------:R-:W-:Y:S01]  /*9a10*/  LDSM.16.MT88.4 R24, [R231+0xa000] ;  /* 0x00a00000e718783b */ /* 0x000fe20000004200 */
[----:B------:R-:W-:-:S02]  /*9a20*/  FMNMX.FTZ R4, R97, R4, !PT ;  /* 0x0000000461047209 */ /* 0x000fc40007810000 */
[----:B------:R-:W-:Y:S01]  /*9a30*/  LEA R230, R240, R231, 0x1 ;  /* 0x000000e7f0e67211 */ /* 0x000fe200078e08ff */
[----:B------:R-:W-:Y:S01]  /*9a40*/  LDSM.16.MT88.4 R44, [R232+0xa800] ;  /* 0x00a80000e82c783b */ /* 0x000fe20000004200 */
[----:B------:R-:W-:-:S03]  /*9a50*/  FMNMX.FTZ R4, R96, R4, !PT ;  /* 0x0000000460047209 */ /* 0x000fc60007810000 */
[----:B------:R-:W-:Y:S04]  /*9a60*/  LDSM.16.MT88.4 R48, [R230+0xa000] ;  /* 0x00a00000e630783b */ /* 0x000fe80000004200 */
[----:B------:R-:W-:Y:S01]  /*9a70*/  LDSM.16.MT88.4 R40, [R231+0xa800] ;  /* 0x00a80000e728783b */ /* 0x000fe20000004200 */
[----:B-1----:R-:W-:-:S03]  /*9a80*/  FMNMX.FTZ R5, R2, R5, !PT ;  /* 0x0000000502057209 */ /* 0x002fc60007810000 */
[----:B------:R-:W-:Y:S04]  /*9a90*/  LDSM.16.MT88.4 R56, [R230+0xa800] ;  /* 0x00a80000e638783b */ /* 0x000fe80000004200 */
        /* <DEDUP_REMOVED lines=17> */
[----:B-1----:R-:W-:Y:S01]  /*9bb0*/  FMNMX.FTZ R0, R4, R5, !PT ;  /* 0x0000000504007209 */ /* 0x002fe20007810000 */
[--C-:B------:R-:W-:Y:S01]  /*9bc0*/  FFMA.FTZ R102, R122, UR18, -R118.reuse ;  /* 0x000000127a667c23 */ /* 0x100fe20008010876 */
[--C-:B------:R-:W-:Y:S01]  /*9bd0*/  FFMA.FTZ R115, R35, UR18, -R118.reuse ;  /* 0x0000001223737c23 */ /* 0x100fe20008010876 */
[----:B------:R-:W-:Y:S01]  /*9be0*/  MUFU.EX2 R117, R117 ;  /* 0x0000007500757308 */ /* 0x000fe20000000800 */
[--C-:B------:R-:W-:Y:S01]  /*9bf0*/  FFMA.FTZ R113, R105, UR18, -R118.reuse ;  /* 0x0000001269717c23 */ /* 0x100fe20008010876 */
[----:B------:R-:W1:Y:S01]  /*9c00*/  SHFL.BFLY PT, R4, R0, 0x1, 0x1f ;  /* 0x0c201f0000047f89 */ /* 0x000e6200000e0000 */
[--C-:B------:R-:W-:Y:S01]  /*9c10*/  FFMA.FTZ R105, R121, UR18, -R118.reuse ;  /* 0x0000001279697c23 */ /* 0x100fe20008010876 */
[--C-:B------:R-:W-:Y:S01]  /*9c20*/  FFMA.FTZ R128, R120, UR18, -R118.reuse ;  /* 0x0000001278807c23 */ /* 0x100fe20008010876 */
[--C-:B------:R-:W-:Y:S01]  /*9c30*/  FFMA.FTZ R127, R119, UR18, -R118.reuse ;  /* 0x00000012777f7c23 */ /* 0x100fe20008010876 */
[--C-:B------:R-:W-:Y:S01]  /*9c40*/  FFMA.FTZ R107, R107, UR18, -R118.reuse ;  /* 0x000000126b6b7c23 */ /* 0x100fe20008010876 */
        /* <DEDUP_REMOVED lines=20> */
[----:B-1----:R-:W-:Y:S01]  /*9d90*/  FMNMX.FTZ R0, R0, R4, !PT ;  /* 0x0000000400007209 */ /* 0x002fe20007810000 */
[--C-:B------:R-:W-:Y:S01]  /*9da0*/  FFMA.FTZ R197, R197, UR18, -R118.reuse ;  /* 0x00000012c5c57c23 */ /* 0x100fe20008010876 */
[----:B--2---:R-:W1:Y:S01]  /*9db0*/  LDSM.16.MT88.4 R4, [R234+0xa000] ;  /* 0x00a00000ea04783b */ /* 0x004e620000004200 */
[--C-:B------:R-:W-:Y:S01]  /*9dc0*/  FFMA.FTZ R195, R195, UR18, -R118.reuse ;  /* 0x00000012c3c37c23 */ /* 0x100fe20008010876 */
[C---:B------:R-:W-:Y:S01]  /*9dd0*/  FSETP.NEU.FTZ.AND P1, PT, R0.reuse, -INF , PT ;  /* 0xff8000000000780b */ /* 0x040fe20003f3d000 */
[----:B------:R-:W-:Y:S01]  /*9de0*/  FMUL.FTZ R101, R0, UR18 ;  /* 0x0000001200657c20 */ /* 0x000fe20008410000 */
[----:B------:R-:W-:Y:S01]  /*9df0*/  MUFU.EX2 R113, R113 ;  /* 0x0000007100717308 */ /* 0x000fe20000000800 */
[--C-:B------:R-:W-:Y:S01]  /*9e00*/  FFMA.FTZ R186, R186, UR18, -R118.reuse ;  /* 0x00000012baba7c23 */ /* 0x100fe20008010876 */
[--C-:B------:R-:W-:Y:S01]  /*9e10*/  FFMA.FTZ R182, R182, UR18, -R118.reuse ;  /* 0x00000012b6b67c23 */ /* 0x100fe20008010876 */
[--C-:B------:R-:W-:Y:S01]  /*9e20*/  FFMA.FTZ R181, R181, UR18, -R118.reuse ;  /* 0x00000012b5b57c23 */ /* 0x100fe20008010876 */
[----:B------:R-:W-:Y:S01]  /*9e30*/  FSEL R101, R101, RZ, P1 ;  /* 0x000000ff65657208 */ /* 0x000fe20000800000 */
[--C-:B------:R-:W-:Y:S01]  /*9e40*/  FFMA.FTZ R179, R179, UR18, -R118.reuse ;  /* 0x00000012b3b37c23 */ /* 0x100fe20008010876 */
[--C-:B------:R-:W-:Y:S01]  /*9e50*/  FFMA.FTZ R171, R171, UR18, -R118.reuse ;  /* 0x00000012abab7c23 */ /* 0x100fe20008010876 */
[--C-:B------:R-:W-:Y:S01]  /*9e60*/  FFMA.FTZ R170, R170, UR18, -R118.reuse ;  /* 0x00000012aaaa7c23 */ /* 0x100fe20008010876 */
[----:B----4-:R-:W-:Y:S01]  /*9e70*/  F2FP.F16.F32.PACK_AB R18, R114, R115 ;  /* 0x000000737212723e */ /* 0x010fe200000000ff */
[--C-:B------:R-:W-:Y:S01]  /*9e80*/  FFMA.FTZ R125, R33, UR18, -R101.reuse ;  /* 0x00000012217d7c23 */ /* 0x100fe20008010865 */
[--C-:B------:R-:W-:Y:S01]  /*9e90*/  FFMA.FTZ R124, R34, UR18, -R101.reuse ;  /* 0x00000012227c7c23 */ /* 0x100fe20008010865 */
[--C-:B------:R-:W-:Y:S01]  /*9ea0*/  FFMA.FTZ R123, R32, UR18, -R101.reuse ;  /* 0x00000012207b7c23 */ /* 0x100fe20008010865 */
[--C-:B------:R-:W-:Y:S01]  /*9eb0*/  FFMA.FTZ R122, R39, UR18, -R101.reuse ;  /* 0x00000012277a7c23 */ /* 0x100fe20008010865 */
[----:B------:R-:W2:Y:S01]  /*9ec0*/  LDSM.16.MT88.4 R32, [R232+0xa000] ;  /* 0x00a00000e820783b */ /* 0x000ea20000004200 */
        /* <DEDUP_REMOVED lines=25> */
[----:B------:R-:W4:Y:S01]  /*a060*/  MUFU.EX2 R122, R122 ;  /* 0x0000007a007a7308 */ /* 0x000f220000000800 */
[----:B---3--:R-:W-:Y:S01]  /*a070*/  F2FP.F16.F32.PACK_AB R17, R124, R125 ;  /* 0x0000007d7c11723e */ /* 0x008fe200000000ff */
        /* <DEDUP_REMOVED lines=22> */
[C---:B-1----:R-:W-:Y:S01]  /*a1e0*/  HMMA.16816.F32 R8, R16.reuse, R4, RZ ;  /* 0x000000041008723c */ /* 0x042fe200000018ff */
[----:B------:R-:W1:Y:S01]  /*a1f0*/  MUFU.EX2 R110, R110 ;  /* 0x0000006e006e7308 */ /* 0x000e620000000800 */
[----:B---3--:R-:W-:Y:S01]  /*a200*/  F2FP.F16.F32.PACK_AB R52, R112, R113 ;  /* 0x000000717034723e */ /* 0x008fe200000000ff */
[----:B------:R-:W-:Y:S01]  /*a210*/  FFMA.FTZ R63, R63, UR18, -R101 ;  /* 0x000000123f3f7c23 */ /* 0x000fe20008010865 */
[----:B------:R-:W-:Y:S01]  /*a220*/  FADD.FTZ R116, R117, R116 ;  /* 0x0000007475747221 */ /* 0x000fe20000010000 */
[----:B------:R-:W-:Y:S01]  /*a230*/  FADD.FTZ R124, R125, R124 ;  /* 0x0000007c7d7c7221 */ /* 0x000fe20000010000 */
[C---:B------:R-:W-:Y:S01]  /*a240*/  HMMA.16816.F32 R4, R16.reuse, R6, RZ ;  /* 0x000000061004723c */ /* 0x040fe200000018ff */
[----:B------:R-:W-:Y:S01]  /*a250*/  FFMA.FTZ R168, R168, UR18, -R118 ;  /* 0x00000012a8a87c23 */ /* 0x000fe20008010876 */
[----:B------:R-:W-:Y:S01]  /*a260*/  FADD.FTZ R116, R115, R116 ;  /* 0x0000007473747221 */ /* 0x000fe20000010000 */
[----:B------:R-:W-:Y:S01]  /*a270*/  MUFU.EX2 R121, R121 ;  /* 0x0000007900797308 */ /* 0x000fe20000000800 */
[----:B------:R-:W-:Y:S01]  /*a280*/  FADD.FTZ R123, R123, R124 ;  /* 0x0000007c7b7b7221 */ /* 0x000fe20000010000 */
[----:B------:R-:W-:Y:S01]  /*a290*/  FFMA.FTZ R64, R64, UR18, -R118 ;  /* 0x0000001240407c23 */ /* 0x000fe20008010876 */
[C---:B--2---:R-:W-:Y:S01]  /*a2a0*/  HMMA.16816.F32 R36, R16.reuse, R32, RZ ;  /* 0x000000201024723c */ /* 0x044fe200000018ff */
[----:B------:R-:W-:Y:S01]  /*a2b0*/  FADD.FTZ R114, R114, R116 ;  /* 0x0000007472727221 */ /* 0x000fe20000010000 */
[----:B------:R-:W-:Y:S01]  /*a2c0*/  FADD.FTZ R123, R122, R123 ;  /* 0x0000007b7a7b7221 */ /* 0x000fe20000010000 */
[--C-:B------:R-:W-:Y:S01]  /*a2d0*/  FFMA.FTZ R70, R70, UR18, -R118.reuse ;  /* 0x0000001246467c23 */ /* 0x100fe20008010876 */
[----:B------:R-:W-:Y:S01]  /*a2e0*/  FFMA.FTZ R69, R69, UR18, -R118 ;  /* 0x0000001245457c23 */ /* 0x000fe20008010876 */
[----:B------:R-:W2:Y:S01]  /*a2f0*/  MUFU.EX2 R120, R120 ;  /* 0x0000007800787308 */ /* 0x000ea20000000800 */
[----:B-1----:R-:W-:Y:S01]  /*a300*/  F2FP.F16.F32.PACK_AB R54, R110, R111 ;  /* 0x0000006f6e36723e */ /* 0x002fe200000000ff */
[C---:B------:R-:W-:Y:S01]  /*a310*/  HMMA.16816.F32 R28, R16.reuse, R24, RZ ;  /* 0x00000018101c723c */ /* 0x040fe200000018ff */
[----:B------:R-:W-:Y:S01]  /*a320*/  FADD.FTZ R114, R113, R114 ;  /* 0x0000007271727221 */ /* 0x000fe20000010000 */
[--C-:B------:R-:W-:Y:S01]  /*a330*/  FFMA.FTZ R62, R62, UR18, -R101.reuse ;  /* 0x000000123e3e7c23 */ /* 0x100fe20008010865 */
[--C-:B------:R-:W-:Y:S01]  /*a340*/  FFMA.FTZ R61, R61, UR18, -R101.reuse ;  /* 0x000000123d3d7c23 */ /* 0x100fe20008010865 */
[--C-:B------:R-:W-:Y:S01]  /*a350*/  FFMA.FTZ R67, R67, UR18, -R101.reuse ;  /* 0x0000001243437c23 */ /* 0x100fe20008010865 */
[----:B------:R-:W-:Y:S01]  /*a360*/  FADD.FTZ R114, R112, R114 ;  /* 0x0000007270727221 */ /* 0x000fe20000010000 */
[----:B------:R-:W1:Y:S01]  /*a370*/  MUFU.EX2 R119, R119 ;  /* 0x0000007700777308 */ /* 0x000e620000000800 */
[C---:B------:R-:W-:Y:S01]  /*a380*/  HMMA.16816.F32 R32, R16.reuse, R34, RZ ;  /* 0x000000221020723c */ /* 0x040fe200000018ff */
[----:B------:R-:W-:Y:S01]  /*a390*/  FFMA.FTZ R202, R66, UR18, -R101 ;  /* 0x0000001242ca7c23 */ /* 0x000fe20008010865 */
[----:B------:R-:W-:Y:S01]  /*a3a0*/  FADD.FTZ R114, R111, R114 ;  /* 0x000000726f727221 */ /* 0x000fe20000010000 */
[--C-:B------:R-:W-:Y:S01]  /*a3b0*/  FFMA.FTZ R68, R68, UR18, -R118.reuse ;  /* 0x0000001244447c23 */ /* 0x100fe20008010876 */
[--C-:B------:R-:W-:Y:S01]  /*a3c0*/  FFMA.FTZ R66, R76, UR18, -R118.reuse ;  /* 0x000000124c427c23 */ /* 0x100fe20008010876 */
[----:B------:R-:W-:Y:S01]  /*a3d0*/  FFMA.FTZ R75, R75, UR18, -R118 ;  /* 0x000000124b4b7c23 */ /* 0x000fe20008010876 */
[C---:B------:R-:W-:Y:S01]  /*a3e0*/  HMMA.16816.F32 R24, R16.reuse, R26, RZ ;  /* 0x0000001a1018723c */ /* 0x040fe200000018ff */
[----:B------:R-:W3:Y:S01]  /*a3f0*/  MUFU.EX2 R3, R3 ;  /* 0x0000000300037308 */ /* 0x000ee20000000800 */
[----:B--2---:R-:W-:Y:S01]  /*a400*/  F2FP.F16.F32.PACK_AB R53, R120, R121 ;  /* 0x000000797835723e */ /* 0x004fe200000000ff */
[----:B------:R-:W-:Y:S01]  /*a410*/  FADD.FTZ R121, R121, R123 ;  /* 0x0000007b79797221 */ /* 0x000fe20000010000 */
[----:B------:R-:W-:Y:S01]  /*a420*/  FADD.FTZ R110, R110, R114 ;  /* 0x000000726e6e7221 */ /* 0x000fe20000010000 */
[--C-:B------:R-:W-:Y:S01]  /*a430*/  FFMA.FTZ R74, R74, UR18, -R118.reuse ;  /* 0x000000124a4a7c23 */ /* 0x100fe20008010876 */
[C---:B------:R-:W-:Y:S01]  /*a440*/  HMMA.16816.F32 R20, R16.reuse, R48, RZ ;  /* 0x000000301014723c */ /* 0x040fe200000018ff */
[----:B------:R-:W-:Y:S01]  /*a450*/  FADD.FTZ R121, R120, R121 ;  /* 0x0000007978797221 */ /* 0x000fe20000010000 */
[--C-:B------:R-:W-:Y:S01]  /*a460*/  FFMA.FTZ R65, R65, UR18, -R101.reuse ;  /* 0x0000001241417c23 */ /* 0x100fe20008010865 */
[----:B------:R-:W2:Y:S01]  /*a470*/  MUFU.EX2 R109, R109 ;  /* 0x0000006d006d7308 */ /* 0x000ea20000000800 */
[----:B------:R-:W-:Y:S01]  /*a480*/  FFMA.FTZ R73, R73, UR18, -R101 ;  /* 0x0000001249497c23 */ /* 0x000fe20008010865 */
[----:B-1----:R-:W-:Y:S01]  /*a490*/  FADD.FTZ R121, R119, R121 ;  /* 0x0000007977797221 */ /* 0x002fe20000010000 */
[----:B------:R-:W-:Y:S01]  /*a4a0*/  HMMA.16816.F32 R16, R16, R50, RZ ;  /* 0x000000321010723c */ /* 0x000fe200000018ff */
[--C-:B------:R-:W-:Y:S01]  /*a4b0*/  FFMA.FTZ R72, R72, UR18, -R101.reuse ;  /* 0x0000001248487c23 */ /* 0x100fe20008010865 */
[----:B------:R-:W-:Y:S01]  /*a4c0*/  FFMA.FTZ R71, R71, UR18, -R101 ;  /* 0x0000001247477c23 */ /* 0x000fe20008010865 */
[--C-:B------:R-:W-:Y:S01]  /*a4d0*/  FFMA.FTZ R76, R82, UR18, -R118.reuse ;  /* 0x00000012524c7c23 */ /* 0x100fe20008010876 */
[----:B------:R-:W-:Y:S01]  /*a4e0*/  FFMA.FTZ R82, R88, UR18, -R118 ;  /* 0x0000001258527c23 */ /* 0x000fe20008010876 */
[----:B------:R-:W1:Y:S01]  /*a4f0*/  MUFU.EX2 R108, R108 ;  /* 0x0000006c006c7308 */ /* 0x000e620000000800 */
[C---:B---3--:R-:W-:Y:S01]  /*a500*/  F2FP.F16.F32.PACK_AB R55, R3.reuse, R119 ;  /* 0x000000770337723e */ /* 0x048fe200000000ff */
[----:B------:R-:W-:Y:S01]  /*a510*/  FADD.FTZ R121, R3, R121 ;  /* 0x0000007903797221 */ /* 0x000fe20000010000 */
[--C-:B------:R-:W-:Y:S01]  /*a520*/  FFMA.FTZ R3, R78, UR18, -R101.reuse ;  /* 0x000000124e037c23 */ /* 0x100fe20008010865 */
[--C-:B------:R-:W-:Y:S01]  /*a530*/  FFMA.FTZ R79, R79, UR18, -R101.reuse ;  /* 0x000000124f4f7c23 */ /* 0x100fe20008010865 */
[--C-:B------:R-:W-:Y:S01]  /*a540*/  FFMA.FTZ R77, R77, UR18, -R101.reuse ;  /* 0x000000124d4d7c23 */ /* 0x100fe20008010865 */
[--C-:B------:R-:W-:Y:S01]  /*a550*/  FFMA.FTZ R78, R85, UR18, -R101.reuse ;  /* 0x00000012554e7c23 */ /* 0x100fe20008010865 */
[--C-:B------:R-:W-:Y:S01]  /*a560*/  FFMA.FTZ R84, R84, UR18, -R101.reuse ;  /* 0x0000001254547c23 */ /* 0x100fe20008010865 */
[C---:B------:R-:W-:Y:S01]  /*a570*/  HMMA.16816.F32 R8, R52.reuse, R12, R8 ;  /* 0x0000000c3408723c */ /* 0x040fe20000001808 */
[----:B------:R-:W3:Y:S01]  /*a580*/  MUFU.EX2 R107, R107 ;  /* 0x0000006b006b7308 */ /* 0x000ee20000000800 */
[----:B--2---:R-:W-:Y:S01]  /*a590*/  FADD.FTZ R110, R109, R110 ;  /* 0x0000006e6d6e7221 */ /* 0x004fe20000010000 */
[--C-:B------:R-:W-:Y:S01]  /*a5a0*/  FFMA.FTZ R83, R83, UR18, -R101.reuse ;  /* 0x0000001253537c23 */ /* 0x100fe20008010865 */
[--C-:B------:R-:W-:Y:S01]  /*a5b0*/  FFMA.FTZ R85, R90, UR18, -R101.reuse ;  /* 0x000000125a557c23 */ /* 0x100fe20008010865 */
[--C-:B------:R-:W-:Y:S01]  /*a5c0*/  FFMA.FTZ R88, R94, UR18, -R118.reuse ;  /* 0x000000125e587c23 */ /* 0x100fe20008010876 */
[C---:B------:R-:W-:Y:S01]  /*a5d0*/  HMMA.16816.F32 R4, R52.reuse, R14, R4 ;  /* 0x0000000e3404723c */ /* 0x040fe20000001804 */
[----:B------:R-:W2:Y:S01]  /*a5e0*/  LDSM.16.MT88.4 R12, [R234+0xb000] ;  /* 0x00b00000ea0c783b */ /* 0x000ea20000004200 */
[----:B------:R-:W-:Y:S01]  /*a5f0*/  FFMA.FTZ R252, R99, UR18, -R118 ;  /* 0x0000001263fc7c23 */ /* 0x000fe20008010876 */
[----:B------:R-:W4:Y:S01]  /*a600*/  MUFU.EX2 R106, R106 ;  /* 0x0000006a006a7308 */ /* 0x000f220000000800 */
[C---:B-1----:R-:W-:Y:S01]  /*a610*/  F2FP.F16.F32.PACK_AB R48, R108.reuse, R109 ;  /* 0x0000006d6c30723e */ /* 0x042fe200000000ff */
[----:B------:R-:W-:Y:S01]  /*a620*/  FADD.FTZ R110, R108, R110 ;  /* 0x0000006e6c6e7221 */ /* 0x000fe20000010000 */
[----:B------:R-:W-:Y:S01]  /*a630*/  HMMA.16816.F32 R36, R52, R44, R36 ;  /* 0x0000002c3424723c */ /* 0x000fe20000001824 */
[----:B------:R-:W-:Y:S01]  /*a640*/  FFMA.FTZ R251, R96, UR18, -R101 ;  /* 0x0000001260fb7c23 */ /* 0x000fe20008010865 */
[----:B------:R-:W-:Y:S01]  /*a650*/  FFMA.FTZ R100, R100, UR18, -R118 ;  /* 0x0000001264647c23 */ /* 0x000fe20008010876 */
[----:B------:R-:W-:-:S02]  /*a660*/  LEA R208, P1, R165, UR22, 0x1 ;  /* 0x00000016a5d07c11 */ /* 0x000fc4000f8208ff */
[----:B------:R-:W-:Y:S01]  /*a670*/  MUFU.EX2 R131, R131 ;  /* 0x0000008300837308 */ /* 0x000fe20000000800 */
[----:B------:R-:W-:Y:S01]  /*a680*/  HMMA.16816.F32 R32, R52, R46, R32 ;  /* 0x0000002e3420723c */ /* 0x000fe20000001820 */
[----:B------:R-:W1:Y:S01]  /*a690*/  LDSM.16.MT88.4 R44, [R232+0xb000] ;  /* 0x00b00000e82c783b */ /* 0x000e620000004200 */
[----:B---3--:R-:W-:Y:S01]  /*a6a0*/  FADD.FTZ R110, R107, R110 ;  /* 0x0000006e6b6e7221 */ /* 0x008fe20000010000 */
[----:B------:R-:W-:-:S03]  /*a6b0*/  MOV R250, R208 ;  /* 0x000000d000fa7202 */ /* 0x000fc60000000f00 */
[----:B------:R-:W-:Y:S01]  /*a6c0*/  HMMA.16816.F32 R28, R52, R40, R28 ;  /* 0x00000028341c723c */ /* 0x000fe2000000181c */
[----:B------:R-:W3:Y:S01]  /*a6d0*/  MUFU.EX2 R132, R132 ;  /* 0x0000008400847308 */ /* 0x000ee20000000800 */
[C---:B----4-:R-:W-:Y:S01]  /*a6e0*/  F2FP.F16.F32.PACK_AB R50, R106.reuse, R107 ;  /* 0x0000006b6a32723e */ /* 0x050fe200000000ff */
[----:B------:R-:W-:-:S03]  /*a6f0*/  FADD.FTZ R106, R106, R110 ;  /* 0x0000006e6a6a7221 */ /* 0x000fc60000010000 */
[C---:B------:R-:W-:Y:S01]  /*a700*/  HMMA.16816.F32 R24, R52.reuse, R42, R24 ;  /* 0x0000002a3418723c */ /* 0x040fe20000001818 */
[----:B------:R-:W4:Y:S02]  /*a710*/  LDSM.16.MT88.4 R40, [R231+0xb000] ;  /* 0x00b00000e728783b */ /* 0x000f240000004200 */
[----:B------:R-:W5:Y:S03]  /*a720*/  MUFU.EX2 R133, R133 ;  /* 0x0000008500857308 */ /* 0x000f660000000800 */
[C---:B------:R-:W-:Y:S05]  /*a730*/  HMMA.16816.F32 R20, R52.reuse, R56, R20 ;  /* 0x000000383414723c */ /* 0x040fea0000001814 */
[----:B------:R-:W2:Y:S01]  /*a740*/  MUFU.EX2 R134, R134 ;  /* 0x0000008600867308 */ /* 0x000ea20000000800 */
[----:B------:R-:W-:Y:S01]  /*a750*/  HMMA.16816.F32 R16, R52, R58, R16 ;  /* 0x0000003a3410723c */ /* 0x000fe20000001810 */
[----:B---3--:R-:W-:Y:S01]  /*a760*/  F2FP.F16.F32.PACK_AB R49, R132, R131 ;  /* 0x000000838431723e */ /* 0x008fe200000000ff */
[----:B------:R-:W3:Y:S01]  /*a770*/  LDSM.16.MT88.4 R56, [R230+0xb000] ;  /* 0x00b00000e638783b */ /* 0x000ee20000004200 */
[----:B------:R-:W-:-:S04]  /*a780*/  FADD.FTZ R131, R131, R121 ;  /* 0x0000007983837221 */ /* 0x000fc80000010000 */
[----:B------:R-:W1:Y:S01]  /*a790*/  MUFU.EX2 R105, R105 ;  /* 0x0000006900697308 */ /* 0x000e620000000800 */
[----:B------:R-:W-:-:S04]  /*a7a0*/  FADD.FTZ R131, R132, R131 ;  /* 0x0000008384837221 */ /* 0x000fc80000010000 */
[----:B-----5:R-:W-:-:S03]  /*a7b0*/  FADD.FTZ R131, R133, R131 ;  /* 0x0000008385837221 */ /* 0x020fc60000010000 */
[----:B------:R-:W5:Y:S01]  /*a7c0*/  MUFU.EX2 R104, R104 ;  /* 0x0000006800687308 */ /* 0x000f620000000800 */
[C---:B--2---:R-:W-:Y:S01]  /*a7d0*/  F2FP.F16.F32.PACK_AB R51, R134.reuse, R133 ;  /* 0x000000858633723e */ /* 0x044fe200000000ff */
[----:B------:R-:W-:-:S06]  /*a7e0*/  FADD.FTZ R134, R134, R131 ;  /* 0x0000008386867221 */ /* 0x000fcc0000010000 */
[----:B------:R-:W-:Y:S01]  /*a7f0*/  HMMA.16816.F32 R8, R48, R12, R8 ;  /* 0x0000000c3008723c */ /* 0x000fe20000001808 */
[----:B------:R-:W2:Y:S01]  /*a800*/  MUFU.EX2 R103, R103 ;  /* 0x0000006700677308 */ /* 0x000ea20000000800 */
[----:B-1----:R-:W-:-:S04]  /*a810*/  FADD.FTZ R106, R105, R106 ;  /* 0x0000006a696a7221 */ /* 0x002fc80000010000 */
[C---:B------:R-:W-:Y:S01]  /*a820*/  HMMA.16816.F32 R4, R48.reuse, R14, R4 ;  /* 0x0000000e3004723c */ /* 0x040fe20000001804 */
[----:B------:R-:W1:Y:S02]  /*a830*/  LDSM.16.MT88.4 R12, [R234+0xb800] ;  /* 0x00b80000ea0c783b */ /* 0x000e640000004200 */
[----:B------:R-:W3:Y:S01]  /*a840*/  MUFU.EX2 R102, R102 ;  /* 0x0000006600667308 */ /* 0x000ee20000000800 */
[C---:B-----5:R-:W-:Y:S01]  /*a850*/  F2FP.F16.F32.PACK_AB R52, R104.reuse, R105 ;  /* 0x000000696834723e */ /* 0x060fe200000000ff */
[----:B------:R-:W-:Y:S01]  /*a860*/  FADD.FTZ R106, R104, R106 ;  /* 0x0000006a686a7221 */ /* 0x000fe20000010000 */
[C---:B------:R-:W-:Y:S05]  /*a870*/  HMMA.16816.F32 R36, R48.reuse, R44, R36 ;  /* 0x0000002c3024723c */ /* 0x040fea0000001824 */
[----:B------:R-:W5:Y:S01]  /*a880*/  MUFU.EX2 R139, R139 ;  /* 0x0000008b008b7308 */ /* 0x000f620000000800 */
[----:B------:R-:W-:Y:S01]  /*a890*/  HMMA.16816.F32 R32, R48, R46, R32 ;  /* 0x0000002e3020723c */ /* 0x000fe20000001820 */
[----:B------:R-:W1:Y:S01]  /*a8a0*/  LDSM.16.MT88.4 R44, [R232+0xb800] ;  /* 0x00b80000e82c783b */ /* 0x000e620000004200 */
[----:B--2---:R-:W-:-:S04]  /*a8b0*/  FADD.FTZ R106, R103, R106 ;  /* 0x0000006a676a7221 */ /* 0x004fc80000010000 */
[----:B----4-:R-:W-:Y:S01]  /*a8c0*/  HMMA.16816.F32 R28, R48, R40, R28 ;  /* 0x00000028301c723c */ /* 0x010fe2000000181c */
[----:B------:R-:W2:Y:S01]  /*a8d0*/  MUFU.EX2 R140, R140 ;  /* 0x0000008c008c7308 */ /* 0x000ea20000000800 */
[C---:B---3--:R-:W-:Y:S01]  /*a8e0*/  F2FP.F16.F32.PACK_AB R54, R102.reuse, R103 ;  /* 0x000000676636723e */ /* 0x048fe200000000ff */
[----:B------:R-:W-:-:S03]  /*a8f0*/  FADD.FTZ R106, R102, R106 ;  /* 0x0000006a666a7221 */ /* 0x000fc60000010000 */
[C---:B------:R-:W-:Y:S01]  /*a900*/  HMMA.16816.F32 R24, R48.reuse, R42, R24 ;  /* 0x0000002a3018723c */ /* 0x040fe20000001818 */
[----:B------:R-:W3:Y:S02]  /*a910*/  LDSM.16.MT88.4 R40, [R231+0xb800] ;  /* 0x00b80000e728783b */ /* 0x000ee40000004200 */
[----:B------:R-:W4:Y:S01]  /*a920*/  MUFU.EX2 R141, R141 ;  /* 0x0000008d008d7308 */ /* 0x000f220000000800 */
[----:B-----5:R-:W-:Y:S02]  /*a930*/  FADD.FTZ R134, R139, R134 ;  /* 0x000000868b867221 */ /* 0x020fe40000010000 */
[C---:B------:R-:W-:Y:S05]  /*a940*/  HMMA.16816.F32 R20, R48.reuse, R56, R20 ;  /* 0x000000383014723c */ /* 0x040fea0000001814 */
[----:B------:R-:W5:Y:S01]  /*a950*/  MUFU.EX2 R143, R143 ;  /* 0x0000008f008f7308 */ /* 0x000f620000000800 */
[----:B------:R-:W-:Y:S01]  /*a960*/  HMMA.16816.F32 R16, R48, R58, R16 ;  /* 0x0000003a3010723c */ /* 0x000fe20000001810 */
[C---:B--2---:R-:W-:Y:S01]  /*a970*/  F2FP.F16.F32.PACK_AB R53, R140.reuse, R139 ;  /* 0x0000008b8c35723e */ /* 0x044fe200000000ff */
[----:B------:R-:W2:Y:S01]  /*a980*/  LDSM.16.MT88.4 R56, [R230+0xb800] ;  /* 0x00b80000e638783b */ /* 0x000ea20000004200 */
[----:B------:R-:W-:-:S04]  /*a990*/  FADD.FTZ R140, R140, R134 ;  /* 0x000000868c8c7221 */ /* 0x000fc80000010000 */
[----:B------:R-:W-:Y:S01]  /*a9a0*/  MUFU.EX2 R128, R128 ;  /* 0x0000008000807308 */ /* 0x000fe20000000800 */
[----:B----4-:R-:W-:-:S07]  /*a9b0*/  FADD.FTZ R140, R141, R140 ;  /* 0x0000008c8d8c7221 */ /* 0x010fce0000010000 */
[----:B------:R-:W4:Y:S01]  /*a9c0*/  MUFU.EX2 R127, R127 ;  /* 0x0000007f007f7308 */ /* 0x000f220000000800 */
[C---:B-----5:R-:W-:Y:S01]  /*a9d0*/  F2FP.F16.F32.PACK_AB R55, R143.reuse, R141 ;  /* 0x0000008d8f37723e */ /* 0x060fe200000000ff */
[----:B------:R-:W-:-:S06]  /*a9e0*/  FADD.FTZ R143, R143, R140 ;  /* 0x0000008c8f8f7221 */ /* 0x000fcc0000010000 */
[C---:B-1----:R-:W-:Y:S01]  /*a9f0*/  HMMA.16816.F32 R8, R52.reuse, R12, R8 ;  /* 0x0000000c3408723c */ /* 0x042fe20000001808 */
[----:B------:R-:W-:Y:S05]  /*aa00*/  MUFU.EX2 R126, R126 ;  /* 0x0000007e007e7308 */ /* 0x000fea0000000800 */
[C---:B------:R-:W-:Y:S01]  /*aa10*/  HMMA.16816.F32 R4, R52.reuse, R14, R4 ;  /* 0x0000000e3404723c */ /* 0x040fe20000001804 */
[----:B------:R-:W1:Y:S02]  /*aa20*/  LDSM.16.MT88.4 R12, [R234+0xc000] ;  /* 0x00c00000ea0c783b */ /* 0x000e640000004200 */
[----:B------:R-:W5:Y:S01]  /*aa30*/  MUFU.EX2 R129, R129 ;  /* 0x0000008100817308 */ /* 0x000f620000000800 */
[C---:B----4-:R-:W-:Y:S01]  /*aa40*/  F2FP.F16.F32.PACK_AB R48, R127.reuse, R128 ;  /* 0x000000807f30723e */ /* 0x050fe200000000ff */
[----:B------:R-:W-:Y:S01]  /*aa50*/  FADD.FTZ R128, R128, R106 ;  /* 0x0000006a80807221 */ /* 0x000fe20000010000 */
[----:B------:R-:W-:Y:S03]  /*aa60*/  HMMA.16816.F32 R36, R52, R44, R36 ;  /* 0x0000002c3424723c */ /* 0x000fe60000001824 */
[----:B------:R-:W-:-:S02]  /*aa70*/  FADD.FTZ R128, R127, R128 ;  /* 0x000000807f807221 */ /* 0x000fc40000010000 */
[----:B------:R-:W4:Y:S01]  /*aa80*/  MUFU.EX2 R147, R147 ;  /* 0x0000009300937308 */ /* 0x000f220000000800 */
[C---:B------:R-:W-:Y:S01]  /*aa90*/  HMMA.16816.F32 R32, R52.reuse, R46, R32 ;  /* 0x0000002e3420723c */ /* 0x040fe20000001820 */
[----:B------:R-:W1:Y:S05]  /*aaa0*/  LDSM.16.MT88.4 R44, [R232+0xc000] ;  /* 0x00c00000e82c783b */ /* 0x000e6a0000004200 */
[----:B---3--:R-:W-:Y:S01]  /*aab0*/  HMMA.16816.F32 R28, R52, R40, R28 ;  /* 0x00000028341c723c */ /* 0x008fe2000000181c */
[----:B------:R-:W3:Y:S01]  /*aac0*/  MUFU.EX2 R148, R148 ;  /* 0x0000009400947308 */ /* 0x000ee20000000800 */
[----:B-----5:R-:W-:Y:S01]  /*aad0*/  F2FP.F16.F32.PACK_AB R50, R129, R126 ;  /* 0x0000007e8132723e */ /* 0x020fe200000000ff */
[----:B------:R-:W-:-:S03]  /*aae0*/  FADD.FTZ R126, R126, R128 ;  /* 0x000000807e7e7221 */ /* 0x000fc60000010000 */
[C---:B------:R-:W-:Y:S01]  /*aaf0*/  HMMA.16816.F32 R24, R52.reuse, R42, R24 ;  /* 0x0000002a3418723c */ /* 0x040fe20000001818 */
[----:B------:R-:W5:Y:S01]  /*ab00*/  LDSM.16.MT88.4 R40, [R231+0xc000] ;  /* 0x00c00000e728783b */ /* 0x000f620000004200 */
[----:B------:R-:W-:Y:S01]  /*ab10*/  FADD.FTZ R126, R129, R126 ;  /* 0x0000007e817e7221 */ /* 0x000fe20000010000 */
[----:B------:R-:W3:Y:S01]  /*ab20*/  MUFU.EX2 R149, R149 ;  /* 0x0000009500957308 */ /* 0x000ee20000000800 */
[----:B----4-:R-:W-:Y:S02]  /*ab30*/  FADD.FTZ R143, R147, R143 ;  /* 0x0000008f938f7221 */ /* 0x010fe40000010000 */
[C---:B--2---:R-:W-:Y:S05]  /*ab40*/  HMMA.16816.F32 R20, R52.reuse, R56, R20 ;  /* 0x000000383414723c */ /* 0x044fea0000001814 */
[----:B------:R-:W2:Y:S01]  /*ab50*/  MUFU.EX2 R150, R150 ;  /* 0x0000009600967308 */ /* 0x000ea20000000800 */
[----:B------:R-:W-:Y:S01]  /*ab60*/  HMMA.16816.F32 R16, R52, R58, R16 ;  /* 0x0000003a3410723c */ /* 0x000fe20000001810 */
[C---:B---3--:R-:W-:Y:S01]  /*ab70*/  F2FP.F16.F32.PACK_AB R49, R148.reuse, R147 ;  /* 0x000000939431723e */ /* 0x048fe200000000ff */
[----:B------:R-:W3:Y:S01]  /*ab80*/  LDSM.16.MT88.4 R56, [R230+0xc000] ;  /* 0x00c00000e638783b */ /* 0x000ee20000004200 */
[----:B------:R-:W-:-:S04]  /*ab90*/  FADD.FTZ R148, R148, R143 ;  /* 0x0000008f94947221 */ /* 0x000fc80000010000 */
[----:B------:R-:W-:Y:S01]  /*aba0*/  MUFU.EX2 R130, R130 ;  /* 0x0000008200827308 */ /* 0x000fe20000000800 */
[----:B------:R-:W-:-:S07]  /*abb0*/  FADD.FTZ R148, R149, R148 ;  /* 0x0000009495947221 */ /* 0x000fce0000010000 */
[----:B------:R-:W4:Y:S01]  /*abc0*/  MUFU.EX2 R135, R135 ;  /* 0x0000008700877308 */ /* 0x000f220000000800 */
[C---:B--2---:R-:W-:Y:S01]  /*abd0*/  F2FP.F16.F32.PACK_AB R51, R150.reuse, R149 ;  /* 0x000000959633723e */ /* 0x044fe200000000ff */
[----:B------:R-:W-:-:S06]  /*abe0*/  FADD.FTZ R150, R150, R148 ;  /* 0x0000009496967221 */ /* 0x000fcc0000010000 */
[C---:B-1----:R-:W-:Y:S01]  /*abf0*/  HMMA.16816.F32 R8, R48.reuse, R12, R8 ;  /* 0x0000000c3008723c */ /* 0x042fe20000001808 */
        /* <DEDUP_REMOVED lines=8> */
[----:B------:R-:W4:Y:S01]  /*ac80*/  MUFU.EX2 R154, R154 ;  /* 0x0000009a009a7308 */ /* 0x000f220000000800 */
[C---:B------:R-:W-:Y:S01]  /*ac90*/  HMMA.16816.F32 R32, R48.reuse, R46, R32 ;  /* 0x0000002e3020723c */ /* 0x040fe20000001820 */
[----:B------:R-:W1:Y:S05]  /*aca0*/  LDSM.16.MT88.4 R44, [R232+0xc800] ;  /* 0x00c80000e82c783b */ /* 0x000e6a0000004200 */
[----:B-----5:R-:W-:Y:S01]  /*acb0*/  HMMA.16816.F32 R28, R48, R40, R28 ;  /* 0x00000028301c723c */ /* 0x020fe2000000181c */
[----:B------:R-:W5:Y:S01]  /*acc0*/  MUFU.EX2 R155, R155 ;  /* 0x0000009b009b7308 */ /* 0x000f620000000800 */
[----:B--2---:R-:W-:Y:S01]  /*acd0*/  F2FP.F16.F32.PACK_AB R54, R137, R136 ;  /* 0x000000888936723e */ /* 0x004fe200000000ff */
[----:B------:R-:W-:-:S03]  /*ace0*/  FADD.FTZ R136, R136, R130 ;  /* 0x0000008288887221 */ /* 0x000fc60000010000 */
[C---:B------:R-:W-:Y:S01]  /*acf0*/  HMMA.16816.F32 R24, R48.reuse, R42, R24 ;  /* 0x0000002a3018723c */ /* 0x040fe20000001818 */
[----:B------:R-:W2:Y:S01]  /*ad00*/  LDSM.16.MT88.4 R40, [R231+0xc800] ;  /* 0x00c80000e728783b */ /* 0x000ea20000004200 */
[----:B------:R-:W-:Y:S01]  /*ad10*/  FADD.FTZ R136, R137, R136 ;  /* 0x0000008889887221 */ /* 0x000fe20000010000 */
[----:B------:R-:W-:Y:S01]  /*ad20*/  MUFU.EX2 R156, R156 ;  /* 0x0000009c009c7308 */ /* 0x000fe20000000800 */
[----:B----4-:R-:W-:Y:S02]  /*ad30*/  FADD.FTZ R150, R154, R150 ;  /* 0x000000969a967221 */ /* 0x010fe40000010000 */
[C---:B---3--:R-:W-:Y:S05]  /*ad40*/  HMMA.16816.F32 R20, R48.reuse, R56, R20 ;  /* 0x000000383014723c */ /* 0x048fea0000001814 */
[----:B------:R-:W3:Y:S01]  /*ad50*/  MUFU.EX2 R157, R157 ;  /* 0x0000009d009d7308 */ /* 0x000ee20000000800 */
[----:B------:R-:W-:Y:S01]  /*ad60*/  HMMA.16816.F32 R16, R48, R58, R16 ;  /* 0x0000003a3010723c */ /* 0x000fe20000001810 */
[C---:B-----5:R-:W-:Y:S01]  /*ad70*/  F2FP.F16.F32.PACK_AB R53, R155.reuse, R154 ;  /* 0x0000009a9b35723e */ /* 0x060fe200000000ff */
[----:B------:R-:W4:Y:S01]  /*ad80*/  LDSM.16.MT88.4 R56, [R230+0xc800] ;  /* 0x00c80000e638783b */ /* 0x000f220000004200 */
[----:B------:R-:W-:-:S04]  /*ad90*/  FADD.FTZ R155, R155, R150 ;  /* 0x000000969b9b7221 */ /* 0x000fc80000010000 */
[----:B------:R-:W5:Y:S08]  /*ada0*/  MUFU.EX2 R144, R144 ;  /* 0x0000009000907308 */ /* 0x000f700000000800 */
[----:B------:R-:W2:Y:S01]  /*adb0*/  MUFU.EX2 R145, R145 ;  /* 0x0000009100917308 */ /* 0x000ea20000000800 */
[----:B---3--:R-:W-:Y:S01]  /*adc0*/  F2FP.F16.F32.PACK_AB R55, R157, R156 ;  /* 0x0000009c9d37723e */ /* 0x008fe200000000ff */
[----:B------:R-:W-:-:S04]  /*add0*/  FADD.FTZ R156, R156, R155 ;  /* 0x0000009b9c9c7221 */ /* 0x000fc80000010000 */
[----:B------:R-:W-:Y:S02]  /*ade0*/  FADD.FTZ R156, R157, R156 ;  /* 0x0000009c9d9c7221 */ /* 0x000fe40000010000 */
[----:B-1----:R-:W-:Y:S01]  /*adf0*/  HMMA.16816.F32 R8, R52, R12, R8 ;  /* 0x0000000c3408723c */ /* 0x002fe20000001808 */
        /* <DEDUP_REMOVED lines=11> */
[----:B-1----:R-:W-:-:S04]  /*aeb0*/  FADD.FTZ R145, R146, R145 ;  /* 0x0000009192917221 */ /* 0x002fc80000010000 */
[----:B------:R-:W-:Y:S01]  /*aec0*/  HMMA.16816.F32 R28, R52, R40, R28 ;  /* 0x00000028341c723c */ /* 0x000fe2000000181c */
[----:B------:R-:W1:Y:S01]  /*aed0*/  MUFU.EX2 R162, R162 ;  /* 0x000000a200a27308 */ /* 0x000e620000000800 */
[C---:B-----5:R-:W-:Y:S01]  /*aee0*/  F2FP.F16.F32.PACK_AB R50, R151.reuse, R146 ;  /* 0x000000929732723e */ /* 0x060fe200000000ff */
[----:B------:R-:W-:-:S03]  /*aef0*/  FADD.FTZ R151, R151, R145 ;  /* 0x0000009197977221 */ /* 0x000fc60000010000 */
[C---:B------:R-:W-:Y:S01]  /*af00*/  HMMA.16816.F32 R24, R52.reuse, R42, R24 ;  /* 0x0000002a3418723c */ /* 0x040fe20000001818 */
[----:B------:R-:W5:Y:S02]  /*af10*/  LDSM.16.MT88.4 R40, [R231+0xd000] ;  /* 0x00d00000e728783b */ /* 0x000f640000004200 */
[----:B------:R-:W-:Y:S03]  /*af20*/  MUFU.EX2 R163, R163 ;  /* 0x000000a300a37308 */ /* 0x000fe60000000800 */
[C---:B----4-:R-:W-:Y:S05]  /*af30*/  HMMA.16816.F32 R20, R52.reuse, R56, R20 ;  /* 0x000000383414723c */ /* 0x050fea0000001814 */
[----:B------:R-:W4:Y:S01]  /*af40*/  MUFU.EX2 R187, R187 ;  /* 0x000000bb00bb7308 */ /* 0x000f220000000800 */
[----:B------:R-:W-:Y:S01]  /*af50*/  HMMA.16816.F32 R16, R52, R58, R16 ;  /* 0x0000003a3410723c */ /* 0x000fe20000001810 */
[----:B-1----:R-:W-:Y:S01]  /*af60*/  F2FP.F16.F32.PACK_AB R49, R162, R161 ;  /* 0x000000a1a231723e */ /* 0x002fe200000000ff */
[----:B------:R-:W1:Y:S01]  /*af70*/  LDSM.16.MT88.4 R56, [R230+0xd000] ;  /* 0x00d00000e638783b */ /* 0x000e620000004200 */
[----:B------:R-:W-:-:S04]  /*af80*/  FADD.FTZ R161, R161, R156 ;  /* 0x0000009ca1a17221 */ /* 0x000fc80000010000 */
[----:B------:R-:W2:Y:S01]  /*af90*/  MUFU.EX2 R152, R152 ;  /* 0x0000009800987308 */ /* 0x000ea20000000800 */
[----:B------:R-:W-:-:S07]  /*afa0*/  FADD.FTZ R161, R162, R161 ;  /* 0x000000a1a2a17221 */ /* 0x000fce0000010000 */
[----:B------:R-:W5:Y:S01]  /*afb0*/  MUFU.EX2 R153, R153 ;  /* 0x0000009900997308 */ /* 0x000f620000000800 */
[----:B----4-:R-:W-:Y:S01]  /*afc0*/  F2FP.F16.F32.PACK_AB R51, R187, R163 ;  /* 0x000000a3bb33723e */ /* 0x010fe200000000ff */
[----:B------:R-:W-:-:S04]  /*afd0*/  FADD.FTZ R163, R163, R161 ;  /* 0x000000a1a3a37221 */ /* 0x000fc80000010000 */
[----:B------:R-:W-:Y:S02]  /*afe0*/  FADD.FTZ R163, R187, R163 ;  /* 0x000000a3bba37221 */ /* 0x000fe40000010000 */
[----:B---3--:R-:W-:Y:S01]  /*aff0*/  HMMA.16816.F32 R8, R48, R12, R8 ;  /* 0x0000000c3008723c */ /* 0x008fe20000001808 */
[----:B------:R-:W3:Y:S01]  /*b000*/  MUFU.EX2 R158, R158 ;  /* 0x0000009e009e7308 */ /* 0x000ee20000000800 */
[----:B--2---:R-:W-:-:S04]  /*b010*/  FADD.FTZ R151, R152, R151 ;  /* 0x0000009798977221 */ /* 0x004fc80000010000 */
[C---:B------:R-:W-:Y:S01]  /*b020*/  HMMA.16816.F32 R4, R48.reuse, R14, R4 ;  /* 0x0000000e3004723c */ /* 0x040fe20000001804 */
[----:B------:R-:W2:Y:S02]  /*b030*/  LDSM.16.MT88.4 R12, [R234+0xd800] ;  /* 0x00d80000ea0c783b */ /* 0x000ea40000004200 */
        /* <DEDUP_REMOVED lines=8> */
[C---:B------:R-:W-:Y:S01]  /*b0c0*/  HMMA.16816.F32 R28, R48.reuse, R40, R28 ;  /* 0x00000028301c723c */ /* 0x040fe2000000181c */
[----:B------:R-:W3:Y:S01]  /*b0d0*/  MUFU.EX2 R200, R200 ;  /* 0x000000c800c87308 */ /* 0x000ee20000000800 */
[C---:B----4-:R-:W-:Y:S01]  /*b0e0*/  F2FP.F16.F32.PACK_AB R54, R159.reuse, R158 ;  /* 0x0000009e9f36723e */ /* 0x050fe200000000ff */
[----:B------:R-:W-:Y:S02]  /*b0f0*/  FADD.FTZ R159, R159, R151 ;  /* 0x000000979f9f7221 */ /* 0x000fe40000010000 */
[----:B------:R-:W-:Y:S01]  /*b100*/  LDSM.16.MT88.4 R148, [R232+0x11800] ;  /* 0x01180000e894783b */ /* 0x000fe20000004200 */
[C---:B------:R-:W-:Y:S03]  /*b110*/  HMMA.16816.F32 R24, R48.reuse, R42, R24 ;  /* 0x0000002a3018723c */ /* 0x040fe60000001818 */
[----:B------:R-:W-:Y:S01]  /*b120*/  MUFU.EX2 R196, R196 ;  /* 0x000000c400c47308 */ /* 0x000fe20000000800 */
[----:B------:R-:W4:Y:S02]  /*b130*/  LDSM.16.MT88.4 R40, [R231+0xd800] ;  /* 0x00d80000e728783b */ /* 0x000f240000004200 */
[C---:B-1----:R-:W-:Y:S05]  /*b140*/  HMMA.16816.F32 R20, R48.reuse, R56, R20 ;  /* 0x000000383014723c */ /* 0x042fea0000001814 */
[----:B------:R-:W1:Y:S01]  /*b150*/  MUFU.EX2 R194, R194 ;  /* 0x000000c200c27308 */ /* 0x000e620000000800 */
[----:B------:R-:W-:Y:S01]  /*b160*/  HMMA.16816.F32 R16, R48, R58, R16 ;  /* 0x0000003a3010723c */ /* 0x000fe20000001810 */
[----:B---3--:R-:W-:Y:S01]  /*b170*/  F2FP.F16.F32.PACK_AB R53, R200, R201 ;  /* 0x000000c9c835723e */ /* 0x008fe200000000ff */
[----:B------:R-:W3:Y:S01]  /*b180*/  LDSM.16.MT88.4 R56, [R230+0xd800] ;  /* 0x00d80000e638783b */ /* 0x000ee20000004200 */
[----:B------:R-:W-:-:S03]  /*b190*/  FADD.FTZ R201, R201, R163 ;  /* 0x000000a3c9c97221 */ /* 0x000fc60000010000 */
[----:B------:R-:W-:Y:S01]  /*b1a0*/  LDSM.16.MT88.4 R48, [R232+0xe000] ;  /* 0x00e00000e830783b */ /* 0x000fe20000004200 */
[----:B------:R-:W5:Y:S01]  /*b1b0*/  MUFU.EX2 R160, R160 ;  /* 0x000000a000a07308 */ /* 0x000f620000000800 */
[----:B------:R-:W-:-:S07]  /*b1c0*/  FADD.FTZ R201, R200, R201 ;  /* 0x000000c9c8c97221 */ /* 0x000fce0000010000 */
        /* <DEDUP_REMOVED lines=9> */
[----:B------:R-:W-:Y:S01]  /*b260*/  MUFU.EX2 R199, R199 ;  /* 0x000000c700c77308 */ /* 0x000fe20000000800 */
[C---:B----4-:R-:W-:Y:S02]  /*b270*/  FADD.FTZ R159, R189.reuse, R159 ;  /* 0x0000009fbd9f7221 */ /* 0x050fe40000010000 */
[C---:B------:R-:W-:Y:S05]  /*b280*/  HMMA.16816.F32 R36, R52.reuse, R44, R36 ;  /* 0x0000002c3424723c */ /* 0x040fea0000001824 */
[----:B------:R-:W2:Y:S01]  /*b290*/  MUFU.EX2 R185, R185 ;  /* 0x000000b900b97308 */ /* 0x000ea20000000800 */
[C---:B------:R-:W-:Y:S01]  /*b2a0*/  HMMA.16816.F32 R32, R52.reuse, R46, R32 ;  /* 0x0000002e3420723c */ /* 0x040fe20000001820 */
[----:B------:R-:W4:Y:S05]  /*b2b0*/  LDSM.16.MT88.4 R44, [R231+0xe000] ;  /* 0x00e00000e72c783b */ /* 0x000f2a0000004200 */
[C---:B------:R-:W-:Y:S01]  /*b2c0*/  HMMA.16816.F32 R28, R52.reuse, R40, R28 ;  /* 0x00000028341c723c */ /* 0x040fe2000000181c */
[----:B------:R-:W5:Y:S05]  /*b2d0*/  MUFU.EX2 R184, R184 ;  /* 0x000000b800b87308 */ /* 0x000f6a0000000800 */
[----:B------:R-:W-:Y:S01]  /*b2e0*/  HMMA.16816.F32 R24, R52, R42, R24 ;  /* 0x0000002a3418723c */ /* 0x000fe20000001818 */
[----:B------:R-:W-:-:S02]  /*b2f0*/  F2FP.F16.F32.PACK_AB R40, R189, R160 ;  /* 0x000000a0bd28723e */ /* 0x000fc400000000ff */
[----:B------:R-:W1:Y:S01]  /*b300*/  MUFU.EX2 R183, R183 ;  /* 0x000000b700b77308 */ /* 0x000e620000000800 */
[----:B--2---:R-:W-:Y:S02]  /*b310*/  FADD.FTZ R194, R185, R194 ;  /* 0x000000c2b9c27221 */ /* 0x004fe40000010000 */
[C---:B---3--:R-:W-:Y:S01]  /*b320*/  HMMA.16816.F32 R20, R52.reuse, R56, R20 ;  /* 0x000000383414723c */ /* 0x048fe20000001814 */
[C---:B------:R-:W-:Y:S01]  /*b330*/  F2FP.F16.F32.PACK_AB R42, R199.reuse, R198 ;  /* 0x000000c6c72a723e */ /* 0x040fe200000000ff */
[----:B------:R-:W-:Y:S02]  /*b340*/  FADD.FTZ R198, R198, R159 ;  /* 0x0000009fc6c67221 */ /* 0x000fe40000010000 */
[----:B------:R-:W-:Y:S01]  /*b350*/  LDSM.16.MT88.4 R156, [R234+0x11800] ;  /* 0x01180000ea9c783b */ /* 0x000fe20000004200 */
[----:B------:R-:W2:Y:S01]  /*b360*/  MUFU.EX2 R180, R180 ;  /* 0x000000b400b47308 */ /* 0x000ea20000000800 */
[----:B------:R-:W-:Y:S01]  /*b370*/  HMMA.16816.F32 R16, R52, R58, R16 ;  /* 0x0000003a3410723c */ /* 0x000fe20000001810 */
[C---:B-----5:R-:W-:Y:S01]  /*b380*/  F2FP.F16.F32.PACK_AB R41, R184.reuse, R185 ;  /* 0x000000b9b829723e */ /* 0x060fe200000000ff */
[----:B------:R-:W3:Y:S01]  /*b390*/  LDSM.16.MT88.4 R56, [R230+0xe000] ;  /* 0x00e00000e638783b */ /* 0x000ee20000004200 */
[----:B------:R-:W-:Y:S01]  /*b3a0*/  FADD.FTZ R184, R184, R194 ;  /* 0x000000c2b8b87221 */ /* 0x000fe20000010000 */
[----:B------:R-:W-:-:S03]  /*b3b0*/  FADD.FTZ R198, R199, R198 ;  /* 0x000000c6c7c67221 */ /* 0x000fc60000010000 */
[----:B------:R-:W-:Y:S01]  /*b3c0*/  MUFU.EX2 R197, R197 ;  /* 0x000000c500c57308 */ /* 0x000fe20000000800 */
[----:B-1----:R-:W-:-:S07]  /*b3d0*/  FADD.FTZ R184, R183, R184 ;  /* 0x000000b8b7b87221 */ /* 0x002fce0000010000 */
        /* <DEDUP_REMOVED lines=8> */
[----:B-1----:R-:W-:Y:S01]  /*b460*/  F2FP.F16.F32.PACK_AB R52, R195, R197 ;  /* 0x000000c5c334723e */ /* 0x002fe200000000ff */
[----:B------:R-:W-:Y:S01]  /*b470*/  FADD.FTZ R197, R197, R198 ;  /* 0x000000c6c5c57221 */ /* 0x000fe20000010000 */
[----:B------:R-:W-:Y:S03]  /*b480*/  HMMA.16816.F32 R36, R40, R48, R36 ;  /* 0x000000302824723c */ /* 0x000fe60000001824 */
[----:B------:R-:W-:-:S02]  /*b490*/  FADD.FTZ R197, R195, R197 ;  /* 0x000000c5c3c57221 */ /* 0x000fc40000010000 */
[----:B------:R-:W1:Y:S01]  /*b4a0*/  MUFU.EX2 R177, R177 ;  /* 0x000000b100b17308 */ /* 0x000e620000000800 */
[C---:B------:R-:W-:Y:S01]  /*b4b0*/  HMMA.16816.F32 R32, R40.reuse, R50, R32 ;  /* 0x000000322820723c */ /* 0x040fe20000001820 */
[----:B------:R-:W2:Y:S05]  /*b4c0*/  LDSM.16.MT88.4 R48, [R232+0xe800] ;  /* 0x00e80000e830783b */ /* 0x000eaa0000004200 */
[----:B----4-:R-:W-:Y:S01]  /*b4d0*/  HMMA.16816.F32 R28, R40, R44, R28 ;  /* 0x0000002c281c723c */ /* 0x010fe2000000181c */
[----:B------:R-:W4:Y:S01]  /*b4e0*/  MUFU.EX2 R178, R178 ;  /* 0x000000b200b27308 */ /* 0x000f220000000800 */
[----:B-----5:R-:W-:Y:S01]  /*b4f0*/  F2FP.F16.F32.PACK_AB R54, R182, R186 ;  /* 0x000000bab636723e */ /* 0x020fe200000000ff */
[----:B------:R-:W-:-:S03]  /*b500*/  FADD.FTZ R186, R186, R197 ;  /* 0x000000c5baba7221 */ /* 0x000fc60000010000 */
[C---:B------:R-:W-:Y:S01]  /*b510*/  HMMA.16816.F32 R24, R40.reuse, R46, R24 ;  /* 0x0000002e2818723c */ /* 0x040fe20000001818 */
[----:B------:R-:W5:Y:S01]  /*b520*/  LDSM.16.MT88.4 R44, [R231+0xe800] ;  /* 0x00e80000e72c783b */ /* 0x000f620000004200 */
[----:B------:R-:W-:Y:S01]  /*b530*/  FADD.FTZ R186, R182, R186 ;  /* 0x000000bab6ba7221 */ /* 0x000fe20000010000 */
[----:B------:R-:W4:Y:S01]  /*b540*/  MUFU.EX2 R176, R176 ;  /* 0x000000b000b07308 */ /* 0x000f220000000800 */
[----:B-1----:R-:W-:Y:S02]  /*b550*/  FADD.FTZ R180, R177, R180 ;  /* 0x000000b4b1b47221 */ /* 0x002fe40000010000 */
[C---:B---3--:R-:W-:Y:S05]  /*b560*/  HMMA.16816.F32 R20, R40.reuse, R56, R20 ;  /* 0x000000382814723c */ /* 0x048fea0000001814 */
[----:B------:R-:W1:Y:S01]  /*b570*/  MUFU.EX2 R169, R169 ;  /* 0x000000a900a97308 */ /* 0x000e620000000800 */
[----:B------:R-:W-:Y:S01]  /*b580*/  HMMA.16816.F32 R16, R40, R58, R16 ;  /* 0x0000003a2810723c */ /* 0x000fe20000001810 */
[C---:B----4-:R-:W-:Y:S01]  /*b590*/  F2FP.F16.F32.PACK_AB R53, R178.reuse, R177 ;  /* 0x000000b1b235723e */ /* 0x050fe200000000ff */
[----:B------:R-:W3:Y:S01]  /*b5a0*/  LDSM.16.MT88.4 R40, [R230+0xe800] ;  /* 0x00e80000e628783b */ /* 0x000ee20000004200 */
[----:B------:R-:W-:-:S04]  /*b5b0*/  FADD.FTZ R178, R178, R180 ;  /* 0x000000b4b2b27221 */ /* 0x000fc80000010000 */
[----:B------:R-:W-:Y:S01]  /*b5c0*/  MUFU.EX2 R181, R181 ;  /* 0x000000b500b57308 */ /* 0x000fe20000000800 */
[----:B------:R-:W-:-:S07]  /*b5d0*/  FADD.FTZ R178, R176, R178 ;  /* 0x000000b2b0b27221 */ /* 0x000fce0000010000 */
[----:B------:R-:W4:Y:S01]  /*b5e0*/  MUFU.EX2 R179, R179 ;  /* 0x000000b300b37308 */ /* 0x000f220000000800 */
[C---:B-1----:R-:W-:Y:S01]  /*b5f0*/  F2FP.F16.F32.PACK_AB R55, R169.reuse, R176 ;  /* 0x000000b0a937723e */ /* 0x042fe200000000ff */
[----:B------:R-:W-:-:S06]  /*b600*/  FADD.FTZ R169, R169, R178 ;  /* 0x000000b2a9a97221 */ /* 0x000fcc0000010000 */
[C---:B--2---:R-:W-:Y:S01]  /*b610*/  HMMA.16816.F32 R8, R52.reuse, R12, R8 ;  /* 0x0000000c3408723c */ /* 0x044fe20000001808 */
[----:B------:R-:W1:Y:S05]  /*b620*/  MUFU.EX2 R171, R171 ;  /* 0x000000ab00ab7308 */ /* 0x000e6a0000000800 */
[C---:B------:R-:W-:Y:S01]  /*b630*/  HMMA.16816.F32 R4, R52.reuse, R14, R4 ;  /* 0x0000000e3404723c */ /* 0x040fe20000001804 */
[----:B------:R-:W2:Y:S02]  /*b640*/  LDSM.16.MT88.4 R12, [R234+0xf000] ;  /* 0x00f00000ea0c783b */ /* 0x000ea40000004200 */
[----:B------:R-:W3:Y:S01]  /*b650*/  MUFU.EX2 R170, R170 ;  /* 0x000000aa00aa7308 */ /* 0x000ee20000000800 */
[----:B----4-:R-:W-:Y:S01]  /*b660*/  F2FP.F16.F32.PACK_AB R56, R179, R181 ;  /* 0x000000b5b338723e */ /* 0x010fe200000000ff */
[----:B------:R-:W-:Y:S01]  /*b670*/  FADD.FTZ R181, R181, R186 ;  /* 0x000000bab5b57221 */ /* 0x000fe20000010000 */
[----:B------:R-:W-:Y:S03]  /*b680*/  HMMA.16816.F32 R36, R52, R48, R36 ;  /* 0x000000303424723c */ /* 0x000fe60000001824 */
[----:B------:R-:W-:-:S02]  /*b690*/  FADD.FTZ R181, R179, R181 ;  /* 0x000000b5b3b57221 */ /* 0x000fc40000010000 */
[----:B------:R-:W4:Y:S01]  /*b6a0*/  MUFU.EX2 R142, R142 ;  /* 0x0000008e008e7308 */ /* 0x000f220000000800 */
[----:B------:R-:W-:Y:S01]  /*b6b0*/  HMMA.16816.F32 R32, R52, R50, R32 ;  /* 0x000000323420723c */ /* 0x000fe20000001820 */
[----:B------:R-:W2:Y:S01]  /*b6c0*/  LDSM.16.MT88.4 R48, [R232+0xf000] ;  /* 0x00f00000e830783b */ /* 0x000ea20000004200 */
[----:B-1----:R-:W-:-:S04]  /*b6d0*/  FADD.FTZ R181, R171, R181 ;  /* 0x000000b5abb57221 */ /* 0x002fc80000010000 */
[----:B-----5:R-:W-:Y:S01]  /*b6e0*/  HMMA.16816.F32 R28, R52, R44, R28 ;  /* 0x0000002c341c723c */ /* 0x020fe2000000181c */
[----:B------:R-:W1:Y:S01]  /*b6f0*/  MUFU.EX2 R138, R138 ;  /* 0x0000008a008a7308 */ /* 0x000e620000000800 */
[C---:B---3--:R-:W-:Y:S01]  /*b700*/  F2FP.F16.F32.PACK_AB R58, R170.reuse, R171 ;  /* 0x000000abaa3a723e */ /* 0x048fe200000000ff */
[----:B------:R-:W-:-:S03]  /*b710*/  FADD.FTZ R170, R170, R181 ;  /* 0x000000b5aaaa7221 */ /* 0x000fc60000010000 */
[C---:B------:R-:W-:Y:S01]  /*b720*/  HMMA.16816.F32 R24, R52.reuse, R46, R24 ;  /* 0x0000002e3418723c */ /* 0x040fe20000001818 */
[----:B------:R-:W3:Y:S02]  /*b730*/  LDSM.16.MT88.4 R44, [R231+0xf000] ;  /* 0x00f00000e72c783b */ /* 0x000ee40000004200 */
[----:B------:R-:W-:Y:S01]  /*b740*/  MUFU.EX2 R60, R60 ;  /* 0x0000003c003c7308 */ /* 0x000fe20000000800 */
[----:B----4-:R-:W-:Y:S02]  /*b750*/  FADD.FTZ R169, R142, R169 ;  /* 0x000000a98ea97221 */ /* 0x010fe40000010000 */
[C---:B------:R-:W-:Y:S05]  /*b760*/  HMMA.16816.F32 R20, R52.reuse, R40, R20 ;  /* 0x000000283414723c */ /* 0x040fea0000001814 */
[----:B------:R-:W4:Y:S01]  /*b770*/  MUFU.EX2 R63, R63 ;  /* 0x0000003f003f7308 */ /* 0x000f220000000800 */
[----:B------:R-:W-:Y:S01]  /*b780*/  HMMA.16816.F32 R16, R52, R42, R16 ;  /* 0x0000002a3410723c */ /* 0x000fe20000001810 */
[C---:B-1----:R-:W-:Y:S01]  /*b790*/  F2FP.F16.F32.PACK_AB R57, R138.reuse, R142 ;  /* 0x0000008e8a39723e */ /* 0x042fe200000000ff */
[----:B------:R-:W1:Y:S01]  /*b7a0*/  LDSM.16.MT88.4 R40, [R230+0xf000] ;  /* 0x00f00000e628783b */ /* 0x000e620000004200 */
[----:B------:R-:W-:-:S03]  /*b7b0*/  FADD.FTZ R169, R138, R169 ;  /* 0x000000a98aa97221 */ /* 0x000fc60000010000 */
[----:B------:R-:W-:Y:S01]  /*b7c0*/  LDSM.16.MT88.4 R140, [R231+0x11800] ;  /* 0x01180000e78c783b */ /* 0x000fe20000004200 */
[----:B------:R-:W5:Y:S08]  /*b7d0*/  MUFU.EX2 R168, R168 ;  /* 0x000000a800a87308 */ /* 0x000f700000000800 */
[----:B------:R-:W3:Y:S01]  /*b7e0*/  MUFU.EX2 R64, R64 ;  /* 0x0000004000407308 */ /* 0x000ee20000000800 */
[----:B----4-:R-:W-:Y:S01]  /*b7f0*/  F2FP.F16.F32.PACK_AB R59, R63, R60 ;  /* 0x0000003c3f3b723e */ /* 0x010fe200000000ff */
[----:B------:R-:W-:-:S04]  /*b800*/  FADD.FTZ R60, R60, R169 ;  /* 0x000000a93c3c7221 */ /* 0x000fc80000010000 */
[----:B------:R-:W-:Y:S02]  /*b810*/  FADD.FTZ R60, R63, R60 ;  /* 0x0000003c3f3c7221 */ /* 0x000fe40000010000 */
[----:B--2---:R-:W-:Y:S01]  /*b820*/  HMMA.16816.F32 R8, R56, R12, R8 ;  /* 0x0000000c3808723c */ /* 0x004fe20000001808 */
[----:B------:R-:W2:Y:S01]  /*b830*/  MUFU.EX2 R70, R70 ;  /* 0x0000004600467308 */ /* 0x000ea20000000800 */
[----:B-----5:R-:W-:-:S04]  /*b840*/  FADD.FTZ R170, R168, R170 ;  /* 0x000000aaa8aa7221 */ /* 0x020fc80000010000 */
[C---:B------:R-:W-:Y:S01]  /*b850*/  HMMA.16816.F32 R4, R56.reuse, R14, R4 ;  /* 0x0000000e3804723c */ /* 0x040fe20000001804 */
[----:B------:R-:W4:Y:S02]  /*b860*/  LDSM.16.MT88.4 R12, [R234+0xf800] ;  /* 0x00f80000ea0c783b */ /* 0x000f240000004200 */
[----:B------:R-:W5:Y:S01]  /*b870*/  MUFU.EX2 R69, R69 ;  /* 0x0000004500457308 */ /* 0x000f620000000800 */
[C---:B---3--:R-:W-:Y:S01]  /*b880*/  F2FP.F16.F32.PACK_AB R52, R64.reuse, R168 ;  /* 0x000000a84034723e */ /* 0x048fe200000000ff */
[----:B------:R-:W-:Y:S01]  /*b890*/  FADD.FTZ R64, R64, R170 ;  /* 0x000000aa40407221 */ /* 0x000fe20000010000 */
[C---:B------:R-:W-:Y:S05]  /*b8a0*/  HMMA.16816.F32 R36, R56.reuse, R48, R36 ;  /* 0x000000303824723c */ /* 0x040fea0000001824 */
[----:B------:R-:W3:Y:S01]  /*b8b0*/  MUFU.EX2 R62, R62 ;  /* 0x0000003e003e7308 */ /* 0x000ee20000000800 */
[----:B------:R-:W-:Y:S01]  /*b8c0*/  HMMA.16816.F32 R32, R56, R50, R32 ;  /* 0x000000323820723c */ /* 0x000fe20000001820 */
[----:B------:R-:W4:Y:S01]  /*b8d0*/  LDSM.16.MT88.4 R48, [R232+0xf800] ;  /* 0x00f80000e830783b */ /* 0x000f220000004200 */
[----:B--2---:R-:W-:-:S04]  /*b8e0*/  FADD.FTZ R64, R70, R64 ;  /* 0x0000004046407221 */ /* 0x004fc80000010000 */
[----:B------:R-:W-:Y:S01]  /*b8f0*/  HMMA.16816.F32 R28, R56, R44, R28 ;  /* 0x0000002c381c723c */ /* 0x000fe2000000181c */
[----:B------:R-:W2:Y:S01]  /*b900*/  MUFU.EX2 R61, R61 ;  /* 0x0000003d003d7308 */ /* 0x000ea20000000800 */
[C---:B-----5:R-:W-:Y:S01]  /*b910*/  F2FP.F16.F32.PACK_AB R54, R69.reuse, R70 ;  /* 0x000000464536723e */ /* 0x060fe200000000ff */
[----:B------:R-:W-:-:S03]  /*b920*/  FADD.FTZ R69, R69, R64 ;  /* 0x0000004045457221 */ /* 0x000fc60000010000 */
[C---:B------:R-:W-:Y:S01]  /*b930*/  HMMA.16816.F32 R24, R56.reuse, R46, R24 ;  /* 0x0000002e3818723c */ /* 0x040fe20000001818 */
[----:B------:R-:W5:Y:S02]  /*b940*/  LDSM.16.MT88.4 R44, [R231+0xf800] ;  /* 0x00f80000e72c783b */ /* 0x000f640000004200 */
[----:B------:R-:W2:Y:S01]  /*b950*/  MUFU.EX2 R67, R67 ;  /* 0x0000004300437308 */ /* 0x000ea20000000800 */
[----:B---3--:R-:W-:Y:S02]  /*b960*/  FADD.FTZ R60, R62, R60 ;  /* 0x0000003c3e3c7221 */ /* 0x008fe40000010000 */
[C---:B-1----:R-:W-:Y:S05]  /*b970*/  HMMA.16816.F32 R20, R56.reuse, R40, R20 ;  /* 0x000000283814723c */ /* 0x042fea0000001814 */
[----:B------:R-:W1:Y:S01]  /*b980*/  MUFU.EX2 R202, R202 ;  /* 0x000000ca00ca7308 */ /* 0x000e620000000800 */
[----:B------:R-:W-:Y:S01]  /*b990*/  HMMA.16816.F32 R16, R56, R42, R16 ;  /* 0x0000002a3810723c */ /* 0x000fe20000001810 */
[C---:B--2---:R-:W-:Y:S01]  /*b9a0*/  F2FP.F16.F32.PACK_AB R53, R61.reuse, R62 ;  /* 0x0000003e3d35723e */ /* 0x044fe200000000ff */
[----:B------:R-:W2:Y:S01]  /*b9b0*/  LDSM.16.MT88.4 R40, [R230+0xf800] ;  /* 0x00f80000e628783b */ /* 0x000ea20000004200 */
[----:B------:R-:W-:-:S04]  /*b9c0*/  FADD.FTZ R61, R61, R60 ;  /* 0x0000003c3d3d7221 */ /* 0x000fc80000010000 */
[----:B------:R-:W3:Y:S01]  /*b9d0*/  MUFU.EX2 R68, R68 ;  /* 0x0000004400447308 */ /* 0x000ee20000000800 */
[--C-:B------:R-:W-:Y:S01]  /*b9e0*/  FFMA.FTZ R56, R81, UR18, -R118.reuse ;  /* 0x0000001251387c23 */ /* 0x100fe20008010876 */
[----:B------:R-:W-:Y:S01]  /*b9f0*/  FFMA.FTZ R81, R80, UR18, -R118 ;  /* 0x0000001250517c23 */ /* 0x000fe20008010876 */
[----:B------:R-:W-:-:S05]  /*ba00*/  FADD.FTZ R61, R67, R61 ;  /* 0x0000003d433d7221 */ /* 0x000fca0000010000 */
[----:B------:R-:W-:Y:S01]  /*ba10*/  MUFU.EX2 R66, R66 ;  /* 0x0000004200427308 */ /* 0x000fe20000000800 */
[C---:B-1----:R-:W-:Y:S01]  /*ba20*/  F2FP.F16.F32.PACK_AB R55, R202.reuse, R67 ;  /* 0x00000043ca37723e */ /* 0x042fe200000000ff */
[----:B------:R-:W-:-:S06]  /*ba30*/  FADD.FTZ R202, R202, R61 ;  /* 0x0000003dcaca7221 */ /* 0x000fcc0000010000 */
[----:B----4-:R-:W-:Y:S01]  /*ba40*/  HMMA.16816.F32 R8, R52, R12, R8 ;  /* 0x0000000c3408723c */ /* 0x010fe20000001808 */
[----:B------:R-:W-:Y:S01]  /*ba50*/  MUFU.EX2 R75, R75 ;  /* 0x0000004b004b7308 */ /* 0x000fe20000000800 */
[----:B---3--:R-:W-:-:S04]  /*ba60*/  FADD.FTZ R69, R68, R69 ;  /* 0x0000004544457221 */ /* 0x008fc80000010000 */
[C---:B------:R-:W-:Y:S01]  /*ba70*/  HMMA.16816.F32 R4, R52.reuse, R14, R4 ;  /* 0x0000000e3404723c */ /* 0x040fe20000001804 */
[----:B------:R-:W1:Y:S02]  /*ba80*/  LDSM.16.MT88.4 R12, [R234+0x10000] ;  /* 0x01000000ea0c783b */ /* 0x000e640000004200 */
[----:B------:R-:W3:Y:S03]  /*ba90*/  MUFU.EX2 R74, R74 ;  /* 0x0000004a004a7308 */ /* 0x000ee60000000800 */
[C---:B------:R-:W-:Y:S05]  /*baa0*/  HMMA.16816.F32 R36, R52.reuse, R48, R36 ;  /* 0x000000303424723c */ /* 0x040fea0000001824 */
[----:B------:R-:W4:Y:S01]  /*bab0*/  MUFU.EX2 R65, R65 ;  /* 0x0000004100417308 */ /* 0x000f220000000800 */
[C---:B------:R-:W-:Y:S01]  /*bac0*/  HMMA.16816.F32 R32, R52.reuse, R50, R32 ;  /* 0x000000323420723c */ /* 0x040fe20000001820 */
[----:B------:R-:W1:Y:S05]  /*bad0*/  LDSM.16.MT88.4 R48, [R232+0x10000] ;  /* 0x01000000e830783b */ /* 0x000e6a0000004200 */
[----:B-----5:R-:W-:Y:S01]  /*bae0*/  HMMA.16816.F32 R28, R52, R44, R28 ;  /* 0x0000002c341c723c */ /* 0x020fe2000000181c */
[----:B------:R-:W5:Y:S01]  /*baf0*/  MUFU.EX2 R73, R73 ;  /* 0x0000004900497308 */ /* 0x000f620000000800 */
[----:B---3--:R-:W-:-:S04]  /*bb00*/  F2FP.F16.F32.PACK_AB R58, R74, R75 ;  /* 0x0000004b4a3a723e */ /* 0x008fc800000000ff */
[C---:B------:R-:W-:Y:S01]  /*bb10*/  HMMA.16816.F32 R24, R52.reuse, R46, R24 ;  /* 0x0000002e3418723c */ /* 0x040fe20000001818 */
[----:B------:R-:W3:Y:S02]  /*bb20*/  LDSM.16.MT88.4 R44, [R231+0x10000] ;  /* 0x01000000e72c783b */ /* 0x000ee40000004200 */
[----:B------:R-:W5:Y:S01]  /*bb30*/  MUFU.EX2 R72, R72 ;  /* 0x0000004800487308 */ /* 0x000f620000000800 */
[----:B----4-:R-:W-:Y:S02]  /*bb40*/  FADD.FTZ R202, R65, R202 ;  /* 0x000000ca41ca7221 */ /* 0x010fe40000010000 */
[C---:B--2---:R-:W-:Y:S05]  /*bb50*/  HMMA.16816.F32 R20, R52.reuse, R40, R20 ;  /* 0x000000283414723c */ /* 0x044fea0000001814 */
[----:B------:R-:W2:Y:S01]  /*bb60*/  MUFU.EX2 R71, R71 ;  /* 0x0000004700477308 */ /* 0x000ea20000000800 */
[----:B------:R-:W-:Y:S01]  /*bb70*/  HMMA.16816.F32 R16, R52, R42, R16 ;  /* 0x0000002a3410723c */ /* 0x000fe20000001810 */
[C---:B-----5:R-:W-:Y:S01]  /*bb80*/  F2FP.F16.F32.PACK_AB R57, R73.reuse, R65 ;  /* 0x000000414939723e */ /* 0x060fe200000000ff */
[----:B------:R-:W4:Y:S01]  /*bb90*/  LDSM.16.MT88.4 R40, [R230+0x10000] ;  /* 0x01000000e628783b */ /* 0x000f220000004200 */
[----:B------:R-:W-:-:S03]  /*bba0*/  FADD.FTZ R73, R73, R202 ;  /* 0x000000ca49497221 */ /* 0x000fc60000010000 */
[----:B------:R-:W-:Y:S01]  /*bbb0*/  LDSM.16.MT88.4 R52, [R230+0x10800] ;  /* 0x01080000e634783b */ /* 0x000fe20000004200 */
[----:B------:R5:W-:Y:S01]  /*bbc0*/  MUFU.EX2 R80, R56 ;  /* 0x0000003800507308 */ /* 0x000be20000000800 */
[----:B------:R-:W-:-:S07]  /*bbd0*/  FADD.FTZ R73, R72, R73 ;  /* 0x0000004948497221 */ /* 0x000fce0000010000 */
[----:B------:R-:W3:Y:S01]  /*bbe0*/  MUFU.EX2 R76, R76 ;  /* 0x0000004c004c7308 */ /* 0x000ee20000000800 */
[C---:B--2---:R-:W-:Y:S01]  /*bbf0*/  F2FP.F16.F32.PACK_AB R59, R71.reuse, R72 ;  /* 0x00000048473b723e */ /* 0x044fe200000000ff */
[----:B------:R-:W-:-:S06]  /*bc00*/  FADD.FTZ R71, R71, R73 ;  /* 0x0000004947477221 */ /* 0x000fcc0000010000 */
[----:B------:R-:W-:Y:S01]  /*bc10*/  MUFU.EX2 R81, R81 ;  /* 0x0000005100517308 */ /* 0x000fe20000000800 */
[C---:B-----5:R-:W-:Y:S01]  /*bc20*/  F2FP.F16.F32.PACK_AB R56, R66.reuse, R68 ;  /* 0x000000444238723e */ /* 0x060fe200000000ff */
[----:B------:R-:W-:-:S04]  /*bc30*/  FADD.FTZ R66, R66, R69 ;  /* 0x0000004542427221 */ /* 0x000fc80000010000 */
[----:B------:R-:W-:Y:S02]  /*bc40*/  FADD.FTZ R66, R75, R66 ;  /* 0x000000424b427221 */ /* 0x000fe40000010000 */
[----:B-1----:R-:W-:Y:S01]  /*bc50*/  HMMA.16816.F32 R8, R56, R12, R8 ;  /* 0x0000000c3808723c */ /* 0x002fe20000001808 */
[----:B------:R-:W1:Y:S01]  /*bc60*/  MUFU.EX2 R82, R82 ;  /* 0x0000005200527308 */ /* 0x000e620000000800 */
[----:B------:R-:W-:-:S04]  /*bc70*/  FADD.FTZ R74, R74, R66 ;  /* 0x000000424a4a7221 */ /* 0x000fc80000010000 */
[C---:B------:R-:W-:Y:S01]  /*bc80*/  HMMA.16816.F32 R4, R56.reuse, R14, R4 ;  /* 0x0000000e3804723c */ /* 0x040fe20000001804 */
[----:B------:R-:W2:Y:S01]  /*bc90*/  LDSM.16.MT88.4 R12, [R234+0x10800] ;  /* 0x01080000ea0c783b */ /* 0x000ea20000004200 */
[----:B---3--:R-:W-:Y:S01]  /*bca0*/  FADD.FTZ R74, R76, R74 ;  /* 0x0000004a4c4a7221 */ /* 0x008fe20000010000 */
[----:B------:R-:W3:Y:S03]  /*bcb0*/  MUFU.EX2 R79, R79 ;  /* 0x0000004f004f7308 */ /* 0x000ee60000000800 */
[C---:B------:R-:W-:Y:S05]  /*bcc0*/  HMMA.16816.F32 R36, R56.reuse, R48, R36 ;  /* 0x000000303824723c */ /* 0x040fea0000001824 */
[----:B------:R-:W5:Y:S01]  /*bcd0*/  MUFU.EX2 R3, R3 ;  /* 0x0000000300037308 */ /* 0x000f620000000800 */
[----:B------:R-:W-:Y:S01]  /*bce0*/  HMMA.16816.F32 R32, R56, R50, R32 ;  /* 0x000000323820723c */ /* 0x000fe20000001820 */
[C---:B------:R-:W-:Y:S01]  /*bcf0*/  F2FP.F16.F32.PACK_AB R48, R80.reuse, R76 ;  /* 0x0000004c5030723e */ /* 0x040fe200000000ff */
[----:B------:R-:W-:-:S04]  /*bd00*/  FADD.FTZ R80, R80, R74 ;  /* 0x0000004a50507221 */ /* 0x000fc80000010000 */
[C---:B------:R-:W-:Y:S01]  /*bd10*/  HMMA.16816.F32 R28, R56.reuse, R44, R28 ;  /* 0x0000002c381c723c */ /* 0x040fe2000000181c */
[----:B------:R-:W2:Y:S01]  /*bd20*/  MUFU.EX2 R77, R77 ;  /* 0x0000004d004d7308 */ /* 0x000ea20000000800 */
[C---:B-1----:R-:W-:Y:S01]  /*bd30*/  F2FP.F16.F32.PACK_AB R50, R82.reuse, R81 ;  /* 0x000000515232723e */ /* 0x042fe200000000ff */
[----:B---3--:R-:W-:Y:S01]  /*bd40*/  FADD.FTZ R71, R79, R71 ;  /* 0x000000474f477221 */ /* 0x008fe20000010000 */
[----:B------:R-:W-:Y:S02]  /*bd50*/  FADD.FTZ R80, R81, R80 ;  /* 0x0000005051507221 */ /* 0x000fe40000010000 */
[C---:B------:R-:W-:Y:S01]  /*bd60*/  HMMA.16816.F32 R24, R56.reuse, R46, R24 ;  /* 0x0000002e3818723c */ /* 0x040fe20000001818 */
[----:B------:R-:W1:Y:S01]  /*bd70*/  LDSM.16.MT88.4 R44, [R232+0x10800] ;  /* 0x01080000e82c783b */ /* 0x000e620000004200 */
[----:B------:R-:W-:Y:S01]  /*bd80*/  FADD.FTZ R82, R82, R80 ;  /* 0x0000005052527221 */ /* 0x000fe20000010000 */
[----:B------:R-:W3:Y:S01]  /*bd90*/  MUFU.EX2 R78, R78 ;  /* 0x0000004e004e7308 */ /* 0x000ee20000000800 */
[C---:B-----5:R-:W-:Y:S01]  /*bda0*/  F2FP.F16.F32.PACK_AB R49, R3.reuse, R79 ;  /* 0x0000004f0331723e */ /* 0x060fe200000000ff */
[----:B------:R-:W-:Y:S01]  /*bdb0*/  FADD.FTZ R3, R3, R71 ;  /* 0x0000004703037221 */ /* 0x000fe20000010000 */
[C---:B----4-:R-:W-:Y:S05]  /*bdc0*/  HMMA.16816.F32 R20, R56.reuse, R40, R20 ;  /* 0x000000283814723c */ /* 0x050fea0000001814 */
[----:B------:R-:W4:Y:S01]  /*bdd0*/  MUFU.EX2 R84, R84 ;  /* 0x0000005400547308 */ /* 0x000f220000000800 */
[----:B------:R-:W-:Y:S01]  /*bde0*/  HMMA.16816.F32 R16, R56, R42, R16 ;  /* 0x0000002a3810723c */ /* 0x000fe20000001810 */
[----:B------:R-:W5:Y:S01]  /*bdf0*/  LDSM.16.MT88.4 R40, [R231+0x10800] ;  /* 0x01080000e728783b */ /* 0x000f620000004200 */
[----:B--2---:R-:W-:-:S05]  /*be00*/  FADD.FTZ R3, R77, R3 ;  /* 0x000000034d037221 */ /* 0x004fca0000010000 */
[--C-:B------:R-:W-:Y:S01]  /*be10*/  FFMA.FTZ R57, R86, UR18, -R118.reuse ;  /* 0x0000001256397c23 */ /* 0x100fe20008010876 */
[----:B---3--:R-:W-:Y:S01]  /*be20*/  F2FP.F16.F32.PACK_AB R51, R78, R77 ;  /* 0x0000004d4e33723e */ /* 0x008fe200000000ff */
[--C-:B------:R-:W-:Y:S01]  /*be30*/  FFMA.FTZ R56, R87, UR18, -R118.reuse ;  /* 0x0000001257387c23 */ /* 0x100fe20008010876 */
[--C-:B------:R-:W-:Y:S01]  /*be40*/  FFMA.FTZ R58, R92, UR18, -R118.reuse ;  /* 0x000000125c3a7c23 */ /* 0x100fe20008010876 */
[--C-:B------:R-:W-:Y:S01]  /*be50*/  FFMA.FTZ R59, R91, UR18, -R118.reuse ;  /* 0x000000125b3b7c23 */ /* 0x100fe20008010876 */
[----:B------:R-:W-:Y:S01]  /*be60*/  FFMA.FTZ R86, R89, UR18, -R101 ;  /* 0x0000001259567c23 */ /* 0x000fe20008010865 */
[----:B------:R-:W-:Y:S01]  /*be70*/  MUFU.EX2 R57, R57 ;  /* 0x0000003900397308 */ /* 0x000fe20000000800 */
[----:B------:R-:W-:Y:S01]  /*be80*/  FFMA.FTZ R87, R95, UR18, -R118 ;  /* 0x000000125f577c23 */ /* 0x000fe20008010876 */
[----:B------:R-:W-:Y:S01]  /*be90*/  HMMA.16816.F32 R8, R48, R12, R8 ;  /* 0x0000000c3008723c */ /* 0x000fe20000001808 */
[----:B------:R-:W-:Y:S01]  /*bea0*/  FADD.FTZ R78, R78, R3 ;  /* 0x000000034e4e7221 */ /* 0x000fe20000010000 */
[----:B------:R-:W-:-:S03]  /*beb0*/  LEA.HI.X R3, R165, UR23, R164, 0x1, P1 ;  /* 0x00000017a5037c11 */ /* 0x000fc600088f0ca4 */
[----:B----4-:R-:W-:Y:S01]  /*bec0*/  FADD.FTZ R78, R84, R78 ;  /* 0x0000004e544e7221 */ /* 0x010fe20000010000 */
[----:B------:R-:W-:Y:S01]  /*bed0*/  HMMA.16816.F32 R4, R48, R14, R4 ;  /* 0x0000000e3004723c */ /* 0x000fe20000001804 */
[----:B------:R-:W2:Y:S01]  /*bee0*/  LDSM.16.MT88.4 R12, [R234+0x11000] ;  /* 0x01100000ea0c783b */ /* 0x000ea20000004200 */
[----:B------:R-:W3:Y:S01]  /*bef0*/  MUFU.EX2 R56, R56 ;  /* 0x0000003800387308 */ /* 0x000ee20000000800 */
[----:B------:R-:W-:-:S03]  /*bf00*/  MOV R249, R3 ;  /* 0x0000000300f97202 */ /* 0x000fc60000000f00 */
[C---:B------:R-:W-:Y:S04]  /*bf10*/  HMMA.16816.F32 R20, R48.reuse, R52, R20 ;  /* 0x000000343014723c */ /* 0x040fe80000001814 */
[----:B------:R-:W-:Y:S02]  /*bf20*/  MUFU.EX2 R58, R58 ;  /* 0x0000003a003a7308 */ /* 0x000fe40000000800 */
[C---:B-1----:R-:W-:Y:S06]  /*bf30*/  HMMA.16816.F32 R36, R48.reuse, R44, R36 ;  /* 0x0000002c3024723c */ /* 0x042fec0000001824 */
[----:B------:R-:W-:Y:S01]  /*bf40*/  MUFU.EX2 R59, R59 ;  /* 0x0000003b003b7308 */ /* 0x000fe20000000800 */
[----:B------:R-:W-:Y:S01]  /*bf50*/  HMMA.16816.F32 R32, R48, R46, R32 ;  /* 0x0000002e3020723c */ /* 0x000fe20000001820 */
[----:B------:R-:W-:Y:S01]  /*bf60*/  LDSM.16.MT88.4 R44, [R231+0x11000] ;  /* 0x01100000e72c783b */ /* 0x000fe20000004200 */
[----:B---3--:R-:W-:-:S04]  /*bf70*/  FADD.FTZ R82, R56, R82 ;  /* 0x0000005238527221 */ /* 0x008fc80000010000 */
[C---:B-----5:R-:W-:Y:S01]  /*bf80*/  HMMA.16816.F32 R28, R48.reuse, R40, R28 ;  /* 0x00000028301c723c */ /* 0x060fe2000000181c */
[----:B------:R-:W1:Y:S05]  /*bf90*/  MUFU.EX2 R83, R83 ;  /* 0x0000005300537308 */ /* 0x000e6a0000000800 */
[C---:B------:R-:W-:Y:S01]  /*bfa0*/  HMMA.16816.F32 R24, R48.reuse, R42, R24 ;  /* 0x0000002a3018723c */ /* 0x040fe20000001818 */
[----:B------:R-:W3:Y:S02]  /*bfb0*/  LDSM.16.MT88.4 R40, [R232+0x11000] ;  /* 0x01100000e828783b */ /* 0x000ee40000004200 */
[----:B------:R-:W4:Y:S03]  /*bfc0*/  MUFU.EX2 R85, R85 ;  /* 0x0000005500557308 */ /* 0x000f260000000800 */
[----:B------:R-:W-:Y:S01]  /*bfd0*/  HMMA.16816.F32 R16, R48, R54, R16 ;  /* 0x000000363010723c */ /* 0x000fe20000001810 */
[----:B------:R-:W5:Y:S04]  /*bfe0*/  LDSM.16.MT88.4 R52, [R230+0x11000] ;  /* 0x01100000e634783b */ /* 0x000f680000004200 */
[----:B------:R-:W2:Y:S02]  /*bff0*/  MUFU.EX2 R86, R86 ;  /* 0x0000005600567308 */ /* 0x000ea40000000800 */
[C---:B------:R-:W-:Y:S01]  /*c000*/  F2FP.F16.F32.PACK_AB R48, R57.reuse, R56 ;  /* 0x000000383930723e */ /* 0x040fe200000000ff */
[----:B------:R-:W-:Y:S01]  /*c010*/  FADD.FTZ R57, R57, R82 ;  /* 0x0000005239397221 */ /* 0x000fe20000010000 */
[C---:B-1----:R-:W-:Y:S01]  /*c020*/  F2FP.F16.F32.PACK_AB R49, R83.reuse, R84 ;  /* 0x000000545331723e */ /* 0x042fe200000000ff */
[----:B------:R-:W-:Y:S01]  /*c030*/  FADD.FTZ R83, R83, R78 ;  /* 0x0000004e53537221 */ /* 0x000fe20000010000 */
[----:B------:R-:W-:Y:S01]  /*c040*/  F2FP.F16.F32.PACK_AB R50, R59, R58 ;  /* 0x0000003a3b32723e */ /* 0x000fe200000000ff */
[----:B------:R-:W-:Y:S01]  /*c050*/  FADD.FTZ R57, R58, R57 ;  /* 0x000000393a397221 */ /* 0x000fe20000010000 */
[----:B------:R-:W1:Y:S01]  /*c060*/  MUFU.EX2 R87, R87 ;  /* 0x0000005700577308 */ /* 0x000e620000000800 */
[----:B----4-:R-:W-:-:S02]  /*c070*/  FADD.FTZ R83, R85, R83 ;  /* 0x0000005355537221 */ /* 0x010fc40000010000 */
[----:B------:R-:W-:-:S05]  /*c080*/  FADD.FTZ R59, R59, R57 ;  /* 0x000000393b3b7221 */ /* 0x000fca0000010000 */
[----:B------:R-:W4:Y:S01]  /*c090*/  MUFU.EX2 R88, R88 ;  /* 0x0000005800587308 */ /* 0x000f220000000800 */
[C---:B--2---:R-:W-:Y:S01]  /*c0a0*/  F2FP.F16.F32.PACK_AB R51, R86.reuse, R85 ;  /* 0x000000555633723e */ /* 0x044fe200000000ff */
[----:B------:R-:W-:-:S06]  /*c0b0*/  FADD.FTZ R86, R86, R83 ;  /* 0x0000005356567221 */ /* 0x000fcc0000010000 */
[----:B------:R-:W-:Y:S01]  /*c0c0*/  HMMA.16816.F32 R8, R48, R12, R8 ;  /* 0x0000000c3008723c */ /* 0x000fe20000001808 */
[----:B------:R-:W2:Y:S01]  /*c0d0*/  MUFU.EX2 R12, R100 ;  /* 0x00000064000c7308 */ /* 0x000ea20000000800 */
[----:B-1----:R-:W-:-:S04]  /*c0e0*/  FADD.FTZ R59, R87, R59 ;  /* 0x0000003b573b7221 */ /* 0x002fc80000010000 */
[C---:B------:R-:W-:Y:S01]  /*c0f0*/  HMMA.16816.F32 R4, R48.reuse, R14, R4 ;  /* 0x0000000e3004723c */ /* 0x040fe20000001804 */
[----:B------:R-:W-:Y:S02]  /*c100*/  FFMA.FTZ R13, R93, UR18, -R101 ;  /* 0x000000125d0d7c23 */ /* 0x000fe40008010865 */
[----:B------:R-:W1:Y:S01]  /*c110*/  MUFU.EX2 R252, R252 ;  /* 0x000000fc00fc7308 */ /* 0x000e620000000800 */
[C---:B----4-:R-:W-:Y:S01]  /*c120*/  F2FP.F16.F32.PACK_AB R132, R88.reuse, R87 ;  /* 0x000000575884723e */ /* 0x050fe200000000ff */
[----:B------:R-:W-:Y:S01]  /*c130*/  FADD.FTZ R59, R88, R59 ;  /* 0x0000003b583b7221 */ /* 0x000fe20000010000 */
[----:B---3--:R-:W-:Y:S01]  /*c140*/  HMMA.16816.F32 R36, R48, R40, R36 ;  /* 0x000000283024723c */ /* 0x008fe20000001824 */
[--C-:B------:R-:W-:Y:S01]  /*c150*/  FFMA.FTZ R14, R98, UR18, -R101.reuse ;  /* 0x00000012620e7c23 */ /* 0x100fe20008010865 */
[----:B------:R-:W-:-:S03]  /*c160*/  FFMA.FTZ R15, R97, UR18, -R101 ;  /* 0x00000012610f7c23 */ /* 0x000fc60008010865 */
[----:B------:R-:W3:Y:S01]  /*c170*/  MUFU.EX2 R13, R13 ;  /* 0x0000000d000d7308 */ /* 0x000ee20000000800 */
[----:B------:R-:W-:Y:S01]  /*c180*/  HMMA.16816.F32 R28, R48, R44, R28 ;  /* 0x0000002c301c723c */ /* 0x000fe2000000181c */
[----:B--2---:R-:W-:-:S05]  /*c190*/  FADD.FTZ R59, R12, R59 ;  /* 0x0000003b0c3b7221 */ /* 0x004fca0000010000 */
[----:B------:R-:W-:Y:S01]  /*c1a0*/  HMMA.16816.F32 R32, R48, R42, R32 ;  /* 0x0000002a3020723c */ /* 0x000fe20000001820 */
[----:B------:R-:W2:Y:S01]  /*c1b0*/  MUFU.EX2 R14, R14 ;  /* 0x0000000e000e7308 */ /* 0x000ea20000000800 */
[C---:B-1----:R-:W-:Y:S01]  /*c1c0*/  F2FP.F16.F32.PACK_AB R134, R252.reuse, R12 ;  /* 0x0000000cfc86723e */ /* 0x042fe200000000ff */
[----:B------:R-:W-:-:S03]  /*c1d0*/  FADD.FTZ R252, R252, R59 ;  /* 0x0000003bfcfc7221 */ /* 0x000fc60000010000 */
[C---:B------:R-:W-:Y:S03]  /*c1e0*/  HMMA.16816.F32 R24, R48.reuse, R46, R24 ;  /* 0x0000002e3018723c */ /* 0x040fe60000001818 */
[----:B------:R-:W1:Y:S01]  /*c1f0*/  MUFU.EX2 R15, R15 ;  /* 0x0000000f000f7308 */ /* 0x000e620000000800 */
[----:B---3--:R-:W-:Y:S02]  /*c200*/  FADD.FTZ R86, R13, R86 ;  /* 0x000000560d567221 */ /* 0x008fe40000010000 */
[C---:B-----5:R-:W-:Y:S05]  /*c210*/  HMMA.16816.F32 R20, R48.reuse, R52, R20 ;  /* 0x000000343014723c */ /* 0x060fea0000001814 */
[----:B------:R-:W3:Y:S01]  /*c220*/  MUFU.EX2 R251, R251 ;  /* 0x000000fb00fb7308 */ /* 0x000ee20000000800 */
[C---:B--2---:R-:W-:Y:S01]  /*c230*/  F2FP.F16.F32.PACK_AB R133, R14.reuse, R13 ;  /* 0x0000000d0e85723e */ /* 0x044fe200000000ff */
[----:B------:R-:W-:Y:S01]  /*c240*/  HMMA.16816.F32 R16, R48, R54, R16 ;  /* 0x000000363010723c */ /* 0x000fe20000001810 */
[----:B------:R-:W-:-:S04]  /*c250*/  FADD.FTZ R86, R14, R86 ;  /* 0x000000560e567221 */ /* 0x000fc80000010000 */
[----:B-1----:R-:W-:Y:S01]  /*c260*/  FADD.FTZ R86, R15, R86 ;  /* 0x000000560f567221 */ /* 0x002fe20000010000 */
[----:B---3--:R-:W-:-:S03]  /*c270*/  F2FP.F16.F32.PACK_AB R135, R251, R15 ;  /* 0x0000000ffb87723e */ /* 0x008fc600000000ff */
[----:B------:R-:W-:-:S04]  /*c280*/  FADD.FTZ R251, R251, R86 ;  /* 0x00000056fbfb7221 */ /* 0x000fc80000010000 */
[C---:B------:R-:W-:Y:S06]  /*c290*/  HMMA.16816.F32 R160, R132.reuse, R156, R8 ;  /* 0x0000009c84a0723c */ /* 0x040fec0000001808 */
[C---:B------:R-:W-:Y:S01]  /*c2a0*/  HMMA.16816.F32 R156, R132.reuse, R158, R4 ;  /* 0x0000009e849c723c */ /* 0x040fe20000001804 */
[----:B------:R-:W1:Y:S05]  /*c2b0*/  LDSM.16.MT88.4 R4, [R230+0x11800] ;  /* 0x01180000e604783b */ /* 0x000e6a0000004200 */
[C---:B------:R-:W-:Y:S06]  /*c2c0*/  HMMA.16816.F32 R152, R132.reuse, R148, R36 ;  /* 0x000000948498723c */ /* 0x040fec0000001824 */
[C---:B------:R-:W-:Y:S06]  /*c2d0*/  HMMA.16816.F32 R144, R132.reuse, R140, R28 ;  /* 0x0000008c8490723c */ /* 0x040fec000000181c */
[C---:B------:R-:W-:Y:S06]  /*c2e0*/  HMMA.16816.F32 R148, R132.reuse, R150, R32 ;  /* 0x000000968494723c */ /* 0x040fec0000001820 */
[C---:B------:R-:W-:Y:S06]  /*c2f0*/  HMMA.16816.F32 R140, R132.reuse, R142, R24 ;  /* 0x0000008e848c723c */ /* 0x040fec0000001818 */
        /* <DEDUP_REMOVED lines=72> */
.L_x_2441:
[----:B------:R-:W-:-:S04]  /*c780*/  ULEA UR4, -UR6, URZ, 0x8 ;  /* 0x0000003f06047291 */ /* 0x000fc8000f8e413f */
[----:B------:R-:W-:Y:S02]  /*c790*/  USHF.R.S32.HI UR18, URZ, 0x1f, UR4 ;  /* 0x0000001f3f127899 */ /* 0x000fe40008011404 */
[----:B------:R-:W-:-:S04]  /*c7a0*/  MOV R5, UR4 ;  /* 0x0000000400057c02 */ /* 0x000fc80008000f00 */
[----:B------:R-:W-:-:S07]  /*c7b0*/  MOV R4, UR18 ;  /* 0x0000001200047c02 */ /* 0x000fce0008000f00 */
.L_x_2442:
[----:B------:R-:W-:Y:S01]  /*c7c0*/  ULDC UR4, c[0x0][0x2d0] ;  /* 0x0000b40000047ab9 */ /* 0x000fe20000000800 */
[C---:B------:R-:W-:Y:S01]  /*c7d0*/  LEA R173, P1, R5.reuse, R173, 0x1 ;  /* 0x000000ad05ad7211 */ /* 0x040fe200078208ff */
        /* <DEDUP_REMOVED lines=95> */
[----:B------:R-:W-:Y:S01]  /*cdd0*/  USHF.L.U32 UR4, UR15, 0x8, URZ ;  /* 0x000000080f047899 */ /* 0x000fe2000800063f */
[----:B------:R-:W-:-:S02]  /*cde0*/  @!P0 IADD3.X R26, R4, UR18, R41, P3, !PT ;  /* 0x00000012041a8c10 */ /* 0x000fc40009ffe429 */
[C---:B------:R-:W-:Y:S02]  /*cdf0*/  @!P0 IADD3.X R28, R4.reuse, UR22, R39, P2, !PT ;  /* 0x00000016041c8c10 */ /* 0x040fe400097fe427 */
[C---:B------:R-:W-:Y:S01]  /*ce00*/  @!P0 IADD3 R11, P1, R5.reuse, R11, RZ ;  /* 0x0000000b050b8210 */ /* 0x040fe20007f3e0ff */
[----:B------:R-:W-:Y:S01]  /*ce10*/  IMAD.U32 R214, RZ, RZ, UR4 ;  /* 0x00000004ffd67e24 */ /* 0x000fe2000f8e00ff */
        /* <DEDUP_REMOVED lines=39> */
[----:B------:R1:W-:Y:S01]  /*d090*/  @!P0 LDGSTS.E.BYPASS.LTC128B.128 [R241+0xc000], desc[UR20][R36.64] ;  /* 0x0c00000024f18fae */ /* 0x0003e2000b901d54 */
        /* <DEDUP_REMOVED lines=22> */
[----:B------:R-:W-:Y:S01]  /*d200*/  LOP3.LUT R214, R214, 0x30, R246, 0xfe, !PT ;  /* 0x00000030d6d67812 */ /* 0x000fe200078efef6 */
        /* <DEDUP_REMOVED lines=45> */
[----:B-1----:R-:W1:Y:S04]  /*d4e0*/  LDSM.16.M88.4 R36, [R237+0x2000] ;  /* 0x00200000ed24783b */ /* 0x002e680000000200 */
[----:B------:R-:W5:Y:S04]  /*d4f0*/  LDSM.16.M88.4 R28, [R237+0x2800] ;  /* 0x00280000ed1c783b */ /* 0x000f680000000200 */
[----:B--2---:R-:W-:Y:S04]  /*d500*/  LDSM.16.M88.4 R12, [R237+0x3800] ;  /* 0x00380000ed0c783b */ /* 0x004fe80000000200 */
[----:B---3--:R-:W2:Y:S04]  /*d510*/  LDSM.16.M88.4 R20, [R237+0x3000] ;  /* 0x00300000ed14783b */ /* 0x008ea80000000200 */
[----:B------:R-:W3:Y:S04]  /*d520*/  LDSM.16.M88.4 R4, [R237+0x4000] ;  /* 0x00400000ed04783b */ /* 0x000ee80000000200 */
[----:B------:R-:W3:Y:S04]  /*d530*/  LDSM.16.M88.4 R124, [R237+0x4800] ;  /* 0x00480000ed7c783b */ /* 0x000ee80000000200 */
[----:B------:R-:W3:Y:S04]  /*d540*/  LDSM.16.M88.4 R116, [R237+0x5000] ;  /* 0x00500000ed74783b */ /* 0x000ee80000000200 */
[----:B------:R-:W3:Y:S04]  /*d550*/  LDSM.16.M88.4 R108, [R237+0x5800] ;  /* 0x00580000ed6c783b */ /* 0x000ee80000000200 */
[----:B------:R-:W3:Y:S04]  /*d560*/  LDSM.16.M88.4 R100, [R237+0x6000] ;  /* 0x00600000ed64783b */ /* 0x000ee80000000200 */
[----:B------:R-:W3:Y:S04]  /*d570*/  LDSM.16.M88.4 R92, [R237+0x6800] ;  /* 0x00680000ed5c783b */ /* 0x000ee80000000200 */
[----:B------:R-:W3:Y:S01]  /*d580*/  LDSM.16.M88.4 R84, [R237+0x7000] ;  /* 0x00700000ed54783b */ /* 0x000ee20000000200 */
[C---:B-1----:R-:W-:Y:S03]  /*d590*/  HMMA.16816.F32 R40, R44.reuse, R36, RZ ;  /* 0x000000242c28723c */ /* 0x042fe600000018ff */
[----:B------:R-:W1:Y:S03]  /*d5a0*/  LDSM.16.M88.4 R76, [R237+0x7800] ;  /* 0x00780000ed4c783b */ /* 0x000e660000000200 */
[C---:B-----5:R-:W-:Y:S01]  /*d5b0*/  HMMA.16816.F32 R32, R44.reuse, R28, RZ ;  /* 0x0000001c2c20723c */ /* 0x060fe200000018ff */
[----:B------:R-:W5:Y:S04]  /*d5c0*/  LDSM.16.M88.4 R68, [R237+0x8000] ;  /* 0x00800000ed44783b */ /* 0x000f680000000200 */
[----:B------:R-:W5:Y:S01]  /*d5d0*/  LDSM.16.M88.4 R60, [R237+0x8800] ;  /* 0x00880000ed3c783b */ /* 0x000f620000000200 */
[C---:B--2---:R-:W-:Y:S03]  /*d5e0*/  HMMA.16816.F32 R24, R44.reuse, R20, RZ ;  /* 0x000000142c18723c */ /* 0x044fe600000018ff */
[----:B------:R-:W2:Y:S03]  /*d5f0*/  LDSM.16.M88.4 R52, [R237+0x9000] ;  /* 0x00900000ed34783b */ /* 0x000ea60000000200 */
[C---:B----4-:R-:W-:Y:S01]  /*d600*/  HMMA.16816.F32 R16, R44.reuse, R12, RZ ;  /* 0x0000000c2c10723c */ /* 0x050fe200000018ff */
[----:B------:R-:W4:Y:S04]  /*d610*/  LDSM.16.M88.4 R168, [R237+0x9800] ;  /* 0x00980000eda8783b */ /* 0x000f280000000200 */
[----:B------:R-:W-:Y:S01]  /*d620*/  LDSM.16.M88.4 R176, [R188] ;  /* 0x00000000bcb0783b */ /* 0x000fe20000000200 */
[C---:B---3--:R-:W-:Y:S03]  /*d630*/  HMMA.16816.F32 R8, R44.reuse, R4, RZ ;  /* 0x000000042c08723c */ /* 0x048fe600000018ff */
[----:B------:R-:W3:Y:S03]  /*d640*/  LDSM.16.M88.4 R192, [R233+0x3800] ;  /* 0x00380000e9c0783b */ /* 0x000ee60000000200 */
[C---:B------:R-:W-:Y:S01]  /*d650*/  HMMA.16816.F32 R128, R44.reuse, R124, RZ ;  /* 0x0000007c2c80723c */ /* 0x040fe200000018ff */
[----:B------:R-:W3:Y:S04]  /*d660*/  LDSM.16.M88.4 R180, [R233+0x2000] ;  /* 0x00200000e9b4783b */ /* 0x000ee80000000200 */
[----:B------:R-:W3:Y:S01]  /*d670*/  LDSM.16.M88.4 R200, [R233+0x2800] ;  /* 0x00280000e9c8783b */ /* 0x000ee20000000200 */
        /* <DEDUP_REMOVED lines=9> */
[C---:B------:R-:W-:Y:S06]  /*d710*/  HMMA.16816.F32 R88, R44.reuse, R84, RZ ;  /* 0x000000542c58723c */ /* 0x040fec00000018ff */
[C---:B-1----:R-:W-:Y:S06]  /*d720*/  HMMA.16816.F32 R80, R44.reuse, R76, RZ ;  /* 0x0000004c2c50723c */ /* 0x042fec00000018ff */
        /* <DEDUP_REMOVED lines=21> */
[C---:B---3--:R-:W-:Y:S06]  /*d880*/  HMMA.16816.F32 R16, R176.reuse, R192, R16 ;  /* 0x000000c0b010723c */ /* 0x048fec0000001810 */
[C---:B------:R-:W-:Y:S01]  /*d890*/  HMMA.16816.F32 R12, R176.reuse, R194, R12 ;  /* 0x000000c2b00c723c */ /* 0x040fe2000000180c */
[----:B------:R-:W2:Y:S05]  /*d8a0*/  LDSM.16.M88.4 R192, [R233+0x7800] ;  /* 0x00780000e9c0783b */ /* 0x000eaa0000000200 */
[C---:B------:R-:W-:Y:S06]  /*d8b0*/  HMMA.16816.F32 R40, R176.reuse, R180, R40 ;  /* 0x000000b4b028723c */ /* 0x040fec0000001828 */
[C---:B------:R-:W-:Y:S01]  /*d8c0*/  HMMA.16816.F32 R36, R176.reuse, R182, R36 ;  /* 0x000000b6b024723c */ /* 0x040fe20000001824 */
[----:B------:R-:W3:Y:S05]  /*d8d0*/  LDSM.16.M88.4 R180, [R233+0x5800] ;  /* 0x00580000e9b4783b */ /* 0x000eea0000000200 */
[C---:B------:R-:W-:Y:S06]  /*d8e0*/  HMMA.16816.F32 R32, R176.reuse, R200, R32 ;  /* 0x000000c8b020723c */ /* 0x040fec0000001820 */
[C---:B------:R-:W-:Y:S01]  /*d8f0*/  HMMA.16816.F32 R28, R176.reuse, R202, R28 ;  /* 0x000000cab01c723c */ /* 0x040fe2000000181c */
[----:B------:R-:W-:Y:S05]  /*d900*/  LDSM.16.M88.4 R200, [R233+0x6800] ;  /* 0x00680000e9c8783b */ /* 0x000fea0000000200 */
[C---:B-1----:R-:W-:Y:S06]  /*d910*/  HMMA.16816.F32 R120, R176.reuse, R168, R120 ;  /* 0x000000a8b078723c */ /* 0x042fec0000001878 */
[C---:B------:R-:W-:Y:S01]  /*d920*/  HMMA.16816.F32 R116, R176.reuse, R170, R116 ;  /* 0x000000aab074723c */ /* 0x040fe20000001874 */
[----:B------:R-:W1:Y:S05]  /*d930*/  LDSM.16.M88.4 R168, [R233+0x8000] ;  /* 0x00800000e9a8783b */ /* 0x000e6a0000000200 */
[C---:B--2---:R-:W-:Y:S06]  /*d940*/  HMMA.16816.F32 R80, R176.reuse, R192, R80 ;  /* 0x000000c0b050723c */ /* 0x044fec0000001850 */
[----:B------:R-:W-:Y:S01]  /*d950*/  HMMA.16816.F32 R24, R176, R196, R24 ;  /* 0x000000c4b018723c */ /* 0x000fe20000001818 */
[----:B------:R-:W-:-:S05]  /*d960*/  IMAD R192, R239, 0x2, R238 ;  /* 0x00000002efc07824 */ /* 0x000fca00078e02ee */
[C---:B---3--:R-:W-:Y:S06]  /*d970*/  HMMA.16816.F32 R112, R176.reuse, R180, R112 ;  /* 0x000000b4b070723c */ /* 0x048fec0000001870 */
[C---:B------:R-:W-:Y:S01]  /*d980*/  HMMA.16816.F32 R108, R176.reuse, R182, R108 ;  /* 0x000000b6b06c723c */ /* 0x040fe2000000186c */
[----:B------:R-:W2:Y:S05]  /*d990*/  LDSM.16.M88.4 R180, [R233+0x9800] ;  /* 0x00980000e9b4783b */ /* 0x000eaa0000000200 */
        /* <DEDUP_REMOVED lines=8> */
[C---:B------:R-:W-:Y:S01]  /*da20*/  HMMA.16816.F32 R76, R176.reuse, R194, R76 ;  /* 0x000000c2b04c723c */ /* 0x040fe2000000184c */
[----:B------:R-:W-:Y:S05]  /*da30*/  LDSM.16.M88.4 R192, [R192] ;  /* 0x00000000c0c0783b */ /* 0x000fea0000000200 */
[C---:B-1----:R-:W-:Y:S06]  /*da40*/  HMMA.16816.F32 R72, R176.reuse, R168, R72 ;  /* 0x000000a8b048723c */ /* 0x042fec0000001848 */
[C---:B------:R-:W-:Y:S01]  /*da50*/  HMMA.16816.F32 R68, R176.reuse, R170, R68 ;  /* 0x000000aab044723c */ /* 0x040fe20000001844 */
[----:B------:R-:W1:Y:S05]  /*da60*/  LDSM.16.M88.4 R168, [R236] ;  /* 0x00000000eca8783b */ /* 0x000e6a0000000200 */
[C---:B------:R-:W-:Y:S06]  /*da70*/  HMMA.16816.F32 R96, R176.reuse, R200, R96 ;  /* 0x000000c8b060723c */ /* 0x040fec0000001860 */
[C---:B------:R-:W-:Y:S01]  /*da80*/  HMMA.16816.F32 R92, R176.reuse, R202, R92 ;  /* 0x000000cab05c723c */ /* 0x040fe2000000185c */
[----:B------:R-:W1:Y:S05]  /*da90*/  LDSM.16.M88.4 R200, [R229] ;  /* 0x00000000e5c8783b */ /* 0x000e6a0000000200 */
[C---:B--2---:R-:W-:Y:S06]  /*daa0*/  HMMA.16816.F32 R48, R176.reuse, R180, R48 ;  /* 0x000000b4b030723c */ /* 0x044fec0000001830 */
[C---:B------:R-:W-:Y:S01]  /*dab0*/  HMMA.16816.F32 R44, R176.reuse, R182, R44 ;  /* 0x000000b6b02c723c */ /* 0x040fe2000000182c */
[----:B------:R-:W2:Y:S05]  /*dac0*/  LDSM.16.M88.4 R180, [R225] ;  /* 0x00000000e1b4783b */ /* 0x000eaa0000000200 */
[C---:B------:R-:W-:Y:S06]  /*dad0*/  HMMA.16816.F32 R104, R176.reuse, R204, R104 ;  /* 0x000000ccb068723c */ /* 0x040fec0000001868 */
[C---:B------:R-:W-:Y:S06]  /*dae0*/  HMMA.16816.F32 R100, R176.reuse, R206, R100 ;  /* 0x000000ceb064723c */ /* 0x040fec0000001864 */
[C---:B---3--:R-:W-:Y:S06]  /*daf0*/  HMMA.16816.F32 R88, R176.reuse, R196, R88 ;  /* 0x000000c4b058723c */ /* 0x048fec0000001858 */
[C---:B------:R-:W-:Y:S01]  /*db00*/  HMMA.16816.F32 R84, R176.reuse, R198, R84 ;  /* 0x000000c6b054723c */ /* 0x040fe20000001854 */
[----:B------:R-:W-:Y:S05]  /*db10*/  LDSM.16.M88.4 R196, [R228] ;  /* 0x00000000e4c4783b */ /* 0x000fea0000000200 */
[C---:B----4-:R-:W-:Y:S06]  /*db20*/  HMMA.16816.F32 R64, R176.reuse, R188, R64 ;  /* 0x000000bcb040723c */ /* 0x050fec0000001840 */
[C---:B------:R-:W-:Y:S01]  /*db30*/  HMMA.16816.F32 R60, R176.reuse, R190, R60 ;  /* 0x000000beb03c723c */ /* 0x040fe2000000183c */
[----:B------:R-:W-:Y:S05]  /*db40*/  LDSM.16.M88.4 R188, [R227] ;  /* 0x00000000e3bc783b */ /* 0x000fea0000000200 */
[C---:B-----5:R-:W-:Y:S06]  /*db50*/  HMMA.16816.F32 R56, R176.reuse, R184, R56 ;  /* 0x000000b8b038723c */ /* 0x060fec0000001838 */
[----:B------:R-:W-:Y:S01]  /*db60*/  HMMA.16816.F32 R52, R176, R186, R52 ;  /* 0x000000bab034723c */ /* 0x000fe20000001834 */
[----:B------:R-:W3:Y:S04]  /*db70*/  LDSM.16.M88.4 R176, [R224] ;  /* 0x00000000e0b0783b */ /* 0x000ee80000000200 */
[----:B------:R-:W-:Y:S01]  /*db80*/  LDSM.16.M88.4 R184, [R226] ;  /* 0x00000000e2b8783b */ /* 0x000fe20000000200 */
[C---:B-1----:R-:W-:Y:S06]  /*db90*/  HMMA.16816.F32 R40, R192.reuse, R168, R40 ;  /* 0x000000a8c028723c */ /* 0x042fec0000001828 */
[C---:B------:R-:W-:Y:S01]  /*dba0*/  HMMA.16816.F32 R36, R192.reuse, R170, R36 ;  /* 0x000000aac024723c */ /* 0x040fe20000001824 */
[----:B------:R-:W1:Y:S05]  /*dbb0*/  LDSM.16.M88.4 R168, [R223] ;  /* 0x00000000dfa8783b */ /* 0x000e6a0000000200 */
[C---:B------:R-:W-:Y:S06]  /*dbc0*/  HMMA.16816.F32 R32, R192.reuse, R200, R32 ;  /* 0x000000c8c020723c */ /* 0x040fec0000001820 */
[C---:B------:R-:W-:Y:S01]  /*dbd0*/  HMMA.16816.F32 R28, R192.reuse, R202, R28 ;  /* 0x000000cac01c723c */ /* 0x040fe2000000181c */
[----:B------:R-:W4:Y:S05]  /*dbe0*/  LDSM.16.M88.4 R200, [R222] ;  /* 0x00000000dec8783b */ /* 0x000f2a0000000200 */
[C---:B--2---:R-:W-:Y:S06]  /*dbf0*/  HMMA.16816.F32 R128, R192.reuse, R180, R128 ;  /* 0x000000b4c080723c */ /* 0x044fec0000001880 */
[C---:B------:R-:W-:Y:S01]  /*dc00*/  HMMA.16816.F32 R124, R192.reuse, R182, R124 ;  /* 0x000000b6c07c723c */ /* 0x040fe2000000187c */
[----:B------:R-:W2:Y:S05]  /*dc10*/  LDSM.16.M88.4 R180, [R218] ;  /* 0x00000000dab4783b */ /* 0x000eaa0000000200 */
[C---:B---3--:R-:W-:Y:S06]  /*dc20*/  HMMA.16816.F32 R120, R192.reuse, R176, R120 ;  /* 0x000000b0c078723c */ /* 0x048fec0000001878 */
[C---:B------:R-:W-:Y:S01]  /*dc30*/  HMMA.16816.F32 R116, R192.reuse, R178, R116 ;  /* 0x000000b2c074723c */ /* 0x040fe20000001874 */
[----:B------:R-:W3:Y:S05]  /*dc40*/  LDSM.16.M88.4 R176, [R217] ;  /* 0x00000000d9b0783b */ /* 0x000eea0000000200 */
[C---:B-1----:R-:W-:Y:S06]  /*dc50*/  HMMA.16816.F32 R112, R192.reuse, R168, R112 ;  /* 0x000000a8c070723c */ /* 0x042fec0000001870 */
[C---:B------:R-:W-:Y:S01]  /*dc60*/  HMMA.16816.F32 R108, R192.reuse, R170, R108 ;  /* 0x000000aac06c723c */ /* 0x040fe2000000186c */
[----:B------:R-:W1:Y:S05]  /*dc70*/  LDSM.16.M88.4 R168, [R216] ;  /* 0x00000000d8a8783b */ /* 0x000e6a0000000200 */
[C---:B------:R-:W-:Y:S06]  /*dc80*/  HMMA.16816.F32 R16, R192.reuse, R188, R16 ;  /* 0x000000bcc010723c */ /* 0x040fec0000001810 */
[C---:B------:R-:W-:Y:S01]  /*dc90*/  HMMA.16816.F32 R12, R192.reuse, R190, R12 ;  /* 0x000000bec00c723c */ /* 0x040fe2000000180c */
[----:B------:R-:W5:Y:S05]  /*dca0*/  LDSM.16.M88.4 R188, [R220] ;  /* 0x00000000dcbc783b */ /* 0x000f6a0000000200 */
[C---:B------:R-:W-:Y:S06]  /*dcb0*/  HMMA.16816.F32 R24, R192.reuse, R196, R24 ;  /* 0x000000c4c018723c */ /* 0x040fec0000001818 */
[C---:B------:R-:W-:Y:S01]  /*dcc0*/  HMMA.16816.F32 R20, R192.reuse, R198, R20 ;  /* 0x000000c6c014723c */ /* 0x040fe20000001814 */
[----:B------:R-:W5:Y:S05]  /*dcd0*/  LDSM.16.M88.4 R196, [R221] ;  /* 0x00000000ddc4783b */ /* 0x000f6a0000000200 */
[C---:B------:R-:W-:Y:S06]  /*dce0*/  HMMA.16816.F32 R8, R192.reuse, R184, R8 ;  /* 0x000000b8c008723c */ /* 0x040fec0000001808 */
[C---:B------:R-:W-:Y:S01]  /*dcf0*/  HMMA.16816.F32 R4, R192.reuse, R186, R4 ;  /* 0x000000bac004723c */ /* 0x040fe20000001804 */
[----:B------:R-:W5:Y:S05]  /*dd00*/  LDSM.16.M88.4 R184, [R219] ;  /* 0x00000000dbb8783b */ /* 0x000f6a0000000200 */
[C---:B----4-:R-:W-:Y:S06]  /*dd10*/  HMMA.16816.F32 R104, R192.reuse, R200, R104 ;  /* 0x000000c8c068723c */ /* 0x050fec0000001868 */
[C---:B------:R-:W-:Y:S01]  /*dd20*/  HMMA.16816.F32 R100, R192.reuse, R202, R100 ;  /* 0x000000cac064723c */ /* 0x040fe20000001864 */
[----:B------:R-:W-:Y:S05]  /*dd30*/  LDSM.16.M88.4 R200, [R235] ;  /* 0x00000000ebc8783b */ /* 0x000fea0000000200 */
[C---:B--2---:R-:W-:Y:S06]  /*dd40*/  HMMA.16816.F32 R72, R192.reuse, R180, R72 ;  /* 0x000000b4c048723c */ /* 0x044fec0000001848 */
[C---:B------:R-:W-:Y:S01]  /*dd50*/  HMMA.16816.F32 R68, R192.reuse, R182, R68 ;  /* 0x000000b6c044723c */ /* 0x040fe20000001844 */
[----:B------:R-:W2:Y:S05]  /*dd60*/  LDSM.16.M88.4 R180, [R166+0x1000] ;  /* 0x00100000a6b4783b */ /* 0x000eaa0000000200 */
[C---:B---3--:R-:W-:Y:S06]  /*dd70*/  HMMA.16816.F32 R64, R192.reuse, R176, R64 ;  /* 0x000000b0c040723c */ /* 0x048fec0000001840 */
[C---:B------:R-:W-:Y:S01]  /*dd80*/  HMMA.16816.F32 R60, R192.reuse, R178, R60 ;  /* 0x000000b2c03c723c */ /* 0x040fe2000000183c */
[----:B------:R-:W3:Y:S05]  /*dd90*/  LDSM.16.M88.4 R176, [R166+0x1800] ;  /* 0x00180000a6b0783b */ /* 0x000eea0000000200 */
[C---:B-1----:R-:W-:Y:S06]  /*dda0*/  HMMA.16816.F32 R56, R192.reuse, R168, R56 ;  /* 0x000000a8c038723c */ /* 0x042fec0000001838 */
[C---:B------:R-:W-:Y:S01]  /*ddb0*/  HMMA.16816.F32 R52, R192.reuse, R170, R52 ;  /* 0x000000aac034723c */ /* 0x040fe20000001834 */
[----:B------:R-:W1:Y:S05]  /*ddc0*/  LDSM.16.M88.4 R168, [R166+0x2000] ;  /* 0x00200000a6a8783b */ /* 0x000e6a0000000200 */
[C---:B-----5:R-:W-:Y:S06]  /*ddd0*/  HMMA.16816.F32 R88, R192.reuse, R188, R88 ;  /* 0x000000bcc058723c */ /* 0x060fec0000001858 */
[C---:B------:R-:W-:Y:S01]  /*dde0*/  HMMA.16816.F32 R84, R192.reuse, R190, R84 ;  /* 0x000000bec054723c */ /* 0x040fe20000001854 */
[----:B------:R-:W4:Y:S05]  /*ddf0*/  LDSM.16.M88.4 R188, [R166] ;  /* 0x00000000a6bc783b */ /* 0x000f2a0000000200 */
[C---:B------:R-:W-:Y:S06]  /*de00*/  HMMA.16816.F32 R96, R192.reuse, R196, R96 ;  /* 0x000000c4c060723c */ /* 0x040fec0000001860 */
[C---:B------:R-:W-:Y:S01]  /*de10*/  HMMA.16816.F32 R92, R192.reuse, R198, R92 ;  /* 0x000000c6c05c723c */ /* 0x040fe2000000185c */
[----:B------:R-:W5:Y:S05]  /*de20*/  LDSM.16.M88.4 R196, [R167] ;  /* 0x00000000a7c4783b */ /* 0x000f6a0000000200 */
[C---:B------:R-:W-:Y:S06]  /*de30*/  HMMA.16816.F32 R80, R192.reuse, R184, R80 ;  /* 0x000000b8c050723c */ /* 0x040fec0000001850 */
[----:B------:R-:W-:Y:S01]  /*de40*/  HMMA.16816.F32 R76, R192, R186, R76 ;  /* 0x000000bac04c723c */ /* 0x000fe2000000184c */
[----:B------:R-:W5:Y:S05]  /*de50*/  LDSM.16.M88.4 R184, [R166+0x800] ;  /* 0x00080000a6b8783b */ /* 0x000f6a0000000200 */
        /* <DEDUP_REMOVED lines=9> */
[----:B----4-:R-:W-:Y:S06]  /*def0*/  HMMA.16816.F32 R40, R200, R188, R40 ;  /* 0x000000bcc828723c */ /* 0x010fec0000001828 */
[C---:B-----5:R-:W-:Y:S06]  /*df00*/  HMMA.16816.F32 R48, R192.reuse, R196, R48 ;  /* 0x000000c4c030723c */ /* 0x060fec0000001830 */
[----:B------:R-:W-:Y:S01]  /*df10*/  HMMA.16816.F32 R44, R192, R198, R44 ;  /* 0x000000c6c02c723c */ /* 0x000fe2000000182c */
[----:B------:R-:W4:Y:S04]  /*df20*/  LDSM.16.M88.4 R192, [R166+0x3000] ;  /* 0x00300000a6c0783b */ /* 0x000f280000000200 */
[----:B------:R-:W5:Y:S01]  /*df30*/  LDSM.16.M88.4 R196, [R166+0x2800] ;  /* 0x00280000a6c4783b */ /* 0x000f620000000200 */
[C---:B------:R-:W-:Y:S03]  /*df40*/  HMMA.16816.F32 R36, R200.reuse, R190, R36 ;  /* 0x000000bec824723c */ /* 0x040fe60000001824 */
[----:B------:R-:W5:Y:S03]  /*df50*/  LDSM.16.M88.4 R188, [R166+0x3800] ;  /* 0x00380000a6bc783b */ /* 0x000f660000000200 */
[C---:B------:R-:W-:Y:S06]  /*df60*/  HMMA.16816.F32 R32, R200.reuse, R184, R32 ;  /* 0x000000b8c820723c */ /* 0x040fec0000001820 */
[C---:B--2---:R-:W-:Y:S06]  /*df70*/  HMMA.16816.F32 R92, R200.reuse, R182, R92 ;  /* 0x000000b6c85c723c */ /* 0x044fec000000185c */
[C---:B------:R-:W-:Y:S01]  /*df80*/  HMMA.16816.F32 R28, R200.reuse, R186, R28 ;  /* 0x000000bac81c723c */ /* 0x040fe2000000181c */
[----:B------:R-:W-:Y:S01]  /*df90*/  LOP3.LUT R183, R246, UR4, RZ, 0xfc, !PT ;  /* 0x00000004f6b77c12 */ /* 0x000fe2000f8efcff */
[----:B------:R-:W2:Y:S04]  /*dfa0*/  LDSM.16.M88.4 R184, [R166+0x4000] ;  /* 0x00400000a6b8783b */ /* 0x000ea80000000200 */
[C---:B---3--:R-:W-:Y:S06]  /*dfb0*/  HMMA.16816.F32 R88, R200.reuse, R176, R88 ;  /* 0x000000b0c858723c */ /* 0x048fec0000001858 */
[----:B-1----:R-:W-:Y:S01]  /*dfc0*/  HMMA.16816.F32 R80, R200, R168, R80 ;  /* 0x000000a8c850723c */ /* 0x002fe20000001850 */
[----:B------:R-:W-:-:S02]  /*dfd0*/  VIADD R176, R183, 0x1 ;  /* 0x00000001b7b07836 */ /* 0x000fc40000000000 */
[----:B------:R-:W-:-:S03]  /*dfe0*/  VIADD R177, R183, 0x21 ;  /* 0x00000021b7b17836 */ /* 0x000fc60000000000 */
[C---:B------:R-:W-:Y:S01]  /*dff0*/  HMMA.16816.F32 R76, R200.reuse, R170, R76 ;  /* 0x000000aac84c723c */ /* 0x040fe2000000184c */
[----:B------:R-:W-:Y:S01]  /*e000*/  VIADD R169, R183, 0x9 ;  /* 0x00000009b7a97836 */ /* 0x000fe20000000000 */
[----:B------:R-:W-:Y:S02]  /*e010*/  I2FP.F32.S32 R168, R176 ;  /* 0x000000b000a87245 */ /* 0x000fe40000201400 */
[-C--:B------:R-:W-:Y:S02]  /*e020*/  ISETP.GE.AND P3, PT, R176, R174.reuse, PT ;  /* 0x000000aeb000720c */ /* 0x080fe40003f66270 */
[----:B------:R-:W-:Y:S01]  /*e030*/  ISETP.GE.AND P2, PT, R169, R175, PT ;  /* 0x000000afa900720c */ /* 0x000fe20003f46270 */
[----:B------:R-:W-:Y:S01]  /*e040*/  VIADD R171, R183, 0x11 ;  /* 0x00000011b7ab7836 */ /* 0x000fe20000000000 */
[----:B------:R-:W-:Y:S01]  /*e050*/  ISETP.GE.AND P1, PT, R169, R174, PT ;  /* 0x000000aea900720c */ /* 0x000fe20003f26270 */
[C---:B------:R-:W-:Y:S01]  /*e060*/  FFMA.FTZ R41, R168.reuse, UR5, R41 ;  /* 0x00000005a8297c23 */ /* 0x040fe20008010029 */
[----:B------:R-:W-:Y:S01]  /*e070*/  I2FP.F32.S32 R170, R169 ;  /* 0x000000a900aa7245 */ /* 0x000fe20000201400 */
[----:B------:R-:W-:Y:S01]  /*e080*/  FFMA.FTZ R43, R168, UR5, R43 ;  /* 0x00000005a82b7c23 */ /* 0x000fe2000801002b */
[----:B------:R-:W-:Y:S01]  /*e090*/  I2FP.F32.S32 R169, R171 ;  /* 0x000000ab00a97245 */ /* 0x000fe20000201400 */
[----:B------:R-:W-:Y:S01]  /*e0a0*/  HMMA.16816.F32 R84, R200, R178, R84 ;  /* 0x000000b2c854723c */ /* 0x000fe20000001854 */
[----:B------:R-:W-:Y:S01]  /*e0b0*/  ISETP.GE.AND P5, PT, R176, R175, PT ;  /* 0x000000afb000720c */ /* 0x000fe20003fa6270 */
[C---:B------:R-:W-:Y:S01]  /*e0c0*/  FFMA.FTZ R37, R170.reuse, UR5, R37 ;  /* 0x00000005aa257c23 */ /* 0x040fe20008010025 */
[----:B------:R-:W-:Y:S01]  /*e0d0*/  FFMA.FTZ R170, R170, UR5, R39 ;  /* 0x00000005aaaa7c23 */ /* 0x000fe20008010027 */
[----:B------:R-:W-:Y:S01]  /*e0e0*/  FFMA.FTZ R168, R169, UR5, R33 ;  /* 0x00000005a9a87c23 */ /* 0x000fe20008010021 */
[----:B------:R-:W-:-:S02]  /*e0f0*/  VIADD R33, R183, 0x19 ;  /* 0x00000019b7217836 */ /* 0x000fc40000000000 */
[----:B------:R-:W-:Y:S01]  /*e100*/  FFMA.FTZ R39, R169, UR5, R35 ;  /* 0x00000005a9277c23 */ /* 0x000fe20008010023 */
[----:B------:R-:W-:Y:S01]  /*e110*/  FSEL R35, R43, -INF , !P3 ;  /* 0xff8000002b237808 */ /* 0x000fe20005800000 */
[----:B------:R-:W-:Y:S01]  /*e120*/  VIADD R176, R183, 0x29 ;  /* 0x00000029b7b07836 */ /* 0x000fe20000000000 */
[----:B------:R-:W-:Y:S01]  /*e130*/  FSEL R43, R37, -INF , !P2 ;  /* 0xff800000252b7808 */ /* 0x000fe20005000000 */
[C---:B----4-:R-:W-:Y:S01]  /*e140*/  HMMA.16816.F32 R120, R200.reuse, R192, R120 ;  /* 0x000000c0c878723c */ /* 0x050fe20000001878 */
[----:B------:R-:W-:Y:S02]  /*e150*/  I2FP.F32.S32 R37, R33 ;  /* 0x0000002100257245 */ /* 0x000fe40000201400 */
[----:B------:R-:W-:Y:S01]  /*e160*/  FSEL R41, R41, -INF , !P5 ;  /* 0xff80000029297808 */ /* 0x000fe20006800000 */
[----:B------:R1:W-:Y:S01]  /*e170*/  STL [R1+0x4], R43 ;  /* 0x0000042b01007387 */ /* 0x0003e20000100800 */
[-C--:B------:R-:W-:Y:S01]  /*e180*/  ISETP.GE.AND P5, PT, R171, R174.reuse, PT ;  /* 0x000000aeab00720c */ /* 0x080fe20003fa6270 */
[----:B------:R-:W-:Y:S01]  /*e190*/  FFMA.FTZ R178, R37, UR5, R29 ;  /* 0x0000000525b27c23 */ /* 0x000fe2000801001d */
[-C--:B------:R-:W-:Y:S01]  /*e1a0*/  ISETP.GE.AND P6, PT, R171, R175.reuse, PT ;  /* 0x000000afab00720c */ /* 0x080fe20003fc6270 */
[C---:B------:R-:W-:Y:S01]  /*e1b0*/  HMMA.16816.F32 R116, R200.reuse, R194, R116 ;  /* 0x000000c2c874723c */ /* 0x040fe20000001874 */
[C---:B------:R-:W-:Y:S01]  /*e1c0*/  ISETP.GE.AND P3, PT, R33.reuse, R175, PT ;  /* 0x000000af2100720c */ /* 0x040fe20003f66270 */
[----:B------:R-:W3:Y:S01]  /*e1d0*/  LDSM.16.M88.4 R192, [R166+0x6000] ;  /* 0x00600000a6c0783b */ /* 0x000ee20000000200 */
[----:B------:R-:W-:Y:S01]  /*e1e0*/  ISETP.GE.AND P2, PT, R33, R174, PT ;  /* 0x000000ae2100720c */ /* 0x000fe20003f46270 */
[----:B------:R-:W-:Y:S01]  /*e1f0*/  FFMA.FTZ R37, R37, UR5, R31 ;  /* 0x0000000525257c23 */ /* 0x000fe2000801001f */
[----:B------:R-:W-:Y:S01]  /*e200*/  FSEL R29, R39, -INF , !P5 ;  /* 0xff800000271d7808 */ /* 0x000fe20006800000 */
[----:B------:R-:W-:Y:S01]  /*e210*/  VIADD R31, R183, 0x39 ;  /* 0x00000039b71f7836 */ /* 0x000fe20000000000 */
[----:B------:R-:W-:Y:S01]  /*e220*/  FSEL R33, R170, -INF , !P1 ;  /* 0xff800000aa217808 */ /* 0x000fe20004800000 */
[----:B-----5:R-:W-:Y:S01]  /*e230*/  HMMA.16816.F32 R128, R200, R196, R128 ;  /* 0x000000c4c880723c */ /* 0x020fe20000001880 */
[----:B------:R-:W-:-:S02]  /*e240*/  FSEL R39, R178, -INF , !P3 ;  /* 0xff800000b2277808 */ /* 0x000fc40005800000 */
[-C--:B------:R-:W-:Y:S02]  /*e250*/  ISETP.GE.AND P1, PT, R177, R175.reuse, PT ;  /* 0x000000afb100720c */ /* 0x080fe40003f26270 */
[C---:B------:R-:W-:Y:S01]  /*e260*/  ISETP.GE.AND P5, PT, R176.reuse, R175, PT ;  /* 0x000000afb000720c */ /* 0x040fe20003fa6270 */
[C---:B------:R-:W-:Y:S01]  /*e270*/  HMMA.16816.F32 R124, R200.reuse, R198, R124 ;  /* 0x000000c6c87c723c */ /* 0x040fe2000000187c */
[----:B------:R-:W-:Y:S02]  /*e280*/  ISETP.GE.AND P3, PT, R176, R174, PT ;  /* 0x000000aeb000720c */ /* 0x000fe40003f66270 */
[----:B------:R-:W-:Y:S02]  /*e290*/  I2FP.F32.S32 R176, R176 ;  /* 0x000000b000b07245 */ /* 0x000fe40000201400 */
[----:B------:R-:W-:Y:S01]  /*e2a0*/  FSEL R37, R37, -INF , !P2 ;  /* 0xff80000025257808 */ /* 0x000fe20005000000 */
[C---:B------:R-:W-:Y:S01]  /*e2b0*/  HMMA.16816.F32 R112, R200.reuse, R188, R112 ;  /* 0x000000bcc870723c */ /* 0x040fe20000001870 */
[----:B-1----:R-:W-:Y:S01]  /*e2c0*/  FSEL R43, R168, -INF , !P6 ;  /* 0xff800000a82b7808 */ /* 0x002fe20007000000 */
[C---:B------:R-:W-:Y:S01]  /*e2d0*/  FFMA.FTZ R21, R176.reuse, UR5, R21 ;  /* 0x00000005b0157c23 */ /* 0x040fe20008010015 */
[-C--:B------:R-:W-:Y:S01]  /*e2e0*/  ISETP.GE.AND P6, PT, R177, R174.reuse, PT ;  /* 0x000000aeb100720c */ /* 0x080fe20003fc6270 */
[----:B------:R-:W-:Y:S01]  /*e2f0*/  FFMA.FTZ R207, R176, UR5, R23 ;  /* 0x00000005b0cf7c23 */ /* 0x000fe20008010017 */
[----:B------:R-:W-:Y:S01]  /*e300*/  I2FP.F32.S32 R177, R177 ;  /* 0x000000b100b17245 */ /* 0x000fe20000201400 */
[----:B------:R-:W-:Y:S01]  /*e310*/  VIADD R176, R183, 0x31 ;  /* 0x00000031b7b07836 */ /* 0x000fe20000000000 */
[----:B------:R-:W-:Y:S01]  /*e320*/  FSEL R21, R21, -INF , !P5 ;  /* 0xff80000015157808 */ /* 0x000fe20006800000 */
[C---:B------:R-:W-:Y:S01]  /*e330*/  HMMA.16816.F32 R108, R200.reuse, R190, R108 ;  /* 0x000000bec86c723c */ /* 0x040fe2000000186c */
[----:B------:R-:W-:Y:S01]  /*e340*/  FSEL R207, R207, -INF , !P3 ;  /* 0xff800000cfcf7808 */ /* 0x000fe20005800000 */
[C---:B------:R-:W-:Y:S01]  /*e350*/  FFMA.FTZ R25, R177.reuse, UR5, R25 ;  /* 0x00000005b1197c23 */ /* 0x040fe20008010019 */
[C---:B------:R-:W-:Y:S01]  /*e360*/  ISETP.GE.AND P2, PT, R176.reuse, R175, PT ;  /* 0x000000afb000720c */ /* 0x040fe20003f46270 */
[----:B------:R-:W-:Y:S01]  /*e370*/  FFMA.FTZ R210, R177, UR5, R27 ;  /* 0x00000005b1d27c23 */ /* 0x000fe2000801001b */
[----:B------:R-:W-:Y:S01]  /*e380*/  VIADD R27, R183, 0x41 ;  /* 0x00000041b71b7836 */ /* 0x000fe20000000000 */
[-C--:B------:R-:W-:Y:S01]  /*e390*/  ISETP.GE.AND P5, PT, R31, R174.reuse, PT ;  /* 0x000000ae1f00720c */ /* 0x080fe20003fa6270 */
[----:B--2---:R-:W-:Y:S01]  /*e3a0*/  HMMA.16816.F32 R104, R200, R184, R104 ;  /* 0x000000b8c868723c */ /* 0x004fe20000001868 */
[----:B------:R-:W-:Y:S01]  /*e3b0*/  FSEL R23, R25, -INF , !P1 ;  /* 0xff80000019177808 */ /* 0x000fe20004800000 */
[----:B------:R-:W1:Y:S01]  /*e3c0*/  LDSM.16.M88.4 R168, [R166+0x6800] ;  /* 0x00680000a6a8783b */ /* 0x000e620000000200 */
[----:B------:R-:W-:-:S02]  /*e3d0*/  ISETP.GE.AND P1, PT, R176, R174, PT ;  /* 0x000000aeb000720c */ /* 0x000fc40003f26270 */
[----:B------:R-:W-:Y:S01]  /*e3e0*/  I2FP.F32.S32 R176, R176 ;  /* 0x000000b000b07245 */ /* 0x000fe20000201400 */
[C---:B------:R-:W-:Y:S01]  /*e3f0*/  HMMA.16816.F32 R100, R200.reuse, R186, R100 ;  /* 0x000000bac864723c */ /* 0x040fe20000001864 */
[----:B------:R-:W-:Y:S02]  /*e400*/  I2FP.F32.S32 R25, R31 ;  /* 0x0000001f00197245 */ /* 0x000fe40000201400 */
[----:B------:R-:W-:Y:S01]  /*e410*/  FSEL R210, R210, -INF , !P6 ;  /* 0xff800000d2d27808 */ /* 0x000fe20007000000 */
[C---:B------:R-:W-:Y:S01]  /*e420*/  FFMA.FTZ R17, R176.reuse, UR5, R17 ;  /* 0x00000005b0117c23 */ /* 0x040fe20008010011 */
[----:B------:R-:W-:Y:S01]  /*e430*/  FFMA.FTZ R205, R176, UR5, R19 ;  /* 0x00000005b0cd7c23 */ /* 0x000fe20008010013 */
[----:B------:R-:W-:Y:S01]  /*e440*/  FFMA.FTZ R13, R25, UR5, R13 ;  /* 0x00000005190d7c23 */ /* 0x000fe2000801000d */
[-C--:B------:R-:W-:Y:S01]  /*e450*/  ISETP.GE.AND P6, PT, R31, R175.reuse, PT ;  /* 0x000000af1f00720c */ /* 0x080fe20003fc6270 */
[----:B------:R-:W-:Y:S01]  /*e460*/  VIADD R19, R183, 0x49 ;  /* 0x00000049b7137836 */ /* 0x000fe20000000000 */
[----:B------:R-:W-:Y:S01]  /*e470*/  FSEL R17, R17, -INF , !P2 ;  /* 0xff80000011117808 */ /* 0x000fe20005000000 */
[----:B------:R-:W-:Y:S01]  /*e480*/  FFMA.FTZ R15, R25, UR5, R15 ;  /* 0x00000005190f7c23 */ /* 0x000fe2000801000f */
[----:B------:R-:W-:Y:S01]  /*e490*/  FSEL R205, R205, -INF , !P1 ;  /* 0xff800000cdcd7808 */ /* 0x000fe20004800000 */
[C---:B---3--:R-:W-:Y:S01]  /*e4a0*/  HMMA.16816.F32 R68, R200.reuse, R194, R68 ;  /* 0x000000c2c844723c */ /* 0x048fe20000001844 */
[----:B------:R-:W-:Y:S01]  /*e4b0*/  FSEL R13, R13, -INF , !P6 ;  /* 0xff8000000d0d7808 */ /* 0x000fe20007000000 */
[----:B------:R-:W2:Y:S01]  /*e4c0*/  LDSM.16.M88.4 R176, [R166+0x7000] ;  /* 0x00700000a6b0783b */ /* 0x000ea20000000200 */
[-C--:B------:R-:W-:Y:S01]  /*e4d0*/  ISETP.GE.AND P3, PT, R27, R175.reuse, PT ;  /* 0x000000af1b00720c */ /* 0x080fe20003f66270 */
[----:B------:R-:W-:Y:S01]  /*e4e0*/  VIADD R25, R183, 0xa1 ;  /* 0x000000a1b7197836 */ /* 0x000fe20000000000 */
[-C--:B------:R-:W-:Y:S01]  /*e4f0*/  ISETP.GE.AND P2, PT, R27, R174.reuse, PT ;  /* 0x000000ae1b00720c */ /* 0x080fe20003f46270 */
[----:B------:R-:W-:Y:S01]  /*e500*/  HMMA.16816.F32 R96, R200, R180, R96 ;  /* 0x000000b4c860723c */ /* 0x000fe20000001860 */
[C---:B------:R-:W-:Y:S01]  /*e510*/  ISETP.GE.AND P1, PT, R19.reuse, R175, PT ;  /* 0x000000af1300720c */ /* 0x040fe20003f26270 */
[----:B------:R-:W-:Y:S01]  /*e520*/  IMAD.U32 R31, RZ, RZ, UR4 ;  /* 0x00000004ff1f7e24 */ /* 0x000fe2000f8e00ff */
        /* <DEDUP_REMOVED lines=8> */
[----:B------:R-:W-:Y:S02]  /*e5b0*/  VIADD R5, R183, 0x51 ;  /* 0x00000051b7057836 */ /* 0x000fe40000000000 */
[----:B------:R-:W-:Y:S01]  /*e5c0*/  FFMA.FTZ R189, R19, UR5, R7 ;  /* 0x0000000513bd7c23 */ /* 0x000fe20008010007 */
[----:B------:R-:W-:Y:S01]  /*e5d0*/  FSEL R9, R9, -INF , !P3 ;  /* 0xff80000009097808 */ /* 0x000fe20005800000 */
[----:B------:R-:W-:Y:S01]  /*e5e0*/  VIADD R11, R183, 0x59 ;  /* 0x00000059b70b7836 */ /* 0x000fe20000000000 */
[----:B------:R-:W-:Y:S01]  /*e5f0*/  FSEL R195, R195, -INF , !P2 ;  /* 0xff800000c3c37808 */ /* 0x000fe20005000000 */
[----:B------:R-:W-:Y:S01]  /*e600*/  VIADD R7, R183, 0x61 ;  /* 0x00000061b7077836 */ /* 0x000fe20000000000 */
[C---:B------:R-:W-:Y:S01]  /*e610*/  ISETP.GE.AND P5, PT, R5.reuse, R175, PT ;  /* 0x000000af0500720c */ /* 0x040fe20003fa6270 */
[----:B-1----:R-:W-:Y:S01]  /*e620*/  HMMA.16816.F32 R64, R200, R168, R64 ;  /* 0x000000a8c840723c */ /* 0x002fe20000001840 */
[----:B------:R-:W-:-:S02]  /*e630*/  ISETP.GE.AND P3, PT, R5, R174, PT ;  /* 0x000000ae0500720c */ /* 0x000fc40003f66270 */
[----:B------:R-:W-:Y:S02]  /*e640*/  I2FP.F32.S32 R5, R5 ;  /* 0x0000000500057245 */ /* 0x000fe40000201400 */
[----:B------:R-:W-:Y:S01]  /*e650*/  FSEL R213, R213, -INF , !P1 ;  /* 0xff800000d5d57808 */ /* 0x000fe20004800000 */
[C---:B------:R-:W-:Y:S01]  /*e660*/  HMMA.16816.F32 R60, R200.reuse, R170, R60 ;  /* 0x000000aac83c723c */ /* 0x040fe2000000183c */
[----:B------:R-:W-:Y:S01]  /*e670*/  FSEL R189, R189, -INF , !P6 ;  /* 0xff800000bdbd7808 */ /* 0x000fe20007000000 */
[----:B------:R-:W-:Y:S01]  /*e680*/  FFMA.FTZ R129, R5, UR5, R129 ;  /* 0x0000000505817c23 */ /* 0x000fe20008010081 */
[-C--:B------:R-:W-:Y:S01]  /*e690*/  ISETP.GE.AND P2, PT, R11, R175.reuse, PT ;  /* 0x000000af0b00720c */ /* 0x080fe20003f46270 */
[----:B------:R-:W-:Y:S01]  /*e6a0*/  FFMA.FTZ R131, R5, UR5, R131 ;  /* 0x0000000505837c23 */ /* 0x000fe20008010083 */
[-C--:B------:R-:W-:Y:S01]  /*e6b0*/  ISETP.GE.AND P1, PT, R11, R174.reuse, PT ;  /* 0x000000ae0b00720c */ /* 0x080fe20003f26270 */
[----:B------:R-:W-:Y:S01]  /*e6c0*/  VIADD R5, R183, 0x71 ;  /* 0x00000071b7057836 */ /* 0x000fe20000000000 */
[----:B------:R-:W-:Y:S01]  /*e6d0*/  FSEL R209, R129, -INF , !P5 ;  /* 0xff80000081d17808 */ /* 0x000fe20006800000 */
[----:B------:R-:W1:Y:S01]  /*e6e0*/  LDSM.16.M88.4 R168, [R166+0x7800] ;  /* 0x00780000a6a8783b */ /* 0x000e620000000200 */
[C---:B------:R-:W-:Y:S01]  /*e6f0*/  ISETP.GE.AND P6, PT, R7.reuse, R175, PT ;  /* 0x000000af0700720c */ /* 0x040fe20003fc6270 */
[----:B--2---:R-:W-:Y:S01]  /*e700*/  HMMA.16816.F32 R56, R200, R176, R56 ;  /* 0x000000b0c838723c */ /* 0x004fe20000001838 */
[----:B------:R-:W-:Y:S01]  /*e710*/  ISETP.GE.AND P5, PT, R7, R174, PT ;  /* 0x000000ae0700720c */ /* 0x000fe20003fa6270 */
[----:B------:R-:W-:-:S04]  /*e720*/  DEPBAR.LE SB0, 0x0 ;  /* 0x000080000000791a */ /* 0x000fc80000000000 */
[----:B------:R-:W-:Y:S01]  /*e730*/  I2FP.F32.S32 R11, R11 ;  /* 0x0000000b000b7245 */ /* 0x000fe20000201400 */
[----:B------:R-:W-:Y:S01]  /*e740*/  HMMA.16816.F32 R52, R200, R178, R52 ;  /* 0x000000b2c834723c */ /* 0x000fe20000001834 */
[----:B------:R-:W-:Y:S02]  /*e750*/  I2FP.F32.S32 R7, R7 ;  /* 0x0000000700077245 */ /* 0x000fe40000201400 */
[----:B------:R-:W-:Y:S01]  /*e760*/  FSEL R184, R131, -INF , !P3 ;  /* 0xff80000083b87808 */ /* 0x000fe20005800000 */
[C---:B------:R-:W-:Y:S01]  /*e770*/  FFMA.FTZ R125, R11.reuse, UR5, R125 ;  /* 0x000000050b7d7c23 */ /* 0x040fe2000801007d */
[----:B------:R-:W-:Y:S01]  /*e780*/  FFMA.FTZ R127, R11, UR5, R127 ;  /* 0x000000050b7f7c23 */ /* 0x000fe2000801007f */
[C---:B------:R-:W-:Y:S01]  /*e790*/  FFMA.FTZ R121, R7.reuse, UR5, R121 ;  /* 0x0000000507797c23 */ /* 0x040fe20008010079 */
[----:B------:R-:W-:Y:S01]  /*e7a0*/  FFMA.FTZ R123, R7, UR5, R123 ;  /* 0x00000005077b7c23 */ /* 0x000fe2000801007b */
[----:B------:R-:W-:Y:S01]  /*e7b0*/  VIADD R7, R183, 0x69 ;  /* 0x00000069b7077836 */ /* 0x000fe20000000000 */
[----:B------:R-:W-:Y:S01]  /*e7c0*/  FSEL R206, R125, -INF , !P2 ;  /* 0xff8000007dce7808 */ /* 0x000fe20005000000 */
[----:B------:R-:W-:Y:S01]  /*e7d0*/  VIADD R11, R183, 0x79 ;  /* 0x00000079b70b7836 */ /* 0x000fe20000000000 */
[----:B------:R-:W-:-:S02]  /*e7e0*/  FSEL R185, R127, -INF , !P1 ;  /* 0xff8000007fb97808 */ /* 0x000fc40004800000 */
[C---:B------:R-:W-:Y:S01]  /*e7f0*/  ISETP.GE.AND P3, PT, R7.reuse, R175, PT ;  /* 0x000000af0700720c */ /* 0x040fe20003f66270 */
[----:B------:R-:W-:Y:S01]  /*e800*/  BAR.SYNC.DEFER_BLOCKING 0x0 ;  /* 0x0000000000007b1d */ /* 0x000fe20000010000 */
[-C--:B------:R-:W-:Y:S02]  /*e810*/  ISETP.GE.AND P2, PT, R7, R174.reuse, PT ;  /* 0x000000ae0700720c */ /* 0x080fe40003f46270 */
[----:B------:R-:W-:Y:S02]  /*e820*/  I2FP.F32.S32 R7, R7 ;  /* 0x0000000700077245 */ /* 0x000fe40000201400 */
[----:B------:R-:W-:Y:S02]  /*e830*/  FSEL R199, R121, -INF , !P6 ;  /* 0xff80000079c77808 */ /* 0x000fe40007000000 */
[----:B------:R-:W-:Y:S01]  /*e840*/  ISETP.GE.AND P1, PT, R5, R175, PT ;  /* 0x000000af0500720c */ /* 0x000fe20003f26270 */
[----:B------:R-:W-:Y:S01]  /*e850*/  FFMA.FTZ R117, R7, UR5, R117 ;  /* 0x0000000507757c23 */ /* 0x000fe20008010075 */
[----:B------:R-:W-:Y:S01]  /*e860*/  ISETP.GE.AND P6, PT, R5, R174, PT ;  /* 0x000000ae0500720c */ /* 0x000fe20003fc6270 */
[----:B------:R-:W-:Y:S01]  /*e870*/  FFMA.FTZ R119, R7, UR5, R119 ;  /* 0x0000000507777c23 */ /* 0x000fe20008010077 */
[----:B------:R-:W-:Y:S01]  /*e880*/  I2FP.F32.S32 R5, R5 ;  /* 0x0000000500057245 */ /* 0x000fe20000201400 */
[----:B------:R-:W-:Y:S01]  /*e890*/  VIADD R7, R183, 0x81 ;  /* 0x00000081b7077836 */ /* 0x000fe20000000000 */
[----:B------:R-:W-:-:S02]  /*e8a0*/  FSEL R182, R123, -INF , !P5 ;  /* 0xff8000007bb67808 */ /* 0x000fc40006800000 */
[----:B------:R-:W-:Y:S01]  /*e8b0*/  FSEL R191, R117, -INF , !P3 ;  /* 0xff80000075bf7808 */ /* 0x000fe20005800000 */
[----:B------:R-:W-:Y:S01]  /*e8c0*/  FFMA.FTZ R113, R5, UR5, R113 ;  /* 0x0000000505717c23 */ /* 0x000fe20008010071 */
[----:B------:R-:W-:Y:S01]  /*e8d0*/  ISETP.GE.AND P5, PT, R11, R175, PT ;  /* 0x000000af0b00720c */ /* 0x000fe20003fa6270 */
[----:B------:R-:W-:Y:S01]  /*e8e0*/  FFMA.FTZ R115, R5, UR5, R115 ;  /* 0x0000000505737c23 */ /* 0x000fe20008010073 */
[-C--:B------:R-:W-:Y:S01]  /*e8f0*/  ISETP.GE.AND P3, PT, R11, R174.reuse, PT ;  /* 0x000000ae0b00720c */ /* 0x080fe20003f66270 */
[----:B------:R-:W-:Y:S01]  /*e900*/  VIADD R5, R183, 0x89 ;  /* 0x00000089b7057836 */ /* 0x000fe20000000000 */
[----:B------:R-:W-:Y:S01]  /*e910*/  I2FP.F32.S32 R11, R11 ;  /* 0x0000000b000b7245 */ /* 0x000fe20000201400 */
[C---:B-1----:R-:W-:Y:S01]  /*e920*/  HMMA.16816.F32 R48, R200.reuse, R168, R48 ;  /* 0x000000a8c830723c */ /* 0x042fe20000001830 */
[----:B------:R-:W-:Y:S02]  /*e930*/  FSEL R180, R119, -INF , !P2 ;  /* 0xff80000077b47808 */ /* 0x000fe40005000000 */
[----:B------:R-:W-:Y:S01]  /*e940*/  FSEL R186, R113, -INF , !P1 ;  /* 0xff80000071ba7808 */ /* 0x000fe20004800000 */
[----:B------:R-:W-:Y:S01]  /*e950*/  FFMA.FTZ R109, R11, UR5, R109 ;  /* 0x000000050b6d7c23 */ /* 0x000fe2000801006d */
[----:B------:R-:W-:Y:S01]  /*e960*/  ISETP.GE.AND P2, PT, R7, R175, PT ;  /* 0x000000af0700720c */ /* 0x000fe20003f46270 */
[----:B------:R-:W-:Y:S01]  /*e970*/  FFMA.FTZ R111, R11, UR5, R111 ;  /* 0x000000050b6f7c23 */ /* 0x000fe2000801006f */
[----:B------:R-:W-:Y:S01]  /*e980*/  ISETP.GE.AND P1, PT, R7, R174, PT ;  /* 0x000000ae0700720c */ /* 0x000fe20003f26270 */
[----:B------:R-:W-:Y:S01]  /*e990*/  VIADD R11, R183, 0x91 ;  /* 0x00000091b70b7836 */ /* 0x000fe20000000000 */
[----:B------:R-:W-:Y:S01]  /*e9a0*/  I2FP.F32.S32 R7, R7 ;  /* 0x0000000700077245 */ /* 0x000fe20000201400 */
[----:B------:R-:W-:Y:S01]  /*e9b0*/  HMMA.16816.F32 R44, R200, R170, R44 ;  /* 0x000000aac82c723c */ /* 0x000fe2000000182c */
[----:B------:R-:W-:-:S02]  /*e9c0*/  FSEL R176, R115, -INF , !P6 ;  /* 0xff80000073b07808 */ /* 0x000fc40007000000 */
[----:B------:R-:W-:Y:S01]  /*e9d0*/  FSEL R187, R109, -INF , !P5 ;  /* 0xff8000006dbb7808 */ /* 0x000fe20006800000 */
[----:B------:R-:W-:Y:S01]  /*e9e0*/  FFMA.FTZ R181, R7, UR5, R105 ;  /* 0x0000000507b57c23 */ /* 0x000fe20008010069 */
[----:B------:R-:W-:Y:S01]  /*e9f0*/  ISETP.GE.AND P6, PT, R5, R175, PT ;  /* 0x000000af0500720c */ /* 0x000fe20003fc6270 */
[----:B------:R-:W-:Y:S01]  /*ea00*/  FFMA.FTZ R107, R7, UR5, R107 ;  /* 0x00000005076b7c23 */ /* 0x000fe2000801006b */
[-C--:B------:R-:W-:Y:S01]  /*ea10*/  ISETP.GE.AND P5, PT, R5, R174.reuse, PT ;  /* 0x000000ae0500720c */ /* 0x080fe20003fa6270 */
[----:B------:R-:W-:Y:S01]  /*ea20*/  VIADD R7, R183, 0x99 ;  /* 0x00000099b7077836 */ /* 0x000fe20000000000 */
        /* <DEDUP_REMOVED lines=15> */
[----:B------:R-:W-:-:S02]  /*eb20*/  I2FP.F32.S32 R7, R7 ;  /* 0x0000000700077245 */ /* 0x000fc40000201400 */
[----:B------:R-:W-:Y:S02]  /*eb30*/  FSEL R99, R97, -INF , !P3 ;  /* 0xff80000061637808 */ /* 0x000fe40005800000 */
[----:B------:R-:W-:Y:S01]  /*eb40*/  ISETP.GE.AND P3, PT, R25, R174, PT ;  /* 0x000000ae1900720c */ /* 0x000fe20003f66270 */
[C---:B------:R-:W-:Y:S01]  /*eb50*/  FFMA.FTZ R15, R7.reuse, UR5, R95 ;  /* 0x00000005070f7c23 */ /* 0x040fe2000801005f */
[----:B------:R-:W-:Y:S01]  /*eb60*/  FFMA.FTZ R19, R7, UR5, R93 ;  /* 0x0000000507137c23 */ /* 0x000fe2000801005d */
[----:B------:R-:W-:Y:S01]  /*eb70*/  FSEL R95, R103, -INF , !P5 ;  /* 0xff800000675f7808 */ /* 0x000fe20006800000 */
[----:B------:R-:W-:Y:S01]  /*eb80*/  VIADD R7, R183, 0xa9 ;  /* 0x000000a9b7077836 */ /* 0x000fe20000000000 */
[----:B------:R-:W-:Y:S02]  /*eb90*/  ISETP.GE.AND P5, PT, R25, R175, PT ;  /* 0x000000af1900720c */ /* 0x000fe40003fa6270 */
[----:B------:R-:W-:Y:S02]  /*eba0*/  I2FP.F32.S32 R25, R25 ;  /* 0x0000001900197245 */ /* 0x000fe40000201400 */
[----:B------:R-:W-:-:S02]  /*ebb0*/  FSEL R93, R5, -INF , !P2 ;  /* 0xff800000055d7808 */ /* 0x000fc40005000000 */
[----:B------:R-:W-:Y:S01]  /*ebc0*/  I2FP.F32.S32 R5, R7 ;  /* 0x0000000700057245 */ /* 0x000fe20000201400 */
[----:B------:R-:W-:Y:S01]  /*ebd0*/  FFMA.FTZ R103, R25, UR5, R89 ;  /* 0x0000000519677c23 */ /* 0x000fe20008010059 */
[----:B------:R-:W-:Y:S01]  /*ebe0*/  FSEL R97, R19, -INF , !P1 ;  /* 0xff80000013617808 */ /* 0x000fe20004800000 */
[----:B------:R-:W-:Y:S01]  /*ebf0*/  FFMA.FTZ R91, R25, UR5, R91 ;  /* 0x00000005195b7c23 */ /* 0x000fe2000801005b */
[----:B------:R-:W-:Y:S01]  /*ec00*/  FSEL R89, R15, -INF , !P6 ;  /* 0xff8000000f597808 */ /* 0x000fe20007000000 */
[----:B------:R-:W-:Y:S01]  /*ec10*/  FFMA.FTZ R15, R5, UR5, R85 ;  /* 0x00000005050f7c23 */ /* 0x000fe20008010055 */
[-C--:B------:R-:W-:Y:S01]  /*ec20*/  ISETP.GE.AND P2, PT, R7, R175.reuse, PT ;  /* 0x000000af0700720c */ /* 0x080fe20003f46270 */
[----:B------:R-:W-:Y:S01]  /*ec30*/  FFMA.FTZ R87, R5, UR5, R87 ;  /* 0x0000000505577c23 */ /* 0x000fe20008010057 */
[----:B------:R-:W-:Y:S01]  /*ec40*/  ISETP.GE.AND P1, PT, R7, R174, PT ;  /* 0x000000ae0700720c */ /* 0x000fe20003f26270 */
[----:B------:R-:W-:Y:S01]  /*ec50*/  VIADD R7, R183, 0xb9 ;  /* 0x000000b9b7077836 */ /* 0x000fe20000000000 */
[----:B------:R-:W-:Y:S01]  /*ec60*/  FSEL R103, R103, -INF , !P5 ;  /* 0xff80000067677808 */ /* 0x000fe20006800000 */
[----:B------:R-:W-:Y:S01]  /*ec70*/  VIADD R25, R183, 0xc1 ;  /* 0x000000c1b7197836 */ /* 0x000fe20000000000 */
[----:B------:R-:W-:-:S02]  /*ec80*/  ISETP.GE.AND P6, PT, R11, R175, PT ;  /* 0x000000af0b00720c */ /* 0x000fc40003fc6270 */
[-C--:B------:R-:W-:Y:S02]  /*ec90*/  ISETP.GE.AND P5, PT, R11, R174.reuse, PT ;  /* 0x000000ae0b00720c */ /* 0x080fe40003fa6270 */
        /* <DEDUP_REMOVED lines=13> */
[----:B------:R-:W-:Y:S01]  /*ed70*/  VIADD R7, R183, 0xc9 ;  /* 0x000000c9b7077836 */ /* 0x000fe20000000000 */
[----:B------:R-:W-:Y:S02]  /*ed80*/  FSEL R79, R87, -INF , !P1 ;  /* 0xff800000574f7808 */ /* 0x000fe40004800000 */
[----:B------:R-:W-:Y:S02]  /*ed90*/  ISETP.GE.AND P1, PT, R25, R175, PT ;  /* 0x000000af1900720c */ /* 0x000fe40003f26270 */
[----:B------:R-:W-:-:S02]  /*eda0*/  I2FP.F32.S32 R25, R25 ;  /* 0x0000001900197245 */ /* 0x000fc40000201400 */
[----:B------:R-:W-:Y:S02]  /*edb0*/  FSEL R77, R5, -INF , !P5 ;  /* 0xff800000054d7808 */ /* 0x000fe40006800000 */
        /* <DEDUP_REMOVED lines=8> */
[-C--:B------:R-:W-:Y:S01]  /*ee40*/  ISETP.GE.AND P3, PT, R7, R174.reuse, PT ;  /* 0x000000ae0700720c */ /* 0x080fe20003f66270 */
[----:B------:R-:W-:Y:S01]  /*ee50*/  VIADD R7, R183, 0xd9 ;  /* 0x000000d9b7077836 */ /* 0x000fe20000000000 */
[----:B------:R-:W-:Y:S01]  /*ee60*/  FSEL R87, R87, -INF , !P1 ;  /* 0xff80000057577808 */ /* 0x000fe20004800000 */
[----:B------:R-:W-:Y:S01]  /*ee70*/  VIADD R25, R183, 0xe1 ;  /* 0x000000e1b7197836 */ /* 0x000fe20000000000 */
[----:B------:R-:W-:Y:S01]  /*ee80*/  ISETP.GE.AND P2, PT, R11, R175, PT ;  /* 0x000000af0b00720c */ /* 0x000fe20003f46270 */
[----:B------:R-:W-:Y:S01]  /*ee90*/  VIADD R19, R183, 0xe9 ;  /* 0x000000e9b7137836 */ /* 0x000fe20000000000 */
[----:B------:R-:W-:Y:S01]  /*eea0*/  ISETP.GE.AND P1, PT, R11, R174, PT ;  /* 0x000000ae0b00720c */ /* 0x000fe20003f26270 */
[----:B------:R-:W-:Y:S01]  /*eeb0*/  VIADD R5, R183, 0xf1 ;  /* 0x000000f1b7057836 */ /* 0x000fe20000000000 */
[----:B------:R-:W-:-:S02]  /*eec0*/  I2FP.F32.S32 R11, R11 ;  /* 0x0000000b000b7245 */ /* 0x000fc40000201400 */
[----:B------:R-:W-:Y:S02]  /*eed0*/  FSEL R69, R75, -INF , !P6 ;  /* 0xff8000004b457808 */ /* 0x000fe40007000000 */
[----:B------:R-:W-:Y:S01]  /*eee0*/  FSEL R75, R15, -INF , !P5 ;  /* 0xff8000000f4b7808 */ /* 0x000fe20006800000 */
[----:B------:R-:W-:Y:S01]  /*eef0*/  FFMA.FTZ R65, R11, UR5, R65 ;  /* 0x000000050b417c23 */ /* 0x000fe20008010041 */
[----:B------:R-:W-:Y:S01]  /*ef00*/  ISETP.GE.AND P6, PT, R7, R175, PT ;  /* 0x000000af0700720c */ /* 0x000fe20003fc6270 */
[----:B------:R-:W-:Y:S01]  /*ef10*/  FFMA.FTZ R11, R11, UR5, R67 ;  /* 0x000000050b0b7c23 */ /* 0x000fe20008010043 */
[----:B------:R-:W-:Y:S02]  /*ef20*/  ISETP.GE.AND P5, PT, R7, R174, PT ;  /* 0x000000ae0700720c */ /* 0x000fe40003fa6270 */
[----:B------:R-:W-:Y:S02]  /*ef30*/  I2FP.F32.S32 R7, R7 ;  /* 0x0000000700077245 */ /* 0x000fe40000201400 */
[----:B------:R-:W-:-:S02]  /*ef40*/  FSEL R67, R65, -INF , !P2 ;  /* 0xff80000041437808 */ /* 0x000fc40005000000 */
[-C--:B------:R-:W-:Y:S01]  /*ef50*/  ISETP.GE.AND P2, PT, R25, R174.reuse, PT ;  /* 0x000000ae1900720c */ /* 0x080fe20003f46270 */
[C---:B------:R-:W-:Y:S01]  /*ef60*/  FFMA.FTZ R15, R7.reuse, UR5, R61 ;  /* 0x00000005070f7c23 */ /* 0x040fe2000801003d */
[----:B------:R-:W-:Y:S01]  /*ef70*/  FFMA.FTZ R7, R7, UR5, R63 ;  /* 0x0000000507077c23 */ /* 0x000fe2000801003f */
[----:B------:R-:W-:Y:S02]  /*ef80*/  FSEL R63, R71, -INF , !P3 ;  /* 0xff800000473f7808 */ /* 0x000fe40005800000 */
[----:B------:R-:W-:Y:S02]  /*ef90*/  ISETP.GE.AND P3, PT, R25, R175, PT ;  /* 0x000000af1900720c */ /* 0x000fe40003f66270 */
[----:B------:R-:W-:Y:S02]  /*efa0*/  I2FP.F32.S32 R25, R25 ;  /* 0x0000001900197245 */ /* 0x000fe40000201400 */
[----:B------:R-:W-:Y:S01]  /*efb0*/  FSEL R61, R11, -INF , !P1 ;  /* 0xff8000000b3d7808 */ /* 0x000fe20004800000 */
[----:B------:R-:W-:Y:S01]  /*efc0*/  IMAD.U32 R11, RZ, RZ, UR4 ;  /* 0x00000004ff0b7e24 */ /* 0x000fe2000f8e00ff */
[----:B------:R-:W-:Y:S01]  /*efd0*/  FSEL R65, R15, -INF , !P6 ;  /* 0xff8000000f417808 */ /* 0x000fe20007000000 */
[----:B------:R-:W-:Y:S01]  /*efe0*/  FFMA.FTZ R71, R25, UR5, R57 ;  /* 0x0000000519477c23 */ /* 0x000fe20008010039 */
[----:B------:R-:W-:Y:S01]  /*eff0*/  ISETP.GE.AND P1, PT, R19, R175, PT ;  /* 0x000000af1300720c */ /* 0x000fe20003f26270 */
[----:B------:R-:W-:Y:S01]  /*f000*/  FFMA.FTZ R59, R25, UR5, R59 ;  /* 0x00000005193b7c23 */ /* 0x000fe2000801003b */
[----:B------:R-:W-:Y:S01]  /*f010*/  ISETP.GE.AND P6, PT, R19, R174, PT ;  /* 0x000000ae1300720c */ /* 0x000fe20003fc6270 */
[----:B------:R-:W-:Y:S01]  /*f020*/  IMAD.U32 R15, RZ, RZ, UR4 ;  /* 0x00000004ff0f7e24 */ /* 0x000fe2000f8e00ff */
[----:B------:R-:W-:-:S02]  /*f030*/  I2FP.F32.S32 R19, R19 ;  /* 0x0000001300137245 */ /* 0x000fc40000201400 */
[----:B------:R-:W-:Y:S02]  /*f040*/  FSEL R57, R7, -INF , !P5 ;  /* 0xff80000007397808 */ /* 0x000fe40006800000 */
[----:B------:R-:W-:Y:S01]  /*f050*/  I2FP.F32.S32 R7, R5 ;  /* 0x0000000500077245 */ /* 0x000fe20000201400 */
[C---:B------:R-:W-:Y:S01]  /*f060*/  FFMA.FTZ R53, R19.reuse, UR5, R53 ;  /* 0x0000000513357c23 */ /* 0x040fe20008010035 */
[----:B------:R-:W-:Y:S01]  /*f070*/  FFMA.FTZ R19, R19, UR5, R55 ;  /* 0x0000000513137c23 */ /* 0x000fe20008010037 */
[----:B------:R-:W-:Y:S02]  /*f080*/  ISETP.GE.AND P5, PT, R5, R175, PT ;  /* 0x000000af0500720c */ /* 0x000fe40003fa6270 */
[C---:B------:R-:W-:Y:S01]  /*f090*/  FFMA.FTZ R49, R7.reuse, UR5, R49 ;  /* 0x0000000507317c23 */ /* 0x040fe20008010031 */
[----:B------:R-:W-:Y:S01]  /*f0a0*/  FFMA.FTZ R51, R7, UR5, R51 ;  /* 0x0000000507337c23 */ /* 0x000fe20008010033 */
[----:B------:R-:W-:Y:S01]  /*f0b0*/  VIADD R7, R183, 0xf9 ;  /* 0x000000f9b7077836 */ /* 0x000fe20000000000 */
[----:B------:R-:W-:-:S02]  /*f0c0*/  FSEL R71, R71, -INF , !P3 ;  /* 0xff80000047477808 */ /* 0x000fc40005800000 */
[----:B------:R-:W-:Y:S02]  /*f0d0*/  FSEL R55, R59, -INF , !P2 ;  /* 0xff8000003b377808 */ /* 0x000fe40005000000 */
[----:B------:R-:W-:Y:S02]  /*f0e0*/  FSEL R107, R53, -INF , !P1 ;  /* 0xff800000356b7808 */ /* 0x000fe40004800000 */
        /* <DEDUP_REMOVED lines=9> */
[----:B------:R-:W-:Y:S02]  /*f180*/  ISETP.GE.AND P2, PT, R183, R175, PT ;  /* 0x000000afb700720c */ /* 0x000fe40003f46270 */
[----:B------:R-:W-:Y:S01]  /*f190*/  FSEL R109, R51, -INF , !P3 ;  /* 0xff800000336d7808 */ /* 0x000fe20005800000 */
[C---:B------:R-:W-:Y:S01]  /*f1a0*/  FFMA.FTZ R45, R7.reuse, UR5, R45 ;  /* 0x00000005072d7c23 */ /* 0x040fe2000801002d */
[----:B------:R-:W-:Y:S01]  /*f1b0*/  FFMA.FTZ R47, R7, UR5, R47 ;  /* 0x00000005072f7c23 */ /* 0x000fe2000801002f */
[----:B------:R-:W-:-:S02]  /*f1c0*/  LOP3.LUT R7, R11, 0x8, R246, 0xfe, !PT ;  /* 0x000000080b077812 */ /* 0x000fc400078efef6 */
[----:B------:R-:W-:Y:S02]  /*f1d0*/  FSEL R25, R25, -INF , !P2 ;  /* 0xff80000019197808 */ /* 0x000fe40005000000 */
[C---:B------:R-:W-:Y:S02]  /*f1e0*/  ISETP.GE.AND P3, PT, R7.reuse, R175, PT ;  /* 0x000000af0700720c */ /* 0x040fe40003f66270 */
[-C--:B------:R-:W-:Y:S02]  /*f1f0*/  ISETP.GE.AND P2, PT, R7, R174.reuse, PT ;  /* 0x000000ae0700720c */ /* 0x080fe40003f46270 */
[----:B------:R-:W-:Y:S02]  /*f200*/  ISETP.GE.AND P1, PT, R183, R174, PT ;  /* 0x000000aeb700720c */ /* 0x000fe40003f26270 */
[----:B------:R-:W-:Y:S02]  /*f210*/  I2FP.F32.S32 R7, R7 ;  /* 0x0000000700077245 */ /* 0x000fe40000201400 */
[----:B------:R-:W-:-:S02]  /*f220*/  LOP3.LUT R15, R15, 0x10, R246, 0xfe, !PT ;  /* 0x000000100f0f7812 */ /* 0x000fc400078efef6 */
[----:B------:R-:W-:Y:S01]  /*f230*/  FSEL R5, R5, -INF , !P1 ;  /* 0xff80000005057808 */ /* 0x000fe20004800000 */
[----:B------:R-:W-:Y:S01]  /*f240*/  FFMA.FTZ R27, R7, UR5, R36 ;  /* 0x00000005071b7c23 */ /* 0x000fe20008010024 */
[----:B------:R-:W-:Y:S01]  /*f250*/  FSEL R111, R45, -INF , !P6 ;  /* 0xff8000002d6f7808 */ /* 0x000fe20007000000 */
[----:B------:R-:W-:Y:S01]  /*f260*/  FFMA.FTZ R7, R7, UR5, R38 ;  /* 0x0000000507077c23 */ /* 0x000fe20008010026 */
[C---:B------:R-:W-:Y:S02]  /*f270*/  ISETP.GE.AND P1, PT, R15.reuse, R175, PT ;  /* 0x000000af0f00720c */ /* 0x040fe40003f26270 */
        /* <DEDUP_REMOVED lines=14> */
[----:B------:R-:W-:Y:S01]  /*f360*/  IMAD.U32 R30, RZ, RZ, UR4 ;  /* 0x00000004ff1e7e24 */ /* 0x000fe2000f8e00ff */
[----:B------:R-:W-:Y:S01]  /*f370*/  ISETP.GE.AND P2, PT, R31, R175, PT ;  /* 0x000000af1f00720c */ /* 0x000fe20003f46270 */
[----:B------:R-:W-:Y:S01]  /*f380*/  FFMA.FTZ R28, R11, UR5, R28 ;  /* 0x000000050b1c7c23 */ /* 0x000fe2000801001c */
[----:B------:R-:W-:Y:S01]  /*f390*/  ISETP.GE.AND P1, PT, R31, R174, PT ;  /* 0x000000ae1f00720c */ /* 0x000fe20003f26270 */
[----:B------:R-:W-:Y:S01]  /*f3a0*/  IMAD.U32 R11, RZ, RZ, UR4 ;  /* 0x00000004ff0b7e24 */ /* 0x000fe2000f8e00ff */
[----:B------:R-:W-:Y:S02]  /*f3b0*/  I2FP.F32.S32 R31, R31 ;  /* 0x0000001f001f7245 */ /* 0x000fe40000201400 */
[----:B------:R-:W-:-:S02]  /*f3c0*/  LOP3.LUT R30, R30, 0x28, R246, 0xfe, !PT ;  /* 0x000000281e1e7812 */ /* 0x000fc400078efef6 */
[----:B------:R-:W-:Y:S01]  /*f3d0*/  FSEL R32, R32, -INF , !P3 ;  /* 0xff80000020207808 */ /* 0x000fe20005800000 */
[C---:B------:R-:W-:Y:S01]  /*f3e0*/  FFMA.FTZ R15, R31.reuse, UR5, R24 ;  /* 0x000000051f0f7c23 */ /* 0x040fe20008010018 */
[----:B------:R-:W-:Y:S01]  /*f3f0*/  FFMA.FTZ R248, R31, UR5, R26 ;  /* 0x000000051ff87c23 */ /* 0x000fe2000801001a */
[----:B------:R-:W-:Y:S02]  /*f400*/  FSEL R24, R34, -INF , !P6 ;  /* 0xff80000022187808 */ /* 0x000fe40007000000 */
[----:B------:R-:W-:Y:S02]  /*f410*/  FSEL R26, R28, -INF , !P5 ;  /* 0xff8000001c1a7808 */ /* 0x000fe40006800000 */
[C---:B------:R-:W-:Y:S02]  /*f420*/  ISETP.GE.AND P6, PT, R30.reuse, R175, PT ;  /* 0x000000af1e00720c */ /* 0x040fe40003fc6270 */
[----:B------:R-:W-:Y:S02]  /*f430*/  ISETP.GE.AND P5, PT, R30, R174, PT ;  /* 0x000000ae1e00720c */ /* 0x000fe40003fa6270 */
[----:B------:R-:W-:-:S02]  /*f440*/  I2FP.F32.S32 R30, R30 ;  /* 0x0000001e001e7245 */ /* 0x000fc40000201400 */
[----:B------:R-:W-:Y:S02]  /*f450*/  FSEL R15, R15, -INF , !P2 ;  /* 0xff8000000f0f7808 */ /* 0x000fe40005000000 */
[----:B------:R-:W-:Y:S01]  /*f460*/  ISETP.GE.AND P3, PT, R214, R175, PT ;  /* 0x000000afd600720c */ /* 0x000fe20003f66270 */
[----:B------:R-:W-:Y:S01]  /*f470*/  FFMA.FTZ R28, R30, UR5, R20 ;  /* 0x000000051e1c7c23 */ /* 0x000fe20008010014 */
[----:B------:R-:W-:Y:S01]  /*f480*/  ISETP.GE.AND P2, PT, R214, R174, PT ;  /* 0x000000aed600720c */ /* 0x000fe20003f46270 */
[----:B------:R-:W-:Y:S01]  /*f490*/  FFMA.FTZ R22, R30, UR5, R22 ;  /* 0x000000051e167c23 */ /* 0x000fe20008010016 */
[----:B------:R-:W-:Y:S01]  /*f4a0*/  I2FP.F32.S32 R214, R214 ;  /* 0x000000d600d67245 */ /* 0x000fe20000201400 */
[----:B------:R-:W-:Y:S01]  /*f4b0*/  IMAD.U32 R30, RZ, RZ, UR4 ;  /* 0x00000004ff1e7e24 */ /* 0x000fe2000f8e00ff */
[----:B------:R-:W-:Y:S02]  /*f4c0*/  LOP3.LUT R11, R11, 0x38, R246, 0xfe, !PT ;  /* 0x000000380b0b7812 */ /* 0x000fe400078efef6 */
[----:B------:R-:W-:Y:S01]  /*f4d0*/  FSEL R248, R248, -INF , !P1 ;  /* 0xff800000f8f87808 */ /* 0x000fe20004800000 */
[C---:B------:R-:W-:Y:S01]  /*f4e0*/  FFMA.FTZ R20, R214.reuse, UR5, R16 ;  /* 0x00000005d6147c23 */ /* 0x040fe20008010010 */
[----:B------:R-:W-:Y:S01]  /*f4f0*/  I2FP.F32.S32 R212, R11 ;  /* 0x0000000b00d47245 */ /* 0x000fe20000201400 */
[----:B------:R-:W-:Y:S01]  /*f500*/  FFMA.FTZ R214, R214, UR5, R18 ;  /* 0x00000005d6d67c23 */ /* 0x000fe20008010012 */
[----:B------:R-:W-:Y:S01]  /*f510*/  FSEL R16, R28, -INF , !P6 ;  /* 0xff8000001c107808 */ /* 0x000fe20007000000 */
[----:B------:R-:W-:Y:S01]  /*f520*/  IMAD.U32 R18, RZ, RZ, UR4 ;  /* 0x00000004ff127e24 */ /* 0x000fe2000f8e00ff */
[----:B------:R-:W-:-:S02]  /*f530*/  LOP3.LUT R30, R30, 0x40, R246, 0xfe, !PT ;  /* 0x000000401e1e7812 */ /* 0x000fc400078efef6 */
[CC--:B------:R-:W-:Y:S02]  /*f540*/  ISETP.GE.AND P1, PT, R11.reuse, R175.reuse, PT ;  /* 0x000000af0b00720c */ /* 0x0c0fe40003f26270 */
[-C--:B------:R-:W-:Y:S02]  /*f550*/  ISETP.GE.AND P6, PT, R11, R174.reuse, PT ;  /* 0x000000ae0b00720c */ /* 0x080fe40003fc6270 */
[----:B------:R-:W-:Y:S01]  /*f560*/  FSEL R11, R20, -INF , !P3 ;  /* 0xff800000140b7808 */ /* 0x000fe20005800000 */
[----:B------:R-:W-:Y:S01]  /*f570*/  FFMA.FTZ R20, R212, UR5, R12 ;  /* 0x00000005d4147c23 */ /* 0x000fe2000801000c */
[----:B------:R-:W-:Y:S01]  /*f580*/  FSEL R247, R22, -INF , !P5 ;  /* 0xff80000016f77808 */ /* 0x000fe20006800000 */
[----:B------:R-:W-:Y:S01]  /*f590*/  FFMA.FTZ R212, R212, UR5, R14 ;  /* 0x00000005d4d47c23 */ /* 0x000fe2000801000e */
[C---:B------:R-:W-:Y:S01]  /*f5a0*/  ISETP.GE.AND P5, PT, R30.reuse, R175, PT ;  /* 0x000000af1e00720c */ /* 0x040fe20003fa6270 */
[----:B------:R-:W-:Y:S01]  /*f5b0*/  IMAD.U32 R14, RZ, RZ, UR4 ;  /* 0x00000004ff0e7e24 */ /* 0x000fe2000f8e00ff */
[----:B------:R-:W-:Y:S01]  /*f5c0*/  ISETP.GE.AND P3, PT, R30, R174, PT ;  /* 0x000000ae1e00720c */ /* 0x000fe20003f66270 */
[----:B------:R-:W-:Y:S01]  /*f5d0*/  IMAD.U32 R12, RZ, RZ, UR4 ;  /* 0x00000004ff0c7e24 */ /* 0x000fe2000f8e00ff */
[----:B------:R-:W-:-:S02]  /*f5e0*/  I2FP.F32.S32 R30, R30 ;  /* 0x0000001e001e7245 */ /* 0x000fc40000201400 */
[--C-:B------:R-:W-:Y:S02]  /*f5f0*/  LOP3.LUT R14, R14, 0x48, R246.reuse, 0xfe, !PT ;  /* 0x000000480e0e7812 */ /* 0x100fe400078efef6 */
[----:B------:R-:W-:Y:S01]  /*f600*/  LOP3.LUT R12, R12, 0x50, R246, 0xfe, !PT ;  /* 0x000000500c0c7812 */ /* 0x000fe200078efef6 */
[C---:B------:R-:W-:Y:S01]  /*f610*/  FFMA.FTZ R8, R30.reuse, UR5, R8 ;  /* 0x000000051e087c23 */ /* 0x040fe20008010008 */
[----:B------:R-:W-:Y:S01]  /*f620*/  FFMA.FTZ R202, R30, UR5, R10 ;  /* 0x000000051eca7c23 */ /* 0x000fe2000801000a */
[----:B------:R-:W-:Y:S02]  /*f630*/  FSEL R214, R214, -INF , !P2 ;  /* 0xff800000d6d67808 */ /* 0x000fe40005000000 */
[----:B------:R-:W-:Y:S02]  /*f640*/  FSEL R10, R20, -INF , !P1 ;  /* 0xff800000140a7808 */ /* 0x000fe40004800000 */
[C---:B------:R-:W-:Y:S02]  /*f650*/  ISETP.GE.AND P2, PT, R14.reuse, R175, PT ;  /* 0x000000af0e00720c */ /* 0x040fe40003f46270 */
        /* <DEDUP_REMOVED lines=8> */
[----:B------:R-:W-:Y:S01]  /*f6e0*/  IMAD.U32 R14, RZ, RZ, UR4 ;  /* 0x00000004ff0e7e24 */ /* 0x000fe2000f8e00ff */
[----:B------:R-:W-:-:S02]  /*f6f0*/  I2FP.F32.S32 R12, R12 ;  /* 0x0000000c000c7245 */ /* 0x000fc40000201400 */
[----:B------:R-:W-:Y:S02]  /*f700*/  LOP3.LUT R4, R18, 0x58, R246, 0xfe, !PT ;  /* 0x0000005812047812 */ /* 0x000fe400078efef6 */
[----:B------:R-:W-:Y:S01]  /*f710*/  FSEL R202, R202, -INF , !P3 ;  /* 0xff800000caca7808 */ /* 0x000fe20005800000 */
[C---:B------:R-:W-:Y:S01]  /*f720*/  FFMA.FTZ R128, R12.reuse, UR5, R128 ;  /* 0x000000050c807c23 */ /* 0x040fe20008010080 */
[----:B------:R-:W-:Y:S01]  /*f730*/  FSEL R45, R45, -INF , !P2 ;  /* 0xff8000002d2d7808 */ /* 0x000fe20005000000 */
[----:B------:R-:W-:Y:S01]  /*f740*/  FFMA.FTZ R130, R12, UR5, R130 ;  /* 0x000000050c827c23 */ /* 0x000fe20008010082 */
[C---:B------:R-:W-:Y:S01]  /*f750*/  ISETP.GE.AND P3, PT, R4.reuse, R175, PT ;  /* 0x000000af0400720c */ /* 0x040fe20003f66270 */
[----:B------:R-:W-:Y:S01]  /*f760*/  IMAD.U32 R12, RZ, RZ, UR4 ;  /* 0x00000004ff0c7e24 */ /* 0x000fe2000f8e00ff */
[----:B------:R-:W-:Y:S02]  /*f770*/  ISETP.GE.AND P2, PT, R4, R174, PT ;  /* 0x000000ae0400720c */ /* 0x000fe40003f46270 */
[----:B------:R-:W-:-:S02]  /*f780*/  LOP3.LUT R14, R14, 0x60, R246, 0xfe, !PT ;  /* 0x000000600e0e7812 */ /* 0x000fc400078efef6 */
[----:B------:R-:W-:Y:S02]  /*f790*/  I2FP.F32.S32 R4, R4 ;  /* 0x0000000400047245 */ /* 0x000fe40000201400 */
[----:B------:R-:W-:Y:S02]  /*f7a0*/  FSEL R201, R6, -INF , !P1 ;  /* 0xff80000006c97808 */ /* 0x000fe40004800000 */
[----:B------:R-:W-:Y:S01]  /*f7b0*/  FSEL R6, R128, -INF , !P6 ;  /* 0xff80000080067808 */ /* 0x000fe20007000000 */
[----:B------:R-:W-:Y:S01]  /*f7c0*/  FFMA.FTZ R124, R4, UR5, R124 ;  /* 0x00000005047c7c23 */ /* 0x000fe2000801007c */
[----:B------:R-:W-:Y:S01]  /*f7d0*/  ISETP.GE.AND P1, PT, R14, R175, PT ;  /* 0x000000af0e00720c */ /* 0x000fe20003f26270 */
[----:B------:R-:W-:Y:S01]  /*f7e0*/  FFMA.FTZ R126, R4, UR5, R126 ;  /* 0x00000005047e7c23 */ /* 0x000fe2000801007e */
[----:B------:R-:W-:Y:S01]  /*f7f0*/  ISETP.GE.AND P6, PT, R14, R174, PT ;  /* 0x000000ae0e00720c */ /* 0x000fe20003fc6270 */
[----:B------:R1:W-:Y:S01]  /*f800*/  STL [R1], R6 ;  /* 0x0000000601007387 */ /* 0x0003e20000100800 */
[----:B------:R-:W-:Y:S01]  /*f810*/  I2FP.F32.S32 R14, R14 ;  /* 0x0000000e000e7245 */ /* 0x000fe20000201400 */
[----:B------:R-:W-:Y:S01]  /*f820*/  IMAD.U32 R4, RZ, RZ, UR4 ;  /* 0x00000004ff047e24 */ /* 0x000fe2000f8e00ff */
        /* <DEDUP_REMOVED lines=8> */
[----:B------:R-:W-:-:S02]  /*f8b0*/  FSEL R198, R126, -INF , !P2 ;  /* 0xff8000007ec67808 */ /* 0x000fc40005000000 */
[----:B------:R-:W-:Y:S01]  /*f8c0*/  FSEL R211, R120, -INF , !P1 ;  /* 0xff80000078d37808 */ /* 0x000fe20004800000 */
[C---:B------:R-:W-:Y:S01]  /*f8d0*/  FFMA.FTZ R116, R12.reuse, UR5, R116 ;  /* 0x000000050c747c23 */ /* 0x040fe20008010074 */
[----:B------:R-:W-:Y:S01]  /*f8e0*/  FFMA.FTZ R118, R12, UR5, R118 ;  /* 0x000000050c767c23 */ /* 0x000fe20008010076 */
[----:B------:R-:W-:Y:S01]  /*f8f0*/  IMAD.U32 R12, RZ, RZ, UR4 ;  /* 0x00000004ff0c7e24 */ /* 0x000fe2000f8e00ff */
[----:B------:R-:W-:Y:S02]  /*f900*/  LOP3.LUT R4, R4, 0x78, R246, 0xfe, !PT ;  /* 0x0000007804047812 */ /* 0x000fe400078efef6 */
[----:B------:R-:W-:Y:S01]  /*f910*/  FSEL R192, R122, -INF , !P6 ;  /* 0xff8000007ac07808 */ /* 0x000fe20007000000 */
[----:B-1----:R-:W-:Y:S01]  /*f920*/  IMAD.U32 R6, RZ, RZ, UR4 ;  /* 0x00000004ff067e24 */ /* 0x002fe2000f8e00ff */
[----:B------:R-:W-:Y:S02]  /*f930*/  FSEL R203, R116, -INF , !P5 ;  /* 0xff80000074cb7808 */ /* 0x000fe40006800000 */
[----:B------:R-:W-:-:S02]  /*f940*/  ISETP.GE.AND P6, PT, R4, R175, PT ;  /* 0x000000af0400720c */ /* 0x000fc40003fc6270 */
[--C-:B------:R-:W-:Y:S02]  /*f950*/  LOP3.LUT R6, R6, 0x70, R246.reuse, 0xfe, !PT ;  /* 0x0000007006067812 */ /* 0x100fe400078efef6 */
[-C--:B------:R-:W-:Y:S02]  /*f960*/  ISETP.GE.AND P5, PT, R4, R174.reuse, PT ;  /* 0x000000ae0400720c */ /* 0x080fe40003fa6270 */
[C---:B------:R-:W-:Y:S02]  /*f970*/  ISETP.GE.AND P2, PT, R6.reuse, R175, PT ;  /* 0x000000af0600720c */ /* 0x040fe40003f46270 */
[----:B------:R-:W-:Y:S02]  /*f980*/  ISETP.GE.AND P1, PT, R6, R174, PT ;  /* 0x000000ae0600720c */ /* 0x000fe40003f26270 */
[----:B------:R-:W-:Y:S02]  /*f990*/  I2FP.F32.S32 R6, R6 ;  /* 0x0000000600067245 */ /* 0x000fe40000201400 */
[----:B------:R-:W-:-:S02]  /*f9a0*/  LOP3.LUT R12, R12, 0x80, R246, 0xfe, !PT ;  /* 0x000000800c0c7812 */ /* 0x000fc400078efef6 */
[----:B------:R-:W-:Y:S01]  /*f9b0*/  I2FP.F32.S32 R4, R4 ;  /* 0x0000000400047245 */ /* 0x000fe20000201400 */
[----:B------:R-:W-:Y:S01]  /*f9c0*/  FFMA.FTZ R112, R6, UR5, R112 ;  /* 0x0000000506707c23 */ /* 0x000fe20008010070 */
[----:B------:R-:W-:Y:S01]  /*f9d0*/  FSEL R194, R118, -INF , !P3 ;  /* 0xff80000076c27808 */ /* 0x000fe20005800000 */
[----:B------:R-:W-:Y:S01]  /*f9e0*/  FFMA.FTZ R114, R6, UR5, R114 ;  /* 0x0000000506727c23 */ /* 0x000fe20008010072 */
[----:B------:R-:W-:Y:S01]  /*f9f0*/  ISETP.GE.AND P3, PT, R12, R175, PT ;  /* 0x000000af0c00720c */ /* 0x000fe20003f66270 */
[----:B------:R-:W-:Y:S01]  /*fa00*/  FFMA.FTZ R108, R4, UR5, R108 ;  /* 0x00000005046c7c23 */ /* 0x000fe2000801006c */
[----:B------:R-:W-:Y:S01]  /*fa10*/  FSEL R200, R112, -INF , !P2 ;  /* 0xff80000070c87808 */ /* 0x000fe20005000000 */
[----:B------:R-:W-:Y:S01]  /*fa20*/  FFMA.FTZ R110, R4, UR5, R110 ;  /* 0x00000005046e7c23 */ /* 0x000fe2000801006e */
[----:B------:R-:W-:Y:S01]  /*fa30*/  ISETP.GE.AND P2, PT, R12, R174, PT ;  /* 0x000000ae0c00720c */ /* 0x000fe20003f46270 */
[----:B------:R-:W-:Y:S01]  /*fa40*/  IMAD.U32 R4, RZ, RZ, UR4 ;  /* 0x00000004ff047e24 */ /* 0x000fe2000f8e00ff */
[----:B------:R-:W-:Y:S01]  /*fa50*/  I2FP.F32.S32 R12, R12 ;  /* 0x0000000c000c7245 */ /* 0x000fe20000201400 */
[----:B------:R-:W-:Y:S01]  /*fa60*/  IMAD.U32 R6, RZ, RZ, UR4 ;  /* 0x00000004ff067e24 */ /* 0x000fe2000f8e00ff */
[----:B------:R-:W-:-:S02]  /*fa70*/  FSEL R190, R114, -INF , !P1 ;  /* 0xff80000072be7808 */ /* 0x000fc40004800000 */
[----:B------:R-:W-:Y:S01]  /*fa80*/  FSEL R197, R108, -INF , !P6 ;  /* 0xff8000006cc57808 */ /* 0x000fe20007000000 */
[C---:B------:R-:W-:Y:S01]  /*fa90*/  FFMA.FTZ R104, R12.reuse, UR5, R104 ;  /* 0x000000050c687c23 */ /* 0x040fe20008010068 */
[----:B------:R-:W-:Y:S01]  /*faa0*/  FFMA.FTZ R106, R12, UR5, R106 ;  /* 0x000000050c6a7c23 */ /* 0x000fe2000801006a */
[--C-:B------:R-:W-:Y:S02]  /*fab0*/  LOP3.LUT R12, R4, 0x88, R246.reuse, 0xfe, !PT ;  /* 0x00000088040c7812 */ /* 0x100fe400078efef6 */
[----:B------:R-:W-:Y:S02]  /*fac0*/  LOP3.LUT R6, R6, 0x90, R246, 0xfe, !PT ;  /* 0x0000009006067812 */ /* 0x000fe400078efef6 */
[C---:B------:R-:W-:Y:S02]  /*fad0*/  ISETP.GE.AND P1, PT, R12.reuse, R175, PT ;  /* 0x000000af0c00720c */ /* 0x040fe40003f26270 */
[----:B------:R-:W-:Y:S02]  /*fae0*/  ISETP.GE.AND P6, PT, R12, R174, PT ;  /* 0x000000ae0c00720c */ /* 0x000fe40003fc6270 */
[----:B------:R-:W-:-:S02]  /*faf0*/  I2FP.F32.S32 R12, R12 ;  /* 0x0000000c000c7245 */ /* 0x000fc40000201400 */
[----:B------:R-:W-:Y:S02]  /*fb00*/  FSEL R188, R110, -INF , !P5 ;  /* 0xff8000006ebc7808 */ /* 0x000fe40006800000 */
[----:B------:R-:W-:Y:S01]  /*fb10*/  FSEL R196, R104, -INF , !P3 ;  /* 0xff80000068c47808 */ /* 0x000fe20005800000 */
[----:B------:R-:W-:Y:S01]  /*fb20*/  FFMA.FTZ R100, R12, UR5, R100 ;  /* 0x000000050c647c23 */ /* 0x000fe20008010064 */
[----:B------:R-:W-:Y:S01]  /*fb30*/  ISETP.GE.AND P5, PT, R6, R175, PT ;  /* 0x000000af0600720c */ /* 0x000fe20003fa6270 */
[----:B------:R-:W-:Y:S01]  /*fb40*/  FFMA.FTZ R102, R12, UR5, R102 ;  /* 0x000000050c667c23 */ /* 0x000fe20008010066 */
[----:B------:R-:W-:Y:S01]  /*fb50*/  ISETP.GE.AND P3, PT, R6, R174, PT ;  /* 0x000000ae0600720c */ /* 0x000fe20003f66270 */
[----:B------:R-:W-:Y:S01]  /*fb60*/  IMAD.U32 R12, RZ, RZ, UR4 ;  /* 0x00000004ff0c7e24 */ /* 0x000fe2000f8e00ff */
[----:B------:R-:W-:Y:S02]  /*fb70*/  I2FP.F32.S32 R6, R6 ;  /* 0x0000000600067245 */ /* 0x000fe40000201400 */
[----:B------:R-:W-:-:S02]  /*fb80*/  LOP3.LUT R4, R4, 0x98, R246, 0xfe, !PT ;  /* 0x0000009804047812 */ /* 0x000fc400078efef6 */
[----:B------:R-:W-:Y:S01]  /*fb90*/  FSEL R171, R106, -INF , !P2 ;  /* 0xff8000006aab7808 */ /* 0x000fe20005000000 */
[----:B------:R-:W-:Y:S01]  /*fba0*/  FFMA.FTZ R96, R6, UR5, R96 ;  /* 0x0000000506607c23 */ /* 0x000fe20008010060 */
[----:B------:R-:W-:Y:S01]  /*fbb0*/  FSEL R193, R100, -INF , !P1 ;  /* 0xff80000064c17808 */ /* 0x000fe20004800000 */
[----:B------:R-:W-:Y:S01]  /*fbc0*/  FFMA.FTZ R98, R6, UR5, R98 ;  /* 0x0000000506627c23 */ /* 0x000fe20008010062 */
[----:B------:R-:W-:Y:S01]  /*fbd0*/  LOP3.LUT R12, R12, 0xa0, R246, 0xfe, !PT ;  /* 0x000000a00c0c7812 */ /* 0x000fe200078efef6 */
[----:B------:R-:W-:Y:S01]  /*fbe0*/  IMAD.U32 R6, RZ, RZ, UR4 ;  /* 0x00000004ff067e24 */ /* 0x000fe2000f8e00ff */
        /* <DEDUP_REMOVED lines=12> */
[----:B------:R-:W-:Y:S01]  /*fcb0*/  LOP3.LUT R4, R4, 0xb0, R246, 0xfe, !PT ;  /* 0x000000b004047812 */ /* 0x000fe200078efef6 */
[----:B------:R-:W-:Y:S01]  /*fcc0*/  FFMA.FTZ R169, R12, UR5, R88 ;  /* 0x000000050ca97c23 */ /* 0x000fe20008010058 */
[----:B------:R-:W-:Y:S01]  /*fcd0*/  FSEL R168, R98, -INF , !P3 ;  /* 0xff80000062a87808 */ /* 0x000fe20005800000 */
[----:B------:R-:W-:Y:S01]  /*fce0*/  FFMA.FTZ R90, R12, UR5, R90 ;  /* 0x000000050c5a7c23 */ /* 0x000fe2000801005a */
[----:B------:R-:W-:Y:S01]  /*fcf0*/  FSEL R178, R92, -INF , !P2 ;  /* 0xff8000005cb27808 */ /* 0x000fe20005000000 */
        /* <DEDUP_REMOVED lines=11> */
[----:B------:R-:W-:-:S02]  /*fdb0*/  LOP3.LUT R12, R12, 0xb8, R246, 0xfe, !PT ;  /* 0x000000b80c0c7812 */ /* 0x000fc400078efef6 */
[----:B------:R-:W-:Y:S01]  /*fdc0*/  FSEL R86, R14, -INF , !P3 ;  /* 0xff8000000e567808 */ /* 0x000fe20005800000 */
[C---:B------:R-:W-:Y:S01]  /*fdd0*/  FFMA.FTZ R84, R4.reuse, UR5, R80 ;  /* 0x0000000504547c23 */ /* 0x040fe20008010050 */
[----:B------:R-:W-:Y:S01]  /*fde0*/  FFMA.FTZ R4, R4, UR5, R82 ;  /* 0x0000000504047c23 */ /* 0x000fe20008010052 */
[----:B------:R-:W-:Y:S01]  /*fdf0*/  FSEL R82, R90, -INF , !P5 ;  /* 0xff8000005a527808 */ /* 0x000fe20006800000 */
[----:B------:R-:W-:Y:S01]  /*fe00*/  IMAD.U32 R14, RZ, RZ, UR4 ;  /* 0x00000004ff0e7e24 */ /* 0x000fe2000f8e00ff */
        /* <DEDUP_REMOVED lines=22> */
[----:B------:R-:W-:-:S02]  /*ff70*/  FSEL R72, R78, -INF , !P3 ;  /* 0xff8000004e487808 */ /* 0x000fc40005800000 */
[----:B------:R-:W-:Y:S01]  /*ff80*/  LOP3.LUT R6, R6, 0xd0, R246, 0xfe, !PT ;  /* 0x000000d006067812 */ /* 0x000fe200078efef6 */
[----:B------:R-:W-:Y:S01]  /*ff90*/  FFMA.FTZ R78, R12, UR5, R68 ;  /* 0x000000050c4e7c23 */ /* 0x000fe20008010044 */
[----:B------:R-:W-:Y:S01]  /*ffa0*/  LOP3.LUT R14, R14, 0xd8, R246, 0xfe, !PT ;  /* 0x000000d80e0e7812 */ /* 0x000fe200078efef6 */
[----:B------:R-:W-:Y:S01]  /*ffb0*/  FFMA.FTZ R70, R12, UR5, R70 ;  /* 0x000000050c467c23 */ /* 0x000fe20008010046 */
[----:B------:R-:W-:Y:S01]  /*ffc0*/  FSEL R90, R90, -INF , !P2 ;  /* 0xff8000005a5a7808 */ /* 0x000fe20005000000 */
[----:B------:R-:W-:Y:S01]  /*ffd0*/  IMAD.U32 R12, RZ, RZ, UR4 ;  /* 0x00000004ff0c7e24 */ /* 0x000fe2000f8e00ff */
[C---:B------:R-:W-:Y:S02]  /*ffe0*/  ISETP.GE.AND P3, PT, R6.reuse, R175, PT ;  /* 0x000000af0600720c */ /* 0x040fe40003f66270 */
[----:B------:R-:W-:Y:S02]  /*fff0*/  ISETP.GE.AND P2, PT, R6, R174, PT ;  /* 0x000000ae0600720c */ /* 0x000fe40003f46270 */
[----:B------:R-:W-:Y:S01]  /*10000*/  FSEL R68, R18, -INF , !P1 ;  /* 0xff80000012447808 */ /* 0x000fe20004800000 */
[----:B------:R-:W-:Y:S01]  /*10010*/  IMAD.U32 R18, RZ, RZ, UR4 ;  /* 0x00000004ff127e24 */ /* 0x000fe2000f8e00ff */
[----:B------:R-:W-:-:S02]  /*10020*/  FSEL R78, R78, -INF , !P6 ;  /* 0xff8000004e4e7808 */ /* 0x000fc40007000000 */
[----:B------:R-:W-:Y:S02]  /*10030*/  I2FP.F32.S32 R6, R6 ;  /* 0x0000000600067245 */ /* 0x000fe40000201400 */
[C---:B------:R-:W-:Y:S02]  /*10040*/  ISETP.GE.AND P1, PT, R14.reuse, R175, PT ;  /* 0x000000af0e00720c */ /* 0x040fe40003f26270 */
[----:B------:R-:W-:Y:S01]  /*10050*/  ISETP.GE.AND P6, PT, R14, R174, PT ;  /* 0x000000ae0e00720c */ /* 0x000fe20003fc6270 */
[C---:B------:R-:W-:Y:S01]  /*10060*/  FFMA.FTZ R64, R6.reuse, UR5, R64 ;  /* 0x0000000506407c23 */ /* 0x040fe20008010040 */
[----:B------:R-:W-:Y:S01]  /*10070*/  I2FP.F32.S32 R14, R14 ;  /* 0x0000000e000e7245 */ /* 0x000fe20000201400 */
[----:B------:R-:W-:Y:S01]  /*10080*/  FFMA.FTZ R66, R6, UR5, R66 ;  /* 0x0000000506427c23 */ /* 0x000fe20008010042 */
[--C-:B------:R-:W-:Y:S02]  /*10090*/  LOP3.LUT R4, R4, 0xe0, R246.reuse, 0xfe, !PT ;  /* 0x000000e004047812 */ /* 0x100fe400078efef6 */
[----:B------:R-:W-:Y:S01]  /*100a0*/  LOP3.LUT R18, R18, 0xe8, R246, 0xfe, !PT ;  /* 0x000000e812127812 */ /* 0x000fe200078efef6 */
[----:B------:R-:W-:Y:S01]  /*100b0*/  FFMA.FTZ R6, R14, UR5, R60 ;  /* 0x000000050e067c23 */ /* 0x000fe2000801003c */
[----:B------:R-:W-:Y:S01]  /*100c0*/  FSEL R60, R70, -INF , !P5 ;  /* 0xff800000463c7808 */ /* 0x000fe20006800000 */
[----:B------:R-:W-:Y:S01]  /*100d0*/  FFMA.FTZ R14, R14, UR5, R62 ;  /* 0x000000050e0e7c23 */ /* 0x000fe2000801003e */
[----:B------:R-:W-:-:S02]  /*100e0*/  I2FP.F32.S32 R70, R4 ;  /* 0x0000000400467245 */ /* 0x000fc40000201400 */
[----:B------:R-:W-:Y:S02]  /*100f0*/  FSEL R62, R64, -INF , !P3 ;  /* 0xff800000403e7808 */ /* 0x000fe40005800000 */
[-C--:B------:R-:W-:Y:S01]  /*10100*/  ISETP.GE.AND P5, PT, R4, R175.reuse, PT ;  /* 0x000000af0400720c */ /* 0x080fe20003fa6270 */
[C---:B------:R-:W-:Y:S01]  /*10110*/  FFMA.FTZ R64, R70.reuse, UR5, R56 ;  /* 0x0000000546407c23 */ /* 0x040fe20008010038 */
[----:B------:R-:W-:Y:S01]  /*10120*/  FFMA.FTZ R70, R70, UR5, R58 ;  /* 0x0000000546467c23 */ /* 0x000fe2000801003a */
[----:B------:R-:W-:Y:S02]  /*10130*/  FSEL R58, R66, -INF , !P2 ;  /* 0xff800000423a7808 */ /* 0x000fe40005000000 */
[----:B------:R-:W-:Y:S02]  /*10140*/  FSEL R66, R6, -INF , !P1 ;  /* 0xff80000006427808 */ /* 0x000fe40004800000 */
[----:B------:R-:W-:Y:S02]  /*10150*/  I2FP.F32.S32 R6, R18 ;  /* 0x0000001200067245 */ /* 0x000fe40000201400 */
[-C--:B------:R-:W-:Y:S01]  /*10160*/  ISETP.GE.AND P3, PT, R4, R174.reuse, PT ;  /* 0x000000ae0400720c */ /* 0x080fe20003f66270 */
[----:B------:R-:W-:Y:S01]  /*10170*/  IMAD.U32 R4, RZ, RZ, UR4 ;  /* 0x00000004ff047e24 */ /* 0x000fe2000f8e00ff */
[----:B------:R-:W-:Y:S01]  /*10180*/  ISETP.GE.AND P1, PT, R18, R174, PT ;  /* 0x000000ae1200720c */ /* 0x000fe20003f26270 */
[C---:B------:R-:W-:Y:S01]  /*10190*/  FFMA.FTZ R54, R6.reuse, UR5, R54 ;  /* 0x0000000506367c23 */ /* 0x040fe20008010036 */
[----:B------:R-:W-:Y:S01]  /*101a0*/  FFMA.FTZ R52, R6, UR5, R52 ;  /* 0x0000000506347c23 */ /* 0x000fe20008010034 */
[----:B------:R-:W-:-:S02]  /*101b0*/  ISETP.GE.AND P2, PT, R18, R175, PT ;  /* 0x000000af1200720c */ /* 0x000fc40003f46270 */
[--C-:B------:R-:W-:Y:S02]  /*101c0*/  LOP3.LUT R12, R12, 0xf0, R246.reuse, 0xfe, !PT ;  /* 0x000000f00c0c7812 */ /* 0x100fe400078efef6 */
[----:B------:R-:W-:Y:S02]  /*101d0*/  FSEL R54, R54, -INF , !P1 ;  /* 0xff80000036367808 */ /* 0x000fe40004800000 */
[----:B------:R-:W-:Y:S02]  /*101e0*/  LOP3.LUT R4, R4, 0xf8, R246, 0xfe, !PT ;  /* 0x000000f804047812 */ /* 0x000fe400078efef6 */
[----:B------:R-:W-:Y:S02]  /*101f0*/  PLOP3.LUT P1, PT, PT, PT, UP1, 0x80, 0x0 ;  /* 0x000000000000781c */ /* 0x000fe40003f2f018 */
[----:B------:R-:W-:Y:S02]  /*10200*/  FSEL R56, R14, -INF , !P6 ;  /* 0xff8000000e387808 */ /* 0x000fe40007000000 */
[----:B------:R-:W-:-:S02]  /*10210*/  FSEL R64, R64, -INF , !P5 ;  /* 0xff80000040407808 */ /* 0x000fc40006800000 */
[----:B------:R-:W-:Y:S02]  /*10220*/  FSEL R70, R70, -INF , !P3 ;  /* 0xff80000046467808 */ /* 0x000fe40005800000 */
[----:B------:R-:W-:Y:S02]  /*10230*/  FSEL R52, R52, -INF , !P2 ;  /* 0xff80000034347808 */ /* 0x000fe40005000000 */
[-C--:B------:R-:W-:Y:S02]  /*10240*/  ISETP.GE.AND P6, PT, R12, R175.reuse, PT ;  /* 0x000000af0c00720c */ /* 0x080fe40003fc6270 */
[----:B------:R-:W-:Y:S02]  /*10250*/  ISETP.GE.AND P5, PT, R4, R175, PT ;  /* 0x000000af0400720c */ /* 0x000fe40003fa6270 */
[-C--:B------:R-:W-:Y:S02]  /*10260*/  ISETP.GE.AND P3, PT, R12, R174.reuse, PT ;  /* 0x000000ae0c00720c */ /* 0x080fe40003f66270 */
[----:B------:R-:W-:-:S02]  /*10270*/  ISETP.GE.AND P2, PT, R4, R174, PT ;  /* 0x000000ae0400720c */ /* 0x000fc40003f46270 */
[----:B------:R-:W-:Y:S02]  /*10280*/  I2FP.F32.S32 R12, R12 ;  /* 0x0000000c000c7245 */ /* 0x000fe40000201400 */
[----:B------:R-:W-:-:S03]  /*10290*/  I2FP.F32.S32 R4, R4 ;  /* 0x0000000400047245 */ /* 0x000fc60000201400 */
[C---:B------:R-:W-:Y:S01]  /*102a0*/  FFMA.FTZ R48, R12.reuse, UR5, R48 ;  /* 0x000000050c307c23 */ /* 0x040fe20008010030 */
[----:B------:R-:W-:Y:S01]  /*102b0*/  FFMA.FTZ R50, R12, UR5, R50 ;  /* 0x000000050c327c23 */ /* 0x000fe20008010032 */
[C---:B------:R-:W-:Y:S01]  /*102c0*/  FFMA.FTZ R44, R4.reuse, UR5, R44 ;  /* 0x00000005042c7c23 */ /* 0x040fe2000801002c */
[----:B------:R-:W-:Y:S02]  /*102d0*/  FFMA.FTZ R46, R4, UR5, R46 ;  /* 0x00000005042e7c23 */ /* 0x000fe4000801002e */
        /* <DEDUP_REMOVED lines=36> */
[----:B------:R-:W-:-:S02]  /*10520*/  LOP3.LUT R4, R6, UR7, RZ, 0x3c, !PT ;  /* 0x0000000706047c12 */ /* 0x000fc4000f8e3cff */
[----:B------:R-:W-:Y:S02]  /*10530*/  ISETP.GE.AND P3, PT, R12, RZ, PT ;  /* 0x000000ff0c00720c */ /* 0x000fe40003f66270 */
        /* <DEDUP_REMOVED lines=24> */
[----:B------:R-:W-:-:S04]  /*106c0*/  IMAD R6, R6, UR10, RZ ;  /* 0x0000000a06067c24 */ /* 0x000fc8000f8e02ff */
[----:B------:R-:W-:-:S05]  /*106d0*/  IMAD R6, R14, UR11, R6 ;  /* 0x0000000b0e067c24 */ /* 0x000fca000f8e0206 */
[----:B------:R-:W-:Y:S01]  /*106e0*/  IADD3 R4, R31, R6, RZ ;  /* 0x000000061f047210 */ /* 0x000fe20007ffe0ff */
[----:B------:R-:W-:Y:S01]  /*106f0*/  IMAD.MOV.U32 R6, RZ, RZ, R30 ;  /* 0x000000ffff067224 */ /* 0x000fe200078e001e */
[----:B------:R-:W-:Y:S06]  /*10700*/  BRA `(.L_x_2445) ;  /* 0x0000000000107947 */ /* 0x000fec0003800000 */
.L_x_2444:
[----:B------:R-:W-:-:S04]  /*10710*/  ULEA UR7, -UR8, URZ, 0x8 ;  /* 0x0000003f08077291 */ /* 0x000fc8000f8e413f */
[----:B------:R-:W-:Y:S02]  /*10720*/  USHF.R.S32.HI UR4, URZ, 0x1f, UR7 ;  /* 0x0000001f3f047899 */ /* 0x000fe40008011407 */
[----:B------:R-:W-:-:S04]  /*10730*/  MOV R6, UR7 ;  /* 0x0000000700067c02 */ /* 0x000fc80008000f00 */
[----:B------:R-:W-:-:S07]  /*10740*/  MOV R4, UR4 ;  /* 0x0000000400047c02 */ /* 0x000fce0008000f00 */
.L_x_2445:
[----:B------:R-:W-:Y:S01]  /*10750*/  ULDC.64 UR10, c[0x0][0x218] ;  /* 0x00008600000a7ab9 */ /* 0x000fe20000000a00 */
[--C-:B------:R-:W-:Y:S01]  /*10760*/  @!P0 IADD3 R22, P3, P2, R6, UR14, R165.reuse ;  /* 0x0000000e06168c10 */ /* 0x100fe2000fa7e0a5 */
[----:B------:R-:W-:Y:S01]  /*10770*/  IMAD.U32 R128, RZ, RZ, UR8 ;  /* 0x00000008ff807e24 */ /* 0x000fe2000f8e00ff */
[C---:B------:R-:W-:Y:S01]  /*10780*/  LEA R250, P1, R165.reuse, UR10, 0x1 ;  /* 0x0000000aa5fa7c11 */ /* 0x040fe2000f8208ff */
[----:B------:R-:W-:Y:S01]  /*10790*/  IMAD.U32 R126, RZ, RZ, UR8 ;  /* 0x00000008ff7e7e24 */ /* 0x000fe2000f8e00ff */
[--C-:B------:R-:W-:Y:S01]  /*107a0*/  @!P0 IADD3.X R20, R4, UR13, R164.reuse, P3, P2 ;  /* 0x0000000d04148c10 */ /* 0x100fe20009fe44a4 */
[----:B------:R-:W-:Y:S01]  /*107b0*/  IMAD.U32 R46, RZ, RZ, UR8 ;  /* 0x00000008ff2e7e24 */ /* 0x000fe2000f8e00ff */
[--C-:B------:R-:W-:Y:S01]  /*107c0*/  LEA.HI.X R249, R165, UR11, R164.reuse, 0x1, P1 ;  /* 0x0000000ba5f97c11 */ /* 0x100fe200088f0ca4 */
[----:B------:R-:W-:Y:S01]  /*107d0*/  @!P0 IMAD.MOV.U32 R30, RZ, RZ, R165 ;  /* 0x000000ffff1e8224 */ /* 0x000fe200078e00a5 */
[C---:B------:R-:W-:Y:S01]  /*107e0*/  @!P0 LEA R116, P3, R22.reuse, UR10, 0x1 ;  /* 0x0000000a16748c11 */ /* 0x040fe2000f8608ff */
[----:B------:R-:W-:Y:S01]  /*107f0*/  @!P0 IMAD.MOV.U32 R31, RZ, RZ, R164 ;  /* 0x000000ffff1f8224 */ /* 0x000fe200078e00a4 */
[----:B------:R-:W-:Y:S01]  /*10800*/  @!UP0 UIMAD UR18, UR9, 0x30, URZ ;  /* 0x00000030091288a4 */ /* 0x000fe2000f8e023f */
[----:B------:R-:W-:Y:S01]  /*10810*/  IMAD.U32 R48, RZ, RZ, UR8 ;  /* 0x00000008ff307e24 */ /* 0x000fe2000f8e00ff */
[----:B------:R-:W-:Y:S01]  /*10820*/  @!P0 LEA.HI.X R117, R22, UR11, R20, 0x1, P3 ;  /* 0x0000000b16758c11 */ /* 0x000fe200098f0c14 */
[----:B------:R-:W-:Y:S01]  /*10830*/  IMAD.U32 R50, RZ, RZ, UR8 ;  /* 0x00000008ff327e24 */ /* 0x000fe2000f8e00ff */
[----:B------:R1:W-:Y:S01]  /*10840*/  @P0 STS.128 [R241+0x2000], RZ ;  /* 0x002000fff1000388 */ /* 0x0003e20000000c00 */
[----:B------:R-:W-:Y:S01]  /*10850*/  IMAD.U32 R124, RZ, RZ, UR8 ;  /* 0x00000008ff7c7e24 */ /* 0x000fe2000f8e00ff */
[----:B------:R-:W-:Y:S01]  /*10860*/  @!UP0 UIMAD UR7, UR9, 0x50, URZ ;  /* 0x00000050090788a4 */ /* 0x000fe2000f8e023f */
[----:B------:R-:W-:Y:S01]  /*10870*/  IMAD.U32 R122, RZ, RZ, UR8 ;  /* 0x00000008ff7a7e24 */ /* 0x000fe2000f8e00ff */
[----:B------:R-:W-:Y:S01]  /*10880*/  @!UP0 UIMAD UR4, UR9, 0x60, URZ ;  /* 0x00000060090488a4 */ /* 0x000fe2000f8e023f */
[----:B------:R-:W-:Y:S01]  /*10890*/  IMAD.U32 R120, RZ, RZ, UR8 ;  /* 0x00000008ff787e24 */ /* 0x000fe2000f8e00ff */
[----:B------:R-:W-:Y:S01]  /*108a0*/  BSSY B0, `(.L_x_2446) ;  /* 0x00000b4000007945 */ /* 0x000fe20003800000 */
[----:B------:R-:W-:-:S02]  /*108b0*/  IMAD.U32 R118, RZ, RZ, UR8 ;  /* 0x00000008ff767e24 */ /* 0x000fc4000f8e00ff */
[----:B------:R-:W-:Y:S02]  /*108c0*/  IMAD.U32 R14, RZ, RZ, UR8 ;  /* 0x00000008ff0e7e24 */ /* 0x000fe4000f8e00ff */
[----:B------:R-:W-:-:S03]  /*108d0*/  @!P0 IMAD.WIDE.U32 R128, R128, 0x30, R30 ;  /* 0x0000003080808825 */ /* 0x000fc600078e001e */
[----:B------:R-:W-:Y:S01]  /*108e0*/  @!P0 LEA R14, P2, R14, R165, 0x5 ;  /* 0x000000a50e0e8211 */ /* 0x000fe200078428ff */
[----:B------:R-:W-:-:S04]  /*108f0*/  @!P0 IMAD.WIDE.U32 R126, R126, 0x50, R30 ;  /* 0x000000507e7e8825 */ /* 0x000fc800078e001e */
[----:B------:R-:W-:-:S04]  /*10900*/  @!P0 IMAD.WIDE.U32 R46, R46, 0x60, R30 ;  /* 0x000000602e2e8825 */ /* 0x000fc800078e001e */
[----:B------:R-:W-:-:S04]  /*10910*/  @!P0 IMAD.WIDE.U32 R48, R48, 0x70, R30 ;  /* 0x0000007030308825 */ /* 0x000fc800078e001e */
[----:B------:R-:W-:-:S04]  /*10920*/  @!P0 IMAD.WIDE.U32 R50, R50, 0x90, R30 ;  /* 0x0000009032328825 */ /* 0x000fc800078e001e */
[----:B------:R-:W-:-:S04]  /*10930*/  @!P0 IMAD.WIDE.U32 R124, R124, 0xa0, R30 ;  /* 0x000000a07c7c8825 */ /* 0x000fc800078e001e */
[----:B------:R-:W-:-:S04]  /*10940*/  @!P0 IMAD.WIDE.U32 R122, R122, 0xb0, R30 ;  /* 0x000000b07a7a8825 */ /* 0x000fc800078e001e */
[----:B------:R-:W-:-:S04]  /*10950*/  @!P0 IMAD.WIDE.U32 R120, R120, 0xc0, R30 ;  /* 0x000000c078788825 */ /* 0x000fc800078e001e */
[----:B------:R-:W-:Y:S01]  /*10960*/  @!P0 IMAD.WIDE.U32 R118, R118, 0xd0, R30 ;  /* 0x000000d076768825 */ /* 0x000fe200078e001e */
[----:B------:R-:W-:-:S03]  /*10970*/  @!P0 LEA R30, P1, R6, R250, 0x1 ;  /* 0x000000fa061e8211 */ /* 0x000fc600078208ff */
[----:B------:R-:W-:Y:S01]  /*10980*/  IMAD.U32 R28, RZ, RZ, UR8 ;  /* 0x00000008ff1c7e24 */ /* 0x000fe2000f8e00ff */
[----:B------:R-:W-:Y:S01]  /*10990*/  @!P0 LEA.HI.X R31, R6, R249, R4, 0x1, P1 ;  /* 0x000000f9061f8211 */ /* 0x000fe200008f0c04 */
[----:B------:R-:W-:Y:S02]  /*109a0*/  IMAD.U32 R18, RZ, RZ, UR8 ;  /* 0x00000008ff127e24 */ /* 0x000fe4000f8e00ff */
[----:B------:R-:W-:Y:S01]  /*109b0*/  IMAD.U32 R12, RZ, RZ, UR9 ;  /* 0x00000009ff0c7e24 */ /* 0x000fe2000f8e00ff */
[-C--:B------:R-:W-:Y:S01]  /*109c0*/  @!P0 LEA R28, P1, R28, R165.reuse, 0x6 ;  /* 0x000000a51c1c8211 */ /* 0x080fe200078230ff */
[----:B------:R-:W-:Y:S01]  /*109d0*/  IMAD.U32 R44, RZ, RZ, UR8 ;  /* 0x00000008ff2c7e24 */ /* 0x000fe2000f8e00ff */
[----:B------:R-:W-:Y:S01]  /*109e0*/  @!PT LDS RZ, [RZ] ;  /* 0x00000000fffff984 */ /* 0x000fe20000000800 */
[----:B------:R-:W-:Y:S01]  /*109f0*/  @!PT LDS RZ, [RZ] ;  /* 0x00000000fffff984 */ /* 0x000fe20000000800 */
[----:B------:R-:W-:Y:S01]  /*10a00*/  @!PT LDS RZ, [RZ] ;  /* 0x00000000fffff984 */ /* 0x000fe20000000800 */
[----:B------:R2:W-:Y:S01]  /*10a10*/  @!P0 LDGSTS.E.BYPASS.LTC128B.128 [R241+0x2000], desc[UR20][R30.64] ;  /* 0x020000001ef18fae */ /* 0x0005e2000b901d54 */
[----:B------:R-:W-:Y:S01]  /*10a20*/  IMAD.U32 R20, RZ, RZ, UR8 ;  /* 0x00000008ff147e24 */ /* 0x000fe2000f8e00ff */
[-C--:B------:R-:W-:Y:S01]  /*10a30*/  @!P0 LEA.HI.X R12, R18, R164.reuse, R12, 0x5, P2 ;  /* 0x000000a4120c8211 */ /* 0x080fe200010f2c0c */
[----:B------:R-:W-:Y:S01]  /*10a40*/  IMAD.U32 R22, RZ, RZ, UR9 ;  /* 0x00000009ff167e24 */ /* 0x000fe2000f8e00ff */
[----:B------:R-:W-:Y:S01]  /*10a50*/  @!P0 LEA R44, P2, R44, R165, 0x7 ;  /* 0x000000a52c2c8211 */ /* 0x000fe200078438ff */
[----:B------:R-:W-:Y:S01]  /*10a60*/  IMAD.U32 R42, RZ, RZ, UR9 ;  /* 0x00000009ff2a7e24 */ /* 0x000fe2000f8e00ff */
[----:B------:R1:W-:Y:S01]  /*10a70*/  @P0 STS.128 [R241+0x2800], RZ ;  /* 0x002800fff1000388 */ /* 0x0003e20000000c00 */
[----:B------:R-:W-:Y:S01]  /*10a80*/  IMAD.U32 R114, RZ, RZ, UR8 ;  /* 0x00000008ff727e24 */ /* 0x000fe2000f8e00ff */
[----:B------:R-:W-:Y:S01]  /*10a90*/  @!P0 LEA.HI.X R22, R20, R164, R22, 0x6, P1 ;  /* 0x000000a414168211 */ /* 0x000fe200008f3416 */
[----:B------:R-:W-:Y:S01]  /*10aa0*/  @!P0 IMAD.MOV.U32 R130, RZ, RZ, R165 ;  /* 0x000000ffff828224 */ /* 0x000fe200078e00a5 */
[----:B------:R-:W-:Y:S01]  /*10ab0*/  @!P0 IADD3 R20, P1, R6, R128, RZ ;  /* 0x0000008006148210 */ /* 0x000fe20007f3e0ff */
[----:B------:R-:W-:Y:S01]  /*10ac0*/  @!P0 IMAD.MOV.U32 R131, RZ, RZ, R164 ;  /* 0x000000ffff838224 */ /* 0x000fe200078e00a4 */
[----:B------:R-:W-:Y:S01]  /*10ad0*/  @!P0 LEA.HI.X R42, R18, R164, R42, 0x7, P2 ;  /* 0x000000a4122a8211 */ /* 0x000fe200010f3c2a */
[----:B------:R-:W-:Y:S01]  /*10ae0*/  @!PT LDS RZ, [RZ] ;  /* 0x00000000fffff984 */ /* 0x000fe20000000800 */
[----:B------:R-:W-:Y:S01]  /*10af0*/  @!PT LDS RZ, [RZ] ;  /* 0x00000000fffff984 */ /* 0x000fe20000000800 */
[----:B------:R-:W-:Y:S01]  /*10b00*/  @!PT LDS RZ, [RZ] ;  /* 0x00000000fffff984 */ /* 0x000fe20000000800 */
[----:B------:R1:W-:Y:S01]  /*10b10*/  @!P0 LDGSTS.E.BYPASS.LTC128B.128 [R241+0x2800], desc[UR20][R116.64] ;  /* 0x0280000074f18fae */ /* 0x0003e2000b901d54 */
[----:B------:R-:W-:Y:S01]  /*10b20*/  @!P0 IADD3.X R18, R4, UR18, R129, P1, !PT ;  /* 0x0000001204128c10 */ /* 0x000fe20008ffe481 */
[----:B------:R-:W-:Y:S01]  /*10b30*/  @!UP0 UIMAD UR18, UR9, 0x70, URZ ;  /* 0x00000070091288a4 */ /* 0x000fe2000f8e023f */
[----:B------:R-:W-:Y:S01]  /*10b40*/  @!P0 IADD3 R36, P1, R6, R46, RZ ;  /* 0x0000002e06248210 */ /* 0x000fe20007f3e0ff */
[----:B------:R-:W-:Y:S01]  /*10b50*/  @!P0 IMAD.WIDE.U32 R114, R114, 0xe0, R130 ;  /* 0x000000e072728825 */ /* 0x000fe200078e0082 */
[----:B------:R1:W-:Y:S02]  /*10b60*/  @P0 STS.128 [R241+0x3000], RZ ;  /* 0x003000fff1000388 */ /* 0x0003e40000000c00 */
[----:B------:R-:W-:Y:S01]  /*10b70*/  @!P0 IADD3.X R34, R4, UR4, R47, P1, !PT ;  /* 0x0000000404228c10 */ /* 0x000fe20008ffe42f */
[----:B------:R-:W-:Y:S01]  /*10b80*/  @!UP0 UIMAD UR4, UR9, 0xa0, URZ ;  /* 0x000000a0090488a4 */ /* 0x000fe2000f8e023f */
[----:B------:R-:W-:-:S02]  /*10b90*/  @!P0 IADD3 R47, P1, R6, R50, RZ ;  /* 0x00000032062f8210 */ /* 0x000fc40007f3e0ff */
[----:B--2---:R-:W-:-:S04]  /*10ba0*/  @!P0 IADD3 R31, P2, R6, R126, RZ ;  /* 0x0000007e061f8210 */ /* 0x004fc80007f5e0ff */
[----:B------:R-:W-:Y:S01]  /*10bb0*/  @!P0 IADD3.X R30, R4, UR7, R127, P2, !PT ;  /* 0x00000007041e8c10 */ /* 0x000fe200097fe47f */
[----:B------:R-:W-:Y:S01]  /*10bc0*/  @!UP0 UIMAD UR7, UR9, 0x90, URZ ;  /* 0x00000090090788a4 */ /* 0x000fe2000f8e023f */
[----:B------:R-:W-:-:S04]  /*10bd0*/  @!P0 IADD3 R40, P2, R6, R48, RZ ;  /* 0x0000003006288210 */ /* 0x000fc80007f5e0ff */
[----:B------:R-:W-:Y:S01]  /*10be0*/  @!P0 IADD3.X R38, R4, UR18, R49, P2, !PT ;  /* 0x0000001204268c10 */ /* 0x000fe200097fe431 */
[----:B------:R-:W-:Y:S01]  /*10bf0*/  @!UP0 UIMAD UR18, UR9, 0xb0, URZ ;  /* 0x000000b0091288a4 */ /* 0x000fe2000f8e023f */
[----:B------:R-:W-:Y:S02]  /*10c00*/  @!P0 IADD3 R49, P2, R6, R124, RZ ;  /* 0x0000007c06318210 */ /* 0x000fe40007f5e0ff */
[C---:B------:R-:W-:Y:S01]  /*10c10*/  @!P0 IADD3.X R46, R4.reuse, UR7, R51, P1, !PT ;  /* 0x00000007042e8c10 */ /* 0x040fe20008ffe433 */
[----:B------:R-:W-:Y:S01]  /*10c20*/  @!UP0 UIMAD UR7, UR9, 0xc0, URZ ;  /* 0x000000c0090788a4 */ /* 0x000fe2000f8e023f */
[----:B------:R-:W-:Y:S01]  /*10c30*/  @!P0 IADD3.X R48, R4, UR4, R125, P2, !PT ;  /* 0x0000000404308c10 */ /* 0x000fe200097fe47d */
[----:B------:R-:W-:Y:S01]  /*10c40*/  @!UP0 UIMAD UR4, UR9, 0xd0, URZ ;  /* 0x000000d0090488a4 */ /* 0x000fe2000f8e023f */
[C---:B------:R-:W-:Y:S02]  /*10c50*/  @!P0 IADD3 R51, P1, R6.reuse, R122, RZ ;  /* 0x0000007a06338210 */ /* 0x040fe40007f3e0ff */
[----:B------:R-:W-:-:S02]  /*10c60*/  @!P0 IADD3 R100, P2, R6, R120, RZ ;  /* 0x0000007806648210 */ /* 0x000fc40007f5e0ff */
[C---:B------:R-:W-:Y:S02]  /*10c70*/  @!P0 IADD3.X R50, R4.reuse, UR18, R123, P1, !PT ;  /* 0x0000001204328c10 */ /* 0x040fe40008ffe47b */
[----:B------:R-:W-:Y:S02]  /*10c80*/  @!P0 IADD3.X R98, R4, UR7, R121, P2, !PT ;  /* 0x0000000704628c10 */ /* 0x000fe400097fe479 */
[C---:B------:R-:W-:Y:S02]  /*10c90*/  @!P0 IADD3 R104, P1, R6.reuse, R118, RZ ;  /* 0x0000007606688210 */ /* 0x040fe40007f3e0ff */
[----:B------:R-:W-:Y:S02]  /*10ca0*/  @!P0 IADD3 R14, P2, R6, R14, RZ ;  /* 0x0000000e060e8210 */ /* 0x000fe40007f5e0ff */
[----:B------:R-:W-:Y:S01]  /*10cb0*/  @!P0 IADD3.X R102, R4, UR4, R119, P1, !PT ;  /* 0x0000000404668c10 */ /* 0x000fe20008ffe477 */
[----:B------:R-:W-:Y:S01]  /*10cc0*/  @!UP0 UIMAD UR4, UR9, 0xe0, URZ ;  /* 0x000000e0090488a4 */ /* 0x000fe2000f8e023f */
[----:B------:R-:W-:Y:S01]  /*10cd0*/  @!P0 IADD3 R108, P1, R6, R114, RZ ;  /* 0x00000072066c8210 */ /* 0x000fe20007f3e0ff */
[----:B------:R-:W-:Y:S01]  /*10ce0*/  @!P0 IMAD.X R12, R4, 0x1, R12, P2 ;  /* 0x00000001040c8824 */ /* 0x000fe200010e060c */
[----:B------:R-:W-:-:S02]  /*10cf0*/  @!P0 IADD3 R28, P2, R6, R28, RZ ;  /* 0x0000001c061c8210 */ /* 0x000fc40007f5e0ff */
[----:B------:R-:W-:Y:S02]  /*10d00*/  @!P0 LEA R114, P3, R14, UR10, 0x1 ;  /* 0x0000000a0e728c11 */ /* 0x000fe4000f8608ff */
[C---:B------:R-:W-:Y:S01]  /*10d10*/  @!P0 IADD3.X R106, R4.reuse, UR4, R115, P1, !PT ;  /* 0x00000004046a8c10 */ /* 0x040fe20008ffe473 */
[----:B------:R-:W-:Y:S01]  /*10d20*/  @!P0 IMAD.X R22, R4, 0x1, R22, P2 ;  /* 0x0000000104168824 */ /* 0x000fe200010e0616 */
[----:B------:R-:W-:Y:S02]  /*10d30*/  @!P0 LEA R118, P1, R28, UR10, 0x1 ;  /* 0x0000000a1c768c11 */ /* 0x000fe4000f8208ff */
[----:B------:R-:W-:Y:S02]  /*10d40*/  @!P0 LEA R120, P2, R20, UR10, 0x1 ;  /* 0x0000000a14788c11 */ /* 0x000fe4000f8408ff */
[----:B------:R-:W-:Y:S02]  /*10d50*/  @!P0 LEA.HI.X R119, R28, UR11, R22, 0x1, P1 ;  /* 0x0000000b1c778c11 */ /* 0x000fe400088f0c16 */
[----:B------:R-:W-:-:S02]  /*10d60*/  @!P0 LEA.HI.X R115, R14, UR11, R12, 0x1, P3 ;  /* 0x0000000b0e738c11 */ /* 0x000fc400098f0c0c */
[----:B------:R-:W-:Y:S02]  /*10d70*/  @!P0 LEA.HI.X R121, R20, UR11, R18, 0x1, P2 ;  /* 0x0000000b14798c11 */ /* 0x000fe400090f0c12 */
[----:B------:R-:W-:Y:S01]  /*10d80*/  @!P0 IADD3 R44, P1, R6, R44, RZ ;  /* 0x0000002c062c8210 */ /* 0x000fe20007f3e0ff */
[----:B------:R-:W-:Y:S01]  /*10d90*/  @!PT LDS RZ, [RZ] ;  /* 0x00000000fffff984 */ /* 0x000fe20000000800 */
[----:B------:R-:W-:Y:S01]  /*10da0*/  @!PT LDS RZ, [RZ] ;  /* 0x00000000fffff984 */ /* 0x000fe20000000800 */
[----:B------:R-:W-:Y:S01]  /*10db0*/  @!PT LDS RZ, [RZ] ;  /* 0x00000000fffff984 */ /* 0x000fe20000000800 */
[----:B------:R1:W-:Y:S01]  /*10dc0*/  @!P0 LDGSTS.E.BYPASS.LTC128B.128 [R241+0x3000], desc[UR20][R114.64] ;  /* 0x0300000072f18fae */ /* 0x0003e2000b901d54 */
[C---:B------:R-:W-:Y:S02]  /*10dd0*/  @!P0 LEA R124, P3, R31.reuse, UR10, 0x1 ;  /* 0x0000000a1f7c8c11 */ /* 0x040fe4000f8608ff */
[----:B------:R-:W-:Y:S01]  /*10de0*/  @!P0 LEA R122, P2, R36, UR10, 0x1 ;  /* 0x0000000a247a8c11 */ /* 0x000fe2000f8408ff */
[----:B------:R-:W-:Y:S01]  /*10df0*/  @!P0 IMAD.X R42, R4, 0x1, R42, P1 ;  /* 0x00000001042a8824 */ /* 0x000fe200008e062a */
        /* <DEDUP_REMOVED lines=26> */
[----:B------:R-:W-:Y:S02]  /*10fa0*/  @!P0 LEA R46, P1, R100, UR10, 0x1 ;  /* 0x0000000a642e8c11 */ /* 0x000fe4000f8208ff */
[----:B------:R-:W-:Y:S01]  /*10fb0*/  @!P0 LEA.HI.X R49, R51, UR11, R50, 0x1, P2 ;  /* 0x0000000b33318c11 */ /* 0x000fe200090f0c32 */
[----:B------:R1:W-:Y:S01]  /*10fc0*/  @P0 STS.128 [R241+0x5000], RZ ;  /* 0x005000fff1000388 */ /* 0x0003e20000000c00 */
[----:B------:R-:W-:-:S02]  /*10fd0*/  @!P0 LEA R174, P2, R104, UR10, 0x1 ;  /* 0x0000000a68ae8c11 */ /* 0x000fc4000f8408ff */
[----:B------:R-:W-:Y:S01]  /*10fe0*/  @!P0 LEA.HI.X R47, R100, UR11, R98, 0x1, P1 ;  /* 0x0000000b642f8c11 */ /* 0x000fe200088f0c62 */
[----:B------:R-:W-:Y:S01]  /*10ff0*/  @!PT LDS RZ, [RZ] ;  /* 0x00000000fffff984 */ /* 0x000fe20000000800 */
[----:B------:R-:W-:Y:S01]  /*11000*/  @!PT LDS RZ, [RZ] ;  /* 0x00000000fffff984 */ /* 0x000fe20000000800 */
[----:B------:R-:W-:Y:S01]  /*11010*/  @!PT LDS RZ, [RZ] ;  /* 0x00000000fffff984 */ /* 0x000fe20000000800 */
[----:B------:R1:W-:Y:S01]  /*11020*/  @!P0 LDGSTS.E.BYPASS.LTC128B.128 [R241+0x5000], desc[UR20][R122.64] ;  /* 0x050000007af18fae */ /* 0x0003e2000b901d54 */
[----:B------:R-:W-:Y:S02]  /*11030*/  @!P0 LEA R50, P1, R108, UR10, 0x1 ;  /* 0x0000000a6c328c11 */ /* 0x000fe4000f8208ff */
[----:B------:R-:W-:Y:S01]  /*11040*/  @!P0 LEA.HI.X R175, R104, UR11, R102, 0x1, P2 ;  /* 0x0000000b68af8c11 */ /* 0x000fe200090f0c66 */
[----:B------:R1:W-:Y:S01]  /*11050*/  @P0 STS.128 [R241+0x5800], RZ ;  /* 0x005800fff1000388 */ /* 0x0003e20000000c00 */
[----:B------:R-:W-:-:S03]  /*11060*/  @!P0 LEA.HI.X R51, R108, UR11, R106, 0x1, P1 ;  /* 0x0000000b6c338c11 */ /* 0x000fc600088f0c6a */
        /* <DEDUP_REMOVED lines=41> */
[-C--:B------:R-:W-:Y:S01]  /*11300*/  LOP3.LUT R165, R165, R164.reuse, RZ, 0x3c, !PT ;  /* 0x000000a4a5a57212 */ /* 0x080fe200078e3cff */
[----:B------:R-:W-:Y:S01]  /*11310*/  IMAD.U32 R12, RZ, RZ, UR8 ;  /* 0x00000008ff0c7e24 */ /* 0x000fe2000f8e00ff */
[----:B------:R-:W-:Y:S02]  /*11320*/  UIMAD UR4, UR9, 0xf0, URZ ;  /* 0x000000f0090478a4 */ /* 0x000fe4000f8e023f */
[----:B------:R-:W-:-:S04]  /*11330*/  LOP3.LUT R164, R165, R164, RZ, 0x3c, !PT ;  /* 0x000000a4a5a47212 */ /* 0x000fc800078e3cff */
[----:B------:R-:W-:-:S03]  /*11340*/  LOP3.LUT R165, R165, R164, RZ, 0x3c, !PT ;  /* 0x000000a4a5a57212 */ /* 0x000fc600078e3cff */
[----:B------:R-:W-:-:S03]  /*11350*/  IMAD.WIDE.U32 R164, R12, 0xf0, R164 ;  /* 0x000000f00ca47825 */ /* 0x000fc600078e00a4 */
[----:B------:R-:W-:-:S04]  /*11360*/  IADD3 R14, P0, R6, R164, RZ ;  /* 0x000000a4060e7210 */ /* 0x000fc80007f1e0ff */
[----:B------:R-:W-:Y:S02]  /*11370*/  IADD3.X R12, R4, UR4, R165, P0, !PT ;  /* 0x00000004040c7c10 */ /* 0x000fe400087fe4a5 */
[----:B-1----:R-:W-:-:S04]  /*11380*/  LEA R30, P0, R14, UR10, 0x1 ;  /* 0x0000000a0e1e7c11 */ /* 0x002fc8000f8008ff */
[----:B------:R-:W-:-:S05]  /*11390*/  LEA.HI.X R31, R14, UR11, R12, 0x1, P0 ;  /* 0x0000000b0e1f7c11 */ /* 0x000fca00080f0c0c */
[----:B------:R-:W-:Y:S01]  /*113a0*/  @!PT LDS RZ, [RZ] ;  /* 0x00000000fffff984 */ /* 0x000fe20000000800 */
[----:B------:R-:W-:Y:S01]  /*113b0*/  @!PT LDS RZ, [RZ] ;  /* 0x00000000fffff984 */ /* 0x000fe20000000800 */
[----:B------:R-:W-:Y:S01]  /*113c0*/  @!PT LDS RZ, [RZ] ;  /* 0x00000000fffff984 */ /* 0x000fe20000000800 */
[----:B------:R2:W-:Y:S04]  /*113d0*/  LDGSTS.E.BYPASS.LTC128B.128 [R241+0x9800], desc[UR20][R30.64] ;  /* 0x098000001ef17fae */ /* 0x0005e8000b901d54 */
.L_x_2447:
[----:B------:R-:W-:Y:S05]  /*113e0*/  BSYNC B0 ;  /* 0x0000000000007941 */ /* 0x000fea0003800000 */
.L_x_2446:
[----:B------:R-:W0:Y:S01]  /*113f0*/  LDGDEPBAR ;  /* 0x00000000000079af */ /* 0x000e220000000000 */
[----:B------:R-:W-:-:S04]  /*11400*/  LEA R250, P0, R6, R250, 0x1 ;  /* 0x000000fa06fa7211 */ /* 0x000fc800078008ff */
[----:B------:R-:W-:-:S09]  /*11410*/  LEA.HI.X R249, R6, R249, R4, 0x1, P0 ;  /* 0x000000f906f97211 */ /* 0x000fd200000f0c04 */
.L_x_2443:
[----:B------:R-:W3:Y:S01]  /*11420*/  LDL.LU R14, [R1+0x4] ;  /* 0x00000400010e7983 */ /* 0x000ee20000300800 */
[----:B------:R-:W-:Y:S01]  /*11430*/  FMNMX.FTZ R12, R2, R25, !PT ;  /* 0x00000019020c7209 */ /* 0x000fe20007810000 */
[----:B------:R-:W-:Y:S02]  /*11440*/  ULDC UR4, c[0x0][0x2ec] ;  /* 0x0000bb0000047ab9 */ /* 0x000fe40000000800 */
[----:B------:R-:W4:Y:S01]  /*11450*/  LDL.LU R164, [R1] ;  /* 0x0000000001a47983 */ /* 0x000f220000300800 */
        /* <DEDUP_REMOVED lines=62> */
[----:B-1----:R-:W-:-:S04]  /*11840*/  FMNMX.FTZ R126, R92, R4, !PT ;  /* 0x000000045c7e7209 */ /* 0x002fc80007810000 */
[----:B------:R-:W-:-:S04]  /*11850*/  FMNMX.FTZ R126, R109, R126, !PT ;  /* 0x0000007e6d7e7209 */ /* 0x000fc80007810000 */
[----:B------:R-:W-:-:S04]  /*11860*/  FMNMX.FTZ R126, R3, R126, !PT ;  /* 0x0000007e037e7209 */ /* 0x000fc80007810000 */
[----:B------:R-:W-:-:S05]  /*11870*/  FMNMX.FTZ R126, R113, R126, !PT ;  /* 0x0000007e717e7209 */ /* 0x000fca0007810000 */
[----:B------:R-:W1:Y:S02]  /*11880*/  SHFL.BFLY PT, R4, R126, 0x2, 0x1f ;  /* 0x0c401f007e047f89 */ /* 0x000e6400000e0000 */
[----:B-1----:R-:W-:-:S05]  /*11890*/  FMNMX.FTZ R126, R126, R4, !PT ;  /* 0x000000047e7e7209 */ /* 0x002fca0007810000 */
[----:B------:R-:W1:Y:S01]  /*118a0*/  SHFL.BFLY PT, R4, R126, 0x1, 0x1f ;  /* 0x0c201f007e047f89 */ /* 0x000e6200000e0000 */
[----:B---3--:R-:W-:-:S04]  /*118b0*/  FMNMX.FTZ R12, R14, R12, !PT ;  /* 0x0000000c0e0c7209 */ /* 0x008fc80007810000 */
[----:B------:R-:W-:-:S04]  /*118c0*/  FMNMX.FTZ R12, R19, R12, !PT ;  /* 0x0000000c130c7209 */ /* 0x000fc80007810000 */
[----:B------:R-:W-:-:S04]  /*118d0*/  FMNMX.FTZ R12, R43, R12, !PT ;  /* 0x0000000c2b0c7209 */ /* 0x000fc80007810000 */
[----:B------:R-:W-:-:S04]  /*118e0*/  FMNMX.FTZ R12, R26, R12, !PT ;  /* 0x0000000c1a0c7209 */ /* 0x000fc80007810000 */
[----:B------:R-:W-:Y:S02]  /*118f0*/  FMNMX.FTZ R12, R39, R12, !PT ;  /* 0x0000000c270c7209 */ /* 0x000fe40007810000 */
[----:B-1----:R-:W-:Y:S02]  /*11900*/  FMNMX.FTZ R126, R126, R4, !PT ;  /* 0x000000047e7e7209 */ /* 0x002fe40007810000 */
[----:B------:R-:W-:Y:S02]  /*11910*/  FMNMX.FTZ R12, R15, R12, !PT ;  /* 0x0000000c0f0c7209 */ /* 0x000fe40007810000 */
[C---:B------:R-:W-:Y:S01]  /*11920*/  FSETP.NEU.FTZ.AND P0, PT, R126.reuse, -INF , PT ;  /* 0xff8000007e00780b */ /* 0x040fe20003f1d000 */
[C---:B------:R-:W-:Y:S01]  /*11930*/  FMUL.FTZ R104, R126.reuse, UR4 ;  /* 0x000000047e687c20 */ /* 0x040fe20008410000 */
[----:B------:R-:W-:Y:S02]  /*11940*/  FMNMX.FTZ R12, R23, R12, !PT ;  /* 0x0000000c170c7209 */ /* 0x000fe40007810000 */
[----:B------:R-:W-:-:S02]  /*11950*/  FSEL R4, R126, RZ, P0 ;  /* 0x000000ff7e047208 */ /* 0x000fc40000000000 */
[----:B------:R-:W-:Y:S02]  /*11960*/  FMNMX.FTZ R12, R16, R12, !PT ;  /* 0x0000000c100c7209 */ /* 0x000fe40007810000 */
[----:B------:R-:W-:Y:S01]  /*11970*/  FSEL R104, R104, RZ, P0 ;  /* 0x000000ff68687208 */ /* 0x000fe20000000000 */
[----:B------:R-:W-:Y:S01]  /*11980*/  FADD.FTZ R0, R0, -R4 ;  /* 0x8000000400007221 */ /* 0x000fe20000010000 */
[----:B------:R-:W-:-:S03]  /*11990*/  FMNMX.FTZ R12, R21, R12, !PT ;  /* 0x0000000c150c7209 */ /* 0x000fc60007810000 */
[--C-:B------:R-:W-:Y:S01]  /*119a0*/  FFMA.FTZ R102, R5, UR4, -R104.reuse ;  /* 0x0000000405667c23 */ /* 0x100fe20008010868 */
[----:B------:R-:W-:Y:S01]  /*119b0*/  FMNMX.FTZ R12, R11, R12, !PT ;  /* 0x0000000c0b0c7209 */ /* 0x000fe20007810000 */
[--C-:B------:R-:W-:Y:S01]  /*119c0*/  FFMA.FTZ R98, R7, UR4, -R104.reuse ;  /* 0x0000000407627c23 */ /* 0x100fe20008010868 */
[--C-:B------:R-:W-:Y:S01]  /*119d0*/  FFMA.FTZ R100, R35, UR4, -R104.reuse ;  /* 0x0000000423647c23 */ /* 0x100fe20008010868 */
[--C-:B------:R-:W-:Y:S01]  /*119e0*/  FFMA.FTZ R33, R33, UR4, -R104.reuse ;  /* 0x0000000421217c23 */ /* 0x100fe20008010868 */
[----:B------:R-:W-:Y:S01]  /*119f0*/  FMNMX.FTZ R12, R17, R12, !PT ;  /* 0x0000000c110c7209 */ /* 0x000fe20007810000 */
[----:B------:R-:W-:Y:S01]  /*11a00*/  FMUL.FTZ R0, R0, UR4 ;  /* 0x0000000400007c20 */ /* 0x000fe20008410000 */
[----:B------:R-:W-:Y:S01]  /*11a10*/  MUFU.EX2 R102, R102 ;  /* 0x0000006600667308 */ /* 0x000fe20000000800 */
[--C-:B------:R-:W-:Y:S01]  /*11a20*/  FFMA.FTZ R40, R37, UR4, -R104.reuse ;  /* 0x0000000425287c23 */ /* 0x100fe20008010868 */
[----:B------:R-:W-:Y:S01]  /*11a30*/  FMNMX.FTZ R12, R10, R12, !PT ;  /* 0x0000000c0a0c7209 */ /* 0x000fe20007810000 */
[--C-:B------:R-:W-:Y:S01]  /*11a40*/  FFMA.FTZ R179, R179, UR4, -R104.reuse ;  /* 0x00000004b3b37c23 */ /* 0x100fe20008010868 */
[--C-:B------:R-:W-:Y:S01]  /*11a50*/  FFMA.FTZ R184, R184, UR4, -R104.reuse ;  /* 0x00000004b8b87c23 */ /* 0x100fe20008010868 */
[--C-:B------:R-:W-:Y:S01]  /*11a60*/  FFMA.FTZ R185, R185, UR4, -R104.reuse ;  /* 0x00000004b9b97c23 */ /* 0x100fe20008010868 */
[----:B------:R-:W-:Y:S01]  /*11a70*/  FMNMX.FTZ R12, R13, R12, !PT ;  /* 0x0000000c0d0c7209 */ /* 0x000fe20007810000 */
[--C-:B------:R-:W-:Y:S01]  /*11a80*/  FFMA.FTZ R192, R192, UR4, -R104.reuse ;  /* 0x00000004c0c07c23 */ /* 0x100fe20008010868 */
        /* <DEDUP_REMOVED lines=16> */
[----:B------:R-:W1:Y:S01]  /*11b90*/  MUFU.EX2 R129, R0 ;  /* 0x0000000000817308 */ /* 0x000e620000000800 */
[--C-:B------:R-:W-:Y:S01]  /*11ba0*/  FFMA.FTZ R95, R95, UR4, -R104.reuse ;  /* 0x000000045f5f7c23 */ /* 0x100fe20008010868 */
[----:B----4-:R-:W-:Y:S01]  /*11bb0*/  FMNMX.FTZ R12, R164, R12, !PT ;  /* 0x0000000ca40c7209 */ /* 0x010fe20007810000 */
        /* <DEDUP_REMOVED lines=14> */
[-C--:B-1----:R-:W-:Y:S01]  /*11ca0*/  FMUL.FTZ R22, R162, R129.reuse ;  /* 0x00000081a2167220 */ /* 0x082fe20000410000 */
[----:B------:R-:W-:Y:S01]  /*11cb0*/  FMNMX.FTZ R12, R211, R12, !PT ;  /* 0x0000000cd30c7209 */ /* 0x000fe20007810000 */
[-C--:B--2---:R-:W-:Y:S01]  /*11cc0*/  FMUL.FTZ R30, R154, R129.reuse ;  /* 0x000000819a1e7220 */ /* 0x084fe20000410000 */
[-C--:B------:R-:W-:Y:S01]  /*11cd0*/  FMUL.FTZ R31, R155, R129.reuse ;  /* 0x000000819b1f7220 */ /* 0x080fe20000410000 */
[-C--:B------:R-:W-:Y:S01]  /*11ce0*/  FMUL.FTZ R38, R146, R129.reuse ;  /* 0x0000008192267220 */ /* 0x080fe20000410000 */
[----:B------:R-:W-:Y:S01]  /*11cf0*/  FMNMX.FTZ R12, R199, R12, !PT ;  /* 0x0000000cc70c7209 */ /* 0x000fe20007810000 */
[-C--:B------:R-:W-:Y:S01]  /*11d00*/  FMUL.FTZ R158, R158, R129.reuse ;  /* 0x000000819e9e7220 */ /* 0x080fe20000410000 */
        /* <DEDUP_REMOVED lines=11> */
[----:B------:R-:W-:Y:S01]  /*11dc0*/  FMUL.FTZ R135, R135, R129 ;  /* 0x0000008187877220 */ /* 0x000fe20000410000 */
[--C-:B------:R-:W-:Y:S01]  /*11dd0*/  FFMA.FTZ R146, R247, UR4, -R104.reuse ;  /* 0x00000004f7927c23 */ /* 0x100fe20008010868 */
[--C-:B------:R-:W-:Y:S01]  /*11de0*/  FFMA.FTZ R154, R205, UR4, -R104.reuse ;  /* 0x00000004cd9a7c23 */ /* 0x100fe20008010868 */
[----:B------:R-:W-:Y:S01]  /*11df0*/  FMNMX.FTZ R12, R186, R12, !PT ;  /* 0x0000000cba0c7209 */ /* 0x000fe20007810000 */
[--C-:B------:R-:W-:Y:S01]  /*11e00*/  FFMA.FTZ R155, R212, UR4, -R104.reuse ;  /* 0x00000004d49b7c23 */ /* 0x100fe20008010868 */
[--C-:B------:R-:W-:Y:S01]  /*11e10*/  FFMA.FTZ R162, R195, UR4, -R104.reuse ;  /* 0x00000004c3a27c23 */ /* 0x100fe20008010868 */
[----:B------:R-:W-:Y:S01]  /*11e20*/  MUFU.EX2 R185, R185 ;  /* 0x000000b900b97308 */ /* 0x000fe20000000800 */
[----:B------:R-:W-:Y:S01]  /*11e30*/  FMNMX.FTZ R12, R197, R12, !PT ;  /* 0x0000000cc50c7209 */ /* 0x000fe20007810000 */
[--C-:B------:R-:W-:Y:S01]  /*11e40*/  FFMA.FTZ R77, R77, UR4, -R104.reuse ;  /* 0x000000044d4d7c23 */ /* 0x100fe20008010868 */
        /* <DEDUP_REMOVED lines=19> */
[----:B------:R-:W-:-:S02]  /*11f80*/  FFMA.FTZ R3, R3, UR4, -R104 ;  /* 0x0000000403037c23 */ /* 0x000fc40008010868 */
[----:B------:R-:W-:Y:S01]  /*11f90*/  MUFU.EX2 R155, R155 ;  /* 0x0000009b009b7308 */ /* 0x000fe20000000800 */
[----:B------:R-:W-:-:S04]  /*11fa0*/  FMNMX.FTZ R12, R183, R12, !PT ;  /* 0x0000000cb70c7209 */ /* 0x000fc80007810000 */
[----:B------:R-:W-:-:S03]  /*11fb0*/  FMNMX.FTZ R12, R99, R12, !PT ;  /* 0x0000000c630c7209 */ /* 0x000fc60007810000 */
        /* <DEDUP_REMOVED lines=39> */
[----:B------:R-:W-:Y:S02]  /*12230*/  MUFU.EX2 R168, R168 ;  /* 0x000000a800a87308 */ /* 0x000fe40000000800 */
[----:B------:R-:W1:Y:S06]  /*12240*/  SHFL.BFLY PT, R6, R12, 0x2, 0x1f ;  /* 0x0c401f000c067f89 */ /* 0x000e6c00000e0000 */
[----:B------:R-:W-:Y:S08]  /*12250*/  MUFU.EX2 R93, R93 ;  /* 0x0000005d005d7308 */ /* 0x000ff00000000800 */
[----:B------:R-:W-:Y:S08]  /*12260*/  MUFU.EX2 R88, R88 ;  /* 0x0000005800587308 */ /* 0x000ff00000000800 */
[----:B------:R-:W-:Y:S01]  /*12270*/  MUFU.EX2 R89, R89 ;  /* 0x0000005900597308 */ /* 0x000fe20000000800 */
[----:B-1----:R-:W-:-:S05]  /*12280*/  FMNMX.FTZ R6, R12, R6, !PT ;  /* 0x000000060c067209 */ /* 0x002fca0007810000 */
[----:B------:R-:W1:Y:S02]  /*12290*/  SHFL.BFLY PT, R127, R6, 0x1, 0x1f ;  /* 0x0c201f00067f7f89 */ /* 0x000e6400000e0000 */
[----:B------:R-:W-:Y:S08]  /*122a0*/  MUFU.EX2 R82, R82 ;  /* 0x0000005200527308 */ /* 0x000ff00000000800 */
[----:B------:R-:W-:Y:S08]  /*122b0*/  MUFU.EX2 R85, R85 ;  /* 0x0000005500557308 */ /* 0x000ff00000000800 */
[----:B------:R-:W-:Y:S01]  /*122c0*/  MUFU.EX2 R80, R80 ;  /* 0x0000005000507308 */ /* 0x000fe20000000800 */
[----:B-1----:R-:W-:-:S07]  /*122d0*/  FMNMX.FTZ R127, R6, R127, !PT ;  /* 0x0000007f067f7209 */ /* 0x002fce0007810000 */
[----:B------:R-:W-:Y:S01]  /*122e0*/  MUFU.EX2 R79, R79 ;  /* 0x0000004f004f7308 */ /* 0x000fe20000000800 */
[----:B------:R-:W-:Y:S01]  /*122f0*/  LDSM.16.MT88.4 R4, [R232+0xa000] ;  /* 0x00a00000e804783b */ /* 0x000fe20000004200 */
[C---:B------:R-:W-:Y:S01]  /*12300*/  FSETP.NEU.FTZ.AND P1, PT, R127.reuse, -INF , PT ;  /* 0xff8000007f00780b */ /* 0x040fe20003f3d000 */
[----:B------:R-:W-:-:S03]  /*12310*/  FMUL.FTZ R125, R127, UR4 ;  /* 0x000000047f7d7c20 */ /* 0x000fc60008410000 */
[----:B------:R-:W-:Y:S02]  /*12320*/  FSEL R130, R127, RZ, P1 ;  /* 0x000000ff7f827208 */ /* 0x000fe40000800000 */
[----:B------:R-:W-:Y:S01]  /*12330*/  MUFU.EX2 R74, R74 ;  /* 0x0000004a004a7308 */ /* 0x000fe20000000800 */
[----:B------:R-:W-:Y:S02]  /*12340*/  FSEL R125, R125, RZ, P1 ;  /* 0x000000ff7d7d7208 */ /* 0x000fe40000800000 */
[----:B------:R-:W-:-:S03]  /*12350*/  FADD.FTZ R130, R2, -R130 ;  /* 0x8000008202827221 */ /* 0x000fc60000010000 */
[--C-:B------:R-:W-:Y:S01]  /*12360*/  FFMA.FTZ R121, R14, UR4, -R125.reuse ;  /* 0x000000040e797c23 */ /* 0x100fe2000801087d */
[--C-:B------:R-:W-:Y:S01]  /*12370*/  FFMA.FTZ R120, R19, UR4, -R125.reuse ;  /* 0x0000000413787c23 */ /* 0x100fe2000801087d */
[----:B------:R-:W-:Y:S01]  /*12380*/  FMUL.FTZ R130, R130, UR4 ;  /* 0x0000000482827c20 */ /* 0x000fe20008410000 */
        /* <DEDUP_REMOVED lines=8> */
[----:B------:R-:W2:Y:S01]  /*12410*/  LDSM.16.MT88.4 R16, [R234+0xa000] ;  /* 0x00a00000ea10783b */ /* 0x000ea20000004200 */
[--C-:B------:R-:W-:Y:S01]  /*12420*/  FFMA.FTZ R123, R41, UR4, -R125.reuse ;  /* 0x00000004297b7c23 */ /* 0x100fe2000801087d */
[--C-:B------:R-:W-:Y:S01]  /*12430*/  FFMA.FTZ R117, R39, UR4, -R125.reuse ;  /* 0x0000000427757c23 */ /* 0x100fe2000801087d */
[--C-:B------:R-:W-:Y:S01]  /*12440*/  FFMA.FTZ R115, R23, UR4, -R125.reuse ;  /* 0x0000000417737c23 */ /* 0x100fe2000801087d */
[----:B------:R-:W3:Y:S01]  /*12450*/  LDSM.16.MT88.4 R12, [R231+0xa000] ;  /* 0x00a00000e70c783b */ /* 0x000ee20000004200 */
[----:B------:R-:W-:Y:S01]  /*12460*/  MUFU.EX2 R124, R124 ;  /* 0x0000007c007c7308 */ /* 0x000fe20000000800 */
[--C-:B------:R-:W-:Y:S01]  /*12470*/  FFMA.FTZ R112, R21, UR4, -R125.reuse ;  /* 0x0000000415707c23 */ /* 0x100fe2000801087d */
[--C-:B------:R-:W-:Y:S01]  /*12480*/  FFMA.FTZ R110, R11, UR4, -R125.reuse ;  /* 0x000000040b6e7c23 */ /* 0x100fe2000801087d */
[--C-:B------:R-:W-:Y:S01]  /*12490*/  FFMA.FTZ R106, R10, UR4, -R125.reuse ;  /* 0x000000040a6a7c23 */ /* 0x100fe2000801087d */
[--C-:B------:R-:W-:Y:S01]  /*124a0*/  FFMA.FTZ R0, R8, UR4, -R125.reuse ;  /* 0x0000000408007c23 */ /* 0x100fe2000801087d */
[--C-:B------:R-:W-:Y:S01]  /*124b0*/  FFMA.FTZ R131, R9, UR4, -R125.reuse ;  /* 0x0000000409837c23 */ /* 0x100fe2000801087d */
[----:B------:R-:W-:Y:S01]  /*124c0*/  F2FP.F16.F32.PACK_AB R9, R100, R102 ;  /* 0x000000666409723e */ /* 0x000fe200000000ff */
[-C--:B------:R-:W-:Y:S01]  /*124d0*/  FMUL.FTZ R23, R163, R129.reuse ;  /* 0x00000081a3177220 */ /* 0x080fe20000410000 */
[----:B------:R-:W4:Y:S01]  /*124e0*/  MUFU.EX2 R123, R123 ;  /* 0x0000007b007b7308 */ /* 0x000f220000000800 */
[-C--:B-1----:R-:W-:Y:S01]  /*124f0*/  FMUL.FTZ R20, R160, R130.reuse ;  /* 0x00000082a0147220 */ /* 0x082fe20000410000 */
[--C-:B------:R-:W-:Y:S01]  /*12500*/  FFMA.FTZ R160, R24, UR4, -R104.reuse ;  /* 0x0000000418a07c23 */ /* 0x100fe20008010868 */
[-C--:B------:R-:W-:Y:S01]  /*12510*/  FMUL.FTZ R21, R161, R130.reuse ;  /* 0x00000082a1157220 */ /* 0x080fe20000410000 */
[----:B------:R-:W1:Y:S01]  /*12520*/  LDSM.16.MT88.4 R24, [R230+0xa000] ;  /* 0x00a00000e618783b */ /* 0x000e620000004200 */
        /* <DEDUP_REMOVED lines=11> */
[----:B------:R-:W5:Y:S01]  /*125e0*/  MUFU.EX2 R121, R121 ;  /* 0x0000007900797308 */ /* 0x000f620000000800 */
[----:B----4-:R-:W-:Y:S01]  /*125f0*/  F2FP.F16.F32.PACK_AB R8, R123, R124 ;  /* 0x0000007c7b08723e */ /* 0x010fe200000000ff */
[-C--:B------:R-:W-:Y:S01]  /*12600*/  FMUL.FTZ R136, R136, R130.reuse ;  /* 0x0000008288887220 */ /* 0x080fe20000410000 */
[-C--:B------:R-:W-:Y:S01]  /*12610*/  FMUL.FTZ R137, R137, R130.reuse ;  /* 0x0000008289897220 */ /* 0x080fe20000410000 */
[-C--:B------:R-:W-:Y:S01]  /*12620*/  FMUL.FTZ R132, R132, R130.reuse ;  /* 0x0000008284847220 */ /* 0x080fe20000410000 */
[----:B------:R-:W-:Y:S01]  /*12630*/  FMUL.FTZ R133, R133, R130 ;  /* 0x0000008285857220 */ /* 0x000fe20000410000 */
[--C-:B------:R-:W-:Y:S01]  /*12640*/  FFMA.FTZ R119, R43, UR4, -R125.reuse ;  /* 0x000000042b777c23 */ /* 0x100fe2000801087d */
[--C-:B------:R-:W-:Y:S01]  /*12650*/  FFMA.FTZ R45, R45, UR4, -R125.reuse ;  /* 0x000000042d2d7c23 */ /* 0x100fe2000801087d */
[----:B------:R4:W2:Y:S01]  /*12660*/  MUFU.EX2 R2, R33 ;  /* 0x0000002100027308 */ /* 0x0008a20000000800 */
[--C-:B------:R-:W-:Y:S01]  /*12670*/  FFMA.FTZ R145, R210, UR4, -R104.reuse ;  /* 0x00000004d2917c23 */ /* 0x100fe20008010868 */
[--C-:B------:R-:W-:Y:S01]  /*12680*/  FFMA.FTZ R147, R207, UR4, -R104.reuse ;  /* 0x00000004cf937c23 */ /* 0x100fe20008010868 */
[--C-:B------:R-:W-:Y:S01]  /*12690*/  FFMA.FTZ R161, R202, UR4, -R104.reuse ;  /* 0x00000004caa17c23 */ /* 0x100fe20008010868 */
[--C-:B------:R-:W-:Y:S01]  /*126a0*/  FFMA.FTZ R163, R201, UR4, -R104.reuse ;  /* 0x00000004c9a37c23 */ /* 0x100fe20008010868 */
[--C-:B------:R-:W-:Y:S01]  /*126b0*/  FFMA.FTZ R175, R186, UR4, -R125.reuse ;  /* 0x00000004baaf7c23 */ /* 0x100fe2000801087d */
[--C-:B------:R-:W-:Y:S01]  /*126c0*/  FFMA.FTZ R186, R198, UR4, -R104.reuse ;  /* 0x00000004c6ba7c23 */ /* 0x100fe20008010868 */
[--C-:B------:R-:W-:Y:S01]  /*126d0*/  FFMA.FTZ R165, R191, UR4, -R125.reuse ;  /* 0x00000004bfa57c23 */ /* 0x100fe2000801087d */
[----:B------:R3:W-:Y:S01]  /*126e0*/  MUFU.EX2 R144, R40 ;  /* 0x0000002800907308 */ /* 0x0007e20000000800 */
[----:B-----5:R-:W-:Y:S01]  /*126f0*/  F2FP.F16.F32.PACK_AB R10, R121, R122 ;  /* 0x0000007a790a723e */ /* 0x020fe200000000ff */
[--C-:B------:R-:W-:Y:S01]  /*12700*/  FFMA.FTZ R174, R200, UR4, -R125.reuse ;  /* 0x00000004c8ae7c23 */ /* 0x100fe2000801087d */
[--C-:B------:R-:W-:Y:S01]  /*12710*/  FFMA.FTZ R187, R187, UR4, -R125.reuse ;  /* 0x00000004bbbb7c23 */ /* 0x100fe2000801087d */
[--C-:B------:R-:W-:Y:S01]  /*12720*/  FFMA.FTZ R191, R196, UR4, -R125.reuse ;  /* 0x00000004c4bf7c23 */ /* 0x100fe2000801087d */
[--C-:B------:R-:W-:Y:S01]  /*12730*/  FFMA.FTZ R181, R181, UR4, -R125.reuse ;  /* 0x00000004b5b57c23 */ /* 0x100fe2000801087d */
[--C-:B------:R-:W-:Y:S01]  /*12740*/  FFMA.FTZ R193, R193, UR4, -R125.reuse ;  /* 0x00000004c1c17c23 */ /* 0x100fe2000801087d */
[--C-:B------:R-:W-:Y:S01]  /*12750*/  FFMA.FTZ R177, R177, UR4, -R125.reuse ;  /* 0x00000004b1b17c23 */ /* 0x100fe2000801087d */
[----:B------:R-:W-:Y:S01]  /*12760*/  MUFU.EX2 R120, R120 ;  /* 0x0000007800787308 */ /* 0x000fe20000000800 */
[--C-:B----4-:R-:W-:Y:S01]  /*12770*/  FFMA.FTZ R33, R29, UR4, -R104.reuse ;  /* 0x000000041d217c23 */ /* 0x110fe20008010868 */
[----:B--2---:R-:W-:Y:S01]  /*12780*/  F2FP.F16.F32.PACK_AB R11, R2, R98 ;  /* 0x00000062020b723e */ /* 0x004fe200000000ff */
[-C--:B------:R-:W-:Y:S01]  /*12790*/  FMUL.FTZ R29, R153, R130.reuse ;  /* 0x00000082991d7220 */ /* 0x080fe20000410000 */
[----:B------:R-:W-:Y:S01]  /*127a0*/  FFMA.FTZ R153, R32, UR4, -R104 ;  /* 0x0000000420997c23 */ /* 0x000fe20008010868 */
[--C-:B------:R-:W-:Y:S01]  /*127b0*/  FFMA.FTZ R183, R183, UR4, -R125.reuse ;  /* 0x00000004b7b77c23 */ /* 0x100fe2000801087d */
[--C-:B------:R-:W-:Y:S01]  /*127c0*/  FFMA.FTZ R99, R99, UR4, -R125.reuse ;  /* 0x0000000463637c23 */ /* 0x100fe2000801087d */
[--C-:B------:R-:W-:Y:S01]  /*127d0*/  FFMA.FTZ R178, R178, UR4, -R125.reuse ;  /* 0x00000004b2b27c23 */ /* 0x100fe2000801087d */
[----:B------:R2:W-:Y:S01]  /*127e0*/  MUFU.EX2 R152, R33 ;  /* 0x0000002100987308 */ /* 0x0005e20000000800 */
[C---:B------:R-:W-:Y:S01]  /*127f0*/  HMMA.16816.F32 R20, R8.reuse, R16, R20 ;  /* 0x000000100814723c */ /* 0x040fe20000001814 */
[----:B---3--:R-:W-:Y:S01]  /*12800*/  LDSM.16.MT88.4 R40, [R232+0xa800] ;  /* 0x00a80000e828783b */ /* 0x008fe20000004200 */
[--C-:B------:R-:W-:Y:S01]  /*12810*/  FFMA.FTZ R97, R97, UR4, -R125.reuse ;  /* 0x0000000461617c23 */ /* 0x100fe2000801087d */
[--C-:B------:R-:W-:Y:S01]  /*12820*/  FFMA.FTZ R169, R169, UR4, -R125.reuse ;  /* 0x00000004a9a97c23 */ /* 0x100fe2000801087d */
[--C-:B------:R-:W-:Y:S01]  /*12830*/  FFMA.FTZ R103, R103, UR4, -R125.reuse ;  /* 0x0000000467677c23 */ /* 0x100fe2000801087d */
[--C-:B------:R-:W-:Y:S01]  /*12840*/  FFMA.FTZ R86, R86, UR4, -R125.reuse ;  /* 0x0000000456567c23 */ /* 0x100fe2000801087d */
[C---:B------:R-:W-:Y:S01]  /*12850*/  HMMA.16816.F32 R28, R8.reuse, R4, R28 ;  /* 0x00000004081c723c */ /* 0x040fe2000000181c */
[----:B------:R-:W3:Y:S01]  /*12860*/  MUFU.EX2 R119, R119 ;  /* 0x0000007700777308 */ /* 0x000ee20000000800 */
[--C-:B------:R-:W-:Y:S01]  /*12870*/  FFMA.FTZ R91, R91, UR4, -R125.reuse ;  /* 0x000000045b5b7c23 */ /* 0x100fe2000801087d */
[----:B------:R-:W-:Y:S01]  /*12880*/  FFMA.FTZ R124, R252, R130, R124 ;  /* 0x00000082fc7c7223 */ /* 0x000fe2000001007c */
[----:B------:R-:W-:Y:S01]  /*12890*/  FFMA.FTZ R102, R251, R129, R102 ;  /* 0x00000081fb667223 */ /* 0x000fe20000010066 */
[--C-:B------:R-:W-:Y:S01]  /*128a0*/  FFMA.FTZ R84, R84, UR4, -R125.reuse ;  /* 0x0000000454547c23 */ /* 0x100fe2000801087d */
[C---:B------:R-:W-:Y:S01]  /*128b0*/  HMMA.16816.F32 R36, R8.reuse, R12, R36 ;  /* 0x0000000c0824723c */ /* 0x040fe20000001824 */
[----:B------:R-:W-:Y:S01]  /*128c0*/  FADD.FTZ R124, R123, R124 ;  /* 0x0000007c7b7c7221 */ /* 0x000fe20000010000 */
[----:B------:R-:W-:Y:S01]  /*128d0*/  FADD.FTZ R102, R100, R102 ;  /* 0x0000006664667221 */ /* 0x000fe20000010000 */
[----:B------:R-:W-:Y:S01]  /*128e0*/  MUFU.EX2 R118, R118 ;  /* 0x0000007600767308 */ /* 0x000fe20000000800 */
[----:B--2---:R-:W2:Y:S01]  /*128f0*/  LDSM.16.MT88.4 R32, [R234+0xa800] ;  /* 0x00a80000ea20783b */ /* 0x004ea20000004200 */
[--C-:B------:R-:W-:Y:S01]  /*12900*/  FFMA.FTZ R83, R83, UR4, -R125.reuse ;  /* 0x0000000453537c23 */ /* 0x100fe2000801087d */
[C---:B------:R-:W-:Y:S01]  /*12910*/  HMMA.16816.F32 R16, R8.reuse, R18, R156 ;  /* 0x000000120810723c */ /* 0x040fe2000000189c */
[--C-:B------:R-:W-:Y:S01]  /*12920*/  FFMA.FTZ R76, R76, UR4, -R125.reuse ;  /* 0x000000044c4c7c23 */ /* 0x100fe2000801087d */
[--C-:B------:R-:W-:Y:S01]  /*12930*/  FFMA.FTZ R81, R81, UR4, -R125.reuse ;  /* 0x0000000451517c23 */ /* 0x100fe2000801087d */
[----:B------:R-:W-:Y:S01]  /*12940*/  FADD.FTZ R124, R122, R124 ;  /* 0x0000007c7a7c7221 */ /* 0x000fe20000010000 */
[----:B------:R-:W-:Y:S01]  /*12950*/  FADD.FTZ R98, R98, R102 ;  /* 0x0000006662627221 */ /* 0x000fe20000010000 */
[----:B------:R-:W4:Y:S01]  /*12960*/  MUFU.EX2 R117, R117 ;  /* 0x0000007500757308 */ /* 0x000f220000000800 */
[C---:B------:R-:W-:Y:S01]  /*12970*/  HMMA.16816.F32 R4, R8.reuse, R6, R148 ;  /* 0x000000060804723c */ /* 0x040fe20000001894 */
[----:B---3--:R-:W-:Y:S01]  /*12980*/  F2FP.F16.F32.PACK_AB R48, R119, R120 ;  /* 0x000000787730723e */ /* 0x008fe200000000ff */
[--C-:B------:R-:W-:Y:S01]  /*12990*/  FFMA.FTZ R156, R204, UR4, -R104.reuse ;  /* 0x00000004cc9c7c23 */ /* 0x100fe20008010868 */
[--C-:B------:R-:W-:Y:S01]  /*129a0*/  FFMA.FTZ R157, R211, UR4, -R125.reuse ;  /* 0x00000004d39d7c23 */ /* 0x100fe2000801087d */
[--C-:B------:R-:W-:Y:S01]  /*129b0*/  FFMA.FTZ R158, R199, UR4, -R125.reuse ;  /* 0x00000004c79e7c23 */ /* 0x100fe2000801087d */
[--C-:B------:R-:W-:Y:S01]  /*129c0*/  FFMA.FTZ R159, R203, UR4, -R125.reuse ;  /* 0x00000004cb9f7c23 */ /* 0x100fe2000801087d */
[C---:B------:R-:W-:Y:S01]  /*129d0*/  HMMA.16816.F32 R12, R8.reuse, R14, R140 ;  /* 0x0000000e080c723c */ /* 0x040fe2000000188c */
[----:B------:R3:W-:Y:S01]  /*129e0*/  MUFU.EX2 R140, R45 ;  /* 0x0000002d008c7308 */ /* 0x0007e20000000800 */
[--C-:B------:R-:W-:Y:S01]  /*129f0*/  FFMA.FTZ R151, R214, UR4, -R104.reuse ;  /* 0x00000004d6977c23 */ /* 0x100fe20008010868 */
[--C-:B------:R-:W-:Y:S01]  /*12a00*/  FFMA.FTZ R148, R209, UR4, -R125.reuse ;  /* 0x00000004d1947c23 */ /* 0x100fe2000801087d */
[--C-:B------:R-:W-:Y:S01]  /*12a10*/  FFMA.FTZ R149, R215, UR4, -R125.reuse ;  /* 0x00000004d7957c23 */ /* 0x100fe2000801087d */
[--C-:B------:R-:W-:Y:S01]  /*12a20*/  FFMA.FTZ R150, R206, UR4, -R125.reuse ;  /* 0x00000004ce967c23 */ /* 0x100fe2000801087d */
[C---:B-1----:R-:W-:Y:S01]  /*12a30*/  HMMA.16816.F32 R136, R8.reuse, R24, R136 ;  /* 0x000000180888723c */ /* 0x042fe20000001888 */
[--C-:B------:R-:W-:Y:S01]  /*12a40*/  FFMA.FTZ R143, R248, UR4, -R104.reuse ;  /* 0x00000004f88f7c23 */ /* 0x100fe20008010868 */
[--C-:B------:R-:W-:Y:S01]  /*12a50*/  FFMA.FTZ R142, R164, UR4, -R125.reuse ;  /* 0x00000004a48e7c23 */ /* 0x100fe2000801087d */
[----:B------:R-:W1:Y:S01]  /*12a60*/  MUFU.EX2 R160, R160 ;  /* 0x000000a000a07308 */ /* 0x000e620000000800 */
[----:B----4-:R-:W-:Y:S01]  /*12a70*/  F2FP.F16.F32.PACK_AB R50, R117, R118 ;  /* 0x000000767532723e */ /* 0x010fe200000000ff */
[--C-:B------:R-:W-:Y:S01]  /*12a80*/  FFMA.FTZ R141, R213, UR4, -R125.reuse ;  /* 0x00000004d58d7c23 */ /* 0x100fe2000801087d */
[----:B------:R-:W-:Y:S01]  /*12a90*/  HMMA.16816.F32 R132, R8, R26, R132 ;  /* 0x0000001a0884723c */ /* 0x000fe20000001884 */
[----:B------:R-:W4:Y:S01]  /*12aa0*/  LDSM.16.MT88.4 R8, [R230+0xa800] ;  /* 0x00a80000e608783b */ /* 0x000f220000004200 */
[----:B------:R-:W-:Y:S01]  /*12ab0*/  FFMA.FTZ R164, R189, UR4, -R104 ;  /* 0x00000004bda47c23 */ /* 0x000fe20008010868 */
[----:B------:R-:W-:Y:S01]  /*12ac0*/  FFMA.FTZ R189, R197, UR4, -R125 ;  /* 0x00000004c5bd7c23 */ /* 0x000fe2000801087d */
[----:B------:R-:W-:Y:S01]  /*12ad0*/  FADD.FTZ R121, R121, R124 ;  /* 0x0000007c79797221 */ /* 0x000fe20000010000 */
[----:B------:R-:W5:Y:S01]  /*12ae0*/  MUFU.EX2 R153, R153 ;  /* 0x0000009900997308 */ /* 0x000f620000000800 */
[----:B---3--:R-:W3:Y:S01]  /*12af0*/  LDSM.16.MT88.4 R44, [R231+0xa800] ;  /* 0x00a80000e72c783b */ /* 0x008ee20000004200 */
[----:B------:R-:W-:Y:S01]  /*12b00*/  FADD.FTZ R98, R2, R98 ;  /* 0x0000006202627221 */ /* 0x000fe20000010000 */
[----:B------:R-:W-:Y:S01]  /*12b10*/  FADD.FTZ R121, R120, R121 ;  /* 0x0000007978797221 */ /* 0x000fe20000010000 */
[--C-:B------:R-:W-:Y:S01]  /*12b20*/  FFMA.FTZ R90, R90, UR4, -R125.reuse ;  /* 0x000000045a5a7c23 */ /* 0x100fe2000801087d */
[----:B------:R-:W3:Y:S01]  /*12b30*/  LDSM.16.MT88.4 R24, [R234+0xb000] ;  /* 0x00b00000ea18783b */ /* 0x000ee20000004200 */
[----:B------:R-:W-:Y:S01]  /*12b40*/  FFMA.FTZ R87, R87, UR4, -R125 ;  /* 0x0000000457577c23 */ /* 0x000fe2000801087d */
[----:B------:R-:W-:Y:S01]  /*12b50*/  FADD.FTZ R121, R119, R121 ;  /* 0x0000007977797221 */ /* 0x000fe20000010000 */
[----:B------:R-:W2:Y:S01]  /*12b60*/  MUFU.EX2 R116, R116 ;  /* 0x0000007400747308 */ /* 0x000ea20000000800 */
[----:B-1----:R-:W-:Y:S01]  /*12b70*/  F2FP.F16.F32.PACK_AB R49, R152, R160 ;  /* 0x000000a09831723e */ /* 0x002fe200000000ff */
[----:B------:R-:W-:Y:S01]  /*12b80*/  FADD.FTZ R160, R160, R98 ;  /* 0x00000062a0a07221 */ /* 0x000fe20000010000 */
[----:B------:R-:W-:Y:S01]  /*12b90*/  FADD.FTZ R121, R118, R121 ;  /* 0x0000007976797221 */ /* 0x000fe20000010000 */
[--C-:B------:R-:W-:Y:S01]  /*12ba0*/  FFMA.FTZ R78, R78, UR4, -R125.reuse ;  /* 0x000000044e4e7c23 */ /* 0x100fe2000801087d */
[----:B------:R-:W-:Y:S01]  /*12bb0*/  FFMA.FTZ R75, R75, UR4, -R125 ;  /* 0x000000044b4b7c23 */ /* 0x000fe2000801087d */
[----:B------:R-:W-:Y:S01]  /*12bc0*/  FADD.FTZ R160, R152, R160 ;  /* 0x000000a098a07221 */ /* 0x000fe20000010000 */
[----:B------:R-:W-:Y:S01]  /*12bd0*/  FADD.FTZ R117, R117, R121 ;  /* 0x0000007975757221 */ /* 0x000fe20000010000 */
[----:B------:R-:W1:Y:S01]  /*12be0*/  MUFU.EX2 R115, R115 ;  /* 0x0000007300737308 */ /* 0x000e620000000800 */
[----:B-----5:R-:W-:Y:S01]  /*12bf0*/  F2FP.F16.F32.PACK_AB R51, R144, R153 ;  /* 0x000000999033723e */ /* 0x020fe200000000ff */
[----:B------:R-:W-:Y:S01]  /*12c00*/  FADD.FTZ R160, R153, R160 ;  /* 0x000000a099a07221 */ /* 0x000fe20000010000 */
[--C-:B------:R-:W-:Y:S01]  /*12c10*/  FFMA.FTZ R62, R62, UR4, -R125.reuse ;  /* 0x000000043e3e7c23 */ /* 0x100fe2000801087d */
[--C-:B------:R-:W-:Y:S01]  /*12c20*/  FFMA.FTZ R65, R65, UR4, -R125.reuse ;  /* 0x0000000441417c23 */ /* 0x100fe2000801087d */
[--C-:B------:R-:W-:Y:S01]  /*12c30*/  FFMA.FTZ R67, R67, UR4, -R125.reuse ;  /* 0x0000000443437c23 */ /* 0x100fe2000801087d */
[----:B------:R-:W-:Y:S01]  /*12c40*/  FADD.FTZ R160, R144, R160 ;  /* 0x000000a090a07221 */ /* 0x000fe20000010000 */
[----:B------:R-:W-:Y:S01]  /*12c50*/  FFMA.FTZ R52, R52, UR4, -R125 ;  /* 0x0000000434347c23 */ /* 0x000fe2000801087d */
[----:B------:R-:W5:Y:S01]  /*12c60*/  MUFU.EX2 R114, R114 ;  /* 0x0000007200727308 */ /* 0x000f620000000800 */
[C---:B--2---:R-:W-:Y:S01]  /*12c70*/  HMMA.16816.F32 R20, R48.reuse, R32, R20 ;  /* 0x000000203014723c */ /* 0x044fe20000001814 */
[----:B------:R-:W-:Y:S01]  /*12c80*/  FADD.FTZ R117, R116, R117 ;  /* 0x0000007574757221 */ /* 0x000fe20000010000 */
[--C-:B------:R-:W-:Y:S01]  /*12c90*/  FFMA.FTZ R59, R59, UR4, -R125.reuse ;  /* 0x000000043b3b7c23 */ /* 0x100fe2000801087d */
[--C-:B------:R-:W-:Y:S01]  /*12ca0*/  FFMA.FTZ R252, R111, UR4, -R125.reuse ;  /* 0x000000046ffc7c23 */ /* 0x100fe2000801087d */
[----:B------:R-:W-:Y:S01]  /*12cb0*/  FFMA.FTZ R251, R113, UR4, -R104 ;  /* 0x0000000471fb7c23 */ /* 0x000fe20008010868 */
[----:B------:R-:W-:Y:S01]  /*12cc0*/  FFMA.FTZ R94, R94, UR4, -R125 ;  /* 0x000000045e5e7c23 */ /* 0x000fe2000801087d */
[----:B------:R-:W-:Y:S01]  /*12cd0*/  HMMA.16816.F32 R16, R48, R34, R16 ;  /* 0x000000223010723c */ /* 0x000fe20000001810 */
[----:B------:R-:W-:Y:S01]  /*12ce0*/  MUFU.EX2 R112, R112 ;  /* 0x0000007000707308 */ /* 0x000fe20000000800 */
[----:B------:R-:W-:Y:S01]  /*12cf0*/  LDSM.16.MT88.4 R32, [R232+0xb000] ;  /* 0x00b00000e820783b */ /* 0x000fe20000004200 */
[----:B-1----:R-:W-:-:S03]  /*12d00*/  FADD.FTZ R117, R115, R117 ;  /* 0x0000007573757221 */ /* 0x002fc60000010000 */
[C---:B----4-:R-:W-:Y:S03]  /*12d10*/  HMMA.16816.F32 R136, R48.reuse, R8, R136 ;  /* 0x000000083088723c */ /* 0x050fe60000001888 */
[----:B------:R-:W-:Y:S01]  /*12d20*/  MUFU.EX2 R143, R143 ;  /* 0x0000008f008f7308 */ /* 0x000fe20000000800 */
[----:B-----5:R-:W-:Y:S02]  /*12d30*/  FADD.FTZ R117, R114, R117 ;  /* 0x0000007572757221 */ /* 0x020fe40000010000 */
[C---:B------:R-:W-:Y:S01]  /*12d40*/  HMMA.16816.F32 R132, R48.reuse, R10, R132 ;  /* 0x0000000a3084723c */ /* 0x040fe20000001884 */
[----:B------:R-:W1:Y:S04]  /*12d50*/  LDSM.16.MT88.4 R8, [R230+0xb000] ;  /* 0x00b00000e608783b */ /* 0x000e680000004200 */
[----:B------:R-:W2:Y:S01]  /*12d60*/  MUFU.EX2 R145, R145 ;  /* 0x0000009100917308 */ /* 0x000ea20000000800 */
[C---:B------:R-:W-:Y:S06]  /*12d70*/  HMMA.16816.F32 R28, R48.reuse, R40, R28 ;  /* 0x00000028301c723c */ /* 0x040fec000000181c */
[C---:B------:R-:W-:Y:S01]  /*12d80*/  HMMA.16816.F32 R4, R48.reuse, R42, R4 ;  /* 0x0000002a3004723c */ /* 0x040fe20000001804 */
[----:B------:R-:W4:Y:S01]  /*12d90*/  MUFU.EX2 R147, R147 ;  /* 0x0000009300937308 */ /* 0x000f220000000800 */
[----:B------:R-:W5:Y:S04]  /*12da0*/  LDSM.16.MT88.4 R40, [R231+0xb000] ;  /* 0x00b00000e728783b */ /* 0x000f680000004200 */
[C---:B---3--:R-:W-:Y:S03]  /*12db0*/  HMMA.16816.F32 R36, R48.reuse, R44, R36 ;  /* 0x0000002c3024723c */ /* 0x048fe60000001824 */
[----:B------:R-:W3:Y:S03]  /*12dc0*/  MUFU.EX2 R110, R110 ;  /* 0x0000006e006e7308 */ /* 0x000ee60000000800 */
[----:B------:R-:W-:Y:S01]  /*12dd0*/  HMMA.16816.F32 R12, R48, R46, R12 ;  /* 0x0000002e300c723c */ /* 0x000fe2000000180c */
[----:B------:R-:W-:-:S02]  /*12de0*/  F2FP.F16.F32.PACK_AB R44, R115, R116 ;  /* 0x00000074732c723e */ /* 0x000fc400000000ff */
[----:B--2---:R-:W-:Y:S01]  /*12df0*/  F2FP.F16.F32.PACK_AB R45, R145, R143 ;  /* 0x0000008f912d723e */ /* 0x004fe200000000ff */
[----:B------:R-:W-:Y:S01]  /*12e00*/  FADD.FTZ R143, R143, R160 ;  /* 0x000000a08f8f7221 */ /* 0x000fe20000010000 */
[----:B------:R-:W2:Y:S02]  /*12e10*/  MUFU.EX2 R108, R108 ;  /* 0x0000006c006c7308 */ /* 0x000ea40000000800 */
[C---:B------:R-:W-:Y:S01]  /*12e20*/  F2FP.F16.F32.PACK_AB R46, R112.reuse, R114 ;  /* 0x00000072702e723e */ /* 0x040fe200000000ff */
[----:B------:R-:W-:Y:S01]  /*12e30*/  FADD.FTZ R143, R145, R143 ;  /* 0x0000008f918f7221 */ /* 0x000fe20000010000 */
[----:B----4-:R-:W-:Y:S01]  /*12e40*/  F2FP.F16.F32.PACK_AB R47, R147, R146 ;  /* 0x00000092932f723e */ /* 0x010fe200000000ff */
[----:B------:R-:W-:Y:S02]  /*12e50*/  FADD.FTZ R112, R112, R117 ;  /* 0x0000007570707221 */ /* 0x000fe40000010000 */
[----:B------:R-:W-:Y:S01]  /*12e60*/  FADD.FTZ R143, R146, R143 ;  /* 0x0000008f928f7221 */ /* 0x000fe20000010000 */
[----:B------:R-:W4:Y:S01]  /*12e70*/  MUFU.EX2 R106, R106 ;  /* 0x0000006a006a7308 */ /* 0x000f220000000800 */
[----:B---3--:R-:W-:-:S02]  /*12e80*/  FADD.FTZ R112, R110, R112 ;  /* 0x000000706e707221 */ /* 0x008fc40000010000 */
[----:B------:R-:W-:Y:S01]  /*12e90*/  HMMA.16816.F32 R20, R44, R24, R20 ;  /* 0x000000182c14723c */ /* 0x000fe20000001814 */
[----:B------:R-:W-:-:S04]  /*12ea0*/  FADD.FTZ R147, R147, R143 ;  /* 0x0000008f93937221 */ /* 0x000fc80000010000 */
[----:B------:R-:W3:Y:S01]  /*12eb0*/  MUFU.EX2 R128, R128 ;  /* 0x0000008000807308 */ /* 0x000ee20000000800 */
[----:B------:R-:W-:Y:S01]  /*12ec0*/  HMMA.16816.F32 R16, R44, R26, R16 ;  /* 0x0000001a2c10723c */ /* 0x000fe20000001810 */
[----:B------:R-:W5:Y:S01]  /*12ed0*/  LDSM.16.MT88.4 R24, [R234+0xb800] ;  /* 0x00b80000ea18783b */ /* 0x000f620000004200 */
[C---:B--2---:R-:W-:Y:S01]  /*12ee0*/  F2FP.F16.F32.PACK_AB R48, R108.reuse, R110 ;  /* 0x0000006e6c30723e */ /* 0x044fe200000000ff */
[----:B------:R-:W-:-:S03]  /*12ef0*/  FADD.FTZ R112, R108, R112 ;  /* 0x000000706c707221 */ /* 0x000fc60000010000 */
[----:B-1----:R-:W-:Y:S01]  /*12f00*/  HMMA.16816.F32 R136, R44, R8, R136 ;  /* 0x000000082c88723c */ /* 0x002fe20000001888 */
[----:B------:R-:W1:Y:S01]  /*12f10*/  MUFU.EX2 R151, R151 ;  /* 0x0000009700977308 */ /* 0x000e620000000800 */
[----:B----4-:R-:W-:-:S04]  /*12f20*/  FADD.FTZ R112, R106, R112 ;  /* 0x000000706a707221 */ /* 0x010fc80000010000 */
[C---:B------:R-:W-:Y:S01]  /*12f30*/  HMMA.16816.F32 R132, R44.reuse, R10, R132 ;  /* 0x0000000a2c84723c */ /* 0x040fe20000001884 */
[----:B------:R-:W2:Y:S02]  /*12f40*/  LDSM.16.MT88.4 R8, [R230+0xb800] ;  /* 0x00b80000e608783b */ /* 0x000ea40000004200 */
[----:B------:R-:W4:Y:S01]  /*12f50*/  MUFU.EX2 R156, R156 ;  /* 0x0000009c009c7308 */ /* 0x000f220000000800 */
[C---:B---3--:R-:W-:Y:S01]  /*12f60*/  F2FP.F16.F32.PACK_AB R50, R128.reuse, R106 ;  /* 0x0000006a8032723e */ /* 0x048fe200000000ff */
[----:B------:R-:W-:Y:S01]  /*12f70*/  FADD.FTZ R112, R128, R112 ;  /* 0x0000007080707221 */ /* 0x000fe20000010000 */
[C---:B------:R-:W-:Y:S05]  /*12f80*/  HMMA.16816.F32 R28, R44.reuse, R32, R28 ;  /* 0x000000202c1c723c */ /* 0x040fea000000181c */
[----:B------:R-:W-:Y:S01]  /*12f90*/  MUFU.EX2 R0, R0 ;  /* 0x0000000000007308 */ /* 0x000fe20000000800 */
[----:B------:R-:W-:Y:S01]  /*12fa0*/  HMMA.16816.F32 R4, R44, R34, R4 ;  /* 0x000000222c04723c */ /* 0x000fe20000001804 */
[----:B------:R-:W3:Y:S01]  /*12fb0*/  LDSM.16.MT88.4 R32, [R232+0xb800] ;  /* 0x00b80000e820783b */ /* 0x000ee20000004200 */
[----:B-1----:R-:W-:Y:S01]  /*12fc0*/  F2FP.F16.F32.PACK_AB R49, R154, R151 ;  /* 0x000000979a31723e */ /* 0x002fe200000000ff */
[----:B------:R-:W-:-:S03]  /*12fd0*/  FADD.FTZ R147, R151, R147 ;  /* 0x0000009397937221 */ /* 0x000fc60000010000 */
[----:B-----5:R-:W-:Y:S01]  /*12fe0*/  HMMA.16816.F32 R36, R44, R40, R36 ;  /* 0x000000282c24723c */ /* 0x020fe20000001824 */
[----:B------:R-:W1:Y:S01]  /*12ff0*/  MUFU.EX2 R131, R131 ;  /* 0x0000008300837308 */ /* 0x000e620000000800 */
[----:B----4-:R-:W-:Y:S01]  /*13000*/  F2FP.F16.F32.PACK_AB R51, R156, R155 ;  /* 0x0000009b9c33723e */ /* 0x010fe200000000ff */
[----:B------:R-:W-:-:S03]  /*13010*/  FADD.FTZ R154, R154, R147 ;  /* 0x000000939a9a7221 */ /* 0x000fc60000010000 */
[----:B------:R-:W-:Y:S01]  /*13020*/  HMMA.16816.F32 R12, R44, R42, R12 ;  /* 0x0000002a2c0c723c */ /* 0x000fe2000000180c */
[----:B------:R-:W4:Y:S01]  /*13030*/  LDSM.16.MT88.4 R40, [R231+0xb800] ;  /* 0x00b80000e728783b */ /* 0x000f220000004200 */
[----:B------:R-:W-:Y:S01]  /*13040*/  FADD.FTZ R154, R155, R154 ;  /* 0x0000009a9b9a7221 */ /* 0x000fe20000010000 */
[----:B------:R-:W5:Y:S03]  /*13050*/  MUFU.EX2 R141, R141 ;  /* 0x0000008d008d7308 */ /* 0x000f660000000800 */
[----:B------:R-:W-:Y:S01]  /*13060*/  HMMA.16816.F32 R20, R48, R24, R20 ;  /* 0x000000183014723c */ /* 0x000fe20000001814 */
[----:B------:R-:W-:-:S04]  /*13070*/  FADD.FTZ R156, R156, R154 ;  /* 0x0000009a9c9c7221 */ /* 0x000fc80000010000 */
[----:B------:R-:W3:Y:S01]  /*13080*/  MUFU.EX2 R161, R161 ;  /* 0x000000a100a17308 */ /* 0x000ee20000000800 */
[----:B------:R-:W-:Y:S01]  /*13090*/  HMMA.16816.F32 R16, R48, R26, R16 ;  /* 0x0000001a3010723c */ /* 0x000fe20000001810 */
[----:B------:R-:W4:Y:S01]  /*130a0*/  LDSM.16.MT88.4 R24, [R234+0xc000] ;  /* 0x00c00000ea18783b */ /* 0x000f220000004200 */
[----:B-1----:R-:W-:Y:S01]  /*130b0*/  F2FP.F16.F32.PACK_AB R44, R131, R0 ;  /* 0x00000000832c723e */ /* 0x002fe200000000ff */
[----:B------:R-:W-:-:S03]  /*130c0*/  FADD.FTZ R0, R0, R112 ;  /* 0x0000007000007221 */ /* 0x000fc60000010000 */
[----:B--2---:R-:W-:Y:S01]  /*130d0*/  HMMA.16816.F32 R136, R48, R8, R136 ;  /* 0x000000083088723c */ /* 0x004fe20000001888 */
[----:B------:R-:W1:Y:S01]  /*130e0*/  MUFU.EX2 R163, R163 ;  /* 0x000000a300a37308 */ /* 0x000e620000000800 */
[----:B-----5:R-:W-:Y:S01]  /*130f0*/  F2FP.F16.F32.PACK_AB R46, R141, R140 ;  /* 0x0000008c8d2e723e */ /* 0x020fe200000000ff */
[----:B------:R-:W-:-:S03]  /*13100*/  FADD.FTZ R131, R131, R0 ;  /* 0x0000000083837221 */ /* 0x000fc60000010000 */
[C---:B------:R-:W-:Y:S01]  /*13110*/  HMMA.16816.F32 R132, R48.reuse, R10, R132 ;  /* 0x0000000a3084723c */ /* 0x040fe20000001884 */
[----:B------:R-:W2:Y:S01]  /*13120*/  LDSM.16.MT88.4 R8, [R230+0xc000] ;  /* 0x00c00000e608783b */ /* 0x000ea20000004200 */
[----:B------:R-:W-:Y:S01]  /*13130*/  FADD.FTZ R140, R140, R131 ;  /* 0x000000838c8c7221 */ /* 0x000fe20000010000 */
[----:B------:R-:W5:Y:S01]  /*13140*/  MUFU.EX2 R164, R164 ;  /* 0x000000a400a47308 */ /* 0x000f620000000800 */
[C---:B---3--:R-:W-:Y:S01]  /*13150*/  F2FP.F16.F32.PACK_AB R45, R162.reuse, R161 ;  /* 0x000000a1a22d723e */ /* 0x048fe200000000ff */
[----:B------:R-:W-:Y:S01]  /*13160*/  FADD.FTZ R156, R161, R156 ;  /* 0x0000009ca19c7221 */ /* 0x000fe20000010000 */
[C---:B------:R-:W-:Y:S01]  /*13170*/  HMMA.16816.F32 R28, R48.reuse, R32, R28 ;  /* 0x00000020301c723c */ /* 0x040fe2000000181c */
[----:B------:R-:W-:Y:S02]  /*13180*/  FADD.FTZ R140, R141, R140 ;  /* 0x0000008c8d8c7221 */ /* 0x000fe40000010000 */
[----:B------:R-:W-:Y:S02]  /*13190*/  FADD.FTZ R162, R162, R156 ;  /* 0x0000009ca2a27221 */ /* 0x000fe40000010000 */
[----:B------:R-:W-:Y:S01]  /*131a0*/  MUFU.EX2 R142, R142 ;  /* 0x0000008e008e7308 */ /* 0x000fe20000000800 */
[----:B------:R-:W-:Y:S01]  /*131b0*/  HMMA.16816.F32 R4, R48, R34, R4 ;  /* 0x000000223004723c */ /* 0x000fe20000001804 */
[----:B------:R-:W3:Y:S01]  /*131c0*/  LDSM.16.MT88.4 R32, [R232+0xc000] ;  /* 0x00c00000e820783b */ /* 0x000ee20000004200 */
[----:B-1----:R-:W-:-:S04]  /*131d0*/  FADD.FTZ R162, R163, R162 ;  /* 0x000000a2a3a27221 */ /* 0x002fc80000010000 */
[----:B----4-:R-:W-:Y:S01]  /*131e0*/  HMMA.16816.F32 R36, R48, R40, R36 ;  /* 0x000000283024723c */ /* 0x010fe20000001824 */
[----:B------:R-:W1:Y:S01]  /*131f0*/  MUFU.EX2 R148, R148 ;  /* 0x0000009400947308 */ /* 0x000e620000000800 */
[C---:B-----5:R-:W-:Y:S01]  /*13200*/  F2FP.F16.F32.PACK_AB R47, R164.reuse, R163 ;  /* 0x000000a3a42f723e */ /* 0x060fe200000000ff */
[----:B------:R-:W-:-:S03]  /*13210*/  FADD.FTZ R164, R164, R162 ;  /* 0x000000a2a4a47221 */ /* 0x000fc60000010000 */
[----:B------:R-:W-:Y:S01]  /*13220*/  HMMA.16816.F32 R12, R48, R42, R12 ;  /* 0x0000002a300c723c */ /* 0x000fe2000000180c */
[----:B------:R-:W4:Y:S01]  /*13230*/  LDSM.16.MT88.4 R40, [R231+0xc000] ;  /* 0x00c00000e728783b */ /* 0x000f220000004200 */
[----:B------:R-:W-:Y:S01]  /*13240*/  FADD.FTZ R164, R179, R164 ;  /* 0x000000a4b3a47221 */ /* 0x000fe20000010000 */
[----:B------:R-:W-:Y:S03]  /*13250*/  MUFU.EX2 R149, R149 ;  /* 0x0000009500957308 */ /* 0x000fe60000000800 */
[----:B------:R-:W-:Y:S01]  /*13260*/  HMMA.16816.F32 R20, R44, R24, R20 ;  /* 0x000000182c14723c */ /* 0x000fe20000001814 */
[C---:B------:R-:W-:Y:S01]  /*13270*/  F2FP.F16.F32.PACK_AB R49, R184.reuse, R179 ;  /* 0x000000b3b831723e */ /* 0x040fe200000000ff */
[----:B------:R-:W-:-:S03]  /*13280*/  FADD.FTZ R184, R184, R164 ;  /* 0x000000a4b8b87221 */ /* 0x000fc60000010000 */
[----:B------:R-:W5:Y:S01]  /*13290*/  MUFU.EX2 R150, R150 ;  /* 0x0000009600967308 */ /* 0x000f620000000800 */
[----:B------:R-:W-:Y:S01]  /*132a0*/  HMMA.16816.F32 R16, R44, R26, R16 ;  /* 0x0000001a2c10723c */ /* 0x000fe20000001810 */
[----:B------:R-:W4:Y:S01]  /*132b0*/  LDSM.16.MT88.4 R24, [R234+0xc800] ;  /* 0x00c80000ea18783b */ /* 0x000f220000004200 */
[----:B-1----:R-:W-:Y:S01]  /*132c0*/  F2FP.F16.F32.PACK_AB R48, R148, R142 ;  /* 0x0000008e9430723e */ /* 0x002fe200000000ff */
[----:B------:R-:W-:-:S03]  /*132d0*/  FADD.FTZ R142, R142, R140 ;  /* 0x0000008c8e8e7221 */ /* 0x000fc60000010000 */
[----:B--2---:R-:W-:Y:S01]  /*132e0*/  HMMA.16816.F32 R136, R44, R8, R136 ;  /* 0x000000082c88723c */ /* 0x004fe20000001888 */
[----:B------:R-:W1:Y:S01]  /*132f0*/  MUFU.EX2 R186, R186 ;  /* 0x000000ba00ba7308 */ /* 0x000e620000000800 */
[----:B------:R-:W-:-:S04]  /*13300*/  FADD.FTZ R142, R148, R142 ;  /* 0x0000008e948e7221 */ /* 0x000fc80000010000 */
[C---:B------:R-:W-:Y:S01]  /*13310*/  HMMA.16816.F32 R132, R44.reuse, R10, R132 ;  /* 0x0000000a2c84723c */ /* 0x040fe20000001884 */
[----:B------:R-:W2:Y:S02]  /*13320*/  LDSM.16.MT88.4 R8, [R230+0xc800] ;  /* 0x00c80000e608783b */ /* 0x000ea40000004200 */
[----:B------:R-:W4:Y:S01]  /*13330*/  MUFU.EX2 R157, R157 ;  /* 0x0000009d009d7308 */ /* 0x000f220000000800 */
[C---:B-----5:R-:W-:Y:S01]  /*13340*/  F2FP.F16.F32.PACK_AB R50, R150.reuse, R149 ;  /* 0x000000959632723e */ /* 0x060fe200000000ff */
[----:B------:R-:W-:Y:S01]  /*13350*/  FADD.FTZ R149, R149, R142 ;  /* 0x0000008e95957221 */ /* 0x000fe20000010000 */
[C---:B---3--:R-:W-:Y:S01]  /*13360*/  HMMA.16816.F32 R28, R44.reuse, R32, R28 ;  /* 0x000000202c1c723c */ /* 0x048fe2000000181c */
[----:B------:R-:W-:Y:S02]  /*13370*/  LDSM.16.MT88.4 R140, [R231+0x11800] ;  /* 0x01180000e78c783b */ /* 0x000fe40000004200 */
[----:B------:R-:W-:Y:S02]  /*13380*/  FADD.FTZ R149, R150, R149 ;  /* 0x0000009596957221 */ /* 0x000fe40000010000 */
[----:B------:R-:W3:Y:S01]  /*13390*/  MUFU.EX2 R158, R158 ;  /* 0x0000009e009e7308 */ /* 0x000ee20000000800 */
[----:B------:R-:W-:Y:S01]  /*133a0*/  HMMA.16816.F32 R4, R44, R34, R4 ;  /* 0x000000222c04723c */ /* 0x000fe20000001804 */
[----:B------:R-:W5:Y:S01]  /*133b0*/  LDSM.16.MT88.4 R32, [R232+0xc800] ;  /* 0x00c80000e820783b */ /* 0x000f620000004200 */
[----:B-1----:R-:W-:Y:S01]  /*133c0*/  F2FP.F16.F32.PACK_AB R51, R185, R186 ;  /* 0x000000bab933723e */ /* 0x002fe200000000ff */
[----:B------:R-:W-:-:S03]  /*133d0*/  FADD.FTZ R186, R186, R184 ;  /* 0x000000b8baba7221 */ /* 0x000fc60000010000 */
[----:B----4-:R-:W-:Y:S01]  /*133e0*/  HMMA.16816.F32 R36, R44, R40, R36 ;  /* 0x000000282c24723c */ /* 0x010fe20000001824 */
[----:B------:R-:W1:Y:S01]  /*133f0*/  MUFU.EX2 R159, R159 ;  /* 0x0000009f009f7308 */ /* 0x000e620000000800 */
[----:B------:R-:W-:Y:S01]  /*13400*/  FADD.FTZ R186, R185, R186 ;  /* 0x000000bab9ba7221 */ /* 0x000fe20000010000 */
[----:B------:R-:W-:-:S03]  /*13410*/  FADD.FTZ R149, R157, R149 ;  /* 0x000000959d957221 */ /* 0x000fc60000010000 */
[----:B------:R-:W-:Y:S01]  /*13420*/  HMMA.16816.F32 R12, R44, R42, R12 ;  /* 0x0000002a2c0c723c */ /* 0x000fe2000000180c */
[----:B------:R-:W4:Y:S02]  /*13430*/  LDSM.16.MT88.4 R40, [R231+0xc800] ;  /* 0x00c80000e728783b */ /* 0x000f240000004200 */
[----:B------:R-:W2:Y:S03]  /*13440*/  MUFU.EX2 R165, R165 ;  /* 0x000000a500a57308 */ /* 0x000ea60000000800 */
[C---:B------:R-:W-:Y:S01]  /*13450*/  HMMA.16816.F32 R20, R48.reuse, R24, R20 ;  /* 0x000000183014723c */ /* 0x040fe20000001814 */
[C---:B---3--:R-:W-:Y:S01]  /*13460*/  F2FP.F16.F32.PACK_AB R44, R158.reuse, R157 ;  /* 0x0000009d9e2c723e */ /* 0x048fe200000000ff */
[----:B------:R-:W-:Y:S01]  /*13470*/  FADD.FTZ R158, R158, R149 ;  /* 0x000000959e9e7221 */ /* 0x000fe20000010000 */
[----:B------:R-:W-:Y:S01]  /*13480*/  F2FP.F16.F32.PACK_AB R45, R182, R192 ;  /* 0x000000c0b62d723e */ /* 0x000fe200000000ff */
[----:B------:R-:W-:Y:S01]  /*13490*/  FADD.FTZ R192, R192, R186 ;  /* 0x000000bac0c07221 */ /* 0x000fe20000010000 */
[----:B------:R-:W-:Y:S01]  /*134a0*/  F2FP.F16.F32.PACK_AB R47, R180, R194 ;  /* 0x000000c2b42f723e */ /* 0x000fe200000000ff */
[C---:B------:R-:W-:Y:S01]  /*134b0*/  HMMA.16816.F32 R16, R48.reuse, R26, R16 ;  /* 0x0000001a3010723c */ /* 0x040fe20000001810 */
[----:B------:R-:W3:Y:S01]  /*134c0*/  LDSM.16.MT88.4 R24, [R234+0xd000] ;  /* 0x00d00000ea18783b */ /* 0x000ee20000004200 */
[----:B------:R-:W5:Y:S01]  /*134d0*/  MUFU.EX2 R174, R174 ;  /* 0x000000ae00ae7308 */ /* 0x000f620000000800 */
[----:B------:R-:W-:Y:S01]  /*134e0*/  FADD.FTZ R192, R182, R192 ;  /* 0x000000c0b6c07221 */ /* 0x000fe20000010000 */
[----:B-1----:R-:W-:Y:S01]  /*134f0*/  FADD.FTZ R158, R159, R158 ;  /* 0x0000009e9f9e7221 */ /* 0x002fe20000010000 */
[----:B------:R-:W-:Y:S01]  /*13500*/  LDSM.16.MT88.4 R148, [R232+0x11800] ;  /* 0x01180000e894783b */ /* 0x000fe20000004200 */
[C---:B--2---:R-:W-:Y:S01]  /*13510*/  HMMA.16816.F32 R136, R48.reuse, R8, R136 ;  /* 0x000000083088723c */ /* 0x044fe20000001888 */
[----:B------:R-:W-:Y:S01]  /*13520*/  FADD.FTZ R194, R194, R192 ;  /* 0x000000c0c2c27221 */ /* 0x000fe20000010000 */
[C---:B------:R-:W-:Y:S01]  /*13530*/  F2FP.F16.F32.PACK_AB R46, R165.reuse, R159 ;  /* 0x0000009fa52e723e */ /* 0x040fe200000000ff */
[----:B------:R-:W-:Y:S01]  /*13540*/  FADD.FTZ R165, R165, R158 ;  /* 0x0000009ea5a57221 */ /* 0x000fe20000010000 */
[----:B------:R-:W1:Y:S01]  /*13550*/  MUFU.EX2 R175, R175 ;  /* 0x000000af00af7308 */ /* 0x000e620000000800 */
[----:B------:R-:W-:Y:S01]  /*13560*/  FADD.FTZ R194, R180, R194 ;  /* 0x000000c2b4c27221 */ /* 0x000fe20000010000 */
[C---:B------:R-:W-:Y:S01]  /*13570*/  HMMA.16816.F32 R132, R48.reuse, R10, R132 ;  /* 0x0000000a3084723c */ /* 0x040fe20000001884 */
[----:B------:R-:W2:Y:S04]  /*13580*/  LDSM.16.MT88.4 R8, [R230+0xd000] ;  /* 0x00d00000e608783b */ /* 0x000ea80000004200 */
[----:B------:R-:W-:Y:S01]  /*13590*/  LDSM.16.MT88.4 R156, [R234+0x11800] ;  /* 0x01180000ea9c783b */ /* 0x000fe20000004200 */
[----:B-----5:R-:W-:Y:S01]  /*135a0*/  HMMA.16816.F32 R28, R48, R32, R28 ;  /* 0x00000020301c723c */ /* 0x020fe2000000181c */
[----:B------:R-:W5:Y:S01]  /*135b0*/  MUFU.EX2 R189, R189 ;  /* 0x000000bd00bd7308 */ /* 0x000f620000000800 */
[----:B------:R-:W-:-:S04]  /*135c0*/  FADD.FTZ R165, R174, R165 ;  /* 0x000000a5aea57221 */ /* 0x000fc80000010000 */
[C---:B------:R-:W-:Y:S01]  /*135d0*/  HMMA.16816.F32 R4, R48.reuse, R34, R4 ;  /* 0x000000223004723c */ /* 0x040fe20000001804 */
[----:B------:R-:W2:Y:S02]  /*135e0*/  LDSM.16.MT88.4 R32, [R232+0xd000] ;  /* 0x00d00000e820783b */ /* 0x000ea40000004200 */
[----:B------:R-:W3:Y:S01]  /*135f0*/  MUFU.EX2 R187, R187 ;  /* 0x000000bb00bb7308 */ /* 0x000ee20000000800 */
[----:B-1----:R-:W-:Y:S02]  /*13600*/  FADD.FTZ R165, R175, R165 ;  /* 0x000000a5afa57221 */ /* 0x002fe40000010000 */
[C---:B----4-:R-:W-:Y:S05]  /*13610*/  HMMA.16816.F32 R36, R48.reuse, R40, R36 ;  /* 0x000000283024723c */ /* 0x050fea0000001824 */
[----:B------:R-:W1:Y:S01]  /*13620*/  MUFU.EX2 R191, R191 ;  /* 0x000000bf00bf7308 */ /* 0x000e620000000800 */
[----:B------:R-:W-:Y:S01]  /*13630*/  HMMA.16816.F32 R12, R48, R42, R12 ;  /* 0x0000002a300c723c */ /* 0x000fe2000000180c */
[----:B------:R-:W4:Y:S01]  /*13640*/  LDSM.16.MT88.4 R40, [R231+0xd000] ;  /* 0x00d00000e728783b */ /* 0x000f220000004200 */
[----:B-----5:R-:W-:-:S04]  /*13650*/  FADD.FTZ R165, R189, R165 ;  /* 0x000000a5bda57221 */ /* 0x020fc80000010000 */
[C---:B---3--:R-:W-:Y:S01]  /*13660*/  HMMA.16816.F32 R20, R44.reuse, R24, R20 ;  /* 0x000000182c14723c */ /* 0x048fe20000001814 */
[----:B------:R-:W-:Y:S01]  /*13670*/  F2FP.F16.F32.PACK_AB R48, R175, R174 ;  /* 0x000000aeaf30723e */ /* 0x000fe200000000ff */
[----:B------:R-:W3:Y:S01]  /*13680*/  MUFU.EX2 R181, R181 ;  /* 0x000000b500b57308 */ /* 0x000ee20000000800 */
[----:B------:R-:W-:Y:S01]  /*13690*/  F2FP.F16.F32.PACK_AB R49, R176, R190 ;  /* 0x000000beb031723e */ /* 0x000fe200000000ff */
[----:B------:R-:W-:Y:S01]  /*136a0*/  FADD.FTZ R190, R190, R194 ;  /* 0x000000c2bebe7221 */ /* 0x000fe20000010000 */
[----:B------:R-:W-:Y:S01]  /*136b0*/  F2FP.F16.F32.PACK_AB R50, R187, R189 ;  /* 0x000000bdbb32723e */ /* 0x000fe200000000ff */
[C---:B------:R-:W-:Y:S01]  /*136c0*/  HMMA.16816.F32 R16, R44.reuse, R26, R16 ;  /* 0x0000001a2c10723c */ /* 0x040fe20000001810 */
[----:B------:R-:W5:Y:S01]  /*136d0*/  LDSM.16.MT88.4 R24, [R234+0xd800] ;  /* 0x00d80000ea18783b */ /* 0x000f620000004200 */
[----:B------:R-:W-:Y:S01]  /*136e0*/  F2FP.F16.F32.PACK_AB R51, R105, R188 ;  /* 0x000000bc6933723e */ /* 0x000fe200000000ff */
[----:B------:R-:W-:Y:S01]  /*136f0*/  FADD.FTZ R190, R176, R190 ;  /* 0x000000beb0be7221 */ /* 0x000fe20000010000 */
[----:B------:R-:W-:Y:S01]  /*13700*/  MUFU.EX2 R193, R193 ;  /* 0x000000c100c17308 */ /* 0x000fe20000000800 */
[----:B------:R-:W-:Y:S01]  /*13710*/  FADD.FTZ R187, R187, R165 ;  /* 0x000000a5bbbb7221 */ /* 0x000fe20000010000 */
[----:B--2---:R-:W-:Y:S01]  /*13720*/  HMMA.16816.F32 R136, R44, R8, R136 ;  /* 0x000000082c88723c */ /* 0x004fe20000001888 */
[----:B------:R-:W-:-:S02]  /*13730*/  FADD.FTZ R188, R188, R190 ;  /* 0x000000bebcbc7221 */ /* 0x000fc40000010000 */
[----:B-1----:R-:W-:Y:S02]  /*13740*/  FADD.FTZ R187, R191, R187 ;  /* 0x000000bbbfbb7221 */ /* 0x002fe40000010000 */
[----:B------:R-:W-:Y:S01]  /*13750*/  FADD.FTZ R105, R105, R188 ;  /* 0x000000bc69697221 */ /* 0x000fe20000010000 */
[C---:B------:R-:W-:Y:S01]  /*13760*/  HMMA.16816.F32 R132, R44.reuse, R10, R132 ;  /* 0x0000000a2c84723c */ /* 0x040fe20000001884 */
[----:B------:R-:W1:Y:S01]  /*13770*/  LDSM.16.MT88.4 R8, [R230+0xd800] ;  /* 0x00d80000e608783b */ /* 0x000e620000004200 */
[----:B------:R-:W2:Y:S01]  /*13780*/  MUFU.EX2 R177, R177 ;  /* 0x000000b100b17308 */ /* 0x000ea20000000800 */
[----:B------:R-:W-:Y:S01]  /*13790*/  FADD.FTZ R105, R171, R105 ;  /* 0x00000069ab697221 */ /* 0x000fe20000010000 */
[C---:B---3--:R-:W-:Y:S02]  /*137a0*/  FADD.FTZ R187, R181.reuse, R187 ;  /* 0x000000bbb5bb7221 */ /* 0x048fe40000010000 */
[C---:B------:R-:W-:Y:S04]  /*137b0*/  HMMA.16816.F32 R28, R44.reuse, R32, R28 ;  /* 0x000000202c1c723c */ /* 0x040fe8000000181c */
[----:B------:R-:W-:Y:S02]  /*137c0*/  MUFU.EX2 R183, R183 ;  /* 0x000000b700b77308 */ /* 0x000fe40000000800 */
[C---:B------:R-:W-:Y:S01]  /*137d0*/  HMMA.16816.F32 R4, R44.reuse, R34, R4 ;  /* 0x000000222c04723c */ /* 0x040fe20000001804 */
[----:B------:R-:W3:Y:S05]  /*137e0*/  LDSM.16.MT88.4 R32, [R232+0xd800] ;  /* 0x00d80000e820783b */ /* 0x000eea0000004200 */
[C---:B----4-:R-:W-:Y:S01]  /*137f0*/  HMMA.16816.F32 R36, R44.reuse, R40, R36 ;  /* 0x000000282c24723c */ /* 0x050fe20000001824 */
[----:B------:R-:W4:Y:S05]  /*13800*/  MUFU.EX2 R99, R99 ;  /* 0x0000006300637308 */ /* 0x000f2a0000000800 */
[----:B------:R-:W-:Y:S01]  /*13810*/  HMMA.16816.F32 R12, R44, R42, R12 ;  /* 0x0000002a2c0c723c */ /* 0x000fe2000000180c */
[----:B------:R-:W4:Y:S02]  /*13820*/  LDSM.16.MT88.4 R40, [R231+0xd800] ;  /* 0x00d80000e728783b */ /* 0x000f240000004200 */
[----:B------:R-:W-:Y:S03]  /*13830*/  MUFU.EX2 R178, R178 ;  /* 0x000000b200b27308 */ /* 0x000fe60000000800 */
[----:B-----5:R-:W-:Y:S01]  /*13840*/  HMMA.16816.F32 R20, R48, R24, R20 ;  /* 0x000000183014723c */ /* 0x020fe20000001814 */
[----:B------:R-:W-:-:S02]  /*13850*/  F2FP.F16.F32.PACK_AB R44, R181, R191 ;  /* 0x000000bfb52c723e */ /* 0x000fc400000000ff */
[C---:B------:R-:W-:Y:S01]  /*13860*/  F2FP.F16.F32.PACK_AB R45, R101.reuse, R171 ;  /* 0x000000ab652d723e */ /* 0x040fe200000000ff */
[----:B------:R-:W-:Y:S01]  /*13870*/  FADD.FTZ R101, R101, R105 ;  /* 0x0000006965657221 */ /* 0x000fe20000010000 */
[----:B--2---:R-:W-:Y:S01]  /*13880*/  F2FP.F16.F32.PACK_AB R46, R177, R193 ;  /* 0x000000c1b12e723e */ /* 0x004fe200000000ff */
[C---:B------:R-:W-:Y:S01]  /*13890*/  HMMA.16816.F32 R16, R48.reuse, R26, R16 ;  /* 0x0000001a3010723c */ /* 0x040fe20000001810 */
[----:B------:R-:W2:Y:S01]  /*138a0*/  LDSM.16.MT88.4 R24, [R234+0xe000] ;  /* 0x00e00000ea18783b */ /* 0x000ea20000004200 */
[----:B------:R-:W-:Y:S01]  /*138b0*/  F2FP.F16.F32.PACK_AB R47, R95, R170 ;  /* 0x000000aa5f2f723e */ /* 0x000fe200000000ff */
[----:B------:R-:W5:Y:S01]  /*138c0*/  MUFU.EX2 R97, R97 ;  /* 0x0000006100617308 */ /* 0x000f620000000800 */
[----:B------:R-:W-:Y:S01]  /*138d0*/  FADD.FTZ R193, R193, R187 ;  /* 0x000000bbc1c17221 */ /* 0x000fe20000010000 */
[----:B------:R-:W-:Y:S01]  /*138e0*/  FADD.FTZ R101, R170, R101 ;  /* 0x00000065aa657221 */ /* 0x000fe20000010000 */
[----:B-1----:R-:W-:Y:S02]  /*138f0*/  HMMA.16816.F32 R136, R48, R8, R136 ;  /* 0x000000083088723c */ /* 0x002fe40000001888 */
[----:B------:R-:W-:Y:S01]  /*13900*/  FADD.FTZ R193, R177, R193 ;  /* 0x000000c1b1c17221 */ /* 0x000fe20000010000 */
[----:B------:R-:W-:-:S02]  /*13910*/  FADD.FTZ R95, R95, R101 ;  /* 0x000000655f5f7221 */ /* 0x000fc40000010000 */
[----:B------:R-:W-:Y:S01]  /*13920*/  MUFU.EX2 R169, R169 ;  /* 0x000000a900a97308 */ /* 0x000fe20000000800 */
[----:B------:R-:W-:Y:S01]  /*13930*/  HMMA.16816.F32 R132, R48, R10, R132 ;  /* 0x0000000a3084723c */ /* 0x000fe20000001884 */
[----:B------:R-:W1:Y:S01]  /*13940*/  LDSM.16.MT88.4 R8, [R230+0xe000] ;  /* 0x00e00000e608783b */ /* 0x000e620000004200 */
[----:B------:R-:W-:-:S04]  /*13950*/  FADD.FTZ R95, R168, R95 ;  /* 0x0000005fa85f7221 */ /* 0x000fc80000010000 */
[C---:B---3--:R-:W-:Y:S01]  /*13960*/  HMMA.16816.F32 R28, R48.reuse, R32, R28 ;  /* 0x00000020301c723c */ /* 0x048fe2000000181c */
[----:B------:R-:W3:Y:S05]  /*13970*/  MUFU.EX2 R103, R103 ;  /* 0x0000006700677308 */ /* 0x000eea0000000800 */
[C---:B------:R-:W-:Y:S01]  /*13980*/  HMMA.16816.F32 R4, R48.reuse, R34, R4 ;  /* 0x000000223004723c */ /* 0x040fe20000001804 */
[----:B------:R-:W3:Y:S02]  /*13990*/  LDSM.16.MT88.4 R32, [R232+0xe000] ;  /* 0x00e00000e820783b */ /* 0x000ee40000004200 */
[----:B------:R-:W-:Y:S03]  /*139a0*/  MUFU.EX2 R86, R86 ;  /* 0x0000005600567308 */ /* 0x000fe60000000800 */
[C---:B----4-:R-:W-:Y:S05]  /*139b0*/  HMMA.16816.F32 R36, R48.reuse, R40, R36 ;  /* 0x000000283024723c */ /* 0x050fea0000001824 */
[----:B------:R-:W4:Y:S01]  /*139c0*/  MUFU.EX2 R91, R91 ;  /* 0x0000005b005b7308 */ /* 0x000f220000000800 */
[----:B------:R-:W-:Y:S01]  /*139d0*/  HMMA.16816.F32 R12, R48, R42, R12 ;  /* 0x0000002a300c723c */ /* 0x000fe2000000180c */
[----:B------:R-:W4:Y:S05]  /*139e0*/  LDSM.16.MT88.4 R40, [R231+0xe000] ;  /* 0x00e00000e728783b */ /* 0x000f2a0000004200 */
[C---:B--2---:R-:W-:Y:S01]  /*139f0*/  HMMA.16816.F32 R20, R44.reuse, R24, R20 ;  /* 0x000000182c14723c */ /* 0x044fe20000001814 */
[----:B------:R-:W-:Y:S01]  /*13a00*/  F2FP.F16.F32.PACK_AB R48, R99, R183 ;  /* 0x000000b76330723e */ /* 0x000fe200000000ff */
[----:B------:R-:W2:Y:S01]  /*13a10*/  MUFU.EX2 R84, R84 ;  /* 0x0000005400547308 */ /* 0x000ea20000000800 */
[----:B------:R-:W-:Y:S01]  /*13a20*/  F2FP.F16.F32.PACK_AB R49, R93, R168 ;  /* 0x000000a85d31723e */ /* 0x000fe200000000ff */
[----:B------:R-:W-:Y:S01]  /*13a30*/  FADD.FTZ R183, R183, R193 ;  /* 0x000000c1b7b77221 */ /* 0x000fe20000010000 */
[----:B-----5:R-:W-:Y:S01]  /*13a40*/  F2FP.F16.F32.PACK_AB R50, R97, R178 ;  /* 0x000000b26132723e */ /* 0x020fe200000000ff */
[C---:B------:R-:W-:Y:S01]  /*13a50*/  HMMA.16816.F32 R16, R44.reuse, R26, R16 ;  /* 0x0000001a2c10723c */ /* 0x040fe20000001810 */
[----:B------:R-:W5:Y:S01]  /*13a60*/  LDSM.16.MT88.4 R24, [R234+0xe800] ;  /* 0x00e80000ea18783b */ /* 0x000f620000004200 */
[----:B------:R-:W-:Y:S01]  /*13a70*/  F2FP.F16.F32.PACK_AB R51, R89, R88 ;  /* 0x000000585933723e */ /* 0x000fe200000000ff */
[----:B------:R-:W-:Y:S01]  /*13a80*/  FADD.FTZ R183, R99, R183 ;  /* 0x000000b763b77221 */ /* 0x000fe20000010000 */
[----:B------:R-:W-:Y:S01]  /*13a90*/  MUFU.EX2 R83, R83 ;  /* 0x0000005300537308 */ /* 0x000fe20000000800 */
[----:B------:R-:W-:Y:S01]  /*13aa0*/  FADD.FTZ R93, R93, R95 ;  /* 0x0000005f5d5d7221 */ /* 0x000fe20000010000 */
[----:B-1----:R-:W-:Y:S01]  /*13ab0*/  HMMA.16816.F32 R136, R44, R8, R136 ;  /* 0x000000082c88723c */ /* 0x002fe20000001888 */
[----:B------:R-:W-:-:S02]  /*13ac0*/  FADD.FTZ R178, R178, R183 ;  /* 0x000000b7b2b27221 */ /* 0x000fc40000010000 */
[----:B------:R-:W-:Y:S02]  /*13ad0*/  FADD.FTZ R93, R88, R93 ;  /* 0x0000005d585d7221 */ /* 0x000fe40000010000 */
[----:B------:R-:W-:Y:S01]  /*13ae0*/  FADD.FTZ R178, R97, R178 ;  /* 0x000000b261b27221 */ /* 0x000fe20000010000 */
[----:B------:R-:W-:Y:S01]  /*13af0*/  HMMA.16816.F32 R132, R44, R10, R132 ;  /* 0x0000000a2c84723c */ /* 0x000fe20000001884 */
[----:B------:R-:W1:Y:S01]  /*13b00*/  LDSM.16.MT88.4 R8, [R230+0xe800] ;  /* 0x00e80000e608783b */ /* 0x000e620000004200 */
[----:B------:R-:W-:Y:S01]  /*13b10*/  MUFU.EX2 R76, R76 ;  /* 0x0000004c004c7308 */ /* 0x000fe20000000800 */
[----:B------:R-:W-:-:S03]  /*13b20*/  FADD.FTZ R89, R89, R93 ;  /* 0x0000005d59597221 */ /* 0x000fc60000010000 */
[----:B---3--:R-:W-:Y:S01]  /*13b30*/  HMMA.16816.F32 R28, R44, R32, R28 ;  /* 0x000000202c1c723c */ /* 0x008fe2000000181c */
[----:B------:R-:W-:-:S03]  /*13b40*/  FADD.FTZ R89, R82, R89 ;  /* 0x0000005952597221 */ /* 0x000fc60000010000 */
[----:B------:R-:W-:Y:S01]  /*13b50*/  MUFU.EX2 R81, R81 ;  /* 0x0000005100517308 */ /* 0x000fe20000000800 */
[----:B------:R-:W-:Y:S01]  /*13b60*/  FADD.FTZ R89, R85, R89 ;  /* 0x0000005955597221 */ /* 0x000fe20000010000 */
[C---:B------:R-:W-:Y:S01]  /*13b70*/  HMMA.16816.F32 R4, R44.reuse, R34, R4 ;  /* 0x000000222c04723c */ /* 0x040fe20000001804 */
[----:B------:R-:W3:Y:S05]  /*13b80*/  LDSM.16.MT88.4 R32, [R232+0xe800] ;  /* 0x00e80000e820783b */ /* 0x000eea0000004200 */
[C---:B----4-:R-:W-:Y:S01]  /*13b90*/  HMMA.16816.F32 R36, R44.reuse, R40, R36 ;  /* 0x000000282c24723c */ /* 0x050fe20000001824 */
[----:B------:R-:W-:Y:S05]  /*13ba0*/  MUFU.EX2 R77, R77 ;  /* 0x0000004d004d7308 */ /* 0x000fea0000000800 */
[----:B------:R-:W-:Y:S01]  /*13bb0*/  HMMA.16816.F32 R12, R44, R42, R12 ;  /* 0x0000002a2c0c723c */ /* 0x000fe2000000180c */
[----:B------:R-:W4:Y:S02]  /*13bc0*/  LDSM.16.MT88.4 R40, [R231+0xe800] ;  /* 0x00e80000e728783b */ /* 0x000f240000004200 */
[----:B------:R-:W-:Y:S03]  /*13bd0*/  MUFU.EX2 R72, R72 ;  /* 0x0000004800487308 */ /* 0x000fe60000000800 */
[----:B-----5:R-:W-:Y:S01]  /*13be0*/  HMMA.16816.F32 R20, R48, R24, R20 ;  /* 0x000000183014723c */ /* 0x020fe20000001814 */
[----:B------:R-:W-:Y:S01]  /*13bf0*/  F2FP.F16.F32.PACK_AB R44, R103, R169 ;  /* 0x000000a9672c723e */ /* 0x000fe200000000ff */
[----:B------:R-:W-:Y:S01]  /*13c00*/  FADD.FTZ R169, R169, R178 ;  /* 0x000000b2a9a97221 */ /* 0x000fe20000010000 */
[----:B------:R-:W-:-:S02]  /*13c10*/  F2FP.F16.F32.PACK_AB R45, R85, R82 ;  /* 0x00000052552d723e */ /* 0x000fc400000000ff */
[----:B------:R-:W-:Y:S01]  /*13c20*/  F2FP.F16.F32.PACK_AB R46, R91, R86 ;  /* 0x000000565b2e723e */ /* 0x000fe200000000ff */
[C---:B------:R-:W-:Y:S01]  /*13c30*/  HMMA.16816.F32 R16, R48.reuse, R26, R16 ;  /* 0x0000001a3010723c */ /* 0x040fe20000001810 */
[----:B------:R-:W5:Y:S01]  /*13c40*/  LDSM.16.MT88.4 R24, [R234+0xf000] ;  /* 0x00f00000ea18783b */ /* 0x000f620000004200 */
[----:B------:R-:W-:Y:S01]  /*13c50*/  F2FP.F16.F32.PACK_AB R47, R79, R80 ;  /* 0x000000504f2f723e */ /* 0x000fe200000000ff */
[----:B------:R-:W-:Y:S01]  /*13c60*/  MUFU.EX2 R73, R73 ;  /* 0x0000004900497308 */ /* 0x000fe20000000800 */
        /* <DEDUP_REMOVED lines=8> */
[----:B------:R-:W-:Y:S01]  /*13cf0*/  FADD.FTZ R91, R91, R169 ;  /* 0x000000a95b5b7221 */ /* 0x000fe20000010000 */
[----:B------:R-:W-:-:S03]  /*13d00*/  FADD.FTZ R80, R74, R80 ;  /* 0x000000504a507221 */ /* 0x000fc60000010000 */
[----:B---3--:R-:W-:Y:S01]  /*13d10*/  HMMA.16816.F32 R28, R48, R32, R28 ;  /* 0x00000020301c723c */ /* 0x008fe2000000181c */
[----:B------:R-:W3:Y:S01]  /*13d20*/  MUFU.EX2 R87, R87 ;  /* 0x0000005700577308 */ /* 0x000ee20000000800 */
[----:B--2---:R-:W-:-:S04]  /*13d30*/  FADD.FTZ R91, R84, R91 ;  /* 0x0000005b545b7221 */ /* 0x004fc80000010000 */
[C---:B------:R-:W-:Y:S01]  /*13d40*/  HMMA.16816.F32 R4, R48.reuse, R34, R4 ;  /* 0x000000223004723c */ /* 0x040fe20000001804 */
[----:B------:R-:W2:Y:S02]  /*13d50*/  LDSM.16.MT88.4 R32, [R232+0xf000] ;  /* 0x00f00000e820783b */ /* 0x000ea40000004200 */
[----:B------:R-:W-:Y:S03]  /*13d60*/  MUFU.EX2 R78, R78 ;  /* 0x0000004e004e7308 */ /* 0x000fe60000000800 */
[C---:B----4-:R-:W-:Y:S05]  /*13d70*/  HMMA.16816.F32 R36, R48.reuse, R40, R36 ;  /* 0x000000283024723c */ /* 0x050fea0000001824 */
[----:B------:R-:W4:Y:S01]  /*13d80*/  MUFU.EX2 R75, R75 ;  /* 0x0000004b004b7308 */ /* 0x000f220000000800 */
[----:B------:R-:W-:Y:S01]  /*13d90*/  HMMA.16816.F32 R12, R48, R42, R12 ;  /* 0x0000002a300c723c */ /* 0x000fe2000000180c */
[----:B------:R-:W2:Y:S05]  /*13da0*/  LDSM.16.MT88.4 R40, [R231+0xf000] ;  /* 0x00f00000e728783b */ /* 0x000eaa0000004200 */
[----:B-----5:R-:W-:Y:S01]  /*13db0*/  HMMA.16816.F32 R20, R44, R24, R20 ;  /* 0x000000182c14723c */ /* 0x020fe20000001814 */
[----:B------:R-:W-:Y:S01]  /*13dc0*/  MUFU.EX2 R68, R68 ;  /* 0x0000004400447308 */ /* 0x000fe20000000800 */
[----:B---3--:R-:W-:-:S04]  /*13dd0*/  F2FP.F16.F32.PACK_AB R48, R87, R90 ;  /* 0x0000005a5730723e */ /* 0x008fc800000000ff */
[C---:B------:R-:W-:Y:S01]  /*13de0*/  HMMA.16816.F32 R16, R44.reuse, R26, R16 ;  /* 0x0000001a2c10723c */ /* 0x040fe20000001810 */
[----:B------:R-:W3:Y:S02]  /*13df0*/  LDSM.16.MT88.4 R24, [R234+0xf800] ;  /* 0x00f80000ea18783b */ /* 0x000ee40000004200 */
[----:B------:R-:W5:Y:S01]  /*13e00*/  MUFU.EX2 R69, R69 ;  /* 0x0000004500457308 */ /* 0x000f620000000800 */
[----:B----4-:R-:W-:Y:S02]  /*13e10*/  F2FP.F16.F32.PACK_AB R50, R75, R78 ;  /* 0x0000004e4b32723e */ /* 0x010fe400000000ff */
[C---:B-1----:R-:W-:Y:S05]  /*13e20*/  HMMA.16816.F32 R136, R44.reuse, R8, R136 ;  /* 0x000000082c88723c */ /* 0x042fea0000001888 */
[----:B------:R-:W-:Y:S01]  /*13e30*/  MUFU.EX2 R60, R60 ;  /* 0x0000003c003c7308 */ /* 0x000fe20000000800 */
[C---:B------:R-:W-:Y:S01]  /*13e40*/  HMMA.16816.F32 R132, R44.reuse, R10, R132 ;  /* 0x0000000a2c84723c */ /* 0x040fe20000001884 */
[----:B------:R-:W1:Y:S05]  /*13e50*/  LDSM.16.MT88.4 R8, [R230+0xf800] ;  /* 0x00f80000e608783b */ /* 0x000e6a0000004200 */
[----:B--2---:R-:W-:Y:S01]  /*13e60*/  HMMA.16816.F32 R28, R44, R32, R28 ;  /* 0x000000202c1c723c */ /* 0x004fe2000000181c */
[----:B------:R-:W2:Y:S01]  /*13e70*/  MUFU.EX2 R63, R63 ;  /* 0x0000003f003f7308 */ /* 0x000ea20000000800 */
[----:B-----5:R-:W-:-:S04]  /*13e80*/  F2FP.F16.F32.PACK_AB R49, R69, R68 ;  /* 0x000000444531723e */ /* 0x020fc800000000ff */
[C---:B------:R-:W-:Y:S01]  /*13e90*/  HMMA.16816.F32 R4, R44.reuse, R34, R4 ;  /* 0x000000222c04723c */ /* 0x040fe20000001804 */
[----:B------:R-:W4:Y:S02]  /*13ea0*/  LDSM.16.MT88.4 R32, [R232+0xf800] ;  /* 0x00f80000e820783b */ /* 0x000f240000004200 */
[----:B------:R-:W5:Y:S03]  /*13eb0*/  MUFU.EX2 R62, R62 ;  /* 0x0000003e003e7308 */ /* 0x000f660000000800 */
[C---:B------:R-:W-:Y:S05]  /*13ec0*/  HMMA.16816.F32 R36, R44.reuse, R40, R36 ;  /* 0x000000282c24723c */ /* 0x040fea0000001824 */
[----:B------:R-:W-:Y:S01]  /*13ed0*/  MUFU.EX2 R65, R65 ;  /* 0x0000004100417308 */ /* 0x000fe20000000800 */
[----:B------:R-:W-:Y:S01]  /*13ee0*/  HMMA.16816.F32 R12, R44, R42, R12 ;  /* 0x0000002a2c0c723c */ /* 0x000fe2000000180c */
[----:B------:R-:W5:Y:S01]  /*13ef0*/  LDSM.16.MT88.4 R40, [R231+0xf800] ;  /* 0x00f80000e728783b */ /* 0x000f620000004200 */
[----:B--2---:R-:W-:-:S05]  /*13f00*/  F2FP.F16.F32.PACK_AB R51, R63, R60 ;  /* 0x0000003c3f33723e */ /* 0x004fca00000000ff */
[----:B------:R-:W-:Y:S01]  /*13f10*/  F2FP.F16.F32.PACK_AB R44, R83, R84 ;  /* 0x00000054532c723e */ /* 0x000fe200000000ff */
[----:B------:R-:W2:Y:S01]  /*13f20*/  MUFU.EX2 R58, R58 ;  /* 0x0000003a003a7308 */ /* 0x000ea20000000800 */
[----:B------:R-:W-:Y:S01]  /*13f30*/  F2FP.F16.F32.PACK_AB R45, R77, R74 ;  /* 0x0000004a4d2d723e */ /* 0x000fe200000000ff */
[----:B------:R-:W-:Y:S01]  /*13f40*/  FADD.FTZ R83, R83, R91 ;  /* 0x0000005b53537221 */ /* 0x000fe20000010000 */
[----:B------:R-:W-:Y:S01]  /*13f50*/  F2FP.F16.F32.PACK_AB R46, R81, R76 ;  /* 0x0000004c512e723e */ /* 0x000fe200000000ff */
[----:B------:R-:W-:Y:S01]  /*13f60*/  FADD.FTZ R77, R77, R80 ;  /* 0x000000504d4d7221 */ /* 0x000fe20000010000 */
[----:B------:R-:W-:Y:S01]  /*13f70*/  F2FP.F16.F32.PACK_AB R47, R73, R72 ;  /* 0x00000048492f723e */ /* 0x000fe200000000ff */
[----:B------:R-:W-:Y:S02]  /*13f80*/  FADD.FTZ R83, R76, R83 ;  /* 0x000000534c537221 */ /* 0x000fe40000010000 */
[----:B------:R-:W-:Y:S01]  /*13f90*/  MUFU.EX2 R61, R61 ;  /* 0x0000003d003d7308 */ /* 0x000fe20000000800 */
[----:B------:R-:W-:Y:S01]  /*13fa0*/  FADD.FTZ R77, R72, R77 ;  /* 0x0000004d484d7221 */ /* 0x000fe20000010000 */
[----:B------:R-:W-:-:S02]  /*13fb0*/  FADD.FTZ R81, R81, R83 ;  /* 0x0000005351517221 */ /* 0x000fc40000010000 */
[C---:B---3--:R-:W-:Y:S01]  /*13fc0*/  HMMA.16816.F32 R20, R44.reuse, R24, R20 ;  /* 0x000000182c14723c */ /* 0x048fe20000001814 */
[----:B------:R-:W-:Y:S01]  /*13fd0*/  FADD.FTZ R73, R73, R77 ;  /* 0x0000004d49497221 */ /* 0x000fe20000010000 */
[----:B------:R-:W-:Y:S02]  /*13fe0*/  FADD.FTZ R81, R90, R81 ;  /* 0x000000515a517221 */ /* 0x000fe40000010000 */
[----:B------:R-:W-:Y:S01]  /*13ff0*/  MUFU.EX2 R56, R56 ;  /* 0x0000003800387308 */ /* 0x000fe20000000800 */
[----:B------:R-:W-:Y:S01]  /*14000*/  FADD.FTZ R73, R68, R73 ;  /* 0x0000004944497221 */ /* 0x000fe20000010000 */
[----:B------:R-:W-:Y:S01]  /*14010*/  HMMA.16816.F32 R16, R44, R26, R16 ;  /* 0x0000001a2c10723c */ /* 0x000fe20000001810 */
[----:B------:R-:W3:Y:S01]  /*14020*/  LDSM.16.MT88.4 R24, [R234+0x10000] ;  /* 0x01000000ea18783b */ /* 0x000ee20000004200 */
[----:B------:R-:W-:Y:S01]  /*14030*/  FADD.FTZ R87, R87, R81 ;  /* 0x0000005157577221 */ /* 0x000fe20000010000 */
[----:B------:R-:W-:-:S03]  /*14040*/  FADD.FTZ R69, R69, R73 ;  /* 0x0000004945457221 */ /* 0x000fc60000010000 */
[----:B-1----:R-:W-:Y:S01]  /*14050*/  HMMA.16816.F32 R136, R44, R8, R136 ;  /* 0x000000082c88723c */ /* 0x002fe20000001888 */
[----:B------:R-:W-:Y:S01]  /*14060*/  MUFU.EX2 R57, R57 ;  /* 0x0000003900397308 */ /* 0x000fe20000000800 */
[----:B------:R-:W-:Y:S01]  /*14070*/  FADD.FTZ R87, R78, R87 ;  /* 0x000000574e577221 */ /* 0x000fe20000010000 */
[----:B------:R-:W-:-:S03]  /*14080*/  FADD.FTZ R69, R60, R69 ;  /* 0x000000453c457221 */ /* 0x000fc60000010000 */
[C---:B------:R-:W-:Y:S01]  /*14090*/  HMMA.16816.F32 R132, R44.reuse, R10, R132 ;  /* 0x0000000a2c84723c */ /* 0x040fe20000001884 */
[----:B------:R-:W-:Y:S01]  /*140a0*/  FFMA.FTZ R8, R66, UR4, -R125 ;  /* 0x0000000442087c23 */ /* 0x000fe2000801087d */
[----:B------:R-:W-:Y:S01]  /*140b0*/  FADD.FTZ R75, R75, R87 ;  /* 0x000000574b4b7221 */ /* 0x000fe20000010000 */
[----:B------:R-:W1:Y:S01]  /*140c0*/  MUFU.EX2 R66, R67 ;  /* 0x0000004300427308 */ /* 0x000e620000000800 */
[----:B------:R-:W-:Y:S02]  /*140d0*/  FADD.FTZ R63, R63, R69 ;  /* 0x000000453f3f7221 */ /* 0x000fe40000010000 */
[----:B----4-:R-:W-:Y:S01]  /*140e0*/  HMMA.16816.F32 R28, R44, R32, R28 ;  /* 0x000000202c1c723c */ /* 0x010fe2000000181c */
[----:B-----5:R-:W-:Y:S01]  /*140f0*/  FADD.FTZ R75, R62, R75 ;  /* 0x0000004b3e4b7221 */ /* 0x020fe20000010000 */
[----:B--2---:R-:W-:-:S03]  /*14100*/  FADD.FTZ R63, R58, R63 ;  /* 0x0000003f3a3f7221 */ /* 0x004fc60000010000 */
[----:B------:R2:W4:Y:S01]  /*14110*/  MUFU.EX2 R2, R8 ;  /* 0x0000000800027308 */ /* 0x0005220000000800 */
[C---:B------:R-:W-:Y:S01]  /*14120*/  HMMA.16816.F32 R4, R44.reuse, R34, R4 ;  /* 0x000000222c04723c */ /* 0x040fe20000001804 */
[----:B------:R-:W5:Y:S05]  /*14130*/  LDSM.16.MT88.4 R32, [R232+0x10000] ;  /* 0x01000000e820783b */ /* 0x000f6a0000004200 */
[C---:B------:R-:W-:Y:S01]  /*14140*/  HMMA.16816.F32 R36, R44.reuse, R40, R36 ;  /* 0x000000282c24723c */ /* 0x040fe20000001824 */
[----:B------:R1:W-:Y:S05]  /*14150*/  MUFU.EX2 R0, R52 ;  /* 0x0000003400007308 */ /* 0x0003ea0000000800 */
[----:B------:R-:W-:Y:S01]  /*14160*/  HMMA.16816.F32 R12, R44, R42, R12 ;  /* 0x0000002a2c0c723c */ /* 0x000fe2000000180c */
[----:B------:R-:W4:Y:S02]  /*14170*/  LDSM.16.MT88.4 R40, [R231+0x10000] ;  /* 0x01000000e728783b */ /* 0x000f240000004200 */
[----:B------:R-:W-:Y:S02]  /*14180*/  MUFU.EX2 R54, R54 ;  /* 0x0000003600367308 */ /* 0x000fe40000000800 */
[----:B--2---:R-:W2:Y:S01]  /*14190*/  LDSM.16.MT88.4 R8, [R230+0x10000] ;  /* 0x01000000e608783b */ /* 0x004ea20000004200 */
[C---:B---3--:R-:W-:Y:S03]  /*141a0*/  HMMA.16816.F32 R20, R48.reuse, R24, R20 ;  /* 0x000000183014723c */ /* 0x048fe60000001814 */
[----:B------:R-:W-:Y:S02]  /*141b0*/  LDSM.16.MT88.4 R44, [R230+0x10800] ;  /* 0x01080000e62c783b */ /* 0x000fe40000004200 */
[----:B------:R-:W-:Y:S01]  /*141c0*/  MUFU.EX2 R53, R53 ;  /* 0x0000003500357308 */ /* 0x000fe20000000800 */
[----:B------:R-:W-:Y:S01]  /*141d0*/  HMMA.16816.F32 R16, R48, R26, R16 ;  /* 0x0000001a3010723c */ /* 0x000fe20000001810 */
[----:B------:R-:W3:Y:S01]  /*141e0*/  LDSM.16.MT88.4 R24, [R234+0x10800] ;  /* 0x01080000ea18783b */ /* 0x000ee20000004200 */
[----:B-1----:R-:W-:Y:S01]  /*141f0*/  FFMA.FTZ R52, R55, UR4, -R104 ;  /* 0x0000000437347c23 */ /* 0x002fe20008010868 */
[----:B------:R-:W-:-:S04]  /*14200*/  FFMA.FTZ R55, R96, UR4, -R125 ;  /* 0x0000000460377c23 */ /* 0x000fc8000801087d */
[----:B------:R-:W-:Y:S08]  /*14210*/  MUFU.EX2 R59, R59 ;  /* 0x0000003b003b7308 */ /* 0x000ff00000000800 */
[----:B------:R-:W-:Y:S01]  /*14220*/  MUFU.EX2 R52, R52 ;  /* 0x0000003400347308 */ /* 0x000fe20000000800 */
[C---:B-----5:R-:W-:Y:S06]  /*14230*/  HMMA.16816.F32 R28, R48.reuse, R32, R28 ;  /* 0x00000020301c723c */ /* 0x060fec000000181c */
[C---:B------:R-:W-:Y:S01]  /*14240*/  HMMA.16816.F32 R4, R48.reuse, R34, R4 ;  /* 0x000000223004723c */ /* 0x040fe20000001804 */
[----:B------:R-:W1:Y:S01]  /*14250*/  LDSM.16.MT88.4 R32, [R232+0x10800] ;  /* 0x01080000e820783b */ /* 0x000e620000004200 */
[----:B------:R-:W-:Y:S04]  /*14260*/  MUFU.EX2 R55, R55 ;  /* 0x0000003700377308 */ /* 0x000fe80000000800 */
[C---:B----4-:R-:W-:Y:S04]  /*14270*/  HMMA.16816.F32 R36, R48.reuse, R40, R36 ;  /* 0x000000283024723c */ /* 0x050fe80000001824 */
[----:B------:R-:W-:Y:S02]  /*14280*/  MUFU.EX2 R252, R252 ;  /* 0x000000fc00fc7308 */ /* 0x000fe40000000800 */
[----:B--2---:R-:W-:Y:S01]  /*14290*/  HMMA.16816.F32 R136, R48, R8, R136 ;  /* 0x000000083088723c */ /* 0x004fe20000001888 */
[C---:B------:R-:W-:Y:S01]  /*142a0*/  F2FP.F16.F32.PACK_AB R40, R66.reuse, R62 ;  /* 0x0000003e4228723e */ /* 0x040fe200000000ff */
[----:B------:R-:W-:Y:S01]  /*142b0*/  FADD.FTZ R66, R66, R75 ;  /* 0x0000004b42427221 */ /* 0x000fe20000010000 */
[C---:B------:R-:W-:Y:S01]  /*142c0*/  F2FP.F16.F32.PACK_AB R41, R61.reuse, R58 ;  /* 0x0000003a3d29723e */ /* 0x040fe200000000ff */
[----:B------:R-:W-:-:S02]  /*142d0*/  FADD.FTZ R61, R61, R63 ;  /* 0x0000003f3d3d7221 */ /* 0x000fc40000010000 */
[C---:B------:R-:W-:Y:S01]  /*142e0*/  HMMA.16816.F32 R132, R48.reuse, R10, R132 ;  /* 0x0000000a3084723c */ /* 0x040fe20000001884 */
[----:B------:R-:W2:Y:S01]  /*142f0*/  LDSM.16.MT88.4 R8, [R231+0x10800] ;  /* 0x01080000e708783b */ /* 0x000ea20000004200 */
[----:B------:R-:W-:Y:S01]  /*14300*/  MUFU.EX2 R3, R3 ;  /* 0x0000000300037308 */ /* 0x000fe20000000800 */
[----:B------:R-:W-:Y:S01]  /*14310*/  FADD.FTZ R66, R2, R66 ;  /* 0x0000004202427221 */ /* 0x000fe20000010000 */
[----:B------:R-:W-:Y:S02]  /*14320*/  FADD.FTZ R61, R56, R61 ;  /* 0x0000003d383d7221 */ /* 0x000fe40000010000 */
[----:B------:R-:W-:Y:S04]  /*14330*/  HMMA.16816.F32 R12, R48, R42, R12 ;  /* 0x0000002a300c723c */ /* 0x000fe8000000180c */
[----:B------:R-:W-:Y:S03]  /*14340*/  MUFU.EX2 R251, R251 ;  /* 0x000000fb00fb7308 */ /* 0x000fe60000000800 */
[----:B------:R-:W-:Y:S01]  /*14350*/  F2FP.F16.F32.PACK_AB R42, R65, R2 ;  /* 0x00000002412a723e */ /* 0x000fe200000000ff */
[--C-:B------:R-:W-:Y:S01]  /*14360*/  FFMA.FTZ R48, R64, UR4, -R125.reuse ;  /* 0x0000000440307c23 */ /* 0x100fe2000801087d */
[----:B------:R-:W-:Y:S01]  /*14370*/  F2FP.F16.F32.PACK_AB R43, R57, R56 ;  /* 0x00000038392b723e */ /* 0x000fe200000000ff */
[--C-:B------:R-:W-:Y:S01]  /*14380*/  FFMA.FTZ R49, R71, UR4, -R125.reuse ;  /* 0x0000000447317c23 */ /* 0x100fe2000801087d */
[----:B------:R-:W-:Y:S01]  /*14390*/  FFMA.FTZ R50, R107, UR4, -R125 ;  /* 0x000000046b327c23 */ /* 0x000fe2000801087d */
[----:B------:R-:W-:Y:S01]  /*143a0*/  FFMA.FTZ R51, R70, UR4, -R104 ;  /* 0x0000000446337c23 */ /* 0x000fe20008010868 */
[----:B------:R-:W-:Y:S01]  /*143b0*/  FADD.FTZ R65, R65, R66 ;  /* 0x0000004241417221 */ /* 0x000fe20000010000 */
[----:B------:R-:W4:Y:S01]  /*143c0*/  MUFU.EX2 R48, R48 ;  /* 0x0000003000307308 */ /* 0x000f220000000800 */
[----:B------:R-:W-:Y:S01]  /*143d0*/  FADD.FTZ R57, R57, R61 ;  /* 0x0000003d39397221 */ /* 0x000fe20000010000 */
[----:B---3--:R-:W-:Y:S01]  /*143e0*/  HMMA.16816.F32 R20, R40, R24, R20 ;  /* 0x000000182814723c */ /* 0x008fe20000001814 */
[----:B------:R-:W-:-:S05]  /*143f0*/  MOV R2, R127 ;  /* 0x0000007f00027202 */ /* 0x000fca0000000f00 */
[C---:B------:R-:W-:Y:S01]  /*14400*/  HMMA.16816.F32 R16, R40.reuse, R26, R16 ;  /* 0x0000001a2810723c */ /* 0x040fe20000001810 */
[----:B------:R-:W3:Y:S01]  /*14410*/  LDSM.16.MT88.4 R24, [R234+0x11000] ;  /* 0x01100000ea18783b */ /* 0x000ee20000004200 */
[----:B------:R-:W-:Y:S04]  /*14420*/  MUFU.EX2 R49, R49 ;  /* 0x0000003100317308 */ /* 0x000fe80000000800 */
[----:B-1----:R-:W-:Y:S01]  /*14430*/  HMMA.16816.F32 R28, R40, R32, R28 ;  /* 0x00000020281c723c */ /* 0x002fe2000000181c */
[----:B----4-:R-:W-:-:S03]  /*14440*/  FADD.FTZ R65, R48, R65 ;  /* 0x0000004130417221 */ /* 0x010fc60000010000 */
[----:B------:R-:W-:Y:S02]  /*14450*/  MUFU.EX2 R50, R50 ;  /* 0x0000003200327308 */ /* 0x000fe40000000800 */
[C---:B------:R-:W-:Y:S01]  /*14460*/  HMMA.16816.F32 R4, R40.reuse, R34, R4 ;  /* 0x000000222804723c */ /* 0x040fe20000001804 */
[----:B------:R-:W-:Y:S05]  /*14470*/  LDSM.16.MT88.4 R32, [R231+0x11000] ;  /* 0x01100000e720783b */ /* 0x000fea0000004200 */
[----:B------:R-:W1:Y:S01]  /*14480*/  MUFU.EX2 R51, R51 ;  /* 0x0000003300337308 */ /* 0x000e620000000800 */
[C---:B--2---:R-:W-:Y:S06]  /*14490*/  HMMA.16816.F32 R36, R40.reuse, R8, R36 ;  /* 0x000000082824723c */ /* 0x044fec0000001824 */
[C---:B------:R-:W-:Y:S01]  /*144a0*/  HMMA.16816.F32 R12, R40.reuse, R10, R12 ;  /* 0x0000000a280c723c */ /* 0x040fe2000000180c */
[----:B------:R-:W2:Y:S05]  /*144b0*/  LDSM.16.MT88.4 R8, [R232+0x11000] ;  /* 0x01100000e808783b */ /* 0x000eaa0000004200 */
[----:B------:R-:W-:Y:S01]  /*144c0*/  HMMA.16816.F32 R136, R40, R44, R136 ;  /* 0x0000002c2888723c */ /* 0x000fe20000001888 */
[----:B-1----:R-:W-:-:S05]  /*144d0*/  FADD.FTZ R57, R51, R57 ;  /* 0x0000003933397221 */ /* 0x002fca0000010000 */
[----:B------:R-:W-:Y:S01]  /*144e0*/  HMMA.16816.F32 R132, R40, R46, R132 ;  /* 0x0000002e2884723c */ /* 0x000fe20000001884 */
[----:B------:R-:W1:Y:S06]  /*144f0*/  LDSM.16.MT88.4 R44, [R230+0x11000] ;  /* 0x01100000e62c783b */ /* 0x000e6c0000004200 */
[C---:B------:R-:W-:Y:S01]  /*14500*/  F2FP.F16.F32.PACK_AB R40, R49.reuse, R48 ;  /* 0x000000303128723e */ /* 0x040fe200000000ff */
[----:B------:R-:W-:Y:S01]  /*14510*/  FADD.FTZ R49, R49, R65 ;  /* 0x0000004131317221 */ /* 0x000fe20000010000 */
[C---:B------:R-:W-:Y:S01]  /*14520*/  F2FP.F16.F32.PACK_AB R41, R52.reuse, R51 ;  /* 0x000000333429723e */ /* 0x040fe200000000ff */
[----:B------:R-:W-:Y:S01]  /*14530*/  FADD.FTZ R52, R52, R57 ;  /* 0x0000003934347221 */ /* 0x000fe20000010000 */
[----:B------:R-:W-:Y:S01]  /*14540*/  F2FP.F16.F32.PACK_AB R42, R50, R0 ;  /* 0x00000000322a723e */ /* 0x000fe200000000ff */
[----:B------:R-:W-:Y:S01]  /*14550*/  FADD.FTZ R49, R0, R49 ;  /* 0x0000003100317221 */ /* 0x000fe20000010000 */
[----:B------:R-:W-:Y:S01]  /*14560*/  F2FP.F16.F32.PACK_AB R43, R53, R54 ;  /* 0x00000036352b723e */ /* 0x000fe200000000ff */
[----:B------:R-:W-:Y:S01]  /*14570*/  FADD.FTZ R52, R54, R52 ;  /* 0x0000003436347221 */ /* 0x000fe20000010000 */
[----:B------:R-:W-:Y:S01]  /*14580*/  MOV R0, R126 ;  /* 0x0000007e00007202 */ /* 0x000fe20000000f00 */
[----:B------:R-:W-:-:S02]  /*14590*/  FADD.FTZ R50, R50, R49 ;  /* 0x0000003132327221 */ /* 0x000fc40000010000 */
[----:B------:R-:W-:Y:S02]  /*145a0*/  FADD.FTZ R53, R53, R52 ;  /* 0x0000003435357221 */ /* 0x000fe40000010000 */
[----:B---3--:R-:W-:Y:S01]  /*145b0*/  HMMA.16816.F32 R20, R40, R24, R20 ;  /* 0x000000182814723c */ /* 0x008fe20000001814 */
[----:B------:R-:W3:Y:S01]  /*145c0*/  MUFU.EX2 R24, R94 ;  /* 0x0000005e00187308 */ /* 0x000ee20000000800 */
[----:B------:R-:W-:-:S04]  /*145d0*/  FADD.FTZ R50, R55, R50 ;  /* 0x0000003237327221 */ /* 0x000fc80000010000 */
[----:B------:R-:W-:Y:S01]  /*145e0*/  HMMA.16816.F32 R16, R40, R26, R16 ;  /* 0x0000001a2810723c */ /* 0x000fe20000001810 */
[----:B------:R-:W-:Y:S01]  /*145f0*/  FFMA.FTZ R25, R92, UR4, -R104 ;  /* 0x000000045c197c23 */ /* 0x000fe20008010868 */
[----:B------:R-:W-:-:S04]  /*14600*/  FADD.FTZ R50, R59, R50 ;  /* 0x000000323b327221 */ /* 0x000fc80000010000 */
[C---:B--2---:R-:W-:Y:S01]  /*14610*/  HMMA.16816.F32 R28, R40.reuse, R8, R28 ;  /* 0x00000008281c723c */ /* 0x044fe2000000181c */
[----:B------:R-:W-:Y:S01]  /*14620*/  FFMA.FTZ R26, R109, UR4, -R104 ;  /* 0x000000046d1a7c23 */ /* 0x000fe20008010868 */
[----:B------:R-:W2:Y:S04]  /*14630*/  MUFU.EX2 R25, R25 ;  /* 0x0000001900197308 */ /* 0x000ea80000000800 */
[C---:B------:R-:W-:Y:S01]  /*14640*/  HMMA.16816.F32 R4, R40.reuse, R10, R4 ;  /* 0x0000000a2804723c */ /* 0x040fe20000001804 */
[----:B------:R-:W-:Y:S01]  /*14650*/  F2FP.F16.F32.PACK_AB R8, R59, R55 ;  /* 0x000000373b08723e */ /* 0x000fe200000000ff */
[----:B---3--:R-:W-:Y:S02]  /*14660*/  FADD.FTZ R50, R24, R50 ;  /* 0x0000003218327221 */ /* 0x008fe40000010000 */
[----:B------:R-:W3:Y:S02]  /*14670*/  MUFU.EX2 R26, R26 ;  /* 0x0000001a001a7308 */ /* 0x000ee40000000800 */
[----:B------:R-:W-:Y:S01]  /*14680*/  HMMA.16816.F32 R36, R40, R32, R36 ;  /* 0x000000202824723c */ /* 0x000fe20000001824 */
[C---:B------:R-:W-:Y:S01]  /*14690*/  F2FP.F16.F32.PACK_AB R10, R252.reuse, R24 ;  /* 0x00000018fc0a723e */ /* 0x040fe200000000ff */
[----:B------:R-:W-:Y:S01]  /*146a0*/  FADD.FTZ R252, R252, R50 ;  /* 0x00000032fcfc7221 */ /* 0x000fe20000010000 */
[----:B------:R-:W-:-:S03]  /*146b0*/  F2FP.F16.F32.PACK_AB R11, R251, R3 ;  /* 0x00000003fb0b723e */ /* 0x000fc600000000ff */
[----:B------:R-:W-:Y:S01]  /*146c0*/  HMMA.16816.F32 R12, R40, R34, R12 ;  /* 0x00000022280c723c */ /* 0x000fe2000000180c */
[----:B--2---:R-:W-:-:S05]  /*146d0*/  FADD.FTZ R53, R25, R53 ;  /* 0x0000003519357221 */ /* 0x004fca0000010000 */
[----:B-1----:R-:W-:Y:S01]  /*146e0*/  HMMA.16816.F32 R136, R40, R44, R136 ;  /* 0x0000002c2888723c */ /* 0x002fe20000001888 */
[C---:B---3--:R-:W-:Y:S01]  /*146f0*/  F2FP.F16.F32.PACK_AB R9, R26.reuse, R25 ;  /* 0x000000191a09723e */ /* 0x048fe200000000ff */
[----:B------:R-:W-:-:S04]  /*14700*/  FADD.FTZ R53, R26, R53 ;  /* 0x000000351a357221 */ /* 0x000fc80000010000 */
[----:B------:R-:W-:Y:S01]  /*14710*/  HMMA.16816.F32 R132, R40, R46, R132 ;  /* 0x0000002e2884723c */ /* 0x000fe20000001884 */
[----:B------:R-:W-:-:S05]  /*14720*/  FADD.FTZ R53, R3, R53 ;  /* 0x0000003503357221 */ /* 0x000fca0000010000 */
[----:B------:R-:W-:Y:S01]  /*14730*/  HMMA.16816.F32 R160, R8, R156, R20 ;  /* 0x0000009c08a0723c */ /* 0x000fe20000001814 */
[----:B------:R-:W-:-:S05]  /*14740*/  FADD.FTZ R251, R251, R53 ;  /* 0x00000035fbfb7221 */ /* 0x000fca0000010000 */
[C---:B------:R-:W-:Y:S01]  /*14750*/  HMMA.16816.F32 R156, R8.reuse, R158, R16 ;  /* 0x0000009e089c723c */ /* 0x040fe20000001810 */
[----:B------:R-:W1:Y:S05]  /*14760*/  LDSM.16.MT88.4 R16, [R230+0x11800] ;  /* 0x01180000e610783b */ /* 0x000e6a0000004200 */
[C---:B------:R-:W-:Y:S06]  /*14770*/  HMMA.16816.F32 R152, R8.reuse, R148, R28 ;  /* 0x000000940898723c */ /* 0x040fec000000181c */
[C---:B------:R-:W-:Y:S06]  /*14780*/  HMMA.16816.F32 R144, R8.reuse, R140, R36 ;  /* 0x0000008c0890723c */ /* 0x040fec0000001824 */
[C---:B------:R-:W-:Y:S06]  /*14790*/  HMMA.16816.F32 R148, R8.reuse, R150, R4 ;  /* 0x000000960894723c */ /* 0x040fec0000001804 */
[C---:B------:R-:W-:Y:S06]  /*147a0*/  HMMA.16816.F32 R140, R8.reuse, R142, R12 ;  /* 0x0000008e088c723c */ /* 0x040fec000000180c */
[C---:B-1----:R-:W-:Y:S06]  /*147b0*/  HMMA.16816.F32 R136, R8.reuse, R16, R136 ;  /* 0x000000100888723c */ /* 0x042fec0000001888 */
[----:B------:R-:W-:-:S15]  /*147c0*/  HMMA.16816.F32 R132, R8, R18, R132 ;  /* 0x000000120884723c */ /* 0x000fde0000001884 */
[----:B------:R-:W-:-:S09]  /*147d0*/  NOP ;  /* 0x0000000000007918 */ /* 0x000fd20000000000 */
.L_x_2440:
        /* <DEDUP_REMOVED lines=14> */
[----:B------:R-:W-:-:S05]  /*148c0*/  UMOV UR10, UR9 ;  /* 0x00000009000a7c82 */ /* 0x000fca0008000000 */
.L_x_2452:
        /* <DEDUP_REMOVED lines=14> */
[----:B------:R-:W-:Y:S04]  /*149b0*/  IMAD.U32 R9, RZ, RZ, UR22 ;  /* 0x00000016ff097e24 */ /* 0x000fe8000f8e00ff */
[----:B------:R-:W-:Y:S02]  /*149c0*/  MOV R5, UR11 ;  /* 0x0000000b00057c02 */ /* 0x000fe40008000f00 */
[----:B------:R-:W-:Y:S02]  /*149d0*/  IABS R9, R9 ;  /* 0x0000000900097213 */ /* 0x000fe40000000000 */
        /* <DEDUP_REMOVED lines=27> */
[C---:B------:R-:W-:Y:S02]  /*14b90*/  LOP3.LUT R2, R0.reuse, UR11, RZ, 0x3c, !PT ;  /* 0x0000000b00027c12 */ /* 0x040fe4000f8e3cff */
        /* <DEDUP_REMOVED lines=17> */
[----:B------:R5:W3:Y:S02]  /*14cb0*/  LDG.E R8, desc[UR20][R8.64] ;  /* 0x0000001408087981 */ /* 0x000ae4000c1e1900 */
[C---:B------:R-:W-:Y:S01]  /*14cc0*/  IMAD R0, R12.reuse, UR10, RZ ;  /* 0x0000000a0c007c24 */ /* 0x040fe2000f8e02ff */
[----:B-----5:R-:W-:Y:S01]  /*14cd0*/  SHF.R.S32.HI R9, RZ, 0x1f, R12 ;  /* 0x0000001fff097819 */ /* 0x020fe2000001140c */
[----:B------:R-:W-:Y:S04]  /*14ce0*/  IMAD.WIDE.U32 R12, R12, UR8, RZ ;  /* 0x000000080c0c7c25 */ /* 0x000fe8000f8e00ff */
[----:B------:R-:W-:Y:S05]  /*14cf0*/  IMAD R0, R9, UR8, R0 ;  /* 0x0000000809007c24 */ /* 0x000fea000f8e0200 */
[----:B------:R-:W-:Y:S01]  /*14d00*/  IADD3 R13, R13, R0, RZ ;  /* 0x000000000d0d7210 */ /* 0x000fe20007ffe0ff */
[----:B---3--:R-:W-:Y:S04]  /*14d10*/  IMAD.IADD R2, R2, 0x1, -R8 ;  /* 0x0000000102027824 */ /* 0x008fe800078e0a08 */
[-C--:B----4-:R-:W-:Y:S01]  /*14d20*/  IMAD.WIDE.U32 R12, R2, R4.reuse, R12 ;  /* 0x00000004020c7225 */ /* 0x090fe200078e000c */
[----:B------:R-:W-:Y:S05]  /*14d30*/  SHF.R.S32.HI R8, RZ, 0x1f, R2 ;  /* 0x0000001fff087819 */ /* 0x000fea0000011402 */
[----:B------:R-:W-:Y:S04]  /*14d40*/  IMAD R8, R8, R4, RZ ;  /* 0x0000000408087224 */ /* 0x000fe800078e02ff */
[----:B------:R-:W-:Y:S02]  /*14d50*/  IMAD R8, R2, R5, R8 ;  /* 0x0000000502087224 */ /* 0x000fe400078e0208 */
[----:B------:R-:W-:Y:S03]  /*14d60*/  IMAD.MOV.U32 R2, RZ, RZ, R12 ;  /* 0x000000ffff027224 */ /* 0x000fe600078e000c */
[----:B------:R-:W-:Y:S07]  /*14d70*/  IADD3 R0, R13, R8, RZ ;  /* 0x000000080d007210 */ /* 0x000fee0007ffe0ff */
.L_x_2449:
[CC--:B------:R-:W-:Y:S01]  /*14d80*/  LEA R212, P2, R2.reuse, R173.reuse, 0x1 ;  /* 0x000000ad02d47211 */ /* 0x0c0fe200078408ff */
[----:B------:R-:W-:Y:S01]  /*14d90*/  @P0 STS.128 [R241+0xa000], RZ ;  /* 0x00a000fff1000388 */ /* 0x000fe20000000c00 */
[C---:B------:R-:W-:Y:S01]  /*14da0*/  @!P0 IADD3 R13, P1, R2.reuse, UR25, RZ ;  /* 0x00000019020d8c10 */ /* 0x040fe2000ff3e0ff */
[----:B------:R-:W3:Y:S01]  /*14db0*/  @!P0 LDC.64 R8, c[0x0][0x250] ;  /* 0x00009400ff088b82 */ /* 0x000ee20000000a00 */
[-C--:B------:R-:W-:Y:S01]  /*14dc0*/  LEA.HI.X R213, R2, R172.reuse, R0, 0x1, P2 ;  /* 0x000000ac02d57211 */ /* 0x080fe200010f0c00 */
[----:B------:R-:W-:Y:S01]  /*14dd0*/  @!P0 IMAD.MOV.U32 R18, RZ, RZ, R2 ;  /* 0x000000ffff128224 */ /* 0x000fe200078e0002 */
[----:B------:R-:W-:Y:S01]  /*14de0*/  @!P0 IADD3.X R12, R0, UR24, RZ, P1, !PT ;  /* 0x00000018000c8c10 */ /* 0x000fe20008ffe4ff */
[----:B------:R-:W-:Y:S01]  /*14df0*/  @!P0 IMAD.MOV.U32 R19, RZ, RZ, R0 ;  /* 0x000000ffff138224 */ /* 0x000fe200078e0000 */
[-C--:B------:R-:W-:Y:S01]  /*14e00*/  @!P0 LEA R16, P1, R13, R173.reuse, 0x1 ;  /* 0x000000ad0d108211 */ /* 0x080fe200078208ff */
[----:B------:R-:W-:Y:S01]  /*14e10*/  @!PT LDS RZ, [RZ] ;  /* 0x00000000fffff984 */ /* 0x000fe20000000800 */
[----:B------:R-:W-:Y:S01]  /*14e20*/  @!PT LDS RZ, [RZ] ;  /* 0x00000000fffff984 */ /* 0x000fe20000000800 */
[----:B------:R-:W-:Y:S01]  /*14e30*/  @!PT LDS RZ, [RZ] ;  /* 0x00000000fffff984 */ /* 0x000fe20000000800 */
[----:B------:R-:W-:Y:S01]  /*14e40*/  @!P0 LDGSTS.E.BYPASS.LTC128B.128 [R241+0xa000], desc[UR20][R212.64] ;  /* 0x0a000000d4f18fae */ /* 0x000fe2000b901d54 */
[----:B--2---:R-:W-:Y:S01]  /*14e50*/  @!P0 IMAD R11, R11, 0x30, RZ ;  /* 0x000000300b0b8824 */ /* 0x004fe200078e02ff */
[----:B------:R-:W2:Y:S01]  /*14e60*/  @!P0 LDC.64 R4, c[0x0][0x250] ;  /* 0x00009400ff048b82 */ /* 0x000ea20000000a00 */
[----:B------:R-:W-:Y:S01]  /*14e70*/  @!P0 LEA.HI.X R17, R13, R172, R12, 0x1, P1 ;  /* 0x000000ac0d118211 */ /* 0x000fe200008f0c0c */
[----:B------:R-:W-:Y:S01]  /*14e80*/  @P0 STS.128 [R241+0xa800], RZ ;  /* 0x00a800fff1000388 */ /* 0x000fe20000000c00 */
[----:B-1----:R-:W-:Y:S01]  /*14e90*/  @!P0 LEA R12, P1, R6, R2, 0x5 ;  /* 0x00000002060c8211 */ /* 0x002fe200078228ff */
[----:B------:R-:W-:Y:S01]  /*14ea0*/  @!P0 IMAD.WIDE.U32 R18, R10, 0x30, R18 ;  /* 0x000000300a128825 */ /* 0x000fe200078e0012 */
[----:B------:R-:W-:Y:S01]  /*14eb0*/  UISETP.GE.AND UP0, UPT, UR15, 0x2, UPT ;  /* 0x000000020f00788c */ /* 0x000fe2000bf06270 */
[----:B------:R-:W-:Y:S01]  /*14ec0*/  @!PT LDS RZ, [RZ] ;  /* 0x00000000fffff984 */ /* 0x000fe20000000800 */
[----:B------:R-:W-:Y:S01]  /*14ed0*/  @!PT LDS RZ, [RZ] ;  /* 0x00000000fffff984 */ /* 0x000fe20000000800 */
[----:B------:R-:W-:Y:S01]  /*14ee0*/  @!PT LDS RZ, [RZ] ;  /* 0x00000000fffff984 */ /* 0x000fe20000000800 */
[----:B------:R1:W-:Y:S01]  /*14ef0*/  @!P0 LDGSTS.E.BYPASS.LTC128B.128 [R241+0xa800], desc[UR20][R16.64] ;  /* 0x0a80000010f18fae */ /* 0x0003e2000b901d54 */
[----:B------:R-:W-:Y:S01]  /*14f00*/  @!P0 LEA.HI.X R7, R6, R0, R7, 0x5, P1 ;  /* 0x0000000006078211 */ /* 0x000fe200008f2c07 */
[----:B------:R-:W-:Y:S01]  /*14f10*/  @!P0 IMAD.IADD R10, R11, 0x1, R19 ;  /* 0x000000010b0a8824 */ /* 0x000fe200078e0213 */
[CC--:B------:R-:W-:Y:S01]  /*14f20*/  @!P0 LEA R14, P1, R12.reuse, R173.reuse, 0x1 ;  /* 0x000000ad0c0e8211 */ /* 0x0c0fe200078208ff */
[----:B------:R-:W-:Y:S03]  /*14f30*/  @P0 STS.128 [R241+0xb000], RZ ;  /* 0x00b000fff1000388 */ /* 0x000fe60000000c00 */
[----:B------:R-:W-:Y:S02]  /*14f40*/  @!P0 LEA.HI.X R15, R12, R172, R7, 0x1, P1 ;  /* 0x000000ac0c0f8211 */ /* 0x000fe400008f0c07 */
[----:B------:R-:W4:Y:S03]  /*14f50*/  @!P0 LDC.64 R6, c[0x0][0x250] ;  /* 0x00009400ff068b82 */ /* 0x000f260000000a00 */
[----:B------:R-:W-:Y:S01]  /*14f60*/  @!PT LDS RZ, [RZ] ;  /* 0x00000000fffff984 */ /* 0x000fe20000000800 */
[----:B------:R-:W-:Y:S01]  /*14f70*/  @!PT LDS RZ, [RZ] ;  /* 0x00000000fffff984 */ /* 0x000fe20000000800 */
[----:B------:R-:W-:Y:S01]  /*14f80*/  @!PT LDS RZ, [RZ] ;  /* 0x00000000fffff984 */ /* 0x000fe20000000800 */
[----:B------:R5:W-:Y:S04]  /*14f90*/  @!P0 LDGSTS.E.BYPASS.LTC128B.128 [R241+0xb000], desc[UR20][R14.64] ;  /* 0x0b0000000ef18fae */ /* 0x000be8000b901d54 */
[----:B------:R-:W-:Y:S01]  /*14fa0*/  @P0 STS.128 [R241+0xb800], RZ ;  /* 0x00b800fff1000388 */ /* 0x000fe20000000c00 */
[----:B-1----:R-:W-:Y:S01]  /*14fb0*/  @!P0 MOV R17, R0 ;  /* 0x0000000000118202 */ /* 0x002fe20000000f00 */
[----:B------:R-:W-:Y:S02]  /*14fc0*/  @!P0 IMAD.MOV.U32 R16, RZ, RZ, R2 ;  /* 0x000000ffff108224 */ /* 0x000fe400078e0002 */
[----:B----4-:R-:W-:Y:S01]  /*14fd0*/  @!P0 IMAD R7, R7, 0x60, RZ ;  /* 0x0000006007078824 */ /* 0x010fe200078e02ff */
[----:B---3--:R-:W-:Y:S01]  /*14fe0*/  @!P0 LEA R13, P1, R8, R2, 0x6 ;  /* 0x00000002080d8211 */ /* 0x008fe200078230ff */
[----:B--2---:R-:W-:Y:S02]  /*14ff0*/  @!P0 IMAD R12, R5, 0x50, RZ ;  /* 0x00000050050c8824 */ /* 0x004fe400078e02ff */
[----:B------:R-:W-:Y:S01]  /*15000*/  @!P0 IMAD.WIDE.U32 R16, R4, 0x50, R16 ;  /* 0x0000005004108825 */ /* 0x000fe200078e0010 */
[----:B------:R-:W-:Y:S01]  /*15010*/  @!P0 LEA.HI.X R9, R8, R0, R9, 0x6, P1 ;  /* 0x0000000008098211 */ /* 0x000fe200008f3409 */
[----:B------:R-:W1:Y:S01]  /*15020*/  @!P0 LDC.64 R4, c[0x0][0x250] ;  /* 0x00009400ff048b82 */ /* 0x000e620000000a00 */
[-C--:B-----5:R-:W-:Y:S01]  /*15030*/  @!P0 LEA R14, P2, R18, R173.reuse, 0x1 ;  /* 0x000000ad120e8211 */ /* 0x0a0fe200078408ff */
[----:B------:R-:W-:Y:S01]  /*15040*/  @!P0 IMAD.IADD R12, R12, 0x1, R17 ;  /* 0x000000010c0c8824 */ /* 0x000fe200078e0211 */
[-C--:B------:R-:W-:Y:S02]  /*15050*/  @!P0 LEA R20, P1, R16, R173.reuse, 0x1 ;  /* 0x000000ad10148211 */ /* 0x080fe400078208ff */
[-C--:B------:R-:W-:Y:S02]  /*15060*/  @!P0 LEA.HI.X R15, R18, R172.reuse, R10, 0x1, P2 ;  /* 0x000000ac120f8211 */ /* 0x080fe400010f0c0a */
[CC--:B------:R-:W-:Y:S01]  /*15070*/  @!P0 LEA R18, P2, R13.reuse, R173.reuse, 0x1 ;  /* 0x000000ad0d128211 */ /* 0x0c0fe200078408ff */
[----:B------:R-:W2:Y:S01]  /*15080*/  @!P0 LDC.64 R10, c[0x0][0x250] ;  /* 0x00009400ff0a8b82 */ /* 0x000ea20000000a00 */
[-C--:B------:R-:W-:Y:S01]  /*15090*/  @!P0 LEA.HI.X R21, R16, R172.reuse, R12, 0x1, P1 ;  /* 0x000000ac10158211 */ /* 0x080fe200008f0c0c */
[----:B------:R-:W-:Y:S01]  /*150a0*/  @!PT LDS RZ, [RZ] ;  /* 0x00000000fffff984 */ /* 0x000fe20000000800 */
[----:B------:R-:W-:Y:S01]  /*150b0*/  @!PT LDS RZ, [RZ] ;  /* 0x00000000fffff984 */ /* 0x000fe20000000800 */
[----:B------:R-:W-:Y:S01]  /*150c0*/  @!PT LDS RZ, [RZ] ;  /* 0x00000000fffff984 */ /* 0x000fe20000000800 */
[----:B------:R-:W-:Y:S01]  /*150d0*/  @!P0 LDGSTS.E.BYPASS.LTC128B.128 [R241+0xb800], desc[UR20][R14.64] ;  /* 0x0b8000000ef18fae */ /* 0x000fe2000b901d54 */
[----:B------:R-:W-:Y:S01]  /*150e0*/  @!P0 LEA.HI.X R19, R13, R172, R9, 0x1, P2 ;  /* 0x000000ac0d138211 */ /* 0x000fe200010f0c09 */
[----:B------:R-:W-:Y:S01]  /*150f0*/  @!P0 IMAD.MOV.U32 R13, RZ, RZ, R0 ;  /* 0x000000ffff0d8224 */ /* 0x000fe200078e0000 */
[----:B------:R-:W-:Y:S01]  /*15100*/  @!P0 MOV R12, R2 ;  /* 0x00000002000c8202 */ /* 0x000fe20000000f00 */
[----:B------:R-:W-:Y:S02]  /*15110*/  @P0 STS.128 [R241+0xc000], RZ ;  /* 0x00c000fff1000388 */ /* 0x000fe40000000c00 */
[----:B------:R-:W3:Y:S02]  /*15120*/  @!P0 LDC.64 R8, c[0x0][0x250] ;  /* 0x00009400ff088b82 */ /* 0x000ee40000000a00 */
[----:B------:R-:W-:Y:S01]  /*15130*/  @!PT LDS RZ, [RZ] ;  /* 0x00000000fffff984 */ /* 0x000fe20000000800 */
[----:B------:R-:W-:Y:S01]  /*15140*/  @!PT LDS RZ, [RZ] ;  /* 0x00000000fffff984 */ /* 0x000fe20000000800 */
[----:B------:R-:W-:Y:S01]  /*15150*/  @!PT LDS RZ, [RZ] ;  /* 0x00000000fffff984 */ /* 0x000fe20000000800 */
[----:B------:R4:W-:Y:S01]  /*15160*/  @!P0 LDGSTS.E.BYPASS.LTC128B.128 [R241+0xc000], desc[UR20][R18.64] ;  /* 0x0c00000012f18fae */ /* 0x0009e2000b901d54 */
[----:B------:R-:W-:Y:S03]  /*15170*/  @!P0 IMAD.WIDE.U32 R12, R6, 0x60, R12 ;  /* 0x00000060060c8825 */ /* 0x000fe600078e000c */
[----:B------:R-:W-:Y:S01]  /*15180*/  @P0 STS.128 [R241+0xc800], RZ ;  /* 0x00c800fff1000388 */ /* 0x000fe20000000c00 */
[----:B------:R-:W-:Y:S01]  /*15190*/  @!P0 IMAD.IADD R7, R7, 0x1, R13 ;  /* 0x0000000107078824 */ /* 0x000fe200078e020d */
[CC--:B------:R-:W-:Y:S01]  /*151a0*/  @!P0 LEA R16, P1, R12.reuse, R173.reuse, 0x1 ;  /* 0x000000ad0c108211 */ /* 0x0c0fe200078208ff */
[----:B-1----:R-:W-:Y:S01]  /*151b0*/  @!P0 IMAD R13, R5, 0x70, RZ ;  /* 0x00000070050d8824 */ /* 0x002fe200078e02ff */
[----:B------:R-:W-:Y:S01]  /*151c0*/  @!PT LDS RZ, [RZ] ;  /* 0x00000000fffff984 */ /* 0x000fe20000000800 */
[----:B------:R-:W-:Y:S01]  /*151d0*/  @!PT LDS RZ, [RZ] ;  /* 0x00000000fffff984 */ /* 0x000fe20000000800 */
[----:B------:R-:W-:Y:S01]  /*151e0*/  @!PT LDS RZ, [RZ] ;  /* 0x00000000fffff984 */ /* 0x000fe20000000800 */
[----:B------:R1:W-:Y:S02]  /*151f0*/  @!P0 LDGSTS.E.BYPASS.LTC128B.128 [R241+0xc800], desc[UR20][R20.64] ;  /* 0x0c80000014f18fae */ /* 0x0003e4000b901d54 */
[----:B------:R-:W-:Y:S02]  /*15200*/  @!P0 LEA.HI.X R17, R12, R172, R7, 0x1, P1 ;  /* 0x000000ac0c118211 */ /* 0x000fe400008f0c07 */
[----:B------:R-:W-:Y:S01]  /*15210*/  @P0 STS.128 [R241+0xd000], RZ ;  /* 0x00d000fff1000388 */ /* 0x000fe20000000c00 */
[----:B------:R-:W5:Y:S01]  /*15220*/  @!P0 LDC.64 R6, c[0x0][0x250] ;  /* 0x00009400ff068b82 */ /* 0x000f620000000a00 */
[-C--:B--2---:R-:W-:Y:S02]  /*15230*/  @!P0 LEA R12, P1, R10, R2.reuse, 0x7 ;  /* 0x000000020a0c8211 */ /* 0x084fe400078238ff */
[----:B------:R-:W-:Y:S01]  /*15240*/  @!PT LDS RZ, [RZ] ;  /* 0x00000000fffff984 */ /* 0x000fe20000000800 */
[----:B------:R-:W-:Y:S01]  /*15250*/  @!PT LDS RZ, [RZ] ;  /* 0x00000000fffff984 */ /* 0x000fe20000000800 */
[----:B------:R-:W-:Y:S01]  /*15260*/  @!PT LDS RZ, [RZ] ;  /* 0x00000000fffff984 */ /* 0x000fe20000000800 */
[----:B------:R2:W-:Y:S04]  /*15270*/  @!P0 LDGSTS.E.BYPASS.LTC128B.128 [R241+0xd000], desc[UR20][R16.64] ;  /* 0x0d00000010f18fae */ /* 0x0005e8000b901d54 */
[----:B------:R-:W-:Y:S01]  /*15280*/  @P0 STS.128 [R241+0xd800], RZ ;  /* 0x00d800fff1000388 */ /* 0x000fe20000000c00 */
[----:B---3--:R-:W-:Y:S01]  /*15290*/  @!P0 IMAD R9, R9, 0x90, RZ ;  /* 0x0000009009098824 */ /* 0x008fe200078e02ff */
[----:B----4-:R-:W-:Y:S01]  /*152a0*/  @!P0 MOV R18, R2 ;  /* 0x0000000200128202 */ /* 0x010fe20000000f00 */
[----:B------:R-:W-:Y:S04]  /*152b0*/  @!P0 IMAD.MOV.U32 R19, RZ, RZ, R0 ;  /* 0x000000ffff138224 */ /* 0x000fe800078e0000 */
[----:B------:R-:W-:Y:S02]  /*152c0*/  @!P0 IMAD.WIDE.U32 R18, R4, 0x70, R18 ;  /* 0x0000007004128825 */ /* 0x000fe400078e0012 */
[----:B------:R-:W3:Y:S02]  /*152d0*/  @!P0 LDC.64 R4, c[0x0][0x250] ;  /* 0x00009400ff048b82 */ /* 0x000ee40000000a00 */
[----:B------:R-:W-:Y:S01]  /*152e0*/  @!P0 IMAD.IADD R13, R13, 0x1, R19 ;  /* 0x000000010d0d8824 */ /* 0x000fe200078e0213 */
[CC--:B------:R-:W-:Y:S01]  /*152f0*/  @!P0 LEA R14, P2, R18.reuse, R173.reuse, 0x1 ;  /* 0x000000ad120e8211 */ /* 0x0c0fe200078408ff */
[----:B------:R-:W-:Y:S02]  /*15300*/  @!P0 IMAD.MOV.U32 R19, RZ, RZ, R0 ;  /* 0x000000ffff138224 */ /* 0x000fe400078e0000 */
[----:B-1----:R-:W-:Y:S01]  /*15310*/  @!P0 IMAD.MOV.U32 R20, RZ, RZ, R2 ;  /* 0x000000ffff148224 */ /* 0x002fe200078e0002 */
[----:B------:R-:W-:Y:S01]  /*15320*/  @!P0 LEA.HI.X R15, R18, R172, R13, 0x1, P2 ;  /* 0x000000ac120f8211 */ /* 0x000fe200010f0c0d */
[----:B------:R-:W-:Y:S01]  /*15330*/  @!P0 IMAD.MOV.U32 R21, RZ, RZ, R0 ;  /* 0x000000ffff158224 */ /* 0x000fe200078e0000 */
[----:B------:R-:W-:Y:S02]  /*15340*/  @!P0 LEA.HI.X R13, R10, R0, R11, 0x7, P1 ;  /* 0x000000000a0d8211 */ /* 0x000fe400008f3c0b */
[CC--:B--2---:R-:W-:Y:S01]  /*15350*/  @!P0 LEA R16, P1, R12.reuse, R173.reuse, 0x1 ;  /* 0x000000ad0c108211 */ /* 0x0c4fe200078208ff */
[----:B------:R-:W-:Y:S01]  /*15360*/  @!PT LDS RZ, [RZ] ;  /* 0x00000000fffff984 */ /* 0x000fe20000000800 */
[----:B------:R-:W-:Y:S01]  /*15370*/  @!PT LDS RZ, [RZ] ;  /* 0x00000000fffff984 */ /* 0x000fe20000000800 */
[----:B------:R-:W-:Y:S01]  /*15380*/  @!PT LDS RZ, [RZ] ;  /* 0x00000000fffff984 */ /* 0x000fe20000000800 */
[----:B------:R1:W-:Y:S01]  /*15390*/  @!P0 LDGSTS.E.BYPASS.LTC128B.128 [R241+0xd800], desc[UR20][R14.64] ;  /* 0x0d8000000ef18fae */ /* 0x0003e2000b901d54 */
[----:B------:R-:W-:Y:S01]  /*153a0*/  @!P0 MOV R18, R2 ;  /* 0x0000000200128202 */ /* 0x000fe20000000f00 */
[----:B------:R-:W2:Y:S01]  /*153b0*/  @!P0 LDC.64 R10, c[0x0][0x250] ;  /* 0x00009400ff0a8b82 */ /* 0x000ea20000000a00 */
[----:B------:R-:W-:Y:S01]  /*153c0*/  @!P0 LEA.HI.X R17, R12, R172, R13, 0x1, P1 ;  /* 0x000000ac0c118211 */ /* 0x000fe200008f0c0d */
[----:B------:R-:W-:Y:S01]  /*153d0*/  @P0 STS.128 [R241+0xe000], RZ ;  /* 0x00e000fff1000388 */ /* 0x000fe20000000c00 */
[----:B-----5:R-:W-:Y:S02]  /*153e0*/  @!P0 IMAD R12, R7, 0xa0, RZ ;  /* 0x000000a0070c8824 */ /* 0x020fe400078e02ff */
[----:B------:R-:W-:Y:S01]  /*153f0*/  @!P0 IMAD.WIDE.U32 R18, R8, 0x90, R18 ;  /* 0x0000009008128825 */ /* 0x000fe200078e0012 */
[----:B------:R-:W-:Y:S01]  /*15400*/  @!PT LDS RZ, [RZ] ;  /* 0x00000000fffff984 */ /* 0x000fe20000000800 */
[----:B------:R-:W-:Y:S01]  /*15410*/  @!PT LDS RZ, [RZ] ;  /* 0x00000000fffff984 */ /* 0x000fe20000000800 */
[----:B------:R-:W-:Y:S01]  /*15420*/  @!PT LDS RZ, [RZ] ;  /* 0x00000000fffff984 */ /* 0x000fe20000000800 */
[----:B------:R4:W-:Y:S03]  /*15430*/  @!P0 LDGSTS.E.BYPASS.LTC128B.128 [R241+0xe000], desc[UR20][R16.64] ;  /* 0x0e00000010f18fae */ /* 0x0009e6000b901d54 */
[----:B------:R-:W-:Y:S01]  /*15440*/  @!P0 IMAD.IADD R9, R9, 0x1, R19 ;  /* 0x0000000109098824 */ /* 0x000fe200078e0213 */
[----:B------:R-:W-:Y:S01]  /*15450*/  @P0 STS.128 [R241+0xe800], RZ ;  /* 0x00e800fff1000388 */ /* 0x000fe20000000c00 */
[----:B------:R-:W-:Y:S01]  /*15460*/  @!P0 MOV R19, R0 ;  /* 0x0000000000138202 */ /* 0x000fe20000000f00 */
[----:B---3--:R-:W-:Y:S02]  /*15470*/  @!P0 IMAD R13, R5, 0xb0, RZ ;  /* 0x000000b0050d8824 */ /* 0x008fe400078e02ff */
[----:B--2---:R-:W-:Y:S01]  /*15480*/  @!P0 IMAD.WIDE.U32 R20, R10, 0xc0, R20 ;  /* 0x000000c00a148825 */ /* 0x004fe200078e0014 */
[CC--:B-1----:R-:W-:Y:S03]  /*15490*/  @!P0 LEA R14, P1, R18.reuse, R173.reuse, 0x1 ;  /* 0x000000ad120e8211 */ /* 0x0c2fe600078208ff */
[----:B------:R-:W-:Y:S01]  /*154a0*/  @!P0 IMAD R11, R11, 0xc0, RZ ;  /* 0x000000c00b0b8824 */ /* 0x000fe200078e02ff */
[----:B------:R-:W-:Y:S01]  /*154b0*/  @!P0 LEA.HI.X R15, R18, R172, R9, 0x1, P1 ;  /* 0x000000ac120f8211 */ /* 0x000fe200008f0c09 */
[----:B------:R-:W-:Y:S01]  /*154c0*/  @!P0 IMAD.MOV.U32 R18, RZ, RZ, R2 ;  /* 0x000000ffff128224 */ /* 0x000fe200078e0002 */
[----:B------:R-:W1:Y:S01]  /*154d0*/  @!P0 LDC.64 R8, c[0x0][0x250] ;  /* 0x00009400ff088b82 */ /* 0x000e620000000a00 */
[----:B------:R-:W-:Y:S01]  /*154e0*/  @!P0 IMAD.IADD R11, R11, 0x1, R21 ;  /* 0x000000010b0b8824 */ /* 0x000fe200078e0215 */
[----:B----4-:R-:W-:Y:S01]  /*154f0*/  @!P0 MOV R16, R2 ;  /* 0x0000000200108202 */ /* 0x010fe20000000f00 */
[----:B------:R-:W-:Y:S01]  /*15500*/  @!PT LDS RZ, [RZ] ;  /* 0x00000000fffff984 */ /* 0x000fe20000000800 */
[----:B------:R-:W-:Y:S01]  /*15510*/  @!PT LDS RZ, [RZ] ;  /* 0x00000000fffff984 */ /* 0x000fe20000000800 */
[----:B------:R-:W-:Y:S01]  /*15520*/  @!PT LDS RZ, [RZ] ;  /* 0x00000000fffff984 */ /* 0x000fe20000000800 */
[----:B------:R2:W-:Y:S01]  /*15530*/  @!P0 LDGSTS.E.BYPASS.LTC128B.128 [R241+0xe800], desc[UR20][R14.64] ;  /* 0x0e8000000ef18fae */ /* 0x0005e2000b901d54 */
[----:B------:R-:W-:Y:S02]  /*15540*/  @!P0 IMAD.MOV.U32 R17, RZ, RZ, R0 ;  /* 0x000000ffff118224 */ /* 0x000fe400078e0000 */
[----:B------:R-:W-:Y:S01]  /*15550*/  @!P0 IMAD.WIDE.U32 R18, R4, 0xb0, R18 ;  /* 0x000000b004128825 */ /* 0x000fe200078e0012 */
[----:B------:R-:W-:Y:S01]  /*15560*/  @P0 STS.128 [R241+0xf000], RZ ;  /* 0x00f000fff1000388 */ /* 0x000fe20000000c00 */
[----:B------:R-:W3:Y:S02]  /*15570*/  @!P0 LDC.64 R4, c[0x0][0x250] ;  /* 0x00009400ff048b82 */ /* 0x000ee40000000a00 */
[----:B------:R-:W-:Y:S04]  /*15580*/  @!P0 IMAD.WIDE.U32 R16, R6, 0xa0, R16 ;  /* 0x000000a006108825 */ /* 0x000fe800078e0010 */
[----:B------:R-:W-:Y:S01]  /*15590*/  @!P0 IMAD.IADD R13, R13, 0x1, R19 ;  /* 0x000000010d0d8824 */ /* 0x000fe200078e0213 */
[----:B------:R-:W-:Y:S01]  /*155a0*/  @!P0 LEA R22, P1, R16, R173, 0x1 ;  /* 0x000000ad10168211 */ /* 0x000fe200078208ff */
[----:B------:R-:W4:Y:S01]  /*155b0*/  @!P0 LDC.64 R6, c[0x0][0x250] ;  /* 0x00009400ff068b82 */ /* 0x000f220000000a00 */
[----:B------:R-:W-:Y:S01]  /*155c0*/  @!P0 IADD3 R12, R12, R17, RZ ;  /* 0x000000110c0c8210 */ /* 0x000fe20007ffe0ff */
[----:B------:R-:W-:Y:S01]  /*155d0*/  @!P0 IMAD.MOV.U32 R19, RZ, RZ, R0 ;  /* 0x000000ffff138224 */ /* 0x000fe200078e0000 */
[----:B------:R-:W-:Y:S02]  /*155e0*/  @!P0 MOV R17, R0 ;  /* 0x0000000000118202 */ /* 0x000fe40000000f00 */
[-C--:B------:R-:W-:Y:S01]  /*155f0*/  @!P0 LEA.HI.X R23, R16, R172.reuse, R12, 0x1, P1 ;  /* 0x000000ac10178211 */ /* 0x080fe200008f0c0c */
[--C-:B------:R-:W-:Y:S01]  /*15600*/  @!P0 IMAD.MOV.U32 R16, RZ, RZ, R2.reuse ;  /* 0x000000ffff108224 */ /* 0x100fe200078e0002 */
[-C--:B------:R-:W-:Y:S01]  /*15610*/  @!P0 LEA R12, P2, R18, R173.reuse, 0x1 ;  /* 0x000000ad120c8211 */ /* 0x080fe200078408ff */
[----:B-1----:R-:W-:Y:S01]  /*15620*/  @!P0 IMAD R9, R9, 0xd0, RZ ;  /* 0x000000d009098824 */ /* 0x002fe200078e02ff */
[-C--:B------:R-:W-:Y:S01]  /*15630*/  @!P0 LEA R10, P1, R20, R173.reuse, 0x1 ;  /* 0x000000ad140a8211 */ /* 0x080fe200078208ff */
[----:B------:R-:W-:Y:S01]  /*15640*/  @!PT LDS RZ, [RZ] ;  /* 0x00000000fffff984 */ /* 0x000fe20000000800 */
[----:B------:R-:W-:Y:S01]  /*15650*/  @!PT LDS RZ, [RZ] ;  /* 0x00000000fffff984 */ /* 0x000fe20000000800 */
[----:B------:R-:W-:Y:S01]  /*15660*/  @!PT LDS RZ, [RZ] ;  /* 0x00000000fffff984 */ /* 0x000fe20000000800 */
[----:B------:R-:W-:Y:S01]  /*15670*/  @!P0 LDGSTS.E.BYPASS.LTC128B.128 [R241+0xf000], desc[UR20][R22.64] ;  /* 0x0f00000016f18fae */ /* 0x000fe2000b901d54 */
[-C--:B------:R-:W-:Y:S01]  /*15680*/  @!P0 LEA.HI.X R13, R18, R172.reuse, R13, 0x1, P2 ;  /* 0x000000ac120d8211 */ /* 0x080fe200010f0c0d */
[----:B------:R-:W-:Y:S01]  /*15690*/  @!P0 IMAD.MOV.U32 R18, RZ, RZ, R2 ;  /* 0x000000ffff128224 */ /* 0x000fe200078e0002 */
[----:B------:R-:W-:Y:S01]  /*156a0*/  @!P0 LEA.HI.X R11, R20, R172, R11, 0x1, P1 ;  /* 0x000000ac140b8211 */ /* 0x000fe200008f0c0b */
[----:B------:R-:W-:Y:S01]  /*156b0*/  @P0 STS.128 [R241+0xf800], RZ ;  /* 0x00f800fff1000388 */ /* 0x000fe20000000c00 */
[----:B--2---:R-:W-:Y:S01]  /*156c0*/  @!P0 MOV R14, R2 ;  /* 0x00000002000e8202 */ /* 0x004fe20000000f00 */
[----:B------:R-:W-:Y:S02]  /*156d0*/  @!P0 IMAD.MOV.U32 R15, RZ, RZ, R0 ;  /* 0x000000ffff0f8224 */ /* 0x000fe400078e0000 */
[----:B------:R-:W-:Y:S01]  /*156e0*/  @!PT LDS RZ, [RZ] ;  /* 0x00000000fffff984 */ /* 0x000fe20000000800 */
[----:B------:R-:W-:Y:S01]  /*156f0*/  @!PT LDS RZ, [RZ] ;  /* 0x00000000fffff984 */ /* 0x000fe20000000800 */
[----:B------:R-:W-:Y:S01]  /*15700*/  @!PT LDS RZ, [RZ] ;  /* 0x00000000fffff984 */ /* 0x000fe20000000800 */
[----:B------:R-:W-:Y:S01]  /*15710*/  @!P0 LDGSTS.E.BYPASS.LTC128B.128 [R241+0xf800], desc[UR20][R12.64] ;  /* 0x0f8000000cf18fae */ /* 0x000fe2000b901d54 */
[----:B---3--:R-:W-:Y:S03]  /*15720*/  @!P0 IMAD.WIDE.U32 R18, R4, 0xf0, R18 ;  /* 0x000000f004128825 */ /* 0x008fe600078e0012 */
[----:B------:R-:W-:Y:S01]  /*15730*/  @P0 STS.128 [R241+0x10000], RZ ;  /* 0x010000fff1000388 */ /* 0x000fe20000000c00 */
[----:B------:R-:W-:Y:S01]  /*15740*/  @!P0 IMAD.WIDE.U32 R14, R8, 0xd0, R14 ;  /* 0x000000d0080e8825 */ /* 0x000fe200078e000e */
[-C--:B------:R-:W-:Y:S02]  /*15750*/  @!P0 LEA R4, P1, R18, R173.reuse, 0x1 ;  /* 0x000000ad12048211 */ /* 0x080fe400078208ff */
[----:B------:R-:W-:Y:S01]  /*15760*/  @!PT LDS RZ, [RZ] ;  /* 0x00000000fffff984 */ /* 0x000fe20000000800 */
[----:B------:R-:W-:Y:S01]  /*15770*/  @!PT LDS RZ, [RZ] ;  /* 0x00000000fffff984 */ /* 0x000fe20000000800 */
[----:B------:R-:W-:Y:S01]  /*15780*/  @!PT LDS RZ, [RZ] ;  /* 0x00000000fffff984 */ /* 0x000fe20000000800 */
[----:B------:R-:W-:Y:S01]  /*15790*/  @!P0 LDGSTS.E.BYPASS.LTC128B.128 [R241+0x10000], desc[UR20][R10.64] ;  /* 0x100000000af18fae */ /* 0x000fe2000b901d54 */
[----:B----4-:R-:W-:Y:S01]  /*157a0*/  @!P0 IMAD.WIDE.U32 R16, R6, 0xe0, R16 ;  /* 0x000000e006108825 */ /* 0x010fe200078e0010 */
[----:B------:R-:W-:Y:S02]  /*157b0*/  @!P0 LEA R8, P3, R14, R173, 0x1 ;  /* 0x000000ad0e088211 */ /* 0x000fe400078608ff */
[----:B------:R-:W-:Y:S01]  /*157c0*/  @!P0 IADD3 R9, R9, R15, RZ ;  /* 0x0000000f09098210 */ /* 0x000fe20007ffe0ff */
[----:B------:R-:W-:Y:S01]  /*157d0*/  @P0 STS.128 [R241+0x10800], RZ ;  /* 0x010800fff1000388 */ /* 0x000fe20000000c00 */
[----:B------:R-:W-:Y:S01]  /*157e0*/  @!P0 IMAD R7, R7, 0xe0, RZ ;  /* 0x000000e007078824 */ /* 0x000fe200078e02ff */
[----:B------:R-:W-:Y:S01]  /*157f0*/  @!P0 LEA R6, P2, R16, R173, 0x1 ;  /* 0x000000ad10068211 */ /* 0x000fe200078408ff */
[----:B------:R-:W-:Y:S01]  /*15800*/  @!P0 IMAD R5, R5, 0xf0, RZ ;  /* 0x000000f005058824 */ /* 0x000fe200078e02ff */
[-C--:B------:R-:W-:Y:S01]  /*15810*/  @!P0 LEA.HI.X R9, R14, R172.reuse, R9, 0x1, P3 ;  /* 0x000000ac0e098211 */ /* 0x080fe200018f0c09 */
[----:B------:R-:W-:Y:S02]  /*15820*/  @!P0 IMAD.IADD R7, R7, 0x1, R17 ;  /* 0x0000000107078824 */ /* 0x000fe400078e0211 */
[----:B------:R-:W-:Y:S02]  /*15830*/  @!P0 IMAD.IADD R5, R5, 0x1, R19 ;  /* 0x0000000105058824 */ /* 0x000fe400078e0213 */
[----:B------:R-:W-:Y:S01]  /*15840*/  @!PT LDS RZ, [RZ] ;  /* 0x00000000fffff984 */ /* 0x000fe20000000800 */
[----:B------:R-:W-:Y:S01]  /*15850*/  @!PT LDS RZ, [RZ] ;  /* 0x00000000fffff984 */ /* 0x000fe20000000800 */
[----:B------:R-:W-:Y:S01]  /*15860*/  @!PT LDS RZ, [RZ] ;  /* 0x00000000fffff984 */ /* 0x000fe20000000800 */
[----:B------:R1:W-:Y:S01]  /*15870*/  @!P0 LDGSTS.E.BYPASS.LTC128B.128 [R241+0x10800], desc[UR20][R8.64] ;  /* 0x1080000008f18fae */ /* 0x0003e2000b901d54 */
[-C--:B------:R-:W-:Y:S02]  /*15880*/  @!P0 LEA.HI.X R7, R16, R172.reuse, R7, 0x1, P2 ;  /* 0x000000ac10078211 */ /* 0x080fe400010f0c07 */
[----:B------:R-:W-:Y:S01]  /*15890*/  @!P0 LEA.HI.X R5, R18, R172, R5, 0x1, P1 ;  /* 0x000000ac12058211 */ /* 0x000fe200008f0c05 */
[----:B------:R-:W-:Y:S01]  /*158a0*/  @P0 STS.128 [R241+0x11000], RZ ;  /* 0x011000fff1000388 */ /* 0x000fe20000000c00 */
[----:B------:R-:W-:Y:S02]  /*158b0*/  LEA R172, R240, R238, 0x1 ;  /* 0x000000eef0ac7211 */ /* 0x000fe400078e08ff */
[----:B------:R-:W-:Y:S01]  /*158c0*/  PLOP3.LUT P1, PT, PT, PT, UP0, 0x80, 0x0 ;  /* 0x000000000000781c */ /* 0x000fe20003f2f008 */
        /* <DEDUP_REMOVED lines=10> */
[----:B------:R-:W-:Y:S04]  /*15970*/  LDSM.16.M88.4 R16, [R237+0x2800] ;  /* 0x00280000ed10783b */ /* 0x000fe80000000200 */
[----:B-1----:R-:W2:Y:S04]  /*15980*/  LDSM.16.M88.4 R8, [R237+0x2000] ;  /* 0x00200000ed08783b */ /* 0x002ea80000000200 */
        /* <DEDUP_REMOVED lines=33> */
[----:B------:R-:W-:Y:S03]  /*15ba0*/  LDSM.16.M88.4 R204, [R227] ;  /* 0x00000000e3cc783b */ /* 0x000fe60000000200 */
[C---:B-----5:R-:W-:Y:S01]  /*15bb0*/  HMMA.16816.F32 R44, R128.reuse, R48, RZ ;  /* 0x00000030802c723c */ /* 0x060fe200000018ff */
        /* <DEDUP_REMOVED lines=37> */
[----:B------:R-:W3:Y:S05]  /*15e10*/  LDSM.16.M88.4 R192, [R233+0x8000] ;  /* 0x00800000e9c0783b */ /* 0x000eea0000000200 */
[C---:B----4-:R-:W-:Y:S06]  /*15e20*/  HMMA.16816.F32 R44, R172.reuse, R196, R44 ;  /* 0x000000c4ac2c723c */ /* 0x050fec000000182c */
[C---:B------:R-:W-:Y:S01]  /*15e30*/  HMMA.16816.F32 R48, R172.reuse, R198, R48 ;  /* 0x000000c6ac30723c */ /* 0x040fe20000001830 */
[----:B------:R-:W-:Y:S05]  /*15e40*/  LDSM.16.M88.4 R196, [R233+0x9800] ;  /* 0x00980000e9c4783b */ /* 0x000fea0000000200 */
[C---:B------:R-:W-:Y:S06]  /*15e50*/  HMMA.16816.F32 R52, R172.reuse, R200, R52 ;  /* 0x000000c8ac34723c */ /* 0x040fec0000001834 */
[C---:B------:R-:W-:Y:S01]  /*15e60*/  HMMA.16816.F32 R56, R172.reuse, R202, R56 ;  /* 0x000000caac38723c */ /* 0x040fe20000001838 */
[----:B------:R-:W-:Y:S05]  /*15e70*/  LDSM.16.M88.4 R200, [R236] ;  /* 0x00000000ecc8783b */ /* 0x000fea0000000200 */
[C---:B--2---:R-:W-:Y:S06]  /*15e80*/  HMMA.16816.F32 R60, R172.reuse, R168, R60 ;  /* 0x000000a8ac3c723c */ /* 0x044fec000000183c */
[C---:B------:R-:W-:Y:S01]  /*15e90*/  HMMA.16816.F32 R64, R172.reuse, R170, R64 ;  /* 0x000000aaac40723c */ /* 0x040fe20000001840 */
[----:B------:R-:W2:Y:S05]  /*15ea0*/  LDSM.16.M88.4 R168, [R233+0x8800] ;  /* 0x00880000e9a8783b */ /* 0x000eaa0000000200 */
[C---:B-1----:R-:W-:Y:S06]  /*15eb0*/  HMMA.16816.F32 R68, R172.reuse, R176, R68 ;  /* 0x000000b0ac44723c */ /* 0x042fec0000001844 */
[C---:B------:R-:W-:Y:S01]  /*15ec0*/  HMMA.16816.F32 R72, R172.reuse, R178, R72 ;  /* 0x000000b2ac48723c */ /* 0x040fe20000001848 */
[----:B------:R-:W1:Y:S05]  /*15ed0*/  LDSM.16.M88.4 R176, [R233+0x9000] ;  /* 0x00900000e9b0783b */ /* 0x000e6a0000000200 */
[C---:B-----5:R-:W-:Y:S06]  /*15ee0*/  HMMA.16816.F32 R76, R172.reuse, R180, R76 ;  /* 0x000000b4ac4c723c */ /* 0x060fec000000184c */
[C---:B------:R-:W-:Y:S05]  /*15ef0*/  HMMA.16816.F32 R80, R172.reuse, R182, R80 ;  /* 0x000000b6ac50723c */ /* 0x040fea0000001850 */
[----:B------:R-:W-:Y:S01]  /*15f00*/  IMAD R180, R239, 0x2, R238 ;  /* 0x00000002efb47824 */ /* 0x000fe200078e02ee */
[C---:B---3--:R-:W-:Y:S05]  /*15f10*/  HMMA.16816.F32 R84, R172.reuse, R184, R84 ;  /* 0x000000b8ac54723c */ /* 0x048fea0000001854 */
[----:B------:R-:W3:Y:S01]  /*15f20*/  LDSM.16.M88.4 R180, [R180] ;  /* 0x00000000b4b4783b */ /* 0x000ee20000000200 */
[C---:B------:R-:W-:Y:S03]  /*15f30*/  HMMA.16816.F32 R88, R172.reuse, R186, R88 ;  /* 0x000000baac58723c */ /* 0x040fe60000001858 */
[----:B------:R-:W4:Y:S03]  /*15f40*/  LDSM.16.M88.4 R184, [R229] ;  /* 0x00000000e5b8783b */ /* 0x000f260000000200 */
[C---:B------:R-:W-:Y:S06]  /*15f50*/  HMMA.16816.F32 R92, R172.reuse, R188, R92 ;  /* 0x000000bcac5c723c */ /* 0x040fec000000185c */
[C---:B------:R-:W-:Y:S01]  /*15f60*/  HMMA.16816.F32 R96, R172.reuse, R190, R96 ;  /* 0x000000beac60723c */ /* 0x040fe20000001860 */
[----:B------:R-:W5:Y:S05]  /*15f70*/  LDSM.16.M88.4 R188, [R228] ;  /* 0x00000000e4bc783b */ /* 0x000f6a0000000200 */
[C---:B------:R-:W-:Y:S06]  /*15f80*/  HMMA.16816.F32 R100, R172.reuse, R192, R100 ;  /* 0x000000c0ac64723c */ /* 0x040fec0000001864 */
[C---:B------:R-:W-:Y:S01]  /*15f90*/  HMMA.16816.F32 R104, R172.reuse, R194, R104 ;  /* 0x000000c2ac68723c */ /* 0x040fe20000001868 */
[----:B------:R-:W5:Y:S05]  /*15fa0*/  LDSM.16.M88.4 R192, [R226] ;  /* 0x00000000e2c0783b */ /* 0x000f6a0000000200 */
[C---:B--2---:R-:W-:Y:S06]  /*15fb0*/  HMMA.16816.F32 R108, R172.reuse, R168, R108 ;  /* 0x000000a8ac6c723c */ /* 0x044fec000000186c */
[C---:B------:R-:W-:Y:S01]  /*15fc0*/  HMMA.16816.F32 R112, R172.reuse, R170, R112 ;  /* 0x000000aaac70723c */ /* 0x040fe20000001870 */
[----:B------:R-:W2:Y:S05]  /*15fd0*/  LDSM.16.M88.4 R168, [R225] ;  /* 0x00000000e1a8783b */ /* 0x000eaa0000000200 */
[C---:B-1----:R-:W-:Y:S06]  /*15fe0*/  HMMA.16816.F32 R116, R172.reuse, R176, R116 ;  /* 0x000000b0ac74723c */ /* 0x042fec0000001874 */
[C---:B------:R-:W-:Y:S01]  /*15ff0*/  HMMA.16816.F32 R120, R172.reuse, R178, R120 ;  /* 0x000000b2ac78723c */ /* 0x040fe20000001878 */
[----:B------:R-:W-:Y:S05]  /*16000*/  LDSM.16.M88.4 R176, [R223] ;  /* 0x00000000dfb0783b */ /* 0x000fea0000000200 */
[C---:B------:R-:W-:Y:S06]  /*16010*/  HMMA.16816.F32 R124, R172.reuse, R196, R124 ;  /* 0x000000c4ac7c723c */ /* 0x040fec000000187c */
[----:B------:R-:W-:Y:S01]  /*16020*/  HMMA.16816.F32 R128, R172, R198, R128 ;  /* 0x000000c6ac80723c */ /* 0x000fe20000001880 */
[----:B------:R-:W1:Y:S04]  /*16030*/  LDSM.16.M88.4 R172, [R224] ;  /* 0x00000000e0ac783b */ /* 0x000e680000000200 */
[----:B------:R-:W1:Y:S01]  /*16040*/  LDSM.16.M88.4 R196, [R222] ;  /* 0x00000000dec4783b */ /* 0x000e620000000200 */
[C---:B---3--:R-:W-:Y:S06]  /*16050*/  HMMA.16816.F32 R4, R180.reuse, R200, R4 ;  /* 0x000000c8b404723c */ /* 0x048fec0000001804 */
[C---:B------:R-:W-:Y:S01]  /*16060*/  HMMA.16816.F32 R8, R180.reuse, R202, R8 ;  /* 0x000000cab408723c */ /* 0x040fe20000001808 */
[----:B------:R-:W-:Y:S05]  /*16070*/  LDSM.16.M88.4 R200, [R235] ;  /* 0x00000000ebc8783b */ /* 0x000fea0000000200 */
        /* <DEDUP_REMOVED lines=8> */
[----:B------:R-:W-:Y:S05]  /*16100*/  LDSM.16.M88.4 R204, [R166] ;  /* 0x00000000a6cc783b */ /* 0x000fea0000000200 */
        /* <DEDUP_REMOVED lines=8> */
[----:B------:R-:W1:Y:S05]  /*16190*/  LDSM.16.M88.4 R172, [R217] ;  /* 0x00000000d9ac783b */ /* 0x000e6a0000000200 */
[C---:B------:R-:W-:Y:S06]  /*161a0*/  HMMA.16816.F32 R60, R180.reuse, R176, R60 ;  /* 0x000000b0b43c723c */ /* 0x040fec000000183c */
[C---:B------:R-:W-:Y:S01]  /*161b0*/  HMMA.16816.F32 R64, R180.reuse, R178, R64 ;  /* 0x000000b2b440723c */ /* 0x040fe20000001840 */
[----:B------:R-:W1:Y:S05]  /*161c0*/  LDSM.16.M88.4 R176, [R216] ;  /* 0x00000000d8b0783b */ /* 0x000e6a0000000200 */
[C---:B------:R-:W-:Y:S06]  /*161d0*/  HMMA.16816.F32 R68, R180.reuse, R196, R68 ;  /* 0x000000c4b444723c */ /* 0x040fec0000001844 */
[C---:B------:R-:W-:Y:S01]  /*161e0*/  HMMA.16816.F32 R72, R180.reuse, R198, R72 ;  /* 0x000000c6b448723c */ /* 0x040fe20000001848 */
[----:B------:R-:W1:Y:S05]  /*161f0*/  LDSM.16.M88.4 R196, [R167] ;  /* 0x00000000a7c4783b */ /* 0x000e6a0000000200 */
[C---:B---3--:R-:W-:Y:S06]  /*16200*/  HMMA.16816.F32 R76, R180.reuse, R184, R76 ;  /* 0x000000b8b44c723c */ /* 0x048fec000000184c */
[C---:B------:R-:W-:Y:S05]  /*16210*/  HMMA.16816.F32 R80, R180.reuse, R186, R80 ;  /* 0x000000bab450723c */ /* 0x040fea0000001850 */
[----:B------:R-:W-:Y:S01]  /*16220*/  MOV R185, R213 ;  /* 0x000000d500b97202 */ /* 0x000fe20000000f00 */
[C---:B----4-:R-:W-:Y:S05]  /*16230*/  HMMA.16816.F32 R84, R180.reuse, R188, R84 ;  /* 0x000000bcb454723c */ /* 0x050fea0000001854 */
[----:B------:R-:W-:Y:S01]  /*16240*/  IMAD.MOV.U32 R184, RZ, RZ, R212 ;  /* 0x000000ffffb87224 */ /* 0x000fe200078e00d4 */
[C---:B------:R-:W-:Y:S01]  /*16250*/  HMMA.16816.F32 R88, R180.reuse, R190, R88 ;  /* 0x000000beb458723c */ /* 0x040fe20000001858 */
[----:B------:R-:W3:Y:S04]  /*16260*/  LDSM.16.M88.4 R212, [R166+0x1000] ;  /* 0x00100000a6d4783b */ /* 0x000ee80000000200 */
[----:B------:R-:W-:Y:S01]  /*16270*/  IMAD.MOV.U32 R188, RZ, RZ, R184 ;  /* 0x000000ffffbc7224 */ /* 0x000fe200078e00b8 */
[C---:B-----5:R-:W-:Y:S05]  /*16280*/  HMMA.16816.F32 R92, R180.reuse, R192, R92 ;  /* 0x000000c0b45c723c */ /* 0x060fea000000185c */
[----:B------:R-:W-:Y:S01]  /*16290*/  IMAD.MOV.U32 R189, RZ, RZ, R185 ;  /* 0x000000ffffbd7224 */ /* 0x000fe200078e00b9 */
[C---:B------:R-:W-:Y:S01]  /*162a0*/  HMMA.16816.F32 R96, R180.reuse, R194, R96 ;  /* 0x000000c2b460723c */ /* 0x040fe20000001860 */
[----:B------:R-:W4:Y:S04]  /*162b0*/  LDSM.16.M88.4 R184, [R166+0x1800] ;  /* 0x00180000a6b8783b */ /* 0x000f280000000200 */
[----:B------:R-:W-:Y:S01]  /*162c0*/  MOV R192, R188 ;  /* 0x000000bc00c07202 */ /* 0x000fe20000000f00 */
[C---:B--2---:R-:W-:Y:S05]  /*162d0*/  HMMA.16816.F32 R100, R180.reuse, R168, R100 ;  /* 0x000000a8b464723c */ /* 0x044fea0000001864 */
[----:B------:R-:W-:Y:S01]  /*162e0*/  IMAD.MOV.U32 R193, RZ, RZ, R189 ;  /* 0x000000ffffc17224 */ /* 0x000fe200078e00bd */
[C---:B------:R-:W-:Y:S01]  /*162f0*/  HMMA.16816.F32 R104, R180.reuse, R170, R104 ;  /* 0x000000aab468723c */ /* 0x040fe20000001868 */
[----:B------:R-:W2:Y:S04]  /*16300*/  LDSM.16.M88.4 R188, [R166+0x2000] ;  /* 0x00200000a6bc783b */ /* 0x000ea80000000200 */
[----:B------:R-:W5:Y:S01]  /*16310*/  LDSM.16.M88.4 R168, [R166+0x2800] ;  /* 0x00280000a6a8783b */ /* 0x000f620000000200 */
[C---:B-1----:R-:W-:Y:S06]  /*16320*/  HMMA.16816.F32 R108, R180.reuse, R172, R108 ;  /* 0x000000acb46c723c */ /* 0x042fec000000186c */
[C---:B------:R-:W-:Y:S01]  /*16330*/  HMMA.16816.F32 R112, R180.reuse, R174, R112 ;  /* 0x000000aeb470723c */ /* 0x040fe20000001870 */
[----:B------:R-:W1:Y:S05]  /*16340*/  LDSM.16.M88.4 R172, [R166+0x3000] ;  /* 0x00300000a6ac783b */ /* 0x000e6a0000000200 */
[C---:B------:R-:W-:Y:S06]  /*16350*/  HMMA.16816.F32 R116, R180.reuse, R176, R116 ;  /* 0x000000b0b474723c */ /* 0x040fec0000001874 */
[C---:B------:R-:W-:Y:S01]  /*16360*/  HMMA.16816.F32 R120, R180.reuse, R178, R120 ;  /* 0x000000b2b478723c */ /* 0x040fe20000001878 */
[----:B------:R-:W1:Y:S05]  /*16370*/  LDSM.16.M88.4 R176, [R166+0x3800] ;  /* 0x00380000a6b0783b */ /* 0x000e6a0000000200 */
[C---:B------:R-:W-:Y:S06]  /*16380*/  HMMA.16816.F32 R124, R180.reuse, R196, R124 ;  /* 0x000000c4b47c723c */ /* 0x040fec000000187c */
[----:B------:R-:W-:Y:S01]  /*16390*/  HMMA.16816.F32 R128, R180, R198, R128 ;  /* 0x000000c6b480723c */ /* 0x000fe20000001880 */
[----:B------:R-:W1:Y:S04]  /*163a0*/  LDSM.16.M88.4 R180, [R166+0x4000] ;  /* 0x00400000a6b4783b */ /* 0x000e680000000200 */
        /* <DEDUP_REMOVED lines=8> */
[C---:B------:R-:W-:Y:S05]  /*16430*/  HMMA.16816.F32 R24, R200.reuse, R214, R24 ;  /* 0x000000d6c818723c */ /* 0x040fea0000001818 */
[----:B------:R-:W-:Y:S01]  /*16440*/  IMAD.MOV.U32 R212, RZ, RZ, R192 ;  /* 0x000000ffffd47224 */ /* 0x000fe200078e00c0 */
[C---:B----4-:R-:W-:Y:S05]  /*16450*/  HMMA.16816.F32 R28, R200.reuse, R184, R28 ;  /* 0x000000b8c81c723c */ /* 0x050fea000000181c */
[----:B------:R-:W-:Y:S01]  /*16460*/  MOV R213, R193 ;  /* 0x000000c100d57202 */ /* 0x000fe20000000f00 */
[C---:B------:R-:W-:Y:S01]  /*16470*/  HMMA.16816.F32 R32, R200.reuse, R186, R32 ;  /* 0x000000bac820723c */ /* 0x040fe20000001820 */
[----:B------:R-:W3:Y:S04]  /*16480*/  LDSM.16.M88.4 R184, [R166+0x4800] ;  /* 0x00480000a6b8783b */ /* 0x000ee80000000200 */
[----:B------:R-:W4:Y:S01]  /*16490*/  LDSM.16.M88.4 R192, [R166+0x5000] ;  /* 0x00500000a6c0783b */ /* 0x000f220000000200 */
[C---:B--2---:R-:W-:Y:S06]  /*164a0*/  HMMA.16816.F32 R36, R200.reuse, R188, R36 ;  /* 0x000000bcc824723c */ /* 0x044fec0000001824 */
[C---:B------:R-:W-:Y:S01]  /*164b0*/  HMMA.16816.F32 R40, R200.reuse, R190, R40 ;  /* 0x000000bec828723c */ /* 0x040fe20000001828 */
[----:B------:R-:W2:Y:S05]  /*164c0*/  LDSM.16.M88.4 R188, [R166+0x6000] ;  /* 0x00600000a6bc783b */ /* 0x000eaa0000000200 */
[C---:B-----5:R-:W-:Y:S06]  /*164d0*/  HMMA.16816.F32 R44, R200.reuse, R168, R44 ;  /* 0x000000a8c82c723c */ /* 0x060fec000000182c */
[C---:B------:R-:W-:Y:S05]  /*164e0*/  HMMA.16816.F32 R48, R200.reuse, R170, R48 ;  /* 0x000000aac830723c */ /* 0x040fea0000001830 */
[----:B------:R-:W-:Y:S01]  /*164f0*/  IMAD.MOV.U32 R168, RZ, RZ, R212 ;  /* 0x000000ffffa87224 */ /* 0x000fe200078e00d4 */
[C---:B-1----:R-:W-:Y:S05]  /*16500*/  HMMA.16816.F32 R52, R200.reuse, R172, R52 ;  /* 0x000000acc834723c */ /* 0x042fea0000001834 */
[----:B------:R-:W-:Y:S01]  /*16510*/  IMAD.MOV.U32 R169, RZ, RZ, R213 ;  /* 0x000000ffffa97224 */ /* 0x000fe200078e00d5 */
[C---:B------:R-:W-:Y:S01]  /*16520*/  HMMA.16816.F32 R56, R200.reuse, R174, R56 ;  /* 0x000000aec838723c */ /* 0x040fe20000001838 */
[----:B------:R-:W1:Y:S01]  /*16530*/  LDSM.16.M88.4 R212, [R166+0x7800] ;  /* 0x00780000a6d4783b */ /* 0x000e620000000200 */
[----:B------:R-:W-:Y:S04]  /*16540*/  DEPBAR.LE SB0, 0x0 ;  /* 0x000080000000791a */ /* 0x000fe80000000000 */
[C---:B------:R-:W-:Y:S01]  /*16550*/  HMMA.16816.F32 R60, R200.reuse, R176, R60 ;  /* 0x000000b0c83c723c */ /* 0x040fe2000000183c */
[----:B------:R-:W-:Y:S04]  /*16560*/  BAR.SYNC.DEFER_BLOCKING 0x0 ;  /* 0x0000000000007b1d */ /* 0x000fe80000010000 */
[----:B------:R-:W-:Y:S01]  /*16570*/  MOV R173, R168 ;  /* 0x000000a800ad7202 */ /* 0x000fe20000000f00 */
[C---:B------:R-:W-:Y:S05]  /*16580*/  HMMA.16816.F32 R64, R200.reuse, R178, R64 ;  /* 0x000000b2c840723c */ /* 0x040fea0000001840 */
[----:B------:R-:W-:Y:S01]  /*16590*/  IMAD.MOV.U32 R172, RZ, RZ, R169 ;  /* 0x000000ffffac7224 */ /* 0x000fe200078e00a9 */
        /* <DEDUP_REMOVED lines=14> */
[C---:B-1----:R-:W-:Y:S06]  /*16680*/  HMMA.16816.F32 R124, R200.reuse, R212, R124 ;  /* 0x000000d4c87c723c */ /* 0x042fec000000187c */
[----:B------:R-:W-:Y:S01]  /*16690*/  HMMA.16816.F32 R128, R200, R214, R128 ;  /* 0x000000d6c880723c */ /* 0x000fe20000001880 */
[----:B------:R-:W-:Y:S11]  /*166a0*/  @!UPT UIADD3 URZ, URZ, URZ, URZ ;  /* 0x0000003f3f3ff290 */ /* 0x000ff6000fffe03f */
        /* <DEDUP_REMOVED lines=62> */
[----:B------:R5:W4:Y:S02]  /*16a90*/  LDG.E R174, desc[UR20][R174.64] ;  /* 0x00000014aeae7981 */ /* 0x000b24000c1e1900 */
[C---:B------:R-:W-:Y:S01]  /*16aa0*/  IMAD R170, R176.reuse, UR7, RZ ;  /* 0x00000007b0aa7c24 */ /* 0x040fe2000f8e02ff */
[----:B-----5:R-:W-:Y:S01]  /*16ab0*/  SHF.R.S32.HI R175, RZ, 0x1f, R176 ;  /* 0x0000001fffaf7819 */ /* 0x020fe200000114b0 */
[----:B------:R-:W-:Y:S04]  /*16ac0*/  IMAD.WIDE.U32 R176, R176, UR6, RZ ;  /* 0x00000006b0b07c25 */ /* 0x000fe8000f8e00ff */
[----:B------:R-:W-:Y:S04]  /*16ad0*/  IMAD R170, R175, UR6, R170 ;  /* 0x00000006afaa7c24 */ /* 0x000fe8000f8e02aa */
[----:B------:R-:W-:Y:S01]  /*16ae0*/  IMAD.IADD R177, R177, 0x1, R170 ;  /* 0x00000001b1b17824 */ /* 0x000fe200078e02aa */
[----:B----4-:R-:W-:Y:S04]  /*16af0*/  IADD3 R171, -R174, R171, RZ ;  /* 0x000000abaeab7210 */ /* 0x010fe80007ffe1ff */
[----:B------:R-:W-:Y:S01]  /*16b00*/  SHF.R.S32.HI R174, RZ, 0x1f, R171 ;  /* 0x0000001fffae7819 */ /* 0x000fe200000114ab */
[CC--:B-1----:R-:W-:Y:S04]  /*16b10*/  IMAD.WIDE.U32 R176, R171.reuse, R168.reuse, R176 ;  /* 0x000000a8abb07225 */ /* 0x0c2fe800078e00b0 */
[----:B------:R-:W-:Y:S04]  /*16b20*/  IMAD R174, R174, R168, RZ ;  /* 0x000000a8aeae7224 */ /* 0x000fe800078e02ff */
[----:B------:R-:W-:Y:S05]  /*16b30*/  IMAD R174, R171, R169, R174 ;  /* 0x000000a9abae7224 */ /* 0x000fea00078e02ae */
[----:B------:R-:W-:Y:S07]  /*16b40*/  IADD3 R171, R177, R174, RZ ;  /* 0x000000aeb1ab7210 */ /* 0x000fee0007ffe0ff */
.L_x_2451:
[----:B------:R1:W-:Y:S01]  /*16b50*/  @P0 STS.128 [R241+0x2000], RZ ;  /* 0x002000fff1000388 */ /* 0x0003e20000000c00 */
[CC--:B------:R-:W-:Y:S01]  /*16b60*/  LEA R188, P2, R176.reuse, R250.reuse, 0x1 ;  /* 0x000000fab0bc7211 */ /* 0x0c0fe200078408ff */
[----:B------:R-:W-:Y:S01]  /*16b70*/  @!P0 IMAD.MOV.U32 R170, RZ, RZ, R176 ;  /* 0x000000ffffaa8224 */ /* 0x000fe200078e00b0 */
[----:B------:R-:W-:Y:S01]  /*16b80*/  @!P0 IADD3 R169, P1, R176, UR14, RZ ;  /* 0x0000000eb0a98c10 */ /* 0x000fe2000ff3e0ff */
[----:B---3--:R-:W-:Y:S01]  /*16b90*/  @!P0 IMAD R2, R2, 0x30, RZ ;  /* 0x0000003002028824 */ /* 0x008fe200078e02ff */
[-CC-:B------:R-:W-:Y:S01]  /*16ba0*/  LEA.HI.X R189, R176, R249.reuse, R171.reuse, 0x1, P2 ;  /* 0x000000f9b0bd7211 */ /* 0x180fe200010f0cab */
[C---:B------:R-:W-:Y:S01]  /*16bb0*/  @!P0 IMAD.WIDE.U32 R180, R0.reuse, 0x30, R170 ;  /* 0x0000003000b48825 */ /* 0x040fe200078e00aa */
[----:B------:R-:W-:Y:S01]  /*16bc0*/  @!P0 IADD3.X R168, R171, UR13, RZ, P1, !PT ;  /* 0x0000000daba88c10 */ /* 0x000fe20008ffe4ff */
[----:B------:R-:W-:Y:S01]  /*16bd0*/  UMOV UR6, UR10 ;  /* 0x0000000a00067c82 */ /* 0x000fe20008000000 */
        /* <DEDUP_REMOVED lines=10> */
[----:B------:R-:W-:Y:S01]  /*16c80*/  @!P0 LEA R178, P1, R174, R250, 0x1 ;  /* 0x000000faaeb28211 */ /* 0x000fe200078208ff */
[----:B------:R-:W-:Y:S01]  /*16c90*/  @!P0 IMAD.MOV.U32 R177, RZ, RZ, R171 ;  /* 0x000000ffffb18224 */ /* 0x000fe200078e00ab */
[----:B------:R-:W-:Y:S01]  /*16ca0*/  @!PT LDS RZ, [RZ] ;  /* 0x00000000fffff984 */ /* 0x000fe20000000800 */
[----:B------:R-:W-:Y:S01]  /*16cb0*/  @!PT LDS RZ, [RZ] ;  /* 0x00000000fffff984 */ /* 0x000fe20000000800 */
[----:B------:R-:W-:Y:S01]  /*16cc0*/  @!PT LDS RZ, [RZ] ;  /* 0x00000000fffff984 */ /* 0x000fe20000000800 */
[----:B------:R4:W-:Y:S01]  /*16cd0*/  @!P0 LDGSTS.E.BYPASS.LTC128B.128 [R241+0x2800], desc[UR20][R182.64] ;  /* 0x02800000b6f18fae */ /* 0x0009e2000b901d54 */
[----:B--2---:R-:W-:Y:S01]  /*16ce0*/  @!P0 LEA.HI.X R170, R0, R171, R165, 0x5, P2 ;  /* 0x000000ab00aa8211 */ /* 0x004fe200010f2ca5 */
[----:B------:R-:W-:Y:S01]  /*16cf0*/  @!P0 IMAD.MOV.U32 R194, RZ, RZ, R176 ;  /* 0x000000ffffc28224 */ /* 0x000fe200078e00b0 */
[----:B------:R-:W-:Y:S01]  /*16d00*/  @!P0 MOV R186, R176 ;  /* 0x000000b000ba8202 */ /* 0x000fe20000000f00 */
[----:B------:R1:W-:Y:S01]  /*16d10*/  @P0 STS.128 [R241+0x3000], RZ ;  /* 0x003000fff1000388 */ /* 0x0003e20000000c00 */
[-C--:B------:R-:W-:Y:S01]  /*16d20*/  @!P0 LEA.HI.X R179, R174, R249.reuse, R170, 0x1, P1 ;  /* 0x000000f9aeb38211 */ /* 0x080fe200008f0caa */
[----:B------:R-:W2:Y:S01]  /*16d30*/  @!P0 LDC R168, c[0x0][0x24c] ;  /* 0x00009300ffa88b82 */ /* 0x000ea20000000800 */
[----:B------:R-:W-:Y:S01]  /*16d40*/  @!P0 LEA R174, P1, R180, R250, 0x1 ;  /* 0x000000fab4ae8211 */ /* 0x000fe200078208ff */
[----:B------:R-:W-:Y:S01]  /*16d50*/  @!P0 IMAD.MOV.U32 R195, RZ, RZ, R171 ;  /* 0x000000ffffc38224 */ /* 0x000fe200078e00ab */
[----:B------:R-:W-:Y:S01]  /*16d60*/  @!P0 LEA R170, P2, R0, R176, 0x6 ;  /* 0x000000b000aa8211 */ /* 0x000fe200078430ff */
[----:B------:R-:W-:Y:S01]  /*16d70*/  @!PT LDS RZ, [RZ] ;  /* 0x00000000fffff984 */ /* 0x000fe20000000800 */
[----:B------:R-:W-:Y:S01]  /*16d80*/  @!PT LDS RZ, [RZ] ;  /* 0x00000000fffff984 */ /* 0x000fe20000000800 */
[----:B------:R-:W-:Y:S01]  /*16d90*/  @!PT LDS RZ, [RZ] ;  /* 0x00000000fffff984 */ /* 0x000fe20000000800 */
[----:B------:R5:W-:Y:S01]  /*16da0*/  @!P0 LDGSTS.E.BYPASS.LTC128B.128 [R241+0x3000], desc[UR20][R178.64] ;  /* 0x03000000b2f18fae */ /* 0x000be2000b901d54 */
[----:B------:R-:W-:Y:S01]  /*16db0*/  @!P0 LEA.HI.X R175, R180, R249, R2, 0x1, P1 ;  /* 0x000000f9b4af8211 */ /* 0x000fe200008f0c02 */
[C---:B------:R-:W-:Y:S01]  /*16dc0*/  @!P0 IMAD.WIDE.U32 R194, R0.reuse, 0x90, R194 ;  /* 0x0000009000c28825 */ /* 0x040fe200078e00c2 */
[----:B------:R-:W-:Y:S01]  /*16dd0*/  UMOV UR7, UR11 ;  /* 0x0000000b00077c82 */ /* 0x000fe20008000000 */
[----:B------:R1:W-:Y:S01]  /*16de0*/  @P0 STS.128 [R241+0x3800], RZ ;  /* 0x003800fff1000388 */ /* 0x0003e20000000c00 */
[----:B------:R-:W1:Y:S01]  /*16df0*/  @!P0 LDC R165, c[0x0][0x24c] ;  /* 0x00009300ffa58b82 */ /* 0x000e620000000800 */
[----:B------:R-:W-:Y:S02]  /*16e00*/  @!P0 IMAD.MOV.U32 R187, RZ, RZ, R171 ;  /* 0x000000ffffbb8224 */ /* 0x000fe400078e00ab */
[----:B------:R-:W-:Y:S01]  /*16e10*/  @!PT LDS RZ, [RZ] ;  /* 0x00000000fffff984 */ /* 0x000fe20000000800 */
[----:B------:R-:W-:Y:S01]  /*16e20*/  @!PT LDS RZ, [RZ] ;  /* 0x00000000fffff984 */ /* 0x000fe20000000800 */
[----:B------:R-:W-:Y:S01]  /*16e30*/  @!PT LDS RZ, [RZ] ;  /* 0x00000000fffff984 */ /* 0x000fe20000000800 */
[----:B------:R1:W-:Y:S01]  /*16e40*/  @!P0 LDGSTS.E.BYPASS.LTC128B.128 [R241+0x3800], desc[UR20][R174.64] ;  /* 0x03800000aef18fae */ /* 0x0003e2000b901d54 */
[----:B------:R-:W-:Y:S03]  /*16e50*/  @!P0 IMAD.WIDE.U32 R186, R0, 0xa0, R186 ;  /* 0x000000a000ba8825 */ /* 0x000fe600078e00ba */
[----:B------:R1:W-:Y:S01]  /*16e60*/  @P0 STS.128 [R241+0x4000], RZ ;  /* 0x004000fff1000388 */ /* 0x0003e20000000c00 */
[----:B------:R-:W3:Y:S01]  /*16e70*/  @!P0 LDC R2, c[0x0][0x24c] ;  /* 0x00009300ff028b82 */ /* 0x000ee20000000800 */
[-C--:B----4-:R-:W-:Y:S01]  /*16e80*/  @!P0 LEA R182, P1, R170, R250.reuse, 0x1 ;  /* 0x000000faaab68211 */ /* 0x090fe200078208ff */
[----:B-----5:R-:W-:Y:S04]  /*16e90*/  @!P0 IMAD.WIDE.U32 R178, R0, 0x60, R176 ;  /* 0x0000006000b28825 */ /* 0x020fe800078e00b0 */
[----:B---3--:R-:W-:Y:S01]  /*16ea0*/  @!P0 IMAD R2, R2, 0x70, RZ ;  /* 0x0000007002028824 */ /* 0x008fe200078e02ff */
[----:B------:R-:W-:Y:S01]  /*16eb0*/  @!P0 LEA.HI.X R169, R0, R171, R169, 0x6, P2 ;  /* 0x000000ab00a98211 */ /* 0x000fe200010f34a9 */
[----:B--2---:R-:W-:Y:S02]  /*16ec0*/  @!P0 IMAD R168, R168, 0x50, RZ ;  /* 0x00000050a8a88824 */ /* 0x004fe400078e02ff */
[----:B-1----:R-:W-:Y:S01]  /*16ed0*/  @!P0 IMAD R165, R165, 0x60, RZ ;  /* 0x00000060a5a58824 */ /* 0x002fe200078e02ff */
[-C--:B------:R-:W-:Y:S01]  /*16ee0*/  @!P0 LEA.HI.X R183, R170, R249.reuse, R169, 0x1, P1 ;  /* 0x000000f9aab78211 */ /* 0x080fe200008f0ca9 */
[----:B------:R-:W-:Y:S01]  /*16ef0*/  @!P0 IMAD.MOV.U32 R170, RZ, RZ, R176 ;  /* 0x000000ffffaa8224 */ /* 0x000fe200078e00b0 */
[----:B------:R-:W1:Y:S01]  /*16f00*/  @!P0 LDC R169, c[0x0][0x24c] ;  /* 0x00009300ffa98b82 */ /* 0x000e620000000800 */
[----:B------:R-:W-:Y:S01]  /*16f10*/  @!P0 IMAD.IADD R165, R165, 0x1, R179 ;  /* 0x00000001a5a58824 */ /* 0x000fe200078e02b3 */
[-C--:B------:R-:W-:Y:S01]  /*16f20*/  @!P0 LEA R174, P1, R178, R250.reuse, 0x1 ;  /* 0x000000fab2ae8211 */ /* 0x080fe200078208ff */
[----:B------:R-:W-:Y:S01]  /*16f30*/  @!PT LDS RZ, [RZ] ;  /* 0x00000000fffff984 */ /* 0x000fe20000000800 */
[----:B------:R-:W-:Y:S01]  /*16f40*/  @!PT LDS RZ, [RZ] ;  /* 0x00000000fffff984 */ /* 0x000fe20000000800 */
[----:B------:R-:W-:Y:S01]  /*16f50*/  @!PT LDS RZ, [RZ] ;  /* 0x00000000fffff984 */ /* 0x000fe20000000800 */
[----:B------:R2:W-:Y:S01]  /*16f60*/  @!P0 LDGSTS.E.BYPASS.LTC128B.128 [R241+0x4000], desc[UR20][R182.64] ;  /* 0x04000000b6f18fae */ /* 0x0005e2000b901d54 */
[----:B------:R-:W-:Y:S03]  /*16f70*/  @!P0 IMAD.WIDE.U32 R180, R0, 0x50, R170 ;  /* 0x0000005000b48825 */ /* 0x000fe600078e00aa */
[----:B------:R3:W-:Y:S01]  /*16f80*/  @P0 STS.128 [R241+0x4800], RZ ;  /* 0x004800fff1000388 */ /* 0x0007e20000000c00 */
[----:B------:R-:W-:Y:S01]  /*16f90*/  @!P0 LEA.HI.X R175, R178, R249, R165, 0x1, P1 ;  /* 0x000000f9b2af8211 */ /* 0x000fe200008f0ca5 */
[----:B------:R-:W-:Y:S01]  /*16fa0*/  @!P0 IMAD.WIDE.U32 R178, R0, 0x70, R170 ;  /* 0x0000007000b28825 */ /* 0x000fe200078e00aa */
[-C--:B------:R-:W-:Y:S01]  /*16fb0*/  @!P0 LEA R184, P2, R180, R250.reuse, 0x1 ;  /* 0x000000fab4b88211 */ /* 0x080fe200078408ff */
[----:B------:R-:W4:Y:S01]  /*16fc0*/  @!P0 LDC R170, c[0x0][0x24c] ;  /* 0x00009300ffaa8b82 */ /* 0x000f220000000800 */
[----:B------:R-:W-:Y:S01]  /*16fd0*/  @!P0 IADD3 R168, R168, R181, RZ ;  /* 0x000000b5a8a88210 */ /* 0x000fe20007ffe0ff */
[----:B------:R-:W-:Y:S01]  /*16fe0*/  @!P0 IMAD.IADD R2, R2, 0x1, R179 ;  /* 0x0000000102028824 */ /* 0x000fe200078e02b3 */
[----:B------:R-:W-:Y:S01]  /*16ff0*/  @!P0 LEA R196, P1, R178, R250, 0x1 ;  /* 0x000000fab2c48211 */ /* 0x000fe200078208ff */
[----:B------:R-:W-:Y:S01]  /*17000*/  @!P0 IMAD.MOV.U32 R181, RZ, RZ, R171 ;  /* 0x000000ffffb58224 */ /* 0x000fe200078e00ab */
[-C--:B------:R-:W-:Y:S01]  /*17010*/  @!P0 LEA.HI.X R185, R180, R249.reuse, R168, 0x1, P2 ;  /* 0x000000f9b4b98211 */ /* 0x080fe200010f0ca8 */
[----:B------:R-:W-:Y:S01]  /*17020*/  @!P0 IMAD.MOV.U32 R180, RZ, RZ, R176 ;  /* 0x000000ffffb48224 */ /* 0x000fe200078e00b0 */
[----:B------:R-:W-:Y:S01]  /*17030*/  @!P0 LEA.HI.X R197, R178, R249, R2, 0x1, P1 ;  /* 0x000000f9b2c58211 */ /* 0x000fe200008f0c02 */
[----:B------:R-:W5:Y:S01]  /*17040*/  @!P0 LDC R168, c[0x0][0x24c] ;  /* 0x00009300ffa88b82 */ /* 0x000f620000000800 */
[-C--:B------:R-:W-:Y:S01]  /*17050*/  @!P0 MOV R178, R176.reuse ;  /* 0x000000b000b28202 */ /* 0x080fe20000000f00 */
[----:B------:R-:W-:Y:S01]  /*17060*/  @!PT LDS RZ, [RZ] ;  /* 0x00000000fffff984 */ /* 0x000fe20000000800 */
[----:B------:R-:W-:Y:S01]  /*17070*/  @!PT LDS RZ, [RZ] ;  /* 0x00000000fffff984 */ /* 0x000fe20000000800 */
[----:B------:R-:W-:Y:S01]  /*17080*/  @!PT LDS RZ, [RZ] ;  /* 0x00000000fffff984 */ /* 0x000fe20000000800 */
[----:B------:R3:W-:Y:S01]  /*17090*/  @!P0 LDGSTS.E.BYPASS.LTC128B.128 [R241+0x4800], desc[UR20][R184.64] ;  /* 0x04800000b8f18fae */ /* 0x0007e2000b901d54 */
[C---:B------:R-:W-:Y:S03]  /*170a0*/  @!P0 IMAD.WIDE.U32 R180, R0.reuse, 0xd0, R180 ;  /* 0x000000d000b48825 */ /* 0x040fe600078e00b4 */
[----:B------:R1:W-:Y:S02]  /*170b0*/  @P0 STS.128 [R241+0x5000], RZ ;  /* 0x005000fff1000388 */ /* 0x0003e40000000c00 */
[----:B-1----:R-:W-:Y:S01]  /*170c0*/  @!P0 IMAD R169, R169, 0x90, RZ ;  /* 0x00000090a9a98824 */ /* 0x002fe200078e02ff */
[----:B------:R-:W1:Y:S01]  /*170d0*/  @!P0 LDC R165, c[0x0][0x24c] ;  /* 0x00009300ffa58b82 */ /* 0x000e620000000800 */
[----:B------:R-:W-:Y:S01]  /*170e0*/  @!P0 IMAD.MOV.U32 R179, RZ, RZ, R171 ;  /* 0x000000ffffb38224 */ /* 0x000fe200078e00ab */
[----:B------:R-:W-:Y:S01]  /*170f0*/  @!PT LDS RZ, [RZ] ;  /* 0x00000000fffff984 */ /* 0x000fe20000000800 */
[----:B------:R-:W-:Y:S01]  /*17100*/  @!PT LDS RZ, [RZ] ;  /* 0x00000000fffff984 */ /* 0x000fe20000000800 */
[----:B------:R-:W-:Y:S01]  /*17110*/  @!PT LDS RZ, [RZ] ;  /* 0x00000000fffff984 */ /* 0x000fe20000000800 */
[----:B------:R4:W-:Y:S01]  /*17120*/  @!P0 LDGSTS.E.BYPASS.LTC128B.128 [R241+0x5000], desc[UR20][R174.64] ;  /* 0x05000000aef18fae */ /* 0x0009e2000b901d54 */
[----:B------:R-:W-:Y:S01]  /*17130*/  @!P0 IMAD.IADD R169, R169, 0x1, R195 ;  /* 0x00000001a9a98824 */ /* 0x000fe200078e02c3 */
[-C--:B--2---:R-:W-:Y:S01]  /*17140*/  @!P0 MOV R182, R176.reuse ;  /* 0x000000b000b68202 */ /* 0x084fe20000000f00 */
[C---:B------:R-:W-:Y:S01]  /*17150*/  @!P0 IMAD.WIDE.U32 R178, R0.reuse, 0xe0, R178 ;  /* 0x000000e000b28825 */ /* 0x040fe200078e00b2 */
[----:B------:R2:W-:Y:S02]  /*17160*/  @P0 STS.128 [R241+0x5800], RZ ;  /* 0x005800fff1000388 */ /* 0x0005e40000000c00 */
[----:B------:R-:W2:Y:S01]  /*17170*/  @!P0 LDC R2, c[0x0][0x24c] ;  /* 0x00009300ff028b82 */ /* 0x000ea20000000800 */
[----:B------:R-:W-:Y:S01]  /*17180*/  @!P0 IMAD.MOV.U32 R183, RZ, RZ, R171 ;  /* 0x000000ffffb78224 */ /* 0x000fe200078e00ab */
[----:B------:R-:W-:Y:S01]  /*17190*/  @!PT LDS RZ, [RZ] ;  /* 0x00000000fffff984 */ /* 0x000fe20000000800 */
[----:B------:R-:W-:Y:S01]  /*171a0*/  @!PT LDS RZ, [RZ] ;  /* 0x00000000fffff984 */ /* 0x000fe20000000800 */
[----:B------:R-:W-:Y:S01]  /*171b0*/  @!PT LDS RZ, [RZ] ;  /* 0x00000000fffff984 */ /* 0x000fe20000000800 */
[----:B------:R-:W-:Y:S01]  /*171c0*/  @!P0 LDGSTS.E.BYPASS.LTC128B.128 [R241+0x5800], desc[UR20][R196.64] ;  /* 0x05800000c4f18fae */ /* 0x000fe2000b901d54 */
[----:B------:R-:W-:Y:S03]  /*171d0*/  @!P0 IMAD.WIDE.U32 R182, R0, 0xc0, R182 ;  /* 0x000000c000b68825 */ /* 0x000fe600078e00b6 */
[----:B------:R1:W-:Y:S01]  /*171e0*/  @P0 STS.128 [R241+0x6000], RZ ;  /* 0x006000fff1000388 */ /* 0x0003e20000000c00 */
[----:B-----5:R-:W-:Y:S04]  /*171f0*/  @!P0 IMAD R168, R168, 0xa0, RZ ;  /* 0x000000a0a8a88824 */ /* 0x020fe800078e02ff */
[----:B------:R-:W-:Y:S02]  /*17200*/  @!P0 IMAD.IADD R168, R168, 0x1, R187 ;  /* 0x00000001a8a88824 */ /* 0x000fe400078e02bb */
[----:B---3--:R-:W-:Y:S02]  /*17210*/  @!P0 IMAD.MOV.U32 R184, RZ, RZ, R176 ;  /* 0x000000ffffb88224 */ /* 0x008fe400078e00b0 */
[----:B------:R-:W-:Y:S02]  /*17220*/  @!P0 IMAD.MOV.U32 R185, RZ, RZ, R171 ;  /* 0x000000ffffb98224 */ /* 0x000fe400078e00ab */
[----:B-1----:R-:W-:Y:S01]  /*17230*/  @!P0 IMAD R165, R165, 0xb0, RZ ;  /* 0x000000b0a5a58824 */ /* 0x002fe200078e02ff */
[C---:B----4-:R-:W-:Y:S01]  /*17240*/  @!P0 LEA R174, P1, R0.reuse, R176, 0x7 ;  /* 0x000000b000ae8211 */ /* 0x050fe200078238ff */
[C---:B------:R-:W-:Y:S03]  /*17250*/  @!P0 IMAD.WIDE.U32 R184, R0.reuse, 0xb0, R184 ;  /* 0x000000b000b88825 */ /* 0x040fe600078e00b8 */
[C---:B------:R-:W-:Y:S01]  /*17260*/  @!P0 LEA.HI.X R170, R0.reuse, R171, R170, 0x7, P1 ;  /* 0x000000ab00aa8211 */ /* 0x040fe200008f3caa */
[----:B------:R-:W-:Y:S01]  /*17270*/  @!P0 IMAD.WIDE.U32 R176, R0, 0xf0, R176 ;  /* 0x000000f000b08825 */ /* 0x000fe200078e00b0 */
[-C--:B------:R-:W-:Y:S01]  /*17280*/  @!P0 LEA R192, P2, R174, R250.reuse, 0x1 ;  /* 0x000000faaec08211 */ /* 0x080fe200078408ff */
[----:B------:R-:W1:Y:S01]  /*17290*/  @!P0 LDC R0, c[0x0][0x24c] ;  /* 0x00009300ff008b82 */ /* 0x000e620000000800 */
[-C--:B------:R-:W-:Y:S01]  /*172a0*/  @!P0 LEA R190, P1, R194, R250.reuse, 0x1 ;  /* 0x000000fac2be8211 */ /* 0x080fe200078208ff */
[----:B--2---:R-:W-:Y:S01]  /*172b0*/  @!P0 IMAD R2, R2, 0xc0, RZ ;  /* 0x000000c002028824 */ /* 0x004fe200078e02ff */
[-C--:B------:R-:W-:Y:S02]  /*172c0*/  @!P0 LEA.HI.X R193, R174, R249.reuse, R170, 0x1, P2 ;  /* 0x000000f9aec18211 */ /* 0x080fe400010f0caa */
[----:B------:R-:W-:Y:S01]  /*172d0*/  @!P0 LEA.HI.X R191, R194, R249, R169, 0x1, P1 ;  /* 0x000000f9c2bf8211 */ /* 0x000fe200008f0ca9 */
[----:B------:R-:W-:Y:S01]  /*172e0*/  @!P0 IMAD.IADD R2, R2, 0x1, R183 ;  /* 0x0000000102028824 */ /* 0x000fe200078e02b7 */
[CC--:B------:R-:W-:Y:S01]  /*172f0*/  @!P0 LEA R174, P1, R186.reuse, R250.reuse, 0x1 ;  /* 0x000000fabaae8211 */ /* 0x0c0fe200078208ff */
[----:B------:R-:W-:Y:S01]  /*17300*/  @!PT LDS RZ, [RZ] ;  /* 0x00000000fffff984 */ /* 0x000fe20000000800 */
[----:B------:R-:W-:Y:S01]  /*17310*/  @!PT LDS RZ, [RZ] ;  /* 0x00000000fffff984 */ /* 0x000fe20000000800 */
[----:B------:R-:W-:Y:S01]  /*17320*/  @!PT LDS RZ, [RZ] ;  /* 0x00000000fffff984 */ /* 0x000fe20000000800 */
[----:B------:R-:W-:Y:S01]  /*17330*/  @!P0 LDGSTS.E.BYPASS.LTC128B.128 [R241+0x6000], desc[UR20][R192.64] ;  /* 0x06000000c0f18fae */ /* 0x000fe2000b901d54 */
[----:B------:R-:W2:Y:S01]  /*17340*/  @!P0 LDC R170, c[0x0][0x24c] ;  /* 0x00009300ffaa8b82 */ /* 0x000ea20000000800 */
[----:B------:R-:W-:Y:S02]  /*17350*/  @!P0 IADD3 R165, R165, R185, RZ ;  /* 0x000000b9a5a58210 */ /* 0x000fe40007ffe0ff */
[----:B------:R3:W-:Y:S01]  /*17360*/  @P0 STS.128 [R241+0x6800], RZ ;  /* 0x006800fff1000388 */ /* 0x0007e20000000c00 */
[-C--:B------:R-:W-:Y:S02]  /*17370*/  @!P0 LEA.HI.X R175, R186, R249.reuse, R168, 0x1, P1 ;  /* 0x000000f9baaf8211 */ /* 0x080fe400008f0ca8 */
[CC--:B------:R-:W-:Y:S01]  /*17380*/  @!P0 LEA R186, P1, R182.reuse, R250.reuse, 0x1 ;  /* 0x000000fab6ba8211 */ /* 0x0c0fe200078208ff */
[----:B------:R-:W-:Y:S01]  /*17390*/  @!PT LDS RZ, [RZ] ;  /* 0x00000000fffff984 */ /* 0x000fe20000000800 */
[----:B------:R-:W-:Y:S01]  /*173a0*/  @!PT LDS RZ, [RZ] ;  /* 0x00000000fffff984 */ /* 0x000fe20000000800 */
[----:B------:R-:W-:Y:S01]  /*173b0*/  @!PT LDS RZ, [RZ] ;  /* 0x00000000fffff984 */ /* 0x000fe20000000800 */
[----:B------:R4:W-:Y:S01]  /*173c0*/  @!P0 LDGSTS.E.BYPASS.LTC128B.128 [R241+0x6800], desc[UR20][R190.64] ;  /* 0x06800000bef18fae */ /* 0x0009e2000b901d54 */
[----:B------:R-:W5:Y:S02]  /*173d0*/  @!P0 LDC R169, c[0x0][0x24c] ;  /* 0x00009300ffa98b82 */ /* 0x000f640000000800 */
[----:B------:R-:W-:Y:S01]  /*173e0*/  @!P0 LEA.HI.X R187, R182, R249, R2, 0x1, P1 ;  /* 0x000000f9b6bb8211 */ /* 0x000fe200008f0c02 */
[----:B------:R3:W-:Y:S01]  /*173f0*/  @P0 STS.128 [R241+0x7000], RZ ;  /* 0x007000fff1000388 */ /* 0x0007e20000000c00 */
[-C--:B------:R-:W-:Y:S03]  /*17400*/  @!P0 LEA R182, P1, R176, R250.reuse, 0x1 ;  /* 0x000000fab0b68211 */ /* 0x080fe600078208ff */
[----:B------:R-:W-:Y:S01]  /*17410*/  @!PT LDS RZ, [RZ] ;  /* 0x00000000fffff984 */ /* 0x000fe20000000800 */
[----:B------:R-:W-:Y:S01]  /*17420*/  @!PT LDS RZ, [RZ] ;  /* 0x00000000fffff984 */ /* 0x000fe20000000800 */
[----:B------:R-:W-:Y:S01]  /*17430*/  @!PT LDS RZ, [RZ] ;  /* 0x00000000fffff984 */ /* 0x000fe20000000800 */
[----:B------:R3:W-:Y:S01]  /*17440*/  @!P0 LDGSTS.E.BYPASS.LTC128B.128 [R241+0x7000], desc[UR20][R174.64] ;  /* 0x07000000aef18fae */ /* 0x0007e2000b901d54 */
[----:B-1----:R-:W-:Y:S03]  /*17450*/  @!P0 IMAD R0, R0, 0xf0, RZ ;  /* 0x000000f000008824 */ /* 0x002fe600078e02ff */
[----:B------:R1:W-:Y:S02]  /*17460*/  @P0 STS.128 [R241+0x7800], RZ ;  /* 0x007800fff1000388 */ /* 0x0003e40000000c00 */
[----:B------:R-:W-:Y:S01]  /*17470*/  @!P0 IADD3 R0, R0, R177, RZ ;  /* 0x000000b100008210 */ /* 0x000fe20007ffe0ff */
[----:B--2---:R-:W-:Y:S03]  /*17480*/  @!P0 IMAD R170, R170, 0xd0, RZ ;  /* 0x000000d0aaaa8824 */ /* 0x004fe600078e02ff */
[-C--:B------:R-:W-:Y:S01]  /*17490*/  @!P0 LEA.HI.X R183, R176, R249.reuse, R0, 0x1, P1 ;  /* 0x000000f9b0b78211 */ /* 0x080fe200008f0c00 */
[----:B------:R-:W-:Y:S02]  /*174a0*/  @!P0 IMAD.IADD R170, R170, 0x1, R181 ;  /* 0x00000001aaaa8824 */ /* 0x000fe400078e02b5 */
[----:B-----5:R-:W-:Y:S01]  /*174b0*/  @!P0 IMAD R169, R169, 0xe0, RZ ;  /* 0x000000e0a9a98824 */ /* 0x020fe200078e02ff */
[CC--:B----4-:R-:W-:Y:S03]  /*174c0*/  @!P0 LEA R190, P2, R184.reuse, R250.reuse, 0x1 ;  /* 0x000000fab8be8211 */ /* 0x0d0fe600078408ff */
[----:B------:R-:W-:Y:S01]  /*174d0*/  @!P0 IMAD.IADD R169, R169, 0x1, R179 ;  /* 0x00000001a9a98824 */ /* 0x000fe200078e02b3 */
[-C--:B------:R-:W-:Y:S02]  /*174e0*/  @!P0 LEA.HI.X R191, R184, R249.reuse, R165, 0x1, P2 ;  /* 0x000000f9b8bf8211 */ /* 0x080fe400010f0ca5 */
[-C--:B------:R-:W-:Y:S02]  /*174f0*/  @!P0 LEA R168, P2, R178, R250.reuse, 0x1 ;  /* 0x000000fab2a88211 */ /* 0x080fe400078408ff */
[----:B---3--:R-:W-:Y:S01]  /*17500*/  @!P0 LEA R174, P3, R180, R250, 0x1 ;  /* 0x000000fab4ae8211 */ /* 0x008fe200078608ff */
[----:B------:R-:W-:Y:S01]  /*17510*/  @!PT LDS RZ, [RZ] ;  /* 0x00000000fffff984 */ /* 0x000fe20000000800 */
[----:B------:R-:W-:Y:S01]  /*17520*/  @!PT LDS RZ, [RZ] ;  /* 0x00000000fffff984 */ /* 0x000fe20000000800 */
[----:B------:R-:W-:Y:S01]  /*17530*/  @!PT LDS RZ, [RZ] ;  /* 0x00000000fffff984 */ /* 0x000fe20000000800 */
[----:B------:R1:W-:Y:S01]  /*17540*/  @!P0 LDGSTS.E.BYPASS.LTC128B.128 [R241+0x7800], desc[UR20][R190.64] ;  /* 0x07800000bef18fae */ /* 0x0003e2000b901d54 */
[-C--:B------:R-:W-:Y:S01]  /*17550*/  @!P0 LEA.HI.X R169, R178, R249.reuse, R169, 0x1, P2 ;  /* 0x000000f9b2a98211 */ /* 0x080fe200010f0ca9 */
[----:B------:R-:W-:Y:S01]  /*17560*/  IMAD.MOV.U32 R250, RZ, RZ, R188 ;  /* 0x000000fffffa7224 */ /* 0x000fe200078e00bc */
        /* <DEDUP_REMOVED lines=23> */
.L_x_2450:
[----:B------:R-:W-:Y:S02]  /*176e0*/  UIADD3 UR11, UR15, -0x1, URZ ;  /* 0xffffffff0f0b7890 */ /* 0x000fe4000fffe03f */
[----:B------:R-:W-:Y:S01]  /*176f0*/  UISETP.GT.AND UP0, UPT, UR15, 0x1, UPT ;  /* 0x000000010f00788c */ /* 0x000fe2000bf04270 */
[----:B------:R-:W-:Y:S01]  /*17700*/  UMOV UR10, UR22 ;  /* 0x00000016000a7c82 */ /* 0x000fe20008000000 */
[----:B------:R-:W-:Y:S02]  /*17710*/  UMOV UR8, UR23 ;  /* 0x0000001700087c82 */ /* 0x000fe40008000000 */
[----:B------:R-:W-:Y:S01]  /*17720*/  MOV R0, UR11 ;  /* 0x0000000b00007c02 */ /* 0x000fe20008000f00 */
[----:B------:R-:W-:Y:S03]  /*17730*/  UMOV UR15, UR11 ;  /* 0x0000000b000f7c82 */ /* 0x000fe60008000000 */
[----:B------:R-:W-:Y:S04]  /*17740*/  LEA R0, R0, R246, 0x8 ;  /* 0x000000f600007211 */ /* 0x000fe800078e40ff */
[C---:B-1----:R-:W-:Y:S02]  /*17750*/  IADD3 R168, R0.reuse, 0x1, RZ ;  /* 0x0000000100a87810 */ /* 0x042fe40007ffe0ff */
[----:B------:R-:W-:Y:S02]  /*17760*/  I2FP.F32.S32 R2, R0 ;  /* 0x0000000000027245 */ /* 0x000fe40000201400 */
[----:B------:R-:W-:Y:S02]  /*17770*/  I2FP.F32.S32 R168, R168 ;  /* 0x000000a800a87245 */ /* 0x000fe40000201400 */
[----:B------:R-:W-:Y:S01]  /*17780*/  IADD3 R165, R0, 0x8, RZ ;  /* 0x0000000800a57810 */ /* 0x000fe20007ffe0ff */
[C---:B------:R-:W-:Y:S01]  /*17790*/  FFMA.FTZ R6, R2.reuse, UR5, R6 ;  /* 0x0000000502067c23 */ /* 0x040fe20008010006 */
[----:B------:R-:W-:Y:S01]  /*177a0*/  FFMA.FTZ R4, R2, UR5, R4 ;  /* 0x0000000502047c23 */ /* 0x000fe20008010004 */
[C---:B------:R-:W-:Y:S01]  /*177b0*/  FFMA.FTZ R7, R168.reuse, UR5, R7 ;  /* 0x00000005a8077c23 */ /* 0x040fe20008010007 */
[----:B------:R-:W-:Y:S01]  /*177c0*/  FFMA.FTZ R5, R168, UR5, R5 ;  /* 0x00000005a8057c23 */ /* 0x000fe20008010005 */
[C---:B------:R-:W-:Y:S02]  /*177d0*/  IADD3 R168, R0.reuse, 0x10, RZ ;  /* 0x0000001000a87810 */ /* 0x040fe40007ffe0ff */
[----:B------:R-:W-:Y:S02]  /*177e0*/  IADD3 R2, R0, 0x9, RZ ;  /* 0x0000000900027810 */ /* 0x000fe40007ffe0ff */
[----:B------:R-:W-:Y:S02]  /*177f0*/  I2FP.F32.S32 R168, R168 ;  /* 0x000000a800a87245 */ /* 0x000fe40000201400 */
[----:B------:R-:W-:Y:S02]  /*17800*/  I2FP.F32.S32 R165, R165 ;  /* 0x000000a500a57245 */ /* 0x000fe40000201400 */
[----:B------:R-:W-:Y:S01]  /*17810*/  FMNMX.FTZ R169, R4, R3, !PT ;  /* 0x0000000304a97209 */ /* 0x000fe20007810000 */
[C---:B------:R-:W-:Y:S01]  /*17820*/  FFMA.FTZ R14, R168.reuse, UR5, R14 ;  /* 0x00000005a80e7c23 */ /* 0x040fe2000801000e */
[----:B------:R-:W-:Y:S01]  /*17830*/  FFMA.FTZ R12, R168, UR5, R12 ;  /* 0x00000005a80c7c23 */ /* 0x000fe2000801000c */
[----:B------:R-:W-:Y:S01]  /*17840*/  IADD3 R168, R0, 0x19, RZ ;  /* 0x0000001900a87810 */ /* 0x000fe20007ffe0ff */
[C---:B------:R-:W-:Y:S01]  /*17850*/  FFMA.FTZ R10, R165.reuse, UR5, R10 ;  /* 0x00000005a50a7c23 */ /* 0x040fe2000801000a */
[----:B------:R-:W-:Y:S01]  /*17860*/  I2FP.F32.S32 R2, R2 ;  /* 0x0000000200027245 */ /* 0x000fe20000201400 */
[----:B------:R-:W-:Y:S01]  /*17870*/  FFMA.FTZ R8, R165, UR5, R8 ;  /* 0x00000005a5087c23 */ /* 0x000fe20008010008 */
[----:B------:R-:W-:Y:S02]  /*17880*/  I2FP.F32.S32 R168, R168 ;  /* 0x000000a800a87245 */ /* 0x000fe40000201400 */
[----:B------:R-:W-:Y:S01]  /*17890*/  FMNMX.FTZ R169, R5, R169, !PT ;  /* 0x000000a905a97209 */ /* 0x000fe20007810000 */
[----:B------:R-:W-:Y:S01]  /*178a0*/  FFMA.FTZ R11, R2, UR5, R11 ;  /* 0x00000005020b7c23 */ /* 0x000fe2000801000b */
[----:B------:R-:W-:Y:S01]  /*178b0*/  IADD3 R165, R0, 0x11, RZ ;  /* 0x0000001100a57810 */ /* 0x000fe20007ffe0ff */
[C---:B------:R-:W-:Y:S01]  /*178c0*/  FFMA.FTZ R19, R168.reuse, UR5, R19 ;  /* 0x00000005a8137c23 */ /* 0x040fe20008010013 */
[----:B------:R-:W-:Y:S01]  /*178d0*/  FFMA.FTZ R17, R168, UR5, R17 ;  /* 0x00000005a8117c23 */ /* 0x000fe20008010011 */
[----:B------:R-:W-:Y:S01]  /*178e0*/  IADD3 R168, R0, 0x28, RZ ;  /* 0x0000002800a87810 */ /* 0x000fe20007ffe0ff */
[----:B------:R-:W-:Y:S01]  /*178f0*/  FFMA.FTZ R9, R2, UR5, R9 ;  /* 0x0000000502097c23 */ /* 0x000fe20008010009 */
[----:B------:R-:W-:Y:S02]  /*17900*/  FMNMX.FTZ R169, R8, R169, !PT ;  /* 0x000000a908a97209 */ /* 0x000fe40007810000 */
[----:B------:R-:W-:Y:S02]  /*17910*/  I2FP.F32.S32 R168, R168 ;  /* 0x000000a800a87245 */ /* 0x000fe40000201400 */
[----:B------:R-:W-:Y:S02]  /*17920*/  IADD3 R2, R0, 0x18, RZ ;  /* 0x0000001800027810 */ /* 0x000fe40007ffe0ff */
[----:B------:R-:W-:Y:S01]  /*17930*/  I2FP.F32.S32 R165, R165 ;  /* 0x000000a500a57245 */ /* 0x000fe20000201400 */
[C---:B------:R-:W-:Y:S01]  /*17940*/  FFMA.FTZ R26, R168.reuse, UR5, R26 ;  /* 0x00000005a81a7c23 */ /* 0x040fe2000801001a */
[----:B------:R-:W-:Y:S01]  /*17950*/  FFMA.FTZ R24, R168, UR5, R24 ;  /* 0x00000005a8187c23 */ /* 0x000fe20008010018 */
[----:B------:R-:W-:Y:S02]  /*17960*/  IADD3 R168, R0, 0x31, RZ ;  /* 0x0000003100a87810 */ /* 0x000fe40007ffe0ff */
[----:B------:R-:W-:Y:S01]  /*17970*/  FMNMX.FTZ R169, R9, R169, !PT ;  /* 0x000000a909a97209 */ /* 0x000fe20007810000 */
[C---:B------:R-:W-:Y:S01]  /*17980*/  FFMA.FTZ R15, R165.reuse, UR5, R15 ;  /* 0x00000005a50f7c23 */ /* 0x040fe2000801000f */
[----:B------:R-:W-:Y:S01]  /*17990*/  I2FP.F32.S32 R168, R168 ;  /* 0x000000a800a87245 */ /* 0x000fe20000201400 */
[----:B------:R-:W-:Y:S01]  /*179a0*/  FFMA.FTZ R13, R165, UR5, R13 ;  /* 0x00000005a50d7c23 */ /* 0x000fe2000801000d */
[----:B------:R-:W-:Y:S02]  /*179b0*/  I2FP.F32.S32 R2, R2 ;  /* 0x0000000200027245 */ /* 0x000fe40000201400 */
[----:B------:R-:W-:Y:S01]  /*179c0*/  FMNMX.FTZ R169, R12, R169, !PT ;  /* 0x000000a90ca97209 */ /* 0x000fe20007810000 */
[C---:B------:R-:W-:Y:S01]  /*179d0*/  FFMA.FTZ R31, R168.reuse, UR5, R31 ;  /* 0x00000005a81f7c23 */ /* 0x040fe2000801001f */
[----:B------:R-:W-:Y:S01]  /*179e0*/  FFMA.FTZ R29, R168, UR5, R29 ;  /* 0x00000005a81d7c23 */ /* 0x000fe2000801001d */
[----:B------:R-:W-:Y:S01]  /*179f0*/  IADD3 R168, R0, 0x40, RZ ;  /* 0x0000004000a87810 */ /* 0x000fe20007ffe0ff */
[----:B------:R-:W-:Y:S01]  /*17a00*/  FFMA.FTZ R18, R2, UR5, R18 ;  /* 0x0000000502127c23 */ /* 0x000fe20008010012 */
[----:B------:R-:W-:Y:S01]  /*17a10*/  IADD3 R165, R0, 0x20, RZ ;  /* 0x0000002000a57810 */ /* 0x000fe20007ffe0ff */
[----:B------:R-:W-:Y:S01]  /*17a20*/  FFMA.FTZ R16, R2, UR5, R16 ;  /* 0x0000000502107c23 */ /* 0x000fe20008010010 */
[----:B------:R-:W-:Y:S02]  /*17a30*/  I2FP.F32.S32 R168, R168 ;  /* 0x000000a800a87245 */ /* 0x000fe40000201400 */
[----:B------:R-:W-:Y:S02]  /*17a40*/  FMNMX.FTZ R169, R13, R169, !PT ;  /* 0x000000a90da97209 */ /* 0x000fe40007810000 */
[----:B------:R-:W-:Y:S01]  /*17a50*/  IADD3 R2, R0, 0x21, RZ ;  /* 0x0000002100027810 */ /* 0x000fe20007ffe0ff */
[C---:B------:R-:W-:Y:S01]  /*17a60*/  FFMA.FTZ R38, R168.reuse, UR5, R38 ;  /* 0x00000005a8267c23 */ /* 0x040fe20008010026 */
[----:B------:R-:W-:Y:S01]  /*17a70*/  FFMA.FTZ R36, R168, UR5, R36 ;  /* 0x00000005a8247c23 */ /* 0x000fe20008010024 */
[----:B------:R-:W-:Y:S02]  /*17a80*/  IADD3 R168, R0, 0x49, RZ ;  /* 0x0000004900a87810 */ /* 0x000fe40007ffe0ff */
[----:B------:R-:W-:Y:S02]  /*17a90*/  I2FP.F32.S32 R165, R165 ;  /* 0x000000a500a57245 */ /* 0x000fe40000201400 */
[----:B------:R-:W-:Y:S02]  /*17aa0*/  I2FP.F32.S32 R168, R168 ;  /* 0x000000a800a87245 */ /* 0x000fe40000201400 */
[----:B------:R-:W-:Y:S01]  /*17ab0*/  FMNMX.FTZ R169, R16, R169, !PT ;  /* 0x000000a910a97209 */ /* 0x000fe20007810000 */
[C---:B------:R-:W-:Y:S01]  /*17ac0*/  FFMA.FTZ R22, R165.reuse, UR5, R22 ;  /* 0x00000005a5167c23 */ /* 0x040fe20008010016 */
[----:B------:R-:W-:Y:S01]  /*17ad0*/  I2FP.F32.S32 R2, R2 ;  /* 0x0000000200027245 */ /* 0x000fe20000201400 */
[C---:B------:R-:W-:Y:S01]  /*17ae0*/  FFMA.FTZ R43, R168.reuse, UR5, R43 ;  /* 0x00000005a82b7c23 */ /* 0x040fe2000801002b */
[----:B------:R-:W-:Y:S01]  /*17af0*/  FFMA.FTZ R41, R168, UR5, R41 ;  /* 0x00000005a8297c23 */ /* 0x000fe20008010029 */
[----:B------:R-:W-:Y:S01]  /*17b00*/  IADD3 R168, R0, 0x58, RZ ;  /* 0x0000005800a87810 */ /* 0x000fe20007ffe0ff */
[----:B------:R-:W-:Y:S01]  /*17b10*/  FFMA.FTZ R20, R165, UR5, R20 ;  /* 0x00000005a5147c23 */ /* 0x000fe20008010014 */
[----:B------:R-:W-:Y:S01]  /*17b20*/  FMNMX.FTZ R169, R17, R169, !PT ;  /* 0x000000a911a97209 */ /* 0x000fe20007810000 */
[C---:B------:R-:W-:Y:S01]  /*17b30*/  FFMA.FTZ R23, R2.reuse, UR5, R23 ;  /* 0x0000000502177c23 */ /* 0x040fe20008010017 */
[----:B------:R-:W-:Y:S01]  /*17b40*/  I2FP.F32.S32 R168, R168 ;  /* 0x000000a800a87245 */ /* 0x000fe20000201400 */
[----:B------:R-:W-:Y:S01]  /*17b50*/  FFMA.FTZ R21, R2, UR5, R21 ;  /* 0x0000000502157c23 */ /* 0x000fe20008010015 */
[----:B------:R-:W-:Y:S02]  /*17b60*/  IADD3 R165, R0, 0x29, RZ ;  /* 0x0000002900a57810 */ /* 0x000fe40007ffe0ff */
[----:B------:R-:W-:Y:S01]  /*17b70*/  FMNMX.FTZ R169, R20, R169, !PT ;  /* 0x000000a914a97209 */ /* 0x000fe20007810000 */
        /* <DEDUP_REMOVED lines=27> */
[----:B------:R-:W-:Y:S02]  /*17d30*/  FMNMX.FTZ R168, R6, R164, !PT ;  /* 0x000000a406a87209 */ /* 0x000fe40007810000 */
[----:B------:R-:W-:Y:S01]  /*17d40*/  FMNMX.FTZ R169, R28, R169, !PT ;  /* 0x000000a91ca97209 */ /* 0x000fe20007810000 */
[----:B------:R-:W-:Y:S01]  /*17d50*/  FFMA.FTZ R34, R165, UR5, R34 ;  /* 0x00000005a5227c23 */ /* 0x000fe20008010022 */
[----:B------:R-:W-:Y:S01]  /*17d60*/  FMNMX.FTZ R168, R7, R168, !PT ;  /* 0x000000a807a87209 */ /* 0x000fe20007810000 */
[----:B------:R-:W-:Y:S01]  /*17d70*/  FFMA.FTZ R32, R165, UR5, R32 ;  /* 0x00000005a5207c23 */ /* 0x000fe20008010020 */
[----:B------:R-:W-:Y:S02]  /*17d80*/  I2FP.F32.S32 R2, R2 ;  /* 0x0000000200027245 */ /* 0x000fe40000201400 */
[----:B------:R-:W-:Y:S02]  /*17d90*/  FMNMX.FTZ R168, R10, R168, !PT ;  /* 0x000000a80aa87209 */ /* 0x000fe40007810000 */
[----:B------:R-:W-:Y:S01]  /*17da0*/  FMNMX.FTZ R169, R29, R169, !PT ;  /* 0x000000a91da97209 */ /* 0x000fe20007810000 */
[C---:B------:R-:W-:Y:S01]  /*17db0*/  FFMA.FTZ R35, R2.reuse, UR5, R35 ;  /* 0x0000000502237c23 */ /* 0x040fe20008010023 */
[----:B------:R-:W-:Y:S01]  /*17dc0*/  FMNMX.FTZ R168, R11, R168, !PT ;  /* 0x000000a80ba87209 */ /* 0x000fe20007810000 */
[----:B------:R-:W-:Y:S01]  /*17dd0*/  FFMA.FTZ R33, R2, UR5, R33 ;  /* 0x0000000502217c23 */ /* 0x000fe20008010021 */
[----:B------:R-:W-:Y:S02]  /*17de0*/  IADD3 R165, R0, 0x41, RZ ;  /* 0x0000004100a57810 */ /* 0x000fe40007ffe0ff */
[----:B------:R-:W-:Y:S02]  /*17df0*/  FMNMX.FTZ R168, R14, R168, !PT ;  /* 0x000000a80ea87209 */ /* 0x000fe40007810000 */
[----:B------:R-:W-:Y:S02]  /*17e00*/  FMNMX.FTZ R169, R32, R169, !PT ;  /* 0x000000a920a97209 */ /* 0x000fe40007810000 */
[----:B------:R-:W-:Y:S02]  /*17e10*/  FMNMX.FTZ R168, R15, R168, !PT ;  /* 0x000000a80fa87209 */ /* 0x000fe40007810000 */
[----:B------:R-:W-:Y:S02]  /*17e20*/  IADD3 R2, R0, 0x48, RZ ;  /* 0x0000004800027810 */ /* 0x000fe40007ffe0ff */
[----:B------:R-:W-:Y:S02]  /*17e30*/  FMNMX.FTZ R168, R18, R168, !PT ;  /* 0x000000a812a87209 */ /* 0x000fe40007810000 */
[----:B------:R-:W-:Y:S02]  /*17e40*/  I2FP.F32.S32 R165, R165 ;  /* 0x000000a500a57245 */ /* 0x000fe40000201400 */
[----:B------:R-:W-:Y:S02]  /*17e50*/  FMNMX.FTZ R168, R19, R168, !PT ;  /* 0x000000a813a87209 */ /* 0x000fe40007810000 */
[----:B------:R-:W-:Y:S01]  /*17e60*/  FMNMX.FTZ R169, R33, R169, !PT ;  /* 0x000000a921a97209 */ /* 0x000fe20007810000 */
[C---:B------:R-:W-:Y:S01]  /*17e70*/  FFMA.FTZ R39, R165.reuse, UR5, R39 ;  /* 0x00000005a5277c23 */ /* 0x040fe20008010027 */
[----:B------:R-:W-:Y:S01]  /*17e80*/  FMNMX.FTZ R168, R22, R168, !PT ;  /* 0x000000a816a87209 */ /* 0x000fe20007810000 */
[----:B------:R-:W-:Y:S01]  /*17e90*/  FFMA.FTZ R37, R165, UR5, R37 ;  /* 0x00000005a5257c23 */ /* 0x000fe20008010025 */
[----:B------:R-:W-:Y:S02]  /*17ea0*/  I2FP.F32.S32 R2, R2 ;  /* 0x0000000200027245 */ /* 0x000fe40000201400 */
[----:B------:R-:W-:Y:S02]  /*17eb0*/  FMNMX.FTZ R168, R23, R168, !PT ;  /* 0x000000a817a87209 */ /* 0x000fe40007810000 */
[----:B------:R-:W-:Y:S01]  /*17ec0*/  FMNMX.FTZ R169, R36, R169, !PT ;  /* 0x000000a924a97209 */ /* 0x000fe20007810000 */
[----:B------:R-:W-:Y:S01]  /*17ed0*/  FFMA.FTZ R42, R2, UR5, R42 ;  /* 0x00000005022a7c23 */ /* 0x000fe2000801002a */
        /* <DEDUP_REMOVED lines=30> */
[----:B------:R-:W-:Y:S01]  /*180c0*/  I2FP.F32.S32 R2, R2 ;  /* 0x0000000200027245 */ /* 0x000fe20000201400 */
[----:B------:R-:W-:Y:S01]  /*180d0*/  FFMA.FTZ R49, R165, UR5, R49 ;  /* 0x00000005a5317c23 */ /* 0x000fe20008010031 */
[----:B------:R-:W-:Y:S02]  /*180e0*/  FMNMX.FTZ R168, R50, R168, !PT ;  /* 0x000000a832a87209 */ /* 0x000fe40007810000 */
[----:B------:R-:W-:Y:S01]  /*180f0*/  FMNMX.FTZ R169, R48, R169, !PT ;  /* 0x000000a930a97209 */ /* 0x000fe20007810000 */
[----:B------:R-:W-:Y:S01]  /*18100*/  FFMA.FTZ R54, R2, UR5, R54 ;  /* 0x0000000502367c23 */ /* 0x000fe20008010036 */
[----:B------:R-:W-:Y:S01]  /*18110*/  IADD3 R165, R0, 0x68, RZ ;  /* 0x0000006800a57810 */ /* 0x000fe20007ffe0ff */
[----:B------:R-:W-:Y:S01]  /*18120*/  FFMA.FTZ R52, R2, UR5, R52 ;  /* 0x0000000502347c23 */ /* 0x000fe20008010034 */
[----:B------:R-:W-:Y:S02]  /*18130*/  FMNMX.FTZ R168, R51, R168, !PT ;  /* 0x000000a833a87209 */ /* 0x000fe40007810000 */
[----:B------:R-:W-:Y:S02]  /*18140*/  FMNMX.FTZ R169, R49, R169, !PT ;  /* 0x000000a931a97209 */ /* 0x000fe40007810000 */
[----:B------:R-:W-:Y:S02]  /*18150*/  IADD3 R2, R0, 0x69, RZ ;  /* 0x0000006900027810 */ /* 0x000fe40007ffe0ff */
        /* <DEDUP_REMOVED lines=32> */
[----:B------:R-:W-:Y:S01]  /*18360*/  IADD3 R170, R0, 0x88, RZ ;  /* 0x0000008800aa7810 */ /* 0x000fe20007ffe0ff */
[----:B------:R-:W-:Y:S01]  /*18370*/  FFMA.FTZ R68, R165, UR5, R68 ;  /* 0x00000005a5447c23 */ /* 0x000fe20008010044 */
[----:B------:R-:W-:Y:S02]  /*18380*/  I2FP.F32.S32 R2, R2 ;  /* 0x0000000200027245 */ /* 0x000fe40000201400 */
[----:B------:R-:W-:Y:S02]  /*18390*/  FMNMX.FTZ R168, R67, R168, !PT ;  /* 0x000000a843a87209 */ /* 0x000fe40007810000 */
[----:B------:R-:W-:Y:S01]  /*183a0*/  FMNMX.FTZ R169, R65, R169, !PT ;  /* 0x000000a941a97209 */ /* 0x000fe20007810000 */
[----:B------:R-:W-:Y:S01]  /*183b0*/  FFMA.FTZ R71, R2, UR5, R71 ;  /* 0x0000000502477c23 */ /* 0x000fe20008010047 */
        /* <DEDUP_REMOVED lines=30> */
[C---:B------:R-:W-:Y:S01]  /*185a0*/  IADD3 R170, R0.reuse, 0xa0, RZ ;  /* 0x000000a000aa7810 */ /* 0x040fe20007ffe0ff */
[----:B------:R-:W-:Y:S01]  /*185b0*/  FFMA.FTZ R80, R165, UR5, R80 ;  /* 0x00000005a5507c23 */ /* 0x000fe20008010050 */
[----:B------:R-:W-:Y:S02]  /*185c0*/  IADD3 R165, R0, 0xa1, RZ ;  /* 0x000000a100a57810 */ /* 0x000fe40007ffe0ff */
[----:B------:R-:W-:Y:S02]  /*185d0*/  I2FP.F32.S32 R2, R2 ;  /* 0x0000000200027245 */ /* 0x000fe40000201400 */
[----:B------:R-:W-:Y:S02]  /*185e0*/  I2FP.F32.S32 R170, R170 ;  /* 0x000000aa00aa7245 */ /* 0x000fe40000201400 */
[----:B------:R-:W-:Y:S01]  /*185f0*/  I2FP.F32.S32 R165, R165 ;  /* 0x000000a500a57245 */ /* 0x000fe20000201400 */
[C---:B------:R-:W-:Y:S01]  /*18600*/  FFMA.FTZ R83, R2.reuse, UR5, R83 ;  /* 0x0000000502537c23 */ /* 0x040fe20008010053 */
[----:B------:R-:W-:Y:S01]  /*18610*/  FFMA.FTZ R81, R2, UR5, R81 ;  /* 0x0000000502517c23 */ /* 0x000fe20008010051 */
[----:B------:R-:W-:Y:S01]  /*18620*/  IADD3 R2, R0, 0xa8, RZ ;  /* 0x000000a800027810 */ /* 0x000fe20007ffe0ff */
[C---:B------:R-:W-:Y:S01]  /*18630*/  FFMA.FTZ R86, R170.reuse, UR5, R86 ;  /* 0x00000005aa567c23 */ /* 0x040fe20008010056 */
[----:B------:R-:W-:Y:S01]  /*18640*/  FFMA.FTZ R84, R170, UR5, R84 ;  /* 0x00000005aa547c23 */ /* 0x000fe20008010054 */
[C---:B------:R-:W-:Y:S01]  /*18650*/  IADD3 R170, R0.reuse, 0xa9, RZ ;  /* 0x000000a900aa7810 */ /* 0x040fe20007ffe0ff */
[C---:B------:R-:W-:Y:S01]  /*18660*/  FFMA.FTZ R87, R165.reuse, UR5, R87 ;  /* 0x00000005a5577c23 */ /* 0x040fe20008010057 */
[----:B------:R-:W-:Y:S01]  /*18670*/  I2FP.F32.S32 R2, R2 ;  /* 0x0000000200027245 */ /* 0x000fe20000201400 */
[----:B------:R-:W-:Y:S01]  /*18680*/  FFMA.FTZ R85, R165, UR5, R85 ;  /* 0x00000005a5557c23 */ /* 0x000fe20008010055 */
[----:B------:R-:W-:Y:S02]  /*18690*/  IADD3 R165, R0, 0xb0, RZ ;  /* 0x000000b000a57810 */ /* 0x000fe40007ffe0ff */
[----:B------:R-:W-:Y:S01]  /*186a0*/  I2FP.F32.S32 R170, R170 ;  /* 0x000000aa00aa7245 */ /* 0x000fe20000201400 */
[C---:B------:R-:W-:Y:S01]  /*186b0*/  FFMA.FTZ R90, R2.reuse, UR5, R90 ;  /* 0x00000005025a7c23 */ /* 0x040fe2000801005a */
[----:B------:R-:W-:Y:S01]  /*186c0*/  FFMA.FTZ R88, R2, UR5, R88 ;  /* 0x0000000502587c23 */ /* 0x000fe20008010058 */
[----:B------:R-:W-:Y:S02]  /*186d0*/  IADD3 R2, R0, 0xb1, RZ ;  /* 0x000000b100027810 */ /* 0x000fe40007ffe0ff */
[----:B------:R-:W-:Y:S01]  /*186e0*/  I2FP.F32.S32 R165, R165 ;  /* 0x000000a500a57245 */ /* 0x000fe20000201400 */
[C---:B------:R-:W-:Y:S01]  /*186f0*/  FFMA.FTZ R91, R170.reuse, UR5, R91 ;  /* 0x00000005aa5b7c23 */ /* 0x040fe2000801005b */
[----:B------:R-:W-:Y:S01]  /*18700*/  FFMA.FTZ R89, R170, UR5, R89 ;  /* 0x00000005aa597c23 */ /* 0x000fe20008010059 */
[C---:B------:R-:W-:Y:S02]  /*18710*/  IADD3 R170, R0.reuse, 0xb8, RZ ;  /* 0x000000b800aa7810 */ /* 0x040fe40007ffe0ff */
[----:B------:R-:W-:Y:S01]  /*18720*/  I2FP.F32.S32 R2, R2 ;  /* 0x0000000200027245 */ /* 0x000fe20000201400 */
[C---:B------:R-:W-:Y:S01]  /*18730*/  FFMA.FTZ R94, R165.reuse, UR5, R94 ;  /* 0x00000005a55e7c23 */ /* 0x040fe2000801005e */
        /* <DEDUP_REMOVED lines=42> */
[C---:B------:R-:W-:Y:S01]  /*189e0*/  FFMA.FTZ R115, R170.reuse, UR5, R115 ;  /* 0x00000005aa737c23 */ /* 0x040fe20008010073 */
[----:B------:R-:W-:Y:S01]  /*189f0*/  FFMA.FTZ R113, R170, UR5, R113 ;  /* 0x00000005aa717c23 */ /* 0x000fe20008010071 */
[C---:B------:R-:W-:Y:S02]  /*18a00*/  IADD3 R170, R0.reuse, 0xe8, RZ ;  /* 0x000000e800aa7810 */ /* 0x040fe40007ffe0ff */
[----:B------:R-:W-:Y:S02]  /*18a10*/  I2FP.F32.S32 R165, R165 ;  /* 0x000000a500a57245 */ /* 0x000fe40000201400 */
[----:B------:R-:W-:Y:S02]  /*18a20*/  I2FP.F32.S32 R2, R2 ;  /* 0x0000000200027245 */ /* 0x000fe40000201400 */
[----:B------:R-:W-:Y:S01]  /*18a30*/  I2FP.F32.S32 R170, R170 ;  /* 0x000000aa00aa7245 */ /* 0x000fe20000201400 */
[C---:B------:R-:W-:Y:S01]  /*18a40*/  FFMA.FTZ R118, R165.reuse, UR5, R118 ;  /* 0x00000005a5767c23 */ /* 0x040fe20008010076 */
[----:B------:R-:W-:Y:S01]  /*18a50*/  FFMA.FTZ R116, R165, UR5, R116 ;  /* 0x00000005a5747c23 */ /* 0x000fe20008010074 */
[----:B------:R-:W-:Y:S01]  /*18a60*/  IADD3 R165, R0, 0xe9, RZ ;  /* 0x000000e900a57810 */ /* 0x000fe20007ffe0ff */
[----:B------:R-:W-:Y:S01]  /*18a70*/  FFMA.FTZ R119, R2, UR5, R119 ;  /* 0x0000000502777c23 */ /* 0x000fe20008010077 */
[----:B------:R-:W-:Y:S01]  /*18a80*/  FFMA.FTZ R122, R170, UR5, R122 ;  /* 0x00000005aa7a7c23 */ /* 0x000fe2000801007a */
[----:B------:R-:W-:Y:S01]  /*18a90*/  FFMA.FTZ R117, R2, UR5, R117 ;  /* 0x0000000502757c23 */ /* 0x000fe20008010075 */
[----:B------:R-:W-:Y:S01]  /*18aa0*/  IADD3 R2, R0, 0xf0, RZ ;  /* 0x000000f000027810 */ /* 0x000fe20007ffe0ff */
[----:B------:R-:W-:Y:S01]  /*18ab0*/  FFMA.FTZ R120, R170, UR5, R120 ;  /* 0x00000005aa787c23 */ /* 0x000fe20008010078 */
[----:B------:R-:W-:Y:S02]  /*18ac0*/  I2FP.F32.S32 R165, R165 ;  /* 0x000000a500a57245 */ /* 0x000fe40000201400 */
[----:B------:R-:W-:Y:S02]  /*18ad0*/  I2FP.F32.S32 R2, R2 ;  /* 0x0000000200027245 */ /* 0x000fe40000201400 */
[----:B------:R-:W-:Y:S01]  /*18ae0*/  FMNMX.FTZ R168, R79, R168, !PT ;  /* 0x000000a84fa87209 */ /* 0x000fe20007810000 */
[C---:B------:R-:W-:Y:S01]  /*18af0*/  FFMA.FTZ R123, R165.reuse, UR5, R123 ;  /* 0x00000005a57b7c23 */ /* 0x040fe2000801007b */
[----:B------:R-:W-:Y:S01]  /*18b00*/  FFMA.FTZ R121, R165, UR5, R121 ;  /* 0x00000005a5797c23 */ /* 0x000fe20008010079 */
[----:B------:R-:W-:Y:S01]  /*18b10*/  IADD3 R165, R0, 0xf8, RZ ;  /* 0x000000f800a57810 */ /* 0x000fe20007ffe0ff */
[C---:B------:R-:W-:Y:S01]  /*18b20*/  FFMA.FTZ R126, R2.reuse, UR5, R126 ;  /* 0x00000005027e7c23 */ /* 0x040fe2000801007e */
[----:B------:R-:W-:Y:S01]  /*18b30*/  FFMA.FTZ R124, R2, UR5, R124 ;  /* 0x00000005027c7c23 */ /* 0x000fe2000801007c */
[----:B------:R-:W-:Y:S02]  /*18b40*/  IADD3 R2, R0, 0xf1, RZ ;  /* 0x000000f100027810 */ /* 0x000fe40007ffe0ff */
[----:B------:R-:W-:Y:S02]  /*18b50*/  FMNMX.FTZ R169, R77, R169, !PT ;  /* 0x000000a94da97209 */ /* 0x000fe40007810000 */
[----:B------:R-:W-:Y:S02]  /*18b60*/  FMNMX.FTZ R168, R82, R168, !PT ;  /* 0x000000a852a87209 */ /* 0x000fe40007810000 */
[----:B------:R-:W-:Y:S02]  /*18b70*/  FMNMX.FTZ R169, R80, R169, !PT ;  /* 0x000000a950a97209 */ /* 0x000fe40007810000 */
[----:B------:R-:W-:Y:S02]  /*18b80*/  I2FP.F32.S32 R165, R165 ;  /* 0x000000a500a57245 */ /* 0x000fe40000201400 */
[----:B------:R-:W-:Y:S02]  /*18b90*/  FMNMX.FTZ R168, R83, R168, !PT ;  /* 0x000000a853a87209 */ /* 0x000fe40007810000 */
[----:B------:R-:W-:Y:S01]  /*18ba0*/  FMNMX.FTZ R169, R81, R169, !PT ;  /* 0x000000a951a97209 */ /* 0x000fe20007810000 */
[C---:B------:R-:W-:Y:S01]  /*18bb0*/  FFMA.FTZ R130, R165.reuse, UR5, R130 ;  /* 0x00000005a5827c23 */ /* 0x040fe20008010082 */
[----:B------:R-:W-:Y:S01]  /*18bc0*/  FFMA.FTZ R128, R165, UR5, R128 ;  /* 0x00000005a5807c23 */ /* 0x000fe20008010080 */
        /* <DEDUP_REMOVED lines=34> */
[----:B------:R-:W-:Y:S02]  /*18df0*/  I2FP.F32.S32 R169, R2 ;  /* 0x0000000200a97245 */ /* 0x000fe40000201400 */
[----:B------:R-:W-:Y:S02]  /*18e00*/  FMNMX.FTZ R170, R119, R170, !PT ;  /* 0x000000aa77aa7209 */ /* 0x000fe40007810000 */
[----:B------:R-:W-:Y:S01]  /*18e10*/  IADD3 R2, R0, 0xf9, RZ ;  /* 0x000000f900027810 */ /* 0x000fe20007ffe0ff */
[C---:B------:R-:W-:Y:S01]  /*18e20*/  FFMA.FTZ R127, R169.reuse, UR5, R127 ;  /* 0x00000005a97f7c23 */ /* 0x040fe2000801007f */
[----:B------:R-:W-:Y:S01]  /*18e30*/  FMNMX.FTZ R170, R122, R170, !PT ;  /* 0x000000aa7aaa7209 */ /* 0x000fe20007810000 */
[----:B------:R-:W-:Y:S01]  /*18e40*/  FFMA.FTZ R125, R169, UR5, R125 ;  /* 0x00000005a97d7c23 */ /* 0x000fe2000801007d */
        /* <DEDUP_REMOVED lines=14> */
[----:B------:R-:W-:Y:S04]  /*18f30*/  FMNMX.FTZ R165, R128, R168, !PT ;  /* 0x000000a880a57209 */ /* 0x000fe80007810000 */
[----:B------:R-:W-:Y:S05]  /*18f40*/  FMNMX.FTZ R165, R129, R165, !PT ;  /* 0x000000a581a57209 */ /* 0x000fea0007810000 */
[----:B------:R-:W1:Y:S02]  /*18f50*/  SHFL.BFLY PT, R168, R165, 0x2, 0x1f ;  /* 0x0c401f00a5a87f89 */ /* 0x000e6400000e0000 */
[----:B-1----:R-:W-:Y:S02]  /*18f60*/  FMNMX.FTZ R168, R165, R168, !PT ;  /* 0x000000a8a5a87209 */ /* 0x002fe40007810000 */
[----:B------:R-:W-:Y:S04]  /*18f70*/  FMNMX.FTZ R2, R0, R2, !PT ;  /* 0x0000000200027209 */ /* 0x000fe80007810000 */
[----:B------:R-:W-:Y:S08]  /*18f80*/  SHFL.BFLY PT, R165, R168, 0x1, 0x1f ;  /* 0x0c201f00a8a57f89 */ /* 0x000ff000000e0000 */
[----:B------:R-:W1:Y:S02]  /*18f90*/  SHFL.BFLY PT, R0, R2, 0x1, 0x1f ;  /* 0x0c201f0002007f89 */ /* 0x000e6400000e0000 */
[----:B-1----:R-:W-:Y:S02]  /*18fa0*/  FMNMX.FTZ R0, R2, R0, !PT ;  /* 0x0000000002007209 */ /* 0x002fe40007810000 */
[----:B------:R-:W-:Y:S04]  /*18fb0*/  FMNMX.FTZ R2, R168, R165, !PT ;  /* 0x000000a5a8027209 */ /* 0x000fe80007810000 */
[----:B------:R-:W-:Y:S01]  /*18fc0*/  LDSM.16.MT88.4 R168, [R231+0xa000] ;  /* 0x00a00000e7a8783b */ /* 0x000fe20000004200 */
[C---:B------:R-:W-:Y:S01]  /*18fd0*/  FMUL.FTZ R174, R0.reuse, UR4 ;  /* 0x0000000400ae7c20 */ /* 0x040fe20008410000 */
[C---:B------:R-:W-:Y:S01]  /*18fe0*/  FSETP.NEU.FTZ.AND P0, PT, R0.reuse, -INF , PT ;  /* 0xff8000000000780b */ /* 0x040fe20003f1d000 */
[----:B------:R-:W-:Y:S01]  /*18ff0*/  FADD.FTZ R164, -R0, R164 ;  /* 0x000000a400a47221 */ /* 0x000fe20000010100 */
[----:B------:R-:W-:Y:S02]  /*19000*/  FADD.FTZ R165, -R2, R3 ;  /* 0x0000000302a57221 */ /* 0x000fe40000010100 */
[----:B------:R-:W-:Y:S01]  /*19010*/  FSEL R174, R174, RZ, P0 ;  /* 0x000000ffaeae7208 */ /* 0x000fe20000000000 */
[----:B------:R-:W-:Y:S01]  /*19020*/  FMUL.FTZ R3, R164, UR4 ;  /* 0x00000004a4037c20 */ /* 0x000fe20008410000 */
[----:B------:R-:W-:Y:S01]  /*19030*/  FMUL.FTZ R164, R165, UR4 ;  /* 0x00000004a5a47c20 */ /* 0x000fe20008410000 */
[C---:B------:R-:W-:Y:S01]  /*19040*/  FMUL.FTZ R165, R2.reuse, UR4 ;  /* 0x0000000402a57c20 */ /* 0x040fe20008410000 */
[----:B------:R-:W-:Y:S01]  /*19050*/  FSETP.NEU.FTZ.AND P0, PT, R2, -INF , PT ;  /* 0xff8000000200780b */ /* 0x000fe20003f1d000 */
[--C-:B------:R-:W-:Y:S01]  /*19060*/  FFMA.FTZ R194, R18, UR4, -R174.reuse ;  /* 0x0000000412c27c23 */ /* 0x100fe200080108ae */
[--C-:B------:R-:W-:Y:S01]  /*19070*/  FFMA.FTZ R191, R19, UR4, -R174.reuse ;  /* 0x0000000413bf7c23 */ /* 0x100fe200080108ae */
        /* <DEDUP_REMOVED lines=8> */
[----:B------:R-:W2:Y:S01]  /*19100*/  MUFU.EX2 R164, R164 ;  /* 0x000000a400a47308 */ /* 0x000ea20000000800 */
[--C-:B------:R-:W-:Y:S01]  /*19110*/  FFMA.FTZ R193, R16, UR4, -R165.reuse ;  /* 0x0000000410c17c23 */ /* 0x100fe200080108a5 */
[--C-:B------:R-:W-:Y:S01]  /*19120*/  FFMA.FTZ R192, R17, UR4, -R165.reuse ;  /* 0x0000000411c07c23 */ /* 0x100fe200080108a5 */
[--C-:B------:R-:W-:Y:S01]  /*19130*/  FFMA.FTZ R186, R24, UR4, -R165.reuse ;  /* 0x0000000418ba7c23 */ /* 0x100fe200080108a5 */
[----:B------:R-:W3:Y:S01]  /*19140*/  LDSM.16.MT88.4 R16, [R234+0xa000] ;  /* 0x00a00000ea10783b */ /* 0x000ee20000004200 */
[--C-:B------:R-:W-:Y:S01]  /*19150*/  FFMA.FTZ R183, R25, UR4, -R165.reuse ;  /* 0x0000000419b77c23 */ /* 0x100fe200080108a5 */
[--C-:B------:R-:W-:Y:S01]  /*19160*/  FFMA.FTZ R36, R36, UR4, -R165.reuse ;  /* 0x0000000424247c23 */ /* 0x100fe200080108a5 */
[--C-:B------:R-:W-:Y:S03]  /*19170*/  FFMA.FTZ R201, R8, UR4, -R165.reuse ;  /* 0x0000000408c97c23 */ /* 0x100fe600080108a5 */
[----:B------:R-:W-:Y:S01]  /*19180*/  MUFU.EX2 R202, R202 ;  /* 0x000000ca00ca7308 */ /* 0x000fe20000000800 */
[C---:B-1----:R-:W-:Y:S01]  /*19190*/  FMUL.FTZ R14, R3.reuse, R154 ;  /* 0x0000009a030e7220 */ /* 0x042fe20000410000 */
[C---:B------:R-:W-:Y:S01]  /*191a0*/  FMUL.FTZ R10, R3.reuse, R158 ;  /* 0x0000009e030a7220 */ /* 0x040fe20000410000 */
[----:B------:R-:W-:Y:S01]  /*191b0*/  FMUL.FTZ R11, R3, R159 ;  /* 0x0000009f030b7220 */ /* 0x000fe20000410000 */
[----:B------:R-:W1:Y:S01]  /*191c0*/  LDSM.16.MT88.4 R24, [R232+0xa000] ;  /* 0x00a00000e818783b */ /* 0x000e620000004200 */
[--C-:B------:R-:W-:Y:S01]  /*191d0*/  FFMA.FTZ R199, R9, UR4, -R165.reuse ;  /* 0x0000000409c77c23 */ /* 0x100fe200080108a5 */
[--C-:B------:R-:W-:Y:S01]  /*191e0*/  FFMA.FTZ R195, R15, UR4, -R174.reuse ;  /* 0x000000040fc37c23 */ /* 0x100fe200080108ae */
[----:B------:R-:W-:Y:S03]  /*191f0*/  FMUL.FTZ R15, R3, R155 ;  /* 0x0000009b030f7220 */ /* 0x000fe60000410000 */
[----:B------:R-:W-:Y:S01]  /*19200*/  MUFU.EX2 R200, R200 ;  /* 0x000000c800c87308 */ /* 0x000fe20000000800 */
[C---:B--2---:R-:W-:Y:S01]  /*19210*/  FMUL.FTZ R8, R164.reuse, R156 ;  /* 0x0000009ca4087220 */ /* 0x044fe20000410000 */
[----:B------:R-:W-:Y:S01]  /*19220*/  FMUL.FTZ R9, R164, R157 ;  /* 0x0000009da4097220 */ /* 0x000fe20000410000 */
[--C-:B------:R-:W-:Y:S01]  /*19230*/  FFMA.FTZ R197, R12, UR4, -R165.reuse ;  /* 0x000000040cc57c23 */ /* 0x100fe200080108a5 */
[----:B------:R-:W-:Y:S01]  /*19240*/  LDSM.16.MT88.4 R156, [R234+0xa800] ;  /* 0x00a80000ea9c783b */ /* 0x000fe20000004200 */
[C---:B------:R-:W-:Y:S01]  /*19250*/  FMUL.FTZ R12, R164.reuse, R152 ;  /* 0x00000098a40c7220 */ /* 0x040fe20000410000 */
[--C-:B------:R-:W-:Y:S01]  /*19260*/  FFMA.FTZ R196, R13, UR4, -R165.reuse ;  /* 0x000000040dc47c23 */ /* 0x100fe200080108a5 */
[----:B------:R-:W-:Y:S03]  /*19270*/  FMUL.FTZ R13, R164, R153 ;  /* 0x00000099a40d7220 */ /* 0x000fe60000410000 */
[----:B------:R-:W-:Y:S01]  /*19280*/  MUFU.EX2 R201, R201 ;  /* 0x000000c900c97308 */ /* 0x000fe20000000800 */
[--C-:B------:R-:W-:Y:S01]  /*19290*/  FFMA.FTZ R190, R22, UR4, -R174.reuse ;  /* 0x0000000416be7c23 */ /* 0x100fe200080108ae */
[----:B------:R-:W-:Y:S01]  /*192a0*/  FMUL.FTZ R22, R3, R146 ;  /* 0x0000009203167220 */ /* 0x000fe20000410000 */
[--C-:B------:R-:W-:Y:S01]  /*192b0*/  FFMA.FTZ R188, R23, UR4, -R174.reuse ;  /* 0x0000000417bc7c23 */ /* 0x100fe200080108ae */
[----:B------:R-:W2:Y:S01]  /*192c0*/  LDSM.16.MT88.4 R152, [R230+0xa000] ;  /* 0x00a00000e698783b */ /* 0x000ea20000004200 */
[----:B------:R-:W-:Y:S01]  /*192d0*/  FMUL.FTZ R23, R3, R147 ;  /* 0x0000009303177220 */ /* 0x000fe20000410000 */
[--C-:B------:R-:W-:Y:S01]  /*192e0*/  FFMA.FTZ R189, R20, UR4, -R165.reuse ;  /* 0x0000000414bd7c23 */ /* 0x100fe200080108a5 */
[C---:B------:R-:W-:Y:S03]  /*192f0*/  FMUL.FTZ R20, R164.reuse, R144 ;  /* 0x00000090a4147220 */ /* 0x040fe60000410000 */
[----:B------:R-:W-:Y:S01]  /*19300*/  MUFU.EX2 R199, R199 ;  /* 0x000000c700c77308 */ /* 0x000fe20000000800 */
[--C-:B------:R-:W-:Y:S01]  /*19310*/  FFMA.FTZ R187, R21, UR4, -R165.reuse ;  /* 0x0000000415bb7c23 */ /* 0x100fe200080108a5 */
[----:B------:R-:W-:Y:S01]  /*19320*/  FMUL.FTZ R21, R164, R145 ;  /* 0x00000091a4157220 */ /* 0x000fe20000410000 */
[--C-:B------:R-:W-:Y:S01]  /*19330*/  FFMA.FTZ R178, R30, UR4, -R174.reuse ;  /* 0x000000041eb27c23 */ /* 0x100fe200080108ae */
[----:B------:R-:W-:Y:S01]  /*19340*/  LDSM.16.MT88.4 R144, [R234+0xb000] ;  /* 0x00b00000ea90783b */ /* 0x000fe20000004200 */
[----:B------:R-:W-:Y:S01]  /*19350*/  FMUL.FTZ R30, R3, R138 ;  /* 0x0000008a031e7220 */ /* 0x000fe20000410000 */
[--C-:B------:R-:W-:Y:S01]  /*19360*/  FFMA.FTZ R177, R31, UR4, -R174.reuse ;  /* 0x000000041fb17c23 */ /* 0x100fe200080108ae */
[----:B------:R-:W-:Y:S03]  /*19370*/  FMUL.FTZ R31, R3, R139 ;  /* 0x0000008b031f7220 */ /* 0x000fe60000410000 */
[----:B------:R-:W-:Y:S01]  /*19380*/  MUFU.EX2 R198, R198 ;  /* 0x000000c600c67308 */ /* 0x000fe20000000800 */
[--C-:B------:R-:W-:Y:S01]  /*19390*/  FFMA.FTZ R179, R28, UR4, -R165.reuse ;  /* 0x000000041cb37c23 */ /* 0x100fe200080108a5 */
[C---:B------:R-:W-:Y:S01]  /*193a0*/  FMUL.FTZ R28, R164.reuse, R136 ;  /* 0x00000088a41c7220 */ /* 0x040fe20000410000 */
[--C-:B------:R-:W-:Y:S01]  /*193b0*/  FFMA.FTZ R182, R29, UR4, -R165.reuse ;  /* 0x000000041db67c23 */ /* 0x100fe200080108a5 */
[----:B------:R-:W-:Y:S01]  /*193c0*/  FMUL.FTZ R29, R164, R137 ;  /* 0x00000089a41d7220 */ /* 0x000fe20000410000 */
[--C-:B------:R-:W-:Y:S01]  /*193d0*/  FFMA.FTZ R176, R34, UR4, -R174.reuse ;  /* 0x0000000422b07c23 */ /* 0x100fe200080108ae */
[----:B------:R-:W-:Y:S01]  /*193e0*/  LDSM.16.MT88.4 R136, [R231+0xa800] ;  /* 0x00a80000e788783b */ /* 0x000fe20000004200 */
[----:B------:R-:W-:Y:S03]  /*193f0*/  FMUL.FTZ R34, R3, R134 ;  /* 0x0000008603227220 */ /* 0x000fe60000410000 */
[----:B------:R-:W4:Y:S01]  /*19400*/  MUFU.EX2 R195, R195 ;  /* 0x000000c300c37308 */ /* 0x000f220000000800 */
[--C-:B------:R-:W-:Y:S01]  /*19410*/  FFMA.FTZ R175, R35, UR4, -R174.reuse ;  /* 0x0000000423af7c23 */ /* 0x100fe200080108ae */
[----:B------:R-:W-:Y:S01]  /*19420*/  FMUL.FTZ R35, R3, R135 ;  /* 0x0000008703237220 */ /* 0x000fe20000410000 */
[--C-:B------:R-:W-:Y:S01]  /*19430*/  FFMA.FTZ R184, R32, UR4, -R165.reuse ;  /* 0x0000000420b87c23 */ /* 0x100fe200080108a5 */
[C---:B------:R-:W-:Y:S01]  /*19440*/  FMUL.FTZ R32, R164.reuse, R132 ;  /* 0x00000084a4207220 */ /* 0x040fe20000410000 */
        /* <DEDUP_REMOVED lines=11> */
[----:B------:R-:W5:Y:S01]  /*19500*/  MUFU.EX2 R191, R191 ;  /* 0x000000bf00bf7308 */ /* 0x000f620000000800 */
[----:B----4-:R-:W-:Y:S01]  /*19510*/  F2FP.F16.F32.PACK_AB R133, R195, R198 ;  /* 0x000000c6c385723e */ /* 0x010fe200000000ff */
[--C-:B------:R-:W-:Y:S01]  /*19520*/  FFMA.FTZ R76, R76, UR4, -R165.reuse ;  /* 0x000000044c4c7c23 */ /* 0x100fe200080108a5 */
[--C-:B------:R-:W-:Y:S01]  /*19530*/  FFMA.FTZ R80, R80, UR4, -R165.reuse ;  /* 0x0000000450507c23 */ /* 0x100fe200080108a5 */
[--C-:B------:R-:W-:Y:S01]  /*19540*/  FFMA.FTZ R205, R6, UR4, -R174.reuse ;  /* 0x0000000406cd7c23 */ /* 0x100fe200080108ae */
[----:B------:R-:W-:Y:S01]  /*19550*/  FMUL.FTZ R6, R3, R162 ;  /* 0x000000a203067220 */ /* 0x000fe20000410000 */
[----:B------:R-:W-:Y:S01]  /*19560*/  F2FP.F16.F32.PACK_AB R162, R199, R201 ;  /* 0x000000c9c7a2723e */ /* 0x000fe200000000ff */
[--C-:B------:R-:W-:Y:S03]  /*19570*/  FFMA.FTZ R203, R7, UR4, -R174.reuse ;  /* 0x0000000407cb7c23 */ /* 0x100fe600080108ae */
[----:B------:R-:W-:Y:S01]  /*19580*/  MUFU.EX2 R197, R197 ;  /* 0x000000c500c57308 */ /* 0x000fe20000000800 */
[----:B------:R-:W-:Y:S01]  /*19590*/  FMUL.FTZ R7, R3, R163 ;  /* 0x000000a303077220 */ /* 0x000fe20000410000 */
[----:B------:R-:W-:Y:S01]  /*195a0*/  F2FP.F16.F32.PACK_AB R163, R200, R202 ;  /* 0x000000cac8a3723e */ /* 0x000fe200000000ff */
[--C-:B------:R-:W-:Y:S01]  /*195b0*/  FFMA.FTZ R206, R4, UR4, -R165.reuse ;  /* 0x0000000404ce7c23 */ /* 0x100fe200080108a5 */
[C---:B------:R-:W-:Y:S01]  /*195c0*/  FMUL.FTZ R4, R164.reuse, R160 ;  /* 0x000000a0a4047220 */ /* 0x040fe20000410000 */
[--C-:B------:R-:W-:Y:S01]  /*195d0*/  FFMA.FTZ R204, R5, UR4, -R165.reuse ;  /* 0x0000000405cc7c23 */ /* 0x100fe200080108a5 */
[----:B------:R-:W-:Y:S01]  /*195e0*/  FMUL.FTZ R5, R164, R161 ;  /* 0x000000a1a4057220 */ /* 0x000fe20000410000 */
[--C-:B------:R-:W-:Y:S03]  /*195f0*/  FFMA.FTZ R84, R84, UR4, -R165.reuse ;  /* 0x0000000454547c23 */ /* 0x100fe600080108a5 */
[----:B------:R-:W-:Y:S01]  /*19600*/  MUFU.EX2 R205, R205 ;  /* 0x000000cd00cd7308 */ /* 0x000fe20000000800 */
[----:B-----5:R-:W-:Y:S01]  /*19610*/  F2FP.F16.F32.PACK_AB R135, R191, R194 ;  /* 0x000000c2bf87723e */ /* 0x020fe200000000ff */
[--C-:B------:R-:W-:Y:S01]  /*19620*/  FFMA.FTZ R85, R85, UR4, -R165.reuse ;  /* 0x0000000455557c23 */ /* 0x100fe200080108a5 */
[--C-:B------:R-:W-:Y:S01]  /*19630*/  FFMA.FTZ R88, R88, UR4, -R165.reuse ;  /* 0x0000000458587c23 */ /* 0x100fe200080108a5 */
[--C-:B------:R-:W-:Y:S01]  /*19640*/  FFMA.FTZ R89, R89, UR4, -R165.reuse ;  /* 0x0000000459597c23 */ /* 0x100fe200080108a5 */
[--C-:B------:R-:W-:Y:S01]  /*19650*/  FFMA.FTZ R92, R92, UR4, -R165.reuse ;  /* 0x000000045c5c7c23 */ /* 0x100fe200080108a5 */
[--C-:B------:R-:W-:Y:S01]  /*19660*/  FFMA.FTZ R96, R96, UR4, -R165.reuse ;  /* 0x0000000460607c23 */ /* 0x100fe200080108a5 */
[--C-:B------:R-:W-:Y:S03]  /*19670*/  FFMA.FTZ R100, R100, UR4, -R165.reuse ;  /* 0x0000000464647c23 */ /* 0x100fe600080108a5 */
[----:B------:R-:W4:Y:S01]  /*19680*/  MUFU.EX2 R203, R203 ;  /* 0x000000cb00cb7308 */ /* 0x000f220000000800 */
[--C-:B------:R-:W-:Y:S01]  /*19690*/  FFMA.FTZ R101, R101, UR4, -R165.reuse ;  /* 0x0000000465657c23 */ /* 0x100fe200080108a5 */
[--C-:B------:R-:W-:Y:S01]  /*196a0*/  FFMA.FTZ R108, R108, UR4, -R165.reuse ;  /* 0x000000046c6c7c23 */ /* 0x100fe200080108a5 */
[--C-:B------:R-:W-:Y:S01]  /*196b0*/  FFMA.FTZ R109, R109, UR4, -R165.reuse ;  /* 0x000000046d6d7c23 */ /* 0x100fe200080108a5 */
[--C-:B------:R-:W-:Y:S01]  /*196c0*/  FFMA.FTZ R123, R123, UR4, -R174.reuse ;  /* 0x000000047b7b7c23 */ /* 0x100fe200080108ae */
[----:B------:R-:W-:Y:S01]  /*196d0*/  FFMA.FTZ R116, R116, UR4, -R165 ;  /* 0x0000000474747c23 */ /* 0x000fe200080108a5 */
[----:B------:R-:W-:Y:S01]  /*196e0*/  FFMA.FTZ R126, R126, UR4, -R174 ;  /* 0x000000047e7e7c23 */ /* 0x000fe200080108ae */
[----:B------:R-:W-:Y:S03]  /*196f0*/  PLOP3.LUT P0, PT, PT, PT, UP0, 0x80, 0x0 ;  /* 0x000000000000781c */ /* 0x000fe60003f0f008 */
[----:B------:R-:W-:Y:S10]  /*19700*/  MUFU.EX2 R206, R206 ;  /* 0x000000ce00ce7308 */ /* 0x000ff40000000800 */
[----:B------:R-:W5:Y:S01]  /*19710*/  MUFU.EX2 R204, R204 ;  /* 0x000000cc00cc7308 */ /* 0x000f620000000800 */
[----:B----4-:R-:W-:Y:S01]  /*19720*/  F2FP.F16.F32.PACK_AB R161, R203, R205 ;  /* 0x000000cdcba1723e */ /* 0x010fe200000000ff */
[----:B------:R-:W-:Y:S04]  /*19730*/  FFMA.FTZ R205, R3, R251, R205 ;  /* 0x000000fb03cd7223 */ /* 0x000fe800000100cd */
[----:B------:R-:W-:Y:S04]  /*19740*/  FADD.FTZ R205, R203, R205 ;  /* 0x000000cdcbcd7221 */ /* 0x000fe80000010000 */
[----:B------:R-:W4:Y:S01]  /*19750*/  MUFU.EX2 R196, R196 ;  /* 0x000000c400c47308 */ /* 0x000f220000000800 */
[----:B------:R-:W-:Y:S04]  /*19760*/  FADD.FTZ R205, R202, R205 ;  /* 0x000000cdcacd7221 */ /* 0x000fe80000010000 */
[----:B------:R-:W-:Y:S05]  /*19770*/  FADD.FTZ R200, R200, R205 ;  /* 0x000000cdc8c87221 */ /* 0x000fea0000010000 */
[----:B------:R-:W-:Y:S01]  /*19780*/  MUFU.EX2 R193, R193 ;  /* 0x000000c100c17308 */ /* 0x000fe20000000800 */
[----:B-----5:R-:W-:Y:S01]  /*19790*/  F2FP.F16.F32.PACK_AB R160, R204, R206 ;  /* 0x000000cecca0723e */ /* 0x020fe200000000ff */
[----:B------:R-:W-:Y:S01]  /*197a0*/  FADD.FTZ R200, R198, R200 ;  /* 0x000000c8c6c87221 */ /* 0x000fe20000010000 */
[----:B------:R-:W-:Y:S03]  /*197b0*/  FFMA.FTZ R206, R164, R252, R206 ;  /* 0x000000fca4ce7223 */ /* 0x000fe600000100ce */
[----:B------:R-:W-:Y:S01]  /*197c0*/  FADD.FTZ R195, R195, R200 ;  /* 0x000000c8c3c37221 */ /* 0x000fe20000010000 */
[----:B------:R-:W-:Y:S03]  /*197d0*/  FADD.FTZ R206, R204, R206 ;  /* 0x000000ceccce7221 */ /* 0x000fe60000010000 */
[----:B------:R-:W5:Y:S01]  /*197e0*/  MUFU.EX2 R192, R192 ;  /* 0x000000c000c07308 */ /* 0x000f620000000800 */
[----:B----4-:R-:W-:Y:S01]  /*197f0*/  F2FP.F16.F32.PACK_AB R132, R196, R197 ;  /* 0x000000c5c484723e */ /* 0x010fe200000000ff */
[C---:B---3--:R-:W-:Y:S05]  /*19800*/  HMMA.16816.F32 R4, R160.reuse, R16, R4 ;  /* 0x00000010a004723c */ /* 0x048fea0000001804 */
[----:B------:R-:W-:Y:S03]  /*19810*/  FADD.FTZ R195, R194, R195 ;  /* 0x000000c3c2c37221 */ /* 0x000fe60000010000 */
[----:B------:R-:W-:Y:S01]  /*19820*/  MUFU.EX2 R190, R190 ;  /* 0x000000be00be7308 */ /* 0x000fe20000000800 */
[C---:B------:R-:W-:Y:S03]  /*19830*/  HMMA.16816.F32 R8, R160.reuse, R18, R8 ;  /* 0x00000012a008723c */ /* 0x040fe60000001808 */
[C---:B------:R-:W-:Y:S01]  /*19840*/  FMUL.FTZ R16, R164.reuse, R148 ;  /* 0x00000094a4107220 */ /* 0x040fe20000410000 */
[----:B------:R-:W-:Y:S01]  /*19850*/  FMUL.FTZ R17, R164, R149 ;  /* 0x00000095a4117220 */ /* 0x000fe20000410000 */
[--C-:B------:R-:W-:Y:S04]  /*19860*/  FFMA.FTZ R149, R39, UR4, -R174.reuse ;  /* 0x0000000427957c23 */ /* 0x100fe800080108ae */
[----:B------:R-:W-:Y:S02]  /*19870*/  MUFU.EX2 R148, R38 ;  /* 0x0000002600947308 */ /* 0x000fe40000000800 */
[----:B-----5:R-:W-:Y:S01]  /*19880*/  F2FP.F16.F32.PACK_AB R134, R192, R193 ;  /* 0x000000c1c086723e */ /* 0x020fe200000000ff */
[C---:B-1----:R-:W-:Y:S03]  /*19890*/  HMMA.16816.F32 R12, R160.reuse, R24, R12 ;  /* 0x00000018a00c723c */ /* 0x042fe6000000180c */
[C---:B------:R-:W-:Y:S01]  /*198a0*/  FMUL.FTZ R18, R3.reuse, R150 ;  /* 0x0000009603127220 */ /* 0x040fe20000410000 */
[--C-:B------:R-:W-:Y:S01]  /*198b0*/  FFMA.FTZ R150, R42, UR4, -R174.reuse ;  /* 0x000000042a967c23 */ /* 0x100fe200080108ae */
[----:B------:R-:W-:Y:S02]  /*198c0*/  FMUL.FTZ R19, R3, R151 ;  /* 0x0000009703137220 */ /* 0x000fe40000410000 */
[----:B------:R-:W-:Y:S01]  /*198d0*/  MUFU.EX2 R188, R188 ;  /* 0x000000bc00bc7308 */ /* 0x000fe20000000800 */
[C---:B------:R-:W-:Y:S03]  /*198e0*/  FMUL.FTZ R24, R164.reuse, R140 ;  /* 0x0000008ca4187220 */ /* 0x040fe60000410000 */
[----:B------:R-:W-:Y:S01]  /*198f0*/  FMUL.FTZ R25, R164, R141 ;  /* 0x0000008da4197220 */ /* 0x000fe20000410000 */
[----:B------:R-:W-:Y:S01]  /*19900*/  FFMA.FTZ R151, R43, UR4, -R174 ;  /* 0x000000042b977c23 */ /* 0x000fe200080108ae */
[C---:B------:R-:W-:Y:S04]  /*19910*/  HMMA.16816.F32 R16, R160.reuse, R26, R16 ;  /* 0x0000001aa010723c */ /* 0x040fe80000001810 */
[----:B------:R-:W-:Y:S01]  /*19920*/  MUFU.EX2 R185, R185 ;  /* 0x000000b900b97308 */ /* 0x000fe20000000800 */
[----:B------:R-:W-:Y:S01]  /*19930*/  FADD.FTZ R195, R191, R195 ;  /* 0x000000c3bfc37221 */ /* 0x000fe20000010000 */
[----:B------:R-:W-:Y:S01]  /*19940*/  FADD.FTZ R206, R201, R206 ;  /* 0x000000cec9ce7221 */ /* 0x000fe20000010000 */
[----:B------:R-:W-:Y:S01]  /*19950*/  MOV R164, R0 ;  /* 0x0000000000a47202 */ /* 0x000fe20000000f00 */
[C---:B------:R-:W-:Y:S06]  /*19960*/  HMMA.16816.F32 R20, R160.reuse, R168, R20 ;  /* 0x000000a8a014723c */ /* 0x040fec0000001814 */
[----:B------:R-:W1:Y:S01]  /*19970*/  MUFU.EX2 R181, R181 ;  /* 0x000000b500b57308 */ /* 0x000e620000000800 */
[C---:B------:R-:W-:Y:S01]  /*19980*/  FMUL.FTZ R26, R3.reuse, R142 ;  /* 0x0000008e031a7220 */ /* 0x040fe20000410000 */
[----:B------:R-:W-:Y:S03]  /*19990*/  FMUL.FTZ R27, R3, R143 ;  /* 0x0000008f031b7220 */ /* 0x000fe60000410000 */
[--C-:B------:R-:W-:Y:S01]  /*199a0*/  FFMA.FTZ R3, R103, UR4, -R174.reuse ;  /* 0x0000000467037c23 */ /* 0x100fe200080108ae */
[----:B------:R-:W3:Y:S01]  /*199b0*/  LDSM.16.MT88.4 R140, [R232+0xa800] ;  /* 0x00a80000e88c783b */ /* 0x000ee20000004200 */
[--C-:B------:R-:W-:Y:S03]  /*199c0*/  FFMA.FTZ R103, R104, UR4, -R165.reuse ;  /* 0x0000000468677c23 */ /* 0x100fe600080108a5 */
[----:B------:R-:W-:Y:S01]  /*199d0*/  MUFU.EX2 R189, R189 ;  /* 0x000000bd00bd7308 */ /* 0x000fe20000000800 */
[C---:B------:R-:W-:Y:S03]  /*199e0*/  HMMA.16816.F32 R24, R160.reuse, R170, R24 ;  /* 0x000000aaa018723c */ /* 0x040fe60000001818 */
[--C-:B------:R-:W-:Y:S01]  /*199f0*/  FFMA.FTZ R104, R105, UR4, -R165.reuse ;  /* 0x0000000469687c23 */ /* 0x100fe200080108a5 */
[--C-:B------:R-:W-:Y:S01]  /*19a00*/  FFMA.FTZ R105, R110, UR4, -R174.reuse ;  /* 0x000000046e697c23 */ /* 0x100fe200080108ae */
[--C-:B------:R-:W-:Y:S01]  /*19a10*/  FFMA.FTZ R110, R115, UR4, -R174.reuse ;  /* 0x00000004736e7c23 */ /* 0x100fe200080108ae */
[C---:B--2---:R-:W-:Y:S03]  /*19a20*/  HMMA.16816.F32 R28, R160.reuse, R152, R28 ;  /* 0x00000098a01c723c */ /* 0x044fe6000000181c */
[----:B------:R2:W-:Y:S02]  /*19a30*/  MUFU.EX2 R152, R36 ;  /* 0x0000002400987308 */ /* 0x0005e40000000800 */
[----:B-1----:R-:W-:Y:S01]  /*19a40*/  F2FP.F16.F32.PACK_AB R43, R181, R185 ;  /* 0x000000b9b52b723e */ /* 0x002fe200000000ff */
[----:B------:R-:W-:Y:S07]  /*19a50*/  HMMA.16816.F32 R32, R160, R154, R32 ;  /* 0x0000009aa020723c */ /* 0x000fee0000001820 */
[----:B------:R-:W1:Y:S01]  /*19a60*/  MUFU.EX2 R187, R187 ;  /* 0x000000bb00bb7308 */ /* 0x000e620000000800 */
[--C-:B------:R-:W-:Y:S01]  /*19a70*/  FFMA.FTZ R153, R41, UR4, -R165.reuse ;  /* 0x0000000429997c23 */ /* 0x100fe200080108a5 */
[C---:B------:R-:W-:Y:S08]  /*19a80*/  HMMA.16816.F32 R4, R132.reuse, R156, R4 ;  /* 0x0000009c8404723c */ /* 0x040ff00000001804 */
[----:B------:R-:W-:Y:S03]  /*19a90*/  MUFU.EX2 R186, R186 ;  /* 0x000000ba00ba7308 */ /* 0x000fe60000000800 */
[--C-:B------:R-:W-:Y:S01]  /*19aa0*/  FFMA.FTZ R154, R37, UR4, -R165.reuse ;  /* 0x00000004259a7c23 */ /* 0x100fe200080108a5 */
[C---:B------:R-:W-:Y:S01]  /*19ab0*/  HMMA.16816.F32 R8, R132.reuse, R158, R8 ;  /* 0x0000009e8408723c */ /* 0x040fe20000001808 */
[----:B--2---:R-:W2:Y:S02]  /*19ac0*/  LDSM.16.MT88.4 R36, [R230+0xa800] ;  /* 0x00a80000e624783b */ /* 0x004ea40000004200 */
[--C-:B------:R-:W-:Y:S01]  /*19ad0*/  FFMA.FTZ R157, R50, UR4, -R174.reuse ;  /* 0x00000004329d7c23 */ /* 0x100fe200080108ae */
[--C-:B------:R-:W-:Y:S02]  /*19ae0*/  FFMA.FTZ R156, R51, UR4, -R174.reuse ;  /* 0x00000004339c7c23 */ /* 0x100fe400080108ae */
[----:B------:R-:W4:Y:S01]  /*19af0*/  MUFU.EX2 R183, R183 ;  /* 0x000000b700b77308 */ /* 0x000f220000000800 */
[----:B------:R-:W-:Y:S01]  /*19b00*/  F2FP.F16.F32.PACK_AB R41, R188, R190 ;  /* 0x000000bebc29723e */ /* 0x000fe200000000ff */
[--C-:B------:R-:W-:Y:S01]  /*19b10*/  FFMA.FTZ R159, R47, UR4, -R174.reuse ;  /* 0x000000042f9f7c23 */ /* 0x100fe200080108ae */
[C---:B---3--:R-:W-:Y:S03]  /*19b20*/  HMMA.16816.F32 R12, R132.reuse, R140, R12 ;  /* 0x0000008c840c723c */ /* 0x048fe6000000180c */
[--C-:B------:R-:W-:Y:S04]  /*19b30*/  FFMA.FTZ R155, R40, UR4, -R165.reuse ;  /* 0x00000004289b7c23 */ /* 0x100fe800080108a5 */
[----:B------:R-:W-:Y:S01]  /*19b40*/  MUFU.EX2 R178, R178 ;  /* 0x000000b200b27308 */ /* 0x000fe20000000800 */
[----:B-1----:R-:W-:Y:S01]  /*19b50*/  F2FP.F16.F32.PACK_AB R40, R187, R189 ;  /* 0x000000bdbb28723e */ /* 0x002fe200000000ff */
[C---:B------:R-:W-:Y:S01]  /*19b60*/  HMMA.16816.F32 R16, R132.reuse, R142, R16 ;  /* 0x0000008e8410723c */ /* 0x040fe20000001810 */
[----:B------:R-:W1:Y:S02]  /*19b70*/  LDSM.16.MT88.4 R140, [R232+0xb000] ;  /* 0x00b00000e88c783b */ /* 0x000e640000004200 */
[--C-:B------:R-:W-:Y:S05]  /*19b80*/  FFMA.FTZ R158, R46, UR4, -R174.reuse ;  /* 0x000000042e9e7c23 */ /* 0x100fea00080108ae */
[----:B------:R-:W-:Y:S01]  /*19b90*/  MUFU.EX2 R177, R177 ;  /* 0x000000b100b17308 */ /* 0x000fe20000000800 */
[C---:B------:R-:W-:Y:S03]  /*19ba0*/  HMMA.16816.F32 R20, R132.reuse, R136, R20 ;  /* 0x000000888414723c */ /* 0x040fe60000001814 */
[----:B----4-:R-:W-:Y:S01]  /*19bb0*/  F2FP.F16.F32.PACK_AB R42, R183, R186 ;  /* 0x000000bab72a723e */ /* 0x010fe200000000ff */
[----:B------:R-:W-:Y:S02]  /*19bc0*/  FFMA.FTZ R160, R44, UR4, -R165 ;  /* 0x000000042ca07c23 */ /* 0x000fe400080108a5 */
[C---:B------:R-:W-:Y:S03]  /*19bd0*/  HMMA.16816.F32 R24, R132.reuse, R138, R24 ;  /* 0x0000008a8418723c */ /* 0x040fe60000001818 */
[----:B------:R-:W-:Y:S01]  /*19be0*/  MUFU.EX2 R176, R176 ;  /* 0x000000b000b07308 */ /* 0x000fe20000000800 */
[----:B------:R-:W3:Y:S01]  /*19bf0*/  LDSM.16.MT88.4 R136, [R231+0xb000] ;  /* 0x00b00000e788783b */ /* 0x000ee20000004200 */
[----:B------:R-:W-:Y:S01]  /*19c00*/  FFMA.FTZ R115, R122, UR4, -R174 ;  /* 0x000000047a737c23 */ /* 0x000fe200080108ae */
[----:B------:R-:W-:Y:S01]  /*19c10*/  FADD.FTZ R190, R190, R195 ;  /* 0x000000c3bebe7221 */ /* 0x000fe20000010000 */
[----:B------:R-:W-:Y:S06]  /*19c20*/  FADD.FTZ R206, R199, R206 ;  /* 0x000000cec7ce7221 */ /* 0x000fec0000010000 */
[----:B------:R-:W4:Y:S01]  /*19c30*/  MUFU.EX2 R175, R175 ;  /* 0x000000af00af7308 */ /* 0x000f220000000800 */
[----:B------:R-:W-:Y:S01]  /*19c40*/  FADD.FTZ R190, R188, R190 ;  /* 0x000000bebcbe7221 */ /* 0x000fe20000010000 */
[C---:B--2---:R-:W-:Y:S03]  /*19c50*/  HMMA.16816.F32 R28, R132.reuse, R36, R28 ;  /* 0x00000024841c723c */ /* 0x044fe6000000181c */
[----:B------:R-:W-:Y:S01]  /*19c60*/  FADD.FTZ R190, R185, R190 ;  /* 0x000000beb9be7221 */ /* 0x000fe20000010000 */
[----:B------:R-:W-:Y:S04]  /*19c70*/  FADD.FTZ R206, R197, R206 ;  /* 0x000000cec5ce7221 */ /* 0x000fe80000010000 */
[----:B------:R-:W-:Y:S01]  /*19c80*/  MUFU.EX2 R179, R179 ;  /* 0x000000b300b37308 */ /* 0x000fe20000000800 */
[----:B------:R-:W-:Y:S01]  /*19c90*/  HMMA.16816.F32 R32, R132, R38, R32 ;  /* 0x000000268420723c */ /* 0x000fe20000001820 */
[----:B------:R-:W2:Y:S02]  /*19ca0*/  LDSM.16.MT88.4 R36, [R230+0xb000] ;  /* 0x00b00000e624783b */ /* 0x000ea40000004200 */
[----:B------:R-:W-:Y:S03]  /*19cb0*/  FADD.FTZ R181, R181, R190 ;  /* 0x000000beb5b57221 */ /* 0x000fe60000010000 */
[C---:B------:R-:W-:Y:S03]  /*19cc0*/  HMMA.16816.F32 R4, R40.reuse, R144, R4 ;  /* 0x000000902804723c */ /* 0x040fe60000001804 */
[----:B------:R-:W5:Y:S01]  /*19cd0*/  MUFU.EX2 R182, R182 ;  /* 0x000000b600b67308 */ /* 0x000f620000000800 */
[----:B------:R-:W2:Y:S01]  /*19ce0*/  LDSM.16.MT88.4 R132, [R234+0xb800] ;  /* 0x00b80000ea84783b */ /* 0x000ea20000004200 */
[----:B----4-:R-:W-:Y:S01]  /*19cf0*/  F2FP.F16.F32.PACK_AB R47, R175, R176 ;  /* 0x000000b0af2f723e */ /* 0x010fe200000000ff */
[C---:B------:R-:W-:Y:S07]  /*19d00*/  HMMA.16816.F32 R8, R40.reuse, R146, R8 ;  /* 0x000000922808723c */ /* 0x040fee0000001808 */
[----:B------:R-:W-:Y:S01]  /*19d10*/  MUFU.EX2 R184, R184 ;  /* 0x000000b800b87308 */ /* 0x000fe20000000800 */
[--C-:B------:R-:W-:Y:S01]  /*19d20*/  FFMA.FTZ R145, R48, UR4, -R165.reuse ;  /* 0x0000000430917c23 */ /* 0x100fe200080108a5 */
[C---:B-1----:R-:W-:Y:S08]  /*19d30*/  HMMA.16816.F32 R12, R40.reuse, R140, R12 ;  /* 0x0000008c280c723c */ /* 0x042ff0000000180c */
[----:B------:R-:W-:Y:S03]  /*19d40*/  MUFU.EX2 R180, R180 ;  /* 0x000000b400b47308 */ /* 0x000fe60000000800 */
[--C-:B------:R-:W-:Y:S01]  /*19d50*/  FFMA.FTZ R146, R59, UR4, -R174.reuse ;  /* 0x000000043b927c23 */ /* 0x100fe200080108ae */
[--C-:B------:R-:W-:Y:S01]  /*19d60*/  FFMA.FTZ R140, R49, UR4, -R165.reuse ;  /* 0x00000004318c7c23 */ /* 0x100fe200080108a5 */
[--C-:B------:R-:W-:Y:S01]  /*19d70*/  FFMA.FTZ R141, R54, UR4, -R174.reuse ;  /* 0x00000004368d7c23 */ /* 0x100fe200080108ae */
[----:B------:R-:W1:Y:S01]  /*19d80*/  LDSM.16.MT88.4 R48, [R232+0xb800] ;  /* 0x00b80000e830783b */ /* 0x000e620000004200 */
[C---:B------:R-:W-:Y:S03]  /*19d90*/  HMMA.16816.F32 R16, R40.reuse, R142, R16 ;  /* 0x0000008e2810723c */ /* 0x040fe60000001810 */
[----:B------:R-:W4:Y:S01]  /*19da0*/  MUFU.EX2 R149, R149 ;  /* 0x0000009500957308 */ /* 0x000f220000000800 */
[----:B-----5:R-:W-:Y:S01]  /*19db0*/  F2FP.F16.F32.PACK_AB R44, R182, R179 ;  /* 0x000000b3b62c723e */ /* 0x020fe200000000ff */
[----:B------:R-:W-:Y:S01]  /*19dc0*/  FFMA.FTZ R144, R45, UR4, -R165 ;  /* 0x000000042d907c23 */ /* 0x000fe200080108a5 */
[C---:B---3--:R-:W-:Y:S07]  /*19dd0*/  HMMA.16816.F32 R20, R40.reuse, R136, R20 ;  /* 0x000000882814723c */ /* 0x048fee0000001814 */
[----:B------:R-:W-:Y:S01]  /*19de0*/  MUFU.EX2 R150, R150 ;  /* 0x0000009600967308 */ /* 0x000fe20000000800 */
[C---:B------:R-:W-:Y:S01]  /*19df0*/  HMMA.16816.F32 R24, R40.reuse, R138, R24 ;  /* 0x0000008a2818723c */ /* 0x040fe20000001818 */
[----:B------:R-:W3:Y:S02]  /*19e00*/  LDSM.16.MT88.4 R136, [R231+0xb800] ;  /* 0x00b80000e788783b */ /* 0x000ee40000004200 */
[--C-:B------:R-:W-:Y:S03]  /*19e10*/  FFMA.FTZ R142, R55, UR4, -R174.reuse ;  /* 0x00000004378e7c23 */ /* 0x100fe600080108ae */
[C---:B--2---:R-:W-:Y:S03]  /*19e20*/  HMMA.16816.F32 R28, R40.reuse, R36, R28 ;  /* 0x00000024281c723c */ /* 0x044fe6000000181c */
[----:B------:R-:W2:Y:S02]  /*19e30*/  MUFU.EX2 R151, R151 ;  /* 0x0000009700977308 */ /* 0x000ea40000000800 */
[----:B------:R-:W-:Y:S01]  /*19e40*/  FFMA.FTZ R143, R58, UR4, -R174 ;  /* 0x000000043a8f7c23 */ /* 0x000fe200080108ae */
[----:B------:R-:W-:Y:S01]  /*19e50*/  HMMA.16816.F32 R32, R40, R38, R32 ;  /* 0x000000262820723c */ /* 0x000fe20000001820 */
[----:B------:R-:W5:Y:S06]  /*19e60*/  LDSM.16.MT88.4 R36, [R230+0xb800] ;  /* 0x00b80000e624783b */ /* 0x000f6c0000004200 */
[----:B------:R-:W1:Y:S01]  /*19e70*/  MUFU.EX2 R154, R154 ;  /* 0x0000009a009a7308 */ /* 0x000e620000000800 */
[----:B------:R-:W-:Y:S03]  /*19e80*/  F2FP.F16.F32.PACK_AB R45, R177, R178 ;  /* 0x000000b2b12d723e */ /* 0x000fe600000000ff */
[----:B------:R-:W-:Y:S01]  /*19e90*/  FADD.FTZ R181, R178, R181 ;  /* 0x000000b5b2b57221 */ /* 0x000fe20000010000 */
[----:B----4-:R-:W-:Y:S01]  /*19ea0*/  F2FP.F16.F32.PACK_AB R41, R149, R148 ;  /* 0x000000949529723e */ /* 0x010fe200000000ff */
[----:B------:R-:W-:Y:S04]  /*19eb0*/  FADD.FTZ R196, R196, R206 ;  /* 0x000000cec4c47221 */ /* 0x000fe80000010000 */
[----:B------:R-:W-:Y:S01]  /*19ec0*/  MUFU.EX2 R155, R155 ;  /* 0x0000009b009b7308 */ /* 0x000fe20000000800 */
[----:B--2---:R-:W-:Y:S01]  /*19ed0*/  F2FP.F16.F32.PACK_AB R43, R151, R150 ;  /* 0x00000096972b723e */ /* 0x004fe200000000ff */
[----:B------:R-:W-:Y:S01]  /*19ee0*/  FADD.FTZ R177, R177, R181 ;  /* 0x000000b5b1b17221 */ /* 0x000fe20000010000 */
[----:B------:R-:W-:Y:S01]  /*19ef0*/  F2FP.F16.F32.PACK_AB R46, R180, R184 ;  /* 0x000000b8b42e723e */ /* 0x000fe200000000ff */
[----:B------:R-:W-:Y:S02]  /*19f00*/  FADD.FTZ R196, R193, R196 ;  /* 0x000000c4c1c47221 */ /* 0x000fe40000010000 */
[----:B------:R-:W-:Y:S04]  /*19f10*/  FADD.FTZ R176, R176, R177 ;  /* 0x000000b1b0b07221 */ /* 0x000fe80000010000 */
[----:B------:R-:W2:Y:S01]  /*19f20*/  MUFU.EX2 R153, R153 ;  /* 0x0000009900997308 */ /* 0x000ea20000000800 */
[----:B-1----:R-:W-:Y:S01]  /*19f30*/  F2FP.F16.F32.PACK_AB R40, R154, R152 ;  /* 0x000000989a28723e */ /* 0x002fe200000000ff */
[C---:B------:R-:W-:Y:S05]  /*19f40*/  HMMA.16816.F32 R4, R44.reuse, R132, R4 ;  /* 0x000000842c04723c */ /* 0x040fea0000001804 */
[----:B------:R-:W-:Y:S03]  /*19f50*/  FADD.FTZ R176, R175, R176 ;  /* 0x000000b0afb07221 */ /* 0x000fe60000010000 */
[----:B------:R-:W-:Y:S03]  /*19f60*/  MUFU.EX2 R158, R158 ;  /* 0x0000009e009e7308 */ /* 0x000fe60000000800 */
[--C-:B------:R-:W-:Y:S01]  /*19f70*/  FFMA.FTZ R133, R52, UR4, -R165.reuse ;  /* 0x0000000434857c23 */ /* 0x100fe200080108a5 */
[--C-:B------:R-:W-:Y:S01]  /*19f80*/  FFMA.FTZ R132, R56, UR4, -R165.reuse ;  /* 0x0000000438847c23 */ /* 0x100fe200080108a5 */
[C---:B------:R-:W-:Y:S03]  /*19f90*/  HMMA.16816.F32 R8, R44.reuse, R134, R8 ;  /* 0x000000862c08723c */ /* 0x040fe60000001808 */
[----:B------:R-:W-:Y:S01]  /*19fa0*/  FADD.FTZ R176, R148, R176 ;  /* 0x000000b094b07221 */ /* 0x000fe20000010000 */
[----:B------:R-:W-:Y:S01]  /*19fb0*/  FADD.FTZ R196, R192, R196 ;  /* 0x000000c4c0c47221 */ /* 0x000fe20000010000 */
[----:B------:R-:W1:Y:S01]  /*19fc0*/  MUFU.EX2 R159, R159 ;  /* 0x0000009f009f7308 */ /* 0x000e620000000800 */
[C---:B------:R-:W-:Y:S05]  /*19fd0*/  HMMA.16816.F32 R12, R44.reuse, R48, R12 ;  /* 0x000000302c0c723c */ /* 0x040fea000000180c */
[--C-:B------:R-:W-:Y:S01]  /*19fe0*/  FFMA.FTZ R134, R53, UR4, -R165.reuse ;  /* 0x0000000435867c23 */ /* 0x100fe200080108a5 */
[C---:B------:R-:W-:Y:S03]  /*19ff0*/  HMMA.16816.F32 R16, R44.reuse, R50, R16 ;  /* 0x000000322c10723c */ /* 0x040fe60000001810 */
[----:B------:R-:W-:Y:S01]  /*1a000*/  MUFU.EX2 R157, R157 ;  /* 0x0000009d009d7308 */ /* 0x000fe20000000800 */
[----:B------:R-:W4:Y:S01]  /*1a010*/  LDSM.16.MT88.4 R52, [R234+0xc000] ;  /* 0x00c00000ea34783b */ /* 0x000f220000004200 */
[--C-:B------:R-:W-:Y:S01]  /*1a020*/  FFMA.FTZ R135, R57, UR4, -R165.reuse ;  /* 0x0000000439877c23 */ /* 0x100fe200080108a5 */
[----:B------:R-:W-:Y:S01]  /*1a030*/  FADD.FTZ R176, R149, R176 ;  /* 0x000000b095b07221 */ /* 0x000fe20000010000 */
[C---:B---3--:R-:W-:Y:S06]  /*1a040*/  HMMA.16816.F32 R20, R44.reuse, R136, R20 ;  /* 0x000000882c14723c */ /* 0x048fec0000001814 */
[----:B------:R-:W3:Y:S01]  /*1a050*/  MUFU.EX2 R156, R156 ;  /* 0x0000009c009c7308 */ /* 0x000ee20000000800 */
[----:B------:R-:W4:Y:S01]  /*1a060*/  LDSM.16.MT88.4 R48, [R232+0xc000] ;  /* 0x00c00000e830783b */ /* 0x000f220000004200 */
[----:B------:R-:W-:Y:S03]  /*1a070*/  FADD.FTZ R176, R150, R176 ;  /* 0x000000b096b07221 */ /* 0x000fe60000010000 */
[----:B--2---:R-:W-:Y:S01]  /*1a080*/  F2FP.F16.F32.PACK_AB R42, R153, R155 ;  /* 0x0000009b992a723e */ /* 0x004fe200000000ff */
[C---:B------:R-:W-:Y:S04]  /*1a090*/  HMMA.16816.F32 R24, R44.reuse, R138, R24 ;  /* 0x0000008a2c18723c */ /* 0x040fe80000001818 */
[----:B------:R-:W-:Y:S01]  /*1a0a0*/  MUFU.EX2 R160, R160 ;  /* 0x000000a000a07308 */ /* 0x000fe20000000800 */
[----:B------:R-:W2:Y:S01]  /*1a0b0*/  LDSM.16.MT88.4 R56, [R231+0xc000] ;  /* 0x00c00000e738783b */ /* 0x000ea20000004200 */
[C---:B-----5:R-:W-:Y:S05]  /*1a0c0*/  HMMA.16816.F32 R28, R44.reuse, R36, R28 ;  /* 0x000000242c1c723c */ /* 0x060fea000000181c */
[----:B------:R-:W-:Y:S03]  /*1a0d0*/  FADD.FTZ R176, R151, R176 ;  /* 0x000000b097b07221 */ /* 0x000fe60000010000 */
[----:B------:R-:W-:Y:S01]  /*1a0e0*/  MUFU.EX2 R144, R144 ;  /* 0x0000009000907308 */ /* 0x000fe20000000800 */
[----:B------:R-:W-:Y:S01]  /*1a0f0*/  LDSM.16.MT88.4 R148, [R232+0x11800] ;  /* 0x01180000e894783b */ /* 0x000fe20000004200 */
[----:B------:R-:W-:Y:S03]  /*1a100*/  HMMA.16816.F32 R32, R44, R38, R32 ;  /* 0x000000262c20723c */ /* 0x000fe60000001820 */
[--C-:B------:R-:W-:Y:S01]  /*1a110*/  FFMA.FTZ R136, R66, UR4, -R174.reuse ;  /* 0x0000000442887c23 */ /* 0x100fe200080108ae */
[----:B------:R-:W-:Y:S01]  /*1a120*/  FFMA.FTZ R66, R67, UR4, -R174 ;  /* 0x0000000443427c23 */ /* 0x000fe200080108ae */
[--C-:B------:R-:W-:Y:S03]  /*1a130*/  FFMA.FTZ R67, R60, UR4, -R165.reuse ;  /* 0x000000043c437c23 */ /* 0x100fe600080108a5 */
[----:B------:R-:W-:Y:S01]  /*1a140*/  MUFU.EX2 R145, R145 ;  /* 0x0000009100917308 */ /* 0x000fe20000000800 */
[----:B------:R-:W5:Y:S02]  /*1a150*/  LDSM.16.MT88.4 R36, [R230+0xc000] ;  /* 0x00c00000e624783b */ /* 0x000f640000004200 */
[----:B-1----:R-:W-:Y:S02]  /*1a160*/  F2FP.F16.F32.PACK_AB R45, R159, R158 ;  /* 0x0000009e9f2d723e */ /* 0x002fe400000000ff */
[----:B---3--:R-:W-:Y:S01]  /*1a170*/  F2FP.F16.F32.PACK_AB R47, R156, R157 ;  /* 0x0000009d9c2f723e */ /* 0x008fe200000000ff */
[----:B------:R-:W-:Y:S01]  /*1a180*/  FADD.FTZ R158, R158, R176 ;  /* 0x000000b09e9e7221 */ /* 0x000fe20000010000 */
[----:B------:R-:W-:Y:S03]  /*1a190*/  FFMA.FTZ R137, R65, UR4, -R165 ;  /* 0x0000000441897c23 */ /* 0x000fe600080108a5 */
[----:B------:R-:W1:Y:S01]  /*1a1a0*/  MUFU.EX2 R140, R140 ;  /* 0x0000008c008c7308 */ /* 0x000e620000000800 */
[C---:B----4-:R-:W-:Y:S05]  /*1a1b0*/  HMMA.16816.F32 R4, R40.reuse, R52, R4 ;  /* 0x000000342804723c */ /* 0x050fea0000001804 */
[----:B------:R-:W-:Y:S01]  /*1a1c0*/  FADD.FTZ R158, R159, R158 ;  /* 0x0000009e9f9e7221 */ /* 0x000fe20000010000 */
[C---:B------:R-:W-:Y:S03]  /*1a1d0*/  HMMA.16816.F32 R8, R40.reuse, R54, R8 ;  /* 0x000000362808723c */ /* 0x040fe60000001808 */
[----:B------:R-:W3:Y:S01]  /*1a1e0*/  MUFU.EX2 R141, R141 ;  /* 0x0000008d008d7308 */ /* 0x000ee20000000800 */
[----:B------:R-:W4:Y:S01]  /*1a1f0*/  LDSM.16.MT88.4 R52, [R234+0xc800] ;  /* 0x00c80000ea34783b */ /* 0x000f220000004200 */
[----:B------:R-:W-:Y:S01]  /*1a200*/  FADD.FTZ R157, R157, R158 ;  /* 0x0000009e9d9d7221 */ /* 0x000fe20000010000 */
[C---:B------:R-:W-:Y:S07]  /*1a210*/  HMMA.16816.F32 R12, R40.reuse, R48, R12 ;  /* 0x00000030280c723c */ /* 0x040fee000000180c */
[----:B------:R-:W4:Y:S01]  /*1a220*/  MUFU.EX2 R142, R142 ;  /* 0x0000008e008e7308 */ /* 0x000f220000000800 */
[----:B-1----:R-:W-:Y:S01]  /*1a230*/  F2FP.F16.F32.PACK_AB R46, R140, R145 ;  /* 0x000000918c2e723e */ /* 0x002fe200000000ff */
[C---:B------:R-:W-:Y:S01]  /*1a240*/  HMMA.16816.F32 R16, R40.reuse, R50, R16 ;  /* 0x000000322810723c */ /* 0x040fe20000001810 */
[----:B------:R-:W1:Y:S07]  /*1a250*/  LDSM.16.MT88.4 R48, [R232+0xc800] ;  /* 0x00c80000e830783b */ /* 0x000e6e0000004200 */
[----:B------:R-:W-:Y:S01]  /*1a260*/  MUFU.EX2 R143, R143 ;  /* 0x0000008f008f7308 */ /* 0x000fe20000000800 */
[C---:B--2---:R-:W-:Y:S03]  /*1a270*/  HMMA.16816.F32 R20, R40.reuse, R56, R20 ;  /* 0x000000382814723c */ /* 0x044fe60000001814 */
[----:B------:R-:W-:Y:S03]  /*1a280*/  FADD.FTZ R157, R156, R157 ;  /* 0x0000009d9c9d7221 */ /* 0x000fe60000010000 */
[C---:B------:R-:W-:Y:S03]  /*1a290*/  HMMA.16816.F32 R24, R40.reuse, R58, R24 ;  /* 0x0000003a2818723c */ /* 0x040fe60000001818 */
[----:B------:R-:W2:Y:S01]  /*1a2a0*/  MUFU.EX2 R146, R146 ;  /* 0x0000009200927308 */ /* 0x000ea20000000800 */
[----:B------:R-:W1:Y:S01]  /*1a2b0*/  LDSM.16.MT88.4 R56, [R231+0xc800] ;  /* 0x00c80000e738783b */ /* 0x000e620000004200 */
[----:B---3--:R-:W-:Y:S01]  /*1a2c0*/  FADD.FTZ R157, R141, R157 ;  /* 0x0000009d8d9d7221 */ /* 0x008fe20000010000 */
[C---:B-----5:R-:W-:Y:S07]  /*1a2d0*/  HMMA.16816.F32 R28, R40.reuse, R36, R28 ;  /* 0x00000024281c723c */ /* 0x060fee000000181c */
[----:B------:R-:W-:Y:S01]  /*1a2e0*/  MUFU.EX2 R133, R133 ;  /* 0x0000008500857308 */ /* 0x000fe20000000800 */
[----:B------:R-:W-:Y:S01]  /*1a2f0*/  F2FP.F16.F32.PACK_AB R44, R144, R160 ;  /* 0x000000a0902c723e */ /* 0x000fe200000000ff */
[----:B------:R-:W-:Y:S01]  /*1a300*/  HMMA.16816.F32 R32, R40, R38, R32 ;  /* 0x000000262820723c */ /* 0x000fe20000001820 */
[----:B------:R-:W3:Y:S07]  /*1a310*/  LDSM.16.MT88.4 R36, [R230+0xc800] ;  /* 0x00c80000e624783b */ /* 0x000eee0000004200 */
[----:B------:R-:W5:Y:S01]  /*1a320*/  MUFU.EX2 R134, R134 ;  /* 0x0000008600867308 */ /* 0x000f620000000800 */
[C---:B----4-:R-:W-:Y:S05]  /*1a330*/  HMMA.16816.F32 R4, R44.reuse, R52, R4 ;  /* 0x000000342c04723c */ /* 0x050fea0000001804 */
[----:B------:R-:W-:Y:S01]  /*1a340*/  F2FP.F16.F32.PACK_AB R41, R142, R141 ;  /* 0x0000008d8e29723e */ /* 0x000fe200000000ff */
[C---:B------:R-:W-:Y:S03]  /*1a350*/  HMMA.16816.F32 R8, R44.reuse, R54, R8 ;  /* 0x000000362c08723c */ /* 0x040fe60000001808 */
[----:B------:R-:W-:Y:S01]  /*1a360*/  MUFU.EX2 R132, R132 ;  /* 0x0000008400847308 */ /* 0x000fe20000000800 */
[----:B------:R-:W4:Y:S01]  /*1a370*/  LDSM.16.MT88.4 R52, [R234+0xd000] ;  /* 0x00d00000ea34783b */ /* 0x000f220000004200 */
[----:B--2---:R-:W-:Y:S01]  /*1a380*/  F2FP.F16.F32.PACK_AB R43, R146, R143 ;  /* 0x0000008f922b723e */ /* 0x004fe200000000ff */
[C---:B-1----:R-:W-:Y:S07]  /*1a390*/  HMMA.16816.F32 R12, R44.reuse, R48, R12 ;  /* 0x000000302c0c723c */ /* 0x042fee000000180c */
[----:B------:R-:W1:Y:S01]  /*1a3a0*/  MUFU.EX2 R135, R135 ;  /* 0x0000008700877308 */ /* 0x000e620000000800 */
[----:B------:R-:W-:Y:S01]  /*1a3b0*/  FADD.FTZ R142, R142, R157 ;  /* 0x0000009d8e8e7221 */ /* 0x000fe20000010000 */
[C---:B------:R-:W-:Y:S01]  /*1a3c0*/  HMMA.16816.F32 R16, R44.reuse, R50, R16 ;  /* 0x000000322c10723c */ /* 0x040fe20000001810 */
[----:B------:R-:W2:Y:S07]  /*1a3d0*/  LDSM.16.MT88.4 R48, [R232+0xd000] ;  /* 0x00d00000e830783b */ /* 0x000eae0000004200 */
[----:B------:R-:W-:Y:S01]  /*1a3e0*/  MUFU.EX2 R62, R62 ;  /* 0x0000003e003e7308 */ /* 0x000fe20000000800 */
[C---:B------:R-:W-:Y:S01]  /*1a3f0*/  HMMA.16816.F32 R20, R44.reuse, R56, R20 ;  /* 0x000000382c14723c */ /* 0x040fe20000001814 */
[----:B------:R-:W-:Y:S02]  /*1a400*/  LDSM.16.MT88.4 R156, [R234+0x11800] ;  /* 0x01180000ea9c783b */ /* 0x000fe40000004200 */
[----:B------:R-:W-:Y:S03]  /*1a410*/  FADD.FTZ R142, R143, R142 ;  /* 0x0000008e8f8e7221 */ /* 0x000fe60000010000 */
[C---:B------:R-:W-:Y:S03]  /*1a420*/  HMMA.16816.F32 R24, R44.reuse, R58, R24 ;  /* 0x0000003a2c18723c */ /* 0x040fe60000001818 */
[----:B------:R-:W4:Y:S01]  /*1a430*/  MUFU.EX2 R63, R63 ;  /* 0x0000003f003f7308 */ /* 0x000f220000000800 */
[----:B------:R-:W2:Y:S02]  /*1a440*/  LDSM.16.MT88.4 R56, [R231+0xd000] ;  /* 0x00d00000e738783b */ /* 0x000ea40000004200 */
[C---:B---3--:R-:W-:Y:S07]  /*1a450*/  HMMA.16816.F32 R28, R44.reuse, R36, R28 ;  /* 0x000000242c1c723c */ /* 0x048fee000000181c */
[----:B------:R-:W-:Y:S01]  /*1a460*/  MUFU.EX2 R136, R136 ;  /* 0x0000008800887308 */ /* 0x000fe20000000800 */
[----:B-----5:R-:W-:Y:S01]  /*1a470*/  F2FP.F16.F32.PACK_AB R40, R134, R133 ;  /* 0x000000858628723e */ /* 0x020fe200000000ff */
[----:B------:R-:W-:Y:S01]  /*1a480*/  HMMA.16816.F32 R32, R44, R38, R32 ;  /* 0x000000262c20723c */ /* 0x000fe20000001820 */
[----:B------:R-:W3:Y:S07]  /*1a490*/  LDSM.16.MT88.4 R36, [R230+0xd000] ;  /* 0x00d00000e624783b */ /* 0x000eee0000004200 */
[----:B------:R-:W5:Y:S03]  /*1a4a0*/  MUFU.EX2 R66, R66 ;  /* 0x0000004200427308 */ /* 0x000f660000000800 */
[----:B-1----:R-:W-:Y:S01]  /*1a4b0*/  F2FP.F16.F32.PACK_AB R42, R135, R132 ;  /* 0x00000084872a723e */ /* 0x002fe200000000ff */
[--C-:B------:R-:W-:Y:S01]  /*1a4c0*/  FFMA.FTZ R65, R74, UR4, -R174.reuse ;  /* 0x000000044a417c23 */ /* 0x100fe200080108ae */
[----:B----4-:R-:W-:Y:S01]  /*1a4d0*/  F2FP.F16.F32.PACK_AB R45, R63, R62 ;  /* 0x0000003e3f2d723e */ /* 0x010fe200000000ff */
[--C-:B------:R-:W-:Y:S01]  /*1a4e0*/  FFMA.FTZ R60, R70, UR4, -R174.reuse ;  /* 0x00000004463c7c23 */ /* 0x100fe200080108ae */
[--C-:B------:R-:W-:Y:S03]  /*1a4f0*/  FFMA.FTZ R74, R68, UR4, -R165.reuse ;  /* 0x00000004444a7c23 */ /* 0x100fe600080108a5 */
[----:B------:R-:W-:Y:S01]  /*1a500*/  MUFU.EX2 R67, R67 ;  /* 0x0000004300437308 */ /* 0x000fe20000000800 */
[C---:B------:R-:W-:Y:S05]  /*1a510*/  HMMA.16816.F32 R4, R40.reuse, R52, R4 ;  /* 0x000000342804723c */ /* 0x040fea0000001804 */
[--C-:B------:R-:W-:Y:S01]  /*1a520*/  FFMA.FTZ R70, R75, UR4, -R174.reuse ;  /* 0x000000044b467c23 */ /* 0x100fe200080108ae */
[C---:B------:R-:W-:Y:S03]  /*1a530*/  HMMA.16816.F32 R8, R40.reuse, R54, R8 ;  /* 0x000000362808723c */ /* 0x040fe60000001808 */
[----:B------:R-:W1:Y:S01]  /*1a540*/  MUFU.EX2 R61, R61 ;  /* 0x0000003d003d7308 */ /* 0x000e620000000800 */
[----:B------:R-:W4:Y:S01]  /*1a550*/  LDSM.16.MT88.4 R52, [R234+0xd800] ;  /* 0x00d80000ea34783b */ /* 0x000f220000004200 */
[----:B-----5:R-:W-:Y:S01]  /*1a560*/  F2FP.F16.F32.PACK_AB R47, R66, R136 ;  /* 0x00000088422f723e */ /* 0x020fe200000000ff */
[C---:B--2---:R-:W-:Y:S07]  /*1a570*/  HMMA.16816.F32 R12, R40.reuse, R48, R12 ;  /* 0x00000030280c723c */ /* 0x044fee000000180c */
[----:B------:R-:W-:Y:S01]  /*1a580*/  MUFU.EX2 R64, R64 ;  /* 0x0000004000407308 */ /* 0x000fe20000000800 */
[--C-:B------:R-:W-:Y:S01]  /*1a590*/  FFMA.FTZ R68, R72, UR4, -R165.reuse ;  /* 0x0000000448447c23 */ /* 0x100fe200080108a5 */
[C---:B------:R-:W-:Y:S01]  /*1a5a0*/  HMMA.16816.F32 R16, R40.reuse, R50, R16 ;  /* 0x000000322810723c */ /* 0x040fe20000001810 */
[----:B------:R-:W2:Y:S07]  /*1a5b0*/  LDSM.16.MT88.4 R48, [R232+0xd800] ;  /* 0x00d80000e830783b */ /* 0x000eae0000004200 */
[----:B------:R-:W5:Y:S01]  /*1a5c0*/  MUFU.EX2 R137, R137 ;  /* 0x0000008900897308 */ /* 0x000f620000000800 */
[C---:B------:R-:W-:Y:S03]  /*1a5d0*/  HMMA.16816.F32 R20, R40.reuse, R56, R20 ;  /* 0x000000382814723c */ /* 0x040fe60000001814 */
[----:B-1----:R-:W-:Y:S03]  /*1a5e0*/  F2FP.F16.F32.PACK_AB R44, R61, R67 ;  /* 0x000000433d2c723e */ /* 0x002fe600000000ff */
[C---:B------:R-:W-:Y:S03]  /*1a5f0*/  HMMA.16816.F32 R24, R40.reuse, R58, R24 ;  /* 0x0000003a2818723c */ /* 0x040fe60000001818 */
[----:B------:R-:W-:Y:S01]  /*1a600*/  MUFU.EX2 R60, R60 ;  /* 0x0000003c003c7308 */ /* 0x000fe20000000800 */
[----:B------:R-:W1:Y:S01]  /*1a610*/  LDSM.16.MT88.4 R56, [R231+0xd800] ;  /* 0x00d80000e738783b */ /* 0x000e620000004200 */
[--C-:B------:R-:W-:Y:S01]  /*1a620*/  FFMA.FTZ R75, R78, UR4, -R174.reuse ;  /* 0x000000044e4b7c23 */ /* 0x100fe200080108ae */
[C---:B---3--:R-:W-:Y:S07]  /*1a630*/  HMMA.16816.F32 R28, R40.reuse, R36, R28 ;  /* 0x00000024281c723c */ /* 0x048fee000000181c */
[----:B------:R-:W3:Y:S01]  /*1a640*/  MUFU.EX2 R71, R71 ;  /* 0x0000004700477308 */ /* 0x000ee20000000800 */
[----:B-----5:R-:W-:Y:S01]  /*1a650*/  F2FP.F16.F32.PACK_AB R46, R137, R64 ;  /* 0x00000040892e723e */ /* 0x020fe200000000ff */
[----:B------:R-:W-:Y:S01]  /*1a660*/  HMMA.16816.F32 R32, R40, R38, R32 ;  /* 0x000000262820723c */ /* 0x000fe20000001820 */
[----:B------:R-:W5:Y:S07]  /*1a670*/  LDSM.16.MT88.4 R36, [R230+0xd800] ;  /* 0x00d80000e624783b */ /* 0x000f6e0000004200 */
[----:B------:R-:W-:Y:S01]  /*1a680*/  MUFU.EX2 R65, R65 ;  /* 0x0000004100417308 */ /* 0x000fe20000000800 */
[C---:B----4-:R-:W-:Y:S05]  /*1a690*/  HMMA.16816.F32 R4, R44.reuse, R52, R4 ;  /* 0x000000342c04723c */ /* 0x050fea0000001804 */
[--C-:B------:R-:W-:Y:S01]  /*1a6a0*/  FFMA.FTZ R78, R82, UR4, -R174.reuse ;  /* 0x00000004524e7c23 */ /* 0x100fe200080108ae */
[C---:B------:R-:W-:Y:S03]  /*1a6b0*/  HMMA.16816.F32 R8, R44.reuse, R54, R8 ;  /* 0x000000362c08723c */ /* 0x040fe60000001808 */
[----:B------:R-:W4:Y:S01]  /*1a6c0*/  MUFU.EX2 R70, R70 ;  /* 0x0000004600467308 */ /* 0x000f220000000800 */
[----:B------:R-:W5:Y:S01]  /*1a6d0*/  LDSM.16.MT88.4 R52, [R234+0xe000] ;  /* 0x00e00000ea34783b */ /* 0x000f620000004200 */
[----:B---3--:R-:W-:Y:S01]  /*1a6e0*/  F2FP.F16.F32.PACK_AB R41, R71, R60 ;  /* 0x0000003c4729723e */ /* 0x008fe200000000ff */
[C---:B--2---:R-:W-:Y:S07]  /*1a6f0*/  HMMA.16816.F32 R12, R44.reuse, R48, R12 ;  /* 0x000000302c0c723c */ /* 0x044fee000000180c */
[----:B------:R-:W-:Y:S01]  /*1a700*/  MUFU.EX2 R74, R74 ;  /* 0x0000004a004a7308 */ /* 0x000fe20000000800 */
[--C-:B------:R-:W-:Y:S01]  /*1a710*/  FFMA.FTZ R82, R77, UR4, -R165.reuse ;  /* 0x000000044d527c23 */ /* 0x100fe200080108a5 */
[C---:B------:R-:W-:Y:S01]  /*1a720*/  HMMA.16816.F32 R16, R44.reuse, R50, R16 ;  /* 0x000000322c10723c */ /* 0x040fe20000001810 */
[----:B------:R-:W2:Y:S07]  /*1a730*/  LDSM.16.MT88.4 R48, [R232+0xe000] ;  /* 0x00e00000e830783b */ /* 0x000eae0000004200 */
[----:B------:R-:W3:Y:S01]  /*1a740*/  MUFU.EX2 R69, R69 ;  /* 0x0000004500457308 */ /* 0x000ee20000000800 */
[C---:B-1----:R-:W-:Y:S03]  /*1a750*/  HMMA.16816.F32 R20, R44.reuse, R56, R20 ;  /* 0x000000382c14723c */ /* 0x042fe60000001814 */
[----:B----4-:R-:W-:Y:S03]  /*1a760*/  F2FP.F16.F32.PACK_AB R43, R70, R65 ;  /* 0x00000041462b723e */ /* 0x010fe600000000ff */
[C---:B------:R-:W-:Y:S03]  /*1a770*/  HMMA.16816.F32 R24, R44.reuse, R58, R24 ;  /* 0x0000003a2c18723c */ /* 0x040fe60000001818 */
[----:B------:R-:W-:Y:S01]  /*1a780*/  MUFU.EX2 R68, R68 ;  /* 0x0000004400447308 */ /* 0x000fe20000000800 */
[----:B------:R-:W1:Y:S01]  /*1a790*/  LDSM.16.MT88.4 R56, [R231+0xe000] ;  /* 0x00e00000e738783b */ /* 0x000e620000004200 */
[--C-:B------:R-:W-:Y:S01]  /*1a7a0*/  FFMA.FTZ R72, R83, UR4, -R174.reuse ;  /* 0x0000000453487c23 */ /* 0x100fe200080108ae */
[C---:B-----5:R-:W-:Y:S07]  /*1a7b0*/  HMMA.16816.F32 R28, R44.reuse, R36, R28 ;  /* 0x000000242c1c723c */ /* 0x060fee000000181c */
[----:B------:R-:W4:Y:S01]  /*1a7c0*/  MUFU.EX2 R73, R73 ;  /* 0x0000004900497308 */ /* 0x000f220000000800 */
[----:B---3--:R-:W-:Y:S01]  /*1a7d0*/  F2FP.F16.F32.PACK_AB R40, R69, R74 ;  /* 0x0000004a4528723e */ /* 0x008fe200000000ff */
[----:B------:R-:W-:Y:S01]  /*1a7e0*/  HMMA.16816.F32 R32, R44, R38, R32 ;  /* 0x000000262c20723c */ /* 0x000fe20000001820 */
[----:B------:R-:W3:Y:S07]  /*1a7f0*/  LDSM.16.MT88.4 R36, [R230+0xe000] ;  /* 0x00e00000e624783b */ /* 0x000eee0000004200 */
        /* <DEDUP_REMOVED lines=8> */
[----:B----4-:R-:W-:Y:S01]  /*1a880*/  F2FP.F16.F32.PACK_AB R42, R73, R68 ;  /* 0x00000044492a723e */ /* 0x010fe200000000ff */
[--C-:B------:R-:W-:Y:S01]  /*1a890*/  FFMA.FTZ R90, R94, UR4, -R174.reuse ;  /* 0x000000045e5a7c23 */ /* 0x100fe200080108ae */
[--C-:B------:R-:W-:Y:S01]  /*1a8a0*/  FFMA.FTZ R94, R98, UR4, -R174.reuse ;  /* 0x00000004625e7c23 */ /* 0x100fe200080108ae */
[--C-:B------:R-:W-:Y:S01]  /*1a8b0*/  FFMA.FTZ R91, R95, UR4, -R174.reuse ;  /* 0x000000045f5b7c23 */ /* 0x100fe200080108ae */
[--C-:B------:R-:W-:Y:S01]  /*1a8c0*/  FFMA.FTZ R98, R93, UR4, -R165.reuse ;  /* 0x000000045d627c23 */ /* 0x100fe200080108a5 */
[--C-:B------:R-:W-:Y:S01]  /*1a8d0*/  FFMA.FTZ R95, R99, UR4, -R174.reuse ;  /* 0x00000004635f7c23 */ /* 0x100fe200080108ae */
[--C-:B------:R-:W-:Y:S03]  /*1a8e0*/  FFMA.FTZ R93, R97, UR4, -R165.reuse ;  /* 0x00000004615d7c23 */ /* 0x100fe600080108a5 */
[----:B------:R-:W-:Y:S01]  /*1a8f0*/  MUFU.EX2 R78, R78 ;  /* 0x0000004e004e7308 */ /* 0x000fe20000000800 */
[C---:B------:R-:W-:Y:S05]  /*1a900*/  HMMA.16816.F32 R4, R40.reuse, R52, R4 ;  /* 0x000000342804723c */ /* 0x040fea0000001804 */
[--C-:B------:R-:W-:Y:S01]  /*1a910*/  FFMA.FTZ R97, R102, UR4, -R174.reuse ;  /* 0x0000000466617c23 */ /* 0x100fe200080108ae */
[C---:B------:R-:W-:Y:S03]  /*1a920*/  HMMA.16816.F32 R8, R40.reuse, R54, R8 ;  /* 0x000000362808723c */ /* 0x040fe60000001808 */
[----:B------:R-:W4:Y:S01]  /*1a930*/  MUFU.EX2 R72, R72 ;  /* 0x0000004800487308 */ /* 0x000f220000000800 */
[----:B------:R-:W-:Y:S01]  /*1a940*/  LDSM.16.MT88.4 R52, [R231+0xe800] ;  /* 0x00e80000e734783b */ /* 0x000fe20000004200 */
[--C-:B------:R-:W-:Y:S01]  /*1a950*/  FFMA.FTZ R99, R106, UR4, -R174.reuse ;  /* 0x000000046a637c23 */ /* 0x100fe200080108ae */
[C---:B--2---:R-:W-:Y:S07]  /*1a960*/  HMMA.16816.F32 R12, R40.reuse, R48, R12 ;  /* 0x00000030280c723c */ /* 0x044fee000000180c */
[----:B------:R-:W-:Y:S01]  /*1a970*/  MUFU.EX2 R76, R76 ;  /* 0x0000004c004c7308 */ /* 0x000fe20000000800 */
[--C-:B------:R-:W-:Y:S01]  /*1a980*/  FFMA.FTZ R102, R107, UR4, -R174.reuse ;  /* 0x000000046b667c23 */ /* 0x100fe200080108ae */
[C---:B------:R-:W-:Y:S01]  /*1a990*/  HMMA.16816.F32 R16, R40.reuse, R50, R16 ;  /* 0x000000322810723c */ /* 0x040fe20000001810 */
[----:B------:R-:W2:Y:S07]  /*1a9a0*/  LDSM.16.MT88.4 R48, [R232+0xe800] ;  /* 0x00e80000e830783b */ /* 0x000eae0000004200 */
[----:B------:R-:W4:Y:S01]  /*1a9b0*/  MUFU.EX2 R82, R82 ;  /* 0x0000005200527308 */ /* 0x000f220000000800 */
[C---:B-1----:R-:W-:Y:S03]  /*1a9c0*/  HMMA.16816.F32 R20, R40.reuse, R56, R20 ;  /* 0x000000382814723c */ /* 0x042fe60000001814 */
[--C-:B------:R-:W-:Y:S03]  /*1a9d0*/  FFMA.FTZ R106, R111, UR4, -R174.reuse ;  /* 0x000000046f6a7c23 */ /* 0x100fe600080108ae */
[C---:B------:R-:W-:Y:S03]  /*1a9e0*/  HMMA.16816.F32 R24, R40.reuse, R58, R24 ;  /* 0x0000003a2818723c */ /* 0x040fe60000001818 */
[----:B------:R-:W-:Y:S01]  /*1a9f0*/  MUFU.EX2 R80, R80 ;  /* 0x0000005000507308 */ /* 0x000fe20000000800 */
[----:B------:R-:W-:Y:S01]  /*1aa00*/  LDSM.16.MT88.4 R56, [R234+0xf000] ;  /* 0x00f00000ea38783b */ /* 0x000fe20000004200 */
[--C-:B------:R-:W-:Y:S01]  /*1aa10*/  FFMA.FTZ R111, R112, UR4, -R165.reuse ;  /* 0x00000004706f7c23 */ /* 0x100fe200080108a5 */
[C---:B---3--:R-:W-:Y:S07]  /*1aa20*/  HMMA.16816.F32 R28, R40.reuse, R36, R28 ;  /* 0x00000024281c723c */ /* 0x048fee000000181c */
[----:B------:R-:W1:Y:S01]  /*1aa30*/  MUFU.EX2 R77, R77 ;  /* 0x0000004d004d7308 */ /* 0x000e620000000800 */
[--C-:B------:R-:W-:Y:S01]  /*1aa40*/  FFMA.FTZ R107, R114, UR4, -R174.reuse ;  /* 0x00000004726b7c23 */ /* 0x100fe200080108ae */
[----:B------:R-:W-:Y:S01]  /*1aa50*/  HMMA.16816.F32 R32, R40, R38, R32 ;  /* 0x000000262820723c */ /* 0x000fe20000001820 */
[----:B------:R-:W3:Y:S07]  /*1aa60*/  LDSM.16.MT88.4 R40, [R230+0xe800] ;  /* 0x00e80000e628783b */ /* 0x000eee0000004200 */
[----:B------:R-:W-:Y:S03]  /*1aa70*/  MUFU.EX2 R81, R81 ;  /* 0x0000005100517308 */ /* 0x000fe60000000800 */
[----:B-----5:R-:W-:Y:S01]  /*1aa80*/  F2FP.F16.F32.PACK_AB R37, R79, R75 ;  /* 0x0000004b4f25723e */ /* 0x020fe200000000ff */
[----:B------:R-:W-:Y:S01]  /*1aa90*/  FFMA.FTZ R112, R113, UR4, -R165 ;  /* 0x0000000471707c23 */ /* 0x000fe200080108a5 */
[----:B----4-:R-:W-:Y:S02]  /*1aaa0*/  F2FP.F16.F32.PACK_AB R39, R72, R78 ;  /* 0x0000004e4827723e */ /* 0x010fe400000000ff */
[----:B------:R-:W-:Y:S01]  /*1aab0*/  F2FP.F16.F32.PACK_AB R36, R82, R76 ;  /* 0x0000004c5224723e */ /* 0x000fe200000000ff */
[--C-:B------:R-:W-:Y:S02]  /*1aac0*/  FFMA.FTZ R113, R118, UR4, -R174.reuse ;  /* 0x0000000476717c23 */ /* 0x100fe400080108ae */
[----:B------:R-:W4:Y:S01]  /*1aad0*/  MUFU.EX2 R86, R86 ;  /* 0x0000005600567308 */ /* 0x000f220000000800 */
[----:B-1----:R-:W-:Y:S01]  /*1aae0*/  F2FP.F16.F32.PACK_AB R38, R77, R80 ;  /* 0x000000504d26723e */ /* 0x002fe200000000ff */
[----:B------:R-:W-:Y:S01]  /*1aaf0*/  FFMA.FTZ R114, R119, UR4, -R174 ;  /* 0x0000000477727c23 */ /* 0x000fe200080108ae */
[----:B------:R-:W-:Y:S04]  /*1ab00*/  FADD.FTZ R196, R189, R196 ;  /* 0x000000c4bdc47221 */ /* 0x000fe80000010000 */
[----:B------:R-:W-:Y:S03]  /*1ab10*/  FADD.FTZ R196, R187, R196 ;  /* 0x000000c4bbc47221 */ /* 0x000fe60000010000 */
[----:B------:R-:W-:Y:S01]  /*1ab20*/  MUFU.EX2 R83, R83 ;  /* 0x0000005300537308 */ /* 0x000fe20000000800 */
[C---:B------:R-:W-:Y:S05]  /*1ab30*/  HMMA.16816.F32 R4, R36.reuse, R44, R4 ;  /* 0x0000002c2404723c */ /* 0x040fea0000001804 */
[----:B------:R-:W-:Y:S01]  /*1ab40*/  FADD.FTZ R186, R186, R196 ;  /* 0x000000c4baba7221 */ /* 0x000fe20000010000 */
[C---:B------:R-:W-:Y:S03]  /*1ab50*/  HMMA.16816.F32 R8, R36.reuse, R46, R8 ;  /* 0x0000002e2408723c */ /* 0x040fe60000001808 */
[----:B------:R-:W1:Y:S02]  /*1ab60*/  MUFU.EX2 R87, R87 ;  /* 0x0000005700577308 */ /* 0x000e640000000800 */
[----:B----4-:R-:W-:Y:S01]  /*1ab70*/  F2FP.F16.F32.PACK_AB R45, R86, R81 ;  /* 0x00000051562d723e */ /* 0x010fe200000000ff */
[C---:B--2---:R-:W-:Y:S07]  /*1ab80*/  HMMA.16816.F32 R12, R36.reuse, R48, R12 ;  /* 0x00000030240c723c */ /* 0x044fee000000180c */
[----:B------:R-:W-:Y:S01]  /*1ab90*/  MUFU.EX2 R84, R84 ;  /* 0x0000005400547308 */ /* 0x000fe20000000800 */
[----:B------:R-:W-:Y:S01]  /*1aba0*/  FADD.FTZ R186, R183, R186 ;  /* 0x000000bab7ba7221 */ /* 0x000fe20000010000 */
[C---:B------:R-:W-:Y:S01]  /*1abb0*/  HMMA.16816.F32 R16, R36.reuse, R50, R16 ;  /* 0x000000322410723c */ /* 0x040fe20000001810 */
[----:B------:R-:W2:Y:S07]  /*1abc0*/  LDSM.16.MT88.4 R48, [R232+0xf000] ;  /* 0x00f00000e830783b */ /* 0x000eae0000004200 */
[----:B------:R-:W4:Y:S01]  /*1abd0*/  MUFU.EX2 R85, R85 ;  /* 0x0000005500557308 */ /* 0x000f220000000800 */
[C---:B------:R-:W-:Y:S03]  /*1abe0*/  HMMA.16816.F32 R20, R36.reuse, R52, R20 ;  /* 0x000000342414723c */ /* 0x040fe60000001814 */
[----:B-1----:R-:W-:Y:S03]  /*1abf0*/  F2FP.F16.F32.PACK_AB R47, R87, R83 ;  /* 0x00000053572f723e */ /* 0x002fe600000000ff */
[C---:B------:R-:W-:Y:S03]  /*1ac00*/  HMMA.16816.F32 R24, R36.reuse, R54, R24 ;  /* 0x000000362418723c */ /* 0x040fe60000001818 */
[----:B------:R-:W-:Y:S01]  /*1ac10*/  MUFU.EX2 R88, R88 ;  /* 0x0000005800587308 */ /* 0x000fe20000000800 */
[----:B------:R-:W1:Y:S01]  /*1ac20*/  LDSM.16.MT88.4 R52, [R231+0xf000] ;  /* 0x00f00000e734783b */ /* 0x000e620000004200 */
[----:B------:R-:W-:Y:S01]  /*1ac30*/  FADD.FTZ R186, R179, R186 ;  /* 0x000000bab3ba7221 */ /* 0x000fe20000010000 */
[C---:B---3--:R-:W-:Y:S07]  /*1ac40*/  HMMA.16816.F32 R28, R36.reuse, R40, R28 ;  /* 0x00000028241c723c */ /* 0x048fee000000181c */
[----:B------:R-:W3:Y:S01]  /*1ac50*/  MUFU.EX2 R89, R89 ;  /* 0x0000005900597308 */ /* 0x000ee20000000800 */
[----:B----4-:R-:W-:Y:S01]  /*1ac60*/  F2FP.F16.F32.PACK_AB R44, R85, R84 ;  /* 0x00000054552c723e */ /* 0x010fe200000000ff */
[----:B------:R-:W-:Y:S01]  /*1ac70*/  HMMA.16816.F32 R32, R36, R42, R32 ;  /* 0x0000002a2420723c */ /* 0x000fe20000001820 */
[----:B------:R-:W4:Y:S07]  /*1ac80*/  LDSM.16.MT88.4 R36, [R230+0xf000] ;  /* 0x00f00000e624783b */ /* 0x000f2e0000004200 */
[----:B------:R-:W-:Y:S03]  /*1ac90*/  MUFU.EX2 R90, R90 ;  /* 0x0000005a005a7308 */ /* 0x000fe60000000800 */
[----:B------:R-:W-:Y:S04]  /*1aca0*/  FADD.FTZ R186, R182, R186 ;  /* 0x000000bab6ba7221 */ /* 0x000fe80000010000 */
[----:B------:R-:W-:Y:S03]  /*1acb0*/  FADD.FTZ R184, R184, R186 ;  /* 0x000000bab8b87221 */ /* 0x000fe60000010000 */
[----:B------:R-:W5:Y:S01]  /*1acc0*/  MUFU.EX2 R91, R91 ;  /* 0x0000005b005b7308 */ /* 0x000f620000000800 */
[----:B---3--:R-:W-:Y:S01]  /*1acd0*/  F2FP.F16.F32.PACK_AB R46, R89, R88 ;  /* 0x00000058592e723e */ /* 0x008fe200000000ff */
[----:B------:R-:W-:Y:S04]  /*1ace0*/  FADD.FTZ R184, R180, R184 ;  /* 0x000000b8b4b87221 */ /* 0x000fe80000010000 */
[----:B------:R-:W-:Y:S04]  /*1acf0*/  FADD.FTZ R184, R152, R184 ;  /* 0x000000b898b87221 */ /* 0x000fe80000010000 */
[----:B------:R-:W-:Y:S01]  /*1ad00*/  MUFU.EX2 R94, R94 ;  /* 0x0000005e005e7308 */ /* 0x000fe20000000800 */
[C---:B------:R-:W-:Y:S05]  /*1ad10*/  HMMA.16816.F32 R4, R44.reuse, R56, R4 ;  /* 0x000000382c04723c */ /* 0x040fea0000001804 */
[----:B------:R-:W-:Y:S01]  /*1ad20*/  FADD.FTZ R184, R154, R184 ;  /* 0x000000b89ab87221 */ /* 0x000fe20000010000 */
[C---:B------:R-:W-:Y:S03]  /*1ad30*/  HMMA.16816.F32 R8, R44.reuse, R58, R8 ;  /* 0x0000003a2c08723c */ /* 0x040fe60000001808 */
[----:B------:R-:W3:Y:S01]  /*1ad40*/  MUFU.EX2 R95, R95 ;  /* 0x0000005f005f7308 */ /* 0x000ee20000000800 */
[----:B------:R-:W4:Y:S01]  /*1ad50*/  LDSM.16.MT88.4 R56, [R234+0xf800] ;  /* 0x00f80000ea38783b */ /* 0x000f220000004200 */
[----:B-----5:R-:W-:Y:S01]  /*1ad60*/  F2FP.F16.F32.PACK_AB R41, R91, R90 ;  /* 0x0000005a5b29723e */ /* 0x020fe200000000ff */
[C---:B--2---:R-:W-:Y:S07]  /*1ad70*/  HMMA.16816.F32 R12, R44.reuse, R48, R12 ;  /* 0x000000302c0c723c */ /* 0x044fee000000180c */
[----:B------:R-:W-:Y:S01]  /*1ad80*/  MUFU.EX2 R92, R92 ;  /* 0x0000005c005c7308 */ /* 0x000fe20000000800 */
[----:B------:R-:W-:Y:S01]  /*1ad90*/  FADD.FTZ R184, R155, R184 ;  /* 0x000000b89bb87221 */ /* 0x000fe20000010000 */
[C---:B------:R-:W-:Y:S01]  /*1ada0*/  HMMA.16816.F32 R16, R44.reuse, R50, R16 ;  /* 0x000000322c10723c */ /* 0x040fe20000001810 */
[----:B------:R-:W2:Y:S07]  /*1adb0*/  LDSM.16.MT88.4 R48, [R232+0xf800] ;  /* 0x00f80000e830783b */ /* 0x000eae0000004200 */
[----:B------:R-:W5:Y:S01]  /*1adc0*/  MUFU.EX2 R98, R98 ;  /* 0x0000006200627308 */ /* 0x000f620000000800 */
[C---:B-1----:R-:W-:Y:S03]  /*1add0*/  HMMA.16816.F32 R20, R44.reuse, R52, R20 ;  /* 0x000000342c14723c */ /* 0x042fe60000001814 */
[----:B---3--:R-:W-:Y:S03]  /*1ade0*/  F2FP.F16.F32.PACK_AB R43, R95, R94 ;  /* 0x0000005e5f2b723e */ /* 0x008fe600000000ff */
[C---:B------:R-:W-:Y:S03]  /*1adf0*/  HMMA.16816.F32 R24, R44.reuse, R54, R24 ;  /* 0x000000362c18723c */ /* 0x040fe60000001818 */
[----:B------:R-:W-:Y:S01]  /*1ae00*/  MUFU.EX2 R96, R96 ;  /* 0x0000006000607308 */ /* 0x000fe20000000800 */
[----:B------:R-:W1:Y:S01]  /*1ae10*/  LDSM.16.MT88.4 R52, [R231+0xf800] ;  /* 0x00f80000e734783b */ /* 0x000e620000004200 */
[----:B------:R-:W-:Y:S01]  /*1ae20*/  FADD.FTZ R184, R153, R184 ;  /* 0x000000b899b87221 */ /* 0x000fe20000010000 */
[C---:B----4-:R-:W-:Y:S07]  /*1ae30*/  HMMA.16816.F32 R28, R44.reuse, R36, R28 ;  /* 0x000000242c1c723c */ /* 0x050fee000000181c */
[----:B------:R-:W3:Y:S01]  /*1ae40*/  MUFU.EX2 R93, R93 ;  /* 0x0000005d005d7308 */ /* 0x000ee20000000800 */
[----:B-----5:R-:W-:Y:S01]  /*1ae50*/  F2FP.F16.F32.PACK_AB R40, R98, R92 ;  /* 0x0000005c6228723e */ /* 0x020fe200000000ff */
        /* <DEDUP_REMOVED lines=35> */
[----:B------:R-:W-:Y:S02]  /*1b090*/  FADD.FTZ R40, R146, R142 ;  /* 0x0000008e92287221 */ /* 0x000fe40000010000 */
[----:B------:R-:W-:Y:S02]  /*1b0a0*/  LDSM.16.MT88.4 R140, [R231+0x11800] ;  /* 0x01180000e78c783b */ /* 0x000fe40000004200 */
[----:B------:R-:W-:Y:S01]  /*1b0b0*/  FADD.FTZ R40, R62, R40 ;  /* 0x000000283e287221 */ /* 0x000fe20000010000 */
[----:B------:R-:W-:Y:S01]  /*1b0c0*/  FADD.FTZ R135, R67, R135 ;  /* 0x0000008743877221 */ /* 0x000fe20000010000 */
[----:B------:R-:W5:Y:S01]  /*1b0d0*/  MUFU.EX2 R106, R106 ;  /* 0x0000006a006a7308 */ /* 0x000f620000000800 */
[----:B---3--:R-:W-:Y:S01]  /*1b0e0*/  F2FP.F16.F32.PACK_AB R46, R104, R103 ;  /* 0x00000067682e723e */ /* 0x008fe200000000ff */
[----:B------:R-:W-:Y:S01]  /*1b0f0*/  FADD.FTZ R40, R63, R40 ;  /* 0x000000283f287221 */ /* 0x000fe20000010000 */
[----:B------:R-:W-:Y:S01]  /*1b100*/  FADD.FTZ R135, R61, R135 ;  /* 0x000000873d877221 */ /* 0x000fe20000010000 */
[----:B------:R-:W-:Y:S01]  /*1b110*/  FFMA.FTZ R63, R117, UR4, -R165 ;  /* 0x00000004753f7c23 */ /* 0x000fe200080108a5 */
[----:B------:R-:W-:Y:S01]  /*1b120*/  FFMA.FTZ R67, R130, UR4, -R174 ;  /* 0x0000000482437c23 */ /* 0x000fe200080108ae */
[----:B------:R-:W-:Y:S01]  /*1b130*/  FADD.FTZ R136, R136, R40 ;  /* 0x0000002888887221 */ /* 0x000fe20000010000 */
[----:B------:R-:W-:Y:S01]  /*1b140*/  FADD.FTZ R135, R64, R135 ;  /* 0x0000008740877221 */ /* 0x000fe20000010000 */
[C---:B------:R-:W-:Y:S02]  /*1b150*/  HMMA.16816.F32 R4, R44.reuse, R56, R4 ;  /* 0x000000382c04723c */ /* 0x040fe40000001804 */
[----:B------:R-:W-:Y:S03]  /*1b160*/  MUFU.EX2 R107, R107 ;  /* 0x0000006b006b7308 */ /* 0x000fe60000000800 */
[--C-:B------:R-:W-:Y:S01]  /*1b170*/  FFMA.FTZ R64, R120, UR4, -R165.reuse ;  /* 0x0000000478407c23 */ /* 0x100fe200080108a5 */
[C---:B------:R-:W-:Y:S01]  /*1b180*/  HMMA.16816.F32 R8, R44.reuse, R58, R8 ;  /* 0x0000003a2c08723c */ /* 0x040fe20000001808 */
[----:B------:R-:W3:Y:S05]  /*1b190*/  LDSM.16.MT88.4 R56, [R234+0x10800] ;  /* 0x01080000ea38783b */ /* 0x000eea0000004200 */
[----:B------:R-:W4:Y:S01]  /*1b1a0*/  MUFU.EX2 R110, R110 ;  /* 0x0000006e006e7308 */ /* 0x000f220000000800 */
[----:B-----5:R-:W-:Y:S01]  /*1b1b0*/  F2FP.F16.F32.PACK_AB R41, R106, R105 ;  /* 0x000000696a29723e */ /* 0x020fe200000000ff */
[C---:B--2---:R-:W-:Y:S08]  /*1b1c0*/  HMMA.16816.F32 R12, R44.reuse, R48, R12 ;  /* 0x000000302c0c723c */ /* 0x044ff0000000180c */
[----:B------:R-:W-:Y:S01]  /*1b1d0*/  MUFU.EX2 R108, R108 ;  /* 0x0000006c006c7308 */ /* 0x000fe20000000800 */
[C---:B------:R-:W-:Y:S01]  /*1b1e0*/  HMMA.16816.F32 R16, R44.reuse, R50, R16 ;  /* 0x000000322c10723c */ /* 0x040fe20000001810 */
[----:B------:R-:W2:Y:S02]  /*1b1f0*/  LDSM.16.MT88.4 R48, [R232+0x10800] ;  /* 0x01080000e830783b */ /* 0x000ea40000004200 */
[----:B------:R-:W-:Y:S03]  /*1b200*/  FADD.FTZ R66, R66, R136 ;  /* 0x0000008842427221 */ /* 0x000fe60000010000 */
[C---:B-1----:R-:W-:Y:S03]  /*1b210*/  HMMA.16816.F32 R20, R44.reuse, R52, R20 ;  /* 0x000000342c14723c */ /* 0x042fe60000001814 */
[----:B------:R-:W1:Y:S02]  /*1b220*/  MUFU.EX2 R109, R109 ;  /* 0x0000006d006d7308 */ /* 0x000e640000000800 */
        /* <DEDUP_REMOVED lines=9> */
[----:B-1----:R-:W-:Y:S01]  /*1b2c0*/  F2FP.F16.F32.PACK_AB R40, R109, R108 ;  /* 0x0000006c6d28723e */ /* 0x002fe200000000ff */
[----:B------:R-:W-:Y:S05]  /*1b2d0*/  FFMA.FTZ R60, R121, UR4, -R165 ;  /* 0x00000004793c7c23 */ /* 0x000fea00080108a5 */
[----:B------:R-:W-:Y:S02]  /*1b2e0*/  MUFU.EX2 R113, R113 ;  /* 0x0000007100717308 */ /* 0x000fe40000000800 */
[----:B------:R-:W-:Y:S01]  /*1b2f0*/  FADD.FTZ R137, R137, R135 ;  /* 0x0000008789897221 */ /* 0x000fe20000010000 */
[----:B------:R-:W-:Y:S03]  /*1b300*/  FADD.FTZ R66, R71, R66 ;  /* 0x0000004247427221 */ /* 0x000fe60000010000 */
[----:B------:R-:W-:Y:S04]  /*1b310*/  FADD.FTZ R137, R74, R137 ;  /* 0x000000894a897221 */ /* 0x000fe80000010000 */
[----:B------:R-:W1:Y:S01]  /*1b320*/  MUFU.EX2 R114, R114 ;  /* 0x0000007200727308 */ /* 0x000e620000000800 */
[----:B-----5:R-:W-:Y:S01]  /*1b330*/  F2FP.F16.F32.PACK_AB R42, R112, R111 ;  /* 0x0000006f702a723e */ /* 0x020fe200000000ff */
[----:B------:R-:W-:Y:S01]  /*1b340*/  FADD.FTZ R137, R69, R137 ;  /* 0x0000008945897221 */ /* 0x000fe20000010000 */
[----:B------:R-:W-:Y:S03]  /*1b350*/  FADD.FTZ R66, R65, R66 ;  /* 0x0000004241427221 */ /* 0x000fe60000010000 */
[----:B------:R-:W-:Y:S01]  /*1b360*/  FADD.FTZ R137, R68, R137 ;  /* 0x0000008944897221 */ /* 0x000fe20000010000 */
[----:B------:R-:W-:Y:S01]  /*1b370*/  FADD.FTZ R70, R70, R66 ;  /* 0x0000004246467221 */ /* 0x000fe20000010000 */
[C---:B---3--:R-:W-:Y:S02]  /*1b380*/  HMMA.16816.F32 R4, R40.reuse, R56, R4 ;  /* 0x000000382804723c */ /* 0x048fe40000001804 */
[----:B------:R-:W-:Y:S03]  /*1b390*/  MUFU.EX2 R115, R115 ;  /* 0x0000007300737308 */ /* 0x000fe60000000800 */
[----:B------:R-:W-:Y:S01]  /*1b3a0*/  FADD.FTZ R137, R73, R137 ;  /* 0x0000008949897221 */ /* 0x000fe20000010000 */
[C---:B------:R-:W-:Y:S01]  /*1b3b0*/  HMMA.16816.F32 R8, R40.reuse, R58, R8 ;  /* 0x0000003a2808723c */ /* 0x040fe20000001808 */
[----:B------:R-:W3:Y:S05]  /*1b3c0*/  LDSM.16.MT88.4 R56, [R234+0x11000] ;  /* 0x01100000ea38783b */ /* 0x000eea0000004200 */
[----:B------:R-:W5:Y:S01]  /*1b3d0*/  MUFU.EX2 R62, R123 ;  /* 0x0000007b003e7308 */ /* 0x000f620000000800 */
[----:B-1----:R-:W-:Y:S01]  /*1b3e0*/  F2FP.F16.F32.PACK_AB R45, R114, R113 ;  /* 0x00000071722d723e */ /* 0x002fe200000000ff */
[C---:B--2---:R-:W-:Y:S08]  /*1b3f0*/  HMMA.16816.F32 R12, R40.reuse, R48, R12 ;  /* 0x00000030280c723c */ /* 0x044ff0000000180c */
[----:B------:R-:W-:Y:S01]  /*1b400*/  MUFU.EX2 R61, R116 ;  /* 0x00000074003d7308 */ /* 0x000fe20000000800 */
[C---:B------:R-:W-:Y:S01]  /*1b410*/  HMMA.16816.F32 R16, R40.reuse, R50, R16 ;  /* 0x000000322810723c */ /* 0x040fe20000001810 */
[----:B------:R-:W1:Y:S02]  /*1b420*/  LDSM.16.MT88.4 R48, [R232+0x11000] ;  /* 0x01100000e830783b */ /* 0x000e640000004200 */
[----:B------:R-:W-:Y:S03]  /*1b430*/  FADD.FTZ R70, R75, R70 ;  /* 0x000000464b467221 */ /* 0x000fe60000010000 */
[C---:B----4-:R-:W-:Y:S03]  /*1b440*/  HMMA.16816.F32 R20, R40.reuse, R52, R20 ;  /* 0x000000342814723c */ /* 0x050fe60000001814 */
[----:B------:R-:W2:Y:S02]  /*1b450*/  MUFU.EX2 R63, R63 ;  /* 0x0000003f003f7308 */ /* 0x000ea40000000800 */
[----:B-----5:R-:W-:Y:S01]  /*1b460*/  F2FP.F16.F32.PACK_AB R47, R62, R115 ;  /* 0x000000733e2f723e */ /* 0x020fe200000000ff */
        /* <DEDUP_REMOVED lines=9> */
[----:B------:R-:W-:Y:S01]  /*1b500*/  FADD.FTZ R70, R79, R70 ;  /* 0x000000464f467221 */ /* 0x000fe20000010000 */
[----:B------:R-:W-:Y:S04]  /*1b510*/  FADD.FTZ R82, R82, R137 ;  /* 0x0000008952527221 */ /* 0x000fe80000010000 */
[----:B------:R-:W-:Y:S02]  /*1b520*/  MUFU.EX2 R65, R126 ;  /* 0x0000007e00417308 */ /* 0x000fe40000000800 */
[----:B------:R-:W-:Y:S01]  /*1b530*/  FADD.FTZ R78, R78, R70 ;  /* 0x000000464e4e7221 */ /* 0x000fe20000010000 */
[----:B------:R-:W-:Y:S01]  /*1b540*/  FADD.FTZ R80, R80, R82 ;  /* 0x0000005250507221 */ /* 0x000fe20000010000 */
[----:B------:R-:W-:Y:S01]  /*1b550*/  FFMA.FTZ R66, R127, UR4, -R174 ;  /* 0x000000047f427c23 */ /* 0x000fe200080108ae */
[--C-:B------:R-:W-:Y:S01]  /*1b560*/  FFMA.FTZ R40, R124, UR4, -R165.reuse ;  /* 0x000000047c287c23 */ /* 0x100fe200080108a5 */
[----:B------:R-:W-:Y:S01]  /*1b570*/  FADD.FTZ R78, R72, R78 ;  /* 0x0000004e484e7221 */ /* 0x000fe20000010000 */
[----:B-----5:R-:W-:Y:S01]  /*1b580*/  F2FP.F16.F32.PACK_AB R46, R60, R64 ;  /* 0x000000403c2e723e */ /* 0x020fe200000000ff */
[----:B------:R-:W-:Y:S01]  /*1b590*/  FADD.FTZ R80, R77, R80 ;  /* 0x000000504d507221 */ /* 0x000fe20000010000 */
[--C-:B------:R-:W-:Y:S01]  /*1b5a0*/  FFMA.FTZ R41, R125, UR4, -R165.reuse ;  /* 0x000000047d297c23 */ /* 0x100fe200080108a5 */
[----:B------:R-:W-:Y:S01]  /*1b5b0*/  FADD.FTZ R81, R81, R78 ;  /* 0x0000004e51517221 */ /* 0x000fe20000010000 */
[--C-:B------:R-:W-:Y:S01]  /*1b5c0*/  FFMA.FTZ R42, R128, UR4, -R165.reuse ;  /* 0x00000004802a7c23 */ /* 0x100fe200080108a5 */
[----:B------:R-:W-:Y:S01]  /*1b5d0*/  FADD.FTZ R80, R84, R80 ;  /* 0x0000005054507221 */ /* 0x000fe20000010000 */
[----:B------:R-:W-:Y:S01]  /*1b5e0*/  FFMA.FTZ R174, R131, UR4, -R174 ;  /* 0x0000000483ae7c23 */ /* 0x000fe200080108ae */
[C---:B---3--:R-:W-:Y:S01]  /*1b5f0*/  HMMA.16816.F32 R4, R44.reuse, R56, R4 ;  /* 0x000000382c04723c */ /* 0x048fe20000001804 */
[----:B------:R-:W2:Y:S04]  /*1b600*/  MUFU.EX2 R66, R66 ;  /* 0x0000004200427308 */ /* 0x000ea80000000800 */
[----:B------:R-:W-:Y:S01]  /*1b610*/  FFMA.FTZ R165, R129, UR4, -R165 ;  /* 0x0000000481a57c23 */ /* 0x000fe200080108a5 */
[C---:B------:R-:W-:Y:S05]  /*1b620*/  HMMA.16816.F32 R8, R44.reuse, R58, R8 ;  /* 0x0000003a2c08723c */ /* 0x040fea0000001808 */
[----:B------:R-:W-:Y:S01]  /*1b630*/  MUFU.EX2 R67, R67 ;  /* 0x0000004300437308 */ /* 0x000fe20000000800 */
[----:B------:R-:W-:Y:S01]  /*1b640*/  FADD.FTZ R81, R86, R81 ;  /* 0x0000005156517221 */ /* 0x000fe20000010000 */
[C---:B-1----:R-:W-:Y:S04]  /*1b650*/  HMMA.16816.F32 R12, R44.reuse, R48, R12 ;  /* 0x000000302c0c723c */ /* 0x042fe8000000180c */
[----:B------:R-:W-:Y:S02]  /*1b660*/  FADD.FTZ R80, R85, R80 ;  /* 0x0000005055507221 */ /* 0x000fe40000010000 */
[C---:B------:R-:W-:Y:S02]  /*1b670*/  HMMA.16816.F32 R16, R44.reuse, R50, R16 ;  /* 0x000000322c10723c */ /* 0x040fe40000001810 */
[----:B------:R-:W1:Y:S03]  /*1b680*/  MUFU.EX2 R174, R174 ;  /* 0x000000ae00ae7308 */ /* 0x000e660000000800 */
[----:B--2---:R-:W-:Y:S01]  /*1b690*/  F2FP.F16.F32.PACK_AB R133, R66, R65 ;  /* 0x000000414285723e */ /* 0x004fe200000000ff */
[C---:B----4-:R-:W-:Y:S06]  /*1b6a0*/  HMMA.16816.F32 R20, R44.reuse, R52, R20 ;  /* 0x000000342c14723c */ /* 0x050fec0000001814 */
[----:B------:R-:W-:Y:S01]  /*1b6b0*/  MUFU.EX2 R40, R40 ;  /* 0x0000002800287308 */ /* 0x000fe20000000800 */
[----:B------:R-:W-:Y:S01]  /*1b6c0*/  FADD.FTZ R81, R83, R81 ;  /* 0x0000005153517221 */ /* 0x000fe20000010000 */
[C---:B------:R-:W-:Y:S08]  /*1b6d0*/  HMMA.16816.F32 R24, R44.reuse, R54, R24 ;  /* 0x000000362c18723c */ /* 0x040ff00000001818 */
[----:B------:R-:W2:Y:S01]  /*1b6e0*/  MUFU.EX2 R41, R41 ;  /* 0x0000002900297308 */ /* 0x000ea20000000800 */
[C---:B------:R-:W-:Y:S03]  /*1b6f0*/  HMMA.16816.F32 R28, R44.reuse, R36, R28 ;  /* 0x000000242c1c723c */ /* 0x040fe6000000181c */
[----:B------:R-:W-:Y:S03]  /*1b700*/  FADD.FTZ R88, R88, R80 ;  /* 0x0000005058587221 */ /* 0x000fe60000010000 */
[----:B------:R-:W-:Y:S03]  /*1b710*/  HMMA.16816.F32 R32, R44, R38, R32 ;  /* 0x000000262c20723c */ /* 0x000fe60000001820 */
[----:B------:R-:W-:Y:S01]  /*1b720*/  MUFU.EX2 R42, R42 ;  /* 0x0000002a002a7308 */ /* 0x000fe20000000800 */
[----:B------:R-:W3:Y:S01]  /*1b730*/  LDSM.16.MT88.4 R36, [R230+0x11800] ;  /* 0x01180000e624783b */ /* 0x000ee20000004200 */
[----:B------:R-:W-:Y:S01]  /*1b740*/  FADD.FTZ R81, R87, R81 ;  /* 0x0000005157517221 */ /* 0x000fe20000010000 */
[----:B------:R-:W-:Y:S01]  /*1b750*/  FADD.FTZ R88, R89, R88 ;  /* 0x0000005859587221 */ /* 0x000fe20000010000 */
[----:B-1----:R-:W-:Y:S06]  /*1b760*/  F2FP.F16.F32.PACK_AB R135, R174, R67 ;  /* 0x00000043ae87723e */ /* 0x002fec00000000ff */
[----:B------:R-:W1:Y:S01]  /*1b770*/  MUFU.EX2 R165, R165 ;  /* 0x000000a500a57308 */ /* 0x000e620000000800 */
[----:B------:R-:W-:Y:S01]  /*1b780*/  FADD.FTZ R81, R90, R81 ;  /* 0x000000515a517221 */ /* 0x000fe20000010000 */
[----:B------:R-:W-:Y:S01]  /*1b790*/  FADD.FTZ R88, R92, R88 ;  /* 0x000000585c587221 */ /* 0x000fe20000010000 */
[----:B--2---:R-:W-:Y:S02]  /*1b7a0*/  F2FP.F16.F32.PACK_AB R132, R41, R40 ;  /* 0x000000282984723e */ /* 0x004fe400000000ff */
[----:B------:R-:W-:Y:S01]  /*1b7b0*/  FADD.FTZ R91, R91, R81 ;  /* 0x000000515b5b7221 */ /* 0x000fe20000010000 */
[----:B------:R-:W-:Y:S03]  /*1b7c0*/  FADD.FTZ R88, R98, R88 ;  /* 0x0000005862587221 */ /* 0x000fe60000010000 */
        /* <DEDUP_REMOVED lines=47> */
.L_x_2448:
[----:B------:R-:W1:Y:S01]  /*1bac0*/  SHFL.BFLY PT, R4, R252, 0x2, 0x1f ;  /* 0x0c401f00fc047f89 */ /* 0x000e6200000e0000 */
[----:B------:R-:W2:Y:S01]  /*1bad0*/  S2UR UR4, SR_CgaCtaId ;  /* 0x00000000000479c3 */ /* 0x000ea20000008800 */
[----:B------:R-:W-:Y:S01]  /*1bae0*/  MOV R7, 0x3f800000 ;  /* 0x3f80000000077802 */ /* 0x000fe20000000f00 */
[----:B------:R-:W-:Y:S01]  /*1baf0*/  IMAD.MOV.U32 R8, RZ, RZ, 0x3f800000 ;  /* 0x3f800000ff087424 */ /* 0x000fe200078e00ff */
[----:B------:R-:W3:Y:S01]  /*1bb00*/  SHFL.BFLY PT, R3, R251, 0x2, 0x1f ;  /* 0x0c401f00fb037f89 */ /* 0x000ee200000e0000 */
[----:B------:R-:W-:Y:S01]  /*1bb10*/  UMOV UR5, 0x400 ;  /* 0x0000040000057882 */ /* 0x000fe20000000000 */
        /* <DEDUP_REMOVED lines=10> */
[----:B------:R-:W-:Y:S02]  /*1bbc0*/  LEA.HI R9, R3, R4, RZ, 0x2 ;  /* 0x0000000403097211 */ /* 0x000fe400078f10ff */
[----:B------:R-:W-:Y:S02]  /*1bbd0*/  FSETP.NE.FTZ.AND P3, PT, R5, RZ, PT ;  /* 0x000000ff0500720b */ /* 0x000fe40003f75000 */
[--C-:B------:R-:W-:Y:S02]  /*1bbe0*/  SHF.R.S32.HI R11, RZ, 0x2, R9.reuse ;  /* 0x00000002ff0b7819 */ /* 0x100fe40000011409 */
[----:B------:R-:W-:Y:S02]  /*1bbf0*/  SHF.R.S32.HI R10, RZ, 0x1f, R9 ;  /* 0x0000001fff0a7819 */ /* 0x000fe40000011409 */
[----:B------:R-:W-:-:S02]  /*1bc00*/  LOP3.LUT R9, R9, 0x3ffffffc, RZ, 0xc0, !PT ;  /* 0x3ffffffc09097812 */ /* 0x000fc400078ec0ff */
[----:B------:R-:W-:Y:S01]  /*1bc10*/  LEA.HI R10, R10, R11, RZ, 0x3 ;  /* 0x0000000b0a0a7211 */ /* 0x000fe200078f18ff */
[----:B------:R-:W1:Y:S01]  /*1bc20*/  @P4 MUFU.RCP R7, R6 ;  /* 0x0000000600074308 */ /* 0x000e620000001000 */
[----:B------:R-:W-:Y:S02]  /*1bc30*/  IADD3 R9, -R9, R4, RZ ;  /* 0x0000000409097210 */ /* 0x000fe40007ffe1ff */
[----:B------:R-:W-:-:S04]  /*1bc40*/  LOP3.LUT R10, R10, 0xfffffff8, RZ, 0xc0, !PT ;  /* 0xfffffff80a0a7812 */ /* 0x000fc800078ec0ff */
[----:B------:R-:W-:Y:S01]  /*1bc50*/  IADD3 R10, R11, -R10, RZ ;  /* 0x8000000a0b0a7210 */ /* 0x000fe20007ffe0ff */
[----:B------:R-:W2:Y:S01]  /*1bc60*/  @P3 MUFU.RCP R8, R5 ;  /* 0x0000000500083308 */ /* 0x000ea20000001000 */
[----:B------:R-:W-:-:S03]  /*1bc70*/  LEA.HI R11, R3, R4, RZ, 0x5 ;  /* 0x00000004030b7211 */ /* 0x000fc600078f28ff */
[----:B------:R-:W-:Y:S01]  /*1bc80*/  IMAD.SHL.U32 R12, R10, 0x40, RZ ;  /* 0x000000400a0c7824 */ /* 0x000fe200078e00ff */
[----:B------:R-:W-:-:S03]  /*1bc90*/  SHF.R.S32.HI R13, RZ, 0x5, R11 ;  /* 0x00000005ff0d7819 */ /* 0x000fc6000001140b */
[----:B------:R-:W3:Y:S01]  /*1bca0*/  @P4 MUFU.LG2 R6, R6 ;  /* 0x0000000600064308 */ /* 0x000ee20000000c00 */
[----:B------:R-:W-:Y:S01]  /*1bcb0*/  LOP3.LUT R14, R12, 0x1c0, RZ, 0xc0, !PT ;  /* 0x000001c00c0e7812 */ /* 0x000fe200078ec0ff */
[----:B------:R-:W-:Y:S01]  /*1bcc0*/  IMAD R9, R13, 0x200, R9 ;  /* 0x000002000d097824 */ /* 0x000fe200078e0209 */
[----:B------:R-:W-:Y:S01]  /*1bcd0*/  LOP3.LUT R12, R10, 0x1, RZ, 0xc0, !PT ;  /* 0x000000010a0c7812 */ /* 0x000fe200078ec0ff */
[C---:B-1----:R-:W-:Y:S01]  /*1bce0*/  FMUL.FTZ R160, R7.reuse, R160 ;  /* 0x000000a007a07220 */ /* 0x042fe20000410000 */
[----:B------:R-:W-:Y:S01]  /*1bcf0*/  LEA.HI R14, R14, R14, RZ, 0x1d ;  /* 0x0000000e0e0e7211 */ /* 0x000fe200078fe8ff */
[C---:B------:R-:W-:Y:S01]  /*1bd00*/  FMUL.FTZ R161, R7.reuse, R161 ;  /* 0x000000a107a17220 */ /* 0x040fe20000410000 */
[----:B------:R-:W-:Y:S01]  /*1bd10*/  ISETP.NE.U32.AND P0, PT, R12, 0x1, PT ;  /* 0x000000010c00780c */ /* 0x000fe20003f05070 */
[----:B------:R-:W-:Y:S01]  /*1bd20*/  FMUL.FTZ R156, R7, R156 ;  /* 0x0000009c079c7220 */ /* 0x000fe20000410000 */
[----:B------:R-:W-:Y:S01]  /*1bd30*/  MOV R12, 0xfffffff0 ;  /* 0xfffffff0000c7802 */ /* 0x000fe20000000f00 */
[----:B------:R-:W-:Y:S01]  /*1bd40*/  IMAD.U32 R9, R9, 0x2, R14 ;  /* 0x0000000209097824 */ /* 0x000fe200078e000e */
[----:B------:R-:W-:Y:S01]  /*1bd50*/  R2P PR, R10, 0x6 ;  /* 0x000000060a007804 */ /* 0x000fe20000000000 */
[C---:B--2---:R-:W-:Y:S01]  /*1bd60*/  FMUL.FTZ R163, R8.reuse, R163 ;  /* 0x000000a308a37220 */ /* 0x044fe20000410000 */
[C---:B------:R-:W-:Y:S01]  /*1bd70*/  FMUL.FTZ R162, R8.reuse, R162 ;  /* 0x000000a208a27220 */ /* 0x040fe20000410000 */
[C---:B------:R-:W-:Y:S01]  /*1bd80*/  FMUL.FTZ R157, R7.reuse, R157 ;  /* 0x0000009d079d7220 */ /* 0x040fe20000410000 */
[C---:B------:R-:W-:Y:S01]  /*1bd90*/  FMUL.FTZ R159, R8.reuse, R159 ;  /* 0x0000009f089f7220 */ /* 0x040fe20000410000 */
[----:B------:R-:W-:Y:S01]  /*1bda0*/  FMUL.FTZ R158, R8, R158 ;  /* 0x0000009e089e7220 */ /* 0x000fe20000410000 */
        /* <DEDUP_REMOVED lines=9> */
[----:B------:R-:W1:Y:S01]  /*1be40*/  @P3 MUFU.LG2 R5, R5 ;  /* 0x0000000500053308 */ /* 0x000e620000000c00 */
[----:B------:R-:W-:Y:S01]  /*1be50*/  F2FP.F16.F32.PACK_AB R156, R157, R156 ;  /* 0x0000009c9d9c723e */ /* 0x000fe200000000ff */
[----:B------:R-:W-:Y:S01]  /*1be60*/  STS [R9], R160 ;  /* 0x000000a009007388 */ /* 0x000fe20000000800 */
[----:B------:R-:W-:Y:S01]  /*1be70*/  F2FP.F16.F32.PACK_AB R158, R159, R158 ;  /* 0x0000009e9f9e723e */ /* 0x000fe200000000ff */
[----:B------:R-:W-:Y:S01]  /*1be80*/  FMUL.FTZ R148, R7, R148 ;  /* 0x0000009407947220 */ /* 0x000fe20000410000 */
[----:B------:R-:W-:Y:S01]  /*1be90*/  SEL R10, R10, 0xffffffe0, !P1 ;  /* 0xffffffe00a0a7807 */ /* 0x000fe20004800000 */
[----:B------:R2:W-:Y:S01]  /*1bea0*/  STS [R9+0x400], R162 ;  /* 0x000400a209007388 */ /* 0x0005e20000000800 */
[----:B------:R-:W-:Y:S01]  /*1beb0*/  IADD3 R14, R9, R12, RZ ;  /* 0x0000000c090e7210 */ /* 0x000fe20007ffe0ff */
[----:B------:R-:W-:Y:S01]  /*1bec0*/  FMUL.FTZ R149, R7, R149 ;  /* 0x0000009507957220 */ /* 0x000fe20000410000 */
[C---:B------:R-:W-:Y:S01]  /*1bed0*/  IADD3 R15, R9.reuse, 0x40, RZ ;  /* 0x00000040090f7810 */ /* 0x040fe20007ffe0ff */
[C---:B------:R-:W-:Y:S01]  /*1bee0*/  IMAD.IADD R16, R9.reuse, 0x1, R10 ;  /* 0x0000000109107824 */ /* 0x040fe200078e020a */
[----:B------:R-:W-:Y:S01]  /*1bef0*/  IADD3 R17, R14, R10, RZ ;  /* 0x0000000a0e117210 */ /* 0x000fe20007ffe0ff */
[----:B------:R-:W-:Y:S01]  /*1bf00*/  STS [R14], R156 ;  /* 0x0000009c0e007388 */ /* 0x000fe20000000800 */
[----:B------:R-:W-:-:S02]  /*1bf10*/  @P2 VIADD R15, R9, 0xffffffc0 ;  /* 0xffffffc0090f2836 */ /* 0x000fc40000000000 */
[C---:B------:R-:W-:Y:S01]  /*1bf20*/  FMUL.FTZ R151, R8.reuse, R151 ;  /* 0x0000009708977220 */ /* 0x040fe20000410000 */
[C---:B------:R-:W-:Y:S01]  /*1bf30*/  FMUL.FTZ R150, R8.reuse, R150 ;  /* 0x0000009608967220 */ /* 0x040fe20000410000 */
[----:B------:R4:W-:Y:S01]  /*1bf40*/  STS [R14+0x400], R158 ;  /* 0x0004009e0e007388 */ /* 0x0009e20000000800 */
[C---:B------:R-:W-:Y:S01]  /*1bf50*/  FMUL.FTZ R144, R7.reuse, R144 ;  /* 0x0000009007907220 */ /* 0x040fe20000410000 */
[----:B------:R-:W-:Y:S01]  /*1bf60*/  FMUL.FTZ R145, R7, R145 ;  /* 0x0000009107917220 */ /* 0x000fe20000410000 */
[C---:B------:R-:W-:Y:S01]  /*1bf70*/  FMUL.FTZ R147, R8.reuse, R147 ;  /* 0x0000009308937220 */ /* 0x040fe20000410000 */
        /* <DEDUP_REMOVED lines=11> */
[----:B--2---:R-:W2:Y:S01]  /*1c030*/  @P4 LDC R9, c[0x0][0x2e8] ;  /* 0x0000ba00ff094b82 */ /* 0x004ea20000000800 */
[----:B------:R-:W-:Y:S01]  /*1c040*/  F2FP.F16.F32.PACK_AB R144, R145, R144 ;  /* 0x000000909190723e */ /* 0x000fe200000000ff */
[----:B------:R-:W-:Y:S01]  /*1c050*/  FMUL.FTZ R136, R7, R136 ;  /* 0x0000008807887220 */ /* 0x000fe20000410000 */
[----:B------:R-:W-:Y:S01]  /*1c060*/  F2FP.F16.F32.PACK_AB R146, R147, R146 ;  /* 0x000000929392723e */ /* 0x000fe200000000ff */
[C---:B------:R-:W-:Y:S01]  /*1c070*/  FMUL.FTZ R137, R7.reuse, R137 ;  /* 0x0000008907897220 */ /* 0x040fe20000410000 */
[C---:B------:R-:W-:Y:S01]  /*1c080*/  FMUL.FTZ R132, R7.reuse, R132 ;  /* 0x0000008407847220 */ /* 0x040fe20000410000 */
[C---:B------:R-:W-:Y:S01]  /*1c090*/  FMUL.FTZ R139, R8.reuse, R139 ;  /* 0x0000008b088b7220 */ /* 0x040fe20000410000 */
[C---:B------:R-:W-:Y:S01]  /*1c0a0*/  FMUL.FTZ R138, R8.reuse, R138 ;  /* 0x0000008a088a7220 */ /* 0x040fe20000410000 */
[C---:B------:R-:W-:Y:S01]  /*1c0b0*/  FMUL.FTZ R135, R8.reuse, R135 ;  /* 0x0000008708877220 */ /* 0x040fe20000410000 */
[----:B------:R-:W-:Y:S01]  /*1c0c0*/  FMUL.FTZ R7, R7, R133 ;  /* 0x0000008507077220 */ /* 0x000fe20000410000 */
[----:B----4-:R-:W4:Y:S01]  /*1c0d0*/  @P3 LDC R14, c[0x0][0x2e8] ;  /* 0x0000ba00ff0e3b82 */ /* 0x010f220000000800 */
[----:B------:R-:W-:Y:S01]  /*1c0e0*/  FMUL.FTZ R8, R8, R134 ;  /* 0x0000008608087220 */ /* 0x000fe20000410000 */
[----:B------:R-:W-:Y:S01]  /*1c0f0*/  IADD3 R12, R12, R15, RZ ;  /* 0x0000000f0c0c7210 */ /* 0x000fe20007ffe0ff */
[----:B------:R-:W-:Y:S01]  /*1c100*/  STS [R16], R152 ;  /* 0x0000009810007388 */ /* 0x000fe20000000800 */
[----:B------:R-:W-:Y:S01]  /*1c110*/  F2FP.F16.F32.PACK_AB R140, R141, R140 ;  /* 0x0000008c8d8c723e */ /* 0x000fe200000000ff */
[----:B---3--:R-:W-:Y:S01]  /*1c120*/  @P4 FMUL.FTZ R6, R6, 0.69314718246459960938 ;  /* 0x3f31721806064820 */ /* 0x008fe20000410000 */
[----:B------:R-:W-:Y:S01]  /*1c130*/  F2FP.F16.F32.PACK_AB R142, R143, R142 ;  /* 0x0000008e8f8e723e */ /* 0x000fe200000000ff */
[----:B------:R-:W-:Y:S01]  /*1c140*/  STS [R16+0x400], R154 ;  /* 0x0004009a10007388 */ /* 0x000fe20000000800 */
[----:B------:R-:W-:Y:S01]  /*1c150*/  F2FP.F16.F32.PACK_AB R136, R137, R136 ;  /* 0x000000888988723e */ /* 0x000fe200000000ff */
[----:B-1----:R-:W-:Y:S01]  /*1c160*/  @P3 FMUL.FTZ R5, R5, 0.69314718246459960938 ;  /* 0x3f31721805053820 */ /* 0x002fe20000410000 */
[----:B------:R-:W-:Y:S01]  /*1c170*/  F2FP.F16.F32.PACK_AB R138, R139, R138 ;  /* 0x0000008a8b8a723e */ /* 0x000fe200000000ff */
[----:B------:R-:W-:Y:S01]  /*1c180*/  STS [R17], R148 ;  /* 0x0000009411007388 */ /* 0x000fe20000000800 */
[----:B------:R-:W-:-:S02]  /*1c190*/  F2FP.F16.F32.PACK_AB R7, R7, R132 ;  /* 0x000000840707723e */ /* 0x000fc400000000ff */
[----:B------:R-:W-:Y:S01]  /*1c1a0*/  F2FP.F16.F32.PACK_AB R8, R135, R8 ;  /* 0x000000088708723e */ /* 0x000fe200000000ff */
[----:B------:R-:W-:Y:S04]  /*1c1b0*/  STS [R17+0x400], R150 ;  /* 0x0004009611007388 */ /* 0x000fe80000000800 */
[----:B------:R-:W-:Y:S04]  /*1c1c0*/  STS [R15], R144 ;  /* 0x000000900f007388 */ /* 0x000fe80000000800 */
[----:B------:R1:W-:Y:S04]  /*1c1d0*/  STS [R15+0x400], R146 ;  /* 0x000400920f007388 */ /* 0x0003e80000000800 */
[----:B------:R-:W-:Y:S04]  /*1c1e0*/  STS [R12], R140 ;  /* 0x0000008c0c007388 */ /* 0x000fe80000000800 */
[----:B------:R-:W-:Y:S01]  /*1c1f0*/  STS [R12+0x400], R142 ;  /* 0x0004008e0c007388 */ /* 0x000fe20000000800 */
[C---:B-1----:R-:W-:Y:S01]  /*1c200*/  IADD3 R15, R10.reuse, R15, RZ ;  /* 0x0000000f0a0f7210 */ /* 0x042fe20007ffe0ff */
[----:B------:R-:W-:-:S04]  /*1c210*/  IMAD.IADD R10, R10, 0x1, R12 ;  /* 0x000000010a0a7824 */ /* 0x000fc800078e020c */
[----:B------:R-:W-:Y:S04]  /*1c220*/  STS [R15], R136 ;  /* 0x000000880f007388 */ /* 0x000fe80000000800 */
[----:B------:R-:W-:Y:S04]  /*1c230*/  STS [R15+0x400], R138 ;  /* 0x0004008a0f007388 */ /* 0x000fe80000000800 */
[----:B------:R1:W-:Y:S04]  /*1c240*/  STS [R10], R7 ;  /* 0x000000070a007388 */ /* 0x0003e80000000800 */
[----:B------:R3:W-:Y:S01]  /*1c250*/  STS [R10+0x400], R8 ;  /* 0x000400080a007388 */ /* 0x0007e20000000800 */
[----:B-1----:R-:W-:Y:S01]  /*1c260*/  MOV R7, 0x7f800000 ;  /* 0x7f80000000077802 */ /* 0x002fe20000000f00 */
[----:B--2---:R-:W-:Y:S01]  /*1c270*/  @P4 FFMA.FTZ R7, R2, R9, R6 ;  /* 0x0000000902074223 */ /* 0x004fe20000010006 */
[----:B---3--:R-:W-:Y:S01]  /*1c280*/  MOV R8, 0x7f800000 ;  /* 0x7f80000000087802 */ /* 0x008fe20000000f00 */
[----:B----4-:R-:W-:Y:S01]  /*1c290*/  @P3 FFMA.FTZ R8, R0, R14, R5 ;  /* 0x0000000e00083223 */ /* 0x010fe20000010005 */
[----:B------:R-:W-:Y:S06]  /*1c2a0*/  @!P0 BRA `(.L_x_2453) ;  /* 0x0000000000248947 */ /* 0x000fec0003800000 */
[----:B------:R-:W1:Y:S01]  /*1c2b0*/  S2UR UR11, SR_CTAID.Y ;  /* 0x00000000000b79c3 */ /* 0x000e620000002600 */
[----:B------:R-:W-:Y:S01]  /*1c2c0*/  ULDC UR4, c[0x0][0x2c4] ;  /* 0x0000b10000047ab9 */ /* 0x000fe20000000800 */
[----:B------:R-:W-:Y:S01]  /*1c2d0*/  UISETP.NE.AND UP0, UPT, UR17, -0x1, UPT ;  /* 0xffffffff1100788c */ /* 0x000fe2000bf05270 */
[----:B------:R-:W-:-:S05]  /*1c2e0*/  ULDC UR9, c[0x0][0x2e4] ;  /* 0x0000b90000097ab9 */ /* 0x000fca0000000800 */
[----:B------:R-:W2:Y:S01]  /*1c2f0*/  S2UR UR8, SR_CTAID.Z ;  /* 0x00000000000879c3 */ /* 0x000ea20000002700 */
[----:B-1----:R-:W-:-:S04]  /*1c300*/  UIMAD UR4, UR11, UR4, URZ ;  /* 0x000000040b0472a4 */ /* 0x002fc8000f8e023f */
[----:B------:R-:W-:-:S04]  /*1c310*/  USEL UR4, UR4, UR17, !UP0 ;  /* 0x0000001104047287 */ /* 0x000fc8000c000000 */
[----:B--2---:R-:W-:Y:S01]  /*1c320*/  UIMAD UR9, UR8, UR9, UR4 ;  /* 0x00000009080972a4 */ /* 0x004fe2000f8e0204 */
[----:B------:R-:W-:Y:S11]  /*1c330*/  BRA `(.L_x_2454) ;  /* 0x0000000000187947 */ /* 0x000ff60003800000 */
.L_x_2453:
[----:B------:R-:W-:Y:S01]  /*1c340*/  S2UR UR8, SR_CTAID.Z ;  /* 0x00000000000879c3 */ /* 0x000fe20000002700 */
[----:B------:R-:W-:Y:S01]  /*1c350*/  ULDC UR4, c[0x0][0x270] ;  /* 0x00009c0000047ab9 */ /* 0x000fe20000000800 */
[----:B------:R-:W-:-:S06]  /*1c360*/  ULDC UR9, c[0x0][0x2c4] ;  /* 0x0000b10000097ab9 */ /* 0x000fcc0000000800 */
[----:B------:R-:W1:Y:S02]  /*1c370*/  S2UR UR11, SR_CTAID.Y ;  /* 0x00000000000b79c3 */ /* 0x000e640000002600 */
[----:B-1----:R-:W-:-:S04]  /*1c380*/  UIMAD UR4, UR11, UR4, UR8 ;  /* 0x000000040b0472a4 */ /* 0x002fc8000f8e0208 */
[----:B------:R-:W-:-:S12]  /*1c390*/  UIMAD UR9, UR4, UR9, URZ ;  /* 0x00000009040972a4 */ /* 0x000fd8000f8e023f */
.L_x_2454:
[----:B------:R-:W-:Y:S01]  /*1c3a0*/  LOP3.LUT R2, R11, 0xffffffe0, RZ, 0xc0, !PT ;  /* 0xffffffe00b027812 */ /* 0x000fe200078ec0ff */
[----:B------:R-:W-:Y:S01]  /*1c3b0*/  USHF.R.S32.HI UR10, URZ, 0x1f, UR11 ;  /* 0x0000001f3f0a7899 */ /* 0x000fe2000801140b */
[----:B------:R-:W-:Y:S01]  /*1c3c0*/  SHF.R.S32.HI R5, RZ, 0x1f, R13 ;  /* 0x0000001fff057819 */ /* 0x000fe2000001140d */
[----:B------:R-:W-:Y:S01]  /*1c3d0*/  UISETP.NE.AND UP0, UPT, UR17, -0x1, UPT ;  /* 0xffffffff1100788c */ /* 0x000fe2000bf05270 */
[----:B------:R-:W-:Y:S01]  /*1c3e0*/  BAR.SYNC.DEFER_BLOCKING 0x0 ;  /* 0x0000000000007b1d */ /* 0x000fe20000010000 */
[----:B------:R-:W-:Y:S01]  /*1c3f0*/  IMAD.IADD R2, R4, 0x1, -R2 ;  /* 0x0000000104027824 */ /* 0x000fe200078e0a02 */
[----:B------:R-:W-:-:S04]  /*1c400*/  LEA.HI R5, R5, R13, RZ, 0x2 ;  /* 0x0000000d05057211 */ /* 0x000fc800078f10ff */
[----:B------:R-:W-:Y:S01]  /*1c410*/  LOP3.LUT P0, RZ, R2, 0x3, RZ, 0xc0, !PT ;  /* 0x0000000302ff7812 */ /* 0x000fe2000780c0ff */
[----:B------:R-:W-:Y:S01]  /*1c420*/  ULDC.64 UR4, c[0x0][0x290] ;  /* 0x0000a40000047ab9 */ /* 0x000fe20000000a00 */
[----:B------:R-:W-:Y:S01]  /*1c430*/  SHF.R.S32.HI R0, RZ, 0x1f, R2 ;  /* 0x0000001fff007819 */ /* 0x000fe20000011402 */
[----:B------:R-:W-:Y:S01]  /*1c440*/  UIMAD UR10, UR10, UR4, URZ ;  /* 0x000000040a0a72a4 */ /* 0x000fe2000f8e023f */
[----:B------:R-:W-:Y:S01]  /*1c450*/  LOP3.LUT R5, R5, 0xffffffc, RZ, 0xc0, !PT ;  /* 0x0ffffffc05057812 */ /* 0x000fe200078ec0ff */
[----:B------:R-:W-:Y:S01]  /*1c460*/  ULDC.64 UR6, c[0x0][0x298] ;  /* 0x0000a60000067ab9 */ /* 0x000fe20000000a00 */
[----:B------:R-:W-:Y:S01]  /*1c470*/  LEA.HI R0, R0, R2, RZ, 0x2 ;  /* 0x0000000200007211 */ /* 0x000fe200078f10ff */
[----:B------:R-:W-:Y:S01]  /*1c480*/  UIMAD.WIDE.U32 UR14, UR17, UR6, URZ ;  /* 0x00000006110e72a5 */ /* 0x000fe2000f8e003f */
[----:B------:R-:W-:Y:S01]  /*1c490*/  BSSY B0, `(.L_x_2455) ;  /* 0x0000017000007945 */ /* 0x000fe20003800000 */
[----:B------:R-:W-:Y:S01]  /*1c4a0*/  UIMAD.WIDE.U32 UR18, UR11, UR4, URZ ;  /* 0x000000040b1272a5 */ /* 0x000fe2000f8e003f */
[----:B------:R-:W-:Y:S01]  /*1c4b0*/  SHF.R.S32.HI R0, RZ, 0x2, R0 ;  /* 0x00000002ff007819 */ /* 0x000fe20000011400 */
[----:B------:R-:W-:Y:S01]  /*1c4c0*/  UIMAD UR5, UR11, UR5, UR10 ;  /* 0x000000050b0572a4 */ /* 0x000fe2000f8e020a */
[----:B------:R-:W-:Y:S01]  /*1c4d0*/  IMAD.IADD R5, R13, 0x1, -R5 ;  /* 0x000000010d057824 */ /* 0x000fe200078e0a05 */
[----:B------:R-:W-:-:S02]  /*1c4e0*/  UIMAD UR17, UR17, UR7, UR15 ;  /* 0x00000007111172a4 */ /* 0x000fc4000f8e020f */
[----:B------:R-:W-:Y:S01]  /*1c4f0*/  USEL UR14, UR18, UR14, !UP0 ;  /* 0x0000000e120e7287 */ /* 0x000fe2000c000000 */
[----:B------:R-:W-:Y:S01]  /*1c500*/  IMAD R5, R5, 0x10, R0 ;  /* 0x0000001005057824 */ /* 0x000fe200078e0200 */
[----:B------:R-:W-:Y:S01]  /*1c510*/  @!UP0 UIADD3 UR17, UR19, UR5, URZ ;  /* 0x0000000513118290 */ /* 0x000fe2000fffe03f */
[----:B------:R-:W-:Y:S11]  /*1c520*/  @P0 BRA `(.L_x_2456) ;  /* 0x0000000000340947 */ /* 0x000ff60003800000 */
        /* <DEDUP_REMOVED lines=13> */
.L_x_2456:
[----:B------:R-:W-:Y:S05]  /*1c600*/  BSYNC B0 ;  /* 0x0000000000007941 */ /* 0x000fea0003800000 */
.L_x_2455:
[----:B------:R-:W2:Y:S01]  /*1c610*/  S2UR UR9, SR_CTAID.X ;  /* 0x00000000000979c3 */ /* 0x000ea20000002500 */
[----:B------:R-:W3:Y:S01]  /*1c620*/  S2R R2, SR_TID.X ;  /* 0x0000000000027919 */ /* 0x000ee20000002100 */
[----:B------:R-:W-:Y:S01]  /*1c630*/  LEA.HI R0, R3, R4, RZ, 0x3 ;  /* 0x0000000403007211 */ /* 0x000fe200078f18ff */
[----:B------:R-:W-:Y:S01]  /*1c640*/  IMAD.U32 R5, RZ, RZ, UR6 ;  /* 0x00000006ff057e24 */ /* 0x000fe2000f8e00ff */
[----:B------:R-:W-:Y:S01]  /*1c650*/  SHF.R.S32.HI R243, RZ, 0x1f, R242 ;  /* 0x0000001ffff37819 */ /* 0x000fe200000114f2 */
[----:B------:R-:W-:Y:S01]  /*1c660*/  ULDC UR5, c[0x0][0x2d0] ;  /* 0x0000b40000057ab9 */ /* 0x000fe20000000800 */
[----:B------:R-:W-:Y:S01]  /*1c670*/  SHF.R.S32.HI R0, RZ, 0x3, R0 ;  /* 0x00000003ff007819 */ /* 0x000fe20000011400 */
[----:B-1----:R1:W4:Y:S01]  /*1c680*/  LDS.128 R8, [R241+0x1800] ;  /* 0x00180000f1087984 */ /* 0x0023220000000c00 */
[----:B------:R-:W5:Y:S01]  /*1c690*/  LDC.64 R6, c[0x0][0x2a0] ;  /* 0x0000a800ff067b82 */ /* 0x000f620000000a00 */
[----:B------:R-:W-:Y:S01]  /*1c6a0*/  ISETP.GE.AND P0, PT, R242, UR5, PT ;  /* 0x00000005f2007c0c */ /* 0x000fe2000bf06270 */
[----:B------:R-:W-:Y:S01]  /*1c6b0*/  USHF.R.S32.HI UR5, URZ, 0x1f, UR8 ;  /* 0x0000001f3f057899 */ /* 0x000fe20008011408 */
[----:B------:R-:W-:Y:S01]  /*1c6c0*/  VIADD R3, R0, 0x10 ;  /* 0x0000001000037836 */ /* 0x000fe20000000000 */
[----:B------:R-:W-:Y:S04]  /*1c6d0*/  BSSY B0, `(.L_x_2457) ;  /* 0x0000023000007945 */ /* 0x000fe80003800000 */
[----:B------:R-:W-:Y:S01]  /*1c6e0*/  ISETP.GE.OR P3, PT, R3, UR12, P0 ;  /* 0x0000000c03007c0c */ /* 0x000fe20008766670 */
[----:B--2---:R-:W-:-:S04]  /*1c6f0*/  USHF.L.U32 UR9, UR9, 0x6, URZ ;  /* 0x0000000609097899 */ /* 0x004fc8000800063f */
[----:B------:R-:W-:Y:S02]  /*1c700*/  USHF.R.S32.HI UR4, URZ, 0x1f, UR9 ;  /* 0x0000001f3f047899 */ /* 0x000fe40008011409 */
[----:B------:R-:W-:Y:S02]  /*1c710*/  IMAD.WIDE.U32 R242, R5, UR9, R242 ;  /* 0x0000000905f27c25 */ /* 0x000fe4000f8e00f2 */
[----:B------:R-:W-:Y:S01]  /*1c720*/  UIMAD UR4, UR4, UR6, URZ ;  /* 0x00000006040472a4 */ /* 0x000fe2000f8e023f */
[----:B---3--:R-:W-:Y:S01]  /*1c730*/  SHF.R.S32.HI R4, RZ, 0x1f, R2 ;  /* 0x0000001fff047819 */ /* 0x008fe20000011402 */
[----:B------:R-:W-:Y:S01]  /*1c740*/  VIADD R5, R0, 0x20 ;  /* 0x0000002000057836 */ /* 0x000fe20000000000 */
[----:B------:R-:W-:Y:S01]  /*1c750*/  IADD3 R14, P1, R242, UR14, RZ ;  /* 0x0000000ef20e7c10 */ /* 0x000fe2000ff3e0ff */
[----:B------:R-:W-:Y:S01]  /*1c760*/  UIMAD UR4, UR9, UR7, UR4 ;  /* 0x00000007090472a4 */ /* 0x000fe2000f8e0204 */
[----:B------:R-:W-:Y:S01]  /*1c770*/  LEA.HI R2, R4, R2, RZ, 0x3 ;  /* 0x0000000204027211 */ /* 0x000fe200078f18ff */
[----:B------:R-:W-:Y:S01]  /*1c780*/  VIADD R4, R0, 0x30 ;  /* 0x0000003000047836 */ /* 0x000fe20000000000 */
[----:B------:R-:W-:Y:S01]  /*1c790*/  ISETP.GE.OR P2, PT, R5, UR12, P0 ;  /* 0x0000000c05007c0c */ /* 0x000fe20008746670 */
[----:B-----5:R-:W-:Y:S01]  /*1c7a0*/  IMAD R16, R6, UR5, RZ ;  /* 0x0000000506107c24 */ /* 0x020fe2000f8e02ff */
[----:B------:R-:W-:Y:S01]  /*1c7b0*/  UIADD3 UR9, -UR9, UR16, URZ ;  /* 0x0000001009097290 */ /* 0x000fe2000fffe13f */
[----:B------:R-:W-:Y:S01]  /*1c7c0*/  IMAD.U32 R3, RZ, RZ, UR4 ;  /* 0x00000004ff037e24 */ /* 0x000fe2000f8e00ff */
[----:B------:R-:W-:Y:S01]  /*1c7d0*/  SHF.R.S32.HI R2, RZ, 0x3, R2 ;  /* 0x00000003ff027819 */ /* 0x000fe20000011402 */
[----:B------:R-:W-:-:S03]  /*1c7e0*/  IMAD R16, R7, UR8, R16 ;  /* 0x0000000807107c24 */ /* 0x000fc6000f8e0210 */
[----:B------:R-:W-:Y:S02]  /*1c7f0*/  IADD3.X R15, R243, UR17, R3, P1, !PT ;  /* 0x00000011f30f7c10 */ /* 0x000fe40008ffe403 */
[----:B------:R-:W-:Y:S02]  /*1c800*/  ISETP.GE.OR P1, PT, R4, UR12, P0 ;  /* 0x0000000c04007c0c */ /* 0x000fe40008726670 */
[----:B------:R-:W-:Y:S01]  /*1c810*/  ISETP.GE.OR P0, PT, R0, UR9, P0 ;  /* 0x0000000900007c0c */ /* 0x000fe20008706670 */
[----:B------:R-:W-:Y:S01]  /*1c820*/  IMAD.WIDE.U32 R14, R6, UR8, R14 ;  /* 0x00000008060e7c25 */ /* 0x000fe2000f8e000e */
[----:B------:R-:W-:Y:S01]  /*1c830*/  SHF.R.S32.HI R2, RZ, 0x1f, R2 ;  /* 0x0000001fff027819 */ /* 0x000fe20000011402 */
[----:B------:R1:W2:Y:S02]  /*1c840*/  LDS.128 R4, [R241] ;  /* 0x00000000f1047984 */ /* 0x0002a40000000c00 */
[----:B------:R-:W-:-:S08]  /*1c850*/  IMAD.IADD R17, R16, 0x1, R15 ;  /* 0x0000000110117824 */ /* 0x000fd000078e020f */
[----:B----4-:R-:W-:Y:S05]  /*1c860*/  @P0 BRA `(.L_x_2458) ;  /* 0x0000000000240947 */ /* 0x010fea0003800000 */
        /* <DEDUP_REMOVED lines=8> */
[----:B--2---:R3:W-:Y:S02]  /*1c8f0*/  STG.E.128 desc[UR20][R18.64], R4 ;  /* 0x0000000412007986 */ /* 0x0047e4000c101d14 */
.L_x_2458:
[----:B------:R-:W-:Y:S05]  /*1c900*/  BSYNC B0 ;  /* 0x0000000000007941 */ /* 0x000fea0003800000 */
.L_x_2457:
        /* <DEDUP_REMOVED lines=14> */
[----:B---3--:R4:W-:Y:S02]  /*1c9f0*/  STG.E.128 desc[UR20][R12.64], R4 ;  /* 0x000000040c007986 */ /* 0x0089e4000c101d14 */
.L_x_2460:
[----:B------:R-:W-:Y:S05]  /*1ca00*/  BSYNC B0 ;  /* 0x0000000000007941 */ /* 0x000fea0003800000 */
.L_x_2459:
[----:B---34-:R3:W4:Y:S01]  /*1ca10*/  LDS.128 R4, [R241+0x1000] ;  /* 0x00100000f1047984 */ /* 0x0187220000000c00 */
        /* <DEDUP_REMOVED lines=13> */
[----:B----4-:R4:W-:Y:S02]  /*1caf0*/  STG.E.128 desc[UR20][R12.64], R4 ;  /* 0x000000040c007986 */ /* 0x0109e4000c101d14 */
.L_x_2462:
[----:B------:R-:W-:Y:S05]  /*1cb00*/  BSYNC B0 ;  /* 0x0000000000007941 */ /* 0x000fea0003800000 */
.L_x_2461:
[----:B------:R-:W-:Y:S05]  /*1cb10*/  @P1 EXIT ;  /* 0x000000000000194d */ /* 0x000fea0003800000 */
[----:B------:R-:W-:Y:S01]  /*1cb20*/  IADD3 R0, P0, R0, 0x30, RZ ;  /* 0x0000003000007810 */ /* 0x000fe20007f1e0ff */
[----:B----4-:R-:W-:Y:S01]  /*1cb30*/  IMAD.MOV.U32 R4, RZ, RZ, R14 ;  /* 0x000000ffff047224 */ /* 0x010fe200078e000e */
        /* <DEDUP_REMOVED lines=9> */
[----:B------:R-:W-:Y:S01]  /*1cbd0*/  STG.E.128 desc[UR20][R6.64], R8 ;  /* 0x0000000806007986 */ /* 0x000fe2000c101d14 */
[----:B------:R-:W-:Y:S05]  /*1cbe0*/  EXIT ;  /* 0x000000000000794d */ /* 0x000fea0003800000 */
.L_x_2463:
        /* <DEDUP_REMOVED lines=9> */
.L_x_7896:


//--------------------- .text._ZN5flash24flash_fwd_splitkv_kernelI23Flash_fwd_kernel_traitsILi64ELi64ELi256ELi4ELb0ELb0EN7cutlass6half_tE19Flash_kernel_traitsILi64ELi64ELi256ELi4ES3_EELb1ELb0ELb1ELb0ELb0ELb1ELb0ELb0EEEvNS_16Flash_fwd_paramsE --------------------------
	.section	.text._ZN5flash24flash_fwd_splitkv_kernelI23Flash_fwd_kernel_traitsILi64ELi64ELi256ELi4ELb0ELb0EN7cutlass6half_tE19Flash_kernel_traitsILi64ELi64ELi256ELi4ES3_EELb1ELb0ELb1ELb0ELb0ELb1ELb0ELb0EEEvNS_16Flash_fwd_paramsE,"ax",@progbits
	.align	128
        .global         _ZN5flash24flash_fwd_splitkv_kernelI23Flash_fwd_kernel_traitsILi64ELi64ELi256ELi4ELb0ELb0EN7cutlass6half_tE19Flash_kernel_traitsILi64ELi64ELi256ELi4ES3_EELb1ELb0ELb1ELb0ELb0ELb1ELb0ELb0EEEvNS_16Flash_fwd_paramsE
        .type           _ZN5flash24flash_fwd_splitkv_kernelI23Flash_fwd_kernel_traitsILi64ELi64ELi256ELi4ELb0ELb0EN7cutlass6half_tE19Flash_kernel_traitsILi64ELi64ELi256ELi4ES3_EELb1ELb0ELb1ELb0ELb0ELb1ELb0ELb0EEEvNS_16Flash_fwd_paramsE,@function
        .size           _ZN5flash24flash_fwd_splitkv_kernelI23Flash_fwd_kernel_traitsILi64ELi64ELi256ELi4ELb0ELb0EN7cutlass6half_tE19Flash_kernel_traitsILi64ELi64ELi256ELi4ES3_EELb1ELb0ELb1ELb0ELb0ELb1ELb0ELb0EEEvNS_16Flash_fwd_paramsE,(.L_x_7897 - _ZN5flash24flash_fwd_splitkv_kernelI23Flash_fwd_kernel_traitsILi64ELi64ELi256ELi4ELb0ELb0EN7cutlass6half_tE19Flash_kernel_traitsILi64ELi64ELi256ELi4ES3_EELb1ELb0ELb1ELb0ELb0ELb1ELb0ELb0EEEvNS_16Flash_fwd_paramsE)
        .other          _ZN5flash24flash_fwd_splitkv_kernelI23Flash_fwd_kernel_traitsILi64ELi64ELi256ELi4ELb0ELb0EN7cutlass6half_tE19Flash_kernel_traitsILi64ELi64ELi256ELi4ES3_EELb1ELb0ELb1ELb0ELb0ELb1ELb0ELb0EEEvNS_16Flash_fwd_paramsE,@"STO_CUDA_ENTRY STV_DEFAULT"
_ZN5flash24flash_fwd_splitkv_kernelI23Flash_fwd_kernel_traitsILi64ELi64ELi256ELi4ELb0ELb0EN7cutlass6half_tE19Flash_kernel_traitsILi64ELi64ELi256ELi4ES3_EELb1ELb0ELb1ELb0ELb0ELb1ELb0ELb0EEEvNS_16Flash_fwd_paramsE:
.text._ZN5flash24flash_fwd_splitkv_kernelI23Flash_fwd_kernel_traitsILi64ELi64ELi256ELi4ELb0ELb0EN7cutlass6half_tE19Flash_kernel_traitsILi64ELi64ELi256ELi4ES3_EELb1ELb0ELb1ELb0ELb0ELb1ELb0ELb0EEEvNS_16Flash_fwd_paramsE:
        /* <DEDUP_REMOVED lines=55> */
.L_x_2464:
[----:B------:R-:W-:Y:S01]  /*0370*/  ULDC UR6, c[0x0][0x2c8] ;  /* 0x0000b20000067ab9 */ /* 0x000fe20000000800 */
.L_x_2465:
        /* <DEDUP_REMOVED lines=104> */
.L_x_2468:
[----:B------:R-:W-:Y:S05]  /*0a00*/  BSYNC B0 ;  /* 0x0000000000007941 */ /* 0x000fea0003800000 */
.L_x_2467:
        /* <DEDUP_REMOVED lines=20> */
.L_x_2470:
[----:B------:R-:W-:Y:S05]  /*0b50*/  BSYNC B0 ;  /* 0x0000000000007941 */ /* 0x000fea0003800000 */
.L_x_2469:
        /* <DEDUP_REMOVED lines=14> */
.L_x_2472:
[----:B------:R-:W-:Y:S05]  /*0c40*/  BSYNC B0 ;  /* 0x0000000000007941 */ /* 0x000fea0003800000 */
.L_x_2471:
        /* <DEDUP_REMOVED lines=13> */
.L_x_2474:
[----:B------:R-:W-:Y:S05]  /*0d20*/  BSYNC B0 ;  /* 0x0000000000007941 */ /* 0x000fea0003800000 */
.L_x_2473:
        /* <DEDUP_REMOVED lines=16> */
.L_x_2466:
        /* <DEDUP_REMOVED lines=28> */
.L_x_2475:
        /* <DEDUP_REMOVED lines=87> */
.L_x_2476:
        /* <DEDUP_REMOVED lines=46> */
.L_x_2478:
        /* <DEDUP_REMOVED lines=35> */
.L_x_2477:
        /* <DEDUP_REMOVED lines=87> */
.L_x_2480:
[----:B------:R-:W-:Y:S05]  /*1fe0*/  BSYNC B0 ;  /* 0x0000000000007941 */ /* 0x000fea0003800000 */
.L_x_2479:
        /* <DEDUP_REMOVED lines=25> */
.L_x_2482:
[----:B------:R-:W-:Y:S05]  /*2180*/  BSYNC B0 ;  /* 0x0000000000007941 */ /* 0x000fea0003800000 */
.L_x_2481:
        /* <DEDUP_REMOVED lines=22> */
.L_x_2484:
[----:B------:R-:W-:Y:S05]  /*22f0*/  BSYNC B0 ;  /* 0x0000000000007941 */ /* 0x000fea0003800000 */
.L_x_2483:
        /* <DEDUP_REMOVED lines=21> */
.L_x_2486:
[----:B------:R-:W-:Y:S05]  /*2450*/  BSYNC B0 ;  /* 0x0000000000007941 */ /* 0x000fea0003800000 */
.L_x_2485:
        /* <DEDUP_REMOVED lines=29> */
.L_x_2488:
[----:B------:R-:W-:Y:S05]  /*2630*/  BSYNC B0 ;  /* 0x0000000000007941 */ /* 0x000fea0003800000 */
.L_x_2487:
        /* <DEDUP_REMOVED lines=19> */
.L_x_2490:
[----:B------:R-:W-:Y:S05]  /*2770*/  BSYNC B0 ;  /* 0x0000000000007941 */ /* 0x000fea0003800000 */
.L_x_2489:
        /* <DEDUP_REMOVED lines=20> */
.L_x_2492:
[----:B------:R-:W-:Y:S05]  /*28c0*/  BSYNC B0 ;  /* 0x0000000000007941 */ /* 0x000fea0003800000 */
.L_x_2491:
        /* <DEDUP_REMOVED lines=21> */
.L_x_2494:
[----:B------:R-:W-:Y:S05]  /*2a20*/  BSYNC B0 ;  /* 0x0000000000007941 */ /* 0x000fea0003800000 */
.L_x_2493:
        /* <DEDUP_REMOVED lines=20> */
.L_x_2496:
[----:B------:R-:W-:Y:S05]  /*2b70*/  BSYNC B0 ;  /* 0x0000000000007941 */ /* 0x000fea0003800000 */
.L_x_2495:
        /* <DEDUP_REMOVED lines=21> */
.L_x_2498:
[----:B------:R-:W-:Y:S05]  /*2cd0*/  BSYNC B0 ;  /* 0x0000000000007941 */ /* 0x000fea0003800000 */
.L_x_2497:
        /* <DEDUP_REMOVED lines=21> */
.L_x_2500:
[----:B------:R-:W-:Y:S05]  /*2e30*/  BSYNC B0 ;  /* 0x0000000000007941 */ /* 0x000fea0003800000 */
.L_x_2499:
        /* <DEDUP_REMOVED lines=21> */
.L_x_2502:
[----:B------:R-:W-:Y:S05]  /*2f90*/  BSYNC B0 ;  /* 0x0000000000007941 */ /* 0x000fea0003800000 */
.L_x_2501:
        /* <DEDUP_REMOVED lines=20> */
.L_x_2504:
[----:B------:R-:W-:Y:S05]  /*30e0*/  BSYNC B0 ;  /* 0x0000000000007941 */ /* 0x000fea0003800000 */
.L_x_2503:
        /* <DEDUP_REMOVED lines=21> */
.L_x_2506:
[----:B------:R-:W-:Y:S05]  /*3240*/  BSYNC B0 ;  /* 0x0000000000007941 */ /* 0x000fea0003800000 */
.L_x_2505:
        /* <DEDUP_REMOVED lines=21> */
.L_x_2508:
[----:B------:R-:W-:Y:S05]  /*33a0*/  BSYNC B0 ;  /* 0x0000000000007941 */ /* 0x000fea0003800000 */
.L_x_2507:
        /* <DEDUP_REMOVED lines=21> */
.L_x_2510:
[----:B------:R-:W-:Y:S05]  /*3500*/  BSYNC B0 ;  /* 0x0000000000007941 */ /* 0x000fea0003800000 */
.L_x_2509:
        /* <DEDUP_REMOVED lines=20> */
.L_x_2512:
[----:B------:R-:W-:Y:S05]  /*3650*/  BSYNC B0 ;  /* 0x0000000000007941 */ /* 0x000fea0003800000 */
.L_x_2511:
        /* <DEDUP_REMOVED lines=19> */
.L_x_2514:
[----:B------:R-:W-:Y:S05]  /*3790*/  BSYNC B0 ;  /* 0x0000000000007941 */ /* 0x000fea0003800000 */
.L_x_2513:
        /* <DEDUP_REMOVED lines=19> */
.L_x_2516:
[----:B------:R-:W-:Y:S05]  /*38d0*/  BSYNC B0 ;  /* 0x0000000000007941 */ /* 0x000fea0003800000 */
.L_x_2515:
        /* <DEDUP_REMOVED lines=19> */
.L_x_2518:
[----:B------:R-:W-:Y:S05]  /*3a10*/  BSYNC B0 ;  /* 0x0000000000007941 */ /* 0x000fea0003800000 */
.L_x_2517:
[----:B------:R-:W-:Y:S01]  /*3a20*/  USHF.R.S32.HI UR28, URZ, 0x1f, UR25 ;  /* 0x0000001f3f1c7899 */ /* 0x000fe20008011419 */
[----:B------:R-:W0:Y:S01]  /*3a30*/  LDGDEPBAR ;  /* 0x00000000000079af */ /* 0x000e220000000000 */
[----:B------:R-:W-:Y:S01]  /*3a40*/  ULDC.64 UR10, c[0x0][0x3d0] ;  /* 0x0000f400000a7ab9 */ /* 0x000fe20000000a00 */
[----:B------:R-:W-:Y:S01]  /*3a50*/  UMOV UR30, UR26 ;  /* 0x0000001a001e7c82 */ /* 0x000fe20008000000 */
[----:B------:R-:W-:Y:S01]  /*3a60*/  UIMAD UR28, UR28, UR10, URZ ;  /* 0x0000000a1c1c72a4 */ /* 0x000fe2000f8e023f */
[----:B------:R-:W-:Y:S01]  /*3a70*/  IMAD.IADD R25, R25, 0x1, R11 ;  /* 0x0000000119197824 */ /* 0x000fe200078e020b */
[----:B------:R-:W-:Y:S01]  /*3a80*/  UMOV UR31, UR5 ;  /* 0x00000005001f7c82 */ /* 0x000fe20008000000 */
[----:B------:R-:W-:Y:S01]  /*3a90*/  ULDC.64 UR6, c[0x0][0x250] ;  /* 0x0000940000067ab9 */ /* 0x000fe20000000a00 */
[----:B------:R-:W-:Y:S01]  /*3aa0*/  UIMAD.WIDE.U32 UR30, UR25, UR10, UR30 ;  /* 0x0000000a191e72a5 */ /* 0x000fe2000f8e001e */
[----:B------:R-:W-:Y:S01]  /*3ab0*/  IMAD R22, R22, UR6, RZ ;  /* 0x0000000616167c24 */ /* 0x000fe2000f8e02ff */
[----:B------:R-:W-:Y:S01]  /*3ac0*/  UIMAD UR28, UR25, UR11, UR28 ;  /* 0x0000000b191c72a4 */ /* 0x000fe2000f8e021c */
[----:B------:R-:W-:-:S02]  /*3ad0*/  LEA.HI R200, R200, R197, RZ, 0x5 ;  /* 0x000000c5c8c87211 */ /* 0x000fc400078f28ff */
[----:B------:R-:W-:Y:S01]  /*3ae0*/  ULDC.64 UR10, c[0x0][0x3c8] ;  /* 0x0000f200000a7ab9 */ /* 0x000fe20000000a00 */
[----:B------:R-:W-:Y:S01]  /*3af0*/  UIADD3 UR28, UR31, UR28, URZ ;  /* 0x0000001c1f1c7290 */ /* 0x000fe2000fffe03f */
[C---:B------:R-:W-:Y:S01]  /*3b00*/  IMAD R201, R198.reuse, UR7, R22 ;  /* 0x00000007c6c97c24 */ /* 0x040fe2000f8e0216 */
[----:B------:R-:W-:Y:S01]  /*3b10*/  ULEA UR5, UP0, UR30, UR10, 0x2 ;  /* 0x0000000a1e057291 */ /* 0x000fe2000f80103f */
[----:B------:R-:W-:Y:S01]  /*3b20*/  IMAD.WIDE.U32 R198, R198, UR6, R24 ;  /* 0x00000006c6c67c25 */ /* 0x000fe2000f8e0018 */
[----:B------:R-:W-:Y:S02]  /*3b30*/  ISETP.GE.AND P5, PT, R5, UR23, PT ;  /* 0x0000001705007c0c */ /* 0x000fe4000bfa6270 */
[----:B------:R-:W-:Y:S01]  /*3b40*/  ULEA.HI.X UR28, UR30, UR11, UR28, 0x2, UP0 ;  /* 0x0000000b1e1c7291 */ /* 0x000fe200080f141c */
[----:B------:R-:W-:Y:S01]  /*3b50*/  IMAD.IADD R201, R199, 0x1, R201 ;  /* 0x00000001c7c97824 */ /* 0x000fe200078e02c9 */
[----:B------:R-:W-:Y:S01]  /*3b60*/  SHF.R.S32.HI R5, RZ, 0x5, R200 ;  /* 0x00000005ff057819 */ /* 0x000fe200000114c8 */
[----:B------:R-:W-:Y:S01]  /*3b70*/  IMAD.U32 R204, RZ, RZ, UR5 ;  /* 0x00000005ffcc7e24 */ /* 0x000fe2000f8e00ff */
[----:B------:R-:W-:Y:S01]  /*3b80*/  ULDC.64 UR10, c[0x0][0x220] ;  /* 0x00008800000a7ab9 */ /* 0x000fe20000000a00 */
[----:B------:R-:W-:-:S04]  /*3b90*/  DEPBAR.LE SB0, 0x0 ;  /* 0x000080000000791a */ /* 0x000fc80000000000 */
[----:B------:R-:W-:Y:S01]  /*3ba0*/  IMAD.U32 R205, RZ, RZ, UR28 ;  /* 0x0000001cffcd7e24 */ /* 0x000fe2000f8e00ff */
[C---:B------:R-:W-:Y:S01]  /*3bb0*/  LEA R65, P1, R198.reuse, UR10, 0x1 ;  /* 0x0000000ac6417c11 */ /* 0x040fe2000f8208ff */
[----:B------:R-:W-:Y:S01]  /*3bc0*/  ULDC UR5, c[0x0][0x2e8] ;  /* 0x0000ba0000057ab9 */ /* 0x000fe20000000800 */
[----:B------:R-:W-:Y:S02]  /*3bd0*/  ISETP.GE.AND P2, PT, R3, UR23, PT ;  /* 0x0000001703007c0c */ /* 0x000fe4000bf46270 */
[----:B------:R1:W5:Y:S01]  /*3be0*/  LDG.E R204, desc[UR20][R204.64] ;  /* 0x00000014cccc7981 */ /* 0x000362000c1e1900 */
[----:B------:R-:W-:Y:S01]  /*3bf0*/  LEA.HI.X R64, R198, UR11, R201, 0x1, P1 ;  /* 0x0000000bc6407c11 */ /* 0x000fe200088f0cc9 */
[----:B------:R-:W-:Y:S01]  /*3c00*/  BAR.SYNC.DEFER_BLOCKING 0x0 ;  /* 0x0000000000007b1d */ /* 0x000fe20000010000 */
[----:B------:R-:W-:Y:S01]  /*3c10*/  ISETP.GE.AND P1, PT, R20, UR23, PT ;  /* 0x0000001714007c0c */ /* 0x000fe2000bf26270 */
[----:B------:R-:W-:Y:S01]  /*3c20*/  IMAD.U32 R3, RZ, RZ, UR24 ;  /* 0x00000018ff037e24 */ /* 0x000fe2000f8e00ff */
[----:B------:R-:W-:-:S03]  /*3c30*/  ISETP.GE.AND P6, PT, R10, UR23, PT ;  /* 0x000000170a007c0c */ /* 0x000fc6000bfc6270 */
[----:B------:R-:W1:Y:S01]  /*3c40*/  MUFU.RCP R202, UR5 ;  /* 0x0000000500ca7d08 */ /* 0x000e620008001000 */
[----:B------:R-:W-:Y:S07]  /*3c50*/  BSSY B0, `(.L_x_2519) ;  /* 0x000000e000007945 */ /* 0x000fee0003800000 */
[----:B------:R1:W-:Y:S01]  /*3c60*/  @P1 STS.128 [R241+0xa000], RZ ;  /* 0x00a000fff1001388 */ /* 0x0003e20000000c00 */
[----:B------:R-:W-:Y:S01]  /*3c70*/  LEA R203, R5, UR27, 0x4 ;  /* 0x0000001b05cb7c11 */ /* 0x000fe2000f8e20ff */
[----:B------:R-:W-:Y:S06]  /*3c80*/  @P1 BRA `(.L_x_2520) ;  /* 0x0000000000281947 */ /* 0x000fec0003800000 */
        /* <DEDUP_REMOVED lines=10> */
.L_x_2520:
[----:B------:R-:W-:Y:S05]  /*3d30*/  BSYNC B0 ;  /* 0x0000000000007941 */ /* 0x000fea0003800000 */
.L_x_2519:
        /* <DEDUP_REMOVED lines=19> */
.L_x_2522:
[----:B------:R-:W-:Y:S05]  /*3e70*/  BSYNC B0 ;  /* 0x0000000000007941 */ /* 0x000fea0003800000 */
.L_x_2521:
        /* <DEDUP_REMOVED lines=17> */
.L_x_2524:
[----:B------:R-:W-:Y:S05]  /*3f90*/  BSYNC B0 ;  /* 0x0000000000007941 */ /* 0x000fea0003800000 */
.L_x_2523:
        /* <DEDUP_REMOVED lines=18> */
.L_x_2526:
[----:B------:R-:W-:Y:S05]  /*40c0*/  BSYNC B0 ;  /* 0x0000000000007941 */ /* 0x000fea0003800000 */
.L_x_2525:
        /* <DEDUP_REMOVED lines=17> */
.L_x_2528:
[----:B------:R-:W-:Y:S05]  /*41e0*/  BSYNC B0 ;  /* 0x0000000000007941 */ /* 0x000fea0003800000 */
.L_x_2527:
        /* <DEDUP_REMOVED lines=18> */
.L_x_2530:
[----:B------:R-:W-:Y:S05]  /*4310*/  BSYNC B0 ;  /* 0x0000000000007941 */ /* 0x000fea0003800000 */
.L_x_2529:
        /* <DEDUP_REMOVED lines=18> */
.L_x_2532:
[----:B------:R-:W-:Y:S05]  /*4440*/  BSYNC B0 ;  /* 0x0000000000007941 */ /* 0x000fea0003800000 */
.L_x_2531:
        /* <DEDUP_REMOVED lines=19> */
.L_x_2534:
[----:B------:R-:W-:Y:S05]  /*4580*/  BSYNC B0 ;  /* 0x0000000000007941 */ /* 0x000fea0003800000 */
.L_x_2533:
        /* <DEDUP_REMOVED lines=19> */
.L_x_2536:
[----:B------:R-:W-:Y:S05]  /*46c0*/  BSYNC B0 ;  /* 0x0000000000007941 */ /* 0x000fea0003800000 */
.L_x_2535:
        /* <DEDUP_REMOVED lines=16> */
[----:B-1----:R-:W-:Y:S02]  /*47d0*/  SHF.R.U32.HI R205, RZ, 0x3, R6 ;  /* 0x00000003ffcd7819 */ /* 0x002fe40000011606 */
[----:B------:R-:W-:Y:S02]  /*47e0*/  LOP3.LUT R8, R20, R8, RZ, 0x3c, !PT ;  /* 0x0000000814087212 */ /* 0x000fe400078e3cff */
        /* <DEDUP_REMOVED lines=16> */
.L_x_2538:
[----:B------:R-:W-:Y:S05]  /*48f0*/  BSYNC B0 ;  /* 0x0000000000007941 */ /* 0x000fea0003800000 */
.L_x_2537:
        /* <DEDUP_REMOVED lines=22> */
.L_x_2540:
[----:B------:R-:W-:Y:S05]  /*4a60*/  BSYNC B0 ;  /* 0x0000000000007941 */ /* 0x000fea0003800000 */
.L_x_2539:
[----:B------:R1:W-:Y:S01]  /*4a70*/  @P2 STS.128 [R241+0xf800], RZ ;  /* 0x00f800fff1002388 */ /* 0x0003e20000000c00 */
[----:B------:R-:W-:Y:S04]  /*4a80*/  BSSY B0, `(.L_x_2541) ;  /* 0x0000010000007945 */ /* 0x000fe80003800000 */
[----:B------:R-:W-:Y:S05]  /*4a90*/  @P2 BRA `(.L_x_2542) ;  /* 0x0000000000382947 */ /* 0x000fea0003800000 */
[----:B------:R-:W-:Y:S02]  /*4aa0*/  ULDC UR5, c[0x0][0x2d0] ;  /* 0x0000b40000057ab9 */ /* 0x000fe40000000800 */
[----:B------:R-:W-:-:S13]  /*4ab0*/  ISETP.GE.AND P2, PT, R242, UR5, PT ;  /* 0x00000005f2007c0c */ /* 0x000fda000bf46270 */
[----:B------:R1:W-:Y:S01]  /*4ac0*/  @P2 STS.128 [R241+0xf800], RZ ;  /* 0x00f800fff1002388 */ /* 0x0003e20000000c00 */
[----:B------:R-:W-:Y:S05]  /*4ad0*/  @P2 BRA `(.L_x_2542) ;  /* 0x0000000000282947 */ /* 0x000fea0003800000 */
[----:B--2---:R-:W-:Y:S01]  /*4ae0*/  MOV R4, UR6 ;  /* 0x0000000600047c02 */ /* 0x004fe20008000f00 */
        /* <DEDUP_REMOVED lines=9> */
.L_x_2542:
[----:B------:R-:W-:Y:S05]  /*4b80*/  BSYNC B0 ;  /* 0x0000000000007941 */ /* 0x000fea0003800000 */
.L_x_2541:
        /* <DEDUP_REMOVED lines=17> */
.L_x_2544:
[----:B------:R-:W-:Y:S05]  /*4ca0*/  BSYNC B0 ;  /* 0x0000000000007941 */ /* 0x000fea0003800000 */
.L_x_2543:
        /* <DEDUP_REMOVED lines=17> */
.L_x_2546:
[----:B------:R-:W-:Y:S05]  /*4dc0*/  BSYNC B0 ;  /* 0x0000000000007941 */ /* 0x000fea0003800000 */
.L_x_2545:
        /* <DEDUP_REMOVED lines=17> */
.L_x_2548:
[----:B------:R-:W-:Y:S05]  /*4ee0*/  BSYNC B0 ;  /* 0x0000000000007941 */ /* 0x000fea0003800000 */
.L_x_2547:
        /* <DEDUP_REMOVED lines=17> */
.L_x_2550:
[----:B------:R-:W-:Y:S05]  /*5000*/  BSYNC B0 ;  /* 0x0000000000007941 */ /* 0x000fea0003800000 */
.L_x_2549:
[----:B------:R-:W-:Y:S01]  /*5010*/  LDSM.16.M88.4 R84, [R238] ;  /* 0x00000000ee54783b */ /* 0x000fe20000000200 */
[----:B------:R-:W-:Y:S01]  /*5020*/  LOP3.LUT P0, RZ, R2, 0x2, RZ, 0xc0, !PT ;  /* 0x0000000202ff7812 */ /* 0x000fe2000780c0ff */
[--C-:B------:R-:W-:Y:S01]  /*5030*/  IMAD R196, R240, 0x2, R238.reuse ;  /* 0x00000002f0c47824 */ /* 0x100fe200078e02ee */
[----:B------:R-:W-:Y:S01]  /*5040*/  ULDC UR23, c[0x0][0x39c] ;  /* 0x0000e70000177ab9 */ /* 0x000fe20000000800 */
[----:B------:R-:W3:Y:S01]  /*5050*/  LDSM.16.M88.4 R68, [R237+0x2800] ;  /* 0x00280000ed44783b */ /* 0x000ee20000000200 */
[----:B------:R-:W-:Y:S01]  /*5060*/  SEL R0, R0, 0xfffffff0, !P0 ;  /* 0xfffffff000007807 */ /* 0x000fe20004000000 */
[----:B------:R-:W-:Y:S01]  /*5070*/  VIADD R236, R237, 0x2040 ;  /* 0x00002040edec7836 */ /* 0x000fe20000000000 */
[----:B------:R-:W-:Y:S01]  /*5080*/  LOP3.LUT P0, RZ, R2, 0x4, RZ, 0xc0, !PT ;  /* 0x0000000402ff7812 */ /* 0x000fe2000780c0ff */
[----:B------:R-:W1:Y:S01]  /*5090*/  LDSM.16.M88.4 R56, [R237+0x3000] ;  /* 0x00300000ed38783b */ /* 0x000e620000000200 */
[----:B------:R-:W-:Y:S02]  /*50a0*/  IMAD R2, R239, 0x2, R238 ;  /* 0x00000002ef027824 */ /* 0x000fe400078e02ee */
[----:B-----5:R-:W-:Y:S01]  /*50b0*/  FMUL.FTZ R202, R204, R202 ;  /* 0x000000caccca7220 */ /* 0x020fe20000410000 */
[----:B------:R-:W-:Y:S01]  /*50c0*/  IMAD R233, R0, 0x2, R237 ;  /* 0x0000000200e97824 */ /* 0x000fe200078e02ed */
[----:B------:R-:W-:Y:S01]  /*50d0*/  LDSM.16.M88.4 R128, [R196] ;  /* 0x00000000c480783b */ /* 0x000fe20000000200 */
[----:B------:R-:W-:Y:S01]  /*50e0*/  IMAD R235, R240, 0x2, R2 ;  /* 0x00000002f0eb7824 */ /* 0x000fe200078e0202 */
[----:B------:R-:W-:Y:S01]  /*50f0*/  UISETP.GE.AND UP0, UPT, UR19, 0x2, UPT ;  /* 0x000000021300788c */ /* 0x000fe2000bf06270 */
[----:B------:R-:W-:Y:S01]  /*5100*/  IMAD.SHL.U32 R246, R197, 0x2, RZ ;  /* 0x00000002c5f67824 */ /* 0x000fe200078e00ff */
[----:B------:R-:W2:Y:S01]  /*5110*/  LDSM.16.M88.4 R124, [R233+0x2800] ;  /* 0x00280000e97c783b */ /* 0x000ea20000000200 */
[----:B------:R-:W-:-:S03]  /*5120*/  R2UR UR5, R202 ;  /* 0x00000000ca0572ca */ /* 0x000fc600000e0000 */
[----:B------:R-:W2:Y:S01]  /*5130*/  LDSM.16.M88.4 R120, [R233+0x3000] ;  /* 0x00300000e978783b */ /* 0x000ea20000000200 */
[----:B------:R-:W-:-:S03]  /*5140*/  LOP3.LUT R246, R246, 0x6, RZ, 0xc0, !PT ;  /* 0x00000006f6f67812 */ /* 0x000fc600078ec0ff */
[----:B------:R-:W2:Y:S04]  /*5150*/  LDSM.16.M88.4 R16, [R237+0x5800] ;  /* 0x00580000ed10783b */ /* 0x000ea80000000200 */
[----:B------:R-:W2:Y:S04]  /*5160*/  LDSM.16.M88.4 R48, [R237+0x3800] ;  /* 0x00380000ed30783b */ /* 0x000ea80000000200 */
[----:B------:R-:W2:Y:S04]  /*5170*/  LDSM.16.M88.4 R40, [R237+0x4000] ;  /* 0x00400000ed28783b */ /* 0x000ea80000000200 */
[----:B----4-:R-:W4:Y:S04]  /*5180*/  LDSM.16.M88.4 R24, [R237+0x5000] ;  /* 0x00500000ed18783b */ /* 0x010f280000000200 */
[----:B------:R-:W4:Y:S01]  /*5190*/  LDSM.16.M88.4 R8, [R237+0x6000] ;  /* 0x00600000ed08783b */ /* 0x000f220000000200 */
[C---:B---3--:R-:W-:Y:S03]  /*51a0*/  HMMA.16816.F32 R72, R84.reuse, R68, RZ ;  /* 0x000000445448723c */ /* 0x048fe600000018ff */
[----:B------:R-:W-:Y:S04]  /*51b0*/  LDSM.16.M88.4 R132, [R233+0x3800] ;  /* 0x00380000e984783b */ /* 0x000fe80000000200 */
[----:B------:R-:W-:Y:S01]  /*51c0*/  LDSM.16.M88.4 R160, [R233+0x4000] ;  /* 0x00400000e9a0783b */ /* 0x000fe20000000200 */
[C---:B------:R-:W-:Y:S03]  /*51d0*/  HMMA.16816.F32 R68, R84.reuse, R70, RZ ;  /* 0x000000465444723c */ /* 0x040fe600000018ff */
[----:B------:R-:W-:Y:S03]  /*51e0*/  LDSM.16.M88.4 R80, [R233+0x5000] ;  /* 0x00500000e950783b */ /* 0x000fe60000000200 */
[C---:B-1----:R-:W-:Y:S01]  /*51f0*/  HMMA.16816.F32 R60, R84.reuse, R56, RZ ;  /* 0x00000038543c723c */ /* 0x042fe200000018ff */
[----:B------:R-:W-:Y:S04]  /*5200*/  LDSM.16.M88.4 R76, [R237+0x2000] ;  /* 0x00200000ed4c783b */ /* 0x000fe80000000200 */
[----:B------:R-:W-:Y:S01]  /*5210*/  LDSM.16.M88.4 R108, [R237+0x8000] ;  /* 0x00800000ed6c783b */ /* 0x000fe20000000200 */
[----:B------:R-:W-:Y:S03]  /*5220*/  HMMA.16816.F32 R56, R84, R58, RZ ;  /* 0x0000003a5438723c */ /* 0x000fe600000018ff */
[----:B------:R-:W-:Y:S03]  /*5230*/  LDSM.16.M88.4 R32, [R237+0x4800] ;  /* 0x00480000ed20783b */ /* 0x000fe60000000200 */
[C---:B--2---:R-:W-:Y:S01]  /*5240*/  HMMA.16816.F32 R72, R128.reuse, R124, R72 ;  /* 0x0000007c8048723c */ /* 0x044fe20000001848 */
[----:B------:R-:W-:Y:S04]  /*5250*/  LDSM.16.M88.4 R156, [R237+0x6800] ;  /* 0x00680000ed9c783b */ /* 0x000fe80000000200 */
[----:B------:R-:W-:Y:S01]  /*5260*/  LDSM.16.M88.4 R148, [R237+0x7000] ;  /* 0x00700000ed94783b */ /* 0x000fe20000000200 */
[C---:B------:R-:W-:Y:S03]  /*5270*/  HMMA.16816.F32 R68, R128.reuse, R126, R68 ;  /* 0x0000007e8044723c */ /* 0x040fe60000001844 */
[----:B------:R-:W1:Y:S03]  /*5280*/  LDSM.16.M88.4 R124, [R233+0x5800] ;  /* 0x00580000e97c783b */ /* 0x000e660000000200 */
[C---:B------:R-:W-:Y:S01]  /*5290*/  HMMA.16816.F32 R60, R128.reuse, R120, R60 ;  /* 0x00000078803c723c */ /* 0x040fe2000000183c */
[----:B------:R-:W-:Y:S04]  /*52a0*/  LDSM.16.M88.4 R100, [R237+0x8800] ;  /* 0x00880000ed64783b */ /* 0x000fe80000000200 */
[----:B------:R-:W-:Y:S01]  /*52b0*/  LDSM.16.M88.4 R116, [R237+0x7800] ;  /* 0x00780000ed74783b */ /* 0x000fe20000000200 */
[----:B------:R-:W-:Y:S03]  /*52c0*/  HMMA.16816.F32 R56, R128, R122, R56 ;  /* 0x0000007a8038723c */ /* 0x000fe60000001838 */
[----:B------:R-:W2:Y:S03]  /*52d0*/  LDSM.16.M88.4 R120, [R233+0x6000] ;  /* 0x00600000e978783b */ /* 0x000ea60000000200 */
[C---:B------:R-:W-:Y:S01]  /*52e0*/  HMMA.16816.F32 R20, R84.reuse, R16, RZ ;  /* 0x000000105414723c */ /* 0x040fe200000018ff */
[----:B------:R-:W3:Y:S04]  /*52f0*/  LDSM.16.M88.4 R92, [R237+0x9000] ;  /* 0x00900000ed5c783b */ /* 0x000ee80000000200 */
[----:B------:R-:W3:Y:S01]  /*5300*/  LDSM.16.M88.4 R168, [R237+0x9800] ;  /* 0x00980000eda8783b */ /* 0x000ee20000000200 */
[C---:B------:R-:W-:Y:S03]  /*5310*/  HMMA.16816.F32 R16, R84.reuse, R18, RZ ;  /* 0x000000125410723c */ /* 0x040fe600000018ff */
[----:B------:R-:W3:Y:S03]  /*5320*/  LDSM.16.M88.4 R164, [R233+0x2000] ;  /* 0x00200000e9a4783b */ /* 0x000ee60000000200 */
[C---:B------:R-:W-:Y:S01]  /*5330*/  HMMA.16816.F32 R52, R84.reuse, R48, RZ ;  /* 0x000000305434723c */ /* 0x040fe200000018ff */
[----:B------:R-:W-:Y:S04]  /*5340*/  LDSM.16.M88.4 R140, [R233+0x4800] ;  /* 0x00480000e98c783b */ /* 0x000fe80000000200 */
[----:B------:R-:W-:Y:S01]  /*5350*/  LDSM.16.M88.4 R188, [R233+0x7800] ;  /* 0x00780000e9bc783b */ /* 0x000fe20000000200 */
[C---:B------:R-:W-:Y:S03]  /*5360*/  HMMA.16816.F32 R44, R84.reuse, R40, RZ ;  /* 0x00000028542c723c */ /* 0x040fe600000018ff */
[----:B------:R-:W-:Y:S03]  /*5370*/  LDSM.16.M88.4 R184, [R233+0x9000] ;  /* 0x00900000e9b8783b */ /* 0x000fe60000000200 */
[C---:B------:R-:W-:Y:S01]  /*5380*/  HMMA.16816.F32 R48, R84.reuse, R50, RZ ;  /* 0x000000325430723c */ /* 0x040fe200000018ff */
[----:B------:R-:W-:Y:S04]  /*5390*/  LDSM.16.M88.4 R180, [R233+0x9800] ;  /* 0x00980000e9b4783b */ /* 0x000fe80000000200 */
[----:B------:R-:W0:Y:S01]  /*53a0*/  LDGDEPBAR ;  /* 0x00000000000079af */ /* 0x000e220000000000 */
[C---:B------:R-:W-:Y:S06]  /*53b0*/  HMMA.16816.F32 R40, R84.reuse, R42, RZ ;  /* 0x0000002a5428723c */ /* 0x040fec00000018ff */
[C---:B----4-:R-:W-:Y:S06]  /*53c0*/  HMMA.16816.F32 R28, R84.reuse, R24, RZ ;  /* 0x00000018541c723c */ /* 0x050fec00000018ff */
[C---:B------:R-:W-:Y:S06]  /*53d0*/  HMMA.16816.F32 R12, R84.reuse, R8, RZ ;  /* 0x00000008540c723c */ /* 0x040fec00000018ff */
[C---:B------:R-:W-:Y:S06]  /*53e0*/  HMMA.16816.F32 R8, R84.reuse, R10, RZ ;  /* 0x0000000a5408723c */ /* 0x040fec00000018ff */
[----:B------:R-:W-:Y:S06]  /*53f0*/  HMMA.16816.F32 R24, R84, R26, RZ ;  /* 0x0000001a5418723c */ /* 0x000fec00000018ff */
        /* <DEDUP_REMOVED lines=9> */
[----:B------:R-:W-:Y:S06]  /*5490*/  HMMA.16816.F32 R28, R128, R80, R28 ;  /* 0x00000050801c723c */ /* 0x000fec000000181c */
[----:B------:R-:W-:Y:S01]  /*54a0*/  HMMA.16816.F32 R136, R84, R76, RZ ;  /* 0x0000004c5488723c */ /* 0x000fe200000018ff */
[----:B------:R-:W-:-:S04]  /*54b0*/  VIADD R80, R237, 0x2000 ;  /* 0x00002000ed507836 */ /* 0x000fc80000000000 */
[----:B------:R-:W-:Y:S01]  /*54c0*/  @P0 VIADD R236, R80, 0xffffffc0 ;  /* 0xffffffc050ec0836 */ /* 0x000fe20000000000 */
[----:B------:R-:W-:Y:S03]  /*54d0*/  HMMA.16816.F32 R76, R84, R78, RZ ;  /* 0x0000004e544c723c */ /* 0x000fe600000018ff */
[C---:B------:R-:W-:Y:S01]  /*54e0*/  VIADD R229, R236.reuse, 0x800 ;  /* 0x00000800ece57836 */ /* 0x040fe20000000000 */
[----:B------:R-:W-:Y:S01]  /*54f0*/  LDSM.16.M88.4 R192, [R236] ;  /* 0x00000000ecc0783b */ /* 0x000fe20000000200 */
[C---:B------:R-:W-:Y:S01]  /*5500*/  VIADD R228, R236.reuse, 0x1000 ;  /* 0x00001000ece47836 */ /* 0x040fe20000000000 */
[C---:B--2---:R-:W-:Y:S01]  /*5510*/  HMMA.16816.F32 R12, R128.reuse, R120, R12 ;  /* 0x00000078800c723c */ /* 0x044fe2000000180c */
[C---:B------:R-:W-:Y:S01]  /*5520*/  VIADD R227, R236.reuse, 0x1800 ;  /* 0x00001800ece37836 */ /* 0x040fe20000000000 */
[----:B------:R-:W-:Y:S01]  /*5530*/  LDSM.16.M88.4 R176, [R236+0x800] ;  /* 0x00080000ecb0783b */ /* 0x000fe20000000200 */
[C---:B------:R-:W-:Y:S01]  /*5540*/  VIADD R226, R236.reuse, 0x2000 ;  /* 0x00002000ece27836 */ /* 0x040fe20000000000 */
[C---:B------:R-:W-:Y:S01]  /*5550*/  IADD3 R222, R236.reuse, 0x4000, RZ ;  /* 0x00004000ecde7810 */ /* 0x040fe20007ffe0ff */
[C---:B------:R-:W-:Y:S01]  /*5560*/  VIADD R225, R236.reuse, 0x2800 ;  /* 0x00002800ece17836 */ /* 0x040fe20000000000 */
[----:B------:R-:W-:Y:S01]  /*5570*/  HMMA.16816.F32 R8, R128, R122, R8 ;  /* 0x0000007a8008723c */ /* 0x000fe20000001808 */
[----:B------:R-:W2:Y:S01]  /*5580*/  LDSM.16.M88.4 R120, [R233+0x8800] ;  /* 0x00880000e978783b */ /* 0x000ea20000000200 */
[----:B------:R-:W-:-:S02]  /*5590*/  VIADD R224, R236, 0x3000 ;  /* 0x00003000ece07836 */ /* 0x000fc40000000000 */
[C---:B------:R-:W-:Y:S01]  /*55a0*/  VIADD R223, R236.reuse, 0x3800 ;  /* 0x00003800ecdf7836 */ /* 0x040fe20000000000 */
[----:B------:R-:W-:Y:S01]  /*55b0*/  LDSM.16.M88.4 R172, [R236+0x1000] ;  /* 0x00100000ecac783b */ /* 0x000fe20000000200 */
[C---:B------:R-:W-:Y:S01]  /*55c0*/  HMMA.16816.F32 R112, R84.reuse, R108, RZ ;  /* 0x0000006c5470723c */ /* 0x040fe200000018ff */
[C---:B------:R-:W-:Y:S02]  /*55d0*/  VIADD R221, R236.reuse, 0x4800 ;  /* 0x00004800ecdd7836 */ /* 0x040fe40000000000 */
[C---:B------:R-:W-:Y:S02]  /*55e0*/  VIADD R220, R236.reuse, 0x5000 ;  /* 0x00005000ecdc7836 */ /* 0x040fe40000000000 */
[C---:B------:R-:W-:Y:S01]  /*55f0*/  VIADD R219, R236.reuse, 0x5800 ;  /* 0x00005800ecdb7836 */ /* 0x040fe20000000000 */
[----:B------:R-:W-:Y:S01]  /*5600*/  HMMA.16816.F32 R108, R84, R110, RZ ;  /* 0x0000006e546c723c */ /* 0x000fe200000018ff */
[C---:B------:R-:W-:Y:S02]  /*5610*/  VIADD R218, R236.reuse, 0x6000 ;  /* 0x00006000ecda7836 */ /* 0x040fe40000000000 */
[----:B------:R-:W-:-:S02]  /*5620*/  VIADD R217, R236, 0x6800 ;  /* 0x00006800ecd97836 */ /* 0x000fc40000000000 */
[----:B------:R-:W-:Y:S01]  /*5630*/  VIADD R216, R236, 0x7000 ;  /* 0x00007000ecd87836 */ /* 0x000fe20000000000 */
[C---:B------:R-:W-:Y:S06]  /*5640*/  HMMA.16816.F32 R36, R84.reuse, R32, RZ ;  /* 0x000000205424723c */ /* 0x040fec00000018ff */
[C---:B------:R-:W-:Y:S06]  /*5650*/  HMMA.16816.F32 R4, R84.reuse, R156, RZ ;  /* 0x0000009c5404723c */ /* 0x040fec00000018ff */
[C---:B------:R-:W-:Y:S06]  /*5660*/  HMMA.16816.F32 R152, R84.reuse, R148, RZ ;  /* 0x000000945498723c */ /* 0x040fec00000018ff */
[C---:B------:R-:W-:Y:S06]  /*5670*/  HMMA.16816.F32 R32, R84.reuse, R34, RZ ;  /* 0x000000225420723c */ /* 0x040fec00000018ff */
[C---:B------:R-:W-:Y:S06]  /*5680*/  HMMA.16816.F32 R156, R84.reuse, R158, RZ ;  /* 0x0000009e549c723c */ /* 0x040fec00000018ff */
[----:B------:R-:W-:Y:S06]  /*5690*/  HMMA.16816.F32 R148, R84, R150, RZ ;  /* 0x000000965494723c */ /* 0x000fec00000018ff */
[----:B------:R-:W-:Y:S01]  /*56a0*/  HMMA.16816.F32 R24, R128, R82, R24 ;  /* 0x000000528018723c */ /* 0x000fe20000001818 */
[----:B------:R-:W2:Y:S05]  /*56b0*/  LDSM.16.M88.4 R80, [R2] ;  /* 0x000000000250783b */ /* 0x000eaa0000000200 */
[C---:B------:R-:W-:Y:S06]  /*56c0*/  HMMA.16816.F32 R104, R84.reuse, R100, RZ ;  /* 0x000000645468723c */ /* 0x040fec00000018ff */
[C---:B------:R-:W-:Y:S06]  /*56d0*/  HMMA.16816.F32 R144, R84.reuse, R116, RZ ;  /* 0x000000745490723c */ /* 0x040fec00000018ff */
[C---:B------:R-:W-:Y:S06]  /*56e0*/  HMMA.16816.F32 R100, R84.reuse, R102, RZ ;  /* 0x000000665464723c */ /* 0x040fec00000018ff */
[C---:B---3--:R-:W-:Y:S06]  /*56f0*/  HMMA.16816.F32 R96, R84.reuse, R92, RZ ;  /* 0x0000005c5460723c */ /* 0x048fec00000018ff */
[C---:B------:R-:W-:Y:S06]  /*5700*/  HMMA.16816.F32 R116, R84.reuse, R118, RZ ;  /* 0x000000765474723c */ /* 0x040fec00000018ff */
[C---:B------:R-:W-:Y:S06]  /*5710*/  HMMA.16816.F32 R92, R84.reuse, R94, RZ ;  /* 0x0000005e545c723c */ /* 0x040fec00000018ff */
[C---:B------:R-:W-:Y:S06]  /*5720*/  HMMA.16816.F32 R88, R84.reuse, R168, RZ ;  /* 0x000000a85458723c */ /* 0x040fec00000018ff */
[----:B------:R-:W-:Y:S01]  /*5730*/  HMMA.16816.F32 R84, R84, R170, RZ ;  /* 0x000000aa5454723c */ /* 0x000fe200000018ff */
[----:B------:R-:W-:Y:S05]  /*5740*/  LDSM.16.M88.4 R168, [R236+0x1800] ;  /* 0x00180000eca8783b */ /* 0x000fea0000000200 */
[C---:B------:R-:W-:Y:S06]  /*5750*/  HMMA.16816.F32 R136, R128.reuse, R164, R136 ;  /* 0x000000a48088723c */ /* 0x040fec0000001888 */
[----:B------:R-:W-:Y:S01]  /*5760*/  HMMA.16816.F32 R76, R128, R166, R76 ;  /* 0x000000a6804c723c */ /* 0x000fe2000000184c */
[----:B------:R-:W-:-:S05]  /*5770*/  IMAD.U32 R165, RZ, RZ, UR16 ;  /* 0x00000010ffa57e24 */ /* 0x000fca000f8e00ff */
[----:B-1----:R-:W-:Y:S01]  /*5780*/  HMMA.16816.F32 R112, R128, R124, R112 ;  /* 0x0000007c8070723c */ /* 0x002fe20000001870 */
[----:B------:R-:W-:-:S05]  /*5790*/  IMAD R166, R0, 0x2, R236 ;  /* 0x0000000200a67824 */ /* 0x000fca00078e02ec */
[C---:B------:R-:W-:Y:S01]  /*57a0*/  HMMA.16816.F32 R108, R128.reuse, R126, R108 ;  /* 0x0000007e806c723c */ /* 0x040fe2000000186c */
[----:B------:R-:W1:Y:S05]  /*57b0*/  LDSM.16.M88.4 R124, [R236+0x2800] ;  /* 0x00280000ec7c783b */ /* 0x000e6a0000000200 */
[C---:B------:R-:W-:Y:S06]  /*57c0*/  HMMA.16816.F32 R36, R128.reuse, R140, R36 ;  /* 0x0000008c8024723c */ /* 0x040fec0000001824 */
[C---:B------:R-:W-:Y:S01]  /*57d0*/  HMMA.16816.F32 R32, R128.reuse, R142, R32 ;  /* 0x0000008e8020723c */ /* 0x040fe20000001820 */
[----:B------:R-:W-:Y:S05]  /*57e0*/  LDSM.16.M88.4 R140, [R166] ;  /* 0x00000000a68c783b */ /* 0x000fea0000000200 */
[C---:B----4-:R-:W-:Y:S06]  /*57f0*/  HMMA.16816.F32 R4, R128.reuse, R132, R4 ;  /* 0x000000848004723c */ /* 0x050fec0000001804 */
[C---:B------:R-:W-:Y:S01]  /*5800*/  HMMA.16816.F32 R156, R128.reuse, R134, R156 ;  /* 0x00000086809c723c */ /* 0x040fe2000000189c */
[----:B------:R-:W3:Y:S05]  /*5810*/  LDSM.16.M88.4 R132, [R235] ;  /* 0x00000000eb84783b */ /* 0x000eea0000000200 */
[C---:B------:R-:W-:Y:S06]  /*5820*/  HMMA.16816.F32 R152, R128.reuse, R160, R152 ;  /* 0x000000a08098723c */ /* 0x040fec0000001898 */
[C---:B------:R-:W-:Y:S01]  /*5830*/  HMMA.16816.F32 R148, R128.reuse, R162, R148 ;  /* 0x000000a28094723c */ /* 0x040fe20000001894 */
[----:B------:R-:W4:Y:S05]  /*5840*/  LDSM.16.M88.4 R160, [R236+0x2000] ;  /* 0x00200000eca0783b */ /* 0x000f2a0000000200 */
[C---:B--2---:R-:W-:Y:S06]  /*5850*/  HMMA.16816.F32 R104, R128.reuse, R120, R104 ;  /* 0x000000788068723c */ /* 0x044fec0000001868 */
[C---:B------:R-:W-:Y:S01]  /*5860*/  HMMA.16816.F32 R100, R128.reuse, R122, R100 ;  /* 0x0000007a8064723c */ /* 0x040fe20000001864 */
[----:B------:R-:W2:Y:S05]  /*5870*/  LDSM.16.M88.4 R120, [R236+0x3000] ;  /* 0x00300000ec78783b */ /* 0x000eaa0000000200 */
[C---:B------:R-:W-:Y:S06]  /*5880*/  HMMA.16816.F32 R144, R128.reuse, R188, R144 ;  /* 0x000000bc8090723c */ /* 0x040fec0000001890 */
[C---:B------:R-:W-:Y:S06]  /*5890*/  HMMA.16816.F32 R116, R128.reuse, R190, R116 ;  /* 0x000000be8074723c */ /* 0x040fec0000001874 */
[C---:B------:R-:W-:Y:S06]  /*58a0*/  HMMA.16816.F32 R96, R128.reuse, R184, R96 ;  /* 0x000000b88060723c */ /* 0x040fec0000001860 */
[C---:B------:R-:W-:Y:S06]  /*58b0*/  HMMA.16816.F32 R92, R128.reuse, R186, R92 ;  /* 0x000000ba805c723c */ /* 0x040fec000000185c */
[C---:B------:R-:W-:Y:S06]  /*58c0*/  HMMA.16816.F32 R88, R128.reuse, R180, R88 ;  /* 0x000000b48058723c */ /* 0x040fec0000001858 */
[----:B------:R-:W-:Y:S01]  /*58d0*/  HMMA.16816.F32 R84, R128, R182, R84 ;  /* 0x000000b68054723c */ /* 0x000fe20000001854 */
[----:B------:R-:W2:Y:S05]  /*58e0*/  LDSM.16.M88.4 R128, [R166+0x800] ;  /* 0x00080000a680783b */ /* 0x000eaa0000000200 */
[C---:B------:R-:W-:Y:S06]  /*58f0*/  HMMA.16816.F32 R136, R80.reuse, R192, R136 ;  /* 0x000000c05088723c */ /* 0x040fec0000001888 */
[C---:B------:R-:W-:Y:S06]  /*5900*/  HMMA.16816.F32 R76, R80.reuse, R194, R76 ;  /* 0x000000c2504c723c */ /* 0x040fec000000184c */
[C---:B------:R-:W-:Y:S06]  /*5910*/  HMMA.16816.F32 R72, R80.reuse, R176, R72 ;  /* 0x000000b05048723c */ /* 0x040fec0000001848 */
[C---:B-1----:R-:W-:Y:S06]  /*5920*/  HMMA.16816.F32 R36, R80.reuse, R124, R36 ;  /* 0x0000007c5024723c */ /* 0x042fec0000001824 */
[----:B------:R-:W-:Y:S01]  /*5930*/  HMMA.16816.F32 R32, R80, R126, R32 ;  /* 0x0000007e5020723c */ /* 0x000fe20000001820 */
[----:B------:R-:W1:Y:S05]  /*5940*/  LDSM.16.M88.4 R124, [R236+0x4800] ;  /* 0x00480000ec7c783b */ /* 0x000e6a0000000200 */
[----:B---3--:R-:W-:Y:S06]  /*5950*/  HMMA.16816.F32 R136, R132, R140, R136 ;  /* 0x0000008c8488723c */ /* 0x008fec0000001888 */
[C---:B----4-:R-:W-:Y:S06]  /*5960*/  HMMA.16816.F32 R44, R80.reuse, R160, R44 ;  /* 0x000000a0502c723c */ /* 0x050fec000000182c */
[----:B------:R-:W-:Y:S01]  /*5970*/  HMMA.16816.F32 R40, R80, R162, R40 ;  /* 0x000000a25028723c */ /* 0x000fe20000001828 */
[----:B------:R-:W3:Y:S05]  /*5980*/  LDSM.16.M88.4 R160, [R236+0x3800] ;  /* 0x00380000eca0783b */ /* 0x000eea0000000200 */
[----:B------:R-:W-:Y:S01]  /*5990*/  HMMA.16816.F32 R76, R132, R142, R76 ;  /* 0x0000008e844c723c */ /* 0x000fe2000000184c */
[----:B------:R-:W4:Y:S05]  /*59a0*/  LDSM.16.M88.4 R140, [R236+0x4000] ;  /* 0x00400000ec8c783b */ /* 0x000f2a0000000200 */
[C---:B--2---:R-:W-:Y:S01]  /*59b0*/  HMMA.16816.F32 R28, R80.reuse, R120, R28 ;  /* 0x00000078501c723c */ /* 0x044fe2000000181c */
[----:B------:R-:W-:Y:S01]  /*59c0*/  FMUL.FTZ R138, R138, UR23 ;  /* 0x000000178a8a7c20 */ /* 0x000fe20008410000 */
[----:B------:R-:W-:Y:S01]  /*59d0*/  FMUL.FTZ R139, R139, UR23 ;  /* 0x000000178b8b7c20 */ /* 0x000fe20008410000 */
[----:B------:R-:W-:Y:S01]  /*59e0*/  FMUL.FTZ R0, R136, UR23 ;  /* 0x0000001788007c20 */ /* 0x000fe20008410000 */
[----:B------:R-:W-:Y:S01]  /*59f0*/  FMUL.FTZ R2, R137, UR23 ;  /* 0x0000001789027c20 */ /* 0x000fe20008410000 */
[----:B------:R-:W-:Y:S01]  /*5a00*/  MUFU.TANH R164, R138 ;  /* 0x0000008a00a47308 */ /* 0x000fe20000002400 */
[----:B------:R-:W-:Y:S01]  /*5a10*/  HMMA.16816.F32 R24, R80, R122, R24 ;  /* 0x0000007a5018723c */ /* 0x000fe20000001818 */
[----:B------:R-:W2:Y:S05]  /*5a20*/  LDSM.16.M88.4 R120, [R166+0x1000] ;  /* 0x00100000a678783b */ /* 0x000eaa0000000200 */
[----:B------:R-:W-:Y:S01]  /*5a30*/  HMMA.16816.F32 R72, R132, R128, R72 ;  /* 0x000000808448723c */ /* 0x000fe20000001848 */
[----:B------:R1:W-:Y:S05]  /*5a40*/  MUFU.TANH R167, R139 ;  /* 0x0000008b00a77308 */ /* 0x0003ea0000002400 */
[C---:B------:R-:W-:Y:S01]  /*5a50*/  HMMA.16816.F32 R68, R80.reuse, R178, R68 ;  /* 0x000000b25044723c */ /* 0x040fe20000001844 */
[----:B------:R-:W-:Y:S01]  /*5a60*/  FMUL.FTZ R76, R76, UR23 ;  /* 0x000000174c4c7c20 */ /* 0x000fe20008410000 */
[----:B------:R-:W-:Y:S01]  /*5a70*/  FMUL.FTZ R77, R77, UR23 ;  /* 0x000000174d4d7c20 */ /* 0x000fe20008410000 */
[----:B------:R-:W-:Y:S01]  /*5a80*/  FMUL.FTZ R78, R78, UR23 ;  /* 0x000000174e4e7c20 */ /* 0x000fe20008410000 */
[----:B------:R-:W-:Y:S01]  /*5a90*/  FMUL.FTZ R79, R79, UR23 ;  /* 0x000000174f4f7c20 */ /* 0x000fe20008410000 */
[----:B------:R-:W2:Y:S01]  /*5aa0*/  MUFU.TANH R0, R0 ;  /* 0x0000000000007308 */ /* 0x000ea20000002400 */
[C---:B------:R-:W-:Y:S01]  /*5ab0*/  HMMA.16816.F32 R60, R80.reuse, R172, R60 ;  /* 0x000000ac503c723c */ /* 0x040fe2000000183c */
[----:B-1----:R-:W1:Y:S05]  /*5ac0*/  LDSM.16.M88.4 R136, [R236+0x5000] ;  /* 0x00500000ec88783b */ /* 0x002e6a0000000200 */
[C---:B------:R-:W-:Y:S01]  /*5ad0*/  HMMA.16816.F32 R4, R80.reuse, R124, R4 ;  /* 0x0000007c5004723c */ /* 0x040fe20000001804 */
[----:B------:R-:W-:Y:S05]  /*5ae0*/  MUFU.TANH R2, R2 ;  /* 0x0000000200027308 */ /* 0x000fea0000002400 */
[----:B------:R-:W-:Y:S01]  /*5af0*/  FMUL.FTZ R72, R72, UR23 ;  /* 0x0000001748487c20 */ /* 0x000fe20008410000 */
[----:B------:R-:W-:Y:S01]  /*5b00*/  FMUL.FTZ R73, R73, UR23 ;  /* 0x0000001749497c20 */ /* 0x000fe20008410000 */
[----:B------:R-:W-:Y:S01]  /*5b10*/  FMUL.FTZ R74, R74, UR23 ;  /* 0x000000174a4a7c20 */ /* 0x000fe20008410000 */
[----:B------:R-:W-:Y:S01]  /*5b20*/  FMUL.FTZ R75, R75, UR23 ;  /* 0x000000174b4b7c20 */ /* 0x000fe20008410000 */
[C---:B------:R-:W-:Y:S01]  /*5b30*/  HMMA.16816.F32 R156, R80.reuse, R126, R156 ;  /* 0x0000007e509c723c */ /* 0x040fe2000000189c */
[----:B------:R-:W1:Y:S05]  /*5b40*/  LDSM.16.M88.4 R124, [R236+0x6000] ;  /* 0x00600000ec7c783b */ /* 0x000e6a0000000200 */
[C---:B------:R-:W-:Y:S01]  /*5b50*/  HMMA.16816.F32 R52, R80.reuse, R168, R52 ;  /* 0x000000a85034723c */ /* 0x040fe20000001834 */
[----:B------:R-:W1:Y:S05]  /*5b60*/  MUFU.TANH R168, R76 ;  /* 0x0000004c00a87308 */ /* 0x000e6a0000002400 */
[C---:B---3--:R-:W-:Y:S03]  /*5b70*/  HMMA.16816.F32 R20, R80.reuse, R160, R20 ;  /* 0x000000a05014723c */ /* 0x048fe60000001814 */
[----:B------:R-:W-:Y:S03]  /*5b80*/  MUFU.TANH R169, R77 ;  /* 0x0000004d00a97308 */ /* 0x000fe60000002400 */
[C---:B----4-:R-:W-:Y:S05]  /*5b90*/  HMMA.16816.F32 R12, R80.reuse, R140, R12 ;  /* 0x0000008c500c723c */ /* 0x050fea000000180c */
[----:B------:R-:W3:Y:S01]  /*5ba0*/  MUFU.TANH R160, R78 ;  /* 0x0000004e00a07308 */ /* 0x000ee20000002400 */
[----:B------:R-:W-:Y:S06]  /*5bb0*/  HMMA.16816.F32 R8, R80, R142, R8 ;  /* 0x0000008e5008723c */ /* 0x000fec0000001808 */
[----:B------:R-:W-:Y:S01]  /*5bc0*/  HMMA.16816.F32 R68, R132, R130, R68 ;  /* 0x000000828444723c */ /* 0x000fe20000001844 */
[----:B------:R4:W3:Y:S01]  /*5bd0*/  MUFU.TANH R140, R79 ;  /* 0x0000004f008c7308 */ /* 0x0008e20000002400 */
[----:B------:R-:W3:Y:S04]  /*5be0*/  LDSM.16.M88.4 R128, [R166+0x1800] ;  /* 0x00180000a680783b */ /* 0x000ee80000000200 */
[----:B------:R-:W-:Y:S03]  /*5bf0*/  HMMA.16816.F32 R56, R80, R174, R56 ;  /* 0x000000ae5038723c */ /* 0x000fe60000001838 */
[----:B------:R-:W3:Y:S03]  /*5c00*/  MUFU.TANH R141, R72 ;  /* 0x00000048008d7308 */ /* 0x000ee60000002400 */
[----:B--2---:R-:W-:Y:S05]  /*5c10*/  HMMA.16816.F32 R60, R132, R120, R60 ;  /* 0x00000078843c723c */ /* 0x004fea000000183c */
[----:B------:R-:W-:Y:S01]  /*5c20*/  MUFU.TANH R142, R73 ;  /* 0x00000049008e7308 */ /* 0x000fe20000002400 */
[----:B----4-:R-:W2:Y:S01]  /*5c30*/  LDSM.16.M88.4 R76, [R236+0x5800] ;  /* 0x00580000ec4c783b */ /* 0x010ea20000000200 */
[C---:B-1----:R-:W-:Y:S05]  /*5c40*/  HMMA.16816.F32 R152, R80.reuse, R136, R152 ;  /* 0x000000885098723c */ /* 0x042fea0000001898 */
[----:B------:R-:W-:Y:S01]  /*5c50*/  FMUL.FTZ R68, R68, UR23 ;  /* 0x0000001744447c20 */ /* 0x000fe20008410000 */
[----:B------:R-:W1:Y:S01]  /*5c60*/  MUFU.TANH R143, R74 ;  /* 0x0000004a008f7308 */ /* 0x000e620000002400 */
[----:B------:R-:W-:Y:S01]  /*5c70*/  FMUL.FTZ R69, R69, UR23 ;  /* 0x0000001745457c20 */ /* 0x000fe20008410000 */
[----:B------:R-:W-:Y:S01]  /*5c80*/  FMUL.FTZ R70, R70, UR23 ;  /* 0x0000001746467c20 */ /* 0x000fe20008410000 */
[----:B------:R-:W-:Y:S01]  /*5c90*/  FMUL.FTZ R71, R71, UR23 ;  /* 0x0000001747477c20 */ /* 0x000fe20008410000 */
[----:B------:R-:W-:Y:S04]  /*5ca0*/  HMMA.16816.F32 R48, R80, R170, R48 ;  /* 0x000000aa5030723c */ /* 0x000fe80000001830 */
[----:B------:R4:W1:Y:S02]  /*5cb0*/  MUFU.TANH R161, R75 ;  /* 0x0000004b00a17308 */ /* 0x0008640000002400 */
[----:B------:R-:W-:Y:S01]  /*5cc0*/  HMMA.16816.F32 R56, R132, R122, R56 ;  /* 0x0000007a8438723c */ /* 0x000fe20000001838 */
[----:B------:R-:W-:Y:S01]  /*5cd0*/  FMUL.FTZ R60, R60, UR23 ;  /* 0x000000173c3c7c20 */ /* 0x000fe20008410000 */
[----:B------:R-:W-:Y:S01]  /*5ce0*/  FMUL.FTZ R61, R61, UR23 ;  /* 0x000000173d3d7c20 */ /* 0x000fe20008410000 */
[----:B------:R-:W-:Y:S01]  /*5cf0*/  FMUL.FTZ R62, R62, UR23 ;  /* 0x000000173e3e7c20 */ /* 0x000fe20008410000 */
[----:B------:R-:W-:-:S02]  /*5d00*/  FMUL.FTZ R63, R63, UR23 ;  /* 0x000000173f3f7c20 */ /* 0x000fc40008410000 */
[----:B------:R-:W1:Y:S01]  /*5d10*/  MUFU.TANH R120, R68 ;  /* 0x0000004400787308 */ /* 0x000e620000002400 */
[----:B------:R-:W-:Y:S06]  /*5d20*/  HMMA.16816.F32 R112, R80, R124, R112 ;  /* 0x0000007c5070723c */ /* 0x000fec0000001870 */
[C---:B---3--:R-:W-:Y:S01]  /*5d30*/  HMMA.16816.F32 R52, R132.reuse, R128, R52 ;  /* 0x000000808434723c */ /* 0x048fe20000001834 */
[----:B------:R-:W-:Y:S01]  /*5d40*/  MUFU.TANH R121, R69 ;  /* 0x0000004500797308 */ /* 0x000fe20000002400 */
[----:B----4-:R-:W3:Y:S04]  /*5d50*/  LDSM.16.M88.4 R72, [R236+0x6800] ;  /* 0x00680000ec48783b */ /* 0x010ee80000000200 */
[----:B------:R-:W-:Y:S03]  /*5d60*/  HMMA.16816.F32 R48, R132, R130, R48 ;  /* 0x000000828430723c */ /* 0x000fe60000001830 */
[----:B------:R-:W4:Y:S02]  /*5d70*/  MUFU.TANH R136, R70 ;  /* 0x0000004600887308 */ /* 0x000f240000002400 */
[----:B------:R-:W-:Y:S01]  /*5d80*/  FMUL.FTZ R56, R56, UR23 ;  /* 0x0000001738387c20 */ /* 0x000fe20008410000 */
[----:B--2---:R-:W-:Y:S01]  /*5d90*/  HMMA.16816.F32 R144, R80, R76, R144 ;  /* 0x0000004c5090723c */ /* 0x004fe20000001890 */
[----:B------:R-:W-:Y:S01]  /*5da0*/  FMUL.FTZ R57, R57, UR23 ;  /* 0x0000001739397c20 */ /* 0x000fe20008410000 */
[----:B------:R-:W-:Y:S01]  /*5db0*/  FMUL.FTZ R58, R58, UR23 ;  /* 0x000000173a3a7c20 */ /* 0x000fe20008410000 */
[----:B------:R-:W-:-:S02]  /*5dc0*/  FMUL.FTZ R59, R59, UR23 ;  /* 0x000000173b3b7c20 */ /* 0x000fc40008410000 */
[----:B------:R2:W4:Y:S01]  /*5dd0*/  MUFU.TANH R137, R71 ;  /* 0x0000004700897308 */ /* 0x0005220000002400 */
[C---:B------:R-:W-:Y:S01]  /*5de0*/  HMMA.16816.F32 R116, R80.reuse, R78, R116 ;  /* 0x0000004e5074723c */ /* 0x040fe20000001874 */
[----:B------:R-:W1:Y:S05]  /*5df0*/  LDSM.16.M88.4 R76, [R236+0x7800] ;  /* 0x00780000ec4c783b */ /* 0x000e6a0000000200 */
[C---:B------:R-:W-:Y:S01]  /*5e00*/  HMMA.16816.F32 R108, R80.reuse, R126, R108 ;  /* 0x0000007e506c723c */ /* 0x040fe2000000186c */
[----:B------:R-:W4:Y:S01]  /*5e10*/  MUFU.TANH R122, R60 ;  /* 0x0000003c007a7308 */ /* 0x000f220000002400 */
[----:B------:R-:W-:Y:S01]  /*5e20*/  FMUL.FTZ R52, R52, UR23 ;  /* 0x0000001734347c20 */ /* 0x000fe20008410000 */
[----:B------:R-:W-:Y:S01]  /*5e30*/  FMUL.FTZ R53, R53, UR23 ;  /* 0x0000001735357c20 */ /* 0x000fe20008410000 */
[----:B------:R-:W-:Y:S01]  /*5e40*/  FMUL.FTZ R54, R54, UR23 ;  /* 0x0000001736367c20 */ /* 0x000fe20008410000 */
[----:B------:R-:W-:Y:S01]  /*5e50*/  FMUL.FTZ R55, R55, UR23 ;  /* 0x0000001737377c20 */ /* 0x000fe20008410000 */
[----:B------:R-:W-:Y:S01]  /*5e60*/  FMUL.FTZ R48, R48, UR23 ;  /* 0x0000001730307c20 */ /* 0x000fe20008410000 */
[----:B------:R-:W-:Y:S01]  /*5e70*/  FMUL.FTZ R49, R49, UR23 ;  /* 0x0000001731317c20 */ /* 0x000fe20008410000 */
[----:B------:R-:W-:Y:S01]  /*5e80*/  FMUL.FTZ R50, R50, UR23 ;  /* 0x0000001732327c20 */ /* 0x000fe20008410000 */
[----:B------:R-:W-:Y:S01]  /*5e90*/  MUFU.TANH R123, R61 ;  /* 0x0000003d007b7308 */ /* 0x000fe20000002400 */
[----:B--2---:R-:W2:Y:S01]  /*5ea0*/  LDSM.16.M88.4 R68, [R236+0x7000] ;  /* 0x00700000ec44783b */ /* 0x004ea20000000200 */
[----:B------:R-:W-:Y:S01]  /*5eb0*/  FMUL.FTZ R51, R51, UR23 ;  /* 0x0000001733337c20 */ /* 0x000fe20008410000 */
[C---:B------:R-:W-:Y:S05]  /*5ec0*/  HMMA.16816.F32 R16, R80.reuse, R162, R16 ;  /* 0x000000a25010723c */ /* 0x040fea0000001810 */
[----:B------:R-:W4:Y:S01]  /*5ed0*/  MUFU.TANH R124, R62 ;  /* 0x0000003e007c7308 */ /* 0x000f220000002400 */
[C---:B---3--:R-:W-:Y:S06]  /*5ee0*/  HMMA.16816.F32 R104, R80.reuse, R72, R104 ;  /* 0x000000485068723c */ /* 0x048fec0000001868 */
[C---:B------:R-:W-:Y:S01]  /*5ef0*/  HMMA.16816.F32 R100, R80.reuse, R74, R100 ;  /* 0x0000004a5064723c */ /* 0x040fe20000001864 */
[----:B------:R3:W4:Y:S01]  /*5f00*/  MUFU.TANH R125, R63 ;  /* 0x0000003f007d7308 */ /* 0x0007220000002400 */
[----:B------:R-:W4:Y:S04]  /*5f10*/  LDSM.16.M88.4 R72, [R166+0x2800] ;  /* 0x00280000a648783b */ /* 0x000f280000000200 */
[C---:B------:R-:W-:Y:S03]  /*5f20*/  HMMA.16816.F32 R148, R80.reuse, R138, R148 ;  /* 0x0000008a5094723c */ /* 0x040fe60000001894 */
[----:B------:R-:W4:Y:S03]  /*5f30*/  MUFU.TANH R126, R56 ;  /* 0x00000038007e7308 */ /* 0x000f260000002400 */
[C---:B-1----:R-:W-:Y:S05]  /*5f40*/  HMMA.16816.F32 R84, R80.reuse, R78, R84 ;  /* 0x0000004e5054723c */ /* 0x042fea0000001854 */
[----:B------:R-:W-:Y:S01]  /*5f50*/  MUFU.TANH R127, R57 ;  /* 0x00000039007f7308 */ /* 0x000fe20000002400 */
[----:B---3--:R-:W1:Y:S01]  /*5f60*/  LDSM.16.M88.4 R60, [R166+0x2000] ;  /* 0x00200000a63c783b */ /* 0x008e620000000200 */
[C---:B------:R-:W-:Y:S06]  /*5f70*/  HMMA.16816.F32 R88, R80.reuse, R76, R88 ;  /* 0x0000004c5058723c */ /* 0x040fec0000001858 */
[----:B------:R-:W3:Y:S01]  /*5f80*/  MUFU.TANH R128, R58 ;  /* 0x0000003a00807308 */ /* 0x000ee20000002400 */
[C---:B--2---:R-:W-:Y:S06]  /*5f90*/  HMMA.16816.F32 R96, R80.reuse, R68, R96 ;  /* 0x000000445060723c */ /* 0x044fec0000001860 */
[----:B------:R-:W-:Y:S01]  /*5fa0*/  HMMA.16816.F32 R92, R80, R70, R92 ;  /* 0x00000046505c723c */ /* 0x000fe2000000185c */
[----:B------:R2:W3:Y:S01]  /*5fb0*/  MUFU.TANH R129, R59 ;  /* 0x0000003b00817308 */ /* 0x0004e20000002400 */
[----:B------:R-:W3:Y:S07]  /*5fc0*/  LDSM.16.M88.4 R68, [R166+0x3800] ;  /* 0x00380000a644783b */ /* 0x000eee0000000200 */
[----:B------:R-:W-:Y:S01]  /*5fd0*/  MUFU.TANH R79, R48 ;  /* 0x00000030004f7308 */ /* 0x000fe20000002400 */
[C---:B----4-:R-:W-:Y:S06]  /*5fe0*/  HMMA.16816.F32 R36, R132.reuse, R72, R36 ;  /* 0x000000488424723c */ /* 0x050fec0000001824 */
[C---:B------:R-:W-:Y:S01]  /*5ff0*/  HMMA.16816.F32 R32, R132.reuse, R74, R32 ;  /* 0x0000004a8420723c */ /* 0x040fe20000001820 */
[----:B------:R-:W-:Y:S01]  /*6000*/  MUFU.TANH R72, R49 ;  /* 0x0000003100487308 */ /* 0x000fe20000002400 */
[----:B--2---:R-:W2:Y:S07]  /*6010*/  LDSM.16.M88.4 R56, [R166+0x3000] ;  /* 0x00300000a638783b */ /* 0x004eae0000000200 */
[----:B------:R-:W-:Y:S01]  /*6020*/  MUFU.TANH R73, R50 ;  /* 0x0000003200497308 */ /* 0x000fe20000002400 */
[C---:B-1----:R-:W-:Y:S06]  /*6030*/  HMMA.16816.F32 R44, R132.reuse, R60, R44 ;  /* 0x0000003c842c723c */ /* 0x042fec000000182c */
[----:B------:R-:W-:Y:S01]  /*6040*/  HMMA.16816.F32 R40, R132, R62, R40 ;  /* 0x0000003e8428723c */ /* 0x000fe20000001828 */
[----:B------:R-:W1:Y:S01]  /*6050*/  LDSM.16.M88.4 R60, [R166+0x4800] ;  /* 0x00480000a63c783b */ /* 0x000e620000000200 */
[----:B------:R4:W-:Y:S01]  /*6060*/  MUFU.TANH R74, R51 ;  /* 0x00000033004a7308 */ /* 0x0009e20000002400 */
[----:B------:R-:W-:Y:S01]  /*6070*/  FMUL.FTZ R36, R36, UR23 ;  /* 0x0000001724247c20 */ /* 0x000fe20008410000 */
[----:B------:R-:W-:Y:S01]  /*6080*/  FMUL.FTZ R37, R37, UR23 ;  /* 0x0000001725257c20 */ /* 0x000fe20008410000 */
[----:B------:R-:W-:Y:S01]  /*6090*/  FMUL.FTZ R39, R39, UR23 ;  /* 0x0000001727277c20 */ /* 0x000fe20008410000 */
[----:B------:R-:W-:-:S02]  /*60a0*/  FMUL.FTZ R38, R38, UR23 ;  /* 0x0000001726267c20 */ /* 0x000fc40008410000 */
[----:B------:R-:W-:Y:S01]  /*60b0*/  FMUL.FTZ R32, R32, UR23 ;  /* 0x0000001720207c20 */ /* 0x000fe20008410000 */
[----:B------:R-:W-:Y:S01]  /*60c0*/  FMUL.FTZ R35, R35, UR23 ;  /* 0x0000001723237c20 */ /* 0x000fe20008410000 */
[----:B------:R-:W1:Y:S01]  /*60d0*/  MUFU.TANH R130, R52 ;  /* 0x0000003400827308 */ /* 0x000e620000002400 */
[----:B---3--:R-:W-:Y:S01]  /*60e0*/  HMMA.16816.F32 R20, R132, R68, R20 ;  /* 0x000000448414723c */ /* 0x008fe20000001814 */
[----:B------:R-:W-:Y:S01]  /*60f0*/  FMUL.FTZ R34, R34, UR23 ;  /* 0x0000001722227c20 */ /* 0x000fe20008410000 */
[----:B------:R-:W-:-:S04]  /*6100*/  FMUL.FTZ R33, R33, UR23 ;  /* 0x0000001721217c20 */ /* 0x000fc80008410000 */
[C---:B------:R-:W-:Y:S01]  /*6110*/  HMMA.16816.F32 R16, R132.reuse, R70, R16 ;  /* 0x000000468410723c */ /* 0x040fe20000001810 */
[----:B------:R-:W-:Y:S01]  /*6120*/  MUFU.TANH R76, R53 ;  /* 0x00000035004c7308 */ /* 0x000fe20000002400 */
[----:B----4-:R-:W3:Y:S01]  /*6130*/  LDSM.16.M88.4 R48, [R166+0x5000] ;  /* 0x00500000a630783b */ /* 0x010ee20000000200 */
[----:B------:R-:W-:Y:S01]  /*6140*/  FMUL.FTZ R44, R44, UR23 ;  /* 0x000000172c2c7c20 */ /* 0x000fe20008410000 */
[----:B------:R-:W-:Y:S01]  /*6150*/  FMUL.FTZ R45, R45, UR23 ;  /* 0x000000172d2d7c20 */ /* 0x000fe20008410000 */
[----:B------:R-:W-:Y:S01]  /*6160*/  FMUL.FTZ R46, R46, UR23 ;  /* 0x000000172e2e7c20 */ /* 0x000fe20008410000 */
[----:B------:R-:W-:Y:S01]  /*6170*/  FMUL.FTZ R47, R47, UR23 ;  /* 0x000000172f2f7c20 */ /* 0x000fe20008410000 */
[----:B------:R-:W-:Y:S01]  /*6180*/  FMUL.FTZ R40, R40, UR23 ;  /* 0x0000001728287c20 */ /* 0x000fe20008410000 */
[----:B------:R-:W-:Y:S01]  /*6190*/  FMUL.FTZ R41, R41, UR23 ;  /* 0x0000001729297c20 */ /* 0x000fe20008410000 */
[----:B------:R-:W4:Y:S01]  /*61a0*/  MUFU.TANH R77, R54 ;  /* 0x00000036004d7308 */ /* 0x000f220000002400 */
[----:B--2---:R-:W-:Y:S01]  /*61b0*/  HMMA.16816.F32 R28, R132, R56, R28 ;  /* 0x00000038841c723c */ /* 0x004fe2000000181c */
[----:B------:R-:W-:Y:S01]  /*61c0*/  FMUL.FTZ R42, R42, UR23 ;  /* 0x000000172a2a7c20 */ /* 0x000fe20008410000 */
[----:B------:R-:W-:-:S04]  /*61d0*/  FMUL.FTZ R43, R43, UR23 ;  /* 0x000000172b2b7c20 */ /* 0x000fc80008410000 */
[C---:B------:R-:W-:Y:S01]  /*61e0*/  HMMA.16816.F32 R24, R132.reuse, R58, R24 ;  /* 0x0000003a8418723c */ /* 0x040fe20000001818 */
[----:B------:R2:W4:Y:S01]  /*61f0*/  MUFU.TANH R78, R55 ;  /* 0x00000037004e7308 */ /* 0x0005220000002400 */
[----:B------:R-:W4:Y:S01]  /*6200*/  LDSM.16.M88.4 R56, [R166+0x5800] ;  /* 0x00580000a638783b */ /* 0x000f220000000200 */
[----:B------:R-:W-:Y:S01]  /*6210*/  FMUL.FTZ R80, R22, UR23 ;  /* 0x0000001716507c20 */ /* 0x000fe20008410000 */
[----:B------:R-:W-:Y:S02]  /*6220*/  FMUL.FTZ R71, R21, UR23 ;  /* 0x0000001715477c20 */ /* 0x000fe40008410000 */
[C---:B-1----:R-:W-:Y:S03]  /*6230*/  HMMA.16816.F32 R4, R132.reuse, R60, R4 ;  /* 0x0000003c8404723c */ /* 0x042fe60000001804 */
[----:B------:R-:W1:Y:S01]  /*6240*/  MUFU.TANH R75, R44 ;  /* 0x0000002c004b7308 */ /* 0x000e620000002400 */
[----:B------:R-:W-:Y:S01]  /*6250*/  FMUL.FTZ R22, R18, UR23 ;  /* 0x0000001712167c20 */ /* 0x000fe20008410000 */
[----:B------:R-:W-:Y:S01]  /*6260*/  FMUL.FTZ R21, R16, UR23 ;  /* 0x0000001710157c20 */ /* 0x000fe20008410000 */
[----:B------:R-:W-:Y:S05]  /*6270*/  HMMA.16816.F32 R156, R132, R62, R156 ;  /* 0x0000003e849c723c */ /* 0x000fea000000189c */
[----:B------:R-:W-:Y:S01]  /*6280*/  MUFU.TANH R68, R45 ;  /* 0x0000002d00447308 */ /* 0x000fe20000002400 */
[----:B--2---:R-:W2:Y:S01]  /*6290*/  LDSM.16.M88.4 R52, [R166+0x4000] ;  /* 0x00400000a634783b */ /* 0x004ea20000000200 */
[----:B------:R-:W-:Y:S01]  /*62a0*/  FMUL.FTZ R28, R28, UR23 ;  /* 0x000000171c1c7c20 */ /* 0x000fe20008410000 */
[----:B------:R-:W-:Y:S01]  /*62b0*/  FMUL.FTZ R31, R31, UR23 ;  /* 0x000000171f1f7c20 */ /* 0x000fe20008410000 */
[----:B------:R-:W-:-:S04]  /*62c0*/  FMUL.FTZ R29, R29, UR23 ;  /* 0x000000171d1d7c20 */ /* 0x000fc80008410000 */
[----:B------:R-:W1:Y:S01]  /*62d0*/  MUFU.TANH R69, R46 ;  /* 0x0000002e00457308 */ /* 0x000e620000002400 */
[C---:B---3--:R-:W-:Y:S06]  /*62e0*/  HMMA.16816.F32 R152, R132.reuse, R48, R152 ;  /* 0x000000308498723c */ /* 0x048fec0000001898 */
[----:B------:R-:W-:Y:S01]  /*62f0*/  HMMA.16816.F32 R148, R132, R50, R148 ;  /* 0x000000328494723c */ /* 0x000fe20000001894 */
[----:B------:R3:W1:Y:S01]  /*6300*/  MUFU.TANH R70, R47 ;  /* 0x0000002f00467308 */ /* 0x0006620000002400 */
[----:B------:R-:W1:Y:S02]  /*6310*/  LDSM.16.M88.4 R48, [R166+0x7000] ;  /* 0x00700000a630783b */ /* 0x000e640000000200 */
[----:B------:R-:W-:Y:S01]  /*6320*/  FMUL.FTZ R159, R159, UR23 ;  /* 0x000000179f9f7c20 */ /* 0x000fe20008410000 */
[----:B------:R-:W-:Y:S01]  /*6330*/  FMUL.FTZ R156, R156, UR23 ;  /* 0x000000179c9c7c20 */ /* 0x000fe20008410000 */
[----:B------:R-:W-:-:S03]  /*6340*/  FMUL.FTZ R158, R158, UR23 ;  /* 0x000000179e9e7c20 */ /* 0x000fc60008410000 */
[----:B------:R-:W1:Y:S01]  /*6350*/  MUFU.TANH R60, R40 ;  /* 0x00000028003c7308 */ /* 0x000e620000002400 */
[----:B----4-:R-:W-:Y:S01]  /*6360*/  HMMA.16816.F32 R144, R132, R56, R144 ;  /* 0x000000388490723c */ /* 0x010fe20000001890 */
[----:B------:R-:W-:-:S05]  /*6370*/  FMUL.FTZ R157, R157, UR23 ;  /* 0x000000179d9d7c20 */ /* 0x000fca0008410000 */
[C---:B------:R-:W-:Y:S01]  /*6380*/  HMMA.16816.F32 R116, R132.reuse, R58, R116 ;  /* 0x0000003a8474723c */ /* 0x040fe20000001874 */
[----:B------:R-:W-:Y:S01]  /*6390*/  MUFU.TANH R61, R41 ;  /* 0x00000029003d7308 */ /* 0x000fe20000002400 */
[----:B---3--:R-:W3:Y:S01]  /*63a0*/  LDSM.16.M88.4 R44, [R166+0x6000] ;  /* 0x00600000a62c783b */ /* 0x008ee20000000200 */
        /* <DEDUP_REMOVED lines=9> */
[----:B------:R-:W-:Y:S01]  /*6440*/  FMUL.FTZ R154, R154, UR23 ;  /* 0x000000179a9a7c20 */ /* 0x000fe20008410000 */
[----:B------:R-:W-:Y:S01]  /*6450*/  FMUL.FTZ R150, R150, UR23 ;  /* 0x0000001796967c20 */ /* 0x000fe20008410000 */
[----:B------:R-:W-:-:S02]  /*6460*/  FMUL.FTZ R155, R155, UR23 ;  /* 0x000000179b9b7c20 */ /* 0x000fc40008410000 */
[----:B------:R-:W-:Y:S01]  /*6470*/  HMMA.16816.F32 R8, R132, R54, R8 ;  /* 0x000000368408723c */ /* 0x000fe20000001808 */
[----:B------:R2:W4:Y:S01]  /*6480*/  MUFU.TANH R63, R43 ;  /* 0x0000002b003f7308 */ /* 0x0005220000002400 */
[----:B------:R-:W4:Y:S01]  /*6490*/  LDSM.16.M88.4 R52, [R166+0x6800] ;  /* 0x00680000a634783b */ /* 0x000f220000000200 */
[----:B------:R-:W-:Y:S01]  /*64a0*/  FMUL.FTZ R145, R145, UR23 ;  /* 0x0000001791917c20 */ /* 0x000fe20008410000 */
[----:B------:R-:W-:Y:S01]  /*64b0*/  FMUL.FTZ R144, R144, UR23 ;  /* 0x0000001790907c20 */ /* 0x000fe20008410000 */
[----:B------:R-:W-:-:S03]  /*64c0*/  FMUL.FTZ R147, R147, UR23 ;  /* 0x0000001793937c20 */ /* 0x000fc60008410000 */
[----:B------:R-:W-:Y:S01]  /*64d0*/  FMUL.FTZ R116, R116, UR23 ;  /* 0x0000001774747c20 */ /* 0x000fe20008410000 */
[----:B------:R3:W-:Y:S01]  /*64e0*/  MUFU.TANH R56, R36 ;  /* 0x0000002400387308 */ /* 0x0007e20000002400 */
[----:B-1----:R-:W-:Y:S01]  /*64f0*/  HMMA.16816.F32 R92, R132, R50, R92 ;  /* 0x00000032845c723c */ /* 0x002fe2000000185c */
[----:B------:R-:W-:Y:S01]  /*6500*/  FMUL.FTZ R118, R118, UR23 ;  /* 0x0000001776767c20 */ /* 0x000fe20008410000 */
[----:B------:R-:W-:Y:S01]  /*6510*/  FMUL.FTZ R117, R117, UR23 ;  /* 0x0000001775757c20 */ /* 0x000fe20008410000 */
[----:B------:R-:W-:-:S03]  /*6520*/  FMUL.FTZ R119, R119, UR23 ;  /* 0x0000001777777c20 */ /* 0x000fc60008410000 */
[----:B------:R-:W-:Y:S01]  /*6530*/  HMMA.16816.F32 R96, R132, R48, R96 ;  /* 0x000000308460723c */ /* 0x000fe20000001860 */
[----:B------:R1:W-:Y:S01]  /*6540*/  MUFU.TANH R51, R28 ;  /* 0x0000001c00337308 */ /* 0x0003e20000002400 */
[----:B--2---:R-:W2:Y:S01]  /*6550*/  LDSM.16.M88.4 R40, [R166+0x7800] ;  /* 0x00780000a628783b */ /* 0x004ea20000000200 */
[----:B------:R-:W-:Y:S01]  /*6560*/  FMUL.FTZ R20, R12, UR23 ;  /* 0x000000170c147c20 */ /* 0x000fe20008410000 */
[----:B------:R-:W-:-:S04]  /*6570*/  DEPBAR.LE SB0, 0x0 ;  /* 0x000080000000791a */ /* 0x000fc80000000000 */
[----:B------:R-:W-:Y:S01]  /*6580*/  FMUL.FTZ R18, R10, UR23 ;  /* 0x000000170a127c20 */ /* 0x000fe20008410000 */
[----:B------:R-:W-:Y:S01]  /*6590*/  MUFU.TANH R83, R21 ;  /* 0x0000001500537308 */ /* 0x000fe20000002400 */
[----:B---3--:R-:W-:Y:S01]  /*65a0*/  LOP3.LUT R36, R200, 0xffffffe0, RZ, 0xc0, !PT ;  /* 0xffffffe0c8247812 */ /* 0x008fe200078ec0ff */
[----:B------:R-:W-:Y:S01]  /*65b0*/  HMMA.16816.F32 R112, R132, R44, R112 ;  /* 0x0000002c8470723c */ /* 0x000fe20000001870 */
[----:B------:R-:W-:-:S03]  /*65c0*/  FMUL.FTZ R19, R8, UR23 ;  /* 0x0000001708137c20 */ /* 0x000fc60008410000 */
[----:B------:R-:W-:Y:S02]  /*65d0*/  IMAD.IADD R36, R197, 0x1, -R36 ;  /* 0x00000001c5247824 */ /* 0x000fe400078e0a24 */
[----:B------:R3:W-:Y:S01]  /*65e0*/  MUFU.TANH R44, R32 ;  /* 0x00000020002c7308 */ /* 0x0007e20000002400 */
[----:B-1----:R-:W-:Y:S01]  /*65f0*/  FMUL.FTZ R28, R23, UR23 ;  /* 0x00000017171c7c20 */ /* 0x002fe20008410000 */
[----:B------:R-:W-:Y:S01]  /*6600*/  FMUL.FTZ R23, R17, UR23 ;  /* 0x0000001711177c20 */ /* 0x000fe20008410000 */
[C---:B------:R-:W-:Y:S01]  /*6610*/  HMMA.16816.F32 R108, R132.reuse, R46, R108 ;  /* 0x0000002e846c723c */ /* 0x040fe2000000186c */
[----:B------:R-:W-:Y:S01]  /*6620*/  FMUL.FTZ R17, R146, UR23 ;  /* 0x0000001792117c20 */ /* 0x000fe20008410000 */
[----:B------:R-:W-:Y:S01]  /*6630*/  FMUL.FTZ R92, R92, UR23 ;  /* 0x000000175c5c7c20 */ /* 0x000fe20008410000 */
[----:B------:R-:W-:Y:S01]  /*6640*/  FMUL.FTZ R94, R94, UR23 ;  /* 0x000000175e5e7c20 */ /* 0x000fe20008410000 */
[----:B------:R-:W-:Y:S01]  /*6650*/  FMUL.FTZ R96, R96, UR23 ;  /* 0x0000001760607c20 */ /* 0x000fe20008410000 */
[----:B------:R1:W-:Y:S01]  /*6660*/  MUFU.TANH R82, R28 ;  /* 0x0000001c00527308 */ /* 0x0003e20000002400 */
[C---:B----4-:R-:W-:Y:S01]  /*6670*/  HMMA.16816.F32 R104, R132.reuse, R52, R104 ;  /* 0x000000348468723c */ /* 0x050fe20000001868 */
[----:B------:R-:W-:Y:S01]  /*6680*/  FMUL.FTZ R98, R98, UR23 ;  /* 0x0000001762627c20 */ /* 0x000fe20008410000 */
[----:B------:R-:W-:Y:S01]  /*6690*/  FMUL.FTZ R97, R97, UR23 ;  /* 0x0000001761617c20 */ /* 0x000fe20008410000 */
[----:B------:R-:W-:Y:S01]  /*66a0*/  FMUL.FTZ R99, R99, UR23 ;  /* 0x0000001763637c20 */ /* 0x000fe20008410000 */
[----:B------:R-:W-:Y:S01]  /*66b0*/  FMUL.FTZ R93, R93, UR23 ;  /* 0x000000175d5d7c20 */ /* 0x000fe20008410000 */
[----:B------:R-:W-:Y:S01]  /*66c0*/  FMUL.FTZ R95, R95, UR23 ;  /* 0x000000175f5f7c20 */ /* 0x000fe20008410000 */
[C---:B------:R-:W-:Y:S01]  /*66d0*/  HMMA.16816.F32 R100, R132.reuse, R54, R100 ;  /* 0x000000368464723c */ /* 0x040fe20000001864 */
[----:B------:R-:W-:Y:S01]  /*66e0*/  FMUL.FTZ R52, R25, UR23 ;  /* 0x0000001719347c20 */ /* 0x000fe20008410000 */
[----:B---3--:R-:W-:Y:S01]  /*66f0*/  SHF.R.S32.HI R32, RZ, 0x1f, R36 ;  /* 0x0000001fff207819 */ /* 0x008fe20000011424 */
[----:B------:R-:W-:Y:S01]  /*6700*/  FMUL.FTZ R25, R13, UR23 ;  /* 0x000000170d197c20 */ /* 0x000fe20008410000 */
[----:B------:R3:W-:Y:S01]  /*6710*/  MUFU.TANH R10, R31 ;  /* 0x0000001f000a7308 */ /* 0x0007e20000002400 */
[----:B------:R-:W-:Y:S01]  /*6720*/  FMUL.FTZ R53, R151, UR23 ;  /* 0x0000001797357c20 */ /* 0x000fe20008410000 */
[----:B------:R-:W-:Y:S01]  /*6730*/  LEA.HI R32, R32, R36, RZ, 0x2 ;  /* 0x0000002420207211 */ /* 0x000fe200078f10ff */
[----:B------:R-:W-:Y:S01]  /*6740*/  FMUL.FTZ R36, R4, UR23 ;  /* 0x0000001704247c20 */ /* 0x000fe20008410000 */
[----:B------:R-:W-:Y:S01]  /*6750*/  FMUL.FTZ R54, R149, UR23 ;  /* 0x0000001795367c20 */ /* 0x000fe20008410000 */
[----:B------:R-:W-:Y:S01]  /*6760*/  FMUL.FTZ R55, R148, UR23 ;  /* 0x0000001794377c20 */ /* 0x000fe20008410000 */
[----:B------:R-:W-:Y:S01]  /*6770*/  LEA.HI.SX32 R203, R32, R203, 0x1e ;  /* 0x000000cb20cb7211 */ /* 0x000fe200078ff2ff */
[C---:B--2---:R-:W-:Y:S01]  /*6780*/  HMMA.16816.F32 R88, R132.reuse, R40, R88 ;  /* 0x000000288458723c */ /* 0x044fe20000001858 */
[----:B------:R-:W-:Y:S01]  /*6790*/  FMUL.FTZ R32, R30, UR23 ;  /* 0x000000171e207c20 */ /* 0x000fe20008410000 */
[----:B------:R-:W-:Y:S01]  /*67a0*/  FMUL.FTZ R30, R24, UR23 ;  /* 0x00000017181e7c20 */ /* 0x000fe20008410000 */
[----:B------:R-:W-:Y:S01]  /*67b0*/  IADD3 R165, -R165, 0x1, R203 ;  /* 0x00000001a5a57810 */ /* 0x000fe20007ffe1cb */
[----:B-1----:R-:W-:Y:S01]  /*67c0*/  IMAD.MOV.U32 R28, RZ, RZ, 0x8 ;  /* 0x00000008ff1c7424 */ /* 0x002fe200078e00ff */
[----:B------:R-:W-:Y:S01]  /*67d0*/  MUFU.TANH R81, R23 ;  /* 0x0000001700517308 */ /* 0x000fe20000002400 */
[----:B------:R-:W-:Y:S01]  /*67e0*/  HMMA.16816.F32 R84, R132, R42, R84 ;  /* 0x0000002a8454723c */ /* 0x000fe20000001854 */
[----:B------:R-:W-:Y:S01]  /*67f0*/  FMUL.FTZ R40, R5, UR23 ;  /* 0x0000001705287c20 */ /* 0x000fe20008410000 */
[----:B------:R-:W-:Y:S01]  /*6800*/  VIADD R5, R246, UR18 ;  /* 0x00000012f6057c36 */ /* 0x000fe20008000000 */
[----:B------:R-:W-:Y:S01]  /*6810*/  IADD3 R165, R165, UR22, R3 ;  /* 0x00000016a5a57c10 */ /* 0x000fe2000fffe003 */
[----:B------:R-:W-:Y:S01]  /*6820*/  FMUL.FTZ R24, R15, UR23 ;  /* 0x000000170f187c20 */ /* 0x000fe20008410000 */
[----:B------:R-:W-:Y:S01]  /*6830*/  FMUL.FTZ R15, R112, UR23 ;  /* 0x00000017700f7c20 */ /* 0x000fe20008410000 */
[C---:B---3--:R-:W-:Y:S01]  /*6840*/  VIADD R31, R5.reuse, 0x1 ;  /* 0x00000001051f7836 */ /* 0x048fe20000000000 */
[----:B------:R1:W-:Y:S01]  /*6850*/  MUFU.TANH R13, R30 ;  /* 0x0000001e000d7308 */ /* 0x0003e20000002400 */
[----:B------:R-:W-:-:S02]  /*6860*/  VIADD R41, R5, 0x18 ;  /* 0x0000001805297836 */ /* 0x000fc40000000000 */
[----:B------:R-:W-:Y:S01]  /*6870*/  FMUL.FTZ R115, R115, UR23 ;  /* 0x0000001773737c20 */ /* 0x000fe20008410000 */
[C---:B------:R-:W-:Y:S02]  /*6880*/  VIADD R112, R5.reuse, 0x21 ;  /* 0x0000002105707836 */ /* 0x040fe40000000000 */
[----:B------:R-:W-:Y:S01]  /*6890*/  FMUL.FTZ R114, R114, UR23 ;  /* 0x0000001772727c20 */ /* 0x000fe20008410000 */
[C---:B------:R-:W-:Y:S02]  /*68a0*/  VIADD R43, R5.reuse, 0x29 ;  /* 0x00000029052b7836 */ /* 0x040fe40000000000 */
[----:B------:R-:W-:Y:S01]  /*68b0*/  FMUL.FTZ R108, R108, UR23 ;  /* 0x000000176c6c7c20 */ /* 0x000fe20008410000 */
[C---:B------:R-:W-:Y:S01]  /*68c0*/  VIADD R135, R5.reuse, 0x30 ;  /* 0x0000003005877836 */ /* 0x040fe20000000000 */
[----:B------:R2:W-:Y:S01]  /*68d0*/  MUFU.TANH R50, R35 ;  /* 0x0000002300327308 */ /* 0x0005e20000002400 */
[C---:B------:R-:W-:Y:S02]  /*68e0*/  VIADD R45, R5.reuse, 0x39 ;  /* 0x00000039052d7836 */ /* 0x040fe40000000000 */
[----:B------:R-:W-:Y:S01]  /*68f0*/  FMUL.FTZ R110, R110, UR23 ;  /* 0x000000176e6e7c20 */ /* 0x000fe20008410000 */
[----:B------:R-:W-:Y:S01]  /*6900*/  FMUL.FTZ R8, R90, UR23 ;  /* 0x000000175a087c20 */ /* 0x000fe20008410000 */
[----:B------:R-:W-:-:S02]  /*6910*/  VIADD R149, R5, 0x48 ;  /* 0x0000004805957836 */ /* 0x000fc40000000000 */
[----:B------:R-:W-:Y:S01]  /*6920*/  FMUL.FTZ R104, R104, UR23 ;  /* 0x0000001768687c20 */ /* 0x000fe20008410000 */
[C---:B------:R-:W-:Y:S02]  /*6930*/  VIADD R48, R5.reuse, 0x49 ;  /* 0x0000004905307836 */ /* 0x040fe40000000000 */
[----:B------:R-:W-:Y:S01]  /*6940*/  FMUL.FTZ R106, R106, UR23 ;  /* 0x000000176a6a7c20 */ /* 0x000fe20008410000 */
[----:B------:R3:W-:Y:S01]  /*6950*/  MUFU.TANH R12, R32 ;  /* 0x00000020000c7308 */ /* 0x0007e20000002400 */
[----:B-1----:R-:W-:Y:S01]  /*6960*/  I2FP.F32.S32 R30, R5 ;  /* 0x00000005001e7245 */ /* 0x002fe20000201400 */
[----:B------:R-:W-:Y:S01]  /*6970*/  FMUL.FTZ R7, R86, UR23 ;  /* 0x0000001756077c20 */ /* 0x000fe20008410000 */
[----:B------:R-:W-:Y:S02]  /*6980*/  VIADD R178, R5, 0x61 ;  /* 0x0000006105b27836 */ /* 0x000fe40000000000 */
[----:B------:R-:W-:Y:S01]  /*6990*/  FMUL.FTZ R109, R109, UR23 ;  /* 0x000000176d6d7c20 */ /* 0x000fe20008410000 */
[----:B------:R-:W-:-:S02]  /*69a0*/  VIADD R191, R5, 0x79 ;  /* 0x0000007905bf7836 */ /* 0x000fc40000000000 */
[C---:B------:R-:W-:Y:S01]  /*69b0*/  FFMA.FTZ R4, R30.reuse, UR5, R0 ;  /* 0x000000051e047c23 */ /* 0x040fe20008010000 */
[----:B------:R-:W-:Y:S01]  /*69c0*/  FFMA.FTZ R30, R30, UR5, R164 ;  /* 0x000000051e1e7c23 */ /* 0x000fe200080100a4 */
[----:B------:R-:W-:Y:S01]  /*69d0*/  VIADDMNMX R164, R165, R28, UR22, PT ;  /* 0x00000016a5a47e46 */ /* 0x000fe2000b80011c */
[----:B------:R-:W-:Y:S01]  /*69e0*/  VIADD R0, R5, 0x8 ;  /* 0x0000000805007836 */ /* 0x000fe20000000000 */
[----:B------:R-:W-:Y:S01]  /*69f0*/  VIMNMX R165, R165, UR22, PT ;  /* 0x00000016a5a57c48 */ /* 0x000fe2000bfe0100 */
[C---:B------:R-:W-:Y:S01]  /*6a00*/  VIADD R28, R5.reuse, 0x9 ;  /* 0x00000009051c7836 */ /* 0x040fe20000000000 */
[CC--:B------:R-:W-:Y:S01]  /*6a10*/  ISETP.GE.AND P3, PT, R5.reuse, R164.reuse, PT ;  /* 0x000000a40500720c */ /* 0x0c0fe20003f66270 */
[----:B--2---:R-:W-:Y:S01]  /*6a20*/  VIADD R35, R5, 0x11 ;  /* 0x0000001105237836 */ /* 0x004fe20000000000 */
[CC--:B------:R-:W-:Y:S01]  /*6a30*/  ISETP.GE.AND P0, PT, R0.reuse, R165.reuse, PT ;  /* 0x000000a50000720c */ /* 0x0c0fe20003f06270 */
[----:B------:R-:W-:Y:S01]  /*6a40*/  MUFU.TANH R86, R20 ;  /* 0x0000001400567308 */ /* 0x000fe20000002400 */
[-C--:B------:R-:W-:Y:S01]  /*6a50*/  ISETP.GE.AND P5, PT, R0, R164.reuse, PT ;  /* 0x000000a40000720c */ /* 0x080fe20003fa6270 */
[----:B---3--:R-:W-:Y:S01]  /*6a60*/  FMUL.FTZ R32, R6, UR23 ;  /* 0x0000001706207c20 */ /* 0x008fe20008410000 */
[----:B------:R-:W-:Y:S01]  /*6a70*/  ISETP.GE.AND P6, PT, R31, R165, PT ;  /* 0x000000a51f00720c */ /* 0x000fe20003fc6270 */
[----:B------:R-:W-:Y:S01]  /*6a80*/  FMUL.FTZ R6, R87, UR23 ;  /* 0x0000001757067c20 */ /* 0x000fe20008410000 */
[----:B------:R-:W-:Y:S01]  /*6a90*/  ISETP.GE.AND P1, PT, R31, R164, PT ;  /* 0x000000a41f00720c */ /* 0x000fe20003f26270 */
[----:B------:R-:W-:Y:S01]  /*6aa0*/  VIADD R132, R5, 0xb1 ;  /* 0x000000b105847836 */ /* 0x000fe20000000000 */
[----:B------:R-:W-:Y:S01]  /*6ab0*/  I2FP.F32.S32 R0, R0 ;  /* 0x0000000000007245 */ /* 0x000fe20000201400 */
[----:B------:R1:W-:Y:S01]  /*6ac0*/  MUFU.TANH R87, R22 ;  /* 0x0000001600577308 */ /* 0x0003e20000002400 */
[----:B------:R-:W-:Y:S01]  /*6ad0*/  FSEL R21, R30, -INF , !P3 ;  /* 0xff8000001e157808 */ /* 0x000fe20005800000 */
[----:B------:R-:W-:Y:S01]  /*6ae0*/  FMUL.FTZ R105, R105, UR23 ;  /* 0x0000001769697c20 */ /* 0x000fe20008410000 */
[----:B------:R-:W-:Y:S01]  /*6af0*/  I2FP.F32.S32 R31, R31 ;  /* 0x0000001f001f7245 */ /* 0x000fe20000201400 */
[C---:B------:R-:W-:Y:S01]  /*6b00*/  FFMA.FTZ R23, R0.reuse, UR5, R168 ;  /* 0x0000000500177c23 */ /* 0x040fe200080100a8 */
[----:B------:R-:W-:Y:S01]  /*6b10*/  I2FP.F32.S32 R30, R28 ;  /* 0x0000001c001e7245 */ /* 0x000fe20000201400 */
[----:B------:R-:W-:Y:S01]  /*6b20*/  FFMA.FTZ R160, R0, UR5, R160 ;  /* 0x0000000500a07c23 */ /* 0x000fe200080100a0 */
[CC--:B------:R-:W-:Y:S01]  /*6b30*/  ISETP.GE.AND P2, PT, R28.reuse, R165.reuse, PT ;  /* 0x000000a51c00720c */ /* 0x0c0fe20003f46270 */
[C---:B------:R-:W-:Y:S01]  /*6b40*/  FFMA.FTZ R167, R31.reuse, UR5, R167 ;  /* 0x000000051fa77c23 */ /* 0x040fe200080100a7 */
[-C--:B------:R-:W-:Y:S01]  /*6b50*/  ISETP.GE.AND P3, PT, R28, R164.reuse, PT ;  /* 0x000000a41c00720c */ /* 0x080fe20003f66270 */
[----:B------:R-:W-:Y:S01]  /*6b60*/  FFMA.FTZ R28, R31, UR5, R2 ;  /* 0x000000051f1c7c23 */ /* 0x000fe20008010002 */
[C---:B------:R-:W-:Y:S01]  /*6b70*/  FFMA.FTZ R0, R30.reuse, UR5, R169 ;  /* 0x000000051e007c23 */ /* 0x040fe200080100a9 */
[----:B------:R-:W-:Y:S01]  /*6b80*/  FFMA.FTZ R140, R30, UR5, R140 ;  /* 0x000000051e8c7c23 */ /* 0x000fe2000801008c */
[----:B------:R-:W-:Y:S01]  /*6b90*/  VIADD R30, R5, 0x10 ;  /* 0x00000010051e7836 */ /* 0x000fe20000000000 */
[----:B------:R2:W-:Y:S01]  /*6ba0*/  MUFU.TANH R2, R26 ;  /* 0x0000001a00027308 */ /* 0x0005e20000002400 */
[----:B------:R-:W-:Y:S01]  /*6bb0*/  FSEL R28, R28, -INF , !P6 ;  /* 0xff8000001c1c7808 */ /* 0x000fe20007000000 */
[----:B------:R-:W-:Y:S01]  /*6bc0*/  FMUL.FTZ R107, R107, UR23 ;  /* 0x000000176b6b7c20 */ /* 0x000fe20008410000 */
[----:B-1----:R-:W-:Y:S01]  /*6bd0*/  FSEL R22, R167, -INF , !P1 ;  /* 0xff800000a7167808 */ /* 0x002fe20004800000 */
[----:B------:R-:W-:Y:S01]  /*6be0*/  FMUL.FTZ R101, R101, UR23 ;  /* 0x0000001765657c20 */ /* 0x000fe20008410000 */
[-C--:B------:R-:W-:Y:S01]  /*6bf0*/  ISETP.GE.AND P6, PT, R30, R165.reuse, PT ;  /* 0x000000a51e00720c */ /* 0x080fe20003fc6270 */
[----:B------:R-:W-:Y:S01]  /*6c00*/  FMUL.FTZ R100, R100, UR23 ;  /* 0x0000001764647c20 */ /* 0x000fe20008410000 */
[----:B------:R-:W-:Y:S01]  /*6c10*/  ISETP.GE.AND P1, PT, R30, R164, PT ;  /* 0x000000a41e00720c */ /* 0x000fe20003f26270 */
[----:B------:R1:W-:Y:S01]  /*6c20*/  MUFU.TANH R90, R25 ;  /* 0x00000019005a7308 */ /* 0x0003e20000002400 */
[----:B------:R-:W-:Y:S01]  /*6c30*/  FSEL R23, R23, -INF , !P0 ;  /* 0xff80000017177808 */ /* 0x000fe20004000000 */
[----:B------:R-:W-:Y:S01]  /*6c40*/  FMUL.FTZ R103, R103, UR23 ;  /* 0x0000001767677c20 */ /* 0x000fe20008410000 */
[----:B------:R-:W-:Y:S01]  /*6c50*/  FSEL R20, R160, -INF , !P5 ;  /* 0xff800000a0147808 */ /* 0x000fe20006800000 */
[----:B------:R-:W-:Y:S01]  /*6c60*/  FMUL.FTZ R102, R102, UR23 ;  /* 0x0000001766667c20 */ /* 0x000fe20008410000 */
[----:B------:R-:W-:Y:S01]  /*6c70*/  I2FP.F32.S32 R30, R30 ;  /* 0x0000001e001e7245 */ /* 0x000fe20000201400 */
[----:B------:R-:W-:Y:S01]  /*6c80*/  FMUL.FTZ R88, R88, UR23 ;  /* 0x0000001758587c20 */ /* 0x000fe20008410000 */
[C---:B------:R-:W-:Y:S01]  /*6c90*/  ISETP.GE.AND P0, PT, R35.reuse, R165, PT ;  /* 0x000000a52300720c */ /* 0x040fe20003f06270 */
[----:B------:R3:W-:Y:S01]  /*6ca0*/  MUFU.TANH R16, R29 ;  /* 0x0000001d00107308 */ /* 0x0007e20000002400 */
[-C--:B------:R-:W-:Y:S01]  /*6cb0*/  ISETP.GE.AND P5, PT, R35, R164.reuse, PT ;  /* 0x000000a42300720c */ /* 0x080fe20003fa6270 */
[----:B------:R-:W-:Y:S01]  /*6cc0*/  FFMA.FTZ R31, R30, UR5, R141 ;  /* 0x000000051e1f7c23 */ /* 0x000fe2000801008d */
[----:B------:R-:W-:Y:S01]  /*6cd0*/  FSEL R0, R0, -INF , !P2 ;  /* 0xff80000000007808 */ /* 0x000fe20005000000 */
[----:B------:R-:W-:Y:S01]  /*6ce0*/  FMUL.FTZ R89, R89, UR23 ;  /* 0x0000001759597c20 */ /* 0x000fe20008410000 */
[----:B--2---:R-:W-:Y:S01]  /*6cf0*/  FSEL R26, R140, -INF , !P3 ;  /* 0xff8000008c1a7808 */ /* 0x004fe20005800000 */
[----:B------:R-:W-:Y:S01]  /*6d00*/  FMUL.FTZ R85, R85, UR23 ;  /* 0x0000001755557c20 */ /* 0x000fe20008410000 */
[----:B------:R-:W-:Y:S01]  /*6d10*/  I2FP.F32.S32 R35, R35 ;  /* 0x0000002300237245 */ /* 0x000fe20000201400 */
[----:B------:R2:W-:Y:S01]  /*6d20*/  MUFU.TANH R49, R34 ;  /* 0x0000002200317308 */ /* 0x0005e20000002400 */
[C---:B------:R-:W-:Y:S01]  /*6d30*/  ISETP.GE.AND P2, PT, R41.reuse, R165, PT ;  /* 0x000000a52900720c */ /* 0x040fe20003f46270 */
[----:B-1----:R-:W-:Y:S01]  /*6d40*/  FFMA.FTZ R25, R30, UR5, R143 ;  /* 0x000000051e197c23 */ /* 0x002fe2000801008f */
[-C--:B------:R-:W-:Y:S01]  /*6d50*/  ISETP.GE.AND P3, PT, R41, R164.reuse, PT ;  /* 0x000000a42900720c */ /* 0x080fe20003f66270 */
[C---:B------:R-:W-:Y:S01]  /*6d60*/  FFMA.FTZ R30, R35.reuse, UR5, R142 ;  /* 0x00000005231e7c23 */ /* 0x040fe2000801008e */
[----:B------:R-:W-:Y:S01]  /*6d70*/  I2FP.F32.S32 R41, R41 ;  /* 0x0000002900297245 */ /* 0x000fe20000201400 */
[----:B------:R-:W-:Y:S01]  /*6d80*/  FFMA.FTZ R161, R35, UR5, R161 ;  /* 0x0000000523a17c23 */ /* 0x000fe200080100a1 */
[----:B------:R-:W-:Y:S01]  /*6d90*/  FSEL R31, R31, -INF , !P6 ;  /* 0xff8000001f1f7808 */ /* 0x000fe20007000000 */
[----:B------:R1:W-:Y:S01]  /*6da0*/  MUFU.TANH R131, R24 ;  /* 0x0000001800837308 */ /* 0x0003e20000002400 */
[----:B---3--:R-:W-:Y:S01]  /*6db0*/  FMUL.FTZ R29, R14, UR23 ;  /* 0x000000170e1d7c20 */ /* 0x008fe20008410000 */
[C---:B------:R-:W-:Y:S01]  /*6dc0*/  FFMA.FTZ R35, R41.reuse, UR5, R120 ;  /* 0x0000000529237c23 */ /* 0x040fe20008010078 */
[----:B------:R-:W-:Y:S01]  /*6dd0*/  FFMA.FTZ R136, R41, UR5, R136 ;  /* 0x0000000529887c23 */ /* 0x000fe20008010088 */
[----:B------:R-:W-:Y:S01]  /*6de0*/  FMUL.FTZ R14, R113, UR23 ;  /* 0x00000017710e7c20 */ /* 0x000fe20008410000 */
[C---:B------:R-:W-:Y:S01]  /*6df0*/  IADD3 R41, R5.reuse, 0x19, RZ ;  /* 0x0000001905297810 */ /* 0x040fe20007ffe0ff */
[----:B------:R-:W-:Y:S01]  /*6e00*/  VIADD R113, R5, 0x20 ;  /* 0x0000002005717836 */ /* 0x000fe20000000000 */
[----:B------:R-:W-:Y:S01]  /*6e10*/  FSEL R25, R25, -INF , !P1 ;  /* 0xff80000019197808 */ /* 0x000fe20004800000 */
[----:B------:R3:W-:Y:S01]  /*6e20*/  MUFU.TANH R120, R29 ;  /* 0x0000001d00787308 */ /* 0x0007e20000002400 */
[----:B------:R-:W-:Y:S01]  /*6e30*/  ISETP.GE.AND P6, PT, R41, R165, PT ;  /* 0x000000a52900720c */ /* 0x000fe20003fc6270 */
[----:B--2---:R-:W-:Y:S01]  /*6e40*/  FMUL.FTZ R34, R9, UR23 ;  /* 0x0000001709227c20 */ /* 0x004fe20008410000 */
[-C--:B------:R-:W-:Y:S01]  /*6e50*/  ISETP.GE.AND P1, PT, R41, R164.reuse, PT ;  /* 0x000000a42900720c */ /* 0x080fe20003f26270 */
[----:B------:R-:W-:Y:S01]  /*6e60*/  FMUL.FTZ R9, R91, UR23 ;  /* 0x000000175b097c20 */ /* 0x000fe20008410000 */
[----:B------:R-:W-:Y:S01]  /*6e70*/  I2FP.F32.S32 R41, R41 ;  /* 0x0000002900297245 */ /* 0x000fe20000201400 */
[----:B------:R-:W-:Y:S01]  /*6e80*/  FMUL.FTZ R84, R84, UR23 ;  /* 0x0000001754547c20 */ /* 0x000fe20008410000 */
[----:B------:R-:W-:Y:S01]  /*6e90*/  FSEL R30, R30, -INF , !P0 ;  /* 0xff8000001e1e7808 */ /* 0x000fe20004000000 */
[----:B------:R2:W-:Y:S01]  /*6ea0*/  MUFU.TANH R91, R19 ;  /* 0x00000013005b7308 */ /* 0x0005e20000002400 */
[----:B-1----:R-:W-:Y:S01]  /*6eb0*/  FSEL R24, R161, -INF , !P5 ;  /* 0xff800000a1187808 */ /* 0x002fe20006800000 */
[----:B------:R-:W-:Y:S01]  /*6ec0*/  FFMA.FTZ R137, R41, UR5, R137 ;  /* 0x0000000529897c23 */ /* 0x000fe20008010089 */
[----:B------:R-:W-:Y:S01]  /*6ed0*/  ISETP.GE.AND P0, PT, R113, R165, PT ;  /* 0x000000a57100720c */ /* 0x000fe20003f06270 */
[----:B------:R-:W-:Y:S01]  /*6ee0*/  VIADD R161, R5, 0x51 ;  /* 0x0000005105a17836 */ /* 0x000fe20000000000 */
[----:B------:R-:W-:Y:S01]  /*6ef0*/  ISETP.GE.AND P5, PT, R113, R164, PT ;  /* 0x000000a47100720c */ /* 0x000fe20003fa6270 */
[----:B------:R-:W-:Y:S01]  /*6f00*/  VIADD R167, R236, 0x7800 ;  /* 0x00007800eca77836 */ /* 0x000fe20000000000 */
[----:B------:R-:W-:Y:S01]  /*6f10*/  I2FP.F32.S32 R113, R113 ;  /* 0x0000007100717245 */ /* 0x000fe20000201400 */
[----:B------:R1:W-:Y:S01]  /*6f20*/  MUFU.TANH R47, R33 ;  /* 0x00000021002f7308 */ /* 0x0003e20000002400 */
[----:B---3--:R-:W-:Y:S01]  /*6f30*/  FSEL R29, R35, -INF , !P2 ;  /* 0xff800000231d7808 */ /* 0x008fe20005000000 */
[----:B------:R-:W-:Y:S01]  /*6f40*/  FFMA.FTZ R35, R41, UR5, R121 ;  /* 0x0000000529237c23 */ /* 0x000fe20008010079 */
[----:B------:R-:W-:Y:S01]  /*6f50*/  ISETP.GE.AND P2, PT, R112, R165, PT ;  /* 0x000000a57000720c */ /* 0x000fe20003f46270 */
[C---:B------:R-:W-:Y:S01]  /*6f60*/  FFMA.FTZ R41, R113.reuse, UR5, R122 ;  /* 0x0000000571297c23 */ /* 0x040fe2000801007a */
[----:B------:R-:W-:Y:S01]  /*6f70*/  FFMA.FTZ R113, R113, UR5, R124 ;  /* 0x0000000571717c23 */ /* 0x000fe2000801007c */
[----:B------:R-:W-:-:S02]  /*6f80*/  IADD3 R3, R206, R205, RZ ;  /* 0x000000cdce037210 */ /* 0x000fc40007ffe0ff */
[----:B------:R3:W-:Y:S01]  /*6f90*/  MUFU.TANH R122, R18 ;  /* 0x00000012007a7308 */ /* 0x0007e20000002400 */
[----:B--2---:R-:W-:Y:S02]  /*6fa0*/  FSEL R19, R136, -INF , !P3 ;  /* 0xff80000088137808 */ /* 0x004fe40005800000 */
[----:B------:R-:W-:Y:S02]  /*6fb0*/  ISETP.GE.AND P3, PT, R112, R164, PT ;  /* 0x000000a47000720c */ /* 0x000fe40003f66270 */
[----:B------:R-:W-:Y:S02]  /*6fc0*/  I2FP.F32.S32 R112, R112 ;  /* 0x0000007000707245 */ /* 0x000fe40000201400 */
[----:B------:R-:W-:Y:S01]  /*6fd0*/  FSEL R35, R35, -INF , !P6 ;  /* 0xff80000023237808 */ /* 0x000fe20007000000 */
[----:B------:R2:W-:Y:S01]  /*6fe0*/  MUFU.TANH R121, R34 ;  /* 0x0000002200797308 */ /* 0x0005e20000002400 */
[----:B-1----:R-:W-:Y:S01]  /*6ff0*/  FMUL.FTZ R33, R11, UR23 ;  /* 0x000000170b217c20 */ /* 0x002fe20008410000 */
[----:B------:R-:W-:Y:S01]  /*7000*/  FMUL.FTZ R11, R111, UR23 ;  /* 0x000000176f0b7c20 */ /* 0x000fe20008410000 */
[----:B------:R-:W-:-:S02]  /*7010*/  VIADD R111, R5, 0x28 ;  /* 0x00000028056f7836 */ /* 0x000fc40000000000 */
[C---:B------:R-:W-:Y:S01]  /*7020*/  FFMA.FTZ R42, R112.reuse, UR5, R123 ;  /* 0x00000005702a7c23 */ /* 0x040fe2000801007b */
[----:B------:R-:W-:Y:S01]  /*7030*/  FFMA.FTZ R112, R112, UR5, R125 ;  /* 0x0000000570707c23 */ /* 0x000fe2000801007d */
[----:B------:R-:W-:Y:S02]  /*7040*/  FSEL R113, R113, -INF , !P5 ;  /* 0xff80000071717808 */ /* 0x000fe40006800000 */
[----:B------:R-:W-:Y:S01]  /*7050*/  ISETP.GE.AND P6, PT, R111, R165, PT ;  /* 0x000000a56f00720c */ /* 0x000fe20003fc6270 */
[----:B------:R1:W-:Y:S01]  /*7060*/  MUFU.TANH R123, R33 ;  /* 0x00000021007b7308 */ /* 0x0003e20000002400 */
[----:B---3--:R-:W-:Y:S02]  /*7070*/  FSEL R18, R137, -INF , !P1 ;  /* 0xff80000089127808 */ /* 0x008fe40004800000 */
[----:B------:R-:W-:Y:S02]  /*7080*/  ISETP.GE.AND P1, PT, R111, R164, PT ;  /* 0x000000a46f00720c */ /* 0x000fe40003f26270 */
[----:B------:R-:W-:-:S02]  /*7090*/  I2FP.F32.S32 R111, R111 ;  /* 0x0000006f006f7245 */ /* 0x000fc40000201400 */
[-C--:B------:R-:W-:Y:S01]  /*70a0*/  ISETP.GE.AND P5, PT, R43, R164.reuse, PT ;  /* 0x000000a42b00720c */ /* 0x080fe20003fa6270 */
[----:B------:R3:W-:Y:S01]  /*70b0*/  MUFU.TANH R124, R36 ;  /* 0x00000024007c7308 */ /* 0x0007e20000002400 */
[----:B--2---:R-:W-:Y:S02]  /*70c0*/  FSEL R34, R41, -INF , !P0 ;  /* 0xff80000029227808 */ /* 0x004fe40004000000 */
[----:B------:R-:W-:Y:S02]  /*70d0*/  I2FP.F32.S32 R41, R43 ;  /* 0x0000002b00297245 */ /* 0x000fe40000201400 */
[-C--:B------:R-:W-:Y:S01]  /*70e0*/  ISETP.GE.AND P0, PT, R43, R165.reuse, PT ;  /* 0x000000a52b00720c */ /* 0x080fe20003f06270 */
[C---:B------:R-:W-:Y:S01]  /*70f0*/  FFMA.FTZ R43, R111.reuse, UR5, R126 ;  /* 0x000000056f2b7c23 */ /* 0x040fe2000801007e */
[----:B------:R-:W-:Y:S01]  /*7100*/  FSEL R112, R112, -INF , !P3 ;  /* 0xff80000070707808 */ /* 0x000fe20005800000 */
[----:B------:R-:W-:Y:S01]  /*7110*/  FFMA.FTZ R111, R111, UR5, R128 ;  /* 0x000000056f6f7c23 */ /* 0x000fe20008010080 */
[----:B-1----:R-:W-:Y:S01]  /*7120*/  FSEL R33, R42, -INF , !P2 ;  /* 0xff8000002a217808 */ /* 0x002fe20005000000 */
[----:B------:R-:W-:Y:S01]  /*7130*/  FFMA.FTZ R42, R41, UR5, R127 ;  /* 0x00000005292a7c23 */ /* 0x000fe2000801007f */
[----:B------:R-:W-:Y:S01]  /*7140*/  ISETP.GE.AND P2, PT, R135, R165, PT ;  /* 0x000000a58700720c */ /* 0x000fe20003f46270 */
[----:B------:R-:W-:Y:S01]  /*7150*/  FFMA.FTZ R129, R41, UR5, R129 ;  /* 0x0000000529817c23 */ /* 0x000fe20008010081 */
[----:B------:R-:W-:Y:S01]  /*7160*/  ISETP.GE.AND P3, PT, R135, R164, PT ;  /* 0x000000a48700720c */ /* 0x000fe20003f66270 */
[C---:B------:R-:W-:Y:S01]  /*7170*/  VIADD R41, R5.reuse, 0x31 ;  /* 0x0000003105297836 */ /* 0x040fe20000000000 */
[----:B------:R-:W-:Y:S01]  /*7180*/  I2FP.F32.S32 R135, R135 ;  /* 0x0000008700877245 */ /* 0x000fe20000201400 */
[----:B------:R1:W-:Y:S01]  /*7190*/  MUFU.TANH R126, R32 ;  /* 0x00000020007e7308 */ /* 0x0003e20000002400 */
[----:B---3--:R-:W-:Y:S01]  /*71a0*/  VIADD R36, R5, 0x38 ;  /* 0x0000003805247836 */ /* 0x008fe20000000000 */
[----:B------:R-:W-:-:S02]  /*71b0*/  FSEL R43, R43, -INF , !P6 ;  /* 0xff8000002b2b7808 */ /* 0x000fc40007000000 */
[----:B------:R-:W-:Y:S01]  /*71c0*/  FFMA.FTZ R130, R135, UR5, R130 ;  /* 0x0000000587827c23 */ /* 0x000fe20008010082 */
[----:B------:R-:W-:Y:S01]  /*71d0*/  FSEL R111, R111, -INF , !P1 ;  /* 0xff8000006f6f7808 */ /* 0x000fe20004800000 */
[----:B------:R-:W-:Y:S01]  /*71e0*/  FFMA.FTZ R135, R135, UR5, R77 ;  /* 0x0000000587877c23 */ /* 0x000fe2000801004d */
[C---:B------:R-:W-:Y:S01]  /*71f0*/  ISETP.GE.AND P6, PT, R41.reuse, R165, PT ;  /* 0x000000a52900720c */ /* 0x040fe20003fc6270 */
[----:B------:R2:W-:Y:S01]  /*7200*/  MUFU.TANH R77, R40 ;  /* 0x00000028004d7308 */ /* 0x0005e20000002400 */
[----:B------:R-:W-:Y:S02]  /*7210*/  ISETP.GE.AND P1, PT, R41, R164, PT ;  /* 0x000000a42900720c */ /* 0x000fe40003f26270 */
[----:B------:R-:W-:Y:S02]  /*7220*/  FSEL R42, R42, -INF , !P0 ;  /* 0xff8000002a2a7808 */ /* 0x000fe40004000000 */
[----:B------:R-:W-:Y:S02]  /*7230*/  FSEL R202, R129, -INF , !P5 ;  /* 0xff80000081ca7808 */ /* 0x000fe40006800000 */
[----:B------:R-:W-:Y:S01]  /*7240*/  I2FP.F32.S32 R41, R41 ;  /* 0x0000002900297245 */ /* 0x000fe20000201400 */
[----:B------:R3:W-:Y:S01]  /*7250*/  MUFU.TANH R125, R27 ;  /* 0x0000001b007d7308 */ /* 0x0007e20000002400 */
[----:B------:R-:W-:-:S02]  /*7260*/  ISETP.GE.AND P0, PT, R36, R165, PT ;  /* 0x000000a52400720c */ /* 0x000fc40003f06270 */
[----:B------:R-:W-:Y:S01]  /*7270*/  ISETP.GE.AND P5, PT, R36, R164, PT ;  /* 0x000000a42400720c */ /* 0x000fe20003fa6270 */
[C---:B------:R-:W-:Y:S01]  /*7280*/  FFMA.FTZ R46, R41.reuse, UR5, R76 ;  /* 0x00000005292e7c23 */ /* 0x040fe2000801004c */
[----:B------:R-:W-:Y:S01]  /*7290*/  I2FP.F32.S32 R36, R36 ;  /* 0x0000002400247245 */ /* 0x000fe20000201400 */
[----:B------:R-:W-:Y:S01]  /*72a0*/  FFMA.FTZ R78, R41, UR5, R78 ;  /* 0x00000005294e7c23 */ /* 0x000fe2000801004e */
[----:B-1----:R-:W-:Y:S01]  /*72b0*/  I2FP.F32.S32 R32, R45 ;  /* 0x0000002d00207245 */ /* 0x002fe20000201400 */
[----:B------:R-:W1:Y:S01]  /*72c0*/  MUFU.TANH R37, R37 ;  /* 0x0000002500257308 */ /* 0x000e620000002400 */
[----:B--2---:R-:W-:Y:S01]  /*72d0*/  FSEL R40, R130, -INF , !P2 ;  /* 0xff80000082287808 */ /* 0x004fe20005000000 */
[----:B------:R-:W-:Y:S01]  /*72e0*/  FFMA.FTZ R73, R36, UR5, R73 ;  /* 0x0000000524497c23 */ /* 0x000fe20008010049 */
[----:B------:R-:W-:Y:S01]  /*72f0*/  FSEL R135, R135, -INF , !P3 ;  /* 0xff80000087877808 */ /* 0x000fe20005800000 */
[C---:B------:R-:W-:Y:S01]  /*7300*/  FFMA.FTZ R41, R32.reuse, UR5, R72 ;  /* 0x0000000520297c23 */ /* 0x040fe20008010048 */
[CC--:B------:R-:W-:Y:S01]  /*7310*/  ISETP.GE.AND P2, PT, R45.reuse, R165.reuse, PT ;  /* 0x000000a52d00720c */ /* 0x0c0fe20003f46270 */
[----:B------:R-:W-:Y:S01]  /*7320*/  FFMA.FTZ R74, R32, UR5, R74 ;  /* 0x00000005204a7c23 */ /* 0x000fe2000801004a */
[----:B------:R-:W-:Y:S01]  /*7330*/  ISETP.GE.AND P3, PT, R45, R164, PT ;  /* 0x000000a42d00720c */ /* 0x000fe20003f66270 */
[----:B------:R-:W-:Y:S01]  /*7340*/  FFMA.FTZ R45, R36, UR5, R79 ;  /* 0x00000005242d7c23 */ /* 0x000fe2000801004f */
[C---:B---3--:R-:W-:Y:S01]  /*7350*/  VIADD R27, R5.reuse, 0x40 ;  /* 0x00000040051b7836 */ /* 0x048fe20000000000 */
[C---:B------:R-:W-:Y:S01]  /*7360*/  IADD3 R36, R5.reuse, 0x41, RZ ;  /* 0x0000004105247810 */ /* 0x040fe20007ffe0ff */
[----:B------:R-:W2:Y:S01]  /*7370*/  MUFU.TANH R39, R39 ;  /* 0x0000002700277308 */ /* 0x000ea20000002400 */
[----:B------:R-:W-:Y:S01]  /*7380*/  FSEL R46, R46, -INF , !P6 ;  /* 0xff8000002e2e7808 */ /* 0x000fe20007000000 */
[C---:B------:R-:W-:Y:S01]  /*7390*/  VIADD R79, R5.reuse, 0xc0 ;  /* 0x000000c0054f7836 */ /* 0x040fe20000000000 */
[----:B------:R-:W-:Y:S01]  /*73a0*/  FSEL R136, R78, -INF , !P1 ;  /* 0xff8000004e887808 */ /* 0x000fe20004800000 */
[----:B------:R-:W-:Y:S01]  /*73b0*/  VIADD R78, R5, 0xc1 ;  /* 0x000000c1054e7836 */ /* 0x000fe20000000000 */
[----:B------:R-:W-:-:S02]  /*73c0*/  ISETP.GE.AND P6, PT, R27, R165, PT ;  /* 0x000000a51b00720c */ /* 0x000fc40003fc6270 */
[-C--:B------:R-:W-:Y:S01]  /*73d0*/  ISETP.GE.AND P1, PT, R27, R164.reuse, PT ;  /* 0x000000a41b00720c */ /* 0x080fe20003f26270 */
[----:B------:R-:W3:Y:S01]  /*73e0*/  MUFU.TANH R38, R38 ;  /* 0x0000002600267308 */ /* 0x000ee20000002400 */
[----:B------:R-:W-:Y:S02]  /*73f0*/  FSEL R45, R45, -INF , !P0 ;  /* 0xff8000002d2d7808 */ /* 0x000fe40004000000 */
[----:B------:R-:W-:Y:S02]  /*7400*/  FSEL R138, R73, -INF , !P5 ;  /* 0xff800000498a7808 */ /* 0x000fe40006800000 */
[----:B------:R-:W-:Y:S02]  /*7410*/  I2FP.F32.S32 R27, R27 ;  /* 0x0000001b001b7245 */ /* 0x000fe40000201400 */
[CC--:B------:R-:W-:Y:S01]  /*7420*/  ISETP.GE.AND P0, PT, R36.reuse, R165.reuse, PT ;  /* 0x000000a52400720c */ /* 0x0c0fe20003f06270 */
[----:B------:R-:W4:Y:S01]  /*7430*/  MUFU.TANH R52, R52 ;  /* 0x0000003400347308 */ /* 0x000f220000002400 */
[----:B------:R-:W-:Y:S01]  /*7440*/  ISETP.GE.AND P5, PT, R36, R164, PT ;  /* 0x000000a42400720c */ /* 0x000fe20003fa6270 */
[----:B------:R-:W-:Y:S01]  /*7450*/  FFMA.FTZ R32, R27, UR5, R75 ;  /* 0x000000051b207c23 */ /* 0x000fe2000801004b */
[----:B------:R-:W-:Y:S01]  /*7460*/  FSEL R41, R41, -INF , !P2 ;  /* 0xff80000029297808 */ /* 0x000fe20005000000 */
[----:B------:R-:W-:Y:S01]  /*7470*/  FFMA.FTZ R69, R27, UR5, R69 ;  /* 0x000000051b457c23 */ /* 0x000fe20008010045 */
[----:B------:R-:W-:Y:S01]  /*7480*/  FSEL R140, R74, -INF , !P3 ;  /* 0xff8000004a8c7808 */ /* 0x000fe20005800000 */
[----:B------:R-:W-:Y:S01]  /*7490*/  VIADD R75, R5, 0xd0 ;  /* 0x000000d0054b7836 */ /* 0x000fe20000000000 */
[----:B------:R-:W-:Y:S01]  /*74a0*/  I2FP.F32.S32 R36, R36 ;  /* 0x0000002400247245 */ /* 0x000fe20000201400 */
[----:B------:R-:W4:Y:S01]  /*74b0*/  MUFU.TANH R58, R58 ;  /* 0x0000003a003a7308 */ /* 0x000f220000002400 */
[----:B------:R-:W-:-:S02]  /*74c0*/  ISETP.GE.AND P2, PT, R149, R165, PT ;  /* 0x000000a59500720c */ /* 0x000fc40003f46270 */
[----:B------:R-:W-:Y:S01]  /*74d0*/  ISETP.GE.AND P3, PT, R149, R164, PT ;  /* 0x000000a49500720c */ /* 0x000fe20003f66270 */
[C---:B------:R-:W-:Y:S01]  /*74e0*/  FFMA.FTZ R27, R36.reuse, UR5, R68 ;  /* 0x00000005241b7c23 */ /* 0x040fe20008010044 */
[----:B------:R-:W-:Y:S01]  /*74f0*/  I2FP.F32.S32 R149, R149 ;  /* 0x0000009500957245 */ /* 0x000fe20000201400 */
[----:B------:R-:W-:Y:S01]  /*7500*/  FFMA.FTZ R70, R36, UR5, R70 ;  /* 0x0000000524467c23 */ /* 0x000fe20008010046 */
[----:B------:R-:W-:Y:S01]  /*7510*/  FSEL R146, R69, -INF , !P1 ;  /* 0xff80000045927808 */ /* 0x000fe20004800000 */
[----:B------:R4:W-:Y:S01]  /*7520*/  MUFU.TANH R68, R159 ;  /* 0x0000009f00447308 */ /* 0x0009e20000002400 */
[----:B------:R-:W-:Y:S01]  /*7530*/  I2FP.F32.S32 R69, R48 ;  /* 0x0000003000457245 */ /* 0x000fe20000201400 */
[C---:B------:R-:W-:Y:S01]  /*7540*/  FFMA.FTZ R36, R149.reuse, UR5, R60 ;  /* 0x0000000595247c23 */ /* 0x040fe2000801003c */
[----:B------:R-:W-:Y:S01]  /*7550*/  FFMA.FTZ R149, R149, UR5, R62 ;  /* 0x0000000595957c23 */ /* 0x000fe2000801003e */
[----:B------:R-:W-:Y:S01]  /*7560*/  VIADD R62, R5, 0x50 ;  /* 0x00000050053e7836 */ /* 0x000fe20000000000 */
[----:B------:R-:W-:Y:S01]  /*7570*/  FSEL R27, R27, -INF , !P0 ;  /* 0xff8000001b1b7808 */ /* 0x000fe20004000000 */
[----:B------:R-:W-:Y:S01]  /*7580*/  FFMA.FTZ R63, R69, UR5, R63 ;  /* 0x00000005453f7c23 */ /* 0x000fe2000801003f */
[----:B------:R-:W-:Y:S01]  /*7590*/  FSEL R36, R36, -INF , !P2 ;  /* 0xff80000024247808 */ /* 0x000fe20005000000 */
[----:B------:R-:W4:Y:S01]  /*75a0*/  MUFU.TANH R57, R57 ;  /* 0x0000003900397308 */ /* 0x000f220000002400 */
[----:B------:R-:W-:-:S02]  /*75b0*/  FSEL R149, R149, -INF , !P3 ;  /* 0xff80000095957808 */ /* 0x000fc40005800000 */
[C---:B------:R-:W-:Y:S02]  /*75c0*/  ISETP.GE.AND P2, PT, R161.reuse, R165, PT ;  /* 0x000000a5a100720c */ /* 0x040fe40003f46270 */
[-C--:B------:R-:W-:Y:S02]  /*75d0*/  ISETP.GE.AND P3, PT, R161, R164.reuse, PT ;  /* 0x000000a4a100720c */ /* 0x080fe40003f66270 */
[----:B------:R-:W-:Y:S01]  /*75e0*/  I2FP.F32.S32 R161, R161 ;  /* 0x000000a100a17245 */ /* 0x000fe20000201400 */
[----:B------:R-:W4:Y:S01]  /*75f0*/  MUFU.TANH R59, R59 ;  /* 0x0000003b003b7308 */ /* 0x000f220000002400 */
[----:B------:R-:W-:Y:S01]  /*7600*/  FSEL R148, R70, -INF , !P5 ;  /* 0xff80000046947808 */ /* 0x000fe20006800000 */
[----:B------:R-:W-:Y:S01]  /*7610*/  VIADD R70, R5, 0xe1 ;  /* 0x000000e105467836 */ /* 0x000fe20000000000 */
[CC--:B------:R-:W-:Y:S01]  /*7620*/  ISETP.GE.AND P0, PT, R62.reuse, R165.reuse, PT ;  /* 0x000000a53e00720c */ /* 0x0c0fe20003f06270 */
[C---:B-1----:R-:W-:Y:S01]  /*7630*/  FFMA.FTZ R127, R161.reuse, UR5, R37 ;  /* 0x00000005a17f7c23 */ /* 0x042fe20008010025 */
[----:B------:R-:W-:Y:S01]  /*7640*/  ISETP.GE.AND P5, PT, R62, R164, PT ;  /* 0x000000a43e00720c */ /* 0x000fe20003fa6270 */
[----:B--2---:R-:W-:Y:S01]  /*7650*/  FFMA.FTZ R161, R161, UR5, R39 ;  /* 0x00000005a1a17c23 */ /* 0x004fe20008010027 */
[----:B------:R-:W-:Y:S01]  /*7660*/  I2FP.F32.S32 R62, R62 ;  /* 0x0000003e003e7245 */ /* 0x000fe20000201400 */
[C---:B------:R-:W-:Y:S01]  /*7670*/  VIADD R39, R5.reuse, 0x58 ;  /* 0x0000005805277836 */ /* 0x040fe20000000000 */
[----:B------:R-:W-:Y:S01]  /*7680*/  FSEL R32, R32, -INF , !P6 ;  /* 0xff80000020207808 */ /* 0x000fe20007000000 */
[----:B------:R-:W-:Y:S01]  /*7690*/  VIADD R37, R5, 0x60 ;  /* 0x0000006005257836 */ /* 0x000fe20000000000 */
[----:B------:R-:W-:Y:S01]  /*76a0*/  ISETP.GE.AND P6, PT, R48, R165, PT ;  /* 0x000000a53000720c */ /* 0x000fe20003fc6270 */
[----:B---3--:R-:W-:Y:S01]  /*76b0*/  FFMA.FTZ R38, R62, UR5, R38 ;  /* 0x000000053e267c23 */ /* 0x008fe20008010026 */
[----:B------:R-:W-:Y:S01]  /*76c0*/  ISETP.GE.AND P1, PT, R48, R164, PT ;  /* 0x000000a43000720c */ /* 0x000fe20003f26270 */
[----:B------:R-:W-:Y:S01]  /*76d0*/  FFMA.FTZ R48, R69, UR5, R61 ;  /* 0x0000000545307c23 */ /* 0x000fe2000801003d */
[----:B------:R-:W-:Y:S01]  /*76e0*/  VIADD R61, R5, 0x59 ;  /* 0x00000059053d7836 */ /* 0x000fe20000000000 */
[----:B------:R-:W-:Y:S01]  /*76f0*/  FSEL R127, R127, -INF , !P2 ;  /* 0xff8000007f7f7808 */ /* 0x000fe20005000000 */
[----:B------:R-:W-:Y:S01]  /*7700*/  FFMA.FTZ R56, R62, UR5, R56 ;  /* 0x000000053e387c23 */ /* 0x000fe20008010038 */
[----:B------:R-:W-:Y:S01]  /*7710*/  FSEL R151, R63, -INF , !P1 ;  /* 0xff8000003f977808 */ /* 0x000fe20004800000 */
[----:B------:R-:W1:Y:S01]  /*7720*/  MUFU.TANH R80, R80 ;  /* 0x0000005000507308 */ /* 0x000e620000002400 */
[----:B------:R-:W-:-:S02]  /*7730*/  FSEL R48, R48, -INF , !P6 ;  /* 0xff80000030307808 */ /* 0x000fc40007000000 */
[C---:B------:R-:W-:Y:S02]  /*7740*/  ISETP.GE.AND P6, PT, R39.reuse, R165, PT ;  /* 0x000000a52700720c */ /* 0x040fe40003fc6270 */
[-C--:B------:R-:W-:Y:S02]  /*7750*/  ISETP.GE.AND P1, PT, R39, R164.reuse, PT ;  /* 0x000000a42700720c */ /* 0x080fe40003f26270 */
[----:B------:R-:W-:Y:S01]  /*7760*/  FSEL R161, R161, -INF , !P3 ;  /* 0xff800000a1a17808 */ /* 0x000fe20005800000 */
[----:B------:R-:W2:Y:S01]  /*7770*/  MUFU.TANH R71, R71 ;  /* 0x0000004700477308 */ /* 0x000ea20000002400 */
[----:B------:R-:W-:Y:S02]  /*7780*/  I2FP.F32.S32 R39, R39 ;  /* 0x0000002700277245 */ /* 0x000fe40000201400 */
[----:B----4-:R-:W-:Y:S02]  /*7790*/  FSEL R159, R38, -INF , !P5 ;  /* 0xff800000269f7808 */ /* 0x010fe40006800000 */
[----:B------:R-:W-:Y:S01]  /*77a0*/  ISETP.GE.AND P2, PT, R37, R165, PT ;  /* 0x000000a52500720c */ /* 0x000fe20003f46270 */
[----:B------:R-:W-:Y:S01]  /*77b0*/  FFMA.FTZ R44, R39, UR5, R44 ;  /* 0x00000005272c7c23 */ /* 0x000fe2000801002c */
[----:B------:R-:W-:Y:S01]  /*77c0*/  ISETP.GE.AND P3, PT, R37, R164, PT ;  /* 0x000000a42500720c */ /* 0x000fe20003f66270 */
[----:B------:R-:W-:Y:S01]  /*77d0*/  FFMA.FTZ R49, R39, UR5, R49 ;  /* 0x0000000527317c23 */ /* 0x000fe20008010031 */
[----:B------:R-:W-:Y:S01]  /*77e0*/  I2FP.F32.S32 R38, R61 ;  /* 0x0000003d00267245 */ /* 0x000fe20000201400 */
[----:B------:R3:W-:Y:S01]  /*77f0*/  MUFU.TANH R60, R152 ;  /* 0x00000098003c7308 */ /* 0x0007e20000002400 */
[----:B------:R-:W-:-:S02]  /*7800*/  I2FP.F32.S32 R37, R37 ;  /* 0x0000002500257245 */ /* 0x000fc40000201400 */
[----:B------:R-:W-:Y:S01]  /*7810*/  FSEL R56, R56, -INF , !P0 ;  /* 0xff80000038387808 */ /* 0x000fe20004000000 */
[C---:B------:R-:W-:Y:S01]  /*7820*/  FFMA.FTZ R47, R38.reuse, UR5, R47 ;  /* 0x00000005262f7c23 */ /* 0x040fe2000801002f */
[----:B------:R-:W-:Y:S01]  /*7830*/  FFMA.FTZ R50, R38, UR5, R50 ;  /* 0x0000000526327c23 */ /* 0x000fe20008010032 */
[----:B------:R-:W-:Y:S01]  /*7840*/  FFMA.FTZ R12, R37, UR5, R12 ;  /* 0x00000005250c7c23 */ /* 0x000fe2000801000c */
[----:B------:R-:W-:Y:S01]  /*7850*/  ISETP.GE.AND P0, PT, R61, R165, PT ;  /* 0x000000a53d00720c */ /* 0x000fe20003f06270 */
[----:B------:R-:W-:Y:S01]  /*7860*/  FFMA.FTZ R51, R37, UR5, R51 ;  /* 0x0000000525337c23 */ /* 0x000fe20008010033 */
[----:B------:R-:W-:Y:S01]  /*7870*/  ISETP.GE.AND P5, PT, R61, R164, PT ;  /* 0x000000a43d00720c */ /* 0x000fe20003fa6270 */
[C---:B------:R-:W-:Y:S01]  /*7880*/  VIADD R38, R5.reuse, 0x69 ;  /* 0x0000006905267836 */ /* 0x040fe20000000000 */
[----:B------:R-:W-:Y:S01]  /*7890*/  IADD3 R37, R5, 0x68, RZ ;  /* 0x0000006805257810 */ /* 0x000fe20007ffe0ff */
[----:B------:R-:W-:Y:S01]  /*78a0*/  MUFU.TANH R72, R156 ;  /* 0x0000009c00487308 */ /* 0x000fe20000002400 */
[----:B------:R-:W-:-:S02]  /*78b0*/  FSEL R133, R44, -INF , !P6 ;  /* 0xff8000002c857808 */ /* 0x000fc40007000000 */
[----:B------:R-:W-:Y:S02]  /*78c0*/  FSEL R162, R49, -INF , !P1 ;  /* 0xff80000031a27808 */ /* 0x000fe40004800000 */
[C---:B------:R-:W-:Y:S02]  /*78d0*/  ISETP.GE.AND P6, PT, R178.reuse, R165, PT ;  /* 0x000000a5b200720c */ /* 0x040fe40003fc6270 */
[----:B------:R-:W-:Y:S01]  /*78e0*/  ISETP.GE.AND P1, PT, R178, R164, PT ;  /* 0x000000a4b200720c */ /* 0x000fe20003f26270 */
[----:B------:R-:W-:Y:S01]  /*78f0*/  MUFU.TANH R73, R158 ;  /* 0x0000009e00497308 */ /* 0x000fe20000002400 */
[----:B------:R-:W-:Y:S02]  /*7900*/  FSEL R134, R47, -INF , !P0 ;  /* 0xff8000002f867808 */ /* 0x000fe40004000000 */
[----:B------:R-:W-:Y:S02]  /*7910*/  FSEL R168, R50, -INF , !P5 ;  /* 0xff80000032a87808 */ /* 0x000fe40006800000 */
[----:B------:R-:W-:-:S02]  /*7920*/  FSEL R176, R12, -INF , !P3 ;  /* 0xff8000000cb07808 */ /* 0x000fc40005800000 */
[----:B------:R-:W-:Y:S01]  /*7930*/  I2FP.F32.S32 R178, R178 ;  /* 0x000000b200b27245 */ /* 0x000fe20000201400 */
[----:B------:R-:W4:Y:S01]  /*7940*/  MUFU.TANH R157, R157 ;  /* 0x0000009d009d7308 */ /* 0x000f220000002400 */
[C---:B------:R-:W-:Y:S02]  /*7950*/  ISETP.GE.AND P0, PT, R37.reuse, R165, PT ;  /* 0x000000a52500720c */ /* 0x040fe40003f06270 */
[----:B------:R-:W-:Y:S01]  /*7960*/  ISETP.GE.AND P5, PT, R37, R164, PT ;  /* 0x000000a42500720c */ /* 0x000fe20003fa6270 */
[C---:B------:R-:W-:Y:S01]  /*7970*/  FFMA.FTZ R16, R178.reuse, UR5, R16 ;  /* 0x00000005b2107c23 */ /* 0x040fe20008010010 */
[----:B------:R-:W-:Y:S01]  /*7980*/  I2FP.F32.S32 R12, R38 ;  /* 0x00000026000c7245 */ /* 0x000fe20000201400 */
[----:B------:R-:W-:Y:S01]  /*7990*/  FFMA.FTZ R178, R178, UR5, R10 ;  /* 0x00000005b2b27c23 */ /* 0x000fe2000801000a */
[----:B------:R-:W-:Y:S01]  /*79a0*/  I2FP.F32.S32 R37, R37 ;  /* 0x0000002500257245 */ /* 0x000fe20000201400 */
[----:B------:R1:W-:Y:S01]  /*79b0*/  MUFU.TANH R10, R145 ;  /* 0x00000091000a7308 */ /* 0x0003e20000002400 */
[----:B------:R-:W-:Y:S01]  /*79c0*/  FSEL R142, R51, -INF , !P2 ;  /* 0xff800000338e7808 */ /* 0x000fe20005000000 */
[----:B------:R-:W-:Y:S01]  /*79d0*/  FFMA.FTZ R52, R12, UR5, R52 ;  /* 0x000000050c347c23 */ /* 0x000fe20008010034 */
[----:B------:R-:W-:Y:S01]  /*79e0*/  ISETP.GE.AND P2, PT, R38, R165, PT ;  /* 0x000000a52600720c */ /* 0x000fe20003f46270 */
[----:B------:R-:W-:Y:S01]  /*79f0*/  FFMA.FTZ R58, R12, UR5, R58 ;  /* 0x000000050c3a7c23 */ /* 0x000fe2000801003a */
[----:B------:R-:W-:Y:S01]  /*7a00*/  ISETP.GE.AND P3, PT, R38, R164, PT ;  /* 0x000000a42600720c */ /* 0x000fe20003f66270 */
[C---:B------:R-:W-:Y:S01]  /*7a10*/  FFMA.FTZ R13, R37.reuse, UR5, R13 ;  /* 0x00000005250d7c23 */ /* 0x040fe2000801000d */
[----:B------:R-:W-:Y:S01]  /*7a20*/  FFMA.FTZ R57, R37, UR5, R57 ;  /* 0x0000000525397c23 */ /* 0x000fe20008010039 */
[C---:B------:R-:W-:Y:S01]  /*7a30*/  VIADD R38, R5.reuse, 0x70 ;  /* 0x0000007005267836 */ /* 0x040fe20000000000 */
[----:B------:R-:W-:Y:S01]  /*7a40*/  FSEL R143, R16, -INF , !P6 ;  /* 0xff800000108f7808 */ /* 0x000fe20007000000 */
[C---:B------:R-:W-:Y:S01]  /*7a50*/  VIADD R12, R5.reuse, 0x78 ;  /* 0x00000078050c7836 */ /* 0x040fe20000000000 */
[----:B---3--:R-:W-:Y:S01]  /*7a60*/  FSEL R152, R52, -INF , !P2 ;  /* 0xff80000034987808 */ /* 0x008fe20005000000 */
[----:B------:R-:W-:Y:S01]  /*7a70*/  VIADD R37, R5, 0x71 ;  /* 0x0000007105257836 */ /* 0x000fe20000000000 */
[----:B------:R-:W-:Y:S01]  /*7a80*/  FSEL R180, R58, -INF , !P3 ;  /* 0xff8000003ab47808 */ /* 0x000fe20005800000 */
[----:B------:R-:W-:Y:S01]  /*7a90*/  MUFU.TANH R153, R153 ;  /* 0x0000009900997308 */ /* 0x000fe20000002400 */
[----:B------:R-:W-:-:S02]  /*7aa0*/  I2FP.F32.S32 R16, R38 ;  /* 0x0000002600107245 */ /* 0x000fc40000201400 */
[----:B-1----:R-:W-:Y:S02]  /*7ab0*/  FSEL R145, R13, -INF , !P0 ;  /* 0xff8000000d917808 */ /* 0x002fe40004000000 */
[----:B------:R-:W-:Y:S01]  /*7ac0*/  ISETP.GE.AND P2, PT, R12, R165, PT ;  /* 0x000000a50c00720c */ /* 0x000fe20003f46270 */
[----:B------:R-:W-:Y:S01]  /*7ad0*/  FFMA.FTZ R59, R16, UR5, R59 ;  /* 0x00000005103b7c23 */ /* 0x000fe2000801003b */
[----:B------:R-:W-:Y:S01]  /*7ae0*/  ISETP.GE.AND P3, PT, R12, R164, PT ;  /* 0x000000a40c00720c */ /* 0x000fe20003f66270 */
[----:B------:R-:W-:Y:S01]  /*7af0*/  FFMA.FTZ R80, R16, UR5, R80 ;  /* 0x0000000510507c23 */ /* 0x000fe20008010050 */
[----:B------:R-:W-:Y:S01]  /*7b00*/  I2FP.F32.S32 R13, R37 ;  /* 0x00000025000d7245 */ /* 0x000fe20000201400 */
[----:B------:R-:W1:Y:S01]  /*7b10*/  MUFU.TANH R154, R154 ;  /* 0x0000009a009a7308 */ /* 0x000e620000002400 */
[----:B------:R-:W-:Y:S02]  /*7b20*/  I2FP.F32.S32 R12, R12 ;  /* 0x0000000c000c7245 */ /* 0x000fe40000201400 */
[----:B------:R-:W-:Y:S01]  /*7b30*/  FSEL R178, R178, -INF , !P1 ;  /* 0xff800000b2b27808 */ /* 0x000fe20004800000 */
[C---:B--2---:R-:W-:Y:S01]  /*7b40*/  FFMA.FTZ R71, R13.reuse, UR5, R71 ;  /* 0x000000050d477c23 */ /* 0x044fe20008010047 */
[CC--:B------:R-:W-:Y:S01]  /*7b50*/  ISETP.GE.AND P6, PT, R38.reuse, R165.reuse, PT ;  /* 0x000000a52600720c */ /* 0x0c0fe20003fc6270 */
[----:B------:R-:W-:Y:S01]  /*7b60*/  FFMA.FTZ R82, R13, UR5, R82 ;  /* 0x000000050d527c23 */ /* 0x000fe20008010052 */
[-C--:B------:R-:W-:Y:S01]  /*7b70*/  ISETP.GE.AND P1, PT, R38, R164.reuse, PT ;  /* 0x000000a42600720c */ /* 0x080fe20003f26270 */
[C---:B------:R-:W-:Y:S01]  /*7b80*/  FFMA.FTZ R83, R12.reuse, UR5, R83 ;  /* 0x000000050c537c23 */ /* 0x040fe20008010053 */
[----:B------:R-:W-:Y:S01]  /*7b90*/  FSEL R179, R57, -INF , !P5 ;  /* 0xff80000039b37808 */ /* 0x000fe20006800000 */
[----:B------:R-:W-:Y:S01]  /*7ba0*/  FFMA.FTZ R87, R12, UR5, R87 ;  /* 0x000000050c577c23 */ /* 0x000fe20008010057 */
[----:B------:R-:W-:Y:S01]  /*7bb0*/  ISETP.GE.AND P0, PT, R37, R165, PT ;  /* 0x000000a52500720c */ /* 0x000fe20003f06270 */
[----:B------:R-:W-:Y:S01]  /*7bc0*/  VIADD R13, R5, 0x80 ;  /* 0x00000080050d7836 */ /* 0x000fe20000000000 */
[----:B------:R-:W-:Y:S01]  /*7bd0*/  ISETP.GE.AND P5, PT, R37, R164, PT ;  /* 0x000000a42500720c */ /* 0x000fe20003fa6270 */
[----:B------:R-:W-:Y:S01]  /*7be0*/  VIADD R12, R5, 0x81 ;  /* 0x00000081050c7836 */ /* 0x000fe20000000000 */
[----:B------:R-:W-:Y:S01]  /*7bf0*/  FSEL R156, R59, -INF , !P6 ;  /* 0xff8000003b9c7808 */ /* 0x000fe20007000000 */
[----:B------:R-:W-:Y:S01]  /*7c00*/  MUFU.TANH R55, R55 ;  /* 0x0000003700377308 */ /* 0x000fe20000002400 */
[----:B------:R-:W-:-:S02]  /*7c10*/  FSEL R187, R80, -INF , !P1 ;  /* 0xff80000050bb7808 */ /* 0x000fc40004800000 */
[C---:B------:R-:W-:Y:S02]  /*7c20*/  ISETP.GE.AND P6, PT, R191.reuse, R165, PT ;  /* 0x000000a5bf00720c */ /* 0x040fe40003fc6270 */
[----:B------:R-:W-:Y:S02]  /*7c30*/  ISETP.GE.AND P1, PT, R191, R164, PT ;  /* 0x000000a4bf00720c */ /* 0x000fe40003f26270 */
[----:B------:R-:W-:Y:S01]  /*7c40*/  FSEL R158, R71, -INF , !P0 ;  /* 0xff800000479e7808 */ /* 0x000fe20004000000 */
[----:B------:R-:W-:Y:S01]  /*7c50*/  MUFU.TANH R150, R150 ;  /* 0x0000009600967308 */ /* 0x000fe20000002400 */
[----:B------:R-:W-:Y:S01]  /*7c60*/  FSEL R189, R82, -INF , !P5 ;  /* 0xff80000052bd7808 */ /* 0x000fe20006800000 */
[----:B------:R-:W-:Y:S01]  /*7c70*/  VIADD R71, R5, 0xe0 ;  /* 0x000000e005477836 */ /* 0x000fe20000000000 */
[----:B------:R-:W-:Y:S02]  /*7c80*/  FSEL R169, R83, -INF , !P2 ;  /* 0xff80000053a97808 */ /* 0x000fe40005000000 */
[----:B------:R-:W-:-:S02]  /*7c90*/  FSEL R190, R87, -INF , !P3 ;  /* 0xff80000057be7808 */ /* 0x000fc40005800000 */
[----:B------:R-:W-:Y:S01]  /*7ca0*/  I2FP.F32.S32 R191, R191 ;  /* 0x000000bf00bf7245 */ /* 0x000fe20000201400 */
[----:B------:R-:W2:Y:S01]  /*7cb0*/  MUFU.TANH R155, R155 ;  /* 0x0000009b009b7308 */ /* 0x000ea20000002400 */
[CC--:B------:R-:W-:Y:S02]  /*7cc0*/  ISETP.GE.AND P0, PT, R13.reuse, R165.reuse, PT ;  /* 0x000000a50d00720c */ /* 0x0c0fe40003f06270 */
[-C--:B------:R-:W-:Y:S01]  /*7cd0*/  ISETP.GE.AND P5, PT, R13, R164.reuse, PT ;  /* 0x000000a40d00720c */ /* 0x080fe20003fa6270 */
[C---:B------:R-:W-:Y:S01]  /*7ce0*/  FFMA.FTZ R81, R191.reuse, UR5, R81 ;  /* 0x00000005bf517c23 */ /* 0x040fe20008010051 */
[C---:B------:R-:W-:Y:S01]  /*7cf0*/  ISETP.GE.AND P2, PT, R12.reuse, R165, PT ;  /* 0x000000a50c00720c */ /* 0x040fe20003f46270 */
[----:B------:R-:W-:Y:S01]  /*7d00*/  FFMA.FTZ R191, R191, UR5, R2 ;  /* 0x00000005bfbf7c23 */ /* 0x000fe20008010002 */
[----:B------:R-:W-:Y:S01]  /*7d10*/  ISETP.GE.AND P3, PT, R12, R164, PT ;  /* 0x000000a40c00720c */ /* 0x000fe20003f66270 */
[----:B------:R-:W-:Y:S01]  /*7d20*/  VIADD R2, R5, 0x90 ;  /* 0x0000009005027836 */ /* 0x000fe20000000000 */
[----:B------:R-:W-:Y:S01]  /*7d30*/  I2FP.F32.S32 R13, R13 ;  /* 0x0000000d000d7245 */ /* 0x000fe20000201400 */
[----:B------:R-:W3:Y:S01]  /*7d40*/  MUFU.TANH R54, R54 ;  /* 0x0000003600367308 */ /* 0x000ee20000002400 */
[----:B------:R-:W-:-:S02]  /*7d50*/  I2FP.F32.S32 R12, R12 ;  /* 0x0000000c000c7245 */ /* 0x000fc40000201400 */
[----:B------:R-:W-:Y:S01]  /*7d60*/  FSEL R172, R81, -INF , !P6 ;  /* 0xff80000051ac7808 */ /* 0x000fe20007000000 */
[C---:B------:R-:W-:Y:S01]  /*7d70*/  FFMA.FTZ R86, R13.reuse, UR5, R86 ;  /* 0x000000050d567c23 */ /* 0x040fe20008010056 */
[----:B------:R-:W-:Y:S01]  /*7d80*/  FFMA.FTZ R120, R13, UR5, R120 ;  /* 0x000000050d787c23 */ /* 0x000fe20008010078 */
[C---:B------:R-:W-:Y:S01]  /*7d90*/  FFMA.FTZ R90, R12.reuse, UR5, R90 ;  /* 0x000000050c5a7c23 */ /* 0x040fe2000801005a */
[----:B------:R-:W-:Y:S01]  /*7da0*/  FFMA.FTZ R131, R12, UR5, R131 ;  /* 0x000000050c837c23 */ /* 0x000fe20008010083 */
[C---:B------:R-:W-:Y:S01]  /*7db0*/  VIADD R13, R5.reuse, 0x88 ;  /* 0x00000088050d7836 */ /* 0x040fe20000000000 */
[----:B------:R-:W-:Y:S01]  /*7dc0*/  IADD3 R12, R5, 0x89, RZ ;  /* 0x00000089050c7810 */ /* 0x000fe20007ffe0ff */
[----:B------:R-:W3:Y:S01]  /*7dd0*/  MUFU.TANH R53, R53 ;  /* 0x0000003500357308 */ /* 0x000ee20000002400 */
[----:B------:R-:W-:Y:S02]  /*7de0*/  FSEL R191, R191, -INF , !P1 ;  /* 0xff800000bfbf7808 */ /* 0x000fe40004800000 */
[----:B------:R-:W-:-:S02]  /*7df0*/  FSEL R181, R90, -INF , !P2 ;  /* 0xff8000005ab57808 */ /* 0x000fc40005000000 */
[----:B------:R-:W-:Y:S02]  /*7e00*/  FSEL R193, R131, -INF , !P3 ;  /* 0xff80000083c17808 */ /* 0x000fe40005800000 */
[CC--:B------:R-:W-:Y:S01]  /*7e10*/  ISETP.GE.AND P6, PT, R13.reuse, R165.reuse, PT ;  /* 0x000000a50d00720c */ /* 0x0c0fe20003fc6270 */
[----:B------:R-:W-:Y:S01]  /*7e20*/  MUFU.TANH R144, R144 ;  /* 0x0000009000907308 */ /* 0x000fe20000002400 */
[-C--:B------:R-:W-:Y:S02]  /*7e30*/  ISETP.GE.AND P1, PT, R13, R164.reuse, PT ;  /* 0x000000a40d00720c */ /* 0x080fe40003f26270 */
[----:B------:R-:W-:Y:S02]  /*7e40*/  FSEL R174, R86, -INF , !P0 ;  /* 0xff80000056ae7808 */ /* 0x000fe40004000000 */
[----:B------:R-:W-:Y:S02]  /*7e50*/  FSEL R194, R120, -INF , !P5 ;  /* 0xff80000078c27808 */ /* 0x000fe40006800000 */
[C---:B------:R-:W-:Y:S01]  /*7e60*/  ISETP.GE.AND P2, PT, R2.reuse, R165, PT ;  /* 0x000000a50200720c */ /* 0x040fe20003f46270 */
[----:B------:R-:W-:Y:S01]  /*7e70*/  MUFU.TANH R17, R17 ;  /* 0x0000001100117308 */ /* 0x000fe20000002400 */
[----:B------:R-:W-:-:S02]  /*7e80*/  ISETP.GE.AND P3, PT, R2, R164, PT ;  /* 0x000000a40200720c */ /* 0x000fc40003f66270 */
[----:B------:R-:W-:Y:S02]  /*7e90*/  I2FP.F32.S32 R13, R13 ;  /* 0x0000000d000d7245 */ /* 0x000fe40000201400 */
[C---:B------:R-:W-:Y:S02]  /*7ea0*/  ISETP.GE.AND P0, PT, R12.reuse, R165, PT ;  /* 0x000000a50c00720c */ /* 0x040fe40003f06270 */
[----:B------:R-:W-:Y:S01]  /*7eb0*/  ISETP.GE.AND P5, PT, R12, R164, PT ;  /* 0x000000a40c00720c */ /* 0x000fe20003fa6270 */
[C---:B------:R-:W-:Y:S01]  /*7ec0*/  FFMA.FTZ R91, R13.reuse, UR5, R91 ;  /* 0x000000050d5b7c23 */ /* 0x040fe2000801005b */
[----:B------:R-:W-:Y:S01]  /*7ed0*/  I2FP.F32.S32 R2, R2 ;  /* 0x0000000200027245 */ /* 0x000fe20000201400 */
[----:B------:R-:W-:Y:S01]  /*7ee0*/  FFMA.FTZ R122, R13, UR5, R122 ;  /* 0x000000050d7a7c23 */ /* 0x000fe2000801007a */
[----:B------:R-:W-:Y:S01]  /*7ef0*/  I2FP.F32.S32 R12, R12 ;  /* 0x0000000c000c7245 */ /* 0x000fe20000201400 */
[----:B------:R-:W-:Y:S01]  /*7f00*/  VIADD R13, R5, 0x91 ;  /* 0x00000091050d7836 */ /* 0x000fe20000000000 */
[----:B------:R-:W-:Y:S01]  /*7f10*/  FSEL R183, R91, -INF , !P6 ;  /* 0xff8000005bb77808 */ /* 0x000fe20007000000 */
[C---:B------:R-:W-:Y:S01]  /*7f20*/  FFMA.FTZ R124, R2.reuse, UR5, R124 ;  /* 0x00000005027c7c23 */ /* 0x040fe2000801007c */
[----:B------:R-:W-:Y:S01]  /*7f30*/  FFMA.FTZ R126, R2, UR5, R126 ;  /* 0x00000005027e7c23 */ /* 0x000fe2000801007e */
[C---:B------:R-:W-:Y:S01]  /*7f40*/  FFMA.FTZ R121, R12.reuse, UR5, R121 ;  /* 0x000000050c797c23 */ /* 0x040fe20008010079 */
[----:B------:R-:W-:Y:S01]  /*7f50*/  FFMA.FTZ R123, R12, UR5, R123 ;  /* 0x000000050c7b7c23 */ /* 0x000fe2000801007b */
[C---:B------:R-:W-:Y:S01]  /*7f60*/  VIADD R2, R5.reuse, 0x99 ;  /* 0x0000009905027836 */ /* 0x040fe20000000000 */
[----:B------:R-:W-:Y:S01]  /*7f70*/  FSEL R188, R122, -INF , !P1 ;  /* 0xff8000007abc7808 */ /* 0x000fe20004800000 */
[----:B------:R-:W-:Y:S01]  /*7f80*/  VIADD R12, R5, 0x98 ;  /* 0x00000098050c7836 */ /* 0x000fe20000000000 */
[----:B------:R-:W-:Y:S01]  /*7f90*/  FSEL R192, R124, -INF , !P2 ;  /* 0xff8000007cc07808 */ /* 0x000fe20005000000 */
[----:B------:R-:W-:Y:S01]  /*7fa0*/  MUFU.TANH R116, R116 ;  /* 0x0000007400747308 */ /* 0x000fe20000002400 */
[----:B------:R-:W-:-:S02]  /*7fb0*/  FSEL R175, R126, -INF , !P3 ;  /* 0xff8000007eaf7808 */ /* 0x000fc40005800000 */
[CC--:B------:R-:W-:Y:S02]  /*7fc0*/  ISETP.GE.AND P6, PT, R13.reuse, R165.reuse, PT ;  /* 0x000000a50d00720c */ /* 0x0c0fe40003fc6270 */
[-C--:B------:R-:W-:Y:S02]  /*7fd0*/  ISETP.GE.AND P1, PT, R13, R164.reuse, PT ;  /* 0x000000a40d00720c */ /* 0x080fe40003f26270 */
[----:B------:R-:W-:Y:S01]  /*7fe0*/  FSEL R185, R121, -INF , !P0 ;  /* 0xff80000079b97808 */ /* 0x000fe20004000000 */
[----:B------:R-:W-:Y:S01]  /*7ff0*/  MUFU.TANH R118, R118 ;  /* 0x0000007600767308 */ /* 0x000fe20000002400 */
[----:B------:R-:W-:Y:S02]  /*8000*/  FSEL R186, R123, -INF , !P5 ;  /* 0xff8000007bba7808 */ /* 0x000fe40006800000 */
[C---:B------:R-:W-:Y:S02]  /*8010*/  ISETP.GE.AND P2, PT, R2.reuse, R165, PT ;  /* 0x000000a50200720c */ /* 0x040fe40003f46270 */
[----:B------:R-:W-:-:S02]  /*8020*/  ISETP.GE.AND P3, PT, R2, R164, PT ;  /* 0x000000a40200720c */ /* 0x000fc40003f66270 */
[----:B------:R-:W-:Y:S01]  /*8030*/  I2FP.F32.S32 R13, R13 ;  /* 0x0000000d000d7245 */ /* 0x000fe20000201400 */
[----:B------:R-:W3:Y:S01]  /*8040*/  MUFU.TANH R147, R147 ;  /* 0x0000009300937308 */ /* 0x000ee20000002400 */
[CC--:B------:R-:W-:Y:S02]  /*8050*/  ISETP.GE.AND P0, PT, R12.reuse, R165.reuse, PT ;  /* 0x000000a50c00720c */ /* 0x0c0fe40003f06270 */
[----:B------:R-:W-:Y:S01]  /*8060*/  ISETP.GE.AND P5, PT, R12, R164, PT ;  /* 0x000000a40c00720c */ /* 0x000fe20003fa6270 */
[C---:B------:R-:W-:Y:S01]  /*8070*/  FFMA.FTZ R77, R13.reuse, UR5, R77 ;  /* 0x000000050d4d7c23 */ /* 0x040fe2000801004d */
[----:B------:R-:W-:Y:S01]  /*8080*/  I2FP.F32.S32 R2, R2 ;  /* 0x0000000200027245 */ /* 0x000fe20000201400 */
[----:B------:R-:W-:Y:S01]  /*8090*/  FFMA.FTZ R125, R13, UR5, R125 ;  /* 0x000000050d7d7c23 */ /* 0x000fe2000801007d */
[----:B------:R-:W-:Y:S01]  /*80a0*/  I2FP.F32.S32 R12, R12 ;  /* 0x0000000c000c7245 */ /* 0x000fe20000201400 */
[----:B------:R-:W-:Y:S01]  /*80b0*/  VIADD R13, R5, 0xa1 ;  /* 0x000000a1050d7836 */ /* 0x000fe20000000000 */
[----:B------:R-:W-:Y:S01]  /*80c0*/  FSEL R195, R77, -INF , !P6 ;  /* 0xff8000004dc37808 */ /* 0x000fe20007000000 */
[C---:B----4-:R-:W-:Y:S01]  /*80d0*/  FFMA.FTZ R157, R2.reuse, UR5, R157 ;  /* 0x00000005029d7c23 */ /* 0x050fe2000801009d */
[----:B------:R-:W-:Y:S01]  /*80e0*/  FFMA.FTZ R68, R2, UR5, R68 ;  /* 0x0000000502447c23 */ /* 0x000fe20008010044 */
[C---:B------:R-:W-:Y:S01]  /*80f0*/  FFMA.FTZ R72, R12.reuse, UR5, R72 ;  /* 0x000000050c487c23 */ /* 0x040fe20008010048 */
[----:B------:R-:W-:Y:S01]  /*8100*/  FFMA.FTZ R73, R12, UR5, R73 ;  /* 0x000000050c497c23 */ /* 0x000fe20008010049 */
[----:B------:R-:W-:Y:S01]  /*8110*/  VIADD R2, R5, 0xa0 ;  /* 0x000000a005027836 */ /* 0x000fe20000000000 */
[----:B------:R-:W-:Y:S01]  /*8120*/  FSEL R173, R125, -INF , !P1 ;  /* 0xff8000007dad7808 */ /* 0x000fe20004800000 */
[C---:B------:R-:W-:Y:S01]  /*8130*/  VIADD R12, R5.reuse, 0xa8 ;  /* 0x000000a8050c7836 */ /* 0x040fe20000000000 */
[----:B------:R-:W-:Y:S01]  /*8140*/  FSEL R197, R72, -INF , !P0 ;  /* 0xff80000048c57808 */ /* 0x000fe20004000000 */
[----:B------:R-:W4:Y:S01]  /*8150*/  MUFU.TANH R117, R117 ;  /* 0x0000007500757308 */ /* 0x000f220000002400 */
[C---:B------:R-:W-:Y:S01]  /*8160*/  ISETP.GE.AND P6, PT, R2.reuse, R165, PT ;  /* 0x000000a50200720c */ /* 0x040fe20003fc6270 */
[C---:B------:R-:W-:Y:S01]  /*8170*/  VIADD R77, R5.reuse, 0xc8 ;  /* 0x000000c8054d7836 */ /* 0x040fe20000000000 */
[----:B------:R-:W-:Y:S01]  /*8180*/  ISETP.GE.AND P1, PT, R2, R164, PT ;  /* 0x000000a40200720c */ /* 0x000fe20003f26270 */
[----:B------:R-:W-:Y:S01]  /*8190*/  VIADD R72, R5, 0xd9 ;  /* 0x000000d905487836 */ /* 0x000fe20000000000 */
[----:B------:R-:W-:Y:S01]  /*81a0*/  FSEL R171, R73, -INF , !P5 ;  /* 0xff80000049ab7808 */ /* 0x000fe20006800000 */
[----:B------:R-:W-:Y:S01]  /*81b0*/  VIADD R73, R5, 0xd8 ;  /* 0x000000d805497836 */ /* 0x000fe20000000000 */
[----:B------:R-:W-:Y:S01]  /*81c0*/  FSEL R184, R157, -INF , !P2 ;  /* 0xff8000009db87808 */ /* 0x000fe20005000000 */
[----:B------:R-:W4:Y:S01]  /*81d0*/  MUFU.TANH R119, R119 ;  /* 0x0000007700777308 */ /* 0x000f220000002400 */
[----:B------:R-:W-:-:S02]  /*81e0*/  FSEL R170, R68, -INF , !P3 ;  /* 0xff80000044aa7808 */ /* 0x000fc40005800000 */
[----:B------:R-:W-:Y:S02]  /*81f0*/  I2FP.F32.S32 R2, R2 ;  /* 0x0000000200027245 */ /* 0x000fe40000201400 */
[CC--:B------:R-:W-:Y:S02]  /*8200*/  ISETP.GE.AND P0, PT, R13.reuse, R165.reuse, PT ;  /* 0x000000a50d00720c */ /* 0x0c0fe40003f06270 */
[-C--:B------:R-:W-:Y:S01]  /*8210*/  ISETP.GE.AND P5, PT, R13, R164.reuse, PT ;  /* 0x000000a40d00720c */ /* 0x080fe20003fa6270 */
[----:B------:R-:W-:Y:S01]  /*8220*/  FFMA.FTZ R60, R2, UR5, R60 ;  /* 0x00000005023c7c23 */ /* 0x000fe2000801003c */
[----:B------:R-:W-:Y:S01]  /*8230*/  ISETP.GE.AND P2, PT, R12, R165, PT ;  /* 0x000000a50c00720c */ /* 0x000fe20003f46270 */
[----:B-1----:R-:W-:Y:S01]  /*8240*/  FFMA.FTZ R2, R2, UR5, R154 ;  /* 0x0000000502027c23 */ /* 0x002fe2000801009a */
[----:B------:R-:W-:Y:S01]  /*8250*/  ISETP.GE.AND P3, PT, R12, R164, PT ;  /* 0x000000a40c00720c */ /* 0x000fe20003f66270 */
[----:B------:R-:W1:Y:S01]  /*8260*/  MUFU.TANH R14, R14 ;  /* 0x0000000e000e7308 */ /* 0x000e620000002400 */
[----:B------:R-:W-:-:S02]  /*8270*/  I2FP.F32.S32 R13, R13 ;  /* 0x0000000d000d7245 */ /* 0x000fc40000201400 */
[----:B------:R-:W-:Y:S02]  /*8280*/  I2FP.F32.S32 R12, R12 ;  /* 0x0000000c000c7245 */ /* 0x000fe40000201400 */
[----:B------:R-:W-:Y:S01]  /*8290*/  FSEL R182, R60, -INF , !P6 ;  /* 0xff8000003cb67808 */ /* 0x000fe20007000000 */
[C---:B------:R-:W-:Y:S01]  /*82a0*/  FFMA.FTZ R153, R13.reuse, UR5, R153 ;  /* 0x000000050d997c23 */ /* 0x040fe20008010099 */
[----:B--2---:R-:W-:Y:S01]  /*82b0*/  FFMA.FTZ R154, R13, UR5, R155 ;  /* 0x000000050d9a7c23 */ /* 0x004fe2000801009b */
[C---:B------:R-:W-:Y:S01]  /*82c0*/  FFMA.FTZ R55, R12.reuse, UR5, R55 ;  /* 0x000000050c377c23 */ /* 0x040fe20008010037 */
[----:B------:R-:W-:Y:S01]  /*82d0*/  FFMA.FTZ R150, R12, UR5, R150 ;  /* 0x000000050c967c23 */ /* 0x000fe20008010096 */
[----:B------:R-:W-:Y:S01]  /*82e0*/  VIADD R12, R5, 0xa9 ;  /* 0x000000a9050c7836 */ /* 0x000fe20000000000 */
[----:B------:R-:W-:Y:S01]  /*82f0*/  FSEL R155, R2, -INF , !P1 ;  /* 0xff800000029b7808 */ /* 0x000fe20004800000 */
[----:B------:R-:W2:Y:S01]  /*8300*/  MUFU.TANH R115, R115 ;  /* 0x0000007300737308 */ /* 0x000ea20000002400 */
[----:B------:R-:W-:-:S02]  /*8310*/  FSEL R177, R153, -INF , !P0 ;  /* 0xff80000099b17808 */ /* 0x000fc40004000000 */
[CC--:B------:R-:W-:Y:S02]  /*8320*/  ISETP.GE.AND P6, PT, R12.reuse, R165.reuse, PT ;  /* 0x000000a50c00720c */ /* 0x0c0fe40003fc6270 */
[----:B------:R-:W-:Y:S02]  /*8330*/  ISETP.GE.AND P1, PT, R12, R164, PT ;  /* 0x000000a40c00720c */ /* 0x000fe40003f26270 */
[----:B------:R-:W-:Y:S01]  /*8340*/  FSEL R163, R55, -INF , !P2 ;  /* 0xff80000037a37808 */ /* 0x000fe20005000000 */
[----:B------:R-:W2:Y:S01]  /*8350*/  MUFU.TANH R15, R15 ;  /* 0x0000000f000f7308 */ /* 0x000ea20000002400 */
[----:B------:R-:W-:Y:S02]  /*8360*/  FSEL R153, R150, -INF , !P3 ;  /* 0xff80000096997808 */ /* 0x000fe40005800000 */
[----:B------:R-:W-:Y:S02]  /*8370*/  I2FP.F32.S32 R12, R12 ;  /* 0x0000000c000c7245 */ /* 0x000fe40000201400 */
[----:B------:R-:W-:-:S02]  /*8380*/  ISETP.GE.AND P2, PT, R132, R165, PT ;  /* 0x000000a58400720c */ /* 0x000fc40003f46270 */
[----:B------:R-:W-:Y:S01]  /*8390*/  ISETP.GE.AND P3, PT, R132, R164, PT ;  /* 0x000000a48400720c */ /* 0x000fe20003f66270 */
[C---:B---3--:R-:W-:Y:S01]  /*83a0*/  FFMA.FTZ R54, R12.reuse, UR5, R54 ;  /* 0x000000050c367c23 */ /* 0x048fe20008010036 */
[----:B------:R-:W-:Y:S01]  /*83b0*/  I2FP.F32.S32 R132, R132 ;  /* 0x0000008400847245 */ /* 0x000fe20000201400 */
[----:B------:R-:W-:Y:S01]  /*83c0*/  FFMA.FTZ R53, R12, UR5, R53 ;  /* 0x000000050c357c23 */ /* 0x000fe20008010035 */
[C---:B------:R-:W-:Y:S01]  /*83d0*/  IADD3 R13, R5.reuse, 0xb0, RZ ;  /* 0x000000b0050d7810 */ /* 0x040fe20007ffe0ff */
[----:B------:R-:W3:Y:S01]  /*83e0*/  MUFU.TANH R114, R114 ;  /* 0x0000007200727308 */ /* 0x000ee20000002400 */
[----:B------:R-:W-:Y:S01]  /*83f0*/  FSEL R160, R54, -INF , !P6 ;  /* 0xff80000036a07808 */ /* 0x000fe20007000000 */
[C---:B------:R-:W-:Y:S01]  /*8400*/  FFMA.FTZ R12, R132.reuse, UR5, R10 ;  /* 0x00000005840c7c23 */ /* 0x040fe2000801000a */
[----:B------:R-:W-:Y:S01]  /*8410*/  I2FP.F32.S32 R2, R13 ;  /* 0x0000000d00027245 */ /* 0x000fe20000201400 */
[----:B------:R-:W-:Y:S01]  /*8420*/  VIADD R10, R5, 0xb8 ;  /* 0x000000b8050a7836 */ /* 0x000fe20000000000 */
[----:B------:R-:W-:Y:S01]  /*8430*/  FSEL R150, R53, -INF , !P1 ;  /* 0xff80000035967808 */ /* 0x000fe20004800000 */
[----:B------:R-:W-:Y:S01]  /*8440*/  FFMA.FTZ R132, R132, UR5, R147 ;  /* 0x0000000584847c23 */ /* 0x000fe20008010093 */
[----:B------:R-:W-:Y:S01]  /*8450*/  FSEL R154, R154, -INF , !P5 ;  /* 0xff8000009a9a7808 */ /* 0x000fe20006800000 */
[C---:B------:R-:W-:Y:S01]  /*8460*/  FFMA.FTZ R144, R2.reuse, UR5, R144 ;  /* 0x0000000502907c23 */ /* 0x040fe20008010090 */
[----:B------:R-:W-:Y:S01]  /*8470*/  FFMA.FTZ R17, R2, UR5, R17 ;  /* 0x0000000502117c23 */ /* 0x000fe20008010011 */
[CC--:B------:R-:W-:Y:S01]  /*8480*/  ISETP.GE.AND P6, PT, R10.reuse, R165.reuse, PT ;  /* 0x000000a50a00720c */ /* 0x0c0fe20003fc6270 */
[----:B------:R-:W-:Y:S01]  /*8490*/  VIADD R2, R5, 0xb9 ;  /* 0x000000b905027836 */ /* 0x000fe20000000000 */
[----:B------:R-:W-:Y:S01]  /*84a0*/  ISETP.GE.AND P1, PT, R10, R164, PT ;  /* 0x000000a40a00720c */ /* 0x000fe20003f26270 */
[----:B------:R-:W3:Y:S01]  /*84b0*/  MUFU.TANH R108, R108 ;  /* 0x0000006c006c7308 */ /* 0x000ee20000002400 */
[----:B------:R-:W-:-:S02]  /*84c0*/  ISETP.GE.AND P0, PT, R13, R165, PT ;  /* 0x000000a50d00720c */ /* 0x000fc40003f06270 */
[----:B------:R-:W-:Y:S01]  /*84d0*/  ISETP.GE.AND P5, PT, R13, R164, PT ;  /* 0x000000a40d00720c */ /* 0x000fe20003fa6270 */
[----:B------:R-:W-:Y:S01]  /*84e0*/  VIADD R13, R5, 0xe8 ;  /* 0x000000e8050d7836 */ /* 0x000fe20000000000 */
[----:B------:R-:W-:Y:S02]  /*84f0*/  I2FP.F32.S32 R10, R10 ;  /* 0x0000000a000a7245 */ /* 0x000fe40000201400 */
[----:B------:R-:W-:Y:S01]  /*8500*/  FSEL R157, R144, -INF , !P0 ;  /* 0xff800000909d7808 */ /* 0x000fe20004000000 */
[----:B------:R-:W3:Y:S01]  /*8510*/  MUFU.TANH R110, R110 ;  /* 0x0000006e006e7308 */ /* 0x000ee20000002400 */
[----:B------:R-:W-:Y:S01]  /*8520*/  FSEL R137, R17, -INF , !P5 ;  /* 0xff80000011897808 */ /* 0x000fe20006800000 */
[----:B------:R-:W-:Y:S01]  /*8530*/  FFMA.FTZ R116, R10, UR5, R116 ;  /* 0x000000050a747c23 */ /* 0x000fe20008010074 */
[----:B------:R-:W-:Y:S01]  /*8540*/  ISETP.GE.AND P0, PT, R2, R165, PT ;  /* 0x000000a50200720c */ /* 0x000fe20003f06270 */
[----:B------:R-:W-:Y:S01]  /*8550*/  FFMA.FTZ R118, R10, UR5, R118 ;  /* 0x000000050a767c23 */ /* 0x000fe20008010076 */
[----:B------:R-:W-:-:S02]  /*8560*/  ISETP.GE.AND P5, PT, R2, R164, PT ;  /* 0x000000a40200720c */ /* 0x000fc40003fa6270 */
[----:B------:R-:W-:Y:S01]  /*8570*/  I2FP.F32.S32 R2, R2 ;  /* 0x0000000200027245 */ /* 0x000fe20000201400 */
[----:B------:R-:W3:Y:S01]  /*8580*/  MUFU.TANH R104, R104 ;  /* 0x0000006800687308 */ /* 0x000ee20000002400 */
[----:B------:R-:W-:Y:S02]  /*8590*/  FSEL R144, R116, -INF , !P6 ;  /* 0xff80000074907808 */ /* 0x000fe40007000000 */
[----:B------:R-:W-:Y:S01]  /*85a0*/  FSEL R131, R118, -INF , !P1 ;  /* 0xff80000076837808 */ /* 0x000fe20004800000 */
[C---:B----4-:R-:W-:Y:S01]  /*85b0*/  FFMA.FTZ R117, R2.reuse, UR5, R117 ;  /* 0x0000000502757c23 */ /* 0x050fe20008010075 */
[----:B------:R-:W-:Y:S01]  /*85c0*/  FFMA.FTZ R119, R2, UR5, R119 ;  /* 0x0000000502777c23 */ /* 0x000fe20008010077 */
[C---:B------:R-:W-:Y:S01]  /*85d0*/  ISETP.GE.AND P6, PT, R78.reuse, R165, PT ;  /* 0x000000a54e00720c */ /* 0x040fe20003fc6270 */
[C---:B------:R-:W-:Y:S01]  /*85e0*/  VIADD R2, R5.reuse, 0xc9 ;  /* 0x000000c905027836 */ /* 0x040fe20000000000 */
[----:B------:R-:W-:Y:S01]  /*85f0*/  ISETP.GE.AND P1, PT, R78, R164, PT ;  /* 0x000000a44e00720c */ /* 0x000fe20003f26270 */
[----:B------:R-:W4:Y:S01]  /*8600*/  MUFU.TANH R106, R106 ;  /* 0x0000006a006a7308 */ /* 0x000f220000002400 */
[----:B------:R-:W-:Y:S01]  /*8610*/  FSEL R147, R12, -INF , !P2 ;  /* 0xff8000000c937808 */ /* 0x000fe20005000000 */
[----:B------:R-:W-:Y:S01]  /*8620*/  VIADD R12, R5, 0xf0 ;  /* 0x000000f0050c7836 */ /* 0x000fe20000000000 */
[----:B------:R-:W-:-:S02]  /*8630*/  FSEL R132, R132, -INF , !P3 ;  /* 0xff80000084847808 */ /* 0x000fc40005800000 */
[----:B------:R-:W-:Y:S02]  /*8640*/  I2FP.F32.S32 R78, R78 ;  /* 0x0000004e004e7245 */ /* 0x000fe40000201400 */
[C---:B------:R-:W-:Y:S01]  /*8650*/  ISETP.GE.AND P2, PT, R79.reuse, R165, PT ;  /* 0x000000a54f00720c */ /* 0x040fe20003f46270 */
[----:B------:R-:W4:Y:S01]  /*8660*/  MUFU.TANH R109, R109 ;  /* 0x0000006d006d7308 */ /* 0x000f220000002400 */
[-C--:B------:R-:W-:Y:S01]  /*8670*/  ISETP.GE.AND P3, PT, R79, R164.reuse, PT ;  /* 0x000000a44f00720c */ /* 0x080fe20003f66270 */
[C---:B-1----:R-:W-:Y:S01]  /*8680*/  FFMA.FTZ R14, R78.reuse, UR5, R14 ;  /* 0x000000054e0e7c23 */ /* 0x042fe2000801000e */
[----:B------:R-:W-:Y:S01]  /*8690*/  I2FP.F32.S32 R79, R79 ;  /* 0x0000004f004f7245 */ /* 0x000fe20000201400 */
[----:B--2---:R-:W-:Y:S01]  /*86a0*/  FFMA.FTZ R78, R78, UR5, R115 ;  /* 0x000000054e4e7c23 */ /* 0x004fe20008010073 */
[----:B------:R-:W-:Y:S02]  /*86b0*/  FSEL R141, R117, -INF , !P0 ;  /* 0xff800000758d7808 */ /* 0x000fe40004000000 */
[----:B------:R-:W-:Y:S01]  /*86c0*/  FSEL R130, R119, -INF , !P5 ;  /* 0xff80000077827808 */ /* 0x000fe20006800000 */
[----:B------:R-:W1:Y:S01]  /*86d0*/  MUFU.TANH R11, R11 ;  /* 0x0000000b000b7308 */ /* 0x000e620000002400 */
[----:B------:R-:W-:Y:S01]  /*86e0*/  ISETP.GE.AND P0, PT, R77, R165, PT ;  /* 0x000000a54d00720c */ /* 0x000fe20003f06270 */
[----:B------:R-:W-:Y:S01]  /*86f0*/  FFMA.FTZ R15, R79, UR5, R15 ;  /* 0x000000054f0f7c23 */ /* 0x000fe2000801000f */
[----:B------:R-:W-:Y:S01]  /*8700*/  ISETP.GE.AND P5, PT, R77, R164, PT ;  /* 0x000000a44d00720c */ /* 0x000fe20003fa6270 */
[----:B---3--:R-:W-:Y:S01]  /*8710*/  FFMA.FTZ R79, R79, UR5, R114 ;  /* 0x000000054f4f7c23 */ /* 0x008fe20008010072 */
[----:B------:R-:W-:-:S02]  /*8720*/  I2FP.F32.S32 R77, R77 ;  /* 0x0000004d004d7245 */ /* 0x000fc40000201400 */
[----:B------:R-:W-:Y:S01]  /*8730*/  FSEL R129, R14, -INF , !P6 ;  /* 0xff8000000e817808 */ /* 0x000fe20007000000 */
[----:B------:R-:W2:Y:S01]  /*8740*/  MUFU.TANH R105, R105 ;  /* 0x0000006900697308 */ /* 0x000ea20000002400 */
[----:B------:R-:W-:Y:S01]  /*8750*/  FSEL R78, R78, -INF , !P1 ;  /* 0xff8000004e4e7808 */ /* 0x000fe20004800000 */
[C---:B------:R-:W-:Y:S01]  /*8760*/  FFMA.FTZ R108, R77.reuse, UR5, R108 ;  /* 0x000000054d6c7c23 */ /* 0x040fe2000801006c */
[----:B------:R-:W-:Y:S01]  /*8770*/  FFMA.FTZ R77, R77, UR5, R110 ;  /* 0x000000054d4d7c23 */ /* 0x000fe2000801006e */
[----:B------:R-:W-:Y:S01]  /*8780*/  ISETP.GE.AND P6, PT, R75, R165, PT ;  /* 0x000000a54b00720c */ /* 0x000fe20003fc6270 */
[----:B------:R-:W-:Y:S01]  /*8790*/  VIADD R14, R5, 0xe9 ;  /* 0x000000e9050e7836 */ /* 0x000fe20000000000 */
[----:B------:R-:W-:Y:S02]  /*87a0*/  ISETP.GE.AND P1, PT, R75, R164, PT ;  /* 0x000000a44b00720c */ /* 0x000fe40003f26270 */
[----:B------:R-:W3:Y:S01]  /*87b0*/  MUFU.TANH R107, R107 ;  /* 0x0000006b006b7308 */ /* 0x000ee20000002400 */
[----:B------:R-:W-:-:S02]  /*87c0*/  FSEL R139, R15, -INF , !P2 ;  /* 0xff8000000f8b7808 */ /* 0x000fc40005000000 */
[----:B------:R-:W-:Y:S02]  /*87d0*/  FSEL R79, R79, -INF , !P3 ;  /* 0xff8000004f4f7808 */ /* 0x000fe40005800000 */
[----:B------:R-:W-:Y:S02]  /*87e0*/  I2FP.F32.S32 R75, R75 ;  /* 0x0000004b004b7245 */ /* 0x000fe40000201400 */
[C---:B------:R-:W-:Y:S01]  /*87f0*/  ISETP.GE.AND P2, PT, R2.reuse, R165, PT ;  /* 0x000000a50200720c */ /* 0x040fe20003f46270 */
[----:B------:R-:W-:Y:S01]  /*8800*/  MUFU.TANH R101, R101 ;  /* 0x0000006500657308 */ /* 0x000fe20000002400 */
[----:B------:R-:W-:Y:S01]  /*8810*/  ISETP.GE.AND P3, PT, R2, R164, PT ;  /* 0x000000a40200720c */ /* 0x000fe20003f66270 */
[----:B------:R-:W-:Y:S01]  /*8820*/  FFMA.FTZ R91, R75, UR5, R104 ;  /* 0x000000054b5b7c23 */ /* 0x000fe20008010068 */
[----:B------:R-:W-:Y:S01]  /*8830*/  IADD3 R74, R5, 0xd1, RZ ;  /* 0x000000d1054a7810 */ /* 0x000fe20007ffe0ff */
[----:B----4-:R-:W-:Y:S01]  /*8840*/  FFMA.FTZ R75, R75, UR5, R106 ;  /* 0x000000054b4b7c23 */ /* 0x010fe2000801006a */
[----:B------:R-:W-:-:S02]  /*8850*/  I2FP.F32.S32 R2, R2 ;  /* 0x0000000200027245 */ /* 0x000fc40000201400 */
[----:B------:R-:W-:Y:S01]  /*8860*/  FSEL R128, R108, -INF , !P0 ;  /* 0xff8000006c807808 */ /* 0x000fe20004000000 */
[----:B------:R-:W-:Y:S01]  /*8870*/  MUFU.TANH R100, R100 ;  /* 0x0000006400647308 */ /* 0x000fe20000002400 */
[----:B------:R-:W-:Y:S01]  /*8880*/  FSEL R77, R77, -INF , !P5 ;  /* 0xff8000004d4d7808 */ /* 0x000fe20006800000 */
[----:B------:R-:W-:Y:S01]  /*8890*/  FFMA.FTZ R109, R2, UR5, R109 ;  /* 0x00000005026d7c23 */ /* 0x000fe2000801006d */
[----:B------:R-:W-:Y:S01]  /*88a0*/  ISETP.GE.AND P0, PT, R74, R165, PT ;  /* 0x000000a54a00720c */ /* 0x000fe20003f06270 */
[----:B-1----:R-:W-:Y:S01]  /*88b0*/  FFMA.FTZ R11, R2, UR5, R11 ;  /* 0x00000005020b7c23 */ /* 0x002fe2000801000b */
[----:B------:R-:W-:Y:S02]  /*88c0*/  ISETP.GE.AND P5, PT, R74, R164, PT ;  /* 0x000000a44a00720c */ /* 0x000fe40003fa6270 */
[----:B------:R-:W-:Y:S01]  /*88d0*/  I2FP.F32.S32 R74, R74 ;  /* 0x0000004a004a7245 */ /* 0x000fe20000201400 */
[----:B------:R-:W-:Y:S01]  /*88e0*/  MUFU.TANH R103, R103 ;  /* 0x0000006700677308 */ /* 0x000fe20000002400 */
[----:B------:R-:W-:-:S02]  /*88f0*/  FSEL R91, R91, -INF , !P6 ;  /* 0xff8000005b5b7808 */ /* 0x000fc40007000000 */
[----:B------:R-:W-:Y:S01]  /*8900*/  FSEL R75, R75, -INF , !P1 ;  /* 0xff8000004b4b7808 */ /* 0x000fe20004800000 */
[C---:B--2---:R-:W-:Y:S01]  /*8910*/  FFMA.FTZ R90, R74.reuse, UR5, R105 ;  /* 0x000000054a5a7c23 */ /* 0x044fe20008010069 */
[----:B------:R-:W-:Y:S01]  /*8920*/  FSEL R76, R11, -INF , !P3 ;  /* 0xff8000000b4c7808 */ /* 0x000fe20005800000 */
[----:B---3--:R-:W-:Y:S01]  /*8930*/  FFMA.FTZ R74, R74, UR5, R107 ;  /* 0x000000054a4a7c23 */ /* 0x008fe2000801006b */
[C---:B------:R-:W-:Y:S01]  /*8940*/  ISETP.GE.AND P6, PT, R72.reuse, R165, PT ;  /* 0x000000a54800720c */ /* 0x040fe20003fc6270 */
[----:B------:R-:W-:Y:S01]  /*8950*/  MUFU.TANH R102, R102 ;  /* 0x0000006600667308 */ /* 0x000fe20000002400 */
[-C--:B------:R-:W-:Y:S02]  /*8960*/  ISETP.GE.AND P1, PT, R72, R164.reuse, PT ;  /* 0x000000a44800720c */ /* 0x080fe40003f26270 */
[----:B------:R-:W-:Y:S02]  /*8970*/  ISETP.GE.AND P3, PT, R73, R164, PT ;  /* 0x000000a44900720c */ /* 0x000fe40003f66270 */
[----:B------:R-:W-:-:S02]  /*8980*/  I2FP.F32.S32 R72, R72 ;  /* 0x0000004800487245 */ /* 0x000fc40000201400 */
[----:B------:R-:W-:Y:S01]  /*8990*/  FSEL R90, R90, -INF , !P0 ;  /* 0xff8000005a5a7808 */ /* 0x000fe20004000000 */
[----:B------:R-:W1:Y:S01]  /*89a0*/  MUFU.TANH R96, R96 ;  /* 0x0000006000607308 */ /* 0x000e620000002400 */
[----:B------:R-:W-:Y:S02]  /*89b0*/  FSEL R74, R74, -INF , !P5 ;  /* 0xff8000004a4a7808 */ /* 0x000fe40006800000 */
[C---:B------:R-:W-:Y:S02]  /*89c0*/  ISETP.GE.AND P0, PT, R71.reuse, R165, PT ;  /* 0x000000a54700720c */ /* 0x040fe40003f06270 */
[----:B------:R-:W-:Y:S02]  /*89d0*/  ISETP.GE.AND P5, PT, R71, R164, PT ;  /* 0x000000a44700720c */ /* 0x000fe40003fa6270 */
[----:B------:R-:W-:Y:S01]  /*89e0*/  I2FP.F32.S32 R71, R71 ;  /* 0x0000004700477245 */ /* 0x000fe20000201400 */
[----:B------:R-:W2:Y:S08]  /*89f0*/  MUFU.TANH R98, R98 ;  /* 0x0000006200627308 */ /* 0x000eb00000002400 */
[----:B------:R3:W4:Y:S01]  /*8a00*/  MUFU.TANH R2, R92 ;  /* 0x0000005c00027308 */ /* 0x0007220000002400 */
[----:B-1----:R-:W-:-:S05]  /*8a10*/  FFMA.FTZ R87, R71, UR5, R96 ;  /* 0x0000000547577c23 */ /* 0x002fca0008010060 */
[----:B------:R-:W-:Y:S02]  /*8a20*/  FSEL R87, R87, -INF , !P0 ;  /* 0xff80000057577808 */ /* 0x000fe40004000000 */
[----:B------:R-:W1:Y:S01]  /*8a30*/  MUFU.TANH R94, R94 ;  /* 0x0000005e005e7308 */ /* 0x000e620000002400 */
[----:B--2---:R-:W-:Y:S01]  /*8a40*/  FFMA.FTZ R71, R71, UR5, R98 ;  /* 0x0000000547477c23 */ /* 0x004fe20008010062 */
[----:B------:R-:W-:-:S04]  /*8a50*/  ISETP.GE.AND P0, PT, R14, R165, PT ;  /* 0x000000a50e00720c */ /* 0x000fc80003f06270 */
[----:B------:R-:W-:Y:S02]  /*8a60*/  FSEL R71, R71, -INF , !P5 ;  /* 0xff80000047477808 */ /* 0x000fe40006800000 */
[----:B------:R-:W2:Y:S01]  /*8a70*/  MUFU.TANH R97, R97 ;  /* 0x0000006100617308 */ /* 0x000ea20000002400 */
[----:B---3--:R-:W-:Y:S02]  /*8a80*/  FSEL R92, R109, -INF , !P2 ;  /* 0xff8000006d5c7808 */ /* 0x008fe40005000000 */
[----:B------:R-:W-:Y:S02]  /*8a90*/  ISETP.GE.AND P2, PT, R73, R165, PT ;  /* 0x000000a54900720c */ /* 0x000fe40003f46270 */
[----:B------:R-:W-:Y:S02]  /*8aa0*/  I2FP.F32.S32 R73, R73 ;  /* 0x0000004900497245 */ /* 0x000fe40000201400 */
[----:B------:R-:W-:Y:S01]  /*8ab0*/  ISETP.GE.AND P5, PT, R14, R164, PT ;  /* 0x000000a40e00720c */ /* 0x000fe20003fa6270 */
[----:B------:R-:W3:Y:S01]  /*8ac0*/  MUFU.TANH R99, R99 ;  /* 0x0000006300637308 */ /* 0x000ee20000002400 */
[----:B------:R-:W-:Y:S01]  /*8ad0*/  I2FP.F32.S32 R14, R14 ;  /* 0x0000000e000e7245 */ /* 0x000fe20000201400 */
[C---:B------:R-:W-:Y:S01]  /*8ae0*/  FFMA.FTZ R100, R73.reuse, UR5, R100 ;  /* 0x0000000549647c23 */ /* 0x040fe20008010064 */
[----:B------:R-:W-:-:S05]  /*8af0*/  FFMA.FTZ R73, R73, UR5, R102 ;  /* 0x0000000549497c23 */ /* 0x000fca0008010066 */
[----:B------:R4:W-:Y:S01]  /*8b00*/  MUFU.TANH R11, R88 ;  /* 0x00000058000b7308 */ /* 0x0009e20000002400 */
[----:B------:R-:W-:Y:S02]  /*8b10*/  FSEL R73, R73, -INF , !P3 ;  /* 0xff80000049497808 */ /* 0x000fe40005800000 */
[----:B------:R-:W-:-:S05]  /*8b20*/  ISETP.GE.AND P3, PT, R70, R164, PT ;  /* 0x000000a44600720c */ /* 0x000fca0003f66270 */
[----:B------:R-:W-:Y:S08]  /*8b30*/  MUFU.TANH R93, R93 ;  /* 0x0000005d005d7308 */ /* 0x000ff00000002400 */
[----:B------:R1:W-:Y:S01]  /*8b40*/  MUFU.TANH R10, R89 ;  /* 0x00000059000a7308 */ /* 0x0003e20000002400 */
[C---:B----4-:R-:W-:Y:S01]  /*8b50*/  FFMA.FTZ R88, R72.reuse, UR5, R101 ;  /* 0x0000000548587c23 */ /* 0x050fe20008010065 */
[----:B------:R-:W-:-:S04]  /*8b60*/  FFMA.FTZ R72, R72, UR5, R103 ;  /* 0x0000000548487c23 */ /* 0x000fc80008010067 */
[----:B------:R-:W-:Y:S02]  /*8b70*/  FSEL R88, R88, -INF , !P6 ;  /* 0xff80000058587808 */ /* 0x000fe40007000000 */
[----:B------:R-:W-:Y:S01]  /*8b80*/  FSEL R72, R72, -INF , !P1 ;  /* 0xff80000048487808 */ /* 0x000fe20004800000 */
[----:B------:R-:W-:Y:S01]  /*8b90*/  MUFU.TANH R9, R9 ;  /* 0x0000000900097308 */ /* 0x000fe20000002400 */
[C---:B------:R-:W-:Y:S02]  /*8ba0*/  ISETP.GE.AND P6, PT, R13.reuse, R165, PT ;  /* 0x000000a50d00720c */ /* 0x040fe40003fc6270 */
[----:B------:R-:W-:Y:S02]  /*8bb0*/  ISETP.GE.AND P1, PT, R13, R164, PT ;  /* 0x000000a40d00720c */ /* 0x000fe40003f26270 */
[----:B------:R-:W-:Y:S02]  /*8bc0*/  I2FP.F32.S32 R13, R13 ;  /* 0x0000000d000d7245 */ /* 0x000fe40000201400 */
[----:B-1----:R-:W-:Y:S01]  /*8bd0*/  FSEL R89, R100, -INF , !P2 ;  /* 0xff80000064597808 */ /* 0x002fe20005000000 */
[----:B------:R-:W-:Y:S01]  /*8be0*/  MUFU.TANH R8, R8 ;  /* 0x0000000800087308 */ /* 0x000fe20000002400 */
[----:B------:R-:W-:Y:S01]  /*8bf0*/  ISETP.GE.AND P2, PT, R70, R165, PT ;  /* 0x000000a54600720c */ /* 0x000fe20003f46270 */
[C---:B------:R-:W-:Y:S01]  /*8c00*/  FFMA.FTZ R2, R13.reuse, UR5, R2 ;  /* 0x000000050d027c23 */ /* 0x040fe20008010002 */
[----:B------:R-:W-:Y:S01]  /*8c10*/  I2FP.F32.S32 R70, R70 ;  /* 0x0000004600467245 */ /* 0x000fe20000201400 */
[----:B------:R-:W-:Y:S01]  /*8c20*/  FFMA.FTZ R69, R13, UR5, R94 ;  /* 0x000000050d457c23 */ /* 0x000fe2000801005e */
[----:B------:R-:W-:-:S03]  /*8c30*/  VIADD R13, R5, 0xf1 ;  /* 0x000000f1050d7836 */ /* 0x000fc60000000000 */
[----:B------:R-:W1:Y:S01]  /*8c40*/  MUFU.TANH R95, R95 ;  /* 0x0000005f005f7308 */ /* 0x000e620000002400 */
[C---:B--2---:R-:W-:Y:S01]  /*8c50*/  FFMA.FTZ R86, R70.reuse, UR5, R97 ;  /* 0x0000000546567c23 */ /* 0x044fe20008010061 */
[----:B---3--:R-:W-:Y:S01]  /*8c60*/  FFMA.FTZ R70, R70, UR5, R99 ;  /* 0x0000000546467c23 */ /* 0x008fe20008010063 */
[----:B------:R-:W-:Y:S02]  /*8c70*/  FSEL R69, R69, -INF , !P1 ;  /* 0xff80000045457808 */ /* 0x000fe40004800000 */
[-C--:B------:R-:W-:Y:S02]  /*8c80*/  ISETP.GE.AND P1, PT, R13, R165.reuse, PT ;  /* 0x000000a50d00720c */ /* 0x080fe40003f26270 */
[----:B------:R-:W-:Y:S01]  /*8c90*/  FSEL R86, R86, -INF , !P2 ;  /* 0xff80000056567808 */ /* 0x000fe20005000000 */
[----:B------:R2:W-:Y:S01]  /*8ca0*/  MUFU.TANH R80, R85 ;  /* 0x0000005500507308 */ /* 0x0005e20000002400 */
[----:B------:R-:W-:Y:S01]  /*8cb0*/  FSEL R70, R70, -INF , !P3 ;  /* 0xff80000046467808 */ /* 0x000fe20005800000 */
[----:B------:R-:W-:Y:S01]  /*8cc0*/  BAR.SYNC.DEFER_BLOCKING 0x0 ;  /* 0x0000000000007b1d */ /* 0x000fe20000010000 */
[----:B------:R-:W-:-:S02]  /*8cd0*/  ISETP.GE.AND P2, PT, R12, R165, PT ;  /* 0x000000a50c00720c */ /* 0x000fc40003f46270 */
[----:B------:R-:W-:Y:S02]  /*8ce0*/  ISETP.GE.AND P3, PT, R12, R164, PT ;  /* 0x000000a40c00720c */ /* 0x000fe40003f66270 */
[----:B------:R-:W-:Y:S01]  /*8cf0*/  I2FP.F32.S32 R12, R12 ;  /* 0x0000000c000c7245 */ /* 0x000fe20000201400 */
[----:B------:R3:W4:Y:S01]  /*8d00*/  MUFU.TANH R81, R84 ;  /* 0x0000005400517308 */ /* 0x0007220000002400 */
[----:B-1----:R-:W-:-:S03]  /*8d10*/  FFMA.FTZ R68, R14, UR5, R95 ;  /* 0x000000050e447c23 */ /* 0x002fc6000801005f */
[C---:B------:R-:W-:Y:S01]  /*8d20*/  FFMA.FTZ R11, R12.reuse, UR5, R11 ;  /* 0x000000050c0b7c23 */ /* 0x040fe2000801000b */
[----:B------:R-:W-:Y:S01]  /*8d30*/  FFMA.FTZ R8, R12, UR5, R8 ;  /* 0x000000050c087c23 */ /* 0x000fe20008010008 */
[C---:B------:R-:W-:Y:S02]  /*8d40*/  IADD3 R12, R5.reuse, 0xf8, RZ ;  /* 0x000000f8050c7810 */ /* 0x040fe40007ffe0ff */
[----:B------:R-:W1:Y:S01]  /*8d50*/  MUFU.TANH R7, R7 ;  /* 0x0000000700077308 */ /* 0x000e620000002400 */
[----:B--2---:R-:W-:Y:S02]  /*8d60*/  FSEL R85, R2, -INF , !P6 ;  /* 0xff80000002557808 */ /* 0x004fe40007000000 */
[----:B------:R-:W-:Y:S02]  /*8d70*/  I2FP.F32.S32 R2, R13 ;  /* 0x0000000d00027245 */ /* 0x000fe40000201400 */
[C---:B------:R-:W-:Y:S01]  /*8d80*/  ISETP.GE.AND P6, PT, R5.reuse, R165, PT ;  /* 0x000000a50500720c */ /* 0x040fe20003fc6270 */
[----:B------:R-:W-:Y:S01]  /*8d90*/  VIADD R5, R5, 0xf9 ;  /* 0x000000f905057836 */ /* 0x000fe20000000000 */
[----:B------:R-:W-:Y:S01]  /*8da0*/  FSEL R68, R68, -INF , !P5 ;  /* 0xff80000044447808 */ /* 0x000fe20006800000 */
[----:B------:R-:W2:Y:S01]  /*8db0*/  MUFU.TANH R6, R6 ;  /* 0x0000000600067308 */ /* 0x000ea20000002400 */
[----:B---3--:R-:W-:Y:S01]  /*8dc0*/  FFMA.FTZ R84, R14, UR5, R93 ;  /* 0x000000050e547c23 */ /* 0x008fe2000801005d */
[C---:B------:R-:W-:Y:S01]  /*8dd0*/  FFMA.FTZ R9, R2.reuse, UR5, R9 ;  /* 0x0000000502097c23 */ /* 0x040fe20008010009 */
[----:B------:R-:W-:Y:S01]  /*8de0*/  FFMA.FTZ R10, R2, UR5, R10 ;  /* 0x00000005020a7c23 */ /* 0x000fe2000801000a */
[----:B------:R-:W-:-:S02]  /*8df0*/  FSEL R83, R11, -INF , !P2 ;  /* 0xff8000000b537808 */ /* 0x000fc40005000000 */
[----:B------:R-:W-:Y:S02]  /*8e00*/  FSEL R84, R84, -INF , !P0 ;  /* 0xff80000054547808 */ /* 0x000fe40004000000 */
[----:B------:R-:W-:Y:S02]  /*8e10*/  ISETP.GE.AND P0, PT, R13, R164, PT ;  /* 0x000000a40d00720c */ /* 0x000fe40003f06270 */
[----:B------:R-:W-:Y:S02]  /*8e20*/  FSEL R63, R8, -INF , !P3 ;  /* 0xff800000083f7808 */ /* 0x000fe40005800000 */
[----:B------:R-:W-:Y:S02]  /*8e30*/  FSEL R62, R9, -INF , !P0 ;  /* 0xff800000093e7808 */ /* 0x000fe40004000000 */
[----:B------:R-:W-:Y:S02]  /*8e40*/  PLOP3.LUT P0, PT, PT, PT, UP0, 0x80, 0x0 ;  /* 0x000000000000781c */ /* 0x000fe40003f0f008 */
[----:B------:R-:W-:-:S02]  /*8e50*/  FSEL R82, R10, -INF , !P1 ;  /* 0xff8000000a527808 */ /* 0x000fc40004800000 */
[CC--:B------:R-:W-:Y:S02]  /*8e60*/  ISETP.GE.AND P5, PT, R12.reuse, R165.reuse, PT ;  /* 0x000000a50c00720c */ /* 0x0c0fe40003fa6270 */
[-C--:B------:R-:W-:Y:S02]  /*8e70*/  ISETP.GE.AND P2, PT, R12, R164.reuse, PT ;  /* 0x000000a40c00720c */ /* 0x080fe40003f46270 */
[C---:B------:R-:W-:Y:S02]  /*8e80*/  ISETP.GE.AND P3, PT, R5.reuse, R165, PT ;  /* 0x000000a50500720c */ /* 0x040fe40003f66270 */
[----:B------:R-:W-:Y:S02]  /*8e90*/  ISETP.GE.AND P1, PT, R5, R164, PT ;  /* 0x000000a40500720c */ /* 0x000fe40003f26270 */
[----:B------:R-:W-:Y:S02]  /*8ea0*/  I2FP.F32.S32 R12, R12 ;  /* 0x0000000c000c7245 */ /* 0x000fe40000201400 */
[----:B------:R-:W-:-:S02]  /*8eb0*/  I2FP.F32.S32 R5, R5 ;  /* 0x0000000500057245 */ /* 0x000fc40000201400 */
[----:B------:R-:W-:Y:S01]  /*8ec0*/  FSEL R37, R4, -INF , !P6 ;  /* 0xff80000004257808 */ /* 0x000fe20007000000 */
[C---:B----4-:R-:W-:Y:S01]  /*8ed0*/  FFMA.FTZ R81, R12.reuse, UR5, R81 ;  /* 0x000000050c517c23 */ /* 0x050fe20008010051 */
[----:B-1----:R-:W-:Y:S01]  /*8ee0*/  FFMA.FTZ R61, R12, UR5, R7 ;  /* 0x000000050c3d7c23 */ /* 0x002fe20008010007 */
[C---:B------:R-:W-:Y:S01]  /*8ef0*/  FFMA.FTZ R80, R5.reuse, UR5, R80 ;  /* 0x0000000505507c23 */ /* 0x040fe20008010050 */
[----:B--2---:R-:W-:Y:S02]  /*8f00*/  FFMA.FTZ R60, R5, UR5, R6 ;  /* 0x00000005053c7c23 */ /* 0x004fe40008010006 */
[----:B------:R-:W-:Y:S02]  /*8f10*/  FSEL R81, R81, -INF , !P5 ;  /* 0xff80000051517808 */ /* 0x000fe40006800000 */
[----:B------:R-:W-:Y:S02]  /*8f20*/  FSEL R61, R61, -INF , !P2 ;  /* 0xff8000003d3d7808 */ /* 0x000fe40005000000 */
[----:B------:R-:W-:-:S02]  /*8f30*/  FSEL R80, R80, -INF , !P3 ;  /* 0xff80000050507808 */ /* 0x000fc40005800000 */
        /* <DEDUP_REMOVED lines=64> */
.L_x_2552:
[----:B------:R-:W-:-:S04]  /*9340*/  ULEA UR18, -UR8, URZ, 0x8 ;  /* 0x0000003f08127291 */ /* 0x000fc8000f8e413f */
[----:B------:R-:W-:Y:S02]  /*9350*/  USHF.R.S32.HI UR22, URZ, 0x1f, UR18 ;  /* 0x0000001f3f167899 */ /* 0x000fe40008011412 */
[----:B------:R-:W-:-:S04]  /*9360*/  MOV R39, UR18 ;  /* 0x0000001200277c02 */ /* 0x000fc80008000f00 */
[----:B------:R-:W-:-:S07]  /*9370*/  MOV R38, UR22 ;  /* 0x0000001600267c02 */ /* 0x000fce0008000f00 */
.L_x_2553:
        /* <DEDUP_REMOVED lines=43> */
[----:B------:R-:W-:-:S04]  /*9630*/  @!P1 IMAD.WIDE.U32 R54, R54, 0x90, R10 ;  /* 0x0000009036369825 */ /* 0x000fc800078e000a */
        /* <DEDUP_REMOVED lines=16> */
[----:B------:R-:W-:Y:S01]  /*9740*/  @!P1 IMAD.MOV.U32 R97, RZ, RZ, R66 ;  /* 0x000000ffff619224 */ /* 0x000fe200078e0042 */
[----:B------:R-:W-:Y:S01]  /*9750*/  @!UP0 UIMAD UR18, UR9, 0x70, URZ ;  /* 0x00000070091288a4 */ /* 0x000fe2000f8e023f */
[C---:B------:R-:W-:Y:S01]  /*9760*/  @!P1 IADD3 R95, P3, R39.reuse, R6, RZ ;  /* 0x00000006275f9210 */ /* 0x040fe20007f7e0ff */
[----:B------:R-:W-:Y:S01]  /*9770*/  @!P1 IMAD.WIDE.U32 R58, R58, 0xe0, R96 ;  /* 0x000000e03a3a9825 */ /* 0x000fe200078e0060 */
[C---:B------:R-:W-:Y:S02]  /*9780*/  @!P1 IADD3 R97, P2, R39.reuse, R4, RZ ;  /* 0x0000000427619210 */ /* 0x040fe40007f5e0ff */
[C---:B------:R-:W-:Y:S01]  /*9790*/  @!P1 IADD3.X R94, R38.reuse, UR22, R7, P3, !PT ;  /* 0x00000016265e9c10 */ /* 0x040fe20009ffe407 */
[----:B------:R-:W-:Y:S01]  /*97a0*/  @!UP0 UIMAD UR22, UR9, 0xb0, URZ ;  /* 0x000000b0091688a4 */ /* 0x000fe2000f8e023f */
[----:B------:R-:W-:Y:S01]  /*97b0*/  @!P1 IADD3.X R96, R38, UR18, R5, P2, !PT ;  /* 0x0000001226609c10 */ /* 0x000fe200097fe405 */
[----:B------:R-:W3:Y:S01]  /*97c0*/  @!P1 LDC.64 R6, c[0x0][0x218] ;  /* 0x00008600ff069b82 */ /* 0x000ee20000000a00 */
[----:B------:R-:W-:Y:S01]  /*97d0*/  @!UP0 UIMAD UR18, UR9, 0xc0, URZ ;  /* 0x000000c0091288a4 */ /* 0x000fe2000f8e023f */
[----:B------:R-:W-:-:S02]  /*97e0*/  @!P1 IADD3 R52, P3, R39, R52, RZ ;  /* 0x0000003427349210 */ /* 0x000fc40007f7e0ff */
[C---:B------:R-:W-:Y:S02]  /*97f0*/  @!P1 IADD3 R54, P2, R39.reuse, R12, RZ ;  /* 0x0000000c27369210 */ /* 0x040fe40007f5e0ff */
[C---:B------:R-:W-:Y:S01]  /*9800*/  @!P1 IADD3.X R51, R38.reuse, UR22, R53, P3, !PT ;  /* 0x0000001626339c10 */ /* 0x040fe20009ffe435 */
[----:B------:R-:W-:Y:S01]  /*9810*/  @!UP0 UIMAD UR22, UR9, 0xd0, URZ ;  /* 0x000000d0091688a4 */ /* 0x000fe2000f8e023f */
[----:B------:R-:W4:Y:S01]  /*9820*/  @!P1 LDC.64 R4, c[0x0][0x218] ;  /* 0x00008600ff049b82 */ /* 0x000f220000000a00 */
[----:B------:R-:W-:Y:S01]  /*9830*/  @!P1 IADD3.X R53, R38, UR18, R13, P2, !PT ;  /* 0x0000001226359c10 */ /* 0x000fe200097fe40d */
[----:B------:R-:W-:Y:S01]  /*9840*/  @!UP0 UIMAD UR18, UR9, 0xe0, URZ ;  /* 0x000000e0091288a4 */ /* 0x000fe2000f8e023f */
[C---:B------:R-:W-:Y:S02]  /*9850*/  @!P1 IADD3 R102, P2, R39.reuse, R67, RZ ;  /* 0x0000004327669210 */ /* 0x040fe40007f5e0ff */
[C---:B------:R-:W-:Y:S02]  /*9860*/  @!P1 IADD3 R55, P3, R39.reuse, R10, RZ ;  /* 0x0000000a27379210 */ /* 0x040fe40007f7e0ff */
[----:B--2---:R-:W-:Y:S01]  /*9870*/  @!P1 LEA R106, P5, R102, R8, 0x1 ;  /* 0x00000008666a9211 */ /* 0x004fe200078a08ff */
[----:B------:R-:W-:Y:S01]  /*9880*/  @!P1 IMAD.X R101, R38, 0x1, R66, P2 ;  /* 0x0000000126659824 */ /* 0x000fe200010e0642 */
[----:B------:R-:W2:Y:S01]  /*9890*/  @!P1 LDC.64 R12, c[0x0][0x218] ;  /* 0x00008600ff0c9b82 */ /* 0x000ea20000000a00 */
[----:B------:R-:W-:-:S02]  /*98a0*/  @!P1 IADD3 R57, P2, R39, R58, RZ ;  /* 0x0000003a27399210 */ /* 0x000fc40007f5e0ff */
[----:B------:R-:W-:Y:S02]  /*98b0*/  @!P1 IADD3.X R58, R38, UR22, R11, P3, !PT ;  /* 0x00000016263a9c10 */ /* 0x000fe40009ffe40b */
        /* <DEDUP_REMOVED lines=9> */
[----:B------:R-:W-:Y:S01]  /*9950*/  @!P1 IADD3.X R101, R38, UR13, R66, P5, P3 ;  /* 0x0000000d26659c10 */ /* 0x000fe2000afe6442 */
        /* <DEDUP_REMOVED lines=91> */
[C---:B-----5:R-:W-:Y:S01]  /*9f10*/  @!P1 LEA R8, P5, R54.reuse, R8, 0x1 ;  /* 0x0000000836089211 */ /* 0x060fe200078a08ff */
        /* <DEDUP_REMOVED lines=37> */
.L_x_2555:
[----:B------:R-:W-:Y:S05]  /*a170*/  BSYNC B0 ;  /* 0x0000000000007941 */ /* 0x000fea0003800000 */
.L_x_2554:
[----:B------:R-:W0:Y:S01]  /*a180*/  LDGDEPBAR ;  /* 0x00000000000079af */ /* 0x000e220000000000 */
[----:B------:R-:W-:-:S04]  /*a190*/  IADD3 R67, P1, R39, R67, RZ ;  /* 0x0000004327437210 */ /* 0x000fc80007f3e0ff */
[----:B------:R-:W-:-:S09]  /*a1a0*/  IADD3.X R66, R38, R66, RZ, P1, !PT ;  /* 0x0000004226427210 */ /* 0x000fd20000ffe4ff */
.L_x_2551:
        /* <DEDUP_REMOVED lines=129> */
[----:B------:R-:W1:Y:S03]  /*a9c0*/  SHFL.BFLY PT, R5, R2, 0x2, 0x1f ;  /* 0x0c401f0002057f89 */ /* 0x000e6600000e0000 */
[-C--:B------:R-:W-:Y:S02]  /*a9d0*/  LEA R231, R239, R234.reuse, 0x1 ;  /* 0x000000eaefe77211 */ /* 0x080fe400078e08ff */
[C---:B------:R-:W-:Y:S02]  /*a9e0*/  LEA R232, R240.reuse, R234, 0x1 ;  /* 0x000000eaf0e87211 */ /* 0x040fe400078e08ff */
[----:B------:R-:W-:Y:S01]  /*a9f0*/  LEA R230, R240, R231, 0x1 ;  /* 0x000000e7f0e67211 */ /* 0x000fe200078e08ff */
        /* <DEDUP_REMOVED lines=15> */
[----:B------:R-:W-:Y:S01]  /*aaf0*/  LDSM.16.MT88.4 R28, [R234+0xa000] ;  /* 0x00a00000ea1c783b */ /* 0x000fe20000004200 */
[--C-:B------:R-:W-:Y:S01]  /*ab00*/  FFMA.FTZ R107, R23, UR18, -R110.reuse ;  /* 0x00000012176b7c23 */ /* 0x100fe2000801086e */
[----:B------:R-:W-:Y:S01]  /*ab10*/  MUFU.EX2 R108, R108 ;  /* 0x0000006c006c7308 */ /* 0x000fe20000000800 */
[--C-:B------:R-:W-:Y:S01]  /*ab20*/  FFMA.FTZ R96, R46, UR18, -R110.reuse ;  /* 0x000000122e607c23 */ /* 0x100fe2000801086e */
[--C-:B------:R-:W-:Y:S01]  /*ab30*/  FFMA.FTZ R95, R45, UR18, -R110.reuse ;  /* 0x000000122d5f7c23 */ /* 0x100fe2000801086e */
[----:B-1----:R-:W-:Y:S01]  /*ab40*/  FMNMX.FTZ R0, R4, R5, !PT ;  /* 0x0000000504007209 */ /* 0x002fe20007810000 */
[----:B------:R-:W-:Y:S01]  /*ab50*/  LDSM.16.MT88.4 R44, [R234+0xa800] ;  /* 0x00a80000ea2c783b */ /* 0x000fe20000004200 */
[--C-:B------:R-:W-:Y:S01]  /*ab60*/  FFMA.FTZ R102, R35, UR18, -R110.reuse ;  /* 0x0000001223667c23 */ /* 0x100fe2000801086e */
[--C-:B------:R-:W-:Y:S01]  /*ab70*/  FFMA.FTZ R101, R34, UR18, -R110.reuse ;  /* 0x0000001222657c23 */ /* 0x100fe2000801086e */
[--C-:B------:R-:W-:Y:S01]  /*ab80*/  FFMA.FTZ R100, R33, UR18, -R110.reuse ;  /* 0x0000001221647c23 */ /* 0x100fe2000801086e */
[----:B------:R-:W1:Y:S01]  /*ab90*/  SHFL.BFLY PT, R4, R0, 0x1, 0x1f ;  /* 0x0c201f0000047f89 */ /* 0x000e6200000e0000 */
        /* <DEDUP_REMOVED lines=9> */
[----:B------:R-:W-:Y:S01]  /*ac30*/  LDSM.16.MT88.4 R40, [R232+0xa800] ;  /* 0x00a80000e828783b */ /* 0x000fe20000004200 */
[--C-:B------:R-:W-:Y:S01]  /*ac40*/  FFMA.FTZ R125, R27, UR18, -R110.reuse ;  /* 0x000000121b7d7c23 */ /* 0x100fe2000801086e */
[--C-:B------:R-:W-:Y:S01]  /*ac50*/  FFMA.FTZ R123, R48, UR18, -R110.reuse ;  /* 0x00000012307b7c23 */ /* 0x100fe2000801086e */
[--C-:B------:R-:W-:Y:S01]  /*ac60*/  FFMA.FTZ R127, R127, UR18, -R110.reuse ;  /* 0x000000127f7f7c23 */ /* 0x100fe2000801086e */
[----:B------:R-:W-:Y:S01]  /*ac70*/  LDSM.16.MT88.4 R36, [R231+0xa800] ;  /* 0x00a80000e724783b */ /* 0x000fe20000004200 */
[--C-:B------:R-:W-:Y:S01]  /*ac80*/  FFMA.FTZ R133, R133, UR18, -R110.reuse ;  /* 0x0000001285857c23 */ /* 0x100fe2000801086e */
[--C-:B------:R-:W-:Y:S01]  /*ac90*/  FFMA.FTZ R134, R134, UR18, -R110.reuse ;  /* 0x0000001286867c23 */ /* 0x100fe2000801086e */
[----:B------:R-:W2:Y:S01]  /*aca0*/  MUFU.EX2 R106, R106 ;  /* 0x0000006a006a7308 */ /* 0x000ea20000000800 */
[----:B------:R-:W-:Y:S01]  /*acb0*/  LDSM.16.MT88.4 R56, [R230+0xa800] ;  /* 0x00a80000e638783b */ /* 0x000fe20000004200 */
[--C-:B------:R-:W-:Y:S01]  /*acc0*/  FFMA.FTZ R142, R142, UR18, -R110.reuse ;  /* 0x000000128e8e7c23 */ /* 0x100fe2000801086e */
[--C-:B------:R-:W-:Y:S01]  /*acd0*/  FFMA.FTZ R143, R143, UR18, -R110.reuse ;  /* 0x000000128f8f7c23 */ /* 0x100fe2000801086e */
[--C-:B------:R-:W-:Y:S01]  /*ace0*/  FFMA.FTZ R145, R145, UR18, -R110.reuse ;  /* 0x0000001291917c23 */ /* 0x100fe2000801086e */
[--C-:B------:R-:W-:Y:S01]  /*acf0*/  FFMA.FTZ R152, R152, UR18, -R110.reuse ;  /* 0x0000001298987c23 */ /* 0x100fe2000801086e */
[--C-:B------:R-:W-:Y:S01]  /*ad00*/  FFMA.FTZ R156, R156, UR18, -R110.reuse ;  /* 0x000000129c9c7c23 */ /* 0x100fe2000801086e */
[----:B-1----:R-:W-:Y:S01]  /*ad10*/  FMNMX.FTZ R0, R0, R4, !PT ;  /* 0x0000000400007209 */ /* 0x002fe20007810000 */
[----:B------:R-:W-:Y:S01]  /*ad20*/  MUFU.EX2 R105, R105 ;  /* 0x0000006900697308 */ /* 0x000fe20000000800 */
[----:B---3--:R-:W-:Y:S01]  /*ad30*/  F2FP.F16.F32.PACK_AB R4, R108, R109 ;  /* 0x0000006d6c04723e */ /* 0x008fe200000000ff */
[--C-:B------:R-:W-:Y:S01]  /*ad40*/  FFMA.FTZ R158, R158, UR18, -R110.reuse ;  /* 0x000000129e9e7c23 */ /* 0x100fe2000801086e */
[C---:B------:R-:W-:Y:S01]  /*ad50*/  FSETP.NEU.FTZ.AND P1, PT, R0.reuse, -INF , PT ;  /* 0xff8000000000780b */ /* 0x040fe20003f3d000 */
[----:B------:R-:W-:Y:S01]  /*ad60*/  FMUL.FTZ R93, R0, UR18 ;  /* 0x00000012005d7c20 */ /* 0x000fe20008410000 */
[--C-:B------:R-:W-:Y:S01]  /*ad70*/  FFMA.FTZ R169, R169, UR18, -R110.reuse ;  /* 0x00000012a9a97c23 */ /* 0x100fe2000801086e */
[--C-:B------:R-:W-:Y:S01]  /*ad80*/  FFMA.FTZ R172, R172, UR18, -R110.reuse ;  /* 0x00000012acac7c23 */ /* 0x100fe2000801086e */
[--C-:B------:R-:W-:Y:S01]  /*ad90*/  FFMA.FTZ R174, R174, UR18, -R110.reuse ;  /* 0x00000012aeae7c23 */ /* 0x100fe2000801086e */
[----:B------:R-:W1:Y:S01]  /*ada0*/  MUFU.EX2 R104, R104 ;  /* 0x0000006800687308 */ /* 0x000e620000000800 */
[----:B------:R-:W-:Y:S01]  /*adb0*/  FSEL R93, R93, RZ, P1 ;  /* 0x000000ff5d5d7208 */ /* 0x000fe20000800000 */
[--C-:B------:R-:W-:Y:S01]  /*adc0*/  FFMA.FTZ R181, R181, UR18, -R110.reuse ;  /* 0x00000012b5b57c23 */ /* 0x100fe2000801086e */
[----:B--2---:R-:W-:Y:S01]  /*add0*/  F2FP.F16.F32.PACK_AB R6, R106, R107 ;  /* 0x0000006b6a06723e */ /* 0x004fe200000000ff */
[--C-:B------:R-:W-:Y:S01]  /*ade0*/  FFMA.FTZ R183, R183, UR18, -R110.reuse ;  /* 0x00000012b7b77c23 */ /* 0x100fe2000801086e */
[--C-:B------:R-:W-:Y:S01]  /*adf0*/  FFMA.FTZ R185, R185, UR18, -R110.reuse ;  /* 0x00000012b9b97c23 */ /* 0x100fe2000801086e */
        /* <DEDUP_REMOVED lines=11> */
[----:B-1----:R-:W-:Y:S01]  /*aeb0*/  F2FP.F16.F32.PACK_AB R48, R104, R105 ;  /* 0x000000696830723e */ /* 0x002fe200000000ff */
        /* <DEDUP_REMOVED lines=51> */
[----:B------:R-:W3:Y:S01]  /*b1f0*/  MUFU.EX2 R116, R116 ;  /* 0x0000007400747308 */ /* 0x000ee20000000800 */
[----:B-1----:R-:W-:Y:S01]  /*b200*/  F2FP.F16.F32.PACK_AB R50, R102, R103 ;  /* 0x000000676632723e */ /* 0x002fe200000000ff */
[--C-:B------:R-:W-:Y:S01]  /*b210*/  FFMA.FTZ R153, R153, UR18, -R93.reuse ;  /* 0x0000001299997c23 */ /* 0x100fe2000801085d */
[C---:B--2---:R-:W-:Y:S01]  /*b220*/  HMMA.16816.F32 R24, R4.reuse, R20, RZ ;  /* 0x000000140418723c */ /* 0x044fe200000018ff */
[--C-:B------:R-:W-:Y:S01]  /*b230*/  FFMA.FTZ R150, R150, UR18, -R93.reuse ;  /* 0x0000001296967c23 */ /* 0x100fe2000801085d */
[--C-:B------:R-:W-:Y:S01]  /*b240*/  FFMA.FTZ R157, R157, UR18, -R110.reuse ;  /* 0x000000129d9d7c23 */ /* 0x100fe2000801086e */
[--C-:B------:R-:W-:Y:S01]  /*b250*/  FFMA.FTZ R147, R147, UR18, -R110.reuse ;  /* 0x0000001293937c23 */ /* 0x100fe2000801086e */
[--C-:B------:R-:W-:Y:S01]  /*b260*/  FFMA.FTZ R144, R144, UR18, -R110.reuse ;  /* 0x0000001290907c23 */ /* 0x100fe2000801086e */
[----:B------:R-:W-:Y:S01]  /*b270*/  MUFU.EX2 R115, R115 ;  /* 0x0000007300737308 */ /* 0x000fe20000000800 */
[C---:B------:R-:W-:Y:S01]  /*b280*/  HMMA.16816.F32 R16, R4.reuse, R12, RZ ;  /* 0x0000000c0410723c */ /* 0x040fe200000018ff */
[----:B------:R-:W-:Y:S01]  /*b290*/  FFMA.FTZ R141, R141, UR18, -R110 ;  /* 0x000000128d8d7c23 */ /* 0x000fe2000801086e */
[--C-:B------:R-:W-:Y:S01]  /*b2a0*/  FFMA.FTZ R137, R137, UR18, -R93.reuse ;  /* 0x0000001289897c23 */ /* 0x100fe2000801085d */
[--C-:B------:R-:W-:Y:S01]  /*b2b0*/  FFMA.FTZ R202, R132, UR18, -R93.reuse ;  /* 0x0000001284ca7c23 */ /* 0x100fe2000801085d */
[--C-:B------:R-:W-:Y:S01]  /*b2c0*/  FFMA.FTZ R131, R131, UR18, -R93.reuse ;  /* 0x0000001283837c23 */ /* 0x100fe2000801085d */
[--C-:B------:R-:W-:Y:S01]  /*b2d0*/  FFMA.FTZ R130, R130, UR18, -R93.reuse ;  /* 0x0000001282827c23 */ /* 0x100fe2000801085d */
[C---:B------:R-:W-:Y:S01]  /*b2e0*/  HMMA.16816.F32 R20, R4.reuse, R22, RZ ;  /* 0x000000160414723c */ /* 0x040fe200000018ff */
[----:B------:R-:W1:Y:S01]  /*b2f0*/  MUFU.EX2 R114, R114 ;  /* 0x0000007200727308 */ /* 0x000e620000000800 */
[----:B---3--:R-:W-:Y:S01]  /*b300*/  F2FP.F16.F32.PACK_AB R49, R116, R117 ;  /* 0x000000757431723e */ /* 0x008fe200000000ff */
[----:B------:R-:W-:Y:S01]  /*b310*/  FADD.FTZ R108, R109, R108 ;  /* 0x0000006c6d6c7221 */ /* 0x000fe20000010000 */
[----:B------:R-:W-:Y:S01]  /*b320*/  FADD.FTZ R120, R121, R120 ;  /* 0x0000007879787221 */ /* 0x000fe20000010000 */
[----:B------:R-:W-:Y:S01]  /*b330*/  FFMA.FTZ R139, R139, UR18, -R110 ;  /* 0x000000128b8b7c23 */ /* 0x000fe2000801086e */
[C---:B------:R-:W-:Y:S01]  /*b340*/  HMMA.16816.F32 R12, R4.reuse, R14, RZ ;  /* 0x0000000e040c723c */ /* 0x040fe200000018ff */
[----:B------:R-:W-:Y:S01]  /*b350*/  FADD.FTZ R108, R107, R108 ;  /* 0x0000006c6b6c7221 */ /* 0x000fe20000010000 */
[----:B------:R-:W-:Y:S01]  /*b360*/  FADD.FTZ R119, R119, R120 ;  /* 0x0000007877777221 */ /* 0x000fe20000010000 */
[----:B------:R-:W-:Y:S01]  /*b370*/  MUFU.EX2 R101, R101 ;  /* 0x0000006500657308 */ /* 0x000fe20000000800 */
[--C-:B------:R-:W-:Y:S01]  /*b380*/  FFMA.FTZ R129, R129, UR18, -R110.reuse ;  /* 0x0000001281817c23 */ /* 0x100fe2000801086e */
[--C-:B------:R-:W-:Y:S01]  /*b390*/  FFMA.FTZ R128, R128, UR18, -R110.reuse ;  /* 0x0000001280807c23 */ /* 0x100fe2000801086e */
[C---:B------:R-:W-:Y:S01]  /*b3a0*/  HMMA.16816.F32 R8, R4.reuse, R52, RZ ;  /* 0x000000340408723c */ /* 0x040fe200000018ff */
[----:B------:R-:W-:Y:S01]  /*b3b0*/  FFMA.FTZ R92, R92, UR18, -R110 ;  /* 0x000000125c5c7c23 */ /* 0x000fe2000801086e */
[--C-:B------:R-:W-:Y:S01]  /*b3c0*/  FFMA.FTZ R79, R79, UR18, -R93.reuse ;  /* 0x000000124f4f7c23 */ /* 0x100fe2000801085d */
[--C-:B------:R-:W-:Y:S01]  /*b3d0*/  FFMA.FTZ R78, R78, UR18, -R93.reuse ;  /* 0x000000124e4e7c23 */ /* 0x100fe2000801085d */
[--C-:B------:R-:W-:Y:S01]  /*b3e0*/  FFMA.FTZ R77, R77, UR18, -R93.reuse ;  /* 0x000000124d4d7c23 */ /* 0x100fe2000801085d */
[----:B------:R-:W2:Y:S01]  /*b3f0*/  MUFU.EX2 R100, R100 ;  /* 0x0000006400647308 */ /* 0x000ea20000000800 */
[----:B------:R-:W-:Y:S01]  /*b400*/  HMMA.16816.F32 R4, R4, R54, RZ ;  /* 0x000000360404723c */ /* 0x000fe200000018ff */
[----:B-1----:R-:W-:Y:S01]  /*b410*/  F2FP.F16.F32.PACK_AB R51, R114, R115 ;  /* 0x000000737233723e */ /* 0x002fe200000000ff */
[----:B------:R-:W-:Y:S01]  /*b420*/  FFMA.FTZ R76, R76, UR18, -R93 ;  /* 0x000000124c4c7c23 */ /* 0x000fe2000801085d */
[----:B------:R-:W-:Y:S01]  /*b430*/  FADD.FTZ R106, R106, R108 ;  /* 0x0000006c6a6a7221 */ /* 0x000fe20000010000 */
[----:B------:R-:W-:Y:S01]  /*b440*/  FADD.FTZ R119, R118, R119 ;  /* 0x0000007776777221 */ /* 0x000fe20000010000 */
[--C-:B------:R-:W-:Y:S01]  /*b450*/  FFMA.FTZ R91, R91, UR18, -R110.reuse ;  /* 0x000000125b5b7c23 */ /* 0x100fe2000801086e */
[----:B------:R-:W-:Y:S01]  /*b460*/  FFMA.FTZ R88, R88, UR18, -R110 ;  /* 0x0000001258587c23 */ /* 0x000fe2000801086e */
[----:B------:R-:W-:Y:S01]  /*b470*/  MUFU.EX2 R99, R99 ;  /* 0x0000006300637308 */ /* 0x000fe20000000800 */
[C---:B------:R-:W-:Y:S01]  /*b480*/  HMMA.16816.F32 R32, R48.reuse, R44, R32 ;  /* 0x0000002c3020723c */ /* 0x040fe20000001820 */
[----:B------:R-:W-:Y:S01]  /*b490*/  FADD.FTZ R106, R105, R106 ;  /* 0x0000006a696a7221 */ /* 0x000fe20000010000 */
[----:B------:R-:W-:Y:S01]  /*b4a0*/  FADD.FTZ R117, R117, R119 ;  /* 0x0000007775757221 */ /* 0x000fe20000010000 */
[--C-:B------:R-:W-:Y:S01]  /*b4b0*/  FFMA.FTZ R75, R75, UR18, -R93.reuse ;  /* 0x000000124b4b7c23 */ /* 0x100fe2000801085d */
[----:B------:R-:W-:Y:S01]  /*b4c0*/  FFMA.FTZ R74, R74, UR18, -R93 ;  /* 0x000000124a4a7c23 */ /* 0x000fe2000801085d */
[----:B------:R-:W-:Y:S01]  /*b4d0*/  FADD.FTZ R106, R104, R106 ;  /* 0x0000006a686a7221 */ /* 0x000fe20000010000 */
[C---:B------:R-:W-:Y:S01]  /*b4e0*/  HMMA.16816.F32 R28, R48.reuse, R46, R28 ;  /* 0x0000002e301c723c */ /* 0x040fe2000000181c */
[----:B------:R-:W1:Y:S01]  /*b4f0*/  LDSM.16.MT88.4 R44, [R234+0xb000] ;  /* 0x00b00000ea2c783b */ /* 0x000e620000004200 */
[----:B------:R-:W3:Y:S01]  /*b500*/  MUFU.EX2 R98, R98 ;  /* 0x0000006200627308 */ /* 0x000ee20000000800 */
[----:B--2---:R-:W-:Y:S01]  /*b510*/  F2FP.F16.F32.PACK_AB R52, R100, R101 ;  /* 0x000000656434723e */ /* 0x004fe200000000ff */
[----:B------:R-:W-:Y:S01]  /*b520*/  FADD.FTZ R117, R116, R117 ;  /* 0x0000007574757221 */ /* 0x000fe20000010000 */
[----:B------:R-:W-:Y:S01]  /*b530*/  FADD.FTZ R106, R103, R106 ;  /* 0x0000006a676a7221 */ /* 0x000fe20000010000 */
[C---:B------:R-:W-:Y:S01]  /*b540*/  HMMA.16816.F32 R24, R48.reuse, R40, R24 ;  /* 0x000000283018723c */ /* 0x040fe20000001818 */
[----:B------:R-:W-:Y:S01]  /*b550*/  FFMA.FTZ R73, R73, UR18, -R93 ;  /* 0x0000001249497c23 */ /* 0x000fe2000801085d */
[----:B------:R-:W-:Y:S01]  /*b560*/  FADD.FTZ R117, R115, R117 ;  /* 0x0000007573757221 */ /* 0x000fe20000010000 */
[----:B------:R-:W-:Y:S01]  /*b570*/  FADD.FTZ R102, R102, R106 ;  /* 0x0000006a66667221 */ /* 0x000fe20000010000 */
[----:B------:R-:W-:Y:S01]  /*b580*/  MUFU.EX2 R113, R113 ;  /* 0x0000007100717308 */ /* 0x000fe20000000800 */
[----:B------:R-:W-:Y:S01]  /*b590*/  FFMA.FTZ R72, R72, UR18, -R93 ;  /* 0x0000001248487c23 */ /* 0x000fe2000801085d */
[C---:B------:R-:W-:Y:S01]  /*b5a0*/  HMMA.16816.F32 R20, R48.reuse, R42, R20 ;  /* 0x0000002a3014723c */ /* 0x040fe20000001814 */
[----:B------:R-:W2:Y:S01]  /*b5b0*/  LDSM.16.MT88.4 R40, [R232+0xb000] ;  /* 0x00b00000e828783b */ /* 0x000ea20000004200 */
[----:B------:R-:W-:Y:S01]  /*b5c0*/  FADD.FTZ R117, R114, R117 ;  /* 0x0000007572757221 */ /* 0x000fe20000010000 */
[----:B------:R-:W-:Y:S01]  /*b5d0*/  FADD.FTZ R102, R101, R102 ;  /* 0x0000006665667221 */ /* 0x000fe20000010000 */
[--C-:B------:R-:W-:Y:S01]  /*b5e0*/  FFMA.FTZ R71, R71, UR18, -R93.reuse ;  /* 0x0000001247477c23 */ /* 0x100fe2000801085d */
[--C-:B------:R-:W-:Y:S01]  /*b5f0*/  FFMA.FTZ R70, R70, UR18, -R93.reuse ;  /* 0x0000001246467c23 */ /* 0x100fe2000801085d */
[C---:B------:R-:W-:Y:S01]  /*b600*/  HMMA.16816.F32 R16, R48.reuse, R36, R16 ;  /* 0x000000243010723c */ /* 0x040fe20000001810 */
[----:B------:R-:W4:Y:S01]  /*b610*/  MUFU.EX2 R112, R112 ;  /* 0x0000007000707308 */ /* 0x000f220000000800 */
[----:B---3--:R-:W-:Y:S01]  /*b620*/  F2FP.F16.F32.PACK_AB R54, R98, R99 ;  /* 0x000000636236723e */ /* 0x008fe200000000ff */
[----:B------:R-:W-:Y:S01]  /*b630*/  FADD.FTZ R102, R100, R102 ;  /* 0x0000006664667221 */ /* 0x000fe20000010000 */
[--C-:B------:R-:W-:Y:S01]  /*b640*/  FFMA.FTZ R69, R69, UR18, -R93.reuse ;  /* 0x0000001245457c23 */ /* 0x100fe2000801085d */
[--C-:B------:R-:W-:Y:S01]  /*b650*/  FFMA.FTZ R68, R68, UR18, -R93.reuse ;  /* 0x0000001244447c23 */ /* 0x100fe2000801085d */
[C---:B------:R-:W-:Y:S01]  /*b660*/  HMMA.16816.F32 R12, R48.reuse, R38, R12 ;  /* 0x00000026300c723c */ /* 0x040fe2000000180c */
[----:B------:R-:W3:Y:S01]  /*b670*/  LDSM.16.MT88.4 R36, [R231+0xb000] ;  /* 0x00b00000e724783b */ /* 0x000ee20000004200 */
        /* <DEDUP_REMOVED lines=9> */
[----:B------:R-:W5:Y:S01]  /*b710*/  MUFU.EX2 R3, R3 ;  /* 0x0000000300037308 */ /* 0x000f620000000800 */
[----:B------:R-:W-:Y:S01]  /*b720*/  HMMA.16816.F32 R4, R48, R58, R4 ;  /* 0x0000003a3004723c */ /* 0x000fe20000001804 */
[----:B------:R-:W3:Y:S01]  /*b730*/  LDSM.16.MT88.4 R56, [R230+0xb000] ;  /* 0x00b00000e638783b */ /* 0x000ee20000004200 */
[----:B----4-:R-:W-:Y:S01]  /*b740*/  F2FP.F16.F32.PACK_AB R53, R112, R113 ;  /* 0x000000717035723e */ /* 0x010fe200000000ff */
[----:B------:R-:W-:Y:S01]  /*b750*/  FADD.FTZ R113, R113, R117 ;  /* 0x0000007571717221 */ /* 0x000fe20000010000 */
[--C-:B------:R-:W-:Y:S01]  /*b760*/  FFMA.FTZ R61, R61, UR18, -R93.reuse ;  /* 0x000000123d3d7c23 */ /* 0x100fe2000801085d */
[----:B------:R-:W-:Y:S01]  /*b770*/  FFMA.FTZ R251, R60, UR18, -R93 ;  /* 0x000000123cfb7c23 */ /* 0x000fe2000801085d */
[----:B------:R-:W-:Y:S01]  /*b780*/  LEA R204, P1, R67, UR22, 0x1 ;  /* 0x0000001643cc7c11 */ /* 0x000fe2000f8208ff */
[----:B------:R-:W4:Y:S01]  /*b790*/  MUFU.EX2 R97, R97 ;  /* 0x0000006100617308 */ /* 0x000f220000000800 */
[----:B------:R-:W-:-:S02]  /*b7a0*/  FADD.FTZ R113, R112, R113 ;  /* 0x0000007170717221 */ /* 0x000fc40000010000 */
[----:B------:R-:W-:-:S05]  /*b7b0*/  MOV R250, R204 ;  /* 0x000000cc00fa7202 */ /* 0x000fca0000000f00 */
[----:B------:R-:W2:Y:S01]  /*b7c0*/  MUFU.EX2 R96, R96 ;  /* 0x0000006000607308 */ /* 0x000ea20000000800 */
[----:B-----5:R-:W-:-:S07]  /*b7d0*/  F2FP.F16.F32.PACK_AB R55, R3, R111 ;  /* 0x0000006f0337723e */ /* 0x020fce00000000ff */
[----:B-1----:R-:W-:Y:S01]  /*b7e0*/  HMMA.16816.F32 R32, R52, R44, R32 ;  /* 0x0000002c3420723c */ /* 0x002fe20000001820 */
[----:B------:R-:W1:Y:S01]  /*b7f0*/  MUFU.EX2 R95, R95 ;  /* 0x0000005f005f7308 */ /* 0x000e620000000800 */
[----:B----4-:R-:W-:-:S04]  /*b800*/  FADD.FTZ R98, R97, R98 ;  /* 0x0000006261627221 */ /* 0x010fc80000010000 */
[C---:B------:R-:W-:Y:S01]  /*b810*/  HMMA.16816.F32 R28, R52.reuse, R46, R28 ;  /* 0x0000002e341c723c */ /* 0x040fe2000000181c */
[----:B------:R-:W4:Y:S02]  /*b820*/  LDSM.16.MT88.4 R44, [R234+0xb800] ;  /* 0x00b80000ea2c783b */ /* 0x000f240000004200 */
        /* <DEDUP_REMOVED lines=8> */
[----:B---3--:R-:W-:Y:S01]  /*b8b0*/  HMMA.16816.F32 R16, R52, R36, R16 ;  /* 0x000000243410723c */ /* 0x008fe20000001810 */
[----:B------:R-:W1:Y:S01]  /*b8c0*/  MUFU.EX2 R136, R136 ;  /* 0x0000008800887308 */ /* 0x000e620000000800 */
        /* <DEDUP_REMOVED lines=9> */
[----:B-1----:R-:W-:-:S05]  /*b960*/  F2FP.F16.F32.PACK_AB R49, R136, R135 ;  /* 0x000000878831723e */ /* 0x002fca00000000ff */
[----:B------:R-:W-:Y:S08]  /*b970*/  MUFU.EX2 R126, R126 ;  /* 0x0000007e007e7308 */ /* 0x000ff00000000800 */
[----:B------:R-:W1:Y:S01]  /*b980*/  MUFU.EX2 R125, R125 ;  /* 0x0000007d007d7308 */ /* 0x000e620000000800 */
[----:B-----5:R-:W-:-:S07]  /*b990*/  F2FP.F16.F32.PACK_AB R51, R140, R138 ;  /* 0x0000008a8c33723e */ /* 0x020fce00000000ff */
[C---:B----4-:R-:W-:Y:S01]  /*b9a0*/  HMMA.16816.F32 R32, R48.reuse, R44, R32 ;  /* 0x0000002c3020723c */ /* 0x050fe20000001820 */
[----:B------:R-:W-:Y:S05]  /*b9b0*/  MUFU.EX2 R124, R124 ;  /* 0x0000007c007c7308 */ /* 0x000fea0000000800 */
[C---:B------:R-:W-:Y:S01]  /*b9c0*/  HMMA.16816.F32 R28, R48.reuse, R46, R28 ;  /* 0x0000002e301c723c */ /* 0x040fe2000000181c */
[----:B------:R-:W4:Y:S02]  /*b9d0*/  LDSM.16.MT88.4 R44, [R234+0xc000] ;  /* 0x00c00000ea2c783b */ /* 0x000f240000004200 */
[----:B------:R-:W5:Y:S01]  /*b9e0*/  MUFU.EX2 R123, R123 ;  /* 0x0000007b007b7308 */ /* 0x000f620000000800 */
[C---:B-1----:R-:W-:Y:S01]  /*b9f0*/  F2FP.F16.F32.PACK_AB R52, R125.reuse, R126 ;  /* 0x0000007e7d34723e */ /* 0x042fe200000000ff */
[----:B------:R-:W-:Y:S01]  /*ba00*/  FADD.FTZ R126, R126, R98 ;  /* 0x000000627e7e7221 */ /* 0x000fe20000010000 */
[----:B--2---:R-:W-:Y:S03]  /*ba10*/  HMMA.16816.F32 R24, R48, R40, R24 ;  /* 0x000000283018723c */ /* 0x004fe60000001818 */
        /* <DEDUP_REMOVED lines=128> */
[----:B----4-:R-:W-:-:S03]  /*c220*/  F2FP.F16.F32.PACK_AB R53, R193, R194 ;  /* 0x000000c2c135723e */ /* 0x010fc600000000ff */
[----:B------:R-:W4:Y:S02]  /*c230*/  LDSM.16.MT88.4 R48, [R234+0xe800] ;  /* 0x00e80000ea30783b */ /* 0x000f240000004200 */
[----:B------:R-:W-:Y:S08]  /*c240*/  MUFU.EX2 R192, R192 ;  /* 0x000000c000c07308 */ /* 0x000ff00000000800 */
[----:B------:R-:W3:Y:S01]  /*c250*/  MUFU.EX2 R195, R195 ;  /* 0x000000c300c37308 */ /* 0x000ee20000000800 */
[----:B-----5:R-:W-:-:S07]  /*c260*/  F2FP.F16.F32.PACK_AB R55, R186, R188 ;  /* 0x000000bcba37723e */ /* 0x020fce00000000ff */
[----:B------:R-:W-:Y:S01]  /*c270*/  MUFU.EX2 R197, R197 ;  /* 0x000000c500c57308 */ /* 0x000fe20000000800 */
[C---:B--2---:R-:W-:Y:S06]  /*c280*/  HMMA.16816.F32 R32, R52.reuse, R44, R32 ;  /* 0x0000002c3420723c */ /* 0x044fec0000001820 */
[C---:B------:R-:W-:Y:S01]  /*c290*/  HMMA.16816.F32 R28, R52.reuse, R46, R28 ;  /* 0x0000002e341c723c */ /* 0x040fe2000000181c */
[----:B------:R-:W2:Y:S01]  /*c2a0*/  MUFU.EX2 R184, R184 ;  /* 0x000000b800b87308 */ /* 0x000ea20000000800 */
[----:B------:R-:W5:Y:S04]  /*c2b0*/  LDSM.16.MT88.4 R44, [R232+0xe800] ;  /* 0x00e80000e82c783b */ /* 0x000f680000004200 */
[C---:B-1----:R-:W-:Y:S03]  /*c2c0*/  HMMA.16816.F32 R24, R52.reuse, R40, R24 ;  /* 0x000000283418723c */ /* 0x042fe60000001818 */
[----:B------:R-:W-:Y:S03]  /*c2d0*/  MUFU.EX2 R175, R175 ;  /* 0x000000af00af7308 */ /* 0x000fe60000000800 */
[C---:B------:R-:W-:Y:S01]  /*c2e0*/  HMMA.16816.F32 R20, R52.reuse, R42, R20 ;  /* 0x0000002a3414723c */ /* 0x040fe20000001814 */
[----:B------:R-:W1:Y:S04]  /*c2f0*/  LDSM.16.MT88.4 R40, [R231+0xe800] ;  /* 0x00e80000e728783b */ /* 0x000e680000004200 */
[----:B------:R-:W4:Y:S01]  /*c300*/  MUFU.EX2 R173, R173 ;  /* 0x000000ad00ad7308 */ /* 0x000f220000000800 */
[C---:B---3--:R-:W-:Y:S06]  /*c310*/  HMMA.16816.F32 R16, R52.reuse, R36, R16 ;  /* 0x000000243410723c */ /* 0x048fec0000001810 */
[----:B------:R-:W-:Y:S01]  /*c320*/  HMMA.16816.F32 R12, R52, R38, R12 ;  /* 0x00000026340c723c */ /* 0x000fe2000000180c */
[----:B------:R-:W-:Y:S01]  /*c330*/  MUFU.EX2 R171, R171 ;  /* 0x000000ab00ab7308 */ /* 0x000fe20000000800 */
[----:B------:R-:W-:Y:S01]  /*c340*/  F2FP.F16.F32.PACK_AB R36, R195, R192 ;  /* 0x000000c0c324723e */ /* 0x000fe200000000ff */
[----:B------:R-:W-:-:S03]  /*c350*/  FADD.FTZ R192, R192, R183 ;  /* 0x000000b7c0c07221 */ /* 0x000fc60000010000 */
[C---:B------:R-:W-:Y:S01]  /*c360*/  HMMA.16816.F32 R8, R52.reuse, R56, R8 ;  /* 0x000000383408723c */ /* 0x040fe20000001808 */
[----:B--2---:R-:W-:Y:S01]  /*c370*/  F2FP.F16.F32.PACK_AB R38, R184, R197 ;  /* 0x000000c5b826723e */ /* 0x004fe200000000ff */
[----:B------:R-:W-:Y:S01]  /*c380*/  FADD.FTZ R192, R195, R192 ;  /* 0x000000c0c3c07221 */ /* 0x000fe20000010000 */
[----:B------:R-:W2:Y:S01]  /*c390*/  MUFU.EX2 R170, R170 ;  /* 0x000000aa00aa7308 */ /* 0x000ea20000000800 */
[----:B----4-:R-:W-:Y:S02]  /*c3a0*/  F2FP.F16.F32.PACK_AB R37, R173, R175 ;  /* 0x000000afad25723e */ /* 0x010fe400000000ff */
[----:B------:R-:W-:Y:S01]  /*c3b0*/  HMMA.16816.F32 R4, R52, R58, R4 ;  /* 0x0000003a3404723c */ /* 0x000fe20000001804 */
[----:B------:R-:W3:Y:S01]  /*c3c0*/  LDSM.16.MT88.4 R56, [R230+0xe800] ;  /* 0x00e80000e638783b */ /* 0x000ee20000004200 */
[----:B------:R-:W-:-:S03]  /*c3d0*/  FADD.FTZ R197, R197, R192 ;  /* 0x000000c0c5c57221 */ /* 0x000fc60000010000 */
[----:B------:R-:W-:Y:S01]  /*c3e0*/  MUFU.EX2 R182, R182 ;  /* 0x000000b600b67308 */ /* 0x000fe20000000800 */
[----:B------:R-:W-:-:S07]  /*c3f0*/  FADD.FTZ R197, R184, R197 ;  /* 0x000000c5b8c57221 */ /* 0x000fce0000010000 */
[----:B------:R-:W4:Y:S01]  /*c400*/  MUFU.EX2 R177, R177 ;  /* 0x000000b100b17308 */ /* 0x000f220000000800 */
[----:B--2---:R-:W-:-:S07]  /*c410*/  F2FP.F16.F32.PACK_AB R39, R170, R171 ;  /* 0x000000abaa27723e */ /* 0x004fce00000000ff */
[C---:B------:R-:W-:Y:S01]  /*c420*/  HMMA.16816.F32 R32, R36.reuse, R48, R32 ;  /* 0x000000302420723c */ /* 0x040fe20000001820 */
[----:B------:R-:W2:Y:S05]  /*c430*/  MUFU.EX2 R163, R163 ;  /* 0x000000a300a37308 */ /* 0x000eaa0000000800 */
[C---:B------:R-:W-:Y:S01]  /*c440*/  HMMA.16816.F32 R28, R36.reuse, R50, R28 ;  /* 0x00000032241c723c */ /* 0x040fe2000000181c */
[----:B------:R-:W3:Y:S02]  /*c450*/  LDSM.16.MT88.4 R48, [R234+0xf000] ;  /* 0x00f00000ea30783b */ /* 0x000ee40000004200 */
[----:B------:R-:W1:Y:S01]  /*c460*/  MUFU.EX2 R160, R160 ;  /* 0x000000a000a07308 */ /* 0x000e620000000800 */
[C---:B----4-:R-:W-:Y:S01]  /*c470*/  F2FP.F16.F32.PACK_AB R52, R177.reuse, R182 ;  /* 0x000000b6b134723e */ /* 0x050fe200000000ff */
[----:B------:R-:W-:Y:S01]  /*c480*/  FADD.FTZ R182, R182, R197 ;  /* 0x000000c5b6b67221 */ /* 0x000fe20000010000 */
[----:B-----5:R-:W-:Y:S03]  /*c490*/  HMMA.16816.F32 R24, R36, R44, R24 ;  /* 0x0000002c2418723c */ /* 0x020fe60000001818 */
[----:B------:R-:W-:-:S02]  /*c4a0*/  FADD.FTZ R182, R177, R182 ;  /* 0x000000b6b1b67221 */ /* 0x000fc40000010000 */
[----:B------:R-:W-:Y:S01]  /*c4b0*/  MUFU.EX2 R155, R155 ;  /* 0x0000009b009b7308 */ /* 0x000fe20000000800 */
[----:B------:R-:W-:Y:S01]  /*c4c0*/  HMMA.16816.F32 R20, R36, R46, R20 ;  /* 0x0000002e2414723c */ /* 0x000fe20000001814 */
[----:B------:R-:W4:Y:S01]  /*c4d0*/  LDSM.16.MT88.4 R44, [R232+0xf000] ;  /* 0x00f00000e82c783b */ /* 0x000f220000004200 */
[----:B--2---:R-:W-:-:S04]  /*c4e0*/  FADD.FTZ R182, R163, R182 ;  /* 0x000000b6a3b67221 */ /* 0x004fc80000010000 */
[----:B-1----:R-:W-:Y:S01]  /*c4f0*/  HMMA.16816.F32 R16, R36, R40, R16 ;  /* 0x000000282410723c */ /* 0x002fe20000001810 */
[----:B------:R-:W1:Y:S01]  /*c500*/  MUFU.EX2 R154, R154 ;  /* 0x0000009a009a7308 */ /* 0x000e620000000800 */
[C---:B------:R-:W-:Y:S01]  /*c510*/  F2FP.F16.F32.PACK_AB R54, R160.reuse, R163 ;  /* 0x000000a3a036723e */ /* 0x040fe200000000ff */
[----:B------:R-:W-:-:S03]  /*c520*/  FADD.FTZ R160, R160, R182 ;  /* 0x000000b6a0a07221 */ /* 0x000fc60000010000 */
[C---:B------:R-:W-:Y:S01]  /*c530*/  HMMA.16816.F32 R12, R36.reuse, R42, R12 ;  /* 0x0000002a240c723c */ /* 0x040fe2000000180c */
[----:B------:R-:W2:Y:S02]  /*c540*/  LDSM.16.MT88.4 R40, [R231+0xf000] ;  /* 0x00f00000e728783b */ /* 0x000ea40000004200 */
[----:B------:R-:W-:Y:S03]  /*c550*/  MUFU.EX2 R153, R153 ;  /* 0x0000009900997308 */ /* 0x000fe60000000800 */
[C---:B---3--:R-:W-:Y:S05]  /*c560*/  HMMA.16816.F32 R8, R36.reuse, R56, R8 ;  /* 0x000000382408723c */ /* 0x048fea0000001808 */
[----:B------:R-:W3:Y:S01]  /*c570*/  MUFU.EX2 R150, R150 ;  /* 0x0000009600967308 */ /* 0x000ee20000000800 */
[----:B------:R-:W-:Y:S01]  /*c580*/  HMMA.16816.F32 R4, R36, R58, R4 ;  /* 0x0000003a2404723c */ /* 0x000fe20000001804 */
[----:B-1----:R-:W-:Y:S01]  /*c590*/  F2FP.F16.F32.PACK_AB R53, R154, R155 ;  /* 0x0000009b9a35723e */ /* 0x002fe200000000ff */
[----:B------:R-:W1:Y:S01]  /*c5a0*/  LDSM.16.MT88.4 R36, [R230+0xf000] ;  /* 0x00f00000e624783b */ /* 0x000e620000004200 */
[--C-:B------:R-:W-:Y:S01]  /*c5b0*/  FFMA.FTZ R56, R90, UR18, -R110.reuse ;  /* 0x000000125a387c23 */ /* 0x100fe2000801086e */
[----:B------:R-:W-:-:S03]  /*c5c0*/  FFMA.FTZ R90, R89, UR18, -R110 ;  /* 0x00000012595a7c23 */ /* 0x000fc6000801086e */
[----:B------:R-:W5:Y:S08]  /*c5d0*/  MUFU.EX2 R157, R157 ;  /* 0x0000009d009d7308 */ /* 0x000f700000000800 */
[----:B------:R-:W1:Y:S01]  /*c5e0*/  MUFU.EX2 R147, R147 ;  /* 0x0000009300937308 */ /* 0x000e620000000800 */
[----:B---3--:R-:W-:-:S07]  /*c5f0*/  F2FP.F16.F32.PACK_AB R55, R150, R153 ;  /* 0x000000999637723e */ /* 0x008fce00000000ff */
[----:B------:R-:W-:Y:S01]  /*c600*/  HMMA.16816.F32 R32, R52, R48, R32 ;  /* 0x000000303420723c */ /* 0x000fe20000001820 */
[----:B------:R-:W-:Y:S01]  /*c610*/  MUFU.EX2 R144, R144 ;  /* 0x0000009000907308 */ /* 0x000fe20000000800 */
[----:B-----5:R-:W-:-:S04]  /*c620*/  FADD.FTZ R160, R157, R160 ;  /* 0x000000a09da07221 */ /* 0x020fc80000010000 */
[C---:B------:R-:W-:Y:S01]  /*c630*/  HMMA.16816.F32 R28, R52.reuse, R50, R28 ;  /* 0x00000032341c723c */ /* 0x040fe2000000181c */
[----:B------:R-:W3:Y:S02]  /*c640*/  LDSM.16.MT88.4 R48, [R234+0xf800] ;  /* 0x00f80000ea30783b */ /* 0x000ee40000004200 */
[----:B------:R-:W-:Y:S03]  /*c650*/  MUFU.EX2 R141, R141 ;  /* 0x0000008d008d7308 */ /* 0x000fe60000000800 */
[C---:B----4-:R-:W-:Y:S05]  /*c660*/  HMMA.16816.F32 R24, R52.reuse, R44, R24 ;  /* 0x0000002c3418723c */ /* 0x050fea0000001818 */
[----:B------:R-:W-:Y:S01]  /*c670*/  MUFU.EX2 R137, R137 ;  /* 0x0000008900897308 */ /* 0x000fe20000000800 */
[C---:B------:R-:W-:Y:S01]  /*c680*/  HMMA.16816.F32 R20, R52.reuse, R46, R20 ;  /* 0x0000002e3414723c */ /* 0x040fe20000001814 */
[----:B------:R-:W-:Y:S05]  /*c690*/  LDSM.16.MT88.4 R44, [R232+0xf800] ;  /* 0x00f80000e82c783b */ /* 0x000fea0000004200 */
[C---:B--2---:R-:W-:Y:S01]  /*c6a0*/  HMMA.16816.F32 R16, R52.reuse, R40, R16 ;  /* 0x000000283410723c */ /* 0x044fe20000001810 */
[----:B------:R-:W2:Y:S05]  /*c6b0*/  MUFU.EX2 R202, R202 ;  /* 0x000000ca00ca7308 */ /* 0x000eaa0000000800 */
[C---:B------:R-:W-:Y:S01]  /*c6c0*/  HMMA.16816.F32 R12, R52.reuse, R42, R12 ;  /* 0x0000002a340c723c */ /* 0x040fe2000000180c */
[----:B------:R-:W4:Y:S02]  /*c6d0*/  LDSM.16.MT88.4 R40, [R231+0xf800] ;  /* 0x00f80000e728783b */ /* 0x000f240000004200 */
[----:B------:R-:W-:Y:S03]  /*c6e0*/  MUFU.EX2 R131, R131 ;  /* 0x0000008300837308 */ /* 0x000fe60000000800 */
[C---:B-1----:R-:W-:Y:S05]  /*c6f0*/  HMMA.16816.F32 R8, R52.reuse, R36, R8 ;  /* 0x000000243408723c */ /* 0x042fea0000001808 */
[----:B------:R-:W1:Y:S01]  /*c700*/  MUFU.EX2 R130, R130 ;  /* 0x0000008200827308 */ /* 0x000e620000000800 */
[----:B------:R-:W-:Y:S01]  /*c710*/  HMMA.16816.F32 R4, R52, R38, R4 ;  /* 0x000000263404723c */ /* 0x000fe20000001804 */
[----:B------:R-:W5:Y:S06]  /*c720*/  LDSM.16.MT88.4 R36, [R230+0xf800] ;  /* 0x00f80000e624783b */ /* 0x000f6c0000004200 */
[C---:B------:R-:W-:Y:S01]  /*c730*/  F2FP.F16.F32.PACK_AB R52, R147.reuse, R157 ;  /* 0x0000009d9334723e */ /* 0x040fe200000000ff */
[----:B------:R-:W3:Y:S01]  /*c740*/  MUFU.EX2 R139, R139 ;  /* 0x0000008b008b7308 */ /* 0x000ee20000000800 */
[----:B--2---:R-:W-:Y:S01]  /*c750*/  F2FP.F16.F32.PACK_AB R53, R202, R137 ;  /* 0x00000089ca35723e */ /* 0x004fe200000000ff */
[----:B------:R-:W-:Y:S01]  /*c760*/  FADD.FTZ R147, R147, R160 ;  /* 0x000000a093937221 */ /* 0x000fe20000010000 */
[----:B------:R-:W-:-:S03]  /*c770*/  F2FP.F16.F32.PACK_AB R54, R141, R144 ;  /* 0x000000908d36723e */ /* 0x000fc600000000ff */
[----:B------:R-:W-:Y:S01]  /*c780*/  FADD.FTZ R147, R144, R147 ;  /* 0x0000009390937221 */ /* 0x000fe20000010000 */
[----:B-1----:R-:W-:Y:S01]  /*c790*/  F2FP.F16.F32.PACK_AB R55, R130, R131 ;  /* 0x000000838237723e */ /* 0x002fe200000000ff */
[----:B------:R-:W-:Y:S02]  /*c7a0*/  MUFU.EX2 R129, R129 ;  /* 0x0000008100817308 */ /* 0x000fe40000000800 */
[----:B------:R-:W-:-:S04]  /*c7b0*/  FADD.FTZ R141, R141, R147 ;  /* 0x000000938d8d7221 */ /* 0x000fc80000010000 */
[----:B---3--:R-:W-:Y:S02]  /*c7c0*/  HMMA.16816.F32 R32, R52, R48, R32 ;  /* 0x000000303420723c */ /* 0x008fe40000001820 */
[----:B------:R-:W-:Y:S01]  /*c7d0*/  MUFU.EX2 R128, R128 ;  /* 0x0000008000807308 */ /* 0x000fe20000000800 */
[----:B------:R-:W-:-:S03]  /*c7e0*/  FADD.FTZ R141, R139, R141 ;  /* 0x0000008d8b8d7221 */ /* 0x000fc60000010000 */
[C---:B------:R-:W-:Y:S01]  /*c7f0*/  HMMA.16816.F32 R28, R52.reuse, R50, R28 ;  /* 0x00000032341c723c */ /* 0x040fe2000000181c */
[----:B------:R-:W1:Y:S03]  /*c800*/  LDSM.16.MT88.4 R48, [R234+0x10000] ;  /* 0x01000000ea30783b */ /* 0x000e660000004200 */
[----:B------:R-:W2:Y:S02]  /*c810*/  MUFU.EX2 R92, R92 ;  /* 0x0000005c005c7308 */ /* 0x000ea40000000800 */
[C---:B----4-:R-:W-:Y:S06]  /*c820*/  HMMA.16816.F32 R16, R52.reuse, R40, R16 ;  /* 0x000000283410723c */ /* 0x050fec0000001810 */
[----:B------:R-:W-:Y:S01]  /*c830*/  MUFU.EX2 R79, R79 ;  /* 0x0000004f004f7308 */ /* 0x000fe20000000800 */
[C---:B-----5:R-:W-:Y:S06]  /*c840*/  HMMA.16816.F32 R8, R52.reuse, R36, R8 ;  /* 0x000000243408723c */ /* 0x060fec0000001808 */
[C---:B------:R-:W-:Y:S01]  /*c850*/  HMMA.16816.F32 R4, R52.reuse, R38, R4 ;  /* 0x000000263404723c */ /* 0x040fe20000001804 */
[----:B------:R-:W3:Y:S01]  /*c860*/  MUFU.EX2 R78, R78 ;  /* 0x0000004e004e7308 */ /* 0x000ee20000000800 */
[----:B--2---:R-:W-:Y:S01]  /*c870*/  F2FP.F16.F32.PACK_AB R58, R92, R128 ;  /* 0x000000805c3a723e */ /* 0x004fe200000000ff */
[----:B------:R-:W2:Y:S03]  /*c880*/  LDSM.16.MT88.4 R36, [R230+0x10000] ;  /* 0x01000000e624783b */ /* 0x000ea60000004200 */
[C---:B------:R-:W-:Y:S01]  /*c890*/  HMMA.16816.F32 R12, R52.reuse, R42, R12 ;  /* 0x0000002a340c723c */ /* 0x040fe2000000180c */
[----:B------:R-:W4:Y:S02]  /*c8a0*/  LDSM.16.MT88.4 R40, [R231+0x10000] ;  /* 0x01000000e728783b */ /* 0x000f240000004200 */
[----:B------:R-:W-:Y:S03]  /*c8b0*/  MUFU.EX2 R77, R77 ;  /* 0x0000004d004d7308 */ /* 0x000fe60000000800 */
[C---:B------:R-:W-:Y:S05]  /*c8c0*/  HMMA.16816.F32 R24, R52.reuse, R44, R24 ;  /* 0x0000002c3418723c */ /* 0x040fea0000001818 */
[----:B------:R-:W5:Y:S01]  /*c8d0*/  MUFU.EX2 R76, R76 ;  /* 0x0000004c004c7308 */ /* 0x000f620000000800 */
[----:B---3--:R-:W-:Y:S01]  /*c8e0*/  F2FP.F16.F32.PACK_AB R57, R78, R79 ;  /* 0x0000004f4e39723e */ /* 0x008fe200000000ff */
[----:B------:R-:W-:Y:S01]  /*c8f0*/  HMMA.16816.F32 R20, R52, R46, R20 ;  /* 0x0000002e3414723c */ /* 0x000fe20000001814 */
[----:B------:R-:W3:Y:S04]  /*c900*/  LDSM.16.MT88.4 R44, [R232+0x10000] ;  /* 0x01000000e82c783b */ /* 0x000ee80000004200 */
[----:B------:R-:W-:Y:S01]  /*c910*/  LDSM.16.MT88.4 R52, [R230+0x10800] ;  /* 0x01080000e634783b */ /* 0x000fe20000004200 */
[----:B------:R1:W-:Y:S08]  /*c920*/  MUFU.EX2 R89, R56 ;  /* 0x0000003800597308 */ /* 0x0003f00000000800 */
[----:B------:R-:W4:Y:S01]  /*c930*/  MUFU.EX2 R91, R91 ;  /* 0x0000005b005b7308 */ /* 0x000f220000000800 */
[----:B-----5:R-:W-:-:S07]  /*c940*/  F2FP.F16.F32.PACK_AB R59, R76, R77 ;  /* 0x0000004d4c3b723e */ /* 0x020fce00000000ff */
[----:B------:R-:W5:Y:S01]  /*c950*/  MUFU.EX2 R90, R90 ;  /* 0x0000005a005a7308 */ /* 0x000f620000000800 */
[C---:B-1----:R-:W-:Y:S01]  /*c960*/  F2FP.F16.F32.PACK_AB R56, R129.reuse, R139 ;  /* 0x0000008b8138723e */ /* 0x042fe200000000ff */
[----:B------:R-:W-:-:S04]  /*c970*/  FADD.FTZ R129, R129, R141 ;  /* 0x0000008d81817221 */ /* 0x000fc80000010000 */
[----:B------:R-:W-:Y:S02]  /*c980*/  FADD.FTZ R129, R128, R129 ;  /* 0x0000008180817221 */ /* 0x000fe40000010000 */
[----:B------:R-:W-:Y:S01]  /*c990*/  HMMA.16816.F32 R32, R56, R48, R32 ;  /* 0x000000303820723c */ /* 0x000fe20000001820 */
[----:B------:R-:W-:Y:S01]  /*c9a0*/  MUFU.EX2 R88, R88 ;  /* 0x0000005800587308 */ /* 0x000fe20000000800 */
[----:B------:R-:W-:-:S04]  /*c9b0*/  FADD.FTZ R92, R92, R129 ;  /* 0x000000815c5c7221 */ /* 0x000fc80000010000 */
[C---:B--2---:R-:W-:Y:S01]  /*c9c0*/  HMMA.16816.F32 R8, R56.reuse, R36, R8 ;  /* 0x000000243808723c */ /* 0x044fe20000001808 */
[----:B------:R-:W-:Y:S01]  /*c9d0*/  FADD.FTZ R48, R111, R113 ;  /* 0x000000716f307221 */ /* 0x000fe20000010000 */
[----:B----4-:R-:W-:Y:S01]  /*c9e0*/  FADD.FTZ R92, R91, R92 ;  /* 0x0000005c5b5c7221 */ /* 0x010fe20000010000 */
[----:B------:R-:W-:Y:S02]  /*c9f0*/  MUFU.EX2 R75, R75 ;  /* 0x0000004b004b7308 */ /* 0x000fe40000000800 */
[----:B------:R-:W-:Y:S01]  /*ca00*/  FADD.FTZ R48, R3, R48 ;  /* 0x0000003003307221 */ /* 0x000fe20000010000 */
[C---:B------:R-:W-:Y:S01]  /*ca10*/  HMMA.16816.F32 R4, R56.reuse, R38, R4 ;  /* 0x000000263804723c */ /* 0x040fe20000001804 */
[----:B------:R-:W1:Y:S02]  /*ca20*/  LDSM.16.MT88.4 R36, [R231+0x10800] ;  /* 0x01080000e724783b */ /* 0x000e640000004200 */
[----:B------:R-:W-:Y:S02]  /*ca30*/  FADD.FTZ R48, R135, R48 ;  /* 0x0000003087307221 */ /* 0x000fe40000010000 */
[----:B------:R-:W2:Y:S01]  /*ca40*/  MUFU.EX2 R74, R74 ;  /* 0x0000004a004a7308 */ /* 0x000ea20000000800 */
[----:B------:R-:W-:Y:S01]  /*ca50*/  HMMA.16816.F32 R16, R56, R40, R16 ;  /* 0x000000283810723c */ /* 0x000fe20000001810 */
[----:B------:R-:W-:Y:S01]  /*ca60*/  FADD.FTZ R136, R136, R48 ;  /* 0x0000003088887221 */ /* 0x000fe20000010000 */
[C---:B------:R-:W-:Y:S01]  /*ca70*/  F2FP.F16.F32.PACK_AB R48, R89.reuse, R91 ;  /* 0x0000005b5930723e */ /* 0x040fe200000000ff */
[----:B------:R-:W-:-:S02]  /*ca80*/  FADD.FTZ R89, R89, R92 ;  /* 0x0000005c59597221 */ /* 0x000fc40000010000 */
[----:B------:R-:W-:Y:S01]  /*ca90*/  FADD.FTZ R136, R138, R136 ;  /* 0x000000888a887221 */ /* 0x000fe20000010000 */
[C---:B------:R-:W-:Y:S01]  /*caa0*/  HMMA.16816.F32 R12, R56.reuse, R42, R12 ;  /* 0x0000002a380c723c */ /* 0x040fe2000000180c */
[----:B------:R-:W-:Y:S01]  /*cab0*/  MUFU.EX2 R73, R73 ;  /* 0x0000004900497308 */ /* 0x000fe20000000800 */
[----:B------:R-:W4:Y:S01]  /*cac0*/  LDSM.16.MT88.4 R40, [R232+0x10800] ;  /* 0x01080000e828783b */ /* 0x000f220000004200 */
[----:B------:R-:W-:Y:S01]  /*cad0*/  FADD.FTZ R140, R140, R136 ;  /* 0x000000888c8c7221 */ /* 0x000fe20000010000 */
[----:B-----5:R-:W-:Y:S02]  /*cae0*/  FADD.FTZ R89, R90, R89 ;  /* 0x000000595a597221 */ /* 0x020fe40000010000 */
[C---:B------:R-:W-:Y:S01]  /*caf0*/  HMMA.16816.F32 R28, R56.reuse, R50, R28 ;  /* 0x00000032381c723c */ /* 0x040fe2000000181c */
[----:B------:R-:W-:Y:S02]  /*cb00*/  FADD.FTZ R140, R146, R140 ;  /* 0x0000008c928c7221 */ /* 0x000fe40000010000 */
[----:B------:R-:W5:Y:S01]  /*cb10*/  MUFU.EX2 R3, R72 ;  /* 0x0000004800037308 */ /* 0x000f620000000800 */
[----:B--2---:R-:W-:Y:S01]  /*cb20*/  F2FP.F16.F32.PACK_AB R49, R74, R75 ;  /* 0x0000004b4a31723e */ /* 0x004fe200000000ff */
[----:B------:R-:W-:Y:S01]  /*cb30*/  FADD.FTZ R148, R148, R140 ;  /* 0x0000008c94947221 */ /* 0x000fe20000010000 */
[----:B---3--:R-:W-:Y:S01]  /*cb40*/  HMMA.16816.F32 R24, R56, R44, R24 ;  /* 0x0000002c3818723c */ /* 0x008fe20000001818 */
[C---:B------:R-:W-:Y:S01]  /*cb50*/  F2FP.F16.F32.PACK_AB R50, R88.reuse, R90 ;  /* 0x0000005a5832723e */ /* 0x040fe200000000ff */
[----:B------:R-:W-:Y:S01]  /*cb60*/  FADD.FTZ R88, R88, R89 ;  /* 0x0000005958587221 */ /* 0x000fe20000010000 */
[----:B------:R-:W-:-:S02]  /*cb70*/  FADD.FTZ R148, R149, R148 ;  /* 0x0000009495947221 */ /* 0x000fc40000010000 */
[----:B------:R-:W-:Y:S01]  /*cb80*/  MUFU.EX2 R71, R71 ;  /* 0x0000004700477308 */ /* 0x000fe20000000800 */
[----:B------:R-:W-:Y:S01]  /*cb90*/  HMMA.16816.F32 R20, R56, R46, R20 ;  /* 0x0000002e3814723c */ /* 0x000fe20000001814 */
[----:B------:R-:W-:Y:S01]  /*cba0*/  FADD.FTZ R151, R151, R148 ;  /* 0x0000009497977221 */ /* 0x000fe20000010000 */
[----:B------:R-:W2:Y:S03]  /*cbb0*/  LDSM.16.MT88.4 R44, [R234+0x10800] ;  /* 0x01080000ea2c783b */ /* 0x000ea60000004200 */
[----:B------:R-:W-:Y:S02]  /*cbc0*/  FADD.FTZ R151, R159, R151 ;  /* 0x000000979f977221 */ /* 0x000fe40000010000 */
[--C-:B------:R-:W-:Y:S01]  /*cbd0*/  FFMA.FTZ R56, R87, UR18, -R110.reuse ;  /* 0x0000001257387c23 */ /* 0x100fe2000801086e */
[----:B-----5:R-:W-:Y:S01]  /*cbe0*/  F2FP.F16.F32.PACK_AB R51, R3, R73 ;  /* 0x000000490333723e */ /* 0x020fe200000000ff */
[----:B------:R-:W-:Y:S01]  /*cbf0*/  FADD.FTZ R161, R161, R151 ;  /* 0x00000097a1a17221 */ /* 0x000fe20000010000 */
[--C-:B------:R-:W-:Y:S01]  /*cc00*/  FFMA.FTZ R57, R86, UR18, -R110.reuse ;  /* 0x0000001256397c23 */ /* 0x100fe2000801086e */
[--C-:B------:R-:W-:Y:S01]  /*cc10*/  FFMA.FTZ R58, R85, UR18, -R110.reuse ;  /* 0x00000012553a7c23 */ /* 0x100fe2000801086e */
[--C-:B------:R-:W-:Y:S01]  /*cc20*/  FFMA.FTZ R59, R84, UR18, -R110.reuse ;  /* 0x00000012543b7c23 */ /* 0x100fe2000801086e */
[----:B------:R-:W-:Y:S01]  /*cc30*/  FADD.FTZ R162, R162, R161 ;  /* 0x000000a1a2a27221 */ /* 0x000fe20000010000 */
[----:B------:R-:W3:Y:S01]  /*cc40*/  MUFU.EX2 R56, R56 ;  /* 0x0000003800387308 */ /* 0x000ee20000000800 */
[----:B-1----:R-:W-:Y:S01]  /*cc50*/  HMMA.16816.F32 R16, R48, R36, R16 ;  /* 0x000000243010723c */ /* 0x002fe20000001810 */
[----:B------:R-:W-:Y:S01]  /*cc60*/  FFMA.FTZ R72, R83, UR18, -R110 ;  /* 0x0000001253487c23 */ /* 0x000fe2000801086e */
[----:B------:R-:W-:-:S04]  /*cc70*/  FADD.FTZ R162, R168, R162 ;  /* 0x000000a2a8a27221 */ /* 0x000fc80000010000 */
[----:B------:R-:W-:Y:S01]  /*cc80*/  FADD.FTZ R176, R176, R162 ;  /* 0x000000a2b0b07221 */ /* 0x000fe20000010000 */
[----:B------:R-:W-:Y:S01]  /*cc90*/  HMMA.16816.F32 R12, R48, R38, R12 ;  /* 0x00000026300c723c */ /* 0x000fe2000000180c */
[----:B------:R-:W1:Y:S01]  /*cca0*/  LDSM.16.MT88.4 R36, [R232+0x11000] ;  /* 0x01100000e824783b */ /* 0x000e620000004200 */
[----:B------:R-:W5:Y:S01]  /*ccb0*/  MUFU.EX2 R57, R57 ;  /* 0x0000003900397308 */ /* 0x000f620000000800 */
[----:B------:R-:W-:-:S03]  /*ccc0*/  FADD.FTZ R176, R178, R176 ;  /* 0x000000b0b2b07221 */ /* 0x000fc60000010000 */
[C---:B----4-:R-:W-:Y:S01]  /*ccd0*/  HMMA.16816.F32 R24, R48.reuse, R40, R24 ;  /* 0x000000283018723c */ /* 0x050fe20000001818 */
[----:B------:R-:W-:Y:S01]  /*cce0*/  FADD.FTZ R179, R179, R176 ;  /* 0x000000b0b3b37221 */ /* 0x000fe20000010000 */
[----:B---3--:R-:W-:Y:S02]  /*ccf0*/  FADD.FTZ R88, R56, R88 ;  /* 0x0000005838587221 */ /* 0x008fe40000010000 */
[----:B------:R-:W-:Y:S01]  /*cd00*/  MUFU.EX2 R58, R58 ;  /* 0x0000003a003a7308 */ /* 0x000fe20000000800 */
[----:B------:R-:W-:Y:S01]  /*cd10*/  FADD.FTZ R179, R180, R179 ;  /* 0x000000b3b4b37221 */ /* 0x000fe20000010000 */
[----:B------:R-:W-:Y:S01]  /*cd20*/  HMMA.16816.F32 R20, R48, R42, R20 ;  /* 0x0000002a3014723c */ /* 0x000fe20000001814 */
[----:B------:R-:W3:Y:S02]  /*cd30*/  LDSM.16.MT88.4 R40, [R234+0x11000] ;  /* 0x01100000ea28783b */ /* 0x000ee40000004200 */
[----:B------:R-:W-:-:S03]  /*cd40*/  FADD.FTZ R187, R187, R179 ;  /* 0x000000b3bbbb7221 */ /* 0x000fc60000010000 */
[----:B------:R-:W-:Y:S01]  /*cd50*/  MUFU.EX2 R59, R59 ;  /* 0x0000003b003b7308 */ /* 0x000fe20000000800 */
[----:B------:R-:W-:Y:S01]  /*cd60*/  FADD.FTZ R187, R189, R187 ;  /* 0x000000bbbdbb7221 */ /* 0x000fe20000010000 */
[----:B--2---:R-:W-:Y:S03]  /*cd70*/  HMMA.16816.F32 R32, R48, R44, R32 ;  /* 0x0000002c3020723c */ /* 0x004fe60000001820 */
[----:B------:R-:W-:-:S03]  /*cd80*/  FADD.FTZ R190, R190, R187 ;  /* 0x000000bbbebe7221 */ /* 0x000fc60000010000 */
[----:B------:R-:W2:Y:S01]  /*cd90*/  MUFU.EX2 R70, R70 ;  /* 0x0000004600467308 */ /* 0x000ea20000000800 */
[----:B------:R-:W-:Y:S01]  /*cda0*/  FADD.FTZ R191, R191, R190 ;  /* 0x000000bebfbf7221 */ /* 0x000fe20000010000 */
[----:B------:R-:W-:Y:S01]  /*cdb0*/  HMMA.16816.F32 R28, R48, R46, R28 ;  /* 0x0000002e301c723c */ /* 0x000fe2000000181c */
[----:B------:R-:W4:Y:S02]  /*cdc0*/  LDSM.16.MT88.4 R44, [R231+0x11000] ;  /* 0x01100000e72c783b */ /* 0x000f240000004200 */
[----:B------:R-:W-:-:S03]  /*cdd0*/  FADD.FTZ R191, R194, R191 ;  /* 0x000000bfc2bf7221 */ /* 0x000fc60000010000 */
[----:B------:R-:W-:Y:S01]  /*cde0*/  MUFU.EX2 R69, R69 ;  /* 0x0000004500457308 */ /* 0x000fe20000000800 */
[----:B------:R-:W-:Y:S01]  /*cdf0*/  FADD.FTZ R193, R193, R191 ;  /* 0x000000bfc1c17221 */ /* 0x000fe20000010000 */
[----:B------:R-:W-:Y:S03]  /*ce00*/  HMMA.16816.F32 R8, R48, R52, R8 ;  /* 0x000000343008723c */ /* 0x000fe60000001808 */
[----:B------:R-:W-:-:S03]  /*ce10*/  FADD.FTZ R193, R188, R193 ;  /* 0x000000c1bcc17221 */ /* 0x000fc60000010000 */
[----:B------:R-:W1:Y:S01]  /*ce20*/  MUFU.EX2 R68, R68 ;  /* 0x0000004400447308 */ /* 0x000e620000000800 */
[----:B------:R-:W-:Y:S01]  /*ce30*/  FADD.FTZ R186, R186, R193 ;  /* 0x000000c1baba7221 */ /* 0x000fe20000010000 */
[----:B------:R-:W-:Y:S01]  /*ce40*/  HMMA.16816.F32 R4, R48, R54, R4 ;  /* 0x000000363004723c */ /* 0x000fe20000001804 */
[----:B------:R-:W4:Y:S02]  /*ce50*/  LDSM.16.MT88.4 R52, [R230+0x11000] ;  /* 0x01100000e634783b */ /* 0x000f240000004200 */
[----:B------:R-:W-:-:S03]  /*ce60*/  FADD.FTZ R186, R175, R186 ;  /* 0x000000baafba7221 */ /* 0x000fc60000010000 */
[----:B------:R-:W3:Y:S01]  /*ce70*/  MUFU.EX2 R72, R72 ;  /* 0x0000004800487308 */ /* 0x000ee20000000800 */
[----:B------:R-:W-:Y:S01]  /*ce80*/  FADD.FTZ R173, R173, R186 ;  /* 0x000000baadad7221 */ /* 0x000fe20000010000 */
[C---:B-----5:R-:W-:Y:S01]  /*ce90*/  F2FP.F16.F32.PACK_AB R48, R57.reuse, R56 ;  /* 0x000000383930723e */ /* 0x060fe200000000ff */
[----:B------:R-:W-:Y:S01]  /*cea0*/  FADD.FTZ R57, R57, R88 ;  /* 0x0000005839397221 */ /* 0x000fe20000010000 */
[----:B--2---:R-:W-:Y:S01]  /*ceb0*/  F2FP.F16.F32.PACK_AB R49, R70, R71 ;  /* 0x000000474631723e */ /* 0x004fe200000000ff */
[----:B------:R-:W-:Y:S01]  /*cec0*/  FADD.FTZ R173, R171, R173 ;  /* 0x000000adabad7221 */ /* 0x000fe20000010000 */
[C---:B------:R-:W-:Y:S01]  /*ced0*/  F2FP.F16.F32.PACK_AB R50, R59.reuse, R58 ;  /* 0x0000003a3b32723e */ /* 0x040fe200000000ff */
[----:B------:R-:W-:Y:S01]  /*cee0*/  FADD.FTZ R57, R58, R57 ;  /* 0x000000393a397221 */ /* 0x000fe20000010000 */
[----:B------:R-:W2:Y:S01]  /*cef0*/  MUFU.EX2 R82, R82 ;  /* 0x0000005200527308 */ /* 0x000ea20000000800 */
[----:B------:R-:W-:Y:S01]  /*cf00*/  FADD.FTZ R170, R170, R173 ;  /* 0x000000adaaaa7221 */ /* 0x000fe20000010000 */
[----:B-1----:R-:W-:Y:S01]  /*cf10*/  F2FP.F16.F32.PACK_AB R51, R68, R69 ;  /* 0x000000454433723e */ /* 0x002fe200000000ff */
[----:B------:R-:W-:-:S02]  /*cf20*/  FADD.FTZ R59, R59, R57 ;  /* 0x000000393b3b7221 */ /* 0x000fc40000010000 */
[----:B------:R-:W-:-:S03]  /*cf30*/  FADD.FTZ R170, R155, R170 ;  /* 0x000000aa9baa7221 */ /* 0x000fc60000010000 */
[----:B------:R-:W1:Y:S01]  /*cf40*/  MUFU.EX2 R81, R81 ;  /* 0x0000005100517308 */ /* 0x000e620000000800 */
[----:B------:R-:W-:Y:S01]  /*cf50*/  FADD.FTZ R170, R154, R170 ;  /* 0x000000aa9aaa7221 */ /* 0x000fe20000010000 */
[----:B------:R-:W-:Y:S01]  /*cf60*/  HMMA.16816.F32 R24, R48, R36, R24 ;  /* 0x000000243018723c */ /* 0x000fe20000001818 */
[----:B---3--:R-:W-:Y:S02]  /*cf70*/  FADD.FTZ R59, R72, R59 ;  /* 0x0000003b483b7221 */ /* 0x008fe40000010000 */
[----:B------:R-:W-:-:S03]  /*cf80*/  FADD.FTZ R153, R153, R170 ;  /* 0x000000aa99997221 */ /* 0x000fc60000010000 */
[C---:B------:R-:W-:Y:S01]  /*cf90*/  HMMA.16816.F32 R20, R48.reuse, R38, R20 ;  /* 0x000000263014723c */ /* 0x040fe20000001814 */
[----:B------:R-:W3:Y:S01]  /*cfa0*/  LDSM.16.MT88.4 R36, [R234+0x11800] ;  /* 0x01180000ea24783b */ /* 0x000ee20000004200 */
[----:B------:R-:W-:Y:S01]  /*cfb0*/  FADD.FTZ R153, R150, R153 ;  /* 0x0000009996997221 */ /* 0x000fe20000010000 */
[----:B------:R-:W5:Y:S01]  /*cfc0*/  MUFU.EX2 R252, R252 ;  /* 0x000000fc00fc7308 */ /* 0x000f620000000800 */
[C---:B--2---:R-:W-:Y:S01]  /*cfd0*/  F2FP.F16.F32.PACK_AB R132, R82.reuse, R72 ;  /* 0x000000485284723e */ /* 0x044fe200000000ff */
[----:B------:R-:W-:Y:S01]  /*cfe0*/  FADD.FTZ R59, R82, R59 ;  /* 0x0000003b523b7221 */ /* 0x000fe20000010000 */
[----:B------:R-:W-:Y:S01]  /*cff0*/  FADD.FTZ R153, R137, R153 ;  /* 0x0000009989997221 */ /* 0x000fe20000010000 */
[C---:B------:R-:W-:Y:S02]  /*d000*/  HMMA.16816.F32 R28, R48.reuse, R42, R28 ;  /* 0x0000002a301c723c */ /* 0x040fe4000000181c */
[----:B-1----:R-:W-:Y:S01]  /*d010*/  FADD.FTZ R59, R81, R59 ;  /* 0x0000003b513b7221 */ /* 0x002fe20000010000 */
[----:B------:R-:W-:Y:S01]  /*d020*/  FADD.FTZ R202, R202, R153 ;  /* 0x00000099caca7221 */ /* 0x000fe20000010000 */
[----:B------:R-:W-:Y:S02]  /*d030*/  MUFU.EX2 R63, R63 ;  /* 0x0000003f003f7308 */ /* 0x000fe40000000800 */
[C---:B------:R-:W-:Y:S01]  /*d040*/  HMMA.16816.F32 R32, R48.reuse, R40, R32 ;  /* 0x000000283020723c */ /* 0x040fe20000001820 */
[----:B------:R-:W-:Y:S01]  /*d050*/  FADD.FTZ R202, R131, R202 ;  /* 0x000000ca83ca7221 */ /* 0x000fe20000010000 */
[----:B------:R-:W1:Y:S03]  /*d060*/  LDSM.16.MT88.4 R40, [R232+0x11800] ;  /* 0x01180000e828783b */ /* 0x000e660000004200 */
[----:B------:R-:W-:Y:S01]  /*d070*/  FADD.FTZ R130, R130, R202 ;  /* 0x000000ca82827221 */ /* 0x000fe20000010000 */
[----:B------:R-:W2:Y:S01]  /*d080*/  MUFU.EX2 R62, R62 ;  /* 0x0000003e003e7308 */ /* 0x000ea20000000800 */
[C---:B-----5:R-:W-:Y:S01]  /*d090*/  F2FP.F16.F32.PACK_AB R134, R252.reuse, R81 ;  /* 0x00000051fc86723e */ /* 0x060fe200000000ff */
[----:B----4-:R-:W-:Y:S01]  /*d0a0*/  HMMA.16816.F32 R16, R48, R44, R16 ;  /* 0x0000002c3010723c */ /* 0x010fe20000001810 */
[----:B------:R-:W-:Y:S01]  /*d0b0*/  FADD.FTZ R130, R79, R130 ;  /* 0x000000824f827221 */ /* 0x000fe20000010000 */
[----:B------:R-:W-:-:S03]  /*d0c0*/  FADD.FTZ R252, R252, R59 ;  /* 0x0000003bfcfc7221 */ /* 0x000fc60000010000 */
[----:B------:R-:W-:Y:S01]  /*d0d0*/  FADD.FTZ R78, R78, R130 ;  /* 0x000000824e4e7221 */ /* 0x000fe20000010000 */
[----:B------:R-:W-:Y:S01]  /*d0e0*/  MUFU.EX2 R61, R61 ;  /* 0x0000003d003d7308 */ /* 0x000fe20000000800 */
[----:B------:R-:W-:Y:S01]  /*d0f0*/  HMMA.16816.F32 R12, R48, R46, R12 ;  /* 0x0000002e300c723c */ /* 0x000fe2000000180c */
[----:B------:R-:W4:Y:S01]  /*d100*/  LDSM.16.MT88.4 R44, [R231+0x11800] ;  /* 0x01180000e72c783b */ /* 0x000f220000004200 */
[----:B------:R-:W-:-:S04]  /*d110*/  FADD.FTZ R78, R77, R78 ;  /* 0x0000004e4d4e7221 */ /* 0x000fc80000010000 */
[----:B------:R-:W-:Y:S01]  /*d120*/  FADD.FTZ R76, R76, R78 ;  /* 0x0000004e4c4c7221 */ /* 0x000fe20000010000 */
[----:B------:R-:W5:Y:S01]  /*d130*/  MUFU.EX2 R251, R251 ;  /* 0x000000fb00fb7308 */ /* 0x000f620000000800 */
[----:B--2---:R-:W-:Y:S01]  /*d140*/  F2FP.F16.F32.PACK_AB R133, R62, R63 ;  /* 0x0000003f3e85723e */ /* 0x004fe200000000ff */
[----:B------:R-:W-:Y:S01]  /*d150*/  HMMA.16816.F32 R8, R48, R52, R8 ;  /* 0x000000343008723c */ /* 0x000fe20000001808 */
[----:B------:R-:W-:-:S04]  /*d160*/  FADD.FTZ R76, R75, R76 ;  /* 0x0000004c4b4c7221 */ /* 0x000fc80000010000 */
[----:B------:R-:W-:Y:S01]  /*d170*/  FADD.FTZ R74, R74, R76 ;  /* 0x0000004c4a4a7221 */ /* 0x000fe20000010000 */
[----:B------:R-:W-:Y:S03]  /*d180*/  HMMA.16816.F32 R4, R48, R54, R4 ;  /* 0x000000363004723c */ /* 0x000fe60000001804 */
[----:B------:R-:W-:-:S04]  /*d190*/  FADD.FTZ R74, R73, R74 ;  /* 0x0000004a494a7221 */ /* 0x000fc80000010000 */
[----:B------:R-:W-:Y:S01]  /*d1a0*/  FADD.FTZ R3, R3, R74 ;  /* 0x0000004a03037221 */ /* 0x000fe20000010000 */
[----:B-----5:R-:W-:-:S03]  /*d1b0*/  F2FP.F16.F32.PACK_AB R135, R251, R61 ;  /* 0x0000003dfb87723e */ /* 0x020fc600000000ff */
[----:B------:R-:W-:-:S04]  /*d1c0*/  FADD.FTZ R3, R71, R3 ;  /* 0x0000000347037221 */ /* 0x000fc80000010000 */
[----:B------:R-:W-:Y:S01]  /*d1d0*/  FADD.FTZ R70, R70, R3 ;  /* 0x0000000346467221 */ /* 0x000fe20000010000 */
[----:B---3--:R-:W-:Y:S01]  /*d1e0*/  HMMA.16816.F32 R156, R132, R38, R28 ;  /* 0x00000026849c723c */ /* 0x008fe2000000181c */
[----:B------:R-:W2:Y:S01]  /*d1f0*/  LDSM.16.MT88.4 R28, [R230+0x11800] ;  /* 0x01180000e61c783b */ /* 0x000ea20000004200 */
[----:B------:R-:W-:Y:S01]  /*d200*/  LEA.HI.X R3, R67, UR23, R66, 0x1, P1 ;  /* 0x0000001743037c11 */ /* 0x000fe200088f0c42 */
[----:B------:R-:W-:-:S03]  /*d210*/  FADD.FTZ R70, R69, R70 ;  /* 0x0000004645467221 */ /* 0x000fc60000010000 */
[----:B------:R-:W-:Y:S01]  /*d220*/  HMMA.16816.F32 R160, R132, R36, R32 ;  /* 0x0000002484a0723c */ /* 0x000fe20000001820 */
[----:B------:R-:W-:Y:S01]  /*d230*/  FADD.FTZ R68, R68, R70 ;  /* 0x0000004644447221 */ /* 0x000fe20000010000 */
[----:B------:R-:W-:-:S03]  /*d240*/  MOV R249, R3 ;  /* 0x0000000300f97202 */ /* 0x000fc60000000f00 */
[----:B------:R-:W-:Y:S01]  /*d250*/  FADD.FTZ R68, R63, R68 ;  /* 0x000000443f447221 */ /* 0x000fe20000010000 */
[----:B-1----:R-:W-:Y:S03]  /*d260*/  HMMA.16816.F32 R152, R132, R40, R24 ;  /* 0x000000288498723c */ /* 0x002fe60000001818 */
[----:B------:R-:W-:-:S03]  /*d270*/  FADD.FTZ R68, R62, R68 ;  /* 0x000000443e447221 */ /* 0x000fc60000010000 */
[----:B------:R-:W-:Y:S01]  /*d280*/  HMMA.16816.F32 R148, R132, R42, R20 ;  /* 0x0000002a8494723c */ /* 0x000fe20000001814 */
[----:B------:R-:W-:-:S04]  /*d290*/  FADD.FTZ R68, R61, R68 ;  /* 0x000000443d447221 */ /* 0x000fc80000010000 */
[----:B------:R-:W-:Y:S01]  /*d2a0*/  FADD.FTZ R251, R251, R68 ;  /* 0x00000044fbfb7221 */ /* 0x000fe20000010000 */
[C---:B----4-:R-:W-:Y:S06]  /*d2b0*/  HMMA.16816.F32 R144, R132.reuse, R44, R16 ;  /* 0x0000002c8490723c */ /* 0x050fec0000001810 */
[C---:B------:R-:W-:Y:S06]  /*d2c0*/  HMMA.16816.F32 R140, R132.reuse, R46, R12 ;  /* 0x0000002e848c723c */ /* 0x040fec000000180c */
[C---:B--2---:R-:W-:Y:S06]  /*d2d0*/  HMMA.16816.F32 R136, R132.reuse, R28, R8 ;  /* 0x0000001c8488723c */ /* 0x044fec0000001808 */
        /* <DEDUP_REMOVED lines=71> */
.L_x_2557:
[----:B------:R-:W-:-:S04]  /*d750*/  ULEA UR4, -UR6, URZ, 0x8 ;  /* 0x0000003f06047291 */ /* 0x000fc8000f8e413f */
[----:B------:R-:W-:Y:S02]  /*d760*/  USHF.R.S32.HI UR18, URZ, 0x1f, UR4 ;  /* 0x0000001f3f127899 */ /* 0x000fe40008011404 */
[----:B------:R-:W-:-:S04]  /*d770*/  MOV R5, UR4 ;  /* 0x0000000400057c02 */ /* 0x000fc80008000f00 */
[----:B------:R-:W-:-:S07]  /*d780*/  MOV R4, UR18 ;  /* 0x0000001200047c02 */ /* 0x000fce0008000f00 */
.L_x_2558:
        /* <DEDUP_REMOVED lines=112> */
[----:B------:R-:W-:Y:S01]  /*de90*/  @!P0 IADD3.X R4, R4, UR7, R33, P1, !PT ;  /* 0x0000000704048c10 */ /* 0x000fe20008ffe421 */
[----:B------:R-:W-:Y:S01]  /*dea0*/  USHF.L.U32 UR7, UR15, 0x8, URZ ;  /* 0x000000080f077899 */ /* 0x000fe2000800063f */
        /* <DEDUP_REMOVED lines=95> */
[----:B--2---:R-:W4:Y:S04]  /*e4a0*/  LDSM.16.M88.4 R12, [R237+0x2800] ;  /* 0x00280000ed0c783b */ /* 0x004f280000000200 */
[----:B------:R-:W1:Y:S04]  /*e4b0*/  LDSM.16.M88.4 R4, [R237+0x3000] ;  /* 0x00300000ed04783b */ /* 0x000e680000000200 */
[----:B------:R-:W-:Y:S04]  /*e4c0*/  LDSM.16.M88.4 R172, [R237+0x3800] ;  /* 0x00380000edac783b */ /* 0x000fe80000000200 */
[----:B---3--:R-:W2:Y:S04]  /*e4d0*/  LDSM.16.M88.4 R20, [R237+0x2000] ;  /* 0x00200000ed14783b */ /* 0x008ea80000000200 */
[----:B------:R-:W3:Y:S04]  /*e4e0*/  LDSM.16.M88.4 R128, [R237+0x4000] ;  /* 0x00400000ed80783b */ /* 0x000ee80000000200 */
[----:B------:R-:W5:Y:S04]  /*e4f0*/  LDSM.16.M88.4 R120, [R237+0x4800] ;  /* 0x00480000ed78783b */ /* 0x000f680000000200 */
[----:B------:R-:W5:Y:S04]  /*e500*/  LDSM.16.M88.4 R112, [R237+0x5000] ;  /* 0x00500000ed70783b */ /* 0x000f680000000200 */
[----:B------:R-:W5:Y:S04]  /*e510*/  LDSM.16.M88.4 R104, [R237+0x5800] ;  /* 0x00580000ed68783b */ /* 0x000f680000000200 */
[----:B------:R-:W5:Y:S04]  /*e520*/  LDSM.16.M88.4 R96, [R237+0x6000] ;  /* 0x00600000ed60783b */ /* 0x000f680000000200 */
[----:B------:R-:W5:Y:S04]  /*e530*/  LDSM.16.M88.4 R88, [R237+0x6800] ;  /* 0x00680000ed58783b */ /* 0x000f680000000200 */
[----:B------:R-:W5:Y:S01]  /*e540*/  LDSM.16.M88.4 R80, [R237+0x7000] ;  /* 0x00700000ed50783b */ /* 0x000f620000000200 */
[C---:B----4-:R-:W-:Y:S03]  /*e550*/  HMMA.16816.F32 R16, R36.reuse, R12, RZ ;  /* 0x0000000c2410723c */ /* 0x050fe600000018ff */
[----:B------:R-:W4:Y:S03]  /*e560*/  LDSM.16.M88.4 R72, [R237+0x7800] ;  /* 0x00780000ed48783b */ /* 0x000f260000000200 */
[C---:B-1----:R-:W-:Y:S01]  /*e570*/  HMMA.16816.F32 R8, R36.reuse, R4, RZ ;  /* 0x000000042408723c */ /* 0x042fe200000018ff */
[----:B------:R-:W1:Y:S04]  /*e580*/  LDSM.16.M88.4 R60, [R237+0x8000] ;  /* 0x00800000ed3c783b */ /* 0x000e680000000200 */
[----:B------:R-:W1:Y:S01]  /*e590*/  LDSM.16.M88.4 R52, [R237+0x8800] ;  /* 0x00880000ed34783b */ /* 0x000e620000000200 */
[C---:B--2---:R-:W-:Y:S03]  /*e5a0*/  HMMA.16816.F32 R24, R36.reuse, R20, RZ ;  /* 0x000000142418723c */ /* 0x044fe600000018ff */
[----:B------:R-:W2:Y:S03]  /*e5b0*/  LDSM.16.M88.4 R44, [R237+0x9000] ;  /* 0x00900000ed2c783b */ /* 0x000ea60000000200 */
[C---:B------:R-:W-:Y:S01]  /*e5c0*/  HMMA.16816.F32 R20, R36.reuse, R22, RZ ;  /* 0x000000162414723c */ /* 0x040fe200000018ff */
[----:B------:R-:W2:Y:S04]  /*e5d0*/  LDSM.16.M88.4 R180, [R237+0x9800] ;  /* 0x00980000edb4783b */ /* 0x000ea80000000200 */
[----:B------:R-:W-:Y:S01]  /*e5e0*/  LDSM.16.M88.4 R32, [R196] ;  /* 0x00000000c420783b */ /* 0x000fe20000000200 */
[C---:B------:R-:W-:Y:S03]  /*e5f0*/  HMMA.16816.F32 R176, R36.reuse, R172, RZ ;  /* 0x000000ac24b0723c */ /* 0x040fe600000018ff */
[----:B------:R-:W2:Y:S03]  /*e600*/  LDSM.16.M88.4 R196, [R233+0x2000] ;  /* 0x00200000e9c4783b */ /* 0x000ea60000000200 */
[C---:B---3--:R-:W-:Y:S01]  /*e610*/  HMMA.16816.F32 R168, R36.reuse, R128, RZ ;  /* 0x0000008024a8723c */ /* 0x048fe200000018ff */
[----:B------:R-:W3:Y:S04]  /*e620*/  LDSM.16.M88.4 R192, [R233+0x2800] ;  /* 0x00280000e9c0783b */ /* 0x000ee80000000200 */
[----:B------:R-:W3:Y:S01]  /*e630*/  LDSM.16.M88.4 R188, [R233+0x3000] ;  /* 0x00300000e9bc783b */ /* 0x000ee20000000200 */
[C---:B-----5:R-:W-:Y:S03]  /*e640*/  HMMA.16816.F32 R124, R36.reuse, R120, RZ ;  /* 0x00000078247c723c */ /* 0x060fe600000018ff */
[----:B------:R-:W5:Y:S03]  /*e650*/  LDSM.16.M88.4 R28, [R233+0x3800] ;  /* 0x00380000e91c783b */ /* 0x000f660000000200 */
[C---:B------:R-:W-:Y:S01]  /*e660*/  HMMA.16816.F32 R116, R36.reuse, R112, RZ ;  /* 0x000000702474723c */ /* 0x040fe200000018ff */
[----:B------:R-:W-:Y:S04]  /*e670*/  LDSM.16.M88.4 R184, [R233+0x4000] ;  /* 0x00400000e9b8783b */ /* 0x000fe80000000200 */
[----:B------:R-:W-:Y:S01]  /*e680*/  LDSM.16.M88.4 R200, [R233+0x5000] ;  /* 0x00500000e9c8783b */ /* 0x000fe20000000200 */
[C---:B------:R-:W-:Y:S03]  /*e690*/  HMMA.16816.F32 R108, R36.reuse, R104, RZ ;  /* 0x00000068246c723c */ /* 0x040fe600000018ff */
[----:B------:R-:W0:Y:S03]  /*e6a0*/  LDGDEPBAR ;  /* 0x00000000000079af */ /* 0x000e260000000000 */
[C---:B------:R-:W-:Y:S06]  /*e6b0*/  HMMA.16816.F32 R100, R36.reuse, R96, RZ ;  /* 0x000000602464723c */ /* 0x040fec00000018ff */
[C---:B------:R-:W-:Y:S06]  /*e6c0*/  HMMA.16816.F32 R92, R36.reuse, R88, RZ ;  /* 0x00000058245c723c */ /* 0x040fec00000018ff */
[C---:B------:R-:W-:Y:S06]  /*e6d0*/  HMMA.16816.F32 R84, R36.reuse, R80, RZ ;  /* 0x000000502454723c */ /* 0x040fec00000018ff */
[C---:B----4-:R-:W-:Y:S06]  /*e6e0*/  HMMA.16816.F32 R76, R36.reuse, R72, RZ ;  /* 0x00000048244c723c */ /* 0x050fec00000018ff */
[C---:B-1----:R-:W-:Y:S06]  /*e6f0*/  HMMA.16816.F32 R68, R36.reuse, R60, RZ ;  /* 0x0000003c2444723c */ /* 0x042fec00000018ff */
        /* <DEDUP_REMOVED lines=27> */
[----:B------:R-:W4:Y:S05]  /*e8b0*/  LDSM.16.M88.4 R188, [R233+0x6800] ;  /* 0x00680000e9bc783b */ /* 0x000f2a0000000200 */
[C---:B-----5:R-:W-:Y:S06]  /*e8c0*/  HMMA.16816.F32 R176, R32.reuse, R28, R176 ;  /* 0x0000001c20b0723c */ /* 0x060fec00000018b0 */
        /* <DEDUP_REMOVED lines=19> */
[----:B------:R-:W-:-:S05]  /*ea00*/  IMAD R200, R239, 0x2, R238 ;  /* 0x00000002efc87824 */ /* 0x000fca00078e02ee */
[C---:B-----5:R-:W-:Y:S01]  /*ea10*/  HMMA.16816.F32 R84, R32.reuse, R28, R84 ;  /* 0x0000001c2054723c */ /* 0x060fe20000001854 */
[----:B------:R-:W-:Y:S05]  /*ea20*/  LDSM.16.M88.4 R200, [R200] ;  /* 0x00000000c8c8783b */ /* 0x000fea0000000200 */
        /* <DEDUP_REMOVED lines=8> */
[C---:B------:R-:W-:Y:S06]  /*eab0*/  HMMA.16816.F32 R76, R32.reuse, R184, R76 ;  /* 0x000000b8204c723c */ /* 0x040fec000000184c */
        /* <DEDUP_REMOVED lines=17> */
[----:B------:R-:W2:Y:S05]  /*ebd0*/  LDSM.16.M88.4 R196, [R166+0x800] ;  /* 0x00080000a6c4783b */ /* 0x000eaa0000000200 */
        /* <DEDUP_REMOVED lines=8> */
[----:B------:R-:W4:Y:S05]  /*ec60*/  LDSM.16.M88.4 R188, [R221] ;  /* 0x00000000ddbc783b */ /* 0x000f2a0000000200 */
[C---:B-----5:R-:W-:Y:S06]  /*ec70*/  HMMA.16816.F32 R24, R32.reuse, R28, R24 ;  /* 0x0000001c2018723c */ /* 0x060fec0000001818 */
[----:B------:R-:W-:Y:S01]  /*ec80*/  HMMA.16816.F32 R20, R32, R30, R20 ;  /* 0x0000001e2014723c */ /* 0x000fe20000001814 */
[----:B------:R-:W5:Y:S05]  /*ec90*/  LDSM.16.M88.4 R28, [R220] ;  /* 0x00000000dc1c783b */ /* 0x000f6a0000000200 */
[C---:B-1----:R-:W-:Y:S06]  /*eca0*/  HMMA.16816.F32 R108, R200.reuse, R180, R108 ;  /* 0x000000b4c86c723c */ /* 0x042fec000000186c */
[----:B------:R-:W-:Y:S01]  /*ecb0*/  HMMA.16816.F32 R104, R200, R182, R104 ;  /* 0x000000b6c868723c */ /* 0x000fe20000001868 */
[----:B------:R-:W1:Y:S05]  /*ecc0*/  LDSM.16.M88.4 R180, [R166+0x1000] ;  /* 0x00100000a6b4783b */ /* 0x000e6a0000000200 */
[----:B--2---:R-:W-:Y:S01]  /*ecd0*/  HMMA.16816.F32 R16, R32, R196, R16 ;  /* 0x000000c42010723c */ /* 0x004fe20000001810 */
[----:B------:R-:W-:Y:S01]  /*ece0*/  FMUL.FTZ R24, R24, UR4 ;  /* 0x0000000418187c20 */ /* 0x000fe20008410000 */
[----:B------:R-:W-:Y:S01]  /*ecf0*/  FMUL.FTZ R25, R25, UR4 ;  /* 0x0000000419197c20 */ /* 0x000fe20008410000 */
[----:B------:R-:W-:-:S02]  /*ed00*/  FMUL.FTZ R26, R26, UR4 ;  /* 0x000000041a1a7c20 */ /* 0x000fc40008410000 */
[----:B------:R-:W-:Y:S01]  /*ed10*/  MUFU.TANH R205, R24 ;  /* 0x0000001800cd7308 */ /* 0x000fe20000002400 */
[----:B------:R-:W-:Y:S01]  /*ed20*/  FMUL.FTZ R20, R20, UR4 ;  /* 0x0000000414147c20 */ /* 0x000fe20008410000 */
[----:B------:R-:W-:Y:S01]  /*ed30*/  FMUL.FTZ R21, R21, UR4 ;  /* 0x0000000415157c20 */ /* 0x000fe20008410000 */
[----:B------:R-:W-:Y:S01]  /*ed40*/  FMUL.FTZ R22, R22, UR4 ;  /* 0x0000000416167c20 */ /* 0x000fe20008410000 */
[----:B------:R-:W-:Y:S01]  /*ed50*/  FMUL.FTZ R23, R23, UR4 ;  /* 0x0000000417177c20 */ /* 0x000fe20008410000 */
[C---:B------:R-:W-:Y:S01]  /*ed60*/  HMMA.16816.F32 R116, R200.reuse, R184, R116 ;  /* 0x000000b8c874723c */ /* 0x040fe20000001874 */
[----:B------:R-:W-:Y:S02]  /*ed70*/  IMAD.U32 R197, RZ, RZ, UR7 ;  /* 0x00000007ffc57e24 */ /* 0x000fe4000f8e00ff */
[----:B------:R-:W-:Y:S03]  /*ed80*/  MUFU.TANH R207, R25 ;  /* 0x0000001900cf7308 */ /* 0x000fe60000002400 */
[----:B------:R-:W-:Y:S01]  /*ed90*/  HMMA.16816.F32 R112, R200, R186, R112 ;  /* 0x000000bac870723c */ /* 0x000fe20000001870 */
[----:B------:R-:W2:Y:S01]  /*eda0*/  LDSM.16.M88.4 R184, [R218] ;  /* 0x00000000dab8783b */ /* 0x000ea20000000200 */
[----:B------:R-:W-:-:S03]  /*edb0*/  LOP3.LUT R197, R197, 0x50, R246, 0xfe, !PT ;  /* 0x00000050c5c57812 */ /* 0x000fc600078efef6 */
[----:B------:R1:W-:Y:S01]  /*edc0*/  MUFU.TANH R206, R26 ;  /* 0x0000001a00ce7308 */ /* 0x0003e20000002400 */
[C---:B---3--:R-:W-:Y:S02]  /*edd0*/  HMMA.16816.F32 R96, R200.reuse, R194, R96 ;  /* 0x000000c2c860723c */ /* 0x048fe40000001860 */
[----:B------:R-:W-:Y:S01]  /*ede0*/  FMUL.FTZ R16, R16, UR4 ;  /* 0x0000000410107c20 */ /* 0x000fe20008410000 */
[----:B------:R-:W-:Y:S01]  /*edf0*/  FMUL.FTZ R17, R17, UR4 ;  /* 0x0000000411117c20 */ /* 0x000fe20008410000 */
[----:B------:R-:W-:Y:S01]  /*ee00*/  FMUL.FTZ R18, R18, UR4 ;  /* 0x0000000412127c20 */ /* 0x000fe20008410000 */
[----:B------:R-:W-:Y:S01]  /*ee10*/  FMUL.FTZ R196, R19, UR4 ;  /* 0x0000000413c47c20 */ /* 0x000fe20008410000 */
[C---:B----4-:R-:W-:Y:S01]  /*ee20*/  HMMA.16816.F32 R92, R200.reuse, R188, R92 ;  /* 0x000000bcc85c723c */ /* 0x050fe2000000185c */
[----:B------:R-:W-:Y:S05]  /*ee30*/  MUFU.TANH R194, R20 ;  /* 0x0000001400c27308 */ /* 0x000fea0000002400 */
[C---:B------:R-:W-:Y:S03]  /*ee40*/  HMMA.16816.F32 R88, R200.reuse, R190, R88 ;  /* 0x000000bec858723c */ /* 0x040fe60000001858 */
[----:B------:R-:W3:Y:S03]  /*ee50*/  MUFU.TANH R189, R21 ;  /* 0x0000001500bd7308 */ /* 0x000ee60000002400 */
[C---:B------:R-:W-:Y:S05]  /*ee60*/  HMMA.16816.F32 R100, R200.reuse, R192, R100 ;  /* 0x000000c0c864723c */ /* 0x040fea0000001864 */
[----:B------:R-:W-:Y:S01]  /*ee70*/  MUFU.TANH R188, R22 ;  /* 0x0000001600bc7308 */ /* 0x000fe20000002400 */
[----:B-----5:R-:W-:Y:S01]  /*ee80*/  HMMA.16816.F32 R84, R200, R28, R84 ;  /* 0x0000001cc854723c */ /* 0x020fe20000001854 */
[----:B------:R-:W-:-:S02]  /*ee90*/  FMUL.FTZ R192, R27, UR4 ;  /* 0x000000041bc07c20 */ /* 0x000fc40008410000 */
[----:B-1----:R-:W1:Y:S03]  /*eea0*/  LDSM.16.M88.4 R24, [R219] ;  /* 0x00000000db18783b */ /* 0x002e660000000200 */
[----:B------:R-:W-:Y:S01]  /*eeb0*/  HMMA.16816.F32 R80, R200, R30, R80 ;  /* 0x0000001ec850723c */ /* 0x000fe20000001850 */
[----:B------:R4:W-:Y:S01]  /*eec0*/  MUFU.TANH R190, R23 ;  /* 0x0000001700be7308 */ /* 0x0009e20000002400 */
[----:B------:R-:W5:Y:S04]  /*eed0*/  LDSM.16.M88.4 R28, [R167] ;  /* 0x00000000a71c783b */ /* 0x000f680000000200 */
[C---:B------:R-:W-:Y:S03]  /*eee0*/  HMMA.16816.F32 R12, R32.reuse, R198, R12 ;  /* 0x000000c6200c723c */ /* 0x040fe6000000180c */
[----:B------:R-:W-:Y:S03]  /*eef0*/  MUFU.TANH R191, R16 ;  /* 0x0000001000bf7308 */ /* 0x000fe60000002400 */
[C---:B------:R-:W-:Y:S05]  /*ef00*/  HMMA.16816.F32 R8, R32.reuse, R180, R8 ;  /* 0x000000b42008723c */ /* 0x040fea0000001808 */
[----:B------:R-:W-:Y:S01]  /*ef10*/  MUFU.TANH R193, R17 ;  /* 0x0000001100c17308 */ /* 0x000fe20000002400 */
[----:B----4-:R-:W4:Y:S01]  /*ef20*/  LDSM.16.M88.4 R20, [R217] ;  /* 0x00000000d914783b */ /* 0x010f220000000200 */
[----:B------:R-:W-:Y:S06]  /*ef30*/  HMMA.16816.F32 R4, R32, R182, R4 ;  /* 0x000000b62004723c */ /* 0x000fec0000001804 */
[----:B------:R3:W-:Y:S01]  /*ef40*/  MUFU.TANH R195, R18 ;  /* 0x0000001200c37308 */ /* 0x0007e20000002400 */
[C---:B--2---:R-:W-:Y:S04]  /*ef50*/  HMMA.16816.F32 R68, R200.reuse, R184, R68 ;  /* 0x000000b8c844723c */ /* 0x044fe80000001844 */
[----:B------:R-:W-:Y:S01]  /*ef60*/  FMUL.FTZ R12, R12, UR4 ;  /* 0x000000040c0c7c20 */ /* 0x000fe20008410000 */
[----:B------:R-:W-:Y:S01]  /*ef70*/  FMUL.FTZ R13, R13, UR4 ;  /* 0x000000040d0d7c20 */ /* 0x000fe20008410000 */
[----:B------:R-:W-:Y:S01]  /*ef80*/  FMUL.FTZ R14, R14, UR4 ;  /* 0x000000040e0e7c20 */ /* 0x000fe20008410000 */
[----:B------:R-:W-:Y:S01]  /*ef90*/  FMUL.FTZ R15, R15, UR4 ;  /* 0x000000040f0f7c20 */ /* 0x000fe20008410000 */
[----:B------:R-:W-:Y:S01]  /*efa0*/  MUFU.TANH R181, R12 ;  /* 0x0000000c00b57308 */ /* 0x000fe20000002400 */
[----:B------:R-:W-:Y:S01]  /*efb0*/  HMMA.16816.F32 R60, R200, R186, R60 ;  /* 0x000000bac83c723c */ /* 0x000fe2000000183c */
[----:B------:R-:W-:Y:S01]  /*efc0*/  FMUL.FTZ R8, R8, UR4 ;  /* 0x0000000408087c20 */ /* 0x000fe20008410000 */
[----:B------:R-:W-:Y:S01]  /*efd0*/  FMUL.FTZ R9, R9, UR4 ;  /* 0x0000000409097c20 */ /* 0x000fe20008410000 */
[----:B------:R-:W-:Y:S01]  /*efe0*/  FMUL.FTZ R10, R10, UR4 ;  /* 0x000000040a0a7c20 */ /* 0x000fe20008410000 */
[----:B------:R-:W-:-:S02]  /*eff0*/  FMUL.FTZ R183, R11, UR4 ;  /* 0x000000040bb77c20 */ /* 0x000fc40008410000 */
[C---:B-1----:R-:W-:Y:S01]  /*f000*/  HMMA.16816.F32 R76, R200.reuse, R24, R76 ;  /* 0x00000018c84c723c */ /* 0x042fe2000000184c */
[----:B---3--:R-:W1:Y:S01]  /*f010*/  LDSM.16.M88.4 R16, [R216] ;  /* 0x00000000d810783b */ /* 0x008e620000000200 */
[----:B------:R-:W-:Y:S01]  /*f020*/  MUFU.TANH R180, R13 ;  /* 0x0000000d00b47308 */ /* 0x000fe20000002400 */
[----:B------:R-:W-:Y:S01]  /*f030*/  FMUL.FTZ R4, R4, UR4 ;  /* 0x0000000404047c20 */ /* 0x000fe20008410000 */
[----:B------:R-:W-:Y:S01]  /*f040*/  FMUL.FTZ R5, R5, UR4 ;  /* 0x0000000405057c20 */ /* 0x000fe20008410000 */
[----:B------:R-:W-:Y:S01]  /*f050*/  FMUL.FTZ R6, R6, UR4 ;  /* 0x0000000406067c20 */ /* 0x000fe20008410000 */
[C---:B-----5:R-:W-:Y:S04]  /*f060*/  HMMA.16816.F32 R40, R200.reuse, R28, R40 ;  /* 0x0000001cc828723c */ /* 0x060fe80000001828 */
[----:B------:R-:W-:Y:S02]  /*f070*/  MUFU.TANH R184, R14 ;  /* 0x0000000e00b87308 */ /* 0x000fe40000002400 */
[C---:B------:R-:W-:Y:S01]  /*f080*/  HMMA.16816.F32 R72, R200.reuse, R26, R72 ;  /* 0x0000001ac848723c */ /* 0x040fe20000001848 */
[----:B------:R-:W-:Y:S01]  /*f090*/  FMUL.FTZ R29, R7, UR4 ;  /* 0x00000004071d7c20 */ /* 0x000fe20008410000 */
[----:B------:R-:W2:Y:S04]  /*f0a0*/  LDSM.16.M88.4 R24, [R166+0x1800] ;  /* 0x00180000a618783b */ /* 0x000ea80000000200 */
[----:B------:R3:W-:Y:S01]  /*f0b0*/  MUFU.TANH R185, R15 ;  /* 0x0000000f00b97308 */ /* 0x0007e20000002400 */
[C---:B----4-:R-:W-:Y:S06]  /*f0c0*/  HMMA.16816.F32 R56, R200.reuse, R20, R56 ;  /* 0x00000014c838723c */ /* 0x050fec0000001838 */
[C---:B------:R-:W-:Y:S01]  /*f0d0*/  HMMA.16816.F32 R52, R200.reuse, R22, R52 ;  /* 0x00000016c834723c */ /* 0x040fe20000001834 */
[----:B------:R-:W-:Y:S05]  /*f0e0*/  MUFU.TANH R20, R8 ;  /* 0x0000000800147308 */ /* 0x000fea0000002400 */
[C---:B------:R-:W-:Y:S03]  /*f0f0*/  HMMA.16816.F32 R36, R200.reuse, R30, R36 ;  /* 0x0000001ec824723c */ /* 0x040fe60000001824 */
[----:B------:R-:W-:Y:S01]  /*f100*/  MUFU.TANH R182, R9 ;  /* 0x0000000900b67308 */ /* 0x000fe20000002400 */
[----:B---3--:R-:W3:Y:S02]  /*f110*/  LDSM.16.M88.4 R12, [R166+0x2000] ;  /* 0x00200000a60c783b */ /* 0x008ee40000000200 */
[C---:B-1----:R-:W-:Y:S05]  /*f120*/  HMMA.16816.F32 R48, R200.reuse, R16, R48 ;  /* 0x00000010c830723c */ /* 0x042fea0000001830 */
[----:B------:R1:W-:Y:S01]  /*f130*/  MUFU.TANH R21, R10 ;  /* 0x0000000a00157308 */ /* 0x0003e20000002400 */
[----:B------:R-:W-:Y:S01]  /*f140*/  HMMA.16816.F32 R44, R200, R18, R44 ;  /* 0x00000012c82c723c */ /* 0x000fe2000000182c */
[----:B------:R-:W4:Y:S06]  /*f150*/  LDSM.16.M88.4 R16, [R166+0x3000] ;  /* 0x00300000a610783b */ /* 0x000f2c0000000200 */
[----:B------:R-:W-:Y:S01]  /*f160*/  MUFU.TANH R22, R4 ;  /* 0x0000000400167308 */ /* 0x000fe20000002400 */
[C---:B--2---:R-:W-:Y:S07]  /*f170*/  HMMA.16816.F32 R176, R32.reuse, R24, R176 ;  /* 0x0000001820b0723c */ /* 0x044fee00000018b0 */
[----:B------:R-:W-:Y:S01]  /*f180*/  MUFU.TANH R28, R5 ;  /* 0x00000005001c7308 */ /* 0x000fe20000002400 */
[----:B-1----:R-:W1:Y:S01]  /*f190*/  LDSM.16.M88.4 R8, [R166+0x2800] ;  /* 0x00280000a608783b */ /* 0x002e620000000200 */
[C---:B------:R-:W-:Y:S06]  /*f1a0*/  HMMA.16816.F32 R172, R32.reuse, R26, R172 ;  /* 0x0000001a20ac723c */ /* 0x040fec00000018ac */
[----:B------:R2:W-:Y:S08]  /*f1b0*/  MUFU.TANH R23, R6 ;  /* 0x0000000600177308 */ /* 0x0005f00000002400 */
[----:B------:R-:W-:Y:S01]  /*f1c0*/  MUFU.TANH R192, R192 ;  /* 0x000000c000c07308 */ /* 0x000fe20000002400 */
[----:B---3--:R-:W-:Y:S01]  /*f1d0*/  HMMA.16816.F32 R168, R32, R12, R168 ;  /* 0x0000000c20a8723c */ /* 0x008fe200000018a8 */
[----:B------:R-:W-:Y:S01]  /*f1e0*/  FMUL.FTZ R31, R177, UR4 ;  /* 0x00000004b11f7c20 */ /* 0x000fe20008410000 */
[----:B------:R-:W-:Y:S01]  /*f1f0*/  FMUL.FTZ R24, R176, UR4 ;  /* 0x00000004b0187c20 */ /* 0x000fe20008410000 */
[----:B------:R-:W-:-:S03]  /*f200*/  FMUL.FTZ R176, R179, UR4 ;  /* 0x00000004b3b07c20 */ /* 0x000fc60008410000 */
[C---:B------:R-:W-:Y:S01]  /*f210*/  HMMA.16816.F32 R128, R32.reuse, R14, R128 ;  /* 0x0000000e2080723c */ /* 0x040fe20000001880 */
[----:B------:R-:W3:Y:S01]  /*f220*/  LDSM.16.M88.4 R12, [R166+0x4000] ;  /* 0x00400000a60c783b */ /* 0x000ee20000000200 */
[----:B------:R-:W5:Y:S01]  /*f230*/  MUFU.TANH R196, R196 ;  /* 0x000000c400c47308 */ /* 0x000f620000002400 */
[----:B------:R-:W-:Y:S01]  /*f240*/  FMUL.FTZ R26, R172, UR4 ;  /* 0x00000004ac1a7c20 */ /* 0x000fe20008410000 */
[----:B------:R-:W-:Y:S01]  /*f250*/  FMUL.FTZ R172, R173, UR4 ;  /* 0x00000004adac7c20 */ /* 0x000fe20008410000 */
[----:B--2---:R-:W2:Y:S01]  /*f260*/  LDSM.16.M88.4 R4, [R166+0x3800] ;  /* 0x00380000a604783b */ /* 0x004ea20000000200 */
[----:B------:R-:W-:Y:S01]  /*f270*/  FMUL.FTZ R173, R175, UR4 ;  /* 0x00000004afad7c20 */ /* 0x000fe20008410000 */
[C---:B----4-:R-:W-:Y:S01]  /*f280*/  HMMA.16816.F32 R116, R32.reuse, R16, R116 ;  /* 0x000000102074723c */ /* 0x050fe20000001874 */
[----:B------:R-:W-:Y:S01]  /*f290*/  FMUL.FTZ R25, R178, UR4 ;  /* 0x00000004b2197c20 */ /* 0x000fe20008410000 */
[----:B------:R-:W-:Y:S01]  /*f2a0*/  FMUL.FTZ R27, R174, UR4 ;  /* 0x00000004ae1b7c20 */ /* 0x000fe20008410000 */
[----:B------:R-:W4:Y:S03]  /*f2b0*/  MUFU.TANH R183, R183 ;  /* 0x000000b700b77308 */ /* 0x000f260000002400 */
[C---:B------:R-:W-:Y:S01]  /*f2c0*/  HMMA.16816.F32 R112, R32.reuse, R18, R112 ;  /* 0x000000122070723c */ /* 0x040fe20000001870 */
[----:B------:R-:W5:Y:S04]  /*f2d0*/  LDSM.16.M88.4 R16, [R166+0x5000] ;  /* 0x00500000a610783b */ /* 0x000f680000000200 */
[----:B------:R-:W4:Y:S01]  /*f2e0*/  MUFU.TANH R29, R29 ;  /* 0x0000001d001d7308 */ /* 0x000f220000002400 */
[C---:B-1----:R-:W-:Y:S01]  /*f2f0*/  HMMA.16816.F32 R124, R32.reuse, R8, R124 ;  /* 0x00000008207c723c */ /* 0x042fe2000000187c */
[----:B------:R-:W-:Y:S01]  /*f300*/  FMUL.FTZ R30, R168, UR4 ;  /* 0x00000004a81e7c20 */ /* 0x000fe20008410000 */
[----:B------:R-:W-:Y:S01]  /*f310*/  FMUL.FTZ R168, R169, UR4 ;  /* 0x00000004a9a87c20 */ /* 0x000fe20008410000 */
[----:B------:R-:W-:Y:S01]  /*f320*/  FMUL.FTZ R169, R170, UR4 ;  /* 0x00000004aaa97c20 */ /* 0x000fe20008410000 */
[----:B------:R-:W-:Y:S01]  /*f330*/  FMUL.FTZ R170, R171, UR4 ;  /* 0x00000004abaa7c20 */ /* 0x000fe20008410000 */
[----:B------:R-:W-:Y:S01]  /*f340*/  FMUL.FTZ R129, R129, UR4 ;  /* 0x0000000481817c20 */ /* 0x000fe20008410000 */
[----:B------:R-:W-:Y:S01]  /*f350*/  HMMA.16816.F32 R120, R32, R10, R120 ;  /* 0x0000000a2078723c */ /* 0x000fe20000001878 */
[----:B------:R-:W1:Y:S01]  /*f360*/  LDSM.16.M88.4 R8, [R166+0x4800] ;  /* 0x00480000a608783b */ /* 0x000e620000000200 */
[----:B------:R-:W4:Y:S01]  /*f370*/  MUFU.TANH R31, R31 ;  /* 0x0000001f001f7308 */ /* 0x000f220000002400 */
[----:B------:R-:W-:-:S03]  /*f380*/  FMUL.FTZ R128, R128, UR4 ;  /* 0x0000000480807c20 */ /* 0x000fc60008410000 */
[----:B------:R-:W-:Y:S01]  /*f390*/  FMUL.FTZ R119, R119, UR4 ;  /* 0x0000000477777c20 */ /* 0x000fe20008410000 */
[----:B------:R-:W-:-:S03]  /*f3a0*/  FMUL.FTZ R118, R118, UR4 ;  /* 0x0000000476767c20 */ /* 0x000fc60008410000 */
[----:B------:R-:W4:Y:S02]  /*f3b0*/  MUFU.TANH R176, R176 ;  /* 0x000000b000b07308 */ /* 0x000f240000002400 */
[----:B------:R-:W-:Y:S01]  /*f3c0*/  FMUL.FTZ R113, R113, UR4 ;  /* 0x0000000471717c20 */ /* 0x000fe20008410000 */
[----:B------:R-:W-:Y:S01]  /*f3d0*/  FMUL.FTZ R112, R112, UR4 ;  /* 0x0000000470707c20 */ /* 0x000fe20008410000 */
[----:B------:R-:W-:Y:S01]  /*f3e0*/  FMUL.FTZ R114, R114, UR4 ;  /* 0x0000000472727c20 */ /* 0x000fe20008410000 */
[C---:B---3--:R-:W-:Y:S03]  /*f3f0*/  HMMA.16816.F32 R100, R32.reuse, R12, R100 ;  /* 0x0000000c2064723c */ /* 0x048fe60000001864 */
[----:B------:R-:W3:Y:S03]  /*f400*/  MUFU.TANH R172, R172 ;  /* 0x000000ac00ac7308 */ /* 0x000ee60000002400 */
[C---:B--2---:R-:W-:Y:S05]  /*f410*/  HMMA.16816.F32 R108, R32.reuse, R4, R108 ;  /* 0x00000004206c723c */ /* 0x044fea000000186c */
[----:B------:R-:W2:Y:S01]  /*f420*/  MUFU.TANH R173, R173 ;  /* 0x000000ad00ad7308 */ /* 0x000ea20000002400 */
[C---:B------:R-:W-:Y:S01]  /*f430*/  HMMA.16816.F32 R104, R32.reuse, R6, R104 ;  /* 0x000000062068723c */ /* 0x040fe20000001868 */
[----:B------:R-:W4:Y:S05]  /*f440*/  LDSM.16.M88.4 R4, [R166+0x5800] ;  /* 0x00580000a604783b */ /* 0x000f2a0000000200 */
[C---:B------:R-:W-:Y:S01]  /*f450*/  HMMA.16816.F32 R96, R32.reuse, R14, R96 ;  /* 0x0000000e2060723c */ /* 0x040fe20000001860 */
[----:B------:R-:W3:Y:S01]  /*f460*/  LDSM.16.M88.4 R12, [R166+0x6000] ;  /* 0x00600000a60c783b */ /* 0x000ee20000000200 */
[----:B------:R2:W-:Y:S04]  /*f470*/  MUFU.TANH R171, R129 ;  /* 0x0000008100ab7308 */ /* 0x0005e80000002400 */
[----:B-----5:R-:W-:Y:S01]  /*f480*/  HMMA.16816.F32 R84, R32, R16, R84 ;  /* 0x000000102054723c */ /* 0x020fe20000001854 */
[----:B------:R-:W-:Y:S01]  /*f490*/  FMUL.FTZ R100, R100, UR4 ;  /* 0x0000000464647c20 */ /* 0x000fe20008410000 */
[----:B------:R-:W-:-:S02]  /*f4a0*/  FMUL.FTZ R102, R102, UR4 ;  /* 0x0000000466667c20 */ /* 0x000fc40008410000 */
[----:B------:R-:W5:Y:S02]  /*f4b0*/  MUFU.TANH R168, R168 ;  /* 0x000000a800a87308 */ /* 0x000f640000002400 */
[----:B-1----:R-:W-:Y:S01]  /*f4c0*/  HMMA.16816.F32 R92, R32, R8, R92 ;  /* 0x00000008205c723c */ /* 0x002fe2000000185c */
[----:B------:R-:W-:Y:S01]  /*f4d0*/  FMUL.FTZ R108, R108, UR4 ;  /* 0x000000046c6c7c20 */ /* 0x000fe20008410000 */
[----:B------:R-:W-:-:S04]  /*f4e0*/  FMUL.FTZ R110, R110, UR4 ;  /* 0x000000046e6e7c20 */ /* 0x000fc80008410000 */
[C---:B------:R-:W-:Y:S01]  /*f4f0*/  HMMA.16816.F32 R88, R32.reuse, R10, R88 ;  /* 0x0000000a2058723c */ /* 0x040fe20000001858 */
[----:B------:R-:W1:Y:S01]  /*f500*/  LDSM.16.M88.4 R8, [R166+0x6800] ;  /* 0x00680000a608783b */ /* 0x000e620000000200 */
[----:B--2---:R-:W-:Y:S01]  /*f510*/  FMUL.FTZ R129, R130, UR4 ;  /* 0x0000000482817c20 */ /* 0x004fe20008410000 */
[----:B------:R-:W-:Y:S01]  /*f520*/  FMUL.FTZ R130, R131, UR4 ;  /* 0x0000000483827c20 */ /* 0x000fe20008410000 */
[----:B------:R-:W2:Y:S01]  /*f530*/  MUFU.TANH R170, R170 ;  /* 0x000000aa00aa7308 */ /* 0x000ea20000002400 */
[----:B------:R-:W-:Y:S01]  /*f540*/  FMUL.FTZ R104, R104, UR4 ;  /* 0x0000000468687c20 */ /* 0x000fe20008410000 */
[----:B------:R-:W-:Y:S01]  /*f550*/  HMMA.16816.F32 R80, R32, R18, R80 ;  /* 0x000000122050723c */ /* 0x000fe20000001850 */
[----:B------:R-:W5:Y:S01]  /*f560*/  LDSM.16.M88.4 R16, [R166+0x7000] ;  /* 0x00700000a610783b */ /* 0x000f620000000200 */
[----:B------:R-:W-:Y:S01]  /*f570*/  FMUL.FTZ R106, R106, UR4 ;  /* 0x000000046a6a7c20 */ /* 0x000fe20008410000 */
[----:B------:R-:W-:Y:S01]  /*f580*/  FMUL.FTZ R96, R96, UR4 ;  /* 0x0000000460607c20 */ /* 0x000fe20008410000 */
[----:B------:R-:W-:-:S02]  /*f590*/  FMUL.FTZ R98, R98, UR4 ;  /* 0x0000000462627c20 */ /* 0x000fc40008410000 */
[----:B------:R-:W-:Y:S01]  /*f5a0*/  MUFU.TANH R130, R130 ;  /* 0x0000008200827308 */ /* 0x000fe20000002400 */
[----:B------:R-:W-:Y:S01]  /*f5b0*/  FMUL.FTZ R86, R86, UR4 ;  /* 0x0000000456567c20 */ /* 0x000fe20008410000 */
[C---:B----4-:R-:W-:Y:S04]  /*f5c0*/  HMMA.16816.F32 R76, R32.reuse, R4, R76 ;  /* 0x00000004204c723c */ /* 0x050fe8000000184c */
[----:B------:R-:W-:Y:S01]  /*f5d0*/  FMUL.FTZ R92, R92, UR4 ;  /* 0x000000045c5c7c20 */ /* 0x000fe20008410000 */
[----:B------:R-:W-:Y:S01]  /*f5e0*/  FMUL.FTZ R94, R94, UR4 ;  /* 0x000000045e5e7c20 */ /* 0x000fe20008410000 */
[----:B------:R-:W-:Y:S01]  /*f5f0*/  MUFU.TANH R24, R24 ;  /* 0x0000001800187308 */ /* 0x000fe20000002400 */
[----:B------:R-:W-:Y:S01]  /*f600*/  HMMA.16816.F32 R72, R32, R6, R72 ;  /* 0x000000062048723c */ /* 0x000fe20000001848 */
[----:B------:R-:W4:Y:S02]  /*f610*/  LDSM.16.M88.4 R4, [R166+0x7800] ;  /* 0x00780000a604783b */ /* 0x000f240000000200 */
[----:B------:R-:W-:Y:S01]  /*f620*/  FMUL.FTZ R88, R88, UR4 ;  /* 0x0000000458587c20 */ /* 0x000fe20008410000 */
[----:B------:R-:W-:Y:S01]  /*f630*/  FMUL.FTZ R90, R90, UR4 ;  /* 0x000000045a5a7c20 */ /* 0x000fe20008410000 */
[----:B------:R-:W-:-:S04]  /*f640*/  DEPBAR.LE SB0, 0x0 ;  /* 0x000080000000791a */ /* 0x000fc80000000000 */
[C---:B---3--:R-:W-:Y:S01]  /*f650*/  HMMA.16816.F32 R68, R32.reuse, R12, R68 ;  /* 0x0000000c2044723c */ /* 0x048fe20000001844 */
[----:B------:R-:W-:Y:S05]  /*f660*/  MUFU.TANH R25, R25 ;  /* 0x0000001900197308 */ /* 0x000fea0000002400 */
[----:B------:R-:W-:Y:S01]  /*f670*/  HMMA.16816.F32 R60, R32, R14, R60 ;  /* 0x0000000e203c723c */ /* 0x000fe2000000183c */
[----:B------:R-:W-:Y:S01]  /*f680*/  FMUL.FTZ R13, R125, UR4 ;  /* 0x000000047d0d7c20 */ /* 0x000fe20008410000 */
[----:B------:R-:W-:Y:S01]  /*f690*/  FMUL.FTZ R12, R124, UR4 ;  /* 0x000000047c0c7c20 */ /* 0x000fe20008410000 */
[----:B------:R-:W-:Y:S01]  /*f6a0*/  MUFU.TANH R26, R26 ;  /* 0x0000001a001a7308 */ /* 0x000fe20000002400 */
[----:B------:R-:W-:-:S02]  /*f6b0*/  FMUL.FTZ R78, R78, UR4 ;  /* 0x000000044e4e7c20 */ /* 0x000fc40008410000 */
[----:B-1----:R-:W-:Y:S01]  /*f6c0*/  HMMA.16816.F32 R56, R32, R8, R56 ;  /* 0x000000082038723c */ /* 0x002fe20000001838 */
[----:B------:R-:W-:Y:S01]  /*f6d0*/  FMUL.FTZ R15, R91, UR4 ;  /* 0x000000045b0f7c20 */ /* 0x000fe20008410000 */
[----:B------:R-:W-:-:S03]  /*f6e0*/  FMUL.FTZ R14, R127, UR4 ;  /* 0x000000047f0e7c20 */ /* 0x000fc60008410000 */
[----:B------:R-:W1:Y:S01]  /*f6f0*/  MUFU.TANH R13, R13 ;  /* 0x0000000d000d7308 */ /* 0x000e620000002400 */
[----:B------:R-:W-:Y:S01]  /*f700*/  HMMA.16816.F32 R52, R32, R10, R52 ;  /* 0x0000000a2034723c */ /* 0x000fe20000001834 */
[----:B------:R-:W-:Y:S01]  /*f710*/  FMUL.FTZ R9, R120, UR4 ;  /* 0x0000000478097c20 */ /* 0x000fe20008410000 */
[----:B------:R-:W-:Y:S01]  /*f720*/  FMUL.FTZ R120, R121, UR4 ;  /* 0x0000000479787c20 */ /* 0x000fe20008410000 */
[----:B------:R-:W-:-:S03]  /*f730*/  FMUL.FTZ R8, R126, UR4 ;  /* 0x000000047e087c20 */ /* 0x000fc60008410000 */
[C---:B-----5:R-:W-:Y:S01]  /*f740*/  HMMA.16816.F32 R48, R32.reuse, R16, R48 ;  /* 0x000000102030723c */ /* 0x060fe20000001830 */
[----:B------:R-:W-:Y:S01]  /*f750*/  FMUL.FTZ R10, R97, UR4 ;  /* 0x00000004610a7c20 */ /* 0x000fe20008410000 */
[----:B------:R-:W-:Y:S01]  /*f760*/  FMUL.FTZ R11, R87, UR4 ;  /* 0x00000004570b7c20 */ /* 0x000fe20008410000 */
[----:B------:R-:W-:Y:S01]  /*f770*/  FMUL.FTZ R87, R76, UR4 ;  /* 0x000000044c577c20 */ /* 0x000fe20008410000 */
[----:B------:R-:W-:Y:S01]  /*f780*/  FMUL.FTZ R76, R74, UR4 ;  /* 0x000000044a4c7c20 */ /* 0x000fe20008410000 */
[----:B------:R-:W3:Y:S01]  /*f790*/  MUFU.TANH R14, R14 ;  /* 0x0000000e000e7308 */ /* 0x000ee20000002400 */
[C---:B------:R-:W-:Y:S01]  /*f7a0*/  HMMA.16816.F32 R44, R32.reuse, R18, R44 ;  /* 0x00000012202c723c */ /* 0x040fe2000000182c */
[----:B------:R-:W-:Y:S01]  /*f7b0*/  FMUL.FTZ R16, R95, UR4 ;  /* 0x000000045f107c20 */ /* 0x000fe20008410000 */
[----:B------:R-:W-:Y:S01]  /*f7c0*/  FMUL.FTZ R97, R62, UR4 ;  /* 0x000000043e617c20 */ /* 0x000fe20008410000 */
[----:B------:R-:W-:Y:S01]  /*f7d0*/  FMUL.FTZ R17, R99, UR4 ;  /* 0x0000000463117c20 */ /* 0x000fe20008410000 */
[----:B------:R-:W-:Y:S01]  /*f7e0*/  FMUL.FTZ R99, R68, UR4 ;  /* 0x0000000444637c20 */ /* 0x000fe20008410000 */
[----:B------:R-:W-:Y:S01]  /*f7f0*/  FMUL.FTZ R69, R69, UR4 ;  /* 0x0000000445457c20 */ /* 0x000fe20008410000 */
[C---:B----4-:R-:W-:Y:S01]  /*f800*/  HMMA.16816.F32 R40, R32.reuse, R4, R40 ;  /* 0x000000042028723c */ /* 0x050fe20000001828 */
[----:B------:R-:W-:Y:S01]  /*f810*/  FMUL.FTZ R95, R56, UR4 ;  /* 0x00000004385f7c20 */ /* 0x000fe20008410000 */
[----:B------:R-:W-:Y:S01]  /*f820*/  FMUL.FTZ R18, R85, UR4 ;  /* 0x0000000455127c20 */ /* 0x000fe20008410000 */
[----:B------:R-:W-:Y:S01]  /*f830*/  FMUL.FTZ R85, R80, UR4 ;  /* 0x0000000450557c20 */ /* 0x000fe20008410000 */
[----:B------:R-:W-:Y:S01]  /*f840*/  FMUL.FTZ R80, R82, UR4 ;  /* 0x0000000452507c20 */ /* 0x000fe20008410000 */
[----:B------:R-:W-:Y:S01]  /*f850*/  FMUL.FTZ R82, R73, UR4 ;  /* 0x0000000449527c20 */ /* 0x000fe20008410000 */
[----:B------:R-:W-:Y:S01]  /*f860*/  HMMA.16816.F32 R36, R32, R6, R36 ;  /* 0x000000062024723c */ /* 0x000fe20000001824 */
[----:B------:R-:W-:Y:S01]  /*f870*/  FMUL.FTZ R91, R54, UR4 ;  /* 0x00000004365b7c20 */ /* 0x000fe20008410000 */
[----:B------:R-:W-:Y:S01]  /*f880*/  FMUL.FTZ R73, R75, UR4 ;  /* 0x000000044b497c20 */ /* 0x000fe20008410000 */
[----:B------:R-:W-:Y:S01]  /*f890*/  FMUL.FTZ R75, R60, UR4 ;  /* 0x000000043c4b7c20 */ /* 0x000fe20008410000 */
[----:B------:R-:W-:Y:S01]  /*f8a0*/  MUFU.TANH R68, R10 ;  /* 0x0000000a00447308 */ /* 0x000fe20000002400 */
[----:B------:R-:W-:Y:S01]  /*f8b0*/  FMUL.FTZ R5, R116, UR4 ;  /* 0x0000000474057c20 */ /* 0x000fe20008410000 */
        /* <DEDUP_REMOVED lines=8> */
[----:B------:R-:W-:Y:S01]  /*f940*/  LOP3.LUT R70, R246, UR7, RZ, 0xfc, !PT ;  /* 0x00000007f6467c12 */ /* 0x000fe2000f8efcff */
[----:B------:R-:W-:Y:S01]  /*f950*/  FMUL.FTZ R34, R107, UR4 ;  /* 0x000000046b227c20 */ /* 0x000fe20008410000 */
[----:B------:R-:W-:Y:S01]  /*f960*/  FMUL.FTZ R7, R101, UR4 ;  /* 0x0000000465077c20 */ /* 0x000fe20008410000 */
[----:B------:R4:W-:Y:S01]  /*f970*/  MUFU.TANH R56, R35 ;  /* 0x0000002300387308 */ /* 0x0009e20000002400 */
[----:B------:R-:W-:Y:S01]  /*f980*/  FMUL.FTZ R32, R93, UR4 ;  /* 0x000000045d207c20 */ /* 0x000fe20008410000 */
[----:B------:R-:W-:Y:S01]  /*f990*/  FMUL.FTZ R93, R52, UR4 ;  /* 0x00000004345d7c20 */ /* 0x000fe20008410000 */
[----:B------:R-:W-:Y:S01]  /*f9a0*/  FMUL.FTZ R52, R49, UR4 ;  /* 0x0000000431347c20 */ /* 0x000fe20008410000 */
[----:B------:R-:W-:Y:S01]  /*f9b0*/  FMUL.FTZ R101, R58, UR4 ;  /* 0x000000043a657c20 */ /* 0x000fe20008410000 */
[----:B------:R-:W-:Y:S01]  /*f9c0*/  FMUL.FTZ R49, R44, UR4 ;  /* 0x000000042c317c20 */ /* 0x000fe20008410000 */
[----:B------:R-:W-:Y:S01]  /*f9d0*/  FMUL.FTZ R44, R45, UR4 ;  /* 0x000000042d2c7c20 */ /* 0x000fe20008410000 */
[----:B------:R-:W-:Y:S01]  /*f9e0*/  FMUL.FTZ R45, R40, UR4 ;  /* 0x00000004282d7c20 */ /* 0x000fe20008410000 */
[----:B------:R5:W-:Y:S01]  /*f9f0*/  MUFU.TANH R54, R34 ;  /* 0x0000002200367308 */ /* 0x000be20000002400 */
[----:B------:R-:W-:Y:S01]  /*fa00*/  FMUL.FTZ R109, R77, UR4 ;  /* 0x000000044d6d7c20 */ /* 0x000fe20008410000 */
[----:B------:R-:W-:-:S02]  /*fa10*/  VIADD R215, R70, 0x29 ;  /* 0x0000002946d77836 */ /* 0x000fc40000000000 */
[----:B------:R-:W-:Y:S01]  /*fa20*/  FMUL.FTZ R77, R72, UR4 ;  /* 0x00000004484d7c20 */ /* 0x000fe20008410000 */
[----:B------:R-:W-:Y:S01]  /*fa30*/  FMUL.FTZ R19, R89, UR4 ;  /* 0x0000000459137c20 */ /* 0x000fe20008410000 */
[----:B------:R-:W-:Y:S01]  /*fa40*/  FMUL.FTZ R89, R84, UR4 ;  /* 0x0000000454597c20 */ /* 0x000fe20008410000 */
[----:B------:R-:W-:Y:S01]  /*fa50*/  FMUL.FTZ R33, R123, UR4 ;  /* 0x000000047b217c20 */ /* 0x000fe20008410000 */
[C---:B------:R-:W-:Y:S01]  /*fa60*/  VIADD R121, R70.reuse, 0x51 ;  /* 0x0000005146797836 */ /* 0x040fe20000000000 */
[----:B------:R2:W-:Y:S01]  /*fa70*/  MUFU.TANH R105, R6 ;  /* 0x0000000600697308 */ /* 0x0005e20000002400 */
[C---:B----4-:R-:W-:Y:S02]  /*fa80*/  VIADD R35, R70.reuse, 0x1 ;  /* 0x0000000146237836 */ /* 0x050fe40000000000 */
[----:B------:R-:W-:Y:S01]  /*fa90*/  FMUL.FTZ R57, R57, UR4 ;  /* 0x0000000439397c20 */ /* 0x000fe20008410000 */
[----:B------:R-:W-:Y:S01]  /*faa0*/  FMUL.FTZ R71, R71, UR4 ;  /* 0x0000000447477c20 */ /* 0x000fe20008410000 */
[----:B------:R-:W-:Y:S01]  /*fab0*/  FMUL.FTZ R61, R61, UR4 ;  /* 0x000000043d3d7c20 */ /* 0x000fe20008410000 */
[----:B------:R-:W-:Y:S01]  /*fac0*/  FMUL.FTZ R55, R55, UR4 ;  /* 0x0000000437377c20 */ /* 0x000fe20008410000 */
[-C--:B------:R-:W-:Y:S01]  /*fad0*/  ISETP.GE.AND P1, PT, R35, R165.reuse, PT ;  /* 0x000000a52300720c */ /* 0x080fe20003f26270 */
[----:B------:R-:W-:Y:S01]  /*fae0*/  FMUL.FTZ R63, R63, UR4 ;  /* 0x000000043f3f7c20 */ /* 0x000fe20008410000 */
[----:B------:R4:W-:Y:S01]  /*faf0*/  MUFU.TANH R58, R7 ;  /* 0x00000007003a7308 */ /* 0x0009e20000002400 */
[----:B-----5:R-:W-:Y:S01]  /*fb00*/  VIADD R34, R70, 0x9 ;  /* 0x0000000946227836 */ /* 0x020fe20000000000 */
[----:B------:R-:W-:Y:S01]  /*fb10*/  ISETP.GE.AND P3, PT, R35, R164, PT ;  /* 0x000000a42300720c */ /* 0x000fe20003f66270 */
[----:B------:R-:W-:Y:S01]  /*fb20*/  FMUL.FTZ R59, R59, UR4 ;  /* 0x000000043b3b7c20 */ /* 0x000fe20008410000 */
[----:B------:R-:W-:Y:S01]  /*fb30*/  FMUL.FTZ R53, R53, UR4 ;  /* 0x0000000435357c20 */ /* 0x000fe20008410000 */
[----:B------:R-:W-:Y:S01]  /*fb40*/  FMUL.FTZ R51, R51, UR4 ;  /* 0x0000000433337c20 */ /* 0x000fe20008410000 */
[----:B------:R-:W-:Y:S01]  /*fb50*/  I2FP.F32.S32 R40, R34 ;  /* 0x0000002200287245 */ /* 0x000fe20000201400 */
[----:B------:R-:W-:Y:S01]  /*fb60*/  FMUL.FTZ R47, R47, UR4 ;  /* 0x000000042f2f7c20 */ /* 0x000fe20008410000 */
[C---:B------:R-:W-:Y:S01]  /*fb70*/  ISETP.GE.AND P2, PT, R34.reuse, R165, PT ;  /* 0x000000a52200720c */ /* 0x040fe20003f46270 */
[----:B--2---:R-:W-:Y:S01]  /*fb80*/  FMUL.FTZ R6, R103, UR4 ;  /* 0x0000000467067c20 */ /* 0x004fe20008410000 */
[----:B------:R-:W-:Y:S01]  /*fb90*/  ISETP.GE.AND P6, PT, R34, R164, PT ;  /* 0x000000a42200720c */ /* 0x000fe20003fc6270 */
[----:B------:R-:W-:Y:S01]  /*fba0*/  FFMA.FTZ R189, R40, UR5, R189 ;  /* 0x0000000528bd7c23 */ /* 0x000fe200080100bd */
[----:B------:R-:W-:Y:S01]  /*fbb0*/  VIADD R34, R70, 0x11 ;  /* 0x0000001146227836 */ /* 0x000fe20000000000 */
[----:B------:R2:W-:Y:S01]  /*fbc0*/  MUFU.TANH R62, R6 ;  /* 0x00000006003e7308 */ /* 0x0005e20000002400 */
[----:B------:R-:W-:Y:S01]  /*fbd0*/  FMUL.FTZ R103, R48, UR4 ;  /* 0x0000000430677c20 */ /* 0x000fe20008410000 */
[----:B------:R-:W-:Y:S01]  /*fbe0*/  FMUL.FTZ R41, R41, UR4 ;  /* 0x0000000429297c20 */ /* 0x000fe20008410000 */
[----:B------:R-:W-:Y:S01]  /*fbf0*/  FMUL.FTZ R43, R43, UR4 ;  /* 0x000000042b2b7c20 */ /* 0x000fe20008410000 */
[----:B----4-:R-:W-:Y:S01]  /*fc00*/  I2FP.F32.S32 R7, R35 ;  /* 0x0000002300077245 */ /* 0x010fe20000201400 */
[----:B------:R-:W-:Y:S01]  /*fc10*/  FMUL.FTZ R4, R122, UR4 ;  /* 0x000000047a047c20 */ /* 0x000fe20008410000 */
[----:B------:R-:W-:Y:S01]  /*fc20*/  I2FP.F32.S32 R10, R34 ;  /* 0x00000022000a7245 */ /* 0x000fe20000201400 */
[----:B------:R-:W-:Y:S01]  /*fc30*/  FMUL.FTZ R46, R46, UR4 ;  /* 0x000000042e2e7c20 */ /* 0x000fe20008410000 */
[----:B------:R-:W-:Y:S01]  /*fc40*/  MUFU.TANH R60, R115 ;  /* 0x00000073003c7308 */ /* 0x000fe20000002400 */
[----:B------:R-:W-:Y:S01]  /*fc50*/  FFMA.FTZ R35, R7, UR5, R207 ;  /* 0x0000000507237c23 */ /* 0x000fe200080100cf */
[-C--:B------:R-:W-:Y:S01]  /*fc60*/  ISETP.GE.AND P5, PT, R34, R165.reuse, PT ;  /* 0x000000a52200720c */ /* 0x080fe20003fa6270 */
[----:B------:R-:W-:Y:S01]  /*fc70*/  FFMA.FTZ R196, R10, UR5, R196 ;  /* 0x000000050ac47c23 */ /* 0x000fe200080100c4 */
[----:B------:R-:W-:Y:S01]  /*fc80*/  FMUL.FTZ R50, R50, UR4 ;  /* 0x0000000432327c20 */ /* 0x000fe20008410000 */
[----:B------:R-:W-:Y:S01]  /*fc90*/  FMUL.FTZ R42, R42, UR4 ;  /* 0x000000042a2a7c20 */ /* 0x000fe20008410000 */
[----:B------:R-:W-:Y:S01]  /*fca0*/  FSEL R35, R35, -INF , !P1 ;  /* 0xff80000023237808 */ /* 0x000fe20004800000 */
[----:B------:R-:W-:Y:S01]  /*fcb0*/  FMUL.FTZ R38, R38, UR4 ;  /* 0x0000000426267c20 */ /* 0x000fe20008410000 */
[----:B------:R4:W-:Y:S01]  /*fcc0*/  MUFU.TANH R115, R17 ;  /* 0x0000001100737308 */ /* 0x0009e20000002400 */
[----:B--2---:R-:W-:Y:S01]  /*fcd0*/  FFMA.FTZ R6, R7, UR5, R192 ;  /* 0x0000000507067c23 */ /* 0x004fe200080100c0 */
[----:B------:R-:W-:Y:S01]  /*fce0*/  FFMA.FTZ R7, R40, UR5, R190 ;  /* 0x0000000528077c23 */ /* 0x000fe200080100be */
[----:B------:R-:W-:Y:S01]  /*fcf0*/  VIADD R40, R70, 0x19 ;  /* 0x0000001946287836 */ /* 0x000fe20000000000 */
[----:B------:R-:W-:Y:S01]  /*fd00*/  ISETP.GE.AND P1, PT, R34, R164, PT ;  /* 0x000000a42200720c */ /* 0x000fe20003f26270 */
[----:B------:R-:W-:Y:S01]  /*fd10*/  FFMA.FTZ R34, R10, UR5, R193 ;  /* 0x000000050a227c23 */ /* 0x000fe200080100c1 */
[----:B------:R-:W-:Y:S01]  /*fd20*/  FSEL R6, R6, -INF , !P3 ;  /* 0xff80000006067808 */ /* 0x000fe20005800000 */
[----:B------:R-:W-:Y:S01]  /*fd30*/  VIADD R10, R70, 0x21 ;  /* 0x00000021460a7836 */ /* 0x000fe20000000000 */
[----:B------:R-:W-:Y:S01]  /*fd40*/  ISETP.GE.AND P3, PT, R40, R165, PT ;  /* 0x000000a52800720c */ /* 0x000fe20003f66270 */
[----:B------:R-:W-:Y:S01]  /*fd50*/  MUFU.TANH R72, R116 ;  /* 0x0000007400487308 */ /* 0x000fe20000002400 */
[----:B------:R-:W-:-:S02]  /*fd60*/  FSEL R7, R7, -INF , !P6 ;  /* 0xff80000007077808 */ /* 0x000fc40007000000 */
[----:B------:R-:W-:Y:S02]  /*fd70*/  FSEL R34, R34, -INF , !P5 ;  /* 0xff80000022227808 */ /* 0x000fe40006800000 */
[C---:B------:R-:W-:Y:S02]  /*fd80*/  ISETP.GE.AND P6, PT, R10.reuse, R165, PT ;  /* 0x000000a50a00720c */ /* 0x040fe40003fc6270 */
[-C--:B------:R-:W-:Y:S01]  /*fd90*/  ISETP.GE.AND P5, PT, R10, R164.reuse, PT ;  /* 0x000000a40a00720c */ /* 0x080fe20003fa6270 */
[----:B------:R2:W-:Y:S01]  /*fda0*/  MUFU.TANH R74, R32 ;  /* 0x00000020004a7308 */ /* 0x0005e20000002400 */
[----:B----4-:R-:W-:Y:S02]  /*fdb0*/  FSEL R17, R189, -INF , !P2 ;  /* 0xff800000bd117808 */ /* 0x010fe40005000000 */
[----:B------:R-:W-:Y:S02]  /*fdc0*/  ISETP.GE.AND P2, PT, R40, R164, PT ;  /* 0x000000a42800720c */ /* 0x000fe40003f46270 */
[----:B------:R-:W-:-:S02]  /*fdd0*/  I2FP.F32.S32 R40, R40 ;  /* 0x0000002800287245 */ /* 0x000fc40000201400 */
[----:B------:R-:W-:Y:S01]  /*fde0*/  I2FP.F32.S32 R10, R10 ;  /* 0x0000000a000a7245 */ /* 0x000fe20000201400 */
[----:B------:R4:W-:Y:S02]  /*fdf0*/  MUFU.TANH R116, R16 ;  /* 0x0000001000747308 */ /* 0x0009e40000002400 */
[C---:B------:R-:W-:Y:S01]  /*fe00*/  FFMA.FTZ R180, R40.reuse, UR5, R180 ;  /* 0x0000000528b47c23 */ /* 0x040fe200080100b4 */
[----:B------:R-:W-:Y:S01]  /*fe10*/  FFMA.FTZ R40, R40, UR5, R185 ;  /* 0x0000000528287c23 */ /* 0x000fe200080100b9 */
[C---:B------:R-:W-:Y:S01]  /*fe20*/  FFMA.FTZ R182, R10.reuse, UR5, R182 ;  /* 0x000000050ab67c23 */ /* 0x040fe200080100b6 */
[----:B------:R-:W-:Y:S01]  /*fe30*/  FFMA.FTZ R183, R10, UR5, R183 ;  /* 0x000000050ab77c23 */ /* 0x000fe200080100b7 */
[----:B------:R-:W-:Y:S02]  /*fe40*/  VIADD R10, R70, 0x39 ;  /* 0x00000039460a7836 */ /* 0x000fe40000000000 */
[----:B------:R5:W-:Y:S01]  /*fe50*/  MUFU.TANH R107, R119 ;  /* 0x00000077006b7308 */ /* 0x000be20000002400 */
[----:B--2---:R-:W-:-:S02]  /*fe60*/  FSEL R32, R196, -INF , !P1 ;  /* 0xff800000c4207808 */ /* 0x004fc40004800000 */
[----:B------:R-:W-:Y:S02]  /*fe70*/  ISETP.GE.AND P1, PT, R215, R165, PT ;  /* 0x000000a5d700720c */ /* 0x000fe40003f26270 */
[----:B------:R-:W-:Y:S02]  /*fe80*/  FSEL R40, R40, -INF , !P2 ;  /* 0xff80000028287808 */ /* 0x000fe40005000000 */
[----:B------:R-:W-:Y:S01]  /*fe90*/  FSEL R248, R183, -INF , !P5 ;  /* 0xff800000b7f87808 */ /* 0x000fe20006800000 */
[----:B------:R2:W-:Y:S01]  /*fea0*/  MUFU.TANH R84, R113 ;  /* 0x0000007100547308 */ /* 0x0005e20000002400 */
[----:B----4-:R-:W-:Y:S02]  /*feb0*/  FSEL R16, R180, -INF , !P3 ;  /* 0xff800000b4107808 */ /* 0x010fe40005800000 */
[----:B------:R-:W-:Y:S02]  /*fec0*/  ISETP.GE.AND P3, PT, R215, R164, PT ;  /* 0x000000a4d700720c */ /* 0x000fe40003f66270 */
[----:B------:R-:W-:-:S02]  /*fed0*/  I2FP.F32.S32 R215, R215 ;  /* 0x000000d700d77245 */ /* 0x000fc40000201400 */
[----:B------:R-:W-:Y:S01]  /*fee0*/  ISETP.GE.AND P5, PT, R10, R165, PT ;  /* 0x000000a50a00720c */ /* 0x000fe20003fa6270 */
[----:B------:R-:W4:Y:S01]  /*fef0*/  MUFU.TANH R120, R120 ;  /* 0x0000007800787308 */ /* 0x000f220000002400 */
[----:B-----5:R-:W-:Y:S02]  /*ff00*/  VIADD R119, R70, 0x31 ;  /* 0x0000003146777836 */ /* 0x020fe40000000000 */
[C---:B------:R-:W-:Y:S01]  /*ff10*/  FFMA.FTZ R48, R215.reuse, UR5, R28 ;  /* 0x00000005d7307c23 */ /* 0x040fe2000801001c */
[----:B------:R-:W-:Y:S02]  /*ff20*/  FFMA.FTZ R215, R215, UR5, R29 ;  /* 0x00000005d7d77c23 */ /* 0x000fe4000801001d */
[----:B------:R-:W-:Y:S02]  /*ff30*/  I2FP.F32.S32 R28, R119 ;  /* 0x00000077001c7245 */ /* 0x000fe40000201400 */
[----:B------:R5:W-:Y:S01]  /*ff40*/  MUFU.TANH R29, R15 ;  /* 0x0000000f001d7308 */ /* 0x000be20000002400 */
[----:B------:R-:W-:Y:S01]  /*ff50*/  ISETP.GE.AND P2, PT, R119, R165, PT ;  /* 0x000000a57700720c */ /* 0x000fe20003f46270 */
[----:B--2---:R-:W-:Y:S01]  /*ff60*/  FMUL.FTZ R113, R81, UR4 ;  /* 0x0000000451717c20 */ /* 0x004fe20008410000 */
[C---:B------:R-:W-:Y:S01]  /*ff70*/  FFMA.FTZ R31, R28.reuse, UR5, R31 ;  /* 0x000000051c1f7c23 */ /* 0x040fe2000801001f */
[----:B------:R-:W-:Y:S01]  /*ff80*/  FFMA.FTZ R176, R28, UR5, R176 ;  /* 0x000000051cb07c23 */ /* 0x000fe200080100b0 */
[----:B------:R-:W-:-:S03]  /*ff90*/  FSEL R215, R215, -INF , !P3 ;  /* 0xff800000d7d77808 */ /* 0x000fc60005800000 */
[----:B------:R-:W-:Y:S08]  /*ffa0*/  MUFU.TANH R81, R117 ;  /* 0x0000007500517308 */ /* 0x000ff00000002400 */
[----:B------:R2:W-:Y:S01]  /*ffb0*/  MUFU.TANH R28, R18 ;  /* 0x00000012001c7308 */ /* 0x0005e20000002400 */
[----:B-----5:R-:W-:Y:S01]  /*ffc0*/  FSEL R15, R48, -INF , !P1 ;  /* 0xff800000300f7808 */ /* 0x020fe20004800000 */
[----:B------:R-:W-:Y:S01]  /*ffd0*/  VIADD R48, R70, 0x41 ;  /* 0x0000004146307836 */ /* 0x000fe20000000000 */
[----:B------:R-:W-:-:S02]  /*ffe0*/  ISETP.GE.AND P1, PT, R10, R164, PT ;  /* 0x000000a40a00720c */ /* 0x000fc40003f26270 */
[----:B------:R-:W-:Y:S02]  /*fff0*/  I2FP.F32.S32 R10, R10 ;  /* 0x0000000a000a7245 */ /* 0x000fe40000201400 */
[----:B------:R-:W-:Y:S01]  /*10000*/  ISETP.GE.AND P3, PT, R48, R165, PT ;  /* 0x000000a53000720c */ /* 0x000fe20003f66270 */
[----:B------:R5:W-:Y:S02]  /*10010*/  MUFU.TANH R117, R19 ;  /* 0x0000001300757308 */ /* 0x000be40000002400 */
[C---:B------:R-:W-:Y:S01]  /*10020*/  FFMA.FTZ R172, R10.reuse, UR5, R172 ;  /* 0x000000050aac7c23 */ /* 0x040fe200080100ac */
[----:B------:R-:W-:-:S05]  /*10030*/  FFMA.FTZ R173, R10, UR5, R173 ;  /* 0x000000050aad7c23 */ /* 0x000fca00080100ad */
[----:B------:R-:W4:Y:S01]  /*10040*/  MUFU.TANH R33, R33 ;  /* 0x0000002100217308 */ /* 0x000f220000002400 */
[----:B--2---:R-:W-:Y:S02]  /*10050*/  FSEL R18, R31, -INF , !P2 ;  /* 0xff8000001f127808 */ /* 0x004fe40005000000 */
[----:B------:R-:W-:Y:S02]  /*10060*/  ISETP.GE.AND P2, PT, R48, R164, PT ;  /* 0x000000a43000720c */ /* 0x000fe40003f46270 */
[----:B------:R-:W-:Y:S02]  /*10070*/  I2FP.F32.S32 R48, R48 ;  /* 0x0000003000307245 */ /* 0x000fe40000201400 */
[----:B------:R-:W-:Y:S01]  /*10080*/  FSEL R208, R173, -INF , !P1 ;  /* 0xff800000add07808 */ /* 0x000fe20004800000 */
[----:B------:R2:W4:Y:S01]  /*10090*/  MUFU.TANH R31, R11 ;  /* 0x0000000b001f7308 */ /* 0x0005220000002400 */
[----:B-----5:R-:W-:Y:S01]  /*100a0*/  FSEL R19, R182, -INF , !P6 ;  /* 0xff800000b6137808 */ /* 0x020fe20007000000 */
[----:B------:R-:W-:Y:S01]  /*100b0*/  FFMA.FTZ R10, R48, UR5, R168 ;  /* 0x00000005300a7c23 */ /* 0x000fe200080100a8 */
[----:B------:R-:W-:Y:S01]  /*100c0*/  ISETP.GE.AND P6, PT, R119, R164, PT ;  /* 0x000000a47700720c */ /* 0x000fe20003fc6270 */
[----:B------:R-:W-:-:S02]  /*100d0*/  VIADD R119, R70, 0x49 ;  /* 0x0000004946777836 */ /* 0x000fc40000000000 */
[----:B------:R-:W-:Y:S01]  /*100e0*/  FFMA.FTZ R170, R48, UR5, R170 ;  /* 0x0000000530aa7c23 */ /* 0x000fe200080100aa */
[-C--:B------:R-:W-:Y:S02]  /*100f0*/  ISETP.GE.AND P1, PT, R121, R165.reuse, PT ;  /* 0x000000a57900720c */ /* 0x080fe40003f26270 */
[----:B------:R-:W-:Y:S01]  /*10100*/  FSEL R210, R176, -INF , !P6 ;  /* 0xff800000b0d27808 */ /* 0x000fe20007000000 */
[----:B------:R-:W5:Y:S01]  /*10110*/  MUFU.TANH R113, R113 ;  /* 0x0000007100717308 */ /* 0x000f620000002400 */
[----:B------:R-:W-:Y:S02]  /*10120*/  ISETP.GE.AND P6, PT, R119, R165, PT ;  /* 0x000000a57700720c */ /* 0x000fe40003fc6270 */
[----:B------:R-:W-:Y:S02]  /*10130*/  FSEL R10, R10, -INF , !P3 ;  /* 0xff8000000a0a7808 */ /* 0x000fe40005800000 */
[----:B------:R-:W-:Y:S02]  /*10140*/  ISETP.GE.AND P3, PT, R121, R164, PT ;  /* 0x000000a47900720c */ /* 0x000fe40003f66270 */
[----:B------:R-:W-:Y:S01]  /*10150*/  I2FP.F32.S32 R121, R121 ;  /* 0x0000007900797245 */ /* 0x000fe20000201400 */
[----:B------:R-:W5:Y:S01]  /*10160*/  MUFU.TANH R111, R111 ;  /* 0x0000006f006f7308 */ /* 0x000f620000002400 */
[----:B--2---:R-:W-:-:S02]  /*10170*/  FSEL R11, R172, -INF , !P5 ;  /* 0xff800000ac0b7808 */ /* 0x004fc40006800000 */
[-C--:B------:R-:W-:Y:S01]  /*10180*/  ISETP.GE.AND P5, PT, R119, R164.reuse, PT ;  /* 0x000000a47700720c */ /* 0x080fe20003fa6270 */
[C---:B-1----:R-:W-:Y:S01]  /*10190*/  FFMA.FTZ R214, R121.reuse, UR5, R13 ;  /* 0x0000000579d67c23 */ /* 0x042fe2000801000d */
[----:B------:R-:W-:Y:S01]  /*101a0*/  I2FP.F32.S32 R119, R119 ;  /* 0x0000007700777245 */ /* 0x000fe20000201400 */
[----:B------:R-:W-:Y:S01]  /*101b0*/  VIADD R13, R70, 0x61 ;  /* 0x00000061460d7836 */ /* 0x000fe20000000000 */
[----:B------:R-:W-:Y:S01]  /*101c0*/  FSEL R202, R170, -INF , !P2 ;  /* 0xff800000aaca7808 */ /* 0x000fe20005000000 */
[----:B---3--:R-:W-:Y:S01]  /*101d0*/  FFMA.FTZ R14, R121, UR5, R14 ;  /* 0x00000005790e7c23 */ /* 0x008fe2000801000e */
[----:B------:R-:W-:Y:S01]  /*101e0*/  FSEL R214, R214, -INF , !P1 ;  /* 0xff800000d6d67808 */ /* 0x000fe20004800000 */
[C---:B------:R-:W-:Y:S01]  /*101f0*/  FFMA.FTZ R48, R119.reuse, UR5, R171 ;  /* 0x0000000577307c23 */ /* 0x040fe200080100ab */
[----:B------:R-:W-:Y:S01]  /*10200*/  FFMA.FTZ R130, R119, UR5, R130 ;  /* 0x0000000577827c23 */ /* 0x000fe20008010082 */
[----:B------:R-:W-:Y:S01]  /*10210*/  VIADD R119, R70, 0x59 ;  /* 0x0000005946777836 */ /* 0x000fe20000000000 */
[----:B------:R-:W-:Y:S01]  /*10220*/  ISETP.GE.AND P1, PT, R13, R164, PT ;  /* 0x000000a40d00720c */ /* 0x000fe20003f26270 */
[----:B------:R-:W1:Y:S01]  /*10230*/  MUFU.TANH R109, R109 ;  /* 0x0000006d006d7308 */ /* 0x000e620000002400 */
[----:B------:R-:W-:-:S02]  /*10240*/  FSEL R48, R48, -INF , !P6 ;  /* 0xff80000030307808 */ /* 0x000fc40007000000 */
[C---:B------:R-:W-:Y:S02]  /*10250*/  ISETP.GE.AND P2, PT, R119.reuse, R165, PT ;  /* 0x000000a57700720c */ /* 0x040fe40003f46270 */
[-C--:B------:R-:W-:Y:S02]  /*10260*/  ISETP.GE.AND P6, PT, R119, R164.reuse, PT ;  /* 0x000000a47700720c */ /* 0x080fe40003fc6270 */
[----:B------:R-:W-:Y:S01]  /*10270*/  I2FP.F32.S32 R119, R119 ;  /* 0x0000007700777245 */ /* 0x000fe20000201400 */
[----:B------:R-:W2:Y:S01]  /*10280*/  MUFU.TANH R83, R83 ;  /* 0x0000005300537308 */ /* 0x000ea20000002400 */
[----:B------:R-:W-:Y:S02]  /*10290*/  FSEL R201, R130, -INF , !P5 ;  /* 0xff80000082c97808 */ /* 0x000fe40006800000 */
[----:B------:R-:W-:Y:S01]  /*102a0*/  ISETP.GE.AND P5, PT, R13, R165, PT ;  /* 0x000000a50d00720c */ /* 0x000fe20003fa6270 */
[C---:B----4-:R-:W-:Y:S01]  /*102b0*/  FFMA.FTZ R120, R119.reuse, UR5, R120 ;  /* 0x0000000577787c23 */ /* 0x050fe20008010078 */
[----:B------:R-:W-:Y:S01]  /*102c0*/  FFMA.FTZ R33, R119, UR5, R33 ;  /* 0x0000000577217c23 */ /* 0x000fe20008010021 */
[----:B------:R-:W-:Y:S01]  /*102d0*/  I2FP.F32.S32 R13, R13 ;  /* 0x0000000d000d7245 */ /* 0x000fe20000201400 */
[----:B------:R-:W-:Y:S01]  /*102e0*/  VIADD R119, R70, 0x69 ;  /* 0x0000006946777836 */ /* 0x000fe20000000000 */
[----:B------:R-:W-:Y:S01]  /*102f0*/  FSEL R196, R14, -INF , !P3 ;  /* 0xff8000000ec47808 */ /* 0x000fe20005800000 */
[----:B------:R-:W3:Y:S01]  /*10300*/  MUFU.TANH R82, R82 ;  /* 0x0000005200527308 */ /* 0x000ee20000002400 */
[----:B------:R-:W-:Y:S01]  /*10310*/  FSEL R178, R33, -INF , !P6 ;  /* 0xff80000021b27808 */ /* 0x000fe20007000000 */
[C---:B------:R-:W-:Y:S01]  /*10320*/  FFMA.FTZ R105, R13.reuse, UR5, R105 ;  /* 0x000000050d697c23 */ /* 0x040fe20008010069 */
[----:B------:R-:W-:Y:S01]  /*10330*/  FFMA.FTZ R107, R13, UR5, R107 ;  /* 0x000000050d6b7c23 */ /* 0x000fe2000801006b */
[----:B------:R-:W-:Y:S01]  /*10340*/  I2FP.F32.S32 R14, R119 ;  /* 0x00000077000e7245 */ /* 0x000fe20000201400 */
[C---:B------:R-:W-:Y:S01]  /*10350*/  VIADD R13, R70.reuse, 0x71 ;  /* 0x00000071460d7836 */ /* 0x040fe20000000000 */
[-C--:B------:R-:W-:Y:S01]  /*10360*/  ISETP.GE.AND P3, PT, R119, R165.reuse, PT ;  /* 0x000000a57700720c */ /* 0x080fe20003f66270 */
[----:B------:R-:W-:Y:S01]  /*10370*/  VIADD R33, R70, 0x99 ;  /* 0x0000009946217836 */ /* 0x000fe20000000000 */
[----:B------:R-:W-:Y:S01]  /*10380*/  FSEL R207, R105, -INF , !P5 ;  /* 0xff80000069cf7808 */ /* 0x000fe20006800000 */
[C---:B------:R-:W-:Y:S01]  /*10390*/  FFMA.FTZ R84, R14.reuse, UR5, R84 ;  /* 0x000000050e547c23 */ /* 0x040fe20008010054 */
[----:B------:R-:W-:Y:S01]  /*103a0*/  FFMA.FTZ R81, R14, UR5, R81 ;  /* 0x000000050e517c23 */ /* 0x000fe20008010051 */
[C---:B------:R-:W-:Y:S01]  /*103b0*/  ISETP.GE.AND P6, PT, R13.reuse, R165, PT ;  /* 0x000000a50d00720c */ /* 0x040fe20003fc6270 */
[----:B------:R-:W-:Y:S01]  /*103c0*/  VIADD R14, R70, 0x79 ;  /* 0x00000079460e7836 */ /* 0x000fe20000000000 */
[----:B------:R-:W-:Y:S01]  /*103d0*/  ISETP.GE.AND P5, PT, R13, R164, PT ;  /* 0x000000a40d00720c */ /* 0x000fe20003fa6270 */
[----:B------:R-:W4:Y:S01]  /*103e0*/  MUFU.TANH R73, R73 ;  /* 0x0000004900497308 */ /* 0x000f220000002400 */
[----:B------:R-:W-:-:S02]  /*103f0*/  I2FP.F32.S32 R13, R13 ;  /* 0x0000000d000d7245 */ /* 0x000fc40000201400 */
[----:B------:R-:W-:Y:S02]  /*10400*/  FSEL R186, R107, -INF , !P1 ;  /* 0xff8000006bba7808 */ /* 0x000fe40004800000 */
[----:B------:R-:W-:Y:S01]  /*10410*/  FSEL R200, R84, -INF , !P3 ;  /* 0xff80000054c87808 */ /* 0x000fe20005800000 */
[C---:B------:R-:W-:Y:S01]  /*10420*/  FFMA.FTZ R72, R13.reuse, UR5, R72 ;  /* 0x000000050d487c23 */ /* 0x040fe20008010048 */
[----:B------:R-:W-:Y:S01]  /*10430*/  FSEL R212, R120, -INF , !P2 ;  /* 0xff80000078d47808 */ /* 0x000fe20005000000 */
[----:B------:R-:W-:Y:S01]  /*10440*/  FFMA.FTZ R60, R13, UR5, R60 ;  /* 0x000000050d3c7c23 */ /* 0x000fe2000801003c */
[----:B------:R-:W-:Y:S01]  /*10450*/  ISETP.GE.AND P1, PT, R14, R165, PT ;  /* 0x000000a50e00720c */ /* 0x000fe20003f26270 */
[----:B------:R-:W-:Y:S01]  /*10460*/  VIADD R13, R70, 0x81 ;  /* 0x00000081460d7836 */ /* 0x000fe20000000000 */
[-C--:B------:R-:W-:Y:S01]  /*10470*/  ISETP.GE.AND P3, PT, R14, R164.reuse, PT ;  /* 0x000000a40e00720c */ /* 0x080fe20003f66270 */
[----:B------:R-:W4:Y:S01]  /*10480*/  MUFU.TANH R69, R69 ;  /* 0x0000004500457308 */ /* 0x000f220000002400 */
[----:B------:R-:W-:-:S02]  /*10490*/  ISETP.GE.AND P2, PT, R119, R164, PT ;  /* 0x000000a47700720c */ /* 0x000fc40003f46270 */
[----:B------:R-:W-:Y:S02]  /*104a0*/  I2FP.F32.S32 R14, R14 ;  /* 0x0000000e000e7245 */ /* 0x000fe40000201400 */
[----:B------:R-:W-:Y:S02]  /*104b0*/  FSEL R190, R81, -INF , !P2 ;  /* 0xff80000051be7808 */ /* 0x000fe40005000000 */
        /* <DEDUP_REMOVED lines=11> */
[CC--:B------:R-:W-:Y:S01]  /*10570*/  ISETP.GE.AND P5, PT, R14.reuse, R165.reuse, PT ;  /* 0x000000a50e00720c */ /* 0x0c0fe20003fa6270 */
[----:B------:R-:W-:Y:S01]  /*10580*/  FFMA.FTZ R62, R13, UR5, R62 ;  /* 0x000000050d3e7c23 */ /* 0x000fe2000801003e */
[----:B------:R-:W-:Y:S01]  /*10590*/  ISETP.GE.AND P1, PT, R14, R164, PT ;  /* 0x000000a40e00720c */ /* 0x000fe20003f26270 */
[C---:B------:R-:W-:Y:S01]  /*105a0*/  VIADD R13, R70.reuse, 0x91 ;  /* 0x00000091460d7836 */ /* 0x040fe20000000000 */
[----:B------:R-:W-:Y:S01]  /*105b0*/  I2FP.F32.S32 R14, R14 ;  /* 0x0000000e000e7245 */ /* 0x000fe20000201400 */
[----:B------:R-:W-:Y:S01]  /*105c0*/  VIADD R56, R70, 0xb1 ;  /* 0x000000b146387836 */ /* 0x000fe20000000000 */
[----:B------:R-:W-:Y:S01]  /*105d0*/  FSEL R183, R54, -INF , !P3 ;  /* 0xff80000036b77808 */ /* 0x000fe20005800000 */
[----:B------:R-:W4:Y:S01]  /*105e0*/  MUFU.TANH R61, R61 ;  /* 0x0000003d003d7308 */ /* 0x000f220000002400 */
[----:B------:R-:W-:Y:S01]  /*105f0*/  FSEL R192, R58, -INF , !P2 ;  /* 0xff8000003ac07808 */ /* 0x000fe20005000000 */
[C---:B------:R-:W-:Y:S01]  /*10600*/  FFMA.FTZ R68, R14.reuse, UR5, R68 ;  /* 0x000000050e447c23 */ /* 0x040fe20008010044 */
[C---:B------:R-:W-:Y:S01]  /*10610*/  ISETP.GE.AND P3, PT, R13.reuse, R165, PT ;  /* 0x000000a50d00720c */ /* 0x040fe20003f66270 */
[----:B------:R-:W-:Y:S01]  /*10620*/  FFMA.FTZ R115, R14, UR5, R115 ;  /* 0x000000050e737c23 */ /* 0x000fe20008010073 */
[----:B------:R-:W-:-:S02]  /*10630*/  ISETP.GE.AND P2, PT, R13, R164, PT ;  /* 0x000000a40d00720c */ /* 0x000fc40003f46270 */
[----:B------:R-:W-:Y:S01]  /*10640*/  I2FP.F32.S32 R13, R13 ;  /* 0x0000000d000d7245 */ /* 0x000fe20000201400 */
[----:B------:R-:W4:Y:S01]  /*10650*/  MUFU.TANH R14, R63 ;  /* 0x0000003f000e7308 */ /* 0x000f220000002400 */
[----:B------:R-:W-:Y:S02]  /*10660*/  FSEL R175, R62, -INF , !P6 ;  /* 0xff8000003eaf7808 */ /* 0x000fe40007000000 */
[----:B------:R-:W-:Y:S01]  /*10670*/  FSEL R193, R68, -INF , !P5 ;  /* 0xff80000044c17808 */ /* 0x000fe20006800000 */
[----:B------:R-:W-:Y:S01]  /*10680*/  FFMA.FTZ R74, R13, UR5, R74 ;  /* 0x000000050d4a7c23 */ /* 0x000fe2000801004a */
[----:B------:R-:W-:Y:S01]  /*10690*/  ISETP.GE.AND P6, PT, R33, R165, PT ;  /* 0x000000a52100720c */ /* 0x000fe20003fc6270 */
[----:B------:R-:W-:Y:S01]  /*106a0*/  FFMA.FTZ R116, R13, UR5, R116 ;  /* 0x000000050d747c23 */ /* 0x000fe20008010074 */
[----:B------:R-:W-:Y:S01]  /*106b0*/  ISETP.GE.AND P5, PT, R33, R164, PT ;  /* 0x000000a42100720c */ /* 0x000fe20003fa6270 */
[----:B------:R5:W-:Y:S01]  /*106c0*/  MUFU.TANH R13, R57 ;  /* 0x00000039000d7308 */ /* 0x000be20000002400 */
[----:B------:R-:W-:Y:S01]  /*106d0*/  I2FP.F32.S32 R54, R33 ;  /* 0x0000002100367245 */ /* 0x000fe20000201400 */
[----:B------:R-:W-:Y:S01]  /*106e0*/  VIADD R33, R70, 0xa1 ;  /* 0x000000a146217836 */ /* 0x000fe20000000000 */
[----:B------:R-:W-:-:S02]  /*106f0*/  FSEL R173, R115, -INF , !P1 ;  /* 0xff80000073ad7808 */ /* 0x000fc40004800000 */
[----:B------:R-:W-:Y:S01]  /*10700*/  FSEL R180, R74, -INF , !P3 ;  /* 0xff8000004ab47808 */ /* 0x000fe20005800000 */
[C---:B------:R-:W-:Y:S01]  /*10710*/  FFMA.FTZ R117, R54.reuse, UR5, R117 ;  /* 0x0000000536757c23 */ /* 0x040fe20008010075 */
[C---:B------:R-:W-:Y:S01]  /*10720*/  ISETP.GE.AND P1, PT, R33.reuse, R165, PT ;  /* 0x000000a52100720c */ /* 0x040fe20003f26270 */
[----:B------:R-:W-:Y:S01]  /*10730*/  FFMA.FTZ R29, R54, UR5, R29 ;  /* 0x00000005361d7c23 */ /* 0x000fe2000801001d */
[-C--:B------:R-:W-:Y:S01]  /*10740*/  ISETP.GE.AND P3, PT, R33, R164.reuse, PT ;  /* 0x000000a42100720c */ /* 0x080fe20003f66270 */
[----:B------:R-:W-:Y:S01]  /*10750*/  VIADD R54, R70, 0xc1 ;  /* 0x000000c146367836 */ /* 0x000fe20000000000 */
[----:B------:R-:W-:Y:S01]  /*10760*/  I2FP.F32.S32 R33, R33 ;  /* 0x0000002100217245 */ /* 0x000fe20000201400 */
[----:B------:R-:W-:Y:S01]  /*10770*/  MUFU.TANH R59, R59 ;  /* 0x0000003b003b7308 */ /* 0x000fe20000002400 */
[----:B------:R-:W-:Y:S02]  /*10780*/  FSEL R168, R116, -INF , !P2 ;  /* 0xff80000074a87808 */ /* 0x000fe40005000000 */
[----:B------:R-:W-:Y:S01]  /*10790*/  FSEL R172, R117, -INF , !P6 ;  /* 0xff80000075ac7808 */ /* 0x000fe20007000000 */
[----:B------:R-:W-:Y:S01]  /*107a0*/  FFMA.FTZ R170, R33, UR5, R28 ;  /* 0x0000000521aa7c23 */ /* 0x000fe2000801001c */
[C---:B-----5:R-:W-:Y:S01]  /*107b0*/  VIADD R57, R70.reuse, 0xa9 ;  /* 0x000000a946397836 */ /* 0x060fe20000000000 */
[----:B------:R-:W-:Y:S01]  /*107c0*/  FSEL R126, R29, -INF , !P5 ;  /* 0xff8000001d7e7808 */ /* 0x000fe20006800000 */
[----:B------:R-:W-:Y:S01]  /*107d0*/  VIADD R28, R70, 0xb9 ;  /* 0x000000b9461c7836 */ /* 0x000fe20000000000 */
[-C--:B------:R-:W-:Y:S01]  /*107e0*/  ISETP.GE.AND P5, PT, R56, R165.reuse, PT ;  /* 0x000000a53800720c */ /* 0x080fe20003fa6270 */
[----:B------:R5:W-:Y:S01]  /*107f0*/  MUFU.TANH R29, R55 ;  /* 0x00000037001d7308 */ /* 0x000be20000002400 */
[----:B------:R-:W-:Y:S01]  /*10800*/  ISETP.GE.AND P2, PT, R57, R165, PT ;  /* 0x000000a53900720c */ /* 0x000fe20003f46270 */
[----:B------:R-:W-:Y:S01]  /*10810*/  FFMA.FTZ R31, R33, UR5, R31 ;  /* 0x00000005211f7c23 */ /* 0x000fe2000801001f */
[----:B------:R-:W-:-:S02]  /*10820*/  ISETP.GE.AND P6, PT, R57, R164, PT ;  /* 0x000000a43900720c */ /* 0x000fc40003fc6270 */
[----:B------:R-:W-:Y:S02]  /*10830*/  FSEL R170, R170, -INF , !P1 ;  /* 0xff800000aaaa7808 */ /* 0x000fe40004800000 */
[----:B------:R-:W-:Y:S01]  /*10840*/  I2FP.F32.S32 R57, R57 ;  /* 0x0000003900397245 */ /* 0x000fe20000201400 */
[----:B------:R-:W4:Y:S01]  /*10850*/  MUFU.TANH R53, R53 ;  /* 0x0000003500357308 */ /* 0x000f220000002400 */
[----:B------:R-:W-:Y:S02]  /*10860*/  ISETP.GE.AND P1, PT, R56, R164, PT ;  /* 0x000000a43800720c */ /* 0x000fe40003f26270 */
[----:B------:R-:W-:Y:S01]  /*10870*/  I2FP.F32.S32 R56, R56 ;  /* 0x0000003800387245 */ /* 0x000fe20000201400 */
[C---:B------:R-:W-:Y:S01]  /*10880*/  FFMA.FTZ R68, R57.reuse, UR5, R113 ;  /* 0x0000000539447c23 */ /* 0x040fe20008010071 */
[----:B------:R-:W-:Y:S01]  /*10890*/  FFMA.FTZ R57, R57, UR5, R111 ;  /* 0x0000000539397c23 */ /* 0x000fe2000801006f */
[----:B------:R-:W-:Y:S01]  /*108a0*/  FSEL R58, R31, -INF , !P3 ;  /* 0xff8000001f3a7808 */ /* 0x000fe20005800000 */
[----:B------:R-:W-:-:S02]  /*108b0*/  VIADD R31, R70, 0xc9 ;  /* 0x000000c9461f7836 */ /* 0x000fc40000000000 */
[C---:B-1----:R-:W-:Y:S01]  /*108c0*/  FFMA.FTZ R63, R56.reuse, UR5, R109 ;  /* 0x00000005383f7c23 */ /* 0x042fe2000801006d */
[----:B-----5:R-:W-:Y:S01]  /*108d0*/  I2FP.F32.S32 R55, R28 ;  /* 0x0000001c00377245 */ /* 0x020fe20000201400 */
[----:B--2---:R-:W-:Y:S01]  /*108e0*/  FFMA.FTZ R56, R56, UR5, R83 ;  /* 0x0000000538387c23 */ /* 0x004fe20008010053 */
[-C--:B------:R-:W-:Y:S01]  /*108f0*/  ISETP.GE.AND P3, PT, R28, R165.reuse, PT ;  /* 0x000000a51c00720c */ /* 0x080fe20003f66270 */
[----:B------:R-:W-:Y:S01]  /*10900*/  MUFU.TANH R51, R51 ;  /* 0x0000003300337308 */ /* 0x000fe20000002400 */
[----:B------:R-:W-:Y:S01]  /*10910*/  FSEL R57, R57, -INF , !P6 ;  /* 0xff80000039397808 */ /* 0x000fe20007000000 */
[----:B---3--:R-:W-:Y:S01]  /*10920*/  FFMA.FTZ R62, R55, UR5, R82 ;  /* 0x00000005373e7c23 */ /* 0x008fe20008010052 */
[----:B------:R-:W-:Y:S01]  /*10930*/  FSEL R63, R63, -INF , !P5 ;  /* 0xff8000003f3f7808 */ /* 0x000fe20006800000 */
[----:B----4-:R-:W-:Y:S01]  /*10940*/  FFMA.FTZ R55, R55, UR5, R73 ;  /* 0x0000000537377c23 */ /* 0x010fe20008010049 */
[C---:B------:R-:W-:Y:S02]  /*10950*/  ISETP.GE.AND P6, PT, R54.reuse, R165, PT ;  /* 0x000000a53600720c */ /* 0x040fe40003fc6270 */
[----:B------:R-:W-:Y:S01]  /*10960*/  ISETP.GE.AND P5, PT, R54, R164, PT ;  /* 0x000000a43600720c */ /* 0x000fe20003fa6270 */
[----:B------:R-:W-:Y:S01]  /*10970*/  MUFU.TANH R44, R44 ;  /* 0x0000002c002c7308 */ /* 0x000fe20000002400 */
[----:B------:R-:W-:-:S02]  /*10980*/  FSEL R56, R56, -INF , !P1 ;  /* 0xff80000038387808 */ /* 0x000fc40004800000 */
[----:B------:R-:W-:Y:S02]  /*10990*/  FSEL R62, R62, -INF , !P3 ;  /* 0xff8000003e3e7808 */ /* 0x000fe40005800000 */
[----:B------:R-:W-:Y:S02]  /*109a0*/  I2FP.F32.S32 R54, R54 ;  /* 0x0000003600367245 */ /* 0x000fe40000201400 */
[C---:B------:R-:W-:Y:S01]  /*109b0*/  ISETP.GE.AND P1, PT, R31.reuse, R165, PT ;  /* 0x000000a51f00720c */ /* 0x040fe20003f26270 */
[----:B------:R-:W-:Y:S01]  /*109c0*/  MUFU.TANH R47, R47 ;  /* 0x0000002f002f7308 */ /* 0x000fe20000002400 */
[----:B------:R-:W-:Y:S01]  /*109d0*/  ISETP.GE.AND P3, PT, R31, R164, PT ;  /* 0x000000a41f00720c */ /* 0x000fe20003f66270 */
[C---:B------:R-:W-:Y:S01]  /*109e0*/  FFMA.FTZ R69, R54.reuse, UR5, R69 ;  /* 0x0000000536457c23 */ /* 0x040fe20008010045 */
[----:B------:R-:W-:Y:S01]  /*109f0*/  I2FP.F32.S32 R31, R31 ;  /* 0x0000001f001f7245 */ /* 0x000fe20000201400 */
[----:B------:R-:W-:Y:S01]  /*10a00*/  FFMA.FTZ R54, R54, UR5, R71 ;  /* 0x0000000536367c23 */ /* 0x000fe20008010047 */
[----:B------:R-:W-:-:S02]  /*10a10*/  FSEL R68, R68, -INF , !P2 ;  /* 0xff80000044447808 */ /* 0x000fc40005000000 */
[----:B------:R-:W-:Y:S01]  /*10a20*/  ISETP.GE.AND P2, PT, R28, R164, PT ;  /* 0x000000a41c00720c */ /* 0x000fe20003f46270 */
[C---:B------:R-:W-:Y:S01]  /*10a30*/  FFMA.FTZ R60, R31.reuse, UR5, R61 ;  /* 0x000000051f3c7c23 */ /* 0x040fe2000801003d */
[----:B------:R1:W2:Y:S01]  /*10a40*/  MUFU.TANH R28, R52 ;  /* 0x00000034001c7308 */ /* 0x0002a20000002400 */
[----:B------:R-:W-:Y:S01]  /*10a50*/  FFMA.FTZ R14, R31, UR5, R14 ;  /* 0x000000051f0e7c23 */ /* 0x000fe2000801000e */
[----:B------:R-:W-:Y:S01]  /*10a60*/  VIADD R31, R70, 0xd9 ;  /* 0x000000d9461f7836 */ /* 0x000fe20000000000 */
[----:B------:R-:W-:Y:S02]  /*10a70*/  FSEL R55, R55, -INF , !P2 ;  /* 0xff80000037377808 */ /* 0x000fe40005000000 */
[----:B------:R-:W-:Y:S02]  /*10a80*/  FSEL R61, R69, -INF , !P6 ;  /* 0xff800000453d7808 */ /* 0x000fe40007000000 */
[----:B------:R-:W-:Y:S01]  /*10a90*/  FSEL R54, R54, -INF , !P5 ;  /* 0xff80000036367808 */ /* 0x000fe20006800000 */
[----:B------:R-:W3:Y:S01]  /*10aa0*/  MUFU.TANH R41, R41 ;  /* 0x0000002900297308 */ /* 0x000ee20000002400 */
[----:B------:R-:W-:-:S02]  /*10ab0*/  FSEL R60, R60, -INF , !P1 ;  /* 0xff8000003c3c7808 */ /* 0x000fc40004800000 */
[C---:B------:R-:W-:Y:S02]  /*10ac0*/  ISETP.GE.AND P5, PT, R31.reuse, R165, PT ;  /* 0x000000a51f00720c */ /* 0x040fe40003fa6270 */
[----:B------:R-:W-:Y:S02]  /*10ad0*/  ISETP.GE.AND P1, PT, R31, R164, PT ;  /* 0x000000a41f00720c */ /* 0x000fe40003f26270 */
[----:B------:R-:W-:Y:S01]  /*10ae0*/  I2FP.F32.S32 R31, R31 ;  /* 0x0000001f001f7245 */ /* 0x000fe20000201400 */
[----:B------:R-:W4:Y:S01]  /*10af0*/  MUFU.TANH R43, R43 ;  /* 0x0000002b002b7308 */ /* 0x000f220000002400 */
[----:B-1----:R-:W-:-:S03]  /*10b00*/  VIADD R52, R70, 0xd1 ;  /* 0x000000d146347836 */ /* 0x002fc60000000000 */
[C---:B------:R-:W-:Y:S01]  /*10b10*/  FFMA.FTZ R69, R31.reuse, UR5, R53 ;  /* 0x000000051f457c23 */ /* 0x040fe20008010035 */
[----:B------:R-:W-:Y:S01]  /*10b20*/  FFMA.FTZ R29, R31, UR5, R29 ;  /* 0x000000051f1d7c23 */ /* 0x000fe2000801001d */
[----:B------:R-:W-:Y:S01]  /*10b30*/  ISETP.GE.AND P2, PT, R52, R165, PT ;  /* 0x000000a53400720c */ /* 0x000fe20003f46270 */
[----:B------:R-:W-:Y:S01]  /*10b40*/  VIADD R31, R70, 0xe9 ;  /* 0x000000e9461f7836 */ /* 0x000fe20000000000 */
[----:B------:R-:W-:Y:S01]  /*10b50*/  ISETP.GE.AND P6, PT, R52, R164, PT ;  /* 0x000000a43400720c */ /* 0x000fe20003fc6270 */
[----:B------:R-:W-:Y:S01]  /*10b60*/  MUFU.TANH R27, R27 ;  /* 0x0000001b001b7308 */ /* 0x000fe20000002400 */
[----:B------:R-:W-:Y:S02]  /*10b70*/  I2FP.F32.S32 R52, R52 ;  /* 0x0000003400347245 */ /* 0x000fe40000201400 */
[----:B------:R-:W-:Y:S02]  /*10b80*/  FSEL R69, R69, -INF , !P5 ;  /* 0xff80000045457808 */ /* 0x000fe40006800000 */
[----:B------:R-:W-:Y:S01]  /*10b90*/  FSEL R53, R14, -INF , !P3 ;  /* 0xff8000000e357808 */ /* 0x000fe20005800000 */
[C---:B------:R-:W-:Y:S01]  /*10ba0*/  FFMA.FTZ R33, R52.reuse, UR5, R13 ;  /* 0x0000000534217c23 */ /* 0x040fe2000801000d */
[----:B------:R-:W-:Y:S01]  /*10bb0*/  FFMA.FTZ R52, R52, UR5, R59 ;  /* 0x0000000534347c23 */ /* 0x000fe2000801003b */
[----:B------:R-:W-:Y:S01]  /*10bc0*/  VIADD R13, R70, 0xe1 ;  /* 0x000000e1460d7836 */ /* 0x000fe20000000000 */
[----:B------:R-:W-:Y:S01]  /*10bd0*/  ISETP.GE.AND P5, PT, R31, R164, PT ;  /* 0x000000a41f00720c */ /* 0x000fe20003fa6270 */
[----:B------:R-:W-:Y:S01]  /*10be0*/  MUFU.TANH R30, R30 ;  /* 0x0000001e001e7308 */ /* 0x000fe20000002400 */
[----:B------:R-:W-:Y:S01]  /*10bf0*/  FSEL R59, R33, -INF , !P2 ;  /* 0xff800000213b7808 */ /* 0x000fe20005000000 */
[----:B------:R-:W-:Y:S01]  /*10c00*/  IMAD.U32 R33, RZ, RZ, UR7 ;  /* 0x00000007ff217e24 */ /* 0x000fe2000f8e00ff */
[----:B------:R-:W-:-:S02]  /*10c10*/  FSEL R52, R52, -INF , !P6 ;  /* 0xff80000034347808 */ /* 0x000fc40007000000 */
[----:B------:R-:W-:Y:S02]  /*10c20*/  ISETP.GE.AND P6, PT, R31, R165, PT ;  /* 0x000000a51f00720c */ /* 0x000fe40003fc6270 */
[----:B------:R-:W-:Y:S01]  /*10c30*/  I2FP.F32.S32 R14, R13 ;  /* 0x0000000d000e7245 */ /* 0x000fe20000201400 */
[----:B------:R-:W-:Y:S01]  /*10c40*/  MUFU.TANH R12, R12 ;  /* 0x0000000c000c7308 */ /* 0x000fe20000002400 */
[----:B------:R-:W-:Y:S02]  /*10c50*/  I2FP.F32.S32 R31, R31 ;  /* 0x0000001f001f7245 */ /* 0x000fe40000201400 */
[CC--:B------:R-:W-:Y:S01]  /*10c60*/  ISETP.GE.AND P3, PT, R13.reuse, R165.reuse, PT ;  /* 0x000000a50d00720c */ /* 0x0c0fe20003f66270 */
[C---:B--2---:R-:W-:Y:S01]  /*10c70*/  FFMA.FTZ R84, R14.reuse, UR5, R28 ;  /* 0x000000050e547c23 */ /* 0x044fe2000801001c */
[-C--:B------:R-:W-:Y:S01]  /*10c80*/  ISETP.GE.AND P2, PT, R13, R164.reuse, PT ;  /* 0x000000a40d00720c */ /* 0x080fe20003f46270 */
[----:B------:R-:W-:Y:S01]  /*10c90*/  FFMA.FTZ R51, R14, UR5, R51 ;  /* 0x000000050e337c23 */ /* 0x000fe20008010033 */
[C---:B------:R-:W-:Y:S01]  /*10ca0*/  FFMA.FTZ R44, R31.reuse, UR5, R44 ;  /* 0x000000051f2c7c23 */ /* 0x040fe2000801002c */
[----:B------:R-:W-:Y:S01]  /*10cb0*/  FFMA.FTZ R47, R31, UR5, R47 ;  /* 0x000000051f2f7c23 */ /* 0x000fe2000801002f */
[----:B------:R-:W-:Y:S01]  /*10cc0*/  FMUL.FTZ R13, R37, UR4 ;  /* 0x00000004250d7c20 */ /* 0x000fe20008410000 */
[----:B------:R-:W-:Y:S01]  /*10cd0*/  FMUL.FTZ R14, R39, UR4 ;  /* 0x00000004270e7c20 */ /* 0x000fe20008410000 */
[C---:B------:R-:W-:Y:S01]  /*10ce0*/  VIADD R31, R70.reuse, 0xf1 ;  /* 0x000000f1461f7836 */ /* 0x040fe20000000000 */
[----:B------:R-:W-:Y:S01]  /*10cf0*/  FSEL R74, R29, -INF , !P1 ;  /* 0xff8000001d4a7808 */ /* 0x000fe20004800000 */
[----:B------:R-:W-:Y:S01]  /*10d00*/  VIADD R29, R70, 0xf9 ;  /* 0x000000f9461d7836 */ /* 0x000fe20000000000 */
[----:B------:R-:W-:Y:S01]  /*10d10*/  FSEL R84, R84, -INF , !P3 ;  /* 0xff80000054547808 */ /* 0x000fe20005800000 */
[----:B------:R-:W1:Y:S01]  /*10d20*/  MUFU.TANH R13, R13 ;  /* 0x0000000d000d7308 */ /* 0x000e620000002400 */
[C---:B------:R-:W-:Y:S01]  /*10d30*/  ISETP.GE.AND P1, PT, R31.reuse, R165, PT ;  /* 0x000000a51f00720c */ /* 0x040fe20003f26270 */
[----:B------:R-:W-:Y:S01]  /*10d40*/  IMAD.U32 R28, RZ, RZ, UR7 ;  /* 0x00000007ff1c7e24 */ /* 0x000fe2000f8e00ff */
[----:B------:R-:W-:-:S02]  /*10d50*/  ISETP.GE.AND P3, PT, R31, R164, PT ;  /* 0x000000a41f00720c */ /* 0x000fc40003f66270 */
[----:B------:R-:W-:Y:S02]  /*10d60*/  I2FP.F32.S32 R31, R31 ;  /* 0x0000001f001f7245 */ /* 0x000fe40000201400 */
[----:B------:R-:W-:Y:S01]  /*10d70*/  FSEL R73, R51, -INF , !P2 ;  /* 0xff80000033497808 */ /* 0x000fe20005000000 */
[----:B------:R-:W2:Y:S01]  /*10d80*/  MUFU.TANH R14, R14 ;  /* 0x0000000e000e7308 */ /* 0x000ea20000002400 */
[----:B------:R-:W-:Y:S01]  /*10d90*/  FSEL R83, R44, -INF , !P6 ;  /* 0xff8000002c537808 */ /* 0x000fe20007000000 */
[C---:B---3--:R-:W-:Y:S01]  /*10da0*/  FFMA.FTZ R41, R31.reuse, UR5, R41 ;  /* 0x000000051f297c23 */ /* 0x048fe20008010029 */
[C---:B------:R-:W-:Y:S01]  /*10db0*/  ISETP.GE.AND P2, PT, R70.reuse, R165, PT ;  /* 0x000000a54600720c */ /* 0x040fe20003f46270 */
[----:B----4-:R-:W-:Y:S01]  /*10dc0*/  FFMA.FTZ R43, R31, UR5, R43 ;  /* 0x000000051f2b7c23 */ /* 0x010fe2000801002b */
[----:B------:R-:W-:Y:S01]  /*10dd0*/  ISETP.GE.AND P6, PT, R70, R164, PT ;  /* 0x000000a44600720c */ /* 0x000fe20003fc6270 */
[----:B------:R-:W-:Y:S01]  /*10de0*/  IMAD.U32 R44, RZ, RZ, UR7 ;  /* 0x00000007ff2c7e24 */ /* 0x000fe2000f8e00ff */
[----:B------:R-:W-:Y:S01]  /*10df0*/  I2FP.F32.S32 R70, R70 ;  /* 0x0000004600467245 */ /* 0x000fe20000201400 */
[----:B------:R-:W-:Y:S01]  /*10e00*/  MUFU.TANH R8, R8 ;  /* 0x0000000800087308 */ /* 0x000fe20000002400 */
[----:B------:R-:W-:-:S02]  /*10e10*/  FSEL R72, R47, -INF , !P5 ;  /* 0xff8000002f487808 */ /* 0x000fc40006800000 */
[----:B------:R-:W-:Y:S01]  /*10e20*/  FSEL R82, R41, -INF , !P1 ;  /* 0xff80000029527808 */ /* 0x000fe20004800000 */
[C---:B------:R-:W-:Y:S01]  /*10e30*/  FFMA.FTZ R205, R70.reuse, UR5, R205 ;  /* 0x0000000546cd7c23 */ /* 0x040fe200080100cd */
[C---:B------:R-:W-:Y:S01]  /*10e40*/  ISETP.GE.AND P5, PT, R29.reuse, R165, PT ;  /* 0x000000a51d00720c */ /* 0x040fe20003fa6270 */
[----:B------:R-:W-:Y:S01]  /*10e50*/  FFMA.FTZ R206, R70, UR5, R206 ;  /* 0x0000000546ce7c23 */ /* 0x000fe200080100ce */
[-C--:B------:R-:W-:Y:S01]  /*10e60*/  ISETP.GE.AND P1, PT, R29, R164.reuse, PT ;  /* 0x000000a41d00720c */ /* 0x080fe20003f26270 */
[----:B------:R-:W-:Y:S01]  /*10e70*/  MUFU.TANH R129, R129 ;  /* 0x0000008100817308 */ /* 0x000fe20000002400 */
[----:B------:R-:W-:Y:S02]  /*10e80*/  I2FP.F32.S32 R29, R29 ;  /* 0x0000001d001d7245 */ /* 0x000fe40000201400 */
[----:B------:R-:W-:Y:S02]  /*10e90*/  LOP3.LUT R28, R28, 0x8, R246, 0xfe, !PT ;  /* 0x000000081c1c7812 */ /* 0x000fe400078efef6 */
[----:B------:R-:W-:Y:S01]  /*10ea0*/  FSEL R71, R43, -INF , !P3 ;  /* 0xff8000002b477808 */ /* 0x000fe20005800000 */
[C---:B-1----:R-:W-:Y:S01]  /*10eb0*/  FFMA.FTZ R81, R29.reuse, UR5, R13 ;  /* 0x000000051d517c23 */ /* 0x042fe2000801000d */
[----:B--2---:R-:W-:Y:S01]  /*10ec0*/  FFMA.FTZ R70, R29, UR5, R14 ;  /* 0x000000051d467c23 */ /* 0x004fe2000801000e */
[----:B------:R-:W-:Y:S01]  /*10ed0*/  FSEL R29, R205, -INF , !P2 ;  /* 0xff800000cd1d7808 */ /* 0x000fe20005000000 */
[----:B------:R-:W-:Y:S01]  /*10ee0*/  IMAD.U32 R43, RZ, RZ, UR7 ;  /* 0x00000007ff2b7e24 */ /* 0x000fe2000f8e00ff */
[C---:B------:R-:W-:Y:S01]  /*10ef0*/  ISETP.GE.AND P3, PT, R28.reuse, R165, PT ;  /* 0x000000a51c00720c */ /* 0x040fe20003f66270 */
[----:B------:R-:W1:Y:S01]  /*10f00*/  MUFU.TANH R169, R169 ;  /* 0x000000a900a97308 */ /* 0x000e620000002400 */
[----:B------:R-:W-:-:S02]  /*10f10*/  ISETP.GE.AND P2, PT, R28, R164, PT ;  /* 0x000000a41c00720c */ /* 0x000fc40003f46270 */
[----:B------:R-:W-:Y:S01]  /*10f20*/  I2FP.F32.S32 R14, R28 ;  /* 0x0000001c000e7245 */ /* 0x000fe20000201400 */
[----:B------:R-:W-:Y:S01]  /*10f30*/  IMAD.U32 R28, RZ, RZ, UR7 ;  /* 0x00000007ff1c7e24 */ /* 0x000fe2000f8e00ff */
[----:B------:R-:W-:Y:S02]  /*10f40*/  FSEL R13, R206, -INF , !P6 ;  /* 0xff800000ce0d7808 */ /* 0x000fe40007000000 */
[----:B------:R-:W-:Y:S01]  /*10f50*/  FSEL R81, R81, -INF , !P5 ;  /* 0xff80000051517808 */ /* 0x000fe20006800000 */
[----:B------:R-:W-:Y:S01]  /*10f60*/  FFMA.FTZ R37, R14, UR5, R194 ;  /* 0x000000050e257c23 */ /* 0x000fe200080100c2 */
[----:B------:R-:W-:Y:S01]  /*10f70*/  LOP3.LUT R28, R28, 0x10, R246, 0xfe, !PT ;  /* 0x000000101c1c7812 */ /* 0x000fe200078efef6 */
[----:B------:R-:W-:Y:S01]  /*10f80*/  FFMA.FTZ R14, R14, UR5, R188 ;  /* 0x000000050e0e7c23 */ /* 0x000fe200080100bc */
[----:B------:R-:W-:Y:S01]  /*10f90*/  LOP3.LUT R43, R43, 0x20, R246, 0xfe, !PT ;  /* 0x000000202b2b7812 */ /* 0x000fe200078efef6 */
[----:B------:R-:W2:Y:S01]  /*10fa0*/  MUFU.TANH R128, R128 ;  /* 0x0000008000807308 */ /* 0x000ea20000002400 */
[----:B------:R-:W-:-:S02]  /*10fb0*/  ISETP.GE.AND P6, PT, R28, R165, PT ;  /* 0x000000a51c00720c */ /* 0x000fc40003fc6270 */
[----:B------:R-:W-:Y:S02]  /*10fc0*/  ISETP.GE.AND P5, PT, R28, R164, PT ;  /* 0x000000a41c00720c */ /* 0x000fe40003fa6270 */
[----:B------:R-:W-:Y:S02]  /*10fd0*/  I2FP.F32.S32 R28, R28 ;  /* 0x0000001c001c7245 */ /* 0x000fe40000201400 */
[----:B------:R-:W-:Y:S01]  /*10fe0*/  FSEL R14, R14, -INF , !P2 ;  /* 0xff8000000e0e7808 */ /* 0x000fe20005000000 */
[----:B------:R-:W3:Y:S01]  /*10ff0*/  MUFU.TANH R9, R9 ;  /* 0x0000000900097308 */ /* 0x000ee20000002400 */
[----:B------:R-:W-:Y:S01]  /*11000*/  LOP3.LUT R33, R33, 0x18, R246, 0xfe, !PT ;  /* 0x0000001821217812 */ /* 0x000fe200078efef6 */
[C---:B------:R-:W-:Y:S01]  /*11010*/  FFMA.FTZ R31, R28.reuse, UR5, R191 ;  /* 0x000000051c1f7c23 */ /* 0x040fe200080100bf */
[----:B------:R-:W-:Y:S01]  /*11020*/  ISETP.GE.AND P2, PT, R43, R165, PT ;  /* 0x000000a52b00720c */ /* 0x000fe20003f46270 */
[----:B------:R-:W-:Y:S01]  /*11030*/  FFMA.FTZ R28, R28, UR5, R195 ;  /* 0x000000051c1c7c23 */ /* 0x000fe200080100c3 */
[----:B------:R-:W-:-:S02]  /*11040*/  FSEL R70, R70, -INF , !P1 ;  /* 0xff80000046467808 */ /* 0x000fc40004800000 */
[----:B------:R-:W-:Y:S01]  /*11050*/  FSEL R31, R31, -INF , !P6 ;  /* 0xff8000001f1f7808 */ /* 0x000fe20007000000 */
[----:B------:R-:W4:Y:S01]  /*11060*/  MUFU.TANH R4, R4 ;  /* 0x0000000400047308 */ /* 0x000f220000002400 */
        /* <DEDUP_REMOVED lines=8> */
[----:B------:R-:W-:Y:S01]  /*110f0*/  IMAD.U32 R43, RZ, RZ, UR7 ;  /* 0x00000007ff2b7e24 */ /* 0x000fe2000f8e00ff */
[----:B------:R-:W-:Y:S01]  /*11100*/  FSEL R28, R28, -INF , !P5 ;  /* 0xff8000001c1c7808 */ /* 0x000fe20006800000 */
[----:B------:R-:W-:Y:S01]  /*11110*/  IMAD.U32 R20, RZ, RZ, UR7 ;  /* 0x00000007ff147e24 */ /* 0x000fe2000f8e00ff */
[--C-:B------:R-:W-:Y:S01]  /*11120*/  LOP3.LUT R44, R44, 0x30, R246.reuse, 0xfe, !PT ;  /* 0x000000302c2c7812 */ /* 0x100fe200078efef6 */
[----:B------:R-:W-:Y:S01]  /*11130*/  FFMA.FTZ R41, R33, UR5, R181 ;  /* 0x0000000521297c23 */ /* 0x000fe200080100b5 */
[----:B------:R-:W-:Y:S01]  /*11140*/  LOP3.LUT R43, R43, 0x28, R246, 0xfe, !PT ;  /* 0x000000282b2b7812 */ /* 0x000fe200078efef6 */
[----:B------:R-:W-:Y:S01]  /*11150*/  FFMA.FTZ R33, R33, UR5, R184 ;  /* 0x0000000521217c23 */ /* 0x000fe200080100b8 */
[----:B------:R-:W-:Y:S01]  /*11160*/  LOP3.LUT R20, R20, 0x38, R246, 0xfe, !PT ;  /* 0x0000003814147812 */ /* 0x000fe200078efef6 */
[----:B------:R-:W5:Y:S01]  /*11170*/  MUFU.TANH R5, R5 ;  /* 0x0000000500057308 */ /* 0x000f620000002400 */
[----:B------:R-:W-:-:S02]  /*11180*/  FSEL R41, R41, -INF , !P1 ;  /* 0xff80000029297808 */ /* 0x000fc40004800000 */
[C---:B------:R-:W-:Y:S02]  /*11190*/  ISETP.GE.AND P5, PT, R43.reuse, R165, PT ;  /* 0x000000a52b00720c */ /* 0x040fe40003fa6270 */
[----:B------:R-:W-:Y:S02]  /*111a0*/  ISETP.GE.AND P1, PT, R43, R164, PT ;  /* 0x000000a42b00720c */ /* 0x000fe40003f26270 */
[----:B------:R-:W-:Y:S01]  /*111b0*/  I2FP.F32.S32 R43, R43 ;  /* 0x0000002b002b7245 */ /* 0x000fe20000201400 */
[----:B------:R-:W5:Y:S01]  /*111c0*/  MUFU.TANH R118, R118 ;  /* 0x0000007600767308 */ /* 0x000f620000002400 */
[----:B------:R-:W-:Y:S02]  /*111d0*/  FSEL R125, R21, -INF , !P6 ;  /* 0xff800000157d7808 */ /* 0x000fe40007000000 */
[-C--:B------:R-:W-:Y:S01]  /*111e0*/  ISETP.GE.AND P6, PT, R20, R165.reuse, PT ;  /* 0x000000a51400720c */ /* 0x080fe20003fc6270 */
[C---:B------:R-:W-:Y:S01]  /*111f0*/  FFMA.FTZ R47, R43.reuse, UR5, R22 ;  /* 0x000000052b2f7c23 */ /* 0x040fe20008010016 */
[----:B------:R-:W-:Y:S01]  /*11200*/  I2FP.F32.S32 R22, R44 ;  /* 0x0000002c00167245 */ /* 0x000fe20000201400 */
[----:B------:R-:W-:Y:S01]  /*11210*/  FFMA.FTZ R23, R43, UR5, R23 ;  /* 0x000000052b177c23 */ /* 0x000fe20008010017 */
[----:B------:R-:W-:Y:S01]  /*11220*/  FSEL R33, R33, -INF , !P3 ;  /* 0xff80000021217808 */ /* 0x000fe20005800000 */
[----:B------:R-:W5:Y:S01]  /*11230*/  MUFU.TANH R112, R112 ;  /* 0x0000007000707308 */ /* 0x000f620000002400 */
[----:B------:R-:W-:Y:S01]  /*11240*/  FSEL R21, R47, -INF , !P5 ;  /* 0xff8000002f157808 */ /* 0x000fe20006800000 */
[----:B------:R-:W-:Y:S01]  /*11250*/  FFMA.FTZ R43, R22, UR5, R24 ;  /* 0x00000005162b7c23 */ /* 0x000fe20008010018 */
[----:B------:R-:W-:Y:S01]  /*11260*/  ISETP.GE.AND P5, PT, R20, R164, PT ;  /* 0x000000a41400720c */ /* 0x000fe20003fa6270 */
[----:B------:R-:W-:Y:S01]  /*11270*/  FFMA.FTZ R25, R22, UR5, R25 ;  /* 0x0000000516197c23 */ /* 0x000fe20008010019 */
[----:B------:R-:W-:Y:S01]  /*11280*/  I2FP.F32.S32 R20, R20 ;  /* 0x0000001400147245 */ /* 0x000fe20000201400 */
[----:B------:R-:W-:Y:S01]  /*11290*/  IMAD.U32 R24, RZ, RZ, UR7 ;  /* 0x00000007ff187e24 */ /* 0x000fe2000f8e00ff */
[----:B------:R-:W-:Y:S01]  /*112a0*/  ISETP.GE.AND P3, PT, R44, R165, PT ;  /* 0x000000a52c00720c */ /* 0x000fe20003f66270 */
[----:B------:R-:W5:Y:S01]  /*112b0*/  MUFU.TANH R114, R114 ;  /* 0x0000007200727308 */ /* 0x000f620000002400 */
[----:B------:R-:W-:Y:S01]  /*112c0*/  FSEL R127, R23, -INF , !P1 ;  /* 0xff800000177f7808 */ /* 0x000fe20004800000 */
[C---:B------:R-:W-:Y:S01]  /*112d0*/  FFMA.FTZ R22, R20.reuse, UR5, R26 ;  /* 0x0000000514167c23 */ /* 0x040fe2000801001a */
[----:B------:R-:W-:Y:S01]  /*112e0*/  IMAD.U32 R26, RZ, RZ, UR7 ;  /* 0x00000007ff1a7e24 */ /* 0x000fe2000f8e00ff */
[----:B------:R-:W-:Y:S01]  /*112f0*/  FSEL R23, R43, -INF , !P3 ;  /* 0xff8000002b177808 */ /* 0x000fe20005800000 */
[----:B------:R-:W-:Y:S01]  /*11300*/  FFMA.FTZ R27, R20, UR5, R27 ;  /* 0x00000005141b7c23 */ /* 0x000fe2000801001b */
[----:B------:R-:W-:Y:S01]  /*11310*/  IMAD.U32 R20, RZ, RZ, UR7 ;  /* 0x00000007ff147e24 */ /* 0x000fe2000f8e00ff */
[----:B------:R-:W-:Y:S01]  /*11320*/  FSEL R39, R39, -INF , !P2 ;  /* 0xff80000027277808 */ /* 0x000fe20005000000 */
[----:B------:R-:W5:Y:S01]  /*11330*/  MUFU.TANH R108, R108 ;  /* 0x0000006c006c7308 */ /* 0x000f620000002400 */
[----:B------:R-:W-:-:S02]  /*11340*/  LOP3.LUT R26, R26, 0x40, R246, 0xfe, !PT ;  /* 0x000000401a1a7812 */ /* 0x000fc400078efef6 */
[-C--:B------:R-:W-:Y:S02]  /*11350*/  ISETP.GE.AND P2, PT, R44, R164.reuse, PT ;  /* 0x000000a42c00720c */ /* 0x080fe40003f46270 */
[CC--:B------:R-:W-:Y:S02]  /*11360*/  ISETP.GE.AND P1, PT, R26.reuse, R165.reuse, PT ;  /* 0x000000a51a00720c */ /* 0x0c0fe40003f26270 */
[----:B------:R-:W-:Y:S01]  /*11370*/  ISETP.GE.AND P3, PT, R26, R164, PT ;  /* 0x000000a41a00720c */ /* 0x000fe20003f66270 */
[----:B------:R-:W5:Y:S01]  /*11380*/  MUFU.TANH R110, R110 ;  /* 0x0000006e006e7308 */ /* 0x000f620000002400 */
[----:B------:R-:W-:Y:S02]  /*11390*/  I2FP.F32.S32 R26, R26 ;  /* 0x0000001a001a7245 */ /* 0x000fe40000201400 */
[----:B------:R-:W-:Y:S02]  /*113a0*/  LOP3.LUT R20, R20, 0x48, R246, 0xfe, !PT ;  /* 0x0000004814147812 */ /* 0x000fe400078efef6 */
[----:B------:R-:W-:Y:S01]  /*113b0*/  FSEL R213, R25, -INF , !P2 ;  /* 0xff80000019d57808 */ /* 0x000fe20005000000 */
[----:B------:R-:W-:Y:S01]  /*113c0*/  FFMA.FTZ R30, R26, UR5, R30 ;  /* 0x000000051a1e7c23 */ /* 0x000fe2000801001e */
[----:B------:R-:W-:Y:S01]  /*113d0*/  FSEL R22, R22, -INF , !P6 ;  /* 0xff80000016167808 */ /* 0x000fe20007000000 */
[----:B-1----:R-:W-:Y:S01]  /*113e0*/  FFMA.FTZ R169, R26, UR5, R169 ;  /* 0x000000051aa97c23 */ /* 0x002fe200080100a9 */
[C---:B------:R-:W-:Y:S01]  /*113f0*/  ISETP.GE.AND P2, PT, R20.reuse, R165, PT ;  /* 0x000000a51400720c */ /* 0x040fe20003f46270 */
[----:B------:R-:W1:Y:S01]  /*11400*/  MUFU.TANH R104, R104 ;  /* 0x0000006800687308 */ /* 0x000e620000002400 */
[----:B------:R-:W-:-:S02]  /*11410*/  ISETP.GE.AND P6, PT, R20, R164, PT ;  /* 0x000000a41400720c */ /* 0x000fc40003fc6270 */
[----:B------:R-:W-:Y:S02]  /*11420*/  I2FP.F32.S32 R25, R20 ;  /* 0x0000001400197245 */ /* 0x000fe40000201400 */
[----:B------:R-:W-:Y:S02]  /*11430*/  FSEL R211, R27, -INF , !P5 ;  /* 0xff8000001bd37808 */ /* 0x000fe40006800000 */
[----:B------:R-:W-:Y:S01]  /*11440*/  FSEL R20, R30, -INF , !P1 ;  /* 0xff8000001e147808 */ /* 0x000fe20004800000 */
[----:B------:R-:W-:Y:S01]  /*11450*/  FFMA.FTZ R129, R25, UR5, R129 ;  /* 0x0000000519817c23 */ /* 0x000fe20008010081 */
[----:B------:R-:W-:Y:S01]  /*11460*/  ISETP.GE.AND P5, PT, R197, R165, PT ;  /* 0x000000a5c500720c */ /* 0x000fe20003fa6270 */
[----:B--2---:R-:W-:Y:S01]  /*11470*/  FFMA.FTZ R44, R25, UR5, R128 ;  /* 0x00000005192c7c23 */ /* 0x004fe20008010080 */
[----:B------:R-:W-:Y:S01]  /*11480*/  ISETP.GE.AND P1, PT, R197, R164, PT ;  /* 0x000000a4c500720c */ /* 0x000fe20003f26270 */
[----:B------:R-:W-:Y:S01]  /*11490*/  IMAD.U32 R25, RZ, RZ, UR7 ;  /* 0x00000007ff197e24 */ /* 0x000fe2000f8e00ff */
[----:B------:R-:W-:Y:S01]  /*114a0*/  I2FP.F32.S32 R197, R197 ;  /* 0x000000c500c57245 */ /* 0x000fe20000201400 */
[----:B------:R-:W2:Y:S01]  /*114b0*/  MUFU.TANH R106, R106 ;  /* 0x0000006a006a7308 */ /* 0x000ea20000002400 */
[----:B------:R-:W-:-:S02]  /*114c0*/  LOP3.LUT R24, R24, 0x58, R246, 0xfe, !PT ;  /* 0x0000005818187812 */ /* 0x000fc400078efef6 */
[----:B------:R-:W-:Y:S01]  /*114d0*/  FSEL R203, R129, -INF , !P6 ;  /* 0xff80000081cb7808 */ /* 0x000fe20007000000 */
[C---:B------:R-:W-:Y:S01]  /*114e0*/  FFMA.FTZ R12, R197.reuse, UR5, R12 ;  /* 0x00000005c50c7c23 */ /* 0x040fe2000801000c */
[----:B------:R-:W-:Y:S01]  /*114f0*/  FFMA.FTZ R197, R197, UR5, R8 ;  /* 0x00000005c5c57c23 */ /* 0x000fe20008010008 */
[----:B------:R-:W-:Y:S01]  /*11500*/  IMAD.U32 R8, RZ, RZ, UR7 ;  /* 0x00000007ff087e24 */ /* 0x000fe2000f8e00ff */
[----:B------:R-:W-:Y:S01]  /*11510*/  I2FP.F32.S32 R195, R24 ;  /* 0x0000001800c37245 */ /* 0x000fe20000201400 */
[----:B------:R-:W2:Y:S01]  /*11520*/  MUFU.TANH R100, R100 ;  /* 0x0000006400647308 */ /* 0x000ea20000002400 */
[----:B------:R-:W-:Y:S01]  /*11530*/  FSEL R122, R12, -INF , !P5 ;  /* 0xff8000000c7a7808 */ /* 0x000fe20006800000 */
[----:B------:R-:W-:Y:S01]  /*11540*/  IMAD.U32 R12, RZ, RZ, UR7 ;  /* 0x00000007ff0c7e24 */ /* 0x000fe2000f8e00ff */
[----:B------:R-:W-:Y:S01]  /*11550*/  LOP3.LUT R8, R8, 0x60, R246, 0xfe, !PT ;  /* 0x0000006008087812 */ /* 0x000fe200078efef6 */
[----:B---3--:R-:W-:Y:S01]  /*11560*/  FFMA.FTZ R247, R195, UR5, R9 ;  /* 0x00000005c3f77c23 */ /* 0x008fe20008010009 */
[----:B------:R-:W-:Y:S01]  /*11570*/  FSEL R205, R169, -INF , !P3 ;  /* 0xff800000a9cd7808 */ /* 0x000fe20005800000 */
[----:B----4-:R-:W-:Y:S01]  /*11580*/  FFMA.FTZ R195, R195, UR5, R4 ;  /* 0x00000005c3c37c23 */ /* 0x010fe20008010004 */
[C---:B------:R-:W-:Y:S01]  /*11590*/  ISETP.GE.AND P6, PT, R8.reuse, R165, PT ;  /* 0x000000a50800720c */ /* 0x040fe20003fc6270 */
[----:B------:R-:W3:Y:S01]  /*115a0*/  MUFU.TANH R102, R102 ;  /* 0x0000006600667308 */ /* 0x000ee20000002400 */
[----:B------:R-:W-:-:S02]  /*115b0*/  ISETP.GE.AND P5, PT, R8, R164, PT ;  /* 0x000000a40800720c */ /* 0x000fc40003fa6270 */
[----:B------:R-:W-:Y:S02]  /*115c0*/  FSEL R44, R44, -INF , !P2 ;  /* 0xff8000002c2c7808 */ /* 0x000fe40005000000 */
[----:B------:R-:W-:Y:S02]  /*115d0*/  I2FP.F32.S32 R8, R8 ;  /* 0x0000000800087245 */ /* 0x000fe40000201400 */
[C---:B------:R-:W-:Y:S01]  /*115e0*/  ISETP.GE.AND P3, PT, R24.reuse, R165, PT ;  /* 0x000000a51800720c */ /* 0x040fe20003f66270 */
[----:B------:R-:W4:Y:S01]  /*115f0*/  MUFU.TANH R96, R96 ;  /* 0x0000006000607308 */ /* 0x000f220000002400 */
[----:B------:R-:W-:Y:S01]  /*11600*/  ISETP.GE.AND P2, PT, R24, R164, PT ;  /* 0x000000a41800720c */ /* 0x000fe20003f46270 */
[----:B------:R-:W-:Y:S01]  /*11610*/  IMAD.U32 R24, RZ, RZ, UR7 ;  /* 0x00000007ff187e24 */ /* 0x000fe2000f8e00ff */
[----:B------:R-:W-:Y:S01]  /*11620*/  LOP3.LUT R9, R25, 0x68, R246, 0xfe, !PT ;  /* 0x0000006819097812 */ /* 0x000fe200078efef6 */
[C---:B-----5:R-:W-:Y:S01]  /*11630*/  FFMA.FTZ R209, R8.reuse, UR5, R5 ;  /* 0x0000000508d17c23 */ /* 0x060fe20008010005 */
[----:B------:R-:W-:Y:S01]  /*11640*/  FFMA.FTZ R118, R8, UR5, R118 ;  /* 0x0000000508767c23 */ /* 0x000fe20008010076 */
[----:B------:R-:W-:Y:S01]  /*11650*/  FSEL R195, R195, -INF , !P2 ;  /* 0xff800000c3c37808 */ /* 0x000fe20005000000 */
[----:B------:R-:W-:Y:S01]  /*11660*/  IMAD.U32 R8, RZ, RZ, UR7 ;  /* 0x00000007ff087e24 */ /* 0x000fe2000f8e00ff */
[----:B------:R-:W-:Y:S01]  /*11670*/  LOP3.LUT R4, R24, 0x70, R246, 0xfe, !PT ;  /* 0x0000007018047812 */ /* 0x000fe200078efef6 */
[----:B------:R-:W5:Y:S01]  /*11680*/  MUFU.TANH R98, R98 ;  /* 0x0000006200627308 */ /* 0x000f620000002400 */
[----:B------:R-:W-:-:S02]  /*11690*/  I2FP.F32.S32 R5, R9 ;  /* 0x0000000900057245 */ /* 0x000fc40000201400 */
[----:B------:R-:W-:Y:S02]  /*116a0*/  FSEL R209, R209, -INF , !P6 ;  /* 0xff800000d1d17808 */ /* 0x000fe40007000000 */
[CC--:B------:R-:W-:Y:S01]  /*116b0*/  ISETP.GE.AND P2, PT, R4.reuse, R165.reuse, PT ;  /* 0x000000a50400720c */ /* 0x0c0fe20003f46270 */
[C---:B------:R-:W-:Y:S01]  /*116c0*/  FFMA.FTZ R112, R5.reuse, UR5, R112 ;  /* 0x0000000505707c23 */ /* 0x040fe20008010070 */
[----:B------:R-:W-:Y:S01]  /*116d0*/  ISETP.GE.AND P6, PT, R4, R164, PT ;  /* 0x000000a40400720c */ /* 0x000fe20003fc6270 */
[----:B------:R-:W-:Y:S01]  /*116e0*/  FFMA.FTZ R114, R5, UR5, R114 ;  /* 0x0000000505727c23 */ /* 0x000fe20008010072 */
[----:B------:R-:W-:Y:S01]  /*116f0*/  I2FP.F32.S32 R4, R4 ;  /* 0x0000000400047245 */ /* 0x000fe20000201400 */
[----:B------:R-:W-:Y:S01]  /*11700*/  IMAD.U32 R5, RZ, RZ, UR7 ;  /* 0x00000007ff057e24 */ /* 0x000fe2000f8e00ff */
[----:B------:R-:W-:Y:S01]  /*11710*/  FSEL R197, R197, -INF , !P1 ;  /* 0xff800000c5c57808 */ /* 0x000fe20004800000 */
[----:B------:R-:W5:Y:S01]  /*11720*/  MUFU.TANH R92, R92 ;  /* 0x0000005c005c7308 */ /* 0x000f620000002400 */
[----:B------:R-:W-:Y:S01]  /*11730*/  ISETP.GE.AND P1, PT, R9, R165, PT ;  /* 0x000000a50900720c */ /* 0x000fe20003f26270 */
[----:B------:R-:W-:Y:S01]  /*11740*/  FFMA.FTZ R108, R4, UR5, R108 ;  /* 0x00000005046c7c23 */ /* 0x000fe2000801006c */
[----:B------:R-:W-:Y:S01]  /*11750*/  LOP3.LUT R8, R8, 0x78, R246, 0xfe, !PT ;  /* 0x0000007808087812 */ /* 0x000fe200078efef6 */
[----:B------:R-:W-:Y:S01]  /*11760*/  FFMA.FTZ R110, R4, UR5, R110 ;  /* 0x00000005046e7c23 */ /* 0x000fe2000801006e */
[----:B------:R-:W-:Y:S01]  /*11770*/  FSEL R247, R247, -INF , !P3 ;  /* 0xff800000f7f77808 */ /* 0x000fe20005800000 */
[----:B------:R-:W-:Y:S01]  /*11780*/  IMAD.U32 R4, RZ, RZ, UR7 ;  /* 0x00000007ff047e24 */ /* 0x000fe2000f8e00ff */
[----:B------:R-:W-:Y:S01]  /*11790*/  ISETP.GE.AND P3, PT, R9, R164, PT ;  /* 0x000000a40900720c */ /* 0x000fe20003f66270 */
[----:B------:R-:W-:Y:S01]  /*117a0*/  MUFU.TANH R88, R88 ;  /* 0x0000005800587308 */ /* 0x000fe20000002400 */
[----:B------:R-:W-:Y:S01]  /*117b0*/  FSEL R185, R118, -INF , !P5 ;  /* 0xff80000076b97808 */ /* 0x000fe20006800000 */
[----:B------:R-:W-:Y:S01]  /*117c0*/  IMAD.U32 R9, RZ, RZ, UR7 ;  /* 0x00000007ff097e24 */ /* 0x000fe2000f8e00ff */
[----:B------:R-:W-:-:S02]  /*117d0*/  FSEL R206, R112, -INF , !P1 ;  /* 0xff80000070ce7808 */ /* 0x000fc40004800000 */
[----:B------:R-:W-:Y:S02]  /*117e0*/  LOP3.LUT R5, R5, 0x80, R246, 0xfe, !PT ;  /* 0x0000008005057812 */ /* 0x000fe400078efef6 */
[CC--:B------:R-:W-:Y:S01]  /*117f0*/  ISETP.GE.AND P5, PT, R8.reuse, R165.reuse, PT ;  /* 0x000000a50800720c */ /* 0x0c0fe20003fa6270 */
[----:B------:R-:W-:Y:S01]  /*11800*/  MUFU.TANH R90, R90 ;  /* 0x0000005a005a7308 */ /* 0x000fe20000002400 */
[----:B------:R-:W-:Y:S02]  /*11810*/  ISETP.GE.AND P1, PT, R8, R164, PT ;  /* 0x000000a40800720c */ /* 0x000fe40003f26270 */
[----:B------:R-:W-:Y:S02]  /*11820*/  I2FP.F32.S32 R8, R8 ;  /* 0x0000000800087245 */ /* 0x000fe40000201400 */
[----:B------:R-:W-:Y:S02]  /*11830*/  FSEL R188, R114, -INF , !P3 ;  /* 0xff80000072bc7808 */ /* 0x000fe40005800000 */
[----:B------:R-:W-:Y:S01]  /*11840*/  FSEL R199, R108, -INF , !P2 ;  /* 0xff8000006cc77808 */ /* 0x000fe20005000000 */
[C---:B-1----:R-:W-:Y:S01]  /*11850*/  FFMA.FTZ R104, R8.reuse, UR5, R104 ;  /* 0x0000000508687c23 */ /* 0x042fe20008010068 */
[C---:B------:R-:W-:Y:S01]  /*11860*/  ISETP.GE.AND P3, PT, R5.reuse, R165, PT ;  /* 0x000000a50500720c */ /* 0x040fe20003f66270 */
[----:B--2---:R-:W-:Y:S01]  /*11870*/  FFMA.FTZ R106, R8, UR5, R106 ;  /* 0x00000005086a7c23 */ /* 0x004fe2000801006a */
[----:B------:R-:W-:Y:S01]  /*11880*/  ISETP.GE.AND P2, PT, R5, R164, PT ;  /* 0x000000a40500720c */ /* 0x000fe20003f46270 */
[----:B------:R-:W-:Y:S01]  /*11890*/  MUFU.TANH R89, R89 ;  /* 0x0000005900597308 */ /* 0x000fe20000002400 */
[----:B------:R-:W-:Y:S01]  /*118a0*/  I2FP.F32.S32 R5, R5 ;  /* 0x0000000500057245 */ /* 0x000fe20000201400 */
[----:B------:R-:W-:Y:S01]  /*118b0*/  IMAD.U32 R8, RZ, RZ, UR7 ;  /* 0x00000007ff087e24 */ /* 0x000fe2000f8e00ff */
[----:B------:R-:W-:-:S02]  /*118c0*/  LOP3.LUT R4, R4, 0x88, R246, 0xfe, !PT ;  /* 0x0000008804047812 */ /* 0x000fc400078efef6 */
[----:B------:R-:W-:Y:S01]  /*118d0*/  FSEL R191, R110, -INF , !P6 ;  /* 0xff8000006ebf7808 */ /* 0x000fe20007000000 */
[C---:B------:R-:W-:Y:S01]  /*118e0*/  FFMA.FTZ R100, R5.reuse, UR5, R100 ;  /* 0x0000000505647c23 */ /* 0x040fe20008010064 */
[----:B------:R-:W-:Y:S01]  /*118f0*/  FSEL R179, R104, -INF , !P5 ;  /* 0xff80000068b37808 */ /* 0x000fe20006800000 */
[----:B---3--:R-:W-:Y:S01]  /*11900*/  FFMA.FTZ R102, R5, UR5, R102 ;  /* 0x0000000505667c23 */ /* 0x008fe20008010066 */
[C---:B------:R-:W-:Y:S01]  /*11910*/  ISETP.GE.AND P6, PT, R4.reuse, R165, PT ;  /* 0x000000a50400720c */ /* 0x040fe20003fc6270 */
[----:B------:R-:W1:Y:S01]  /*11920*/  MUFU.TANH R94, R94 ;  /* 0x0000005e005e7308 */ /* 0x000e620000002400 */
[----:B------:R-:W-:Y:S01]  /*11930*/  ISETP.GE.AND P5, PT, R4, R164, PT ;  /* 0x000000a40400720c */ /* 0x000fe20003fa6270 */
[----:B------:R-:W-:Y:S01]  /*11940*/  IMAD.U32 R5, RZ, RZ, UR7 ;  /* 0x00000007ff057e24 */ /* 0x000fe2000f8e00ff */
[----:B------:R-:W-:Y:S02]  /*11950*/  LOP3.LUT R12, R12, 0x90, R246, 0xfe, !PT ;  /* 0x000000900c0c7812 */ /* 0x000fe400078efef6 */
[----:B------:R-:W-:-:S02]  /*11960*/  I2FP.F32.S32 R4, R4 ;  /* 0x0000000400047245 */ /* 0x000fc40000201400 */
[----:B------:R-:W-:Y:S01]  /*11970*/  FSEL R187, R106, -INF , !P1 ;  /* 0xff8000006abb7808 */ /* 0x000fe20004800000 */
[----:B------:R-:W2:Y:S01]  /*11980*/  MUFU.TANH R86, R86 ;  /* 0x0000005600567308 */ /* 0x000ea20000002400 */
[----:B------:R-:W-:Y:S01]  /*11990*/  FSEL R184, R100, -INF , !P3 ;  /* 0xff80000064b87808 */ /* 0x000fe20005800000 */
[----:B----4-:R-:W-:Y:S01]  /*119a0*/  FFMA.FTZ R96, R4, UR5, R96 ;  /* 0x0000000504607c23 */ /* 0x010fe20008010060 */
[----:B------:R-:W-:Y:S01]  /*119b0*/  ISETP.GE.AND P1, PT, R12, R165, PT ;  /* 0x000000a50c00720c */ /* 0x000fe20003f26270 */
[----:B-----5:R-:W-:Y:S01]  /*119c0*/  FFMA.FTZ R98, R4, UR5, R98 ;  /* 0x0000000504627c23 */ /* 0x020fe20008010062 */
[----:B------:R-:W-:Y:S02]  /*119d0*/  ISETP.GE.AND P3, PT, R12, R164, PT ;  /* 0x000000a40c00720c */ /* 0x000fe40003f66270 */
[----:B------:R-:W-:Y:S01]  /*119e0*/  I2FP.F32.S32 R12, R12 ;  /* 0x0000000c000c7245 */ /* 0x000fe20000201400 */
[----:B------:R-:W3:Y:S01]  /*119f0*/  MUFU.TANH R85, R85 ;  /* 0x0000005500557308 */ /* 0x000ee20000002400 */
[----:B------:R-:W-:-:S02]  /*11a00*/  LOP3.LUT R9, R9, 0x98, R246, 0xfe, !PT ;  /* 0x0000009809097812 */ /* 0x000fc400078efef6 */
[----:B------:R-:W-:Y:S01]  /*11a10*/  FSEL R176, R102, -INF , !P2 ;  /* 0xff80000066b07808 */ /* 0x000fe20005000000 */
[----:B------:R-:W-:Y:S01]  /*11a20*/  FFMA.FTZ R92, R12, UR5, R92 ;  /* 0x000000050c5c7c23 */ /* 0x000fe2000801005c */
[----:B------:R-:W-:Y:S01]  /*11a30*/  FSEL R194, R96, -INF , !P6 ;  /* 0xff80000060c27808 */ /* 0x000fe20007000000 */
[----:B-1----:R-:W-:Y:S01]  /*11a40*/  FFMA.FTZ R94, R12, UR5, R94 ;  /* 0x000000050c5e7c23 */ /* 0x002fe2000801005e */
[----:B------:R-:W-:Y:S01]  /*11a50*/  LOP3.LUT R8, R8, 0xa0, R246, 0xfe, !PT ;  /* 0x000000a008087812 */ /* 0x000fe200078efef6 */
[----:B------:R-:W1:Y:S01]  /*11a60*/  MUFU.TANH R80, R80 ;  /* 0x0000005000507308 */ /* 0x000e620000002400 */
[C---:B------:R-:W-:Y:S01]  /*11a70*/  ISETP.GE.AND P2, PT, R9.reuse, R165, PT ;  /* 0x000000a50900720c */ /* 0x040fe20003f46270 */
[----:B------:R-:W-:Y:S01]  /*11a80*/  FMUL.FTZ R12, R36, UR4 ;  /* 0x00000004240c7c20 */ /* 0x000fe20008410000 */
[----:B------:R-:W-:Y:S02]  /*11a90*/  ISETP.GE.AND P6, PT, R9, R164, PT ;  /* 0x000000a40900720c */ /* 0x000fe40003fc6270 */
[----:B------:R-:W-:-:S02]  /*11aa0*/  I2FP.F32.S32 R9, R9 ;  /* 0x0000000900097245 */ /* 0x000fc40000201400 */
[----:B------:R-:W-:Y:S01]  /*11ab0*/  FSEL R174, R98, -INF , !P5 ;  /* 0xff80000062ae7808 */ /* 0x000fe20006800000 */
[----:B------:R-:W4:Y:S01]  /*11ac0*/  MUFU.TANH R87, R87 ;  /* 0x0000005700577308 */ /* 0x000f220000002400 */
[----:B------:R-:W-:Y:S01]  /*11ad0*/  FSEL R181, R92, -INF , !P1 ;  /* 0xff8000005cb57808 */ /* 0x000fe20004800000 */
[C---:B------:R-:W-:Y:S01]  /*11ae0*/  FFMA.FTZ R88, R9.reuse, UR5, R88 ;  /* 0x0000000509587c23 */ /* 0x040fe20008010058 */
[C---:B------:R-:W-:Y:S01]  /*11af0*/  ISETP.GE.AND P5, PT, R8.reuse, R165, PT ;  /* 0x000000a50800720c */ /* 0x040fe20003fa6270 */
[----:B------:R-:W-:Y:S01]  /*11b00*/  FFMA.FTZ R90, R9, UR5, R90 ;  /* 0x00000005095a7c23 */ /* 0x000fe2000801005a */
[----:B------:R-:W-:Y:S01]  /*11b10*/  ISETP.GE.AND P1, PT, R8, R164, PT ;  /* 0x000000a40800720c */ /* 0x000fe20003f26270 */
[----:B------:R-:W-:Y:S01]  /*11b20*/  IMAD.U32 R9, RZ, RZ, UR7 ;  /* 0x00000007ff097e24 */ /* 0x000fe2000f8e00ff */
[----:B------:R-:W-:Y:S01]  /*11b30*/  I2FP.F32.S32 R8, R8 ;  /* 0x0000000800087245 */ /* 0x000fe20000201400 */
[----:B------:R5:W-:Y:S01]  /*11b40*/  MUFU.TANH R4, R79 ;  /* 0x0000004f00047308 */ /* 0x000be20000002400 */
[----:B------:R-:W-:-:S02]  /*11b50*/  LOP3.LUT R5, R5, 0xa8, R246, 0xfe, !PT ;  /* 0x000000a805057812 */ /* 0x000fc400078efef6 */
[----:B------:R-:W-:Y:S01]  /*11b60*/  LOP3.LUT R9, R9, 0xb0, R246, 0xfe, !PT ;  /* 0x000000b009097812 */ /* 0x000fe200078efef6 */
[----:B------:R-:W-:Y:S01]  /*11b70*/  FFMA.FTZ R89, R8, UR5, R89 ;  /* 0x0000000508597c23 */ /* 0x000fe20008010059 */
[----:B------:R-:W-:Y:S01]  /*11b80*/  FSEL R131, R90, -INF , !P6 ;  /* 0xff8000005a837808 */ /* 0x000fe20007000000 */
[----:B--2---:R-:W-:Y:S01]  /*11b90*/  FFMA.FTZ R86, R8, UR5, R86 ;  /* 0x0000000508567c23 */ /* 0x004fe20008010056 */
[----:B------:R-:W-:Y:S01]  /*11ba0*/  ISETP.GE.AND P6, PT, R9, R165, PT ;  /* 0x000000a50900720c */ /* 0x000fe20003fc6270 */
[----:B------:R-:W2:Y:S01]  /*11bb0*/  MUFU.TANH R77, R77 ;  /* 0x0000004d004d7308 */ /* 0x000ea20000002400 */
[----:B------:R-:W-:Y:S01]  /*11bc0*/  FSEL R171, R89, -INF , !P5 ;  /* 0xff80000059ab7808 */ /* 0x000fe20006800000 */
[----:B------:R-:W-:Y:S01]  /*11bd0*/  IMAD.U32 R8, RZ, RZ, UR7 ;  /* 0x00000007ff087e24 */ /* 0x000fe2000f8e00ff */
[----:B------:R-:W-:Y:S01]  /*11be0*/  ISETP.GE.AND P5, PT, R9, R164, PT ;  /* 0x000000a40900720c */ /* 0x000fe20003fa6270 */
[----:B------:R-:W-:Y:S01]  /*11bf0*/  IMAD.U32 R90, RZ, RZ, UR7 ;  /* 0x00000007ff5a7e24 */ /* 0x000fe2000f8e00ff */
[----:B------:R-:W-:-:S02]  /*11c00*/  FSEL R169, R94, -INF , !P3 ;  /* 0xff8000005ea97808 */ /* 0x000fc40005800000 */
[----:B------:R-:W-:Y:S01]  /*11c10*/  FSEL R177, R88, -INF , !P2 ;  /* 0xff80000058b17808 */ /* 0x000fe20005000000 */
[----:B------:R-:W2:Y:S01]  /*11c20*/  MUFU.TANH R76, R76 ;  /* 0x0000004c004c7308 */ /* 0x000ea20000002400 */
[----:B-----5:R-:W-:Y:S02]  /*11c30*/  I2FP.F32.S32 R79, R5 ;  /* 0x00000005004f7245 */ /* 0x020fe40000201400 */
[----:B------:R-:W-:Y:S02]  /*11c40*/  I2FP.F32.S32 R9, R9 ;  /* 0x0000000900097245 */ /* 0x000fe40000201400 */
[----:B------:R-:W-:Y:S01]  /*11c50*/  ISETP.GE.AND P3, PT, R5, R165, PT ;  /* 0x000000a50500720c */ /* 0x000fe20003f66270 */
[----:B---3--:R-:W-:Y:S01]  /*11c60*/  FFMA.FTZ R85, R79, UR5, R85 ;  /* 0x000000054f557c23 */ /* 0x008fe20008010055 */
[----:B------:R-:W-:Y:S01]  /*11c70*/  ISETP.GE.AND P2, PT, R5, R164, PT ;  /* 0x000000a40500720c */ /* 0x000fe20003f46270 */
[----:B------:R-:W-:Y:S01]  /*11c80*/  MUFU.TANH R99, R99 ;  /* 0x0000006300637308 */ /* 0x000fe20000002400 */
[----:B------:R-:W-:-:S02]  /*11c90*/  IMAD.U32 R5, RZ, RZ, UR7 ;  /* 0x00000007ff057e24 */ /* 0x000fc4000f8e00ff */
[----:B-1----:R-:W-:Y:S01]  /*11ca0*/  FFMA.FTZ R79, R79, UR5, R80 ;  /* 0x000000054f4f7c23 */ /* 0x002fe20008010050 */
[--C-:B------:R-:W-:Y:S01]  /*11cb0*/  LOP3.LUT R8, R8, 0xb8, R246.reuse, 0xfe, !PT ;  /* 0x000000b808087812 */ /* 0x100fe200078efef6 */
[----:B----4-:R-:W-:Y:S01]  /*11cc0*/  FFMA.FTZ R87, R9, UR5, R87 ;  /* 0x0000000509577c23 */ /* 0x010fe20008010057 */
[----:B------:R-:W-:Y:S02]  /*11cd0*/  FSEL R80, R86, -INF , !P1 ;  /* 0xff80000056507808 */ /* 0x000fe40004800000 */
[----:B------:R-:W-:Y:S01]  /*11ce0*/  LOP3.LUT R5, R5, 0xc0, R246, 0xfe, !PT ;  /* 0x000000c005057812 */ /* 0x000fe200078efef6 */
[----:B------:R-:W1:Y:S01]  /*11cf0*/  MUFU.TANH R78, R78 ;  /* 0x0000004e004e7308 */ /* 0x000e620000002400 */
[----:B------:R-:W-:Y:S02]  /*11d00*/  FSEL R124, R85, -INF , !P3 ;  /* 0xff800000557c7808 */ /* 0x000fe40005800000 */
[C---:B------:R-:W-:Y:S02]  /*11d10*/  ISETP.GE.AND P1, PT, R8.reuse, R165, PT ;  /* 0x000000a50800720c */ /* 0x040fe40003f26270 */
[----:B------:R-:W-:-:S02]  /*11d20*/  ISETP.GE.AND P3, PT, R8, R164, PT ;  /* 0x000000a40800720c */ /* 0x000fc40003f66270 */
[----:B------:R-:W-:Y:S01]  /*11d30*/  I2FP.F32.S32 R8, R8 ;  /* 0x0000000800087245 */ /* 0x000fe20000201400 */
[----:B------:R-:W3:Y:S01]  /*11d40*/  MUFU.TANH R75, R75 ;  /* 0x0000004b004b7308 */ /* 0x000ee20000002400 */
[----:B------:R-:W-:Y:S02]  /*11d50*/  FSEL R79, R79, -INF , !P2 ;  /* 0xff8000004f4f7808 */ /* 0x000fe40005000000 */
[----:B------:R-:W-:Y:S01]  /*11d60*/  FSEL R89, R87, -INF , !P6 ;  /* 0xff80000057597808 */ /* 0x000fe20007000000 */
[C---:B--2---:R-:W-:Y:S01]  /*11d70*/  FFMA.FTZ R88, R8.reuse, UR5, R77 ;  /* 0x0000000508587c23 */ /* 0x044fe2000801004d */
[C---:B------:R-:W-:Y:S01]  /*11d80*/  ISETP.GE.AND P2, PT, R5.reuse, R165, PT ;  /* 0x000000a50500720c */ /* 0x040fe20003f46270 */
[----:B------:R-:W-:Y:S01]  /*11d90*/  FFMA.FTZ R77, R8, UR5, R76 ;  /* 0x00000005084d7c23 */ /* 0x000fe2000801004c */
[----:B------:R-:W-:Y:S01]  /*11da0*/  ISETP.GE.AND P6, PT, R5, R164, PT ;  /* 0x000000a40500720c */ /* 0x000fe20003fc6270 */
[----:B------:R-:W2:Y:S01]  /*11db0*/  MUFU.TANH R97, R97 ;  /* 0x0000006100617308 */ /* 0x000ea20000002400 */
[----:B------:R-:W-:Y:S01]  /*11dc0*/  I2FP.F32.S32 R5, R5 ;  /* 0x0000000500057245 */ /* 0x000fe20000201400 */
[----:B-1----:R-:W-:Y:S01]  /*11dd0*/  FFMA.FTZ R78, R9, UR5, R78 ;  /* 0x00000005094e7c23 */ /* 0x002fe2000801004e */
[----:B------:R-:W-:Y:S01]  /*11de0*/  FSEL R88, R88, -INF , !P1 ;  /* 0xff80000058587808 */ /* 0x000fe20004800000 */
[----:B------:R-:W-:Y:S01]  /*11df0*/  IMAD.U32 R9, RZ, RZ, UR7 ;  /* 0x00000007ff097e24 */ /* 0x000fe2000f8e00ff */
[----:B------:R-:W-:Y:S01]  /*11e00*/  FSEL R77, R77, -INF , !P3 ;  /* 0xff8000004d4d7808 */ /* 0x000fe20005800000 */
[C---:B------:R-:W-:Y:S01]  /*11e10*/  FFMA.FTZ R87, R5.reuse, UR5, R99 ;  /* 0x0000000505577c23 */ /* 0x040fe20008010063 */
[----:B------:R-:W-:Y:S01]  /*11e20*/  FFMA.FTZ R76, R5, UR5, R4 ;  /* 0x00000005054c7c23 */ /* 0x000fe20008010004 */
[----:B------:R-:W-:Y:S01]  /*11e30*/  IMAD.U32 R5, RZ, RZ, UR7 ;  /* 0x00000007ff057e24 */ /* 0x000fe2000f8e00ff */
[----:B------:R-:W1:Y:S01]  /*11e40*/  MUFU.TANH R95, R95 ;  /* 0x0000005f005f7308 */ /* 0x000e620000002400 */
[----:B------:R-:W-:Y:S01]  /*11e50*/  IMAD.U32 R4, RZ, RZ, UR7 ;  /* 0x00000007ff047e24 */ /* 0x000fe2000f8e00ff */
[----:B------:R-:W-:Y:S01]  /*11e60*/  FSEL R78, R78, -INF , !P5 ;  /* 0xff8000004e4e7808 */ /* 0x000fe20006800000 */
[----:B------:R-:W-:Y:S01]  /*11e70*/  IMAD.U32 R8, RZ, RZ, UR7 ;  /* 0x00000007ff087e24 */ /* 0x000fe2000f8e00ff */
[----:B------:R-:W-:-:S02]  /*11e80*/  LOP3.LUT R5, R5, 0xc8, R246, 0xfe, !PT ;  /* 0x000000c805057812 */ /* 0x000fc400078efef6 */
[----:B------:R-:W-:Y:S02]  /*11e90*/  LOP3.LUT R4, R4, 0xd0, R246, 0xfe, !PT ;  /* 0x000000d004047812 */ /* 0x000fe400078efef6 */
[C---:B------:R-:W-:Y:S01]  /*11ea0*/  ISETP.GE.AND P5, PT, R5.reuse, R165, PT ;  /* 0x000000a50500720c */ /* 0x040fe20003fa6270 */
[----:B------:R-:W4:Y:S01]  /*11eb0*/  MUFU.TANH R101, R101 ;  /* 0x0000006500657308 */ /* 0x000f220000002400 */
[-C--:B------:R-:W-:Y:S02]  /*11ec0*/  ISETP.GE.AND P1, PT, R5, R164.reuse, PT ;  /* 0x000000a40500720c */ /* 0x080fe40003f26270 */
[----:B------:R-:W-:Y:S02]  /*11ed0*/  I2FP.F32.S32 R5, R5 ;  /* 0x0000000500057245 */ /* 0x000fe40000201400 */
[----:B------:R-:W-:Y:S02]  /*11ee0*/  FSEL R87, R87, -INF , !P2 ;  /* 0xff80000057577808 */ /* 0x000fe40005000000 */
[C---:B------:R-:W-:Y:S01]  /*11ef0*/  ISETP.GE.AND P3, PT, R4.reuse, R165, PT ;  /* 0x000000a50400720c */ /* 0x040fe20003f66270 */
[----:B---3--:R-:W-:Y:S01]  /*11f00*/  FFMA.FTZ R75, R5, UR5, R75 ;  /* 0x00000005054b7c23 */ /* 0x008fe2000801004b */
[----:B------:R-:W-:Y:S01]  /*11f10*/  ISETP.GE.AND P2, PT, R4, R164, PT ;  /* 0x000000a40400720c */ /* 0x000fe20003f46270 */
[----:B------:R-:W3:Y:S01]  /*11f20*/  MUFU.TANH R103, R103 ;  /* 0x0000006700677308 */ /* 0x000ee20000002400 */
[----:B------:R-:W-:-:S02]  /*11f30*/  I2FP.F32.S32 R4, R4 ;  /* 0x0000000400047245 */ /* 0x000fc40000201400 */
[----:B------:R-:W-:Y:S01]  /*11f40*/  FSEL R86, R75, -INF , !P5 ;  /* 0xff8000004b567808 */ /* 0x000fe20006800000 */
[----:B--2---:R-:W-:Y:S01]  /*11f50*/  FFMA.FTZ R75, R5, UR5, R97 ;  /* 0x00000005054b7c23 */ /* 0x004fe20008010061 */
[--C-:B------:R-:W-:Y:S01]  /*11f60*/  LOP3.LUT R9, R9, 0xe0, R246.reuse, 0xfe, !PT ;  /* 0x000000e009097812 */ /* 0x100fe200078efef6 */
[----:B-1----:R-:W-:Y:S01]  /*11f70*/  FFMA.FTZ R85, R4, UR5, R95 ;  /* 0x0000000504557c23 */ /* 0x002fe2000801005f */
[----:B------:R-:W-:Y:S01]  /*11f80*/  LOP3.LUT R90, R90, 0xd8, R246, 0xfe, !PT ;  /* 0x000000d85a5a7812 */ /* 0x000fe200078efef6 */
[----:B------:R-:W1:Y:S01]  /*11f90*/  MUFU.TANH R93, R93 ;  /* 0x0000005d005d7308 */ /* 0x000e620000002400 */
[----:B------:R-:W-:Y:S01]  /*11fa0*/  FSEL R75, R75, -INF , !P1 ;  /* 0xff8000004b4b7808 */ /* 0x000fe20004800000 */
[----:B----4-:R-:W-:Y:S01]  /*11fb0*/  FFMA.FTZ R101, R4, UR5, R101 ;  /* 0x0000000504657c23 */ /* 0x010fe20008010065 */
[----:B------:R-:W-:Y:S01]  /*11fc0*/  FSEL R85, R85, -INF , !P3 ;  /* 0xff80000055557808 */ /* 0x000fe20005800000 */
[----:B------:R-:W-:Y:S01]  /*11fd0*/  IMAD.U32 R5, RZ, RZ, UR7 ;  /* 0x00000007ff057e24 */ /* 0x000fe2000f8e00ff */
[C---:B------:R-:W-:Y:S01]  /*11fe0*/  ISETP.GE.AND P1, PT, R9.reuse, R165, PT ;  /* 0x000000a50900720c */ /* 0x040fe20003f26270 */
[----:B------:R-:W-:Y:S01]  /*11ff0*/  IMAD.U32 R4, RZ, RZ, UR7 ;  /* 0x00000007ff047e24 */ /* 0x000fe2000f8e00ff */
[----:B------:R-:W-:Y:S01]  /*12000*/  ISETP.GE.AND P3, PT, R9, R164, PT ;  /* 0x000000a40900720c */ /* 0x000fe20003f66270 */
[----:B------:R-:W2:Y:S01]  /*12010*/  MUFU.TANH R91, R91 ;  /* 0x0000005b005b7308 */ /* 0x000ea20000002400 */
[----:B------:R-:W-:-:S02]  /*12020*/  I2FP.F32.S32 R9, R9 ;  /* 0x0000000900097245 */ /* 0x000fc40000201400 */
[----:B------:R-:W-:Y:S02]  /*12030*/  FSEL R76, R76, -INF , !P6 ;  /* 0xff8000004c4c7808 */ /* 0x000fe40007000000 */
[C---:B------:R-:W-:Y:S01]  /*12040*/  ISETP.GE.AND P6, PT, R90.reuse, R165, PT ;  /* 0x000000a55a00720c */ /* 0x040fe20003fc6270 */
[----:B---3--:R-:W-:Y:S01]  /*12050*/  FFMA.FTZ R95, R9, UR5, R103 ;  /* 0x00000005095f7c23 */ /* 0x008fe20008010067 */
[----:B------:R-:W-:Y:S01]  /*12060*/  ISETP.GE.AND P5, PT, R90, R164, PT ;  /* 0x000000a45a00720c */ /* 0x000fe20003fa6270 */
[----:B------:R-:W3:Y:S01]  /*12070*/  MUFU.TANH R46, R46 ;  /* 0x0000002e002e7308 */ /* 0x000ee20000002400 */
[----:B------:R-:W-:Y:S02]  /*12080*/  I2FP.F32.S32 R90, R90 ;  /* 0x0000005a005a7245 */ /* 0x000fe40000201400 */
[----:B------:R-:W-:Y:S02]  /*12090*/  LOP3.LUT R8, R8, 0xe8, R246, 0xfe, !PT ;  /* 0x000000e808087812 */ /* 0x000fe400078efef6 */
[----:B------:R-:W-:Y:S01]  /*120a0*/  FSEL R95, R95, -INF , !P1 ;  /* 0xff8000005f5f7808 */ /* 0x000fe20004800000 */
[----:B-1----:R-:W-:Y:S01]  /*120b0*/  FFMA.FTZ R92, R90, UR5, R93 ;  /* 0x000000055a5c7c23 */ /* 0x002fe2000801005d */
[----:B------:R-:W-:Y:S01]  /*120c0*/  ISETP.GE.AND P1, PT, R8, R164, PT ;  /* 0x000000a40800720c */ /* 0x000fe20003f26270 */
[----:B------:R-:W1:Y:S01]  /*120d0*/  MUFU.TANH R50, R50 ;  /* 0x0000003200327308 */ /* 0x000e620000002400 */
[----:B--2---:R-:W-:Y:S01]  /*120e0*/  FFMA.FTZ R90, R90, UR5, R91 ;  /* 0x000000055a5a7c23 */ /* 0x004fe2000801005b */
[----:B------:R-:W-:-:S02]  /*120f0*/  FSEL R91, R101, -INF , !P2 ;  /* 0xff800000655b7808 */ /* 0x000fc40005000000 */
[----:B------:R-:W-:Y:S02]  /*12100*/  ISETP.GE.AND P2, PT, R8, R165, PT ;  /* 0x000000a50800720c */ /* 0x000fe40003f46270 */
[----:B------:R-:W-:Y:S02]  /*12110*/  I2FP.F32.S32 R8, R8 ;  /* 0x0000000800087245 */ /* 0x000fe40000201400 */
[----:B------:R-:W2:Y:S01]  /*12120*/  MUFU.TANH R49, R49 ;  /* 0x0000003100317308 */ /* 0x000ea20000002400 */
[----:B------:R-:W-:Y:S02]  /*12130*/  LOP3.LUT R5, R5, 0xf0, R246, 0xfe, !PT ;  /* 0x000000f005057812 */ /* 0x000fe400078efef6 */
[----:B---3--:R-:W-:Y:S01]  /*12140*/  FFMA.FTZ R46, R8, UR5, R46 ;  /* 0x00000005082e7c23 */ /* 0x008fe2000801002e */
[----:B------:R-:W-:Y:S02]  /*12150*/  LOP3.LUT R4, R4, 0xf8, R246, 0xfe, !PT ;  /* 0x000000f804047812 */ /* 0x000fe400078efef6 */
[----:B------:R-:W-:-:S02]  /*12160*/  FSEL R92, R92, -INF , !P6 ;  /* 0xff8000005c5c7808 */ /* 0x000fc40007000000 */
[----:B------:R-:W3:Y:S01]  /*12170*/  MUFU.TANH R45, R45 ;  /* 0x0000002d002d7308 */ /* 0x000ee20000002400 */
[----:B-1----:R-:W-:Y:S01]  /*12180*/  FFMA.FTZ R50, R9, UR5, R50 ;  /* 0x0000000509327c23 */ /* 0x002fe20008010032 */
[----:B------:R-:W-:Y:S02]  /*12190*/  FSEL R96, R46, -INF , !P1 ;  /* 0xff8000002e607808 */ /* 0x000fe40004800000 */
[----:B------:R-:W-:Y:S02]  /*121a0*/  PLOP3.LUT P1, PT, PT, PT, UP1, 0x80, 0x0 ;  /* 0x000000000000781c */ /* 0x000fe40003f2f018 */
[----:B------:R-:W-:Y:S02]  /*121b0*/  FSEL R90, R90, -INF , !P5 ;  /* 0xff8000005a5a7808 */ /* 0x000fe40006800000 */
[----:B------:R-:W1:Y:S01]  /*121c0*/  MUFU.TANH R42, R42 ;  /* 0x0000002a002a7308 */ /* 0x000e620000002400 */
[----:B--2---:R-:W-:Y:S01]  /*121d0*/  FFMA.FTZ R49, R8, UR5, R49 ;  /* 0x0000000508317c23 */ /* 0x004fe20008010031 */
[----:B------:R-:W-:Y:S01]  /*121e0*/  FSEL R93, R50, -INF , !P3 ;  /* 0xff800000325d7808 */ /* 0x000fe20005800000 */
[----:B------:R-:W-:Y:S01]  /*121f0*/  BAR.SYNC.DEFER_BLOCKING 0x0 ;  /* 0x0000000000007b1d */ /* 0x000fe20000010000 */
[----:B------:R-:W-:-:S02]  /*12200*/  ISETP.GE.AND P6, PT, R5, R165, PT ;  /* 0x000000a50500720c */ /* 0x000fc40003fc6270 */
[----:B------:R-:W-:Y:S02]  /*12210*/  FSEL R94, R49, -INF , !P2 ;  /* 0xff800000315e7808 */ /* 0x000fe40005000000 */
[C---:B------:R-:W-:Y:S01]  /*12220*/  ISETP.GE.AND P5, PT, R4.reuse, R165, PT ;  /* 0x000000a50400720c */ /* 0x040fe20003fa6270 */
[----:B------:R-:W2:Y:S01]  /*12230*/  MUFU.TANH R12, R12 ;  /* 0x0000000c000c7308 */ /* 0x000ea20000002400 */
[-C--:B------:R-:W-:Y:S02]  /*12240*/  ISETP.GE.AND P3, PT, R5, R164.reuse, PT ;  /* 0x000000a40500720c */ /* 0x080fe40003f66270 */
[----:B------:R-:W-:Y:S02]  /*12250*/  ISETP.GE.AND P2, PT, R4, R164, PT ;  /* 0x000000a40400720c */ /* 0x000fe40003f46270 */
[----:B------:R-:W-:Y:S02]  /*12260*/  I2FP.F32.S32 R5, R5 ;  /* 0x0000000500057245 */ /* 0x000fe40000201400 */
[----:B------:R-:W-:Y:S01]  /*12270*/  I2FP.F32.S32 R4, R4 ;  /* 0x0000000400047245 */ /* 0x000fe20000201400 */
[----:B------:R-:W4:Y:S02]  /*12280*/  MUFU.TANH R38, R38 ;  /* 0x0000002600267308 */ /* 0x000f240000002400 */
[C---:B---3--:R-:W-:Y:S01]  /*12290*/  FFMA.FTZ R45, R5.reuse, UR5, R45 ;  /* 0x00000005052d7c23 */ /* 0x048fe2000801002d */
[----:B-1----:R-:W-:-:S04]  /*122a0*/  FFMA.FTZ R42, R5, UR5, R42 ;  /* 0x00000005052a7c23 */ /* 0x002fc8000801002a */
[----:B------:R-:W-:Y:S01]  /*122b0*/  FSEL R99, R45, -INF , !P6 ;  /* 0xff8000002d637808 */ /* 0x000fe20007000000 */
[----:B--2---:R-:W-:Y:S01]  /*122c0*/  FFMA.FTZ R12, R4, UR5, R12 ;  /* 0x00000005040c7c23 */ /* 0x004fe2000801000c */
[----:B------:R-:W-:-:S04]  /*122d0*/  FSEL R97, R42, -INF , !P3 ;  /* 0xff8000002a617808 */ /* 0x000fc80005800000 */
[----:B------:R-:W-:Y:S01]  /*122e0*/  FSEL R98, R12, -INF , !P5 ;  /* 0xff8000000c627808 */ /* 0x000fe20006800000 */
[----:B----4-:R-:W-:-:S05]  /*122f0*/  FFMA.FTZ R38, R4, UR5, R38 ;  /* 0x0000000504267c23 */ /* 0x010fca0008010026 */
        /* <DEDUP_REMOVED lines=64> */
.L_x_2560:
[----:B------:R-:W-:-:S04]  /*12700*/  ULEA UR7, -UR8, URZ, 0x8 ;  /* 0x0000003f08077291 */ /* 0x000fc8000f8e413f */
[----:B------:R-:W-:Y:S02]  /*12710*/  USHF.R.S32.HI UR4, URZ, 0x1f, UR7 ;  /* 0x0000001f3f047899 */ /* 0x000fe40008011407 */
[----:B------:R-:W-:-:S04]  /*12720*/  MOV R5, UR7 ;  /* 0x0000000700057c02 */ /* 0x000fc80008000f00 */
[----:B------:R-:W-:-:S07]  /*12730*/  MOV R4, UR4 ;  /* 0x0000000400047c02 */ /* 0x000fce0008000f00 */
.L_x_2561:
[----:B------:R-:W-:Y:S01]  /*12740*/  ULDC.64 UR10, c[0x0][0x218] ;  /* 0x00008600000a7ab9 */ /* 0x000fe20000000a00 */
[----:B------:R-:W-:Y:S01]  /*12750*/  IMAD.U32 R116, RZ, RZ, UR8 ;  /* 0x00000008ff747e24 */ /* 0x000fe2000f8e00ff */
[----:B------:R-:W-:Y:S01]  /*12760*/  LEA R250, P1, R67, UR10, 0x1 ;  /* 0x0000000a43fa7c11 */ /* 0x000fe2000f8208ff */
[----:B------:R-:W-:Y:S01]  /*12770*/  IMAD.U32 R42, RZ, RZ, UR8 ;  /* 0x00000008ff2a7e24 */ /* 0x000fe2000f8e00ff */
[--C-:B------:R-:W-:Y:S01]  /*12780*/  @!P0 IADD3 R25, P3, P2, R5, UR14, R67.reuse ;  /* 0x0000000e05198c10 */ /* 0x100fe2000fa7e043 */
[----:B------:R-:W-:Y:S01]  /*12790*/  IMAD.U32 R114, RZ, RZ, UR8 ;  /* 0x00000008ff727e24 */ /* 0x000fe2000f8e00ff */
[--C-:B------:R-:W-:Y:S01]  /*127a0*/  LEA.HI.X R249, R67, UR11, R66.reuse, 0x1, P1 ;  /* 0x0000000b43f97c11 */ /* 0x100fe200088f0c42 */
[----:B------:R-:W-:Y:S01]  /*127b0*/  @!P0 IMAD.MOV.U32 R8, RZ, RZ, R67 ;  /* 0x000000ffff088224 */ /* 0x000fe200078e0043 */
[C---:B------:R-:W-:Y:S01]  /*127c0*/  @!P0 LEA R26, P1, R5.reuse, R250, 0x1 ;  /* 0x000000fa051a8211 */ /* 0x040fe200078208ff */
[--C-:B------:R-:W-:Y:S01]  /*127d0*/  @!P0 IMAD.MOV.U32 R9, RZ, RZ, R66.reuse ;  /* 0x000000ffff098224 */ /* 0x100fe200078e0042 */
[----:B------:R-:W-:Y:S01]  /*127e0*/  @!P0 IADD3.X R24, R4, UR13, R66, P3, P2 ;  /* 0x0000000d04188c10 */ /* 0x000fe20009fe4442 */
[----:B------:R-:W-:Y:S01]  /*127f0*/  IMAD.U32 R50, RZ, RZ, UR8 ;  /* 0x00000008ff327e24 */ /* 0x000fe2000f8e00ff */
[----:B------:R-:W-:Y:S01]  /*12800*/  @!P0 LEA.HI.X R27, R5, R249, R4, 0x1, P1 ;  /* 0x000000f9051b8211 */ /* 0x000fe200008f0c04 */
[----:B------:R-:W-:Y:S01]  /*12810*/  IMAD.U32 R100, RZ, RZ, UR8 ;  /* 0x00000008ff647e24 */ /* 0x000fe2000f8e00ff */
[----:B------:R1:W-:Y:S01]  /*12820*/  @P0 STS.128 [R241+0x2000], RZ ;  /* 0x002000fff1000388 */ /* 0x0003e20000000c00 */
[----:B------:R-:W-:Y:S01]  /*12830*/  IMAD.U32 R102, RZ, RZ, UR8 ;  /* 0x00000008ff667e24 */ /* 0x000fe2000f8e00ff */
[C---:B------:R-:W-:Y:S01]  /*12840*/  @!P0 LEA R110, P3, R25.reuse, UR10, 0x1 ;  /* 0x0000000a196e8c11 */ /* 0x040fe2000f8608ff */
[----:B------:R-:W-:Y:S01]  /*12850*/  IMAD.U32 R104, RZ, RZ, UR8 ;  /* 0x00000008ff687e24 */ /* 0x000fe2000f8e00ff */
[----:B------:R-:W-:Y:S01]  /*12860*/  @!PT LDS RZ, [RZ] ;  /* 0x00000000fffff984 */ /* 0x000fe20000000800 */
[----:B------:R-:W-:Y:S01]  /*12870*/  @!PT LDS RZ, [RZ] ;  /* 0x00000000fffff984 */ /* 0x000fe20000000800 */
[----:B------:R-:W-:Y:S01]  /*12880*/  @!PT LDS RZ, [RZ] ;  /* 0x00000000fffff984 */ /* 0x000fe20000000800 */
[----:B------:R2:W-:Y:S01]  /*12890*/  @!P0 LDGSTS.E.BYPASS.LTC128B.128 [R241+0x2000], desc[UR20][R26.64] ;  /* 0x020000001af18fae */ /* 0x0005e2000b901d54 */
[----:B------:R-:W-:Y:S01]  /*128a0*/  IMAD.U32 R112, RZ, RZ, UR8 ;  /* 0x00000008ff707e24 */ /* 0x000fe2000f8e00ff */
[----:B------:R-:W-:Y:S01]  /*128b0*/  @!P0 LEA.HI.X R111, R25, UR11, R24, 0x1, P3 ;  /* 0x0000000b196f8c11 */ /* 0x000fe200098f0c18 */
[----:B------:R-:W-:Y:S01]  /*128c0*/  IMAD.U32 R106, RZ, RZ, UR8 ;  /* 0x00000008ff6a7e24 */ /* 0x000fe2000f8e00ff */
[----:B------:R-:W-:Y:S01]  /*128d0*/  @!UP0 UIMAD UR18, UR9, 0x30, URZ ;  /* 0x00000030091288a4 */ /* 0x000fe2000f8e023f */
[--C-:B------:R-:W-:Y:S01]  /*128e0*/  @!P0 IMAD.WIDE.U32 R116, R116, 0x30, R8.reuse ;  /* 0x0000003074748825 */ /* 0x100fe200078e0008 */
[----:B------:R-:W-:Y:S01]  /*128f0*/  @!UP0 UIMAD UR7, UR9, 0x50, URZ ;  /* 0x00000050090788a4 */ /* 0x000fe2000f8e023f */
[----:B------:R1:W-:Y:S01]  /*12900*/  @P0 STS.128 [R241+0x2800], RZ ;  /* 0x002800fff1000388 */ /* 0x0003e20000000c00 */
[----:B------:R-:W-:Y:S01]  /*12910*/  @!UP0 UIMAD UR4, UR9, 0x60, URZ ;  /* 0x00000060090488a4 */ /* 0x000fe2000f8e023f */
[--C-:B------:R-:W-:Y:S01]  /*12920*/  @!P0 IMAD.WIDE.U32 R42, R42, 0x50, R8.reuse ;  /* 0x000000502a2a8825 */ /* 0x100fe200078e0008 */
[----:B------:R-:W-:Y:S01]  /*12930*/  BSSY B0, `(.L_x_2562) ;  /* 0x00000aa000007945 */ /* 0x000fe20003800000 */
[----:B------:R-:W-:Y:S01]  /*12940*/  @!PT LDS RZ, [RZ] ;  /* 0x00000000fffff984 */ /* 0x000fe20000000800 */
[----:B------:R-:W-:Y:S01]  /*12950*/  @!PT LDS RZ, [RZ] ;  /* 0x00000000fffff984 */ /* 0x000fe20000000800 */
[----:B------:R-:W-:Y:S01]  /*12960*/  @!PT LDS RZ, [RZ] ;  /* 0x00000000fffff984 */ /* 0x000fe20000000800 */
[----:B------:R1:W-:Y:S02]  /*12970*/  @!P0 LDGSTS.E.BYPASS.LTC128B.128 [R241+0x2800], desc[UR20][R110.64] ;  /* 0x028000006ef18fae */ /* 0x0003e4000b901d54 */
[----:B------:R-:W-:-:S02]  /*12980*/  @!P0 IMAD.WIDE.U32 R114, R114, 0x60, R8 ;  /* 0x0000006072728825 */ /* 0x000fc400078e0008 */
[----:B------:R1:W-:Y:S02]  /*12990*/  @P0 STS.128 [R241+0x3000], RZ ;  /* 0x003000fff1000388 */ /* 0x0003e40000000c00 */
[----:B------:R-:W-:-:S04]  /*129a0*/  @!P0 IMAD.WIDE.U32 R50, R50, 0x70, R8 ;  /* 0x0000007032328825 */ /* 0x000fc800078e0008 */
[----:B------:R-:W-:-:S04]  /*129b0*/  @!P0 IMAD.WIDE.U32 R100, R100, 0x90, R8 ;  /* 0x0000009064648825 */ /* 0x000fc800078e0008 */
[----:B------:R-:W-:-:S04]  /*129c0*/  @!P0 IMAD.WIDE.U32 R102, R102, 0xa0, R8 ;  /* 0x000000a066668825 */ /* 0x000fc800078e0008 */
[----:B------:R-:W-:-:S04]  /*129d0*/  @!P0 IMAD.WIDE.U32 R104, R104, 0xb0, R8 ;  /* 0x000000b068688825 */ /* 0x000fc800078e0008 */
[----:B------:R-:W-:-:S04]  /*129e0*/  @!P0 IMAD.WIDE.U32 R112, R112, 0xc0, R8 ;  /* 0x000000c070708825 */ /* 0x000fc800078e0008 */
[----:B------:R-:W-:-:S04]  /*129f0*/  @!P0 IMAD.WIDE.U32 R106, R106, 0xd0, R8 ;  /* 0x000000d06a6a8825 */ /* 0x000fc800078e0008 */
[----:B------:R-:W-:Y:S02]  /*12a00*/  IMAD.U32 R9, RZ, RZ, UR8 ;  /* 0x00000008ff097e24 */ /* 0x000fe4000f8e00ff */
[----:B------:R-:W-:Y:S02]  /*12a10*/  IMAD.U32 R108, RZ, RZ, UR8 ;  /* 0x00000008ff6c7e24 */ /* 0x000fe4000f8e00ff */
[----:B------:R-:W-:Y:S01]  /*12a20*/  @!P0 IMAD.MOV.U32 R46, RZ, RZ, R67 ;  /* 0x000000ffff2e8224 */ /* 0x000fe200078e0043 */
[----:B------:R-:W-:Y:S01]  /*12a30*/  @!P0 LEA R9, P2, R9, R67, 0x5 ;  /* 0x0000004309098211 */ /* 0x000fe200078428ff */
[----:B------:R-:W-:Y:S02]  /*12a40*/  @!P0 IMAD.MOV.U32 R47, RZ, RZ, R66 ;  /* 0x000000ffff2f8224 */ /* 0x000fe400078e0042 */
[----:B--2---:R-:W-:Y:S02]  /*12a50*/  IMAD.U32 R26, RZ, RZ, UR8 ;  /* 0x00000008ff1a7e24 */ /* 0x004fe4000f8e00ff */
[----:B------:R-:W-:-:S02]  /*12a60*/  IMAD.U32 R12, RZ, RZ, UR8 ;  /* 0x00000008ff0c7e24 */ /* 0x000fc4000f8e00ff */
[----:B------:R-:W-:Y:S01]  /*12a70*/  IMAD.U32 R8, RZ, RZ, UR9 ;  /* 0x00000009ff087e24 */ /* 0x000fe2000f8e00ff */
[----:B------:R-:W-:Y:S01]  /*12a80*/  @!P0 LEA R26, P1, R26, R67, 0x6 ;  /* 0x000000431a1a8211 */ /* 0x000fe200078230ff */
[----:B------:R-:W-:-:S03]  /*12a90*/  @!P0 IMAD.WIDE.U32 R108, R108, 0xe0, R46 ;  /* 0x000000e06c6c8825 */ /* 0x000fc600078e002e */
[----:B------:R-:W-:Y:S01]  /*12aa0*/  @!P0 LEA.HI.X R8, R12, R66, R8, 0x5, P2 ;  /* 0x000000420c088211 */ /* 0x000fe200010f2c08 */
[----:B------:R-:W-:Y:S02]  /*12ab0*/  IMAD.U32 R46, RZ, RZ, UR8 ;  /* 0x00000008ff2e7e24 */ /* 0x000fe4000f8e00ff */
[----:B------:R-:W-:Y:S02]  /*12ac0*/  IMAD.U32 R24, RZ, RZ, UR8 ;  /* 0x00000008ff187e24 */ /* 0x000fe4000f8e00ff */
[----:B------:R-:W-:Y:S01]  /*12ad0*/  IMAD.U32 R25, RZ, RZ, UR9 ;  /* 0x00000009ff197e24 */ /* 0x000fe2000f8e00ff */
[----:B------:R-:W-:Y:S01]  /*12ae0*/  @!P0 LEA R46, P2, R46, R67, 0x7 ;  /* 0x000000432e2e8211 */ /* 0x000fe200078438ff */
[----:B------:R-:W-:-:S03]  /*12af0*/  IMAD.U32 R45, RZ, RZ, UR9 ;  /* 0x00000009ff2d7e24 */ /* 0x000fc6000f8e00ff */
[----:B------:R-:W-:Y:S02]  /*12b00*/  @!P0 LEA.HI.X R25, R24, R66, R25, 0x6, P1 ;  /* 0x0000004218198211 */ /* 0x000fe400008f3419 */
[C---:B------:R-:W-:Y:S02]  /*12b10*/  @!P0 IADD3 R24, P1, R5.reuse, R116, RZ ;  /* 0x0000007405188210 */ /* 0x040fe40007f3e0ff */
[----:B------:R-:W-:Y:S02]  /*12b20*/  @!P0 LEA.HI.X R45, R12, R66, R45, 0x7, P2 ;  /* 0x000000420c2d8211 */ /* 0x000fe400010f3c2d */
[C---:B------:R-:W-:Y:S02]  /*12b30*/  @!P0 IADD3 R30, P2, R5.reuse, R42, RZ ;  /* 0x0000002a051e8210 */ /* 0x040fe40007f5e0ff */
[----:B------:R-:W-:Y:S01]  /*12b40*/  @!P0 IADD3.X R12, R4, UR18, R117, P1, !PT ;  /* 0x00000012040c8c10 */ /* 0x000fe20008ffe475 */
[----:B------:R-:W-:Y:S01]  /*12b50*/  @!UP0 UIMAD UR18, UR9, 0x70, URZ ;  /* 0x00000070091288a4 */ /* 0x000fe2000f8e023f */
[----:B------:R-:W-:-:S02]  /*12b60*/  @!P0 IADD3 R38, P1, R5, R114, RZ ;  /* 0x0000007205268210 */ /* 0x000fc40007f3e0ff */
[C---:B------:R-:W-:Y:S01]  /*12b70*/  @!P0 IADD3.X R27, R4.reuse, UR7, R43, P2, !PT ;  /* 0x00000007041b8c10 */ /* 0x040fe200097fe42b */
[----:B------:R-:W-:Y:S01]  /*12b80*/  @!UP0 UIMAD UR7, UR9, 0x90, URZ ;  /* 0x00000090090788a4 */ /* 0x000fe2000f8e023f */
[C---:B------:R-:W-:Y:S02]  /*12b90*/  @!P0 IADD3 R43, P2, R5.reuse, R50, RZ ;  /* 0x00000032052b8210 */ /* 0x040fe40007f5e0ff */
[C---:B------:R-:W-:Y:S01]  /*12ba0*/  @!P0 IADD3.X R36, R4.reuse, UR4, R115, P1, !PT ;  /* 0x0000000404248c10 */ /* 0x040fe20008ffe473 */
[----:B------:R-:W-:Y:S01]  /*12bb0*/  @!UP0 UIMAD UR4, UR9, 0xa0, URZ ;  /* 0x000000a0090488a4 */ /* 0x000fe2000f8e023f */
        /* <DEDUP_REMOVED lines=10> */
[----:B------:R-:W-:Y:S02]  /*12c60*/  @!P0 IADD3.X R100, R4, UR18, R105, P1, !PT ;  /* 0x0000001204648c10 */ /* 0x000fe40008ffe469 */
[----:B------:R-:W-:-:S02]  /*12c70*/  @!P0 IADD3 R105, P1, R5, R106, RZ ;  /* 0x0000006a05698210 */ /* 0x000fc40007f3e0ff */
[C---:B------:R-:W-:Y:S02]  /*12c80*/  @!P0 IADD3.X R102, R4.reuse, UR7, R113, P2, !PT ;  /* 0x0000000704668c10 */ /* 0x040fe400097fe471 */
[C---:B------:R-:W-:Y:S02]  /*12c90*/  @!P0 IADD3 R9, P2, R5.reuse, R9, RZ ;  /* 0x0000000905098210 */ /* 0x040fe40007f5e0ff */
[C---:B------:R-:W-:Y:S01]  /*12ca0*/  @!P0 IADD3.X R104, R4.reuse, UR4, R107, P1, !PT ;  /* 0x0000000404688c10 */ /* 0x040fe20008ffe46b */
[----:B------:R-:W-:Y:S01]  /*12cb0*/  @!UP0 UIMAD UR4, UR9, 0xe0, URZ ;  /* 0x000000e0090488a4 */ /* 0x000fe2000f8e023f */
[C---:B------:R-:W-:Y:S01]  /*12cc0*/  @!P0 IADD3 R107, P1, R5.reuse, R108, RZ ;  /* 0x0000006c056b8210 */ /* 0x040fe20007f3e0ff */
[----:B------:R-:W-:Y:S01]  /*12cd0*/  @!P0 IMAD.X R8, R4, 0x1, R8, P2 ;  /* 0x0000000104088824 */ /* 0x000fe200010e0608 */
[----:B------:R-:W-:Y:S02]  /*12ce0*/  @!P0 IADD3 R26, P2, R5, R26, RZ ;  /* 0x0000001a051a8210 */ /* 0x000fe40007f5e0ff */
[----:B------:R-:W-:-:S02]  /*12cf0*/  @!P0 LEA R108, P3, R9, UR10, 0x1 ;  /* 0x0000000a096c8c11 */ /* 0x000fc4000f8608ff */
[C---:B------:R-:W-:Y:S01]  /*12d00*/  @!P0 IADD3.X R106, R4.reuse, UR4, R109, P1, !PT ;  /* 0x00000004046a8c10 */ /* 0x040fe20008ffe46d */
[----:B------:R-:W-:Y:S01]  /*12d10*/  @!P0 IMAD.X R25, R4, 0x1, R25, P2 ;  /* 0x0000000104198824 */ /* 0x000fe200010e0619 */
[----:B------:R-:W-:Y:S02]  /*12d20*/  @!P0 LEA.HI.X R109, R9, UR11, R8, 0x1, P3 ;  /* 0x0000000b096d8c11 */ /* 0x000fe400098f0c08 */
[----:B------:R-:W-:Y:S02]  /*12d30*/  @!P0 LEA R8, P1, R26, UR10, 0x1 ;  /* 0x0000000a1a088c11 */ /* 0x000fe4000f8208ff */
[----:B------:R-:W-:Y:S01]  /*12d40*/  @!P0 LEA R112, P2, R24, UR10, 0x1 ;  /* 0x0000000a18708c11 */ /* 0x000fe2000f8408ff */
[----:B------:R-:W-:Y:S01]  /*12d50*/  @!PT LDS RZ, [RZ] ;  /* 0x00000000fffff984 */ /* 0x000fe20000000800 */
[----:B------:R-:W-:Y:S01]  /*12d60*/  @!PT LDS RZ, [RZ] ;  /* 0x00000000fffff984 */ /* 0x000fe20000000800 */
[----:B------:R-:W-:Y:S01]  /*12d70*/  @!PT LDS RZ, [RZ] ;  /* 0x00000000fffff984 */ /* 0x000fe20000000800 */
[----:B------:R1:W-:Y:S01]  /*12d80*/  @!P0 LDGSTS.E.BYPASS.LTC128B.128 [R241+0x3000], desc[UR20][R108.64] ;  /* 0x030000006cf18fae */ /* 0x0003e2000b901d54 */
[----:B------:R-:W-:Y:S02]  /*12d90*/  @!P0 LEA.HI.X R9, R26, UR11, R25, 0x1, P1 ;  /* 0x0000000b1a098c11 */ /* 0x000fe400088f0c19 */
[----:B------:R-:W-:Y:S01]  /*12da0*/  @!P0 LEA.HI.X R113, R24, UR11, R12, 0x1, P2 ;  /* 0x0000000b18718c11 */ /* 0x000fe200090f0c0c */
[----:B------:R1:W-:Y:S01]  /*12db0*/  @P0 STS.128 [R241+0x3800], RZ ;  /* 0x003800fff1000388 */ /* 0x0003e20000000c00 */
[----:B------:R-:W-:-:S02]  /*12dc0*/  @!P0 IADD3 R46, P1, R5, R46, RZ ;  /* 0x0000002e052e8210 */ /* 0x000fc40007f3e0ff */
[----:B------:R-:W-:Y:S01]  /*12dd0*/  @!P0 LEA R24, P2, R38, UR10, 0x1 ;  /* 0x0000000a26188c11 */ /* 0x000fe2000f8408ff */
[----:B------:R-:W-:Y:S01]  /*12de0*/  @!PT LDS RZ, [RZ] ;  /* 0x00000000fffff984 */ /* 0x000fe20000000800 */
[----:B------:R-:W-:Y:S01]  /*12df0*/  @!PT LDS RZ, [RZ] ;  /* 0x00000000fffff984 */ /* 0x000fe20000000800 */
[----:B------:R-:W-:Y:S01]  /*12e00*/  @!PT LDS RZ, [RZ] ;  /* 0x00000000fffff984 */ /* 0x000fe20000000800 */
[----:B------:R1:W-:Y:S01]  /*12e10*/  @!P0 LDGSTS.E.BYPASS.LTC128B.128 [R241+0x3800], desc[UR20][R112.64] ;  /* 0x0380000070f18fae */ /* 0x0003e2000b901d54 */
[----:B------:R-:W-:Y:S01]  /*12e20*/  @!P0 LEA R26, P3, R30, UR10, 0x1 ;  /* 0x0000000a1e1a8c11 */ /* 0x000fe2000f8608ff */
[----:B------:R-:W-:Y:S01]  /*12e30*/  @!P0 IMAD.X R45, R4, 0x1, R45, P1 ;  /* 0x00000001042d8824 */ /* 0x000fe200008e062d */
[----:B------:R-:W-:Y:S01]  /*12e40*/  @!P0 LEA.HI.X R25, R38, UR11, R36, 0x1, P2 ;  /* 0x0000000b26198c11 */ /* 0x000fe200090f0c24 */
[----:B------:R1:W-:Y:S01]  /*12e50*/  @P0 STS.128 [R241+0x4000], RZ ;  /* 0x004000fff1000388 */ /* 0x0003e20000000c00 */
        /* <DEDUP_REMOVED lines=74> */
[----:B-1----:R-:W-:Y:S01]  /*13300*/  IMAD.U32 R8, RZ, RZ, UR8 ;  /* 0x00000008ff087e24 */ /* 0x002fe2000f8e00ff */
[----:B------:R-:W-:Y:S02]  /*13310*/  UIMAD UR4, UR9, 0xf0, URZ ;  /* 0x000000f0090478a4 */ /* 0x000fe4000f8e023f */
[----:B------:R-:W-:-:S04]  /*13320*/  LOP3.LUT R66, R67, R66, RZ, 0x3c, !PT ;  /* 0x0000004243427212 */ /* 0x000fc800078e3cff */
[----:B------:R-:W-:-:S03]  /*13330*/  LOP3.LUT R67, R67, R66, RZ, 0x3c, !PT ;  /* 0x0000004243437212 */ /* 0x000fc600078e3cff */
        /* <DEDUP_REMOVED lines=9> */
.L_x_2563:
[----:B------:R-:W-:Y:S05]  /*133d0*/  BSYNC B0 ;  /* 0x0000000000007941 */ /* 0x000fea0003800000 */
.L_x_2562:
[----:B------:R-:W0:Y:S01]  /*133e0*/  LDGDEPBAR ;  /* 0x00000000000079af */ /* 0x000e220000000000 */
[----:B------:R-:W-:-:S04]  /*133f0*/  LEA R250, P0, R5, R250, 0x1 ;  /* 0x000000fa05fa7211 */ /* 0x000fc800078008ff */
[----:B------:R-:W-:-:S09]  /*13400*/  LEA.HI.X R249, R5, R249, R4, 0x1, P0 ;  /* 0x000000f905f97211 */ /* 0x000fd200000f0c04 */
.L_x_2559:
[----:B------:R-:W-:Y:S01]  /*13410*/  FMNMX.FTZ R4, R0, R13, !PT ;  /* 0x0000000d00047209 */ /* 0x000fe20007810000 */
[----:B------:R-:W-:Y:S01]  /*13420*/  ULDC UR4, c[0x0][0x2ec] ;  /* 0x0000bb0000047ab9 */ /* 0x000fe20000000800 */
[----:B-1----:R-:W-:Y:S01]  /*13430*/  FMNMX.FTZ R8, R2, R29, !PT ;  /* 0x0000001d02087209 */ /* 0x002fe20007810000 */
[----:B--2---:R-:W-:Y:S01]  /*13440*/  LDSM.16.MT88.4 R24, [R230+0xa000] ;  /* 0x00a00000e618783b */ /* 0x004fe20000004200 */
        /* <DEDUP_REMOVED lines=16> */
[----:B------:R-:W-:Y:S02]  /*13550*/  MOV R164, R127 ;  /* 0x0000007f00a47202 */ /* 0x000fe40000000f00 */
        /* <DEDUP_REMOVED lines=120> */
[C---:B------:R-:W-:Y:S01]  /*13ce0*/  FMUL.FTZ R101, R118.reuse, UR4 ;  /* 0x0000000476657c20 */ /* 0x040fe20008410000 */
[----:B--2---:R-:W-:Y:S02]  /*13cf0*/  FMNMX.FTZ R119, R5, R119, !PT ;  /* 0x0000007705777209 */ /* 0x004fe40007810000 */
[----:B------:R-:W-:Y:S02]  /*13d00*/  FSEL R4, R118, RZ, P0 ;  /* 0x000000ff76047208 */ /* 0x000fe40000000000 */
[C---:B------:R-:W-:Y:S01]  /*13d10*/  FSETP.NEU.FTZ.AND P1, PT, R119.reuse, -INF , PT ;  /* 0xff8000007700780b */ /* 0x040fe20003f3d000 */
[----:B------:R-:W-:Y:S01]  /*13d20*/  FMUL.FTZ R117, R119, UR4 ;  /* 0x0000000477757c20 */ /* 0x000fe20008410000 */
[----:B------:R-:W-:Y:S01]  /*13d30*/  FSEL R101, R101, RZ, P0 ;  /* 0x000000ff65657208 */ /* 0x000fe20000000000 */
[----:B------:R-:W-:Y:S01]  /*13d40*/  FADD.FTZ R0, R0, -R4 ;  /* 0x8000000400007221 */ /* 0x000fe20000010000 */
[----:B------:R-:W-:-:S02]  /*13d50*/  FSEL R122, R119, RZ, P1 ;  /* 0x000000ff777a7208 */ /* 0x000fc40000800000 */
[----:B------:R-:W-:Y:S01]  /*13d60*/  FSEL R117, R117, RZ, P1 ;  /* 0x000000ff75757208 */ /* 0x000fe20000800000 */
[--C-:B------:R-:W-:Y:S01]  /*13d70*/  FFMA.FTZ R7, R7, UR4, -R101.reuse ;  /* 0x0000000407077c23 */ /* 0x100fe20008010865 */
[--C-:B------:R-:W-:Y:S01]  /*13d80*/  FFMA.FTZ R100, R13, UR4, -R101.reuse ;  /* 0x000000040d647c23 */ /* 0x100fe20008010865 */
[----:B------:R-:W-:Y:S01]  /*13d90*/  FADD.FTZ R122, R2, -R122 ;  /* 0x8000007a027a7221 */ /* 0x000fe20000010000 */
[----:B------:R-:W-:Y:S01]  /*13da0*/  FFMA.FTZ R67, R6, UR4, -R101 ;  /* 0x0000000406437c23 */ /* 0x000fe20008010865 */
[--C-:B------:R-:W-:Y:S01]  /*13db0*/  FFMA.FTZ R113, R17, UR4, -R117.reuse ;  /* 0x0000000411717c23 */ /* 0x100fe20008010875 */
[--C-:B------:R-:W-:Y:S01]  /*13dc0*/  FFMA.FTZ R109, R16, UR4, -R117.reuse ;  /* 0x00000004106d7c23 */ /* 0x100fe20008010875 */
[--C-:B------:R-:W-:Y:S01]  /*13dd0*/  FFMA.FTZ R107, R19, UR4, -R117.reuse ;  /* 0x00000004136b7c23 */ /* 0x100fe20008010875 */
[--C-:B------:R-:W-:Y:S01]  /*13de0*/  FFMA.FTZ R105, R15, UR4, -R117.reuse ;  /* 0x000000040f697c23 */ /* 0x100fe20008010875 */
[----:B------:R-:W-:Y:S01]  /*13df0*/  FFMA.FTZ R103, R18, UR4, -R117 ;  /* 0x0000000412677c23 */ /* 0x000fe20008010875 */
[----:B------:R-:W-:Y:S01]  /*13e00*/  FFMA.FTZ R66, R14, UR4, -R101 ;  /* 0x000000040e427c23 */ /* 0x000fe20008010865 */
[----:B------:R1:W-:Y:S01]  /*13e10*/  MUFU.EX2 R2, R7 ;  /* 0x0000000700027308 */ /* 0x0003e20000000800 */
[----:B------:R-:W2:Y:S01]  /*13e20*/  LDSM.16.MT88.4 R16, [R234+0xa000] ;  /* 0x00a00000ea10783b */ /* 0x000ea20000004200 */
[--C-:B------:R-:W-:Y:S01]  /*13e30*/  FFMA.FTZ R116, R29, UR4, -R117.reuse ;  /* 0x000000041d747c23 */ /* 0x100fe20008010875 */
[--C-:B------:R-:W-:Y:S01]  /*13e40*/  FFMA.FTZ R115, R35, UR4, -R117.reuse ;  /* 0x0000000423737c23 */ /* 0x100fe20008010875 */
[--C-:B------:R-:W-:Y:S01]  /*13e50*/  FFMA.FTZ R114, R37, UR4, -R117.reuse ;  /* 0x0000000425727c23 */ /* 0x100fe20008010875 */
[----:B------:R-:W-:Y:S01]  /*13e60*/  LDSM.16.MT88.4 R12, [R231+0xa000] ;  /* 0x00a00000e70c783b */ /* 0x000fe20000004200 */
[----:B------:R-:W-:Y:S01]  /*13e70*/  FMUL.FTZ R122, R122, UR4 ;  /* 0x000000047a7a7c20 */ /* 0x000fe20008410000 */
[----:B------:R-:W-:Y:S01]  /*13e80*/  FMUL.FTZ R0, R0, UR4 ;  /* 0x0000000400007c20 */ /* 0x000fe20008410000 */
        /* <DEDUP_REMOVED lines=9> */
[----:B-1----:R-:W1:Y:S01]  /*13f20*/  LDSM.16.MT88.4 R4, [R232+0xa000] ;  /* 0x00a00000e804783b */ /* 0x002e620000004200 */
[----:B------:R-:W-:Y:S01]  /*13f30*/  FFMA.FTZ R125, R28, UR4, -R101 ;  /* 0x000000041c7d7c23 */ /* 0x000fe20008010865 */
[----:B------:R-:W-:Y:S01]  /*13f40*/  FFMA.FTZ R111, R34, UR4, -R117 ;  /* 0x00000004226f7c23 */ /* 0x000fe20008010875 */
[--C-:B------:R-:W-:Y:S01]  /*13f50*/  FFMA.FTZ R127, R32, UR4, -R101.reuse ;  /* 0x00000004207f7c23 */ /* 0x100fe20008010865 */
[----:B------:R-:W-:Y:S01]  /*13f60*/  FFMA.FTZ R128, R33, UR4, -R101 ;  /* 0x0000000421807c23 */ /* 0x000fe20008010865 */
[----:B------:R-:W-:Y:S01]  /*13f70*/  FFMA.FTZ R110, R41, UR4, -R117 ;  /* 0x00000004296e7c23 */ /* 0x000fe20008010875 */
[----:B------:R-:W4:Y:S01]  /*13f80*/  LDSM.16.MT88.4 R32, [R234+0xa800] ;  /* 0x00a80000ea20783b */ /* 0x000f220000004200 */
[----:B------:R-:W-:Y:S01]  /*13f90*/  MUFU.EX2 R114, R114 ;  /* 0x0000007200727308 */ /* 0x000fe20000000800 */
[----:B------:R-:W-:Y:S01]  /*13fa0*/  FFMA.FTZ R129, R40, UR4, -R101 ;  /* 0x0000000428817c23 */ /* 0x000fe20008010865 */
[----:B------:R-:W-:Y:S01]  /*13fb0*/  FFMA.FTZ R130, R44, UR4, -R117 ;  /* 0x000000042c827c23 */ /* 0x000fe20008010875 */
[----:B------:R-:W-:Y:S01]  /*13fc0*/  LDSM.16.MT88.4 R40, [R232+0xa800] ;  /* 0x00a80000e828783b */ /* 0x000fe20000004200 */
[--C-:B------:R-:W-:Y:S01]  /*13fd0*/  FFMA.FTZ R178, R178, UR4, -R101.reuse ;  /* 0x00000004b2b27c23 */ /* 0x100fe20008010865 */
[--C-:B------:R-:W-:Y:S01]  /*13fe0*/  FFMA.FTZ R185, R185, UR4, -R101.reuse ;  /* 0x00000004b9b97c23 */ /* 0x100fe20008010865 */
[--C-:B------:R-:W-:Y:S01]  /*13ff0*/  FFMA.FTZ R186, R186, UR4, -R101.reuse ;  /* 0x00000004baba7c23 */ /* 0x100fe20008010865 */
[----:B------:R-:W-:Y:S01]  /*14000*/  LDSM.16.MT88.4 R44, [R231+0xa800] ;  /* 0x00a80000e72c783b */ /* 0x000fe20000004200 */
[----:B------:R-:W5:Y:S01]  /*14010*/  MUFU.EX2 R113, R113 ;  /* 0x0000007100717308 */ /* 0x000f620000000800 */
[----:B---3--:R-:W-:Y:S01]  /*14020*/  F2FP.F16.F32.PACK_AB R8, R115, R116 ;  /* 0x000000747308723e */ /* 0x008fe200000000ff */
[--C-:B------:R-:W-:Y:S01]  /*14030*/  FFMA.FTZ R188, R188, UR4, -R101.reuse ;  /* 0x00000004bcbc7c23 */ /* 0x100fe20008010865 */
[----:B------:R-:W-:Y:S01]  /*14040*/  FFMA.FTZ R190, R190, UR4, -R101 ;  /* 0x00000004bebe7c23 */ /* 0x000fe20008010865 */
[--C-:B------:R-:W-:Y:S01]  /*14050*/  FFMA.FTZ R179, R179, UR4, -R117.reuse ;  /* 0x00000004b3b37c23 */ /* 0x100fe20008010875 */
[----:B------:R-:W-:Y:S01]  /*14060*/  FFMA.FTZ R182, R182, UR4, -R117 ;  /* 0x00000004b6b67c23 */ /* 0x000fe20008010875 */
[--C-:B------:R-:W-:Y:S01]  /*14070*/  FFMA.FTZ R191, R191, UR4, -R101.reuse ;  /* 0x00000004bfbf7c23 */ /* 0x100fe20008010865 */
[--C-:B------:R-:W-:Y:S01]  /*14080*/  FFMA.FTZ R189, R189, UR4, -R101.reuse ;  /* 0x00000004bdbd7c23 */ /* 0x100fe20008010865 */
[----:B------:R-:W-:Y:S01]  /*14090*/  MUFU.EX2 R100, R100 ;  /* 0x0000006400647308 */ /* 0x000fe20000000800 */
[--C-:B------:R-:W-:Y:S01]  /*140a0*/  FFMA.FTZ R187, R187, UR4, -R101.reuse ;  /* 0x00000004bbbb7c23 */ /* 0x100fe20008010865 */
[----:B------:R-:W-:Y:S01]  /*140b0*/  FFMA.FTZ R183, R183, UR4, -R101 ;  /* 0x00000004b7b77c23 */ /* 0x000fe20008010865 */
[--C-:B------:R-:W-:Y:S01]  /*140c0*/  FFMA.FTZ R184, R184, UR4, -R117.reuse ;  /* 0x00000004b8b87c23 */ /* 0x100fe20008010875 */
[--C-:B------:R-:W-:Y:S01]  /*140d0*/  FFMA.FTZ R192, R192, UR4, -R117.reuse ;  /* 0x00000004c0c07c23 */ /* 0x100fe20008010875 */
[--C-:B------:R-:W-:Y:S01]  /*140e0*/  FFMA.FTZ R194, R194, UR4, -R117.reuse ;  /* 0x00000004c2c27c23 */ /* 0x100fe20008010875 */
[----:B------:R-:W-:Y:S01]  /*140f0*/  FFMA.FTZ R193, R193, UR4, -R117 ;  /* 0x00000004c1c17c23 */ /* 0x000fe20008010875 */
[--C-:B------:R-:W-:Y:S01]  /*14100*/  FFMA.FTZ R176, R176, UR4, -R101.reuse ;  /* 0x00000004b0b07c23 */ /* 0x100fe20008010865 */
[----:B------:R-:W3:Y:S01]  /*14110*/  MUFU.EX2 R67, R67 ;  /* 0x0000004300437308 */ /* 0x000ee20000000800 */
[----:B-----5:R-:W-:Y:S01]  /*14120*/  F2FP.F16.F32.PACK_AB R10, R113, R114 ;  /* 0x00000072710a723e */ /* 0x020fe200000000ff */
[--C-:B------:R-:W-:Y:S01]  /*14130*/  FFMA.FTZ R175, R175, UR4, -R101.reuse ;  /* 0x00000004afaf7c23 */ /* 0x100fe20008010865 */
[--C-:B------:R-:W-:Y:S01]  /*14140*/  FFMA.FTZ R174, R174, UR4, -R101.reuse ;  /* 0x00000004aeae7c23 */ /* 0x100fe20008010865 */
[----:B------:R-:W-:Y:S01]  /*14150*/  FFMA.FTZ R173, R173, UR4, -R101 ;  /* 0x00000004adad7c23 */ /* 0x000fe20008010865 */
[--C-:B------:R-:W-:Y:S01]  /*14160*/  FFMA.FTZ R181, R181, UR4, -R117.reuse ;  /* 0x00000004b5b57c23 */ /* 0x100fe20008010875 */
[--C-:B------:R-:W-:Y:S01]  /*14170*/  FFMA.FTZ R180, R180, UR4, -R117.reuse ;  /* 0x00000004b4b47c23 */ /* 0x100fe20008010875 */
[--C-:B------:R-:W-:Y:S01]  /*14180*/  FFMA.FTZ R177, R177, UR4, -R117.reuse ;  /* 0x00000004b1b17c23 */ /* 0x100fe20008010875 */
[----:B------:R-:W5:Y:S01]  /*14190*/  MUFU.EX2 R66, R66 ;  /* 0x0000004200427308 */ /* 0x000f620000000800 */
[----:B------:R-:W-:Y:S01]  /*141a0*/  FFMA.FTZ R172, R172, UR4, -R117 ;  /* 0x00000004acac7c23 */ /* 0x000fe20008010875 */
[--C-:B------:R-:W-:Y:S01]  /*141b0*/  FFMA.FTZ R169, R169, UR4, -R101.reuse ;  /* 0x00000004a9a97c23 */ /* 0x100fe20008010865 */
[--C-:B------:R-:W-:Y:S01]  /*141c0*/  FFMA.FTZ R168, R168, UR4, -R101.reuse ;  /* 0x00000004a8a87c23 */ /* 0x100fe20008010865 */
[--C-:B------:R-:W-:Y:S01]  /*141d0*/  FFMA.FTZ R131, R131, UR4, -R101.reuse ;  /* 0x0000000483837c23 */ /* 0x100fe20008010865 */
[----:B------:R-:W-:Y:S01]  /*141e0*/  FFMA.FTZ R126, R126, UR4, -R101 ;  /* 0x000000047e7e7c23 */ /* 0x000fe20008010865 */
[--C-:B------:R-:W-:Y:S01]  /*141f0*/  FFMA.FTZ R171, R171, UR4, -R117.reuse ;  /* 0x00000004abab7c23 */ /* 0x100fe20008010875 */
[--C-:B------:R-:W-:Y:S01]  /*14200*/  FFMA.FTZ R170, R170, UR4, -R117.reuse ;  /* 0x00000004aaaa7c23 */ /* 0x100fe20008010875 */
[----:B------:R-:W2:Y:S01]  /*14210*/  MUFU.EX2 R122, R122 ;  /* 0x0000007a007a7308 */ /* 0x000ea20000000800 */
[----:B---3--:R-:W-:Y:S01]  /*14220*/  F2FP.F16.F32.PACK_AB R9, R67, R100 ;  /* 0x000000644309723e */ /* 0x008fe200000000ff */
[--C-:B------:R-:W-:Y:S01]  /*14230*/  FFMA.FTZ R124, R124, UR4, -R117.reuse ;  /* 0x000000047c7c7c23 */ /* 0x100fe20008010875 */
[----:B------:R-:W-:Y:S01]  /*14240*/  FFMA.FTZ R68, R68, UR4, -R117 ;  /* 0x0000000444447c23 */ /* 0x000fe20008010875 */
[--C-:B------:R-:W-:Y:S01]  /*14250*/  FFMA.FTZ R80, R80, UR4, -R101.reuse ;  /* 0x0000000450507c23 */ /* 0x100fe20008010865 */
[--C-:B------:R-:W-:Y:S01]  /*14260*/  FFMA.FTZ R58, R58, UR4, -R101.reuse ;  /* 0x000000043a3a7c23 */ /* 0x100fe20008010865 */
[--C-:B------:R-:W-:Y:S01]  /*14270*/  FFMA.FTZ R79, R79, UR4, -R101.reuse ;  /* 0x000000044f4f7c23 */ /* 0x100fe20008010865 */
[----:B------:R-:W-:Y:S01]  /*14280*/  FFMA.FTZ R57, R57, UR4, -R101 ;  /* 0x0000000439397c23 */ /* 0x000fe20008010865 */
[----:B------:R3:W1:Y:S01]  /*14290*/  MUFU.EX2 R121, R0 ;  /* 0x0000000000797308 */ /* 0x0006620000000800 */
[----:B-----5:R-:W-:Y:S01]  /*142a0*/  F2FP.F16.F32.PACK_AB R11, R2, R66 ;  /* 0x00000042020b723e */ /* 0x020fe200000000ff */
[--C-:B------:R-:W-:Y:S01]  /*142b0*/  FFMA.FTZ R89, R89, UR4, -R117.reuse ;  /* 0x0000000459597c23 */ /* 0x100fe20008010875 */
[--C-:B------:R-:W-:Y:S01]  /*142c0*/  FFMA.FTZ R63, R63, UR4, -R117.reuse ;  /* 0x000000043f3f7c23 */ /* 0x100fe20008010875 */
[--C-:B------:R-:W-:Y:S01]  /*142d0*/  FFMA.FTZ R88, R88, UR4, -R117.reuse ;  /* 0x0000000458587c23 */ /* 0x100fe20008010875 */
[----:B------:R-:W-:Y:S01]  /*142e0*/  FFMA.FTZ R62, R62, UR4, -R117 ;  /* 0x000000043e3e7c23 */ /* 0x000fe20008010875 */
[--C-:B------:R-:W-:Y:S01]  /*142f0*/  FFMA.FTZ R78, R78, UR4, -R101.reuse ;  /* 0x000000044e4e7c23 */ /* 0x100fe20008010865 */
[----:B------:R-:W-:Y:S01]  /*14300*/  FFMA.FTZ R56, R56, UR4, -R101 ;  /* 0x0000000438387c23 */ /* 0x000fe20008010865 */
[----:B------:R-:W-:Y:S01]  /*14310*/  MUFU.EX2 R112, R112 ;  /* 0x0000007000707308 */ /* 0x000fe20000000800 */
[-C--:B--2---:R-:W-:Y:S01]  /*14320*/  FMUL.FTZ R21, R161, R122.reuse ;  /* 0x0000007aa1157220 */ /* 0x084fe20000410000 */
[-C--:B------:R-:W-:Y:S01]  /*14330*/  FMUL.FTZ R28, R152, R122.reuse ;  /* 0x0000007a981c7220 */ /* 0x080fe20000410000 */
[-C--:B------:R-:W-:Y:S01]  /*14340*/  FMUL.FTZ R29, R153, R122.reuse ;  /* 0x0000007a991d7220 */ /* 0x080fe20000410000 */
[-C--:B------:R-:W-:Y:S01]  /*14350*/  FMUL.FTZ R36, R144, R122.reuse ;  /* 0x0000007a90247220 */ /* 0x080fe20000410000 */
[-C--:B------:R-:W-:Y:S01]  /*14360*/  FMUL.FTZ R37, R145, R122.reuse ;  /* 0x0000007a91257220 */ /* 0x080fe20000410000 */
[-C--:B------:R-:W-:Y:S01]  /*14370*/  FMUL.FTZ R156, R156, R122.reuse ;  /* 0x0000007a9c9c7220 */ /* 0x080fe20000410000 */
[-C--:B------:R-:W-:Y:S01]  /*14380*/  FMUL.FTZ R157, R157, R122.reuse ;  /* 0x0000007a9d9d7220 */ /* 0x080fe20000410000 */
[-C--:B------:R-:W-:Y:S01]  /*14390*/  FMUL.FTZ R148, R148, R122.reuse ;  /* 0x0000007a94947220 */ /* 0x080fe20000410000 */
[----:B---3--:R-:W-:Y:S01]  /*143a0*/  FFMA.FTZ R0, R20, UR4, -R117 ;  /* 0x0000000414007c23 */ /* 0x008fe20008010875 */
[-C--:B------:R-:W-:Y:S01]  /*143b0*/  FMUL.FTZ R20, R160, R122.reuse ;  /* 0x0000007aa0147220 */ /* 0x080fe20000410000 */
[-C--:B-1----:R-:W-:Y:S01]  /*143c0*/  FMUL.FTZ R22, R162, R121.reuse ;  /* 0x00000079a2167220 */ /* 0x082fe20000410000 */
        /* <DEDUP_REMOVED lines=23> */
[----:B------:R-:W-:Y:S01]  /*14540*/  MUFU.EX2 R111, R111 ;  /* 0x0000006f006f7308 */ /* 0x000fe20000000800 */
[--C-:B------:R-:W-:Y:S01]  /*14550*/  FFMA.FTZ R144, R164, UR4, -R101.reuse ;  /* 0x00000004a4907c23 */ /* 0x100fe20008010865 */
[--C-:B------:R-:W-:Y:S01]  /*14560*/  FFMA.FTZ R145, R215, UR4, -R101.reuse ;  /* 0x00000004d7917c23 */ /* 0x100fe20008010865 */
[----:B------:R-:W-:Y:S01]  /*14570*/  FFMA.FTZ R152, R208, UR4, -R101 ;  /* 0x00000004d0987c23 */ /* 0x000fe20008010865 */
[--C-:B------:R-:W-:Y:S01]  /*14580*/  FFMA.FTZ R146, R214, UR4, -R117.reuse ;  /* 0x00000004d6927c23 */ /* 0x100fe20008010875 */
[C---:B------:R-:W-:Y:S01]  /*14590*/  HMMA.16816.F32 R28, R8.reuse, R4, R28 ;  /* 0x00000004081c723c */ /* 0x040fe2000000181c */
[----:B------:R-:W-:Y:S01]  /*145a0*/  FFMA.FTZ R147, R247, UR4, -R117 ;  /* 0x00000004f7937c23 */ /* 0x000fe20008010875 */
[--C-:B------:R-:W-:Y:S01]  /*145b0*/  FFMA.FTZ R163, R197, UR4, -R101.reuse ;  /* 0x00000004c5a37c23 */ /* 0x100fe20008010865 */
[----:B------:R-:W-:Y:S01]  /*145c0*/  MUFU.EX2 R110, R110 ;  /* 0x0000006e006e7308 */ /* 0x000fe20000000800 */
[----:B------:R-:W-:Y:S01]  /*145d0*/  FFMA.FTZ R164, R196, UR4, -R101 ;  /* 0x00000004c4a47c23 */ /* 0x000fe20008010865 */
[--C-:B------:R-:W-:Y:S01]  /*145e0*/  FFMA.FTZ R153, R209, UR4, -R117.reuse ;  /* 0x00000004d1997c23 */ /* 0x100fe20008010875 */
[C---:B------:R-:W-:Y:S01]  /*145f0*/  HMMA.16816.F32 R36, R8.reuse, R12, R36 ;  /* 0x0000000c0824723c */ /* 0x040fe20000001824 */
[--C-:B------:R-:W-:Y:S01]  /*14600*/  FFMA.FTZ R154, R207, UR4, -R117.reuse ;  /* 0x00000004cf9a7c23 */ /* 0x100fe20008010875 */
[--C-:B------:R-:W-:Y:S01]  /*14610*/  FFMA.FTZ R155, R206, UR4, -R117.reuse ;  /* 0x00000004ce9b7c23 */ /* 0x100fe20008010875 */
[--C-:B------:R-:W-:Y:S01]  /*14620*/  FFMA.FTZ R160, R200, UR4, -R117.reuse ;  /* 0x00000004c8a07c23 */ /* 0x100fe20008010875 */
[--C-:B------:R-:W-:Y:S01]  /*14630*/  FFMA.FTZ R161, R199, UR4, -R117.reuse ;  /* 0x00000004c7a17c23 */ /* 0x100fe20008010875 */
[----:B------:R-:W1:Y:S01]  /*14640*/  MUFU.EX2 R109, R109 ;  /* 0x0000006d006d7308 */ /* 0x000e620000000800 */
[C---:B------:R-:W-:Y:S01]  /*14650*/  HMMA.16816.F32 R16, R8.reuse, R18, R156 ;  /* 0x000000120810723c */ /* 0x040fe2000000189c */
[----:B------:R-:W-:Y:S01]  /*14660*/  FFMA.FTZ R162, R198, UR4, -R117 ;  /* 0x00000004c6a27c23 */ /* 0x000fe20008010875 */
[----:B------:R-:W-:Y:S01]  /*14670*/  FFMA.FTZ R116, R252, R122, R116 ;  /* 0x0000007afc747223 */ /* 0x000fe20000010074 */
[----:B------:R-:W-:Y:S01]  /*14680*/  FFMA.FTZ R100, R251, R121, R100 ;  /* 0x00000079fb647223 */ /* 0x000fe20000010064 */
[--C-:B------:R-:W-:Y:S01]  /*14690*/  FFMA.FTZ R77, R77, UR4, -R101.reuse ;  /* 0x000000044d4d7c23 */ /* 0x100fe20008010865 */
[--C-:B------:R-:W-:Y:S01]  /*146a0*/  FFMA.FTZ R55, R55, UR4, -R101.reuse ;  /* 0x0000000437377c23 */ /* 0x100fe20008010865 */
[C---:B------:R-:W-:Y:S01]  /*146b0*/  HMMA.16816.F32 R4, R8.reuse, R6, R148 ;  /* 0x000000060804723c */ /* 0x040fe20000001894 */
[----:B------:R-:W-:Y:S01]  /*146c0*/  MUFU.EX2 R125, R125 ;  /* 0x0000007d007d7308 */ /* 0x000fe20000000800 */
[--C-:B------:R-:W-:Y:S01]  /*146d0*/  FFMA.FTZ R156, R205, UR4, -R101.reuse ;  /* 0x00000004cd9c7c23 */ /* 0x100fe20008010865 */
[--C-:B------:R-:W-:Y:S01]  /*146e0*/  FFMA.FTZ R157, R202, UR4, -R101.reuse ;  /* 0x00000004ca9d7c23 */ /* 0x100fe20008010865 */
[--C-:B------:R-:W-:Y:S01]  /*146f0*/  FFMA.FTZ R158, R203, UR4, -R101.reuse ;  /* 0x00000004cb9e7c23 */ /* 0x100fe20008010865 */
[--C-:B------:R-:W-:Y:S01]  /*14700*/  FFMA.FTZ R159, R201, UR4, -R101.reuse ;  /* 0x00000004c99f7c23 */ /* 0x100fe20008010865 */
[C---:B------:R-:W-:Y:S01]  /*14710*/  HMMA.16816.F32 R12, R8.reuse, R14, R140 ;  /* 0x0000000e080c723c */ /* 0x040fe2000000188c */
[--C-:B------:R-:W-:Y:S01]  /*14720*/  FFMA.FTZ R149, R213, UR4, -R101.reuse ;  /* 0x00000004d5957c23 */ /* 0x100fe20008010865 */
[--C-:B------:R-:W-:Y:S01]  /*14730*/  FFMA.FTZ R150, R210, UR4, -R101.reuse ;  /* 0x00000004d2967c23 */ /* 0x100fe20008010865 */
[----:B------:R-:W2:Y:S01]  /*14740*/  MUFU.EX2 R127, R127 ;  /* 0x0000007f007f7308 */ /* 0x000ea20000000800 */
[----:B-1----:R-:W-:Y:S01]  /*14750*/  F2FP.F16.F32.PACK_AB R50, R109, R110 ;  /* 0x0000006e6d32723e */ /* 0x002fe200000000ff */
[----:B------:R-:W-:Y:S01]  /*14760*/  FFMA.FTZ R151, R211, UR4, -R101 ;  /* 0x00000004d3977c23 */ /* 0x000fe20008010865 */
[C---:B------:R-:W-:Y:S01]  /*14770*/  HMMA.16816.F32 R136, R8.reuse, R24, R136 ;  /* 0x000000180888723c */ /* 0x040fe20000001888 */
[----:B------:R-:W-:Y:S01]  /*14780*/  FFMA.FTZ R140, R48, UR4, -R117 ;  /* 0x00000004308c7c23 */ /* 0x000fe20008010875 */
[----:B------:R-:W-:Y:S01]  /*14790*/  F2FP.F16.F32.PACK_AB R48, R111, R112 ;  /* 0x000000706f30723e */ /* 0x000fe200000000ff */
[--C-:B------:R-:W-:Y:S01]  /*147a0*/  FFMA.FTZ R142, R165, UR4, -R101.reuse ;  /* 0x00000004a58e7c23 */ /* 0x100fe20008010865 */
[----:B------:R-:W-:Y:S01]  /*147b0*/  FFMA.FTZ R143, R248, UR4, -R101 ;  /* 0x00000004f88f7c23 */ /* 0x000fe20008010865 */
[----:B------:R-:W-:Y:S01]  /*147c0*/  MUFU.EX2 R128, R128 ;  /* 0x0000008000807308 */ /* 0x000fe20000000800 */
[----:B------:R-:W-:Y:S01]  /*147d0*/  HMMA.16816.F32 R132, R8, R26, R132 ;  /* 0x0000001a0884723c */ /* 0x000fe20000001884 */
[----:B------:R-:W1:Y:S01]  /*147e0*/  LDSM.16.MT88.4 R8, [R230+0xa800] ;  /* 0x00a80000e608783b */ /* 0x000e620000004200 */
[--C-:B------:R-:W-:Y:S01]  /*147f0*/  FFMA.FTZ R141, R204, UR4, -R117.reuse ;  /* 0x00000004cc8d7c23 */ /* 0x100fe20008010875 */
[----:B------:R-:W-:Y:S01]  /*14800*/  FFMA.FTZ R148, R212, UR4, -R117 ;  /* 0x00000004d4947c23 */ /* 0x000fe20008010875 */
[----:B------:R-:W-:Y:S01]  /*14810*/  FFMA.FTZ R165, R195, UR4, -R101 ;  /* 0x00000004c3a57c23 */ /* 0x000fe20008010865 */
[----:B------:R-:W3:Y:S01]  /*14820*/  LDSM.16.MT88.4 R24, [R234+0xb000] ;  /* 0x00b00000ea18783b */ /* 0x000ee20000004200 */
[----:B------:R-:W-:Y:S01]  /*14830*/  FADD.FTZ R116, R115, R116 ;  /* 0x0000007473747221 */ /* 0x000fe20000010000 */
[----:B------:R-:W5:Y:S01]  /*14840*/  MUFU.EX2 R129, R129 ;  /* 0x0000008100817308 */ /* 0x000f620000000800 */
[----:B--2---:R-:W-:Y:S01]  /*14850*/  F2FP.F16.F32.PACK_AB R49, R127, R125 ;  /* 0x0000007d7f31723e */ /* 0x004fe200000000ff */
[----:B------:R-:W-:Y:S01]  /*14860*/  FADD.FTZ R100, R67, R100 ;  /* 0x0000006443647221 */ /* 0x000fe20000010000 */
[----:B------:R-:W-:Y:S01]  /*14870*/  FADD.FTZ R116, R114, R116 ;  /* 0x0000007472747221 */ /* 0x000fe20000010000 */
[--C-:B------:R-:W-:Y:S01]  /*14880*/  FFMA.FTZ R87, R87, UR4, -R117.reuse ;  /* 0x0000000457577c23 */ /* 0x100fe20008010875 */
[--C-:B------:R-:W-:Y:S01]  /*14890*/  FFMA.FTZ R61, R61, UR4, -R117.reuse ;  /* 0x000000043d3d7c23 */ /* 0x100fe20008010875 */
[----:B------:R-:W-:Y:S01]  /*148a0*/  FADD.FTZ R66, R66, R100 ;  /* 0x0000006442427221 */ /* 0x000fe20000010000 */
[----:B------:R-:W-:Y:S01]  /*148b0*/  FADD.FTZ R113, R113, R116 ;  /* 0x0000007471717221 */ /* 0x000fe20000010000 */
[----:B------:R-:W2:Y:S01]  /*148c0*/  MUFU.EX2 R108, R108 ;  /* 0x0000006c006c7308 */ /* 0x000ea20000000800 */
[----:B------:R-:W-:Y:S01]  /*148d0*/  FFMA.FTZ R86, R86, UR4, -R117 ;  /* 0x0000000456567c23 */ /* 0x000fe20008010875 */
[----:B------:R-:W-:Y:S01]  /*148e0*/  FADD.FTZ R66, R2, R66 ;  /* 0x0000004202427221 */ /* 0x000fe20000010000 */
[----:B------:R-:W-:Y:S01]  /*148f0*/  FADD.FTZ R113, R112, R113 ;  /* 0x0000007170717221 */ /* 0x000fe20000010000 */
[----:B------:R-:W-:Y:S01]  /*14900*/  FFMA.FTZ R60, R60, UR4, -R117 ;  /* 0x000000043c3c7c23 */ /* 0x000fe20008010875 */
[----:B------:R-:W-:Y:S01]  /*14910*/  FFMA.FTZ R76, R76, UR4, -R101 ;  /* 0x000000044c4c7c23 */ /* 0x000fe20008010865 */
[----:B------:R-:W-:Y:S01]  /*14920*/  FADD.FTZ R125, R125, R66 ;  /* 0x000000427d7d7221 */ /* 0x000fe20000010000 */
[----:B------:R-:W-:Y:S01]  /*14930*/  FADD.FTZ R113, R111, R113 ;  /* 0x000000716f717221 */ /* 0x000fe20000010000 */
[----:B------:R-:W1:Y:S01]  /*14940*/  MUFU.EX2 R107, R107 ;  /* 0x0000006b006b7308 */ /* 0x000e620000000800 */
[----:B-----5:R-:W-:Y:S01]  /*14950*/  F2FP.F16.F32.PACK_AB R51, R129, R128 ;  /* 0x000000808133723e */ /* 0x020fe200000000ff */
[----:B------:R-:W-:Y:S01]  /*14960*/  FADD.FTZ R125, R127, R125 ;  /* 0x0000007d7f7d7221 */ /* 0x000fe20000010000 */
[----:B------:R-:W-:Y:S01]  /*14970*/  FADD.FTZ R113, R110, R113 ;  /* 0x000000716e717221 */ /* 0x000fe20000010000 */
[--C-:B------:R-:W-:Y:S01]  /*14980*/  FFMA.FTZ R54, R54, UR4, -R101.reuse ;  /* 0x0000000436367c23 */ /* 0x100fe20008010865 */
[----:B------:R-:W-:Y:S01]  /*14990*/  FFMA.FTZ R75, R75, UR4, -R101 ;  /* 0x000000044b4b7c23 */ /* 0x000fe20008010865 */
[----:B------:R-:W-:Y:S01]  /*149a0*/  FADD.FTZ R125, R128, R125 ;  /* 0x0000007d807d7221 */ /* 0x000fe20000010000 */
[----:B------:R-:W-:Y:S01]  /*149b0*/  FADD.FTZ R109, R109, R113 ;  /* 0x000000716d6d7221 */ /* 0x000fe20000010000 */
[----:B------:R-:W5:Y:S01]  /*149c0*/  MUFU.EX2 R106, R106 ;  /* 0x0000006a006a7308 */ /* 0x000f620000000800 */
[C---:B----4-:R-:W-:Y:S01]  /*149d0*/  HMMA.16816.F32 R20, R48.reuse, R32, R20 ;  /* 0x000000203014723c */ /* 0x050fe20000001814 */
[----:B------:R-:W-:Y:S01]  /*149e0*/  FADD.FTZ R125, R129, R125 ;  /* 0x0000007d817d7221 */ /* 0x000fe20000010000 */
[----:B--2---:R-:W-:Y:S01]  /*149f0*/  FADD.FTZ R109, R108, R109 ;  /* 0x0000006d6c6d7221 */ /* 0x004fe20000010000 */
[----:B------:R-:W-:Y:S01]  /*14a00*/  FFMA.FTZ R53, R53, UR4, -R101 ;  /* 0x0000000435357c23 */ /* 0x000fe20008010865 */
[--C-:B------:R-:W-:Y:S01]  /*14a10*/  FFMA.FTZ R85, R85, UR4, -R117.reuse ;  /* 0x0000000455557c23 */ /* 0x100fe20008010875 */
[----:B------:R-:W-:Y:S01]  /*14a20*/  FFMA.FTZ R66, R69, UR4, -R117 ;  /* 0x0000000445427c23 */ /* 0x000fe20008010875 */
[C---:B------:R-:W-:Y:S01]  /*14a30*/  HMMA.16816.F32 R16, R48.reuse, R34, R16 ;  /* 0x000000223010723c */ /* 0x040fe20000001810 */
[----:B------:R-:W-:Y:S01]  /*14a40*/  MUFU.EX2 R105, R105 ;  /* 0x0000006900697308 */ /* 0x000fe20000000800 */
[----:B------:R-:W-:Y:S01]  /*14a50*/  LDSM.16.MT88.4 R32, [R232+0xb000] ;  /* 0x00b00000e820783b */ /* 0x000fe20000004200 */
[----:B-1----:R-:W-:Y:S01]  /*14a60*/  FADD.FTZ R109, R107, R109 ;  /* 0x0000006d6b6d7221 */ /* 0x002fe20000010000 */
[----:B------:R-:W-:Y:S01]  /*14a70*/  FFMA.FTZ R59, R59, UR4, -R117 ;  /* 0x000000043b3b7c23 */ /* 0x000fe20008010875 */
[--C-:B------:R-:W-:Y:S01]  /*14a80*/  FFMA.FTZ R69, R91, UR4, -R101.reuse ;  /* 0x000000045b457c23 */ /* 0x100fe20008010865 */
[C---:B------:R-:W-:Y:S01]  /*14a90*/  HMMA.16816.F32 R136, R48.reuse, R8, R136 ;  /* 0x000000083088723c */ /* 0x040fe20000001888 */
[--C-:B------:R-:W-:Y:S01]  /*14aa0*/  FFMA.FTZ R52, R52, UR4, -R101.reuse ;  /* 0x0000000434347c23 */ /* 0x100fe20008010865 */
[----:B------:R-:W-:Y:S01]  /*14ab0*/  FFMA.FTZ R74, R74, UR4, -R101 ;  /* 0x000000044a4a7c23 */ /* 0x000fe20008010865 */
[----:B------:R-:W-:Y:S01]  /*14ac0*/  MUFU.EX2 R142, R142 ;  /* 0x0000008e008e7308 */ /* 0x000fe20000000800 */
[----:B-----5:R-:W-:Y:S01]  /*14ad0*/  FADD.FTZ R109, R106, R109 ;  /* 0x0000006d6a6d7221 */ /* 0x020fe20000010000 */
[----:B------:R-:W-:Y:S01]  /*14ae0*/  FFMA.FTZ R92, R92, UR4, -R117 ;  /* 0x000000045c5c7c23 */ /* 0x000fe20008010875 */
[C---:B------:R-:W-:Y:S01]  /*14af0*/  HMMA.16816.F32 R132, R48.reuse, R10, R132 ;  /* 0x0000000a3084723c */ /* 0x040fe20000001884 */
[----:B------:R-:W1:Y:S01]  /*14b00*/  LDSM.16.MT88.4 R8, [R230+0xb000] ;  /* 0x00b00000e608783b */ /* 0x000e620000004200 */
[--C-:B------:R-:W-:Y:S01]  /*14b10*/  FFMA.FTZ R73, R73, UR4, -R101.reuse ;  /* 0x0000000449497c23 */ /* 0x100fe20008010865 */
[----:B------:R-:W-:Y:S01]  /*14b20*/  FFMA.FTZ R72, R72, UR4, -R101 ;  /* 0x0000000448487c23 */ /* 0x000fe20008010865 */
[--C-:B------:R-:W-:Y:S01]  /*14b30*/  FFMA.FTZ R94, R94, UR4, -R117.reuse ;  /* 0x000000045e5e7c23 */ /* 0x100fe20008010875 */
[----:B------:R-:W2:Y:S01]  /*14b40*/  MUFU.EX2 R143, R143 ;  /* 0x0000008f008f7308 */ /* 0x000ea20000000800 */
[C---:B------:R-:W-:Y:S01]  /*14b50*/  HMMA.16816.F32 R28, R48.reuse, R40, R28 ;  /* 0x00000028301c723c */ /* 0x040fe2000000181c */
[--C-:B------:R-:W-:Y:S01]  /*14b60*/  FFMA.FTZ R82, R82, UR4, -R117.reuse ;  /* 0x0000000452527c23 */ /* 0x100fe20008010875 */
[----:B------:R-:W-:Y:S01]  /*14b70*/  FFMA.FTZ R252, R81, UR4, -R117 ;  /* 0x0000000451fc7c23 */ /* 0x000fe20008010875 */
[--C-:B------:R-:W-:Y:S01]  /*14b80*/  FFMA.FTZ R3, R3, UR4, -R101.reuse ;  /* 0x0000000403037c23 */ /* 0x100fe20008010865 */
[----:B------:R-:W-:Y:S01]  /*14b90*/  FFMA.FTZ R251, R70, UR4, -R101 ;  /* 0x0000000446fb7c23 */ /* 0x000fe20008010865 */
[----:B------:R-:W-:Y:S01]  /*14ba0*/  FFMA.FTZ R98, R98, UR4, -R117 ;  /* 0x0000000462627c23 */ /* 0x000fe20008010875 */
[C---:B------:R-:W-:Y:S01]  /*14bb0*/  HMMA.16816.F32 R4, R48.reuse, R42, R4 ;  /* 0x0000002a3004723c */ /* 0x040fe20000001804 */
[----:B------:R-:W4:Y:S01]  /*14bc0*/  MUFU.EX2 R144, R144 ;  /* 0x0000009000907308 */ /* 0x000f220000000800 */
[----:B------:R-:W5:Y:S04]  /*14bd0*/  LDSM.16.MT88.4 R40, [R231+0xb000] ;  /* 0x00b00000e728783b */ /* 0x000f680000004200 */
[C---:B------:R-:W-:Y:S03]  /*14be0*/  HMMA.16816.F32 R36, R48.reuse, R44, R36 ;  /* 0x0000002c3024723c */ /* 0x040fe60000001824 */
[----:B------:R-:W3:Y:S03]  /*14bf0*/  MUFU.EX2 R145, R145 ;  /* 0x0000009100917308 */ /* 0x000ee60000000800 */
[----:B------:R-:W-:Y:S01]  /*14c00*/  HMMA.16816.F32 R12, R48, R46, R12 ;  /* 0x0000002e300c723c */ /* 0x000fe2000000180c */
[----:B------:R-:W-:-:S02]  /*14c10*/  F2FP.F16.F32.PACK_AB R44, R107, R108 ;  /* 0x0000006c6b2c723e */ /* 0x000fc400000000ff */
[----:B--2---:R-:W-:Y:S01]  /*14c20*/  F2FP.F16.F32.PACK_AB R45, R143, R142 ;  /* 0x0000008e8f2d723e */ /* 0x004fe200000000ff */
[----:B------:R-:W-:Y:S01]  /*14c30*/  FADD.FTZ R142, R142, R125 ;  /* 0x0000007d8e8e7221 */ /* 0x000fe20000010000 */
[----:B------:R-:W2:Y:S02]  /*14c40*/  MUFU.EX2 R104, R104 ;  /* 0x0000006800687308 */ /* 0x000ea40000000800 */
[----:B------:R-:W-:Y:S01]  /*14c50*/  F2FP.F16.F32.PACK_AB R46, R105, R106 ;  /* 0x0000006a692e723e */ /* 0x000fe200000000ff */
[----:B------:R-:W-:Y:S01]  /*14c60*/  FADD.FTZ R142, R143, R142 ;  /* 0x0000008e8f8e7221 */ /* 0x000fe20000010000 */
[----:B------:R-:W-:-:S03]  /*14c70*/  FADD.FTZ R105, R105, R109 ;  /* 0x0000006d69697221 */ /* 0x000fc60000010000 */
[----:B----4-:R-:W-:Y:S01]  /*14c80*/  FADD.FTZ R142, R144, R142 ;  /* 0x0000008e908e7221 */ /* 0x010fe20000010000 */
[----:B------:R-:W4:Y:S01]  /*14c90*/  MUFU.EX2 R103, R103 ;  /* 0x0000006700677308 */ /* 0x000f220000000800 */
[C---:B---3--:R-:W-:Y:S02]  /*14ca0*/  F2FP.F16.F32.PACK_AB R47, R145.reuse, R144 ;  /* 0x00000090912f723e */ /* 0x048fe400000000ff */
[----:B------:R-:W-:-:S05]  /*14cb0*/  FADD.FTZ R145, R145, R142 ;  /* 0x0000008e91917221 */ /* 0x000fca0000010000 */
[----:B------:R-:W-:Y:S01]  /*14cc0*/  HMMA.16816.F32 R20, R44, R24, R20 ;  /* 0x000000182c14723c */ /* 0x000fe20000001814 */
[----:B------:R-:W3:Y:S01]  /*14cd0*/  MUFU.EX2 R102, R102 ;  /* 0x0000006600667308 */ /* 0x000ee20000000800 */
[----:B--2---:R-:W-:-:S04]  /*14ce0*/  FADD.FTZ R105, R104, R105 ;  /* 0x0000006968697221 */ /* 0x004fc80000010000 */
[C---:B------:R-:W-:Y:S01]  /*14cf0*/  HMMA.16816.F32 R16, R44.reuse, R26, R16 ;  /* 0x0000001a2c10723c */ /* 0x040fe20000001810 */
[----:B------:R-:W2:Y:S02]  /*14d00*/  LDSM.16.MT88.4 R24, [R234+0xb800] ;  /* 0x00b80000ea18783b */ /* 0x000ea40000004200 */
[----:B------:R-:W5:Y:S01]  /*14d10*/  MUFU.EX2 R120, R120 ;  /* 0x0000007800787308 */ /* 0x000f620000000800 */
[C---:B----4-:R-:W-:Y:S01]  /*14d20*/  F2FP.F16.F32.PACK_AB R48, R103.reuse, R104 ;  /* 0x000000686730723e */ /* 0x050fe200000000ff */
[----:B------:R-:W-:Y:S01]  /*14d30*/  FADD.FTZ R105, R103, R105 ;  /* 0x0000006967697221 */ /* 0x000fe20000010000 */
[C---:B-1----:R-:W-:Y:S05]  /*14d40*/  HMMA.16816.F32 R136, R44.reuse, R8, R136 ;  /* 0x000000082c88723c */ /* 0x042fea0000001888 */
[----:B------:R-:W1:Y:S01]  /*14d50*/  MUFU.EX2 R149, R149 ;  /* 0x0000009500957308 */ /* 0x000e620000000800 */
[----:B------:R-:W-:Y:S01]  /*14d60*/  HMMA.16816.F32 R132, R44, R10, R132 ;  /* 0x0000000a2c84723c */ /* 0x000fe20000001884 */
[----:B------:R-:W4:Y:S01]  /*14d70*/  LDSM.16.MT88.4 R8, [R230+0xb800] ;  /* 0x00b80000e608783b */ /* 0x000f220000004200 */
[----:B---3--:R-:W-:-:S04]  /*14d80*/  FADD.FTZ R105, R102, R105 ;  /* 0x0000006966697221 */ /* 0x008fc80000010000 */
[----:B------:R-:W-:Y:S01]  /*14d90*/  HMMA.16816.F32 R28, R44, R32, R28 ;  /* 0x000000202c1c723c */ /* 0x000fe2000000181c */
[----:B------:R-:W3:Y:S01]  /*14da0*/  MUFU.EX2 R150, R150 ;  /* 0x0000009600967308 */ /* 0x000ee20000000800 */
[C---:B-----5:R-:W-:Y:S01]  /*14db0*/  F2FP.F16.F32.PACK_AB R50, R120.reuse, R102 ;  /* 0x000000667832723e */ /* 0x060fe200000000ff */
        /* <DEDUP_REMOVED lines=11> */
[----:B------:R-:W-:Y:S01]  /*14e70*/  MUFU.EX2 R0, R0 ;  /* 0x0000000000007308 */ /* 0x000fe20000000800 */
[----:B--2---:R-:W-:-:S07]  /*14e80*/  FADD.FTZ R150, R151, R150 ;  /* 0x0000009697967221 */ /* 0x004fce0000010000 */
[----:B------:R-:W2:Y:S01]  /*14e90*/  MUFU.EX2 R123, R123 ;  /* 0x0000007b007b7308 */ /* 0x000ea20000000800 */
[C---:B-1----:R-:W-:Y:S01]  /*14ea0*/  F2FP.F16.F32.PACK_AB R51, R152.reuse, R151 ;  /* 0x000000979833723e */ /* 0x042fe200000000ff */
[----:B------:R-:W-:-:S06]  /*14eb0*/  FADD.FTZ R152, R152, R150 ;  /* 0x0000009698987221 */ /* 0x000fcc0000010000 */
[C---:B------:R-:W-:Y:S01]  /*14ec0*/  HMMA.16816.F32 R20, R48.reuse, R24, R20 ;  /* 0x000000183014723c */ /* 0x040fe20000001814 */
[----:B------:R-:W-:Y:S05]  /*14ed0*/  MUFU.EX2 R130, R130 ;  /* 0x0000008200827308 */ /* 0x000fea0000000800 */
[C---:B------:R-:W-:Y:S01]  /*14ee0*/  HMMA.16816.F32 R16, R48.reuse, R26, R16 ;  /* 0x0000001a3010723c */ /* 0x040fe20000001810 */
[----:B------:R-:W1:Y:S02]  /*14ef0*/  LDSM.16.MT88.4 R24, [R234+0xc000] ;  /* 0x00c00000ea18783b */ /* 0x000e640000004200 */
[----:B------:R-:W3:Y:S01]  /*14f00*/  MUFU.EX2 R140, R140 ;  /* 0x0000008c008c7308 */ /* 0x000ee20000000800 */
[C---:B--2---:R-:W-:Y:S01]  /*14f10*/  F2FP.F16.F32.PACK_AB R44, R123.reuse, R0 ;  /* 0x000000007b2c723e */ /* 0x044fe200000000ff */
[----:B------:R-:W-:Y:S01]  /*14f20*/  FADD.FTZ R0, R0, R105 ;  /* 0x0000006900007221 */ /* 0x000fe20000010000 */
[----:B----4-:R-:W-:Y:S03]  /*14f30*/  HMMA.16816.F32 R136, R48, R8, R136 ;  /* 0x000000083088723c */ /* 0x010fe60000001888 */
[----:B------:R-:W-:-:S02]  /*14f40*/  FADD.FTZ R123, R123, R0 ;  /* 0x000000007b7b7221 */ /* 0x000fc40000010000 */
        /* <DEDUP_REMOVED lines=16> */
[C---:B-----5:R-:W-:Y:S01]  /*15050*/  F2FP.F16.F32.PACK_AB R45, R157.reuse, R156 ;  /* 0x0000009c9d2d723e */ /* 0x060fe200000000ff */
[----:B------:R-:W-:-:S04]  /*15060*/  FADD.FTZ R157, R157, R152 ;  /* 0x000000989d9d7221 */ /* 0x000fc80000010000 */
        /* <DEDUP_REMOVED lines=20> */
[----:B------:R-:W-:-:S02]  /*151b0*/  FADD.FTZ R147, R147, R141 ;  /* 0x0000008d93937221 */ /* 0x000fc40000010000 */
[----:B------:R-:W-:Y:S01]  /*151c0*/  LDSM.16.MT88.4 R140, [R231+0x11800] ;  /* 0x01180000e78c783b */ /* 0x000fe20000004200 */
[C---:B------:R-:W-:Y:S01]  /*151d0*/  HMMA.16816.F32 R4, R44.reuse, R34, R4 ;  /* 0x000000222c04723c */ /* 0x040fe20000001804 */
[----:B------:R-:W-:Y:S02]  /*151e0*/  FADD.FTZ R147, R148, R147 ;  /* 0x0000009394937221 */ /* 0x000fe40000010000 */
[----:B------:R-:W-:Y:S01]  /*151f0*/  MUFU.EX2 R165, R165 ;  /* 0x000000a500a57308 */ /* 0x000fe20000000800 */
[----:B------:R-:W5:Y:S01]  /*15200*/  LDSM.16.MT88.4 R32, [R232+0xc800] ;  /* 0x00c80000e820783b */ /* 0x000f620000004200 */
[----:B-1----:R-:W-:Y:S01]  /*15210*/  FADD.FTZ R159, R163, R159 ;  /* 0x0000009fa39f7221 */ /* 0x002fe20000010000 */
[C---:B------:R-:W-:Y:S02]  /*15220*/  HMMA.16816.F32 R36, R44.reuse, R40, R36 ;  /* 0x000000282c24723c */ /* 0x040fe40000001824 */
[----:B------:R-:W-:Y:S03]  /*15230*/  LDSM.16.MT88.4 R148, [R232+0x11800] ;  /* 0x01180000e894783b */ /* 0x000fe60000004200 */
[----:B------:R-:W1:Y:S01]  /*15240*/  MUFU.EX2 R178, R178 ;  /* 0x000000b200b27308 */ /* 0x000e620000000800 */
[----:B------:R-:W-:Y:S01]  /*15250*/  HMMA.16816.F32 R12, R44, R42, R12 ;  /* 0x0000002a2c0c723c */ /* 0x000fe2000000180c */
[----:B------:R-:W5:Y:S01]  /*15260*/  LDSM.16.MT88.4 R40, [R231+0xc800] ;  /* 0x00c80000e728783b */ /* 0x000f620000004200 */
[C---:B---3--:R-:W-:Y:S01]  /*15270*/  F2FP.F16.F32.PACK_AB R49, R164.reuse, R163 ;  /* 0x000000a3a431723e */ /* 0x048fe200000000ff */
[----:B------:R-:W-:-:S02]  /*15280*/  FADD.FTZ R164, R164, R159 ;  /* 0x0000009fa4a47221 */ /* 0x000fc40000010000 */
[----:B------:R-:W-:Y:S02]  /*15290*/  LDSM.16.MT88.4 R156, [R234+0x11800] ;  /* 0x01180000ea9c783b */ /* 0x000fe40000004200 */
[----:B------:R-:W3:Y:S08]  /*152a0*/  MUFU.EX2 R153, R153 ;  /* 0x0000009900997308 */ /* 0x000ef00000000800 */
[----:B------:R-:W4:Y:S01]  /*152b0*/  MUFU.EX2 R154, R154 ;  /* 0x0000009a009a7308 */ /* 0x000f220000000800 */
[----:B-1----:R-:W-:Y:S01]  /*152c0*/  F2FP.F16.F32.PACK_AB R51, R178, R165 ;  /* 0x000000a5b233723e */ /* 0x002fe200000000ff */
[----:B------:R-:W-:-:S04]  /*152d0*/  FADD.FTZ R165, R165, R164 ;  /* 0x000000a4a5a57221 */ /* 0x000fc80000010000 */
[----:B------:R-:W-:Y:S02]  /*152e0*/  FADD.FTZ R165, R178, R165 ;  /* 0x000000a5b2a57221 */ /* 0x000fe40000010000 */
[----:B--2---:R-:W-:Y:S01]  /*152f0*/  HMMA.16816.F32 R20, R48, R24, R20 ;  /* 0x000000183014723c */ /* 0x004fe20000001814 */
[----:B------:R-:W1:Y:S01]  /*15300*/  MUFU.EX2 R155, R155 ;  /* 0x0000009b009b7308 */ /* 0x000e620000000800 */
[----:B---3--:R-:W-:-:S04]  /*15310*/  FADD.FTZ R147, R153, R147 ;  /* 0x0000009399937221 */ /* 0x008fc80000010000 */
[C---:B------:R-:W-:Y:S01]  /*15320*/  HMMA.16816.F32 R16, R48.reuse, R26, R16 ;  /* 0x0000001a3010723c */ /* 0x040fe20000001810 */
[----:B------:R-:W2:Y:S02]  /*15330*/  LDSM.16.MT88.4 R24, [R234+0xd000] ;  /* 0x00d00000ea18783b */ /* 0x000ea40000004200 */
[----:B------:R-:W3:Y:S01]  /*15340*/  MUFU.EX2 R160, R160 ;  /* 0x000000a000a07308 */ /* 0x000ee20000000800 */
[C---:B----4-:R-:W-:Y:S01]  /*15350*/  F2FP.F16.F32.PACK_AB R44, R154.reuse, R153 ;  /* 0x000000999a2c723e */ /* 0x050fe200000000ff */
[----:B------:R-:W-:Y:S01]  /*15360*/  FADD.FTZ R154, R154, R147 ;  /* 0x000000939a9a7221 */ /* 0x000fe20000010000 */
[C---:B------:R-:W-:Y:S05]  /*15370*/  HMMA.16816.F32 R136, R48.reuse, R8, R136 ;  /* 0x000000083088723c */ /* 0x040fea0000001888 */
[----:B------:R-:W-:Y:S01]  /*15380*/  MUFU.EX2 R185, R185 ;  /* 0x000000b900b97308 */ /* 0x000fe20000000800 */
[----:B------:R-:W-:Y:S01]  /*15390*/  HMMA.16816.F32 R132, R48, R10, R132 ;  /* 0x0000000a3084723c */ /* 0x000fe20000001884 */
[----:B------:R-:W4:Y:S01]  /*153a0*/  LDSM.16.MT88.4 R8, [R230+0xd000] ;  /* 0x00d00000e608783b */ /* 0x000f220000004200 */
[----:B-1----:R-:W-:-:S04]  /*153b0*/  FADD.FTZ R154, R155, R154 ;  /* 0x0000009a9b9a7221 */ /* 0x002fc80000010000 */
[----:B-----5:R-:W-:Y:S01]  /*153c0*/  HMMA.16816.F32 R28, R48, R32, R28 ;  /* 0x00000020301c723c */ /* 0x020fe2000000181c */
[----:B------:R-:W1:Y:S01]  /*153d0*/  MUFU.EX2 R186, R186 ;  /* 0x000000ba00ba7308 */ /* 0x000e620000000800 */
[C---:B---3--:R-:W-:Y:S01]  /*153e0*/  F2FP.F16.F32.PACK_AB R46, R160.reuse, R155 ;  /* 0x0000009ba02e723e */ /* 0x048fe200000000ff */
        /* <DEDUP_REMOVED lines=8> */
[----:B-1----:R-:W-:Y:S01]  /*15470*/  F2FP.F16.F32.PACK_AB R45, R186, R185 ;  /* 0x000000b9ba2d723e */ /* 0x002fe200000000ff */
[----:B------:R-:W-:-:S04]  /*15480*/  FADD.FTZ R185, R185, R165 ;  /* 0x000000a5b9b97221 */ /* 0x000fc80000010000 */
[----:B------:R-:W1:Y:S01]  /*15490*/  MUFU.EX2 R161, R161 ;  /* 0x000000a100a17308 */ /* 0x000e620000000800 */
[----:B------:R-:W-:-:S07]  /*154a0*/  FADD.FTZ R185, R186, R185 ;  /* 0x000000b9bab97221 */ /* 0x000fce0000010000 */
[----:B------:R-:W4:Y:S01]  /*154b0*/  MUFU.EX2 R162, R162 ;  /* 0x000000a200a27308 */ /* 0x000f220000000800 */
[----:B-----5:R-:W-:Y:S01]  /*154c0*/  F2FP.F16.F32.PACK_AB R47, R190, R188 ;  /* 0x000000bcbe2f723e */ /* 0x020fe200000000ff */
[----:B------:R-:W-:-:S04]  /*154d0*/  FADD.FTZ R188, R188, R185 ;  /* 0x000000b9bcbc7221 */ /* 0x000fc80000010000 */
[----:B------:R-:W-:Y:S02]  /*154e0*/  FADD.FTZ R188, R190, R188 ;  /* 0x000000bcbebc7221 */ /* 0x000fe40000010000 */
[----:B--2---:R-:W-:Y:S01]  /*154f0*/  HMMA.16816.F32 R20, R44, R24, R20 ;  /* 0x000000182c14723c */ /* 0x004fe20000001814 */
[----:B------:R-:W2:Y:S01]  /*15500*/  MUFU.EX2 R179, R179 ;  /* 0x000000b300b37308 */ /* 0x000ea20000000800 */
[----:B-1----:R-:W-:-:S04]  /*15510*/  FADD.FTZ R160, R161, R160 ;  /* 0x000000a0a1a07221 */ /* 0x002fc80000010000 */
[C---:B------:R-:W-:Y:S01]  /*15520*/  HMMA.16816.F32 R16, R44.reuse, R26, R16 ;  /* 0x0000001a2c10723c */ /* 0x040fe20000001810 */
[----:B------:R-:W1:Y:S02]  /*15530*/  LDSM.16.MT88.4 R24, [R234+0xd800] ;  /* 0x00d80000ea18783b */ /* 0x000e640000004200 */
[----:B------:R-:W5:Y:S01]  /*15540*/  MUFU.EX2 R182, R182 ;  /* 0x000000b600b67308 */ /* 0x000f620000000800 */
[C---:B----4-:R-:W-:Y:S01]  /*15550*/  F2FP.F16.F32.PACK_AB R48, R162.reuse, R161 ;  /* 0x000000a1a230723e */ /* 0x050fe200000000ff */
[----:B------:R-:W-:Y:S01]  /*15560*/  FADD.FTZ R160, R162, R160 ;  /* 0x000000a0a2a07221 */ /* 0x000fe20000010000 */
[C---:B------:R-:W-:Y:S05]  /*15570*/  HMMA.16816.F32 R136, R44.reuse, R8, R136 ;  /* 0x000000082c88723c */ /* 0x040fea0000001888 */
[----:B------:R-:W-:Y:S01]  /*15580*/  MUFU.EX2 R191, R191 ;  /* 0x000000bf00bf7308 */ /* 0x000fe20000000800 */
[----:B------:R-:W-:Y:S01]  /*15590*/  HMMA.16816.F32 R132, R44, R10, R132 ;  /* 0x0000000a2c84723c */ /* 0x000fe20000001884 */
[----:B------:R-:W4:Y:S01]  /*155a0*/  LDSM.16.MT88.4 R8, [R230+0xd800] ;  /* 0x00d80000e608783b */ /* 0x000f220000004200 */
        /* <DEDUP_REMOVED lines=14> */
[----:B------:R-:W2:Y:S01]  /*15690*/  MUFU.EX2 R184, R184 ;  /* 0x000000b800b87308 */ /* 0x000ea20000000800 */
[----:B------:R-:W-:-:S07]  /*156a0*/  FADD.FTZ R191, R189, R191 ;  /* 0x000000bfbdbf7221 */ /* 0x000fce0000010000 */
[----:B------:R-:W4:Y:S01]  /*156b0*/  MUFU.EX2 R192, R192 ;  /* 0x000000c000c07308 */ /* 0x000f220000000800 */
[----:B-----5:R-:W-:Y:S01]  /*156c0*/  F2FP.F16.F32.PACK_AB R51, R183, R187 ;  /* 0x000000bbb733723e */ /* 0x020fe200000000ff */
[----:B------:R-:W-:-:S04]  /*156d0*/  FADD.FTZ R187, R187, R191 ;  /* 0x000000bfbbbb7221 */ /* 0x000fc80000010000 */
[----:B------:R-:W-:Y:S02]  /*156e0*/  FADD.FTZ R183, R183, R187 ;  /* 0x000000bbb7b77221 */ /* 0x000fe40000010000 */
[----:B-1----:R-:W-:Y:S01]  /*156f0*/  HMMA.16816.F32 R20, R48, R24, R20 ;  /* 0x000000183014723c */ /* 0x002fe20000001814 */
[----:B------:R-:W-:Y:S01]  /*15700*/  MUFU.EX2 R194, R194 ;  /* 0x000000c200c27308 */ /* 0x000fe20000000800 */
[----:B--2---:R-:W-:-:S04]  /*15710*/  FADD.FTZ R182, R184, R182 ;  /* 0x000000b6b8b67221 */ /* 0x004fc80000010000 */
[C---:B------:R-:W-:Y:S01]  /*15720*/  HMMA.16816.F32 R16, R48.reuse, R26, R16 ;  /* 0x0000001a3010723c */ /* 0x040fe20000001810 */
[----:B------:R-:W1:Y:S02]  /*15730*/  LDSM.16.MT88.4 R24, [R234+0xe000] ;  /* 0x00e00000ea18783b */ /* 0x000e640000004200 */
[----:B------:R-:W2:Y:S01]  /*15740*/  MUFU.EX2 R193, R193 ;  /* 0x000000c100c17308 */ /* 0x000ea20000000800 */
[C---:B----4-:R-:W-:Y:S01]  /*15750*/  F2FP.F16.F32.PACK_AB R44, R192.reuse, R184 ;  /* 0x000000b8c02c723e */ /* 0x050fe200000000ff */
[----:B------:R-:W-:Y:S01]  /*15760*/  FADD.FTZ R182, R192, R182 ;  /* 0x000000b6c0b67221 */ /* 0x000fe20000010000 */
[C---:B------:R-:W-:Y:S05]  /*15770*/  HMMA.16816.F32 R136, R48.reuse, R8, R136 ;  /* 0x000000083088723c */ /* 0x040fea0000001888 */
[----:B------:R-:W4:Y:S01]  /*15780*/  MUFU.EX2 R176, R176 ;  /* 0x000000b000b07308 */ /* 0x000f220000000800 */
[C---:B------:R-:W-:Y:S01]  /*15790*/  HMMA.16816.F32 R132, R48.reuse, R10, R132 ;  /* 0x0000000a3084723c */ /* 0x040fe20000001884 */
[----:B------:R-:W5:Y:S05]  /*157a0*/  LDSM.16.MT88.4 R8, [R230+0xe000] ;  /* 0x00e00000e608783b */ /* 0x000f6a0000004200 */
[----:B---3--:R-:W-:Y:S01]  /*157b0*/  HMMA.16816.F32 R28, R48, R32, R28 ;  /* 0x00000020301c723c */ /* 0x008fe2000000181c */
[----:B------:R-:W3:Y:S01]  /*157c0*/  MUFU.EX2 R175, R175 ;  /* 0x000000af00af7308 */ /* 0x000ee20000000800 */
[----:B--2---:R-:W-:Y:S01]  /*157d0*/  F2FP.F16.F32.PACK_AB R46, R193, R194 ;  /* 0x000000c2c12e723e */ /* 0x004fe200000000ff */
[----:B------:R-:W-:-:S03]  /*157e0*/  FADD.FTZ R194, R194, R182 ;  /* 0x000000b6c2c27221 */ /* 0x000fc60000010000 */
[C---:B------:R-:W-:Y:S01]  /*157f0*/  HMMA.16816.F32 R4, R48.reuse, R34, R4 ;  /* 0x000000223004723c */ /* 0x040fe20000001804 */
[----:B------:R-:W2:Y:S01]  /*15800*/  LDSM.16.MT88.4 R32, [R232+0xe000] ;  /* 0x00e00000e820783b */ /* 0x000ea20000004200 */
[----:B------:R-:W-:Y:S01]  /*15810*/  FADD.FTZ R194, R193, R194 ;  /* 0x000000c2c1c27221 */ /* 0x000fe20000010000 */
[----:B------:R-:W1:Y:S01]  /*15820*/  MUFU.EX2 R174, R174 ;  /* 0x000000ae00ae7308 */ /* 0x000e620000000800 */
[----:B----4-:R-:W-:Y:S02]  /*15830*/  FADD.FTZ R183, R176, R183 ;  /* 0x000000b7b0b77221 */ /* 0x010fe40000010000 */
[C---:B------:R-:W-:Y:S05]  /*15840*/  HMMA.16816.F32 R36, R48.reuse, R40, R36 ;  /* 0x000000283024723c */ /* 0x040fea0000001824 */
[----:B------:R-:W4:Y:S01]  /*15850*/  MUFU.EX2 R173, R173 ;  /* 0x000000ad00ad7308 */ /* 0x000f220000000800 */
[----:B------:R-:W-:Y:S01]  /*15860*/  HMMA.16816.F32 R12, R48, R42, R12 ;  /* 0x0000002a300c723c */ /* 0x000fe2000000180c */
[----:B------:R-:W2:Y:S01]  /*15870*/  LDSM.16.MT88.4 R40, [R231+0xe000] ;  /* 0x00e00000e728783b */ /* 0x000ea20000004200 */
[C---:B---3--:R-:W-:Y:S01]  /*15880*/  F2FP.F16.F32.PACK_AB R45, R175.reuse, R176 ;  /* 0x000000b0af2d723e */ /* 0x048fe200000000ff */
[----:B------:R-:W-:-:S04]  /*15890*/  FADD.FTZ R175, R175, R183 ;  /* 0x000000b7afaf7221 */ /* 0x000fc80000010000 */
[----:B------:R-:W-:Y:S01]  /*158a0*/  MUFU.EX2 R181, R181 ;  /* 0x000000b500b57308 */ /* 0x000fe20000000800 */
[----:B-1----:R-:W-:-:S07]  /*158b0*/  FADD.FTZ R175, R174, R175 ;  /* 0x000000afaeaf7221 */ /* 0x002fce0000010000 */
[----:B------:R-:W1:Y:S01]  /*158c0*/  MUFU.EX2 R180, R180 ;  /* 0x000000b400b47308 */ /* 0x000e620000000800 */
[C---:B----4-:R-:W-:Y:S01]  /*158d0*/  F2FP.F16.F32.PACK_AB R47, R173.reuse, R174 ;  /* 0x000000aead2f723e */ /* 0x050fe200000000ff */
[----:B------:R-:W-:-:S06]  /*158e0*/  FADD.FTZ R173, R173, R175 ;  /* 0x000000afadad7221 */ /* 0x000fcc0000010000 */
[C---:B------:R-:W-:Y:S01]  /*158f0*/  HMMA.16816.F32 R20, R44.reuse, R24, R20 ;  /* 0x000000182c14723c */ /* 0x040fe20000001814 */
[----:B------:R-:W-:Y:S05]  /*15900*/  MUFU.EX2 R177, R177 ;  /* 0x000000b100b17308 */ /* 0x000fea0000000800 */
[C---:B------:R-:W-:Y:S01]  /*15910*/  HMMA.16816.F32 R16, R44.reuse, R26, R16 ;  /* 0x0000001a2c10723c */ /* 0x040fe20000001810 */
[----:B------:R-:W3:Y:S02]  /*15920*/  LDSM.16.MT88.4 R24, [R234+0xe800] ;  /* 0x00e80000ea18783b */ /* 0x000ee40000004200 */
[----:B------:R-:W4:Y:S01]  /*15930*/  MUFU.EX2 R172, R172 ;  /* 0x000000ac00ac7308 */ /* 0x000f220000000800 */
[C---:B-1----:R-:W-:Y:S01]  /*15940*/  F2FP.F16.F32.PACK_AB R48, R180.reuse, R181 ;  /* 0x000000b5b430723e */ /* 0x042fe200000000ff */
[----:B------:R-:W-:Y:S01]  /*15950*/  FADD.FTZ R181, R181, R194 ;  /* 0x000000c2b5b57221 */ /* 0x000fe20000010000 */
[----:B-----5:R-:W-:Y:S03]  /*15960*/  HMMA.16816.F32 R136, R44, R8, R136 ;  /* 0x000000082c88723c */ /* 0x020fe60000001888 */
[----:B------:R-:W-:-:S02]  /*15970*/  FADD.FTZ R181, R180, R181 ;  /* 0x000000b5b4b57221 */ /* 0x000fc40000010000 */
[----:B------:R-:W1:Y:S01]  /*15980*/  MUFU.EX2 R169, R169 ;  /* 0x000000a900a97308 */ /* 0x000e620000000800 */
[C---:B------:R-:W-:Y:S01]  /*15990*/  HMMA.16816.F32 R132, R44.reuse, R10, R132 ;  /* 0x0000000a2c84723c */ /* 0x040fe20000001884 */
[----:B------:R-:W5:Y:S05]  /*159a0*/  LDSM.16.MT88.4 R8, [R230+0xe800] ;  /* 0x00e80000e608783b */ /* 0x000f6a0000004200 */
[----:B--2---:R-:W-:Y:S01]  /*159b0*/  HMMA.16816.F32 R28, R44, R32, R28 ;  /* 0x000000202c1c723c */ /* 0x004fe2000000181c */
[----:B------:R-:W2:Y:S01]  /*159c0*/  MUFU.EX2 R168, R168 ;  /* 0x000000a800a87308 */ /* 0x000ea20000000800 */
[----:B----4-:R-:W-:Y:S01]  /*159d0*/  F2FP.F16.F32.PACK_AB R50, R172, R177 ;  /* 0x000000b1ac32723e */ /* 0x010fe200000000ff */
[----:B------:R-:W-:-:S03]  /*159e0*/  FADD.FTZ R177, R177, R181 ;  /* 0x000000b5b1b17221 */ /* 0x000fc60000010000 */
[C---:B------:R-:W-:Y:S01]  /*159f0*/  HMMA.16816.F32 R4, R44.reuse, R34, R4 ;  /* 0x000000222c04723c */ /* 0x040fe20000001804 */
[----:B------:R-:W4:Y:S01]  /*15a00*/  LDSM.16.MT88.4 R32, [R232+0xe800] ;  /* 0x00e80000e820783b */ /* 0x000f220000004200 */
[----:B------:R-:W-:Y:S01]  /*15a10*/  FADD.FTZ R177, R172, R177 ;  /* 0x000000b1acb17221 */ /* 0x000fe20000010000 */
[----:B------:R-:W3:Y:S01]  /*15a20*/  MUFU.EX2 R131, R131 ;  /* 0x0000008300837308 */ /* 0x000ee20000000800 */
[----:B-1----:R-:W-:Y:S02]  /*15a30*/  FADD.FTZ R173, R169, R173 ;  /* 0x000000ada9ad7221 */ /* 0x002fe40000010000 */
[C---:B------:R-:W-:Y:S05]  /*15a40*/  HMMA.16816.F32 R36, R44.reuse, R40, R36 ;  /* 0x000000282c24723c */ /* 0x040fea0000001824 */
[----:B------:R-:W1:Y:S01]  /*15a50*/  MUFU.EX2 R126, R126 ;  /* 0x0000007e007e7308 */ /* 0x000e620000000800 */
[----:B------:R-:W-:Y:S01]  /*15a60*/  HMMA.16816.F32 R12, R44, R42, R12 ;  /* 0x0000002a2c0c723c */ /* 0x000fe2000000180c */
[----:B------:R-:W4:Y:S01]  /*15a70*/  LDSM.16.MT88.4 R40, [R231+0xe800] ;  /* 0x00e80000e728783b */ /* 0x000f220000004200 */
[C---:B--2---:R-:W-:Y:S01]  /*15a80*/  F2FP.F16.F32.PACK_AB R49, R168.reuse, R169 ;  /* 0x000000a9a831723e */ /* 0x044fe200000000ff */
[----:B------:R-:W-:-:S04]  /*15a90*/  FADD.FTZ R168, R168, R173 ;  /* 0x000000ada8a87221 */ /* 0x000fc80000010000 */
[----:B------:R-:W-:Y:S01]  /*15aa0*/  MUFU.EX2 R171, R171 ;  /* 0x000000ab00ab7308 */ /* 0x000fe20000000800 */
[----:B---3--:R-:W-:-:S07]  /*15ab0*/  FADD.FTZ R168, R131, R168 ;  /* 0x000000a883a87221 */ /* 0x008fce0000010000 */
[----:B------:R-:W2:Y:S01]  /*15ac0*/  MUFU.EX2 R170, R170 ;  /* 0x000000aa00aa7308 */ /* 0x000ea20000000800 */
[C---:B-1----:R-:W-:Y:S01]  /*15ad0*/  F2FP.F16.F32.PACK_AB R51, R126.reuse, R131 ;  /* 0x000000837e33723e */ /* 0x042fe200000000ff */
[----:B------:R-:W-:-:S06]  /*15ae0*/  FADD.FTZ R126, R126, R168 ;  /* 0x000000a87e7e7221 */ /* 0x000fcc0000010000 */
[C---:B------:R-:W-:Y:S01]  /*15af0*/  HMMA.16816.F32 R20, R48.reuse, R24, R20 ;  /* 0x000000183014723c */ /* 0x040fe20000001814 */
[----:B------:R-:W1:Y:S05]  /*15b00*/  MUFU.EX2 R124, R124 ;  /* 0x0000007c007c7308 */ /* 0x000e6a0000000800 */
[C---:B------:R-:W-:Y:S01]  /*15b10*/  HMMA.16816.F32 R16, R48.reuse, R26, R16 ;  /* 0x0000001a3010723c */ /* 0x040fe20000001810 */
[----:B------:R-:W3:Y:S02]  /*15b20*/  LDSM.16.MT88.4 R24, [R234+0xf000] ;  /* 0x00f00000ea18783b */ /* 0x000ee40000004200 */
[----:B------:R-:W4:Y:S01]  /*15b30*/  MUFU.EX2 R68, R68 ;  /* 0x0000004400447308 */ /* 0x000f220000000800 */
[C---:B--2---:R-:W-:Y:S01]  /*15b40*/  F2FP.F16.F32.PACK_AB R44, R170.reuse, R171 ;  /* 0x000000abaa2c723e */ /* 0x044fe200000000ff */
[----:B------:R-:W-:Y:S01]  /*15b50*/  FADD.FTZ R171, R171, R177 ;  /* 0x000000b1abab7221 */ /* 0x000fe20000010000 */
[----:B-----5:R-:W-:Y:S03]  /*15b60*/  HMMA.16816.F32 R136, R48, R8, R136 ;  /* 0x000000083088723c */ /* 0x020fe60000001888 */
[----:B------:R-:W-:-:S02]  /*15b70*/  FADD.FTZ R171, R170, R171 ;  /* 0x000000abaaab7221 */ /* 0x000fc40000010000 */
[----:B------:R-:W2:Y:S01]  /*15b80*/  MUFU.EX2 R80, R80 ;  /* 0x0000005000507308 */ /* 0x000ea20000000800 */
[----:B------:R-:W-:Y:S01]  /*15b90*/  HMMA.16816.F32 R132, R48, R10, R132 ;  /* 0x0000000a3084723c */ /* 0x000fe20000001884 */
[----:B------:R-:W5:Y:S01]  /*15ba0*/  LDSM.16.MT88.4 R8, [R230+0xf000] ;  /* 0x00f00000e608783b */ /* 0x000f620000004200 */
[----:B-1----:R-:W-:-:S04]  /*15bb0*/  FADD.FTZ R171, R124, R171 ;  /* 0x000000ab7cab7221 */ /* 0x002fc80000010000 */
[----:B----4-:R-:W-:Y:S01]  /*15bc0*/  HMMA.16816.F32 R28, R48, R32, R28 ;  /* 0x00000020301c723c */ /* 0x010fe2000000181c */
[----:B------:R-:W1:Y:S01]  /*15bd0*/  MUFU.EX2 R58, R58 ;  /* 0x0000003a003a7308 */ /* 0x000e620000000800 */
[C---:B------:R-:W-:Y:S01]  /*15be0*/  F2FP.F16.F32.PACK_AB R46, R68.reuse, R124 ;  /* 0x0000007c442e723e */ /* 0x040fe200000000ff */
[----:B------:R-:W-:-:S03]  /*15bf0*/  FADD.FTZ R68, R68, R171 ;  /* 0x000000ab44447221 */ /* 0x000fc60000010000 */
[C---:B------:R-:W-:Y:S01]  /*15c00*/  HMMA.16816.F32 R4, R48.reuse, R34, R4 ;  /* 0x000000223004723c */ /* 0x040fe20000001804 */
[----:B------:R-:W4:Y:S02]  /*15c10*/  LDSM.16.MT88.4 R32, [R232+0xf000] ;  /* 0x00f00000e820783b */ /* 0x000f240000004200 */
[----:B------:R-:W-:Y:S01]  /*15c20*/  MUFU.EX2 R79, R79 ;  /* 0x0000004f004f7308 */ /* 0x000fe20000000800 */
[----:B--2---:R-:W-:Y:S02]  /*15c30*/  FADD.FTZ R126, R80, R126 ;  /* 0x0000007e507e7221 */ /* 0x004fe40000010000 */
[C---:B------:R-:W-:Y:S05]  /*15c40*/  HMMA.16816.F32 R36, R48.reuse, R40, R36 ;  /* 0x000000283024723c */ /* 0x040fea0000001824 */
[----:B------:R-:W2:Y:S01]  /*15c50*/  MUFU.EX2 R57, R57 ;  /* 0x0000003900397308 */ /* 0x000ea20000000800 */
[----:B------:R-:W-:Y:S01]  /*15c60*/  HMMA.16816.F32 R12, R48, R42, R12 ;  /* 0x0000002a300c723c */ /* 0x000fe2000000180c */
[----:B------:R-:W4:Y:S01]  /*15c70*/  LDSM.16.MT88.4 R40, [R231+0xf000] ;  /* 0x00f00000e728783b */ /* 0x000f220000004200 */
[C---:B-1----:R-:W-:Y:S01]  /*15c80*/  F2FP.F16.F32.PACK_AB R45, R58.reuse, R80 ;  /* 0x000000503a2d723e */ /* 0x042fe200000000ff */
[----:B------:R-:W-:-:S04]  /*15c90*/  FADD.FTZ R126, R58, R126 ;  /* 0x0000007e3a7e7221 */ /* 0x000fc80000010000 */
[----:B------:R-:W1:Y:S08]  /*15ca0*/  MUFU.EX2 R89, R89 ;  /* 0x0000005900597308 */ /* 0x000e700000000800 */
[----:B------:R-:W-:Y:S01]  /*15cb0*/  MUFU.EX2 R63, R63 ;  /* 0x0000003f003f7308 */ /* 0x000fe20000000800 */
[----:B--2---:R-:W-:Y:S01]  /*15cc0*/  F2FP.F16.F32.PACK_AB R47, R57, R79 ;  /* 0x0000004f392f723e */ /* 0x004fe200000000ff */
[----:B------:R-:W-:-:S04]  /*15cd0*/  FADD.FTZ R79, R79, R126 ;  /* 0x0000007e4f4f7221 */ /* 0x000fc80000010000 */
[----:B------:R-:W-:Y:S02]  /*15ce0*/  FADD.FTZ R79, R57, R79 ;  /* 0x0000004f394f7221 */ /* 0x000fe40000010000 */
[----:B---3--:R-:W-:Y:S01]  /*15cf0*/  HMMA.16816.F32 R20, R44, R24, R20 ;  /* 0x000000182c14723c */ /* 0x008fe20000001814 */
[----:B------:R-:W-:Y:S01]  /*15d00*/  MUFU.EX2 R88, R88 ;  /* 0x0000005800587308 */ /* 0x000fe20000000800 */
[----:B-1----:R-:W-:-:S04]  /*15d10*/  FADD.FTZ R68, R89, R68 ;  /* 0x0000004459447221 */ /* 0x002fc80000010000 */
[C---:B------:R-:W-:Y:S01]  /*15d20*/  HMMA.16816.F32 R16, R44.reuse, R26, R16 ;  /* 0x0000001a2c10723c */ /* 0x040fe20000001810 */
[----:B------:R-:W1:Y:S02]  /*15d30*/  LDSM.16.MT88.4 R24, [R234+0xf800] ;  /* 0x00f80000ea18783b */ /* 0x000e640000004200 */
[----:B------:R-:W-:Y:S03]  /*15d40*/  MUFU.EX2 R62, R62 ;  /* 0x0000003e003e7308 */ /* 0x000fe60000000800 */
[C---:B-----5:R-:W-:Y:S05]  /*15d50*/  HMMA.16816.F32 R136, R44.reuse, R8, R136 ;  /* 0x000000082c88723c */ /* 0x060fea0000001888 */
[----:B------:R-:W2:Y:S01]  /*15d60*/  MUFU.EX2 R78, R78 ;  /* 0x0000004e004e7308 */ /* 0x000ea20000000800 */
[C---:B------:R-:W-:Y:S01]  /*15d70*/  HMMA.16816.F32 R132, R44.reuse, R10, R132 ;  /* 0x0000000a2c84723c */ /* 0x040fe20000001884 */
[----:B------:R-:W3:Y:S05]  /*15d80*/  LDSM.16.MT88.4 R8, [R230+0xf800] ;  /* 0x00f80000e608783b */ /* 0x000eea0000004200 */
[C---:B----4-:R-:W-:Y:S01]  /*15d90*/  HMMA.16816.F32 R28, R44.reuse, R32, R28 ;  /* 0x000000202c1c723c */ /* 0x050fe2000000181c */
[----:B------:R-:W4:Y:S05]  /*15da0*/  MUFU.EX2 R56, R56 ;  /* 0x0000003800387308 */ /* 0x000f2a0000000800 */
[----:B------:R-:W-:Y:S01]  /*15db0*/  HMMA.16816.F32 R4, R44, R34, R4 ;  /* 0x000000222c04723c */ /* 0x000fe20000001804 */
[----:B------:R-:W5:Y:S02]  /*15dc0*/  LDSM.16.MT88.4 R32, [R232+0xf800] ;  /* 0x00f80000e820783b */ /* 0x000f640000004200 */
[----:B------:R-:W-:Y:S01]  /*15dd0*/  MUFU.EX2 R77, R77 ;  /* 0x0000004d004d7308 */ /* 0x000fe20000000800 */
[----:B--2---:R-:W-:-:S02]  /*15de0*/  FADD.FTZ R79, R78, R79 ;  /* 0x0000004f4e4f7221 */ /* 0x004fc40000010000 */
[C---:B------:R-:W-:Y:S05]  /*15df0*/  HMMA.16816.F32 R36, R44.reuse, R40, R36 ;  /* 0x000000282c24723c */ /* 0x040fea0000001824 */
[----:B------:R-:W2:Y:S01]  /*15e00*/  MUFU.EX2 R55, R55 ;  /* 0x0000003700377308 */ /* 0x000ea20000000800 */
[----:B------:R-:W-:Y:S01]  /*15e10*/  HMMA.16816.F32 R12, R44, R42, R12 ;  /* 0x0000002a2c0c723c */ /* 0x000fe2000000180c */
[----:B------:R-:W5:Y:S06]  /*15e20*/  LDSM.16.MT88.4 R40, [R231+0xf800] ;  /* 0x00f80000e728783b */ /* 0x000f6c0000004200 */
[C---:B------:R-:W-:Y:S01]  /*15e30*/  F2FP.F16.F32.PACK_AB R44, R63.reuse, R89 ;  /* 0x000000593f2c723e */ /* 0x040fe200000000ff */
[----:B------:R-:W3:Y:S01]  /*15e40*/  MUFU.EX2 R87, R87 ;  /* 0x0000005700577308 */ /* 0x000ee20000000800 */
[----:B----4-:R-:W-:Y:S01]  /*15e50*/  F2FP.F16.F32.PACK_AB R45, R56, R78 ;  /* 0x0000004e382d723e */ /* 0x010fe200000000ff */
[----:B------:R-:W-:Y:S01]  /*15e60*/  FADD.FTZ R63, R63, R68 ;  /* 0x000000443f3f7221 */ /* 0x000fe20000010000 */
[----:B------:R-:W-:Y:S01]  /*15e70*/  F2FP.F16.F32.PACK_AB R46, R62, R88 ;  /* 0x000000583e2e723e */ /* 0x000fe200000000ff */
[----:B------:R-:W-:-:S02]  /*15e80*/  FADD.FTZ R56, R56, R79 ;  /* 0x0000004f38387221 */ /* 0x000fc40000010000 */
[----:B------:R-:W-:Y:S01]  /*15e90*/  FADD.FTZ R63, R88, R63 ;  /* 0x0000003f583f7221 */ /* 0x000fe20000010000 */
[----:B--2---:R-:W-:Y:S01]  /*15ea0*/  F2FP.F16.F32.PACK_AB R47, R55, R77 ;  /* 0x0000004d372f723e */ /* 0x004fe200000000ff */
[----:B------:R-:W2:Y:S01]  /*15eb0*/  MUFU.EX2 R61, R61 ;  /* 0x0000003d003d7308 */ /* 0x000ea20000000800 */
[----:B------:R-:W-:Y:S01]  /*15ec0*/  FADD.FTZ R56, R77, R56 ;  /* 0x000000384d387221 */ /* 0x000fe20000010000 */
[----:B------:R-:W-:-:S03]  /*15ed0*/  FADD.FTZ R62, R62, R63 ;  /* 0x0000003f3e3e7221 */ /* 0x000fc60000010000 */
[----:B------:R-:W-:Y:S01]  /*15ee0*/  FADD.FTZ R55, R55, R56 ;  /* 0x0000003837377221 */ /* 0x000fe20000010000 */
[----:B-1----:R-:W-:Y:S02]  /*15ef0*/  HMMA.16816.F32 R20, R44, R24, R20 ;  /* 0x000000182c14723c */ /* 0x002fe40000001814 */
[----:B------:R-:W1:Y:S01]  /*15f00*/  MUFU.EX2 R86, R86 ;  /* 0x0000005600567308 */ /* 0x000e620000000800 */
[----:B---3--:R-:W-:-:S03]  /*15f10*/  FADD.FTZ R62, R87, R62 ;  /* 0x0000003e573e7221 */ /* 0x008fc60000010000 */
[C---:B------:R-:W-:Y:S01]  /*15f20*/  HMMA.16816.F32 R16, R44.reuse, R26, R16 ;  /* 0x0000001a2c10723c */ /* 0x040fe20000001810 */
[----:B------:R-:W3:Y:S03]  /*15f30*/  LDSM.16.MT88.4 R24, [R234+0x10000] ;  /* 0x01000000ea18783b */ /* 0x000ee60000004200 */
[----:B------:R-:W4:Y:S01]  /*15f40*/  MUFU.EX2 R60, R60 ;  /* 0x0000003c003c7308 */ /* 0x000f220000000800 */
[C---:B--2---:R-:W-:Y:S01]  /*15f50*/  F2FP.F16.F32.PACK_AB R48, R61.reuse, R87 ;  /* 0x000000573d30723e */ /* 0x044fe200000000ff */
[----:B------:R-:W-:Y:S01]  /*15f60*/  HMMA.16816.F32 R136, R44, R8, R136 ;  /* 0x000000082c88723c */ /* 0x000fe20000001888 */
[----:B------:R-:W-:-:S05]  /*15f70*/  FADD.FTZ R61, R61, R62 ;  /* 0x0000003e3d3d7221 */ /* 0x000fca0000010000 */
[----:B------:R-:W2:Y:S01]  /*15f80*/  MUFU.EX2 R76, R76 ;  /* 0x0000004c004c7308 */ /* 0x000ea20000000800 */
[----:B------:R-:W-:Y:S01]  /*15f90*/  HMMA.16816.F32 R132, R44, R10, R132 ;  /* 0x0000000a2c84723c */ /* 0x000fe20000001884 */
[----:B------:R-:W3:Y:S01]  /*15fa0*/  LDSM.16.MT88.4 R8, [R230+0x10000] ;  /* 0x01000000e608783b */ /* 0x000ee20000004200 */
[----:B-1----:R-:W-:-:S04]  /*15fb0*/  FADD.FTZ R61, R86, R61 ;  /* 0x0000003d563d7221 */ /* 0x002fc80000010000 */
[----:B-----5:R-:W-:Y:S01]  /*15fc0*/  HMMA.16816.F32 R28, R44, R32, R28 ;  /* 0x000000202c1c723c */ /* 0x020fe2000000181c */
[----:B------:R-:W1:Y:S01]  /*15fd0*/  MUFU.EX2 R54, R54 ;  /* 0x0000003600367308 */ /* 0x000e620000000800 */
[C---:B----4-:R-:W-:Y:S01]  /*15fe0*/  F2FP.F16.F32.PACK_AB R50, R60.reuse, R86 ;  /* 0x000000563c32723e */ /* 0x050fe200000000ff */
[----:B------:R-:W-:-:S03]  /*15ff0*/  FADD.FTZ R60, R60, R61 ;  /* 0x0000003d3c3c7221 */ /* 0x000fc60000010000 */
[C---:B------:R-:W-:Y:S01]  /*16000*/  HMMA.16816.F32 R4, R44.reuse, R34, R4 ;  /* 0x000000222c04723c */ /* 0x040fe20000001804 */
[----:B------:R-:W4:Y:S02]  /*16010*/  LDSM.16.MT88.4 R32, [R232+0x10000] ;  /* 0x01000000e820783b */ /* 0x000f240000004200 */
[----:B------:R-:W5:Y:S01]  /*16020*/  MUFU.EX2 R75, R75 ;  /* 0x0000004b004b7308 */ /* 0x000f620000000800 */
[----:B--2---:R-:W-:Y:S02]  /*16030*/  FADD.FTZ R55, R76, R55 ;  /* 0x000000374c377221 */ /* 0x004fe40000010000 */
[C---:B------:R-:W-:Y:S05]  /*16040*/  HMMA.16816.F32 R36, R44.reuse, R40, R36 ;  /* 0x000000282c24723c */ /* 0x040fea0000001824 */
[----:B------:R-:W2:Y:S01]  /*16050*/  MUFU.EX2 R53, R53 ;  /* 0x0000003500357308 */ /* 0x000ea20000000800 */
[----:B------:R-:W-:Y:S01]  /*16060*/  HMMA.16816.F32 R12, R44, R42, R12 ;  /* 0x0000002a2c0c723c */ /* 0x000fe2000000180c */
[----:B------:R-:W4:Y:S01]  /*16070*/  LDSM.16.MT88.4 R40, [R231+0x10000] ;  /* 0x01000000e728783b */ /* 0x000f220000004200 */
[C---:B-1----:R-:W-:Y:S01]  /*16080*/  F2FP.F16.F32.PACK_AB R49, R54.reuse, R76 ;  /* 0x0000004c3631723e */ /* 0x042fe200000000ff */
[----:B------:R-:W-:-:S02]  /*16090*/  FADD.FTZ R54, R54, R55 ;  /* 0x0000003736367221 */ /* 0x000fc40000010000 */
[----:B------:R-:W-:Y:S02]  /*160a0*/  LDSM.16.MT88.4 R44, [R230+0x10800] ;  /* 0x01080000e62c783b */ /* 0x000fe40000004200 */
[----:B------:R1:W1:Y:S01]  /*160b0*/  MUFU.EX2 R67, R85 ;  /* 0x0000005500437308 */ /* 0x0002620000000800 */
[----:B-----5:R-:W-:-:S07]  /*160c0*/  FADD.FTZ R54, R75, R54 ;  /* 0x000000364b367221 */ /* 0x020fce0000010000 */
[----:B------:R-:W-:Y:S01]  /*160d0*/  MUFU.EX2 R59, R59 ;  /* 0x0000003b003b7308 */ /* 0x000fe20000000800 */
[C---:B--2---:R-:W-:Y:S01]  /*160e0*/  F2FP.F16.F32.PACK_AB R51, R53.reuse, R75 ;  /* 0x0000004b3533723e */ /* 0x044fe200000000ff */
[----:B------:R-:W-:-:S06]  /*160f0*/  FADD.FTZ R53, R53, R54 ;  /* 0x0000003635357221 */ /* 0x000fcc0000010000 */
[----:B---3--:R-:W-:Y:S01]  /*16100*/  HMMA.16816.F32 R20, R48, R24, R20 ;  /* 0x000000183014723c */ /* 0x008fe20000001814 */
[----:B-1----:R-:W-:Y:S01]  /*16110*/  FFMA.FTZ R85, R90, UR4, -R101 ;  /* 0x000000045a557c23 */ /* 0x002fe20008010865 */
[----:B------:R-:W-:Y:S01]  /*16120*/  MUFU.EX2 R2, R92 ;  /* 0x0000005c00027308 */ /* 0x000fe20000000800 */
[----:B------:R-:W-:-:S03]  /*16130*/  FADD.FTZ R60, R67, R60 ;  /* 0x0000003c433c7221 */ /* 0x000fc60000010000 */
[C---:B------:R-:W-:Y:S01]  /*16140*/  HMMA.16816.F32 R16, R48.reuse, R26, R16 ;  /* 0x0000001a3010723c */ /* 0x040fe20000001810 */
[----:B------:R-:W1:Y:S03]  /*16150*/  LDSM.16.MT88.4 R24, [R234+0x10800] ;  /* 0x01080000ea18783b */ /* 0x000e660000004200 */
[----:B------:R-:W-:Y:S02]  /*16160*/  MUFU.EX2 R66, R66 ;  /* 0x0000004200427308 */ /* 0x000fe40000000800 */
[C---:B------:R-:W-:Y:S06]  /*16170*/  HMMA.16816.F32 R136, R48.reuse, R8, R136 ;  /* 0x000000083088723c */ /* 0x040fec0000001888 */
[----:B------:R-:W2:Y:S01]  /*16180*/  MUFU.EX2 R69, R69 ;  /* 0x0000004500457308 */ /* 0x000ea20000000800 */
[C---:B------:R-:W-:Y:S01]  /*16190*/  HMMA.16816.F32 R132, R48.reuse, R10, R132 ;  /* 0x0000000a3084723c */ /* 0x040fe20000001884 */
[----:B------:R-:W3:Y:S05]  /*161a0*/  LDSM.16.MT88.4 R8, [R231+0x10800] ;  /* 0x01080000e708783b */ /* 0x000eea0000004200 */
[C---:B----4-:R-:W-:Y:S01]  /*161b0*/  HMMA.16816.F32 R28, R48.reuse, R32, R28 ;  /* 0x00000020301c723c */ /* 0x050fe2000000181c */
[----:B------:R-:W4:Y:S05]  /*161c0*/  MUFU.EX2 R52, R52 ;  /* 0x0000003400347308 */ /* 0x000f2a0000000800 */
[----:B------:R-:W-:Y:S01]  /*161d0*/  HMMA.16816.F32 R4, R48, R34, R4 ;  /* 0x000000223004723c */ /* 0x000fe20000001804 */
[----:B------:R-:W5:Y:S02]  /*161e0*/  LDSM.16.MT88.4 R32, [R232+0x10800] ;  /* 0x01080000e820783b */ /* 0x000f640000004200 */
[----:B------:R-:W1:Y:S01]  /*161f0*/  MUFU.EX2 R85, R85 ;  /* 0x0000005500557308 */ /* 0x000e620000000800 */
[----:B--2---:R-:W-:-:S02]  /*16200*/  FADD.FTZ R53, R69, R53 ;  /* 0x0000003545357221 */ /* 0x004fc40000010000 */
[C---:B------:R-:W-:Y:S05]  /*16210*/  HMMA.16816.F32 R36, R48.reuse, R40, R36 ;  /* 0x000000283024723c */ /* 0x040fea0000001824 */
[----:B------:R-:W2:Y:S01]  /*16220*/  MUFU.EX2 R74, R74 ;  /* 0x0000004a004a7308 */ /* 0x000ea20000000800 */
[----:B------:R-:W-:Y:S01]  /*16230*/  HMMA.16816.F32 R12, R48, R42, R12 ;  /* 0x0000002a300c723c */ /* 0x000fe2000000180c */
[C---:B------:R-:W-:Y:S01]  /*16240*/  F2FP.F16.F32.PACK_AB R40, R59.reuse, R67 ;  /* 0x000000433b28723e */ /* 0x040fe200000000ff */
[----:B------:R-:W-:Y:S01]  /*16250*/  FADD.FTZ R59, R59, R60 ;  /* 0x0000003c3b3b7221 */ /* 0x000fe20000010000 */
[C---:B----4-:R-:W-:Y:S01]  /*16260*/  F2FP.F16.F32.PACK_AB R41, R52.reuse, R69 ;  /* 0x000000453429723e */ /* 0x050fe200000000ff */
[----:B------:R-:W-:-:S02]  /*16270*/  FADD.FTZ R52, R52, R53 ;  /* 0x0000003534347221 */ /* 0x000fc40000010000 */
[----:B------:R-:W-:Y:S01]  /*16280*/  FADD.FTZ R59, R2, R59 ;  /* 0x0000003b023b7221 */ /* 0x000fe20000010000 */
[----:B------:R-:W-:Y:S01]  /*16290*/  F2FP.F16.F32.PACK_AB R42, R66, R2 ;  /* 0x00000002422a723e */ /* 0x000fe200000000ff */
[--C-:B------:R-:W-:Y:S01]  /*162a0*/  FFMA.FTZ R50, R83, UR4, -R117.reuse ;  /* 0x0000000453327c23 */ /* 0x100fe20008010875 */
[--C-:B------:R-:W-:Y:S01]  /*162b0*/  FFMA.FTZ R48, R95, UR4, -R117.reuse ;  /* 0x000000045f307c23 */ /* 0x100fe20008010875 */
[----:B------:R-:W-:Y:S01]  /*162c0*/  FFMA.FTZ R49, R84, UR4, -R117 ;  /* 0x0000000454317c23 */ /* 0x000fe20008010875 */
[--C-:B------:R-:W-:Y:S01]  /*162d0*/  FFMA.FTZ R51, R93, UR4, -R101.reuse ;  /* 0x000000045d337c23 */ /* 0x100fe20008010865 */
[----:B------:R-:W-:Y:S01]  /*162e0*/  FFMA.FTZ R83, R96, UR4, -R101 ;  /* 0x0000000460537c23 */ /* 0x000fe20008010865 */
[----:B------:R-:W-:Y:S01]  /*162f0*/  MUFU.EX2 R0, R94 ;  /* 0x0000005e00007308 */ /* 0x000fe20000000800 */
[----:B------:R-:W-:Y:S01]  /*16300*/  FFMA.FTZ R84, R99, UR4, -R117 ;  /* 0x0000000463547c23 */ /* 0x000fe20008010875 */
[----:B-1----:R-:W-:Y:S01]  /*16310*/  FADD.FTZ R52, R85, R52 ;  /* 0x0000003455347221 */ /* 0x002fe20000010000 */
[----:B--2---:R-:W-:Y:S01]  /*16320*/  F2FP.F16.F32.PACK_AB R43, R74, R85 ;  /* 0x000000554a2b723e */ /* 0x004fe200000000ff */
[----:B------:R-:W-:Y:S01]  /*16330*/  FADD.FTZ R66, R66, R59 ;  /* 0x0000003b42427221 */ /* 0x000fe20000010000 */
[----:B------:R-:W-:Y:S01]  /*16340*/  MOV R2, R119 ;  /* 0x0000007700027202 */ /* 0x000fe20000000f00 */
[----:B------:R-:W-:-:S02]  /*16350*/  FADD.FTZ R74, R74, R52 ;  /* 0x000000344a4a7221 */ /* 0x000fc40000010000 */
[----:B------:R-:W1:Y:S02]  /*16360*/  MUFU.EX2 R48, R48 ;  /* 0x0000003000307308 */ /* 0x000e640000000800 */
[C---:B------:R-:W-:Y:S06]  /*16370*/  HMMA.16816.F32 R20, R40.reuse, R24, R20 ;  /* 0x000000182814723c */ /* 0x040fec0000001814 */
[C---:B------:R-:W-:Y:S01]  /*16380*/  HMMA.16816.F32 R16, R40.reuse, R26, R16 ;  /* 0x0000001a2810723c */ /* 0x040fe20000001810 */
[----:B------:R-:W2:Y:S01]  /*16390*/  LDSM.16.MT88.4 R24, [R234+0x11000] ;  /* 0x01100000ea18783b */ /* 0x000ea20000004200 */
[----:B------:R-:W-:Y:S04]  /*163a0*/  MUFU.EX2 R49, R49 ;  /* 0x0000003100317308 */ /* 0x000fe80000000800 */
[----:B---3--:R-:W-:Y:S01]  /*163b0*/  HMMA.16816.F32 R36, R40, R8, R36 ;  /* 0x000000082824723c */ /* 0x008fe20000001824 */
[----:B-1----:R-:W-:-:S03]  /*163c0*/  FADD.FTZ R66, R48, R66 ;  /* 0x0000004230427221 */ /* 0x002fc60000010000 */
[----:B------:R-:W-:Y:S02]  /*163d0*/  MUFU.EX2 R50, R50 ;  /* 0x0000003200327308 */ /* 0x000fe40000000800 */
[C---:B------:R-:W-:Y:S01]  /*163e0*/  HMMA.16816.F32 R12, R40.reuse, R10, R12 ;  /* 0x0000000a280c723c */ /* 0x040fe2000000180c */
[----:B------:R-:W1:Y:S05]  /*163f0*/  LDSM.16.MT88.4 R8, [R232+0x11000] ;  /* 0x01100000e808783b */ /* 0x000e6a0000004200 */
[----:B------:R-:W3:Y:S01]  /*16400*/  MUFU.EX2 R51, R51 ;  /* 0x0000003300337308 */ /* 0x000ee20000000800 */
[C---:B-----5:R-:W-:Y:S06]  /*16410*/  HMMA.16816.F32 R28, R40.reuse, R32, R28 ;  /* 0x00000020281c723c */ /* 0x060fec000000181c */
[C---:B------:R-:W-:Y:S01]  /*16420*/  HMMA.16816.F32 R4, R40.reuse, R34, R4 ;  /* 0x000000222804723c */ /* 0x040fe20000001804 */
[----:B------:R-:W4:Y:S01]  /*16430*/  MUFU.EX2 R73, R73 ;  /* 0x0000004900497308 */ /* 0x000f220000000800 */
[----:B------:R-:W5:Y:S04]  /*16440*/  LDSM.16.MT88.4 R32, [R231+0x11000] ;  /* 0x01100000e720783b */ /* 0x000f680000004200 */
[----:B------:R-:W-:Y:S03]  /*16450*/  HMMA.16816.F32 R136, R40, R44, R136 ;  /* 0x0000002c2888723c */ /* 0x000fe60000001888 */
[----:B------:R-:W2:Y:S01]  /*16460*/  MUFU.EX2 R83, R83 ;  /* 0x0000005300537308 */ /* 0x000ea20000000800 */
[----:B---3--:R-:W-:-:S02]  /*16470*/  FADD.FTZ R74, R51, R74 ;  /* 0x0000004a334a7221 */ /* 0x008fc40000010000 */
[----:B------:R-:W-:Y:S01]  /*16480*/  HMMA.16816.F32 R132, R40, R46, R132 ;  /* 0x0000002e2884723c */ /* 0x000fe20000001884 */
[----:B------:R-:W3:Y:S04]  /*16490*/  LDSM.16.MT88.4 R44, [R230+0x11000] ;  /* 0x01100000e62c783b */ /* 0x000ee80000004200 */
[----:B------:R-:W1:Y:S02]  /*164a0*/  MUFU.EX2 R72, R72 ;  /* 0x0000004800487308 */ /* 0x000e640000000800 */
[C---:B------:R-:W-:Y:S01]  /*164b0*/  F2FP.F16.F32.PACK_AB R40, R49.reuse, R48 ;  /* 0x000000303128723e */ /* 0x040fe200000000ff */
[----:B------:R-:W-:Y:S01]  /*164c0*/  FADD.FTZ R49, R49, R66 ;  /* 0x0000004231317221 */ /* 0x000fe20000010000 */
[C---:B----4-:R-:W-:Y:S01]  /*164d0*/  F2FP.F16.F32.PACK_AB R41, R73.reuse, R51 ;  /* 0x000000334929723e */ /* 0x050fe200000000ff */
[----:B------:R-:W-:Y:S01]  /*164e0*/  FADD.FTZ R73, R73, R74 ;  /* 0x0000004a49497221 */ /* 0x000fe20000010000 */
[----:B------:R-:W-:Y:S01]  /*164f0*/  F2FP.F16.F32.PACK_AB R42, R50, R0 ;  /* 0x00000000322a723e */ /* 0x000fe200000000ff */
[----:B------:R-:W-:Y:S01]  /*16500*/  FADD.FTZ R49, R0, R49 ;  /* 0x0000003100317221 */ /* 0x000fe20000010000 */
[----:B------:R-:W4:Y:S01]  /*16510*/  MUFU.EX2 R84, R84 ;  /* 0x0000005400547308 */ /* 0x000f220000000800 */
[----:B--2---:R-:W-:Y:S01]  /*16520*/  FADD.FTZ R73, R83, R73 ;  /* 0x0000004953497221 */ /* 0x004fe20000010000 */
[----:B------:R-:W-:Y:S01]  /*16530*/  MOV R0, R118 ;  /* 0x0000007600007202 */ /* 0x000fe20000000f00 */
[----:B------:R-:W-:-:S05]  /*16540*/  FADD.FTZ R50, R50, R49 ;  /* 0x0000003132327221 */ /* 0x000fca0000010000 */
[----:B------:R-:W2:Y:S01]  /*16550*/  MUFU.EX2 R82, R82 ;  /* 0x0000005200527308 */ /* 0x000ea20000000800 */
[C---:B-1----:R-:W-:Y:S01]  /*16560*/  F2FP.F16.F32.PACK_AB R43, R72.reuse, R83 ;  /* 0x00000053482b723e */ /* 0x042fe200000000ff */
[----:B------:R-:W-:-:S06]  /*16570*/  FADD.FTZ R72, R72, R73 ;  /* 0x0000004948487221 */ /* 0x000fcc0000010000 */
[----:B------:R-:W-:Y:S01]  /*16580*/  HMMA.16816.F32 R20, R40, R24, R20 ;  /* 0x000000182814723c */ /* 0x000fe20000001814 */
[----:B------:R-:W1:Y:S01]  /*16590*/  MUFU.EX2 R24, R98 ;  /* 0x0000006200187308 */ /* 0x000e620000000800 */
[----:B----4-:R-:W-:-:S04]  /*165a0*/  FADD.FTZ R50, R84, R50 ;  /* 0x0000003254327221 */ /* 0x010fc80000010000 */
[C---:B------:R-:W-:Y:S01]  /*165b0*/  HMMA.16816.F32 R16, R40.reuse, R26, R16 ;  /* 0x0000001a2810723c */ /* 0x040fe20000001810 */
[--C-:B------:R-:W-:Y:S02]  /*165c0*/  FFMA.FTZ R25, R97, UR4, -R101.reuse ;  /* 0x0000000461197c23 */ /* 0x100fe40008010865 */
[----:B------:R-:W4:Y:S01]  /*165d0*/  MUFU.EX2 R252, R252 ;  /* 0x000000fc00fc7308 */ /* 0x000f220000000800 */
[----:B--2---:R-:W-:Y:S02]  /*165e0*/  FADD.FTZ R50, R82, R50 ;  /* 0x0000003252327221 */ /* 0x004fe40000010000 */
[----:B------:R-:W-:Y:S01]  /*165f0*/  HMMA.16816.F32 R28, R40, R8, R28 ;  /* 0x00000008281c723c */ /* 0x000fe2000000181c */
[----:B------:R-:W-:-:S04]  /*16600*/  FFMA.FTZ R26, R71, UR4, -R101 ;  /* 0x00000004471a7c23 */ /* 0x000fc80008010865 */
[----:B------:R-:W2:Y:S01]  /*16610*/  MUFU.EX2 R25, R25 ;  /* 0x0000001900197308 */ /* 0x000ea20000000800 */
[----:B------:R-:W-:Y:S01]  /*16620*/  HMMA.16816.F32 R4, R40, R10, R4 ;  /* 0x0000000a2804723c */ /* 0x000fe20000001804 */
[----:B------:R-:W-:Y:S01]  /*16630*/  F2FP.F16.F32.PACK_AB R8, R82, R84 ;  /* 0x000000545208723e */ /* 0x000fe200000000ff */
[----:B-1----:R-:W-:-:S04]  /*16640*/  FADD.FTZ R50, R24, R50 ;  /* 0x0000003218327221 */ /* 0x002fc80000010000 */
[----:B-----5:R-:W-:Y:S01]  /*16650*/  HMMA.16816.F32 R36, R40, R32, R36 ;  /* 0x000000202824723c */ /* 0x020fe20000001824 */
[----:B------:R-:W1:Y:S01]  /*16660*/  MUFU.EX2 R26, R26 ;  /* 0x0000001a001a7308 */ /* 0x000e620000000800 */
[C---:B----4-:R-:W-:Y:S01]  /*16670*/  F2FP.F16.F32.PACK_AB R10, R252.reuse, R24 ;  /* 0x00000018fc0a723e */ /* 0x050fe200000000ff */
[----:B------:R-:W-:-:S03]  /*16680*/  FADD.FTZ R252, R252, R50 ;  /* 0x00000032fcfc7221 */ /* 0x000fc60000010000 */
[C---:B------:R-:W-:Y:S03]  /*16690*/  HMMA.16816.F32 R12, R40.reuse, R34, R12 ;  /* 0x00000022280c723c */ /* 0x040fe6000000180c */
[----:B------:R-:W4:Y:S01]  /*166a0*/  MUFU.EX2 R3, R3 ;  /* 0x0000000300037308 */ /* 0x000f220000000800 */
[----:B--2---:R-:W-:Y:S02]  /*166b0*/  FADD.FTZ R72, R25, R72 ;  /* 0x0000004819487221 */ /* 0x004fe40000010000 */
[C---:B---3--:R-:W-:Y:S05]  /*166c0*/  HMMA.16816.F32 R136, R40.reuse, R44, R136 ;  /* 0x0000002c2888723c */ /* 0x048fea0000001888 */
[----:B------:R-:W2:Y:S01]  /*166d0*/  MUFU.EX2 R251, R251 ;  /* 0x000000fb00fb7308 */ /* 0x000ea20000000800 */
[C---:B-1----:R-:W-:Y:S01]  /*166e0*/  F2FP.F16.F32.PACK_AB R9, R26.reuse, R25 ;  /* 0x000000191a09723e */ /* 0x042fe200000000ff */
[----:B------:R-:W-:Y:S01]  /*166f0*/  HMMA.16816.F32 R132, R40, R46, R132 ;  /* 0x0000002e2884723c */ /* 0x000fe20000001884 */
[----:B------:R-:W-:-:S04]  /*16700*/  FADD.FTZ R72, R26, R72 ;  /* 0x000000481a487221 */ /* 0x000fc80000010000 */
[----:B----4-:R-:W-:Y:S01]  /*16710*/  FADD.FTZ R72, R3, R72 ;  /* 0x0000004803487221 */ /* 0x010fe20000010000 */
[----:B--2---:R-:W-:-:S03]  /*16720*/  F2FP.F16.F32.PACK_AB R11, R251, R3 ;  /* 0x00000003fb0b723e */ /* 0x004fc600000000ff */
        /* <DEDUP_REMOVED lines=11> */
.L_x_2556:
        /* <DEDUP_REMOVED lines=13> */
[----:B------:R-:W-:Y:S01]  /*168b0*/  ULDC UR18, c[0x0][0x250] ;  /* 0x0000940000127ab9 */ /* 0x000fe20000000800 */
[----:B------:R-:W-:Y:S01]  /*168c0*/  ULDC.64 UR6, c[0x0][0x248] ;  /* 0x0000920000067ab9 */ /* 0x000fe20000000a00 */
[----:B------:R-:W-:-:S05]  /*168d0*/  UMOV UR10, UR9 ;  /* 0x00000009000a7c82 */ /* 0x000fca0008000000 */
.L_x_2568:
        /* <DEDUP_REMOVED lines=74> */
.L_x_2565:
[CC--:B------:R-:W-:Y:S01]  /*16d80*/  LEA R24, P2, R10.reuse, R65.reuse, 0x1 ;  /* 0x000000410a187211 */ /* 0x0c0fe200078408ff */
[----:B------:R-:W-:Y:S01]  /*16d90*/  @P0 STS.128 [R241+0xa000], RZ ;  /* 0x00a000fff1000388 */ /* 0x000fe20000000c00 */
[C---:B------:R-:W-:Y:S01]  /*16da0*/  @!P0 IADD3 R12, P1, R10.reuse, UR25, RZ ;  /* 0x000000190a0c8c10 */ /* 0x040fe2000ff3e0ff */
[----:B------:R-:W3:Y:S01]  /*16db0*/  @!P0 LDC.64 R6, c[0x0][0x250] ;  /* 0x00009400ff068b82 */ /* 0x000ee20000000a00 */
[----:B------:R-:W-:Y:S01]  /*16dc0*/  LEA.HI.X R25, R10, R64, R0, 0x1, P2 ;  /* 0x000000400a197211 */ /* 0x000fe200010f0c00 */
[----:B--2---:R-:W-:Y:S01]  /*16dd0*/  @!P0 IMAD R9, R9, 0x30, RZ ;  /* 0x0000003009098824 */ /* 0x004fe200078e02ff */
[----:B------:R-:W-:Y:S01]  /*16de0*/  @!P0 IADD3.X R11, R0, UR24, RZ, P1, !PT ;  /* 0x00000018000b8c10 */ /* 0x000fe20008ffe4ff */
[----:B------:R-:W-:Y:S01]  /*16df0*/  UISETP.GE.AND UP0, UPT, UR15, 0x2, UPT ;  /* 0x000000020f00788c */ /* 0x000fe2000bf06270 */
[-C--:B------:R-:W-:Y:S01]  /*16e00*/  @!P0 LEA R14, P1, R12, R65.reuse, 0x1 ;  /* 0x000000410c0e8211 */ /* 0x080fe200078208ff */
[----:B------:R-:W-:Y:S01]  /*16e10*/  @!PT LDS RZ, [RZ] ;  /* 0x00000000fffff984 */ /* 0x000fe20000000800 */
[----:B------:R-:W-:Y:S01]  /*16e20*/  @!PT LDS RZ, [RZ] ;  /* 0x00000000fffff984 */ /* 0x000fe20000000800 */
[----:B------:R-:W-:Y:S01]  /*16e30*/  @!PT LDS RZ, [RZ] ;  /* 0x00000000fffff984 */ /* 0x000fe20000000800 */
[----:B------:R-:W-:Y:S02]  /*16e40*/  @!P0 LDGSTS.E.BYPASS.LTC128B.128 [R241+0xa000], desc[UR20][R24.64] ;  /* 0x0a00000018f18fae */ /* 0x000fe4000b901d54 */
[----:B------:R-:W2:Y:S01]  /*16e50*/  @!P0 LDC.64 R2, c[0x0][0x250] ;  /* 0x00009400ff028b82 */ /* 0x000ea20000000a00 */
[----:B------:R-:W-:Y:S02]  /*16e60*/  LEA R172, R240, R238, 0x1 ;  /* 0x000000eef0ac7211 */ /* 0x000fe400078e08ff */
[----:B------:R-:W-:Y:S02]  /*16e70*/  @!P0 LEA.HI.X R15, R12, R64, R11, 0x1, P1 ;  /* 0x000000400c0f8211 */ /* 0x000fe400008f0c0b */
[C---:B-1----:R-:W-:Y:S01]  /*16e80*/  @!P0 LEA R11, P1, R4.reuse, R10, 0x5 ;  /* 0x0000000a040b8211 */ /* 0x042fe200078228ff */
[----:B------:R-:W-:Y:S03]  /*16e90*/  @P0 STS.128 [R241+0xa800], RZ ;  /* 0x00a800fff1000388 */ /* 0x000fe60000000c00 */
[----:B------:R-:W-:Y:S02]  /*16ea0*/  @!P0 LEA.HI.X R5, R4, R0, R5, 0x5, P1 ;  /* 0x0000000004058211 */ /* 0x000fe400008f2c05 */
[C---:B------:R-:W-:Y:S03]  /*16eb0*/  @!P0 LEA R12, P1, R11.reuse, R65, 0x1 ;  /* 0x000000410b0c8211 */ /* 0x040fe600078208ff */
[----:B------:R-:W-:Y:S01]  /*16ec0*/  @!PT LDS RZ, [RZ] ;  /* 0x00000000fffff984 */ /* 0x000fe20000000800 */
[----:B------:R-:W-:Y:S01]  /*16ed0*/  @!PT LDS RZ, [RZ] ;  /* 0x00000000fffff984 */ /* 0x000fe20000000800 */
[----:B------:R-:W-:Y:S01]  /*16ee0*/  @!PT LDS RZ, [RZ] ;  /* 0x00000000fffff984 */ /* 0x000fe20000000800 */
[----:B------:R1:W-:Y:S01]  /*16ef0*/  @!P0 LDGSTS.E.BYPASS.LTC128B.128 [R241+0xa800], desc[UR20][R14.64] ;  /* 0x0a8000000ef18fae */ /* 0x0003e2000b901d54 */
[----:B------:R-:W-:Y:S02]  /*16f00*/  @!P0 LEA.HI.X R13, R11, R64, R5, 0x1, P1 ;  /* 0x000000400b0d8211 */ /* 0x000fe400008f0c05 */
[----:B------:R-:W-:Y:S01]  /*16f10*/  @!P0 MOV R11, R0 ;  /* 0x00000000000b8202 */ /* 0x000fe20000000f00 */
[----:B------:R-:W4:Y:S04]  /*16f20*/  @!P0 LDC.64 R4, c[0x0][0x250] ;  /* 0x00009400ff048b82 */ /* 0x000f280000000a00 */
[----:B------:R-:W-:Y:S01]  /*16f30*/  @P0 STS.128 [R241+0xb000], RZ ;  /* 0x00b000fff1000388 */ /* 0x000fe20000000c00 */
[--C-:B------:R-:W-:Y:S05]  /*16f40*/  @!P0 IMAD.WIDE.U32 R18, R8, 0x30, R10.reuse ;  /* 0x0000003008128825 */ /* 0x100fea00078e000a */
[----:B------:R-:W-:Y:S02]  /*16f50*/  @!P0 IADD3 R8, R9, R19, RZ ;  /* 0x0000001309088210 */ /* 0x000fe40007ffe0ff */
[----:B------:R-:W-:Y:S01]  /*16f60*/  @!PT LDS RZ, [RZ] ;  /* 0x00000000fffff984 */ /* 0x000fe20000000800 */
[----:B------:R-:W-:Y:S01]  /*16f70*/  @!PT LDS RZ, [RZ] ;  /* 0x00000000fffff984 */ /* 0x000fe20000000800 */
[----:B------:R-:W-:Y:S01]  /*16f80*/  @!PT LDS RZ, [RZ] ;  /* 0x00000000fffff984 */ /* 0x000fe20000000800 */
[----:B------:R3:W-:Y:S08]  /*16f90*/  @!P0 LDGSTS.E.BYPASS.LTC128B.128 [R241+0xb000], desc[UR20][R12.64] ;  /* 0x0b0000000cf18fae */ /* 0x0007f0000b901d54 */
[----:B------:R-:W-:Y:S01]  /*16fa0*/  @P0 STS.128 [R241+0xb800], RZ ;  /* 0x00b800fff1000388 */ /* 0x000fe20000000c00 */
[-C--:B-1----:R-:W-:Y:S01]  /*16fb0*/  @!P0 LEA R14, P2, R18, R65.reuse, 0x1 ;  /* 0x00000041120e8211 */ /* 0x082fe200078408ff */
[----:B--2---:R-:W-:Y:S03]  /*16fc0*/  @!P0 IMAD.WIDE.U32 R16, R2, 0x50, R10 ;  /* 0x0000005002108825 */ /* 0x004fe600078e000a */
[----:B------:R-:W-:Y:S01]  /*16fd0*/  @!P0 LEA.HI.X R15, R18, R64, R8, 0x1, P2 ;  /* 0x00000040120f8211 */ /* 0x000fe200010f0c08 */
[----:B----4-:R-:W-:Y:S01]  /*16fe0*/  @!P0 IMAD R5, R5, 0x60, RZ ;  /* 0x0000006005058824 */ /* 0x010fe200078e02ff */
[----:B------:R-:W1:Y:S03]  /*16ff0*/  @!P0 LDC.64 R8, c[0x0][0x250] ;  /* 0x00009400ff088b82 */ /* 0x000e660000000a00 */
[----:B------:R-:W-:Y:S01]  /*17000*/  @!PT LDS RZ, [RZ] ;  /* 0x00000000fffff984 */ /* 0x000fe20000000800 */
[----:B------:R-:W-:Y:S01]  /*17010*/  @!PT LDS RZ, [RZ] ;  /* 0x00000000fffff984 */ /* 0x000fe20000000800 */
[----:B------:R-:W-:Y:S01]  /*17020*/  @!PT LDS RZ, [RZ] ;  /* 0x00000000fffff984 */ /* 0x000fe20000000800 */
[----:B------:R-:W-:Y:S01]  /*17030*/  @!P0 LDGSTS.E.BYPASS.LTC128B.128 [R241+0xb800], desc[UR20][R14.64] ;  /* 0x0b8000000ef18fae */ /* 0x000fe2000b901d54 */
[C---:B---3--:R-:W-:Y:S07]  /*17040*/  @!P0 LEA R13, P1, R6.reuse, R10, 0x6 ;  /* 0x0000000a060d8211 */ /* 0x048fee00078230ff */
[----:B------:R-:W-:Y:S01]  /*17050*/  @P0 STS.128 [R241+0xc000], RZ ;  /* 0x00c000fff1000388 */ /* 0x000fe20000000c00 */
[----:B------:R-:W-:Y:S01]  /*17060*/  @!P0 IMAD R12, R3, 0x50, RZ ;  /* 0x00000050030c8824 */ /* 0x000fe200078e02ff */
[----:B------:R-:W-:Y:S01]  /*17070*/  @!P0 LEA.HI.X R7, R6, R0, R7, 0x6, P1 ;  /* 0x0000000006078211 */ /* 0x000fe200008f3407 */
[----:B------:R-:W2:Y:S01]  /*17080*/  @!P0 LDC.64 R2, c[0x0][0x250] ;  /* 0x00009400ff028b82 */ /* 0x000ea20000000a00 */
[CC--:B------:R-:W-:Y:S02]  /*17090*/  @!P0 LEA R18, P2, R13.reuse, R65.reuse, 0x1 ;  /* 0x000000410d128211 */ /* 0x0c0fe400078408ff */
[----:B------:R-:W-:Y:S02]  /*170a0*/  @!P0 LEA R20, P1, R16, R65, 0x1 ;  /* 0x0000004110148211 */ /* 0x000fe400078208ff */
[-C--:B------:R-:W-:Y:S02]  /*170b0*/  @!P0 LEA.HI.X R19, R13, R64.reuse, R7, 0x1, P2 ;  /* 0x000000400d138211 */ /* 0x080fe400010f0c07 */
[----:B------:R-:W-:Y:S01]  /*170c0*/  @!P0 IADD3 R12, R12, R17, RZ ;  /* 0x000000110c0c8210 */ /* 0x000fe20007ffe0ff */
[----:B------:R-:W3:Y:S02]  /*170d0*/  @!P0 LDC.64 R6, c[0x0][0x250] ;  /* 0x00009400ff068b82 */ /* 0x000ee40000000a00 */
        /* <DEDUP_REMOVED lines=8> */
[CC--:B------:R-:W-:Y:S04]  /*17160*/  @!P0 LEA R16, P1, R12.reuse, R65.reuse, 0x1 ;  /* 0x000000410c108211 */ /* 0x0c0fe800078208ff */
[----:B------:R-:W-:Y:S01]  /*17170*/  @!P0 LEA.HI.X R17, R12, R64, R5, 0x1, P1 ;  /* 0x000000400c118211 */ /* 0x000fe200008f0c05 */
[----:B--2---:R-:W-:Y:S01]  /*17180*/  @!P0 IMAD R13, R3, 0x70, RZ ;  /* 0x00000070030d8824 */ /* 0x004fe200078e02ff */
[----:B-1----:R-:W-:Y:S01]  /*17190*/  @!P0 LEA R12, P1, R8, R10, 0x7 ;  /* 0x0000000a080c8211 */ /* 0x002fe200078238ff */
[----:B------:R-:W-:Y:S01]  /*171a0*/  @!PT LDS RZ, [RZ] ;  /* 0x00000000fffff984 */ /* 0x000fe20000000800 */
[----:B------:R-:W-:Y:S01]  /*171b0*/  @!PT LDS RZ, [RZ] ;  /* 0x00000000fffff984 */ /* 0x000fe20000000800 */
[----:B------:R-:W-:Y:S01]  /*171c0*/  @!PT LDS RZ, [RZ] ;  /* 0x00000000fffff984 */ /* 0x000fe20000000800 */
[----:B------:R-:W-:Y:S01]  /*171d0*/  @!P0 LDGSTS.E.BYPASS.LTC128B.128 [R241+0xc800], desc[UR20][R20.64] ;  /* 0x0c80000014f18fae */ /* 0x000fe2000b901d54 */
[----:B------:R-:W1:Y:S01]  /*171e0*/  @!P0 LDC.64 R4, c[0x0][0x250] ;  /* 0x00009400ff048b82 */ /* 0x000e620000000a00 */
[----:B---3--:R-:W-:Y:S06]  /*171f0*/  @!P0 IMAD R7, R7, 0x90, RZ ;  /* 0x0000009007078824 */ /* 0x008fec00078e02ff */
[----:B------:R-:W-:Y:S01]  /*17200*/  @P0 STS.128 [R241+0xd000], RZ ;  /* 0x00d000fff1000388 */ /* 0x000fe20000000c00 */
[----:B----4-:R-:W-:Y:S02]  /*17210*/  @!P0 IMAD.WIDE.U32 R18, R2, 0x70, R10 ;  /* 0x0000007002128825 */ /* 0x010fe400078e000a */
[----:B------:R-:W2:Y:S05]  /*17220*/  @!P0 LDC.64 R2, c[0x0][0x250] ;  /* 0x00009400ff028b82 */ /* 0x000eaa0000000a00 */
[----:B------:R-:W-:Y:S01]  /*17230*/  @!PT LDS RZ, [RZ] ;  /* 0x00000000fffff984 */ /* 0x000fe20000000800 */
[----:B------:R-:W-:Y:S01]  /*17240*/  @!PT LDS RZ, [RZ] ;  /* 0x00000000fffff984 */ /* 0x000fe20000000800 */
[----:B------:R-:W-:Y:S01]  /*17250*/  @!PT LDS RZ, [RZ] ;  /* 0x00000000fffff984 */ /* 0x000fe20000000800 */
[----:B------:R3:W-:Y:S01]  /*17260*/  @!P0 LDGSTS.E.BYPASS.LTC128B.128 [R241+0xd000], desc[UR20][R16.64] ;  /* 0x0d00000010f18fae */ /* 0x0007e2000b901d54 */
[----:B------:R-:W-:Y:S02]  /*17270*/  @!P0 LEA R14, P2, R18, R65, 0x1 ;  /* 0x00000041120e8211 */ /* 0x000fe400078408ff */
[----:B------:R-:W-:Y:S02]  /*17280*/  @!P0 IADD3 R11, R13, R19, RZ ;  /* 0x000000130d0b8210 */ /* 0x000fe40007ffe0ff */
[----:B------:R-:W-:Y:S02]  /*17290*/  @!P0 LEA.HI.X R13, R8, R0, R9, 0x7, P1 ;  /* 0x00000000080d8211 */ /* 0x000fe400008f3c09 */
[----:B------:R-:W-:Y:S01]  /*172a0*/  @!P0 LEA.HI.X R15, R18, R64, R11, 0x1, P2 ;  /* 0x00000040120f8211 */ /* 0x000fe200010f0c0b */
[----:B------:R-:W-:Y:S01]  /*172b0*/  @P0 STS.128 [R241+0xd800], RZ ;  /* 0x00d800fff1000388 */ /* 0x000fe20000000c00 */
[----:B------:R-:W-:Y:S01]  /*172c0*/  @!P0 MOV R11, R0 ;  /* 0x00000000000b8202 */ /* 0x000fe20000000f00 */
[----:B------:R-:W4:Y:S02]  /*172d0*/  @!P0 LDC.64 R8, c[0x0][0x250] ;  /* 0x00009400ff088b82 */ /* 0x000f240000000a00 */
[----:B------:R-:W-:Y:S04]  /*172e0*/  @!P0 IMAD.WIDE.U32 R18, R6, 0x90, R10 ;  /* 0x0000009006128825 */ /* 0x000fe800078e000a */
[----:B------:R-:W-:Y:S01]  /*172f0*/  @!PT LDS RZ, [RZ] ;  /* 0x00000000fffff984 */ /* 0x000fe20000000800 */
[----:B------:R-:W-:Y:S01]  /*17300*/  @!PT LDS RZ, [RZ] ;  /* 0x00000000fffff984 */ /* 0x000fe20000000800 */
[----:B------:R-:W-:Y:S01]  /*17310*/  @!PT LDS RZ, [RZ] ;  /* 0x00000000fffff984 */ /* 0x000fe20000000800 */
[----:B------:R5:W-:Y:S01]  /*17320*/  @!P0 LDGSTS.E.BYPASS.LTC128B.128 [R241+0xd800], desc[UR20][R14.64] ;  /* 0x0d8000000ef18fae */ /* 0x000be2000b901d54 */
[----:B------:R-:W-:Y:S07]  /*17330*/  @!P0 IADD3 R7, R7, R19, RZ ;  /* 0x0000001307078210 */ /* 0x000fee0007ffe0ff */
[----:B------:R-:W-:Y:S01]  /*17340*/  @P0 STS.128 [R241+0xe000], RZ ;  /* 0x00e000fff1000388 */ /* 0x000fe20000000c00 */
[CC--:B---3--:R-:W-:Y:S04]  /*17350*/  @!P0 LEA R16, P1, R12.reuse, R65.reuse, 0x1 ;  /* 0x000000410c108211 */ /* 0x0c8fe800078208ff */
[-C--:B------:R-:W-:Y:S01]  /*17360*/  @!P0 LEA.HI.X R17, R12, R64.reuse, R13, 0x1, P1 ;  /* 0x000000400c118211 */ /* 0x080fe200008f0c0d */
[----:B-1----:R-:W-:Y:S02]  /*17370*/  @!P0 IMAD R12, R5, 0xa0, RZ ;  /* 0x000000a0050c8824 */ /* 0x002fe400078e02ff */
[----:B--2---:R-:W-:Y:S02]  /*17380*/  @!P0 IMAD R13, R3, 0xb0, RZ ;  /* 0x000000b0030d8824 */ /* 0x004fe400078e02ff */
[----:B------:R-:W-:Y:S01]  /*17390*/  @!PT LDS RZ, [RZ] ;  /* 0x00000000fffff984 */ /* 0x000fe20000000800 */
[----:B------:R-:W-:Y:S01]  /*173a0*/  @!PT LDS RZ, [RZ] ;  /* 0x00000000fffff984 */ /* 0x000fe20000000800 */
[----:B------:R-:W-:Y:S01]  /*173b0*/  @!PT LDS RZ, [RZ] ;  /* 0x00000000fffff984 */ /* 0x000fe20000000800 */
[----:B------:R1:W-:Y:S01]  /*173c0*/  @!P0 LDGSTS.E.BYPASS.LTC128B.128 [R241+0xe000], desc[UR20][R16.64] ;  /* 0x0e00000010f18fae */ /* 0x0003e2000b901d54 */
[----:B----4-:R-:W-:Y:S04]  /*173d0*/  @!P0 IMAD.WIDE.U32 R20, R8, 0xc0, R10 ;  /* 0x000000c008148825 */ /* 0x010fe800078e000a */
[----:B------:R-:W-:Y:S01]  /*173e0*/  @!P0 IMAD R9, R9, 0xc0, RZ ;  /* 0x000000c009098824 */ /* 0x000fe200078e02ff */
[C---:B-----5:R-:W-:Y:S02]  /*173f0*/  @!P0 LEA R14, P1, R18.reuse, R65, 0x1 ;  /* 0x00000041120e8211 */ /* 0x060fe400078208ff */
[----:B------:R-:W-:Y:S02]  /*17400*/  @P0 STS.128 [R241+0xe800], RZ ;  /* 0x00e800fff1000388 */ /* 0x000fe40000000c00 */
[----:B------:R-:W-:Y:S02]  /*17410*/  @!P0 IADD3 R9, R9, R21, RZ ;  /* 0x0000001509098210 */ /* 0x000fe40007ffe0ff */
[-C--:B------:R-:W-:Y:S01]  /*17420*/  @!P0 LEA.HI.X R15, R18, R64.reuse, R7, 0x1, P1 ;  /* 0x00000040120f8211 */ /* 0x080fe200008f0c07 */
[--C-:B------:R-:W-:Y:S01]  /*17430*/  @!P0 IMAD.WIDE.U32 R18, R2, 0xb0, R10.reuse ;  /* 0x000000b002128825 */ /* 0x100fe200078e000a */
[----:B------:R-:W2:Y:S03]  /*17440*/  @!P0 LDC.64 R6, c[0x0][0x250] ;  /* 0x00009400ff068b82 */ /* 0x000ea60000000a00 */
[----:B------:R-:W-:Y:S01]  /*17450*/  @!PT LDS RZ, [RZ] ;  /* 0x00000000fffff984 */ /* 0x000fe20000000800 */
[----:B------:R-:W-:Y:S01]  /*17460*/  @!PT LDS RZ, [RZ] ;  /* 0x00000000fffff984 */ /* 0x000fe20000000800 */
[----:B------:R-:W-:Y:S01]  /*17470*/  @!PT LDS RZ, [RZ] ;  /* 0x00000000fffff984 */ /* 0x000fe20000000800 */
[----:B------:R3:W-:Y:S01]  /*17480*/  @!P0 LDGSTS.E.BYPASS.LTC128B.128 [R241+0xe800], desc[UR20][R14.64] ;  /* 0x0e8000000ef18fae */ /* 0x0007e2000b901d54 */
[----:B------:R-:W-:Y:S04]  /*17490*/  @!P0 IADD3 R13, R13, R19, RZ ;  /* 0x000000130d0d8210 */ /* 0x000fe80007ffe0ff */
[----:B------:R-:W4:Y:S03]  /*174a0*/  @!P0 LDC.64 R2, c[0x0][0x250] ;  /* 0x00009400ff028b82 */ /* 0x000f260000000a00 */
[----:B------:R-:W-:Y:S01]  /*174b0*/  @P0 STS.128 [R241+0xf000], RZ ;  /* 0x00f000fff1000388 */ /* 0x000fe20000000c00 */
[----:B-1----:R-:W-:Y:S04]  /*174c0*/  @!P0 IMAD.WIDE.U32 R16, R4, 0xa0, R10 ;  /* 0x000000a004108825 */ /* 0x002fe800078e000a */
[----:B------:R-:W1:Y:S01]  /*174d0*/  @!P0 LDC.64 R4, c[0x0][0x250] ;  /* 0x00009400ff048b82 */ /* 0x000e620000000a00 */
[----:B------:R-:W-:Y:S02]  /*174e0*/  @!P0 LEA R22, P1, R16, R65, 0x1 ;  /* 0x0000004110168211 */ /* 0x000fe400078208ff */
[----:B------:R-:W-:Y:S04]  /*174f0*/  @!P0 IADD3 R12, R12, R17, RZ ;  /* 0x000000110c0c8210 */ /* 0x000fe80007ffe0ff */
[-C--:B------:R-:W-:Y:S01]  /*17500*/  @!P0 LEA.HI.X R23, R16, R64.reuse, R12, 0x1, P1 ;  /* 0x0000004010178211 */ /* 0x080fe200008f0c0c */
[----:B--2---:R-:W-:Y:S01]  /*17510*/  @!P0 IMAD R7, R7, 0xd0, RZ ;  /* 0x000000d007078824 */ /* 0x004fe200078e02ff */
[-C--:B------:R-:W-:Y:S02]  /*17520*/  @!P0 LEA R12, P2, R18, R65.reuse, 0x1 ;  /* 0x00000041120c8211 */ /* 0x080fe400078408ff */
[-C--:B------:R-:W-:Y:S01]  /*17530*/  @!P0 LEA R8, P1, R20, R65.reuse, 0x1 ;  /* 0x0000004114088211 */ /* 0x080fe200078208ff */
[----:B------:R-:W-:Y:S01]  /*17540*/  @!PT LDS RZ, [RZ] ;  /* 0x00000000fffff984 */ /* 0x000fe20000000800 */
[----:B------:R-:W-:Y:S01]  /*17550*/  @!PT LDS RZ, [RZ] ;  /* 0x00000000fffff984 */ /* 0x000fe20000000800 */
[----:B------:R-:W-:Y:S01]  /*17560*/  @!PT LDS RZ, [RZ] ;  /* 0x00000000fffff984 */ /* 0x000fe20000000800 */
[----:B------:R-:W-:Y:S01]  /*17570*/  @!P0 LDGSTS.E.BYPASS.LTC128B.128 [R241+0xf000], desc[UR20][R22.64] ;  /* 0x0f00000016f18fae */ /* 0x000fe2000b901d54 */
[-C--:B------:R-:W-:Y:S01]  /*17580*/  @!P0 LEA.HI.X R13, R18, R64.reuse, R13, 0x1, P2 ;  /* 0x00000040120d8211 */ /* 0x080fe200010f0c0d */
[----:B---3--:R-:W-:Y:S01]  /*17590*/  @!P0 IMAD.WIDE.U32 R14, R6, 0xd0, R10 ;  /* 0x000000d0060e8825 */ /* 0x008fe200078e000a */
[-C--:B------:R-:W-:Y:S03]  /*175a0*/  @!P0 LEA.HI.X R9, R20, R64.reuse, R9, 0x1, P1 ;  /* 0x0000004014098211 */ /* 0x080fe600008f0c09 */
[----:B----4-:R-:W-:Y:S01]  /*175b0*/  @!P0 IMAD R3, R3, 0xf0, RZ ;  /* 0x000000f003038824 */ /* 0x010fe200078e02ff */
[----:B------:R-:W-:Y:S01]  /*175c0*/  @!P0 LEA R6, P3, R14, R65, 0x1 ;  /* 0x000000410e068211 */ /* 0x000fe200078608ff */
[----:B------:R-:W-:Y:S01]  /*175d0*/  @P0 STS.128 [R241+0xf800], RZ ;  /* 0x00f800fff1000388 */ /* 0x000fe20000000c00 */
[----:B------:R-:W-:Y:S01]  /*175e0*/  @!P0 IADD3 R7, R7, R15, RZ ;  /* 0x0000000f07078210 */ /* 0x000fe20007ffe0ff */
[----:B-1----:R-:W-:Y:S03]  /*175f0*/  @!P0 IMAD.WIDE.U32 R16, R4, 0xe0, R10 ;  /* 0x000000e004108825 */ /* 0x002fe600078e000a */
[-C--:B------:R-:W-:Y:S01]  /*17600*/  @!P0 LEA.HI.X R7, R14, R64.reuse, R7, 0x1, P3 ;  /* 0x000000400e078211 */ /* 0x080fe200018f0c07 */
[----:B------:R-:W-:Y:S01]  /*17610*/  @!P0 IMAD R5, R5, 0xe0, RZ ;  /* 0x000000e005058824 */ /* 0x000fe200078e02ff */
[----:B------:R-:W-:Y:S01]  /*17620*/  @!P0 LEA R4, P2, R16, R65, 0x1 ;  /* 0x0000004110048211 */ /* 0x000fe200078408ff */
[----:B------:R-:W-:Y:S01]  /*17630*/  @!PT LDS RZ, [RZ] ;  /* 0x00000000fffff984 */ /* 0x000fe20000000800 */
[----:B------:R-:W-:Y:S01]  /*17640*/  @!PT LDS RZ, [RZ] ;  /* 0x00000000fffff984 */ /* 0x000fe20000000800 */
[----:B------:R-:W-:Y:S01]  /*17650*/  @!PT LDS RZ, [RZ] ;  /* 0x00000000fffff984 */ /* 0x000fe20000000800 */
[----:B------:R-:W-:Y:S01]  /*17660*/  @!P0 LDGSTS.E.BYPASS.LTC128B.128 [R241+0xf800], desc[UR20][R12.64] ;  /* 0x0f8000000cf18fae */ /* 0x000fe2000b901d54 */
[----:B------:R-:W-:Y:S03]  /*17670*/  @!P0 IMAD.WIDE.U32 R10, R2, 0xf0, R10 ;  /* 0x000000f0020a8825 */ /* 0x000fe600078e000a */
[----:B------:R-:W-:Y:S02]  /*17680*/  @!P0 IADD3 R5, R5, R17, RZ ;  /* 0x0000001105058210 */ /* 0x000fe40007ffe0ff */
[----:B------:R-:W-:Y:S02]  /*17690*/  @!P0 LEA R2, P1, R10, R65, 0x1 ;  /* 0x000000410a028211 */ /* 0x000fe400078208ff */
[----:B------:R-:W-:Y:S01]  /*176a0*/  @P0 STS.128 [R241+0x10000], RZ ;  /* 0x010000fff1000388 */ /* 0x000fe20000000c00 */
[-C--:B------:R-:W-:Y:S02]  /*176b0*/  @!P0 LEA.HI.X R5, R16, R64.reuse, R5, 0x1, P2 ;  /* 0x0000004010058211 */ /* 0x080fe400010f0c05 */
[----:B------:R-:W-:Y:S04]  /*176c0*/  @!P0 IADD3 R3, R3, R11, RZ ;  /* 0x0000000b03038210 */ /* 0x000fe80007ffe0ff */
[----:B------:R-:W-:Y:S01]  /*176d0*/  @!P0 LEA.HI.X R3, R10, R64, R3, 0x1, P1 ;  /* 0x000000400a038211 */ /* 0x000fe200008f0c03 */
[----:B------:R-:W-:Y:S01]  /*176e0*/  @!PT LDS RZ, [RZ] ;  /* 0x00000000fffff984 */ /* 0x000fe20000000800 */
[----:B------:R-:W-:Y:S01]  /*176f0*/  @!PT LDS RZ, [RZ] ;  /* 0x00000000fffff984 */ /* 0x000fe20000000800 */
[----:B------:R-:W-:Y:S01]  /*17700*/  @!PT LDS RZ, [RZ] ;  /* 0x00000000fffff984 */ /* 0x000fe20000000800 */
[----:B------:R1:W-:Y:S01]  /*17710*/  @!P0 LDGSTS.E.BYPASS.LTC128B.128 [R241+0x10000], desc[UR20][R8.64] ;  /* 0x1000000008f18fae */ /* 0x0003e2000b901d54 */
[----:B------:R-:W-:Y:S07]  /*17720*/  PLOP3.LUT P1, PT, PT, PT, UP0, 0x80, 0x0 ;  /* 0x000000000000781c */ /* 0x000fee0003f2f008 */
        /* <DEDUP_REMOVED lines=15> */
[----:B------:R-:W-:Y:S08]  /*17820*/  LDSM.16.M88.4 R128, [R238] ;  /* 0x00000000ee80783b */ /* 0x000ff00000000200 */
[----:B-1----:R-:W1:Y:S08]  /*17830*/  LDSM.16.M88.4 R8, [R237+0x2000] ;  /* 0x00200000ed08783b */ /* 0x002e700000000200 */
[----:B------:R-:W3:Y:S01]  /*17840*/  LDSM.16.M88.4 R16, [R237+0x2800] ;  /* 0x00280000ed10783b */ /* 0x000ee20000000200 */
[----:B--2---:R-:W-:Y:S02]  /*17850*/  MOV R2, R24 ;  /* 0x0000001800027202 */ /* 0x004fe40000000f00 */
[----:B------:R-:W-:Y:S05]  /*17860*/  MOV R3, R25 ;  /* 0x0000001900037202 */ /* 0x000fea0000000f00 */
[----:B------:R-:W2:Y:S08]  /*17870*/  LDSM.16.M88.4 R24, [R237+0x3000] ;  /* 0x00300000ed18783b */ /* 0x000eb00000000200 */
[----:B------:R-:W0:Y:S08]  /*17880*/  LDGDEPBAR ;  /* 0x00000000000079af */ /* 0x000e300000000000 */
[----:B------:R-:W4:Y:S08]  /*17890*/  LDSM.16.M88.4 R32, [R237+0x3800] ;  /* 0x00380000ed20783b */ /* 0x000f300000000200 */
[----:B------:R-:W5:Y:S01]  /*178a0*/  LDSM.16.M88.4 R40, [R237+0x4000] ;  /* 0x00400000ed28783b */ /* 0x000f620000000200 */
[C---:B-1----:R-:W-:Y:S07]  /*178b0*/  HMMA.16816.F32 R4, R128.reuse, R8, RZ ;  /* 0x000000088004723c */ /* 0x042fee00000018ff */
[----:B------:R-:W1:Y:S01]  /*178c0*/  LDSM.16.M88.4 R48, [R237+0x4800] ;  /* 0x00480000ed30783b */ /* 0x000e620000000200 */
[C---:B------:R-:W-:Y:S07]  /*178d0*/  HMMA.16816.F32 R8, R128.reuse, R10, RZ ;  /* 0x0000000a8008723c */ /* 0x040fee00000018ff */
[----:B------:R-:W1:Y:S01]  /*178e0*/  LDSM.16.M88.4 R56, [R237+0x5000] ;  /* 0x00500000ed38783b */ /* 0x000e620000000200 */
[C---:B---3--:R-:W-:Y:S06]  /*178f0*/  HMMA.16816.F32 R12, R128.reuse, R16, RZ ;  /* 0x00000010800c723c */ /* 0x048fec00000018ff */
[C---:B------:R-:W-:Y:S01]  /*17900*/  HMMA.16816.F32 R16, R128.reuse, R18, RZ ;  /* 0x000000128010723c */ /* 0x040fe200000018ff */
[----:B------:R-:W3:Y:S05]  /*17910*/  LDSM.16.M88.4 R64, [R237+0x5800] ;  /* 0x00580000ed40783b */ /* 0x000eea0000000200 */
[C---:B--2---:R-:W-:Y:S03]  /*17920*/  HMMA.16816.F32 R20, R128.reuse, R24, RZ ;  /* 0x000000188014723c */ /* 0x044fe600000018ff */
[----:B------:R-:W2:Y:S03]  /*17930*/  LDSM.16.M88.4 R72, [R237+0x6000] ;  /* 0x00600000ed48783b */ /* 0x000ea60000000200 */
[C---:B------:R-:W-:Y:S05]  /*17940*/  HMMA.16816.F32 R24, R128.reuse, R26, RZ ;  /* 0x0000001a8018723c */ /* 0x040fea00000018ff */
[----:B------:R-:W2:Y:S01]  /*17950*/  LDSM.16.M88.4 R80, [R237+0x6800] ;  /* 0x00680000ed50783b */ /* 0x000ea20000000200 */
[C---:B----4-:R-:W-:Y:S06]  /*17960*/  HMMA.16816.F32 R28, R128.reuse, R32, RZ ;  /* 0x00000020801c723c */ /* 0x050fec00000018ff */
[C---:B------:R-:W-:Y:S01]  /*17970*/  HMMA.16816.F32 R32, R128.reuse, R34, RZ ;  /* 0x000000228020723c */ /* 0x040fe200000018ff */
[----:B------:R-:W4:Y:S05]  /*17980*/  LDSM.16.M88.4 R88, [R237+0x7000] ;  /* 0x00700000ed58783b */ /* 0x000f2a0000000200 */
[C---:B-----5:R-:W-:Y:S03]  /*17990*/  HMMA.16816.F32 R36, R128.reuse, R40, RZ ;  /* 0x000000288024723c */ /* 0x060fe600000018ff */
[----:B------:R-:W5:Y:S03]  /*179a0*/  LDSM.16.M88.4 R96, [R237+0x7800] ;  /* 0x00780000ed60783b */ /* 0x000f660000000200 */
[C---:B------:R-:W-:Y:S05]  /*179b0*/  HMMA.16816.F32 R40, R128.reuse, R42, RZ ;  /* 0x0000002a8028723c */ /* 0x040fea00000018ff */
[----:B------:R-:W5:Y:S01]  /*179c0*/  LDSM.16.M88.4 R104, [R237+0x8000] ;  /* 0x00800000ed68783b */ /* 0x000f620000000200 */
        /* <DEDUP_REMOVED lines=10> */
[C---:B--2---:R-:W-:Y:S03]  /*17a70*/  HMMA.16816.F32 R68, R128.reuse, R72, RZ ;  /* 0x000000488044723c */ /* 0x044fe600000018ff */
[----:B------:R-:W2:Y:S03]  /*17a80*/  LDSM.16.M88.4 R176, [R233+0x2000] ;  /* 0x00200000e9b0783b */ /* 0x000ea60000000200 */
[C---:B------:R-:W-:Y:S05]  /*17a90*/  HMMA.16816.F32 R72, R128.reuse, R74, RZ ;  /* 0x0000004a8048723c */ /* 0x040fea00000018ff */
[----:B------:R-:W3:Y:S01]  /*17aa0*/  LDSM.16.M88.4 R180, [R233+0x2800] ;  /* 0x00280000e9b4783b */ /* 0x000ee20000000200 */
[C---:B------:R-:W-:Y:S06]  /*17ab0*/  HMMA.16816.F32 R76, R128.reuse, R80, RZ ;  /* 0x00000050804c723c */ /* 0x040fec00000018ff */
[C---:B------:R-:W-:Y:S01]  /*17ac0*/  HMMA.16816.F32 R80, R128.reuse, R82, RZ ;  /* 0x000000528050723c */ /* 0x040fe200000018ff */
[----:B------:R-:W3:Y:S05]  /*17ad0*/  LDSM.16.M88.4 R184, [R233+0x3000] ;  /* 0x00300000e9b8783b */ /* 0x000eea0000000200 */
[C---:B----4-:R-:W-:Y:S03]  /*17ae0*/  HMMA.16816.F32 R84, R128.reuse, R88, RZ ;  /* 0x000000588054723c */ /* 0x050fe600000018ff */
[----:B------:R-:W4:Y:S03]  /*17af0*/  LDSM.16.M88.4 R188, [R233+0x3800] ;  /* 0x00380000e9bc783b */ /* 0x000f260000000200 */
[C---:B------:R-:W-:Y:S05]  /*17b00*/  HMMA.16816.F32 R88, R128.reuse, R90, RZ ;  /* 0x0000005a8058723c */ /* 0x040fea00000018ff */
[----:B------:R-:W-:Y:S01]  /*17b10*/  LDSM.16.M88.4 R192, [R233+0x4800] ;  /* 0x00480000e9c0783b */ /* 0x000fe20000000200 */
[C---:B-----5:R-:W-:Y:S06]  /*17b20*/  HMMA.16816.F32 R92, R128.reuse, R96, RZ ;  /* 0x00000060805c723c */ /* 0x060fec00000018ff */
[C---:B------:R-:W-:Y:S01]  /*17b30*/  HMMA.16816.F32 R96, R128.reuse, R98, RZ ;  /* 0x000000628060723c */ /* 0x040fe200000018ff */
[----:B------:R-:W-:Y:S05]  /*17b40*/  LDSM.16.M88.4 R196, [R233+0x5000] ;  /* 0x00500000e9c4783b */ /* 0x000fea0000000200 */
[C---:B------:R-:W-:Y:S03]  /*17b50*/  HMMA.16816.F32 R100, R128.reuse, R104, RZ ;  /* 0x000000688064723c */ /* 0x040fe600000018ff */
[----:B------:R-:W-:Y:S03]  /*17b60*/  LDSM.16.M88.4 R200, [R233+0x5800] ;  /* 0x00580000e9c8783b */ /* 0x000fe60000000200 */
[C---:B------:R-:W-:Y:S05]  /*17b70*/  HMMA.16816.F32 R104, R128.reuse, R106, RZ ;  /* 0x0000006a8068723c */ /* 0x040fea00000018ff */
[----:B------:R-:W-:Y:S01]  /*17b80*/  LDSM.16.M88.4 R204, [R233+0x6800] ;  /* 0x00680000e9cc783b */ /* 0x000fe20000000200 */
[C---:B-1----:R-:W-:Y:S06]  /*17b90*/  HMMA.16816.F32 R108, R128.reuse, R112, RZ ;  /* 0x00000070806c723c */ /* 0x042fec00000018ff */
[C---:B------:R-:W-:Y:S01]  /*17ba0*/  HMMA.16816.F32 R112, R128.reuse, R114, RZ ;  /* 0x000000728070723c */ /* 0x040fe200000018ff */
[----:B------:R-:W-:Y:S05]  /*17bb0*/  LDSM.16.M88.4 R208, [R225] ;  /* 0x00000000e1d0783b */ /* 0x000fea0000000200 */
[C---:B------:R-:W-:Y:S03]  /*17bc0*/  HMMA.16816.F32 R116, R128.reuse, R120, RZ ;  /* 0x000000788074723c */ /* 0x040fe600000018ff */
[----:B------:R-:W-:Y:S03]  /*17bd0*/  LDSM.16.M88.4 R212, [R224] ;  /* 0x00000000e0d4783b */ /* 0x000fe60000000200 */
        /* <DEDUP_REMOVED lines=30> */
[----:B------:R-:W2:Y:S05]  /*17dc0*/  LDSM.16.M88.4 R176, [R233+0x9000] ;  /* 0x00900000e9b0783b */ /* 0x000eaa0000000200 */
[C---:B------:R-:W-:Y:S06]  /*17dd0*/  HMMA.16816.F32 R76, R172.reuse, R204, R76 ;  /* 0x000000ccac4c723c */ /* 0x040fec000000184c */
[C---:B------:R-:W-:Y:S01]  /*17de0*/  HMMA.16816.F32 R80, R172.reuse, R206, R80 ;  /* 0x000000ceac50723c */ /* 0x040fe20000001850 */
[----:B------:R-:W-:Y:S05]  /*17df0*/  LDSM.16.M88.4 R204, [R227] ;  /* 0x00000000e3cc783b */ /* 0x000fea0000000200 */
[C---:B---3--:R-:W-:Y:S06]  /*17e00*/  HMMA.16816.F32 R84, R172.reuse, R180, R84 ;  /* 0x000000b4ac54723c */ /* 0x048fec0000001854 */
[C---:B------:R-:W-:Y:S01]  /*17e10*/  HMMA.16816.F32 R88, R172.reuse, R182, R88 ;  /* 0x000000b6ac58723c */ /* 0x040fe20000001858 */
[----:B------:R-:W3:Y:S05]  /*17e20*/  LDSM.16.M88.4 R180, [R233+0x9800] ;  /* 0x00980000e9b4783b */ /* 0x000eea0000000200 */
[C---:B-----5:R-:W-:Y:S06]  /*17e30*/  HMMA.16816.F32 R92, R172.reuse, R184, R92 ;  /* 0x000000b8ac5c723c */ /* 0x060fec000000185c */
[C---:B------:R-:W-:Y:S05]  /*17e40*/  HMMA.16816.F32 R96, R172.reuse, R186, R96 ;  /* 0x000000baac60723c */ /* 0x040fea0000001860 */
[----:B------:R-:W-:Y:S01]  /*17e50*/  LEA R184, R239, R238, 0x1 ;  /* 0x000000eeefb87211 */ /* 0x000fe200078e08ff */
[C---:B----4-:R-:W-:Y:S05]  /*17e60*/  HMMA.16816.F32 R100, R172.reuse, R188, R100 ;  /* 0x000000bcac64723c */ /* 0x050fea0000001864 */
[----:B------:R-:W4:Y:S01]  /*17e70*/  LDSM.16.M88.4 R184, [R184] ;  /* 0x00000000b8b8783b */ /* 0x000f220000000200 */
[C---:B------:R-:W-:Y:S06]  /*17e80*/  HMMA.16816.F32 R104, R172.reuse, R190, R104 ;  /* 0x000000beac68723c */ /* 0x040fec0000001868 */
[C---:B-1----:R-:W-:Y:S01]  /*17e90*/  HMMA.16816.F32 R108, R172.reuse, R168, R108 ;  /* 0x000000a8ac6c723c */ /* 0x042fe2000000186c */
[----:B------:R-:W1:Y:S05]  /*17ea0*/  LDSM.16.M88.4 R188, [R226] ;  /* 0x00000000e2bc783b */ /* 0x000e6a0000000200 */
[C---:B------:R-:W-:Y:S03]  /*17eb0*/  HMMA.16816.F32 R112, R172.reuse, R170, R112 ;  /* 0x000000aaac70723c */ /* 0x040fe60000001870 */
[----:B------:R-:W5:Y:S03]  /*17ec0*/  LDSM.16.M88.4 R168, [R223] ;  /* 0x00000000dfa8783b */ /* 0x000f660000000200 */
[C---:B--2---:R-:W-:Y:S06]  /*17ed0*/  HMMA.16816.F32 R116, R172.reuse, R176, R116 ;  /* 0x000000b0ac74723c */ /* 0x044fec0000001874 */
[C---:B------:R-:W-:Y:S01]  /*17ee0*/  HMMA.16816.F32 R120, R172.reuse, R178, R120 ;  /* 0x000000b2ac78723c */ /* 0x040fe20000001878 */
[----:B------:R-:W-:Y:S05]  /*17ef0*/  LDSM.16.M88.4 R176, [R221] ;  /* 0x00000000ddb0783b */ /* 0x000fea0000000200 */
[C---:B---3--:R-:W-:Y:S06]  /*17f00*/  HMMA.16816.F32 R124, R172.reuse, R180, R124 ;  /* 0x000000b4ac7c723c */ /* 0x048fec000000187c */
[----:B------:R-:W-:Y:S01]  /*17f10*/  HMMA.16816.F32 R128, R172, R182, R128 ;  /* 0x000000b6ac80723c */ /* 0x000fe20000001880 */
[----:B------:R-:W2:Y:S05]  /*17f20*/  LDSM.16.M88.4 R172, [R222] ;  /* 0x00000000deac783b */ /* 0x000eaa0000000200 */
[C---:B----4-:R-:W-:Y:S03]  /*17f30*/  HMMA.16816.F32 R4, R184.reuse, R192, R4 ;  /* 0x000000c0b804723c */ /* 0x050fe60000001804 */
        /* <DEDUP_REMOVED lines=15> */
[C---:B------:R-:W-:Y:S06]  /*18030*/  HMMA.16816.F32 R44, R184.reuse, R208, R44 ;  /* 0x000000d0b82c723c */ /* 0x040fec000000182c */
[C---:B------:R-:W-:Y:S01]  /*18040*/  HMMA.16816.F32 R48, R184.reuse, R210, R48 ;  /* 0x000000d2b830723c */ /* 0x040fe20000001830 */
[----:B------:R-:W-:Y:S05]  /*18050*/  LDSM.16.M88.4 R208, [R235] ;  /* 0x00000000ebd0783b */ /* 0x000fea0000000200 */
[C---:B------:R-:W-:Y:S06]  /*18060*/  HMMA.16816.F32 R52, R184.reuse, R212, R52 ;  /* 0x000000d4b834723c */ /* 0x040fec0000001834 */
[C---:B------:R-:W-:Y:S01]  /*18070*/  HMMA.16816.F32 R56, R184.reuse, R214, R56 ;  /* 0x000000d6b838723c */ /* 0x040fe20000001838 */
[----:B------:R-:W4:Y:S05]  /*18080*/  LDSM.16.M88.4 R212, [R166] ;  /* 0x00000000a6d4783b */ /* 0x000f2a0000000200 */
[C---:B-----5:R-:W-:Y:S06]  /*18090*/  HMMA.16816.F32 R60, R184.reuse, R168, R60 ;  /* 0x000000a8b83c723c */ /* 0x060fec000000183c */
[C---:B------:R-:W-:Y:S01]  /*180a0*/  HMMA.16816.F32 R64, R184.reuse, R170, R64 ;  /* 0x000000aab840723c */ /* 0x040fe20000001840 */
[----:B------:R-:W5:Y:S05]  /*180b0*/  LDSM.16.M88.4 R168, [R166+0x800] ;  /* 0x00080000a6a8783b */ /* 0x000f6a0000000200 */
[C---:B--2---:R-:W-:Y:S06]  /*180c0*/  HMMA.16816.F32 R68, R184.reuse, R172, R68 ;  /* 0x000000acb844723c */ /* 0x044fec0000001844 */
[C---:B------:R-:W-:Y:S06]  /*180d0*/  HMMA.16816.F32 R72, R184.reuse, R174, R72 ;  /* 0x000000aeb848723c */ /* 0x040fec0000001848 */
[C---:B------:R-:W-:Y:S06]  /*180e0*/  HMMA.16816.F32 R76, R184.reuse, R176, R76 ;  /* 0x000000b0b84c723c */ /* 0x040fec000000184c */
[C---:B------:R-:W-:Y:S05]  /*180f0*/  HMMA.16816.F32 R80, R184.reuse, R178, R80 ;  /* 0x000000b2b850723c */ /* 0x040fea0000001850 */
[----:B------:R-:W-:Y:S01]  /*18100*/  MOV R177, R3 ;  /* 0x0000000300b17202 */ /* 0x000fe20000000f00 */
[C---:B---3--:R-:W-:Y:S05]  /*18110*/  HMMA.16816.F32 R84, R184.reuse, R180, R84 ;  /* 0x000000b4b854723c */ /* 0x048fea0000001854 */
[----:B------:R-:W-:Y:S01]  /*18120*/  MOV R176, R2 ;  /* 0x0000000200b07202 */ /* 0x000fe20000000f00 */
        /* <DEDUP_REMOVED lines=13> */
[C---:B-----5:R-:W-:Y:S06]  /*18200*/  HMMA.16816.F32 R12, R208.reuse, R168, R12 ;  /* 0x000000a8d00c723c */ /* 0x060fec000000180c */
[C---:B------:R-:W-:Y:S06]  /*18210*/  HMMA.16816.F32 R16, R208.reuse, R170, R16 ;  /* 0x000000aad010723c */ /* 0x040fec0000001810 */
[----:B------:R-:W-:Y:S01]  /*18220*/  FMUL.FTZ R6, R6, UR19 ;  /* 0x0000001306067c20 */ /* 0x000fe20008410000 */
        /* <DEDUP_REMOVED lines=8> */
[----:B------:R1:W-:Y:S01]  /*182b0*/  MUFU.TANH R169, R7 ;  /* 0x0000000700a97308 */ /* 0x0003e20000002400 */
[----:B------:R-:W-:Y:S01]  /*182c0*/  FMUL.FTZ R12, R12, UR19 ;  /* 0x000000130c0c7c20 */ /* 0x000fe20008410000 */
[----:B------:R-:W-:Y:S01]  /*182d0*/  FMUL.FTZ R13, R13, UR19 ;  /* 0x000000130d0d7c20 */ /* 0x000fe20008410000 */
[----:B------:R-:W-:Y:S01]  /*182e0*/  FMUL.FTZ R14, R14, UR19 ;  /* 0x000000130e0e7c20 */ /* 0x000fe20008410000 */
[----:B------:R-:W-:Y:S01]  /*182f0*/  FMUL.FTZ R15, R15, UR19 ;  /* 0x000000130f0f7c20 */ /* 0x000fe20008410000 */
[----:B------:R-:W-:Y:S01]  /*18300*/  FMUL.FTZ R16, R16, UR19 ;  /* 0x0000001310107c20 */ /* 0x000fe20008410000 */
[----:B------:R-:W-:Y:S04]  /*18310*/  FMUL.FTZ R17, R17, UR19 ;  /* 0x0000001311117c20 */ /* 0x000fe80008410000 */
[----:B------:R-:W-:Y:S01]  /*18320*/  MUFU.TANH R174, R8 ;  /* 0x0000000800ae7308 */ /* 0x000fe20000002400 */
[----:B------:R-:W-:Y:S01]  /*18330*/  FMUL.FTZ R18, R18, UR19 ;  /* 0x0000001312127c20 */ /* 0x000fe20008410000 */
[----:B------:R-:W-:Y:S08]  /*18340*/  FMUL.FTZ R19, R19, UR19 ;  /* 0x0000001313137c20 */ /* 0x000ff00008410000 */
[----:B------:R-:W-:Y:S01]  /*18350*/  MUFU.TANH R175, R9 ;  /* 0x0000000900af7308 */ /* 0x000fe20000002400 */
[----:B-1----:R-:W1:Y:S09]  /*18360*/  LDSM.16.M88.4 R4, [R166+0x1000] ;  /* 0x00100000a604783b */ /* 0x002e720000000200 */
[----:B------:R-:W2:Y:S10]  /*18370*/  MUFU.TANH R3, R10 ;  /* 0x0000000a00037308 */ /* 0x000eb40000002400 */
[----:B------:R3:W-:Y:S10]  /*18380*/  MUFU.TANH R171, R11 ;  /* 0x0000000b00ab7308 */ /* 0x0007f40000002400 */
[----:B------:R-:W-:Y:S01]  /*18390*/  MUFU.TANH R0, R0 ;  /* 0x0000000000007308 */ /* 0x000fe20000002400 */
[----:B--2---:R-:W-:Y:S09]  /*183a0*/  STL [R1], R3 ;  /* 0x0000000301007387 */ /* 0x004ff20000100800 */
[----:B------:R-:W-:Y:S01]  /*183b0*/  MUFU.TANH R2, R2 ;  /* 0x0000000200027308 */ /* 0x000fe20000002400 */
[----:B---3--:R-:W2:Y:S09]  /*183c0*/  LDSM.16.M88.4 R8, [R166+0x1800] ;  /* 0x00180000a608783b */ /* 0x008eb20000000200 */
[----:B------:R-:W-:Y:S01]  /*183d0*/  MUFU.TANH R12, R12 ;  /* 0x0000000c000c7308 */ /* 0x000fe20000002400 */
[C---:B-1----:R-:W-:Y:S06]  /*183e0*/  HMMA.16816.F32 R20, R208.reuse, R4, R20 ;  /* 0x00000004d014723c */ /* 0x042fec0000001814 */
[C---:B------:R-:W-:Y:S03]  /*183f0*/  HMMA.16816.F32 R24, R208.reuse, R6, R24 ;  /* 0x00000006d018723c */ /* 0x040fe60000001818 */
[----:B------:R-:W-:Y:S01]  /*18400*/  MUFU.TANH R13, R13 ;  /* 0x0000000d000d7308 */ /* 0x000fe20000002400 */
[----:B------:R-:W1:Y:S09]  /*18410*/  LDSM.16.M88.4 R4, [R166+0x2000] ;  /* 0x00200000a604783b */ /* 0x000e720000000200 */
[----:B------:R-:W-:Y:S10]  /*18420*/  MUFU.TANH R14, R14 ;  /* 0x0000000e000e7308 */ /* 0x000ff40000002400 */
[----:B------:R-:W-:Y:S01]  /*18430*/  MUFU.TANH R15, R15 ;  /* 0x0000000f000f7308 */ /* 0x000fe20000002400 */
[----:B------:R-:W-:Y:S01]  /*18440*/  FMUL.FTZ R20, R20, UR19 ;  /* 0x0000001314147c20 */ /* 0x000fe20008410000 */
[----:B------:R-:W-:Y:S01]  /*18450*/  FMUL.FTZ R21, R21, UR19 ;  /* 0x0000001315157c20 */ /* 0x000fe20008410000 */
[----:B------:R-:W-:Y:S01]  /*18460*/  FMUL.FTZ R22, R22, UR19 ;  /* 0x0000001316167c20 */ /* 0x000fe20008410000 */
[----:B------:R-:W-:Y:S01]  /*18470*/  FMUL.FTZ R23, R23, UR19 ;  /* 0x0000001317177c20 */ /* 0x000fe20008410000 */
[----:B------:R-:W-:Y:S05]  /*18480*/  FMUL.FTZ R24, R24, UR19 ;  /* 0x0000001318187c20 */ /* 0x000fea0008410000 */
[----:B------:R-:W-:Y:S01]  /*18490*/  MUFU.TANH R16, R16 ;  /* 0x0000001000107308 */ /* 0x000fe20000002400 */
[C---:B--2---:R-:W-:Y:S03]  /*184a0*/  HMMA.16816.F32 R28, R208.reuse, R8, R28 ;  /* 0x00000008d01c723c */ /* 0x044fe6000000181c */
[----:B------:R-:W-:Y:S01]  /*184b0*/  FMUL.FTZ R25, R25, UR19 ;  /* 0x0000001319197c20 */ /* 0x000fe20008410000 */
[----:B------:R-:W-:Y:S01]  /*184c0*/  FMUL.FTZ R26, R26, UR19 ;  /* 0x000000131a1a7c20 */ /* 0x000fe20008410000 */
[----:B------:R-:W-:Y:S01]  /*184d0*/  FMUL.FTZ R27, R27, UR19 ;  /* 0x000000131b1b7c20 */ /* 0x000fe20008410000 */
[C---:B------:R-:W-:Y:S03]  /*184e0*/  HMMA.16816.F32 R32, R208.reuse, R10, R32 ;  /* 0x0000000ad020723c */ /* 0x040fe60000001820 */
[----:B------:R-:W-:Y:S01]  /*184f0*/  MUFU.TANH R17, R17 ;  /* 0x0000001100117308 */ /* 0x000fe20000002400 */
[----:B------:R-:W2:Y:S09]  /*18500*/  LDSM.16.M88.4 R8, [R166+0x2800] ;  /* 0x00280000a608783b */ /* 0x000eb20000000200 */
[----:B------:R-:W-:Y:S01]  /*18510*/  MUFU.TANH R18, R18 ;  /* 0x0000001200127308 */ /* 0x000fe20000002400 */
[C---:B-1----:R-:W-:Y:S06]  /*18520*/  HMMA.16816.F32 R36, R208.reuse, R4, R36 ;  /* 0x00000004d024723c */ /* 0x042fec0000001824 */
[C---:B------:R-:W-:Y:S03]  /*18530*/  HMMA.16816.F32 R40, R208.reuse, R6, R40 ;  /* 0x00000006d028723c */ /* 0x040fe60000001828 */
[----:B------:R-:W-:Y:S01]  /*18540*/  MUFU.TANH R19, R19 ;  /* 0x0000001300137308 */ /* 0x000fe20000002400 */
[----:B------:R-:W1:Y:S01]  /*18550*/  LDSM.16.M88.4 R4, [R166+0x3000] ;  /* 0x00300000a604783b */ /* 0x000e620000000200 */
[----:B------:R-:W-:Y:S01]  /*18560*/  FMUL.FTZ R28, R28, UR19 ;  /* 0x000000131c1c7c20 */ /* 0x000fe20008410000 */
[----:B------:R-:W-:Y:S01]  /*18570*/  FMUL.FTZ R29, R29, UR19 ;  /* 0x000000131d1d7c20 */ /* 0x000fe20008410000 */
[----:B------:R-:W-:Y:S01]  /*18580*/  FMUL.FTZ R30, R30, UR19 ;  /* 0x000000131e1e7c20 */ /* 0x000fe20008410000 */
[----:B------:R-:W-:Y:S05]  /*18590*/  FMUL.FTZ R31, R31, UR19 ;  /* 0x000000131f1f7c20 */ /* 0x000fea0008410000 */
[----:B------:R-:W-:Y:S01]  /*185a0*/  MUFU.TANH R20, R20 ;  /* 0x0000001400147308 */ /* 0x000fe20000002400 */
[----:B------:R-:W-:Y:S01]  /*185b0*/  FMUL.FTZ R32, R32, UR19 ;  /* 0x0000001320207c20 */ /* 0x000fe20008410000 */
[----:B------:R-:W-:Y:S01]  /*185c0*/  FMUL.FTZ R33, R33, UR19 ;  /* 0x0000001321217c20 */ /* 0x000fe20008410000 */
[----:B------:R-:W-:Y:S01]  /*185d0*/  FMUL.FTZ R34, R34, UR19 ;  /* 0x0000001322227c20 */ /* 0x000fe20008410000 */
[----:B------:R-:W-:Y:S06]  /*185e0*/  FMUL.FTZ R35, R35, UR19 ;  /* 0x0000001323237c20 */ /* 0x000fec0008410000 */
[----:B------:R-:W-:Y:S01]  /*185f0*/  MUFU.TANH R21, R21 ;  /* 0x0000001500157308 */ /* 0x000fe20000002400 */
[----:B------:R-:W-:Y:S01]  /*18600*/  FMUL.FTZ R36, R36, UR19 ;  /* 0x0000001324247c20 */ /* 0x000fe20008410000 */
[----:B------:R-:W-:Y:S01]  /*18610*/  FMUL.FTZ R37, R37, UR19 ;  /* 0x0000001325257c20 */ /* 0x000fe20008410000 */
[----:B------:R-:W-:Y:S01]  /*18620*/  FMUL.FTZ R38, R38, UR19 ;  /* 0x0000001326267c20 */ /* 0x000fe20008410000 */
[----:B------:R-:W-:Y:S01]  /*18630*/  FMUL.FTZ R39, R39, UR19 ;  /* 0x0000001327277c20 */ /* 0x000fe20008410000 */
[----:B------:R-:W-:Y:S05]  /*18640*/  FMUL.FTZ R43, R43, UR19 ;  /* 0x000000132b2b7c20 */ /* 0x000fea0008410000 */
[----:B------:R-:W3:Y:S01]  /*18650*/  MUFU.TANH R3, R36 ;  /* 0x0000002400037308 */ /* 0x000ee20000002400 */
        /* <DEDUP_REMOVED lines=8> */
[----:B---3--:R3:W-:Y:S01]  /*186e0*/  STL [R1+0x4], R3 ;  /* 0x0000040301007387 */ /* 0x0087e20000100800 */
[C---:B-1----:R-:W-:Y:S08]  /*186f0*/  HMMA.16816.F32 R52, R208.reuse, R4, R52 ;  /* 0x00000004d034723c */ /* 0x042ff00000001834 */
[----:B------:R-:W-:Y:S01]  /*18700*/  MUFU.TANH R24, R24 ;  /* 0x0000001800187308 */ /* 0x000fe20000002400 */
[C---:B------:R-:W-:Y:S01]  /*18710*/  HMMA.16816.F32 R56, R208.reuse, R6, R56 ;  /* 0x00000006d038723c */ /* 0x040fe20000001838 */
[----:B------:R-:W1:Y:S02]  /*18720*/  LDSM.16.M88.4 R4, [R166+0x4000] ;  /* 0x00400000a604783b */ /* 0x000e640000000200 */
[----:B------:R-:W-:Y:S01]  /*18730*/  FMUL.FTZ R44, R44, UR19 ;  /* 0x000000132c2c7c20 */ /* 0x000fe20008410000 */
[----:B------:R-:W-:Y:S01]  /*18740*/  FMUL.FTZ R46, R46, UR19 ;  /* 0x000000132e2e7c20 */ /* 0x000fe20008410000 */
[----:B------:R-:W-:Y:S04]  /*18750*/  FMUL.FTZ R48, R48, UR19 ;  /* 0x0000001330307c20 */ /* 0x000fe80008410000 */
[----:B------:R-:W-:Y:S02]  /*18760*/  MUFU.TANH R25, R25 ;  /* 0x0000001900197308 */ /* 0x000fe40000002400 */
[----:B------:R-:W-:Y:S08]  /*18770*/  FMUL.FTZ R50, R50, UR19 ;  /* 0x0000001332327c20 */ /* 0x000ff00008410000 */
[----:B------:R-:W-:Y:S01]  /*18780*/  MUFU.TANH R26, R26 ;  /* 0x0000001a001a7308 */ /* 0x000fe20000002400 */
[----:B------:R-:W-:Y:S01]  /*18790*/  FMUL.FTZ R52, R52, UR19 ;  /* 0x0000001334347c20 */ /* 0x000fe20008410000 */
[----:B------:R-:W-:Y:S08]  /*187a0*/  FMUL.FTZ R54, R54, UR19 ;  /* 0x0000001336367c20 */ /* 0x000ff00008410000 */
[----:B---3--:R-:W3:Y:S01]  /*187b0*/  MUFU.TANH R3, R43 ;  /* 0x0000002b00037308 */ /* 0x008ee20000002400 */
[C---:B--2---:R-:W-:Y:S03]  /*187c0*/  HMMA.16816.F32 R60, R208.reuse, R8, R60 ;  /* 0x00000008d03c723c */ /* 0x044fe6000000183c */
[----:B------:R-:W-:Y:S01]  /*187d0*/  FMUL.FTZ R57, R57, UR19 ;  /* 0x0000001339397c20 */ /* 0x000fe20008410000 */
[----:B------:R-:W-:Y:S02]  /*187e0*/  FMUL.FTZ R56, R56, UR19 ;  /* 0x0000001338387c20 */ /* 0x000fe40008410000 */
[C---:B------:R-:W-:Y:S03]  /*187f0*/  HMMA.16816.F32 R64, R208.reuse, R10, R64 ;  /* 0x0000000ad040723c */ /* 0x040fe60000001840 */
[----:B------:R2:W4:Y:S01]  /*18800*/  MUFU.TANH R214, R57 ;  /* 0x0000003900d67308 */ /* 0x0005220000002400 */
[----:B------:R-:W5:Y:S09]  /*18810*/  LDSM.16.M88.4 R8, [R166+0x4800] ;  /* 0x00480000a608783b */ /* 0x000f720000000200 */
[----:B------:R4:W2:Y:S01]  /*18820*/  MUFU.TANH R215, R56 ;  /* 0x0000003800d77308 */ /* 0x0008a20000002400 */
[----:B---3--:R-:W-:Y:S01]  /*18830*/  STL [R1+0x8], R3 ;  /* 0x0000080301007387 */ /* 0x008fe20000100800 */
[C---:B-1----:R-:W-:Y:S03]  /*18840*/  HMMA.16816.F32 R68, R208.reuse, R4, R68 ;  /* 0x00000004d044723c */ /* 0x042fe60000001844 */
[----:B------:R-:W-:Y:S01]  /*18850*/  FMUL.FTZ R43, R45, UR19 ;  /* 0x000000132d2b7c20 */ /* 0x000fe20008410000 */
[----:B------:R-:W-:Y:S01]  /*18860*/  FMUL.FTZ R45, R47, UR19 ;  /* 0x000000132f2d7c20 */ /* 0x000fe20008410000 */
[----:B------:R-:W-:Y:S03]  /*18870*/  FMUL.FTZ R47, R49, UR19 ;  /* 0x00000013312f7c20 */ /* 0x000fe60008410000 */
[----:B------:R-:W1:Y:S01]  /*18880*/  MUFU.TANH R27, R27 ;  /* 0x0000001b001b7308 */ /* 0x000e620000002400 */
[C---:B------:R-:W-:Y:S01]  /*18890*/  HMMA.16816.F32 R72, R208.reuse, R6, R72 ;  /* 0x00000006d048723c */ /* 0x040fe20000001848 */
[----:B------:R-:W3:Y:S02]  /*188a0*/  LDSM.16.M88.4 R4, [R166+0x5000] ;  /* 0x00500000a604783b */ /* 0x000ee40000000200 */
[----:B------:R-:W-:Y:S01]  /*188b0*/  FMUL.FTZ R62, R62, UR19 ;  /* 0x000000133e3e7c20 */ /* 0x000fe20008410000 */
[----:B------:R-:W-:Y:S01]  /*188c0*/  FMUL.FTZ R63, R63, UR19 ;  /* 0x000000133f3f7c20 */ /* 0x000fe20008410000 */
[----:B------:R-:W-:Y:S04]  /*188d0*/  FMUL.FTZ R49, R51, UR19 ;  /* 0x0000001333317c20 */ /* 0x000fe80008410000 */
[----:B------:R-:W1:Y:S02]  /*188e0*/  MUFU.TANH R28, R28 ;  /* 0x0000001c001c7308 */ /* 0x000e640000002400 */
[----:B------:R-:W-:Y:S01]  /*188f0*/  FMUL.FTZ R51, R53, UR19 ;  /* 0x0000001335337c20 */ /* 0x000fe20008410000 */
[----:B------:R-:W-:Y:S01]  /*18900*/  FMUL.FTZ R53, R55, UR19 ;  /* 0x0000001337357c20 */ /* 0x000fe20008410000 */
[----:B------:R-:W-:Y:S01]  /*18910*/  FMUL.FTZ R55, R59, UR19 ;  /* 0x000000133b377c20 */ /* 0x000fe20008410000 */
[----:B--2---:R-:W-:Y:S01]  /*18920*/  FMUL.FTZ R57, R61, UR19 ;  /* 0x000000133d397c20 */ /* 0x004fe20008410000 */
[----:B----4-:R-:W-:Y:S04]  /*18930*/  FMUL.FTZ R56, R58, UR19 ;  /* 0x000000133a387c20 */ /* 0x010fe80008410000 */
[----:B------:R2:W4:Y:S01]  /*18940*/  MUFU.TANH R213, R62 ;  /* 0x0000003e00d57308 */ /* 0x0005220000002400 */
[----:B------:R-:W-:Y:S01]  /*18950*/  FMUL.FTZ R59, R66, UR19 ;  /* 0x00000013423b7c20 */ /* 0x000fe20008410000 */
[----:B------:R-:W-:Y:S01]  /*18960*/  FMUL.FTZ R68, R68, UR19 ;  /* 0x0000001344447c20 */ /* 0x000fe20008410000 */
[----:B------:R-:W-:Y:S01]  /*18970*/  FMUL.FTZ R69, R69, UR19 ;  /* 0x0000001345457c20 */ /* 0x000fe20008410000 */
[----:B------:R-:W-:Y:S01]  /*18980*/  FMUL.FTZ R70, R70, UR19 ;  /* 0x0000001346467c20 */ /* 0x000fe20008410000 */
[----:B------:R-:W-:Y:S01]  /*18990*/  FMUL.FTZ R71, R71, UR19 ;  /* 0x0000001347477c20 */ /* 0x000fe20008410000 */
[----:B------:R-:W-:Y:S01]  /*189a0*/  FMUL.FTZ R61, R67, UR19 ;  /* 0x00000013433d7c20 */ /* 0x000fe20008410000 */
[----:B------:R-:W-:Y:S03]  /*189b0*/  FMUL.FTZ R58, R60, UR19 ;  /* 0x000000133c3a7c20 */ /* 0x000fe60008410000 */
[----:B------:R1:W1:Y:S01]  /*189c0*/  MUFU.TANH R212, R63 ;  /* 0x0000003f00d47308 */ /* 0x0002620000002400 */
[C---:B-----5:R-:W-:Y:S03]  /*189d0*/  HMMA.16816.F32 R76, R208.reuse, R8, R76 ;  /* 0x00000008d04c723c */ /* 0x060fe6000000184c */
[----:B------:R-:W-:Y:S01]  /*189e0*/  FMUL.FTZ R72, R72, UR19 ;  /* 0x0000001348487c20 */ /* 0x000fe20008410000 */
[----:B------:R-:W-:Y:S01]  /*189f0*/  FMUL.FTZ R73, R73, UR19 ;  /* 0x0000001349497c20 */ /* 0x000fe20008410000 */
[----:B------:R-:W-:Y:S01]  /*18a00*/  FMUL.FTZ R74, R74, UR19 ;  /* 0x000000134a4a7c20 */ /* 0x000fe20008410000 */
[C---:B------:R-:W-:Y:S03]  /*18a10*/  HMMA.16816.F32 R80, R208.reuse, R10, R80 ;  /* 0x0000000ad050723c */ /* 0x040fe60000001850 */
[----:B------:R5:W4:Y:S01]  /*18a20*/  MUFU.TANH R201, R68 ;  /* 0x0000004400c97308 */ /* 0x000b220000002400 */
[----:B------:R-:W4:Y:S01]  /*18a30*/  LDSM.16.M88.4 R8, [R166+0x5800] ;  /* 0x00580000a608783b */ /* 0x000f220000000200 */
[----:B--2---:R-:W-:Y:S01]  /*18a40*/  MOV R62, R176 ;  /* 0x000000b0003e7202 */ /* 0x004fe20000000f00 */
[----:B------:R-:W-:Y:S01]  /*18a50*/  FMUL.FTZ R75, R75, UR19 ;  /* 0x000000134b4b7c20 */ /* 0x000fe20008410000 */
[----:B------:R-:W-:Y:S01]  /*18a60*/  FMUL.FTZ R64, R64, UR19 ;  /* 0x0000001340407c20 */ /* 0x000fe20008410000 */
[----:B------:R-:W-:Y:S05]  /*18a70*/  FMUL.FTZ R65, R65, UR19 ;  /* 0x0000001341417c20 */ /* 0x000fea0008410000 */
[----:B------:R-:W2:Y:S01]  /*18a80*/  MUFU.TANH R200, R69 ;  /* 0x0000004500c87308 */ /* 0x000ea20000002400 */
[C---:B---3--:R-:W-:Y:S03]  /*18a90*/  HMMA.16816.F32 R84, R208.reuse, R4, R84 ;  /* 0x00000004d054723c */ /* 0x048fe60000001854 */
[----:B-1----:R-:W-:Y:S06]  /*18aa0*/  MOV R63, R177 ;  /* 0x000000b1003f7202 */ /* 0x002fec0000000f00 */
        /* <DEDUP_REMOVED lines=22> */
[C---:B------:R-:W-:Y:S03]  /*18c10*/  HMMA.16816.F32 R96, R208.reuse, R10, R96 ;  /* 0x0000000ad060723c */ /* 0x040fe60000001860 */
[----:B------:R-:W4:Y:S01]  /*18c20*/  MUFU.TANH R203, R74 ;  /* 0x0000004a00cb7308 */ /* 0x000f220000002400 */
[----:B------:R-:W2:Y:S01]  /*18c30*/  LDSM.16.M88.4 R8, [R166+0x6800] ;  /* 0x00680000a608783b */ /* 0x000ea20000000200 */
[----:B------:R-:W-:Y:S08]  /*18c40*/  FMUL.FTZ R91, R91, UR19 ;  /* 0x000000135b5b7c20 */ /* 0x000ff00008410000 */
[----:B------:R-:W1:Y:S01]  /*18c50*/  MUFU.TANH R202, R75 ;  /* 0x0000004b00ca7308 */ /* 0x000e620000002400 */
[C---:B---3--:R-:W-:Y:S09]  /*18c60*/  HMMA.16816.F32 R100, R208.reuse, R4, R100 ;  /* 0x00000004d064723c */ /* 0x048ff20000001864 */
[----:B------:R-:W3:Y:S01]  /*18c70*/  MUFU.TANH R194, R76 ;  /* 0x0000004c00c27308 */ /* 0x000ee20000002400 */
[C---:B------:R-:W-:Y:S01]  /*18c80*/  HMMA.16816.F32 R104, R208.reuse, R6, R104 ;  /* 0x00000006d068723c */ /* 0x040fe20000001868 */
[----:B------:R-:W4:Y:S02]  /*18c90*/  LDSM.16.M88.4 R4, [R166+0x7000] ;  /* 0x00700000a604783b */ /* 0x000f240000000200 */
        /* <DEDUP_REMOVED lines=10> */
[----:B-----5:R-:W-:Y:S01]  /*18d40*/  FMUL.FTZ R68, R101, UR19 ;  /* 0x0000001365447c20 */ /* 0x020fe20008410000 */
[----:B------:R-:W-:Y:S08]  /*18d50*/  FMUL.FTZ R102, R102, UR19 ;  /* 0x0000001366667c20 */ /* 0x000ff00008410000 */
[----:B------:R-:W1:Y:S01]  /*18d60*/  MUFU.TANH R192, R79 ;  /* 0x0000004f00c07308 */ /* 0x000e620000002400 */
[C---:B--2---:R-:W-:Y:S06]  /*18d70*/  HMMA.16816.F32 R108, R208.reuse, R8, R108 ;  /* 0x00000008d06c723c */ /* 0x044fec000000186c */
[C---:B------:R-:W-:Y:S03]  /*18d80*/  HMMA.16816.F32 R112, R208.reuse, R10, R112 ;  /* 0x0000000ad070723c */ /* 0x040fe60000001870 */
[----:B------:R-:W2:Y:S01]  /*18d90*/  MUFU.TANH R191, R80 ;  /* 0x0000005000bf7308 */ /* 0x000ea20000002400 */
[----:B------:R-:W5:Y:S02]  /*18da0*/  LDSM.16.M88.4 R8, [R166+0x7800] ;  /* 0x00780000a608783b */ /* 0x000f640000000200 */
[----:B------:R-:W-:Y:S07]  /*18db0*/  DEPBAR.LE SB0, 0x0 ;  /* 0x000080000000791a */ /* 0x000fee0000000000 */
[----:B------:R3:W1:Y:S01]  /*18dc0*/  MUFU.TANH R190, R81 ;  /* 0x0000005100be7308 */ /* 0x0006620000002400 */
[----:B------:R-:W-:Y:S01]  /*18dd0*/  BAR.SYNC.DEFER_BLOCKING 0x0 ;  /* 0x0000000000007b1d */ /* 0x000fe20000010000 */
[C---:B----4-:R-:W-:Y:S08]  /*18de0*/  HMMA.16816.F32 R116, R208.reuse, R4, R116 ;  /* 0x00000004d074723c */ /* 0x050ff00000001874 */
[----:B------:R4:W1:Y:S01]  /*18df0*/  MUFU.TANH R196, R82 ;  /* 0x0000005200c47308 */ /* 0x0008620000002400 */
[C---:B------:R-:W-:Y:S09]  /*18e00*/  HMMA.16816.F32 R120, R208.reuse, R6, R120 ;  /* 0x00000006d078723c */ /* 0x040ff20000001878 */
[----:B------:R2:W1:Y:S02]  /*18e10*/  MUFU.TANH R195, R83 ;  /* 0x0000005300c37308 */ /* 0x0004640000002400 */
[----:B---3--:R-:W-:Y:S08]  /*18e20*/  FMUL.FTZ R81, R113, UR19 ;  /* 0x0000001371517c20 */ /* 0x008ff00008410000 */
[----:B------:R3:W1:Y:S01]  /*18e30*/  MUFU.TANH R185, R84 ;  /* 0x0000005400b97308 */ /* 0x0006620000002400 */
[----:B----4-:R-:W-:Y:S01]  /*18e40*/  FMUL.FTZ R82, R112, UR19 ;  /* 0x0000001370527c20 */ /* 0x010fe20008410000 */
[----:B------:R-:W-:Y:S01]  /*18e50*/  FMUL.FTZ R76, R116, UR19 ;  /* 0x00000013744c7c20 */ /* 0x000fe20008410000 */
[----:B------:R-:W-:Y:S01]  /*18e60*/  FMUL.FTZ R75, R117, UR19 ;  /* 0x00000013754b7c20 */ /* 0x000fe20008410000 */
[----:B------:R-:W-:Y:S01]  /*18e70*/  FMUL.FTZ R80, R118, UR19 ;  /* 0x0000001376507c20 */ /* 0x000fe20008410000 */
[----:B------:R-:W-:Y:S05]  /*18e80*/  FMUL.FTZ R79, R119, UR19 ;  /* 0x00000013774f7c20 */ /* 0x000fea0008410000 */
[----:B------:R4:W1:Y:S01]  /*18e90*/  MUFU.TANH R184, R85 ;  /* 0x0000005500b87308 */ /* 0x0008620000002400 */
[C---:B-----5:R-:W-:Y:S03]  /*18ea0*/  HMMA.16816.F32 R124, R208.reuse, R8, R124 ;  /* 0x00000008d07c723c */ /* 0x060fe6000000187c */
[----:B--2---:R-:W-:Y:S01]  /*18eb0*/  FMUL.FTZ R83, R109, UR19 ;  /* 0x000000136d537c20 */ /* 0x004fe20008410000 */
[----:B------:R-:W-:Y:S01]  /*18ec0*/  FMUL.FTZ R74, R120, UR19 ;  /* 0x00000013784a7c20 */ /* 0x000fe20008410000 */
[----:B------:R-:W-:Y:S01]  /*18ed0*/  FMUL.FTZ R73, R121, UR19 ;  /* 0x0000001379497c20 */ /* 0x000fe20008410000 */
[----:B------:R-:W-:Y:S03]  /*18ee0*/  HMMA.16816.F32 R128, R208, R10, R128 ;  /* 0x0000000ad080723c */ /* 0x000fe60000001880 */
[----:B------:R2:W1:Y:S02]  /*18ef0*/  MUFU.TANH R189, R86 ;  /* 0x0000005600bd7308 */ /* 0x0004640000002400 */
[----:B---3--:R-:W-:Y:S01]  /*18f00*/  FMUL.FTZ R84, R108, UR19 ;  /* 0x000000136c547c20 */ /* 0x008fe20008410000 */
[----:B------:R-:W-:Y:S01]  /*18f10*/  FMUL.FTZ R78, R122, UR19 ;  /* 0x000000137a4e7c20 */ /* 0x000fe20008410000 */
[----:B------:R-:W-:Y:S06]  /*18f20*/  FMUL.FTZ R77, R123, UR19 ;  /* 0x000000137b4d7c20 */ /* 0x000fec0008410000 */
[----:B------:R3:W1:Y:S01]  /*18f30*/  MUFU.TANH R188, R87 ;  /* 0x0000005700bc7308 */ /* 0x0006620000002400 */
[----:B----4-:R-:W-:Y:S09]  /*18f40*/  FMUL.FTZ R85, R115, UR19 ;  /* 0x0000001373557c20 */ /* 0x010ff20008410000 */
[----:B------:R4:W1:Y:S01]  /*18f50*/  MUFU.TANH R183, R88 ;  /* 0x0000005800b77308 */ /* 0x0008620000002400 */
[----:B--2---:R-:W-:Y:S01]  /*18f60*/  FMUL.FTZ R86, R114, UR19 ;  /* 0x0000001372567c20 */ /* 0x004fe20008410000 */
[----:B------:R-:W-:Y:S01]  /*18f70*/  FMUL.FTZ R70, R124, UR19 ;  /* 0x000000137c467c20 */ /* 0x000fe20008410000 */
[----:B------:R-:W-:Y:S01]  /*18f80*/  FMUL.FTZ R69, R125, UR19 ;  /* 0x000000137d457c20 */ /* 0x000fe20008410000 */
[----:B------:R-:W-:Y:S01]  /*18f90*/  FMUL.FTZ R72, R126, UR19 ;  /* 0x000000137e487c20 */ /* 0x000fe20008410000 */
[----:B------:R-:W-:Y:S01]  /*18fa0*/  FMUL.FTZ R71, R127, UR19 ;  /* 0x000000137f477c20 */ /* 0x000fe20008410000 */
[----:B------:R-:W-:Y:S04]  /*18fb0*/  FMUL.FTZ R67, R128, UR19 ;  /* 0x0000001380437c20 */ /* 0x000fe80008410000 */
[----:B------:R2:W1:Y:S01]  /*18fc0*/  MUFU.TANH R182, R89 ;  /* 0x0000005900b67308 */ /* 0x0004620000002400 */
[----:B---3--:R-:W-:Y:S01]  /*18fd0*/  FMUL.FTZ R87, R111, UR19 ;  /* 0x000000136f577c20 */ /* 0x008fe20008410000 */
[----:B------:R-:W-:Y:S01]  /*18fe0*/  FMUL.FTZ R66, R129, UR19 ;  /* 0x0000001381427c20 */ /* 0x000fe20008410000 */
[----:B------:R-:W-:Y:S01]  /*18ff0*/  FMUL.FTZ R36, R130, UR19 ;  /* 0x0000001382247c20 */ /* 0x000fe20008410000 */
[----:B------:R-:W-:Y:S06]  /*19000*/  FMUL.FTZ R3, R131, UR19 ;  /* 0x0000001383037c20 */ /* 0x000fec0008410000 */
[----:B------:R3:W1:Y:S01]  /*19010*/  MUFU.TANH R187, R90 ;  /* 0x0000005a00bb7308 */ /* 0x0006620000002400 */
[----:B----4-:R-:W-:Y:S09]  /*19020*/  FMUL.FTZ R88, R100, UR19 ;  /* 0x0000001364587c20 */ /* 0x010ff20008410000 */
[----:B------:R4:W1:Y:S01]  /*19030*/  MUFU.TANH R186, R91 ;  /* 0x0000005b00ba7308 */ /* 0x0008620000002400 */
[----:B--2---:R-:W-:Y:S09]  /*19040*/  FMUL.FTZ R89, R110, UR19 ;  /* 0x000000136e597c20 */ /* 0x004ff20008410000 */
[----:B------:R2:W1:Y:S01]  /*19050*/  MUFU.TANH R177, R92 ;  /* 0x0000005c00b17308 */ /* 0x0004620000002400 */
[----:B---3--:R-:W-:Y:S09]  /*19060*/  FMUL.FTZ R90, R103, UR19 ;  /* 0x00000013675a7c20 */ /* 0x008ff20008410000 */
[----:B------:R3:W1:Y:S01]  /*19070*/  MUFU.TANH R176, R93 ;  /* 0x0000005d00b07308 */ /* 0x0006620000002400 */
[----:B----4-:R-:W-:Y:S09]  /*19080*/  FMUL.FTZ R91, R105, UR19 ;  /* 0x00000013695b7c20 */ /* 0x010ff20008410000 */
[----:B------:R4:W1:Y:S01]  /*19090*/  MUFU.TANH R181, R94 ;  /* 0x0000005e00b57308 */ /* 0x0008620000002400 */
[----:B--2---:R-:W-:Y:S09]  /*190a0*/  FMUL.FTZ R92, R106, UR19 ;  /* 0x000000136a5c7c20 */ /* 0x004ff20008410000 */
[----:B------:R-:W2:Y:S01]  /*190b0*/  MUFU.TANH R29, R29 ;  /* 0x0000001d001d7308 */ /* 0x000ea20000002400 */
[----:B---3--:R-:W-:Y:S09]  /*190c0*/  FMUL.FTZ R93, R107, UR19 ;  /* 0x000000136b5d7c20 */ /* 0x008ff20008410000 */
[----:B------:R-:W3:Y:S01]  /*190d0*/  MUFU.TANH R30, R30 ;  /* 0x0000001e001e7308 */ /* 0x000ee20000002400 */
[----:B----4-:R-:W-:Y:S09]  /*190e0*/  FMUL.FTZ R94, R104, UR19 ;  /* 0x00000013685e7c20 */ /* 0x010ff20008410000 */
        /* <DEDUP_REMOVED lines=30> */
[----:B-----5:R-:W-:Y:S09]  /*192d0*/  MOV R64, R63 ;  /* 0x0000003f00407202 */ /* 0x020ff20000000f00 */
[----:B------:R-:W1:Y:S01]  /*192e0*/  MUFU.TANH R61, R61 ;  /* 0x0000003d003d7308 */ /* 0x000e620000002400 */
[----:B--2---:R-:W-:Y:S09]  /*192f0*/  MOV R65, R62 ;  /* 0x0000003e00417202 */ /* 0x004ff20000000f00 */
[----:B------:R2:W1:Y:S10]  /*19300*/  MUFU.TANH R180, R95 ;  /* 0x0000005f00b47308 */ /* 0x0004740000002400 */
[----:B------:R2:W1:Y:S10]  /*19310*/  MUFU.TANH R173, R96 ;  /* 0x0000006000ad7308 */ /* 0x0004740000002400 */
[----:B------:R2:W1:Y:S10]  /*19320*/  MUFU.TANH R170, R97 ;  /* 0x0000006100aa7308 */ /* 0x0004740000002400 */
[----:B------:R2:W1:Y:S10]  /*19330*/  MUFU.TANH R179, R98 ;  /* 0x0000006200b37308 */ /* 0x0004740000002400 */
[----:B------:R2:W1:Y:S10]  /*19340*/  MUFU.TANH R178, R99 ;  /* 0x0000006300b27308 */ /* 0x0004740000002400 */
        /* <DEDUP_REMOVED lines=90> */
[----:B------:R-:W2:Y:S01]  /*198f0*/  LDG.E R10, desc[UR20][R10.64] ;  /* 0x000000140a0a7981 */ /* 0x000ea2000c1e1900 */
[----:B------:R-:W5:Y:S01]  /*19900*/  LDC.64 R4, c[0x0][0x230] ;  /* 0x00008c00ff047b82 */ /* 0x000f620000000a00 */
[----:B------:R-:W-:Y:S04]  /*19910*/  IMAD R62, R62, R8, -0x100 ;  /* 0xffffff003e3e7424 */ /* 0x000fe800078e0208 */
[C---:B------:R-:W-:Y:S01]  /*19920*/  IMAD R8, R62.reuse, UR7, RZ ;  /* 0x000000073e087c24 */ /* 0x040fe2000f8e02ff */
[----:B------:R-:W-:Y:S01]  /*19930*/  SHF.R.S32.HI R60, RZ, 0x1f, R62 ;  /* 0x0000001fff3c7819 */ /* 0x000fe2000001143e */
[----:B------:R-:W-:Y:S04]  /*19940*/  IMAD.WIDE.U32 R62, R62, UR6, RZ ;  /* 0x000000063e3e7c25 */ /* 0x000fe8000f8e00ff */
[----:B------:R-:W-:Y:S04]  /*19950*/  IMAD R8, R60, UR6, R8 ;  /* 0x000000063c087c24 */ /* 0x000fe8000f8e0208 */
[----:B------:R-:W-:Y:S01]  /*19960*/  IMAD.IADD R63, R63, 0x1, R8 ;  /* 0x000000013f3f7824 */ /* 0x000fe200078e0208 */
[----:B------:R-:W2:Y:S02]  /*19970*/  LDG.E R11, desc[UR20][R96.64] ;  /* 0x00000014600b7981 */ /* 0x000ea4000c1e1900 */
[----:B--2---:R-:W-:Y:S04]  /*19980*/  IADD3 R10, -R11, R10, RZ ;  /* 0x0000000a0b0a7210 */ /* 0x004fe80007ffe1ff */
[----:B------:R-:W-:Y:S01]  /*19990*/  SHF.R.S32.HI R11, RZ, 0x1f, R10 ;  /* 0x0000001fff0b7819 */ /* 0x000fe2000001140a */
[CC--:B-----5:R-:W-:Y:S04]  /*199a0*/  IMAD.WIDE.U32 R62, R10.reuse, R4.reuse, R62 ;  /* 0x000000040a3e7225 */ /* 0x0e0fe800078e003e */
[----:B------:R-:W-:Y:S04]  /*199b0*/  IMAD R11, R11, R4, RZ ;  /* 0x000000040b0b7224 */ /* 0x000fe800078e02ff */
[----:B------:R-:W-:Y:S05]  /*199c0*/  IMAD R11, R10, R5, R11 ;  /* 0x000000050a0b7224 */ /* 0x000fea00078e020b */
[----:B------:R-:W-:Y:S07]  /*199d0*/  IADD3 R10, R63, R11, RZ ;  /* 0x0000000b3f0a7210 */ /* 0x000fee0007ffe0ff */
.L_x_2567:
[----:B------:R2:W-:Y:S01]  /*199e0*/  @P0 STS.128 [R241+0x2000], RZ ;  /* 0x002000fff1000388 */ /* 0x0005e20000000c00 */
[CC--:B------:R-:W-:Y:S01]  /*199f0*/  LEA R106, P2, R62.reuse, R250.reuse, 0x1 ;  /* 0x000000fa3e6a7211 */ /* 0x0c0fe200078408ff */
[--C-:B------:R-:W-:Y:S01]  /*19a00*/  @!P0 IMAD.MOV.U32 R63, RZ, RZ, R10.reuse ;  /* 0x000000ffff3f8224 */ /* 0x100fe200078e000a */
[C---:B------:R-:W-:Y:S01]  /*19a10*/  @!P0 IADD3 R5, P1, R62.reuse, UR14, RZ ;  /* 0x0000000e3e058c10 */ /* 0x040fe2000ff3e0ff */
[----:B------:R-:W5:Y:S01]  /*19a20*/  @!P0 LDC R8, c[0x0][0x24c] ;  /* 0x00009300ff088b82 */ /* 0x000f620000000800 */
[-C--:B------:R-:W-:Y:S01]  /*19a30*/  LEA.HI.X R107, R62, R249.reuse, R10, 0x1, P2 ;  /* 0x000000f93e6b7211 */ /* 0x080fe200010f0c0a */
[----:B------:R-:W-:Y:S01]  /*19a40*/  @!P0 IMAD.WIDE.U32 R98, R6, 0x30, R62 ;  /* 0x0000003006628825 */ /* 0x000fe200078e003e */
[----:B------:R-:W-:Y:S01]  /*19a50*/  @!P0 IADD3.X R4, R10, UR13, RZ, P1, !PT ;  /* 0x0000000d0a048c10 */ /* 0x000fe20008ffe4ff */
[----:B------:R-:W-:Y:S01]  /*19a60*/  UMOV UR6, UR10 ;  /* 0x0000000a00067c82 */ /* 0x000fe20008000000 */
[C---:B------:R-:W-:Y:S01]  /*19a70*/  @!P0 LEA R100, P1, R5.reuse, R250, 0x1 ;  /* 0x000000fa05648211 */ /* 0x040fe200078208ff */
[----:B------:R-:W-:Y:S01]  /*19a80*/  @!PT LDS RZ, [RZ] ;  /* 0x00000000fffff984 */ /* 0x000fe20000000800 */
[----:B------:R-:W-:Y:S01]  /*19a90*/  @!PT LDS RZ, [RZ] ;  /* 0x00000000fffff984 */ /* 0x000fe20000000800 */
[----:B------:R-:W-:Y:S01]  /*19aa0*/  @!PT LDS RZ, [RZ] ;  /* 0x00000000fffff984 */ /* 0x000fe20000000800 */
[----:B------:R-:W-:Y:S01]  /*19ab0*/  @!P0 LDGSTS.E.BYPASS.LTC128B.128 [R241+0x2000], desc[UR20][R106.64] ;  /* 0x020000006af18fae */ /* 0x000fe2000b901d54 */
[C---:B------:R-:W-:Y:S01]  /*19ac0*/  @!P0 LEA R11, P2, R6.reuse, R62, 0x5 ;  /* 0x0000003e060b8211 */ /* 0x040fe200078428ff */
[----:B------:R-:W-:Y:S01]  /*19ad0*/  @!P0 IMAD.MOV.U32 R110, RZ, RZ, R62 ;  /* 0x000000ffff6e8224 */ /* 0x000fe200078e003e */
[-C--:B------:R-:W-:Y:S01]  /*19ae0*/  @!P0 LEA.HI.X R101, R5, R249.reuse, R4, 0x1, P1 ;  /* 0x000000f905658211 */ /* 0x080fe200008f0c04 */
[----:B------:R2:W-:Y:S01]  /*19af0*/  @P0 STS.128 [R241+0x2800], RZ ;  /* 0x002800fff1000388 */ /* 0x0005e20000000c00 */
[----:B------:R-:W-:Y:S01]  /*19b00*/  @!P0 LEA R96, P1, R11, R250, 0x1 ;  /* 0x000000fa0b608211 */ /* 0x000fe200078208ff */
[----:B------:R-:W1:Y:S01]  /*19b10*/  @!P0 LDC R5, c[0x0][0x24c] ;  /* 0x00009300ff058b82 */ /* 0x000e620000000800 */
[----:B---3--:R-:W-:Y:S01]  /*19b20*/  @!P0 LEA.HI.X R9, R6, R10, R9, 0x5, P2 ;  /* 0x0000000a06098211 */ /* 0x008fe200010f2c09 */
[----:B------:R-:W-:Y:S01]  /*19b30*/  @!PT LDS RZ, [RZ] ;  /* 0x00000000fffff984 */ /* 0x000fe20000000800 */
[----:B------:R-:W-:Y:S01]  /*19b40*/  @!PT LDS RZ, [RZ] ;  /* 0x00000000fffff984 */ /* 0x000fe20000000800 */
[----:B------:R-:W-:Y:S01]  /*19b50*/  @!PT LDS RZ, [RZ] ;  /* 0x00000000fffff984 */ /* 0x000fe20000000800 */
[----:B------:R3:W-:Y:S01]  /*19b60*/  @!P0 LDGSTS.E.BYPASS.LTC128B.128 [R241+0x2800], desc[UR20][R100.64] ;  /* 0x0280000064f18fae */ /* 0x0007e2000b901d54 */
[----:B----4-:R-:W-:Y:S01]  /*19b70*/  @!P0 IMAD R4, R7, 0x30, RZ ;  /* 0x0000003007048824 */ /* 0x010fe200078e02ff */
[----:B------:R-:W-:Y:S01]  /*19b80*/  UMOV UR7, UR11 ;  /* 0x0000000b00077c82 */ /* 0x000fe20008000000 */
[-C--:B------:R-:W-:Y:S01]  /*19b90*/  @!P0 LEA.HI.X R97, R11, R249.reuse, R9, 0x1, P1 ;  /* 0x000000f90b618211 */ /* 0x080fe200008f0c09 */
[----:B------:R2:W-:Y:S01]  /*19ba0*/  @P0 STS.128 [R241+0x3000], RZ ;  /* 0x003000fff1000388 */ /* 0x0005e20000000c00 */
[----:B------:R-:W-:Y:S01]  /*19bb0*/  @!P0 IMAD.IADD R4, R4, 0x1, R99 ;  /* 0x0000000104048824 */ /* 0x000fe200078e0263 */
[----:B------:R-:W-:Y:S01]  /*19bc0*/  @!P0 LEA R104, P1, R98, R250, 0x1 ;  /* 0x000000fa62688211 */ /* 0x000fe200078208ff */
[----:B------:R-:W4:Y:S01]  /*19bd0*/  @!P0 LDC R7, c[0x0][0x24c] ;  /* 0x00009300ff078b82 */ /* 0x000f220000000800 */
[----:B------:R-:W-:Y:S01]  /*19be0*/  @!PT LDS RZ, [RZ] ;  /* 0x00000000fffff984 */ /* 0x000fe20000000800 */
[----:B------:R-:W-:Y:S01]  /*19bf0*/  @!PT LDS RZ, [RZ] ;  /* 0x00000000fffff984 */ /* 0x000fe20000000800 */
[----:B------:R-:W-:Y:S01]  /*19c00*/  @!PT LDS RZ, [RZ] ;  /* 0x00000000fffff984 */ /* 0x000fe20000000800 */
[----:B------:R-:W-:Y:S01]  /*19c10*/  @!P0 LDGSTS.E.BYPASS.LTC128B.128 [R241+0x3000], desc[UR20][R96.64] ;  /* 0x0300000060f18fae */ /* 0x000fe2000b901d54 */
[----:B------:R-:W-:Y:S01]  /*19c20*/  @!P0 LEA R9, P2, R6, R62, 0x6 ;  /* 0x0000003e06098211 */ /* 0x000fe200078430ff */
[----:B------:R-:W-:Y:S01]  /*19c30*/  @!P0 IMAD.MOV.U32 R99, RZ, RZ, R10 ;  /* 0x000000ffff638224 */ /* 0x000fe200078e000a */
[-C--:B------:R-:W-:Y:S01]  /*19c40*/  @!P0 LEA.HI.X R105, R98, R249.reuse, R4, 0x1, P1 ;  /* 0x000000f962698211 */ /* 0x080fe200008f0c04 */
[----:B------:R2:W-:Y:S01]  /*19c50*/  @P0 STS.128 [R241+0x3800], RZ ;  /* 0x003800fff1000388 */ /* 0x0005e20000000c00 */
[----:B------:R-:W-:Y:S01]  /*19c60*/  @!P0 LEA R102, P1, R9, R250, 0x1 ;  /* 0x000000fa09668211 */ /* 0x000fe200078208ff */
[----:B------:R-:W-:Y:S01]  /*19c70*/  @!P0 IMAD.MOV.U32 R98, RZ, RZ, R62 ;  /* 0x000000ffff628224 */ /* 0x000fe200078e003e */
[----:B------:R-:W5:Y:S01]  /*19c80*/  @!P0 LDC R4, c[0x0][0x24c] ;  /* 0x00009300ff048b82 */ /* 0x000f620000000800 */
[----:B------:R-:W-:Y:S01]  /*19c90*/  @!PT LDS RZ, [RZ] ;  /* 0x00000000fffff984 */ /* 0x000fe20000000800 */
[----:B------:R-:W-:Y:S01]  /*19ca0*/  @!PT LDS RZ, [RZ] ;  /* 0x00000000fffff984 */ /* 0x000fe20000000800 */
[----:B------:R-:W-:Y:S01]  /*19cb0*/  @!PT LDS RZ, [RZ] ;  /* 0x00000000fffff984 */ /* 0x000fe20000000800 */
[----:B------:R2:W-:Y:S01]  /*19cc0*/  @!P0 LDGSTS.E.BYPASS.LTC128B.128 [R241+0x3800], desc[UR20][R104.64] ;  /* 0x0380000068f18fae */ /* 0x0005e2000b901d54 */
[----:B------:R-:W-:Y:S02]  /*19cd0*/  @!P0 IMAD.MOV.U32 R111, RZ, RZ, R10 ;  /* 0x000000ffff6f8224 */ /* 0x000fe400078e000a */
[C---:B------:R-:W-:Y:S01]  /*19ce0*/  @!P0 IMAD.WIDE.U32 R98, R6.reuse, 0x60, R98 ;  /* 0x0000006006628825 */ /* 0x040fe200078e0062 */
[----:B------:R1:W-:Y:S03]  /*19cf0*/  @P0 STS.128 [R241+0x4000], RZ ;  /* 0x004000fff1000388 */ /* 0x0003e60000000c00 */
[C---:B------:R-:W-:Y:S04]  /*19d00*/  @!P0 IMAD.WIDE.U32 R110, R6.reuse, 0x90, R110 ;  /* 0x00000090066e8825 */ /* 0x040fe800078e006e */
[----:B---3--:R-:W-:Y:S04]  /*19d10*/  @!P0 IMAD.WIDE.U32 R100, R6, 0x50, R62 ;  /* 0x0000005006648825 */ /* 0x008fe800078e003e */
[----:B-----5:R-:W-:Y:S01]  /*19d20*/  @!P0 IMAD R4, R4, 0x70, RZ ;  /* 0x0000007004048824 */ /* 0x020fe200078e02ff */
[----:B------:R-:W-:Y:S01]  /*19d30*/  @!P0 LEA.HI.X R8, R6, R10, R8, 0x6, P2 ;  /* 0x0000000a06088211 */ /* 0x000fe200010f3408 */
[----:B----4-:R-:W-:Y:S01]  /*19d40*/  @!P0 IMAD R7, R7, 0x50, RZ ;  /* 0x0000005007078824 */ /* 0x010fe200078e02ff */
[CC--:B--2---:R-:W-:Y:S01]  /*19d50*/  @!P0 LEA R104, P2, R100.reuse, R250.reuse, 0x1 ;  /* 0x000000fa64688211 */ /* 0x0c4fe200078408ff */
[----:B-1----:R-:W-:Y:S01]  /*19d60*/  @!P0 IMAD R5, R5, 0x60, RZ ;  /* 0x0000006005058824 */ /* 0x002fe200078e02ff */
[----:B------:R-:W-:Y:S02]  /*19d70*/  @!P0 LEA.HI.X R103, R9, R249, R8, 0x1, P1 ;  /* 0x000000f909678211 */ /* 0x000fe400008f0c08 */
[----:B------:R-:W-:Y:S01]  /*19d80*/  @!P0 IADD3 R7, R7, R101, RZ ;  /* 0x0000006507078210 */ /* 0x000fe20007ffe0ff */
[----:B------:R-:W1:Y:S01]  /*19d90*/  @!P0 LDC R9, c[0x0][0x24c] ;  /* 0x00009300ff098b82 */ /* 0x000e620000000800 */
[----:B------:R-:W-:Y:S01]  /*19da0*/  @!P0 IMAD.IADD R5, R5, 0x1, R99 ;  /* 0x0000000105058824 */ /* 0x000fe200078e0263 */
[----:B------:R-:W-:Y:S01]  /*19db0*/  @!PT LDS RZ, [RZ] ;  /* 0x00000000fffff984 */ /* 0x000fe20000000800 */
[----:B------:R-:W-:Y:S01]  /*19dc0*/  @!PT LDS RZ, [RZ] ;  /* 0x00000000fffff984 */ /* 0x000fe20000000800 */
[----:B------:R-:W-:Y:S01]  /*19dd0*/  @!PT LDS RZ, [RZ] ;  /* 0x00000000fffff984 */ /* 0x000fe20000000800 */
[----:B------:R2:W-:Y:S01]  /*19de0*/  @!P0 LDGSTS.E.BYPASS.LTC128B.128 [R241+0x4000], desc[UR20][R102.64] ;  /* 0x0400000066f18fae */ /* 0x0005e2000b901d54 */
[-C--:B------:R-:W-:Y:S01]  /*19df0*/  @!P0 LEA.HI.X R105, R100, R249.reuse, R7, 0x1, P2 ;  /* 0x000000f964698211 */ /* 0x080fe200010f0c07 */
[----:B------:R-:W-:Y:S01]  /*19e00*/  @!P0 IMAD.MOV.U32 R101, RZ, RZ, R10 ;  /* 0x000000ffff658224 */ /* 0x000fe200078e000a */
[C---:B------:R-:W-:Y:S01]  /*19e10*/  @!P0 LEA R96, P1, R98.reuse, R250, 0x1 ;  /* 0x000000fa62608211 */ /* 0x040fe200078208ff */
[----:B------:R3:W-:Y:S01]  /*19e20*/  @P0 STS.128 [R241+0x4800], RZ ;  /* 0x004800fff1000388 */ /* 0x0007e20000000c00 */
[----:B------:R-:W-:Y:S01]  /*19e30*/  @!P0 MOV R100, R62 ;  /* 0x0000003e00648202 */ /* 0x000fe20000000f00 */
[----:B------:R-:W4:Y:S01]  /*19e40*/  @!P0 LDC R8, c[0x0][0x24c] ;  /* 0x00009300ff088b82 */ /* 0x000f220000000800 */
[-C--:B------:R-:W-:Y:S01]  /*19e50*/  @!P0 LEA.HI.X R97, R98, R249.reuse, R5, 0x1, P1 ;  /* 0x000000f962618211 */ /* 0x080fe200008f0c05 */
[----:B------:R-:W-:Y:S01]  /*19e60*/  @!PT LDS RZ, [RZ] ;  /* 0x00000000fffff984 */ /* 0x000fe20000000800 */
[----:B------:R-:W-:Y:S01]  /*19e70*/  @!PT LDS RZ, [RZ] ;  /* 0x00000000fffff984 */ /* 0x000fe20000000800 */
[----:B------:R-:W-:Y:S01]  /*19e80*/  @!PT LDS RZ, [RZ] ;  /* 0x00000000fffff984 */ /* 0x000fe20000000800 */
[----:B------:R5:W-:Y:S01]  /*19e90*/  @!P0 LDGSTS.E.BYPASS.LTC128B.128 [R241+0x4800], desc[UR20][R104.64] ;  /* 0x0480000068f18fae */ /* 0x000be2000b901d54 */
[----:B------:R-:W-:Y:S03]  /*19ea0*/  @!P0 IMAD.WIDE.U32 R98, R6, 0x70, R62 ;  /* 0x0000007006628825 */ /* 0x000fe600078e003e */
[----:B------:R3:W-:Y:S01]  /*19eb0*/  @P0 STS.128 [R241+0x5000], RZ ;  /* 0x005000fff1000388 */ /* 0x0007e20000000c00 */
[----:B------:R-:W-:Y:S01]  /*19ec0*/  @!P0 IMAD.IADD R4, R4, 0x1, R99 ;  /* 0x0000000104048824 */ /* 0x000fe200078e0263 */
[----:B------:R-:W3:Y:S01]  /*19ed0*/  @!P0 LDC R7, c[0x0][0x24c] ;  /* 0x00009300ff078b82 */ /* 0x000ee20000000800 */
[----:B------:R-:W-:Y:S01]  /*19ee0*/  @!P0 LEA R112, P1, R98, R250, 0x1 ;  /* 0x000000fa62708211 */ /* 0x000fe200078208ff */
[----:B------:R-:W-:Y:S01]  /*19ef0*/  @!PT LDS RZ, [RZ] ;  /* 0x00000000fffff984 */ /* 0x000fe20000000800 */
[----:B------:R-:W-:Y:S01]  /*19f00*/  @!PT LDS RZ, [RZ] ;  /* 0x00000000fffff984 */ /* 0x000fe20000000800 */
[----:B------:R-:W-:Y:S01]  /*19f10*/  @!PT LDS RZ, [RZ] ;  /* 0x00000000fffff984 */ /* 0x000fe20000000800 */
[----:B------:R5:W-:Y:S01]  /*19f20*/  @!P0 LDGSTS.E.BYPASS.LTC128B.128 [R241+0x5000], desc[UR20][R96.64] ;  /* 0x0500000060f18fae */ /* 0x000be2000b901d54 */
[----:B------:R-:W-:Y:S03]  /*19f30*/  @!P0 IMAD.WIDE.U32 R100, R6, 0xc0, R100 ;  /* 0x000000c006648825 */ /* 0x000fe600078e0064 */
        /* <DEDUP_REMOVED lines=8> */
[----:B------:R-:W-:Y:S01]  /*19fc0*/  @!P0 LDGSTS.E.BYPASS.LTC128B.128 [R241+0x5800], desc[UR20][R112.64] ;  /* 0x0580000070f18fae */ /* 0x000fe2000b901d54 */
[----:B-1----:R-:W-:Y:S01]  /*19fd0*/  @!P0 LEA.HI.X R9, R6, R10, R9, 0x7, P1 ;  /* 0x0000000a06098211 */ /* 0x002fe200008f3c09 */
[----:B--2---:R-:W-:Y:S01]  /*19fe0*/  @!P0 IMAD.MOV.U32 R103, RZ, RZ, R10 ;  /* 0x000000ffff678224 */ /* 0x004fe200078e000a */
[C---:B------:R-:W-:Y:S01]  /*19ff0*/  @!P0 LEA R108, P2, R11.reuse, R250, 0x1 ;  /* 0x000000fa0b6c8211 */ /* 0x040fe200078408ff */
[----:B------:R2:W-:Y:S01]  /*1a000*/  @P0 STS.128 [R241+0x6000], RZ ;  /* 0x006000fff1000388 */ /* 0x0005e20000000c00 */
[----:B----4-:R-:W-:Y:S01]  /*1a010*/  @!P0 IMAD R8, R8, 0x90, RZ ;  /* 0x0000009008088824 */ /* 0x010fe200078e02ff */
[----:B------:R-:W1:Y:S01]  /*1a020*/  @!P0 LDC R4, c[0x0][0x24c] ;  /* 0x00009300ff048b82 */ /* 0x000e620000000800 */
[-C--:B------:R-:W-:Y:S01]  /*1a030*/  @!P0 LEA.HI.X R109, R11, R249.reuse, R9, 0x1, P2 ;  /* 0x000000f90b6d8211 */ /* 0x080fe200010f0c09 */
[----:B------:R-:W-:Y:S01]  /*1a040*/  @!P0 IMAD.MOV.U32 R102, RZ, RZ, R62 ;  /* 0x000000ffff668224 */ /* 0x000fe200078e003e */
[-C--:B-----5:R-:W-:Y:S01]  /*1a050*/  @!P0 MOV R104, R62.reuse ;  /* 0x0000003e00688202 */ /* 0x0a0fe20000000f00 */
[----:B------:R-:W-:Y:S02]  /*1a060*/  @!P0 IMAD.IADD R8, R8, 0x1, R111 ;  /* 0x0000000108088824 */ /* 0x000fe400078e026f */
[----:B------:R-:W-:Y:S01]  /*1a070*/  @!PT LDS RZ, [RZ] ;  /* 0x00000000fffff984 */ /* 0x000fe20000000800 */
[----:B------:R-:W-:Y:S01]  /*1a080*/  @!PT LDS RZ, [RZ] ;  /* 0x00000000fffff984 */ /* 0x000fe20000000800 */
[----:B------:R-:W-:Y:S01]  /*1a090*/  @!PT LDS RZ, [RZ] ;  /* 0x00000000fffff984 */ /* 0x000fe20000000800 */
[----:B------:R4:W-:Y:S01]  /*1a0a0*/  @!P0 LDGSTS.E.BYPASS.LTC128B.128 [R241+0x6000], desc[UR20][R108.64] ;  /* 0x060000006cf18fae */ /* 0x0009e2000b901d54 */
[----:B------:R-:W-:Y:S01]  /*1a0b0*/  @!P0 IMAD.MOV.U32 R105, RZ, RZ, R10 ;  /* 0x000000ffff698224 */ /* 0x000fe200078e000a */
[----:B------:R-:W5:Y:S01]  /*1a0c0*/  @!P0 LDC R9, c[0x0][0x24c] ;  /* 0x00009300ff098b82 */ /* 0x000f620000000800 */
[----:B------:R-:W-:Y:S01]  /*1a0d0*/  @!P0 IMAD.WIDE.U32 R102, R6, 0xb0, R102 ;  /* 0x000000b006668825 */ /* 0x000fe200078e0066 */
[----:B------:R2:W-:Y:S02]  /*1a0e0*/  @P0 STS.128 [R241+0x6800], RZ ;  /* 0x006800fff1000388 */ /* 0x0005e40000000c00 */
[----:B------:R-:W-:Y:S01]  /*1a0f0*/  @!P0 MOV R96, R62 ;  /* 0x0000003e00608202 */ /* 0x000fe20000000f00 */
[----:B------:R-:W-:Y:S01]  /*1a100*/  @!P0 IMAD.MOV.U32 R97, RZ, RZ, R10 ;  /* 0x000000ffff618224 */ /* 0x000fe200078e000a */
[-C--:B------:R-:W-:Y:S01]  /*1a110*/  @!P0 LEA R10, P1, R110, R250.reuse, 0x1 ;  /* 0x000000fa6e0a8211 */ /* 0x080fe200078208ff */
[----:B------:R-:W-:Y:S03]  /*1a120*/  @!P0 IMAD.WIDE.U32 R104, R6, 0xa0, R104 ;  /* 0x000000a006688825 */ /* 0x000fe600078e0068 */
[----:B------:R-:W-:Y:S01]  /*1a130*/  @!P0 LEA.HI.X R11, R110, R249, R8, 0x1, P1 ;  /* 0x000000f96e0b8211 */ /* 0x000fe200008f0c08 */
[C---:B------:R-:W-:Y:S01]  /*1a140*/  @!P0 IMAD.WIDE.U32 R96, R6.reuse, 0xe0, R96 ;  /* 0x000000e006608825 */ /* 0x040fe200078e0060 */
[----:B------:R-:W2:Y:S03]  /*1a150*/  @!P0 LDC R8, c[0x0][0x24c] ;  /* 0x00009300ff088b82 */ /* 0x000ea60000000800 */
[----:B------:R-:W-:Y:S01]  /*1a160*/  @!PT LDS RZ, [RZ] ;  /* 0x00000000fffff984 */ /* 0x000fe20000000800 */
[----:B------:R-:W-:Y:S01]  /*1a170*/  @!PT LDS RZ, [RZ] ;  /* 0x00000000fffff984 */ /* 0x000fe20000000800 */
[----:B------:R-:W-:Y:S01]  /*1a180*/  @!PT LDS RZ, [RZ] ;  /* 0x00000000fffff984 */ /* 0x000fe20000000800 */
[----:B------:R2:W-:Y:S01]  /*1a190*/  @!P0 LDGSTS.E.BYPASS.LTC128B.128 [R241+0x6800], desc[UR20][R10.64] ;  /* 0x068000000af18fae */ /* 0x0005e2000b901d54 */
[----:B---3--:R-:W-:Y:S02]  /*1a1a0*/  @!P0 IMAD R7, R7, 0xa0, RZ ;  /* 0x000000a007078824 */ /* 0x008fe400078e02ff */
[----:B------:R-:W-:Y:S01]  /*1a1b0*/  @!P0 IMAD R5, R5, 0xb0, RZ ;  /* 0x000000b005058824 */ /* 0x000fe200078e02ff */
[----:B------:R3:W-:Y:S01]  /*1a1c0*/  @P0 STS.128 [R241+0x7000], RZ ;  /* 0x007000fff1000388 */ /* 0x0007e20000000c00 */
[----:B------:R-:W-:Y:S02]  /*1a1d0*/  @!P0 IMAD.IADD R7, R7, 0x1, R105 ;  /* 0x0000000107078824 */ /* 0x000fe400078e0269 */
[--C-:B------:R-:W-:Y:S01]  /*1a1e0*/  @!P0 IMAD.MOV.U32 R98, RZ, RZ, R62.reuse ;  /* 0x000000ffff628224 */ /* 0x100fe200078e003e */
[----:B------:R-:W-:Y:S01]  /*1a1f0*/  @!P0 IADD3 R5, R5, R103, RZ ;  /* 0x0000006705058210 */ /* 0x000fe20007ffe0ff */
[----:B------:R-:W-:Y:S01]  /*1a200*/  @!P0 IMAD.WIDE.U32 R62, R6, 0xf0, R62 ;  /* 0x000000f0063e8825 */ /* 0x000fe200078e003e */
[-C--:B----4-:R-:W-:Y:S03]  /*1a210*/  @!P0 LEA R108, P1, R104, R250.reuse, 0x1 ;  /* 0x000000fa686c8211 */ /* 0x090fe600078208ff */
[----:B------:R-:W-:Y:S01]  /*1a220*/  @!P0 IMAD.WIDE.U32 R98, R6, 0xd0, R98 ;  /* 0x000000d006628825 */ /* 0x000fe200078e0062 */
[-C--:B------:R-:W-:Y:S01]  /*1a230*/  @!P0 LEA.HI.X R109, R104, R249.reuse, R7, 0x1, P1 ;  /* 0x000000f9686d8211 */ /* 0x080fe200008f0c07 */
[----:B------:R-:W4:Y:S01]  /*1a240*/  @!P0 LDC R6, c[0x0][0x24c] ;  /* 0x00009300ff068b82 */ /* 0x000f220000000800 */
[-C--:B------:R-:W-:Y:S01]  /*1a250*/  @!P0 LEA R104, P2, R102, R250.reuse, 0x1 ;  /* 0x000000fa66688211 */ /* 0x080fe200078408ff */
[----:B-1----:R-:W-:Y:S02]  /*1a260*/  @!P0 IMAD R4, R4, 0xc0, RZ ;  /* 0x000000c004048824 */ /* 0x002fe400078e02ff */
[----:B------:R-:W-:Y:S01]  /*1a270*/  @!PT LDS RZ, [RZ] ;  /* 0x00000000fffff984 */ /* 0x000fe20000000800 */
[----:B------:R-:W-:Y:S01]  /*1a280*/  @!PT LDS RZ, [RZ] ;  /* 0x00000000fffff984 */ /* 0x000fe20000000800 */
[----:B------:R-:W-:Y:S01]  /*1a290*/  @!PT LDS RZ, [RZ] ;  /* 0x00000000fffff984 */ /* 0x000fe20000000800 */
[----:B------:R3:W-:Y:S01]  /*1a2a0*/  @!P0 LDGSTS.E.BYPASS.LTC128B.128 [R241+0x7000], desc[UR20][R108.64] ;  /* 0x070000006cf18fae */ /* 0x0007e2000b901d54 */
[-C--:B------:R-:W-:Y:S01]  /*1a2b0*/  @!P0 LEA.HI.X R105, R102, R249.reuse, R5, 0x1, P2 ;  /* 0x000000f966698211 */ /* 0x080fe200010f0c05 */
[----:B------:R-:W-:Y:S02]  /*1a2c0*/  @!P0 IMAD.IADD R4, R4, 0x1, R101 ;  /* 0x0000000104048824 */ /* 0x000fe400078e0265 */
[----:B------:R3:W-:Y:S01]  /*1a2d0*/  @P0 STS.128 [R241+0x7800], RZ ;  /* 0x007800fff1000388 */ /* 0x0007e20000000c00 */
[----:B-----5:R-:W-:Y:S02]  /*1a2e0*/  @!P0 IMAD R9, R9, 0xd0, RZ ;  /* 0x000000d009098824 */ /* 0x020fe400078e02ff */
[----:B--2---:R-:W-:Y:S01]  /*1a2f0*/  @!P0 IMAD R8, R8, 0xe0, RZ ;  /* 0x000000e008088824 */ /* 0x004fe200078e02ff */
[----:B------:R-:W-:Y:S01]  /*1a300*/  @!PT LDS RZ, [RZ] ;  /* 0x00000000fffff984 */ /* 0x000fe20000000800 */
[----:B------:R-:W-:Y:S01]  /*1a310*/  @!PT LDS RZ, [RZ] ;  /* 0x00000000fffff984 */ /* 0x000fe20000000800 */
[----:B------:R-:W-:Y:S01]  /*1a320*/  @!PT LDS RZ, [RZ] ;  /* 0x00000000fffff984 */ /* 0x000fe20000000800 */
[----:B------:R3:W-:Y:S01]  /*1a330*/  @!P0 LDGSTS.E.BYPASS.LTC128B.128 [R241+0x7800], desc[UR20][R104.64] ;  /* 0x0780000068f18fae */ /* 0x0007e2000b901d54 */
[CC--:B------:R-:W-:Y:S01]  /*1a340*/  @!P0 LEA R10, P1, R100.reuse, R250.reuse, 0x1 ;  /* 0x000000fa640a8211 */ /* 0x0c0fe200078208ff */
[----:B------:R-:W-:Y:S02]  /*1a350*/  @!P0 IMAD.IADD R9, R9, 0x1, R99 ;  /* 0x0000000109098824 */ /* 0x000fe400078e0263 */
[----:B------:R3:W-:Y:S01]  /*1a360*/  @P0 STS.128 [R241+0x8000], RZ ;  /* 0x008000fff1000388 */ /* 0x0007e20000000c00 */
[-C--:B------:R-:W-:Y:S01]  /*1a370*/  @!P0 LEA.HI.X R11, R100, R249.reuse, R4, 0x1, P1 ;  /* 0x000000f9640b8211 */ /* 0x080fe200008f0c04 */
[----:B------:R-:W-:Y:S01]  /*1a380*/  @!P0 IMAD.IADD R8, R8, 0x1, R97 ;  /* 0x0000000108088824 */ /* 0x000fe200078e0261 */
[-C--:B------:R-:W-:Y:S02]  /*1a390*/  @!P0 LEA R100, P3, R98, R250.reuse, 0x1 ;  /* 0x000000fa62648211 */ /* 0x080fe400078608ff */
[-C--:B------:R-:W-:Y:S01]  /*1a3a0*/  @!P0 LEA R4, P2, R96, R250.reuse, 0x1 ;  /* 0x000000fa60048211 */ /* 0x080fe200078408ff */
[----:B------:R-:W-:Y:S01]  /*1a3b0*/  @!PT LDS RZ, [RZ] ;  /* 0x00000000fffff984 */ /* 0x000fe20000000800 */
[----:B------:R-:W-:Y:S01]  /*1a3c0*/  @!PT LDS RZ, [RZ] ;  /* 0x00000000fffff984 */ /* 0x000fe20000000800 */
[----:B------:R-:W-:Y:S01]  /*1a3d0*/  @!PT LDS RZ, [RZ] ;  /* 0x00000000fffff984 */ /* 0x000fe20000000800 */
[----:B------:R3:W-:Y:S01]  /*1a3e0*/  @!P0 LDGSTS.E.BYPASS.LTC128B.128 [R241+0x8000], desc[UR20][R10.64] ;  /* 0x080000000af18fae */ /* 0x0007e2000b901d54 */
[-C--:B------:R-:W-:Y:S01]  /*1a3f0*/  @!P0 LEA.HI.X R101, R98, R249.reuse, R9, 0x1, P3 ;  /* 0x000000f962658211 */ /* 0x080fe200018f0c09 */
[----:B----4-:R-:W-:Y:S01]  /*1a400*/  @!P0 IMAD R6, R6, 0xf0, RZ ;  /* 0x000000f006068824 */ /* 0x010fe200078e02ff */
[----:B------:R-:W-:Y:S01]  /*1a410*/  @!P0 LEA.HI.X R5, R96, R249, R8, 0x1, P2 ;  /* 0x000000f960058211 */ /* 0x000fe200010f0c08 */
[----:B------:R3:W-:Y:S01]  /*1a420*/  @P0 STS.128 [R241+0x8800], RZ ;  /* 0x008800fff1000388 */ /* 0x0007e20000000c00 */
[----:B------:R-:W-:Y:S01]  /*1a430*/  @!P0 LEA R102, P1, R62, R250, 0x1 ;  /* 0x000000fa3e668211 */ /* 0x000fe200078208ff */
[----:B------:R-:W-:Y:S01]  /*1a440*/  IMAD.MOV.U32 R250, RZ, RZ, R106 ;  /* 0x000000fffffa7224 */ /* 0x000fe200078e006a */
        /* <DEDUP_REMOVED lines=18> */
.L_x_2566:
[----:B------:R-:W2:Y:S01]  /*1a570*/  LDL.LU R60, [R1] ;  /* 0x00000000013c7983 */ /* 0x000ea20000300800 */
[----:B------:R-:W-:Y:S02]  /*1a580*/  UIADD3 UR11, UR15, -0x1, URZ ;  /* 0xffffffff0f0b7890 */ /* 0x000fe4000fffe03f */
[----:B------:R-:W-:Y:S01]  /*1a590*/  UISETP.GT.AND UP0, UPT, UR15, 0x1, UPT ;  /* 0x000000010f00788c */ /* 0x000fe2000bf04270 */
[----:B---3--:R-:W3:Y:S01]  /*1a5a0*/  LDL.LU R11, [R1+0x8] ;  /* 0x00000800010b7983 */ /* 0x008ee20000300800 */
[----:B------:R-:W-:Y:S01]  /*1a5b0*/  UMOV UR10, UR23 ;  /* 0x00000017000a7c82 */ /* 0x000fe20008000000 */
[----:B------:R-:W-:Y:S01]  /*1a5c0*/  UMOV UR8, UR26 ;  /* 0x0000001a00087c82 */ /* 0x000fe20008000000 */
[----:B------:R-:W-:Y:S01]  /*1a5d0*/  MOV R4, UR11 ;  /* 0x0000000b00047c02 */ /* 0x000fe20008000f00 */
[----:B------:R-:W4:Y:S01]  /*1a5e0*/  LDL.LU R8, [R1+0x4] ;  /* 0x0000040001087983 */ /* 0x000f220000300800 */
[----:B------:R-:W-:Y:S02]  /*1a5f0*/  UMOV UR15, UR11 ;  /* 0x0000000b000f7c82 */ /* 0x000fe40008000000 */
[----:B------:R-:W-:Y:S04]  /*1a600*/  LEA R4, R4, R246, 0x8 ;  /* 0x000000f604047211 */ /* 0x000fe800078e40ff */
[C---:B------:R-:W-:Y:S02]  /*1a610*/  IADD3 R5, R4.reuse, 0x10, RZ ;  /* 0x0000001004057810 */ /* 0x040fe40007ffe0ff */
[C---:B------:R-:W-:Y:S02]  /*1a620*/  IADD3 R7, R4.reuse, 0x1, RZ ;  /* 0x0000000104077810 */ /* 0x040fe40007ffe0ff */
[----:B------:R-:W-:Y:S02]  /*1a630*/  I2FP.F32.S32 R5, R5 ;  /* 0x0000000500057245 */ /* 0x000fe40000201400 */
[----:B------:R-:W-:Y:S02]  /*1a640*/  I2FP.F32.S32 R7, R7 ;  /* 0x0000000700077245 */ /* 0x000fe40000201400 */
[----:B------:R-:W-:Y:S01]  /*1a650*/  I2FP.F32.S32 R6, R4 ;  /* 0x0000000400067245 */ /* 0x000fe20000201400 */
[C---:B------:R-:W-:Y:S01]  /*1a660*/  FFMA.FTZ R14, R5.reuse, UR5, R14 ;  /* 0x00000005050e7c23 */ /* 0x040fe2000801000e */
[----:B------:R-:W-:Y:S01]  /*1a670*/  FFMA.FTZ R12, R5, UR5, R12 ;  /* 0x00000005050c7c23 */ /* 0x000fe2000801000c */
[C---:B------:R-:W-:Y:S01]  /*1a680*/  IADD3 R5, R4.reuse, 0x19, RZ ;  /* 0x0000001904057810 */ /* 0x040fe20007ffe0ff */
[C---:B------:R-:W-:Y:S01]  /*1a690*/  FFMA.FTZ R169, R7.reuse, UR5, R169 ;  /* 0x0000000507a97c23 */ /* 0x040fe200080100a9 */
[----:B------:R-:W-:Y:S01]  /*1a6a0*/  FFMA.FTZ R7, R7, UR5, R2 ;  /* 0x0000000507077c23 */ /* 0x000fe20008010002 */
[----:B------:R-:W-:Y:S01]  /*1a6b0*/  IADD3 R2, R4, 0x11, RZ ;  /* 0x0000001104027810 */ /* 0x000fe20007ffe0ff */
[C---:B------:R-:W-:Y:S01]  /*1a6c0*/  FFMA.FTZ R172, R6.reuse, UR5, R172 ;  /* 0x0000000506ac7c23 */ /* 0x040fe200080100ac */
[----:B------:R-:W-:Y:S01]  /*1a6d0*/  I2FP.F32.S32 R5, R5 ;  /* 0x0000000500057245 */ /* 0x000fe20000201400 */
[----:B------:R-:W-:Y:S01]  /*1a6e0*/  FFMA.FTZ R6, R6, UR5, R0 ;  /* 0x0000000506067c23 */ /* 0x000fe20008010000 */
[----:B------:R-:W-:Y:S02]  /*1a6f0*/  I2FP.F32.S32 R2, R2 ;  /* 0x0000000200027245 */ /* 0x000fe40000201400 */
[C---:B------:R-:W-:Y:S01]  /*1a700*/  IADD3 R9, R4.reuse, 0x8, RZ ;  /* 0x0000000804097810 */ /* 0x040fe20007ffe0ff */
[C---:B------:R-:W-:Y:S01]  /*1a710*/  FFMA.FTZ R19, R5.reuse, UR5, R19 ;  /* 0x0000000505137c23 */ /* 0x040fe20008010013 */
[----:B------:R-:W-:Y:S01]  /*1a720*/  FFMA.FTZ R17, R5, UR5, R17 ;  /* 0x0000000505117c23 */ /* 0x000fe20008010011 */
[----:B------:R-:W-:Y:S01]  /*1a730*/  IADD3 R5, R4, 0x28, RZ ;  /* 0x0000002804057810 */ /* 0x000fe20007ffe0ff */
[C---:B------:R-:W-:Y:S01]  /*1a740*/  FFMA.FTZ R15, R2.reuse, UR5, R15 ;  /* 0x00000005020f7c23 */ /* 0x040fe2000801000f */
[----:B------:R-:W-:Y:S01]  /*1a750*/  FFMA.FTZ R13, R2, UR5, R13 ;  /* 0x00000005020d7c23 */ /* 0x000fe2000801000d */
[C---:B------:R-:W-:Y:S02]  /*1a760*/  IADD3 R2, R4.reuse, 0x20, RZ ;  /* 0x0000002004027810 */ /* 0x040fe40007ffe0ff */
[----:B------:R-:W-:Y:S02]  /*1a770*/  I2FP.F32.S32 R5, R5 ;  /* 0x0000000500057245 */ /* 0x000fe40000201400 */
[----:B------:R-:W-:Y:S02]  /*1a780*/  I2FP.F32.S32 R9, R9 ;  /* 0x0000000900097245 */ /* 0x000fe40000201400 */
[C---:B------:R-:W-:Y:S01]  /*1a790*/  IADD3 R10, R4.reuse, 0x9, RZ ;  /* 0x00000009040a7810 */ /* 0x040fe20007ffe0ff */
[C---:B------:R-:W-:Y:S01]  /*1a7a0*/  FFMA.FTZ R26, R5.reuse, UR5, R26 ;  /* 0x00000005051a7c23 */ /* 0x040fe2000801001a */
[----:B------:R-:W-:Y:S01]  /*1a7b0*/  FFMA.FTZ R24, R5, UR5, R24 ;  /* 0x0000000505187c23 */ /* 0x000fe20008010018 */
[----:B------:R-:W-:Y:S02]  /*1a7c0*/  IADD3 R5, R4, 0x58, RZ ;  /* 0x0000005804057810 */ /* 0x000fe40007ffe0ff */
[----:B------:R-:W-:Y:S02]  /*1a7d0*/  I2FP.F32.S32 R2, R2 ;  /* 0x0000000200027245 */ /* 0x000fe40000201400 */
[----:B------:R-:W-:Y:S02]  /*1a7e0*/  I2FP.F32.S32 R5, R5 ;  /* 0x0000000500057245 */ /* 0x000fe40000201400 */
[----:B------:R-:W-:Y:S01]  /*1a7f0*/  I2FP.F32.S32 R10, R10 ;  /* 0x0000000a000a7245 */ /* 0x000fe20000201400 */
[C---:B------:R-:W-:Y:S01]  /*1a800*/  FFMA.FTZ R22, R2.reuse, UR5, R22 ;  /* 0x0000000502167c23 */ /* 0x040fe20008010016 */
[----:B------:R-:W-:Y:S01]  /*1a810*/  FFMA.FTZ R20, R2, UR5, R20 ;  /* 0x0000000502147c23 */ /* 0x000fe20008010014 */
[C---:B-1----:R-:W-:Y:S01]  /*1a820*/  FFMA.FTZ R130, R5.reuse, UR5, R50 ;  /* 0x0000000505827c23 */ /* 0x042fe20008010032 */
[----:B------:R-:W-:Y:S01]  /*1a830*/  FFMA.FTZ R48, R5, UR5, R48 ;  /* 0x0000000505307c23 */ /* 0x000fe20008010030 */
[C---:B------:R-:W-:Y:S02]  /*1a840*/  IADD3 R5, R4.reuse, 0x61, RZ ;  /* 0x0000006104057810 */ /* 0x040fe40007ffe0ff */
[C---:B------:R-:W-:Y:S02]  /*1a850*/  IADD3 R2, R4.reuse, 0x29, RZ ;  /* 0x0000002904027810 */ /* 0x040fe40007ffe0ff */
[----:B------:R-:W-:Y:S02]  /*1a860*/  I2FP.F32.S32 R5, R5 ;  /* 0x0000000500057245 */ /* 0x000fe40000201400 */
[----:B------:R-:W-:Y:S02]  /*1a870*/  I2FP.F32.S32 R2, R2 ;  /* 0x0000000200027245 */ /* 0x000fe40000201400 */
[C---:B------:R-:W-:Y:S01]  /*1a880*/  IADD3 R0, R4.reuse, 0x18, RZ ;  /* 0x0000001804007810 */ /* 0x040fe20007ffe0ff */
[C---:B------:R-:W-:Y:S01]  /*1a890*/  FFMA.FTZ R53, R5.reuse, UR5, R53 ;  /* 0x0000000505357c23 */ /* 0x040fe20008010035 */
[----:B------:R-:W-:Y:S01]  /*1a8a0*/  FFMA.FTZ R51, R5, UR5, R51 ;  /* 0x0000000505337c23 */ /* 0x000fe20008010033 */
[----:B------:R-:W-:Y:S01]  /*1a8b0*/  IADD3 R5, R4, 0x79, RZ ;  /* 0x0000007904057810 */ /* 0x000fe20007ffe0ff */
[C---:B------:R-:W-:Y:S01]  /*1a8c0*/  FFMA.FTZ R27, R2.reuse, UR5, R27 ;  /* 0x00000005021b7c23 */ /* 0x040fe2000801001b */
[----:B------:R-:W-:Y:S01]  /*1a8d0*/  FFMA.FTZ R25, R2, UR5, R25 ;  /* 0x0000000502197c23 */ /* 0x000fe20008010019 */
[----:B------:R-:W-:Y:S02]  /*1a8e0*/  I2FP.F32.S32 R0, R0 ;  /* 0x0000000000007245 */ /* 0x000fe40000201400 */
[----:B------:R-:W-:Y:S02]  /*1a8f0*/  I2FP.F32.S32 R5, R5 ;  /* 0x0000000500057245 */ /* 0x000fe40000201400 */
[----:B------:R-:W-:Y:S01]  /*1a900*/  IADD3 R2, R4, 0x38, RZ ;  /* 0x0000003804027810 */ /* 0x000fe20007ffe0ff */
[C---:B------:R-:W-:Y:S01]  /*1a910*/  FFMA.FTZ R18, R0.reuse, UR5, R18 ;  /* 0x0000000500127c23 */ /* 0x040fe20008010012 */
[----:B------:R-:W-:Y:S01]  /*1a920*/  FFMA.FTZ R16, R0, UR5, R16 ;  /* 0x0000000500107c23 */ /* 0x000fe20008010010 */
[C---:B------:R-:W-:Y:S01]  /*1a930*/  FFMA.FTZ R210, R5.reuse, UR5, R61 ;  /* 0x0000000505d27c23 */ /* 0x040fe2000801003d */
[----:B------:R-:W-:Y:S01]  /*1a940*/  FFMA.FTZ R206, R5, UR5, R206 ;  /* 0x0000000505ce7c23 */ /* 0x000fe200080100ce */
[----:B------:R-:W-:Y:S02]  /*1a950*/  FMNMX.FTZ R5, R172, R165, !PT ;  /* 0x000000a5ac057209 */ /* 0x000fe40007810000 */
[----:B------:R-:W-:Y:S02]  /*1a960*/  I2FP.F32.S32 R2, R2 ;  /* 0x0000000200027245 */ /* 0x000fe40000201400 */
[----:B------:R-:W-:Y:S02]  /*1a970*/  FMNMX.FTZ R5, R169, R5, !PT ;  /* 0x00000005a9057209 */ /* 0x000fe40007810000 */
[----:B------:R-:W-:Y:S01]  /*1a980*/  IADD3 R0, R4, 0x21, RZ ;  /* 0x0000002104007810 */ /* 0x000fe20007ffe0ff */
[C---:B------:R-:W-:Y:S01]  /*1a990*/  FFMA.FTZ R34, R2.reuse, UR5, R34 ;  /* 0x0000000502227c23 */ /* 0x040fe20008010022 */
[----:B------:R-:W-:Y:S01]  /*1a9a0*/  FFMA.FTZ R32, R2, UR5, R32 ;  /* 0x0000000502207c23 */ /* 0x000fe20008010020 */
[C---:B------:R-:W-:Y:S02]  /*1a9b0*/  IADD3 R2, R4.reuse, 0x50, RZ ;  /* 0x0000005004027810 */ /* 0x040fe40007ffe0ff */
        /* <DEDUP_REMOVED lines=25> */
[----:B------:R-:W-:Y:S01]  /*1ab50*/  I2FP.F32.S32 R123, R123 ;  /* 0x0000007b007b7245 */ /* 0x000fe20000201400 */
[----:B------:R-:W-:Y:S01]  /*1ab60*/  FFMA.FTZ R33, R0, UR5, R33 ;  /* 0x0000000500217c23 */ /* 0x000fe20008010021 */
[C---:B------:R-:W-:Y:S01]  /*1ab70*/  IADD3 R125, R4.reuse, 0x48, RZ ;  /* 0x00000048047d7810 */ /* 0x040fe20007ffe0ff */
[----:B------:R-:W-:Y:S01]  /*1ab80*/  FFMA.FTZ R96, R121, UR5, R38 ;  /* 0x0000000579607c23 */ /* 0x000fe20008010026 */
[----:B------:R-:W-:Y:S01]  /*1ab90*/  I2FP.F32.S32 R2, R2 ;  /* 0x0000000200027245 */ /* 0x000fe20000201400 */
[C---:B------:R-:W-:Y:S01]  /*1aba0*/  FFMA.FTZ R63, R123.reuse, UR5, R39 ;  /* 0x000000057b3f7c23 */ /* 0x040fe20008010027 */
[----:B------:R-:W-:Y:S01]  /*1abb0*/  I2FP.F32.S32 R125, R125 ;  /* 0x0000007d007d7245 */ /* 0x000fe20000201400 */
[----:B------:R-:W-:Y:S01]  /*1abc0*/  FFMA.FTZ R123, R123, UR5, R37 ;  /* 0x000000057b7b7c23 */ /* 0x000fe20008010025 */
[----:B------:R-:W-:Y:S01]  /*1abd0*/  IADD3 R122, R4, 0x49, RZ ;  /* 0x00000049047a7810 */ /* 0x000fe20007ffe0ff */
[C---:B------:R-:W-:Y:S01]  /*1abe0*/  FFMA.FTZ R205, R2.reuse, UR5, R205 ;  /* 0x0000000502cd7c23 */ /* 0x040fe200080100cd */
[----:B------:R-:W-:Y:S01]  /*1abf0*/  FFMA.FTZ R201, R2, UR5, R201 ;  /* 0x0000000502c97c23 */ /* 0x000fe200080100c9 */
[C---:B------:R-:W-:Y:S02]  /*1ac00*/  IADD3 R2, R4.reuse, 0x89, RZ ;  /* 0x0000008904027810 */ /* 0x040fe40007ffe0ff */
[----:B------:R-:W-:Y:S02]  /*1ac10*/  I2FP.F32.S32 R122, R122 ;  /* 0x0000007a007a7245 */ /* 0x000fe40000201400 */
[----:B------:R-:W-:Y:S02]  /*1ac20*/  I2FP.F32.S32 R2, R2 ;  /* 0x0000000200027245 */ /* 0x000fe40000201400 */
[C---:B------:R-:W-:Y:S02]  /*1ac30*/  IADD3 R0, R4.reuse, 0x51, RZ ;  /* 0x0000005104007810 */ /* 0x040fe40007ffe0ff */
[----:B------:R-:W-:Y:S01]  /*1ac40*/  IADD3 R37, R4, 0x88, RZ ;  /* 0x0000008804257810 */ /* 0x000fe20007ffe0ff */
[C---:B------:R-:W-:Y:S01]  /*1ac50*/  FFMA.FTZ R202, R2.reuse, UR5, R202 ;  /* 0x0000000502ca7c23 */ /* 0x040fe200080100ca */
[----:B------:R-:W-:Y:S01]  /*1ac60*/  FFMA.FTZ R198, R2, UR5, R198 ;  /* 0x0000000502c67c23 */ /* 0x000fe200080100c6 */
[----:B------:R-:W-:Y:S02]  /*1ac70*/  I2FP.F32.S32 R0, R0 ;  /* 0x0000000000007245 */ /* 0x000fe40000201400 */
[----:B------:R-:W-:Y:S02]  /*1ac80*/  IADD3 R2, R4, 0x98, RZ ;  /* 0x0000009804027810 */ /* 0x000fe40007ffe0ff */
[----:B------:R-:W-:Y:S01]  /*1ac90*/  I2FP.F32.S32 R37, R37 ;  /* 0x0000002500257245 */ /* 0x000fe20000201400 */
[C---:B------:R-:W-:Y:S01]  /*1aca0*/  FFMA.FTZ R45, R0.reuse, UR5, R45 ;  /* 0x00000005002d7c23 */ /* 0x040fe2000801002d */
[----:B------:R-:W-:Y:S01]  /*1acb0*/  I2FP.F32.S32 R2, R2 ;  /* 0x0000000200027245 */ /* 0x000fe20000201400 */
[----:B------:R-:W-:Y:S01]  /*1acc0*/  FFMA.FTZ R97, R0, UR5, R43 ;  /* 0x0000000500617c23 */ /* 0x000fe2000801002b */
[----:B------:R-:W-:Y:S01]  /*1acd0*/  IADD3 R0, R4, 0x60, RZ ;  /* 0x0000006004007810 */ /* 0x000fe20007ffe0ff */
[C---:B------:R-:W-:Y:S01]  /*1ace0*/  FFMA.FTZ R199, R37.reuse, UR5, R199 ;  /* 0x0000000525c77c23 */ /* 0x040fe200080100c7 */
[----:B------:R-:W-:Y:S01]  /*1acf0*/  FFMA.FTZ R203, R37, UR5, R203 ;  /* 0x0000000525cb7c23 */ /* 0x000fe200080100cb */
        /* <DEDUP_REMOVED lines=14> */
[----:B------:R-:W-:Y:S01]  /*1ade0*/  I2FP.F32.S32 R2, R2 ;  /* 0x0000000200027245 */ /* 0x000fe20000201400 */
[C---:B------:R-:W-:Y:S01]  /*1adf0*/  FFMA.FTZ R192, R37.reuse, UR5, R192 ;  /* 0x0000000525c07c23 */ /* 0x040fe200080100c0 */
[C---:B------:R-:W-:Y:S01]  /*1ae00*/  IADD3 R209, R4.reuse, 0x70, RZ ;  /* 0x0000007004d17810 */ /* 0x040fe20007ffe0ff */
[----:B------:R-:W-:Y:S01]  /*1ae10*/  FFMA.FTZ R193, R37, UR5, R193 ;  /* 0x0000000525c17c23 */ /* 0x000fe200080100c1 */
[----:B------:R-:W-:Y:S01]  /*1ae20*/  IADD3 R37, R4, 0xa0, RZ ;  /* 0x000000a004257810 */ /* 0x000fe20007ffe0ff */
[----:B------:R-:W-:Y:S01]  /*1ae30*/  FFMA.FTZ R55, R0, UR5, R55 ;  /* 0x0000000500377c23 */ /* 0x000fe20008010037 */
[----:B------:R-:W-:Y:S01]  /*1ae40*/  I2FP.F32.S32 R209, R209 ;  /* 0x000000d100d17245 */ /* 0x000fe20000201400 */
[----:B------:R-:W-:Y:S01]  /*1ae50*/  FFMA.FTZ R181, R2, UR5, R181 ;  /* 0x0000000502b57c23 */ /* 0x000fe200080100b5 */
[----:B------:R-:W-:Y:S01]  /*1ae60*/  IADD3 R208, R4, 0x71, RZ ;  /* 0x0000007104d07810 */ /* 0x000fe20007ffe0ff */
[----:B------:R-:W-:Y:S01]  /*1ae70*/  FFMA.FTZ R177, R2, UR5, R177 ;  /* 0x0000000502b17c23 */ /* 0x000fe200080100b1 */
        /* <DEDUP_REMOVED lines=9> */
[----:B------:R-:W-:Y:S01]  /*1af10*/  I2FP.F32.S32 R0, R0 ;  /* 0x0000000000007245 */ /* 0x000fe20000201400 */
[----:B------:R-:W-:Y:S01]  /*1af20*/  FFMA.FTZ R208, R208, UR5, R57 ;  /* 0x00000005d0d07c23 */ /* 0x000fe20008010039 */
[C---:B------:R-:W-:Y:S02]  /*1af30*/  IADD3 R37, R4.reuse, 0xa9, RZ ;  /* 0x000000a904257810 */ /* 0x040fe40007ffe0ff */
[----:B------:R-:W-:Y:S01]  /*1af40*/  IADD3 R38, R4, 0xf1, RZ ;  /* 0x000000f104267810 */ /* 0x000fe20007ffe0ff */
[C---:B------:R-:W-:Y:S01]  /*1af50*/  FFMA.FTZ R211, R0.reuse, UR5, R59 ;  /* 0x0000000500d37c23 */ /* 0x040fe2000801003b */
[----:B------:R-:W-:Y:S01]  /*1af60*/  I2FP.F32.S32 R37, R37 ;  /* 0x0000002500257245 */ /* 0x000fe20000201400 */
[----:B------:R-:W-:Y:S01]  /*1af70*/  FFMA.FTZ R207, R0, UR5, R207 ;  /* 0x0000000500cf7c23 */ /* 0x000fe200080100cf */
[C---:B------:R-:W-:Y:S02]  /*1af80*/  IADD3 R0, R4.reuse, 0x81, RZ ;  /* 0x0000008104007810 */ /* 0x040fe40007ffe0ff */
[C---:B------:R-:W-:Y:S01]  /*1af90*/  IADD3 R108, R4.reuse, 0xc0, RZ ;  /* 0x000000c0046c7810 */ /* 0x040fe20007ffe0ff */
[C---:B------:R-:W-:Y:S01]  /*1afa0*/  FFMA.FTZ R186, R37.reuse, UR5, R186 ;  /* 0x0000000525ba7c23 */ /* 0x040fe200080100ba */
[----:B------:R-:W-:Y:S01]  /*1afb0*/  FFMA.FTZ R182, R37, UR5, R182 ;  /* 0x0000000525b67c23 */ /* 0x000fe200080100b6 */
[C---:B------:R-:W-:Y:S02]  /*1afc0*/  IADD3 R37, R4.reuse, 0xb8, RZ ;  /* 0x000000b804257810 */ /* 0x040fe40007ffe0ff */
[----:B------:R-:W-:Y:S02]  /*1afd0*/  I2FP.F32.S32 R0, R0 ;  /* 0x0000000000007245 */ /* 0x000fe40000201400 */
[----:B------:R-:W-:Y:S02]  /*1afe0*/  IADD3 R103, R4, 0xc1, RZ ;  /* 0x000000c104677810 */ /* 0x000fe40007ffe0ff */
[----:B------:R-:W-:Y:S01]  /*1aff0*/  I2FP.F32.S32 R108, R108 ;  /* 0x0000006c006c7245 */ /* 0x000fe20000201400 */
[C---:B------:R-:W-:Y:S01]  /*1b000*/  FFMA.FTZ R204, R0.reuse, UR5, R204 ;  /* 0x0000000500cc7c23 */ /* 0x040fe200080100cc */
[----:B------:R-:W-:Y:S01]  /*1b010*/  FFMA.FTZ R200, R0, UR5, R200 ;  /* 0x0000000500c87c23 */ /* 0x000fe200080100c8 */
[----:B------:R-:W-:Y:S02]  /*1b020*/  IADD3 R0, R4, 0x90, RZ ;  /* 0x0000009004007810 */ /* 0x000fe40007ffe0ff */
[C---:B------:R-:W-:Y:S01]  /*1b030*/  FFMA.FTZ R168, R108.reuse, UR5, R168 ;  /* 0x000000056ca87c23 */ /* 0x040fe200080100a8 */
[----:B------:R-:W-:Y:S01]  /*1b040*/  FFMA.FTZ R108, R108, UR5, R88 ;  /* 0x000000056c6c7c23 */ /* 0x000fe20008010058 */
[----:B------:R-:W-:Y:S02]  /*1b050*/  I2FP.F32.S32 R0, R0 ;  /* 0x0000000000007245 */ /* 0x000fe40000201400 */
[----:B------:R-:W-:Y:S03]  /*1b060*/  I2FP.F32.S32 R103, R103 ;  /* 0x0000006700677245 */ /* 0x000fe60000201400 */
[C---:B------:R-:W-:Y:S01]  /*1b070*/  FFMA.FTZ R197, R0.reuse, UR5, R197 ;  /* 0x0000000500c57c23 */ /* 0x040fe200080100c5 */
[----:B------:R-:W-:Y:S01]  /*1b080*/  FFMA.FTZ R194, R0, UR5, R194 ;  /* 0x0000000500c27c23 */ /* 0x000fe200080100c2 */
[----:B------:R-:W-:Y:S01]  /*1b090*/  IADD3 R0, R4, 0x99, RZ ;  /* 0x0000009904007810 */ /* 0x000fe20007ffe0ff */
[C---:B------:R-:W-:Y:S01]  /*1b0a0*/  FFMA.FTZ R126, R103.reuse, UR5, R90 ;  /* 0x00000005677e7c23 */ /* 0x040fe2000801005a */
[----:B------:R-:W-:Y:S02]  /*1b0b0*/  FFMA.FTZ R103, R103, UR5, R68 ;  /* 0x0000000567677c23 */ /* 0x000fe40008010044 */
[----:B------:R-:W-:Y:S05]  /*1b0c0*/  I2FP.F32.S32 R0, R0 ;  /* 0x0000000000007245 */ /* 0x000fea0000201400 */
[C---:B------:R-:W-:Y:S01]  /*1b0d0*/  FFMA.FTZ R195, R0.reuse, UR5, R195 ;  /* 0x0000000500c37c23 */ /* 0x040fe200080100c3 */
[----:B------:R-:W-:Y:S01]  /*1b0e0*/  FFMA.FTZ R190, R0, UR5, R190 ;  /* 0x0000000500be7c23 */ /* 0x000fe200080100be */
[----:B------:R-:W-:Y:S04]  /*1b0f0*/  IADD3 R0, R4, 0xa8, RZ ;  /* 0x000000a804007810 */ /* 0x000fe80007ffe0ff */
        /* <DEDUP_REMOVED lines=19> */
[C---:B------:R-:W-:Y:S04]  /*1b230*/  IADD3 R0, R4.reuse, 0xe1, RZ ;  /* 0x000000e104007810 */ /* 0x040fe80007ffe0ff */
[----:B------:R-:W-:Y:S02]  /*1b240*/  I2FP.F32.S32 R0, R0 ;  /* 0x0000000000007245 */ /* 0x000fe40000201400 */
[----:B----4-:R-:W-:Y:S01]  /*1b250*/  MOV R62, R8 ;  /* 0x00000008003e7202 */ /* 0x010fe20000000f00 */
[C---:B--2---:R-:W-:Y:S01]  /*1b260*/  FFMA.FTZ R95, R9.reuse, UR5, R60 ;  /* 0x00000005095f7c23 */ /* 0x044fe2000801003c */
[----:B------:R-:W-:Y:S01]  /*1b270*/  IADD3 R8, R4, 0x31, RZ ;  /* 0x0000003104087810 */ /* 0x000fe20007ffe0ff */
[----:B------:R-:W-:Y:S01]  /*1b280*/  FFMA.FTZ R9, R9, UR5, R174 ;  /* 0x0000000509097c23 */ /* 0x000fe200080100ae */
[----:B---3--:R-:W-:Y:S01]  /*1b290*/  MOV R60, R11 ;  /* 0x0000000b003c7202 */ /* 0x008fe20000000f00 */
[C---:B------:R-:W-:Y:S01]  /*1b2a0*/  FFMA.FTZ R11, R10.reuse, UR5, R171 ;  /* 0x000000050a0b7c23 */ /* 0x040fe200080100ab */
[----:B------:R-:W-:Y:S01]  /*1b2b0*/  I2FP.F32.S32 R8, R8 ;  /* 0x0000000800087245 */ /* 0x000fe20000201400 */
[----:B------:R-:W-:Y:S01]  /*1b2c0*/  FFMA.FTZ R10, R10, UR5, R175 ;  /* 0x000000050a0a7c23 */ /* 0x000fe200080100af */
[----:B------:R-:W-:Y:S01]  /*1b2d0*/  FMNMX.FTZ R5, R95, R5, !PT ;  /* 0x000000055f057209 */ /* 0x000fe20007810000 */
[----:B------:R-:W-:Y:S01]  /*1b2e0*/  FFMA.FTZ R121, R121, UR5, R62 ;  /* 0x0000000579797c23 */ /* 0x000fe2000801003e */
[C---:B------:R-:W-:Y:S01]  /*1b2f0*/  FFMA.FTZ R62, R125.reuse, UR5, R42 ;  /* 0x000000057d3e7c23 */ /* 0x040fe2000801002a */
[C---:B------:R-:W-:Y:S01]  /*1b300*/  FFMA.FTZ R31, R8.reuse, UR5, R31 ;  /* 0x00000005081f7c23 */ /* 0x040fe2000801001f */
[----:B------:R-:W-:Y:S01]  /*1b310*/  FFMA.FTZ R8, R8, UR5, R29 ;  /* 0x0000000508087c23 */ /* 0x000fe2000801001d */
[----:B------:R-:W-:Y:S01]  /*1b320*/  FMNMX.FTZ R29, R6, R164, !PT ;  /* 0x000000a4061d7209 */ /* 0x000fe20007810000 */
[----:B------:R-:W-:Y:S01]  /*1b330*/  FFMA.FTZ R125, R125, UR5, R40 ;  /* 0x000000057d7d7c23 */ /* 0x000fe20008010028 */
[----:B------:R-:W-:Y:S01]  /*1b340*/  FMNMX.FTZ R5, R11, R5, !PT ;  /* 0x000000050b057209 */ /* 0x000fe20007810000 */
[C---:B------:R-:W-:Y:S01]  /*1b350*/  FFMA.FTZ R60, R122.reuse, UR5, R60 ;  /* 0x000000057a3c7c23 */ /* 0x040fe2000801003c */
[----:B------:R-:W-:Y:S01]  /*1b360*/  FMNMX.FTZ R29, R7, R29, !PT ;  /* 0x0000001d071d7209 */ /* 0x000fe20007810000 */
[----:B------:R-:W-:Y:S01]  /*1b370*/  FFMA.FTZ R122, R122, UR5, R41 ;  /* 0x000000057a7a7c23 */ /* 0x000fe20008010029 */
[----:B------:R-:W-:Y:S01]  /*1b380*/  FMNMX.FTZ R5, R14, R5, !PT ;  /* 0x000000050e057209 */ /* 0x000fe20007810000 */
[C---:B------:R-:W-:Y:S01]  /*1b390*/  FFMA.FTZ R75, R0.reuse, UR5, R75 ;  /* 0x00000005004b7c23 */ /* 0x040fe2000801004b */
[----:B------:R-:W-:Y:S01]  /*1b3a0*/  FMNMX.FTZ R29, R9, R29, !PT ;  /* 0x0000001d091d7209 */ /* 0x000fe20007810000 */
        /* <DEDUP_REMOVED lines=82> */
[C---:B------:R-:W-:Y:S01]  /*1b8d0*/  FFMA.FTZ R81, R37.reuse, UR5, R81 ;  /* 0x0000000525517c23 */ /* 0x040fe20008010051 */
[C---:B------:R-:W-:Y:S01]  /*1b8e0*/  IADD3 R2, R4.reuse, 0xe0, RZ ;  /* 0x000000e004027810 */ /* 0x040fe20007ffe0ff */
[----:B------:R-:W-:Y:S01]  /*1b8f0*/  FFMA.FTZ R85, R37, UR5, R85 ;  /* 0x0000000525557c23 */ /* 0x000fe20008010055 */
[----:B------:R-:W-:Y:S02]  /*1b900*/  IADD3 R37, R4, 0xe8, RZ ;  /* 0x000000e804257810 */ /* 0x000fe40007ffe0ff */
        /* <DEDUP_REMOVED lines=10> */
[----:B------:R-:W-:Y:S02]  /*1b9b0*/  FMNMX.FTZ R5, R197, R5, !PT ;  /* 0x00000005c5057209 */ /* 0x000fe40007810000 */
[----:B------:R-:W-:Y:S01]  /*1b9c0*/  FMNMX.FTZ R29, R200, R29, !PT ;  /* 0x0000001dc81d7209 */ /* 0x000fe20007810000 */
[----:B------:R-:W-:Y:S01]  /*1b9d0*/  FFMA.FTZ R77, R2, UR5, R77 ;  /* 0x00000005024d7c23 */ /* 0x000fe2000801004d */
        /* <DEDUP_REMOVED lines=51> */
[----:B------:R-:W-:Y:S01]  /*1bd10*/  FFMA.FTZ R69, R29, UR5, R69 ;  /* 0x000000051d457c23 */ /* 0x000fe20008010045 */
[----:B------:R-:W-:Y:S02]  /*1bd20*/  FMNMX.FTZ R5, R74, R5, !PT ;  /* 0x000000054a057209 */ /* 0x000fe40007810000 */
[----:B------:R-:W-:Y:S02]  /*1bd30*/  I2FP.F32.S32 R4, R37 ;  /* 0x0000002500047245 */ /* 0x000fe40000201400 */
[----:B------:R-:W-:Y:S02]  /*1bd40*/  FMNMX.FTZ R0, R72, R0, !PT ;  /* 0x0000000048007209 */ /* 0x000fe40007810000 */
[----:B------:R-:W-:Y:S01]  /*1bd50*/  I2FP.F32.S32 R2, R2 ;  /* 0x0000000200027245 */ /* 0x000fe20000201400 */
[C---:B------:R-:W-:Y:S01]  /*1bd60*/  FFMA.FTZ R36, R4.reuse, UR5, R36 ;  /* 0x0000000504247c23 */ /* 0x040fe20008010024 */
[----:B------:R-:W-:Y:S01]  /*1bd70*/  FMNMX.FTZ R0, R71, R0, !PT ;  /* 0x0000000047007209 */ /* 0x000fe20007810000 */
[----:B------:R-:W-:Y:S01]  /*1bd80*/  FFMA.FTZ R67, R4, UR5, R67 ;  /* 0x0000000504437c23 */ /* 0x000fe20008010043 */
[----:B------:R-:W-:Y:S01]  /*1bd90*/  FMNMX.FTZ R5, R73, R5, !PT ;  /* 0x0000000549057209 */ /* 0x000fe20007810000 */
[----:B------:R-:W-:Y:S01]  /*1bda0*/  FFMA.FTZ R3, R2, UR5, R3 ;  /* 0x0000000502037c23 */ /* 0x000fe20008010003 */
[----:B------:R-:W-:Y:S01]  /*1bdb0*/  FMNMX.FTZ R0, R36, R0, !PT ;  /* 0x0000000024007209 */ /* 0x000fe20007810000 */
[----:B------:R-:W-:Y:S01]  /*1bdc0*/  FFMA.FTZ R66, R2, UR5, R66 ;  /* 0x0000000502427c23 */ /* 0x000fe20008010042 */
[----:B------:R-:W-:Y:S02]  /*1bdd0*/  FMNMX.FTZ R5, R70, R5, !PT ;  /* 0x0000000546057209 */ /* 0x000fe40007810000 */
[----:B------:R-:W-:Y:S02]  /*1bde0*/  FMNMX.FTZ R0, R3, R0, !PT ;  /* 0x0000000003007209 */ /* 0x000fe40007810000 */
[----:B------:R-:W-:Y:S03]  /*1bdf0*/  FMNMX.FTZ R5, R69, R5, !PT ;  /* 0x0000000545057209 */ /* 0x000fe60007810000 */
[----:B------:R-:W1:Y:S01]  /*1be00*/  SHFL.BFLY PT, R2, R0, 0x2, 0x1f ;  /* 0x0c401f0000027f89 */ /* 0x000e6200000e0000 */
[----:B------:R-:W-:Y:S04]  /*1be10*/  FMNMX.FTZ R4, R67, R5, !PT ;  /* 0x0000000543047209 */ /* 0x000fe80007810000 */
[----:B------:R-:W-:Y:S05]  /*1be20*/  FMNMX.FTZ R4, R66, R4, !PT ;  /* 0x0000000442047209 */ /* 0x000fea0007810000 */
[----:B------:R-:W2:Y:S01]  /*1be30*/  SHFL.BFLY PT, R5, R4, 0x2, 0x1f ;  /* 0x0c401f0004057f89 */ /* 0x000ea200000e0000 */
[----:B-1----:R-:W-:Y:S07]  /*1be40*/  FMNMX.FTZ R2, R0, R2, !PT ;  /* 0x0000000200027209 */ /* 0x002fee0007810000 */
[----:B------:R-:W1:Y:S01]  /*1be50*/  SHFL.BFLY PT, R0, R2, 0x1, 0x1f ;  /* 0x0c201f0002007f89 */ /* 0x000e6200000e0000 */
[----:B--2---:R-:W-:Y:S07]  /*1be60*/  FMNMX.FTZ R5, R4, R5, !PT ;  /* 0x0000000504057209 */ /* 0x004fee0007810000 */
[----:B------:R-:W2:Y:S01]  /*1be70*/  SHFL.BFLY PT, R4, R5, 0x1, 0x1f ;  /* 0x0c201f0005047f89 */ /* 0x000ea200000e0000 */
[----:B-1----:R-:W-:Y:S04]  /*1be80*/  FMNMX.FTZ R0, R2, R0, !PT ;  /* 0x0000000002007209 */ /* 0x002fe80007810000 */
[C---:B------:R-:W-:Y:S01]  /*1be90*/  FSETP.NEU.FTZ.AND P0, PT, R0.reuse, -INF , PT ;  /* 0xff8000000000780b */ /* 0x040fe20003f1d000 */
[C---:B------:R-:W-:Y:S05]  /*1bea0*/  FMUL.FTZ R39, R0.reuse, UR4 ;  /* 0x0000000400277c20 */ /* 0x040fea0008410000 */
[----:B------:R-:W-:Y:S02]  /*1beb0*/  FSEL R39, R39, RZ, P0 ;  /* 0x000000ff27277208 */ /* 0x000fe40000000000 */
[----:B--2---:R-:W-:Y:S01]  /*1bec0*/  FMNMX.FTZ R2, R5, R4, !PT ;  /* 0x0000000405027209 */ /* 0x004fe20007810000 */
[----:B------:R-:W-:Y:S02]  /*1bed0*/  FADD.FTZ R4, -R0, R165 ;  /* 0x000000a500047221 */ /* 0x000fe40000010100 */
        /* <DEDUP_REMOVED lines=10> */
[C---:B------:R-:W-:Y:S01]  /*1bf80*/  FMUL.FTZ R68, R2.reuse, UR4 ;  /* 0x0000000402447c20 */ /* 0x040fe20008410000 */
[----:B------:R-:W-:Y:S01]  /*1bf90*/  LDSM.16.MT88.4 R60, [R231+0xa800] ;  /* 0x00a80000e73c783b */ /* 0x000fe20000004200 */
[----:B------:R-:W-:Y:S01]  /*1bfa0*/  FSETP.NEU.FTZ.AND P0, PT, R2, -INF , PT ;  /* 0xff8000000200780b */ /* 0x000fe20003f1d000 */
[--C-:B------:R-:W-:Y:S03]  /*1bfb0*/  FFMA.FTZ R174, R172, UR4, -R39.reuse ;  /* 0x00000004acae7c23 */ /* 0x100fe60008010827 */
[----:B------:R-:W-:Y:S01]  /*1bfc0*/  MUFU.EX2 R113, R113 ;  /* 0x0000007100717308 */ /* 0x000fe20000000800 */
[--C-:B------:R-:W-:Y:S01]  /*1bfd0*/  FFMA.FTZ R171, R169, UR4, -R39.reuse ;  /* 0x00000004a9ab7c23 */ /* 0x100fe20008010827 */
[----:B------:R-:W-:Y:S01]  /*1bfe0*/  FSEL R68, R68, RZ, P0 ;  /* 0x000000ff44447208 */ /* 0x000fe20000000000 */
[--C-:B------:R-:W-:Y:S01]  /*1bff0*/  FFMA.FTZ R169, R95, UR4, -R39.reuse ;  /* 0x000000045fa97c23 */ /* 0x100fe20008010827 */
[----:B------:R-:W-:Y:S01]  /*1c000*/  FMUL.FTZ R4, R4, UR4 ;  /* 0x0000000404047c20 */ /* 0x000fe20008410000 */
[--C-:B------:R-:W-:Y:S01]  /*1c010*/  FFMA.FTZ R119, R15, UR4, -R39.reuse ;  /* 0x000000040f777c23 */ /* 0x100fe20008010827 */
[--C-:B------:R-:W-:Y:S01]  /*1c020*/  FFMA.FTZ R127, R14, UR4, -R39.reuse ;  /* 0x000000040e7f7c23 */ /* 0x100fe20008010827 */
[--C-:B------:R-:W-:Y:S03]  /*1c030*/  FFMA.FTZ R115, R16, UR4, -R68.reuse ;  /* 0x0000000410737c23 */ /* 0x100fe60008010844 */
[----:B------:R-:W1:Y:S01]  /*1c040*/  MUFU.EX2 R37, R4 ;  /* 0x0000000400257308 */ /* 0x000e620000000800 */
[--C-:B------:R-:W-:Y:S01]  /*1c050*/  FFMA.FTZ R114, R17, UR4, -R68.reuse ;  /* 0x0000000411727c23 */ /* 0x100fe20008010844 */
[--C-:B------:R-:W-:Y:S01]  /*1c060*/  FFMA.FTZ R105, R24, UR4, -R68.reuse ;  /* 0x0000000418697c23 */ /* 0x100fe20008010844 */
[----:B------:R-:W2:Y:S01]  /*1c070*/  LDSM.16.MT88.4 R16, [R234+0xa000] ;  /* 0x00a00000ea10783b */ /* 0x000ea20000004200 */
[--C-:B------:R-:W-:Y:S01]  /*1c080*/  FFMA.FTZ R100, R25, UR4, -R68.reuse ;  /* 0x0000000419647c23 */ /* 0x100fe20008010844 */
[--C-:B------:R-:W-:Y:S01]  /*1c090*/  FFMA.FTZ R95, R28, UR4, -R68.reuse ;  /* 0x000000041c5f7c23 */ /* 0x100fe20008010844 */
[--C-:B------:R-:W-:Y:S01]  /*1c0a0*/  FFMA.FTZ R175, R6, UR4, -R68.reuse ;  /* 0x0000000406af7c23 */ /* 0x100fe20008010844 */
[--C-:B------:R-:W-:Y:S03]  /*1c0b0*/  FFMA.FTZ R172, R7, UR4, -R68.reuse ;  /* 0x0000000407ac7c23 */ /* 0x100fe60008010844 */
[----:B------:R-:W-:Y:S01]  /*1c0c0*/  MUFU.EX2 R174, R174 ;  /* 0x000000ae00ae7308 */ /* 0x000fe20000000800 */
[--C-:B------:R-:W-:Y:S01]  /*1c0d0*/  FFMA.FTZ R165, R9, UR4, -R68.reuse ;  /* 0x0000000409a57c23 */ /* 0x100fe20008010844 */
[--C-:B------:R-:W-:Y:S01]  /*1c0e0*/  FFMA.FTZ R128, R10, UR4, -R68.reuse ;  /* 0x000000040a807c23 */ /* 0x100fe20008010844 */
[----:B------:R-:W3:Y:S01]  /*1c0f0*/  LDSM.16.MT88.4 R24, [R232+0xa000] ;  /* 0x00a00000e818783b */ /* 0x000ee20000004200 */
[--C-:B------:R-:W-:Y:S01]  /*1c100*/  FFMA.FTZ R99, R8, UR4, -R68.reuse ;  /* 0x0000000408637c23 */ /* 0x100fe20008010844 */
[--C-:B------:R-:W-:Y:S01]  /*1c110*/  FFMA.FTZ R124, R12, UR4, -R68.reuse ;  /* 0x000000040c7c7c23 */ /* 0x100fe20008010844 */
[--C-:B------:R-:W-:Y:S01]  /*1c120*/  FFMA.FTZ R120, R13, UR4, -R68.reuse ;  /* 0x000000040d787c23 */ /* 0x100fe20008010844 */
[--C-:B------:R-:W-:Y:S03]  /*1c130*/  FFMA.FTZ R112, R22, UR4, -R39.reuse ;  /* 0x0000000416707c23 */ /* 0x100fe60008010827 */
[----:B------:R-:W4:Y:S01]  /*1c140*/  MUFU.EX2 R171, R171 ;  /* 0x000000ab00ab7308 */ /* 0x000f220000000800 */
[C---:B-1----:R-:W-:Y:S01]  /*1c150*/  FMUL.FTZ R6, R37.reuse, R162 ;  /* 0x000000a225067220 */ /* 0x042fe20000410000 */
[C---:B------:R-:W-:Y:S01]  /*1c160*/  FMUL.FTZ R7, R37.reuse, R163 ;  /* 0x000000a325077220 */ /* 0x040fe20000410000 */
[----:B------:R-:W1:Y:S01]  /*1c170*/  LDSM.16.MT88.4 R28, [R231+0xa000] ;  /* 0x00a00000e71c783b */ /* 0x000e620000004200 */
[----:B------:R-:W-:Y:S01]  /*1c180*/  MOV R163, R52 ;  /* 0x0000003400a37202 */ /* 0x000fe20000000f00 */
[C---:B------:R-:W-:Y:S01]  /*1c190*/  FMUL.FTZ R10, R37.reuse, R158 ;  /* 0x0000009e250a7220 */ /* 0x040fe20000410000 */
[----:B------:R-:W-:Y:S01]  /*1c1a0*/  MOV R158, R53 ;  /* 0x00000035009e7202 */ /* 0x000fe20000000f00 */
[C---:B------:R-:W-:Y:S03]  /*1c1b0*/  FMUL.FTZ R15, R37.reuse, R155 ;  /* 0x0000009b250f7220 */ /* 0x040fe60000410000 */
[----:B------:R-:W-:Y:S01]  /*1c1c0*/  MUFU.EX2 R169, R169 ;  /* 0x000000a900a97308 */ /* 0x000fe20000000800 */
[----:B------:R-:W-:Y:S01]  /*1c1d0*/  MOV R155, R44 ;  /* 0x0000002c009b7202 */ /* 0x000fe20000000f00 */
[C---:B------:R-:W-:Y:S01]  /*1c1e0*/  FMUL.FTZ R14, R37.reuse, R154 ;  /* 0x0000009a250e7220 */ /* 0x040fe20000410000 */
[----:B------:R-:W-:Y:S01]  /*1c1f0*/  FMUL.FTZ R22, R37, R146 ;  /* 0x0000009225167220 */ /* 0x000fe20000410000 */
[--C-:B------:R-:W-:Y:S01]  /*1c200*/  FFMA.FTZ R110, R23, UR4, -R39.reuse ;  /* 0x00000004176e7c23 */ /* 0x100fe20008010827 */
[----:B------:R-:W-:Y:S01]  /*1c210*/  FMUL.FTZ R23, R37, R147 ;  /* 0x0000009325177220 */ /* 0x000fe20000410000 */
[--C-:B------:R-:W-:Y:S01]  /*1c220*/  FFMA.FTZ R111, R20, UR4, -R68.reuse ;  /* 0x00000004146f7c23 */ /* 0x100fe20008010844 */
[--C-:B------:R-:W-:Y:S03]  /*1c230*/  FFMA.FTZ R106, R21, UR4, -R68.reuse ;  /* 0x00000004156a7c23 */ /* 0x100fe60008010844 */
[----:B------:R-:W-:Y:S01]  /*1c240*/  MUFU.EX2 R175, R175 ;  /* 0x000000af00af7308 */ /* 0x000fe20000000800 */
[----:B----4-:R-:W-:Y:S01]  /*1c250*/  F2FP.F16.F32.PACK_AB R41, R171, R174 ;  /* 0x000000aeab29723e */ /* 0x010fe200000000ff */
[--C-:B------:R-:W-:Y:S01]  /*1c260*/  FFMA.FTZ R90, R34, UR4, -R39.reuse ;  /* 0x00000004225a7c23 */ /* 0x100fe20008010827 */
[----:B------:R-:W-:Y:S01]  /*1c270*/  FMUL.FTZ R34, R37, R134 ;  /* 0x0000008625227220 */ /* 0x000fe20000410000 */
[--C-:B------:R-:W-:Y:S01]  /*1c280*/  FFMA.FTZ R88, R35, UR4, -R39.reuse ;  /* 0x0000000423587c23 */ /* 0x100fe20008010827 */
[----:B------:R-:W-:Y:S01]  /*1c290*/  FMUL.FTZ R35, R37, R135 ;  /* 0x0000008725237220 */ /* 0x000fe20000410000 */
[--C-:B------:R-:W-:Y:S01]  /*1c2a0*/  FFMA.FTZ R102, R32, UR4, -R68.reuse ;  /* 0x0000000420667c23 */ /* 0x100fe20008010844 */
[----:B------:R-:W-:Y:S03]  /*1c2b0*/  MOV R162, R51 ;  /* 0x0000003300a27202 */ /* 0x000fe60000000f00 */
[----:B------:R-:W4:Y:S01]  /*1c2c0*/  MUFU.EX2 R172, R172 ;  /* 0x000000ac00ac7308 */ /* 0x000f220000000800 */
[----:B------:R-:W-:Y:S01]  /*1c2d0*/  F2FP.F16.F32.PACK_AB R51, R113, R117 ;  /* 0x000000757133723e */ /* 0x000fe200000000ff */
        /* <DEDUP_REMOVED lines=11> */
[----:B------:R-:W-:Y:S01]  /*1c390*/  FFMA.FTZ R190, R190, UR4, -R68 ;  /* 0x00000004bebe7c23 */ /* 0x000fe20008010844 */
[--C-:B------:R-:W-:Y:S01]  /*1c3a0*/  FFMA.FTZ R189, R189, UR4, -R39.reuse ;  /* 0x00000004bdbd7c23 */ /* 0x100fe20008010827 */
[--C-:B------:R-:W-:Y:S03]  /*1c3b0*/  FFMA.FTZ R188, R188, UR4, -R39.reuse ;  /* 0x00000004bcbc7c23 */ /* 0x100fe60008010827 */
        /* <DEDUP_REMOVED lines=9> */
[----:B------:R-:W-:Y:S01]  /*1c450*/  FFMA.FTZ R174, R37, R251, R174 ;  /* 0x000000fb25ae7223 */ /* 0x000fe200000100ae */
[--C-:B------:R-:W-:Y:S01]  /*1c460*/  FFMA.FTZ R168, R168, UR4, -R39.reuse ;  /* 0x00000004a8a87c23 */ /* 0x100fe20008010827 */
[--C-:B------:R-:W-:Y:S01]  /*1c470*/  FFMA.FTZ R126, R126, UR4, -R39.reuse ;  /* 0x000000047e7e7c23 */ /* 0x100fe20008010827 */
[--C-:B------:R-:W-:Y:S01]  /*1c480*/  FFMA.FTZ R118, R118, UR4, -R39.reuse ;  /* 0x0000000476767c23 */ /* 0x100fe20008010827 */
[--C-:B------:R-:W-:Y:S01]  /*1c490*/  FFMA.FTZ R116, R116, UR4, -R39.reuse ;  /* 0x0000000474747c23 */ /* 0x100fe20008010827 */
[--C-:B------:R-:W-:Y:S01]  /*1c4a0*/  FFMA.FTZ R108, R108, UR4, -R68.reuse ;  /* 0x000000046c6c7c23 */ /* 0x100fe20008010844 */
[--C-:B------:R-:W-:Y:S03]  /*1c4b0*/  FFMA.FTZ R103, R103, UR4, -R68.reuse ;  /* 0x0000000467677c23 */ /* 0x100fe60008010844 */
[----:B------:R-:W4:Y:S01]  /*1c4c0*/  MUFU.EX2 R119, R119 ;  /* 0x0000007700777308 */ /* 0x000f220000000800 */
[----:B-----5:R-:W-:Y:S01]  /*1c4d0*/  F2FP.F16.F32.PACK_AB R42, R128, R165 ;  /* 0x000000a5802a723e */ /* 0x020fe200000000ff */
        /* <DEDUP_REMOVED lines=9> */
[----:B------:R-:W-:Y:S01]  /*1c570*/  FFMA.FTZ R76, R76, UR4, -R68 ;  /* 0x000000044c4c7c23 */ /* 0x000fe20008010844 */
[----:B------:R-:W-:Y:S01]  /*1c580*/  FADD.FTZ R5, -R2, R164 ;  /* 0x000000a402057221 */ /* 0x000fe20000010100 */
[--C-:B------:R-:W-:Y:S01]  /*1c590*/  FFMA.FTZ R164, R11, UR4, -R39.reuse ;  /* 0x000000040ba47c23 */ /* 0x100fe20008010827 */
[----:B------:R-:W-:Y:S01]  /*1c5a0*/  FMUL.FTZ R11, R37, R159 ;  /* 0x0000009f250b7220 */ /* 0x000fe20000410000 */
[----:B------:R-:W-:Y:S03]  /*1c5b0*/  MOV R159, R54 ;  /* 0x00000036009f7202 */ /* 0x000fe60000000f00 */
[----:B------:R-:W-:Y:S01]  /*1c5c0*/  MUFU.EX2 R120, R120 ;  /* 0x0000007800787308 */ /* 0x000fe20000000800 */
[----:B----4-:R-:W-:Y:S01]  /*1c5d0*/  F2FP.F16.F32.PACK_AB R49, R119, R127 ;  /* 0x0000007f7731723e */ /* 0x010fe200000000ff */
[----:B------:R-:W-:Y:S01]  /*1c5e0*/  FMUL.FTZ R5, R5, UR4 ;  /* 0x0000000405057c20 */ /* 0x000fe20008410000 */
[----:B------:R-:W-:Y:S01]  /*1c5f0*/  MOV R154, R97 ;  /* 0x00000061009a7202 */ /* 0x000fe20000000f00 */
        /* <DEDUP_REMOVED lines=21> */
[C---:B----4-:R-:W-:Y:S01]  /*1c750*/  FMUL.FTZ R4, R38.reuse, R160 ;  /* 0x000000a026047220 */ /* 0x050fe20000410000 */
[----:B------:R-:W-:Y:S01]  /*1c760*/  MOV R160, R55 ;  /* 0x0000003700a07202 */ /* 0x000fe20000000f00 */
[C---:B------:R-:W-:Y:S01]  /*1c770*/  FMUL.FTZ R5, R38.reuse, R161 ;  /* 0x000000a126057220 */ /* 0x040fe20000410000 */
[----:B------:R-:W-:Y:S01]  /*1c780*/  LDSM.16.MT88.4 R52, [R234+0xa800] ;  /* 0x00a80000ea34783b */ /* 0x000fe20000004200 */
[----:B------:R-:W-:Y:S01]  /*1c790*/  MOV R161, R56 ;  /* 0x0000003800a17202 */ /* 0x000fe20000000f00 */
[----:B------:R-:W-:Y:S01]  /*1c7a0*/  FMUL.FTZ R8, R38, R156 ;  /* 0x0000009c26087220 */ /* 0x000fe20000410000 */
[----:B------:R-:W-:Y:S03]  /*1c7b0*/  MOV R156, R47 ;  /* 0x0000002f009c7202 */ /* 0x000fe60000000f00 */
[----:B------:R-:W4:Y:S01]  /*1c7c0*/  MUFU.EX2 R114, R114 ;  /* 0x0000007200727308 */ /* 0x000f220000000800 */
[----:B-----5:R-:W-:Y:S01]  /*1c7d0*/  F2FP.F16.F32.PACK_AB R43, R164, R169 ;  /* 0x000000a9a42b723e */ /* 0x020fe200000000ff */
[C---:B------:R-:W-:Y:S01]  /*1c7e0*/  FMUL.FTZ R9, R38.reuse, R157 ;  /* 0x0000009d26097220 */ /* 0x040fe20000410000 */
[C---:B------:R-:W-:Y:S01]  /*1c7f0*/  FMUL.FTZ R12, R38.reuse, R152 ;  /* 0x00000098260c7220 */ /* 0x040fe20000410000 */
[----:B------:R-:W-:Y:S01]  /*1c800*/  LDSM.16.MT88.4 R56, [R232+0xa800] ;  /* 0x00a80000e838783b */ /* 0x000fe20000004200 */
[----:B------:R-:W-:Y:S01]  /*1c810*/  MOV R152, R45 ;  /* 0x0000002d00987202 */ /* 0x000fe20000000f00 */
[C---:B------:R-:W-:Y:S01]  /*1c820*/  FMUL.FTZ R13, R38.reuse, R153 ;  /* 0x00000099260d7220 */ /* 0x040fe20000410000 */
[C---:B------:R-:W-:Y:S03]  /*1c830*/  FMUL.FTZ R20, R38.reuse, R144 ;  /* 0x0000009026147220 */ /* 0x040fe60000410000 */
[----:B------:R-:W-:Y:S01]  /*1c840*/  MUFU.EX2 R112, R112 ;  /* 0x0000007000707308 */ /* 0x000fe20000000800 */
[C---:B--2---:R-:W-:Y:S01]  /*1c850*/  HMMA.16816.F32 R4, R40.reuse, R16, R4 ;  /* 0x000000102804723c */ /* 0x044fe20000001804 */
[----:B------:R-:W-:Y:S01]  /*1c860*/  PLOP3.LUT P0, PT, PT, PT, UP0, 0x80, 0x0 ;  /* 0x000000000000781c */ /* 0x000fe20003f0f008 */
[----:B------:R-:W2:Y:S03]  /*1c870*/  LDSM.16.MT88.4 R44, [R230+0xa000] ;  /* 0x00a00000e62c783b */ /* 0x000ea60000004200 */
[----:B------:R-:W-:Y:S01]  /*1c880*/  FMUL.FTZ R21, R38, R145 ;  /* 0x0000009126157220 */ /* 0x000fe20000410000 */
[C---:B------:R-:W-:Y:S03]  /*1c890*/  HMMA.16816.F32 R8, R40.reuse, R18, R8 ;  /* 0x000000122808723c */ /* 0x040fe60000001808 */
[----:B------:R-:W5:Y:S02]  /*1c8a0*/  MUFU.EX2 R110, R110 ;  /* 0x0000006e006e7308 */ /* 0x000f640000000800 */
[----:B----4-:R-:W-:Y:S01]  /*1c8b0*/  F2FP.F16.F32.PACK_AB R50, R114, R115 ;  /* 0x000000737232723e */ /* 0x010fe200000000ff */
[C---:B---3--:R-:W-:Y:S07]  /*1c8c0*/  HMMA.16816.F32 R12, R40.reuse, R24, R12 ;  /* 0x00000018280c723c */ /* 0x048fee000000180c */
[----:B------:R-:W-:Y:S01]  /*1c8d0*/  MUFU.EX2 R104, R104 ;  /* 0x0000006800687308 */ /* 0x000fe20000000800 */
[C---:B------:R-:W-:Y:S03]  /*1c8e0*/  FMUL.FTZ R18, R37.reuse, R150 ;  /* 0x0000009625127220 */ /* 0x040fe60000410000 */
[C---:B------:R-:W-:Y:S01]  /*1c8f0*/  FMUL.FTZ R19, R37.reuse, R151 ;  /* 0x0000009725137220 */ /* 0x040fe20000410000 */
[C---:B------:R-:W-:Y:S01]  /*1c900*/  FMUL.FTZ R16, R38.reuse, R148 ;  /* 0x0000009426107220 */ /* 0x040fe20000410000 */
[C---:B------:R-:W-:Y:S04]  /*1c910*/  FMUL.FTZ R17, R38.reuse, R149 ;  /* 0x0000009526117220 */ /* 0x040fe80000410000 */
[----:B------:R-:W3:Y:S01]  /*1c920*/  MUFU.EX2 R98, R98 ;  /* 0x0000006200627308 */ /* 0x000ee20000000800 */
[C---:B------:R-:W-:Y:S01]  /*1c930*/  FMUL.FTZ R24, R38.reuse, R140 ;  /* 0x0000008c26187220 */ /* 0x040fe20000410000 */
[C---:B------:R-:W-:Y:S01]  /*1c940*/  FMUL.FTZ R25, R38.reuse, R141 ;  /* 0x0000008d26197220 */ /* 0x040fe20000410000 */
[C---:B------:R-:W-:Y:S01]  /*1c950*/  FMUL.FTZ R32, R38.reuse, R132 ;  /* 0x0000008426207220 */ /* 0x040fe20000410000 */
[C---:B------:R-:W-:Y:S03]  /*1c960*/  HMMA.16816.F32 R16, R40.reuse, R26, R16 ;  /* 0x0000001a2810723c */ /* 0x040fe60000001810 */
[----:B------:R-:W-:Y:S03]  /*1c970*/  FMUL.FTZ R33, R38, R133 ;  /* 0x0000008526217220 */ /* 0x000fe60000410000 */
[----:B------:R-:W-:Y:S01]  /*1c980*/  MUFU.EX2 R111, R111 ;  /* 0x0000006f006f7308 */ /* 0x000fe20000000800 */
[--C-:B------:R-:W-:Y:S01]  /*1c990*/  FFMA.FTZ R140, R160, UR4, -R39.reuse ;  /* 0x00000004a08c7c23 */ /* 0x100fe20008010827 */
[C---:B-1----:R-:W-:Y:S03]  /*1c9a0*/  HMMA.16816.F32 R20, R40.reuse, R28, R20 ;  /* 0x0000001c2814723c */ /* 0x042fe60000001814 */
[C---:B------:R-:W-:Y:S05]  /*1c9b0*/  FMUL.FTZ R26, R37.reuse, R142 ;  /* 0x0000008e251a7220 */ /* 0x040fea0000410000 */
[----:B------:R-:W1:Y:S03]  /*1c9c0*/  MUFU.EX2 R106, R106 ;  /* 0x0000006a006a7308 */ /* 0x000e660000000800 */
[----:B------:R-:W-:Y:S01]  /*1c9d0*/  FMUL.FTZ R27, R37, R143 ;  /* 0x0000008f251b7220 */ /* 0x000fe20000410000 */
[C---:B------:R-:W-:Y:S01]  /*1c9e0*/  FMUL.FTZ R28, R38.reuse, R136 ;  /* 0x00000088261c7220 */ /* 0x040fe20000410000 */
[----:B------:R-:W-:Y:S01]  /*1c9f0*/  FMUL.FTZ R29, R38, R137 ;  /* 0x00000089261d7220 */ /* 0x000fe20000410000 */
[--C-:B------:R-:W-:Y:S01]  /*1ca00*/  FFMA.FTZ R142, R163, UR4, -R68.reuse ;  /* 0x00000004a38e7c23 */ /* 0x100fe20008010844 */
[--C-:B------:R-:W-:Y:S03]  /*1ca10*/  FFMA.FTZ R143, R162, UR4, -R68.reuse ;  /* 0x00000004a28f7c23 */ /* 0x100fe60008010844 */
[----:B------:R-:W-:Y:S01]  /*1ca20*/  MUFU.EX2 R105, R105 ;  /* 0x0000006900697308 */ /* 0x000fe20000000800 */
[C---:B------:R-:W-:Y:S03]  /*1ca30*/  HMMA.16816.F32 R24, R40.reuse, R30, R24 ;  /* 0x0000001e2818723c */ /* 0x040fe60000001818 */
[--C-:B------:R-:W-:Y:S01]  /*1ca40*/  FFMA.FTZ R141, R215, UR4, -R68.reuse ;  /* 0x00000004d78d7c23 */ /* 0x100fe20008010844 */
[--C-:B------:R-:W-:Y:S01]  /*1ca50*/  FFMA.FTZ R150, R208, UR4, -R68.reuse ;  /* 0x00000004d0967c23 */ /* 0x100fe20008010844 */
[--C-:B------:R-:W-:Y:S01]  /*1ca60*/  FFMA.FTZ R151, R207, UR4, -R68.reuse ;  /* 0x00000004cf977c23 */ /* 0x100fe20008010844 */
[----:B------:R-:W-:Y:S03]  /*1ca70*/  FFMA.FTZ R149, R205, UR4, -R39 ;  /* 0x00000004cd957c23 */ /* 0x000fe60008010827 */
[----:B------:R-:W4:Y:S02]  /*1ca80*/  MUFU.EX2 R100, R100 ;  /* 0x0000006400647308 */ /* 0x000f240000000800 */
[C---:B------:R-:W-:Y:S01]  /*1ca90*/  FMUL.FTZ R30, R37.reuse, R138 ;  /* 0x0000008a251e7220 */ /* 0x040fe20000410000 */
[----:B------:R-:W-:Y:S01]  /*1caa0*/  FMUL.FTZ R31, R37, R139 ;  /* 0x0000008b251f7220 */ /* 0x000fe20000410000 */
[----:B------:R-:W-:Y:S01]  /*1cab0*/  FFMA.FTZ R175, R38, R252, R175 ;  /* 0x000000fc26af7223 */ /* 0x000fe200000100af */
[----:B------:R-:W-:Y:S01]  /*1cac0*/  MOV R157, R48 ;  /* 0x00000030009d7202 */ /* 0x000fe20000000f00 */
[--C-:B------:R-:W-:Y:S04]  /*1cad0*/  FFMA.FTZ R132, R152, UR4, -R39.reuse ;  /* 0x0000000498847c23 */ /* 0x100fe80008010827 */
[----:B------:R-:W-:Y:S01]  /*1cae0*/  MUFU.EX2 R93, R93 ;  /* 0x0000005d005d7308 */ /* 0x000fe20000000800 */
[----:B------:R-:W-:Y:S01]  /*1caf0*/  F2FP.F16.F32.PACK_AB R48, R120, R124 ;  /* 0x0000007c7830723e */ /* 0x000fe200000000ff */
[--C-:B------:R-:W-:Y:S01]  /*1cb00*/  FFMA.FTZ R133, R156, UR4, -R68.reuse ;  /* 0x000000049c857c23 */ /* 0x100fe20008010844 */
[C---:B--2---:R-:W-:Y:S03]  /*1cb10*/  HMMA.16816.F32 R28, R40.reuse, R44, R28 ;  /* 0x0000002c281c723c */ /* 0x044fe6000000181c */
[--C-:B------:R-:W-:Y:S01]  /*1cb20*/  FFMA.FTZ R156, R204, UR4, -R39.reuse ;  /* 0x00000004cc9c7c23 */ /* 0x100fe20008010827 */
[--C-:B------:R-:W-:Y:S03]  /*1cb30*/  FFMA.FTZ R138, R157, UR4, -R68.reuse ;  /* 0x000000049d8a7c23 */ /* 0x100fe60008010844 */
[----:B------:R-:W2:Y:S01]  /*1cb40*/  MUFU.EX2 R92, R92 ;  /* 0x0000005c005c7308 */ /* 0x000ea20000000800 */
[----:B------:R-:W-:Y:S01]  /*1cb50*/  HMMA.16816.F32 R32, R40, R46, R32 ;  /* 0x0000002e2820723c */ /* 0x000fe20000001820 */
[----:B------:R-:W2:Y:S02]  /*1cb60*/  LDSM.16.MT88.4 R40, [R230+0xa800] ;  /* 0x00a80000e628783b */ /* 0x000ea40000004200 */
[----:B-----5:R-:W-:Y:S03]  /*1cb70*/  F2FP.F16.F32.PACK_AB R45, R110, R112 ;  /* 0x000000706e2d723e */ /* 0x020fe600000000ff */
[C---:B------:R-:W-:Y:S03]  /*1cb80*/  HMMA.16816.F32 R4, R48.reuse, R52, R4 ;  /* 0x000000343004723c */ /* 0x040fe60000001804 */
[----:B------:R-:W-:Y:S02]  /*1cb90*/  MUFU.EX2 R90, R90 ;  /* 0x0000005a005a7308 */ /* 0x000fe40000000800 */
[----:B---3--:R-:W-:Y:S01]  /*1cba0*/  F2FP.F16.F32.PACK_AB R47, R98, R104 ;  /* 0x00000068622f723e */ /* 0x008fe200000000ff */
[C---:B------:R-:W-:Y:S01]  /*1cbb0*/  HMMA.16816.F32 R8, R48.reuse, R54, R8 ;  /* 0x000000363008723c */ /* 0x040fe20000001808 */
[----:B------:R-:W3:Y:S06]  /*1cbc0*/  LDSM.16.MT88.4 R52, [R234+0xb000] ;  /* 0x00b00000ea34783b */ /* 0x000eec0000004200 */
[----:B------:R-:W5:Y:S01]  /*1cbd0*/  MUFU.EX2 R88, R88 ;  /* 0x0000005800587308 */ /* 0x000f620000000800 */
[----:B-1----:R-:W-:Y:S01]  /*1cbe0*/  F2FP.F16.F32.PACK_AB R44, R106, R111 ;  /* 0x0000006f6a2c723e */ /* 0x002fe200000000ff */
[C---:B------:R-:W-:Y:S08]  /*1cbf0*/  HMMA.16816.F32 R12, R48.reuse, R56, R12 ;  /* 0x00000038300c723c */ /* 0x040ff0000000180c */
[----:B------:R-:W-:Y:S01]  /*1cc00*/  MUFU.EX2 R95, R95 ;  /* 0x0000005f005f7308 */ /* 0x000fe20000000800 */
[C---:B------:R-:W-:Y:S01]  /*1cc10*/  HMMA.16816.F32 R16, R48.reuse, R58, R16 ;  /* 0x0000003a3010723c */ /* 0x040fe20000001810 */
[----:B------:R-:W1:Y:S02]  /*1cc20*/  LDSM.16.MT88.4 R56, [R232+0xb000] ;  /* 0x00b00000e838783b */ /* 0x000e640000004200 */
[----:B----4-:R-:W-:Y:S03]  /*1cc30*/  F2FP.F16.F32.PACK_AB R46, R100, R105 ;  /* 0x00000069642e723e */ /* 0x010fe600000000ff */
[C---:B------:R-:W-:Y:S03]  /*1cc40*/  HMMA.16816.F32 R20, R48.reuse, R60, R20 ;  /* 0x0000003c3014723c */ /* 0x040fe60000001814 */
[----:B------:R-:W4:Y:S02]  /*1cc50*/  MUFU.EX2 R99, R99 ;  /* 0x0000006300637308 */ /* 0x000f240000000800 */
[--C-:B------:R-:W-:Y:S01]  /*1cc60*/  FFMA.FTZ R157, R199, UR4, -R68.reuse ;  /* 0x00000004c79d7c23 */ /* 0x100fe20008010844 */
[C---:B------:R-:W-:Y:S01]  /*1cc70*/  HMMA.16816.F32 R24, R48.reuse, R62, R24 ;  /* 0x0000003e3018723c */ /* 0x040fe20000001818 */
[----:B------:R-:W4:Y:S06]  /*1cc80*/  LDSM.16.MT88.4 R60, [R231+0xb000] ;  /* 0x00b00000e73c783b */ /* 0x000f2c0000004200 */
[----:B------:R-:W-:Y:S01]  /*1cc90*/  MUFU.EX2 R102, R102 ;  /* 0x0000006600667308 */ /* 0x000fe20000000800 */
[--C-:B------:R-:W-:Y:S01]  /*1cca0*/  FFMA.FTZ R136, R158, UR4, -R39.reuse ;  /* 0x000000049e887c23 */ /* 0x100fe20008010827 */
[C---:B--2---:R-:W-:Y:S08]  /*1ccb0*/  HMMA.16816.F32 R28, R48.reuse, R40, R28 ;  /* 0x00000028301c723c */ /* 0x044ff0000000181c */
[----:B------:R-:W2:Y:S01]  /*1ccc0*/  MUFU.EX2 R97, R97 ;  /* 0x0000006100617308 */ /* 0x000ea20000000800 */
[----:B------:R-:W-:Y:S01]  /*1ccd0*/  HMMA.16816.F32 R32, R48, R42, R32 ;  /* 0x0000002a3020723c */ /* 0x000fe20000001820 */
[----:B------:R-:W2:Y:S02]  /*1cce0*/  LDSM.16.MT88.4 R40, [R230+0xb000] ;  /* 0x00b00000e628783b */ /* 0x000ea40000004200 */
[--C-:B------:R-:W-:Y:S03]  /*1ccf0*/  FFMA.FTZ R158, R201, UR4, -R68.reuse ;  /* 0x00000004c99e7c23 */ /* 0x100fe60008010844 */
[C---:B---3--:R-:W-:Y:S03]  /*1cd00*/  HMMA.16816.F32 R4, R44.reuse, R52, R4 ;  /* 0x000000342c04723c */ /* 0x048fe60000001804 */
[----:B------:R-:W-:Y:S02]  /*1cd10*/  MUFU.EX2 R96, R96 ;  /* 0x0000006000607308 */ /* 0x000fe40000000800 */
[----:B------:R-:W-:Y:S01]  /*1cd20*/  F2FP.F16.F32.PACK_AB R49, R92, R93 ;  /* 0x0000005d5c31723e */ /* 0x000fe200000000ff */
[C---:B------:R-:W-:Y:S01]  /*1cd30*/  HMMA.16816.F32 R8, R44.reuse, R54, R8 ;  /* 0x000000362c08723c */ /* 0x040fe20000001808 */
[----:B------:R-:W3:Y:S06]  /*1cd40*/  LDSM.16.MT88.4 R52, [R234+0xb800] ;  /* 0x00b80000ea34783b */ /* 0x000eec0000004200 */
[----:B------:R-:W3:Y:S01]  /*1cd50*/  MUFU.EX2 R101, R101 ;  /* 0x0000006500657308 */ /* 0x000ee20000000800 */
[----:B-----5:R-:W-:Y:S01]  /*1cd60*/  F2FP.F16.F32.PACK_AB R51, R88, R90 ;  /* 0x0000005a5833723e */ /* 0x020fe200000000ff */
[C---:B-1----:R-:W-:Y:S08]  /*1cd70*/  HMMA.16816.F32 R12, R44.reuse, R56, R12 ;  /* 0x000000382c0c723c */ /* 0x042ff0000000180c */
[----:B------:R-:W-:Y:S01]  /*1cd80*/  MUFU.EX2 R107, R107 ;  /* 0x0000006b006b7308 */ /* 0x000fe20000000800 */
[C---:B------:R-:W-:Y:S01]  /*1cd90*/  HMMA.16816.F32 R16, R44.reuse, R58, R16 ;  /* 0x0000003a2c10723c */ /* 0x040fe20000001810 */
[----:B------:R-:W1:Y:S02]  /*1cda0*/  LDSM.16.MT88.4 R56, [R232+0xb800] ;  /* 0x00b80000e838783b */ /* 0x000e640000004200 */
[----:B----4-:R-:W-:Y:S03]  /*1cdb0*/  F2FP.F16.F32.PACK_AB R48, R99, R95 ;  /* 0x0000005f6330723e */ /* 0x010fe600000000ff */
[C---:B------:R-:W-:Y:S03]  /*1cdc0*/  HMMA.16816.F32 R20, R44.reuse, R60, R20 ;  /* 0x0000003c2c14723c */ /* 0x040fe60000001814 */
[----:B------:R-:W4:Y:S02]  /*1cdd0*/  MUFU.EX2 R109, R109 ;  /* 0x0000006d006d7308 */ /* 0x000f240000000800 */
[----:B--2---:R-:W-:Y:S01]  /*1cde0*/  F2FP.F16.F32.PACK_AB R50, R97, R102 ;  /* 0x000000666132723e */ /* 0x004fe200000000ff */
[C---:B------:R-:W-:Y:S01]  /*1cdf0*/  HMMA.16816.F32 R24, R44.reuse, R62, R24 ;  /* 0x0000003e2c18723c */ /* 0x040fe20000001818 */
[----:B------:R-:W2:Y:S06]  /*1ce00*/  LDSM.16.MT88.4 R60, [R231+0xb800] ;  /* 0x00b80000e73c783b */ /* 0x000eac0000004200 */
[----:B------:R-:W-:Y:S01]  /*1ce10*/  MUFU.EX2 R121, R121 ;  /* 0x0000007900797308 */ /* 0x000fe20000000800 */
[--C-:B------:R-:W-:Y:S01]  /*1ce20*/  FFMA.FTZ R139, R161, UR4, -R39.reuse ;  /* 0x00000004a18b7c23 */ /* 0x100fe20008010827 */
[C---:B------:R-:W-:Y:S08]  /*1ce30*/  HMMA.16816.F32 R28, R44.reuse, R40, R28 ;  /* 0x000000282c1c723c */ /* 0x040ff0000000181c */
[----:B------:R-:W5:Y:S01]  /*1ce40*/  MUFU.EX2 R123, R123 ;  /* 0x0000007b007b7308 */ /* 0x000f620000000800 */
        /* <DEDUP_REMOVED lines=8> */
[----:B------:R-:W2:Y:S01]  /*1ced0*/  MUFU.EX2 R122, R122 ;  /* 0x0000007a007a7308 */ /* 0x000ea20000000800 */
[----:B----4-:R-:W-:Y:S01]  /*1cee0*/  F2FP.F16.F32.PACK_AB R47, R109, R107 ;  /* 0x0000006b6d2f723e */ /* 0x010fe200000000ff */
[C---:B-1----:R-:W-:Y:S08]  /*1cef0*/  HMMA.16816.F32 R12, R48.reuse, R56, R12 ;  /* 0x00000038300c723c */ /* 0x042ff0000000180c */
[----:B------:R-:W-:Y:S01]  /*1cf00*/  MUFU.EX2 R131, R131 ;  /* 0x0000008300837308 */ /* 0x000fe20000000800 */
[C---:B------:R-:W-:Y:S01]  /*1cf10*/  HMMA.16816.F32 R16, R48.reuse, R58, R16 ;  /* 0x0000003a3010723c */ /* 0x040fe20000001810 */
[----:B------:R-:W1:Y:S02]  /*1cf20*/  LDSM.16.MT88.4 R56, [R232+0xc000] ;  /* 0x00c00000e838783b */ /* 0x000e640000004200 */
[----:B-----5:R-:W-:Y:S03]  /*1cf30*/  F2FP.F16.F32.PACK_AB R44, R123, R121 ;  /* 0x000000797b2c723e */ /* 0x020fe600000000ff */
[C---:B--2---:R-:W-:Y:S03]  /*1cf40*/  HMMA.16816.F32 R20, R48.reuse, R60, R20 ;  /* 0x0000003c3014723c */ /* 0x044fe60000001814 */
[----:B------:R-:W2:Y:S02]  /*1cf50*/  MUFU.EX2 R132, R132 ;  /* 0x0000008400847308 */ /* 0x000ea40000000800 */
[----:B------:R-:W-:Y:S01]  /*1cf60*/  F2FP.F16.F32.PACK_AB R46, R122, R125 ;  /* 0x0000007d7a2e723e */ /* 0x000fe200000000ff */
[C---:B------:R-:W-:Y:S01]  /*1cf70*/  HMMA.16816.F32 R24, R48.reuse, R62, R24 ;  /* 0x0000003e3018723c */ /* 0x040fe20000001818 */
[----:B------:R-:W4:Y:S06]  /*1cf80*/  LDSM.16.MT88.4 R60, [R231+0xc000] ;  /* 0x00c00000e73c783b */ /* 0x000f2c0000004200 */
[----:B------:R-:W-:Y:S01]  /*1cf90*/  MUFU.EX2 R130, R130 ;  /* 0x0000008200827308 */ /* 0x000fe20000000800 */
[--C-:B------:R-:W-:Y:S01]  /*1cfa0*/  FFMA.FTZ R145, R213, UR4, -R39.reuse ;  /* 0x00000004d5917c23 */ /* 0x100fe20008010827 */
[C---:B------:R-:W-:Y:S08]  /*1cfb0*/  HMMA.16816.F32 R28, R48.reuse, R40, R28 ;  /* 0x00000028301c723c */ /* 0x040ff0000000181c */
[----:B------:R-:W5:Y:S01]  /*1cfc0*/  MUFU.EX2 R129, R129 ;  /* 0x0000008100817308 */ /* 0x000f620000000800 */
[----:B------:R-:W-:Y:S01]  /*1cfd0*/  HMMA.16816.F32 R32, R48, R42, R32 ;  /* 0x0000002a3020723c */ /* 0x000fe20000001820 */
[----:B------:R-:W4:Y:S02]  /*1cfe0*/  LDSM.16.MT88.4 R40, [R230+0xc000] ;  /* 0x00c00000e628783b */ /* 0x000f240000004200 */
[--C-:B------:R-:W-:Y:S03]  /*1cff0*/  FFMA.FTZ R148, R211, UR4, -R39.reuse ;  /* 0x00000004d3947c23 */ /* 0x100fe60008010827 */
[C---:B---3--:R-:W-:Y:S03]  /*1d000*/  HMMA.16816.F32 R4, R44.reuse, R52, R4 ;  /* 0x000000342c04723c */ /* 0x048fe60000001804 */
[----:B------:R-:W-:Y:S02]  /*1d010*/  MUFU.EX2 R135, R135 ;  /* 0x0000008700877308 */ /* 0x000fe40000000800 */
[----:B--2---:R-:W-:Y:S01]  /*1d020*/  F2FP.F16.F32.PACK_AB R49, R132, R131 ;  /* 0x000000838431723e */ /* 0x004fe200000000ff */
[C---:B------:R-:W-:Y:S01]  /*1d030*/  HMMA.16816.F32 R8, R44.reuse, R54, R8 ;  /* 0x000000362c08723c */ /* 0x040fe20000001808 */
[----:B------:R-:W2:Y:S06]  /*1d040*/  LDSM.16.MT88.4 R52, [R234+0xc800] ;  /* 0x00c80000ea34783b */ /* 0x000eac0000004200 */
[----:B------:R-:W-:Y:S01]  /*1d050*/  MUFU.EX2 R138, R138 ;  /* 0x0000008a008a7308 */ /* 0x000fe20000000800 */
[----:B-----5:R-:W-:Y:S01]  /*1d060*/  F2FP.F16.F32.PACK_AB R51, R129, R130 ;  /* 0x000000828133723e */ /* 0x020fe200000000ff */
        /* <DEDUP_REMOVED lines=8> */
[C---:B------:R-:W-:Y:S01]  /*1d0f0*/  HMMA.16816.F32 R24, R44.reuse, R62, R24 ;  /* 0x0000003e2c18723c */ /* 0x040fe20000001818 */
[----:B------:R-:W4:Y:S06]  /*1d100*/  LDSM.16.MT88.4 R60, [R231+0xc800] ;  /* 0x00c80000e73c783b */ /* 0x000f2c0000004200 */
[----:B------:R-:W5:Y:S01]  /*1d110*/  MUFU.EX2 R136, R136 ;  /* 0x0000008800887308 */ /* 0x000f620000000800 */
[----:B-1----:R-:W-:Y:S01]  /*1d120*/  F2FP.F16.F32.PACK_AB R50, R133, R138 ;  /* 0x0000008a8532723e */ /* 0x002fe200000000ff */
[C---:B------:R-:W-:Y:S08]  /*1d130*/  HMMA.16816.F32 R28, R44.reuse, R40, R28 ;  /* 0x000000282c1c723c */ /* 0x040ff0000000181c */
[----:B------:R-:W-:Y:S01]  /*1d140*/  MUFU.EX2 R139, R139 ;  /* 0x0000008b008b7308 */ /* 0x000fe20000000800 */
[----:B------:R-:W-:Y:S01]  /*1d150*/  HMMA.16816.F32 R32, R44, R42, R32 ;  /* 0x0000002a2c20723c */ /* 0x000fe20000001820 */
[----:B------:R-:W1:Y:S02]  /*1d160*/  LDSM.16.MT88.4 R40, [R230+0xc800] ;  /* 0x00c80000e628783b */ /* 0x000e640000004200 */
[--C-:B------:R-:W-:Y:S01]  /*1d170*/  FFMA.FTZ R161, R198, UR4, -R68.reuse ;  /* 0x00000004c6a17c23 */ /* 0x100fe20008010844 */
[--C-:B------:R-:W-:Y:S05]  /*1d180*/  FFMA.FTZ R163, R197, UR4, -R39.reuse ;  /* 0x00000004c5a37c23 */ /* 0x100fea0008010827 */
[----:B------:R-:W2:Y:S02]  /*1d190*/  MUFU.EX2 R140, R140 ;  /* 0x0000008c008c7308 */ /* 0x000ea40000000800 */
[----:B-----5:R-:W-:Y:S01]  /*1d1a0*/  F2FP.F16.F32.PACK_AB R45, R136, R134 ;  /* 0x00000086882d723e */ /* 0x020fe200000000ff */
[--C-:B------:R-:W-:Y:S01]  /*1d1b0*/  FFMA.FTZ R162, R196, UR4, -R39.reuse ;  /* 0x00000004c4a27c23 */ /* 0x100fe20008010827 */
[--C-:B------:R-:W-:Y:S01]  /*1d1c0*/  FFMA.FTZ R160, R195, UR4, -R39.reuse ;  /* 0x00000004c3a07c23 */ /* 0x100fe20008010827 */
[--C-:B------:R-:W-:Y:S01]  /*1d1d0*/  FFMA.FTZ R37, R87, UR4, -R39.reuse ;  /* 0x0000000457257c23 */ /* 0x100fe20008010827 */
[----:B------:R-:W-:Y:S04]  /*1d1e0*/  FFMA.FTZ R87, R86, UR4, -R39 ;  /* 0x0000000456577c23 */ /* 0x000fe80008010827 */
[----:B------:R-:W-:Y:S01]  /*1d1f0*/  MUFU.EX2 R142, R142 ;  /* 0x0000008e008e7308 */ /* 0x000fe20000000800 */
[--C-:B------:R-:W-:Y:S01]  /*1d200*/  FFMA.FTZ R137, R154, UR4, -R68.reuse ;  /* 0x000000049a897c23 */ /* 0x100fe20008010844 */
[--C-:B------:R-:W-:Y:S01]  /*1d210*/  FFMA.FTZ R154, R206, UR4, -R68.reuse ;  /* 0x00000004ce9a7c23 */ /* 0x100fe20008010844 */
[--C-:B------:R-:W-:Y:S01]  /*1d220*/  FFMA.FTZ R83, R83, UR4, -R68.reuse ;  /* 0x0000000453537c23 */ /* 0x100fe20008010844 */
[--C-:B------:R-:W-:Y:S01]  /*1d230*/  FFMA.FTZ R82, R82, UR4, -R68.reuse ;  /* 0x0000000452527c23 */ /* 0x100fe20008010844 */
[----:B------:R-:W-:Y:S01]  /*1d240*/  FFMA.FTZ R81, R81, UR4, -R68 ;  /* 0x0000000451517c23 */ /* 0x000fe20008010844 */
[----:B------:R-:W-:Y:S01]  /*1d250*/  FADD.FTZ R175, R172, R175 ;  /* 0x000000afacaf7221 */ /* 0x000fe20000010000 */
[----:B------:R-:W-:Y:S03]  /*1d260*/  FADD.FTZ R174, R171, R174 ;  /* 0x000000aeabae7221 */ /* 0x000fe60000010000 */
[----:B------:R-:W5:Y:S01]  /*1d270*/  MUFU.EX2 R137, R137 ;  /* 0x0000008900897308 */ /* 0x000f620000000800 */
[----:B--2---:R-:W-:Y:S01]  /*1d280*/  F2FP.F16.F32.PACK_AB R47, R140, R139 ;  /* 0x0000008b8c2f723e */ /* 0x004fe200000000ff */
[----:B------:R-:W-:Y:S01]  /*1d290*/  FADD.FTZ R175, R165, R175 ;  /* 0x000000afa5af7221 */ /* 0x000fe20000010000 */
[----:B------:R-:W-:Y:S01]  /*1d2a0*/  FADD.FTZ R174, R169, R174 ;  /* 0x000000aea9ae7221 */ /* 0x000fe20000010000 */
[----:B------:R-:W-:Y:S02]  /*1d2b0*/  MOV R165, R0 ;  /* 0x0000000000a57202 */ /* 0x000fe40000000f00 */
        /* <DEDUP_REMOVED lines=8> */
[----:B-----5:R-:W-:Y:S01]  /*1d340*/  F2FP.F16.F32.PACK_AB R48, R137, R135 ;  /* 0x000000878930723e */ /* 0x020fe200000000ff */
[----:B------:R-:W-:Y:S01]  /*1d350*/  FADD.FTZ R120, R115, R120 ;  /* 0x0000007873787221 */ /* 0x000fe20000010000 */
[----:B------:R-:W-:Y:S01]  /*1d360*/  FADD.FTZ R119, R117, R119 ;  /* 0x0000007775777221 */ /* 0x000fe20000010000 */
[----:B------:R-:W-:Y:S02]  /*1d370*/  MOV R164, R2 ;  /* 0x0000000200a47202 */ /* 0x000fe40000000f00 */
[----:B------:R-:W-:Y:S01]  /*1d380*/  FADD.FTZ R120, R114, R120 ;  /* 0x0000007872787221 */ /* 0x000fe20000010000 */
[----:B------:R-:W-:Y:S03]  /*1d390*/  FADD.FTZ R119, R113, R119 ;  /* 0x0000007771777221 */ /* 0x000fe60000010000 */
[----:B------:R-:W5:Y:S01]  /*1d3a0*/  MUFU.EX2 R144, R144 ;  /* 0x0000009000907308 */ /* 0x000f620000000800 */
[----:B--2---:R-:W-:Y:S01]  /*1d3b0*/  F2FP.F16.F32.PACK_AB R44, R143, R142 ;  /* 0x0000008e8f2c723e */ /* 0x004fe200000000ff */
[C---:B------:R-:W-:Y:S05]  /*1d3c0*/  HMMA.16816.F32 R4, R48.reuse, R52, R4 ;  /* 0x000000343004723c */ /* 0x040fea0000001804 */
[----:B------:R-:W-:Y:S03]  /*1d3d0*/  FADD.FTZ R120, R111, R120 ;  /* 0x000000786f787221 */ /* 0x000fe60000010000 */
[----:B------:R-:W-:Y:S01]  /*1d3e0*/  MUFU.EX2 R145, R145 ;  /* 0x0000009100917308 */ /* 0x000fe20000000800 */
[C---:B------:R-:W-:Y:S01]  /*1d3f0*/  HMMA.16816.F32 R8, R48.reuse, R54, R8 ;  /* 0x000000363008723c */ /* 0x040fe20000001808 */
[----:B------:R-:W2:Y:S02]  /*1d400*/  LDSM.16.MT88.4 R52, [R234+0xd000] ;  /* 0x00d00000ea34783b */ /* 0x000ea40000004200 */
[----:B------:R-:W-:Y:S01]  /*1d410*/  FADD.FTZ R120, R106, R120 ;  /* 0x000000786a787221 */ /* 0x000fe20000010000 */
[----:B------:R-:W-:Y:S02]  /*1d420*/  FADD.FTZ R112, R112, R119 ;  /* 0x0000007770707221 */ /* 0x000fe40000010000 */
[C---:B---3--:R-:W-:Y:S03]  /*1d430*/  HMMA.16816.F32 R12, R48.reuse, R56, R12 ;  /* 0x00000038300c723c */ /* 0x048fe6000000180c */
[----:B------:R-:W3:Y:S02]  /*1d440*/  MUFU.EX2 R146, R146 ;  /* 0x0000009200927308 */ /* 0x000ee40000000800 */
[----:B-----5:R-:W-:Y:S01]  /*1d450*/  F2FP.F16.F32.PACK_AB R46, R144, R141 ;  /* 0x0000008d902e723e */ /* 0x020fe200000000ff */
[C---:B------:R-:W-:Y:S01]  /*1d460*/  HMMA.16816.F32 R16, R48.reuse, R58, R16 ;  /* 0x0000003a3010723c */ /* 0x040fe20000001810 */
[----:B------:R-:W5:Y:S06]  /*1d470*/  LDSM.16.MT88.4 R56, [R232+0xd000] ;  /* 0x00d00000e838783b */ /* 0x000f6c0000004200 */
[----:B------:R-:W-:Y:S01]  /*1d480*/  MUFU.EX2 R148, R148 ;  /* 0x0000009400947308 */ /* 0x000fe20000000800 */
[----:B------:R-:W-:Y:S01]  /*1d490*/  FADD.FTZ R105, R105, R120 ;  /* 0x0000007869697221 */ /* 0x000fe20000010000 */
[C---:B----4-:R-:W-:Y:S08]  /*1d4a0*/  HMMA.16816.F32 R20, R48.reuse, R60, R20 ;  /* 0x0000003c3014723c */ /* 0x050ff00000001814 */
[----:B------:R-:W4:Y:S01]  /*1d4b0*/  MUFU.EX2 R147, R147 ;  /* 0x0000009300937308 */ /* 0x000f220000000800 */
[C---:B------:R-:W-:Y:S01]  /*1d4c0*/  HMMA.16816.F32 R24, R48.reuse, R62, R24 ;  /* 0x0000003e3018723c */ /* 0x040fe20000001818 */
[----:B------:R-:W4:Y:S02]  /*1d4d0*/  LDSM.16.MT88.4 R60, [R231+0xd000] ;  /* 0x00d00000e73c783b */ /* 0x000f240000004200 */
[----:B------:R-:W-:Y:S03]  /*1d4e0*/  FADD.FTZ R105, R100, R105 ;  /* 0x0000006964697221 */ /* 0x000fe60000010000 */
[C---:B-1----:R-:W-:Y:S03]  /*1d4f0*/  HMMA.16816.F32 R28, R48.reuse, R40, R28 ;  /* 0x00000028301c723c */ /* 0x042fe6000000181c */
[----:B------:R-:W-:Y:S02]  /*1d500*/  MUFU.EX2 R152, R152 ;  /* 0x0000009800987308 */ /* 0x000fe40000000800 */
[----:B------:R-:W-:Y:S01]  /*1d510*/  FADD.FTZ R105, R95, R105 ;  /* 0x000000695f697221 */ /* 0x000fe20000010000 */
[----:B------:R-:W-:Y:S01]  /*1d520*/  HMMA.16816.F32 R32, R48, R42, R32 ;  /* 0x0000002a3020723c */ /* 0x000fe20000001820 */
[----:B------:R-:W1:Y:S06]  /*1d530*/  LDSM.16.MT88.4 R40, [R230+0xd000] ;  /* 0x00d00000e628783b */ /* 0x000e6c0000004200 */
[----:B------:R-:W4:Y:S01]  /*1d540*/  MUFU.EX2 R150, R150 ;  /* 0x0000009600967308 */ /* 0x000f220000000800 */
[----:B------:R-:W-:Y:S01]  /*1d550*/  FADD.FTZ R105, R99, R105 ;  /* 0x0000006963697221 */ /* 0x000fe20000010000 */
[C---:B--2---:R-:W-:Y:S08]  /*1d560*/  HMMA.16816.F32 R4, R44.reuse, R52, R4 ;  /* 0x000000342c04723c */ /* 0x044ff00000001804 */
[----:B------:R-:W-:Y:S01]  /*1d570*/  MUFU.EX2 R151, R151 ;  /* 0x0000009700977308 */ /* 0x000fe20000000800 */
[C---:B------:R-:W-:Y:S01]  /*1d580*/  HMMA.16816.F32 R8, R44.reuse, R54, R8 ;  /* 0x000000362c08723c */ /* 0x040fe20000001808 */
[----:B------:R-:W2:Y:S02]  /*1d590*/  LDSM.16.MT88.4 R52, [R234+0xd800] ;  /* 0x00d80000ea34783b */ /* 0x000ea40000004200 */
[----:B---3--:R-:W-:Y:S03]  /*1d5a0*/  F2FP.F16.F32.PACK_AB R49, R146, R145 ;  /* 0x000000919231723e */ /* 0x008fe600000000ff */
[C---:B-----5:R-:W-:Y:S03]  /*1d5b0*/  HMMA.16816.F32 R12, R44.reuse, R56, R12 ;  /* 0x000000382c0c723c */ /* 0x060fe6000000180c */
[----:B------:R-:W3:Y:S02]  /*1d5c0*/  MUFU.EX2 R154, R154 ;  /* 0x0000009a009a7308 */ /* 0x000ee40000000800 */
[----:B----4-:R-:W-:Y:S01]  /*1d5d0*/  F2FP.F16.F32.PACK_AB R51, R147, R148 ;  /* 0x000000949333723e */ /* 0x010fe200000000ff */
[C---:B------:R-:W-:Y:S01]  /*1d5e0*/  HMMA.16816.F32 R16, R44.reuse, R58, R16 ;  /* 0x0000003a2c10723c */ /* 0x040fe20000001810 */
[----:B------:R-:W4:Y:S06]  /*1d5f0*/  LDSM.16.MT88.4 R56, [R232+0xd800] ;  /* 0x00d80000e838783b */ /* 0x000f2c0000004200 */
[----:B------:R-:W-:Y:S01]  /*1d600*/  MUFU.EX2 R149, R149 ;  /* 0x0000009500957308 */ /* 0x000fe20000000800 */
[----:B------:R-:W-:Y:S01]  /*1d610*/  F2FP.F16.F32.PACK_AB R48, R150, R152 ;  /* 0x000000989630723e */ /* 0x000fe200000000ff */
[C---:B------:R-:W-:Y:S08]  /*1d620*/  HMMA.16816.F32 R20, R44.reuse, R60, R20 ;  /* 0x0000003c2c14723c */ /* 0x040ff00000001814 */
[----:B------:R-:W5:Y:S01]  /*1d630*/  MUFU.EX2 R156, R156 ;  /* 0x0000009c009c7308 */ /* 0x000f620000000800 */
[C---:B------:R-:W-:Y:S01]  /*1d640*/  HMMA.16816.F32 R24, R44.reuse, R62, R24 ;  /* 0x0000003e2c18723c */ /* 0x040fe20000001818 */
[----:B------:R-:W4:Y:S02]  /*1d650*/  LDSM.16.MT88.4 R60, [R231+0xd800] ;  /* 0x00d80000e73c783b */ /* 0x000f240000004200 */
[----:B---3--:R-:W-:Y:S03]  /*1d660*/  F2FP.F16.F32.PACK_AB R50, R154, R151 ;  /* 0x000000979a32723e */ /* 0x008fe600000000ff */
[C---:B-1----:R-:W-:Y:S03]  /*1d670*/  HMMA.16816.F32 R28, R44.reuse, R40, R28 ;  /* 0x000000282c1c723c */ /* 0x042fe6000000181c */
[----:B------:R-:W-:Y:S02]  /*1d680*/  MUFU.EX2 R153, R153 ;  /* 0x0000009900997308 */ /* 0x000fe40000000800 */
[----:B------:R-:W-:Y:S01]  /*1d690*/  FADD.FTZ R102, R102, R105 ;  /* 0x0000006966667221 */ /* 0x000fe20000010000 */
[----:B------:R-:W-:Y:S01]  /*1d6a0*/  HMMA.16816.F32 R32, R44, R42, R32 ;  /* 0x0000002a2c20723c */ /* 0x000fe20000001820 */
[----:B------:R-:W1:Y:S06]  /*1d6b0*/  LDSM.16.MT88.4 R40, [R230+0xd800] ;  /* 0x00d80000e628783b */ /* 0x000e6c0000004200 */
[----:B------:R-:W3:Y:S01]  /*1d6c0*/  MUFU.EX2 R155, R155 ;  /* 0x0000009b009b7308 */ /* 0x000ee20000000800 */
[----:B------:R-:W-:Y:S01]  /*1d6d0*/  FADD.FTZ R102, R97, R102 ;  /* 0x0000006661667221 */ /* 0x000fe20000010000 */
[C---:B--2---:R-:W-:Y:S08]  /*1d6e0*/  HMMA.16816.F32 R4, R48.reuse, R52, R4 ;  /* 0x000000343004723c */ /* 0x044ff00000001804 */
[----:B------:R-:W-:Y:S01]  /*1d6f0*/  MUFU.EX2 R158, R158 ;  /* 0x0000009e009e7308 */ /* 0x000fe20000000800 */
[C---:B------:R-:W-:Y:S01]  /*1d700*/  HMMA.16816.F32 R8, R48.reuse, R54, R8 ;  /* 0x000000363008723c */ /* 0x040fe20000001808 */
[----:B------:R-:W2:Y:S02]  /*1d710*/  LDSM.16.MT88.4 R52, [R234+0xe000] ;  /* 0x00e00000ea34783b */ /* 0x000ea40000004200 */
[----:B-----5:R-:W-:Y:S03]  /*1d720*/  F2FP.F16.F32.PACK_AB R45, R156, R149 ;  /* 0x000000959c2d723e */ /* 0x020fe600000000ff */
[C---:B----4-:R-:W-:Y:S03]  /*1d730*/  HMMA.16816.F32 R12, R48.reuse, R56, R12 ;  /* 0x00000038300c723c */ /* 0x050fe6000000180c */
[----:B------:R-:W4:Y:S02]  /*1d740*/  MUFU.EX2 R159, R159 ;  /* 0x0000009f009f7308 */ /* 0x000f240000000800 */
[----:B---3--:R-:W-:Y:S01]  /*1d750*/  F2FP.F16.F32.PACK_AB R47, R155, R153 ;  /* 0x000000999b2f723e */ /* 0x008fe200000000ff */
[C---:B------:R-:W-:Y:S01]  /*1d760*/  HMMA.16816.F32 R16, R48.reuse, R58, R16 ;  /* 0x0000003a3010723c */ /* 0x040fe20000001810 */
[----:B------:R-:W3:Y:S06]  /*1d770*/  LDSM.16.MT88.4 R56, [R232+0xe000] ;  /* 0x00e00000e838783b */ /* 0x000eec0000004200 */
[----:B------:R-:W-:Y:S01]  /*1d780*/  MUFU.EX2 R157, R157 ;  /* 0x0000009d009d7308 */ /* 0x000fe20000000800 */
[----:B------:R-:W-:Y:S01]  /*1d790*/  FADD.FTZ R102, R121, R102 ;  /* 0x0000006679667221 */ /* 0x000fe20000010000 */
[C---:B------:R-:W-:Y:S08]  /*1d7a0*/  HMMA.16816.F32 R20, R48.reuse, R60, R20 ;  /* 0x0000003c3014723c */ /* 0x040ff00000001814 */
[----:B------:R-:W5:Y:S01]  /*1d7b0*/  MUFU.EX2 R161, R161 ;  /* 0x000000a100a17308 */ /* 0x000f620000000800 */
[C---:B------:R-:W-:Y:S01]  /*1d7c0*/  HMMA.16816.F32 R24, R48.reuse, R62, R24 ;  /* 0x0000003e3018723c */ /* 0x040fe20000001818 */
[----:B------:R-:W3:Y:S02]  /*1d7d0*/  LDSM.16.MT88.4 R60, [R231+0xe000] ;  /* 0x00e00000e73c783b */ /* 0x000ee40000004200 */
[----:B----4-:R-:W-:Y:S03]  /*1d7e0*/  F2FP.F16.F32.PACK_AB R44, R159, R158 ;  /* 0x0000009e9f2c723e */ /* 0x010fe600000000ff */
[C---:B-1----:R-:W-:Y:S03]  /*1d7f0*/  HMMA.16816.F32 R28, R48.reuse, R40, R28 ;  /* 0x00000028301c723c */ /* 0x042fe6000000181c */
[----:B------:R-:W-:Y:S02]  /*1d800*/  MUFU.EX2 R163, R163 ;  /* 0x000000a300a37308 */ /* 0x000fe40000000800 */
[----:B------:R-:W-:Y:S01]  /*1d810*/  FADD.FTZ R102, R123, R102 ;  /* 0x000000667b667221 */ /* 0x000fe20000010000 */
[----:B------:R-:W-:Y:S01]  /*1d820*/  HMMA.16816.F32 R32, R48, R42, R32 ;  /* 0x0000002a3020723c */ /* 0x000fe20000001820 */
[----:B------:R-:W1:Y:S06]  /*1d830*/  LDSM.16.MT88.4 R40, [R230+0xe000] ;  /* 0x00e00000e628783b */ /* 0x000e6c0000004200 */
[----:B------:R-:W4:Y:S01]  /*1d840*/  MUFU.EX2 R192, R192 ;  /* 0x000000c000c07308 */ /* 0x000f220000000800 */
[----:B-----5:R-:W-:Y:S03]  /*1d850*/  F2FP.F16.F32.PACK_AB R46, R161, R157 ;  /* 0x0000009da12e723e */ /* 0x020fe600000000ff */
[----:B------:R-:W-:Y:S01]  /*1d860*/  FADD.FTZ R102, R125, R102 ;  /* 0x000000667d667221 */ /* 0x000fe20000010000 */
[----:B------:R-:W-:Y:S01]  /*1d870*/  FADD.FTZ R112, R110, R112 ;  /* 0x000000706e707221 */ /* 0x000fe20000010000 */
[----:B------:R-:W5:Y:S04]  /*1d880*/  LDSM.16.MT88.4 R48, [R234+0xe800] ;  /* 0x00e80000ea30783b */ /* 0x000f680000004200 */
[----:B------:R-:W-:Y:S01]  /*1d890*/  MUFU.EX2 R162, R162 ;  /* 0x000000a200a27308 */ /* 0x000fe20000000800 */
[C---:B--2---:R-:W-:Y:S05]  /*1d8a0*/  HMMA.16816.F32 R4, R44.reuse, R52, R4 ;  /* 0x000000342c04723c */ /* 0x044fea0000001804 */
[----:B------:R-:W-:Y:S01]  /*1d8b0*/  FADD.FTZ R102, R122, R102 ;  /* 0x000000667a667221 */ /* 0x000fe20000010000 */
[C---:B------:R-:W-:Y:S03]  /*1d8c0*/  HMMA.16816.F32 R8, R44.reuse, R54, R8 ;  /* 0x000000362c08723c */ /* 0x040fe60000001808 */
[----:B------:R-:W2:Y:S01]  /*1d8d0*/  MUFU.EX2 R160, R160 ;  /* 0x000000a000a07308 */ /* 0x000ea20000000800 */
[----:B------:R-:W5:Y:S01]  /*1d8e0*/  LDSM.16.MT88.4 R52, [R232+0xe800] ;  /* 0x00e80000e834783b */ /* 0x000f620000004200 */
[----:B------:R-:W-:Y:S01]  /*1d8f0*/  FADD.FTZ R102, R135, R102 ;  /* 0x0000006687667221 */ /* 0x000fe20000010000 */
[C---:B---3--:R-:W-:Y:S07]  /*1d900*/  HMMA.16816.F32 R12, R44.reuse, R56, R12 ;  /* 0x000000382c0c723c */ /* 0x048fee000000180c */
[----:B------:R-:W-:Y:S01]  /*1d910*/  MUFU.EX2 R194, R194 ;  /* 0x000000c200c27308 */ /* 0x000fe20000000800 */
[----:B------:R-:W-:Y:S01]  /*1d920*/  FADD.FTZ R102, R137, R102 ;  /* 0x0000006689667221 */ /* 0x000fe20000010000 */
[C---:B------:R-:W-:Y:S01]  /*1d930*/  HMMA.16816.F32 R16, R44.reuse, R58, R16 ;  /* 0x0000003a2c10723c */ /* 0x040fe20000001810 */
[----:B------:R-:W3:Y:S07]  /*1d940*/  LDSM.16.MT88.4 R56, [R231+0xe800] ;  /* 0x00e80000e738783b */ /* 0x000eee0000004200 */
[----:B------:R-:W2:Y:S01]  /*1d950*/  MUFU.EX2 R193, R193 ;  /* 0x000000c100c17308 */ /* 0x000ea20000000800 */
[C---:B------:R-:W-:Y:S03]  /*1d960*/  HMMA.16816.F32 R20, R44.reuse, R60, R20 ;  /* 0x0000003c2c14723c */ /* 0x040fe60000001814 */
[----:B------:R-:W-:Y:S03]  /*1d970*/  FADD.FTZ R138, R138, R102 ;  /* 0x000000668a8a7221 */ /* 0x000fe60000010000 */
[C---:B------:R-:W-:Y:S03]  /*1d980*/  HMMA.16816.F32 R24, R44.reuse, R62, R24 ;  /* 0x0000003e2c18723c */ /* 0x040fe60000001818 */
[----:B------:R-:W-:Y:S01]  /*1d990*/  MUFU.EX2 R191, R191 ;  /* 0x000000bf00bf7308 */ /* 0x000fe20000000800 */
[----:B------:R-:W-:Y:S01]  /*1d9a0*/  LDSM.16.MT88.4 R60, [R234+0xf000] ;  /* 0x00f00000ea3c783b */ /* 0x000fe20000004200 */
[----:B------:R-:W-:Y:S01]  /*1d9b0*/  FADD.FTZ R138, R133, R138 ;  /* 0x0000008a858a7221 */ /* 0x000fe20000010000 */
[C---:B-1----:R-:W-:Y:S07]  /*1d9c0*/  HMMA.16816.F32 R28, R44.reuse, R40, R28 ;  /* 0x000000282c1c723c */ /* 0x042fee000000181c */
[----:B------:R-:W1:Y:S01]  /*1d9d0*/  MUFU.EX2 R190, R190 ;  /* 0x000000be00be7308 */ /* 0x000e620000000800 */
[----:B------:R-:W-:Y:S01]  /*1d9e0*/  FADD.FTZ R138, R142, R138 ;  /* 0x0000008a8e8a7221 */ /* 0x000fe20000010000 */
[----:B------:R-:W-:Y:S01]  /*1d9f0*/  HMMA.16816.F32 R32, R44, R42, R32 ;  /* 0x0000002a2c20723c */ /* 0x000fe20000001820 */
[----:B------:R-:W3:Y:S07]  /*1da00*/  LDSM.16.MT88.4 R44, [R230+0xe800] ;  /* 0x00e80000e62c783b */ /* 0x000eee0000004200 */
[----:B------:R-:W-:Y:S03]  /*1da10*/  MUFU.EX2 R189, R189 ;  /* 0x000000bd00bd7308 */ /* 0x000fe60000000800 */
[----:B----4-:R-:W-:Y:S01]  /*1da20*/  F2FP.F16.F32.PACK_AB R41, R192, R163 ;  /* 0x000000a3c029723e */ /* 0x010fe200000000ff */
[----:B------:R-:W-:Y:S01]  /*1da30*/  FADD.FTZ R138, R143, R138 ;  /* 0x0000008a8f8a7221 */ /* 0x000fe20000010000 */
[----:B--2---:R-:W-:Y:S02]  /*1da40*/  F2FP.F16.F32.PACK_AB R43, R160, R162 ;  /* 0x000000a2a02b723e */ /* 0x004fe400000000ff */
[----:B------:R-:W-:Y:S01]  /*1da50*/  F2FP.F16.F32.PACK_AB R40, R193, R194 ;  /* 0x000000c2c128723e */ /* 0x000fe200000000ff */
[----:B------:R-:W-:Y:S02]  /*1da60*/  FADD.FTZ R138, R141, R138 ;  /* 0x0000008a8d8a7221 */ /* 0x000fe40000010000 */
[----:B------:R-:W2:Y:S01]  /*1da70*/  MUFU.EX2 R188, R188 ;  /* 0x000000bc00bc7308 */ /* 0x000ea20000000800 */
        /* <DEDUP_REMOVED lines=9> */
[----:B------:R-:W1:Y:S02]  /*1db10*/  MUFU.EX2 R186, R186 ;  /* 0x000000ba00ba7308 */ /* 0x000e640000000800 */
[----:B------:R-:W-:Y:S01]  /*1db20*/  FADD.FTZ R144, R151, R144 ;  /* 0x0000009097907221 */ /* 0x000fe20000010000 */
[C---:B------:R-:W-:Y:S07]  /*1db30*/  HMMA.16816.F32 R12, R40.reuse, R52, R12 ;  /* 0x00000034280c723c */ /* 0x040fee000000180c */
[----:B------:R-:W-:Y:S01]  /*1db40*/  MUFU.EX2 R185, R185 ;  /* 0x000000b900b97308 */ /* 0x000fe20000000800 */
[----:B--2---:R-:W-:Y:S01]  /*1db50*/  F2FP.F16.F32.PACK_AB R49, R188, R189 ;  /* 0x000000bdbc31723e */ /* 0x004fe200000000ff */
[C---:B------:R-:W-:Y:S01]  /*1db60*/  HMMA.16816.F32 R16, R40.reuse, R54, R16 ;  /* 0x000000362810723c */ /* 0x040fe20000001810 */
[----:B------:R-:W2:Y:S07]  /*1db70*/  LDSM.16.MT88.4 R52, [R232+0xf000] ;  /* 0x00f00000e834783b */ /* 0x000eae0000004200 */
[----:B------:R-:W4:Y:S01]  /*1db80*/  MUFU.EX2 R184, R184 ;  /* 0x000000b800b87308 */ /* 0x000f220000000800 */
[C---:B---3--:R-:W-:Y:S03]  /*1db90*/  HMMA.16816.F32 R20, R40.reuse, R56, R20 ;  /* 0x000000382814723c */ /* 0x048fe60000001814 */
[----:B-1----:R-:W-:Y:S03]  /*1dba0*/  F2FP.F16.F32.PACK_AB R51, R186, R187 ;  /* 0x000000bbba33723e */ /* 0x002fe600000000ff */
[C---:B------:R-:W-:Y:S03]  /*1dbb0*/  HMMA.16816.F32 R24, R40.reuse, R58, R24 ;  /* 0x0000003a2818723c */ /* 0x040fe60000001818 */
[----:B------:R-:W-:Y:S01]  /*1dbc0*/  MUFU.EX2 R183, R183 ;  /* 0x000000b700b77308 */ /* 0x000fe20000000800 */
[----:B------:R-:W1:Y:S01]  /*1dbd0*/  LDSM.16.MT88.4 R56, [R231+0xf000] ;  /* 0x00f00000e738783b */ /* 0x000e620000004200 */
[----:B------:R-:W-:Y:S01]  /*1dbe0*/  FADD.FTZ R154, R154, R144 ;  /* 0x000000909a9a7221 */ /* 0x000fe20000010000 */
[C---:B------:R-:W-:Y:S07]  /*1dbf0*/  HMMA.16816.F32 R28, R40.reuse, R44, R28 ;  /* 0x0000002c281c723c */ /* 0x040fee000000181c */
[----:B------:R-:W3:Y:S01]  /*1dc00*/  MUFU.EX2 R182, R182 ;  /* 0x000000b600b67308 */ /* 0x000ee20000000800 */
[----:B------:R-:W-:Y:S01]  /*1dc10*/  FADD.FTZ R154, R158, R154 ;  /* 0x0000009a9e9a7221 */ /* 0x000fe20000010000 */
[----:B------:R-:W-:Y:S01]  /*1dc20*/  HMMA.16816.F32 R32, R40, R46, R32 ;  /* 0x0000002e2820723c */ /* 0x000fe20000001820 */
[----:B------:R-:W5:Y:S07]  /*1dc30*/  LDSM.16.MT88.4 R40, [R230+0xf000] ;  /* 0x00f00000e628783b */ /* 0x000f6e0000004200 */
[----:B------:R-:W-:Y:S03]  /*1dc40*/  MUFU.EX2 R181, R181 ;  /* 0x000000b500b57308 */ /* 0x000fe60000000800 */
[----:B------:R-:W-:Y:S01]  /*1dc50*/  FADD.FTZ R154, R159, R154 ;  /* 0x0000009a9f9a7221 */ /* 0x000fe20000010000 */
[----:B----4-:R-:W-:Y:S01]  /*1dc60*/  F2FP.F16.F32.PACK_AB R48, R184, R185 ;  /* 0x000000b9b830723e */ /* 0x010fe200000000ff */
[----:B------:R-:W-:Y:S02]  /*1dc70*/  FADD.FTZ R98, R93, R98 ;  /* 0x000000625d627221 */ /* 0x000fe40000010000 */
[----:B------:R-:W-:Y:S02]  /*1dc80*/  FADD.FTZ R154, R157, R154 ;  /* 0x0000009a9d9a7221 */ /* 0x000fe40000010000 */
[----:B------:R-:W-:Y:S01]  /*1dc90*/  FADD.FTZ R92, R92, R98 ;  /* 0x000000625c5c7221 */ /* 0x000fe20000010000 */
[----:B------:R-:W4:Y:S01]  /*1dca0*/  MUFU.EX2 R180, R180 ;  /* 0x000000b400b47308 */ /* 0x000f220000000800 */
        /* <DEDUP_REMOVED lines=10> */
[----:B------:R-:W5:Y:S01]  /*1dd50*/  LDSM.16.MT88.4 R60, [R234+0xf800] ;  /* 0x00f80000ea3c783b */ /* 0x000f620000004200 */
[----:B----4-:R-:W-:Y:S01]  /*1dd60*/  F2FP.F16.F32.PACK_AB R45, R180, R181 ;  /* 0x000000b5b42d723e */ /* 0x010fe200000000ff */
[C---:B--2---:R-:W-:Y:S07]  /*1dd70*/  HMMA.16816.F32 R12, R48.reuse, R52, R12 ;  /* 0x00000034300c723c */ /* 0x044fee000000180c */
[----:B------:R-:W-:Y:S01]  /*1dd80*/  MUFU.EX2 R177, R177 ;  /* 0x000000b100b17308 */ /* 0x000fe20000000800 */
[----:B------:R-:W-:Y:S01]  /*1dd90*/  FADD.FTZ R90, R101, R90 ;  /* 0x0000005a655a7221 */ /* 0x000fe20000010000 */
[C---:B------:R-:W-:Y:S01]  /*1dda0*/  HMMA.16816.F32 R16, R48.reuse, R54, R16 ;  /* 0x000000363010723c */ /* 0x040fe20000001810 */
[----:B------:R-:W2:Y:S07]  /*1ddb0*/  LDSM.16.MT88.4 R52, [R232+0xf800] ;  /* 0x00f80000e834783b */ /* 0x000eae0000004200 */
[----:B------:R-:W4:Y:S01]  /*1ddc0*/  MUFU.EX2 R176, R176 ;  /* 0x000000b000b07308 */ /* 0x000f220000000800 */
[C---:B-1----:R-:W-:Y:S03]  /*1ddd0*/  HMMA.16816.F32 R20, R48.reuse, R56, R20 ;  /* 0x000000383014723c */ /* 0x042fe60000001814 */
[----:B---3--:R-:W-:Y:S03]  /*1dde0*/  F2FP.F16.F32.PACK_AB R47, R178, R179 ;  /* 0x000000b3b22f723e */ /* 0x008fe600000000ff */
[C---:B------:R-:W-:Y:S03]  /*1ddf0*/  HMMA.16816.F32 R24, R48.reuse, R58, R24 ;  /* 0x0000003a3018723c */ /* 0x040fe60000001818 */
[----:B------:R-:W-:Y:S01]  /*1de00*/  MUFU.EX2 R173, R173 ;  /* 0x000000ad00ad7308 */ /* 0x000fe20000000800 */
[----:B------:R-:W1:Y:S01]  /*1de10*/  LDSM.16.MT88.4 R56, [R231+0xf800] ;  /* 0x00f80000e738783b */ /* 0x000e620000004200 */
[----:B------:R-:W-:Y:S01]  /*1de20*/  FADD.FTZ R90, R107, R90 ;  /* 0x0000005a6b5a7221 */ /* 0x000fe20000010000 */
[C---:B-----5:R-:W-:Y:S07]  /*1de30*/  HMMA.16816.F32 R28, R48.reuse, R40, R28 ;  /* 0x00000028301c723c */ /* 0x060fee000000181c */
        /* <DEDUP_REMOVED lines=43> */
[----:B------:R-:W-:Y:S01]  /*1e0f0*/  FADD.FTZ R183, R183, R191 ;  /* 0x000000bfb7b77221 */ /* 0x000fe20000010000 */
[----:B------:R-:W-:Y:S01]  /*1e100*/  LDSM.16.MT88.4 R140, [R231+0x11800] ;  /* 0x01180000e78c783b */ /* 0x000fe20000004200 */
[----:B---3--:R-:W-:Y:S01]  /*1e110*/  F2FP.F16.F32.PACK_AB R50, R91, R94 ;  /* 0x0000005e5b32723e */ /* 0x008fe200000000ff */
[----:B------:R-:W-:Y:S01]  /*1e120*/  MUFU.EX2 R80, R80 ;  /* 0x0000005000507308 */ /* 0x000fe20000000800 */
[----:B------:R-:W-:Y:S01]  /*1e130*/  FADD.FTZ R145, R145, R136 ;  /* 0x0000008891917221 */ /* 0x000fe20000010000 */
[----:B------:R-:W-:Y:S03]  /*1e140*/  FADD.FTZ R183, R182, R183 ;  /* 0x000000b7b6b77221 */ /* 0x000fe60000010000 */
[----:B------:R-:W-:Y:S01]  /*1e150*/  FADD.FTZ R145, R146, R145 ;  /* 0x0000009192917221 */ /* 0x000fe20000010000 */
[C---:B------:R-:W-:Y:S04]  /*1e160*/  HMMA.16816.F32 R4, R48.reuse, R60, R4 ;  /* 0x0000003c3004723c */ /* 0x040fe80000001804 */
[----:B------:R-:W-:Y:S01]  /*1e170*/  MUFU.EX2 R79, R79 ;  /* 0x0000004f004f7308 */ /* 0x000fe20000000800 */
[----:B------:R-:W-:Y:S01]  /*1e180*/  FADD.FTZ R148, R148, R145 ;  /* 0x0000009194947221 */ /* 0x000fe20000010000 */
[C---:B------:R-:W-:Y:S01]  /*1e190*/  HMMA.16816.F32 R8, R48.reuse, R62, R8 ;  /* 0x0000003e3008723c */ /* 0x040fe20000001808 */
[----:B------:R-:W3:Y:S07]  /*1e1a0*/  LDSM.16.MT88.4 R60, [R234+0x10800] ;  /* 0x01080000ea3c783b */ /* 0x000eee0000004200 */
[----:B------:R-:W-:Y:S03]  /*1e1b0*/  MUFU.EX2 R78, R78 ;  /* 0x0000004e004e7308 */ /* 0x000fe60000000800 */
[----:B------:R-:W-:Y:S01]  /*1e1c0*/  FADD.FTZ R147, R147, R148 ;  /* 0x0000009493937221 */ /* 0x000fe20000010000 */
[C---:B--2---:R-:W-:Y:S03]  /*1e1d0*/  HMMA.16816.F32 R12, R48.reuse, R52, R12 ;  /* 0x00000034300c723c */ /* 0x044fe6000000180c */
[----:B------:R-:W-:Y:S03]  /*1e1e0*/  FADD.FTZ R147, R149, R147 ;  /* 0x0000009395937221 */ /* 0x000fe60000010000 */
[C---:B------:R-:W-:Y:S01]  /*1e1f0*/  HMMA.16816.F32 R16, R48.reuse, R54, R16 ;  /* 0x000000363010723c */ /* 0x040fe20000001810 */
[----:B------:R-:W2:Y:S01]  /*1e200*/  LDSM.16.MT88.4 R52, [R232+0x10800] ;  /* 0x01080000e834783b */ /* 0x000ea20000004200 */
[----:B------:R-:W-:Y:S03]  /*1e210*/  MUFU.EX2 R77, R77 ;  /* 0x0000004d004d7308 */ /* 0x000fe60000000800 */
[----:B------:R-:W-:Y:S01]  /*1e220*/  FADD.FTZ R147, R156, R147 ;  /* 0x000000939c937221 */ /* 0x000fe20000010000 */
[C---:B-1----:R-:W-:Y:S03]  /*1e230*/  HMMA.16816.F32 R20, R48.reuse, R56, R20 ;  /* 0x000000383014723c */ /* 0x042fe60000001814 */
[----:B------:R-:W-:Y:S03]  /*1e240*/  LDSM.16.MT88.4 R156, [R234+0x11800] ;  /* 0x01180000ea9c783b */ /* 0x000fe60000004200 */
[----:B------:R-:W1:Y:S01]  /*1e250*/  MUFU.EX2 R86, R37 ;  /* 0x0000002500567308 */ /* 0x000e620000000800 */
[----:B------:R-:W-:Y:S01]  /*1e260*/  FADD.FTZ R147, R153, R147 ;  /* 0x0000009399937221 */ /* 0x000fe20000010000 */
[C---:B------:R-:W-:Y:S03]  /*1e270*/  HMMA.16816.F32 R24, R48.reuse, R58, R24 ;  /* 0x0000003a3018723c */ /* 0x040fe60000001818 */
[----:B------:R-:W5:Y:S03]  /*1e280*/  LDSM.16.MT88.4 R56, [R231+0x10800] ;  /* 0x01080000e738783b */ /* 0x000f660000004200 */
[C---:B----4-:R-:W-:Y:S02]  /*1e290*/  HMMA.16816.F32 R28, R48.reuse, R40, R28 ;  /* 0x00000028301c723c */ /* 0x050fe4000000181c */
[----:B------:R-:W-:Y:S03]  /*1e2a0*/  MUFU.EX2 R87, R87 ;  /* 0x0000005700577308 */ /* 0x000fe60000000800 */
[----:B------:R-:W-:Y:S01]  /*1e2b0*/  FADD.FTZ R147, R155, R147 ;  /* 0x000000939b937221 */ /* 0x000fe20000010000 */
[----:B------:R-:W-:Y:S01]  /*1e2c0*/  HMMA.16816.F32 R32, R48, R42, R32 ;  /* 0x0000002a3020723c */ /* 0x000fe20000001820 */
[----:B------:R-:W4:Y:S05]  /*1e2d0*/  LDSM.16.MT88.4 R40, [R230+0x10800] ;  /* 0x01080000e628783b */ /* 0x000f2a0000004200 */
[----:B------:R-:W3:Y:S01]  /*1e2e0*/  MUFU.EX2 R85, R85 ;  /* 0x0000005500557308 */ /* 0x000ee20000000800 */
[----:B-1----:R-:W-:Y:S01]  /*1e2f0*/  F2FP.F16.F32.PACK_AB R45, R86, R89 ;  /* 0x00000059562d723e */ /* 0x002fe200000000ff */
[--C-:B------:R-:W-:Y:S03]  /*1e300*/  FFMA.FTZ R37, R75, UR4, -R68.reuse ;  /* 0x000000044b257c23 */ /* 0x100fe60008010844 */
[----:B------:R-:W-:Y:S01]  /*1e310*/  FFMA.FTZ R75, R74, UR4, -R68 ;  /* 0x000000044a4b7c23 */ /* 0x000fe20008010844 */
[----:B------:R-:W-:Y:S01]  /*1e320*/  FADD.FTZ R147, R163, R147 ;  /* 0x00000093a3937221 */ /* 0x000fe20000010000 */
[----:B------:R-:W1:Y:S03]  /*1e330*/  LDSM.16.MT88.4 R48, [R234+0x11000] ;  /* 0x01100000ea30783b */ /* 0x000e660000004200 */
[----:B------:R-:W-:Y:S01]  /*1e340*/  MUFU.EX2 R84, R84 ;  /* 0x0000005400547308 */ /* 0x000fe20000000800 */
[----:B------:R-:W-:Y:S01]  /*1e350*/  FADD.FTZ R147, R192, R147 ;  /* 0x00000093c0937221 */ /* 0x000fe20000010000 */
[----:B------:R-:W-:Y:S03]  /*1e360*/  FADD.FTZ R183, R177, R183 ;  /* 0x000000b7b1b77221 */ /* 0x000fe60000010000 */
[----:B------:R-:W-:Y:S01]  /*1e370*/  FADD.FTZ R162, R162, R147 ;  /* 0x00000093a2a27221 */ /* 0x000fe20000010000 */
[----:B------:R-:W-:Y:S01]  /*1e380*/  LDSM.16.MT88.4 R148, [R232+0x11800] ;  /* 0x01180000e894783b */ /* 0x000fe20000004200 */
[----:B------:R-:W-:Y:S03]  /*1e390*/  FADD.FTZ R183, R176, R183 ;  /* 0x000000b7b0b77221 */ /* 0x000fe60000010000 */
[----:B------:R-:W2:Y:S01]  /*1e3a0*/  MUFU.EX2 R83, R83 ;  /* 0x0000005300537308 */ /* 0x000ea20000000800 */
[----:B---3--:R-:W-:Y:S01]  /*1e3b0*/  F2FP.F16.F32.PACK_AB R47, R85, R87 ;  /* 0x00000057552f723e */ /* 0x008fe200000000ff */
[----:B------:R-:W-:Y:S01]  /*1e3c0*/  FADD.FTZ R162, R160, R162 ;  /* 0x000000a2a0a27221 */ /* 0x000fe20000010000 */
[----:B------:R-:W-:Y:S03]  /*1e3d0*/  FADD.FTZ R173, R173, R183 ;  /* 0x000000b7adad7221 */ /* 0x000fe60000010000 */
[----:B------:R-:W-:Y:S01]  /*1e3e0*/  FADD.FTZ R189, R189, R162 ;  /* 0x000000a2bdbd7221 */ /* 0x000fe20000010000 */
[----:B------:R-:W-:Y:S03]  /*1e3f0*/  FADD.FTZ R173, R170, R173 ;  /* 0x000000adaaad7221 */ /* 0x000fe60000010000 */
[----:B------:R-:W-:Y:S01]  /*1e400*/  MUFU.EX2 R82, R82 ;  /* 0x0000005200527308 */ /* 0x000fe20000000800 */
[----:B------:R-:W-:Y:S01]  /*1e410*/  FADD.FTZ R189, R188, R189 ;  /* 0x000000bdbcbd7221 */ /* 0x000fe20000010000 */
[----:B------:R-:W-:Y:S03]  /*1e420*/  FADD.FTZ R108, R108, R173 ;  /* 0x000000ad6c6c7221 */ /* 0x000fe60000010000 */
[----:B------:R-:W-:Y:S01]  /*1e430*/  FADD.FTZ R189, R187, R189 ;  /* 0x000000bdbbbd7221 */ /* 0x000fe20000010000 */
[----:B------:R-:W-:Y:S04]  /*1e440*/  FADD.FTZ R108, R103, R108 ;  /* 0x0000006c676c7221 */ /* 0x000fe80000010000 */
[----:B------:R-:W3:Y:S01]  /*1e450*/  MUFU.EX2 R81, R81 ;  /* 0x0000005100517308 */ /* 0x000ee20000000800 */
[----:B--2---:R-:W-:Y:S01]  /*1e460*/  F2FP.F16.F32.PACK_AB R44, R83, R84 ;  /* 0x00000054532c723e */ /* 0x004fe200000000ff */
        /* <DEDUP_REMOVED lines=9> */
[----:B------:R2:W1:Y:S01]  /*1e500*/  MUFU.EX2 R74, R37 ;  /* 0x00000025004a7308 */ /* 0x0004620000000800 */
[C---:B---3--:R-:W-:Y:S01]  /*1e510*/  F2FP.F16.F32.PACK_AB R46, R81.reuse, R82 ;  /* 0x00000052512e723e */ /* 0x048fe200000000ff */
[----:B------:R-:W-:Y:S01]  /*1e520*/  FADD.FTZ R180, R178, R180 ;  /* 0x000000b4b2b47221 */ /* 0x000fe20000010000 */
[----:B------:R-:W-:Y:S03]  /*1e530*/  FADD.FTZ R82, R82, R91 ;  /* 0x0000005b52527221 */ /* 0x000fe60000010000 */
[----:B------:R-:W-:Y:S01]  /*1e540*/  FADD.FTZ R168, R168, R180 ;  /* 0x000000b4a8a87221 */ /* 0x000fe20000010000 */
[----:B------:R-:W-:Y:S01]  /*1e550*/  FADD.FTZ R82, R81, R82 ;  /* 0x0000005251527221 */ /* 0x000fe20000010000 */
[C---:B------:R-:W-:Y:S02]  /*1e560*/  HMMA.16816.F32 R4, R44.reuse, R60, R4 ;  /* 0x0000003c2c04723c */ /* 0x040fe40000001804 */
[----:B------:R-:W-:Y:S03]  /*1e570*/  MUFU.EX2 R75, R75 ;  /* 0x0000004b004b7308 */ /* 0x000fe60000000800 */
[----:B------:R-:W-:Y:S01]  /*1e580*/  FADD.FTZ R168, R126, R168 ;  /* 0x000000a87ea87221 */ /* 0x000fe20000010000 */
[C---:B------:R-:W-:Y:S05]  /*1e590*/  HMMA.16816.F32 R8, R44.reuse, R62, R8 ;  /* 0x0000003e2c08723c */ /* 0x040fea0000001808 */
[----:B--2---:R-:W-:Y:S01]  /*1e5a0*/  F2FP.F16.F32.PACK_AB R37, R79, R80 ;  /* 0x000000504f25723e */ /* 0x004fe200000000ff */
[C---:B------:R-:W-:Y:S05]  /*1e5b0*/  HMMA.16816.F32 R12, R44.reuse, R52, R12 ;  /* 0x000000342c0c723c */ /* 0x040fea000000180c */
[--C-:B------:R-:W-:Y:S01]  /*1e5c0*/  FFMA.FTZ R63, R36, UR4, -R39.reuse ;  /* 0x00000004243f7c23 */ /* 0x100fe20008010827 */
[C---:B------:R-:W-:Y:S01]  /*1e5d0*/  HMMA.16816.F32 R16, R44.reuse, R54, R16 ;  /* 0x000000362c10723c */ /* 0x040fe20000001810 */
[----:B------:R-:W2:Y:S04]  /*1e5e0*/  LDSM.16.MT88.4 R52, [R232+0x11000] ;  /* 0x01100000e834783b */ /* 0x000ea80000004200 */
[--C-:B------:R-:W-:Y:S01]  /*1e5f0*/  FFMA.FTZ R60, R73, UR4, -R68.reuse ;  /* 0x00000004493c7c23 */ /* 0x100fe20008010844 */
[C---:B-----5:R-:W-:Y:S01]  /*1e600*/  HMMA.16816.F32 R20, R44.reuse, R56, R20 ;  /* 0x000000382c14723c */ /* 0x060fe20000001814 */
[----:B------:R-:W-:Y:S04]  /*1e610*/  MUFU.EX2 R63, R63 ;  /* 0x0000003f003f7308 */ /* 0x000fe80000000800 */
[--C-:B------:R-:W-:Y:S01]  /*1e620*/  FFMA.FTZ R61, R72, UR4, -R39.reuse ;  /* 0x00000004483d7c23 */ /* 0x100fe20008010827 */
[C---:B------:R-:W-:Y:S01]  /*1e630*/  HMMA.16816.F32 R24, R44.reuse, R58, R24 ;  /* 0x0000003a2c18723c */ /* 0x040fe20000001818 */
[----:B------:R-:W3:Y:S04]  /*1e640*/  LDSM.16.MT88.4 R56, [R231+0x11000] ;  /* 0x01100000e738783b */ /* 0x000ee80000004200 */
[----:B------:R-:W5:Y:S01]  /*1e650*/  MUFU.EX2 R60, R60 ;  /* 0x0000003c003c7308 */ /* 0x000f620000000800 */
[--C-:B------:R-:W-:Y:S01]  /*1e660*/  FFMA.FTZ R62, R71, UR4, -R39.reuse ;  /* 0x00000004473e7c23 */ /* 0x100fe20008010827 */
[C---:B----4-:R-:W-:Y:S04]  /*1e670*/  HMMA.16816.F32 R28, R44.reuse, R40, R28 ;  /* 0x000000282c1c723c */ /* 0x050fe8000000181c */
[----:B------:R-:W-:Y:S02]  /*1e680*/  FFMA.FTZ R39, R3, UR4, -R39 ;  /* 0x0000000403277c23 */ /* 0x000fe40008010827 */
[----:B------:R-:W-:Y:S01]  /*1e690*/  HMMA.16816.F32 R32, R44, R42, R32 ;  /* 0x0000002a2c20723c */ /* 0x000fe20000001820 */
[----:B------:R-:W4:Y:S01]  /*1e6a0*/  LDSM.16.MT88.4 R40, [R230+0x11000] ;  /* 0x01100000e628783b */ /* 0x000f220000004200 */
[----:B------:R-:W-:Y:S03]  /*1e6b0*/  MUFU.EX2 R61, R61 ;  /* 0x0000003d003d7308 */ /* 0x000fe60000000800 */
[----:B-1----:R-:W-:Y:S01]  /*1e6c0*/  F2FP.F16.F32.PACK_AB R36, R74, R76 ;  /* 0x0000004c4a24723e */ /* 0x002fe200000000ff */
[--C-:B------:R-:W-:Y:S01]  /*1e6d0*/  FFMA.FTZ R3, R70, UR4, -R68.reuse ;  /* 0x0000000446037c23 */ /* 0x100fe20008010844 */
[--C-:B------:R-:W-:Y:S01]  /*1e6e0*/  FFMA.FTZ R44, R69, UR4, -R68.reuse ;  /* 0x00000004452c7c23 */ /* 0x100fe20008010844 */
[----:B-----5:R-:W-:Y:S04]  /*1e6f0*/  F2FP.F16.F32.PACK_AB R38, R60, R75 ;  /* 0x0000004b3c26723e */ /* 0x020fe800000000ff */
[----:B------:R1:W5:Y:S01]  /*1e700*/  MUFU.EX2 R251, R39 ;  /* 0x0000002700fb7308 */ /* 0x0003620000000800 */
[--C-:B------:R-:W-:Y:S01]  /*1e710*/  FFMA.FTZ R45, R67, UR4, -R68.reuse ;  /* 0x00000004432d7c23 */ /* 0x100fe20008010844 */
[----:B------:R-:W-:Y:S01]  /*1e720*/  FFMA.FTZ R68, R66, UR4, -R68 ;  /* 0x0000000442447c23 */ /* 0x000fe20008010844 */
[----:B------:R-:W-:Y:S01]  /*1e730*/  FADD.FTZ R118, R118, R168 ;  /* 0x000000a876767221 */ /* 0x000fe20000010000 */
[----:B------:R-:W-:Y:S03]  /*1e740*/  FADD.FTZ R82, R76, R82 ;  /* 0x000000524c527221 */ /* 0x000fe60000010000 */
        /* <DEDUP_REMOVED lines=9> */
[----:B-----5:R-:W-:Y:S01]  /*1e7e0*/  F2FP.F16.F32.PACK_AB R135, R251, R63 ;  /* 0x0000003ffb87723e */ /* 0x020fe200000000ff */
[----:B------:R-:W-:Y:S04]  /*1e7f0*/  FADD.FTZ R86, R87, R86 ;  /* 0x0000005657567221 */ /* 0x000fe80000010000 */
[C---:B------:R-:W-:Y:S02]  /*1e800*/  HMMA.16816.F32 R4, R36.reuse, R48, R4 ;  /* 0x000000302404723c */ /* 0x040fe40000001804 */
[----:B------:R-:W1:Y:S03]  /*1e810*/  MUFU.EX2 R44, R44 ;  /* 0x0000002c002c7308 */ /* 0x000e660000000800 */
[----:B--2---:R-:W-:Y:S01]  /*1e820*/  F2FP.F16.F32.PACK_AB R133, R62, R61 ;  /* 0x0000003d3e85723e */ /* 0x004fe200000000ff */
[C---:B------:R-:W-:Y:S06]  /*1e830*/  HMMA.16816.F32 R8, R36.reuse, R50, R8 ;  /* 0x000000322408723c */ /* 0x040fec0000001808 */
[----:B------:R-:W-:Y:S01]  /*1e840*/  MUFU.EX2 R45, R45 ;  /* 0x0000002d002d7308 */ /* 0x000fe20000000800 */
[----:B------:R-:W-:Y:S01]  /*1e850*/  FADD.FTZ R86, R85, R86 ;  /* 0x0000005655567221 */ /* 0x000fe20000010000 */
[C---:B------:R-:W-:Y:S08]  /*1e860*/  HMMA.16816.F32 R12, R36.reuse, R52, R12 ;  /* 0x00000034240c723c */ /* 0x040ff0000000180c */
[----:B------:R-:W2:Y:S01]  /*1e870*/  MUFU.EX2 R68, R68 ;  /* 0x0000004400447308 */ /* 0x000ea20000000800 */
[C---:B------:R-:W-:Y:S03]  /*1e880*/  HMMA.16816.F32 R16, R36.reuse, R54, R16 ;  /* 0x000000362410723c */ /* 0x040fe60000001810 */
[----:B-1----:R-:W-:Y:S03]  /*1e890*/  F2FP.F16.F32.PACK_AB R132, R44, R3 ;  /* 0x000000032c84723e */ /* 0x002fe600000000ff */
[C---:B---3--:R-:W-:Y:S05]  /*1e8a0*/  HMMA.16816.F32 R20, R36.reuse, R56, R20 ;  /* 0x000000382414723c */ /* 0x048fea0000001814 */
[----:B------:R-:W-:Y:S01]  /*1e8b0*/  FADD.FTZ R80, R80, R86 ;  /* 0x0000005650507221 */ /* 0x000fe20000010000 */
[C---:B------:R-:W-:Y:S05]  /*1e8c0*/  HMMA.16816.F32 R24, R36.reuse, R58, R24 ;  /* 0x0000003a2418723c */ /* 0x040fea0000001818 */
[----:B--2---:R-:W-:Y:S01]  /*1e8d0*/  F2FP.F16.F32.PACK_AB R134, R68, R45 ;  /* 0x0000002d4486723e */ /* 0x004fe200000000ff */
[C---:B----4-:R-:W-:Y:S05]  /*1e8e0*/  HMMA.16816.F32 R28, R36.reuse, R40, R28 ;  /* 0x00000028241c723c */ /* 0x050fea000000181c */
[----:B------:R-:W-:Y:S01]  /*1e8f0*/  FADD.FTZ R80, R79, R80 ;  /* 0x000000504f507221 */ /* 0x000fe20000010000 */
[----:B------:R-:W-:Y:S01]  /*1e900*/  HMMA.16816.F32 R32, R36, R42, R32 ;  /* 0x0000002a2420723c */ /* 0x000fe20000001820 */
[----:B------:R-:W1:Y:S04]  /*1e910*/  LDSM.16.MT88.4 R36, [R230+0x11800] ;  /* 0x01180000e624783b */ /* 0x000e680000004200 */
        /* <DEDUP_REMOVED lines=13> */
[C---:B-1----:R-:W-:Y:S05]  /*1e9f0*/  HMMA.16816.F32 R136, R132.reuse, R36, R28 ;  /* 0x000000248488723c */ /* 0x042fea000000181c */
[----:B------:R-:W-:Y:S01]  /*1ea00*/  FADD.FTZ R3, R45, R3 ;  /* 0x000000032d037221 */ /* 0x000fe20000010000 */
[----:B------:R-:W-:Y:S05]  /*1ea10*/  HMMA.16816.F32 R132, R132, R38, R32 ;  /* 0x000000268484723c */ /* 0x000fea0000001820 */
[----:B------:R-:W-:Y:S01]  /*1ea20*/  FADD.FTZ R251, R251, R77 ;  /* 0x0000004dfbfb7221 */ /* 0x000fe20000010000 */
[----:B------:R-:W-:Y:S01]  /*1ea30*/  FADD.FTZ R252, R68, R3 ;  /* 0x0000000344fc7221 */ /* 0x000fe20000010000 */
[----:B------:R-:W-:Y:S06]  /*1ea40*/  @!UPT UIADD3 URZ, URZ, URZ, URZ ;  /* 0x0000003f3f3ff290 */ /* 0x000fec000fffe03f */
[----:B------:R-:W-:Y:S11]  /*1ea50*/  @P0 BRA `(.L_x_2568) ;  /* 0xffffff7c00a00947 */ /* 0x000ff6000383ffff */
.L_x_2564:
        /* <DEDUP_REMOVED lines=136> */
.L_x_2569:
[----:B------:R-:W-:Y:S01]  /*1f2e0*/  S2UR UR8, SR_CTAID.Z ;  /* 0x00000000000879c3 */ /* 0x000fe20000002700 */
[----:B------:R-:W-:Y:S01]  /*1f2f0*/  ULDC UR4, c[0x0][0x270] ;  /* 0x00009c0000047ab9 */ /* 0x000fe20000000800 */
[----:B------:R-:W-:-:S06]  /*1f300*/  ULDC UR9, c[0x0][0x2c4] ;  /* 0x0000b10000097ab9 */ /* 0x000fcc0000000800 */
[----:B------:R-:W1:Y:S02]  /*1f310*/  S2UR UR11, SR_CTAID.Y ;  /* 0x00000000000b79c3 */ /* 0x000e640000002600 */
[----:B-1----:R-:W-:-:S04]  /*1f320*/  UIMAD UR4, UR11, UR4, UR8 ;  /* 0x000000040b0472a4 */ /* 0x002fc8000f8e0208 */
[----:B------:R-:W-:-:S12]  /*1f330*/  UIMAD UR9, UR4, UR9, URZ ;  /* 0x00000009040972a4 */ /* 0x000fd8000f8e023f */
.L_x_2570:
        /* <DEDUP_REMOVED lines=38> */
.L_x_2572:
[----:B------:R-:W-:Y:S05]  /*1f5a0*/  BSYNC B0 ;  /* 0x0000000000007941 */ /* 0x000fea0003800000 */
.L_x_2571:
        /* <DEDUP_REMOVED lines=47> */
.L_x_2574:
[----:B------:R-:W-:Y:S05]  /*1f8a0*/  BSYNC B0 ;  /* 0x0000000000007941 */ /* 0x000fea0003800000 */
.L_x_2573:
        /* <DEDUP_REMOVED lines=15> */
.L_x_2576:
[----:B------:R-:W-:Y:S05]  /*1f9a0*/  BSYNC B0 ;  /* 0x0000000000007941 */ /* 0x000fea0003800000 */
.L_x_2575:
        /* <DEDUP_REMOVED lines=15> */
.L_x_2578:
[----:B------:R-:W-:Y:S05]  /*1faa0*/  BSYNC B0 ;  /* 0x0000000000007941 */ /* 0x000fea0003800000 */
.L_x_2577:
        /* <DEDUP_REMOVED lines=14> */
.L_x_2579:
        /* <DEDUP_REMOVED lines=15> */
.L_x_7897:


//--------------------- .text._ZN5flash24flash_fwd_splitkv_kernelI23Flash_fwd_kernel_traitsILi64ELi64ELi256ELi4ELb0ELb0EN7cutlass6half_tE19Flash_kernel_traitsILi64ELi64ELi256ELi4ES3_EELb1ELb0ELb0ELb0ELb1ELb0ELb0ELb1EEEvNS_16Flash_fwd_paramsE --------------------------
	.section	.text._ZN5flash24flash_fwd_splitkv_kernelI23Flash_fwd_kernel_traitsILi64ELi64ELi256ELi4ELb0ELb0EN7cutlass6half_tE19Flash_kernel_traitsILi64ELi64ELi256ELi4ES3_EELb1ELb0ELb0ELb0ELb1ELb0ELb0ELb1EEEvNS_16Flash_fwd_paramsE,"ax",@progbits
	.align	128
        .global         _ZN5flash24flash_fwd_splitkv_kernelI23Flash_fwd_kernel_traitsILi64ELi64ELi256ELi4ELb0ELb0EN7cutlass6half_tE19Flash_kernel_traitsILi64ELi64ELi256ELi4ES3_EELb1ELb0ELb0ELb0ELb1ELb0ELb0ELb1EEEvNS_16Flash_fwd_paramsE
        .type           _ZN5flash24flash_fwd_splitkv_kernelI23Flash_fwd_kernel_traitsILi64ELi64ELi256ELi4ELb0ELb0EN7cutlass6half_tE19Flash_kernel_traitsILi64ELi64ELi256ELi4ES3_EELb1ELb0ELb0ELb0ELb1ELb0ELb0ELb1EEEvNS_16Flash_fwd_paramsE,@function
        .size           _ZN5flash24flash_fwd_splitkv_kernelI23Flash_fwd_kernel_traitsILi64ELi64ELi256ELi4ELb0ELb0EN7cutlass6half_tE19Flash_kernel_traitsILi64ELi64ELi256ELi4ES3_EELb1ELb0ELb0ELb0ELb1ELb0ELb0ELb1EEEvNS_16Flash_fwd_paramsE,(.L_x_7898 - _ZN5flash24flash_fwd_splitkv_kernelI23Flash_fwd_kernel_traitsILi64ELi64ELi256ELi4ELb0ELb0EN7cutlass6half_tE19Flash_kernel_traitsILi64ELi64ELi256ELi4ES3_EELb1ELb0ELb0ELb0ELb1ELb0ELb0ELb1EEEvNS_16Flash_fwd_paramsE)
        .other          _ZN5flash24flash_fwd_splitkv_kernelI23Flash_fwd_kernel_traitsILi64ELi64ELi256ELi4ELb0ELb0EN7cutlass6half_tE19Flash_kernel_traitsILi64ELi64ELi256ELi4ES3_EELb1ELb0ELb0ELb0ELb1ELb0ELb0ELb1EEEvNS_16Flash_fwd_paramsE,@"STO_CUDA_ENTRY STV_DEFAULT"
_ZN5flash24flash_fwd_splitkv_kernelI23Flash_fwd_kernel_traitsILi64ELi64ELi256ELi4ELb0ELb0EN7cutlass6half_tE19Flash_kernel_traitsILi64ELi64ELi256ELi4ES3_EELb1ELb0ELb0ELb0ELb1ELb0ELb0ELb1EEEvNS_16Flash_fwd_paramsE:
.text._ZN5flash24flash_fwd_splitkv_kernelI23Flash_fwd_kernel_traitsILi64ELi64ELi256ELi4ELb0ELb0EN7cutlass6half_tE19Flash_kernel_traitsILi64ELi64ELi256ELi4ES3_EELb1ELb0ELb0ELb0ELb1ELb0ELb0ELb1EEEvNS_16Flash_fwd_paramsE:
[----:B------:R-:W1:Y:S08]  /*0000*/  LDC R1, c[0x0][0x28] ;  /* 0x00000a00ff017b82 */ /* 0x000e700000000800 */
[----:B------:R-:W2:Y:S01]  /*0010*/  LDC.64 R2, c[0x0][0x2f0] ;  /* 0x0000bc00ff027b82 */ /* 0x000ea20000000a00 */
[----:B------:R-:W3:Y:S01]  /*0020*/  S2R R4, SR_CTAID.Y ;  /* 0x0000000000047919 */ /* 0x000ee20000002600 */
[----:B------:R-:W-:Y:S01]  /*0030*/  IMAD.MOV.U32 R243, RZ, RZ, -0x1 ;  /* 0xfffffffffff37424 */ /* 0x000fe200078e00ff */
[----:B------:R-:W-:Y:S01]  /*0040*/  ULDC.64 UR6, c[0x0][0x208] ;  /* 0x0000820000067ab9 */ /* 0x000fe20000000a00 */
[----:B------:R-:W-:Y:S01]  /*0050*/  ULDC.64 UR8, c[0x0][0x300] ;  /* 0x0000c00000087ab9 */ /* 0x000fe20000000a00 */
[----:B-1----:R-:W-:-:S03]  /*0060*/  VIADD R1, R1, 0xfffffff8 ;  /* 0xfffffff801017836 */ /* 0x002fc60000000000 */
[----:B------:R-:W3:Y:S08]  /*0070*/  LDC.64 R6, c[0x0][0x2f0] ;  /* 0x0000bc00ff067b82 */ /* 0x000ef00000000a00 */
[----:B------:R-:W1:Y:S01]  /*0080*/  LDC.U8 R0, c[0x0][0x3c2] ;  /* 0x0000f080ff007b82 */ /* 0x000e620000000000 */
[----:B--2---:R-:W-:-:S07]  /*0090*/  ISETP.NE.U32.AND P0, PT, R2, RZ, PT ;  /* 0x000000ff0200720c */ /* 0x004fce0003f05070 */
[----:B------:R-:W2:Y:S01]  /*00a0*/  LDC.64 R150, c[0x0][0x300] ;  /* 0x0000c000ff967b82 */ /* 0x000ea20000000a00 */
[----:B------:R-:W-:-:S07]  /*00b0*/  ISETP.NE.AND.EX P0, PT, R3, RZ, PT, P0 ;  /* 0x000000ff0300720c */ /* 0x000fce0003f05300 */
[----:B------:R-:W4:Y:S01]  /*00c0*/  LDC.64 R2, c[0x0][0x2f8] ;  /* 0x0000be00ff027b82 */ /* 0x000f220000000a00 */
[----:B---3--:R-:W-:-:S05]  /*00d0*/  IMAD.WIDE R8, R4, 0x4, R6 ;  /* 0x0000000404087825 */ /* 0x008fca00078e0206 */
[----:B------:R-:W3:Y:S02]  /*00e0*/  @P0 LDG.E R243, desc[UR6][R8.64] ;  /* 0x0000000608f30981 */ /* 0x000ee4000c1e1900 */
[----:B------:R-:W2:Y:S02]  /*00f0*/  LDC.64 R6, c[0x0][0x2f8] ;  /* 0x0000be00ff067b82 */ /* 0x000ea40000000a00 */
[----:B------:R2:W3:Y:S01]  /*0100*/  @P0 LDG.E R242, desc[UR6][R8.64+0x4] ;  /* 0x0000040608f20981 */ /* 0x0004e2000c1e1900 */
[----:B------:R-:W-:Y:S01]  /*0110*/  UMOV UR5, UR8 ;  /* 0x0000000800057c82 */ /* 0x000fe20008000000 */
[----:B-1----:R-:W-:Y:S02]  /*0120*/  ISETP.NE.AND P1, PT, R0, RZ, PT ;  /* 0x000000ff0000720c */ /* 0x002fe40003f25270 */
[----:B------:R-:W-:Y:S01]  /*0130*/  ISETP.NE.U32.AND P4, PT, RZ, UR5, PT ;  /* 0x00000005ff007c0c */ /* 0x000fe2000bf85070 */
[----:B------:R-:W-:-:S03]  /*0140*/  UMOV UR4, UR9 ;  /* 0x0000000900047c82 */ /* 0x000fc60008000000 */
[----:B------:R-:W-:Y:S02]  /*0150*/  ISETP.NE.AND.EX P4, PT, RZ, UR4, PT, P4 ;  /* 0x00000004ff007c0c */ /* 0x000fe4000bf85340 */
[----:B----4-:R-:W-:-:S04]  /*0160*/  ISETP.EQ.U32.AND P2, PT, R2, RZ, PT ;  /* 0x000000ff0200720c */ /* 0x010fc80003f42070 */
[----:B------:R-:W-:Y:S01]  /*0170*/  ISETP.EQ.OR.EX P2, PT, R3, RZ, !P1, P2 ;  /* 0x000000ff0300720c */ /* 0x000fe20004f42720 */
[----:B------:R-:W-:Y:S01]  /*0180*/  IMAD.MOV.U32 R14, RZ, RZ, RZ ;  /* 0x000000ffff0e7224 */ /* 0x000fe200078e00ff */
[----:B------:R-:W-:Y:S01]  /*0190*/  MOV R12, 0xffffffff ;  /* 0xffffffff000c7802 */ /* 0x000fe20000000f00 */
[----:B--2---:R-:W-:-:S04]  /*01a0*/  IMAD.WIDE R150, R4, 0x4, R150 ;  /* 0x0000000404967825 */ /* 0x004fc800078e0296 */
[----:B------:R-:W-:Y:S01]  /*01b0*/  IMAD.WIDE R6, R4, 0x4, R6 ;  /* 0x0000000404067825 */ /* 0x000fe200078e0206 */
[----:B------:R1:W5:Y:S05]  /*01c0*/  @P4 LDG.E R14, desc[UR6][R150.64] ;  /* 0x00000006960e4981 */ /* 0x00036a000c1e1900 */
[----:B------:R1:W5:Y:S01]  /*01d0*/  @!P2 LDG.E R12, desc[UR6][R6.64] ;  /* 0x00000006060ca981 */ /* 0x000362000c1e1900 */
[----:B------:R-:W2:Y:S01]  /*01e0*/  S2R R0, SR_CTAID.X ;  /* 0x0000000000007919 */ /* 0x000ea20000002500 */
[----:B------:R-:W4:Y:S01]  /*01f0*/  S2R R146, SR_CTAID.Z ;  /* 0x0000000000927919 */ /* 0x000f220000002700 */
[----:B------:R-:W-:Y:S01]  /*0200*/  MOV R16, R4 ;  /* 0x0000000400107202 */ /* 0x000fe20000000f00 */
[----:B------:R-:W-:-:S02]  /*0210*/  IMAD.U32 R59, RZ, RZ, UR8 ;  /* 0x00000008ff3b7e24 */ /* 0x000fc4000f8e00ff */
[----:B------:R-:W-:Y:S01]  /*0220*/  IMAD.U32 R58, RZ, RZ, UR9 ;  /* 0x00000009ff3a7e24 */ /* 0x000fe2000f8e00ff */
[--C-:B------:R-:W-:Y:S01]  /*0230*/  SHF.R.S32.HI R9, RZ, 0x1f, R16.reuse ;  /* 0x0000001fff097819 */ /* 0x100fe20000011410 */
[----:B------:R-:W-:Y:S02]  /*0240*/  IMAD.MOV.U32 R10, RZ, RZ, R16 ;  /* 0x000000ffff0a7224 */ /* 0x000fe400078e0010 */
[----:B---3--:R-:W-:-:S06]  /*0250*/  @P0 IMAD.IADD R242, R242, 0x1, -R243 ;  /* 0x00000001f2f20824 */ /* 0x008fcc00078e0af3 */
[----:B------:R-:W3:Y:S01]  /*0260*/  @!P0 LDC R242, c[0x0][0x2c4] ;  /* 0x0000b100fff28b82 */ /* 0x000ee20000000800 */
[----:B------:R-:W-:-:S04]  /*0270*/  ISETP.NE.U32.AND P0, PT, R2, RZ, PT ;  /* 0x000000ff0200720c */ /* 0x000fc80003f05070 */
[----:B------:R-:W-:-:S13]  /*0280*/  ISETP.NE.AND.EX P0, PT, R3, RZ, PT, P0 ;  /* 0x000000ff0300720c */ /* 0x000fda0003f05300 */
[----:B-12-4-:R-:W-:Y:S05]  /*0290*/  @!P0 BRA `(.L_x_2580) ;  /* 0x0000000000108947 */ /* 0x016fea0003800000 */
[----:B------:R-:W2:Y:S02]  /*02a0*/  @P1 LDG.E R44, desc[UR6][R6.64+0x4] ;  /* 0x00000406062c1981 */ /* 0x000ea4000c1e1900 */
[----:B--2--5:R-:W-:-:S06]  /*02b0*/  @P1 IADD3 R44, R44, -R12, RZ ;  /* 0x8000000c2c2c1210 */ /* 0x024fcc0007ffe0ff */
[----:B------:R2:W5:Y:S01]  /*02c0*/  @!P1 LDG.E R44, desc[UR6][R6.64] ;  /* 0x00000006062c9981 */ /* 0x000562000c1e1900 */
[----:B------:R-:W-:Y:S05]  /*02d0*/  BRA `(.L_x_2581) ;  /* 0x0000000000047947 */ /* 0x000fea0003800000 */
.L_x_2580:
[----:B------:R-:W1:Y:S02]  /*02e0*/  LDC R44, c[0x0][0x2c8] ;  /* 0x0000b200ff2c7b82 */ /* 0x000e640000000800 */
.L_x_2581:
[----:B------:R-:W4:Y:S02]  /*02f0*/  LDC.64 R2, c[0x0][0x308] ;  /* 0x0000c200ff027b82 */ /* 0x000f240000000a00 */
[----:B----4-:R-:W-:-:S04]  /*0300*/  ISETP.NE.U32.AND P1, PT, R2, RZ, PT ;  /* 0x000000ff0200720c */ /* 0x010fc80003f25070 */
[----:B------:R-:W-:-:S13]  /*0310*/  ISETP.NE.AND.EX P1, PT, R3, RZ, PT, P1 ;  /* 0x000000ff0300720c */ /* 0x000fda0003f25310 */
[----:B------:R-:W4:Y:S01]  /*0320*/  @P1 LDC.64 R2, c[0x0][0x308] ;  /* 0x0000c200ff021b82 */ /* 0x000f220000000a00 */
[----:B------:R-:W-:-:S07]  /*0330*/  IMAD.SHL.U32 R39, R0, 0x40, RZ ;  /* 0x0000004000277824 */ /* 0x000fce00078e00ff */
[----:B--2---:R-:W2:Y:S01]  /*0340*/  @!P1 LDC R6, c[0x0][0x2cc] ;  /* 0x0000b300ff069b82 */ /* 0x004ea20000000800 */
[----:B---3--:R-:W-:Y:S01]  /*0350*/  ISETP.GT.AND P0, PT, R242, R39, PT ;  /* 0x00000027f200720c */ /* 0x008fe20003f04270 */
[----:B----4-:R-:W-:-:S05]  /*0360*/  @P1 IMAD.WIDE R2, R4, 0x4, R2 ;  /* 0x0000000404021825 */ /* 0x010fca00078e0202 */
[----:B------:R3:W5:Y:S01]  /*0370*/  @P1 LDG.E R40, desc[UR6][R2.64] ;  /* 0x0000000602281981 */ /* 0x000762000c1e1900 */
[----:B------:R-:W4:Y:S06]  /*0380*/  @!P1 LDC.64 R2, c[0x0][0x318] ;  /* 0x0000c600ff029b82 */ /* 0x000f2c0000000a00 */
[----:B--23--:R-:W-:Y:S05]  /*0390*/  @!P0 EXIT ;  /* 0x000000000000894d */ /* 0x00cfea0003800000 */
[----:B------:R-:W2:Y:S01]  /*03a0*/  LDC R5, c[0x0][0x398] ;  /* 0x0000e600ff057b82 */ /* 0x000ea20000000800 */
[----:B----4-:R-:W-:Y:S01]  /*03b0*/  @!P1 ISETP.NE.U32.AND P0, PT, R2, RZ, PT ;  /* 0x000000ff0200920c */ /* 0x010fe20003f05070 */
[--C-:B-1---5:R-:W-:Y:S01]  /*03c0*/  IMAD.IADD R44, R44, 0x1, -R14.reuse ;  /* 0x000000012c2c7824 */ /* 0x122fe200078e0a0e */
[----:B------:R-:W-:Y:S01]  /*03d0*/  ULDC UR5, c[0x0][0x2c8] ;  /* 0x0000b20000057ab9 */ /* 0x000fe20000000800 */
[----:B------:R-:W-:Y:S01]  /*03e0*/  @P1 IMAD.IADD R40, R40, 0x1, -R14 ;  /* 0x0000000128281824 */ /* 0x000fe200078e0a0e */
[----:B------:R-:W-:Y:S01]  /*03f0*/  @!P1 ISETP.NE.AND.EX P0, PT, R3, RZ, PT, P0 ;  /* 0x000000ff0300920c */ /* 0x000fe20003f05300 */
[----:B------:R-:W-:Y:S01]  /*0400*/  UIADD3 UR5, UR5, 0xff, URZ ;  /* 0x000000ff05057890 */ /* 0x000fe2000fffe03f */
[----:B------:R-:W-:Y:S01]  /*0410*/  IADD3 R3, -R242, 0x13f, R39 ;  /* 0x0000013ff2037810 */ /* 0x000fe20007ffe127 */
[----:B------:R-:W1:Y:S01]  /*0420*/  S2R R36, SR_TID.X ;  /* 0x0000000000247919 */ /* 0x000e620000002100 */
[----:B------:R-:W-:Y:S01]  /*0430*/  @!P1 SEL R6, R6, RZ, P0 ;  /* 0x000000ff06069207 */ /* 0x000fe20000000000 */
[----:B------:R-:W-:-:S04]  /*0440*/  USHF.R.S32.HI UR4, URZ, 0x1f, UR5 ;  /* 0x0000001f3f047899 */ /* 0x000fc80008011405 */
[----:B------:R-:W-:Y:S01]  /*0450*/  @!P1 IMAD.IADD R40, R44, 0x1, R6 ;  /* 0x000000012c289824 */ /* 0x000fe200078e0206 */
[----:B------:R-:W-:-:S03]  /*0460*/  ULEA.HI UR4, UR4, UR5, URZ, 0x8 ;  /* 0x0000000504047291 */ /* 0x000fc6000f8f403f */
[----:B------:R-:W-:Y:S01]  /*0470*/  VIADD R2, R40, 0xff ;  /* 0x000000ff28027836 */ /* 0x000fe20000000000 */
[----:B------:R-:W-:-:S04]  /*0480*/  USHF.R.S32.HI UR4, URZ, 0x8, UR4 ;  /* 0x000000083f047899 */ /* 0x000fc80008011404 */
[----:B------:R-:W-:Y:S02]  /*0490*/  SHF.R.S32.HI R6, RZ, 0x1f, R2 ;  /* 0x0000001fff067819 */ /* 0x000fe40000011402 */
[----:B--2---:R-:W-:Y:S02]  /*04a0*/  IADD3 R5, R3, R5, R40 ;  /* 0x0000000503057210 */ /* 0x004fe40007ffe028 */
[----:B------:R-:W-:Y:S02]  /*04b0*/  LEA.HI R6, R6, R2, RZ, 0x8 ;  /* 0x0000000206067211 */ /* 0x000fe400078f40ff */
[----:B------:R-:W-:-:S04]  /*04c0*/  SHF.R.S32.HI R3, RZ, 0x1f, R5 ;  /* 0x0000001fff037819 */ /* 0x000fc80000011405 */
[----:B------:R-:W-:Y:S02]  /*04d0*/  LEA.HI R2, R3, R5, RZ, 0x8 ;  /* 0x0000000503027211 */ /* 0x000fe400078f40ff */
[----:B------:R-:W-:Y:S02]  /*04e0*/  SHF.R.S32.HI R3, RZ, 0x8, R6 ;  /* 0x00000008ff037819 */ /* 0x000fe40000011406 */
[----:B------:R-:W-:-:S04]  /*04f0*/  SHF.R.S32.HI R2, RZ, 0x8, R2 ;  /* 0x00000008ff027819 */ /* 0x000fc80000011402 */
[----:B------:R-:W-:-:S04]  /*0500*/  VIMNMX3 R2, R3, UR4, R2, PT ;  /* 0x0000000403027c0f */ /* 0x000fc8000b800102 */
[----:B------:R-:W-:-:S13]  /*0510*/  R2UR UR58, R2 ;  /* 0x00000000023a72ca */ /* 0x000fda00000e0000 */
[----:B------:R-:W-:-:S13]  /*0520*/  ISETP.LT.AND P0, PT, RZ, UR58, PT ;  /* 0x0000003aff007c0c */ /* 0x000fda000bf01270 */
[----:B-1----:R-:W-:Y:S05]  /*0530*/  @P0 BRA `(.L_x_2582) ;  /* 0x0000000400d80947 */ /* 0x002fea0003800000 */
[----:B------:R-:W-:Y:S01]  /*0540*/  ISETP.NE.AND P0, PT, R243, -0x1, PT ;  /* 0xfffffffff300780c */ /* 0x000fe20003f05270 */
[----:B------:R-:W1:Y:S01]  /*0550*/  LDC.64 R4, c[0x0][0x298] ;  /* 0x0000a600ff047b82 */ /* 0x000e620000000a00 */
[----:B------:R-:W-:Y:S01]  /*0560*/  SHF.R.S32.HI R6, RZ, 0x1f, R36 ;  /* 0x0000001fff067819 */ /* 0x000fe20000011424 */
[----:B------:R-:W-:Y:S01]  /*0570*/  IMAD.IADD R242, R242, 0x1, -R39 ;  /* 0x00000001f2f27824 */ /* 0x000fe200078e0a27 */
[----:B------:R-:W-:Y:S01]  /*0580*/  ULDC.64 UR4, c[0x0][0x2a0] ;  /* 0x0000a80000047ab9 */ /* 0x000fe20000000a00 */
[----:B------:R-:W-:Y:S01]  /*0590*/  ULDC UR8, c[0x0][0x270] ;  /* 0x00009c0000087ab9 */ /* 0x000fe20000000800 */
[----:B------:R-:W-:Y:S01]  /*05a0*/  LEA.HI R6, R6, R36, RZ, 0x3 ;  /* 0x0000002406067211 */ /* 0x000fe200078f18ff */
[----:B------:R-:W-:Y:S01]  /*05b0*/  BSSY B0, `(.L_x_2583) ;  /* 0x0000030000007945 */ /* 0x000fe20003800000 */
[----:B------:R-:W-:Y:S02]  /*05c0*/  LOP3.LUT P6, RZ, R36, 0x7, RZ, 0xc0, !PT ;  /* 0x0000000724ff7812 */ /* 0x000fe400078cc0ff */
[----:B------:R-:W-:-:S02]  /*05d0*/  LOP3.LUT R0, R6, 0x1ffffff8, RZ, 0xc0, !PT ;  /* 0x1ffffff806007812 */ /* 0x000fc400078ec0ff */
[----:B------:R-:W-:Y:S01]  /*05e0*/  SHF.R.S32.HI R6, RZ, 0x3, R6 ;  /* 0x00000003ff067819 */ /* 0x000fe20000011406 */
[----:B------:R-:W2:Y:S02]  /*05f0*/  @!P0 LDC.64 R2, c[0x0][0x290] ;  /* 0x0000a400ff028b82 */ /* 0x000ea40000000a00 */
[----:B------:R-:W-:Y:S01]  /*0600*/  IMAD.IADD R0, R36, 0x1, -R0 ;  /* 0x0000000124007824 */ /* 0x000fe200078e0a00 */
[C---:B------:R-:W-:Y:S02]  /*0610*/  IADD3 R7, R6.reuse, 0x10, RZ ;  /* 0x0000001006077810 */ /* 0x040fe40007ffe0ff */
[-C--:B------:R-:W-:Y:S01]  /*0620*/  ISETP.GE.OR P5, PT, R6, R242.reuse, P6 ;  /* 0x000000f20600720c */ /* 0x080fe200037a6670 */
[----:B------:R-:W-:Y:S01]  /*0630*/  IMAD.SHL.U32 R12, R0, 0x8, RZ ;  /* 0x00000008000c7824 */ /* 0x000fe200078e00ff */
[----:B------:R-:W-:Y:S02]  /*0640*/  SHF.R.S32.HI R0, RZ, 0x1f, R39 ;  /* 0x0000001fff007819 */ /* 0x000fe40000011427 */
[----:B------:R-:W-:-:S02]  /*0650*/  ISETP.GE.AND P2, PT, R7, R242, PT ;  /* 0x000000f20700720c */ /* 0x000fc40003f46270 */
[----:B------:R-:W-:Y:S01]  /*0660*/  SHF.R.S32.HI R13, RZ, 0x1f, R12 ;  /* 0x0000001fff0d7819 */ /* 0x000fe2000001140c */
[----:B-1----:R-:W-:Y:S01]  /*0670*/  @P0 IMAD.WIDE.U32 R10, R243, R4, RZ ;  /* 0x00000004f30a0225 */ /* 0x002fe200078e00ff */
[----:B------:R-:W-:Y:S02]  /*0680*/  ISETP.GE.OR P4, PT, R7, R242, P6 ;  /* 0x000000f20700720c */ /* 0x000fe40003786670 */
[----:B------:R-:W-:Y:S01]  /*0690*/  SHF.R.S32.HI R7, RZ, 0x1f, R6 ;  /* 0x0000001fff077819 */ /* 0x000fe20000011406 */
[-C--:B------:R-:W-:Y:S02]  /*06a0*/  IMAD R0, R0, R4.reuse, RZ ;  /* 0x0000000400007224 */ /* 0x080fe400078e02ff */
[----:B------:R-:W-:-:S04]  /*06b0*/  IMAD.WIDE.U32 R12, R39, R4, R12 ;  /* 0x00000004270c7225 */ /* 0x000fc800078e000c */
[-C--:B------:R-:W-:Y:S02]  /*06c0*/  @P0 IMAD R243, R243, R5.reuse, R11 ;  /* 0x00000005f3f30224 */ /* 0x080fe400078e020b */
[-C--:B--2---:R-:W-:Y:S02]  /*06d0*/  @!P0 IMAD R9, R9, R2.reuse, RZ ;  /* 0x0000000209098224 */ /* 0x084fe400078e02ff */
[----:B------:R-:W-:Y:S02]  /*06e0*/  IMAD R0, R39, R5, R0 ;  /* 0x0000000527007224 */ /* 0x000fe400078e0200 */
[C---:B------:R-:W-:Y:S02]  /*06f0*/  @!P0 IMAD R3, R16.reuse, R3, R9 ;  /* 0x0000000310038224 */ /* 0x040fe400078e0209 */
[----:B------:R-:W-:-:S04]  /*0700*/  @!P0 IMAD.WIDE.U32 R8, R16, R2, RZ ;  /* 0x0000000210088225 */ /* 0x000fc800078e00ff */
[----:B------:R-:W-:Y:S01]  /*0710*/  @!P0 IMAD.MOV.U32 R10, RZ, RZ, R8 ;  /* 0x000000ffff0a8224 */ /* 0x000fe200078e0008 */
[----:B------:R-:W-:Y:S01]  /*0720*/  @!P0 IADD3 R243, R9, R3, RZ ;  /* 0x0000000309f38210 */ /* 0x000fe20007ffe0ff */
[--C-:B------:R-:W-:Y:S01]  /*0730*/  IMAD R16, R16, UR8, R146.reuse ;  /* 0x0000000810107c24 */ /* 0x100fe2000f8e0292 */
[----:B------:R-:W-:Y:S01]  /*0740*/  SHF.R.S32.HI R3, RZ, 0x1f, R146 ;  /* 0x0000001fff037819 */ /* 0x000fe20000011492 */
[----:B------:R-:W-:Y:S01]  /*0750*/  VIADD R2, R6, 0x20 ;  /* 0x0000002006027836 */ /* 0x000fe20000000000 */
[----:B------:R-:W-:-:S03]  /*0760*/  IADD3 R10, P0, R10, R12, RZ ;  /* 0x0000000c0a0a7210 */ /* 0x000fc60007f1e0ff */
[----:B------:R-:W-:Y:S01]  /*0770*/  IMAD R3, R3, UR4, RZ ;  /* 0x0000000403037c24 */ /* 0x000fe2000f8e02ff */
[----:B------:R-:W-:Y:S02]  /*0780*/  IADD3.X R11, R243, R13, R0, P0, !PT ;  /* 0x0000000df30b7210 */ /* 0x000fe400007fe400 */
[-C--:B------:R-:W-:Y:S01]  /*0790*/  ISETP.GE.AND P0, PT, R6, R242.reuse, PT ;  /* 0x000000f20600720c */ /* 0x080fe20003f06270 */
[----:B------:R-:W-:Y:S01]  /*07a0*/  IMAD R3, R146, UR5, R3 ;  /* 0x0000000592037c24 */ /* 0x000fe2000f8e0203 */
[-C--:B------:R-:W-:Y:S01]  /*07b0*/  ISETP.GE.AND P1, PT, R2, R242.reuse, PT ;  /* 0x000000f20200720c */ /* 0x080fe20003f26270 */
[----:B------:R-:W-:Y:S01]  /*07c0*/  IMAD.WIDE.U32 R146, R146, UR4, R10 ;  /* 0x0000000492927c25 */ /* 0x000fe2000f8e000a */
[----:B------:R-:W-:Y:S01]  /*07d0*/  ULDC UR4, c[0x0][0x2c4] ;  /* 0x0000b10000047ab9 */ /* 0x000fe20000000800 */
[----:B------:R-:W-:Y:S02]  /*07e0*/  ISETP.GE.OR P3, PT, R2, R242, P6 ;  /* 0x000000f20200720c */ /* 0x000fe40003766670 */
[----:B------:R-:W-:Y:S01]  /*07f0*/  IMAD R39, R16, UR4, R39 ;  /* 0x0000000410277c24 */ /* 0x000fe2000f8e0227 */
[----:B------:R-:W-:-:S05]  /*0800*/  IADD3 R13, R147, R3, RZ ;  /* 0x00000003930d7210 */ /* 0x000fca0007ffe0ff */
[----:B------:R-:W-:Y:S05]  /*0810*/  @P0 BRA `(.L_x_2584) ;  /* 0x0000000000240947 */ /* 0x000fea0003800000 */
        /* <DEDUP_REMOVED lines=8> */
[----:B------:R1:W-:Y:S02]  /*08a0*/  STG.E.128 desc[UR6][R8.64], RZ ;  /* 0x000000ff08007986 */ /* 0x0003e4000c101d06 */
.L_x_2584:
[----:B------:R-:W-:Y:S05]  /*08b0*/  BSYNC B0 ;  /* 0x0000000000007941 */ /* 0x000fea0003800000 */
.L_x_2583:
[----:B------:R-:W-:Y:S01]  /*08c0*/  BSSY B0, `(.L_x_2585) ;  /* 0x0000010000007945 */ /* 0x000fe20003800000 */
[----:B------:R-:W-:Y:S02]  /*08d0*/  IADD3 R3, P0, R39, R6, RZ ;  /* 0x0000000627037210 */ /* 0x000fe40007f1e0ff */
[----:B-1----:R-:W-:Y:S01]  /*08e0*/  IADD3 R8, R6, 0x30, RZ ;  /* 0x0000003006087810 */ /* 0x002fe20007ffe0ff */
[----:B------:R-:W-:Y:S05]  /*08f0*/  @P2 BRA `(.L_x_2586) ;  /* 0x0000000000302947 */ /* 0x000fea0003800000 */
        /* <DEDUP_REMOVED lines=11> */
[----:B------:R1:W-:Y:S02]  /*09b0*/  STG.E.128 desc[UR6][R14.64], RZ ;  /* 0x000000ff0e007986 */ /* 0x0003e4000c101d06 */
.L_x_2586:
[----:B------:R-:W-:Y:S05]  /*09c0*/  BSYNC B0 ;  /* 0x0000000000007941 */ /* 0x000fea0003800000 */
.L_x_2585:
[----:B------:R-:W-:Y:S01]  /*09d0*/  BSSY B0, `(.L_x_2587) ;  /* 0x000000f000007945 */ /* 0x000fe20003800000 */
[----:B------:R-:W-:-:S03]  /*09e0*/  ISETP.GE.AND P2, PT, R8, R242, PT ;  /* 0x000000f20800720c */ /* 0x000fc60003f46270 */
[----:B------:R-:W-:Y:S10]  /*09f0*/  @P1 BRA `(.L_x_2588) ;  /* 0x0000000000301947 */ /* 0x000ff40003800000 */
[----:B------:R-:W-:Y:S01]  /*0a00*/  IADD3 R2, P1, R6, 0x20, RZ ;  /* 0x0000002006027810 */ /* 0x000fe20007f3e0ff */
[----:B------:R-:W-:Y:S01]  /*0a10*/  IMAD.MOV.U32 R10, RZ, RZ, R146 ;  /* 0x000000ffff0a7224 */ /* 0x000fe200078e0092 */
[----:B------:R-:W-:Y:S01]  /*0a20*/  MOV R11, R13 ;  /* 0x0000000d000b7202 */ /* 0x000fe20000000f00 */
[----:B------:R-:W-:Y:S02]  /*0a30*/  ULDC.64 UR4, c[0x0][0x280] ;  /* 0x0000a00000047ab9 */ /* 0x000fe40000000a00 */
[----:B------:R-:W-:Y:S02]  /*0a40*/  IMAD.X R0, RZ, RZ, R7, P1 ;  /* 0x000000ffff007224 */ /* 0x000fe400008e0607 */
[----:B------:R-:W-:-:S04]  /*0a50*/  IMAD.WIDE.U32 R10, R2, R4, R10 ;  /* 0x00000004020a7225 */ /* 0x000fc800078e000a */
[----:B------:R-:W-:Y:S01]  /*0a60*/  IMAD R0, R0, R4, RZ ;  /* 0x0000000400007224 */ /* 0x000fe200078e02ff */
[----:B-1----:R-:W-:-:S03]  /*0a70*/  LEA R14, P1, R10, UR4, 0x1 ;  /* 0x000000040a0e7c11 */ /* 0x002fc6000f8208ff */
[----:B------:R-:W-:-:S05]  /*0a80*/  IMAD R0, R2, R5, R0 ;  /* 0x0000000502007224 */ /* 0x000fca00078e0200 */
[----:B------:R-:W-:-:S04]  /*0a90*/  IADD3 R0, R11, R0, RZ ;  /* 0x000000000b007210 */ /* 0x000fc80007ffe0ff */
[----:B------:R-:W-:-:S05]  /*0aa0*/  LEA.HI.X R15, R10, UR5, R0, 0x1, P1 ;  /* 0x000000050a0f7c11 */ /* 0x000fca00088f0c00 */
[----:B------:R2:W-:Y:S02]  /*0ab0*/  STG.E.128 desc[UR6][R14.64], RZ ;  /* 0x000000ff0e007986 */ /* 0x0005e4000c101d06 */
.L_x_2588:
[----:B------:R-:W-:Y:S05]  /*0ac0*/  BSYNC B0 ;  /* 0x0000000000007941 */ /* 0x000fea0003800000 */
.L_x_2587:
[----:B------:R-:W-:Y:S04]  /*0ad0*/  BSSY B0, `(.L_x_2589) ;  /* 0x000000d000007945 */ /* 0x000fe80003800000 */
[----:B------:R-:W-:Y:S05]  /*0ae0*/  @P2 BRA `(.L_x_2590) ;  /* 0x00000000002c2947 */ /* 0x000fea0003800000 */
[----:B------:R-:W-:Y:S01]  /*0af0*/  IADD3 R6, P1, R6, 0x30, RZ ;  /* 0x0000003006067810 */ /* 0x000fe20007f3e0ff */
[----:B------:R-:W-:Y:S01]  /*0b00*/  ULDC.64 UR4, c[0x0][0x280] ;  /* 0x0000a00000047ab9 */ /* 0x000fe20000000a00 */
[----:B------:R-:W-:Y:S02]  /*0b10*/  MOV R12, R146 ;  /* 0x00000092000c7202 */ /* 0x000fe40000000f00 */
[----:B------:R-:W-:-:S03]  /*0b20*/  IADD3.X R0, RZ, R7, RZ, P1, !PT ;  /* 0x00000007ff007210 */ /* 0x000fc60000ffe4ff */
[----:B------:R-:W-:-:S04]  /*0b30*/  IMAD.WIDE.U32 R12, R6, R4, R12 ;  /* 0x00000004060c7225 */ /* 0x000fc800078e000c */
[----:B------:R-:W-:Y:S01]  /*0b40*/  IMAD R0, R0, R4, RZ ;  /* 0x0000000400007224 */ /* 0x000fe200078e02ff */
[----:B------:R-:W-:-:S03]  /*0b50*/  LEA R4, P1, R12, UR4, 0x1 ;  /* 0x000000040c047c11 */ /* 0x000fc6000f8208ff */
[----:B------:R-:W-:-:S05]  /*0b60*/  IMAD R0, R6, R5, R0 ;  /* 0x0000000506007224 */ /* 0x000fca00078e0200 */
[----:B------:R-:W-:-:S04]  /*0b70*/  IADD3 R0, R13, R0, RZ ;  /* 0x000000000d007210 */ /* 0x000fc80007ffe0ff */
[----:B------:R-:W-:-:S05]  /*0b80*/  LEA.HI.X R5, R12, UR5, R0, 0x1, P1 ;  /* 0x000000050c057c11 */ /* 0x000fca00088f0c00 */
[----:B------:R3:W-:Y:S02]  /*0b90*/  STG.E.128 desc[UR6][R4.64], RZ ;  /* 0x000000ff04007986 */ /* 0x0007e4000c101d06 */
.L_x_2590:
[----:B------:R-:W-:Y:S05]  /*0ba0*/  BSYNC B0 ;  /* 0x0000000000007941 */ /* 0x000fea0003800000 */
.L_x_2589:
[----:B------:R-:W-:Y:S01]  /*0bb0*/  ISETP.GE.OR P6, PT, R8, R242, P6 ;  /* 0x000000f20800720c */ /* 0x000fe200037c6670 */
[----:B------:R-:W-:Y:S01]  /*0bc0*/  ULDC.64 UR4, c[0x0][0x2b0] ;  /* 0x0000ac0000047ab9 */ /* 0x000fe20000000a00 */
[----:B------:R-:W-:Y:S01]  /*0bd0*/  LEA.HI.X.SX32 R7, R39, R7, 0x1, P0 ;  /* 0x0000000727077211 */ /* 0x000fe200000f0eff */
[----:B---3--:R-:W-:Y:S01]  /*0be0*/  @!P5 IMAD.MOV.U32 R5, RZ, RZ, 0x7f800000 ;  /* 0x7f800000ff05d424 */ /* 0x008fe200078e00ff */
[C---:B------:R-:W-:Y:S01]  /*0bf0*/  LEA R2, P0, R3.reuse, UR4, 0x2 ;  /* 0x0000000403027c11 */ /* 0x040fe2000f8010ff */
[----:B------:R-:W-:Y:S02]  /*0c00*/  @!P4 IMAD.MOV.U32 R4, RZ, RZ, 0x7f800000 ;  /* 0x7f800000ff04c424 */ /* 0x000fe400078e00ff */
[----:B------:R-:W-:Y:S01]  /*0c10*/  @!P3 IMAD.MOV.U32 R0, RZ, RZ, 0x7f800000 ;  /* 0x7f800000ff00b424 */ /* 0x000fe200078e00ff */
[----:B------:R-:W-:-:S05]  /*0c20*/  LEA.HI.X R3, R3, UR5, R7, 0x2, P0 ;  /* 0x0000000503037c11 */ /* 0x000fca00080f1407 */
[----:B------:R3:W-:Y:S04]  /*0c30*/  @!P5 STG.E desc[UR6][R2.64], R5 ;  /* 0x000000050200d986 */ /* 0x0007e8000c101906 */
[----:B------:R3:W-:Y:S04]  /*0c40*/  @!P4 STG.E desc[UR6][R2.64+0x40], R4 ;  /* 0x000040040200c986 */ /* 0x0007e8000c101906 */
[----:B------:R3:W-:Y:S01]  /*0c50*/  @!P3 STG.E desc[UR6][R2.64+0x80], R0 ;  /* 0x000080000200b986 */ /* 0x0007e2000c101906 */
[----:B------:R-:W-:Y:S05]  /*0c60*/  @P6 EXIT ;  /* 0x000000000000694d */ /* 0x000fea0003800000 */
[----:B---3--:R-:W-:-:S05]  /*0c70*/  MOV R0, 0x7f800000 ;  /* 0x7f80000000007802 */ /* 0x008fca0000000f00 */
[----:B------:R-:W-:Y:S01]  /*0c80*/  STG.E desc[UR6][R2.64+0xc0], R0 ;  /* 0x0000c00002007986 */ /* 0x000fe2000c101906 */
[----:B------:R-:W-:Y:S05]  /*0c90*/  EXIT ;  /* 0x000000000000794d */ /* 0x000fea0003800000 */
.L_x_2582:
[----:B------:R-:W1:Y:S01]  /*0ca0*/  LDC.64 R2, c[0x0][0x368] ;  /* 0x0000da00ff027b82 */ /* 0x000e620000000a00 */
[----:B------:R-:W-:Y:S01]  /*0cb0*/  ULDC.64 UR10, c[0x0][0x370] ;  /* 0x0000dc00000a7ab9 */ /* 0x000fe20000000a00 */
[----:B-1----:R-:W-:-:S04]  /*0cc0*/  ISETP.NE.U32.AND P0, PT, R2, RZ, PT ;  /* 0x000000ff0200720c */ /* 0x002fc80003f05070 */
[----:B------:R-:W-:-:S13]  /*0cd0*/  ISETP.NE.AND.EX P0, PT, R3, RZ, PT, P0 ;  /* 0x000000ff0300720c */ /* 0x000fda0003f05300 */
[----:B------:R-:W1:Y:S01]  /*0ce0*/  @P0 LDC.64 R2, c[0x0][0x368] ;  /* 0x0000da00ff020b82 */ /* 0x000e620000000a00 */
[----:B------:R-:W-:Y:S01]  /*0cf0*/  UPLOP3.LUT UP1, UPT, UPT, UPT, UPT, 0x40, 0x0 ;  /* 0x000000000000789c */ /* 0x000fe20003f2e870 */
[----:B-1----:R-:W-:-:S05]  /*0d00*/  @P0 IMAD.WIDE R2, R4, 0x4, R2 ;  /* 0x0000000404020825 */ /* 0x002fca00078e0202 */
[----:B------:R1:W5:Y:S01]  /*0d10*/  @P0 LDG.E R16, desc[UR6][R2.64] ;  /* 0x0000000602100981 */ /* 0x000362000c1e1900 */
[----:B------:R-:W-:Y:S02]  /*0d20*/  ISETP.NE.U32.AND P0, PT, RZ, UR10, PT ;  /* 0x0000000aff007c0c */ /* 0x000fe4000bf05070 */
[----:B------:R-:W-:Y:S02]  /*0d30*/  CS2R R248, SRZ ;  /* 0x0000000000f87805 */ /* 0x000fe4000001ff00 */
[----:B------:R-:W-:-:S13]  /*0d40*/  ISETP.NE.AND.EX P0, PT, RZ, UR11, PT, P0 ;  /* 0x0000000bff007c0c */ /* 0x000fda000bf05300 */
[----:B------:R-:W-:Y:S05]  /*0d50*/  @!P0 BRA `(.L_x_2591) ;  /* 0x00000000003c8947 */ /* 0x000fea0003800000 */
[----:B------:R-:W-:Y:S01]  /*0d60*/  R2UR UR4, R9 ;  /* 0x00000000090472ca */ /* 0x000fe200000e0000 */
[----:B------:R-:W-:Y:S01]  /*0d70*/  ULDC.64 UR8, c[0x0][0x378] ;  /* 0x0000de0000087ab9 */ /* 0x000fe20000000a00 */
[C---:B------:R-:W-:Y:S02]  /*0d80*/  R2UR UR5, R10.reuse ;  /* 0x000000000a0572ca */ /* 0x040fe400000e0000 */
[----:B------:R-:W-:-:S09]  /*0d90*/  R2UR UR13, R10 ;  /* 0x000000000a0d72ca */ /* 0x000fd200000e0000 */
[----:B------:R-:W-:Y:S02]  /*0da0*/  UIMAD UR12, UR4, UR8, URZ ;  /* 0x00000008040c72a4 */ /* 0x000fe4000f8e023f */
[----:B------:R-:W-:Y:S02]  /*0db0*/  UIMAD.WIDE.U32 UR4, UR5, UR8, URZ ;  /* 0x00000008050472a5 */ /* 0x000fe4000f8e003f */
[----:B------:R-:W-:-:S04]  /*0dc0*/  UIMAD UR9, UR13, UR9, UR12 ;  /* 0x000000090d0972a4 */ /* 0x000fc8000f8e020c */
[----:B------:R-:W-:Y:S02]  /*0dd0*/  UIADD3 UR9, UR5, UR9, URZ ;  /* 0x0000000905097290 */ /* 0x000fe4000fffe03f */
[----:B------:R-:W-:Y:S02]  /*0de0*/  ULEA UR5, UP1, UR4, UR10, 0x2 ;  /* 0x0000000a04057291 */ /* 0x000fe4000f82103f */
[----:B------:R-:W-:Y:S02]  /*0df0*/  USHF.L.U64.HI UR4, UR4, 0x2, UR9 ;  /* 0x0000000204047899 */ /* 0x000fe40008010209 */
[----:B------:R-:W-:Y:S02]  /*0e00*/  UISETP.NE.U32.AND UP0, UPT, UR5, URZ, UPT ;  /* 0x0000003f0500728c */ /* 0x000fe4000bf05070 */
[----:B------:R-:W-:Y:S01]  /*0e10*/  UIADD3.X UR4, UR4, UR11, URZ, UP1, !UPT ;  /* 0x0000000b04047290 */ /* 0x000fe20008ffe43f */
[----:B------:R-:W-:-:S03]  /*0e20*/  IMAD.U32 R249, RZ, RZ, UR5 ;  /* 0x00000005fff97e24 */ /* 0x000fc6000f8e00ff */
[----:B------:R-:W-:Y:S02]  /*0e30*/  UISETP.NE.AND.EX UP1, UPT, UR4, URZ, UPT, UP0 ;  /* 0x0000003f0400728c */ /* 0x000fe4000bf25300 */
[----:B------:R-:W-:-:S09]  /*0e40*/  IMAD.U32 R248, RZ, RZ, UR4 ;  /* 0x00000004fff87e24 */ /* 0x000fd2000f8e00ff */
.L_x_2591:
[----:B------:R-:W-:Y:S02]  /*0e50*/  PLOP3.LUT P0, PT, PT, PT, UP1, 0x40, 0x0 ;  /* 0x000000000000781c */ /* 0x000fe40003f0e818 */
[----:B------:R-:W-:-:S04]  /*0e60*/  LOP3.LUT R249, R249, R248, RZ, 0x3c, !PT ;  /* 0x000000f8f9f97212 */ /* 0x000fc800078e3cff */
[----:B------:R-:W-:-:S04]  /*0e70*/  LOP3.LUT R248, R249, R248, RZ, 0x3c, !PT ;  /* 0x000000f8f9f87212 */ /* 0x000fc800078e3cff */
[----:B------:R-:W-:-:S03]  /*0e80*/  LOP3.LUT R249, R249, R248, RZ, 0x3c, !PT ;  /* 0x000000f8f9f97212 */ /* 0x000fc600078e3cff */
[----:B------:R-:W-:Y:S05]  /*0e90*/  @P0 BRA `(.L_x_2592) ;  /* 0x0000000400440947 */ /* 0x000fea0003800000 */
[----:B------:R-:W2:Y:S01]  /*0ea0*/  LDC R11, c[0x0][0x380] ;  /* 0x0000e000ff0b7b82 */ /* 0x000ea20000000800 */
[----:B------:R-:W-:-:S06]  /*0eb0*/  ULEA UR4, UR58, 0xffffff00, 0x8 ;  /* 0xffffff003a047891 */ /* 0x000fcc000f8e403f */
[----:B------:R-:W-:Y:S01]  /*0ec0*/  MOV R28, UR4 ;  /* 0x00000004001c7c02 */ /* 0x000fe20008000f00 */
[----:B------:R-:W3:Y:S01]  /*0ed0*/  LDC R7, c[0x0][0x278] ;  /* 0x00009e00ff077b82 */ /* 0x000ee20000000800 */
[----:B------:R-:W-:Y:S02]  /*0ee0*/  ULDC.64 UR4, c[0x0][0x230] ;  /* 0x00008c0000047ab9 */ /* 0x000fe40000000a00 */
[----:B-1----:R-:W-:-:S05]  /*0ef0*/  IABS R3, R28 ;  /* 0x0000001c00037213 */ /* 0x002fca0000000000 */
[----:B------:R-:W1:Y:S01]  /*0f00*/  LDC.64 R178, c[0x0][0x248] ;  /* 0x00009200ffb27b82 */ /* 0x000e620000000a00 */
[----:B--2---:R-:W-:-:S04]  /*0f10*/  IABS R4, R11 ;  /* 0x0000000b00047213 */ /* 0x004fc80000000000 */
[----:B------:R-:W2:Y:S08]  /*0f20*/  I2F.RP R12, R4 ;  /* 0x00000004000c7306 */ /* 0x000eb00000209400 */
[----:B--2---:R-:W2:Y:S02]  /*0f30*/  MUFU.RCP R12, R12 ;  /* 0x0000000c000c7308 */ /* 0x004ea40000001000 */
[----:B--2---:R-:W-:-:S06]  /*0f40*/  IADD3 R12, R12, 0xffffffe, RZ ;  /* 0x0ffffffe0c0c7810 */ /* 0x004fcc0007ffe0ff */
[----:B------:R-:W2:Y:S02]  /*0f50*/  F2I.FTZ.U32.TRUNC.NTZ R13, R12 ;  /* 0x0000000c000d7305 */ /* 0x000ea4000021f000 */
[----:B--2---:R-:W-:Y:S02]  /*0f60*/  IMAD.MOV R6, RZ, RZ, -R13 ;  /* 0x000000ffff067224 */ /* 0x004fe400078e0a0d */
[----:B------:R-:W-:Y:S02]  /*0f70*/  IMAD.MOV.U32 R12, RZ, RZ, RZ ;  /* 0x000000ffff0c7224 */ /* 0x000fe400078e00ff */
[----:B------:R-:W-:-:S04]  /*0f80*/  IMAD R6, R6, R4, RZ ;  /* 0x0000000406067224 */ /* 0x000fc800078e02ff */
[----:B------:R-:W-:-:S06]  /*0f90*/  IMAD.HI.U32 R6, R13, R6, R12 ;  /* 0x000000060d067227 */ /* 0x000fcc00078e000c */
        /* <DEDUP_REMOVED lines=10> */
[----:B------:R-:W-:-:S06]  /*1040*/  @P2 VIADD R6, R6, 0x1 ;  /* 0x0000000106062836 */ /* 0x000fcc0000000000 */
[----:B------:R-:W-:Y:S02]  /*1050*/  @!P0 IADD3 R6, -R6, RZ, RZ ;  /* 0x000000ff06068210 */ /* 0x000fe40007ffe1ff */
[----:B------:R-:W-:-:S05]  /*1060*/  @!P1 LOP3.LUT R6, RZ, R11, RZ, 0x33, !PT ;  /* 0x0000000bff069212 */ /* 0x000fca00078e33ff */
[----:B------:R-:W-:-:S05]  /*1070*/  IMAD.WIDE R2, R6, 0x4, R248 ;  /* 0x0000000406027825 */ /* 0x000fca00078e02f8 */
[----:B------:R3:W2:Y:S01]  /*1080*/  LDG.E R5, desc[UR6][R2.64] ;  /* 0x0000000602057981 */ /* 0x0006a2000c1e1900 */
[----:B------:R-:W-:-:S05]  /*1090*/  IADD3 R6, -R6, RZ, RZ ;  /* 0x000000ff06067210 */ /* 0x000fca0007ffe1ff */
[----:B------:R-:W-:-:S05]  /*10a0*/  IMAD R6, R11, R6, R28 ;  /* 0x000000060b067224 */ /* 0x000fca00078e021c */
[----:B------:R-:W-:Y:S02]  /*10b0*/  SHF.R.S32.HI R11, RZ, 0x1f, R6 ;  /* 0x0000001fff0b7819 */ /* 0x000fe40000011406 */
[----:B---3--:R-:W-:-:S04]  /*10c0*/  IABS R2, R7 ;  /* 0x0000000700027213 */ /* 0x008fc80000000000 */
[----:B------:R-:W3:Y:S08]  /*10d0*/  I2F.RP R12, R2 ;  /* 0x00000002000c7306 */ /* 0x000ef00000209400 */
[----:B---3--:R-:W3:Y:S02]  /*10e0*/  MUFU.RCP R12, R12 ;  /* 0x0000000c000c7308 */ /* 0x008ee40000001000 */
[----:B---3--:R-:W-:-:S06]  /*10f0*/  VIADD R12, R12, 0xffffffe ;  /* 0x0ffffffe0c0c7836 */ /* 0x008fcc0000000000 */
[----:B------:R-:W3:Y:S02]  /*1100*/  F2I.FTZ.U32.TRUNC.NTZ R13, R12 ;  /* 0x0000000c000d7305 */ /* 0x000ee4000021f000 */
[----:B---3--:R-:W-:Y:S01]  /*1110*/  IADD3 R3, RZ, -R13, RZ ;  /* 0x8000000dff037210 */ /* 0x008fe20007ffe0ff */
[----:B------:R-:W-:-:S04]  /*1120*/  IMAD.MOV.U32 R12, RZ, RZ, RZ ;  /* 0x000000ffff0c7224 */ /* 0x000fc800078e00ff */
[----:B------:R-:W-:Y:S01]  /*1130*/  IMAD R4, R3, R2, RZ ;  /* 0x0000000203047224 */ /* 0x000fe200078e02ff */
[----:B------:R-:W-:-:S03]  /*1140*/  IABS R3, R146 ;  /* 0x0000009200037213 */ /* 0x000fc60000000000 */
        /* <DEDUP_REMOVED lines=10> */
[----:B------:R-:W-:-:S04]  /*11f0*/  LOP3.LUT R2, R146, R7, RZ, 0x3c, !PT ;  /* 0x0000000792027212 */ /* 0x000fc800078e3cff */
[----:B------:R-:W-:Y:S02]  /*1200*/  ISETP.GE.AND P0, PT, R2, RZ, PT ;  /* 0x000000ff0200720c */ /* 0x000fe40003f06270 */
[----:B------:R-:W3:Y:S05]  /*1210*/  LDC.64 R2, c[0x0][0x238] ;  /* 0x00008e00ff027b82 */ /* 0x000eea0000000a00 */
[----:B------:R-:W-:-:S06]  /*1220*/  @P2 VIADD R8, R8, 0x1 ;  /* 0x0000000108082836 */ /* 0x000fcc0000000000 */
[----:B------:R-:W-:Y:S02]  /*1230*/  @!P0 IADD3 R8, -R8, RZ, RZ ;  /* 0x000000ff08088210 */ /* 0x000fe40007ffe1ff */
[----:B------:R-:W-:-:S04]  /*1240*/  @!P1 LOP3.LUT R8, RZ, R7, RZ, 0x33, !PT ;  /* 0x00000007ff089212 */ /* 0x000fc800078e33ff */
[----:B------:R-:W-:Y:S02]  /*1250*/  SHF.R.S32.HI R96, RZ, 0x1f, R8 ;  /* 0x0000001fff607819 */ /* 0x000fe40000011408 */
[----:B--2---:R-:W-:Y:S01]  /*1260*/  SHF.R.S32.HI R4, RZ, 0x1f, R5 ;  /* 0x0000001fff047819 */ /* 0x004fe20000011405 */
[----:B------:R-:W-:-:S04]  /*1270*/  IMAD.WIDE.U32 R14, R5, UR4, RZ ;  /* 0x00000004050e7c25 */ /* 0x000fc8000f8e00ff */
[C---:B------:R-:W-:Y:S02]  /*1280*/  IMAD R12, R4.reuse, UR4, RZ ;  /* 0x00000004040c7c24 */ /* 0x040fe4000f8e02ff */
[----:B---3--:R-:W-:Y:S02]  /*1290*/  IMAD R4, R4, R2, RZ ;  /* 0x0000000204047224 */ /* 0x008fe400078e02ff */
[C---:B------:R-:W-:Y:S01]  /*12a0*/  IMAD R12, R5.reuse, UR5, R12 ;  /* 0x00000005050c7c24 */ /* 0x040fe2000f8e020c */
[----:B------:R-:W-:Y:S01]  /*12b0*/  ULDC.64 UR4, c[0x0][0x260] ;  /* 0x0000980000047ab9 */ /* 0x000fe20000000a00 */
[----:B------:R-:W-:Y:S02]  /*12c0*/  IMAD R3, R5, R3, R4 ;  /* 0x0000000305037224 */ /* 0x000fe400078e0204 */
[----:B------:R-:W-:Y:S02]  /*12d0*/  IMAD.IADD R15, R15, 0x1, R12 ;  /* 0x000000010f0f7824 */ /* 0x000fe400078e020c */
[----:B-1----:R-:W-:-:S02]  /*12e0*/  IMAD R12, R11, R178, RZ ;  /* 0x000000b20b0c7224 */ /* 0x002fc400078e02ff */
[----:B------:R-:W-:-:S04]  /*12f0*/  IMAD.WIDE.U32 R4, R5, R2, RZ ;  /* 0x0000000205047225 */ /* 0x000fc800078e00ff */
[C---:B------:R-:W-:Y:S01]  /*1300*/  IMAD R7, R6.reuse, R179, R12 ;  /* 0x000000b306077224 */ /* 0x040fe200078e020c */
[----:B------:R-:W-:Y:S01]  /*1310*/  MOV R17, R4 ;  /* 0x0000000400117202 */ /* 0x000fe20000000f00 */
[----:B------:R-:W-:-:S05]  /*1320*/  IMAD.WIDE.U32 R12, R6, R178, R14 ;  /* 0x000000b2060c7225 */ /* 0x000fca00078e000e */
[----:B------:R-:W-:Y:S01]  /*1330*/  IADD3 R13, R13, R7, RZ ;  /* 0x000000070d0d7210 */ /* 0x000fe20007ffe0ff */
[----:B------:R-:W-:-:S04]  /*1340*/  IMAD R7, R96, UR4, RZ ;  /* 0x0000000460077c24 */ /* 0x000fc8000f8e02ff */
[C---:B------:R-:W-:Y:S02]  /*1350*/  IMAD R7, R8.reuse, UR5, R7 ;  /* 0x0000000508077c24 */ /* 0x040fe4000f8e0207 */
[----:B------:R-:W-:-:S04]  /*1360*/  IMAD.WIDE.U32 R14, R8, UR4, R12 ;  /* 0x00000004080e7c25 */ /* 0x000fc8000f8e000c */
[----:B------:R-:W-:Y:S01]  /*1370*/  IMAD.IADD R12, R5, 0x1, R3 ;  /* 0x00000001050c7824 */ /* 0x000fe200078e0203 */
[----:B------:R-:W-:Y:S02]  /*1380*/  IADD3 R13, R15, R7, RZ ;  /* 0x000000070f0d7210 */ /* 0x000fe40007ffe0ff */
[----:B------:R-:W-:Y:S01]  /*1390*/  MOV R15, R14 ;  /* 0x0000000e000f7202 */ /* 0x000fe20000000f00 */
[----:B------:R-:W-:Y:S06]  /*13a0*/  BRA `(.L_x_2593) ;  /* 0x0000000400487947 */ /* 0x000fec0003800000 */
.L_x_2592:
[----:B------:R-:W1:Y:S01]  /*13b0*/  LDC R13, c[0x0][0x278] ;  /* 0x00009e00ff0d7b82 */ /* 0x000e620000000800 */
[----:B------:R-:W-:Y:S01]  /*13c0*/  ISETP.NE.AND P3, PT, R12, -0x1, PT ;  /* 0xffffffff0c00780c */ /* 0x000fe20003f65270 */
[----:B------:R-:W-:-:S06]  /*13d0*/  ULEA UR4, UR58, 0xffffff00, 0x8 ;  /* 0xffffff003a047891 */ /* 0x000fcc000f8e403f */
[----:B------:R-:W-:-:S04]  /*13e0*/  MOV R28, UR4 ;  /* 0x00000004001c7c02 */ /* 0x000fc80008000f00 */
[----:B------:R-:W-:Y:S02]  /*13f0*/  SHF.R.S32.HI R11, RZ, 0x1f, R28 ;  /* 0x0000001fff0b7819 */ /* 0x000fe4000001141c */
[----:B------:R-:W2:Y:S01]  /*1400*/  @P3 LDC.64 R178, c[0x0][0x248] ;  /* 0x00009200ffb23b82 */ /* 0x000ea20000000a00 */
[----:B------:R-:W-:Y:S02]  /*1410*/  @P3 IADD3 R18, R14, R12, RZ ;  /* 0x0000000c0e123210 */ /* 0x000fe40007ffe0ff */
[----:B-1----:R-:W-:-:S04]  /*1420*/  IABS R3, R13 ;  /* 0x0000000d00037213 */ /* 0x002fc80000000000 */
[----:B------:R-:W1:Y:S08]  /*1430*/  I2F.RP R6, R3 ;  /* 0x0000000300067306 */ /* 0x000e700000209400 */
[----:B-1----:R-:W1:Y:S02]  /*1440*/  MUFU.RCP R6, R6 ;  /* 0x0000000600067308 */ /* 0x002e640000001000 */
[----:B-1----:R-:W-:-:S06]  /*1450*/  VIADD R6, R6, 0xffffffe ;  /* 0x0ffffffe06067836 */ /* 0x002fcc0000000000 */
[----:B------:R-:W1:Y:S02]  /*1460*/  F2I.FTZ.U32.TRUNC.NTZ R7, R6 ;  /* 0x0000000600077305 */ /* 0x000e64000021f000 */
[----:B-1----:R-:W-:Y:S01]  /*1470*/  IMAD.MOV R2, RZ, RZ, -R7 ;  /* 0x000000ffff027224 */ /* 0x002fe200078e0a07 */
[----:B------:R-:W-:-:S03]  /*1480*/  MOV R6, RZ ;  /* 0x000000ff00067202 */ /* 0x000fc60000000f00 */
[----:B------:R-:W-:Y:S01]  /*1490*/  IMAD R4, R2, R3, RZ ;  /* 0x0000000302047224 */ /* 0x000fe200078e02ff */
[----:B------:R-:W-:-:S03]  /*14a0*/  IABS R2, R146 ;  /* 0x0000009200027213 */ /* 0x000fc60000000000 */
[----:B------:R-:W-:-:S04]  /*14b0*/  IMAD.HI.U32 R6, R7, R4, R6 ;  /* 0x0000000407067227 */ /* 0x000fc800078e0006 */
[----:B------:R-:W-:Y:S02]  /*14c0*/  IMAD.MOV.U32 R4, RZ, RZ, R2 ;  /* 0x000000ffff047224 */ /* 0x000fe400078e0002 */
[----:B--2---:R-:W-:Y:S02]  /*14d0*/  @P3 IMAD R7, R18, R179, RZ ;  /* 0x000000b312073224 */ /* 0x004fe400078e02ff */
[----:B------:R-:W-:Y:S01]  /*14e0*/  IMAD.HI.U32 R8, R6, R4, RZ ;  /* 0x0000000406087227 */ /* 0x000fe200078e00ff */
[----:B------:R-:W-:-:S03]  /*14f0*/  LOP3.LUT R6, R146, R13, RZ, 0x3c, !PT ;  /* 0x0000000d92067212 */ /* 0x000fc600078e3cff */
[----:B------:R-:W-:Y:S01]  /*1500*/  @P3 IMAD.WIDE.U32 R18, R18, R178, RZ ;  /* 0x000000b212123225 */ /* 0x000fe200078e00ff */
[----:B------:R-:W-:Y:S02]  /*1510*/  IADD3 R2, -R8, RZ, RZ ;  /* 0x000000ff08027210 */ /* 0x000fe40007ffe1ff */
[----:B------:R-:W-:Y:S02]  /*1520*/  ISETP.GE.AND P1, PT, R6, RZ, PT ;  /* 0x000000ff0600720c */ /* 0x000fe40003f26270 */
[----:B------:R-:W-:Y:S01]  /*1530*/  @P3 IADD3 R7, R19, R7, RZ ;  /* 0x0000000713073210 */ /* 0x000fe20007ffe0ff */
[C---:B------:R-:W-:Y:S01]  /*1540*/  IMAD R2, R3.reuse, R2, R4 ;  /* 0x0000000203027224 */ /* 0x040fe200078e0204 */
[----:B------:R-:W-:Y:S01]  /*1550*/  @P3 MOV R15, R18 ;  /* 0x00000012000f3202 */ /* 0x000fe20000000f00 */
[----:B------:R-:W1:Y:S03]  /*1560*/  @P3 LDC.64 R4, c[0x0][0x250] ;  /* 0x00009400ff043b82 */ /* 0x000e660000000a00 */
[----:B------:R-:W-:-:S13]  /*1570*/  ISETP.GT.U32.AND P0, PT, R3, R2, PT ;  /* 0x000000020300720c */ /* 0x000fda0003f04070 */
[----:B------:R-:W-:Y:S02]  /*1580*/  @!P0 IMAD.IADD R2, R2, 0x1, -R3 ;  /* 0x0000000102028824 */ /* 0x000fe400078e0a03 */
[----:B------:R-:W-:Y:S01]  /*1590*/  @!P0 VIADD R8, R8, 0x1 ;  /* 0x0000000108088836 */ /* 0x000fe20000000000 */
[----:B------:R-:W-:Y:S02]  /*15a0*/  ISETP.NE.AND P0, PT, R13, RZ, PT ;  /* 0x000000ff0d00720c */ /* 0x000fe40003f05270 */
[----:B------:R-:W-:Y:S02]  /*15b0*/  ISETP.GE.U32.AND P2, PT, R2, R3, PT ;  /* 0x000000030200720c */ /* 0x000fe40003f46070 */
[----:B------:R-:W2:Y:S11]  /*15c0*/  LDC.64 R2, c[0x0][0x260] ;  /* 0x00009800ff027b82 */ /* 0x000eb60000000a00 */
[----:B------:R-:W-:-:S04]  /*15d0*/  @P2 VIADD R8, R8, 0x1 ;  /* 0x0000000108082836 */ /* 0x000fc80000000000 */
[----:B------:R-:W-:Y:S01]  /*15e0*/  @!P1 IMAD.MOV R8, RZ, RZ, -R8 ;  /* 0x000000ffff089224 */ /* 0x000fe200078e0a08 */
[----:B------:R-:W-:Y:S06]  /*15f0*/  @P3 BRA `(.L_x_2594) ;  /* 0x0000000000343947 */ /* 0x000fec0003800000 */
[----:B------:R-:W3:Y:S01]  /*1600*/  LDC.64 R178, c[0x0][0x248] ;  /* 0x00009200ffb27b82 */ /* 0x000ee20000000a00 */
[----:B------:R-:W-:Y:S02]  /*1610*/  SHF.R.S32.HI R17, RZ, 0x1f, R14 ;  /* 0x0000001fff117819 */ /* 0x000fe4000001140e */
[----:B-----5:R-:W-:-:S05]  /*1620*/  SHF.R.S32.HI R15, RZ, 0x1f, R16 ;  /* 0x0000001fff0f7819 */ /* 0x020fca0000011410 */
[----:B------:R-:W4:Y:S01]  /*1630*/  LDC.64 R6, c[0x0][0x230] ;  /* 0x00008c00ff067b82 */ /* 0x000f220000000a00 */
[-C--:B---3--:R-:W-:Y:S02]  /*1640*/  IMAD R17, R17, R178.reuse, RZ ;  /* 0x000000b211117224 */ /* 0x088fe400078e02ff */
[----:B------:R-:W-:-:S04]  /*1650*/  IMAD.WIDE.U32 R18, R14, R178, RZ ;  /* 0x000000b20e127225 */ /* 0x000fc800078e00ff */
[----:B------:R-:W-:Y:S02]  /*1660*/  IMAD R17, R14, R179, R17 ;  /* 0x000000b30e117224 */ /* 0x000fe400078e0211 */
[----:B----4-:R-:W-:-:S03]  /*1670*/  IMAD R15, R15, R6, RZ ;  /* 0x000000060f0f7224 */ /* 0x010fc600078e02ff */
[----:B------:R-:W-:Y:S01]  /*1680*/  IADD3 R19, R19, R17, RZ ;  /* 0x0000001113137210 */ /* 0x000fe20007ffe0ff */
[C---:B------:R-:W-:Y:S02]  /*1690*/  IMAD R7, R16.reuse, R7, R15 ;  /* 0x0000000710077224 */ /* 0x040fe400078e020f */
[----:B------:R-:W-:-:S05]  /*16a0*/  IMAD.WIDE.U32 R18, R16, R6, R18 ;  /* 0x0000000610127225 */ /* 0x000fca00078e0012 */
[----:B------:R-:W-:Y:S02]  /*16b0*/  IADD3 R7, R19, R7, RZ ;  /* 0x0000000713077210 */ /* 0x000fe40007ffe0ff */
[----:B------:R-:W-:-:S07]  /*16c0*/  MOV R15, R18 ;  /* 0x00000012000f7202 */ /* 0x000fce0000000f00 */
.L_x_2594:
[----:B------:R-:W-:Y:S01]  /*16d0*/  MOV R18, R15 ;  /* 0x0000000f00127202 */ /* 0x000fe20000000f00 */
[----:B------:R-:W-:Y:S01]  /*16e0*/  IMAD R6, R11, R178, RZ ;  /* 0x000000b20b067224 */ /* 0x000fe200078e02ff */
[----:B------:R-:W-:Y:S02]  /*16f0*/  MOV R19, R7 ;  /* 0x0000000700137202 */ /* 0x000fe40000000f00 */
[----:B------:R-:W-:Y:S01]  /*1700*/  @!P0 LOP3.LUT R8, RZ, R13, RZ, 0x33, !PT ;  /* 0x0000000dff088212 */ /* 0x000fe200078e33ff */
[----:B------:R-:W-:Y:S01]  /*1710*/  IMAD R6, R179, R28, R6 ;  /* 0x0000001cb3067224 */ /* 0x000fe200078e0206 */
[----:B------:R-:W-:Y:S01]  /*1720*/  @P3 IADD3 R12, R14, R12, RZ ;  /* 0x0000000c0e0c3210 */ /* 0x000fe20007ffe0ff */
[----:B------:R-:W-:Y:S01]  /*1730*/  IMAD.WIDE.U32 R18, R178, R28, R18 ;  /* 0x0000001cb2127225 */ /* 0x000fe200078e0012 */
[----:B------:R-:W-:-:S03]  /*1740*/  SHF.R.S32.HI R96, RZ, 0x1f, R8 ;  /* 0x0000001fff607819 */ /* 0x000fc60000011408 */
[----:B-1----:R-:W-:Y:S01]  /*1750*/  @P3 IMAD.WIDE.U32 R20, R12, R4, RZ ;  /* 0x000000040c143225 */ /* 0x002fe200078e00ff */
[----:B------:R-:W-:-:S03]  /*1760*/  IADD3 R19, R19, R6, RZ ;  /* 0x0000000613137210 */ /* 0x000fc60007ffe0ff */
[----:B--2---:R-:W-:Y:S01]  /*1770*/  IMAD R6, R96, R2, RZ ;  /* 0x0000000260067224 */ /* 0x004fe200078e02ff */
[----:B------:R-:W-:Y:S01]  /*1780*/  @P3 MOV R17, R20 ;  /* 0x0000001400113202 */ /* 0x000fe20000000f00 */
[----:B------:R-:W-:-:S04]  /*1790*/  IMAD.WIDE.U32 R18, R8, R2, R18 ;  /* 0x0000000208127225 */ /* 0x000fc800078e0012 */
[----:B------:R-:W-:Y:S01]  /*17a0*/  IMAD R3, R8, R3, R6 ;  /* 0x0000000308037224 */ /* 0x000fe200078e0206 */
[----:B------:R-:W-:Y:S01]  /*17b0*/  MOV R15, R18 ;  /* 0x00000012000f7202 */ /* 0x000fe20000000f00 */
[----:B------:R-:W-:Y:S01]  /*17c0*/  @P3 IMAD R12, R12, R5, R21 ;  /* 0x000000050c0c3224 */ /* 0x000fe200078e0215 */
[----:B------:R-:W-:Y:S02]  /*17d0*/  MOV R6, R28 ;  /* 0x0000001c00067202 */ /* 0x000fe40000000f00 */
[----:B------:R-:W-:Y:S01]  /*17e0*/  IADD3 R13, R19, R3, RZ ;  /* 0x00000003130d7210 */ /* 0x000fe20007ffe0ff */
[----:B------:R-:W-:Y:S06]  /*17f0*/  @P3 BRA `(.L_x_2593) ;  /* 0x0000000000343947 */ /* 0x000fec0003800000 */
[----:B------:R-:W1:Y:S01]  /*1800*/  LDC.64 R4, c[0x0][0x250] ;  /* 0x00009400ff047b82 */ /* 0x000e620000000a00 */
[----:B------:R-:W-:Y:S02]  /*1810*/  SHF.R.S32.HI R12, RZ, 0x1f, R14 ;  /* 0x0000001fff0c7819 */ /* 0x000fe4000001140e */
[----:B-----5:R-:W-:-:S05]  /*1820*/  SHF.R.S32.HI R7, RZ, 0x1f, R16 ;  /* 0x0000001fff077819 */ /* 0x020fca0000011410 */
[----:B------:R-:W2:Y:S01]  /*1830*/  LDC.64 R2, c[0x0][0x238] ;  /* 0x00008e00ff027b82 */ /* 0x000ea20000000a00 */
[-C--:B-1----:R-:W-:Y:S02]  /*1840*/  IMAD R12, R12, R4.reuse, RZ ;  /* 0x000000040c0c7224 */ /* 0x082fe400078e02ff */
[----:B------:R-:W-:-:S04]  /*1850*/  IMAD.WIDE.U32 R18, R14, R4, RZ ;  /* 0x000000040e127225 */ /* 0x000fc800078e00ff */
[----:B------:R-:W-:Y:S02]  /*1860*/  IMAD R5, R14, R5, R12 ;  /* 0x000000050e057224 */ /* 0x000fe400078e020c */
[----:B--2---:R-:W-:-:S03]  /*1870*/  IMAD R7, R7, R2, RZ ;  /* 0x0000000207077224 */ /* 0x004fc600078e02ff */
[----:B------:R-:W-:Y:S01]  /*1880*/  IADD3 R19, R19, R5, RZ ;  /* 0x0000000513137210 */ /* 0x000fe20007ffe0ff */
[C---:B------:R-:W-:Y:S02]  /*1890*/  IMAD R3, R16.reuse, R3, R7 ;  /* 0x0000000310037224 */ /* 0x040fe400078e0207 */
[----:B------:R-:W-:-:S05]  /*18a0*/  IMAD.WIDE.U32 R18, R16, R2, R18 ;  /* 0x0000000210127225 */ /* 0x000fca00078e0012 */
[----:B------:R-:W-:Y:S02]  /*18b0*/  IADD3 R12, R19, R3, RZ ;  /* 0x00000003130c7210 */ /* 0x000fe40007ffe0ff */
[----:B------:R-:W-:-:S07]  /*18c0*/  MOV R17, R18 ;  /* 0x0000001200117202 */ /* 0x000fce0000000f00 */
.L_x_2593:
[----:B------:R1:W5:Y:S01]  /*18d0*/  @P4 LDG.E R7, desc[UR6][R150.64] ;  /* 0x0000000696074981 */ /* 0x000362000c1e1900 */
[----:B------:R-:W-:Y:S01]  /*18e0*/  ISETP.NE.AND P0, PT, R243, -0x1, PT ;  /* 0xfffffffff300780c */ /* 0x000fe20003f05270 */
[----:B------:R-:W2:Y:S01]  /*18f0*/  LDC.64 R2, c[0x0][0x240] ;  /* 0x00009000ff027b82 */ /* 0x000ea20000000a00 */
[----:B------:R-:W-:Y:S01]  /*1900*/  SHF.R.S32.HI R37, RZ, 0x1f, R36 ;  /* 0x0000001fff257819 */ /* 0x000fe20000011424 */
[----:B------:R-:W-:Y:S01]  /*1910*/  ULDC.64 UR4, c[0x0][0x268] ;  /* 0x00009a0000047ab9 */ /* 0x000fe20000000a00 */
[----:B------:R-:W-:Y:S01]  /*1920*/  SHF.R.S32.HI R43, RZ, 0x1f, R44 ;  /* 0x0000001fff2b7819 */ /* 0x000fe2000001142c */
[----:B------:R-:W-:Y:S01]  /*1930*/  ULDC.64 UR10, c[0x0][0x218] ;  /* 0x00008600000a7ab9 */ /* 0x000fe20000000a00 */
[CC--:B------:R-:W-:Y:S01]  /*1940*/  LEA.HI R41, R37.reuse, R36.reuse, RZ, 0x3 ;  /* 0x0000002425297211 */ /* 0x0c0fe200078f18ff */
[----:B------:R-:W-:Y:S01]  /*1950*/  ULDC.64 UR8, c[0x0][0x220] ;  /* 0x0000880000087ab9 */ /* 0x000fe20000000a00 */
[-C--:B-----5:R-:W-:Y:S01]  /*1960*/  LEA.HI R16, R37, R36.reuse, RZ, 0x6 ;  /* 0x0000002425107211 */ /* 0x0a0fe200078f30ff */
[----:B------:R-:W3:Y:S01]  /*1970*/  LDC.64 R154, c[0x0][0x250] ;  /* 0x00009400ff9a7b82 */ /* 0x000ee20000000a00 */
[----:B------:R-:W-:Y:S01]  /*1980*/  SHF.R.S32.HI R148, RZ, 0x3, R41 ;  /* 0x00000003ff947819 */ /* 0x000fe20000011429 */
[----:B------:R-:W-:Y:S01]  /*1990*/  IMAD.MOV.U32 R167, RZ, RZ, 0x10 ;  /* 0x00000010ffa77424 */ /* 0x000fe200078e00ff */
[----:B------:R-:W-:Y:S01]  /*19a0*/  LOP3.LUT R41, R41, 0xfffffff8, RZ, 0xc0, !PT ;  /* 0xfffffff829297812 */ /* 0x000fe200078ec0ff */
[----:B------:R-:W-:Y:S01]  /*19b0*/  IMAD.SHL.U32 R16, R16, 0x8, RZ ;  /* 0x0000000810107824 */ /* 0x000fe200078e00ff */
[----:B------:R-:W-:Y:S01]  /*19c0*/  LEA.HI R56, R37, R36, RZ, 0x4 ;  /* 0x0000002425387211 */ /* 0x000fe200078f20ff */
[----:B------:R-:W-:Y:S01]  /*19d0*/  IMAD.SHL.U32 R57, R148, 0x40, RZ ;  /* 0x0000004094397824 */ /* 0x000fe200078e00ff */
[--C-:B------:R-:W-:Y:S01]  /*19e0*/  SHF.R.S32.HI R149, RZ, 0x1f, R148.reuse ;  /* 0x0000001fff957819 */ /* 0x100fe20000011494 */
[----:B------:R-:W4:Y:S01]  /*19f0*/  @!P0 LDC.64 R4, c[0x0][0x228] ;  /* 0x00008a00ff048b82 */ /* 0x000f220000000a00 */
[----:B------:R-:W-:Y:S01]  /*1a00*/  IMAD.IADD R41, R36, 0x1, -R41 ;  /* 0x0000000124297824 */ /* 0x000fe200078e0a29 */
[----:B------:R-:W-:Y:S01]  /*1a10*/  LOP3.LUT R55, R56, 0xfffffff0, RZ, 0xc0, !PT ;  /* 0xfffffff038377812 */ /* 0x000fe200078ec0ff */
[----:B------:R-:W-:Y:S01]  /*1a20*/  IMAD.MOV.U32 R166, RZ, RZ, 0x20 ;  /* 0x00000020ffa67424 */ /* 0x000fe200078e00ff */
[----:B------:R-:W-:Y:S01]  /*1a30*/  LOP3.LUT R57, R57, 0x1c0, RZ, 0xc0, !PT ;  /* 0x000001c039397812 */ /* 0x000fe200078ec0ff */
[----:B------:R-:W-:Y:S01]  /*1a40*/  IMAD.SHL.U32 R14, R41, 0x8, RZ ;  /* 0x00000008290e7824 */ /* 0x000fe200078e00ff */
[----:B------:R-:W-:Y:S01]  /*1a50*/  LEA.HI R43, R43, R44, RZ, 0x8 ;  /* 0x0000002c2b2b7211 */ /* 0x000fe200078f40ff */
[----:B------:R-:W-:Y:S01]  /*1a60*/  IMAD.IADD R55, R36, 0x1, -R55 ;  /* 0x0000000124377824 */ /* 0x000fe200078e0a37 */
[----:B------:R-:W1:Y:S01]  /*1a70*/  LDC R54, c[0x0][0x2e0] ;  /* 0x0000b800ff367b82 */ /* 0x000e620000000800 */
[----:B------:R-:W-:Y:S01]  /*1a80*/  IMAD.WIDE R20, R0, 0x40, R148 ;  /* 0x0000004000147825 */ /* 0x000fe200078e0294 */
[----:B------:R-:W-:-:S02]  /*1a90*/  LOP3.LUT R18, R57, 0x38, R14, 0xf8, !PT ;  /* 0x0000003839127812 */ /* 0x000fc400078ef80e */
[----:B------:R-:W-:Y:S01]  /*1aa0*/  SHF.R.U32.HI R57, RZ, 0x3, R57 ;  /* 0x00000003ff397819 */ /* 0x000fe20000011639 */
[----:B------:R-:W-:Y:S01]  /*1ab0*/  IMAD.SHL.U32 R51, R41, 0x4, RZ ;  /* 0x0000000429337824 */ /* 0x000fe200078e00ff */
[----:B------:R-:W-:Y:S02]  /*1ac0*/  IADD3 R22, P1, R14, R15, RZ ;  /* 0x0000000f0e167210 */ /* 0x000fe40007f3e0ff */
[----:B------:R-:W-:Y:S01]  /*1ad0*/  LOP3.LUT R57, R18, R57, RZ, 0x3c, !PT ;  /* 0x0000003912397212 */ /* 0x000fe200078e3cff */
[----:B--2---:R-:W-:Y:S01]  /*1ae0*/  @P0 IMAD.WIDE.U32 R18, R243, R2, RZ ;  /* 0x00000002f3120225 */ /* 0x004fe200078e00ff */
[----:B------:R-:W-:Y:S02]  /*1af0*/  SHF.R.S32.HI R15, RZ, 0x1f, R14 ;  /* 0x0000001fff0f7819 */ /* 0x000fe4000001140e */
[----:B------:R-:W-:Y:S01]  /*1b00*/  LOP3.LUT R57, R57, 0xfffffe00, R16, 0xf8, !PT ;  /* 0xfffffe0039397812 */ /* 0x000fe200078ef810 */
[----:B---3--:R-:W-:Y:S01]  /*1b10*/  IMAD.SHL.U32 R48, R154, 0x10, RZ ;  /* 0x000000109a307824 */ /* 0x008fe200078e00ff */
[----:B------:R-:W-:Y:S01]  /*1b20*/  @P0 MOV R16, R18 ;  /* 0x0000001200100202 */ /* 0x000fe20000000f00 */
[----:B------:R-:W-:Y:S01]  /*1b30*/  IMAD.X R23, R15, 0x1, R13, P1 ;  /* 0x000000010f177824 */ /* 0x000fe200008e060d */
[----:B------:R-:W-:Y:S01]  /*1b40*/  SHF.R.S32.HI R42, RZ, 0x1f, R55 ;  /* 0x0000001fff2a7819 */ /* 0x000fe20000011437 */
[-C--:B----4-:R-:W-:Y:S01]  /*1b50*/  @!P0 IMAD R18, R9, R4.reuse, RZ ;  /* 0x0000000409128224 */ /* 0x090fe200078e02ff */
[----:B------:R-:W-:Y:S01]  /*1b60*/  IADD3 R24, P1, R14, R17, RZ ;  /* 0x000000110e187210 */ /* 0x000fe20007f3e0ff */
[----:B------:R-:W-:Y:S01]  /*1b70*/  @P0 IMAD R13, R243, R3, R19 ;  /* 0x00000003f30d0224 */ /* 0x000fe200078e0213 */
[----:B------:R-:W-:Y:S01]  /*1b80*/  LEA.HI R42, R42, R55, RZ, 0x3 ;  /* 0x000000372a2a7211 */ /* 0x000fe200078f18ff */
[C---:B------:R-:W-:Y:S01]  /*1b90*/  @!P0 IMAD R5, R10.reuse, R5, R18 ;  /* 0x000000050a058224 */ /* 0x040fe200078e0212 */
[----:B------:R-:W-:Y:S01]  /*1ba0*/  SHF.R.S32.HI R43, RZ, 0x8, R43 ;  /* 0x00000008ff2b7819 */ /* 0x000fe2000001142b */
[----:B------:R-:W-:Y:S01]  /*1bb0*/  @!P0 IMAD.WIDE.U32 R18, R10, R4, RZ ;  /* 0x000000040a128225 */ /* 0x000fe200078e00ff */
[----:B------:R-:W-:-:S02]  /*1bc0*/  LOP3.LUT R0, R42, 0xfffffff8, RZ, 0xc0, !PT ;  /* 0xfffffff82a007812 */ /* 0x000fc400078ec0ff */
[----:B------:R-:W-:Y:S01]  /*1bd0*/  VIMNMX R43, RZ, R43, !PT ;  /* 0x0000002bff2b7248 */ /* 0x000fe20007fe0100 */
[----:B------:R-:W-:Y:S01]  /*1be0*/  @!P0 IMAD.MOV.U32 R16, RZ, RZ, R18 ;  /* 0x000000ffff108224 */ /* 0x000fe200078e0012 */
[----:B-1----:R-:W-:Y:S01]  /*1bf0*/  LEA.HI R54, R54, R54, RZ, 0x1 ;  /* 0x0000003636367211 */ /* 0x002fe200078f08ff */
[----:B------:R-:W-:Y:S01]  /*1c00*/  @!P0 IMAD.IADD R13, R19, 0x1, R5 ;  /* 0x00000001130d8824 */ /* 0x000fe200078e0205 */
[----:B------:R-:W-:Y:S01]  /*1c10*/  IADD3 R5, P0, R148, R6, RZ ;  /* 0x0000000694057210 */ /* 0x000fe20007f1e0ff */
[----:B------:R-:W-:Y:S01]  /*1c20*/  IMAD R17, R96, UR4, RZ ;  /* 0x0000000460117c24 */ /* 0x000fe2000f8e02ff */
[----:B------:R-:W-:Y:S01]  /*1c30*/  SHF.R.S32.HI R53, RZ, 0x1, R54 ;  /* 0x00000001ff357819 */ /* 0x000fe20000011436 */
[----:B------:R-:W-:Y:S01]  /*1c40*/  IMAD.X R25, R15, 0x1, R12, P1 ;  /* 0x000000010f197824 */ /* 0x000fe200008e060c */
[----:B------:R-:W-:Y:S01]  /*1c50*/  IADD3 R12, P1, R14, R16, RZ ;  /* 0x000000100e0c7210 */ /* 0x000fe20007f3e0ff */
[C---:B------:R-:W-:Y:S01]  /*1c60*/  IMAD R17, R8.reuse, UR5, R17 ;  /* 0x0000000508117c24 */ /* 0x040fe2000f8e0211 */
[----:B------:R-:W-:Y:S01]  /*1c70*/  LEA.HI R37, R37, R36, RZ, 0x5 ;  /* 0x0000002425257211 */ /* 0x000fe200078f28ff */
[----:B------:R-:W-:Y:S01]  /*1c80*/  IMAD.WIDE.U32 R24, R8, UR4, R24 ;  /* 0x0000000408187c25 */ /* 0x000fe2000f8e0018 */
[----:B------:R-:W-:Y:S01]  /*1c90*/  IADD3.X R13, R15, R13, RZ, P1, !PT ;  /* 0x0000000d0f0d7210 */ /* 0x000fe20000ffe4ff */
[----:B------:R-:W-:Y:S01]  /*1ca0*/  ULDC.64 UR4, c[0x0][0x258] ;  /* 0x0000960000047ab9 */ /* 0x000fe20000000a00 */
[----:B------:R-:W-:Y:S01]  /*1cb0*/  LOP3.LUT R38, R37, 0xffffffe0, RZ, 0xc0, !PT ;  /* 0xffffffe025267812 */ /* 0x000fe200078ec0ff */
[----:B------:R-:W-:Y:S01]  /*1cc0*/  IMAD.X R11, R149, 0x1, R11, P0 ;  /* 0x00000001950b7824 */ /* 0x000fe200000e060b */
[C---:B------:R-:W-:Y:S01]  /*1cd0*/  SHF.L.U64.HI R45, R178.reuse, 0x4, R179 ;  /* 0x00000004b22d7819 */ /* 0x040fe200000102b3 */
[----:B------:R-:W-:Y:S01]  /*1ce0*/  IMAD.IADD R55, R55, 0x1, -R0 ;  /* 0x0000000137377824 */ /* 0x000fe200078e0a00 */
[----:B------:R-:W-:Y:S01]  /*1cf0*/  SHF.L.U32 R46, R178, 0x4, RZ ;  /* 0x00000004b22e7819 */ /* 0x000fe200000006ff */
[----:B------:R-:W-:Y:S01]  /*1d00*/  IMAD R0, R149, R178, RZ ;  /* 0x000000b295007224 */ /* 0x000fe200078e02ff */
[----:B------:R-:W-:Y:S01]  /*1d10*/  SHF.L.U64.HI R47, R154, 0x4, R155 ;  /* 0x000000049a2f7819 */ /* 0x000fe2000001029b */
[----:B------:R-:W-:Y:S01]  /*1d20*/  IMAD.IADD R25, R25, 0x1, R17 ;  /* 0x0000000119197824 */ /* 0x000fe200078e0211 */
[----:B------:R-:W-:Y:S01]  /*1d30*/  SHF.R.S32.HI R37, RZ, 0x5, R37 ;  /* 0x00000005ff257819 */ /* 0x000fe20000011425 */
[----:B------:R-:W-:-:S02]  /*1d40*/  IMAD R11, R11, R154, RZ ;  /* 0x0000009a0b0b7224 */ /* 0x000fc400078e02ff */
[C---:B------:R-:W-:Y:S02]  /*1d50*/  IMAD R0, R148.reuse, R179, R0 ;  /* 0x000000b394007224 */ /* 0x040fe400078e0200 */
[----:B------:R-:W-:-:S04]  /*1d60*/  IMAD.WIDE.U32 R22, R148, R178, R22 ;  /* 0x000000b294167225 */ /* 0x000fc800078e0016 */
[C---:B------:R-:W-:Y:S02]  /*1d70*/  IMAD R11, R5.reuse, R155, R11 ;  /* 0x0000009b050b7224 */ /* 0x040fe400078e020b */
[----:B------:R-:W-:-:S04]  /*1d80*/  IMAD.WIDE.U32 R24, R5, R154, R24 ;  /* 0x0000009a05187225 */ /* 0x000fc800078e0018 */
[-C--:B------:R-:W-:Y:S01]  /*1d90*/  IMAD R6, R21, R2.reuse, RZ ;  /* 0x0000000215067224 */ /* 0x080fe200078e02ff */
[----:B------:R-:W-:Y:S01]  /*1da0*/  LEA R5, P0, R24, UR8, 0x1 ;  /* 0x0000000818057c11 */ /* 0x000fe2000f8008ff */
[----:B------:R-:W-:Y:S01]  /*1db0*/  IMAD.WIDE.U32 R12, R20, R2, R12 ;  /* 0x00000002140c7225 */ /* 0x000fe200078e000c */
[----:B------:R-:W-:-:S03]  /*1dc0*/  SHF.R.S32.HI R2, RZ, 0x1f, R146 ;  /* 0x0000001fff027819 */ /* 0x000fc60000011492 */
[----:B------:R-:W-:Y:S01]  /*1dd0*/  IMAD.IADD R4, R23, 0x1, R0 ;  /* 0x0000000117047824 */ /* 0x000fe200078e0200 */
[----:B------:R-:W-:Y:S01]  /*1de0*/  LEA R0, P2, R22, UR10, 0x1 ;  /* 0x0000000a16007c11 */ /* 0x000fe2000f8408ff */
[----:B------:R-:W-:Y:S02]  /*1df0*/  IMAD.IADD R11, R25, 0x1, R11 ;  /* 0x00000001190b7824 */ /* 0x000fe400078e020b */
[----:B------:R-:W-:Y:S01]  /*1e00*/  IMAD R6, R20, R3, R6 ;  /* 0x0000000314067224 */ /* 0x000fe200078e0206 */
[----:B------:R-:W-:Y:S01]  /*1e10*/  SHF.L.U64.HI R4, R22, 0x1, R4 ;  /* 0x0000000116047819 */ /* 0x000fe20000010204 */
[----:B------:R-:W-:Y:S01]  /*1e20*/  IMAD R152, R2, UR4, RZ ;  /* 0x0000000402987c24 */ /* 0x000fe2000f8e02ff */
[----:B------:R-:W-:Y:S01]  /*1e30*/  SHF.L.U64.HI R2, R24, 0x1, R11 ;  /* 0x0000000118027819 */ /* 0x000fe2000001020b */
[----:B------:R-:W-:Y:S01]  /*1e40*/  IMAD.IADD R13, R13, 0x1, R6 ;  /* 0x000000010d0d7824 */ /* 0x000fe200078e0206 */
[----:B------:R-:W-:Y:S01]  /*1e50*/  IADD3.X R6, R4, UR11, RZ, P2, !PT ;  /* 0x0000000b04067c10 */ /* 0x000fe200097fe4ff */
[----:B------:R-:W-:Y:S01]  /*1e60*/  IMAD R52, R148, R53, R51 ;  /* 0x0000003594347224 */ /* 0x000fe200078e0233 */
[----:B------:R-:W-:Y:S01]  /*1e70*/  IADD3.X R4, R2, UR9, RZ, P0, !PT ;  /* 0x0000000902047c10 */ /* 0x000fe200087fe4ff */
[C---:B------:R-:W-:Y:S01]  /*1e80*/  IMAD R152, R146.reuse, UR5, R152 ;  /* 0x0000000592987c24 */ /* 0x040fe2000f8e0298 */
[----:B------:R-:W-:Y:S01]  /*1e90*/  R2P PR, R55, 0x6 ;  /* 0x0000000637007804 */ /* 0x000fe20000000000 */
[----:B------:R-:W-:Y:S01]  /*1ea0*/  IMAD.IADD R51, R51, 0x1, R52 ;  /* 0x0000000133337824 */ /* 0x000fe200078e0234 */
[----:B------:R-:W-:Y:S01]  /*1eb0*/  ISETP.LT.AND P0, PT, R43, UR58, PT ;  /* 0x0000003a2b007c0c */ /* 0x000fe2000bf01270 */
[----:B------:R-:W-:Y:S01]  /*1ec0*/  IMAD.WIDE.U32 R146, R146, UR4, R12 ;  /* 0x0000000492927c25 */ /* 0x000fe2000f8e000c */
[----:B------:R-:W-:-:S02]  /*1ed0*/  SHF.R.S32.HI R50, RZ, 0x1f, R52 ;  /* 0x0000001fff327819 */ /* 0x000fc40000011434 */
[----:B------:R-:W-:Y:S01]  /*1ee0*/  SHF.R.S32.HI R49, RZ, 0x1f, R51 ;  /* 0x0000001fff317819 */ /* 0x000fe20000011433 */
[----:B------:R-:W-:Y:S01]  /*1ef0*/  IMAD.IADD R38, R36, 0x1, -R38 ;  /* 0x0000000124267824 */ /* 0x000fe200078e0a26 */
[----:B------:R-:W-:Y:S01]  /*1f00*/  SEL R167, R167, 0xfffffff0, !P1 ;  /* 0xfffffff0a7a77807 */ /* 0x000fe20004800000 */
[----:B------:R-:W-:Y:S01]  /*1f10*/  IMAD.MOV.U32 R244, RZ, RZ, R6 ;  /* 0x000000fffff47224 */ /* 0x000fe200078e0006 */
[----:B------:R-:W-:Y:S01]  /*1f20*/  SEL R166, R166, 0xffffffe0, !P2 ;  /* 0xffffffe0a6a67807 */ /* 0x000fe20005000000 */
[----:B------:R-:W-:Y:S01]  /*1f30*/  IMAD.IADD R153, R147, 0x1, R152 ;  /* 0x0000000193997824 */ /* 0x000fe200078e0298 */
[----:B------:R-:W-:Y:S01]  /*1f40*/  MOV R245, R0 ;  /* 0x0000000000f57202 */ /* 0x000fe20000000f00 */
[----:B------:R-:W-:Y:S02]  /*1f50*/  IMAD.MOV.U32 R247, RZ, RZ, R5 ;  /* 0x000000fffff77224 */ /* 0x000fe400078e0005 */
[----:B------:R-:W-:Y:S02]  /*1f60*/  IMAD.MOV.U32 R246, RZ, RZ, R4 ;  /* 0x000000fffff67224 */ /* 0x000fe400078e0004 */
[----:B------:R-:W-:Y:S01]  /*1f70*/  @!P4 IMAD.MOV.U32 R7, RZ, RZ, RZ ;  /* 0x000000ffff07c224 */ /* 0x000fe200078e00ff */
[----:B------:R-:W-:Y:S06]  /*1f80*/  @!P0 BRA `(.L_x_2595) ;  /* 0x000000e000088947 */ /* 0x000fec0003800000 */
[----:B------:R-:W1:Y:S01]  /*1f90*/  LDC.64 R2, c[0x0][0x338] ;  /* 0x0000ce00ff027b82 */ /* 0x000e620000000a00 */
[----:B------:R-:W-:Y:S01]  /*1fa0*/  ULDC.64 UR8, c[0x0][0x330] ;  /* 0x0000cc0000087ab9 */ /* 0x000fe20000000a00 */
[----:B------:R-:W-:Y:S01]  /*1fb0*/  ULDC.64 UR4, c[0x0][0x328] ;  /* 0x0000ca0000047ab9 */ /* 0x000fe20000000a00 */
[C---:B------:R-:W-:Y:S01]  /*1fc0*/  IMAD R18, R9.reuse, UR8, RZ ;  /* 0x0000000809127c24 */ /* 0x040fe2000f8e02ff */
[----:B------:R-:W-:Y:S01]  /*1fd0*/  SHF.R.S32.HI R11, RZ, 0x1f, R44 ;  /* 0x0000001fff0b7819 */ /* 0x000fe2000001142c */
[----:B------:R-:W-:Y:S01]  /*1fe0*/  IMAD R16, R9, UR4, RZ ;  /* 0x0000000409107c24 */ /* 0x000fe2000f8e02ff */
[----:B------:R-:W-:Y:S01]  /*1ff0*/  SHF.R.S32.HI R9, RZ, 0x1f, R28 ;  /* 0x0000001fff097819 */ /* 0x000fe2000001141c */
[C---:B------:R-:W-:Y:S01]  /*2000*/  IMAD.WIDE.U32 R20, R10.reuse, UR8, R14 ;  /* 0x000000080a147c25 */ /* 0x040fe2000f8e000e */
[----:B------:R-:W-:Y:S01]  /*2010*/  ULDC.64 UR10, c[0x0][0x350] ;  /* 0x0000d400000a7ab9 */ /* 0x000fe20000000a00 */
[----:B------:R-:W2:Y:S01]  /*2020*/  LDC R63, c[0x0][0x340] ;  /* 0x0000d000ff3f7b82 */ /* 0x000ea20000000800 */
[C---:B------:R-:W-:Y:S01]  /*2030*/  SHF.L.U32 R85, R155.reuse, 0x7, RZ ;  /* 0x000000079b557819 */ /* 0x040fe200000006ff */
[C---:B------:R-:W-:Y:S01]  /*2040*/  IMAD R18, R10.reuse, UR9, R18 ;  /* 0x000000090a127c24 */ /* 0x040fe2000f8e0212 */
[----:B------:R-:W-:Y:S01]  /*2050*/  ULDC.64 UR8, c[0x0][0x340] ;  /* 0x0000d00000087ab9 */ /* 0x000fe20000000a00 */
[C---:B------:R-:W-:Y:S01]  /*2060*/  IMAD.WIDE.U32 R12, R10.reuse, UR4, R14 ;  /* 0x000000040a0c7c25 */ /* 0x040fe2000f8e000e */
[----:B------:R-:W-:Y:S01]  /*2070*/  SHF.L.U32 R77, R155, 0x5, RZ ;  /* 0x000000059b4d7819 */ /* 0x000fe200000006ff */
[----:B------:R-:W-:Y:S01]  /*2080*/  ULDC.64 UR30, c[0x0][0x360] ;  /* 0x0000d800001e7ab9 */ /* 0x000fe20000000a00 */
[----:B------:R-:W-:Y:S01]  /*2090*/  IADD3 R19, R21, R18, RZ ;  /* 0x0000001215137210 */ /* 0x000fe20007ffe0ff */
[----:B------:R-:W-:Y:S01]  /*20a0*/  IMAD R16, R10, UR5, R16 ;  /* 0x000000050a107c24 */ /* 0x000fe2000f8e0210 */
[----:B------:R-:W-:Y:S01]  /*20b0*/  IADD3 R10, P1, P0, R28, R148, -R44 ;  /* 0x000000941c0a7210 */ /* 0x000fe2000783e82c */
[----:B------:R-:W-:Y:S01]  /*20c0*/  IMAD.MOV.U32 R18, RZ, RZ, R20 ;  /* 0x000000ffff127224 */ /* 0x000fe200078e0014 */
[----:B------:R-:W-:Y:S01]  /*20d0*/  IADD3 R28, R7, R28, RZ ;  /* 0x0000001c071c7210 */ /* 0x000fe20007ffe0ff */
[----:B------:R-:W-:Y:S01]  /*20e0*/  IMAD.IADD R17, R13, 0x1, R16 ;  /* 0x000000010d117824 */ /* 0x000fe200078e0210 */
[----:B------:R-:W-:Y:S01]  /*20f0*/  IADD3.X R7, R9, R149, ~R11, P1, P0 ;  /* 0x0000009509077210 */ /* 0x000fe20000fe0c0b */
[C---:B------:R-:W-:Y:S01]  /*2100*/  IMAD.WIDE.U32 R18, R10.reuse, UR8, R18 ;  /* 0x000000080a127c25 */ /* 0x040fe2000f8e0012 */
[----:B------:R-:W-:Y:S01]  /*2110*/  MOV R16, R12 ;  /* 0x0000000c00107202 */ /* 0x000fe20000000f00 */
[----:B------:R-:W-:Y:S01]  /*2120*/  ULDC.64 UR4, c[0x0][0x348] ;  /* 0x0000d20000047ab9 */ /* 0x000fe20000000a00 */
[----:B------:R-:W-:Y:S01]  /*2130*/  SHF.L.U32 R76, R179, 0x7, RZ ;  /* 0x00000007b34c7819 */ /* 0x000fe200000006ff */
[----:B------:R-:W-:Y:S01]  /*2140*/  IMAD R9, R7, UR8, RZ ;  /* 0x0000000807097c24 */ /* 0x000fe2000f8e02ff */
[----:B------:R-:W-:Y:S01]  /*2150*/  SHF.L.U32 R133, R53, 0x4, RZ ;  /* 0x0000000435857819 */ /* 0x000fe200000006ff */
[-C--:B-1----:R-:W-:Y:S01]  /*2160*/  IMAD R7, R7, R2.reuse, RZ ;  /* 0x0000000207077224 */ /* 0x082fe200078e02ff */
[C---:B------:R-:W-:Y:S01]  /*2170*/  SHF.L.U32 R132, R53.reuse, 0x5, RZ ;  /* 0x0000000535847819 */ /* 0x040fe200000006ff */
[C---:B------:R-:W-:Y:S01]  /*2180*/  IMAD R9, R10.reuse, UR9, R9 ;  /* 0x000000090a097c24 */ /* 0x040fe2000f8e0209 */
[----:B------:R-:W-:Y:S01]  /*2190*/  SHF.L.U32 R126, R53, 0x7, RZ ;  /* 0x00000007357e7819 */ /* 0x000fe200000006ff */
[C---:B------:R-:W-:Y:S01]  /*21a0*/  IMAD R7, R10.reuse, R3, R7 ;  /* 0x000000030a077224 */ /* 0x040fe200078e0207 */
[----:B------:R-:W-:Y:S01]  /*21b0*/  USHF.L.U64.HI UR38, UR8, 0x4, UR9 ;  /* 0x0000000408267899 */ /* 0x000fe20008010209 */
[----:B------:R-:W-:Y:S01]  /*21c0*/  IMAD.WIDE.U32 R10, R10, R2, R16 ;  /* 0x000000020a0a7225 */ /* 0x000fe200078e0010 */
[----:B------:R-:W-:Y:S01]  /*21d0*/  IADD3 R19, R19, R9, RZ ;  /* 0x0000000913137210 */ /* 0x000fe20007ffe0ff */
[----:B------:R-:W-:Y:S01]  /*21e0*/  USHF.L.U32 UR39, UR8, 0x4, URZ ;  /* 0x0000000408277899 */ /* 0x000fe2000800063f */
[----:B------:R-:W-:Y:S01]  /*21f0*/  SHF.L.U64.HI R68, R2, 0x5, R3 ;  /* 0x0000000502447819 */ /* 0x000fe20000010203 */
[C---:B------:R-:W-:Y:S01]  /*2200*/  IMAD R94, R96.reuse, UR10, RZ ;  /* 0x0000000a605e7c24 */ /* 0x040fe2000f8e02ff */
[----:B------:R-:W-:Y:S01]  /*2210*/  IADD3 R17, R11, R7, RZ ;  /* 0x000000070b117210 */ /* 0x000fe20007ffe0ff */
[----:B------:R-:W-:Y:S01]  /*2220*/  IMAD R96, R96, UR4, RZ ;  /* 0x0000000460607c24 */ /* 0x000fe2000f8e02ff */
[----:B------:R-:W-:Y:S01]  /*2230*/  USHF.L.U64.HI UR40, UR8, 0x5, UR9 ;  /* 0x0000000508287899 */ /* 0x000fe20008010209 */
[----:B------:R-:W-:Y:S01]  /*2240*/  IMAD.MOV.U32 R16, RZ, RZ, R10 ;  /* 0x000000ffff107224 */ /* 0x000fe200078e000a */
[----:B------:R-:W-:Y:S01]  /*2250*/  USHF.L.U32 UR41, UR8, 0x5, URZ ;  /* 0x0000000508297899 */ /* 0x000fe2000800063f */
[C---:B------:R-:W-:Y:S01]  /*2260*/  IMAD R94, R8.reuse, UR11, R94 ;  /* 0x0000000b085e7c24 */ /* 0x040fe2000f8e025e */
[----:B------:R-:W-:Y:S01]  /*2270*/  UIMAD.WIDE.U32 UR28, UR8, 0x60, URZ ;  /* 0x00000060081c78a5 */ /* 0x000fe2000f8e003f */
[----:B------:R-:W-:Y:S01]  /*2280*/  IMAD.WIDE.U32 R10, R8, UR10, R18 ;  /* 0x0000000a080a7c25 */ /* 0x000fe2000f8e0012 */
[----:B------:R-:W-:Y:S01]  /*2290*/  ULDC.64 UR10, c[0x0][0x320] ;  /* 0x0000c800000a7ab9 */ /* 0x000fe20000000a00 */
[----:B------:R-:W-:Y:S01]  /*22a0*/  UIMAD UR42, UR9, 0x60, URZ ;  /* 0x00000060092a78a4 */ /* 0x000fe2000f8e023f */
[----:B------:R-:W-:Y:S01]  /*22b0*/  SHF.L.U64.HI R71, R2, 0x6, R3 ;  /* 0x0000000602477819 */ /* 0x000fe20000010203 */
[C---:B------:R-:W-:Y:S01]  /*22c0*/  IMAD R96, R8.reuse, UR5, R96 ;  /* 0x0000000508607c24 */ /* 0x040fe2000f8e0260 */
[----:B------:R-:W-:Y:S01]  /*22d0*/  IADD3 R94, R11, R94, RZ ;  /* 0x0000005e0b5e7210 */ /* 0x000fe20007ffe0ff */
[----:B------:R-:W-:Y:S01]  /*22e0*/  IMAD.WIDE.U32 R8, R8, UR4, R16 ;  /* 0x0000000408087c25 */ /* 0x000fe2000f8e0010 */
[----:B------:R-:W-:Y:S01]  /*22f0*/  ULDC.64 UR4, c[0x0][0x318] ;  /* 0x0000c60000047ab9 */ /* 0x000fe20000000a00 */
[----:B------:R-:W-:Y:S01]  /*2300*/  LEA R95, P1, R10, UR10, 0x1 ;  /* 0x0000000a0a5f7c11 */ /* 0x000fe2000f8208ff */
[----:B------:R-:W-:Y:S01]  /*2310*/  USHF.L.U64.HI UR43, UR8, 0x6, UR9 ;  /* 0x00000006082b7899 */ /* 0x000fe20008010209 */
[----:B------:R-:W-:Y:S01]  /*2320*/  IMAD.IADD R96, R9, 0x1, R96 ;  /* 0x0000000109607824 */ /* 0x000fe200078e0260 */
[----:B------:R-:W-:Y:S01]  /*2330*/  LEA R97, P0, R8, UR4, 0x1 ;  /* 0x0000000408617c11 */ /* 0x000fe2000f8008ff */
[----:B------:R-:W-:Y:S01]  /*2340*/  IMAD R28, R53, R28, RZ ;  /* 0x0000001c351c7224 */ /* 0x000fe200078e02ff */
[----:B------:R-:W-:Y:S01]  /*2350*/  LEA.HI.X R94, R10, UR11, R94, 0x1, P1 ;  /* 0x0000000b0a5e7c11 */ /* 0x000fe200088f0c5e */
[----:B------:R-:W-:Y:S01]  /*2360*/  IMAD.WIDE.U32 R12, R154, 0x80, RZ ;  /* 0x000000809a0c7825 */ /* 0x000fe200078e00ff */
[----:B------:R-:W-:Y:S01]  /*2370*/  LEA.HI.X R96, R8, UR5, R96, 0x1, P0 ;  /* 0x0000000508607c11 */ /* 0x000fe200080f0c60 */
[----:B------:R-:W-:Y:S01]  /*2380*/  ULDC.64 UR4, c[0x0][0x358] ;  /* 0x0000d60000047ab9 */ /* 0x000fe20000000a00 */
[----:B------:R-:W-:Y:S01]  /*2390*/  SHF.R.S32.HI R27, RZ, 0x1f, R28 ;  /* 0x0000001fff1b7819 */ /* 0x000fe2000001141c */
[----:B------:R-:W-:Y:S01]  /*23a0*/  IMAD.SHL.U32 R86, R12, 0x2, RZ ;  /* 0x000000020c567824 */ /* 0x000fe200078e00ff */
[-C--:B------:R-:W-:Y:S01]  /*23b0*/  IADD3 R101, P0, R51, R28.reuse, RZ ;  /* 0x0000001c33657210 */ /* 0x080fe20007f1e0ff */
[----:B------:R-:W-:Y:S01]  /*23c0*/  IMAD.SHL.U32 R80, R155, 0x40, RZ ;  /* 0x000000409b507824 */ /* 0x000fe200078e00ff */
[----:B------:R-:W-:Y:S01]  /*23d0*/  IADD3 R28, P1, R52, R28, RZ ;  /* 0x0000001c341c7210 */ /* 0x000fe20007f3e0ff */
[----:B------:R-:W-:Y:S01]  /*23e0*/  IMAD.WIDE.U32 R20, R154, 0x40, RZ ;  /* 0x000000409a147825 */ /* 0x000fe200078e00ff */
[----:B------:R-:W-:Y:S01]  /*23f0*/  IADD3.X R100, R49, R27, RZ, P0, !PT ;  /* 0x0000001b31647210 */ /* 0x000fe200007fe4ff */
[----:B------:R-:W-:Y:S01]  /*2400*/  USHF.L.U32 UR44, UR8, 0x6, URZ ;  /* 0x00000006082c7899 */ /* 0x000fe2000800063f */
[----:B------:R-:W-:Y:S01]  /*2410*/  IADD3 R85, R13, R85, RZ ;  /* 0x000000550d557210 */ /* 0x000fe20007ffe0ff */
[----:B------:R-:W-:Y:S01]  /*2420*/  IMAD.X R27, R50, 0x1, R27, P1 ;  /* 0x00000001321b7824 */ /* 0x000fe200008e061b */
[----:B------:R-:W-:Y:S01]  /*2430*/  SHF.L.U64.HI R100, R101, 0x1, R100 ;  /* 0x0000000165647819 */ /* 0x000fe20000010264 */
[----:B------:R-:W-:Y:S01]  /*2440*/  IMAD.SHL.U32 R73, R179, 0x40, RZ ;  /* 0x00000040b3497824 */ /* 0x000fe200078e00ff */
[----:B------:R-:W-:Y:S01]  /*2450*/  SHF.L.U64.HI R85, R12, 0x1, R85 ;  /* 0x000000010c557819 */ /* 0x000fe20000010255 */
[----:B------:R-:W-:Y:S01]  /*2460*/  IMAD.WIDE.U32 R12, R154, 0x20, RZ ;  /* 0x000000209a0c7825 */ /* 0x000fe200078e00ff */
[C---:B------:R-:W-:Y:S01]  /*2470*/  SHF.L.U64.HI R27, R28.reuse, 0x1, R27 ;  /* 0x000000011c1b7819 */ /* 0x040fe2000001021b */
[----:B------:R-:W-:Y:S01]  /*2480*/  UIMAD.WIDE.U32 UR26, UR8, 0xa0, URZ ;  /* 0x000000a0081a78a5 */ /* 0x000fe2000f8e003f */
[----:B------:R-:W-:Y:S01]  /*2490*/  SHF.L.U32 R101, R101, 0x1, RZ ;  /* 0x0000000165657819 */ /* 0x000fe200000006ff */
[----:B------:R-:W-:Y:S01]  /*24a0*/  IMAD.SHL.U32 R28, R28, 0x2, RZ ;  /* 0x000000021c1c7824 */ /* 0x000fe200078e00ff */
[----:B------:R-:W-:Y:S01]  /*24b0*/  UIMAD UR45, UR9, 0xa0, URZ ;  /* 0x000000a0092d78a4 */ /* 0x000fe2000f8e023f */
[----:B------:R-:W-:Y:S01]  /*24c0*/  IMAD.SHL.U32 R70, R179, 0x20, RZ ;  /* 0x00000020b3467824 */ /* 0x000fe200078e00ff */
[C---:B------:R-:W-:Y:S01]  /*24d0*/  IADD3 R99, P3, R101.reuse, UR30, RZ ;  /* 0x0000001e65637c10 */ /* 0x040fe2000ff7e0ff */
[----:B------:R-:W-:Y:S01]  /*24e0*/  IMAD.WIDE.U32 R182, R178, 0x40, RZ ;  /* 0x00000040b2b67825 */ /* 0x000fe200078e00ff */
[----:B------:R-:W-:Y:S01]  /*24f0*/  IADD3 R10, P1, R28, UR30, RZ ;  /* 0x0000001e1c0a7c10 */ /* 0x000fe2000ff3e0ff */
[----:B------:R-:W-:Y:S01]  /*2500*/  UIMAD.WIDE.U32 UR24, UR8, 0xc0, URZ ;  /* 0x000000c0081878a5 */ /* 0x000fe2000f8e003f */
[----:B------:R-:W-:Y:S01]  /*2510*/  IADD3 R101, P2, R101, UR4, RZ ;  /* 0x0000000465657c10 */ /* 0x000fe2000ff5e0ff */
[----:B------:R-:W-:Y:S01]  /*2520*/  IMAD.WIDE.U32 R180, R178, 0x80, RZ ;  /* 0x00000080b2b47825 */ /* 0x000fe200078e00ff */
[----:B------:R-:W-:Y:S01]  /*2530*/  IADD3 R28, P0, R28, UR4, RZ ;  /* 0x000000041c1c7c10 */ /* 0x000fe2000ff1e0ff */
[----:B------:R-:W-:Y:S01]  /*2540*/  UIMAD UR46, UR9, 0xc0, URZ ;  /* 0x000000c0092e78a4 */ /* 0x000fe2000f8e023f */
[----:B------:R-:W-:Y:S01]  /*2550*/  IADD3.X R98, R100, UR31, RZ, P3, !PT ;  /* 0x0000001f64627c10 */ /* 0x000fe20009ffe4ff */
[C---:B------:R-:W-:Y:S01]  /*2560*/  IMAD R79, R155.reuse, 0x60, RZ ;  /* 0x000000609b4f7824 */ /* 0x040fe200078e02ff */
[----:B------:R-:W-:Y:S01]  /*2570*/  UIMAD.WIDE.U32 UR22, UR8, 0xe0, URZ ;  /* 0x000000e0081678a5 */ /* 0x000fe2000f8e003f */
[C---:B------:R-:W-:Y:S01]  /*2580*/  IMAD R82, R155.reuse, 0xa0, RZ ;  /* 0x000000a09b527824 */ /* 0x040fe200078e02ff */
[----:B------:R-:W-:Y:S01]  /*2590*/  UIMAD UR47, UR9, 0xe0, URZ ;  /* 0x000000e0092f78a4 */ /* 0x000fe2000f8e023f */
[C---:B------:R-:W-:Y:S01]  /*25a0*/  IMAD R83, R155.reuse, 0xc0, RZ ;  /* 0x000000c09b537824 */ /* 0x040fe200078e02ff */
[----:B------:R-:W-:Y:S01]  /*25b0*/  USHF.L.U64.HI UR48, UR8, 0x7, UR9 ;  /* 0x0000000708307899 */ /* 0x000fe20008010209 */
[C---:B------:R-:W-:Y:S01]  /*25c0*/  IMAD R84, R155.reuse, 0xe0, RZ ;  /* 0x000000e09b547824 */ /* 0x040fe200078e02ff */
[----:B------:R-:W-:Y:S01]  /*25d0*/  USHF.L.U32 UR49, UR8, 0x7, URZ ;  /* 0x0000000708317899 */ /* 0x000fe2000800063f */
[C---:B------:R-:W-:Y:S01]  /*25e0*/  IMAD R87, R155.reuse, 0x120, RZ ;  /* 0x000001209b577824 */ /* 0x040fe200078e02ff */
[----:B------:R-:W-:Y:S01]  /*25f0*/  UIMAD.WIDE.U32 UR20, UR8, 0x120, URZ ;  /* 0x00000120081478a5 */ /* 0x000fe2000f8e003f */
[C---:B------:R-:W-:Y:S01]  /*2600*/  IMAD R88, R155.reuse, 0x140, RZ ;  /* 0x000001409b587824 */ /* 0x040fe200078e02ff */
[----:B------:R-:W-:Y:S01]  /*2610*/  UIMAD UR50, UR9, 0x120, URZ ;  /* 0x00000120093278a4 */ /* 0x000fe2000f8e023f */
        /* <DEDUP_REMOVED lines=8> */
[----:B------:R-:W-:Y:S01]  /*26a0*/  IMAD R93, R155, 0x1e0, RZ ;  /* 0x000001e09b5d7824 */ /* 0x000fe200078e02ff */
[----:B------:R-:W-:Y:S01]  /*26b0*/  UIMAD.WIDE.U32 UR14, UR8, 0x180, URZ ;  /* 0x00000180080e78a5 */ /* 0x000fe2000f8e003f */
[C---:B------:R-:W-:Y:S01]  /*26c0*/  IMAD.WIDE.U32 R176, R154.reuse, 0x60, RZ ;  /* 0x000000609ab07825 */ /* 0x040fe200078e00ff */
[----:B------:R-:W-:Y:S01]  /*26d0*/  UIMAD UR53, UR9, 0x180, URZ ;  /* 0x00000180093578a4 */ /* 0x000fe2000f8e023f */
[C---:B------:R-:W-:Y:S01]  /*26e0*/  IADD3.X R9, R27.reuse, UR31, RZ, P1, !PT ;  /* 0x0000001f1b097c10 */ /* 0x040fe20008ffe4ff */
[----:B------:R-:W-:Y:S01]  /*26f0*/  UIMAD.WIDE.U32 UR12, UR8, 0x1a0, URZ ;  /* 0x000001a0080c78a5 */ /* 0x000fe2000f8e003f */
[----:B------:R-:W-:Y:S01]  /*2700*/  IMAD.WIDE.U32 R174, R154, 0xa0, RZ ;  /* 0x000000a09aae7825 */ /* 0x000fe200078e00ff */
[----:B------:R-:W-:Y:S01]  /*2710*/  UIMAD UR54, UR9, 0x1a0, URZ ;  /* 0x000001a0093678a4 */ /* 0x000fe2000f8e023f */
[----:B------:R-:W-:Y:S01]  /*2720*/  SHF.L.U32 R78, R12, 0x1, RZ ;  /* 0x000000010c4e7819 */ /* 0x000fe200000006ff */
[----:B------:R-:W-:Y:S01]  /*2730*/  UIMAD.WIDE.U32 UR10, UR8, 0x1c0, URZ ;  /* 0x000001c0080a78a5 */ /* 0x000fe2000f8e003f */
[----:B------:R-:W-:Y:S01]  /*2740*/  IMAD.WIDE.U32 R172, R154, 0xc0, RZ ;  /* 0x000000c09aac7825 */ /* 0x000fe200078e00ff */
[----:B------:R-:W-:Y:S01]  /*2750*/  UIMAD UR55, UR9, 0x1c0, URZ ;  /* 0x000001c0093778a4 */ /* 0x000fe2000f8e023f */
[----:B------:R-:W-:Y:S01]  /*2760*/  IADD3.X R100, R100, UR5, RZ, P2, !PT ;  /* 0x0000000564647c10 */ /* 0x000fe200097fe4ff */
[----:B------:R-:W-:Y:S01]  /*2770*/  UIMAD UR56, UR9, 0x1e0, URZ ;  /* 0x000001e0093878a4 */ /* 0x000fe2000f8e023f */
[C---:B------:R-:W-:Y:S01]  /*2780*/  IMAD.WIDE.U32 R170, R154.reuse, 0xe0, RZ ;  /* 0x000000e09aaa7825 */ /* 0x040fe200078e00ff */
[----:B------:R-:W-:Y:S01]  /*2790*/  UIMAD.WIDE.U32 UR8, UR8, 0x1e0, URZ ;  /* 0x000001e0080878a5 */ /* 0x000fe2000f8e003f */
[----:B------:R-:W-:Y:S01]  /*27a0*/  IADD3.X R27, R27, UR5, RZ, P0, !PT ;  /* 0x000000051b1b7c10 */ /* 0x000fe200087fe4ff */
[----:B------:R-:W-:Y:S01]  /*27b0*/  USHF.L.U64.HI UR38, UR39, 0x1, UR38 ;  /* 0x0000000127267899 */ /* 0x000fe20008010226 */
[----:B------:R-:W-:Y:S01]  /*27c0*/  IMAD.WIDE.U32 R168, R154, 0x120, RZ ;  /* 0x000001209aa87825 */ /* 0x000fe200078e00ff */
[C-C-:B------:R-:W-:Y:S01]  /*27d0*/  SHF.L.U64.HI R74, R2.reuse, 0x7, R3.reuse ;  /* 0x00000007024a7819 */ /* 0x140fe20000010203 */
[----:B------:R-:W-:Y:S01]  /*27e0*/  USHF.L.U64.HI UR40, UR41, 0x1, UR40 ;  /* 0x0000000129287899 */ /* 0x000fe20008010228 */
[----:B------:R-:W-:Y:S01]  /*27f0*/  SHF.L.U64.HI R102, R2, 0x4, R3 ;  /* 0x0000000402667819 */ /* 0x000fe20000010203 */
[----:B------:R-:W-:Y:S01]  /*2800*/  IMAD.WIDE.U32 R164, R154, 0x140, RZ ;  /* 0x000001409aa47825 */ /* 0x000fe200078e00ff */
[C---:B------:R-:W-:Y:S01]  /*2810*/  SHF.L.U32 R69, R2.reuse, 0x5, RZ ;  /* 0x0000000502457819 */ /* 0x040fe200000006ff */
[----:B------:R-:W-:Y:S01]  /*2820*/  USHF.L.U64.HI UR43, UR44, 0x1, UR43 ;  /* 0x000000012c2b7899 */ /* 0x000fe2000801022b */
[----:B------:R-:W-:Y:S01]  /*2830*/  SHF.L.U32 R75, R2, 0x7, RZ ;  /* 0x00000007024b7819 */ /* 0x000fe200000006ff */
[----:B------:R-:W-:Y:S01]  /*2840*/  IMAD.WIDE.U32 R162, R154, 0x160, RZ ;  /* 0x000001609aa27825 */ /* 0x000fe200078e00ff */
[----:B------:R-:W-:Y:S01]  /*2850*/  SHF.L.U32 R103, R2, 0x4, RZ ;  /* 0x0000000402677819 */ /* 0x000fe200000006ff */
[----:B------:R-:W-:Y:S01]  /*2860*/  USHF.L.U64.HI UR48, UR49, 0x1, UR48 ;  /* 0x0000000131307899 */ /* 0x000fe20008010230 */
[----:B------:R-:W-:Y:S01]  /*2870*/  MOV R67, R5 ;  /* 0x0000000500437202 */ /* 0x000fe20000000f00 */
[----:B------:R-:W-:Y:S01]  /*2880*/  IMAD.WIDE.U32 R160, R154, 0x180, RZ ;  /* 0x000001809aa07825 */ /* 0x000fe200078e00ff */
[----:B------:R-:W-:Y:S01]  /*2890*/  MOV R66, R4 ;  /* 0x0000000400427202 */ /* 0x000fe20000000f00 */
[----:B------:R-:W-:Y:S01]  /*28a0*/  ULDC UR4, c[0x0][0x2e0] ;  /* 0x0000b80000047ab9 */ /* 0x000fe20000000800 */
[----:B------:R-:W-:Y:S01]  /*28b0*/  IADD3 R62, R148, 0x10, RZ ;  /* 0x00000010943e7810 */ /* 0x000fe20007ffe0ff */
[----:B------:R-:W-:Y:S01]  /*28c0*/  IMAD.WIDE.U32 R158, R154, 0x1a0, RZ ;  /* 0x000001a09a9e7825 */ /* 0x000fe200078e00ff */
[C---:B------:R-:W-:Y:S01]  /*28d0*/  IADD3 R61, R148.reuse, 0x20, RZ ;  /* 0x00000020943d7810 */ /* 0x040fe20007ffe0ff */
[----:B------:R-:W-:Y:S01]  /*28e0*/  ULDC.U8 UR57, c[0x0][0x3c3] ;  /* 0x0000f0c000397ab9 */ /* 0x000fe20000000000 */
[----:B------:R-:W-:Y:S01]  /*28f0*/  IADD3 R145, R148, 0x40, RZ ;  /* 0x0000004094917810 */ /* 0x000fe20007ffe0ff */
[----:B------:R-:W-:Y:S01]  /*2900*/  IMAD.WIDE.U32 R156, R154, 0x1c0, RZ ;  /* 0x000001c09a9c7825 */ /* 0x000fe200078e00ff */
[C---:B------:R-:W-:Y:S01]  /*2910*/  IADD3 R144, R148.reuse, 0x50, RZ ;  /* 0x0000005094907810 */ /* 0x040fe20007ffe0ff */
[----:B------:R-:W-:Y:S01]  /*2920*/  ULDC UR60, c[0x0][0x2e0] ;  /* 0x0000b800003c7ab9 */ /* 0x000fe20000000800 */
[C---:B------:R-:W-:Y:S01]  /*2930*/  IADD3 R142, R148.reuse, 0x70, RZ ;  /* 0x00000070948e7810 */ /* 0x040fe20007ffe0ff */
[----:B------:R-:W-:Y:S01]  /*2940*/  IMAD.IADD R80, R21, 0x1, R80 ;  /* 0x0000000115507824 */ /* 0x000fe200078e0250 */
[C---:B------:R-:W-:Y:S01]  /*2950*/  IADD3 R141, R148.reuse, 0x80, RZ ;  /* 0x00000080948d7810 */ /* 0x040fe20007ffe0ff */
[----:B------:R-:W-:Y:S01]  /*2960*/  IMAD.IADD R77, R13, 0x1, R77 ;  /* 0x000000010d4d7824 */ /* 0x000fe200078e024d */
[----:B------:R-:W-:Y:S01]  /*2970*/  IADD3 R139, R148, 0xa0, RZ ;  /* 0x000000a0948b7810 */ /* 0x000fe20007ffe0ff */
[----:B------:R-:W-:Y:S01]  /*2980*/  IMAD.WIDE.U32 R178, R178, 0x20, RZ ;  /* 0x00000020b2b27825 */ /* 0x000fe200078e00ff */
[----:B------:R-:W-:Y:S01]  /*2990*/  SHF.L.U64.HI R80, R20, 0x1, R80 ;  /* 0x0000000114507819 */ /* 0x000fe20000010250 */
[----:B------:R-:W-:Y:S01]  /*29a0*/  ULDC UR59, c[0x0][0x2e0] ;  /* 0x0000b800003b7ab9 */ /* 0x000fe20000000800 */
[----:B------:R-:W-:Y:S01]  /*29b0*/  SHF.L.U64.HI R77, R12, 0x1, R77 ;  /* 0x000000010c4d7819 */ /* 0x000fe2000001024d */
[----:B------:R-:W-:Y:S01]  /*29c0*/  IMAD.WIDE.U32 R154, R154, 0x1e0, RZ ;  /* 0x000001e09a9a7825 */ /* 0x000fe200078e00ff */
[C---:B------:R-:W-:Y:S01]  /*29d0*/  IADD3 R138, R148.reuse, 0xb0, RZ ;  /* 0x000000b0948a7810 */ /* 0x040fe20007ffe0ff */
[----:B------:R-:W-:Y:S01]  /*29e0*/  ULDC.64 UR30, c[0x0][0x248] ;  /* 0x00009200001e7ab9 */ /* 0x000fe20000000a00 */
[C---:B------:R-:W-:Y:S01]  /*29f0*/  IADD3 R136, R148.reuse, 0xd0, RZ ;  /* 0x000000d094887810 */ /* 0x040fe20007ffe0ff */
[C---:B------:R-:W-:Y:S01]  /*2a00*/  IMAD R131, R53.reuse, 0x30, RZ ;  /* 0x0000003035837824 */ /* 0x040fe200078e02ff */
[----:B------:R-:W-:Y:S01]  /*2a10*/  IADD3 R135, R148, 0xe0, RZ ;  /* 0x000000e094877810 */ /* 0x000fe20007ffe0ff */
[C---:B------:R-:W-:Y:S01]  /*2a20*/  IMAD.SHL.U32 R130, R53.reuse, 0x40, RZ ;  /* 0x0000004035827824 */ /* 0x040fe200078e00ff */
[----:B------:R-:W-:Y:S01]  /*2a30*/  MOV R11, UR58 ;  /* 0x0000003a000b7c02 */ /* 0x000fe20008000f00 */
        /* <DEDUP_REMOVED lines=19> */
[----:B------:R-:W-:Y:S01]  /*2b70*/  SHF.R.S32.HI R118, RZ, 0x1f, R133 ;  /* 0x0000001fff767819 */ /* 0x000fe20000011485 */
[----:B------:R-:W-:Y:S01]  /*2b80*/  IMAD.SHL.U32 R81, R20, 0x2, RZ ;  /* 0x0000000214517824 */ /* 0x000fe200078e00ff */
[----:B------:R-:W-:Y:S01]  /*2b90*/  SHF.R.S32.HI R117, RZ, 0x1f, R132 ;  /* 0x0000001fff757819 */ /* 0x000fe20000011484 */
[----:B------:R-:W-:Y:S01]  /*2ba0*/  IMAD.SHL.U32 R72, R2, 0x40, RZ ;  /* 0x0000004002487824 */ /* 0x000fe200078e00ff */
[----:B------:R-:W-:Y:S01]  /*2bb0*/  SHF.R.S32.HI R116, RZ, 0x1f, R131 ;  /* 0x0000001fff747819 */ /* 0x000fe20000011483 */
[----:B------:R-:W-:Y:S01]  /*2bc0*/  IMAD.MOV.U32 R64, RZ, RZ, R6 ;  /* 0x000000ffff407224 */ /* 0x000fe200078e0006 */
[----:B------:R-:W-:Y:S01]  /*2bd0*/  SHF.R.S32.HI R115, RZ, 0x1f, R130 ;  /* 0x0000001fff737819 */ /* 0x000fe20000011482 */
[----:B------:R-:W-:Y:S01]  /*2be0*/  IMAD.MOV.U32 R65, RZ, RZ, R0 ;  /* 0x000000ffff417224 */ /* 0x000fe200078e0000 */
[----:B------:R-:W-:Y:S01]  /*2bf0*/  SHF.R.S32.HI R114, RZ, 0x1f, R129 ;  /* 0x0000001fff727819 */ /* 0x000fe20000011481 */
[C---:B------:R-:W-:Y:S01]  /*2c00*/  VIADD R60, R148.reuse, 0x30 ;  /* 0x00000030943c7836 */ /* 0x040fe20000000000 */
[----:B------:R-:W-:Y:S01]  /*2c10*/  SHF.R.S32.HI R113, RZ, 0x1f, R128 ;  /* 0x0000001fff717819 */ /* 0x000fe20000011480 */
[C---:B------:R-:W-:Y:S01]  /*2c20*/  VIADD R143, R148.reuse, 0x60 ;  /* 0x00000060948f7836 */ /* 0x040fe20000000000 */
[----:B------:R-:W-:Y:S01]  /*2c30*/  SHF.R.S32.HI R112, RZ, 0x1f, R127 ;  /* 0x0000001fff707819 */ /* 0x000fe2000001147f */
[C---:B------:R-:W-:Y:S01]  /*2c40*/  VIADD R140, R148.reuse, 0x90 ;  /* 0x00000090948c7836 */ /* 0x040fe20000000000 */
[----:B------:R-:W-:Y:S01]  /*2c50*/  SHF.R.S32.HI R111, RZ, 0x1f, R126 ;  /* 0x0000001fff6f7819 */ /* 0x000fe2000001147e */
[C---:B------:R-:W-:Y:S01]  /*2c60*/  VIADD R137, R148.reuse, 0xc0 ;  /* 0x000000c094897836 */ /* 0x040fe20000000000 */
[----:B------:R-:W-:Y:S01]  /*2c70*/  SHF.R.S32.HI R110, RZ, 0x1f, R125 ;  /* 0x0000001fff6e7819 */ /* 0x000fe2000001147d */
[----:B------:R-:W-:Y:S01]  /*2c80*/  VIADD R134, R148, 0xf0 ;  /* 0x000000f094867836 */ /* 0x000fe20000000000 */
[----:B------:R-:W-:Y:S01]  /*2c90*/  SHF.R.S32.HI R109, RZ, 0x1f, R124 ;  /* 0x0000001fff6d7819 */ /* 0x000fe2000001147c */
[----:B------:R-:W-:Y:S01]  /*2ca0*/  IMAD.IADD R73, R183, 0x1, R73 ;  /* 0x00000001b7497824 */ /* 0x000fe200078e0249 */
        /* <DEDUP_REMOVED lines=9> */
[----:B------:R-:W-:Y:S01]  /*2d40*/  ULDC.64 UR36, c[0x0][0x250] ;  /* 0x0000940000247ab9 */ /* 0x000fe20000000a00 */
[----:B--2---:R-:W-:Y:S01]  /*2d50*/  LEA R63, -R63, RZ, 0x8 ;  /* 0x000000ff3f3f7211 */ /* 0x004fe200078e41ff */
[----:B------:R-:W-:-:S02]  /*2d60*/  USHF.L.U32 UR39, UR39, 0x1, URZ ;  /* 0x0000000127277899 */ /* 0x000fc4000800063f */
[----:B------:R-:W-:Y:S02]  /*2d70*/  USHF.L.U32 UR41, UR41, 0x1, URZ ;  /* 0x0000000129297899 */ /* 0x000fe4000800063f */
[----:B------:R-:W-:Y:S02]  /*2d80*/  UIADD3 UR42, UR29, UR42, URZ ;  /* 0x0000002a1d2a7290 */ /* 0x000fe4000fffe03f */
[----:B------:R-:W-:Y:S02]  /*2d90*/  USHF.L.U32 UR44, UR44, 0x1, URZ ;  /* 0x000000012c2c7899 */ /* 0x000fe4000800063f */
[----:B------:R-:W-:Y:S02]  /*2da0*/  UIADD3 UR45, UR27, UR45, URZ ;  /* 0x0000002d1b2d7290 */ /* 0x000fe4000fffe03f */
[----:B------:R-:W-:Y:S02]  /*2db0*/  UIADD3 UR46, UR25, UR46, URZ ;  /* 0x0000002e192e7290 */ /* 0x000fe4000fffe03f */
[----:B------:R-:W-:-:S02]  /*2dc0*/  UIADD3 UR47, UR23, UR47, URZ ;  /* 0x0000002f172f7290 */ /* 0x000fc4000fffe03f */
[----:B------:R-:W-:Y:S02]  /*2dd0*/  USHF.L.U32 UR49, UR49, 0x1, URZ ;  /* 0x0000000131317899 */ /* 0x000fe4000800063f */
[----:B------:R-:W-:Y:S02]  /*2de0*/  UIADD3 UR50, UR21, UR50, URZ ;  /* 0x0000003215327290 */ /* 0x000fe4000fffe03f */
[----:B------:R-:W-:Y:S02]  /*2df0*/  UIADD3 UR51, UR19, UR51, URZ ;  /* 0x0000003313337290 */ /* 0x000fe4000fffe03f */
[----:B------:R-:W-:Y:S02]  /*2e00*/  UIADD3 UR52, UR17, UR52, URZ ;  /* 0x0000003411347290 */ /* 0x000fe4000fffe03f */
[----:B------:R-:W-:Y:S02]  /*2e10*/  UIADD3 UR53, UR15, UR53, URZ ;  /* 0x000000350f357290 */ /* 0x000fe4000fffe03f */
[----:B------:R-:W-:-:S02]  /*2e20*/  UIADD3 UR54, UR13, UR54, URZ ;  /* 0x000000360d367290 */ /* 0x000fc4000fffe03f */
[----:B------:R-:W-:Y:S02]  /*2e30*/  UIADD3 UR55, UR11, UR55, URZ ;  /* 0x000000370b377290 */ /* 0x000fe4000fffe03f */
[----:B------:R-:W-:Y:S01]  /*2e40*/  UIADD3 UR56, UR9, UR56, URZ ;  /* 0x0000003809387290 */ /* 0x000fe2000fffe03f */
[----:B------:R-:W-:Y:S01]  /*2e50*/  ULDC.64 UR32, c[0x0][0x230] ;  /* 0x00008c0000207ab9 */ /* 0x000fe20000000a00 */
[----:B------:R-:W-:-:S10]  /*2e60*/  ULDC.64 UR34, c[0x0][0x238] ;  /* 0x00008e0000227ab9 */ /* 0x000fd40000000a00 */
.L_x_2697:
[----:B------:R-:W-:Y:S02]  /*2e70*/  IMAD.SHL.U32 R13, R11, 0x100, RZ ;  /* 0x000001000b0d7824 */ /* 0x000fe400078e00ff */
[----:B------:R-:W-:Y:S02]  /*2e80*/  IMAD.MOV.U32 R2, RZ, RZ, R95 ;  /* 0x000000ffff027224 */ /* 0x000fe400078e005f */
[----:B------:R-:W-:Y:S02]  /*2e90*/  VIADD R12, R13, 0xffffff00 ;  /* 0xffffff000d0c7836 */ /* 0x000fe40000000000 */
[----:B------:R-:W-:Y:S02]  /*2ea0*/  IMAD.MOV.U32 R3, RZ, RZ, R94 ;  /* 0x000000ffff037224 */ /* 0x000fe400078e005e */
[--C-:B------:R-:W-:Y:S02]  /*2eb0*/  IMAD.IADD R185, R40, 0x1, -R12.reuse ;  /* 0x0000000128b97824 */ /* 0x100fe400078e0a0c */
[----:B------:R-:W-:Y:S03]  /*2ec0*/  IMAD.IADD R184, R44, 0x1, -R12 ;  /* 0x000000012cb87824 */ /* 0x000fe600078e0a0c */
[-C--:B------:R-:W-:Y:S02]  /*2ed0*/  ISETP.GE.AND P0, PT, R148, R185.reuse, PT ;  /* 0x000000b99400720c */ /* 0x080fe40003f06270 */
[-C--:B------:R-:W-:Y:S02]  /*2ee0*/  ISETP.GE.AND P1, PT, R62, R185.reuse, PT ;  /* 0x000000b93e00720c */ /* 0x080fe40003f26270 */
[-C--:B------:R-:W-:Y:S02]  /*2ef0*/  ISETP.GE.AND P0, PT, R148, R184.reuse, !P0 ;  /* 0x000000b89400720c */ /* 0x080fe40004706270 */
[-C--:B------:R-:W-:Y:S11]  /*2f00*/  ISETP.GE.AND P1, PT, R62, R184.reuse, !P1 ;  /* 0x000000b83e00720c */ /* 0x080ff60004f26270 */
[----:B-1234-:R-:W2:Y:S01]  /*2f10*/  @P0 LDG.E.128 R4, desc[UR6][R2.64] ;  /* 0x0000000602040981 */ /* 0x01eea2000c1e1d00 */
[----:B------:R-:W-:Y:S01]  /*2f20*/  @P0 IMAD.MOV.U32 R18, RZ, RZ, R67 ;  /* 0x000000ffff120224 */ /* 0x000fe200078e0043 */
[----:B------:R-:W-:Y:S01]  /*2f30*/  @P1 IADD3 R16, P2, R95, UR39, RZ ;  /* 0x000000275f101c10 */ /* 0x000fe2000ff5e0ff */
[--C-:B------:R-:W-:Y:S03]  /*2f40*/  @P0 IMAD.MOV.U32 R19, RZ, RZ, R66.reuse ;  /* 0x000000ffff130224 */ /* 0x100fe600078e0042 */
[----:B------:R-:W-:Y:S02]  /*2f50*/  @P1 IADD3.X R17, R94, UR38, RZ, P2, !PT ;  /* 0x000000265e111c10 */ /* 0x000fe400097fe4ff */
[C---:B------:R-:W-:Y:S04]  /*2f60*/  ISETP.GE.AND P2, PT, R61.reuse, R185, PT ;  /* 0x000000b93d00720c */ /* 0x040fe80003f46270 */
[----:B------:R-:W-:Y:S01]  /*2f70*/  ISETP.GE.AND P2, PT, R61, R184, !P2 ;  /* 0x000000b83d00720c */ /* 0x000fe20005746270 */
[----:B--2---:R1:W-:Y:S02]  /*2f80*/  @P0 STG.E.128 desc[UR6][R18.64], R4 ;  /* 0x0000000412000986 */ /* 0x0043e4000c101d06 */
[C---:B-1----:R-:W-:Y:S02]  /*2f90*/  @P1 LEA R18, P4, R48.reuse, R67, 0x1 ;  /* 0x0000004330121211 */ /* 0x042fe400078808ff */
[----:B------:R1:W2:Y:S02]  /*2fa0*/  @P1 LDG.E.128 R4, desc[UR6][R16.64] ;  /* 0x0000000610041981 */ /* 0x0002a4000c1e1d00 */
[----:B------:R-:W-:Y:S06]  /*2fb0*/  @P1 LEA.HI.X R19, R48, R66, R47, 0x1, P4 ;  /* 0x0000004230131211 */ /* 0x000fec00020f0c2f */
[----:B-1----:R-:W-:Y:S04]  /*2fc0*/  @P2 IADD3 R16, P3, R95, UR41, RZ ;  /* 0x000000295f102c10 */ /* 0x002fe8000ff7e0ff */
[----:B------:R-:W-:Y:S01]  /*2fd0*/  @P2 IADD3.X R17, R94, UR40, RZ, P3, !PT ;  /* 0x000000285e112c10 */ /* 0x000fe20009ffe4ff */
[----:B--2---:R1:W-:Y:S01]  /*2fe0*/  @P1 STG.E.128 desc[UR6][R18.64], R4 ;  /* 0x0000000412001986 */ /* 0x0043e2000c101d06 */
[C---:B------:R-:W-:Y:S04]  /*2ff0*/  ISETP.GE.AND P1, PT, R60.reuse, R185, PT ;  /* 0x000000b93c00720c */ /* 0x040fe80003f26270 */
[-C--:B------:R-:W-:Y:S02]  /*3000*/  ISETP.GE.AND P1, PT, R60, R184.reuse, !P1 ;  /* 0x000000b83c00720c */ /* 0x080fe40004f26270 */
[----:B-1----:R-:W-:Y:S01]  /*3010*/  @P2 IADD3 R18, P4, R78, R67, RZ ;  /* 0x000000434e122210 */ /* 0x002fe20007f9e0ff */
[----:B------:R1:W2:Y:S04]  /*3020*/  @P2 LDG.E.128 R4, desc[UR6][R16.64] ;  /* 0x0000000610042981 */ /* 0x0002a8000c1e1d00 */
[--C-:B------:R-:W-:Y:S06]  /*3030*/  @P2 IMAD.X R19, R77, 0x1, R66.reuse, P4 ;  /* 0x000000014d132824 */ /* 0x100fec00020e0642 */
[----:B-1----:R-:W-:Y:S04]  /*3040*/  @P1 IADD3 R16, P3, R95, UR28, RZ ;  /* 0x0000001c5f101c10 */ /* 0x002fe8000ff7e0ff */
[C---:B------:R-:W-:Y:S01]  /*3050*/  @P1 IADD3.X R17, R94.reuse, UR42, RZ, P3, !PT ;  /* 0x0000002a5e111c10 */ /* 0x040fe20009ffe4ff */
[----:B--2---:R1:W-:Y:S01]  /*3060*/  @P2 STG.E.128 desc[UR6][R18.64], R4 ;  /* 0x0000000412002986 */ /* 0x0043e2000c101d06 */
[CC--:B------:R-:W-:Y:S04]  /*3070*/  ISETP.GE.AND P2, PT, R145.reuse, R185.reuse, PT ;  /* 0x000000b99100720c */ /* 0x0c0fe80003f46270 */
[----:B------:R-:W-:Y:S02]  /*3080*/  ISETP.GE.AND P2, PT, R145, R184, !P2 ;  /* 0x000000b89100720c */ /* 0x000fe40005746270 */
[----:B-1----:R-:W-:Y:S01]  /*3090*/  @P1 IADD3 R18, P4, R67, R176, RZ ;  /* 0x000000b043121210 */ /* 0x002fe20007f9e0ff */
[----:B------:R1:W2:Y:S04]  /*30a0*/  @P1 LDG.E.128 R4, desc[UR6][R16.64] ;  /* 0x0000000610041981 */ /* 0x0002a8000c1e1d00 */
[--C-:B------:R-:W-:Y:S06]  /*30b0*/  @P1 IMAD.X R19, R79, 0x1, R66.reuse, P4 ;  /* 0x000000014f131824 */ /* 0x100fec00020e0642 */
        /* <DEDUP_REMOVED lines=9> */
[----:B------:R-:W-:Y:S01]  /*3150*/  @P1 IADD3.X R17, R94, UR45, RZ, P3, !PT ;  /* 0x0000002d5e111c10 */ /* 0x000fe20009ffe4ff */
        /* <DEDUP_REMOVED lines=66> */
[----:B------:R-:W-:Y:S01]  /*3580*/  ISETP.GE.AND P2, PT, R135, R184, !P2 ;  /* 0x000000b88700720c */ /* 0x000fe20005746270 */
[----:B-1----:R1:W2:Y:S01]  /*3590*/  @P1 LDG.E.128 R4, desc[UR6][R16.64] ;  /* 0x0000000610041981 */ /* 0x0022a2000c1e1d00 */
[----:B------:R-:W-:Y:S05]  /*35a0*/  @P1 IADD3 R18, P4, R67, R158, RZ ;  /* 0x0000009e43121210 */ /* 0x000fea0007f9e0ff */
[--C-:B------:R-:W-:Y:S06]  /*35b0*/  @P1 IMAD.X R19, R91, 0x1, R66.reuse, P4 ;  /* 0x000000015b131824 */ /* 0x100fec00020e0642 */
[C---:B-1----:R-:W-:Y:S04]  /*35c0*/  @P2 IADD3 R16, P3, R95.reuse, UR10, RZ ;  /* 0x0000000a5f102c10 */ /* 0x042fe8000ff7e0ff */
[----:B------:R-:W-:Y:S01]  /*35d0*/  @P2 IADD3.X R17, R94, UR55, RZ, P3, !PT ;  /* 0x000000375e112c10 */ /* 0x000fe20009ffe4ff */
[----:B--2---:R1:W-:Y:S01]  /*35e0*/  @P1 STG.E.128 desc[UR6][R18.64], R4 ;  /* 0x0000000412001986 */ /* 0x0043e2000c101d06 */
[C---:B------:R-:W-:Y:S04]  /*35f0*/  ISETP.GE.AND P1, PT, R134.reuse, R185, PT ;  /* 0x000000b98600720c */ /* 0x040fe80003f26270 */
[----:B------:R-:W-:Y:S01]  /*3600*/  ISETP.GE.AND P1, PT, R134, R184, !P1 ;  /* 0x000000b88600720c */ /* 0x000fe20004f26270 */
[----:B-1----:R1:W2:Y:S11]  /*3610*/  @P2 LDG.E.128 R4, desc[UR6][R16.64] ;  /* 0x0000000610042981 */ /* 0x0022b6000c1e1d00 */
[----:B------:R-:W-:Y:S01]  /*3620*/  @!UPT UIADD3 URZ, URZ, URZ, URZ ;  /* 0x0000003f3f3ff290 */ /* 0x000fe2000fffe03f */
[----:B------:R-:W-:Y:S04]  /*3630*/  @P1 IADD3 R18, P3, R95, UR8, RZ ;  /* 0x000000085f121c10 */ /* 0x000fe8000ff7e0ff */
[----:B------:R-:W-:Y:S02]  /*3640*/  @P1 IADD3.X R19, R94, UR56, RZ, P3, !PT ;  /* 0x000000385e131c10 */ /* 0x000fe40009ffe4ff */
[C---:B-1----:R-:W-:Y:S05]  /*3650*/  @P2 IADD3 R16, P4, R67.reuse, R156, RZ ;  /* 0x0000009c43102210 */ /* 0x042fea0007f9e0ff */
[--C-:B------:R-:W-:Y:S05]  /*3660*/  @P2 IMAD.X R17, R92, 0x1, R66.reuse, P4 ;  /* 0x000000015c112824 */ /* 0x100fea00020e0642 */
[----:B--2---:R1:W-:Y:S04]  /*3670*/  @P2 STG.E.128 desc[UR6][R16.64], R4 ;  /* 0x0000000410002986 */ /* 0x0043e8000c101d06 */
[----:B-1----:R-:W2:Y:S01]  /*3680*/  @P1 LDG.E.128 R4, desc[UR6][R18.64] ;  /* 0x0000000612041981 */ /* 0x002ea2000c1e1d00 */
[----:B------:R-:W-:Y:S05]  /*3690*/  @P1 IADD3 R16, P2, R67, R154, RZ ;  /* 0x0000009a43101210 */ /* 0x000fea0007f5e0ff */
[----:B------:R-:W-:Y:S01]  /*36a0*/  @P1 IMAD.X R17, R93, 0x1, R66, P2 ;  /* 0x000000015d111824 */ /* 0x000fe200010e0642 */
[----:B------:R-:W-:Y:S04]  /*36b0*/  ISETP.NE.AND P2, PT, RZ, UR4, PT ;  /* 0x00000004ff007c0c */ /* 0x000fe8000bf45270 */
[----:B--2---:R1:W-:Y:S01]  /*36c0*/  @P1 STG.E.128 desc[UR6][R16.64], R4 ;  /* 0x0000000410001986 */ /* 0x0043e2000c101d06 */
[C---:B------:R-:W-:Y:S04]  /*36d0*/  LEA R95, P1, R63.reuse, R2, 0x1 ;  /* 0x000000023f5f7211 */ /* 0x040fe800078208ff */
[----:B------:R-:W-:Y:S04]  /*36e0*/  LEA.HI.X.SX32 R94, R63, R3, 0x1, P1 ;  /* 0x000000033f5e7211 */ /* 0x000fe800008f0eff */
[----:B------:R-:W-:Y:S05]  /*36f0*/  @!P2 BRA `(.L_x_2596) ;  /* 0x000000b4000ca947 */ /* 0x000fea0003800000 */
[----:B------:R-:W-:Y:S11]  /*3700*/  ISETP.NE.AND P1, PT, RZ, UR57, PT ;  /* 0x00000039ff007c0c */ /* 0x000ff6000bf25270 */
[----:B------:R-:W-:Y:S02]  /*3710*/  @!UPT UIADD3 URZ, URZ, URZ, URZ ;  /* 0x0000003f3f3ff290 */ /* 0x000fe4000fffe03f */
[----:B------:R-:W-:Y:S05]  /*3720*/  @!P1 BRA `(.L_x_2597) ;  /* 0x0000004400749947 */ /* 0x000fea0003800000 */
[-C--:B------:R-:W-:Y:S01]  /*3730*/  ISETP.GE.AND P5, PT, R62, R185.reuse, PT ;  /* 0x000000b93e00720c */ /* 0x080fe20003fa6270 */
[----:B------:R-:W2:Y:S01]  /*3740*/  LDC R25, c[0x0][0x2e0] ;  /* 0x0000b800ff197b82 */ /* 0x000ea20000000800 */
[-C--:B------:R-:W-:Y:S01]  /*3750*/  ISETP.GE.AND P3, PT, R61, R185.reuse, PT ;  /* 0x000000b93d00720c */ /* 0x080fe20003f66270 */
[----:B------:R-:W-:Y:S01]  /*3760*/  BSSY B0, `(.L_x_2598) ;  /* 0x000003f000007945 */ /* 0x000fe20003800000 */
[-C--:B------:R-:W-:Y:S02]  /*3770*/  ISETP.GE.AND P4, PT, R60, R185.reuse, PT ;  /* 0x000000b93c00720c */ /* 0x080fe40003f86270 */
[-C--:B------:R-:W-:Y:S02]  /*3780*/  ISETP.GE.AND P1, PT, R145, R185.reuse, PT ;  /* 0x000000b99100720c */ /* 0x080fe40003f26270 */
[----:B------:R-:W-:Y:S02]  /*3790*/  ISETP.GE.AND P2, PT, R144, R185, PT ;  /* 0x000000b99000720c */ /* 0x000fe40003f46270 */
[-C--:B------:R-:W-:Y:S02]  /*37a0*/  ISETP.GE.AND P5, PT, R62, R184.reuse, !P5 ;  /* 0x000000b83e00720c */ /* 0x080fe40006fa6270 */
[----:B------:R-:W-:Y:S01]  /*37b0*/  ISETP.GE.AND P3, PT, R61, R184, !P3 ;  /* 0x000000b83d00720c */ /* 0x000fe20005f66270 */
[----:B------:R-:W-:Y:S01]  /*37c0*/  @!UPT UIADD3 URZ, URZ, URZ, URZ ;  /* 0x0000003f3f3ff290 */ /* 0x000fe2000fffe03f */
[----:B------:R-:W-:Y:S11]  /*37d0*/  @!P0 BRA `(.L_x_2599) ;  /* 0x0000000000dc8947 */ /* 0x000ff60003800000 */
[----:B------:R-:W-:Y:S02]  /*37e0*/  MOV R2, R97 ;  /* 0x0000006100027202 */ /* 0x000fe40000000f00 */
[----:B------:R-:W-:Y:S02]  /*37f0*/  MOV R3, R96 ;  /* 0x0000006000037202 */ /* 0x000fe40000000f00 */
[----:B------:R-:W-:Y:S03]  /*3800*/  ISETP.GE.AND P0, PT, R14, UR4, PT ;  /* 0x000000040e007c0c */ /* 0x000fe6000bf06270 */
[----:B-1----:R-:W3:Y:S10]  /*3810*/  LDG.E.128 R16, desc[UR6][R2.64] ;  /* 0x0000000602107981 */ /* 0x002ef4000c1e1d00 */
[----:B------:R-:W-:Y:S02]  /*3820*/  @!P0 MOV R26, R28 ;  /* 0x0000001c001a8202 */ /* 0x000fe40000000f00 */
[----:B------:R-:W-:Y:S03]  /*3830*/  @!P0 MOV R8, R10 ;  /* 0x0000000a00088202 */ /* 0x000fe60000000f00 */
[----:B------:R-:W4:Y:S06]  /*3840*/  @!P0 LDG.E.64 R6, desc[UR6][R26.64] ;  /* 0x000000061a068981 */ /* 0x000f2c000c1e1b00 */
[----:B------:R1:W5:Y:S01]  /*3850*/  @!P0 LDG.E.64 R2, desc[UR6][R8.64] ;  /* 0x0000000608028981 */ /* 0x000362000c1e1b00 */
[--C-:B----4-:R-:W-:Y:S01]  /*3860*/  @!P0 HADD2.F32 R20, -RZ, R6.reuse.H0_H0 ;  /* 0x20000006ff148230 */ /* 0x110fe20000004100 */
[----:B---3--:R-:W-:Y:S01]  /*3870*/  @!P0 MOV R4, R16 ;  /* 0x0000001000048202 */ /* 0x008fe20000000f00 */
[----:B------:R-:W-:Y:S02]  /*3880*/  @!P0 HADD2.F32 R21, -RZ, R6.H1_H1 ;  /* 0x30000006ff158230 */ /* 0x000fe40000004100 */
[----:B------:R-:W-:Y:S02]  /*3890*/  @!P0 HADD2.F32 R22, -RZ, R7.H0_H0 ;  /* 0x20000007ff168230 */ /* 0x000fe40000004100 */
[--C-:B-1----:R-:W-:Y:S02]  /*38a0*/  @!P0 HADD2.F32 R8, -RZ, R4.reuse.H1_H1 ;  /* 0x30000004ff088230 */ /* 0x102fe40000004100 */
[----:B------:R-:W-:Y:S02]  /*38b0*/  @!P0 HADD2.F32 R6, -RZ, R4.H0_H0 ;  /* 0x20000004ff068230 */ /* 0x000fe40000004100 */
[--C-:B-----5:R-:W-:Y:S02]  /*38c0*/  @!P0 HADD2.F32 R0, -RZ, R2.reuse.H0_H0 ;  /* 0x20000002ff008230 */ /* 0x120fe40000004100 */
[--C-:B------:R-:W-:Y:S02]  /*38d0*/  @!P0 HADD2.F32 R5, -RZ, R3.reuse.H0_H0 ;  /* 0x20000003ff058230 */ /* 0x100fe40000004100 */
[----:B------:R-:W-:Y:S01]  /*38e0*/  @!P0 HADD2.F32 R4, -RZ, R3.H1_H1 ;  /* 0x30000003ff048230 */ /* 0x000fe20000004100 */
[----:B------:R-:W-:Y:S01]  /*38f0*/  @!P0 MOV R3, R17 ;  /* 0x0000001100038202 */ /* 0x000fe20000000f00 */
[-C--:B------:R-:W-:Y:S01]  /*3900*/  @!P0 FMUL.FTZ R26, R8, R0.reuse ;  /* 0x00000000081a8220 */ /* 0x080fe20000410000 */
[C---:B------:R-:W-:Y:S01]  /*3910*/  @!P0 FMUL.FTZ R0, R6.reuse, R0 ;  /* 0x0000000006008220 */ /* 0x040fe20000410000 */
[----:B------:R-:W-:Y:S01]  /*3920*/  @!P0 HADD2.F32 R24, -RZ, R7.H1_H1 ;  /* 0x30000007ff188230 */ /* 0x000fe20000004100 */
[----:B------:R-:W-:Y:S01]  /*3930*/  @!P0 MOV R7, R18 ;  /* 0x0000001200078202 */ /* 0x000fe20000000f00 */
[-C--:B------:R-:W-:Y:S01]  /*3940*/  @!P0 FFMA.FTZ R26, R6, R20.reuse, -R26 ;  /* 0x00000014061a8223 */ /* 0x080fe2000001081a */
[----:B------:R-:W-:Y:S01]  /*3950*/  @!P0 MOV R6, R19 ;  /* 0x0000001300068202 */ /* 0x000fe20000000f00 */
[----:B------:R-:W-:Y:S01]  /*3960*/  @!P0 FFMA.FTZ R0, R8, R20, R0 ;  /* 0x0000001408008223 */ /* 0x000fe20000010000 */
[--C-:B------:R-:W-:Y:S02]  /*3970*/  @!P0 HADD2.F32 R8, -RZ, R3.reuse.H1_H1 ;  /* 0x30000003ff088230 */ /* 0x100fe40000004100 */
[----:B------:R-:W-:Y:S02]  /*3980*/  @!P0 HADD2.F32 R2, -RZ, R2.H1_H1 ;  /* 0x30000002ff028230 */ /* 0x000fe40000004100 */
[----:B------:R-:W-:Y:S01]  /*3990*/  @!P0 F2FP.F16.F32.PACK_AB R0, R0, R26 ;  /* 0x0000001a0000823e */ /* 0x000fe200000000ff */
[----:B------:R-:W-:Y:S02]  /*39a0*/  @!P0 HADD2.F32 R3, -RZ, R3.H0_H0 ;  /* 0x20000003ff038230 */ /* 0x000fe40000004100 */
[--C-:B------:R-:W-:Y:S01]  /*39b0*/  @!P0 HADD2.F32 R20, -RZ, R7.reuse.H1_H1 ;  /* 0x30000007ff148230 */ /* 0x100fe20000004100 */
[----:B------:R-:W-:Y:S01]  /*39c0*/  @!P0 MOV R16, R0 ;  /* 0x0000000000108202 */ /* 0x000fe20000000f00 */
[----:B------:R-:W-:Y:S02]  /*39d0*/  @!P0 HADD2.F32 R7, -RZ, R7.H0_H0 ;  /* 0x20000007ff078230 */ /* 0x000fe40000004100 */
[-C--:B------:R-:W-:Y:S01]  /*39e0*/  @!P0 FMUL.FTZ R29, R8, R2.reuse ;  /* 0x00000002081d8220 */ /* 0x080fe20000410000 */
[--C-:B------:R-:W-:Y:S02]  /*39f0*/  @!P0 HADD2.F32 R23, -RZ, R6.reuse.H1_H1 ;  /* 0x30000006ff178230 */ /* 0x100fe40000004100 */
[C---:B------:R-:W-:Y:S01]  /*3a00*/  @!P0 FMUL.FTZ R2, R3.reuse, R2 ;  /* 0x0000000203028220 */ /* 0x040fe20000410000 */
[----:B------:R-:W-:Y:S02]  /*3a10*/  @!P0 HADD2.F32 R6, -RZ, R6.H0_H0 ;  /* 0x20000006ff068230 */ /* 0x000fe40000004100 */
[----:B------:R-:W-:Y:S01]  /*3a20*/  @!P0 FFMA.FTZ R29, R3, R21, -R29 ;  /* 0x00000015031d8223 */ /* 0x000fe2000001081d */
[-C--:B------:R-:W-:Y:S01]  /*3a30*/  @!P0 FMUL.FTZ R3, R7, R5.reuse ;  /* 0x0000000507038220 */ /* 0x080fe20000410000 */
[-C--:B------:R-:W-:Y:S01]  /*3a40*/  @!P0 FMUL.FTZ R30, R23, R4.reuse ;  /* 0x00000004171e8220 */ /* 0x080fe20000410000 */
[----:B------:R-:W-:Y:S01]  /*3a50*/  @!P0 FMUL.FTZ R31, R20, R5 ;  /* 0x00000005141f8220 */ /* 0x000fe20000410000 */
[----:B------:R-:W-:Y:S01]  /*3a60*/  @!P0 FMUL.FTZ R4, R6, R4 ;  /* 0x0000000406048220 */ /* 0x000fe20000410000 */
[----:B------:R-:W-:Y:S01]  /*3a70*/  @!P0 FFMA.FTZ R2, R8, R21, R2 ;  /* 0x0000001508028223 */ /* 0x000fe20000010002 */
[-C--:B------:R-:W-:Y:S01]  /*3a80*/  @!P0 FFMA.FTZ R3, R20, R22.reuse, R3 ;  /* 0x0000001614038223 */ /* 0x080fe20000010003 */
[----:B------:R-:W-:Y:S01]  /*3a90*/  @!P0 FFMA.FTZ R7, R7, R22, -R31 ;  /* 0x0000001607078223 */ /* 0x000fe2000001081f */
[-C--:B------:R-:W-:Y:S01]  /*3aa0*/  @!P0 FFMA.FTZ R30, R6, R24.reuse, -R30 ;  /* 0x00000018061e8223 */ /* 0x080fe2000001081e */
[----:B------:R-:W-:Y:S01]  /*3ab0*/  MOV R6, R65 ;  /* 0x0000004100067202 */ /* 0x000fe20000000f00 */
[----:B------:R-:W-:Y:S01]  /*3ac0*/  @!P0 FFMA.FTZ R4, R23, R24, R4 ;  /* 0x0000001817048223 */ /* 0x000fe20000010004 */
[----:B------:R-:W-:Y:S02]  /*3ad0*/  @!P0 F2FP.F16.F32.PACK_AB R2, R2, R29 ;  /* 0x0000001d0202823e */ /* 0x000fe400000000ff */
[----:B------:R-:W-:Y:S02]  /*3ae0*/  @!P0 F2FP.F16.F32.PACK_AB R3, R3, R7 ;  /* 0x000000070303823e */ /* 0x000fe400000000ff */
[----:B------:R-:W-:Y:S02]  /*3af0*/  @!P0 F2FP.F16.F32.PACK_AB R4, R4, R30 ;  /* 0x0000001e0404823e */ /* 0x000fe400000000ff */
[----:B------:R-:W-:Y:S02]  /*3b00*/  @!P0 MOV R17, R2 ;  /* 0x0000000200118202 */ /* 0x000fe40000000f00 */
[----:B------:R-:W-:Y:S02]  /*3b10*/  MOV R7, R64 ;  /* 0x0000004000077202 */ /* 0x000fe40000000f00 */
[----:B------:R-:W-:Y:S02]  /*3b20*/  @!P0 MOV R18, R3 ;  /* 0x0000000300128202 */ /* 0x000fe40000000f00 */
[----:B------:R-:W-:Y:S05]  /*3b30*/  @!P0 MOV R19, R4 ;  /* 0x0000000400138202 */ /* 0x000fea0000000f00 */
[----:B------:R3:W-:Y:S02]  /*3b40*/  STG.E.128 desc[UR6][R6.64], R16 ;  /* 0x0000001006007986 */ /* 0x0007e4000c101d06 */
.L_x_2599:
[----:B------:R-:W-:Y:S05]  /*3b50*/  BSYNC B0 ;  /* 0x0000000000007941 */ /* 0x000fea0003800000 */
.L_x_2598:
[----:B------:R-:W-:Y:S04]  /*3b60*/  BSSY B0, `(.L_x_2600) ;  /* 0x000003d000007945 */ /* 0x000fe80003800000 */
[----:B------:R-:W-:Y:S05]  /*3b70*/  @!P5 BRA `(.L_x_2601) ;  /* 0x0000000000ecd947 */ /* 0x000fea0003800000 */
[----:B------:R-:W-:Y:S02]  /*3b80*/  ISETP.GE.AND P0, PT, R14, UR4, PT ;  /* 0x000000040e007c0c */ /* 0x000fe4000bf06270 */
[C---:B-1-3--:R-:W-:Y:S04]  /*3b90*/  LEA R16, P5, R103.reuse, R97, 0x1 ;  /* 0x0000006167107211 */ /* 0x04afe800078a08ff */
[----:B------:R-:W-:Y:S06]  /*3ba0*/  LEA.HI.X R17, R103, R96, R102, 0x1, P5 ;  /* 0x0000006067117211 */ /* 0x000fec00028f0c66 */
[----:B------:R-:W3:Y:S01]  /*3bb0*/  LDG.E.128 R16, desc[UR6][R16.64] ;  /* 0x0000000610107981 */ /* 0x000ee2000c1e1d00 */
[C---:B------:R-:W-:Y:S02]  /*3bc0*/  @!P0 SHF.L.U32 R2, R133.reuse, 0x1, RZ ;  /* 0x0000000185028819 */ /* 0x040fe400000006ff */
[----:B------:R-:W-:Y:S02]  /*3bd0*/  @!P0 SHF.L.U64.HI R0, R133, 0x1, R118 ;  /* 0x0000000185008819 */ /* 0x000fe40000010276 */
[C---:B------:R-:W-:Y:S02]  /*3be0*/  @!P0 IADD3 R6, P6, R2.reuse, R28, RZ ;  /* 0x0000001c02068210 */ /* 0x040fe40007fde0ff */
[----:B------:R-:W-:Y:S02]  /*3bf0*/  @!P0 IADD3 R2, P5, R2, R10, RZ ;  /* 0x0000000a02028210 */ /* 0x000fe40007fbe0ff */
[C---:B------:R-:W-:Y:S02]  /*3c00*/  @!P0 IADD3.X R7, R0.reuse, R27, RZ, P6, !PT ;  /* 0x0000001b00078210 */ /* 0x040fe400037fe4ff */
[----:B------:R-:W-:Y:S04]  /*3c10*/  @!P0 IADD3.X R3, R0, R9, RZ, P5, !PT ;  /* 0x0000000900038210 */ /* 0x000fe80002ffe4ff */
[----:B------:R-:W4:Y:S06]  /*3c20*/  @!P0 LDG.E.64 R6, desc[UR6][R6.64] ;  /* 0x0000000606068981 */ /* 0x000f2c000c1e1b00 */
[----:B------:R-:W5:Y:S01]  /*3c30*/  @!P0 LDG.E.64 R2, desc[UR6][R2.64] ;  /* 0x0000000602028981 */ /* 0x000f62000c1e1b00 */
[--C-:B----4-:R-:W-:Y:S01]  /*3c40*/  @!P0 HADD2.F32 R20, -RZ, R6.reuse.H0_H0 ;  /* 0x20000006ff148230 */ /* 0x110fe20000004100 */
[----:B---3--:R-:W-:Y:S01]  /*3c50*/  @!P0 MOV R4, R16 ;  /* 0x0000001000048202 */ /* 0x008fe20000000f00 */
[----:B------:R-:W-:Y:S02]  /*3c60*/  @!P0 HADD2.F32 R21, -RZ, R6.H1_H1 ;  /* 0x30000006ff158230 */ /* 0x000fe40000004100 */
[----:B------:R-:W-:Y:S02]  /*3c70*/  @!P0 HADD2.F32 R22, -RZ, R7.H0_H0 ;  /* 0x20000007ff168230 */ /* 0x000fe40000004100 */
[----:B------:R-:W-:Y:S02]  /*3c80*/  @!P0 HADD2.F32 R8, -RZ, R4.H1_H1 ;  /* 0x30000004ff088230 */ /* 0x000fe40000004100 */
[----:B-----5:R-:W-:Y:S02]  /*3c90*/  @!P0 HADD2.F32 R0, -RZ, R2.H0_H0 ;  /* 0x20000002ff008230 */ /* 0x020fe40000004100 */
[----:B------:R-:W-:Y:S02]  /*3ca0*/  @!P0 HADD2.F32 R6, -RZ, R4.H0_H0 ;  /* 0x20000004ff068230 */ /* 0x000fe40000004100 */
[--C-:B------:R-:W-:Y:S02]  /*3cb0*/  @!P0 HADD2.F32 R5, -RZ, R3.reuse.H0_H0 ;  /* 0x20000003ff058230 */ /* 0x100fe40000004100 */
[-C--:B------:R-:W-:Y:S01]  /*3cc0*/  @!P0 FMUL.FTZ R26, R8, R0.reuse ;  /* 0x00000000081a8220 */ /* 0x080fe20000410000 */
[----:B------:R-:W-:Y:S01]  /*3cd0*/  @!P0 HADD2.F32 R4, -RZ, R3.H1_H1 ;  /* 0x30000003ff048230 */ /* 0x000fe20000004100 */
[----:B------:R-:W-:Y:S01]  /*3ce0*/  @!P0 MOV R3, R17 ;  /* 0x0000001100038202 */ /* 0x000fe20000000f00 */
        /* <DEDUP_REMOVED lines=26> */
[----:B------:R-:W-:Y:S01]  /*3e90*/  LEA R6, P5, R46, R65, 0x1 ;  /* 0x000000412e067211 */ /* 0x000fe200078a08ff */
[----:B------:R-:W-:Y:S01]  /*3ea0*/  @!P0 FFMA.FTZ R4, R23, R24, R4 ;  /* 0x0000001817048223 */ /* 0x000fe20000010004 */
[----:B------:R-:W-:Y:S02]  /*3eb0*/  @!P0 F2FP.F16.F32.PACK_AB R2, R2, R29 ;  /* 0x0000001d0202823e */ /* 0x000fe400000000ff */
[----:B------:R-:W-:Y:S02]  /*3ec0*/  @!P0 F2FP.F16.F32.PACK_AB R3, R3, R7 ;  /* 0x000000070303823e */ /* 0x000fe400000000ff */
[----:B------:R-:W-:Y:S02]  /*3ed0*/  @!P0 F2FP.F16.F32.PACK_AB R4, R4, R30 ;  /* 0x0000001e0404823e */ /* 0x000fe400000000ff */
[----:B------:R-:W-:Y:S02]  /*3ee0*/  LEA.HI.X R7, R46, R64, R45, 0x1, P5 ;  /* 0x000000402e077211 */ /* 0x000fe400028f0c2d */
[----:B------:R-:W-:Y:S02]  /*3ef0*/  @!P0 MOV R17, R2 ;  /* 0x0000000200118202 */ /* 0x000fe40000000f00 */
[----:B------:R-:W-:Y:S02]  /*3f00*/  @!P0 MOV R18, R3 ;  /* 0x0000000300128202 */ /* 0x000fe40000000f00 */
[----:B------:R-:W-:Y:S05]  /*3f10*/  @!P0 MOV R19, R4 ;  /* 0x0000000400138202 */ /* 0x000fea0000000f00 */
[----:B------:R4:W-:Y:S02]  /*3f20*/  STG.E.128 desc[UR6][R6.64], R16 ;  /* 0x0000001006007986 */ /* 0x0009e4000c101d06 */
.L_x_2601:
[----:B------:R-:W-:Y:S05]  /*3f30*/  BSYNC B0 ;  /* 0x0000000000007941 */ /* 0x000fea0003800000 */
.L_x_2600:
[----:B------:R-:W-:Y:S01]  /*3f40*/  ISETP.GE.AND P5, PT, R143, R185, PT ;  /* 0x000000b98f00720c */ /* 0x000fe20003fa6270 */
[----:B------:R-:W-:Y:S04]  /*3f50*/  BSSY B0, `(.L_x_2602) ;  /* 0x000003d000007945 */ /* 0x000fe80003800000 */
[----:B------:R-:W-:Y:S08]  /*3f60*/  @!P3 BRA `(.L_x_2603) ;  /* 0x0000000000ecb947 */ /* 0x000ff00003800000 */
[----:B------:R-:W-:Y:S02]  /*3f70*/  ISETP.GE.AND P0, PT, R14, UR4, PT ;  /* 0x000000040e007c0c */ /* 0x000fe4000bf06270 */
[C---:B-1-34-:R-:W-:Y:S04]  /*3f80*/  LEA R16, P3, R69.reuse, R97, 0x1 ;  /* 0x0000006145107211 */ /* 0x05afe800078608ff */
        /* <DEDUP_REMOVED lines=57> */
.L_x_2603:
[----:B------:R-:W-:Y:S05]  /*4320*/  BSYNC B0 ;  /* 0x0000000000007941 */ /* 0x000fea0003800000 */
.L_x_2602:
[-C--:B------:R-:W-:Y:S01]  /*4330*/  ISETP.GE.AND P4, PT, R60, R184.reuse, !P4 ;  /* 0x000000b83c00720c */ /* 0x080fe20006786270 */
[----:B------:R-:W-:Y:S01]  /*4340*/  BSSY B0, `(.L_x_2604) ;  /* 0x0000047000007945 */ /* 0x000fe20003800000 */
[----:B------:R-:W-:Y:S02]  /*4350*/  ISETP.GE.AND P3, PT, R142, R185, PT ;  /* 0x000000b98e00720c */ /* 0x000fe40003f66270 */
[----:B------:R-:W-:Y:S09]  /*4360*/  ISETP.GE.AND P1, PT, R145, R184, !P1 ;  /* 0x000000b89100720c */ /* 0x000ff20004f26270 */
[----:B------:R-:W-:Y:S05]  /*4370*/  @!P4 BRA `(.L_x_2605) ;  /* 0x00000004000cc947 */ /* 0x000fea0003800000 */
[----:B------:R-:W-:Y:S01]  /*4380*/  ISETP.GE.AND P0, PT, R14, UR4, PT ;  /* 0x000000040e007c0c */ /* 0x000fe2000bf06270 */
[----:B------:R-:W5:Y:S01]  /*4390*/  LDC.64 R2, c[0x0][0x338] ;  /* 0x0000ce00ff027b82 */ /* 0x000f620000000a00 */
[----:B-1----:R-:W-:Y:S02]  /*43a0*/  MOV R4, R97 ;  /* 0x0000006100047202 */ /* 0x002fe40000000f00 */
[----:B------:R-:W-:Y:S05]  /*43b0*/  MOV R5, R96 ;  /* 0x0000006000057202 */ /* 0x000fea0000000f00 */
[----:B------:R-:W1:Y:S04]  /*43c0*/  LDC.64 R30, c[0x0][0x248] ;  /* 0x00009200ff1e7b82 */ /* 0x000e680000000a00 */
[C---:B------:R-:W-:Y:S01]  /*43d0*/  @!P0 SHF.L.U64.HI R0, R131.reuse, 0x1, R116 ;  /* 0x0000000183008819 */ /* 0x040fe20000010274 */
[----:B-----5:R-:W-:Y:S01]  /*43e0*/  IMAD.WIDE.U32 R4, R2, 0x60, R4 ;  /* 0x0000006002047825 */ /* 0x020fe200078e0004 */
[----:B------:R-:W-:Y:S03]  /*43f0*/  @!P0 SHF.L.U32 R2, R131, 0x1, RZ ;  /* 0x0000000183028819 */ /* 0x000fe600000006ff */
[----:B------:R-:W-:Y:S01]  /*4400*/  IMAD R3, R3, 0x60, RZ ;  /* 0x0000006003037824 */ /* 0x000fe200078e02ff */
[C---:B---34-:R-:W-:Y:S01]  /*4410*/  @!P0 IADD3 R6, P6, R2.reuse, R28, RZ ;  /* 0x0000001c02068210 */ /* 0x058fe20007fde0ff */
[----:B-1----:R-:W-:Y:S01]  /*4420*/  IMAD R31, R31, 0x60, RZ ;  /* 0x000000601f1f7824 */ /* 0x002fe200078e02ff */
[----:B------:R-:W-:Y:S02]  /*4430*/  @!P0 IADD3 R2, P4, R2, R10, RZ ;  /* 0x0000000a02028210 */ /* 0x000fe40007f9e0ff */
[----:B------:R-:W-:Y:S02]  /*4440*/  IADD3 R5, R5, R3, RZ ;  /* 0x0000000305057210 */ /* 0x000fe40007ffe0ff */
[C---:B------:R-:W-:Y:S02]  /*4450*/  @!P0 IADD3.X R7, R0.reuse, R27, RZ, P6, !PT ;  /* 0x0000001b00078210 */ /* 0x040fe400037fe4ff */
[----:B------:R-:W-:Y:S01]  /*4460*/  @!P0 IADD3.X R3, R0, R9, RZ, P4, !PT ;  /* 0x0000000900038210 */ /* 0x000fe200027fe4ff */
[----:B------:R-:W3:Y:S08]  /*4470*/  LDG.E.128 R16, desc[UR6][R4.64] ;  /* 0x0000000604107981 */ /* 0x000ef0000c1e1d00 */
[----:B------:R-:W4:Y:S06]  /*4480*/  @!P0 LDG.E.64 R6, desc[UR6][R6.64] ;  /* 0x0000000606068981 */ /* 0x000f2c000c1e1b00 */
[----:B------:R-:W5:Y:S01]  /*4490*/  @!P0 LDG.E.64 R2, desc[UR6][R2.64] ;  /* 0x0000000602028981 */ /* 0x000f62000c1e1b00 */
[----:B---3--:R-:W-:Y:S05]  /*44a0*/  @!P0 MOV R4, R16 ;  /* 0x0000001000048202 */ /* 0x008fea0000000f00 */
[----:B------:R-:W-:Y:S02]  /*44b0*/  @!P0 HADD2.F32 R8, -RZ, R4.H1_H1 ;  /* 0x30000004ff088230 */ /* 0x000fe40000004100 */
[--C-:B----4-:R-:W-:Y:S02]  /*44c0*/  @!P0 HADD2.F32 R20, -RZ, R6.reuse.H0_H0 ;  /* 0x20000006ff148230 */ /* 0x110fe40000004100 */
[----:B------:R-:W-:Y:S02]  /*44d0*/  @!P0 HADD2.F32 R21, -RZ, R6.H1_H1 ;  /* 0x30000006ff158230 */ /* 0x000fe40000004100 */
[----:B------:R-:W-:Y:S02]  /*44e0*/  @!P0 HADD2.F32 R6, -RZ, R4.H0_H0 ;  /* 0x20000004ff068230 */ /* 0x000fe40000004100 */
[--C-:B-----5:R-:W-:Y:S02]  /*44f0*/  @!P0 HADD2.F32 R0, -RZ, R2.reuse.H0_H0 ;  /* 0x20000002ff008230 */ /* 0x120fe40000004100 */
[--C-:B------:R-:W-:Y:S02]  /*4500*/  @!P0 HADD2.F32 R5, -RZ, R3.reuse.H0_H0 ;  /* 0x20000003ff058230 */ /* 0x100fe40000004100 */
[----:B------:R-:W-:Y:S01]  /*4510*/  @!P0 HADD2.F32 R4, -RZ, R3.H1_H1 ;  /* 0x30000003ff048230 */ /* 0x000fe20000004100 */
[----:B------:R-:W-:Y:S01]  /*4520*/  @!P0 MOV R3, R17 ;  /* 0x0000001100038202 */ /* 0x000fe20000000f00 */
[-C--:B------:R-:W-:Y:S01]  /*4530*/  @!P0 FMUL.FTZ R26, R8, R0.reuse ;  /* 0x00000000081a8220 */ /* 0x080fe20000410000 */
[----:B------:R-:W-:Y:S01]  /*4540*/  @!P0 FMUL.FTZ R0, R6, R0 ;  /* 0x0000000006008220 */ /* 0x000fe20000410000 */
[--C-:B------:R-:W-:Y:S02]  /*4550*/  @!P0 HADD2.F32 R22, -RZ, R7.reuse.H0_H0 ;  /* 0x20000007ff168230 */ /* 0x100fe40000004100 */
[----:B------:R-:W-:Y:S01]  /*4560*/  @!P0 HADD2.F32 R24, -RZ, R7.H1_H1 ;  /* 0x30000007ff188230 */ /* 0x000fe20000004100 */
[----:B------:R-:W-:Y:S01]  /*4570*/  @!P0 MOV R7, R18 ;  /* 0x0000001200078202 */ /* 0x000fe20000000f00 */
[-C--:B------:R-:W-:Y:S01]  /*4580*/  @!P0 FFMA.FTZ R0, R8, R20.reuse, R0 ;  /* 0x0000001408008223 */ /* 0x080fe20000010000 */
[----:B------:R-:W-:Y:S01]  /*4590*/  @!P0 FFMA.FTZ R26, R6, R20, -R26 ;  /* 0x00000014061a8223 */ /* 0x000fe2000001081a */
[----:B------:R-:W-:Y:S01]  /*45a0*/  @!P0 MOV R6, R19 ;  /* 0x0000001300068202 */ /* 0x000fe20000000f00 */
[----:B------:R-:W-:Y:S02]  /*45b0*/  @!P0 HADD2.F32 R8, -RZ, R3.H1_H1 ;  /* 0x30000003ff088230 */ /* 0x000fe40000004100 */
[----:B------:R-:W-:Y:S01]  /*45c0*/  @!P0 HADD2.F32 R2, -RZ, R2.H1_H1 ;  /* 0x30000002ff028230 */ /* 0x000fe20000004100 */
[----:B------:R-:W-:Y:S01]  /*45d0*/  @!P0 F2FP.F16.F32.PACK_AB R0, R0, R26 ;  /* 0x0000001a0000823e */ /* 0x000fe200000000ff */
[----:B------:R-:W-:Y:S02]  /*45e0*/  @!P0 HADD2.F32 R20, -RZ, R7.H1_H1 ;  /* 0x30000007ff148230 */ /* 0x000fe40000004100 */
[----:B------:R-:W-:Y:S01]  /*45f0*/  @!P0 HADD2.F32 R3, -RZ, R3.H0_H0 ;  /* 0x20000003ff038230 */ /* 0x000fe20000004100 */
        /* <DEDUP_REMOVED lines=12> */
[----:B------:R-:W-:Y:S01]  /*46c0*/  MOV R21, R64 ;  /* 0x0000004000157202 */ /* 0x000fe20000000f00 */
[-C--:B------:R-:W-:Y:S01]  /*46d0*/  @!P0 FFMA.FTZ R3, R20, R22.reuse, R3 ;  /* 0x0000001614038223 */ /* 0x080fe20000010003 */
[----:B------:R-:W-:Y:S01]  /*46e0*/  MOV R20, R65 ;  /* 0x0000004100147202 */ /* 0x000fe20000000f00 */
[----:B------:R-:W-:Y:S01]  /*46f0*/  @!P0 FFMA.FTZ R7, R7, R22, -R33 ;  /* 0x0000001607078223 */ /* 0x000fe20000010821 */
[----:B------:R-:W-:Y:S01]  /*4700*/  @!P0 F2FP.F16.F32.PACK_AB R2, R2, R29 ;  /* 0x0000001d0202823e */ /* 0x000fe200000000ff */
[-C--:B------:R-:W-:Y:S01]  /*4710*/  @!P0 FFMA.FTZ R32, R6, R24.reuse, -R32 ;  /* 0x0000001806208223 */ /* 0x080fe20000010820 */
[----:B------:R-:W-:Y:S01]  /*4720*/  @!P0 FFMA.FTZ R4, R23, R24, R4 ;  /* 0x0000001817048223 */ /* 0x000fe20000010004 */
[----:B------:R-:W-:Y:S01]  /*4730*/  IMAD.WIDE.U32 R20, R30, 0x60, R20 ;  /* 0x000000601e147825 */ /* 0x000fe200078e0014 */
[----:B------:R-:W-:Y:S02]  /*4740*/  @!P0 F2FP.F16.F32.PACK_AB R3, R3, R7 ;  /* 0x000000070303823e */ /* 0x000fe400000000ff */
[----:B------:R-:W-:Y:S02]  /*4750*/  @!P0 MOV R17, R2 ;  /* 0x0000000200118202 */ /* 0x000fe40000000f00 */
[----:B------:R-:W-:Y:S02]  /*4760*/  @!P0 F2FP.F16.F32.PACK_AB R4, R4, R32 ;  /* 0x000000200404823e */ /* 0x000fe400000000ff */
[----:B------:R-:W-:Y:S02]  /*4770*/  IADD3 R21, R21, R31, RZ ;  /* 0x0000001f15157210 */ /* 0x000fe40007ffe0ff */
[----:B------:R-:W-:Y:S02]  /*4780*/  @!P0 MOV R18, R3 ;  /* 0x0000000300128202 */ /* 0x000fe40000000f00 */
[----:B------:R-:W-:Y:S05]  /*4790*/  @!P0 MOV R19, R4 ;  /* 0x0000000400138202 */ /* 0x000fea0000000f00 */
[----:B------:R1:W-:Y:S02]  /*47a0*/  STG.E.128 desc[UR6][R20.64], R16 ;  /* 0x0000001014007986 */ /* 0x0003e4000c101d06 */
.L_x_2605:
[----:B------:R-:W-:Y:S05]  /*47b0*/  BSYNC B0 ;  /* 0x0000000000007941 */ /* 0x000fea0003800000 */
.L_x_2604:
        /* <DEDUP_REMOVED lines=62> */
.L_x_2607:
[----:B------:R-:W-:Y:S05]  /*4ba0*/  BSYNC B0 ;  /* 0x0000000000007941 */ /* 0x000fea0003800000 */
.L_x_2606:
        /* <DEDUP_REMOVED lines=72> */
.L_x_2609:
[----:B------:R-:W-:Y:S05]  /*5030*/  BSYNC B0 ;  /* 0x0000000000007941 */ /* 0x000fea0003800000 */
.L_x_2608:
[----:B------:R-:W-:Y:S01]  /*5040*/  ISETP.GE.AND P2, PT, R139, R185, PT ;  /* 0x000000b98b00720c */ /* 0x000fe20003f46270 */
[----:B------:R-:W-:Y:S04]  /*5050*/  BSSY B0, `(.L_x_2610) ;  /* 0x0000045000007945 */ /* 0x000fe80003800000 */
[----:B------:R-:W-:Y:S08]  /*5060*/  @!P5 BRA `(.L_x_2611) ;  /* 0x00000004000cd947 */ /* 0x000ff00003800000 */
[----:B------:R-:W-:Y:S01]  /*5070*/  ISETP.GE.AND P0, PT, R14, UR4, PT ;  /* 0x000000040e007c0c */ /* 0x000fe2000bf06270 */
[----:B------:R-:W5:Y:S01]  /*5080*/  LDC.64 R2, c[0x0][0x338] ;  /* 0x0000ce00ff027b82 */ /* 0x000f620000000a00 */
[----:B-1----:R-:W-:Y:S02]  /*5090*/  MOV R4, R97 ;  /* 0x0000006100047202 */ /* 0x002fe40000000f00 */
[----:B------:R-:W-:Y:S05]  /*50a0*/  MOV R5, R96 ;  /* 0x0000006000057202 */ /* 0x000fea0000000f00 */
[----:B------:R-:W1:Y:S04]  /*50b0*/  LDC.64 R30, c[0x0][0x248] ;  /* 0x00009200ff1e7b82 */ /* 0x000e680000000a00 */
[----:B------:R-:W-:Y:S01]  /*50c0*/  @!P0 SHF.L.U64.HI R0, R128, 0x1, R113 ;  /* 0x0000000180008819 */ /* 0x000fe20000010271 */
        /* <DEDUP_REMOVED lines=61> */
.L_x_2611:
[----:B------:R-:W-:Y:S05]  /*54a0*/  BSYNC B0 ;  /* 0x0000000000007941 */ /* 0x000fea0003800000 */
.L_x_2610:
        /* <DEDUP_REMOVED lines=72> */
.L_x_2613:
[----:B------:R-:W-:Y:S05]  /*5930*/  BSYNC B0 ;  /* 0x0000000000007941 */ /* 0x000fea0003800000 */
.L_x_2612:
        /* <DEDUP_REMOVED lines=62> */
.L_x_2615:
[----:B------:R-:W-:Y:S05]  /*5d20*/  BSYNC B0 ;  /* 0x0000000000007941 */ /* 0x000fea0003800000 */
.L_x_2614:
        /* <DEDUP_REMOVED lines=72> */
.L_x_2617:
[----:B------:R-:W-:Y:S05]  /*61b0*/  BSYNC B0 ;  /* 0x0000000000007941 */ /* 0x000fea0003800000 */
.L_x_2616:
        /* <DEDUP_REMOVED lines=70> */
.L_x_2619:
[----:B------:R-:W-:Y:S05]  /*6620*/  BSYNC B0 ;  /* 0x0000000000007941 */ /* 0x000fea0003800000 */
.L_x_2618:
[-C--:B------:R-:W-:Y:S01]  /*6630*/  ISETP.GE.AND P0, PT, R138, R184.reuse, !P5 ;  /* 0x000000b88a00720c */ /* 0x080fe20006f06270 */
[----:B------:R-:W-:Y:S01]  /*6640*/  BSSY B0, `(.L_x_2620) ;  /* 0x000004c000007945 */ /* 0x000fe20003800000 */
[----:B------:R-:W-:Y:S01]  /*6650*/  ISETP.GE.AND P1, PT, R134, R185, PT ;  /* 0x000000b98600720c */ /* 0x000fe20003f26270 */
[----:B--2---:R-:W-:Y:S01]  /*6660*/  IMAD.U32 R25, R25, -0x80, RZ ;  /* 0xffffff8019197824 */ /* 0x004fe200078e00ff */
[-C--:B------:R-:W-:Y:S01]  /*6670*/  ISETP.GE.AND P4, PT, R137, R184.reuse, !P4 ;  /* 0x000000b88900720c */ /* 0x080fe20006786270 */
[----:B------:R-:W-:Y:S01]  /*6680*/  IMAD.MOV.U32 R26, RZ, RZ, R28 ;  /* 0x000000ffff1a7224 */ /* 0x000fe200078e001c */
[-C--:B------:R-:W-:Y:S02]  /*6690*/  ISETP.GE.AND P3, PT, R136, R184.reuse, !P3 ;  /* 0x000000b88800720c */ /* 0x080fe40005f66270 */
[-C--:B------:R-:W-:Y:S02]  /*66a0*/  ISETP.GE.AND P2, PT, R135, R184.reuse, !P2 ;  /* 0x000000b88700720c */ /* 0x080fe40005746270 */
[----:B------:R-:W-:Y:S03]  /*66b0*/  ISETP.GE.AND P1, PT, R134, R184, !P1 ;  /* 0x000000b88600720c */ /* 0x000fe60004f26270 */
[----:B------:R-:W-:Y:S10]  /*66c0*/  @!P0 BRA `(.L_x_2621) ;  /* 0x00000004000c8947 */ /* 0x000ff40003800000 */
[----:B------:R-:W-:Y:S01]  /*66d0*/  ISETP.GE.AND P0, PT, R14, UR4, PT ;  /* 0x000000040e007c0c */ /* 0x000fe2000bf06270 */
[----:B------:R-:W2:Y:S01]  /*66e0*/  LDC.64 R2, c[0x0][0x338] ;  /* 0x0000ce00ff027b82 */ /* 0x000ea20000000a00 */
[----:B-1----:R-:W-:Y:S02]  /*66f0*/  MOV R4, R97 ;  /* 0x0000006100047202 */ /* 0x002fe40000000f00 */
[----:B------:R-:W-:Y:S05]  /*6700*/  MOV R5, R96 ;  /* 0x0000006000057202 */ /* 0x000fea0000000f00 */
[----:B------:R-:W1:Y:S04]  /*6710*/  LDC.64 R30, c[0x0][0x248] ;  /* 0x00009200ff1e7b82 */ /* 0x000e680000000a00 */
[C---:B------:R-:W-:Y:S01]  /*6720*/  @!P0 SHF.L.U64.HI R0, R123.reuse, 0x1, R108 ;  /* 0x000000017b008819 */ /* 0x040fe2000001026c */
[----:B--2---:R-:W-:Y:S01]  /*6730*/  IMAD.WIDE.U32 R4, R2, 0x160, R4 ;  /* 0x0000016002047825 */ /* 0x004fe200078e0004 */
        /* <DEDUP_REMOVED lines=8> */
[----:B------:R-:W2:Y:S08]  /*67c0*/  LDG.E.128 R16, desc[UR6][R4.64] ;  /* 0x0000000604107981 */ /* 0x000eb0000c1e1d00 */
[----:B------:R-:W3:Y:S06]  /*67d0*/  @!P0 LDG.E.64 R6, desc[UR6][R6.64] ;  /* 0x0000000606068981 */ /* 0x000eec000c1e1b00 */
[----:B------:R-:W4:Y:S01]  /*67e0*/  @!P0 LDG.E.64 R2, desc[UR6][R2.64] ;  /* 0x0000000602028981 */ /* 0x000f22000c1e1b00 */
[----:B--2---:R-:W-:Y:S05]  /*67f0*/  @!P0 MOV R4, R16 ;  /* 0x0000001000048202 */ /* 0x004fea0000000f00 */
[----:B------:R-:W-:Y:S02]  /*6800*/  @!P0 HADD2.F32 R8, -RZ, R4.H1_H1 ;  /* 0x30000004ff088230 */ /* 0x000fe40000004100 */
[--C-:B---3--:R-:W-:Y:S02]  /*6810*/  @!P0 HADD2.F32 R20, -RZ, R6.reuse.H0_H0 ;  /* 0x20000006ff148230 */ /* 0x108fe40000004100 */
[----:B------:R-:W-:Y:S02]  /*6820*/  @!P0 HADD2.F32 R21, -RZ, R6.H1_H1 ;  /* 0x30000006ff158230 */ /* 0x000fe40000004100 */
[----:B------:R-:W-:Y:S02]  /*6830*/  @!P0 HADD2.F32 R6, -RZ, R4.H0_H0 ;  /* 0x20000004ff068230 */ /* 0x000fe40000004100 */
[--C-:B----4-:R-:W-:Y:S02]  /*6840*/  @!P0 HADD2.F32 R0, -RZ, R2.reuse.H0_H0 ;  /* 0x20000002ff008230 */ /* 0x110fe40000004100 */
        /* <DEDUP_REMOVED lines=43> */
.L_x_2621:
[----:B------:R-:W-:Y:S05]  /*6b00*/  BSYNC B0 ;  /* 0x0000000000007941 */ /* 0x000fea0003800000 */
.L_x_2620:
[----:B------:R-:W-:Y:S04]  /*6b10*/  BSSY B0, `(.L_x_2622) ;  /* 0x0000045000007945 */ /* 0x000fe80003800000 */
[----:B------:R-:W-:Y:S05]  /*6b20*/  @!P4 BRA `(.L_x_2623) ;  /* 0x00000004000cc947 */ /* 0x000fea0003800000 */
        /* <DEDUP_REMOVED lines=15> */
[----:B--2---:R-:W2:Y:S08]  /*6c20*/  LDG.E.128 R16, desc[UR6][R4.64] ;  /* 0x0000000604107981 */ /* 0x004eb0000c1e1d00 */
        /* <DEDUP_REMOVED lines=51> */
.L_x_2623:
[----:B------:R-:W-:Y:S05]  /*6f60*/  BSYNC B0 ;  /* 0x0000000000007941 */ /* 0x000fea0003800000 */
.L_x_2622:
[----:B------:R-:W-:Y:S04]  /*6f70*/  BSSY B0, `(.L_x_2624) ;  /* 0x0000045000007945 */ /* 0x000fe80003800000 */
        /* <DEDUP_REMOVED lines=68> */
.L_x_2625:
[----:B------:R-:W-:Y:S05]  /*73c0*/  BSYNC B0 ;  /* 0x0000000000007941 */ /* 0x000fea0003800000 */
.L_x_2624:
        /* <DEDUP_REMOVED lines=69> */
.L_x_2627:
[----:B------:R-:W-:Y:S05]  /*7820*/  BSYNC B0 ;  /* 0x0000000000007941 */ /* 0x000fea0003800000 */
.L_x_2626:
[----:B------:R-:W-:Y:S04]  /*7830*/  BSSY B0, `(.L_x_2628) ;  /* 0x0000045000007945 */ /* 0x000fe80003800000 */
[----:B------:R-:W-:Y:S05]  /*7840*/  @!P1 BRA `(.L_x_2629) ;  /* 0x00000004000c9947 */ /* 0x000fea0003800000 */
[----:B------:R-:W-:Y:S01]  /*7850*/  ISETP.GE.AND P0, PT, R14, UR4, PT ;  /* 0x000000040e007c0c */ /* 0x000fe2000bf06270 */
[----:B------:R-:W5:Y:S01]  /*7860*/  LDC.64 R2, c[0x0][0x338] ;  /* 0x0000ce00ff027b82 */ /* 0x000f620000000a00 */
[----:B-1----:R-:W-:Y:S02]  /*7870*/  MOV R4, R97 ;  /* 0x0000006100047202 */ /* 0x002fe40000000f00 */
[----:B------:R-:W-:Y:S09]  /*7880*/  MOV R5, R96 ;  /* 0x0000006000057202 */ /* 0x000ff20000000f00 */
[C---:B------:R-:W-:Y:S01]  /*7890*/  @!P0 SHF.L.U64.HI R0, R119.reuse, 0x1, R104 ;  /* 0x0000000177008819 */ /* 0x040fe20000010268 */
[----:B-----5:R-:W-:Y:S01]  /*78a0*/  IMAD.WIDE.U32 R4, R2, 0x1e0, R4 ;  /* 0x000001e002047825 */ /* 0x020fe200078e0004 */
[----:B------:R-:W-:Y:S03]  /*78b0*/  @!P0 SHF.L.U32 R2, R119, 0x1, RZ ;  /* 0x0000000177028819 */ /* 0x000fe600000006ff */
[----:B------:R-:W-:Y:S01]  /*78c0*/  IMAD R3, R3, 0x1e0, RZ ;  /* 0x000001e003037824 */ /* 0x000fe200078e02ff */
[C---:B---34-:R-:W-:Y:S02]  /*78d0*/  @!P0 IADD3 R6, P2, R2.reuse, R28, RZ ;  /* 0x0000001c02068210 */ /* 0x058fe40007f5e0ff */
[----:B------:R-:W-:Y:S01]  /*78e0*/  @!P0 IADD3 R2, P1, R2, R10, RZ ;  /* 0x0000000a02028210 */ /* 0x000fe20007f3e0ff */
[----:B------:R-:W1:Y:S01]  /*78f0*/  LDC.64 R28, c[0x0][0x248] ;  /* 0x00009200ff1c7b82 */ /* 0x000e620000000a00 */
[----:B------:R-:W-:Y:S02]  /*7900*/  IADD3 R5, R5, R3, RZ ;  /* 0x0000000305057210 */ /* 0x000fe40007ffe0ff */
[C---:B------:R-:W-:Y:S02]  /*7910*/  @!P0 IADD3.X R7, R0.reuse, R27, RZ, P2, !PT ;  /* 0x0000001b00078210 */ /* 0x040fe400017fe4ff */
[----:B------:R-:W-:Y:S01]  /*7920*/  @!P0 IADD3.X R3, R0, R9, RZ, P1, !PT ;  /* 0x0000000900038210 */ /* 0x000fe20000ffe4ff */
[----:B--2---:R-:W2:Y:S08]  /*7930*/  LDG.E.128 R16, desc[UR6][R4.64] ;  /* 0x0000000604107981 */ /* 0x004eb0000c1e1d00 */
[----:B------:R-:W3:Y:S06]  /*7940*/  @!P0 LDG.E.64 R6, desc[UR6][R6.64] ;  /* 0x0000000606068981 */ /* 0x000eec000c1e1b00 */
[----:B------:R-:W4:Y:S01]  /*7950*/  @!P0 LDG.E.64 R2, desc[UR6][R2.64] ;  /* 0x0000000602028981 */ /* 0x000f22000c1e1b00 */
[----:B-1----:R-:W-:Y:S01]  /*7960*/  IMAD R29, R29, 0x1e0, RZ ;  /* 0x000001e01d1d7824 */ /* 0x002fe200078e02ff */
        /* <DEDUP_REMOVED lines=49> */
.L_x_2629:
[----:B------:R-:W-:Y:S05]  /*7c80*/  BSYNC B0 ;  /* 0x0000000000007941 */ /* 0x000fea0003800000 */
.L_x_2628:
[C---:B------:R-:W-:Y:S01]  /*7c90*/  LEA R28, P1, R25.reuse, R26, 0x1 ;  /* 0x0000001a191c7211 */ /* 0x040fe200078208ff */
[----:B------:R-:W-:Y:S01]  /*7ca0*/  IMAD.MOV.U32 R8, RZ, RZ, R10 ;  /* 0x000000ffff087224 */ /* 0x000fe200078e000a */
[----:B------:R-:W-:Y:S02]  /*7cb0*/  UMOV UR4, UR60 ;  /* 0x0000003c00047c82 */ /* 0x000fe40008000000 */
[C---:B------:R-:W-:Y:S02]  /*7cc0*/  LEA.HI.X.SX32 R27, R25.reuse, R27, 0x1, P1 ;  /* 0x0000001b191b7211 */ /* 0x040fe400008f0eff */
[C---:B------:R-:W-:Y:S04]  /*7cd0*/  LEA R10, P0, R25.reuse, R8, 0x1 ;  /* 0x00000008190a7211 */ /* 0x040fe800078008ff */
[----:B------:R-:W-:Y:S01]  /*7ce0*/  LEA.HI.X.SX32 R9, R25, R9, 0x1, P0 ;  /* 0x0000000919097211 */ /* 0x000fe200000f0eff */
[----:B------:R-:W-:Y:S08]  /*7cf0*/  BRA `(.L_x_2630) ;  /* 0x0000007c00187947 */ /* 0x000ff00003800000 */
.L_x_2597:
[----:B------:R-:W-:Y:S01]  /*7d00*/  ULEA.HI UR5, UR4, UR4, URZ, 0x1 ;  /* 0x0000000404057291 */ /* 0x000fe2000f8f083f */
[----:B------:R-:W-:Y:S03]  /*7d10*/  BSSY B1, `(.L_x_2631) ;  /* 0x0000066000017945 */ /* 0x000fe60003800000 */
[----:B------:R-:W-:Y:S06]  /*7d20*/  USHF.R.S32.HI UR5, URZ, 0x1, UR5 ;  /* 0x000000013f057899 */ /* 0x000fec0008011405 */
[----:B------:R-:W-:Y:S01]  /*7d30*/  MOV R186, UR5 ;  /* 0x0000000500ba7c02 */ /* 0x000fe20008000f00 */
[----:B------:R-:W-:Y:S05]  /*7d40*/  @!P0 BRA `(.L_x_2632) ;  /* 0x0000000400888947 */ /* 0x000fea0003800000 */
[----:B------:R-:W-:Y:S01]  /*7d50*/  ISETP.GE.AND P0, PT, R14, UR4, PT ;  /* 0x000000040e007c0c */ /* 0x000fe2000bf06270 */
[----:B------:R-:W-:Y:S01]  /*7d60*/  IMAD.MOV.U32 R18, RZ, RZ, R97 ;  /* 0x000000ffff127224 */ /* 0x000fe200078e0061 */
[----:B------:R-:W-:Y:S01]  /*7d70*/  BSSY B0, `(.L_x_2633) ;  /* 0x000005e000007945 */ /* 0x000fe20003800000 */
[----:B------:R-:W-:Y:S01]  /*7d80*/  IMAD.MOV.U32 R19, RZ, RZ, R96 ;  /* 0x000000ffff137224 */ /* 0x000fe200078e0060 */
[----:B------:R-:W-:Y:S02]  /*7d90*/  MOV R192, R65 ;  /* 0x0000004100c07202 */ /* 0x000fe40000000f00 */
[----:B------:R-:W-:Y:S02]  /*7da0*/  MOV R193, R64 ;  /* 0x0000004000c17202 */ /* 0x000fe40000000f00 */
[----:B-1----:R1:W5:Y:S05]  /*7db0*/  LDG.E.128 R4, desc[UR6][R18.64] ;  /* 0x0000000612047981 */ /* 0x00236a000c1e1d00 */
        /* <DEDUP_REMOVED lines=8> */
[----:B------:R-:W-:Y:S02]  /*7e40*/  @P2 IADD3 R3, RZ, -UR5, RZ ;  /* 0x80000005ff032c10 */ /* 0x000fe4000fffe0ff */
[----:B------:R-:W-:Y:S02]  /*7e50*/  @P2 IADD3 R0, RZ, -UR5, RZ ;  /* 0x80000005ff002c10 */ /* 0x000fe4000fffe0ff */
[C---:B------:R-:W-:Y:S02]  /*7e60*/  LEA R2, P1, R3.reuse, R18, 0x1 ;  /* 0x0000001203027211 */ /* 0x040fe400078208ff */
[C---:B------:R-:W-:Y:S02]  /*7e70*/  LEA R188, P0, R0.reuse, R16, 0x1 ;  /* 0x0000001000bc7211 */ /* 0x040fe400078008ff */
[----:B------:R-:W-:Y:S02]  /*7e80*/  LEA.HI.X.SX32 R3, R3, R19, 0x1, P1 ;  /* 0x0000001303037211 */ /* 0x000fe400008f0eff */
[----:B------:R-:W-:Y:S02]  /*7e90*/  LEA.HI.X.SX32 R189, R0, R17, 0x1, P0 ;  /* 0x0000001100bd7211 */ /* 0x000fe400000f0eff */
[----:B------:R-:W-:Y:S01]  /*7ea0*/  MOV R0, RZ ;  /* 0x000000ff00007202 */ /* 0x000fe20000000f00 */
[----:B-1----:R1:W2:Y:S01]  /*7eb0*/  LDG.E.128 R16, desc[UR6][R2.64] ;  /* 0x0000000602107981 */ /* 0x0022a2000c1e1d00 */
[----:B------:R-:W-:Y:S02]  /*7ec0*/  @P2 IADD3 R0, RZ, -UR5, RZ ;  /* 0x80000005ff002c10 */ /* 0x000fe4000fffe0ff */
[----:B------:R-:W-:Y:S02]  /*7ed0*/  MOV R31, R5 ;  /* 0x00000005001f7202 */ /* 0x000fe40000000f00 */
[----:B------:R-:W-:Y:S03]  /*7ee0*/  MOV R30, R6 ;  /* 0x00000006001e7202 */ /* 0x000fe60000000f00 */
[----:B------:R-:W3:Y:S01]  /*7ef0*/  LDG.E.128 R188, desc[UR6][R188.64] ;  /* 0x00000006bcbc7981 */ /* 0x000ee2000c1e1d00 */
[----:B-1----:R-:W-:Y:S02]  /*7f00*/  MOV R2, R101 ;  /* 0x0000006500027202 */ /* 0x002fe40000000f00 */
[----:B------:R-:W-:Y:S02]  /*7f10*/  MOV R3, R100 ;  /* 0x0000006400037202 */ /* 0x000fe40000000f00 */
[C---:B------:R-:W-:Y:S04]  /*7f20*/  LEA R2, P0, R0.reuse, R2, 0x1 ;  /* 0x0000000200027211 */ /* 0x040fe800078008ff */
[----:B------:R-:W-:Y:S05]  /*7f30*/  LEA.HI.X.SX32 R3, R0, R3, 0x1, P0 ;  /* 0x0000000300037211 */ /* 0x000fea00000f0eff */
[----:B------:R1:W4:Y:S01]  /*7f40*/  LDG.E.128 R32, desc[UR6][R2.64] ;  /* 0x0000000602207981 */ /* 0x000322000c1e1d00 */
[--C-:B---3--:R-:W-:Y:S01]  /*7f50*/  HADD2.F32 R4, -RZ, R189.reuse.H1_H1 ;  /* 0x300000bdff047230 */ /* 0x108fe20000004100 */
[----:B--2---:R-:W-:Y:S01]  /*7f60*/  MOV R20, R16 ;  /* 0x0000001000147202 */ /* 0x004fe20000000f00 */
[----:B-1----:R-:W-:Y:S01]  /*7f70*/  HADD2.F32 R3, -RZ, R189.H0_H0 ;  /* 0x200000bdff037230 */ /* 0x002fe20000004100 */
[----:B------:R-:W-:Y:S01]  /*7f80*/  MOV R16, R19 ;  /* 0x0000001300107202 */ /* 0x000fe20000000f00 */
[--C-:B------:R-:W-:Y:S02]  /*7f90*/  HADD2.F32 R19, -RZ, R17.reuse.H0_H0 ;  /* 0x20000011ff137230 */ /* 0x100fe40000004100 */
[----:B------:R-:W-:Y:S01]  /*7fa0*/  @!P2 FADD.FTZ R4, -R4, -RZ ;  /* 0x800000ff0404a221 */ /* 0x000fe20000010100 */
[----:B------:R-:W-:Y:S02]  /*7fb0*/  HADD2.F32 R17, -RZ, R17.H1_H1 ;  /* 0x30000011ff117230 */ /* 0x000fe40000004100 */
[----:B------:R-:W-:Y:S01]  /*7fc0*/  @!P2 FADD.FTZ R3, -R3, -RZ ;  /* 0x800000ff0303a221 */ /* 0x000fe20000010100 */
[--C-:B------:R-:W-:Y:S02]  /*7fd0*/  HADD2.F32 R7, -RZ, R191.reuse.H0_H0 ;  /* 0x200000bfff077230 */ /* 0x100fe40000004100 */
[----:B------:R-:W-:Y:S02]  /*7fe0*/  HADD2.F32 R8, -RZ, R191.H1_H1 ;  /* 0x300000bfff087230 */ /* 0x000fe40000004100 */
[----:B------:R-:W-:Y:S01]  /*7ff0*/  FMUL.FTZ R4, R17, R4 ;  /* 0x0000000411047220 */ /* 0x000fe20000410000 */
[----:B------:R-:W-:Y:S02]  /*8000*/  HADD2.F32 R0, -RZ, R188.H0_H0 ;  /* 0x200000bcff007230 */ /* 0x000fe40000004100 */
[----:B------:R-:W-:Y:S01]  /*8010*/  FMUL.FTZ R3, R19, R3 ;  /* 0x0000000313037220 */ /* 0x000fe20000410000 */
[--C-:B------:R-:W-:Y:S02]  /*8020*/  HADD2.F32 R5, -RZ, R190.reuse.H0_H0 ;  /* 0x200000beff057230 */ /* 0x100fe40000004100 */
[----:B------:R-:W-:Y:S01]  /*8030*/  @!P2 FADD.FTZ R7, -R7, -RZ ;  /* 0x800000ff0707a221 */ /* 0x000fe20000010100 */
[----:B------:R-:W-:Y:S02]  /*8040*/  HADD2.F32 R6, -RZ, R190.H1_H1 ;  /* 0x300000beff067230 */ /* 0x000fe40000004100 */
[----:B------:R-:W-:Y:S01]  /*8050*/  @!P2 FADD.FTZ R8, -R8, -RZ ;  /* 0x800000ff0808a221 */ /* 0x000fe20000010100 */
[--C-:B------:R-:W-:Y:S02]  /*8060*/  HADD2.F32 R17, -RZ, R16.reuse.H0_H0 ;  /* 0x20000010ff117230 */ /* 0x100fe40000004100 */
[----:B------:R-:W-:Y:S01]  /*8070*/  @!P2 FADD.FTZ R0, -R0, -RZ ;  /* 0x800000ff0000a221 */ /* 0x000fe20000010100 */
[----:B------:R-:W-:Y:S02]  /*8080*/  HADD2.F32 R16, -RZ, R16.H1_H1 ;  /* 0x30000010ff107230 */ /* 0x000fe40000004100 */
[----:B------:R-:W-:Y:S01]  /*8090*/  @!P2 FADD.FTZ R5, -R5, -RZ ;  /* 0x800000ff0505a221 */ /* 0x000fe20000010100 */
[----:B------:R-:W-:Y:S02]  /*80a0*/  HADD2.F32 R2, -RZ, R188.H1_H1 ;  /* 0x300000bcff027230 */ /* 0x000fe40000004100 */
[----:B------:R-:W-:Y:S01]  /*80b0*/  @!P2 FADD.FTZ R6, -R6, -RZ ;  /* 0x800000ff0606a221 */ /* 0x000fe20000010100 */
[----:B------:R-:W-:Y:S02]  /*80c0*/  HADD2.F32 R21, -RZ, R20.H0_H0 ;  /* 0x20000014ff157230 */ /* 0x000fe40000004100 */
[----:B------:R-:W-:Y:S01]  /*80d0*/  FMUL.FTZ R7, R17, R7 ;  /* 0x0000000711077220 */ /* 0x000fe20000410000 */
[--C-:B------:R-:W-:Y:S02]  /*80e0*/  HADD2.F32 R19, -RZ, R18.reuse.H0_H0 ;  /* 0x20000012ff137230 */ /* 0x100fe40000004100 */
[----:B------:R-:W-:Y:S01]  /*80f0*/  FMUL.FTZ R8, R16, R8 ;  /* 0x0000000810087220 */ /* 0x000fe20000410000 */
[----:B------:R-:W-:Y:S02]  /*8100*/  HADD2.F32 R18, -RZ, R18.H1_H1 ;  /* 0x30000012ff127230 */ /* 0x000fe40000004100 */
[----:B------:R-:W-:Y:S01]  /*8110*/  @!P2 FADD.FTZ R2, -R2, -RZ ;  /* 0x800000ff0202a221 */ /* 0x000fe20000010100 */
[----:B------:R-:W-:Y:S02]  /*8120*/  HADD2.F32 R20, -RZ, R20.H1_H1 ;  /* 0x30000014ff147230 */ /* 0x000fe40000004100 */
[----:B------:R-:W-:Y:S01]  /*8130*/  FMUL.FTZ R0, R21, R0 ;  /* 0x0000000015007220 */ /* 0x000fe20000410000 */
[----:B------:R-:W-:Y:S02]  /*8140*/  HADD2.F32 R16, -RZ, R22.H0_H0 ;  /* 0x20000016ff107230 */ /* 0x000fe40000004100 */
[----:B------:R-:W-:Y:S01]  /*8150*/  FMUL.FTZ R5, R19, R5 ;  /* 0x0000000513057220 */ /* 0x000fe20000410000 */
[----:B----4-:R-:W-:Y:S02]  /*8160*/  HADD2.F32 R17, -RZ, R32.H0_H0 ;  /* 0x20000020ff117230 */ /* 0x010fe40000004100 */
[----:B------:R-:W-:Y:S01]  /*8170*/  FMUL.FTZ R6, R18, R6 ;  /* 0x0000000612067220 */ /* 0x000fe20000410000 */
[----:B------:R-:W-:Y:S02]  /*8180*/  HADD2.F32 R18, -RZ, R22.H1_H1 ;  /* 0x30000016ff127230 */ /* 0x000fe40000004100 */
[----:B------:R-:W-:Y:S01]  /*8190*/  FMUL.FTZ R2, R20, R2 ;  /* 0x0000000214027220 */ /* 0x000fe20000410000 */
[----:B------:R-:W-:Y:S02]  /*81a0*/  HADD2.F32 R19, -RZ, R32.H1_H1 ;  /* 0x30000020ff137230 */ /* 0x000fe40000004100 */
[----:B------:R-:W-:Y:S01]  /*81b0*/  FFMA.FTZ R0, R16, R17, R0 ;  /* 0x0000001110007223 */ /* 0x000fe20000010000 */
[----:B------:R-:W-:Y:S02]  /*81c0*/  HADD2.F32 R20, -RZ, R31.H0_H0 ;  /* 0x2000001fff147230 */ /* 0x000fe40000004100 */
        /* <DEDUP_REMOVED lines=20> */
[----:B------:R-:W-:Y:S01]  /*8310*/  MOV R5, R4 ;  /* 0x0000000400057202 */ /* 0x000fe20000000f00 */
[----:B------:R-:W-:Y:S01]  /*8320*/  FFMA.FTZ R8, R20, R26, R8 ;  /* 0x0000001a14087223 */ /* 0x000fe20000010008 */
[----:B------:R-:W-:Y:S04]  /*8330*/  MOV R4, R0 ;  /* 0x0000000000047202 */ /* 0x000fe80000000f00 */
[----:B------:R-:W-:Y:S02]  /*8340*/  F2FP.F16.F32.PACK_AB R7, R8, R7 ;  /* 0x000000070807723e */ /* 0x000fe400000000ff */
.L_x_2634:
[----:B------:R-:W-:Y:S05]  /*8350*/  BSYNC B0 ;  /* 0x0000000000007941 */ /* 0x000fea0003800000 */
.L_x_2633:
[----:B-----5:R2:W-:Y:S02]  /*8360*/  STG.E.128 desc[UR6][R192.64], R4 ;  /* 0x00000004c0007986 */ /* 0x0205e4000c101d06 */
.L_x_2632:
[----:B------:R-:W-:Y:S05]  /*8370*/  BSYNC B1 ;  /* 0x0000000000017941 */ /* 0x000fea0003800000 */
.L_x_2631:
[C---:B------:R-:W-:Y:S01]  /*8380*/  ISETP.GE.AND P0, PT, R62.reuse, R185, PT ;  /* 0x000000b93e00720c */ /* 0x040fe20003f06270 */
[----:B------:R-:W-:Y:S03]  /*8390*/  BSSY B1, `(.L_x_2635) ;  /* 0x0000066000017945 */ /* 0x000fe60003800000 */
[----:B------:R-:W-:Y:S11]  /*83a0*/  ISETP.GE.AND P0, PT, R62, R184, !P0 ;  /* 0x000000b83e00720c */ /* 0x000ff60004706270 */
[----:B------:R-:W-:Y:S02]  /*83b0*/  @!UPT UIADD3 URZ, URZ, URZ, URZ ;  /* 0x0000003f3f3ff290 */ /* 0x000fe4000fffe03f */
[----:B------:R-:W-:Y:S05]  /*83c0*/  @!P0 BRA `(.L_x_2636) ;  /* 0x0000000400888947 */ /* 0x000fea0003800000 */
[C---:B-1----:R-:W-:Y:S01]  /*83d0*/  LEA R16, P0, R103.reuse, R97, 0x1 ;  /* 0x0000006167107211 */ /* 0x042fe200078008ff */
[----:B------:R-:W-:Y:S01]  /*83e0*/  BSSY B0, `(.L_x_2637) ;  /* 0x000005f000007945 */ /* 0x000fe20003800000 */
[----:B------:R-:W-:Y:S02]  /*83f0*/  ISETP.GE.AND P1, PT, R14, UR4, PT ;  /* 0x000000040e007c0c */ /* 0x000fe4000bf26270 */
[----:B------:R-:W-:Y:S02]  /*8400*/  LEA.HI.X R17, R103, R96, R102, 0x1, P0 ;  /* 0x0000006067117211 */ /* 0x000fe400000f0c66 */
[C---:B--2---:R-:W-:Y:S03]  /*8410*/  LEA R192, P0, R46.reuse, R65, 0x1 ;  /* 0x000000412ec07211 */ /* 0x044fe600078008ff */
[----:B------:R1:W5:Y:S01]  /*8420*/  LDG.E.128 R4, desc[UR6][R16.64] ;  /* 0x0000000610047981 */ /* 0x000362000c1e1d00 */
        /* <DEDUP_REMOVED lines=9> */
[----:B------:R-:W-:Y:S02]  /*84c0*/  @P1 IADD3 R3, RZ, -UR5, RZ ;  /* 0x80000005ff031c10 */ /* 0x000fe4000fffe0ff */
[----:B------:R-:W-:Y:S02]  /*84d0*/  @P1 IADD3 R8, RZ, -UR5, RZ ;  /* 0x80000005ff081c10 */ /* 0x000fe4000fffe0ff */
[----:B------:R-:W-:Y:S02]  /*84e0*/  LEA R2, P0, R3, R16, 0x1 ;  /* 0x0000001003027211 */ /* 0x000fe400078008ff */
[----:B------:R-:W-:Y:S02]  /*84f0*/  IADD3 R0, P2, R133, R8, RZ ;  /* 0x0000000885007210 */ /* 0x000fe40007f5e0ff */
[----:B------:R-:W-:Y:S02]  /*8500*/  LEA.HI.X.SX32 R3, R3, R17, 0x1, P0 ;  /* 0x0000001103037211 */ /* 0x000fe400000f0eff */
[----:B------:R-:W-:Y:S02]  /*8510*/  LEA R188, P0, R0, R99, 0x1 ;  /* 0x0000006300bc7211 */ /* 0x000fe400078008ff */
[----:B------:R-:W-:Y:S01]  /*8520*/  LEA.HI.X.SX32 R8, R8, R118, 0x1, P2 ;  /* 0x0000007608087211 */ /* 0x000fe200010f0eff */
[----:B-1----:R1:W2:Y:S03]  /*8530*/  LDG.E.128 R16, desc[UR6][R2.64] ;  /* 0x0000000602107981 */ /* 0x0022a6000c1e1d00 */
[----:B------:R-:W-:Y:S02]  /*8540*/  LEA.HI.X R189, R0, R98, R8, 0x1, P0 ;  /* 0x0000006200bd7211 */ /* 0x000fe400000f0c08 */
[----:B------:R-:W-:Y:S02]  /*8550*/  MOV R0, RZ ;  /* 0x000000ff00007202 */ /* 0x000fe40000000f00 */
[----:B------:R-:W-:Y:S02]  /*8560*/  @P1 IADD3 R0, RZ, -UR5, RZ ;  /* 0x80000005ff001c10 */ /* 0x000fe4000fffe0ff */
[----:B------:R-:W3:Y:S02]  /*8570*/  LDG.E.128 R188, desc[UR6][R188.64] ;  /* 0x00000006bcbc7981 */ /* 0x000ee4000c1e1d00 */
[----:B-1----:R-:W-:Y:S04]  /*8580*/  IADD3 R3, P0, R133, R0, RZ ;  /* 0x0000000085037210 */ /* 0x002fe80007f1e0ff */
[----:B------:R-:W-:Y:S02]  /*8590*/  LEA.HI.X.SX32 R0, R0, R118, 0x1, P0 ;  /* 0x0000007600007211 */ /* 0x000fe400000f0eff */
[C---:B------:R-:W-:Y:S04]  /*85a0*/  LEA R2, P0, R3.reuse, R101, 0x1 ;  /* 0x0000006503027211 */ /* 0x040fe800078008ff */
[----:B------:R-:W-:Y:S05]  /*85b0*/  LEA.HI.X R3, R3, R100, R0, 0x1, P0 ;  /* 0x0000006403037211 */ /* 0x000fea00000f0c00 */
        /* <DEDUP_REMOVED lines=65> */
.L_x_2638:
[----:B------:R-:W-:Y:S05]  /*89d0*/  BSYNC B0 ;  /* 0x0000000000007941 */ /* 0x000fea0003800000 */
.L_x_2637:
[----:B-----5:R3:W-:Y:S02]  /*89e0*/  STG.E.128 desc[UR6][R192.64], R4 ;  /* 0x00000004c0007986 */ /* 0x0207e4000c101d06 */
.L_x_2636:
[----:B------:R-:W-:Y:S05]  /*89f0*/  BSYNC B1 ;  /* 0x0000000000017941 */ /* 0x000fea0003800000 */
.L_x_2635:
        /* <DEDUP_REMOVED lines=9> */
[C---:B--23--:R-:W-:Y:S03]  /*8a90*/  LEA R192, P0, R178.reuse, R65, 0x1 ;  /* 0x00000041b2c07211 */ /* 0x04cfe600078008ff */
        /* <DEDUP_REMOVED lines=12> */
[C---:B------:R-:W-:Y:S02]  /*8b60*/  LEA R2, P0, R3.reuse, R16, 0x1 ;  /* 0x0000001003027211 */ /* 0x040fe400078008ff */
[----:B------:R-:W-:Y:S02]  /*8b70*/  IADD3 R0, P2, R132, R8, RZ ;  /* 0x0000000884007210 */ /* 0x000fe40007f5e0ff */
[----:B------:R-:W-:Y:S02]  /*8b80*/  LEA.HI.X.SX32 R3, R3, R17, 0x1, P0 ;  /* 0x0000001103037211 */ /* 0x000fe400000f0eff */
[----:B------:R-:W-:Y:S02]  /*8b90*/  LEA R188, P0, R0, R99, 0x1 ;  /* 0x0000006300bc7211 */ /* 0x000fe400078008ff */
[-C--:B------:R-:W-:Y:S01]  /*8ba0*/  LEA.HI.X.SX32 R8, R8, R117.reuse, 0x1, P2 ;  /* 0x0000007508087211 */ /* 0x080fe200010f0eff */
        /* <DEDUP_REMOVED lines=74> */
.L_x_2642:
[----:B------:R-:W-:Y:S05]  /*9050*/  BSYNC B0 ;  /* 0x0000000000007941 */ /* 0x000fea0003800000 */
.L_x_2641:
[----:B-----5:R4:W-:Y:S02]  /*9060*/  STG.E.128 desc[UR6][R192.64], R4 ;  /* 0x00000004c0007986 */ /* 0x0209e4000c101d06 */
.L_x_2640:
[----:B------:R-:W-:Y:S05]  /*9070*/  BSYNC B1 ;  /* 0x0000000000017941 */ /* 0x000fea0003800000 */
.L_x_2639:
[C---:B------:R-:W-:Y:S01]  /*9080*/  ISETP.GE.AND P0, PT, R60.reuse, R185, PT ;  /* 0x000000b93c00720c */ /* 0x040fe20003f06270 */
[----:B------:R-:W-:Y:S03]  /*9090*/  BSSY B1, `(.L_x_2643) ;  /* 0x000006e000017945 */ /* 0x000fe60003800000 */
[----:B------:R-:W-:Y:S11]  /*90a0*/  ISETP.GE.AND P0, PT, R60, R184, !P0 ;  /* 0x000000b83c00720c */ /* 0x000ff60004706270 */
[----:B------:R-:W-:Y:S02]  /*90b0*/  @!UPT UIADD3 URZ, URZ, URZ, URZ ;  /* 0x0000003f3f3ff290 */ /* 0x000fe4000fffe03f */
[----:B------:R-:W-:Y:S05]  /*90c0*/  @!P0 BRA `(.L_x_2644) ;  /* 0x0000000400a88947 */ /* 0x000fea0003800000 */
[----:B-1----:R-:W-:Y:S01]  /*90d0*/  MOV R16, R97 ;  /* 0x0000006100107202 */ /* 0x002fe20000000f00 */
[----:B------:R-:W1:Y:S01]  /*90e0*/  LDC.64 R2, c[0x0][0x338] ;  /* 0x0000ce00ff027b82 */ /* 0x000e620000000a00 */
[----:B------:R-:W-:Y:S01]  /*90f0*/  MOV R17, R96 ;  /* 0x0000006000117202 */ /* 0x000fe20000000f00 */
[----:B------:R-:W-:Y:S01]  /*9100*/  BSSY B0, `(.L_x_2645) ;  /* 0x0000065000007945 */ /* 0x000fe20003800000 */
[----:B------:R-:W-:Y:S02]  /*9110*/  ISETP.GE.AND P0, PT, R14, UR4, PT ;  /* 0x000000040e007c0c */ /* 0x000fe4000bf06270 */
[----:B--234-:R-:W-:Y:S02]  /*9120*/  MOV R192, R65 ;  /* 0x0000004100c07202 */ /* 0x01cfe40000000f00 */
[----:B------:R-:W-:Y:S01]  /*9130*/  MOV R193, R64 ;  /* 0x0000004000c17202 */ /* 0x000fe20000000f00 */
[----:B-1----:R-:W-:Y:S04]  /*9140*/  IMAD.WIDE.U32 R16, R2, 0x60, R16 ;  /* 0x0000006002107825 */ /* 0x002fe800078e0010 */
[----:B------:R-:W-:Y:S05]  /*9150*/  IMAD R3, R3, 0x60, RZ ;  /* 0x0000006003037824 */ /* 0x000fea00078e02ff */
[----:B------:R-:W-:Y:S02]  /*9160*/  IADD3 R17, R17, R3, RZ ;  /* 0x0000000311117210 */ /* 0x000fe40007ffe0ff */
[----:B------:R-:W1:Y:S03]  /*9170*/  LDC.64 R2, c[0x0][0x248] ;  /* 0x00009200ff027b82 */ /* 0x000e660000000a00 */
[----:B------:R2:W5:Y:S01]  /*9180*/  LDG.E.128 R4, desc[UR6][R16.64] ;  /* 0x0000000610047981 */ /* 0x000562000c1e1d00 */
[----:B-1----:R-:W-:Y:S04]  /*9190*/  IMAD.WIDE.U32 R192, R2, 0x60, R192 ;  /* 0x0000006002c07825 */ /* 0x002fe800078e00c0 */
[----:B------:R-:W-:Y:S05]  /*91a0*/  IMAD R3, R3, 0x60, RZ ;  /* 0x0000006003037824 */ /* 0x000fea00078e02ff */
[----:B------:R-:W-:Y:S01]  /*91b0*/  IADD3 R193, R193, R3, RZ ;  /* 0x00000003c1c17210 */ /* 0x000fe20007ffe0ff */
[----:B--2---:R-:W-:Y:S06]  /*91c0*/  @P0 BRA `(.L_x_2646) ;  /* 0x0000000400600947 */ /* 0x004fec0003800000 */
        /* <DEDUP_REMOVED lines=14> */
[----:B------:R1:W2:Y:S03]  /*92b0*/  LDG.E.128 R16, desc[UR6][R2.64] ;  /* 0x0000000602107981 */ /* 0x0002a6000c1e1d00 */
        /* <DEDUP_REMOVED lines=73> */
.L_x_2646:
[----:B------:R-:W-:Y:S05]  /*9750*/  BSYNC B0 ;  /* 0x0000000000007941 */ /* 0x000fea0003800000 */
.L_x_2645:
[----:B-----5:R1:W-:Y:S02]  /*9760*/  STG.E.128 desc[UR6][R192.64], R4 ;  /* 0x00000004c0007986 */ /* 0x0203e4000c101d06 */
.L_x_2644:
[----:B------:R-:W-:Y:S05]  /*9770*/  BSYNC B1 ;  /* 0x0000000000017941 */ /* 0x000fea0003800000 */
.L_x_2643:
[C---:B------:R-:W-:Y:S01]  /*9780*/  ISETP.GE.AND P0, PT, R145.reuse, R185, PT ;  /* 0x000000b99100720c */ /* 0x040fe20003f06270 */
[----:B------:R-:W-:Y:S03]  /*9790*/  BSSY B1, `(.L_x_2647) ;  /* 0x0000066000017945 */ /* 0x000fe60003800000 */
[----:B------:R-:W-:Y:S11]  /*97a0*/  ISETP.GE.AND P0, PT, R145, R184, !P0 ;  /* 0x000000b89100720c */ /* 0x000ff60004706270 */
[----:B------:R-:W-:Y:S02]  /*97b0*/  @!UPT UIADD3 URZ, URZ, URZ, URZ ;  /* 0x0000003f3f3ff290 */ /* 0x000fe4000fffe03f */
[----:B------:R-:W-:Y:S05]  /*97c0*/  @!P0 BRA `(.L_x_2648) ;  /* 0x0000000400888947 */ /* 0x000fea0003800000 */
[----:B-1----:R-:W-:Y:S01]  /*97d0*/  LEA R16, P0, R72, R97, 0x1 ;  /* 0x0000006148107211 */ /* 0x002fe200078008ff */
[----:B------:R-:W-:Y:S01]  /*97e0*/  BSSY B0, `(.L_x_2649) ;  /* 0x000005f000007945 */ /* 0x000fe20003800000 */
[----:B------:R-:W-:Y:S02]  /*97f0*/  ISETP.GE.AND P1, PT, R14, UR4, PT ;  /* 0x000000040e007c0c */ /* 0x000fe4000bf26270 */
[----:B------:R-:W-:Y:S02]  /*9800*/  LEA.HI.X R17, R72, R96, R71, 0x1, P0 ;  /* 0x0000006048117211 */ /* 0x000fe400000f0c47 */
[C---:B--234-:R-:W-:Y:S03]  /*9810*/  LEA R192, P0, R182.reuse, R65, 0x1 ;  /* 0x00000041b6c07211 */ /* 0x05cfe600078008ff */
        /* <DEDUP_REMOVED lines=91> */
.L_x_2650:
[----:B------:R-:W-:Y:S05]  /*9dd0*/  BSYNC B0 ;  /* 0x0000000000007941 */ /* 0x000fea0003800000 */
.L_x_2649:
[----:B-----5:R2:W-:Y:S02]  /*9de0*/  STG.E.128 desc[UR6][R192.64], R4 ;  /* 0x00000004c0007986 */ /* 0x0205e4000c101d06 */
.L_x_2648:
[----:B------:R-:W-:Y:S05]  /*9df0*/  BSYNC B1 ;  /* 0x0000000000017941 */ /* 0x000fea0003800000 */
.L_x_2647:
        /* <DEDUP_REMOVED lines=109> */
.L_x_2654:
[----:B------:R-:W-:Y:S05]  /*a4d0*/  BSYNC B0 ;  /* 0x0000000000007941 */ /* 0x000fea0003800000 */
.L_x_2653:
[----:B-----5:R1:W-:Y:S02]  /*a4e0*/  STG.E.128 desc[UR6][R192.64], R4 ;  /* 0x00000004c0007986 */ /* 0x0203e4000c101d06 */
.L_x_2652:
[----:B------:R-:W-:Y:S05]  /*a4f0*/  BSYNC B1 ;  /* 0x0000000000017941 */ /* 0x000fea0003800000 */
.L_x_2651:
        /* <DEDUP_REMOVED lines=109> */
.L_x_2658:
[----:B------:R-:W-:Y:S05]  /*abd0*/  BSYNC B0 ;  /* 0x0000000000007941 */ /* 0x000fea0003800000 */
.L_x_2657:
[----:B-----5:R1:W-:Y:S02]  /*abe0*/  STG.E.128 desc[UR6][R192.64], R4 ;  /* 0x00000004c0007986 */ /* 0x0203e4000c101d06 */
.L_x_2656:
[----:B------:R-:W-:Y:S05]  /*abf0*/  BSYNC B1 ;  /* 0x0000000000017941 */ /* 0x000fea0003800000 */
.L_x_2655:
        /* <DEDUP_REMOVED lines=109> */
.L_x_2662:
[----:B------:R-:W-:Y:S05]  /*b2d0*/  BSYNC B0 ;  /* 0x0000000000007941 */ /* 0x000fea0003800000 */
.L_x_2661:
[----:B-----5:R1:W-:Y:S02]  /*b2e0*/  STG.E.128 desc[UR6][R192.64], R4 ;  /* 0x00000004c0007986 */ /* 0x0203e4000c101d06 */
.L_x_2660:
[----:B------:R-:W-:Y:S05]  /*b2f0*/  BSYNC B1 ;  /* 0x0000000000017941 */ /* 0x000fea0003800000 */
.L_x_2659:
        /* <DEDUP_REMOVED lines=101> */
.L_x_2666:
[----:B------:R-:W-:Y:S05]  /*b950*/  BSYNC B0 ;  /* 0x0000000000007941 */ /* 0x000fea0003800000 */
.L_x_2665:
[----:B-----5:R2:W-:Y:S02]  /*b960*/  STG.E.128 desc[UR6][R192.64], R4 ;  /* 0x00000004c0007986 */ /* 0x0205e4000c101d06 */
.L_x_2664:
[----:B------:R-:W-:Y:S05]  /*b970*/  BSYNC B1 ;  /* 0x0000000000017941 */ /* 0x000fea0003800000 */
.L_x_2663:
        /* <DEDUP_REMOVED lines=109> */
.L_x_2670:
[----:B------:R-:W-:Y:S05]  /*c050*/  BSYNC B0 ;  /* 0x0000000000007941 */ /* 0x000fea0003800000 */
.L_x_2669:
[----:B-----5:R1:W-:Y:S02]  /*c060*/  STG.E.128 desc[UR6][R192.64], R4 ;  /* 0x00000004c0007986 */ /* 0x0203e4000c101d06 */
.L_x_2668:
[----:B------:R-:W-:Y:S05]  /*c070*/  BSYNC B1 ;  /* 0x0000000000017941 */ /* 0x000fea0003800000 */
.L_x_2667:
        /* <DEDUP_REMOVED lines=109> */
.L_x_2674:
[----:B------:R-:W-:Y:S05]  /*c750*/  BSYNC B0 ;  /* 0x0000000000007941 */ /* 0x000fea0003800000 */
.L_x_2673:
[----:B-----5:R1:W-:Y:S02]  /*c760*/  STG.E.128 desc[UR6][R192.64], R4 ;  /* 0x00000004c0007986 */ /* 0x0203e4000c101d06 */
.L_x_2672:
[----:B------:R-:W-:Y:S05]  /*c770*/  BSYNC B1 ;  /* 0x0000000000017941 */ /* 0x000fea0003800000 */
.L_x_2671:
        /* <DEDUP_REMOVED lines=109> */
.L_x_2678:
[----:B------:R-:W-:Y:S05]  /*ce50*/  BSYNC B0 ;  /* 0x0000000000007941 */ /* 0x000fea0003800000 */
.L_x_2677:
[----:B-----5:R1:W-:Y:S02]  /*ce60*/  STG.E.128 desc[UR6][R192.64], R4 ;  /* 0x00000004c0007986 */ /* 0x0203e4000c101d06 */
.L_x_2676:
[----:B------:R-:W-:Y:S05]  /*ce70*/  BSYNC B1 ;  /* 0x0000000000017941 */ /* 0x000fea0003800000 */
.L_x_2675:
        /* <DEDUP_REMOVED lines=109> */
.L_x_2682:
[----:B------:R-:W-:Y:S05]  /*d550*/  BSYNC B0 ;  /* 0x0000000000007941 */ /* 0x000fea0003800000 */
.L_x_2681:
[----:B-----5:R1:W-:Y:S02]  /*d560*/  STG.E.128 desc[UR6][R192.64], R4 ;  /* 0x00000004c0007986 */ /* 0x0203e4000c101d06 */
.L_x_2680:
[----:B------:R-:W-:Y:S05]  /*d570*/  BSYNC B1 ;  /* 0x0000000000017941 */ /* 0x000fea0003800000 */
.L_x_2679:
        /* <DEDUP_REMOVED lines=109> */
.L_x_2686:
[----:B------:R-:W-:Y:S05]  /*dc50*/  BSYNC B0 ;  /* 0x0000000000007941 */ /* 0x000fea0003800000 */
.L_x_2685:
[----:B-----5:R1:W-:Y:S02]  /*dc60*/  STG.E.128 desc[UR6][R192.64], R4 ;  /* 0x00000004c0007986 */ /* 0x0203e4000c101d06 */
.L_x_2684:
[----:B------:R-:W-:Y:S05]  /*dc70*/  BSYNC B1 ;  /* 0x0000000000017941 */ /* 0x000fea0003800000 */
.L_x_2683:
        /* <DEDUP_REMOVED lines=109> */
.L_x_2690:
[----:B------:R-:W-:Y:S05]  /*e350*/  BSYNC B0 ;  /* 0x0000000000007941 */ /* 0x000fea0003800000 */
.L_x_2689:
[----:B-----5:R1:W-:Y:S02]  /*e360*/  STG.E.128 desc[UR6][R192.64], R4 ;  /* 0x00000004c0007986 */ /* 0x0203e4000c101d06 */
.L_x_2688:
[----:B------:R-:W-:Y:S05]  /*e370*/  BSYNC B1 ;  /* 0x0000000000017941 */ /* 0x000fea0003800000 */
.L_x_2687:
        /* <DEDUP_REMOVED lines=10> */
[----:B------:R-:W-:Y:S02]  /*e420*/  MOV R188, R65 ;  /* 0x0000004100bc7202 */ /* 0x000fe40000000f00 */
[----:B------:R-:W-:Y:S01]  /*e430*/  MOV R189, R64 ;  /* 0x0000004000bd7202 */ /* 0x000fe20000000f00 */
[----:B-1----:R-:W-:Y:S04]  /*e440*/  IMAD.WIDE.U32 R16, R2, 0x1e0, R16 ;  /* 0x000001e002107825 */ /* 0x002fe800078e0010 */
[----:B------:R-:W-:Y:S05]  /*e450*/  IMAD R3, R3, 0x1e0, RZ ;  /* 0x000001e003037824 */ /* 0x000fea00078e02ff */
[----:B------:R-:W-:Y:S02]  /*e460*/  IADD3 R17, R17, R3, RZ ;  /* 0x0000000311117210 */ /* 0x000fe40007ffe0ff */
[----:B------:R-:W1:Y:S03]  /*e470*/  LDC.64 R2, c[0x0][0x248] ;  /* 0x00009200ff027b82 */ /* 0x000e660000000a00 */
[----:B--234-:R2:W5:Y:S01]  /*e480*/  LDG.E.128 R4, desc[UR6][R16.64] ;  /* 0x0000000610047981 */ /* 0x01c562000c1e1d00 */
[----:B-1----:R-:W-:Y:S04]  /*e490*/  IMAD.WIDE.U32 R188, R2, 0x1e0, R188 ;  /* 0x000001e002bc7825 */ /* 0x002fe800078e00bc */
[----:B------:R-:W-:Y:S05]  /*e4a0*/  IMAD R3, R3, 0x1e0, RZ ;  /* 0x000001e003037824 */ /* 0x000fea00078e02ff */
[----:B------:R-:W-:Y:S01]  /*e4b0*/  IADD3 R189, R189, R3, RZ ;  /* 0x00000003bdbd7210 */ /* 0x000fe20007ffe0ff */
[----:B--2---:R-:W-:Y:S06]  /*e4c0*/  @P0 BRA `(.L_x_2694) ;  /* 0x00000004005c0947 */ /* 0x004fec0003800000 */
[----:B------:R-:W-:Y:S02]  /*e4d0*/  ISETP.GE.AND P1, PT, R14, R186, PT ;  /* 0x000000ba0e00720c */ /* 0x000fe40003f26270 */
[----:B------:R-:W-:Y:S02]  /*e4e0*/  MOV R8, RZ ;  /* 0x000000ff00087202 */ /* 0x000fe40000000f00 */
[----:B-----5:R-:W-:Y:S02]  /*e4f0*/  MOV R22, R4 ;  /* 0x0000000400167202 */ /* 0x020fe40000000f00 */
[----:B------:R-:W-:Y:S02]  /*e500*/  MOV R29, R7 ;  /* 0x00000007001d7202 */ /* 0x000fe40000000f00 */
[----:B------:R-:W-:Y:S02]  /*e510*/  MOV R31, R5 ;  /* 0x00000005001f7202 */ /* 0x000fe40000000f00 */
[----:B------:R-:W-:Y:S03]  /*e520*/  MOV R30, R6 ;  /* 0x00000006001e7202 */ /* 0x000fe60000000f00 */
[----:B------:R-:W-:Y:S02]  /*e530*/  @P1 IADD3 R186, RZ, -UR5, RZ ;  /* 0x80000005ffba1c10 */ /* 0x000fe4000fffe0ff */
[----:B------:R-:W-:Y:S02]  /*e540*/  @P1 IADD3 R8, RZ, -UR5, RZ ;  /* 0x80000005ff081c10 */ /* 0x000fe4000fffe0ff */
[C---:B------:R-:W-:Y:S02]  /*e550*/  LEA R2, P0, R186.reuse, R16, 0x1 ;  /* 0x00000010ba027211 */ /* 0x040fe400078008ff */
[C---:B------:R-:W-:Y:S02]  /*e560*/  IADD3 R0, P2, R119.reuse, R8, RZ ;  /* 0x0000000877007210 */ /* 0x040fe40007f5e0ff */
        /* <DEDUP_REMOVED lines=77> */
.L_x_2694:
[----:B------:R-:W-:Y:S05]  /*ea40*/  BSYNC B0 ;  /* 0x0000000000007941 */ /* 0x000fea0003800000 */
.L_x_2693:
[----:B-----5:R1:W-:Y:S02]  /*ea50*/  STG.E.128 desc[UR6][R188.64], R4 ;  /* 0x00000004bc007986 */ /* 0x0203e4000c101d06 */
.L_x_2692:
[----:B------:R-:W-:Y:S05]  /*ea60*/  BSYNC B1 ;  /* 0x0000000000017941 */ /* 0x000fea0003800000 */
.L_x_2691:
[----:B-1234-:R-:W-:Y:S01]  /*ea70*/  MOV R5, R100 ;  /* 0x0000006400057202 */ /* 0x01efe20000000f00 */
[----:B------:R-:W1:Y:S01]  /*ea80*/  LDC R0, c[0x0][0x2e0] ;  /* 0x0000b800ff007b82 */ /* 0x000e620000000800 */
[----:B------:R-:W-:Y:S01]  /*ea90*/  MOV R3, R98 ;  /* 0x0000006200037202 */ /* 0x000fe20000000f00 */
[----:B------:R-:W-:Y:S01]  /*eaa0*/  IMAD.MOV.U32 R4, RZ, RZ, R101 ;  /* 0x000000ffff047224 */ /* 0x000fe200078e0065 */
[----:B------:R-:W-:Y:S01]  /*eab0*/  UMOV UR4, UR59 ;  /* 0x0000003b00047c82 */ /* 0x000fe20008000000 */
[----:B------:R-:W-:Y:S02]  /*eac0*/  IMAD.MOV.U32 R2, RZ, RZ, R99 ;  /* 0x000000ffff027224 */ /* 0x000fe400078e0063 */
[----:B-1----:R-:W-:Y:S05]  /*ead0*/  IMAD.U32 R0, R0, -0x80, RZ ;  /* 0xffffff8000007824 */ /* 0x002fea00078e00ff */
[C---:B------:R-:W-:Y:S02]  /*eae0*/  LEA R101, P1, R0.reuse, R4, 0x1 ;  /* 0x0000000400657211 */ /* 0x040fe400078208ff */
[C---:B------:R-:W-:Y:S02]  /*eaf0*/  LEA R99, P0, R0.reuse, R2, 0x1 ;  /* 0x0000000200637211 */ /* 0x040fe400078008ff */
[C---:B------:R-:W-:Y:S02]  /*eb00*/  LEA.HI.X.SX32 R100, R0.reuse, R5, 0x1, P1 ;  /* 0x0000000500647211 */ /* 0x040fe400008f0eff */
[----:B------:R-:W-:Y:S01]  /*eb10*/  LEA.HI.X.SX32 R98, R0, R3, 0x1, P0 ;  /* 0x0000000300627211 */ /* 0x000fe200000f0eff */
[----:B------:R-:W-:Y:S08]  /*eb20*/  BRA `(.L_x_2630) ;  /* 0x0000000c008c7947 */ /* 0x000ff00003800000 */
.L_x_2596:
[----:B------:R-:W-:Y:S01]  /*eb30*/  @P0 IMAD.MOV.U32 R2, RZ, RZ, R97 ;  /* 0x000000ffff020224 */ /* 0x000fe200078e0061 */
[----:B-1----:R-:W-:Y:S01]  /*eb40*/  @P0 MOV R16, R65 ;  /* 0x0000004100100202 */ /* 0x002fe20000000f00 */
[----:B------:R-:W-:Y:S01]  /*eb50*/  @P0 IMAD.MOV.U32 R3, RZ, RZ, R96 ;  /* 0x000000ffff030224 */ /* 0x000fe200078e0060 */
[C---:B------:R-:W-:Y:S01]  /*eb60*/  ISETP.GE.AND P1, PT, R62.reuse, R185, PT ;  /* 0x000000b93e00720c */ /* 0x040fe20003f26270 */
[----:B------:R-:W-:Y:S01]  /*eb70*/  @P0 IMAD.MOV.U32 R17, RZ, RZ, R64 ;  /* 0x000000ffff110224 */ /* 0x000fe200078e0040 */
[----:B------:R-:W-:Y:S02]  /*eb80*/  UMOV UR4, URZ ;  /* 0x0000003f00047c82 */ /* 0x000fe40008000000 */
[----:B------:R1:W2:Y:S01]  /*eb90*/  @P0 LDG.E.128 R4, desc[UR6][R2.64] ;  /* 0x0000000602040981 */ /* 0x0002a2000c1e1d00 */
[----:B------:R-:W-:Y:S11]  /*eba0*/  ISETP.GE.AND P1, PT, R62, R184, !P1 ;  /* 0x000000b83e00720c */ /* 0x000ff60004f26270 */
[----:B------:R-:W-:Y:S02]  /*ebb0*/  @!UPT UIADD3 URZ, URZ, URZ, URZ ;  /* 0x0000003f3f3ff290 */ /* 0x000fe4000fffe03f */
[C---:B-1----:R-:W-:Y:S04]  /*ebc0*/  @P1 LEA R2, P2, R103.reuse, R97, 0x1 ;  /* 0x0000006167021211 */ /* 0x042fe800078408ff */
[----:B------:R-:W-:Y:S01]  /*ebd0*/  @P1 LEA.HI.X R3, R103, R96, R102, 0x1, P2 ;  /* 0x0000006067031211 */ /* 0x000fe200010f0c66 */
[----:B--2---:R1:W-:Y:S01]  /*ebe0*/  @P0 STG.E.128 desc[UR6][R16.64], R4 ;  /* 0x0000000410000986 */ /* 0x0043e2000c101d06 */
[C---:B------:R-:W-:Y:S04]  /*ebf0*/  ISETP.GE.AND P0, PT, R61.reuse, R185, PT ;  /* 0x000000b93d00720c */ /* 0x040fe80003f06270 */
[----:B------:R-:W-:Y:S02]  /*ec00*/  ISETP.GE.AND P0, PT, R61, R184, !P0 ;  /* 0x000000b83d00720c */ /* 0x000fe40004706270 */
[----:B-1----:R1:W2:Y:S01]  /*ec10*/  @P1 LDG.E.128 R4, desc[UR6][R2.64] ;  /* 0x0000000602041981 */ /* 0x0022a2000c1e1d00 */
[C---:B------:R-:W-:Y:S04]  /*ec20*/  @P1 LEA R16, P3, R46.reuse, R65, 0x1 ;  /* 0x000000412e101211 */ /* 0x040fe800078608ff */
[----:B------:R-:W-:Y:S06]  /*ec30*/  @P1 LEA.HI.X R17, R46, R64, R45, 0x1, P3 ;  /* 0x000000402e111211 */ /* 0x000fec00018f0c2d */
[C---:B-1----:R-:W-:Y:S04]  /*ec40*/  @P0 LEA R2, P2, R69.reuse, R97, 0x1 ;  /* 0x0000006145020211 */ /* 0x042fe800078408ff */
[----:B------:R-:W-:Y:S02]  /*ec50*/  @P0 LEA.HI.X R3, R69, R96, R68, 0x1, P2 ;  /* 0x0000006045030211 */ /* 0x000fe400010f0c44 */
[C---:B------:R-:W-:Y:S04]  /*ec60*/  @P0 LEA R18, P2, R178.reuse, R65, 0x1 ;  /* 0x00000041b2120211 */ /* 0x040fe800078408ff */
[----:B------:R-:W-:Y:S01]  /*ec70*/  @P0 LEA.HI.X R19, R178, R64, R70, 0x1, P2 ;  /* 0x00000040b2130211 */ /* 0x000fe200010f0c46 */
[----:B--2---:R1:W-:Y:S01]  /*ec80*/  @P1 STG.E.128 desc[UR6][R16.64], R4 ;  /* 0x0000000410001986 */ /* 0x0043e2000c101d06 */
[C---:B------:R-:W-:Y:S04]  /*ec90*/  ISETP.GE.AND P1, PT, R60.reuse, R185, PT ;  /* 0x000000b93c00720c */ /* 0x040fe80003f26270 */
[-C--:B------:R-:W-:Y:S11]  /*eca0*/  ISETP.GE.AND P1, PT, R60, R184.reuse, !P1 ;  /* 0x000000b83c00720c */ /* 0x080ff60004f26270 */
[----:B------:R-:W-:Y:S02]  /*ecb0*/  @!UPT UIADD3 URZ, URZ, URZ, URZ ;  /* 0x0000003f3f3ff290 */ /* 0x000fe4000fffe03f */
[----:B-1----:R-:W-:Y:S01]  /*ecc0*/  @P1 IMAD.MOV.U32 R17, RZ, RZ, R96 ;  /* 0x000000ffff111224 */ /* 0x002fe200078e0060 */
[----:B------:R1:W2:Y:S01]  /*ecd0*/  @P0 LDG.E.128 R4, desc[UR6][R2.64] ;  /* 0x0000000602040981 */ /* 0x0002a2000c1e1d00 */
[----:B------:R-:W-:Y:S01]  /*ece0*/  @P1 MOV R16, R97 ;  /* 0x0000006100101202 */ /* 0x000fe20000000f00 */
[----:B-1----:R-:W1:Y:S04]  /*ecf0*/  @P1 LDC.64 R2, c[0x0][0x338] ;  /* 0x0000ce00ff021b82 */ /* 0x002e680000000a00 */
[----:B-1----:R-:W-:Y:S04]  /*ed00*/  @P1 IMAD.WIDE.U32 R16, R2, 0x60, R16 ;  /* 0x0000006002101825 */ /* 0x002fe800078e0010 */
[----:B------:R-:W-:Y:S05]  /*ed10*/  @P1 IMAD R3, R3, 0x60, RZ ;  /* 0x0000006003031824 */ /* 0x000fea00078e02ff */
[----:B------:R-:W-:Y:S02]  /*ed20*/  @P1 IADD3 R17, R17, R3, RZ ;  /* 0x0000000311111210 */ /* 0x000fe40007ffe0ff */
[----:B------:R-:W1:Y:S02]  /*ed30*/  @P1 LDC.64 R2, c[0x0][0x248] ;  /* 0x00009200ff021b82 */ /* 0x000e640000000a00 */
[----:B-1----:R-:W-:Y:S01]  /*ed40*/  @P1 IMAD R3, R3, 0x60, RZ ;  /* 0x0000006003031824 */ /* 0x002fe200078e02ff */
[----:B--2---:R1:W-:Y:S01]  /*ed50*/  @P0 STG.E.128 desc[UR6][R18.64], R4 ;  /* 0x0000000412000986 */ /* 0x0043e2000c101d06 */
[C---:B------:R-:W-:Y:S04]  /*ed60*/  ISETP.GE.AND P0, PT, R145.reuse, R185, PT ;  /* 0x000000b99100720c */ /* 0x040fe80003f06270 */
[----:B------:R-:W-:Y:S02]  /*ed70*/  ISETP.GE.AND P0, PT, R145, R184, !P0 ;  /* 0x000000b89100720c */ /* 0x000fe40004706270 */
[----:B-1----:R1:W2:Y:S11]  /*ed80*/  @P1 LDG.E.128 R4, desc[UR6][R16.64] ;  /* 0x0000000610041981 */ /* 0x0022b6000c1e1d00 */
[C---:B------:R-:W-:Y:S04]  /*ed90*/  @P0 LEA R18, P2, R72.reuse, R97, 0x1 ;  /* 0x0000006148120211 */ /* 0x040fe800078408ff */
[----:B------:R-:W-:Y:S01]  /*eda0*/  @P0 LEA.HI.X R19, R72, R96, R71, 0x1, P2 ;  /* 0x0000006048130211 */ /* 0x000fe200010f0c47 */
[----:B-1----:R-:W-:Y:S01]  /*edb0*/  @P1 IMAD.MOV.U32 R16, RZ, RZ, R65 ;  /* 0x000000ffff101224 */ /* 0x002fe200078e0041 */
[----:B------:R-:W-:Y:S03]  /*edc0*/  @P1 MOV R17, R64 ;  /* 0x0000004000111202 */ /* 0x000fe60000000f00 */
[----:B------:R-:W-:Y:S04]  /*edd0*/  @P1 IMAD.WIDE.U32 R16, R2, 0x60, R16 ;  /* 0x0000006002101825 */ /* 0x000fe800078e0010 */
[----:B------:R-:W-:Y:S05]  /*ede0*/  @P1 IMAD.IADD R17, R17, 0x1, R3 ;  /* 0x0000000111111824 */ /* 0x000fea00078e0203 */
[----:B--2---:R1:W-:Y:S01]  /*edf0*/  @P1 STG.E.128 desc[UR6][R16.64], R4 ;  /* 0x0000000410001986 */ /* 0x0043e2000c101d06 */
[C---:B------:R-:W-:Y:S04]  /*ee00*/  ISETP.GE.AND P1, PT, R144.reuse, R185, PT ;  /* 0x000000b99000720c */ /* 0x040fe80003f26270 */
[----:B------:R-:W-:Y:S11]  /*ee10*/  ISETP.GE.AND P1, PT, R144, R184, !P1 ;  /* 0x000000b89000720c */ /* 0x000ff60004f26270 */
[----:B------:R-:W-:Y:S02]  /*ee20*/  @!UPT UIADD3 URZ, URZ, URZ, URZ ;  /* 0x0000003f3f3ff290 */ /* 0x000fe4000fffe03f */
[----:B------:R-:W2:Y:S01]  /*ee30*/  @P1 LDC.64 R2, c[0x0][0x338] ;  /* 0x0000ce00ff021b82 */ /* 0x000ea20000000a00 */
[----:B-1----:R-:W-:Y:S01]  /*ee40*/  @P1 IMAD.MOV.U32 R17, RZ, RZ, R96 ;  /* 0x000000ffff111224 */ /* 0x002fe200078e0060 */
[----:B------:R1:W3:Y:S01]  /*ee50*/  @P0 LDG.E.128 R4, desc[UR6][R18.64] ;  /* 0x0000000612040981 */ /* 0x0002e2000c1e1d00 */
[----:B------:R-:W-:Y:S05]  /*ee60*/  @P1 MOV R16, R97 ;  /* 0x0000006100101202 */ /* 0x000fea0000000f00 */
[----:B--2---:R-:W-:Y:S04]  /*ee70*/  @P1 IMAD.WIDE.U32 R16, R2, 0xa0, R16 ;  /* 0x000000a002101825 */ /* 0x004fe800078e0010 */
[----:B------:R-:W-:Y:S05]  /*ee80*/  @P1 IMAD R3, R3, 0xa0, RZ ;  /* 0x000000a003031824 */ /* 0x000fea00078e02ff */
[----:B------:R-:W-:Y:S02]  /*ee90*/  @P1 IADD3 R17, R17, R3, RZ ;  /* 0x0000000311111210 */ /* 0x000fe40007ffe0ff */
[C---:B-1----:R-:W-:Y:S04]  /*eea0*/  @P0 LEA R18, P2, R182.reuse, R65, 0x1 ;  /* 0x00000041b6120211 */ /* 0x042fe800078408ff */
[----:B------:R-:W-:Y:S05]  /*eeb0*/  @P0 LEA.HI.X R19, R182, R64, R73, 0x1, P2 ;  /* 0x00000040b6130211 */ /* 0x000fea00010f0c49 */
[----:B---3--:R1:W-:Y:S01]  /*eec0*/  @P0 STG.E.128 desc[UR6][R18.64], R4 ;  /* 0x0000000412000986 */ /* 0x0083e2000c101d06 */
[C---:B------:R-:W-:Y:S04]  /*eed0*/  ISETP.GE.AND P0, PT, R143.reuse, R185, PT ;  /* 0x000000b98f00720c */ /* 0x040fe80003f06270 */
[----:B------:R-:W-:Y:S11]  /*eee0*/  ISETP.GE.AND P0, PT, R143, R184, !P0 ;  /* 0x000000b88f00720c */ /* 0x000ff60004706270 */
[----:B------:R-:W-:Y:S02]  /*eef0*/  @!UPT UIADD3 URZ, URZ, URZ, URZ ;  /* 0x0000003f3f3ff290 */ /* 0x000fe4000fffe03f */
[----:B------:R-:W-:Y:S01]  /*ef00*/  @P0 IMAD.MOV.U32 R20, RZ, RZ, R97 ;  /* 0x000000ffff140224 */ /* 0x000fe200078e0061 */
[----:B------:R-:W2:Y:S01]  /*ef10*/  @P0 LDC.64 R2, c[0x0][0x338] ;  /* 0x0000ce00ff020b82 */ /* 0x000ea20000000a00 */
[----:B------:R-:W-:Y:S01]  /*ef20*/  @P0 MOV R21, R96 ;  /* 0x0000006000150202 */ /* 0x000fe20000000f00 */
[----:B-1----:R-:W-:Y:S01]  /*ef30*/  @P1 IMAD.MOV.U32 R6, RZ, RZ, R65 ;  /* 0x000000ffff061224 */ /* 0x002fe200078e0041 */
[----:B------:R-:W3:Y:S05]  /*ef40*/  @P1 LDG.E.128 R16, desc[UR6][R16.64] ;  /* 0x0000000610101981 */ /* 0x000eea000c1e1d00 */
[----:B------:R-:W1:Y:S01]  /*ef50*/  @P1 LDC.64 R4, c[0x0][0x248] ;  /* 0x00009200ff041b82 */ /* 0x000e620000000a00 */
[----:B------:R-:W-:Y:S01]  /*ef60*/  @P1 MOV R7, R64 ;  /* 0x0000004000071202 */ /* 0x000fe20000000f00 */
[----:B--2---:R-:W-:Y:S04]  /*ef70*/  @P0 IMAD.WIDE.U32 R20, R2, 0xc0, R20 ;  /* 0x000000c002140825 */ /* 0x004fe800078e0014 */
[----:B------:R-:W-:Y:S05]  /*ef80*/  @P0 IMAD R3, R3, 0xc0, RZ ;  /* 0x000000c003030824 */ /* 0x000fea00078e02ff */
[----:B------:R-:W-:Y:S01]  /*ef90*/  @P0 IADD3 R21, R21, R3, RZ ;  /* 0x0000000315150210 */ /* 0x000fe20007ffe0ff */
[----:B-1----:R-:W-:Y:S04]  /*efa0*/  @P1 IMAD.WIDE.U32 R6, R4, 0xa0, R6 ;  /* 0x000000a004061825 */ /* 0x002fe800078e0006 */
[----:B------:R-:W-:Y:S04]  /*efb0*/  @P1 IMAD R5, R5, 0xa0, RZ ;  /* 0x000000a005051824 */ /* 0x000fe800078e02ff */
[----:B------:R-:W-:Y:S02]  /*efc0*/  @P1 IMAD.IADD R7, R7, 0x1, R5 ;  /* 0x0000000107071824 */ /* 0x000fe400078e0205 */
[----:B------:R-:W1:Y:S02]  /*efd0*/  @P0 LDC.64 R4, c[0x0][0x248] ;  /* 0x00009200ff040b82 */ /* 0x000e640000000a00 */
[----:B-1----:R-:W-:Y:S01]  /*efe0*/  @P0 IMAD R5, R5, 0xc0, RZ ;  /* 0x000000c005050824 */ /* 0x002fe200078e02ff */
[----:B---3--:R1:W-:Y:S01]  /*eff0*/  @P1 STG.E.128 desc[UR6][R6.64], R16 ;  /* 0x0000001006001986 */ /* 0x0083e2000c101d06 */
[C---:B------:R-:W-:Y:S04]  /*f000*/  ISETP.GE.AND P1, PT, R142.reuse, R185, PT ;  /* 0x000000b98e00720c */ /* 0x040fe80003f26270 */
[----:B------:R-:W-:Y:S11]  /*f010*/  ISETP.GE.AND P1, PT, R142, R184, !P1 ;  /* 0x000000b88e00720c */ /* 0x000ff60004f26270 */
[----:B------:R-:W-:Y:S02]  /*f020*/  @!UPT UIADD3 URZ, URZ, URZ, URZ ;  /* 0x0000003f3f3ff290 */ /* 0x000fe4000fffe03f */
[----:B------:R-:W2:Y:S01]  /*f030*/  @P1 LDC.64 R2, c[0x0][0x338] ;  /* 0x0000ce00ff021b82 */ /* 0x000ea20000000a00 */
[----:B-1----:R-:W-:Y:S01]  /*f040*/  @P0 IMAD.MOV.U32 R6, RZ, RZ, R65 ;  /* 0x000000ffff060224 */ /* 0x002fe200078e0041 */
[----:B------:R1:W3:Y:S01]  /*f050*/  @P0 LDG.E.128 R16, desc[UR6][R20.64] ;  /* 0x0000000614100981 */ /* 0x0002e2000c1e1d00 */
[----:B------:R-:W-:Y:S03]  /*f060*/  @P0 MOV R7, R64 ;  /* 0x0000004000070202 */ /* 0x000fe60000000f00 */
[----:B------:R-:W-:Y:S04]  /*f070*/  @P0 IMAD.WIDE.U32 R6, R4, 0xc0, R6 ;  /* 0x000000c004060825 */ /* 0x000fe800078e0006 */
[----:B------:R-:W-:Y:S02]  /*f080*/  @P0 IMAD.IADD R7, R7, 0x1, R5 ;  /* 0x0000000107070824 */ /* 0x000fe400078e0205 */
[----:B--2---:R-:W-:Y:S02]  /*f090*/  @P1 IMAD R3, R3, 0xe0, RZ ;  /* 0x000000e003031824 */ /* 0x004fe400078e02ff */
[----:B-1----:R-:W-:Y:S01]  /*f0a0*/  @P1 IMAD.MOV.U32 R20, RZ, RZ, R97 ;  /* 0x000000ffff141224 */ /* 0x002fe200078e0061 */
[----:B------:R-:W-:Y:S03]  /*f0b0*/  @P1 MOV R21, R96 ;  /* 0x0000006000151202 */ /* 0x000fe60000000f00 */
[----:B------:R-:W-:Y:S05]  /*f0c0*/  @P1 IMAD.WIDE.U32 R20, R2, 0xe0, R20 ;  /* 0x000000e002141825 */ /* 0x000fea00078e0014 */
[----:B------:R-:W-:Y:S02]  /*f0d0*/  @P1 IADD3 R21, R21, R3, RZ ;  /* 0x0000000315151210 */ /* 0x000fe40007ffe0ff */
[----:B------:R-:W1:Y:S02]  /*f0e0*/  @P1 LDC.64 R2, c[0x0][0x248] ;  /* 0x00009200ff021b82 */ /* 0x000e640000000a00 */
[----:B-1----:R-:W-:Y:S01]  /*f0f0*/  @P1 IMAD R3, R3, 0xe0, RZ ;  /* 0x000000e003031824 */ /* 0x002fe200078e02ff */
[----:B---3--:R1:W-:Y:S01]  /*f100*/  @P0 STG.E.128 desc[UR6][R6.64], R16 ;  /* 0x0000001006000986 */ /* 0x0083e2000c101d06 */
[C---:B------:R-:W-:Y:S04]  /*f110*/  ISETP.GE.AND P0, PT, R141.reuse, R185, PT ;  /* 0x000000b98d00720c */ /* 0x040fe80003f06270 */
[----:B------:R-:W-:Y:S01]  /*f120*/  ISETP.GE.AND P0, PT, R141, R184, !P0 ;  /* 0x000000b88d00720c */ /* 0x000fe20004706270 */
[----:B-1----:R-:W-:Y:S01]  /*f130*/  @P1 IMAD.MOV.U32 R16, RZ, RZ, R65 ;  /* 0x000000ffff101224 */ /* 0x002fe200078e0041 */
[----:B------:R-:W2:Y:S01]  /*f140*/  @P1 LDG.E.128 R4, desc[UR6][R20.64] ;  /* 0x0000000614041981 */ /* 0x000ea2000c1e1d00 */
[----:B------:R-:W-:Y:S10]  /*f150*/  @P1 MOV R17, R64 ;  /* 0x0000004000111202 */ /* 0x000ff40000000f00 */
[C---:B------:R-:W-:Y:S01]  /*f160*/  @P0 LEA R18, P2, R75.reuse, R97, 0x1 ;  /* 0x000000614b120211 */ /* 0x040fe200078408ff */
[----:B------:R-:W-:Y:S03]  /*f170*/  @P1 IMAD.WIDE.U32 R16, R2, 0xe0, R16 ;  /* 0x000000e002101825 */ /* 0x000fe600078e0010 */
[----:B------:R-:W-:Y:S01]  /*f180*/  @P0 LEA.HI.X R19, R75, R96, R74, 0x1, P2 ;  /* 0x000000604b130211 */ /* 0x000fe200010f0c4a */
        /* <DEDUP_REMOVED lines=43> */
[----:B--2---:R-:W-:Y:S01]  /*f440*/  @P1 IMAD R3, R3, 0x160, RZ ;  /* 0x0000016003031824 */ /* 0x004fe200078e02ff */
[----:B------:R-:W2:Y:S01]  /*f450*/  @P1 LDC.64 R4, c[0x0][0x248] ;  /* 0x00009200ff041b82 */ /* 0x000ea20000000a00 */
[----:B-1----:R-:W-:Y:S01]  /*f460*/  @P1 IMAD.MOV.U32 R20, RZ, RZ, R97 ;  /* 0x000000ffff141224 */ /* 0x002fe200078e0061 */
[----:B------:R-:W-:Y:S03]  /*f470*/  @P1 MOV R21, R96 ;  /* 0x0000006000151202 */ /* 0x000fe60000000f00 */
[----:B------:R-:W-:Y:S05]  /*f480*/  @P1 IMAD.WIDE.U32 R20, R2, 0x160, R20 ;  /* 0x0000016002141825 */ /* 0x000fea00078e0014 */
[----:B------:R-:W-:Y:S01]  /*f490*/  @P1 IADD3 R21, R21, R3, RZ ;  /* 0x0000000315151210 */ /* 0x000fe20007ffe0ff */
[----:B--2---:R-:W-:Y:S01]  /*f4a0*/  @P1 IMAD R5, R5, 0x160, RZ ;  /* 0x0000016005051824 */ /* 0x004fe200078e02ff */
        /* <DEDUP_REMOVED lines=68> */
[----:B---3--:R1:W-:Y:S07]  /*f8f0*/  @P0 STG.E.128 desc[UR6][R6.64], R16 ;  /* 0x0000001006000986 */ /* 0x0083ee000c101d06 */
[----:B-1----:R-:W2:Y:S01]  /*f900*/  @P1 LDG.E.128 R4, desc[UR6][R20.64] ;  /* 0x0000000614041981 */ /* 0x002ea2000c1e1d00 */
[----:B------:R-:W-:Y:S01]  /*f910*/  @P1 IMAD.MOV.U32 R16, RZ, RZ, R65 ;  /* 0x000000ffff101224 */ /* 0x000fe200078e0041 */
[----:B------:R-:W-:Y:S03]  /*f920*/  @P1 MOV R17, R64 ;  /* 0x0000004000111202 */ /* 0x000fe60000000f00 */
[----:B------:R-:W-:Y:S04]  /*f930*/  @P1 IMAD.WIDE.U32 R16, R2, 0x1e0, R16 ;  /* 0x000001e002101825 */ /* 0x000fe800078e0010 */
[----:B------:R-:W-:Y:S05]  /*f940*/  @P1 IMAD.IADD R17, R17, 0x1, R3 ;  /* 0x0000000111111824 */ /* 0x000fea00078e0203 */
[----:B--2---:R1:W-:Y:S02]  /*f950*/  @P1 STG.E.128 desc[UR6][R16.64], R4 ;  /* 0x0000000410001986 */ /* 0x0043e4000c101d06 */
.L_x_2630:
[----:B------:R-:W-:Y:S01]  /*f960*/  PLOP3.LUT P0, PT, PT, PT, UP1, 0x40, 0x0 ;  /* 0x000000000000781c */ /* 0x000fe20003f0e818 */
[----:B------:R-:W-:Y:S01]  /*f970*/  IMAD.MOV.U32 R2, RZ, RZ, R97 ;  /* 0x000000ffff027224 */ /* 0x000fe200078e0061 */
[----:B------:R-:W5:Y:S01]  /*f980*/  LDC R0, c[0x0][0x338] ;  /* 0x0000ce00ff007b82 */ /* 0x000f620000000800 */
[----:B------:R-:W-:Y:S02]  /*f990*/  IMAD.MOV.U32 R3, RZ, RZ, R96 ;  /* 0x000000ffff037224 */ /* 0x000fe400078e0060 */
[----:B-----5:R-:W-:Y:S05]  /*f9a0*/  IMAD.U32 R0, R0, -0x100, RZ ;  /* 0xffffff0000007824 */ /* 0x020fea00078e00ff */
[C---:B------:R-:W-:Y:S04]  /*f9b0*/  LEA R97, P1, R0.reuse, R2, 0x1 ;  /* 0x0000000200617211 */ /* 0x040fe800078208ff */
[----:B------:R-:W-:Y:S01]  /*f9c0*/  LEA.HI.X.SX32 R96, R0, R3, 0x1, P1 ;  /* 0x0000000300607211 */ /* 0x000fe200008f0eff */
[----:B------:R-:W-:Y:S08]  /*f9d0*/  @P0 BRA `(.L_x_2695) ;  /* 0x0000000400340947 */ /* 0x000ff00003800000 */
[----:B------:R-:W-:Y:S04]  /*f9e0*/  IADD3 R0, R11, -0x1, RZ ;  /* 0xffffffff0b007810 */ /* 0x000fe80007ffe0ff */
[----:B------:R-:W-:Y:S11]  /*f9f0*/  ISETP.GT.AND P0, PT, R0, R43, PT ;  /* 0x0000002b0000720c */ /* 0x000ff60003f04270 */
[----:B------:R-:W-:Y:S02]  /*fa00*/  @!UPT UIADD3 URZ, URZ, URZ, URZ ;  /* 0x0000003f3f3ff290 */ /* 0x000fe4000fffe03f */
[----:B------:R-:W-:Y:S05]  /*fa10*/  @!P0 BRA `(.L_x_2696) ;  /* 0x0000000400548947 */ /* 0x000fea0003800000 */
[----:B------:R-:W5:Y:S01]  /*fa20*/  LDC R3, c[0x0][0x380] ;  /* 0x0000e000ff037b82 */ /* 0x000f620000000800 */
[----:B------:R-:W-:Y:S02]  /*fa30*/  IADD3 R0, R13, -0x200, RZ ;  /* 0xfffffe000d007810 */ /* 0x000fe40007ffe0ff */
[----:B------:R-:W-:Y:S02]  /*fa40*/  IABS R13, R12 ;  /* 0x0000000c000d7213 */ /* 0x000fe40000000000 */
[----:B-1-34-:R-:W-:Y:S02]  /*fa50*/  IABS R7, R0 ;  /* 0x0000000000077213 */ /* 0x01afe40000000000 */
[----:B-----5:R-:W-:Y:S04]  /*fa60*/  IABS R2, R3 ;  /* 0x0000000300027213 */ /* 0x020fe80000000000 */
        /* <DEDUP_REMOVED lines=10> */
[----:B------:R-:W-:Y:S01]  /*fb10*/  IMAD.MOV R6, RZ, RZ, -R4 ;  /* 0x000000ffff067224 */ /* 0x000fe200078e0a04 */
[----:B------:R-:W-:Y:S03]  /*fb20*/  IADD3 R8, -R5, RZ, RZ ;  /* 0x000000ff05087210 */ /* 0x000fe60007ffe1ff */
[----:B------:R-:W-:Y:S01]  /*fb30*/  IMAD R7, R2, R6, R7 ;  /* 0x0000000602077224 */ /* 0x000fe200078e0207 */
[----:B------:R-:W-:Y:S01]  /*fb40*/  LOP3.LUT R6, R12, R3, RZ, 0x3c, !PT ;  /* 0x000000030c067212 */ /* 0x000fe200078e3cff */
[C---:B------:R-:W-:Y:S03]  /*fb50*/  IMAD R13, R2.reuse, R8, R13 ;  /* 0x00000008020d7224 */ /* 0x040fe600078e020d */
[C---:B------:R-:W-:Y:S02]  /*fb60*/  ISETP.GT.U32.AND P0, PT, R2.reuse, R7, PT ;  /* 0x000000070200720c */ /* 0x040fe40003f04070 */
[----:B------:R-:W-:Y:S02]  /*fb70*/  ISETP.GT.U32.AND P3, PT, R2, R13, PT ;  /* 0x0000000d0200720c */ /* 0x000fe40003f64070 */
[----:B------:R-:W-:Y:S09]  /*fb80*/  ISETP.GE.AND P2, PT, R6, RZ, PT ;  /* 0x000000ff0600720c */ /* 0x000ff20003f46270 */
[--C-:B------:R-:W-:Y:S01]  /*fb90*/  @!P0 IMAD.IADD R7, R7, 0x1, -R2.reuse ;  /* 0x0000000107078824 */ /* 0x100fe200078e0a02 */
[----:B------:R-:W-:Y:S01]  /*fba0*/  @!P0 IADD3 R4, R4, 0x1, RZ ;  /* 0x0000000104048810 */ /* 0x000fe20007ffe0ff */
[----:B------:R-:W-:Y:S01]  /*fbb0*/  @!P3 IMAD.IADD R13, R13, 0x1, -R2 ;  /* 0x000000010d0db824 */ /* 0x000fe200078e0a02 */
[----:B------:R-:W-:Y:S01]  /*fbc0*/  ISETP.NE.AND P0, PT, R3, RZ, PT ;  /* 0x000000ff0300720c */ /* 0x000fe20003f05270 */
[----:B------:R-:W-:Y:S01]  /*fbd0*/  @!P3 VIADD R5, R5, 0x1 ;  /* 0x000000010505b836 */ /* 0x000fe20000000000 */
[-C--:B------:R-:W-:Y:S02]  /*fbe0*/  ISETP.GE.U32.AND P4, PT, R7, R2.reuse, PT ;  /* 0x000000020700720c */ /* 0x080fe40003f86070 */
[----:B------:R-:W-:Y:S02]  /*fbf0*/  ISETP.GE.U32.AND P5, PT, R13, R2, PT ;  /* 0x000000020d00720c */ /* 0x000fe40003fa6070 */
[CC--:B------:R-:W-:Y:S01]  /*fc00*/  LOP3.LUT R2, R0.reuse, R3.reuse, RZ, 0x3c, !PT ;  /* 0x0000000300027212 */ /* 0x0c0fe200078e3cff */
[----:B------:R-:W-:Y:S03]  /*fc10*/  IMAD.IADD R0, R0, 0x1, -R12 ;  /* 0x0000000100007824 */ /* 0x000fe600078e0a0c */
[----:B------:R-:W-:Y:S02]  /*fc20*/  ISETP.GE.AND P1, PT, R2, RZ, PT ;  /* 0x000000ff0200720c */ /* 0x000fe40003f26270 */
[----:B------:R-:W-:Y:S03]  /*fc30*/  LOP3.LUT R2, RZ, R3, RZ, 0x33, !PT ;  /* 0x00000003ff027212 */ /* 0x000fe600078e33ff */
[----:B------:R-:W-:Y:S02]  /*fc40*/  @P4 VIADD R4, R4, 0x1 ;  /* 0x0000000104044836 */ /* 0x000fe40000000000 */
[----:B------:R-:W-:Y:S04]  /*fc50*/  @P5 IADD3 R5, R5, 0x1, RZ ;  /* 0x0000000105055810 */ /* 0x000fe80007ffe0ff */
[----:B------:R-:W-:Y:S02]  /*fc60*/  @!P2 IADD3 R5, -R5, RZ, RZ ;  /* 0x000000ff0505a210 */ /* 0x000fe40007ffe1ff */
[----:B------:R-:W-:Y:S05]  /*fc70*/  @!P1 IMAD.MOV R4, RZ, RZ, -R4 ;  /* 0x000000ffff049224 */ /* 0x000fea00078e0a04 */
[C---:B------:R-:W-:Y:S02]  /*fc80*/  SEL R4, R2.reuse, R4, !P0 ;  /* 0x0000000402047207 */ /* 0x040fe40004000000 */
[----:B------:R-:W-:Y:S02]  /*fc90*/  SEL R2, R2, R5, !P0 ;  /* 0x0000000502027207 */ /* 0x000fe40004000000 */
[-C--:B--2---:R-:W-:Y:S02]  /*fca0*/  LEA R16, P1, R4, R248.reuse, 0x2 ;  /* 0x000000f804107211 */ /* 0x084fe400078210ff */
[----:B------:R-:W-:Y:S02]  /*fcb0*/  LEA R6, P0, R2, R248, 0x2 ;  /* 0x000000f802067211 */ /* 0x000fe400078010ff */
[-C--:B------:R-:W-:Y:S02]  /*fcc0*/  LEA.HI.X.SX32 R17, R4, R249.reuse, 0x2, P1 ;  /* 0x000000f904117211 */ /* 0x080fe400008f16ff */
[C---:B------:R-:W-:Y:S02]  /*fcd0*/  LEA.HI.X.SX32 R7, R2.reuse, R249, 0x2, P0 ;  /* 0x000000f902077211 */ /* 0x040fe400000f16ff */
[----:B------:R-:W-:Y:S01]  /*fce0*/  IADD3 R2, R2, -R4, RZ ;  /* 0x8000000402027210 */ /* 0x000fe20007ffe0ff */
[----:B------:R-:W2:Y:S04]  /*fcf0*/  LDG.E R5, desc[UR6][R16.64] ;  /* 0x0000000610057981 */ /* 0x000ea8000c1e1900 */
[----:B------:R-:W-:Y:S01]  /*fd00*/  IMAD R0, R2, R3, R0 ;  /* 0x0000000302007224 */ /* 0x000fe200078e0200 */
[----:B------:R-:W2:Y:S03]  /*fd10*/  LDG.E R6, desc[UR6][R6.64] ;  /* 0x0000000606067981 */ /* 0x000ea6000c1e1900 */
[----:B------:R-:W-:Y:S01]  /*fd20*/  IMAD.WIDE.U32 R12, R0, UR36, RZ ;  /* 0x00000024000c7c25 */ /* 0x000fe2000f8e00ff */
[----:B------:R-:W-:Y:S05]  /*fd30*/  SHF.R.S32.HI R4, RZ, 0x1f, R0 ;  /* 0x0000001fff047819 */ /* 0x000fea0000011400 */
[C---:B------:R-:W-:Y:S02]  /*fd40*/  IMAD R3, R4.reuse, UR36, RZ ;  /* 0x0000002404037c24 */ /* 0x040fe4000f8e02ff */
[----:B------:R-:W-:Y:S02]  /*fd50*/  IMAD R4, R4, UR30, RZ ;  /* 0x0000001e04047c24 */ /* 0x000fe4000f8e02ff */
[C---:B------:R-:W-:Y:S02]  /*fd60*/  IMAD R3, R0.reuse, UR37, R3 ;  /* 0x0000002500037c24 */ /* 0x040fe4000f8e0203 */
[----:B------:R-:W-:Y:S03]  /*fd70*/  IMAD R4, R0, UR31, R4 ;  /* 0x0000001f00047c24 */ /* 0x000fe6000f8e0204 */
[----:B------:R-:W-:Y:S01]  /*fd80*/  IADD3 R13, R13, R3, RZ ;  /* 0x000000030d0d7210 */ /* 0x000fe20007ffe0ff */
[----:B--2---:R-:W-:Y:S04]  /*fd90*/  IMAD.IADD R6, R5, 0x1, -R6 ;  /* 0x0000000105067824 */ /* 0x004fe800078e0a06 */
[C---:B------:R-:W-:Y:S01]  /*fda0*/  IMAD.WIDE.U32 R16, R6.reuse, UR32, RZ ;  /* 0x0000002006107c25 */ /* 0x040fe2000f8e00ff */
[----:B------:R-:W-:Y:S03]  /*fdb0*/  SHF.R.S32.HI R5, RZ, 0x1f, R6 ;  /* 0x0000001fff057819 */ /* 0x000fe60000011406 */
[----:B------:R-:W-:Y:S04]  /*fdc0*/  IMAD.WIDE.U32 R12, R6, UR34, R12 ;  /* 0x00000022060c7c25 */ /* 0x000fe8000f8e000c */
[C---:B------:R-:W-:Y:S01]  /*fdd0*/  IMAD R2, R5.reuse, UR32, RZ ;  /* 0x0000002005027c24 */ /* 0x040fe2000f8e02ff */
[----:B------:R-:W-:Y:S01]  /*fde0*/  LEA R67, P1, R12, R67, 0x1 ;  /* 0x000000430c437211 */ /* 0x000fe200078208ff */
[----:B------:R-:W-:Y:S02]  /*fdf0*/  IMAD R5, R5, UR34, RZ ;  /* 0x0000002205057c24 */ /* 0x000fe4000f8e02ff */
[C---:B------:R-:W-:Y:S02]  /*fe00*/  IMAD R2, R6.reuse, UR33, R2 ;  /* 0x0000002106027c24 */ /* 0x040fe4000f8e0202 */
[----:B------:R-:W-:Y:S02]  /*fe10*/  IMAD R5, R6, UR35, R5 ;  /* 0x0000002306057c24 */ /* 0x000fe4000f8e0205 */
[----:B------:R-:W-:Y:S01]  /*fe20*/  IMAD.IADD R3, R17, 0x1, R2 ;  /* 0x0000000111037824 */ /* 0x000fe200078e0202 */
[----:B------:R-:W-:Y:S01]  /*fe30*/  MOV R2, R16 ;  /* 0x0000001000027202 */ /* 0x000fe20000000f00 */
[----:B------:R-:W-:Y:S04]  /*fe40*/  IMAD.IADD R5, R13, 0x1, R5 ;  /* 0x000000010d057824 */ /* 0x000fe800078e0205 */
[----:B------:R-:W-:Y:S01]  /*fe50*/  IMAD.WIDE.U32 R2, R0, UR30, R2 ;  /* 0x0000001e00027c25 */ /* 0x000fe2000f8e0002 */
[----:B------:R-:W-:Y:S02]  /*fe60*/  LEA.HI.X R66, R12, R66, R5, 0x1, P1 ;  /* 0x000000420c427211 */ /* 0x000fe400008f0c05 */
[C---:B------:R-:W-:Y:S02]  /*fe70*/  LEA R65, P0, R2.reuse, R65, 0x1 ;  /* 0x0000004102417211 */ /* 0x040fe400078008ff */
[----:B------:R-:W-:Y:S04]  /*fe80*/  IADD3 R4, R3, R4, RZ ;  /* 0x0000000403047210 */ /* 0x000fe80007ffe0ff */
[----:B------:R-:W-:Y:S01]  /*fe90*/  LEA.HI.X R64, R2, R64, R4, 0x1, P0 ;  /* 0x0000004002407211 */ /* 0x000fe200000f0c04 */
[----:B------:R-:W-:Y:S06]  /*fea0*/  BRA `(.L_x_2696) ;  /* 0x0000000000307947 */ /* 0x000fec0003800000 */
.L_x_2695:
[----:B-1-34-:R-:W-:Y:S01]  /*feb0*/  MOV R7, R66 ;  /* 0x0000004200077202 */ /* 0x01afe20000000f00 */
[----:B------:R-:W1:Y:S01]  /*fec0*/  LDC R2, c[0x0][0x250] ;  /* 0x00009400ff027b82 */ /* 0x000e620000000800 */
[----:B------:R-:W-:Y:S01]  /*fed0*/  MOV R5, R64 ;  /* 0x0000004000057202 */ /* 0x000fe20000000f00 */
[----:B------:R-:W-:Y:S06]  /*fee0*/  IMAD.MOV.U32 R6, RZ, RZ, R67 ;  /* 0x000000ffff067224 */ /* 0x000fec00078e0043 */
[----:B------:R-:W3:Y:S01]  /*fef0*/  LDC R0, c[0x0][0x248] ;  /* 0x00009200ff007b82 */ /* 0x000ee20000000800 */
[----:B------:R-:W-:Y:S02]  /*ff00*/  IMAD.MOV.U32 R4, RZ, RZ, R65 ;  /* 0x000000ffff047224 */ /* 0x000fe400078e0041 */
[----:B---3--:R-:W-:Y:S02]  /*ff10*/  IMAD.U32 R0, R0, -0x100, RZ ;  /* 0xffffff0000007824 */ /* 0x008fe400078e00ff */
[----:B-1----:R-:W-:Y:S03]  /*ff20*/  IMAD.U32 R2, R2, -0x100, RZ ;  /* 0xffffff0002027824 */ /* 0x002fe600078e00ff */
[----:B------:R-:W-:Y:S02]  /*ff30*/  LEA R65, P0, R0, R4, 0x1 ;  /* 0x0000000400417211 */ /* 0x000fe400078008ff */
[----:B------:R-:W-:Y:S02]  /*ff40*/  LEA R67, P1, R2, R6, 0x1 ;  /* 0x0000000602437211 */ /* 0x000fe400078208ff */
[----:B------:R-:W-:Y:S02]  /*ff50*/  LEA.HI.X.SX32 R64, R0, R5, 0x1, P0 ;  /* 0x0000000500407211 */ /* 0x000fe400000f0eff */
[----:B------:R-:W-:Y:S09]  /*ff60*/  LEA.HI.X.SX32 R66, R2, R7, 0x1, P1 ;  /* 0x0000000702427211 */ /* 0x000ff200008f0eff */
.L_x_2696:
[----:B------:R-:W-:Y:S04]  /*ff70*/  IADD3 R11, R11, -0x1, RZ ;  /* 0xffffffff0b0b7810 */ /* 0x000fe80007ffe0ff */
[----:B------:R-:W-:Y:S11]  /*ff80*/  ISETP.GT.AND P0, PT, R11, R43, PT ;  /* 0x0000002b0b00720c */ /* 0x000ff60003f04270 */
[----:B------:R-:W-:Y:S02]  /*ff90*/  @!UPT UIADD3 URZ, URZ, URZ, URZ ;  /* 0x0000003f3f3ff290 */ /* 0x000fe4000fffe03f */
[----:B------:R-:W-:Y:S05]  /*ffa0*/  @P0 BRA `(.L_x_2697) ;  /* 0xffffff2c00b00947 */ /* 0x000fea000383ffff */
.L_x_2595:
[----:B------:R-:W5:Y:S01]  /*ffb0*/  S2UR UR4, SR_CgaCtaId ;  /* 0x00000000000479c3 */ /* 0x000f620000008800 */
[----:B------:R-:W-:Y:S01]  /*ffc0*/  ULDC UR5, c[0x0][0x2e0] ;  /* 0x0000b80000057ab9 */ /* 0x000fe20000000800 */
[----:B------:R-:W-:-:S06]  /*ffd0*/  UMOV UR8, 0x400 ;  /* 0x0000040000087882 */ /* 0x000fcc0000000000 */
[----:B------:R-:W-:Y:S01]  /*ffe0*/  BAR.SYNC.DEFER_BLOCKING 0x0 ;  /* 0x0000000000007b1d */ /* 0x000fe20000010000 */
[----:B------:R-:W-:-:S07]  /*fff0*/  ISETP.NE.AND P0, PT, RZ, UR5, PT ;  /* 0x00000005ff007c0c */ /* 0x000fce000bf05270 */
[----:B------:R-:W1:Y:S01]  /*10000*/  LDC.64 R2, c[0x0][0x240] ;  /* 0x00009000ff027b82 */ /* 0x000e620000000a00 */
[----:B------:R-:W-:Y:S01]  /*10010*/  BSSY B2, `(.L_x_2698) ;  /* 0x00002fb000027945 */ /* 0x000fe20003800000 */
[----:B-----5:R-:W-:-:S06]  /*10020*/  ULEA UR4, UR4, UR8, 0x18 ;  /* 0x0000000804047291 */ /* 0x020fcc000f8ec03f */
[----:B------:R-:W-:Y:S02]  /*10030*/  LEA R250, R57, UR4, 0x1 ;  /* 0x0000000439fa7c11 */ /* 0x000fe4000f8e08ff */
[C---:B-1----:R-:W-:Y:S01]  /*10040*/  SHF.L.U64.HI R12, R2.reuse, 0x4, R3 ;  /* 0x00000004020c7819 */ /* 0x042fe20000010203 */
[----:B--234-:R-:W-:Y:S01]  /*10050*/  IMAD.SHL.U32 R16, R2, 0x10, RZ ;  /* 0x0000001002107824 */ /* 0x01cfe200078e00ff */
[----:B------:R-:W-:Y:S06]  /*10060*/  @!P0 BRA `(.L_x_2699) ;  /* 0x0000002c00448947 */ /* 0x000fec0003800000 */
[----:B------:R-:W-:Y:S01]  /*10070*/  R2UR UR9, R59 ;  /* 0x000000003b0972ca */ /* 0x000fe200000e0000 */
[----:B------:R-:W-:Y:S01]  /*10080*/  IMAD.MOV.U32 R4, RZ, RZ, RZ ;  /* 0x000000ffff047224 */ /* 0x000fe200078e00ff */
[----:B------:R-:W-:-:S11]  /*10090*/  R2UR UR8, R58 ;  /* 0x000000003a0872ca */ /* 0x000fd600000e0000 */
[----:B------:R-:W-:-:S04]  /*100a0*/  ISETP.NE.U32.AND P0, PT, RZ, UR9, PT ;  /* 0x00000009ff007c0c */ /* 0x000fc8000bf05070 */
[----:B------:R-:W-:Y:S01]  /*100b0*/  ISETP.NE.AND.EX P0, PT, RZ, UR8, PT, P0 ;  /* 0x00000008ff007c0c */ /* 0x000fe2000bf05300 */
[----:B------:R-:W-:Y:S01]  /*100c0*/  IMAD.MOV.U32 R152, RZ, RZ, R146 ;  /* 0x000000ffff987224 */ /* 0x000fe200078e0092 */
[----:B------:R-:W-:Y:S01]  /*100d0*/  LEA R0, P1, R2, R146, 0x5 ;  /* 0x0000009202007211 */ /* 0x000fe200078228ff */
[----:B------:R-:W-:-:S10]  /*100e0*/  ULDC.64 UR8, c[0x0][0x210] ;  /* 0x0000840000087ab9 */ /* 0x000fd40000000a00 */
[----:B------:R-:W2:Y:S01]  /*100f0*/  @P0 LDG.E R4, desc[UR6][R150.64] ;  /* 0x0000000696040981 */ /* 0x000ea2000c1e1900 */
[----:B------:R-:W-:Y:S01]  /*10100*/  IADD3 R16, P0, R16, R146, RZ ;  /* 0x0000009210107210 */ /* 0x000fe20007f1e0ff */
[----:B------:R-:W-:Y:S01]  /*10110*/  IMAD.SHL.U32 R13, R53, 0x10, RZ ;  /* 0x00000010350d7824 */ /* 0x000fe200078e00ff */
[----:B------:R-:W-:-:S03]  /*10120*/  LEA R8, P2, R146, UR8, 0x1 ;  /* 0x0000000892087c11 */ /* 0x000fc6000f8408ff */
[--C-:B------:R-:W-:Y:S01]  /*10130*/  IMAD.X R12, R12, 0x1, R153.reuse, P0 ;  /* 0x000000010c0c7824 */ /* 0x100fe200000e0699 */
[----:B------:R-:W-:Y:S02]  /*10140*/  LEA R24, P0, R0, UR8, 0x1 ;  /* 0x0000000800187c11 */ /* 0x000fe4000f8008ff */
[----:B------:R-:W-:Y:S02]  /*10150*/  LEA.HI.X R9, R146, UR9, R153, 0x1, P2 ;  /* 0x0000000992097c11 */ /* 0x000fe400090f0c99 */
[----:B--2---:R-:W-:Y:S01]  /*10160*/  IADD3 R44, R4, R44, R39 ;  /* 0x0000002c042c7210 */ /* 0x004fe20007ffe027 */
[C---:B------:R-:W-:Y:S01]  /*10170*/  IMAD.WIDE.U32 R4, R2.reuse, 0x30, R152 ;  /* 0x0000003002047825 */ /* 0x040fe200078e0098 */
[----:B------:R-:W-:Y:S02]  /*10180*/  LEA.HI.X R2, R2, R153, R3, 0x5, P1 ;  /* 0x0000009902027211 */ /* 0x000fe400008f2c03 */
[----:B------:R-:W-:Y:S01]  /*10190*/  LEA R28, P1, R16, UR8, 0x1 ;  /* 0x00000008101c7c11 */ /* 0x000fe2000f8208ff */
[----:B------:R-:W-:Y:S01]  /*101a0*/  IMAD R3, R3, 0x30, RZ ;  /* 0x0000003003037824 */ /* 0x000fe200078e02ff */
[----:B------:R-:W-:Y:S01]  /*101b0*/  LEA.HI.X R25, R0, UR9, R2, 0x1, P0 ;  /* 0x0000000900197c11 */ /* 0x000fe200080f0c02 */
[----:B------:R-:W-:Y:S01]  /*101c0*/  IMAD R44, R53, R44, RZ ;  /* 0x0000002c352c7224 */ /* 0x000fe200078e02ff */
[----:B------:R-:W-:Y:S01]  /*101d0*/  LEA R26, P0, R4, UR8, 0x1 ;  /* 0x00000008041a7c11 */ /* 0x000fe2000f8008ff */
[----:B------:R-:W-:Y:S01]  /*101e0*/  IMAD.IADD R3, R5, 0x1, R3 ;  /* 0x0000000105037824 */ /* 0x000fe200078e0203 */
[----:B------:R-:W-:Y:S01]  /*101f0*/  ULDC.U8 UR8, c[0x0][0x3c3] ;  /* 0x0000f0c000087ab9 */ /* 0x000fe20000000000 */
[----:B------:R-:W-:-:S02]  /*10200*/  LEA.HI.X R29, R16, UR9, R12, 0x1, P1 ;  /* 0x00000009101d7c11 */ /* 0x000fc400088f0c0c */
[-C--:B------:R-:W-:Y:S02]  /*10210*/  IADD3 R16, P2, R52, R44.reuse, RZ ;  /* 0x0000002c34107210 */ /* 0x080fe40007f5e0ff */
[----:B------:R-:W-:Y:S01]  /*10220*/  LEA.HI.X R27, R4, UR9, R3, 0x1, P0 ;  /* 0x00000009041b7c11 */ /* 0x000fe200080f0c03 */
[----:B------:R-:W-:Y:S01]  /*10230*/  IMAD.IADD R3, R242, 0x1, -R39 ;  /* 0x00000001f2037824 */ /* 0x000fe200078e0a27 */
[----:B------:R-:W-:Y:S02]  /*10240*/  ISETP.NE.AND P0, PT, RZ, UR8, PT ;  /* 0x00000008ff007c0c */ /* 0x000fe4000bf05270 */
[----:B------:R-:W-:Y:S02]  /*10250*/  SHF.R.S32.HI R12, RZ, 0x1f, R44 ;  /* 0x0000001fff0c7819 */ /* 0x000fe4000001142c */
[----:B------:R-:W-:-:S03]  /*10260*/  IADD3 R2, P1, R51, R44, RZ ;  /* 0x0000002c33027210 */ /* 0x000fc60007f3e0ff */
[--C-:B------:R-:W-:Y:S02]  /*10270*/  IMAD.X R50, R50, 0x1, R12.reuse, P2 ;  /* 0x0000000132327824 */ /* 0x100fe400010e060c */
[----:B------:R-:W-:-:S04]  /*10280*/  IMAD.X R12, R49, 0x1, R12, P1 ;  /* 0x00000001310c7824 */ /* 0x000fc800008e060c */
[----:B------:R-:W-:Y:S05]  /*10290*/  @!P0 BRA `(.L_x_2700) ;  /* 0x0000001000308947 */ /* 0x000fea0003800000 */
[----:B------:R-:W-:Y:S01]  /*102a0*/  ISETP.GE.AND P0, PT, R148, R3, PT ;  /* 0x000000039400720c */ /* 0x000fe20003f06270 */
[----:B------:R-:W-:Y:S03]  /*102b0*/  BSSY B1, `(.L_x_2701) ;  /* 0x000003e000017945 */ /* 0x000fe60003800000 */
[----:B------:R-:W-:-:S13]  /*102c0*/  ISETP.LT.OR P0, PT, R36, -0x7, P0 ;  /* 0xfffffff92400780c */ /* 0x000fda0000701670 */
[----:B------:R-:W-:Y:S05]  /*102d0*/  @P0 BRA `(.L_x_2702) ;  /* 0x0000000000ec0947 */ /* 0x000fea0003800000 */
[----:B------:R-:W5:Y:S01]  /*102e0*/  LDG.E.128 R8, desc[UR6][R8.64] ;  /* 0x0000000608087981 */ /* 0x000f62000c1e1d00 */
[----:B------:R-:W-:Y:S01]  /*102f0*/  ISETP.GE.AND P0, PT, R14, UR5, PT ;  /* 0x000000050e007c0c */ /* 0x000fe2000bf06270 */
[----:B------:R-:W-:-:S12]  /*10300*/  BSSY B0, `(.L_x_2703) ;  /* 0x0000037000007945 */ /* 0x000fd80003800000 */
[----:B------:R-:W-:Y:S05]  /*10310*/  @P0 BRA `(.L_x_2704) ;  /* 0x0000000000d40947 */ /* 0x000fea0003800000 */
[C---:B------:R-:W-:Y:S01]  /*10320*/  SHF.L.U32 R2, R16.reuse, 0x1, RZ ;  /* 0x0000000110027819 */ /* 0x040fe200000006ff */
[----:B------:R-:W-:Y:S01]  /*10330*/  ULDC.64 UR8, c[0x0][0x360] ;  /* 0x0000d80000087ab9 */ /* 0x000fe20000000a00 */
[----:B------:R-:W-:Y:S01]  /*10340*/  SHF.L.U64.HI R0, R16, 0x1, R50 ;  /* 0x0000000110007819 */ /* 0x000fe20000010232 */
[----:B------:R-:W-:Y:S01]  /*10350*/  ULDC.64 UR10, c[0x0][0x358] ;  /* 0x0000d600000a7ab9 */ /* 0x000fe20000000a00 */
[C---:B------:R-:W-:Y:S02]  /*10360*/  IADD3 R4, P0, R2.reuse, UR8, RZ ;  /* 0x0000000802047c10 */ /* 0x040fe4000ff1e0ff */
[----:B------:R-:W-:Y:S02]  /*10370*/  IADD3 R6, P1, R2, UR10, RZ ;  /* 0x0000000a02067c10 */ /* 0x000fe4000ff3e0ff */
[C---:B------:R-:W-:Y:S02]  /*10380*/  IADD3.X R5, R0.reuse, UR9, RZ, P0, !PT ;  /* 0x0000000900057c10 */ /* 0x040fe400087fe4ff */
[----:B------:R-:W-:-:S04]  /*10390*/  IADD3.X R7, R0, UR11, RZ, P1, !PT ;  /* 0x0000000b00077c10 */ /* 0x000fc80008ffe4ff */
[----:B------:R-:W2:Y:S04]  /*103a0*/  LDG.E.64 R4, desc[UR6][R4.64] ;  /* 0x0000000604047981 */ /* 0x000ea8000c1e1b00 */
[----:B------:R-:W3:Y:S01]  /*103b0*/  LDG.E.64 R6, desc[UR6][R6.64] ;  /* 0x0000000606067981 */ /* 0x000ee2000c1e1b00 */
[----:B-----5:R-:W-:Y:S02]  /*103c0*/  MOV R20, R9 ;  /* 0x0000000900147202 */ /* 0x020fe40000000f00 */
[----:B------:R-:W-:Y:S02]  /*103d0*/  MOV R17, R11 ;  /* 0x0000000b00117202 */ /* 0x000fe40000000f00 */
[----:B------:R-:W-:Y:S01]  /*103e0*/  MOV R0, R8 ;  /* 0x0000000800007202 */ /* 0x000fe20000000f00 */
[----:B------:R-:W-:Y:S01]  /*103f0*/  HADD2.F32 R21, -RZ, R20.H0_H0 ;  /* 0x20000014ff157230 */ /* 0x000fe20000004100 */
[----:B------:R-:W-:Y:S01]  /*10400*/  MOV R19, R10 ;  /* 0x0000000a00137202 */ /* 0x000fe20000000f00 */
[----:B------:R-:W-:-:S02]  /*10410*/  HADD2.F32 R18, -RZ, R17.H0_H0 ;  /* 0x20000011ff127230 */ /* 0x000fc40000004100 */
[----:B------:R-:W-:Y:S02]  /*10420*/  HADD2.F32 R20, -RZ, R20.H1_H1 ;  /* 0x30000014ff147230 */ /* 0x000fe40000004100 */
[----:B------:R-:W-:Y:S02]  /*10430*/  HADD2.F32 R17, -RZ, R17.H1_H1 ;  /* 0x30000011ff117230 */ /* 0x000fe40000004100 */
[----:B--2---:R-:W-:Y:S02]  /*10440*/  HADD2.F32 R9, -RZ, R4.H1_H1 ;  /* 0x30000004ff097230 */ /* 0x004fe40000004100 */
[----:B------:R-:W-:Y:S02]  /*10450*/  HADD2.F32 R2, -RZ, R5.H1_H1 ;  /* 0x30000005ff027230 */ /* 0x000fe40000004100 */
[----:B---3--:R-:W-:Y:S02]  /*10460*/  HADD2.F32 R12, -RZ, R6.H1_H1 ;  /* 0x30000006ff0c7230 */ /* 0x008fe40000004100 */
[----:B------:R-:W-:Y:S01]  /*10470*/  FMUL.FTZ R10, R20, R9 ;  /* 0x00000009140a7220 */ /* 0x000fe20000410000 */
[----:B------:R-:W-:-:S02]  /*10480*/  HADD2.F32 R11, -RZ, R7.H1_H1 ;  /* 0x30000007ff0b7230 */ /* 0x000fc40000004100 */
[-C--:B------:R-:W-:Y:S01]  /*10490*/  FMUL.FTZ R8, R17, R2.reuse ;  /* 0x0000000211087220 */ /* 0x080fe20000410000 */
[C---:B------:R-:W-:Y:S01]  /*104a0*/  FMUL.FTZ R9, R21.reuse, R9 ;  /* 0x0000000915097220 */ /* 0x040fe20000410000 */
[C---:B------:R-:W-:Y:S01]  /*104b0*/  FMUL.FTZ R2, R18.reuse, R2 ;  /* 0x0000000212027220 */ /* 0x040fe20000410000 */
[-C--:B------:R-:W-:Y:S01]  /*104c0*/  FFMA.FTZ R10, R21, R12.reuse, -R10 ;  /* 0x0000000c150a7223 */ /* 0x080fe2000001080a */
[-C--:B------:R-:W-:Y:S01]  /*104d0*/  FFMA.FTZ R8, R18, R11.reuse, -R8 ;  /* 0x0000000b12087223 */ /* 0x080fe20000010808 */
[----:B------:R-:W-:Y:S01]  /*104e0*/  FFMA.FTZ R9, R20, R12, R9 ;  /* 0x0000000c14097223 */ /* 0x000fe20000010009 */
[----:B------:R-:W-:Y:S01]  /*104f0*/  FFMA.FTZ R2, R17, R11, R2 ;  /* 0x0000000b11027223 */ /* 0x000fe20000010002 */
[--C-:B------:R-:W-:Y:S02]  /*10500*/  HADD2.F32 R11, -RZ, R0.reuse.H0_H0 ;  /* 0x20000000ff0b7230 */ /* 0x100fe40000004100 */
[----:B------:R-:W-:Y:S01]  /*10510*/  HADD2.F32 R12, -RZ, R0.H1_H1 ;  /* 0x30000000ff0c7230 */ /* 0x000fe20000004100 */
[----:B------:R-:W-:Y:S01]  /*10520*/  F2FP.F16.F32.PACK_AB R9, R9, R10 ;  /* 0x0000000a0909723e */ /* 0x000fe200000000ff */
[----:B------:R-:W-:Y:S01]  /*10530*/  HADD2.F32 R4, -RZ, R4.H0_H0 ;  /* 0x20000004ff047230 */ /* 0x000fe20000004100 */
[----:B------:R-:W-:Y:S01]  /*10540*/  F2FP.F16.F32.PACK_AB R2, R2, R8 ;  /* 0x000000080202723e */ /* 0x000fe200000000ff */
[----:B------:R-:W-:-:S02]  /*10550*/  HADD2.F32 R0, -RZ, R19.H0_H0 ;  /* 0x20000013ff007230 */ /* 0x000fc40000004100 */
[----:B------:R-:W-:Y:S02]  /*10560*/  HADD2.F32 R5, -RZ, R5.H0_H0 ;  /* 0x20000005ff057230 */ /* 0x000fe40000004100 */
[-C--:B------:R-:W-:Y:S01]  /*10570*/  FMUL.FTZ R18, R11, R4.reuse ;  /* 0x000000040b127220 */ /* 0x080fe20000410000 */
[----:B------:R-:W-:Y:S02]  /*10580*/  HADD2.F32 R19, -RZ, R19.H1_H1 ;  /* 0x30000013ff137230 */ /* 0x000fe40000004100 */
[----:B------:R-:W-:Y:S02]  /*10590*/  HADD2.F32 R17, -RZ, R7.H0_H0 ;  /* 0x20000007ff117230 */ /* 0x000fe40000004100 */
[----:B------:R-:W-:Y:S01]  /*105a0*/  FMUL.FTZ R7, R12, R4 ;  /* 0x000000040c077220 */ /* 0x000fe20000410000 */
[----:B------:R-:W-:Y:S02]  /*105b0*/  HADD2.F32 R6, -RZ, R6.H0_H0 ;  /* 0x20000006ff067230 */ /* 0x000fe40000004100 */
[-C--:B------:R-:W-:Y:S01]  /*105c0*/  FMUL.FTZ R4, R19, R5.reuse ;  /* 0x0000000513047220 */ /* 0x080fe20000410000 */
[----:B------:R-:W-:-:S02]  /*105d0*/  FMUL.FTZ R5, R0, R5 ;  /* 0x0000000500057220 */ /* 0x000fc40000410000 */
[-C--:B------:R-:W-:Y:S01]  /*105e0*/  FFMA.FTZ R7, R11, R6.reuse, -R7 ;  /* 0x000000060b077223 */ /* 0x080fe20000010807 */
[----:B------:R-:W-:Y:S01]  /*105f0*/  FFMA.FTZ R18, R12, R6, R18 ;  /* 0x000000060c127223 */ /* 0x000fe20000010012 */
[-C--:B------:R-:W-:Y:S01]  /*10600*/  FFMA.FTZ R4, R0, R17.reuse, -R4 ;  /* 0x0000001100047223 */ /* 0x080fe20000010804 */
[----:B------:R-:W-:Y:S01]  /*10610*/  FFMA.FTZ R5, R19, R17, R5 ;  /* 0x0000001113057223 */ /* 0x000fe20000010005 */
[----:B------:R-:W-:Y:S02]  /*10620*/  MOV R11, R2 ;  /* 0x00000002000b7202 */ /* 0x000fe40000000f00 */
[----:B------:R-:W-:Y:S02]  /*10630*/  F2FP.F16.F32.PACK_AB R7, R18, R7 ;  /* 0x000000071207723e */ /* 0x000fe400000000ff */
[----:B------:R-:W-:Y:S02]  /*10640*/  F2FP.F16.F32.PACK_AB R4, R5, R4 ;  /* 0x000000040504723e */ /* 0x000fe400000000ff */
[----:B------:R-:W-:-:S02]  /*10650*/  MOV R8, R7 ;  /* 0x0000000700087202 */ /* 0x000fc40000000f00 */
[----:B------:R-:W-:Y:S02]  /*10660*/  MOV R10, R4 ;  /* 0x00000004000a7202 */ /* 0x000fe40000000f00 */
.L_x_2704:
[----:B------:R-:W-:Y:S05]  /*10670*/  BSYNC B0 ;  /* 0x0000000000007941 */ /* 0x000fea0003800000 */
.L_x_2703:
[----:B-----5:R1:W-:Y:S02]  /*10680*/  STS.128 [R250], R8 ;  /* 0x00000008fa007388 */ /* 0x0203e40000000c00 */
.L_x_2702:
[----:B------:R-:W-:Y:S05]  /*10690*/  BSYNC B1 ;  /* 0x0000000000017941 */ /* 0x000fea0003800000 */
.L_x_2701:
[----:B------:R-:W-:Y:S01]  /*106a0*/  VIADD R0, R148, 0x10 ;  /* 0x0000001094007836 */ /* 0x000fe20000000000 */
[----:B------:R-:W-:Y:S04]  /*106b0*/  BSSY B1, `(.L_x_2705) ;  /* 0x0000042000017945 */ /* 0x000fe80003800000 */
[----:B------:R-:W-:-:S04]  /*106c0*/  ISETP.GE.AND P0, PT, R0, R3, PT ;  /* 0x000000030000720c */ /* 0x000fc80003f06270 */
[----:B------:R-:W-:-:S13]  /*106d0*/  ISETP.LT.OR P0, PT, R36, -0x87, P0 ;  /* 0xffffff792400780c */ /* 0x000fda0000701670 */
[----:B------:R-:W-:Y:S05]  /*106e0*/  @P0 BRA `(.L_x_2706) ;  /* 0x0000000000f80947 */ /* 0x000fea0003800000 */
[----:B-1----:R1:W5:Y:S01]  /*106f0*/  LDG.E.128 R8, desc[UR6][R28.64] ;  /* 0x000000061c087981 */ /* 0x002362000c1e1d00 */
[----:B------:R-:W-:Y:S01]  /*10700*/  ISETP.GE.AND P0, PT, R14, UR5, PT ;  /* 0x000000050e007c0c */ /* 0x000fe2000bf06270 */
[----:B------:R-:W-:-:S12]  /*10710*/  BSSY B0, `(.L_x_2707) ;  /* 0x000003a000007945 */ /* 0x000fd80003800000 */
[----:B------:R-:W-:Y:S05]  /*10720*/  @P0 BRA `(.L_x_2708) ;  /* 0x0000000000e00947 */ /* 0x000fea0003800000 */
[C---:B------:R-:W-:Y:S01]  /*10730*/  IADD3 R2, P0, R13.reuse, R16, RZ ;  /* 0x000000100d027210 */ /* 0x040fe20007f1e0ff */
[----:B------:R-:W-:Y:S01]  /*10740*/  ULDC.64 UR8, c[0x0][0x360] ;  /* 0x0000d80000087ab9 */ /* 0x000fe20000000a00 */
[----:B------:R-:W-:Y:S02]  /*10750*/  ULDC.64 UR10, c[0x0][0x358] ;  /* 0x0000d600000a7ab9 */ /* 0x000fe40000000a00 */
[----:B------:R-:W-:Y:S02]  /*10760*/  LEA.HI.X.SX32 R13, R13, R50, 0x1, P0 ;  /* 0x000000320d0d7211 */ /* 0x000fe400000f0eff */
[C---:B------:R-:W-:Y:S02]  /*10770*/  SHF.L.U32 R4, R2.reuse, 0x1, RZ ;  /* 0x0000000102047819 */ /* 0x040fe400000006ff */
[----:B------:R-:W-:Y:S02]  /*10780*/  SHF.L.U64.HI R13, R2, 0x1, R13 ;  /* 0x00000001020d7819 */ /* 0x000fe4000001020d */
[----:B------:R-:W-:-:S02]  /*10790*/  IADD3 R18, P0, R4, UR8, RZ ;  /* 0x0000000804127c10 */ /* 0x000fc4000ff1e0ff */
[----:B------:R-:W-:Y:S02]  /*107a0*/  IADD3 R6, P1, R4, UR10, RZ ;  /* 0x0000000a04067c10 */ /* 0x000fe4000ff3e0ff */
[C---:B------:R-:W-:Y:S02]  /*107b0*/  IADD3.X R19, R13.reuse, UR9, RZ, P0, !PT ;  /* 0x000000090d137c10 */ /* 0x040fe400087fe4ff */
[----:B------:R-:W-:-:S03]  /*107c0*/  IADD3.X R7, R13, UR11, RZ, P1, !PT ;  /* 0x0000000b0d077c10 */ /* 0x000fc60008ffe4ff */
[----:B------:R2:W3:Y:S04]  /*107d0*/  LDG.E.64 R4, desc[UR6][R18.64] ;  /* 0x0000000612047981 */ /* 0x0004e8000c1e1b00 */
[----:B------:R-:W4:Y:S01]  /*107e0*/  LDG.E.64 R6, desc[UR6][R6.64] ;  /* 0x0000000606067981 */ /* 0x000f22000c1e1b00 */
[----:B-----5:R-:W-:Y:S02]  /*107f0*/  MOV R20, R9 ;  /* 0x0000000900147202 */ /* 0x020fe40000000f00 */
[----:B------:R-:W-:Y:S02]  /*10800*/  MOV R17, R11 ;  /* 0x0000000b00117202 */ /* 0x000fe40000000f00 */
[----:B------:R-:W-:Y:S01]  /*10810*/  MOV R2, R8 ;  /* 0x0000000800027202 */ /* 0x000fe20000000f00 */
[----:B------:R-:W-:-:S02]  /*10820*/  HADD2.F32 R21, -RZ, R20.H0_H0 ;  /* 0x20000014ff157230 */ /* 0x000fc40000004100 */
[----:B------:R-:W-:Y:S01]  /*10830*/  HADD2.F32 R20, -RZ, R20.H1_H1 ;  /* 0x30000014ff147230 */ /* 0x000fe20000004100 */
[----:B--2---:R-:W-:Y:S01]  /*10840*/  MOV R19, R10 ;  /* 0x0000000a00137202 */ /* 0x004fe20000000f00 */
[--C-:B------:R-:W-:Y:S02]  /*10850*/  HADD2.F32 R18, -RZ, R17.reuse.H0_H0 ;  /* 0x20000011ff127230 */ /* 0x100fe40000004100 */
[----:B------:R-:W-:Y:S02]  /*10860*/  HADD2.F32 R17, -RZ, R17.H1_H1 ;  /* 0x30000011ff117230 */ /* 0x000fe40000004100 */
[----:B---3--:R-:W-:Y:S02]  /*10870*/  HADD2.F32 R10, -RZ, R4.H1_H1 ;  /* 0x30000004ff0a7230 */ /* 0x008fe40000004100 */
[----:B------:R-:W-:Y:S02]  /*10880*/  HADD2.F32 R8, -RZ, R5.H1_H1 ;  /* 0x30000005ff087230 */ /* 0x000fe40000004100 */
[----:B----4-:R-:W-:-:S02]  /*10890*/  HADD2.F32 R13, -RZ, R6.H1_H1 ;  /* 0x30000006ff0d7230 */ /* 0x010fc40000004100 */
[----:B------:R-:W-:Y:S01]  /*108a0*/  FMUL.FTZ R11, R20, R10 ;  /* 0x0000000a140b7220 */ /* 0x000fe20000410000 */
[----:B------:R-:W-:Y:S02]  /*108b0*/  HADD2.F32 R12, -RZ, R7.H1_H1 ;  /* 0x30000007ff0c7230 */ /* 0x000fe40000004100 */
[----:B------:R-:W-:Y:S01]  /*108c0*/  FMUL.FTZ R9, R17, R8 ;  /* 0x0000000811097220 */ /* 0x000fe20000410000 */
[C---:B------:R-:W-:Y:S01]  /*108d0*/  FMUL.FTZ R10, R21.reuse, R10 ;  /* 0x0000000a150a7220 */ /* 0x040fe20000410000 */
[C---:B------:R-:W-:Y:S01]  /*108e0*/  FMUL.FTZ R8, R18.reuse, R8 ;  /* 0x0000000812087220 */ /* 0x040fe20000410000 */
[-C--:B------:R-:W-:Y:S01]  /*108f0*/  FFMA.FTZ R11, R21, R13.reuse, -R11 ;  /* 0x0000000d150b7223 */ /* 0x080fe2000001080b */
[-C--:B------:R-:W-:Y:S01]  /*10900*/  FFMA.FTZ R9, R18, R12.reuse, -R9 ;  /* 0x0000000c12097223 */ /* 0x080fe20000010809 */
[----:B------:R-:W-:Y:S01]  /*10910*/  FFMA.FTZ R10, R20, R13, R10 ;  /* 0x0000000d140a7223 */ /* 0x000fe2000001000a */
[----:B------:R-:W-:Y:S01]  /*10920*/  FFMA.FTZ R8, R17, R12, R8 ;  /* 0x0000000c11087223 */ /* 0x000fe20000010008 */
[----:B------:R-:W-:-:S02]  /*10930*/  HADD2.F32 R12, -RZ, R2.H0_H0 ;  /* 0x20000002ff0c7230 */ /* 0x000fc40000004100 */
[----:B------:R-:W-:Y:S01]  /*10940*/  HADD2.F32 R13, -RZ, R2.H1_H1 ;  /* 0x30000002ff0d7230 */ /* 0x000fe20000004100 */
[----:B------:R-:W-:Y:S01]  /*10950*/  F2FP.F16.F32.PACK_AB R11, R10, R11 ;  /* 0x0000000b0a0b723e */ /* 0x000fe200000000ff */
[----:B------:R-:W-:Y:S01]  /*10960*/  HADD2.F32 R4, -RZ, R4.H0_H0 ;  /* 0x20000004ff047230 */ /* 0x000fe20000004100 */
[----:B------:R-:W-:Y:S01]  /*10970*/  F2FP.F16.F32.PACK_AB R10, R8, R9 ;  /* 0x00000009080a723e */ /* 0x000fe200000000ff */
[----:B------:R-:W-:Y:S01]  /*10980*/  HADD2.F32 R2, -RZ, R19.H0_H0 ;  /* 0x20000013ff027230 */ /* 0x000fe20000004100 */
[----:B------:R-:W-:Y:S01]  /*10990*/  MOV R9, R11 ;  /* 0x0000000b00097202 */ /* 0x000fe20000000f00 */
[----:B------:R-:W-:Y:S02]  /*109a0*/  HADD2.F32 R5, -RZ, R5.H0_H0 ;  /* 0x20000005ff057230 */ /* 0x000fe40000004100 */
[----:B------:R-:W-:Y:S01]  /*109b0*/  FMUL.FTZ R18, R12, R4 ;  /* 0x000000040c127220 */ /* 0x000fe20000410000 */
[----:B------:R-:W-:Y:S01]  /*109c0*/  HADD2.F32 R19, -RZ, R19.H1_H1 ;  /* 0x30000013ff137230 */ /* 0x000fe20000004100 */
[----:B------:R-:W-:Y:S01]  /*109d0*/  MOV R11, R10 ;  /* 0x0000000a000b7202 */ /* 0x000fe20000000f00 */
[----:B------:R-:W-:-:S02]  /*109e0*/  HADD2.F32 R17, -RZ, R7.H0_H0 ;  /* 0x20000007ff117230 */ /* 0x000fc40000004100 */
[----:B------:R-:W-:Y:S01]  /*109f0*/  FMUL.FTZ R7, R13, R4 ;  /* 0x000000040d077220 */ /* 0x000fe20000410000 */
[----:B------:R-:W-:Y:S02]  /*10a00*/  HADD2.F32 R6, -RZ, R6.H0_H0 ;  /* 0x20000006ff067230 */ /* 0x000fe40000004100 */
[-C--:B------:R-:W-:Y:S01]  /*10a10*/  FMUL.FTZ R4, R19, R5.reuse ;  /* 0x0000000513047220 */ /* 0x080fe20000410000 */
[----:B------:R-:W-:Y:S02]  /*10a20*/  FMUL.FTZ R5, R2, R5 ;  /* 0x0000000502057220 */ /* 0x000fe40000410000 */
[-C--:B------:R-:W-:Y:S01]  /*10a30*/  FFMA.FTZ R7, R12, R6.reuse, -R7 ;  /* 0x000000060c077223 */ /* 0x080fe20000010807 */
[----:B------:R-:W-:Y:S01]  /*10a40*/  FFMA.FTZ R18, R13, R6, R18 ;  /* 0x000000060d127223 */ /* 0x000fe20000010012 */
[-C--:B------:R-:W-:Y:S01]  /*10a50*/  FFMA.FTZ R4, R2, R17.reuse, -R4 ;  /* 0x0000001102047223 */ /* 0x080fe20000010804 */
[----:B------:R-:W-:-:S03]  /*10a60*/  FFMA.FTZ R5, R19, R17, R5 ;  /* 0x0000001113057223 */ /* 0x000fc60000010005 */
[----:B------:R-:W-:Y:S02]  /*10a70*/  F2FP.F16.F32.PACK_AB R7, R18, R7 ;  /* 0x000000071207723e */ /* 0x000fe400000000ff */
[----:B------:R-:W-:Y:S02]  /*10a80*/  F2FP.F16.F32.PACK_AB R4, R5, R4 ;  /* 0x000000040504723e */ /* 0x000fe400000000ff */
[----:B------:R-:W-:Y:S02]  /*10a90*/  MOV R8, R7 ;  /* 0x0000000700087202 */ /* 0x000fe40000000f00 */
[----:B------:R-:W-:Y:S02]  /*10aa0*/  MOV R10, R4 ;  /* 0x00000004000a7202 */ /* 0x000fe40000000f00 */
.L_x_2708:
[----:B------:R-:W-:Y:S05]  /*10ab0*/  BSYNC B0 ;  /* 0x0000000000007941 */ /* 0x000fea0003800000 */
.L_x_2707:
[----:B-----5:R2:W-:Y:S02]  /*10ac0*/  STS.128 [R250+0x800], R8 ;  /* 0x00080008fa007388 */ /* 0x0205e40000000c00 */
.L_x_2706:
[----:B------:R-:W-:Y:S05]  /*10ad0*/  BSYNC B1 ;  /* 0x0000000000017941 */ /* 0x000fea0003800000 */
.L_x_2705:
[----:B------:R-:W-:Y:S01]  /*10ae0*/  VIADD R13, R148, 0x20 ;  /* 0x00000020940d7836 */ /* 0x000fe20000000000 */
[----:B------:R-:W-:Y:S04]  /*10af0*/  BSSY B1, `(.L_x_2709) ;  /* 0x0000043000017945 */ /* 0x000fe80003800000 */
[----:B------:R-:W-:-:S04]  /*10b00*/  ISETP.GE.AND P0, PT, R13, R3, PT ;  /* 0x000000030d00720c */ /* 0x000fc80003f06270 */
[----:B------:R-:W-:-:S13]  /*10b10*/  ISETP.LT.OR P0, PT, R36, -0x107, P0 ;  /* 0xfffffef92400780c */ /* 0x000fda0000701670 */
[----:B------:R-:W-:Y:S05]  /*10b20*/  @P0 BRA `(.L_x_2710) ;  /* 0x0000000000fc0947 */ /* 0x000fea0003800000 */
[----:B-12---:R1:W5:Y:S01]  /*10b30*/  LDG.E.128 R8, desc[UR6][R24.64] ;  /* 0x0000000618087981 */ /* 0x006362000c1e1d00 */
[----:B------:R-:W-:Y:S01]  /*10b40*/  ISETP.GE.AND P0, PT, R14, UR5, PT ;  /* 0x000000050e007c0c */ /* 0x000fe2000bf06270 */
[----:B------:R-:W-:-:S12]  /*10b50*/  BSSY B0, `(.L_x_2711) ;  /* 0x000003b000007945 */ /* 0x000fd80003800000 */
[----:B------:R-:W-:Y:S05]  /*10b60*/  @P0 BRA `(.L_x_2712) ;  /* 0x0000000000e40947 */ /* 0x000fea0003800000 */
[----:B------:R-:W-:Y:S01]  /*10b70*/  SHF.L.U32 R2, R53, 0x5, RZ ;  /* 0x0000000535027819 */ /* 0x000fe200000006ff */
[----:B------:R-:W-:Y:S01]  /*10b80*/  ULDC.64 UR8, c[0x0][0x360] ;  /* 0x0000d80000087ab9 */ /* 0x000fe20000000a00 */
[----:B------:R-:W-:Y:S02]  /*10b90*/  ULDC.64 UR10, c[0x0][0x358] ;  /* 0x0000d600000a7ab9 */ /* 0x000fe40000000a00 */
[----:B------:R-:W-:-:S04]  /*10ba0*/  IADD3 R4, P0, R2, R16, RZ ;  /* 0x0000001002047210 */ /* 0x000fc80007f1e0ff */
[----:B------:R-:W-:Y:S02]  /*10bb0*/  LEA.HI.X.SX32 R2, R2, R50, 0x1, P0 ;  /* 0x0000003202027211 */ /* 0x000fe400000f0eff */
[C---:B------:R-:W-:Y:S02]  /*10bc0*/  SHF.L.U32 R5, R4.reuse, 0x1, RZ ;  /* 0x0000000104057819 */ /* 0x040fe400000006ff */
[----:B------:R-:W-:Y:S02]  /*10bd0*/  SHF.L.U64.HI R2, R4, 0x1, R2 ;  /* 0x0000000104027819 */ /* 0x000fe40000010202 */
[C---:B------:R-:W-:Y:S02]  /*10be0*/  IADD3 R4, P0, R5.reuse, UR8, RZ ;  /* 0x0000000805047c10 */ /* 0x040fe4000ff1e0ff */
[----:B------:R-:W-:Y:S02]  /*10bf0*/  IADD3 R6, P1, R5, UR10, RZ ;  /* 0x0000000a05067c10 */ /* 0x000fe4000ff3e0ff */
[----:B------:R-:W-:-:S02]  /*10c00*/  IADD3.X R5, R2, UR9, RZ, P0, !PT ;  /* 0x0000000902057c10 */ /* 0x000fc400087fe4ff */
        /* <DEDUP_REMOVED lines=16> */
[----:B------:R-:W-:Y:S01]  /*10d10*/  FMUL.FTZ R9, R18, R8 ;  /* 0x0000000812097220 */ /* 0x000fe20000410000 */
        /* <DEDUP_REMOVED lines=11> */
[----:B------:R-:W-:Y:S01]  /*10dd0*/  HADD2.F32 R2, -RZ, R20.H0_H0 ;  /* 0x20000014ff027230 */ /* 0x000fe20000004100 */
[----:B------:R-:W-:Y:S01]  /*10de0*/  MOV R9, R11 ;  /* 0x0000000b00097202 */ /* 0x000fe20000000f00 */
[----:B------:R-:W-:-:S02]  /*10df0*/  HADD2.F32 R5, -RZ, R5.H0_H0 ;  /* 0x20000005ff057230 */ /* 0x000fc40000004100 */
[----:B------:R-:W-:Y:S01]  /*10e00*/  FMUL.FTZ R19, R12, R4 ;  /* 0x000000040c137220 */ /* 0x000fe20000410000 */
[----:B------:R-:W-:Y:S01]  /*10e10*/  HADD2.F32 R20, -RZ, R20.H1_H1 ;  /* 0x30000014ff147230 */ /* 0x000fe20000004100 */
[----:B------:R-:W-:Y:S01]  /*10e20*/  MOV R11, R10 ;  /* 0x0000000a000b7202 */ /* 0x000fe20000000f00 */
[----:B------:R-:W-:Y:S02]  /*10e30*/  HADD2.F32 R18, -RZ, R7.H0_H0 ;  /* 0x20000007ff127230 */ /* 0x000fe40000004100 */
[C---:B------:R-:W-:Y:S01]  /*10e40*/  FMUL.FTZ R7, R17.reuse, R4 ;  /* 0x0000000411077220 */ /* 0x040fe20000410000 */
        /* <DEDUP_REMOVED lines=11> */
.L_x_2712:
[----:B------:R-:W-:Y:S05]  /*10f00*/  BSYNC B0 ;  /* 0x0000000000007941 */ /* 0x000fea0003800000 */
.L_x_2711:
[----:B-----5:R3:W-:Y:S02]  /*10f10*/  STS.128 [R250+0x1000], R8 ;  /* 0x00100008fa007388 */ /* 0x0207e40000000c00 */
.L_x_2710:
[----:B------:R-:W-:Y:S05]  /*10f20*/  BSYNC B1 ;  /* 0x0000000000017941 */ /* 0x000fea0003800000 */
.L_x_2709:
[----:B-1----:R-:W-:-:S05]  /*10f30*/  VIADD R24, R148, 0x30 ;  /* 0x0000003094187836 */ /* 0x002fca0000000000 */
[----:B------:R-:W-:-:S04]  /*10f40*/  ISETP.GE.AND P0, PT, R24, R3, PT ;  /* 0x000000031800720c */ /* 0x000fc80003f06270 */
[----:B------:R-:W-:-:S13]  /*10f50*/  ISETP.LT.OR P0, PT, R36, -0x187, P0 ;  /* 0xfffffe792400780c */ /* 0x000fda0000701670 */
[----:B------:R-:W-:Y:S05]  /*10f60*/  @P0 BRA `(.L_x_2713) ;  /* 0x0000002000140947 */ /* 0x000fea0003800000 */
[----:B--23--:R1:W5:Y:S01]  /*10f70*/  LDG.E.128 R8, desc[UR6][R26.64] ;  /* 0x000000061a087981 */ /* 0x00c362000c1e1d00 */
[----:B------:R-:W-:Y:S01]  /*10f80*/  ISETP.GE.AND P0, PT, R14, UR5, PT ;  /* 0x000000050e007c0c */ /* 0x000fe2000bf06270 */
[----:B------:R-:W-:-:S12]  /*10f90*/  BSSY B0, `(.L_x_2714) ;  /* 0x000003a000007945 */ /* 0x000fd80003800000 */
[----:B------:R-:W-:Y:S05]  /*10fa0*/  @P0 BRA `(.L_x_2715) ;  /* 0x0000000000e00947 */ /* 0x000fea0003800000 */
[----:B------:R-:W-:Y:S01]  /*10fb0*/  IMAD R53, R53, 0x30, RZ ;  /* 0x0000003035357824 */ /* 0x000fe200078e02ff */
[----:B------:R-:W-:Y:S01]  /*10fc0*/  ULDC.64 UR8, c[0x0][0x360] ;  /* 0x0000d80000087ab9 */ /* 0x000fe20000000a00 */
[----:B------:R-:W-:-:S03]  /*10fd0*/  ULDC.64 UR10, c[0x0][0x358] ;  /* 0x0000d600000a7ab9 */ /* 0x000fc60000000a00 */
[----:B------:R-:W-:-:S04]  /*10fe0*/  IADD3 R16, P0, R53, R16, RZ ;  /* 0x0000001035107210 */ /* 0x000fc80007f1e0ff */
[----:B------:R-:W-:Y:S02]  /*10ff0*/  LEA.HI.X.SX32 R50, R53, R50, 0x1, P0 ;  /* 0x0000003235327211 */ /* 0x000fe400000f0eff */
[C---:B------:R-:W-:Y:S02]  /*11000*/  SHF.L.U32 R2, R16.reuse, 0x1, RZ ;  /* 0x0000000110027819 */ /* 0x040fe400000006ff */
[----:B------:R-:W-:Y:S02]  /*11010*/  SHF.L.U64.HI R50, R16, 0x1, R50 ;  /* 0x0000000110327819 */ /* 0x000fe40000010232 */
[C---:B------:R-:W-:Y:S02]  /*11020*/  IADD3 R6, P0, R2.reuse, UR8, RZ ;  /* 0x0000000802067c10 */ /* 0x040fe4000ff1e0ff */
[----:B------:R-:W-:Y:S02]  /*11030*/  IADD3 R4, P1, R2, UR10, RZ ;  /* 0x0000000a02047c10 */ /* 0x000fe4000ff3e0ff */
[----:B------:R-:W-:-:S02]  /*11040*/  IADD3.X R7, R50, UR9, RZ, P0, !PT ;  /* 0x0000000932077c10 */ /* 0x000fc400087fe4ff */
[----:B------:R-:W-:-:S03]  /*11050*/  IADD3.X R5, R50, UR11, RZ, P1, !PT ;  /* 0x0000000b32057c10 */ /* 0x000fc60008ffe4ff */
[----:B------:R2:W3:Y:S04]  /*11060*/  LDG.E.64 R2, desc[UR6][R6.64] ;  /* 0x0000000606027981 */ /* 0x0004e8000c1e1b00 */
[----:B------:R-:W4:Y:S01]  /*11070*/  LDG.E.64 R4, desc[UR6][R4.64] ;  /* 0x0000000604047981 */ /* 0x000f22000c1e1b00 */
[----:B-----5:R-:W-:Y:S02]  /*11080*/  MOV R17, R9 ;  /* 0x0000000900117202 */ /* 0x020fe40000000f00 */
[----:B------:R-:W-:Y:S02]  /*11090*/  MOV R14, R11 ;  /* 0x0000000b000e7202 */ /* 0x000fe40000000f00 */
[----:B------:R-:W-:Y:S01]  /*110a0*/  MOV R16, R10 ;  /* 0x0000000a00107202 */ /* 0x000fe20000000f00 */
[----:B------:R-:W-:-:S02]  /*110b0*/  HADD2.F32 R18, -RZ, R17.H0_H0 ;  /* 0x20000011ff127230 */ /* 0x000fc40000004100 */
[--C-:B------:R-:W-:Y:S02]  /*110c0*/  HADD2.F32 R15, -RZ, R14.reuse.H0_H0 ;  /* 0x2000000eff0f7230 */ /* 0x100fe40000004100 */
[----:B------:R-:W-:Y:S02]  /*110d0*/  HADD2.F32 R17, -RZ, R17.H1_H1 ;  /* 0x30000011ff117230 */ /* 0x000fe40000004100 */
[----:B------:R-:W-:Y:S01]  /*110e0*/  HADD2.F32 R14, -RZ, R14.H1_H1 ;  /* 0x3000000eff0e7230 */ /* 0x000fe20000004100 */
[----:B--2---:R-:W-:Y:S01]  /*110f0*/  MOV R6, R8 ;  /* 0x0000000800067202 */ /* 0x004fe20000000f00 */
        /* <DEDUP_REMOVED lines=17> */
[--C-:B------:R-:W-:Y:S02]  /*11210*/  HADD2.F32 R6, -RZ, R16.reuse.H0_H0 ;  /* 0x20000010ff067230 */ /* 0x100fe40000004100 */
[----:B------:R-:W-:Y:S02]  /*11220*/  HADD2.F32 R3, -RZ, R3.H0_H0 ;  /* 0x20000003ff037230 */ /* 0x000fe40000004100 */
[----:B------:R-:W-:Y:S01]  /*11230*/  FMUL.FTZ R15, R11, R2 ;  /* 0x000000020b0f7220 */ /* 0x000fe20000410000 */
[----:B------:R-:W-:Y:S02]  /*11240*/  HADD2.F32 R16, -RZ, R16.H1_H1 ;  /* 0x30000010ff107230 */ /* 0x000fe40000004100 */
        /* <DEDUP_REMOVED lines=8> */
[----:B------:R-:W-:Y:S01]  /*112d0*/  FFMA.FTZ R3, R16, R14, R3 ;  /* 0x0000000e10037223 */ /* 0x000fe20000010003 */
[----:B------:R-:W-:-:S02]  /*112e0*/  MOV R11, R7 ;  /* 0x00000007000b7202 */ /* 0x000fc40000000f00 */
[----:B------:R-:W-:Y:S02]  /*112f0*/  F2FP.F16.F32.PACK_AB R5, R15, R5 ;  /* 0x000000050f05723e */ /* 0x000fe400000000ff */
[----:B------:R-:W-:Y:S02]  /*11300*/  F2FP.F16.F32.PACK_AB R2, R3, R2 ;  /* 0x000000020302723e */ /* 0x000fe400000000ff */
[----:B------:R-:W-:Y:S02]  /*11310*/  MOV R8, R5 ;  /* 0x0000000500087202 */ /* 0x000fe40000000f00 */
[----:B------:R-:W-:Y:S02]  /*11320*/  MOV R10, R2 ;  /* 0x00000002000a7202 */ /* 0x000fe40000000f00 */
.L_x_2715:
[----:B------:R-:W-:Y:S05]  /*11330*/  BSYNC B0 ;  /* 0x0000000000007941 */ /* 0x000fea0003800000 */
.L_x_2714:
[----:B-----5:R2:W-:Y:S01]  /*11340*/  STS.128 [R250+0x1800], R8 ;  /* 0x00180008fa007388 */ /* 0x0205e20000000c00 */
[----:B------:R-:W-:Y:S05]  /*11350*/  BRA `(.L_x_2713) ;  /* 0x0000001c00187947 */ /* 0x000fea0003800000 */
.L_x_2700:
[----:B------:R-:W-:Y:S01]  /*11360*/  ISETP.GE.AND P0, PT, R148, R3, PT ;  /* 0x000000039400720c */ /* 0x000fe20003f06270 */
[----:B------:R-:W-:Y:S03]  /*11370*/  BSSY B1, `(.L_x_2716) ;  /* 0x0000063000017945 */ /* 0x000fe60003800000 */
[----:B------:R-:W-:-:S13]  /*11380*/  ISETP.LT.OR P0, PT, R36, -0x7, P0 ;  /* 0xfffffff92400780c */ /* 0x000fda0000701670 */
[----:B------:R-:W-:Y:S05]  /*11390*/  @P0 BRA `(.L_x_2717) ;  /* 0x0000000400800947 */ /* 0x000fea0003800000 */
[----:B------:R1:W5:Y:S01]  /*113a0*/  LDG.E.128 R20, desc[UR6][R8.64] ;  /* 0x0000000608147981 */ /* 0x000362000c1e1d00 */
[----:B------:R-:W-:Y:S01]  /*113b0*/  ISETP.GE.AND P0, PT, R14, UR5, PT ;  /* 0x000000050e007c0c */ /* 0x000fe2000bf06270 */
[----:B------:R-:W-:-:S12]  /*113c0*/  BSSY B0, `(.L_x_2718) ;  /* 0x000005c000007945 */ /* 0x000fd80003800000 */
[----:B------:R-:W-:Y:S05]  /*113d0*/  @P0 BRA `(.L_x_2719) ;  /* 0x0000000400680947 */ /* 0x000fea0003800000 */
[-C--:B------:R-:W-:Y:S01]  /*113e0*/  ISETP.GE.AND P1, PT, R14, R53.reuse, PT ;  /* 0x000000350e00720c */ /* 0x080fe20003f26270 */
[----:B------:R-:W-:Y:S01]  /*113f0*/  ULDC.64 UR8, c[0x0][0x360] ;  /* 0x0000d80000087ab9 */ /* 0x000fe20000000a00 */
[----:B------:R-:W-:Y:S02]  /*11400*/  MOV R6, R53 ;  /* 0x0000003500067202 */ /* 0x000fe40000000f00 */
[----:B------:R-:W-:Y:S02]  /*11410*/  MOV R4, RZ ;  /* 0x000000ff00047202 */ /* 0x000fe40000000f00 */
[----:B------:R-:W-:-:S07]  /*11420*/  MOV R0, RZ ;  /* 0x000000ff00007202 */ /* 0x000fce0000000f00 */
[----:B------:R-:W-:-:S04]  /*11430*/  @P1 SHF.R.S32.HI R53, RZ, 0x1, R54 ;  /* 0x00000001ff351819 */ /* 0x000fc80000011436 */
[C---:B------:R-:W-:Y:S02]  /*11440*/  @P1 IADD3 R4, -R53.reuse, RZ, RZ ;  /* 0x000000ff35041210 */ /* 0x040fe40007ffe1ff */
[C---:B------:R-:W-:Y:S02]  /*11450*/  @P1 IADD3 R6, -R53.reuse, RZ, RZ ;  /* 0x000000ff35061210 */ /* 0x040fe40007ffe1ff */
[----:B------:R-:W-:Y:S02]  /*11460*/  IADD3 R5, P0, R4, R2, RZ ;  /* 0x0000000204057210 */ /* 0x000fe40007f1e0ff */
[----:B------:R-:W-:Y:S01]  /*11470*/  @P1 IADD3 R0, -R53, RZ, RZ ;  /* 0x000000ff35001210 */ /* 0x000fe20007ffe1ff */
[----:B------:R-:W-:Y:S01]  /*11480*/  IMAD.WIDE R16, R6, 0x2, R8 ;  /* 0x0000000206107825 */ /* 0x000fe200078e0208 */
[----:B------:R-:W-:Y:S02]  /*11490*/  LEA.HI.X.SX32 R4, R4, R12, 0x1, P0 ;  /* 0x0000000c04047211 */ /* 0x000fe400000f0eff */
[----:B------:R-:W-:-:S03]  /*114a0*/  LEA R10, P0, R5, UR8, 0x1 ;  /* 0x00000008050a7c11 */ /* 0x000fc6000f8008ff */
[----:B------:R-:W2:Y:S01]  /*114b0*/  LDG.E.128 R16, desc[UR6][R16.64] ;  /* 0x0000000610107981 */ /* 0x000ea2000c1e1d00 */
[----:B------:R-:W-:Y:S01]  /*114c0*/  LEA.HI.X R11, R5, UR9, R4, 0x1, P0 ;  /* 0x00000009050b7c11 */ /* 0x000fe200080f0c04 */
[----:B------:R-:W-:Y:S01]  /*114d0*/  ULDC.64 UR8, c[0x0][0x358] ;  /* 0x0000d60000087ab9 */ /* 0x000fe20000000a00 */
[----:B-1----:R-:W-:-:S03]  /*114e0*/  IADD3 R8, P0, R0, R2, RZ ;  /* 0x0000000200087210 */ /* 0x002fc60007f1e0ff */
[----:B------:R1:W3:Y:S01]  /*114f0*/  LDG.E.128 R4, desc[UR6][R10.64] ;  /* 0x000000060a047981 */ /* 0x0002e2000c1e1d00 */
[----:B------:R-:W-:Y:S02]  /*11500*/  LEA.HI.X.SX32 R0, R0, R12, 0x1, P0 ;  /* 0x0000000c00007211 */ /* 0x000fe400000f0eff */
[----:B-1----:R-:W-:-:S04]  /*11510*/  LEA R10, P0, R8, UR8, 0x1 ;  /* 0x00000008080a7c11 */ /* 0x002fc8000f8008ff */
[----:B------:R-:W-:-:S06]  /*11520*/  LEA.HI.X R11, R8, UR9, R0, 0x1, P0 ;  /* 0x00000009080b7c11 */ /* 0x000fcc00080f0c00 */
[----:B------:R-:W4:Y:S01]  /*11530*/  LDG.E.128 R8, desc[UR6][R10.64] ;  /* 0x000000060a087981 */ /* 0x000f22000c1e1d00 */
[----:B-----5:R-:W-:Y:S02]  /*11540*/  MOV R0, R21 ;  /* 0x0000001500007202 */ /* 0x020fe40000000f00 */
[----:B------:R-:W-:Y:S02]  /*11550*/  MOV R21, R20 ;  /* 0x0000001400157202 */ /* 0x000fe40000000f00 */
[----:B------:R-:W-:Y:S02]  /*11560*/  MOV R20, R23 ;  /* 0x0000001700147202 */ /* 0x000fe40000000f00 */
[----:B--2---:R-:W-:Y:S02]  /*11570*/  MOV R23, R17 ;  /* 0x0000001100177202 */ /* 0x004fe40000000f00 */
[----:B------:R-:W-:Y:S01]  /*11580*/  MOV R17, R18 ;  /* 0x0000001200117202 */ /* 0x000fe20000000f00 */
[----:B---3--:R-:W-:-:S02]  /*11590*/  HADD2.F32 R18, -RZ, R4.H0_H0 ;  /* 0x20000004ff127230 */ /* 0x008fc40000004100 */
[----:B------:R-:W-:Y:S02]  /*115a0*/  HADD2.F32 R30, -RZ, R4.H1_H1 ;  /* 0x30000004ff1e7230 */ /* 0x000fe40000004100 */
[--C-:B------:R-:W-:Y:S02]  /*115b0*/  HADD2.F32 R4, -RZ, R5.reuse.H0_H0 ;  /* 0x20000005ff047230 */ /* 0x100fe40000004100 */
[--C-:B------:R-:W-:Y:S02]  /*115c0*/  HADD2.F32 R33, -RZ, R16.reuse.H0_H0 ;  /* 0x20000010ff217230 */ /* 0x100fe40000004100 */
[----:B------:R-:W-:Y:S02]  /*115d0*/  HADD2.F32 R34, -RZ, R16.H1_H1 ;  /* 0x30000010ff227230 */ /* 0x000fe40000004100 */
[----:B------:R-:W-:Y:S01]  /*115e0*/  @!P1 FADD.FTZ R18, -R18, -RZ ;  /* 0x800000ff12129221 */ /* 0x000fe20000010100 */
[----:B------:R-:W-:Y:S02]  /*115f0*/  HADD2.F32 R31, -RZ, R5.H1_H1 ;  /* 0x30000005ff1f7230 */ /* 0x000fe40000004100 */
[----:B------:R-:W-:Y:S01]  /*11600*/  @!P1 FADD.FTZ R4, -R4, -RZ ;  /* 0x800000ff04049221 */ /* 0x000fe20000010100 */
[----:B------:R-:W-:-:S02]  /*11610*/  HADD2.F32 R16, -RZ, R23.H0_H0 ;  /* 0x20000017ff107230 */ /* 0x000fc40000004100 */
[--C-:B------:R-:W-:Y:S02]  /*11620*/  HADD2.F32 R5, -RZ, R6.reuse.H0_H0 ;  /* 0x20000006ff057230 */ /* 0x100fe40000004100 */
[----:B------:R-:W-:Y:S02]  /*11630*/  HADD2.F32 R32, -RZ, R6.H1_H1 ;  /* 0x30000006ff207230 */ /* 0x000fe40000004100 */
[--C-:B------:R-:W-:Y:S02]  /*11640*/  HADD2.F32 R6, -RZ, R7.reuse.H0_H0 ;  /* 0x20000007ff067230 */ /* 0x100fe40000004100 */
[----:B------:R-:W-:Y:S02]  /*11650*/  HADD2.F32 R7, -RZ, R7.H1_H1 ;  /* 0x30000007ff077230 */ /* 0x000fe40000004100 */
[----:B------:R-:W-:Y:S01]  /*11660*/  FMUL.FTZ R33, R33, R18 ;  /* 0x0000001221217220 */ /* 0x000fe20000410000 */
[----:B------:R-:W-:Y:S01]  /*11670*/  FMUL.FTZ R16, R16, R4 ;  /* 0x0000000410107220 */ /* 0x000fe20000410000 */
[----:B------:R-:W-:-:S02]  /*11680*/  HADD2.F32 R18, -RZ, R17.H0_H0 ;  /* 0x20000011ff127230 */ /* 0x000fc40000004100 */
[----:B------:R-:W-:Y:S02]  /*11690*/  HADD2.F32 R4, -RZ, R19.H0_H0 ;  /* 0x20000013ff047230 */ /* 0x000fe40000004100 */
[----:B------:R-:W-:Y:S01]  /*116a0*/  @!P1 FADD.FTZ R32, -R32, -RZ ;  /* 0x800000ff20209221 */ /* 0x000fe20000010100 */
[----:B------:R-:W-:Y:S02]  /*116b0*/  HADD2.F32 R17, -RZ, R17.H1_H1 ;  /* 0x30000011ff117230 */ /* 0x000fe40000004100 */
[----:B------:R-:W-:Y:S01]  /*116c0*/  @!P1 FADD.FTZ R6, -R6, -RZ ;  /* 0x800000ff06069221 */ /* 0x000fe20000010100 */
[----:B------:R-:W-:Y:S02]  /*116d0*/  HADD2.F32 R19, -RZ, R19.H1_H1 ;  /* 0x30000013ff137230 */ /* 0x000fe40000004100 */
[----:B------:R-:W-:Y:S01]  /*116e0*/  @!P1 FADD.FTZ R7, -R7, -RZ ;  /* 0x800000ff07079221 */ /* 0x000fe20000010100 */
[----:B------:R-:W-:Y:S01]  /*116f0*/  @!P1 FADD.FTZ R5, -R5, -RZ ;  /* 0x800000ff05059221 */ /* 0x000fe20000010100 */
[----:B------:R-:W-:-:S02]  /*11700*/  HADD2.F32 R23, -RZ, R23.H1_H1 ;  /* 0x30000017ff177230 */ /* 0x000fc40000004100 */
[----:B------:R-:W-:Y:S01]  /*11710*/  @!P1 FADD.FTZ R30, -R30, -RZ ;  /* 0x800000ff1e1e9221 */ /* 0x000fe20000010100 */
[----:B------:R-:W-:Y:S01]  /*11720*/  FMUL.FTZ R32, R17, R32 ;  /* 0x0000002011207220 */ /* 0x000fe20000410000 */
[----:B------:R-:W-:Y:S01]  /*11730*/  FMUL.FTZ R6, R4, R6 ;  /* 0x0000000604067220 */ /* 0x000fe20000410000 */
[----:B------:R-:W-:Y:S01]  /*11740*/  FMUL.FTZ R7, R19, R7 ;  /* 0x0000000713077220 */ /* 0x000fe20000410000 */
[----:B------:R-:W-:Y:S01]  /*11750*/  @!P1 FADD.FTZ R31, -R31, -RZ ;  /* 0x800000ff1f1f9221 */ /* 0x000fe20000010100 */
[----:B------:R-:W-:Y:S01]  /*11760*/  FMUL.FTZ R5, R18, R5 ;  /* 0x0000000512057220 */ /* 0x000fe20000410000 */
[----:B------:R-:W-:Y:S02]  /*11770*/  HADD2.F32 R4, -RZ, R21.H0_H0 ;  /* 0x20000015ff047230 */ /* 0x000fe40000004100 */
[--C-:B----4-:R-:W-:Y:S02]  /*11780*/  HADD2.F32 R17, -RZ, R8.reuse.H0_H0 ;  /* 0x20000008ff117230 */ /* 0x110fe40000004100 */
[----:B------:R-:W-:-:S02]  /*11790*/  HADD2.F32 R19, -RZ, R8.H1_H1 ;  /* 0x30000008ff137230 */ /* 0x000fc40000004100 */
[----:B------:R-:W-:Y:S02]  /*117a0*/  HADD2.F32 R18, -RZ, R0.H0_H0 ;  /* 0x20000000ff127230 */ /* 0x000fe40000004100 */
[--C-:B------:R-:W-:Y:S02]  /*117b0*/  HADD2.F32 R8, -RZ, R9.reuse.H0_H0 ;  /* 0x20000009ff087230 */ /* 0x100fe40000004100 */
[----:B------:R-:W-:Y:S01]  /*117c0*/  FMUL.FTZ R34, R34, R30 ;  /* 0x0000001e22227220 */ /* 0x000fe20000410000 */
[----:B------:R-:W-:Y:S01]  /*117d0*/  FMUL.FTZ R23, R23, R31 ;  /* 0x0000001f17177220 */ /* 0x000fe20000410000 */
[----:B------:R-:W-:Y:S02]  /*117e0*/  HADD2.F32 R30, -RZ, R9.H1_H1 ;  /* 0x30000009ff1e7230 */ /* 0x000fe40000004100 */
[----:B------:R-:W-:Y:S01]  /*117f0*/  FFMA.FTZ R4, R4, R17, R33 ;  /* 0x0000001104047223 */ /* 0x000fe20000010021 */
[--C-:B------:R-:W-:Y:S02]  /*11800*/  HADD2.F32 R9, -RZ, R10.reuse.H0_H0 ;  /* 0x2000000aff097230 */ /* 0x100fe40000004100 */
[----:B------:R-:W-:Y:S01]  /*11810*/  FFMA.FTZ R8, R18, R8, R16 ;  /* 0x0000000812087223 */ /* 0x000fe20000010010 */
[----:B------:R-:W-:-:S02]  /*11820*/  HADD2.F32 R31, -RZ, R10.H1_H1 ;  /* 0x3000000aff1f7230 */ /* 0x000fc40000004100 */
[----:B------:R-:W-:Y:S02]  /*11830*/  HADD2.F32 R10, -RZ, R11.H0_H0 ;  /* 0x2000000bff0a7230 */ /* 0x000fe40000004100 */
[----:B------:R-:W-:Y:S02]  /*11840*/  HADD2.F32 R17, -RZ, R20.H0_H0 ;  /* 0x20000014ff117230 */ /* 0x000fe40000004100 */
[----:B------:R-:W-:Y:S02]  /*11850*/  HADD2.F32 R21, -RZ, R21.H1_H1 ;  /* 0x30000015ff157230 */ /* 0x000fe40000004100 */
[----:B------:R-:W-:Y:S02]  /*11860*/  HADD2.F32 R11, -RZ, R11.H1_H1 ;  /* 0x3000000bff0b7230 */ /* 0x000fe40000004100 */
[----:B------:R-:W-:Y:S02]  /*11870*/  HADD2.F32 R16, -RZ, R0.H1_H1 ;  /* 0x30000000ff107230 */ /* 0x000fe40000004100 */
[----:B------:R-:W-:-:S02]  /*11880*/  HADD2.F32 R20, -RZ, R20.H1_H1 ;  /* 0x30000014ff147230 */ /* 0x000fc40000004100 */
[--C-:B------:R-:W-:Y:S02]  /*11890*/  HADD2.F32 R0, -RZ, R22.reuse.H0_H0 ;  /* 0x20000016ff007230 */ /* 0x100fe40000004100 */
[----:B------:R-:W-:Y:S01]  /*118a0*/  FFMA.FTZ R19, R21, R19, R34 ;  /* 0x0000001315137223 */ /* 0x000fe20000010022 */
[----:B------:R-:W-:Y:S02]  /*118b0*/  HADD2.F32 R22, -RZ, R22.H1_H1 ;  /* 0x30000016ff167230 */ /* 0x000fe40000004100 */
[----:B------:R-:W-:Y:S01]  /*118c0*/  FFMA.FTZ R16, R16, R30, R23 ;  /* 0x0000001e10107223 */ /* 0x000fe20000010017 */
[----:B------:R-:W-:Y:S01]  /*118d0*/  FFMA.FTZ R6, R17, R10, R6 ;  /* 0x0000000a11067223 */ /* 0x000fe20000010006 */
[----:B------:R-:W-:Y:S01]  /*118e0*/  FFMA.FTZ R7, R20, R11, R7 ;  /* 0x0000000b14077223 */ /* 0x000fe20000010007 */
[----:B------:R-:W-:Y:S01]  /*118f0*/  FFMA.FTZ R0, R0, R9, R5 ;  /* 0x0000000900007223 */ /* 0x000fe20000010005 */
[----:B------:R-:W-:Y:S01]  /*11900*/  FFMA.FTZ R22, R22, R31, R32 ;  /* 0x0000001f16167223 */ /* 0x000fe20000010020 */
[----:B------:R-:W-:-:S02]  /*11910*/  F2FP.F16.F32.PACK_AB R4, R19, R4 ;  /* 0x000000041304723e */ /* 0x000fc400000000ff */
[----:B------:R-:W-:Y:S02]  /*11920*/  F2FP.F16.F32.PACK_AB R8, R16, R8 ;  /* 0x000000081008723e */ /* 0x000fe400000000ff */
[----:B------:R-:W-:Y:S02]  /*11930*/  F2FP.F16.F32.PACK_AB R6, R7, R6 ;  /* 0x000000060706723e */ /* 0x000fe400000000ff */
[----:B------:R-:W-:Y:S02]  /*11940*/  F2FP.F16.F32.PACK_AB R22, R22, R0 ;  /* 0x000000001616723e */ /* 0x000fe400000000ff */
[----:B------:R-:W-:Y:S02]  /*11950*/  MOV R20, R4 ;  /* 0x0000000400147202 */ /* 0x000fe40000000f00 */
[----:B------:R-:W-:Y:S02]  /*11960*/  MOV R21, R8 ;  /* 0x0000000800157202 */ /* 0x000fe40000000f00 */
[----:B------:R-:W-:-:S02]  /*11970*/  MOV R23, R6 ;  /* 0x0000000600177202 */ /* 0x000fc40000000f00 */
.L_x_2719:
[----:B------:R-:W-:Y:S05]  /*11980*/  BSYNC B0 ;  /* 0x0000000000007941 */ /* 0x000fea0003800000 */
.L_x_2718:
[----:B-----5:R2:W-:Y:S02]  /*11990*/  STS.128 [R250], R20 ;  /* 0x00000014fa007388 */ /* 0x0205e40000000c00 */
.L_x_2717:
[----:B------:R-:W-:Y:S05]  /*119a0*/  BSYNC B1 ;  /* 0x0000000000017941 */ /* 0x000fea0003800000 */
.L_x_2716:
[----:B------:R-:W-:Y:S01]  /*119b0*/  VIADD R0, R148, 0x10 ;  /* 0x0000001094007836 */ /* 0x000fe20000000000 */
[----:B------:R-:W-:Y:S04]  /*119c0*/  BSSY B1, `(.L_x_2720) ;  /* 0x0000066000017945 */ /* 0x000fe80003800000 */
[----:B------:R-:W-:-:S04]  /*119d0*/  ISETP.GE.AND P0, PT, R0, R3, PT ;  /* 0x000000030000720c */ /* 0x000fc80003f06270 */
[----:B------:R-:W-:-:S13]  /*119e0*/  ISETP.LT.OR P0, PT, R36, -0x87, P0 ;  /* 0xffffff792400780c */ /* 0x000fda0000701670 */
[----:B------:R-:W-:Y:S05]  /*119f0*/  @P0 BRA `(.L_x_2721) ;  /* 0x0000000400880947 */ /* 0x000fea0003800000 */
[----:B--2---:R2:W5:Y:S01]  /*11a00*/  LDG.E.128 R20, desc[UR6][R28.64] ;  /* 0x000000061c147981 */ /* 0x004562000c1e1d00 */
[----:B------:R-:W-:Y:S01]  /*11a10*/  ISETP.GE.AND P0, PT, R14, UR5, PT ;  /* 0x000000050e007c0c */ /* 0x000fe2000bf06270 */
[----:B------:R-:W-:-:S12]  /*11a20*/  BSSY B0, `(.L_x_2722) ;  /* 0x000005e000007945 */ /* 0x000fd80003800000 */
[----:B------:R-:W-:Y:S05]  /*11a30*/  @P0 BRA `(.L_x_2723) ;  /* 0x0000000400700947 */ /* 0x000fea0003800000 */
[-C--:B------:R-:W-:Y:S01]  /*11a40*/  ISETP.GE.AND P0, PT, R14, R53.reuse, PT ;  /* 0x000000350e00720c */ /* 0x080fe20003f06270 */
[----:B------:R-:W-:Y:S01]  /*11a50*/  ULDC.64 UR8, c[0x0][0x360] ;  /* 0x0000d80000087ab9 */ /* 0x000fe20000000a00 */
[----:B------:R-:W-:Y:S02]  /*11a60*/  MOV R5, R53 ;  /* 0x0000003500057202 */ /* 0x000fe40000000f00 */
[----:B------:R-:W-:Y:S02]  /*11a70*/  MOV R4, RZ ;  /* 0x000000ff00047202 */ /* 0x000fe40000000f00 */
[C---:B-1----:R-:W-:Y:S02]  /*11a80*/  IADD3 R8, P1, R13.reuse, R2, RZ ;  /* 0x000000020d087210 */ /* 0x042fe40007f3e0ff */
[----:B------:R-:W-:Y:S02]  /*11a90*/  MOV R9, RZ ;  /* 0x000000ff00097202 */ /* 0x000fe40000000f00 */
[----:B------:R-:W-:-:S03]  /*11aa0*/  LEA.HI.X.SX32 R13, R13, R12, 0x1, P1 ;  /* 0x0000000c0d0d7211 */ /* 0x000fc600008f0eff */
[----:B------:R-:W-:-:S04]  /*11ab0*/  @P0 SHF.R.S32.HI R53, RZ, 0x1, R54 ;  /* 0x00000001ff350819 */ /* 0x000fc80000011436 */
[C---:B------:R-:W-:Y:S02]  /*11ac0*/  @P0 IADD3 R4, -R53.reuse, RZ, RZ ;  /* 0x000000ff35040210 */ /* 0x040fe40007ffe1ff */
[C---:B------:R-:W-:Y:S02]  /*11ad0*/  @P0 IADD3 R5, -R53.reuse, RZ, RZ ;  /* 0x000000ff35050210 */ /* 0x040fe40007ffe1ff */
[C---:B------:R-:W-:Y:S02]  /*11ae0*/  IADD3 R6, P1, R4.reuse, R8, RZ ;  /* 0x0000000804067210 */ /* 0x040fe40007f3e0ff */
[----:B------:R-:W-:Y:S01]  /*11af0*/  @P0 IADD3 R9, -R53, RZ, RZ ;  /* 0x000000ff35090210 */ /* 0x000fe20007ffe1ff */
[----:B------:R-:W-:Y:S01]  /*11b00*/  IMAD.WIDE R16, R5, 0x2, R28 ;  /* 0x0000000205107825 */ /* 0x000fe200078e021c */
[----:B------:R-:W-:Y:S02]  /*11b10*/  LEA.HI.X.SX32 R4, R4, R13, 0x1, P1 ;  /* 0x0000000d04047211 */ /* 0x000fe400008f0eff */
[----:B------:R-:W-:-:S03]  /*11b20*/  LEA R10, P1, R6, UR8, 0x1 ;  /* 0x00000008060a7c11 */ /* 0x000fc6000f8208ff */
[----:B------:R-:W3:Y:S01]  /*11b30*/  LDG.E.128 R16, desc[UR6][R16.64] ;  /* 0x0000000610107981 */ /* 0x000ee2000c1e1d00 */
[----:B------:R-:W-:Y:S01]  /*11b40*/  LEA.HI.X R11, R6, UR9, R4, 0x1, P1 ;  /* 0x00000009060b7c11 */ /* 0x000fe200088f0c04 */
[----:B------:R-:W-:Y:S01]  /*11b50*/  ULDC.64 UR8, c[0x0][0x358] ;  /* 0x0000d60000087ab9 */ /* 0x000fe20000000a00 */
[----:B------:R-:W-:-:S03]  /*11b60*/  IADD3 R8, P1, R9, R8, RZ ;  /* 0x0000000809087210 */ /* 0x000fc60007f3e0ff */
[----:B------:R1:W4:Y:S01]  /*11b70*/  LDG.E.128 R4, desc[UR6][R10.64] ;  /* 0x000000060a047981 */ /* 0x000322000c1e1d00 */
[----:B------:R-:W-:Y:S02]  /*11b80*/  LEA.HI.X.SX32 R9, R9, R13, 0x1, P1 ;  /* 0x0000000d09097211 */ /* 0x000fe400008f0eff */
[----:B-1----:R-:W-:-:S04]  /*11b90*/  LEA R10, P1, R8, UR8, 0x1 ;  /* 0x00000008080a7c11 */ /* 0x002fc8000f8208ff */
[----:B------:R-:W-:-:S06]  /*11ba0*/  LEA.HI.X R11, R8, UR9, R9, 0x1, P1 ;  /* 0x00000009080b7c11 */ /* 0x000fcc00088f0c09 */
[----:B------:R-:W2:Y:S01]  /*11bb0*/  LDG.E.128 R8, desc[UR6][R10.64] ;  /* 0x000000060a087981 */ /* 0x000ea2000c1e1d00 */
[----:B-----5:R-:W-:Y:S02]  /*11bc0*/  MOV R13, R21 ;  /* 0x00000015000d7202 */ /* 0x020fe40000000f00 */
[----:B------:R-:W-:Y:S02]  /*11bd0*/  MOV R21, R20 ;  /* 0x0000001400157202 */ /* 0x000fe40000000f00 */
[----:B------:R-:W-:Y:S02]  /*11be0*/  MOV R20, R23 ;  /* 0x0000001700147202 */ /* 0x000fe40000000f00 */
[----:B---3--:R-:W-:Y:S02]  /*11bf0*/  MOV R23, R17 ;  /* 0x0000001100177202 */ /* 0x008fe40000000f00 */
[----:B------:R-:W-:Y:S01]  /*11c00*/  MOV R17, R18 ;  /* 0x0000001200117202 */ /* 0x000fe20000000f00 */
[----:B----4-:R-:W-:-:S02]  /*11c10*/  HADD2.F32 R18, -RZ, R4.H0_H0 ;  /* 0x20000004ff127230 */ /* 0x010fc40000004100 */
[----:B--2---:R-:W-:Y:S02]  /*11c20*/  HADD2.F32 R28, -RZ, R4.H1_H1 ;  /* 0x30000004ff1c7230 */ /* 0x004fe40000004100 */
        /* <DEDUP_REMOVED lines=29> */
[--C-:B------:R-:W-:Y:S02]  /*11e00*/  HADD2.F32 R17, -RZ, R8.reuse.H0_H0 ;  /* 0x20000008ff117230 */ /* 0x100fe40000004100 */
        /* <DEDUP_REMOVED lines=11> */
[--C-:B------:R-:W-:Y:S02]  /*11ec0*/  HADD2.F32 R17, -RZ, R20.reuse.H0_H0 ;  /* 0x20000014ff117230 */ /* 0x100fe40000004100 */
        /* <DEDUP_REMOVED lines=19> */
.L_x_2723:
[----:B------:R-:W-:Y:S05]  /*12000*/  BSYNC B0 ;  /* 0x0000000000007941 */ /* 0x000fea0003800000 */
.L_x_2722:
[----:B-----5:R3:W-:Y:S02]  /*12010*/  STS.128 [R250+0x800], R20 ;  /* 0x00080014fa007388 */ /* 0x0207e40000000c00 */
.L_x_2721:
[----:B------:R-:W-:Y:S05]  /*12020*/  BSYNC B1 ;  /* 0x0000000000017941 */ /* 0x000fea0003800000 */
.L_x_2720:
[----:B------:R-:W-:Y:S01]  /*12030*/  VIADD R13, R148, 0x20 ;  /* 0x00000020940d7836 */ /* 0x000fe20000000000 */
[----:B------:R-:W-:Y:S04]  /*12040*/  BSSY B1, `(.L_x_2724) ;  /* 0x0000065000017945 */ /* 0x000fe80003800000 */
[----:B------:R-:W-:-:S04]  /*12050*/  ISETP.GE.AND P0, PT, R13, R3, PT ;  /* 0x000000030d00720c */ /* 0x000fc80003f06270 */
[----:B------:R-:W-:-:S13]  /*12060*/  ISETP.LT.OR P0, PT, R36, -0x107, P0 ;  /* 0xfffffef92400780c */ /* 0x000fda0000701670 */
[----:B------:R-:W-:Y:S05]  /*12070*/  @P0 BRA `(.L_x_2725) ;  /* 0x0000000400840947 */ /* 0x000fea0003800000 */
[----:B--23--:R2:W5:Y:S01]  /*12080*/  LDG.E.128 R20, desc[UR6][R24.64] ;  /* 0x0000000618147981 */ /* 0x00c562000c1e1d00 */
        /* <DEDUP_REMOVED lines=9> */
[C---:B-1----:R-:W-:Y:S02]  /*12120*/  SHF.L.U32 R8, R53.reuse, 0x5, RZ ;  /* 0x0000000535087819 */ /* 0x042fe400000006ff */
[C---:B------:R-:W-:Y:S02]  /*12130*/  @P0 IADD3 R4, -R53.reuse, RZ, RZ ;  /* 0x000000ff35040210 */ /* 0x040fe40007ffe1ff */
[C---:B------:R-:W-:Y:S02]  /*12140*/  IADD3 R9, P1, R8.reuse, R2, RZ ;  /* 0x0000000208097210 */ /* 0x040fe40007f3e0ff */
[C---:B------:R-:W-:Y:S02]  /*12150*/  @P0 IADD3 R6, -R53.reuse, RZ, RZ ;  /* 0x000000ff35060210 */ /* 0x040fe40007ffe1ff */
[----:B------:R-:W-:Y:S02]  /*12160*/  LEA.HI.X.SX32 R8, R8, R12, 0x1, P1 ;  /* 0x0000000c08087211 */ /* 0x000fe400008f0eff */
[----:B------:R-:W-:Y:S01]  /*12170*/  IADD3 R5, P1, R4, R9, RZ ;  /* 0x0000000904057210 */ /* 0x000fe20007f3e0ff */
[----:B------:R-:W-:Y:S01]  /*12180*/  IMAD.WIDE R16, R6, 0x2, R24 ;  /* 0x0000000206107825 */ /* 0x000fe200078e0218 */
[----:B------:R-:W-:-:S02]  /*12190*/  @P0 IADD3 R10, -R53, RZ, RZ ;  /* 0x000000ff350a0210 */ /* 0x000fc40007ffe1ff */
[----:B------:R-:W-:Y:S02]  /*121a0*/  LEA.HI.X.SX32 R4, R4, R8, 0x1, P1 ;  /* 0x0000000804047211 */ /* 0x000fe400008f0eff */
[C---:B------:R-:W-:Y:S01]  /*121b0*/  LEA R28, P1, R5.reuse, UR8, 0x1 ;  /* 0x00000008051c7c11 */ /* 0x040fe2000f8208ff */
[----:B------:R-:W3:Y:S03]  /*121c0*/  LDG.E.128 R16, desc[UR6][R16.64] ;  /* 0x0000000610107981 */ /* 0x000ee6000c1e1d00 */
[----:B------:R-:W-:Y:S01]  /*121d0*/  LEA.HI.X R29, R5, UR9, R4, 0x1, P1 ;  /* 0x00000009051d7c11 */ /* 0x000fe200088f0c04 */
[----:B------:R-:W-:Y:S01]  /*121e0*/  ULDC.64 UR8, c[0x0][0x358] ;  /* 0x0000d60000087ab9 */ /* 0x000fe20000000a00 */
[----:B------:R-:W-:-:S03]  /*121f0*/  IADD3 R9, P1, R10, R9, RZ ;  /* 0x000000090a097210 */ /* 0x000fc60007f3e0ff */
[----:B------:R-:W4:Y:S01]  /*12200*/  LDG.E.128 R4, desc[UR6][R28.64] ;  /* 0x000000061c047981 */ /* 0x000f22000c1e1d00 */
[----:B------:R-:W-:Y:S02]  /*12210*/  LEA.HI.X.SX32 R8, R10, R8, 0x1, P1 ;  /* 0x000000080a087211 */ /* 0x000fe400008f0eff */
[----:B------:R-:W-:-:S04]  /*12220*/  LEA R10, P1, R9, UR8, 0x1 ;  /* 0x00000008090a7c11 */ /* 0x000fc8000f8208ff */
[----:B------:R-:W-:-:S06]  /*12230*/  LEA.HI.X R11, R9, UR9, R8, 0x1, P1 ;  /* 0x00000009090b7c11 */ /* 0x000fcc00088f0c08 */
[----:B------:R-:W4:Y:S01]  /*12240*/  LDG.E.128 R8, desc[UR6][R10.64] ;  /* 0x000000060a087981 */ /* 0x000f22000c1e1d00 */
[----:B--2--5:R-:W-:Y:S02]  /*12250*/  MOV R24, R20 ;  /* 0x0000001400187202 */ /* 0x024fe40000000f00 */
[----:B------:R-:W-:Y:S02]  /*12260*/  MOV R20, R23 ;  /* 0x0000001700147202 */ /* 0x000fe40000000f00 */
[----:B---3--:R-:W-:Y:S02]  /*12270*/  MOV R23, R17 ;  /* 0x0000001100177202 */ /* 0x008fe40000000f00 */
[----:B------:R-:W-:Y:S01]  /*12280*/  MOV R17, R18 ;  /* 0x0000001200117202 */ /* 0x000fe20000000f00 */
[----:B------:R-:W-:Y:S02]  /*12290*/  HADD2.F32 R30, -RZ, R16.H0_H0 ;  /* 0x20000010ff1e7230 */ /* 0x000fe40000004100 */
[----:B----4-:R-:W-:-:S02]  /*122a0*/  HADD2.F32 R18, -RZ, R4.H0_H0 ;  /* 0x20000004ff127230 */ /* 0x010fc40000004100 */
[----:B------:R-:W-:Y:S02]  /*122b0*/  HADD2.F32 R25, -RZ, R4.H1_H1 ;  /* 0x30000004ff197230 */ /* 0x000fe40000004100 */
[--C-:B------:R-:W-:Y:S02]  /*122c0*/  HADD2.F32 R4, -RZ, R5.reuse.H0_H0 ;  /* 0x20000005ff047230 */ /* 0x100fe40000004100 */
[----:B------:R-:W-:Y:S01]  /*122d0*/  @!P0 FADD.FTZ R18, -R18, -RZ ;  /* 0x800000ff12128221 */ /* 0x000fe20000010100 */
[----:B------:R-:W-:Y:S02]  /*122e0*/  HADD2.F32 R31, -RZ, R16.H1_H1 ;  /* 0x30000010ff1f7230 */ /* 0x000fe40000004100 */
[----:B------:R-:W-:Y:S02]  /*122f0*/  HADD2.F32 R28, -RZ, R5.H1_H1 ;  /* 0x30000005ff1c7230 */ /* 0x000fe40000004100 */
[----:B------:R-:W-:Y:S01]  /*12300*/  @!P0 FADD.FTZ R4, -R4, -RZ ;  /* 0x800000ff04048221 */ /* 0x000fe20000010100 */
[----:B------:R-:W-:-:S02]  /*12310*/  HADD2.F32 R16, -RZ, R23.H0_H0 ;  /* 0x20000017ff107230 */ /* 0x000fc40000004100 */
[--C-:B------:R-:W-:Y:S02]  /*12320*/  HADD2.F32 R5, -RZ, R6.reuse.H0_H0 ;  /* 0x20000006ff057230 */ /* 0x100fe40000004100 */
[----:B------:R-:W-:Y:S02]  /*12330*/  HADD2.F32 R29, -RZ, R6.H1_H1 ;  /* 0x30000006ff1d7230 */ /* 0x000fe40000004100 */
[--C-:B------:R-:W-:Y:S02]  /*12340*/  HADD2.F32 R6, -RZ, R7.reuse.H0_H0 ;  /* 0x20000007ff067230 */ /* 0x100fe40000004100 */
[----:B------:R-:W-:Y:S01]  /*12350*/  FMUL.FTZ R30, R30, R18 ;  /* 0x000000121e1e7220 */ /* 0x000fe20000410000 */
[----:B------:R-:W-:Y:S02]  /*12360*/  HADD2.F32 R7, -RZ, R7.H1_H1 ;  /* 0x30000007ff077230 */ /* 0x000fe40000004100 */
[----:B------:R-:W-:Y:S01]  /*12370*/  FMUL.FTZ R16, R16, R4 ;  /* 0x0000000410107220 */ /* 0x000fe20000410000 */
[----:B------:R-:W-:-:S02]  /*12380*/  HADD2.F32 R18, -RZ, R17.H0_H0 ;  /* 0x20000011ff127230 */ /* 0x000fc40000004100 */
[----:B------:R-:W-:Y:S01]  /*12390*/  @!P0 FADD.FTZ R29, -R29, -RZ ;  /* 0x800000ff1d1d8221 */ /* 0x000fe20000010100 */
[----:B------:R-:W-:Y:S02]  /*123a0*/  HADD2.F32 R17, -RZ, R17.H1_H1 ;  /* 0x30000011ff117230 */ /* 0x000fe40000004100 */
[----:B------:R-:W-:Y:S01]  /*123b0*/  @!P0 FADD.FTZ R6, -R6, -RZ ;  /* 0x800000ff06068221 */ /* 0x000fe20000010100 */
[--C-:B------:R-:W-:Y:S02]  /*123c0*/  HADD2.F32 R4, -RZ, R19.reuse.H0_H0 ;  /* 0x20000013ff047230 */ /* 0x100fe40000004100 */
[----:B------:R-:W-:Y:S01]  /*123d0*/  @!P0 FADD.FTZ R7, -R7, -RZ ;  /* 0x800000ff07078221 */ /* 0x000fe20000010100 */
[----:B------:R-:W-:Y:S02]  /*123e0*/  HADD2.F32 R19, -RZ, R19.H1_H1 ;  /* 0x30000013ff137230 */ /* 0x000fe40000004100 */
[----:B------:R-:W-:Y:S01]  /*123f0*/  @!P0 FADD.FTZ R25, -R25, -RZ ;  /* 0x800000ff19198221 */ /* 0x000fe20000010100 */
[----:B------:R-:W-:-:S02]  /*12400*/  HADD2.F32 R23, -RZ, R23.H1_H1 ;  /* 0x30000017ff177230 */ /* 0x000fc40000004100 */
[----:B------:R-:W-:Y:S01]  /*12410*/  @!P0 FADD.FTZ R5, -R5, -RZ ;  /* 0x800000ff05058221 */ /* 0x000fe20000010100 */
[----:B------:R-:W-:Y:S01]  /*12420*/  FMUL.FTZ R29, R17, R29 ;  /* 0x0000001d111d7220 */ /* 0x000fe20000410000 */
[----:B------:R-:W-:Y:S01]  /*12430*/  FMUL.FTZ R6, R4, R6 ;  /* 0x0000000604067220 */ /* 0x000fe20000410000 */
[----:B------:R-:W-:Y:S01]  /*12440*/  @!P0 FADD.FTZ R28, -R28, -RZ ;  /* 0x800000ff1c1c8221 */ /* 0x000fe20000010100 */
[----:B------:R-:W-:Y:S02]  /*12450*/  HADD2.F32 R4, -RZ, R24.H0_H0 ;  /* 0x20000018ff047230 */ /* 0x000fe40000004100 */
[--C-:B------:R-:W-:Y:S02]  /*12460*/  HADD2.F32 R17, -RZ, R8.reuse.H0_H0 ;  /* 0x20000008ff117230 */ /* 0x100fe40000004100 */
[----:B------:R-:W-:Y:S01]  /*12470*/  FMUL.FTZ R7, R19, R7 ;  /* 0x0000000713077220 */ /* 0x000fe20000410000 */
[----:B------:R-:W-:Y:S01]  /*12480*/  FMUL.FTZ R31, R31, R25 ;  /* 0x000000191f1f7220 */ /* 0x000fe20000410000 */
[----:B------:R-:W-:Y:S01]  /*12490*/  FMUL.FTZ R5, R18, R5 ;  /* 0x0000000512057220 */ /* 0x000fe20000410000 */
[----:B------:R-:W-:-:S02]  /*124a0*/  HADD2.F32 R19, -RZ, R8.H1_H1 ;  /* 0x30000008ff137230 */ /* 0x000fc40000004100 */
[----:B------:R-:W-:Y:S01]  /*124b0*/  FMUL.FTZ R23, R23, R28 ;  /* 0x0000001c17177220 */ /* 0x000fe20000410000 */
[----:B------:R-:W-:Y:S02]  /*124c0*/  HADD2.F32 R18, -RZ, R21.H0_H0 ;  /* 0x20000015ff127230 */ /* 0x000fe40000004100 */
[----:B------:R-:W-:Y:S01]  /*124d0*/  FFMA.FTZ R4, R4, R17, R30 ;  /* 0x0000001104047223 */ /* 0x000fe2000001001e */
[--C-:B------:R-:W-:Y:S02]  /*124e0*/  HADD2.F32 R8, -RZ, R9.reuse.H0_H0 ;  /* 0x20000009ff087230 */ /* 0x100fe40000004100 */
[----:B------:R-:W-:Y:S02]  /*124f0*/  HADD2.F32 R25, -RZ, R9.H1_H1 ;  /* 0x30000009ff197230 */ /* 0x000fe40000004100 */
[--C-:B------:R-:W-:Y:S02]  /*12500*/  HADD2.F32 R9, -RZ, R10.reuse.H0_H0 ;  /* 0x2000000aff097230 */ /* 0x100fe40000004100 */
[----:B------:R-:W-:-:S02]  /*12510*/  HADD2.F32 R28, -RZ, R10.H1_H1 ;  /* 0x3000000aff1c7230 */ /* 0x000fc40000004100 */
[--C-:B------:R-:W-:Y:S02]  /*12520*/  HADD2.F32 R10, -RZ, R11.reuse.H0_H0 ;  /* 0x2000000bff0a7230 */ /* 0x100fe40000004100 */
[----:B------:R-:W-:Y:S02]  /*12530*/  HADD2.F32 R17, -RZ, R20.H0_H0 ;  /* 0x20000014ff117230 */ /* 0x000fe40000004100 */
[----:B------:R-:W-:Y:S02]  /*12540*/  HADD2.F32 R24, -RZ, R24.H1_H1 ;  /* 0x30000018ff187230 */ /* 0x000fe40000004100 */
[----:B------:R-:W-:Y:S02]  /*12550*/  HADD2.F32 R11, -RZ, R11.H1_H1 ;  /* 0x3000000bff0b7230 */ /* 0x000fe40000004100 */
[----:B------:R-:W-:Y:S02]  /*12560*/  HADD2.F32 R20, -RZ, R20.H1_H1 ;  /* 0x30000014ff147230 */ /* 0x000fe40000004100 */
[----:B------:R-:W-:Y:S01]  /*12570*/  FFMA.FTZ R8, R18, R8, R16 ;  /* 0x0000000812087223 */ /* 0x000fe20000010010 */
[----:B------:R-:W-:-:S02]  /*12580*/  HADD2.F32 R16, -RZ, R22.H0_H0 ;  /* 0x20000016ff107230 */ /* 0x000fc40000004100 */
[----:B------:R-:W-:Y:S01]  /*12590*/  FFMA.FTZ R19, R24, R19, R31 ;  /* 0x0000001318137223 */ /* 0x000fe2000001001f */
[----:B------:R-:W-:Y:S02]  /*125a0*/  HADD2.F32 R21, -RZ, R21.H1_H1 ;  /* 0x30000015ff157230 */ /* 0x000fe40000004100 */
[----:B------:R-:W-:Y:S01]  /*125b0*/  FFMA.FTZ R6, R17, R10, R6 ;  /* 0x0000000a11067223 */ /* 0x000fe20000010006 */
[----:B------:R-:W-:Y:S02]  /*125c0*/  HADD2.F32 R22, -RZ, R22.H1_H1 ;  /* 0x30000016ff167230 */ /* 0x000fe40000004100 */
[----:B------:R-:W-:Y:S01]  /*125d0*/  FFMA.FTZ R7, R20, R11, R7 ;  /* 0x0000000b14077223 */ /* 0x000fe20000010007 */
[----:B------:R-:W-:Y:S01]  /*125e0*/  FFMA.FTZ R5, R16, R9, R5 ;  /* 0x0000000910057223 */ /* 0x000fe20000010005 */
[----:B------:R-:W-:Y:S01]  /*125f0*/  FFMA.FTZ R21, R21, R25, R23 ;  /* 0x0000001915157223 */ /* 0x000fe20000010017 */
[----:B------:R-:W-:Y:S01]  /*12600*/  F2FP.F16.F32.PACK_AB R4, R19, R4 ;  /* 0x000000041304723e */ /* 0x000fe200000000ff */
[----:B------:R-:W-:Y:S01]  /*12610*/  FFMA.FTZ R22, R22, R28, R29 ;  /* 0x0000001c16167223 */ /* 0x000fe2000001001d */
[----:B------:R-:W-:-:S02]  /*12620*/  F2FP.F16.F32.PACK_AB R6, R7, R6 ;  /* 0x000000060706723e */ /* 0x000fc400000000ff */
[----:B------:R-:W-:Y:S02]  /*12630*/  F2FP.F16.F32.PACK_AB R21, R21, R8 ;  /* 0x000000081515723e */ /* 0x000fe400000000ff */
[----:B------:R-:W-:Y:S02]  /*12640*/  F2FP.F16.F32.PACK_AB R22, R22, R5 ;  /* 0x000000051616723e */ /* 0x000fe400000000ff */
[----:B------:R-:W-:Y:S02]  /*12650*/  MOV R20, R4 ;  /* 0x0000000400147202 */ /* 0x000fe40000000f00 */
[----:B------:R-:W-:Y:S02]  /*12660*/  MOV R23, R6 ;  /* 0x0000000600177202 */ /* 0x000fe40000000f00 */
.L_x_2727:
[----:B------:R-:W-:Y:S05]  /*12670*/  BSYNC B0 ;  /* 0x0000000000007941 */ /* 0x000fea0003800000 */
.L_x_2726:
[----:B-----5:R4:W-:Y:S02]  /*12680*/  STS.128 [R250+0x1000], R20 ;  /* 0x00100014fa007388 */ /* 0x0209e40000000c00 */
.L_x_2725:
[----:B------:R-:W-:Y:S05]  /*12690*/  BSYNC B1 ;  /* 0x0000000000017941 */ /* 0x000fea0003800000 */
.L_x_2724:
[----:B--2---:R-:W-:-:S05]  /*126a0*/  VIADD R24, R148, 0x30 ;  /* 0x0000003094187836 */ /* 0x004fca0000000000 */
[----:B------:R-:W-:-:S04]  /*126b0*/  ISETP.GE.AND P0, PT, R24, R3, PT ;  /* 0x000000031800720c */ /* 0x000fc80003f06270 */
        /* <DEDUP_REMOVED lines=9> */
[----:B------:R-:W-:-:S09]  /*12750*/  MOV R3, RZ ;  /* 0x000000ff00037202 */ /* 0x000fd20000000f00 */
[--C-:B------:R-:W-:Y:S02]  /*12760*/  @P0 SHF.R.S32.HI R53, RZ, 0x1, R54.reuse ;  /* 0x00000001ff350819 */ /* 0x100fe40000011436 */
[----:B------:R-:W-:Y:S02]  /*12770*/  @P0 SHF.R.S32.HI R5, RZ, 0x1, R54 ;  /* 0x00000001ff050819 */ /* 0x000fe40000011436 */
[C---:B------:R-:W-:Y:S01]  /*12780*/  @P0 IADD3 R4, -R53.reuse, RZ, RZ ;  /* 0x000000ff35040210 */ /* 0x040fe20007ffe1ff */
[----:B------:R-:W-:Y:S01]  /*12790*/  IMAD R6, R53, 0x30, RZ ;  /* 0x0000003035067824 */ /* 0x000fe200078e02ff */
[----:B------:R-:W-:-:S03]  /*127a0*/  @P0 IADD3 R3, -R5, RZ, RZ ;  /* 0x000000ff05030210 */ /* 0x000fc60007ffe1ff */
[----:B---34-:R-:W-:Y:S01]  /*127b0*/  IMAD.WIDE R20, R4, 0x2, R26 ;  /* 0x0000000204147825 */ /* 0x018fe200078e021a */
[----:B------:R-:W-:-:S04]  /*127c0*/  IADD3 R2, P1, R6, R2, RZ ;  /* 0x0000000206027210 */ /* 0x000fc80007f3e0ff */
[----:B------:R-:W-:Y:S01]  /*127d0*/  LEA.HI.X.SX32 R12, R6, R12, 0x1, P1 ;  /* 0x0000000c060c7211 */ /* 0x000fe200008f0eff */
[----:B------:R-:W3:Y:S01]  /*127e0*/  LDG.E.128 R20, desc[UR6][R20.64] ;  /* 0x0000000614147981 */ /* 0x000ee2000c1e1d00 */
[----:B------:R-:W-:-:S04]  /*127f0*/  IADD3 R5, P1, R3, R2, RZ ;  /* 0x0000000203057210 */ /* 0x000fc80007f3e0ff */
[----:B------:R-:W-:Y:S02]  /*12800*/  LEA.HI.X.SX32 R3, R3, R12, 0x1, P1 ;  /* 0x0000000c03037211 */ /* 0x000fe400008f0eff */
[C---:B------:R-:W-:Y:S02]  /*12810*/  LEA R6, P1, R5.reuse, UR8, 0x1 ;  /* 0x0000000805067c11 */ /* 0x040fe4000f8208ff */
[----:B------:R-:W-:Y:S02]  /*12820*/  @P0 SHF.R.S32.HI R54, RZ, 0x1, R54 ;  /* 0x00000001ff360819 */ /* 0x000fe40000011436 */
[----:B------:R-:W-:Y:S01]  /*12830*/  LEA.HI.X R7, R5, UR9, R3, 0x1, P1 ;  /* 0x0000000905077c11 */ /* 0x000fe200088f0c03 */
[----:B------:R-:W-:Y:S01]  /*12840*/  ULDC.64 UR8, c[0x0][0x358] ;  /* 0x0000d60000087ab9 */ /* 0x000fe20000000a00 */
[----:B------:R-:W-:Y:S02]  /*12850*/  MOV R3, RZ ;  /* 0x000000ff00037202 */ /* 0x000fe40000000f00 */
[----:B------:R-:W-:-:S02]  /*12860*/  @P0 IADD3 R3, -R54, RZ, RZ ;  /* 0x000000ff36030210 */ /* 0x000fc40007ffe1ff */
[----:B------:R-:W4:Y:S02]  /*12870*/  LDG.E.128 R4, desc[UR6][R6.64] ;  /* 0x0000000606047981 */ /* 0x000f24000c1e1d00 */
[----:B------:R-:W-:-:S04]  /*12880*/  IADD3 R2, P1, R3, R2, RZ ;  /* 0x0000000203027210 */ /* 0x000fc80007f3e0ff */
[----:B------:R-:W-:Y:S02]  /*12890*/  LEA.HI.X.SX32 R3, R3, R12, 0x1, P1 ;  /* 0x0000000c03037211 */ /* 0x000fe400008f0eff */
[----:B-1----:R-:W-:-:S04]  /*128a0*/  LEA R8, P1, R2, UR8, 0x1 ;  /* 0x0000000802087c11 */ /* 0x002fc8000f8208ff */
[----:B------:R-:W-:-:S06]  /*128b0*/  LEA.HI.X R9, R2, UR9, R3, 0x1, P1 ;  /* 0x0000000902097c11 */ /* 0x000fcc00088f0c03 */
[----:B------:R-:W2:Y:S01]  /*128c0*/  LDG.E.128 R8, desc[UR6][R8.64] ;  /* 0x0000000608087981 */ /* 0x000ea2000c1e1d00 */
[----:B-----5:R-:W-:Y:S02]  /*128d0*/  MOV R2, R17 ;  /* 0x0000001100027202 */ /* 0x020fe40000000f00 */
[----:B------:R-:W-:Y:S02]  /*128e0*/  MOV R15, R18 ;  /* 0x00000012000f7202 */ /* 0x000fe40000000f00 */
[----:B------:R-:W-:Y:S02]  /*128f0*/  MOV R3, R19 ;  /* 0x0000001300037202 */ /* 0x000fe40000000f00 */
[----:B------:R-:W-:Y:S02]  /*12900*/  MOV R12, R16 ;  /* 0x00000010000c7202 */ /* 0x000fe40000000f00 */
[----:B---3--:R-:W-:Y:S02]  /*12910*/  MOV R17, R21 ;  /* 0x0000001500117202 */ /* 0x008fe40000000f00 */
[----:B------:R-:W-:-:S02]  /*12920*/  MOV R19, R23 ;  /* 0x0000001700137202 */ /* 0x000fc40000000f00 */
[----:B------:R-:W-:Y:S01]  /*12930*/  MOV R14, R20 ;  /* 0x00000014000e7202 */ /* 0x000fe20000000f00 */
[--C-:B------:R-:W-:Y:S01]  /*12940*/  HADD2.F32 R23, -RZ, R17.reuse.H0_H0 ;  /* 0x20000011ff177230 */ /* 0x100fe20000004100 */
[----:B------:R-:W-:Y:S01]  /*12950*/  MOV R16, R22 ;  /* 0x0000001600107202 */ /* 0x000fe20000000f00 */
[----:B------:R-:W-:Y:S02]  /*12960*/  HADD2.F32 R17, -RZ, R17.H1_H1 ;  /* 0x30000011ff117230 */ /* 0x000fe40000004100 */
[--C-:B----4-:R-:W-:Y:S02]  /*12970*/  HADD2.F32 R18, -RZ, R5.reuse.H0_H0 ;  /* 0x20000005ff127230 */ /* 0x110fe40000004100 */
[----:B------:R-:W-:Y:S02]  /*12980*/  HADD2.F32 R5, -RZ, R5.H1_H1 ;  /* 0x30000005ff057230 */ /* 0x000fe40000004100 */
[--C-:B------:R-:W-:Y:S02]  /*12990*/  HADD2.F32 R20, -RZ, R4.reuse.H0_H0 ;  /* 0x20000004ff147230 */ /* 0x100fe40000004100 */
[----:B------:R-:W-:Y:S01]  /*129a0*/  @!P0 FADD.FTZ R18, -R18, -RZ ;  /* 0x800000ff12128221 */ /* 0x000fe20000010100 */
[----:B------:R-:W-:-:S02]  /*129b0*/  HADD2.F32 R21, -RZ, R4.H1_H1 ;  /* 0x30000004ff157230 */ /* 0x000fc40000004100 */
[----:B------:R-:W-:Y:S01]  /*129c0*/  @!P0 FADD.FTZ R5, -R5, -RZ ;  /* 0x800000ff05058221 */ /* 0x000fe20000010100 */
[--C-:B------:R-:W-:Y:S02]  /*129d0*/  HADD2.F32 R4, -RZ, R6.reuse.H0_H0 ;  /* 0x20000006ff047230 */ /* 0x100fe40000004100 */
[----:B------:R-:W-:Y:S02]  /*129e0*/  HADD2.F32 R22, -RZ, R6.H1_H1 ;  /* 0x30000006ff167230 */ /* 0x000fe40000004100 */
[----:B------:R-:W-:Y:S02]  /*129f0*/  HADD2.F32 R6, -RZ, R7.H0_H0 ;  /* 0x20000007ff067230 */ /* 0x000fe40000004100 */
[----:B------:R-:W-:Y:S01]  /*12a00*/  FMUL.FTZ R23, R23, R18 ;  /* 0x0000001217177220 */ /* 0x000fe20000410000 */
[----:B------:R-:W-:Y:S01]  /*12a10*/  FMUL.FTZ R17, R17, R5 ;  /* 0x0000000511117220 */ /* 0x000fe20000410000 */
[--C-:B------:R-:W-:Y:S02]  /*12a20*/  HADD2.F32 R18, -RZ, R16.reuse.H0_H0 ;  /* 0x20000010ff127230 */ /* 0x100fe40000004100 */
[----:B------:R-:W-:Y:S01]  /*12a30*/  @!P0 FADD.FTZ R22, -R22, -RZ ;  /* 0x800000ff16168221 */ /* 0x000fe20000010100 */
[----:B------:R-:W-:-:S02]  /*12a40*/  HADD2.F32 R16, -RZ, R16.H1_H1 ;  /* 0x30000010ff107230 */ /* 0x000fc40000004100 */
[----:B------:R-:W-:Y:S01]  /*12a50*/  @!P0 FADD.FTZ R6, -R6, -RZ ;  /* 0x800000ff06068221 */ /* 0x000fe20000010100 */
[----:B------:R-:W-:Y:S02]  /*12a60*/  HADD2.F32 R5, -RZ, R19.H0_H0 ;  /* 0x20000013ff057230 */ /* 0x000fe40000004100 */
[----:B------:R-:W-:Y:S02]  /*12a70*/  HADD2.F32 R7, -RZ, R7.H1_H1 ;  /* 0x30000007ff077230 */ /* 0x000fe40000004100 */
[----:B------:R-:W-:Y:S01]  /*12a80*/  FMUL.FTZ R22, R16, R22 ;  /* 0x0000001610167220 */ /* 0x000fe20000410000 */
[--C-:B------:R-:W-:Y:S02]  /*12a90*/  HADD2.F32 R16, -RZ, R2.reuse.H1_H1 ;  /* 0x30000002ff107230 */ /* 0x100fe40000004100 */
[----:B------:R-:W-:Y:S01]  /*12aa0*/  FMUL.FTZ R6, R5, R6 ;  /* 0x0000000605067220 */ /* 0x000fe20000410000 */
[----:B------:R-:W-:Y:S02]  /*12ab0*/  HADD2.F32 R5, -RZ, R2.H0_H0 ;  /* 0x20000002ff057230 */ /* 0x000fe40000004100 */
[----:B------:R-:W-:Y:S01]  /*12ac0*/  @!P0 FADD.FTZ R20, -R20, -RZ ;  /* 0x800000ff14148221 */ /* 0x000fe20000010100 */
[----:B------:R-:W-:-:S02]  /*12ad0*/  HADD2.F32 R25, -RZ, R14.H0_H0 ;  /* 0x2000000eff197230 */ /* 0x000fc40000004100 */
[----:B------:R-:W-:Y:S01]  /*12ae0*/  @!P0 FADD.FTZ R7, -R7, -RZ ;  /* 0x800000ff07078221 */ /* 0x000fe20000010100 */
[----:B------:R-:W-:Y:S02]  /*12af0*/  HADD2.F32 R19, -RZ, R19.H1_H1 ;  /* 0x30000013ff137230 */ /* 0x000fe40000004100 */
[--C-:B--2---:R-:W-:Y:S02]  /*12b00*/  HADD2.F32 R2, -RZ, R9.reuse.H0_H0 ;  /* 0x20000009ff027230 */ /* 0x104fe40000004100 */
[----:B------:R-:W-:Y:S01]  /*12b10*/  @!P0 FADD.FTZ R21, -R21, -RZ ;  /* 0x800000ff15158221 */ /* 0x000fe20000010100 */
[----:B------:R-:W-:Y:S02]  /*12b20*/  HADD2.F32 R14, -RZ, R14.H1_H1 ;  /* 0x3000000eff0e7230 */ /* 0x000fe40000004100 */
[----:B------:R-:W-:Y:S01]  /*12b30*/  @!P0 FADD.FTZ R4, -R4, -RZ ;  /* 0x800000ff04048221 */ /* 0x000fe20000010100 */
[----:B------:R-:W-:Y:S02]  /*12b40*/  HADD2.F32 R9, -RZ, R9.H1_H1 ;  /* 0x30000009ff097230 */ /* 0x000fe40000004100 */
[----:B------:R-:W-:Y:S01]  /*12b50*/  FMUL.FTZ R25, R25, R20 ;  /* 0x0000001419197220 */ /* 0x000fe20000410000 */
[----:B------:R-:W-:Y:S01]  /*12b60*/  FMUL.FTZ R7, R19, R7 ;  /* 0x0000000713077220 */ /* 0x000fe20000410000 */
[----:B------:R-:W-:Y:S01]  /*12b70*/  FMUL.FTZ R14, R14, R21 ;  /* 0x000000150e0e7220 */ /* 0x000fe20000410000 */
[----:B------:R-:W-:Y:S01]  /*12b80*/  FMUL.FTZ R4, R18, R4 ;  /* 0x0000000412047220 */ /* 0x000fe20000410000 */
[----:B------:R-:W-:-:S02]  /*12b90*/  HADD2.F32 R19, -RZ, R8.H0_H0 ;  /* 0x20000008ff137230 */ /* 0x000fc40000004100 */
[----:B------:R-:W-:Y:S01]  /*12ba0*/  FFMA.FTZ R2, R5, R2, R23 ;  /* 0x0000000205027223 */ /* 0x000fe20000010017 */
[----:B------:R-:W-:Y:S02]  /*12bb0*/  HADD2.F32 R20, -RZ, R8.H1_H1 ;  /* 0x30000008ff147230 */ /* 0x000fe40000004100 */
[----:B------:R-:W-:Y:S01]  /*12bc0*/  FFMA.FTZ R9, R16, R9, R17 ;  /* 0x0000000910097223 */ /* 0x000fe20000010011 */
[----:B------:R-:W-:Y:S02]  /*12bd0*/  HADD2.F32 R18, -RZ, R12.H0_H0 ;  /* 0x2000000cff127230 */ /* 0x000fe40000004100 */
[----:B------:R-:W-:Y:S02]  /*12be0*/  HADD2.F32 R8, -RZ, R11.H0_H0 ;  /* 0x2000000bff087230 */ /* 0x000fe40000004100 */
[----:B------:R-:W-:Y:S02]  /*12bf0*/  HADD2.F32 R21, -RZ, R10.H0_H0 ;  /* 0x2000000aff157230 */ /* 0x000fe40000004100 */
[----:B------:R-:W-:-:S02]  /*12c00*/  HADD2.F32 R5, -RZ, R3.H0_H0 ;  /* 0x20000003ff057230 */ /* 0x000fc40000004100 */
[----:B------:R-:W-:Y:S02]  /*12c10*/  HADD2.F32 R16, -RZ, R15.H0_H0 ;  /* 0x2000000fff107230 */ /* 0x000fe40000004100 */
[----:B------:R-:W-:Y:S02]  /*12c20*/  HADD2.F32 R11, -RZ, R11.H1_H1 ;  /* 0x3000000bff0b7230 */ /* 0x000fe40000004100 */
[----:B------:R-:W-:Y:S02]  /*12c30*/  HADD2.F32 R10, -RZ, R10.H1_H1 ;  /* 0x3000000aff0a7230 */ /* 0x000fe40000004100 */
[----:B------:R-:W-:Y:S02]  /*12c40*/  HADD2.F32 R12, -RZ, R12.H1_H1 ;  /* 0x3000000cff0c7230 */ /* 0x000fe40000004100 */
[----:B------:R-:W-:Y:S02]  /*12c50*/  HADD2.F32 R3, -RZ, R3.H1_H1 ;  /* 0x30000003ff037230 */ /* 0x000fe40000004100 */
[----:B------:R-:W-:-:S02]  /*12c60*/  HADD2.F32 R15, -RZ, R15.H1_H1 ;  /* 0x3000000fff0f7230 */ /* 0x000fc40000004100 */
[----:B------:R-:W-:Y:S01]  /*12c70*/  FFMA.FTZ R18, R18, R19, R25 ;  /* 0x0000001312127223 */ /* 0x000fe20000010019 */
[----:B------:R-:W-:Y:S01]  /*12c80*/  FFMA.FTZ R12, R12, R20, R14 ;  /* 0x000000140c0c7223 */ /* 0x000fe2000001000e */
[----:B------:R-:W-:Y:S01]  /*12c90*/  FFMA.FTZ R5, R5, R8, R6 ;  /* 0x0000000805057223 */ /* 0x000fe20000010006 */
[----:B------:R-:W-:Y:S01]  /*12ca0*/  FFMA.FTZ R3, R3, R11, R7 ;  /* 0x0000000b03037223 */ /* 0x000fe20000010007 */
[----:B------:R-:W-:Y:S01]  /*12cb0*/  FFMA.FTZ R4, R16, R21, R4 ;  /* 0x0000001510047223 */ /* 0x000fe20000010004 */
[----:B------:R-:W-:Y:S01]  /*12cc0*/  FFMA.FTZ R10, R15, R10, R22 ;  /* 0x0000000a0f0a7223 */ /* 0x000fe20000010016 */
[----:B------:R-:W-:Y:S02]  /*12cd0*/  F2FP.F16.F32.PACK_AB R2, R9, R2 ;  /* 0x000000020902723e */ /* 0x000fe400000000ff */
[----:B------:R-:W-:Y:S02]  /*12ce0*/  F2FP.F16.F32.PACK_AB R12, R12, R18 ;  /* 0x000000120c0c723e */ /* 0x000fe400000000ff */
[----:B------:R-:W-:-:S02]  /*12cf0*/  F2FP.F16.F32.PACK_AB R3, R3, R5 ;  /* 0x000000050303723e */ /* 0x000fc400000000ff */
[----:B------:R-:W-:Y:S02]  /*12d00*/  F2FP.F16.F32.PACK_AB R4, R10, R4 ;  /* 0x000000040a04723e */ /* 0x000fe400000000ff */
[----:B------:R-:W-:Y:S02]  /*12d10*/  MOV R16, R12 ;  /* 0x0000000c00107202 */ /* 0x000fe40000000f00 */
[----:B------:R-:W-:Y:S02]  /*12d20*/  MOV R17, R2 ;  /* 0x0000000200117202 */ /* 0x000fe40000000f00 */
[----:B------:R-:W-:Y:S02]  /*12d30*/  MOV R18, R4 ;  /* 0x0000000400127202 */ /* 0x000fe40000000f00 */
[----:B------:R-:W-:Y:S02]  /*12d40*/  MOV R19, R3 ;  /* 0x0000000300137202 */ /* 0x000fe40000000f00 */
.L_x_2729:
[----:B------:R-:W-:Y:S05]  /*12d50*/  BSYNC B0 ;  /* 0x0000000000007941 */ /* 0x000fea0003800000 */
.L_x_2728:
[----:B-----5:R1:W-:Y:S01]  /*12d60*/  STS.128 [R250+0x1800], R16 ;  /* 0x00180010fa007388 */ /* 0x0203e20000000c00 */
[----:B------:R-:W-:Y:S05]  /*12d70*/  BRA `(.L_x_2713) ;  /* 0x0000000000907947 */ /* 0x000fea0003800000 */
.L_x_2699:
[----:B------:R-:W-:Y:S02]  /*12d80*/  IMAD.IADD R4, R242, 0x1, -R39 ;  /* 0x00000001f2047824 */ /* 0x000fe400078e0a27 */
[C---:B------:R-:W-:Y:S02]  /*12d90*/  VIADD R0, R148.reuse, 0x10 ;  /* 0x0000001094007836 */ /* 0x040fe40000000000 */
[C---:B------:R-:W-:Y:S01]  /*12da0*/  VIADD R13, R148.reuse, 0x20 ;  /* 0x00000020940d7836 */ /* 0x040fe20000000000 */
[CC--:B------:R-:W-:Y:S01]  /*12db0*/  ISETP.GE.AND P6, PT, R148.reuse, R4.reuse, PT ;  /* 0x000000049400720c */ /* 0x0c0fe20003fc6270 */
[----:B------:R-:W-:Y:S01]  /*12dc0*/  VIADD R24, R148, 0x30 ;  /* 0x0000003094187836 */ /* 0x000fe20000000000 */
[-C--:B------:R-:W-:Y:S02]  /*12dd0*/  ISETP.GE.AND P5, PT, R0, R4.reuse, PT ;  /* 0x000000040000720c */ /* 0x080fe40003fa6270 */
[-C--:B------:R-:W-:Y:S02]  /*12de0*/  ISETP.GE.AND P4, PT, R13, R4.reuse, PT ;  /* 0x000000040d00720c */ /* 0x080fe40003f86270 */
[----:B------:R-:W-:-:S07]  /*12df0*/  ISETP.GE.AND P3, PT, R24, R4, PT ;  /* 0x000000041800720c */ /* 0x000fce0003f66270 */
[----:B------:R-:W1:Y:S02]  /*12e00*/  @!P6 LDC.64 R10, c[0x0][0x210] ;  /* 0x00008400ff0aeb82 */ /* 0x000e640000000a00 */
[-C--:B------:R-:W-:Y:S02]  /*12e10*/  @!P5 IADD3 R16, P1, R16, R146.reuse, RZ ;  /* 0x000000921010d210 */ /* 0x080fe40007f3e0ff */
[----:B------:R-:W-:Y:S02]  /*12e20*/  @!P4 LEA R15, P0, R2, R146, 0x5 ;  /* 0x00000092020fc211 */ /* 0x000fe400078028ff */
[----:B------:R-:W-:Y:S02]  /*12e30*/  @!P3 IMAD.MOV.U32 R18, RZ, RZ, R146 ;  /* 0x000000ffff12b224 */ /* 0x000fe400078e0092 */
[----:B------:R-:W2:Y:S01]  /*12e40*/  @!P5 LDC.64 R8, c[0x0][0x210] ;  /* 0x00008400ff08db82 */ /* 0x000ea20000000a00 */
[--C-:B------:R-:W-:Y:S02]  /*12e50*/  @!P3 IMAD.MOV.U32 R19, RZ, RZ, R153.reuse ;  /* 0x000000ffff13b224 */ /* 0x100fe400078e0099 */
[----:B------:R-:W-:-:S02]  /*12e60*/  @!P5 IMAD.X R12, R12, 0x1, R153, P1 ;  /* 0x000000010c0cd824 */ /* 0x000fc400008e0699 */
[----:B------:R-:W-:Y:S02]  /*12e70*/  @!P3 IMAD R14, R3, 0x30, RZ ;  /* 0x00000030030eb824 */ /* 0x000fe400078e02ff */
[C---:B------:R-:W-:Y:S01]  /*12e80*/  @!P3 IMAD.WIDE.U32 R18, R2.reuse, 0x30, R18 ;  /* 0x000000300212b825 */ /* 0x040fe200078e0012 */
[----:B------:R-:W3:Y:S01]  /*12e90*/  @!P4 LDC.64 R6, c[0x0][0x210] ;  /* 0x00008400ff06cb82 */ /* 0x000ee20000000a00 */
[----:B------:R-:W-:Y:S02]  /*12ea0*/  @!P4 LEA.HI.X R2, R2, R153, R3, 0x5, P0 ;  /* 0x000000990202c211 */ /* 0x000fe400000f2c03 */
[----:B------:R-:W-:-:S05]  /*12eb0*/  @!P3 IMAD.IADD R14, R19, 0x1, R14 ;  /* 0x00000001130eb824 */ /* 0x000fca00078e020e */
[----:B------:R-:W4:Y:S01]  /*12ec0*/  @!P3 LDC.64 R4, c[0x0][0x210] ;  /* 0x00008400ff04bb82 */ /* 0x000f220000000a00 */
[----:B-1----:R-:W-:-:S04]  /*12ed0*/  @!P6 LEA R10, P2, R146, R10, 0x1 ;  /* 0x0000000a920ae211 */ /* 0x002fc800078408ff */
[----:B------:R-:W-:Y:S02]  /*12ee0*/  @!P6 LEA.HI.X R11, R146, R11, R153, 0x1, P2 ;  /* 0x0000000b920be211 */ /* 0x000fe400010f0c99 */
[----:B--2---:R-:W-:-:S03]  /*12ef0*/  @!P5 LEA R8, P1, R16, R8, 0x1 ;  /* 0x000000081008d211 */ /* 0x004fc600078208ff */
[----:B------:R-:W-:Y:S01]  /*12f00*/  @!PT LDS RZ, [RZ] ;  /* 0x00000000fffff984 */ /* 0x000fe20000000800 */
[----:B------:R-:W-:Y:S01]  /*12f10*/  @!PT LDS RZ, [RZ] ;  /* 0x00000000fffff984 */ /* 0x000fe20000000800 */
[----:B------:R-:W-:Y:S01]  /*12f20*/  @!PT LDS RZ, [RZ] ;  /* 0x00000000fffff984 */ /* 0x000fe20000000800 */
[----:B------:R1:W-:Y:S01]  /*12f30*/  @!P6 LDGSTS.E.BYPASS.LTC128B.128 [R250], desc[UR6][R10.64] ;  /* 0x000000000afaefae */ /* 0x0003e2000b901d46 */
[----:B------:R-:W-:Y:S02]  /*12f40*/  @!P5 LEA.HI.X R9, R16, R9, R12, 0x1, P1 ;  /* 0x000000091009d211 */ /* 0x000fe400008f0c0c */
[----:B---3--:R-:W-:-:S03]  /*12f50*/  @!P4 LEA R6, P1, R15, R6, 0x1 ;  /* 0x000000060f06c211 */ /* 0x008fc600078208ff */
[----:B------:R1:W-:Y:S01]  /*12f60*/  @!P5 LDGSTS.E.BYPASS.LTC128B.128 [R250+0x800], desc[UR6][R8.64] ;  /* 0x0080000008fadfae */ /* 0x0003e2000b901d46 */
[----:B------:R-:W-:Y:S02]  /*12f70*/  @!P4 LEA.HI.X R7, R15, R7, R2, 0x1, P1 ;  /* 0x000000070f07c211 */ /* 0x000fe400008f0c02 */
[----:B----4-:R-:W-:-:S03]  /*12f80*/  @!P3 LEA R4, P0, R18, R4, 0x1 ;  /* 0x000000041204b211 */ /* 0x010fc600078008ff */
[----:B------:R1:W-:Y:S01]  /*12f90*/  @!P4 LDGSTS.E.BYPASS.LTC128B.128 [R250+0x1000], desc[UR6][R6.64] ;  /* 0x0100000006facfae */ /* 0x0003e2000b901d46 */
[----:B------:R-:W-:-:S05]  /*12fa0*/  @!P3 LEA.HI.X R5, R18, R5, R14, 0x1, P0 ;  /* 0x000000051205b211 */ /* 0x000fca00000f0c0e */
[----:B------:R1:W-:Y:S04]  /*12fb0*/  @!P3 LDGSTS.E.BYPASS.LTC128B.128 [R250+0x1800], desc[UR6][R4.64] ;  /* 0x0180000004fabfae */ /* 0x0003e8000b901d46 */
.L_x_2713:
[----:B------:R-:W-:Y:S05]  /*12fc0*/  BSYNC B2 ;  /* 0x0000000000027941 */ /* 0x000fea0003800000 */
.L_x_2698:
[----:B------:R-:W-:Y:S01]  /*12fd0*/  UIADD3 UR11, UR58, -0x1, URZ ;  /* 0xffffffff3a0b7890 */ /* 0x000fe2000fffe03f */
[C---:B---34-:R-:W-:Y:S01]  /*12fe0*/  VIADD R22, R148.reuse, 0x40 ;  /* 0x0000004094167836 */ /* 0x058fe20000000000 */
[----:B------:R-:W-:Y:S01]  /*12ff0*/  ULDC UR8, c[0x0][0x398] ;  /* 0x0000e60000087ab9 */ /* 0x000fe20000000800 */
[C---:B------:R-:W-:Y:S01]  /*13000*/  VIADD R20, R148.reuse, 0x50 ;  /* 0x0000005094147836 */ /* 0x040fe20000000000 */
[----:B------:R-:W-:Y:S01]  /*13010*/  USHF.L.U32 UR5, UR11, 0x8, URZ ;  /* 0x000000080b057899 */ /* 0x000fe2000800063f */
[C---:B-1----:R-:W-:Y:S01]  /*13020*/  VIADD R18, R148.reuse, 0x60 ;  /* 0x0000006094127836 */ /* 0x042fe20000000000 */
[----:B------:R-:W-:Y:S01]  /*13030*/  UISETP.GE.AND UP0, UPT, UR58, 0x2, UPT ;  /* 0x000000023a00788c */ /* 0x000fe2000bf06270 */
[C---:B------:R-:W-:Y:S02]  /*13040*/  VIADD R12, R148.reuse, 0x70 ;  /* 0x00000070940c7836 */ /* 0x040fe40000000000 */
[----:B------:R-:W-:Y:S02]  /*13050*/  VIADD R21, R148, 0x80 ;  /* 0x0000008094157836 */ /* 0x000fe40000000000 */
[----:B------:R-:W-:-:S02]  /*13060*/  VIADD R19, R40, -UR5 ;  /* 0x8000000528137c36 */ /* 0x000fc40008000000 */
[C---:B------:R-:W-:Y:S02]  /*13070*/  VIADD R23, R148.reuse, 0x90 ;  /* 0x0000009094177836 */ /* 0x040fe40000000000 */
[C---:B------:R-:W-:Y:S01]  /*13080*/  VIADD R25, R148.reuse, 0xa0 ;  /* 0x000000a094197836 */ /* 0x040fe20000000000 */
[-C--:B------:R-:W-:Y:S01]  /*13090*/  ISETP.GE.AND P0, PT, R13, R19.reuse, PT ;  /* 0x000000130d00720c */ /* 0x080fe20003f06270 */
[C---:B--2---:R-:W-:Y:S01]  /*130a0*/  VIADD R27, R148.reuse, 0xb0 ;  /* 0x000000b0941b7836 */ /* 0x044fe20000000000 */
[CC--:B------:R-:W-:Y:S01]  /*130b0*/  ISETP.GE.AND P2, PT, R148.reuse, R19.reuse, PT ;  /* 0x000000139400720c */ /* 0x0c0fe20003f46270 */
[----:B------:R-:W-:Y:S01]  /*130c0*/  VIADD R26, R148, 0xc0 ;  /* 0x000000c0941a7836 */ /* 0x000fe20000000000 */
[-C--:B------:R-:W-:Y:S01]  /*130d0*/  ISETP.GE.AND P6, PT, R24, R19.reuse, PT ;  /* 0x000000131800720c */ /* 0x080fe20003fc6270 */
[----:B------:R-:W-:Y:S01]  /*130e0*/  VIADD R30, R148, 0xd0 ;  /* 0x000000d0941e7836 */ /* 0x000fe20000000000 */
[-C--:B------:R-:W-:Y:S01]  /*130f0*/  ISETP.GE.AND P5, PT, R22, R19.reuse, PT ;  /* 0x000000131600720c */ /* 0x080fe20003fa6270 */
[----:B------:R-:W-:Y:S01]  /*13100*/  VIADD R29, R148, 0xe0 ;  /* 0x000000e0941d7836 */ /* 0x000fe20000000000 */
[-C--:B------:R-:W-:Y:S01]  /*13110*/  ISETP.GE.AND P1, PT, R0, R19.reuse, PT ;  /* 0x000000130000720c */ /* 0x080fe20003f26270 */
[----:B------:R-:W-:Y:S01]  /*13120*/  VIADD R28, R148, 0xf0 ;  /* 0x000000f0941c7836 */ /* 0x000fe20000000000 */
[-C--:B------:R-:W-:Y:S01]  /*13130*/  ISETP.GE.AND P4, PT, R20, R19.reuse, PT ;  /* 0x000000131400720c */ /* 0x080fe20003f86270 */
[----:B------:R-:W-:Y:S01]  /*13140*/  IMAD.SHL.U32 R55, R55, 0x40, RZ ;  /* 0x0000004037377824 */ /* 0x000fe200078e00ff */
[----:B------:R-:W-:Y:S01]  /*13150*/  ISETP.GE.AND P3, PT, R18, R19, PT ;  /* 0x000000131200720c */ /* 0x000fe20003f66270 */
[----:B------:R-:W1:Y:S01]  /*13160*/  @!P0 LDC.64 R4, c[0x0][0x248] ;  /* 0x00009200ff048b82 */ /* 0x000e620000000a00 */
[----:B------:R-:W-:-:S02]  /*13170*/  IMAD.SHL.U32 R36, R36, 0x2, RZ ;  /* 0x0000000224247824 */ /* 0x000fc400078e00ff */
[----:B------:R-:W-:Y:S02]  /*13180*/  @!P2 IMAD.MOV.U32 R2, RZ, RZ, R245 ;  /* 0x000000ffff02a224 */ /* 0x000fe400078e00f5 */
[----:B------:R-:W-:Y:S01]  /*13190*/  @!P2 IMAD.MOV.U32 R3, RZ, RZ, R244 ;  /* 0x000000ffff03a224 */ /* 0x000fe200078e00f4 */
[----:B------:R-:W-:Y:S02]  /*131a0*/  LOP3.LUT R36, R36, 0x6, RZ, 0xc0, !PT ;  /* 0x0000000624247812 */ /* 0x000fe400078ec0ff */
[----:B------:R-:W2:Y:S02]  /*131b0*/  @!P6 LDC.64 R10, c[0x0][0x248] ;  /* 0x00009200ff0aeb82 */ /* 0x000ea40000000a00 */
[----:B------:R-:W-:Y:S01]  /*131c0*/  @!PT LDS RZ, [RZ] ;  /* 0x00000000fffff984 */ /* 0x000fe20000000800 */
[----:B------:R-:W-:Y:S01]  /*131d0*/  @!PT LDS RZ, [RZ] ;  /* 0x00000000fffff984 */ /* 0x000fe20000000800 */
[----:B------:R-:W-:Y:S01]  /*131e0*/  @!PT LDS RZ, [RZ] ;  /* 0x00000000fffff984 */ /* 0x000fe20000000800 */
[----:B------:R3:W-:Y:S01]  /*131f0*/  @!P2 LDGSTS.E.BYPASS.LTC128B.128 [R250+0x2000], desc[UR6][R2.64] ;  /* 0x0200000002faafae */ /* 0x0007e2000b901d46 */
[----:B------:R-:W-:-:S04]  /*13200*/  @!P1 LEA R6, P2, R46, R245, 0x1 ;  /* 0x000000f52e069211 */ /* 0x000fc800078408ff */
[----:B------:R-:W-:Y:S01]  /*13210*/  @!P1 LEA.HI.X R7, R46, R244, R45, 0x1, P2 ;  /* 0x000000f42e079211 */ /* 0x000fe200010f0c2d */
[----:B------:R-:W4:Y:S01]  /*13220*/  @!P4 LDC.64 R8, c[0x0][0x248] ;  /* 0x00009200ff08cb82 */ /* 0x000f220000000a00 */
[----:B------:R-:W-:-:S03]  /*13230*/  ISETP.GE.AND P2, PT, R12, R19, PT ;  /* 0x000000130c00720c */ /* 0x000fc60003f46270 */
[----:B------:R5:W-:Y:S01]  /*13240*/  @!P1 LDGSTS.E.BYPASS.LTC128B.128 [R250+0x2800], desc[UR6][R6.64] ;  /* 0x0280000006fa9fae */ /* 0x000be2000b901d46 */
[----:B-1----:R-:W-:-:S04]  /*13250*/  @!P0 LEA R14, P1, R4, R245, 0x6 ;  /* 0x000000f5040e8211 */ /* 0x002fc800078230ff */
[----:B------:R-:W-:Y:S01]  /*13260*/  @!P0 LEA.HI.X R15, R4, R244, R5, 0x6, P1 ;  /* 0x000000f4040f8211 */ /* 0x000fe200008f3405 */
[----:B------:R-:W-:Y:S01]  /*13270*/  @!P6 IMAD.MOV.U32 R4, RZ, RZ, R245 ;  /* 0x000000ffff04e224 */ /* 0x000fe200078e00f5 */
[----:B------:R-:W-:Y:S01]  /*13280*/  ISETP.GE.AND P1, PT, R21, R19, PT ;  /* 0x000000131500720c */ /* 0x000fe20003f26270 */
[----:B------:R-:W-:Y:S02]  /*13290*/  @!P6 IMAD.MOV.U32 R5, RZ, RZ, R244 ;  /* 0x000000ffff05e224 */ /* 0x000fe400078e00f4 */
[----:B--2---:R-:W-:Y:S01]  /*132a0*/  @!P6 IMAD R11, R11, 0x60, RZ ;  /* 0x000000600b0be824 */ /* 0x004fe200078e02ff */
[----:B------:R-:W-:Y:S01]  /*132b0*/  @!P0 LDGSTS.E.BYPASS.LTC128B.128 [R250+0x3000], desc[UR6][R14.64] ;  /* 0x030000000efa8fae */ /* 0x000fe2000b901d46 */
[----:B------:R-:W-:Y:S01]  /*132c0*/  @!P6 IMAD.WIDE.U32 R16, R10, 0x60, R4 ;  /* 0x000000600a10e825 */ /* 0x000fe200078e0004 */
[----:B---3--:R-:W1:Y:S03]  /*132d0*/  @!P5 LDC.64 R2, c[0x0][0x248] ;  /* 0x00009200ff02db82 */ /* 0x008e660000000a00 */
[----:B------:R-:W-:-:S02]  /*132e0*/  @!P6 IMAD.IADD R17, R11, 0x1, R17 ;  /* 0x000000010b11e824 */ /* 0x000fc400078e0211 */
[----:B----4-:R-:W-:-:S03]  /*132f0*/  @!P4 IMAD R9, R9, 0xa0, RZ ;  /* 0x000000a00909c824 */ /* 0x010fc600078e02ff */
[----:B------:R-:W-:Y:S01]  /*13300*/  @!P6 LDGSTS.E.BYPASS.LTC128B.128 [R250+0x3800], desc[UR6][R16.64] ;  /* 0x0380000010faefae */ /* 0x000fe2000b901d46 */
[----:B------:R-:W2:Y:S01]  /*13310*/  @!P2 LDC.64 R4, c[0x0][0x248] ;  /* 0x00009200ff04ab82 */ /* 0x000ea20000000a00 */
[----:B------:R-:W-:-:S07]  /*13320*/  ISETP.GE.AND P6, PT, R30, R19, PT ;  /* 0x000000131e00720c */ /* 0x000fce0003fc6270 */
[----:B-----5:R-:W3:Y:S01]  /*13330*/  @!P3 LDC.64 R6, c[0x0][0x248] ;  /* 0x00009200ff06bb82 */ /* 0x020ee20000000a00 */
[----:B-1----:R-:W-:-:S04]  /*13340*/  @!P5 LEA R10, P0, R2, R245, 0x7 ;  /* 0x000000f5020ad211 */ /* 0x002fc800078038ff */
[----:B------:R-:W-:-:S03]  /*13350*/  @!P5 LEA.HI.X R11, R2, R244, R3, 0x7, P0 ;  /* 0x000000f4020bd211 */ /* 0x000fc600000f3c03 */
[----:B------:R-:W1:Y:S01]  /*13360*/  @!P1 LDC.64 R2, c[0x0][0x248] ;  /* 0x00009200ff029b82 */ /* 0x000e620000000a00 */
[-C--:B------:R-:W-:Y:S01]  /*13370*/  ISETP.GE.AND P0, PT, R25, R19.reuse, PT ;  /* 0x000000131900720c */ /* 0x080fe20003f06270 */
[----:B--2---:R-:W-:Y:S01]  /*13380*/  @!P2 IMAD R5, R5, 0xe0, RZ ;  /* 0x000000e00505a824 */ /* 0x004fe200078e02ff */
[----:B------:R2:W-:Y:S01]  /*13390*/  @!P5 LDGSTS.E.BYPASS.LTC128B.128 [R250+0x4000], desc[UR6][R10.64] ;  /* 0x040000000afadfae */ /* 0x0005e2000b901d46 */
[----:B------:R-:W-:Y:S01]  /*133a0*/  ISETP.GE.AND P5, PT, R23, R19, PT ;  /* 0x000000131700720c */ /* 0x000fe20003fa6270 */
[----:B---3--:R-:W-:Y:S02]  /*133b0*/  @!P3 IMAD R7, R7, 0xc0, RZ ;  /* 0x000000c00707b824 */ /* 0x008fe400078e02ff */
[----:B--2---:R-:W-:Y:S02]  /*133c0*/  @!P4 IMAD.MOV.U32 R10, RZ, RZ, R245 ;  /* 0x000000ffff0ac224 */ /* 0x004fe400078e00f5 */
[----:B------:R-:W-:Y:S02]  /*133d0*/  @!P4 IMAD.MOV.U32 R11, RZ, RZ, R244 ;  /* 0x000000ffff0bc224 */ /* 0x000fe400078e00f4 */
[----:B------:R-:W-:-:S04]  /*133e0*/  @!P4 IMAD.WIDE.U32 R14, R8, 0xa0, R10 ;  /* 0x000000a0080ec825 */ /* 0x000fc800078e000a */
[----:B------:R-:W-:Y:S02]  /*133f0*/  @!P3 IMAD.MOV.U32 R10, RZ, RZ, R245 ;  /* 0x000000ffff0ab224 */ /* 0x000fe400078e00f5 */
[----:B------:R-:W-:Y:S02]  /*13400*/  @!P3 IMAD.MOV.U32 R11, RZ, RZ, R244 ;  /* 0x000000ffff0bb224 */ /* 0x000fe400078e00f4 */
[----:B------:R-:W-:Y:S02]  /*13410*/  @!P4 IMAD.IADD R15, R9, 0x1, R15 ;  /* 0x00000001090fc824 */ /* 0x000fe400078e020f */
[----:B------:R-:W-:-:S03]  /*13420*/  @!P3 IMAD.WIDE.U32 R16, R6, 0xc0, R10 ;  /* 0x000000c00610b825 */ /* 0x000fc600078e000a */
[----:B------:R2:W-:Y:S01]  /*13430*/  @!P4 LDGSTS.E.BYPASS.LTC128B.128 [R250+0x4800], desc[UR6][R14.64] ;  /* 0x048000000efacfae */ /* 0x0005e2000b901d46 */
[----:B------:R-:W-:Y:S01]  /*13440*/  @!P3 IMAD.IADD R17, R7, 0x1, R17 ;  /* 0x000000010711b824 */ /* 0x000fe200078e0211 */
[----:B------:R-:W-:Y:S01]  /*13450*/  ISETP.GE.AND P4, PT, R27, R19, PT ;  /* 0x000000131b00720c */ /* 0x000fe20003f86270 */
[----:B------:R-:W-:Y:S02]  /*13460*/  @!P2 IMAD.MOV.U32 R10, RZ, RZ, R245 ;  /* 0x000000ffff0aa224 */ /* 0x000fe400078e00f5 */
[----:B------:R-:W-:Y:S01]  /*13470*/  @!P2 IMAD.MOV.U32 R11, RZ, RZ, R244 ;  /* 0x000000ffff0ba224 */ /* 0x000fe200078e00f4 */
[----:B------:R3:W-:Y:S01]  /*13480*/  @!P3 LDGSTS.E.BYPASS.LTC128B.128 [R250+0x5000], desc[UR6][R16.64] ;  /* 0x0500000010fabfae */ /* 0x0007e2000b901d46 */
[----:B------:R-:W-:Y:S01]  /*13490*/  @!P2 IMAD.WIDE.U32 R10, R4, 0xe0, R10 ;  /* 0x000000e0040aa825 */ /* 0x000fe200078e000a */
[----:B-1----:R-:W-:-:S03]  /*134a0*/  @!P1 LEA R4, P3, R2, R245, 0x8 ;  /* 0x000000f502049211 */ /* 0x002fc600078640ff */
[----:B------:R-:W-:Y:S01]  /*134b0*/  @!P2 IMAD.IADD R7, R5, 0x1, R11 ;  /* 0x000000010507a824 */ /* 0x000fe200078e020b */
[----:B------:R-:W-:Y:S01]  /*134c0*/  @!P1 LEA.HI.X R5, R2, R244, R3, 0x8, P3 ;  /* 0x000000f402059211 */ /* 0x000fe200018f4403 */
[----:B------:R-:W-:Y:S01]  /*134d0*/  @!P2 IMAD.MOV.U32 R6, RZ, RZ, R10 ;  /* 0x000000ffff06a224 */ /* 0x000fe200078e000a */
[-C--:B------:R-:W-:Y:S01]  /*134e0*/  ISETP.GE.AND P3, PT, R26, R19.reuse, PT ;  /* 0x000000131a00720c */ /* 0x080fe20003f66270 */
[----:B------:R-:W1:Y:S01]  /*134f0*/  @!P4 LDC.64 R10, c[0x0][0x248] ;  /* 0x00009200ff0acb82 */ /* 0x000e620000000a00 */
[--C-:B------:R-:W-:Y:S02]  /*13500*/  @!P5 IMAD.MOV.U32 R2, RZ, RZ, R245.reuse ;  /* 0x000000ffff02d224 */ /* 0x100fe400078e00f5 */
[----:B------:R4:W-:Y:S01]  /*13510*/  @!P2 LDGSTS.E.BYPASS.LTC128B.128 [R250+0x5800], desc[UR6][R6.64] ;  /* 0x0580000006faafae */ /* 0x0009e2000b901d46 */
[-C--:B------:R-:W-:Y:S01]  /*13520*/  ISETP.GE.AND P2, PT, R29, R19.reuse, PT ;  /* 0x000000131d00720c */ /* 0x080fe20003f46270 */
[--C-:B------:R-:W-:Y:S02]  /*13530*/  @!P5 IMAD.MOV.U32 R3, RZ, RZ, R244.reuse ;  /* 0x000000ffff03d224 */ /* 0x100fe400078e00f4 */
[----:B------:R5:W-:Y:S01]  /*13540*/  @!P1 LDGSTS.E.BYPASS.LTC128B.128 [R250+0x6000], desc[UR6][R4.64] ;  /* 0x0600000004fa9fae */ /* 0x000be2000b901d46 */
[----:B------:R-:W-:Y:S01]  /*13550*/  ISETP.GE.AND P1, PT, R28, R19, PT ;  /* 0x000000131c00720c */ /* 0x000fe20003f26270 */
[----:B------:R-:W-:Y:S01]  /*13560*/  @!P4 IMAD.MOV.U32 R44, RZ, RZ, R245 ;  /* 0x000000ffff2cc224 */ /* 0x000fe200078e00f5 */
[----:B--2---:R-:W2:Y:S01]  /*13570*/  @!P0 LDC.64 R14, c[0x0][0x248] ;  /* 0x00009200ff0e8b82 */ /* 0x004ea20000000a00 */
[----:B------:R-:W-:-:S07]  /*13580*/  @!P4 IMAD.MOV.U32 R45, RZ, RZ, R244 ;  /* 0x000000ffff2dc224 */ /* 0x000fce00078e00f4 */
[----:B---3--:R-:W3:Y:S01]  /*13590*/  @!P5 LDC.64 R16, c[0x0][0x248] ;  /* 0x00009200ff10db82 */ /* 0x008ee20000000a00 */
[----:B-1----:R-:W-:-:S07]  /*135a0*/  @!P4 IMAD.WIDE.U32 R44, R10, 0x160, R44 ;  /* 0x000001600a2cc825 */ /* 0x002fce00078e002c */
[----:B------:R-:W1:Y:S01]  /*135b0*/  @!P3 LDC.64 R8, c[0x0][0x248] ;  /* 0x00009200ff08bb82 */ /* 0x000e620000000a00 */
[----:B------:R-:W-:Y:S02]  /*135c0*/  @!P4 IMAD R11, R11, 0x160, RZ ;  /* 0x000001600b0bc824 */ /* 0x000fe400078e02ff */
[----:B------:R-:W-:Y:S02]  /*135d0*/  @!P3 IMAD.MOV.U32 R10, RZ, RZ, R245 ;  /* 0x000000ffff0ab224 */ /* 0x000fe400078e00f5 */
[----:B------:R-:W-:-:S03]  /*135e0*/  @!P4 IMAD.IADD R45, R11, 0x1, R45 ;  /* 0x000000010b2dc824 */ /* 0x000fc600078e022d */
[----:B----4-:R-:W4:Y:S01]  /*135f0*/  @!P6 LDC.64 R6, c[0x0][0x248] ;  /* 0x00009200ff06eb82 */ /* 0x010f220000000a00 */
[----:B--2---:R-:W-:Y:S02]  /*13600*/  @!P0 IMAD R15, R15, 0x140, RZ ;  /* 0x000001400f0f8824 */ /* 0x004fe400078e02ff */
[----:B------:R-:W-:Y:S02]  /*13610*/  @!P3 IMAD.MOV.U32 R11, RZ, RZ, R244 ;  /* 0x000000ffff0bb224 */ /* 0x000fe400078e00f4 */
[----:B---3--:R-:W-:-:S03]  /*13620*/  @!P5 IMAD.WIDE.U32 R32, R16, 0x120, R2 ;  /* 0x000001201020d825 */ /* 0x008fc600078e0002 */
[----:B-----5:R-:W2:Y:S01]  /*13630*/  @!P2 LDC.64 R4, c[0x0][0x248] ;  /* 0x00009200ff04ab82 */ /* 0x020ea20000000a00 */
[----:B------:R-:W-:Y:S02]  /*13640*/  @!P0 IMAD.MOV.U32 R2, RZ, RZ, R245 ;  /* 0x000000ffff028224 */ /* 0x000fe400078e00f5 */
[----:B------:R-:W-:Y:S02]  /*13650*/  @!P0 IMAD.MOV.U32 R3, RZ, RZ, R244 ;  /* 0x000000ffff038224 */ /* 0x000fe400078e00f4 */
[----:B------:R-:W-:Y:S02]  /*13660*/  @!P5 IMAD R17, R17, 0x120, RZ ;  /* 0x000001201111d824 */ /* 0x000fe400078e02ff */
[----:B------:R-:W-:Y:S02]  /*13670*/  @!P0 IMAD.WIDE.U32 R34, R14, 0x140, R2 ;  /* 0x000001400e228825 */ /* 0x000fe400078e0002 */
[----:B------:R-:W3:Y:S02]  /*13680*/  @!P1 LDC.64 R2, c[0x0][0x248] ;  /* 0x00009200ff029b82 */ /* 0x000ee40000000a00 */
[----:B------:R-:W-:-:S02]  /*13690*/  @!P5 IMAD.IADD R33, R17, 0x1, R33 ;  /* 0x000000011121d824 */ /* 0x000fc400078e0221 */
[----:B------:R-:W-:Y:S02]  /*136a0*/  @!P0 IMAD.IADD R35, R15, 0x1, R35 ;  /* 0x000000010f238824 */ /* 0x000fe400078e0223 */
[--C-:B------:R-:W-:Y:S01]  /*136b0*/  @!P6 IMAD.MOV.U32 R14, RZ, RZ, R245.reuse ;  /* 0x000000ffff0ee224 */ /* 0x100fe200078e00f5 */
[----:B------:R5:W-:Y:S01]  /*136c0*/  @!P5 LDGSTS.E.BYPASS.LTC128B.128 [R250+0x6800], desc[UR6][R32.64] ;  /* 0x0680000020fadfae */ /* 0x000be2000b901d46 */
[--C-:B------:R-:W-:Y:S01]  /*136d0*/  @!P6 IMAD.MOV.U32 R15, RZ, RZ, R244.reuse ;  /* 0x000000ffff0fe224 */ /* 0x100fe200078e00f4 */
[-C--:B------:R-:W-:Y:S01]  /*136e0*/  ISETP.GE.AND P5, PT, R22, R19.reuse, PT ;  /* 0x000000131600720c */ /* 0x080fe20003fa6270 */
[----:B------:R-:W-:Y:S01]  /*136f0*/  @!P2 IMAD.MOV.U32 R16, RZ, RZ, R245 ;  /* 0x000000ffff10a224 */ /* 0x000fe200078e00f5 */
[----:B------:R-:W-:Y:S01]  /*13700*/  @!P0 LDGSTS.E.BYPASS.LTC128B.128 [R250+0x7000], desc[UR6][R34.64] ;  /* 0x0700000022fa8fae */ /* 0x000fe2000b901d46 */
[----:B------:R-:W-:Y:S01]  /*13710*/  @!P2 IMAD.MOV.U32 R17, RZ, RZ, R244 ;  /* 0x000000ffff11a224 */ /* 0x000fe200078e00f4 */
[-C--:B------:R-:W-:Y:S01]  /*13720*/  ISETP.GE.AND P0, PT, R13, R19.reuse, PT ;  /* 0x000000130d00720c */ /* 0x080fe20003f06270 */
[----:B-1----:R-:W-:Y:S01]  /*13730*/  @!P3 IMAD.WIDE.U32 R10, R8, 0x180, R10 ;  /* 0x00000180080ab825 */ /* 0x002fe200078e000a */
[----:B------:R-:W-:Y:S01]  /*13740*/  @!P4 LDGSTS.E.BYPASS.LTC128B.128 [R250+0x7800], desc[UR6][R44.64] ;  /* 0x078000002cfacfae */ /* 0x000fe2000b901d46 */
[----:B------:R-:W-:-:S02]  /*13750*/  ISETP.GE.AND P4, PT, R20, R19, PT ;  /* 0x000000131400720c */ /* 0x000fc40003f86270 */
[----:B------:R-:W-:Y:S02]  /*13760*/  @!P3 IMAD R9, R9, 0x180, RZ ;  /* 0x000001800909b824 */ /* 0x000fe400078e02ff */
[----:B----4-:R-:W-:-:S04]  /*13770*/  @!P6 IMAD.WIDE.U32 R14, R6, 0x1a0, R14 ;  /* 0x000001a0060ee825 */ /* 0x010fc800078e000e */
[----:B------:R-:W-:Y:S02]  /*13780*/  @!P6 IMAD R7, R7, 0x1a0, RZ ;  /* 0x000001a00707e824 */ /* 0x000fe400078e02ff */
[----:B--2---:R-:W-:-:S04]  /*13790*/  @!P2 IMAD.WIDE.U32 R16, R4, 0x1c0, R16 ;  /* 0x000001c00410a825 */ /* 0x004fc800078e0010 */
[----:B------:R-:W-:Y:S02]  /*137a0*/  @!P2 IMAD R5, R5, 0x1c0, RZ ;  /* 0x000001c00505a824 */ /* 0x000fe400078e02ff */
[----:B---3--:R-:W-:Y:S02]  /*137b0*/  @!P1 IMAD R3, R3, 0x1e0, RZ ;  /* 0x000001e003039824 */ /* 0x008fe400078e02ff */
[----:B-----5:R-:W-:Y:S02]  /*137c0*/  @!P1 IMAD.MOV.U32 R32, RZ, RZ, R245 ;  /* 0x000000ffff209224 */ /* 0x020fe400078e00f5 */
[----:B------:R-:W-:Y:S02]  /*137d0*/  @!P1 IMAD.MOV.U32 R33, RZ, RZ, R244 ;  /* 0x000000ffff219224 */ /* 0x000fe400078e00f4 */
[----:B------:R-:W-:Y:S02]  /*137e0*/  @!P3 IMAD.IADD R11, R9, 0x1, R11 ;  /* 0x00000001090bb824 */ /* 0x000fe400078e020b */
[----:B------:R-:W-:Y:S01]  /*137f0*/  @!P1 IMAD.WIDE.U32 R32, R2, 0x1e0, R32 ;  /* 0x000001e002209825 */ /* 0x000fe200078e0020 */
[----:B------:R-:W1:Y:S02]  /*13800*/  @!P4 LDC.64 R8, c[0x0][0x250] ;  /* 0x00009400ff08cb82 */ /* 0x000e640000000a00 */
[----:B------:R2:W-:Y:S01]  /*13810*/  @!P3 LDGSTS.E.BYPASS.LTC128B.128 [R250+0x8000], desc[UR6][R10.64] ;  /* 0x080000000afabfae */ /* 0x0005e2000b901d46 */
[----:B------:R-:W-:Y:S01]  /*13820*/  @!P6 IMAD.IADD R15, R7, 0x1, R15 ;  /* 0x00000001070fe824 */ /* 0x000fe200078e020f */
[----:B------:R-:W-:Y:S01]  /*13830*/  ISETP.GE.AND P3, PT, R148, R19, PT ;  /* 0x000000139400720c */ /* 0x000fe20003f66270 */
[----:B------:R-:W-:-:S02]  /*13840*/  @!P2 IMAD.IADD R17, R5, 0x1, R17 ;  /* 0x000000010511a824 */ /* 0x000fc400078e0211 */
[----:B------:R-:W-:Y:S01]  /*13850*/  @!P1 IMAD.IADD R33, R3, 0x1, R33 ;  /* 0x0000000103219824 */ /* 0x000fe200078e0221 */
[----:B------:R3:W-:Y:S01]  /*13860*/  @!P6 LDGSTS.E.BYPASS.LTC128B.128 [R250+0x8800], desc[UR6][R14.64] ;  /* 0x088000000efaefae */ /* 0x0007e2000b901d46 */
[-C--:B------:R-:W-:Y:S01]  /*13870*/  ISETP.GE.AND P6, PT, R24, R19.reuse, PT ;  /* 0x000000131800720c */ /* 0x080fe20003fc6270 */
[----:B------:R-:W4:Y:S01]  /*13880*/  @!P0 LDC.64 R6, c[0x0][0x250] ;  /* 0x00009400ff068b82 */ /* 0x000f220000000a00 */
[----:B------:R-:W-:Y:S01]  /*13890*/  IMAD.SHL.U32 R148, R148, 0x8, RZ ;  /* 0x0000000894947824 */ /* 0x000fe200078e00ff */
[----:B------:R-:W-:Y:S04]  /*138a0*/  @!P2 LDGSTS.E.BYPASS.LTC128B.128 [R250+0x9000], desc[UR6][R16.64] ;  /* 0x0900000010faafae */ /* 0x000fe8000b901d46 */
[----:B------:R-:W-:Y:S01]  /*138b0*/  @!P1 LDGSTS.E.BYPASS.LTC128B.128 [R250+0x9800], desc[UR6][R32.64] ;  /* 0x0980000020fa9fae */ /* 0x000fe2000b901d46 */
[----:B------:R-:W-:Y:S01]  /*138c0*/  ISETP.GE.AND P1, PT, R0, R19, PT ;  /* 0x000000130000720c */ /* 0x000fe20003f26270 */
[----:B------:R-:W-:-:S02]  /*138d0*/  @!P3 IMAD.MOV.U32 R2, RZ, RZ, R247 ;  /* 0x000000ffff02b224 */ /* 0x000fc400078e00f7 */
[----:B------:R-:W0:Y:S01]  /*138e0*/  LDGDEPBAR ;  /* 0x00000000000079af */ /* 0x000e220000000000 */
[--C-:B------:R-:W-:Y:S01]  /*138f0*/  @!P3 IMAD.MOV.U32 R3, RZ, RZ, R246.reuse ;  /* 0x000000ffff03b224 */ /* 0x100fe200078e00f6 */
[----:B------:R-:W5:Y:S01]  /*13900*/  @!P6 LDC.64 R4, c[0x0][0x250] ;  /* 0x00009400ff04eb82 */ /* 0x000f620000000a00 */
[----:B------:R-:W-:Y:S02]  /*13910*/  @!P6 IMAD.MOV.U32 R13, RZ, RZ, R246 ;  /* 0x000000ffff0de224 */ /* 0x000fe400078e00f6 */
[----:B-1----:R-:W-:-:S05]  /*13920*/  @!P4 IMAD R9, R9, 0xa0, RZ ;  /* 0x000000a00909c824 */ /* 0x002fca00078e02ff */
[----:B--2---:R-:W-:-:S04]  /*13930*/  @!P1 LEA R10, P2, R48, R247, 0x1 ;  /* 0x000000f7300a9211 */ /* 0x004fc800078408ff */
[----:B------:R-:W-:Y:S02]  /*13940*/  @!P1 LEA.HI.X R11, R48, R246, R47, 0x1, P2 ;  /* 0x000000f6300b9211 */ /* 0x000fe400010f0c2f */
[----:B------:R-:W-:Y:S01]  /*13950*/  ISETP.GE.AND P2, PT, R12, R19, PT ;  /* 0x000000130c00720c */ /* 0x000fe20003f46270 */
[----:B------:R-:W-:Y:S01]  /*13960*/  @!P6 IMAD.MOV.U32 R12, RZ, RZ, R247 ;  /* 0x000000ffff0ce224 */ /* 0x000fe200078e00f7 */
[----:B------:R-:W-:-:S04]  /*13970*/  DEPBAR.LE SB0, 0x0 ;  /* 0x000080000000791a */ /* 0x000fc80000000000 */
[----:B------:R-:W-:Y:S01]  /*13980*/  BAR.SYNC.DEFER_BLOCKING 0x0 ;  /* 0x0000000000007b1d */ /* 0x000fe20000010000 */
[----:B-----5:R-:W-:-:S04]  /*13990*/  @!P6 IMAD.WIDE.U32 R12, R4, 0x60, R12 ;  /* 0x00000060040ce825 */ /* 0x020fc800078e000c */
[----:B------:R-:W-:-:S04]  /*139a0*/  @!P6 IMAD R0, R5, 0x60, RZ ;  /* 0x000000600500e824 */ /* 0x000fc800078e02ff */
[----:B------:R-:W-:Y:S01]  /*139b0*/  @!P6 IMAD.IADD R13, R0, 0x1, R13 ;  /* 0x00000001000de824 */ /* 0x000fe200078e020d */
[----:B------:R-:W-:-:S04]  /*139c0*/  SHF.R.S32.HI R0, RZ, 0x4, R56 ;  /* 0x00000004ff007819 */ /* 0x000fc80000011438 */
[----:B------:R-:W-:-:S04]  /*139d0*/  LEA.HI R56, R56, R0, RZ, 0x1 ;  /* 0x0000000038387211 */ /* 0x000fc800078f08ff */
[----:B------:R-:W-:-:S05]  /*139e0*/  LOP3.LUT R56, R56, 0xfffffffe, RZ, 0xc0, !PT ;  /* 0xfffffffe38387812 */ /* 0x000fca00078ec0ff */
[----:B------:R-:W-:Y:S01]  /*139f0*/  IMAD.IADD R0, R0, 0x1, -R56 ;  /* 0x0000000100007824 */ /* 0x000fe200078e0a38 */
[----:B------:R-:W-:Y:S03]  /*13a00*/  @P3 STS.128 [R250+0xa000], RZ ;  /* 0x00a000fffa003388 */ /* 0x000fe60000000c00 */
[----:B---3--:R-:W-:Y:S01]  /*13a10*/  IMAD.SHL.U32 R14, R0, 0x8, RZ ;  /* 0x00000008000e7824 */ /* 0x008fe200078e00ff */
[----:B------:R-:W-:Y:S01]  /*13a20*/  @!PT LDS RZ, [RZ] ;  /* 0x00000000fffff984 */ /* 0x000fe20000000800 */
[----:B------:R-:W-:Y:S01]  /*13a30*/  @!PT LDS RZ, [RZ] ;  /* 0x00000000fffff984 */ /* 0x000fe20000000800 */
[----:B------:R-:W-:Y:S01]  /*13a40*/  @!PT LDS RZ, [RZ] ;  /* 0x00000000fffff984 */ /* 0x000fe20000000800 */
[----:B------:R1:W-:Y:S01]  /*13a50*/  @!P3 LDGSTS.E.BYPASS.LTC128B.128 [R250+0xa000], desc[UR6][R2.64] ;  /* 0x0a00000002fabfae */ /* 0x0003e2000b901d46 */
[----:B------:R-:W-:-:S03]  /*13a60*/  ISETP.GE.AND P3, PT, R18, R19, PT ;  /* 0x000000131200720c */ /* 0x000fc60003f66270 */
[----:B------:R-:W-:Y:S04]  /*13a70*/  @P1 STS.128 [R250+0xa800], RZ ;  /* 0x00a800fffa001388 */ /* 0x000fe80000000c00 */
[----:B------:R-:W-:Y:S01]  /*13a80*/  @!PT LDS RZ, [RZ] ;  /* 0x00000000fffff984 */ /* 0x000fe20000000800 */
[----:B------:R-:W-:Y:S01]  /*13a90*/  @!PT LDS RZ, [RZ] ;  /* 0x00000000fffff984 */ /* 0x000fe20000000800 */
[----:B------:R-:W-:Y:S01]  /*13aa0*/  @!PT LDS RZ, [RZ] ;  /* 0x00000000fffff984 */ /* 0x000fe20000000800 */
[----:B------:R4:W-:Y:S04]  /*13ab0*/  @!P1 LDGSTS.E.BYPASS.LTC128B.128 [R250+0xa800], desc[UR6][R10.64] ;  /* 0x0a8000000afa9fae */ /* 0x0009e8000b901d46 */
[----:B------:R-:W-:Y:S02]  /*13ac0*/  @P0 STS.128 [R250+0xb000], RZ ;  /* 0x00b000fffa000388 */ /* 0x000fe40000000c00 */
[----:B------:R-:W2:Y:S08]  /*13ad0*/  @!P3 LDC.64 R4, c[0x0][0x250] ;  /* 0x00009400ff04bb82 */ /* 0x000eb00000000a00 */
[----:B-1----:R-:W1:Y:S01]  /*13ae0*/  @!P5 LDC.64 R2, c[0x0][0x250] ;  /* 0x00009400ff02db82 */ /* 0x002e620000000a00 */
[----:B----4-:R-:W-:Y:S01]  /*13af0*/  @!P0 LEA R10, P1, R6, R247, 0x6 ;  /* 0x000000f7060a8211 */ /* 0x010fe200078230ff */
[----:B--2---:R-:W-:-:S03]  /*13b00*/  @!P3 IMAD R5, R5, 0xc0, RZ ;  /* 0x000000c00505b824 */ /* 0x004fc600078e02ff */
[----:B------:R-:W-:Y:S02]  /*13b10*/  @!P0 LEA.HI.X R11, R6, R246, R7, 0x6, P1 ;  /* 0x000000f6060b8211 */ /* 0x000fe400008f3407 */
[-C--:B------:R-:W-:Y:S01]  /*13b20*/  ISETP.GE.AND P1, PT, R21, R19.reuse, PT ;  /* 0x000000131500720c */ /* 0x080fe20003f26270 */
[----:B------:R-:W2:Y:S02]  /*13b30*/  @!P2 LDC.64 R6, c[0x0][0x250] ;  /* 0x00009400ff06ab82 */ /* 0x000ea40000000a00 */
        /* <DEDUP_REMOVED lines=9> */
[----:B------:R-:W-:-:S03]  /*13bd0*/  ISETP.GE.AND P6, PT, R23, R19, PT ;  /* 0x000000131700720c */ /* 0x000fc60003fc6270 */
[----:B------:R-:W-:Y:S01]  /*13be0*/  @P5 STS.128 [R250+0xc000], RZ ;  /* 0x00c000fffa005388 */ /* 0x000fe20000000c00 */
[----:B--2---:R-:W-:Y:S01]  /*13bf0*/  @!P2 IMAD R7, R7, 0xe0, RZ ;  /* 0x000000e00707a824 */ /* 0x004fe200078e02ff */
[----:B-1----:R-:W-:-:S04]  /*13c00*/  @!P5 LEA R10, P0, R2, R247, 0x7 ;  /* 0x000000f7020ad211 */ /* 0x002fc800078038ff */
[----:B------:R-:W-:Y:S01]  /*13c10*/  @!P5 LEA.HI.X R11, R2, R246, R3, 0x7, P0 ;  /* 0x000000f6020bd211 */ /* 0x000fe200000f3c03 */
[----:B------:R-:W-:Y:S01]  /*13c20*/  @!P4 IMAD.MOV.U32 R2, RZ, RZ, R247 ;  /* 0x000000ffff02c224 */ /* 0x000fe200078e00f7 */
[-C--:B------:R-:W-:Y:S01]  /*13c30*/  ISETP.GE.AND P0, PT, R25, R19.reuse, PT ;  /* 0x000000131900720c */ /* 0x080fe20003f06270 */
[----:B------:R-:W-:Y:S02]  /*13c40*/  @!P4 IMAD.MOV.U32 R3, RZ, RZ, R246 ;  /* 0x000000ffff03c224 */ /* 0x000fe400078e00f6 */
[----:B------:R-:W-:Y:S01]  /*13c50*/  @!PT LDS RZ, [RZ] ;  /* 0x00000000fffff984 */ /* 0x000fe20000000800 */
[----:B------:R-:W-:Y:S01]  /*13c60*/  @!PT LDS RZ, [RZ] ;  /* 0x00000000fffff984 */ /* 0x000fe20000000800 */
[----:B------:R-:W-:Y:S01]  /*13c70*/  @!PT LDS RZ, [RZ] ;  /* 0x00000000fffff984 */ /* 0x000fe20000000800 */
[----:B------:R1:W-:Y:S01]  /*13c80*/  @!P5 LDGSTS.E.BYPASS.LTC128B.128 [R250+0xc000], desc[UR6][R10.64] ;  /* 0x0c0000000afadfae */ /* 0x0003e2000b901d46 */
[----:B------:R-:W-:Y:S01]  /*13c90*/  ISETP.GE.AND P5, PT, R27, R19, PT ;  /* 0x000000131b00720c */ /* 0x000fe20003fa6270 */
[----:B---3--:R-:W-:Y:S02]  /*13ca0*/  @!P4 IMAD.WIDE.U32 R12, R8, 0xa0, R2 ;  /* 0x000000a0080cc825 */ /* 0x008fe400078e0002 */
[----:B------:R-:W2:Y:S01]  /*13cb0*/  @!P1 LDC.64 R2, c[0x0][0x250] ;  /* 0x00009400ff029b82 */ /* 0x000ea20000000a00 */
[----:B------:R-:W-:Y:S01]  /*13cc0*/  @P4 STS.128 [R250+0xc800], RZ ;  /* 0x00c800fffa004388 */ /* 0x000fe20000000c00 */
[----:B------:R-:W-:-:S02]  /*13cd0*/  @!P4 IMAD.IADD R13, R9, 0x1, R13 ;  /* 0x00000001090dc824 */ /* 0x000fc400078e020d */
[----:B------:R-:W-:Y:S02]  /*13ce0*/  @!P2 IMAD.MOV.U32 R8, RZ, RZ, R247 ;  /* 0x000000ffff08a224 */ /* 0x000fe400078e00f7 */
[--C-:B------:R-:W-:Y:S01]  /*13cf0*/  @!P2 IMAD.MOV.U32 R9, RZ, RZ, R246.reuse ;  /* 0x000000ffff09a224 */ /* 0x100fe200078e00f6 */
[----:B------:R-:W-:Y:S01]  /*13d00*/  @!PT LDS RZ, [RZ] ;  /* 0x00000000fffff984 */ /* 0x000fe20000000800 */
[----:B------:R-:W-:Y:S01]  /*13d10*/  @!PT LDS RZ, [RZ] ;  /* 0x00000000fffff984 */ /* 0x000fe20000000800 */
[----:B------:R-:W-:Y:S01]  /*13d20*/  @!PT LDS RZ, [RZ] ;  /* 0x00000000fffff984 */ /* 0x000fe20000000800 */
[----:B------:R3:W-:Y:S01]  /*13d30*/  @!P4 LDGSTS.E.BYPASS.LTC128B.128 [R250+0xc800], desc[UR6][R12.64] ;  /* 0x0c8000000cfacfae */ /* 0x0007e2000b901d46 */
[----:B------:R-:W-:Y:S01]  /*13d40*/  ISETP.GE.AND P4, PT, R26, R19, PT ;  /* 0x000000131a00720c */ /* 0x000fe20003f86270 */
[----:B------:R-:W-:Y:S02]  /*13d50*/  @!P0 IMAD.MOV.U32 R15, RZ, RZ, R246 ;  /* 0x000000ffff0f8224 */ /* 0x000fe400078e00f6 */
[----:B------:R-:W-:Y:S01]  /*13d60*/  @!P2 IMAD.WIDE.U32 R8, R6, 0xe0, R8 ;  /* 0x000000e00608a825 */ /* 0x000fe200078e0008 */
[----:B------:R-:W-:Y:S03]  /*13d70*/  @P3 STS.128 [R250+0xd000], RZ ;  /* 0x00d000fffa003388 */ /* 0x000fe60000000c00 */
[----:B------:R-:W-:-:S02]  /*13d80*/  @!P2 IMAD.IADD R9, R7, 0x1, R9 ;  /* 0x000000010709a824 */ /* 0x000fc400078e0209 */
[----:B------:R-:W4:Y:S01]  /*13d90*/  @!P5 LDC.64 R6, c[0x0][0x250] ;  /* 0x00009400ff06db82 */ /* 0x000f220000000a00 */
[----:B-1----:R-:W-:Y:S02]  /*13da0*/  @!P3 IMAD.MOV.U32 R10, RZ, RZ, R247 ;  /* 0x000000ffff0ab224 */ /* 0x002fe400078e00f7 */
[----:B------:R-:W-:Y:S02]  /*13db0*/  @!P3 IMAD.MOV.U32 R11, RZ, RZ, R246 ;  /* 0x000000ffff0bb224 */ /* 0x000fe400078e00f6 */
[----:B------:R-:W-:-:S04]  /*13dc0*/  @!P3 IMAD.WIDE.U32 R10, R4, 0xc0, R10 ;  /* 0x000000c0040ab825 */ /* 0x000fc800078e000a */
[----:B------:R-:W-:Y:S02]  /*13dd0*/  @!P3 IMAD.IADD R11, R5, 0x1, R11 ;  /* 0x00000001050bb824 */ /* 0x000fe400078e020b */
[----:B------:R-:W1:Y:S01]  /*13de0*/  @!P6 LDC.64 R4, c[0x0][0x250] ;  /* 0x00009400ff04eb82 */ /* 0x000e620000000a00 */
[----:B---3--:R-:W-:Y:S02]  /*13df0*/  @!P6 IMAD.MOV.U32 R12, RZ, RZ, R247 ;  /* 0x000000ffff0ce224 */ /* 0x008fe400078e00f7 */
[----:B------:R-:W-:Y:S01]  /*13e00*/  @!PT LDS RZ, [RZ] ;  /* 0x00000000fffff984 */ /* 0x000fe20000000800 */
[----:B------:R-:W-:Y:S01]  /*13e10*/  @!PT LDS RZ, [RZ] ;  /* 0x00000000fffff984 */ /* 0x000fe20000000800 */
[----:B------:R-:W-:Y:S01]  /*13e20*/  @!PT LDS RZ, [RZ] ;  /* 0x00000000fffff984 */ /* 0x000fe20000000800 */
[----:B------:R3:W-:Y:S01]  /*13e30*/  @!P3 LDGSTS.E.BYPASS.LTC128B.128 [R250+0xd000], desc[UR6][R10.64] ;  /* 0x0d0000000afabfae */ /* 0x0007e2000b901d46 */
[----:B------:R-:W-:Y:S01]  /*13e40*/  ISETP.GE.AND P3, PT, R30, R19, PT ;  /* 0x000000131e00720c */ /* 0x000fe20003f66270 */
[----:B------:R-:W-:Y:S02]  /*13e50*/  @!P6 IMAD.MOV.U32 R13, RZ, RZ, R246 ;  /* 0x000000ffff0de224 */ /* 0x000fe400078e00f6 */
[----:B------:R-:W-:Y:S04]  /*13e60*/  @P2 STS.128 [R250+0xd800], RZ ;  /* 0x00d800fffa002388 */ /* 0x000fe80000000c00 */
[----:B------:R-:W-:Y:S01]  /*13e70*/  @!PT LDS RZ, [RZ] ;  /* 0x00000000fffff984 */ /* 0x000fe20000000800 */
[----:B------:R-:W-:Y:S01]  /*13e80*/  @!PT LDS RZ, [RZ] ;  /* 0x00000000fffff984 */ /* 0x000fe20000000800 */
[----:B------:R-:W-:Y:S01]  /*13e90*/  @!PT LDS RZ, [RZ] ;  /* 0x00000000fffff984 */ /* 0x000fe20000000800 */
[----:B------:R2:W-:Y:S04]  /*13ea0*/  @!P2 LDGSTS.E.BYPASS.LTC128B.128 [R250+0xd800], desc[UR6][R8.64] ;  /* 0x0d80000008faafae */ /* 0x0005e8000b901d46 */
[----:B------:R-:W-:Y:S01]  /*13eb0*/  @P1 STS.128 [R250+0xe000], RZ ;  /* 0x00e000fffa001388 */ /* 0x000fe20000000c00 */
[----:B-1----:R-:W-:-:S04]  /*13ec0*/  @!P6 IMAD.WIDE.U32 R12, R4, 0x120, R12 ;  /* 0x00000120040ce825 */ /* 0x002fc800078e000c */
[----:B---3--:R-:W-:Y:S02]  /*13ed0*/  IMAD.SHL.U32 R10, R41, 0x40, RZ ;  /* 0x00000040290a7824 */ /* 0x008fe400078e00ff */
[----:B------:R-:W-:Y:S02]  /*13ee0*/  @!P6 IMAD R11, R5, 0x120, RZ ;  /* 0x00000120050be824 */ /* 0x000fe400078e02ff */
[----:B------:R-:W1:Y:S01]  /*13ef0*/  @!P3 LDC.64 R4, c[0x0][0x250] ;  /* 0x00009400ff04bb82 */ /* 0x000e620000000a00 */
[----:B------:R-:W-:Y:S01]  /*13f00*/  LOP3.LUT R10, R10, 0x1c0, RZ, 0xc0, !PT ;  /* 0x000001c00a0a7812 */ /* 0x000fe200078ec0ff */
[----:B------:R-:W-:Y:S01]  /*13f10*/  @!P6 IMAD.IADD R13, R11, 0x1, R13 ;  /* 0x000000010b0de824 */ /* 0x000fe200078e020d */
[----:B--2---:R-:W-:Y:S01]  /*13f20*/  @!P1 LEA R8, P2, R2, R247, 0x8 ;  /* 0x000000f702089211 */ /* 0x004fe200078440ff */
[----:B------:R-:W-:Y:S01]  /*13f30*/  @!P5 IMAD.MOV.U32 R11, RZ, RZ, R246 ;  /* 0x000000ffff0bd224 */ /* 0x000fe200078e00f6 */
[----:B------:R-:W-:Y:S02]  /*13f40*/  LOP3.LUT R148, R10, 0x8, R148, 0xf8, !PT ;  /* 0x000000080a947812 */ /* 0x000fe400078ef894 */
[----:B------:R-:W-:-:S02]  /*13f50*/  @!P1 LEA.HI.X R9, R2, R246, R3, 0x8, P2 ;  /* 0x000000f602099211 */ /* 0x000fc400010f4403 */
[----:B------:R-:W2:Y:S01]  /*13f60*/  @!P0 LDC.64 R2, c[0x0][0x250] ;  /* 0x00009400ff028b82 */ /* 0x000ea20000000a00 */
[----:B------:R-:W-:Y:S02]  /*13f70*/  SHF.R.U32.HI R240, RZ, 0x3, R10 ;  /* 0x00000003fff07819 */ /* 0x000fe4000001160a */
[----:B------:R-:W-:Y:S01]  /*13f80*/  LOP3.LUT R10, R55, 0x1c0, RZ, 0xc0, !PT ;  /* 0x000001c0370a7812 */ /* 0x000fe200078ec0ff */
[----:B------:R-:W-:Y:S01]  /*13f90*/  @!PT LDS RZ, [RZ] ;  /* 0x00000000fffff984 */ /* 0x000fe20000000800 */
[----:B------:R-:W-:Y:S01]  /*13fa0*/  @!PT LDS RZ, [RZ] ;  /* 0x00000000fffff984 */ /* 0x000fe20000000800 */
[----:B------:R-:W-:Y:S01]  /*13fb0*/  @!PT LDS RZ, [RZ] ;  /* 0x00000000fffff984 */ /* 0x000fe20000000800 */
[----:B------:R3:W-:Y:S01]  /*13fc0*/  @!P1 LDGSTS.E.BYPASS.LTC128B.128 [R250+0xe000], desc[UR6][R8.64] ;  /* 0x0e00000008fa9fae */ /* 0x0007e2000b901d46 */
[----:B------:R-:W-:Y:S02]  /*13fd0*/  LOP3.LUT R240, R148, R240, RZ, 0x3c, !PT ;  /* 0x000000f094f07212 */ /* 0x000fe400078e3cff */
[-C--:B------:R-:W-:Y:S01]  /*13fe0*/  ISETP.GE.AND P2, PT, R29, R19.reuse, PT ;  /* 0x000000131d00720c */ /* 0x080fe20003f46270 */
[----:B------:R-:W-:Y:S01]  /*13ff0*/  @P6 STS.128 [R250+0xe800], RZ ;  /* 0x00e800fffa006388 */ /* 0x000fe20000000c00 */
[----:B------:R-:W-:Y:S01]  /*14000*/  ISETP.GE.AND P1, PT, R28, R19, PT ;  /* 0x000000131c00720c */ /* 0x000fe20003f26270 */
[----:B------:R-:W-:Y:S01]  /*14010*/  IMAD R240, R0, 0x200, R240 ;  /* 0x0000020000f07824 */ /* 0x000fe200078e02f0 */
[----:B------:R-:W-:Y:S01]  /*14020*/  LOP3.LUT R0, R10, 0x8, R14, 0xf8, !PT ;  /* 0x000000080a007812 */ /* 0x000fe200078ef80e */
[----:B------:R-:W-:Y:S01]  /*14030*/  @!P0 IMAD.MOV.U32 R14, RZ, RZ, R247 ;  /* 0x000000ffff0e8224 */ /* 0x000fe200078e00f7 */
[----:B------:R-:W-:Y:S01]  /*14040*/  SHF.R.U32.HI R10, RZ, 0x3, R10 ;  /* 0x00000003ff0a7819 */ /* 0x000fe2000001160a */
[----:B------:R-:W-:Y:S01]  /*14050*/  @!PT LDS RZ, [RZ] ;  /* 0x00000000fffff984 */ /* 0x000fe20000000800 */
[----:B------:R-:W-:Y:S01]  /*14060*/  @!PT LDS RZ, [RZ] ;  /* 0x00000000fffff984 */ /* 0x000fe20000000800 */
[----:B------:R-:W-:Y:S01]  /*14070*/  @!PT LDS RZ, [RZ] ;  /* 0x00000000fffff984 */ /* 0x000fe20000000800 */
[----:B------:R5:W-:Y:S01]  /*14080*/  @!P6 LDGSTS.E.BYPASS.LTC128B.128 [R250+0xe800], desc[UR6][R12.64] ;  /* 0x0e8000000cfaefae */ /* 0x000be2000b901d46 */
[----:B-1----:R-:W-:Y:S01]  /*14090*/  @!P3 IMAD R5, R5, 0x1a0, RZ ;  /* 0x000001a00505b824 */ /* 0x002fe200078e02ff */
[----:B------:R-:W-:-:S02]  /*140a0*/  LEA R240, R240, UR4, 0x1 ;  /* 0x00000004f0f07c11 */ /* 0x000fc4000f8e08ff */
[----:B------:R-:W-:Y:S03]  /*140b0*/  @P0 STS.128 [R250+0xf000], RZ ;  /* 0x00f000fffa000388 */ /* 0x000fe60000000c00 */
[----:B------:R-:W-:Y:S02]  /*140c0*/  VIADD R238, R240, 0x2040 ;  /* 0x00002040f0ee7836 */ /* 0x000fe40000000000 */
[----:B--2---:R-:W-:-:S04]  /*140d0*/  @!P0 IMAD.WIDE.U32 R14, R2, 0x140, R14 ;  /* 0x00000140020e8825 */ /* 0x004fc800078e000e */
[----:B------:R-:W-:Y:S01]  /*140e0*/  @!P0 IMAD R2, R3, 0x140, RZ ;  /* 0x0000014003028824 */ /* 0x000fe200078e02ff */
[----:B------:R-:W-:Y:S01]  /*140f0*/  LOP3.LUT R3, R0, R10, RZ, 0x3c, !PT ;  /* 0x0000000a00037212 */ /* 0x000fe200078e3cff */
[----:B------:R-:W-:Y:S01]  /*14100*/  @!P5 IMAD.MOV.U32 R10, RZ, RZ, R247 ;  /* 0x000000ffff0ad224 */ /* 0x000fe200078e00f7 */
[----:B---3--:R-:W1:Y:S01]  /*14110*/  @!P4 LDC.64 R8, c[0x0][0x250] ;  /* 0x00009400ff08cb82 */ /* 0x008e620000000a00 */
[----:B----4-:R-:W-:Y:S02]  /*14120*/  @!P5 IMAD R0, R7, 0x160, RZ ;  /* 0x000001600700d824 */ /* 0x010fe400078e02ff */
[----:B------:R-:W-:-:S04]  /*14130*/  @!P5 IMAD.WIDE.U32 R16, R6, 0x160, R10 ;  /* 0x000001600610d825 */ /* 0x000fc800078e000a */
[----:B------:R-:W-:Y:S01]  /*14140*/  @!P0 IMAD.IADD R15, R2, 0x1, R15 ;  /* 0x00000001020f8824 */ /* 0x000fe200078e020f */
[----:B------:R-:W2:Y:S01]  /*14150*/  @!P2 LDC.64 R10, c[0x0][0x250] ;  /* 0x00009400ff0aab82 */ /* 0x000ea20000000a00 */
[----:B------:R-:W-:Y:S02]  /*14160*/  IMAD.SHL.U32 R2, R42, 0x40, RZ ;  /* 0x000000402a027824 */ /* 0x000fe400078e00ff */
[----:B-----5:R-:W-:Y:S01]  /*14170*/  @!P4 IMAD.MOV.U32 R12, RZ, RZ, R247 ;  /* 0x000000ffff0cc224 */ /* 0x020fe200078e00f7 */
[----:B------:R-:W-:Y:S01]  /*14180*/  @!PT LDS RZ, [RZ] ;  /* 0x00000000fffff984 */ /* 0x000fe20000000800 */
[----:B------:R-:W-:Y:S01]  /*14190*/  @!PT LDS RZ, [RZ] ;  /* 0x00000000fffff984 */ /* 0x000fe20000000800 */
[----:B------:R-:W-:Y:S01]  /*141a0*/  @!PT LDS RZ, [RZ] ;  /* 0x00000000fffff984 */ /* 0x000fe20000000800 */
[----:B------:R3:W-:Y:S01]  /*141b0*/  @!P0 LDGSTS.E.BYPASS.LTC128B.128 [R250+0xf000], desc[UR6][R14.64] ;  /* 0x0f0000000efa8fae */ /* 0x0007e2000b901d46 */
[----:B------:R-:W-:Y:S01]  /*141c0*/  @!P4 IMAD.MOV.U32 R13, RZ, RZ, R246 ;  /* 0x000000ffff0dc224 */ /* 0x000fe200078e00f6 */
[----:B------:R-:W-:Y:S01]  /*141d0*/  LOP3.LUT R2, R2, 0xfffffe00, RZ, 0xc0, !PT ;  /* 0xfffffe0002027812 */ /* 0x000fe200078ec0ff */
[----:B------:R-:W-:Y:S01]  /*141e0*/  @!P5 IMAD.IADD R17, R0, 0x1, R17 ;  /* 0x000000010011d824 */ /* 0x000fe200078e0211 */
[----:B------:R-:W4:Y:S01]  /*141f0*/  @!P1 LDC.64 R6, c[0x0][0x250] ;  /* 0x00009400ff069b82 */ /* 0x000f220000000a00 */
[----:B------:R-:W-:Y:S01]  /*14200*/  @P5 STS.128 [R250+0xf800], RZ ;  /* 0x00f800fffa005388 */ /* 0x000fe20000000c00 */
[----:B------:R-:W-:-:S02]  /*14210*/  IMAD.MOV.U32 R0, RZ, RZ, 0x20 ;  /* 0x00000020ff007424 */ /* 0x000fc400078e00ff */
[C---:B------:R-:W-:Y:S01]  /*14220*/  IMAD R241, R37.reuse, 0x400, R2 ;  /* 0x0000040025f17824 */ /* 0x040fe200078e0202 */
[----:B------:R-:W-:Y:S01]  /*14230*/  @!PT LDS RZ, [RZ] ;  /* 0x00000000fffff984 */ /* 0x000fe20000000800 */
[----:B------:R-:W-:Y:S01]  /*14240*/  @!PT LDS RZ, [RZ] ;  /* 0x00000000fffff984 */ /* 0x000fe20000000800 */
[----:B------:R-:W-:Y:S01]  /*14250*/  @!PT LDS RZ, [RZ] ;  /* 0x00000000fffff984 */ /* 0x000fe20000000800 */
[----:B------:R-:W-:Y:S01]  /*14260*/  @!P5 LDGSTS.E.BYPASS.LTC128B.128 [R250+0xf800], desc[UR6][R16.64] ;  /* 0x0f80000010fadfae */ /* 0x000fe2000b901d46 */
[----:B------:R-:W-:Y:S02]  /*14270*/  IMAD R37, R37, 0x10, R39 ;  /* 0x0000001025257824 */ /* 0x000fe400078e0227 */
[----:B-1----:R-:W-:Y:S01]  /*14280*/  @!P4 IMAD.WIDE.U32 R12, R8, 0x180, R12 ;  /* 0x00000180080cc825 */ /* 0x002fe200078e000c */
[----:B------:R-:W-:Y:S03]  /*14290*/  @P4 STS.128 [R250+0x10000], RZ ;  /* 0x010000fffa004388 */ /* 0x000fe60000000c00 */
[----:B------:R-:W-:Y:S02]  /*142a0*/  @!P4 IMAD R9, R9, 0x180, RZ ;  /* 0x000001800909c824 */ /* 0x000fe400078e02ff */
[C---:B------:R-:W-:Y:S01]  /*142b0*/  IMAD.IADD R241, R3.reuse, 0x1, R241 ;  /* 0x0000000103f17824 */ /* 0x040fe200078e02f1 */
[----:B------:R-:W-:Y:S01]  /*142c0*/  LOP3.LUT R3, R3, R2, RZ, 0xfc, !PT ;  /* 0x0000000203037212 */ /* 0x000fe200078efcff */
[----:B------:R-:W-:-:S02]  /*142d0*/  @!P4 IMAD.IADD R13, R9, 0x1, R13 ;  /* 0x00000001090dc824 */ /* 0x000fc400078e020d */
[----:B--2---:R-:W-:Y:S01]  /*142e0*/  @!P2 IMAD R11, R11, 0x1c0, RZ ;  /* 0x000001c00b0ba824 */ /* 0x004fe200078e02ff */
[----:B------:R-:W-:Y:S02]  /*142f0*/  LEA R241, R241, UR4, 0x1 ;  /* 0x00000004f1f17c11 */ /* 0x000fe4000f8e08ff */
[----:B------:R-:W-:Y:S01]  /*14300*/  @!PT LDS RZ, [RZ] ;  /* 0x00000000fffff984 */ /* 0x000fe20000000800 */
[----:B------:R-:W-:Y:S01]  /*14310*/  @!PT LDS RZ, [RZ] ;  /* 0x00000000fffff984 */ /* 0x000fe20000000800 */
[----:B------:R-:W-:Y:S01]  /*14320*/  @!PT LDS RZ, [RZ] ;  /* 0x00000000fffff984 */ /* 0x000fe20000000800 */
[----:B------:R1:W-:Y:S01]  /*14330*/  @!P4 LDGSTS.E.BYPASS.LTC128B.128 [R250+0x10000], desc[UR6][R12.64] ;  /* 0x100000000cfacfae */ /* 0x0003e2000b901d46 */
[----:B---3--:R-:W-:Y:S02]  /*14340*/  @!P3 IMAD.MOV.U32 R14, RZ, RZ, R247 ;  /* 0x000000ffff0eb224 */ /* 0x008fe400078e00f7 */
[----:B------:R-:W-:Y:S01]  /*14350*/  @!P3 IMAD.MOV.U32 R15, RZ, RZ, R246 ;  /* 0x000000ffff0fb224 */ /* 0x000fe200078e00f6 */
[----:B------:R-:W-:Y:S01]  /*14360*/  @P3 STS.128 [R250+0x10800], RZ ;  /* 0x010800fffa003388 */ /* 0x000fe20000000c00 */
[----:B----4-:R-:W-:Y:S02]  /*14370*/  @!P1 IMAD R7, R7, 0x1e0, RZ ;  /* 0x000001e007079824 */ /* 0x010fe400078e02ff */
[----:B------:R-:W-:-:S04]  /*14380*/  @!P3 IMAD.WIDE.U32 R8, R4, 0x1a0, R14 ;  /* 0x000001a00408b825 */ /* 0x000fc800078e000e */
[----:B------:R-:W-:Y:S02]  /*14390*/  @!P3 IMAD.IADD R9, R5, 0x1, R9 ;  /* 0x000000010509b824 */ /* 0x000fe400078e0209 */
[----:B------:R-:W-:Y:S02]  /*143a0*/  @!P2 IMAD.MOV.U32 R4, RZ, RZ, R247 ;  /* 0x000000ffff04a224 */ /* 0x000fe400078e00f7 */
[----:B------:R-:W-:Y:S01]  /*143b0*/  @!P2 IMAD.MOV.U32 R5, RZ, RZ, R246 ;  /* 0x000000ffff05a224 */ /* 0x000fe200078e00f6 */
[----:B------:R-:W-:Y:S01]  /*143c0*/  @!PT LDS RZ, [RZ] ;  /* 0x00000000fffff984 */ /* 0x000fe20000000800 */
[----:B------:R-:W-:Y:S01]  /*143d0*/  @!PT LDS RZ, [RZ] ;  /* 0x00000000fffff984 */ /* 0x000fe20000000800 */
[----:B------:R-:W-:Y:S01]  /*143e0*/  @!PT LDS RZ, [RZ] ;  /* 0x00000000fffff984 */ /* 0x000fe20000000800 */
[----:B------:R2:W-:Y:S01]  /*143f0*/  @!P3 LDGSTS.E.BYPASS.LTC128B.128 [R250+0x10800], desc[UR6][R8.64] ;  /* 0x1080000008fabfae */ /* 0x0005e2000b901d46 */
[----:B------:R-:W-:Y:S02]  /*14400*/  IMAD R189, R167, 0x2, R241 ;  /* 0x00000002a7bd7824 */ /* 0x000fe400078e02f1 */
[----:B------:R-:W-:Y:S01]  /*14410*/  @!P2 IMAD.WIDE.U32 R4, R10, 0x1c0, R4 ;  /* 0x000001c00a04a825 */ /* 0x000fe200078e0004 */
[----:B------:R-:W-:Y:S03]  /*14420*/  @P2 STS.128 [R250+0x11000], RZ ;  /* 0x011000fffa002388 */ /* 0x000fe60000000c00 */
[----:B------:R-:W-:-:S02]  /*14430*/  @!P2 IMAD.IADD R5, R11, 0x1, R5 ;  /* 0x000000010b05a824 */ /* 0x000fc400078e0205 */
[----:B-1----:R-:W-:Y:S02]  /*14440*/  @!P1 IMAD.MOV.U32 R12, RZ, RZ, R247 ;  /* 0x000000ffff0c9224 */ /* 0x002fe400078e00f7 */
[----:B------:R-:W-:Y:S01]  /*14450*/  @!P1 IMAD.MOV.U32 R13, RZ, RZ, R246 ;  /* 0x000000ffff0d9224 */ /* 0x000fe200078e00f6 */
[----:B------:R-:W-:Y:S01]  /*14460*/  @!PT LDS RZ, [RZ] ;  /* 0x00000000fffff984 */ /* 0x000fe20000000800 */
[----:B------:R-:W-:Y:S01]  /*14470*/  @!PT LDS RZ, [RZ] ;  /* 0x00000000fffff984 */ /* 0x000fe20000000800 */
[----:B------:R-:W-:Y:S01]  /*14480*/  @!PT LDS RZ, [RZ] ;  /* 0x00000000fffff984 */ /* 0x000fe20000000800 */
[----:B------:R-:W-:Y:S01]  /*14490*/  @!P2 LDGSTS.E.BYPASS.LTC128B.128 [R250+0x11000], desc[UR6][R4.64] ;  /* 0x1100000004faafae */ /* 0x000fe2000b901d46 */
[----:B------:R-:W-:-:S03]  /*144a0*/  @!P1 IMAD.WIDE.U32 R12, R6, 0x1e0, R12 ;  /* 0x000001e0060c9825 */ /* 0x000fc600078e000c */
[----:B------:R-:W-:Y:S01]  /*144b0*/  @P1 STS.128 [R250+0x11800], RZ ;  /* 0x011800fffa001388 */ /* 0x000fe20000000c00 */
[----:B------:R-:W-:-:S05]  /*144c0*/  @!P1 IMAD.IADD R13, R7, 0x1, R13 ;  /* 0x00000001070d9824 */ /* 0x000fca00078e020d */
[----:B------:R-:W-:Y:S01]  /*144d0*/  @!PT LDS RZ, [RZ] ;  /* 0x00000000fffff984 */ /* 0x000fe20000000800 */
[----:B------:R-:W-:Y:S01]  /*144e0*/  @!PT LDS RZ, [RZ] ;  /* 0x00000000fffff984 */ /* 0x000fe20000000800 */
[----:B------:R-:W-:Y:S01]  /*144f0*/  @!PT LDS RZ, [RZ] ;  /* 0x00000000fffff984 */ /* 0x000fe20000000800 */
[----:B------:R1:W-:Y:S01]  /*14500*/  @!P1 LDGSTS.E.BYPASS.LTC128B.128 [R250+0x11800], desc[UR6][R12.64] ;  /* 0x118000000cfa9fae */ /* 0x0003e2000b901d46 */
[----:B------:R-:W-:Y:S01]  /*14510*/  R2P PR, R41, 0x6 ;  /* 0x0000000629007804 */ /* 0x000fe20000000000 */
[----:B------:R-:W-:Y:S02]  /*14520*/  VIADD R41, R240, 0x2000 ;  /* 0x00002000f0297836 */ /* 0x000fe40000000000 */
[----:B------:R-:W-:Y:S02]  /*14530*/  LDSM.16.M88.4 R128, [R241] ;  /* 0x00000000f180783b */ /* 0x000fe40000000200 */
[----:B------:R-:W-:Y:S01]  /*14540*/  SEL R239, R0, 0xffffffe0, !P1 ;  /* 0xffffffe000ef7807 */ /* 0x000fe20004800000 */
[----:B------:R-:W-:Y:S01]  /*14550*/  IMAD R0, R166, 0x2, R241 ;  /* 0x00000002a6007824 */ /* 0x000fe200078e02f1 */
[----:B------:R-:W3:Y:S03]  /*14560*/  LDSM.16.M88.4 R108, [R240+0x2000] ;  /* 0x00200000f06c783b */ /* 0x000ee60000000200 */
[----:B------:R-:W-:Y:S01]  /*14570*/  IMAD.IADD R188, R240, 0x1, R239 ;  /* 0x00000001f0bc7824 */ /* 0x000fe200078e02ef */
[----:B------:R-:W4:Y:S01]  /*14580*/  LDSM.16.M88.4 R100, [R240+0x2800] ;  /* 0x00280000f064783b */ /* 0x000f220000000200 */
[----:B------:R-:W-:-:S02]  /*14590*/  IMAD R237, R167, 0x2, R0 ;  /* 0x00000002a7ed7824 */ /* 0x000fc400078e0200 */
[----:B------:R-:W-:Y:S01]  /*145a0*/  @P2 VIADD R238, R41, 0xffffffc0 ;  /* 0xffffffc029ee2836 */ /* 0x000fe20000000000 */
[----:B------:R-:W5:Y:S03]  /*145b0*/  LDSM.16.M88.4 R92, [R240+0x3000] ;  /* 0x00300000f05c783b */ /* 0x000f660000000200 */
[----:B------:R-:W-:Y:S01]  /*145c0*/  IMAD.IADD R232, R239, 0x1, R238 ;  /* 0x00000001efe87824 */ /* 0x000fe200078e02ee */
[----:B------:R-:W1:Y:S04]  /*145d0*/  LDSM.16.M88.4 R72, [R240+0x3800] ;  /* 0x00380000f048783b */ /* 0x000e680000000200 */
[----:B------:R-:W1:Y:S04]  /*145e0*/  LDSM.16.M88.4 R64, [R240+0x4000] ;  /* 0x00400000f040783b */ /* 0x000e680000000200 */
[----:B------:R-:W1:Y:S04]  /*145f0*/  LDSM.16.M88.4 R56, [R240+0x4800] ;  /* 0x00480000f038783b */ /* 0x000e680000000200 */
[----:B------:R-:W1:Y:S04]  /*14600*/  LDSM.16.M88.4 R48, [R240+0x5000] ;  /* 0x00500000f030783b */ /* 0x000e680000000200 */
[----:B------:R-:W1:Y:S04]  /*14610*/  LDSM.16.M88.4 R32, [R240+0x5800] ;  /* 0x00580000f020783b */ /* 0x000e680000000200 */
[----:B------:R-:W1:Y:S04]  /*14620*/  LDSM.16.M88.4 R24, [R240+0x6000] ;  /* 0x00600000f018783b */ /* 0x000e680000000200 */
[----:B------:R-:W1:Y:S04]  /*14630*/  LDSM.16.M88.4 R16, [R240+0x6800] ;  /* 0x00680000f010783b */ /* 0x000e680000000200 */
[----:B--2---:R-:W2:Y:S01]  /*14640*/  LDSM.16.M88.4 R8, [R240+0x7000] ;  /* 0x00700000f008783b */ /* 0x004ea20000000200 */
[C---:B---3--:R-:W-:Y:S03]  /*14650*/  HMMA.16816.F32 R112, R128.reuse, R108, RZ ;  /* 0x0000006c8070723c */ /* 0x048fe600000018ff */
[----:B------:R-:W3:Y:S03]  /*14660*/  LDSM.16.M88.4 R88, [R240+0x7800] ;  /* 0x00780000f058783b */ /* 0x000ee60000000200 */
[C---:B------:R-:W-:Y:S01]  /*14670*/  HMMA.16816.F32 R108, R128.reuse, R110, RZ ;  /* 0x0000006e806c723c */ /* 0x040fe200000018ff */
[----:B------:R-:W3:Y:S04]  /*14680*/  LDSM.16.M88.4 R152, [R240+0x8000] ;  /* 0x00800000f098783b */ /* 0x000ee80000000200 */
[----:B------:R-:W3:Y:S01]  /*14690*/  LDSM.16.M88.4 R144, [R240+0x8800] ;  /* 0x00880000f090783b */ /* 0x000ee20000000200 */
[C---:B----4-:R-:W-:Y:S03]  /*146a0*/  HMMA.16816.F32 R104, R128.reuse, R100, RZ ;  /* 0x000000648068723c */ /* 0x050fe600000018ff */
[----:B------:R-:W4:Y:S03]  /*146b0*/  LDSM.16.M88.4 R136, [R240+0x9000] ;  /* 0x00900000f088783b */ /* 0x000f260000000200 */
[C---:B-----5:R-:W-:Y:S01]  /*146c0*/  HMMA.16816.F32 R96, R128.reuse, R92, RZ ;  /* 0x0000005c8060723c */ /* 0x060fe200000018ff */
[----:B------:R-:W5:Y:S04]  /*146d0*/  LDSM.16.M88.4 R80, [R240+0x9800] ;  /* 0x00980000f050783b */ /* 0x000f680000000200 */
[----:B------:R-:W-:Y:S01]  /*146e0*/  LDSM.16.M88.4 R180, [R189] ;  /* 0x00000000bdb4783b */ /* 0x000fe20000000200 */
[C---:B-1----:R-:W-:Y:S03]  /*146f0*/  HMMA.16816.F32 R76, R128.reuse, R72, RZ ;  /* 0x00000048804c723c */ /* 0x042fe600000018ff */
[----:B------:R-:W1:Y:S03]  /*14700*/  LDSM.16.M88.4 R120, [R188+0x2000] ;  /* 0x00200000bc78783b */ /* 0x000e660000000200 */
[C---:B------:R-:W-:Y:S01]  /*14710*/  HMMA.16816.F32 R68, R128.reuse, R64, RZ ;  /* 0x000000408044723c */ /* 0x040fe200000018ff */
        /* <DEDUP_REMOVED lines=10> */
[----:B------:R-:W-:Y:S04]  /*147c0*/  LDSM.16.M88.4 R184, [R232] ;  /* 0x00000000e8b8783b */ /* 0x000fe80000000200 */
[----:B------:R-:W-:Y:S01]  /*147d0*/  LDSM.16.M88.4 R160, [R188+0x5000] ;  /* 0x00500000bca0783b */ /* 0x000fe20000000200 */
[C---:B------:R-:W-:Y:S03]  /*147e0*/  HMMA.16816.F32 R20, R128.reuse, R16, RZ ;  /* 0x000000108014723c */ /* 0x040fe600000018ff */
[----:B------:R-:W0:Y:S03]  /*147f0*/  LDGDEPBAR ;  /* 0x00000000000079af */ /* 0x000e260000000000 */
[C---:B--2---:R-:W-:Y:S06]  /*14800*/  HMMA.16816.F32 R12, R128.reuse, R8, RZ ;  /* 0x00000008800c723c */ /* 0x044fec00000018ff */
[C---:B---3--:R-:W-:Y:S06]  /*14810*/  HMMA.16816.F32 R4, R128.reuse, R88, RZ ;  /* 0x000000588004723c */ /* 0x048fec00000018ff */
[C---:B------:R-:W-:Y:S06]  /*14820*/  HMMA.16816.F32 R156, R128.reuse, R152, RZ ;  /* 0x00000098809c723c */ /* 0x040fec00000018ff */
        /* <DEDUP_REMOVED lines=16> */
[C---:B-----5:R-:W-:Y:S06]  /*14930*/  HMMA.16816.F32 R132, R128.reuse, R80, RZ ;  /* 0x000000508084723c */ /* 0x060fec00000018ff */
[----:B------:R-:W-:Y:S01]  /*14940*/  HMMA.16816.F32 R128, R128, R82, RZ ;  /* 0x000000528080723c */ /* 0x000fe200000018ff */
[----:B------:R-:W2:Y:S05]  /*14950*/  LDSM.16.M88.4 R80, [R188+0x6000] ;  /* 0x00600000bc50783b */ /* 0x000eaa0000000200 */
        /* <DEDUP_REMOVED lines=8> */
[----:B------:R-:W4:Y:S05]  /*149e0*/  LDSM.16.M88.4 R84, [R188+0x7800] ;  /* 0x00780000bc54783b */ /* 0x000f2a0000000200 */
[C---:B--2---:R-:W-:Y:S06]  /*149f0*/  HMMA.16816.F32 R28, R180.reuse, R80, R28 ;  /* 0x00000050b41c723c */ /* 0x044fec000000181c */
[C---:B------:R-:W-:Y:S01]  /*14a00*/  HMMA.16816.F32 R24, R180.reuse, R82, R24 ;  /* 0x00000052b418723c */ /* 0x040fe20000001818 */
[----:B------:R2:W-:Y:S05]  /*14a10*/  LDSM.16.M88.4 R80, [R0] ;  /* 0x000000000050783b */ /* 0x0005ea0000000200 */
[C---:B-1----:R-:W-:Y:S06]  /*14a20*/  HMMA.16816.F32 R20, R180.reuse, R120, R20 ;  /* 0x00000078b414723c */ /* 0x042fec0000001814 */
[C---:B------:R-:W-:Y:S01]  /*14a30*/  HMMA.16816.F32 R16, R180.reuse, R122, R16 ;  /* 0x0000007ab410723c */ /* 0x040fe20000001810 */
[----:B------:R-:W1:Y:S05]  /*14a40*/  LDSM.16.M88.4 R120, [R238+0x800] ;  /* 0x00080000ee78783b */ /* 0x000e6a0000000200 */
[C---:B------:R-:W-:Y:S06]  /*14a50*/  HMMA.16816.F32 R44, R180.reuse, R124, R44 ;  /* 0x0000007cb42c723c */ /* 0x040fec000000182c */
[----:B------:R-:W-:Y:S01]  /*14a60*/  HMMA.16816.F32 R32, R180, R126, R32 ;  /* 0x0000007eb420723c */ /* 0x000fe20000001820 */
[----:B------:R-:W5:Y:S01]  /*14a70*/  LDSM.16.M88.4 R124, [R238] ;  /* 0x00000000ee7c783b */ /* 0x000f620000000200 */
[----:B--2---:R-:W-:-:S04]  /*14a80*/  SHF.R.S32.HI R0, RZ, 0x1f, R38 ;  /* 0x0000001fff007819 */ /* 0x004fc80000011426 */
[----:B------:R-:W-:Y:S01]  /*14a90*/  HMMA.16816.F32 R104, R180, R176, R104 ;  /* 0x000000b0b468723c */ /* 0x000fe20000001868 */
[----:B------:R-:W-:-:S04]  /*14aa0*/  LEA.HI R0, R0, R38, RZ, 0x2 ;  /* 0x0000002600007211 */ /* 0x000fc800078f10ff */
[----:B------:R-:W-:Y:S01]  /*14ab0*/  SHF.R.S32.HI R0, RZ, 0x2, R0 ;  /* 0x00000002ff007819 */ /* 0x000fe20000011400 */
[----:B------:R-:W-:Y:S01]  /*14ac0*/  HMMA.16816.F32 R100, R180, R178, R100 ;  /* 0x000000b2b464723c */ /* 0x000fe20000001864 */
[----:B------:R-:W-:Y:S02]  /*14ad0*/  LDSM.16.M88.4 R176, [R188+0x8000] ;  /* 0x00800000bcb0783b */ /* 0x000fe40000000200 */
[----:B------:R-:W-:-:S03]  /*14ae0*/  IADD3 R0, R37, 0x1, R0 ;  /* 0x0000000125007810 */ /* 0x000fc60007ffe000 */
[C---:B---3--:R-:W-:Y:S01]  /*14af0*/  HMMA.16816.F32 R12, R180.reuse, R116, R12 ;  /* 0x00000074b40c723c */ /* 0x048fe2000000180c */
[----:B------:R-:W-:Y:S01]  /*14b00*/  IADD3 R165, R40, R0, -R242 ;  /* 0x0000000028a57210 */ /* 0x000fe20007ffe8f2 */
[----:B------:R-:W-:Y:S02]  /*14b10*/  VIADD R0, R36, UR5 ;  /* 0x0000000524007c36 */ /* 0x000fe40008000000 */
[----:B------:R-:W-:Y:S02]  /*14b20*/  LDSM.16.M88.4 R36, [R238+0x2000] ;  /* 0x00200000ee24783b */ /* 0x000fe40000000200 */
[C---:B------:R-:W-:Y:S01]  /*14b30*/  HMMA.16816.F32 R8, R180.reuse, R118, R8 ;  /* 0x00000076b408723c */ /* 0x040fe20000001808 */
[----:B------:R-:W-:Y:S01]  /*14b40*/  VIADD R165, R165, UR8 ;  /* 0x00000008a5a57c36 */ /* 0x000fe20008000000 */
[----:B------:R-:W2:Y:S01]  /*14b50*/  LDSM.16.M88.4 R116, [R238+0x1000] ;  /* 0x00100000ee74783b */ /* 0x000ea20000000200 */
[C---:B------:R-:W-:Y:S02]  /*14b60*/  VIADD R41, R0.reuse, 0x1 ;  /* 0x0000000100297836 */ /* 0x040fe40000000000 */
[----:B------:R-:W-:Y:S01]  /*14b70*/  VIADD R2, R0, 0x8 ;  /* 0x0000000800027836 */ /* 0x000fe20000000000 */
[----:B----4-:R-:W-:Y:S01]  /*14b80*/  HMMA.16816.F32 R4, R180, R84, R4 ;  /* 0x00000054b404723c */ /* 0x010fe20000001804 */
[----:B------:R-:W-:-:S02]  /*14b90*/  VIMNMX R164, R165, R40, PT ;  /* 0x00000028a5a47248 */ /* 0x000fc40003fe0100 */
[----:B------:R-:W-:Y:S01]  /*14ba0*/  VIADDMNMX R165, R165, 0x8, R40, PT ;  /* 0x00000008a5a57846 */ /* 0x000fe20003800128 */
[----:B------:R-:W-:Y:S01]  /*14bb0*/  VIADD R40, R0, 0x9 ;  /* 0x0000000900287836 */ /* 0x000fe20000000000 */
[CC--:B------:R-:W-:Y:S01]  /*14bc0*/  ISETP.GE.AND P1, PT, R41.reuse, R164.reuse, PT ;  /* 0x000000a42900720c */ /* 0x0c0fe20003f26270 */
[----:B------:R-:W-:Y:S01]  /*14bd0*/  HMMA.16816.F32 R88, R180, R86, R88 ;  /* 0x00000056b458723c */ /* 0x000fe20000001858 */
[----:B------:R-:W3:Y:S01]  /*14be0*/  LDSM.16.M88.4 R84, [R237] ;  /* 0x00000000ed54783b */ /* 0x000ee20000000200 */
[-C--:B------:R-:W-:Y:S02]  /*14bf0*/  ISETP.GE.AND P0, PT, R41, R165.reuse, PT ;  /* 0x000000a52900720c */ /* 0x080fe40003f06270 */
[C---:B------:R-:W-:Y:S02]  /*14c00*/  ISETP.GE.AND P2, PT, R40.reuse, R164, PT ;  /* 0x000000a42800720c */ /* 0x040fe40003f46270 */
[----:B-1----:R-:W-:Y:S01]  /*14c10*/  HMMA.16816.F32 R104, R80, R120, R104 ;  /* 0x000000785068723c */ /* 0x002fe20000001868 */
[----:B------:R-:W-:-:S02]  /*14c20*/  ISETP.GE.AND P6, PT, R40, R165, PT ;  /* 0x000000a52800720c */ /* 0x000fc40003fc6270 */
[----:B------:R-:W-:Y:S01]  /*14c30*/  LDSM.16.M88.4 R40, [R238+0x2800] ;  /* 0x00280000ee28783b */ /* 0x000fe20000000200 */
[C---:B------:R-:W-:Y:S02]  /*14c40*/  ISETP.GE.AND P3, PT, R2.reuse, R164, PT ;  /* 0x000000a40200720c */ /* 0x040fe40003f66270 */
[C---:B------:R-:W-:Y:S01]  /*14c50*/  HMMA.16816.F32 R100, R80.reuse, R122, R100 ;  /* 0x0000007a5064723c */ /* 0x040fe20000001864 */
[----:B------:R-:W1:Y:S01]  /*14c60*/  LDSM.16.M88.4 R120, [R232+0x800] ;  /* 0x00080000e878783b */ /* 0x000e620000000200 */
[-C--:B------:R-:W-:Y:S01]  /*14c70*/  ISETP.GE.AND P5, PT, R2, R165.reuse, PT ;  /* 0x000000a50200720c */ /* 0x080fe20003fa6270 */
[C---:B------:R-:W-:Y:S01]  /*14c80*/  VIADD R2, R0.reuse, 0x10 ;  /* 0x0000001000027836 */ /* 0x040fe20000000000 */
[C---:B------:R-:W-:Y:S02]  /*14c90*/  ISETP.GE.AND P4, PT, R0.reuse, R165, PT ;  /* 0x000000a50000720c */ /* 0x040fe40003f86270 */
[C---:B-----5:R-:W-:Y:S06]  /*14ca0*/  HMMA.16816.F32 R112, R80.reuse, R124, R112 ;  /* 0x0000007c5070723c */ /* 0x060fec0000001870 */
[----:B------:R-:W-:Y:S01]  /*14cb0*/  HMMA.16816.F32 R124, R80, R126, R108 ;  /* 0x0000007e507c723c */ /* 0x000fe2000000186c */
[----:B------:R-:W4:Y:S05]  /*14cc0*/  LDSM.16.M88.4 R108, [R238+0x1800] ;  /* 0x00180000ee6c783b */ /* 0x000f2a0000000200 */
[C---:B------:R-:W-:Y:S06]  /*14cd0*/  HMMA.16816.F32 R76, R180.reuse, R172, R76 ;  /* 0x000000acb44c723c */ /* 0x040fec000000184c */
[----:B------:R-:W-:Y:S01]  /*14ce0*/  HMMA.16816.F32 R72, R180, R174, R72 ;  /* 0x000000aeb448723c */ /* 0x000fe20000001848 */
[----:B------:R-:W-:Y:S05]  /*14cf0*/  LDSM.16.M88.4 R172, [R188+0x8800] ;  /* 0x00880000bcac783b */ /* 0x000fea0000000200 */
[C---:B--2---:R-:W-:Y:S06]  /*14d00*/  HMMA.16816.F32 R96, R80.reuse, R116, R96 ;  /* 0x000000745060723c */ /* 0x044fec0000001860 */
[----:B------:R-:W-:Y:S01]  /*14d10*/  HMMA.16816.F32 R92, R80, R118, R92 ;  /* 0x00000076505c723c */ /* 0x000fe2000000185c */
[----:B------:R-:W2:Y:S05]  /*14d20*/  LDSM.16.M88.4 R116, [R232+0x1000] ;  /* 0x00100000e874783b */ /* 0x000eaa0000000200 */
[----:B------:R-:W-:Y:S06]  /*14d30*/  HMMA.16816.F32 R68, R180, R168, R68 ;  /* 0x000000a8b444723c */ /* 0x000fec0000001844 */
[C---:B---3--:R-:W-:Y:S06]  /*14d40*/  HMMA.16816.F32 R112, R84.reuse, R184, R112 ;  /* 0x000000b85470723c */ /* 0x048fec0000001870 */
[----:B-1----:R-:W-:Y:S06]  /*14d50*/  HMMA.16816.F32 R104, R84, R120, R104 ;  /* 0x000000785468723c */ /* 0x002fec0000001868 */
[----:B------:R-:W-:Y:S01]  /*14d60*/  HMMA.16816.F32 R64, R180, R170, R64 ;  /* 0x000000aab440723c */ /* 0x000fe20000001840 */
[----:B------:R-:W-:Y:S01]  /*14d70*/  VIADD R120, R0, 0x11 ;  /* 0x0000001100787836 */ /* 0x000fe20000000000 */
[----:B------:R-:W-:Y:S04]  /*14d80*/  LDSM.16.M88.4 R168, [R188+0x9000] ;  /* 0x00900000bca8783b */ /* 0x000fe80000000200 */
[----:B------:R-:W-:Y:S06]  /*14d90*/  HMMA.16816.F32 R124, R84, R186, R124 ;  /* 0x000000ba547c723c */ /* 0x000fec000000187c */
[----:B----4-:R-:W-:Y:S01]  /*14da0*/  HMMA.16816.F32 R76, R80, R108, R76 ;  /* 0x0000006c504c723c */ /* 0x010fe2000000184c */
[----:B------:R-:W-:-:S02]  /*14db0*/  FSEL R113, R113, -INF , !P1 ;  /* 0xff80000071717808 */ /* 0x000fc40004800000 */
[----:B------:R-:W-:Y:S02]  /*14dc0*/  FSEL R214, R115, -INF , !P0 ;  /* 0xff80000073d67808 */ /* 0x000fe40004000000 */
[----:B------:R-:W-:Y:S01]  /*14dd0*/  ISETP.GE.AND P1, PT, R2, R165, PT ;  /* 0x000000a50200720c */ /* 0x000fe20003f26270 */
[C---:B------:R-:W-:Y:S01]  /*14de0*/  HMMA.16816.F32 R72, R80.reuse, R110, R72 ;  /* 0x0000006e5048723c */ /* 0x040fe20000001848 */
[----:B------:R-:W1:Y:S01]  /*14df0*/  LDSM.16.M88.4 R108, [R232+0x1800] ;  /* 0x00180000e86c783b */ /* 0x000e620000000200 */
[----:B------:R-:W-:Y:S02]  /*14e00*/  ISETP.GE.AND P0, PT, R120, R164, PT ;  /* 0x000000a47800720c */ /* 0x000fe40003f06270 */
[----:B------:R-:W-:Y:S02]  /*14e10*/  FSEL R211, R106, -INF , !P1 ;  /* 0xff8000006ad37808 */ /* 0x000fe40004800000 */
[----:B------:R-:W-:Y:S01]  /*14e20*/  HMMA.16816.F32 R68, R80, R36, R68 ;  /* 0x000000245044723c */ /* 0x000fe20000001844 */
[----:B------:R-:W-:-:S02]  /*14e30*/  FSEL R105, R105, -INF , !P0 ;  /* 0xff80000069697808 */ /* 0x000fc40004000000 */
[----:B------:R-:W-:Y:S02]  /*14e40*/  FSEL R210, R114, -INF , !P4 ;  /* 0xff80000072d27808 */ /* 0x000fe40006000000 */
[-C--:B------:R-:W-:Y:S01]  /*14e50*/  ISETP.GE.AND P4, PT, R2, R164.reuse, PT ;  /* 0x000000a40200720c */ /* 0x080fe20003f86270 */
[----:B--2---:R-:W-:Y:S01]  /*14e60*/  HMMA.16816.F32 R96, R84, R116, R96 ;  /* 0x000000745460723c */ /* 0x004fe20000001860 */
[----:B------:R-:W-:Y:S01]  /*14e70*/  VIADD R36, R0, 0x20 ;  /* 0x0000002000247836 */ /* 0x000fe20000000000 */
[----:B------:R-:W-:Y:S01]  /*14e80*/  FSEL R114, R124, -INF , !P3 ;  /* 0xff8000007c727808 */ /* 0x000fe20005800000 */
[----:B------:R-:W-:Y:S01]  /*14e90*/  VIADD R2, R0, 0x18 ;  /* 0x0000001800027836 */ /* 0x000fe20000000000 */
[-C--:B------:R-:W-:Y:S02]  /*14ea0*/  ISETP.GE.AND P3, PT, R120, R165.reuse, PT ;  /* 0x000000a57800720c */ /* 0x080fe40003f66270 */
[C---:B------:R-:W-:Y:S01]  /*14eb0*/  ISETP.GE.AND P1, PT, R36.reuse, R164, PT ;  /* 0x000000a42400720c */ /* 0x040fe20003f26270 */
[----:B------:R-:W-:Y:S01]  /*14ec0*/  HMMA.16816.F32 R64, R80, R38, R64 ;  /* 0x000000265040723c */ /* 0x000fe20000001840 */
[----:B------:R-:W-:Y:S01]  /*14ed0*/  ISETP.GE.AND P0, PT, R36, R165, PT ;  /* 0x000000a52400720c */ /* 0x000fe20003f06270 */
[----:B------:R-:W-:Y:S01]  /*14ee0*/  VIADD R116, R0, 0x28 ;  /* 0x0000002800747836 */ /* 0x000fe20000000000 */
[----:B------:R-:W2:Y:S01]  /*14ef0*/  LDSM.16.M88.4 R36, [R232+0x2000] ;  /* 0x00200000e824783b */ /* 0x000ea20000000200 */
[----:B------:R-:W-:-:S02]  /*14f00*/  FSEL R124, R126, -INF , !P5 ;  /* 0xff8000007e7c7808 */ /* 0x000fc40006800000 */
[C---:B------:R-:W-:Y:S01]  /*14f10*/  HMMA.16816.F32 R100, R84.reuse, R122, R100 ;  /* 0x0000007a5464723c */ /* 0x040fe20000001864 */
[----:B------:R-:W-:Y:S01]  /*14f20*/  FSEL R115, R125, -INF , !P2 ;  /* 0xff8000007d737808 */ /* 0x000fe20005000000 */
[----:B------:R-:W3:Y:S01]  /*14f30*/  LDSM.16.M88.4 R120, [R238+0x3000] ;  /* 0x00300000ee78783b */ /* 0x000ee20000000200 */
[CC--:B------:R-:W-:Y:S02]  /*14f40*/  ISETP.GE.AND P5, PT, R2.reuse, R164.reuse, PT ;  /* 0x000000a40200720c */ /* 0x0c0fe40003fa6270 */
[----:B------:R-:W-:Y:S01]  /*14f50*/  ISETP.GE.AND P2, PT, R2, R165, PT ;  /* 0x000000a50200720c */ /* 0x000fe20003f46270 */
[----:B------:R-:W-:Y:S01]  /*14f60*/  VIADD R2, R0, 0x19 ;  /* 0x0000001900027836 */ /* 0x000fe20000000000 */
[----:B------:R-:W-:Y:S01]  /*14f70*/  FSEL R216, R127, -INF , !P6 ;  /* 0xff8000007fd87808 */ /* 0x000fe20007000000 */
[----:B------:R-:W-:Y:S01]  /*14f80*/  HMMA.16816.F32 R92, R84, R118, R92 ;  /* 0x00000076545c723c */ /* 0x000fe2000000185c */
[----:B------:R-:W-:Y:S02]  /*14f90*/  FSEL R104, R104, -INF , !P4 ;  /* 0xff80000068687808 */ /* 0x000fe40006000000 */
[----:B------:R-:W-:-:S02]  /*14fa0*/  ISETP.GE.AND P6, PT, R2, R164, PT ;  /* 0x000000a40200720c */ /* 0x000fc40003fc6270 */
[-C--:B------:R-:W-:Y:S01]  /*14fb0*/  ISETP.GE.AND P4, PT, R2, R165.reuse, PT ;  /* 0x000000a50200720c */ /* 0x080fe20003f86270 */
[----:B------:R-:W-:Y:S01]  /*14fc0*/  VIADD R2, R0, 0x21 ;  /* 0x0000002100027836 */ /* 0x000fe20000000000 */
[----:B------:R-:W-:Y:S01]  /*14fd0*/  FSEL R213, R107, -INF , !P3 ;  /* 0xff8000006bd57808 */ /* 0x000fe20005800000 */
[----:B------:R-:W-:Y:S01]  /*14fe0*/  HMMA.16816.F32 R60, R80, R40, R60 ;  /* 0x00000028503c723c */ /* 0x000fe2000000183c */
[----:B------:R-:W-:Y:S02]  /*14ff0*/  FSEL R202, R98, -INF , !P0 ;  /* 0xff80000062ca7808 */ /* 0x000fe40004000000 */
[-C--:B------:R-:W-:Y:S02]  /*15000*/  ISETP.GE.AND P3, PT, R2, R164.reuse, PT ;  /* 0x000000a40200720c */ /* 0x080fe40003f66270 */
[----:B------:R-:W-:Y:S01]  /*15010*/  FSEL R125, R96, -INF , !P1 ;  /* 0xff800000607d7808 */ /* 0x000fe20004800000 */
[----:B------:R-:W-:Y:S01]  /*15020*/  HMMA.16816.F32 R52, R180, R160, R52 ;  /* 0x000000a0b434723c */ /* 0x000fe20000001834 */
[----:B------:R-:W-:Y:S01]  /*15030*/  VIADD R40, R0, 0x30 ;  /* 0x0000003000287836 */ /* 0x000fe20000000000 */
[----:B------:R-:W-:Y:S01]  /*15040*/  FSEL R106, R100, -INF , !P5 ;  /* 0xff800000646a7808 */ /* 0x000fe20006800000 */
[----:B------:R-:W-:Y:S01]  /*15050*/  VIADD R96, R0, 0x38 ;  /* 0x0000003800607836 */ /* 0x000fe20000000000 */
[----:B------:R-:W-:Y:S01]  /*15060*/  ISETP.GE.AND P5, PT, R2, R165, PT ;  /* 0x000000a50200720c */ /* 0x000fe20003fa6270 */
[----:B------:R-:W-:Y:S01]  /*15070*/  VIADD R2, R0, 0x29 ;  /* 0x0000002900027836 */ /* 0x000fe20000000000 */
[----:B-1----:R-:W-:Y:S01]  /*15080*/  HMMA.16816.F32 R76, R84, R108, R76 ;  /* 0x0000006c544c723c */ /* 0x002fe2000000184c */
[----:B------:R-:W-:-:S02]  /*15090*/  ISETP.GE.AND P0, PT, R40, R164, PT ;  /* 0x000000a42800720c */ /* 0x000fc40003f06270 */
[----:B------:R-:W-:Y:S02]  /*150a0*/  FSEL R209, R103, -INF , !P4 ;  /* 0xff80000067d17808 */ /* 0x000fe40006000000 */
[----:B------:R-:W-:Y:S01]  /*150b0*/  FSEL R212, R102, -INF , !P2 ;  /* 0xff80000066d47808 */ /* 0x000fe20005000000 */
[----:B------:R-:W-:Y:S01]  /*150c0*/  HMMA.16816.F32 R48, R180, R162, R48 ;  /* 0x000000a2b430723c */ /* 0x000fe20000001830 */
[----:B------:R-:W-:Y:S01]  /*150d0*/  FSEL R108, R97, -INF , !P3 ;  /* 0xff800000616c7808 */ /* 0x000fe20005800000 */
[----:B------:R-:W1:Y:S01]  /*150e0*/  LDSM.16.M88.4 R160, [R188+0x9800] ;  /* 0x00980000bca0783b */ /* 0x000e620000000200 */
[-C--:B------:R-:W-:Y:S02]  /*150f0*/  ISETP.GE.AND P3, PT, R40, R165.reuse, PT ;  /* 0x000000a52800720c */ /* 0x080fe40003f66270 */
[CC--:B------:R-:W-:Y:S01]  /*15100*/  ISETP.GE.AND P4, PT, R2.reuse, R164.reuse, PT ;  /* 0x000000a40200720c */ /* 0x0c0fe20003f86270 */
[----:B------:R-:W-:Y:S01]  /*15110*/  HMMA.16816.F32 R56, R80, R42, R56 ;  /* 0x0000002a5038723c */ /* 0x000fe20000001838 */
[----:B------:R-:W4:Y:S01]  /*15120*/  LDSM.16.M88.4 R40, [R232+0x2800] ;  /* 0x00280000e828783b */ /* 0x000f220000000200 */
[----:B------:R-:W-:Y:S01]  /*15130*/  ISETP.GE.AND P1, PT, R2, R165, PT ;  /* 0x000000a50200720c */ /* 0x000fe20003f26270 */
[----:B------:R-:W-:Y:S01]  /*15140*/  VIADD R2, R0, 0x31 ;  /* 0x0000003100027836 */ /* 0x000fe20000000000 */
[----:B------:R-:W-:-:S02]  /*15150*/  ISETP.GE.AND P2, PT, R116, R164, PT ;  /* 0x000000a47400720c */ /* 0x000fc40003f46270 */
[C---:B------:R-:W-:Y:S01]  /*15160*/  HMMA.16816.F32 R72, R84.reuse, R110, R72 ;  /* 0x0000006e5448723c */ /* 0x040fe20000001848 */
[----:B------:R-:W-:Y:S02]  /*15170*/  FSEL R206, R99, -INF , !P5 ;  /* 0xff80000063ce7808 */ /* 0x000fe40006800000 */
[----:B------:R-:W-:Y:S01]  /*15180*/  FSEL R109, R92, -INF , !P2 ;  /* 0xff8000005c6d7808 */ /* 0x000fe20005000000 */
[----:B------:R-:W-:Y:S01]  /*15190*/  VIADD R92, R0, 0x40 ;  /* 0x00000040005c7836 */ /* 0x000fe20000000000 */
[C---:B------:R-:W-:Y:S01]  /*151a0*/  ISETP.GE.AND P5, PT, R2.reuse, R164, PT ;  /* 0x000000a40200720c */ /* 0x040fe20003fa6270 */
[----:B--2---:R-:W-:Y:S01]  /*151b0*/  HMMA.16816.F32 R68, R84, R36, R68 ;  /* 0x000000245444723c */ /* 0x004fe20000001844 */
[----:B------:R-:W-:Y:S01]  /*151c0*/  ISETP.GE.AND P2, PT, R2, R165, PT ;  /* 0x000000a50200720c */ /* 0x000fe20003f46270 */
[----:B------:R-:W-:Y:S01]  /*151d0*/  VIADD R2, R0, 0x39 ;  /* 0x0000003900027836 */ /* 0x000fe20000000000 */
[----:B------:R-:W-:Y:S02]  /*151e0*/  FSEL R107, R101, -INF , !P6 ;  /* 0xff800000656b7808 */ /* 0x000fe40007000000 */
[----:B------:R-:W-:Y:S01]  /*151f0*/  FSEL R198, R78, -INF , !P3 ;  /* 0xff8000004ec67808 */ /* 0x000fe20005800000 */
[----:B---3--:R-:W-:Y:S01]  /*15200*/  HMMA.16816.F32 R52, R80, R120, R52 ;  /* 0x000000785034723c */ /* 0x008fe20000001834 */
[----:B------:R-:W-:Y:S01]  /*15210*/  FSEL R127, R77, -INF , !P5 ;  /* 0xff8000004d7f7808 */ /* 0x000fe20006800000 */
[----:B------:R-:W2:Y:S01]  /*15220*/  LDSM.16.M88.4 R100, [R238+0x3800] ;  /* 0x00380000ee64783b */ /* 0x000ea20000000200 */
[----:B------:R-:W-:Y:S01]  /*15230*/  FSEL R201, R79, -INF , !P2 ;  /* 0xff8000004fc97808 */ /* 0x000fe20005000000 */
[----:B------:R-:W-:Y:S01]  /*15240*/  VIADD R36, R0, 0x48 ;  /* 0x0000004800247836 */ /* 0x000fe20000000000 */
[----:B------:R-:W-:Y:S01]  /*15250*/  FSEL R126, R93, -INF , !P4 ;  /* 0xff8000005d7e7808 */ /* 0x000fe20006000000 */
[----:B------:R-:W-:Y:S01]  /*15260*/  HMMA.16816.F32 R64, R84, R38, R64 ;  /* 0x000000265440723c */ /* 0x000fe20000001840 */
[----:B------:R-:W-:-:S02]  /*15270*/  FSEL R121, R76, -INF , !P0 ;  /* 0xff8000004c797808 */ /* 0x000fc40004000000 */
[----:B------:R-:W3:Y:S01]  /*15280*/  LDSM.16.M88.4 R76, [R232+0x3000] ;  /* 0x00300000e84c783b */ /* 0x000ee20000000200 */
[----:B------:R-:W-:Y:S02]  /*15290*/  FSEL R203, R95, -INF , !P1 ;  /* 0xff8000005fcb7808 */ /* 0x000fe40004800000 */
[-C--:B------:R-:W-:Y:S01]  /*152a0*/  ISETP.GE.AND P4, PT, R96, R165.reuse, PT ;  /* 0x000000a56000720c */ /* 0x080fe20003f86270 */
[----:B------:R-:W-:Y:S01]  /*152b0*/  HMMA.16816.F32 R48, R80, R122, R48 ;  /* 0x0000007a5030723c */ /* 0x000fe20000001830 */
[C---:B------:R-:W-:Y:S02]  /*152c0*/  ISETP.GE.AND P1, PT, R2.reuse, R164, PT ;  /* 0x000000a40200720c */ /* 0x040fe40003f26270 */
[-C--:B------:R-:W-:Y:S01]  /*152d0*/  ISETP.GE.AND P0, PT, R2, R165.reuse, PT ;  /* 0x000000a50200720c */ /* 0x080fe20003f06270 */
[----:B------:R-:W-:Y:S01]  /*152e0*/  VIADD R2, R0, 0x41 ;  /* 0x0000004100027836 */ /* 0x000fe20000000000 */
[----:B------:R-:W-:Y:S01]  /*152f0*/  ISETP.GE.AND P6, PT, R116, R165, PT ;  /* 0x000000a57400720c */ /* 0x000fe20003fc6270 */
[----:B-1----:R-:W-:Y:S01]  /*15300*/  HMMA.16816.F32 R132, R180, R160, R132 ;  /* 0x000000a0b484723c */ /* 0x002fe20000001884 */
[----:B------:R-:W-:-:S02]  /*15310*/  FSEL R200, R74, -INF , !P4 ;  /* 0xff8000004ac87808 */ /* 0x000fc40006000000 */
[----:B------:R-:W-:Y:S02]  /*15320*/  FSEL R226, R73, -INF , !P1 ;  /* 0xff80000049e27808 */ /* 0x000fe40004800000 */
[CC--:B------:R-:W-:Y:S01]  /*15330*/  ISETP.GE.AND P4, PT, R36.reuse, R164.reuse, PT ;  /* 0x000000a42400720c */ /* 0x0c0fe20003f86270 */
[----:B----4-:R-:W-:Y:S01]  /*15340*/  HMMA.16816.F32 R60, R84, R40, R60 ;  /* 0x00000028543c723c */ /* 0x010fe2000000183c */
[-C--:B------:R-:W-:Y:S01]  /*15350*/  ISETP.GE.AND P1, PT, R36, R165.reuse, PT ;  /* 0x000000a52400720c */ /* 0x080fe20003f26270 */
[----:B------:R-:W-:Y:S01]  /*15360*/  VIADD R36, R0, 0x50 ;  /* 0x0000005000247836 */ /* 0x000fe20000000000 */
[----:B------:R-:W-:Y:S02]  /*15370*/  FSEL R205, R94, -INF , !P6 ;  /* 0xff8000005ecd7808 */ /* 0x000fe40007000000 */
[----:B------:R-:W-:Y:S01]  /*15380*/  ISETP.GE.AND P5, PT, R92, R165, PT ;  /* 0x000000a55c00720c */ /* 0x000fe20003fa6270 */
[----:B------:R-:W-:Y:S01]  /*15390*/  HMMA.16816.F32 R144, R180, R174, R144 ;  /* 0x000000aeb490723c */ /* 0x000fe20000001890 */
[-C--:B------:R-:W-:Y:S01]  /*153a0*/  ISETP.GE.AND P2, PT, R2, R164.reuse, PT ;  /* 0x000000a40200720c */ /* 0x080fe20003f46270 */
[----:B------:R-:W-:Y:S01]  /*153b0*/  VIADD R40, R0, 0x58 ;  /* 0x0000005800287836 */ /* 0x000fe20000000000 */
[----:B------:R-:W-:-:S02]  /*153c0*/  ISETP.GE.AND P6, PT, R96, R164, PT ;  /* 0x000000a46000720c */ /* 0x000fc40003fc6270 */
[----:B------:R-:W-:Y:S01]  /*153d0*/  FSEL R160, R70, -INF , !P5 ;  /* 0xff80000046a07808 */ /* 0x000fe20006800000 */
[----:B------:R-:W-:Y:S01]  /*153e0*/  HMMA.16816.F32 R128, R180, R162, R128 ;  /* 0x000000a2b480723c */ /* 0x000fe20000001880 */
[----:B------:R-:W-:Y:S02]  /*153f0*/  FSEL R123, R69, -INF , !P2 ;  /* 0xff800000457b7808 */ /* 0x000fe40005000000 */
[-C--:B------:R-:W-:Y:S02]  /*15400*/  ISETP.GE.AND P3, PT, R92, R164.reuse, PT ;  /* 0x000000a45c00720c */ /* 0x080fe40003f66270 */
[----:B------:R-:W-:Y:S01]  /*15410*/  FSEL R122, R72, -INF , !P6 ;  /* 0xff800000487a7808 */ /* 0x000fe20007000000 */
[----:B------:R-:W1:Y:S01]  /*15420*/  LDSM.16.M88.4 R92, [R238+0x4000] ;  /* 0x00400000ee5c783b */ /* 0x000e620000000200 */
[C---:B------:R-:W-:Y:S01]  /*15430*/  ISETP.GE.AND P5, PT, R36.reuse, R164, PT ;  /* 0x000000a42400720c */ /* 0x040fe20003fa6270 */
[----:B--2---:R-:W-:Y:S01]  /*15440*/  HMMA.16816.F32 R44, R80, R100, R44 ;  /* 0x00000064502c723c */ /* 0x004fe2000000182c */
[----:B------:R-:W-:-:S02]  /*15450*/  ISETP.GE.AND P2, PT, R36, R165, PT ;  /* 0x000000a52400720c */ /* 0x000fc40003f46270 */
[-C--:B------:R-:W-:Y:S01]  /*15460*/  ISETP.GE.AND P6, PT, R2, R165.reuse, PT ;  /* 0x000000a50200720c */ /* 0x080fe20003fc6270 */
[----:B------:R-:W2:Y:S01]  /*15470*/  LDSM.16.M88.4 R36, [R238+0x4800] ;  /* 0x00480000ee24783b */ /* 0x000ea20000000200 */
[----:B------:R-:W-:Y:S01]  /*15480*/  FSEL R227, R68, -INF , !P3 ;  /* 0xff80000044e37808 */ /* 0x000fe20005800000 */
[----:B------:R-:W-:Y:S01]  /*15490*/  VIADD R2, R0, 0x49 ;  /* 0x0000004900027836 */ /* 0x000fe20000000000 */
[----:B------:R-:W-:Y:S01]  /*154a0*/  FSEL R194, R71, -INF , !P6 ;  /* 0xff80000047c27808 */ /* 0x000fe20007000000 */
[C---:B---3--:R-:W-:Y:S01]  /*154b0*/  HMMA.16816.F32 R52, R84.reuse, R76, R52 ;  /* 0x0000004c5434723c */ /* 0x048fe20000001834 */
[----:B------:R-:W3:Y:S01]  /*154c0*/  LDSM.16.M88.4 R68, [R232+0x3800] ;  /* 0x00380000e844783b */ /* 0x000ee20000000200 */
[----:B------:R-:W-:Y:S02]  /*154d0*/  FSEL R199, R75, -INF , !P0 ;  /* 0xff8000004bc77808 */ /* 0x000fe40004000000 */
[C---:B------:R-:W-:Y:S02]  /*154e0*/  ISETP.GE.AND P0, PT, R2.reuse, R164, PT ;  /* 0x000000a40200720c */ /* 0x040fe40003f06270 */
[----:B------:R-:W-:Y:S01]  /*154f0*/  ISETP.GE.AND P3, PT, R2, R165, PT ;  /* 0x000000a50200720c */ /* 0x000fe20003f66270 */
[----:B------:R-:W-:Y:S01]  /*15500*/  VIADD R2, R0, 0x51 ;  /* 0x0000005100027836 */ /* 0x000fe20000000000 */
[----:B------:R-:W-:Y:S01]  /*15510*/  FSEL R175, R66, -INF , !P1 ;  /* 0xff80000042af7808 */ /* 0x000fe20004800000 */
[----:B------:R-:W-:Y:S01]  /*15520*/  HMMA.16816.F32 R56, R84, R42, R56 ;  /* 0x0000002a5438723c */ /* 0x000fe20000001838 */
[----:B------:R-:W-:-:S02]  /*15530*/  FSEL R224, R65, -INF , !P0 ;  /* 0xff80000041e07808 */ /* 0x000fc40004000000 */
[CC--:B------:R-:W-:Y:S02]  /*15540*/  ISETP.GE.AND P1, PT, R40.reuse, R164.reuse, PT ;  /* 0x000000a42800720c */ /* 0x0c0fe40003f26270 */
[-C--:B------:R-:W-:Y:S01]  /*15550*/  ISETP.GE.AND P0, PT, R40, R165.reuse, PT ;  /* 0x000000a52800720c */ /* 0x080fe20003f06270 */
[----:B------:R-:W-:Y:S01]  /*15560*/  VIADD R40, R0, 0x60 ;  /* 0x0000006000287836 */ /* 0x000fe20000000000 */
[----:B------:R-:W-:Y:S01]  /*15570*/  ISETP.GE.AND P6, PT, R2, R164, PT ;  /* 0x000000a40200720c */ /* 0x000fe20003fc6270 */
[----:B------:R-:W-:Y:S01]  /*15580*/  HMMA.16816.F32 R136, R180, R170, R136 ;  /* 0x000000aab488723c */ /* 0x000fe20000001888 */
[----:B------:R-:W-:Y:S01]  /*15590*/  FSEL R225, R64, -INF , !P4 ;  /* 0xff80000040e17808 */ /* 0x000fe20006000000 */
[----:B------:R-:W-:Y:S01]  /*155a0*/  VIADD R64, R0, 0x68 ;  /* 0x0000006800407836 */ /* 0x000fe20000000000 */
[----:B------:R-:W-:Y:S01]  /*155b0*/  ISETP.GE.AND P4, PT, R2, R165, PT ;  /* 0x000000a50200720c */ /* 0x000fe20003f86270 */
[----:B------:R-:W-:Y:S01]  /*155c0*/  VIADD R2, R0, 0x59 ;  /* 0x0000005900027836 */ /* 0x000fe20000000000 */
[----:B------:R-:W-:Y:S01]  /*155d0*/  FSEL R161, R62, -INF , !P2 ;  /* 0xff8000003ea17808 */ /* 0x000fe20005000000 */
[----:B------:R-:W-:Y:S01]  /*155e0*/  HMMA.16816.F32 R32, R80, R102, R32 ;  /* 0x000000665020723c */ /* 0x000fe20000001820 */
[----:B------:R-:W-:-:S02]  /*155f0*/  FSEL R222, R61, -INF , !P6 ;  /* 0xff8000003dde7808 */ /* 0x000fc40007000000 */
[----:B------:R-:W-:Y:S02]  /*15600*/  FSEL R223, R60, -INF , !P5 ;  /* 0xff8000003cdf7808 */ /* 0x000fe40006800000 */
[CC--:B------:R-:W-:Y:S01]  /*15610*/  ISETP.GE.AND P2, PT, R40.reuse, R164.reuse, PT ;  /* 0x000000a42800720c */ /* 0x0c0fe20003f46270 */
[----:B------:R-:W-:Y:S01]  /*15620*/  HMMA.16816.F32 R48, R84, R78, R48 ;  /* 0x0000004e5430723c */ /* 0x000fe20000001830 */
[-C--:B------:R-:W-:Y:S02]  /*15630*/  ISETP.GE.AND P6, PT, R40, R165.reuse, PT ;  /* 0x000000a52800720c */ /* 0x080fe40003fc6270 */
[----:B------:R-:W-:Y:S01]  /*15640*/  FSEL R162, R63, -INF , !P4 ;  /* 0xff8000003fa27808 */ /* 0x000fe20006000000 */
[----:B------:R-:W4:Y:S01]  /*15650*/  LDSM.16.M88.4 R40, [R238+0x5000] ;  /* 0x00500000ee28783b */ /* 0x000f220000000200 */
[----:B------:R-:W-:Y:S01]  /*15660*/  FSEL R171, R67, -INF , !P3 ;  /* 0xff80000043ab7808 */ /* 0x000fe20005800000 */
[C---:B-1----:R-:W-:Y:S01]  /*15670*/  HMMA.16816.F32 R28, R80.reuse, R92, R28 ;  /* 0x0000005c501c723c */ /* 0x042fe2000000181c */
[C---:B------:R-:W-:Y:S01]  /*15680*/  ISETP.GE.AND P3, PT, R2.reuse, R164, PT ;  /* 0x000000a40200720c */ /* 0x040fe20003f66270 */
[----:B------:R-:W1:Y:S01]  /*15690*/  LDSM.16.M88.4 R60, [R232+0x4000] ;  /* 0x00400000e83c783b */ /* 0x000e620000000200 */
[----:B------:R-:W-:Y:S01]  /*156a0*/  ISETP.GE.AND P5, PT, R2, R165, PT ;  /* 0x000000a50200720c */ /* 0x000fe20003fa6270 */
[----:B------:R-:W-:Y:S01]  /*156b0*/  VIADD R2, R0, 0x61 ;  /* 0x0000006100027836 */ /* 0x000fe20000000000 */
[----:B------:R-:W-:Y:S01]  /*156c0*/  FSEL R185, R54, -INF , !P6 ;  /* 0xff80000036b97808 */ /* 0x000fe20007000000 */
[----:B--2---:R-:W-:Y:S01]  /*156d0*/  HMMA.16816.F32 R20, R80, R36, R20 ;  /* 0x000000245014723c */ /* 0x004fe20000001814 */
[----:B------:R-:W-:-:S02]  /*156e0*/  FSEL R221, R56, -INF , !P1 ;  /* 0xff80000038dd7808 */ /* 0x000fc40004800000 */
[CC--:B------:R-:W-:Y:S02]  /*156f0*/  ISETP.GE.AND P4, PT, R2.reuse, R164.reuse, PT ;  /* 0x000000a40200720c */ /* 0x0c0fe40003f86270 */
[----:B------:R-:W-:Y:S01]  /*15700*/  ISETP.GE.AND P1, PT, R2, R165, PT ;  /* 0x000000a50200720c */ /* 0x000fe20003f26270 */
[C---:B------:R-:W-:Y:S01]  /*15710*/  HMMA.16816.F32 R156, R180.reuse, R176, R156 ;  /* 0x000000b0b49c723c */ /* 0x040fe2000000189c */
[C---:B------:R-:W-:Y:S01]  /*15720*/  VIADD R36, R0.reuse, 0x70 ;  /* 0x0000007000247836 */ /* 0x040fe20000000000 */
[----:B------:R-:W-:Y:S01]  /*15730*/  FSEL R218, R53, -INF , !P4 ;  /* 0xff80000035da7808 */ /* 0x000fe20006000000 */
[----:B------:R-:W-:Y:S01]  /*15740*/  VIADD R2, R0, 0x69 ;  /* 0x0000006900027836 */ /* 0x000fe20000000000 */
[----:B------:R-:W-:Y:S02]  /*15750*/  FSEL R163, R58, -INF , !P0 ;  /* 0xff8000003aa37808 */ /* 0x000fe40004000000 */
[----:B------:R-:W-:Y:S01]  /*15760*/  HMMA.16816.F32 R152, R180, R178, R152 ;  /* 0x000000b2b498723c */ /* 0x000fe20000001898 */
[----:B------:R-:W-:-:S02]  /*15770*/  ISETP.GE.AND P6, PT, R36, R164, PT ;  /* 0x000000a42400720c */ /* 0x000fc40003fc6270 */
[-C--:B------:R-:W-:Y:S02]  /*15780*/  ISETP.GE.AND P4, PT, R36, R165.reuse, PT ;  /* 0x000000a52400720c */ /* 0x080fe40003f86270 */
[----:B------:R-:W-:Y:S01]  /*15790*/  FSEL R220, R57, -INF , !P3 ;  /* 0xff80000039dc7808 */ /* 0x000fe20005800000 */
[C---:B------:R-:W-:Y:S01]  /*157a0*/  HMMA.16816.F32 R148, R180.reuse, R172, R148 ;  /* 0x000000acb494723c */ /* 0x040fe20000001894 */
[----:B------:R-:W-:Y:S01]  /*157b0*/  FSEL R219, R52, -INF , !P2 ;  /* 0xff80000034db7808 */ /* 0x000fe20005000000 */
[----:B------:R-:W-:Y:S01]  /*157c0*/  VIADD R52, R0, 0x78 ;  /* 0x0000007800347836 */ /* 0x000fe20000000000 */
[C---:B------:R-:W-:Y:S02]  /*157d0*/  ISETP.GE.AND P0, PT, R64.reuse, R164, PT ;  /* 0x000000a44000720c */ /* 0x040fe40003f06270 */
[-C--:B------:R-:W-:Y:S01]  /*157e0*/  ISETP.GE.AND P3, PT, R64, R165.reuse, PT ;  /* 0x000000a54000720c */ /* 0x080fe20003f66270 */
[----:B------:R-:W-:Y:S01]  /*157f0*/  HMMA.16816.F32 R140, R180, R168, R140 ;  /* 0x000000a8b48c723c */ /* 0x000fe2000000188c */
[----:B------:R-:W-:-:S02]  /*15800*/  ISETP.GE.AND P2, PT, R2, R165, PT ;  /* 0x000000a50200720c */ /* 0x000fc40003f46270 */
[----:B------:R-:W-:Y:S02]  /*15810*/  FSEL R217, R48, -INF , !P0 ;  /* 0xff80000030d97808 */ /* 0x000fe40004000000 */
[----:B------:R-:W-:Y:S01]  /*15820*/  FSEL R187, R50, -INF , !P3 ;  /* 0xff80000032bb7808 */ /* 0x000fe20005800000 */
[----:B---3--:R-:W-:Y:S01]  /*15830*/  HMMA.16816.F32 R180, R84, R68, R44 ;  /* 0x0000004454b4723c */ /* 0x008fe2000000182c */
[----:B------:R-:W-:Y:S01]  /*15840*/  FSEL R169, R59, -INF , !P5 ;  /* 0xff8000003ba97808 */ /* 0x000fe20006800000 */
[----:B------:R-:W2:Y:S01]  /*15850*/  LDSM.16.M88.4 R44, [R238+0x5800] ;  /* 0x00580000ee2c783b */ /* 0x000ea20000000200 */
[----:B------:R-:W-:Y:S01]  /*15860*/  ISETP.GE.AND P5, PT, R2, R164, PT ;  /* 0x000000a40200720c */ /* 0x000fe20003fa6270 */
[----:B------:R-:W-:Y:S01]  /*15870*/  VIADD R2, R0, 0x71 ;  /* 0x0000007100027836 */ /* 0x000fe20000000000 */
[----:B------:R-:W-:Y:S01]  /*15880*/  FSEL R186, R51, -INF , !P2 ;  /* 0xff80000033ba7808 */ /* 0x000fe20005000000 */
[----:B------:R-:W-:Y:S01]  /*15890*/  HMMA.16816.F32 R16, R80, R38, R16 ;  /* 0x000000265010723c */ /* 0x000fe20000001810 */
[----:B------:R-:W3:Y:S01]  /*158a0*/  LDSM.16.M88.4 R36, [R232+0x4800] ;  /* 0x00480000e824783b */ /* 0x000ee20000000200 */
[----:B------:R-:W-:-:S02]  /*158b0*/  FSEL R215, R49, -INF , !P5 ;  /* 0xff80000031d77808 */ /* 0x000fc40006800000 */
[----:B------:R-:W-:Y:S02]  /*158c0*/  FSEL R190, R55, -INF , !P1 ;  /* 0xff80000037be7808 */ /* 0x000fe40004800000 */
[----:B------:R-:W-:Y:S01]  /*158d0*/  HMMA.16816.F32 R32, R84, R70, R32 ;  /* 0x000000465420723c */ /* 0x000fe20000001820 */
[CC--:B------:R-:W-:Y:S02]  /*158e0*/  ISETP.GE.AND P1, PT, R2.reuse, R164.reuse, PT ;  /* 0x000000a40200720c */ /* 0x0c0fe40003f26270 */
[-C--:B------:R-:W-:Y:S01]  /*158f0*/  ISETP.GE.AND P0, PT, R2, R165.reuse, PT ;  /* 0x000000a50200720c */ /* 0x080fe20003f06270 */
[----:B------:R-:W-:Y:S01]  /*15900*/  VIADD R2, R0, 0x79 ;  /* 0x0000007900027836 */ /* 0x000fe20000000000 */
[CC--:B------:R-:W-:Y:S01]  /*15910*/  ISETP.GE.AND P3, PT, R52.reuse, R164.reuse, PT ;  /* 0x000000a43400720c */ /* 0x0c0fe20003f66270 */
[----:B----4-:R-:W-:Y:S01]  /*15920*/  HMMA.16816.F32 R12, R80, R40, R12 ;  /* 0x00000028500c723c */ /* 0x010fe2000000180c */
[----:B------:R-:W-:Y:S01]  /*15930*/  ISETP.GE.AND P5, PT, R52, R165, PT ;  /* 0x000000a53400720c */ /* 0x000fe20003fa6270 */
[----:B------:R-:W-:Y:S01]  /*15940*/  VIADD R52, R0, 0x88 ;  /* 0x0000008800347836 */ /* 0x000fe20000000000 */
[----:B------:R-:W-:-:S03]  /*15950*/  ISETP.GE.AND P2, PT, R2, R164, PT ;  /* 0x000000a40200720c */ /* 0x000fc60003f46270 */
[----:B-1----:R-:W-:Y:S01]  /*15960*/  HMMA.16816.F32 R48, R84, R60, R28 ;  /* 0x0000003c5430723c */ /* 0x002fe2000000181c */
[----:B------:R-:W-:Y:S01]  /*15970*/  VIADD R40, R0, 0x80 ;  /* 0x0000008000287836 */ /* 0x000fe20000000000 */
[----:B------:R-:W-:Y:S01]  /*15980*/  FSEL R184, R182, -INF , !P4 ;  /* 0xff800000b6b87808 */ /* 0x000fe20006000000 */
[----:B------:R-:W-:Y:S01]  /*15990*/  LDSM.16.M88.4 R28, [R238+0x6000] ;  /* 0x00600000ee1c783b */ /* 0x000fe20000000200 */
[----:B------:R-:W-:Y:S02]  /*159a0*/  FSEL R207, R181, -INF , !P1 ;  /* 0xff800000b5cf7808 */ /* 0x000fe40004800000 */
[C---:B------:R-:W-:Y:S01]  /*159b0*/  HMMA.16816.F32 R24, R80.reuse, R94, R24 ;  /* 0x0000005e5018723c */ /* 0x040fe20000001818 */
[C---:B------:R-:W-:Y:S02]  /*159c0*/  ISETP.GE.AND P4, PT, R40.reuse, R164, PT ;  /* 0x000000a42800720c */ /* 0x040fe40003f86270 */
[-C--:B------:R-:W-:Y:S02]  /*159d0*/  ISETP.GE.AND P1, PT, R40, R165.reuse, PT ;  /* 0x000000a52800720c */ /* 0x080fe40003f26270 */
[----:B------:R-:W-:Y:S01]  /*159e0*/  FSEL R208, R180, -INF , !P6 ;  /* 0xff800000b4d07808 */ /* 0x000fe20007000000 */
[----:B------:R-:W-:Y:S01]  /*159f0*/  HMMA.16816.F32 R8, R80, R42, R8 ;  /* 0x0000002a5008723c */ /* 0x000fe20000001808 */
[----:B------:R-:W1:Y:S01]  /*15a00*/  LDSM.16.M88.4 R40, [R232+0x5000] ;  /* 0x00500000e828783b */ /* 0x000e620000000200 */
[----:B------:R-:W-:Y:S01]  /*15a10*/  ISETP.GE.AND P6, PT, R2, R165, PT ;  /* 0x000000a50200720c */ /* 0x000fe20003fc6270 */
[----:B------:R-:W-:Y:S01]  /*15a20*/  VIADD R2, R0, 0x81 ;  /* 0x0000008100027836 */ /* 0x000fe20000000000 */
[----:B------:R-:W-:-:S02]  /*15a30*/  FSEL R183, R183, -INF , !P0 ;  /* 0xff800000b7b77808 */ /* 0x000fc40004000000 */
[----:B------:R-:W-:Y:S01]  /*15a40*/  FSEL R204, R32, -INF , !P3 ;  /* 0xff80000020cc7808 */ /* 0x000fe20005800000 */
[----:B------:R-:W-:Y:S01]  /*15a50*/  VIADD R32, R0, 0x90 ;  /* 0x0000009000207836 */ /* 0x000fe20000000000 */
[-C--:B------:R-:W-:Y:S01]  /*15a60*/  ISETP.GE.AND P0, PT, R2, R164.reuse, PT ;  /* 0x000000a40200720c */ /* 0x080fe20003f06270 */
[C---:B--2---:R-:W-:Y:S01]  /*15a70*/  HMMA.16816.F32 R4, R80.reuse, R44, R4 ;  /* 0x0000002c5004723c */ /* 0x044fe20000001804 */
[----:B------:R-:W-:Y:S02]  /*15a80*/  FSEL R181, R34, -INF , !P5 ;  /* 0xff80000022b57808 */ /* 0x000fe40006800000 */
[----:B------:R-:W-:Y:S02]  /*15a90*/  FSEL R197, R33, -INF , !P2 ;  /* 0xff80000021c57808 */ /* 0x000fe40005000000 */
[C---:B------:R-:W-:Y:S01]  /*15aa0*/  ISETP.GE.AND P5, PT, R52.reuse, R164, PT ;  /* 0x000000a43400720c */ /* 0x040fe20003fa6270 */
[----:B------:R-:W-:Y:S01]  /*15ab0*/  HMMA.16816.F32 R88, R80, R46, R88 ;  /* 0x0000002e5058723c */ /* 0x000fe20000001858 */
[----:B------:R-:W-:Y:S01]  /*15ac0*/  ISETP.GE.AND P2, PT, R52, R165, PT ;  /* 0x000000a53400720c */ /* 0x000fe20003f46270 */
[----:B------:R-:W-:Y:S01]  /*15ad0*/  VIADD R44, R0, 0x98 ;  /* 0x00000098002c7836 */ /* 0x000fe20000000000 */
[----:B------:R-:W-:-:S02]  /*15ae0*/  FSEL R177, R50, -INF , !P1 ;  /* 0xff80000032b17808 */ /* 0x000fc40004800000 */
[----:B------:R-:W-:Y:S01]  /*15af0*/  FSEL R195, R49, -INF , !P0 ;  /* 0xff80000031c37808 */ /* 0x000fe20004000000 */
[C---:B---3--:R-:W-:Y:S01]  /*15b00*/  HMMA.16816.F32 R52, R84.reuse, R36, R20 ;  /* 0x000000245434723c */ /* 0x048fe20000001814 */
[----:B------:R-:W-:Y:S01]  /*15b10*/  LDSM.16.M88.4 R20, [R238+0x6800] ;  /* 0x00680000ee14783b */ /* 0x000fe20000000200 */
[----:B------:R-:W-:Y:S02]  /*15b20*/  FSEL R180, R35, -INF , !P6 ;  /* 0xff80000023b47808 */ /* 0x000fe40007000000 */
[C---:B------:R-:W-:Y:S02]  /*15b30*/  ISETP.GE.AND P1, PT, R32.reuse, R164, PT ;  /* 0x000000a42000720c */ /* 0x040fe40003f26270 */
[-C--:B------:R-:W-:Y:S01]  /*15b40*/  ISETP.GE.AND P0, PT, R32, R165.reuse, PT ;  /* 0x000000a52000720c */ /* 0x080fe20003f06270 */
[----:B------:R-:W-:Y:S01]  /*15b50*/  HMMA.16816.F32 R24, R84, R62, R24 ;  /* 0x0000003e5418723c */ /* 0x000fe20000001818 */
[----:B------:R-:W2:Y:S01]  /*15b60*/  LDSM.16.M88.4 R32, [R232+0x5800] ;  /* 0x00580000e820783b */ /* 0x000ea20000000200 */
[----:B------:R-:W-:Y:S01]  /*15b70*/  ISETP.GE.AND P3, PT, R2, R165, PT ;  /* 0x000000a50200720c */ /* 0x000fe20003f66270 */
[----:B------:R-:W-:Y:S01]  /*15b80*/  VIADD R2, R0, 0x89 ;  /* 0x0000008900027836 */ /* 0x000fe20000000000 */
[----:B------:R-:W-:-:S02]  /*15b90*/  FSEL R196, R48, -INF , !P4 ;  /* 0xff80000030c47808 */ /* 0x000fc40006000000 */
[C---:B------:R-:W-:Y:S01]  /*15ba0*/  HMMA.16816.F32 R36, R84.reuse, R38, R16 ;  /* 0x000000265424723c */ /* 0x040fe20000001810 */
[----:B------:R-:W-:Y:S02]  /*15bb0*/  FSEL R176, R51, -INF , !P3 ;  /* 0xff80000033b07808 */ /* 0x000fe40005800000 */
[CC--:B------:R-:W-:Y:S02]  /*15bc0*/  ISETP.GE.AND P6, PT, R2.reuse, R164.reuse, PT ;  /* 0x000000a40200720c */ /* 0x0c0fe40003fc6270 */
[----:B------:R-:W-:Y:S01]  /*15bd0*/  ISETP.GE.AND P4, PT, R2, R165, PT ;  /* 0x000000a50200720c */ /* 0x000fe20003f86270 */
[----:B------:R-:W-:Y:S01]  /*15be0*/  VIADD R2, R0, 0x91 ;  /* 0x0000009100027836 */ /* 0x000fe20000000000 */
[----:B-1----:R-:W-:Y:S01]  /*15bf0*/  HMMA.16816.F32 R60, R84, R40, R12 ;  /* 0x00000028543c723c */ /* 0x002fe2000000180c */
[----:B------:R-:W1:Y:S03]  /*15c00*/  LDSM.16.M88.4 R12, [R232+0x6000] ;  /* 0x00600000e80c783b */ /* 0x000e660000000200 */
[----:B------:R-:W-:-:S02]  /*15c10*/  ISETP.GE.AND P3, PT, R2, R164, PT ;  /* 0x000000a40200720c */ /* 0x000fc40003f66270 */
[C---:B------:R-:W-:Y:S01]  /*15c20*/  HMMA.16816.F32 R16, R80.reuse, R28, R156 ;  /* 0x0000001c5010723c */ /* 0x040fe2000000189c */
[----:B------:R-:W-:Y:S02]  /*15c30*/  FSEL R191, R52, -INF , !P1 ;  /* 0xff80000034bf7808 */ /* 0x000fe40004800000 */
[----:B------:R-:W-:Y:S02]  /*15c40*/  FSEL R182, R53, -INF , !P3 ;  /* 0xff80000035b67808 */ /* 0x000fe40005800000 */
        /* <DEDUP_REMOVED lines=9> */
[C---:B------:R-:W-:Y:S01]  /*15ce0*/  HMMA.16816.F32 R40, R84.reuse, R42, R8 ;  /* 0x0000002a5428723c */ /* 0x040fe20000001808 */
[-C--:B------:R-:W-:Y:S01]  /*15cf0*/  ISETP.GE.AND P3, PT, R24, R165.reuse, PT ;  /* 0x000000a51800720c */ /* 0x080fe20003f66270 */
[----:B------:R-:W-:Y:S01]  /*15d00*/  VIADD R24, R0, 0xa8 ;  /* 0x000000a800187836 */ /* 0x000fe20000000000 */
[----:B------:R-:W-:Y:S01]  /*15d10*/  ISETP.GE.AND P6, PT, R44, R165, PT ;  /* 0x000000a52c00720c */ /* 0x000fe20003fc6270 */
[----:B------:R-:W3:Y:S01]  /*15d20*/  LDSM.16.M88.4 R8, [R238+0x7000] ;  /* 0x00700000ee08783b */ /* 0x000ee20000000200 */
[----:B------:R-:W-:Y:S01]  /*15d30*/  ISETP.GE.AND P4, PT, R2, R164, PT ;  /* 0x000000a40200720c */ /* 0x000fe20003f86270 */
[----:B--2---:R-:W-:Y:S01]  /*15d40*/  HMMA.16816.F32 R88, R84, R34, R88 ;  /* 0x000000225458723c */ /* 0x004fe20000001858 */
[----:B------:R-:W-:-:S02]  /*15d50*/  FSEL R173, R26, -INF , !P2 ;  /* 0xff8000001aad7808 */ /* 0x000fc40005000000 */
[-C--:B------:R-:W-:Y:S02]  /*15d60*/  ISETP.GE.AND P2, PT, R44, R164.reuse, PT ;  /* 0x000000a42c00720c */ /* 0x080fe40003f46270 */
[-C--:B------:R-:W-:Y:S01]  /*15d70*/  ISETP.GE.AND P1, PT, R2, R165.reuse, PT ;  /* 0x000000a50200720c */ /* 0x080fe20003f26270 */
[----:B------:R-:W-:Y:S01]  /*15d80*/  VIADD R2, R0, 0xa1 ;  /* 0x000000a100027836 */ /* 0x000fe20000000000 */
[----:B------:R-:W-:Y:S02]  /*15d90*/  FSEL R152, R38, -INF , !P6 ;  /* 0xff80000026987808 */ /* 0x000fe40007000000 */
[----:B------:R-:W-:Y:S02]  /*15da0*/  FSEL R178, R37, -INF , !P4 ;  /* 0xff80000025b27808 */ /* 0x000fe40006000000 */
[C---:B------:R-:W-:Y:S02]  /*15db0*/  ISETP.GE.AND P6, PT, R24.reuse, R164, PT ;  /* 0x000000a41800720c */ /* 0x040fe40003fc6270 */
[----:B------:R-:W-:Y:S01]  /*15dc0*/  ISETP.GE.AND P4, PT, R24, R165, PT ;  /* 0x000000a51800720c */ /* 0x000fe20003f86270 */
[----:B-1----:R-:W-:Y:S01]  /*15dd0*/  HMMA.16816.F32 R28, R84, R14, R28 ;  /* 0x0000000e541c723c */ /* 0x002fe2000000181c */
[----:B------:R-:W-:-:S02]  /*15de0*/  FSEL R179, R36, -INF , !P2 ;  /* 0xff80000024b37808 */ /* 0x000fc40005000000 */
[----:B------:R-:W-:Y:S02]  /*15df0*/  FSEL R156, R55, -INF , !P5 ;  /* 0xff800000379c7808 */ /* 0x000fe40006800000 */
[CC--:B------:R-:W-:Y:S01]  /*15e00*/  ISETP.GE.AND P5, PT, R2.reuse, R164.reuse, PT ;  /* 0x000000a40200720c */ /* 0x0c0fe20003fa6270 */
[----:B------:R-:W-:Y:S01]  /*15e10*/  HMMA.16816.F32 R24, R80, R20, R148 ;  /* 0x000000145018723c */ /* 0x000fe20000001894 */
[----:B------:R-:W-:Y:S01]  /*15e20*/  ISETP.GE.AND P2, PT, R2, R165, PT ;  /* 0x000000a50200720c */ /* 0x000fe20003f46270 */
[----:B------:R-:W-:Y:S01]  /*15e30*/  VIADD R2, R0, 0xa9 ;  /* 0x000000a900027836 */ /* 0x000fe20000000000 */
[----:B------:R-:W-:Y:S02]  /*15e40*/  FSEL R174, R60, -INF , !P0 ;  /* 0xff8000003cae7808 */ /* 0x000fe40004000000 */
[----:B------:R-:W-:Y:S02]  /*15e50*/  FSEL R60, R62, -INF , !P3 ;  /* 0xff8000003e3c7808 */ /* 0x000fe40005800000 */
[----:B------:R-:W-:Y:S01]  /*15e60*/  FSEL R148, R39, -INF , !P1 ;  /* 0xff80000027947808 */ /* 0x000fe20004800000 */
[----:B------:R-:W-:Y:S01]  /*15e70*/  VIADD R20, R0, 0xb0 ;  /* 0x000000b000147836 */ /* 0x000fe20000000000 */
[----:B------:R-:W-:Y:S01]  /*15e80*/  HMMA.16816.F32 R36, R84, R32, R4 ;  /* 0x000000205424723c */ /* 0x000fe20000001804 */
[----:B------:R-:W1:Y:S01]  /*15e90*/  LDSM.16.M88.4 R4, [R232+0x6800] ;  /* 0x00680000e804783b */ /* 0x000e620000000200 */
[----:B------:R-:W-:-:S02]  /*15ea0*/  ISETP.GE.AND P1, PT, R2, R164, PT ;  /* 0x000000a40200720c */ /* 0x000fc40003f26270 */
[----:B------:R-:W-:Y:S02]  /*15eb0*/  FSEL R62, R42, -INF , !P4 ;  /* 0xff8000002a3e7808 */ /* 0x000fe40006000000 */
[----:B------:R-:W-:Y:S01]  /*15ec0*/  FSEL R149, R41, -INF , !P1 ;  /* 0xff80000029957808 */ /* 0x000fe20004800000 */
[----:B------:R-:W-:Y:S01]  /*15ed0*/  VIADD R32, R0, 0xb8 ;  /* 0x000000b800207836 */ /* 0x000fe20000000000 */
[----:B------:R-:W-:Y:S01]  /*15ee0*/  FSEL R170, R61, -INF , !P5 ;  /* 0xff8000003daa7808 */ /* 0x000fe20006800000 */
[C---:B---3--:R-:W-:Y:S01]  /*15ef0*/  HMMA.16816.F32 R140, R80.reuse, R8, R140 ;  /* 0x00000008508c723c */ /* 0x048fe2000000188c */
[-C--:B------:R-:W-:Y:S02]  /*15f00*/  ISETP.GE.AND P3, PT, R20, R164.reuse, PT ;  /* 0x000000a41400720c */ /* 0x080fe40003f66270 */
[CC--:B------:R-:W-:Y:S02]  /*15f10*/  ISETP.GE.AND P4, PT, R32.reuse, R164.reuse, PT ;  /* 0x000000a42000720c */ /* 0x0c0fe40003f86270 */
[-C--:B------:R-:W-:Y:S01]  /*15f20*/  ISETP.GE.AND P1, PT, R32, R165.reuse, PT ;  /* 0x000000a52000720c */ /* 0x080fe20003f26270 */
[----:B------:R-:W-:Y:S01]  /*15f30*/  HMMA.16816.F32 R136, R80, R10, R136 ;  /* 0x0000000a5088723c */ /* 0x000fe20000001888 */
[-C--:B------:R-:W-:Y:S01]  /*15f40*/  ISETP.GE.AND P5, PT, R20, R165.reuse, PT ;  /* 0x000000a51400720c */ /* 0x080fe20003fa6270 */
[----:B------:R-:W-:Y:S01]  /*15f50*/  VIADD R8, R0, 0xc8 ;  /* 0x000000c800087836 */ /* 0x000fe20000000000 */
[-C--:B------:R-:W-:Y:S01]  /*15f60*/  ISETP.GE.AND P0, PT, R2, R165.reuse, PT ;  /* 0x000000a50200720c */ /* 0x080fe20003f06270 */
[----:B------:R-:W-:Y:S01]  /*15f70*/  VIADD R2, R0, 0xb1 ;  /* 0x000000b100027836 */ /* 0x000fe20000000000 */
[----:B------:R-:W-:Y:S01]  /*15f80*/  FSEL R63, R63, -INF , !P2 ;  /* 0xff8000003f3f7808 */ /* 0x000fe20005000000 */
[----:B------:R-:W-:Y:S01]  /*15f90*/  HMMA.16816.F32 R32, R84, R12, R16 ;  /* 0x0000000c5420723c */ /* 0x000fe20000001810 */
[----:B------:R-:W2:Y:S01]  /*15fa0*/  LDSM.16.M88.4 R16, [R238+0x7800] ;  /* 0x00780000ee10783b */ /* 0x000ea20000000200 */
[----:B------:R-:W-:Y:S01]  /*15fb0*/  FSEL R168, R40, -INF , !P6 ;  /* 0xff80000028a87808 */ /* 0x000fe20007000000 */
[----:B------:R-:W-:Y:S01]  /*15fc0*/  VIADD R40, R0, 0xb9 ;  /* 0x000000b900287836 */ /* 0x000fe20000000000 */
[----:B------:R-:W-:Y:S01]  /*15fd0*/  ISETP.GE.AND P2, PT, R2, R164, PT ;  /* 0x000000a40200720c */ /* 0x000fe20003f46270 */
[----:B------:R-:W-:Y:S01]  /*15fe0*/  VIADD R9, R0, 0xe8 ;  /* 0x000000e800097836 */ /* 0x000fe20000000000 */
[----:B------:R-:W-:Y:S01]  /*15ff0*/  HMMA.16816.F32 R20, R80, R22, R144 ;  /* 0x000000165014723c */ /* 0x000fe20000001890 */
[----:B------:R-:W-:Y:S01]  /*16000*/  ISETP.GE.AND P6, PT, R2, R165, PT ;  /* 0x000000a50200720c */ /* 0x000fe20003fc6270 */
[----:B------:R-:W-:Y:S01]  /*16010*/  VIADD R2, R0, 0xc0 ;  /* 0x000000c000027836 */ /* 0x000fe20000000000 */
[----:B------:R-:W-:-:S02]  /*16020*/  FSEL R61, R43, -INF , !P0 ;  /* 0xff8000002b3d7808 */ /* 0x000fc40004000000 */
[----:B------:R-:W-:Y:S02]  /*16030*/  FSEL R65, R38, -INF , !P5 ;  /* 0xff80000026417808 */ /* 0x000fe40006800000 */
[----:B------:R-:W-:Y:S02]  /*16040*/  FSEL R146, R36, -INF , !P3 ;  /* 0xff80000024927808 */ /* 0x000fe40005800000 */
[----:B------:R-:W-:Y:S02]  /*16050*/  FSEL R145, R37, -INF , !P2 ;  /* 0xff80000025917808 */ /* 0x000fe40005000000 */
[CC--:B------:R-:W-:Y:S02]  /*16060*/  ISETP.GE.AND P0, PT, R40.reuse, R164.reuse, PT ;  /* 0x000000a42800720c */ /* 0x0c0fe40003f06270 */
[-C--:B------:R-:W-:Y:S01]  /*16070*/  ISETP.GE.AND P3, PT, R40, R165.reuse, PT ;  /* 0x000000a52800720c */ /* 0x080fe20003f66270 */
[----:B-1----:R-:W-:Y:S01]  /*16080*/  HMMA.16816.F32 R24, R84, R4, R24 ;  /* 0x000000045418723c */ /* 0x002fe20000001818 */
[C---:B------:R-:W-:Y:S01]  /*16090*/  ISETP.GE.AND P5, PT, R2.reuse, R164, PT ;  /* 0x000000a40200720c */ /* 0x040fe20003fa6270 */
[----:B------:R-:W1:Y:S01]  /*160a0*/  LDSM.16.M88.4 R40, [R232+0x7000] ;  /* 0x00700000e828783b */ /* 0x000e620000000200 */
[----:B------:R-:W-:Y:S01]  /*160b0*/  ISETP.GE.AND P2, PT, R2, R165, PT ;  /* 0x000000a50200720c */ /* 0x000fe20003f46270 */
[----:B------:R-:W-:Y:S01]  /*160c0*/  VIADD R2, R0, 0xc1 ;  /* 0x000000c100027836 */ /* 0x000fe20000000000 */
[----:B------:R-:W-:-:S02]  /*160d0*/  FSEL R64, R39, -INF , !P6 ;  /* 0xff80000027407808 */ /* 0x000fc40007000000 */
[----:B------:R-:W-:Y:S01]  /*160e0*/  VIADD R4, R0, 0xd0 ;  /* 0x000000d000047836 */ /* 0x000fe20000000000 */
[----:B------:R-:W-:Y:S02]  /*160f0*/  FSEL R68, R34, -INF , !P2 ;  /* 0xff80000022447808 */ /* 0x000fe40005000000 */
[-C--:B------:R-:W-:Y:S01]  /*16100*/  ISETP.GE.AND P6, PT, R2, R164.reuse, PT ;  /* 0x000000a40200720c */ /* 0x080fe20003fc6270 */
[----:B------:R-:W-:Y:S01]  /*16110*/  HMMA.16816.F32 R20, R84, R6, R20 ;  /* 0x000000065414723c */ /* 0x000fe20000001814 */
[C---:B------:R-:W-:Y:S02]  /*16120*/  ISETP.GE.AND P2, PT, R4.reuse, R164, PT ;  /* 0x000000a40400720c */ /* 0x040fe40003f46270 */
[----:B------:R-:W-:Y:S02]  /*16130*/  FSEL R72, R33, -INF , !P6 ;  /* 0xff80000021487808 */ /* 0x000fe40007000000 */
[----:B------:R-:W-:Y:S02]  /*16140*/  ISETP.GE.AND P6, PT, R4, R165, PT ;  /* 0x000000a50400720c */ /* 0x000fe40003fc6270 */
[----:B------:R-:W3:Y:S01]  /*16150*/  LDSM.16.M88.4 R4, [R232+0x7800] ;  /* 0x00780000e804783b */ /* 0x000ee20000000200 */
[----:B------:R-:W-:Y:S01]  /*16160*/  FSEL R66, R88, -INF , !P4 ;  /* 0xff80000058427808 */ /* 0x000fe20006000000 */
[----:B------:R-:W-:-:S04]  /*16170*/  DEPBAR.LE SB0, 0x0 ;  /* 0x000080000000791a */ /* 0x000fc80000000000 */
[C---:B--2---:R-:W-:Y:S01]  /*16180*/  HMMA.16816.F32 R132, R80.reuse, R16, R132 ;  /* 0x000000105084723c */ /* 0x044fe20000001884 */
[-C--:B------:R-:W-:Y:S01]  /*16190*/  ISETP.GE.AND P4, PT, R2, R165.reuse, PT ;  /* 0x000000a50200720c */ /* 0x080fe20003f86270 */
[----:B------:R-:W-:Y:S01]  /*161a0*/  VIADD R2, R0, 0xc9 ;  /* 0x000000c900027836 */ /* 0x000fe20000000000 */
[----:B------:R-:W-:Y:S02]  /*161b0*/  FSEL R69, R91, -INF , !P3 ;  /* 0xff8000005b457808 */ /* 0x000fe40005800000 */
[----:B------:R-:W-:Y:S01]  /*161c0*/  FSEL R73, R32, -INF , !P5 ;  /* 0xff80000020497808 */ /* 0x000fe20006800000 */
[----:B------:R-:W-:Y:S01]  /*161d0*/  HMMA.16816.F32 R128, R80, R18, R128 ;  /* 0x000000125080723c */ /* 0x000fe20000001880 */
[----:B------:R-:W-:Y:S02]  /*161e0*/  FSEL R74, R89, -INF , !P0 ;  /* 0xff800000594a7808 */ /* 0x000fe40004000000 */
[C---:B------:R-:W-:Y:S02]  /*161f0*/  ISETP.GE.AND P3, PT, R2.reuse, R164, PT ;  /* 0x000000a40200720c */ /* 0x040fe40003f66270 */
[-C--:B------:R-:W-:Y:S01]  /*16200*/  ISETP.GE.AND P5, PT, R2, R165.reuse, PT ;  /* 0x000000a50200720c */ /* 0x080fe20003fa6270 */
[----:B------:R-:W-:Y:S01]  /*16210*/  VIADD R2, R0, 0xd8 ;  /* 0x000000d800027836 */ /* 0x000fe20000000000 */
[----:B------:R-:W-:-:S02]  /*16220*/  ISETP.GE.AND P0, PT, R8, R165, PT ;  /* 0x000000a50800720c */ /* 0x000fc40003f06270 */
[----:B------:R-:W-:Y:S02]  /*16230*/  FSEL R78, R29, -INF , !P3 ;  /* 0xff8000001d4e7808 */ /* 0x000fe40005800000 */
[----:B------:R-:W-:Y:S01]  /*16240*/  FSEL R76, R30, -INF , !P0 ;  /* 0xff8000001e4c7808 */ /* 0x000fe20004000000 */
[C---:B-1----:R-:W-:Y:S01]  /*16250*/  HMMA.16816.F32 R140, R84.reuse, R40, R140 ;  /* 0x00000028548c723c */ /* 0x042fe2000000188c */
[----:B------:R-:W-:Y:S02]  /*16260*/  FSEL R70, R90, -INF , !P1 ;  /* 0xff8000005a467808 */ /* 0x000fe40004800000 */
[CC--:B------:R-:W-:Y:S02]  /*16270*/  ISETP.GE.AND P0, PT, R2.reuse, R164.reuse, PT ;  /* 0x000000a40200720c */ /* 0x0c0fe40003f06270 */
[----:B------:R-:W-:Y:S01]  /*16280*/  ISETP.GE.AND P3, PT, R2, R165, PT ;  /* 0x000000a50200720c */ /* 0x000fe20003f66270 */
[----:B------:R-:W-:Y:S01]  /*16290*/  VIADD R2, R0, 0xd9 ;  /* 0x000000d900027836 */ /* 0x000fe20000000000 */
[----:B------:R-:W-:Y:S01]  /*162a0*/  ISETP.GE.AND P1, PT, R8, R164, PT ;  /* 0x000000a40800720c */ /* 0x000fe20003f26270 */
[----:B------:R-:W-:Y:S01]  /*162b0*/  VIADD R8, R0, 0xd1 ;  /* 0x000000d100087836 */ /* 0x000fe20000000000 */
[----:B------:R-:W-:Y:S01]  /*162c0*/  FSEL R75, R31, -INF , !P5 ;  /* 0xff8000001f4b7808 */ /* 0x000fe20006800000 */
[----:B------:R-:W-:Y:S01]  /*162d0*/  HMMA.16816.F32 R136, R84, R42, R136 ;  /* 0x0000002a5488723c */ /* 0x000fe20000001888 */
[----:B------:R-:W-:-:S02]  /*162e0*/  FSEL R77, R24, -INF , !P2 ;  /* 0xff800000184d7808 */ /* 0x000fc40005000000 */
[----:B------:R-:W-:Y:S02]  /*162f0*/  FSEL R67, R35, -INF , !P4 ;  /* 0xff80000023437808 */ /* 0x000fe40006000000 */
[----:B------:R-:W-:Y:S01]  /*16300*/  FSEL R71, R28, -INF , !P1 ;  /* 0xff8000001c477808 */ /* 0x000fe20004800000 */
[C---:B---3--:R-:W-:Y:S01]  /*16310*/  HMMA.16816.F32 R132, R84.reuse, R4, R132 ;  /* 0x000000045484723c */ /* 0x048fe20000001884 */
[CC--:B------:R-:W-:Y:S02]  /*16320*/  ISETP.GE.AND P5, PT, R2.reuse, R164.reuse, PT ;  /* 0x000000a40200720c */ /* 0x0c0fe40003fa6270 */
[-C--:B------:R-:W-:Y:S01]  /*16330*/  ISETP.GE.AND P2, PT, R2, R165.reuse, PT ;  /* 0x000000a50200720c */ /* 0x080fe20003f46270 */
[----:B------:R-:W-:Y:S01]  /*16340*/  VIADD R2, R0, 0xe1 ;  /* 0x000000e100027836 */ /* 0x000fe20000000000 */
[C---:B------:R-:W-:Y:S01]  /*16350*/  ISETP.GE.AND P4, PT, R8.reuse, R164, PT ;  /* 0x000000a40800720c */ /* 0x040fe20003f86270 */
[----:B------:R-:W-:Y:S01]  /*16360*/  HMMA.16816.F32 R128, R84, R6, R128 ;  /* 0x000000065480723c */ /* 0x000fe20000001880 */
[----:B------:R-:W-:Y:S01]  /*16370*/  ISETP.GE.AND P1, PT, R8, R165, PT ;  /* 0x000000a50800720c */ /* 0x000fe20003f26270 */
[----:B------:R-:W-:Y:S01]  /*16380*/  VIADD R8, R0, 0xe0 ;  /* 0x000000e000087836 */ /* 0x000fe20000000000 */
[----:B------:R-:W-:Y:S01]  /*16390*/  FSEL R91, R20, -INF , !P0 ;  /* 0xff800000145b7808 */ /* 0x000fe20004000000 */
[----:B------:R-:W-:Y:S01]  /*163a0*/  VIADD R4, R0, 0xf8 ;  /* 0x000000f800047836 */ /* 0x000fe20000000000 */
[----:B------:R-:W-:-:S02]  /*163b0*/  FSEL R82, R27, -INF , !P1 ;  /* 0xff8000001b527808 */ /* 0x000fc40004800000 */
[----:B------:R-:W-:Y:S01]  /*163c0*/  FSEL R92, R25, -INF , !P4 ;  /* 0xff800000195c7808 */ /* 0x000fe20006000000 */
[----:B------:R-:W-:Y:S01]  /*163d0*/  BAR.SYNC.DEFER_BLOCKING 0x0 ;  /* 0x0000000000007b1d */ /* 0x000fe20000010000 */
[C---:B------:R-:W-:Y:S02]  /*163e0*/  ISETP.GE.AND P1, PT, R2.reuse, R164, PT ;  /* 0x000000a40200720c */ /* 0x040fe40003f26270 */
[-C--:B------:R-:W-:Y:S01]  /*163f0*/  ISETP.GE.AND P0, PT, R2, R165.reuse, PT ;  /* 0x000000a50200720c */ /* 0x080fe20003f06270 */
[----:B------:R-:W-:Y:S01]  /*16400*/  VIADD R2, R0, 0xf0 ;  /* 0x000000f000027836 */ /* 0x000fe20000000000 */
[----:B------:R-:W-:Y:S02]  /*16410*/  ISETP.GE.AND P4, PT, R8, R165, PT ;  /* 0x000000a50800720c */ /* 0x000fe40003f86270 */
[----:B------:R-:W-:Y:S02]  /*16420*/  FSEL R88, R141, -INF , !P1 ;  /* 0xff8000008d587808 */ /* 0x000fe40004800000 */
[----:B------:R-:W-:-:S02]  /*16430*/  FSEL R79, R142, -INF , !P4 ;  /* 0xff8000008e4f7808 */ /* 0x000fc40006000000 */
[CC--:B------:R-:W-:Y:S02]  /*16440*/  ISETP.GE.AND P4, PT, R2.reuse, R164.reuse, PT ;  /* 0x000000a40200720c */ /* 0x0c0fe40003f86270 */
[----:B------:R-:W-:Y:S01]  /*16450*/  ISETP.GE.AND P1, PT, R2, R165, PT ;  /* 0x000000a50200720c */ /* 0x000fe20003f26270 */
[----:B------:R-:W-:Y:S01]  /*16460*/  VIADD R2, R0, 0xf1 ;  /* 0x000000f100027836 */ /* 0x000fe20000000000 */
[----:B------:R-:W-:Y:S02]  /*16470*/  FSEL R87, R143, -INF , !P0 ;  /* 0xff8000008f577808 */ /* 0x000fe40004000000 */
[----:B------:R-:W-:Y:S02]  /*16480*/  FSEL R83, R26, -INF , !P6 ;  /* 0xff8000001a537808 */ /* 0x000fe40007000000 */
[----:B------:R-:W-:Y:S02]  /*16490*/  ISETP.GE.AND P0, PT, R2, R164, PT ;  /* 0x000000a40200720c */ /* 0x000fe40003f06270 */
[----:B------:R-:W-:-:S02]  /*164a0*/  FSEL R81, R22, -INF , !P3 ;  /* 0xff80000016517808 */ /* 0x000fc40005800000 */
[----:B------:R-:W-:Y:S02]  /*164b0*/  FSEL R93, R133, -INF , !P0 ;  /* 0xff800000855d7808 */ /* 0x000fe40004000000 */
[-C--:B------:R-:W-:Y:S01]  /*164c0*/  ISETP.GE.AND P6, PT, R8, R164.reuse, PT ;  /* 0x000000a40800720c */ /* 0x080fe20003fc6270 */
[----:B------:R-:W-:Y:S01]  /*164d0*/  VIADD R8, R0, 0xe9 ;  /* 0x000000e900087836 */ /* 0x000fe20000000000 */
[----:B------:R-:W-:Y:S02]  /*164e0*/  ISETP.GE.AND P3, PT, R9, R164, PT ;  /* 0x000000a40900720c */ /* 0x000fe40003f66270 */
[----:B------:R-:W-:Y:S02]  /*164f0*/  PLOP3.LUT P0, PT, PT, PT, UP0, 0x80, 0x0 ;  /* 0x000000000000781c */ /* 0x000fe40003f0f008 */
[----:B------:R-:W-:Y:S02]  /*16500*/  FSEL R96, R136, -INF , !P3 ;  /* 0xff80000088607808 */ /* 0x000fe40005800000 */
[----:B------:R-:W-:-:S02]  /*16510*/  FSEL R90, R21, -INF , !P5 ;  /* 0xff800000155a7808 */ /* 0x000fc40006800000 */
[----:B------:R-:W-:Y:S02]  /*16520*/  FSEL R80, R23, -INF , !P2 ;  /* 0xff80000017507808 */ /* 0x000fe40005000000 */
[----:B------:R-:W-:Y:S02]  /*16530*/  FSEL R89, R140, -INF , !P6 ;  /* 0xff8000008c597808 */ /* 0x000fe40007000000 */
[-C--:B------:R-:W-:Y:S01]  /*16540*/  ISETP.GE.AND P3, PT, R2, R165.reuse, PT ;  /* 0x000000a50200720c */ /* 0x080fe20003f66270 */
[----:B------:R-:W-:Y:S01]  /*16550*/  VIADD R2, R0, 0xf9 ;  /* 0x000000f900027836 */ /* 0x000fe20000000000 */
        /* <DEDUP_REMOVED lines=8> */
[----:B------:R-:W-:-:S02]  /*165e0*/  ISETP.GE.AND P5, PT, R4, R164, PT ;  /* 0x000000a40400720c */ /* 0x000fc40003fa6270 */
[-C--:B------:R-:W-:Y:S02]  /*165f0*/  ISETP.GE.AND P2, PT, R4, R165.reuse, PT ;  /* 0x000000a50400720c */ /* 0x080fe40003f46270 */
        /* <DEDUP_REMOVED lines=8> */
[----:B------:R-:W-:Y:S01]  /*16680*/  FSEL R97, R131, -INF , !P1 ;  /* 0xff80000083617808 */ /* 0x000fe20004800000 */
[----:B------:R-:W-:Y:S06]  /*16690*/  @!P0 BRA `(.L_x_2730) ;  /* 0x0000000400f08947 */ /* 0x000fec0003800000 */
[----:B------:R-:W-:-:S13]  /*166a0*/  PLOP3.LUT P1, PT, PT, PT, UP1, 0x40, 0x0 ;  /* 0x000000000000781c */ /* 0x000fda0003f2e818 */
[----:B------:R-:W-:Y:S05]  /*166b0*/  @P1 BRA `(.L_x_2731) ;  /* 0x0000000000f41947 */ /* 0x000fea0003800000 */
        /* <DEDUP_REMOVED lines=61> */
.L_x_2731:
[----:B------:R-:W-:Y:S02]  /*16a90*/  ULDC UR12, c[0x0][0x248] ;  /* 0x00009200000c7ab9 */ /* 0x000fe40000000800 */
[----:B------:R-:W-:-:S06]  /*16aa0*/  USHF.L.U32 UR5, UR12, 0x8, URZ ;  /* 0x000000080c057899 */ /* 0x000fcc000800063f */
[----:B------:R-:W-:-:S04]  /*16ab0*/  IADD3 R6, RZ, -UR5, RZ ;  /* 0x80000005ff067c10 */ /* 0x000fc8000fffe0ff */
[----:B------:R-:W-:-:S07]  /*16ac0*/  SHF.R.S32.HI R2, RZ, 0x1f, R6 ;  /* 0x0000001fff027819 */ /* 0x000fce0000011406 */
.L_x_2732:
[----:B------:R-:W-:Y:S01]  /*16ad0*/  USHF.L.U32 UR8, UR12, 0x5, URZ ;  /* 0x000000050c087899 */ /* 0x000fe2000800063f */
[C---:B------:R-:W-:Y:S01]  /*16ae0*/  LEA R245, P1, R6.reuse, R245, 0x1 ;  /* 0x000000f506f57211 */ /* 0x040fe200078208ff */
[----:B------:R-:W-:Y:S02]  /*16af0*/  ULDC UR5, c[0x0][0x24c] ;  /* 0x0000930000057ab9 */ /* 0x000fe40000000800 */
[----:B------:R-:W-:Y:S01]  /*16b00*/  USHF.L.U64.HI UR5, UR12, 0x5, UR5 ;  /* 0x000000050c057899 */ /* 0x000fe20008010205 */
        /* <DEDUP_REMOVED lines=53> */
.L_x_2730:
        /* <DEDUP_REMOVED lines=129> */
[-C--:B------:R-:W-:Y:S01]  /*17670*/  LEA R234, R166, R236.reuse, 0x1 ;  /* 0x000000eca6ea7211 */ /* 0x080fe200078e08ff */
[----:B------:R-:W-:Y:S01]  /*17680*/  LDSM.16.MT88.4 R28, [R236+0xa000] ;  /* 0x00a00000ec1c783b */ /* 0x000fe20000004200 */
[C---:B------:R-:W-:Y:S02]  /*17690*/  LEA R235, R167.reuse, R236, 0x1 ;  /* 0x000000eca7eb7211 */ /* 0x040fe400078e08ff */
[----:B------:R-:W-:Y:S01]  /*176a0*/  LEA R233, R167, R234, 0x1 ;  /* 0x000000eaa7e97211 */ /* 0x000fe200078e08ff */
[----:B------:R-:W-:Y:S04]  /*176b0*/  LDSM.16.MT88.4 R12, [R234+0xa000] ;  /* 0x00a00000ea0c783b */ /* 0x000fe80000004200 */
[----:B------:R-:W-:Y:S04]  /*176c0*/  LDSM.16.MT88.4 R20, [R235+0xa000] ;  /* 0x00a00000eb14783b */ /* 0x000fe80000004200 */
[----:B------:R-:W-:Y:S04]  /*176d0*/  LDSM.16.MT88.4 R48, [R233+0xa000] ;  /* 0x00a00000e930783b */ /* 0x000fe80000004200 */
[----:B------:R-:W-:Y:S01]  /*176e0*/  LDSM.16.MT88.4 R44, [R236+0xa800] ;  /* 0x00a80000ec2c783b */ /* 0x000fe20000004200 */
[----:B-1----:R-:W-:-:S03]  /*176f0*/  FMNMX.FTZ R4, R2, R4, !PT ;  /* 0x0000000402047209 */ /* 0x002fc60007810000 */
[----:B------:R-:W-:Y:S04]  /*17700*/  LDSM.16.MT88.4 R40, [R235+0xa800] ;  /* 0x00a80000eb28783b */ /* 0x000fe80000004200 */
[----:B------:R-:W1:Y:S04]  /*17710*/  SHFL.BFLY PT, R2, R4, 0x1, 0x1f ;  /* 0x0c201f0004027f89 */ /* 0x000e6800000e0000 */
[----:B------:R-:W-:Y:S04]  /*17720*/  LDSM.16.MT88.4 R56, [R233+0xa800] ;  /* 0x00a80000e938783b */ /* 0x000fe80000004200 */
[----:B------:R-:W-:Y:S01]  /*17730*/  LDSM.16.MT88.4 R36, [R234+0xa800] ;  /* 0x00a80000ea24783b */ /* 0x000fe20000004200 */
[----:B-1----:R-:W-:-:S03]  /*17740*/  FMNMX.FTZ R2, R4, R2, !PT ;  /* 0x0000000204027209 */ /* 0x002fc60007810000 */
[----:B------:R-:W1:Y:S01]  /*17750*/  SHFL.BFLY PT, R4, R0, 0x2, 0x1f ;  /* 0x0c401f0000047f89 */ /* 0x000e6200000e0000 */
        /* <DEDUP_REMOVED lines=14> */
[----:B-1----:R-:W-:Y:S01]  /*17840*/  FMNMX.FTZ R0, R0, R4, !PT ;  /* 0x0000000400007209 */ /* 0x002fe20007810000 */
[--C-:B------:R-:W-:Y:S01]  /*17850*/  FFMA.FTZ R112, R107, UR5, -R120.reuse ;  /* 0x000000056b707c23 */ /* 0x100fe20008010878 */
[--C-:B------:R-:W-:Y:S01]  /*17860*/  FFMA.FTZ R107, R121, UR5, -R120.reuse ;  /* 0x00000005796b7c23 */ /* 0x100fe20008010878 */
[--C-:B------:R-:W-:Y:S01]  /*17870*/  FFMA.FTZ R105, R122, UR5, -R120.reuse ;  /* 0x000000057a697c23 */ /* 0x100fe20008010878 */
[--C-:B------:R-:W-:Y:S01]  /*17880*/  FFMA.FTZ R132, R123, UR5, -R120.reuse ;  /* 0x000000057b847c23 */ /* 0x100fe20008010878 */
[----:B------:R-:W1:Y:S01]  /*17890*/  SHFL.BFLY PT, R4, R0, 0x1, 0x1f ;  /* 0x0c201f0000047f89 */ /* 0x000e6200000e0000 */
        /* <DEDUP_REMOVED lines=23> */
[----:B-1----:R-:W-:Y:S01]  /*17a10*/  FMNMX.FTZ R0, R0, R4, !PT ;  /* 0x0000000400007209 */ /* 0x002fe20007810000 */
[----:B------:R-:W-:Y:S01]  /*17a20*/  MUFU.EX2 R115, R115 ;  /* 0x0000007300737308 */ /* 0x000fe20000000800 */
[----:B--2---:R-:W-:Y:S01]  /*17a30*/  F2FP.F16.F32.PACK_AB R4, R118, R119 ;  /* 0x000000777604723e */ /* 0x004fe200000000ff */
        /* <DEDUP_REMOVED lines=9> */
[----:B---3--:R-:W-:Y:S01]  /*17ad0*/  F2FP.F16.F32.PACK_AB R6, R116, R117 ;  /* 0x000000757406723e */ /* 0x008fe200000000ff */
[----:B------:R-:W-:Y:S01]  /*17ae0*/  FFMA.FTZ R149, R149, UR5, -R120 ;  /* 0x0000000595957c23 */ /* 0x000fe20008010878 */
[----:B------:R-:W-:Y:S01]  /*17af0*/  FADD.FTZ R118, R119, R118 ;  /* 0x0000007677767221 */ /* 0x000fe20000010000 */
        /* <DEDUP_REMOVED lines=32> */
[----:B------:R-:W-:Y:S01]  /*17d00*/  FFMA.FTZ R186, R186, UR5, -R102 ;  /* 0x00000005baba7c23 */ /* 0x000fe20008010866 */
[--C-:B------:R-:W-:Y:S01]  /*17d10*/  FFMA.FTZ R160, R204, UR5, -R120.reuse ;  /* 0x00000005cca07c23 */ /* 0x100fe20008010878 */
[----:B------:R-:W-:Y:S01]  /*17d20*/  FFMA.FTZ R171, R197, UR5, -R120 ;  /* 0x00000005c5ab7c23 */ /* 0x000fe20008010878 */
[--C-:B------:R-:W-:Y:S01]  /*17d30*/  FFMA.FTZ R184, R184, UR5, -R102.reuse ;  /* 0x00000005b8b87c23 */ /* 0x100fe20008010866 */
[--C-:B------:R-:W-:Y:S01]  /*17d40*/  FFMA.FTZ R183, R183, UR5, -R102.reuse ;  /* 0x00000005b7b77c23 */ /* 0x100fe20008010866 */
[--C-:B------:R-:W-:Y:S01]  /*17d50*/  FFMA.FTZ R181, R181, UR5, -R102.reuse ;  /* 0x00000005b5b57c23 */ /* 0x100fe20008010866 */
[----:B------:R-:W-:Y:S01]  /*17d60*/  MUFU.EX2 R113, R113 ;  /* 0x0000007100717308 */ /* 0x000fe20000000800 */
[----:B-1----:R-:W-:Y:S01]  /*17d70*/  F2FP.F16.F32.PACK_AB R5, R126, R127 ;  /* 0x0000007f7e05723e */ /* 0x002fe200000000ff */
[----:B------:R-:W-:Y:S01]  /*17d80*/  FFMA.FTZ R180, R180, UR5, -R102 ;  /* 0x00000005b4b47c23 */ /* 0x000fe20008010866 */
[--C-:B------:R-:W-:Y:S01]  /*17d90*/  FFMA.FTZ R175, R196, UR5, -R120.reuse ;  /* 0x00000005c4af7c23 */ /* 0x100fe20008010878 */
[----:B------:R-:W-:Y:S01]  /*17da0*/  FFMA.FTZ R194, R195, UR5, -R120 ;  /* 0x00000005c3c27c23 */ /* 0x000fe20008010878 */
[--C-:B------:R-:W-:Y:S01]  /*17db0*/  FFMA.FTZ R177, R177, UR5, -R102.reuse ;  /* 0x00000005b1b17c23 */ /* 0x100fe20008010866 */
[--C-:B------:R-:W-:Y:S01]  /*17dc0*/  FFMA.FTZ R176, R176, UR5, -R102.reuse ;  /* 0x00000005b0b07c23 */ /* 0x100fe20008010866 */
[--C-:B------:R-:W-:Y:S01]  /*17dd0*/  FFMA.FTZ R173, R173, UR5, -R102.reuse ;  /* 0x00000005adad7c23 */ /* 0x100fe20008010866 */
[----:B------:R-:W1:Y:S01]  /*17de0*/  MUFU.EX2 R112, R112 ;  /* 0x0000007000707308 */ /* 0x000e620000000800 */
[----:B--2---:R-:W-:Y:S01]  /*17df0*/  F2FP.F16.F32.PACK_AB R7, R124, R125 ;  /* 0x0000007d7c07723e */ /* 0x004fe200000000ff */
[--C-:B------:R-:W-:Y:S01]  /*17e00*/  FFMA.FTZ R172, R172, UR5, -R102.reuse ;  /* 0x00000005acac7c23 */ /* 0x100fe20008010866 */
[--C-:B------:R-:W-:Y:S01]  /*17e10*/  FFMA.FTZ R157, R157, UR5, -R102.reuse ;  /* 0x000000059d9d7c23 */ /* 0x100fe20008010866 */
[--C-:B------:R-:W-:Y:S01]  /*17e20*/  FFMA.FTZ R156, R156, UR5, -R102.reuse ;  /* 0x000000059c9c7c23 */ /* 0x100fe20008010866 */
[--C-:B------:R-:W-:Y:S01]  /*17e30*/  FFMA.FTZ R152, R152, UR5, -R102.reuse ;  /* 0x0000000598987c23 */ /* 0x100fe20008010866 */
[--C-:B------:R-:W-:Y:S01]  /*17e40*/  FFMA.FTZ R148, R148, UR5, -R102.reuse ;  /* 0x0000000594947c23 */ /* 0x100fe20008010866 */
[--C-:B------:R-:W-:Y:S01]  /*17e50*/  FFMA.FTZ R60, R60, UR5, -R102.reuse ;  /* 0x000000053c3c7c23 */ /* 0x100fe20008010866 */
[C---:B------:R-:W-:Y:S01]  /*17e60*/  HMMA.16816.F32 R32, R4.reuse, R28, RZ ;  /* 0x0000001c0420723c */ /* 0x040fe200000018ff */
[----:B------:R-:W2:Y:S01]  /*17e70*/  MUFU.EX2 R123, R123 ;  /* 0x0000007b007b7308 */ /* 0x000ea20000000800 */
[--C-:B------:R-:W-:Y:S01]  /*17e80*/  FFMA.FTZ R63, R63, UR5, -R102.reuse ;  /* 0x000000053f3f7c23 */ /* 0x100fe20008010866 */
[--C-:B------:R-:W-:Y:S01]  /*17e90*/  FFMA.FTZ R62, R62, UR5, -R102.reuse ;  /* 0x000000053e3e7c23 */ /* 0x100fe20008010866 */
[----:B------:R-:W-:Y:S01]  /*17ea0*/  FFMA.FTZ R61, R61, UR5, -R102 ;  /* 0x000000053d3d7c23 */ /* 0x000fe20008010866 */
[----:B------:R-:W-:Y:S01]  /*17eb0*/  FADD.FTZ R126, R127, R126 ;  /* 0x0000007e7f7e7221 */ /* 0x000fe20000010000 */
[C---:B------:R-:W-:Y:S01]  /*17ec0*/  HMMA.16816.F32 R24, R4.reuse, R20, RZ ;  /* 0x000000140418723c */ /* 0x040fe200000018ff */
[----:B------:R-:W-:Y:S01]  /*17ed0*/  FADD.FTZ R117, R117, R118 ;  /* 0x0000007675757221 */ /* 0x000fe20000010000 */
[----:B------:R-:W-:Y:S01]  /*17ee0*/  FFMA.FTZ R146, R146, UR5, -R120 ;  /* 0x0000000592927c23 */ /* 0x000fe20008010878 */
[----:B------:R-:W3:Y:S01]  /*17ef0*/  MUFU.EX2 R122, R122 ;  /* 0x0000007a007a7308 */ /* 0x000ee20000000800 */
[----:B-1----:R-:W-:Y:S01]  /*17f00*/  F2FP.F16.F32.PACK_AB R54, R112, R113 ;  /* 0x000000717036723e */ /* 0x002fe200000000ff */
[----:B------:R-:W-:Y:S01]  /*17f10*/  FADD.FTZ R125, R125, R126 ;  /* 0x0000007e7d7d7221 */ /* 0x000fe20000010000 */
[C---:B------:R-:W-:Y:S01]  /*17f20*/  HMMA.16816.F32 R16, R4.reuse, R12, RZ ;  /* 0x0000000c0410723c */ /* 0x040fe200000018ff */
[----:B------:R-:W-:Y:S01]  /*17f30*/  FADD.FTZ R116, R116, R117 ;  /* 0x0000007574747221 */ /* 0x000fe20000010000 */
[--C-:B------:R-:W-:Y:S01]  /*17f40*/  FFMA.FTZ R145, R145, UR5, -R120.reuse ;  /* 0x0000000591917c23 */ /* 0x100fe20008010878 */
[----:B------:R-:W-:Y:S01]  /*17f50*/  FADD.FTZ R124, R124, R125 ;  /* 0x0000007d7c7c7221 */ /* 0x000fe20000010000 */
[----:B------:R-:W-:Y:S01]  /*17f60*/  FFMA.FTZ R66, R66, UR5, -R120 ;  /* 0x0000000542427c23 */ /* 0x000fe20008010878 */
[----:B------:R-:W1:Y:S01]  /*17f70*/  MUFU.EX2 R121, R121 ;  /* 0x0000007900797308 */ /* 0x000e620000000800 */
[C---:B------:R-:W-:Y:S01]  /*17f80*/  HMMA.16816.F32 R28, R4.reuse, R30, RZ ;  /* 0x0000001e041c723c */ /* 0x040fe200000018ff */
[----:B--2---:R-:W-:Y:S01]  /*17f90*/  FADD.FTZ R124, R123, R124 ;  /* 0x0000007c7b7c7221 */ /* 0x004fe20000010000 */
[----:B------:R-:W-:Y:S01]  /*17fa0*/  FADD.FTZ R116, R115, R116 ;  /* 0x0000007473747221 */ /* 0x000fe20000010000 */
[----:B------:R-:W-:Y:S01]  /*17fb0*/  FFMA.FTZ R74, R74, UR5, -R120 ;  /* 0x000000054a4a7c23 */ /* 0x000fe20008010878 */
[--C-:B------:R-:W-:Y:S01]  /*17fc0*/  FFMA.FTZ R65, R65, UR5, -R102.reuse ;  /* 0x0000000541417c23 */ /* 0x100fe20008010866 */
[----:B------:R-:W-:Y:S01]  /*17fd0*/  FFMA.FTZ R64, R64, UR5, -R102 ;  /* 0x0000000540407c23 */ /* 0x000fe20008010866 */
[C---:B------:R-:W-:Y:S01]  /*17fe0*/  HMMA.16816.F32 R20, R4.reuse, R22, RZ ;  /* 0x000000160414723c */ /* 0x040fe200000018ff */
[----:B------:R-:W2:Y:S01]  /*17ff0*/  MUFU.EX2 R3, R3 ;  /* 0x0000000300037308 */ /* 0x000ea20000000800 */
[C---:B---3--:R-:W-:Y:S01]  /*18000*/  F2FP.F16.F32.PACK_AB R53, R122.reuse, R123 ;  /* 0x0000007b7a35723e */ /* 0x048fe200000000ff */
[----:B------:R-:W-:Y:S01]  /*18010*/  FADD.FTZ R124, R122, R124 ;  /* 0x0000007c7a7c7221 */ /* 0x000fe20000010000 */
[----:B------:R-:W-:Y:S01]  /*18020*/  FADD.FTZ R116, R114, R116 ;  /* 0x0000007472747221 */ /* 0x000fe20000010000 */
[--C-:B------:R-:W-:Y:S01]  /*18030*/  FFMA.FTZ R70, R70, UR5, -R102.reuse ;  /* 0x0000000546467c23 */ /* 0x100fe20008010866 */
[C---:B------:R-:W-:Y:S01]  /*18040*/  HMMA.16816.F32 R12, R4.reuse, R14, RZ ;  /* 0x0000000e040c723c */ /* 0x040fe200000018ff */
[----:B------:R-:W-:Y:S01]  /*18050*/  FFMA.FTZ R69, R69, UR5, -R102 ;  /* 0x0000000545457c23 */ /* 0x000fe20008010866 */
[----:B------:R-:W-:Y:S01]  /*18060*/  FADD.FTZ R113, R113, R116 ;  /* 0x0000007471717221 */ /* 0x000fe20000010000 */
[----:B------:R-:W3:Y:S01]  /*18070*/  MUFU.EX2 R111, R111 ;  /* 0x0000006f006f7308 */ /* 0x000ee20000000800 */
[----:B-1----:R-:W-:Y:S01]  /*18080*/  FADD.FTZ R124, R121, R124 ;  /* 0x0000007c797c7221 */ /* 0x002fe20000010000 */
[--C-:B------:R-:W-:Y:S01]  /*18090*/  FFMA.FTZ R73, R73, UR5, -R120.reuse ;  /* 0x0000000549497c23 */ /* 0x100fe20008010878 */
[C---:B------:R-:W-:Y:S01]  /*180a0*/  HMMA.16816.F32 R8, R4.reuse, R48, RZ ;  /* 0x000000300408723c */ /* 0x040fe200000018ff */
[----:B------:R-:W-:Y:S01]  /*180b0*/  FADD.FTZ R113, R112, R113 ;  /* 0x0000007170717221 */ /* 0x000fe20000010000 */
[--C-:B------:R-:W-:Y:S01]  /*180c0*/  FFMA.FTZ R72, R72, UR5, -R120.reuse ;  /* 0x0000000548487c23 */ /* 0x100fe20008010878 */
[----:B------:R-:W-:Y:S01]  /*180d0*/  FFMA.FTZ R71, R71, UR5, -R120 ;  /* 0x0000000547477c23 */ /* 0x000fe20008010878 */
[----:B------:R-:W-:Y:S01]  /*180e0*/  FFMA.FTZ R81, R81, UR5, -R102 ;  /* 0x0000000551517c23 */ /* 0x000fe20008010866 */
[----:B------:R-:W1:Y:S01]  /*180f0*/  MUFU.EX2 R110, R110 ;  /* 0x0000006e006e7308 */ /* 0x000e620000000800 */
[----:B------:R-:W-:Y:S01]  /*18100*/  HMMA.16816.F32 R4, R4, R50, RZ ;  /* 0x000000320404723c */ /* 0x000fe200000018ff */
[C---:B--2---:R-:W-:Y:S01]  /*18110*/  F2FP.F16.F32.PACK_AB R55, R3.reuse, R121 ;  /* 0x000000790337723e */ /* 0x044fe200000000ff */
[----:B------:R-:W-:Y:S01]  /*18120*/  FADD.FTZ R124, R3, R124 ;  /* 0x0000007c037c7221 */ /* 0x000fe20000010000 */
[--C-:B------:R-:W-:Y:S01]  /*18130*/  FFMA.FTZ R80, R80, UR5, -R102.reuse ;  /* 0x0000000550507c23 */ /* 0x100fe20008010866 */
[--C-:B------:R-:W-:Y:S01]  /*18140*/  FFMA.FTZ R82, R82, UR5, -R102.reuse ;  /* 0x0000000552527c23 */ /* 0x100fe20008010866 */
[--C-:B------:R-:W-:Y:S01]  /*18150*/  FFMA.FTZ R79, R79, UR5, -R102.reuse ;  /* 0x000000054f4f7c23 */ /* 0x100fe20008010866 */
[--C-:B------:R-:W-:Y:S01]  /*18160*/  FFMA.FTZ R87, R87, UR5, -R102.reuse ;  /* 0x0000000557577c23 */ /* 0x100fe20008010866 */
[----:B------:R-:W2:Y:S01]  /*18170*/  MUFU.EX2 R109, R109 ;  /* 0x0000006d006d7308 */ /* 0x000ea20000000800 */
[----:B------:R-:W-:Y:S01]  /*18180*/  HMMA.16816.F32 R32, R52, R44, R32 ;  /* 0x0000002c3420723c */ /* 0x000fe20000001820 */
[----:B---3--:R-:W-:Y:S01]  /*18190*/  FADD.FTZ R113, R111, R113 ;  /* 0x000000716f717221 */ /* 0x008fe20000010000 */
[--C-:B------:R-:W-:Y:S01]  /*181a0*/  FFMA.FTZ R86, R86, UR5, -R102.reuse ;  /* 0x0000000556567c23 */ /* 0x100fe20008010866 */
[--C-:B------:R-:W-:Y:S01]  /*181b0*/  FFMA.FTZ R85, R85, UR5, -R102.reuse ;  /* 0x0000000555557c23 */ /* 0x100fe20008010866 */
[----:B------:R-:W-:-:S02]  /*181c0*/  FFMA.FTZ R84, R84, UR5, -R102 ;  /* 0x0000000554547c23 */ /* 0x000fc40008010866 */
[C---:B------:R-:W-:Y:S01]  /*181d0*/  HMMA.16816.F32 R28, R52.reuse, R46, R28 ;  /* 0x0000002e341c723c */ /* 0x040fe2000000181c */
[----:B------:R-:W3:Y:S01]  /*181e0*/  LDSM.16.MT88.4 R44, [R236+0xb000] ;  /* 0x00b00000ec2c783b */ /* 0x000ee20000004200 */
[----:B------:R-:W4:Y:S01]  /*181f0*/  MUFU.EX2 R108, R108 ;  /* 0x0000006c006c7308 */ /* 0x000f220000000800 */
[C---:B-1----:R-:W-:Y:S01]  /*18200*/  F2FP.F16.F32.PACK_AB R48, R110.reuse, R111 ;  /* 0x0000006f6e30723e */ /* 0x042fe200000000ff */
[----:B------:R-:W-:Y:S02]  /*18210*/  FADD.FTZ R113, R110, R113 ;  /* 0x000000716e717221 */ /* 0x000fe40000010000 */
[C---:B------:R-:W-:Y:S04]  /*18220*/  HMMA.16816.F32 R24, R52.reuse, R40, R24 ;  /* 0x000000283418723c */ /* 0x040fe80000001818 */
[----:B------:R-:W-:Y:S01]  /*18230*/  MUFU.EX2 R133, R133 ;  /* 0x0000008500857308 */ /* 0x000fe20000000800 */
[----:B--2---:R-:W-:Y:S01]  /*18240*/  FADD.FTZ R113, R109, R113 ;  /* 0x000000716d717221 */ /* 0x004fe20000010000 */
[C---:B------:R-:W-:Y:S01]  /*18250*/  HMMA.16816.F32 R20, R52.reuse, R42, R20 ;  /* 0x0000002a3414723c */ /* 0x040fe20000001814 */
[----:B------:R-:W1:Y:S05]  /*18260*/  LDSM.16.MT88.4 R40, [R235+0xb000] ;  /* 0x00b00000eb28783b */ /* 0x000e6a0000004200 */
[----:B------:R-:W-:Y:S01]  /*18270*/  HMMA.16816.F32 R8, R52, R56, R8 ;  /* 0x000000383408723c */ /* 0x000fe20000001808 */
[----:B------:R-:W2:Y:S01]  /*18280*/  MUFU.EX2 R134, R134 ;  /* 0x0000008600867308 */ /* 0x000ea20000000800 */
[C---:B----4-:R-:W-:Y:S01]  /*18290*/  F2FP.F16.F32.PACK_AB R50, R108.reuse, R109 ;  /* 0x0000006d6c32723e */ /* 0x050fe200000000ff */
[----:B------:R-:W-:-:S03]  /*182a0*/  FADD.FTZ R108, R108, R113 ;  /* 0x000000716c6c7221 */ /* 0x000fc60000010000 */
[C---:B------:R-:W-:Y:S01]  /*182b0*/  HMMA.16816.F32 R4, R52.reuse, R58, R4 ;  /* 0x0000003a3404723c */ /* 0x040fe20000001804 */
[----:B------:R-:W4:Y:S02]  /*182c0*/  LDSM.16.MT88.4 R56, [R233+0xb000] ;  /* 0x00b00000e938783b */ /* 0x000f240000004200 */
[----:B------:R-:W5:Y:S03]  /*182d0*/  MUFU.EX2 R135, R135 ;  /* 0x0000008700877308 */ /* 0x000f660000000800 */
[C---:B------:R-:W-:Y:S05]  /*182e0*/  HMMA.16816.F32 R16, R52.reuse, R36, R16 ;  /* 0x000000243410723c */ /* 0x040fea0000001810 */
[----:B------:R-:W3:Y:S01]  /*182f0*/  MUFU.EX2 R136, R136 ;  /* 0x0000008800887308 */ /* 0x000ee20000000800 */
[----:B------:R-:W-:Y:S01]  /*18300*/  HMMA.16816.F32 R12, R52, R38, R12 ;  /* 0x00000026340c723c */ /* 0x000fe2000000180c */
[----:B------:R-:W4:Y:S01]  /*18310*/  LDSM.16.MT88.4 R36, [R234+0xb000] ;  /* 0x00b00000ea24783b */ /* 0x000f220000004200 */
[----:B--2---:R-:W-:Y:S01]  /*18320*/  F2FP.F16.F32.PACK_AB R49, R134, R133 ;  /* 0x000000858631723e */ /* 0x004fe200000000ff */
[----:B------:R-:W-:-:S04]  /*18330*/  FADD.FTZ R133, R133, R124 ;  /* 0x0000007c85857221 */ /* 0x000fc80000010000 */
[----:B------:R-:W2:Y:S01]  /*18340*/  MUFU.EX2 R107, R107 ;  /* 0x0000006b006b7308 */ /* 0x000ea20000000800 */
[----:B------:R-:W-:-:S04]  /*18350*/  FADD.FTZ R133, R134, R133 ;  /* 0x0000008586857221 */ /* 0x000fc80000010000 */
[----:B-----5:R-:W-:-:S03]  /*18360*/  FADD.FTZ R133, R135, R133 ;  /* 0x0000008587857221 */ /* 0x020fc60000010000 */
[----:B------:R-:W5:Y:S01]  /*18370*/  MUFU.EX2 R106, R106 ;  /* 0x0000006a006a7308 */ /* 0x000f620000000800 */
[C---:B---3--:R-:W-:Y:S01]  /*18380*/  F2FP.F16.F32.PACK_AB R51, R136.reuse, R135 ;  /* 0x000000878833723e */ /* 0x048fe200000000ff */
[----:B------:R-:W-:-:S06]  /*18390*/  FADD.FTZ R133, R136, R133 ;  /* 0x0000008588857221 */ /* 0x000fcc0000010000 */
[----:B------:R-:W-:Y:S01]  /*183a0*/  HMMA.16816.F32 R32, R48, R44, R32 ;  /* 0x0000002c3020723c */ /* 0x000fe20000001820 */
[----:B------:R-:W3:Y:S01]  /*183b0*/  MUFU.EX2 R105, R105 ;  /* 0x0000006900697308 */ /* 0x000ee20000000800 */
[----:B--2---:R-:W-:-:S04]  /*183c0*/  FADD.FTZ R108, R107, R108 ;  /* 0x0000006c6b6c7221 */ /* 0x004fc80000010000 */
[C---:B------:R-:W-:Y:S01]  /*183d0*/  HMMA.16816.F32 R28, R48.reuse, R46, R28 ;  /* 0x0000002e301c723c */ /* 0x040fe2000000181c */
[----:B------:R-:W2:Y:S02]  /*183e0*/  LDSM.16.MT88.4 R44, [R236+0xb800] ;  /* 0x00b80000ec2c783b */ /* 0x000ea40000004200 */
[----:B------:R-:W4:Y:S01]  /*183f0*/  MUFU.EX2 R104, R104 ;  /* 0x0000006800687308 */ /* 0x000f220000000800 */
[C---:B-----5:R-:W-:Y:S01]  /*18400*/  F2FP.F16.F32.PACK_AB R52, R106.reuse, R107 ;  /* 0x0000006b6a34723e */ /* 0x060fe200000000ff */
[----:B------:R-:W-:Y:S01]  /*18410*/  FADD.FTZ R106, R106, R108 ;  /* 0x0000006c6a6a7221 */ /* 0x000fe20000010000 */
[C---:B-1----:R-:W-:Y:S05]  /*18420*/  HMMA.16816.F32 R24, R48.reuse, R40, R24 ;  /* 0x000000283018723c */ /* 0x042fea0000001818 */
[----:B------:R-:W1:Y:S01]  /*18430*/  MUFU.EX2 R140, R140 ;  /* 0x0000008c008c7308 */ /* 0x000e620000000800 */
[----:B------:R-:W-:Y:S01]  /*18440*/  HMMA.16816.F32 R20, R48, R42, R20 ;  /* 0x0000002a3014723c */ /* 0x000fe20000001814 */
[----:B------:R-:W5:Y:S01]  /*18450*/  LDSM.16.MT88.4 R40, [R235+0xb800] ;  /* 0x00b80000eb28783b */ /* 0x000f620000004200 */
[----:B---3--:R-:W-:-:S04]  /*18460*/  FADD.FTZ R106, R105, R106 ;  /* 0x0000006a696a7221 */ /* 0x008fc80000010000 */
[----:B----4-:R-:W-:Y:S01]  /*18470*/  HMMA.16816.F32 R8, R48, R56, R8 ;  /* 0x000000383008723c */ /* 0x010fe20000001808 */
[----:B------:R-:W3:Y:S01]  /*18480*/  MUFU.EX2 R141, R141 ;  /* 0x0000008d008d7308 */ /* 0x000ee20000000800 */
[C---:B------:R-:W-:Y:S01]  /*18490*/  F2FP.F16.F32.PACK_AB R54, R104.reuse, R105 ;  /* 0x000000696836723e */ /* 0x040fe200000000ff */
[----:B------:R-:W-:-:S03]  /*184a0*/  FADD.FTZ R104, R104, R106 ;  /* 0x0000006a68687221 */ /* 0x000fc60000010000 */
[C---:B------:R-:W-:Y:S01]  /*184b0*/  HMMA.16816.F32 R4, R48.reuse, R58, R4 ;  /* 0x0000003a3004723c */ /* 0x040fe20000001804 */
[----:B------:R-:W4:Y:S02]  /*184c0*/  LDSM.16.MT88.4 R56, [R233+0xb800] ;  /* 0x00b80000e938783b */ /* 0x000f240000004200 */
[----:B------:R-:W2:Y:S01]  /*184d0*/  MUFU.EX2 R142, R142 ;  /* 0x0000008e008e7308 */ /* 0x000ea20000000800 */
[----:B-1----:R-:W-:Y:S02]  /*184e0*/  FADD.FTZ R133, R140, R133 ;  /* 0x000000858c857221 */ /* 0x002fe40000010000 */
[C---:B------:R-:W-:Y:S05]  /*184f0*/  HMMA.16816.F32 R16, R48.reuse, R36, R16 ;  /* 0x000000243010723c */ /* 0x040fea0000001810 */
[----:B------:R-:W1:Y:S01]  /*18500*/  MUFU.EX2 R143, R143 ;  /* 0x0000008f008f7308 */ /* 0x000e620000000800 */
[----:B------:R-:W-:Y:S01]  /*18510*/  HMMA.16816.F32 R12, R48, R38, R12 ;  /* 0x00000026300c723c */ /* 0x000fe2000000180c */
[----:B------:R-:W4:Y:S01]  /*18520*/  LDSM.16.MT88.4 R36, [R234+0xb800] ;  /* 0x00b80000ea24783b */ /* 0x000f220000004200 */
        /* <DEDUP_REMOVED lines=12> */
[----:B------:R-:W4:Y:S01]  /*185f0*/  MUFU.EX2 R130, R130 ;  /* 0x0000008200827308 */ /* 0x000f220000000800 */
[C---:B--2---:R-:W-:Y:S01]  /*18600*/  F2FP.F16.F32.PACK_AB R48, R132.reuse, R103 ;  /* 0x000000678430723e */ /* 0x044fe200000000ff */
[----:B------:R-:W-:Y:S01]  /*18610*/  FADD.FTZ R132, R132, R104 ;  /* 0x0000006884847221 */ /* 0x000fe20000010000 */
[C---:B-----5:R-:W-:Y:S05]  /*18620*/  HMMA.16816.F32 R24, R52.reuse, R40, R24 ;  /* 0x000000283418723c */ /* 0x060fea0000001818 */
[----:B------:R-:W-:Y:S01]  /*18630*/  MUFU.EX2 R151, R151 ;  /* 0x0000009700977308 */ /* 0x000fe20000000800 */
[----:B------:R-:W-:Y:S01]  /*18640*/  HMMA.16816.F32 R20, R52, R42, R20 ;  /* 0x0000002a3414723c */ /* 0x000fe20000001814 */
[----:B------:R-:W2:Y:S01]  /*18650*/  LDSM.16.MT88.4 R40, [R235+0xc000] ;  /* 0x00c00000eb28783b */ /* 0x000ea20000004200 */
[----:B-1----:R-:W-:-:S04]  /*18660*/  FADD.FTZ R132, R131, R132 ;  /* 0x0000008483847221 */ /* 0x002fc80000010000 */
[----:B----4-:R-:W-:Y:S01]  /*18670*/  HMMA.16816.F32 R8, R52, R56, R8 ;  /* 0x000000383408723c */ /* 0x010fe20000001808 */
        /* <DEDUP_REMOVED lines=11> */
[----:B------:R-:W-:-:S02]  /*18730*/  FADD.FTZ R151, R151, R141 ;  /* 0x0000008d97977221 */ /* 0x000fc40000010000 */
[----:B------:R-:W-:Y:S02]  /*18740*/  LDSM.16.MT88.4 R140, [R234+0x11800] ;  /* 0x01180000ea8c783b */ /* 0x000fe40000004200 */
        /* <DEDUP_REMOVED lines=78> */
[C---:B---3--:R-:W-:Y:S05]  /*18c30*/  HMMA.16816.F32 R24, R48.reuse, R40, R24 ;  /* 0x000000283018723c */ /* 0x048fea0000001818 */
        /* <DEDUP_REMOVED lines=79> */
[----:B--2---:R-:W-:Y:S01]  /*19130*/  F2FP.F16.F32.PACK_AB R53, R156, R157 ;  /* 0x0000009d9c35723e */ /* 0x004fe200000000ff */
[----:B------:R-:W-:-:S04]  /*19140*/  FADD.FTZ R157, R157, R173 ;  /* 0x000000ad9d9d7221 */ /* 0x000fc80000010000 */
[----:B------:R-:W-:Y:S02]  /*19150*/  FADD.FTZ R157, R156, R157 ;  /* 0x0000009d9c9d7221 */ /* 0x000fe40000010000 */
[----:B------:R-:W2:Y:S08]  /*19160*/  MUFU.EX2 R174, R174 ;  /* 0x000000ae00ae7308 */ /* 0x000eb00000000800 */
[----:B------:R-:W1:Y:S01]  /*19170*/  MUFU.EX2 R170, R170 ;  /* 0x000000aa00aa7308 */ /* 0x000e620000000800 */
[----:B-----5:R-:W-:Y:S01]  /*19180*/  F2FP.F16.F32.PACK_AB R55, R148, R152 ;  /* 0x000000989437723e */ /* 0x020fe200000000ff */
[----:B------:R-:W-:-:S04]  /*19190*/  FADD.FTZ R152, R152, R157 ;  /* 0x0000009d98987221 */ /* 0x000fc80000010000 */
[----:B------:R-:W-:Y:S02]  /*191a0*/  FADD.FTZ R152, R148, R152 ;  /* 0x0000009894987221 */ /* 0x000fe40000010000 */
[----:B---3--:R-:W-:Y:S01]  /*191b0*/  HMMA.16816.F32 R32, R52, R48, R32 ;  /* 0x000000303420723c */ /* 0x008fe20000001820 */
[----:B------:R-:W-:Y:S01]  /*191c0*/  MUFU.EX2 R168, R168 ;  /* 0x000000a800a87308 */ /* 0x000fe20000000800 */
[----:B--2---:R-:W-:-:S04]  /*191d0*/  FADD.FTZ R178, R174, R178 ;  /* 0x000000b2aeb27221 */ /* 0x004fc80000010000 */
[C---:B------:R-:W-:Y:S01]  /*191e0*/  HMMA.16816.F32 R28, R52.reuse, R50, R28 ;  /* 0x00000032341c723c */ /* 0x040fe2000000181c */
[----:B------:R-:W-:Y:S02]  /*191f0*/  LDSM.16.MT88.4 R48, [R236+0xf000] ;  /* 0x00f00000ec30783b */ /* 0x000fe40000004200 */
[----:B------:R-:W2:Y:S01]  /*19200*/  MUFU.EX2 R149, R149 ;  /* 0x0000009500957308 */ /* 0x000ea20000000800 */
[C---:B-1----:R-:W-:Y:S01]  /*19210*/  F2FP.F16.F32.PACK_AB R56, R170.reuse, R174 ;  /* 0x000000aeaa38723e */ /* 0x042fe200000000ff */
[----:B------:R-:W-:Y:S01]  /*19220*/  FADD.FTZ R178, R170, R178 ;  /* 0x000000b2aab27221 */ /* 0x000fe20000010000 */
[C---:B------:R-:W-:Y:S05]  /*19230*/  HMMA.16816.F32 R24, R52.reuse, R44, R24 ;  /* 0x0000002c3418723c */ /* 0x040fea0000001818 */
[----:B------:R-:W1:Y:S01]  /*19240*/  MUFU.EX2 R60, R60 ;  /* 0x0000003c003c7308 */ /* 0x000e620000000800 */
[C---:B----4-:R-:W-:Y:S06]  /*19250*/  HMMA.16816.F32 R8, R52.reuse, R36, R8 ;  /* 0x000000243408723c */ /* 0x050fec0000001808 */
[----:B------:R-:W-:Y:S01]  /*19260*/  HMMA.16816.F32 R4, R52, R38, R4 ;  /* 0x000000263404723c */ /* 0x000fe20000001804 */
[----:B------:R-:W3:Y:S01]  /*19270*/  LDSM.16.MT88.4 R36, [R233+0xf000] ;  /* 0x00f00000e924783b */ /* 0x000ee20000004200 */
[----:B------:R-:W4:Y:S01]  /*19280*/  MUFU.EX2 R63, R63 ;  /* 0x0000003f003f7308 */ /* 0x000f220000000800 */
[----:B--2---:R-:W-:Y:S01]  /*19290*/  F2FP.F16.F32.PACK_AB R58, R149, R168 ;  /* 0x000000a8953a723e */ /* 0x004fe200000000ff */
[----:B------:R-:W-:-:S02]  /*192a0*/  FADD.FTZ R168, R168, R178 ;  /* 0x000000b2a8a87221 */ /* 0x000fc40000010000 */
[C---:B------:R-:W-:Y:S01]  /*192b0*/  HMMA.16816.F32 R20, R52.reuse, R46, R20 ;  /* 0x0000002e3414723c */ /* 0x040fe20000001814 */
[----:B------:R-:W2:Y:S01]  /*192c0*/  LDSM.16.MT88.4 R44, [R235+0xf000] ;  /* 0x00f00000eb2c783b */ /* 0x000ea20000004200 */
[----:B------:R-:W-:Y:S02]  /*192d0*/  FADD.FTZ R168, R149, R168 ;  /* 0x000000a895a87221 */ /* 0x000fe40000010000 */
[----:B------:R-:W5:Y:S01]  /*192e0*/  MUFU.EX2 R62, R62 ;  /* 0x0000003e003e7308 */ /* 0x000f620000000800 */
[----:B-1----:R-:W-:Y:S01]  /*192f0*/  FADD.FTZ R152, R60, R152 ;  /* 0x000000983c987221 */ /* 0x002fe20000010000 */
[C---:B------:R-:W-:Y:S06]  /*19300*/  HMMA.16816.F32 R16, R52.reuse, R40, R16 ;  /* 0x000000283410723c */ /* 0x040fec0000001810 */
[----:B------:R-:W-:Y:S01]  /*19310*/  HMMA.16816.F32 R12, R52, R42, R12 ;  /* 0x0000002a340c723c */ /* 0x000fe2000000180c */
[----:B------:R-:W1:Y:S01]  /*19320*/  LDSM.16.MT88.4 R40, [R234+0xf000] ;  /* 0x00f00000ea28783b */ /* 0x000e620000004200 */
[----:B------:R-:W3:Y:S01]  /*19330*/  MUFU.EX2 R61, R61 ;  /* 0x0000003d003d7308 */ /* 0x000ee20000000800 */
[C---:B----4-:R-:W-:Y:S01]  /*19340*/  F2FP.F16.F32.PACK_AB R57, R63.reuse, R60 ;  /* 0x0000003c3f39723e */ /* 0x050fe200000000ff */
[----:B------:R-:W-:-:S04]  /*19350*/  FADD.FTZ R63, R63, R152 ;  /* 0x000000983f3f7221 */ /* 0x000fc80000010000 */
[----:B-----5:R-:W-:Y:S02]  /*19360*/  FADD.FTZ R63, R62, R63 ;  /* 0x0000003f3e3f7221 */ /* 0x020fe40000010000 */
[----:B------:R-:W-:Y:S08]  /*19370*/  MUFU.EX2 R146, R146 ;  /* 0x0000009200927308 */ /* 0x000ff00000000800 */
[----:B------:R-:W4:Y:S01]  /*19380*/  MUFU.EX2 R145, R145 ;  /* 0x0000009100917308 */ /* 0x000f220000000800 */
[C---:B---3--:R-:W-:Y:S01]  /*19390*/  F2FP.F16.F32.PACK_AB R59, R61.reuse, R62 ;  /* 0x0000003e3d3b723e */ /* 0x048fe200000000ff */
[----:B------:R-:W-:-:S06]  /*193a0*/  FADD.FTZ R63, R61, R63 ;  /* 0x0000003f3d3f7221 */ /* 0x000fcc0000010000 */
[C---:B------:R-:W-:Y:S01]  /*193b0*/  HMMA.16816.F32 R8, R56.reuse, R36, R8 ;  /* 0x000000243808723c */ /* 0x040fe20000001808 */
[----:B------:R-:W-:Y:S05]  /*193c0*/  MUFU.EX2 R66, R66 ;  /* 0x0000004200427308 */ /* 0x000fea0000000800 */
[C---:B------:R-:W-:Y:S01]  /*193d0*/  HMMA.16816.F32 R4, R56.reuse, R38, R4 ;  /* 0x000000263804723c */ /* 0x040fe20000001804 */
[----:B------:R-:W3:Y:S02]  /*193e0*/  LDSM.16.MT88.4 R36, [R233+0xf800] ;  /* 0x00f80000e924783b */ /* 0x000ee40000004200 */
        /* <DEDUP_REMOVED lines=8> */
[----:B--2---:R-:W-:Y:S01]  /*19470*/  HMMA.16816.F32 R24, R56, R44, R24 ;  /* 0x0000002c3818723c */ /* 0x004fe20000001818 */
[----:B------:R-:W2:Y:S01]  /*19480*/  MUFU.EX2 R64, R64 ;  /* 0x0000004000407308 */ /* 0x000ea20000000800 */
[----:B-----5:R-:W-:Y:S01]  /*19490*/  F2FP.F16.F32.PACK_AB R54, R74, R66 ;  /* 0x000000424a36723e */ /* 0x020fe200000000ff */
[----:B------:R-:W-:-:S03]  /*194a0*/  FADD.FTZ R66, R66, R146 ;  /* 0x0000009242427221 */ /* 0x000fc60000010000 */
[C---:B------:R-:W-:Y:S01]  /*194b0*/  HMMA.16816.F32 R20, R56.reuse, R46, R20 ;  /* 0x0000002e3814723c */ /* 0x040fe20000001814 */
[----:B------:R-:W5:Y:S01]  /*194c0*/  LDSM.16.MT88.4 R44, [R235+0xf800] ;  /* 0x00f80000eb2c783b */ /* 0x000f620000004200 */
[----:B------:R-:W-:Y:S01]  /*194d0*/  FADD.FTZ R66, R74, R66 ;  /* 0x000000424a427221 */ /* 0x000fe20000010000 */
[----:B------:R-:W-:Y:S03]  /*194e0*/  MUFU.EX2 R70, R70 ;  /* 0x0000004600467308 */ /* 0x000fe60000000800 */
[C---:B-1----:R-:W-:Y:S05]  /*194f0*/  HMMA.16816.F32 R16, R56.reuse, R40, R16 ;  /* 0x000000283810723c */ /* 0x042fea0000001810 */
[----:B------:R-:W1:Y:S01]  /*19500*/  MUFU.EX2 R69, R69 ;  /* 0x0000004500457308 */ /* 0x000e620000000800 */
[----:B------:R-:W-:Y:S01]  /*19510*/  HMMA.16816.F32 R12, R56, R42, R12 ;  /* 0x0000002a380c723c */ /* 0x000fe2000000180c */
[----:B------:R-:W5:Y:S01]  /*19520*/  LDSM.16.MT88.4 R40, [R234+0xf800] ;  /* 0x00f80000ea28783b */ /* 0x000f620000004200 */
[----:B--2---:R-:W-:Y:S01]  /*19530*/  F2FP.F16.F32.PACK_AB R53, R64, R65 ;  /* 0x000000414035723e */ /* 0x004fe200000000ff */
[----:B------:R-:W-:-:S04]  /*19540*/  FADD.FTZ R65, R65, R63 ;  /* 0x0000003f41417221 */ /* 0x000fc80000010000 */
[--C-:B------:R-:W-:Y:S01]  /*19550*/  FFMA.FTZ R58, R68, UR5, -R102.reuse ;  /* 0x00000005443a7c23 */ /* 0x100fe20008010866 */
[----:B------:R-:W-:Y:S01]  /*19560*/  FFMA.FTZ R59, R67, UR5, -R102 ;  /* 0x00000005433b7c23 */ /* 0x000fe20008010866 */
[----:B------:R-:W-:Y:S01]  /*19570*/  FFMA.FTZ R56, R78, UR5, -R120 ;  /* 0x000000054e387c23 */ /* 0x000fe20008010878 */
[--C-:B------:R-:W-:Y:S01]  /*19580*/  FFMA.FTZ R67, R76, UR5, -R102.reuse ;  /* 0x000000054c437c23 */ /* 0x100fe20008010866 */
[----:B------:R-:W-:Y:S01]  /*19590*/  FFMA.FTZ R68, R75, UR5, -R102 ;  /* 0x000000054b447c23 */ /* 0x000fe20008010866 */
[----:B------:R-:W-:Y:S01]  /*195a0*/  MUFU.EX2 R73, R73 ;  /* 0x0000004900497308 */ /* 0x000fe20000000800 */
[--C-:B------:R-:W-:Y:S01]  /*195b0*/  FFMA.FTZ R57, R77, UR5, -R120.reuse ;  /* 0x000000054d397c23 */ /* 0x100fe20008010878 */
[--C-:B------:R-:W-:Y:S01]  /*195c0*/  FFMA.FTZ R75, R92, UR5, -R120.reuse ;  /* 0x000000055c4b7c23 */ /* 0x100fe20008010878 */
[--C-:B------:R-:W-:Y:S01]  /*195d0*/  FFMA.FTZ R77, R91, UR5, -R120.reuse ;  /* 0x000000055b4d7c23 */ /* 0x100fe20008010878 */
[----:B-1----:R-:W-:Y:S01]  /*195e0*/  F2FP.F16.F32.PACK_AB R55, R69, R70 ;  /* 0x000000464537723e */ /* 0x002fe200000000ff */
[----:B------:R-:W-:Y:S01]  /*195f0*/  FFMA.FTZ R76, R90, UR5, -R120 ;  /* 0x000000055a4c7c23 */ /* 0x000fe20008010878 */
[----:B------:R-:W-:Y:S01]  /*19600*/  FFMA.FTZ R78, R83, UR5, -R102 ;  /* 0x00000005534e7c23 */ /* 0x000fe20008010866 */
[--C-:B------:R-:W-:Y:S01]  /*19610*/  FFMA.FTZ R83, R89, UR5, -R120.reuse ;  /* 0x0000000559537c23 */ /* 0x100fe20008010878 */
[----:B------:R-:W1:Y:S01]  /*19620*/  MUFU.EX2 R72, R72 ;  /* 0x0000004800487308 */ /* 0x000e620000000800 */
[--C-:B------:R-:W-:Y:S01]  /*19630*/  FFMA.FTZ R89, R95, UR5, -R120.reuse ;  /* 0x000000055f597c23 */ /* 0x100fe20008010878 */
[----:B------:R-:W-:Y:S01]  /*19640*/  FADD.FTZ R65, R64, R65 ;  /* 0x0000004140417221 */ /* 0x000fe20000010000 */
[C---:B---3--:R-:W-:Y:S01]  /*19650*/  HMMA.16816.F32 R8, R52.reuse, R36, R8 ;  /* 0x000000243408723c */ /* 0x048fe20000001808 */
[--C-:B------:R-:W-:Y:S01]  /*19660*/  FFMA.FTZ R90, R94, UR5, -R120.reuse ;  /* 0x000000055e5a7c23 */ /* 0x100fe20008010878 */
[--C-:B------:R-:W-:Y:S01]  /*19670*/  FFMA.FTZ R91, R93, UR5, -R120.reuse ;  /* 0x000000055d5b7c23 */ /* 0x100fe20008010878 */
[----:B------:R-:W-:Y:S01]  /*19680*/  FADD.FTZ R70, R70, R65 ;  /* 0x0000004146467221 */ /* 0x000fe20000010000 */
[----:B------:R-:W-:Y:S01]  /*19690*/  FFMA.FTZ R92, R101, UR5, -R120 ;  /* 0x00000005655c7c23 */ /* 0x000fe20008010878 */
[----:B------:R-:W-:Y:S01]  /*196a0*/  MUFU.EX2 R71, R71 ;  /* 0x0000004700477308 */ /* 0x000fe20000000800 */
[----:B------:R-:W-:Y:S01]  /*196b0*/  HMMA.16816.F32 R4, R52, R38, R4 ;  /* 0x000000263404723c */ /* 0x000fe20000001804 */
[----:B------:R-:W2:Y:S01]  /*196c0*/  LDSM.16.MT88.4 R36, [R233+0x10000] ;  /* 0x01000000e924783b */ /* 0x000ea20000004200 */
[----:B------:R-:W-:Y:S01]  /*196d0*/  FADD.FTZ R70, R69, R70 ;  /* 0x0000004645467221 */ /* 0x000fe20000010000 */
[----:B------:R-:W-:Y:S01]  /*196e0*/  FFMA.FTZ R93, R100, UR5, -R120 ;  /* 0x00000005645d7c23 */ /* 0x000fe20008010878 */
[----:B------:R-:W-:-:S02]  /*196f0*/  FFMA.FTZ R94, R99, UR5, -R102 ;  /* 0x00000005635e7c23 */ /* 0x000fc40008010866 */
[C---:B----4-:R-:W-:Y:S01]  /*19700*/  HMMA.16816.F32 R32, R52.reuse, R48, R32 ;  /* 0x000000303420723c */ /* 0x050fe20000001820 */
[----:B------:R-:W-:Y:S05]  /*19710*/  MUFU.EX2 R56, R56 ;  /* 0x0000003800387308 */ /* 0x000fea0000000800 */
[C---:B------:R-:W-:Y:S01]  /*19720*/  HMMA.16816.F32 R28, R52.reuse, R50, R28 ;  /* 0x00000032341c723c */ /* 0x040fe2000000181c */
[----:B------:R-:W3:Y:S02]  /*19730*/  LDSM.16.MT88.4 R48, [R236+0x10000] ;  /* 0x01000000ec30783b */ /* 0x000ee40000004200 */
[----:B------:R-:W-:Y:S03]  /*19740*/  MUFU.EX2 R58, R58 ;  /* 0x0000003a003a7308 */ /* 0x000fe60000000800 */
[C---:B-----5:R-:W-:Y:S05]  /*19750*/  HMMA.16816.F32 R24, R52.reuse, R44, R24 ;  /* 0x0000002c3418723c */ /* 0x060fea0000001818 */
[----:B------:R-:W4:Y:S01]  /*19760*/  MUFU.EX2 R59, R59 ;  /* 0x0000003b003b7308 */ /* 0x000f220000000800 */
[C---:B------:R-:W-:Y:S01]  /*19770*/  HMMA.16816.F32 R20, R52.reuse, R46, R20 ;  /* 0x0000002e3414723c */ /* 0x040fe20000001814 */
[----:B------:R-:W5:Y:S05]  /*19780*/  LDSM.16.MT88.4 R44, [R235+0x10000] ;  /* 0x01000000eb2c783b */ /* 0x000f6a0000004200 */
[C---:B------:R-:W-:Y:S01]  /*19790*/  HMMA.16816.F32 R16, R52.reuse, R40, R16 ;  /* 0x000000283410723c */ /* 0x040fe20000001810 */
[----:B------:R-:W-:Y:S05]  /*197a0*/  MUFU.EX2 R67, R67 ;  /* 0x0000004300437308 */ /* 0x000fea0000000800 */
[----:B------:R-:W-:Y:S01]  /*197b0*/  HMMA.16816.F32 R12, R52, R42, R12 ;  /* 0x0000002a340c723c */ /* 0x000fe2000000180c */
[----:B------:R-:W5:Y:S02]  /*197c0*/  LDSM.16.MT88.4 R40, [R234+0x10000] ;  /* 0x01000000ea28783b */ /* 0x000f640000004200 */
[----:B------:R-:W2:Y:S04]  /*197d0*/  MUFU.EX2 R68, R68 ;  /* 0x0000004400447308 */ /* 0x000ea80000000800 */
[----:B-1----:R-:W-:Y:S01]  /*197e0*/  F2FP.F16.F32.PACK_AB R52, R72, R73 ;  /* 0x000000494834723e */ /* 0x002fe200000000ff */
[----:B------:R-:W-:Y:S01]  /*197f0*/  FADD.FTZ R73, R73, R66 ;  /* 0x0000004249497221 */ /* 0x000fe20000010000 */
[C---:B----4-:R-:W-:Y:S01]  /*19800*/  F2FP.F16.F32.PACK_AB R53, R59.reuse, R58 ;  /* 0x0000003a3b35723e */ /* 0x050fe200000000ff */
[----:B------:R-:W-:Y:S01]  /*19810*/  FADD.FTZ R58, R58, R70 ;  /* 0x000000463a3a7221 */ /* 0x000fe20000010000 */
[----:B------:R-:W-:Y:S01]  /*19820*/  F2FP.F16.F32.PACK_AB R54, R56, R71 ;  /* 0x000000473836723e */ /* 0x000fe200000000ff */
[----:B------:R-:W-:Y:S01]  /*19830*/  MUFU.EX2 R57, R57 ;  /* 0x0000003900397308 */ /* 0x000fe20000000800 */
[----:B------:R-:W-:Y:S01]  /*19840*/  FADD.FTZ R73, R72, R73 ;  /* 0x0000004948497221 */ /* 0x000fe20000010000 */
[----:B------:R-:W-:-:S03]  /*19850*/  FADD.FTZ R58, R59, R58 ;  /* 0x0000003a3b3a7221 */ /* 0x000fc60000010000 */
[----:B------:R-:W-:Y:S01]  /*19860*/  FADD.FTZ R71, R71, R73 ;  /* 0x0000004947477221 */ /* 0x000fe20000010000 */
[----:B--2---:R-:W-:Y:S02]  /*19870*/  F2FP.F16.F32.PACK_AB R55, R68, R67 ;  /* 0x000000434437723e */ /* 0x004fe400000000ff */
        /* <DEDUP_REMOVED lines=15> */
[----:B------:R-:W-:Y:S01]  /*19970*/  HMMA.16816.F32 R20, R52, R46, R20 ;  /* 0x0000002e3414723c */ /* 0x000fe20000001814 */
[----:B-1----:R-:W-:Y:S01]  /*19980*/  F2FP.F16.F32.PACK_AB R44, R75, R57 ;  /* 0x000000394b2c723e */ /* 0x002fe200000000ff */
[----:B------:R-:W-:-:S04]  /*19990*/  FADD.FTZ R57, R57, R71 ;  /* 0x0000004739397221 */ /* 0x000fc80000010000 */
[----:B------:R-:W-:Y:S01]  /*199a0*/  HMMA.16816.F32 R16, R52, R40, R16 ;  /* 0x000000283410723c */ /* 0x000fe20000001810 */
[----:B------:R-:W-:Y:S01]  /*199b0*/  MUFU.EX2 R81, R81 ;  /* 0x0000005100517308 */ /* 0x000fe20000000800 */
[----:B----4-:R-:W-:Y:S01]  /*199c0*/  F2FP.F16.F32.PACK_AB R46, R76, R77 ;  /* 0x0000004d4c2e723e */ /* 0x010fe200000000ff */
[----:B------:R-:W-:-:S03]  /*199d0*/  FADD.FTZ R57, R75, R57 ;  /* 0x000000394b397221 */ /* 0x000fc60000010000 */
[----:B------:R-:W-:Y:S01]  /*199e0*/  HMMA.16816.F32 R12, R52, R42, R12 ;  /* 0x0000002a340c723c */ /* 0x000fe2000000180c */
[----:B------:R-:W1:Y:S01]  /*199f0*/  LDSM.16.MT88.4 R40, [R235+0x10800] ;  /* 0x01080000eb28783b */ /* 0x000e620000004200 */
[----:B------:R-:W-:Y:S01]  /*19a00*/  FADD.FTZ R77, R77, R57 ;  /* 0x000000394d4d7221 */ /* 0x000fe20000010000 */
[----:B------:R-:W4:Y:S01]  /*19a10*/  MUFU.EX2 R80, R80 ;  /* 0x0000005000507308 */ /* 0x000f220000000800 */
[C---:B-----5:R-:W-:Y:S01]  /*19a20*/  F2FP.F16.F32.PACK_AB R45, R3.reuse, R78 ;  /* 0x0000004e032d723e */ /* 0x060fe200000000ff */
[----:B------:R-:W5:Y:S01]  /*19a30*/  LDSM.16.MT88.4 R52, [R233+0x10800] ;  /* 0x01080000e934783b */ /* 0x000f620000004200 */
[--C-:B------:R-:W-:Y:S01]  /*19a40*/  FFMA.FTZ R82, R88, UR5, -R120.reuse ;  /* 0x0000000558527c23 */ /* 0x100fe20008010878 */
[----:B------:R-:W-:Y:S01]  /*19a50*/  FFMA.FTZ R88, R96, UR5, -R120 ;  /* 0x0000000560587c23 */ /* 0x000fe20008010878 */
[----:B------:R-:W-:Y:S01]  /*19a60*/  FADD.FTZ R78, R78, R67 ;  /* 0x000000434e4e7221 */ /* 0x000fe20000010000 */
[----:B------:R-:W-:Y:S02]  /*19a70*/  FADD.FTZ R77, R76, R77 ;  /* 0x0000004d4c4d7221 */ /* 0x000fe40000010000 */
[----:B------:R-:W-:Y:S01]  /*19a80*/  MUFU.EX2 R83, R83 ;  /* 0x0000005300537308 */ /* 0x000fe20000000800 */
[----:B------:R-:W-:-:S07]  /*19a90*/  FADD.FTZ R78, R3, R78 ;  /* 0x0000004e034e7221 */ /* 0x000fce0000010000 */
[----:B------:R-:W1:Y:S01]  /*19aa0*/  MUFU.EX2 R82, R82 ;  /* 0x0000005200527308 */ /* 0x000e620000000800 */
[----:B----4-:R-:W-:Y:S01]  /*19ab0*/  F2FP.F16.F32.PACK_AB R47, R80, R81 ;  /* 0x00000051502f723e */ /* 0x010fe200000000ff */
[----:B------:R-:W-:-:S04]  /*19ac0*/  FADD.FTZ R81, R81, R78 ;  /* 0x0000004e51517221 */ /* 0x000fc80000010000 */
[----:B------:R-:W-:Y:S02]  /*19ad0*/  FADD.FTZ R81, R80, R81 ;  /* 0x0000005150517221 */ /* 0x000fe40000010000 */
[C---:B--2---:R-:W-:Y:S01]  /*19ae0*/  HMMA.16816.F32 R16, R44.reuse, R36, R16 ;  /* 0x000000242c10723c */ /* 0x044fe20000001810 */
[----:B------:R-:W-:Y:S05]  /*19af0*/  MUFU.EX2 R88, R88 ;  /* 0x0000005800587308 */ /* 0x000fea0000000800 */
[C---:B------:R-:W-:Y:S01]  /*19b00*/  HMMA.16816.F32 R12, R44.reuse, R38, R12 ;  /* 0x000000262c0c723c */ /* 0x040fe2000000180c */
[----:B------:R-:W2:Y:S02]  /*19b10*/  LDSM.16.MT88.4 R36, [R235+0x11000] ;  /* 0x01100000eb24783b */ /* 0x000ea40000004200 */
[----:B------:R-:W4:Y:S03]  /*19b20*/  MUFU.EX2 R89, R89 ;  /* 0x0000005900597308 */ /* 0x000f260000000800 */
[C---:B---3--:R-:W-:Y:S05]  /*19b30*/  HMMA.16816.F32 R32, R44.reuse, R48, R32 ;  /* 0x000000302c20723c */ /* 0x048fea0000001820 */
[----:B------:R-:W-:Y:S01]  /*19b40*/  MUFU.EX2 R79, R79 ;  /* 0x0000004f004f7308 */ /* 0x000fe20000000800 */
[----:B------:R-:W-:Y:S01]  /*19b50*/  HMMA.16816.F32 R28, R44, R50, R28 ;  /* 0x000000322c1c723c */ /* 0x000fe2000000181c */
[----:B-1----:R-:W-:Y:S01]  /*19b60*/  F2FP.F16.F32.PACK_AB R48, R82, R83 ;  /* 0x000000535230723e */ /* 0x002fe200000000ff */
[----:B------:R-:W-:-:S04]  /*19b70*/  FADD.FTZ R83, R83, R77 ;  /* 0x0000004d53537221 */ /* 0x000fc80000010000 */
[----:B------:R-:W-:Y:S01]  /*19b80*/  HMMA.16816.F32 R24, R44, R40, R24 ;  /* 0x000000282c18723c */ /* 0x000fe20000001818 */
[----:B------:R-:W1:Y:S01]  /*19b90*/  MUFU.EX2 R87, R87 ;  /* 0x0000005700577308 */ /* 0x000e620000000800 */
[----:B----4-:R-:W-:Y:S01]  /*19ba0*/  F2FP.F16.F32.PACK_AB R50, R89, R88 ;  /* 0x000000585932723e */ /* 0x010fe200000000ff */
[----:B------:R-:W-:-:S03]  /*19bb0*/  FADD.FTZ R83, R82, R83 ;  /* 0x0000005352537221 */ /* 0x000fc60000010000 */
[C---:B------:R-:W-:Y:S01]  /*19bc0*/  HMMA.16816.F32 R20, R44.reuse, R42, R20 ;  /* 0x0000002a2c14723c */ /* 0x040fe20000001814 */
[----:B------:R-:W3:Y:S01]  /*19bd0*/  LDSM.16.MT88.4 R40, [R236+0x11000] ;  /* 0x01100000ec28783b */ /* 0x000ee20000004200 */
[----:B------:R-:W-:Y:S01]  /*19be0*/  FADD.FTZ R88, R88, R83 ;  /* 0x0000005358587221 */ /* 0x000fe20000010000 */
[----:B------:R-:W-:Y:S03]  /*19bf0*/  MUFU.EX2 R86, R86 ;  /* 0x0000005600567308 */ /* 0x000fe60000000800 */
[----:B-----5:R-:W-:Y:S01]  /*19c00*/  HMMA.16816.F32 R8, R44, R52, R8 ;  /* 0x000000342c08723c */ /* 0x020fe20000001808 */
[----:B------:R-:W-:-:S04]  /*19c10*/  FADD.FTZ R88, R89, R88 ;  /* 0x0000005859587221 */ /* 0x000fc80000010000 */
[----:B------:R-:W4:Y:S01]  /*19c20*/  MUFU.EX2 R85, R85 ;  /* 0x0000005500557308 */ /* 0x000f220000000800 */
[----:B------:R-:W-:Y:S01]  /*19c30*/  HMMA.16816.F32 R4, R44, R54, R4 ;  /* 0x000000362c04723c */ /* 0x000fe20000001804 */
[----:B------:R-:W5:Y:S01]  /*19c40*/  LDSM.16.MT88.4 R44, [R234+0x11000] ;  /* 0x01100000ea2c783b */ /* 0x000f620000004200 */
[----:B-1----:R-:W-:Y:S01]  /*19c50*/  F2FP.F16.F32.PACK_AB R49, R87, R79 ;  /* 0x0000004f5731723e */ /* 0x002fe200000000ff */
[----:B------:R-:W-:Y:S02]  /*19c60*/  FADD.FTZ R79, R79, R81 ;  /* 0x000000514f4f7221 */ /* 0x000fe40000010000 */
[----:B------:R-:W1:Y:S02]  /*19c70*/  LDSM.16.MT88.4 R52, [R233+0x11000] ;  /* 0x01100000e934783b */ /* 0x000e640000004200 */
[----:B------:R-:W2:Y:S01]  /*19c80*/  MUFU.EX2 R90, R90 ;  /* 0x0000005a005a7308 */ /* 0x000ea20000000800 */
[----:B------:R-:W-:-:S07]  /*19c90*/  FADD.FTZ R79, R87, R79 ;  /* 0x0000004f574f7221 */ /* 0x000fce0000010000 */
[----:B------:R-:W3:Y:S01]  /*19ca0*/  MUFU.EX2 R91, R91 ;  /* 0x0000005b005b7308 */ /* 0x000ee20000000800 */
[----:B----4-:R-:W-:Y:S01]  /*19cb0*/  F2FP.F16.F32.PACK_AB R51, R85, R86 ;  /* 0x000000565533723e */ /* 0x010fe200000000ff */
[----:B------:R-:W-:-:S04]  /*19cc0*/  FADD.FTZ R86, R86, R79 ;  /* 0x0000004f56567221 */ /* 0x000fc80000010000 */
[----:B------:R-:W-:Y:S02]  /*19cd0*/  FADD.FTZ R86, R85, R86 ;  /* 0x0000005655567221 */ /* 0x000fe40000010000 */
[----:B--2---:R-:W-:Y:S01]  /*19ce0*/  HMMA.16816.F32 R24, R48, R36, R24 ;  /* 0x000000243018723c */ /* 0x004fe20000001818 */
[----:B------:R-:W2:Y:S01]  /*19cf0*/  MUFU.EX2 R92, R92 ;  /* 0x0000005c005c7308 */ /* 0x000ea20000000800 */
[----:B------:R-:W-:-:S04]  /*19d00*/  FADD.FTZ R88, R90, R88 ;  /* 0x000000585a587221 */ /* 0x000fc80000010000 */
[C---:B------:R-:W-:Y:S01]  /*19d10*/  HMMA.16816.F32 R20, R48.reuse, R38, R20 ;  /* 0x000000263014723c */ /* 0x040fe20000001814 */
[----:B------:R-:W4:Y:S02]  /*19d20*/  LDSM.16.MT88.4 R36, [R236+0x11800] ;  /* 0x01180000ec24783b */ /* 0x000f240000004200 */
[----:B------:R-:W1:Y:S01]  /*19d30*/  MUFU.EX2 R93, R93 ;  /* 0x0000005d005d7308 */ /* 0x000e620000000800 */
[C---:B---3--:R-:W-:Y:S01]  /*19d40*/  F2FP.F16.F32.PACK_AB R132, R91.reuse, R90 ;  /* 0x0000005a5b84723e */ /* 0x048fe200000000ff */
[----:B------:R-:W-:Y:S01]  /*19d50*/  FADD.FTZ R88, R91, R88 ;  /* 0x000000585b587221 */ /* 0x000fe20000010000 */
[C---:B------:R-:W-:Y:S05]  /*19d60*/  HMMA.16816.F32 R28, R48.reuse, R42, R28 ;  /* 0x0000002a301c723c */ /* 0x040fea000000181c */
[----:B------:R-:W3:Y:S01]  /*19d70*/  MUFU.EX2 R84, R84 ;  /* 0x0000005400547308 */ /* 0x000ee20000000800 */
[----:B-----5:R-:W-:Y:S01]  /*19d80*/  HMMA.16816.F32 R16, R48, R44, R16 ;  /* 0x0000002c3010723c */ /* 0x020fe20000001810 */
[----:B--2---:R-:W-:-:S05]  /*19d90*/  FADD.FTZ R88, R92, R88 ;  /* 0x000000585c587221 */ /* 0x004fca0000010000 */
[C---:B------:R-:W-:Y:S01]  /*19da0*/  HMMA.16816.F32 R32, R48.reuse, R40, R32 ;  /* 0x000000283020723c */ /* 0x040fe20000001820 */
[--C-:B------:R-:W-:Y:S01]  /*19db0*/  FFMA.FTZ R44, R98, UR5, -R102.reuse ;  /* 0x00000005622c7c23 */ /* 0x100fe20008010866 */
[----:B------:R-:W-:Y:S01]  /*19dc0*/  FFMA.FTZ R45, R97, UR5, -R102 ;  /* 0x00000005612d7c23 */ /* 0x000fe20008010866 */
[----:B------:R-:W2:Y:S01]  /*19dd0*/  MUFU.EX2 R94, R94 ;  /* 0x0000005e005e7308 */ /* 0x000ea20000000800 */
[C---:B-1----:R-:W-:Y:S01]  /*19de0*/  F2FP.F16.F32.PACK_AB R134, R93.reuse, R92 ;  /* 0x0000005c5d86723e */ /* 0x042fe200000000ff */
[----:B------:R-:W1:Y:S01]  /*19df0*/  LDSM.16.MT88.4 R40, [R235+0x11800] ;  /* 0x01180000eb28783b */ /* 0x000e620000004200 */
[----:B------:R-:W-:Y:S01]  /*19e00*/  HMMA.16816.F32 R12, R48, R46, R12 ;  /* 0x0000002e300c723c */ /* 0x000fe2000000180c */
[----:B------:R-:W-:Y:S01]  /*19e10*/  FADD.FTZ R3, R93, R88 ;  /* 0x000000585d037221 */ /* 0x000fe20000010000 */
[----:B---3--:R-:W-:-:S03]  /*19e20*/  FADD.FTZ R86, R84, R86 ;  /* 0x0000005654567221 */ /* 0x008fc60000010000 */
[----:B------:R-:W3:Y:S01]  /*19e30*/  MUFU.EX2 R44, R44 ;  /* 0x0000002c002c7308 */ /* 0x000ee20000000800 */
[C---:B------:R-:W-:Y:S06]  /*19e40*/  HMMA.16816.F32 R8, R48.reuse, R52, R8 ;  /* 0x000000343008723c */ /* 0x040fec0000001808 */
[----:B------:R-:W-:Y:S01]  /*19e50*/  HMMA.16816.F32 R4, R48, R54, R4 ;  /* 0x000000363004723c */ /* 0x000fe20000001804 */
[----:B------:R-:W5:Y:S01]  /*19e60*/  MUFU.EX2 R45, R45 ;  /* 0x0000002d002d7308 */ /* 0x000f620000000800 */
[C---:B--2---:R-:W-:Y:S01]  /*19e70*/  F2FP.F16.F32.PACK_AB R133, R94.reuse, R84 ;  /* 0x000000545e85723e */ /* 0x044fe200000000ff */
[----:B------:R-:W-:-:S04]  /*19e80*/  FADD.FTZ R86, R94, R86 ;  /* 0x000000565e567221 */ /* 0x000fc80000010000 */
[----:B---3--:R-:W-:Y:S01]  /*19e90*/  FADD.FTZ R86, R44, R86 ;  /* 0x000000562c567221 */ /* 0x008fe20000010000 */
[----:B-----5:R-:W-:-:S03]  /*19ea0*/  F2FP.F16.F32.PACK_AB R135, R45, R44 ;  /* 0x0000002c2d87723e */ /* 0x020fc600000000ff */
[----:B------:R-:W-:-:S05]  /*19eb0*/  FADD.FTZ R252, R45, R86 ;  /* 0x000000562dfc7221 */ /* 0x000fca0000010000 */
[----:B------:R-:W-:Y:S01]  /*19ec0*/  STL [R1], R252 ;  /* 0x000000fc01007387 */ /* 0x000fe20000100800 */
[C---:B----4-:R-:W-:Y:S03]  /*19ed0*/  HMMA.16816.F32 R156, R132.reuse, R38, R28 ;  /* 0x00000026849c723c */ /* 0x050fe6000000181c */
[----:B------:R-:W2:Y:S03]  /*19ee0*/  LDSM.16.MT88.4 R28, [R233+0x11800] ;  /* 0x01180000e91c783b */ /* 0x000ea60000004200 */
[C---:B------:R-:W-:Y:S01]  /*19ef0*/  HMMA.16816.F32 R144, R132.reuse, R140, R16 ;  /* 0x0000008c8490723c */ /* 0x040fe20000001810 */
[----:B------:R3:W-:Y:S05]  /*19f00*/  STL [R1+0x4], R3 ;  /* 0x0000040301007387 */ /* 0x0007ea0000100800 */
[C---:B------:R-:W-:Y:S06]  /*19f10*/  HMMA.16816.F32 R160, R132.reuse, R36, R32 ;  /* 0x0000002484a0723c */ /* 0x040fec0000001820 */
[C---:B-1----:R-:W-:Y:S06]  /*19f20*/  HMMA.16816.F32 R152, R132.reuse, R40, R24 ;  /* 0x000000288498723c */ /* 0x042fec0000001818 */
[C---:B------:R-:W-:Y:S06]  /*19f30*/  HMMA.16816.F32 R148, R132.reuse, R42, R20 ;  /* 0x0000002a8494723c */ /* 0x040fec0000001814 */
[C---:B------:R-:W-:Y:S06]  /*19f40*/  HMMA.16816.F32 R140, R132.reuse, R142, R12 ;  /* 0x0000008e848c723c */ /* 0x040fec000000180c */
[C---:B--2---:R-:W-:Y:S06]  /*19f50*/  HMMA.16816.F32 R136, R132.reuse, R28, R8 ;  /* 0x0000001c8488723c */ /* 0x044fec0000001808 */
[----:B------:R-:W-:Y:S01]  /*19f60*/  HMMA.16816.F32 R132, R132, R30, R4 ;  /* 0x0000001e8484723c */ /* 0x000fe20000001804 */
[----:B---3--:R-:W-:Y:S05]  /*19f70*/  @!P0 BRA `(.L_x_2733) ;  /* 0x0000006400d48947 */ /* 0x008fea0003800000 */
[----:B------:R-:W-:Y:S01]  /*19f80*/  PLOP3.LUT P0, PT, PT, PT, UP1, 0x40, 0x0 ;  /* 0x000000000000781c */ /* 0x000fe20003f0e818 */
[----:B------:R-:W-:-:S04]  /*19f90*/  DEPBAR.LE SB0, 0x0 ;  /* 0x000080000000791a */ /* 0x000fc80000000000 */
[----:B------:R-:W-:Y:S01]  /*19fa0*/  UIADD3 UR11, UR58, -0x2, URZ ;  /* 0xfffffffe3a0b7890 */ /* 0x000fe2000fffe03f */
[----:B------:R-:W-:Y:S07]  /*19fb0*/  BAR.SYNC.DEFER_BLOCKING 0x0 ;  /* 0x0000000000007b1d */ /* 0x000fee0000010000 */
[----:B------:R-:W-:Y:S05]  /*19fc0*/  @P0 BRA `(.L_x_2734) ;  /* 0x0000000000fc0947 */ /* 0x000fea0003800000 */
        /* <DEDUP_REMOVED lines=63> */
.L_x_2734:
[----:B------:R-:W-:Y:S02]  /*1a3c0*/  ULDC UR4, c[0x0][0x250] ;  /* 0x0000940000047ab9 */ /* 0x000fe40000000800 */
[----:B------:R-:W-:-:S06]  /*1a3d0*/  USHF.L.U32 UR5, UR4, 0x8, URZ ;  /* 0x0000000804057899 */ /* 0x000fcc000800063f */
[----:B------:R-:W-:-:S04]  /*1a3e0*/  IADD3 R6, RZ, -UR5, RZ ;  /* 0x80000005ff067c10 */ /* 0x000fc8000fffe0ff */
[----:B------:R-:W-:-:S07]  /*1a3f0*/  SHF.R.S32.HI R4, RZ, 0x1f, R6 ;  /* 0x0000001fff047819 */ /* 0x000fce0000011406 */
.L_x_2735:
[----:B------:R-:W-:Y:S01]  /*1a400*/  USHF.L.U32 UR5, UR4, 0x5, URZ ;  /* 0x0000000504057899 */ /* 0x000fe2000800063f */
[----:B------:R-:W-:Y:S01]  /*1a410*/  LEA R247, P0, R6, R247, 0x1 ;  /* 0x000000f706f77211 */ /* 0x000fe200078008ff */
[----:B------:R-:W-:Y:S01]  /*1a420*/  ULDC UR8, c[0x0][0x254] ;  /* 0x0000950000087ab9 */ /* 0x000fe20000000800 */
[----:B------:R-:W-:Y:S01]  /*1a430*/  IMAD R200, R166, 0x2, R241 ;  /* 0x00000002a6c87824 */ /* 0x000fe200078e02f1 */
[----:B------:R-:W-:Y:S01]  /*1a440*/  USHF.L.U64.HI UR4, UR4, 0x5, UR8 ;  /* 0x0000000504047899 */ /* 0x000fe20008010208 */
[----:B------:R-:W-:Y:S01]  /*1a450*/  LEA.HI.X R246, R6, R246, R4, 0x1, P0 ;  /* 0x000000f606f67211 */ /* 0x000fe200000f0c04 */
[----:B------:R-:W-:Y:S01]  /*1a460*/  IMAD.MOV.U32 R6, RZ, RZ, R247 ;  /* 0x000000ffff067224 */ /* 0x000fe200078e00f7 */
[----:B------:R-:W-:Y:S01]  /*1a470*/  IADD3 R4, P0, R247, UR5, RZ ;  /* 0x00000005f7047c10 */ /* 0x000fe2000ff1e0ff */
[----:B------:R-:W-:Y:S01]  /*1a480*/  VIADD R180, R238, 0x2000 ;  /* 0x00002000eeb47836 */ /* 0x000fe20000000000 */
[----:B------:R-:W1:Y:S01]  /*1a490*/  S2R R3, SR_TID.X ;  /* 0x0000000000037919 */ /* 0x000e620000002100 */
[----:B------:R-:W-:Y:S01]  /*1a4a0*/  IMAD.MOV.U32 R7, RZ, RZ, R246 ;  /* 0x000000ffff077224 */ /* 0x000fe200078e00f6 */
[----:B------:R-:W-:Y:S01]  /*1a4b0*/  IADD3.X R5, R246, UR4, RZ, P0, !PT ;  /* 0x00000004f6057c10 */ /* 0x000fe200087fe4ff */
[----:B------:R-:W-:Y:S01]  /*1a4c0*/  VIADD R184, R238, 0x1800 ;  /* 0x00001800eeb87836 */ /* 0x000fe20000000000 */
[----:B------:R-:W-:Y:S01]  /*1a4d0*/  IADD3 R18, P0, R4, UR5, RZ ;  /* 0x0000000504127c10 */ /* 0x000fe2000ff1e0ff */
[C---:B------:R-:W-:Y:S01]  /*1a4e0*/  VIADD R192, R238.reuse, 0x5800 ;  /* 0x00005800eec07836 */ /* 0x040fe20000000000 */
[----:B------:R-:W-:Y:S01]  /*1a4f0*/  @!PT LDS RZ, [RZ] ;  /* 0x00000000fffff984 */ /* 0x000fe20000000800 */
[----:B------:R-:W-:Y:S01]  /*1a500*/  @!PT LDS RZ, [RZ] ;  /* 0x00000000fffff984 */ /* 0x000fe20000000800 */
[----:B------:R-:W-:Y:S01]  /*1a510*/  @!PT LDS RZ, [RZ] ;  /* 0x00000000fffff984 */ /* 0x000fe20000000800 */
[----:B------:R2:W-:Y:S01]  /*1a520*/  LDGSTS.E.BYPASS.LTC128B.128 [R250+0xa000], desc[UR6][R6.64] ;  /* 0x0a00000006fa7fae */ /* 0x0005e2000b901d46 */
[----:B------:R-:W-:Y:S01]  /*1a530*/  VIADD R196, R238, 0x5000 ;  /* 0x00005000eec47836 */ /* 0x000fe20000000000 */
[----:B------:R-:W-:Y:S01]  /*1a540*/  IADD3.X R19, R5, UR4, RZ, P0, !PT ;  /* 0x0000000405137c10 */ /* 0x000fe200087fe4ff */
[----:B------:R-:W-:Y:S01]  /*1a550*/  UISETP.GE.AND UP0, UPT, UR58, 0x3, UPT ;  /* 0x000000033a00788c */ /* 0x000fe2000bf06270 */
        /* <DEDUP_REMOVED lines=30> */
[----:B------:R-:W-:Y:S02]  /*1a740*/  IADD3.X R11, R15, UR4, RZ, P0, !PT ;  /* 0x000000040f0b7c10 */ /* 0x000fe400087fe4ff */
[----:B--2---:R-:W-:-:S03]  /*1a750*/  IADD3 R8, P0, R10, UR5, RZ ;  /* 0x000000050a087c10 */ /* 0x004fc6000ff1e0ff */
[----:B------:R-:W-:Y:S01]  /*1a760*/  LDGSTS.E.BYPASS.LTC128B.128 [R250+0x10000], desc[UR6][R10.64] ;  /* 0x100000000afa7fae */ /* 0x000fe2000b901d46 */
[----:B------:R-:W-:-:S05]  /*1a770*/  IADD3.X R9, R11, UR4, RZ, P0, !PT ;  /* 0x000000040b097c10 */ /* 0x000fca00087fe4ff */
[----:B------:R2:W-:Y:S01]  /*1a780*/  LDGSTS.E.BYPASS.LTC128B.128 [R250+0x10800], desc[UR6][R8.64] ;  /* 0x1080000008fa7fae */ /* 0x0005e2000b901d46 */
[----:B---3--:R-:W-:-:S04]  /*1a790*/  IADD3 R4, P0, R8, UR5, RZ ;  /* 0x0000000508047c10 */ /* 0x008fc8000ff1e0ff */
[----:B------:R-:W-:Y:S02]  /*1a7a0*/  IADD3.X R5, R9, UR4, RZ, P0, !PT ;  /* 0x0000000409057c10 */ /* 0x000fe400087fe4ff */
[----:B------:R-:W-:-:S03]  /*1a7b0*/  IADD3 R6, P0, R4, UR5, RZ ;  /* 0x0000000504067c10 */ /* 0x000fc6000ff1e0ff */
[----:B------:R-:W-:Y:S01]  /*1a7c0*/  LDGSTS.E.BYPASS.LTC128B.128 [R250+0x11000], desc[UR6][R4.64] ;  /* 0x1100000004fa7fae */ /* 0x000fe2000b901d46 */
[----:B------:R-:W-:Y:S01]  /*1a7d0*/  IADD3.X R7, R5, UR4, RZ, P0, !PT ;  /* 0x0000000405077c10 */ /* 0x000fe200087fe4ff */
[----:B------:R-:W-:-:S04]  /*1a7e0*/  USHF.L.U32 UR4, UR11, 0x8, URZ ;  /* 0x000000080b047899 */ /* 0x000fc8000800063f */
[----:B------:R3:W-:Y:S04]  /*1a7f0*/  LDGSTS.E.BYPASS.LTC128B.128 [R250+0x11800], desc[UR6][R6.64] ;  /* 0x1180000006fa7fae */ /* 0x0007e8000b901d46 */
[----:B------:R-:W-:Y:S04]  /*1a800*/  LDSM.16.M88.4 R208, [R241] ;  /* 0x00000000f1d0783b */ /* 0x000fe80000000200 */
[----:B------:R-:W5:Y:S04]  /*1a810*/  LDSM.16.M88.4 R60, [R240+0x3000] ;  /* 0x00300000f03c783b */ /* 0x000f680000000200 */
[----:B------:R-:W-:Y:S04]  /*1a820*/  LDSM.16.M88.4 R204, [R189] ;  /* 0x00000000bdcc783b */ /* 0x000fe80000000200 */
[----:B------:R-:W-:Y:S04]  /*1a830*/  LDSM.16.M88.4 R32, [R188+0x3000] ;  /* 0x00300000bc20783b */ /* 0x000fe80000000200 */
[----:B------:R-:W-:Y:S04]  /*1a840*/  LDSM.16.M88.4 R28, [R240+0x5000] ;  /* 0x00500000f01c783b */ /* 0x000fe80000000200 */
[----:B------:R-:W2:Y:S04]  /*1a850*/  LDSM.16.M88.4 R44, [R240+0x4000] ;  /* 0x00400000f02c783b */ /* 0x000ea80000000200 */
[----:B------:R-:W3:Y:S04]  /*1a860*/  LDSM.16.M88.4 R52, [R240+0x3800] ;  /* 0x00380000f034783b */ /* 0x000ee80000000200 */
[----:B------:R-:W3:Y:S04]  /*1a870*/  LDSM.16.M88.4 R84, [R188+0x5000] ;  /* 0x00500000bc54783b */ /* 0x000ee80000000200 */
[----:B------:R-:W3:Y:S04]  /*1a880*/  LDSM.16.M88.4 R168, [R240+0x7000] ;  /* 0x00700000f0a8783b */ /* 0x000ee80000000200 */
[----:B----4-:R-:W4:Y:S04]  /*1a890*/  LDSM.16.M88.4 R16, [R188+0x4000] ;  /* 0x00400000bc10783b */ /* 0x010f280000000200 */
[----:B-1----:R-:W1:Y:S01]  /*1a8a0*/  LDSM.16.M88.4 R12, [R240+0x6000] ;  /* 0x00600000f00c783b */ /* 0x002e620000000200 */
[C---:B-----5:R-:W-:Y:S03]  /*1a8b0*/  HMMA.16816.F32 R64, R208.reuse, R60, RZ ;  /* 0x0000003cd040723c */ /* 0x060fe600000018ff */
[----:B------:R-:W5:Y:S04]  /*1a8c0*/  LDSM.16.M88.4 R24, [R188+0x3800] ;  /* 0x00380000bc18783b */ /* 0x000f680000000200 */
[----:B------:R-:W5:Y:S01]  /*1a8d0*/  LDSM.16.M88.4 R20, [R240+0x5800] ;  /* 0x00580000f014783b */ /* 0x000f620000000200 */
[C---:B------:R-:W-:Y:S03]  /*1a8e0*/  HMMA.16816.F32 R60, R208.reuse, R62, RZ ;  /* 0x0000003ed03c723c */ /* 0x040fe600000018ff */
[----:B------:R-:W5:Y:S04]  /*1a8f0*/  LDSM.16.M88.4 R76, [R240+0x2000] ;  /* 0x00200000f04c783b */ /* 0x000f680000000200 */
[----:B------:R-:W-:Y:S01]  /*1a900*/  LDSM.16.M88.4 R88, [R188+0x6000] ;  /* 0x00600000bc58783b */ /* 0x000fe20000000200 */
[C---:B--2---:R-:W-:Y:S03]  /*1a910*/  HMMA.16816.F32 R48, R208.reuse, R44, RZ ;  /* 0x0000002cd030723c */ /* 0x044fe600000018ff */
[----:B------:R-:W-:Y:S04]  /*1a920*/  LDSM.16.M88.4 R92, [R188+0x5800] ;  /* 0x00580000bc5c783b */ /* 0x000fe80000000200 */
[----:B------:R-:W-:Y:S01]  /*1a930*/  LDSM.16.M88.4 R100, [R240+0x9000] ;  /* 0x00900000f064783b */ /* 0x000fe20000000200 */
[----:B------:R-:W-:Y:S03]  /*1a940*/  HMMA.16816.F32 R44, R208, R46, RZ ;  /* 0x0000002ed02c723c */ /* 0x000fe600000018ff */
[----:B------:R-:W-:Y:S03]  /*1a950*/  LDSM.16.M88.4 R116, [R240+0x8000] ;  /* 0x00800000f074783b */ /* 0x000fe60000000200 */
[C---:B------:R-:W-:Y:S01]  /*1a960*/  HMMA.16816.F32 R64, R204.reuse, R32, R64 ;  /* 0x00000020cc40723c */ /* 0x040fe20000001840 */
[----:B------:R-:W-:Y:S04]  /*1a970*/  LDSM.16.M88.4 R68, [R240+0x2800] ;  /* 0x00280000f044783b */ /* 0x000fe80000000200 */
[----:B------:R-:W-:Y:S01]  /*1a980*/  LDSM.16.M88.4 R124, [R240+0x7800] ;  /* 0x00780000f07c783b */ /* 0x000fe20000000200 */
[----:B------:R-:W-:Y:S03]  /*1a990*/  HMMA.16816.F32 R60, R204, R34, R60 ;  /* 0x00000022cc3c723c */ /* 0x000fe6000000183c */
[----:B------:R-:W-:Y:S03]  /*1a9a0*/  LDSM.16.M88.4 R8, [R188+0x2000] ;  /* 0x00200000bc08783b */ /* 0x000fe60000000200 */
[C---:B------:R-:W-:Y:S01]  /*1a9b0*/  HMMA.16816.F32 R32, R208.reuse, R28, RZ ;  /* 0x0000001cd020723c */ /* 0x040fe200000018ff */
[----:B------:R-:W-:Y:S04]  /*1a9c0*/  LDSM.16.M88.4 R36, [R240+0x4800] ;  /* 0x00480000f024783b */ /* 0x000fe80000000200 */
[----:B---3--:R-:W-:Y:S01]  /*1a9d0*/  LDSM.16.M88.4 R4, [R188+0x2800] ;  /* 0x00280000bc04783b */ /* 0x008fe20000000200 */
[C---:B------:R-:W-:Y:S03]  /*1a9e0*/  HMMA.16816.F32 R28, R208.reuse, R30, RZ ;  /* 0x0000001ed01c723c */ /* 0x040fe600000018ff */
[----:B------:R-:W-:Y:S03]  /*1a9f0*/  LDSM.16.M88.4 R200, [R200] ;  /* 0x00000000c8c8783b */ /* 0x000fe60000000200 */
[C---:B------:R-:W-:Y:S01]  /*1aa00*/  HMMA.16816.F32 R56, R208.reuse, R52, RZ ;  /* 0x00000034d038723c */ /* 0x040fe200000018ff */
[----:B------:R-:W-:Y:S04]  /*1aa10*/  LDSM.16.M88.4 R108, [R240+0x8800] ;  /* 0x00880000f06c783b */ /* 0x000fe80000000200 */
[----:B------:R-:W-:Y:S01]  /*1aa20*/  LDSM.16.M88.4 R96, [R188+0x6800] ;  /* 0x00680000bc60783b */ /* 0x000fe20000000200 */
[----:B------:R-:W-:Y:S03]  /*1aa30*/  HMMA.16816.F32 R52, R208, R54, RZ ;  /* 0x00000036d034723c */ /* 0x000fe600000018ff */
[----:B------:R-:W-:Y:S03]  /*1aa40*/  LDSM.16.M88.4 R180, [R180] ;  /* 0x00000000b4b4783b */ /* 0x000fe60000000200 */
[C---:B------:R-:W-:Y:S01]  /*1aa50*/  HMMA.16816.F32 R32, R204.reuse, R84, R32 ;  /* 0x00000054cc20723c */ /* 0x040fe20000001820 */
[----:B------:R-:W-:Y:S04]  /*1aa60*/  LDSM.16.M88.4 R176, [R188+0x8800] ;  /* 0x00880000bcb0783b */ /* 0x000fe80000000200 */
[----:B------:R-:W-:Y:S01]  /*1aa70*/  LDSM.16.M88.4 R184, [R184] ;  /* 0x00000000b8b8783b */ /* 0x000fe20000000200 */
[----:B------:R-:W-:Y:S03]  /*1aa80*/  HMMA.16816.F32 R28, R204, R86, R28 ;  /* 0x00000056cc1c723c */ /* 0x000fe6000000181c */
[----:B------:R-:W2:Y:S03]  /*1aa90*/  LDSM.16.M88.4 R84, [R188+0x7000] ;  /* 0x00700000bc54783b */ /* 0x000ea60000000200 */
[----:B------:R-:W-:Y:S01]  /*1aaa0*/  HMMA.16816.F32 R172, R208, R168, RZ ;  /* 0x000000a8d0ac723c */ /* 0x000fe200000018ff */
[----:B------:R-:W-:Y:S04]  /*1aab0*/  LDSM.16.M88.4 R192, [R192] ;  /* 0x00000000c0c0783b */ /* 0x000fe80000000200 */
[----:B------:R-:W-:Y:S01]  /*1aac0*/  LDSM.16.M88.4 R216, [R240+0x9800] ;  /* 0x00980000f0d8783b */ /* 0x000fe20000000200 */
[C---:B----4-:R-:W-:Y:S03]  /*1aad0*/  HMMA.16816.F32 R48, R204.reuse, R16, R48 ;  /* 0x00000010cc30723c */ /* 0x050fe60000001830 */
[----:B------:R-:W-:Y:S03]  /*1aae0*/  LDSM.16.M88.4 R196, [R196] ;  /* 0x00000000c4c4783b */ /* 0x000fe60000000200 */
[----:B------:R-:W-:Y:S01]  /*1aaf0*/  HMMA.16816.F32 R44, R204, R18, R44 ;  /* 0x00000012cc2c723c */ /* 0x000fe2000000182c */
[----:B------:R-:W-:Y:S04]  /*1ab00*/  LDSM.16.M88.4 R212, [R188+0x9800] ;  /* 0x00980000bcd4783b */ /* 0x000fe80000000200 */
[----:B------:R-:W0:Y:S01]  /*1ab10*/  LDGDEPBAR ;  /* 0x00000000000079af */ /* 0x000e220000000000 */
[C---:B------:R-:W-:Y:S06]  /*1ab20*/  HMMA.16816.F32 R168, R208.reuse, R170, RZ ;  /* 0x000000aad0a8723c */ /* 0x040fec00000018ff */
[C---:B-1----:R-:W-:Y:S06]  /*1ab30*/  HMMA.16816.F32 R16, R208.reuse, R12, RZ ;  /* 0x0000000cd010723c */ /* 0x042fec00000018ff */
[----:B------:R-:W-:Y:S06]  /*1ab40*/  HMMA.16816.F32 R12, R208, R14, RZ ;  /* 0x0000000ed00c723c */ /* 0x000fec00000018ff */
[C---:B-----5:R-:W-:Y:S06]  /*1ab50*/  HMMA.16816.F32 R56, R204.reuse, R24, R56 ;  /* 0x00000018cc38723c */ /* 0x060fec0000001838 */
[----:B------:R-:W-:Y:S06]  /*1ab60*/  HMMA.16816.F32 R52, R204, R26, R52 ;  /* 0x0000001acc34723c */ /* 0x000fec0000001834 */
[C---:B------:R-:W-:Y:S06]  /*1ab70*/  HMMA.16816.F32 R24, R208.reuse, R20, RZ ;  /* 0x00000014d018723c */ /* 0x040fec00000018ff */
[C---:B------:R-:W-:Y:S06]  /*1ab80*/  HMMA.16816.F32 R20, R208.reuse, R22, RZ ;  /* 0x00000016d014723c */ /* 0x040fec00000018ff */
[C---:B------:R-:W-:Y:S06]  /*1ab90*/  HMMA.16816.F32 R80, R208.reuse, R76, RZ ;  /* 0x0000004cd050723c */ /* 0x040fec00000018ff */
[----:B------:R-:W-:Y:S06]  /*1aba0*/  HMMA.16816.F32 R76, R208, R78, RZ ;  /* 0x0000004ed04c723c */ /* 0x000fec00000018ff */
[C---:B--2---:R-:W-:Y:S06]  /*1abb0*/  HMMA.16816.F32 R172, R204.reuse, R84, R172 ;  /* 0x00000054ccac723c */ /* 0x044fec00000018ac */
[C---:B------:R-:W-:Y:S01]  /*1abc0*/  HMMA.16816.F32 R168, R204.reuse, R86, R168 ;  /* 0x00000056cca8723c */ /* 0x040fe200000018a8 */
[----:B------:R-:W1:Y:S05]  /*1abd0*/  LDSM.16.M88.4 R84, [R188+0x9000] ;  /* 0x00900000bc54783b */ /* 0x000e6a0000000200 */
[C---:B------:R-:W-:Y:S06]  /*1abe0*/  HMMA.16816.F32 R16, R204.reuse, R88, R16 ;  /* 0x00000058cc10723c */ /* 0x040fec0000001810 */
[C---:B------:R-:W-:Y:S01]  /*1abf0*/  HMMA.16816.F32 R12, R204.reuse, R90, R12 ;  /* 0x0000005acc0c723c */ /* 0x040fe2000000180c */
[----:B------:R-:W2:Y:S05]  /*1ac00*/  LDSM.16.M88.4 R88, [R188+0x8000] ;  /* 0x00800000bc58783b */ /* 0x000eaa0000000200 */
[C---:B------:R-:W-:Y:S06]  /*1ac10*/  HMMA.16816.F32 R24, R204.reuse, R92, R24 ;  /* 0x0000005ccc18723c */ /* 0x040fec0000001818 */
[----:B------:R-:W-:Y:S01]  /*1ac20*/  HMMA.16816.F32 R20, R204, R94, R20 ;  /* 0x0000005ecc14723c */ /* 0x000fe20000001814 */
[----:B------:R-:W3:Y:S05]  /*1ac30*/  LDSM.16.M88.4 R92, [R188+0x7800] ;  /* 0x00780000bc5c783b */ /* 0x000eea0000000200 */
[C---:B------:R-:W-:Y:S06]  /*1ac40*/  HMMA.16816.F32 R104, R208.reuse, R100, RZ ;  /* 0x00000064d068723c */ /* 0x040fec00000018ff */
[C---:B------:R-:W-:Y:S06]  /*1ac50*/  HMMA.16816.F32 R120, R208.reuse, R116, RZ ;  /* 0x00000074d078723c */ /* 0x040fec00000018ff */
[C---:B------:R-:W-:Y:S06]  /*1ac60*/  HMMA.16816.F32 R72, R208.reuse, R68, RZ ;  /* 0x00000044d048723c */ /* 0x040fec00000018ff */
[C---:B------:R-:W-:Y:S06]  /*1ac70*/  HMMA.16816.F32 R68, R208.reuse, R70, RZ ;  /* 0x00000046d044723c */ /* 0x040fec00000018ff */
[----:B------:R-:W-:Y:S06]  /*1ac80*/  HMMA.16816.F32 R128, R208, R124, RZ ;  /* 0x0000007cd080723c */ /* 0x000fec00000018ff */
[C---:B------:R-:W-:Y:S06]  /*1ac90*/  HMMA.16816.F32 R80, R204.reuse, R8, R80 ;  /* 0x00000008cc50723c */ /* 0x040fec0000001850 */
[----:B------:R-:W-:Y:S01]  /*1aca0*/  HMMA.16816.F32 R76, R204, R10, R76 ;  /* 0x0000000acc4c723c */ /* 0x000fe2000000184c */
[----:B------:R4:W5:Y:S05]  /*1acb0*/  LDSM.16.M88.4 R8, [R188+0x4800] ;  /* 0x00480000bc08783b */ /* 0x00096a0000000200 */
[C---:B------:R-:W-:Y:S06]  /*1acc0*/  HMMA.16816.F32 R124, R208.reuse, R126, RZ ;  /* 0x0000007ed07c723c */ /* 0x040fec00000018ff */
[C---:B------:R-:W-:Y:S06]  /*1acd0*/  HMMA.16816.F32 R100, R208.reuse, R102, RZ ;  /* 0x00000066d064723c */ /* 0x040fec00000018ff */
[C---:B------:R-:W-:Y:S06]  /*1ace0*/  HMMA.16816.F32 R116, R208.reuse, R118, RZ ;  /* 0x00000076d074723c */ /* 0x040fec00000018ff */
[----:B------:R-:W-:Y:S01]  /*1acf0*/  HMMA.16816.F32 R40, R208, R36, RZ ;  /* 0x00000024d028723c */ /* 0x000fe200000018ff */
[----:B----4-:R-:W-:-:S05]  /*1ad00*/  VIADD R188, R238, 0x1000 ;  /* 0x00001000eebc7836 */ /* 0x010fca0000000000 */
[C---:B-1----:R-:W-:Y:S01]  /*1ad10*/  HMMA.16816.F32 R104, R204.reuse, R84, R104 ;  /* 0x00000054cc68723c */ /* 0x042fe20000001868 */
[----:B------:R-:W-:Y:S05]  /*1ad20*/  LDSM.16.M88.4 R188, [R188] ;  /* 0x00000000bcbc783b */ /* 0x000fea0000000200 */
[----:B--2---:R-:W-:Y:S01]  /*1ad30*/  HMMA.16816.F32 R120, R204, R88, R120 ;  /* 0x00000058cc78723c */ /* 0x004fe20000001878 */
[----:B------:R-:W-:-:S05]  /*1ad40*/  VIADD R84, R238, 0x2800 ;  /* 0x00002800ee547836 */ /* 0x000fca0000000000 */
[----:B------:R-:W-:Y:S01]  /*1ad50*/  HMMA.16816.F32 R72, R204, R4, R72 ;  /* 0x00000004cc48723c */ /* 0x000fe20000001848 */
[----:B------:R-:W-:-:S05]  /*1ad60*/  VIADD R88, R238, 0x800 ;  /* 0x00000800ee587836 */ /* 0x000fca0000000000 */
[----:B------:R-:W-:Y:S01]  /*1ad70*/  HMMA.16816.F32 R68, R204, R6, R68 ;  /* 0x00000006cc44723c */ /* 0x000fe20000001844 */
[----:B------:R-:W1:Y:S05]  /*1ad80*/  LDSM.16.M88.4 R4, [R240+0x6800] ;  /* 0x00680000f004783b */ /* 0x000e6a0000000200 */
[----:B------:R-:W-:Y:S06]  /*1ad90*/  HMMA.16816.F32 R36, R208, R38, RZ ;  /* 0x00000026d024723c */ /* 0x000fec00000018ff */
[C---:B---3--:R-:W-:Y:S06]  /*1ada0*/  HMMA.16816.F32 R128, R204.reuse, R92, R128 ;  /* 0x0000005ccc80723c */ /* 0x048fec0000001880 */
[C---:B------:R-:W-:Y:S01]  /*1adb0*/  HMMA.16816.F32 R124, R204.reuse, R94, R124 ;  /* 0x0000005ecc7c723c */ /* 0x040fe2000000187c */
[----:B------:R-:W2:Y:S05]  /*1adc0*/  LDSM.16.M88.4 R92, [R238] ;  /* 0x00000000ee5c783b */ /* 0x000eaa0000000200 */
[C---:B------:R-:W-:Y:S01]  /*1add0*/  HMMA.16816.F32 R100, R204.reuse, R86, R100 ;  /* 0x00000056cc64723c */ /* 0x040fe20000001864 */
[----:B------:R-:W3:Y:S05]  /*1ade0*/  LDSM.16.M88.4 R84, [R84] ;  /* 0x000000005454783b */ /* 0x000eea0000000200 */
[C---:B------:R-:W-:Y:S01]  /*1adf0*/  HMMA.16816.F32 R116, R204.reuse, R90, R116 ;  /* 0x0000005acc74723c */ /* 0x040fe20000001874 */
[----:B------:R-:W4:Y:S05]  /*1ae00*/  LDSM.16.M88.4 R88, [R88] ;  /* 0x000000005858783b */ /* 0x000f2a0000000200 */
[C---:B-----5:R-:W-:Y:S06]  /*1ae10*/  HMMA.16816.F32 R40, R204.reuse, R8, R40 ;  /* 0x00000008cc28723c */ /* 0x060fec0000001828 */
[----:B------:R-:W-:Y:S06]  /*1ae20*/  HMMA.16816.F32 R36, R204, R10, R36 ;  /* 0x0000000acc24723c */ /* 0x000fec0000001824 */
[C---:B-1----:R-:W-:Y:S06]  /*1ae30*/  HMMA.16816.F32 R8, R208.reuse, R4, RZ ;  /* 0x00000004d008723c */ /* 0x042fec00000018ff */
[----:B------:R-:W-:Y:S06]  /*1ae40*/  HMMA.16816.F32 R4, R208, R6, RZ ;  /* 0x00000006d004723c */ /* 0x000fec00000018ff */
[C---:B--2---:R-:W-:Y:S06]  /*1ae50*/  HMMA.16816.F32 R80, R200.reuse, R92, R80 ;  /* 0x0000005cc850723c */ /* 0x044fec0000001850 */
[----:B---3--:R-:W-:Y:S01]  /*1ae60*/  HMMA.16816.F32 R40, R200, R84, R40 ;  /* 0x00000054c828723c */ /* 0x008fe20000001828 */
[----:B------:R-:W-:-:S05]  /*1ae70*/  VIADD R92, R238, 0x3800 ;  /* 0x00003800ee5c7836 */ /* 0x000fca0000000000 */
[----:B----4-:R-:W-:Y:S01]  /*1ae80*/  HMMA.16816.F32 R72, R200, R88, R72 ;  /* 0x00000058c848723c */ /* 0x010fe20000001848 */
[----:B------:R-:W-:-:S05]  /*1ae90*/  VIADD R84, R238, 0x4800 ;  /* 0x00004800ee547836 */ /* 0x000fca0000000000 */
[C---:B------:R-:W-:Y:S01]  /*1aea0*/  HMMA.16816.F32 R76, R200.reuse, R94, R76 ;  /* 0x0000005ec84c723c */ /* 0x040fe2000000184c */
[C---:B------:R-:W-:Y:S01]  /*1aeb0*/  VIADD R88, R238.reuse, 0x4000 ;  /* 0x00004000ee587836 */ /* 0x040fe20000000000 */
[----:B------:R-:W1:Y:S04]  /*1aec0*/  LDSM.16.M88.4 R92, [R92] ;  /* 0x000000005c5c783b */ /* 0x000e680000000200 */
[C---:B------:R-:W-:Y:S01]  /*1aed0*/  HMMA.16816.F32 R36, R200.reuse, R86, R36 ;  /* 0x00000056c824723c */ /* 0x040fe20000001824 */
[----:B------:R-:W2:Y:S05]  /*1aee0*/  LDSM.16.M88.4 R84, [R84] ;  /* 0x000000005454783b */ /* 0x000eaa0000000200 */
[----:B------:R-:W-:Y:S01]  /*1aef0*/  HMMA.16816.F32 R68, R200, R90, R68 ;  /* 0x0000005ac844723c */ /* 0x000fe20000001844 */
[----:B------:R-:W3:Y:S05]  /*1af00*/  LDSM.16.M88.4 R88, [R88] ;  /* 0x000000005858783b */ /* 0x000eea0000000200 */
[C---:B------:R-:W-:Y:S06]  /*1af10*/  HMMA.16816.F32 R112, R208.reuse, R108, RZ ;  /* 0x0000006cd070723c */ /* 0x040fec00000018ff */
[----:B------:R-:W-:Y:S06]  /*1af20*/  HMMA.16816.F32 R108, R208, R110, RZ ;  /* 0x0000006ed06c723c */ /* 0x000fec00000018ff */
[C---:B------:R-:W-:Y:S06]  /*1af30*/  HMMA.16816.F32 R8, R204.reuse, R96, R8 ;  /* 0x00000060cc08723c */ /* 0x040fec0000001808 */
[----:B------:R-:W-:Y:S06]  /*1af40*/  HMMA.16816.F32 R4, R204, R98, R4 ;  /* 0x00000062cc04723c */ /* 0x000fec0000001804 */
[C---:B------:R-:W-:Y:S06]  /*1af50*/  HMMA.16816.F32 R48, R200.reuse, R180, R48 ;  /* 0x000000b4c830723c */ /* 0x040fec0000001830 */
[----:B------:R-:W-:Y:S01]  /*1af60*/  HMMA.16816.F32 R44, R200, R182, R44 ;  /* 0x000000b6c82c723c */ /* 0x000fe2000000182c */
[----:B------:R-:W-:-:S05]  /*1af70*/  VIADD R180, R238, 0x7000 ;  /* 0x00007000eeb47836 */ /* 0x000fca0000000000 */
[C---:B------:R-:W-:Y:S01]  /*1af80*/  HMMA.16816.F32 R112, R204.reuse, R176, R112 ;  /* 0x000000b0cc70723c */ /* 0x040fe20000001870 */
[----:B------:R-:W4:Y:S05]  /*1af90*/  LDSM.16.M88.4 R180, [R180] ;  /* 0x00000000b4b4783b */ /* 0x000f2a0000000200 */
[----:B------:R-:W-:Y:S01]  /*1afa0*/  HMMA.16816.F32 R108, R204, R178, R108 ;  /* 0x000000b2cc6c723c */ /* 0x000fe2000000186c */
[----:B------:R-:W-:-:S05]  /*1afb0*/  VIADD R176, R238, 0x3000 ;  /* 0x00003000eeb07836 */ /* 0x000fca0000000000 */
[C---:B-1----:R-:W-:Y:S01]  /*1afc0*/  HMMA.16816.F32 R24, R200.reuse, R92, R24 ;  /* 0x0000005cc818723c */ /* 0x042fe20000001818 */
[----:B------:R-:W1:Y:S05]  /*1afd0*/  LDSM.16.M88.4 R176, [R176] ;  /* 0x00000000b0b0783b */ /* 0x000e6a0000000200 */
[C---:B------:R-:W-:Y:S01]  /*1afe0*/  HMMA.16816.F32 R20, R200.reuse, R94, R20 ;  /* 0x0000005ec814723c */ /* 0x040fe20000001814 */
[----:B------:R-:W-:Y:S05]  /*1aff0*/  LDSM.16.M88.4 R92, [R237] ;  /* 0x00000000ed5c783b */ /* 0x000fea0000000200 */
[C---:B--2---:R-:W-:Y:S06]  /*1b000*/  HMMA.16816.F32 R8, R200.reuse, R84, R8 ;  /* 0x00000054c808723c */ /* 0x044fec0000001808 */
[C---:B------:R-:W-:Y:S01]  /*1b010*/  HMMA.16816.F32 R4, R200.reuse, R86, R4 ;  /* 0x00000056c804723c */ /* 0x040fe20000001804 */
[----:B------:R-:W2:Y:S05]  /*1b020*/  LDSM.16.M88.4 R84, [R232+0x800] ;  /* 0x00080000e854783b */ /* 0x000eaa0000000200 */
[C---:B---3--:R-:W-:Y:S06]  /*1b030*/  HMMA.16816.F32 R16, R200.reuse, R88, R16 ;  /* 0x00000058c810723c */ /* 0x048fec0000001810 */
[C---:B------:R-:W-:Y:S01]  /*1b040*/  HMMA.16816.F32 R12, R200.reuse, R90, R12 ;  /* 0x0000005ac80c723c */ /* 0x040fe2000000180c */
[----:B------:R-:W3:Y:S05]  /*1b050*/  LDSM.16.M88.4 R88, [R232] ;  /* 0x00000000e858783b */ /* 0x000eea0000000200 */
[C---:B------:R-:W-:Y:S06]  /*1b060*/  HMMA.16816.F32 R56, R200.reuse, R184, R56 ;  /* 0x000000b8c838723c */ /* 0x040fec0000001838 */
[----:B------:R-:W-:Y:S01]  /*1b070*/  HMMA.16816.F32 R52, R200, R186, R52 ;  /* 0x000000bac834723c */ /* 0x000fe20000001834 */
[----:B------:R-:W-:-:S05]  /*1b080*/  VIADD R184, R238, 0x6800 ;  /* 0x00006800eeb87836 */ /* 0x000fca0000000000 */
[C---:B----4-:R-:W-:Y:S01]  /*1b090*/  HMMA.16816.F32 R104, R200.reuse, R180, R104 ;  /* 0x000000b4c868723c */ /* 0x050fe20000001868 */
[----:B------:R-:W4:Y:S05]  /*1b0a0*/  LDSM.16.M88.4 R184, [R184] ;  /* 0x00000000b8b8783b */ /* 0x000f2a0000000200 */
[C---:B------:R-:W-:Y:S01]  /*1b0b0*/  HMMA.16816.F32 R100, R200.reuse, R182, R100 ;  /* 0x000000b6c864723c */ /* 0x040fe20000001864 */
[----:B------:R-:W5:Y:S05]  /*1b0c0*/  LDSM.16.M88.4 R180, [R232+0x1800] ;  /* 0x00180000e8b4783b */ /* 0x000f6a0000000200 */
[----:B------:R-:W-:Y:S06]  /*1b0d0*/  HMMA.16816.F32 R128, R200, R192, R128 ;  /* 0x000000c0c880723c */ /* 0x000fec0000001880 */
[----:B------:R-:W-:Y:S01]  /*1b0e0*/  HMMA.16816.F32 R96, R208, R216, RZ ;  /* 0x000000d8d060723c */ /* 0x000fe200000018ff */
[----:B------:R-:W-:-:S02]  /*1b0f0*/  IMAD.SHL.U32 R193, R3, 0x2, RZ ;  /* 0x0000000203c17824 */ /* 0x000fc400078e00ff */
[----:B------:R-:W-:-:S03]  /*1b100*/  IMAD.U32 R3, RZ, RZ, UR4 ;  /* 0x00000004ff037e24 */ /* 0x000fc6000f8e00ff */
[----:B-1----:R-:W-:Y:S01]  /*1b110*/  HMMA.16816.F32 R32, R200, R176, R32 ;  /* 0x000000b0c820723c */ /* 0x002fe20000001820 */
[----:B------:R-:W-:-:S04]  /*1b120*/  LOP3.LUT R193, R193, 0x6, RZ, 0xc0, !PT ;  /* 0x00000006c1c17812 */ /* 0x000fc800078ec0ff */
[----:B------:R-:W-:Y:S01]  /*1b130*/  LOP3.LUT R3, R3, 0x8, R193, 0xfe, !PT ;  /* 0x0000000803037812 */ /* 0x000fe200078efec1 */
[C---:B--2---:R-:W-:Y:S01]  /*1b140*/  HMMA.16816.F32 R72, R92.reuse, R84, R72 ;  /* 0x000000545c48723c */ /* 0x044fe20000001848 */
[----:B------:R-:W-:Y:S01]  /*1b150*/  VIADD R176, R238, 0x7800 ;  /* 0x00007800eeb07836 */ /* 0x000fe20000000000 */
[----:B------:R-:W-:Y:S02]  /*1b160*/  LOP3.LUT R224, R193, UR4, RZ, 0xfc, !PT ;  /* 0x00000004c1e07c12 */ /* 0x000fe4000f8efcff */
[C---:B------:R-:W-:Y:S02]  /*1b170*/  ISETP.GE.AND P1, PT, R3.reuse, R164, PT ;  /* 0x000000a40300720c */ /* 0x040fe40003f26270 */
[----:B---3--:R-:W-:Y:S01]  /*1b180*/  HMMA.16816.F32 R80, R92, R88, R80 ;  /* 0x000000585c50723c */ /* 0x008fe20000001850 */
[----:B------:R-:W-:Y:S01]  /*1b190*/  IMAD.U32 R84, RZ, RZ, UR4 ;  /* 0x00000004ff547e24 */ /* 0x000fe2000f8e00ff */
[----:B------:R-:W-:Y:S01]  /*1b1a0*/  ISETP.GE.AND P0, PT, R3, R165, PT ;  /* 0x000000a50300720c */ /* 0x000fe20003f06270 */
[----:B------:R-:W-:-:S03]  /*1b1b0*/  VIADD R3, R224, 0x1 ;  /* 0x00000001e0037836 */ /* 0x000fc60000000000 */
[----:B------:R-:W-:Y:S01]  /*1b1c0*/  HMMA.16816.F32 R76, R92, R90, R76 ;  /* 0x0000005a5c4c723c */ /* 0x000fe2000000184c */
[----:B------:R-:W1:Y:S01]  /*1b1d0*/  LDSM.16.M88.4 R88, [R232+0x2000] ;  /* 0x00200000e858783b */ /* 0x000e620000000200 */
[----:B------:R-:W-:Y:S02]  /*1b1e0*/  LOP3.LUT R84, R84, 0x10, R193, 0xfe, !PT ;  /* 0x0000001054547812 */ /* 0x000fe400078efec1 */
[-C--:B------:R-:W-:Y:S02]  /*1b1f0*/  ISETP.GE.AND P4, PT, R3, R164.reuse, PT ;  /* 0x000000a40300720c */ /* 0x080fe40003f86270 */
[----:B------:R-:W-:Y:S01]  /*1b200*/  HMMA.16816.F32 R28, R200, R178, R28 ;  /* 0x000000b2c81c723c */ /* 0x000fe2000000181c */
[----:B------:R-:W2:Y:S01]  /*1b210*/  LDSM.16.M88.4 R176, [R176] ;  /* 0x00000000b0b0783b */ /* 0x000ea20000000200 */
[C---:B------:R-:W-:Y:S02]  /*1b220*/  ISETP.GE.AND P6, PT, R84.reuse, R164, PT ;  /* 0x000000a45400720c */ /* 0x040fe40003fc6270 */
[----:B------:R-:W-:-:S02]  /*1b230*/  ISETP.GE.AND P3, PT, R84, R165, PT ;  /* 0x000000a55400720c */ /* 0x000fc40003f66270 */
[C---:B------:R-:W-:Y:S01]  /*1b240*/  HMMA.16816.F32 R172, R200.reuse, R196, R172 ;  /* 0x000000c4c8ac723c */ /* 0x040fe200000018ac */
[----:B------:R-:W-:Y:S01]  /*1b250*/  ISETP.GE.AND P5, PT, R3, R165, PT ;  /* 0x000000a50300720c */ /* 0x000fe20003fa6270 */
[----:B------:R-:W-:Y:S01]  /*1b260*/  VIADD R3, R224, 0x11 ;  /* 0x00000011e0037836 */ /* 0x000fe20000000000 */
[----:B------:R-:W-:Y:S02]  /*1b270*/  FSEL R72, R72, -INF , !P6 ;  /* 0xff80000048487808 */ /* 0x000fe40007000000 */
[----:B------:R-:W-:Y:S01]  /*1b280*/  FSEL R74, R74, -INF , !P3 ;  /* 0xff8000004a4a7808 */ /* 0x000fe20005800000 */
[----:B------:R-:W-:Y:S01]  /*1b290*/  HMMA.16816.F32 R168, R200, R198, R168 ;  /* 0x000000c6c8a8723c */ /* 0x000fe200000018a8 */
[----:B------:R-:W3:Y:S01]  /*1b2a0*/  LDSM.16.M88.4 R196, [R232+0x1000] ;  /* 0x00100000e8c4783b */ /* 0x000ee20000000200 */
[----:B------:R-:W-:Y:S02]  /*1b2b0*/  FSEL R221, R81, -INF , !P4 ;  /* 0xff80000051dd7808 */ /* 0x000fe40006000000 */
[----:B------:R-:W-:-:S02]  /*1b2c0*/  FSEL R220, R83, -INF , !P5 ;  /* 0xff80000053dc7808 */ /* 0x000fc40006800000 */
[----:B------:R-:W-:Y:S01]  /*1b2d0*/  HMMA.16816.F32 R68, R92, R86, R68 ;  /* 0x000000565c44723c */ /* 0x000fe20000001844 */
[----:B------:R-:W3:Y:S01]  /*1b2e0*/  LDSM.16.M88.4 R84, [R232+0x2800] ;  /* 0x00280000e854783b */ /* 0x000ee20000000200 */
[----:B------:R-:W-:-:S04]  /*1b2f0*/  ISETP.GE.AND P5, PT, R3, R164, PT ;  /* 0x000000a40300720c */ /* 0x000fc80003fa6270 */
[----:B----4-:R-:W-:Y:S01]  /*1b300*/  HMMA.16816.F32 R112, R200, R184, R112 ;  /* 0x000000b8c870723c */ /* 0x010fe20000001870 */
[----:B------:R-:W-:-:S05]  /*1b310*/  FSEL R225, R73, -INF , !P5 ;  /* 0xff80000049e17808 */ /* 0x000fca0006800000 */
[----:B------:R-:W-:Y:S01]  /*1b320*/  HMMA.16816.F32 R108, R200, R186, R108 ;  /* 0x000000bac86c723c */ /* 0x000fe2000000186c */
[----:B------:R-:W4:Y:S05]  /*1b330*/  LDSM.16.M88.4 R184, [R232+0x3000] ;  /* 0x00300000e8b8783b */ /* 0x000f2a0000000200 */
[----:B------:R-:W-:Y:S06]  /*1b340*/  HMMA.16816.F32 R96, R204, R212, R96 ;  /* 0x000000d4cc60723c */ /* 0x000fec0000001860 */
[----:B------:R-:W-:Y:S06]  /*1b350*/  HMMA.16816.F32 R64, R200, R188, R64 ;  /* 0x000000bcc840723c */ /* 0x000fec0000001840 */
[----:B-----5:R-:W-:Y:S01]  /*1b360*/  HMMA.16816.F32 R56, R92, R180, R56 ;  /* 0x000000b45c38723c */ /* 0x020fe20000001838 */
[----:B------:R-:W-:-:S05]  /*1b370*/  VIADD R188, R238, 0x6000 ;  /* 0x00006000eebc7836 */ /* 0x000fca0000000000 */
[----:B------:R-:W-:Y:S01]  /*1b380*/  HMMA.16816.F32 R52, R92, R182, R52 ;  /* 0x000000b65c34723c */ /* 0x000fe20000001834 */
[----:B------:R-:W5:Y:S05]  /*1b390*/  LDSM.16.M88.4 R180, [R232+0x3800] ;  /* 0x00380000e8b4783b */ /* 0x000f6a0000000200 */
[----:B------:R-:W-:Y:S01]  /*1b3a0*/  HMMA.16816.F32 R60, R200, R190, R60 ;  /* 0x000000bec83c723c */ /* 0x000fe2000000183c */
[----:B------:R-:W5:Y:S05]  /*1b3b0*/  LDSM.16.M88.4 R188, [R188] ;  /* 0x00000000bcbc783b */ /* 0x000f6a0000000200 */
[C---:B-1----:R-:W-:Y:S06]  /*1b3c0*/  HMMA.16816.F32 R48, R92.reuse, R88, R48 ;  /* 0x000000585c30723c */ /* 0x042fec0000001830 */
[----:B------:R-:W-:Y:S01]  /*1b3d0*/  HMMA.16816.F32 R44, R92, R90, R44 ;  /* 0x0000005a5c2c723c */ /* 0x000fe2000000182c */
[----:B------:R-:W1:Y:S05]  /*1b3e0*/  LDSM.16.M88.4 R88, [R232+0x4000] ;  /* 0x00400000e858783b */ /* 0x000e6a0000000200 */
[----:B--2---:R-:W-:Y:S06]  /*1b3f0*/  HMMA.16816.F32 R96, R200, R176, R96 ;  /* 0x000000b0c860723c */ /* 0x004fec0000001860 */
[----:B---3--:R-:W-:Y:S01]  /*1b400*/  HMMA.16816.F32 R64, R92, R196, R64 ;  /* 0x000000c45c40723c */ /* 0x008fe20000001840 */
[----:B------:R-:W-:-:S05]  /*1b410*/  VIADD R176, R224, 0x9 ;  /* 0x00000009e0b07836 */ /* 0x000fca0000000000 */
[CC--:B------:R-:W-:Y:S01]  /*1b420*/  ISETP.GE.AND P2, PT, R176.reuse, R164.reuse, PT ;  /* 0x000000a4b000720c */ /* 0x0c0fe20003f46270 */
[C---:B------:R-:W-:Y:S01]  /*1b430*/  HMMA.16816.F32 R60, R92.reuse, R198, R60 ;  /* 0x000000c65c3c723c */ /* 0x040fe2000000183c */
[-C--:B------:R-:W-:Y:S02]  /*1b440*/  ISETP.GE.AND P4, PT, R176, R165.reuse, PT ;  /* 0x000000a5b000720c */ /* 0x080fe40003f86270 */
[----:B------:R-:W-:Y:S01]  /*1b450*/  FSEL R223, R77, -INF , !P2 ;  /* 0xff8000004ddf7808 */ /* 0x000fe20005000000 */
[C---:B------:R-:W-:Y:S01]  /*1b460*/  VIADD R77, R224.reuse, 0x19 ;  /* 0x00000019e04d7836 */ /* 0x040fe20000000000 */
[----:B------:R-:W-:Y:S01]  /*1b470*/  FSEL R222, R79, -INF , !P4 ;  /* 0xff8000004fde7808 */ /* 0x000fe20006000000 */
[----:B------:R-:W-:Y:S01]  /*1b480*/  HMMA.16816.F32 R40, R92, R84, R40 ;  /* 0x000000545c28723c */ /* 0x000fe20000001828 */
[----:B------:R-:W-:Y:S01]  /*1b490*/  ISETP.GE.AND P2, PT, R3, R165, PT ;  /* 0x000000a50300720c */ /* 0x000fe20003f46270 */
[----:B------:R-:W-:Y:S01]  /*1b4a0*/  VIADD R3, R224, 0x21 ;  /* 0x00000021e0037836 */ /* 0x000fe20000000000 */
[----:B------:R-:W-:-:S02]  /*1b4b0*/  ISETP.GE.AND P4, PT, R77, R164, PT ;  /* 0x000000a44d00720c */ /* 0x000fc40003f86270 */
[-C--:B------:R-:W-:Y:S01]  /*1b4c0*/  ISETP.GE.AND P5, PT, R77, R165.reuse, PT ;  /* 0x000000a54d00720c */ /* 0x080fe20003fa6270 */
[C---:B------:R-:W-:Y:S01]  /*1b4d0*/  HMMA.16816.F32 R36, R92.reuse, R86, R36 ;  /* 0x000000565c24723c */ /* 0x040fe20000001824 */
[----:B------:R-:W2:Y:S01]  /*1b4e0*/  LDSM.16.M88.4 R84, [R232+0x4800] ;  /* 0x00480000e854783b */ /* 0x000ea20000000200 */
[----:B------:R-:W-:Y:S01]  /*1b4f0*/  FSEL R226, R69, -INF , !P4 ;  /* 0xff80000045e27808 */ /* 0x000fe20006000000 */
[C---:B------:R-:W-:Y:S01]  /*1b500*/  VIADD R69, R224.reuse, 0x29 ;  /* 0x00000029e0457836 */ /* 0x040fe20000000000 */
[----:B------:R-:W-:Y:S02]  /*1b510*/  FSEL R75, R75, -INF , !P2 ;  /* 0xff8000004b4b7808 */ /* 0x000fe40005000000 */
[C---:B----4-:R-:W-:Y:S01]  /*1b520*/  HMMA.16816.F32 R32, R92.reuse, R184, R32 ;  /* 0x000000b85c20723c */ /* 0x050fe20000001820 */
[CC--:B------:R-:W-:Y:S02]  /*1b530*/  ISETP.GE.AND P2, PT, R3.reuse, R164.reuse, PT ;  /* 0x000000a40300720c */ /* 0x0c0fe40003f46270 */
[----:B------:R-:W-:Y:S01]  /*1b540*/  ISETP.GE.AND P4, PT, R3, R165, PT ;  /* 0x000000a50300720c */ /* 0x000fe20003f86270 */
[----:B------:R-:W-:Y:S01]  /*1b550*/  VIADD R3, R224, 0x31 ;  /* 0x00000031e0037836 */ /* 0x000fe20000000000 */
[----:B------:R-:W-:Y:S01]  /*1b560*/  FSEL R71, R71, -INF , !P5 ;  /* 0xff80000047477808 */ /* 0x000fe20006800000 */
[----:B------:R-:W-:Y:S01]  /*1b570*/  HMMA.16816.F32 R28, R92, R186, R28 ;  /* 0x000000ba5c1c723c */ /* 0x000fe2000000181c */
[----:B------:R-:W3:Y:S01]  /*1b580*/  LDSM.16.M88.4 R184, [R232+0x5000] ;  /* 0x00500000e8b8783b */ /* 0x000ee20000000200 */
[----:B------:R-:W-:-:S02]  /*1b590*/  ISETP.GE.AND P5, PT, R69, R164, PT ;  /* 0x000000a44500720c */ /* 0x000fc40003fa6270 */
[----:B------:R-:W-:Y:S02]  /*1b5a0*/  FSEL R65, R65, -INF , !P2 ;  /* 0xff80000041417808 */ /* 0x000fe40005000000 */
[C---:B-----5:R-:W-:Y:S01]  /*1b5b0*/  HMMA.16816.F32 R24, R92.reuse, R180, R24 ;  /* 0x000000b45c18723c */ /* 0x060fe20000001818 */
[----:B------:R-:W-:Y:S01]  /*1b5c0*/  FSEL R197, R67, -INF , !P4 ;  /* 0xff80000043c57808 */ /* 0x000fe20006000000 */
[----:B------:R-:W-:Y:S01]  /*1b5d0*/  VIADD R67, R224, 0x39 ;  /* 0x00000039e0437836 */ /* 0x000fe20000000000 */
[----:B------:R-:W-:Y:S02]  /*1b5e0*/  ISETP.GE.AND P2, PT, R69, R165, PT ;  /* 0x000000a54500720c */ /* 0x000fe40003f46270 */
[----:B------:R-:W-:Y:S01]  /*1b5f0*/  FSEL R61, R61, -INF , !P5 ;  /* 0xff8000003d3d7808 */ /* 0x000fe20006800000 */
[----:B------:R-:W-:Y:S01]  /*1b600*/  HMMA.16816.F32 R20, R92, R182, R20 ;  /* 0x000000b65c14723c */ /* 0x000fe20000001814 */
[----:B------:R-:W4:Y:S01]  /*1b610*/  LDSM.16.M88.4 R180, [R232+0x5800] ;  /* 0x00580000e8b4783b */ /* 0x000f220000000200 */
[----:B------:R-:W-:-:S02]  /*1b620*/  ISETP.GE.AND P4, PT, R3, R164, PT ;  /* 0x000000a40300720c */ /* 0x000fc40003f86270 */
[-C--:B------:R-:W-:Y:S01]  /*1b630*/  ISETP.GE.AND P5, PT, R3, R165.reuse, PT ;  /* 0x000000a50300720c */ /* 0x080fe20003fa6270 */
[----:B------:R-:W-:Y:S01]  /*1b640*/  VIADD R3, R224, 0x41 ;  /* 0x00000041e0037836 */ /* 0x000fe20000000000 */
[----:B------:R-:W-:Y:S01]  /*1b650*/  HMMA.16816.F32 R124, R200, R194, R124 ;  /* 0x000000c2c87c723c */ /* 0x000fe2000000187c */
[----:B------:R-:W-:Y:S02]  /*1b660*/  FSEL R57, R57, -INF , !P4 ;  /* 0xff80000039397808 */ /* 0x000fe40006000000 */
[----:B------:R-:W-:-:S03]  /*1b670*/  ISETP.GE.AND P4, PT, R67, R165, PT ;  /* 0x000000a54300720c */ /* 0x000fc60003f86270 */
[----:B------:R-:W-:Y:S01]  /*1b680*/  HMMA.16816.F32 R116, R200, R190, R116 ;  /* 0x000000bec874723c */ /* 0x000fe20000001874 */
[----:B------:R-:W-:Y:S01]  /*1b690*/  FSEL R195, R63, -INF , !P2 ;  /* 0xff8000003fc37808 */ /* 0x000fe20005000000 */
[----:B------:R-:W-:Y:S01]  /*1b6a0*/  IMAD.U32 R63, RZ, RZ, UR4 ;  /* 0x00000004ff3f7e24 */ /* 0x000fe2000f8e00ff */
[-C--:B------:R-:W-:Y:S01]  /*1b6b0*/  ISETP.GE.AND P2, PT, R67, R164.reuse, PT ;  /* 0x000000a44300720c */ /* 0x080fe20003f46270 */
[----:B------:R-:W-:Y:S02]  /*1b6c0*/  IMAD.U32 R67, RZ, RZ, UR4 ;  /* 0x00000004ff437e24 */ /* 0x000fe4000f8e00ff */
[C---:B-1----:R-:W-:Y:S01]  /*1b6d0*/  HMMA.16816.F32 R16, R92.reuse, R88, R16 ;  /* 0x000000585c10723c */ /* 0x042fe20000001810 */
[----:B------:R-:W-:Y:S01]  /*1b6e0*/  FSEL R191, R59, -INF , !P5 ;  /* 0xff8000003bbf7808 */ /* 0x000fe20006800000 */
[----:B------:R-:W-:Y:S01]  /*1b6f0*/  IMAD.U32 R59, RZ, RZ, UR4 ;  /* 0x00000004ff3b7e24 */ /* 0x000fe2000f8e00ff */
[----:B------:R-:W-:Y:S01]  /*1b700*/  FSEL R69, R53, -INF , !P2 ;  /* 0xff80000035457808 */ /* 0x000fe20005000000 */
[C---:B------:R-:W-:Y:S01]  /*1b710*/  VIADD R53, R224.reuse, 0x51 ;  /* 0x00000051e0357836 */ /* 0x040fe20000000000 */
[CC--:B------:R-:W-:Y:S01]  /*1b720*/  ISETP.GE.AND P5, PT, R3.reuse, R164.reuse, PT ;  /* 0x000000a40300720c */ /* 0x0c0fe20003fa6270 */
[C---:B------:R-:W-:Y:S01]  /*1b730*/  HMMA.16816.F32 R12, R92.reuse, R90, R12 ;  /* 0x0000005a5c0c723c */ /* 0x040fe2000000180c */
[-C--:B------:R-:W-:Y:S01]  /*1b740*/  ISETP.GE.AND P2, PT, R3, R165.reuse, PT ;  /* 0x000000a50300720c */ /* 0x080fe20003f46270 */
[C---:B------:R-:W-:Y:S01]  /*1b750*/  VIADD R3, R224.reuse, 0x49 ;  /* 0x00000049e0037836 */ /* 0x040fe20000000000 */
[----:B------:R-:W1:Y:S01]  /*1b760*/  LDSM.16.M88.4 R88, [R232+0x6000] ;  /* 0x00600000e858783b */ /* 0x000e620000000200 */
[----:B------:R-:W-:Y:S01]  /*1b770*/  FSEL R190, R55, -INF , !P4 ;  /* 0xff80000037be7808 */ /* 0x000fe20006000000 */
[----:B------:R-:W-:Y:S01]  /*1b780*/  IMAD.U32 R55, RZ, RZ, UR4 ;  /* 0x00000004ff377e24 */ /* 0x000fe2000f8e00ff */
[----:B------:R-:W-:Y:S01]  /*1b790*/  FSEL R73, R49, -INF , !P5 ;  /* 0xff80000031497808 */ /* 0x000fe20006800000 */
[----:B------:R-:W-:Y:S01]  /*1b7a0*/  VIADD R49, R224, 0x59 ;  /* 0x00000059e0317836 */ /* 0x000fe20000000000 */
[C---:B------:R-:W-:Y:S01]  /*1b7b0*/  ISETP.GE.AND P4, PT, R3.reuse, R164, PT ;  /* 0x000000a40300720c */ /* 0x040fe20003f86270 */
[----:B--2---:R-:W-:Y:S01]  /*1b7c0*/  HMMA.16816.F32 R8, R92, R84, R8 ;  /* 0x000000545c08723c */ /* 0x004fe20000001808 */
[----:B------:R-:W-:-:S02]  /*1b7d0*/  ISETP.GE.AND P5, PT, R3, R165, PT ;  /* 0x000000a50300720c */ /* 0x000fc40003fa6270 */
[----:B------:R-:W-:Y:S01]  /*1b7e0*/  FSEL R3, R51, -INF , !P2 ;  /* 0xff80000033037808 */ /* 0x000fe20005000000 */
[----:B------:R-:W-:Y:S01]  /*1b7f0*/  IMAD.U32 R51, RZ, RZ, UR4 ;  /* 0x00000004ff337e24 */ /* 0x000fe2000f8e00ff */
[-C--:B------:R-:W-:Y:S01]  /*1b800*/  ISETP.GE.AND P2, PT, R53, R164.reuse, PT ;  /* 0x000000a43500720c */ /* 0x080fe20003f46270 */
[C---:B------:R-:W-:Y:S01]  /*1b810*/  HMMA.16816.F32 R4, R92.reuse, R86, R4 ;  /* 0x000000565c04723c */ /* 0x040fe20000001804 */
[----:B------:R-:W2:Y:S01]  /*1b820*/  LDSM.16.M88.4 R84, [R232+0x6800] ;  /* 0x00680000e854783b */ /* 0x000ea20000000200 */
[----:B------:R-:W-:Y:S01]  /*1b830*/  FSEL R199, R45, -INF , !P4 ;  /* 0xff8000002dc77808 */ /* 0x000fe20006000000 */
[C---:B------:R-:W-:Y:S01]  /*1b840*/  VIADD R45, R224.reuse, 0x61 ;  /* 0x00000061e02d7836 */ /* 0x040fe20000000000 */
[----:B------:R-:W-:Y:S02]  /*1b850*/  FSEL R47, R47, -INF , !P5 ;  /* 0xff8000002f2f7808 */ /* 0x000fe40006800000 */
[----:B------:R-:W-:Y:S01]  /*1b860*/  FSEL R196, R41, -INF , !P2 ;  /* 0xff80000029c47808 */ /* 0x000fe20005000000 */
[C---:B------:R-:W-:Y:S01]  /*1b870*/  VIADD R41, R224.reuse, 0x69 ;  /* 0x00000069e0297836 */ /* 0x040fe20000000000 */
[CC--:B------:R-:W-:Y:S01]  /*1b880*/  ISETP.GE.AND P5, PT, R49.reuse, R164.reuse, PT ;  /* 0x000000a43100720c */ /* 0x0c0fe20003fa6270 */
[C---:B---3--:R-:W-:Y:S01]  /*1b890*/  HMMA.16816.F32 R172, R92.reuse, R184, R172 ;  /* 0x000000b85cac723c */ /* 0x048fe200000018ac */
[-C--:B------:R-:W-:Y:S01]  /*1b8a0*/  ISETP.GE.AND P2, PT, R49, R165.reuse, PT ;  /* 0x000000a53100720c */ /* 0x080fe20003f46270 */
[----:B------:R-:W-:Y:S01]  /*1b8b0*/  IMAD.U32 R49, RZ, RZ, UR4 ;  /* 0x00000004ff317e24 */ /* 0x000fe2000f8e00ff */
[-C--:B------:R-:W-:Y:S01]  /*1b8c0*/  ISETP.GE.AND P4, PT, R53, R165.reuse, PT ;  /* 0x000000a53500720c */ /* 0x080fe20003f86270 */
[----:B------:R-:W-:Y:S01]  /*1b8d0*/  IMAD.U32 R53, RZ, RZ, UR4 ;  /* 0x00000004ff357e24 */ /* 0x000fe2000f8e00ff */
[----:B------:R-:W-:Y:S01]  /*1b8e0*/  FSEL R192, R37, -INF , !P5 ;  /* 0xff80000025c07808 */ /* 0x000fe20006800000 */
[----:B------:R-:W-:Y:S01]  /*1b8f0*/  HMMA.16816.F32 R168, R92, R186, R168 ;  /* 0x000000ba5ca8723c */ /* 0x000fe200000018a8 */
[----:B------:R-:W-:Y:S01]  /*1b900*/  FSEL R39, R39, -INF , !P2 ;  /* 0xff80000027277808 */ /* 0x000fe20005000000 */
[----:B------:R-:W3:Y:S01]  /*1b910*/  LDSM.16.M88.4 R184, [R232+0x7000] ;  /* 0x00700000e8b8783b */ /* 0x000ee20000000200 */
[----:B------:R-:W-:Y:S01]  /*1b920*/  FSEL R43, R43, -INF , !P4 ;  /* 0xff8000002b2b7808 */ /* 0x000fe20006000000 */
[----:B------:R-:W-:Y:S01]  /*1b930*/  VIADD R37, R224, 0x71 ;  /* 0x00000071e0257836 */ /* 0x000fe20000000000 */
[----:B------:R-:W-:Y:S01]  /*1b940*/  ISETP.GE.AND P5, PT, R45, R165, PT ;  /* 0x000000a52d00720c */ /* 0x000fe20003fa6270 */
[----:B------:R-:W-:Y:S01]  /*1b950*/  HMMA.16816.F32 R120, R200, R188, R120 ;  /* 0x000000bcc878723c */ /* 0x000fe20000001878 */
[----:B------:R-:W-:-:S02]  /*1b960*/  ISETP.GE.AND P2, PT, R41, R164, PT ;  /* 0x000000a42900720c */ /* 0x000fc40003f46270 */
[-C--:B------:R-:W-:Y:S01]  /*1b970*/  ISETP.GE.AND P4, PT, R45, R164.reuse, PT ;  /* 0x000000a42d00720c */ /* 0x080fe20003f86270 */
[C---:B------:R-:W-:Y:S01]  /*1b980*/  VIADD R45, R224.reuse, 0x81 ;  /* 0x00000081e02d7836 */ /* 0x040fe20000000000 */
[----:B------:R-:W-:Y:S01]  /*1b990*/  FSEL R35, R35, -INF , !P5 ;  /* 0xff80000023237808 */ /* 0x000fe20006800000 */
[C---:B----4-:R-:W-:Y:S01]  /*1b9a0*/  HMMA.16816.F32 R128, R92.reuse, R180, R128 ;  /* 0x000000b45c80723c */ /* 0x050fe20000001880 */
[----:B------:R-:W-:Y:S02]  /*1b9b0*/  FSEL R29, R29, -INF , !P2 ;  /* 0xff8000001d1d7808 */ /* 0x000fe40005000000 */
[----:B------:R-:W-:Y:S02]  /*1b9c0*/  FSEL R189, R33, -INF , !P4 ;  /* 0xff80000021bd7808 */ /* 0x000fe40006000000 */
[CC--:B------:R-:W-:Y:S01]  /*1b9d0*/  ISETP.GE.AND P5, PT, R37.reuse, R164.reuse, PT ;  /* 0x000000a42500720c */ /* 0x0c0fe20003fa6270 */
[C---:B------:R-:W-:Y:S01]  /*1b9e0*/  HMMA.16816.F32 R124, R92.reuse, R182, R124 ;  /* 0x000000b65c7c723c */ /* 0x040fe2000000187c */
[-C--:B------:R-:W-:Y:S01]  /*1b9f0*/  ISETP.GE.AND P2, PT, R37, R165.reuse, PT ;  /* 0x000000a52500720c */ /* 0x080fe20003f46270 */
[C---:B------:R-:W-:Y:S01]  /*1ba00*/  VIADD R37, R224.reuse, 0x79 ;  /* 0x00000079e0257836 */ /* 0x040fe20000000000 */
[----:B------:R-:W-:Y:S01]  /*1ba10*/  ISETP.GE.AND P4, PT, R41, R165, PT ;  /* 0x000000a52900720c */ /* 0x000fe20003f86270 */
[----:B------:R-:W4:Y:S01]  /*1ba20*/  LDSM.16.M88.4 R180, [R232+0x7800] ;  /* 0x00780000e8b4783b */ /* 0x000f220000000200 */
[----:B------:R-:W-:Y:S01]  /*1ba30*/  FSEL R33, R25, -INF , !P5 ;  /* 0xff80000019217808 */ /* 0x000fe20006800000 */
[----:B------:R-:W-:Y:S01]  /*1ba40*/  VIADD R25, R224, 0x89 ;  /* 0x00000089e0197836 */ /* 0x000fe20000000000 */
[----:B------:R-:W-:Y:S01]  /*1ba50*/  FSEL R31, R31, -INF , !P4 ;  /* 0xff8000001f1f7808 */ /* 0x000fe20006000000 */
[----:B-1----:R-:W-:Y:S01]  /*1ba60*/  HMMA.16816.F32 R116, R92, R90, R116 ;  /* 0x0000005a5c74723c */ /* 0x002fe20000001874 */
[----:B------:R-:W-:Y:S01]  /*1ba70*/  ISETP.GE.AND P4, PT, R37, R164, PT ;  /* 0x000000a42500720c */ /* 0x000fe20003f86270 */
[----:B------:R-:W-:-:S04]  /*1ba80*/  DEPBAR.LE SB0, 0x0 ;  /* 0x000080000000791a */ /* 0x000fc80000000000 */
[-C--:B------:R-:W-:Y:S01]  /*1ba90*/  ISETP.GE.AND P5, PT, R37, R165.reuse, PT ;  /* 0x000000a52500720c */ /* 0x080fe20003fa6270 */
[C---:B------:R-:W-:Y:S01]  /*1baa0*/  HMMA.16816.F32 R120, R92.reuse, R88, R120 ;  /* 0x000000585c78723c */ /* 0x040fe20000001878 */
[----:B------:R-:W-:Y:S01]  /*1bab0*/  FSEL R37, R27, -INF , !P2 ;  /* 0xff8000001b257808 */ /* 0x000fe20005000000 */
[----:B------:R-:W-:Y:S01]  /*1bac0*/  IMAD.U32 R27, RZ, RZ, UR4 ;  /* 0x00000004ff1b7e24 */ /* 0x000fe2000f8e00ff */
[-C--:B------:R-:W-:Y:S02]  /*1bad0*/  ISETP.GE.AND P2, PT, R45, R164.reuse, PT ;  /* 0x000000a42d00720c */ /* 0x080fe40003f46270 */
[----:B------:R-:W-:Y:S01]  /*1bae0*/  FSEL R41, R21, -INF , !P4 ;  /* 0xff80000015297808 */ /* 0x000fe20006000000 */
[C---:B------:R-:W-:Y:S01]  /*1baf0*/  VIADD R21, R224.reuse, 0x91 ;  /* 0x00000091e0157836 */ /* 0x040fe20000000000 */
[-C--:B------:R-:W-:Y:S01]  /*1bb00*/  ISETP.GE.AND P4, PT, R45, R165.reuse, PT ;  /* 0x000000a52d00720c */ /* 0x080fe20003f86270 */
[C---:B--2---:R-:W-:Y:S01]  /*1bb10*/  HMMA.16816.F32 R112, R92.reuse, R84, R112 ;  /* 0x000000545c70723c */ /* 0x044fe20000001870 */
[----:B------:R-:W-:Y:S01]  /*1bb20*/  FSEL R45, R23, -INF , !P5 ;  /* 0xff800000172d7808 */ /* 0x000fe20006800000 */
[----:B------:R-:W-:Y:S01]  /*1bb30*/  IMAD.U32 R23, RZ, RZ, UR4 ;  /* 0x00000004ff177e24 */ /* 0x000fe2000f8e00ff */
[----:B------:R-:W-:Y:S01]  /*1bb40*/  FSEL R77, R17, -INF , !P2 ;  /* 0xff800000114d7808 */ /* 0x000fe20005000000 */
[C---:B------:R-:W-:Y:S01]  /*1bb50*/  VIADD R17, R224.reuse, 0x99 ;  /* 0x00000099e0117836 */ /* 0x040fe20000000000 */
[CC--:B------:R-:W-:Y:S01]  /*1bb60*/  ISETP.GE.AND P5, PT, R25.reuse, R164.reuse, PT ;  /* 0x000000a41900720c */ /* 0x0c0fe20003fa6270 */
[----:B------:R-:W-:Y:S01]  /*1bb70*/  HMMA.16816.F32 R108, R92, R86, R108 ;  /* 0x000000565c6c723c */ /* 0x000fe2000000186c */
[-C--:B------:R-:W-:Y:S01]  /*1bb80*/  ISETP.GE.AND P2, PT, R25, R165.reuse, PT ;  /* 0x000000a51900720c */ /* 0x080fe20003f46270 */
[----:B------:R-:W-:Y:S01]  /*1bb90*/  IMAD.U32 R25, RZ, RZ, UR4 ;  /* 0x00000004ff197e24 */ /* 0x000fe2000f8e00ff */
[----:B------:R-:W-:Y:S01]  /*1bba0*/  FSEL R79, R19, -INF , !P4 ;  /* 0xff800000134f7808 */ /* 0x000fe20006000000 */
[----:B------:R-:W-:Y:S01]  /*1bbb0*/  IMAD.U32 R19, RZ, RZ, UR4 ;  /* 0x00000004ff137e24 */ /* 0x000fe2000f8e00ff */
[-C--:B------:R-:W-:Y:S01]  /*1bbc0*/  ISETP.GE.AND P4, PT, R21, R164.reuse, PT ;  /* 0x000000a41500720c */ /* 0x080fe20003f86270 */
[----:B------:R-:W-:Y:S01]  /*1bbd0*/  HMMA.16816.F32 R208, R208, R218, RZ ;  /* 0x000000dad0d0723c */ /* 0x000fe200000018ff */
[----:B------:R-:W-:Y:S01]  /*1bbe0*/  FSEL R81, R13, -INF , !P5 ;  /* 0xff8000000d517808 */ /* 0x000fe20006800000 */
[C---:B------:R-:W-:Y:S01]  /*1bbf0*/  VIADD R13, R224.reuse, 0xa1 ;  /* 0x000000a1e00d7836 */ /* 0x040fe20000000000 */
[----:B------:R-:W-:Y:S01]  /*1bc00*/  FSEL R83, R15, -INF , !P2 ;  /* 0xff8000000f537808 */ /* 0x000fe20005000000 */
[----:B------:R-:W-:Y:S01]  /*1bc10*/  IMAD.U32 R15, RZ, RZ, UR4 ;  /* 0x00000004ff0f7e24 */ /* 0x000fe2000f8e00ff */
[-C--:B------:R-:W-:Y:S01]  /*1bc20*/  ISETP.GE.AND P5, PT, R21, R165.reuse, PT ;  /* 0x000000a51500720c */ /* 0x080fe20003fa6270 */
[C---:B---3--:R-:W-:Y:S01]  /*1bc30*/  HMMA.16816.F32 R104, R92.reuse, R184, R104 ;  /* 0x000000b85c68723c */ /* 0x048fe20000001868 */
[-C--:B------:R-:W-:Y:S01]  /*1bc40*/  ISETP.GE.AND P2, PT, R17, R164.reuse, PT ;  /* 0x000000a41100720c */ /* 0x080fe20003f46270 */
[----:B------:R-:W-:Y:S01]  /*1bc50*/  IMAD.U32 R21, RZ, RZ, UR4 ;  /* 0x00000004ff157e24 */ /* 0x000fe2000f8e00ff */
[----:B------:R-:W-:Y:S01]  /*1bc60*/  FSEL R176, R9, -INF , !P4 ;  /* 0xff80000009b07808 */ /* 0x000fe20006000000 */
[C---:B------:R-:W-:Y:S01]  /*1bc70*/  VIADD R9, R224.reuse, 0xa9 ;  /* 0x000000a9e0097836 */ /* 0x040fe20000000000 */
[-C--:B------:R-:W-:Y:S01]  /*1bc80*/  ISETP.GE.AND P4, PT, R17, R165.reuse, PT ;  /* 0x000000a51100720c */ /* 0x080fe20003f86270 */
[C---:B------:R-:W-:Y:S01]  /*1bc90*/  HMMA.16816.F32 R100, R92.reuse, R186, R100 ;  /* 0x000000ba5c64723c */ /* 0x040fe20000001864 */
[----:B------:R-:W-:Y:S01]  /*1bca0*/  FSEL R177, R11, -INF , !P5 ;  /* 0xff8000000bb17808 */ /* 0x000fe20006800000 */
[----:B------:R-:W-:Y:S01]  /*1bcb0*/  IMAD.U32 R17, RZ, RZ, UR4 ;  /* 0x00000004ff117e24 */ /* 0x000fe2000f8e00ff */
[----:B------:R-:W-:Y:S01]  /*1bcc0*/  FSEL R188, R5, -INF , !P2 ;  /* 0xff80000005bc7808 */ /* 0x000fe20005000000 */
[----:B------:R-:W-:Y:S01]  /*1bcd0*/  VIADD R5, R224, 0xb1 ;  /* 0x000000b1e0057836 */ /* 0x000fe20000000000 */
[C---:B------:R-:W-:Y:S01]  /*1bce0*/  ISETP.GE.AND P5, PT, R13.reuse, R164, PT ;  /* 0x000000a40d00720c */ /* 0x040fe20003fa6270 */
[----:B----4-:R-:W-:Y:S01]  /*1bcf0*/  HMMA.16816.F32 R96, R92, R180, R96 ;  /* 0x000000b45c60723c */ /* 0x010fe20000001860 */
[----:B------:R-:W-:-:S02]  /*1bd00*/  ISETP.GE.AND P2, PT, R13, R165, PT ;  /* 0x000000a50d00720c */ /* 0x000fc40003f46270 */
[----:B------:R-:W-:Y:S01]  /*1bd10*/  FSEL R88, R7, -INF , !P4 ;  /* 0xff80000007587808 */ /* 0x000fe20006000000 */
[----:B------:R-:W-:Y:S01]  /*1bd20*/  VIADD R7, R224, 0xb9 ;  /* 0x000000b9e0077836 */ /* 0x000fe20000000000 */
[-C--:B------:R-:W-:Y:S01]  /*1bd30*/  ISETP.GE.AND P4, PT, R9, R164.reuse, PT ;  /* 0x000000a40900720c */ /* 0x080fe20003f86270 */
[----:B------:R-:W-:Y:S01]  /*1bd40*/  HMMA.16816.F32 R208, R204, R214, R208 ;  /* 0x000000d6ccd0723c */ /* 0x000fe200000018d0 */
[----:B------:R-:W-:Y:S01]  /*1bd50*/  FSEL R89, R173, -INF , !P5 ;  /* 0xff800000ad597808 */ /* 0x000fe20006800000 */
[----:B------:R-:W-:Y:S01]  /*1bd60*/  IMAD.U32 R173, RZ, RZ, UR4 ;  /* 0x00000004ffad7e24 */ /* 0x000fe2000f8e00ff */
[----:B------:R-:W-:Y:S02]  /*1bd70*/  FSEL R90, R175, -INF , !P2 ;  /* 0xff800000af5a7808 */ /* 0x000fe40005000000 */
[----:B------:R-:W-:Y:S01]  /*1bd80*/  ISETP.GE.AND P5, PT, R9, R165, PT ;  /* 0x000000a50900720c */ /* 0x000fe20003fa6270 */
[----:B------:R-:W-:Y:S01]  /*1bd90*/  IMAD.U32 R9, RZ, RZ, UR4 ;  /* 0x00000004ff097e24 */ /* 0x000fe2000f8e00ff */
[----:B------:R-:W-:-:S02]  /*1bda0*/  ISETP.GE.AND P2, PT, R5, R164, PT ;  /* 0x000000a40500720c */ /* 0x000fc40003f46270 */
[----:B------:R-:W-:Y:S01]  /*1bdb0*/  FSEL R91, R169, -INF , !P4 ;  /* 0xff800000a95b7808 */ /* 0x000fe20006000000 */
[----:B------:R-:W-:Y:S01]  /*1bdc0*/  IMAD.U32 R169, RZ, RZ, UR4 ;  /* 0x00000004ffa97e24 */ /* 0x000fe2000f8e00ff */
[-C--:B------:R-:W-:Y:S01]  /*1bdd0*/  ISETP.GE.AND P4, PT, R5, R165.reuse, PT ;  /* 0x000000a50500720c */ /* 0x080fe20003f86270 */
[C---:B------:R-:W-:Y:S01]  /*1bde0*/  VIADD R5, R224.reuse, 0xc1 ;  /* 0x000000c1e0057836 */ /* 0x040fe20000000000 */
[----:B------:R-:W-:Y:S01]  /*1bdf0*/  FSEL R84, R171, -INF , !P5 ;  /* 0xff800000ab547808 */ /* 0x000fe20006800000 */
[----:B------:R-:W-:Y:S01]  /*1be00*/  IMAD.U32 R171, RZ, RZ, UR4 ;  /* 0x00000004ffab7e24 */ /* 0x000fe2000f8e00ff */
[----:B------:R-:W-:Y:S01]  /*1be10*/  FSEL R85, R129, -INF , !P2 ;  /* 0xff80000081557808 */ /* 0x000fe20005000000 */
[----:B------:R-:W-:Y:S01]  /*1be20*/  IMAD.U32 R129, RZ, RZ, UR4 ;  /* 0x00000004ff817e24 */ /* 0x000fe2000f8e00ff */
[CC--:B------:R-:W-:Y:S02]  /*1be30*/  ISETP.GE.AND P5, PT, R7.reuse, R164.reuse, PT ;  /* 0x000000a40700720c */ /* 0x0c0fe40003fa6270 */
[-C--:B------:R-:W-:Y:S01]  /*1be40*/  ISETP.GE.AND P2, PT, R7, R165.reuse, PT ;  /* 0x000000a50700720c */ /* 0x080fe20003f46270 */
[C---:B------:R-:W-:Y:S01]  /*1be50*/  VIADD R7, R224.reuse, 0xc9 ;  /* 0x000000c9e0077836 */ /* 0x040fe20000000000 */
[----:B------:R-:W-:Y:S01]  /*1be60*/  FSEL R86, R131, -INF , !P4 ;  /* 0xff80000083567808 */ /* 0x000fe20006000000 */
[----:B------:R-:W-:Y:S01]  /*1be70*/  IMAD.U32 R131, RZ, RZ, UR4 ;  /* 0x00000004ff837e24 */ /* 0x000fe2000f8e00ff */
[----:B------:R-:W-:Y:S01]  /*1be80*/  FSEL R87, R125, -INF , !P5 ;  /* 0xff8000007d577808 */ /* 0x000fe20006800000 */
[----:B------:R-:W-:Y:S01]  /*1be90*/  HMMA.16816.F32 R208, R200, R178, R208 ;  /* 0x000000b2c8d0723c */ /* 0x000fe200000018d0 */
[C---:B------:R-:W-:Y:S01]  /*1bea0*/  ISETP.GE.AND P4, PT, R5.reuse, R164, PT ;  /* 0x000000a40500720c */ /* 0x040fe20003f86270 */
[----:B------:R-:W-:Y:S01]  /*1beb0*/  IMAD.U32 R125, RZ, RZ, UR4 ;  /* 0x00000004ff7d7e24 */ /* 0x000fe2000f8e00ff */
[----:B------:R-:W-:Y:S01]  /*1bec0*/  ISETP.GE.AND P5, PT, R5, R165, PT ;  /* 0x000000a50500720c */ /* 0x000fe20003fa6270 */
[----:B------:R-:W-:Y:S01]  /*1bed0*/  VIADD R5, R224, 0xd1 ;  /* 0x000000d1e0057836 */ /* 0x000fe20000000000 */
[----:B------:R-:W-:-:S02]  /*1bee0*/  FSEL R127, R127, -INF , !P2 ;  /* 0xff8000007f7f7808 */ /* 0x000fc40005000000 */
[-C--:B------:R-:W-:Y:S02]  /*1bef0*/  ISETP.GE.AND P2, PT, R7, R164.reuse, PT ;  /* 0x000000a40700720c */ /* 0x080fe40003f46270 */
[----:B------:R-:W-:Y:S02]  /*1bf00*/  FSEL R123, R123, -INF , !P5 ;  /* 0xff8000007b7b7808 */ /* 0x000fe40006800000 */
        /* <DEDUP_REMOVED lines=8> */
[----:B------:R-:W-:Y:S01]  /*1bf90*/  FSEL R119, R119, -INF , !P4 ;  /* 0xff80000077777808 */ /* 0x000fe20006000000 */
[----:B------:R-:W-:Y:S01]  /*1bfa0*/  HMMA.16816.F32 R208, R92, R182, R208 ;  /* 0x000000b65cd0723c */ /* 0x000fe200000018d0 */
[CC--:B------:R-:W-:Y:S02]  /*1bfb0*/  ISETP.GE.AND P4, PT, R5.reuse, R164.reuse, PT ;  /* 0x000000a40500720c */ /* 0x0c0fe40003f86270 */
[----:B------:R-:W-:Y:S01]  /*1bfc0*/  ISETP.GE.AND P5, PT, R5, R165, PT ;  /* 0x000000a50500720c */ /* 0x000fe20003fa6270 */
[----:B------:R-:W-:Y:S01]  /*1bfd0*/  VIADD R5, R224, 0xe9 ;  /* 0x000000e9e0057836 */ /* 0x000fe20000000000 */
[----:B------:R-:W-:Y:S02]  /*1bfe0*/  FSEL R115, R115, -INF , !P2 ;  /* 0xff80000073737808 */ /* 0x000fe40005000000 */
        /* <DEDUP_REMOVED lines=8> */
[----:B------:R-:W-:Y:S01]  /*1c070*/  IMAD.U32 R5, RZ, RZ, UR4 ;  /* 0x00000004ff057e24 */ /* 0x000fe2000f8e00ff */
[----:B------:R-:W-:-:S02]  /*1c080*/  FSEL R107, R107, -INF , !P4 ;  /* 0xff8000006b6b7808 */ /* 0x000fc40006000000 */
[-C--:B------:R-:W-:Y:S02]  /*1c090*/  ISETP.GE.AND P4, PT, R7, R164.reuse, PT ;  /* 0x000000a40700720c */ /* 0x080fe40003f86270 */
[----:B------:R-:W-:Y:S02]  /*1c0a0*/  FSEL R101, R101, -INF , !P5 ;  /* 0xff80000065657808 */ /* 0x000fe40006800000 */
[----:B------:R-:W-:Y:S02]  /*1c0b0*/  FSEL R103, R103, -INF , !P2 ;  /* 0xff80000067677808 */ /* 0x000fe40005000000 */
[----:B------:R-:W-:Y:S02]  /*1c0c0*/  ISETP.GE.AND P5, PT, R7, R165, PT ;  /* 0x000000a50700720c */ /* 0x000fe40003fa6270 */
[----:B------:R-:W-:Y:S02]  /*1c0d0*/  ISETP.GE.AND P2, PT, R224, R164, PT ;  /* 0x000000a4e000720c */ /* 0x000fe40003f46270 */
[----:B------:R-:W-:-:S02]  /*1c0e0*/  LOP3.LUT R7, R9, 0x18, R193, 0xfe, !PT ;  /* 0x0000001809077812 */ /* 0x000fc400078efec1 */
[----:B------:R-:W-:Y:S02]  /*1c0f0*/  FSEL R97, R97, -INF , !P4 ;  /* 0xff80000061617808 */ /* 0x000fe40006000000 */
[C---:B------:R-:W-:Y:S01]  /*1c100*/  ISETP.GE.AND P4, PT, R224.reuse, R165, PT ;  /* 0x000000a5e000720c */ /* 0x040fe20003f86270 */
[----:B------:R-:W-:Y:S01]  /*1c110*/  VIADD R224, R224, 0xf9 ;  /* 0x000000f9e0e07836 */ /* 0x000fe20000000000 */
[----:B------:R-:W-:Y:S02]  /*1c120*/  LOP3.LUT R5, R5, 0x20, R193, 0xfe, !PT ;  /* 0x0000002005057812 */ /* 0x000fe400078efec1 */
[----:B------:R-:W-:Y:S02]  /*1c130*/  FSEL R99, R99, -INF , !P5 ;  /* 0xff80000063637808 */ /* 0x000fe40006800000 */
[----:B------:R-:W-:Y:S01]  /*1c140*/  FSEL R13, R80, -INF , !P2 ;  /* 0xff800000500d7808 */ /* 0x000fe20005000000 */
[----:B------:R-:W-:Y:S01]  /*1c150*/  IMAD.U32 R80, RZ, RZ, UR4 ;  /* 0x00000004ff507e24 */ /* 0x000fe2000f8e00ff */
[----:B------:R-:W-:-:S02]  /*1c160*/  ISETP.GE.AND P5, PT, R7, R164, PT ;  /* 0x000000a40700720c */ /* 0x000fc40003fa6270 */
[-C--:B------:R-:W-:Y:S02]  /*1c170*/  ISETP.GE.AND P2, PT, R7, R165.reuse, PT ;  /* 0x000000a50700720c */ /* 0x080fe40003f46270 */
[----:B------:R-:W-:Y:S02]  /*1c180*/  LOP3.LUT R9, R9, 0x28, R193, 0xfe, !PT ;  /* 0x0000002809097812 */ /* 0x000fe400078efec1 */
[----:B------:R-:W-:Y:S01]  /*1c190*/  FSEL R7, R82, -INF , !P4 ;  /* 0xff80000052077808 */ /* 0x000fe20006000000 */
[----:B------:R-:W-:Y:S01]  /*1c1a0*/  IMAD.U32 R82, RZ, RZ, UR4 ;  /* 0x00000004ff527e24 */ /* 0x000fe2000f8e00ff */
[----:B------:R-:W-:Y:S01]  /*1c1b0*/  FSEL R11, R76, -INF , !P1 ;  /* 0xff8000004c0b7808 */ /* 0x000fe20004800000 */
[----:B------:R-:W-:Y:S01]  /*1c1c0*/  IMAD.U32 R76, RZ, RZ, UR4 ;  /* 0x00000004ff4c7e24 */ /* 0x000fe2000f8e00ff */
[C---:B------:R-:W-:Y:S02]  /*1c1d0*/  ISETP.GE.AND P4, PT, R5.reuse, R164, PT ;  /* 0x000000a40500720c */ /* 0x040fe40003f86270 */
[----:B------:R-:W-:-:S02]  /*1c1e0*/  ISETP.GE.AND P1, PT, R5, R165, PT ;  /* 0x000000a50500720c */ /* 0x000fc40003f26270 */
[----:B------:R-:W-:Y:S01]  /*1c1f0*/  FSEL R5, R78, -INF , !P0 ;  /* 0xff8000004e057808 */ /* 0x000fe20004000000 */
[----:B------:R-:W-:Y:S01]  /*1c200*/  IMAD.U32 R78, RZ, RZ, UR4 ;  /* 0x00000004ff4e7e24 */ /* 0x000fe2000f8e00ff */
[----:B------:R-:W-:Y:S02]  /*1c210*/  ISETP.GE.AND P0, PT, R9, R164, PT ;  /* 0x000000a40900720c */ /* 0x000fe40003f06270 */
[--C-:B------:R-:W-:Y:S02]  /*1c220*/  LOP3.LUT R171, R171, 0x40, R193.reuse, 0xfe, !PT ;  /* 0x00000040abab7812 */ /* 0x100fe400078efec1 */
[----:B------:R-:W-:Y:S02]  /*1c230*/  FSEL R60, R60, -INF , !P0 ;  /* 0xff8000003c3c7808 */ /* 0x000fe40004000000 */
[----:B------:R-:W-:Y:S02]  /*1c240*/  ISETP.GE.AND P0, PT, R171, R165, PT ;  /* 0x000000a5ab00720c */ /* 0x000fe40003f06270 */
[----:B------:R-:W-:-:S02]  /*1c250*/  LOP3.LUT R129, R129, 0x60, R193, 0xfe, !PT ;  /* 0x0000006081817812 */ /* 0x000fc400078efec1 */
[----:B------:R-:W-:Y:S02]  /*1c260*/  ISETP.GE.AND P6, PT, R9, R165, PT ;  /* 0x000000a50900720c */ /* 0x000fe40003fc6270 */
[----:B------:R-:W-:Y:S01]  /*1c270*/  FSEL R9, R68, -INF , !P5 ;  /* 0xff80000044097808 */ /* 0x000fe20006800000 */
[----:B------:R-:W-:Y:S01]  /*1c280*/  IMAD.U32 R68, RZ, RZ, UR4 ;  /* 0x00000004ff447e24 */ /* 0x000fe2000f8e00ff */
[----:B------:R-:W-:Y:S02]  /*1c290*/  FSEL R217, R50, -INF , !P0 ;  /* 0xff80000032d97808 */ /* 0x000fe40004000000 */
[--C-:B------:R-:W-:Y:S02]  /*1c2a0*/  LOP3.LUT R15, R15, 0x30, R193.reuse, 0xfe, !PT ;  /* 0x000000300f0f7812 */ /* 0x100fe400078efec1 */
[--C-:B------:R-:W-:Y:S02]  /*1c2b0*/  LOP3.LUT R173, R173, 0x38, R193.reuse, 0xfe, !PT ;  /* 0x00000038adad7812 */ /* 0x100fe400078efec1 */
[----:B------:R-:W-:-:S02]  /*1c2c0*/  LOP3.LUT R169, R169, 0x48, R193, 0xfe, !PT ;  /* 0x00000048a9a97812 */ /* 0x000fc400078efec1 */
[-C--:B------:R-:W-:Y:S02]  /*1c2d0*/  ISETP.GE.AND P0, PT, R129, R164.reuse, PT ;  /* 0x000000a48100720c */ /* 0x080fe40003f06270 */
[----:B------:R-:W-:Y:S02]  /*1c2e0*/  LOP3.LUT R80, R80, 0x78, R193, 0xfe, !PT ;  /* 0x0000007850507812 */ /* 0x000fe400078efec1 */
[----:B------:R-:W-:Y:S02]  /*1c2f0*/  FSEL R70, R70, -INF , !P2 ;  /* 0xff80000046467808 */ /* 0x000fe40005000000 */
[----:B------:R-:W-:Y:S02]  /*1c300*/  FSEL R230, R62, -INF , !P6 ;  /* 0xff8000003ee67808 */ /* 0x000fe40007000000 */
[----:B------:R-:W-:Y:S02]  /*1c310*/  ISETP.GE.AND P5, PT, R15, R165, PT ;  /* 0x000000a50f00720c */ /* 0x000fe40003fa6270 */
[----:B------:R-:W-:-:S02]  /*1c320*/  ISETP.GE.AND P2, PT, R173, R164, PT ;  /* 0x000000a4ad00720c */ /* 0x000fc40003f46270 */
[-C--:B------:R-:W-:Y:S02]  /*1c330*/  ISETP.GE.AND P6, PT, R169, R164.reuse, PT ;  /* 0x000000a4a900720c */ /* 0x080fe40003fc6270 */
[----:B------:R-:W-:Y:S02]  /*1c340*/  FSEL R218, R32, -INF , !P0 ;  /* 0xff80000020da7808 */ /* 0x000fe40004000000 */
[----:B------:R-:W-:Y:S01]  /*1c350*/  ISETP.GE.AND P3, PT, R15, R164, PT ;  /* 0x000000a40f00720c */ /* 0x000fe20003f66270 */
[----:B------:R-:W-:Y:S01]  /*1c360*/  IMAD.U32 R15, RZ, RZ, UR4 ;  /* 0x00000004ff0f7e24 */ /* 0x000fe2000f8e00ff */
[----:B------:R-:W-:Y:S02]  /*1c370*/  LOP3.LUT R68, R68, 0x50, R193, 0xfe, !PT ;  /* 0x0000005044447812 */ /* 0x000fe400078efec1 */
[----:B------:R-:W-:Y:S02]  /*1c380*/  FSEL R64, R64, -INF , !P4 ;  /* 0xff80000040407808 */ /* 0x000fe40006000000 */
[----:B------:R-:W-:-:S02]  /*1c390*/  FSEL R231, R66, -INF , !P1 ;  /* 0xff80000042e77808 */ /* 0x000fc40004800000 */
[-C--:B------:R-:W-:Y:S02]  /*1c3a0*/  ISETP.GE.AND P0, PT, R80, R165.reuse, PT ;  /* 0x000000a55000720c */ /* 0x080fe40003f06270 */
[--C-:B------:R-:W-:Y:S02]  /*1c3b0*/  LOP3.LUT R63, R63, 0x98, R193.reuse, 0xfe, !PT ;  /* 0x000000983f3f7812 */ /* 0x100fe400078efec1 */
[----:B------:R-:W-:Y:S02]  /*1c3c0*/  ISETP.GE.AND P4, PT, R173, R165, PT ;  /* 0x000000a5ad00720c */ /* 0x000fe40003f86270 */
[----:B------:R-:W-:Y:S02]  /*1c3d0*/  ISETP.GE.AND P1, PT, R171, R164, PT ;  /* 0x000000a4ab00720c */ /* 0x000fe40003f26270 */
[----:B------:R-:W-:Y:S02]  /*1c3e0*/  LOP3.LUT R131, R131, 0x58, R193, 0xfe, !PT ;  /* 0x0000005883837812 */ /* 0x000fe400078efec1 */
[----:B------:R-:W-:-:S02]  /*1c3f0*/  FSEL R228, R58, -INF , !P5 ;  /* 0xff8000003ae47808 */ /* 0x000fc40006800000 */
[----:B------:R-:W-:Y:S02]  /*1c400*/  FSEL R52, R52, -INF , !P2 ;  /* 0xff80000034347808 */ /* 0x000fe40005000000 */
[----:B------:R-:W-:Y:S02]  /*1c410*/  FSEL R251, R44, -INF , !P6 ;  /* 0xff8000002cfb7808 */ /* 0x000fe40007000000 */
[----:B------:R-:W-:Y:S02]  /*1c420*/  FSEL R56, R56, -INF , !P3 ;  /* 0xff80000038387808 */ /* 0x000fe40005800000 */
[C---:B------:R-:W-:Y:S02]  /*1c430*/  ISETP.GE.AND P5, PT, R68.reuse, R164, PT ;  /* 0x000000a44400720c */ /* 0x040fe40003fa6270 */
[-C--:B------:R-:W-:Y:S02]  /*1c440*/  ISETP.GE.AND P2, PT, R68, R165.reuse, PT ;  /* 0x000000a54400720c */ /* 0x080fe40003f46270 */
[----:B------:R-:W-:-:S02]  /*1c450*/  ISETP.GE.AND P6, PT, R129, R165, PT ;  /* 0x000000a58100720c */ /* 0x000fc40003fc6270 */
[----:B------:R-:W-:Y:S02]  /*1c460*/  FSEL R184, R22, -INF , !P0 ;  /* 0xff80000016b87808 */ /* 0x000fe40004000000 */
[----:B------:R-:W-:Y:S02]  /*1c470*/  ISETP.GE.AND P3, PT, R169, R165, PT ;  /* 0x000000a5a900720c */ /* 0x000fe40003f66270 */
[----:B------:R-:W-:Y:S02]  /*1c480*/  FSEL R227, R54, -INF , !P4 ;  /* 0xff80000036e37808 */ /* 0x000fe40006000000 */
[----:B------:R-:W-:Y:S02]  /*1c490*/  FSEL R68, R48, -INF , !P1 ;  /* 0xff80000030447808 */ /* 0x000fe40004800000 */
[----:B------:R-:W-:Y:S02]  /*1c4a0*/  ISETP.GE.AND P0, PT, R63, R164, PT ;  /* 0x000000a43f00720c */ /* 0x000fe40003f06270 */
[----:B------:R-:W-:-:S02]  /*1c4b0*/  LOP3.LUT R125, R125, 0x68, R193, 0xfe, !PT ;  /* 0x000000687d7d7812 */ /* 0x000fc400078efec1 */
[--C-:B------:R-:W-:Y:S02]  /*1c4c0*/  LOP3.LUT R53, R53, 0xb0, R193.reuse, 0xfe, !PT ;  /* 0x000000b035357812 */ /* 0x100fe400078efec1 */
[C---:B------:R-:W-:Y:S02]  /*1c4d0*/  ISETP.GE.AND P4, PT, R131.reuse, R164, PT ;  /* 0x000000a48300720c */ /* 0x040fe40003f86270 */
[----:B------:R-:W-:Y:S02]  /*1c4e0*/  ISETP.GE.AND P1, PT, R131, R165, PT ;  /* 0x000000a58300720c */ /* 0x000fe40003f26270 */
[----:B------:R-:W-:Y:S02]  /*1c4f0*/  LOP3.LUT R82, R82, 0x70, R193, 0xfe, !PT ;  /* 0x0000007052527812 */ /* 0x000fe400078efec1 */
[----:B------:R-:W-:Y:S02]  /*1c500*/  FSEL R194, R34, -INF , !P6 ;  /* 0xff80000022c27808 */ /* 0x000fe40007000000 */
[----:B------:R-:W-:-:S02]  /*1c510*/  FSEL R216, R46, -INF , !P3 ;  /* 0xff8000002ed87808 */ /* 0x000fc40005800000 */
[----:B------:R-:W-:Y:S02]  /*1c520*/  FSEL R212, R42, -INF , !P2 ;  /* 0xff8000002ad47808 */ /* 0x000fe40005000000 */
[----:B------:R-:W-:Y:S02]  /*1c530*/  FSEL R34, R4, -INF , !P0 ;  /* 0xff80000004227808 */ /* 0x000fe40004000000 */
[----:B------:R-:W-:Y:S02]  /*1c540*/  ISETP.GE.AND P3, PT, R125, R164, PT ;  /* 0x000000a47d00720c */ /* 0x000fe40003f66270 */
[----:B------:R-:W-:Y:S02]  /*1c550*/  FSEL R229, R40, -INF , !P5 ;  /* 0xff80000028e57808 */ /* 0x000fe40006800000 */
[----:B------:R-:W-:Y:S02]  /*1c560*/  FSEL R219, R36, -INF , !P4 ;  /* 0xff80000024db7808 */ /* 0x000fe40006000000 */
[----:B------:R-:W-:-:S02]  /*1c570*/  FSEL R42, R38, -INF , !P1 ;  /* 0xff800000262a7808 */ /* 0x000fc40004800000 */
[-C--:B------:R-:W-:Y:S02]  /*1c580*/  ISETP.GE.AND P0, PT, R53, R165.reuse, PT ;  /* 0x000000a53500720c */ /* 0x080fe40003f06270 */
[--C-:B------:R-:W-:Y:S02]  /*1c590*/  LOP3.LUT R78, R78, 0x80, R193.reuse, 0xfe, !PT ;  /* 0x000000804e4e7812 */ /* 0x100fe400078efec1 */
[----:B------:R-:W-:Y:S02]  /*1c5a0*/  LOP3.LUT R25, R25, 0xd0, R193, 0xfe, !PT ;  /* 0x000000d019197812 */ /* 0x000fe400078efec1 */
[-C--:B------:R-:W-:Y:S02]  /*1c5b0*/  ISETP.GE.AND P5, PT, R125, R165.reuse, PT ;  /* 0x000000a57d00720c */ /* 0x080fe40003fa6270 */
[C---:B------:R-:W-:Y:S02]  /*1c5c0*/  ISETP.GE.AND P2, PT, R82.reuse, R164, PT ;  /* 0x000000a45200720c */ /* 0x040fe40003f46270 */
[----:B------:R-:W-:-:S02]  /*1c5d0*/  ISETP.GE.AND P4, PT, R82, R165, PT ;  /* 0x000000a55200720c */ /* 0x000fc40003f86270 */
[----:B------:R-:W-:Y:S02]  /*1c5e0*/  ISETP.GE.AND P1, PT, R80, R164, PT ;  /* 0x000000a45000720c */ /* 0x000fe40003f26270 */
[--C-:B------:R-:W-:Y:S02]  /*1c5f0*/  LOP3.LUT R76, R76, 0x88, R193.reuse, 0xfe, !PT ;  /* 0x000000884c4c7812 */ /* 0x100fe400078efec1 */
[----:B------:R-:W-:Y:S02]  /*1c600*/  LOP3.LUT R67, R67, 0x90, R193, 0xfe, !PT ;  /* 0x0000009043437812 */ /* 0x000fe400078efec1 */
[----:B------:R-:W-:Y:S02]  /*1c610*/  FSEL R186, R28, -INF , !P3 ;  /* 0xff8000001cba7808 */ /* 0x000fe40005800000 */
[----:B------:R-:W-:Y:S02]  /*1c620*/  FSEL R80, R130, -INF , !P0 ;  /* 0xff80000082507808 */ /* 0x000fe40004000000 */
[----:B------:R-:W-:-:S02]  /*1c630*/  ISETP.GE.AND P3, PT, R78, R165, PT ;  /* 0x000000a54e00720c */ /* 0x000fc40003f66270 */
[----:B------:R-:W-:Y:S02]  /*1c640*/  FSEL R187, R30, -INF , !P5 ;  /* 0xff8000001ebb7808 */ /* 0x000fe40006800000 */
[----:B------:R-:W-:Y:S02]  /*1c650*/  FSEL R213, R24, -INF , !P2 ;  /* 0xff80000018d57808 */ /* 0x000fe40005000000 */
[----:B------:R-:W-:Y:S02]  /*1c660*/  FSEL R185, R26, -INF , !P4 ;  /* 0xff8000001ab97808 */ /* 0x000fe40006000000 */
[----:B------:R-:W-:Y:S02]  /*1c670*/  FSEL R40, R20, -INF , !P1 ;  /* 0xff80000014287808 */ /* 0x000fe40004800000 */
[----:B------:R-:W-:Y:S02]  /*1c680*/  ISETP.GE.AND P0, PT, R25, R164, PT ;  /* 0x000000a41900720c */ /* 0x000fe40003f06270 */
[----:B------:R-:W-:-:S02]  /*1c690*/  LOP3.LUT R59, R59, 0xa0, R193, 0xfe, !PT ;  /* 0x000000a03b3b7812 */ /* 0x000fc400078efec1 */
[----:B------:R-:W-:Y:S02]  /*1c6a0*/  LOP3.LUT R19, R19, 0xe8, R193, 0xfe, !PT ;  /* 0x000000e813137812 */ /* 0x000fe400078efec1 */
[-C--:B------:R-:W-:Y:S02]  /*1c6b0*/  ISETP.GE.AND P6, PT, R78, R164.reuse, PT ;  /* 0x000000a44e00720c */ /* 0x080fe40003fc6270 */
[CC--:B------:R-:W-:Y:S02]  /*1c6c0*/  ISETP.GE.AND P5, PT, R76.reuse, R164.reuse, PT ;  /* 0x000000a44c00720c */ /* 0x0c0fe40003fa6270 */
[-C--:B------:R-:W-:Y:S02]  /*1c6d0*/  ISETP.GE.AND P2, PT, R76, R165.reuse, PT ;  /* 0x000000a54c00720c */ /* 0x080fe40003f46270 */
[C---:B------:R-:W-:Y:S02]  /*1c6e0*/  ISETP.GE.AND P4, PT, R67.reuse, R164, PT ;  /* 0x000000a44300720c */ /* 0x040fe40003f86270 */
        /* <DEDUP_REMOVED lines=8> */
[----:B------:R-:W-:Y:S02]  /*1c770*/  LOP3.LUT R15, R15, 0xf8, R193, 0xfe, !PT ;  /* 0x000000f80f0f7812 */ /* 0x000fe400078efec1 */
[----:B------:R-:W-:Y:S02]  /*1c780*/  FSEL R28, R18, -INF , !P3 ;  /* 0xff800000121c7808 */ /* 0x000fe40005800000 */
[----:B------:R-:W-:Y:S02]  /*1c790*/  FSEL R112, R112, -INF , !P0 ;  /* 0xff80000070707808 */ /* 0x000fe40004000000 */
[----:B------:R-:W-:Y:S01]  /*1c7a0*/  FSEL R198, R16, -INF , !P6 ;  /* 0xff80000010c67808 */ /* 0x000fe20007000000 */
[----:B------:R-:W-:Y:S01]  /*1c7b0*/  BAR.SYNC.DEFER_BLOCKING 0x0 ;  /* 0x0000000000007b1d */ /* 0x000fe20000010000 */
[----:B------:R-:W-:-:S02]  /*1c7c0*/  ISETP.GE.AND P3, PT, R59, R164, PT ;  /* 0x000000a43b00720c */ /* 0x000fc40003f66270 */
[----:B------:R-:W-:Y:S02]  /*1c7d0*/  FSEL R193, R12, -INF , !P5 ;  /* 0xff8000000cc17808 */ /* 0x000fe40006800000 */
[----:B------:R-:W-:Y:S02]  /*1c7e0*/  FSEL R30, R14, -INF , !P2 ;  /* 0xff8000000e1e7808 */ /* 0x000fe40005000000 */
[----:B------:R-:W-:Y:S02]  /*1c7f0*/  FSEL R181, R8, -INF , !P4 ;  /* 0xff80000008b57808 */ /* 0x000fe40006000000 */
[----:B------:R-:W-:Y:S02]  /*1c800*/  FSEL R32, R10, -INF , !P1 ;  /* 0xff8000000a207808 */ /* 0x000fe40004800000 */
[-C--:B------:R-:W-:Y:S02]  /*1c810*/  ISETP.GE.AND P0, PT, R19, R165.reuse, PT ;  /* 0x000000a51300720c */ /* 0x080fe40003f06270 */
[----:B------:R-:W-:-:S02]  /*1c820*/  ISETP.GE.AND P6, PT, R63, R165, PT ;  /* 0x000000a53f00720c */ /* 0x000fc40003fc6270 */
[-C--:B------:R-:W-:Y:S02]  /*1c830*/  ISETP.GE.AND P5, PT, R59, R165.reuse, PT ;  /* 0x000000a53b00720c */ /* 0x080fe40003fa6270 */
[CC--:B------:R-:W-:Y:S02]  /*1c840*/  ISETP.GE.AND P2, PT, R55.reuse, R164.reuse, PT ;  /* 0x000000a43700720c */ /* 0x0c0fe40003f46270 */
[----:B------:R-:W-:Y:S02]  /*1c850*/  ISETP.GE.AND P4, PT, R55, R165, PT ;  /* 0x000000a53700720c */ /* 0x000fe40003f86270 */
[----:B------:R-:W-:Y:S02]  /*1c860*/  ISETP.GE.AND P1, PT, R53, R164, PT ;  /* 0x000000a43500720c */ /* 0x000fe40003f26270 */
[----:B------:R-:W-:Y:S02]  /*1c870*/  FSEL R38, R172, -INF , !P3 ;  /* 0xff800000ac267808 */ /* 0x000fe40005800000 */
[----:B------:R-:W-:-:S02]  /*1c880*/  FSEL R102, R102, -INF , !P0 ;  /* 0xff80000066667808 */ /* 0x000fc40004000000 */
[----:B------:R-:W-:Y:S02]  /*1c890*/  FSEL R36, R6, -INF , !P6 ;  /* 0xff80000006247808 */ /* 0x000fe40007000000 */
[----:B------:R-:W-:Y:S02]  /*1c8a0*/  ISETP.GE.AND P3, PT, R51, R165, PT ;  /* 0x000000a53300720c */ /* 0x000fe40003f66270 */
[----:B------:R-:W-:Y:S02]  /*1c8b0*/  FSEL R44, R174, -INF , !P5 ;  /* 0xff800000ae2c7808 */ /* 0x000fe40006800000 */
[----:B------:R-:W-:Y:S02]  /*1c8c0*/  FSEL R46, R168, -INF , !P2 ;  /* 0xff800000a82e7808 */ /* 0x000fe40005000000 */
[----:B------:R-:W-:Y:S02]  /*1c8d0*/  FSEL R76, R170, -INF , !P4 ;  /* 0xff800000aa4c7808 */ /* 0x000fe40006000000 */
[----:B------:R-:W-:-:S02]  /*1c8e0*/  FSEL R78, R128, -INF , !P1 ;  /* 0xff800000804e7808 */ /* 0x000fc40004800000 */
[----:B------:R-:W-:Y:S02]  /*1c8f0*/  PLOP3.LUT P0, PT, PT, PT, UP0, 0x80, 0x0 ;  /* 0x000000000000781c */ /* 0x000fe40003f0f008 */
[-C--:B------:R-:W-:Y:S02]  /*1c900*/  ISETP.GE.AND P6, PT, R51, R164.reuse, PT ;  /* 0x000000a43300720c */ /* 0x080fe40003fc6270 */
[CC--:B------:R-:W-:Y:S02]  /*1c910*/  ISETP.GE.AND P5, PT, R49.reuse, R164.reuse, PT ;  /* 0x000000a43100720c */ /* 0x0c0fe40003fa6270 */
[-C--:B------:R-:W-:Y:S02]  /*1c920*/  ISETP.GE.AND P2, PT, R49, R165.reuse, PT ;  /* 0x000000a53100720c */ /* 0x080fe40003f46270 */
[C---:B------:R-:W-:Y:S02]  /*1c930*/  ISETP.GE.AND P4, PT, R27.reuse, R164, PT ;  /* 0x000000a41b00720c */ /* 0x040fe40003f86270 */
[----:B------:R-:W-:-:S02]  /*1c940*/  ISETP.GE.AND P1, PT, R27, R165, PT ;  /* 0x000000a51b00720c */ /* 0x000fc40003f26270 */
[----:B------:R-:W-:Y:S02]  /*1c950*/  FSEL R126, R126, -INF , !P3 ;  /* 0xff8000007e7e7808 */ /* 0x000fe40005800000 */
[----:B------:R-:W-:Y:S02]  /*1c960*/  FSEL R82, R124, -INF , !P6 ;  /* 0xff8000007c527808 */ /* 0x000fe40007000000 */
[----:B------:R-:W-:Y:S02]  /*1c970*/  ISETP.GE.AND P3, PT, R23, R164, PT ;  /* 0x000000a41700720c */ /* 0x000fe40003f66270 */
[----:B------:R-:W-:Y:S02]  /*1c980*/  FSEL R120, R120, -INF , !P5 ;  /* 0xff80000078787808 */ /* 0x000fe40006800000 */
[----:B------:R-:W-:Y:S02]  /*1c990*/  FSEL R122, R122, -INF , !P2 ;  /* 0xff8000007a7a7808 */ /* 0x000fe40005000000 */
[----:B------:R-:W-:-:S02]  /*1c9a0*/  FSEL R116, R116, -INF , !P4 ;  /* 0xff80000074747808 */ /* 0x000fc40006000000 */
[----:B------:R-:W-:Y:S02]  /*1c9b0*/  FSEL R118, R118, -INF , !P1 ;  /* 0xff80000076767808 */ /* 0x000fe40004800000 */
[-C--:B------:R-:W-:Y:S02]  /*1c9c0*/  ISETP.GE.AND P6, PT, R25, R165.reuse, PT ;  /* 0x000000a51900720c */ /* 0x080fe40003fc6270 */
[-C--:B------:R-:W-:Y:S02]  /*1c9d0*/  ISETP.GE.AND P5, PT, R23, R165.reuse, PT ;  /* 0x000000a51700720c */ /* 0x080fe40003fa6270 */
[CC--:B------:R-:W-:Y:S02]  /*1c9e0*/  ISETP.GE.AND P2, PT, R21.reuse, R164.reuse, PT ;  /* 0x000000a41500720c */ /* 0x0c0fe40003f46270 */
[----:B------:R-:W-:Y:S02]  /*1c9f0*/  ISETP.GE.AND P4, PT, R21, R165, PT ;  /* 0x000000a51500720c */ /* 0x000fe40003f86270 */
        /* <DEDUP_REMOVED lines=18> */
[----:B------:R-:W-:Y:S01]  /*1cb20*/  FSEL R98, R211, -INF , !P1 ;  /* 0xff800000d3627808 */ /* 0x000fe20004800000 */
[----:B------:R-:W-:Y:S06]  /*1cb30*/  @!P0 BRA `(.L_x_2736) ;  /* 0x0000000400f48947 */ /* 0x000fec0003800000 */
[----:B------:R-:W-:Y:S01]  /*1cb40*/  PLOP3.LUT P0, PT, PT, PT, UP1, 0x40, 0x0 ;  /* 0x000000000000781c */ /* 0x000fe20003f0e818 */
[----:B------:R-:W-:-:S12]  /*1cb50*/  ULDC.64 UR8, c[0x0][0x208] ;  /* 0x0000820000087ab9 */ /* 0x000fd80000000a00 */
        /* <DEDUP_REMOVED lines=55> */
[----:B--2---:R-:W-:-:S04]  /*1ced0*/  IMAD.IADD R10, R10, 0x1, -R12 ;  /* 0x000000010a0a7824 */ /* 0x004fc800078e0a0c */
[----:B------:R-:W-:Y:S01]  /*1cee0*/  IMAD.WIDE.U32 R14, R10, UR6, R14 ;  /* 0x000000060a0e7c25 */ /* 0x000fe2000f8e000e */
[----:B------:R-:W-:-:S05]  /*1cef0*/  SHF.R.S32.HI R6, RZ, 0x1f, R10 ;  /* 0x0000001fff067819 */ /* 0x000fca000001140a */
[----:B------:R-:W-:-:S04]  /*1cf00*/  IMAD R6, R6, UR6, RZ ;  /* 0x0000000606067c24 */ /* 0x000fc8000f8e02ff */
[----:B------:R-:W-:-:S04]  /*1cf10*/  IMAD R6, R10, UR7, R6 ;  /* 0x000000070a067c24 */ /* 0x000fc8000f8e0206 */
[----:B------:R-:W-:Y:S01]  /*1cf20*/  IMAD.IADD R6, R15, 0x1, R6 ;  /* 0x000000010f067824 */ /* 0x000fe200078e0206 */
[----:B------:R-:W-:Y:S06]  /*1cf30*/  BRA `(.L_x_2738) ;  /* 0x0000000000107947 */ /* 0x000fec0003800000 */
.L_x_2737:
[----:B------:R-:W-:Y:S02]  /*1cf40*/  ULDC UR4, c[0x0][0x248] ;  /* 0x0000920000047ab9 */ /* 0x000fe40000000800 */
[----:B------:R-:W-:-:S06]  /*1cf50*/  USHF.L.U32 UR5, UR4, 0x8, URZ ;  /* 0x0000000804057899 */ /* 0x000fcc000800063f */
[----:B------:R-:W-:-:S04]  /*1cf60*/  IADD3 R14, RZ, -UR5, RZ ;  /* 0x80000005ff0e7c10 */ /* 0x000fc8000fffe0ff */
[----:B------:R-:W-:-:S07]  /*1cf70*/  SHF.R.S32.HI R6, RZ, 0x1f, R14 ;  /* 0x0000001fff067819 */ /* 0x000fce000001140e */
.L_x_2738:
        /* <DEDUP_REMOVED lines=57> */
.L_x_2736:
[----:B------:R-:W-:Y:S01]  /*1d310*/  FMNMX.FTZ R4, R0, R7, !PT ;  /* 0x0000000700047209 */ /* 0x000fe20007810000 */
[----:B------:R-:W-:Y:S01]  /*1d320*/  ULDC UR4, c[0x0][0x2ec] ;  /* 0x0000bb0000047ab9 */ /* 0x000fe20000000800 */
[----:B------:R-:W-:Y:S01]  /*1d330*/  FMNMX.FTZ R8, R2, R13, !PT ;  /* 0x0000000d02087209 */ /* 0x000fe20007810000 */
[----:B---3--:R-:W-:Y:S01]  /*1d340*/  LDSM.16.MT88.4 R20, [R236+0xa000] ;  /* 0x00a00000ec14783b */ /* 0x008fe20000004200 */
[----:B------:R-:W-:-:S03]  /*1d350*/  FMNMX.FTZ R4, R220, R4, !PT ;  /* 0x00000004dc047209 */ /* 0x000fc60007810000 */
[----:B------:R-:W-:Y:S01]  /*1d360*/  LDSM.16.MT88.4 R16, [R234+0xa000] ;  /* 0x00a00000ea10783b */ /* 0x000fe20000004200 */
[----:B------:R-:W-:Y:S02]  /*1d370*/  FMNMX.FTZ R4, R5, R4, !PT ;  /* 0x0000000405047209 */ /* 0x000fe40007810000 */
[----:B------:R-:W-:Y:S01]  /*1d380*/  FMNMX.FTZ R8, R221, R8, !PT ;  /* 0x00000008dd087209 */ /* 0x000fe20007810000 */
[----:B------:R-:W-:Y:S01]  /*1d390*/  LDSM.16.MT88.4 R48, [R233+0xa000] ;  /* 0x00a00000e930783b */ /* 0x000fe20000004200 */
[----:B------:R-:W-:Y:S02]  /*1d3a0*/  FMNMX.FTZ R4, R222, R4, !PT ;  /* 0x00000004de047209 */ /* 0x000fe40007810000 */
[----:B------:R-:W-:Y:S01]  /*1d3b0*/  FMNMX.FTZ R8, R11, R8, !PT ;  /* 0x000000080b087209 */ /* 0x000fe20007810000 */
[----:B------:R-:W2:Y:S01]  /*1d3c0*/  LDL.LU R204, [R1+0x4] ;  /* 0x0000040001cc7983 */ /* 0x000ea20000300800 */
        /* <DEDUP_REMOVED lines=122> */
[----:B------:R-:W3:Y:S01]  /*1db70*/  SHFL.BFLY PT, R6, R8, 0x2, 0x1f ;  /* 0x0c401f0008067f89 */ /* 0x000ee200000e0000 */
[----:B-1----:R-:W-:-:S05]  /*1db80*/  FMNMX.FTZ R173, R4, R173, !PT ;  /* 0x000000ad04ad7209 */ /* 0x002fca0007810000 */
[----:B------:R-:W1:Y:S01]  /*1db90*/  SHFL.BFLY PT, R4, R173, 0x1, 0x1f ;  /* 0x0c201f00ad047f89 */ /* 0x000e6200000e0000 */
[----:B---3--:R-:W-:-:S05]  /*1dba0*/  FMNMX.FTZ R6, R8, R6, !PT ;  /* 0x0000000608067209 */ /* 0x008fca0007810000 */
[----:B------:R-:W3:Y:S01]  /*1dbb0*/  SHFL.BFLY PT, R175, R6, 0x1, 0x1f ;  /* 0x0c201f0006af7f89 */ /* 0x000ee200000e0000 */
[----:B-1----:R-:W-:-:S04]  /*1dbc0*/  FMNMX.FTZ R173, R173, R4, !PT ;  /* 0x00000004adad7209 */ /* 0x002fc80007810000 */
[C---:B------:R-:W-:Y:S01]  /*1dbd0*/  FSETP.NEU.FTZ.AND P0, PT, R173.reuse, -INF , PT ;  /* 0xff800000ad00780b */ /* 0x040fe20003f1d000 */
[C---:B------:R-:W-:Y:S01]  /*1dbe0*/  FMUL.FTZ R129, R173.reuse, UR4 ;  /* 0x00000004ad817c20 */ /* 0x040fe20008410000 */
[----:B---3--:R-:W-:Y:S02]  /*1dbf0*/  FMNMX.FTZ R175, R6, R175, !PT ;  /* 0x000000af06af7209 */ /* 0x008fe40007810000 */
[----:B------:R-:W-:Y:S02]  /*1dc00*/  FSEL R4, R173, RZ, P0 ;  /* 0x000000ffad047208 */ /* 0x000fe40000000000 */
[----:B------:R-:W-:Y:S01]  /*1dc10*/  FSEL R129, R129, RZ, P0 ;  /* 0x000000ff81817208 */ /* 0x000fe20000000000 */
[C---:B------:R-:W-:Y:S01]  /*1dc20*/  FMUL.FTZ R174, R175.reuse, UR4 ;  /* 0x00000004afae7c20 */ /* 0x040fe20008410000 */
[----:B------:R-:W-:Y:S01]  /*1dc30*/  FSETP.NEU.FTZ.AND P1, PT, R175, -INF , PT ;  /* 0xff800000af00780b */ /* 0x000fe20003f3d000 */
[----:B------:R-:W-:Y:S02]  /*1dc40*/  FADD.FTZ R0, R0, -R4 ;  /* 0x8000000400007221 */ /* 0x000fe40000010000 */
[--C-:B------:R-:W-:Y:S01]  /*1dc50*/  FFMA.FTZ R128, R7, UR4, -R129.reuse ;  /* 0x0000000407807c23 */ /* 0x100fe20008010881 */
[--C-:B------:R-:W-:Y:S01]  /*1dc60*/  FFMA.FTZ R124, R5, UR4, -R129.reuse ;  /* 0x00000004057c7c23 */ /* 0x100fe20008010881 */
[----:B------:R-:W-:Y:S01]  /*1dc70*/  FSEL R180, R175, RZ, P1 ;  /* 0x000000ffafb47208 */ /* 0x000fe20000800000 */
[----:B------:R-:W1:Y:S01]  /*1dc80*/  LDSM.16.MT88.4 R4, [R235+0xa000] ;  /* 0x00a00000eb04783b */ /* 0x000e620000004200 */
[----:B------:R-:W-:Y:S01]  /*1dc90*/  FSEL R174, R174, RZ, P1 ;  /* 0x000000ffaeae7208 */ /* 0x000fe20000800000 */
[--C-:B------:R-:W-:Y:S01]  /*1dca0*/  FFMA.FTZ R125, R220, UR4, -R129.reuse ;  /* 0x00000004dc7d7c23 */ /* 0x100fe20008010881 */
[--C-:B------:R-:W-:Y:S01]  /*1dcb0*/  FFMA.FTZ R222, R222, UR4, -R129.reuse ;  /* 0x00000004dede7c23 */ /* 0x100fe20008010881 */
[----:B------:R-:W-:Y:S01]  /*1dcc0*/  FADD.FTZ R180, R2, -R180 ;  /* 0x800000b402b47221 */ /* 0x000fe20000010000 */
[----:B------:R-:W-:Y:S01]  /*1dcd0*/  FMUL.FTZ R0, R0, UR4 ;  /* 0x0000000400007c20 */ /* 0x000fe20008410000 */
[--C-:B------:R-:W-:Y:S01]  /*1dce0*/  FFMA.FTZ R172, R13, UR4, -R174.reuse ;  /* 0x000000040dac7c23 */ /* 0x100fe200080108ae */
[--C-:B------:R-:W-:Y:S01]  /*1dcf0*/  FFMA.FTZ R171, R221, UR4, -R174.reuse ;  /* 0x00000004ddab7c23 */ /* 0x100fe200080108ae */
[----:B------:R-:W-:Y:S01]  /*1dd00*/  FMUL.FTZ R180, R180, UR4 ;  /* 0x00000004b4b47c20 */ /* 0x000fe20008410000 */
        /* <DEDUP_REMOVED lines=27> */
[-C--:B---3--:R-:W-:Y:S01]  /*1dec0*/  FMUL.FTZ R13, R161, R180.reuse ;  /* 0x000000b4a10d7220 */ /* 0x088fe20000410000 */
[-C--:B------:R-:W-:Y:S01]  /*1ded0*/  FMUL.FTZ R24, R152, R180.reuse ;  /* 0x000000b498187220 */ /* 0x080fe20000410000 */
[--C-:B------:R-:W-:Y:S01]  /*1dee0*/  FFMA.FTZ R161, R56, UR4, -R174.reuse ;  /* 0x0000000438a17c23 */ /* 0x100fe200080108ae */
        /* <DEDUP_REMOVED lines=15> */
[----:B------:R-:W-:Y:S01]  /*1dfe0*/  FMUL.FTZ R133, R133, R180 ;  /* 0x000000b485857220 */ /* 0x000fe20000410000 */
[--C-:B------:R-:W-:Y:S01]  /*1dff0*/  FFMA.FTZ R160, R61, UR4, -R174.reuse ;  /* 0x000000043da07c23 */ /* 0x100fe200080108ae */
[--C-:B------:R-:W-:Y:S01]  /*1e000*/  FFMA.FTZ R153, R52, UR4, -R174.reuse ;  /* 0x0000000434997c23 */ /* 0x100fe200080108ae */
[--C-:B------:R-:W-:Y:S01]  /*1e010*/  FFMA.FTZ R136, R69, UR4, -R174.reuse ;  /* 0x0000000445887c23 */ /* 0x100fe200080108ae */
[----:B------:R-:W-:Y:S01]  /*1e020*/  LDSM.16.MT88.4 R52, [R236+0xa800] ;  /* 0x00a80000ec34783b */ /* 0x000fe20000004200 */
[----:B------:R-:W4:Y:S01]  /*1e030*/  MUFU.EX2 R125, R125 ;  /* 0x0000007d007d7308 */ /* 0x000f220000000800 */
        /* <DEDUP_REMOVED lines=18> */
[----:B------:R-:W-:Y:S01]  /*1e160*/  FFMA.FTZ R85, R85, UR4, -R174 ;  /* 0x0000000455557c23 */ /* 0x000fe200080108ae */
[----:B--2---:R-:W-:Y:S01]  /*1e170*/  FFMA.FTZ R172, R204, R180, R172 ;  /* 0x000000b4ccac7223 */ /* 0x004fe200000100ac */
[--C-:B------:R-:W-:Y:S01]  /*1e180*/  FFMA.FTZ R93, R93, UR4, -R174.reuse ;  /* 0x000000045d5d7c23 */ /* 0x100fe200080108ae */
[--C-:B------:R-:W-:Y:S01]  /*1e190*/  FFMA.FTZ R94, R94, UR4, -R129.reuse ;  /* 0x000000045e5e7c23 */ /* 0x100fe20008010881 */
[----:B------:R-:W-:Y:S01]  /*1e1a0*/  FFMA.FTZ R100, R100, UR4, -R174 ;  /* 0x0000000464647c23 */ /* 0x000fe200080108ae */
[----:B------:R-:W2:Y:S01]  /*1e1b0*/  MUFU.EX2 R179, R0 ;  /* 0x0000000000b37308 */ /* 0x000ea20000000800 */
[----:B------:R-:W-:Y:S01]  /*1e1c0*/  FADD.FTZ R172, R171, R172 ;  /* 0x000000acabac7221 */ /* 0x000fe20000010000 */
[--C-:B------:R-:W-:Y:S01]  /*1e1d0*/  FFMA.FTZ R106, R106, UR4, -R129.reuse ;  /* 0x000000046a6a7c23 */ /* 0x100fe20008010881 */
[----:B------:R-:W-:Y:S01]  /*1e1e0*/  FFMA.FTZ R107, R107, UR4, -R129 ;  /* 0x000000046b6b7c23 */ /* 0x000fe20008010881 */
[----:B------:R-:W-:Y:S01]  /*1e1f0*/  FFMA.FTZ R110, R110, UR4, -R174 ;  /* 0x000000046e6e7c23 */ /* 0x000fe200080108ae */
[----:B------:R-:W-:-:S03]  /*1e200*/  FADD.FTZ R172, R170, R172 ;  /* 0x000000acaaac7221 */ /* 0x000fc60000010000 */
[----:B------:R4:W-:Y:S01]  /*1e210*/  MUFU.EX2 R152, R57 ;  /* 0x0000003900987308 */ /* 0x0009e20000000800 */
[----:B---3--:R-:W-:Y:S01]  /*1e220*/  F2FP.F16.F32.PACK_AB R11, R2, R124 ;  /* 0x0000007c020b723e */ /* 0x008fe200000000ff */
[----:B------:R-:W-:-:S06]  /*1e230*/  FADD.FTZ R169, R169, R172 ;  /* 0x000000aca9a97221 */ /* 0x000fcc0000010000 */
        /* <DEDUP_REMOVED lines=9> */
[----:B----4-:R-:W-:Y:S01]  /*1e2d0*/  FMUL.FTZ R57, R145, R180 ;  /* 0x000000b491397220 */ /* 0x010fe20000410000 */
        /* <DEDUP_REMOVED lines=8> */
[--C-:B------:R-:W-:Y:S01]  /*1e360*/  FFMA.FTZ R0, R60, UR4, -R174.reuse ;  /* 0x000000043c007c23 */ /* 0x100fe200080108ae */
[C---:B------:R-:W-:Y:S01]  /*1e370*/  HMMA.16816.F32 R12, R8.reuse, R20, R12 ;  /* 0x00000014080c723c */ /* 0x040fe2000000180c */
[----:B------:R-:W2:Y:S01]  /*1e380*/  LDSM.16.MT88.4 R60, [R235+0xa800] ;  /* 0x00a80000eb3c783b */ /* 0x000ea20000004200 */
[--C-:B------:R-:W-:Y:S01]  /*1e390*/  FFMA.FTZ R154, R74, UR4, -R129.reuse ;  /* 0x000000044a9a7c23 */ /* 0x100fe20008010881 */
[----:B------:R-:W3:Y:S01]  /*1e3a0*/  MUFU.EX2 R165, R165 ;  /* 0x000000a500a57308 */ /* 0x000ee20000000800 */
[--C-:B------:R-:W-:Y:S01]  /*1e3b0*/  FFMA.FTZ R138, R73, UR4, -R174.reuse ;  /* 0x00000004498a7c23 */ /* 0x100fe200080108ae */
[--C-:B------:R-:W-:Y:S01]  /*1e3c0*/  FFMA.FTZ R145, R195, UR4, -R129.reuse ;  /* 0x00000004c3917c23 */ /* 0x100fe20008010881 */
[C---:B-1----:R-:W-:Y:S01]  /*1e3d0*/  HMMA.16816.F32 R24, R8.reuse, R4, R24 ;  /* 0x000000040818723c */ /* 0x042fe20000001818 */
[--C-:B------:R-:W-:Y:S01]  /*1e3e0*/  FFMA.FTZ R155, R227, UR4, -R129.reuse ;  /* 0x00000004e39b7c23 */ /* 0x100fe20008010881 */
[--C-:B------:R-:W-:Y:S01]  /*1e3f0*/  FFMA.FTZ R139, R251, UR4, -R174.reuse ;  /* 0x00000004fb8b7c23 */ /* 0x100fe200080108ae */
[--C-:B------:R-:W-:Y:S01]  /*1e400*/  FFMA.FTZ R146, R199, UR4, -R174.reuse ;  /* 0x00000004c7927c23 */ /* 0x100fe200080108ae */
[--C-:B------:R-:W-:Y:S01]  /*1e410*/  FFMA.FTZ R163, R217, UR4, -R129.reuse ;  /* 0x00000004d9a37c23 */ /* 0x100fe20008010881 */
[----:B------:R-:W-:Y:S01]  /*1e420*/  MUFU.EX2 R164, R164 ;  /* 0x000000a400a47308 */ /* 0x000fe20000000800 */
[C---:B------:R-:W-:Y:S01]  /*1e430*/  HMMA.16816.F32 R56, R8.reuse, R16, R56 ;  /* 0x000000100838723c */ /* 0x040fe20000001838 */
[--C-:B------:R-:W-:Y:S01]  /*1e440*/  FFMA.FTZ R162, R189, UR4, -R174.reuse ;  /* 0x00000004bda27c23 */ /* 0x100fe200080108ae */
[--C-:B------:R-:W-:Y:S01]  /*1e450*/  FFMA.FTZ R147, R196, UR4, -R174.reuse ;  /* 0x00000004c4937c23 */ /* 0x100fe200080108ae */
[--C-:B------:R-:W-:Y:S01]  /*1e460*/  FFMA.FTZ R189, R42, UR4, -R129.reuse ;  /* 0x000000042abd7c23 */ /* 0x100fe20008010881 */
[--C-:B------:R-:W-:Y:S01]  /*1e470*/  FFMA.FTZ R195, R41, UR4, -R174.reuse ;  /* 0x0000000429c37c23 */ /* 0x100fe200080108ae */
[----:B------:R-:W-:Y:S01]  /*1e480*/  FFMA.FTZ R196, R198, UR4, -R174 ;  /* 0x00000004c6c47c23 */ /* 0x000fe200080108ae */
[C---:B------:R-:W-:Y:S01]  /*1e490*/  HMMA.16816.F32 R20, R8.reuse, R22, R156 ;  /* 0x000000160814723c */ /* 0x040fe2000000189c */
[----:B------:R-:W1:Y:S01]  /*1e4a0*/  MUFU.EX2 R131, R131 ;  /* 0x0000008300837308 */ /* 0x000e620000000800 */
[----:B---3--:R-:W-:Y:S01]  /*1e4b0*/  F2FP.F16.F32.PACK_AB R72, R165, R168 ;  /* 0x000000a8a548723e */ /* 0x008fe200000000ff */
[--C-:B------:R-:W-:Y:S01]  /*1e4c0*/  FFMA.FTZ R198, R31, UR4, -R129.reuse ;  /* 0x000000041fc67c23 */ /* 0x100fe20008010881 */
[--C-:B------:R-:W-:Y:S01]  /*1e4d0*/  FFMA.FTZ R199, R37, UR4, -R129.reuse ;  /* 0x0000000425c77c23 */ /* 0x100fe20008010881 */
[----:B------:R-:W-:Y:S01]  /*1e4e0*/  FFMA.FTZ R128, R252, R179, R128 ;  /* 0x000000b3fc807223 */ /* 0x000fe20000010080 */
[C---:B------:R-:W-:Y:S01]  /*1e4f0*/  HMMA.16816.F32 R4, R8.reuse, R6, R148 ;  /* 0x000000060804723c */ /* 0x040fe20000001894 */
[--C-:B------:R-:W-:Y:S01]  /*1e500*/  FFMA.FTZ R156, R190, UR4, -R129.reuse ;  /* 0x00000004be9c7c23 */ /* 0x100fe20008010881 */
[--C-:B------:R-:W-:Y:S01]  /*1e510*/  FFMA.FTZ R157, R219, UR4, -R174.reuse ;  /* 0x00000004db9d7c23 */ /* 0x100fe200080108ae */
[----:B------:R-:W-:Y:S01]  /*1e520*/  MUFU.EX2 R154, R154 ;  /* 0x0000009a009a7308 */ /* 0x000fe20000000800 */
[--C-:B------:R-:W-:Y:S01]  /*1e530*/  FFMA.FTZ R158, R192, UR4, -R174.reuse ;  /* 0x00000004c09e7c23 */ /* 0x100fe200080108ae */
[--C-:B------:R-:W-:Y:S01]  /*1e540*/  FFMA.FTZ R190, R39, UR4, -R129.reuse ;  /* 0x0000000427be7c23 */ /* 0x100fe20008010881 */
[C---:B------:R-:W-:Y:S01]  /*1e550*/  HMMA.16816.F32 R16, R8.reuse, R18, R140 ;  /* 0x000000120810723c */ /* 0x040fe2000000188c */
[--C-:B------:R-:W-:Y:S01]  /*1e560*/  FFMA.FTZ R150, R228, UR4, -R129.reuse ;  /* 0x00000004e4967c23 */ /* 0x100fe20008010881 */
[--C-:B------:R-:W-:Y:S01]  /*1e570*/  FFMA.FTZ R151, R191, UR4, -R129.reuse ;  /* 0x00000004bf977c23 */ /* 0x100fe20008010881 */
[--C-:B------:R-:W-:Y:S01]  /*1e580*/  FFMA.FTZ R149, R229, UR4, -R174.reuse ;  /* 0x00000004e5957c23 */ /* 0x100fe200080108ae */
[--C-:B------:R-:W-:Y:S01]  /*1e590*/  FFMA.FTZ R192, R40, UR4, -R174.reuse ;  /* 0x0000000428c07c23 */ /* 0x100fe200080108ae */
[----:B------:R-:W3:Y:S01]  /*1e5a0*/  MUFU.EX2 R148, R75 ;  /* 0x0000004b00947308 */ /* 0x000ee20000000800 */
[C---:B------:R-:W-:Y:S01]  /*1e5b0*/  HMMA.16816.F32 R64, R8.reuse, R48, R64 ;  /* 0x000000300840723c */ /* 0x040fe20000001840 */
[----:B-1----:R-:W-:Y:S01]  /*1e5c0*/  F2FP.F16.F32.PACK_AB R74, R131, R164 ;  /* 0x000000a4834a723e */ /* 0x002fe200000000ff */
[--C-:B------:R-:W-:Y:S01]  /*1e5d0*/  FFMA.FTZ R141, R231, UR4, -R129.reuse ;  /* 0x00000004e78d7c23 */ /* 0x100fe20008010881 */
[--C-:B------:R-:W-:Y:S01]  /*1e5e0*/  FFMA.FTZ R142, R197, UR4, -R129.reuse ;  /* 0x00000004c58e7c23 */ /* 0x100fe20008010881 */
[--C-:B------:R-:W-:Y:S01]  /*1e5f0*/  FFMA.FTZ R143, R230, UR4, -R129.reuse ;  /* 0x00000004e68f7c23 */ /* 0x100fe20008010881 */
[--C-:B------:R-:W-:Y:S01]  /*1e600*/  FFMA.FTZ R159, R218, UR4, -R174.reuse ;  /* 0x00000004da9f7c23 */ /* 0x100fe200080108ae */
[----:B------:R-:W-:Y:S01]  /*1e610*/  HMMA.16816.F32 R132, R8, R50, R132 ;  /* 0x000000320884723c */ /* 0x000fe20000001884 */
[----:B------:R-:W1:Y:S01]  /*1e620*/  LDSM.16.MT88.4 R8, [R233+0xa800] ;  /* 0x00a80000e908783b */ /* 0x000e620000004200 */
[----:B------:R-:W-:Y:S01]  /*1e630*/  MUFU.EX2 R144, R70 ;  /* 0x0000004600907308 */ /* 0x000fe20000000800 */
[----:B------:R-:W-:Y:S01]  /*1e640*/  FFMA.FTZ R197, R35, UR4, -R129 ;  /* 0x0000000423c57c23 */ /* 0x000fe20008010881 */
[----:B------:R-:W-:Y:S01]  /*1e650*/  FFMA.FTZ R191, R33, UR4, -R174 ;  /* 0x0000000421bf7c23 */ /* 0x000fe200080108ae */
[----:B------:R-:W-:Y:S01]  /*1e660*/  LDSM.16.MT88.4 R48, [R236+0xb000] ;  /* 0x00b00000ec30783b */ /* 0x000fe20000004200 */
[----:B------:R-:W-:Y:S01]  /*1e670*/  FADD.FTZ R125, R125, R128 ;  /* 0x000000807d7d7221 */ /* 0x000fe20000010000 */
[----:B------:R-:W-:-:S03]  /*1e680*/  FADD.FTZ R169, R168, R169 ;  /* 0x000000a9a8a97221 */ /* 0x000fc60000010000 */
[----:B------:R4:W5:Y:S01]  /*1e690*/  MUFU.EX2 R140, R71 ;  /* 0x00000047008c7308 */ /* 0x0009620000000800 */
[----:B---3--:R-:W-:Y:S01]  /*1e6a0*/  F2FP.F16.F32.PACK_AB R73, R148, R154 ;  /* 0x0000009a9449723e */ /* 0x008fe200000000ff */
[----:B------:R-:W-:Y:S01]  /*1e6b0*/  FADD.FTZ R124, R124, R125 ;  /* 0x0000007d7c7c7221 */ /* 0x000fe20000010000 */
[----:B------:R-:W-:-:S03]  /*1e6c0*/  FADD.FTZ R169, R165, R169 ;  /* 0x000000a9a5a97221 */ /* 0x000fc60000010000 */
[----:B------:R-:W-:Y:S01]  /*1e6d0*/  FADD.FTZ R124, R2, R124 ;  /* 0x0000007c027c7221 */ /* 0x000fe20000010000 */
[----:B------:R-:W-:Y:S01]  /*1e6e0*/  FADD.FTZ R169, R164, R169 ;  /* 0x000000a9a4a97221 */ /* 0x000fe20000010000 */
[----:B------:R-:W3:Y:S02]  /*1e6f0*/  MUFU.EX2 R130, R130 ;  /* 0x0000008200827308 */ /* 0x000ee40000000800 */
[----:B------:R-:W-:Y:S01]  /*1e700*/  FADD.FTZ R154, R154, R124 ;  /* 0x0000007c9a9a7221 */ /* 0x000fe20000010000 */
[----:B------:R-:W-:-:S03]  /*1e710*/  FADD.FTZ R131, R131, R169 ;  /* 0x000000a983837221 */ /* 0x000fc60000010000 */
[----:B------:R-:W-:Y:S02]  /*1e720*/  FADD.FTZ R154, R148, R154 ;  /* 0x0000009a949a7221 */ /* 0x000fe40000010000 */
[----:B------:R-:W1:Y:S01]  /*1e730*/  MUFU.EX2 R178, R178 ;  /* 0x000000b200b27308 */ /* 0x000e620000000800 */
[----:B----4-:R-:W4:Y:S01]  /*1e740*/  LDSM.16.MT88.4 R68, [R234+0xa800] ;  /* 0x00a80000ea44783b */ /* 0x010f220000004200 */
[----:B-----5:R-:W-:Y:S01]  /*1e750*/  F2FP.F16.F32.PACK_AB R75, R140, R144 ;  /* 0x000000908c4b723e */ /* 0x020fe200000000ff */
[----:B------:R-:W-:-:S04]  /*1e760*/  FADD.FTZ R154, R144, R154 ;  /* 0x0000009a909a7221 */ /* 0x000fc80000010000 */
[----:B------:R-:W-:Y:S01]  /*1e770*/  FADD.FTZ R154, R140, R154 ;  /* 0x0000009a8c9a7221 */ /* 0x000fe20000010000 */
[----:B------:R-:W5:Y:S01]  /*1e780*/  MUFU.EX2 R0, R0 ;  /* 0x0000000000007308 */ /* 0x000f620000000800 */
[----:B--2---:R-:W-:Y:S01]  /*1e790*/  HMMA.16816.F32 R24, R72, R60, R24 ;  /* 0x0000003c4818723c */ /* 0x004fe20000001818 */
[----:B---3--:R-:W-:-:S05]  /*1e7a0*/  FADD.FTZ R131, R130, R131 ;  /* 0x0000008382837221 */ /* 0x008fca0000010000 */
[----:B------:R-:W-:Y:S01]  /*1e7b0*/  HMMA.16816.F32 R4, R72, R62, R4 ;  /* 0x0000003e4804723c */ /* 0x000fe20000001804 */
[----:B------:R-:W2:Y:S01]  /*1e7c0*/  LDSM.16.MT88.4 R60, [R234+0xb000] ;  /* 0x00b00000ea3c783b */ /* 0x000ea20000004200 */
[----:B------:R-:W-:Y:S01]  /*1e7d0*/  MUFU.EX2 R160, R160 ;  /* 0x000000a000a07308 */ /* 0x000fe20000000800 */
[----:B-1----:R-:W-:-:S03]  /*1e7e0*/  FADD.FTZ R131, R178, R131 ;  /* 0x00000083b2837221 */ /* 0x002fc60000010000 */
[C---:B------:R-:W-:Y:S04]  /*1e7f0*/  HMMA.16816.F32 R64, R72.reuse, R8, R64 ;  /* 0x000000084840723c */ /* 0x040fe80000001840 */
[----:B------:R-:W-:Y:S01]  /*1e800*/  MUFU.EX2 R141, R141 ;  /* 0x0000008d008d7308 */ /* 0x000fe20000000800 */
[----:B-----5:R-:W-:Y:S01]  /*1e810*/  FADD.FTZ R131, R0, R131 ;  /* 0x0000008300837221 */ /* 0x020fe20000010000 */
[C---:B------:R-:W-:Y:S01]  /*1e820*/  HMMA.16816.F32 R132, R72.reuse, R10, R132 ;  /* 0x0000000a4884723c */ /* 0x040fe20000001884 */
[----:B------:R-:W1:Y:S05]  /*1e830*/  LDSM.16.MT88.4 R8, [R233+0xb000] ;  /* 0x00b00000e908783b */ /* 0x000e6a0000004200 */
[C---:B------:R-:W-:Y:S01]  /*1e840*/  HMMA.16816.F32 R12, R72.reuse, R52, R12 ;  /* 0x00000034480c723c */ /* 0x040fe2000000180c */
[----:B------:R-:W3:Y:S05]  /*1e850*/  MUFU.EX2 R142, R142 ;  /* 0x0000008e008e7308 */ /* 0x000eea0000000800 */
[C---:B------:R-:W-:Y:S01]  /*1e860*/  HMMA.16816.F32 R20, R72.reuse, R54, R20 ;  /* 0x000000364814723c */ /* 0x040fe20000001814 */
[----:B------:R-:W5:Y:S02]  /*1e870*/  LDSM.16.MT88.4 R52, [R235+0xb000] ;  /* 0x00b00000eb34783b */ /* 0x000f640000004200 */
[----:B------:R-:W2:Y:S03]  /*1e880*/  MUFU.EX2 R143, R143 ;  /* 0x0000008f008f7308 */ /* 0x000ea60000000800 */
[C---:B----4-:R-:W-:Y:S05]  /*1e890*/  HMMA.16816.F32 R56, R72.reuse, R68, R56 ;  /* 0x000000444838723c */ /* 0x050fea0000001838 */
[----:B------:R-:W4:Y:S01]  /*1e8a0*/  MUFU.EX2 R145, R145 ;  /* 0x0000009100917308 */ /* 0x000f220000000800 */
[----:B------:R-:W-:Y:S01]  /*1e8b0*/  HMMA.16816.F32 R16, R72, R70, R16 ;  /* 0x000000464810723c */ /* 0x000fe20000001810 */
[----:B------:R-:W-:-:S02]  /*1e8c0*/  F2FP.F16.F32.PACK_AB R68, R178, R130 ;  /* 0x00000082b244723e */ /* 0x000fc400000000ff */
[----:B---3--:R-:W-:Y:S01]  /*1e8d0*/  F2FP.F16.F32.PACK_AB R69, R142, R141 ;  /* 0x0000008d8e45723e */ /* 0x008fe200000000ff */
[----:B------:R-:W-:-:S03]  /*1e8e0*/  FADD.FTZ R141, R141, R154 ;  /* 0x0000009a8d8d7221 */ /* 0x000fc60000010000 */
[----:B------:R-:W-:Y:S01]  /*1e8f0*/  F2FP.F16.F32.PACK_AB R70, R160, R0 ;  /* 0x00000000a046723e */ /* 0x000fe200000000ff */
[----:B------:R-:W3:Y:S01]  /*1e900*/  MUFU.EX2 R161, R161 ;  /* 0x000000a100a17308 */ /* 0x000ee20000000800 */
[----:B------:R-:W-:Y:S01]  /*1e910*/  FADD.FTZ R141, R142, R141 ;  /* 0x0000008d8e8d7221 */ /* 0x000fe20000010000 */
[----:B------:R-:W-:-:S03]  /*1e920*/  FADD.FTZ R160, R160, R131 ;  /* 0x00000083a0a07221 */ /* 0x000fc60000010000 */
[----:B--2---:R-:W-:Y:S01]  /*1e930*/  FADD.FTZ R141, R143, R141 ;  /* 0x0000008d8f8d7221 */ /* 0x004fe20000010000 */
[C---:B----4-:R-:W-:Y:S02]  /*1e940*/  F2FP.F16.F32.PACK_AB R71, R145.reuse, R143 ;  /* 0x0000008f9147723e */ /* 0x050fe400000000ff */
[----:B------:R-:W2:Y:S01]  /*1e950*/  MUFU.EX2 R153, R153 ;  /* 0x0000009900997308 */ /* 0x000ea20000000800 */
[----:B------:R-:W-:Y:S02]  /*1e960*/  FADD.FTZ R145, R145, R141 ;  /* 0x0000008d91917221 */ /* 0x000fe40000010000 */
[----:B------:R-:W-:Y:S02]  /*1e970*/  LDSM.16.MT88.4 R140, [R234+0x11800] ;  /* 0x01180000ea8c783b */ /* 0x000fe40000004200 */
[C---:B------:R-:W-:Y:S03]  /*1e980*/  HMMA.16816.F32 R56, R68.reuse, R60, R56 ;  /* 0x0000003c4438723c */ /* 0x040fe60000001838 */
[----:B------:R-:W4:Y:S01]  /*1e990*/  MUFU.EX2 R136, R136 ;  /* 0x0000008800887308 */ /* 0x000f220000000800 */
[C---:B---3--:R-:W-:Y:S01]  /*1e9a0*/  F2FP.F16.F32.PACK_AB R72, R152.reuse, R161 ;  /* 0x000000a19848723e */ /* 0x048fe200000000ff */
[----:B------:R-:W-:Y:S01]  /*1e9b0*/  FADD.FTZ R160, R161, R160 ;  /* 0x000000a0a1a07221 */ /* 0x000fe20000010000 */
[----:B------:R-:W-:Y:S01]  /*1e9c0*/  HMMA.16816.F32 R16, R68, R62, R16 ;  /* 0x0000003e4410723c */ /* 0x000fe20000001810 */
[----:B------:R-:W3:Y:S02]  /*1e9d0*/  LDSM.16.MT88.4 R60, [R234+0xb800] ;  /* 0x00b80000ea3c783b */ /* 0x000ee40000004200 */
[----:B------:R-:W-:-:S02]  /*1e9e0*/  FADD.FTZ R160, R152, R160 ;  /* 0x000000a098a07221 */ /* 0x000fc40000010000 */
[----:B------:R-:W5:Y:S01]  /*1e9f0*/  MUFU.EX2 R150, R150 ;  /* 0x0000009600967308 */ /* 0x000f620000000800 */
[----:B-1----:R-:W-:Y:S01]  /*1ea00*/  HMMA.16816.F32 R64, R68, R8, R64 ;  /* 0x000000084440723c */ /* 0x002fe20000001840 */
[----:B--2---:R-:W-:-:S05]  /*1ea10*/  FADD.FTZ R160, R153, R160 ;  /* 0x000000a099a07221 */ /* 0x004fca0000010000 */
[C---:B------:R-:W-:Y:S01]  /*1ea20*/  HMMA.16816.F32 R132, R68.reuse, R10, R132 ;  /* 0x0000000a4484723c */ /* 0x040fe20000001884 */
[----:B------:R-:W1:Y:S01]  /*1ea30*/  LDSM.16.MT88.4 R8, [R233+0xb800] ;  /* 0x00b80000e908783b */ /* 0x000e620000004200 */
[----:B------:R-:W2:Y:S01]  /*1ea40*/  MUFU.EX2 R151, R151 ;  /* 0x0000009700977308 */ /* 0x000ea20000000800 */
[C---:B----4-:R-:W-:Y:S01]  /*1ea50*/  F2FP.F16.F32.PACK_AB R74, R136.reuse, R153 ;  /* 0x00000099884a723e */ /* 0x050fe200000000ff */
[----:B------:R-:W-:Y:S02]  /*1ea60*/  FADD.FTZ R160, R136, R160 ;  /* 0x000000a088a07221 */ /* 0x000fe40000010000 */
[----:B-----5:R-:W-:Y:S01]  /*1ea70*/  HMMA.16816.F32 R24, R68, R52, R24 ;  /* 0x000000344418723c */ /* 0x020fe20000001818 */
[----:B------:R-:W-:-:S03]  /*1ea80*/  FADD.FTZ R145, R150, R145 ;  /* 0x0000009196917221 */ /* 0x000fc60000010000 */
[----:B------:R-:W4:Y:S02]  /*1ea90*/  MUFU.EX2 R155, R155 ;  /* 0x0000009b009b7308 */ /* 0x000f240000000800 */
[C---:B------:R-:W-:Y:S01]  /*1eaa0*/  HMMA.16816.F32 R4, R68.reuse, R54, R4 ;  /* 0x000000364404723c */ /* 0x040fe20000001804 */
[----:B------:R-:W5:Y:S05]  /*1eab0*/  LDSM.16.MT88.4 R52, [R235+0xb800] ;  /* 0x00b80000eb34783b */ /* 0x000f6a0000004200 */
[----:B------:R-:W-:Y:S01]  /*1eac0*/  HMMA.16816.F32 R12, R68, R48, R12 ;  /* 0x00000030440c723c */ /* 0x000fe2000000180c */
[----:B------:R-:W3:Y:S01]  /*1ead0*/  MUFU.EX2 R156, R156 ;  /* 0x0000009c009c7308 */ /* 0x000ee20000000800 */
[C---:B--2---:R-:W-:Y:S01]  /*1eae0*/  F2FP.F16.F32.PACK_AB R73, R151.reuse, R150 ;  /* 0x000000969749723e */ /* 0x044fe200000000ff */
[----:B------:R-:W-:-:S03]  /*1eaf0*/  FADD.FTZ R151, R151, R145 ;  /* 0x0000009197977221 */ /* 0x000fc60000010000 */
[----:B------:R-:W-:Y:S01]  /*1eb00*/  HMMA.16816.F32 R20, R68, R50, R20 ;  /* 0x000000324414723c */ /* 0x000fe20000001814 */
[----:B------:R-:W2:Y:S02]  /*1eb10*/  LDSM.16.MT88.4 R48, [R236+0xb800] ;  /* 0x00b80000ec30783b */ /* 0x000ea40000004200 */
[----:B------:R-:W-:Y:S01]  /*1eb20*/  MUFU.EX2 R137, R137 ;  /* 0x0000008900897308 */ /* 0x000fe20000000800 */
[----:B----4-:R-:W-:-:S07]  /*1eb30*/  FADD.FTZ R151, R155, R151 ;  /* 0x000000979b977221 */ /* 0x010fce0000010000 */
[----:B------:R-:W4:Y:S01]  /*1eb40*/  MUFU.EX2 R138, R138 ;  /* 0x0000008a008a7308 */ /* 0x000f220000000800 */
[C---:B---3--:R-:W-:Y:S01]  /*1eb50*/  F2FP.F16.F32.PACK_AB R75, R156.reuse, R155 ;  /* 0x0000009b9c4b723e */ /* 0x048fe200000000ff */
[----:B------:R-:W-:-:S06]  /*1eb60*/  FADD.FTZ R156, R156, R151 ;  /* 0x000000979c9c7221 */ /* 0x000fcc0000010000 */
[C---:B------:R-:W-:Y:S01]  /*1eb70*/  HMMA.16816.F32 R56, R72.reuse, R60, R56 ;  /* 0x0000003c4838723c */ /* 0x040fe20000001838 */
[----:B------:R-:W-:Y:S05]  /*1eb80*/  MUFU.EX2 R139, R139 ;  /* 0x0000008b008b7308 */ /* 0x000fea0000000800 */
[C---:B------:R-:W-:Y:S01]  /*1eb90*/  HMMA.16816.F32 R16, R72.reuse, R62, R16 ;  /* 0x0000003e4810723c */ /* 0x040fe20000001810 */
[----:B------:R-:W3:Y:S02]  /*1eba0*/  LDSM.16.MT88.4 R60, [R234+0xc000] ;  /* 0x00c00000ea3c783b */ /* 0x000ee40000004200 */
[----:B------:R-:W2:Y:S01]  /*1ebb0*/  MUFU.EX2 R146, R146 ;  /* 0x0000009200927308 */ /* 0x000ea20000000800 */
[C---:B----4-:R-:W-:Y:S01]  /*1ebc0*/  F2FP.F16.F32.PACK_AB R68, R138.reuse, R137 ;  /* 0x000000898a44723e */ /* 0x050fe200000000ff */
[----:B------:R-:W-:Y:S01]  /*1ebd0*/  FADD.FTZ R137, R137, R160 ;  /* 0x000000a089897221 */ /* 0x000fe20000010000 */
[----:B-1----:R-:W-:Y:S03]  /*1ebe0*/  HMMA.16816.F32 R64, R72, R8, R64 ;  /* 0x000000084840723c */ /* 0x002fe60000001840 */
[----:B------:R-:W-:-:S02]  /*1ebf0*/  FADD.FTZ R137, R138, R137 ;  /* 0x000000898a897221 */ /* 0x000fc40000010000 */
[----:B------:R-:W-:Y:S01]  /*1ec00*/  MUFU.EX2 R163, R163 ;  /* 0x000000a300a37308 */ /* 0x000fe20000000800 */
[C---:B------:R-:W-:Y:S01]  /*1ec10*/  HMMA.16816.F32 R132, R72.reuse, R10, R132 ;  /* 0x0000000a4884723c */ /* 0x040fe20000001884 */
[----:B------:R-:W1:Y:S05]  /*1ec20*/  LDSM.16.MT88.4 R8, [R233+0xc000] ;  /* 0x00c00000e908783b */ /* 0x000e6a0000004200 */
[----:B-----5:R-:W-:Y:S01]  /*1ec30*/  HMMA.16816.F32 R24, R72, R52, R24 ;  /* 0x000000344818723c */ /* 0x020fe20000001818 */
[----:B------:R-:W4:Y:S01]  /*1ec40*/  MUFU.EX2 R3, R3 ;  /* 0x0000000300037308 */ /* 0x000f220000000800 */
[----:B--2---:R-:W-:Y:S01]  /*1ec50*/  F2FP.F16.F32.PACK_AB R70, R146, R139 ;  /* 0x0000008b9246723e */ /* 0x004fe200000000ff */
[----:B------:R-:W-:-:S03]  /*1ec60*/  FADD.FTZ R139, R139, R137 ;  /* 0x000000898b8b7221 */ /* 0x000fc60000010000 */
[C---:B------:R-:W-:Y:S01]  /*1ec70*/  HMMA.16816.F32 R4, R72.reuse, R54, R4 ;  /* 0x000000364804723c */ /* 0x040fe20000001804 */
[----:B------:R-:W2:Y:S01]  /*1ec80*/  LDSM.16.MT88.4 R52, [R235+0xc000] ;  /* 0x00c00000eb34783b */ /* 0x000ea20000004200 */
[----:B------:R-:W-:Y:S01]  /*1ec90*/  FADD.FTZ R139, R146, R139 ;  /* 0x0000008b928b7221 */ /* 0x000fe20000010000 */
[----:B------:R-:W-:Y:S03]  /*1eca0*/  MUFU.EX2 R182, R182 ;  /* 0x000000b600b67308 */ /* 0x000fe60000000800 */
[C---:B------:R-:W-:Y:S05]  /*1ecb0*/  HMMA.16816.F32 R12, R72.reuse, R48, R12 ;  /* 0x00000030480c723c */ /* 0x040fea000000180c */
[----:B------:R-:W5:Y:S01]  /*1ecc0*/  MUFU.EX2 R183, R183 ;  /* 0x000000b700b77308 */ /* 0x000f620000000800 */
[----:B------:R-:W-:Y:S01]  /*1ecd0*/  HMMA.16816.F32 R20, R72, R50, R20 ;  /* 0x000000324814723c */ /* 0x000fe20000001814 */
[----:B------:R-:W2:Y:S01]  /*1ece0*/  LDSM.16.MT88.4 R48, [R236+0xc000] ;  /* 0x00c00000ec30783b */ /* 0x000ea20000004200 */
[----:B----4-:R-:W-:-:S05]  /*1ecf0*/  F2FP.F16.F32.PACK_AB R69, R3, R163 ;  /* 0x000000a30345723e */ /* 0x010fca00000000ff */
[--C-:B------:R-:W-:Y:S01]  /*1ed00*/  FFMA.FTZ R74, R212, UR4, -R129.reuse ;  /* 0x00000004d44a7c23 */ /* 0x100fe20008010881 */
[----:B------:R-:W-:Y:S01]  /*1ed10*/  FFMA.FTZ R75, R43, UR4, -R129 ;  /* 0x000000042b4b7c23 */ /* 0x000fe20008010881 */
[----:B------:R-:W-:Y:S01]  /*1ed20*/  MUFU.EX2 R149, R149 ;  /* 0x0000009500957308 */ /* 0x000fe20000000800 */
[----:B------:R-:W-:Y:S01]  /*1ed30*/  FFMA.FTZ R72, R213, UR4, -R174 ;  /* 0x00000004d5487c23 */ /* 0x000fe200080108ae */
[----:B-----5:R-:W-:-:S06]  /*1ed40*/  F2FP.F16.F32.PACK_AB R71, R183, R182 ;  /* 0x000000b6b747723e */ /* 0x020fcc00000000ff */
[----:B------:R-:W4:Y:S01]  /*1ed50*/  MUFU.EX2 R147, R147 ;  /* 0x0000009300937308 */ /* 0x000f220000000800 */
[C---:B---3--:R-:W-:Y:S07]  /*1ed60*/  HMMA.16816.F32 R56, R68.reuse, R60, R56 ;  /* 0x0000003c4438723c */ /* 0x048fee0000001838 */
[----:B------:R-:W-:Y:S01]  /*1ed70*/  MUFU.EX2 R157, R157 ;  /* 0x0000009d009d7308 */ /* 0x000fe20000000800 */
[C---:B------:R-:W-:Y:S01]  /*1ed80*/  HMMA.16816.F32 R16, R68.reuse, R62, R16 ;  /* 0x0000003e4410723c */ /* 0x040fe20000001810 */
[----:B------:R-:W3:Y:S06]  /*1ed90*/  LDSM.16.MT88.4 R60, [R234+0xc800] ;  /* 0x00c80000ea3c783b */ /* 0x000eec0000004200 */
[----:B------:R-:W5:Y:S01]  /*1eda0*/  MUFU.EX2 R158, R158 ;  /* 0x0000009e009e7308 */ /* 0x000f620000000800 */
[----:B----4-:R-:W-:Y:S01]  /*1edb0*/  F2FP.F16.F32.PACK_AB R40, R147, R149 ;  /* 0x000000959328723e */ /* 0x010fe200000000ff */
[----:B-1----:R-:W-:Y:S01]  /*1edc0*/  HMMA.16816.F32 R64, R68, R8, R64 ;  /* 0x000000084440723c */ /* 0x002fe20000001840 */
[----:B------:R-:W-:-:S04]  /*1edd0*/  FADD.FTZ R149, R149, R139 ;  /* 0x0000008b95957221 */ /* 0x000fc80000010000 */
[----:B------:R-:W-:Y:S01]  /*1ede0*/  FADD.FTZ R149, R147, R149 ;  /* 0x0000009593957221 */ /* 0x000fe20000010000 */
[C---:B------:R-:W-:Y:S01]  /*1edf0*/  HMMA.16816.F32 R132, R68.reuse, R10, R132 ;  /* 0x0000000a4484723c */ /* 0x040fe20000001884 */
[----:B------:R-:W1:Y:S01]  /*1ee00*/  LDSM.16.MT88.4 R8, [R233+0xc800] ;  /* 0x00c80000e908783b */ /* 0x000e620000004200 */
[----:B------:R-:W-:Y:S04]  /*1ee10*/  MUFU.EX2 R74, R74 ;  /* 0x0000004a004a7308 */ /* 0x000fe80000000800 */
[----:B--2---:R-:W-:Y:S01]  /*1ee20*/  HMMA.16816.F32 R24, R68, R52, R24 ;  /* 0x000000344418723c */ /* 0x004fe20000001818 */
[----:B-----5:R-:W-:-:S03]  /*1ee30*/  F2FP.F16.F32.PACK_AB R42, R158, R157 ;  /* 0x0000009d9e2a723e */ /* 0x020fc600000000ff */
[----:B------:R-:W2:Y:S01]  /*1ee40*/  MUFU.EX2 R75, R75 ;  /* 0x0000004b004b7308 */ /* 0x000ea20000000800 */
[----:B------:R-:W-:Y:S01]  /*1ee50*/  FADD.FTZ R157, R157, R149 ;  /* 0x000000959d9d7221 */ /* 0x000fe20000010000 */
[C---:B------:R-:W-:Y:S01]  /*1ee60*/  HMMA.16816.F32 R4, R68.reuse, R54, R4 ;  /* 0x000000364404723c */ /* 0x040fe20000001804 */
[----:B------:R-:W4:Y:S02]  /*1ee70*/  LDSM.16.MT88.4 R52, [R235+0xc800] ;  /* 0x00c80000eb34783b */ /* 0x000f240000004200 */
[----:B------:R-:W-:Y:S02]  /*1ee80*/  FADD.FTZ R157, R158, R157 ;  /* 0x0000009d9e9d7221 */ /* 0x000fe40000010000 */
[----:B------:R-:W-:Y:S01]  /*1ee90*/  LDSM.16.MT88.4 R148, [R235+0x11800] ;  /* 0x01180000eb94783b */ /* 0x000fe20000004200 */
[C---:B------:R-:W-:Y:S01]  /*1eea0*/  HMMA.16816.F32 R12, R68.reuse, R48, R12 ;  /* 0x00000030440c723c */ /* 0x040fe2000000180c */
[----:B------:R-:W-:Y:S05]  /*1eeb0*/  MUFU.EX2 R189, R189 ;  /* 0x000000bd00bd7308 */ /* 0x000fea0000000800 */
[----:B------:R-:W-:Y:S01]  /*1eec0*/  HMMA.16816.F32 R20, R68, R50, R20 ;  /* 0x000000324414723c */ /* 0x000fe20000001814 */
[----:B------:R-:W5:Y:S02]  /*1eed0*/  LDSM.16.MT88.4 R48, [R236+0xc800] ;  /* 0x00c80000ec30783b */ /* 0x000f640000004200 */
[----:B------:R-:W3:Y:S01]  /*1eee0*/  MUFU.EX2 R190, R190 ;  /* 0x000000be00be7308 */ /* 0x000ee20000000800 */
[----:B--2---:R-:W-:-:S07]  /*1eef0*/  F2FP.F16.F32.PACK_AB R41, R75, R74 ;  /* 0x0000004a4b29723e */ /* 0x004fce00000000ff */
[----:B------:R-:W2:Y:S08]  /*1ef00*/  MUFU.EX2 R159, R159 ;  /* 0x0000009f009f7308 */ /* 0x000eb00000000800 */
[----:B------:R-:W5:Y:S01]  /*1ef10*/  MUFU.EX2 R162, R162 ;  /* 0x000000a200a27308 */ /* 0x000f620000000800 */
[----:B---3--:R-:W-:-:S07]  /*1ef20*/  F2FP.F16.F32.PACK_AB R43, R190, R189 ;  /* 0x000000bdbe2b723e */ /* 0x008fce00000000ff */
[----:B------:R-:W-:Y:S01]  /*1ef30*/  HMMA.16816.F32 R56, R40, R60, R56 ;  /* 0x0000003c2838723c */ /* 0x000fe20000001838 */
[----:B------:R-:W-:Y:S01]  /*1ef40*/  MUFU.EX2 R186, R186 ;  /* 0x000000ba00ba7308 */ /* 0x000fe20000000800 */
[----:B--2---:R-:W-:-:S04]  /*1ef50*/  FADD.FTZ R157, R159, R157 ;  /* 0x0000009d9f9d7221 */ /* 0x004fc80000010000 */
[C---:B------:R-:W-:Y:S01]  /*1ef60*/  HMMA.16816.F32 R16, R40.reuse, R62, R16 ;  /* 0x0000003e2810723c */ /* 0x040fe20000001810 */
[----:B------:R-:W2:Y:S02]  /*1ef70*/  LDSM.16.MT88.4 R60, [R234+0xd000] ;  /* 0x00d00000ea3c783b */ /* 0x000ea40000004200 */
[----:B------:R3:W-:Y:S03]  /*1ef80*/  MUFU.EX2 R73, R29 ;  /* 0x0000001d00497308 */ /* 0x0007e60000000800 */
[C---:B-1----:R-:W-:Y:S05]  /*1ef90*/  HMMA.16816.F32 R64, R40.reuse, R8, R64 ;  /* 0x000000082840723c */ /* 0x042fea0000001840 */
[----:B------:R-:W-:Y:S01]  /*1efa0*/  MUFU.EX2 R194, R194 ;  /* 0x000000c200c27308 */ /* 0x000fe20000000800 */
[C---:B------:R-:W-:Y:S01]  /*1efb0*/  HMMA.16816.F32 R132, R40.reuse, R10, R132 ;  /* 0x0000000a2884723c */ /* 0x040fe20000001884 */
[----:B------:R-:W1:Y:S05]  /*1efc0*/  LDSM.16.MT88.4 R8, [R233+0xd000] ;  /* 0x00d00000e908783b */ /* 0x000e6a0000004200 */
[C---:B----4-:R-:W-:Y:S01]  /*1efd0*/  HMMA.16816.F32 R24, R40.reuse, R52, R24 ;  /* 0x000000342818723c */ /* 0x050fe20000001818 */
[----:B------:R-:W4:Y:S01]  /*1efe0*/  MUFU.EX2 R197, R197 ;  /* 0x000000c500c57308 */ /* 0x000f220000000800 */
[----:B---3--:R-:W-:Y:S04]  /*1eff0*/  LDSM.16.MT88.4 R28, [R235+0xe000] ;  /* 0x00e00000eb1c783b */ /* 0x008fe80000004200 */
[C---:B------:R-:W-:Y:S01]  /*1f000*/  HMMA.16816.F32 R4, R40.reuse, R54, R4 ;  /* 0x000000362804723c */ /* 0x040fe20000001804 */
[----:B------:R-:W3:Y:S02]  /*1f010*/  LDSM.16.MT88.4 R52, [R235+0xd000] ;  /* 0x00d00000eb34783b */ /* 0x000ee40000004200 */
[----:B------:R-:W-:Y:S03]  /*1f020*/  MUFU.EX2 R187, R187 ;  /* 0x000000bb00bb7308 */ /* 0x000fe60000000800 */
[C---:B-----5:R-:W-:Y:S05]  /*1f030*/  HMMA.16816.F32 R12, R40.reuse, R48, R12 ;  /* 0x00000030280c723c */ /* 0x060fea000000180c */
[----:B------:R-:W5:Y:S01]  /*1f040*/  MUFU.EX2 R198, R198 ;  /* 0x000000c600c67308 */ /* 0x000f620000000800 */
[----:B------:R-:W-:Y:S01]  /*1f050*/  HMMA.16816.F32 R20, R40, R50, R20 ;  /* 0x000000322814723c */ /* 0x000fe20000001814 */
[----:B------:R-:W3:Y:S06]  /*1f060*/  LDSM.16.MT88.4 R48, [R236+0xd000] ;  /* 0x00d00000ec30783b */ /* 0x000eec0000004200 */
[C---:B------:R-:W-:Y:S01]  /*1f070*/  F2FP.F16.F32.PACK_AB R40, R162.reuse, R159 ;  /* 0x0000009fa228723e */ /* 0x040fe200000000ff */
[----:B------:R-:W1:Y:S01]  /*1f080*/  MUFU.EX2 R72, R72 ;  /* 0x0000004800487308 */ /* 0x000e620000000800 */
[----:B----4-:R-:W-:Y:S01]  /*1f090*/  F2FP.F16.F32.PACK_AB R41, R197, R194 ;  /* 0x000000c2c529723e */ /* 0x010fe200000000ff */
[----:B------:R-:W-:Y:S01]  /*1f0a0*/  FADD.FTZ R162, R162, R157 ;  /* 0x0000009da2a27221 */ /* 0x000fe20000010000 */
[----:B------:R-:W-:-:S03]  /*1f0b0*/  F2FP.F16.F32.PACK_AB R42, R73, R186 ;  /* 0x000000ba492a723e */ /* 0x000fc600000000ff */
[----:B------:R-:W-:Y:S01]  /*1f0c0*/  FADD.FTZ R162, R186, R162 ;  /* 0x000000a2baa27221 */ /* 0x000fe20000010000 */
[----:B-----5:R-:W-:Y:S01]  /*1f0d0*/  F2FP.F16.F32.PACK_AB R43, R198, R187 ;  /* 0x000000bbc62b723e */ /* 0x020fe200000000ff */
[----:B------:R-:W4:Y:S02]  /*1f0e0*/  MUFU.EX2 R191, R191 ;  /* 0x000000bf00bf7308 */ /* 0x000f240000000800 */
[----:B------:R-:W-:-:S04]  /*1f0f0*/  FADD.FTZ R73, R73, R162 ;  /* 0x000000a249497221 */ /* 0x000fc80000010000 */
[----:B--2---:R-:W-:Y:S02]  /*1f100*/  HMMA.16816.F32 R56, R40, R60, R56 ;  /* 0x0000003c2838723c */ /* 0x004fe40000001838 */
[----:B------:R-:W2:Y:S01]  /*1f110*/  MUFU.EX2 R192, R192 ;  /* 0x000000c000c07308 */ /* 0x000ea20000000800 */
[----:B-1----:R-:W-:-:S03]  /*1f120*/  FADD.FTZ R73, R72, R73 ;  /* 0x0000004948497221 */ /* 0x002fc60000010000 */
[C---:B------:R-:W-:Y:S01]  /*1f130*/  HMMA.16816.F32 R16, R40.reuse, R62, R16 ;  /* 0x0000003e2810723c */ /* 0x040fe20000001810 */
[----:B------:R-:W1:Y:S03]  /*1f140*/  LDSM.16.MT88.4 R60, [R234+0xd800] ;  /* 0x00d80000ea3c783b */ /* 0x000e660000004200 */
[----:B------:R-:W5:Y:S01]  /*1f150*/  MUFU.EX2 R195, R195 ;  /* 0x000000c300c37308 */ /* 0x000f620000000800 */
[C---:B----4-:R-:W-:Y:S01]  /*1f160*/  F2FP.F16.F32.PACK_AB R68, R191.reuse, R72 ;  /* 0x00000048bf44723e */ /* 0x050fe200000000ff */
[----:B------:R-:W-:Y:S01]  /*1f170*/  HMMA.16816.F32 R64, R40, R8, R64 ;  /* 0x000000082840723c */ /* 0x000fe20000001840 */
[----:B------:R-:W-:Y:S01]  /*1f180*/  FADD.FTZ R191, R191, R73 ;  /* 0x00000049bfbf7221 */ /* 0x000fe20000010000 */
[--C-:B------:R-:W-:Y:S01]  /*1f190*/  FFMA.FTZ R72, R96, UR4, -R174.reuse ;  /* 0x0000000460487c23 */ /* 0x100fe200080108ae */
[--C-:B------:R-:W-:Y:S01]  /*1f1a0*/  FFMA.FTZ R73, R97, UR4, -R174.reuse ;  /* 0x0000000461497c23 */ /* 0x100fe200080108ae */
[----:B------:R-:W-:-:S02]  /*1f1b0*/  FFMA.FTZ R96, R114, UR4, -R174 ;  /* 0x0000000472607c23 */ /* 0x000fc400080108ae */
[----:B------:R-:W-:Y:S01]  /*1f1c0*/  HMMA.16816.F32 R132, R40, R10, R132 ;  /* 0x0000000a2884723c */ /* 0x000fe20000001884 */
[----:B------:R-:W4:Y:S01]  /*1f1d0*/  LDSM.16.MT88.4 R8, [R233+0xd800] ;  /* 0x00d80000e908783b */ /* 0x000f220000004200 */
[----:B------:R-:W-:Y:S01]  /*1f1e0*/  MUFU.EX2 R185, R185 ;  /* 0x000000b900b97308 */ /* 0x000fe20000000800 */
[----:B--2---:R-:W-:-:S03]  /*1f1f0*/  FADD.FTZ R191, R192, R191 ;  /* 0x000000bfc0bf7221 */ /* 0x004fc60000010000 */
[----:B---3--:R-:W-:Y:S01]  /*1f200*/  HMMA.16816.F32 R24, R40, R52, R24 ;  /* 0x000000342818723c */ /* 0x008fe20000001818 */
[----:B-----5:R-:W-:-:S03]  /*1f210*/  F2FP.F16.F32.PACK_AB R70, R195, R192 ;  /* 0x000000c0c346723e */ /* 0x020fc600000000ff */
[----:B------:R-:W2:Y:S01]  /*1f220*/  MUFU.EX2 R199, R199 ;  /* 0x000000c700c77308 */ /* 0x000ea20000000800 */
[----:B------:R-:W-:Y:S01]  /*1f230*/  FADD.FTZ R195, R195, R191 ;  /* 0x000000bfc3c37221 */ /* 0x000fe20000010000 */
[C---:B------:R-:W-:Y:S01]  /*1f240*/  HMMA.16816.F32 R4, R40.reuse, R54, R4 ;  /* 0x000000362804723c */ /* 0x040fe20000001804 */
[----:B------:R-:W3:Y:S05]  /*1f250*/  LDSM.16.MT88.4 R52, [R235+0xd800] ;  /* 0x00d80000eb34783b */ /* 0x000eea0000004200 */
[C---:B------:R-:W-:Y:S01]  /*1f260*/  HMMA.16816.F32 R12, R40.reuse, R48, R12 ;  /* 0x00000030280c723c */ /* 0x040fe2000000180c */
[----:B------:R-:W-:Y:S05]  /*1f270*/  MUFU.EX2 R184, R184 ;  /* 0x000000b800b87308 */ /* 0x000fea0000000800 */
[----:B------:R-:W-:Y:S01]  /*1f280*/  HMMA.16816.F32 R20, R40, R50, R20 ;  /* 0x000000322814723c */ /* 0x000fe20000001814 */
[----:B------:R-:W5:Y:S02]  /*1f290*/  LDSM.16.MT88.4 R48, [R236+0xd800] ;  /* 0x00d80000ec30783b */ /* 0x000f640000004200 */
[----:B------:R-:W1:Y:S01]  /*1f2a0*/  MUFU.EX2 R200, R200 ;  /* 0x000000c800c87308 */ /* 0x000e620000000800 */
[----:B--2---:R-:W-:Y:S01]  /*1f2b0*/  F2FP.F16.F32.PACK_AB R69, R199, R185 ;  /* 0x000000b9c745723e */ /* 0x004fe200000000ff */
[----:B------:R-:W2:Y:S06]  /*1f2c0*/  LDSM.16.MT88.4 R40, [R236+0xe000] ;  /* 0x00e00000ec28783b */ /* 0x000eac0000004200 */
[----:B------:R-:W4:Y:S08]  /*1f2d0*/  MUFU.EX2 R196, R196 ;  /* 0x000000c400c47308 */ /* 0x000f300000000800 */
[----:B------:R-:W3:Y:S01]  /*1f2e0*/  MUFU.EX2 R77, R77 ;  /* 0x0000004d004d7308 */ /* 0x000ee20000000800 */
[----:B-1----:R-:W-:-:S07]  /*1f2f0*/  F2FP.F16.F32.PACK_AB R71, R200, R184 ;  /* 0x000000b8c847723e */ /* 0x002fce00000000ff */
[----:B------:R-:W-:Y:S01]  /*1f300*/  HMMA.16816.F32 R56, R68, R60, R56 ;  /* 0x0000003c4438723c */ /* 0x000fe20000001838 */
[----:B------:R-:W-:Y:S01]  /*1f310*/  MUFU.EX2 R193, R193 ;  /* 0x000000c100c17308 */ /* 0x000fe20000000800 */
[----:B----4-:R-:W-:-:S04]  /*1f320*/  FADD.FTZ R195, R196, R195 ;  /* 0x000000c3c4c37221 */ /* 0x010fc80000010000 */
[C---:B------:R-:W-:Y:S01]  /*1f330*/  HMMA.16816.F32 R64, R68.reuse, R8, R64 ;  /* 0x000000084440723c */ /* 0x040fe20000001840 */
[--C-:B------:R-:W-:Y:S01]  /*1f340*/  FFMA.FTZ R60, R83, UR4, -R129.reuse ;  /* 0x00000004533c7c23 */ /* 0x100fe20008010881 */
[--C-:B------:R-:W-:Y:S01]  /*1f350*/  FFMA.FTZ R61, R38, UR4, -R174.reuse ;  /* 0x00000004263d7c23 */ /* 0x100fe200080108ae */
[----:B------:R-:W1:Y:S01]  /*1f360*/  MUFU.EX2 R81, R81 ;  /* 0x0000005100517308 */ /* 0x000e620000000800 */
[--C-:B------:R-:W-:Y:S01]  /*1f370*/  FFMA.FTZ R83, R91, UR4, -R174.reuse ;  /* 0x000000045b537c23 */ /* 0x100fe200080108ae */
[----:B------:R-:W-:Y:S01]  /*1f380*/  FFMA.FTZ R91, R117, UR4, -R174 ;  /* 0x00000004755b7c23 */ /* 0x000fe200080108ae */
[C---:B------:R-:W-:Y:S01]  /*1f390*/  HMMA.16816.F32 R132, R68.reuse, R10, R132 ;  /* 0x0000000a4484723c */ /* 0x040fe20000001884 */
[----:B------:R-:W4:Y:S01]  /*1f3a0*/  LDSM.16.MT88.4 R8, [R233+0xe000] ;  /* 0x00e00000e908783b */ /* 0x000f220000004200 */
[----:B------:R-:W-:Y:S01]  /*1f3b0*/  FFMA.FTZ R117, R123, UR4, -R129 ;  /* 0x000000047b757c23 */ /* 0x000fe20008010881 */
[C---:B---3--:R-:W-:Y:S02]  /*1f3c0*/  FADD.FTZ R195, R77.reuse, R195 ;  /* 0x000000c34dc37221 */ /* 0x048fe40000010000 */
[----:B------:R-:W-:Y:S01]  /*1f3d0*/  MUFU.EX2 R202, R202 ;  /* 0x000000ca00ca7308 */ /* 0x000fe20000000800 */
[C---:B------:R-:W-:Y:S06]  /*1f3e0*/  HMMA.16816.F32 R24, R68.reuse, R52, R24 ;  /* 0x000000344418723c */ /* 0x040fec0000001818 */
[----:B------:R-:W-:Y:S01]  /*1f3f0*/  HMMA.16816.F32 R4, R68, R54, R4 ;  /* 0x000000364404723c */ /* 0x000fe20000001804 */
[----:B------:R-:W3:Y:S01]  /*1f400*/  MUFU.EX2 R79, R79 ;  /* 0x0000004f004f7308 */ /* 0x000ee20000000800 */
[----:B------:R-:W-:-:S04]  /*1f410*/  F2FP.F16.F32.PACK_AB R52, R77, R196 ;  /* 0x000000c44d34723e */ /* 0x000fc800000000ff */
[C---:B-----5:R-:W-:Y:S01]  /*1f420*/  HMMA.16816.F32 R12, R68.reuse, R48, R12 ;  /* 0x00000030440c723c */ /* 0x060fe2000000180c */
[----:B-1----:R-:W-:Y:S01]  /*1f430*/  F2FP.F16.F32.PACK_AB R54, R81, R193 ;  /* 0x000000c15136723e */ /* 0x002fe200000000ff */
[----:B------:R-:W-:Y:S01]  /*1f440*/  FADD.FTZ R193, R193, R195 ;  /* 0x000000c3c1c17221 */ /* 0x000fe20000010000 */
[----:B------:R-:W-:Y:S03]  /*1f450*/  MUFU.EX2 R203, R203 ;  /* 0x000000cb00cb7308 */ /* 0x000fe60000000800 */
[----:B------:R-:W-:Y:S01]  /*1f460*/  HMMA.16816.F32 R20, R68, R50, R20 ;  /* 0x000000324414723c */ /* 0x000fe20000001814 */
[----:B------:R-:W1:Y:S01]  /*1f470*/  LDSM.16.MT88.4 R48, [R234+0xe000] ;  /* 0x00e00000ea30783b */ /* 0x000e620000004200 */
[----:B------:R-:W-:-:S03]  /*1f480*/  FADD.FTZ R193, R81, R193 ;  /* 0x000000c151c17221 */ /* 0x000fc60000010000 */
[----:B------:R-:W5:Y:S01]  /*1f490*/  MUFU.EX2 R60, R60 ;  /* 0x0000003c003c7308 */ /* 0x000f620000000800 */
[----:B------:R-:W-:Y:S01]  /*1f4a0*/  HMMA.16816.F32 R16, R68, R62, R16 ;  /* 0x0000003e4410723c */ /* 0x000fe20000001810 */
[----:B---3--:R-:W-:-:S06]  /*1f4b0*/  F2FP.F16.F32.PACK_AB R53, R79, R202 ;  /* 0x000000ca4f35723e */ /* 0x008fcc00000000ff */
[--C-:B------:R-:W-:Y:S01]  /*1f4c0*/  FFMA.FTZ R68, R32, UR4, -R129.reuse ;  /* 0x0000000420447c23 */ /* 0x100fe20008010881 */
[--C-:B------:R-:W-:Y:S01]  /*1f4d0*/  FFMA.FTZ R69, R177, UR4, -R129.reuse ;  /* 0x00000004b1457c23 */ /* 0x100fe20008010881 */
[----:B------:R-:W3:Y:S01]  /*1f4e0*/  LDSM.16.MT88.4 R32, [R236+0xe800] ;  /* 0x00e80000ec20783b */ /* 0x000ee20000004200 */
[--C-:B------:R-:W-:Y:S01]  /*1f4f0*/  FFMA.FTZ R70, R36, UR4, -R129.reuse ;  /* 0x0000000424467c23 */ /* 0x100fe20008010881 */
[--C-:B------:R-:W-:Y:S01]  /*1f500*/  FFMA.FTZ R71, R88, UR4, -R129.reuse ;  /* 0x0000000458477c23 */ /* 0x100fe20008010881 */
[----:B------:R-:W-:Y:S01]  /*1f510*/  MUFU.EX2 R181, R181 ;  /* 0x000000b500b57308 */ /* 0x000fe20000000800 */
[----:B------:R-:W-:Y:S01]  /*1f520*/  LDSM.16.MT88.4 R36, [R234+0xe800] ;  /* 0x00e80000ea24783b */ /* 0x000fe20000004200 */
[--C-:B------:R-:W-:Y:S01]  /*1f530*/  FFMA.FTZ R62, R89, UR4, -R174.reuse ;  /* 0x00000004593e7c23 */ /* 0x100fe200080108ae */
[----:B------:R-:W-:Y:S01]  /*1f540*/  FFMA.FTZ R63, R46, UR4, -R174 ;  /* 0x000000042e3f7c23 */ /* 0x000fe200080108ae */
[----:B-----5:R-:W-:Y:S01]  /*1f550*/  F2FP.F16.F32.PACK_AB R55, R60, R203 ;  /* 0x000000cb3c37723e */ /* 0x020fe200000000ff */
[--C-:B------:R-:W-:Y:S01]  /*1f560*/  FFMA.FTZ R88, R126, UR4, -R129.reuse ;  /* 0x000000047e587c23 */ /* 0x100fe20008010881 */
[----:B------:R-:W-:-:S02]  /*1f570*/  FFMA.FTZ R89, R127, UR4, -R129 ;  /* 0x000000047f597c23 */ /* 0x000fc40008010881 */
[----:B------:R-:W5:Y:S03]  /*1f580*/  MUFU.EX2 R176, R176 ;  /* 0x000000b000b07308 */ /* 0x000f660000000800 */
[C---:B------:R-:W-:Y:S05]  /*1f590*/  HMMA.16816.F32 R24, R52.reuse, R28, R24 ;  /* 0x0000001c3418723c */ /* 0x040fea0000001818 */
[----:B------:R-:W-:Y:S01]  /*1f5a0*/  MUFU.EX2 R201, R201 ;  /* 0x000000c900c97308 */ /* 0x000fe20000000800 */
[C---:B------:R-:W-:Y:S01]  /*1f5b0*/  HMMA.16816.F32 R4, R52.reuse, R30, R4 ;  /* 0x0000001e3404723c */ /* 0x040fe20000001804 */
[----:B------:R-:W3:Y:S05]  /*1f5c0*/  LDSM.16.MT88.4 R28, [R235+0xe800] ;  /* 0x00e80000eb1c783b */ /* 0x000eea0000004200 */
[C---:B--2---:R-:W-:Y:S01]  /*1f5d0*/  HMMA.16816.F32 R12, R52.reuse, R40, R12 ;  /* 0x00000028340c723c */ /* 0x044fe2000000180c */
[----:B------:R-:W2:Y:S05]  /*1f5e0*/  MUFU.EX2 R188, R188 ;  /* 0x000000bc00bc7308 */ /* 0x000eaa0000000800 */
[C---:B------:R-:W-:Y:S01]  /*1f5f0*/  HMMA.16816.F32 R20, R52.reuse, R42, R20 ;  /* 0x0000002a3414723c */ /* 0x040fe20000001814 */
[C---:B-----5:R-:W-:Y:S01]  /*1f600*/  F2FP.F16.F32.PACK_AB R40, R176.reuse, R181 ;  /* 0x000000b5b028723e */ /* 0x060fe200000000ff */
[----:B------:R-:W-:Y:S01]  /*1f610*/  FADD.FTZ R181, R181, R193 ;  /* 0x000000c1b5b57221 */ /* 0x000fe20000010000 */
[----:B------:R-:W-:Y:S03]  /*1f620*/  MUFU.EX2 R68, R68 ;  /* 0x0000004400447308 */ /* 0x000fe60000000800 */
[----:B----4-:R-:W-:Y:S01]  /*1f630*/  HMMA.16816.F32 R64, R52, R8, R64 ;  /* 0x000000083440723c */ /* 0x010fe20000001840 */
[----:B------:R-:W-:-:S04]  /*1f640*/  FADD.FTZ R181, R176, R181 ;  /* 0x000000b5b0b57221 */ /* 0x000fc80000010000 */
[----:B------:R-:W4:Y:S01]  /*1f650*/  MUFU.EX2 R69, R69 ;  /* 0x0000004500457308 */ /* 0x000f220000000800 */
[----:B------:R-:W-:Y:S01]  /*1f660*/  HMMA.16816.F32 R132, R52, R10, R132 ;  /* 0x0000000a3484723c */ /* 0x000fe20000001884 */
[----:B------:R-:W5:Y:S01]  /*1f670*/  LDSM.16.MT88.4 R8, [R233+0xe800] ;  /* 0x00e80000e908783b */ /* 0x000f620000004200 */
[----:B--2---:R-:W-:Y:S01]  /*1f680*/  F2FP.F16.F32.PACK_AB R42, R188, R201 ;  /* 0x000000c9bc2a723e */ /* 0x004fe200000000ff */
[----:B------:R-:W-:-:S03]  /*1f690*/  FADD.FTZ R201, R201, R181 ;  /* 0x000000b5c9c97221 */ /* 0x000fc60000010000 */
[----:B-1----:R-:W-:Y:S01]  /*1f6a0*/  HMMA.16816.F32 R56, R52, R48, R56 ;  /* 0x000000303438723c */ /* 0x002fe20000001838 */
[----:B------:R-:W-:Y:S01]  /*1f6b0*/  MUFU.EX2 R70, R70 ;  /* 0x0000004600467308 */ /* 0x000fe20000000800 */
[----:B------:R-:W-:-:S04]  /*1f6c0*/  FADD.FTZ R201, R188, R201 ;  /* 0x000000c9bcc97221 */ /* 0x000fc80000010000 */
[----:B------:R-:W-:Y:S03]  /*1f6d0*/  HMMA.16816.F32 R16, R52, R50, R16 ;  /* 0x000000323410723c */ /* 0x000fe60000001810 */
[----:B------:R-:W1:Y:S01]  /*1f6e0*/  MUFU.EX2 R71, R71 ;  /* 0x0000004700477308 */ /* 0x000e620000000800 */
[----:B----4-:R-:W-:-:S03]  /*1f6f0*/  F2FP.F16.F32.PACK_AB R41, R69, R68 ;  /* 0x000000444529723e */ /* 0x010fc600000000ff */
        /* <DEDUP_REMOVED lines=8> */
[----:B------:R-:W-:Y:S01]  /*1f780*/  FFMA.FTZ R87, R121, UR4, -R174 ;  /* 0x0000000479577c23 */ /* 0x000fe200080108ae */
[----:B------:R-:W-:-:S03]  /*1f790*/  FFMA.FTZ R116, R122, UR4, -R129 ;  /* 0x000000047a747c23 */ /* 0x000fc60008010881 */
[----:B------:R-:W2:Y:S01]  /*1f7a0*/  MUFU.EX2 R62, R62 ;  /* 0x0000003e003e7308 */ /* 0x000ea20000000800 */
[----:B-1----:R-:W-:-:S07]  /*1f7b0*/  F2FP.F16.F32.PACK_AB R43, R71, R70 ;  /* 0x00000046472b723e */ /* 0x002fce00000000ff */
[C---:B---3--:R-:W-:Y:S01]  /*1f7c0*/  HMMA.16816.F32 R12, R40.reuse, R32, R12 ;  /* 0x00000020280c723c */ /* 0x048fe2000000180c */
[----:B------:R-:W-:Y:S05]  /*1f7d0*/  MUFU.EX2 R63, R63 ;  /* 0x0000003f003f7308 */ /* 0x000fea0000000800 */
[C---:B------:R-:W-:Y:S01]  /*1f7e0*/  HMMA.16816.F32 R20, R40.reuse, R34, R20 ;  /* 0x000000222814723c */ /* 0x040fe20000001814 */
[----:B------:R-:W1:Y:S02]  /*1f7f0*/  LDSM.16.MT88.4 R32, [R236+0xf000] ;  /* 0x00f00000ec20783b */ /* 0x000e640000004200 */
[----:B------:R-:W-:Y:S03]  /*1f800*/  MUFU.EX2 R83, R83 ;  /* 0x0000005300537308 */ /* 0x000fe60000000800 */
[C---:B------:R-:W-:Y:S05]  /*1f810*/  HMMA.16816.F32 R24, R40.reuse, R28, R24 ;  /* 0x0000001c2818723c */ /* 0x040fea0000001818 */
[----:B------:R-:W-:Y:S01]  /*1f820*/  MUFU.EX2 R54, R54 ;  /* 0x0000003600367308 */ /* 0x000fe20000000800 */
[C---:B------:R-:W-:Y:S01]  /*1f830*/  HMMA.16816.F32 R4, R40.reuse, R30, R4 ;  /* 0x0000001e2804723c */ /* 0x040fe20000001804 */
[----:B------:R-:W3:Y:S05]  /*1f840*/  LDSM.16.MT88.4 R28, [R235+0xf000] ;  /* 0x00f00000eb1c783b */ /* 0x000eea0000004200 */
[C---:B------:R-:W-:Y:S01]  /*1f850*/  HMMA.16816.F32 R56, R40.reuse, R36, R56 ;  /* 0x000000242838723c */ /* 0x040fe20000001838 */
[----:B------:R-:W4:Y:S05]  /*1f860*/  MUFU.EX2 R55, R55 ;  /* 0x0000003700377308 */ /* 0x000f2a0000000800 */
[C---:B------:R-:W-:Y:S01]  /*1f870*/  HMMA.16816.F32 R16, R40.reuse, R38, R16 ;  /* 0x000000262810723c */ /* 0x040fe20000001810 */
[----:B------:R-:W3:Y:S02]  /*1f880*/  LDSM.16.MT88.4 R36, [R234+0xf000] ;  /* 0x00f00000ea24783b */ /* 0x000ee40000004200 */
[----:B------:R-:W-:Y:S03]  /*1f890*/  MUFU.EX2 R76, R76 ;  /* 0x0000004c004c7308 */ /* 0x000fe60000000800 */
[C---:B-----5:R-:W-:Y:S05]  /*1f8a0*/  HMMA.16816.F32 R64, R40.reuse, R8, R64 ;  /* 0x000000082840723c */ /* 0x060fea0000001840 */
[----:B------:R-:W5:Y:S01]  /*1f8b0*/  MUFU.EX2 R82, R82 ;  /* 0x0000005200527308 */ /* 0x000f620000000800 */
[----:B------:R-:W-:Y:S01]  /*1f8c0*/  HMMA.16816.F32 R132, R40, R10, R132 ;  /* 0x0000000a2884723c */ /* 0x000fe20000001884 */
[----:B------:R-:W3:Y:S06]  /*1f8d0*/  LDSM.16.MT88.4 R8, [R233+0xf000] ;  /* 0x00f00000e908783b */ /* 0x000eec0000004200 */
[----:B--2---:R-:W-:Y:S01]  /*1f8e0*/  F2FP.F16.F32.PACK_AB R40, R62, R61 ;  /* 0x0000003d3e28723e */ /* 0x004fe200000000ff */
[----:B------:R-:W2:Y:S01]  /*1f8f0*/  MUFU.EX2 R78, R78 ;  /* 0x0000004e004e7308 */ /* 0x000ea20000000800 */
[----:B----4-:R-:W-:Y:S01]  /*1f900*/  F2FP.F16.F32.PACK_AB R41, R55, R54 ;  /* 0x000000363729723e */ /* 0x010fe200000000ff */
[----:B------:R-:W-:Y:S01]  /*1f910*/  FADD.FTZ R61, R61, R201 ;  /* 0x000000c93d3d7221 */ /* 0x000fe20000010000 */
[----:B------:R-:W-:-:S03]  /*1f920*/  F2FP.F16.F32.PACK_AB R42, R83, R63 ;  /* 0x0000003f532a723e */ /* 0x000fc600000000ff */
[----:B------:R-:W-:Y:S01]  /*1f930*/  FADD.FTZ R61, R62, R61 ;  /* 0x0000003d3e3d7221 */ /* 0x000fe20000010000 */
[----:B-----5:R-:W-:Y:S01]  /*1f940*/  F2FP.F16.F32.PACK_AB R43, R82, R76 ;  /* 0x0000004c522b723e */ /* 0x020fe200000000ff */
[----:B------:R-:W4:Y:S02]  /*1f950*/  MUFU.EX2 R52, R85 ;  /* 0x0000005500347308 */ /* 0x000f240000000800 */
[----:B------:R-:W-:-:S04]  /*1f960*/  FADD.FTZ R61, R63, R61 ;  /* 0x0000003d3f3d7221 */ /* 0x000fc80000010000 */
[----:B------:R-:W-:Y:S01]  /*1f970*/  FADD.FTZ R83, R83, R61 ;  /* 0x0000003d53537221 */ /* 0x000fe20000010000 */
[----:B-1----:R-:W-:Y:S01]  /*1f980*/  HMMA.16816.F32 R12, R40, R32, R12 ;  /* 0x00000020280c723c */ /* 0x002fe2000000180c */
[----:B------:R-:W1:Y:S02]  /*1f990*/  MUFU.EX2 R53, R53 ;  /* 0x0000003500357308 */ /* 0x000e640000000800 */
[----:B--2---:R-:W-:-:S03]  /*1f9a0*/  FADD.FTZ R83, R78, R83 ;  /* 0x000000534e537221 */ /* 0x004fc60000010000 */
[C---:B------:R-:W-:Y:S01]  /*1f9b0*/  HMMA.16816.F32 R20, R40.reuse, R34, R20 ;  /* 0x000000222814723c */ /* 0x040fe20000001814 */
[----:B------:R-:W2:Y:S02]  /*1f9c0*/  LDSM.16.MT88.4 R32, [R236+0xf800] ;  /* 0x00f80000ec20783b */ /* 0x000ea40000004200 */
[----:B------:R-:W5:Y:S01]  /*1f9d0*/  MUFU.EX2 R84, R84 ;  /* 0x0000005400547308 */ /* 0x000f620000000800 */
[----:B----4-:R-:W-:Y:S02]  /*1f9e0*/  F2FP.F16.F32.PACK_AB R48, R52, R78 ;  /* 0x0000004e3430723e */ /* 0x010fe400000000ff */
[----:B---3--:R-:W-:Y:S01]  /*1f9f0*/  HMMA.16816.F32 R24, R40, R28, R24 ;  /* 0x0000001c2818723c */ /* 0x008fe20000001818 */
[----:B------:R-:W-:Y:S01]  /*1fa00*/  FFMA.FTZ R85, R120, UR4, -R174 ;  /* 0x0000000478557c23 */ /* 0x000fe200080108ae */
[----:B------:R-:W-:-:S03]  /*1fa10*/  FADD.FTZ R52, R52, R83 ;  /* 0x0000005334347221 */ /* 0x000fc60000010000 */
[----:B------:R-:W-:Y:S01]  /*1fa20*/  MUFU.EX2 R80, R80 ;  /* 0x0000005000507308 */ /* 0x000fe20000000800 */
[----:B------:R-:W-:Y:S01]  /*1fa30*/  HMMA.16816.F32 R56, R40, R36, R56 ;  /* 0x000000242838723c */ /* 0x000fe20000001838 */
[----:B-1----:R-:W-:-:S05]  /*1fa40*/  FADD.FTZ R52, R53, R52 ;  /* 0x0000003435347221 */ /* 0x002fca0000010000 */
[C---:B------:R-:W-:Y:S01]  /*1fa50*/  HMMA.16816.F32 R16, R40.reuse, R38, R16 ;  /* 0x000000262810723c */ /* 0x040fe20000001810 */
[----:B------:R-:W1:Y:S01]  /*1fa60*/  MUFU.EX2 R86, R86 ;  /* 0x0000005600567308 */ /* 0x000e620000000800 */
[----:B------:R-:W3:Y:S01]  /*1fa70*/  LDSM.16.MT88.4 R36, [R233+0xf800] ;  /* 0x00f80000e924783b */ /* 0x000ee20000004200 */
[C---:B-----5:R-:W-:Y:S01]  /*1fa80*/  F2FP.F16.F32.PACK_AB R50, R84.reuse, R53 ;  /* 0x000000355432723e */ /* 0x060fe200000000ff */
[----:B------:R-:W-:Y:S02]  /*1fa90*/  FADD.FTZ R84, R84, R52 ;  /* 0x0000003454547221 */ /* 0x000fe40000010000 */
[C---:B------:R-:W-:Y:S03]  /*1faa0*/  HMMA.16816.F32 R64, R40.reuse, R8, R64 ;  /* 0x000000082840723c */ /* 0x040fe60000001840 */
[----:B------:R-:W-:Y:S03]  /*1fab0*/  MUFU.EX2 R88, R88 ;  /* 0x0000005800587308 */ /* 0x000fe60000000800 */
[C---:B------:R-:W-:Y:S01]  /*1fac0*/  HMMA.16816.F32 R132, R40.reuse, R10, R132 ;  /* 0x0000000a2884723c */ /* 0x040fe20000001884 */
[----:B------:R-:W-:Y:S04]  /*1fad0*/  LDSM.16.MT88.4 R8, [R236+0x10000] ;  /* 0x01000000ec08783b */ /* 0x000fe80000004200 */
[----:B------:R-:W4:Y:S01]  /*1fae0*/  MUFU.EX2 R89, R89 ;  /* 0x0000005900597308 */ /* 0x000f220000000800 */
[----:B-1----:R-:W-:Y:S01]  /*1faf0*/  F2FP.F16.F32.PACK_AB R49, R86, R80 ;  /* 0x000000505631723e */ /* 0x002fe200000000ff */
[----:B------:R-:W-:Y:S01]  /*1fb00*/  HMMA.16816.F32 R4, R40, R30, R4 ;  /* 0x0000001e2804723c */ /* 0x000fe20000001804 */
[----:B------:R-:W1:Y:S05]  /*1fb10*/  LDSM.16.MT88.4 R28, [R234+0xf800] ;  /* 0x00f80000ea1c783b */ /* 0x000e6a0000004200 */
[----:B------:R-:W5:Y:S08]  /*1fb20*/  MUFU.EX2 R85, R85 ;  /* 0x0000005500557308 */ /* 0x000f700000000800 */
[----:B------:R-:W3:Y:S01]  /*1fb30*/  MUFU.EX2 R87, R87 ;  /* 0x0000005700577308 */ /* 0x000ee20000000800 */
[----:B----4-:R-:W-:-:S07]  /*1fb40*/  F2FP.F16.F32.PACK_AB R51, R89, R88 ;  /* 0x000000585933723e */ /* 0x010fce00000000ff */
[----:B------:R-:W-:Y:S01]  /*1fb50*/  HMMA.16816.F32 R24, R48, R44, R24 ;  /* 0x0000002c3018723c */ /* 0x000fe20000001818 */
[----:B------:R-:W4:Y:S01]  /*1fb60*/  MUFU.EX2 R90, R90 ;  /* 0x0000005a005a7308 */ /* 0x000f220000000800 */
[----:B-----5:R-:W-:-:S04]  /*1fb70*/  FADD.FTZ R84, R85, R84 ;  /* 0x0000005455547221 */ /* 0x020fc80000010000 */
[C---:B--2---:R-:W-:Y:S01]  /*1fb80*/  HMMA.16816.F32 R12, R48.reuse, R32, R12 ;  /* 0x00000020300c723c */ /* 0x044fe2000000180c */
[--C-:B------:R-:W-:Y:S01]  /*1fb90*/  FFMA.FTZ R44, R118, UR4, -R129.reuse ;  /* 0x00000004762c7c23 */ /* 0x100fe20008010881 */
[----:B------:R-:W-:Y:S01]  /*1fba0*/  FFMA.FTZ R45, R119, UR4, -R129 ;  /* 0x00000004772d7c23 */ /* 0x000fe20008010881 */
[----:B------:R-:W2:Y:S01]  /*1fbb0*/  MUFU.EX2 R91, R91 ;  /* 0x0000005b005b7308 */ /* 0x000ea20000000800 */
[C---:B---3--:R-:W-:Y:S01]  /*1fbc0*/  F2FP.F16.F32.PACK_AB R40, R87.reuse, R85 ;  /* 0x000000555728723e */ /* 0x048fe200000000ff */
[----:B------:R-:W-:Y:S01]  /*1fbd0*/  FADD.FTZ R87, R87, R84 ;  /* 0x0000005457577221 */ /* 0x000fe20000010000 */
[C---:B------:R-:W-:Y:S01]  /*1fbe0*/  HMMA.16816.F32 R20, R48.reuse, R34, R20 ;  /* 0x000000223014723c */ /* 0x040fe20000001814 */
[----:B------:R-:W-:Y:S04]  /*1fbf0*/  LDSM.16.MT88.4 R32, [R235+0x10000] ;  /* 0x01000000eb20783b */ /* 0x000fe80000004200 */
[----:B------:R-:W-:Y:S01]  /*1fc00*/  MUFU.EX2 R116, R116 ;  /* 0x0000007400747308 */ /* 0x000fe20000000800 */
[----:B------:R-:W-:Y:S01]  /*1fc10*/  HMMA.16816.F32 R64, R48, R36, R64 ;  /* 0x000000243040723c */ /* 0x000fe20000001840 */
[----:B----4-:R-:W-:-:S05]  /*1fc20*/  FADD.FTZ R87, R90, R87 ;  /* 0x000000575a577221 */ /* 0x010fca0000010000 */
[C---:B------:R-:W-:Y:S01]  /*1fc30*/  HMMA.16816.F32 R132, R48.reuse, R38, R132 ;  /* 0x000000263084723c */ /* 0x040fe20000001884 */
[----:B------:R-:W3:Y:S01]  /*1fc40*/  MUFU.EX2 R117, R117 ;  /* 0x0000007500757308 */ /* 0x000ee20000000800 */
[C---:B--2---:R-:W-:Y:S01]  /*1fc50*/  F2FP.F16.F32.PACK_AB R42, R91.reuse, R90 ;  /* 0x0000005a5b2a723e */ /* 0x044fe200000000ff */
[----:B------:R-:W2:Y:S01]  /*1fc60*/  LDSM.16.MT88.4 R36, [R233+0x10000] ;  /* 0x01000000e924783b */ /* 0x000ea20000004200 */
[----:B------:R-:W-:Y:S02]  /*1fc70*/  FADD.FTZ R91, R91, R87 ;  /* 0x000000575b5b7221 */ /* 0x000fe40000010000 */
[C---:B------:R-:W-:Y:S03]  /*1fc80*/  HMMA.16816.F32 R4, R48.reuse, R46, R4 ;  /* 0x0000002e3004723c */ /* 0x040fe60000001804 */
[----:B------:R-:W-:Y:S03]  /*1fc90*/  MUFU.EX2 R44, R44 ;  /* 0x0000002c002c7308 */ /* 0x000fe60000000800 */
[----:B-1----:R-:W-:Y:S01]  /*1fca0*/  HMMA.16816.F32 R56, R48, R28, R56 ;  /* 0x0000001c3038723c */ /* 0x002fe20000001838 */
[--C-:B------:R-:W-:Y:S01]  /*1fcb0*/  FFMA.FTZ R46, R112, UR4, -R174.reuse ;  /* 0x00000004702e7c23 */ /* 0x100fe200080108ae */
[----:B------:R-:W-:-:S03]  /*1fcc0*/  FFMA.FTZ R47, R113, UR4, -R174 ;  /* 0x00000004712f7c23 */ /* 0x000fc600080108ae */
[----:B------:R-:W1:Y:S01]  /*1fcd0*/  MUFU.EX2 R45, R45 ;  /* 0x0000002d002d7308 */ /* 0x000e620000000800 */
[----:B---3--:R-:W-:Y:S01]  /*1fce0*/  F2FP.F16.F32.PACK_AB R41, R117, R116 ;  /* 0x000000747529723e */ /* 0x008fe200000000ff */
[----:B------:R-:W-:Y:S01]  /*1fcf0*/  HMMA.16816.F32 R16, R48, R30, R16 ;  /* 0x0000001e3010723c */ /* 0x000fe20000001810 */
[----:B------:R-:W3:Y:S05]  /*1fd00*/  LDSM.16.MT88.4 R28, [R234+0x10000] ;  /* 0x01000000ea1c783b */ /* 0x000eea0000004200 */
[----:B------:R-:W4:Y:S01]  /*1fd10*/  MUFU.EX2 R46, R46 ;  /* 0x0000002e002e7308 */ /* 0x000f220000000800 */
[--C-:B------:R-:W-:Y:S01]  /*1fd20*/  FFMA.FTZ R48, R109, UR4, -R174.reuse ;  /* 0x000000046d307c23 */ /* 0x100fe200080108ae */
[--C-:B------:R-:W-:Y:S01]  /*1fd30*/  FFMA.FTZ R49, R92, UR4, -R129.reuse ;  /* 0x000000045c317c23 */ /* 0x100fe20008010881 */
[--C-:B------:R-:W-:Y:S01]  /*1fd40*/  FFMA.FTZ R50, R115, UR4, -R129.reuse ;  /* 0x0000000473327c23 */ /* 0x100fe20008010881 */
[--C-:B------:R-:W-:Y:S01]  /*1fd50*/  FFMA.FTZ R51, R111, UR4, -R129.reuse ;  /* 0x000000046f337c23 */ /* 0x100fe20008010881 */
[----:B------:R-:W-:Y:S01]  /*1fd60*/  FFMA.FTZ R92, R95, UR4, -R174 ;  /* 0x000000045f5c7c23 */ /* 0x000fe200080108ae */
[----:B------:R-:W-:-:S02]  /*1fd70*/  FFMA.FTZ R95, R102, UR4, -R129 ;  /* 0x00000004665f7c23 */ /* 0x000fc40008010881 */
[----:B------:R-:W5:Y:S01]  /*1fd80*/  MUFU.EX2 R47, R47 ;  /* 0x0000002f002f7308 */ /* 0x000f620000000800 */
[----:B-1----:R-:W-:-:S07]  /*1fd90*/  F2FP.F16.F32.PACK_AB R43, R45, R44 ;  /* 0x0000002c2d2b723e */ /* 0x002fce00000000ff */
[----:B------:R-:W-:Y:S01]  /*1fda0*/  HMMA.16816.F32 R12, R40, R8, R12 ;  /* 0x00000008280c723c */ /* 0x000fe2000000180c */
[----:B------:R1:W-:Y:S01]  /*1fdb0*/  MUFU.EX2 R2, R93 ;  /* 0x0000005d00027308 */ /* 0x0003e20000000800 */
[----:B----4-:R-:W-:-:S04]  /*1fdc0*/  FADD.FTZ R91, R46, R91 ;  /* 0x0000005b2e5b7221 */ /* 0x010fc80000010000 */
[C---:B------:R-:W-:Y:S01]  /*1fdd0*/  HMMA.16816.F32 R20, R40.reuse, R10, R20 ;  /* 0x0000000a2814723c */ /* 0x040fe20000001814 */
[----:B------:R-:W4:Y:S02]  /*1fde0*/  LDSM.16.MT88.4 R8, [R236+0x10800] ;  /* 0x01080000ec08783b */ /* 0x000f240000004200 */
[----:B------:R-:W3:Y:S03]  /*1fdf0*/  MUFU.EX2 R48, R48 ;  /* 0x0000003000307308 */ /* 0x000ee60000000800 */
[C---:B--2---:R-:W-:Y:S05]  /*1fe00*/  HMMA.16816.F32 R64, R40.reuse, R36, R64 ;  /* 0x000000242840723c */ /* 0x044fea0000001840 */
[----:B------:R-:W-:Y:S01]  /*1fe10*/  MUFU.EX2 R49, R49 ;  /* 0x0000003100317308 */ /* 0x000fe20000000800 */
[----:B------:R-:W-:Y:S01]  /*1fe20*/  HMMA.16816.F32 R132, R40, R38, R132 ;  /* 0x000000262884723c */ /* 0x000fe20000001884 */
[----:B-----5:R-:W-:Y:S01]  /*1fe30*/  F2FP.F16.F32.PACK_AB R36, R47, R46 ;  /* 0x0000002e2f24723e */ /* 0x020fe200000000ff */
[----:B-1----:R-:W-:Y:S01]  /*1fe40*/  FFMA.FTZ R93, R105, UR4, -R174 ;  /* 0x00000004695d7c23 */ /* 0x002fe200080108ae */
[----:B------:R-:W-:-:S03]  /*1fe50*/  FADD.FTZ R47, R47, R91 ;  /* 0x0000005b2f2f7221 */ /* 0x000fc60000010000 */
[----:B---3--:R-:W-:Y:S01]  /*1fe60*/  HMMA.16816.F32 R56, R40, R28, R56 ;  /* 0x0000001c2838723c */ /* 0x008fe20000001838 */
[----:B------:R-:W1:Y:S01]  /*1fe70*/  MUFU.EX2 R50, R50 ;  /* 0x0000003200327308 */ /* 0x000e620000000800 */
[----:B------:R-:W-:Y:S01]  /*1fe80*/  F2FP.F16.F32.PACK_AB R38, R48, R2 ;  /* 0x000000023026723e */ /* 0x000fe200000000ff */
[----:B------:R-:W-:-:S03]  /*1fe90*/  FADD.FTZ R47, R2, R47 ;  /* 0x0000002f022f7221 */ /* 0x000fc60000010000 */
[C---:B------:R-:W-:Y:S01]  /*1fea0*/  HMMA.16816.F32 R16, R40.reuse, R30, R16 ;  /* 0x0000001e2810723c */ /* 0x040fe20000001810 */
[----:B------:R-:W2:Y:S01]  /*1feb0*/  LDSM.16.MT88.4 R28, [R235+0x10800] ;  /* 0x01080000eb1c783b */ /* 0x000ea20000004200 */
[----:B------:R-:W-:Y:S01]  /*1fec0*/  FADD.FTZ R48, R48, R47 ;  /* 0x0000002f30307221 */ /* 0x000fe20000010000 */
[----:B------:R3:W-:Y:S03]  /*1fed0*/  MUFU.EX2 R0, R94 ;  /* 0x0000005e00007308 */ /* 0x0007e60000000800 */
[C---:B------:R-:W-:Y:S05]  /*1fee0*/  HMMA.16816.F32 R24, R40.reuse, R32, R24 ;  /* 0x000000202818723c */ /* 0x040fea0000001818 */
[----:B------:R-:W5:Y:S01]  /*1fef0*/  MUFU.EX2 R51, R51 ;  /* 0x0000003300337308 */ /* 0x000f620000000800 */
[----:B-1----:R-:W-:Y:S01]  /*1ff00*/  F2FP.F16.F32.PACK_AB R37, R50, R49 ;  /* 0x000000313225723e */ /* 0x002fe200000000ff */
[----:B------:R-:W-:Y:S01]  /*1ff10*/  HMMA.16816.F32 R4, R40, R34, R4 ;  /* 0x000000222804723c */ /* 0x000fe20000001804 */
[----:B------:R-:W1:Y:S04]  /*1ff20*/  LDSM.16.MT88.4 R32, [R234+0x10800] ;  /* 0x01080000ea20783b */ /* 0x000e680000004200 */
[----:B------:R-:W1:Y:S01]  /*1ff30*/  LDSM.16.MT88.4 R40, [R233+0x10800] ;  /* 0x01080000e928783b */ /* 0x000e620000004200 */
[----:B------:R-:W4:Y:S01]  /*1ff40*/  MUFU.EX2 R92, R92 ;  /* 0x0000005c005c7308 */ /* 0x000f220000000800 */
[----:B---3--:R-:W-:-:S07]  /*1ff50*/  FFMA.FTZ R94, R101, UR4, -R174 ;  /* 0x00000004655e7c23 */ /* 0x008fce00080108ae */
[----:B------:R-:W3:Y:S01]  /*1ff60*/  MUFU.EX2 R93, R93 ;  /* 0x0000005d005d7308 */ /* 0x000ee20000000800 */
[----:B-----5:R-:W-:-:S07]  /*1ff70*/  F2FP.F16.F32.PACK_AB R39, R51, R0 ;  /* 0x000000003327723e */ /* 0x020fce00000000ff */
[----:B----4-:R-:W-:Y:S01]  /*1ff80*/  HMMA.16816.F32 R12, R36, R8, R12 ;  /* 0x00000008240c723c */ /* 0x010fe2000000180c */
[----:B------:R-:W-:Y:S01]  /*1ff90*/  MUFU.EX2 R94, R94 ;  /* 0x0000005e005e7308 */ /* 0x000fe20000000800 */
[----:B------:R-:W-:-:S04]  /*1ffa0*/  FADD.FTZ R48, R92, R48 ;  /* 0x000000305c307221 */ /* 0x000fc80000010000 */
[C---:B--2---:R-:W-:Y:S01]  /*1ffb0*/  HMMA.16816.F32 R24, R36.reuse, R28, R24 ;  /* 0x0000001c2418723c */ /* 0x044fe20000001818 */
[----:B------:R-:W-:Y:S02]  /*1ffc0*/  FADD.FTZ R8, R163, R156 ;  /* 0x0000009ca3087221 */ /* 0x000fe40000010000 */
[----:B------:R-:W-:Y:S01]  /*1ffd0*/  MUFU.EX2 R95, R95 ;  /* 0x0000005f005f7308 */ /* 0x000fe20000000800 */
[----:B------:R-:W-:Y:S01]  /*1ffe0*/  LDSM.16.MT88.4 R156, [R236+0x11800] ;  /* 0x01180000ec9c783b */ /* 0x000fe20000004200 */
[----:B------:R-:W-:Y:S01]  /*1fff0*/  FADD.FTZ R8, R3, R8 ;  /* 0x0000000803087221 */ /* 0x000fe20000010000 */
[C---:B------:R-:W-:Y:S02]  /*20000*/  HMMA.16816.F32 R4, R36.reuse, R30, R4 ;  /* 0x0000001e2404723c */ /* 0x040fe40000001804 */
[----:B------:R-:W2:Y:S01]  /*20010*/  LDSM.16.MT88.4 R28, [R235+0x11000] ;  /* 0x01100000eb1c783b */ /* 0x000ea20000004200 */
[----:B------:R-:W-:Y:S02]  /*20020*/  FADD.FTZ R8, R182, R8 ;  /* 0x00000008b6087221 */ /* 0x000fe40000010000 */
[----:B------:R4:W-:Y:S01]  /*20030*/  MUFU.EX2 R3, R100 ;  /* 0x0000006400037308 */ /* 0x0009e20000000800 */
[----:B------:R-:W-:Y:S01]  /*20040*/  HMMA.16816.F32 R20, R36, R10, R20 ;  /* 0x0000000a2414723c */ /* 0x000fe20000001814 */
[----:B------:R-:W-:-:S02]  /*20050*/  FADD.FTZ R183, R183, R8 ;  /* 0x00000008b7b77221 */ /* 0x000fc40000010000 */
[----:B------:R-:W5:Y:S02]  /*20060*/  LDSM.16.MT88.4 R8, [R236+0x11000] ;  /* 0x01100000ec08783b */ /* 0x000f640000004200 */
[----:B------:R-:W-:Y:S01]  /*20070*/  FADD.FTZ R183, R74, R183 ;  /* 0x000000b74ab77221 */ /* 0x000fe20000010000 */
[----:B-1----:R-:W-:Y:S01]  /*20080*/  HMMA.16816.F32 R56, R36, R32, R56 ;  /* 0x000000202438723c */ /* 0x002fe20000001838 */
[----:B------:R-:W-:Y:S02]  /*20090*/  MUFU.EX2 R74, R106 ;  /* 0x0000006a004a7308 */ /* 0x000fe40000000800 */
[----:B------:R-:W-:-:S03]  /*200a0*/  FADD.FTZ R75, R75, R183 ;  /* 0x000000b74b4b7221 */ /* 0x000fc60000010000 */
[C---:B------:R-:W-:Y:S01]  /*200b0*/  HMMA.16816.F32 R16, R36.reuse, R34, R16 ;  /* 0x000000222410723c */ /* 0x040fe20000001810 */
[----:B------:R-:W-:Y:S01]  /*200c0*/  FADD.FTZ R189, R189, R75 ;  /* 0x0000004bbdbd7221 */ /* 0x000fe20000010000 */
[----:B------:R-:W1:Y:S01]  /*200d0*/  LDSM.16.MT88.4 R32, [R234+0x11000] ;  /* 0x01100000ea20783b */ /* 0x000e620000004200 */
[----:B------:R-:W3:Y:S01]  /*200e0*/  MUFU.EX2 R75, R107 ;  /* 0x0000006b004b7308 */ /* 0x000ee20000000800 */
[----:B----4-:R-:W-:Y:S01]  /*200f0*/  FFMA.FTZ R100, R103, UR4, -R129 ;  /* 0x0000000467647c23 */ /* 0x010fe20008010881 */
[----:B------:R-:W-:Y:S01]  /*20100*/  FADD.FTZ R189, R190, R189 ;  /* 0x000000bdbebd7221 */ /* 0x000fe20000010000 */
[C---:B------:R-:W-:Y:S03]  /*20110*/  HMMA.16816.F32 R64, R36.reuse, R40, R64 ;  /* 0x000000282440723c */ /* 0x040fe60000001840 */
[----:B------:R-:W-:Y:S02]  /*20120*/  FADD.FTZ R194, R194, R189 ;  /* 0x000000bdc2c27221 */ /* 0x000fe40000010000 */
[----:B------:R-:W4:Y:S01]  /*20130*/  MUFU.EX2 R100, R100 ;  /* 0x0000006400647308 */ /* 0x000f220000000800 */
[----:B------:R-:W-:Y:S01]  /*20140*/  HMMA.16816.F32 R132, R36, R42, R132 ;  /* 0x0000002a2484723c */ /* 0x000fe20000001884 */
[----:B------:R-:W-:Y:S01]  /*20150*/  FADD.FTZ R194, R197, R194 ;  /* 0x000000c2c5c27221 */ /* 0x000fe20000010000 */
[----:B------:R-:W1:Y:S03]  /*20160*/  LDSM.16.MT88.4 R40, [R233+0x11000] ;  /* 0x01100000e928783b */ /* 0x000e660000004200 */
[----:B------:R-:W-:-:S02]  /*20170*/  FADD.FTZ R187, R187, R194 ;  /* 0x000000c2bbbb7221 */ /* 0x000fc40000010000 */
[----:B---3--:R-:W-:Y:S01]  /*20180*/  F2FP.F16.F32.PACK_AB R36, R93, R92 ;  /* 0x0000005c5d24723e */ /* 0x008fe200000000ff */
[----:B------:R-:W3:Y:S01]  /*20190*/  MUFU.EX2 R72, R72 ;  /* 0x0000004800487308 */ /* 0x000ee20000000800 */
[----:B------:R-:W-:Y:S01]  /*201a0*/  FADD.FTZ R187, R198, R187 ;  /* 0x000000bbc6bb7221 */ /* 0x000fe20000010000 */
[----:B------:R-:W-:Y:S01]  /*201b0*/  F2FP.F16.F32.PACK_AB R37, R75, R74 ;  /* 0x0000004a4b25723e */ /* 0x000fe200000000ff */
[----:B------:R-:W-:Y:S01]  /*201c0*/  FADD.FTZ R93, R93, R48 ;  /* 0x000000305d5d7221 */ /* 0x000fe20000010000 */
[----:B------:R-:W-:Y:S01]  /*201d0*/  F2FP.F16.F32.PACK_AB R38, R94, R3 ;  /* 0x000000035e26723e */ /* 0x000fe200000000ff */
[----:B------:R-:W-:Y:S02]  /*201e0*/  FADD.FTZ R185, R185, R187 ;  /* 0x000000bbb9b97221 */ /* 0x000fe40000010000 */
[----:B------:R-:W-:Y:S01]  /*201f0*/  FADD.FTZ R93, R3, R93 ;  /* 0x0000005d035d7221 */ /* 0x000fe20000010000 */
[----:B----4-:R-:W-:Y:S01]  /*20200*/  F2FP.F16.F32.PACK_AB R39, R100, R95 ;  /* 0x0000005f6427723e */ /* 0x010fe200000000ff */
[----:B------:R-:W-:Y:S01]  /*20210*/  FADD.FTZ R185, R199, R185 ;  /* 0x000000b9c7b97221 */ /* 0x000fe20000010000 */
[----:B------:R-:W4:Y:S01]  /*20220*/  MUFU.EX2 R73, R73 ;  /* 0x0000004900497308 */ /* 0x000f220000000800 */
[----:B------:R-:W-:-:S02]  /*20230*/  FADD.FTZ R94, R94, R93 ;  /* 0x0000005d5e5e7221 */ /* 0x000fc40000010000 */
[----:B------:R-:W-:Y:S02]  /*20240*/  FADD.FTZ R184, R184, R185 ;  /* 0x000000b9b8b87221 */ /* 0x000fe40000010000 */
[C---:B--2---:R-:W-:Y:S02]  /*20250*/  HMMA.16816.F32 R24, R36.reuse, R28, R24 ;  /* 0x0000001c2418723c */ /* 0x044fe40000001818 */
[----:B------:R-:W-:Y:S01]  /*20260*/  FADD.FTZ R200, R200, R184 ;  /* 0x000000b8c8c87221 */ /* 0x000fe20000010000 */
[----:B------:R-:W2:Y:S01]  /*20270*/  MUFU.EX2 R96, R96 ;  /* 0x0000006000607308 */ /* 0x000ea20000000800 */
[----:B---3--:R-:W-:Y:S02]  /*20280*/  FADD.FTZ R94, R72, R94 ;  /* 0x0000005e485e7221 */ /* 0x008fe40000010000 */
[----:B------:R-:W-:Y:S01]  /*20290*/  FADD.FTZ R200, R202, R200 ;  /* 0x000000c8cac87221 */ /* 0x000fe20000010000 */
[C---:B------:R-:W-:Y:S01]  /*202a0*/  HMMA.16816.F32 R4, R36.reuse, R30, R4 ;  /* 0x0000001e2404723c */ /* 0x040fe20000001804 */
[--C-:B------:R-:W-:Y:S01]  /*202b0*/  FFMA.FTZ R28, R108, UR4, -R129.reuse ;  /* 0x000000046c1c7c23 */ /* 0x100fe20008010881 */
[----:B------:R-:W-:Y:S01]  /*202c0*/  FFMA.FTZ R29, R99, UR4, -R129 ;  /* 0x00000004631d7c23 */ /* 0x000fe20008010881 */
[----:B------:R-:W-:Y:S01]  /*202d0*/  FADD.FTZ R79, R79, R200 ;  /* 0x000000c84f4f7221 */ /* 0x000fe20000010000 */
[----:B------:R-:W3:Y:S01]  /*202e0*/  MUFU.EX2 R77, R110 ;  /* 0x0000006e004d7308 */ /* 0x000ee20000000800 */
[----:B----4-:R-:W-:Y:S01]  /*202f0*/  FADD.FTZ R94, R73, R94 ;  /* 0x0000005e495e7221 */ /* 0x010fe20000010000 */
[----:B-----5:R-:W-:Y:S01]  /*20300*/  HMMA.16816.F32 R12, R36, R8, R12 ;  /* 0x00000008240c723c */ /* 0x020fe2000000180c */
[----:B------:R-:W-:Y:S01]  /*20310*/  FADD.FTZ R79, R203, R79 ;  /* 0x0000004fcb4f7221 */ /* 0x000fe20000010000 */
[--C-:B------:R-:W-:Y:S01]  /*20320*/  FFMA.FTZ R30, R104, UR4, -R129.reuse ;  /* 0x00000004681e7c23 */ /* 0x100fe20008010881 */
[----:B------:R-:W-:-:S02]  /*20330*/  FFMA.FTZ R31, R98, UR4, -R129 ;  /* 0x00000004621f7c23 */ /* 0x000fc40008010881 */
[----:B------:R-:W-:Y:S01]  /*20340*/  FADD.FTZ R60, R60, R79 ;  /* 0x0000004f3c3c7221 */ /* 0x000fe20000010000 */
[----:B------:R-:W-:Y:S01]  /*20350*/  MUFU.EX2 R28, R28 ;  /* 0x0000001c001c7308 */ /* 0x000fe20000000800 */
[----:B------:R-:W-:Y:S01]  /*20360*/  HMMA.16816.F32 R20, R36, R10, R20 ;  /* 0x0000000a2414723c */ /* 0x000fe20000001814 */
[----:B------:R-:W-:Y:S01]  /*20370*/  F2FP.F16.F32.PACK_AB R8, R73, R72 ;  /* 0x000000484908723e */ /* 0x000fe200000000ff */
[----:B------:R-:W-:Y:S01]  /*20380*/  FADD.FTZ R60, R68, R60 ;  /* 0x0000003c443c7221 */ /* 0x000fe20000010000 */
[----:B--2---:R-:W-:-:S03]  /*20390*/  FADD.FTZ R94, R96, R94 ;  /* 0x0000005e605e7221 */ /* 0x004fc60000010000 */
[----:B------:R-:W-:Y:S01]  /*203a0*/  FADD.FTZ R69, R69, R60 ;  /* 0x0000003c45457221 */ /* 0x000fe20000010000 */
[----:B------:R-:W2:Y:S01]  /*203b0*/  MUFU.EX2 R29, R29 ;  /* 0x0000001d001d7308 */ /* 0x000ea20000000800 */
[C---:B---3--:R-:W-:Y:S01]  /*203c0*/  F2FP.F16.F32.PACK_AB R10, R77.reuse, R96 ;  /* 0x000000604d0a723e */ /* 0x048fe200000000ff */
[----:B-1----:R-:W-:Y:S01]  /*203d0*/  HMMA.16816.F32 R56, R36, R32, R56 ;  /* 0x000000202438723c */ /* 0x002fe20000001838 */
[----:B------:R-:W-:Y:S01]  /*203e0*/  FADD.FTZ R69, R70, R69 ;  /* 0x0000004546457221 */ /* 0x000fe20000010000 */
[----:B------:R-:W-:-:S03]  /*203f0*/  FADD.FTZ R2, R77, R94 ;  /* 0x0000005e4d027221 */ /* 0x000fc60000010000 */
[----:B------:R-:W-:Y:S01]  /*20400*/  FADD.FTZ R71, R71, R69 ;  /* 0x0000004547477221 */ /* 0x000fe20000010000 */
[----:B------:R-:W-:Y:S01]  /*20410*/  MUFU.EX2 R30, R30 ;  /* 0x0000001e001e7308 */ /* 0x000fe20000000800 */
[----:B------:R-:W-:Y:S01]  /*20420*/  HMMA.16816.F32 R16, R36, R34, R16 ;  /* 0x000000222410723c */ /* 0x000fe20000001810 */
[----:B------:R1:W-:Y:S01]  /*20430*/  STL [R1+0x4], R2 ;  /* 0x0000040201007387 */ /* 0x0003e20000100800 */
[----:B------:R-:W-:-:S04]  /*20440*/  FADD.FTZ R71, R54, R71 ;  /* 0x0000004736477221 */ /* 0x000fc80000010000 */
[----:B------:R-:W-:Y:S01]  /*20450*/  FADD.FTZ R71, R55, R71 ;  /* 0x0000004737477221 */ /* 0x000fe20000010000 */
[----:B------:R-:W3:Y:S01]  /*20460*/  MUFU.EX2 R31, R31 ;  /* 0x0000001f001f7308 */ /* 0x000ee20000000800 */
[----:B--2---:R-:W-:Y:S01]  /*20470*/  F2FP.F16.F32.PACK_AB R9, R29, R28 ;  /* 0x0000001c1d09723e */ /* 0x004fe200000000ff */
[----:B------:R-:W-:Y:S01]  /*20480*/  HMMA.16816.F32 R64, R36, R40, R64 ;  /* 0x000000282440723c */ /* 0x000fe20000001840 */
[----:B------:R-:W-:-:S04]  /*20490*/  FADD.FTZ R76, R76, R71 ;  /* 0x000000474c4c7221 */ /* 0x000fc80000010000 */
[----:B------:R-:W-:Y:S01]  /*204a0*/  FADD.FTZ R76, R82, R76 ;  /* 0x0000004c524c7221 */ /* 0x000fe20000010000 */
[----:B------:R-:W-:Y:S03]  /*204b0*/  HMMA.16816.F32 R132, R36, R42, R132 ;  /* 0x0000002a2484723c */ /* 0x000fe60000001884 */
[----:B------:R-:W-:-:S04]  /*204c0*/  FADD.FTZ R76, R80, R76 ;  /* 0x0000004c504c7221 */ /* 0x000fc80000010000 */
[----:B------:R-:W-:Y:S01]  /*204d0*/  FADD.FTZ R86, R86, R76 ;  /* 0x0000004c56567221 */ /* 0x000fe20000010000 */
[----:B---3--:R-:W-:-:S03]  /*204e0*/  F2FP.F16.F32.PACK_AB R11, R31, R30 ;  /* 0x0000001e1f0b723e */ /* 0x008fc600000000ff */
[----:B------:R-:W-:Y:S01]  /*204f0*/  FADD.FTZ R86, R88, R86 ;  /* 0x0000005658567221 */ /* 0x000fe20000010000 */
[----:B-1----:R-:W-:-:S03]  /*20500*/  MOV R2, R175 ;  /* 0x000000af00027202 */ /* 0x002fc60000000f00 */
[----:B------:R-:W-:Y:S01]  /*20510*/  FADD.FTZ R89, R89, R86 ;  /* 0x0000005659597221 */ /* 0x000fe20000010000 */
[----:B------:R-:W-:Y:S01]  /*20520*/  HMMA.16816.F32 R160, R8, R156, R12 ;  /* 0x0000009c08a0723c */ /* 0x000fe2000000180c */
[----:B------:R-:W1:Y:S02]  /*20530*/  LDSM.16.MT88.4 R12, [R233+0x11800] ;  /* 0x01180000e90c783b */ /* 0x000e640000004200 */
        /* <DEDUP_REMOVED lines=9> */
[C---:B------:R-:W-:Y:S03]  /*205d0*/  HMMA.16816.F32 R148, R8.reuse, R150, R4 ;  /* 0x000000960894723c */ /* 0x040fe60000001804 */
[----:B------:R-:W-:Y:S01]  /*205e0*/  FADD.FTZ R50, R0, R50 ;  /* 0x0000003200327221 */ /* 0x000fe20000010000 */
[----:B------:R-:W-:Y:S02]  /*205f0*/  MOV R0, R173 ;  /* 0x000000ad00007202 */ /* 0x000fe40000000f00 */
[----:B------:R-:W-:Y:S01]  /*20600*/  HMMA.16816.F32 R140, R8, R142, R16 ;  /* 0x0000008e088c723c */ /* 0x000fe20000001810 */
[----:B------:R-:W-:-:S04]  /*20610*/  FADD.FTZ R51, R51, R50 ;  /* 0x0000003233337221 */ /* 0x000fc80000010000 */
[----:B------:R-:W-:-:S04]  /*20620*/  FADD.FTZ R51, R74, R51 ;  /* 0x000000334a337221 */ /* 0x000fc80000010000 */
[----:B------:R-:W-:Y:S01]  /*20630*/  FADD.FTZ R75, R75, R51 ;  /* 0x000000334b4b7221 */ /* 0x000fe20000010000 */
[----:B-1----:R-:W-:Y:S03]  /*20640*/  HMMA.16816.F32 R136, R8, R12, R64 ;  /* 0x0000000c0888723c */ /* 0x002fe60000001840 */
[----:B------:R-:W-:-:S04]  /*20650*/  FADD.FTZ R75, R95, R75 ;  /* 0x0000004b5f4b7221 */ /* 0x000fc80000010000 */
[----:B------:R-:W-:Y:S01]  /*20660*/  FADD.FTZ R100, R100, R75 ;  /* 0x0000004b64647221 */ /* 0x000fe20000010000 */
[----:B------:R-:W-:Y:S03]  /*20670*/  HMMA.16816.F32 R132, R8, R14, R132 ;  /* 0x0000000e0884723c */ /* 0x000fe60000001884 */
[----:B------:R-:W-:-:S04]  /*20680*/  FADD.FTZ R100, R28, R100 ;  /* 0x000000641c647221 */ /* 0x000fc80000010000 */
[----:B------:R-:W-:-:S04]  /*20690*/  FADD.FTZ R100, R29, R100 ;  /* 0x000000641d647221 */ /* 0x000fc80000010000 */
[----:B------:R-:W-:-:S04]  /*206a0*/  FADD.FTZ R100, R30, R100 ;  /* 0x000000641e647221 */ /* 0x000fc80000010000 */
[----:B------:R-:W-:-:S05]  /*206b0*/  FADD.FTZ R3, R31, R100 ;  /* 0x000000641f037221 */ /* 0x000fca0000010000 */
[----:B------:R1:W-:Y:S04]  /*206c0*/  STL [R1], R3 ;  /* 0x0000000301007387 */ /* 0x0003e80000100800 */
.L_x_2733:
[----:B------:R-:W-:-:S06]  /*206d0*/  UISETP.GE.AND UP0, UPT, UR11, 0x1, UPT ;  /* 0x000000010b00788c */ /* 0x000fcc000bf06270 */
[----:B------:R-:W-:-:S13]  /*206e0*/  PLOP3.LUT P0, PT, PT, PT, UP0, 0x80, 0x0 ;  /* 0x000000000000781c */ /* 0x000fda0003f0f008 */
[----:B------:R-:W-:Y:S05]  /*206f0*/  @!P0 BRA `(.L_x_2739) ;  /* 0x0000005000888947 */ /* 0x000fea0003800000 */
[----:B------:R-:W-:Y:S01]  /*20700*/  ULDC UR8, c[0x0][0x250] ;  /* 0x0000940000087ab9 */ /* 0x000fe20000000800 */
[----:B------:R-:W-:Y:S01]  /*20710*/  ULDC.64 UR6, c[0x0][0x250] ;  /* 0x0000940000067ab9 */ /* 0x000fe20000000a00 */
[----:B------:R-:W-:Y:S01]  /*20720*/  ULEA UR8, -UR8, URZ, 0x8 ;  /* 0x0000003f08087291 */ /* 0x000fe2000f8e413f */
[----:B-1----:R-:W-:Y:S01]  /*20730*/  IMAD.MOV.U32 R3, RZ, RZ, R0 ;  /* 0x000000ffff037224 */ /* 0x002fe200078e0000 */
[----:B------:R-:W-:Y:S01]  /*20740*/  ULDC UR10, c[0x0][0x248] ;  /* 0x00009200000a7ab9 */ /* 0x000fe20000000800 */
[----:B------:R-:W-:Y:S01]  /*20750*/  IMAD.MOV.U32 R164, RZ, RZ, R2 ;  /* 0x000000ffffa47224 */ /* 0x000fe200078e0002 */
[----:B------:R-:W-:Y:S01]  /*20760*/  USHF.R.S32.HI UR4, URZ, 0x1f, UR8 ;  /* 0x0000001f3f047899 */ /* 0x000fe20008011408 */
[----:B------:R-:W-:Y:S01]  /*20770*/  ULDC UR5, c[0x0][0x24c] ;  /* 0x0000930000057ab9 */ /* 0x000fe20000000800 */
[----:B------:R-:W-:Y:S01]  /*20780*/  USHF.L.U64.HI UR7, UR6, 0x5, UR7 ;  /* 0x0000000506077899 */ /* 0x000fe20008010207 */
[----:B------:R-:W-:Y:S01]  /*20790*/  MOV R252, UR8 ;  /* 0x0000000800fc7c02 */ /* 0x000fe20008000f00 */
[----:B------:R-:W-:-:S02]  /*207a0*/  USHF.L.U32 UR6, UR6, 0x5, URZ ;  /* 0x0000000506067899 */ /* 0x000fc4000800063f */
[----:B------:R-:W-:Y:S01]  /*207b0*/  MOV R251, UR4 ;  /* 0x0000000400fb7c02 */ /* 0x000fe20008000f00 */
[----:B------:R-:W-:Y:S02]  /*207c0*/  USHF.L.U64.HI UR5, UR10, 0x5, UR5 ;  /* 0x000000050a057899 */ /* 0x000fe40008010205 */
[----:B------:R-:W-:Y:S01]  /*207d0*/  USHF.L.U32 UR14, UR10, 0x5, URZ ;  /* 0x000000050a0e7899 */ /* 0x000fe2000800063f */
[----:B------:R-:W-:Y:S01]  /*207e0*/  ULDC UR4, c[0x0][0x2ec] ;  /* 0x0000bb0000047ab9 */ /* 0x000fe20000000800 */
[----:B------:R-:W-:-:S10]  /*207f0*/  ULDC.64 UR8, c[0x0][0x208] ;  /* 0x0000820000087ab9 */ /* 0x000fd40000000a00 */
.L_x_2743:
[----:B------:R-:W-:Y:S04]  /*20800*/  DEPBAR.LE SB0, 0x0 ;  /* 0x000080000000791a */ /* 0x000fe80000000000 */
[----:B------:R-:W-:Y:S01]  /*20810*/  BAR.SYNC.DEFER_BLOCKING 0x0 ;  /* 0x0000000000007b1d */ /* 0x000fe20000010000 */
[----:B------:R-:W-:Y:S01]  /*20820*/  PLOP3.LUT P0, PT, PT, PT, UP1, 0x40, 0x0 ;  /* 0x000000000000781c */ /* 0x000fe20003f0e818 */
[----:B------:R-:W-:Y:S01]  /*20830*/  IMAD.MOV.U32 R10, RZ, RZ, R252 ;  /* 0x000000ffff0a7224 */ /* 0x000fe200078e00fc */
[----:B------:R-:W-:Y:S11]  /*20840*/  MOV R2, R251 ;  /* 0x000000fb00027202 */ /* 0x000ff60000000f00 */
[----:B--2---:R-:W-:Y:S05]  /*20850*/  @P0 BRA `(.L_x_2740) ;  /* 0x0000000000fc0947 */ /* 0x004fea0003800000 */
        /* <DEDUP_REMOVED lines=48> */
[----:B------:R-:W1:Y:S01]  /*20b60*/  LDC.64 R4, c[0x0][0x238] ;  /* 0x00008e00ff047b82 */ /* 0x000e620000000a00 */
[----:B------:R-:W-:Y:S05]  /*20b70*/  IMAD R2, R0, R2, -0x100 ;  /* 0xffffff0000027424 */ /* 0x000fea00078e0202 */
[----:B------:R-:W-:Y:S01]  /*20b80*/  SHF.R.S32.HI R0, RZ, 0x1f, R2 ;  /* 0x0000001fff007819 */ /* 0x000fe20000011402 */
[----:B------:R3:W2:Y:S02]  /*20b90*/  LDG.E R9, desc[UR8][R6.64] ;  /* 0x0000000806097981 */ /* 0x0006a4000c1e1900 */
[----:B---3--:R-:W3:Y:S02]  /*20ba0*/  LDC.64 R6, c[0x0][0x250] ;  /* 0x00009400ff067b82 */ /* 0x008ee40000000a00 */
        /* <DEDUP_REMOVED lines=10> */
.L_x_2740:
[----:B------:R-:W-:Y:S01]  /*20c50*/  LEA R247, P0, R10, R247, 0x1 ;  /* 0x000000f70af77211 */ /* 0x000fe200078008ff */
[----:B------:R-:W-:Y:S01]  /*20c60*/  IMAD R172, R167, 0x2, R241 ;  /* 0x00000002a7ac7824 */ /* 0x000fe200078e02f1 */
[----:B------:R-:W-:Y:S01]  /*20c70*/  UISETP.GE.AND UP0, UPT, UR11, 0x2, UPT ;  /* 0x000000020b00788c */ /* 0x000fe2000bf06270 */
[----:B------:R-:W-:Y:S01]  /*20c80*/  IMAD.IADD R0, R240, 0x1, R239 ;  /* 0x00000001f0007824 */ /* 0x000fe200078e02ef */
        /* <DEDUP_REMOVED lines=51> */
[----:B------:R-:W-:Y:S03]  /*20fc0*/  PLOP3.LUT P0, PT, PT, PT, UP0, 0x80, 0x0 ;  /* 0x000000000000781c */ /* 0x000fe60003f0f008 */
[----:B------:R2:W-:Y:S04]  /*20fd0*/  LDGSTS.E.BYPASS.LTC128B.128 [R250+0x11800], desc[UR8][R6.64] ;  /* 0x1180000006fa7fae */ /* 0x0005e8000b901d48 */
[----:B------:R-:W-:Y:S04]  /*20fe0*/  LDSM.16.M88.4 R128, [R241] ;  /* 0x00000000f180783b */ /* 0x000fe80000000200 */
[----:B---3--:R-:W-:Y:S04]  /*20ff0*/  LDSM.16.M88.4 R16, [R240+0x2800] ;  /* 0x00280000f010783b */ /* 0x008fe80000000200 */
        /* <DEDUP_REMOVED lines=35> */
[C---:B-----5:R-:W-:Y:S01]  /*21230*/  HMMA.16816.F32 R44, R128.reuse, R48, RZ ;  /* 0x00000030802c723c */ /* 0x060fe200000018ff */
[----:B------:R-:W-:Y:S04]  /*21240*/  LDSM.16.M88.4 R208, [R232+0x3000] ;  /* 0x00300000e8d0783b */ /* 0x000fe80000000200 */
[----:B------:R-:W-:Y:S01]  /*21250*/  LDSM.16.M88.4 R212, [R232+0x5000] ;  /* 0x00500000e8d4783b */ /* 0x000fe20000000200 */
[C---:B------:R-:W-:Y:S03]  /*21260*/  HMMA.16816.F32 R48, R128.reuse, R50, RZ ;  /* 0x000000328030723c */ /* 0x040fe600000018ff */
[----:B------:R-:W-:Y:S03]  /*21270*/  LDSM.16.M88.4 R216, [R232+0x5800] ;  /* 0x00580000e8d8783b */ /* 0x000fe60000000200 */
[C---:B------:R-:W-:Y:S01]  /*21280*/  HMMA.16816.F32 R52, R128.reuse, R56, RZ ;  /* 0x000000388034723c */ /* 0x040fe200000018ff */
        /* <DEDUP_REMOVED lines=40> */
[----:B------:R-:W-:Y:S01]  /*21510*/  VIADD R196, R238, 0x1800 ;  /* 0x00001800eec47836 */ /* 0x000fe20000000000 */
[C---:B------:R-:W-:Y:S05]  /*21520*/  HMMA.16816.F32 R52, R172.reuse, R200, R52 ;  /* 0x000000c8ac34723c */ /* 0x040fea0000001834 */
[----:B------:R-:W-:Y:S01]  /*21530*/  LDSM.16.M88.4 R196, [R196] ;  /* 0x00000000c4c4783b */ /* 0x000fe20000000200 */
[C---:B------:R-:W-:Y:S03]  /*21540*/  HMMA.16816.F32 R56, R172.reuse, R202, R56 ;  /* 0x000000caac38723c */ /* 0x040fe60000001838 */
[----:B------:R-:W-:Y:S03]  /*21550*/  LDSM.16.M88.4 R200, [R237] ;  /* 0x00000000edc8783b */ /* 0x000fe60000000200 */
[C---:B--2---:R-:W-:Y:S06]  /*21560*/  HMMA.16816.F32 R60, R172.reuse, R168, R60 ;  /* 0x000000a8ac3c723c */ /* 0x044fec000000183c */
[C---:B------:R-:W-:Y:S01]  /*21570*/  HMMA.16816.F32 R64, R172.reuse, R170, R64 ;  /* 0x000000aaac40723c */ /* 0x040fe20000001840 */
[----:B------:R-:W2:Y:S05]  /*21580*/  LDSM.16.M88.4 R168, [R0+0x8800] ;  /* 0x0088000000a8783b */ /* 0x000eaa0000000200 */
[C---:B-1----:R-:W-:Y:S06]  /*21590*/  HMMA.16816.F32 R68, R172.reuse, R176, R68 ;  /* 0x000000b0ac44723c */ /* 0x042fec0000001844 */
[C---:B------:R-:W-:Y:S01]  /*215a0*/  HMMA.16816.F32 R72, R172.reuse, R178, R72 ;  /* 0x000000b2ac48723c */ /* 0x040fe20000001848 */
[----:B------:R-:W1:Y:S05]  /*215b0*/  LDSM.16.M88.4 R176, [R0+0x9000] ;  /* 0x0090000000b0783b */ /* 0x000e6a0000000200 */
[C---:B------:R-:W-:Y:S06]  /*215c0*/  HMMA.16816.F32 R76, R172.reuse, R204, R76 ;  /* 0x000000ccac4c723c */ /* 0x040fec000000184c */
[C---:B------:R-:W-:Y:S01]  /*215d0*/  HMMA.16816.F32 R80, R172.reuse, R206, R80 ;  /* 0x000000ceac50723c */ /* 0x040fe20000001850 */
[----:B------:R-:W-:Y:S05]  /*215e0*/  LDSM.16.M88.4 R204, [R232] ;  /* 0x00000000e8cc783b */ /* 0x000fea0000000200 */
[C---:B-----5:R-:W-:Y:S06]  /*215f0*/  HMMA.16816.F32 R84, R172.reuse, R180, R84 ;  /* 0x000000b4ac54723c */ /* 0x060fec0000001854 */
[C---:B------:R-:W-:Y:S01]  /*21600*/  HMMA.16816.F32 R88, R172.reuse, R182, R88 ;  /* 0x000000b6ac58723c */ /* 0x040fe20000001858 */
[----:B------:R-:W4:Y:S05]  /*21610*/  LDSM.16.M88.4 R180, [R0+0x9800] ;  /* 0x0098000000b4783b */ /* 0x000f2a0000000200 */
[C---:B---3--:R-:W-:Y:S06]  /*21620*/  HMMA.16816.F32 R92, R172.reuse, R184, R92 ;  /* 0x000000b8ac5c723c */ /* 0x048fec000000185c */
[C---:B------:R-:W-:Y:S05]  /*21630*/  HMMA.16816.F32 R96, R172.reuse, R186, R96 ;  /* 0x000000baac60723c */ /* 0x040fea0000001860 */
[----:B------:R-:W-:Y:S01]  /*21640*/  IMAD R184, R166, 0x2, R241 ;  /* 0x00000002a6b87824 */ /* 0x000fe200078e02f1 */
[C---:B------:R-:W-:Y:S05]  /*21650*/  HMMA.16816.F32 R100, R172.reuse, R188, R100 ;  /* 0x000000bcac64723c */ /* 0x040fea0000001864 */
[----:B------:R-:W3:Y:S01]  /*21660*/  LDSM.16.M88.4 R184, [R184] ;  /* 0x00000000b8b8783b */ /* 0x000ee20000000200 */
        /* <DEDUP_REMOVED lines=9> */
[C---:B------:R-:W-:Y:S01]  /*21700*/  VIADD R176, R238.reuse, 0x2000 ;  /* 0x00002000eeb07836 */ /* 0x040fe20000000000 */
[C---:B----4-:R-:W-:Y:S05]  /*21710*/  HMMA.16816.F32 R124, R172.reuse, R180, R124 ;  /* 0x000000b4ac7c723c */ /* 0x050fea000000187c */
[----:B------:R-:W4:Y:S01]  /*21720*/  LDSM.16.M88.4 R176, [R176] ;  /* 0x00000000b0b0783b */ /* 0x000f220000000200 */
[----:B------:R-:W-:Y:S05]  /*21730*/  HMMA.16816.F32 R128, R172, R182, R128 ;  /* 0x000000b6ac80723c */ /* 0x000fea0000001880 */
[C---:B------:R-:W-:Y:S01]  /*21740*/  VIADD R180, R238.reuse, 0x3000 ;  /* 0x00003000eeb47836 */ /* 0x040fe20000000000 */
[C---:B---3--:R-:W-:Y:S05]  /*21750*/  HMMA.16816.F32 R4, R184.reuse, R192, R4 ;  /* 0x000000c0b804723c */ /* 0x048fea0000001804 */
[----:B------:R-:W-:Y:S01]  /*21760*/  LDSM.16.M88.4 R180, [R180] ;  /* 0x00000000b4b4783b */ /* 0x000fe20000000200 */
[C---:B------:R-:W-:Y:S05]  /*21770*/  HMMA.16816.F32 R8, R184.reuse, R194, R8 ;  /* 0x000000c2b808723c */ /* 0x040fea0000001808 */
[C---:B------:R-:W-:Y:S01]  /*21780*/  VIADD R172, R238.reuse, 0x2800 ;  /* 0x00002800eeac7836 */ /* 0x040fe20000000000 */
[C---:B--2---:R-:W-:Y:S05]  /*21790*/  HMMA.16816.F32 R12, R184.reuse, R188, R12 ;  /* 0x000000bcb80c723c */ /* 0x044fea000000180c */
[----:B------:R-:W2:Y:S01]  /*217a0*/  LDSM.16.M88.4 R172, [R172] ;  /* 0x00000000acac783b */ /* 0x000ea20000000200 */
[C---:B------:R-:W-:Y:S05]  /*217b0*/  HMMA.16816.F32 R16, R184.reuse, R190, R16 ;  /* 0x000000beb810723c */ /* 0x040fea0000001810 */
[C---:B------:R-:W-:Y:S01]  /*217c0*/  VIADD R188, R238.reuse, 0x5000 ;  /* 0x00005000eebc7836 */ /* 0x040fe20000000000 */
[C---:B-1----:R-:W-:Y:S05]  /*217d0*/  HMMA.16816.F32 R20, R184.reuse, R168, R20 ;  /* 0x000000a8b814723c */ /* 0x042fea0000001814 */
[----:B------:R-:W-:Y:S01]  /*217e0*/  LDSM.16.M88.4 R188, [R188] ;  /* 0x00000000bcbc783b */ /* 0x000fe20000000200 */
[C---:B------:R-:W-:Y:S05]  /*217f0*/  HMMA.16816.F32 R24, R184.reuse, R170, R24 ;  /* 0x000000aab818723c */ /* 0x040fea0000001818 */
[C---:B------:R-:W-:Y:S01]  /*21800*/  VIADD R168, R238.reuse, 0x3800 ;  /* 0x00003800eea87836 */ /* 0x040fe20000000000 */
[C---:B------:R-:W-:Y:S05]  /*21810*/  HMMA.16816.F32 R28, R184.reuse, R196, R28 ;  /* 0x000000c4b81c723c */ /* 0x040fea000000181c */
[----:B------:R-:W1:Y:S01]  /*21820*/  LDSM.16.M88.4 R168, [R168] ;  /* 0x00000000a8a8783b */ /* 0x000e620000000200 */
[C---:B------:R-:W-:Y:S05]  /*21830*/  HMMA.16816.F32 R32, R184.reuse, R198, R32 ;  /* 0x000000c6b820723c */ /* 0x040fea0000001820 */
[C---:B------:R-:W-:Y:S01]  /*21840*/  VIADD R192, R238.reuse, 0x5800 ;  /* 0x00005800eec07836 */ /* 0x040fe20000000000 */
[C---:B----4-:R-:W-:Y:S05]  /*21850*/  HMMA.16816.F32 R36, R184.reuse, R176, R36 ;  /* 0x000000b0b824723c */ /* 0x050fea0000001824 */
[----:B------:R-:W-:Y:S01]  /*21860*/  LDSM.16.M88.4 R192, [R192] ;  /* 0x00000000c0c0783b */ /* 0x000fe20000000200 */
[C---:B------:R-:W-:Y:S05]  /*21870*/  HMMA.16816.F32 R40, R184.reuse, R178, R40 ;  /* 0x000000b2b828723c */ /* 0x040fea0000001828 */
[C---:B------:R-:W-:Y:S01]  /*21880*/  VIADD R176, R238.reuse, 0x4000 ;  /* 0x00004000eeb07836 */ /* 0x040fe20000000000 */
[C---:B--2---:R-:W-:Y:S05]  /*21890*/  HMMA.16816.F32 R44, R184.reuse, R172, R44 ;  /* 0x000000acb82c723c */ /* 0x044fea000000182c */
[----:B------:R-:W2:Y:S01]  /*218a0*/  LDSM.16.M88.4 R176, [R176] ;  /* 0x00000000b0b0783b */ /* 0x000ea20000000200 */
[C---:B------:R-:W-:Y:S05]  /*218b0*/  HMMA.16816.F32 R48, R184.reuse, R174, R48 ;  /* 0x000000aeb830723c */ /* 0x040fea0000001830 */
[C---:B------:R-:W-:Y:S01]  /*218c0*/  VIADD R172, R238.reuse, 0x4800 ;  /* 0x00004800eeac7836 */ /* 0x040fe20000000000 */
[C---:B------:R-:W-:Y:S05]  /*218d0*/  HMMA.16816.F32 R52, R184.reuse, R180, R52 ;  /* 0x000000b4b834723c */ /* 0x040fea0000001834 */
[----:B------:R-:W3:Y:S01]  /*218e0*/  LDSM.16.M88.4 R172, [R172] ;  /* 0x00000000acac783b */ /* 0x000ee20000000200 */
[C---:B------:R-:W-:Y:S05]  /*218f0*/  HMMA.16816.F32 R56, R184.reuse, R182, R56 ;  /* 0x000000b6b838723c */ /* 0x040fea0000001838 */
[C---:B------:R-:W-:Y:S01]  /*21900*/  VIADD R180, R238.reuse, 0x6000 ;  /* 0x00006000eeb47836 */ /* 0x040fe20000000000 */
[C---:B-1----:R-:W-:Y:S05]  /*21910*/  HMMA.16816.F32 R60, R184.reuse, R168, R60 ;  /* 0x000000a8b83c723c */ /* 0x042fea000000183c */
[----:B------:R-:W1:Y:S01]  /*21920*/  LDSM.16.M88.4 R180, [R180] ;  /* 0x00000000b4b4783b */ /* 0x000e620000000200 */
[C---:B------:R-:W-:Y:S05]  /*21930*/  HMMA.16816.F32 R64, R184.reuse, R170, R64 ;  /* 0x000000aab840723c */ /* 0x040fea0000001840 */
[C---:B------:R-:W-:Y:S02]  /*21940*/  VIADD R196, R238.reuse, 0x6800 ;  /* 0x00006800eec47836 */ /* 0x040fe40000000000 */
[C---:B------:R-:W-:Y:S04]  /*21950*/  VIADD R168, R238.reuse, 0x7000 ;  /* 0x00007000eea87836 */ /* 0x040fe80000000000 */
[----:B------:R-:W4:Y:S01]  /*21960*/  LDSM.16.M88.4 R196, [R196] ;  /* 0x00000000c4c4783b */ /* 0x000f220000000200 */
[C---:B--2---:R-:W-:Y:S03]  /*21970*/  HMMA.16816.F32 R68, R184.reuse, R176, R68 ;  /* 0x000000b0b844723c */ /* 0x044fe60000001844 */
[----:B------:R-:W2:Y:S03]  /*21980*/  LDSM.16.M88.4 R168, [R168] ;  /* 0x00000000a8a8783b */ /* 0x000ea60000000200 */
[C---:B------:R-:W-:Y:S05]  /*21990*/  HMMA.16816.F32 R72, R184.reuse, R178, R72 ;  /* 0x000000b2b848723c */ /* 0x040fea0000001848 */
[----:B------:R-:W-:Y:S01]  /*219a0*/  VIADD R176, R238, 0x7800 ;  /* 0x00007800eeb07836 */ /* 0x000fe20000000000 */
[C---:B---3--:R-:W-:Y:S05]  /*219b0*/  HMMA.16816.F32 R76, R184.reuse, R172, R76 ;  /* 0x000000acb84c723c */ /* 0x048fea000000184c */
[----:B------:R-:W3:Y:S01]  /*219c0*/  LDSM.16.M88.4 R176, [R176] ;  /* 0x00000000b0b0783b */ /* 0x000ee20000000200 */
[C---:B------:R-:W-:Y:S03]  /*219d0*/  HMMA.16816.F32 R80, R184.reuse, R174, R80 ;  /* 0x000000aeb850723c */ /* 0x040fe60000001850 */
[----:B------:R-:W5:Y:S03]  /*219e0*/  LDSM.16.M88.4 R172, [R232+0x800] ;  /* 0x00080000e8ac783b */ /* 0x000f660000000200 */
        /* <DEDUP_REMOVED lines=8> */
[----:B------:R-:W1:Y:S05]  /*21a70*/  LDSM.16.M88.4 R180, [R232+0x1000] ;  /* 0x00100000e8b4783b */ /* 0x000e6a0000000200 */
[C---:B----4-:R-:W-:Y:S06]  /*21a80*/  HMMA.16816.F32 R108, R184.reuse, R196, R108 ;  /* 0x000000c4b86c723c */ /* 0x050fec000000186c */
[C---:B------:R-:W-:Y:S01]  /*21a90*/  HMMA.16816.F32 R112, R184.reuse, R198, R112 ;  /* 0x000000c6b870723c */ /* 0x040fe20000001870 */
[----:B------:R-:W4:Y:S05]  /*21aa0*/  LDSM.16.M88.4 R196, [R232+0x2800] ;  /* 0x00280000e8c4783b */ /* 0x000f2a0000000200 */
[C---:B--2---:R-:W-:Y:S06]  /*21ab0*/  HMMA.16816.F32 R116, R184.reuse, R168, R116 ;  /* 0x000000a8b874723c */ /* 0x044fec0000001874 */
[C---:B------:R-:W-:Y:S01]  /*21ac0*/  HMMA.16816.F32 R120, R184.reuse, R170, R120 ;  /* 0x000000aab878723c */ /* 0x040fe20000001878 */
[----:B------:R-:W2:Y:S05]  /*21ad0*/  LDSM.16.M88.4 R168, [R232+0x3800] ;  /* 0x00380000e8a8783b */ /* 0x000eaa0000000200 */
[C---:B---3--:R-:W-:Y:S06]  /*21ae0*/  HMMA.16816.F32 R124, R184.reuse, R176, R124 ;  /* 0x000000b0b87c723c */ /* 0x048fec000000187c */
[----:B------:R-:W-:Y:S01]  /*21af0*/  HMMA.16816.F32 R128, R184, R178, R128 ;  /* 0x000000b2b880723c */ /* 0x000fe20000001880 */
[----:B------:R-:W3:Y:S04]  /*21b00*/  LDSM.16.M88.4 R176, [R232+0x4000] ;  /* 0x00400000e8b0783b */ /* 0x000ee80000000200 */
[----:B------:R-:W3:Y:S01]  /*21b10*/  LDSM.16.M88.4 R184, [R232+0x4800] ;  /* 0x00480000e8b8783b */ /* 0x000ee20000000200 */
[C---:B------:R-:W-:Y:S06]  /*21b20*/  HMMA.16816.F32 R4, R200.reuse, R204, R4 ;  /* 0x000000ccc804723c */ /* 0x040fec0000001804 */
[C---:B------:R-:W-:Y:S01]  /*21b30*/  HMMA.16816.F32 R8, R200.reuse, R206, R8 ;  /* 0x000000cec808723c */ /* 0x040fe20000001808 */
[----:B------:R-:W3:Y:S01]  /*21b40*/  LDSM.16.M88.4 R204, [R232+0x6000] ;  /* 0x00600000e8cc783b */ /* 0x000ee20000000200 */
[----:B------:R-:W-:Y:S04]  /*21b50*/  DEPBAR.LE SB0, 0x0 ;  /* 0x000080000000791a */ /* 0x000fe80000000000 */
[C---:B-----5:R-:W-:Y:S01]  /*21b60*/  HMMA.16816.F32 R12, R200.reuse, R172, R12 ;  /* 0x000000acc80c723c */ /* 0x060fe2000000180c */
[----:B------:R-:W-:Y:S05]  /*21b70*/  BAR.SYNC.DEFER_BLOCKING 0x0 ;  /* 0x0000000000007b1d */ /* 0x000fea0000010000 */
[C---:B------:R-:W-:Y:S06]  /*21b80*/  HMMA.16816.F32 R16, R200.reuse, R174, R16 ;  /* 0x000000aec810723c */ /* 0x040fec0000001810 */
[C---:B-1----:R-:W-:Y:S06]  /*21b90*/  HMMA.16816.F32 R20, R200.reuse, R180, R20 ;  /* 0x000000b4c814723c */ /* 0x042fec0000001814 */
        /* <DEDUP_REMOVED lines=9> */
[C---:B--2---:R-:W-:Y:S06]  /*21c30*/  HMMA.16816.F32 R60, R200.reuse, R168, R60 ;  /* 0x000000a8c83c723c */ /* 0x044fec000000183c */
        /* <DEDUP_REMOVED lines=20> */
[----:B------:R-:W-:Y:S01]  /*21d80*/  PLOP3.LUT P0, PT, PT, PT, UP1, 0x40, 0x0 ;  /* 0x000000000000781c */ /* 0x000fe20003f0e818 */
[----:B------:R-:W-:Y:S04]  /*21d90*/  ULEA UR13, -UR10, URZ, 0x8 ;  /* 0x0000003f0a0d7291 */ /* 0x000fe8000f8e413f */
[----:B------:R-:W-:Y:S02]  /*21da0*/  USHF.R.S32.HI UR12, URZ, 0x1f, UR13 ;  /* 0x0000001f3f0c7899 */ /* 0x000fe4000801140d */
[----:B------:R-:W-:Y:S04]  /*21db0*/  IMAD.U32 R170, RZ, RZ, UR13 ;  /* 0x0000000dffaa7e24 */ /* 0x000fe8000f8e00ff */
[----:B------:R-:W-:Y:S02]  /*21dc0*/  MOV R2, UR12 ;  /* 0x0000000c00027c02 */ /* 0x000fe40008000f00 */
[----:B------:R-:W-:Y:S05]  /*21dd0*/  @P0 BRA `(.L_x_2742) ;  /* 0x0000000400000947 */ /* 0x000fea0003800000 */
        /* <DEDUP_REMOVED lines=64> */
.L_x_2742:
        /* <DEDUP_REMOVED lines=54> */
.L_x_2741:
[----:B---3--:R-:W-:Y:S01]  /*22540*/  FMNMX.FTZ R168, R4, R164, !PT ;  /* 0x000000a404a87209 */ /* 0x008fe20007810000 */
[----:B------:R-:W2:Y:S01]  /*22550*/  LDL.LU R200, [R1+0x4] ;  /* 0x0000040001c87983 */ /* 0x000ea20000300800 */
[----:B------:R-:W-:Y:S01]  /*22560*/  FMNMX.FTZ R0, R6, R3, !PT ;  /* 0x0000000306007209 */ /* 0x000fe20007810000 */
[----:B------:R-:W-:Y:S01]  /*22570*/  UISETP.GT.AND UP0, UPT, UR11, 0x1, UPT ;  /* 0x000000010b00788c */ /* 0x000fe2000bf04270 */
[----:B------:R-:W-:Y:S01]  /*22580*/  FMNMX.FTZ R168, R5, R168, !PT ;  /* 0x000000a805a87209 */ /* 0x000fe20007810000 */
[----:B------:R-:W3:Y:S01]  /*22590*/  LDL.LU R199, [R1] ;  /* 0x0000000001c77983 */ /* 0x000ee20000300800 */
        /* <DEDUP_REMOVED lines=821> */
[----:B------:R2:W-:Y:S01]  /*258f0*/  STL [R1], R4 ;  /* 0x0000000401007387 */ /* 0x0005e20000100800 */
[----:B-1----:R-:W-:Y:S01]  /*25900*/  MOV R3, R0 ;  /* 0x0000000000037202 */ /* 0x002fe20000000f00 */
[----:B------:R-:W-:Y:S06]  /*25910*/  @P0 BRA `(.L_x_2743) ;  /* 0xffffffac00b80947 */ /* 0x000fec000383ffff */
.L_x_2739:
[----:B------:R-:W2:Y:S04]  /*25920*/  LDL.LU R6, [R1+0x4] ;  /* 0x0000040001067983 */ /* 0x000ea80000300800 */
[----:B------:R-:W1:Y:S01]  /*25930*/  LDL.LU R5, [R1] ;  /* 0x0000000001057983 */ /* 0x000e620000300800 */
[----:B------:R-:W3:Y:S01]  /*25940*/  S2UR UR4, SR_CgaCtaId ;  /* 0x00000000000479c3 */ /* 0x000ee20000008800 */
[----:B------:R-:W-:Y:S01]  /*25950*/  MOV R7, 0x3f800000 ;  /* 0x3f80000000077802 */ /* 0x000fe20000000f00 */
[----:B------:R-:W-:Y:S01]  /*25960*/  IMAD.MOV.U32 R8, RZ, RZ, 0x3f800000 ;  /* 0x3f800000ff087424 */ /* 0x000fe200078e00ff */
[----:B------:R-:W-:Y:S02]  /*25970*/  UMOV UR5, 0x400 ;  /* 0x0000040000057882 */ /* 0x000fe40000000000 */
[----:B---3--:R-:W-:Y:S01]  /*25980*/  ULEA UR4, UR4, UR5, 0x18 ;  /* 0x0000000504047291 */ /* 0x008fe2000f8ec03f */
[----:B--2---:R-:W2:Y:S04]  /*25990*/  SHFL.BFLY PT, R4, R6, 0x2, 0x1f ;  /* 0x0c401f0006047f89 */ /* 0x004ea800000e0000 */
[----:B-1----:R-:W1:Y:S01]  /*259a0*/  SHFL.BFLY PT, R3, R5, 0x2, 0x1f ;  /* 0x0c401f0005037f89 */ /* 0x002e6200000e0000 */
[----:B--2---:R-:W-:Y:S01]  /*259b0*/  FADD.FTZ R4, R4, R6 ;  /* 0x0000000604047221 */ /* 0x004fe20000010000 */
[----:B-1----:R-:W-:-:S04]  /*259c0*/  FADD.FTZ R3, R3, R5 ;  /* 0x0000000503037221 */ /* 0x002fc80000010000 */
        /* <DEDUP_REMOVED lines=13> */
[----:B------:R-:W-:Y:S01]  /*25aa0*/  LEA.HI R9, R3, R4, RZ, 0x2 ;  /* 0x0000000403097211 */ /* 0x000fe200078f10ff */
[C---:B------:R-:W-:Y:S01]  /*25ab0*/  FMUL.FTZ R157, R7.reuse, R157 ;  /* 0x0000009d079d7220 */ /* 0x040fe20000410000 */
[----:B------:R-:W-:Y:S01]  /*25ac0*/  FMUL.FTZ R152, R7, R152 ;  /* 0x0000009807987220 */ /* 0x000fe20000410000 */
[----:B------:R-:W-:Y:S01]  /*25ad0*/  F2FP.F16.F32.PACK_AB R160, R161, R160 ;  /* 0x000000a0a1a0723e */ /* 0x000fe200000000ff */
        /* <DEDUP_REMOVED lines=8> */
[C---:B------:R-:W-:Y:S01]  /*25b60*/  FMUL.FTZ R158, R8.reuse, R158 ;  /* 0x0000009e089e7220 */ /* 0x040fe20000410000 */
[----:B------:R-:W-:Y:S01]  /*25b70*/  IADD3 R9, -R9, R4, RZ ;  /* 0x0000000409097210 */ /* 0x000fe20007ffe1ff */
[----:B------:R-:W-:Y:S01]  /*25b80*/  FMUL.FTZ R155, R8, R155 ;  /* 0x0000009b089b7220 */ /* 0x000fe20000410000 */
[----:B------:R-:W-:Y:S01]  /*25b90*/  LOP3.LUT R10, R10, 0xfffffff8, RZ, 0xc0, !PT ;  /* 0xfffffff80a0a7812 */ /* 0x000fe200078ec0ff */
[----:B------:R-:W-:Y:S01]  /*25ba0*/  FMUL.FTZ R154, R8, R154 ;  /* 0x0000009a089a7220 */ /* 0x000fe20000410000 */
[----:B------:R-:W-:Y:S01]  /*25bb0*/  F2FP.F16.F32.PACK_AB R162, R163, R162 ;  /* 0x000000a2a3a2723e */ /* 0x000fe200000000ff */
[----:B------:R-:W1:Y:S01]  /*25bc0*/  @P4 MUFU.LG2 R6, R6 ;  /* 0x0000000600064308 */ /* 0x000e620000000c00 */
[----:B------:R-:W-:Y:S01]  /*25bd0*/  IADD3 R10, R11, -R10, RZ ;  /* 0x8000000a0b0a7210 */ /* 0x000fe20007ffe0ff */
[----:B------:R-:W-:Y:S01]  /*25be0*/  FMUL.FTZ R148, R7, R148 ;  /* 0x0000009407947220 */ /* 0x000fe20000410000 */
[----:B------:R-:W-:Y:S01]  /*25bf0*/  LEA.HI R11, R3, R4, RZ, 0x5 ;  /* 0x00000004030b7211 */ /* 0x000fe200078f28ff */
[----:B------:R-:W-:Y:S01]  /*25c00*/  FMUL.FTZ R149, R7, R149 ;  /* 0x0000009507957220 */ /* 0x000fe20000410000 */
[----:B------:R-:W-:Y:S01]  /*25c10*/  F2FP.F16.F32.PACK_AB R156, R157, R156 ;  /* 0x0000009c9d9c723e */ /* 0x000fe200000000ff */
[----:B------:R-:W-:Y:S01]  /*25c20*/  IMAD.SHL.U32 R12, R10, 0x40, RZ ;  /* 0x000000400a0c7824 */ /* 0x000fe200078e00ff */
[----:B------:R-:W-:Y:S01]  /*25c30*/  SHF.R.S32.HI R13, RZ, 0x5, R11 ;  /* 0x00000005ff0d7819 */ /* 0x000fe2000001140b */
[----:B------:R-:W2:Y:S01]  /*25c40*/  @P3 MUFU.LG2 R5, R5 ;  /* 0x0000000500053308 */ /* 0x000ea20000000c00 */
[----:B------:R-:W-:Y:S01]  /*25c50*/  F2FP.F16.F32.PACK_AB R158, R159, R158 ;  /* 0x0000009e9f9e723e */ /* 0x000fe200000000ff */
[----:B------:R-:W-:Y:S01]  /*25c60*/  FMUL.FTZ R151, R8, R151 ;  /* 0x0000009708977220 */ /* 0x000fe20000410000 */
[----:B------:R-:W-:Y:S01]  /*25c70*/  LOP3.LUT R14, R12, 0x1c0, RZ, 0xc0, !PT ;  /* 0x000001c00c0e7812 */ /* 0x000fe200078ec0ff */
[----:B------:R-:W-:Y:S01]  /*25c80*/  IMAD R9, R13, 0x200, R9 ;  /* 0x000002000d097824 */ /* 0x000fe200078e0209 */
[----:B------:R-:W-:Y:S01]  /*25c90*/  LOP3.LUT R12, R10, 0x1, RZ, 0xc0, !PT ;  /* 0x000000010a0c7812 */ /* 0x000fe200078ec0ff */
[----:B------:R-:W-:Y:S01]  /*25ca0*/  FMUL.FTZ R150, R8, R150 ;  /* 0x0000009608967220 */ /* 0x000fe20000410000 */
[----:B------:R-:W-:Y:S01]  /*25cb0*/  LEA.HI R14, R14, R14, RZ, 0x1d ;  /* 0x0000000e0e0e7211 */ /* 0x000fe200078fe8ff */
[C---:B------:R-:W-:Y:S01]  /*25cc0*/  FMUL.FTZ R144, R7.reuse, R144 ;  /* 0x0000009007907220 */ /* 0x040fe20000410000 */
[----:B------:R-:W-:Y:S01]  /*25cd0*/  ISETP.NE.U32.AND P0, PT, R12, 0x1, PT ;  /* 0x000000010c00780c */ /* 0x000fe20003f05070 */
[----:B------:R-:W-:Y:S01]  /*25ce0*/  FMUL.FTZ R145, R7, R145 ;  /* 0x0000009107917220 */ /* 0x000fe20000410000 */
[----:B------:R-:W-:Y:S01]  /*25cf0*/  MOV R12, 0xfffffff0 ;  /* 0xfffffff0000c7802 */ /* 0x000fe20000000f00 */
[----:B------:R-:W-:Y:S01]  /*25d00*/  IMAD.U32 R9, R9, 0x2, R14 ;  /* 0x0000000209097824 */ /* 0x000fe200078e000e */
[----:B------:R-:W-:Y:S01]  /*25d10*/  R2P PR, R10, 0x6 ;  /* 0x000000060a007804 */ /* 0x000fe20000000000 */
[C---:B------:R-:W-:Y:S01]  /*25d20*/  FMUL.FTZ R147, R8.reuse, R147 ;  /* 0x0000009308937220 */ /* 0x040fe20000410000 */
[----:B------:R-:W-:Y:S01]  /*25d30*/  MOV R10, 0x20 ;  /* 0x00000020000a7802 */ /* 0x000fe20000000f00 */
[----:B------:R-:W-:Y:S01]  /*25d40*/  FMUL.FTZ R146, R8, R146 ;  /* 0x0000009208927220 */ /* 0x000fe20000410000 */
[----:B------:R-:W-:Y:S01]  /*25d50*/  SEL R12, R12, 0x10, !P0 ;  /* 0x000000100c0c7807 */ /* 0x000fe20004000000 */
[----:B------:R-:W-:Y:S01]  /*25d60*/  FMUL.FTZ R140, R7, R140 ;  /* 0x0000008c078c7220 */ /* 0x000fe20000410000 */
[----:B------:R-:W-:Y:S01]  /*25d70*/  LEA R9, R9, UR4, 0x1 ;  /* 0x0000000409097c11 */ /* 0x000fe2000f8e08ff */
[----:B------:R-:W-:Y:S01]  /*25d80*/  ULDC.U8 UR4, c[0x0][0x3d8] ;  /* 0x0000f60000047ab9 */ /* 0x000fe20000000000 */
[----:B------:R-:W-:Y:S01]  /*25d90*/  SEL R10, R10, 0xffffffe0, !P1 ;  /* 0xffffffe00a0a7807 */ /* 0x000fe20004800000 */
[----:B------:R-:W-:Y:S01]  /*25da0*/  FMUL.FTZ R141, R7, R141 ;  /* 0x0000008d078d7220 */ /* 0x000fe20000410000 */
[C---:B------:R-:W-:Y:S01]  /*25db0*/  IADD3 R14, R9.reuse, R12, RZ ;  /* 0x0000000c090e7210 */ /* 0x040fe20007ffe0ff */
[----:B------:R-:W-:Y:S01]  /*25dc0*/  STS [R9], R160 ;  /* 0x000000a009007388 */ /* 0x000fe20000000800 */
[C---:B------:R-:W-:Y:S01]  /*25dd0*/  IADD3 R15, R9.reuse, 0x40, RZ ;  /* 0x00000040090f7810 */ /* 0x040fe20007ffe0ff */
[C---:B------:R-:W-:Y:S01]  /*25de0*/  IMAD.IADD R16, R9.reuse, 0x1, R10 ;  /* 0x0000000109107824 */ /* 0x040fe200078e020a */
[----:B------:R-:W-:Y:S01]  /*25df0*/  IADD3 R17, R14, R10, RZ ;  /* 0x0000000a0e117210 */ /* 0x000fe20007ffe0ff */
[----:B------:R3:W-:Y:S01]  /*25e00*/  STS [R9+0x400], R162 ;  /* 0x000400a209007388 */ /* 0x0007e20000000800 */
[----:B------:R-:W-:Y:S01]  /*25e10*/  @P2 VIADD R15, R9, 0xffffffc0 ;  /* 0xffffffc0090f2836 */ /* 0x000fe20000000000 */
[----:B------:R-:W-:Y:S01]  /*25e20*/  F2FP.F16.F32.PACK_AB R152, R153, R152 ;  /* 0x000000989998723e */ /* 0x000fe200000000ff */
[C---:B------:R-:W-:Y:S01]  /*25e30*/  FMUL.FTZ R143, R8.reuse, R143 ;  /* 0x0000008f088f7220 */ /* 0x040fe20000410000 */
[----:B------:R-:W-:Y:S01]  /*25e40*/  STS [R14], R156 ;  /* 0x0000009c0e007388 */ /* 0x000fe20000000800 */
[----:B------:R-:W-:Y:S01]  /*25e50*/  F2FP.F16.F32.PACK_AB R154, R155, R154 ;  /* 0x0000009a9b9a723e */ /* 0x000fe200000000ff */
[C---:B------:R-:W-:Y:S01]  /*25e60*/  FMUL.FTZ R142, R8.reuse, R142 ;  /* 0x0000008e088e7220 */ /* 0x040fe20000410000 */
[----:B------:R-:W-:Y:S01]  /*25e70*/  F2FP.F16.F32.PACK_AB R148, R149, R148 ;  /* 0x000000949594723e */ /* 0x000fe200000000ff */
[----:B------:R4:W-:Y:S01]  /*25e80*/  STS [R14+0x400], R158 ;  /* 0x0004009e0e007388 */ /* 0x0009e20000000800 */
        /* <DEDUP_REMOVED lines=8> */
[C---:B------:R-:W-:Y:S01]  /*25f10*/  FMUL.FTZ R138, R8.reuse, R138 ;  /* 0x0000008a088a7220 */ /* 0x040fe20000410000 */
[C---:B------:R-:W-:Y:S01]  /*25f20*/  FMUL.FTZ R135, R8.reuse, R135 ;  /* 0x0000008708877220 */ /* 0x040fe20000410000 */
[----:B------:R-:W-:Y:S01]  /*25f30*/  FMUL.FTZ R7, R7, R133 ;  /* 0x0000008507077220 */ /* 0x000fe20000410000 */
[----:B------:R-:W-:Y:S01]  /*25f40*/  FMUL.FTZ R8, R8, R134 ;  /* 0x0000008608087220 */ /* 0x000fe20000410000 */
[----:B------:R-:W-:Y:S01]  /*25f50*/  IADD3 R12, R12, R15, RZ ;  /* 0x0000000f0c0c7210 */ /* 0x000fe20007ffe0ff */
[----:B------:R-:W-:Y:S01]  /*25f60*/  STS [R16], R152 ;  /* 0x0000009810007388 */ /* 0x000fe20000000800 */
[----:B------:R-:W-:Y:S01]  /*25f70*/  F2FP.F16.F32.PACK_AB R140, R141, R140 ;  /* 0x0000008c8d8c723e */ /* 0x000fe200000000ff */
[----:B-1----:R-:W-:Y:S01]  /*25f80*/  @P4 FMUL.FTZ R6, R6, 0.69314718246459960938 ;  /* 0x3f31721806064820 */ /* 0x002fe20000410000 */
[----:B---3--:R-:W1:Y:S01]  /*25f90*/  @P4 LDC R9, c[0x0][0x2e8] ;  /* 0x0000ba00ff094b82 */ /* 0x008e620000000800 */
[----:B------:R-:W-:Y:S01]  /*25fa0*/  STS [R16+0x400], R154 ;  /* 0x0004009a10007388 */ /* 0x000fe20000000800 */
[----:B------:R-:W-:Y:S01]  /*25fb0*/  F2FP.F16.F32.PACK_AB R142, R143, R142 ;  /* 0x0000008e8f8e723e */ /* 0x000fe200000000ff */
[----:B--2---:R-:W-:Y:S01]  /*25fc0*/  @P3 FMUL.FTZ R5, R5, 0.69314718246459960938 ;  /* 0x3f31721805053820 */ /* 0x004fe20000410000 */
[----:B------:R-:W-:Y:S01]  /*25fd0*/  F2FP.F16.F32.PACK_AB R136, R137, R136 ;  /* 0x000000888988723e */ /* 0x000fe200000000ff */
[----:B------:R-:W-:Y:S01]  /*25fe0*/  STS [R17], R148 ;  /* 0x0000009411007388 */ /* 0x000fe20000000800 */
[----:B------:R-:W-:-:S02]  /*25ff0*/  F2FP.F16.F32.PACK_AB R138, R139, R138 ;  /* 0x0000008a8b8a723e */ /* 0x000fc400000000ff */
[----:B----4-:R-:W2:Y:S01]  /*26000*/  @P3 LDC R14, c[0x0][0x2e8] ;  /* 0x0000ba00ff0e3b82 */ /* 0x010ea20000000800 */
[----:B------:R-:W-:Y:S01]  /*26010*/  STS [R17+0x400], R150 ;  /* 0x0004009611007388 */ /* 0x000fe20000000800 */
[----:B------:R-:W-:Y:S02]  /*26020*/  F2FP.F16.F32.PACK_AB R7, R7, R132 ;  /* 0x000000840707723e */ /* 0x000fe400000000ff */
[----:B------:R-:W-:Y:S01]  /*26030*/  F2FP.F16.F32.PACK_AB R8, R135, R8 ;  /* 0x000000088708723e */ /* 0x000fe200000000ff */
[----:B------:R-:W-:Y:S04]  /*26040*/  STS [R15], R144 ;  /* 0x000000900f007388 */ /* 0x000fe80000000800 */
[----:B------:R3:W-:Y:S04]  /*26050*/  STS [R15+0x400], R146 ;  /* 0x000400920f007388 */ /* 0x0007e80000000800 */
[----:B------:R-:W-:Y:S04]  /*26060*/  STS [R12], R140 ;  /* 0x0000008c0c007388 */ /* 0x000fe80000000800 */
[----:B------:R-:W-:Y:S01]  /*26070*/  STS [R12+0x400], R142 ;  /* 0x0004008e0c007388 */ /* 0x000fe20000000800 */
[C---:B---3--:R-:W-:Y:S01]  /*26080*/  IADD3 R15, R10.reuse, R15, RZ ;  /* 0x0000000f0a0f7210 */ /* 0x048fe20007ffe0ff */
[----:B------:R-:W-:-:S04]  /*26090*/  IMAD.IADD R10, R10, 0x1, R12 ;  /* 0x000000010a0a7824 */ /* 0x000fc800078e020c */
[----:B------:R-:W-:Y:S04]  /*260a0*/  STS [R15], R136 ;  /* 0x000000880f007388 */ /* 0x000fe80000000800 */
[----:B------:R-:W-:Y:S04]  /*260b0*/  STS [R15+0x400], R138 ;  /* 0x0004008a0f007388 */ /* 0x000fe80000000800 */
[----:B------:R3:W-:Y:S04]  /*260c0*/  STS [R10], R7 ;  /* 0x000000070a007388 */ /* 0x0007e80000000800 */
[----:B------:R4:W-:Y:S01]  /*260d0*/  STS [R10+0x400], R8 ;  /* 0x000400080a007388 */ /* 0x0009e20000000800 */
[----:B---3--:R-:W-:Y:S01]  /*260e0*/  MOV R7, 0x7f800000 ;  /* 0x7f80000000077802 */ /* 0x008fe20000000f00 */
[----:B-1----:R-:W-:Y:S01]  /*260f0*/  @P4 FFMA.FTZ R7, R2, R9, R6 ;  /* 0x0000000902074223 */ /* 0x002fe20000010006 */
[----:B----4-:R-:W-:Y:S01]  /*26100*/  MOV R8, 0x7f800000 ;  /* 0x7f80000000087802 */ /* 0x010fe20000000f00 */
[----:B--2---:R-:W-:Y:S01]  /*26110*/  @P3 FFMA.FTZ R8, R0, R14, R5 ;  /* 0x0000000e00083223 */ /* 0x004fe20000010005 */
[----:B------:R-:W-:Y:S06]  /*26120*/  @!P0 BRA `(.L_x_2744) ;  /* 0x0000000000248947 */ /* 0x000fec0003800000 */
[----:B------:R-:W1:Y:S01]  /*26130*/  S2R R2, SR_CTAID.Y ;  /* 0x0000000000027919 */ /* 0x000e620000002600 */
[----:B------:R-:W1:Y:S01]  /*26140*/  LDC R0, c[0x0][0x2c4] ;  /* 0x0000b100ff007b82 */ /* 0x000e620000000800 */
[----:B------:R-:W-:Y:S01]  /*26150*/  ISETP.NE.AND P0, PT, R243, -0x1, PT ;  /* 0xfffffffff300780c */ /* 0x000fe20003f05270 */
[----:B------:R-:W2:Y:S06]  /*26160*/  S2R R16, SR_CTAID.Z ;  /* 0x0000000000107919 */ /* 0x000eac0000002700 */
[----:B------:R-:W2:Y:S01]  /*26170*/  LDC R9, c[0x0][0x2e4] ;  /* 0x0000b900ff097b82 */ /* 0x000ea20000000800 */
[----:B-1----:R-:W-:-:S05]  /*26180*/  IMAD R0, R2, R0, RZ ;  /* 0x0000000002007224 */ /* 0x002fca00078e02ff */
[----:B------:R-:W-:-:S05]  /*26190*/  SEL R0, R0, R243, !P0 ;  /* 0x000000f300007207 */ /* 0x000fca0004000000 */
[----:B--2---:R-:W-:Y:S01]  /*261a0*/  IMAD R9, R16, R9, R0 ;  /* 0x0000000910097224 */ /* 0x004fe200078e0200 */
[----:B------:R-:W-:Y:S06]  /*261b0*/  BRA `(.L_x_2745) ;  /* 0x0000000000187947 */ /* 0x000fec0003800000 */
.L_x_2744:
[----:B------:R-:W1:Y:S01]  /*261c0*/  S2R R16, SR_CTAID.Z ;  /* 0x0000000000107919 */ /* 0x000e620000002700 */
[----:B------:R-:W1:Y:S01]  /*261d0*/  LDC R0, c[0x0][0x270] ;  /* 0x00009c00ff007b82 */ /* 0x000e620000000800 */
[----:B------:R-:W1:Y:S07]  /*261e0*/  S2R R2, SR_CTAID.Y ;  /* 0x0000000000027919 */ /* 0x000e6e0000002600 */
[----:B------:R-:W2:Y:S01]  /*261f0*/  LDC R9, c[0x0][0x2c4] ;  /* 0x0000b100ff097b82 */ /* 0x000ea20000000800 */
[----:B-1----:R-:W-:-:S04]  /*26200*/  IMAD R0, R2, R0, R16 ;  /* 0x0000000002007224 */ /* 0x002fc800078e0210 */
[----:B--2---:R-:W-:-:S07]  /*26210*/  IMAD R9, R0, R9, RZ ;  /* 0x0000000900097224 */ /* 0x004fce00078e02ff */
.L_x_2745:
[----:B------:R-:W1:Y:S01]  /*26220*/  S2R R5, SR_TID.X ;  /* 0x0000000000057919 */ /* 0x000e620000002100 */
[----:B------:R-:W-:Y:S01]  /*26230*/  LOP3.LUT R11, R11, 0xffffffe0, RZ, 0xc0, !PT ;  /* 0xffffffe00b0b7812 */ /* 0x000fe200078ec0ff */
[----:B------:R-:W-:Y:S01]  /*26240*/  ULDC.64 UR6, c[0x0][0x208] ;  /* 0x0000820000067ab9 */ /* 0x000fe20000000a00 */
[----:B------:R-:W-:Y:S01]  /*26250*/  SHF.R.S32.HI R12, RZ, 0x1f, R13 ;  /* 0x0000001fff0c7819 */ /* 0x000fe2000001140d */
[----:B------:R-:W-:Y:S02]  /*26260*/  BAR.SYNC.DEFER_BLOCKING 0x0 ;  /* 0x0000000000007b1d */ /* 0x000fe40000010000 */
[----:B------:R-:W-:Y:S01]  /*26270*/  IMAD.IADD R11, R4, 0x1, -R11 ;  /* 0x00000001040b7824 */ /* 0x000fe200078e0a0b */
[----:B------:R-:W-:-:S03]  /*26280*/  LEA.HI R12, R12, R13, RZ, 0x2 ;  /* 0x0000000d0c0c7211 */ /* 0x000fc600078f10ff */
[----:B------:R-:W-:Y:S01]  /*26290*/  BSSY B0, `(.L_x_2746) ;  /* 0x000001b000007945 */ /* 0x000fe20003800000 */
[----:B------:R-:W-:Y:S02]  /*262a0*/  LOP3.LUT P0, RZ, R11, 0x3, RZ, 0xc0, !PT ;  /* 0x000000030bff7812 */ /* 0x000fe4000780c0ff */
[----:B------:R-:W-:Y:S02]  /*262b0*/  LOP3.LUT R12, R12, 0xffffffc, RZ, 0xc0, !PT ;  /* 0x0ffffffc0c0c7812 */ /* 0x000fe400078ec0ff */
[----:B-1----:R-:W-:-:S04]  /*262c0*/  SHF.R.S32.HI R0, RZ, 0x1f, R5 ;  /* 0x0000001fff007819 */ /* 0x002fc80000011405 */
[----:B------:R-:W-:-:S04]  /*262d0*/  LEA.HI R6, R0, R5, RZ, 0x5 ;  /* 0x0000000500067211 */ /* 0x000fc800078f28ff */
[----:B------:R-:W-:-:S05]  /*262e0*/  LOP3.LUT R6, R6, 0xffffffe0, RZ, 0xc0, !PT ;  /* 0xffffffe006067812 */ /* 0x000fca00078ec0ff */
[----:B------:R-:W-:-:S05]  /*262f0*/  IMAD.IADD R6, R5, 0x1, -R6 ;  /* 0x0000000105067824 */ /* 0x000fca00078e0a06 */
[----:B------:R-:W-:-:S04]  /*26300*/  SHF.R.S32.HI R10, RZ, 0x1f, R6 ;  /* 0x0000001fff0a7819 */ /* 0x000fc80000011406 */
[----:B------:R-:W-:Y:S01]  /*26310*/  LEA.HI R10, R10, R6, RZ, 0x2 ;  /* 0x000000060a0a7211 */ /* 0x000fe200078f10ff */
[----:B------:R-:W-:-:S03]  /*26320*/  IMAD.IADD R6, R13, 0x1, -R12 ;  /* 0x000000010d067824 */ /* 0x000fc600078e0a0c */
[----:B------:R-:W-:-:S05]  /*26330*/  SHF.R.S32.HI R10, RZ, 0x2, R10 ;  /* 0x00000002ff0a7819 */ /* 0x000fca000001140a */
[----:B------:R-:W-:Y:S01]  /*26340*/  IMAD R6, R6, 0x10, R10 ;  /* 0x0000001006067824 */ /* 0x000fe200078e020a */
[----:B------:R-:W-:Y:S06]  /*26350*/  @P0 BRA `(.L_x_2747) ;  /* 0x0000000000380947 */ /* 0x000fec0003800000 */
[----:B------:R-:W1:Y:S01]  /*26360*/  S2R R11, SR_CTAID.X ;  /* 0x00000000000b7919 */ /* 0x000e620000002500 */
[----:B------:R-:W-:Y:S01]  /*26370*/  VIADD R12, R6, 0x8 ;  /* 0x00000008060c7836 */ /* 0x000fe20000000000 */
[----:B------:R-:W-:Y:S01]  /*26380*/  ULDC.64 UR4, c[0x0][0x2b0] ;  /* 0x0000ac0000047ab9 */ /* 0x000fe20000000a00 */
[C---:B-1----:R-:W-:Y:S02]  /*26390*/  IMAD R10, R11.reuse, 0x40, R9 ;  /* 0x000000400b0a7824 */ /* 0x042fe400078e0209 */
[----:B------:R-:W-:-:S03]  /*263a0*/  IMAD R9, R11, -0x40, R242 ;  /* 0xffffffc00b097824 */ /* 0x000fc600078e02f2 */
[----:B------:R-:W-:Y:S02]  /*263b0*/  SHF.R.S32.HI R11, RZ, 0x1f, R10 ;  /* 0x0000001fff0b7819 */ /* 0x000fe4000001140a */
[----:B------:R-:W-:Y:S02]  /*263c0*/  IADD3 R10, P0, R6, R10, RZ ;  /* 0x0000000a060a7210 */ /* 0x000fe40007f1e0ff */
[-C--:B------:R-:W-:Y:S02]  /*263d0*/  ISETP.GE.AND P1, PT, R12, R9.reuse, PT ;  /* 0x000000090c00720c */ /* 0x080fe40003f26270 */
[C---:B------:R-:W-:Y:S02]  /*263e0*/  ISETP.GE.AND P2, PT, R6.reuse, R9, PT ;  /* 0x000000090600720c */ /* 0x040fe40003f46270 */
[----:B------:R-:W-:Y:S02]  /*263f0*/  LEA.HI.X.SX32 R11, R6, R11, 0x1, P0 ;  /* 0x0000000b060b7211 */ /* 0x000fe400000f0eff */
[----:B------:R-:W-:-:S04]  /*26400*/  LEA R12, P0, R10, UR4, 0x2 ;  /* 0x000000040a0c7c11 */ /* 0x000fc8000f8010ff */
[----:B------:R-:W-:-:S05]  /*26410*/  LEA.HI.X R13, R10, UR5, R11, 0x2, P0 ;  /* 0x000000050a0d7c11 */ /* 0x000fca00080f140b */
[----:B------:R1:W-:Y:S04]  /*26420*/  @!P2 STG.E desc[UR6][R12.64], R7 ;  /* 0x000000070c00a986 */ /* 0x0003e8000c101906 */
[----:B------:R1:W-:Y:S02]  /*26430*/  @!P1 STG.E desc[UR6][R12.64+0x20], R8 ;  /* 0x000020080c009986 */ /* 0x0003e4000c101906 */
.L_x_2747:
[----:B------:R-:W-:Y:S05]  /*26440*/  BSYNC B0 ;  /* 0x0000000000007941 */ /* 0x000fea0003800000 */
.L_x_2746:
[----:B------:R-:W2:Y:S01]  /*26450*/  S2UR UR4, SR_CTAID.X ;  /* 0x00000000000479c3 */ /* 0x000ea20000002500 */
[----:B------:R-:W-:Y:S01]  /*26460*/  LEA.HI R3, R3, R4, RZ, 0x3 ;  /* 0x0000000403037211 */ /* 0x000fe200078f18ff */
[----:B-1----:R1:W3:Y:S01]  /*26470*/  LDS.128 R12, [R250+0x1800] ;  /* 0x00180000fa0c7984 */ /* 0x0022e20000000c00 */
[----:B------:R-:W-:Y:S01]  /*26480*/  LEA.HI R0, R0, R5, RZ, 0x3 ;  /* 0x0000000500007211 */ /* 0x000fe200078f18ff */
[----:B------:R-:W-:Y:S01]  /*26490*/  BSSY B0, `(.L_x_2748) ;  /* 0x0000032000007945 */ /* 0x000fe20003800000 */
[----:B------:R-:W-:Y:S02]  /*264a0*/  LOP3.LUT R3, R3, 0xfffffff8, RZ, 0xc0, !PT ;  /* 0xfffffff803037812 */ /* 0x000fe400078ec0ff */
[----:B------:R-:W-:Y:S01]  /*264b0*/  SHF.R.S32.HI R5, RZ, 0x1f, R2 ;  /* 0x0000001fff057819 */ /* 0x000fe20000011402 */
[----:B------:R-:W4:Y:S01]  /*264c0*/  LDC.64 R6, c[0x0][0x290] ;  /* 0x0000a400ff067b82 */ /* 0x000f220000000a00 */
[----:B------:R-:W-:Y:S01]  /*264d0*/  ISETP.NE.AND P0, PT, R243, -0x1, PT ;  /* 0xfffffffff300780c */ /* 0x000fe20003f05270 */
[----:B------:R-:W-:Y:S01]  /*264e0*/  IMAD.IADD R4, R4, 0x1, -R3 ;  /* 0x0000000104047824 */ /* 0x000fe200078e0a03 */
[----:B------:R-:W-:-:S03]  /*264f0*/  SHF.R.S32.HI R0, RZ, 0x3, R0 ;  /* 0x00000003ff007819 */ /* 0x000fc60000011400 */
[----:B------:R-:W-:Y:S02]  /*26500*/  IMAD.SHL.U32 R10, R4, 0x8, RZ ;  /* 0x00000008040a7824 */ /* 0x000fe400078e00ff */
[----:B------:R-:W5:Y:S01]  /*26510*/  LDC.64 R8, c[0x0][0x298] ;  /* 0x0000a600ff087b82 */ /* 0x000f620000000a00 */
[C---:B------:R-:W-:Y:S02]  /*26520*/  VIADD R3, R0.reuse, 0x10 ;  /* 0x0000001000037836 */ /* 0x040fe40000000000 */
[----:B------:R-:W-:Y:S01]  /*26530*/  SHF.R.S32.HI R11, RZ, 0x1f, R10 ;  /* 0x0000001fff0b7819 */ /* 0x000fe2000001140a */
[----:B------:R-:W-:Y:S01]  /*26540*/  VIADD R4, R0, 0x30 ;  /* 0x0000003000047836 */ /* 0x000fe20000000000 */
[----:B--2---:R-:W-:-:S04]  /*26550*/  USHF.L.U32 UR4, UR4, 0x6, URZ ;  /* 0x0000000604047899 */ /* 0x004fc8000800063f */
[----:B------:R-:W-:Y:S02]  /*26560*/  USHF.R.S32.HI UR5, URZ, 0x1f, UR4 ;  /* 0x0000001f3f057899 */ /* 0x000fe40008011404 */
[----:B------:R-:W-:Y:S01]  /*26570*/  IADD3 R242, R242, -UR4, RZ ;  /* 0x80000004f2f27c10 */ /* 0x000fe2000fffe0ff */
[----:B----4-:R-:W-:-:S03]  /*26580*/  IMAD R5, R5, R6, RZ ;  /* 0x0000000605057224 */ /* 0x010fc600078e02ff */
[----:B------:R-:W-:Y:S01]  /*26590*/  ISETP.GE.AND P3, PT, R3, R242, PT ;  /* 0x000000f20300720c */ /* 0x000fe20003f66270 */
[C---:B------:R-:W-:Y:S01]  /*265a0*/  IMAD R5, R2.reuse, R7, R5 ;  /* 0x0000000702057224 */ /* 0x040fe200078e0205 */
[----:B------:R-:W-:Y:S01]  /*265b0*/  SHF.R.S32.HI R3, RZ, 0x1f, R16 ;  /* 0x0000001fff037819 */ /* 0x000fe20000011410 */
[----:B------:R-:W-:Y:S01]  /*265c0*/  IMAD.WIDE.U32 R6, R2, R6, RZ ;  /* 0x0000000602067225 */ /* 0x000fe200078e00ff */
[----:B------:R-:W-:-:S03]  /*265d0*/  ISETP.GE.AND P1, PT, R4, R242, PT ;  /* 0x000000f20400720c */ /* 0x000fc60003f26270 */
[----:B-----5:R-:W-:-:S04]  /*265e0*/  IMAD.WIDE.U32 R18, R243, R8, RZ ;  /* 0x00000008f3127225 */ /* 0x020fc800078e00ff */
[----:B------:R-:W-:Y:S01]  /*265f0*/  IMAD.WIDE.U32 R10, R8, UR4, R10 ;  /* 0x00000004080a7c25 */ /* 0x000fe2000f8e000a */
[----:B------:R-:W-:-:S03]  /*26600*/  SEL R18, R6, R18, !P0 ;  /* 0x0000001206127207 */ /* 0x000fc60004000000 */
[----:B------:R-:W-:Y:S02]  /*26610*/  IMAD R2, R8, UR5, RZ ;  /* 0x0000000508027c24 */ /* 0x000fe4000f8e02ff */
[----:B------:R-:W-:Y:S02]  /*26620*/  IMAD R243, R243, R9, R19 ;  /* 0x00000009f3f37224 */ /* 0x000fe400078e0213 */
[----:B------:R-:W-:Y:S01]  /*26630*/  @!P0 IMAD.IADD R243, R7, 0x1, R5 ;  /* 0x0000000107f38824 */ /* 0x000fe200078e0205 */
[----:B------:R-:W-:Y:S01]  /*26640*/  IADD3 R6, P0, R18, R10, RZ ;  /* 0x0000000a12067210 */ /* 0x000fe20007f1e0ff */
[----:B------:R-:W-:Y:S01]  /*26650*/  IMAD R2, R9, UR4, R2 ;  /* 0x0000000409027c24 */ /* 0x000fe2000f8e0202 */
[----:B------:R-:W-:Y:S01]  /*26660*/  ULDC.64 UR4, c[0x0][0x2a0] ;  /* 0x0000a80000047ab9 */ /* 0x000fe20000000a00 */
[----:B------:R-:W-:Y:S01]  /*26670*/  IADD3 R5, R0, 0x20, RZ ;  /* 0x0000002000057810 */ /* 0x000fe20007ffe0ff */
[----:B------:R-:W-:Y:S02]  /*26680*/  IMAD R3, R3, UR4, RZ ;  /* 0x0000000403037c24 */ /* 0x000fe4000f8e02ff */
[----:B------:R-:W-:-:S02]  /*26690*/  IADD3.X R7, R243, R2, R11, P0, !PT ;  /* 0x00000002f3077210 */ /* 0x000fc400007fe40b */
[C---:B------:R-:W-:Y:S01]  /*266a0*/  IMAD R18, R16.reuse, UR5, R3 ;  /* 0x0000000510127c24 */ /* 0x040fe2000f8e0203 */
[-C--:B------:R-:W-:Y:S01]  /*266b0*/  ISETP.GE.AND P2, PT, R5, R242.reuse, PT ;  /* 0x000000f20500720c */ /* 0x080fe20003f46270 */
[----:B------:R-:W-:Y:S01]  /*266c0*/  IMAD.WIDE.U32 R16, R16, UR4, R6 ;  /* 0x0000000410107c25 */ /* 0x000fe2000f8e0006 */
[----:B------:R-:W-:Y:S01]  /*266d0*/  ISETP.GE.AND P0, PT, R0, R242, PT ;  /* 0x000000f20000720c */ /* 0x000fe20003f06270 */
[----:B------:R1:W2:Y:S01]  /*266e0*/  LDS.128 R4, [R250] ;  /* 0x00000000fa047984 */ /* 0x0002a20000000c00 */
[----:B------:R-:W-:Y:S02]  /*266f0*/  SHF.R.S32.HI R2, RZ, 0x1f, R0 ;  /* 0x0000001fff027819 */ /* 0x000fe40000011400 */
[----:B------:R-:W-:-:S09]  /*26700*/  IADD3 R19, R18, R17, RZ ;  /* 0x0000001112137210 */ /* 0x000fd20007ffe0ff */
        /* <DEDUP_REMOVED lines=10> */
.L_x_2749:
[----:B------:R-:W-:Y:S05]  /*267b0*/  BSYNC B0 ;  /* 0x0000000000007941 */ /* 0x000fea0003800000 */
.L_x_2748:
        /* <DEDUP_REMOVED lines=15> */
.L_x_2751:
[----:B------:R-:W-:Y:S05]  /*268b0*/  BSYNC B0 ;  /* 0x0000000000007941 */ /* 0x000fea0003800000 */
.L_x_2750:
[----:B-12---:R-:W1:Y:S01]  /*268c0*/  LDS.128 R248, [R250+0x1000] ;  /* 0x00100000faf87984 */ /* 0x006e620000000c00 */
[----:B------:R-:W-:Y:S04]  /*268d0*/  BSSY B0, `(.L_x_2752) ;  /* 0x000000e000007945 */ /* 0x000fe80003800000 */
[----:B------:R-:W-:Y:S05]  /*268e0*/  @P2 BRA `(.L_x_2753) ;  /* 0x0000000000302947 */ /* 0x000fea0003800000 */
[----:B---34-:R-:W-:Y:S01]  /*268f0*/  IADD3 R4, P0, R0, 0x20, RZ ;  /* 0x0000002000047810 */ /* 0x018fe20007f1e0ff */
        /* <DEDUP_REMOVED lines=11> */
.L_x_2753:
[----:B------:R-:W-:Y:S05]  /*269b0*/  BSYNC B0 ;  /* 0x0000000000007941 */ /* 0x000fea0003800000 */
.L_x_2752:
        /* <DEDUP_REMOVED lines=13> */
.L_x_2754:
        /* <DEDUP_REMOVED lines=15> */
.L_x_7898:


//--------------------- .text._ZN5flash24flash_fwd_splitkv_kernelI23Flash_fwd_kernel_traitsILi64ELi64ELi256ELi4ELb0ELb0EN7cutlass6half_tE19Flash_kernel_traitsILi64ELi64ELi256ELi4ES3_EELb1ELb0ELb0ELb0ELb1ELb1ELb0ELb1EEEvNS_16Flash_fwd_paramsE --------------------------
	.section	.text._ZN5flash24flash_fwd_splitkv_kernelI23Flash_fwd_kernel_traitsILi64ELi64ELi256ELi4ELb0ELb0EN7cutlass6half_tE19Flash_kernel_traitsILi64ELi64ELi256ELi4ES3_EELb1ELb0ELb0ELb0ELb1ELb1ELb0ELb1EEEvNS_16Flash_fwd_paramsE,"ax",@progbits
	.align	128
        .global         _ZN5flash24flash_fwd_splitkv_kernelI23Flash_fwd_kernel_traitsILi64ELi64ELi256ELi4ELb0ELb0EN7cutlass6half_tE19Flash_kernel_traitsILi64ELi64ELi256ELi4ES3_EELb1ELb0ELb0ELb0ELb1ELb1ELb0ELb1EEEvNS_16Flash_fwd_paramsE
        .type           _ZN5flash24flash_fwd_splitkv_kernelI23Flash_fwd_kernel_traitsILi64ELi64ELi256ELi4ELb0ELb0EN7cutlass6half_tE19Flash_kernel_traitsILi64ELi64ELi256ELi4ES3_EELb1ELb0ELb0ELb0ELb1ELb1ELb0ELb1EEEvNS_16Flash_fwd_paramsE,@function
        .size           _ZN5flash24flash_fwd_splitkv_kernelI23Flash_fwd_kernel_traitsILi64ELi64ELi256ELi4ELb0ELb0EN7cutlass6half_tE19Flash_kernel_traitsILi64ELi64ELi256ELi4ES3_EELb1ELb0ELb0ELb0ELb1ELb1ELb0ELb1EEEvNS_16Flash_fwd_paramsE,(.L_x_7899 - _ZN5flash24flash_fwd_splitkv_kernelI23Flash_fwd_kernel_traitsILi64ELi64ELi256ELi4ELb0ELb0EN7cutlass6half_tE19Flash_kernel_traitsILi64ELi64ELi256ELi4ES3_EELb1ELb0ELb0ELb0ELb1ELb1ELb0ELb1EEEvNS_16Flash_fwd_paramsE)
        .other          _ZN5flash24flash_fwd_splitkv_kernelI23Flash_fwd_kernel_traitsILi64ELi64ELi256ELi4ELb0ELb0EN7cutlass6half_tE19Flash_kernel_traitsILi64ELi64ELi256ELi4ES3_EELb1ELb0ELb0ELb0ELb1ELb1ELb0ELb1EEEvNS_16Flash_fwd_paramsE,@"STO_CUDA_ENTRY STV_DEFAULT"
_ZN5flash24flash_fwd_splitkv_kernelI23Flash_fwd_kernel_traitsILi64ELi64ELi256ELi4ELb0ELb0EN7cutlass6half_tE19Flash_kernel_traitsILi64ELi64ELi256ELi4ES3_EELb1ELb0ELb0ELb0ELb1ELb1ELb0ELb1EEEvNS_16Flash_fwd_paramsE:
.text._ZN5flash24flash_fwd_splitkv_kernelI23Flash_fwd_kernel_traitsILi64ELi64ELi256ELi4ELb0ELb0EN7cutlass6half_tE19Flash_kernel_traitsILi64ELi64ELi256ELi4ES3_EELb1ELb0ELb0ELb0ELb1ELb1ELb0ELb1EEEvNS_16Flash_fwd_paramsE:
        /* <DEDUP_REMOVED lines=46> */
.L_x_2755:
[----:B------:R-:W1:Y:S02]  /*02e0*/  LDC R44, c[0x0][0x2c8] ;  /* 0x0000b200ff2c7b82 */ /* 0x000e640000000800 */
.L_x_2756:
        /* <DEDUP_REMOVED lines=92> */
.L_x_2759:
[----:B------:R-:W-:Y:S05]  /*08b0*/  BSYNC B0 ;  /* 0x0000000000007941 */ /* 0x000fea0003800000 */
.L_x_2758:
        /* <DEDUP_REMOVED lines=16> */
.L_x_2761:
[----:B------:R-:W-:Y:S05]  /*09c0*/  BSYNC B0 ;  /* 0x0000000000007941 */ /* 0x000fea0003800000 */
.L_x_2760:
        /* <DEDUP_REMOVED lines=15> */
.L_x_2763:
[----:B------:R-:W-:Y:S05]  /*0ac0*/  BSYNC B0 ;  /* 0x0000000000007941 */ /* 0x000fea0003800000 */
.L_x_2762:
        /* <DEDUP_REMOVED lines=13> */
.L_x_2765:
[----:B------:R-:W-:Y:S05]  /*0ba0*/  BSYNC B0 ;  /* 0x0000000000007941 */ /* 0x000fea0003800000 */
.L_x_2764:
        /* <DEDUP_REMOVED lines=15> */
.L_x_2757:
        /* <DEDUP_REMOVED lines=27> */
.L_x_2766:
        /* <DEDUP_REMOVED lines=86> */
.L_x_2767:
        /* <DEDUP_REMOVED lines=50> */
.L_x_2769:
        /* <DEDUP_REMOVED lines=32> */
.L_x_2768:
        /* <DEDUP_REMOVED lines=346> */
.L_x_2872:
        /* <DEDUP_REMOVED lines=206> */
.L_x_2774:
[----:B------:R-:W-:Y:S05]  /*3b50*/  BSYNC B0 ;  /* 0x0000000000007941 */ /* 0x000fea0003800000 */
.L_x_2773:
        /* <DEDUP_REMOVED lines=61> */
.L_x_2776:
[----:B------:R-:W-:Y:S05]  /*3f30*/  BSYNC B0 ;  /* 0x0000000000007941 */ /* 0x000fea0003800000 */
.L_x_2775:
        /* <DEDUP_REMOVED lines=62> */
.L_x_2778:
[----:B------:R-:W-:Y:S05]  /*4320*/  BSYNC B0 ;  /* 0x0000000000007941 */ /* 0x000fea0003800000 */
.L_x_2777:
        /* <DEDUP_REMOVED lines=72> */
.L_x_2780:
[----:B------:R-:W-:Y:S05]  /*47b0*/  BSYNC B0 ;  /* 0x0000000000007941 */ /* 0x000fea0003800000 */
.L_x_2779:
        /* <DEDUP_REMOVED lines=62> */
.L_x_2782:
[----:B------:R-:W-:Y:S05]  /*4ba0*/  BSYNC B0 ;  /* 0x0000000000007941 */ /* 0x000fea0003800000 */
.L_x_2781:
        /* <DEDUP_REMOVED lines=72> */
.L_x_2784:
[----:B------:R-:W-:Y:S05]  /*5030*/  BSYNC B0 ;  /* 0x0000000000007941 */ /* 0x000fea0003800000 */
.L_x_2783:
        /* <DEDUP_REMOVED lines=70> */
.L_x_2786:
[----:B------:R-:W-:Y:S05]  /*54a0*/  BSYNC B0 ;  /* 0x0000000000007941 */ /* 0x000fea0003800000 */
.L_x_2785:
        /* <DEDUP_REMOVED lines=72> */
.L_x_2788:
[----:B------:R-:W-:Y:S05]  /*5930*/  BSYNC B0 ;  /* 0x0000000000007941 */ /* 0x000fea0003800000 */
.L_x_2787:
        /* <DEDUP_REMOVED lines=62> */
.L_x_2790:
[----:B------:R-:W-:Y:S05]  /*5d20*/  BSYNC B0 ;  /* 0x0000000000007941 */ /* 0x000fea0003800000 */
.L_x_2789:
        /* <DEDUP_REMOVED lines=72> */
.L_x_2792:
[----:B------:R-:W-:Y:S05]  /*61b0*/  BSYNC B0 ;  /* 0x0000000000007941 */ /* 0x000fea0003800000 */
.L_x_2791:
        /* <DEDUP_REMOVED lines=70> */
.L_x_2794:
[----:B------:R-:W-:Y:S05]  /*6620*/  BSYNC B0 ;  /* 0x0000000000007941 */ /* 0x000fea0003800000 */
.L_x_2793:
        /* <DEDUP_REMOVED lines=77> */
.L_x_2796:
[----:B------:R-:W-:Y:S05]  /*6b00*/  BSYNC B0 ;  /* 0x0000000000007941 */ /* 0x000fea0003800000 */
.L_x_2795:
        /* <DEDUP_REMOVED lines=69> */
.L_x_2798:
[----:B------:R-:W-:Y:S05]  /*6f60*/  BSYNC B0 ;  /* 0x0000000000007941 */ /* 0x000fea0003800000 */
.L_x_2797:
        /* <DEDUP_REMOVED lines=69> */
.L_x_2800:
[----:B------:R-:W-:Y:S05]  /*73c0*/  BSYNC B0 ;  /* 0x0000000000007941 */ /* 0x000fea0003800000 */
.L_x_2799:
        /* <DEDUP_REMOVED lines=69> */
.L_x_2802:
[----:B------:R-:W-:Y:S05]  /*7820*/  BSYNC B0 ;  /* 0x0000000000007941 */ /* 0x000fea0003800000 */
.L_x_2801:
        /* <DEDUP_REMOVED lines=69> */
.L_x_2804:
[----:B------:R-:W-:Y:S05]  /*7c80*/  BSYNC B0 ;  /* 0x0000000000007941 */ /* 0x000fea0003800000 */
.L_x_2803:
[C---:B------:R-:W-:Y:S01]  /*7c90*/  LEA R28, P1, R25.reuse, R26, 0x1 ;  /* 0x0000001a191c7211 */ /* 0x040fe200078208ff */
[----:B------:R-:W-:Y:S01]  /*7ca0*/  IMAD.MOV.U32 R8, RZ, RZ, R10 ;  /* 0x000000ffff087224 */ /* 0x000fe200078e000a */
[----:B------:R-:W-:Y:S02]  /*7cb0*/  UMOV UR4, UR60 ;  /* 0x0000003c00047c82 */ /* 0x000fe40008000000 */
[C---:B------:R-:W-:Y:S02]  /*7cc0*/  LEA.HI.X.SX32 R27, R25.reuse, R27, 0x1, P1 ;  /* 0x0000001b191b7211 */ /* 0x040fe400008f0eff */
[C---:B------:R-:W-:Y:S04]  /*7cd0*/  LEA R10, P0, R25.reuse, R8, 0x1 ;  /* 0x00000008190a7211 */ /* 0x040fe800078008ff */
[----:B------:R-:W-:Y:S01]  /*7ce0*/  LEA.HI.X.SX32 R9, R25, R9, 0x1, P0 ;  /* 0x0000000919097211 */ /* 0x000fe200000f0eff */
[----:B------:R-:W-:Y:S08]  /*7cf0*/  BRA `(.L_x_2805) ;  /* 0x0000007c00187947 */ /* 0x000ff00003800000 */
.L_x_2772:
        /* <DEDUP_REMOVED lines=101> */
.L_x_2809:
[----:B------:R-:W-:Y:S05]  /*8350*/  BSYNC B0 ;  /* 0x0000000000007941 */ /* 0x000fea0003800000 */
.L_x_2808:
[----:B-----5:R2:W-:Y:S02]  /*8360*/  STG.E.128 desc[UR6][R192.64], R4 ;  /* 0x00000004c0007986 */ /* 0x0205e4000c101d06 */
.L_x_2807:
[----:B------:R-:W-:Y:S05]  /*8370*/  BSYNC B1 ;  /* 0x0000000000017941 */ /* 0x000fea0003800000 */
.L_x_2806:
        /* <DEDUP_REMOVED lines=101> */
.L_x_2813:
[----:B------:R-:W-:Y:S05]  /*89d0*/  BSYNC B0 ;  /* 0x0000000000007941 */ /* 0x000fea0003800000 */
.L_x_2812:
[----:B-----5:R3:W-:Y:S02]  /*89e0*/  STG.E.128 desc[UR6][R192.64], R4 ;  /* 0x00000004c0007986 */ /* 0x0207e4000c101d06 */
.L_x_2811:
[----:B------:R-:W-:Y:S05]  /*89f0*/  BSYNC B1 ;  /* 0x0000000000017941 */ /* 0x000fea0003800000 */
.L_x_2810:
        /* <DEDUP_REMOVED lines=101> */
.L_x_2817:
[----:B------:R-:W-:Y:S05]  /*9050*/  BSYNC B0 ;  /* 0x0000000000007941 */ /* 0x000fea0003800000 */
.L_x_2816:
[----:B-----5:R4:W-:Y:S02]  /*9060*/  STG.E.128 desc[UR6][R192.64], R4 ;  /* 0x00000004c0007986 */ /* 0x0209e4000c101d06 */
.L_x_2815:
[----:B------:R-:W-:Y:S05]  /*9070*/  BSYNC B1 ;  /* 0x0000000000017941 */ /* 0x000fea0003800000 */
.L_x_2814:
        /* <DEDUP_REMOVED lines=109> */
.L_x_2821:
[----:B------:R-:W-:Y:S05]  /*9750*/  BSYNC B0 ;  /* 0x0000000000007941 */ /* 0x000fea0003800000 */
.L_x_2820:
[----:B-----5:R1:W-:Y:S02]  /*9760*/  STG.E.128 desc[UR6][R192.64], R4 ;  /* 0x00000004c0007986 */ /* 0x0203e4000c101d06 */
.L_x_2819:
[----:B------:R-:W-:Y:S05]  /*9770*/  BSYNC B1 ;  /* 0x0000000000017941 */ /* 0x000fea0003800000 */
.L_x_2818:
        /* <DEDUP_REMOVED lines=101> */
.L_x_2825:
[----:B------:R-:W-:Y:S05]  /*9dd0*/  BSYNC B0 ;  /* 0x0000000000007941 */ /* 0x000fea0003800000 */
.L_x_2824:
[----:B-----5:R2:W-:Y:S02]  /*9de0*/  STG.E.128 desc[UR6][R192.64], R4 ;  /* 0x00000004c0007986 */ /* 0x0205e4000c101d06 */
.L_x_2823:
[----:B------:R-:W-:Y:S05]  /*9df0*/  BSYNC B1 ;  /* 0x0000000000017941 */ /* 0x000fea0003800000 */
.L_x_2822:
        /* <DEDUP_REMOVED lines=109> */
.L_x_2829:
[----:B------:R-:W-:Y:S05]  /*a4d0*/  BSYNC B0 ;  /* 0x0000000000007941 */ /* 0x000fea0003800000 */
.L_x_2828:
[----:B-----5:R1:W-:Y:S02]  /*a4e0*/  STG.E.128 desc[UR6][R192.64], R4 ;  /* 0x00000004c0007986 */ /* 0x0203e4000c101d06 */
.L_x_2827:
[----:B------:R-:W-:Y:S05]  /*a4f0*/  BSYNC B1 ;  /* 0x0000000000017941 */ /* 0x000fea0003800000 */
.L_x_2826:
        /* <DEDUP_REMOVED lines=109> */
.L_x_2833:
[----:B------:R-:W-:Y:S05]  /*abd0*/  BSYNC B0 ;  /* 0x0000000000007941 */ /* 0x000fea0003800000 */
.L_x_2832:
[----:B-----5:R1:W-:Y:S02]  /*abe0*/  STG.E.128 desc[UR6][R192.64], R4 ;  /* 0x00000004c0007986 */ /* 0x0203e4000c101d06 */
.L_x_2831:
[----:B------:R-:W-:Y:S05]  /*abf0*/  BSYNC B1 ;  /* 0x0000000000017941 */ /* 0x000fea0003800000 */
.L_x_2830:
        /* <DEDUP_REMOVED lines=109> */
.L_x_2837:
[----:B------:R-:W-:Y:S05]  /*b2d0*/  BSYNC B0 ;  /* 0x0000000000007941 */ /* 0x000fea0003800000 */
.L_x_2836:
[----:B-----5:R1:W-:Y:S02]  /*b2e0*/  STG.E.128 desc[UR6][R192.64], R4 ;  /* 0x00000004c0007986 */ /* 0x0203e4000c101d06 */
.L_x_2835:
[----:B------:R-:W-:Y:S05]  /*b2f0*/  BSYNC B1 ;  /* 0x0000000000017941 */ /* 0x000fea0003800000 */
.L_x_2834:
        /* <DEDUP_REMOVED lines=101> */
.L_x_2841:
[----:B------:R-:W-:Y:S05]  /*b950*/  BSYNC B0 ;  /* 0x0000000000007941 */ /* 0x000fea0003800000 */
.L_x_2840:
[----:B-----5:R2:W-:Y:S02]  /*b960*/  STG.E.128 desc[UR6][R192.64], R4 ;  /* 0x00000004c0007986 */ /* 0x0205e4000c101d06 */
.L_x_2839:
[----:B------:R-:W-:Y:S05]  /*b970*/  BSYNC B1 ;  /* 0x0000000000017941 */ /* 0x000fea0003800000 */
.L_x_2838:
        /* <DEDUP_REMOVED lines=109> */
.L_x_2845:
[----:B------:R-:W-:Y:S05]  /*c050*/  BSYNC B0 ;  /* 0x0000000000007941 */ /* 0x000fea0003800000 */
.L_x_2844:
[----:B-----5:R1:W-:Y:S02]  /*c060*/  STG.E.128 desc[UR6][R192.64], R4 ;  /* 0x00000004c0007986 */ /* 0x0203e4000c101d06 */
.L_x_2843:
[----:B------:R-:W-:Y:S05]  /*c070*/  BSYNC B1 ;  /* 0x0000000000017941 */ /* 0x000fea0003800000 */
.L_x_2842:
        /* <DEDUP_REMOVED lines=109> */
.L_x_2849:
[----:B------:R-:W-:Y:S05]  /*c750*/  BSYNC B0 ;  /* 0x0000000000007941 */ /* 0x000fea0003800000 */
.L_x_2848:
[----:B-----5:R1:W-:Y:S02]  /*c760*/  STG.E.128 desc[UR6][R192.64], R4 ;  /* 0x00000004c0007986 */ /* 0x0203e4000c101d06 */
.L_x_2847:
[----:B------:R-:W-:Y:S05]  /*c770*/  BSYNC B1 ;  /* 0x0000000000017941 */ /* 0x000fea0003800000 */
.L_x_2846:
        /* <DEDUP_REMOVED lines=109> */
.L_x_2853:
[----:B------:R-:W-:Y:S05]  /*ce50*/  BSYNC B0 ;  /* 0x0000000000007941 */ /* 0x000fea0003800000 */
.L_x_2852:
[----:B-----5:R1:W-:Y:S02]  /*ce60*/  STG.E.128 desc[UR6][R192.64], R4 ;  /* 0x00000004c0007986 */ /* 0x0203e4000c101d06 */
.L_x_2851:
[----:B------:R-:W-:Y:S05]  /*ce70*/  BSYNC B1 ;  /* 0x0000000000017941 */ /* 0x000fea0003800000 */
.L_x_2850:
        /* <DEDUP_REMOVED lines=109> */
.L_x_2857:
[----:B------:R-:W-:Y:S05]  /*d550*/  BSYNC B0 ;  /* 0x0000000000007941 */ /* 0x000fea0003800000 */
.L_x_2856:
[----:B-----5:R1:W-:Y:S02]  /*d560*/  STG.E.128 desc[UR6][R192.64], R4 ;  /* 0x00000004c0007986 */ /* 0x0203e4000c101d06 */
.L_x_2855:
[----:B------:R-:W-:Y:S05]  /*d570*/  BSYNC B1 ;  /* 0x0000000000017941 */ /* 0x000fea0003800000 */
.L_x_2854:
        /* <DEDUP_REMOVED lines=109> */
.L_x_2861:
[----:B------:R-:W-:Y:S05]  /*dc50*/  BSYNC B0 ;  /* 0x0000000000007941 */ /* 0x000fea0003800000 */
.L_x_2860:
[----:B-----5:R1:W-:Y:S02]  /*dc60*/  STG.E.128 desc[UR6][R192.64], R4 ;  /* 0x00000004c0007986 */ /* 0x0203e4000c101d06 */
.L_x_2859:
[----:B------:R-:W-:Y:S05]  /*dc70*/  BSYNC B1 ;  /* 0x0000000000017941 */ /* 0x000fea0003800000 */
.L_x_2858:
        /* <DEDUP_REMOVED lines=109> */
.L_x_2865:
[----:B------:R-:W-:Y:S05]  /*e350*/  BSYNC B0 ;  /* 0x0000000000007941 */ /* 0x000fea0003800000 */
.L_x_2864:
[----:B-----5:R1:W-:Y:S02]  /*e360*/  STG.E.128 desc[UR6][R192.64], R4 ;  /* 0x00000004c0007986 */ /* 0x0203e4000c101d06 */
.L_x_2863:
[----:B------:R-:W-:Y:S05]  /*e370*/  BSYNC B1 ;  /* 0x0000000000017941 */ /* 0x000fea0003800000 */
.L_x_2862:
        /* <DEDUP_REMOVED lines=108> */
.L_x_2869:
[----:B------:R-:W-:Y:S05]  /*ea40*/  BSYNC B0 ;  /* 0x0000000000007941 */ /* 0x000fea0003800000 */
.L_x_2868:
[----:B-----5:R1:W-:Y:S02]  /*ea50*/  STG.E.128 desc[UR6][R188.64], R4 ;  /* 0x00000004bc007986 */ /* 0x0203e4000c101d06 */
.L_x_2867:
[----:B------:R-:W-:Y:S05]  /*ea60*/  BSYNC B1 ;  /* 0x0000000000017941 */ /* 0x000fea0003800000 */
.L_x_2866:
        /* <DEDUP_REMOVED lines=12> */
.L_x_2771:
        /* <DEDUP_REMOVED lines=227> */
.L_x_2805:
        /* <DEDUP_REMOVED lines=85> */
.L_x_2870:
        /* <DEDUP_REMOVED lines=12> */
.L_x_2871:
[----:B------:R-:W-:Y:S04]  /*ff70*/  IADD3 R11, R11, -0x1, RZ ;  /* 0xffffffff0b0b7810 */ /* 0x000fe80007ffe0ff */
[----:B------:R-:W-:Y:S11]  /*ff80*/  ISETP.GT.AND P0, PT, R11, R43, PT ;  /* 0x0000002b0b00720c */ /* 0x000ff60003f04270 */
[----:B------:R-:W-:Y:S02]  /*ff90*/  @!UPT UIADD3 URZ, URZ, URZ, URZ ;  /* 0x0000003f3f3ff290 */ /* 0x000fe4000fffe03f */
[----:B------:R-:W-:Y:S05]  /*ffa0*/  @P0 BRA `(.L_x_2872) ;  /* 0xffffff2c00b00947 */ /* 0x000fea000383ffff */
.L_x_2770:
        /* <DEDUP_REMOVED lines=108> */
.L_x_2879:
[----:B------:R-:W-:Y:S05]  /*10670*/  BSYNC B0 ;  /* 0x0000000000007941 */ /* 0x000fea0003800000 */
.L_x_2878:
[----:B-----5:R1:W-:Y:S02]  /*10680*/  STS.128 [R250], R8 ;  /* 0x00000008fa007388 */ /* 0x0203e40000000c00 */
.L_x_2877:
[----:B------:R-:W-:Y:S05]  /*10690*/  BSYNC B1 ;  /* 0x0000000000017941 */ /* 0x000fea0003800000 */
.L_x_2876:
        /* <DEDUP_REMOVED lines=65> */
.L_x_2883:
[----:B------:R-:W-:Y:S05]  /*10ab0*/  BSYNC B0 ;  /* 0x0000000000007941 */ /* 0x000fea0003800000 */
.L_x_2882:
[----:B-----5:R2:W-:Y:S02]  /*10ac0*/  STS.128 [R250+0x800], R8 ;  /* 0x00080008fa007388 */ /* 0x0205e40000000c00 */
.L_x_2881:
[----:B------:R-:W-:Y:S05]  /*10ad0*/  BSYNC B1 ;  /* 0x0000000000017941 */ /* 0x000fea0003800000 */
.L_x_2880:
        /* <DEDUP_REMOVED lines=66> */
.L_x_2887:
[----:B------:R-:W-:Y:S05]  /*10f00*/  BSYNC B0 ;  /* 0x0000000000007941 */ /* 0x000fea0003800000 */
.L_x_2886:
[----:B-----5:R3:W-:Y:S02]  /*10f10*/  STS.128 [R250+0x1000], R8 ;  /* 0x00100008fa007388 */ /* 0x0207e40000000c00 */
.L_x_2885:
[----:B------:R-:W-:Y:S05]  /*10f20*/  BSYNC B1 ;  /* 0x0000000000017941 */ /* 0x000fea0003800000 */
.L_x_2884:
        /* <DEDUP_REMOVED lines=64> */
.L_x_2890:
[----:B------:R-:W-:Y:S05]  /*11330*/  BSYNC B0 ;  /* 0x0000000000007941 */ /* 0x000fea0003800000 */
.L_x_2889:
[----:B-----5:R2:W-:Y:S01]  /*11340*/  STS.128 [R250+0x1800], R8 ;  /* 0x00180008fa007388 */ /* 0x0205e20000000c00 */
[----:B------:R-:W-:Y:S05]  /*11350*/  BRA `(.L_x_2888) ;  /* 0x0000001c00187947 */ /* 0x000fea0003800000 */
.L_x_2875:
        /* <DEDUP_REMOVED lines=98> */
.L_x_2894:
[----:B------:R-:W-:Y:S05]  /*11980*/  BSYNC B0 ;  /* 0x0000000000007941 */ /* 0x000fea0003800000 */
.L_x_2893:
[----:B-----5:R2:W-:Y:S02]  /*11990*/  STS.128 [R250], R20 ;  /* 0x00000014fa007388 */ /* 0x0205e40000000c00 */
.L_x_2892:
[----:B------:R-:W-:Y:S05]  /*119a0*/  BSYNC B1 ;  /* 0x0000000000017941 */ /* 0x000fea0003800000 */
.L_x_2891:
        /* <DEDUP_REMOVED lines=101> */
.L_x_2898:
[----:B------:R-:W-:Y:S05]  /*12000*/  BSYNC B0 ;  /* 0x0000000000007941 */ /* 0x000fea0003800000 */
.L_x_2897:
[----:B-----5:R3:W-:Y:S02]  /*12010*/  STS.128 [R250+0x800], R20 ;  /* 0x00080014fa007388 */ /* 0x0207e40000000c00 */
.L_x_2896:
[----:B------:R-:W-:Y:S05]  /*12020*/  BSYNC B1 ;  /* 0x0000000000017941 */ /* 0x000fea0003800000 */
.L_x_2895:
        /* <DEDUP_REMOVED lines=100> */
.L_x_2902:
[----:B------:R-:W-:Y:S05]  /*12670*/  BSYNC B0 ;  /* 0x0000000000007941 */ /* 0x000fea0003800000 */
.L_x_2901:
[----:B-----5:R4:W-:Y:S02]  /*12680*/  STS.128 [R250+0x1000], R20 ;  /* 0x00100014fa007388 */ /* 0x0209e40000000c00 */
.L_x_2900:
[----:B------:R-:W-:Y:S05]  /*12690*/  BSYNC B1 ;  /* 0x0000000000017941 */ /* 0x000fea0003800000 */
.L_x_2899:
        /* <DEDUP_REMOVED lines=107> */
.L_x_2904:
[----:B------:R-:W-:Y:S05]  /*12d50*/  BSYNC B0 ;  /* 0x0000000000007941 */ /* 0x000fea0003800000 */
.L_x_2903:
[----:B-----5:R1:W-:Y:S01]  /*12d60*/  STS.128 [R250+0x1800], R16 ;  /* 0x00180010fa007388 */ /* 0x0203e20000000c00 */
[----:B------:R-:W-:Y:S05]  /*12d70*/  BRA `(.L_x_2888) ;  /* 0x0000000000907947 */ /* 0x000fea0003800000 */
.L_x_2874:
        /* <DEDUP_REMOVED lines=36> */
.L_x_2888:
[----:B------:R-:W-:Y:S05]  /*12fc0*/  BSYNC B2 ;  /* 0x0000000000027941 */ /* 0x000fea0003800000 */
.L_x_2873:
[----:B------:R-:W-:Y:S01]  /*12fd0*/  UIADD3 UR12, UR58, -0x1, URZ ;  /* 0xffffffff3a0c7890 */ /* 0x000fe2000fffe03f */
[C---:B---34-:R-:W-:Y:S01]  /*12fe0*/  VIADD R22, R148.reuse, 0x40 ;  /* 0x0000004094167836 */ /* 0x058fe20000000000 */
[C---:B-12---:R-:W-:Y:S01]  /*12ff0*/  IADD3 R26, R148.reuse, 0xc0, RZ ;  /* 0x000000c0941a7810 */ /* 0x046fe20007ffe0ff */
[C---:B------:R-:W-:Y:S01]  /*13000*/  VIADD R20, R148.reuse, 0x50 ;  /* 0x0000005094147836 */ /* 0x040fe20000000000 */
[----:B------:R-:W-:Y:S01]  /*13010*/  USHF.L.U32 UR5, UR12, 0x8, URZ ;  /* 0x000000080c057899 */ /* 0x000fe2000800063f */
[C---:B------:R-:W-:Y:S01]  /*13020*/  VIADD R18, R148.reuse, 0x60 ;  /* 0x0000006094127836 */ /* 0x040fe20000000000 */
[----:B------:R-:W-:Y:S01]  /*13030*/  SHF.L.U32 R55, R55, 0x6, RZ ;  /* 0x0000000637377819 */ /* 0x000fe200000006ff */
[C---:B------:R-:W-:Y:S01]  /*13040*/  VIADD R12, R148.reuse, 0x70 ;  /* 0x00000070940c7836 */ /* 0x040fe20000000000 */
[----:B------:R-:W-:Y:S01]  /*13050*/  ULDC.64 UR8, c[0x0][0x398] ;  /* 0x0000e60000087ab9 */ /* 0x000fe20000000a00 */
[----:B------:R-:W-:Y:S01]  /*13060*/  VIADD R21, R148, 0x80 ;  /* 0x0000008094157836 */ /* 0x000fe20000000000 */
[----:B------:R-:W-:Y:S01]  /*13070*/  UISETP.GE.AND UP0, UPT, UR58, 0x2, UPT ;  /* 0x000000023a00788c */ /* 0x000fe2000bf06270 */
[----:B------:R-:W-:-:S02]  /*13080*/  VIADD R19, R40, -UR5 ;  /* 0x8000000528137c36 */ /* 0x000fc40008000000 */
[C---:B------:R-:W-:Y:S02]  /*13090*/  VIADD R23, R148.reuse, 0x90 ;  /* 0x0000009094177836 */ /* 0x040fe40000000000 */
[C---:B------:R-:W-:Y:S01]  /*130a0*/  VIADD R25, R148.reuse, 0xa0 ;  /* 0x000000a094197836 */ /* 0x040fe20000000000 */
[-C--:B------:R-:W-:Y:S01]  /*130b0*/  ISETP.GE.AND P0, PT, R13, R19.reuse, PT ;  /* 0x000000130d00720c */ /* 0x080fe20003f06270 */
[C---:B------:R-:W-:Y:S01]  /*130c0*/  VIADD R27, R148.reuse, 0xb0 ;  /* 0x000000b0941b7836 */ /* 0x040fe20000000000 */
[CC--:B------:R-:W-:Y:S01]  /*130d0*/  ISETP.GE.AND P2, PT, R148.reuse, R19.reuse, PT ;  /* 0x000000139400720c */ /* 0x0c0fe20003f46270 */
[----:B------:R-:W-:Y:S01]  /*130e0*/  VIADD R30, R148, 0xd0 ;  /* 0x000000d0941e7836 */ /* 0x000fe20000000000 */
[-C--:B------:R-:W-:Y:S01]  /*130f0*/  ISETP.GE.AND P6, PT, R24, R19.reuse, PT ;  /* 0x000000131800720c */ /* 0x080fe20003fc6270 */
[----:B------:R-:W-:Y:S01]  /*13100*/  VIADD R29, R148, 0xe0 ;  /* 0x000000e0941d7836 */ /* 0x000fe20000000000 */
[-C--:B------:R-:W-:Y:S01]  /*13110*/  ISETP.GE.AND P5, PT, R22, R19.reuse, PT ;  /* 0x000000131600720c */ /* 0x080fe20003fa6270 */
[----:B------:R-:W-:Y:S01]  /*13120*/  VIADD R28, R148, 0xf0 ;  /* 0x000000f0941c7836 */ /* 0x000fe20000000000 */
[-C--:B------:R-:W-:Y:S01]  /*13130*/  ISETP.GE.AND P1, PT, R0, R19.reuse, PT ;  /* 0x000000130000720c */ /* 0x080fe20003f26270 */
[----:B------:R-:W-:Y:S01]  /*13140*/  IMAD.SHL.U32 R42, R42, 0x40, RZ ;  /* 0x000000402a2a7824 */ /* 0x000fe200078e00ff */
[-C--:B------:R-:W-:Y:S01]  /*13150*/  ISETP.GE.AND P4, PT, R20, R19.reuse, PT ;  /* 0x000000131400720c */ /* 0x080fe20003f86270 */
[----:B------:R-:W-:Y:S01]  /*13160*/  IMAD R180, R37, 0x10, R39 ;  /* 0x0000001025b47824 */ /* 0x000fe200078e0227 */
[----:B------:R-:W-:Y:S01]  /*13170*/  ISETP.GE.AND P3, PT, R18, R19, PT ;  /* 0x000000131200720c */ /* 0x000fe20003f66270 */
[----:B------:R-:W1:Y:S01]  /*13180*/  @!P0 LDC.64 R4, c[0x0][0x248] ;  /* 0x00009200ff048b82 */ /* 0x000e620000000a00 */
[----:B------:R-:W-:Y:S01]  /*13190*/  LOP3.LUT R42, R42, 0xfffffe00, RZ, 0xc0, !PT ;  /* 0xfffffe002a2a7812 */ /* 0x000fe200078ec0ff */
[----:B------:R-:W-:-:S02]  /*131a0*/  @!P2 IMAD.MOV.U32 R2, RZ, RZ, R245 ;  /* 0x000000ffff02a224 */ /* 0x000fc400078e00f5 */
[----:B------:R-:W-:Y:S02]  /*131b0*/  @!P2 IMAD.MOV.U32 R3, RZ, RZ, R244 ;  /* 0x000000ffff03a224 */ /* 0x000fe400078e00f4 */
[----:B------:R-:W-:Y:S02]  /*131c0*/  IMAD R241, R37, 0x400, R42 ;  /* 0x0000040025f17824 */ /* 0x000fe400078e022a */
[----:B------:R-:W2:Y:S01]  /*131d0*/  @!P6 LDC.64 R10, c[0x0][0x248] ;  /* 0x00009200ff0aeb82 */ /* 0x000ea20000000a00 */
[----:B------:R-:W-:Y:S01]  /*131e0*/  @!PT LDS RZ, [RZ] ;  /* 0x00000000fffff984 */ /* 0x000fe20000000800 */
[----:B------:R-:W-:Y:S01]  /*131f0*/  @!PT LDS RZ, [RZ] ;  /* 0x00000000fffff984 */ /* 0x000fe20000000800 */
[----:B------:R-:W-:Y:S01]  /*13200*/  @!PT LDS RZ, [RZ] ;  /* 0x00000000fffff984 */ /* 0x000fe20000000800 */
[----:B------:R3:W-:Y:S01]  /*13210*/  @!P2 LDGSTS.E.BYPASS.LTC128B.128 [R250+0x2000], desc[UR6][R2.64] ;  /* 0x0200000002faafae */ /* 0x0007e2000b901d46 */
[----:B------:R-:W-:-:S04]  /*13220*/  @!P1 LEA R6, P2, R46, R245, 0x1 ;  /* 0x000000f52e069211 */ /* 0x000fc800078408ff */
[----:B------:R-:W-:Y:S02]  /*13230*/  @!P1 LEA.HI.X R7, R46, R244, R45, 0x1, P2 ;  /* 0x000000f42e079211 */ /* 0x000fe400010f0c2d */
[----:B------:R-:W4:Y:S01]  /*13240*/  @!P4 LDC.64 R8, c[0x0][0x248] ;  /* 0x00009200ff08cb82 */ /* 0x000f220000000a00 */
[----:B------:R-:W-:Y:S02]  /*13250*/  ISETP.GE.AND P2, PT, R12, R19, PT ;  /* 0x000000130c00720c */ /* 0x000fe40003f46270 */
        /* <DEDUP_REMOVED lines=20> */
[----:B------:R4:W-:Y:S01]  /*133a0*/  @!P5 LDGSTS.E.BYPASS.LTC128B.128 [R250+0x4000], desc[UR6][R10.64] ;  /* 0x040000000afadfae */ /* 0x0009e2000b901d46 */
[----:B------:R-:W-:Y:S01]  /*133b0*/  ISETP.GE.AND P5, PT, R23, R19, PT ;  /* 0x000000131700720c */ /* 0x000fe20003fa6270 */
[----:B--2---:R-:W-:Y:S02]  /*133c0*/  @!P2 IMAD R5, R5, 0xe0, RZ ;  /* 0x000000e00505a824 */ /* 0x004fe400078e02ff */
[----:B---3--:R-:W-:Y:S02]  /*133d0*/  @!P3 IMAD R7, R7, 0xc0, RZ ;  /* 0x000000c00707b824 */ /* 0x008fe400078e02ff */
[----:B----4-:R-:W-:Y:S02]  /*133e0*/  @!P4 IMAD.MOV.U32 R10, RZ, RZ, R245 ;  /* 0x000000ffff0ac224 */ /* 0x010fe400078e00f5 */
[----:B------:R-:W-:-:S02]  /*133f0*/  @!P4 IMAD.MOV.U32 R11, RZ, RZ, R244 ;  /* 0x000000ffff0bc224 */ /* 0x000fc400078e00f4 */
        /* <DEDUP_REMOVED lines=57> */
[----:B----4-:R-:W-:-:S03]  /*13790*/  @!P6 IMAD.WIDE.U32 R14, R6, 0x1a0, R14 ;  /* 0x000001a0060ee825 */ /* 0x010fc600078e000e */
[----:B------:R-:W-:Y:S01]  /*137a0*/  @!P3 IADD3 R11, R9, R11, RZ ;  /* 0x0000000b090bb210 */ /* 0x000fe20007ffe0ff */
[----:B------:R-:W-:Y:S02]  /*137b0*/  @!P6 IMAD R7, R7, 0x1a0, RZ ;  /* 0x000001a00707e824 */ /* 0x000fe400078e02ff */
[----:B--2---:R-:W-:Y:S02]  /*137c0*/  @!P2 IMAD.WIDE.U32 R16, R4, 0x1c0, R16 ;  /* 0x000001c00410a825 */ /* 0x004fe400078e0010 */
[----:B------:R1:W-:Y:S01]  /*137d0*/  @!P3 LDGSTS.E.BYPASS.LTC128B.128 [R250+0x8000], desc[UR6][R10.64] ;  /* 0x080000000afabfae */ /* 0x0003e2000b901d46 */
[----:B------:R-:W-:Y:S01]  /*137e0*/  ISETP.GE.AND P3, PT, R148, R19, PT ;  /* 0x000000139400720c */ /* 0x000fe20003f66270 */
[----:B------:R-:W-:Y:S01]  /*137f0*/  @!P2 IMAD R5, R5, 0x1c0, RZ ;  /* 0x000001c00505a824 */ /* 0x000fe200078e02ff */
[----:B------:R-:W2:Y:S01]  /*13800*/  @!P4 LDC.64 R8, c[0x0][0x250] ;  /* 0x00009400ff08cb82 */ /* 0x000ea20000000a00 */
[----:B---3--:R-:W-:Y:S02]  /*13810*/  @!P1 IMAD R3, R3, 0x1e0, RZ ;  /* 0x000001e003039824 */ /* 0x008fe400078e02ff */
[----:B-----5:R-:W-:-:S02]  /*13820*/  @!P1 IMAD.MOV.U32 R32, RZ, RZ, R245 ;  /* 0x000000ffff209224 */ /* 0x020fc400078e00f5 */
[----:B------:R-:W-:Y:S02]  /*13830*/  @!P1 IMAD.MOV.U32 R33, RZ, RZ, R244 ;  /* 0x000000ffff219224 */ /* 0x000fe400078e00f4 */
[----:B------:R-:W-:Y:S02]  /*13840*/  @!P6 IMAD.IADD R15, R7, 0x1, R15 ;  /* 0x00000001070fe824 */ /* 0x000fe400078e020f */
[----:B------:R-:W-:Y:S01]  /*13850*/  @!P1 IMAD.WIDE.U32 R32, R2, 0x1e0, R32 ;  /* 0x000001e002209825 */ /* 0x000fe200078e0020 */
[----:B------:R-:W3:Y:S02]  /*13860*/  @!P0 LDC.64 R6, c[0x0][0x250] ;  /* 0x00009400ff068b82 */ /* 0x000ee40000000a00 */
[----:B------:R4:W-:Y:S01]  /*13870*/  @!P6 LDGSTS.E.BYPASS.LTC128B.128 [R250+0x8800], desc[UR6][R14.64] ;  /* 0x088000000efaefae */ /* 0x0009e2000b901d46 */
[----:B------:R-:W-:Y:S01]  /*13880*/  @!P2 IMAD.IADD R17, R5, 0x1, R17 ;  /* 0x000000010511a824 */ /* 0x000fe200078e0211 */
[----:B------:R-:W-:Y:S01]  /*13890*/  ISETP.GE.AND P6, PT, R24, R19, PT ;  /* 0x000000131800720c */ /* 0x000fe20003fc6270 */
[----:B------:R-:W-:-:S02]  /*138a0*/  @!P1 IMAD.IADD R33, R3, 0x1, R33 ;  /* 0x0000000103219824 */ /* 0x000fc400078e0221 */
[----:B------:R-:W-:Y:S01]  /*138b0*/  @!P3 IMAD.MOV.U32 R2, RZ, RZ, R247 ;  /* 0x000000ffff02b224 */ /* 0x000fe200078e00f7 */
[----:B------:R-:W-:Y:S01]  /*138c0*/  @!P2 LDGSTS.E.BYPASS.LTC128B.128 [R250+0x9000], desc[UR6][R16.64] ;  /* 0x0900000010faafae */ /* 0x000fe2000b901d46 */
[--C-:B------:R-:W-:Y:S02]  /*138d0*/  @!P3 IMAD.MOV.U32 R3, RZ, RZ, R246.reuse ;  /* 0x000000ffff03b224 */ /* 0x100fe400078e00f6 */
[----:B------:R-:W-:Y:S01]  /*138e0*/  IMAD.SHL.U32 R148, R148, 0x8, RZ ;  /* 0x0000000894947824 */ /* 0x000fe200078e00ff */
[----:B------:R-:W-:Y:S01]  /*138f0*/  @!P1 LDGSTS.E.BYPASS.LTC128B.128 [R250+0x9800], desc[UR6][R32.64] ;  /* 0x0980000020fa9fae */ /* 0x000fe2000b901d46 */
[----:B------:R-:W-:Y:S01]  /*13900*/  ISETP.GE.AND P1, PT, R0, R19, PT ;  /* 0x000000130000720c */ /* 0x000fe20003f26270 */
[----:B--2---:R-:W-:Y:S02]  /*13910*/  @!P4 IMAD R9, R9, 0xa0, RZ ;  /* 0x000000a00909c824 */ /* 0x004fe400078e02ff */
[----:B------:R-:W0:Y:S01]  /*13920*/  LDGDEPBAR ;  /* 0x00000000000079af */ /* 0x000e220000000000 */
[----:B------:R-:W2:Y:S01]  /*13930*/  @!P6 LDC.64 R4, c[0x0][0x250] ;  /* 0x00009400ff04eb82 */ /* 0x000ea20000000a00 */
[----:B------:R-:W-:-:S08]  /*13940*/  @!P6 IMAD.MOV.U32 R13, RZ, RZ, R246 ;  /* 0x000000ffff0de224 */ /* 0x000fd000078e00f6 */
[----:B-1----:R-:W-:-:S04]  /*13950*/  @!P1 LEA R10, P2, R48, R247, 0x1 ;  /* 0x000000f7300a9211 */ /* 0x002fc800078408ff */
[----:B------:R-:W-:Y:S02]  /*13960*/  @!P1 LEA.HI.X R11, R48, R246, R47, 0x1, P2 ;  /* 0x000000f6300b9211 */ /* 0x000fe400010f0c2f */
[----:B------:R-:W-:Y:S01]  /*13970*/  ISETP.GE.AND P2, PT, R12, R19, PT ;  /* 0x000000130c00720c */ /* 0x000fe20003f46270 */
[----:B------:R-:W-:Y:S01]  /*13980*/  @!P6 IMAD.MOV.U32 R12, RZ, RZ, R247 ;  /* 0x000000ffff0ce224 */ /* 0x000fe200078e00f7 */
[----:B------:R-:W-:-:S04]  /*13990*/  DEPBAR.LE SB0, 0x0 ;  /* 0x000080000000791a */ /* 0x000fc80000000000 */
[----:B------:R-:W-:Y:S01]  /*139a0*/  BAR.SYNC.DEFER_BLOCKING 0x0 ;  /* 0x0000000000007b1d */ /* 0x000fe20000010000 */
[----:B--2---:R-:W-:-:S04]  /*139b0*/  @!P6 IMAD.WIDE.U32 R12, R4, 0x60, R12 ;  /* 0x00000060040ce825 */ /* 0x004fc800078e000c */
[----:B------:R-:W-:-:S04]  /*139c0*/  @!P6 IMAD R0, R5, 0x60, RZ ;  /* 0x000000600500e824 */ /* 0x000fc800078e02ff */
[----:B------:R-:W-:Y:S01]  /*139d0*/  @!P6 IMAD.IADD R13, R0, 0x1, R13 ;  /* 0x00000001000de824 */ /* 0x000fe200078e020d */
[----:B------:R-:W-:-:S04]  /*139e0*/  SHF.R.S32.HI R0, RZ, 0x4, R56 ;  /* 0x00000004ff007819 */ /* 0x000fc80000011438 */
[----:B------:R-:W-:-:S04]  /*139f0*/  LEA.HI R56, R56, R0, RZ, 0x1 ;  /* 0x0000000038387211 */ /* 0x000fc800078f08ff */
[----:B------:R-:W-:-:S05]  /*13a00*/  LOP3.LUT R56, R56, 0xfffffffe, RZ, 0xc0, !PT ;  /* 0xfffffffe38387812 */ /* 0x000fca00078ec0ff */
[----:B------:R-:W-:Y:S01]  /*13a10*/  IMAD.IADD R0, R0, 0x1, -R56 ;  /* 0x0000000100007824 */ /* 0x000fe200078e0a38 */
[----:B------:R-:W-:Y:S03]  /*13a20*/  @P3 STS.128 [R250+0xa000], RZ ;  /* 0x00a000fffa003388 */ /* 0x000fe60000000c00 */
[----:B----4-:R-:W-:Y:S01]  /*13a30*/  IMAD.SHL.U32 R14, R0, 0x8, RZ ;  /* 0x00000008000e7824 */ /* 0x010fe200078e00ff */
        /* <DEDUP_REMOVED lines=13> */
[----:B---3--:R-:W-:Y:S01]  /*13b10*/  @!P0 LEA R10, P1, R6, R247, 0x6 ;  /* 0x000000f7060a8211 */ /* 0x008fe200078230ff */
        /* <DEDUP_REMOVED lines=102> */
[----:B------:R-:W-:Y:S02]  /*14180*/  @!P5 IMAD.IADD R17, R0, 0x1, R17 ;  /* 0x000000010011d824 */ /* 0x000fe400078e0211 */
[----:B-----5:R-:W-:Y:S01]  /*14190*/  @!P4 IMAD.MOV.U32 R12, RZ, RZ, R247 ;  /* 0x000000ffff0cc224 */ /* 0x020fe200078e00f7 */
[----:B------:R-:W-:Y:S01]  /*141a0*/  @!PT LDS RZ, [RZ] ;  /* 0x00000000fffff984 */ /* 0x000fe20000000800 */
[----:B------:R-:W-:Y:S01]  /*141b0*/  @!PT LDS RZ, [RZ] ;  /* 0x00000000fffff984 */ /* 0x000fe20000000800 */
[----:B------:R-:W-:Y:S01]  /*141c0*/  @!PT LDS RZ, [RZ] ;  /* 0x00000000fffff984 */ /* 0x000fe20000000800 */
[----:B------:R3:W-:Y:S01]  /*141d0*/  @!P0 LDGSTS.E.BYPASS.LTC128B.128 [R250+0xf000], desc[UR6][R14.64] ;  /* 0x0f0000000efa8fae */ /* 0x0007e2000b901d46 */
[----:B------:R-:W-:Y:S02]  /*141e0*/  @!P4 IMAD.MOV.U32 R13, RZ, RZ, R246 ;  /* 0x000000ffff0dc224 */ /* 0x000fe400078e00f6 */
[C---:B------:R-:W-:Y:S01]  /*141f0*/  IMAD.IADD R241, R3.reuse, 0x1, R241 ;  /* 0x0000000103f17824 */ /* 0x040fe200078e02f1 */
[----:B------:R-:W4:Y:S01]  /*14200*/  @!P1 LDC.64 R6, c[0x0][0x250] ;  /* 0x00009400ff069b82 */ /* 0x000f220000000a00 */
[----:B------:R-:W-:Y:S01]  /*14210*/  @P5 STS.128 [R250+0xf800], RZ ;  /* 0x00f800fffa005388 */ /* 0x000fe20000000c00 */
[----:B------:R-:W-:Y:S01]  /*14220*/  IMAD.MOV.U32 R0, RZ, RZ, 0x20 ;  /* 0x00000020ff007424 */ /* 0x000fe200078e00ff */
[----:B------:R-:W-:Y:S01]  /*14230*/  LOP3.LUT R3, R3, R42, RZ, 0xfc, !PT ;  /* 0x0000002a03037212 */ /* 0x000fe200078efcff */
[----:B------:R-:W-:Y:S01]  /*14240*/  VIADD R2, R240, 0x2000 ;  /* 0x00002000f0027836 */ /* 0x000fe20000000000 */
[----:B------:R-:W-:Y:S01]  /*14250*/  @!PT LDS RZ, [RZ] ;  /* 0x00000000fffff984 */ /* 0x000fe20000000800 */
[----:B------:R-:W-:Y:S01]  /*14260*/  @!PT LDS RZ, [RZ] ;  /* 0x00000000fffff984 */ /* 0x000fe20000000800 */
[----:B------:R-:W-:Y:S01]  /*14270*/  @!PT LDS RZ, [RZ] ;  /* 0x00000000fffff984 */ /* 0x000fe20000000800 */
[----:B------:R-:W-:Y:S01]  /*14280*/  @!P5 LDGSTS.E.BYPASS.LTC128B.128 [R250+0xf800], desc[UR6][R16.64] ;  /* 0x0f80000010fadfae */ /* 0x000fe2000b901d46 */
[----:B------:R-:W-:Y:S01]  /*14290*/  LEA R241, R241, UR4, 0x1 ;  /* 0x00000004f1f17c11 */ /* 0x000fe2000f8e08ff */
[----:B-1----:R-:W-:-:S02]  /*142a0*/  @!P4 IMAD.WIDE.U32 R12, R8, 0x180, R12 ;  /* 0x00000180080cc825 */ /* 0x002fc400078e000c */
[----:B------:R-:W-:Y:S02]  /*142b0*/  @P4 STS.128 [R250+0x10000], RZ ;  /* 0x010000fffa004388 */ /* 0x000fe40000000c00 */
[----:B------:R-:W-:Y:S02]  /*142c0*/  @!P4 IMAD R9, R9, 0x180, RZ ;  /* 0x000001800909c824 */ /* 0x000fe400078e02ff */
[----:B------:R-:W-:Y:S02]  /*142d0*/  IMAD R60, R167, 0x2, R241 ;  /* 0x00000002a73c7824 */ /* 0x000fe400078e02f1 */
[----:B------:R-:W-:Y:S02]  /*142e0*/  @!P4 IMAD.IADD R13, R9, 0x1, R13 ;  /* 0x00000001090dc824 */ /* 0x000fe400078e020d */
[----:B--2---:R-:W-:-:S03]  /*142f0*/  @!P2 IMAD R11, R11, 0x1c0, RZ ;  /* 0x000001c00b0ba824 */ /* 0x004fc600078e02ff */
        /* <DEDUP_REMOVED lines=16> */
[----:B------:R-:W-:-:S03]  /*14400*/  @!P2 IMAD.WIDE.U32 R4, R10, 0x1c0, R4 ;  /* 0x000001c00a04a825 */ /* 0x000fc600078e0004 */
[----:B------:R-:W-:Y:S01]  /*14410*/  @P2 STS.128 [R250+0x11000], RZ ;  /* 0x011000fffa002388 */ /* 0x000fe20000000c00 */
[----:B------:R-:W-:Y:S01]  /*14420*/  @!P2 IMAD.IADD R5, R11, 0x1, R5 ;  /* 0x000000010b05a824 */ /* 0x000fe200078e0205 */
[----:B-1----:R-:W-:Y:S01]  /*14430*/  @!P1 MOV R12, R247 ;  /* 0x000000f7000c9202 */ /* 0x002fe20000000f00 */
[----:B------:R-:W-:-:S03]  /*14440*/  @!P1 IMAD.MOV.U32 R13, RZ, RZ, R246 ;  /* 0x000000ffff0d9224 */ /* 0x000fc600078e00f6 */
        /* <DEDUP_REMOVED lines=11> */
[----:B------:R-:W-:-:S03]  /*14500*/  R2P PR, R41, 0x6 ;  /* 0x0000000629007804 */ /* 0x000fc60000000000 */
[----:B--2---:R-:W-:Y:S02]  /*14510*/  LDSM.16.M88.4 R8, [R241] ;  /* 0x00000000f108783b */ /* 0x004fe40000000200 */
[----:B------:R-:W-:Y:S01]  /*14520*/  SEL R239, R0, 0xffffffe0, !P1 ;  /* 0xffffffe000ef7807 */ /* 0x000fe20004800000 */
[----:B------:R-:W-:Y:S01]  /*14530*/  IMAD R0, R166, 0x2, R241 ;  /* 0x00000002a6007824 */ /* 0x000fe200078e02f1 */
[----:B------:R-:W2:Y:S03]  /*14540*/  LDSM.16.M88.4 R32, [R240+0x2000] ;  /* 0x00200000f020783b */ /* 0x000ea60000000200 */
[----:B------:R-:W-:Y:S01]  /*14550*/  IMAD.IADD R164, R240, 0x1, R239 ;  /* 0x00000001f0a47824 */ /* 0x000fe200078e02ef */
[----:B------:R-:W-:Y:S01]  /*14560*/  LDSM.16.M88.4 R24, [R60] ;  /* 0x000000003c18783b */ /* 0x000fe20000000200 */
[----:B------:R-:W-:Y:S02]  /*14570*/  IMAD R237, R167, 0x2, R0 ;  /* 0x00000002a7ed7824 */ /* 0x000fe400078e0200 */
[----:B------:R-:W-:Y:S01]  /*14580*/  @P2 VIADD R238, R2, 0xffffffc0 ;  /* 0xffffffc002ee2836 */ /* 0x000fe20000000000 */
[----:B------:R-:W-:Y:S01]  /*14590*/  LDSM.16.M88.4 R16, [R164+0x2000] ;  /* 0x00200000a410783b */ /* 0x000fe20000000200 */
[----:B------:R-:W-:-:S02]  /*145a0*/  SHF.R.S32.HI R2, RZ, 0x1f, R38 ;  /* 0x0000001fff027819 */ /* 0x000fc40000011426 */
[----:B------:R-:W-:Y:S01]  /*145b0*/  IMAD.IADD R232, R239, 0x1, R238 ;  /* 0x00000001efe87824 */ /* 0x000fe200078e02ee */
[----:B------:R-:W3:Y:S01]  /*145c0*/  LDSM.16.M88.4 R64, [R240+0x2800] ;  /* 0x00280000f040783b */ /* 0x000ee20000000200 */
[----:B------:R-:W-:Y:S01]  /*145d0*/  LEA.HI R38, R2, R38, RZ, 0x2 ;  /* 0x0000002602267211 */ /* 0x000fe200078f10ff */
[----:B------:R-:W-:Y:S02]  /*145e0*/  IMAD.SHL.U32 R2, R36, 0x2, RZ ;  /* 0x0000000224027824 */ /* 0x000fe400078e00ff */
[----:B------:R-:W-:Y:S01]  /*145f0*/  LDSM.16.M88.4 R44, [R238] ;  /* 0x00000000ee2c783b */ /* 0x000fe20000000200 */
[----:B------:R-:W-:Y:S02]  /*14600*/  SHF.R.S32.HI R38, RZ, 0x2, R38 ;  /* 0x00000002ff267819 */ /* 0x000fe40000011426 */
[----:B------:R-:W-:Y:S01]  /*14610*/  LOP3.LUT R2, R2, 0x6, RZ, 0xc0, !PT ;  /* 0x0000000602027812 */ /* 0x000fe200078ec0ff */
[----:B-1----:R-:W-:Y:S01]  /*14620*/  LDSM.16.M88.4 R12, [R0] ;  /* 0x00000000000c783b */ /* 0x002fe20000000200 */
[----:B------:R-:W-:-:S03]  /*14630*/  IADD3 R180, R180, 0x1, R38 ;  /* 0x00000001b4b47810 */ /* 0x000fc60007ffe026 */
[----:B------:R-:W1:Y:S01]  /*14640*/  LDSM.16.M88.4 R28, [R164+0x2800] ;  /* 0x00280000a41c783b */ /* 0x000e620000000200 */
[----:B------:R-:W-:Y:S01]  /*14650*/  IADD3 R180, R40, R180, -R242 ;  /* 0x000000b428b47210 */ /* 0x000fe20007ffe8f2 */
[----:B------:R-:W-:Y:S02]  /*14660*/  VIADD R2, R2, UR5 ;  /* 0x0000000502027c36 */ /* 0x000fe40008000000 */
[----:B------:R-:W-:Y:S02]  /*14670*/  LDSM.16.M88.4 R4, [R237] ;  /* 0x00000000ed04783b */ /* 0x000fe40000000200 */
[----:B------:R-:W-:Y:S02]  /*14680*/  VIADD R180, R180, UR8 ;  /* 0x00000008b4b47c36 */ /* 0x000fe40008000000 */
[----:B------:R-:W-:Y:S03]  /*14690*/  LDSM.16.M88.4 R52, [R232] ;  /* 0x00000000e834783b */ /* 0x000fe60000000200 */
[C---:B------:R-:W-:Y:S01]  /*146a0*/  VIMNMX R181, R180.reuse, R40, PT ;  /* 0x00000028b4b57248 */ /* 0x040fe20003fe0100 */
[----:B------:R-:W4:Y:S01]  /*146b0*/  LDSM.16.M88.4 R20, [R240+0x3000] ;  /* 0x00300000f014783b */ /* 0x000f220000000200 */
[----:B------:R-:W-:Y:S01]  /*146c0*/  VIADDMNMX R180, R180, 0x8, R40, PT ;  /* 0x00000008b4b47846 */ /* 0x000fe20003800128 */
[----:B--2---:R-:W-:Y:S02]  /*146d0*/  HMMA.16816.F32 R56, R8, R32, RZ ;  /* 0x000000200838723c */ /* 0x004fe400000018ff */
[----:B------:R-:W-:Y:S01]  /*146e0*/  LDSM.16.M88.4 R48, [R164+0x3000] ;  /* 0x00300000a430783b */ /* 0x000fe20000000200 */
[----:B------:R-:W-:-:S03]  /*146f0*/  ISETP.GE.AND P1, PT, R2, R180, PT ;  /* 0x000000b40200720c */ /* 0x000fc60003f26270 */
[----:B------:R-:W-:Y:S01]  /*14700*/  LDSM.16.M88.4 R76, [R232+0x800] ;  /* 0x00080000e84c783b */ /* 0x000fe20000000200 */
[C---:B------:R-:W-:Y:S03]  /*14710*/  HMMA.16816.F32 R32, R8.reuse, R34, RZ ;  /* 0x000000220820723c */ /* 0x040fe600000018ff */
[----:B------:R-:W-:Y:S03]  /*14720*/  LDSM.16.M88.4 R72, [R238+0x1000] ;  /* 0x00100000ee48783b */ /* 0x000fe60000000200 */
[C---:B---3--:R-:W-:Y:S01]  /*14730*/  HMMA.16816.F32 R68, R8.reuse, R64, RZ ;  /* 0x000000400844723c */ /* 0x048fe200000018ff */
[----:B------:R-:W-:Y:S04]  /*14740*/  LDSM.16.M88.4 R84, [R238+0x4800] ;  /* 0x00480000ee54783b */ /* 0x000fe80000000200 */
[----:B------:R-:W0:Y:S01]  /*14750*/  LDGDEPBAR ;  /* 0x00000000000079af */ /* 0x000e220000000000 */
[----:B------:R-:W-:Y:S06]  /*14760*/  HMMA.16816.F32 R64, R8, R66, RZ ;  /* 0x000000420840723c */ /* 0x000fec00000018ff */
[C---:B------:R-:W-:Y:S06]  /*14770*/  HMMA.16816.F32 R56, R24.reuse, R16, R56 ;  /* 0x000000101838723c */ /* 0x040fec0000001838 */
[C---:B------:R-:W-:Y:S01]  /*14780*/  HMMA.16816.F32 R32, R24.reuse, R18, R32 ;  /* 0x000000121820723c */ /* 0x040fe20000001820 */
[----:B------:R-:W2:Y:S05]  /*14790*/  LDSM.16.M88.4 R16, [R238+0x800] ;  /* 0x00080000ee10783b */ /* 0x000eaa0000000200 */
[C---:B-1----:R-:W-:Y:S06]  /*147a0*/  HMMA.16816.F32 R68, R24.reuse, R28, R68 ;  /* 0x0000001c1844723c */ /* 0x042fec0000001844 */
[----:B------:R-:W-:Y:S01]  /*147b0*/  HMMA.16816.F32 R64, R24, R30, R64 ;  /* 0x0000001e1840723c */ /* 0x000fe20000001840 */
[----:B------:R-:W1:Y:S05]  /*147c0*/  LDSM.16.M88.4 R28, [R240+0x3800] ;  /* 0x00380000f01c783b */ /* 0x000e6a0000000200 */
[C---:B------:R-:W-:Y:S06]  /*147d0*/  HMMA.16816.F32 R56, R12.reuse, R44, R56 ;  /* 0x0000002c0c38723c */ /* 0x040fec0000001838 */
[----:B------:R-:W-:Y:S06]  /*147e0*/  HMMA.16816.F32 R32, R12, R46, R32 ;  /* 0x0000002e0c20723c */ /* 0x000fec0000001820 */
[C---:B----4-:R-:W-:Y:S06]  /*147f0*/  HMMA.16816.F32 R44, R8.reuse, R20, RZ ;  /* 0x00000014082c723c */ /* 0x050fec00000018ff */
[----:B------:R-:W-:Y:S06]  /*14800*/  HMMA.16816.F32 R20, R8, R22, RZ ;  /* 0x000000160814723c */ /* 0x000fec00000018ff */
[----:B--2---:R-:W-:Y:S06]  /*14810*/  HMMA.16816.F32 R68, R12, R16, R68 ;  /* 0x000000100c44723c */ /* 0x004fec0000001844 */
[----:B------:R-:W-:Y:S06]  /*14820*/  HMMA.16816.F32 R32, R4, R54, R32 ;  /* 0x000000360420723c */ /* 0x000fec0000001820 */
[----:B------:R-:W-:Y:S01]  /*14830*/  HMMA.16816.F32 R64, R12, R18, R64 ;  /* 0x000000120c40723c */ /* 0x000fe20000001840 */
[----:B------:R-:W2:Y:S05]  /*14840*/  LDSM.16.M88.4 R16, [R164+0x3800] ;  /* 0x00380000a410783b */ /* 0x000eaa0000000200 */
[C---:B------:R-:W-:Y:S06]  /*14850*/  HMMA.16816.F32 R44, R24.reuse, R48, R44 ;  /* 0x00000030182c723c */ /* 0x040fec000000182c */
[----:B------:R-:W-:Y:S06]  /*14860*/  HMMA.16816.F32 R20, R24, R50, R20 ;  /* 0x000000321814723c */ /* 0x000fec0000001814 */
[----:B------:R-:W-:Y:S01]  /*14870*/  FMUL.FTZ R32, R32, UR9 ;  /* 0x0000000920207c20 */ /* 0x000fe20008410000 */
[----:B------:R-:W-:Y:S01]  /*14880*/  FMUL.FTZ R33, R33, UR9 ;  /* 0x0000000921217c20 */ /* 0x000fe20008410000 */
[----:B------:R-:W-:Y:S01]  /*14890*/  FMUL.FTZ R34, R34, UR9 ;  /* 0x0000000922227c20 */ /* 0x000fe20008410000 */
[----:B------:R-:W-:Y:S01]  /*148a0*/  FMUL.FTZ R118, R35, UR9 ;  /* 0x0000000923767c20 */ /* 0x000fe20008410000 */
[----:B------:R-:W-:Y:S01]  /*148b0*/  MUFU.TANH R100, R32 ;  /* 0x0000002000647308 */ /* 0x000fe20000002400 */
[----:B------:R-:W-:Y:S01]  /*148c0*/  HMMA.16816.F32 R56, R4, R52, R56 ;  /* 0x000000340438723c */ /* 0x000fe20000001838 */
[----:B------:R-:W3:Y:S05]  /*148d0*/  LDSM.16.M88.4 R52, [R232+0x1000] ;  /* 0x00100000e834783b */ /* 0x000eea0000000200 */
[----:B-1----:R-:W-:Y:S01]  /*148e0*/  HMMA.16816.F32 R48, R8, R28, RZ ;  /* 0x0000001c0830723c */ /* 0x002fe200000018ff */
[----:B------:R-:W-:Y:S05]  /*148f0*/  MUFU.TANH R99, R33 ;  /* 0x0000002100637308 */ /* 0x000fea0000002400 */
[----:B------:R-:W-:Y:S03]  /*14900*/  HMMA.16816.F32 R68, R4, R76, R68 ;  /* 0x0000004c0444723c */ /* 0x000fe60000001844 */
[----:B------:R1:W-:Y:S03]  /*14910*/  MUFU.TANH R119, R34 ;  /* 0x0000002200777308 */ /* 0x0003e60000002400 */
[----:B------:R-:W-:Y:S05]  /*14920*/  HMMA.16816.F32 R28, R8, R30, RZ ;  /* 0x0000001e081c723c */ /* 0x000fea00000018ff */
[----:B------:R-:W-:Y:S01]  /*14930*/  MUFU.TANH R118, R118 ;  /* 0x0000007600767308 */ /* 0x000fe20000002400 */
[----:B------:R-:W-:Y:S01]  /*14940*/  HMMA.16816.F32 R64, R4, R78, R64 ;  /* 0x0000004e0440723c */ /* 0x000fe20000001840 */
[----:B------:R-:W4:Y:S01]  /*14950*/  LDSM.16.M88.4 R76, [R238+0x1800] ;  /* 0x00180000ee4c783b */ /* 0x000f220000000200 */
[----:B------:R-:W-:Y:S01]  /*14960*/  FMUL.FTZ R59, R59, UR9 ;  /* 0x000000093b3b7c20 */ /* 0x000fe20008410000 */
[----:B------:R-:W-:Y:S01]  /*14970*/  FMUL.FTZ R58, R58, UR9 ;  /* 0x000000093a3a7c20 */ /* 0x000fe20008410000 */
[----:B------:R-:W-:-:S02]  /*14980*/  FMUL.FTZ R57, R57, UR9 ;  /* 0x0000000939397c20 */ /* 0x000fc40008410000 */
[C---:B------:R-:W-:Y:S01]  /*14990*/  HMMA.16816.F32 R44, R12.reuse, R72, R44 ;  /* 0x000000480c2c723c */ /* 0x040fe2000000182c */
[----:B------:R-:W-:Y:S01]  /*149a0*/  MUFU.TANH R120, R59 ;  /* 0x0000003b00787308 */ /* 0x000fe20000002400 */
[----:B-1----:R-:W1:Y:S04]  /*149b0*/  LDSM.16.M88.4 R32, [R240+0x4000] ;  /* 0x00400000f020783b */ /* 0x002e680000000200 */
[----:B------:R-:W-:Y:S01]  /*149c0*/  HMMA.16816.F32 R20, R12, R74, R20 ;  /* 0x0000004a0c14723c */ /* 0x000fe20000001814 */
[----:B------:R-:W5:Y:S01]  /*149d0*/  LDSM.16.M88.4 R72, [R164+0x4000] ;  /* 0x00400000a448783b */ /* 0x000f620000000200 */
[----:B------:R-:W-:Y:S01]  /*149e0*/  FMUL.FTZ R68, R68, UR9 ;  /* 0x0000000944447c20 */ /* 0x000fe20008410000 */
[----:B------:R-:W-:Y:S01]  /*149f0*/  FMUL.FTZ R69, R69, UR9 ;  /* 0x0000000945457c20 */ /* 0x000fe20008410000 */
[----:B------:R-:W-:Y:S01]  /*14a00*/  FMUL.FTZ R70, R70, UR9 ;  /* 0x0000000946467c20 */ /* 0x000fe20008410000 */
[----:B------:R-:W-:Y:S01]  /*14a10*/  FMUL.FTZ R71, R71, UR9 ;  /* 0x0000000947477c20 */ /* 0x000fe20008410000 */
[C---:B--2---:R-:W-:Y:S01]  /*14a20*/  HMMA.16816.F32 R48, R24.reuse, R16, R48 ;  /* 0x000000101830723c */ /* 0x044fe20000001830 */
[----:B------:R-:W-:Y:S05]  /*14a30*/  MUFU.TANH R98, R68 ;  /* 0x0000004400627308 */ /* 0x000fea0000002400 */
[----:B------:R-:W-:Y:S01]  /*14a40*/  HMMA.16816.F32 R28, R24, R18, R28 ;  /* 0x00000012181c723c */ /* 0x000fe2000000181c */
[----:B------:R-:W-:Y:S01]  /*14a50*/  FMUL.FTZ R64, R64, UR9 ;  /* 0x0000000940407c20 */ /* 0x000fe20008410000 */
[----:B------:R-:W-:Y:S01]  /*14a60*/  FMUL.FTZ R65, R65, UR9 ;  /* 0x0000000941417c20 */ /* 0x000fe20008410000 */
[----:B------:R-:W-:Y:S01]  /*14a70*/  MUFU.TANH R97, R69 ;  /* 0x0000004500617308 */ /* 0x000fe20000002400 */
[----:B------:R-:W-:Y:S01]  /*14a80*/  FMUL.FTZ R66, R66, UR9 ;  /* 0x0000000942427c20 */ /* 0x000fe20008410000 */
[----:B------:R-:W-:Y:S01]  /*14a90*/  FMUL.FTZ R114, R67, UR9 ;  /* 0x0000000943727c20 */ /* 0x000fe20008410000 */
[C---:B---3--:R-:W-:Y:S05]  /*14aa0*/  HMMA.16816.F32 R44, R4.reuse, R52, R44 ;  /* 0x00000034042c723c */ /* 0x048fea000000182c */
[----:B------:R-:W-:Y:S01]  /*14ab0*/  MUFU.TANH R117, R70 ;  /* 0x0000004600757308 */ /* 0x000fe20000002400 */
[----:B------:R-:W-:Y:S01]  /*14ac0*/  HMMA.16816.F32 R20, R4, R54, R20 ;  /* 0x000000360414723c */ /* 0x000fe20000001814 */
[----:B------:R-:W2:Y:S05]  /*14ad0*/  LDSM.16.M88.4 R52, [R238+0x2000] ;  /* 0x00200000ee34783b */ /* 0x000eaa0000000200 */
[----:B----4-:R-:W-:Y:S01]  /*14ae0*/  HMMA.16816.F32 R48, R12, R76, R48 ;  /* 0x0000004c0c30723c */ /* 0x010fe20000001830 */
[----:B------:R3:W-:Y:S05]  /*14af0*/  MUFU.TANH R116, R71 ;  /* 0x0000004700747308 */ /* 0x0007ea0000002400 */
[C---:B-1----:R-:W-:Y:S03]  /*14b00*/  HMMA.16816.F32 R16, R8.reuse, R32, RZ ;  /* 0x000000200810723c */ /* 0x042fe600000018ff */
[----:B------:R-:W-:Y:S03]  /*14b10*/  MUFU.TANH R96, R64 ;  /* 0x0000004000607308 */ /* 0x000fe60000002400 */
[----:B------:R-:W-:Y:S01]  /*14b20*/  HMMA.16816.F32 R32, R8, R34, RZ ;  /* 0x000000220820723c */ /* 0x000fe200000018ff */
[----:B------:R-:W-:Y:S01]  /*14b30*/  FMUL.FTZ R44, R44, UR9 ;  /* 0x000000092c2c7c20 */ /* 0x000fe20008410000 */
[----:B------:R-:W-:Y:S01]  /*14b40*/  FMUL.FTZ R45, R45, UR9 ;  /* 0x000000092d2d7c20 */ /* 0x000fe20008410000 */
[----:B------:R-:W-:Y:S01]  /*14b50*/  FMUL.FTZ R46, R46, UR9 ;  /* 0x000000092e2e7c20 */ /* 0x000fe20008410000 */
[----:B------:R-:W-:Y:S01]  /*14b60*/  FMUL.FTZ R112, R47, UR9 ;  /* 0x000000092f707c20 */ /* 0x000fe20008410000 */
[----:B------:R-:W-:Y:S01]  /*14b70*/  MUFU.TANH R95, R65 ;  /* 0x00000041005f7308 */ /* 0x000fe20000002400 */
[----:B---3--:R-:W1:Y:S01]  /*14b80*/  LDSM.16.M88.4 R68, [R232+0x1800] ;  /* 0x00180000e844783b */ /* 0x008e620000000200 */
[----:B------:R-:W-:Y:S01]  /*14b90*/  HMMA.16816.F32 R28, R12, R78, R28 ;  /* 0x0000004e0c1c723c */ /* 0x000fe2000000181c */
[----:B------:R-:W-:Y:S01]  /*14ba0*/  FMUL.FTZ R20, R20, UR9 ;  /* 0x0000000914147c20 */ /* 0x000fe20008410000 */
[----:B------:R-:W-:Y:S01]  /*14bb0*/  FMUL.FTZ R21, R21, UR9 ;  /* 0x0000000915157c20 */ /* 0x000fe20008410000 */
[----:B------:R-:W3:Y:S01]  /*14bc0*/  LDSM.16.M88.4 R76, [R232+0x2000] ;  /* 0x00200000e84c783b */ /* 0x000ee20000000200 */
[----:B------:R-:W-:Y:S01]  /*14bd0*/  FMUL.FTZ R22, R22, UR9 ;  /* 0x0000000916167c20 */ /* 0x000fe20008410000 */
[----:B------:R-:W-:Y:S01]  /*14be0*/  FMUL.FTZ R110, R23, UR9 ;  /* 0x00000009176e7c20 */ /* 0x000fe20008410000 */
[----:B------:R4:W-:Y:S05]  /*14bf0*/  MUFU.TANH R115, R66 ;  /* 0x0000004200737308 */ /* 0x0009ea0000002400 */
[C---:B-----5:R-:W-:Y:S03]  /*14c00*/  HMMA.16816.F32 R16, R24.reuse, R72, R16 ;  /* 0x000000481810723c */ /* 0x060fe60000001810 */
[----:B------:R-:W-:Y:S03]  /*14c10*/  MUFU.TANH R94, R44 ;  /* 0x0000002c005e7308 */ /* 0x000fe60000002400 */
[----:B------:R-:W-:Y:S05]  /*14c20*/  HMMA.16816.F32 R32, R24, R74, R32 ;  /* 0x0000004a1820723c */ /* 0x000fea0000001820 */
[----:B------:R-:W-:Y:S01]  /*14c30*/  MUFU.TANH R93, R45 ;  /* 0x0000002d005d7308 */ /* 0x000fe20000002400 */
[----:B----4-:R-:W4:Y:S07]  /*14c40*/  LDSM.16.M88.4 R64, [R240+0x4800] ;  /* 0x00480000f040783b */ /* 0x010f2e0000000200 */
[----:B------:R5:W-:Y:S05]  /*14c50*/  MUFU.TANH R113, R46 ;  /* 0x0000002e00717308 */ /* 0x000bea0000002400 */
[----:B--2---:R-:W-:Y:S03]  /*14c60*/  HMMA.16816.F32 R16, R12, R52, R16 ;  /* 0x000000340c10723c */ /* 0x004fe60000001810 */
[----:B------:R-:W-:Y:S03]  /*14c70*/  MUFU.TANH R92, R20 ;  /* 0x00000014005c7308 */ /* 0x000fe60000002400 */
[C---:B-1----:R-:W-:Y:S05]  /*14c80*/  HMMA.16816.F32 R48, R4.reuse, R68, R48 ;  /* 0x000000440430723c */ /* 0x042fea0000001830 */
[----:B------:R-:W-:Y:S01]  /*14c90*/  MUFU.TANH R91, R21 ;  /* 0x00000015005b7308 */ /* 0x000fe20000002400 */
[----:B-----5:R-:W1:Y:S01]  /*14ca0*/  LDSM.16.M88.4 R44, [R164+0x4800] ;  /* 0x00480000a42c783b */ /* 0x020e620000000200 */
[----:B------:R-:W-:Y:S03]  /*14cb0*/  HMMA.16816.F32 R28, R4, R70, R28 ;  /* 0x00000046041c723c */ /* 0x000fe6000000181c */
[----:B------:R-:W-:Y:S03]  /*14cc0*/  LDSM.16.M88.4 R68, [R238+0x2800] ;  /* 0x00280000ee44783b */ /* 0x000fe60000000200 */
[----:B------:R2:W-:Y:S01]  /*14cd0*/  MUFU.TANH R111, R22 ;  /* 0x00000016006f7308 */ /* 0x0005e20000002400 */
[----:B------:R-:W-:Y:S01]  /*14ce0*/  HMMA.16816.F32 R32, R12, R54, R32 ;  /* 0x000000360c20723c */ /* 0x000fe20000001820 */
[----:B------:R-:W-:Y:S05]  /*14cf0*/  LDSM.16.M88.4 R52, [R232+0x2800] ;  /* 0x00280000e834783b */ /* 0x000fea0000000200 */
[----:B---3--:R-:W-:Y:S01]  /*14d00*/  HMMA.16816.F32 R16, R4, R76, R16 ;  /* 0x0000004c0410723c */ /* 0x008fe20000001810 */
[----:B------:R-:W3:Y:S03]  /*14d10*/  MUFU.TANH R101, R58 ;  /* 0x0000003a00657308 */ /* 0x000ee60000002400 */
[----:B------:R-:W-:Y:S01]  /*14d20*/  FMUL.FTZ R48, R48, UR9 ;  /* 0x0000000930307c20 */ /* 0x000fe20008410000 */
[----:B------:R-:W-:Y:S01]  /*14d30*/  FMUL.FTZ R50, R50, UR9 ;  /* 0x0000000932327c20 */ /* 0x000fe20008410000 */
[C---:B----4-:R-:W-:Y:S01]  /*14d40*/  HMMA.16816.F32 R72, R8.reuse, R64, RZ ;  /* 0x000000400848723c */ /* 0x050fe200000018ff */
[----:B------:R-:W-:Y:S01]  /*14d50*/  FMUL.FTZ R0, R49, UR9 ;  /* 0x0000000931007c20 */ /* 0x000fe20008410000 */
[----:B------:R-:W-:Y:S01]  /*14d60*/  FMUL.FTZ R108, R51, UR9 ;  /* 0x00000009336c7c20 */ /* 0x000fe20008410000 */
[----:B------:R-:W-:Y:S01]  /*14d70*/  MUFU.TANH R90, R48 ;  /* 0x00000030005a7308 */ /* 0x000fe20000002400 */
[----:B--2---:R-:W2:Y:S01]  /*14d80*/  LDSM.16.M88.4 R20, [R240+0x5000] ;  /* 0x00500000f014783b */ /* 0x004ea20000000200 */
[----:B------:R-:W-:Y:S01]  /*14d90*/  FMUL.FTZ R28, R28, UR9 ;  /* 0x000000091c1c7c20 */ /* 0x000fe20008410000 */
[----:B------:R-:W-:Y:S01]  /*14da0*/  HMMA.16816.F32 R64, R8, R66, RZ ;  /* 0x000000420840723c */ /* 0x000fe200000018ff */
[----:B------:R-:W-:Y:S01]  /*14db0*/  FMUL.FTZ R29, R29, UR9 ;  /* 0x000000091d1d7c20 */ /* 0x000fe20008410000 */
[----:B------:R-:W-:Y:S01]  /*14dc0*/  FMUL.FTZ R30, R30, UR9 ;  /* 0x000000091e1e7c20 */ /* 0x000fe20008410000 */
[----:B------:R-:W-:-:S02]  /*14dd0*/  FMUL.FTZ R131, R31, UR9 ;  /* 0x000000091f837c20 */ /* 0x000fc40008410000 */
[----:B------:R4:W-:Y:S01]  /*14de0*/  MUFU.TANH R109, R50 ;  /* 0x00000032006d7308 */ /* 0x0009e20000002400 */
[----:B------:R-:W-:Y:S01]  /*14df0*/  HMMA.16816.F32 R32, R4, R78, R32 ;  /* 0x0000004e0420723c */ /* 0x000fe20000001820 */
[----:B------:R-:W-:Y:S01]  /*14e00*/  LDSM.16.M88.4 R76, [R238+0x3000] ;  /* 0x00300000ee4c783b */ /* 0x000fe20000000200 */
[----:B---3--:R-:W-:-:S04]  /*14e10*/  FSEL R121, R101, -INF , !P1 ;  /* 0xff80000065797808 */ /* 0x008fc80004800000 */
[----:B------:R-:W-:Y:S01]  /*14e20*/  FMUL.FTZ R16, R16, UR9 ;  /* 0x0000000910107c20 */ /* 0x000fe20008410000 */
[----:B------:R-:W-:Y:S01]  /*14e30*/  MUFU.TANH R89, R28 ;  /* 0x0000001c00597308 */ /* 0x000fe20000002400 */
[----:B------:R-:W-:Y:S01]  /*14e40*/  FMUL.FTZ R17, R17, UR9 ;  /* 0x0000000911117c20 */ /* 0x000fe20008410000 */
[----:B------:R-:W-:Y:S01]  /*14e50*/  FMUL.FTZ R18, R18, UR9 ;  /* 0x0000000912127c20 */ /* 0x000fe20008410000 */
[----:B------:R-:W-:Y:S02]  /*14e60*/  FMUL.FTZ R133, R19, UR9 ;  /* 0x0000000913857c20 */ /* 0x000fe40008410000 */
[C---:B-1----:R-:W-:Y:S03]  /*14e70*/  HMMA.16816.F32 R72, R24.reuse, R44, R72 ;  /* 0x0000002c1848723c */ /* 0x042fe60000001848 */
[----:B------:R-:W-:Y:S01]  /*14e80*/  MUFU.TANH R127, R29 ;  /* 0x0000001d007f7308 */ /* 0x000fe20000002400 */
[----:B----4-:R-:W1:Y:S02]  /*14e90*/  LDSM.16.M88.4 R48, [R164+0x5000] ;  /* 0x00500000a430783b */ /* 0x010e640000000200 */
[----:B------:R-:W-:Y:S05]  /*14ea0*/  HMMA.16816.F32 R64, R24, R46, R64 ;  /* 0x0000002e1840723c */ /* 0x000fea0000001840 */
[----:B------:R3:W-:Y:S01]  /*14eb0*/  MUFU.TANH R135, R30 ;  /* 0x0000001e00877308 */ /* 0x0007e20000002400 */
[----:B------:R-:W-:Y:S01]  /*14ec0*/  FMUL.FTZ R32, R32, UR9 ;  /* 0x0000000920207c20 */ /* 0x000fe20008410000 */
[----:B------:R-:W-:Y:S01]  /*14ed0*/  FMUL.FTZ R33, R33, UR9 ;  /* 0x0000000921217c20 */ /* 0x000fe20008410000 */
[----:B------:R-:W-:Y:S01]  /*14ee0*/  FMUL.FTZ R34, R34, UR9 ;  /* 0x0000000922227c20 */ /* 0x000fe20008410000 */
[----:B------:R-:W-:-:S04]  /*14ef0*/  FMUL.FTZ R130, R35, UR9 ;  /* 0x0000000923827c20 */ /* 0x000fc80008410000 */
[----:B------:R-:W-:Y:S01]  /*14f00*/  MUFU.TANH R128, R16 ;  /* 0x0000001000807308 */ /* 0x000fe20000002400 */
[C---:B--2---:R-:W-:Y:S06]  /*14f10*/  HMMA.16816.F32 R44, R8.reuse, R20, RZ ;  /* 0x00000014082c723c */ /* 0x044fec00000018ff */
[----:B------:R-:W-:Y:S01]  /*14f20*/  HMMA.16816.F32 R20, R8, R22, RZ ;  /* 0x000000160814723c */ /* 0x000fe200000018ff */
[----:B------:R-:W-:Y:S01]  /*14f30*/  MUFU.TANH R126, R17 ;  /* 0x00000011007e7308 */ /* 0x000fe20000002400 */
[----:B---3--:R-:W2:Y:S04]  /*14f40*/  LDSM.16.M88.4 R28, [R240+0x5800] ;  /* 0x00580000f01c783b */ /* 0x008ea80000000200 */
[C---:B------:R-:W-:Y:S03]  /*14f50*/  HMMA.16816.F32 R72, R12.reuse, R68, R72 ;  /* 0x000000440c48723c */ /* 0x040fe60000001848 */
[----:B------:R3:W-:Y:S03]  /*14f60*/  MUFU.TANH R134, R18 ;  /* 0x0000001200867308 */ /* 0x0007e60000002400 */
[----:B------:R-:W-:Y:S01]  /*14f70*/  HMMA.16816.F32 R64, R12, R70, R64 ;  /* 0x000000460c40723c */ /* 0x000fe20000001840 */
[----:B------:R-:W-:Y:S04]  /*14f80*/  LDSM.16.M88.4 R68, [R232+0x3000] ;  /* 0x00300000e844783b */ /* 0x000fe80000000200 */
[----:B------:R-:W-:Y:S01]  /*14f90*/  MUFU.TANH R125, R32 ;  /* 0x00000020007d7308 */ /* 0x000fe20000002400 */
[C---:B-1----:R-:W-:Y:S06]  /*14fa0*/  HMMA.16816.F32 R44, R24.reuse, R48, R44 ;  /* 0x00000030182c723c */ /* 0x042fec000000182c */
[----:B------:R-:W-:Y:S01]  /*14fb0*/  HMMA.16816.F32 R20, R24, R50, R20 ;  /* 0x000000321814723c */ /* 0x000fe20000001814 */
[----:B------:R-:W-:Y:S01]  /*14fc0*/  MUFU.TANH R59, R33 ;  /* 0x00000021003b7308 */ /* 0x000fe20000002400 */
[----:B---3--:R-:W1:Y:S04]  /*14fd0*/  LDSM.16.M88.4 R16, [R164+0x5800] ;  /* 0x00580000a410783b */ /* 0x008e680000000200 */
[C---:B------:R-:W-:Y:S03]  /*14fe0*/  HMMA.16816.F32 R72, R4.reuse, R52, R72 ;  /* 0x000000340448723c */ /* 0x040fe60000001848 */
[----:B------:R3:W-:Y:S03]  /*14ff0*/  MUFU.TANH R132, R34 ;  /* 0x0000002200847308 */ /* 0x0007e60000002400 */
[----:B------:R-:W-:Y:S01]  /*15000*/  HMMA.16816.F32 R64, R4, R54, R64 ;  /* 0x000000360440723c */ /* 0x000fe20000001840 */
[----:B------:R-:W-:Y:S04]  /*15010*/  LDSM.16.M88.4 R52, [R238+0x3800] ;  /* 0x00380000ee34783b */ /* 0x000fe80000000200 */
[----:B------:R4:W5:Y:S01]  /*15020*/  MUFU.TANH R136, R57 ;  /* 0x0000003900887308 */ /* 0x0009620000002400 */
[C---:B--2---:R-:W-:Y:S06]  /*15030*/  HMMA.16816.F32 R48, R8.reuse, R28, RZ ;  /* 0x0000001c0830723c */ /* 0x044fec00000018ff */
[----:B------:R-:W-:Y:S01]  /*15040*/  HMMA.16816.F32 R28, R8, R30, RZ ;  /* 0x0000001e081c723c */ /* 0x000fe200000018ff */
[----:B------:R-:W2:Y:S01]  /*15050*/  MUFU.TANH R114, R114 ;  /* 0x0000007200727308 */ /* 0x000ea20000002400 */
[----:B---3--:R-:W3:Y:S04]  /*15060*/  LDSM.16.M88.4 R32, [R240+0x6000] ;  /* 0x00600000f020783b */ /* 0x008ee80000000200 */
[C---:B------:R-:W-:Y:S01]  /*15070*/  HMMA.16816.F32 R44, R12.reuse, R76, R44 ;  /* 0x0000004c0c2c723c */ /* 0x040fe2000000182c */
[----:B------:R-:W-:Y:S01]  /*15080*/  FMUL.FTZ R74, R74, UR9 ;  /* 0x000000094a4a7c20 */ /* 0x000fe20008410000 */
[----:B------:R-:W-:Y:S01]  /*15090*/  FMUL.FTZ R75, R75, UR9 ;  /* 0x000000094b4b7c20 */ /* 0x000fe20008410000 */
[----:B------:R-:W-:Y:S01]  /*150a0*/  FMUL.FTZ R58, R72, UR9 ;  /* 0x00000009483a7c20 */ /* 0x000fe20008410000 */
[----:B----4-:R-:W-:Y:S01]  /*150b0*/  FMUL.FTZ R57, R73, UR9 ;  /* 0x0000000949397c20 */ /* 0x010fe20008410000 */
[----:B------:R-:W-:Y:S01]  /*150c0*/  MUFU.TANH R129, R74 ;  /* 0x0000004a00817308 */ /* 0x000fe20000002400 */
[----:B------:R-:W-:Y:S01]  /*150d0*/  HMMA.16816.F32 R20, R12, R78, R20 ;  /* 0x0000004e0c14723c */ /* 0x000fe20000001814 */
[----:B------:R-:W4:Y:S01]  /*150e0*/  LDSM.16.M88.4 R76, [R164+0x6000] ;  /* 0x00600000a44c783b */ /* 0x000f220000000200 */
[----:B------:R-:W-:Y:S01]  /*150f0*/  FMUL.FTZ R64, R64, UR9 ;  /* 0x0000000940407c20 */ /* 0x000fe20008410000 */
[----:B------:R-:W-:Y:S01]  /*15100*/  FMUL.FTZ R65, R65, UR9 ;  /* 0x0000000941417c20 */ /* 0x000fe20008410000 */
[----:B------:R-:W-:Y:S01]  /*15110*/  FMUL.FTZ R66, R66, UR9 ;  /* 0x0000000942427c20 */ /* 0x000fe20008410000 */
[----:B------:R-:W-:Y:S01]  /*15120*/  FMUL.FTZ R67, R67, UR9 ;  /* 0x0000000943437c20 */ /* 0x000fe20008410000 */
[C---:B-1----:R-:W-:Y:S01]  /*15130*/  HMMA.16816.F32 R48, R24.reuse, R16, R48 ;  /* 0x000000101830723c */ /* 0x042fe20000001830 */
[----:B------:R1:W-:Y:S05]  /*15140*/  MUFU.TANH R124, R75 ;  /* 0x0000004b007c7308 */ /* 0x0003ea0000002400 */
[----:B------:R-:W-:Y:S03]  /*15150*/  HMMA.16816.F32 R28, R24, R18, R28 ;  /* 0x00000012181c723c */ /* 0x000fe6000000181c */
[----:B------:R-:W-:Y:S03]  /*15160*/  MUFU.TANH R123, R64 ;  /* 0x00000040007b7308 */ /* 0x000fe60000002400 */
[C---:B------:R-:W-:Y:S05]  /*15170*/  HMMA.16816.F32 R44, R4.reuse, R68, R44 ;  /* 0x00000044042c723c */ /* 0x040fea000000182c */
[----:B------:R-:W-:Y:S01]  /*15180*/  MUFU.TANH R107, R65 ;  /* 0x00000041006b7308 */ /* 0x000fe20000002400 */
[----:B-1----:R-:W1:Y:S01]  /*15190*/  LDSM.16.M88.4 R72, [R232+0x3800] ;  /* 0x00380000e848783b */ /* 0x002e620000000200 */
[----:B------:R-:W-:Y:S03]  /*151a0*/  HMMA.16816.F32 R20, R4, R70, R20 ;  /* 0x000000460414723c */ /* 0x000fe60000001814 */
[----:B------:R-:W5:Y:S03]  /*151b0*/  LDSM.16.M88.4 R68, [R238+0x4000] ;  /* 0x00400000ee44783b */ /* 0x000f660000000200 */
[----:B---3--:R-:W-:Y:S01]  /*151c0*/  HMMA.16816.F32 R16, R8, R32, RZ ;  /* 0x000000200810723c */ /* 0x008fe200000018ff */
[----:B------:R-:W-:Y:S05]  /*151d0*/  MUFU.TANH R122, R66 ;  /* 0x00000042007a7308 */ /* 0x000fea0000002400 */
[C---:B------:R-:W-:Y:S03]  /*151e0*/  HMMA.16816.F32 R48, R12.reuse, R52, R48 ;  /* 0x000000340c30723c */ /* 0x040fe60000001830 */
[----:B------:R3:W-:Y:S02]  /*151f0*/  MUFU.TANH R106, R67 ;  /* 0x00000043006a7308 */ /* 0x0007e40000002400 */
[----:B------:R-:W-:Y:S01]  /*15200*/  FMUL.FTZ R44, R44, UR9 ;  /* 0x000000092c2c7c20 */ /* 0x000fe20008410000 */
[----:B------:R-:W-:Y:S01]  /*15210*/  HMMA.16816.F32 R28, R12, R54, R28 ;  /* 0x000000360c1c723c */ /* 0x000fe2000000181c */
[----:B------:R-:W-:Y:S01]  /*15220*/  LDSM.16.M88.4 R52, [R240+0x6800] ;  /* 0x00680000f034783b */ /* 0x000fe20000000200 */
[----:B------:R-:W-:Y:S01]  /*15230*/  FMUL.FTZ R45, R45, UR9 ;  /* 0x000000092d2d7c20 */ /* 0x000fe20008410000 */
[----:B------:R-:W-:Y:S01]  /*15240*/  FMUL.FTZ R46, R46, UR9 ;  /* 0x000000092e2e7c20 */ /* 0x000fe20008410000 */
[----:B------:R-:W-:Y:S01]  /*15250*/  FMUL.FTZ R47, R47, UR9 ;  /* 0x000000092f2f7c20 */ /* 0x000fe20008410000 */
[----:B------:R-:W-:Y:S01]  /*15260*/  MUFU.TANH R105, R44 ;  /* 0x0000002c00697308 */ /* 0x000fe20000002400 */
[----:B------:R-:W-:Y:S01]  /*15270*/  HMMA.16816.F32 R32, R8, R34, RZ ;  /* 0x000000220820723c */ /* 0x000fe200000018ff */
[----:B------:R-:W-:Y:S01]  /*15280*/  FMUL.FTZ R20, R20, UR9 ;  /* 0x0000000914147c20 */ /* 0x000fe20008410000 */
[----:B------:R-:W-:Y:S01]  /*15290*/  FMUL.FTZ R21, R21, UR9 ;  /* 0x0000000915157c20 */ /* 0x000fe20008410000 */
[----:B------:R-:W-:Y:S01]  /*152a0*/  FMUL.FTZ R22, R22, UR9 ;  /* 0x0000000916167c20 */ /* 0x000fe20008410000 */
[----:B------:R-:W-:-:S02]  /*152b0*/  FMUL.FTZ R23, R23, UR9 ;  /* 0x0000000917177c20 */ /* 0x000fc40008410000 */
[----:B----4-:R-:W-:Y:S01]  /*152c0*/  HMMA.16816.F32 R16, R24, R76, R16 ;  /* 0x0000004c1810723c */ /* 0x010fe20000001810 */
[----:B------:R-:W-:Y:S01]  /*152d0*/  MUFU.TANH R103, R45 ;  /* 0x0000002d00677308 */ /* 0x000fe20000002400 */
[----:B---3--:R-:W3:Y:S07]  /*152e0*/  LDSM.16.M88.4 R64, [R232+0x4000] ;  /* 0x00400000e840783b */ /* 0x008eee0000000200 */
[----:B------:R-:W-:Y:S01]  /*152f0*/  MUFU.TANH R104, R46 ;  /* 0x0000002e00687308 */ /* 0x000fe20000002400 */
[C---:B-1----:R-:W-:Y:S06]  /*15300*/  HMMA.16816.F32 R48, R4.reuse, R72, R48 ;  /* 0x000000480430723c */ /* 0x042fec0000001830 */
[----:B------:R-:W-:Y:S01]  /*15310*/  HMMA.16816.F32 R28, R4, R74, R28 ;  /* 0x0000004a041c723c */ /* 0x000fe2000000181c */
[----:B------:R1:W-:Y:S05]  /*15320*/  MUFU.TANH R102, R47 ;  /* 0x0000002f00667308 */ /* 0x0003ea0000002400 */
[----:B------:R-:W-:Y:S03]  /*15330*/  HMMA.16816.F32 R32, R24, R78, R32 ;  /* 0x0000004e1820723c */ /* 0x000fe60000001820 */
[----:B------:R-:W-:Y:S03]  /*15340*/  MUFU.TANH R88, R20 ;  /* 0x0000001400587308 */ /* 0x000fe60000002400 */
[----:B-----5:R-:W-:Y:S05]  /*15350*/  HMMA.16816.F32 R16, R12, R68, R16 ;  /* 0x000000440c10723c */ /* 0x020fea0000001810 */
[----:B------:R-:W-:Y:S01]  /*15360*/  MUFU.TANH R82, R21 ;  /* 0x0000001500527308 */ /* 0x000fe20000002400 */
[----:B-1----:R-:W1:Y:S01]  /*15370*/  LDSM.16.M88.4 R44, [R164+0x6800] ;  /* 0x00680000a42c783b */ /* 0x002e620000000200 */
[----:B------:R-:W-:Y:S01]  /*15380*/  FMUL.FTZ R48, R48, UR9 ;  /* 0x0000000930307c20 */ /* 0x000fe20008410000 */
[----:B------:R-:W-:Y:S01]  /*15390*/  FMUL.FTZ R49, R49, UR9 ;  /* 0x0000000931317c20 */ /* 0x000fe20008410000 */
[----:B------:R-:W-:Y:S01]  /*153a0*/  FMUL.FTZ R50, R50, UR9 ;  /* 0x0000000932327c20 */ /* 0x000fe20008410000 */
[----:B------:R-:W-:-:S02]  /*153b0*/  FMUL.FTZ R51, R51, UR9 ;  /* 0x0000000933337c20 */ /* 0x000fc40008410000 */
[----:B------:R-:W-:Y:S01]  /*153c0*/  FMUL.FTZ R28, R28, UR9 ;  /* 0x000000091c1c7c20 */ /* 0x000fe20008410000 */
[----:B------:R-:W-:Y:S01]  /*153d0*/  MUFU.TANH R83, R22 ;  /* 0x0000001600537308 */ /* 0x000fe20000002400 */
[----:B------:R-:W-:Y:S01]  /*153e0*/  FMUL.FTZ R29, R29, UR9 ;  /* 0x000000091d1d7c20 */ /* 0x000fe20008410000 */
[----:B------:R-:W-:Y:S01]  /*153f0*/  FMUL.FTZ R30, R30, UR9 ;  /* 0x000000091e1e7c20 */ /* 0x000fe20008410000 */
[----:B------:R-:W-:Y:S02]  /*15400*/  FMUL.FTZ R73, R31, UR9 ;  /* 0x000000091f497c20 */ /* 0x000fe40008410000 */
[----:B------:R-:W-:Y:S03]  /*15410*/  HMMA.16816.F32 R32, R12, R70, R32 ;  /* 0x000000460c20723c */ /* 0x000fe60000001820 */
[----:B------:R4:W-:Y:S03]  /*15420*/  MUFU.TANH R81, R23 ;  /* 0x0000001700517308 */ /* 0x0009e60000002400 */
[----:B---3--:R-:W-:Y:S05]  /*15430*/  HMMA.16816.F32 R16, R4, R64, R16 ;  /* 0x000000400410723c */ /* 0x008fea0000001810 */
[----:B------:R-:W-:Y:S08]  /*15440*/  MUFU.TANH R80, R48 ;  /* 0x0000003000507308 */ /* 0x000ff00000002400 */
[----:B------:R-:W-:Y:S01]  /*15450*/  MUFU.TANH R78, R49 ;  /* 0x00000031004e7308 */ /* 0x000fe20000002400 */
[C---:B----4-:R-:W-:Y:S06]  /*15460*/  HMMA.16816.F32 R20, R8.reuse, R52, RZ ;  /* 0x000000340814723c */ /* 0x050fec00000018ff */
[----:B------:R-:W-:Y:S01]  /*15470*/  HMMA.16816.F32 R52, R8, R54, RZ ;  /* 0x000000360834723c */ /* 0x000fe200000018ff */
[----:B------:R-:W-:Y:S03]  /*15480*/  MUFU.TANH R79, R50 ;  /* 0x00000032004f7308 */ /* 0x000fe60000002400 */
[----:B------:R-:W-:Y:S01]  /*15490*/  FMUL.FTZ R16, R16, UR9 ;  /* 0x0000000910107c20 */ /* 0x000fe20008410000 */
[----:B------:R-:W-:Y:S01]  /*154a0*/  FMUL.FTZ R17, R17, UR9 ;  /* 0x0000000911117c20 */ /* 0x000fe20008410000 */
[----:B------:R-:W-:Y:S01]  /*154b0*/  FMUL.FTZ R18, R18, UR9 ;  /* 0x0000000912127c20 */ /* 0x000fe20008410000 */
[----:B------:R-:W-:Y:S01]  /*154c0*/  HMMA.16816.F32 R32, R4, R66, R32 ;  /* 0x000000420420723c */ /* 0x000fe20000001820 */
[----:B------:R-:W-:Y:S01]  /*154d0*/  FMUL.FTZ R69, R19, UR9 ;  /* 0x0000000913457c20 */ /* 0x000fe20008410000 */
[----:B------:R3:W-:Y:S01]  /*154e0*/  MUFU.TANH R77, R51 ;  /* 0x00000033004d7308 */ /* 0x0007e20000002400 */
[----:B------:R-:W-:Y:S07]  /*154f0*/  LDSM.16.M88.4 R64, [R240+0x7800] ;  /* 0x00780000f040783b */ /* 0x000fee0000000200 */
[----:B------:R-:W-:Y:S01]  /*15500*/  MUFU.TANH R76, R28 ;  /* 0x0000001c004c7308 */ /* 0x000fe20000002400 */
[C---:B-1----:R-:W-:Y:S06]  /*15510*/  HMMA.16816.F32 R20, R24.reuse, R44, R20 ;  /* 0x0000002c1814723c */ /* 0x042fec0000001814 */
[----:B------:R-:W-:Y:S01]  /*15520*/  HMMA.16816.F32 R52, R24, R46, R52 ;  /* 0x0000002e1834723c */ /* 0x000fe20000001834 */
[----:B------:R-:W-:Y:S01]  /*15530*/  MUFU.TANH R74, R29 ;  /* 0x0000001d004a7308 */ /* 0x000fe20000002400 */
[----:B---3--:R-:W1:Y:S04]  /*15540*/  LDSM.16.M88.4 R48, [R240+0x7000] ;  /* 0x00700000f030783b */ /* 0x008e680000000200 */
[----:B------:R-:W-:Y:S01]  /*15550*/  LDSM.16.M88.4 R44, [R164+0x7000] ;  /* 0x00700000a42c783b */ /* 0x000fe20000000200 */
[----:B------:R-:W-:Y:S01]  /*15560*/  FMUL.FTZ R32, R32, UR9 ;  /* 0x0000000920207c20 */ /* 0x000fe20008410000 */
[----:B------:R-:W-:Y:S01]  /*15570*/  FMUL.FTZ R33, R33, UR9 ;  /* 0x0000000921217c20 */ /* 0x000fe20008410000 */
[----:B------:R3:W-:Y:S01]  /*15580*/  MUFU.TANH R75, R30 ;  /* 0x0000001e004b7308 */ /* 0x0007e20000002400 */
[----:B------:R-:W-:Y:S01]  /*15590*/  FMUL.FTZ R34, R34, UR9 ;  /* 0x0000000922227c20 */ /* 0x000fe20008410000 */
[----:B------:R-:W-:-:S06]  /*155a0*/  FMUL.FTZ R35, R35, UR9 ;  /* 0x0000000923237c20 */ /* 0x000fcc0008410000 */
[----:B------:R-:W-:Y:S01]  /*155b0*/  MUFU.TANH R72, R16 ;  /* 0x0000001000487308 */ /* 0x000fe20000002400 */
[C---:B------:R-:W-:Y:S06]  /*155c0*/  HMMA.16816.F32 R20, R12.reuse, R84, R20 ;  /* 0x000000540c14723c */ /* 0x040fec0000001814 */
[----:B------:R-:W-:Y:S01]  /*155d0*/  HMMA.16816.F32 R36, R12, R86, R52 ;  /* 0x000000560c24723c */ /* 0x000fe20000001834 */
[----:B------:R-:W-:Y:S01]  /*155e0*/  MUFU.TANH R70, R17 ;  /* 0x0000001100467308 */ /* 0x000fe20000002400 */
[----:B---3--:R-:W3:Y:S04]  /*155f0*/  LDSM.16.M88.4 R28, [R232+0x4800] ;  /* 0x00480000e81c783b */ /* 0x008ee80000000200 */
[----:B------:R-:W4:Y:S03]  /*15600*/  LDSM.16.M88.4 R52, [R238+0x5000] ;  /* 0x00500000ee34783b */ /* 0x000f260000000200 */
[----:B------:R1:W-:Y:S08]  /*15610*/  MUFU.TANH R71, R18 ;  /* 0x0000001200477308 */ /* 0x0003f00000002400 */
[----:B------:R5:W-:Y:S08]  /*15620*/  MUFU.TANH R68, R32 ;  /* 0x0000002000447308 */ /* 0x000bf00000002400 */
[----:B------:R-:W-:Y:S01]  /*15630*/  MUFU.TANH R62, R33 ;  /* 0x00000021003e7308 */ /* 0x000fe20000002400 */
[----:B-1----:R-:W-:Y:S07]  /*15640*/  HMMA.16816.F32 R16, R8, R48, RZ ;  /* 0x000000300810723c */ /* 0x002fee00000018ff */
[----:B------:R-:W-:Y:S01]  /*15650*/  MUFU.TANH R63, R34 ;  /* 0x00000022003f7308 */ /* 0x000fe20000002400 */
[----:B-----5:R-:W-:-:S05]  /*15660*/  VIADD R32, R2, 0x1 ;  /* 0x0000000102207836 */ /* 0x020fca0000000000 */
[CC--:B------:R-:W-:Y:S02]  /*15670*/  ISETP.GE.AND P6, PT, R32.reuse, R181.reuse, PT ;  /* 0x000000b52000720c */ /* 0x0c0fe40003fc6270 */
[----:B------:R-:W-:Y:S01]  /*15680*/  ISETP.GE.AND P0, PT, R32, R180, PT ;  /* 0x000000b42000720c */ /* 0x000fe20003f06270 */
[----:B---3--:R-:W-:Y:S01]  /*15690*/  HMMA.16816.F32 R40, R4, R28, R20 ;  /* 0x0000001c0428723c */ /* 0x008fe20000001814 */
[----:B------:R1:W-:Y:S01]  /*156a0*/  MUFU.TANH R61, R35 ;  /* 0x00000023003d7308 */ /* 0x0003e20000002400 */
[----:B------:R-:W-:Y:S02]  /*156b0*/  FSEL R101, R136, -INF , !P6 ;  /* 0xff80000088657808 */ /* 0x000fe40007000000 */
[----:B------:R-:W-:Y:S02]  /*156c0*/  FSEL R120, R120, -INF , !P0 ;  /* 0xff80000078787808 */ /* 0x000fe40004000000 */
[----:B------:R-:W-:Y:S01]  /*156d0*/  HMMA.16816.F32 R20, R8, R50, RZ ;  /* 0x000000320814723c */ /* 0x000fe200000018ff */
[----:B------:R-:W-:Y:S01]  /*156e0*/  VIADD R28, R2, 0x8 ;  /* 0x00000008021c7836 */ /* 0x000fe20000000000 */
[----:B------:R-:W3:Y:S01]  /*156f0*/  LDSM.16.M88.4 R48, [R164+0x7800] ;  /* 0x00780000a430783b */ /* 0x000ee20000000200 */
[----:B------:R-:W5:Y:S03]  /*15700*/  MUFU.TANH R112, R112 ;  /* 0x0000007000707308 */ /* 0x000f660000002400 */
[----:B------:R-:W-:Y:S01]  /*15710*/  HMMA.16816.F32 R16, R24, R44, R16 ;  /* 0x0000002c1810723c */ /* 0x000fe20000001810 */
[----:B------:R-:W-:-:S02]  /*15720*/  ISETP.GE.AND P3, PT, R28, R181, PT ;  /* 0x000000b51c00720c */ /* 0x000fc40003f66270 */
[-C--:B------:R-:W-:Y:S02]  /*15730*/  ISETP.GE.AND P5, PT, R28, R180.reuse, PT ;  /* 0x000000b41c00720c */ /* 0x080fe40003fa6270 */
[----:B------:R-:W-:Y:S01]  /*15740*/  IADD3 R28, R2, 0x9, RZ ;  /* 0x00000009021c7810 */ /* 0x000fe20007ffe0ff */
[----:B-1----:R-:W1:Y:S01]  /*15750*/  LDSM.16.M88.4 R32, [R232+0x5000] ;  /* 0x00500000e820783b */ /* 0x002e620000000200 */
[----:B------:R-:W-:Y:S01]  /*15760*/  HMMA.16816.F32 R36, R4, R30, R36 ;  /* 0x0000001e0424723c */ /* 0x000fe20000001824 */
[----:B------:R-:W-:Y:S01]  /*15770*/  FSEL R100, R100, -INF , !P3 ;  /* 0xff80000064647808 */ /* 0x000fe20005800000 */
[----:B------:R-:W5:Y:S01]  /*15780*/  MUFU.TANH R110, R110 ;  /* 0x0000006e006e7308 */ /* 0x000f620000002400 */
[C---:B------:R-:W-:Y:S02]  /*15790*/  ISETP.GE.AND P2, PT, R28.reuse, R181, PT ;  /* 0x000000b51c00720c */ /* 0x040fe40003f46270 */
[----:B------:R-:W-:Y:S01]  /*157a0*/  ISETP.GE.AND P4, PT, R28, R180, PT ;  /* 0x000000b41c00720c */ /* 0x000fe20003f86270 */
[----:B------:R-:W-:-:S02]  /*157b0*/  VIADD R28, R2, 0x10 ;  /* 0x00000010021c7836 */ /* 0x000fc40000000000 */
[----:B------:R-:W-:Y:S01]  /*157c0*/  FMUL.FTZ R185, R40, UR9 ;  /* 0x0000000928b97c20 */ /* 0x000fe20008410000 */
[----:B------:R-:W-:Y:S01]  /*157d0*/  VIADD R40, R2, 0x11 ;  /* 0x0000001102287836 */ /* 0x000fe20000000000 */
[----:B------:R-:W-:Y:S01]  /*157e0*/  FSEL R119, R119, -INF , !P5 ;  /* 0xff80000077777808 */ /* 0x000fe20006800000 */
[----:B------:R-:W-:Y:S01]  /*157f0*/  FMUL.FTZ R41, R41, UR9 ;  /* 0x0000000929297c20 */ /* 0x000fe20008410000 */
[CC--:B------:R-:W-:Y:S01]  /*15800*/  ISETP.GE.AND P1, PT, R28.reuse, R181.reuse, PT ;  /* 0x000000b51c00720c */ /* 0x0c0fe20003f26270 */
[----:B------:R-:W-:Y:S01]  /*15810*/  HMMA.16816.F32 R20, R24, R46, R20 ;  /* 0x0000002e1814723c */ /* 0x000fe20000001814 */
[-C--:B------:R-:W-:Y:S01]  /*15820*/  ISETP.GE.AND P6, PT, R28, R180.reuse, PT ;  /* 0x000000b41c00720c */ /* 0x080fe20003fc6270 */
[----:B------:R-:W5:Y:S01]  /*15830*/  LDSM.16.M88.4 R44, [R238+0x5800] ;  /* 0x00580000ee2c783b */ /* 0x000f620000000200 */
[-C--:B------:R-:W-:Y:S01]  /*15840*/  ISETP.GE.AND P0, PT, R40, R181.reuse, PT ;  /* 0x000000b52800720c */ /* 0x080fe20003f06270 */
[----:B------:R-:W-:Y:S01]  /*15850*/  FMUL.FTZ R42, R42, UR9 ;  /* 0x000000092a2a7c20 */ /* 0x000fe20008410000 */
[-C--:B------:R-:W-:Y:S01]  /*15860*/  ISETP.GE.AND P3, PT, R40, R180.reuse, PT ;  /* 0x000000b42800720c */ /* 0x080fe20003f66270 */
[----:B------:R-:W-:Y:S01]  /*15870*/  HMMA.16816.F32 R28, R8, R64, RZ ;  /* 0x00000040081c723c */ /* 0x000fe200000018ff */
[----:B------:R-:W-:Y:S01]  /*15880*/  VIADD R40, R2, 0x18 ;  /* 0x0000001802287836 */ /* 0x000fe20000000000 */
[----:B------:R-:W-:Y:S01]  /*15890*/  FSEL R99, R99, -INF , !P2 ;  /* 0xff80000063637808 */ /* 0x000fe20005000000 */
[----:B------:R-:W-:Y:S01]  /*158a0*/  FMUL.FTZ R43, R43, UR9 ;  /* 0x000000092b2b7c20 */ /* 0x000fe20008410000 */
[----:B------:R-:W-:Y:S01]  /*158b0*/  FSEL R118, R118, -INF , !P4 ;  /* 0xff80000076767808 */ /* 0x000fe20006000000 */
[----:B------:R-:W-:Y:S01]  /*158c0*/  MUFU.TANH R193, R41 ;  /* 0x0000002900c17308 */ /* 0x000fe20000002400 */
[----:B----4-:R-:W-:Y:S01]  /*158d0*/  HMMA.16816.F32 R16, R12, R52, R16 ;  /* 0x000000340c10723c */ /* 0x010fe20000001810 */
[-C--:B------:R-:W-:Y:S01]  /*158e0*/  ISETP.GE.AND P5, PT, R40, R181.reuse, PT ;  /* 0x000000b52800720c */ /* 0x080fe20003fa6270 */
[----:B------:R-:W-:Y:S01]  /*158f0*/  FMUL.FTZ R194, R36, UR9 ;  /* 0x0000000924c27c20 */ /* 0x000fe20008410000 */
[-C--:B------:R-:W-:Y:S01]  /*15900*/  ISETP.GE.AND P2, PT, R40, R180.reuse, PT ;  /* 0x000000b42800720c */ /* 0x080fe20003f46270 */
[----:B------:R-:W-:Y:S01]  /*15910*/  VIADD R40, R2, 0x19 ;  /* 0x0000001902287836 */ /* 0x000fe20000000000 */
[----:B------:R-:W-:Y:S01]  /*15920*/  FSEL R98, R98, -INF , !P1 ;  /* 0xff80000062627808 */ /* 0x000fe20004800000 */
[----:B------:R-:W-:Y:S01]  /*15930*/  HMMA.16816.F32 R64, R8, R66, RZ ;  /* 0x000000420840723c */ /* 0x000fe200000018ff */
[----:B------:R-:W-:Y:S01]  /*15940*/  VIADD R36, R2, 0x21 ;  /* 0x0000002102247836 */ /* 0x000fe20000000000 */
[----:B------:R-:W-:Y:S01]  /*15950*/  FSEL R117, R117, -INF , !P6 ;  /* 0xff80000075757808 */ /* 0x000fe20007000000 */
[----:B------:R-:W-:Y:S01]  /*15960*/  MUFU.TANH R169, R42 ;  /* 0x0000002a00a97308 */ /* 0x000fe20000002400 */
[CC--:B------:R-:W-:Y:S01]  /*15970*/  ISETP.GE.AND P4, PT, R40.reuse, R181.reuse, PT ;  /* 0x000000b52800720c */ /* 0x0c0fe20003f86270 */
[----:B------:R-:W-:Y:S01]  /*15980*/  FMUL.FTZ R37, R37, UR9 ;  /* 0x0000000925257c20 */ /* 0x000fe20008410000 */
[-C--:B------:R-:W-:Y:S01]  /*15990*/  ISETP.GE.AND P1, PT, R40, R180.reuse, PT ;  /* 0x000000b42800720c */ /* 0x080fe20003f26270 */
[----:B------:R-:W-:Y:S01]  /*159a0*/  VIADD R40, R2, 0x20 ;  /* 0x0000002002287836 */ /* 0x000fe20000000000 */
[----:B------:R-:W-:Y:S01]  /*159b0*/  FSEL R97, R97, -INF , !P0 ;  /* 0xff80000061617808 */ /* 0x000fe20004000000 */
[----:B------:R-:W-:Y:S01]  /*159c0*/  FMUL.FTZ R38, R38, UR9 ;  /* 0x0000000926267c20 */ /* 0x000fe20008410000 */
[----:B------:R-:W-:Y:S01]  /*159d0*/  FSEL R116, R116, -INF , !P3 ;  /* 0xff80000074747808 */ /* 0x000fe20005800000 */
[----:B------:R4:W-:Y:S01]  /*159e0*/  MUFU.TANH R168, R43 ;  /* 0x0000002b00a87308 */ /* 0x0009e20000002400 */
[C---:B------:R-:W-:Y:S01]  /*159f0*/  ISETP.GE.AND P6, PT, R40.reuse, R181, PT ;  /* 0x000000b52800720c */ /* 0x040fe20003fc6270 */
[----:B---3--:R-:W-:Y:S01]  /*15a00*/  HMMA.16816.F32 R28, R24, R48, R28 ;  /* 0x00000030181c723c */ /* 0x008fe2000000181c */
[----:B------:R-:W-:Y:S01]  /*15a10*/  ISETP.GE.AND P0, PT, R40, R180, PT ;  /* 0x000000b42800720c */ /* 0x000fe20003f06270 */
[----:B------:R-:W-:Y:S01]  /*15a20*/  FMUL.FTZ R161, R39, UR9 ;  /* 0x0000000927a17c20 */ /* 0x000fe20008410000 */
[----:B------:R-:W-:-:S02]  /*15a30*/  FSEL R96, R96, -INF , !P5 ;  /* 0xff80000060607808 */ /* 0x000fc40006800000 */
[CC--:B------:R-:W-:Y:S01]  /*15a40*/  ISETP.GE.AND P3, PT, R36.reuse, R181.reuse, PT ;  /* 0x000000b52400720c */ /* 0x0c0fe20003f66270 */
[----:B-1----:R-:W-:Y:S01]  /*15a50*/  HMMA.16816.F32 R16, R4, R32, R16 ;  /* 0x000000200410723c */ /* 0x002fe20000001810 */
[-C--:B------:R-:W-:Y:S01]  /*15a60*/  ISETP.GE.AND P5, PT, R36, R180.reuse, PT ;  /* 0x000000b42400720c */ /* 0x080fe20003fa6270 */
[----:B------:R-:W-:Y:S01]  /*15a70*/  VIADD R36, R2, 0x28 ;  /* 0x0000002802247836 */ /* 0x000fe20000000000 */
[----:B------:R-:W-:Y:S01]  /*15a80*/  FSEL R115, R115, -INF , !P2 ;  /* 0xff80000073737808 */ /* 0x000fe20005000000 */
[----:B------:R-:W-:Y:S01]  /*15a90*/  MUFU.TANH R191, R37 ;  /* 0x0000002500bf7308 */ /* 0x000fe20000002400 */
[----:B------:R-:W-:Y:S01]  /*15aa0*/  FSEL R95, R95, -INF , !P4 ;  /* 0xff8000005f5f7808 */ /* 0x000fe20006000000 */
[----:B------:R-:W-:Y:S01]  /*15ab0*/  HMMA.16816.F32 R20, R12, R54, R20 ;  /* 0x000000360c14723c */ /* 0x000fe20000001814 */
[----:B------:R-:W-:Y:S01]  /*15ac0*/  ISETP.GE.AND P2, PT, R36, R181, PT ;  /* 0x000000b52400720c */ /* 0x000fe20003f46270 */
[----:B------:R-:W-:Y:S01]  /*15ad0*/  VIADD R32, R2, 0x29 ;  /* 0x0000002902207836 */ /* 0x000fe20000000000 */
[----:B----4-:R-:W1:Y:S01]  /*15ae0*/  LDSM.16.M88.4 R40, [R240+0x8000] ;  /* 0x00800000f028783b */ /* 0x010e620000000200 */
[----:B------:R-:W-:-:S02]  /*15af0*/  ISETP.GE.AND P4, PT, R36, R180, PT ;  /* 0x000000b42400720c */ /* 0x000fc40003f86270 */
[----:B------:R3:W-:Y:S01]  /*15b00*/  MUFU.TANH R165, R38 ;  /* 0x0000002600a57308 */ /* 0x0007e20000002400 */
[----:B------:R-:W-:Y:S01]  /*15b10*/  HMMA.16816.F32 R64, R24, R50, R64 ;  /* 0x000000321840723c */ /* 0x000fe20000001840 */
[----:B--2---:R-:W-:Y:S01]  /*15b20*/  FSEL R114, R114, -INF , !P1 ;  /* 0xff80000072727808 */ /* 0x004fe20004800000 */
[----:B------:R-:W-:Y:S01]  /*15b30*/  LDSM.16.M88.4 R52, [R164+0x8000] ;  /* 0x00800000a434783b */ /* 0x000fe20000000200 */
[----:B------:R-:W-:Y:S02]  /*15b40*/  FSEL R94, R94, -INF , !P6 ;  /* 0xff8000005e5e7808 */ /* 0x000fe40007000000 */
[CC--:B------:R-:W-:Y:S01]  /*15b50*/  ISETP.GE.AND P1, PT, R32.reuse, R181.reuse, PT ;  /* 0x000000b52000720c */ /* 0x0c0fe20003f26270 */
[----:B-----5:R-:W-:Y:S01]  /*15b60*/  HMMA.16816.F32 R28, R12, R44, R28 ;  /* 0x0000002c0c1c723c */ /* 0x020fe2000000181c */
[-C--:B------:R-:W-:Y:S01]  /*15b70*/  ISETP.GE.AND P6, PT, R32, R180.reuse, PT ;  /* 0x000000b42000720c */ /* 0x080fe20003fc6270 */
[----:B------:R-:W-:Y:S01]  /*15b80*/  VIADD R32, R2, 0x30 ;  /* 0x0000003002207836 */ /* 0x000fe20000000000 */
[----:B------:R-:W-:Y:S01]  /*15b90*/  FSEL R113, R113, -INF , !P0 ;  /* 0xff80000071717808 */ /* 0x000fe20004000000 */
[----:B------:R-:W2:Y:S01]  /*15ba0*/  MUFU.TANH R0, R0 ;  /* 0x0000000000007308 */ /* 0x000ea20000002400 */
[----:B------:R-:W-:Y:S01]  /*15bb0*/  FSEL R93, R93, -INF , !P3 ;  /* 0xff8000005d5d7808 */ /* 0x000fe20005800000 */
[----:B------:R-:W-:Y:S01]  /*15bc0*/  FMUL.FTZ R16, R16, UR9 ;  /* 0x0000000910107c20 */ /* 0x000fe20008410000 */
[CC--:B------:R-:W-:Y:S01]  /*15bd0*/  ISETP.GE.AND P0, PT, R32.reuse, R181.reuse, PT ;  /* 0x000000b52000720c */ /* 0x0c0fe20003f06270 */
[----:B------:R-:W-:Y:S01]  /*15be0*/  FMUL.FTZ R17, R17, UR9 ;  /* 0x0000000911117c20 */ /* 0x000fe20008410000 */
[-C--:B------:R-:W-:Y:S01]  /*15bf0*/  ISETP.GE.AND P3, PT, R32, R180.reuse, PT ;  /* 0x000000b42000720c */ /* 0x080fe20003f66270 */
[----:B---3--:R-:W3:Y:S01]  /*15c00*/  LDSM.16.M88.4 R36, [R232+0x5800] ;  /* 0x00580000e824783b */ /* 0x008ee20000000200 */
[----:B------:R-:W-:Y:S01]  /*15c10*/  VIADD R32, R2, 0x31 ;  /* 0x0000003102207836 */ /* 0x000fe20000000000 */
[----:B------:R-:W-:Y:S01]  /*15c20*/  HMMA.16816.F32 R20, R4, R34, R20 ;  /* 0x000000220414723c */ /* 0x000fe20000001814 */
[----:B------:R-:W-:Y:S01]  /*15c30*/  FSEL R112, R112, -INF , !P5 ;  /* 0xff80000070707808 */ /* 0x000fe20006800000 */
[----:B------:R4:W-:Y:S01]  /*15c40*/  MUFU.TANH R178, R16 ;  /* 0x0000001000b27308 */ /* 0x0009e20000002400 */
[----:B------:R-:W-:Y:S01]  /*15c50*/  FSEL R92, R92, -INF , !P2 ;  /* 0xff8000005c5c7808 */ /* 0x000fe20005000000 */
[----:B------:R-:W-:Y:S01]  /*15c60*/  FMUL.FTZ R18, R18, UR9 ;  /* 0x0000000912127c20 */ /* 0x000fe20008410000 */
[CC--:B------:R-:W-:Y:S01]  /*15c70*/  ISETP.GE.AND P5, PT, R32.reuse, R181.reuse, PT ;  /* 0x000000b52000720c */ /* 0x0c0fe20003fa6270 */
[----:B------:R-:W-:Y:S01]  /*15c80*/  HMMA.16816.F32 R64, R12, R46, R64 ;  /* 0x0000002e0c40723c */ /* 0x000fe20000001840 */
[-C--:B------:R-:W-:Y:S01]  /*15c90*/  ISETP.GE.AND P2, PT, R32, R180.reuse, PT ;  /* 0x000000b42000720c */ /* 0x080fe20003f46270 */
[----:B------:R-:W-:Y:S01]  /*15ca0*/  VIADD R32, R2, 0x38 ;  /* 0x0000003802207836 */ /* 0x000fe20000000000 */
[----:B------:R-:W-:Y:S01]  /*15cb0*/  FSEL R111, R111, -INF , !P4 ;  /* 0xff8000006f6f7808 */ /* 0x000fe20006000000 */
[----:B------:R-:W-:Y:S01]  /*15cc0*/  LDSM.16.M88.4 R44, [R240+0x8800] ;  /* 0x00880000f02c783b */ /* 0x000fe20000000200 */
[----:B------:R-:W-:Y:S01]  /*15cd0*/  FSEL R91, R91, -INF , !P1 ;  /* 0xff8000005b5b7808 */ /* 0x000fe20004800000 */
[----:B------:R-:W-:Y:S01]  /*15ce0*/  FMUL.FTZ R19, R19, UR9 ;  /* 0x0000000913137c20 */ /* 0x000fe20008410000 */
[C---:B------:R-:W-:Y:S01]  /*15cf0*/  ISETP.GE.AND P4, PT, R32.reuse, R181, PT ;  /* 0x000000b52000720c */ /* 0x040fe20003f86270 */
[----:B------:R-:W-:Y:S01]  /*15d00*/  MUFU.TANH R176, R17 ;  /* 0x0000001100b07308 */ /* 0x000fe20000002400 */
[----:B------:R-:W-:Y:S01]  /*15d10*/  ISETP.GE.AND P1, PT, R32, R180, PT ;  /* 0x000000b42000720c */ /* 0x000fe20003f26270 */
[----:B------:R-:W-:Y:S01]  /*15d20*/  LDSM.16.M88.4 R48, [R164+0x8800] ;  /* 0x00880000a430783b */ /* 0x000fe20000000200 */
[----:B------:R-:W-:Y:S01]  /*15d30*/  FSEL R110, R110, -INF , !P6 ;  /* 0xff8000006e6e7808 */ /* 0x000fe20007000000 */
[----:B-1----:R-:W-:Y:S01]  /*15d40*/  HMMA.16816.F32 R32, R8, R40, RZ ;  /* 0x000000280820723c */ /* 0x002fe200000018ff */
[----:B----4-:R-:W-:Y:S01]  /*15d50*/  VIADD R16, R2, 0x39 ;  /* 0x0000003902107836 */ /* 0x010fe20000000000 */
[----:B------:R-:W-:-:S02]  /*15d60*/  FSEL R90, R90, -INF , !P0 ;  /* 0xff8000005a5a7808 */ /* 0x000fc40004000000 */
[----:B------:R-:W-:Y:S01]  /*15d70*/  FSEL R109, R109, -INF , !P3 ;  /* 0xff8000006d6d7808 */ /* 0x000fe20005800000 */
[----:B------:R-:W-:Y:S01]  /*15d80*/  MUFU.TANH R150, R18 ;  /* 0x0000001200967308 */ /* 0x000fe20000002400 */
[-C--:B------:R-:W-:Y:S01]  /*15d90*/  ISETP.GE.AND P6, PT, R16, R181.reuse, PT ;  /* 0x000000b51000720c */ /* 0x080fe20003fc6270 */
[----:B------:R-:W-:Y:S01]  /*15da0*/  FMUL.FTZ R20, R20, UR9 ;  /* 0x0000000914147c20 */ /* 0x000fe20008410000 */
[-C--:B------:R-:W-:Y:S01]  /*15db0*/  ISETP.GE.AND P0, PT, R16, R180.reuse, PT ;  /* 0x000000b41000720c */ /* 0x080fe20003f06270 */
[----:B------:R-:W-:Y:S01]  /*15dc0*/  VIADD R16, R2, 0x40 ;  /* 0x0000004002107836 */ /* 0x000fe20000000000 */
[----:B--2---:R-:W-:Y:S01]  /*15dd0*/  FSEL R0, R0, -INF , !P5 ;  /* 0xff80000000007808 */ /* 0x004fe20006800000 */
[----:B------:R-:W-:Y:S01]  /*15de0*/  HMMA.16816.F32 R40, R8, R42, RZ ;  /* 0x0000002a0828723c */ /* 0x000fe200000018ff */
[----:B------:R-:W-:Y:S01]  /*15df0*/  FSEL R195, R135, -INF , !P1 ;  /* 0xff80000087c37808 */ /* 0x000fe20004800000 */
[----:B------:R1:W-:Y:S01]  /*15e00*/  MUFU.TANH R149, R19 ;  /* 0x0000001300957308 */ /* 0x0003e20000002400 */
[C---:B------:R-:W-:Y:S01]  /*15e10*/  ISETP.GE.AND P3, PT, R16.reuse, R181, PT ;  /* 0x000000b51000720c */ /* 0x040fe20003f66270 */
[----:B------:R-:W-:Y:S01]  /*15e20*/  FMUL.FTZ R21, R21, UR9 ;  /* 0x0000000915157c20 */ /* 0x000fe20008410000 */
[----:B------:R-:W-:Y:S01]  /*15e30*/  ISETP.GE.AND P5, PT, R16, R180, PT ;  /* 0x000000b41000720c */ /* 0x000fe20003fa6270 */
[----:B------:R-:W-:Y:S01]  /*15e40*/  FMUL.FTZ R22, R22, UR9 ;  /* 0x0000000916167c20 */ /* 0x000fe20008410000 */
[----:B------:R-:W-:Y:S01]  /*15e50*/  FSEL R127, R127, -INF , !P6 ;  /* 0xff8000007f7f7808 */ /* 0x000fe20007000000 */
[----:B------:R-:W-:Y:S01]  /*15e60*/  FMUL.FTZ R23, R23, UR9 ;  /* 0x0000000917177c20 */ /* 0x000fe20008410000 */
[----:B---3--:R-:W-:Y:S01]  /*15e70*/  HMMA.16816.F32 R28, R4, R36, R28 ;  /* 0x00000024041c723c */ /* 0x008fe2000000181c */
[----:B------:R-:W2:Y:S01]  /*15e80*/  MUFU.TANH R131, R131 ;  /* 0x0000008300837308 */ /* 0x000ea20000002400 */
[----:B------:R-:W-:-:S02]  /*15e90*/  FSEL R128, R128, -INF , !P3 ;  /* 0xff80000080807808 */ /* 0x000fc40005800000 */
[----:B------:R-:W-:Y:S02]  /*15ea0*/  FSEL R89, R89, -INF , !P4 ;  /* 0xff80000059597808 */ /* 0x000fe40006000000 */
[----:B------:R-:W-:Y:S01]  /*15eb0*/  HMMA.16816.F32 R32, R24, R52, R32 ;  /* 0x000000341820723c */ /* 0x000fe20000001820 */
[----:B------:R-:W-:Y:S01]  /*15ec0*/  VIADD R36, R2, 0x41 ;  /* 0x0000004102247836 */ /* 0x000fe20000000000 */
[----:B------:R-:W-:Y:S01]  /*15ed0*/  FSEL R146, R134, -INF , !P5 ;  /* 0xff80000086927808 */ /* 0x000fe20006800000 */
[----:B------:R-:W3:Y:S01]  /*15ee0*/  MUFU.TANH R108, R108 ;  /* 0x0000006c006c7308 */ /* 0x000ee20000002400 */
[----:B-1----:R-:W1:Y:S02]  /*15ef0*/  LDSM.16.M88.4 R16, [R238+0x6000] ;  /* 0x00600000ee10783b */ /* 0x002e640000000200 */
[----:B------:R-:W-:Y:S01]  /*15f00*/  ISETP.GE.AND P4, PT, R36, R180, PT ;  /* 0x000000b42400720c */ /* 0x000fe20003f86270 */
[----:B------:R-:W-:Y:S04]  /*15f10*/  HMMA.16816.F32 R64, R4, R38, R64 ;  /* 0x000000260440723c */ /* 0x000fe80000001840 */
[----:B------:R4:W-:Y:S01]  /*15f20*/  MUFU.TANH R171, R20 ;  /* 0x0000001400ab7308 */ /* 0x0009e20000002400 */
[----:B--2---:R-:W-:Y:S01]  /*15f30*/  FSEL R131, R131, -INF , !P0 ;  /* 0xff80000083837808 */ /* 0x004fe20004000000 */
[----:B------:R-:W-:Y:S01]  /*15f40*/  HMMA.16816.F32 R40, R24, R54, R40 ;  /* 0x000000361828723c */ /* 0x000fe20000001828 */
[----:B------:R-:W-:Y:S04]  /*15f50*/  LDSM.16.M88.4 R52, [R232+0x6800] ;  /* 0x00680000e834783b */ /* 0x000fe80000000200 */
[----:B------:R-:W-:Y:S01]  /*15f60*/  FMUL.FTZ R154, R28, UR9 ;  /* 0x000000091c9a7c20 */ /* 0x000fe20008410000 */
[----:B------:R-:W2:Y:S01]  /*15f70*/  MUFU.TANH R133, R133 ;  /* 0x0000008500857308 */ /* 0x000ea20000002400 */
[----:B---3--:R-:W-:Y:S01]  /*15f80*/  FSEL R108, R108, -INF , !P2 ;  /* 0xff8000006c6c7808 */ /* 0x008fe20005000000 */
[----:B------:R-:W-:Y:S01]  /*15f90*/  VIADD R28, R2, 0x51 ;  /* 0x00000051021c7836 */ /* 0x000fe20000000000 */
[----:B------:R-:W-:Y:S01]  /*15fa0*/  ISETP.GE.AND P2, PT, R36, R181, PT ;  /* 0x000000b52400720c */ /* 0x000fe20003f46270 */
[----:B------:R-:W-:Y:S01]  /*15fb0*/  FMUL.FTZ R29, R29, UR9 ;  /* 0x000000091d1d7c20 */ /* 0x000fe20008410000 */
[----:B------:R-:W-:Y:S01]  /*15fc0*/  FMUL.FTZ R30, R30, UR9 ;  /* 0x000000091e1e7c20 */ /* 0x000fe20008410000 */
[----:B------:R-:W3:Y:S01]  /*15fd0*/  LDSM.16.M88.4 R36, [R232+0x6000] ;  /* 0x00600000e824783b */ /* 0x000ee20000000200 */
[----:B------:R-:W-:Y:S01]  /*15fe0*/  FSEL R126, R126, -INF , !P2 ;  /* 0xff8000007e7e7808 */ /* 0x000fe20005000000 */
[----:B------:R-:W5:Y:S01]  /*15ff0*/  MUFU.TANH R130, R130 ;  /* 0x0000008200827308 */ /* 0x000f620000002400 */
[----:B----4-:R-:W-:-:S02]  /*16000*/  VIADD R20, R2, 0x48 ;  /* 0x0000004802147836 */ /* 0x010fc40000000000 */
[----:B------:R-:W-:Y:S01]  /*16010*/  FMUL.FTZ R136, R31, UR9 ;  /* 0x000000091f887c20 */ /* 0x000fe20008410000 */
[----:B------:R-:W-:Y:S01]  /*16020*/  FMUL.FTZ R65, R65, UR9 ;  /* 0x0000000941417c20 */ /* 0x000fe20008410000 */
[----:B------:R-:W-:Y:S01]  /*16030*/  FMUL.FTZ R66, R66, UR9 ;  /* 0x0000000942427c20 */ /* 0x000fe20008410000 */
[C---:B------:R-:W-:Y:S01]  /*16040*/  ISETP.GE.AND P1, PT, R20.reuse, R181, PT ;  /* 0x000000b51400720c */ /* 0x040fe20003f26270 */
[----:B------:R-:W-:Y:S01]  /*16050*/  FMUL.FTZ R67, R67, UR9 ;  /* 0x0000000943437c20 */ /* 0x000fe20008410000 */
[----:B------:R-:W-:Y:S01]  /*16060*/  ISETP.GE.AND P6, PT, R20, R180, PT ;  /* 0x000000b41400720c */ /* 0x000fe20003fc6270 */
[----:B------:R-:W-:Y:S01]  /*16070*/  VIADD R20, R2, 0x49 ;  /* 0x0000004902147836 */ /* 0x000fe20000000000 */
[----:B------:R-:W4:Y:S01]  /*16080*/  MUFU.TANH R58, R58 ;  /* 0x0000003a003a7308 */ /* 0x000f220000002400 */
[----:B--2---:R-:W-:Y:S01]  /*16090*/  FSEL R147, R133, -INF , !P4 ;  /* 0xff80000085937808 */ /* 0x004fe20006000000 */
[----:B------:R-:W-:Y:S01]  /*160a0*/  FMUL.FTZ R64, R64, UR9 ;  /* 0x0000000940407c20 */ /* 0x000fe20008410000 */
[----:B------:R-:W-:-:S02]  /*160b0*/  FSEL R125, R125, -INF , !P1 ;  /* 0xff8000007d7d7808 */ /* 0x000fc40004800000 */
[CC--:B------:R-:W-:Y:S02]  /*160c0*/  ISETP.GE.AND P0, PT, R20.reuse, R181.reuse, PT ;  /* 0x000000b51400720c */ /* 0x0c0fe40003f06270 */
[-C--:B------:R-:W-:Y:S01]  /*160d0*/  ISETP.GE.AND P3, PT, R20, R180.reuse, PT ;  /* 0x000000b41400720c */ /* 0x080fe20003f66270 */
[----:B------:R-:W-:Y:S01]  /*160e0*/  VIADD R20, R2, 0x50 ;  /* 0x0000005002147836 */ /* 0x000fe20000000000 */
[----:B------:R-:W-:Y:S01]  /*160f0*/  MUFU.TANH R159, R21 ;  /* 0x00000015009f7308 */ /* 0x000fe20000002400 */
[CC--:B------:R-:W-:Y:S01]  /*16100*/  ISETP.GE.AND P4, PT, R28.reuse, R181.reuse, PT ;  /* 0x000000b51c00720c */ /* 0x0c0fe20003f86270 */
[C---:B-1----:R-:W-:Y:S01]  /*16110*/  HMMA.16816.F32 R32, R12.reuse, R16, R32 ;  /* 0x000000100c20723c */ /* 0x042fe20000001820 */
[-C--:B------:R-:W-:Y:S01]  /*16120*/  ISETP.GE.AND P1, PT, R28, R180.reuse, PT ;  /* 0x000000b41c00720c */ /* 0x080fe20003f26270 */
[----:B------:R-:W-:Y:S01]  /*16130*/  VIADD R28, R2, 0x58 ;  /* 0x00000058021c7836 */ /* 0x000fe20000000000 */
[CC--:B------:R-:W-:Y:S02]  /*16140*/  ISETP.GE.AND P5, PT, R20.reuse, R181.reuse, PT ;  /* 0x000000b51400720c */ /* 0x0c0fe40003fa6270 */
[----:B------:R-:W-:Y:S01]  /*16150*/  ISETP.GE.AND P2, PT, R20, R180, PT ;  /* 0x000000b41400720c */ /* 0x000fe20003f46270 */
[----:B------:R-:W-:Y:S01]  /*16160*/  MUFU.TANH R143, R22 ;  /* 0x00000016008f7308 */ /* 0x000fe20000002400 */
[----:B------:R-:W-:Y:S01]  /*16170*/  FSEL R148, R132, -INF , !P6 ;  /* 0xff80000084947808 */ /* 0x000fe20007000000 */
[----:B------:R-:W-:Y:S01]  /*16180*/  VIADD R16, R2, 0x59 ;  /* 0x0000005902107836 */ /* 0x000fe20000000000 */
[----:B------:R-:W-:Y:S01]  /*16190*/  FSEL R59, R59, -INF , !P0 ;  /* 0xff8000003b3b7808 */ /* 0x000fe20004000000 */
[----:B------:R-:W-:Y:S01]  /*161a0*/  HMMA.16816.F32 R40, R12, R18, R40 ;  /* 0x000000120c28723c */ /* 0x000fe20000001828 */
[----:B------:R-:W-:-:S02]  /*161b0*/  ISETP.GE.AND P6, PT, R28, R181, PT ;  /* 0x000000b51c00720c */ /* 0x000fc40003fc6270 */
[-C--:B------:R-:W-:Y:S01]  /*161c0*/  ISETP.GE.AND P0, PT, R28, R180.reuse, PT ;  /* 0x000000b41c00720c */ /* 0x080fe20003f06270 */
[----:B------:R1:W-:Y:S01]  /*161d0*/  MUFU.TANH R141, R23 ;  /* 0x00000017008d7308 */ /* 0x0003e20000002400 */
[----:B-----5:R-:W-:Y:S02]  /*161e0*/  FSEL R152, R130, -INF , !P3 ;  /* 0xff80000082987808 */ /* 0x020fe40005800000 */
[----:B----4-:R-:W-:Y:S02]  /*161f0*/  FSEL R58, R58, -INF , !P5 ;  /* 0xff8000003a3a7808 */ /* 0x010fe40006800000 */
[C---:B------:R-:W-:Y:S02]  /*16200*/  ISETP.GE.AND P3, PT, R16.reuse, R181, PT ;  /* 0x000000b51000720c */ /* 0x040fe40003f66270 */
[----:B------:R-:W-:Y:S01]  /*16210*/  ISETP.GE.AND P5, PT, R16, R180, PT ;  /* 0x000000b41000720c */ /* 0x000fe20003fa6270 */
[----:B------:R-:W2:Y:S01]  /*16220*/  MUFU.TANH R57, R57 ;  /* 0x0000003900397308 */ /* 0x000ea20000002400 */
[----:B------:R-:W-:Y:S01]  /*16230*/  IADD3 R16, R2, 0x60, RZ ;  /* 0x0000006002107810 */ /* 0x000fe20007ffe0ff */
[----:B---3--:R-:W-:Y:S01]  /*16240*/  HMMA.16816.F32 R32, R4, R36, R32 ;  /* 0x000000240420723c */ /* 0x008fe20000001820 */
[----:B------:R-:W-:-:S02]  /*16250*/  FSEL R157, R129, -INF , !P2 ;  /* 0xff800000819d7808 */ /* 0x000fc40005000000 */
[----:B------:R-:W-:Y:S02]  /*16260*/  ISETP.GE.AND P2, PT, R16, R181, PT ;  /* 0x000000b51000720c */ /* 0x000fe40003f46270 */
[----:B------:R-:W-:Y:S01]  /*16270*/  FSEL R158, R124, -INF , !P1 ;  /* 0xff8000007c9e7808 */ /* 0x000fe20004800000 */
[----:B------:R-:W-:Y:S01]  /*16280*/  MUFU.TANH R151, R29 ;  /* 0x0000001d00977308 */ /* 0x000fe20000002400 */
[C---:B-1----:R-:W-:Y:S01]  /*16290*/  HMMA.16816.F32 R20, R8.reuse, R44, RZ ;  /* 0x0000002c0814723c */ /* 0x042fe200000018ff */
[----:B------:R-:W-:Y:S01]  /*162a0*/  FSEL R124, R123, -INF , !P6 ;  /* 0xff8000007b7c7808 */ /* 0x000fe20007000000 */
[----:B------:R-:W-:Y:S01]  /*162b0*/  VIADD R36, R2, 0x69 ;  /* 0x0000006902247836 */ /* 0x000fe20000000000 */
[----:B------:R-:W-:Y:S02]  /*162c0*/  FSEL R160, R122, -INF , !P0 ;  /* 0xff8000007aa07808 */ /* 0x000fe40004000000 */
[----:B------:R-:W-:Y:S01]  /*162d0*/  FSEL R123, R107, -INF , !P3 ;  /* 0xff8000006b7b7808 */ /* 0x000fe20005800000 */
[----:B------:R-:W-:Y:S01]  /*162e0*/  HMMA.16816.F32 R44, R8, R46, RZ ;  /* 0x0000002e082c723c */ /* 0x000fe200000018ff */
[----:B------:R1:W-:Y:S01]  /*162f0*/  MUFU.TANH R137, R30 ;  /* 0x0000001e00897308 */ /* 0x0003e20000002400 */
[----:B--2---:R-:W-:-:S02]  /*16300*/  FSEL R57, R57, -INF , !P4 ;  /* 0xff80000039397808 */ /* 0x004fc40006000000 */
[-C--:B------:R-:W-:Y:S01]  /*16310*/  ISETP.GE.AND P4, PT, R16, R180.reuse, PT ;  /* 0x000000b41000720c */ /* 0x080fe20003f86270 */
[----:B------:R-:W-:Y:S01]  /*16320*/  VIADD R16, R2, 0x61 ;  /* 0x0000006102107836 */ /* 0x000fe20000000000 */
[----:B------:R-:W-:Y:S01]  /*16330*/  FSEL R162, R106, -INF , !P5 ;  /* 0xff8000006aa27808 */ /* 0x000fe20006800000 */
[----:B------:R-:W-:Y:S01]  /*16340*/  HMMA.16816.F32 R40, R4, R38, R40 ;  /* 0x000000260428723c */ /* 0x000fe20000001828 */
[----:B------:R-:W-:Y:S01]  /*16350*/  FSEL R122, R105, -INF , !P2 ;  /* 0xff800000697a7808 */ /* 0x000fe20005000000 */
[----:B------:R-:W2:Y:S01]  /*16360*/  MUFU.TANH R69, R69 ;  /* 0x0000004500457308 */ /* 0x000ea20000002400 */
[-C--:B------:R-:W-:Y:S01]  /*16370*/  ISETP.GE.AND P1, PT, R16, R181.reuse, PT ;  /* 0x000000b51000720c */ /* 0x080fe20003f26270 */
[----:B------:R-:W-:Y:S01]  /*16380*/  FMUL.FTZ R32, R32, UR9 ;  /* 0x0000000920207c20 */ /* 0x000fe20008410000 */
[-C--:B------:R-:W-:Y:S01]  /*16390*/  ISETP.GE.AND P6, PT, R16, R180.reuse, PT ;  /* 0x000000b41000720c */ /* 0x080fe20003fc6270 */
[----:B------:R-:W-:Y:S01]  /*163a0*/  VIADD R16, R2, 0x68 ;  /* 0x0000006802107836 */ /* 0x000fe20000000000 */
[CC--:B------:R-:W-:Y:S01]  /*163b0*/  ISETP.GE.AND P5, PT, R36.reuse, R181.reuse, PT ;  /* 0x000000b52400720c */ /* 0x0c0fe20003fa6270 */
[----:B------:R-:W-:Y:S01]  /*163c0*/  FMUL.FTZ R33, R33, UR9 ;  /* 0x0000000921217c20 */ /* 0x000fe20008410000 */
[-C--:B------:R-:W-:Y:S01]  /*163d0*/  ISETP.GE.AND P2, PT, R36, R180.reuse, PT ;  /* 0x000000b42400720c */ /* 0x080fe20003f46270 */
[----:B------:R-:W-:Y:S01]  /*163e0*/  VIADD R36, R2, 0x70 ;  /* 0x0000007002247836 */ /* 0x000fe20000000000 */
[----:B-1----:R-:W1:Y:S01]  /*163f0*/  LDSM.16.M88.4 R28, [R238+0x6800] ;  /* 0x00680000ee1c783b */ /* 0x002e620000000200 */
[C---:B------:R-:W-:Y:S01]  /*16400*/  HMMA.16816.F32 R20, R24.reuse, R48, R20 ;  /* 0x000000301814723c */ /* 0x040fe20000001814 */
[----:B------:R-:W-:Y:S01]  /*16410*/  ISETP.GE.AND P0, PT, R16, R181, PT ;  /* 0x000000b51000720c */ /* 0x000fe20003f06270 */
[----:B------:R-:W-:Y:S01]  /*16420*/  FMUL.FTZ R34, R34, UR9 ;  /* 0x0000000922227c20 */ /* 0x000fe20008410000 */
[----:B------:R-:W-:Y:S01]  /*16430*/  ISETP.GE.AND P3, PT, R16, R180, PT ;  /* 0x000000b41000720c */ /* 0x000fe20003f66270 */
[----:B------:R-:W-:Y:S01]  /*16440*/  MUFU.TANH R138, R32 ;  /* 0x00000020008a7308 */ /* 0x000fe20000002400 */
[----:B------:R-:W3:Y:S01]  /*16450*/  LDSM.16.M88.4 R16, [R240+0x9000] ;  /* 0x00900000f010783b */ /* 0x000ee20000000200 */
[----:B------:R-:W-:Y:S01]  /*16460*/  FSEL R174, R102, -INF , !P6 ;  /* 0xff80000066ae7808 */ /* 0x000fe20007000000 */
[----:B------:R-:W-:Y:S01]  /*16470*/  HMMA.16816.F32 R44, R24, R50, R44 ;  /* 0x00000032182c723c */ /* 0x000fe2000000182c */
[----:B------:R-:W-:Y:S01]  /*16480*/  FSEL R144, R88, -INF , !P0 ;  /* 0xff80000058907808 */ /* 0x000fe20004000000 */
[----:B------:R-:W-:Y:S01]  /*16490*/  LDSM.16.M88.4 R48, [R238+0x7000] ;  /* 0x00700000ee30783b */ /* 0x000fe20000000200 */
[----:B------:R-:W-:-:S02]  /*164a0*/  FSEL R173, R104, -INF , !P4 ;  /* 0xff80000068ad7808 */ /* 0x000fc40006000000 */
[----:B------:R-:W-:Y:S01]  /*164b0*/  FSEL R142, R103, -INF , !P1 ;  /* 0xff800000678e7808 */ /* 0x000fe20004800000 */
[----:B------:R-:W-:Y:S01]  /*164c0*/  MUFU.TANH R133, R33 ;  /* 0x0000002100857308 */ /* 0x000fe20000002400 */
[----:B------:R-:W-:Y:S01]  /*164d0*/  ISETP.GE.AND P4, PT, R36, R181, PT ;  /* 0x000000b52400720c */ /* 0x000fe20003f86270 */
[----:B------:R-:W-:Y:S01]  /*164e0*/  FMUL.FTZ R40, R40, UR9 ;  /* 0x0000000928287c20 */ /* 0x000fe20008410000 */
[----:B------:R-:W-:Y:S01]  /*164f0*/  ISETP.GE.AND P1, PT, R36, R180, PT ;  /* 0x000000b42400720c */ /* 0x000fe20003f26270 */
[----:B------:R-:W-:Y:S01]  /*16500*/  FMUL.FTZ R41, R41, UR9 ;  /* 0x0000000929297c20 */ /* 0x000fe20008410000 */
[----:B------:R-:W4:Y:S01]  /*16510*/  LDSM.16.M88.4 R36, [R164+0x9000] ;  /* 0x00900000a424783b */ /* 0x000f220000000200 */
[----:B------:R-:W-:Y:S01]  /*16520*/  FSEL R175, R83, -INF , !P3 ;  /* 0xff80000053af7808 */ /* 0x000fe20005800000 */
[----:B------:R-:W-:Y:S01]  /*16530*/  FMUL.FTZ R42, R42, UR9 ;  /* 0x000000092a2a7c20 */ /* 0x000fe20008410000 */
[----:B------:R-:W-:Y:S01]  /*16540*/  FSEL R145, R82, -INF , !P5 ;  /* 0xff80000052917808 */ /* 0x000fe20006800000 */
[----:B------:R-:W5:Y:S01]  /*16550*/  MUFU.TANH R73, R73 ;  /* 0x0000004900497308 */ /* 0x000f620000002400 */
[----:B------:R-:W-:-:S02]  /*16560*/  FSEL R177, R81, -INF , !P2 ;  /* 0xff80000051b17808 */ /* 0x000fc40005000000 */
[----:B------:R-:W-:Y:S02]  /*16570*/  FSEL R153, R80, -INF , !P4 ;  /* 0xff80000050997808 */ /* 0x000fe40006000000 */
[----:B------:R-:W-:-:S03]  /*16580*/  FSEL R186, R79, -INF , !P1 ;  /* 0xff8000004fba7808 */ /* 0x000fc60004800000 */
[----:B------:R2:W-:Y:S08]  /*16590*/  MUFU.TANH R132, R40 ;  /* 0x0000002800847308 */ /* 0x0005f00000002400 */
[----:B------:R-:W-:Y:S01]  /*165a0*/  MUFU.TANH R130, R41 ;  /* 0x0000002900827308 */ /* 0x000fe20000002400 */
[C---:B-1----:R-:W-:Y:S06]  /*165b0*/  HMMA.16816.F32 R20, R12.reuse, R28, R20 ;  /* 0x0000001c0c14723c */ /* 0x042fec0000001814 */
[----:B------:R-:W-:Y:S01]  /*165c0*/  HMMA.16816.F32 R44, R12, R30, R44 ;  /* 0x0000001e0c2c723c */ /* 0x000fe2000000182c */
[C---:B------:R-:W-:Y:S01]  /*165d0*/  VIADD R28, R2.reuse, 0x71 ;  /* 0x00000071021c7836 */ /* 0x040fe20000000000 */
[----:B------:R-:W1:Y:S01]  /*165e0*/  MUFU.TANH R194, R194 ;  /* 0x000000c200c27308 */ /* 0x000e620000002400 */
[----:B--2---:R-:W-:-:S03]  /*165f0*/  VIADD R40, R2, 0x88 ;  /* 0x0000008802287836 */ /* 0x004fc60000000000 */
[CC--:B------:R-:W-:Y:S02]  /*16600*/  ISETP.GE.AND P6, PT, R28.reuse, R181.reuse, PT ;  /* 0x000000b51c00720c */ /* 0x0c0fe40003fc6270 */
[-C--:B------:R-:W-:Y:S01]  /*16610*/  ISETP.GE.AND P0, PT, R28, R180.reuse, PT ;  /* 0x000000b41c00720c */ /* 0x080fe20003f06270 */
[----:B------:R-:W-:Y:S01]  /*16620*/  VIADD R28, R2, 0x78 ;  /* 0x00000078021c7836 */ /* 0x000fe20000000000 */
[----:B------:R-:W-:Y:S01]  /*16630*/  FSEL R155, R78, -INF , !P6 ;  /* 0xff8000004e9b7808 */ /* 0x000fe20007000000 */
[----:B------:R-:W2:Y:S01]  /*16640*/  MUFU.TANH R185, R185 ;  /* 0x000000b900b97308 */ /* 0x000ea20000002400 */
[----:B------:R-:W-:Y:S02]  /*16650*/  FSEL R189, R77, -INF , !P0 ;  /* 0xff8000004dbd7808 */ /* 0x000fe40004000000 */
[C---:B------:R-:W-:Y:S02]  /*16660*/  ISETP.GE.AND P3, PT, R28.reuse, R181, PT ;  /* 0x000000b51c00720c */ /* 0x040fe40003f66270 */
[----:B------:R-:W-:Y:S01]  /*16670*/  ISETP.GE.AND P5, PT, R28, R180, PT ;  /* 0x000000b41c00720c */ /* 0x000fe20003fa6270 */
[----:B------:R-:W-:Y:S01]  /*16680*/  VIADD R28, R2, 0x79 ;  /* 0x00000079021c7836 */ /* 0x000fe20000000000 */
[----:B------:R-:W-:Y:S01]  /*16690*/  HMMA.16816.F32 R20, R4, R52, R20 ;  /* 0x000000340414723c */ /* 0x000fe20000001814 */
[----:B------:R3:W-:Y:S01]  /*166a0*/  MUFU.TANH R52, R34 ;  /* 0x0000002200347308 */ /* 0x0007e20000002400 */
[----:B------:R-:W-:-:S02]  /*166b0*/  FSEL R156, R76, -INF , !P3 ;  /* 0xff8000004c9c7808 */ /* 0x000fc40005800000 */
[CC--:B------:R-:W-:Y:S02]  /*166c0*/  ISETP.GE.AND P2, PT, R28.reuse, R181.reuse, PT ;  /* 0x000000b51c00720c */ /* 0x0c0fe40003f46270 */
[----:B------:R-:W-:Y:S01]  /*166d0*/  ISETP.GE.AND P4, PT, R28, R180, PT ;  /* 0x000000b41c00720c */ /* 0x000fe20003f86270 */
[----:B------:R-:W-:Y:S02]  /*166e0*/  VIADD R28, R2, 0x80 ;  /* 0x00000080021c7836 */ /* 0x000fe40000000000 */
[----:B------:R-:W-:Y:S01]  /*166f0*/  FMUL.FTZ R53, R35, UR9 ;  /* 0x0000000923357c20 */ /* 0x000fe20008410000 */
[----:B------:R-:W-:Y:S01]  /*16700*/  FSEL R190, R75, -INF , !P5 ;  /* 0xff8000004bbe7808 */ /* 0x000fe20006800000 */
[----:B------:R-:W-:Y:S01]  /*16710*/  HMMA.16816.F32 R44, R4, R54, R44 ;  /* 0x00000036042c723c */ /* 0x000fe2000000182c */
[----:B------:R-:W-:Y:S01]  /*16720*/  FSEL R163, R74, -INF , !P2 ;  /* 0xff8000004aa37808 */ /* 0x000fe20005000000 */
[----:B------:R-:W2:Y:S01]  /*16730*/  MUFU.TANH R161, R161 ;  /* 0x000000a100a17308 */ /* 0x000ea20000002400 */
[----:B------:R-:W-:-:S02]  /*16740*/  ISETP.GE.AND P1, PT, R28, R181, PT ;  /* 0x000000b51c00720c */ /* 0x000fc40003f26270 */
[-C--:B------:R-:W-:Y:S01]  /*16750*/  ISETP.GE.AND P6, PT, R28, R180.reuse, PT ;  /* 0x000000b41c00720c */ /* 0x080fe20003fc6270 */
[----:B------:R-:W-:Y:S01]  /*16760*/  VIADD R28, R2, 0x81 ;  /* 0x00000081021c7836 */ /* 0x000fe20000000000 */
[-C--:B------:R-:W-:Y:S01]  /*16770*/  ISETP.GE.AND P5, PT, R40, R181.reuse, PT ;  /* 0x000000b52800720c */ /* 0x080fe20003fa6270 */
[C---:B---3--:R-:W-:Y:S01]  /*16780*/  HMMA.16816.F32 R32, R8.reuse, R16, RZ ;  /* 0x000000100820723c */ /* 0x048fe200000018ff */
[----:B------:R-:W-:Y:S01]  /*16790*/  FSEL R188, R71, -INF , !P6 ;  /* 0xff80000047bc7808 */ /* 0x000fe20007000000 */
[----:B------:R3:W-:Y:S01]  /*167a0*/  MUFU.TANH R74, R42 ;  /* 0x0000002a004a7308 */ /* 0x0007e20000002400 */
[CC--:B------:R-:W-:Y:S02]  /*167b0*/  ISETP.GE.AND P0, PT, R28.reuse, R181.reuse, PT ;  /* 0x000000b51c00720c */ /* 0x0c0fe40003f06270 */
[-C--:B------:R-:W-:Y:S01]  /*167c0*/  ISETP.GE.AND P3, PT, R28, R180.reuse, PT ;  /* 0x000000b41c00720c */ /* 0x080fe20003f66270 */
[----:B------:R-:W-:Y:S01]  /*167d0*/  HMMA.16816.F32 R16, R8, R18, RZ ;  /* 0x000000120810723c */ /* 0x000fe200000018ff */
[----:B------:R-:W2:Y:S01]  /*167e0*/  LDSM.16.M88.4 R28, [R240+0x9800] ;  /* 0x00980000f01c783b */ /* 0x000ea20000000200 */
[----:B------:R-:W-:Y:S01]  /*167f0*/  FSEL R172, R70, -INF , !P0 ;  /* 0xff80000046ac7808 */ /* 0x000fe20004000000 */
[----:B------:R-:W-:Y:S01]  /*16800*/  FMUL.FTZ R88, R20, UR9 ;  /* 0x0000000914587c20 */ /* 0x000fe20008410000 */
[-C--:B------:R-:W-:Y:S01]  /*16810*/  ISETP.GE.AND P2, PT, R40, R180.reuse, PT ;  /* 0x000000b42800720c */ /* 0x080fe20003f46270 */
[C---:B------:R-:W-:Y:S01]  /*16820*/  VIADD R20, R2.reuse, 0x91 ;  /* 0x0000009102147836 */ /* 0x040fe20000000000 */
[----:B------:R-:W-:Y:S01]  /*16830*/  FSEL R187, R69, -INF , !P3 ;  /* 0xff80000045bb7808 */ /* 0x000fe20005800000 */
[----:B------:R-:W-:Y:S01]  /*16840*/  VIADD R40, R2, 0x89 ;  /* 0x0000008902287836 */ /* 0x000fe20000000000 */
[----:B------:R-:W-:Y:S01]  /*16850*/  FSEL R179, R68, -INF , !P5 ;  /* 0xff80000044b37808 */ /* 0x000fe20006800000 */
[----:B------:R-:W-:Y:S01]  /*16860*/  FMUL.FTZ R21, R21, UR9 ;  /* 0x0000000915157c20 */ /* 0x000fe20008410000 */
[----:B-----5:R-:W-:Y:S01]  /*16870*/  FSEL R192, R73, -INF , !P4 ;  /* 0xff80000049c07808 */ /* 0x020fe20006000000 */
[----:B------:R-:W-:Y:S01]  /*16880*/  FMUL.FTZ R73, R43, UR9 ;  /* 0x000000092b497c20 */ /* 0x000fe20008410000 */
[-C--:B------:R-:W-:Y:S01]  /*16890*/  ISETP.GE.AND P3, PT, R20, R181.reuse, PT ;  /* 0x000000b51400720c */ /* 0x080fe20003f66270 */
[----:B------:R-:W-:Y:S01]  /*168a0*/  FMUL.FTZ R22, R22, UR9 ;  /* 0x0000000916167c20 */ /* 0x000fe20008410000 */
[-C--:B------:R-:W-:Y:S01]  /*168b0*/  ISETP.GE.AND P5, PT, R20, R180.reuse, PT ;  /* 0x000000b41400720c */ /* 0x080fe20003fa6270 */
[----:B------:R-:W-:Y:S01]  /*168c0*/  VIADD R20, R2, 0x98 ;  /* 0x0000009802147836 */ /* 0x000fe20000000000 */
[-C--:B------:R-:W-:Y:S01]  /*168d0*/  ISETP.GE.AND P4, PT, R40, R181.reuse, PT ;  /* 0x000000b52800720c */ /* 0x080fe20003f86270 */
[----:B------:R-:W-:Y:S01]  /*168e0*/  MUFU.TANH R87, R21 ;  /* 0x0000001500577308 */ /* 0x000fe20000002400 */
[C---:B----4-:R-:W-:Y:S01]  /*168f0*/  HMMA.16816.F32 R32, R24.reuse, R36, R32 ;  /* 0x000000241820723c */ /* 0x050fe20000001820 */
[----:B------:R-:W-:Y:S01]  /*16900*/  FSEL R170, R72, -INF , !P1 ;  /* 0xff80000048aa7808 */ /* 0x000fe20004800000 */
[----:B------:R-:W-:Y:S01]  /*16910*/  FMUL.FTZ R71, R23, UR9 ;  /* 0x0000000917477c20 */ /* 0x000fe20008410000 */
[-C--:B------:R-:W-:Y:S01]  /*16920*/  ISETP.GE.AND P1, PT, R40, R180.reuse, PT ;  /* 0x000000b42800720c */ /* 0x080fe20003f26270 */
[----:B------:R-:W-:Y:S01]  /*16930*/  FMUL.FTZ R44, R44, UR9 ;  /* 0x000000092c2c7c20 */ /* 0x000fe20008410000 */
[----:B---3--:R-:W3:Y:S01]  /*16940*/  LDSM.16.M88.4 R40, [R232+0x7000] ;  /* 0x00700000e828783b */ /* 0x008ee20000000200 */
[----:B------:R-:W-:Y:S01]  /*16950*/  HMMA.16816.F32 R16, R24, R38, R16 ;  /* 0x000000261810723c */ /* 0x000fe20000001810 */
[----:B------:R-:W-:Y:S01]  /*16960*/  VIADD R36, R2, 0x90 ;  /* 0x0000009002247836 */ /* 0x000fe20000000000 */
[----:B------:R-:W-:Y:S01]  /*16970*/  FSEL R183, R63, -INF , !P2 ;  /* 0xff8000003fb77808 */ /* 0x000fe20005000000 */
[----:B------:R2:W-:Y:S01]  /*16980*/  MUFU.TANH R72, R22 ;  /* 0x0000001600487308 */ /* 0x0005e20000002400 */
[----:B------:R-:W-:Y:S01]  /*16990*/  FSEL R184, R62, -INF , !P4 ;  /* 0xff8000003eb87808 */ /* 0x000fe20006000000 */
[----:B------:R-:W-:Y:S01]  /*169a0*/  FMUL.FTZ R47, R47, UR9 ;  /* 0x000000092f2f7c20 */ /* 0x000fe20008410000 */
[-C--:B------:R-:W-:Y:S01]  /*169b0*/  ISETP.GE.AND P6, PT, R36, R181.reuse, PT ;  /* 0x000000b52400720c */ /* 0x080fe20003fc6270 */
[----:B------:R-:W-:Y:S01]  /*169c0*/  FMUL.FTZ R46, R46, UR9 ;  /* 0x000000092e2e7c20 */ /* 0x000fe20008410000 */
[-C--:B------:R-:W-:Y:S01]  /*169d0*/  ISETP.GE.AND P0, PT, R36, R180.reuse, PT ;  /* 0x000000b42400720c */ /* 0x080fe20003f06270 */
[----:B------:R-:W-:Y:S01]  /*169e0*/  FMUL.FTZ R45, R45, UR9 ;  /* 0x000000092d2d7c20 */ /* 0x000fe20008410000 */
[----:B------:R-:W4:Y:S01]  /*169f0*/  LDSM.16.M88.4 R36, [R164+0x9800] ;  /* 0x00980000a424783b */ /* 0x000f220000000200 */
[C---:B------:R-:W-:Y:S01]  /*16a00*/  ISETP.GE.AND P2, PT, R20.reuse, R181, PT ;  /* 0x000000b51400720c */ /* 0x040fe20003f46270 */
[----:B------:R-:W-:Y:S01]  /*16a10*/  MUFU.TANH R139, R65 ;  /* 0x00000041008b7308 */ /* 0x000fe20000002400 */
[----:B------:R-:W-:-:S02]  /*16a20*/  ISETP.GE.AND P4, PT, R20, R180, PT ;  /* 0x000000b41400720c */ /* 0x000fc40003f86270 */
[----:B------:R-:W-:Y:S02]  /*16a30*/  FSEL R169, R169, -INF , !P0 ;  /* 0xff800000a9a97808 */ /* 0x000fe40004000000 */
[----:B------:R-:W-:Y:S01]  /*16a40*/  FSEL R193, R193, -INF , !P3 ;  /* 0xff800000c1c17808 */ /* 0x000fe20005800000 */
[----:B------:R-:W-:Y:S01]  /*16a50*/  HMMA.16816.F32 R32, R12, R48, R32 ;  /* 0x000000300c20723c */ /* 0x000fe20000001820 */
[----:B------:R-:W-:Y:S01]  /*16a60*/  FSEL R168, R168, -INF , !P5 ;  /* 0xff800000a8a87808 */ /* 0x000fe20006800000 */
[----:B------:R-:W-:Y:S01]  /*16a70*/  MUFU.TANH R135, R66 ;  /* 0x0000004200877308 */ /* 0x000fe20000002400 */
[----:B-1----:R-:W-:Y:S02]  /*16a80*/  FSEL R194, R194, -INF , !P2 ;  /* 0xff800000c2c27808 */ /* 0x002fe40005000000 */
[----:B------:R-:W-:Y:S01]  /*16a90*/  FSEL R182, R61, -INF , !P1 ;  /* 0xff8000003db67808 */ /* 0x000fe20004800000 */
[----:B--2---:R-:W-:Y:S01]  /*16aa0*/  HMMA.16816.F32 R20, R8, R28, RZ ;  /* 0x0000001c0814723c */ /* 0x004fe200000018ff */
[----:B------:R-:W-:Y:S01]  /*16ab0*/  VIADD R48, R2, 0x99 ;  /* 0x0000009902307836 */ /* 0x000fe20000000000 */
[----:B------:R-:W-:-:S02]  /*16ac0*/  FSEL R165, R165, -INF , !P4 ;  /* 0xff800000a5a57808 */ /* 0x000fc40006000000 */
[----:B------:R-:W1:Y:S01]  /*16ad0*/  MUFU.TANH R154, R154 ;  /* 0x0000009a009a7308 */ /* 0x000e620000002400 */
[----:B------:R-:W-:Y:S01]  /*16ae0*/  FSEL R185, R185, -INF , !P6 ;  /* 0xff800000b9b97808 */ /* 0x000fe20007000000 */
[----:B------:R-:W-:Y:S01]  /*16af0*/  HMMA.16816.F32 R8, R8, R30, RZ ;  /* 0x0000001e0808723c */ /* 0x000fe200000018ff */
[----:B------:R-:W-:Y:S01]  /*16b00*/  VIADD R28, R2, 0xa0 ;  /* 0x000000a0021c7836 */ /* 0x000fe20000000000 */
[CC--:B------:R-:W-:Y:S02]  /*16b10*/  ISETP.GE.AND P1, PT, R48.reuse, R181.reuse, PT ;  /* 0x000000b53000720c */ /* 0x0c0fe40003f26270 */
[-C--:B------:R-:W-:Y:S02]  /*16b20*/  ISETP.GE.AND P6, PT, R48, R180.reuse, PT ;  /* 0x000000b43000720c */ /* 0x080fe40003fc6270 */
[C---:B------:R-:W-:Y:S01]  /*16b30*/  ISETP.GE.AND P0, PT, R28.reuse, R181, PT ;  /* 0x000000b51c00720c */ /* 0x040fe20003f06270 */
[----:B------:R-:W-:Y:S01]  /*16b40*/  HMMA.16816.F32 R16, R12, R50, R16 ;  /* 0x000000320c10723c */ /* 0x000fe20000001810 */
[----:B------:R-:W-:Y:S01]  /*16b50*/  ISETP.GE.AND P3, PT, R28, R180, PT ;  /* 0x000000b41c00720c */ /* 0x000fe20003f66270 */
[----:B------:R-:W2:Y:S01]  /*16b60*/  MUFU.TANH R134, R67 ;  /* 0x0000004300867308 */ /* 0x000ea20000002400 */
[----:B------:R-:W5:Y:S01]  /*16b70*/  LDSM.16.M88.4 R28, [R238+0x7800] ;  /* 0x00780000ee1c783b */ /* 0x000f620000000200 */
[----:B------:R-:W-:-:S02]  /*16b80*/  FSEL R191, R191, -INF , !P1 ;  /* 0xff800000bfbf7808 */ /* 0x000fc40004800000 */
[----:B---3--:R-:W-:Y:S01]  /*16b90*/  HMMA.16816.F32 R32, R4, R40, R32 ;  /* 0x000000280420723c */ /* 0x008fe20000001820 */
[----:B------:R-:W-:Y:S02]  /*16ba0*/  FSEL R161, R161, -INF , !P6 ;  /* 0xff800000a1a17808 */ /* 0x000fe40007000000 */
[----:B------:R-:W-:Y:S01]  /*16bb0*/  FSEL R178, R178, -INF , !P0 ;  /* 0xff800000b2b27808 */ /* 0x000fe20004000000 */
[----:B------:R-:W3:Y:S01]  /*16bc0*/  MUFU.TANH R136, R136 ;  /* 0x0000008800887308 */ /* 0x000ee20000002400 */
[----:B------:R-:W-:Y:S01]  /*16bd0*/  FSEL R150, R150, -INF , !P3 ;  /* 0xff80000096967808 */ /* 0x000fe20005800000 */
[----:B----4-:R-:W-:Y:S01]  /*16be0*/  HMMA.16816.F32 R20, R24, R36, R20 ;  /* 0x000000241814723c */ /* 0x010fe20000001814 */
[----:B------:R-:W-:-:S05]  /*16bf0*/  VIADD R40, R2, 0xa1 ;  /* 0x000000a102287836 */ /* 0x000fca0000000000 */
[----:B------:R-:W4:Y:S01]  /*16c00*/  MUFU.TANH R140, R64 ;  /* 0x00000040008c7308 */ /* 0x000f220000002400 */
[----:B------:R-:W-:Y:S01]  /*16c10*/  HMMA.16816.F32 R24, R24, R38, R8 ;  /* 0x000000261818723c */ /* 0x000fe20000001808 */
[----:B------:R-:W2:Y:S01]  /*16c20*/  LDSM.16.M88.4 R8, [R232+0x7800] ;  /* 0x00780000e808783b */ /* 0x000ea20000000200 */
[----:B------:R-:W-:Y:S01]  /*16c30*/  ISETP.GE.AND P5, PT, R40, R181, PT ;  /* 0x000000b52800720c */ /* 0x000fe20003fa6270 */
[----:B------:R-:W-:Y:S01]  /*16c40*/  VIADD R36, R2, 0xb0 ;  /* 0x000000b002247836 */ /* 0x000fe20000000000 */
[----:B------:R-:W-:Y:S01]  /*16c50*/  ISETP.GE.AND P2, PT, R40, R180, PT ;  /* 0x000000b42800720c */ /* 0x000fe20003f46270 */
[----:B------:R-:W-:Y:S01]  /*16c60*/  VIADD R40, R2, 0xa8 ;  /* 0x000000a802287836 */ /* 0x000fe20000000000 */
[----:B------:R-:W-:Y:S01]  /*16c70*/  HMMA.16816.F32 R16, R4, R42, R16 ;  /* 0x0000002a0410723c */ /* 0x000fe20000001810 */
[----:B------:R-:W4:Y:S01]  /*16c80*/  MUFU.TANH R73, R73 ;  /* 0x0000004900497308 */ /* 0x000f220000002400 */
[----:B------:R-:W-:Y:S01]  /*16c90*/  FSEL R149, R149, -INF , !P2 ;  /* 0xff80000095957808 */ /* 0x000fe20005000000 */
[----:B------:R-:W-:-:S04]  /*16ca0*/  DEPBAR.LE SB0, 0x0 ;  /* 0x000080000000791a */ /* 0x000fc80000000000 */
[----:B------:R-:W-:Y:S01]  /*16cb0*/  FMUL.FTZ R32, R32, UR9 ;  /* 0x0000000920207c20 */ /* 0x000fe20008410000 */
[CC--:B------:R-:W-:Y:S01]  /*16cc0*/  ISETP.GE.AND P4, PT, R40.reuse, R181.reuse, PT ;  /* 0x000000b52800720c */ /* 0x0c0fe20003f86270 */
[----:B------:R-:W4:Y:S01]  /*16cd0*/  MUFU.TANH R88, R88 ;  /* 0x0000005800587308 */ /* 0x000f220000002400 */
[-C--:B------:R-:W-:Y:S01]  /*16ce0*/  ISETP.GE.AND P1, PT, R40, R180.reuse, PT ;  /* 0x000000b42800720c */ /* 0x080fe20003f26270 */
[----:B------:R-:W-:Y:S01]  /*16cf0*/  VIADD R40, R2, 0xa9 ;  /* 0x000000a902287836 */ /* 0x000fe20000000000 */
[----:B------:R-:W-:Y:S01]  /*16d00*/  FSEL R171, R171, -INF , !P4 ;  /* 0xff800000abab7808 */ /* 0x000fe20006000000 */
[----:B------:R-:W-:Y:S01]  /*16d10*/  FMUL.FTZ R35, R35, UR9 ;  /* 0x0000000923237c20 */ /* 0x000fe20008410000 */
[----:B------:R-:W-:Y:S01]  /*16d20*/  FSEL R176, R176, -INF , !P5 ;  /* 0xff800000b0b07808 */ /* 0x000fe20006800000 */
[----:B------:R-:W-:Y:S01]  /*16d30*/  FMUL.FTZ R33, R33, UR9 ;  /* 0x0000000921217c20 */ /* 0x000fe20008410000 */
[C---:B------:R-:W-:Y:S01]  /*16d40*/  ISETP.GE.AND P6, PT, R40.reuse, R181, PT ;  /* 0x000000b52800720c */ /* 0x040fe20003fc6270 */
[----:B------:R3:W-:Y:S01]  /*16d50*/  MUFU.TANH R84, R32 ;  /* 0x0000002000547308 */ /* 0x0007e20000002400 */
[----:B-----5:R-:W-:Y:S01]  /*16d60*/  HMMA.16816.F32 R20, R12, R28, R20 ;  /* 0x0000001c0c14723c */ /* 0x020fe20000001814 */
[----:B------:R-:W-:Y:S01]  /*16d70*/  ISETP.GE.AND P0, PT, R40, R180, PT ;  /* 0x000000b42800720c */ /* 0x000fe20003f06270 */
[----:B------:R-:W-:Y:S01]  /*16d80*/  FMUL.FTZ R34, R34, UR9 ;  /* 0x0000000922227c20 */ /* 0x000fe20008410000 */
[----:B------:R-:W-:-:S02]  /*16d90*/  FSEL R159, R159, -INF , !P6 ;  /* 0xff8000009f9f7808 */ /* 0x000fc40007000000 */
[----:B------:R-:W-:Y:S01]  /*16da0*/  FSEL R141, R141, -INF , !P0 ;  /* 0xff8000008d8d7808 */ /* 0x000fe20004000000 */
[----:B------:R-:W-:Y:S01]  /*16db0*/  HMMA.16816.F32 R24, R12, R30, R24 ;  /* 0x0000001e0c18723c */ /* 0x000fe20000001818 */
[----:B------:R-:W-:Y:S01]  /*16dc0*/  VIADD R29, R2, 0xb9 ;  /* 0x000000b9021d7836 */ /* 0x000fe20000000000 */
[----:B------:R-:W5:Y:S01]  /*16dd0*/  MUFU.TANH R53, R53 ;  /* 0x0000003500357308 */ /* 0x000f620000002400 */
[-C--:B------:R-:W-:Y:S01]  /*16de0*/  ISETP.GE.AND P3, PT, R36, R181.reuse, PT ;  /* 0x000000b52400720c */ /* 0x080fe20003f66270 */
[----:B------:R-:W-:Y:S01]  /*16df0*/  VIADD R28, R2, 0xc0 ;  /* 0x000000c0021c7836 */ /* 0x000fe20000000000 */
[-C--:B------:R-:W-:Y:S01]  /*16e00*/  ISETP.GE.AND P5, PT, R36, R180.reuse, PT ;  /* 0x000000b42400720c */ /* 0x080fe20003fa6270 */
[----:B------:R-:W-:Y:S01]  /*16e10*/  FMUL.FTZ R82, R16, UR9 ;  /* 0x0000000910527c20 */ /* 0x000fe20008410000 */
[-C--:B------:R-:W-:Y:S01]  /*16e20*/  ISETP.GE.AND P0, PT, R29, R181.reuse, PT ;  /* 0x000000b51d00720c */ /* 0x080fe20003f06270 */
[----:B------:R-:W-:Y:S01]  /*16e30*/  VIADD R16, R2, 0xc1 ;  /* 0x000000c102107836 */ /* 0x000fe20000000000 */
[----:B-1----:R-:W-:Y:S01]  /*16e40*/  FSEL R154, R154, -INF , !P3 ;  /* 0xff8000009a9a7808 */ /* 0x002fe20005800000 */
[----:B------:R-:W1:Y:S01]  /*16e50*/  MUFU.TANH R71, R71 ;  /* 0x0000004700477308 */ /* 0x000e620000002400 */
[----:B---3--:R-:W-:Y:S01]  /*16e60*/  IADD3 R32, R2, 0xb1, RZ ;  /* 0x000000b102207810 */ /* 0x008fe20007ffe0ff */
[----:B------:R-:W-:Y:S01]  /*16e70*/  FMUL.FTZ R17, R17, UR9 ;  /* 0x0000000911117c20 */ /* 0x000fe20008410000 */
[----:B------:R-:W-:Y:S01]  /*16e80*/  FSEL R139, R139, -INF , !P0 ;  /* 0xff8000008b8b7808 */ /* 0x000fe20004000000 */
[----:B------:R-:W-:Y:S01]  /*16e90*/  FMUL.FTZ R18, R18, UR9 ;  /* 0x0000000912127c20 */ /* 0x000fe20008410000 */
[C---:B------:R-:W-:Y:S01]  /*16ea0*/  ISETP.GE.AND P2, PT, R32.reuse, R181, PT ;  /* 0x000000b52000720c */ /* 0x040fe20003f46270 */
[----:B------:R-:W-:Y:S01]  /*16eb0*/  FMUL.FTZ R19, R19, UR9 ;  /* 0x0000000913137c20 */ /* 0x000fe20008410000 */
[----:B------:R-:W-:Y:S01]  /*16ec0*/  ISETP.GE.AND P4, PT, R32, R180, PT ;  /* 0x000000b42000720c */ /* 0x000fe20003f86270 */
[----:B------:R-:W-:Y:S01]  /*16ed0*/  VIADD R32, R2, 0xb8 ;  /* 0x000000b802207836 */ /* 0x000fe20000000000 */
[----:B--2---:R-:W-:Y:S01]  /*16ee0*/  HMMA.16816.F32 R20, R4, R8, R20 ;  /* 0x000000080414723c */ /* 0x004fe20000001814 */
[----:B------:R-:W2:Y:S01]  /*16ef0*/  MUFU.TANH R86, R44 ;  /* 0x0000002c00567308 */ /* 0x000ea20000002400 */
[----:B------:R-:W-:-:S02]  /*16f00*/  FSEL R137, R137, -INF , !P5 ;  /* 0xff80000089897808 */ /* 0x000fc40006800000 */
[-C--:B------:R-:W-:Y:S02]  /*16f10*/  ISETP.GE.AND P6, PT, R32, R180.reuse, PT ;  /* 0x000000b42000720c */ /* 0x080fe40003fc6270 */
[----:B------:R-:W-:Y:S01]  /*16f20*/  FSEL R151, R151, -INF , !P2 ;  /* 0xff80000097977808 */ /* 0x000fe20005000000 */
[C---:B------:R-:W-:Y:S01]  /*16f30*/  VIADD R9, R2.reuse, 0xc8 ;  /* 0x000000c802097836 */ /* 0x040fe20000000000 */
[----:B------:R-:W-:Y:S01]  /*16f40*/  FSEL R135, R135, -INF , !P6 ;  /* 0xff80000087877808 */ /* 0x000fe20007000000 */
[C---:B------:R-:W-:Y:S01]  /*16f50*/  VIADD R8, R2.reuse, 0xc9 ;  /* 0x000000c902087836 */ /* 0x040fe20000000000 */
[-C--:B------:R-:W-:Y:S01]  /*16f60*/  ISETP.GE.AND P3, PT, R29, R180.reuse, PT ;  /* 0x000000b41d00720c */ /* 0x080fe20003f66270 */
[----:B------:R-:W3:Y:S01]  /*16f70*/  MUFU.TANH R69, R47 ;  /* 0x0000002f00457308 */ /* 0x000ee20000002400 */
[CC--:B------:R-:W-:Y:S01]  /*16f80*/  ISETP.GE.AND P6, PT, R9.reuse, R181.reuse, PT ;  /* 0x000000b50900720c */ /* 0x0c0fe20003fc6270 */
[----:B------:R-:W-:Y:S01]  /*16f90*/  HMMA.16816.F32 R24, R4, R10, R24 ;  /* 0x0000000a0418723c */ /* 0x000fe20000001818 */
[----:B------:R-:W-:Y:S01]  /*16fa0*/  ISETP.GE.AND P0, PT, R9, R180, PT ;  /* 0x000000b40900720c */ /* 0x000fe20003f06270 */
[----:B------:R-:W-:Y:S01]  /*16fb0*/  VIADD R9, R2, 0xd0 ;  /* 0x000000d002097836 */ /* 0x000fe20000000000 */
[----:B------:R-:W-:-:S02]  /*16fc0*/  ISETP.GE.AND P5, PT, R28, R181, PT ;  /* 0x000000b51c00720c */ /* 0x000fc40003fa6270 */
[-C--:B------:R-:W-:Y:S01]  /*16fd0*/  ISETP.GE.AND P2, PT, R28, R180.reuse, PT ;  /* 0x000000b41c00720c */ /* 0x080fe20003f46270 */
[----:B------:R-:W3:Y:S01]  /*16fe0*/  MUFU.TANH R70, R46 ;  /* 0x0000002e00467308 */ /* 0x000ee20000002400 */
[----:B------:R-:W-:Y:S01]  /*16ff0*/  FSEL R143, R143, -INF , !P1 ;  /* 0xff8000008f8f7808 */ /* 0x000fe20004800000 */
[----:B------:R-:W-:Y:S01]  /*17000*/  VIADD R4, R2, 0xd9 ;  /* 0x000000d902047836 */ /* 0x000fe20000000000 */
[-C--:B------:R-:W-:Y:S01]  /*17010*/  ISETP.GE.AND P1, PT, R32, R181.reuse, PT ;  /* 0x000000b52000720c */ /* 0x080fe20003f26270 */
[----:B------:R-:W-:Y:S01]  /*17020*/  VIADD R5, R2, 0xd8 ;  /* 0x000000d802057836 */ /* 0x000fe20000000000 */
[----:B------:R-:W-:Y:S01]  /*17030*/  FSEL R134, R134, -INF , !P3 ;  /* 0xff80000086867808 */ /* 0x000fe20005800000 */
[----:B------:R-:W-:Y:S01]  /*17040*/  FMUL.FTZ R21, R21, UR9 ;  /* 0x0000000915157c20 */ /* 0x000fe20008410000 */
[----:B------:R-:W-:Y:S01]  /*17050*/  FSEL R138, R138, -INF , !P5 ;  /* 0xff8000008a8a7808 */ /* 0x000fe20006800000 */
[----:B------:R-:W3:Y:S01]  /*17060*/  MUFU.TANH R67, R35 ;  /* 0x0000002300437308 */ /* 0x000ee20000002400 */
[----:B------:R-:W-:Y:S01]  /*17070*/  FSEL R76, R52, -INF , !P2 ;  /* 0xff800000344c7808 */ /* 0x000fe20005000000 */
[----:B------:R-:W-:Y:S01]  /*17080*/  FMUL.FTZ R20, R20, UR9 ;  /* 0x0000000914147c20 */ /* 0x000fe20008410000 */
[-C--:B------:R-:W-:Y:S01]  /*17090*/  ISETP.GE.AND P3, PT, R8, R181.reuse, PT ;  /* 0x000000b50800720c */ /* 0x080fe20003f66270 */
[----:B------:R-:W-:Y:S01]  /*170a0*/  FMUL.FTZ R22, R22, UR9 ;  /* 0x0000000916167c20 */ /* 0x000fe20008410000 */
[-C--:B------:R-:W-:Y:S01]  /*170b0*/  ISETP.GE.AND P5, PT, R8, R180.reuse, PT ;  /* 0x000000b40800720c */ /* 0x080fe20003fa6270 */
[----:B------:R-:W-:Y:S01]  /*170c0*/  VIADD R8, R2, 0xd1 ;  /* 0x000000d102087836 */ /* 0x000fe20000000000 */
[-C--:B------:R-:W-:Y:S01]  /*170d0*/  ISETP.GE.AND P2, PT, R9, R181.reuse, PT ;  /* 0x000000b50900720c */ /* 0x080fe20003f46270 */
[----:B------:R-:W3:Y:S01]  /*170e0*/  MUFU.TANH R82, R82 ;  /* 0x0000005200527308 */ /* 0x000ee20000002400 */
[----:B------:R-:W-:Y:S01]  /*170f0*/  FSEL R136, R136, -INF , !P4 ;  /* 0xff80000088887808 */ /* 0x000fe20006000000 */
[----:B------:R-:W-:Y:S01]  /*17100*/  FMUL.FTZ R23, R23, UR9 ;  /* 0x0000000917177c20 */ /* 0x000fe20008410000 */
[----:B----4-:R-:W-:Y:S01]  /*17110*/  FSEL R140, R140, -INF , !P1 ;  /* 0xff8000008c8c7808 */ /* 0x010fe20004800000 */
[----:B------:R-:W-:Y:S01]  /*17120*/  FMUL.FTZ R24, R24, UR9 ;  /* 0x0000000918187c20 */ /* 0x000fe20008410000 */
[C---:B------:R-:W-:Y:S01]  /*17130*/  ISETP.GE.AND P4, PT, R16.reuse, R181, PT ;  /* 0x000000b51000720c */ /* 0x040fe20003f86270 */
[----:B------:R-:W-:Y:S01]  /*17140*/  FMUL.FTZ R25, R25, UR9 ;  /* 0x0000000919197c20 */ /* 0x000fe20008410000 */
[----:B------:R-:W-:Y:S01]  /*17150*/  ISETP.GE.AND P1, PT, R16, R180, PT ;  /* 0x000000b41000720c */ /* 0x000fe20003f26270 */
[----:B------:R-:W4:Y:S01]  /*17160*/  MUFU.TANH R85, R45 ;  /* 0x0000002d00557308 */ /* 0x000f220000002400 */
[----:B------:R-:W-:Y:S01]  /*17170*/  FSEL R73, R73, -INF , !P5 ;  /* 0xff80000049497808 */ /* 0x000fe20006800000 */
[----:B------:R-:W-:Y:S01]  /*17180*/  FMUL.FTZ R26, R26, UR9 ;  /* 0x000000091a1a7c20 */ /* 0x000fe20008410000 */
[----:B------:R-:W-:Y:S01]  /*17190*/  FSEL R88, R88, -INF , !P2 ;  /* 0xff80000058587808 */ /* 0x000fe20005000000 */
[----:B------:R-:W-:Y:S01]  /*171a0*/  FMUL.FTZ R27, R27, UR9 ;  /* 0x000000091b1b7c20 */ /* 0x000fe20008410000 */
[----:B------:R-:W-:Y:S01]  /*171b0*/  FSEL R132, R132, -INF , !P6 ;  /* 0xff80000084847808 */ /* 0x000fe20007000000 */
[----:B------:R-:W-:Y:S01]  /*171c0*/  VIADD R6, R2, 0xf8 ;  /* 0x000000f802067836 */ /* 0x000fe20000000000 */
[----:B------:R-:W-:Y:S01]  /*171d0*/  FSEL R74, R74, -INF , !P0 ;  /* 0xff8000004a4a7808 */ /* 0x000fe20004000000 */
[----:B------:R-:W4:Y:S01]  /*171e0*/  MUFU.TANH R79, R21 ;  /* 0x00000015004f7308 */ /* 0x000f220000002400 */
[----:B------:R-:W-:-:S02]  /*171f0*/  FSEL R130, R130, -INF , !P3 ;  /* 0xff80000082827808 */ /* 0x000fc40005800000 */
[CC--:B------:R-:W-:Y:S02]  /*17200*/  ISETP.GE.AND P5, PT, R4.reuse, R181.reuse, PT ;  /* 0x000000b50400720c */ /* 0x0c0fe40003fa6270 */
[-C--:B------:R-:W-:Y:S01]  /*17210*/  ISETP.GE.AND P2, PT, R4, R180.reuse, PT ;  /* 0x000000b40400720c */ /* 0x080fe20003f46270 */
[----:B------:R-:W-:Y:S01]  /*17220*/  VIADD R4, R2, 0xe1 ;  /* 0x000000e102047836 */ /* 0x000fe20000000000 */
[----:B------:R-:W-:Y:S01]  /*17230*/  FSEL R133, R133, -INF , !P4 ;  /* 0xff80000085857808 */ /* 0x000fe20006000000 */
[----:B------:R-:W-:Y:S01]  /*17240*/  MUFU.TANH R83, R33 ;  /* 0x0000002100537308 */ /* 0x000fe20000002400 */
[----:B-----5:R-:W-:Y:S02]  /*17250*/  FSEL R75, R53, -INF , !P1 ;  /* 0xff800000354b7808 */ /* 0x020fe40004800000 */
[----:B------:R-:W-:Y:S02]  /*17260*/  ISETP.GE.AND P6, PT, R8, R180, PT ;  /* 0x000000b40800720c */ /* 0x000fe40003fc6270 */
[----:B------:R-:W-:-:S02]  /*17270*/  ISETP.GE.AND P0, PT, R5, R181, PT ;  /* 0x000000b50500720c */ /* 0x000fc40003f06270 */
[-C--:B------:R-:W-:Y:S01]  /*17280*/  ISETP.GE.AND P3, PT, R5, R180.reuse, PT ;  /* 0x000000b40500720c */ /* 0x080fe20003f66270 */
[----:B------:R-:W-:Y:S01]  /*17290*/  VIADD R5, R2, 0xe0 ;  /* 0x000000e002057836 */ /* 0x000fe20000000000 */
[----:B------:R-:W-:Y:S01]  /*172a0*/  ISETP.GE.AND P4, PT, R9, R180, PT ;  /* 0x000000b40900720c */ /* 0x000fe20003f86270 */
[----:B------:R-:W5:Y:S01]  /*172b0*/  MUFU.TANH R68, R34 ;  /* 0x0000002200447308 */ /* 0x000f620000002400 */
[----:B------:R-:W-:Y:S02]  /*172c0*/  ISETP.GE.AND P1, PT, R8, R181, PT ;  /* 0x000000b50800720c */ /* 0x000fe40003f26270 */
[----:B-1----:R-:W-:Y:S02]  /*172d0*/  FSEL R71, R71, -INF , !P6 ;  /* 0xff80000047477808 */ /* 0x002fe40007000000 */
[----:B--2---:R-:W-:Y:S02]  /*172e0*/  FSEL R86, R86, -INF , !P0 ;  /* 0xff80000056567808 */ /* 0x004fe40004000000 */
[----:B------:R-:W-:Y:S01]  /*172f0*/  FSEL R72, R72, -INF , !P4 ;  /* 0xff80000048487808 */ /* 0x000fe20006000000 */
[----:B------:R-:W-:Y:S01]  /*17300*/  MUFU.TANH R81, R17 ;  /* 0x0000001100517308 */ /* 0x000fe20000002400 */
[----:B------:R-:W-:-:S02]  /*17310*/  FSEL R87, R87, -INF , !P1 ;  /* 0xff80000057577808 */ /* 0x000fc40004800000 */
[CC--:B------:R-:W-:Y:S02]  /*17320*/  ISETP.GE.AND P6, PT, R4.reuse, R181.reuse, PT ;  /* 0x000000b50400720c */ /* 0x0c0fe40003fc6270 */
[-C--:B------:R-:W-:Y:S01]  /*17330*/  ISETP.GE.AND P0, PT, R4, R180.reuse, PT ;  /* 0x000000b40400720c */ /* 0x080fe20003f06270 */
[C---:B------:R-:W-:Y:S01]  /*17340*/  VIADD R4, R2.reuse, 0xe9 ;  /* 0x000000e902047836 */ /* 0x040fe20000000000 */
[C---:B------:R-:W-:Y:S01]  /*17350*/  ISETP.GE.AND P4, PT, R5.reuse, R181, PT ;  /* 0x000000b50500720c */ /* 0x040fe20003f86270 */
[----:B------:R-:W1:Y:S01]  /*17360*/  MUFU.TANH R66, R18 ;  /* 0x0000001200427308 */ /* 0x000e620000002400 */
[----:B------:R-:W-:Y:S01]  /*17370*/  ISETP.GE.AND P1, PT, R5, R180, PT ;  /* 0x000000b40500720c */ /* 0x000fe20003f26270 */
[----:B------:R-:W-:Y:S01]  /*17380*/  VIADD R5, R2, 0xe8 ;  /* 0x000000e802057836 */ /* 0x000fe20000000000 */
[----:B---3--:R-:W-:Y:S02]  /*17390*/  FSEL R69, R69, -INF , !P2 ;  /* 0xff80000045457808 */ /* 0x008fe40005000000 */
[----:B------:R-:W-:-:S02]  /*173a0*/  FSEL R84, R84, -INF , !P4 ;  /* 0xff80000054547808 */ /* 0x000fc40006000000 */
[----:B------:R-:W-:Y:S01]  /*173b0*/  FSEL R70, R70, -INF , !P3 ;  /* 0xff80000046467808 */ /* 0x000fe20005800000 */
[----:B------:R-:W2:Y:S01]  /*173c0*/  MUFU.TANH R65, R19 ;  /* 0x0000001300417308 */ /* 0x000ea20000002400 */
[CC--:B------:R-:W-:Y:S02]  /*173d0*/  ISETP.GE.AND P2, PT, R4.reuse, R181.reuse, PT ;  /* 0x000000b50400720c */ /* 0x0c0fe40003f46270 */
[----:B------:R-:W-:Y:S01]  /*173e0*/  ISETP.GE.AND P4, PT, R4, R180, PT ;  /* 0x000000b40400720c */ /* 0x000fe20003f86270 */
[----:B------:R-:W-:Y:S01]  /*173f0*/  VIADD R4, R2, 0xf1 ;  /* 0x000000f102047836 */ /* 0x000fe20000000000 */
[----:B------:R-:W-:Y:S02]  /*17400*/  ISETP.GE.AND P3, PT, R5, R181, PT ;  /* 0x000000b50500720c */ /* 0x000fe40003f66270 */
[----:B------:R-:W-:Y:S01]  /*17410*/  FSEL R67, R67, -INF , !P0 ;  /* 0xff80000043437808 */ /* 0x000fe20004000000 */
[----:B------:R-:W3:Y:S01]  /*17420*/  MUFU.TANH R80, R20 ;  /* 0x0000001400507308 */ /* 0x000ee20000002400 */
[----:B------:R-:W-:-:S02]  /*17430*/  FSEL R82, R82, -INF , !P3 ;  /* 0xff80000052527808 */ /* 0x000fc40005800000 */
[C---:B------:R-:W-:Y:S02]  /*17440*/  ISETP.GE.AND P0, PT, R4.reuse, R181, PT ;  /* 0x000000b50400720c */ /* 0x040fe40003f06270 */
[-C--:B------:R-:W-:Y:S01]  /*17450*/  ISETP.GE.AND P3, PT, R4, R180.reuse, PT ;  /* 0x000000b40400720c */ /* 0x080fe20003f66270 */
[----:B------:R-:W-:Y:S01]  /*17460*/  FMUL.FTZ R4, R56, UR9 ;  /* 0x0000000938047c20 */ /* 0x000fe20008410000 */
[----:B----4-:R-:W-:Y:S01]  /*17470*/  FSEL R85, R85, -INF , !P5 ;  /* 0xff80000055557808 */ /* 0x010fe20006800000 */
[----:B------:R-:W4:Y:S01]  /*17480*/  MUFU.TANH R64, R22 ;  /* 0x0000001600407308 */ /* 0x000f220000002400 */
[----:B------:R-:W-:Y:S01]  /*17490*/  ISETP.GE.AND P5, PT, R5, R180, PT ;  /* 0x000000b40500720c */ /* 0x000fe20003fa6270 */
[----:B------:R-:W-:Y:S01]  /*174a0*/  VIADD R5, R2, 0xf0 ;  /* 0x000000f002057836 */ /* 0x000fe20000000000 */
[----:B------:R-:W-:Y:S02]  /*174b0*/  FSEL R79, R79, -INF , !P0 ;  /* 0xff8000004f4f7808 */ /* 0x000fe40004000000 */
[----:B------:R-:W-:-:S02]  /*174c0*/  PLOP3.LUT P0, PT, PT, PT, UP0, 0x80, 0x0 ;  /* 0x000000000000781c */ /* 0x000fc40003f0f008 */
[----:B-----5:R-:W-:Y:S01]  /*174d0*/  FSEL R68, R68, -INF , !P1 ;  /* 0xff80000044447808 */ /* 0x020fe20004800000 */
[----:B------:R-:W5:Y:S01]  /*174e0*/  MUFU.TANH R63, R23 ;  /* 0x00000017003f7308 */ /* 0x000f620000002400 */
[----:B------:R-:W-:Y:S02]  /*174f0*/  FSEL R83, R83, -INF , !P6 ;  /* 0xff80000053537808 */ /* 0x000fe40007000000 */
[C---:B------:R-:W-:Y:S02]  /*17500*/  ISETP.GE.AND P1, PT, R5.reuse, R181, PT ;  /* 0x000000b50500720c */ /* 0x040fe40003f26270 */
[----:B------:R-:W-:Y:S01]  /*17510*/  ISETP.GE.AND P6, PT, R5, R180, PT ;  /* 0x000000b40500720c */ /* 0x000fe20003fc6270 */
[----:B------:R-:W-:Y:S01]  /*17520*/  VIADD R5, R2, 0xf9 ;  /* 0x000000f902057836 */ /* 0x000fe20000000000 */
[----:B-1----:R-:W-:Y:S01]  /*17530*/  FSEL R66, R66, -INF , !P5 ;  /* 0xff80000042427808 */ /* 0x002fe20006800000 */
[----:B------:R-:W1:Y:S01]  /*17540*/  MUFU.TANH R78, R24 ;  /* 0x00000018004e7308 */ /* 0x000e620000002400 */
[----:B------:R-:W-:-:S02]  /*17550*/  FSEL R81, R81, -INF , !P2 ;  /* 0xff80000051517808 */ /* 0x000fc40005000000 */
[----:B--2---:R-:W-:Y:S02]  /*17560*/  FSEL R65, R65, -INF , !P4 ;  /* 0xff80000041417808 */ /* 0x004fe40006000000 */
[----:B---3--:R-:W-:Y:S02]  /*17570*/  FSEL R80, R80, -INF , !P1 ;  /* 0xff80000050507808 */ /* 0x008fe40004800000 */
[----:B----4-:R-:W-:Y:S01]  /*17580*/  FSEL R64, R64, -INF , !P6 ;  /* 0xff80000040407808 */ /* 0x010fe20007000000 */
[----:B------:R-:W2:Y:S01]  /*17590*/  MUFU.TANH R77, R25 ;  /* 0x00000019004d7308 */ /* 0x000ea20000002400 */
[CC--:B------:R-:W-:Y:S02]  /*175a0*/  ISETP.GE.AND P5, PT, R6.reuse, R181.reuse, PT ;  /* 0x000000b50600720c */ /* 0x0c0fe40003fa6270 */
[----:B------:R-:W-:Y:S02]  /*175b0*/  ISETP.GE.AND P2, PT, R6, R180, PT ;  /* 0x000000b40600720c */ /* 0x000fe40003f46270 */
[----:B------:R-:W-:-:S02]  /*175c0*/  ISETP.GE.AND P4, PT, R5, R181, PT ;  /* 0x000000b50500720c */ /* 0x000fc40003f86270 */
[----:B------:R-:W-:Y:S01]  /*175d0*/  ISETP.GE.AND P1, PT, R5, R180, PT ;  /* 0x000000b40500720c */ /* 0x000fe20003f26270 */
[----:B------:R-:W3:Y:S01]  /*175e0*/  MUFU.TANH R62, R26 ;  /* 0x0000001a003e7308 */ /* 0x000ee20000002400 */
[----:B------:R-:W-:Y:S01]  /*175f0*/  BAR.SYNC.DEFER_BLOCKING 0x0 ;  /* 0x0000000000007b1d */ /* 0x000fe20000010000 */
[----:B------:R-:W-:Y:S02]  /*17600*/  ISETP.GE.AND P6, PT, R2, R181, PT ;  /* 0x000000b50200720c */ /* 0x000fe40003fc6270 */
[----:B-----5:R-:W-:Y:S02]  /*17610*/  FSEL R63, R63, -INF , !P3 ;  /* 0xff8000003f3f7808 */ /* 0x020fe40005800000 */
[----:B-1----:R-:W-:Y:S02]  /*17620*/  FSEL R78, R78, -INF , !P5 ;  /* 0xff8000004e4e7808 */ /* 0x002fe40006800000 */
[----:B------:R-:W1:Y:S01]  /*17630*/  MUFU.TANH R61, R27 ;  /* 0x0000001b003d7308 */ /* 0x000e620000002400 */
[----:B--2---:R-:W-:-:S07]  /*17640*/  FSEL R77, R77, -INF , !P4 ;  /* 0xff8000004d4d7808 */ /* 0x004fce0006000000 */
[----:B------:R-:W2:Y:S01]  /*17650*/  MUFU.TANH R4, R4 ;  /* 0x0000000400047308 */ /* 0x000ea20000002400 */
[----:B---3--:R-:W-:Y:S02]  /*17660*/  FSEL R62, R62, -INF , !P2 ;  /* 0xff8000003e3e7808 */ /* 0x008fe40005000000 */
[----:B-1----:R-:W-:Y:S02]  /*17670*/  FSEL R61, R61, -INF , !P1 ;  /* 0xff8000003d3d7808 */ /* 0x002fe40004800000 */
[----:B--2---:R-:W-:Y:S01]  /*17680*/  FSEL R4, R4, -INF , !P6 ;  /* 0xff80000004047808 */ /* 0x004fe20007000000 */
        /* <DEDUP_REMOVED lines=64> */
.L_x_2906:
[----:B------:R-:W-:Y:S02]  /*17a90*/  ULDC UR10, c[0x0][0x248] ;  /* 0x00009200000a7ab9 */ /* 0x000fe40000000800 */
[----:B------:R-:W-:-:S06]  /*17aa0*/  USHF.L.U32 UR5, UR10, 0x8, URZ ;  /* 0x000000080a057899 */ /* 0x000fcc000800063f */
[----:B------:R-:W-:-:S04]  /*17ab0*/  IADD3 R8, RZ, -UR5, RZ ;  /* 0x80000005ff087c10 */ /* 0x000fc8000fffe0ff */
[----:B------:R-:W-:-:S07]  /*17ac0*/  SHF.R.S32.HI R5, RZ, 0x1f, R8 ;  /* 0x0000001fff057819 */ /* 0x000fce0000011408 */
.L_x_2907:
        /* <DEDUP_REMOVED lines=57> */
.L_x_2905:
        /* <DEDUP_REMOVED lines=116> */
[----:B------:R-:W-:Y:S02]  /*185a0*/  LEA R236, R3, UR4, 0x1 ;  /* 0x0000000403ec7c11 */ /* 0x000fe4000f8e08ff */
[----:B------:R-:W-:Y:S02]  /*185b0*/  FMNMX.FTZ R2, R81, R2, !PT ;  /* 0x0000000251027209 */ /* 0x000fe40007810000 */
[----:B------:R-:W-:Y:S01]  /*185c0*/  LEA R234, R166, R236, 0x1 ;  /* 0x000000eca6ea7211 */ /* 0x000fe200078e08ff */
[----:B------:R-:W-:Y:S01]  /*185d0*/  LDSM.16.MT88.4 R28, [R236+0xa000] ;  /* 0x00a00000ec1c783b */ /* 0x000fe20000004200 */
[----:B------:R-:W-:Y:S02]  /*185e0*/  FMNMX.FTZ R2, R80, R2, !PT ;  /* 0x0000000250027209 */ /* 0x000fe40007810000 */
[----:B------:R-:W-:Y:S01]  /*185f0*/  LEA R235, R167, R236, 0x1 ;  /* 0x000000eca7eb7211 */ /* 0x000fe200078e08ff */
[----:B---3--:R-:W-:Y:S01]  /*18600*/  LDSM.16.MT88.4 R12, [R234+0xa000] ;  /* 0x00a00000ea0c783b */ /* 0x008fe20000004200 */
[----:B------:R-:W-:-:S02]  /*18610*/  FMNMX.FTZ R2, R79, R2, !PT ;  /* 0x000000024f027209 */ /* 0x000fc40007810000 */
[----:B------:R-:W-:Y:S01]  /*18620*/  LEA R233, R167, R234, 0x1 ;  /* 0x000000eaa7e97211 */ /* 0x000fe200078e08ff */
[----:B------:R-:W-:Y:S01]  /*18630*/  LDSM.16.MT88.4 R20, [R235+0xa000] ;  /* 0x00a00000eb14783b */ /* 0x000fe20000004200 */
[----:B------:R-:W-:-:S03]  /*18640*/  FMNMX.FTZ R2, R78, R2, !PT ;  /* 0x000000024e027209 */ /* 0x000fc60007810000 */
[----:B------:R-:W-:Y:S01]  /*18650*/  LDSM.16.MT88.4 R48, [R233+0xa000] ;  /* 0x00a00000e930783b */ /* 0x000fe20000004200 */
[----:B------:R-:W-:-:S03]  /*18660*/  FMNMX.FTZ R2, R77, R2, !PT ;  /* 0x000000024d027209 */ /* 0x000fc60007810000 */
[----:B------:R-:W-:Y:S04]  /*18670*/  LDSM.16.MT88.4 R44, [R236+0xa800] ;  /* 0x00a80000ec2c783b */ /* 0x000fe80000004200 */
[----:B------:R-:W1:Y:S04]  /*18680*/  SHFL.BFLY PT, R6, R2, 0x2, 0x1f ;  /* 0x0c401f0002067f89 */ /* 0x000e6800000e0000 */
[----:B------:R-:W-:Y:S04]  /*18690*/  LDSM.16.MT88.4 R40, [R235+0xa800] ;  /* 0x00a80000eb28783b */ /* 0x000fe80000004200 */
[----:B------:R-:W-:Y:S01]  /*186a0*/  LDSM.16.MT88.4 R36, [R234+0xa800] ;  /* 0x00a80000ea24783b */ /* 0x000fe20000004200 */
[----:B-1----:R-:W-:-:S05]  /*186b0*/  FMNMX.FTZ R6, R2, R6, !PT ;  /* 0x0000000602067209 */ /* 0x002fca0007810000 */
[----:B------:R-:W1:Y:S02]  /*186c0*/  SHFL.BFLY PT, R2, R6, 0x1, 0x1f ;  /* 0x0c201f0006027f89 */ /* 0x000e6400000e0000 */
[----:B-1----:R-:W-:-:S04]  /*186d0*/  FMNMX.FTZ R2, R6, R2, !PT ;  /* 0x0000000206027209 */ /* 0x002fc80007810000 */
[C---:B------:R-:W-:Y:S01]  /*186e0*/  FSETP.NEU.FTZ.AND P1, PT, R2.reuse, -INF , PT ;  /* 0xff8000000200780b */ /* 0x040fe20003f3d000 */
[----:B------:R-:W-:-:S05]  /*186f0*/  FMUL.FTZ R107, R2, UR5 ;  /* 0x00000005026b7c20 */ /* 0x000fca0008410000 */
[----:B------:R-:W-:-:S05]  /*18700*/  FSEL R107, R107, RZ, P1 ;  /* 0x000000ff6b6b7208 */ /* 0x000fca0000800000 */
        /* <DEDUP_REMOVED lines=14> */
[----:B------:R-:W-:Y:S01]  /*187f0*/  MUFU.EX2 R106, R106 ;  /* 0x0000006a006a7308 */ /* 0x000fe20000000800 */
        /* <DEDUP_REMOVED lines=10> */
[--C-:B------:R-:W-:Y:S01]  /*188a0*/  FFMA.FTZ R129, R126, UR5, -R107.reuse ;  /* 0x000000057e817c23 */ /* 0x100fe2000801086b */
[----:B------:R-:W1:Y:S01]  /*188b0*/  SHFL.BFLY PT, R5, R4, 0x2, 0x1f ;  /* 0x0c401f0004057f89 */ /* 0x000e6200000e0000 */
[--C-:B------:R-:W-:Y:S01]  /*188c0*/  FFMA.FTZ R128, R125, UR5, -R107.reuse ;  /* 0x000000057d807c23 */ /* 0x100fe2000801086b */
[--C-:B------:R-:W-:Y:S01]  /*188d0*/  FFMA.FTZ R127, R59, UR5, -R107.reuse ;  /* 0x000000053b7f7c23 */ /* 0x100fe2000801086b */
[--C-:B------:R-:W-:Y:S01]  /*188e0*/  FFMA.FTZ R126, R58, UR5, -R107.reuse ;  /* 0x000000053a7e7c23 */ /* 0x100fe2000801086b */
        /* <DEDUP_REMOVED lines=20> */
[----:B-1----:R-:W-:Y:S01]  /*18a30*/  FMNMX.FTZ R4, R4, R5, !PT ;  /* 0x0000000504047209 */ /* 0x002fe20007810000 */
[--C-:B------:R-:W-:Y:S01]  /*18a40*/  FFMA.FTZ R193, R193, UR5, -R107.reuse ;  /* 0x00000005c1c17c23 */ /* 0x100fe2000801086b */
[--C-:B------:R-:W-:Y:S01]  /*18a50*/  FFMA.FTZ R194, R194, UR5, -R107.reuse ;  /* 0x00000005c2c27c23 */ /* 0x100fe2000801086b */
[--C-:B------:R-:W-:Y:S01]  /*18a60*/  FFMA.FTZ R191, R191, UR5, -R107.reuse ;  /* 0x00000005bfbf7c23 */ /* 0x100fe2000801086b */
[----:B------:R-:W1:Y:S01]  /*18a70*/  MUFU.EX2 R101, R101 ;  /* 0x0000006500657308 */ /* 0x000e620000000800 */
[----:B------:R-:W3:Y:S01]  /*18a80*/  SHFL.BFLY PT, R5, R4, 0x1, 0x1f ;  /* 0x0c201f0004057f89 */ /* 0x000ee200000e0000 */
[----:B--2---:R-:W-:Y:S01]  /*18a90*/  F2FP.F16.F32.PACK_AB R6, R103, R104 ;  /* 0x000000686706723e */ /* 0x004fe200000000ff */
        /* <DEDUP_REMOVED lines=22> */
[----:B---3--:R-:W-:Y:S01]  /*18c00*/  FMNMX.FTZ R0, R4, R5, !PT ;  /* 0x0000000504007209 */ /* 0x008fe20007810000 */
[----:B------:R-:W-:Y:S01]  /*18c10*/  FFMA.FTZ R79, R79, UR5, -R107 ;  /* 0x000000054f4f7c23 */ /* 0x000fe2000801086b */
[----:B------:R-:W-:Y:S01]  /*18c20*/  F2FP.F16.F32.PACK_AB R4, R105, R106 ;  /* 0x0000006a6904723e */ /* 0x000fe200000000ff */
[----:B------:R-:W-:Y:S01]  /*18c30*/  FADD.FTZ R105, R106, R105 ;  /* 0x000000696a697221 */ /* 0x000fe20000010000 */
[C---:B------:R-:W-:Y:S01]  /*18c40*/  FSETP.NEU.FTZ.AND P1, PT, R0.reuse, -INF , PT ;  /* 0xff8000000000780b */ /* 0x040fe20003f3d000 */
[----:B------:R-:W-:Y:S01]  /*18c50*/  FMUL.FTZ R89, R0, UR5 ;  /* 0x0000000500597c20 */ /* 0x000fe20008410000 */
[----:B------:R-:W-:Y:S01]  /*18c60*/  FFMA.FTZ R78, R78, UR5, -R107 ;  /* 0x000000054e4e7c23 */ /* 0x000fe2000801086b */
[----:B------:R-:W-:Y:S01]  /*18c70*/  MUFU.EX2 R97, R97 ;  /* 0x0000006100617308 */ /* 0x000fe20000000800 */
[----:B--2---:R-:W-:Y:S01]  /*18c80*/  F2FP.F16.F32.PACK_AB R54, R99, R100 ;  /* 0x000000646336723e */ /* 0x004fe200000000ff */
[----:B------:R-:W-:Y:S01]  /*18c90*/  FADD.FTZ R104, R104, R105 ;  /* 0x0000006968687221 */ /* 0x000fe20000010000 */
[----:B------:R-:W-:Y:S01]  /*18ca0*/  FSEL R89, R89, RZ, P1 ;  /* 0x000000ff59597208 */ /* 0x000fe20000800000 */
[----:B------:R-:W-:-:S02]  /*18cb0*/  FFMA.FTZ R77, R77, UR5, -R107 ;  /* 0x000000054d4d7c23 */ /* 0x000fc4000801086b */
[----:B------:R-:W-:Y:S02]  /*18cc0*/  FADD.FTZ R103, R103, R104 ;  /* 0x0000006867677221 */ /* 0x000fe40000010000 */
        /* <DEDUP_REMOVED lines=51> */
[----:B------:R-:W-:Y:S01]  /*19000*/  FFMA.FTZ R141, R141, UR5, -R89 ;  /* 0x000000058d8d7c23 */ /* 0x000fe20008010859 */
[----:B------:R-:W-:Y:S01]  /*19010*/  FADD.FTZ R120, R121, R120 ;  /* 0x0000007879787221 */ /* 0x000fe20000010000 */
[----:B------:R-:W-:Y:S01]  /*19020*/  FADD.FTZ R103, R102, R103 ;  /* 0x0000006766677221 */ /* 0x000fe20000010000 */
[C---:B------:R-:W-:Y:S01]  /*19030*/  HMMA.16816.F32 R32, R4.reuse, R28, RZ ;  /* 0x0000001c0420723c */ /* 0x040fe200000018ff */
[----:B------:R-:W2:Y:S01]  /*19040*/  MUFU.EX2 R115, R115 ;  /* 0x0000007300737308 */ /* 0x000ea20000000800 */
[----:B------:R-:W-:Y:S01]  /*19050*/  FADD.FTZ R119, R119, R120 ;  /* 0x0000007877777221 */ /* 0x000fe20000010000 */
[----:B------:R-:W-:Y:S01]  /*19060*/  FADD.FTZ R103, R101, R103 ;  /* 0x0000006765677221 */ /* 0x000fe20000010000 */
[--C-:B------:R-:W-:Y:S01]  /*19070*/  FFMA.FTZ R137, R137, UR5, -R89.reuse ;  /* 0x0000000589897c23 */ /* 0x100fe20008010859 */
[----:B------:R-:W-:Y:S01]  /*19080*/  FFMA.FTZ R136, R136, UR5, -R89 ;  /* 0x0000000588887c23 */ /* 0x000fe20008010859 */
[C---:B------:R-:W-:Y:S01]  /*19090*/  HMMA.16816.F32 R24, R4.reuse, R20, RZ ;  /* 0x000000140418723c */ /* 0x040fe200000018ff */
[----:B------:R-:W-:Y:S01]  /*190a0*/  FADD.FTZ R118, R118, R119 ;  /* 0x0000007776767221 */ /* 0x000fe20000010000 */
[----:B------:R-:W-:Y:S01]  /*190b0*/  FADD.FTZ R100, R100, R103 ;  /* 0x0000006764647221 */ /* 0x000fe20000010000 */
[----:B------:R-:W3:Y:S01]  /*190c0*/  MUFU.EX2 R114, R114 ;  /* 0x0000007200727308 */ /* 0x000ee20000000800 */
[C---:B-1----:R-:W-:Y:S01]  /*190d0*/  F2FP.F16.F32.PACK_AB R53, R116.reuse, R117 ;  /* 0x000000757435723e */ /* 0x042fe200000000ff */
[----:B------:R-:W-:Y:S01]  /*190e0*/  FADD.FTZ R118, R117, R118 ;  /* 0x0000007675767221 */ /* 0x000fe20000010000 */
[C---:B------:R-:W-:Y:S01]  /*190f0*/  HMMA.16816.F32 R16, R4.reuse, R12, RZ ;  /* 0x0000000c0410723c */ /* 0x040fe200000018ff */
[----:B------:R-:W-:Y:S01]  /*19100*/  FADD.FTZ R100, R99, R100 ;  /* 0x0000006463647221 */ /* 0x000fe20000010000 */
[--C-:B------:R-:W-:Y:S01]  /*19110*/  FFMA.FTZ R135, R135, UR5, -R89.reuse ;  /* 0x0000000587877c23 */ /* 0x100fe20008010859 */
[----:B------:R-:W-:Y:S01]  /*19120*/  FADD.FTZ R118, R116, R118 ;  /* 0x0000007674767221 */ /* 0x000fe20000010000 */
[--C-:B------:R-:W-:Y:S01]  /*19130*/  FFMA.FTZ R134, R134, UR5, -R89.reuse ;  /* 0x0000000586867c23 */ /* 0x100fe20008010859 */
[----:B------:R-:W1:Y:S01]  /*19140*/  MUFU.EX2 R96, R96 ;  /* 0x0000006000607308 */ /* 0x000e620000000800 */
[C---:B------:R-:W-:Y:S01]  /*19150*/  HMMA.16816.F32 R28, R4.reuse, R30, RZ ;  /* 0x0000001e041c723c */ /* 0x040fe200000018ff */
[----:B--2---:R-:W-:Y:S01]  /*19160*/  FADD.FTZ R118, R115, R118 ;  /* 0x0000007673767221 */ /* 0x004fe20000010000 */
[----:B------:R-:W-:Y:S01]  /*19170*/  FADD.FTZ R100, R98, R100 ;  /* 0x0000006462647221 */ /* 0x000fe20000010000 */
[--C-:B------:R-:W-:Y:S01]  /*19180*/  FFMA.FTZ R75, R75, UR5, -R89.reuse ;  /* 0x000000054b4b7c23 */ /* 0x100fe20008010859 */
[--C-:B------:R-:W-:Y:S01]  /*19190*/  FFMA.FTZ R74, R74, UR5, -R89.reuse ;  /* 0x000000054a4a7c23 */ /* 0x100fe20008010859 */
[--C-:B------:R-:W-:Y:S01]  /*191a0*/  FFMA.FTZ R73, R73, UR5, -R89.reuse ;  /* 0x0000000549497c23 */ /* 0x100fe20008010859 */
[C---:B------:R-:W-:Y:S01]  /*191b0*/  HMMA.16816.F32 R20, R4.reuse, R22, RZ ;  /* 0x000000160414723c */ /* 0x040fe200000018ff */
[----:B------:R-:W2:Y:S01]  /*191c0*/  MUFU.EX2 R95, R95 ;  /* 0x0000005f005f7308 */ /* 0x000ea20000000800 */
[C---:B---3--:R-:W-:Y:S01]  /*191d0*/  F2FP.F16.F32.PACK_AB R55, R114.reuse, R115 ;  /* 0x000000737237723e */ /* 0x048fe200000000ff */
[----:B------:R-:W-:Y:S01]  /*191e0*/  FADD.FTZ R118, R114, R118 ;  /* 0x0000007672767221 */ /* 0x000fe20000010000 */
[----:B------:R-:W-:Y:S01]  /*191f0*/  FADD.FTZ R100, R97, R100 ;  /* 0x0000006461647221 */ /* 0x000fe20000010000 */
[--C-:B------:R-:W-:Y:S01]  /*19200*/  FFMA.FTZ R72, R72, UR5, -R89.reuse ;  /* 0x0000000548487c23 */ /* 0x100fe20008010859 */
[C---:B------:R-:W-:Y:S01]  /*19210*/  HMMA.16816.F32 R12, R4.reuse, R14, RZ ;  /* 0x0000000e040c723c */ /* 0x040fe200000018ff */
[--C-:B------:R-:W-:Y:S01]  /*19220*/  FFMA.FTZ R71, R71, UR5, -R89.reuse ;  /* 0x0000000547477c23 */ /* 0x100fe20008010859 */
[--C-:B------:R-:W-:Y:S01]  /*19230*/  FFMA.FTZ R70, R70, UR5, -R89.reuse ;  /* 0x0000000546467c23 */ /* 0x100fe20008010859 */
[----:B------:R-:W-:Y:S01]  /*19240*/  MUFU.EX2 R113, R113 ;  /* 0x0000007100717308 */ /* 0x000fe20000000800 */
[----:B-1----:R-:W-:Y:S01]  /*19250*/  FADD.FTZ R100, R96, R100 ;  /* 0x0000006460647221 */ /* 0x002fe20000010000 */
[--C-:B------:R-:W-:Y:S01]  /*19260*/  FFMA.FTZ R69, R69, UR5, -R89.reuse ;  /* 0x0000000545457c23 */ /* 0x100fe20008010859 */
[C---:B------:R-:W-:Y:S01]  /*19270*/  HMMA.16816.F32 R8, R4.reuse, R48, RZ ;  /* 0x000000300408723c */ /* 0x040fe200000018ff */
[--C-:B------:R-:W-:Y:S01]  /*19280*/  FFMA.FTZ R68, R68, UR5, -R89.reuse ;  /* 0x0000000544447c23 */ /* 0x100fe20008010859 */
[--C-:B------:R-:W-:Y:S01]  /*19290*/  FFMA.FTZ R67, R67, UR5, -R89.reuse ;  /* 0x0000000543437c23 */ /* 0x100fe20008010859 */
[--C-:B------:R-:W-:Y:S01]  /*192a0*/  FFMA.FTZ R66, R66, UR5, -R89.reuse ;  /* 0x0000000542427c23 */ /* 0x100fe20008010859 */
[--C-:B------:R-:W-:Y:S01]  /*192b0*/  FFMA.FTZ R65, R65, UR5, -R89.reuse ;  /* 0x0000000541417c23 */ /* 0x100fe20008010859 */
[----:B------:R-:W1:Y:S01]  /*192c0*/  MUFU.EX2 R112, R112 ;  /* 0x0000007000707308 */ /* 0x000e620000000800 */
[----:B------:R-:W-:Y:S01]  /*192d0*/  HMMA.16816.F32 R4, R4, R50, RZ ;  /* 0x000000320404723c */ /* 0x000fe200000018ff */
[----:B------:R-:W-:Y:S01]  /*192e0*/  F2FP.F16.F32.PACK_AB R48, R97, R98 ;  /* 0x000000626130723e */ /* 0x000fe200000000ff */
[--C-:B------:R-:W-:Y:S01]  /*192f0*/  FFMA.FTZ R64, R64, UR5, -R89.reuse ;  /* 0x0000000540407c23 */ /* 0x100fe20008010859 */
[--C-:B------:R-:W-:Y:S01]  /*19300*/  FFMA.FTZ R63, R63, UR5, -R89.reuse ;  /* 0x000000053f3f7c23 */ /* 0x100fe20008010859 */
[--C-:B------:R-:W-:Y:S01]  /*19310*/  FFMA.FTZ R62, R62, UR5, -R89.reuse ;  /* 0x000000053e3e7c23 */ /* 0x100fe20008010859 */
[----:B------:R-:W-:Y:S01]  /*19320*/  FFMA.FTZ R61, R61, UR5, -R89 ;  /* 0x000000053d3d7c23 */ /* 0x000fe20008010859 */
[----:B------:R-:W-:Y:S01]  /*19330*/  HMMA.16816.F32 R32, R52, R44, R32 ;  /* 0x0000002c3420723c */ /* 0x000fe20000001820 */
[----:B------:R-:W3:Y:S01]  /*19340*/  MUFU.EX2 R111, R111 ;  /* 0x0000006f006f7308 */ /* 0x000ee20000000800 */
[C---:B--2---:R-:W-:Y:S01]  /*19350*/  F2FP.F16.F32.PACK_AB R50, R95.reuse, R96 ;  /* 0x000000605f32723e */ /* 0x044fe200000000ff */
[----:B------:R-:W-:-:S03]  /*19360*/  FADD.FTZ R95, R95, R100 ;  /* 0x000000645f5f7221 */ /* 0x000fc60000010000 */
[C---:B------:R-:W-:Y:S01]  /*19370*/  HMMA.16816.F32 R28, R52.reuse, R46, R28 ;  /* 0x0000002e341c723c */ /* 0x040fe2000000181c */
[----:B------:R-:W2:Y:S02]  /*19380*/  LDSM.16.MT88.4 R44, [R236+0xb000] ;  /* 0x00b00000ec2c783b */ /* 0x000ea40000004200 */
[----:B------:R-:W4:Y:S01]  /*19390*/  MUFU.EX2 R110, R110 ;  /* 0x0000006e006e7308 */ /* 0x000f220000000800 */
[C---:B-1----:R-:W-:Y:S01]  /*193a0*/  F2FP.F16.F32.PACK_AB R49, R112.reuse, R113 ;  /* 0x000000717031723e */ /* 0x042fe200000000ff */
[----:B------:R-:W-:Y:S01]  /*193b0*/  FADD.FTZ R113, R113, R118 ;  /* 0x0000007671717221 */ /* 0x000fe20000010000 */
[C---:B------:R-:W-:Y:S03]  /*193c0*/  HMMA.16816.F32 R24, R52.reuse, R40, R24 ;  /* 0x000000283418723c */ /* 0x040fe60000001818 */
[----:B------:R-:W-:Y:S02]  /*193d0*/  FADD.FTZ R113, R112, R113 ;  /* 0x0000007170717221 */ /* 0x000fe40000010000 */
[----:B------:R-:W1:Y:S01]  /*193e0*/  MUFU.EX2 R94, R94 ;  /* 0x0000005e005e7308 */ /* 0x000e620000000800 */
[----:B------:R-:W-:Y:S01]  /*193f0*/  HMMA.16816.F32 R20, R52, R42, R20 ;  /* 0x0000002a3414723c */ /* 0x000fe20000001814 */
[----:B------:R-:W5:Y:S01]  /*19400*/  LDSM.16.MT88.4 R40, [R235+0xb000] ;  /* 0x00b00000eb28783b */ /* 0x000f620000004200 */
[----:B---3--:R-:W-:-:S04]  /*19410*/  FADD.FTZ R113, R111, R113 ;  /* 0x000000716f717221 */ /* 0x008fc80000010000 */
[----:B------:R-:W-:Y:S01]  /*19420*/  HMMA.16816.F32 R8, R52, R56, R8 ;  /* 0x000000383408723c */ /* 0x000fe20000001808 */
[----:B------:R-:W3:Y:S01]  /*19430*/  MUFU.EX2 R93, R93 ;  /* 0x0000005d005d7308 */ /* 0x000ee20000000800 */
[C---:B----4-:R-:W-:Y:S01]  /*19440*/  F2FP.F16.F32.PACK_AB R51, R110.reuse, R111 ;  /* 0x0000006f6e33723e */ /* 0x050fe200000000ff */
[----:B------:R-:W-:-:S03]  /*19450*/  FADD.FTZ R113, R110, R113 ;  /* 0x000000716e717221 */ /* 0x000fc60000010000 */
[C---:B------:R-:W-:Y:S01]  /*19460*/  HMMA.16816.F32 R4, R52.reuse, R58, R4 ;  /* 0x0000003a3404723c */ /* 0x040fe20000001804 */
[----:B------:R-:W4:Y:S02]  /*19470*/  LDSM.16.MT88.4 R56, [R233+0xb000] ;  /* 0x00b00000e938783b */ /* 0x000f240000004200 */
[----:B------:R-:W3:Y:S01]  /*19480*/  MUFU.EX2 R92, R92 ;  /* 0x0000005c005c7308 */ /* 0x000ee20000000800 */
[----:B-1----:R-:W-:Y:S02]  /*19490*/  FADD.FTZ R95, R94, R95 ;  /* 0x0000005f5e5f7221 */ /* 0x002fe40000010000 */
[C---:B------:R-:W-:Y:S05]  /*194a0*/  HMMA.16816.F32 R16, R52.reuse, R36, R16 ;  /* 0x000000243410723c */ /* 0x040fea0000001810 */
[----:B------:R-:W1:Y:S01]  /*194b0*/  MUFU.EX2 R91, R91 ;  /* 0x0000005b005b7308 */ /* 0x000e620000000800 */
[----:B------:R-:W-:Y:S01]  /*194c0*/  HMMA.16816.F32 R12, R52, R38, R12 ;  /* 0x00000026340c723c */ /* 0x000fe2000000180c */
[----:B------:R-:W4:Y:S05]  /*194d0*/  LDSM.16.MT88.4 R36, [R234+0xb000] ;  /* 0x00b00000ea24783b */ /* 0x000f2a0000004200 */
[----:B--2---:R-:W-:Y:S01]  /*194e0*/  HMMA.16816.F32 R32, R48, R44, R32 ;  /* 0x0000002c3020723c */ /* 0x004fe20000001820 */
[----:B------:R-:W2:Y:S01]  /*194f0*/  MUFU.EX2 R109, R109 ;  /* 0x0000006d006d7308 */ /* 0x000ea20000000800 */
[C---:B---3--:R-:W-:Y:S01]  /*19500*/  F2FP.F16.F32.PACK_AB R52, R93.reuse, R94 ;  /* 0x0000005e5d34723e */ /* 0x048fe200000000ff */
[----:B------:R-:W-:-:S03]  /*19510*/  FADD.FTZ R93, R93, R95 ;  /* 0x0000005f5d5d7221 */ /* 0x000fc60000010000 */
[C---:B------:R-:W-:Y:S01]  /*19520*/  HMMA.16816.F32 R28, R48.reuse, R46, R28 ;  /* 0x0000002e301c723c */ /* 0x040fe2000000181c */
[----:B------:R-:W3:Y:S01]  /*19530*/  LDSM.16.MT88.4 R44, [R236+0xb800] ;  /* 0x00b80000ec2c783b */ /* 0x000ee20000004200 */
[----:B------:R-:W-:Y:S01]  /*19540*/  FADD.FTZ R93, R92, R93 ;  /* 0x0000005d5c5d7221 */ /* 0x000fe20000010000 */
[----:B------:R-:W4:Y:S01]  /*19550*/  MUFU.EX2 R108, R108 ;  /* 0x0000006c006c7308 */ /* 0x000f220000000800 */
[C---:B-1----:R-:W-:Y:S02]  /*19560*/  F2FP.F16.F32.PACK_AB R54, R91.reuse, R92 ;  /* 0x0000005c5b36723e */ /* 0x042fe400000000ff */
[----:B-----5:R-:W-:Y:S01]  /*19570*/  HMMA.16816.F32 R24, R48, R40, R24 ;  /* 0x000000283018723c */ /* 0x020fe20000001818 */
[----:B------:R-:W-:-:S04]  /*19580*/  FADD.FTZ R91, R91, R93 ;  /* 0x0000005d5b5b7221 */ /* 0x000fc80000010000 */
[----:B------:R-:W1:Y:S01]  /*19590*/  MUFU.EX2 R3, R3 ;  /* 0x0000000300037308 */ /* 0x000e620000000800 */
[----:B------:R-:W-:Y:S01]  /*195a0*/  HMMA.16816.F32 R20, R48, R42, R20 ;  /* 0x0000002a3014723c */ /* 0x000fe20000001814 */
[----:B------:R-:W5:Y:S01]  /*195b0*/  LDSM.16.MT88.4 R40, [R235+0xb800] ;  /* 0x00b80000eb28783b */ /* 0x000f620000004200 */
[----:B--2---:R-:W-:-:S04]  /*195c0*/  FADD.FTZ R113, R109, R113 ;  /* 0x000000716d717221 */ /* 0x004fc80000010000 */
[----:B----4-:R-:W-:Y:S01]  /*195d0*/  HMMA.16816.F32 R8, R48, R56, R8 ;  /* 0x000000383008723c */ /* 0x010fe20000001808 */
[----:B------:R-:W2:Y:S01]  /*195e0*/  MUFU.EX2 R131, R131 ;  /* 0x0000008300837308 */ /* 0x000ea20000000800 */
[C---:B------:R-:W-:Y:S01]  /*195f0*/  F2FP.F16.F32.PACK_AB R53, R108.reuse, R109 ;  /* 0x0000006d6c35723e */ /* 0x040fe200000000ff */
        /* <DEDUP_REMOVED lines=11> */
[----:B------:R-:W2:Y:S01]  /*196b0*/  MUFU.EX2 R128, R128 ;  /* 0x0000008000807308 */ /* 0x000ea20000000800 */
[----:B---3--:R-:W-:Y:S01]  /*196c0*/  FADD.FTZ R91, R90, R91 ;  /* 0x0000005b5a5b7221 */ /* 0x008fe20000010000 */
[C---:B------:R-:W-:Y:S06]  /*196d0*/  HMMA.16816.F32 R32, R52.reuse, R44, R32 ;  /* 0x0000002c3420723c */ /* 0x040fec0000001820 */
[----:B------:R-:W-:Y:S01]  /*196e0*/  HMMA.16816.F32 R28, R52, R46, R28 ;  /* 0x0000002e341c723c */ /* 0x000fe2000000181c */
[----:B------:R-:W3:Y:S01]  /*196f0*/  LDSM.16.MT88.4 R44, [R236+0xc000] ;  /* 0x00c00000ec2c783b */ /* 0x000ee20000004200 */
[----:B------:R-:W4:Y:S01]  /*19700*/  MUFU.EX2 R127, R127 ;  /* 0x0000007f007f7308 */ /* 0x000f220000000800 */
[C---:B-1----:R-:W-:Y:S01]  /*19710*/  F2FP.F16.F32.PACK_AB R48, R129.reuse, R90 ;  /* 0x0000005a8130723e */ /* 0x042fe200000000ff */
[----:B------:R-:W-:-:S02]  /*19720*/  FADD.FTZ R129, R129, R91 ;  /* 0x0000005b81817221 */ /* 0x000fc40000010000 */
[C---:B-----5:R-:W-:Y:S02]  /*19730*/  HMMA.16816.F32 R24, R52.reuse, R40, R24 ;  /* 0x000000283418723c */ /* 0x060fe40000001818 */
[----:B--2---:R-:W-:Y:S02]  /*19740*/  FADD.FTZ R129, R128, R129 ;  /* 0x0000008180817221 */ /* 0x004fe40000010000 */
[----:B------:R-:W-:Y:S02]  /*19750*/  MUFU.EX2 R146, R146 ;  /* 0x0000009200927308 */ /* 0x000fe40000000800 */
[C---:B------:R-:W-:Y:S01]  /*19760*/  HMMA.16816.F32 R20, R52.reuse, R42, R20 ;  /* 0x0000002a3414723c */ /* 0x040fe20000001814 */
[----:B------:R-:W1:Y:S05]  /*19770*/  LDSM.16.MT88.4 R40, [R235+0xc000] ;  /* 0x00c00000eb28783b */ /* 0x000e6a0000004200 */
[----:B----4-:R-:W-:Y:S01]  /*19780*/  HMMA.16816.F32 R8, R52, R56, R8 ;  /* 0x000000383408723c */ /* 0x010fe20000001808 */
[----:B------:R-:W2:Y:S01]  /*19790*/  MUFU.EX2 R147, R147 ;  /* 0x0000009300937308 */ /* 0x000ea20000000800 */
        /* <DEDUP_REMOVED lines=9> */
[----:B--2---:R-:W-:Y:S01]  /*19830*/  F2FP.F16.F32.PACK_AB R49, R147, R146 ;  /* 0x000000929331723e */ /* 0x004fe200000000ff */
[----:B------:R-:W-:-:S04]  /*19840*/  FADD.FTZ R146, R146, R108 ;  /* 0x0000006c92927221 */ /* 0x000fc80000010000 */
[----:B------:R-:W2:Y:S01]  /*19850*/  MUFU.EX2 R126, R126 ;  /* 0x0000007e007e7308 */ /* 0x000ea20000000800 */
[----:B------:R-:W-:-:S07]  /*19860*/  FADD.FTZ R146, R147, R146 ;  /* 0x0000009293927221 */ /* 0x000fce0000010000 */
[----:B------:R-:W1:Y:S01]  /*19870*/  MUFU.EX2 R125, R125 ;  /* 0x0000007d007d7308 */ /* 0x000e620000000800 */
[----:B-----5:R-:W-:Y:S01]  /*19880*/  F2FP.F16.F32.PACK_AB R51, R152, R148 ;  /* 0x000000949833723e */ /* 0x020fe200000000ff */
[----:B------:R-:W-:-:S04]  /*19890*/  FADD.FTZ R148, R148, R146 ;  /* 0x0000009294947221 */ /* 0x000fc80000010000 */
[----:B------:R-:W-:Y:S02]  /*198a0*/  FADD.FTZ R148, R152, R148 ;  /* 0x0000009498947221 */ /* 0x000fe40000010000 */
[----:B---3--:R-:W-:Y:S01]  /*198b0*/  HMMA.16816.F32 R32, R48, R44, R32 ;  /* 0x0000002c3020723c */ /* 0x008fe20000001820 */
[----:B------:R-:W3:Y:S01]  /*198c0*/  MUFU.EX2 R124, R124 ;  /* 0x0000007c007c7308 */ /* 0x000ee20000000800 */
        /* <DEDUP_REMOVED lines=19> */
[----:B------:R-:W2:Y:S01]  /*19a00*/  MUFU.EX2 R162, R162 ;  /* 0x000000a200a27308 */ /* 0x000ea20000000800 */
        /* <DEDUP_REMOVED lines=8> */
[C---:B--2---:R-:W-:Y:S01]  /*19a90*/  F2FP.F16.F32.PACK_AB R55, R162.reuse, R160 ;  /* 0x000000a0a237723e */ /* 0x044fe200000000ff */
[----:B------:R-:W-:-:S06]  /*19aa0*/  FADD.FTZ R162, R162, R158 ;  /* 0x0000009ea2a27221 */ /* 0x000fcc0000010000 */
[C---:B------:R-:W-:Y:S01]  /*19ab0*/  HMMA.16816.F32 R32, R52.reuse, R44, R32 ;  /* 0x0000002c3420723c */ /* 0x040fe20000001820 */
[----:B------:R-:W-:Y:S05]  /*19ac0*/  MUFU.EX2 R144, R144 ;  /* 0x0000009000907308 */ /* 0x000fea0000000800 */
[C---:B------:R-:W-:Y:S01]  /*19ad0*/  HMMA.16816.F32 R28, R52.reuse, R46, R28 ;  /* 0x0000002e341c723c */ /* 0x040fe2000000181c */
[----:B------:R-:W2:Y:S02]  /*19ae0*/  LDSM.16.MT88.4 R44, [R236+0xd000] ;  /* 0x00d00000ec2c783b */ /* 0x000ea40000004200 */
[----:B------:R-:W5:Y:S01]  /*19af0*/  MUFU.EX2 R145, R145 ;  /* 0x0000009100917308 */ /* 0x000f620000000800 */
[----:B---3--:R-:W-:Y:S01]  /*19b00*/  F2FP.F16.F32.PACK_AB R48, R142, R122 ;  /* 0x0000007a8e30723e */ /* 0x008fe200000000ff */
[----:B------:R-:W-:Y:S01]  /*19b10*/  FADD.FTZ R122, R122, R125 ;  /* 0x0000007d7a7a7221 */ /* 0x000fe20000010000 */
[----:B-1----:R-:W-:Y:S03]  /*19b20*/  HMMA.16816.F32 R24, R52, R40, R24 ;  /* 0x000000283418723c */ /* 0x002fe60000001818 */
[----:B------:R-:W-:-:S02]  /*19b30*/  FADD.FTZ R122, R142, R122 ;  /* 0x0000007a8e7a7221 */ /* 0x000fc40000010000 */
[----:B------:R-:W1:Y:S01]  /*19b40*/  MUFU.EX2 R173, R173 ;  /* 0x000000ad00ad7308 */ /* 0x000e620000000800 */
        /* <DEDUP_REMOVED lines=15> */
[C---:B----4-:R-:W-:Y:S01]  /*19c40*/  F2FP.F16.F32.PACK_AB R49, R174.reuse, R173 ;  /* 0x000000adae31723e */ /* 0x050fe200000000ff */
[----:B------:R-:W-:-:S04]  /*19c50*/  FADD.FTZ R174, R174, R162 ;  /* 0x000000a2aeae7221 */ /* 0x000fc80000010000 */
[----:B------:R-:W4:Y:S01]  /*19c60*/  MUFU.EX2 R153, R153 ;  /* 0x0000009900997308 */ /* 0x000f220000000800 */
[----:B--2---:R-:W-:-:S07]  /*19c70*/  FADD.FTZ R174, R175, R174 ;  /* 0x000000aeafae7221 */ /* 0x004fce0000010000 */
[----:B------:R-:W2:Y:S01]  /*19c80*/  MUFU.EX2 R155, R155 ;  /* 0x0000009b009b7308 */ /* 0x000ea20000000800 */
[C---:B-1----:R-:W-:Y:S01]  /*19c90*/  F2FP.F16.F32.PACK_AB R51, R177.reuse, R175 ;  /* 0x000000afb133723e */ /* 0x042fe200000000ff */
[----:B------:R-:W-:-:S06]  /*19ca0*/  FADD.FTZ R177, R177, R174 ;  /* 0x000000aeb1b17221 */ /* 0x000fcc0000010000 */
[----:B------:R-:W-:Y:S01]  /*19cb0*/  HMMA.16816.F32 R32, R48, R44, R32 ;  /* 0x0000002c3020723c */ /* 0x000fe20000001820 */
[----:B------:R-:W-:Y:S01]  /*19cc0*/  MUFU.EX2 R156, R156 ;  /* 0x0000009c009c7308 */ /* 0x000fe20000000800 */
[----:B----4-:R-:W-:-:S04]  /*19cd0*/  FADD.FTZ R144, R153, R144 ;  /* 0x0000009099907221 */ /* 0x010fc80000010000 */
[C---:B------:R-:W-:Y:S01]  /*19ce0*/  HMMA.16816.F32 R28, R48.reuse, R46, R28 ;  /* 0x0000002e301c723c */ /* 0x040fe2000000181c */
[----:B------:R-:W1:Y:S02]  /*19cf0*/  LDSM.16.MT88.4 R44, [R236+0xd800] ;  /* 0x00d80000ec2c783b */ /* 0x000e640000004200 */
[----:B------:R-:W4:Y:S01]  /*19d00*/  MUFU.EX2 R163, R163 ;  /* 0x000000a300a37308 */ /* 0x000f220000000800 */
[C---:B--2---:R-:W-:Y:S01]  /*19d10*/  F2FP.F16.F32.PACK_AB R52, R155.reuse, R153 ;  /* 0x000000999b34723e */ /* 0x044fe200000000ff */
[----:B------:R-:W-:Y:S01]  /*19d20*/  FADD.FTZ R144, R155, R144 ;  /* 0x000000909b907221 */ /* 0x000fe20000010000 */
[C---:B---3--:R-:W-:Y:S05]  /*19d30*/  HMMA.16816.F32 R24, R48.reuse, R40, R24 ;  /* 0x000000283018723c */ /* 0x048fea0000001818 */
[----:B------:R-:W2:Y:S01]  /*19d40*/  MUFU.EX2 R186, R186 ;  /* 0x000000ba00ba7308 */ /* 0x000ea20000000800 */
        /* <DEDUP_REMOVED lines=10> */
[----:B--2---:R-:W-:Y:S02]  /*19df0*/  FADD.FTZ R177, R186, R177 ;  /* 0x000000b1bab17221 */ /* 0x004fe40000010000 */
[C---:B------:R-:W-:Y:S05]  /*19e00*/  HMMA.16816.F32 R16, R48.reuse, R36, R16 ;  /* 0x000000243010723c */ /* 0x040fea0000001810 */
[----:B------:R-:W2:Y:S01]  /*19e10*/  MUFU.EX2 R192, R192 ;  /* 0x000000c000c07308 */ /* 0x000ea20000000800 */
[----:B------:R-:W-:Y:S01]  /*19e20*/  HMMA.16816.F32 R12, R48, R38, R12 ;  /* 0x00000026300c723c */ /* 0x000fe2000000180c */
[----:B------:R-:W4:Y:S01]  /*19e30*/  LDSM.16.MT88.4 R36, [R234+0xd800] ;  /* 0x00d80000ea24783b */ /* 0x000f220000004200 */
[C---:B-----5:R-:W-:Y:S01]  /*19e40*/  F2FP.F16.F32.PACK_AB R53, R189.reuse, R186 ;  /* 0x000000babd35723e */ /* 0x060fe200000000ff */
[----:B------:R-:W-:-:S04]  /*19e50*/  FADD.FTZ R189, R189, R177 ;  /* 0x000000b1bdbd7221 */ /* 0x000fc80000010000 */
[----:B------:R-:W5:Y:S08]  /*19e60*/  MUFU.EX2 R170, R170 ;  /* 0x000000aa00aa7308 */ /* 0x000f700000000800 */
[----:B------:R-:W3:Y:S01]  /*19e70*/  MUFU.EX2 R172, R172 ;  /* 0x000000ac00ac7308 */ /* 0x000ee20000000800 */
[----:B--2---:R-:W-:Y:S01]  /*19e80*/  F2FP.F16.F32.PACK_AB R55, R192, R190 ;  /* 0x000000bec037723e */ /* 0x004fe200000000ff */
[----:B------:R-:W-:-:S04]  /*19e90*/  FADD.FTZ R190, R190, R189 ;  /* 0x000000bdbebe7221 */ /* 0x000fc80000010000 */
[----:B------:R-:W-:Y:S02]  /*19ea0*/  FADD.FTZ R190, R192, R190 ;  /* 0x000000bec0be7221 */ /* 0x000fe40000010000 */
[----:B-1----:R-:W-:Y:S01]  /*19eb0*/  HMMA.16816.F32 R32, R52, R44, R32 ;  /* 0x0000002c3420723c */ /* 0x002fe20000001820 */
        /* <DEDUP_REMOVED lines=27> */
[----:B------:R-:W3:Y:S01]  /*1a070*/  MUFU.EX2 R193, R193 ;  /* 0x000000c100c17308 */ /* 0x000ee20000000800 */
        /* <DEDUP_REMOVED lines=9> */
[C---:B---3--:R-:W-:Y:S01]  /*1a110*/  F2FP.F16.F32.PACK_AB R52, R193.reuse, R185 ;  /* 0x000000b9c134723e */ /* 0x048fe200000000ff */
[----:B------:R-:W-:Y:S01]  /*1a120*/  FADD.FTZ R193, R193, R184 ;  /* 0x000000b8c1c17221 */ /* 0x000fe20000010000 */
[C---:B------:R-:W-:Y:S05]  /*1a130*/  HMMA.16816.F32 R24, R48.reuse, R40, R24 ;  /* 0x000000283018723c */ /* 0x040fea0000001818 */
[----:B------:R-:W-:Y:S01]  /*1a140*/  MUFU.EX2 R169, R169 ;  /* 0x000000a900a97308 */ /* 0x000fe20000000800 */
[----:B------:R-:W-:Y:S01]  /*1a150*/  HMMA.16816.F32 R20, R48, R42, R20 ;  /* 0x0000002a3014723c */ /* 0x000fe20000001814 */
[----:B------:R-:W3:Y:S01]  /*1a160*/  LDSM.16.MT88.4 R40, [R235+0xe800] ;  /* 0x00e80000eb28783b */ /* 0x000ee20000004200 */
        /* <DEDUP_REMOVED lines=13> */
[----:B------:R-:W-:-:S02]  /*1a240*/  FADD.FTZ R169, R169, R183 ;  /* 0x000000b7a9a97221 */ /* 0x000fc40000010000 */
[----:B------:R-:W2:Y:S02]  /*1a250*/  LDSM.16.MT88.4 R48, [R236+0xf000] ;  /* 0x00f00000ec30783b */ /* 0x000ea40000004200 */
[----:B------:R-:W3:Y:S01]  /*1a260*/  MUFU.EX2 R178, R178 ;  /* 0x000000b200b27308 */ /* 0x000ee20000000800 */
[----:B------:R-:W-:-:S07]  /*1a270*/  FADD.FTZ R169, R168, R169 ;  /* 0x000000a9a8a97221 */ /* 0x000fce0000010000 */
[----:B------:R-:W3:Y:S01]  /*1a280*/  MUFU.EX2 R176, R176 ;  /* 0x000000b000b07308 */ /* 0x000ee20000000800 */
[----:B-----5:R-:W-:Y:S01]  /*1a290*/  F2FP.F16.F32.PACK_AB R55, R161, R165 ;  /* 0x000000a5a137723e */ /* 0x020fe200000000ff */
[----:B------:R-:W-:-:S04]  /*1a2a0*/  FADD.FTZ R165, R165, R169 ;  /* 0x000000a9a5a57221 */ /* 0x000fc80000010000 */
[----:B------:R-:W-:Y:S02]  /*1a2b0*/  FADD.FTZ R165, R161, R165 ;  /* 0x000000a5a1a57221 */ /* 0x000fe40000010000 */
[----:B-1----:R-:W-:Y:S01]  /*1a2c0*/  HMMA.16816.F32 R32, R52, R44, R32 ;  /* 0x0000002c3420723c */ /* 0x002fe20000001820 */
[----:B------:R-:W-:Y:S01]  /*1a2d0*/  MUFU.EX2 R171, R171 ;  /* 0x000000ab00ab7308 */ /* 0x000fe20000000800 */
[----:B---3--:R-:W-:-:S04]  /*1a2e0*/  FADD.FTZ R191, R178, R191 ;  /* 0x000000bfb2bf7221 */ /* 0x008fc80000010000 */
[C---:B------:R-:W-:Y:S01]  /*1a2f0*/  HMMA.16816.F32 R28, R52.reuse, R46, R28 ;  /* 0x0000002e341c723c */ /* 0x040fe2000000181c */
[----:B------:R-:W1:Y:S02]  /*1a300*/  LDSM.16.MT88.4 R44, [R235+0xf000] ;  /* 0x00f00000eb2c783b */ /* 0x000e640000004200 */
[----:B------:R-:W-:Y:S01]  /*1a310*/  MUFU.EX2 R159, R159 ;  /* 0x0000009f009f7308 */ /* 0x000fe20000000800 */
[----:B------:R-:W-:Y:S02]  /*1a320*/  FADD.FTZ R191, R176, R191 ;  /* 0x000000bfb0bf7221 */ /* 0x000fe40000010000 */
[C---:B------:R-:W-:Y:S05]  /*1a330*/  HMMA.16816.F32 R24, R52.reuse, R40, R24 ;  /* 0x000000283418723c */ /* 0x040fea0000001818 */
[----:B------:R-:W3:Y:S01]  /*1a340*/  MUFU.EX2 R150, R150 ;  /* 0x0000009600967308 */ /* 0x000ee20000000800 */
[C---:B------:R-:W-:Y:S01]  /*1a350*/  HMMA.16816.F32 R20, R52.reuse, R42, R20 ;  /* 0x0000002a3414723c */ /* 0x040fe20000001814 */
[----:B------:R-:W5:Y:S05]  /*1a360*/  LDSM.16.MT88.4 R40, [R234+0xf000] ;  /* 0x00f00000ea28783b */ /* 0x000f6a0000004200 */
[C---:B----4-:R-:W-:Y:S01]  /*1a370*/  HMMA.16816.F32 R8, R52.reuse, R56, R8 ;  /* 0x000000383408723c */ /* 0x050fe20000001808 */
[----:B------:R-:W4:Y:S05]  /*1a380*/  MUFU.EX2 R149, R149 ;  /* 0x0000009500957308 */ /* 0x000f2a0000000800 */
[----:B------:R-:W-:Y:S01]  /*1a390*/  HMMA.16816.F32 R4, R52, R58, R4 ;  /* 0x0000003a3404723c */ /* 0x000fe20000001804 */
[----:B------:R-:W5:Y:S02]  /*1a3a0*/  LDSM.16.MT88.4 R56, [R233+0xf000] ;  /* 0x00f00000e938783b */ /* 0x000f640000004200 */
[----:B------:R-:W2:Y:S01]  /*1a3b0*/  MUFU.EX2 R143, R143 ;  /* 0x0000008f008f7308 */ /* 0x000ea20000000800 */
[----:B---3--:R-:W-:-:S02]  /*1a3c0*/  FADD.FTZ R165, R150, R165 ;  /* 0x000000a596a57221 */ /* 0x008fc40000010000 */
[C---:B------:R-:W-:Y:S05]  /*1a3d0*/  HMMA.16816.F32 R16, R52.reuse, R36, R16 ;  /* 0x000000243410723c */ /* 0x040fea0000001810 */
[----:B------:R-:W3:Y:S01]  /*1a3e0*/  MUFU.EX2 R141, R141 ;  /* 0x0000008d008d7308 */ /* 0x000ee20000000800 */
[----:B------:R-:W-:Y:S01]  /*1a3f0*/  HMMA.16816.F32 R12, R52, R38, R12 ;  /* 0x00000026340c723c */ /* 0x000fe2000000180c */
[----:B------:R-:W-:Y:S02]  /*1a400*/  F2FP.F16.F32.PACK_AB R36, R176, R178 ;  /* 0x000000b2b024723e */ /* 0x000fe400000000ff */
[C---:B----4-:R-:W-:Y:S01]  /*1a410*/  F2FP.F16.F32.PACK_AB R37, R149.reuse, R150 ;  /* 0x000000969525723e */ /* 0x050fe200000000ff */
[----:B------:R-:W-:-:S03]  /*1a420*/  FADD.FTZ R149, R149, R165 ;  /* 0x000000a595957221 */ /* 0x000fc60000010000 */
[----:B------:R-:W-:Y:S01]  /*1a430*/  F2FP.F16.F32.PACK_AB R38, R159, R171 ;  /* 0x000000ab9f26723e */ /* 0x000fe200000000ff */
[----:B------:R-:W-:Y:S01]  /*1a440*/  MUFU.EX2 R154, R154 ;  /* 0x0000009a009a7308 */ /* 0x000fe20000000800 */
[----:B--2---:R-:W-:Y:S01]  /*1a450*/  FADD.FTZ R149, R143, R149 ;  /* 0x000000958f957221 */ /* 0x004fe20000010000 */
[----:B------:R-:W-:-:S04]  /*1a460*/  FADD.FTZ R171, R171, R191 ;  /* 0x000000bfabab7221 */ /* 0x000fc80000010000 */
[----:B------:R-:W-:Y:S01]  /*1a470*/  FADD.FTZ R171, R159, R171 ;  /* 0x000000ab9fab7221 */ /* 0x000fe20000010000 */
[C---:B---3--:R-:W-:Y:S01]  /*1a480*/  F2FP.F16.F32.PACK_AB R39, R141.reuse, R143 ;  /* 0x0000008f8d27723e */ /* 0x048fe200000000ff */
[----:B------:R-:W2:Y:S01]  /*1a490*/  MUFU.EX2 R151, R151 ;  /* 0x0000009700977308 */ /* 0x000ea20000000800 */
[----:B------:R-:W-:-:S05]  /*1a4a0*/  FADD.FTZ R149, R141, R149 ;  /* 0x000000958d957221 */ /* 0x000fca0000010000 */
[C---:B------:R-:W-:Y:S02]  /*1a4b0*/  HMMA.16816.F32 R32, R36.reuse, R48, R32 ;  /* 0x000000302420723c */ /* 0x040fe40000001820 */
[----:B------:R-:W-:Y:S04]  /*1a4c0*/  MUFU.EX2 R140, R140 ;  /* 0x0000008c008c7308 */ /* 0x000fe80000000800 */
[C---:B------:R-:W-:Y:S01]  /*1a4d0*/  HMMA.16816.F32 R28, R36.reuse, R50, R28 ;  /* 0x00000032241c723c */ /* 0x040fe2000000181c */
[----:B------:R-:W3:Y:S03]  /*1a4e0*/  LDSM.16.MT88.4 R48, [R236+0xf800] ;  /* 0x00f80000ec30783b */ /* 0x000ee60000004200 */
[----:B------:R-:W4:Y:S01]  /*1a4f0*/  MUFU.EX2 R139, R139 ;  /* 0x0000008b008b7308 */ /* 0x000f220000000800 */
[----:B--2---:R-:W-:Y:S01]  /*1a500*/  F2FP.F16.F32.PACK_AB R52, R151, R154 ;  /* 0x0000009a9734723e */ /* 0x004fe200000000ff */
[----:B-1----:R-:W-:Y:S01]  /*1a510*/  HMMA.16816.F32 R24, R36, R44, R24 ;  /* 0x0000002c2418723c */ /* 0x002fe20000001818 */
[----:B------:R-:W-:-:S04]  /*1a520*/  FADD.FTZ R154, R154, R171 ;  /* 0x000000ab9a9a7221 */ /* 0x000fc80000010000 */
[----:B------:R-:W-:Y:S01]  /*1a530*/  FADD.FTZ R154, R151, R154 ;  /* 0x0000009a979a7221 */ /* 0x000fe20000010000 */
[C---:B------:R-:W-:Y:S01]  /*1a540*/  HMMA.16816.F32 R20, R36.reuse, R46, R20 ;  /* 0x0000002e2414723c */ /* 0x040fe20000001814 */
[----:B------:R-:W-:Y:S01]  /*1a550*/  MUFU.EX2 R137, R137 ;  /* 0x0000008900897308 */ /* 0x000fe20000000800 */
[----:B------:R-:W-:Y:S04]  /*1a560*/  LDSM.16.MT88.4 R44, [R235+0xf800] ;  /* 0x00f80000eb2c783b */ /* 0x000fe80000004200 */
[C---:B-----5:R-:W-:Y:S03]  /*1a570*/  HMMA.16816.F32 R16, R36.reuse, R40, R16 ;  /* 0x000000282410723c */ /* 0x060fe60000001810 */
[----:B------:R-:W1:Y:S01]  /*1a580*/  MUFU.EX2 R136, R136 ;  /* 0x0000008800887308 */ /* 0x000e620000000800 */
[C---:B----4-:R-:W-:Y:S01]  /*1a590*/  F2FP.F16.F32.PACK_AB R54, R139.reuse, R140 ;  /* 0x0000008c8b36723e */ /* 0x050fe200000000ff */
[----:B------:R-:W-:Y:S01]  /*1a5a0*/  FADD.FTZ R140, R140, R154 ;  /* 0x0000009a8c8c7221 */ /* 0x000fe20000010000 */
[----:B------:R-:W-:Y:S01]  /*1a5b0*/  HMMA.16816.F32 R12, R36, R42, R12 ;  /* 0x0000002a240c723c */ /* 0x000fe2000000180c */
[----:B------:R-:W2:Y:S02]  /*1a5c0*/  LDSM.16.MT88.4 R40, [R234+0xf800] ;  /* 0x00f80000ea28783b */ /* 0x000ea40000004200 */
[----:B------:R-:W-:-:S02]  /*1a5d0*/  FADD.FTZ R140, R139, R140 ;  /* 0x0000008c8b8c7221 */ /* 0x000fc40000010000 */
[----:B------:R-:W-:Y:S01]  /*1a5e0*/  MUFU.EX2 R135, R135 ;  /* 0x0000008700877308 */ /* 0x000fe20000000800 */
[C---:B------:R-:W-:Y:S06]  /*1a5f0*/  HMMA.16816.F32 R8, R36.reuse, R56, R8 ;  /* 0x000000382408723c */ /* 0x040fec0000001808 */
[----:B------:R-:W-:Y:S01]  /*1a600*/  HMMA.16816.F32 R4, R36, R58, R4 ;  /* 0x0000003a2404723c */ /* 0x000fe20000001804 */
[----:B------:R-:W4:Y:S01]  /*1a610*/  LDSM.16.MT88.4 R36, [R233+0xf800] ;  /* 0x00f80000e924783b */ /* 0x000f220000004200 */
[----:B------:R-:W5:Y:S01]  /*1a620*/  MUFU.EX2 R134, R134 ;  /* 0x0000008600867308 */ /* 0x000f620000000800 */
[----:B-1----:R-:W-:Y:S01]  /*1a630*/  F2FP.F16.F32.PACK_AB R53, R136, R137 ;  /* 0x000000898835723e */ /* 0x002fe200000000ff */
[----:B------:R-:W-:Y:S01]  /*1a640*/  FFMA.FTZ R57, R130, UR5, -R107 ;  /* 0x0000000582397c23 */ /* 0x000fe2000801086b */
[----:B------:R-:W-:-:S02]  /*1a650*/  FADD.FTZ R137, R137, R149 ;  /* 0x0000009589897221 */ /* 0x000fc40000010000 */
[----:B------:R-:W-:Y:S01]  /*1a660*/  FFMA.FTZ R59, R76, UR5, -R89 ;  /* 0x000000054c3b7c23 */ /* 0x000fe20008010859 */
[--C-:B------:R-:W-:Y:S01]  /*1a670*/  FFMA.FTZ R58, R88, UR5, -R107.reuse ;  /* 0x00000005583a7c23 */ /* 0x100fe2000801086b */
[----:B------:R-:W-:Y:S01]  /*1a680*/  FFMA.FTZ R76, R87, UR5, -R107 ;  /* 0x00000005574c7c23 */ /* 0x000fe2000801086b */
[----:B------:R-:W-:Y:S01]  /*1a690*/  MUFU.EX2 R138, R138 ;  /* 0x0000008a008a7308 */ /* 0x000fe20000000800 */
[----:B------:R-:W-:-:S07]  /*1a6a0*/  FADD.FTZ R137, R136, R137 ;  /* 0x0000008988897221 */ /* 0x000fce0000010000 */
[----:B------:R-:W1:Y:S01]  /*1a6b0*/  MUFU.EX2 R133, R133 ;  /* 0x0000008500857308 */ /* 0x000e620000000800 */
[----:B-----5:R-:W-:Y:S01]  /*1a6c0*/  F2FP.F16.F32.PACK_AB R55, R134, R135 ;  /* 0x000000878637723e */ /* 0x020fe200000000ff */
[----:B------:R-:W-:-:S04]  /*1a6d0*/  FADD.FTZ R135, R135, R137 ;  /* 0x0000008987877221 */ /* 0x000fc80000010000 */
[----:B------:R-:W-:Y:S02]  /*1a6e0*/  FADD.FTZ R135, R134, R135 ;  /* 0x0000008786877221 */ /* 0x000fe40000010000 */
[----:B------:R-:W-:Y:S01]  /*1a6f0*/  MUFU.EX2 R56, R132 ;  /* 0x0000008400387308 */ /* 0x000fe20000000800 */
[C---:B---3--:R-:W-:Y:S06]  /*1a700*/  HMMA.16816.F32 R32, R52.reuse, R48, R32 ;  /* 0x000000303420723c */ /* 0x048fec0000001820 */
[C---:B--2---:R-:W-:Y:S01]  /*1a710*/  HMMA.16816.F32 R16, R52.reuse, R40, R16 ;  /* 0x000000283410723c */ /* 0x044fe20000001810 */
[----:B------:R-:W-:Y:S05]  /*1a720*/  MUFU.EX2 R57, R57 ;  /* 0x0000003900397308 */ /* 0x000fea0000000800 */
[C---:B------:R-:W-:Y:S01]  /*1a730*/  HMMA.16816.F32 R12, R52.reuse, R42, R12 ;  /* 0x0000002a340c723c */ /* 0x040fe2000000180c */
[----:B------:R-:W2:Y:S02]  /*1a740*/  LDSM.16.MT88.4 R40, [R234+0x10000] ;  /* 0x01000000ea28783b */ /* 0x000ea40000004200 */
[----:B------:R-:W-:Y:S03]  /*1a750*/  MUFU.EX2 R59, R59 ;  /* 0x0000003b003b7308 */ /* 0x000fe60000000800 */
[C---:B----4-:R-:W-:Y:S05]  /*1a760*/  HMMA.16816.F32 R8, R52.reuse, R36, R8 ;  /* 0x000000243408723c */ /* 0x050fea0000001808 */
[----:B------:R-:W3:Y:S01]  /*1a770*/  MUFU.EX2 R75, R75 ;  /* 0x0000004b004b7308 */ /* 0x000ee20000000800 */
[C---:B------:R-:W-:Y:S01]  /*1a780*/  HMMA.16816.F32 R4, R52.reuse, R38, R4 ;  /* 0x000000263404723c */ /* 0x040fe20000001804 */
[----:B------:R-:W4:Y:S05]  /*1a790*/  LDSM.16.MT88.4 R36, [R233+0x10000] ;  /* 0x01000000e924783b */ /* 0x000f2a0000004200 */
[C---:B------:R-:W-:Y:S01]  /*1a7a0*/  HMMA.16816.F32 R28, R52.reuse, R50, R28 ;  /* 0x00000032341c723c */ /* 0x040fe2000000181c */
[----:B------:R-:W-:Y:S01]  /*1a7b0*/  MUFU.EX2 R74, R74 ;  /* 0x0000004a004a7308 */ /* 0x000fe20000000800 */
[----:B------:R-:W5:Y:S04]  /*1a7c0*/  LDSM.16.MT88.4 R48, [R236+0x10000] ;  /* 0x01000000ec30783b */ /* 0x000f680000004200 */
[C---:B------:R-:W-:Y:S03]  /*1a7d0*/  HMMA.16816.F32 R24, R52.reuse, R44, R24 ;  /* 0x0000002c3418723c */ /* 0x040fe60000001818 */
[----:B------:R-:W2:Y:S03]  /*1a7e0*/  MUFU.EX2 R73, R73 ;  /* 0x0000004900497308 */ /* 0x000ea60000000800 */
[----:B------:R-:W-:Y:S01]  /*1a7f0*/  HMMA.16816.F32 R20, R52, R46, R20 ;  /* 0x0000002e3414723c */ /* 0x000fe20000001814 */
[----:B------:R-:W5:Y:S04]  /*1a800*/  LDSM.16.MT88.4 R44, [R235+0x10000] ;  /* 0x01000000eb2c783b */ /* 0x000f680000004200 */
[----:B------:R-:W-:Y:S02]  /*1a810*/  MUFU.EX2 R58, R58 ;  /* 0x0000003a003a7308 */ /* 0x000fe40000000800 */
[----:B-1----:R-:W-:Y:S01]  /*1a820*/  F2FP.F16.F32.PACK_AB R52, R133, R138 ;  /* 0x0000008a8534723e */ /* 0x002fe200000000ff */
[----:B------:R-:W-:Y:S01]  /*1a830*/  FADD.FTZ R138, R138, R140 ;  /* 0x0000008c8a8a7221 */ /* 0x000fe20000010000 */
[----:B---3--:R-:W-:Y:S01]  /*1a840*/  F2FP.F16.F32.PACK_AB R53, R75, R59 ;  /* 0x0000003b4b35723e */ /* 0x008fe200000000ff */
[----:B------:R-:W-:Y:S01]  /*1a850*/  FADD.FTZ R59, R59, R135 ;  /* 0x000000873b3b7221 */ /* 0x000fe20000010000 */
[----:B------:R-:W-:Y:S01]  /*1a860*/  F2FP.F16.F32.PACK_AB R54, R57, R56 ;  /* 0x000000383936723e */ /* 0x000fe200000000ff */
[----:B------:R-:W-:Y:S01]  /*1a870*/  FADD.FTZ R138, R133, R138 ;  /* 0x0000008a858a7221 */ /* 0x000fe20000010000 */
[----:B------:R-:W1:Y:S01]  /*1a880*/  MUFU.EX2 R76, R76 ;  /* 0x0000004c004c7308 */ /* 0x000e620000000800 */
[----:B--2---:R-:W-:Y:S01]  /*1a890*/  F2FP.F16.F32.PACK_AB R55, R73, R74 ;  /* 0x0000004a4937723e */ /* 0x004fe200000000ff */
[----:B------:R-:W-:Y:S01]  /*1a8a0*/  FADD.FTZ R59, R75, R59 ;  /* 0x0000003b4b3b7221 */ /* 0x000fe20000010000 */
[----:B------:R-:W-:-:S03]  /*1a8b0*/  FADD.FTZ R56, R56, R138 ;  /* 0x0000008a38387221 */ /* 0x000fc60000010000 */
[----:B------:R-:W-:Y:S01]  /*1a8c0*/  FADD.FTZ R74, R74, R59 ;  /* 0x0000003b4a4a7221 */ /* 0x000fe20000010000 */
[----:B------:R-:W-:Y:S01]  /*1a8d0*/  FADD.FTZ R56, R57, R56 ;  /* 0x0000003839387221 */ /* 0x000fe20000010000 */
[----:B------:R-:W-:Y:S01]  /*1a8e0*/  MUFU.EX2 R86, R86 ;  /* 0x0000005600567308 */ /* 0x000fe20000000800 */
[----:B------:R-:W-:Y:S01]  /*1a8f0*/  HMMA.16816.F32 R16, R52, R40, R16 ;  /* 0x000000283410723c */ /* 0x000fe20000001810 */
[----:B------:R-:W-:-:S05]  /*1a900*/  FADD.FTZ R74, R73, R74 ;  /* 0x0000004a494a7221 */ /* 0x000fca0000010000 */
[C---:B----4-:R-:W-:Y:S01]  /*1a910*/  HMMA.16816.F32 R8, R52.reuse, R36, R8 ;  /* 0x000000243408723c */ /* 0x050fe20000001808 */
[----:B------:R-:W-:Y:S05]  /*1a920*/  MUFU.EX2 R85, R85 ;  /* 0x0000005500557308 */ /* 0x000fea0000000800 */
[C---:B------:R-:W-:Y:S01]  /*1a930*/  HMMA.16816.F32 R4, R52.reuse, R38, R4 ;  /* 0x000000263404723c */ /* 0x040fe20000001804 */
[----:B------:R-:W2:Y:S02]  /*1a940*/  LDSM.16.MT88.4 R36, [R234+0x10800] ;  /* 0x01080000ea24783b */ /* 0x000ea40000004200 */
[----:B------:R-:W-:Y:S03]  /*1a950*/  MUFU.EX2 R72, R72 ;  /* 0x0000004800487308 */ /* 0x000fe60000000800 */
[C---:B------:R-:W-:Y:S01]  /*1a960*/  HMMA.16816.F32 R12, R52.reuse, R42, R12 ;  /* 0x0000002a340c723c */ /* 0x040fe2000000180c */
[----:B------:R-:W3:Y:S04]  /*1a970*/  LDSM.16.MT88.4 R40, [R235+0x10800] ;  /* 0x01080000eb28783b */ /* 0x000ee80000004200 */
[----:B------:R-:W4:Y:S01]  /*1a980*/  MUFU.EX2 R71, R71 ;  /* 0x0000004700477308 */ /* 0x000f220000000800 */
[C---:B-----5:R-:W-:Y:S06]  /*1a990*/  HMMA.16816.F32 R32, R52.reuse, R48, R32 ;  /* 0x000000303420723c */ /* 0x060fec0000001820 */
[C---:B------:R-:W-:Y:S01]  /*1a9a0*/  HMMA.16816.F32 R28, R52.reuse, R50, R28 ;  /* 0x00000032341c723c */ /* 0x040fe2000000181c */
[----:B------:R-:W-:Y:S01]  /*1a9b0*/  MUFU.EX2 R70, R70 ;  /* 0x0000004600467308 */ /* 0x000fe20000000800 */
[----:B------:R-:W5:Y:S04]  /*1a9c0*/  LDSM.16.MT88.4 R48, [R236+0x10800] ;  /* 0x01080000ec30783b */ /* 0x000f680000004200 */
[C---:B------:R-:W-:Y:S03]  /*1a9d0*/  HMMA.16816.F32 R24, R52.reuse, R44, R24 ;  /* 0x0000002c3418723c */ /* 0x040fe60000001818 */
[----:B------:R-:W2:Y:S03]  /*1a9e0*/  MUFU.EX2 R69, R69 ;  /* 0x0000004500457308 */ /* 0x000ea60000000800 */
[----:B------:R-:W-:Y:S01]  /*1a9f0*/  HMMA.16816.F32 R20, R52, R46, R20 ;  /* 0x0000002e3414723c */ /* 0x000fe20000001814 */
[----:B-1----:R-:W-:Y:S01]  /*1aa00*/  F2FP.F16.F32.PACK_AB R44, R76, R58 ;  /* 0x0000003a4c2c723e */ /* 0x002fe200000000ff */
[----:B------:R-:W1:Y:S01]  /*1aa10*/  LDSM.16.MT88.4 R52, [R233+0x10800] ;  /* 0x01080000e934783b */ /* 0x000e620000004200 */
[----:B----4-:R-:W-:Y:S01]  /*1aa20*/  F2FP.F16.F32.PACK_AB R45, R71, R72 ;  /* 0x00000048472d723e */ /* 0x010fe200000000ff */
[----:B------:R-:W-:Y:S01]  /*1aa30*/  FADD.FTZ R72, R72, R74 ;  /* 0x0000004a48487221 */ /* 0x000fe20000010000 */
[----:B------:R-:W-:Y:S01]  /*1aa40*/  MUFU.EX2 R84, R84 ;  /* 0x0000005400547308 */ /* 0x000fe20000000800 */
[----:B------:R-:W-:Y:S01]  /*1aa50*/  FADD.FTZ R58, R58, R56 ;  /* 0x000000383a3a7221 */ /* 0x000fe20000010000 */
[----:B------:R-:W-:Y:S01]  /*1aa60*/  F2FP.F16.F32.PACK_AB R46, R85, R86 ;  /* 0x00000056552e723e */ /* 0x000fe200000000ff */
[----:B------:R-:W-:-:S02]  /*1aa70*/  FADD.FTZ R72, R71, R72 ;  /* 0x0000004847487221 */ /* 0x000fc40000010000 */
[----:B------:R-:W-:-:S03]  /*1aa80*/  FADD.FTZ R58, R76, R58 ;  /* 0x0000003a4c3a7221 */ /* 0x000fc60000010000 */
[----:B------:R-:W4:Y:S01]  /*1aa90*/  MUFU.EX2 R3, R83 ;  /* 0x0000005300037308 */ /* 0x000f220000000800 */
[----:B--2---:R-:W-:Y:S01]  /*1aaa0*/  F2FP.F16.F32.PACK_AB R47, R69, R70 ;  /* 0x00000046452f723e */ /* 0x004fe200000000ff */
[----:B------:R-:W-:Y:S01]  /*1aab0*/  FADD.FTZ R70, R70, R72 ;  /* 0x0000004846467221 */ /* 0x000fe20000010000 */
[----:B------:R-:W-:-:S03]  /*1aac0*/  FADD.FTZ R86, R86, R58 ;  /* 0x0000003a56567221 */ /* 0x000fc60000010000 */
[----:B------:R-:W-:Y:S01]  /*1aad0*/  FADD.FTZ R70, R69, R70 ;  /* 0x0000004645467221 */ /* 0x000fe20000010000 */
[----:B------:R-:W-:Y:S01]  /*1aae0*/  FADD.FTZ R86, R85, R86 ;  /* 0x0000005655567221 */ /* 0x000fe20000010000 */
[C---:B------:R-:W-:Y:S01]  /*1aaf0*/  HMMA.16816.F32 R16, R44.reuse, R36, R16 ;  /* 0x000000242c10723c */ /* 0x040fe20000001810 */
[----:B------:R-:W-:Y:S05]  /*1ab00*/  MUFU.EX2 R82, R82 ;  /* 0x0000005200527308 */ /* 0x000fea0000000800 */
[C---:B------:R-:W-:Y:S01]  /*1ab10*/  HMMA.16816.F32 R12, R44.reuse, R38, R12 ;  /* 0x000000262c0c723c */ /* 0x040fe2000000180c */
[----:B------:R-:W2:Y:S02]  /*1ab20*/  LDSM.16.MT88.4 R36, [R235+0x11000] ;  /* 0x01100000eb24783b */ /* 0x000ea40000004200 */
[----:B------:R-:W1:Y:S03]  /*1ab30*/  MUFU.EX2 R81, R81 ;  /* 0x0000005100517308 */ /* 0x000e660000000800 */
[C---:B---3--:R-:W-:Y:S05]  /*1ab40*/  HMMA.16816.F32 R24, R44.reuse, R40, R24 ;  /* 0x000000282c18723c */ /* 0x048fea0000001818 */
[----:B------:R-:W-:Y:S01]  /*1ab50*/  MUFU.EX2 R68, R68 ;  /* 0x0000004400447308 */ /* 0x000fe20000000800 */
[C---:B------:R-:W-:Y:S01]  /*1ab60*/  HMMA.16816.F32 R20, R44.reuse, R42, R20 ;  /* 0x0000002a2c14723c */ /* 0x040fe20000001814 */
[----:B------:R-:W3:Y:S05]  /*1ab70*/  LDSM.16.MT88.4 R40, [R236+0x11000] ;  /* 0x01100000ec28783b */ /* 0x000eea0000004200 */
[C---:B-----5:R-:W-:Y:S01]  /*1ab80*/  HMMA.16816.F32 R32, R44.reuse, R48, R32 ;  /* 0x000000302c20723c */ /* 0x060fe20000001820 */
[----:B------:R-:W5:Y:S05]  /*1ab90*/  MUFU.EX2 R67, R67 ;  /* 0x0000004300437308 */ /* 0x000f6a0000000800 */
[C---:B------:R-:W-:Y:S01]  /*1aba0*/  HMMA.16816.F32 R28, R44.reuse, R50, R28 ;  /* 0x000000322c1c723c */ /* 0x040fe2000000181c */
[----:B----4-:R-:W-:Y:S01]  /*1abb0*/  F2FP.F16.F32.PACK_AB R48, R3, R84 ;  /* 0x000000540330723e */ /* 0x010fe200000000ff */
[----:B------:R-:W-:Y:S01]  /*1abc0*/  FADD.FTZ R84, R84, R86 ;  /* 0x0000005654547221 */ /* 0x000fe20000010000 */
[----:B------:R-:W-:Y:S03]  /*1abd0*/  MUFU.EX2 R66, R66 ;  /* 0x0000004200427308 */ /* 0x000fe60000000800 */
[----:B-1----:R-:W-:Y:S01]  /*1abe0*/  HMMA.16816.F32 R8, R44, R52, R8 ;  /* 0x000000342c08723c */ /* 0x002fe20000001808 */
[----:B------:R-:W-:Y:S01]  /*1abf0*/  F2FP.F16.F32.PACK_AB R50, R81, R82 ;  /* 0x000000525132723e */ /* 0x000fe200000000ff */
[----:B------:R-:W-:-:S03]  /*1ac00*/  FADD.FTZ R84, R3, R84 ;  /* 0x0000005403547221 */ /* 0x000fc60000010000 */
[----:B------:R-:W1:Y:S01]  /*1ac10*/  MUFU.EX2 R65, R65 ;  /* 0x0000004100417308 */ /* 0x000e620000000800 */
[----:B------:R-:W-:Y:S01]  /*1ac20*/  HMMA.16816.F32 R4, R44, R54, R4 ;  /* 0x000000362c04723c */ /* 0x000fe20000001804 */
[----:B------:R-:W4:Y:S01]  /*1ac30*/  LDSM.16.MT88.4 R44, [R234+0x11000] ;  /* 0x01100000ea2c783b */ /* 0x000f220000004200 */
[C---:B-----5:R-:W-:Y:S01]  /*1ac40*/  F2FP.F16.F32.PACK_AB R49, R67.reuse, R68 ;  /* 0x000000444331723e */ /* 0x060fe200000000ff */
[----:B------:R-:W-:Y:S01]  /*1ac50*/  FADD.FTZ R68, R68, R70 ;  /* 0x0000004644447221 */ /* 0x000fe20000010000 */
[----:B------:R-:W-:Y:S01]  /*1ac60*/  FADD.FTZ R82, R82, R84 ;  /* 0x0000005452527221 */ /* 0x000fe20000010000 */
[----:B------:R-:W5:Y:S02]  /*1ac70*/  LDSM.16.MT88.4 R52, [R233+0x11000] ;  /* 0x01100000e934783b */ /* 0x000f640000004200 */
[----:B------:R-:W3:Y:S01]  /*1ac80*/  MUFU.EX2 R80, R80 ;  /* 0x0000005000507308 */ /* 0x000ee20000000800 */
[----:B------:R-:W-:Y:S01]  /*1ac90*/  FADD.FTZ R68, R67, R68 ;  /* 0x0000004443447221 */ /* 0x000fe20000010000 */
[----:B------:R-:W-:-:S06]  /*1aca0*/  FADD.FTZ R82, R81, R82 ;  /* 0x0000005251527221 */ /* 0x000fcc0000010000 */
[----:B------:R-:W3:Y:S01]  /*1acb0*/  MUFU.EX2 R79, R79 ;  /* 0x0000004f004f7308 */ /* 0x000ee20000000800 */
        /* <DEDUP_REMOVED lines=9> */
[----:B------:R-:W-:Y:S02]  /*1ad50*/  FADD.FTZ R82, R79, R82 ;  /* 0x000000524f527221 */ /* 0x000fe40000010000 */
[C---:B------:R-:W-:Y:S05]  /*1ad60*/  HMMA.16816.F32 R28, R48.reuse, R42, R28 ;  /* 0x0000002a301c723c */ /* 0x040fea000000181c */
[----:B------:R-:W5:Y:S01]  /*1ad70*/  MUFU.EX2 R64, R64 ;  /* 0x0000004000407308 */ /* 0x000f620000000800 */
[----:B----4-:R-:W-:Y:S01]  /*1ad80*/  HMMA.16816.F32 R16, R48, R44, R16 ;  /* 0x0000002c3010723c */ /* 0x010fe20000001810 */
[----:B-1----:R-:W-:-:S05]  /*1ad90*/  FADD.FTZ R82, R78, R82 ;  /* 0x000000524e527221 */ /* 0x002fca0000010000 */
[----:B------:R-:W-:Y:S01]  /*1ada0*/  HMMA.16816.F32 R12, R48, R46, R12 ;  /* 0x0000002e300c723c */ /* 0x000fe2000000180c */
[----:B------:R-:W1:Y:S01]  /*1adb0*/  MUFU.EX2 R63, R63 ;  /* 0x0000003f003f7308 */ /* 0x000e620000000800 */
[----:B------:R-:W-:Y:S01]  /*1adc0*/  F2FP.F16.F32.PACK_AB R44, R79, R80 ;  /* 0x000000504f2c723e */ /* 0x000fe200000000ff */
[----:B---3--:R-:W-:-:S03]  /*1add0*/  FADD.FTZ R228, R77, R82 ;  /* 0x000000524de47221 */ /* 0x008fc60000010000 */
[C---:B------:R-:W-:Y:S01]  /*1ade0*/  HMMA.16816.F32 R32, R48.reuse, R40, R32 ;  /* 0x000000283020723c */ /* 0x040fe20000001820 */
[----:B------:R-:W-:Y:S01]  /*1adf0*/  F2FP.F16.F32.PACK_AB R46, R77, R78 ;  /* 0x0000004e4d2e723e */ /* 0x000fe200000000ff */
[----:B------:R-:W3:Y:S01]  /*1ae00*/  LDSM.16.MT88.4 R40, [R235+0x11800] ;  /* 0x01180000eb28783b */ /* 0x000ee20000004200 */
[----:B------:R-:W4:Y:S01]  /*1ae10*/  MUFU.EX2 R62, R62 ;  /* 0x0000003e003e7308 */ /* 0x000f220000000800 */
[----:B-----5:R-:W-:Y:S02]  /*1ae20*/  FADD.FTZ R66, R64, R66 ;  /* 0x0000004240427221 */ /* 0x020fe40000010000 */
[C---:B------:R-:W-:Y:S05]  /*1ae30*/  HMMA.16816.F32 R8, R48.reuse, R52, R8 ;  /* 0x000000343008723c */ /* 0x040fea0000001808 */
[----:B------:R-:W5:Y:S01]  /*1ae40*/  MUFU.EX2 R61, R61 ;  /* 0x0000003d003d7308 */ /* 0x000f620000000800 */
[C---:B-1----:R-:W-:Y:S01]  /*1ae50*/  F2FP.F16.F32.PACK_AB R45, R63.reuse, R64 ;  /* 0x000000403f2d723e */ /* 0x042fe200000000ff */
[----:B------:R-:W-:Y:S01]  /*1ae60*/  HMMA.16816.F32 R4, R48, R54, R4 ;  /* 0x000000363004723c */ /* 0x000fe20000001804 */
[----:B------:R-:W1:Y:S01]  /*1ae70*/  LDSM.16.MT88.4 R48, [R234+0x11800] ;  /* 0x01180000ea30783b */ /* 0x000e620000004200 */
[----:B------:R-:W-:-:S04]  /*1ae80*/  FADD.FTZ R66, R63, R66 ;  /* 0x000000423f427221 */ /* 0x000fc80000010000 */
[----:B----4-:R-:W-:Y:S01]  /*1ae90*/  FADD.FTZ R66, R62, R66 ;  /* 0x000000423e427221 */ /* 0x010fe20000010000 */
[----:B-----5:R-:W-:-:S03]  /*1aea0*/  F2FP.F16.F32.PACK_AB R47, R61, R62 ;  /* 0x0000003e3d2f723e */ /* 0x020fc600000000ff */
[----:B------:R-:W-:-:S05]  /*1aeb0*/  FADD.FTZ R227, R61, R66 ;  /* 0x000000423de37221 */ /* 0x000fca0000010000 */
[----:B------:R-:W-:Y:S01]  /*1aec0*/  STL [R1], R227 ;  /* 0x000000e301007387 */ /* 0x000fe20000100800 */
[C---:B--2---:R-:W-:Y:S03]  /*1aed0*/  HMMA.16816.F32 R156, R44.reuse, R38, R28 ;  /* 0x000000262c9c723c */ /* 0x044fe6000000181c */
[----:B------:R-:W2:Y:S03]  /*1aee0*/  LDSM.16.MT88.4 R28, [R233+0x11800] ;  /* 0x01180000e91c783b */ /* 0x000ea60000004200 */
[C---:B------:R-:W-:Y:S01]  /*1aef0*/  HMMA.16816.F32 R160, R44.reuse, R36, R32 ;  /* 0x000000242ca0723c */ /* 0x040fe20000001820 */
[----:B------:R4:W-:Y:S05]  /*1af00*/  STL [R1+0x4], R228 ;  /* 0x000004e401007387 */ /* 0x0009ea0000100800 */
[C---:B---3--:R-:W-:Y:S06]  /*1af10*/  HMMA.16816.F32 R152, R44.reuse, R40, R24 ;  /* 0x000000282c98723c */ /* 0x048fec0000001818 */
[C---:B------:R-:W-:Y:S06]  /*1af20*/  HMMA.16816.F32 R148, R44.reuse, R42, R20 ;  /* 0x0000002a2c94723c */ /* 0x040fec0000001814 */
[C---:B-1----:R-:W-:Y:S06]  /*1af30*/  HMMA.16816.F32 R144, R44.reuse, R48, R16 ;  /* 0x000000302c90723c */ /* 0x042fec0000001810 */
[C---:B------:R-:W-:Y:S06]  /*1af40*/  HMMA.16816.F32 R140, R44.reuse, R50, R12 ;  /* 0x000000322c8c723c */ /* 0x040fec000000180c */
[C---:B--2---:R-:W-:Y:S06]  /*1af50*/  HMMA.16816.F32 R136, R44.reuse, R28, R8 ;  /* 0x0000001c2c88723c */ /* 0x044fec0000001808 */
[----:B------:R-:W-:Y:S01]  /*1af60*/  HMMA.16816.F32 R132, R44, R30, R4 ;  /* 0x0000001e2c84723c */ /* 0x000fe20000001804 */
[----:B----4-:R-:W-:Y:S05]  /*1af70*/  @!P0 BRA `(.L_x_2908) ;  /* 0x0000007400dc8947 */ /* 0x010fea0003800000 */
        /* <DEDUP_REMOVED lines=68> */
.L_x_2909:
[----:B------:R-:W-:Y:S02]  /*1b3c0*/  ULDC UR4, c[0x0][0x250] ;  /* 0x0000940000047ab9 */ /* 0x000fe40000000800 */
[----:B------:R-:W-:-:S06]  /*1b3d0*/  USHF.L.U32 UR5, UR4, 0x8, URZ ;  /* 0x0000000804057899 */ /* 0x000fcc000800063f */
[----:B------:R-:W-:-:S04]  /*1b3e0*/  IADD3 R6, RZ, -UR5, RZ ;  /* 0x80000005ff067c10 */ /* 0x000fc8000fffe0ff */
[----:B------:R-:W-:-:S07]  /*1b3f0*/  SHF.R.S32.HI R4, RZ, 0x1f, R6 ;  /* 0x0000001fff047819 */ /* 0x000fce0000011406 */
.L_x_2910:
        /* <DEDUP_REMOVED lines=9> */
[----:B------:R-:W-:Y:S01]  /*1b490*/  UISETP.GE.AND UP0, UPT, UR58, 0x3, UPT ;  /* 0x000000033a00788c */ /* 0x000fe2000bf06270 */
[----:B------:R-:W-:Y:S01]  /*1b4a0*/  IMAD.MOV.U32 R7, RZ, RZ, R246 ;  /* 0x000000ffff077224 */ /* 0x000fe200078e00f6 */
[----:B------:R-:W-:Y:S01]  /*1b4b0*/  IADD3.X R5, R246, UR4, RZ, P0, !PT ;  /* 0x00000004f6057c10 */ /* 0x000fe200087fe4ff */
[----:B------:R-:W-:Y:S01]  /*1b4c0*/  VIADD R40, R238, 0x1000 ;  /* 0x00001000ee287836 */ /* 0x000fe20000000000 */
[----:B------:R-:W-:Y:S01]  /*1b4d0*/  IADD3 R18, P0, R4, UR5, RZ ;  /* 0x0000000504127c10 */ /* 0x000fe2000ff1e0ff */
[----:B------:R-:W-:Y:S01]  /*1b4e0*/  VIADD R176, R238, 0x2000 ;  /* 0x00002000eeb07836 */ /* 0x000fe20000000000 */
[----:B------:R-:W-:Y:S01]  /*1b4f0*/  @!PT LDS RZ, [RZ] ;  /* 0x00000000fffff984 */ /* 0x000fe20000000800 */
[----:B------:R-:W-:Y:S01]  /*1b500*/  @!PT LDS RZ, [RZ] ;  /* 0x00000000fffff984 */ /* 0x000fe20000000800 */
[----:B------:R-:W-:Y:S01]  /*1b510*/  @!PT LDS RZ, [RZ] ;  /* 0x00000000fffff984 */ /* 0x000fe20000000800 */
[----:B------:R1:W-:Y:S02]  /*1b520*/  LDGSTS.E.BYPASS.LTC128B.128 [R250+0xa000], desc[UR6][R6.64] ;  /* 0x0a00000006fa7fae */ /* 0x0003e4000b901d46 */
[----:B------:R-:W-:-:S02]  /*1b530*/  IADD3.X R19, R5, UR4, RZ, P0, !PT ;  /* 0x0000000405137c10 */ /* 0x000fc400087fe4ff */
        /* <DEDUP_REMOVED lines=31> */
[----:B-1----:R-:W-:-:S03]  /*1b730*/  IADD3 R8, P0, R10, UR5, RZ ;  /* 0x000000050a087c10 */ /* 0x002fc6000ff1e0ff */
[----:B------:R-:W-:Y:S01]  /*1b740*/  LDGSTS.E.BYPASS.LTC128B.128 [R250+0x10000], desc[UR6][R10.64] ;  /* 0x100000000afa7fae */ /* 0x000fe2000b901d46 */
[----:B------:R-:W-:-:S05]  /*1b750*/  IADD3.X R9, R11, UR4, RZ, P0, !PT ;  /* 0x000000040b097c10 */ /* 0x000fca00087fe4ff */
[----:B------:R-:W-:Y:S01]  /*1b760*/  LDGSTS.E.BYPASS.LTC128B.128 [R250+0x10800], desc[UR6][R8.64] ;  /* 0x1080000008fa7fae */ /* 0x000fe2000b901d46 */
[----:B--2---:R-:W-:-:S04]  /*1b770*/  IADD3 R4, P0, R8, UR5, RZ ;  /* 0x0000000508047c10 */ /* 0x004fc8000ff1e0ff */
[----:B------:R-:W-:Y:S02]  /*1b780*/  IADD3.X R5, R9, UR4, RZ, P0, !PT ;  /* 0x0000000409057c10 */ /* 0x000fe400087fe4ff */
[----:B------:R-:W-:Y:S01]  /*1b790*/  IADD3 R6, P0, R4, UR5, RZ ;  /* 0x0000000504067c10 */ /* 0x000fe2000ff1e0ff */
[----:B------:R-:W-:Y:S02]  /*1b7a0*/  ULDC UR5, c[0x0][0x39c] ;  /* 0x0000e70000057ab9 */ /* 0x000fe40000000800 */
[----:B------:R-:W-:Y:S01]  /*1b7b0*/  LDGSTS.E.BYPASS.LTC128B.128 [R250+0x11000], desc[UR6][R4.64] ;  /* 0x1100000004fa7fae */ /* 0x000fe2000b901d46 */
[----:B------:R-:W-:Y:S01]  /*1b7c0*/  IADD3.X R7, R5, UR4, RZ, P0, !PT ;  /* 0x0000000405077c10 */ /* 0x000fe200087fe4ff */
[----:B------:R-:W-:-:S04]  /*1b7d0*/  USHF.L.U32 UR4, UR12, 0x8, URZ ;  /* 0x000000080c047899 */ /* 0x000fc8000800063f */
[----:B------:R1:W-:Y:S02]  /*1b7e0*/  LDGSTS.E.BYPASS.LTC128B.128 [R250+0x11800], desc[UR6][R6.64] ;  /* 0x1180000006fa7fae */ /* 0x0003e4000b901d46 */
[----:B------:R-:W-:Y:S02]  /*1b7f0*/  IMAD.U32 R218, RZ, RZ, UR4 ;  /* 0x00000004ffda7e24 */ /* 0x000fe4000f8e00ff */
[----:B------:R-:W-:Y:S01]  /*1b800*/  LDSM.16.M88.4 R128, [R241] ;  /* 0x00000000f180783b */ /* 0x000fe20000000200 */
[----:B------:R-:W-:Y:S02]  /*1b810*/  IMAD.U32 R217, RZ, RZ, UR4 ;  /* 0x00000004ffd97e24 */ /* 0x000fe4000f8e00ff */
[----:B------:R-:W-:Y:S01]  /*1b820*/  IMAD.U32 R215, RZ, RZ, UR4 ;  /* 0x00000004ffd77e24 */ /* 0x000fe2000f8e00ff */
[----:B------:R-:W2:Y:S04]  /*1b830*/  LDSM.16.M88.4 R44, [R240+0x2000] ;  /* 0x00200000f02c783b */ /* 0x000ea80000000200 */
[----:B------:R-:W3:Y:S04]  /*1b840*/  LDSM.16.M88.4 R32, [R240+0x2800] ;  /* 0x00280000f020783b */ /* 0x000ee80000000200 */
[----:B------:R-:W-:Y:S04]  /*1b850*/  LDSM.16.M88.4 R24, [R240+0x3000] ;  /* 0x00300000f018783b */ /* 0x000fe80000000200 */
[----:B------:R4:W-:Y:S04]  /*1b860*/  LDSM.16.M88.4 R124, [R60] ;  /* 0x000000003c7c783b */ /* 0x0009e80000000200 */
[----:B------:R-:W-:Y:S04]  /*1b870*/  LDSM.16.M88.4 R20, [R164+0x2000] ;  /* 0x00200000a414783b */ /* 0x000fe80000000200 */
[----:B-1----:R-:W1:Y:S04]  /*1b880*/  LDSM.16.M88.4 R4, [R240+0x3800] ;  /* 0x00380000f004783b */ /* 0x002e680000000200 */
[----:B------:R-:W5:Y:S04]  /*1b890*/  LDSM.16.M88.4 R16, [R164+0x2800] ;  /* 0x00280000a410783b */ /* 0x000f680000000200 */
[----:B------:R-:W5:Y:S04]  /*1b8a0*/  LDSM.16.M88.4 R52, [R164+0x3800] ;  /* 0x00380000a434783b */ /* 0x000f680000000200 */
[----:B------:R-:W5:Y:S01]  /*1b8b0*/  LDSM.16.M88.4 R8, [R164+0x3000] ;  /* 0x00300000a408783b */ /* 0x000f620000000200 */
[----:B----4-:R-:W-:-:S03]  /*1b8c0*/  VIADD R60, R238, 0x1800 ;  /* 0x00001800ee3c7836 */ /* 0x010fc60000000000 */
[----:B------:R-:W-:Y:S01]  /*1b8d0*/  LDSM.16.M88.4 R28, [R28] ;  /* 0x000000001c1c783b */ /* 0x000fe20000000200 */
[C---:B--2---:R-:W-:Y:S03]  /*1b8e0*/  HMMA.16816.F32 R56, R128.reuse, R44, RZ ;  /* 0x0000002c8038723c */ /* 0x044fe600000018ff */
[----:B------:R-:W2:Y:S04]  /*1b8f0*/  LDSM.16.M88.4 R48, [R48] ;  /* 0x000000003030783b */ /* 0x000ea80000000200 */
[----:B------:R-:W4:Y:S01]  /*1b900*/  LDSM.16.M88.4 R72, [R238] ;  /* 0x00000000ee48783b */ /* 0x000f220000000200 */
[C---:B------:R-:W-:Y:S03]  /*1b910*/  HMMA.16816.F32 R44, R128.reuse, R46, RZ ;  /* 0x0000002e802c723c */ /* 0x040fe600000018ff */
[----:B------:R-:W-:Y:S03]  /*1b920*/  LDSM.16.M88.4 R40, [R40] ;  /* 0x000000002828783b */ /* 0x000fe60000000200 */
[C---:B---3--:R-:W-:Y:S01]  /*1b930*/  HMMA.16816.F32 R36, R128.reuse, R32, RZ ;  /* 0x000000208024723c */ /* 0x048fe200000018ff */
[----:B------:R-:W-:Y:S04]  /*1b940*/  LDSM.16.M88.4 R64, [R232] ;  /* 0x00000000e840783b */ /* 0x000fe80000000200 */
[----:B------:R-:W-:Y:S01]  /*1b950*/  LDSM.16.M88.4 R68, [R164+0x4000] ;  /* 0x00400000a444783b */ /* 0x000fe20000000200 */
[C---:B------:R-:W-:Y:S03]  /*1b960*/  HMMA.16816.F32 R32, R128.reuse, R34, RZ ;  /* 0x000000228020723c */ /* 0x040fe600000018ff */
[----:B------:R-:W-:Y:S03]  /*1b970*/  LDSM.16.M88.4 R176, [R176] ;  /* 0x00000000b0b0783b */ /* 0x000fe60000000200 */
[C---:B-1----:R-:W-:Y:S01]  /*1b980*/  HMMA.16816.F32 R172, R128.reuse, R4, RZ ;  /* 0x0000000480ac723c */ /* 0x042fe200000018ff */
[----:B------:R-:W-:Y:S04]  /*1b990*/  LDSM.16.M88.4 R60, [R60] ;  /* 0x000000003c3c783b */ /* 0x000fe80000000200 */
[----:B------:R-:W-:Y:S01]  /*1b9a0*/  LDSM.16.M88.4 R108, [R240+0x4800] ;  /* 0x00480000f06c783b */ /* 0x000fe20000000200 */
[C---:B------:R-:W-:Y:S03]  /*1b9b0*/  HMMA.16816.F32 R4, R128.reuse, R6, RZ ;  /* 0x000000068004723c */ /* 0x040fe600000018ff */
[----:B------:R-:W-:Y:S03]  /*1b9c0*/  LDSM.16.M88.4 R100, [R240+0x5000] ;  /* 0x00500000f064783b */ /* 0x000fe60000000200 */
[----:B------:R-:W-:Y:S01]  /*1b9d0*/  HMMA.16816.F32 R12, R128, R24, RZ ;  /* 0x00000018800c723c */ /* 0x000fe200000018ff */
[----:B------:R-:W-:Y:S04]  /*1b9e0*/  LDSM.16.M88.4 R92, [R240+0x5800] ;  /* 0x00580000f05c783b */ /* 0x000fe80000000200 */
[----:B------:R-:W-:Y:S01]  /*1b9f0*/  LDSM.16.M88.4 R84, [R240+0x6000] ;  /* 0x00600000f054783b */ /* 0x000fe20000000200 */
[C---:B------:R-:W-:Y:S03]  /*1ba00*/  HMMA.16816.F32 R56, R124.reuse, R20, R56 ;  /* 0x000000147c38723c */ /* 0x040fe60000001838 */
[----:B------:R-:W-:Y:S03]  /*1ba10*/  LDSM.16.M88.4 R76, [R240+0x6800] ;  /* 0x00680000f04c783b */ /* 0x000fe60000000200 */
[C---:B------:R-:W-:Y:S01]  /*1ba20*/  HMMA.16816.F32 R44, R124.reuse, R22, R44 ;  /* 0x000000167c2c723c */ /* 0x040fe2000000182c */
[----:B------:R-:W1:Y:S04]  /*1ba30*/  LDSM.16.M88.4 R20, [R240+0x4000] ;  /* 0x00400000f014783b */ /* 0x000e680000000200 */
[----:B------:R-:W-:Y:S01]  /*1ba40*/  LDSM.16.M88.4 R168, [R240+0x9800] ;  /* 0x00980000f0a8783b */ /* 0x000fe20000000200 */
[C---:B-----5:R-:W-:Y:S03]  /*1ba50*/  HMMA.16816.F32 R36, R124.reuse, R16, R36 ;  /* 0x000000107c24723c */ /* 0x060fe60000001824 */
[----:B------:R-:W-:Y:S03]  /*1ba60*/  LDSM.16.M88.4 R120, [R164+0x4800] ;  /* 0x00480000a478783b */ /* 0x000fe60000000200 */
[----:B------:R-:W-:Y:S01]  /*1ba70*/  HMMA.16816.F32 R32, R124, R18, R32 ;  /* 0x000000127c20723c */ /* 0x000fe20000001820 */
[----:B------:R-:W3:Y:S04]  /*1ba80*/  LDSM.16.M88.4 R16, [R237] ;  /* 0x00000000ed10783b */ /* 0x000ee80000000200 */
[----:B------:R-:W-:Y:S01]  /*1ba90*/  LDSM.16.M88.4 R116, [R164+0x5000] ;  /* 0x00500000a474783b */ /* 0x000fe20000000200 */
[----:B------:R-:W-:Y:S03]  /*1baa0*/  HMMA.16816.F32 R24, R128, R26, RZ ;  /* 0x0000001a8018723c */ /* 0x000fe600000018ff */
[----:B------:R-:W0:Y:S03]  /*1bab0*/  LDGDEPBAR ;  /* 0x00000000000079af */ /* 0x000e260000000000 */
[C---:B------:R-:W-:Y:S06]  /*1bac0*/  HMMA.16816.F32 R172, R124.reuse, R52, R172 ;  /* 0x000000347cac723c */ /* 0x040fec00000018ac */
[C---:B------:R-:W-:Y:S01]  /*1bad0*/  HMMA.16816.F32 R4, R124.reuse, R54, R4 ;  /* 0x000000367c04723c */ /* 0x040fe20000001804 */
[----:B------:R-:W5:Y:S05]  /*1bae0*/  LDSM.16.M88.4 R52, [R232+0x800] ;  /* 0x00080000e834783b */ /* 0x000f6a0000000200 */
[----:B------:R-:W-:Y:S06]  /*1baf0*/  HMMA.16816.F32 R12, R124, R8, R12 ;  /* 0x000000087c0c723c */ /* 0x000fec000000180c */
[C---:B--2---:R-:W-:Y:S06]  /*1bb00*/  HMMA.16816.F32 R36, R28.reuse, R48, R36 ;  /* 0x000000301c24723c */ /* 0x044fec0000001824 */
[C---:B------:R-:W-:Y:S01]  /*1bb10*/  HMMA.16816.F32 R32, R28.reuse, R50, R32 ;  /* 0x000000321c20723c */ /* 0x040fe20000001820 */
[----:B------:R-:W2:Y:S05]  /*1bb20*/  LDSM.16.M88.4 R48, [R232+0x1000] ;  /* 0x00100000e830783b */ /* 0x000eaa0000000200 */
[----:B----4-:R-:W-:Y:S06]  /*1bb30*/  HMMA.16816.F32 R44, R28, R74, R44 ;  /* 0x0000004a1c2c723c */ /* 0x010fec000000182c */
[----:B------:R-:W-:Y:S06]  /*1bb40*/  HMMA.16816.F32 R24, R124, R10, R24 ;  /* 0x0000000a7c18723c */ /* 0x000fec0000001818 */
[----:B-1----:R-:W-:Y:S06]  /*1bb50*/  HMMA.16816.F32 R8, R128, R20, RZ ;  /* 0x000000148008723c */ /* 0x002fec00000018ff */
[----:B------:R-:W-:Y:S06]  /*1bb60*/  HMMA.16816.F32 R12, R28, R40, R12 ;  /* 0x000000281c0c723c */ /* 0x000fec000000180c */
[C---:B---3--:R-:W-:Y:S06]  /*1bb70*/  HMMA.16816.F32 R44, R16.reuse, R66, R44 ;  /* 0x00000042102c723c */ /* 0x048fec000000182c */
[----:B-----5:R-:W-:Y:S06]  /*1bb80*/  HMMA.16816.F32 R36, R16, R52, R36 ;  /* 0x000000341024723c */ /* 0x020fec0000001824 */
[----:B------:R-:W-:Y:S06]  /*1bb90*/  HMMA.16816.F32 R8, R124, R68, R8 ;  /* 0x000000447c08723c */ /* 0x000fec0000001808 */
[----:B------:R-:W-:Y:S06]  /*1bba0*/  HMMA.16816.F32 R20, R128, R22, RZ ;  /* 0x000000168014723c */ /* 0x000fec00000018ff */
[----:B--2---:R-:W-:Y:S01]  /*1bbb0*/  HMMA.16816.F32 R12, R16, R48, R12 ;  /* 0x00000030100c723c */ /* 0x004fe2000000180c */
        /* <DEDUP_REMOVED lines=10> */
[C---:B------:R-:W-:Y:S01]  /*1bc60*/  HMMA.16816.F32 R24, R28.reuse, R42, R24 ;  /* 0x0000002a1c18723c */ /* 0x040fe20000001818 */
[----:B------:R-:W1:Y:S01]  /*1bc70*/  LDSM.16.M88.4 R40, [R232+0x1800] ;  /* 0x00180000e828783b */ /* 0x000e620000000200 */
[----:B------:R-:W-:Y:S04]  /*1bc80*/  MUFU.TANH R183, R46 ;  /* 0x0000002e00b77308 */ /* 0x000fe80000002400 */
[----:B------:R-:W-:Y:S04]  /*1bc90*/  HMMA.16816.F32 R8, R28, R176, R8 ;  /* 0x000000b01c08723c */ /* 0x000fe80000001808 */
[----:B------:R-:W-:Y:S02]  /*1bca0*/  MUFU.TANH R176, R45 ;  /* 0x0000002d00b07308 */ /* 0x000fe40000002400 */
[----:B------:R-:W-:Y:S01]  /*1bcb0*/  HMMA.16816.F32 R20, R124, R70, R20 ;  /* 0x000000467c14723c */ /* 0x000fe20000001814 */
[----:B------:R-:W2:Y:S01]  /*1bcc0*/  LDSM.16.M88.4 R68, [R240+0x7000] ;  /* 0x00700000f044783b */ /* 0x000ea20000000200 */
[----:B------:R-:W-:Y:S01]  /*1bcd0*/  FMUL.FTZ R12, R12, UR5 ;  /* 0x000000050c0c7c20 */ /* 0x000fe20008410000 */
[----:B------:R-:W-:Y:S01]  /*1bce0*/  FMUL.FTZ R13, R13, UR5 ;  /* 0x000000050d0d7c20 */ /* 0x000fe20008410000 */
[----:B------:R-:W-:Y:S01]  /*1bcf0*/  FMUL.FTZ R14, R14, UR5 ;  /* 0x000000050e0e7c20 */ /* 0x000fe20008410000 */
[----:B------:R-:W-:Y:S01]  /*1bd00*/  FMUL.FTZ R15, R15, UR5 ;  /* 0x000000050f0f7c20 */ /* 0x000fe20008410000 */
[C---:B------:R-:W-:Y:S01]  /*1bd10*/  HMMA.16816.F32 R172, R28.reuse, R60, R172 ;  /* 0x0000003c1cac723c */ /* 0x040fe200000018ac */
[----:B------:R3:W-:Y:S05]  /*1bd20*/  MUFU.TANH R194, R47 ;  /* 0x0000002f00c27308 */ /* 0x0007ea0000002400 */
[----:B------:R-:W-:Y:S01]  /*1bd30*/  HMMA.16816.F32 R4, R28, R62, R4 ;  /* 0x0000003e1c04723c */ /* 0x000fe20000001804 */
[----:B------:R-:W4:Y:S02]  /*1bd40*/  LDSM.16.M88.4 R60, [R240+0x7800] ;  /* 0x00780000f03c783b */ /* 0x000f240000000200 */
[----:B------:R-:W-:Y:S03]  /*1bd50*/  MUFU.TANH R182, R36 ;  /* 0x0000002400b67308 */ /* 0x000fe60000002400 */
[C---:B------:R-:W-:Y:S01]  /*1bd60*/  HMMA.16816.F32 R32, R16.reuse, R54, R32 ;  /* 0x000000361020723c */ /* 0x040fe20000001820 */
[----:B------:R-:W-:Y:S04]  /*1bd70*/  LDSM.16.M88.4 R52, [R240+0x8000] ;  /* 0x00800000f034783b */ /* 0x000fe80000000200 */
[----:B------:R-:W-:Y:S01]  /*1bd80*/  MUFU.TANH R196, R37 ;  /* 0x0000002500c47308 */ /* 0x000fe20000002400 */
[----:B---3--:R-:W3:Y:S01]  /*1bd90*/  LDSM.16.M88.4 R44, [R240+0x8800] ;  /* 0x00880000f02c783b */ /* 0x008ee20000000200 */
[C---:B------:R-:W-:Y:S06]  /*1bda0*/  HMMA.16816.F32 R56, R16.reuse, R64, R56 ;  /* 0x000000401038723c */ /* 0x040fec0000001838 */
[----:B------:R-:W-:Y:S01]  /*1bdb0*/  MUFU.TANH R177, R38 ;  /* 0x0000002600b17308 */ /* 0x000fe20000002400 */
[----:B------:R-:W-:Y:S06]  /*1bdc0*/  HMMA.16816.F32 R24, R16, R50, R24 ;  /* 0x000000321018723c */ /* 0x000fec0000001818 */
[----:B------:R-:W-:Y:S01]  /*1bdd0*/  HMMA.16816.F32 R20, R28, R178, R20 ;  /* 0x000000b21c14723c */ /* 0x000fe20000001814 */
[----:B------:R5:W-:Y:S03]  /*1bde0*/  MUFU.TANH R197, R39 ;  /* 0x0000002700c57308 */ /* 0x000be60000002400 */
[----:B------:R-:W-:Y:S01]  /*1bdf0*/  FMUL.FTZ R32, R32, UR5 ;  /* 0x0000000520207c20 */ /* 0x000fe20008410000 */
[----:B------:R-:W-:Y:S01]  /*1be00*/  FMUL.FTZ R33, R33, UR5 ;  /* 0x0000000521217c20 */ /* 0x000fe20008410000 */
[C---:B-1----:R-:W-:Y:S01]  /*1be10*/  HMMA.16816.F32 R172, R16.reuse, R40, R172 ;  /* 0x0000002810ac723c */ /* 0x042fe200000018ac */
[----:B------:R-:W-:Y:S01]  /*1be20*/  FMUL.FTZ R34, R34, UR5 ;  /* 0x0000000522227c20 */ /* 0x000fe20008410000 */
[----:B------:R-:W-:Y:S01]  /*1be30*/  FMUL.FTZ R35, R35, UR5 ;  /* 0x0000000523237c20 */ /* 0x000fe20008410000 */
[----:B------:R-:W-:Y:S02]  /*1be40*/  MUFU.TANH R188, R12 ;  /* 0x0000000c00bc7308 */ /* 0x000fe40000002400 */
[----:B------:R-:W-:Y:S01]  /*1be50*/  FMUL.FTZ R56, R56, UR5 ;  /* 0x0000000538387c20 */ /* 0x000fe20008410000 */
[----:B------:R-:W-:Y:S01]  /*1be60*/  FMUL.FTZ R57, R57, UR5 ;  /* 0x0000000539397c20 */ /* 0x000fe20008410000 */
[----:B------:R-:W-:Y:S01]  /*1be70*/  FMUL.FTZ R58, R58, UR5 ;  /* 0x000000053a3a7c20 */ /* 0x000fe20008410000 */
[----:B------:R-:W-:Y:S01]  /*1be80*/  FMUL.FTZ R3, R59, UR5 ;  /* 0x000000053b037c20 */ /* 0x000fe20008410000 */
[----:B------:R-:W-:Y:S02]  /*1be90*/  HMMA.16816.F32 R4, R16, R42, R4 ;  /* 0x0000002a1004723c */ /* 0x000fe40000001804 */
[----:B------:R-:W-:Y:S01]  /*1bea0*/  MUFU.TANH R202, R13 ;  /* 0x0000000d00ca7308 */ /* 0x000fe20000002400 */
[----:B-----5:R-:W1:Y:S01]  /*1beb0*/  LDSM.16.M88.4 R36, [R240+0x9000] ;  /* 0x00900000f024783b */ /* 0x020e620000000200 */
[----:B------:R-:W-:Y:S01]  /*1bec0*/  FMUL.FTZ R24, R24, UR5 ;  /* 0x0000000518187c20 */ /* 0x000fe20008410000 */
[----:B------:R-:W-:Y:S01]  /*1bed0*/  FMUL.FTZ R25, R25, UR5 ;  /* 0x0000000519197c20 */ /* 0x000fe20008410000 */
[----:B------:R-:W-:Y:S01]  /*1bee0*/  HMMA.16816.F32 R112, R128, R108, RZ ;  /* 0x0000006c8070723c */ /* 0x000fe200000018ff */
[----:B------:R-:W-:Y:S01]  /*1bef0*/  FMUL.FTZ R26, R26, UR5 ;  /* 0x000000051a1a7c20 */ /* 0x000fe20008410000 */
[----:B------:R-:W-:-:S02]  /*1bf00*/  FMUL.FTZ R27, R27, UR5 ;  /* 0x000000051b1b7c20 */ /* 0x000fc40008410000 */
[----:B------:R-:W-:Y:S02]  /*1bf10*/  MUFU.TANH R189, R14 ;  /* 0x0000000e00bd7308 */ /* 0x000fe40000002400 */
[----:B------:R-:W-:Y:S03]  /*1bf20*/  HMMA.16816.F32 R104, R128, R100, RZ ;  /* 0x000000648068723c */ /* 0x000fe600000018ff */
[----:B------:R-:W-:-:S03]  /*1bf30*/  FMUL.FTZ R172, R172, UR5 ;  /* 0x00000005acac7c20 */ /* 0x000fc60008410000 */
[----:B------:R5:W-:Y:S01]  /*1bf40*/  MUFU.TANH R201, R15 ;  /* 0x0000000f00c97308 */ /* 0x000be20000002400 */
[C---:B------:R-:W-:Y:S05]  /*1bf50*/  HMMA.16816.F32 R96, R128.reuse, R92, RZ ;  /* 0x0000005c8060723c */ /* 0x040fea00000018ff */
[----:B------:R-:W-:Y:S01]  /*1bf60*/  FMUL.FTZ R4, R4, UR5 ;  /* 0x0000000504047c20 */ /* 0x000fe20008410000 */
[----:B------:R-:W-:Y:S01]  /*1bf70*/  HMMA.16816.F32 R88, R128, R84, RZ ;  /* 0x000000548058723c */ /* 0x000fe200000018ff */
[----:B------:R-:W-:Y:S01]  /*1bf80*/  MUFU.TANH R165, R56 ;  /* 0x0000003800a57308 */ /* 0x000fe20000002400 */
[----:B------:R-:W-:Y:S01]  /*1bf90*/  FMUL.FTZ R5, R5, UR5 ;  /* 0x0000000505057c20 */ /* 0x000fe20008410000 */
[----:B------:R-:W-:Y:S01]  /*1bfa0*/  FMUL.FTZ R6, R6, UR5 ;  /* 0x0000000506067c20 */ /* 0x000fe20008410000 */
[----:B------:R-:W-:-:S02]  /*1bfb0*/  FMUL.FTZ R7, R7, UR5 ;  /* 0x0000000507077c20 */ /* 0x000fc40008410000 */
[C---:B------:R-:W-:Y:S03]  /*1bfc0*/  HMMA.16816.F32 R80, R128.reuse, R76, RZ ;  /* 0x0000004c8050723c */ /* 0x040fe600000018ff */
[----:B------:R-:W1:Y:S01]  /*1bfd0*/  MUFU.TANH R193, R57 ;  /* 0x0000003900c17308 */ /* 0x000e620000002400 */
[----:B-----5:R-:W5:Y:S02]  /*1bfe0*/  LDSM.16.M88.4 R12, [R232+0x2000] ;  /* 0x00200000e80c783b */ /* 0x020f640000000200 */
[C---:B--2---:R-:W-:Y:S05]  /*1bff0*/  HMMA.16816.F32 R72, R128.reuse, R68, RZ ;  /* 0x000000448048723c */ /* 0x044fea00000018ff */
[----:B------:R2:W-:Y:S01]  /*1c000*/  MUFU.TANH R185, R58 ;  /* 0x0000003a00b97308 */ /* 0x0005e20000002400 */
[C---:B----4-:R-:W-:Y:S06]  /*1c010*/  HMMA.16816.F32 R64, R128.reuse, R60, RZ ;  /* 0x0000003c8040723c */ /* 0x050fec00000018ff */
[C---:B---3--:R-:W-:Y:S01]  /*1c020*/  HMMA.16816.F32 R48, R128.reuse, R44, RZ ;  /* 0x0000002c8030723c */ /* 0x048fe200000018ff */
[----:B------:R-:W-:Y:S05]  /*1c030*/  MUFU.TANH R186, R32 ;  /* 0x0000002000ba7308 */ /* 0x000fea0000002400 */
[C---:B-1----:R-:W-:Y:S03]  /*1c040*/  HMMA.16816.F32 R40, R128.reuse, R36, RZ ;  /* 0x000000248028723c */ /* 0x042fe600000018ff */
[----:B------:R-:W-:Y:S03]  /*1c050*/  MUFU.TANH R199, R33 ;  /* 0x0000002100c77308 */ /* 0x000fe60000002400 */
[C---:B--2---:R-:W-:Y:S05]  /*1c060*/  HMMA.16816.F32 R56, R128.reuse, R52, RZ ;  /* 0x000000348038723c */ /* 0x044fea00000018ff */
[----:B------:R-:W-:Y:S01]  /*1c070*/  MUFU.TANH R187, R34 ;  /* 0x0000002200bb7308 */ /* 0x000fe20000002400 */
        /* <DEDUP_REMOVED lines=8> */
[----:B------:R-:W-:Y:S01]  /*1c100*/  HMMA.16816.F32 R68, R128, R70, RZ ;  /* 0x000000468044723c */ /* 0x000fe200000018ff */
[----:B------:R-:W-:Y:S01]  /*1c110*/  MUFU.TANH R191, R26 ;  /* 0x0000001a00bf7308 */ /* 0x000fe20000002400 */
[----:B-1----:R-:W-:-:S04]  /*1c120*/  VIADD R24, R238, 0x2800 ;  /* 0x00002800ee187836 */ /* 0x002fc80000000000 */
[C---:B------:R-:W-:Y:S03]  /*1c130*/  HMMA.16816.F32 R60, R128.reuse, R62, RZ ;  /* 0x0000003e803c723c */ /* 0x040fe600000018ff */
[----:B------:R1:W-:Y:S03]  /*1c140*/  MUFU.TANH R204, R27 ;  /* 0x0000001b00cc7308 */ /* 0x0003e60000002400 */
[C---:B------:R-:W-:Y:S05]  /*1c150*/  HMMA.16816.F32 R52, R128.reuse, R54, RZ ;  /* 0x000000368034723c */ /* 0x040fea00000018ff */
[----:B------:R2:W-:Y:S01]  /*1c160*/  MUFU.TANH R192, R172 ;  /* 0x000000ac00c07308 */ /* 0x0005e20000002400 */
[C---:B------:R-:W-:Y:S06]  /*1c170*/  HMMA.16816.F32 R44, R128.reuse, R46, RZ ;  /* 0x0000002e802c723c */ /* 0x040fec00000018ff */
[C---:B------:R-:W-:Y:S01]  /*1c180*/  HMMA.16816.F32 R36, R128.reuse, R38, RZ ;  /* 0x000000268024723c */ /* 0x040fe200000018ff */
[----:B------:R-:W-:Y:S01]  /*1c190*/  MUFU.TANH R195, R4 ;  /* 0x0000000400c37308 */ /* 0x000fe20000002400 */
[----:B-1----:R-:W-:Y:S04]  /*1c1a0*/  LDSM.16.M88.4 R24, [R24] ;  /* 0x000000001818783b */ /* 0x002fe80000000200 */
[C---:B------:R-:W-:Y:S03]  /*1c1b0*/  HMMA.16816.F32 R32, R128.reuse, R168, RZ ;  /* 0x000000a88020723c */ /* 0x040fe600000018ff */
[----:B------:R-:W-:Y:S01]  /*1c1c0*/  MUFU.TANH R198, R6 ;  /* 0x0000000600c67308 */ /* 0x000fe20000002400 */
[----:B--2---:R-:W-:Y:S01]  /*1c1d0*/  FMUL.FTZ R172, R173, UR5 ;  /* 0x00000005adac7c20 */ /* 0x004fe20008410000 */
[----:B------:R-:W-:Y:S01]  /*1c1e0*/  FMUL.FTZ R173, R174, UR5 ;  /* 0x00000005aead7c20 */ /* 0x000fe20008410000 */
[----:B------:R-:W-:Y:S01]  /*1c1f0*/  HMMA.16816.F32 R128, R128, R170, RZ ;  /* 0x000000aa8080723c */ /* 0x000fe200000018ff */
[----:B------:R-:W1:Y:S01]  /*1c200*/  LDSM.16.M88.4 R168, [R164+0x5800] ;  /* 0x00580000a4a8783b */ /* 0x000e620000000200 */
[----:B------:R-:W-:-:S03]  /*1c210*/  FMUL.FTZ R174, R175, UR5 ;  /* 0x00000005afae7c20 */ /* 0x000fc60008410000 */
[----:B------:R-:W-:Y:S01]  /*1c220*/  MUFU.TANH R175, R5 ;  /* 0x0000000500af7308 */ /* 0x000fe20000002400 */
[C---:B-----5:R-:W-:Y:S06]  /*1c230*/  HMMA.16816.F32 R8, R16.reuse, R12, R8 ;  /* 0x0000000c1008723c */ /* 0x060fec0000001808 */
[----:B------:R-:W-:Y:S01]  /*1c240*/  HMMA.16816.F32 R20, R16, R14, R20 ;  /* 0x0000000e1014723c */ /* 0x000fe20000001814 */
[----:B------:R-:W-:Y:S01]  /*1c250*/  VIADD R12, R238, 0x3000 ;  /* 0x00003000ee0c7836 */ /* 0x000fe20000000000 */
[----:B------:R2:W-:Y:S04]  /*1c260*/  MUFU.TANH R207, R7 ;  /* 0x0000000700cf7308 */ /* 0x0005e80000002400 */
[C---:B------:R-:W-:Y:S01]  /*1c270*/  HMMA.16816.F32 R112, R124.reuse, R120, R112 ;  /* 0x000000787c70723c */ /* 0x040fe20000001870 */
[----:B------:R-:W3:Y:S03]  /*1c280*/  LDSM.16.M88.4 R12, [R12] ;  /* 0x000000000c0c783b */ /* 0x000ee60000000200 */
[----:B------:R-:W4:Y:S02]  /*1c290*/  MUFU.TANH R3, R3 ;  /* 0x0000000300037308 */ /* 0x000f240000002400 */
[C---:B------:R-:W-:Y:S01]  /*1c2a0*/  HMMA.16816.F32 R120, R124.reuse, R122, R108 ;  /* 0x0000007a7c78723c */ /* 0x040fe2000000186c */
[----:B------:R-:W-:Y:S05]  /*1c2b0*/  LDSM.16.M88.4 R108, [R232+0x2800] ;  /* 0x00280000e86c783b */ /* 0x000fea0000000200 */
[C---:B------:R-:W-:Y:S01]  /*1c2c0*/  HMMA.16816.F32 R104, R124.reuse, R116, R104 ;  /* 0x000000747c68723c */ /* 0x040fe20000001868 */
[----:B--2---:R-:W2:Y:S01]  /*1c2d0*/  LDSM.16.M88.4 R4, [R164+0x6000] ;  /* 0x00600000a404783b */ /* 0x004ea20000000200 */
[----:B------:R-:W-:Y:S01]  /*1c2e0*/  FMUL.FTZ R8, R8, UR5 ;  /* 0x0000000508087c20 */ /* 0x000fe20008410000 */
[----:B------:R-:W-:Y:S01]  /*1c2f0*/  FMUL.FTZ R9, R9, UR5 ;  /* 0x0000000509097c20 */ /* 0x000fe20008410000 */
[----:B------:R-:W-:Y:S01]  /*1c300*/  FMUL.FTZ R10, R10, UR5 ;  /* 0x000000050a0a7c20 */ /* 0x000fe20008410000 */
[----:B------:R-:W-:Y:S01]  /*1c310*/  FMUL.FTZ R11, R11, UR5 ;  /* 0x000000050b0b7c20 */ /* 0x000fe20008410000 */
[C---:B------:R-:W-:Y:S01]  /*1c320*/  HMMA.16816.F32 R100, R124.reuse, R118, R100 ;  /* 0x000000767c64723c */ /* 0x040fe20000001864 */
[----:B------:R-:W-:Y:S01]  /*1c330*/  MUFU.TANH R116, R8 ;  /* 0x0000000800747308 */ /* 0x000fe20000002400 */
[----:B------:R-:W-:Y:S01]  /*1c340*/  FMUL.FTZ R20, R20, UR5 ;  /* 0x0000000514147c20 */ /* 0x000fe20008410000 */
[----:B------:R-:W-:Y:S01]  /*1c350*/  FMUL.FTZ R21, R21, UR5 ;  /* 0x0000000515157c20 */ /* 0x000fe20008410000 */
[----:B------:R-:W-:Y:S01]  /*1c360*/  FMUL.FTZ R22, R22, UR5 ;  /* 0x0000000516167c20 */ /* 0x000fe20008410000 */
[----:B------:R-:W-:Y:S01]  /*1c370*/  FMUL.FTZ R23, R23, UR5 ;  /* 0x0000000517177c20 */ /* 0x000fe20008410000 */
[----:B-1----:R-:W-:Y:S03]  /*1c380*/  HMMA.16816.F32 R96, R124, R168, R96 ;  /* 0x000000a87c60723c */ /* 0x002fe60000001860 */
[----:B------:R-:W-:Y:S03]  /*1c390*/  MUFU.TANH R178, R9 ;  /* 0x0000000900b27308 */ /* 0x000fe60000002400 */
[C---:B------:R-:W-:Y:S05]  /*1c3a0*/  HMMA.16816.F32 R112, R28.reuse, R24, R112 ;  /* 0x000000181c70723c */ /* 0x040fea0000001870 */
[----:B------:R-:W-:Y:S01]  /*1c3b0*/  MUFU.TANH R117, R10 ;  /* 0x0000000a00757308 */ /* 0x000fe20000002400 */
[C---:B------:R-:W-:Y:S01]  /*1c3c0*/  HMMA.16816.F32 R120, R28.reuse, R26, R120 ;  /* 0x0000001a1c78723c */ /* 0x040fe20000001878 */
[----:B------:R-:W1:Y:S05]  /*1c3d0*/  LDSM.16.M88.4 R24, [R232+0x3000] ;  /* 0x00300000e818783b */ /* 0x000e6a0000000200 */
[C---:B---3--:R-:W-:Y:S01]  /*1c3e0*/  HMMA.16816.F32 R104, R28.reuse, R12, R104 ;  /* 0x0000000c1c68723c */ /* 0x048fe20000001868 */
[----:B------:R3:W-:Y:S05]  /*1c3f0*/  MUFU.TANH R168, R11 ;  /* 0x0000000b00a87308 */ /* 0x0007ea0000002400 */
[----:B------:R-:W-:Y:S01]  /*1c400*/  HMMA.16816.F32 R100, R28, R14, R100 ;  /* 0x0000000e1c64723c */ /* 0x000fe20000001864 */
[----:B------:R-:W-:-:S02]  /*1c410*/  VIADD R12, R238, 0x3800 ;  /* 0x00003800ee0c7836 */ /* 0x000fc40000000000 */
[----:B------:R-:W-:Y:S03]  /*1c420*/  MUFU.TANH R118, R20 ;  /* 0x0000001400767308 */ /* 0x000fe60000002400 */
[C---:B--2---:R-:W-:Y:S01]  /*1c430*/  HMMA.16816.F32 R88, R124.reuse, R4, R88 ;  /* 0x000000047c58723c */ /* 0x044fe20000001858 */
[----:B------:R-:W2:Y:S04]  /*1c440*/  LDSM.16.M88.4 R12, [R12] ;  /* 0x000000000c0c783b */ /* 0x000ea80000000200 */
[----:B------:R-:W-:Y:S01]  /*1c450*/  MUFU.TANH R169, R21 ;  /* 0x0000001500a97308 */ /* 0x000fe20000002400 */
[----:B---3--:R-:W3:Y:S01]  /*1c460*/  LDSM.16.M88.4 R8, [R164+0x6800] ;  /* 0x00680000a408783b */ /* 0x008ee20000000200 */
[----:B------:R-:W-:Y:S03]  /*1c470*/  HMMA.16816.F32 R84, R124, R6, R84 ;  /* 0x000000067c54723c */ /* 0x000fe60000001854 */
[----:B------:R-:W5:Y:S03]  /*1c480*/  LDSM.16.M88.4 R4, [R164+0x7800] ;  /* 0x00780000a404783b */ /* 0x000f660000000200 */
[C---:B------:R-:W-:Y:S01]  /*1c490*/  HMMA.16816.F32 R112, R16.reuse, R108, R112 ;  /* 0x0000006c1070723c */ /* 0x040fe20000001870 */
[----:B------:R-:W-:Y:S05]  /*1c4a0*/  MUFU.TANH R119, R22 ;  /* 0x0000001600777308 */ /* 0x000fea0000002400 */
[----:B------:R-:W-:Y:S01]  /*1c4b0*/  HMMA.16816.F32 R120, R16, R110, R120 ;  /* 0x0000006e1078723c */ /* 0x000fe20000001878 */
[----:B------:R-:W4:Y:S02]  /*1c4c0*/  LDSM.16.M88.4 R108, [R164+0x8000] ;  /* 0x00800000a46c783b */ /* 0x000f240000000200 */
[----:B------:R-:W4:Y:S03]  /*1c4d0*/  MUFU.TANH R172, R172 ;  /* 0x000000ac00ac7308 */ /* 0x000f260000002400 */
[----:B------:R-:W-:Y:S05]  /*1c4e0*/  HMMA.16816.F32 R92, R124, R170, R92 ;  /* 0x000000aa7c5c723c */ /* 0x000fea000000185c */
[----:B------:R3:W-:Y:S01]  /*1c4f0*/  MUFU.TANH R170, R23 ;  /* 0x0000001700aa7308 */ /* 0x0007e20000002400 */
[C---:B-1----:R-:W-:Y:S06]  /*1c500*/  HMMA.16816.F32 R104, R16.reuse, R24, R104 ;  /* 0x000000181068723c */ /* 0x042fec0000001868 */
[----:B------:R-:W-:Y:S01]  /*1c510*/  HMMA.16816.F32 R100, R16, R26, R100 ;  /* 0x0000001a1064723c */ /* 0x000fe20000001864 */
[----:B------:R-:W-:-:S02]  /*1c520*/  VIADD R24, R238, 0x4000 ;  /* 0x00004000ee187836 */ /* 0x000fc40000000000 */
[----:B------:R-:W-:Y:S01]  /*1c530*/  FMUL.FTZ R113, R113, UR5 ;  /* 0x0000000571717c20 */ /* 0x000fe20008410000 */
[----:B------:R-:W-:Y:S01]  /*1c540*/  FMUL.FTZ R115, R115, UR5 ;  /* 0x0000000573737c20 */ /* 0x000fe20008410000 */
[----:B------:R-:W1:Y:S01]  /*1c550*/  MUFU.TANH R174, R174 ;  /* 0x000000ae00ae7308 */ /* 0x000e620000002400 */
[----:B------:R-:W-:Y:S01]  /*1c560*/  FMUL.FTZ R112, R112, UR5 ;  /* 0x0000000570707c20 */ /* 0x000fe20008410000 */
[----:B--2---:R-:W-:Y:S01]  /*1c570*/  HMMA.16816.F32 R96, R28, R12, R96 ;  /* 0x0000000c1c60723c */ /* 0x004fe20000001860 */
[----:B------:R-:W2:Y:S01]  /*1c580*/  LDSM.16.M88.4 R24, [R24] ;  /* 0x000000001818783b */ /* 0x000ea20000000200 */
[----:B------:R-:W-:-:S03]  /*1c590*/  FMUL.FTZ R121, R121, UR5 ;  /* 0x0000000579797c20 */ /* 0x000fc60008410000 */
[----:B---3--:R-:W-:Y:S01]  /*1c5a0*/  LDSM.16.M88.4 R20, [R164+0x7000] ;  /* 0x00700000a414783b */ /* 0x008fe20000000200 */
[C---:B------:R-:W-:Y:S01]  /*1c5b0*/  HMMA.16816.F32 R80, R124.reuse, R8, R80 ;  /* 0x000000087c50723c */ /* 0x040fe20000001850 */
[----:B------:R-:W-:Y:S05]  /*1c5c0*/  MUFU.TANH R208, R121 ;  /* 0x0000007900d07308 */ /* 0x000fea0000002400 */
[----:B------:R-:W-:Y:S01]  /*1c5d0*/  HMMA.16816.F32 R76, R124, R10, R76 ;  /* 0x0000000a7c4c723c */ /* 0x000fe2000000184c */
[----:B------:R-:W3:Y:S01]  /*1c5e0*/  LDSM.16.M88.4 R8, [R232+0x3800] ;  /* 0x00380000e808783b */ /* 0x000ee20000000200 */
[----:B------:R-:W-:Y:S01]  /*1c5f0*/  FMUL.FTZ R105, R105, UR5 ;  /* 0x0000000569697c20 */ /* 0x000fe20008410000 */
[----:B------:R1:W3:Y:S01]  /*1c600*/  MUFU.TANH R211, R113 ;  /* 0x0000007100d37308 */ /* 0x0002e20000002400 */
[----:B------:R-:W-:-:S02]  /*1c610*/  FMUL.FTZ R104, R104, UR5 ;  /* 0x0000000568687c20 */ /* 0x000fc40008410000 */
[----:B------:R-:W-:Y:S01]  /*1c620*/  HMMA.16816.F32 R92, R28, R14, R92 ;  /* 0x0000000e1c5c723c */ /* 0x000fe2000000185c */
[----:B------:R-:W-:Y:S01]  /*1c630*/  LDSM.16.M88.4 R12, [R164+0x9800] ;  /* 0x00980000a40c783b */ /* 0x000fe20000000200 */
[----:B------:R-:W-:Y:S01]  /*1c640*/  FMUL.FTZ R101, R101, UR5 ;  /* 0x0000000565657c20 */ /* 0x000fe20008410000 */
[----:B------:R-:W-:Y:S01]  /*1c650*/  FMUL.FTZ R103, R103, UR5 ;  /* 0x0000000567677c20 */ /* 0x000fe20008410000 */
[----:B------:R-:W-:Y:S01]  /*1c660*/  FMUL.FTZ R100, R100, UR5 ;  /* 0x0000000564647c20 */ /* 0x000fe20008410000 */
[----:B------:R2:W-:Y:S01]  /*1c670*/  MUFU.TANH R206, R105 ;  /* 0x0000006900ce7308 */ /* 0x0005e20000002400 */
[C---:B-----5:R-:W-:Y:S06]  /*1c680*/  HMMA.16816.F32 R64, R124.reuse, R4, R64 ;  /* 0x000000047c40723c */ /* 0x060fec0000001840 */
[C---:B------:R-:W-:Y:S01]  /*1c690*/  HMMA.16816.F32 R60, R124.reuse, R6, R60 ;  /* 0x000000067c3c723c */ /* 0x040fe2000000183c */
[----:B------:R-:W5:Y:S01]  /*1c6a0*/  LDSM.16.M88.4 R4, [R164+0x9000] ;  /* 0x00900000a404783b */ /* 0x000f620000000200 */
[----:B------:R3:W-:Y:S01]  /*1c6b0*/  MUFU.TANH R205, R101 ;  /* 0x0000006500cd7308 */ /* 0x0007e20000002400 */
[----:B-1----:R-:W-:Y:S01]  /*1c6c0*/  FMUL.FTZ R113, R114, UR5 ;  /* 0x0000000572717c20 */ /* 0x002fe20008410000 */
[----:B------:R-:W-:Y:S01]  /*1c6d0*/  FMUL.FTZ R114, R120, UR5 ;  /* 0x0000000578727c20 */ /* 0x000fe20008410000 */
[----:B------:R-:W-:Y:S01]  /*1c6e0*/  FMUL.FTZ R120, R123, UR5 ;  /* 0x000000057b787c20 */ /* 0x000fe20008410000 */
[----:B----4-:R-:W-:Y:S01]  /*1c6f0*/  HMMA.16816.F32 R56, R124, R108, R56 ;  /* 0x0000006c7c38723c */ /* 0x010fe20000001838 */
[----:B--2---:R-:W-:Y:S01]  /*1c700*/  FMUL.FTZ R105, R106, UR5 ;  /* 0x000000056a697c20 */ /* 0x004fe20008410000 */
[----:B------:R-:W-:-:S04]  /*1c710*/  FMUL.FTZ R106, R107, UR5 ;  /* 0x000000056b6a7c20 */ /* 0x000fc80008410000 */
[----:B------:R-:W-:Y:S01]  /*1c720*/  HMMA.16816.F32 R108, R124, R110, R52 ;  /* 0x0000006e7c6c723c */ /* 0x000fe20000001834 */
[----:B------:R-:W1:Y:S01]  /*1c730*/  LDSM.16.M88.4 R52, [R232+0x4000] ;  /* 0x00400000e834783b */ /* 0x000e620000000200 */
[----:B------:R2:W4:Y:S04]  /*1c740*/  MUFU.TANH R171, R115 ;  /* 0x0000007300ab7308 */ /* 0x0005280000002400 */
[----:B------:R-:W-:Y:S01]  /*1c750*/  HMMA.16816.F32 R88, R28, R24, R88 ;  /* 0x000000181c58723c */ /* 0x000fe20000001858 */
[----:B------:R-:W4:Y:S01]  /*1c760*/  S2R R24, SR_TID.X ;  /* 0x0000000000187919 */ /* 0x000f220000002100 */
[----:B---3--:R-:W-:Y:S02]  /*1c770*/  FMUL.FTZ R101, R102, UR5 ;  /* 0x0000000566657c20 */ /* 0x008fe40008410000 */
[----:B------:R-:W3:Y:S02]  /*1c780*/  MUFU.TANH R106, R106 ;  /* 0x0000006a006a7308 */ /* 0x000ee40000002400 */
[C---:B------:R-:W-:Y:S06]  /*1c790*/  HMMA.16816.F32 R96, R16.reuse, R8, R96 ;  /* 0x000000081060723c */ /* 0x040fec0000001860 */
[----:B------:R-:W-:Y:S01]  /*1c7a0*/  HMMA.16816.F32 R92, R16, R10, R92 ;  /* 0x0000000a105c723c */ /* 0x000fe2000000185c */
[----:B------:R-:W-:-:S02]  /*1c7b0*/  VIADD R8, R238, 0x4800 ;  /* 0x00004800ee087836 */ /* 0x000fc40000000000 */
[----:B--2---:R-:W-:Y:S01]  /*1c7c0*/  FMUL.FTZ R115, R122, UR5 ;  /* 0x000000057a737c20 */ /* 0x004fe20008410000 */
[----:B------:R-:W-:Y:S02]  /*1c7d0*/  MUFU.TANH R120, R120 ;  /* 0x0000007800787308 */ /* 0x000fe40000002400 */
[C---:B------:R-:W-:Y:S01]  /*1c7e0*/  HMMA.16816.F32 R72, R124.reuse, R20, R72 ;  /* 0x000000147c48723c */ /* 0x040fe20000001848 */
[----:B------:R-:W2:Y:S05]  /*1c7f0*/  LDSM.16.M88.4 R8, [R8] ;  /* 0x000000000808783b */ /* 0x000eaa0000000200 */
[----:B------:R-:W-:Y:S01]  /*1c800*/  MUFU.TANH R115, R115 ;  /* 0x0000007300737308 */ /* 0x000fe20000002400 */
[C---:B-----5:R-:W-:Y:S06]  /*1c810*/  HMMA.16816.F32 R40, R124.reuse, R4, R40 ;  /* 0x000000047c28723c */ /* 0x060fec0000001828 */
[----:B------:R-:W-:Y:S01]  /*1c820*/  HMMA.16816.F32 R68, R124, R22, R68 ;  /* 0x000000167c44723c */ /* 0x000fe20000001844 */
[----:B------:R-:W-:Y:S01]  /*1c830*/  VIADD R4, R238, 0x5000 ;  /* 0x00005000ee047836 */ /* 0x000fe20000000000 */
[----:B------:R5:W3:Y:S01]  /*1c840*/  LDSM.16.M88.4 R20, [R164+0x8800] ;  /* 0x00880000a414783b */ /* 0x000ae20000000200 */
[----:B------:R-:W-:Y:S01]  /*1c850*/  FMUL.FTZ R96, R96, UR5 ;  /* 0x0000000560607c20 */ /* 0x000fe20008410000 */
[----:B----4-:R-:W-:-:S02]  /*1c860*/  IMAD.SHL.U32 R24, R24, 0x2, RZ ;  /* 0x0000000218187824 */ /* 0x010fc400078e00ff */
[----:B------:R-:W-:Y:S01]  /*1c870*/  FMUL.FTZ R99, R99, UR5 ;  /* 0x0000000563637c20 */ /* 0x000fe20008410000 */
[----:B------:R-:W-:Y:S01]  /*1c880*/  HMMA.16816.F32 R36, R124, R6, R36 ;  /* 0x000000067c24723c */ /* 0x000fe20000001824 */
[----:B------:R-:W4:Y:S01]  /*1c890*/  LDSM.16.M88.4 R4, [R4] ;  /* 0x000000000404783b */ /* 0x000f220000000200 */
[----:B------:R-:W-:Y:S01]  /*1c8a0*/  FMUL.FTZ R92, R92, UR5 ;  /* 0x000000055c5c7c20 */ /* 0x000fe20008410000 */
[----:B------:R5:W-:Y:S03]  /*1c8b0*/  MUFU.TANH R102, R96 ;  /* 0x0000006000667308 */ /* 0x000be60000002400 */
[----:B-1----:R-:W-:Y:S05]  /*1c8c0*/  HMMA.16816.F32 R88, R16, R52, R88 ;  /* 0x000000341058723c */ /* 0x002fea0000001858 */
[----:B------:R-:W-:Y:S01]  /*1c8d0*/  MUFU.TANH R179, R99 ;  /* 0x0000006300b37308 */ /* 0x000fe20000002400 */
[C---:B------:R-:W-:Y:S06]  /*1c8e0*/  HMMA.16816.F32 R32, R124.reuse, R12, R32 ;  /* 0x0000000c7c20723c */ /* 0x040fec0000001820 */
[----:B------:R-:W-:Y:S01]  /*1c8f0*/  HMMA.16816.F32 R128, R124, R14, R128 ;  /* 0x0000000e7c80723c */ /* 0x000fe20000001880 */
[----:B------:R-:W-:-:S02]  /*1c900*/  VIADD R12, R238, 0x5800 ;  /* 0x00005800ee0c7836 */ /* 0x000fc40000000000 */
[----:B-----5:R-:W-:Y:S01]  /*1c910*/  FMUL.FTZ R96, R97, UR5 ;  /* 0x0000000561607c20 */ /* 0x020fe20008410000 */
[----:B------:R-:W-:Y:S01]  /*1c920*/  FMUL.FTZ R97, R98, UR5 ;  /* 0x0000000562617c20 */ /* 0x000fe20008410000 */
[----:B------:R-:W-:Y:S01]  /*1c930*/  MUFU.TANH R164, R103 ;  /* 0x0000006700a47308 */ /* 0x000fe20000002400 */
[C---:B--2---:R-:W-:Y:S01]  /*1c940*/  HMMA.16816.F32 R80, R28.reuse, R8, R80 ;  /* 0x000000081c50723c */ /* 0x044fe20000001850 */
[----:B------:R-:W1:Y:S05]  /*1c950*/  LDSM.16.M88.4 R12, [R12] ;  /* 0x000000000c0c783b */ /* 0x000e6a0000000200 */
[----:B------:R-:W-:Y:S01]  /*1c960*/  HMMA.16816.F32 R76, R28, R10, R76 ;  /* 0x0000000a1c4c723c */ /* 0x000fe2000000184c */
[----:B------:R-:W-:Y:S01]  /*1c970*/  VIADD R8, R238, 0x6000 ;  /* 0x00006000ee087836 */ /* 0x000fe20000000000 */
[----:B------:R2:W-:Y:S01]  /*1c980*/  MUFU.TANH R98, R92 ;  /* 0x0000005c00627308 */ /* 0x0005e20000002400 */
[----:B------:R-:W-:Y:S01]  /*1c990*/  FMUL.FTZ R88, R88, UR5 ;  /* 0x0000000558587c20 */ /* 0x000fe20008410000 */
[----:B------:R-:W-:-:S02]  /*1c9a0*/  FMUL.FTZ R89, R89, UR5 ;  /* 0x0000000559597c20 */ /* 0x000fc40008410000 */
[C---:B---3--:R-:W-:Y:S01]  /*1c9b0*/  HMMA.16816.F32 R48, R124.reuse, R20, R48 ;  /* 0x000000147c30723c */ /* 0x048fe20000001830 */
[----:B------:R-:W3:Y:S03]  /*1c9c0*/  LDSM.16.M88.4 R8, [R8] ;  /* 0x000000000808783b */ /* 0x000ee60000000200 */
[----:B------:R5:W-:Y:S02]  /*1c9d0*/  MUFU.TANH R214, R89 ;  /* 0x0000005900d67308 */ /* 0x000be40000002400 */
[----:B------:R-:W-:Y:S01]  /*1c9e0*/  HMMA.16816.F32 R44, R124, R22, R44 ;  /* 0x000000167c2c723c */ /* 0x000fe2000000182c */
[----:B------:R-:W3:Y:S05]  /*1c9f0*/  LDSM.16.M88.4 R20, [R232+0x4800] ;  /* 0x00480000e814783b */ /* 0x000eea0000000200 */
[C---:B----4-:R-:W-:Y:S01]  /*1ca00*/  HMMA.16816.F32 R72, R28.reuse, R4, R72 ;  /* 0x000000041c48723c */ /* 0x050fe20000001848 */
[----:B--2---:R-:W-:Y:S01]  /*1ca10*/  FMUL.FTZ R92, R93, UR5 ;  /* 0x000000055d5c7c20 */ /* 0x004fe20008410000 */
[----:B------:R-:W-:Y:S01]  /*1ca20*/  FMUL.FTZ R93, R94, UR5 ;  /* 0x000000055e5d7c20 */ /* 0x000fe20008410000 */
[----:B------:R-:W-:Y:S01]  /*1ca30*/  FMUL.FTZ R94, R95, UR5 ;  /* 0x000000055f5e7c20 */ /* 0x000fe20008410000 */
[----:B------:R-:W-:Y:S02]  /*1ca40*/  MUFU.TANH R96, R96 ;  /* 0x0000006000607308 */ /* 0x000fe40000002400 */
[----:B------:R-:W-:Y:S01]  /*1ca50*/  HMMA.16816.F32 R68, R28, R6, R68 ;  /* 0x000000061c44723c */ /* 0x000fe20000001844 */
[----:B------:R-:W-:-:S02]  /*1ca60*/  IMAD.U32 R4, RZ, RZ, UR4 ;  /* 0x00000004ff047e24 */ /* 0x000fc4000f8e00ff */
[----:B-----5:R-:W-:Y:S01]  /*1ca70*/  FMUL.FTZ R89, R90, UR5 ;  /* 0x000000055a597c20 */ /* 0x020fe20008410000 */
[----:B------:R-:W-:Y:S02]  /*1ca80*/  FMUL.FTZ R90, R91, UR5 ;  /* 0x000000055b5a7c20 */ /* 0x000fe40008410000 */
[----:B------:R2:W-:Y:S01]  /*1ca90*/  MUFU.TANH R95, R88 ;  /* 0x00000058005f7308 */ /* 0x0005e20000002400 */
[C---:B------:R-:W-:Y:S06]  /*1caa0*/  HMMA.16816.F32 R84, R28.reuse, R26, R84 ;  /* 0x0000001a1c54723c */ /* 0x040fec0000001854 */
[C---:B-1----:R-:W-:Y:S01]  /*1cab0*/  HMMA.16816.F32 R64, R28.reuse, R12, R64 ;  /* 0x0000000c1c40723c */ /* 0x042fe20000001840 */
[----:B------:R-:W1:Y:S05]  /*1cac0*/  MUFU.TANH R92, R92 ;  /* 0x0000005c005c7308 */ /* 0x000e6a0000002400 */
[----:B------:R-:W-:Y:S03]  /*1cad0*/  HMMA.16816.F32 R60, R28, R14, R60 ;  /* 0x0000000e1c3c723c */ /* 0x000fe6000000183c */
[----:B------:R-:W4:Y:S01]  /*1cae0*/  MUFU.TANH R94, R94 ;  /* 0x0000005e005e7308 */ /* 0x000f220000002400 */
[----:B--2---:R-:W-:-:S02]  /*1caf0*/  LOP3.LUT R88, R24, 0x6, RZ, 0xc0, !PT ;  /* 0x0000000618587812 */ /* 0x004fc400078ec0ff */
[C---:B---3--:R-:W-:Y:S02]  /*1cb00*/  HMMA.16816.F32 R56, R28.reuse, R8, R56 ;  /* 0x000000081c38723c */ /* 0x048fe40000001838 */
[----:B------:R-:W-:Y:S02]  /*1cb10*/  LOP3.LUT R99, R88, UR4, RZ, 0xfc, !PT ;  /* 0x0000000458637c12 */ /* 0x000fe4000f8efcff */
[----:B------:R-:W-:Y:S01]  /*1cb20*/  LOP3.LUT R4, R4, 0x8, R88, 0xfe, !PT ;  /* 0x0000000804047812 */ /* 0x000fe200078efe58 */
[----:B------:R-:W-:Y:S01]  /*1cb30*/  MUFU.TANH R90, R90 ;  /* 0x0000005a005a7308 */ /* 0x000fe20000002400 */
[----:B------:R-:W-:Y:S01]  /*1cb40*/  HMMA.16816.F32 R108, R28, R10, R108 ;  /* 0x0000000a1c6c723c */ /* 0x000fe2000000186c */
        /* <DEDUP_REMOVED lines=8> */
[----:B------:R-:W-:Y:S01]  /*1cbd0*/  VIADD R5, R99, 0x9 ;  /* 0x0000000963057836 */ /* 0x000fe20000000000 */
[----:B------:R-:W2:Y:S01]  /*1cbe0*/  LDSM.16.M88.4 R8, [R8] ;  /* 0x000000000808783b */ /* 0x000ea20000000200 */
[----:B------:R-:W-:Y:S01]  /*1cbf0*/  FSEL R103, R193, -INF , !P3 ;  /* 0xff800000c1677808 */ /* 0x000fe20005800000 */
[C---:B------:R-:W-:Y:S01]  /*1cc00*/  HMMA.16816.F32 R80, R16.reuse, R20, R80 ;  /* 0x000000141050723c */ /* 0x040fe20000001850 */
[CC--:B------:R-:W-:Y:S01]  /*1cc10*/  ISETP.GE.AND P6, PT, R12.reuse, R181.reuse, PT ;  /* 0x000000b50c00720c */ /* 0x0c0fe20003fc6270 */
[----:B------:R-:W-:Y:S01]  /*1cc20*/  VIADD R24, R99, 0x79 ;  /* 0x0000007963187836 */ /* 0x000fe20000000000 */
[CC--:B------:R-:W-:Y:S01]  /*1cc30*/  ISETP.GE.AND P5, PT, R5.reuse, R181.reuse, PT ;  /* 0x000000b50500720c */ /* 0x0c0fe20003fa6270 */
[----:B------:R-:W-:Y:S01]  /*1cc40*/  MUFU.TANH R173, R173 ;  /* 0x000000ad00ad7308 */ /* 0x000fe20000002400 */
[-C--:B------:R-:W-:Y:S01]  /*1cc50*/  ISETP.GE.AND P1, PT, R5, R180.reuse, PT ;  /* 0x000000b40500720c */ /* 0x080fe20003f26270 */
[C---:B------:R-:W-:Y:S01]  /*1cc60*/  HMMA.16816.F32 R76, R16.reuse, R22, R76 ;  /* 0x00000016104c723c */ /* 0x040fe2000000184c */
[----:B------:R-:W3:Y:S01]  /*1cc70*/  LDSM.16.M88.4 R4, [R4] ;  /* 0x000000000404783b */ /* 0x000ee20000000200 */
[-C--:B------:R-:W-:Y:S01]  /*1cc80*/  ISETP.GE.AND P3, PT, R12, R180.reuse, PT ;  /* 0x000000b40c00720c */ /* 0x080fe20003f66270 */
[----:B------:R-:W-:Y:S01]  /*1cc90*/  VIADD R12, R99, 0x19 ;  /* 0x00000019630c7836 */ /* 0x000fe20000000000 */
[----:B------:R-:W-:Y:S01]  /*1cca0*/  FSEL R121, R3, -INF , !P2 ;  /* 0xff80000003797808 */ /* 0x000fe20005000000 */
[C---:B------:R-:W-:Y:S01]  /*1ccb0*/  VIADD R20, R99.reuse, 0x29 ;  /* 0x0000002963147836 */ /* 0x040fe20000000000 */
[----:B------:R-:W-:Y:S01]  /*1ccc0*/  FSEL R107, R176, -INF , !P5 ;  /* 0xff800000b06b7808 */ /* 0x000fe20006800000 */
[----:B------:R-:W-:Y:S01]  /*1ccd0*/  VIADD R3, R99, 0x21 ;  /* 0x0000002163037836 */ /* 0x000fe20000000000 */
[C---:B------:R-:W-:Y:S01]  /*1cce0*/  ISETP.GE.AND P2, PT, R12.reuse, R181, PT ;  /* 0x000000b50c00720c */ /* 0x040fe20003f46270 */
[----:B------:R-:W-:Y:S01]  /*1ccf0*/  HMMA.16816.F32 R84, R16, R54, R84 ;  /* 0x000000361054723c */ /* 0x000fe20000001854 */
[----:B------:R-:W-:Y:S01]  /*1cd00*/  ISETP.GE.AND P5, PT, R12, R180, PT ;  /* 0x000000b40c00720c */ /* 0x000fe20003fa6270 */
[----:B------:R-:W-:Y:S01]  /*1cd10*/  LDSM.16.M88.4 R52, [R232+0x7000] ;  /* 0x00700000e834783b */ /* 0x000fe20000000200 */
[----:B------:R-:W-:Y:S01]  /*1cd20*/  FSEL R123, R197, -INF , !P3 ;  /* 0xff800000c57b7808 */ /* 0x000fe20005800000 */
[----:B------:R-:W-:Y:S01]  /*1cd30*/  MUFU.TANH R112, R112 ;  /* 0x0000007000707308 */ /* 0x000fe20000002400 */
[----:B------:R-:W-:Y:S01]  /*1cd40*/  FSEL R223, R199, -INF , !P2 ;  /* 0xff800000c7df7808 */ /* 0x000fe20005000000 */
[----:B------:R-:W5:Y:S01]  /*1cd50*/  LDSM.16.M88.4 R12, [R232+0x5000] ;  /* 0x00500000e80c783b */ /* 0x000f620000000200 */
[----:B------:R-:W-:-:S02]  /*1cd60*/  FSEL R122, R194, -INF , !P1 ;  /* 0xff800000c27a7808 */ /* 0x000fc40004800000 */
[CC--:B------:R-:W-:Y:S01]  /*1cd70*/  ISETP.GE.AND P3, PT, R20.reuse, R181.reuse, PT ;  /* 0x000000b51400720c */ /* 0x0c0fe20003f66270 */
[----:B------:R-:W-:Y:S01]  /*1cd80*/  FMUL.FTZ R81, R81, UR5 ;  /* 0x0000000551517c20 */ /* 0x000fe20008410000 */
[-C--:B------:R-:W-:Y:S01]  /*1cd90*/  ISETP.GE.AND P2, PT, R20, R180.reuse, PT ;  /* 0x000000b41400720c */ /* 0x080fe20003f46270 */
[----:B------:R-:W-:Y:S01]  /*1cda0*/  VIADD R20, R99, 0x31 ;  /* 0x0000003163147836 */ /* 0x000fe20000000000 */
[-C--:B------:R-:W-:Y:S01]  /*1cdb0*/  ISETP.GE.AND P1, PT, R3, R181.reuse, PT ;  /* 0x000000b50300720c */ /* 0x080fe20003f26270 */
[----:B------:R1:W-:Y:S01]  /*1cdc0*/  MUFU.TANH R176, R81 ;  /* 0x0000005100b07308 */ /* 0x0003e20000002400 */
[----:B------:R-:W-:Y:S01]  /*1cdd0*/  FSEL R126, R200, -INF , !P5 ;  /* 0xff800000c87e7808 */ /* 0x000fe20006800000 */
[----:B------:R-:W-:Y:S01]  /*1cde0*/  FMUL.FTZ R77, R77, UR5 ;  /* 0x000000054d4d7c20 */ /* 0x000fe20008410000 */
[----:B------:R-:W-:Y:S01]  /*1cdf0*/  FSEL R222, R202, -INF , !P1 ;  /* 0xff800000cade7808 */ /* 0x000fe20004800000 */
[----:B------:R-:W-:Y:S01]  /*1ce00*/  FMUL.FTZ R80, R80, UR5 ;  /* 0x0000000550507c20 */ /* 0x000fe20008410000 */
[----:B------:R-:W-:Y:S01]  /*1ce10*/  ISETP.GE.AND P5, PT, R20, R181, PT ;  /* 0x000000b51400720c */ /* 0x000fe20003fa6270 */
[----:B------:R-:W-:Y:S01]  /*1ce20*/  FMUL.FTZ R76, R76, UR5 ;  /* 0x000000054c4c7c20 */ /* 0x000fe20008410000 */
[-C--:B------:R-:W-:Y:S01]  /*1ce30*/  ISETP.GE.AND P1, PT, R20, R180.reuse, PT ;  /* 0x000000b41400720c */ /* 0x080fe20003f26270 */
[----:B------:R-:W-:Y:S01]  /*1ce40*/  VIADD R20, R238, 0x7800 ;  /* 0x00007800ee147836 */ /* 0x000fe20000000000 */
[----:B------:R-:W-:Y:S01]  /*1ce50*/  FSEL R220, R196, -INF , !P6 ;  /* 0xff800000c4dc7808 */ /* 0x000fe20007000000 */
[C---:B--2---:R-:W-:Y:S01]  /*1ce60*/  HMMA.16816.F32 R40, R28.reuse, R8, R40 ;  /* 0x000000081c28723c */ /* 0x044fe20000001828 */
[----:B------:R-:W-:Y:S01]  /*1ce70*/  ISETP.GE.AND P6, PT, R3, R180, PT ;  /* 0x000000b40300720c */ /* 0x000fe20003fc6270 */
[----:B------:R-:W-:Y:S01]  /*1ce80*/  FMUL.FTZ R85, R85, UR5 ;  /* 0x0000000555557c20 */ /* 0x000fe20008410000 */
[----:B------:R-:W-:Y:S01]  /*1ce90*/  FSEL R125, R203, -INF , !P3 ;  /* 0xff800000cb7d7808 */ /* 0x000fe20005800000 */
[----:B------:R-:W2:Y:S01]  /*1cea0*/  LDSM.16.M88.4 R20, [R20] ;  /* 0x000000001414783b */ /* 0x000ea20000000200 */
[----:B------:R-:W-:Y:S01]  /*1ceb0*/  FSEL R212, R201, -INF , !P6 ;  /* 0xff800000c9d47808 */ /* 0x000fe20007000000 */
[C---:B------:R-:W-:Y:S01]  /*1cec0*/  HMMA.16816.F32 R36, R28.reuse, R10, R36 ;  /* 0x0000000a1c24723c */ /* 0x040fe20000001824 */
[----:B------:R-:W-:Y:S01]  /*1ced0*/  FSEL R210, R204, -INF , !P2 ;  /* 0xff800000ccd27808 */ /* 0x000fe20005000000 */
[----:B------:R-:W4:Y:S01]  /*1cee0*/  LDSM.16.M88.4 R8, [R232+0x6000] ;  /* 0x00600000e808783b */ /* 0x000f220000000200 */
[----:B------:R-:W-:Y:S01]  /*1cef0*/  FSEL R124, R172, -INF , !P5 ;  /* 0xff800000ac7c7808 */ /* 0x000fe20006800000 */
[----:B------:R5:W4:Y:S01]  /*1cf00*/  MUFU.TANH R193, R85 ;  /* 0x0000005500c17308 */ /* 0x000b220000002400 */
[----:B------:R-:W-:Y:S01]  /*1cf10*/  FSEL R209, R174, -INF , !P1 ;  /* 0xff800000aed17808 */ /* 0x000fe20004800000 */
[----:B---3--:R-:W-:Y:S01]  /*1cf20*/  HMMA.16816.F32 R48, R28, R4, R48 ;  /* 0x000000041c30723c */ /* 0x008fe20000001830 */
[----:B------:R-:W-:Y:S01]  /*1cf30*/  FMUL.FTZ R87, R87, UR5 ;  /* 0x0000000557577c20 */ /* 0x000fe20008410000 */
[----:B-1----:R-:W-:Y:S01]  /*1cf40*/  FMUL.FTZ R81, R82, UR5 ;  /* 0x0000000552517c20 */ /* 0x002fe20008410000 */
[----:B------:R-:W-:Y:S01]  /*1cf50*/  FMUL.FTZ R82, R83, UR5 ;  /* 0x0000000553527c20 */ /* 0x000fe20008410000 */
[----:B------:R-:W-:-:S02]  /*1cf60*/  IMAD.U32 R83, RZ, RZ, UR4 ;  /* 0x00000004ff537e24 */ /* 0x000fc4000f8e00ff */
[----:B------:R-:W-:Y:S01]  /*1cf70*/  FMUL.FTZ R84, R84, UR5 ;  /* 0x0000000554547c20 */ /* 0x000fe20008410000 */
[----:B------:R-:W-:Y:S01]  /*1cf80*/  HMMA.16816.F32 R44, R28, R6, R44 ;  /* 0x000000061c2c723c */ /* 0x000fe2000000182c */
[----:B------:R-:W-:Y:S01]  /*1cf90*/  VIADD R4, R99, 0x39 ;  /* 0x0000003963047836 */ /* 0x000fe20000000000 */
[----:B------:R1:W3:Y:S01]  /*1cfa0*/  MUFU.TANH R3, R87 ;  /* 0x0000005700037308 */ /* 0x0002e20000002400 */
[--C-:B------:R-:W-:Y:S01]  /*1cfb0*/  LOP3.LUT R218, R218, 0x18, R88.reuse, 0xfe, !PT ;  /* 0x00000018dada7812 */ /* 0x100fe200078efe58 */
[----:B------:R-:W-:Y:S01]  /*1cfc0*/  FMUL.FTZ R78, R78, UR5 ;  /* 0x000000054e4e7c20 */ /* 0x000fe20008410000 */
[----:B------:R-:W-:Y:S01]  /*1cfd0*/  LOP3.LUT R217, R217, 0x20, R88, 0xfe, !PT ;  /* 0x00000020d9d97812 */ /* 0x000fe200078efe58 */
[C---:B-----5:R-:W-:Y:S01]  /*1cfe0*/  HMMA.16816.F32 R72, R16.reuse, R12, R72 ;  /* 0x0000000c1048723c */ /* 0x060fe20000001848 */
[CC--:B------:R-:W-:Y:S02]  /*1cff0*/  ISETP.GE.AND P6, PT, R4.reuse, R181.reuse, PT ;  /* 0x000000b50400720c */ /* 0x0c0fe40003fc6270 */
[-C--:B------:R-:W-:Y:S01]  /*1d000*/  ISETP.GE.AND P3, PT, R4, R180.reuse, PT ;  /* 0x000000b40400720c */ /* 0x080fe20003f66270 */
[----:B------:R-:W-:Y:S01]  /*1d010*/  VIADD R4, R99, 0x41 ;  /* 0x0000004163047836 */ /* 0x000fe20000000000 */
[----:B------:R-:W-:Y:S01]  /*1d020*/  FSEL R127, R175, -INF , !P6 ;  /* 0xff800000af7f7808 */ /* 0x000fe20007000000 */
[C---:B------:R-:W-:Y:S01]  /*1d030*/  HMMA.16816.F32 R68, R16.reuse, R14, R68 ;  /* 0x0000000e1044723c */ /* 0x040fe20000001844 */
[----:B------:R-:W-:Y:S01]  /*1d040*/  VIADD R12, R99, 0x49 ;  /* 0x00000049630c7836 */ /* 0x000fe20000000000 */
[----:B------:R-:W-:Y:S01]  /*1d050*/  FSEL R207, R207, -INF , !P3 ;  /* 0xff800000cfcf7808 */ /* 0x000fe20005800000 */
[----:B------:R-:W-:Y:S01]  /*1d060*/  MUFU.TANH R82, R82 ;  /* 0x0000005200527308 */ /* 0x000fe20000002400 */
[-C--:B------:R-:W-:Y:S01]  /*1d070*/  ISETP.GE.AND P2, PT, R4, R181.reuse, PT ;  /* 0x000000b50400720c */ /* 0x080fe20003f46270 */
[----:B------:R-:W-:Y:S01]  /*1d080*/  FMUL.FTZ R85, R86, UR5 ;  /* 0x0000000556557c20 */ /* 0x000fe20008410000 */
[-C--:B------:R-:W-:Y:S01]  /*1d090*/  ISETP.GE.AND P5, PT, R4, R180.reuse, PT ;  /* 0x000000b40400720c */ /* 0x080fe20003fa6270 */
[----:B------:R-:W-:Y:S01]  /*1d0a0*/  HMMA.16816.F32 R40, R16, R52, R40 ;  /* 0x000000341028723c */ /* 0x000fe20000001828 */
[----:B------:R-:W5:Y:S01]  /*1d0b0*/  LDSM.16.M88.4 R4, [R232+0x5800] ;  /* 0x00580000e804783b */ /* 0x000f620000000200 */
[CC--:B------:R-:W-:Y:S01]  /*1d0c0*/  ISETP.GE.AND P1, PT, R12.reuse, R181.reuse, PT ;  /* 0x000000b50c00720c */ /* 0x0c0fe20003f26270 */
[----:B-1----:R-:W-:Y:S01]  /*1d0d0*/  IMAD.U32 R87, RZ, RZ, UR4 ;  /* 0x00000004ff577e24 */ /* 0x002fe2000f8e00ff */
[-C--:B------:R-:W-:Y:S01]  /*1d0e0*/  ISETP.GE.AND P6, PT, R12, R180.reuse, PT ;  /* 0x000000b40c00720c */ /* 0x080fe20003fc6270 */
[----:B------:R-:W-:Y:S01]  /*1d0f0*/  VIADD R12, R99, 0x51 ;  /* 0x00000051630c7836 */ /* 0x000fe20000000000 */
[----:B------:R-:W-:Y:S01]  /*1d100*/  FSEL R216, R178, -INF , !P2 ;  /* 0xff800000b2d87808 */ /* 0x000fe20005000000 */
[----:B--2---:R-:W-:Y:S01]  /*1d110*/  HMMA.16816.F32 R32, R28, R20, R32 ;  /* 0x000000141c20723c */ /* 0x004fe20000001820 */
[----:B------:R-:W-:Y:S01]  /*1d120*/  FSEL R204, R168, -INF , !P5 ;  /* 0xff800000a8cc7808 */ /* 0x000fe20006800000 */
[----:B------:R1:W-:Y:S01]  /*1d130*/  MUFU.TANH R175, R77 ;  /* 0x0000004d00af7308 */ /* 0x0003e20000002400 */
[CC--:B------:R-:W-:Y:S01]  /*1d140*/  ISETP.GE.AND P3, PT, R12.reuse, R181.reuse, PT ;  /* 0x000000b50c00720c */ /* 0x0c0fe20003f66270 */
[----:B------:R-:W-:Y:S01]  /*1d150*/  FMUL.FTZ R73, R73, UR5 ;  /* 0x0000000549497c20 */ /* 0x000fe20008410000 */
[-C--:B------:R-:W-:Y:S01]  /*1d160*/  ISETP.GE.AND P2, PT, R12, R180.reuse, PT ;  /* 0x000000b40c00720c */ /* 0x080fe20003f46270 */
[----:B------:R-:W-:Y:S01]  /*1d170*/  VIADD R12, R99, 0x59 ;  /* 0x00000059630c7836 */ /* 0x000fe20000000000 */
[----:B------:R-:W-:Y:S01]  /*1d180*/  FSEL R213, R169, -INF , !P1 ;  /* 0xff800000a9d57808 */ /* 0x000fe20004800000 */
[----:B------:R-:W-:Y:S01]  /*1d190*/  VIADD R21, R99, 0x69 ;  /* 0x0000006963157836 */ /* 0x000fe20000000000 */
[----:B------:R-:W-:Y:S01]  /*1d1a0*/  FSEL R211, R211, -INF , !P3 ;  /* 0xff800000d3d37808 */ /* 0x000fe20005800000 */
[----:B----4-:R-:W-:Y:S01]  /*1d1b0*/  HMMA.16816.F32 R108, R16, R10, R108 ;  /* 0x0000000a106c723c */ /* 0x010fe2000000186c */
[CC--:B------:R-:W-:Y:S01]  /*1d1c0*/  ISETP.GE.AND P5, PT, R12.reuse, R181.reuse, PT ;  /* 0x000000b50c00720c */ /* 0x0c0fe20003fa6270 */
[----:B------:R-:W-:Y:S01]  /*1d1d0*/  FMUL.FTZ R75, R75, UR5 ;  /* 0x000000054b4b7c20 */ /* 0x000fe20008410000 */
[-C--:B------:R-:W-:Y:S01]  /*1d1e0*/  ISETP.GE.AND P1, PT, R12, R180.reuse, PT ;  /* 0x000000b40c00720c */ /* 0x080fe20003f26270 */
[----:B------:R-:W-:Y:S01]  /*1d1f0*/  VIADD R12, R99, 0x61 ;  /* 0x00000061630c7836 */ /* 0x000fe20000000000 */
[----:B------:R-:W-:Y:S01]  /*1d200*/  FSEL R202, R171, -INF , !P2 ;  /* 0xff800000abca7808 */ /* 0x000fe20005000000 */
[----:B------:R-:W-:Y:S01]  /*1d210*/  HMMA.16816.F32 R128, R28, R22, R128 ;  /* 0x000000161c80723c */ /* 0x000fe20000001880 */
[-C--:B------:R-:W-:Y:S01]  /*1d220*/  ISETP.GE.AND P2, PT, R21, R181.reuse, PT ;  /* 0x000000b51500720c */ /* 0x080fe20003f46270 */
[----:B------:R2:W4:Y:S01]  /*1d230*/  MUFU.TANH R171, R73 ;  /* 0x0000004900ab7308 */ /* 0x0005220000002400 */
[-C--:B------:R-:W-:Y:S01]  /*1d240*/  ISETP.GE.AND P3, PT, R12, R180.reuse, PT ;  /* 0x000000b40c00720c */ /* 0x080fe20003f66270 */
[----:B-1----:R-:W-:Y:S01]  /*1d250*/  FMUL.FTZ R77, R79, UR5 ;  /* 0x000000054f4d7c20 */ /* 0x002fe20008410000 */
[----:B------:R-:W-:Y:S01]  /*1d260*/  FSEL R208, R208, -INF , !P5 ;  /* 0xff800000d0d07808 */ /* 0x000fe20006800000 */
[C---:B------:R-:W-:Y:S01]  /*1d270*/  HMMA.16816.F32 R36, R16.reuse, R54, R36 ;  /* 0x000000361024723c */ /* 0x040fe20000001824 */
[----:B------:R-:W-:Y:S01]  /*1d280*/  FSEL R203, R170, -INF , !P6 ;  /* 0xff800000aacb7808 */ /* 0x000fe20007000000 */
[----:B------:R-:W-:Y:S01]  /*1d290*/  VIADD R23, R99, 0xb1 ;  /* 0x000000b163177836 */ /* 0x000fe20000000000 */
[-C--:B------:R-:W-:Y:S01]  /*1d2a0*/  ISETP.GE.AND P5, PT, R21, R180.reuse, PT ;  /* 0x000000b41500720c */ /* 0x080fe20003fa6270 */
[----:B------:R-:W-:Y:S01]  /*1d2b0*/  VIADD R21, R99, 0x71 ;  /* 0x0000007163157836 */ /* 0x000fe20000000000 */
[-C--:B------:R-:W-:Y:S01]  /*1d2c0*/  ISETP.GE.AND P6, PT, R12, R181.reuse, PT ;  /* 0x000000b50c00720c */ /* 0x080fe20003fc6270 */
[----:B------:R-:W-:Y:S01]  /*1d2d0*/  MUFU.TANH R77, R77 ;  /* 0x0000004d004d7308 */ /* 0x000fe20000002400 */
[----:B------:R-:W-:Y:S01]  /*1d2e0*/  FSEL R196, R106, -INF , !P3 ;  /* 0xff8000006ac47808 */ /* 0x000fe20005800000 */
[----:B------:R-:W1:Y:S01]  /*1d2f0*/  LDSM.16.M88.4 R12, [R232+0x6800] ;  /* 0x00680000e80c783b */ /* 0x000e620000000200 */
[----:B------:R-:W-:Y:S01]  /*1d300*/  FSEL R205, R205, -INF , !P2 ;  /* 0xff800000cdcd7808 */ /* 0x000fe20005000000 */
[----:B------:R-:W-:Y:S01]  /*1d310*/  VIADD R22, R99, 0xb9 ;  /* 0x000000b963167836 */ /* 0x000fe20000000000 */
[CC--:B------:R-:W-:Y:S01]  /*1d320*/  ISETP.GE.AND P3, PT, R24.reuse, R181.reuse, PT ;  /* 0x000000b51800720c */ /* 0x0c0fe20003f66270 */
[C---:B-----5:R-:W-:Y:S01]  /*1d330*/  HMMA.16816.F32 R64, R16.reuse, R4, R64 ;  /* 0x000000041040723c */ /* 0x060fe20000001840 */
[-C--:B------:R-:W-:Y:S01]  /*1d340*/  ISETP.GE.AND P2, PT, R24, R180.reuse, PT ;  /* 0x000000b41800720c */ /* 0x080fe20003f46270 */
[----:B--2---:R-:W-:Y:S01]  /*1d350*/  FMUL.FTZ R73, R111, UR5 ;  /* 0x000000056f497c20 */ /* 0x004fe20008410000 */
[----:B------:R-:W-:Y:S01]  /*1d360*/  FSEL R206, R206, -INF , !P6 ;  /* 0xff800000cece7808 */ /* 0x000fe20007000000 */
[----:B------:R-:W-:Y:S01]  /*1d370*/  FMUL.FTZ R68, R68, UR5 ;  /* 0x0000000544447c20 */ /* 0x000fe20008410000 */
[-C--:B------:R-:W-:Y:S01]  /*1d380*/  ISETP.GE.AND P6, PT, R21, R180.reuse, PT ;  /* 0x000000b41500720c */ /* 0x080fe20003fc6270 */
[C---:B------:R-:W-:Y:S01]  /*1d390*/  HMMA.16816.F32 R24, R16.reuse, R8, R56 ;  /* 0x000000081018723c */ /* 0x040fe20000001838 */
[----:B------:R-:W-:Y:S01]  /*1d3a0*/  FSEL R200, R92, -INF , !P3 ;  /* 0xff8000005cc87808 */ /* 0x000fe20005800000 */
[----:B------:R-:W2:Y:S01]  /*1d3b0*/  MUFU.TANH R57, R75 ;  /* 0x0000004b00397308 */ /* 0x000ea20000002400 */
[----:B------:R-:W-:Y:S01]  /*1d3c0*/  FSEL R179, R179, -INF , !P6 ;  /* 0xff800000b3b37808 */ /* 0x000fe20007000000 */
[----:B------:R-:W-:Y:S01]  /*1d3d0*/  FMUL.FTZ R20, R72, UR5 ;  /* 0x0000000548147c20 */ /* 0x000fe20008410000 */
[----:B------:R-:W-:Y:S01]  /*1d3e0*/  FSEL R194, R164, -INF , !P5 ;  /* 0xff800000a4c27808 */ /* 0x000fe20006800000 */
[C---:B------:R-:W-:Y:S01]  /*1d3f0*/  HMMA.16816.F32 R4, R16.reuse, R6, R60 ;  /* 0x000000061004723c */ /* 0x040fe2000000183c */
[----:B------:R-:W-:Y:S01]  /*1d400*/  VIADD R8, R99, 0x89 ;  /* 0x0000008963087836 */ /* 0x000fe20000000000 */
[----:B------:R-:W-:Y:S01]  /*1d410*/  FSEL R199, R120, -INF , !P1 ;  /* 0xff80000078c77808 */ /* 0x000fe20004800000 */
[----:B------:R-:W-:Y:S01]  /*1d420*/  FMUL.FTZ R56, R71, UR5 ;  /* 0x0000000547387c20 */ /* 0x000fe20008410000 */
[-C--:B------:R-:W-:Y:S01]  /*1d430*/  ISETP.GE.AND P1, PT, R21, R181.reuse, PT ;  /* 0x000000b51500720c */ /* 0x080fe20003f26270 */
[----:B------:R-:W-:Y:S01]  /*1d440*/  MUFU.TANH R73, R73 ;  /* 0x0000004900497308 */ /* 0x000fe20000002400 */
[CC--:B------:R-:W-:Y:S01]  /*1d450*/  ISETP.GE.AND P6, PT, R8.reuse, R181.reuse, PT ;  /* 0x000000b50800720c */ /* 0x0c0fe20003fc6270 */
[C---:B------:R-:W-:Y:S01]  /*1d460*/  VIADD R60, R99.reuse, 0x81 ;  /* 0x00000081633c7836 */ /* 0x040fe20000000000 */
[-C--:B------:R-:W-:Y:S01]  /*1d470*/  ISETP.GE.AND P3, PT, R8, R180.reuse, PT ;  /* 0x000000b40800720c */ /* 0x080fe20003f66270 */
[----:B------:R-:W-:Y:S01]  /*1d480*/  VIADD R8, R99, 0x91 ;  /* 0x0000009163087836 */ /* 0x000fe20000000000 */
[----:B------:R-:W-:Y:S01]  /*1d490*/  FSEL R178, R94, -INF , !P2 ;  /* 0xff8000005eb27808 */ /* 0x000fe20005000000 */
[----:B------:R-:W-:Y:S01]  /*1d4a0*/  FMUL.FTZ R94, R109, UR5 ;  /* 0x000000056d5e7c20 */ /* 0x000fe20008410000 */
[-C--:B------:R-:W-:Y:S01]  /*1d4b0*/  ISETP.GE.AND P5, PT, R60, R181.reuse, PT ;  /* 0x000000b53c00720c */ /* 0x080fe20003fa6270 */
[----:B------:R-:W-:Y:S01]  /*1d4c0*/  MUFU.TANH R56, R56 ;  /* 0x0000003800387308 */ /* 0x000fe20000002400 */
[----:B------:R-:W-:Y:S01]  /*1d4d0*/  FSEL R201, R96, -INF , !P1 ;  /* 0xff80000060c97808 */ /* 0x000fe20004800000 */
[----:B------:R-:W-:Y:S01]  /*1d4e0*/  FMUL.FTZ R59, R65, UR5 ;  /* 0x00000005413b7c20 */ /* 0x000fe20008410000 */
[----:B------:R-:W-:Y:S01]  /*1d4f0*/  FSEL R197, R214, -INF , !P5 ;  /* 0xff800000d6c57808 */ /* 0x000fe20006800000 */
[----:B------:R-:W-:Y:S01]  /*1d500*/  FMUL.FTZ R21, R74, UR5 ;  /* 0x000000054a157c20 */ /* 0x000fe20008410000 */
[CC--:B------:R-:W-:Y:S01]  /*1d510*/  ISETP.GE.AND P2, PT, R8.reuse, R181.reuse, PT ;  /* 0x000000b50800720c */ /* 0x0c0fe20003f46270 */
[----:B------:R-:W-:Y:S01]  /*1d520*/  FMUL.FTZ R96, R25, UR5 ;  /* 0x0000000519607c20 */ /* 0x000fe20008410000 */
[-C--:B------:R-:W-:Y:S01]  /*1d530*/  ISETP.GE.AND P5, PT, R8, R180.reuse, PT ;  /* 0x000000b40800720c */ /* 0x080fe20003fa6270 */
[----:B------:R-:W-:Y:S01]  /*1d540*/  VIADD R8, R99, 0x99 ;  /* 0x0000009963087836 */ /* 0x000fe20000000000 */
[-C--:B------:R-:W-:Y:S01]  /*1d550*/  ISETP.GE.AND P1, PT, R60, R180.reuse, PT ;  /* 0x000000b43c00720c */ /* 0x080fe20003f26270 */
[----:B------:R-:W-:Y:S01]  /*1d560*/  FMUL.FTZ R60, R69, UR5 ;  /* 0x00000005453c7c20 */ /* 0x000fe20008410000 */
[----:B------:R-:W-:Y:S01]  /*1d570*/  FSEL R193, R193, -INF , !P6 ;  /* 0xff800000c1c17808 */ /* 0x000fe20007000000 */
[C---:B-1----:R-:W-:Y:S01]  /*1d580*/  HMMA.16816.F32 R48, R16.reuse, R12, R48 ;  /* 0x0000000c1030723c */ /* 0x042fe20000001830 */
[----:B------:R-:W-:Y:S01]  /*1d590*/  FSEL R174, R90, -INF , !P1 ;  /* 0xff8000005aae7808 */ /* 0x000fe20004800000 */
[----:B------:R-:W-:Y:S01]  /*1d5a0*/  FMUL.FTZ R5, R5, UR5 ;  /* 0x0000000505057c20 */ /* 0x000fe20008410000 */
[CC--:B------:R-:W-:Y:S01]  /*1d5b0*/  ISETP.GE.AND P1, PT, R8.reuse, R181.reuse, PT ;  /* 0x000000b50800720c */ /* 0x0c0fe20003f26270 */
[----:B------:R-:W-:Y:S01]  /*1d5c0*/  MUFU.TANH R60, R60 ;  /* 0x0000003c003c7308 */ /* 0x000fe20000002400 */
[-C--:B------:R-:W-:Y:S01]  /*1d5d0*/  ISETP.GE.AND P6, PT, R8, R180.reuse, PT ;  /* 0x000000b40800720c */ /* 0x080fe20003fc6270 */
[----:B------:R-:W-:Y:S01]  /*1d5e0*/  VIADD R8, R99, 0xa1 ;  /* 0x000000a163087836 */ /* 0x000fe20000000000 */
[----:B---3--:R-:W-:Y:S01]  /*1d5f0*/  FSEL R172, R3, -INF , !P3 ;  /* 0xff80000003ac7808 */ /* 0x008fe20005800000 */
[----:B------:R-:W-:Y:S01]  /*1d600*/  HMMA.16816.F32 R44, R16, R14, R44 ;  /* 0x0000000e102c723c */ /* 0x000fe2000000182c */
[----:B------:R-:W-:Y:S01]  /*1d610*/  FSEL R176, R176, -INF , !P2 ;  /* 0xff800000b0b07808 */ /* 0x000fe20005000000 */
[----:B------:R-:W-:Y:S01]  /*1d620*/  FMUL.FTZ R3, R67, UR5 ;  /* 0x0000000543037c20 */ /* 0x000fe20008410000 */
[C---:B------:R-:W-:Y:S01]  /*1d630*/  ISETP.GE.AND P3, PT, R8.reuse, R181, PT ;  /* 0x000000b50800720c */ /* 0x040fe20003f66270 */
[----:B------:R-:W1:Y:S01]  /*1d640*/  MUFU.TANH R58, R5 ;  /* 0x00000005003a7308 */ /* 0x000e620000002400 */
[----:B------:R-:W-:Y:S01]  /*1d650*/  ISETP.GE.AND P2, PT, R8, R180, PT ;  /* 0x000000b40800720c */ /* 0x000fe20003f46270 */
[----:B------:R-:W-:-:S02]  /*1d660*/  IMAD.U32 R8, RZ, RZ, UR4 ;  /* 0x00000004ff087e24 */ /* 0x000fc4000f8e00ff */
[----:B------:R-:W-:Y:S01]  /*1d670*/  FMUL.FTZ R7, R7, UR5 ;  /* 0x0000000507077c20 */ /* 0x000fe20008410000 */
[----:B----4-:R-:W-:Y:S01]  /*1d680*/  FSEL R171, R171, -INF , !P3 ;  /* 0xff800000abab7808 */ /* 0x010fe20005800000 */
[----:B------:R-:W-:Y:S01]  /*1d690*/  FMUL.FTZ R27, R27, UR5 ;  /* 0x000000051b1b7c20 */ /* 0x000fe20008410000 */
[----:B--2---:R-:W-:Y:S01]  /*1d6a0*/  FSEL R57, R57, -INF , !P2 ;  /* 0xff80000039397808 */ /* 0x004fe20005000000 */
[----:B------:R-:W-:Y:S01]  /*1d6b0*/  IMAD.U32 R69, RZ, RZ, UR4 ;  /* 0x00000004ff457e24 */ /* 0x000fe2000f8e00ff */
[----:B------:R-:W-:Y:S01]  /*1d6c0*/  LOP3.LUT R109, R8, 0x48, R88, 0xfe, !PT ;  /* 0x00000048086d7812 */ /* 0x000fe200078efe58 */
[----:B------:R-:W2:Y:S01]  /*1d6d0*/  MUFU.TANH R3, R3 ;  /* 0x0000000300037308 */ /* 0x000ea20000002400 */
[----:B------:R-:W3:Y:S01]  /*1d6e0*/  LDSM.16.M88.4 R8, [R232+0x7800] ;  /* 0x00780000e808783b */ /* 0x000ee20000000200 */
[----:B------:R-:W-:Y:S01]  /*1d6f0*/  FSEL R168, R82, -INF , !P5 ;  /* 0xff80000052a87808 */ /* 0x000fe20006800000 */
[----:B------:R-:W-:Y:S01]  /*1d700*/  FMUL.FTZ R49, R49, UR5 ;  /* 0x0000000531317c20 */ /* 0x000fe20008410000 */
[----:B------:R-:W-:Y:S01]  /*1d710*/  FSEL R175, R175, -INF , !P1 ;  /* 0xff800000afaf7808 */ /* 0x000fe20004800000 */
[----:B------:R-:W-:Y:S01]  /*1d720*/  FMUL.FTZ R12, R70, UR5 ;  /* 0x00000005460c7c20 */ /* 0x000fe20008410000 */
[----:B------:R-:W-:Y:S01]  /*1d730*/  ISETP.GE.AND P3, PT, R23, R180, PT ;  /* 0x000000b41700720c */ /* 0x000fe20003f66270 */
[----:B------:R-:W-:Y:S01]  /*1d740*/  IMAD.U32 R63, RZ, RZ, UR4 ;  /* 0x00000004ff3f7e24 */ /* 0x000fe2000f8e00ff */
[----:B------:R-:W4:Y:S01]  /*1d750*/  MUFU.TANH R65, R7 ;  /* 0x0000000700417308 */ /* 0x000f220000002400 */
[----:B------:R-:W-:Y:S01]  /*1d760*/  ISETP.GE.AND P2, PT, R22, R181, PT ;  /* 0x000000b51600720c */ /* 0x000fe20003f46270 */
[----:B------:R-:W-:-:S02]  /*1d770*/  IMAD.U32 R214, RZ, RZ, UR4 ;  /* 0x00000004ffd67e24 */ /* 0x000fc4000f8e00ff */
[----:B------:R-:W-:Y:S01]  /*1d780*/  FMUL.FTZ R90, R45, UR5 ;  /* 0x000000052d5a7c20 */ /* 0x000fe20008410000 */
[----:B------:R-:W-:Y:S01]  /*1d790*/  VIADD R45, R99, 0xa9 ;  /* 0x000000a9632d7836 */ /* 0x000fe20000000000 */
[----:B-1----:R-:W-:Y:S01]  /*1d7a0*/  FSEL R58, R58, -INF , !P2 ;  /* 0xff8000003a3a7808 */ /* 0x002fe20005000000 */
[----:B------:R-:W-:Y:S02]  /*1d7b0*/  IMAD.U32 R169, RZ, RZ, UR4 ;  /* 0x00000004ffa97e24 */ /* 0x000fe4000f8e00ff */
[----:B------:R-:W-:Y:S01]  /*1d7c0*/  FMUL.FTZ R71, R51, UR5 ;  /* 0x0000000533477c20 */ /* 0x000fe20008410000 */
[----:B------:R-:W1:Y:S01]  /*1d7d0*/  MUFU.TANH R96, R96 ;  /* 0x0000006000607308 */ /* 0x000e620000002400 */
[C---:B------:R-:W-:Y:S01]  /*1d7e0*/  ISETP.GE.AND P5, PT, R45.reuse, R181, PT ;  /* 0x000000b52d00720c */ /* 0x040fe20003fa6270 */
[----:B------:R-:W-:Y:S01]  /*1d7f0*/  IMAD.U32 R120, RZ, RZ, UR4 ;  /* 0x00000004ff787e24 */ /* 0x000fe2000f8e00ff */
[-C--:B------:R-:W-:Y:S01]  /*1d800*/  ISETP.GE.AND P1, PT, R45, R180.reuse, PT ;  /* 0x000000b42d00720c */ /* 0x080fe20003f26270 */
[----:B------:R-:W-:Y:S01]  /*1d810*/  IMAD.U32 R106, RZ, RZ, UR4 ;  /* 0x00000004ff6a7e24 */ /* 0x000fe2000f8e00ff */
[----:B--2---:R-:W-:Y:S01]  /*1d820*/  FSEL R3, R3, -INF , !P3 ;  /* 0xff80000003037808 */ /* 0x004fe20005800000 */
[----:B------:R-:W-:Y:S01]  /*1d830*/  IMAD.U32 R79, RZ, RZ, UR4 ;  /* 0x00000004ff4f7e24 */ /* 0x000fe2000f8e00ff */
[----:B------:R-:W-:Y:S01]  /*1d840*/  FSEL R60, R60, -INF , !P5 ;  /* 0xff8000003c3c7808 */ /* 0x000fe20006800000 */
[----:B------:R-:W2:Y:S01]  /*1d850*/  MUFU.TANH R59, R59 ;  /* 0x0000003b003b7308 */ /* 0x000ea20000002400 */
[----:B------:R-:W-:Y:S01]  /*1d860*/  FSEL R56, R56, -INF , !P1 ;  /* 0xff80000038387808 */ /* 0x000fe20004800000 */
[----:B------:R-:W-:Y:S01]  /*1d870*/  IMAD.U32 R74, RZ, RZ, UR4 ;  /* 0x00000004ff4a7e24 */ /* 0x000fe2000f8e00ff */
[----:B------:R-:W-:Y:S01]  /*1d880*/  ISETP.GE.AND P5, PT, R22, R180, PT ;  /* 0x000000b41600720c */ /* 0x000fe20003fa6270 */
[----:B------:R-:W-:-:S02]  /*1d890*/  IMAD.U32 R72, RZ, RZ, UR4 ;  /* 0x00000004ff487e24 */ /* 0x000fc4000f8e00ff */
[----:B------:R-:W-:Y:S01]  /*1d8a0*/  FMUL.FTZ R47, R47, UR5 ;  /* 0x000000052f2f7c20 */ /* 0x000fe20008410000 */
[----:B------:R-:W-:Y:S01]  /*1d8b0*/  IMAD.U32 R70, RZ, RZ, UR4 ;  /* 0x00000004ff467e24 */ /* 0x000fe2000f8e00ff */
[----:B------:R-:W-:Y:S01]  /*1d8c0*/  FSEL R164, R77, -INF , !P6 ;  /* 0xff8000004da47808 */ /* 0x000fe20007000000 */
[----:B------:R-:W5:Y:S01]  /*1d8d0*/  MUFU.TANH R92, R49 ;  /* 0x00000031005c7308 */ /* 0x000f620000002400 */
[----:B------:R-:W-:Y:S02]  /*1d8e0*/  IMAD.U32 R62, RZ, RZ, UR4 ;  /* 0x00000004ff3e7e24 */ /* 0x000fe4000f8e00ff */
[----:B------:R-:W-:Y:S01]  /*1d8f0*/  FMUL.FTZ R41, R41, UR5 ;  /* 0x0000000529297c20 */ /* 0x000fe20008410000 */
[----:B------:R-:W-:Y:S01]  /*1d900*/  IMAD.U32 R61, RZ, RZ, UR4 ;  /* 0x00000004ff3d7e24 */ /* 0x000fe2000f8e00ff */
[--C-:B------:R-:W-:Y:S01]  /*1d910*/  LOP3.LUT R51, R69, 0xc0, R88.reuse, 0xfe, !PT ;  /* 0x000000c045337812 */ /* 0x100fe200078efe58 */
[----:B------:R-:W-:Y:S01]  /*1d920*/  IMAD.U32 R55, RZ, RZ, UR4 ;  /* 0x00000004ff377e24 */ /* 0x000fe2000f8e00ff */
[----:B----4-:R-:W-:Y:S01]  /*1d930*/  FSEL R77, R65, -INF , !P5 ;  /* 0xff800000414d7808 */ /* 0x010fe20006800000 */
[----:B------:R-:W-:Y:S01]  /*1d940*/  IMAD.U32 R54, RZ, RZ, UR4 ;  /* 0x00000004ff367e24 */ /* 0x000fe2000f8e00ff */
[----:B------:R-:W4:Y:S01]  /*1d950*/  MUFU.TANH R75, R27 ;  /* 0x0000001b004b7308 */ /* 0x000f220000002400 */
[C---:B---3--:R-:W-:Y:S01]  /*1d960*/  HMMA.16816.F32 R32, R16.reuse, R8, R32 ;  /* 0x000000081020723c */ /* 0x048fe20000001820 */
[----:B------:R-:W-:Y:S01]  /*1d970*/  IMAD.U32 R53, RZ, RZ, UR4 ;  /* 0x00000004ff357e24 */ /* 0x000fe2000f8e00ff */
[--C-:B------:R-:W-:Y:S01]  /*1d980*/  LOP3.LUT R63, R63, 0x10, R88.reuse, 0xfe, !PT ;  /* 0x000000103f3f7812 */ /* 0x100fe200078efe58 */
[----:B------:R-:W-:Y:S01]  /*1d990*/  IMAD.U32 R52, RZ, RZ, UR4 ;  /* 0x00000004ff347e24 */ /* 0x000fe2000f8e00ff */
[--C-:B------:R-:W-:Y:S01]  /*1d9a0*/  LOP3.LUT R215, R215, 0x28, R88.reuse, 0xfe, !PT ;  /* 0x00000028d7d77812 */ /* 0x100fe200078efe58 */
[----:B------:R-:W-:Y:S01]  /*1d9b0*/  IMAD.U32 R67, RZ, RZ, UR4 ;  /* 0x00000004ff437e24 */ /* 0x000fe2000f8e00ff */
[----:B------:R-:W-:Y:S01]  /*1d9c0*/  HMMA.16816.F32 R16, R16, R10, R128 ;  /* 0x0000000a1010723c */ /* 0x000fe20000001880 */
[C---:B------:R-:W-:Y:S01]  /*1d9d0*/  VIADD R8, R99.reuse, 0xc9 ;  /* 0x000000c963087836 */ /* 0x040fe20000000000 */
[----:B------:R-:W3:Y:S01]  /*1d9e0*/  MUFU.TANH R94, R94 ;  /* 0x0000005e005e7308 */ /* 0x000ee20000002400 */
[C---:B------:R-:W-:Y:S01]  /*1d9f0*/  VIADD R9, R99.reuse, 0xc1 ;  /* 0x000000c163097836 */ /* 0x040fe20000000000 */
[--C-:B------:R-:W-:Y:S01]  /*1da00*/  LOP3.LUT R214, R214, 0x30, R88.reuse, 0xfe, !PT ;  /* 0x00000030d6d67812 */ /* 0x100fe200078efe58 */
[----:B------:R-:W-:Y:S01]  /*1da10*/  IMAD.U32 R25, RZ, RZ, UR4 ;  /* 0x00000004ff197e24 */ /* 0x000fe2000f8e00ff */
[CC--:B------:R-:W-:Y:S01]  /*1da20*/  ISETP.GE.AND P3, PT, R8.reuse, R181.reuse, PT ;  /* 0x000000b50800720c */ /* 0x0c0fe20003f66270 */
[----:B------:R-:W-:Y:S01]  /*1da30*/  IMAD.U32 R15, RZ, RZ, UR4 ;  /* 0x00000004ff0f7e24 */ /* 0x000fe2000f8e00ff */
[-C--:B------:R-:W-:Y:S01]  /*1da40*/  ISETP.GE.AND P2, PT, R8, R180.reuse, PT ;  /* 0x000000b40800720c */ /* 0x080fe20003f46270 */
[----:B------:R-:W-:Y:S01]  /*1da50*/  VIADD R8, R99, 0xd1 ;  /* 0x000000d163087836 */ /* 0x000fe20000000000 */
[----:B------:R2:W-:Y:S01]  /*1da60*/  MUFU.TANH R170, R68 ;  /* 0x0000004400aa7308 */ /* 0x0005e20000002400 */
[-C--:B------:R-:W-:Y:S01]  /*1da70*/  ISETP.GE.AND P1, PT, R9, R181.reuse, PT ;  /* 0x000000b50900720c */ /* 0x080fe20003f26270 */
[----:B------:R-:W-:Y:S01]  /*1da80*/  IMAD.U32 R14, RZ, RZ, UR4 ;  /* 0x00000004ff0e7e24 */ /* 0x000fe2000f8e00ff */
[--C-:B------:R-:W-:Y:S01]  /*1da90*/  LOP3.LUT R169, R169, 0x38, R88.reuse, 0xfe, !PT ;  /* 0x00000038a9a97812 */ /* 0x100fe200078efe58 */
[----:B------:R-:W-:Y:S01]  /*1daa0*/  IMAD.U32 R13, RZ, RZ, UR4 ;  /* 0x00000004ff0d7e24 */ /* 0x000fe2000f8e00ff */
[----:B-1----:R-:W-:Y:S01]  /*1dab0*/  FSEL R96, R96, -INF , !P1 ;  /* 0xff80000060607808 */ /* 0x002fe20004800000 */
[----:B------:R-:W-:Y:S01]  /*1dac0*/  IMAD.U32 R7, RZ, RZ, UR4 ;  /* 0x00000004ff077e24 */ /* 0x000fe2000f8e00ff */
[CC--:B------:R-:W-:Y:S01]  /*1dad0*/  ISETP.GE.AND P5, PT, R8.reuse, R181.reuse, PT ;  /* 0x000000b50800720c */ /* 0x0c0fe20003fa6270 */
[----:B------:R-:W-:Y:S01]  /*1dae0*/  IMAD.U32 R5, RZ, RZ, UR4 ;  /* 0x00000004ff057e24 */ /* 0x000fe2000f8e00ff */
[----:B------:R-:W1:Y:S01]  /*1daf0*/  MUFU.TANH R90, R90 ;  /* 0x0000005a005a7308 */ /* 0x000e620000002400 */
[-C--:B------:R-:W-:Y:S01]  /*1db00*/  ISETP.GE.AND P1, PT, R8, R180.reuse, PT ;  /* 0x000000b40800720c */ /* 0x080fe20003f26270 */
[----:B------:R-:W-:Y:S01]  /*1db10*/  FMUL.FTZ R39, R39, UR5 ;  /* 0x0000000527277c20 */ /* 0x000fe20008410000 */
[--C-:B------:R-:W-:Y:S01]  /*1db20*/  LOP3.LUT R120, R120, 0x40, R88.reuse, 0xfe, !PT ;  /* 0x0000004078787812 */ /* 0x100fe200078efe58 */
[----:B------:R-:W-:Y:S01]  /*1db30*/  VIADD R8, R99, 0xe1 ;  /* 0x000000e163087836 */ /* 0x000fe20000000000 */
[--C-:B------:R-:W-:Y:S01]  /*1db40*/  LOP3.LUT R106, R106, 0x50, R88.reuse, 0xfe, !PT ;  /* 0x000000506a6a7812 */ /* 0x100fe200078efe58 */
[----:B------:R-:W-:Y:S01]  /*1db50*/  FMUL.FTZ R33, R33, UR5 ;  /* 0x0000000521217c20 */ /* 0x000fe20008410000 */
[--C-:B------:R-:W-:Y:S01]  /*1db60*/  LOP3.LUT R87, R87, 0x58, R88.reuse, 0xfe, !PT ;  /* 0x0000005857577812 */ /* 0x100fe200078efe58 */
[----:B--2---:R-:W-:Y:S01]  /*1db70*/  IMAD.U32 R68, RZ, RZ, UR4 ;  /* 0x00000004ff447e24 */ /* 0x004fe2000f8e00ff */
[----:B------:R2:W1:Y:S01]  /*1db80*/  MUFU.TANH R69, R47 ;  /* 0x0000002f00457308 */ /* 0x0004620000002400 */
[--C-:B------:R-:W-:Y:S01]  /*1db90*/  LOP3.LUT R83, R83, 0x60, R88.reuse, 0xfe, !PT ;  /* 0x0000006053537812 */ /* 0x100fe200078efe58 */
[----:B------:R-:W-:Y:S01]  /*1dba0*/  FMUL.FTZ R43, R43, UR5 ;  /* 0x000000052b2b7c20 */ /* 0x000fe20008410000 */
[--C-:B------:R-:W-:Y:S01]  /*1dbb0*/  LOP3.LUT R79, R79, 0x68, R88.reuse, 0xfe, !PT ;  /* 0x000000684f4f7812 */ /* 0x100fe200078efe58 */
[----:B------:R-:W-:Y:S01]  /*1dbc0*/  FMUL.FTZ R37, R37, UR5 ;  /* 0x0000000525257c20 */ /* 0x000fe20008410000 */
[--C-:B------:R-:W-:Y:S01]  /*1dbd0*/  LOP3.LUT R74, R74, 0x70, R88.reuse, 0xfe, !PT ;  /* 0x000000704a4a7812 */ /* 0x100fe200078efe58 */
[----:B------:R-:W-:Y:S01]  /*1dbe0*/  FMUL.FTZ R35, R35, UR5 ;  /* 0x0000000523237c20 */ /* 0x000fe20008410000 */
[--C-:B------:R-:W-:Y:S01]  /*1dbf0*/  LOP3.LUT R72, R72, 0x78, R88.reuse, 0xfe, !PT ;  /* 0x0000007848487812 */ /* 0x100fe200078efe58 */
[----:B------:R-:W1:Y:S01]  /*1dc00*/  MUFU.TANH R71, R71 ;  /* 0x0000004700477308 */ /* 0x000e620000002400 */
[--C-:B------:R-:W-:Y:S01]  /*1dc10*/  LOP3.LUT R70, R70, 0x80, R88.reuse, 0xfe, !PT ;  /* 0x0000008046467812 */ /* 0x100fe200078efe58 */
[----:B------:R-:W-:Y:S01]  /*1dc20*/  FMUL.FTZ R17, R17, UR5 ;  /* 0x0000000511117c20 */ /* 0x000fe20008410000 */
[--C-:B------:R-:W-:Y:S01]  /*1dc30*/  LOP3.LUT R68, R68, 0x88, R88.reuse, 0xfe, !PT ;  /* 0x0000008844447812 */ /* 0x100fe200078efe58 */
[C---:B------:R-:W-:Y:S01]  /*1dc40*/  VIADD R10, R99.reuse, 0xe9 ;  /* 0x000000e9630a7836 */ /* 0x040fe20000000000 */
[--C-:B------:R-:W-:Y:S01]  /*1dc50*/  LOP3.LUT R62, R62, 0x90, R88.reuse, 0xfe, !PT ;  /* 0x000000903e3e7812 */ /* 0x100fe200078efe58 */
[----:B------:R-:W-:Y:S01]  /*1dc60*/  VIADD R28, R99, 0xf9 ;  /* 0x000000f9631c7836 */ /* 0x000fe20000000000 */
[--C-:B------:R-:W-:Y:S01]  /*1dc70*/  LOP3.LUT R61, R61, 0x98, R88.reuse, 0xfe, !PT ;  /* 0x000000983d3d7812 */ /* 0x100fe200078efe58 */
[----:B------:R-:W-:Y:S01]  /*1dc80*/  MUFU.TANH R91, R84 ;  /* 0x00000054005b7308 */ /* 0x000fe20000002400 */
[--C-:B------:R-:W-:Y:S01]  /*1dc90*/  LOP3.LUT R55, R55, 0xa0, R88.reuse, 0xfe, !PT ;  /* 0x000000a037377812 */ /* 0x100fe200078efe58 */
[----:B------:R-:W-:Y:S01]  /*1dca0*/  FMUL.FTZ R29, R64, UR5 ;  /* 0x00000005401d7c20 */ /* 0x000fe20008410000 */
[--C-:B------:R-:W-:Y:S01]  /*1dcb0*/  LOP3.LUT R54, R54, 0xa8, R88.reuse, 0xfe, !PT ;  /* 0x000000a836367812 */ /* 0x100fe200078efe58 */
[----:B------:R-:W-:Y:S01]  /*1dcc0*/  FMUL.FTZ R4, R4, UR5 ;  /* 0x0000000504047c20 */ /* 0x000fe20008410000 */
[--C-:B------:R-:W-:Y:S01]  /*1dcd0*/  LOP3.LUT R53, R53, 0xb0, R88.reuse, 0xfe, !PT ;  /* 0x000000b035357812 */ /* 0x100fe200078efe58 */
[----:B------:R-:W-:Y:S01]  /*1dce0*/  FMUL.FTZ R24, R24, UR5 ;  /* 0x0000000518187c20 */ /* 0x000fe20008410000 */
        /* <DEDUP_REMOVED lines=13> */
[----:B--2---:R-:W-:Y:S01]  /*1ddc0*/  FMUL.FTZ R47, R50, UR5 ;  /* 0x00000005322f7c20 */ /* 0x004fe20008410000 */
[----:B------:R-:W-:Y:S01]  /*1ddd0*/  LOP3.LUT R5, R5, 0xf8, R88, 0xfe, !PT ;  /* 0x000000f805057812 */ /* 0x000fe200078efe58 */
[----:B------:R-:W-:Y:S01]  /*1dde0*/  FMUL.FTZ R44, R44, UR5 ;  /* 0x000000052c2c7c20 */ /* 0x000fe20008410000 */
[-C--:B------:R-:W-:Y:S01]  /*1ddf0*/  ISETP.GE.AND P6, PT, R23, R181.reuse, PT ;  /* 0x000000b51700720c */ /* 0x080fe20003fc6270 */
[----:B------:R2:W1:Y:S01]  /*1de00*/  MUFU.TANH R88, R41 ;  /* 0x0000002900587308 */ /* 0x0004620000002400 */
[----:B------:R-:W-:Y:S01]  /*1de10*/  FSEL R73, R73, -INF , !P2 ;  /* 0xff80000049497808 */ /* 0x000fe20005000000 */
[----:B------:R-:W-:Y:S01]  /*1de20*/  FMUL.FTZ R40, R40, UR5 ;  /* 0x0000000528287c20 */ /* 0x000fe20008410000 */
[----:B------:R-:W-:Y:S01]  /*1de30*/  FSEL R59, R59, -INF , !P6 ;  /* 0xff8000003b3b7808 */ /* 0x000fe20007000000 */
[----:B------:R-:W-:Y:S01]  /*1de40*/  FMUL.FTZ R46, R46, UR5 ;  /* 0x000000052e2e7c20 */ /* 0x000fe20008410000 */
[----:B-----5:R-:W-:Y:S01]  /*1de50*/  FSEL R92, R92, -INF , !P5 ;  /* 0xff8000005c5c7808 */ /* 0x020fe20006800000 */
[----:B------:R-:W-:Y:S01]  /*1de60*/  FMUL.FTZ R42, R42, UR5 ;  /* 0x000000052a2a7c20 */ /* 0x000fe20008410000 */
[-C--:B------:R-:W-:Y:S01]  /*1de70*/  ISETP.GE.AND P6, PT, R9, R180.reuse, PT ;  /* 0x000000b40900720c */ /* 0x080fe20003fc6270 */
[----:B------:R5:W5:Y:S01]  /*1de80*/  MUFU.TANH R67, R43 ;  /* 0x0000002b00437308 */ /* 0x000b620000002400 */
[CC--:B------:R-:W-:Y:S01]  /*1de90*/  ISETP.GE.AND P2, PT, R8.reuse, R181.reuse, PT ;  /* 0x000000b50800720c */ /* 0x0c0fe20003f46270 */
[----:B------:R-:W-:Y:S01]  /*1dea0*/  VIADD R9, R99, 0xd9 ;  /* 0x000000d963097836 */ /* 0x000fe20000000000 */
[-C--:B------:R-:W-:Y:S01]  /*1deb0*/  ISETP.GE.AND P5, PT, R8, R180.reuse, PT ;  /* 0x000000b40800720c */ /* 0x080fe20003fa6270 */
[----:B------:R-:W-:Y:S01]  /*1dec0*/  FMUL.FTZ R38, R38, UR5 ;  /* 0x0000000526267c20 */ /* 0x000fe20008410000 */
[----:B----4-:R-:W-:Y:S01]  /*1ded0*/  FSEL R75, R75, -INF , !P6 ;  /* 0xff8000004b4b7808 */ /* 0x010fe20007000000 */
[----:B------:R-:W-:Y:S01]  /*1dee0*/  FMUL.FTZ R32, R32, UR5 ;  /* 0x0000000520207c20 */ /* 0x000fe20008410000 */
[----:B---3--:R-:W-:Y:S01]  /*1def0*/  FSEL R94, R94, -INF , !P3 ;  /* 0xff8000005e5e7808 */ /* 0x008fe20005800000 */
[----:B------:R-:W3:Y:S01]  /*1df00*/  MUFU.TANH R86, R37 ;  /* 0x0000002500567308 */ /* 0x000ee20000002400 */
[CC--:B------:R-:W-:Y:S01]  /*1df10*/  ISETP.GE.AND P6, PT, R9.reuse, R181.reuse, PT ;  /* 0x000000b50900720c */ /* 0x0c0fe20003fc6270 */
[----:B--2---:R-:W-:Y:S01]  /*1df20*/  FMUL.FTZ R41, R108, UR5 ;  /* 0x000000056c297c20 */ /* 0x004fe20008410000 */
[-C--:B------:R-:W-:Y:S01]  /*1df30*/  ISETP.GE.AND P3, PT, R9, R180.reuse, PT ;  /* 0x000000b40900720c */ /* 0x080fe20003f66270 */
[----:B------:R-:W-:Y:S01]  /*1df40*/  VIADD R9, R99, 0xf1 ;  /* 0x000000f163097836 */ /* 0x000fe20000000000 */
[----:B-1----:R-:W-:Y:S01]  /*1df50*/  FSEL R90, R90, -INF , !P6 ;  /* 0xff8000005a5a7808 */ /* 0x002fe20007000000 */
[----:B------:R-:W-:Y:S01]  /*1df60*/  FMUL.FTZ R34, R34, UR5 ;  /* 0x0000000522227c20 */ /* 0x000fe20008410000 */
[----:B------:R-:W-:Y:S01]  /*1df70*/  FSEL R69, R69, -INF , !P3 ;  /* 0xff80000045457808 */ /* 0x000fe20005800000 */
[----:B------:R1:W2:Y:S01]  /*1df80*/  MUFU.TANH R8, R35 ;  /* 0x0000002300087308 */ /* 0x0002a20000002400 */
[-C--:B------:R-:W-:Y:S01]  /*1df90*/  ISETP.GE.AND P6, PT, R10, R180.reuse, PT ;  /* 0x000000b40a00720c */ /* 0x080fe20003fc6270 */
[----:B-----5:R-:W-:Y:S01]  /*1dfa0*/  FMUL.FTZ R43, R110, UR5 ;  /* 0x000000056e2b7c20 */ /* 0x020fe20008410000 */
[----:B------:R-:W-:Y:S01]  /*1dfb0*/  ISETP.GE.AND P3, PT, R9, R181, PT ;  /* 0x000000b50900720c */ /* 0x000fe20003f66270 */
[----:B------:R-:W-:Y:S01]  /*1dfc0*/  FMUL.FTZ R16, R16, UR5 ;  /* 0x0000000510107c20 */ /* 0x000fe20008410000 */
[----:B------:R-:W-:Y:S01]  /*1dfd0*/  FSEL R11, R184, -INF , !P0 ;  /* 0xff800000b80b7808 */ /* 0x000fe20004000000 */
[----:B------:R-:W-:Y:S01]  /*1dfe0*/  FMUL.FTZ R18, R18, UR5 ;  /* 0x0000000512127c20 */ /* 0x000fe20008410000 */
[----:B------:R-:W-:Y:S01]  /*1dff0*/  FSEL R71, R71, -INF , !P1 ;  /* 0xff80000047477808 */ /* 0x000fe20004800000 */
[----:B------:R-:W4:Y:S01]  /*1e000*/  MUFU.TANH R82, R17 ;  /* 0x0000001100527308 */ /* 0x000f220000002400 */
[----:B------:R-:W-:Y:S01]  /*1e010*/  FSEL R88, R88, -INF , !P2 ;  /* 0xff80000058587808 */ /* 0x000fe20005000000 */
[----:B------:R-:W-:Y:S01]  /*1e020*/  FMUL.FTZ R19, R19, UR5 ;  /* 0x0000000513137c20 */ /* 0x000fe20008410000 */
[----:B------:R-:W-:Y:S01]  /*1e030*/  ISETP.GE.AND P0, PT, R217, R180, PT ;  /* 0x000000b4d900720c */ /* 0x000fe20003f06270 */
[----:B------:R-:W-:-:S04]  /*1e040*/  DEPBAR.LE SB0, 0x0 ;  /* 0x000080000000791a */ /* 0x000fc80000000000 */
[-C--:B------:R-:W-:Y:S01]  /*1e050*/  ISETP.GE.AND P1, PT, R10, R181.reuse, PT ;  /* 0x000000b50a00720c */ /* 0x080fe20003f26270 */
[----:B------:R-:W5:Y:S01]  /*1e060*/  MUFU.TANH R81, R81 ;  /* 0x0000005100517308 */ /* 0x000f620000002400 */
[-C--:B------:R-:W-:Y:S01]  /*1e070*/  ISETP.GE.AND P2, PT, R9, R180.reuse, PT ;  /* 0x000000b40900720c */ /* 0x080fe20003f46270 */
[----:B-1----:R-:W-:Y:S01]  /*1e080*/  FMUL.FTZ R35, R6, UR5 ;  /* 0x0000000506237c20 */ /* 0x002fe20008410000 */
[----:B------:R-:W-:Y:S02]  /*1e090*/  FSEL R65, R65, -INF , !P6 ;  /* 0xff80000041417808 */ /* 0x000fe40007000000 */
[----:B------:R-:W-:Y:S02]  /*1e0a0*/  FSEL R84, R84, -INF , !P3 ;  /* 0xff80000054547808 */ /* 0x000fe40005800000 */
[C---:B------:R-:W-:Y:S01]  /*1e0b0*/  ISETP.GE.AND P6, PT, R63.reuse, R181, PT ;  /* 0x000000b53f00720c */ /* 0x040fe20003fc6270 */
[----:B------:R-:W-:Y:S01]  /*1e0c0*/  MUFU.TANH R113, R113 ;  /* 0x0000007100717308 */ /* 0x000fe20000002400 */
[----:B------:R-:W-:-:S02]  /*1e0d0*/  ISETP.GE.AND P3, PT, R63, R180, PT ;  /* 0x000000b43f00720c */ /* 0x000fc40003f66270 */
[----:B------:R-:W-:Y:S02]  /*1e0e0*/  FSEL R131, R189, -INF , !P0 ;  /* 0xff800000bd837808 */ /* 0x000fe40004000000 */
[----:B------:R-:W-:Y:S02]  /*1e0f0*/  FSEL R67, R67, -INF , !P5 ;  /* 0xff80000043437808 */ /* 0x000fe40006800000 */
[----:B---3--:R-:W-:Y:S01]  /*1e100*/  FSEL R86, R86, -INF , !P1 ;  /* 0xff80000056567808 */ /* 0x008fe20004800000 */
[----:B------:R-:W1:Y:S01]  /*1e110*/  MUFU.TANH R114, R114 ;  /* 0x0000007200727308 */ /* 0x000e620000002400 */
[----:B--2---:R-:W-:Y:S02]  /*1e120*/  FSEL R63, R8, -INF , !P2 ;  /* 0xff800000083f7808 */ /* 0x004fe40005000000 */
[-C--:B------:R-:W-:Y:S02]  /*1e130*/  ISETP.GE.AND P0, PT, R120, R181.reuse, PT ;  /* 0x000000b57800720c */ /* 0x080fe40003f06270 */
[----:B------:R-:W-:-:S02]  /*1e140*/  ISETP.GE.AND P5, PT, R99, R181, PT ;  /* 0x000000b56300720c */ /* 0x000fc40003fa6270 */
[----:B------:R-:W-:Y:S01]  /*1e150*/  ISETP.GE.AND P1, PT, R99, R180, PT ;  /* 0x000000b46300720c */ /* 0x000fe20003f26270 */
[----:B------:R-:W2:Y:S01]  /*1e160*/  MUFU.TANH R29, R29 ;  /* 0x0000001d001d7308 */ /* 0x000ea20000002400 */
[-C--:B------:R-:W-:Y:S02]  /*1e170*/  ISETP.GE.AND P2, PT, R28, R181.reuse, PT ;  /* 0x000000b51c00720c */ /* 0x080fe40003f46270 */
[----:B------:R-:W-:Y:S02]  /*1e180*/  FSEL R33, R177, -INF , !P3 ;  /* 0xff800000b1217808 */ /* 0x000fe40005800000 */
[----:B------:R-:W-:Y:S02]  /*1e190*/  ISETP.GE.AND P3, PT, R214, R181, PT ;  /* 0x000000b5d600720c */ /* 0x000fe40003f66270 */
[----:B------:R-:W-:Y:S01]  /*1e1a0*/  FSEL R49, R116, -INF , !P0 ;  /* 0xff80000074317808 */ /* 0x000fe20004000000 */
[----:B------:R-:W-:Y:S01]  /*1e1b0*/  MUFU.TANH R104, R104 ;  /* 0x0000006800687308 */ /* 0x000fe20000002400 */
[----:B------:R-:W-:-:S02]  /*1e1c0*/  FSEL R9, R165, -INF , !P5 ;  /* 0xff800000a5097808 */ /* 0x000fc40006800000 */
[----:B----4-:R-:W-:Y:S02]  /*1e1d0*/  FSEL R82, R82, -INF , !P2 ;  /* 0xff80000052527808 */ /* 0x010fe40005000000 */
[----:B------:R-:W-:Y:S02]  /*1e1e0*/  FSEL R8, R185, -INF , !P1 ;  /* 0xff800000b9087808 */ /* 0x000fe40004800000 */
[-C--:B------:R-:W-:Y:S01]  /*1e1f0*/  ISETP.GE.AND P0, PT, R87, R180.reuse, PT ;  /* 0x000000b45700720c */ /* 0x080fe20003f06270 */
[----:B------:R-:W3:Y:S01]  /*1e200*/  MUFU.TANH R105, R105 ;  /* 0x0000006900697308 */ /* 0x000ee20000002400 */
[CC--:B------:R-:W-:Y:S02]  /*1e210*/  ISETP.GE.AND P5, PT, R218.reuse, R181.reuse, PT ;  /* 0x000000b5da00720c */ /* 0x0c0fe40003fa6270 */
[----:B------:R-:W-:Y:S02]  /*1e220*/  ISETP.GE.AND P2, PT, R218, R180, PT ;  /* 0x000000b4da00720c */ /* 0x000fe40003f46270 */
[----:B------:R-:W-:-:S02]  /*1e230*/  ISETP.GE.AND P1, PT, R217, R181, PT ;  /* 0x000000b5d900720c */ /* 0x000fc40003f26270 */
[----:B------:R-:W-:Y:S01]  /*1e240*/  FSEL R23, R182, -INF , !P6 ;  /* 0xff800000b6177808 */ /* 0x000fe20007000000 */
[----:B------:R-:W4:Y:S01]  /*1e250*/  MUFU.TANH R100, R100 ;  /* 0x0000006400647308 */ /* 0x000f220000002400 */
[----:B------:R-:W-:Y:S02]  /*1e260*/  FSEL R17, R192, -INF , !P3 ;  /* 0xff800000c0117808 */ /* 0x000fe40005800000 */
[----:B------:R-:W-:Y:S02]  /*1e270*/  ISETP.GE.AND P6, PT, R215, R180, PT ;  /* 0x000000b4d700720c */ /* 0x000fe40003fc6270 */
[----:B------:R-:W-:Y:S02]  /*1e280*/  FSEL R192, R115, -INF , !P0 ;  /* 0xff80000073c07808 */ /* 0x000fe40004000000 */
[----:B------:R-:W-:Y:S01]  /*1e290*/  FSEL R6, R183, -INF , !P4 ;  /* 0xff800000b7067808 */ /* 0x000fe20006000000 */
[----:B------:R-:W4:Y:S01]  /*1e2a0*/  MUFU.TANH R101, R101 ;  /* 0x0000006500657308 */ /* 0x000f220000002400 */
[----:B------:R-:W-:-:S02]  /*1e2b0*/  FSEL R22, R186, -INF , !P5 ;  /* 0xff800000ba167808 */ /* 0x000fc40006800000 */
[----:B------:R-:W-:Y:S02]  /*1e2c0*/  FSEL R37, R187, -INF , !P2 ;  /* 0xff800000bb257808 */ /* 0x000fe40005000000 */
[----:B------:R-:W-:Y:S02]  /*1e2d0*/  FSEL R10, R188, -INF , !P1 ;  /* 0xff800000bc0a7808 */ /* 0x000fe40004800000 */
[-C--:B------:R-:W-:Y:S01]  /*1e2e0*/  ISETP.GE.AND P0, PT, R72, R181.reuse, PT ;  /* 0x000000b54800720c */ /* 0x080fe20003f06270 */
[----:B------:R-:W4:Y:S01]  /*1e2f0*/  MUFU.TANH R97, R97 ;  /* 0x0000006100617308 */ /* 0x000f220000002400 */
[-C--:B------:R-:W-:Y:S02]  /*1e300*/  ISETP.GE.AND P4, PT, R215, R181.reuse, PT ;  /* 0x000000b5d700720c */ /* 0x080fe40003f86270 */
[----:B------:R-:W-:Y:S02]  /*1e310*/  ISETP.GE.AND P5, PT, R214, R180, PT ;  /* 0x000000b4d600720c */ /* 0x000fe40003fa6270 */
[----:B------:R-:W-:-:S02]  /*1e320*/  ISETP.GE.AND P2, PT, R169, R181, PT ;  /* 0x000000b5a900720c */ /* 0x000fc40003f46270 */
[-C--:B------:R-:W-:Y:S01]  /*1e330*/  ISETP.GE.AND P1, PT, R169, R180.reuse, PT ;  /* 0x000000b4a900720c */ /* 0x080fe20003f26270 */
[----:B------:R-:W4:Y:S01]  /*1e340*/  MUFU.TANH R43, R43 ;  /* 0x0000002b002b7308 */ /* 0x000f220000002400 */
[----:B------:R-:W-:Y:S02]  /*1e350*/  FSEL R226, R191, -INF , !P6 ;  /* 0xff800000bfe27808 */ /* 0x000fe40007000000 */
[----:B------:R-:W-:Y:S02]  /*1e360*/  FSEL R191, R98, -INF , !P0 ;  /* 0xff80000062bf7808 */ /* 0x000fe40004000000 */
[----:B------:R-:W-:Y:S02]  /*1e370*/  FSEL R224, R173, -INF , !P5 ;  /* 0xff800000ade07808 */ /* 0x000fe40006800000 */
[----:B------:R-:W-:Y:S01]  /*1e380*/  FSEL R221, R198, -INF , !P1 ;  /* 0xff800000c6dd7808 */ /* 0x000fe20004800000 */
[----:B------:R-:W4:Y:S01]  /*1e390*/  MUFU.TANH R93, R93 ;  /* 0x0000005d005d7308 */ /* 0x000f220000002400 */
[----:B------:R-:W-:-:S02]  /*1e3a0*/  ISETP.GE.AND P0, PT, R62, R180, PT ;  /* 0x000000b43e00720c */ /* 0x000fc40003f06270 */
[CC--:B------:R-:W-:Y:S02]  /*1e3b0*/  ISETP.GE.AND P6, PT, R109.reuse, R181.reuse, PT ;  /* 0x000000b56d00720c */ /* 0x0c0fe40003fc6270 */
[----:B------:R-:W-:Y:S02]  /*1e3c0*/  ISETP.GE.AND P3, PT, R109, R180, PT ;  /* 0x000000b46d00720c */ /* 0x000fe40003f66270 */
[-C--:B------:R-:W-:Y:S01]  /*1e3d0*/  ISETP.GE.AND P5, PT, R106, R181.reuse, PT ;  /* 0x000000b56a00720c */ /* 0x080fe20003fa6270 */
[----:B------:R-:W4:Y:S01]  /*1e3e0*/  MUFU.TANH R89, R89 ;  /* 0x0000005900597308 */ /* 0x000f220000002400 */
[----:B------:R-:W-:Y:S02]  /*1e3f0*/  ISETP.GE.AND P1, PT, R87, R181, PT ;  /* 0x000000b55700720c */ /* 0x000fe40003f26270 */
[----:B-----5:R-:W-:Y:S02]  /*1e400*/  FSEL R169, R81, -INF , !P0 ;  /* 0xff80000051a97808 */ /* 0x020fe40004000000 */
[----:B------:R-:W-:-:S02]  /*1e410*/  FSEL R130, R118, -INF , !P6 ;  /* 0xff80000076827808 */ /* 0x000fc40007000000 */
[----:B------:R-:W-:Y:S01]  /*1e420*/  FSEL R215, R119, -INF , !P3 ;  /* 0xff80000077d77808 */ /* 0x000fe20005800000 */
[----:B------:R-:W5:Y:S01]  /*1e430*/  MUFU.TANH R85, R85 ;  /* 0x0000005500557308 */ /* 0x000f620000002400 */
[----:B------:R-:W-:Y:S02]  /*1e440*/  FSEL R225, R112, -INF , !P5 ;  /* 0xff80000070e17808 */ /* 0x000fe40006800000 */
[----:B-1----:R-:W-:Y:S02]  /*1e450*/  FSEL R219, R114, -INF , !P1 ;  /* 0xff80000072db7808 */ /* 0x002fe40004800000 */
[-C--:B------:R-:W-:Y:S02]  /*1e460*/  ISETP.GE.AND P0, PT, R53, R181.reuse, PT ;  /* 0x000000b53500720c */ /* 0x080fe40003f06270 */
[----:B------:R-:W-:Y:S01]  /*1e470*/  ISETP.GE.AND P6, PT, R83, R180, PT ;  /* 0x000000b45300720c */ /* 0x000fe20003fc6270 */
[----:B------:R-:W1:Y:S01]  /*1e480*/  MUFU.TANH R80, R80 ;  /* 0x0000005000507308 */ /* 0x000e620000002400 */
[----:B------:R-:W-:-:S02]  /*1e490*/  ISETP.GE.AND P3, PT, R79, R181, PT ;  /* 0x000000b54f00720c */ /* 0x000fc40003f66270 */
[-C--:B------:R-:W-:Y:S02]  /*1e4a0*/  ISETP.GE.AND P5, PT, R79, R180.reuse, PT ;  /* 0x000000b44f00720c */ /* 0x080fe40003fa6270 */
[----:B------:R-:W-:Y:S02]  /*1e4b0*/  ISETP.GE.AND P1, PT, R74, R180, PT ;  /* 0x000000b44a00720c */ /* 0x000fe40003f26270 */
[----:B--2---:R-:W-:Y:S01]  /*1e4c0*/  FSEL R99, R29, -INF , !P0 ;  /* 0xff8000001d637808 */ /* 0x004fe20004000000 */
[----:B------:R2:W-:Y:S01]  /*1e4d0*/  MUFU.TANH R31, R4 ;  /* 0x00000004001f7308 */ /* 0x0005e20000002400 */
[----:B---3--:R-:W-:Y:S02]  /*1e4e0*/  FSEL R187, R105, -INF , !P6 ;  /* 0xff80000069bb7808 */ /* 0x008fe40007000000 */
[----:B----4-:R-:W-:Y:S02]  /*1e4f0*/  FSEL R214, R100, -INF , !P3 ;  /* 0xff80000064d67808 */ /* 0x010fe40005800000 */
[----:B------:R-:W-:-:S02]  /*1e500*/  FSEL R188, R101, -INF , !P5 ;  /* 0xff80000065bc7808 */ /* 0x000fc40006800000 */
[----:B------:R-:W-:Y:S01]  /*1e510*/  FSEL R186, R97, -INF , !P1 ;  /* 0xff80000061ba7808 */ /* 0x000fe20004800000 */
[----:B------:R3:W-:Y:S01]  /*1e520*/  MUFU.TANH R39, R24 ;  /* 0x0000001800277308 */ /* 0x0007e20000002400 */
[-C--:B------:R-:W-:Y:S02]  /*1e530*/  ISETP.GE.AND P0, PT, R27, R180.reuse, PT ;  /* 0x000000b41b00720c */ /* 0x080fe40003f06270 */
[CC--:B------:R-:W-:Y:S02]  /*1e540*/  ISETP.GE.AND P6, PT, R70.reuse, R181.reuse, PT ;  /* 0x000000b54600720c */ /* 0x0c0fe40003fc6270 */
[----:B------:R-:W-:Y:S02]  /*1e550*/  ISETP.GE.AND P3, PT, R70, R180, PT ;  /* 0x000000b44600720c */ /* 0x000fe40003f66270 */
[----:B------:R-:W-:Y:S01]  /*1e560*/  ISETP.GE.AND P5, PT, R68, R181, PT ;  /* 0x000000b54400720c */ /* 0x000fe20003fa6270 */
[----:B------:R-:W4:Y:S01]  /*1e570*/  MUFU.TANH R87, R36 ;  /* 0x0000002400577308 */ /* 0x000f220000002400 */
[----:B--2---:R-:W-:-:S02]  /*1e580*/  FSEL R4, R190, -INF , !P4 ;  /* 0xff800000be047808 */ /* 0x004fc40006000000 */
[-C--:B------:R-:W-:Y:S02]  /*1e590*/  ISETP.GE.AND P4, PT, R120, R180.reuse, PT ;  /* 0x000000b47800720c */ /* 0x080fe40003f86270 */
[-C--:B------:R-:W-:Y:S02]  /*1e5a0*/  ISETP.GE.AND P1, PT, R62, R181.reuse, PT ;  /* 0x000000b53e00720c */ /* 0x080fe40003f26270 */
[----:B------:R-:W-:Y:S01]  /*1e5b0*/  FSEL R217, R117, -INF , !P4 ;  /* 0xff80000075d97808 */ /* 0x000fe20006000000 */
[----:B------:R-:W2:Y:S01]  /*1e5c0*/  MUFU.TANH R76, R76 ;  /* 0x0000004c004c7308 */ /* 0x000ea20000002400 */
[----:B---3--:R-:W-:Y:S02]  /*1e5d0*/  FSEL R24, R195, -INF , !P2 ;  /* 0xff800000c3187808 */ /* 0x008fe40005000000 */
[----:B------:R-:W-:Y:S02]  /*1e5e0*/  ISETP.GE.AND P2, PT, R106, R180, PT ;  /* 0x000000b46a00720c */ /* 0x000fe40003f46270 */
[----:B------:R-:W-:-:S02]  /*1e5f0*/  ISETP.GE.AND P4, PT, R83, R181, PT ;  /* 0x000000b55300720c */ /* 0x000fc40003f86270 */
[----:B------:R-:W-:Y:S01]  /*1e600*/  FSEL R195, R113, -INF , !P2 ;  /* 0xff80000071c37808 */ /* 0x000fe20005000000 */
[----:B------:R-:W3:Y:S01]  /*1e610*/  MUFU.TANH R78, R78 ;  /* 0x0000004e004e7308 */ /* 0x000ee20000002400 */
[----:B------:R-:W-:Y:S02]  /*1e620*/  ISETP.GE.AND P2, PT, R74, R181, PT ;  /* 0x000000b54a00720c */ /* 0x000fe40003f46270 */
[----:B------:R-:W-:Y:S02]  /*1e630*/  FSEL R218, R104, -INF , !P4 ;  /* 0xff80000068da7808 */ /* 0x000fe40006000000 */
[----:B------:R-:W-:Y:S02]  /*1e640*/  FSEL R198, R102, -INF , !P2 ;  /* 0xff80000066c67808 */ /* 0x000fe40005000000 */
[-C--:B------:R-:W-:Y:S01]  /*1e650*/  ISETP.GE.AND P4, PT, R72, R180.reuse, PT ;  /* 0x000000b44800720c */ /* 0x080fe20003f86270 */
[----:B------:R-:W3:Y:S01]  /*1e660*/  MUFU.TANH R20, R20 ;  /* 0x0000001400147308 */ /* 0x000ee20000002400 */
[----:B------:R-:W-:-:S02]  /*1e670*/  ISETP.GE.AND P2, PT, R68, R180, PT ;  /* 0x000000b44400720c */ /* 0x000fc40003f46270 */
[----:B------:R-:W-:Y:S02]  /*1e680*/  FSEL R74, R43, -INF , !P0 ;  /* 0xff8000002b4a7808 */ /* 0x000fe40004000000 */
[----:B------:R-:W-:Y:S02]  /*1e690*/  FSEL R185, R93, -INF , !P4 ;  /* 0xff8000005db97808 */ /* 0x000fe40006000000 */
[----:B------:R-:W-:Y:S01]  /*1e6a0*/  FSEL R190, R95, -INF , !P6 ;  /* 0xff8000005fbe7808 */ /* 0x000fe20007000000 */
[----:B------:R-:W3:Y:S01]  /*1e6b0*/  MUFU.TANH R21, R21 ;  /* 0x0000001500157308 */ /* 0x000ee20000002400 */
[----:B------:R-:W-:Y:S02]  /*1e6c0*/  FSEL R182, R89, -INF , !P3 ;  /* 0xff80000059b67808 */ /* 0x000fe40005800000 */
[----:B------:R-:W-:Y:S02]  /*1e6d0*/  FSEL R189, R91, -INF , !P5 ;  /* 0xff8000005bbd7808 */ /* 0x000fe40006800000 */
[----:B-----5:R-:W-:-:S02]  /*1e6e0*/  FSEL R177, R85, -INF , !P2 ;  /* 0xff80000055b17808 */ /* 0x020fc40005000000 */
[----:B-1----:R-:W-:Y:S01]  /*1e6f0*/  FSEL R184, R80, -INF , !P1 ;  /* 0xff80000050b87808 */ /* 0x002fe20004800000 */
[----:B------:R-:W1:Y:S01]  /*1e700*/  MUFU.TANH R12, R12 ;  /* 0x0000000c000c7308 */ /* 0x000e620000002400 */
[-C--:B------:R-:W-:Y:S02]  /*1e710*/  ISETP.GE.AND P0, PT, R13, R181.reuse, PT ;  /* 0x000000b50d00720c */ /* 0x080fe40003f06270 */
[CC--:B------:R-:W-:Y:S02]  /*1e720*/  ISETP.GE.AND P4, PT, R61.reuse, R181.reuse, PT ;  /* 0x000000b53d00720c */ /* 0x0c0fe40003f86270 */
[-C--:B------:R-:W-:Y:S02]  /*1e730*/  ISETP.GE.AND P6, PT, R61, R180.reuse, PT ;  /* 0x000000b43d00720c */ /* 0x080fe40003fc6270 */
[C---:B------:R-:W-:Y:S01]  /*1e740*/  ISETP.GE.AND P3, PT, R55.reuse, R181, PT ;  /* 0x000000b53700720c */ /* 0x040fe20003f66270 */
[----:B------:R-:W5:Y:S01]  /*1e750*/  MUFU.TANH R30, R30 ;  /* 0x0000001e001e7308 */ /* 0x000f620000002400 */
[----:B------:R-:W-:-:S02]  /*1e760*/  ISETP.GE.AND P5, PT, R55, R180, PT ;  /* 0x000000b43700720c */ /* 0x000fc40003fa6270 */
[C---:B------:R-:W-:Y:S02]  /*1e770*/  ISETP.GE.AND P2, PT, R54.reuse, R181, PT ;  /* 0x000000b53600720c */ /* 0x040fe40003f46270 */
[----:B------:R-:W-:Y:S02]  /*1e780*/  ISETP.GE.AND P1, PT, R54, R180, PT ;  /* 0x000000b43600720c */ /* 0x000fe40003f26270 */
[----:B----4-:R-:W-:Y:S01]  /*1e790*/  FSEL R87, R87, -INF , !P0 ;  /* 0xff80000057577808 */ /* 0x010fe20004000000 */
[----:B------:R-:W4:Y:S01]  /*1e7a0*/  MUFU.TANH R35, R35 ;  /* 0x0000002300237308 */ /* 0x000f220000002400 */
[----:B--2---:R-:W-:Y:S02]  /*1e7b0*/  FSEL R183, R76, -INF , !P4 ;  /* 0xff8000004cb77808 */ /* 0x004fe40006000000 */
[----:B---3--:R-:W-:Y:S02]  /*1e7c0*/  FSEL R165, R78, -INF , !P6 ;  /* 0xff8000004ea57808 */ /* 0x008fe40007000000 */
[----:B------:R-:W-:-:S02]  /*1e7d0*/  FSEL R173, R20, -INF , !P3 ;  /* 0xff80000014ad7808 */ /* 0x000fc40005800000 */
[----:B------:R-:W-:Y:S01]  /*1e7e0*/  FSEL R81, R21, -INF , !P5 ;  /* 0xff80000015517808 */ /* 0x000fe20006800000 */
[----:B------:R-:W2:Y:S01]  /*1e7f0*/  MUFU.TANH R26, R26 ;  /* 0x0000001a001a7308 */ /* 0x000ea20000002400 */
[----:B------:R-:W-:Y:S02]  /*1e800*/  FSEL R170, R170, -INF , !P2 ;  /* 0xff800000aaaa7808 */ /* 0x000fe40005000000 */
[----:B-1----:R-:W-:Y:S02]  /*1e810*/  FSEL R80, R12, -INF , !P1 ;  /* 0xff8000000c507808 */ /* 0x002fe40004800000 */
[----:B------:R-:W-:Y:S02]  /*1e820*/  PLOP3.LUT P0, PT, PT, PT, UP0, 0x80, 0x0 ;  /* 0x000000000000781c */ /* 0x000fe40003f0f008 */
[----:B------:R-:W-:Y:S01]  /*1e830*/  ISETP.GE.AND P4, PT, R53, R180, PT ;  /* 0x000000b43500720c */ /* 0x000fe20003f86270 */
[----:B------:R-:W1:Y:S01]  /*1e840*/  MUFU.TANH R41, R41 ;  /* 0x0000002900297308 */ /* 0x000e620000002400 */
[----:B------:R-:W-:-:S02]  /*1e850*/  ISETP.GE.AND P6, PT, R52, R181, PT ;  /* 0x000000b53400720c */ /* 0x000fc40003fc6270 */
[-C--:B------:R-:W-:Y:S02]  /*1e860*/  ISETP.GE.AND P3, PT, R52, R180.reuse, PT ;  /* 0x000000b43400720c */ /* 0x080fe40003f66270 */
[CC--:B------:R-:W-:Y:S02]  /*1e870*/  ISETP.GE.AND P5, PT, R51.reuse, R181.reuse, PT ;  /* 0x000000b53300720c */ /* 0x0c0fe40003fa6270 */
[----:B------:R-:W-:Y:S01]  /*1e880*/  ISETP.GE.AND P2, PT, R51, R180, PT ;  /* 0x000000b43300720c */ /* 0x000fe20003f46270 */
[----:B------:R-:W3:Y:S01]  /*1e890*/  MUFU.TANH R45, R45 ;  /* 0x0000002d002d7308 */ /* 0x000ee20000002400 */
[----:B------:R-:W-:Y:S02]  /*1e8a0*/  ISETP.GE.AND P1, PT, R27, R181, PT ;  /* 0x000000b51b00720c */ /* 0x000fe40003f26270 */
[----:B-----5:R-:W-:Y:S02]  /*1e8b0*/  FSEL R79, R30, -INF , !P4 ;  /* 0xff8000001e4f7808 */ /* 0x020fe40006000000 */
[----:B------:R-:W-:-:S02]  /*1e8c0*/  FSEL R98, R31, -INF , !P6 ;  /* 0xff8000001f627808 */ /* 0x000fc40007000000 */
[----:B----4-:R-:W-:Y:S01]  /*1e8d0*/  FSEL R78, R35, -INF , !P3 ;  /* 0xff800000234e7808 */ /* 0x010fe20005800000 */
[----:B------:R-:W4:Y:S01]  /*1e8e0*/  MUFU.TANH R47, R47 ;  /* 0x0000002f002f7308 */ /* 0x000f220000002400 */
[----:B------:R-:W-:Y:S02]  /*1e8f0*/  FSEL R97, R39, -INF , !P5 ;  /* 0xff80000027617808 */ /* 0x000fe40006800000 */
[----:B--2---:R-:W-:Y:S02]  /*1e900*/  FSEL R76, R26, -INF , !P2 ;  /* 0xff8000001a4c7808 */ /* 0x004fe40005000000 */
[----:B-1----:R-:W-:Y:S02]  /*1e910*/  FSEL R95, R41, -INF , !P1 ;  /* 0xff800000295f7808 */ /* 0x002fe40004800000 */
[C---:B------:R-:W-:Y:S01]  /*1e920*/  ISETP.GE.AND P4, PT, R25.reuse, R181, PT ;  /* 0x000000b51900720c */ /* 0x040fe20003f86270 */
[----:B------:R-:W1:Y:S01]  /*1e930*/  MUFU.TANH R44, R44 ;  /* 0x0000002c002c7308 */ /* 0x000e620000002400 */
[----:B------:R-:W-:-:S02]  /*1e940*/  ISETP.GE.AND P6, PT, R25, R180, PT ;  /* 0x000000b41900720c */ /* 0x000fc40003fc6270 */
[CC--:B------:R-:W-:Y:S02]  /*1e950*/  ISETP.GE.AND P3, PT, R15.reuse, R181.reuse, PT ;  /* 0x000000b50f00720c */ /* 0x0c0fe40003f66270 */
[-C--:B------:R-:W-:Y:S02]  /*1e960*/  ISETP.GE.AND P5, PT, R15, R180.reuse, PT ;  /* 0x000000b40f00720c */ /* 0x080fe40003fa6270 */
[C---:B------:R-:W-:Y:S01]  /*1e970*/  ISETP.GE.AND P2, PT, R14.reuse, R181, PT ;  /* 0x000000b50e00720c */ /* 0x040fe20003f46270 */
[----:B------:R-:W2:Y:S01]  /*1e980*/  MUFU.TANH R70, R46 ;  /* 0x0000002e00467308 */ /* 0x000ea20000002400 */
[----:B------:R-:W-:Y:S02]  /*1e990*/  ISETP.GE.AND P1, PT, R14, R180, PT ;  /* 0x000000b40e00720c */ /* 0x000fe40003f26270 */
[----:B---3--:R-:W-:Y:S02]  /*1e9a0*/  FSEL R93, R45, -INF , !P4 ;  /* 0xff8000002d5d7808 */ /* 0x008fe40006000000 */
[----:B----4-:R-:W-:-:S02]  /*1e9b0*/  FSEL R72, R47, -INF , !P6 ;  /* 0xff8000002f487808 */ /* 0x010fc40007000000 */
[-C--:B------:R-:W-:Y:S01]  /*1e9c0*/  ISETP.GE.AND P4, PT, R13, R180.reuse, PT ;  /* 0x000000b40d00720c */ /* 0x080fe20003f86270 */
[----:B------:R-:W3:Y:S01]  /*1e9d0*/  MUFU.TANH R40, R40 ;  /* 0x0000002800287308 */ /* 0x000ee20000002400 */
[----:B-1----:R-:W-:Y:S02]  /*1e9e0*/  FSEL R91, R44, -INF , !P3 ;  /* 0xff8000002c5b7808 */ /* 0x002fe40005800000 */
[C---:B------:R-:W-:Y:S02]  /*1e9f0*/  ISETP.GE.AND P6, PT, R7.reuse, R181, PT ;  /* 0x000000b50700720c */ /* 0x040fe40003fc6270 */
[----:B------:R-:W-:-:S03]  /*1ea00*/  ISETP.GE.AND P3, PT, R7, R180, PT ;  /* 0x000000b40700720c */ /* 0x000fc60003f66270 */
[----:B------:R-:W1:Y:S01]  /*1ea10*/  MUFU.TANH R68, R42 ;  /* 0x0000002a00447308 */ /* 0x000e620000002400 */
[----:B--2---:R-:W-:Y:S02]  /*1ea20*/  FSEL R70, R70, -INF , !P5 ;  /* 0xff80000046467808 */ /* 0x004fe40006800000 */
[----:B------:R-:W-:-:S05]  /*1ea30*/  ISETP.GE.AND P5, PT, R5, R181, PT ;  /* 0x000000b50500720c */ /* 0x000fca0003fa6270 */
[----:B------:R-:W2:Y:S01]  /*1ea40*/  MUFU.TANH R66, R38 ;  /* 0x0000002600427308 */ /* 0x000ea20000002400 */
[----:B---3--:R-:W-:Y:S02]  /*1ea50*/  FSEL R89, R40, -INF , !P2 ;  /* 0xff80000028597808 */ /* 0x008fe40005000000 */
[----:B------:R-:W-:-:S05]  /*1ea60*/  ISETP.GE.AND P2, PT, R5, R180, PT ;  /* 0x000000b40500720c */ /* 0x000fca0003f46270 */
[----:B------:R-:W3:Y:S01]  /*1ea70*/  MUFU.TANH R85, R32 ;  /* 0x0000002000557308 */ /* 0x000ee20000002400 */
[----:B-1----:R-:W-:Y:S01]  /*1ea80*/  FSEL R68, R68, -INF , !P1 ;  /* 0xff80000044447808 */ /* 0x002fe20004800000 */
[----:B------:R-:W-:Y:S01]  /*1ea90*/  BAR.SYNC.DEFER_BLOCKING 0x0 ;  /* 0x0000000000007b1d */ /* 0x000fe20000010000 */
[----:B------:R-:W-:-:S05]  /*1eaa0*/  ISETP.GE.AND P1, PT, R28, R180, PT ;  /* 0x000000b41c00720c */ /* 0x000fca0003f26270 */
[----:B------:R-:W1:Y:S01]  /*1eab0*/  MUFU.TANH R64, R34 ;  /* 0x0000002200407308 */ /* 0x000e620000002400 */
[----:B--2---:R-:W-:-:S07]  /*1eac0*/  FSEL R66, R66, -INF , !P4 ;  /* 0xff80000042427808 */ /* 0x004fce0006000000 */
[----:B------:R-:W2:Y:S01]  /*1ead0*/  MUFU.TANH R83, R16 ;  /* 0x0000001000537308 */ /* 0x000ea20000002400 */
[----:B---3--:R-:W-:-:S07]  /*1eae0*/  FSEL R85, R85, -INF , !P6 ;  /* 0xff80000055557808 */ /* 0x008fce0007000000 */
[----:B------:R-:W3:Y:S01]  /*1eaf0*/  MUFU.TANH R62, R18 ;  /* 0x00000012003e7308 */ /* 0x000ee20000002400 */
[----:B-1----:R-:W-:-:S07]  /*1eb00*/  FSEL R64, R64, -INF , !P3 ;  /* 0xff80000040407808 */ /* 0x002fce0005800000 */
[----:B------:R-:W1:Y:S01]  /*1eb10*/  MUFU.TANH R61, R19 ;  /* 0x00000013003d7308 */ /* 0x000e620000002400 */
[----:B--2---:R-:W-:Y:S02]  /*1eb20*/  FSEL R83, R83, -INF , !P5 ;  /* 0xff80000053537808 */ /* 0x004fe40006800000 */
[----:B---3--:R-:W-:Y:S02]  /*1eb30*/  FSEL R62, R62, -INF , !P2 ;  /* 0xff8000003e3e7808 */ /* 0x008fe40005000000 */
[----:B-1----:R-:W-:Y:S01]  /*1eb40*/  FSEL R61, R61, -INF , !P1 ;  /* 0xff8000003d3d7808 */ /* 0x002fe20004800000 */
        /* <DEDUP_REMOVED lines=65> */
.L_x_2912:
[----:B------:R-:W-:Y:S02]  /*1ef60*/  ULDC UR4, c[0x0][0x248] ;  /* 0x0000920000047ab9 */ /* 0x000fe40000000800 */
[----:B------:R-:W-:-:S06]  /*1ef70*/  USHF.L.U32 UR5, UR4, 0x8, URZ ;  /* 0x0000000804057899 */ /* 0x000fcc000800063f */
[----:B------:R-:W-:-:S04]  /*1ef80*/  IADD3 R14, RZ, -UR5, RZ ;  /* 0x80000005ff0e7c10 */ /* 0x000fc8000fffe0ff */
[----:B------:R-:W-:-:S07]  /*1ef90*/  SHF.R.S32.HI R7, RZ, 0x1f, R14 ;  /* 0x0000001fff077819 */ /* 0x000fce000001140e */
.L_x_2913:
        /* <DEDUP_REMOVED lines=57> */
.L_x_2911:
[----:B---3--:R-:W-:Y:S01]  /*1f330*/  FMNMX.FTZ R12, R2, R9, !PT ;  /* 0x00000009020c7209 */ /* 0x008fe20007810000 */
[----:B------:R-:W-:Y:S01]  /*1f340*/  ULDC UR4, c[0x0][0x2ec] ;  /* 0x0000bb0000047ab9 */ /* 0x000fe20000000800 */
[----:B------:R-:W-:Y:S01]  /*1f350*/  FMNMX.FTZ R5, R0, R8, !PT ;  /* 0x0000000800057209 */ /* 0x000fe20007810000 */
[----:B------:R-:W-:Y:S01]  /*1f360*/  LDSM.16.MT88.4 R28, [R235+0xa000] ;  /* 0x00a00000eb1c783b */ /* 0x000fe20000004200 */
[----:B------:R-:W-:Y:S02]  /*1f370*/  FMNMX.FTZ R12, R103, R12, !PT ;  /* 0x0000000c670c7209 */ /* 0x000fe40007810000 */
[----:B------:R-:W-:Y:S01]  /*1f380*/  FMNMX.FTZ R5, R121, R5, !PT ;  /* 0x0000000579057209 */ /* 0x000fe20007810000 */
[----:B------:R-:W-:Y:S01]  /*1f390*/  LDSM.16.MT88.4 R40, [R235+0xa800] ;  /* 0x00a80000eb28783b */ /* 0x000fe20000004200 */
        /* <DEDUP_REMOVED lines=123> */
[----:B------:R-:W-:-:S03]  /*1fb50*/  FMNMX.FTZ R5, R61, R5, !PT ;  /* 0x000000053d057209 */ /* 0x000fc60007810000 */
[----:B------:R-:W1:Y:S04]  /*1fb60*/  SHFL.BFLY PT, R7, R12, 0x2, 0x1f ;  /* 0x0c401f000c077f89 */ /* 0x000e6800000e0000 */
[----:B------:R-:W2:Y:S01]  /*1fb70*/  SHFL.BFLY PT, R114, R5, 0x2, 0x1f ;  /* 0x0c401f0005727f89 */ /* 0x000ea200000e0000 */
[----:B-1----:R-:W-:-:S03]  /*1fb80*/  FMNMX.FTZ R7, R12, R7, !PT ;  /* 0x000000070c077209 */ /* 0x002fc60007810000 */
[----:B------:R-:W-:Y:S01]  /*1fb90*/  LDSM.16.MT88.4 R12, [R234+0xa000] ;  /* 0x00a00000ea0c783b */ /* 0x000fe20000004200 */
[----:B--2---:R-:W-:-:S03]  /*1fba0*/  FMNMX.FTZ R114, R5, R114, !PT ;  /* 0x0000007205727209 */ /* 0x004fc60007810000 */
[----:B------:R-:W1:Y:S04]  /*1fbb0*/  SHFL.BFLY PT, R115, R7, 0x1, 0x1f ;  /* 0x0c201f0007737f89 */ /* 0x000e6800000e0000 */
[----:B------:R-:W2:Y:S01]  /*1fbc0*/  SHFL.BFLY PT, R5, R114, 0x1, 0x1f ;  /* 0x0c201f0072057f89 */ /* 0x000ea200000e0000 */
[----:B-1----:R-:W-:-:S04]  /*1fbd0*/  FMNMX.FTZ R115, R7, R115, !PT ;  /* 0x0000007307737209 */ /* 0x002fc80007810000 */
[C---:B------:R-:W-:Y:S01]  /*1fbe0*/  FSETP.NEU.FTZ.AND P1, PT, R115.reuse, -INF , PT ;  /* 0xff8000007300780b */ /* 0x040fe20003f3d000 */
[C---:B------:R-:W-:Y:S01]  /*1fbf0*/  FMUL.FTZ R113, R115.reuse, UR4 ;  /* 0x0000000473717c20 */ /* 0x040fe20008410000 */
[----:B--2---:R-:W-:Y:S02]  /*1fc00*/  FMNMX.FTZ R114, R114, R5, !PT ;  /* 0x0000000572727209 */ /* 0x004fe40007810000 */
[----:B------:R-:W-:Y:S02]  /*1fc10*/  FSEL R118, R115, RZ, P1 ;  /* 0x000000ff73767208 */ /* 0x000fe40000800000 */
[----:B------:R-:W-:Y:S02]  /*1fc20*/  FSEL R113, R113, RZ, P1 ;  /* 0x000000ff71717208 */ /* 0x000fe40000800000 */
[----:B------:R-:W-:Y:S01]  /*1fc30*/  FSETP.NEU.FTZ.AND P0, PT, R114, -INF , PT ;  /* 0xff8000007200780b */ /* 0x000fe20003f1d000 */
[----:B------:R-:W-:Y:S02]  /*1fc40*/  FADD.FTZ R118, R2, -R118 ;  /* 0x8000007602767221 */ /* 0x000fe40000010000 */
[--C-:B------:R-:W-:Y:S01]  /*1fc50*/  FFMA.FTZ R111, R103, UR4, -R113.reuse ;  /* 0x00000004676f7c23 */ /* 0x100fe20008010871 */
[----:B------:R-:W-:Y:S01]  /*1fc60*/  FMUL.FTZ R103, R114, UR4 ;  /* 0x0000000472677c20 */ /* 0x000fe20008410000 */
[--C-:B------:R-:W-:Y:S01]  /*1fc70*/  FFMA.FTZ R108, R23, UR4, -R113.reuse ;  /* 0x00000004176c7c23 */ /* 0x100fe20008010871 */
[--C-:B------:R-:W-:Y:S01]  /*1fc80*/  FFMA.FTZ R106, R22, UR4, -R113.reuse ;  /* 0x00000004166a7c23 */ /* 0x100fe20008010871 */
[----:B------:R-:W-:Y:S01]  /*1fc90*/  FSEL R5, R114, RZ, P0 ;  /* 0x000000ff72057208 */ /* 0x000fe20000000000 */
[----:B------:R-:W1:Y:S01]  /*1fca0*/  LDSM.16.MT88.4 R20, [R236+0xa000] ;  /* 0x00a00000ec14783b */ /* 0x000e620000004200 */
[----:B------:R-:W-:Y:S01]  /*1fcb0*/  FSEL R103, R103, RZ, P0 ;  /* 0x000000ff67677208 */ /* 0x000fe20000000000 */
[--C-:B------:R-:W-:Y:S01]  /*1fcc0*/  FFMA.FTZ R112, R9, UR4, -R113.reuse ;  /* 0x0000000409707c23 */ /* 0x100fe20008010871 */
[----:B------:R-:W-:Y:S01]  /*1fcd0*/  FFMA.FTZ R110, R11, UR4, -R113 ;  /* 0x000000040b6e7c23 */ /* 0x000fe20008010871 */
[----:B------:R-:W-:Y:S01]  /*1fce0*/  FADD.FTZ R0, R0, -R5 ;  /* 0x8000000500007221 */ /* 0x000fe20000010000 */
[----:B------:R-:W-:Y:S01]  /*1fcf0*/  FFMA.FTZ R109, R107, UR4, -R113 ;  /* 0x000000046b6d7c23 */ /* 0x000fe20008010871 */
[----:B------:R-:W-:Y:S01]  /*1fd00*/  FFMA.FTZ R101, R121, UR4, -R103 ;  /* 0x0000000479657c23 */ /* 0x000fe20008010867 */
[----:B------:R-:W-:Y:S01]  /*1fd10*/  FFMA.FTZ R121, R24, UR4, -R113 ;  /* 0x0000000418797c23 */ /* 0x000fe20008010871 */
[--C-:B------:R-:W-:Y:S01]  /*1fd20*/  FFMA.FTZ R102, R8, UR4, -R103.reuse ;  /* 0x0000000408667c23 */ /* 0x100fe20008010867 */
[----:B------:R-:W2:Y:S01]  /*1fd30*/  LDSM.16.MT88.4 R24, [R233+0xa000] ;  /* 0x00a00000e918783b */ /* 0x000ea20000004200 */
[--C-:B------:R-:W-:Y:S01]  /*1fd40*/  FFMA.FTZ R100, R6, UR4, -R103.reuse ;  /* 0x0000000406647c23 */ /* 0x100fe20008010867 */
[----:B------:R-:W-:Y:S01]  /*1fd50*/  FMUL.FTZ R118, R118, UR4 ;  /* 0x0000000476767c20 */ /* 0x000fe20008410000 */
[----:B------:R-:W-:Y:S01]  /*1fd60*/  FFMA.FTZ R122, R122, UR4, -R103 ;  /* 0x000000047a7a7c23 */ /* 0x000fe20008010867 */
[----:B------:R-:W-:Y:S01]  /*1fd70*/  FMUL.FTZ R0, R0, UR4 ;  /* 0x0000000400007c20 */ /* 0x000fe20008410000 */
[----:B------:R-:W-:Y:S01]  /*1fd80*/  MUFU.EX2 R112, R112 ;  /* 0x0000007000707308 */ /* 0x000fe20000000800 */
        /* <DEDUP_REMOVED lines=10> */
[----:B------:R-:W-:Y:S01]  /*1fe30*/  LDSM.16.MT88.4 R48, [R234+0xa800] ;  /* 0x00a80000ea30783b */ /* 0x000fe20000004200 */
[----:B------:R-:W-:Y:S01]  /*1fe40*/  FFMA.FTZ R116, R222, UR4, -R113 ;  /* 0x00000004de747c23 */ /* 0x000fe20008010871 */
        /* <DEDUP_REMOVED lines=21> */
[--C-:B------:R-:W-:Y:S01]  /*1ffa0*/  FFMA.FTZ R184, R184, UR4, -R113.reuse ;  /* 0x00000004b8b87c23 */ /* 0x100fe20008010871 */
[--C-:B------:R-:W-:Y:S01]  /*1ffb0*/  FFMA.FTZ R176, R176, UR4, -R113.reuse ;  /* 0x00000004b0b07c23 */ /* 0x100fe20008010871 */
[--C-:B------:R-:W-:Y:S01]  /*1ffc0*/  FFMA.FTZ R183, R183, UR4, -R113.reuse ;  /* 0x00000004b7b77c23 */ /* 0x100fe20008010871 */
[----:B------:R-:W-:Y:S01]  /*1ffd0*/  FFMA.FTZ R175, R175, UR4, -R113 ;  /* 0x00000004afaf7c23 */ /* 0x000fe20008010871 */
        /* <DEDUP_REMOVED lines=12> */
[--C-:B------:R-:W-:Y:S01]  /*200a0*/  FFMA.FTZ R194, R57, UR4, -R103.reuse ;  /* 0x0000000439c27c23 */ /* 0x100fe20008010867 */
[----:B------:R-:W-:Y:S01]  /*200b0*/  FFMA.FTZ R80, R80, UR4, -R103 ;  /* 0x0000000450507c23 */ /* 0x000fe20008010867 */
[--C-:B------:R-:W-:Y:S01]  /*200c0*/  FFMA.FTZ R99, R99, UR4, -R113.reuse ;  /* 0x0000000463637c23 */ /* 0x100fe20008010871 */
[--C-:B------:R-:W-:Y:S01]  /*200d0*/  FFMA.FTZ R98, R98, UR4, -R113.reuse ;  /* 0x0000000462627c23 */ /* 0x100fe20008010871 */
[----:B------:R-:W-:Y:S01]  /*200e0*/  FFMA.FTZ R196, R58, UR4, -R113 ;  /* 0x000000043ac47c23 */ /* 0x000fe20008010871 */
[--C-:B------:R-:W-:Y:S01]  /*200f0*/  FFMA.FTZ R79, R79, UR4, -R103.reuse ;  /* 0x000000044f4f7c23 */ /* 0x100fe20008010867 */
[----:B------:R3:W5:Y:S01]  /*20100*/  MUFU.EX2 R2, R122 ;  /* 0x0000007a00027308 */ /* 0x0007620000000800 */
[----:B----4-:R-:W-:Y:S01]  /*20110*/  F2FP.F16.F32.PACK_AB R5, R101, R102 ;  /* 0x000000666505723e */ /* 0x010fe200000000ff */
[--C-:B------:R-:W-:Y:S01]  /*20120*/  FFMA.FTZ R3, R3, UR4, -R103.reuse ;  /* 0x0000000403037c23 */ /* 0x100fe20008010867 */
[--C-:B------:R-:W-:Y:S01]  /*20130*/  FFMA.FTZ R78, R78, UR4, -R103.reuse ;  /* 0x000000044e4e7c23 */ /* 0x100fe20008010867 */
[----:B------:R-:W-:Y:S01]  /*20140*/  FFMA.FTZ R77, R77, UR4, -R103 ;  /* 0x000000044d4d7c23 */ /* 0x000fe20008010867 */
[--C-:B------:R-:W-:Y:S01]  /*20150*/  FFMA.FTZ R97, R97, UR4, -R113.reuse ;  /* 0x0000000461617c23 */ /* 0x100fe20008010871 */
[--C-:B------:R-:W-:Y:S01]  /*20160*/  FFMA.FTZ R96, R96, UR4, -R113.reuse ;  /* 0x0000000460607c23 */ /* 0x100fe20008010871 */
[--C-:B------:R-:W-:Y:S01]  /*20170*/  FFMA.FTZ R95, R95, UR4, -R113.reuse ;  /* 0x000000045f5f7c23 */ /* 0x100fe20008010871 */
[----:B------:R-:W4:Y:S01]  /*20180*/  MUFU.EX2 R118, R118 ;  /* 0x0000007600767308 */ /* 0x000f220000000800 */
[----:B------:R-:W-:Y:S01]  /*20190*/  FFMA.FTZ R94, R94, UR4, -R113 ;  /* 0x000000045e5e7c23 */ /* 0x000fe20008010871 */
[--C-:B------:R-:W-:Y:S01]  /*201a0*/  FFMA.FTZ R76, R76, UR4, -R103.reuse ;  /* 0x000000044c4c7c23 */ /* 0x100fe20008010867 */
[----:B------:R-:W-:Y:S01]  /*201b0*/  FFMA.FTZ R75, R75, UR4, -R103 ;  /* 0x000000044b4b7c23 */ /* 0x000fe20008010867 */
[----:B------:R-:W-:Y:S01]  /*201c0*/  FFMA.FTZ R91, R91, UR4, -R113 ;  /* 0x000000045b5b7c23 */ /* 0x000fe20008010871 */
[--C-:B------:R-:W-:Y:S01]  /*201d0*/  FFMA.FTZ R70, R70, UR4, -R103.reuse ;  /* 0x0000000446467c23 */ /* 0x100fe20008010867 */
[--C-:B------:R-:W-:Y:S01]  /*201e0*/  FFMA.FTZ R68, R68, UR4, -R103.reuse ;  /* 0x0000000444447c23 */ /* 0x100fe20008010867 */
[----:B------:R-:W-:Y:S01]  /*201f0*/  FFMA.FTZ R67, R67, UR4, -R103 ;  /* 0x0000000443437c23 */ /* 0x000fe20008010867 */
[----:B------:R1:W2:Y:S01]  /*20200*/  MUFU.EX2 R117, R0 ;  /* 0x0000000000757308 */ /* 0x0002a20000000800 */
[----:B---3--:R-:W-:Y:S01]  /*20210*/  FFMA.FTZ R122, R124, UR4, -R113 ;  /* 0x000000047c7a7c23 */ /* 0x008fe20008010871 */
[--C-:B------:R-:W-:Y:S01]  /*20220*/  FFMA.FTZ R124, R33, UR4, -R103.reuse ;  /* 0x00000004217c7c23 */ /* 0x100fe20008010867 */
[----:B-----5:R-:W-:Y:S01]  /*20230*/  F2FP.F16.F32.PACK_AB R7, R2, R100 ;  /* 0x000000640207723e */ /* 0x020fe200000000ff */
[----:B------:R-:W3:Y:S01]  /*20240*/  LDSM.16.MT88.4 R32, [R236+0xa800] ;  /* 0x00a80000ec20783b */ /* 0x000ee20000004200 */
[--C-:B------:R-:W-:Y:S01]  /*20250*/  FFMA.FTZ R66, R66, UR4, -R103.reuse ;  /* 0x0000000442427c23 */ /* 0x100fe20008010867 */
[----:B------:R-:W-:Y:S01]  /*20260*/  FFMA.FTZ R65, R65, UR4, -R103 ;  /* 0x0000000441417c23 */ /* 0x000fe20008010867 */
[--C-:B------:R-:W-:Y:S01]  /*20270*/  FFMA.FTZ R83, R83, UR4, -R113.reuse ;  /* 0x0000000453537c23 */ /* 0x100fe20008010871 */
[----:B------:R-:W-:Y:S01]  /*20280*/  MUFU.EX2 R108, R108 ;  /* 0x0000006c006c7308 */ /* 0x000fe20000000800 */
[-C--:B----4-:R-:W-:Y:S01]  /*20290*/  FMUL.FTZ R8, R160, R118.reuse ;  /* 0x00000076a0087220 */ /* 0x090fe20000410000 */
[-C--:B------:R-:W-:Y:S01]  /*202a0*/  FMUL.FTZ R9, R161, R118.reuse ;  /* 0x00000076a1097220 */ /* 0x080fe20000410000 */
[-C--:B------:R-:W-:Y:S01]  /*202b0*/  FMUL.FTZ R156, R156, R118.reuse ;  /* 0x000000769c9c7220 */ /* 0x080fe20000410000 */
[-C--:B------:R-:W-:Y:S01]  /*202c0*/  FMUL.FTZ R157, R157, R118.reuse ;  /* 0x000000769d9d7220 */ /* 0x080fe20000410000 */
[-C--:B------:R-:W-:Y:S01]  /*202d0*/  FMUL.FTZ R44, R136, R118.reuse ;  /* 0x00000076882c7220 */ /* 0x080fe20000410000 */
[-C--:B------:R-:W-:Y:S01]  /*202e0*/  FMUL.FTZ R45, R137, R118.reuse ;  /* 0x00000076892d7220 */ /* 0x080fe20000410000 */
[----:B------:R-:W-:Y:S01]  /*202f0*/  FMUL.FTZ R132, R132, R118 ;  /* 0x0000007684847220 */ /* 0x000fe20000410000 */
[----:B------:R-:W4:Y:S01]  /*20300*/  MUFU.EX2 R107, R107 ;  /* 0x0000006b006b7308 */ /* 0x000f220000000800 */
[----:B-1----:R-:W-:Y:S01]  /*20310*/  FFMA.FTZ R0, R4, UR4, -R113 ;  /* 0x0000000404007c23 */ /* 0x002fe20008010871 */
[----:B------:R-:W-:Y:S01]  /*20320*/  F2FP.F16.F32.PACK_AB R4, R111, R112 ;  /* 0x000000706f04723e */ /* 0x000fe200000000ff */
[-C--:B--2---:R-:W-:Y:S01]  /*20330*/  FMUL.FTZ R10, R162, R117.reuse ;  /* 0x00000075a20a7220 */ /* 0x084fe20000410000 */
[-C--:B------:R-:W-:Y:S01]  /*20340*/  FMUL.FTZ R11, R163, R117.reuse ;  /* 0x00000075a30b7220 */ /* 0x080fe20000410000 */
[-C--:B------:R-:W-:Y:S01]  /*20350*/  FMUL.FTZ R158, R158, R117.reuse ;  /* 0x000000759e9e7220 */ /* 0x080fe20000410000 */
[-C--:B------:R-:W-:Y:S01]  /*20360*/  FMUL.FTZ R159, R159, R117.reuse ;  /* 0x000000759f9f7220 */ /* 0x080fe20000410000 */
[-C--:B------:R-:W-:Y:S01]  /*20370*/  FMUL.FTZ R46, R138, R117.reuse ;  /* 0x000000758a2e7220 */ /* 0x080fe20000410000 */
[----:B------:R-:W-:Y:S01]  /*20380*/  MUFU.EX2 R106, R106 ;  /* 0x0000006a006a7308 */ /* 0x000fe20000000800 */
[-C--:B------:R-:W-:Y:S01]  /*20390*/  FMUL.FTZ R47, R139, R117.reuse ;  /* 0x000000758b2f7220 */ /* 0x080fe20000410000 */
[-C--:B------:R-:W-:Y:S01]  /*203a0*/  FMUL.FTZ R133, R133, R118.reuse ;  /* 0x0000007685857220 */ /* 0x080fe20000410000 */
[C---:B------:R-:W-:Y:S01]  /*203b0*/  HMMA.16816.F32 R8, R4.reuse, R20, R8 ;  /* 0x000000140408723c */ /* 0x040fe20000001808 */
[-C--:B------:R-:W-:Y:S01]  /*203c0*/  FMUL.FTZ R134, R134, R117.reuse ;  /* 0x0000007586867220 */ /* 0x080fe20000410000 */
[-C--:B------:R-:W-:Y:S01]  /*203d0*/  FMUL.FTZ R135, R135, R117.reuse ;  /* 0x0000007587877220 */ /* 0x080fe20000410000 */
[-C--:B------:R-:W-:Y:S01]  /*203e0*/  FMUL.FTZ R16, R152, R118.reuse ;  /* 0x0000007698107220 */ /* 0x080fe20000410000 */
[-C--:B------:R-:W-:Y:S01]  /*203f0*/  FMUL.FTZ R17, R153, R118.reuse ;  /* 0x0000007699117220 */ /* 0x080fe20000410000 */
[----:B------:R-:W1:Y:S01]  /*20400*/  MUFU.EX2 R105, R105 ;  /* 0x0000006900697308 */ /* 0x000e620000000800 */
[C---:B------:R-:W-:Y:S01]  /*20410*/  HMMA.16816.F32 R20, R4.reuse, R22, R156 ;  /* 0x000000160414723c */ /* 0x040fe2000000189c */
[-C--:B------:R-:W-:Y:S01]  /*20420*/  FMUL.FTZ R18, R154, R117.reuse ;  /* 0x000000759a127220 */ /* 0x080fe20000410000 */
[-C--:B------:R-:W-:Y:S01]  /*20430*/  FMUL.FTZ R19, R155, R117.reuse ;  /* 0x000000759b137220 */ /* 0x080fe20000410000 */
        /* <DEDUP_REMOVED lines=10> */
[----:B------:R-:W-:Y:S01]  /*204e0*/  FMUL.FTZ R141, R141, R118 ;  /* 0x000000768d8d7220 */ /* 0x000fe20000410000 */
[-C--:B------:R-:W-:Y:S01]  /*204f0*/  FMUL.FTZ R142, R142, R117.reuse ;  /* 0x000000758e8e7220 */ /* 0x080fe20000410000 */
[----:B------:R-:W2:Y:S01]  /*20500*/  MUFU.EX2 R123, R123 ;  /* 0x0000007b007b7308 */ /* 0x000ea20000000800 */
[----:B------:R-:W-:Y:S01]  /*20510*/  FMUL.FTZ R143, R143, R117 ;  /* 0x000000758f8f7220 */ /* 0x000fe20000410000 */
[C---:B------:R-:W-:Y:S01]  /*20520*/  HMMA.16816.F32 R44, R4.reuse, R24, R44 ;  /* 0x00000018042c723c */ /* 0x040fe2000000182c */
[----:B----4-:R-:W-:Y:S01]  /*20530*/  F2FP.F16.F32.PACK_AB R52, R107, R108 ;  /* 0x0000006c6b34723e */ /* 0x010fe200000000ff */
[--C-:B------:R-:W-:Y:S01]  /*20540*/  FFMA.FTZ R136, R212, UR4, -R103.reuse ;  /* 0x00000004d4887c23 */ /* 0x100fe20008010867 */
[----:B-1----:R-:W-:Y:S01]  /*20550*/  F2FP.F16.F32.PACK_AB R54, R105, R106 ;  /* 0x0000006a6936723e */ /* 0x002fe200000000ff */
[--C-:B------:R-:W-:Y:S01]  /*20560*/  FFMA.FTZ R137, R226, UR4, -R103.reuse ;  /* 0x00000004e2897c23 */ /* 0x100fe20008010867 */
[--C-:B------:R-:W-:Y:S01]  /*20570*/  FFMA.FTZ R138, R210, UR4, -R103.reuse ;  /* 0x00000004d28a7c23 */ /* 0x100fe20008010867 */
[----:B------:R-:W-:Y:S01]  /*20580*/  MUFU.EX2 R125, R125 ;  /* 0x0000007d007d7308 */ /* 0x000fe20000000800 */
[C---:B------:R-:W-:Y:S01]  /*20590*/  HMMA.16816.F32 R132, R4.reuse, R26, R132 ;  /* 0x0000001a0484723c */ /* 0x040fe20000001884 */
[----:B------:R-:W-:Y:S01]  /*205a0*/  LDSM.16.MT88.4 R24, [R236+0xb000] ;  /* 0x00b00000ec18783b */ /* 0x000fe20000004200 */
[--C-:B------:R-:W-:Y:S01]  /*205b0*/  FFMA.FTZ R144, R221, UR4, -R103.reuse ;  /* 0x00000004dd907c23 */ /* 0x100fe20008010867 */
[----:B------:R-:W-:Y:S01]  /*205c0*/  FFMA.FTZ R145, R207, UR4, -R103 ;  /* 0x00000004cf917c23 */ /* 0x000fe20008010867 */
[----:B------:R-:W-:Y:S01]  /*205d0*/  FFMA.FTZ R139, R213, UR4, -R113 ;  /* 0x00000004d58b7c23 */ /* 0x000fe20008010871 */
[--C-:B------:R-:W-:Y:S01]  /*205e0*/  FFMA.FTZ R152, R215, UR4, -R103.reuse ;  /* 0x00000004d7987c23 */ /* 0x100fe20008010867 */
[C---:B------:R-:W-:Y:S01]  /*205f0*/  HMMA.16816.F32 R16, R4.reuse, R28, R16 ;  /* 0x0000001c0410723c */ /* 0x040fe20000001810 */
[----:B------:R-:W1:Y:S01]  /*20600*/  MUFU.EX2 R126, R126 ;  /* 0x0000007e007e7308 */ /* 0x000e620000000800 */
[----:B--2---:R-:W-:Y:S01]  /*20610*/  F2FP.F16.F32.PACK_AB R53, R123, R124 ;  /* 0x0000007c7b35723e */ /* 0x004fe200000000ff */
[----:B------:R-:W-:Y:S01]  /*20620*/  FFMA.FTZ R153, R203, UR4, -R103 ;  /* 0x00000004cb997c23 */ /* 0x000fe20008010867 */
[--C-:B------:R-:W-:Y:S01]  /*20630*/  FFMA.FTZ R146, R219, UR4, -R113.reuse ;  /* 0x00000004db927c23 */ /* 0x100fe20008010871 */
[----:B------:R-:W-:Y:S01]  /*20640*/  FFMA.FTZ R147, R208, UR4, -R113 ;  /* 0x00000004d0937c23 */ /* 0x000fe20008010871 */
[C---:B------:R-:W-:Y:S01]  /*20650*/  HMMA.16816.F32 R36, R4.reuse, R12, R36 ;  /* 0x0000000c0424723c */ /* 0x040fe20000001824 */
[--C-:B------:R-:W-:Y:S01]  /*20660*/  FFMA.FTZ R157, R195, UR4, -R103.reuse ;  /* 0x00000004c39d7c23 */ /* 0x100fe20008010867 */
[--C-:B------:R-:W-:Y:S01]  /*20670*/  FFMA.FTZ R158, R202, UR4, -R103.reuse ;  /* 0x00000004ca9e7c23 */ /* 0x100fe20008010867 */
[----:B------:R-:W-:Y:S01]  /*20680*/  MUFU.EX2 R104, R104 ;  /* 0x0000006800687308 */ /* 0x000fe20000000800 */
[--C-:B------:R-:W-:Y:S01]  /*20690*/  FFMA.FTZ R159, R192, UR4, -R103.reuse ;  /* 0x00000004c09f7c23 */ /* 0x100fe20008010867 */
[----:B------:R-:W-:Y:S01]  /*206a0*/  FFMA.FTZ R160, R199, UR4, -R103 ;  /* 0x00000004c7a07c23 */ /* 0x000fe20008010867 */
[C---:B------:R-:W-:Y:S01]  /*206b0*/  HMMA.16816.F32 R28, R4.reuse, R30, R148 ;  /* 0x0000001e041c723c */ /* 0x040fe20000001894 */
[--C-:B------:R-:W-:Y:S01]  /*206c0*/  FFMA.FTZ R154, R214, UR4, -R113.reuse ;  /* 0x00000004d69a7c23 */ /* 0x100fe20008010871 */
[--C-:B------:R-:W-:Y:S01]  /*206d0*/  FFMA.FTZ R156, R205, UR4, -R113.reuse ;  /* 0x00000004cd9c7c23 */ /* 0x100fe20008010871 */
[--C-:B------:R-:W-:Y:S01]  /*206e0*/  FFMA.FTZ R155, R198, UR4, -R113.reuse ;  /* 0x00000004c69b7c23 */ /* 0x100fe20008010871 */
[----:B------:R-:W-:Y:S01]  /*206f0*/  FFMA.FTZ R161, R201, UR4, -R113 ;  /* 0x00000004c9a17c23 */ /* 0x000fe20008010871 */
[----:B------:R-:W2:Y:S01]  /*20700*/  MUFU.EX2 R116, R116 ;  /* 0x0000007400747308 */ /* 0x000ea20000000800 */
[----:B------:R-:W-:Y:S01]  /*20710*/  HMMA.16816.F32 R12, R4, R14, R140 ;  /* 0x0000000e040c723c */ /* 0x000fe2000000188c */
[----:B------:R-:W4:Y:S01]  /*20720*/  LDSM.16.MT88.4 R4, [R233+0xa800] ;  /* 0x00a80000e904783b */ /* 0x000f220000004200 */
[----:B-1----:R-:W-:Y:S01]  /*20730*/  F2FP.F16.F32.PACK_AB R55, R126, R125 ;  /* 0x0000007d7e37723e */ /* 0x002fe200000000ff */
[--C-:B------:R-:W-:Y:S01]  /*20740*/  FFMA.FTZ R150, R217, UR4, -R103.reuse ;  /* 0x00000004d9967c23 */ /* 0x100fe20008010867 */
[----:B------:R-:W-:Y:S01]  /*20750*/  FFMA.FTZ R151, R204, UR4, -R103 ;  /* 0x00000004cc977c23 */ /* 0x000fe20008010867 */
[--C-:B------:R-:W-:Y:S01]  /*20760*/  FFMA.FTZ R148, R218, UR4, -R113.reuse ;  /* 0x00000004da947c23 */ /* 0x100fe20008010871 */
[----:B------:R-:W-:Y:S01]  /*20770*/  FFMA.FTZ R149, R206, UR4, -R113 ;  /* 0x00000004ce957c23 */ /* 0x000fe20008010871 */
[----:B------:R-:W-:Y:S01]  /*20780*/  MUFU.EX2 R0, R0 ;  /* 0x0000000000007308 */ /* 0x000fe20000000800 */
[--C-:B------:R-:W-:Y:S01]  /*20790*/  FFMA.FTZ R142, R224, UR4, -R103.reuse ;  /* 0x00000004e08e7c23 */ /* 0x100fe20008010867 */
[C---:B---3--:R-:W-:Y:S01]  /*207a0*/  HMMA.16816.F32 R8, R52.reuse, R32, R8 ;  /* 0x000000203408723c */ /* 0x048fe20000001808 */
[----:B------:R-:W-:Y:S01]  /*207b0*/  FFMA.FTZ R143, R209, UR4, -R103 ;  /* 0x00000004d18f7c23 */ /* 0x000fe20008010867 */
[--C-:B------:R-:W-:Y:S01]  /*207c0*/  FFMA.FTZ R141, R225, UR4, -R113.reuse ;  /* 0x00000004e18d7c23 */ /* 0x100fe20008010871 */
[--C-:B------:R-:W-:Y:S01]  /*207d0*/  FFMA.FTZ R140, R211, UR4, -R113.reuse ;  /* 0x00000004d38c7c23 */ /* 0x100fe20008010871 */
[--C-:B------:R-:W-:Y:S01]  /*207e0*/  FFMA.FTZ R162, R191, UR4, -R113.reuse ;  /* 0x00000004bfa27c23 */ /* 0x100fe20008010871 */
[--C-:B------:R-:W-:Y:S01]  /*207f0*/  FFMA.FTZ R163, R200, UR4, -R113.reuse ;  /* 0x00000004c8a37c23 */ /* 0x100fe20008010871 */
[----:B------:R-:W-:Y:S01]  /*20800*/  MUFU.EX2 R120, R120 ;  /* 0x0000007800787308 */ /* 0x000fe20000000800 */
[C---:B------:R-:W-:Y:S01]  /*20810*/  HMMA.16816.F32 R20, R52.reuse, R34, R20 ;  /* 0x000000223414723c */ /* 0x040fe20000001814 */
[----:B------:R-:W1:Y:S01]  /*20820*/  LDSM.16.MT88.4 R32, [R235+0xb000] ;  /* 0x00b00000eb20783b */ /* 0x000e620000004200 */
[--C-:B------:R-:W-:Y:S01]  /*20830*/  FFMA.FTZ R191, R197, UR4, -R113.reuse ;  /* 0x00000004c5bf7c23 */ /* 0x100fe20008010871 */
[----:B------:R-:W-:Y:S01]  /*20840*/  FFMA.FTZ R192, R193, UR4, -R113 ;  /* 0x00000004c1c07c23 */ /* 0x000fe20008010871 */
[----:B------:R-:W-:Y:S01]  /*20850*/  FFMA.FTZ R195, R56, UR4, -R103 ;  /* 0x0000000438c37c23 */ /* 0x000fe20008010867 */
[----:B------:R-:W-:Y:S01]  /*20860*/  FFMA.FTZ R112, R228, R118, R112 ;  /* 0x00000076e4707223 */ /* 0x000fe20000010070 */
[C---:B------:R-:W-:Y:S01]  /*20870*/  HMMA.16816.F32 R16, R52.reuse, R40, R16 ;  /* 0x000000283410723c */ /* 0x040fe20000001810 */
[----:B------:R-:W-:Y:S01]  /*20880*/  MUFU.EX2 R131, R131 ;  /* 0x0000008300837308 */ /* 0x000fe20000000800 */
[----:B------:R-:W-:Y:S01]  /*20890*/  FFMA.FTZ R102, R227, R117, R102 ;  /* 0x00000075e3667223 */ /* 0x000fe20000010066 */
[----:B------:R-:W-:Y:S01]  /*208a0*/  FADD.FTZ R112, R111, R112 ;  /* 0x000000706f707221 */ /* 0x000fe20000010000 */
[--C-:B------:R-:W-:Y:S01]  /*208b0*/  FFMA.FTZ R193, R59, UR4, -R113.reuse ;  /* 0x000000043bc17c23 */ /* 0x100fe20008010871 */
[----:B------:R-:W-:Y:S01]  /*208c0*/  FFMA.FTZ R82, R82, UR4, -R113 ;  /* 0x0000000452527c23 */ /* 0x000fe20008010871 */
[----:B------:R-:W-:Y:S01]  /*208d0*/  HMMA.16816.F32 R28, R52, R42, R28 ;  /* 0x0000002a341c723c */ /* 0x000fe2000000181c */
[----:B------:R-:W3:Y:S01]  /*208e0*/  LDSM.16.MT88.4 R40, [R234+0xb000] ;  /* 0x00b00000ea28783b */ /* 0x000ee20000004200 */
[----:B------:R-:W-:Y:S01]  /*208f0*/  FADD.FTZ R101, R101, R102 ;  /* 0x0000006665657221 */ /* 0x000fe20000010000 */
[----:B------:R-:W5:Y:S01]  /*20900*/  MUFU.EX2 R136, R136 ;  /* 0x0000008800887308 */ /* 0x000f620000000800 */
[----:B------:R-:W-:-:S02]  /*20910*/  FADD.FTZ R112, R110, R112 ;  /* 0x000000706e707221 */ /* 0x000fc40000010000 */
[----:B------:R-:W-:Y:S01]  /*20920*/  HMMA.16816.F32 R36, R52, R48, R36 ;  /* 0x000000303424723c */ /* 0x000fe20000001824 */
[----:B------:R-:W-:Y:S01]  /*20930*/  FADD.FTZ R100, R100, R101 ;  /* 0x0000006564647221 */ /* 0x000fe20000010000 */
[----:B------:R-:W-:-:S03]  /*20940*/  FADD.FTZ R109, R109, R112 ;  /* 0x000000706d6d7221 */ /* 0x000fc60000010000 */
[----:B------:R-:W-:Y:S01]  /*20950*/  MUFU.EX2 R137, R137 ;  /* 0x0000008900897308 */ /* 0x000fe20000000800 */
[----:B------:R-:W-:Y:S01]  /*20960*/  HMMA.16816.F32 R12, R52, R50, R12 ;  /* 0x00000032340c723c */ /* 0x000fe2000000180c */
[----:B--2---:R-:W-:Y:S01]  /*20970*/  F2FP.F16.F32.PACK_AB R48, R116, R104 ;  /* 0x000000687430723e */ /* 0x004fe200000000ff */
[----:B------:R-:W-:Y:S01]  /*20980*/  FADD.FTZ R100, R2, R100 ;  /* 0x0000006402647221 */ /* 0x000fe20000010000 */
[----:B------:R-:W-:-:S03]  /*20990*/  FADD.FTZ R109, R108, R109 ;  /* 0x0000006d6c6d7221 */ /* 0x000fc60000010000 */
[C---:B----4-:R-:W-:Y:S01]  /*209a0*/  HMMA.16816.F32 R44, R52.reuse, R4, R44 ;  /* 0x00000004342c723c */ /* 0x050fe2000000182c */
[----:B------:R-:W2:Y:S01]  /*209b0*/  MUFU.EX2 R138, R138 ;  /* 0x0000008a008a7308 */ /* 0x000ea20000000800 */
[----:B-----5:R-:W-:Y:S01]  /*209c0*/  F2FP.F16.F32.PACK_AB R49, R136, R131 ;  /* 0x000000838831723e */ /* 0x020fe200000000ff */
[----:B------:R-:W-:Y:S01]  /*209d0*/  FADD.FTZ R124, R124, R100 ;  /* 0x000000647c7c7221 */ /* 0x000fe20000010000 */
[----:B------:R-:W-:Y:S01]  /*209e0*/  F2FP.F16.F32.PACK_AB R50, R120, R0 ;  /* 0x000000007832723e */ /* 0x000fe200000000ff */
[----:B------:R-:W-:Y:S01]  /*209f0*/  FADD.FTZ R109, R107, R109 ;  /* 0x0000006d6b6d7221 */ /* 0x000fe20000010000 */
[----:B------:R-:W-:Y:S01]  /*20a00*/  HMMA.16816.F32 R132, R52, R6, R132 ;  /* 0x000000063484723c */ /* 0x000fe20000001884 */
[----:B------:R-:W4:Y:S01]  /*20a10*/  LDSM.16.MT88.4 R4, [R233+0xb000] ;  /* 0x00b00000e904783b */ /* 0x000f220000004200 */
[----:B------:R-:W-:Y:S01]  /*20a20*/  FADD.FTZ R124, R123, R124 ;  /* 0x0000007c7b7c7221 */ /* 0x000fe20000010000 */
[----:B------:R-:W-:Y:S01]  /*20a30*/  MUFU.EX2 R119, R119 ;  /* 0x0000007700777308 */ /* 0x000fe20000000800 */
[----:B------:R-:W-:-:S02]  /*20a40*/  FADD.FTZ R109, R106, R109 ;  /* 0x0000006d6a6d7221 */ /* 0x000fc40000010000 */
[----:B------:R-:W-:Y:S02]  /*20a50*/  FADD.FTZ R124, R125, R124 ;  /* 0x0000007c7d7c7221 */ /* 0x000fe40000010000 */
[----:B------:R-:W-:Y:S02]  /*20a60*/  FADD.FTZ R105, R105, R109 ;  /* 0x0000006d69697221 */ /* 0x000fe40000010000 */
[----:B------:R-:W-:Y:S01]  /*20a70*/  FADD.FTZ R124, R126, R124 ;  /* 0x0000007c7e7c7221 */ /* 0x000fe20000010000 */
[----:B------:R-:W5:Y:S01]  /*20a80*/  MUFU.EX2 R122, R122 ;  /* 0x0000007a007a7308 */ /* 0x000f620000000800 */
[----:B--2---:R-:W-:Y:S01]  /*20a90*/  F2FP.F16.F32.PACK_AB R51, R138, R137 ;  /* 0x000000898a33723e */ /* 0x004fe200000000ff */
[----:B------:R-:W-:Y:S01]  /*20aa0*/  FADD.FTZ R105, R104, R105 ;  /* 0x0000006968697221 */ /* 0x000fe20000010000 */
[----:B------:R-:W-:-:S03]  /*20ab0*/  FADD.FTZ R131, R131, R124 ;  /* 0x0000007c83837221 */ /* 0x000fc60000010000 */
[----:B------:R-:W-:Y:S01]  /*20ac0*/  FADD.FTZ R105, R116, R105 ;  /* 0x0000006974697221 */ /* 0x000fe20000010000 */
[----:B------:R-:W-:Y:S01]  /*20ad0*/  FADD.FTZ R131, R136, R131 ;  /* 0x0000008388837221 */ /* 0x000fe20000010000 */
[----:B------:R-:W-:Y:S01]  /*20ae0*/  HMMA.16816.F32 R8, R48, R24, R8 ;  /* 0x000000183008723c */ /* 0x000fe20000001808 */
[----:B------:R-:W-:Y:S01]  /*20af0*/  MUFU.EX2 R121, R121 ;  /* 0x0000007900797308 */ /* 0x000fe20000000800 */
[----:B------:R-:W-:Y:S01]  /*20b00*/  FADD.FTZ R105, R0, R105 ;  /* 0x0000006900697221 */ /* 0x000fe20000010000 */
[----:B------:R-:W-:-:S03]  /*20b10*/  FADD.FTZ R131, R137, R131 ;  /* 0x0000008389837221 */ /* 0x000fc60000010000 */
[C---:B------:R-:W-:Y:S01]  /*20b20*/  HMMA.16816.F32 R20, R48.reuse, R26, R20 ;  /* 0x0000001a3014723c */ /* 0x040fe20000001814 */
[----:B------:R-:W2:Y:S01]  /*20b30*/  LDSM.16.MT88.4 R24, [R236+0xb800] ;  /* 0x00b80000ec18783b */ /* 0x000ea20000004200 */
[----:B------:R-:W-:Y:S01]  /*20b40*/  FADD.FTZ R120, R120, R105 ;  /* 0x0000006978787221 */ /* 0x000fe20000010000 */
[----:B------:R-:W4:Y:S01]  /*20b50*/  MUFU.EX2 R127, R127 ;  /* 0x0000007f007f7308 */ /* 0x000f220000000800 */
[----:B-----5:R-:W-:Y:S01]  /*20b60*/  F2FP.F16.F32.PACK_AB R52, R122, R119 ;  /* 0x000000777a34723e */ /* 0x020fe200000000ff */
[----:B------:R-:W-:Y:S01]  /*20b70*/  FADD.FTZ R138, R138, R131 ;  /* 0x000000838a8a7221 */ /* 0x000fe20000010000 */
[----:B-1----:R-:W-:Y:S01]  /*20b80*/  HMMA.16816.F32 R16, R48, R32, R16 ;  /* 0x000000203010723c */ /* 0x002fe20000001810 */
[----:B------:R-:W-:-:S04]  /*20b90*/  FADD.FTZ R120, R119, R120 ;  /* 0x0000007877787221 */ /* 0x000fc80000010000 */
[----:B------:R-:W1:Y:S01]  /*20ba0*/  MUFU.EX2 R142, R142 ;  /* 0x0000008e008e7308 */ /* 0x000e620000000800 */
[----:B------:R-:W-:Y:S01]  /*20bb0*/  HMMA.16816.F32 R28, R48, R34, R28 ;  /* 0x00000022301c723c */ /* 0x000fe2000000181c */
[----:B------:R-:W5:Y:S01]  /*20bc0*/  LDSM.16.MT88.4 R32, [R235+0xb800] ;  /* 0x00b80000eb20783b */ /* 0x000f620000004200 */
[----:B------:R-:W-:-:S04]  /*20bd0*/  FADD.FTZ R120, R122, R120 ;  /* 0x000000787a787221 */ /* 0x000fc80000010000 */
[----:B---3--:R-:W-:Y:S01]  /*20be0*/  HMMA.16816.F32 R36, R48, R40, R36 ;  /* 0x000000283024723c */ /* 0x008fe20000001824 */
[----:B------:R-:W3:Y:S01]  /*20bf0*/  MUFU.EX2 R143, R143 ;  /* 0x0000008f008f7308 */ /* 0x000ee20000000800 */
[----:B----4-:R-:W-:Y:S01]  /*20c00*/  F2FP.F16.F32.PACK_AB R54, R127, R121 ;  /* 0x000000797f36723e */ /* 0x010fe200000000ff */
[----:B------:R-:W-:-:S03]  /*20c10*/  FADD.FTZ R120, R121, R120 ;  /* 0x0000007879787221 */ /* 0x000fc60000010000 */
[C---:B------:R-:W-:Y:S01]  /*20c20*/  HMMA.16816.F32 R12, R48.reuse, R42, R12 ;  /* 0x0000002a300c723c */ /* 0x040fe2000000180c */
[----:B------:R-:W4:Y:S01]  /*20c30*/  LDSM.16.MT88.4 R40, [R234+0xb800] ;  /* 0x00b80000ea28783b */ /* 0x000f220000004200 */
[----:B------:R-:W-:Y:S01]  /*20c40*/  FADD.FTZ R120, R127, R120 ;  /* 0x000000787f787221 */ /* 0x000fe20000010000 */
[----:B------:R-:W2:Y:S01]  /*20c50*/  MUFU.EX2 R144, R144 ;  /* 0x0000009000907308 */ /* 0x000ea20000000800 */
[----:B-1----:R-:W-:Y:S02]  /*20c60*/  FADD.FTZ R138, R142, R138 ;  /* 0x0000008a8e8a7221 */ /* 0x002fe40000010000 */
[C---:B------:R-:W-:Y:S05]  /*20c70*/  HMMA.16816.F32 R44, R48.reuse, R4, R44 ;  /* 0x00000004302c723c */ /* 0x040fea000000182c */
[----:B------:R-:W1:Y:S01]  /*20c80*/  MUFU.EX2 R145, R145 ;  /* 0x0000009100917308 */ /* 0x000e620000000800 */
[C---:B---3--:R-:W-:Y:S01]  /*20c90*/  F2FP.F16.F32.PACK_AB R53, R143.reuse, R142 ;  /* 0x0000008e8f35723e */ /* 0x048fe200000000ff */
[----:B------:R-:W-:Y:S01]  /*20ca0*/  HMMA.16816.F32 R132, R48, R6, R132 ;  /* 0x000000063084723c */ /* 0x000fe20000001884 */
[----:B------:R-:W3:Y:S01]  /*20cb0*/  LDSM.16.MT88.4 R4, [R233+0xb800] ;  /* 0x00b80000e904783b */ /* 0x000ee20000004200 */
        /* <DEDUP_REMOVED lines=13> */
[----:B-----5:R-:W-:Y:S03]  /*20d90*/  HMMA.16816.F32 R16, R52, R32, R16 ;  /* 0x000000203410723c */ /* 0x020fe60000001810 */
[----:B------:R-:W-:-:S02]  /*20da0*/  FADD.FTZ R128, R129, R128 ;  /* 0x0000008081807221 */ /* 0x000fc40000010000 */
        /* <DEDUP_REMOVED lines=14> */
[C---:B----4-:R-:W-:Y:S01]  /*20e90*/  F2FP.F16.F32.PACK_AB R49, R151.reuse, R150 ;  /* 0x000000969731723e */ /* 0x050fe200000000ff */
[----:B------:R-:W-:Y:S01]  /*20ea0*/  HMMA.16816.F32 R132, R52, R6, R132 ;  /* 0x000000063484723c */ /* 0x000fe20000001884 */
[----:B------:R-:W4:Y:S01]  /*20eb0*/  LDSM.16.MT88.4 R4, [R233+0xc000] ;  /* 0x00c00000e904783b */ /* 0x000f220000004200 */
        /* <DEDUP_REMOVED lines=18> */
[----:B---3--:R-:W-:Y:S01]  /*20fe0*/  HMMA.16816.F32 R36, R48, R40, R36 ;  /* 0x000000283024723c */ /* 0x008fe20000001824 */
[----:B------:R-:W3:Y:S01]  /*20ff0*/  MUFU.EX2 R158, R158 ;  /* 0x0000009e009e7308 */ /* 0x000ee20000000800 */
[----:B----4-:R-:W-:Y:S01]  /*21000*/  F2FP.F16.F32.PACK_AB R54, R147, R146 ;  /* 0x000000929336723e */ /* 0x010fe200000000ff */
[----:B------:R-:W-:-:S02]  /*21010*/  FADD.FTZ R146, R146, R141 ;  /* 0x0000008d92927221 */ /* 0x000fc40000010000 */
[----:B------:R-:W-:Y:S01]  /*21020*/  LDSM.16.MT88.4 R140, [R234+0x11800] ;  /* 0x01180000ea8c783b */ /* 0x000fe20000004200 */
[C---:B------:R-:W-:Y:S01]  /*21030*/  HMMA.16816.F32 R12, R48.reuse, R42, R12 ;  /* 0x0000002a300c723c */ /* 0x040fe2000000180c */
[----:B------:R-:W-:Y:S02]  /*21040*/  FADD.FTZ R146, R147, R146 ;  /* 0x0000009293927221 */ /* 0x000fe40000010000 */
[----:B------:R-:W-:Y:S01]  /*21050*/  MUFU.EX2 R159, R159 ;  /* 0x0000009f009f7308 */ /* 0x000fe20000000800 */
[----:B------:R-:W4:Y:S01]  /*21060*/  LDSM.16.MT88.4 R40, [R234+0xc800] ;  /* 0x00c80000ea28783b */ /* 0x000f220000004200 */
[----:B-1----:R-:W-:Y:S01]  /*21070*/  FADD.FTZ R153, R157, R153 ;  /* 0x000000999d997221 */ /* 0x002fe20000010000 */
[C---:B------:R-:W-:Y:S05]  /*21080*/  HMMA.16816.F32 R44, R48.reuse, R4, R44 ;  /* 0x00000004302c723c */ /* 0x040fea000000182c */
[----:B------:R-:W1:Y:S01]  /*21090*/  MUFU.EX2 R160, R160 ;  /* 0x000000a000a07308 */ /* 0x000e620000000800 */
[C---:B---3--:R-:W-:Y:S01]  /*210a0*/  F2FP.F16.F32.PACK_AB R53, R158.reuse, R157 ;  /* 0x0000009d9e35723e */ /* 0x048fe200000000ff */
[----:B------:R-:W-:Y:S01]  /*210b0*/  HMMA.16816.F32 R132, R48, R6, R132 ;  /* 0x000000063084723c */ /* 0x000fe20000001884 */
[----:B------:R-:W3:Y:S01]  /*210c0*/  LDSM.16.MT88.4 R4, [R233+0xc800] ;  /* 0x00c80000e904783b */ /* 0x000ee20000004200 */
[----:B------:R-:W-:-:S04]  /*210d0*/  FADD.FTZ R158, R158, R153 ;  /* 0x000000999e9e7221 */ /* 0x000fc80000010000 */
[----:B------:R-:W5:Y:S08]  /*210e0*/  MUFU.EX2 R148, R148 ;  /* 0x0000009400947308 */ /* 0x000f700000000800 */
[----:B------:R-:W4:Y:S01]  /*210f0*/  MUFU.EX2 R149, R149 ;  /* 0x0000009500957308 */ /* 0x000f220000000800 */
[----:B-1----:R-:W-:Y:S01]  /*21100*/  F2FP.F16.F32.PACK_AB R55, R160, R159 ;  /* 0x0000009fa037723e */ /* 0x002fe200000000ff */
[----:B------:R-:W-:-:S04]  /*21110*/  FADD.FTZ R159, R159, R158 ;  /* 0x0000009e9f9f7221 */ /* 0x000fc80000010000 */
[----:B------:R-:W-:Y:S02]  /*21120*/  FADD.FTZ R159, R160, R159 ;  /* 0x0000009fa09f7221 */ /* 0x000fe40000010000 */
[----:B--2---:R-:W-:Y:S01]  /*21130*/  HMMA.16816.F32 R8, R52, R24, R8 ;  /* 0x000000183408723c */ /* 0x004fe20000001808 */
[----:B------:R-:W1:Y:S01]  /*21140*/  MUFU.EX2 R154, R154 ;  /* 0x0000009a009a7308 */ /* 0x000e620000000800 */
[----:B-----5:R-:W-:-:S04]  /*21150*/  FADD.FTZ R146, R148, R146 ;  /* 0x0000009294927221 */ /* 0x020fc80000010000 */
[C---:B------:R-:W-:Y:S01]  /*21160*/  HMMA.16816.F32 R20, R52.reuse, R26, R20 ;  /* 0x0000001a3414723c */ /* 0x040fe20000001814 */
[----:B------:R-:W2:Y:S02]  /*21170*/  LDSM.16.MT88.4 R24, [R236+0xd000] ;  /* 0x00d00000ec18783b */ /* 0x000ea40000004200 */
[----:B------:R-:W5:Y:S01]  /*21180*/  MUFU.EX2 R156, R156 ;  /* 0x0000009c009c7308 */ /* 0x000f620000000800 */
[C---:B----4-:R-:W-:Y:S01]  /*21190*/  F2FP.F16.F32.PACK_AB R48, R149.reuse, R148 ;  /* 0x000000949530723e */ /* 0x050fe200000000ff */
[----:B------:R-:W-:Y:S01]  /*211a0*/  FADD.FTZ R149, R149, R146 ;  /* 0x0000009295957221 */ /* 0x000fe20000010000 */
[C---:B------:R-:W-:Y:S05]  /*211b0*/  HMMA.16816.F32 R16, R52.reuse, R32, R16 ;  /* 0x000000203410723c */ /* 0x040fea0000001810 */
[----:B------:R-:W-:Y:S01]  /*211c0*/  MUFU.EX2 R181, R181 ;  /* 0x000000b500b57308 */ /* 0x000fe20000000800 */
[----:B------:R-:W-:Y:S01]  /*211d0*/  HMMA.16816.F32 R28, R52, R34, R28 ;  /* 0x00000022341c723c */ /* 0x000fe2000000181c */
[----:B------:R-:W4:Y:S01]  /*211e0*/  LDSM.16.MT88.4 R32, [R235+0xd000] ;  /* 0x00d00000eb20783b */ /* 0x000f220000004200 */
[----:B-1----:R-:W-:-:S04]  /*211f0*/  FADD.FTZ R149, R154, R149 ;  /* 0x000000959a957221 */ /* 0x002fc80000010000 */
[C---:B------:R-:W-:Y:S01]  /*21200*/  HMMA.16816.F32 R36, R52.reuse, R40, R36 ;  /* 0x000000283424723c */ /* 0x040fe20000001824 */
[----:B------:R-:W1:Y:S01]  /*21210*/  MUFU.EX2 R187, R187 ;  /* 0x000000bb00bb7308 */ /* 0x000e620000000800 */
[C---:B-----5:R-:W-:Y:S01]  /*21220*/  F2FP.F16.F32.PACK_AB R50, R156.reuse, R154 ;  /* 0x0000009a9c32723e */ /* 0x060fe200000000ff */
[----:B------:R-:W-:Y:S02]  /*21230*/  FADD.FTZ R156, R156, R149 ;  /* 0x000000959c9c7221 */ /* 0x000fe40000010000 */
[----:B------:R-:W-:Y:S01]  /*21240*/  LDSM.16.MT88.4 R148, [R235+0x11800] ;  /* 0x01180000eb94783b */ /* 0x000fe20000004200 */
[C---:B------:R-:W-:Y:S03]  /*21250*/  HMMA.16816.F32 R12, R52.reuse, R42, R12 ;  /* 0x0000002a340c723c */ /* 0x040fe6000000180c */
[----:B------:R-:W-:Y:S01]  /*21260*/  MUFU.EX2 R188, R188 ;  /* 0x000000bc00bc7308 */ /* 0x000fe20000000800 */
[----:B------:R-:W5:Y:S02]  /*21270*/  LDSM.16.MT88.4 R40, [R234+0xd000] ;  /* 0x00d00000ea28783b */ /* 0x000f640000004200 */
[C---:B---3--:R-:W-:Y:S05]  /*21280*/  HMMA.16816.F32 R44, R52.reuse, R4, R44 ;  /* 0x00000004342c723c */ /* 0x048fea000000182c */
[----:B------:R-:W3:Y:S01]  /*21290*/  MUFU.EX2 R190, R190 ;  /* 0x000000be00be7308 */ /* 0x000ee20000000800 */
[----:B-1----:R-:W-:Y:S01]  /*212a0*/  F2FP.F16.F32.PACK_AB R49, R187, R181 ;  /* 0x000000b5bb31723e */ /* 0x002fe200000000ff */
[----:B------:R-:W-:Y:S01]  /*212b0*/  HMMA.16816.F32 R132, R52, R6, R132 ;  /* 0x000000063484723c */ /* 0x000fe20000001884 */
[----:B------:R-:W1:Y:S01]  /*212c0*/  LDSM.16.MT88.4 R4, [R233+0xd000] ;  /* 0x00d00000e904783b */ /* 0x000e620000004200 */
[----:B------:R-:W-:-:S04]  /*212d0*/  FADD.FTZ R181, R181, R159 ;  /* 0x0000009fb5b57221 */ /* 0x000fc80000010000 */
[----:B------:R-:W4:Y:S01]  /*212e0*/  MUFU.EX2 R155, R155 ;  /* 0x0000009b009b7308 */ /* 0x000f220000000800 */
[----:B------:R-:W-:-:S07]  /*212f0*/  FADD.FTZ R181, R187, R181 ;  /* 0x000000b5bbb57221 */ /* 0x000fce0000010000 */
[----:B------:R-:W5:Y:S01]  /*21300*/  MUFU.EX2 R161, R161 ;  /* 0x000000a100a17308 */ /* 0x000f620000000800 */
[----:B---3--:R-:W-:Y:S01]  /*21310*/  F2FP.F16.F32.PACK_AB R51, R190, R188 ;  /* 0x000000bcbe33723e */ /* 0x008fe200000000ff */
[----:B------:R-:W-:-:S04]  /*21320*/  FADD.FTZ R188, R188, R181 ;  /* 0x000000b5bcbc7221 */ /* 0x000fc80000010000 */
[----:B------:R-:W-:Y:S02]  /*21330*/  FADD.FTZ R188, R190, R188 ;  /* 0x000000bcbebc7221 */ /* 0x000fe40000010000 */
[----:B--2---:R-:W-:Y:S01]  /*21340*/  HMMA.16816.F32 R8, R48, R24, R8 ;  /* 0x000000183008723c */ /* 0x004fe20000001808 */
[----:B------:R-:W2:Y:S01]  /*21350*/  MUFU.EX2 R162, R162 ;  /* 0x000000a200a27308 */ /* 0x000ea20000000800 */
        /* <DEDUP_REMOVED lines=10> */
[----:B--2---:R-:W-:-:S04]  /*21400*/  FADD.FTZ R156, R162, R156 ;  /* 0x0000009ca29c7221 */ /* 0x004fc80000010000 */
[C---:B------:R-:W-:Y:S01]  /*21410*/  HMMA.16816.F32 R36, R48.reuse, R40, R36 ;  /* 0x000000283024723c */ /* 0x040fe20000001824 */
[----:B------:R-:W2:Y:S01]  /*21420*/  MUFU.EX2 R179, R179 ;  /* 0x000000b300b37308 */ /* 0x000ea20000000800 */
        /* <DEDUP_REMOVED lines=8> */
[----:B--2---:R-:W-:Y:S01]  /*214b0*/  F2FP.F16.F32.PACK_AB R53, R179, R186 ;  /* 0x000000bab335723e */ /* 0x004fe200000000ff */
[----:B------:R-:W-:Y:S01]  /*214c0*/  HMMA.16816.F32 R132, R48, R6, R132 ;  /* 0x000000063084723c */ /* 0x000fe20000001884 */
[----:B------:R-:W2:Y:S01]  /*214d0*/  LDSM.16.MT88.4 R4, [R233+0xd800] ;  /* 0x00d80000e904783b */ /* 0x000ea20000004200 */
[----:B------:R-:W-:-:S04]  /*214e0*/  FADD.FTZ R186, R186, R188 ;  /* 0x000000bcbaba7221 */ /* 0x000fc80000010000 */
[----:B------:R-:W5:Y:S01]  /*214f0*/  MUFU.EX2 R180, R180 ;  /* 0x000000b400b47308 */ /* 0x000f620000000800 */
[----:B------:R-:W-:-:S07]  /*21500*/  FADD.FTZ R186, R179, R186 ;  /* 0x000000bab3ba7221 */ /* 0x000fce0000010000 */
[----:B------:R-:W4:Y:S01]  /*21510*/  MUFU.EX2 R191, R191 ;  /* 0x000000bf00bf7308 */ /* 0x000f220000000800 */
[----:B-1----:R-:W-:Y:S01]  /*21520*/  F2FP.F16.F32.PACK_AB R55, R178, R185 ;  /* 0x000000b9b237723e */ /* 0x002fe200000000ff */
[----:B------:R-:W-:-:S04]  /*21530*/  FADD.FTZ R185, R185, R186 ;  /* 0x000000bab9b97221 */ /* 0x000fc80000010000 */
[----:B------:R-:W-:Y:S02]  /*21540*/  FADD.FTZ R178, R178, R185 ;  /* 0x000000b9b2b27221 */ /* 0x000fe40000010000 */
[----:B---3--:R-:W-:Y:S01]  /*21550*/  HMMA.16816.F32 R8, R52, R24, R8 ;  /* 0x000000183408723c */ /* 0x008fe20000001808 */
[----:B------:R-:W-:Y:S01]  /*21560*/  MUFU.EX2 R189, R189 ;  /* 0x000000bd00bd7308 */ /* 0x000fe20000000800 */
[----:B-----5:R-:W-:-:S04]  /*21570*/  FADD.FTZ R163, R180, R163 ;  /* 0x000000a3b4a37221 */ /* 0x020fc80000010000 */
[C---:B------:R-:W-:Y:S01]  /*21580*/  HMMA.16816.F32 R20, R52.reuse, R26, R20 ;  /* 0x0000001a3414723c */ /* 0x040fe20000001814 */
[----:B------:R-:W1:Y:S02]  /*21590*/  LDSM.16.MT88.4 R24, [R236+0xe000] ;  /* 0x00e00000ec18783b */ /* 0x000e640000004200 */
[----:B------:R-:W3:Y:S01]  /*215a0*/  MUFU.EX2 R192, R192 ;  /* 0x000000c000c07308 */ /* 0x000ee20000000800 */
[C---:B----4-:R-:W-:Y:S01]  /*215b0*/  F2FP.F16.F32.PACK_AB R48, R191.reuse, R180 ;  /* 0x000000b4bf30723e */ /* 0x050fe200000000ff */
[----:B------:R-:W-:Y:S01]  /*215c0*/  FADD.FTZ R163, R191, R163 ;  /* 0x000000a3bfa37221 */ /* 0x000fe20000010000 */
[C---:B------:R-:W-:Y:S05]  /*215d0*/  HMMA.16816.F32 R16, R52.reuse, R32, R16 ;  /* 0x000000203410723c */ /* 0x040fea0000001810 */
[----:B------:R-:W4:Y:S01]  /*215e0*/  MUFU.EX2 R182, R182 ;  /* 0x000000b600b67308 */ /* 0x000f220000000800 */
[C---:B------:R-:W-:Y:S01]  /*215f0*/  HMMA.16816.F32 R28, R52.reuse, R34, R28 ;  /* 0x00000022341c723c */ /* 0x040fe2000000181c */
[----:B------:R-:W5:Y:S05]  /*21600*/  LDSM.16.MT88.4 R32, [R235+0xe000] ;  /* 0x00e00000eb20783b */ /* 0x000f6a0000004200 */
[----:B------:R-:W-:Y:S01]  /*21610*/  HMMA.16816.F32 R36, R52, R40, R36 ;  /* 0x000000283424723c */ /* 0x000fe20000001824 */
[----:B------:R-:W1:Y:S01]  /*21620*/  MUFU.EX2 R174, R174 ;  /* 0x000000ae00ae7308 */ /* 0x000e620000000800 */
[----:B---3--:R-:W-:Y:S01]  /*21630*/  F2FP.F16.F32.PACK_AB R50, R192, R189 ;  /* 0x000000bdc032723e */ /* 0x008fe200000000ff */
[----:B------:R-:W-:-:S03]  /*21640*/  FADD.FTZ R189, R189, R163 ;  /* 0x000000a3bdbd7221 */ /* 0x000fc60000010000 */
[C---:B------:R-:W-:Y:S01]  /*21650*/  HMMA.16816.F32 R12, R52.reuse, R42, R12 ;  /* 0x0000002a340c723c */ /* 0x040fe2000000180c */
[----:B------:R-:W3:Y:S01]  /*21660*/  LDSM.16.MT88.4 R40, [R234+0xe000] ;  /* 0x00e00000ea28783b */ /* 0x000ee20000004200 */
[----:B------:R-:W-:Y:S01]  /*21670*/  FADD.FTZ R189, R192, R189 ;  /* 0x000000bdc0bd7221 */ /* 0x000fe20000010000 */
[----:B------:R-:W1:Y:S01]  /*21680*/  MUFU.EX2 R177, R177 ;  /* 0x000000b100b17308 */ /* 0x000e620000000800 */
[----:B----4-:R-:W-:Y:S02]  /*21690*/  FADD.FTZ R178, R182, R178 ;  /* 0x000000b2b6b27221 */ /* 0x010fe40000010000 */
[C---:B--2---:R-:W-:Y:S05]  /*216a0*/  HMMA.16816.F32 R44, R52.reuse, R4, R44 ;  /* 0x00000004342c723c */ /* 0x044fea000000182c */
[----:B------:R-:W2:Y:S01]  /*216b0*/  MUFU.EX2 R172, R172 ;  /* 0x000000ac00ac7308 */ /* 0x000ea20000000800 */
[C---:B-1----:R-:W-:Y:S01]  /*216c0*/  F2FP.F16.F32.PACK_AB R49, R174.reuse, R182 ;  /* 0x000000b6ae31723e */ /* 0x042fe200000000ff */
[----:B------:R-:W-:Y:S01]  /*216d0*/  HMMA.16816.F32 R132, R52, R6, R132 ;  /* 0x000000063484723c */ /* 0x000fe20000001884 */
[----:B------:R-:W1:Y:S01]  /*216e0*/  LDSM.16.MT88.4 R4, [R233+0xe000] ;  /* 0x00e00000e904783b */ /* 0x000e620000004200 */
[----:B------:R-:W-:-:S04]  /*216f0*/  FADD.FTZ R174, R174, R178 ;  /* 0x000000b2aeae7221 */ /* 0x000fc80000010000 */
[----:B------:R-:W-:Y:S01]  /*21700*/  MUFU.EX2 R184, R184 ;  /* 0x000000b800b87308 */ /* 0x000fe20000000800 */
[----:B------:R-:W-:-:S07]  /*21710*/  FADD.FTZ R174, R177, R174 ;  /* 0x000000aeb1ae7221 */ /* 0x000fce0000010000 */
[----:B------:R-:W4:Y:S01]  /*21720*/  MUFU.EX2 R176, R176 ;  /* 0x000000b000b07308 */ /* 0x000f220000000800 */
[C---:B--2---:R-:W-:Y:S01]  /*21730*/  F2FP.F16.F32.PACK_AB R51, R172.reuse, R177 ;  /* 0x000000b1ac33723e */ /* 0x044fe200000000ff */
[----:B------:R-:W-:-:S06]  /*21740*/  FADD.FTZ R172, R172, R174 ;  /* 0x000000aeacac7221 */ /* 0x000fcc0000010000 */
[C---:B------:R-:W-:Y:S01]  /*21750*/  HMMA.16816.F32 R8, R48.reuse, R24, R8 ;  /* 0x000000183008723c */ /* 0x040fe20000001808 */
[----:B------:R-:W-:Y:S05]  /*21760*/  MUFU.EX2 R183, R183 ;  /* 0x000000b700b77308 */ /* 0x000fea0000000800 */
[C---:B------:R-:W-:Y:S01]  /*21770*/  HMMA.16816.F32 R20, R48.reuse, R26, R20 ;  /* 0x0000001a3014723c */ /* 0x040fe20000001814 */
[----:B------:R-:W2:Y:S02]  /*21780*/  LDSM.16.MT88.4 R24, [R236+0xe800] ;  /* 0x00e80000ec18783b */ /* 0x000ea40000004200 */
[----:B------:R-:W1:Y:S01]  /*21790*/  MUFU.EX2 R175, R175 ;  /* 0x000000af00af7308 */ /* 0x000e620000000800 */
[----:B----4-:R-:W-:Y:S01]  /*217a0*/  F2FP.F16.F32.PACK_AB R52, R176, R184 ;  /* 0x000000b8b034723e */ /* 0x010fe200000000ff */
[----:B------:R-:W-:Y:S01]  /*217b0*/  FADD.FTZ R184, R184, R189 ;  /* 0x000000bdb8b87221 */ /* 0x000fe20000010000 */
[----:B-----5:R-:W-:Y:S03]  /*217c0*/  HMMA.16816.F32 R16, R48, R32, R16 ;  /* 0x000000203010723c */ /* 0x020fe60000001810 */
[----:B------:R-:W-:-:S02]  /*217d0*/  FADD.FTZ R184, R176, R184 ;  /* 0x000000b8b0b87221 */ /* 0x000fc40000010000 */
[----:B------:R-:W4:Y:S01]  /*217e0*/  MUFU.EX2 R169, R169 ;  /* 0x000000a900a97308 */ /* 0x000f220000000800 */
[C---:B------:R-:W-:Y:S01]  /*217f0*/  HMMA.16816.F32 R28, R48.reuse, R34, R28 ;  /* 0x00000022301c723c */ /* 0x040fe2000000181c */
[----:B------:R-:W5:Y:S05]  /*21800*/  LDSM.16.MT88.4 R32, [R235+0xe800] ;  /* 0x00e80000eb20783b */ /* 0x000f6a0000004200 */
[----:B---3--:R-:W-:Y:S01]  /*21810*/  HMMA.16816.F32 R36, R48, R40, R36 ;  /* 0x000000283024723c */ /* 0x008fe20000001824 */
[----:B------:R-:W3:Y:S01]  /*21820*/  MUFU.EX2 R168, R168 ;  /* 0x000000a800a87308 */ /* 0x000ee20000000800 */
[----:B-1----:R-:W-:Y:S01]  /*21830*/  F2FP.F16.F32.PACK_AB R54, R175, R183 ;  /* 0x000000b7af36723e */ /* 0x002fe200000000ff */
[----:B------:R-:W-:-:S03]  /*21840*/  FADD.FTZ R183, R183, R184 ;  /* 0x000000b8b7b77221 */ /* 0x000fc60000010000 */
[C---:B------:R-:W-:Y:S01]  /*21850*/  HMMA.16816.F32 R12, R48.reuse, R42, R12 ;  /* 0x0000002a300c723c */ /* 0x040fe2000000180c */
[----:B------:R-:W1:Y:S01]  /*21860*/  LDSM.16.MT88.4 R40, [R234+0xe800] ;  /* 0x00e80000ea28783b */ /* 0x000e620000004200 */
[----:B------:R-:W-:Y:S01]  /*21870*/  FADD.FTZ R183, R175, R183 ;  /* 0x000000b7afb77221 */ /* 0x000fe20000010000 */
[----:B------:R-:W2:Y:S01]  /*21880*/  MUFU.EX2 R165, R165 ;  /* 0x000000a500a57308 */ /* 0x000ea20000000800 */
[----:B----4-:R-:W-:Y:S02]  /*21890*/  FADD.FTZ R172, R169, R172 ;  /* 0x000000aca9ac7221 */ /* 0x010fe40000010000 */
[C---:B------:R-:W-:Y:S05]  /*218a0*/  HMMA.16816.F32 R44, R48.reuse, R4, R44 ;  /* 0x00000004302c723c */ /* 0x040fea000000182c */
[----:B------:R-:W4:Y:S01]  /*218b0*/  MUFU.EX2 R164, R164 ;  /* 0x000000a400a47308 */ /* 0x000f220000000800 */
[C---:B---3--:R-:W-:Y:S01]  /*218c0*/  F2FP.F16.F32.PACK_AB R53, R168.reuse, R169 ;  /* 0x000000a9a835723e */ /* 0x048fe200000000ff */
[----:B------:R-:W-:Y:S01]  /*218d0*/  HMMA.16816.F32 R132, R48, R6, R132 ;  /* 0x000000063084723c */ /* 0x000fe20000001884 */
[----:B------:R-:W3:Y:S01]  /*218e0*/  LDSM.16.MT88.4 R4, [R233+0xe800] ;  /* 0x00e80000e904783b */ /* 0x000ee20000004200 */
[----:B------:R-:W-:-:S04]  /*218f0*/  FADD.FTZ R168, R168, R172 ;  /* 0x000000aca8a87221 */ /* 0x000fc80000010000 */
[----:B------:R-:W-:Y:S01]  /*21900*/  MUFU.EX2 R173, R173 ;  /* 0x000000ad00ad7308 */ /* 0x000fe20000000800 */
[----:B--2---:R-:W-:-:S07]  /*21910*/  FADD.FTZ R168, R165, R168 ;  /* 0x000000a8a5a87221 */ /* 0x004fce0000010000 */
[----:B------:R-:W2:Y:S01]  /*21920*/  MUFU.EX2 R171, R171 ;  /* 0x000000ab00ab7308 */ /* 0x000ea20000000800 */
[C---:B----4-:R-:W-:Y:S01]  /*21930*/  F2FP.F16.F32.PACK_AB R55, R164.reuse, R165 ;  /* 0x000000a5a437723e */ /* 0x050fe200000000ff */
[----:B------:R-:W-:-:S06]  /*21940*/  FADD.FTZ R164, R164, R168 ;  /* 0x000000a8a4a47221 */ /* 0x000fcc0000010000 */
[C---:B------:R-:W-:Y:S01]  /*21950*/  HMMA.16816.F32 R8, R52.reuse, R24, R8 ;  /* 0x000000183408723c */ /* 0x040fe20000001808 */
[----:B------:R-:W4:Y:S05]  /*21960*/  MUFU.EX2 R170, R170 ;  /* 0x000000aa00aa7308 */ /* 0x000f2a0000000800 */
[C---:B------:R-:W-:Y:S01]  /*21970*/  HMMA.16816.F32 R20, R52.reuse, R26, R20 ;  /* 0x0000001a3414723c */ /* 0x040fe20000001814 */
[----:B------:R-:W3:Y:S02]  /*21980*/  LDSM.16.MT88.4 R24, [R236+0xf000] ;  /* 0x00f00000ec18783b */ /* 0x000ee40000004200 */
[----:B------:R-:W1:Y:S01]  /*21990*/  MUFU.EX2 R60, R60 ;  /* 0x0000003c003c7308 */ /* 0x000e620000000800 */
[----:B--2---:R-:W-:Y:S01]  /*219a0*/  F2FP.F16.F32.PACK_AB R48, R171, R173 ;  /* 0x000000adab30723e */ /* 0x004fe200000000ff */
[----:B------:R-:W-:Y:S01]  /*219b0*/  FADD.FTZ R173, R173, R183 ;  /* 0x000000b7adad7221 */ /* 0x000fe20000010000 */
[----:B-----5:R-:W-:Y:S03]  /*219c0*/  HMMA.16816.F32 R16, R52, R32, R16 ;  /* 0x000000203410723c */ /* 0x020fe60000001810 */
[----:B------:R-:W-:-:S02]  /*219d0*/  FADD.FTZ R173, R171, R173 ;  /* 0x000000adabad7221 */ /* 0x000fc40000010000 */
[----:B------:R-:W2:Y:S01]  /*219e0*/  MUFU.EX2 R81, R81 ;  /* 0x0000005100517308 */ /* 0x000ea20000000800 */
[----:B------:R-:W-:Y:S01]  /*219f0*/  HMMA.16816.F32 R28, R52, R34, R28 ;  /* 0x00000022341c723c */ /* 0x000fe2000000181c */
[----:B------:R-:W5:Y:S01]  /*21a00*/  LDSM.16.MT88.4 R32, [R235+0xf000] ;  /* 0x00f00000eb20783b */ /* 0x000f620000004200 */
[----:B----4-:R-:W-:-:S04]  /*21a10*/  FADD.FTZ R173, R170, R173 ;  /* 0x000000adaaad7221 */ /* 0x010fc80000010000 */
[----:B-1----:R-:W-:Y:S01]  /*21a20*/  HMMA.16816.F32 R36, R52, R40, R36 ;  /* 0x000000283424723c */ /* 0x002fe20000001824 */
[----:B------:R-:W1:Y:S01]  /*21a30*/  MUFU.EX2 R194, R194 ;  /* 0x000000c200c27308 */ /* 0x000e620000000800 */
[C---:B------:R-:W-:Y:S01]  /*21a40*/  F2FP.F16.F32.PACK_AB R50, R60.reuse, R170 ;  /* 0x000000aa3c32723e */ /* 0x040fe200000000ff */
[----:B------:R-:W-:-:S03]  /*21a50*/  FADD.FTZ R60, R60, R173 ;  /* 0x000000ad3c3c7221 */ /* 0x000fc60000010000 */
[C---:B------:R-:W-:Y:S01]  /*21a60*/  HMMA.16816.F32 R12, R52.reuse, R42, R12 ;  /* 0x0000002a340c723c */ /* 0x040fe2000000180c */
[----:B------:R-:W4:Y:S02]  /*21a70*/  LDSM.16.MT88.4 R40, [R234+0xf000] ;  /* 0x00f00000ea28783b */ /* 0x000f240000004200 */
[----:B------:R-:W-:Y:S01]  /*21a80*/  MUFU.EX2 R80, R80 ;  /* 0x0000005000507308 */ /* 0x000fe20000000800 */
[----:B--2---:R-:W-:Y:S02]  /*21a90*/  FADD.FTZ R164, R81, R164 ;  /* 0x000000a451a47221 */ /* 0x004fe40000010000 */
[C---:B---3--:R-:W-:Y:S05]  /*21aa0*/  HMMA.16816.F32 R44, R52.reuse, R4, R44 ;  /* 0x00000004342c723c */ /* 0x048fea000000182c */
[----:B------:R-:W2:Y:S01]  /*21ab0*/  MUFU.EX2 R195, R195 ;  /* 0x000000c300c37308 */ /* 0x000ea20000000800 */
[C---:B-1----:R-:W-:Y:S01]  /*21ac0*/  F2FP.F16.F32.PACK_AB R49, R194.reuse, R81 ;  /* 0x00000051c231723e */ /* 0x042fe200000000ff */
[----:B------:R-:W-:Y:S01]  /*21ad0*/  HMMA.16816.F32 R132, R52, R6, R132 ;  /* 0x000000063484723c */ /* 0x000fe20000001884 */
[----:B------:R-:W1:Y:S01]  /*21ae0*/  LDSM.16.MT88.4 R4, [R233+0xf000] ;  /* 0x00f00000e904783b */ /* 0x000e620000004200 */
[----:B------:R-:W-:-:S03]  /*21af0*/  FADD.FTZ R164, R194, R164 ;  /* 0x000000a4c2a47221 */ /* 0x000fc60000010000 */
[----:B------:R-:W-:Y:S01]  /*21b00*/  LDSM.16.MT88.4 R52, [R235+0xf800] ;  /* 0x00f80000eb34783b */ /* 0x000fe20000004200 */
[----:B------:R-:W3:Y:S08]  /*21b10*/  MUFU.EX2 R99, R99 ;  /* 0x0000006300637308 */ /* 0x000ef00000000800 */
[----:B------:R-:W5:Y:S01]  /*21b20*/  MUFU.EX2 R193, R193 ;  /* 0x000000c100c17308 */ /* 0x000f620000000800 */
[----:B--2---:R-:W-:Y:S01]  /*21b30*/  F2FP.F16.F32.PACK_AB R51, R195, R80 ;  /* 0x00000050c333723e */ /* 0x004fe200000000ff */
[----:B------:R-:W-:-:S04]  /*21b40*/  FADD.FTZ R80, R80, R164 ;  /* 0x000000a450507221 */ /* 0x000fc80000010000 */
[----:B------:R-:W-:Y:S02]  /*21b50*/  FADD.FTZ R80, R195, R80 ;  /* 0x00000050c3507221 */ /* 0x000fe40000010000 */
[----:B------:R-:W-:Y:S01]  /*21b60*/  HMMA.16816.F32 R8, R48, R24, R8 ;  /* 0x000000183008723c */ /* 0x000fe20000001808 */
[----:B------:R-:W2:Y:S01]  /*21b70*/  MUFU.EX2 R98, R98 ;  /* 0x0000006200627308 */ /* 0x000ea20000000800 */
[----:B---3--:R-:W-:-:S04]  /*21b80*/  FADD.FTZ R60, R99, R60 ;  /* 0x0000003c633c7221 */ /* 0x008fc80000010000 */
[C---:B------:R-:W-:Y:S01]  /*21b90*/  HMMA.16816.F32 R20, R48.reuse, R26, R20 ;  /* 0x0000001a3014723c */ /* 0x040fe20000001814 */
[----:B------:R-:W3:Y:S02]  /*21ba0*/  LDSM.16.MT88.4 R24, [R236+0xf800] ;  /* 0x00f80000ec18783b */ /* 0x000ee40000004200 */
[----:B------:R-:W1:Y:S01]  /*21bb0*/  MUFU.EX2 R196, R196 ;  /* 0x000000c400c47308 */ /* 0x000e620000000800 */
[C---:B-----5:R-:W-:Y:S01]  /*21bc0*/  F2FP.F16.F32.PACK_AB R56, R193.reuse, R99 ;  /* 0x00000063c138723e */ /* 0x060fe200000000ff */
[----:B------:R-:W-:Y:S01]  /*21bd0*/  FADD.FTZ R193, R193, R60 ;  /* 0x0000003cc1c17221 */ /* 0x000fe20000010000 */
[C---:B------:R-:W-:Y:S05]  /*21be0*/  HMMA.16816.F32 R16, R48.reuse, R32, R16 ;  /* 0x000000203010723c */ /* 0x040fea0000001810 */
[----:B------:R-:W5:Y:S01]  /*21bf0*/  MUFU.EX2 R79, R79 ;  /* 0x0000004f004f7308 */ /* 0x000f620000000800 */
[----:B------:R-:W-:Y:S01]  /*21c00*/  HMMA.16816.F32 R28, R48, R34, R28 ;  /* 0x00000022301c723c */ /* 0x000fe2000000181c */
[----:B------:R-:W3:Y:S01]  /*21c10*/  LDSM.16.MT88.4 R32, [R234+0xf800] ;  /* 0x00f80000ea20783b */ /* 0x000ee20000004200 */
[----:B--2---:R-:W-:-:S04]  /*21c20*/  FADD.FTZ R193, R98, R193 ;  /* 0x000000c162c17221 */ /* 0x004fc80000010000 */
[----:B----4-:R-:W-:Y:S01]  /*21c30*/  HMMA.16816.F32 R36, R48, R40, R36 ;  /* 0x000000283024723c */ /* 0x010fe20000001824 */
[----:B------:R-:W2:Y:S01]  /*21c40*/  MUFU.EX2 R3, R3 ;  /* 0x0000000300037308 */ /* 0x000ea20000000800 */
[C---:B-1----:R-:W-:Y:S01]  /*21c50*/  F2FP.F16.F32.PACK_AB R58, R196.reuse, R98 ;  /* 0x00000062c43a723e */ /* 0x042fe200000000ff */
[----:B------:R-:W-:-:S03]  /*21c60*/  FADD.FTZ R196, R196, R193 ;  /* 0x000000c1c4c47221 */ /* 0x000fc60000010000 */
[C---:B------:R-:W-:Y:S01]  /*21c70*/  HMMA.16816.F32 R12, R48.reuse, R42, R12 ;  /* 0x0000002a300c723c */ /* 0x040fe2000000180c */
[----:B------:R-:W1:Y:S02]  /*21c80*/  LDSM.16.MT88.4 R40, [R233+0xf800] ;  /* 0x00f80000e928783b */ /* 0x000e640000004200 */
[----:B------:R-:W4:Y:S01]  /*21c90*/  MUFU.EX2 R78, R78 ;  /* 0x0000004e004e7308 */ /* 0x000f220000000800 */
[----:B-----5:R-:W-:Y:S02]  /*21ca0*/  FADD.FTZ R80, R79, R80 ;  /* 0x000000504f507221 */ /* 0x020fe40000010000 */
[C---:B------:R-:W-:Y:S05]  /*21cb0*/  HMMA.16816.F32 R44, R48.reuse, R4, R44 ;  /* 0x00000004302c723c */ /* 0x040fea000000182c */
[----:B------:R-:W5:Y:S01]  /*21cc0*/  MUFU.EX2 R77, R77 ;  /* 0x0000004d004d7308 */ /* 0x000f620000000800 */
[C---:B--2---:R-:W-:Y:S01]  /*21cd0*/  F2FP.F16.F32.PACK_AB R57, R3.reuse, R79 ;  /* 0x0000004f0339723e */ /* 0x044fe200000000ff */
[----:B------:R-:W-:Y:S01]  /*21ce0*/  HMMA.16816.F32 R132, R48, R6, R132 ;  /* 0x000000063084723c */ /* 0x000fe20000001884 */
[----:B------:R-:W-:Y:S01]  /*21cf0*/  LDSM.16.MT88.4 R4, [R236+0x10000] ;  /* 0x01000000ec04783b */ /* 0x000fe20000004200 */
[----:B------:R-:W-:-:S04]  /*21d00*/  FADD.FTZ R3, R3, R80 ;  /* 0x0000005003037221 */ /* 0x000fc80000010000 */
[----:B------:R-:W2:Y:S01]  /*21d10*/  MUFU.EX2 R97, R97 ;  /* 0x0000006100617308 */ /* 0x000ea20000000800 */
[----:B----4-:R-:W-:-:S07]  /*21d20*/  FADD.FTZ R3, R78, R3 ;  /* 0x000000034e037221 */ /* 0x010fce0000010000 */
[----:B------:R-:W4:Y:S01]  /*21d30*/  MUFU.EX2 R96, R96 ;  /* 0x0000006000607308 */ /* 0x000f220000000800 */
[C---:B-----5:R-:W-:Y:S01]  /*21d40*/  F2FP.F16.F32.PACK_AB R59, R77.reuse, R78 ;  /* 0x0000004e4d3b723e */ /* 0x060fe200000000ff */
[----:B------:R-:W-:-:S06]  /*21d50*/  FADD.FTZ R77, R77, R3 ;  /* 0x000000034d4d7221 */ /* 0x000fcc0000010000 */
[----:B---3--:R-:W-:Y:S01]  /*21d60*/  HMMA.16816.F32 R8, R56, R24, R8 ;  /* 0x000000183808723c */ /* 0x008fe20000001808 */
[----:B------:R-:W3:Y:S01]  /*21d70*/  MUFU.EX2 R95, R95 ;  /* 0x0000005f005f7308 */ /* 0x000ee20000000800 */
[----:B--2---:R-:W-:-:S04]  /*21d80*/  FADD.FTZ R196, R97, R196 ;  /* 0x000000c461c47221 */ /* 0x004fc80000010000 */
[C---:B------:R-:W-:Y:S01]  /*21d90*/  HMMA.16816.F32 R20, R56.reuse, R26, R20 ;  /* 0x0000001a3814723c */ /* 0x040fe20000001814 */
[----:B------:R-:W2:Y:S02]  /*21da0*/  LDSM.16.MT88.4 R24, [R235+0x10000] ;  /* 0x01000000eb18783b */ /* 0x000ea40000004200 */
[----:B------:R-:W5:Y:S01]  /*21db0*/  MUFU.EX2 R94, R94 ;  /* 0x0000005e005e7308 */ /* 0x000f620000000800 */
[C---:B----4-:R-:W-:Y:S01]  /*21dc0*/  F2FP.F16.F32.PACK_AB R48, R96.reuse, R97 ;  /* 0x000000616030723e */ /* 0x050fe200000000ff */
[----:B------:R-:W-:Y:S01]  /*21dd0*/  FADD.FTZ R96, R96, R196 ;  /* 0x000000c460607221 */ /* 0x000fe20000010000 */
[C---:B------:R-:W-:Y:S05]  /*21de0*/  HMMA.16816.F32 R16, R56.reuse, R52, R16 ;  /* 0x000000343810723c */ /* 0x040fea0000001810 */
[----:B------:R-:W4:Y:S01]  /*21df0*/  MUFU.EX2 R76, R76 ;  /* 0x0000004c004c7308 */ /* 0x000f220000000800 */
[C---:B------:R-:W-:Y:S01]  /*21e00*/  HMMA.16816.F32 R28, R56.reuse, R54, R28 ;  /* 0x00000036381c723c */ /* 0x040fe2000000181c */
[--C-:B------:R-:W-:Y:S01]  /*21e10*/  FFMA.FTZ R52, R74, UR4, -R103.reuse ;  /* 0x000000044a347c23 */ /* 0x100fe20008010867 */
[----:B------:R-:W-:Y:S01]  /*21e20*/  FFMA.FTZ R53, R73, UR4, -R103 ;  /* 0x0000000449357c23 */ /* 0x000fe20008010867 */
[--C-:B------:R-:W-:Y:S01]  /*21e30*/  FFMA.FTZ R73, R85, UR4, -R113.reuse ;  /* 0x0000000455497c23 */ /* 0x100fe20008010871 */
[--C-:B------:R-:W-:Y:S01]  /*21e40*/  FFMA.FTZ R74, R84, UR4, -R113.reuse ;  /* 0x00000004544a7c23 */ /* 0x100fe20008010871 */
[----:B---3--:R-:W-:Y:S01]  /*21e50*/  FADD.FTZ R96, R95, R96 ;  /* 0x000000605f607221 */ /* 0x008fe20000010000 */
[C---:B------:R-:W-:Y:S01]  /*21e60*/  HMMA.16816.F32 R36, R56.reuse, R32, R36 ;  /* 0x000000203824723c */ /* 0x040fe20000001824 */
[----:B------:R-:W3:Y:S01]  /*21e70*/  MUFU.EX2 R75, R75 ;  /* 0x0000004b004b7308 */ /* 0x000ee20000000800 */
[----:B-----5:R-:W-:Y:S01]  /*21e80*/  F2FP.F16.F32.PACK_AB R50, R94, R95 ;  /* 0x0000005f5e32723e */ /* 0x020fe200000000ff */
[--C-:B------:R-:W-:Y:S01]  /*21e90*/  FFMA.FTZ R54, R93, UR4, -R113.reuse ;  /* 0x000000045d367c23 */ /* 0x100fe20008010871 */
[----:B------:R-:W-:Y:S01]  /*21ea0*/  FFMA.FTZ R55, R92, UR4, -R113 ;  /* 0x000000045c377c23 */ /* 0x000fe20008010871 */
[----:B------:R-:W-:Y:S01]  /*21eb0*/  FADD.FTZ R94, R94, R96 ;  /* 0x000000605e5e7221 */ /* 0x000fe20000010000 */
[----:B------:R-:W-:Y:S01]  /*21ec0*/  HMMA.16816.F32 R12, R56, R34, R12 ;  /* 0x00000022380c723c */ /* 0x000fe2000000180c */
[----:B------:R-:W5:Y:S02]  /*21ed0*/  LDSM.16.MT88.4 R32, [R234+0x10000] ;  /* 0x01000000ea20783b */ /* 0x000f640000004200 */
[----:B------:R-:W2:Y:S01]  /*21ee0*/  MUFU.EX2 R52, R52 ;  /* 0x0000003400347308 */ /* 0x000ea20000000800 */
[----:B----4-:R-:W-:-:S02]  /*21ef0*/  FADD.FTZ R77, R76, R77 ;  /* 0x0000004d4c4d7221 */ /* 0x010fc40000010000 */
[C---:B-1----:R-:W-:Y:S05]  /*21f00*/  HMMA.16816.F32 R44, R56.reuse, R40, R44 ;  /* 0x00000028382c723c */ /* 0x042fea000000182c */
[----:B------:R-:W1:Y:S01]  /*21f10*/  MUFU.EX2 R53, R53 ;  /* 0x0000003500357308 */ /* 0x000e620000000800 */
[----:B------:R-:W-:Y:S01]  /*21f20*/  HMMA.16816.F32 R132, R56, R42, R132 ;  /* 0x0000002a3884723c */ /* 0x000fe20000001884 */
[C---:B---3--:R-:W-:Y:S01]  /*21f30*/  F2FP.F16.F32.PACK_AB R49, R75.reuse, R76 ;  /* 0x0000004c4b31723e */ /* 0x048fe200000000ff */
[----:B------:R-:W3:Y:S01]  /*21f40*/  LDSM.16.MT88.4 R40, [R233+0x10000] ;  /* 0x01000000e928783b */ /* 0x000ee20000004200 */
[----:B------:R-:W-:-:S04]  /*21f50*/  FADD.FTZ R75, R75, R77 ;  /* 0x0000004d4b4b7221 */ /* 0x000fc80000010000 */
[----:B------:R-:W-:Y:S01]  /*21f60*/  FFMA.FTZ R56, R90, UR4, -R113 ;  /* 0x000000045a387c23 */ /* 0x000fe20008010871 */
[--C-:B------:R-:W-:Y:S01]  /*21f70*/  FFMA.FTZ R57, R72, UR4, -R103.reuse ;  /* 0x0000000448397c23 */ /* 0x100fe20008010867 */
[--C-:B------:R-:W-:Y:S01]  /*21f80*/  FFMA.FTZ R58, R71, UR4, -R103.reuse ;  /* 0x00000004473a7c23 */ /* 0x100fe20008010867 */
[----:B------:R-:W-:Y:S01]  /*21f90*/  FFMA.FTZ R59, R69, UR4, -R103 ;  /* 0x00000004453b7c23 */ /* 0x000fe20008010867 */
[----:B------:R-:W4:Y:S01]  /*21fa0*/  MUFU.EX2 R54, R54 ;  /* 0x0000003600367308 */ /* 0x000f220000000800 */
[--C-:B------:R-:W-:Y:S01]  /*21fb0*/  FFMA.FTZ R69, R89, UR4, -R113.reuse ;  /* 0x0000000459457c23 */ /* 0x100fe20008010871 */
[--C-:B------:R-:W-:Y:S01]  /*21fc0*/  FFMA.FTZ R71, R87, UR4, -R113.reuse ;  /* 0x0000000457477c23 */ /* 0x100fe20008010871 */
[----:B------:R-:W-:Y:S01]  /*21fd0*/  FFMA.FTZ R72, R86, UR4, -R113 ;  /* 0x0000000456487c23 */ /* 0x000fe20008010871 */
[----:B--2---:R-:W-:Y:S01]  /*21fe0*/  FADD.FTZ R75, R52, R75 ;  /* 0x0000004b344b7221 */ /* 0x004fe20000010000 */
[----:B-1----:R-:W-:-:S03]  /*21ff0*/  F2FP.F16.F32.PACK_AB R51, R53, R52 ;  /* 0x000000343533723e */ /* 0x002fc600000000ff */
[----:B------:R-:W-:Y:S01]  /*22000*/  MUFU.EX2 R55, R55 ;  /* 0x0000003700377308 */ /* 0x000fe20000000800 */
[----:B------:R-:W-:-:S03]  /*22010*/  FADD.FTZ R53, R53, R75 ;  /* 0x0000004b35357221 */ /* 0x000fc60000010000 */
[C---:B------:R-:W-:Y:S04]  /*22020*/  HMMA.16816.F32 R16, R48.reuse, R24, R16 ;  /* 0x000000183010723c */ /* 0x040fe80000001810 */
[----:B------:R-:W-:Y:S01]  /*22030*/  MUFU.EX2 R2, R91 ;  /* 0x0000005b00027308 */ /* 0x000fe20000000800 */
[----:B----4-:R-:W-:Y:S01]  /*22040*/  FADD.FTZ R94, R54, R94 ;  /* 0x0000005e365e7221 */ /* 0x010fe20000010000 */
[C---:B------:R-:W-:Y:S01]  /*22050*/  HMMA.16816.F32 R28, R48.reuse, R26, R28 ;  /* 0x0000001a301c723c */ /* 0x040fe2000000181c */
[----:B------:R-:W1:Y:S05]  /*22060*/  LDSM.16.MT88.4 R24, [R235+0x10800] ;  /* 0x01080000eb18783b */ /* 0x000e6a0000004200 */
[C---:B------:R-:W-:Y:S01]  /*22070*/  HMMA.16816.F32 R8, R48.reuse, R4, R8 ;  /* 0x000000043008723c */ /* 0x040fe20000001808 */
[----:B------:R-:W-:Y:S05]  /*22080*/  MUFU.EX2 R56, R56 ;  /* 0x0000003800387308 */ /* 0x000fea0000000800 */
[C---:B------:R-:W-:Y:S01]  /*22090*/  HMMA.16816.F32 R20, R48.reuse, R6, R20 ;  /* 0x000000063014723c */ /* 0x040fe20000001814 */
[----:B------:R-:W2:Y:S02]  /*220a0*/  LDSM.16.MT88.4 R4, [R236+0x10800] ;  /* 0x01080000ec04783b */ /* 0x000ea40000004200 */
[----:B------:R-:W4:Y:S03]  /*220b0*/  MUFU.EX2 R57, R57 ;  /* 0x0000003900397308 */ /* 0x000f260000000800 */
[C---:B-----5:R-:W-:Y:S05]  /*220c0*/  HMMA.16816.F32 R36, R48.reuse, R32, R36 ;  /* 0x000000203024723c */ /* 0x060fea0000001824 */
[----:B------:R-:W5:Y:S01]  /*220d0*/  MUFU.EX2 R58, R58 ;  /* 0x0000003a003a7308 */ /* 0x000f620000000800 */
[C---:B------:R-:W-:Y:S01]  /*220e0*/  HMMA.16816.F32 R12, R48.reuse, R34, R12 ;  /* 0x00000022300c723c */ /* 0x040fe2000000180c */
[----:B------:R-:W2:Y:S05]  /*220f0*/  LDSM.16.MT88.4 R32, [R234+0x10800] ;  /* 0x01080000ea20783b */ /* 0x000eaa0000004200 */
[----:B---3--:R-:W-:Y:S01]  /*22100*/  HMMA.16816.F32 R44, R48, R40, R44 ;  /* 0x00000028302c723c */ /* 0x008fe2000000182c */
[----:B------:R3:W1:Y:S01]  /*22110*/  MUFU.EX2 R0, R70 ;  /* 0x0000004600007308 */ /* 0x0006620000000800 */
[----:B----4-:R-:W-:-:S04]  /*22120*/  FADD.FTZ R53, R57, R53 ;  /* 0x0000003539357221 */ /* 0x010fc80000010000 */
[----:B------:R-:W-:Y:S01]  /*22130*/  HMMA.16816.F32 R132, R48, R42, R132 ;  /* 0x0000002a3084723c */ /* 0x000fe20000001884 */
[C---:B------:R-:W-:Y:S01]  /*22140*/  F2FP.F16.F32.PACK_AB R40, R55.reuse, R54 ;  /* 0x000000363728723e */ /* 0x040fe200000000ff */
[----:B------:R-:W4:Y:S01]  /*22150*/  LDSM.16.MT88.4 R48, [R233+0x10800] ;  /* 0x01080000e930783b */ /* 0x000f220000004200 */
[----:B------:R-:W1:Y:S01]  /*22160*/  MUFU.EX2 R59, R59 ;  /* 0x0000003b003b7308 */ /* 0x000e620000000800 */
[C---:B-----5:R-:W-:Y:S01]  /*22170*/  F2FP.F16.F32.PACK_AB R41, R58.reuse, R57 ;  /* 0x000000393a29723e */ /* 0x060fe200000000ff */
[----:B------:R-:W-:Y:S01]  /*22180*/  FADD.FTZ R55, R55, R94 ;  /* 0x0000005e37377221 */ /* 0x000fe20000010000 */
[----:B------:R-:W-:Y:S01]  /*22190*/  FADD.FTZ R58, R58, R53 ;  /* 0x000000353a3a7221 */ /* 0x000fe20000010000 */
[----:B------:R-:W-:Y:S02]  /*221a0*/  F2FP.F16.F32.PACK_AB R42, R56, R2 ;  /* 0x00000002382a723e */ /* 0x000fe400000000ff */
[----:B------:R-:W-:Y:S02]  /*221b0*/  FADD.FTZ R55, R2, R55 ;  /* 0x0000003702377221 */ /* 0x000fe40000010000 */
[----:B------:R-:W5:Y:S01]  /*221c0*/  MUFU.EX2 R69, R69 ;  /* 0x0000004500457308 */ /* 0x000f620000000800 */
[----:B---3--:R-:W-:Y:S01]  /*221d0*/  FFMA.FTZ R70, R88, UR4, -R113 ;  /* 0x0000000458467c23 */ /* 0x008fe20008010871 */
[----:B-1----:R-:W-:Y:S01]  /*221e0*/  FADD.FTZ R58, R0, R58 ;  /* 0x0000003a003a7221 */ /* 0x002fe20000010000 */
[----:B------:R-:W-:-:S05]  /*221f0*/  FADD.FTZ R56, R56, R55 ;  /* 0x0000003738387221 */ /* 0x000fca0000010000 */
[----:B------:R-:W-:Y:S01]  /*22200*/  MUFU.EX2 R70, R70 ;  /* 0x0000004600467308 */ /* 0x000fe20000000800 */
[C---:B------:R-:W-:Y:S01]  /*22210*/  F2FP.F16.F32.PACK_AB R43, R59.reuse, R0 ;  /* 0x000000003b2b723e */ /* 0x040fe200000000ff */
[----:B------:R-:W-:Y:S01]  /*22220*/  FADD.FTZ R59, R59, R58 ;  /* 0x0000003a3b3b7221 */ /* 0x000fe20000010000 */
[----:B------:R-:W-:-:S05]  /*22230*/  MOV R0, R114 ;  /* 0x0000007200007202 */ /* 0x000fca0000000f00 */
[----:B------:R-:W-:Y:S01]  /*22240*/  HMMA.16816.F32 R16, R40, R24, R16 ;  /* 0x000000182810723c */ /* 0x000fe20000001810 */
[----:B------:R-:W-:Y:S01]  /*22250*/  MUFU.EX2 R71, R71 ;  /* 0x0000004700477308 */ /* 0x000fe20000000800 */
[----:B-----5:R-:W-:-:S04]  /*22260*/  FADD.FTZ R56, R69, R56 ;  /* 0x0000003845387221 */ /* 0x020fc80000010000 */
[C---:B------:R-:W-:Y:S01]  /*22270*/  HMMA.16816.F32 R28, R40.reuse, R26, R28 ;  /* 0x0000001a281c723c */ /* 0x040fe2000000181c */
[----:B------:R-:W1:Y:S02]  /*22280*/  LDSM.16.MT88.4 R24, [R235+0x11000] ;  /* 0x01100000eb18783b */ /* 0x000e640000004200 */
[----:B------:R-:W-:Y:S03]  /*22290*/  MUFU.EX2 R72, R72 ;  /* 0x0000004800487308 */ /* 0x000fe60000000800 */
[C---:B--2---:R-:W-:Y:S05]  /*222a0*/  HMMA.16816.F32 R8, R40.reuse, R4, R8 ;  /* 0x000000042808723c */ /* 0x044fea0000001808 */
[----:B------:R-:W2:Y:S01]  /*222b0*/  MUFU.EX2 R68, R68 ;  /* 0x0000004400447308 */ /* 0x000ea20000000800 */
[C---:B------:R-:W-:Y:S01]  /*222c0*/  HMMA.16816.F32 R20, R40.reuse, R6, R20 ;  /* 0x000000062814723c */ /* 0x040fe20000001814 */
[----:B------:R-:W3:Y:S05]  /*222d0*/  LDSM.16.MT88.4 R4, [R236+0x11000] ;  /* 0x01100000ec04783b */ /* 0x000eea0000004200 */
[C---:B------:R-:W-:Y:S01]  /*222e0*/  HMMA.16816.F32 R36, R40.reuse, R32, R36 ;  /* 0x000000202824723c */ /* 0x040fe20000001824 */
[----:B------:R-:W5:Y:S05]  /*222f0*/  MUFU.EX2 R67, R67 ;  /* 0x0000004300437308 */ /* 0x000f6a0000000800 */
[----:B------:R-:W-:Y:S01]  /*22300*/  HMMA.16816.F32 R12, R40, R34, R12 ;  /* 0x00000022280c723c */ /* 0x000fe2000000180c */
[----:B------:R-:W3:Y:S02]  /*22310*/  LDSM.16.MT88.4 R32, [R234+0x11000] ;  /* 0x01100000ea20783b */ /* 0x000ee40000004200 */
[----:B------:R-:W-:Y:S01]  /*22320*/  MUFU.EX2 R66, R66 ;  /* 0x0000004200427308 */ /* 0x000fe20000000800 */
[----:B--2---:R-:W-:-:S02]  /*22330*/  FADD.FTZ R59, R68, R59 ;  /* 0x0000003b443b7221 */ /* 0x004fc40000010000 */
[C---:B----4-:R-:W-:Y:S05]  /*22340*/  HMMA.16816.F32 R44, R40.reuse, R48, R44 ;  /* 0x00000030282c723c */ /* 0x050fea000000182c */
[----:B------:R-:W2:Y:S01]  /*22350*/  MUFU.EX2 R65, R65 ;  /* 0x0000004100417308 */ /* 0x000ea20000000800 */
[----:B------:R-:W-:Y:S01]  /*22360*/  HMMA.16816.F32 R132, R40, R50, R132 ;  /* 0x000000322884723c */ /* 0x000fe20000001884 */
[----:B------:R-:W4:Y:S06]  /*22370*/  LDSM.16.MT88.4 R48, [R233+0x11000] ;  /* 0x01100000e930783b */ /* 0x000f2c0000004200 */
[C---:B------:R-:W-:Y:S01]  /*22380*/  F2FP.F16.F32.PACK_AB R40, R70.reuse, R69 ;  /* 0x000000454628723e */ /* 0x040fe200000000ff */
[----:B------:R-:W1:Y:S01]  /*22390*/  MUFU.EX2 R73, R73 ;  /* 0x0000004900497308 */ /* 0x000e620000000800 */
[C---:B-----5:R-:W-:Y:S01]  /*223a0*/  F2FP.F16.F32.PACK_AB R41, R67.reuse, R68 ;  /* 0x000000444329723e */ /* 0x060fe200000000ff */
        /* <DEDUP_REMOVED lines=11> */
[----:B------:R-:W-:-:S03]  /*22460*/  FADD.FTZ R72, R73, R72 ;  /* 0x0000004849487221 */ /* 0x000fc60000010000 */
[C---:B------:R-:W-:Y:S01]  /*22470*/  HMMA.16816.F32 R28, R40.reuse, R26, R28 ;  /* 0x0000001a281c723c */ /* 0x040fe2000000181c */
[--C-:B------:R-:W-:Y:S01]  /*22480*/  FFMA.FTZ R24, R64, UR4, -R103.reuse ;  /* 0x0000000440187c23 */ /* 0x100fe20008010867 */
[--C-:B------:R-:W-:Y:S02]  /*22490*/  FFMA.FTZ R25, R63, UR4, -R103.reuse ;  /* 0x000000043f197c23 */ /* 0x100fe40008010867 */
[----:B------:R-:W5:Y:S01]  /*224a0*/  MUFU.EX2 R82, R82 ;  /* 0x0000005200527308 */ /* 0x000f620000000800 */
[----:B--2---:R-:W-:Y:S01]  /*224b0*/  FADD.FTZ R72, R74, R72 ;  /* 0x000000484a487221 */ /* 0x004fe20000010000 */
[----:B---3--:R-:W-:Y:S01]  /*224c0*/  HMMA.16816.F32 R8, R40, R4, R8 ;  /* 0x000000042808723c */ /* 0x008fe20000001808 */
[--C-:B------:R-:W-:Y:S01]  /*224d0*/  FFMA.FTZ R26, R62, UR4, -R103.reuse ;  /* 0x000000043e1a7c23 */ /* 0x100fe20008010867 */
[----:B------:R-:W-:-:S04]  /*224e0*/  FFMA.FTZ R27, R61, UR4, -R103 ;  /* 0x000000043d1b7c23 */ /* 0x000fc80008010867 */
[----:B------:R-:W2:Y:S01]  /*224f0*/  MUFU.EX2 R24, R24 ;  /* 0x0000001800187308 */ /* 0x000ea20000000800 */
[----:B------:R-:W-:Y:S01]  /*22500*/  HMMA.16816.F32 R20, R40, R6, R20 ;  /* 0x000000062814723c */ /* 0x000fe20000001814 */
[----:B------:R-:W-:Y:S01]  /*22510*/  F2FP.F16.F32.PACK_AB R4, R74, R73 ;  /* 0x000000494a04723e */ /* 0x000fe200000000ff */
[----:B-1----:R-:W-:-:S04]  /*22520*/  FADD.FTZ R72, R83, R72 ;  /* 0x0000004853487221 */ /* 0x002fc80000010000 */
[----:B------:R-:W-:Y:S01]  /*22530*/  HMMA.16816.F32 R36, R40, R32, R36 ;  /* 0x000000202824723c */ /* 0x000fe20000001824 */
[----:B------:R-:W1:Y:S01]  /*22540*/  MUFU.EX2 R25, R25 ;  /* 0x0000001900197308 */ /* 0x000e620000000800 */
[C---:B-----5:R-:W-:Y:S01]  /*22550*/  F2FP.F16.F32.PACK_AB R6, R82.reuse, R83 ;  /* 0x000000535206723e */ /* 0x060fe200000000ff */
[----:B------:R-:W-:-:S03]  /*22560*/  FADD.FTZ R2, R82, R72 ;  /* 0x0000004852027221 */ /* 0x000fc60000010000 */
[C---:B------:R-:W-:Y:S02]  /*22570*/  HMMA.16816.F32 R12, R40.reuse, R34, R12 ;  /* 0x00000022280c723c */ /* 0x040fe4000000180c */
[----:B------:R3:W-:Y:S01]  /*22580*/  STL [R1+0x4], R2 ;  /* 0x0000040201007387 */ /* 0x0007e20000100800 */
[----:B------:R-:W5:Y:S01]  /*22590*/  MUFU.EX2 R26, R26 ;  /* 0x0000001a001a7308 */ /* 0x000f620000000800 */
[----:B--2---:R-:W-:Y:S02]  /*225a0*/  FADD.FTZ R65, R24, R65 ;  /* 0x0000004118417221 */ /* 0x004fe40000010000 */
[C---:B----4-:R-:W-:Y:S05]  /*225b0*/  HMMA.16816.F32 R44, R40.reuse, R48, R44 ;  /* 0x00000030282c723c */ /* 0x050fea000000182c */
[----:B------:R-:W2:Y:S01]  /*225c0*/  MUFU.EX2 R27, R27 ;  /* 0x0000001b001b7308 */ /* 0x000ea20000000800 */
[C---:B-1----:R-:W-:Y:S01]  /*225d0*/  F2FP.F16.F32.PACK_AB R5, R25.reuse, R24 ;  /* 0x000000181905723e */ /* 0x042fe200000000ff */
[----:B------:R-:W-:Y:S01]  /*225e0*/  HMMA.16816.F32 R132, R40, R50, R132 ;  /* 0x000000322884723c */ /* 0x000fe20000001884 */
[----:B------:R-:W-:-:S04]  /*225f0*/  FADD.FTZ R65, R25, R65 ;  /* 0x0000004119417221 */ /* 0x000fc80000010000 */
[----:B-----5:R-:W-:Y:S01]  /*22600*/  FADD.FTZ R65, R26, R65 ;  /* 0x000000411a417221 */ /* 0x020fe20000010000 */
[----:B---3--:R-:W-:-:S03]  /*22610*/  MOV R2, R115 ;  /* 0x0000007300027202 */ /* 0x008fc60000000f00 */
[C---:B--2---:R-:W-:Y:S01]  /*22620*/  FADD.FTZ R3, R27.reuse, R65 ;  /* 0x000000411b037221 */ /* 0x044fe20000010000 */
[----:B------:R-:W-:-:S04]  /*22630*/  F2FP.F16.F32.PACK_AB R7, R27, R26 ;  /* 0x0000001a1b07723e */ /* 0x000fc800000000ff */
[----:B------:R-:W-:Y:S03]  /*22640*/  STL [R1], R3 ;  /* 0x0000000301007387 */ /* 0x000fe60000100800 */
[C---:B------:R-:W-:Y:S01]  /*22650*/  HMMA.16816.F32 R160, R4.reuse, R156, R8 ;  /* 0x0000009c04a0723c */ /* 0x040fe20000001808 */
[----:B------:R-:W1:Y:S05]  /*22660*/  LDSM.16.MT88.4 R8, [R233+0x11800] ;  /* 0x01180000e908783b */ /* 0x000e6a0000004200 */
[C---:B------:R-:W-:Y:S06]  /*22670*/  HMMA.16816.F32 R152, R4.reuse, R148, R16 ;  /* 0x000000940498723c */ /* 0x040fec0000001810 */
[C---:B------:R-:W-:Y:S06]  /*22680*/  HMMA.16816.F32 R144, R4.reuse, R140, R36 ;  /* 0x0000008c0490723c */ /* 0x040fec0000001824 */
[C---:B------:R-:W-:Y:S06]  /*22690*/  HMMA.16816.F32 R156, R4.reuse, R158, R20 ;  /* 0x0000009e049c723c */ /* 0x040fec0000001814 */
[C---:B------:R-:W-:Y:S06]  /*226a0*/  HMMA.16816.F32 R148, R4.reuse, R150, R28 ;  /* 0x000000960494723c */ /* 0x040fec000000181c */
[C---:B------:R-:W-:Y:S06]  /*226b0*/  HMMA.16816.F32 R140, R4.reuse, R142, R12 ;  /* 0x0000008e048c723c */ /* 0x040fec000000180c */
[C---:B-1----:R-:W-:Y:S06]  /*226c0*/  HMMA.16816.F32 R136, R4.reuse, R8, R44 ;  /* 0x000000080488723c */ /* 0x042fec000000182c */
[----:B------:R-:W-:-:S15]  /*226d0*/  HMMA.16816.F32 R132, R4, R10, R132 ;  /* 0x0000000a0484723c */ /* 0x000fde0000001884 */
[----:B------:R-:W-:-:S09]  /*226e0*/  NOP ;  /* 0x0000000000007918 */ /* 0x000fd20000000000 */
.L_x_2908:
[----:B------:R-:W-:-:S06]  /*226f0*/  UISETP.GE.AND UP0, UPT, UR12, 0x1, UPT ;  /* 0x000000010c00788c */ /* 0x000fcc000bf06270 */
[----:B------:R-:W-:-:S13]  /*22700*/  PLOP3.LUT P0, PT, PT, PT, UP0, 0x80, 0x0 ;  /* 0x000000000000781c */ /* 0x000fda0003f0f008 */
[----:B------:R-:W-:Y:S05]  /*22710*/  @!P0 BRA `(.L_x_2914) ;  /* 0x0000006000e48947 */ /* 0x000fea0003800000 */
[----:B------:R-:W-:Y:S01]  /*22720*/  ULDC UR10, c[0x0][0x250] ;  /* 0x00009400000a7ab9 */ /* 0x000fe20000000800 */
[----:B------:R-:W-:Y:S01]  /*22730*/  ULDC.64 UR4, c[0x0][0x250] ;  /* 0x0000940000047ab9 */ /* 0x000fe20000000a00 */
[----:B------:R-:W-:Y:S01]  /*22740*/  ULEA UR10, -UR10, URZ, 0x8 ;  /* 0x0000003f0a0a7291 */ /* 0x000fe2000f8e413f */
[----:B------:R-:W-:Y:S01]  /*22750*/  IMAD.MOV.U32 R164, RZ, RZ, R0 ;  /* 0x000000ffffa47224 */ /* 0x000fe200078e0000 */
[----:B------:R-:W-:Y:S01]  /*22760*/  USHF.L.U64.HI UR8, UR4, 0x5, UR5 ;  /* 0x0000000504087899 */ /* 0x000fe20008010205 */
[----:B------:R-:W-:Y:S01]  /*22770*/  IMAD.MOV.U32 R165, RZ, RZ, R2 ;  /* 0x000000ffffa57224 */ /* 0x000fe200078e0002 */
[----:B------:R-:W-:Y:S01]  /*22780*/  USHF.R.S32.HI UR5, URZ, 0x1f, UR10 ;  /* 0x0000001f3f057899 */ /* 0x000fe2000801140a */
[----:B------:R-:W-:Y:S01]  /*22790*/  ULDC UR9, c[0x0][0x248] ;  /* 0x0000920000097ab9 */ /* 0x000fe20000000800 */
[----:B------:R-:W-:Y:S01]  /*227a0*/  ULDC UR6, c[0x0][0x24c] ;  /* 0x0000930000067ab9 */ /* 0x000fe20000000800 */
[----:B------:R-:W-:Y:S01]  /*227b0*/  USHF.L.U32 UR7, UR4, 0x5, URZ ;  /* 0x0000000504077899 */ /* 0x000fe2000800063f */
[----:B------:R-:W-:Y:S01]  /*227c0*/  MOV R252, UR10 ;  /* 0x0000000a00fc7c02 */ /* 0x000fe20008000f00 */
[----:B------:R-:W-:Y:S01]  /*227d0*/  USHF.L.U64.HI UR6, UR9, 0x5, UR6 ;  /* 0x0000000509067899 */ /* 0x000fe20008010206 */
[----:B------:R-:W-:Y:S01]  /*227e0*/  MOV R251, UR5 ;  /* 0x0000000500fb7c02 */ /* 0x000fe20008000f00 */
[----:B------:R-:W-:Y:S01]  /*227f0*/  USHF.L.U32 UR15, UR9, 0x5, URZ ;  /* 0x00000005090f7899 */ /* 0x000fe2000800063f */
[----:B------:R-:W-:Y:S01]  /*22800*/  ULDC UR4, c[0x0][0x2ec] ;  /* 0x0000bb0000047ab9 */ /* 0x000fe20000000800 */
[----:B------:R-:W-:Y:S01]  /*22810*/  ULDC UR5, c[0x0][0x39c] ;  /* 0x0000e70000057ab9 */ /* 0x000fe20000000800 */
[----:B------:R-:W-:-:S09]  /*22820*/  ULDC.64 UR10, c[0x0][0x208] ;  /* 0x00008200000a7ab9 */ /* 0x000fd20000000a00 */
.L_x_2918:
[----:B------:R-:W-:Y:S04]  /*22830*/  DEPBAR.LE SB0, 0x0 ;  /* 0x000080000000791a */ /* 0x000fe80000000000 */
[----:B------:R-:W-:Y:S01]  /*22840*/  BAR.SYNC.DEFER_BLOCKING 0x0 ;  /* 0x0000000000007b1d */ /* 0x000fe20000010000 */
[----:B------:R-:W-:Y:S01]  /*22850*/  PLOP3.LUT P0, PT, PT, PT, UP1, 0x40, 0x0 ;  /* 0x000000000000781c */ /* 0x000fe20003f0e818 */
[----:B------:R-:W-:Y:S01]  /*22860*/  IMAD.MOV.U32 R8, RZ, RZ, R252 ;  /* 0x000000ffff087224 */ /* 0x000fe200078e00fc */
[----:B-1----:R-:W-:Y:S11]  /*22870*/  MOV R4, R251 ;  /* 0x000000fb00047202 */ /* 0x002ff60000000f00 */
[----:B------:R-:W-:Y:S05]  /*22880*/  @P0 BRA `(.L_x_2915) ;  /* 0x0000000000fc0947 */ /* 0x000fea0003800000 */
        /* <DEDUP_REMOVED lines=47> */
[----:B------:R1:W2:Y:S01]  /*22b80*/  LDG.E R7, desc[UR10][R4.64] ;  /* 0x0000000a04077981 */ /* 0x0002a2000c1e1900 */
[----:B------:R-:W3:Y:S01]  /*22b90*/  LDC.64 R2, c[0x0][0x238] ;  /* 0x00008e00ff027b82 */ /* 0x000ee20000000a00 */
[----:B------:R-:W-:Y:S02]  /*22ba0*/  IMAD R6, R0, R6, -0x100 ;  /* 0xffffff0000067424 */ /* 0x000fe400078e0206 */
[----:B------:R-:W2:Y:S03]  /*22bb0*/  LDG.E R8, desc[UR10][R8.64] ;  /* 0x0000000a08087981 */ /* 0x000ea6000c1e1900 */
[----:B------:R-:W-:Y:S02]  /*22bc0*/  SHF.R.S32.HI R0, RZ, 0x1f, R6 ;  /* 0x0000001fff007819 */ /* 0x000fe40000011406 */
[----:B-1----:R-:W1:Y:S03]  /*22bd0*/  LDC.64 R4, c[0x0][0x250] ;  /* 0x00009400ff047b82 */ /* 0x002e660000000a00 */
[-C--:B-1----:R-:W-:Y:S04]  /*22be0*/  IMAD R0, R0, R4.reuse, RZ ;  /* 0x0000000400007224 */ /* 0x082fe800078e02ff */
[----:B------:R-:W-:Y:S01]  /*22bf0*/  IMAD R0, R6, R5, R0 ;  /* 0x0000000506007224 */ /* 0x000fe200078e0200 */
[----:B--2---:R-:W-:Y:S01]  /*22c00*/  IADD3 R7, -R8, R7, RZ ;  /* 0x0000000708077210 */ /* 0x004fe20007ffe1ff */
[----:B------:R-:W-:Y:S03]  /*22c10*/  IMAD.WIDE.U32 R8, R6, R4, RZ ;  /* 0x0000000406087225 */ /* 0x000fe600078e00ff */
[----:B------:R-:W-:Y:S01]  /*22c20*/  SHF.R.S32.HI R4, RZ, 0x1f, R7 ;  /* 0x0000001fff047819 */ /* 0x000fe20000011407 */
[----:B------:R-:W-:Y:S04]  /*22c30*/  IMAD.IADD R9, R9, 0x1, R0 ;  /* 0x0000000109097824 */ /* 0x000fe800078e0200 */
[-C--:B---3--:R-:W-:Y:S02]  /*22c40*/  IMAD R4, R4, R2.reuse, RZ ;  /* 0x0000000204047224 */ /* 0x088fe400078e02ff */
[C---:B------:R-:W-:Y:S04]  /*22c50*/  IMAD.WIDE.U32 R8, R7.reuse, R2, R8 ;  /* 0x0000000207087225 */ /* 0x040fe800078e0008 */
[----:B------:R-:W-:Y:S05]  /*22c60*/  IMAD R4, R7, R3, R4 ;  /* 0x0000000307047224 */ /* 0x000fea00078e0204 */
[----:B------:R-:W-:Y:S07]  /*22c70*/  IADD3 R4, R9, R4, RZ ;  /* 0x0000000409047210 */ /* 0x000fee0007ffe0ff */
.L_x_2915:
[C---:B------:R-:W-:Y:S01]  /*22c80*/  LEA R247, P0, R8.reuse, R247, 0x1 ;  /* 0x000000f708f77211 */ /* 0x040fe200078008ff */
[----:B------:R-:W-:Y:S01]  /*22c90*/  UISETP.GE.AND UP0, UPT, UR12, 0x2, UPT ;  /* 0x000000020c00788c */ /* 0x000fe2000bf06270 */
[----:B------:R-:W-:Y:S02]  /*22ca0*/  LEA R172, R167, R241, 0x1 ;  /* 0x000000f1a7ac7211 */ /* 0x000fe400078e08ff */
[----:B------:R-:W-:Y:S02]  /*22cb0*/  LEA.HI.X R246, R8, R246, R4, 0x1, P0 ;  /* 0x000000f608f67211 */ /* 0x000fe400000f0c04 */
[----:B------:R-:W-:Y:S02]  /*22cc0*/  MOV R4, R247 ;  /* 0x000000f700047202 */ /* 0x000fe40000000f00 */
[----:B------:R-:W-:Y:S02]  /*22cd0*/  MOV R5, R246 ;  /* 0x000000f600057202 */ /* 0x000fe40000000f00 */
[----:B------:R-:W-:Y:S02]  /*22ce0*/  IADD3 R2, P0, R247, UR7, RZ ;  /* 0x00000007f7027c10 */ /* 0x000fe4000ff1e0ff */
[----:B------:R-:W-:Y:S01]  /*22cf0*/  IADD3 R0, R240, R239, RZ ;  /* 0x000000eff0007210 */ /* 0x000fe20007ffe0ff */
[----:B------:R-:W-:Y:S01]  /*22d00*/  @!PT LDS RZ, [RZ] ;  /* 0x00000000fffff984 */ /* 0x000fe20000000800 */
[----:B------:R-:W-:Y:S01]  /*22d10*/  @!PT LDS RZ, [RZ] ;  /* 0x00000000fffff984 */ /* 0x000fe20000000800 */
[----:B------:R-:W-:Y:S01]  /*22d20*/  @!PT LDS RZ, [RZ] ;  /* 0x00000000fffff984 */ /* 0x000fe20000000800 */
[----:B------:R1:W-:Y:S01]  /*22d30*/  LDGSTS.E.BYPASS.LTC128B.128 [R250+0xa000], desc[UR10][R4.64] ;  /* 0x0a00000004fa7fae */ /* 0x0003e2000b901d4a */
[----:B------:R-:W-:Y:S02]  /*22d40*/  IADD3.X R3, R246, UR8, RZ, P0, !PT ;  /* 0x00000008f6037c10 */ /* 0x000fe400087fe4ff */
[----:B------:R-:W-:Y:S02]  /*22d50*/  IADD3 R16, P0, R2, UR7, RZ ;  /* 0x0000000702107c10 */ /* 0x000fe4000ff1e0ff */
[----:B------:R-:W-:Y:S02]  /*22d60*/  LEA R216, R166, R241, 0x1 ;  /* 0x000000f1a6d87211 */ /* 0x000fe400078e08ff */
[----:B------:R-:W-:Y:S01]  /*22d70*/  IADD3.X R17, R3, UR8, RZ, P0, !PT ;  /* 0x0000000803117c10 */ /* 0x000fe200087fe4ff */
[----:B------:R2:W-:Y:S01]  /*22d80*/  LDGSTS.E.BYPASS.LTC128B.128 [R250+0xa800], desc[UR10][R2.64] ;  /* 0x0a80000002fa7fae */ /* 0x0005e2000b901d4a */
[----:B------:R-:W-:Y:S02]  /*22d90*/  IADD3 R14, P0, R16, UR7, RZ ;  /* 0x00000007100e7c10 */ /* 0x000fe4000ff1e0ff */
[----:B------:R-:W-:Y:S02]  /*22da0*/  IADD3 R224, R238, 0x800, RZ ;  /* 0x00000800eee07810 */ /* 0x000fe40007ffe0ff */
[----:B------:R-:W-:Y:S02]  /*22db0*/  IADD3.X R15, R17, UR8, RZ, P0, !PT ;  /* 0x00000008110f7c10 */ /* 0x000fe400087fe4ff */
[----:B------:R-:W-:Y:S01]  /*22dc0*/  IADD3 R12, P0, R14, UR7, RZ ;  /* 0x000000070e0c7c10 */ /* 0x000fe2000ff1e0ff */
[----:B------:R-:W-:Y:S03]  /*22dd0*/  LDGSTS.E.BYPASS.LTC128B.128 [R250+0xb000], desc[UR10][R16.64] ;  /* 0x0b00000010fa7fae */ /* 0x000fe6000b901d4a */
        /* <DEDUP_REMOVED lines=9> */
[----:B-1----:R-:W-:Y:S01]  /*22e70*/  IADD3 R4, P0, R6, UR7, RZ ;  /* 0x0000000706047c10 */ /* 0x002fe2000ff1e0ff */
[----:B------:R-:W-:Y:S03]  /*22e80*/  LDGSTS.E.BYPASS.LTC128B.128 [R250+0xc800], desc[UR10][R10.64] ;  /* 0x0c8000000afa7fae */ /* 0x000fe6000b901d4a */
[----:B------:R-:W-:Y:S02]  /*22e90*/  IADD3.X R5, R7, UR8, RZ, P0, !PT ;  /* 0x0000000807057c10 */ /* 0x000fe400087fe4ff */
[----:B--2---:R-:W-:Y:S03]  /*22ea0*/  IADD3 R2, P0, R4, UR7, RZ ;  /* 0x0000000704027c10 */ /* 0x004fe6000ff1e0ff */
[----:B------:R1:W-:Y:S01]  /*22eb0*/  LDGSTS.E.BYPASS.LTC128B.128 [R250+0xd000], desc[UR10][R8.64] ;  /* 0x0d00000008fa7fae */ /* 0x0003e2000b901d4a */
[----:B------:R-:W-:Y:S02]  /*22ec0*/  IADD3.X R3, R5, UR8, RZ, P0, !PT ;  /* 0x0000000805037c10 */ /* 0x000fe400087fe4ff */
[----:B---3--:R-:W-:Y:S04]  /*22ed0*/  IADD3 R14, P0, R2, UR7, RZ ;  /* 0x00000007020e7c10 */ /* 0x008fe8000ff1e0ff */
[----:B------:R-:W-:Y:S01]  /*22ee0*/  IADD3.X R15, R3, UR8, RZ, P0, !PT ;  /* 0x00000008030f7c10 */ /* 0x000fe200087fe4ff */
[----:B------:R2:W-:Y:S01]  /*22ef0*/  LDGSTS.E.BYPASS.LTC128B.128 [R250+0xd800], desc[UR10][R6.64] ;  /* 0x0d80000006fa7fae */ /* 0x0005e2000b901d4a */
[----:B----4-:R-:W-:Y:S04]  /*22f00*/  IADD3 R12, P0, R14, UR7, RZ ;  /* 0x000000070e0c7c10 */ /* 0x010fe8000ff1e0ff */
[----:B------:R-:W-:Y:S03]  /*22f10*/  IADD3.X R13, R15, UR8, RZ, P0, !PT ;  /* 0x000000080f0d7c10 */ /* 0x000fe600087fe4ff */
[----:B------:R-:W-:Y:S08]  /*22f20*/  LDGSTS.E.BYPASS.LTC128B.128 [R250+0xe000], desc[UR10][R4.64] ;  /* 0x0e00000004fa7fae */ /* 0x000ff0000b901d4a */
[----:B------:R3:W-:Y:S01]  /*22f30*/  LDGSTS.E.BYPASS.LTC128B.128 [R250+0xe800], desc[UR10][R2.64] ;  /* 0x0e80000002fa7fae */ /* 0x0007e2000b901d4a */
[----:B-1----:R-:W-:Y:S04]  /*22f40*/  IADD3 R8, P0, R12, UR7, RZ ;  /* 0x000000070c087c10 */ /* 0x002fe8000ff1e0ff */
[----:B------:R-:W-:Y:S03]  /*22f50*/  IADD3.X R9, R13, UR8, RZ, P0, !PT ;  /* 0x000000080d097c10 */ /* 0x000fe600087fe4ff */
[----:B------:R-:W-:Y:S01]  /*22f60*/  LDGSTS.E.BYPASS.LTC128B.128 [R250+0xf000], desc[UR10][R14.64] ;  /* 0x0f0000000efa7fae */ /* 0x000fe2000b901d4a */
[----:B--2---:R-:W-:Y:S04]  /*22f70*/  IADD3 R6, P0, R8, UR7, RZ ;  /* 0x0000000708067c10 */ /* 0x004fe8000ff1e0ff */
[----:B------:R-:W-:Y:S03]  /*22f80*/  IADD3.X R7, R9, UR8, RZ, P0, !PT ;  /* 0x0000000809077c10 */ /* 0x000fe600087fe4ff */
[----:B------:R-:W-:Y:S08]  /*22f90*/  LDGSTS.E.BYPASS.LTC128B.128 [R250+0xf800], desc[UR10][R12.64] ;  /* 0x0f8000000cfa7fae */ /* 0x000ff0000b901d4a */
[----:B------:R1:W-:Y:S01]  /*22fa0*/  LDGSTS.E.BYPASS.LTC128B.128 [R250+0x10000], desc[UR10][R8.64] ;  /* 0x1000000008fa7fae */ /* 0x0003e2000b901d4a */
[----:B---3--:R-:W-:Y:S04]  /*22fb0*/  IADD3 R2, P0, R6, UR7, RZ ;  /* 0x0000000706027c10 */ /* 0x008fe8000ff1e0ff */
[----:B------:R-:W-:Y:S03]  /*22fc0*/  IADD3.X R3, R7, UR8, RZ, P0, !PT ;  /* 0x0000000807037c10 */ /* 0x000fe600087fe4ff */
[----:B------:R-:W-:Y:S01]  /*22fd0*/  LDGSTS.E.BYPASS.LTC128B.128 [R250+0x10800], desc[UR10][R6.64] ;  /* 0x1080000006fa7fae */ /* 0x000fe2000b901d4a */
[----:B------:R-:W-:Y:S04]  /*22fe0*/  IADD3 R4, P0, R2, UR7, RZ ;  /* 0x0000000702047c10 */ /* 0x000fe8000ff1e0ff */
[----:B------:R-:W-:Y:S02]  /*22ff0*/  IADD3.X R5, R3, UR8, RZ, P0, !PT ;  /* 0x0000000803057c10 */ /* 0x000fe400087fe4ff */
[----:B------:R-:W-:Y:S01]  /*23000*/  PLOP3.LUT P0, PT, PT, PT, UP0, 0x80, 0x0 ;  /* 0x000000000000781c */ /* 0x000fe20003f0f008 */
[----:B------:R-:W-:Y:S08]  /*23010*/  LDGSTS.E.BYPASS.LTC128B.128 [R250+0x11000], desc[UR10][R2.64] ;  /* 0x1100000002fa7fae */ /* 0x000ff0000b901d4a */
[----:B------:R2:W-:Y:S08]  /*23020*/  LDGSTS.E.BYPASS.LTC128B.128 [R250+0x11800], desc[UR10][R4.64] ;  /* 0x1180000004fa7fae */ /* 0x0005f0000b901d4a */
[----:B------:R-:W-:Y:S08]  /*23030*/  LDSM.16.M88.4 R128, [R241] ;  /* 0x00000000f180783b */ /* 0x000ff00000000200 */
[----:B-1----:R-:W2:Y:S08]  /*23040*/  LDSM.16.M88.4 R8, [R240+0x2000] ;  /* 0x00200000f008783b */ /* 0x002eb00000000200 */
[----:B------:R-:W1:Y:S08]  /*23050*/  LDSM.16.M88.4 R16, [R240+0x2800] ;  /* 0x00280000f010783b */ /* 0x000e700000000200 */
[----:B------:R-:W3:Y:S08]  /*23060*/  LDSM.16.M88.4 R24, [R240+0x3000] ;  /* 0x00300000f018783b */ /* 0x000ef00000000200 */
[----:B------:R-:W4:Y:S08]  /*23070*/  LDSM.16.M88.4 R32, [R240+0x3800] ;  /* 0x00380000f020783b */ /* 0x000f300000000200 */
[----:B------:R-:W5:Y:S08]  /*23080*/  LDSM.16.M88.4 R40, [R240+0x4000] ;  /* 0x00400000f028783b */ /* 0x000f700000000200 */
        /* <DEDUP_REMOVED lines=8> */
[----:B------:R-:W0:Y:S08]  /*23110*/  LDGDEPBAR ;  /* 0x00000000000079af */ /* 0x000e300000000000 */
[----:B------:R-:W5:Y:S08]  /*23120*/  LDSM.16.M88.4 R112, [R240+0x8800] ;  /* 0x00880000f070783b */ /* 0x000f700000000200 */
[----:B------:R-:W5:Y:S08]  /*23130*/  LDSM.16.M88.4 R120, [R240+0x9000] ;  /* 0x00900000f078783b */ /* 0x000f700000000200 */
[----:B------:R-:W5:Y:S08]  /*23140*/  LDSM.16.M88.4 R168, [R240+0x9800] ;  /* 0x00980000f0a8783b */ /* 0x000f700000000200 */
[----:B------:R-:W-:Y:S08]  /*23150*/  LDSM.16.M88.4 R172, [R172] ;  /* 0x00000000acac783b */ /* 0x000ff00000000200 */
[----:B------:R-:W5:Y:S08]  /*23160*/  LDSM.16.M88.4 R176, [R0+0x2000] ;  /* 0x0020000000b0783b */ /* 0x000f700000000200 */
[----:B------:R-:W5:Y:S08]  /*23170*/  LDSM.16.M88.4 R180, [R0+0x2800] ;  /* 0x0028000000b4783b */ /* 0x000f700000000200 */
[----:B------:R-:W5:Y:S08]  /*23180*/  LDSM.16.M88.4 R184, [R0+0x3000] ;  /* 0x0030000000b8783b */ /* 0x000f700000000200 */
[----:B------:R-:W5:Y:S08]  /*23190*/  LDSM.16.M88.4 R188, [R0+0x3800] ;  /* 0x0038000000bc783b */ /* 0x000f700000000200 */
[----:B------:R-:W5:Y:S08]  /*231a0*/  LDSM.16.M88.4 R192, [R0+0x4000] ;  /* 0x0040000000c0783b */ /* 0x000f700000000200 */
[----:B------:R-:W5:Y:S08]  /*231b0*/  LDSM.16.M88.4 R196, [R0+0x4800] ;  /* 0x0048000000c4783b */ /* 0x000f700000000200 */
[----:B------:R-:W-:Y:S08]  /*231c0*/  LDSM.16.M88.4 R200, [R0+0x7000] ;  /* 0x0070000000c8783b */ /* 0x000ff00000000200 */
[----:B------:R-:W-:Y:S08]  /*231d0*/  LDSM.16.M88.4 R204, [R0+0x8000] ;  /* 0x0080000000cc783b */ /* 0x000ff00000000200 */
[----:B------:R-:W-:Y:S08]  /*231e0*/  LDSM.16.M88.4 R208, [R0+0x8800] ;  /* 0x0088000000d0783b */ /* 0x000ff00000000200 */
[----:B------:R-:W-:Y:S08]  /*231f0*/  LDSM.16.M88.4 R212, [R0+0x9000] ;  /* 0x0090000000d4783b */ /* 0x000ff00000000200 */
[----:B------:R-:W-:Y:S08]  /*23200*/  LDSM.16.M88.4 R216, [R216] ;  /* 0x00000000d8d8783b */ /* 0x000ff00000000200 */
[----:B------:R-:W-:Y:S08]  /*23210*/  LDSM.16.M88.4 R220, [R238] ;  /* 0x00000000eedc783b */ /* 0x000ff00000000200 */
[----:B------:R-:W-:Y:S08]  /*23220*/  LDSM.16.M88.4 R224, [R224] ;  /* 0x00000000e0e0783b */ /* 0x000ff00000000200 */
[----:B------:R-:W-:Y:S01]  /*23230*/  LDSM.16.M88.4 R228, [R232] ;  /* 0x00000000e8e4783b */ /* 0x000fe20000000200 */
[C---:B--2---:R-:W-:Y:S06]  /*23240*/  HMMA.16816.F32 R4, R128.reuse, R8, RZ ;  /* 0x000000088004723c */ /* 0x044fec00000018ff */
[C---:B------:R-:W-:Y:S06]  /*23250*/  HMMA.16816.F32 R8, R128.reuse, R10, RZ ;  /* 0x0000000a8008723c */ /* 0x040fec00000018ff */
[C---:B-1----:R-:W-:Y:S06]  /*23260*/  HMMA.16816.F32 R12, R128.reuse, R16, RZ ;  /* 0x00000010800c723c */ /* 0x042fec00000018ff */
[C---:B------:R-:W-:Y:S06]  /*23270*/  HMMA.16816.F32 R16, R128.reuse, R18, RZ ;  /* 0x000000128010723c */ /* 0x040fec00000018ff */
[C---:B---3--:R-:W-:Y:S06]  /*23280*/  HMMA.16816.F32 R20, R128.reuse, R24, RZ ;  /* 0x000000188014723c */ /* 0x048fec00000018ff */
[C---:B------:R-:W-:Y:S06]  /*23290*/  HMMA.16816.F32 R24, R128.reuse, R26, RZ ;  /* 0x0000001a8018723c */ /* 0x040fec00000018ff */
        /* <DEDUP_REMOVED lines=43> */
[C---:B------:R-:W-:Y:S05]  /*23550*/  HMMA.16816.F32 R48, R172.reuse, R198, R48 ;  /* 0x000000c6ac30723c */ /* 0x040fea0000001830 */
[C---:B------:R-:W-:Y:S01]  /*23560*/  IADD3 R196, R238.reuse, 0x1000, RZ ;  /* 0x00001000eec47810 */ /* 0x040fe20007ffe0ff */
[C---:B-1----:R-:W-:Y:S05]  /*23570*/  HMMA.16816.F32 R52, R172.reuse, R168, R52 ;  /* 0x000000a8ac34723c */ /* 0x042fea0000001834 */
[----:B------:R-:W1:Y:S01]  /*23580*/  LDSM.16.M88.4 R196, [R196] ;  /* 0x00000000c4c4783b */ /* 0x000e620000000200 */
[C---:B------:R-:W-:Y:S05]  /*23590*/  HMMA.16816.F32 R56, R172.reuse, R170, R56 ;  /* 0x000000aaac38723c */ /* 0x040fea0000001838 */
[C---:B------:R-:W-:Y:S01]  /*235a0*/  IADD3 R168, R238.reuse, 0x1800, RZ ;  /* 0x00001800eea87810 */ /* 0x040fe20007ffe0ff */
[C---:B--2---:R-:W-:Y:S05]  /*235b0*/  HMMA.16816.F32 R60, R172.reuse, R176, R60 ;  /* 0x000000b0ac3c723c */ /* 0x044fea000000183c */
[----:B------:R-:W2:Y:S01]  /*235c0*/  LDSM.16.M88.4 R168, [R168] ;  /* 0x00000000a8a8783b */ /* 0x000ea20000000200 */
[C---:B------:R-:W-:Y:S05]  /*235d0*/  HMMA.16816.F32 R64, R172.reuse, R178, R64 ;  /* 0x000000b2ac40723c */ /* 0x040fea0000001840 */
[C---:B------:R-:W-:Y:S01]  /*235e0*/  IADD3 R176, R238.reuse, 0x2800, RZ ;  /* 0x00002800eeb07810 */ /* 0x040fe20007ffe0ff */
[C---:B---3--:R-:W-:Y:S05]  /*235f0*/  HMMA.16816.F32 R68, R172.reuse, R180, R68 ;  /* 0x000000b4ac44723c */ /* 0x048fea0000001844 */
[----:B------:R-:W-:Y:S01]  /*23600*/  LDSM.16.M88.4 R176, [R176] ;  /* 0x00000000b0b0783b */ /* 0x000fe20000000200 */
[C---:B------:R-:W-:Y:S05]  /*23610*/  HMMA.16816.F32 R72, R172.reuse, R182, R72 ;  /* 0x000000b6ac48723c */ /* 0x040fea0000001848 */
[C---:B------:R-:W-:Y:S01]  /*23620*/  IADD3 R180, R238.reuse, 0x3000, RZ ;  /* 0x00003000eeb47810 */ /* 0x040fe20007ffe0ff */
[C---:B----4-:R-:W-:Y:S05]  /*23630*/  HMMA.16816.F32 R76, R172.reuse, R184, R76 ;  /* 0x000000b8ac4c723c */ /* 0x050fea000000184c */
[----:B------:R-:W-:Y:S01]  /*23640*/  LDSM.16.M88.4 R180, [R180] ;  /* 0x00000000b4b4783b */ /* 0x000fe20000000200 */
[C---:B------:R-:W-:Y:S05]  /*23650*/  HMMA.16816.F32 R80, R172.reuse, R186, R80 ;  /* 0x000000baac50723c */ /* 0x040fea0000001850 */
[C---:B------:R-:W-:Y:S01]  /*23660*/  IADD3 R184, R238.reuse, 0x3800, RZ ;  /* 0x00003800eeb87810 */ /* 0x040fe20007ffe0ff */
[C---:B------:R-:W-:Y:S05]  /*23670*/  HMMA.16816.F32 R84, R172.reuse, R200, R84 ;  /* 0x000000c8ac54723c */ /* 0x040fea0000001854 */
[----:B------:R-:W-:Y:S01]  /*23680*/  LDSM.16.M88.4 R184, [R184] ;  /* 0x00000000b8b8783b */ /* 0x000fe20000000200 */
[C---:B------:R-:W-:Y:S05]  /*23690*/  HMMA.16816.F32 R88, R172.reuse, R202, R88 ;  /* 0x000000caac58723c */ /* 0x040fea0000001858 */
[C---:B------:R-:W-:Y:S01]  /*236a0*/  IADD3 R200, R238.reuse, 0x5800, RZ ;  /* 0x00005800eec87810 */ /* 0x040fe20007ffe0ff */
[C---:B-----5:R-:W-:Y:S05]  /*236b0*/  HMMA.16816.F32 R92, R172.reuse, R188, R92 ;  /* 0x000000bcac5c723c */ /* 0x060fea000000185c */
[----:B------:R-:W-:Y:S01]  /*236c0*/  LDSM.16.M88.4 R200, [R200] ;  /* 0x00000000c8c8783b */ /* 0x000fe20000000200 */
[C---:B------:R-:W-:Y:S05]  /*236d0*/  HMMA.16816.F32 R96, R172.reuse, R190, R96 ;  /* 0x000000beac60723c */ /* 0x040fea0000001860 */
[C---:B------:R-:W-:Y:S01]  /*236e0*/  IADD3 R188, R238.reuse, 0x4000, RZ ;  /* 0x00004000eebc7810 */ /* 0x040fe20007ffe0ff */
[C---:B------:R-:W-:Y:S05]  /*236f0*/  HMMA.16816.F32 R100, R172.reuse, R204, R100 ;  /* 0x000000ccac64723c */ /* 0x040fea0000001864 */
        /* <DEDUP_REMOVED lines=13> */
[----:B------:R-:W-:Y:S05]  /*237d0*/  HMMA.16816.F32 R128, R172, R194, R128 ;  /* 0x000000c2ac80723c */ /* 0x000fea0000001880 */
[C---:B------:R-:W-:Y:S01]  /*237e0*/  IADD3 R192, R238.reuse, 0x4800, RZ ;  /* 0x00004800eec07810 */ /* 0x040fe20007ffe0ff */
[C---:B------:R-:W-:Y:S05]  /*237f0*/  HMMA.16816.F32 R4, R216.reuse, R220, R4 ;  /* 0x000000dcd804723c */ /* 0x040fea0000001804 */
[----:B------:R-:W-:Y:S01]  /*23800*/  LDSM.16.M88.4 R192, [R192] ;  /* 0x00000000c0c0783b */ /* 0x000fe20000000200 */
[C---:B------:R-:W-:Y:S01]  /*23810*/  IADD3 R172, R238.reuse, 0x2000, RZ ;  /* 0x00002000eeac7810 */ /* 0x040fe20007ffe0ff */
[C---:B------:R-:W-:Y:S04]  /*23820*/  HMMA.16816.F32 R8, R216.reuse, R222, R8 ;  /* 0x000000ded808723c */ /* 0x040fe80000001808 */
[C---:B------:R-:W-:Y:S02]  /*23830*/  IADD3 R220, R238.reuse, 0x7800, RZ ;  /* 0x00007800eedc7810 */ /* 0x040fe40007ffe0ff */
[----:B------:R-:W3:Y:S01]  /*23840*/  LDSM.16.M88.4 R172, [R172] ;  /* 0x00000000acac783b */ /* 0x000ee20000000200 */
[C---:B------:R-:W-:Y:S06]  /*23850*/  HMMA.16816.F32 R12, R216.reuse, R224, R12 ;  /* 0x000000e0d80c723c */ /* 0x040fec000000180c */
[C---:B------:R-:W-:Y:S01]  /*23860*/  HMMA.16816.F32 R16, R216.reuse, R226, R16 ;  /* 0x000000e2d810723c */ /* 0x040fe20000001810 */
[----:B------:R-:W-:Y:S05]  /*23870*/  LDSM.16.M88.4 R220, [R220] ;  /* 0x00000000dcdc783b */ /* 0x000fea0000000200 */
[C---:B-1----:R-:W-:Y:S03]  /*23880*/  HMMA.16816.F32 R20, R216.reuse, R196, R20 ;  /* 0x000000c4d814723c */ /* 0x042fe60000001814 */
[----:B------:R-:W-:Y:S03]  /*23890*/  LDSM.16.M88.4 R224, [R237] ;  /* 0x00000000ede0783b */ /* 0x000fe60000000200 */
[C---:B------:R-:W-:Y:S05]  /*238a0*/  HMMA.16816.F32 R24, R216.reuse, R198, R24 ;  /* 0x000000c6d818723c */ /* 0x040fea0000001818 */
[----:B------:R-:W-:Y:S01]  /*238b0*/  IADD3 R196, R238, 0x5000, RZ ;  /* 0x00005000eec47810 */ /* 0x000fe20007ffe0ff */
[C---:B--2---:R-:W-:Y:S05]  /*238c0*/  HMMA.16816.F32 R28, R216.reuse, R168, R28 ;  /* 0x000000a8d81c723c */ /* 0x044fea000000181c */
[----:B------:R-:W1:Y:S01]  /*238d0*/  LDSM.16.M88.4 R196, [R196] ;  /* 0x00000000c4c4783b */ /* 0x000e620000000200 */
[C---:B------:R-:W-:Y:S07]  /*238e0*/  HMMA.16816.F32 R32, R216.reuse, R170, R32 ;  /* 0x000000aad820723c */ /* 0x040fee0000001820 */
[----:B------:R-:W2:Y:S01]  /*238f0*/  LDSM.16.M88.4 R168, [R232+0x800] ;  /* 0x00080000e8a8783b */ /* 0x000ea20000000200 */
        /* <DEDUP_REMOVED lines=45> */
[----:B------:R2:W-:Y:S10]  /*23bd0*/  MUFU.TANH R181, R6 ;  /* 0x0000000600b57308 */ /* 0x0005f40000002400 */
[----:B------:R-:W-:Y:S10]  /*23be0*/  MUFU.TANH R17, R17 ;  /* 0x0000001100117308 */ /* 0x000ff40000002400 */
[----:B-1----:R-:W1:Y:S01]  /*23bf0*/  MUFU.TANH R0, R8 ;  /* 0x0000000800007308 */ /* 0x002e620000002400 */
[----:B--2---:R-:W2:Y:S08]  /*23c00*/  LDSM.16.M88.4 R4, [R232+0x1000] ;  /* 0x00100000e804783b */ /* 0x004eb00000000200 */
[----:B-1----:R1:W-:Y:S04]  /*23c10*/  STL [R1+0x10], R0 ;  /* 0x0000100001007387 */ /* 0x0023e80000100800 */
[----:B------:R3:W-:Y:S01]  /*23c20*/  STL [R1+0xc], R2 ;  /* 0x00000c0201007387 */ /* 0x0007e20000100800 */
[C---:B--2---:R-:W-:Y:S01]  /*23c30*/  HMMA.16816.F32 R20, R224.reuse, R4, R20 ;  /* 0x00000004e014723c */ /* 0x044fe20000001814 */
[----:B-1----:R-:W1:Y:S05]  /*23c40*/  MUFU.TANH R0, R10 ;  /* 0x0000000a00007308 */ /* 0x002e6a0000002400 */
[C---:B------:R-:W-:Y:S01]  /*23c50*/  HMMA.16816.F32 R24, R224.reuse, R6, R24 ;  /* 0x00000006e018723c */ /* 0x040fe20000001818 */
[----:B------:R-:W-:Y:S04]  /*23c60*/  LDSM.16.M88.4 R4, [R232+0x2000] ;  /* 0x00200000e804783b */ /* 0x000fe80000000200 */
[----:B---3--:R2:W-:Y:S04]  /*23c70*/  MUFU.TANH R2, R12 ;  /* 0x0000000c00027308 */ /* 0x0085e80000002400 */
[----:B-1----:R1:W-:Y:S09]  /*23c80*/  STL [R1+0x8], R0 ;  /* 0x0000080001007387 */ /* 0x0023f20000100800 */
[----:B------:R-:W-:Y:S01]  /*23c90*/  FMUL.FTZ R20, R20, UR5 ;  /* 0x0000000514147c20 */ /* 0x000fe20008410000 */
[----:B------:R-:W-:Y:S01]  /*23ca0*/  FMUL.FTZ R21, R21, UR5 ;  /* 0x0000000515157c20 */ /* 0x000fe20008410000 */
[----:B--2---:R-:W-:Y:S01]  /*23cb0*/  FMUL.FTZ R12, R15, UR5 ;  /* 0x000000050f0c7c20 */ /* 0x004fe20008410000 */
[----:B------:R-:W-:Y:S01]  /*23cc0*/  FMUL.FTZ R15, R19, UR5 ;  /* 0x00000005130f7c20 */ /* 0x000fe20008410000 */
[----:B------:R-:W-:Y:S02]  /*23cd0*/  FMUL.FTZ R19, R22, UR5 ;  /* 0x0000000516137c20 */ /* 0x000fe40008410000 */
[----:B------:R-:W-:Y:S01]  /*23ce0*/  FMUL.FTZ R24, R24, UR5 ;  /* 0x0000000518187c20 */ /* 0x000fe20008410000 */
[----:B------:R-:W-:Y:S01]  /*23cf0*/  FMUL.FTZ R25, R25, UR5 ;  /* 0x0000000519197c20 */ /* 0x000fe20008410000 */
[----:B------:R-:W-:Y:S10]  /*23d00*/  MUFU.TANH R12, R12 ;  /* 0x0000000c000c7308 */ /* 0x000ff40000002400 */
[----:B------:R2:W-:Y:S10]  /*23d10*/  MUFU.TANH R186, R25 ;  /* 0x0000001900ba7308 */ /* 0x0005f40000002400 */
[----:B-1----:R1:W3:Y:S10]  /*23d20*/  MUFU.TANH R0, R11 ;  /* 0x0000000b00007308 */ /* 0x0022f40000002400 */
[----:B------:R-:W-:Y:S01]  /*23d30*/  MUFU.TANH R15, R15 ;  /* 0x0000000f000f7308 */ /* 0x000fe20000002400 */
[----:B--2---:R-:W-:Y:S09]  /*23d40*/  FMUL.FTZ R25, R26, UR5 ;  /* 0x000000051a197c20 */ /* 0x004ff20008410000 */
[----:B------:R-:W-:Y:S01]  /*23d50*/  MUFU.TANH R19, R19 ;  /* 0x0000001300137308 */ /* 0x000fe20000002400 */
[----:B-1----:R-:W1:Y:S09]  /*23d60*/  LDSM.16.M88.4 R8, [R232+0x1800] ;  /* 0x00180000e808783b */ /* 0x002e720000000200 */
[----:B------:R-:W-:Y:S01]  /*23d70*/  MUFU.TANH R25, R25 ;  /* 0x0000001900197308 */ /* 0x000fe20000002400 */
[----:B---3--:R2:W-:Y:S04]  /*23d80*/  STL [R1+0x20], R0 ;  /* 0x0000200001007387 */ /* 0x0085e80000100800 */
[----:B------:R3:W-:Y:S05]  /*23d90*/  STL [R1+0x1c], R2 ;  /* 0x00001c0201007387 */ /* 0x0007ea0000100800 */
        /* <DEDUP_REMOVED lines=11> */
[----:B------:R-:W-:Y:S01]  /*23e50*/  FMUL.FTZ R26, R28, UR5 ;  /* 0x000000051c1a7c20 */ /* 0x000fe20008410000 */
[----:B------:R-:W-:Y:S01]  /*23e60*/  FMUL.FTZ R28, R30, UR5 ;  /* 0x000000051e1c7c20 */ /* 0x000fe20008410000 */
[----:B------:R-:W-:Y:S01]  /*23e70*/  FMUL.FTZ R29, R29, UR5 ;  /* 0x000000051d1d7c20 */ /* 0x000fe20008410000 */
[----:B------:R-:W-:Y:S03]  /*23e80*/  FMUL.FTZ R30, R31, UR5 ;  /* 0x000000051f1e7c20 */ /* 0x000fe60008410000 */
        /* <DEDUP_REMOVED lines=26> */
[----:B------:R-:W-:Y:S02]  /*24030*/  STL [R1+0x2c], R2 ;  /* 0x00002c0201007387 */ /* 0x000fe40000100800 */
        /* <DEDUP_REMOVED lines=21> */
[----:B------:R-:W-:Y:S01]  /*24190*/  MUFU.TANH R23, R23 ;  /* 0x0000001700177308 */ /* 0x000fe20000002400 */
[----:B------:R-:W2:Y:S02]  /*241a0*/  LDSM.16.M88.4 R8, [R232+0x4800] ;  /* 0x00480000e808783b */ /* 0x000ea40000000200 */
[C---:B---3--:R-:W-:Y:S07]  /*241b0*/  HMMA.16816.F32 R68, R224.reuse, R4, R68 ;  /* 0x00000004e044723c */ /* 0x048fee0000001844 */
[----:B------:R-:W-:Y:S01]  /*241c0*/  MUFU.TANH R22, R22 ;  /* 0x0000001600167308 */ /* 0x000fe20000002400 */
[----:B-1----:R-:W-:Y:S03]  /*241d0*/  STL [R1+0x28], R0 ;  /* 0x0000280001007387 */ /* 0x002fe60000100800 */
[----:B------:R-:W-:Y:S01]  /*241e0*/  FMUL.FTZ R21, R35, UR5 ;  /* 0x0000000523157c20 */ /* 0x000fe20008410000 */
[C---:B------:R-:W-:Y:S01]  /*241f0*/  HMMA.16816.F32 R72, R224.reuse, R6, R72 ;  /* 0x00000006e048723c */ /* 0x040fe20000001848 */
[----:B------:R-:W1:Y:S04]  /*24200*/  LDSM.16.M88.4 R4, [R232+0x5000] ;  /* 0x00500000e804783b */ /* 0x000e680000000200 */
[----:B------:R-:W-:Y:S01]  /*24210*/  MUFU.TANH R21, R21 ;  /* 0x0000001500157308 */ /* 0x000fe20000002400 */
[----:B------:R-:W-:Y:S01]  /*24220*/  FMUL.FTZ R60, R60, UR5 ;  /* 0x000000053c3c7c20 */ /* 0x000fe20008410000 */
[----:B------:R-:W-:Y:S01]  /*24230*/  FMUL.FTZ R61, R61, UR5 ;  /* 0x000000053d3d7c20 */ /* 0x000fe20008410000 */
[----:B------:R-:W-:Y:S03]  /*24240*/  FMUL.FTZ R62, R62, UR5 ;  /* 0x000000053e3e7c20 */ /* 0x000fe60008410000 */
        /* <DEDUP_REMOVED lines=11> */
[----:B------:R-:W-:Y:S01]  /*24300*/  FMUL.FTZ R72, R72, UR5 ;  /* 0x0000000548487c20 */ /* 0x000fe20008410000 */
[----:B------:R-:W-:Y:S01]  /*24310*/  FMUL.FTZ R73, R73, UR5 ;  /* 0x0000000549497c20 */ /* 0x000fe20008410000 */
[----:B------:R-:W-:Y:S01]  /*24320*/  FMUL.FTZ R74, R74, UR5 ;  /* 0x000000054a4a7c20 */ /* 0x000fe20008410000 */
[----:B------:R-:W-:Y:S05]  /*24330*/  FMUL.FTZ R75, R75, UR5 ;  /* 0x000000054b4b7c20 */ /* 0x000fea0008410000 */
[----:B------:R-:W-:Y:S01]  /*24340*/  MUFU.TANH R203, R65 ;  /* 0x0000004100cb7308 */ /* 0x000fe20000002400 */
[C---:B--2---:R-:W-:Y:S06]  /*24350*/  HMMA.16816.F32 R76, R224.reuse, R8, R76 ;  /* 0x00000008e04c723c */ /* 0x044fec000000184c */
[C---:B------:R-:W-:Y:S03]  /*24360*/  HMMA.16816.F32 R80, R224.reuse, R10, R80 ;  /* 0x0000000ae050723c */ /* 0x040fe60000001850 */
[----:B------:R-:W-:Y:S01]  /*24370*/  MUFU.TANH R202, R66 ;  /* 0x0000004200ca7308 */ /* 0x000fe20000002400 */
[----:B------:R-:W2:Y:S02]  /*24380*/  LDSM.16.M88.4 R8, [R232+0x5800] ;  /* 0x00580000e808783b */ /* 0x000ea40000000200 */
[C---:B-1----:R-:W-:Y:S07]  /*24390*/  HMMA.16816.F32 R84, R224.reuse, R4, R84 ;  /* 0x00000004e054723c */ /* 0x042fee0000001854 */
[----:B------:R-:W-:Y:S01]  /*243a0*/  MUFU.TANH R201, R67 ;  /* 0x0000004300c97308 */ /* 0x000fe20000002400 */
[C---:B------:R-:W-:Y:S01]  /*243b0*/  HMMA.16816.F32 R88, R224.reuse, R6, R88 ;  /* 0x00000006e058723c */ /* 0x040fe20000001858 */
[----:B------:R-:W1:Y:S08]  /*243c0*/  LDSM.16.M88.4 R4, [R232+0x6000] ;  /* 0x00600000e804783b */ /* 0x000e700000000200 */
[----:B------:R-:W3:Y:S02]  /*243d0*/  MUFU.TANH R0, R24 ;  /* 0x0000001800007308 */ /* 0x000ee40000002400 */
[----:B------:R-:W-:Y:S01]  /*243e0*/  FMUL.FTZ R76, R76, UR5 ;  /* 0x000000054c4c7c20 */ /* 0x000fe20008410000 */
[----:B------:R-:W-:Y:S01]  /*243f0*/  FMUL.FTZ R77, R77, UR5 ;  /* 0x000000054d4d7c20 */ /* 0x000fe20008410000 */
[----:B------:R-:W-:Y:S01]  /*24400*/  FMUL.FTZ R78, R78, UR5 ;  /* 0x000000054e4e7c20 */ /* 0x000fe20008410000 */
[----:B------:R-:W-:Y:S01]  /*24410*/  FMUL.FTZ R79, R79, UR5 ;  /* 0x000000054f4f7c20 */ /* 0x000fe20008410000 */
[----:B------:R-:W-:Y:S04]  /*24420*/  FMUL.FTZ R80, R80, UR5 ;  /* 0x0000000550507c20 */ /* 0x000fe80008410000 */
[----:B------:R-:W4:Y:S01]  /*24430*/  MUFU.TANH R200, R68 ;  /* 0x0000004400c87308 */ /* 0x000f220000002400 */
[----:B------:R-:W-:Y:S01]  /*24440*/  FMUL.FTZ R81, R81, UR5 ;  /* 0x0000000551517c20 */ /* 0x000fe20008410000 */
[----:B------:R-:W-:Y:S01]  /*24450*/  FMUL.FTZ R82, R82, UR5 ;  /* 0x0000000552527c20 */ /* 0x000fe20008410000 */
[----:B------:R-:W-:Y:S01]  /*24460*/  FMUL.FTZ R83, R83, UR5 ;  /* 0x0000000553537c20 */ /* 0x000fe20008410000 */
[----:B------:R-:W-:Y:S01]  /*24470*/  FMUL.FTZ R84, R84, UR5 ;  /* 0x0000000554547c20 */ /* 0x000fe20008410000 */
[----:B------:R-:W-:Y:S01]  /*24480*/  FMUL.FTZ R85, R85, UR5 ;  /* 0x0000000555557c20 */ /* 0x000fe20008410000 */
[----:B------:R-:W-:Y:S04]  /*24490*/  FMUL.FTZ R86, R86, UR5 ;  /* 0x0000000556567c20 */ /* 0x000fe80008410000 */
[----:B------:R-:W1:Y:S01]  /*244a0*/  MUFU.TANH R199, R69 ;  /* 0x0000004500c77308 */ /* 0x000e620000002400 */
[----:B---3--:R-:W-:Y:S01]  /*244b0*/  STL [R1+0x30], R0 ;  /* 0x0000300001007387 */ /* 0x008fe20000100800 */
[----:B------:R-:W-:Y:S01]  /*244c0*/  FMUL.FTZ R87, R87, UR5 ;  /* 0x0000000557577c20 */ /* 0x000fe20008410000 */
[----:B------:R-:W-:Y:S01]  /*244d0*/  FMUL.FTZ R88, R88, UR5 ;  /* 0x0000000558587c20 */ /* 0x000fe20008410000 */
[----:B------:R-:W-:Y:S01]  /*244e0*/  FMUL.FTZ R89, R89, UR5 ;  /* 0x0000000559597c20 */ /* 0x000fe20008410000 */
[----:B------:R-:W-:Y:S01]  /*244f0*/  FMUL.FTZ R67, R90, UR5 ;  /* 0x000000055a437c20 */ /* 0x000fe20008410000 */
[----:B------:R-:W-:Y:S01]  /*24500*/  FMUL.FTZ R66, R91, UR5 ;  /* 0x000000055b427c20 */ /* 0x000fe20008410000 */
[----:B------:R-:W-:Y:S03]  /*24510*/  FMUL.FTZ R24, R27, UR5 ;  /* 0x000000051b187c20 */ /* 0x000fe60008410000 */
[----:B------:R-:W3:Y:S01]  /*24520*/  MUFU.TANH R198, R70 ;  /* 0x0000004600c67308 */ /* 0x000ee20000002400 */
[C---:B--2---:R-:W-:Y:S06]  /*24530*/  HMMA.16816.F32 R92, R224.reuse, R8, R92 ;  /* 0x00000008e05c723c */ /* 0x044fec000000185c */
[C---:B------:R-:W-:Y:S03]  /*24540*/  HMMA.16816.F32 R96, R224.reuse, R10, R96 ;  /* 0x0000000ae060723c */ /* 0x040fe60000001860 */
[----:B------:R-:W2:Y:S01]  /*24550*/  MUFU.TANH R196, R72 ;  /* 0x0000004800c47308 */ /* 0x000ea20000002400 */
[----:B------:R-:W5:Y:S02]  /*24560*/  LDSM.16.M88.4 R8, [R232+0x6800] ;  /* 0x00680000e808783b */ /* 0x000f640000000200 */
[C---:B-1----:R-:W-:Y:S07]  /*24570*/  HMMA.16816.F32 R100, R224.reuse, R4, R100 ;  /* 0x00000004e064723c */ /* 0x042fee0000001864 */
[----:B------:R-:W1:Y:S01]  /*24580*/  MUFU.TANH R195, R73 ;  /* 0x0000004900c37308 */ /* 0x000e620000002400 */
[C---:B------:R-:W-:Y:S01]  /*24590*/  HMMA.16816.F32 R104, R224.reuse, R6, R104 ;  /* 0x00000006e068723c */ /* 0x040fe20000001868 */
[----:B------:R-:W4:Y:S08]  /*245a0*/  LDSM.16.M88.4 R4, [R232+0x7000] ;  /* 0x00700000e804783b */ /* 0x000f300000000200 */
        /* <DEDUP_REMOVED lines=9> */
[----:B------:R-:W-:Y:S07]  /*24640*/  FMUL.FTZ R98, R98, UR5 ;  /* 0x0000000562627c20 */ /* 0x000fee0008410000 */
[----:B------:R-:W1:Y:S01]  /*24650*/  MUFU.TANH R192, R76 ;  /* 0x0000004c00c07308 */ /* 0x000e620000002400 */
[----:B------:R-:W-:Y:S01]  /*24660*/  FMUL.FTZ R93, R105, UR5 ;  /* 0x00000005695d7c20 */ /* 0x000fe20008410000 */
[----:B------:R-:W-:Y:S01]  /*24670*/  FMUL.FTZ R92, R106, UR5 ;  /* 0x000000056a5c7c20 */ /* 0x000fe20008410000 */
[----:B------:R-:W-:Y:S07]  /*24680*/  FMUL.FTZ R91, R107, UR5 ;  /* 0x000000056b5b7c20 */ /* 0x000fee0008410000 */
[----:B------:R-:W1:Y:S01]  /*24690*/  MUFU.TANH R191, R77 ;  /* 0x0000004d00bf7308 */ /* 0x000e620000002400 */
[C---:B-----5:R-:W-:Y:S06]  /*246a0*/  HMMA.16816.F32 R108, R224.reuse, R8, R108 ;  /* 0x00000008e06c723c */ /* 0x060fec000000186c */
[C---:B------:R-:W-:Y:S03]  /*246b0*/  HMMA.16816.F32 R112, R224.reuse, R10, R112 ;  /* 0x0000000ae070723c */ /* 0x040fe60000001870 */
[----:B------:R-:W1:Y:S01]  /*246c0*/  MUFU.TANH R190, R78 ;  /* 0x0000004e00be7308 */ /* 0x000e620000002400 */
[----:B------:R-:W5:Y:S02]  /*246d0*/  LDSM.16.M88.4 R8, [R232+0x7800] ;  /* 0x00780000e808783b */ /* 0x000f640000000200 */
[----:B------:R-:W-:Y:S07]  /*246e0*/  DEPBAR.LE SB0, 0x0 ;  /* 0x000080000000791a */ /* 0x000fee0000000000 */
[----:B------:R-:W1:Y:S01]  /*246f0*/  MUFU.TANH R188, R79 ;  /* 0x0000004f00bc7308 */ /* 0x000e620000002400 */
[----:B------:R-:W-:Y:S01]  /*24700*/  BAR.SYNC.DEFER_BLOCKING 0x0 ;  /* 0x0000000000007b1d */ /* 0x000fe20000010000 */
[C---:B----4-:R-:W-:Y:S08]  /*24710*/  HMMA.16816.F32 R116, R224.reuse, R4, R116 ;  /* 0x00000004e074723c */ /* 0x050ff00000001874 */
[----:B------:R4:W1:Y:S01]  /*24720*/  MUFU.TANH R189, R80 ;  /* 0x0000005000bd7308 */ /* 0x0008620000002400 */
[C---:B------:R-:W-:Y:S03]  /*24730*/  HMMA.16816.F32 R120, R224.reuse, R6, R120 ;  /* 0x00000006e078723c */ /* 0x040fe60000001878 */
[----:B------:R-:W-:Y:S06]  /*24740*/  FMUL.FTZ R90, R108, UR5 ;  /* 0x000000056c5a7c20 */ /* 0x000fec0008410000 */
[----:B------:R3:W1:Y:S10]  /*24750*/  MUFU.TANH R187, R81 ;  /* 0x0000005100bb7308 */ /* 0x0006740000002400 */
[----:B------:R2:W1:Y:S01]  /*24760*/  MUFU.TANH R184, R82 ;  /* 0x0000005200b87308 */ /* 0x0004620000002400 */
[----:B----4-:R-:W-:Y:S01]  /*24770*/  FMUL.FTZ R80, R118, UR5 ;  /* 0x0000000576507c20 */ /* 0x010fe20008410000 */
[----:B------:R-:W-:Y:S08]  /*24780*/  FMUL.FTZ R79, R119, UR5 ;  /* 0x00000005774f7c20 */ /* 0x000ff00008410000 */
[----:B------:R4:W1:Y:S01]  /*24790*/  MUFU.TANH R179, R83 ;  /* 0x0000005300b37308 */ /* 0x0008620000002400 */
[C---:B-----5:R-:W-:Y:S03]  /*247a0*/  HMMA.16816.F32 R124, R224.reuse, R8, R124 ;  /* 0x00000008e07c723c */ /* 0x060fe6000000187c */
[----:B---3--:R-:W-:Y:S01]  /*247b0*/  FMUL.FTZ R81, R117, UR5 ;  /* 0x0000000575517c20 */ /* 0x008fe20008410000 */
[----:B------:R-:W-:Y:S01]  /*247c0*/  FMUL.FTZ R78, R120, UR5 ;  /* 0x00000005784e7c20 */ /* 0x000fe20008410000 */
[----:B------:R-:W-:Y:S01]  /*247d0*/  FMUL.FTZ R77, R121, UR5 ;  /* 0x00000005794d7c20 */ /* 0x000fe20008410000 */
[----:B------:R-:W-:Y:S03]  /*247e0*/  HMMA.16816.F32 R128, R224, R10, R128 ;  /* 0x0000000ae080723c */ /* 0x000fe60000001880 */
[----:B------:R3:W1:Y:S02]  /*247f0*/  MUFU.TANH R180, R84 ;  /* 0x0000005400b47308 */ /* 0x0006640000002400 */
[----:B--2---:R-:W-:Y:S01]  /*24800*/  FMUL.FTZ R82, R116, UR5 ;  /* 0x0000000574527c20 */ /* 0x004fe20008410000 */
[----:B------:R-:W-:Y:S01]  /*24810*/  FMUL.FTZ R76, R122, UR5 ;  /* 0x000000057a4c7c20 */ /* 0x000fe20008410000 */
[----:B------:R-:W-:Y:S06]  /*24820*/  FMUL.FTZ R74, R123, UR5 ;  /* 0x000000057b4a7c20 */ /* 0x000fec0008410000 */
[----:B------:R2:W1:Y:S01]  /*24830*/  MUFU.TANH R178, R85 ;  /* 0x0000005500b27308 */ /* 0x0004620000002400 */
[----:B----4-:R-:W-:Y:S09]  /*24840*/  FMUL.FTZ R83, R115, UR5 ;  /* 0x0000000573537c20 */ /* 0x010ff20008410000 */
[----:B------:R4:W1:Y:S01]  /*24850*/  MUFU.TANH R177, R86 ;  /* 0x0000005600b17308 */ /* 0x0008620000002400 */
[----:B---3--:R-:W-:Y:S01]  /*24860*/  FMUL.FTZ R84, R114, UR5 ;  /* 0x0000000572547c20 */ /* 0x008fe20008410000 */
[----:B------:R-:W-:Y:S01]  /*24870*/  FMUL.FTZ R75, R124, UR5 ;  /* 0x000000057c4b7c20 */ /* 0x000fe20008410000 */
[----:B------:R-:W-:Y:S01]  /*24880*/  FMUL.FTZ R73, R125, UR5 ;  /* 0x000000057d497c20 */ /* 0x000fe20008410000 */
[----:B------:R-:W-:Y:S01]  /*24890*/  FMUL.FTZ R72, R126, UR5 ;  /* 0x000000057e487c20 */ /* 0x000fe20008410000 */
[----:B------:R-:W-:Y:S01]  /*248a0*/  FMUL.FTZ R70, R127, UR5 ;  /* 0x000000057f467c20 */ /* 0x000fe20008410000 */
[----:B------:R-:W-:Y:S04]  /*248b0*/  FMUL.FTZ R69, R128, UR5 ;  /* 0x0000000580457c20 */ /* 0x000fe80008410000 */
[----:B------:R3:W1:Y:S01]  /*248c0*/  MUFU.TANH R176, R87 ;  /* 0x0000005700b07308 */ /* 0x0006620000002400 */
[----:B--2---:R-:W-:Y:S01]  /*248d0*/  FMUL.FTZ R85, R113, UR5 ;  /* 0x0000000571557c20 */ /* 0x004fe20008410000 */
[----:B------:R-:W-:Y:S01]  /*248e0*/  FMUL.FTZ R68, R129, UR5 ;  /* 0x0000000581447c20 */ /* 0x000fe20008410000 */
[----:B------:R-:W-:Y:S01]  /*248f0*/  FMUL.FTZ R36, R130, UR5 ;  /* 0x0000000582247c20 */ /* 0x000fe20008410000 */
[----:B------:R-:W-:Y:S06]  /*24900*/  FMUL.FTZ R3, R131, UR5 ;  /* 0x0000000583037c20 */ /* 0x000fec0008410000 */
[----:B------:R2:W1:Y:S01]  /*24910*/  MUFU.TANH R175, R88 ;  /* 0x0000005800af7308 */ /* 0x0004620000002400 */
[----:B----4-:R-:W-:Y:S09]  /*24920*/  FMUL.FTZ R86, R112, UR5 ;  /* 0x0000000570567c20 */ /* 0x010ff20008410000 */
[----:B------:R4:W1:Y:S01]  /*24930*/  MUFU.TANH R174, R89 ;  /* 0x0000005900ae7308 */ /* 0x0008620000002400 */
[----:B---3--:R-:W-:Y:S09]  /*24940*/  FMUL.FTZ R87, R111, UR5 ;  /* 0x000000056f577c20 */ /* 0x008ff20008410000 */
[----:B------:R3:W1:Y:S01]  /*24950*/  MUFU.TANH R173, R94 ;  /* 0x0000005e00ad7308 */ /* 0x0006620000002400 */
[----:B--2---:R-:W-:Y:S09]  /*24960*/  FMUL.FTZ R88, R110, UR5 ;  /* 0x000000056e587c20 */ /* 0x004ff20008410000 */
        /* <DEDUP_REMOVED lines=8> */
[----:B------:R-:W4:Y:S01]  /*249f0*/  MUFU.TANH R24, R24 ;  /* 0x0000001800187308 */ /* 0x000f220000002400 */
[----:B---3--:R-:W-:Y:S09]  /*24a00*/  FMUL.FTZ R97, R101, UR5 ;  /* 0x0000000565617c20 */ /* 0x008ff20008410000 */
[----:B------:R-:W3:Y:S01]  /*24a10*/  MUFU.TANH R34, R34 ;  /* 0x0000002200227308 */ /* 0x000ee20000002400 */
[----:B--2---:R-:W-:Y:S09]  /*24a20*/  FMUL.FTZ R99, R100, UR5 ;  /* 0x0000000564637c20 */ /* 0x004ff20008410000 */
[----:B------:R-:W2:Y:S10]  /*24a30*/  MUFU.TANH R33, R33 ;  /* 0x0000002100217308 */ /* 0x000eb40000002400 */
[----:B------:R-:W1:Y:S10]  /*24a40*/  MUFU.TANH R32, R32 ;  /* 0x0000002000207308 */ /* 0x000e740000002400 */
        /* <DEDUP_REMOVED lines=63> */
[----:B------:R-:W-:Y:S01]  /*24e40*/  PLOP3.LUT P0, PT, PT, PT, UP1, 0x40, 0x0 ;  /* 0x000000000000781c */ /* 0x000fe20003f0e818 */
[----:B------:R-:W-:Y:S04]  /*24e50*/  ULEA UR14, -UR9, URZ, 0x8 ;  /* 0x0000003f090e7291 */ /* 0x000fe8000f8e413f */
[----:B------:R-:W-:Y:S02]  /*24e60*/  USHF.R.S32.HI UR13, URZ, 0x1f, UR14 ;  /* 0x0000001f3f0d7899 */ /* 0x000fe4000801140e */
[----:B------:R-:W-:Y:S04]  /*24e70*/  IMAD.U32 R8, RZ, RZ, UR14 ;  /* 0x0000000eff087e24 */ /* 0x000fe8000f8e00ff */
[----:B------:R-:W-:Y:S02]  /*24e80*/  MOV R2, UR13 ;  /* 0x0000000d00027c02 */ /* 0x000fe40008000f00 */
[----:B------:R-:W-:Y:S05]  /*24e90*/  @P0 BRA `(.L_x_2917) ;  /* 0x0000000400000947 */ /* 0x000fea0003800000 */
        /* <DEDUP_REMOVED lines=43> */
[-C--:B------:R-:W-:Y:S01]  /*25150*/  LEA R6, P1, R4, R248.reuse, 0x2 ;  /* 0x000000f804067211 */ /* 0x080fe200078210ff */
[----:B------:R-:W2:Y:S01]  /*25160*/  LDC R2, c[0x0][0x24c] ;  /* 0x00009300ff027b82 */ /* 0x000ea20000000800 */
[----:B------:R-:W-:Y:S02]  /*25170*/  LEA R10, P0, R8, R248, 0x2 ;  /* 0x000000f8080a7211 */ /* 0x000fe400078010ff */
[-C--:B------:R-:W-:Y:S02]  /*25180*/  LEA.HI.X.SX32 R7, R4, R249.reuse, 0x2, P1 ;  /* 0x000000f904077211 */ /* 0x080fe400008f16ff */
[C---:B------:R-:W-:Y:S01]  /*25190*/  LEA.HI.X.SX32 R11, R8.reuse, R249, 0x2, P0 ;  /* 0x000000f9080b7211 */ /* 0x040fe200000f16ff */
[----:B------:R-:W-:Y:S02]  /*251a0*/  IMAD.IADD R8, R8, 0x1, -R4 ;  /* 0x0000000108087824 */ /* 0x000fe400078e0a04 */
[----:B------:R-:W3:Y:S01]  /*251b0*/  LDG.E R6, desc[UR10][R6.64] ;  /* 0x0000000a06067981 */ /* 0x000ee2000c1e1900 */
[----:B------:R-:W4:Y:S01]  /*251c0*/  LDC.64 R4, c[0x0][0x230] ;  /* 0x00008c00ff047b82 */ /* 0x000f220000000a00 */
[----:B------:R-:W-:Y:S05]  /*251d0*/  IMAD R8, R8, R0, -0x100 ;  /* 0xffffff0008087424 */ /* 0x000fea00078e0200 */
[----:B------:R-:W-:Y:S05]  /*251e0*/  SHF.R.S32.HI R0, RZ, 0x1f, R8 ;  /* 0x0000001fff007819 */ /* 0x000fea0000011408 */
[----:B------:R-:W-:Y:S04]  /*251f0*/  IMAD R0, R0, UR9, RZ ;  /* 0x0000000900007c24 */ /* 0x000fe8000f8e02ff */
[C---:B--2---:R-:W-:Y:S02]  /*25200*/  IMAD R0, R8.reuse, R2, R0 ;  /* 0x0000000208007224 */ /* 0x044fe400078e0200 */
[----:B------:R-:W-:Y:S04]  /*25210*/  IMAD.WIDE.U32 R8, R8, UR9, RZ ;  /* 0x0000000908087c25 */ /* 0x000fe8000f8e00ff */
[----:B------:R-:W-:Y:S01]  /*25220*/  IMAD.IADD R9, R9, 0x1, R0 ;  /* 0x0000000109097824 */ /* 0x000fe200078e0200 */
[----:B------:R-:W3:Y:S02]  /*25230*/  LDG.E R7, desc[UR10][R10.64] ;  /* 0x0000000a0a077981 */ /* 0x000ee4000c1e1900 */
[----:B---3--:R-:W-:Y:S04]  /*25240*/  IADD3 R6, -R7, R6, RZ ;  /* 0x0000000607067210 */ /* 0x008fe80007ffe1ff */
[----:B------:R-:W-:Y:S01]  /*25250*/  SHF.R.S32.HI R2, RZ, 0x1f, R6 ;  /* 0x0000001fff027819 */ /* 0x000fe20000011406 */
[-C--:B----4-:R-:W-:Y:S04]  /*25260*/  IMAD.WIDE.U32 R8, R6, R4.reuse, R8 ;  /* 0x0000000406087225 */ /* 0x090fe800078e0008 */
[----:B------:R-:W-:Y:S04]  /*25270*/  IMAD R2, R2, R4, RZ ;  /* 0x0000000402027224 */ /* 0x000fe800078e02ff */
[----:B------:R-:W-:Y:S05]  /*25280*/  IMAD R2, R6, R5, R2 ;  /* 0x0000000506027224 */ /* 0x000fea00078e0202 */
[----:B------:R-:W-:Y:S07]  /*25290*/  IADD3 R2, R9, R2, RZ ;  /* 0x0000000209027210 */ /* 0x000fee0007ffe0ff */
.L_x_2917:
[C---:B------:R-:W-:Y:S04]  /*252a0*/  LEA R245, P0, R8.reuse, R245, 0x1 ;  /* 0x000000f508f57211 */ /* 0x040fe800078008ff */
[----:B------:R-:W-:Y:S01]  /*252b0*/  LEA.HI.X R244, R8, R244, R2, 0x1, P0 ;  /* 0x000000f408f47211 */ /* 0x000fe200000f0c02 */
[----:B------:R-:W-:Y:S01]  /*252c0*/  IMAD.MOV.U32 R6, RZ, RZ, R245 ;  /* 0x000000ffff067224 */ /* 0x000fe200078e00f5 */
[----:B------:R-:W-:Y:S03]  /*252d0*/  IADD3 R4, P0, R245, UR15, RZ ;  /* 0x0000000ff5047c10 */ /* 0x000fe6000ff1e0ff */
[----:B------:R-:W-:Y:S01]  /*252e0*/  IMAD.MOV.U32 R7, RZ, RZ, R244 ;  /* 0x000000ffff077224 */ /* 0x000fe200078e00f4 */
[----:B------:R-:W-:Y:S02]  /*252f0*/  IADD3.X R5, R244, UR6, RZ, P0, !PT ;  /* 0x00000006f4057c10 */ /* 0x000fe400087fe4ff */
[----:B-1----:R-:W-:Y:S02]  /*25300*/  IADD3 R44, P0, R4, UR15, RZ ;  /* 0x0000000f042c7c10 */ /* 0x002fe4000ff1e0ff */
        /* <DEDUP_REMOVED lines=47> */
.L_x_2916:
[----:B-1-3--:R-:W2:Y:S01]  /*25600*/  LDL.LU R42, [R1+0x14] ;  /* 0x00001400012a7983 */ /* 0x00aea20000300800 */
[----:B------:R-:W-:Y:S01]  /*25610*/  FMNMX.FTZ R4, R183, R165, !PT ;  /* 0x000000a5b7047209 */ /* 0x000fe20007810000 */
[----:B------:R-:W-:Y:S01]  /*25620*/  UISETP.GT.AND UP0, UPT, UR12, 0x1, UPT ;  /* 0x000000010c00788c */ /* 0x000fe2000bf04270 */
[----:B------:R-:W-:Y:S01]  /*25630*/  FMNMX.FTZ R0, R181, R164, !PT ;  /* 0x000000a4b5007209 */ /* 0x000fe20007810000 */
[----:B------:R-:W3:Y:S01]  /*25640*/  LDL.LU R41, [R1+0x10] ;  /* 0x0000100001297983 */ /* 0x000ee20000300800 */
[----:B------:R-:W-:Y:S01]  /*25650*/  FMNMX.FTZ R4, R182, R4, !PT ;  /* 0x00000004b6047209 */ /* 0x000fe20007810000 */
[----:B------:R-:W-:Y:S01]  /*25660*/  UIADD3 UR12, UR12, -0x1, URZ ;  /* 0xffffffff0c0c7890 */ /* 0x000fe2000fffe03f */
[----:B------:R-:W-:Y:S01]  /*25670*/  MOV R6, R186 ;  /* 0x000000ba00067202 */ /* 0x000fe20000000f00 */
[----:B------:R-:W4:Y:S01]  /*25680*/  LDL.LU R40, [R1+0xc] ;  /* 0x00000c0001287983 */ /* 0x000f220000300800 */
[----:B------:R-:W-:Y:S03]  /*25690*/  MOV R127, R185 ;  /* 0x000000b9007f7202 */ /* 0x000fe60000000f00 */
[----:B------:R-:W5:Y:S04]  /*256a0*/  LDL.LU R35, [R1+0x8] ;  /* 0x0000080001237983 */ /* 0x000f680000300800 */
[----:B------:R-:W5:Y:S04]  /*256b0*/  LDL.LU R31, [R1+0x20] ;  /* 0x00002000011f7983 */ /* 0x000f680000300800 */
[----:B------:R-:W5:Y:S04]  /*256c0*/  LDL.LU R27, [R1+0x1c] ;  /* 0x00001c00011b7983 */ /* 0x000f680000300800 */
[----:B------:R-:W5:Y:S04]  /*256d0*/  LDL.LU R11, [R1+0x18] ;  /* 0x00001800010b7983 */ /* 0x000f680000300800 */
[----:B------:R-:W5:Y:S04]  /*256e0*/  LDL.LU R10, [R1+0x24] ;  /* 0x00002400010a7983 */ /* 0x000f680000300800 */
[----:B------:R-:W5:Y:S04]  /*256f0*/  LDL.LU R9, [R1+0x2c] ;  /* 0x00002c0001097983 */ /* 0x000f680000300800 */
[----:B------:R-:W5:Y:S04]  /*25700*/  LDL.LU R8, [R1+0x28] ;  /* 0x0000280001087983 */ /* 0x000f680000300800 */
[----:B------:R-:W5:Y:S04]  /*25710*/  LDL.LU R7, [R1+0x30] ;  /* 0x0000300001077983 */ /* 0x000f680000300800 */
[----:B------:R-:W-:Y:S08]  /*25720*/  LDSM.16.MT88.4 R44, [R233+0xa000] ;  /* 0x00a00000e92c783b */ /* 0x000ff00000004200 */
[----:B------:R-:W-:Y:S08]  /*25730*/  LDSM.16.MT88.4 R52, [R236+0xa800] ;  /* 0x00a80000ec34783b */ /* 0x000ff00000004200 */
[----:B------:R-:W-:Y:S08]  /*25740*/  LDSM.16.MT88.4 R56, [R235+0xa800] ;  /* 0x00a80000eb38783b */ /* 0x000ff00000004200 */
[----:B------:R-:W-:Y:S08]  /*25750*/  LDSM.16.MT88.4 R60, [R234+0xa800] ;  /* 0x00a80000ea3c783b */ /* 0x000ff00000004200 */
[----:B------:R-:W5:Y:S04]  /*25760*/  LDL.LU R225, [R1+0x4] ;  /* 0x0000040001e17983 */ /* 0x000f680000300800 */
[----:B------:R-:W5:Y:S01]  /*25770*/  LDL.LU R224, [R1] ;  /* 0x0000000001e07983 */ /* 0x000f620000300800 */
[----:B--2---:R-:W-:Y:S02]  /*25780*/  FMNMX.FTZ R0, R42, R0, !PT ;  /* 0x000000002a007209 */ /* 0x004fe40007810000 */
[----:B---3--:R-:W-:Y:S04]  /*25790*/  FMNMX.FTZ R4, R41, R4, !PT ;  /* 0x0000000429047209 */ /* 0x008fe80007810000 */
[----:B----4-:R-:W-:Y:S02]  /*257a0*/  FMNMX.FTZ R4, R40, R4, !PT ;  /* 0x0000000428047209 */ /* 0x010fe40007810000 */
[----:B-----5:R-:W-:Y:S04]  /*257b0*/  FMNMX.FTZ R0, R35, R0, !PT ;  /* 0x0000000023007209 */ /* 0x020fe80007810000 */
        /* <DEDUP_REMOVED lines=140> */
[--C-:B------:R-:W-:Y:S01]  /*26080*/  FFMA.FTZ R102, R26, UR4, -R71.reuse ;  /* 0x000000041a667c23 */ /* 0x100fe20008010847 */
[--C-:B------:R-:W-:Y:S01]  /*26090*/  FFMA.FTZ R98, R29, UR4, -R71.reuse ;  /* 0x000000041d627c23 */ /* 0x100fe20008010847 */
[----:B------:R-:W-:Y:S01]  /*260a0*/  FSEL R39, R39, RZ, P0 ;  /* 0x000000ff27277208 */ /* 0x000fe20000000000 */
[--C-:B------:R-:W-:Y:S01]  /*260b0*/  FFMA.FTZ R164, R40, UR4, -R71.reuse ;  /* 0x0000000428a47c23 */ /* 0x100fe20008010847 */
[--C-:B------:R-:W-:Y:S01]  /*260c0*/  FFMA.FTZ R99, R99, UR4, -R71.reuse ;  /* 0x0000000463637c23 */ /* 0x100fe20008010847 */
[--C-:B------:R-:W-:Y:S01]  /*260d0*/  FFMA.FTZ R186, R183, UR4, -R71.reuse ;  /* 0x00000004b7ba7c23 */ /* 0x100fe20008010847 */
[----:B------:R-:W-:Y:S03]  /*260e0*/  FFMA.FTZ R183, R182, UR4, -R71 ;  /* 0x00000004b6b77c23 */ /* 0x000fe60008010847 */
[----:B------:R-:W-:Y:S01]  /*260f0*/  MUFU.EX2 R125, R125 ;  /* 0x0000007d007d7308 */ /* 0x000fe20000000800 */
[--C-:B------:R-:W-:Y:S01]  /*26100*/  FFMA.FTZ R119, R16, UR4, -R39.reuse ;  /* 0x0000000410777c23 */ /* 0x100fe20008010827 */
[--C-:B------:R-:W-:Y:S01]  /*26110*/  FFMA.FTZ R112, R19, UR4, -R39.reuse ;  /* 0x0000000413707c23 */ /* 0x100fe20008010827 */
[--C-:B------:R-:W-:Y:S01]  /*26120*/  FFMA.FTZ R110, R18, UR4, -R39.reuse ;  /* 0x00000004126e7c23 */ /* 0x100fe20008010827 */
[--C-:B------:R-:W-:Y:S01]  /*26130*/  FFMA.FTZ R131, R31, UR4, -R39.reuse ;  /* 0x000000041f837c23 */ /* 0x100fe20008010827 */
[----:B------:R-:W2:Y:S01]  /*26140*/  LDSM.16.MT88.4 R16, [R236+0xa000] ;  /* 0x00a00000ec10783b */ /* 0x000ea20000004200 */
[--C-:B------:R-:W-:Y:S01]  /*26150*/  FFMA.FTZ R108, R25, UR4, -R39.reuse ;  /* 0x00000004196c7c23 */ /* 0x100fe20008010827 */
[--C-:B------:R-:W-:Y:S03]  /*26160*/  FFMA.FTZ R105, R24, UR4, -R39.reuse ;  /* 0x0000000418697c23 */ /* 0x100fe60008010827 */
[----:B------:R-:W-:Y:S01]  /*26170*/  MUFU.EX2 R186, R186 ;  /* 0x000000ba00ba7308 */ /* 0x000fe20000000800 */
[--C-:B------:R-:W-:Y:S01]  /*26180*/  FFMA.FTZ R101, R28, UR4, -R39.reuse ;  /* 0x000000041c657c23 */ /* 0x100fe20008010827 */
[--C-:B------:R-:W-:Y:S01]  /*26190*/  FFMA.FTZ R100, R30, UR4, -R39.reuse ;  /* 0x000000041e647c23 */ /* 0x100fe20008010827 */
[--C-:B------:R-:W-:Y:S01]  /*261a0*/  FFMA.FTZ R185, R181, UR4, -R39.reuse ;  /* 0x00000004b5b97c23 */ /* 0x100fe20008010827 */
[----:B------:R-:W-:Y:S01]  /*261b0*/  FFMA.FTZ R181, R42, UR4, -R39 ;  /* 0x000000042ab57c23 */ /* 0x000fe20008010827 */
[----:B------:R-:W3:Y:S01]  /*261c0*/  LDSM.16.MT88.4 R24, [R235+0xa000] ;  /* 0x00a00000eb18783b */ /* 0x000ee20000004200 */
[----:B------:R-:W-:Y:S01]  /*261d0*/  FFMA.FTZ R182, R41, UR4, -R71 ;  /* 0x0000000429b67c23 */ /* 0x000fe20008010847 */
[--C-:B------:R-:W-:Y:S03]  /*261e0*/  FFMA.FTZ R165, R35, UR4, -R39.reuse ;  /* 0x0000000423a57c23 */ /* 0x100fe60008010827 */
[----:B------:R-:W4:Y:S01]  /*261f0*/  MUFU.EX2 R183, R183 ;  /* 0x000000b700b77308 */ /* 0x000f220000000800 */
[----:B-1----:R-:W-:Y:S01]  /*26200*/  FMUL.FTZ R5, R38, R161 ;  /* 0x000000a126057220 */ /* 0x002fe20000410000 */
[--C-:B------:R-:W-:Y:S01]  /*26210*/  FFMA.FTZ R124, R13, UR4, -R39.reuse ;  /* 0x000000040d7c7c23 */ /* 0x100fe20008010827 */
[--C-:B------:R-:W-:Y:S01]  /*26220*/  FFMA.FTZ R122, R12, UR4, -R39.reuse ;  /* 0x000000040c7a7c23 */ /* 0x100fe20008010827 */
[--C-:B------:R-:W-:Y:S01]  /*26230*/  FFMA.FTZ R117, R15, UR4, -R39.reuse ;  /* 0x000000040f757c23 */ /* 0x100fe20008010827 */
[----:B------:R-:W1:Y:S01]  /*26240*/  LDSM.16.MT88.4 R28, [R234+0xa000] ;  /* 0x00a00000ea1c783b */ /* 0x000e620000004200 */
[C---:B------:R-:W-:Y:S01]  /*26250*/  FMUL.FTZ R12, R38.reuse, R152 ;  /* 0x00000098260c7220 */ /* 0x040fe20000410000 */
[----:B------:R-:W-:Y:S03]  /*26260*/  FMUL.FTZ R13, R38, R153 ;  /* 0x00000099260d7220 */ /* 0x000fe60000410000 */
[----:B------:R-:W-:Y:S01]  /*26270*/  MUFU.EX2 R185, R185 ;  /* 0x000000b900b97308 */ /* 0x000fe20000000800 */
[--C-:B------:R-:W-:Y:S01]  /*26280*/  FFMA.FTZ R109, R22, UR4, -R39.reuse ;  /* 0x00000004166d7c23 */ /* 0x100fe20008010827 */
[--C-:B------:R-:W-:Y:S01]  /*26290*/  FFMA.FTZ R107, R21, UR4, -R39.reuse ;  /* 0x00000004156b7c23 */ /* 0x100fe20008010827 */
[----:B------:R-:W-:Y:S01]  /*262a0*/  FMUL.FTZ R21, R38, R145 ;  /* 0x0000009126157220 */ /* 0x000fe20000410000 */
[--C-:B------:R-:W-:Y:S01]  /*262b0*/  FFMA.FTZ R121, R33, UR4, -R39.reuse ;  /* 0x0000000421797c23 */ /* 0x100fe20008010827 */
[--C-:B------:R-:W-:Y:S01]  /*262c0*/  FFMA.FTZ R126, R32, UR4, -R39.reuse ;  /* 0x00000004207e7c23 */ /* 0x100fe20008010827 */
[C---:B------:R-:W-:Y:S01]  /*262d0*/  FMUL.FTZ R32, R38.reuse, R132 ;  /* 0x0000008426207220 */ /* 0x040fe20000410000 */
[----:B------:R-:W-:Y:S03]  /*262e0*/  FMUL.FTZ R33, R38, R133 ;  /* 0x0000008526217220 */ /* 0x000fe60000410000 */
[----:B------:R-:W5:Y:S01]  /*262f0*/  MUFU.EX2 R181, R181 ;  /* 0x000000b500b57308 */ /* 0x000f620000000800 */
[----:B----4-:R-:W-:Y:S01]  /*26300*/  F2FP.F16.F32.PACK_AB R40, R183, R186 ;  /* 0x000000bab728723e */ /* 0x010fe200000000ff */
[--C-:B------:R-:W-:Y:S01]  /*26310*/  FFMA.FTZ R130, R230, UR4, -R39.reuse ;  /* 0x00000004e6827c23 */ /* 0x100fe20008010827 */
[----:B------:R-:W-:Y:S01]  /*26320*/  FFMA.FTZ R132, R229, UR4, -R39 ;  /* 0x00000004e5847c23 */ /* 0x000fe20008010827 */
[--C-:B------:R-:W-:Y:S01]  /*26330*/  FFMA.FTZ R161, R196, UR4, -R71.reuse ;  /* 0x00000004c4a17c23 */ /* 0x100fe20008010847 */
[----:B------:R-:W-:Y:S01]  /*26340*/  FFMA.FTZ R196, R64, UR4, -R71 ;  /* 0x0000000440c47c23 */ /* 0x000fe20008010847 */
        /* <DEDUP_REMOVED lines=20> */
[----:B------:R-:W-:Y:S01]  /*26490*/  FMUL.FTZ R4, R4, UR4 ;  /* 0x0000000404047c20 */ /* 0x000fe20008410000 */
[--C-:B------:R-:W-:Y:S01]  /*264a0*/  FFMA.FTZ R111, R7, UR4, -R71.reuse ;  /* 0x00000004076f7c23 */ /* 0x100fe20008010847 */
[--C-:B------:R-:W-:Y:S01]  /*264b0*/  FFMA.FTZ R106, R6, UR4, -R71.reuse ;  /* 0x00000004066a7c23 */ /* 0x100fe20008010847 */
[--C-:B------:R-:W-:Y:S01]  /*264c0*/  FFMA.FTZ R123, R11, UR4, -R71.reuse ;  /* 0x000000040b7b7c23 */ /* 0x100fe20008010847 */
[--C-:B------:R-:W-:Y:S01]  /*264d0*/  FFMA.FTZ R120, R10, UR4, -R71.reuse ;  /* 0x000000040a787c23 */ /* 0x100fe20008010847 */
[--C-:B------:R-:W-:Y:S03]  /*264e0*/  FFMA.FTZ R115, R9, UR4, -R71.reuse ;  /* 0x0000000409737c23 */ /* 0x100fe60008010847 */
[----:B------:R5:W2:Y:S01]  /*264f0*/  MUFU.EX2 R37, R4 ;  /* 0x0000000400257308 */ /* 0x000aa20000000800 */
[----:B----4-:R-:W-:Y:S01]  /*26500*/  F2FP.F16.F32.PACK_AB R42, R164, R182 ;  /* 0x000000b6a42a723e */ /* 0x010fe200000000ff */
[----:B------:R-:W-:Y:S01]  /*26510*/  FMUL.FTZ R9, R38, R157 ;  /* 0x0000009d26097220 */ /* 0x000fe20000410000 */
[--C-:B------:R-:W-:Y:S01]  /*26520*/  FFMA.FTZ R157, R199, UR4, -R71.reuse ;  /* 0x00000004c79d7c23 */ /* 0x100fe20008010847 */
[--C-:B------:R-:W-:Y:S01]  /*26530*/  FFMA.FTZ R113, R8, UR4, -R71.reuse ;  /* 0x0000000408717c23 */ /* 0x100fe20008010847 */
[----:B------:R-:W-:Y:S01]  /*26540*/  FMUL.FTZ R8, R38, R156 ;  /* 0x0000009c26087220 */ /* 0x000fe20000410000 */
[--C-:B------:R-:W-:Y:S01]  /*26550*/  FFMA.FTZ R156, R200, UR4, -R71.reuse ;  /* 0x00000004c89c7c23 */ /* 0x100fe20008010847 */
[--C-:B------:R-:W-:Y:S03]  /*26560*/  FFMA.FTZ R103, R14, UR4, -R71.reuse ;  /* 0x000000040e677c23 */ /* 0x100fe60008010847 */
[----:B------:R-:W4:Y:S01]  /*26570*/  MUFU.EX2 R131, R131 ;  /* 0x0000008300837308 */ /* 0x000f220000000800 */
[--C-:B------:R-:W-:Y:S01]  /*26580*/  FFMA.FTZ R104, R23, UR4, -R71.reuse ;  /* 0x0000000417687c23 */ /* 0x100fe20008010847 */
[----:B------:R-:W-:Y:S01]  /*26590*/  FFMA.FTZ R114, R20, UR4, -R71 ;  /* 0x0000000414727c23 */ /* 0x000fe20008010847 */
[----:B------:R-:W-:Y:S01]  /*265a0*/  FMUL.FTZ R20, R38, R144 ;  /* 0x0000009026147220 */ /* 0x000fe20000410000 */
[----:B------:R-:W-:Y:S01]  /*265b0*/  FFMA.FTZ R144, R214, UR4, -R39 ;  /* 0x00000004d6907c23 */ /* 0x000fe20008010827 */
[--C-:B------:R-:W-:Y:S01]  /*265c0*/  FFMA.FTZ R116, R34, UR4, -R71.reuse ;  /* 0x0000000422747c23 */ /* 0x100fe20008010847 */
[--C-:B------:R-:W-:Y:S01]  /*265d0*/  FFMA.FTZ R145, R213, UR4, -R71.reuse ;  /* 0x00000004d5917c23 */ /* 0x100fe20008010847 */
[----:B------:R-:W-:Y:S03]  /*265e0*/  FFMA.FTZ R152, R204, UR4, -R71 ;  /* 0x00000004cc987c23 */ /* 0x000fe60008010847 */
[----:B------:R-:W3:Y:S01]  /*265f0*/  MUFU.EX2 R123, R123 ;  /* 0x0000007b007b7308 */ /* 0x000ee20000000800 */
[C---:B-----5:R-:W-:Y:S01]  /*26600*/  FMUL.FTZ R4, R38.reuse, R160 ;  /* 0x000000a026047220 */ /* 0x060fe20000410000 */
[C---:B--2---:R-:W-:Y:S01]  /*26610*/  FMUL.FTZ R6, R37.reuse, R162 ;  /* 0x000000a225067220 */ /* 0x044fe20000410000 */
[C---:B------:R-:W-:Y:S01]  /*26620*/  FMUL.FTZ R7, R37.reuse, R163 ;  /* 0x000000a325077220 */ /* 0x040fe20000410000 */
[C---:B------:R-:W-:Y:S01]  /*26630*/  FMUL.FTZ R10, R37.reuse, R158 ;  /* 0x0000009e250a7220 */ /* 0x040fe20000410000 */
[C---:B------:R-:W-:Y:S01]  /*26640*/  FMUL.FTZ R11, R37.reuse, R159 ;  /* 0x0000009f250b7220 */ /* 0x040fe20000410000 */
[C---:B------:R-:W-:Y:S01]  /*26650*/  FMUL.FTZ R14, R37.reuse, R154 ;  /* 0x0000009a250e7220 */ /* 0x040fe20000410000 */
[----:B------:R-:W-:Y:S03]  /*26660*/  FMUL.FTZ R15, R37, R155 ;  /* 0x0000009b250f7220 */ /* 0x000fe60000410000 */
[----:B------:R-:W-:Y:S01]  /*26670*/  MUFU.EX2 R124, R124 ;  /* 0x0000007c007c7308 */ /* 0x000fe20000000800 */
[----:B----4-:R-:W-:Y:S01]  /*26680*/  F2FP.F16.F32.PACK_AB R43, R131, R165 ;  /* 0x000000a5832b723e */ /* 0x010fe200000000ff */
[C---:B------:R-:W-:Y:S01]  /*26690*/  FMUL.FTZ R22, R37.reuse, R146 ;  /* 0x0000009225167220 */ /* 0x040fe20000410000 */
[C---:B------:R-:W-:Y:S01]  /*266a0*/  FMUL.FTZ R23, R37.reuse, R147 ;  /* 0x0000009325177220 */ /* 0x040fe20000410000 */
[C---:B------:R-:W-:Y:S01]  /*266b0*/  FMUL.FTZ R34, R37.reuse, R134 ;  /* 0x0000008625227220 */ /* 0x040fe20000410000 */
[----:B------:R-:W-:Y:S01]  /*266c0*/  FMUL.FTZ R35, R37, R135 ;  /* 0x0000008725237220 */ /* 0x000fe20000410000 */
[--C-:B------:R-:W-:Y:S01]  /*266d0*/  FFMA.FTZ R134, R221, UR4, -R39.reuse ;  /* 0x00000004dd867c23 */ /* 0x100fe20008010827 */
[----:B------:R-:W-:Y:S03]  /*266e0*/  FFMA.FTZ R147, R209, UR4, -R39 ;  /* 0x00000004d1937c23 */ /* 0x000fe60008010827 */
[----:B------:R-:W2:Y:S01]  /*266f0*/  MUFU.EX2 R122, R122 ;  /* 0x0000007a007a7308 */ /* 0x000ea20000000800 */
[C---:B------:R-:W-:Y:S01]  /*26700*/  HMMA.16816.F32 R4, R40.reuse, R16, R4 ;  /* 0x000000102804723c */ /* 0x040fe20000001804 */
[----:B------:R-:W-:Y:S04]  /*26710*/  PLOP3.LUT P0, PT, PT, PT, UP0, 0x80, 0x0 ;  /* 0x000000000000781c */ /* 0x000fe80003f0f008 */
[----:B---3--:R-:W-:Y:S01]  /*26720*/  F2FP.F16.F32.PACK_AB R48, R123, R125 ;  /* 0x0000007d7b30723e */ /* 0x008fe200000000ff */
[C---:B------:R-:W-:Y:S03]  /*26730*/  HMMA.16816.F32 R8, R40.reuse, R18, R8 ;  /* 0x000000122808723c */ /* 0x040fe60000001808 */
[----:B------:R-:W-:Y:S02]  /*26740*/  MUFU.EX2 R120, R120 ;  /* 0x0000007800787308 */ /* 0x000fe40000000800 */
[C---:B------:R-:W-:Y:S01]  /*26750*/  FMUL.FTZ R16, R38.reuse, R148 ;  /* 0x0000009426107220 */ /* 0x040fe20000410000 */
[C---:B------:R-:W-:Y:S07]  /*26760*/  HMMA.16816.F32 R12, R40.reuse, R24, R12 ;  /* 0x00000018280c723c */ /* 0x040fee000000180c */
[----:B------:R-:W3:Y:S01]  /*26770*/  MUFU.EX2 R118, R118 ;  /* 0x0000007600767308 */ /* 0x000ee20000000800 */
[C---:B------:R-:W-:Y:S03]  /*26780*/  FMUL.FTZ R17, R38.reuse, R149 ;  /* 0x0000009526117220 */ /* 0x040fe60000410000 */
[C---:B------:R-:W-:Y:S01]  /*26790*/  FMUL.FTZ R18, R37.reuse, R150 ;  /* 0x0000009625127220 */ /* 0x040fe20000410000 */
[----:B------:R-:W-:Y:S01]  /*267a0*/  FMUL.FTZ R19, R37, R151 ;  /* 0x0000009725137220 */ /* 0x000fe20000410000 */
[C---:B------:R-:W-:Y:S04]  /*267b0*/  FMUL.FTZ R24, R38.reuse, R140 ;  /* 0x0000008c26187220 */ /* 0x040fe80000410000 */
[----:B------:R-:W-:Y:S01]  /*267c0*/  MUFU.EX2 R119, R119 ;  /* 0x0000007700777308 */ /* 0x000fe20000000800 */
[----:B------:R-:W-:Y:S01]  /*267d0*/  FMUL.FTZ R25, R38, R141 ;  /* 0x0000008d26197220 */ /* 0x000fe20000410000 */
[----:B--2---:R-:W-:Y:S01]  /*267e0*/  F2FP.F16.F32.PACK_AB R49, R122, R124 ;  /* 0x0000007c7a31723e */ /* 0x004fe200000000ff */
[C---:B------:R-:W-:Y:S03]  /*267f0*/  HMMA.16816.F32 R16, R40.reuse, R26, R16 ;  /* 0x0000001a2810723c */ /* 0x040fe60000001810 */
[--C-:B------:R-:W-:Y:S01]  /*26800*/  FFMA.FTZ R140, R217, UR4, -R71.reuse ;  /* 0x00000004d98c7c23 */ /* 0x100fe20008010847 */
[----:B------:R-:W-:Y:S03]  /*26810*/  FFMA.FTZ R141, R215, UR4, -R71 ;  /* 0x00000004d78d7c23 */ /* 0x000fe60008010847 */
[----:B------:R-:W2:Y:S01]  /*26820*/  MUFU.EX2 R117, R117 ;  /* 0x0000007500757308 */ /* 0x000ea20000000800 */
[C---:B-1----:R-:W-:Y:S03]  /*26830*/  HMMA.16816.F32 R20, R40.reuse, R28, R20 ;  /* 0x0000001c2814723c */ /* 0x042fe60000001814 */
[C---:B------:R-:W-:Y:S01]  /*26840*/  FMUL.FTZ R26, R37.reuse, R142 ;  /* 0x0000008e251a7220 */ /* 0x040fe20000410000 */
[----:B------:R-:W-:Y:S05]  /*26850*/  FMUL.FTZ R27, R37, R143 ;  /* 0x0000008f251b7220 */ /* 0x000fea0000410000 */
[----:B------:R-:W-:Y:S02]  /*26860*/  MUFU.EX2 R115, R115 ;  /* 0x0000007300737308 */ /* 0x000fe40000000800 */
[C---:B------:R-:W-:Y:S01]  /*26870*/  FMUL.FTZ R28, R38.reuse, R136 ;  /* 0x00000088261c7220 */ /* 0x040fe20000410000 */
[----:B------:R-:W-:Y:S01]  /*26880*/  FMUL.FTZ R29, R38, R137 ;  /* 0x00000089261d7220 */ /* 0x000fe20000410000 */
[----:B---3--:R-:W-:Y:S01]  /*26890*/  F2FP.F16.F32.PACK_AB R50, R118, R120 ;  /* 0x000000787632723e */ /* 0x008fe200000000ff */
[C---:B------:R-:W-:Y:S05]  /*268a0*/  HMMA.16816.F32 R24, R40.reuse, R30, R24 ;  /* 0x0000001e2818723c */ /* 0x040fea0000001818 */
[----:B------:R-:W1:Y:S01]  /*268b0*/  MUFU.EX2 R113, R113 ;  /* 0x0000007100717308 */ /* 0x000e620000000800 */
[----:B--2---:R-:W-:Y:S01]  /*268c0*/  F2FP.F16.F32.PACK_AB R51, R117, R119 ;  /* 0x000000777533723e */ /* 0x004fe200000000ff */
[--C-:B------:R-:W-:Y:S01]  /*268d0*/  FFMA.FTZ R137, R222, UR4, -R39.reuse ;  /* 0x00000004de897c23 */ /* 0x100fe20008010827 */
[--C-:B------:R-:W-:Y:S03]  /*268e0*/  FFMA.FTZ R142, R212, UR4, -R39.reuse ;  /* 0x00000004d48e7c23 */ /* 0x100fe60008010827 */
[--C-:B------:R-:W-:Y:S01]  /*268f0*/  FFMA.FTZ R148, R210, UR4, -R39.reuse ;  /* 0x00000004d2947c23 */ /* 0x100fe20008010827 */
[C---:B------:R-:W-:Y:S01]  /*26900*/  FMUL.FTZ R30, R37.reuse, R138 ;  /* 0x0000008a251e7220 */ /* 0x040fe20000410000 */
[----:B------:R-:W-:Y:S02]  /*26910*/  FMUL.FTZ R31, R37, R139 ;  /* 0x0000008b251f7220 */ /* 0x000fe40000410000 */
[----:B------:R-:W-:Y:S01]  /*26920*/  MUFU.EX2 R112, R112 ;  /* 0x0000007000707308 */ /* 0x000fe20000000800 */
[--C-:B------:R-:W-:Y:S01]  /*26930*/  FFMA.FTZ R139, R218, UR4, -R39.reuse ;  /* 0x00000004da8b7c23 */ /* 0x100fe20008010827 */
[----:B------:R-:W-:Y:S01]  /*26940*/  FFMA.FTZ R138, R216, UR4, -R39 ;  /* 0x00000004d88a7c23 */ /* 0x000fe20008010827 */
[----:B------:R-:W-:Y:S01]  /*26950*/  FFMA.FTZ R149, R207, UR4, -R71 ;  /* 0x00000004cf957c23 */ /* 0x000fe20008010847 */
[--C-:B------:R-:W-:Y:S01]  /*26960*/  FFMA.FTZ R150, R205, UR4, -R39.reuse ;  /* 0x00000004cd967c23 */ /* 0x100fe20008010827 */
[C---:B------:R-:W-:Y:S05]  /*26970*/  HMMA.16816.F32 R28, R40.reuse, R44, R28 ;  /* 0x0000002c281c723c */ /* 0x040fea000000181c */
[----:B------:R-:W2:Y:S01]  /*26980*/  MUFU.EX2 R110, R110 ;  /* 0x0000006e006e7308 */ /* 0x000ea20000000800 */
[--C-:B------:R-:W-:Y:S01]  /*26990*/  FFMA.FTZ R151, R206, UR4, -R39.reuse ;  /* 0x00000004ce977c23 */ /* 0x100fe20008010827 */
[--C-:B------:R-:W-:Y:S01]  /*269a0*/  FFMA.FTZ R154, R202, UR4, -R39.reuse ;  /* 0x00000004ca9a7c23 */ /* 0x100fe20008010827 */
[----:B------:R-:W-:Y:S01]  /*269b0*/  HMMA.16816.F32 R32, R40, R46, R32 ;  /* 0x0000002e2820723c */ /* 0x000fe20000001820 */
[----:B------:R-:W3:Y:S06]  /*269c0*/  LDSM.16.MT88.4 R40, [R233+0xa800] ;  /* 0x00a80000e928783b */ /* 0x000eec0000004200 */
[----:B------:R-:W-:Y:S01]  /*269d0*/  MUFU.EX2 R111, R111 ;  /* 0x0000006f006f7308 */ /* 0x000fe20000000800 */
[C---:B------:R-:W-:Y:S05]  /*269e0*/  HMMA.16816.F32 R4, R48.reuse, R52, R4 ;  /* 0x000000343004723c */ /* 0x040fea0000001804 */
[----:B-1----:R-:W-:Y:S01]  /*269f0*/  F2FP.F16.F32.PACK_AB R44, R113, R115 ;  /* 0x00000073712c723e */ /* 0x002fe200000000ff */
[C---:B------:R-:W-:Y:S03]  /*26a00*/  HMMA.16816.F32 R8, R48.reuse, R54, R8 ;  /* 0x000000363008723c */ /* 0x040fe60000001808 */
[----:B------:R-:W1:Y:S01]  /*26a10*/  MUFU.EX2 R106, R106 ;  /* 0x0000006a006a7308 */ /* 0x000e620000000800 */
[----:B------:R-:W4:Y:S01]  /*26a20*/  LDSM.16.MT88.4 R52, [R236+0xb000] ;  /* 0x00b00000ec34783b */ /* 0x000f220000004200 */
[----:B--2---:R-:W-:Y:S01]  /*26a30*/  F2FP.F16.F32.PACK_AB R45, R110, R112 ;  /* 0x000000706e2d723e */ /* 0x004fe200000000ff */
[C---:B------:R-:W-:Y:S07]  /*26a40*/  HMMA.16816.F32 R12, R48.reuse, R56, R12 ;  /* 0x00000038300c723c */ /* 0x040fee000000180c */
        /* <DEDUP_REMOVED lines=18> */
[----:B------:R-:W-:Y:S01]  /*26b70*/  FFMA.FTZ R159, R197, UR4, -R39 ;  /* 0x00000004c59f7c23 */ /* 0x000fe20008010827 */
        /* <DEDUP_REMOVED lines=11> */
[----:B------:R-:W-:Y:S03]  /*26c30*/  FFMA.FTZ R195, R65, UR4, -R71 ;  /* 0x0000000441c37c23 */ /* 0x000fe60008010847 */
[C---:B------:R-:W-:Y:S03]  /*26c40*/  HMMA.16816.F32 R24, R44.reuse, R62, R24 ;  /* 0x0000003e2c18723c */ /* 0x040fe60000001818 */
[----:B------:R-:W-:Y:S01]  /*26c50*/  MUFU.EX2 R109, R109 ;  /* 0x0000006d006d7308 */ /* 0x000fe20000000800 */
[----:B------:R-:W1:Y:S01]  /*26c60*/  LDSM.16.MT88.4 R60, [R234+0xb800] ;  /* 0x00b80000ea3c783b */ /* 0x000e620000004200 */
[----:B----4-:R-:W-:Y:S01]  /*26c70*/  F2FP.F16.F32.PACK_AB R49, R100, R101 ;  /* 0x000000656431723e */ /* 0x010fe200000000ff */
        /* <DEDUP_REMOVED lines=9> */
[----:B------:R-:W-:Y:S01]  /*26d10*/  FFMA.FTZ R193, R188, UR4, -R39 ;  /* 0x00000004bcc17c23 */ /* 0x000fe20008010827 */
[----:B------:R-:W-:Y:S03]  /*26d20*/  FFMA.FTZ R188, R189, UR4, -R71 ;  /* 0x00000004bdbc7c23 */ /* 0x000fe60008010847 */
[----:B------:R-:W5:Y:S01]  /*26d30*/  MUFU.EX2 R116, R116 ;  /* 0x0000007400747308 */ /* 0x000f620000000800 */
[----:B------:R-:W-:Y:S01]  /*26d40*/  FFMA.FTZ R189, R67, UR4, -R39 ;  /* 0x0000000443bd7c23 */ /* 0x000fe20008010827 */
[----:B----4-:R-:W-:Y:S01]  /*26d50*/  F2FP.F16.F32.PACK_AB R51, R107, R109 ;  /* 0x0000006d6b33723e */ /* 0x010fe200000000ff */
[----:B------:R-:W-:Y:S01]  /*26d60*/  LDSM.16.MT88.4 R64, [R235+0xe800] ;  /* 0x00e80000eb40783b */ /* 0x000fe20000004200 */
[----:B------:R-:W-:Y:S01]  /*26d70*/  FFMA.FTZ R185, R37, R224, R185 ;  /* 0x000000e025b97223 */ /* 0x000fe200000100b9 */
        /* <DEDUP_REMOVED lines=8> */
[----:B------:R-:W3:Y:S01]  /*26e00*/  LDSM.16.MT88.4 R52, [R236+0xc000] ;  /* 0x00c00000ec34783b */ /* 0x000ee20000004200 */
[----:B-----5:R-:W-:Y:S01]  /*26e10*/  F2FP.F16.F32.PACK_AB R44, R116, R114 ;  /* 0x00000072742c723e */ /* 0x020fe200000000ff */
[C---:B--2---:R-:W-:Y:S07]  /*26e20*/  HMMA.16816.F32 R12, R48.reuse, R56, R12 ;  /* 0x00000038300c723c */ /* 0x044fee000000180c */
[----:B------:R-:W-:Y:S01]  /*26e30*/  MUFU.EX2 R130, R130 ;  /* 0x0000008200827308 */ /* 0x000fe20000000800 */
[--C-:B------:R-:W-:Y:S01]  /*26e40*/  FFMA.FTZ R191, R191, UR4, -R71.reuse ;  /* 0x00000004bfbf7c23 */ /* 0x100fe20008010847 */
[C---:B------:R-:W-:Y:S01]  /*26e50*/  HMMA.16816.F32 R16, R48.reuse, R58, R16 ;  /* 0x0000003a3010723c */ /* 0x040fe20000001810 */
[----:B------:R-:W2:Y:S07]  /*26e60*/  LDSM.16.MT88.4 R56, [R235+0xc000] ;  /* 0x00c00000eb38783b */ /* 0x000eae0000004200 */
[----:B------:R-:W5:Y:S01]  /*26e70*/  MUFU.EX2 R132, R132 ;  /* 0x0000008400847308 */ /* 0x000f620000000800 */
[C---:B-1----:R-:W-:Y:S03]  /*26e80*/  HMMA.16816.F32 R20, R48.reuse, R60, R20 ;  /* 0x0000003c3014723c */ /* 0x042fe60000001814 */
[----:B----4-:R-:W-:Y:S03]  /*26e90*/  F2FP.F16.F32.PACK_AB R45, R126, R121 ;  /* 0x000000797e2d723e */ /* 0x010fe600000000ff */
        /* <DEDUP_REMOVED lines=8> */
[----:B------:R-:W4:Y:S07]  /*26f20*/  LDSM.16.MT88.4 R40, [R233+0xc000] ;  /* 0x00c00000e928783b */ /* 0x000f2e0000004200 */
[----:B------:R-:W-:Y:S03]  /*26f30*/  MUFU.EX2 R139, R139 ;  /* 0x0000008b008b7308 */ /* 0x000fe60000000800 */
[--C-:B------:R-:W-:Y:S01]  /*26f40*/  FFMA.FTZ R180, R180, UR4, -R71.reuse ;  /* 0x00000004b4b47c23 */ /* 0x100fe20008010847 */
[--C-:B------:R-:W-:Y:S01]  /*26f50*/  FFMA.FTZ R178, R178, UR4, -R71.reuse ;  /* 0x00000004b2b27c23 */ /* 0x100fe20008010847 */
[--C-:B------:R-:W-:Y:S01]  /*26f60*/  FFMA.FTZ R175, R175, UR4, -R71.reuse ;  /* 0x00000004afaf7c23 */ /* 0x100fe20008010847 */
[----:B------:R-:W-:Y:S01]  /*26f70*/  FFMA.FTZ R174, R174, UR4, -R71 ;  /* 0x00000004aeae7c23 */ /* 0x000fe20008010847 */
[----:B------:R-:W-:Y:S03]  /*26f80*/  FFMA.FTZ R186, R38, R225, R186 ;  /* 0x000000e126ba7223 */ /* 0x000fe600000100ba */
[----:B------:R-:W5:Y:S01]  /*26f90*/  MUFU.EX2 R138, R138 ;  /* 0x0000008a008a7308 */ /* 0x000f620000000800 */
[----:B---3--:R-:W-:Y:S01]  /*26fa0*/  F2FP.F16.F32.PACK_AB R49, R134, R137 ;  /* 0x000000898631723e */ /* 0x008fe200000000ff */
[----:B------:R-:W-:Y:S01]  /*26fb0*/  FFMA.FTZ R38, R95, UR4, -R39 ;  /* 0x000000045f267c23 */ /* 0x000fe20008010827 */
        /* <DEDUP_REMOVED lines=20> */
[----:B------:R-:W-:Y:S03]  /*27100*/  FFMA.FTZ R69, R69, UR4, -R71 ;  /* 0x0000000445457c23 */ /* 0x000fe60008010847 */
[----:B------:R-:W3:Y:S01]  /*27110*/  MUFU.EX2 R129, R129 ;  /* 0x0000008100817308 */ /* 0x000ee20000000800 */
[----:B------:R-:W-:Y:S01]  /*27120*/  FADD.FTZ R185, R181, R185 ;  /* 0x000000b9b5b97221 */ /* 0x000fe20000010000 */
[----:B------:R-:W-:Y:S03]  /*27130*/  FADD.FTZ R186, R183, R186 ;  /* 0x000000bab7ba7221 */ /* 0x000fe60000010000 */
[----:B------:R-:W-:Y:S01]  /*27140*/  FADD.FTZ R185, R165, R185 ;  /* 0x000000b9a5b97221 */ /* 0x000fe20000010000 */
[----:B------:R-:W-:Y:S01]  /*27150*/  FADD.FTZ R182, R182, R186 ;  /* 0x000000bab6b67221 */ /* 0x000fe20000010000 */
[----:B------:R-:W-:Y:S03]  /*27160*/  MOV R165, R2 ;  /* 0x0000000200a57202 */ /* 0x000fe60000000f00 */
[----:B------:R-:W-:Y:S01]  /*27170*/  MUFU.EX2 R133, R133 ;  /* 0x0000008500857308 */ /* 0x000fe20000000800 */
[----:B------:R-:W-:Y:S01]  /*27180*/  FADD.FTZ R131, R131, R185 ;  /* 0x000000b983837221 */ /* 0x000fe20000010000 */
[----:B------:R-:W-:Y:S03]  /*27190*/  FADD.FTZ R164, R164, R182 ;  /* 0x000000b6a4a47221 */ /* 0x000fe60000010000 */
[----:B------:R-:W-:Y:S01]  /*271a0*/  FADD.FTZ R131, R124, R131 ;  /* 0x000000837c837221 */ /* 0x000fe20000010000 */
[----:B------:R-:W-:Y:S04]  /*271b0*/  FADD.FTZ R164, R125, R164 ;  /* 0x000000a47da47221 */ /* 0x000fe80000010000 */
        /* <DEDUP_REMOVED lines=14> */
[----:B------:R-:W2:Y:S01]  /*272a0*/  MUFU.EX2 R141, R141 ;  /* 0x0000008d008d7308 */ /* 0x000ea20000000800 */
[----:B------:R-:W-:Y:S01]  /*272b0*/  FADD.FTZ R131, R112, R131 ;  /* 0x0000008370837221 */ /* 0x000fe20000010000 */
[C---:B------:R-:W-:Y:S01]  /*272c0*/  HMMA.16816.F32 R16, R44.reuse, R58, R16 ;  /* 0x0000003a2c10723c */ /* 0x040fe20000001810 */
[----:B------:R-:W5:Y:S07]  /*272d0*/  LDSM.16.MT88.4 R56, [R235+0xc800] ;  /* 0x00c80000eb38783b */ /* 0x000f6e0000004200 */
[----:B------:R-:W-:Y:S01]  /*272e0*/  MUFU.EX2 R144, R144 ;  /* 0x0000009000907308 */ /* 0x000fe20000000800 */
[C---:B-1----:R-:W-:Y:S03]  /*272f0*/  HMMA.16816.F32 R20, R44.reuse, R60, R20 ;  /* 0x0000003c2c14723c */ /* 0x042fe60000001814 */
[----:B---3--:R-:W-:Y:S03]  /*27300*/  F2FP.F16.F32.PACK_AB R50, R135, R136 ;  /* 0x000000888732723e */ /* 0x008fe600000000ff */
[C---:B------:R-:W-:Y:S03]  /*27310*/  HMMA.16816.F32 R24, R44.reuse, R62, R24 ;  /* 0x0000003e2c18723c */ /* 0x040fe60000001818 */
[----:B------:R-:W1:Y:S01]  /*27320*/  MUFU.EX2 R142, R142 ;  /* 0x0000008e008e7308 */ /* 0x000e620000000800 */
        /* <DEDUP_REMOVED lines=8> */
[C---:B------:R-:W-:Y:S05]  /*273b0*/  HMMA.16816.F32 R4, R48.reuse, R52, R4 ;  /* 0x000000343004723c */ /* 0x040fea0000001804 */
[----:B--2---:R-:W-:Y:S01]  /*273c0*/  F2FP.F16.F32.PACK_AB R44, R141, R140 ;  /* 0x0000008c8d2c723e */ /* 0x004fe200000000ff */
[C---:B------:R-:W-:Y:S03]  /*273d0*/  HMMA.16816.F32 R8, R48.reuse, R54, R8 ;  /* 0x000000363008723c */ /* 0x040fe60000001808 */
[----:B------:R-:W-:Y:S01]  /*273e0*/  MUFU.EX2 R148, R148 ;  /* 0x0000009400947308 */ /* 0x000fe20000000800 */
[----:B------:R-:W2:Y:S01]  /*273f0*/  LDSM.16.MT88.4 R52, [R236+0xd000] ;  /* 0x00d00000ec34783b */ /* 0x000ea20000004200 */
[----:B-1----:R-:W-:Y:S01]  /*27400*/  F2FP.F16.F32.PACK_AB R45, R142, R144 ;  /* 0x000000908e2d723e */ /* 0x002fe200000000ff */
[C---:B-----5:R-:W-:Y:S07]  /*27410*/  HMMA.16816.F32 R12, R48.reuse, R56, R12 ;  /* 0x00000038300c723c */ /* 0x060fee000000180c */
        /* <DEDUP_REMOVED lines=8> */
[----:B------:R-:W5:Y:S01]  /*274a0*/  MUFU.EX2 R149, R149 ;  /* 0x0000009500957308 */ /* 0x000f620000000800 */
[----:B------:R-:W3:Y:S01]  /*274b0*/  LDSM.16.MT88.4 R60, [R234+0xd000] ;  /* 0x00d00000ea3c783b */ /* 0x000ee20000004200 */
[----:B-1----:R-:W-:Y:S01]  /*274c0*/  F2FP.F16.F32.PACK_AB R47, R147, R148 ;  /* 0x00000094932f723e */ /* 0x002fe200000000ff */
[C---:B----4-:R-:W-:Y:S07]  /*274d0*/  HMMA.16816.F32 R28, R48.reuse, R40, R28 ;  /* 0x00000028301c723c */ /* 0x050fee000000181c */
[----:B------:R-:W-:Y:S01]  /*274e0*/  MUFU.EX2 R150, R150 ;  /* 0x0000009600967308 */ /* 0x000fe20000000800 */
[----:B------:R-:W-:Y:S01]  /*274f0*/  FADD.FTZ R105, R101, R105 ;  /* 0x0000006965697221 */ /* 0x000fe20000010000 */
[----:B------:R-:W-:Y:S01]  /*27500*/  HMMA.16816.F32 R32, R48, R42, R32 ;  /* 0x0000002a3020723c */ /* 0x000fe20000001820 */
[----:B------:R-:W1:Y:S07]  /*27510*/  LDSM.16.MT88.4 R40, [R233+0xd000] ;  /* 0x00d00000e928783b */ /* 0x000e6e0000004200 */
[----:B------:R-:W4:Y:S01]  /*27520*/  MUFU.EX2 R151, R151 ;  /* 0x0000009700977308 */ /* 0x000f220000000800 */
[C---:B--2---:R-:W-:Y:S05]  /*27530*/  HMMA.16816.F32 R4, R44.reuse, R52, R4 ;  /* 0x000000342c04723c */ /* 0x044fea0000001804 */
[----:B-----5:R-:W-:Y:S01]  /*27540*/  F2FP.F16.F32.PACK_AB R48, R149, R146 ;  /* 0x000000929530723e */ /* 0x020fe200000000ff */
[C---:B------:R-:W-:Y:S03]  /*27550*/  HMMA.16816.F32 R8, R44.reuse, R54, R8 ;  /* 0x000000362c08723c */ /* 0x040fe60000001808 */
[----:B------:R-:W-:Y:S01]  /*27560*/  MUFU.EX2 R152, R152 ;  /* 0x0000009800987308 */ /* 0x000fe20000000800 */
[----:B------:R-:W2:Y:S01]  /*27570*/  LDSM.16.MT88.4 R52, [R236+0xd800] ;  /* 0x00d80000ec34783b */ /* 0x000ea20000004200 */
[----:B------:R-:W-:Y:S01]  /*27580*/  FADD.FTZ R105, R100, R105 ;  /* 0x0000006964697221 */ /* 0x000fe20000010000 */
[C---:B---3--:R-:W-:Y:S07]  /*27590*/  HMMA.16816.F32 R12, R44.reuse, R56, R12 ;  /* 0x000000382c0c723c */ /* 0x048fee000000180c */
[----:B------:R-:W3:Y:S01]  /*275a0*/  MUFU.EX2 R153, R153 ;  /* 0x0000009900997308 */ /* 0x000ee20000000800 */
[----:B----4-:R-:W-:Y:S01]  /*275b0*/  F2FP.F16.F32.PACK_AB R49, R151, R150 ;  /* 0x000000969731723e */ /* 0x010fe200000000ff */
[C---:B------:R-:W-:Y:S01]  /*275c0*/  HMMA.16816.F32 R16, R44.reuse, R58, R16 ;  /* 0x0000003a2c10723c */ /* 0x040fe20000001810 */
[----:B------:R-:W4:Y:S07]  /*275d0*/  LDSM.16.MT88.4 R56, [R235+0xd800] ;  /* 0x00d80000eb38783b */ /* 0x000f2e0000004200 */
[----:B------:R-:W-:Y:S01]  /*275e0*/  MUFU.EX2 R154, R154 ;  /* 0x0000009a009a7308 */ /* 0x000fe20000000800 */
[C---:B------:R-:W-:Y:S03]  /*275f0*/  HMMA.16816.F32 R20, R44.reuse, R60, R20 ;  /* 0x0000003c2c14723c */ /* 0x040fe60000001814 */
[----:B------:R-:W-:Y:S03]  /*27600*/  FADD.FTZ R105, R109, R105 ;  /* 0x000000696d697221 */ /* 0x000fe60000010000 */
[C---:B------:R-:W-:Y:S03]  /*27610*/  HMMA.16816.F32 R24, R44.reuse, R62, R24 ;  /* 0x0000003e2c18723c */ /* 0x040fe60000001818 */
[----:B------:R-:W5:Y:S01]  /*27620*/  MUFU.EX2 R155, R155 ;  /* 0x0000009b009b7308 */ /* 0x000f620000000800 */
[----:B------:R-:W4:Y:S01]  /*27630*/  LDSM.16.MT88.4 R60, [R234+0xd800] ;  /* 0x00d80000ea3c783b */ /* 0x000f220000004200 */
[----:B---3--:R-:W-:Y:S01]  /*27640*/  F2FP.F16.F32.PACK_AB R50, R153, R152 ;  /* 0x000000989932723e */ /* 0x008fe200000000ff */
[C---:B-1----:R-:W-:Y:S07]  /*27650*/  HMMA.16816.F32 R28, R44.reuse, R40, R28 ;  /* 0x000000282c1c723c */ /* 0x042fee000000181c */
[----:B------:R-:W-:Y:S01]  /*27660*/  MUFU.EX2 R156, R156 ;  /* 0x0000009c009c7308 */ /* 0x000fe20000000800 */
[----:B------:R-:W-:Y:S01]  /*27670*/  FADD.FTZ R105, R107, R105 ;  /* 0x000000696b697221 */ /* 0x000fe20000010000 */
[----:B------:R-:W-:Y:S01]  /*27680*/  HMMA.16816.F32 R32, R44, R42, R32 ;  /* 0x0000002a2c20723c */ /* 0x000fe20000001820 */
[----:B------:R-:W1:Y:S07]  /*27690*/  LDSM.16.MT88.4 R40, [R233+0xd800] ;  /* 0x00d80000e928783b */ /* 0x000e6e0000004200 */
[----:B------:R-:W3:Y:S03]  /*276a0*/  MUFU.EX2 R157, R157 ;  /* 0x0000009d009d7308 */ /* 0x000ee60000000800 */
[----:B-----5:R-:W-:Y:S01]  /*276b0*/  F2FP.F16.F32.PACK_AB R51, R155, R154 ;  /* 0x0000009a9b33723e */ /* 0x020fe200000000ff */
[----:B------:R-:W-:Y:S01]  /*276c0*/  FADD.FTZ R121, R121, R105 ;  /* 0x0000006979797221 */ /* 0x000fe20000010000 */
[----:B------:R-:W-:Y:S01]  /*276d0*/  FADD.FTZ R164, R118, R164 ;  /* 0x000000a476a47221 */ /* 0x000fe20000010000 */
[----:B------:R-:W5:Y:S02]  /*276e0*/  LDSM.16.MT88.4 R44, [R236+0xe000] ;  /* 0x00e00000ec2c783b */ /* 0x000f640000004200 */
[----:B------:R-:W-:Y:S01]  /*276f0*/  FADD.FTZ R121, R126, R121 ;  /* 0x000000797e797221 */ /* 0x000fe20000010000 */
[----:B------:R-:W-:Y:S01]  /*27700*/  FADD.FTZ R164, R115, R164 ;  /* 0x000000a473a47221 */ /* 0x000fe20000010000 */
[----:B------:R-:W-:Y:S01]  /*27710*/  MUFU.EX2 R158, R158 ;  /* 0x0000009e009e7308 */ /* 0x000fe20000000800 */
[C---:B--2---:R-:W-:Y:S05]  /*27720*/  HMMA.16816.F32 R4, R48.reuse, R52, R4 ;  /* 0x000000343004723c */ /* 0x044fea0000001804 */
[----:B------:R-:W-:Y:S01]  /*27730*/  FADD.FTZ R121, R130, R121 ;  /* 0x0000007982797221 */ /* 0x000fe20000010000 */
[C---:B------:R-:W-:Y:S03]  /*27740*/  HMMA.16816.F32 R8, R48.reuse, R54, R8 ;  /* 0x000000363008723c */ /* 0x040fe60000001808 */
[----:B------:R-:W2:Y:S01]  /*27750*/  MUFU.EX2 R159, R159 ;  /* 0x0000009f009f7308 */ /* 0x000ea20000000800 */
[----:B------:R-:W5:Y:S01]  /*27760*/  LDSM.16.MT88.4 R52, [R235+0xe000] ;  /* 0x00e00000eb34783b */ /* 0x000f620000004200 */
[----:B------:R-:W-:Y:S01]  /*27770*/  FADD.FTZ R121, R132, R121 ;  /* 0x0000007984797221 */ /* 0x000fe20000010000 */
[C---:B----4-:R-:W-:Y:S07]  /*27780*/  HMMA.16816.F32 R12, R48.reuse, R56, R12 ;  /* 0x00000038300c723c */ /* 0x050fee000000180c */
[----:B------:R-:W-:Y:S01]  /*27790*/  MUFU.EX2 R161, R161 ;  /* 0x000000a100a17308 */ /* 0x000fe20000000800 */
[----:B------:R-:W-:Y:S01]  /*277a0*/  FADD.FTZ R137, R137, R121 ;  /* 0x0000007989897221 */ /* 0x000fe20000010000 */
[C---:B------:R-:W-:Y:S01]  /*277b0*/  HMMA.16816.F32 R16, R48.reuse, R58, R16 ;  /* 0x0000003a3010723c */ /* 0x040fe20000001810 */
[----:B------:R-:W4:Y:S07]  /*277c0*/  LDSM.16.MT88.4 R56, [R234+0xe000] ;  /* 0x00e00000ea38783b */ /* 0x000f2e0000004200 */
        /* <DEDUP_REMOVED lines=11> */
[----:B------:R-:W4:Y:S07]  /*27880*/  LDSM.16.MT88.4 R48, [R233+0xe000] ;  /* 0x00e00000e930783b */ /* 0x000f2e0000004200 */
[----:B------:R-:W-:Y:S03]  /*27890*/  MUFU.EX2 R192, R192 ;  /* 0x000000c000c07308 */ /* 0x000fe60000000800 */
[----:B---3--:R-:W-:Y:S01]  /*278a0*/  F2FP.F16.F32.PACK_AB R40, R157, R156 ;  /* 0x0000009c9d28723e */ /* 0x008fe200000000ff */
[----:B------:R-:W-:Y:S01]  /*278b0*/  FADD.FTZ R137, R144, R137 ;  /* 0x0000008990897221 */ /* 0x000fe20000010000 */
[----:B--2---:R-:W-:Y:S03]  /*278c0*/  F2FP.F16.F32.PACK_AB R41, R159, R158 ;  /* 0x0000009e9f29723e */ /* 0x004fe600000000ff */
[----:B------:R-:W-:Y:S01]  /*278d0*/  FADD.FTZ R137, R142, R137 ;  /* 0x000000898e897221 */ /* 0x000fe20000010000 */
[----:B------:R-:W-:Y:S01]  /*278e0*/  F2FP.F16.F32.PACK_AB R42, R160, R161 ;  /* 0x000000a1a02a723e */ /* 0x000fe200000000ff */
[----:B------:R-:W2:Y:S01]  /*278f0*/  MUFU.EX2 R191, R191 ;  /* 0x000000bf00bf7308 */ /* 0x000ea20000000800 */
[----:B-1----:R-:W-:Y:S01]  /*27900*/  F2FP.F16.F32.PACK_AB R43, R163, R162 ;  /* 0x000000a2a32b723e */ /* 0x002fe200000000ff */
[----:B------:R-:W-:Y:S01]  /*27910*/  FADD.FTZ R148, R148, R137 ;  /* 0x0000008994947221 */ /* 0x000fe20000010000 */
[----:B------:R-:W-:Y:S01]  /*27920*/  FADD.FTZ R113, R113, R164 ;  /* 0x000000a471717221 */ /* 0x000fe20000010000 */
[----:B------:R-:W-:Y:S02]  /*27930*/  MOV R164, R0 ;  /* 0x0000000000a47202 */ /* 0x000fe40000000f00 */
[----:B------:R-:W-:Y:S01]  /*27940*/  FADD.FTZ R147, R147, R148 ;  /* 0x0000009493937221 */ /* 0x000fe20000010000 */
[----:B------:R-:W-:Y:S03]  /*27950*/  FADD.FTZ R113, R111, R113 ;  /* 0x000000716f717221 */ /* 0x000fe60000010000 */
[----:B------:R-:W-:Y:S01]  /*27960*/  MUFU.EX2 R190, R190 ;  /* 0x000000be00be7308 */ /* 0x000fe20000000800 */
[C---:B-----5:R-:W-:Y:S05]  /*27970*/  HMMA.16816.F32 R4, R40.reuse, R44, R4 ;  /* 0x0000002c2804723c */ /* 0x060fea0000001804 */
[----:B------:R-:W-:Y:S01]  /*27980*/  FADD.FTZ R147, R150, R147 ;  /* 0x0000009396937221 */ /* 0x000fe20000010000 */
[C---:B------:R-:W-:Y:S03]  /*27990*/  HMMA.16816.F32 R8, R40.reuse, R46, R8 ;  /* 0x0000002e2808723c */ /* 0x040fe60000001808 */
[----:B------:R-:W1:Y:S02]  /*279a0*/  MUFU.EX2 R193, R193 ;  /* 0x000000c100c17308 */ /* 0x000e640000000800 */
[----:B--2---:R-:W-:Y:S01]  /*279b0*/  F2FP.F16.F32.PACK_AB R44, R191, R192 ;  /* 0x000000c0bf2c723e */ /* 0x004fe200000000ff */
[C---:B------:R-:W-:Y:S07]  /*279c0*/  HMMA.16816.F32 R12, R40.reuse, R52, R12 ;  /* 0x00000034280c723c */ /* 0x040fee000000180c */
[----:B------:R-:W-:Y:S01]  /*279d0*/  MUFU.EX2 R188, R188 ;  /* 0x000000bc00bc7308 */ /* 0x000fe20000000800 */
[----:B------:R-:W-:Y:S01]  /*279e0*/  FADD.FTZ R147, R151, R147 ;  /* 0x0000009397937221 */ /* 0x000fe20000010000 */
[C---:B------:R-:W-:Y:S01]  /*279f0*/  HMMA.16816.F32 R16, R40.reuse, R54, R16 ;  /* 0x000000362810723c */ /* 0x040fe20000001810 */
[----:B------:R-:W2:Y:S07]  /*27a00*/  LDSM.16.MT88.4 R52, [R234+0xe800] ;  /* 0x00e80000ea34783b */ /* 0x000eae0000004200 */
[----:B------:R-:W3:Y:S01]  /*27a10*/  MUFU.EX2 R187, R187 ;  /* 0x000000bb00bb7308 */ /* 0x000ee20000000800 */
[C---:B----4-:R-:W-:Y:S03]  /*27a20*/  HMMA.16816.F32 R20, R40.reuse, R56, R20 ;  /* 0x000000382814723c */ /* 0x050fe60000001814 */
[----:B-1----:R-:W-:Y:S03]  /*27a30*/  F2FP.F16.F32.PACK_AB R45, R193, R190 ;  /* 0x000000bec12d723e */ /* 0x002fe600000000ff */
[C---:B------:R-:W-:Y:S03]  /*27a40*/  HMMA.16816.F32 R24, R40.reuse, R58, R24 ;  /* 0x0000003a2818723c */ /* 0x040fe60000001818 */
[----:B------:R-:W-:Y:S01]  /*27a50*/  MUFU.EX2 R184, R184 ;  /* 0x000000b800b87308 */ /* 0x000fe20000000800 */
[----:B------:R-:W1:Y:S01]  /*27a60*/  LDSM.16.MT88.4 R56, [R233+0xe800] ;  /* 0x00e80000e938783b */ /* 0x000e620000004200 */
[----:B------:R-:W-:Y:S01]  /*27a70*/  FADD.FTZ R147, R154, R147 ;  /* 0x000000939a937221 */ /* 0x000fe20000010000 */
[C---:B------:R-:W-:Y:S07]  /*27a80*/  HMMA.16816.F32 R28, R40.reuse, R48, R28 ;  /* 0x00000030281c723c */ /* 0x040fee000000181c */
[----:B------:R-:W4:Y:S01]  /*27a90*/  MUFU.EX2 R179, R179 ;  /* 0x000000b300b37308 */ /* 0x000f220000000800 */
[----:B---3--:R-:W-:Y:S01]  /*27aa0*/  F2FP.F16.F32.PACK_AB R46, R187, R188 ;  /* 0x000000bcbb2e723e */ /* 0x008fe200000000ff */
[----:B------:R-:W-:Y:S01]  /*27ab0*/  HMMA.16816.F32 R32, R40, R50, R32 ;  /* 0x000000322820723c */ /* 0x000fe20000001820 */
[----:B------:R-:W3:Y:S07]  /*27ac0*/  LDSM.16.MT88.4 R48, [R236+0xf000] ;  /* 0x00f00000ec30783b */ /* 0x000eee0000004200 */
[----:B------:R-:W-:Y:S03]  /*27ad0*/  MUFU.EX2 R180, R180 ;  /* 0x000000b400b47308 */ /* 0x000fe60000000800 */
[----:B------:R-:W-:Y:S01]  /*27ae0*/  FADD.FTZ R155, R155, R147 ;  /* 0x000000939b9b7221 */ /* 0x000fe20000010000 */
[----:B------:R-:W-:Y:S03]  /*27af0*/  FADD.FTZ R106, R106, R113 ;  /* 0x000000716a6a7221 */ /* 0x000fe60000010000 */
[----:B------:R-:W-:Y:S01]  /*27b00*/  FADD.FTZ R155, R158, R155 ;  /* 0x0000009b9e9b7221 */ /* 0x000fe20000010000 */
[----:B------:R-:W-:Y:S02]  /*27b10*/  FADD.FTZ R106, R102, R106 ;  /* 0x0000006a666a7221 */ /* 0x000fe40000010000 */
        /* <DEDUP_REMOVED lines=13> */
[C---:B------:R-:W-:Y:S07]  /*27bf0*/  HMMA.16816.F32 R12, R44.reuse, R64, R12 ;  /* 0x000000402c0c723c */ /* 0x040fee000000180c */
[----:B------:R-:W-:Y:S01]  /*27c00*/  MUFU.EX2 R175, R175 ;  /* 0x000000af00af7308 */ /* 0x000fe20000000800 */
[----:B------:R-:W-:Y:S01]  /*27c10*/  FADD.FTZ R159, R190, R159 ;  /* 0x0000009fbe9f7221 */ /* 0x000fe20000010000 */
[C---:B------:R-:W-:Y:S08]  /*27c20*/  HMMA.16816.F32 R16, R44.reuse, R66, R16 ;  /* 0x000000422c10723c */ /* 0x040ff00000001810 */
[----:B------:R-:W5:Y:S01]  /*27c30*/  MUFU.EX2 R174, R174 ;  /* 0x000000ae00ae7308 */ /* 0x000f620000000800 */
[C---:B--2---:R-:W-:Y:S03]  /*27c40*/  HMMA.16816.F32 R20, R44.reuse, R52, R20 ;  /* 0x000000342c14723c */ /* 0x044fe60000001814 */
[----:B----4-:R-:W-:Y:S03]  /*27c50*/  F2FP.F16.F32.PACK_AB R41, R176, R177 ;  /* 0x000000b1b029723e */ /* 0x010fe600000000ff */
[C---:B------:R-:W-:Y:S03]  /*27c60*/  HMMA.16816.F32 R24, R44.reuse, R54, R24 ;  /* 0x000000362c18723c */ /* 0x040fe60000001818 */
[----:B------:R-:W-:Y:S01]  /*27c70*/  MUFU.EX2 R189, R189 ;  /* 0x000000bd00bd7308 */ /* 0x000fe20000000800 */
[----:B------:R-:W2:Y:S01]  /*27c80*/  LDSM.16.MT88.4 R52, [R234+0xf000] ;  /* 0x00f00000ea34783b */ /* 0x000ea20000004200 */
[----:B------:R-:W-:Y:S01]  /*27c90*/  FADD.FTZ R193, R193, R159 ;  /* 0x0000009fc1c17221 */ /* 0x000fe20000010000 */
[C---:B-1----:R-:W-:Y:S07]  /*27ca0*/  HMMA.16816.F32 R28, R44.reuse, R56, R28 ;  /* 0x000000382c1c723c */ /* 0x042fee000000181c */
[----:B------:R-:W1:Y:S01]  /*27cb0*/  MUFU.EX2 R194, R194 ;  /* 0x000000c200c27308 */ /* 0x000e620000000800 */
[----:B-----5:R-:W-:Y:S01]  /*27cc0*/  F2FP.F16.F32.PACK_AB R42, R174, R175 ;  /* 0x000000afae2a723e */ /* 0x020fe200000000ff */
[----:B------:R-:W-:Y:S01]  /*27cd0*/  HMMA.16816.F32 R32, R44, R58, R32 ;  /* 0x0000003a2c20723c */ /* 0x000fe20000001820 */
[----:B------:R-:W4:Y:S07]  /*27ce0*/  LDSM.16.MT88.4 R44, [R233+0xf000] ;  /* 0x00f00000e92c783b */ /* 0x000f2e0000004200 */
[----:B------:R-:W-:Y:S03]  /*27cf0*/  MUFU.EX2 R195, R195 ;  /* 0x000000c300c37308 */ /* 0x000fe60000000800 */
[--C-:B------:R-:W-:Y:S01]  /*27d00*/  FFMA.FTZ R64, R168, UR4, -R39.reuse ;  /* 0x00000004a8407c23 */ /* 0x100fe20008010827 */
[----:B------:R-:W-:Y:S01]  /*27d10*/  FFMA.FTZ R66, R96, UR4, -R39 ;  /* 0x0000000460427c23 */ /* 0x000fe20008010827 */
[--C-:B------:R-:W-:Y:S01]  /*27d20*/  FFMA.FTZ R65, R97, UR4, -R71.reuse ;  /* 0x0000000461417c23 */ /* 0x100fe20008010847 */
[----:B------:R-:W5:Y:S01]  /*27d30*/  LDSM.16.MT88.4 R56, [R236+0xf800] ;  /* 0x00f80000ec38783b */ /* 0x000f620000004200 */
[----:B------:R-:W-:Y:S01]  /*27d40*/  FFMA.FTZ R67, R94, UR4, -R71 ;  /* 0x000000045e437c23 */ /* 0x000fe20008010847 */
        /* <DEDUP_REMOVED lines=8> */
[C---:B---3--:R-:W-:Y:S05]  /*27dd0*/  HMMA.16816.F32 R4, R40.reuse, R48, R4 ;  /* 0x000000302804723c */ /* 0x048fea0000001804 */
        /* <DEDUP_REMOVED lines=10> */
[C---:B------:R-:W-:Y:S03]  /*27e80*/  HMMA.16816.F32 R20, R40.reuse, R52, R20 ;  /* 0x000000342814723c */ /* 0x040fe60000001814 */
[----:B-1----:R-:W-:Y:S03]  /*27e90*/  F2FP.F16.F32.PACK_AB R49, R172, R173 ;  /* 0x000000adac31723e */ /* 0x002fe600000000ff */
[C---:B------:R-:W-:Y:S03]  /*27ea0*/  HMMA.16816.F32 R24, R40.reuse, R54, R24 ;  /* 0x000000362818723c */ /* 0x040fe60000001818 */
[----:B------:R-:W-:Y:S01]  /*27eb0*/  MUFU.EX2 R169, R169 ;  /* 0x000000a900a97308 */ /* 0x000fe20000000800 */
[----:B------:R-:W1:Y:S01]  /*27ec0*/  LDSM.16.MT88.4 R52, [R234+0xf800] ;  /* 0x00f80000ea34783b */ /* 0x000e620000004200 */
[----:B------:R-:W-:Y:S01]  /*27ed0*/  FADD.FTZ R133, R133, R129 ;  /* 0x0000008185857221 */ /* 0x000fe20000010000 */
[C---:B----4-:R-:W-:Y:S07]  /*27ee0*/  HMMA.16816.F32 R28, R40.reuse, R44, R28 ;  /* 0x0000002c281c723c */ /* 0x050fee000000181c */
[----:B------:R-:W4:Y:S01]  /*27ef0*/  MUFU.EX2 R64, R64 ;  /* 0x0000004000407308 */ /* 0x000f220000000800 */
[----:B---3--:R-:W-:Y:S01]  /*27f00*/  F2FP.F16.F32.PACK_AB R50, R170, R171 ;  /* 0x000000abaa32723e */ /* 0x008fe200000000ff */
[----:B------:R-:W-:Y:S01]  /*27f10*/  HMMA.16816.F32 R32, R40, R46, R32 ;  /* 0x0000002e2820723c */ /* 0x000fe20000001820 */
[----:B------:R-:W3:Y:S07]  /*27f20*/  LDSM.16.MT88.4 R40, [R233+0xf800] ;  /* 0x00f80000e928783b */ /* 0x000eee0000004200 */
[----:B------:R-:W-:Y:S03]  /*27f30*/  MUFU.EX2 R37, R99 ;  /* 0x0000006300257308 */ /* 0x000fe60000000800 */
[--C-:B------:R-:W-:Y:S01]  /*27f40*/  FFMA.FTZ R44, R84, UR4, -R39.reuse ;  /* 0x00000004542c7c23 */ /* 0x100fe20008010827 */
[----:B------:R-:W-:Y:S01]  /*27f50*/  FFMA.FTZ R84, R83, UR4, -R39 ;  /* 0x0000000453547c23 */ /* 0x000fe20008010827 */
[----:B------:R-:W-:Y:S01]  /*27f60*/  FADD.FTZ R133, R128, R133 ;  /* 0x0000008580857221 */ /* 0x000fe20000010000 */
[----:B------:R-:W-:Y:S03]  /*27f70*/  FADD.FTZ R177, R177, R193 ;  /* 0x000000c1b1b17221 */ /* 0x000fe60000010000 */
[----:B------:R-:W-:Y:S01]  /*27f80*/  FADD.FTZ R133, R136, R133 ;  /* 0x0000008588857221 */ /* 0x000fe20000010000 */
[----:B------:R-:W-:Y:S01]  /*27f90*/  MUFU.EX2 R65, R65 ;  /* 0x0000004100417308 */ /* 0x000fe20000000800 */
[----:B----4-:R-:W-:Y:S01]  /*27fa0*/  F2FP.F16.F32.PACK_AB R51, R64, R169 ;  /* 0x000000a94033723e */ /* 0x010fe200000000ff */
        /* <DEDUP_REMOVED lines=8> */
[----:B------:R-:W4:Y:S01]  /*28030*/  MUFU.EX2 R66, R66 ;  /* 0x0000004200427308 */ /* 0x000f220000000800 */
[----:B------:R-:W5:Y:S01]  /*28040*/  LDSM.16.MT88.4 R56, [R236+0x10000] ;  /* 0x01000000ec38783b */ /* 0x000f620000004200 */
[----:B------:R-:W-:Y:S01]  /*28050*/  FADD.FTZ R145, R145, R133 ;  /* 0x0000008591917221 */ /* 0x000fe20000010000 */
[C---:B--2---:R-:W-:Y:S07]  /*28060*/  HMMA.16816.F32 R12, R48.reuse, R60, R12 ;  /* 0x0000003c300c723c */ /* 0x044fee000000180c */
[----:B------:R-:W-:Y:S01]  /*28070*/  MUFU.EX2 R67, R67 ;  /* 0x0000004300437308 */ /* 0x000fe20000000800 */
[----:B------:R-:W-:Y:S01]  /*28080*/  FADD.FTZ R143, R143, R145 ;  /* 0x000000918f8f7221 */ /* 0x000fe20000010000 */
        /* <DEDUP_REMOVED lines=8> */
[----:B------:R-:W-:Y:S01]  /*28110*/  FADD.FTZ R143, R146, R143 ;  /* 0x0000008f928f7221 */ /* 0x000fe20000010000 */
[C---:B---3--:R-:W-:Y:S07]  /*28120*/  HMMA.16816.F32 R28, R48.reuse, R40, R28 ;  /* 0x00000028301c723c */ /* 0x048fee000000181c */
[----:B------:R-:W3:Y:S01]  /*28130*/  MUFU.EX2 R91, R91 ;  /* 0x0000005b005b7308 */ /* 0x000ee20000000800 */
[----:B-----5:R-:W-:Y:S01]  /*28140*/  F2FP.F16.F32.PACK_AB R46, R93, R67 ;  /* 0x000000435d2e723e */ /* 0x020fe200000000ff */
[----:B------:R-:W-:Y:S01]  /*28150*/  HMMA.16816.F32 R32, R48, R42, R32 ;  /* 0x0000002a3020723c */ /* 0x000fe20000001820 */
[----:B------:R-:W4:Y:S07]  /*28160*/  LDSM.16.MT88.4 R40, [R233+0x10000] ;  /* 0x01000000e928783b */ /* 0x000f2e0000004200 */
[----:B------:R5:W-:Y:S03]  /*28170*/  MUFU.EX2 R83, R44 ;  /* 0x0000002c00537308 */ /* 0x000be60000000800 */
[----:B------:R-:W-:Y:S01]  /*28180*/  FADD.FTZ R143, R149, R143 ;  /* 0x0000008f958f7221 */ /* 0x000fe20000010000 */
[----:B------:R-:W-:Y:S01]  /*28190*/  FADD.FTZ R177, R194, R177 ;  /* 0x000000b1c2b17221 */ /* 0x000fe20000010000 */
[----:B------:R-:W-:Y:S02]  /*281a0*/  LDSM.16.MT88.4 R148, [R235+0x11800] ;  /* 0x01180000eb94783b */ /* 0x000fe40000004200 */
[----:B------:R-:W-:Y:S01]  /*281b0*/  FADD.FTZ R143, R152, R143 ;  /* 0x0000008f988f7221 */ /* 0x000fe20000010000 */
[----:B------:R-:W-:Y:S02]  /*281c0*/  FADD.FTZ R173, R173, R177 ;  /* 0x000000b1adad7221 */ /* 0x000fe40000010000 */
[----:B------:R-:W-:Y:S01]  /*281d0*/  MUFU.EX2 R90, R90 ;  /* 0x0000005a005a7308 */ /* 0x000fe20000000800 */
[----:B---3--:R-:W-:Y:S01]  /*281e0*/  F2FP.F16.F32.PACK_AB R47, R91, R92 ;  /* 0x0000005c5b2f723e */ /* 0x008fe200000000ff */
[----:B------:R-:W-:Y:S01]  /*281f0*/  FADD.FTZ R153, R153, R143 ;  /* 0x0000008f99997221 */ /* 0x000fe20000010000 */
[----:B------:R-:W-:Y:S01]  /*28200*/  FADD.FTZ R173, R172, R173 ;  /* 0x000000adacad7221 */ /* 0x000fe20000010000 */
[----:B------:R-:W-:Y:S02]  /*28210*/  LDSM.16.MT88.4 R140, [R234+0x11800] ;  /* 0x01180000ea8c783b */ /* 0x000fe40000004200 */
[----:B------:R-:W-:Y:S01]  /*28220*/  FADD.FTZ R153, R156, R153 ;  /* 0x000000999c997221 */ /* 0x000fe20000010000 */
[----:B------:R-:W-:Y:S03]  /*28230*/  FADD.FTZ R173, R169, R173 ;  /* 0x000000ada9ad7221 */ /* 0x000fe60000010000 */
[----:B------:R-:W3:Y:S01]  /*28240*/  MUFU.EX2 R89, R89 ;  /* 0x0000005900597308 */ /* 0x000ee20000000800 */
[----:B-----5:R-:W-:Y:S01]  /*28250*/  F2FP.F16.F32.PACK_AB R44, R65, R37 ;  /* 0x00000025412c723e */ /* 0x020fe200000000ff */
[----:B------:R-:W-:Y:S01]  /*28260*/  FADD.FTZ R153, R157, R153 ;  /* 0x000000999d997221 */ /* 0x000fe20000010000 */
[----:B------:R-:W-:Y:S01]  /*28270*/  FADD.FTZ R64, R64, R173 ;  /* 0x000000ad40407221 */ /* 0x000fe20000010000 */
[----:B------:R-:W-:Y:S02]  /*28280*/  LDSM.16.MT88.4 R156, [R236+0x11800] ;  /* 0x01180000ec9c783b */ /* 0x000fe40000004200 */
[----:B------:R-:W-:Y:S01]  /*28290*/  FADD.FTZ R153, R161, R153 ;  /* 0x00000099a1997221 */ /* 0x000fe20000010000 */
[----:B------:R-:W-:Y:S01]  /*282a0*/  FADD.FTZ R64, R38, R64 ;  /* 0x0000004026407221 */ /* 0x000fe20000010000 */
[C---:B------:R-:W-:Y:S02]  /*282b0*/  HMMA.16816.F32 R4, R44.reuse, R56, R4 ;  /* 0x000000382c04723c */ /* 0x040fe40000001804 */
[----:B------:R-:W-:Y:S03]  /*282c0*/  MUFU.EX2 R88, R88 ;  /* 0x0000005800587308 */ /* 0x000fe60000000800 */
[----:B------:R-:W-:Y:S01]  /*282d0*/  FADD.FTZ R153, R160, R153 ;  /* 0x00000099a0997221 */ /* 0x000fe20000010000 */
[C---:B------:R-:W-:Y:S01]  /*282e0*/  HMMA.16816.F32 R8, R44.reuse, R58, R8 ;  /* 0x0000003a2c08723c */ /* 0x040fe20000001808 */
[----:B------:R-:W5:Y:S05]  /*282f0*/  LDSM.16.MT88.4 R56, [R236+0x10800] ;  /* 0x01080000ec38783b */ /* 0x000f6a0000004200 */
[----:B------:R-:W4:Y:S01]  /*28300*/  MUFU.EX2 R87, R87 ;  /* 0x0000005700577308 */ /* 0x000f220000000800 */
[----:B---3--:R-:W-:Y:S01]  /*28310*/  F2FP.F16.F32.PACK_AB R48, R89, R90 ;  /* 0x0000005a5930723e */ /* 0x008fe200000000ff */
        /* <DEDUP_REMOVED lines=9> */
[----:B------:R-:W3:Y:S06]  /*283b0*/  LDSM.16.MT88.4 R52, [R234+0x10800] ;  /* 0x01080000ea34783b */ /* 0x000eec0000004200 */
[----:B------:R-:W4:Y:S01]  /*283c0*/  MUFU.EX2 R84, R84 ;  /* 0x0000005400547308 */ /* 0x000f220000000800 */
[----:B------:R-:W-:Y:S01]  /*283d0*/  FADD.FTZ R191, R191, R192 ;  /* 0x000000c0bfbf7221 */ /* 0x000fe20000010000 */
[C---:B------:R-:W-:Y:S08]  /*283e0*/  HMMA.16816.F32 R28, R44.reuse, R40, R28 ;  /* 0x000000282c1c723c */ /* 0x040ff0000000181c */
[----:B------:R-:W-:Y:S01]  /*283f0*/  MUFU.EX2 R82, R82 ;  /* 0x0000005200527308 */ /* 0x000fe20000000800 */
[----:B------:R-:W-:Y:S01]  /*28400*/  HMMA.16816.F32 R32, R44, R42, R32 ;  /* 0x0000002a2c20723c */ /* 0x000fe20000001820 */
[----:B------:R-:W3:Y:S02]  /*28410*/  LDSM.16.MT88.4 R40, [R233+0x10800] ;  /* 0x01080000e928783b */ /* 0x000ee40000004200 */
[----:B-1----:R-:W-:Y:S01]  /*28420*/  F2FP.F16.F32.PACK_AB R50, R85, R86 ;  /* 0x000000565532723e */ /* 0x002fe200000000ff */
[----:B------:R-:W-:Y:S05]  /*28430*/  FADD.FTZ R191, R188, R191 ;  /* 0x000000bfbcbf7221 */ /* 0x000fea0000010000 */
[----:B------:R-:W1:Y:S02]  /*28440*/  MUFU.EX2 R81, R81 ;  /* 0x0000005100517308 */ /* 0x000e640000000800 */
[----:B----4-:R-:W-:Y:S01]  /*28450*/  F2FP.F16.F32.PACK_AB R51, R84, R83 ;  /* 0x000000535433723e */ /* 0x010fe200000000ff */
[----:B------:R-:W4:Y:S01]  /*28460*/  LDSM.16.MT88.4 R44, [R236+0x11000] ;  /* 0x01100000ec2c783b */ /* 0x000f220000004200 */
[----:B------:R-:W-:Y:S01]  /*28470*/  FADD.FTZ R187, R187, R191 ;  /* 0x000000bfbbbb7221 */ /* 0x000fe20000010000 */
[----:B------:R-:W-:Y:S04]  /*28480*/  FADD.FTZ R66, R66, R64 ;  /* 0x0000004042427221 */ /* 0x000fe80000010000 */
[C---:B-----5:R-:W-:Y:S01]  /*28490*/  HMMA.16816.F32 R4, R48.reuse, R56, R4 ;  /* 0x000000383004723c */ /* 0x060fe20000001804 */
[----:B------:R-:W-:Y:S04]  /*284a0*/  MUFU.EX2 R80, R80 ;  /* 0x0000005000507308 */ /* 0x000fe80000000800 */
[----:B------:R-:W-:Y:S01]  /*284b0*/  FADD.FTZ R187, R180, R187 ;  /* 0x000000bbb4bb7221 */ /* 0x000fe20000010000 */
[C---:B------:R-:W-:Y:S01]  /*284c0*/  HMMA.16816.F32 R8, R48.reuse, R58, R8 ;  /* 0x0000003a3008723c */ /* 0x040fe20000001808 */
[----:B------:R-:W5:Y:S04]  /*284d0*/  LDSM.16.MT88.4 R56, [R235+0x11000] ;  /* 0x01100000eb38783b */ /* 0x000f680000004200 */
[----:B------:R-:W1:Y:S01]  /*284e0*/  MUFU.EX2 R79, R79 ;  /* 0x0000004f004f7308 */ /* 0x000e620000000800 */
[----:B------:R-:W-:Y:S01]  /*284f0*/  FADD.FTZ R187, R178, R187 ;  /* 0x000000bbb2bb7221 */ /* 0x000fe20000010000 */
[C---:B--2---:R-:W-:Y:S08]  /*28500*/  HMMA.16816.F32 R12, R48.reuse, R60, R12 ;  /* 0x0000003c300c723c */ /* 0x044ff0000000180c */
[----:B------:R-:W-:Y:S01]  /*28510*/  MUFU.EX2 R78, R78 ;  /* 0x0000004e004e7308 */ /* 0x000fe20000000800 */
[C---:B------:R-:W-:Y:S03]  /*28520*/  HMMA.16816.F32 R16, R48.reuse, R62, R16 ;  /* 0x0000003e3010723c */ /* 0x040fe60000001810 */
[--C-:B------:R-:W-:Y:S03]  /*28530*/  FFMA.FTZ R60, R74, UR4, -R39.reuse ;  /* 0x000000044a3c7c23 */ /* 0x100fe60008010827 */
[C---:B---3--:R-:W-:Y:S03]  /*28540*/  HMMA.16816.F32 R20, R48.reuse, R52, R20 ;  /* 0x000000343014723c */ /* 0x048fe60000001814 */
[----:B------:R-:W2:Y:S02]  /*28550*/  MUFU.EX2 R77, R77 ;  /* 0x0000004d004d7308 */ /* 0x000ea40000000800 */
[----:B------:R-:W-:Y:S01]  /*28560*/  FFMA.FTZ R63, R72, UR4, -R39 ;  /* 0x00000004483f7c23 */ /* 0x000fe20008010827 */
[C---:B------:R-:W-:Y:S01]  /*28570*/  HMMA.16816.F32 R24, R48.reuse, R54, R24 ;  /* 0x000000363018723c */ /* 0x040fe20000001818 */
[----:B------:R-:W3:Y:S06]  /*28580*/  LDSM.16.MT88.4 R52, [R234+0x11000] ;  /* 0x01100000ea34783b */ /* 0x000eec0000004200 */
[----:B------:R-:W-:Y:S01]  /*28590*/  MUFU.EX2 R76, R76 ;  /* 0x0000004c004c7308 */ /* 0x000fe20000000800 */
[----:B------:R-:W-:Y:S01]  /*285a0*/  FFMA.FTZ R61, R75, UR4, -R71 ;  /* 0x000000044b3d7c23 */ /* 0x000fe20008010847 */
[C---:B------:R-:W-:Y:S08]  /*285b0*/  HMMA.16816.F32 R28, R48.reuse, R40, R28 ;  /* 0x00000028301c723c */ /* 0x040ff0000000181c */
[----:B------:R-:W4:Y:S01]  /*285c0*/  MUFU.EX2 R60, R60 ;  /* 0x0000003c003c7308 */ /* 0x000f220000000800 */
[----:B------:R-:W-:Y:S01]  /*285d0*/  HMMA.16816.F32 R32, R48, R42, R32 ;  /* 0x0000002a3020723c */ /* 0x000fe20000001820 */
[----:B------:R-:W3:Y:S02]  /*285e0*/  LDSM.16.MT88.4 R48, [R233+0x11000] ;  /* 0x01100000e930783b */ /* 0x000ee40000004200 */
[----:B-1----:R-:W-:Y:S01]  /*285f0*/  F2FP.F16.F32.PACK_AB R40, R81, R82 ;  /* 0x000000525128723e */ /* 0x002fe200000000ff */
[----:B------:R-:W-:Y:S01]  /*28600*/  FADD.FTZ R175, R175, R187 ;  /* 0x000000bbafaf7221 */ /* 0x000fe20000010000 */
[----:B------:R-:W-:Y:S01]  /*28610*/  F2FP.F16.F32.PACK_AB R41, R79, R80 ;  /* 0x000000504f29723e */ /* 0x000fe200000000ff */
[----:B------:R-:W-:Y:S03]  /*28620*/  FFMA.FTZ R62, R73, UR4, -R71 ;  /* 0x00000004493e7c23 */ /* 0x000fe60008010847 */
[----:B------:R-:W-:Y:S02]  /*28630*/  MUFU.EX2 R61, R61 ;  /* 0x0000003d003d7308 */ /* 0x000fe40000000800 */
[----:B--2---:R-:W-:Y:S01]  /*28640*/  F2FP.F16.F32.PACK_AB R42, R77, R78 ;  /* 0x0000004e4d2a723e */ /* 0x004fe200000000ff */
[----:B------:R-:W-:Y:S01]  /*28650*/  FADD.FTZ R175, R174, R175 ;  /* 0x000000afaeaf7221 */ /* 0x000fe20000010000 */
[----:B------:R-:W-:Y:S01]  /*28660*/  FFMA.FTZ R71, R68, UR4, -R71 ;  /* 0x0000000444477c23 */ /* 0x000fe20008010847 */
[----:B------:R-:W-:Y:S01]  /*28670*/  FADD.FTZ R66, R92, R66 ;  /* 0x000000425c427221 */ /* 0x000fe20000010000 */
[----:B----4-:R-:W-:Y:S04]  /*28680*/  F2FP.F16.F32.PACK_AB R43, R60, R76 ;  /* 0x0000004c3c2b723e */ /* 0x010fe800000000ff */
[----:B------:R-:W1:Y:S01]  /*28690*/  MUFU.EX2 R62, R62 ;  /* 0x0000003e003e7308 */ /* 0x000e620000000800 */
[----:B------:R-:W-:Y:S01]  /*286a0*/  FADD.FTZ R175, R195, R175 ;  /* 0x000000afc3af7221 */ /* 0x000fe20000010000 */
[----:B------:R-:W-:Y:S03]  /*286b0*/  FADD.FTZ R66, R91, R66 ;  /* 0x000000425b427221 */ /* 0x000fe60000010000 */
[----:B------:R-:W-:Y:S01]  /*286c0*/  FADD.FTZ R175, R196, R175 ;  /* 0x000000afc4af7221 */ /* 0x000fe20000010000 */
[C---:B------:R-:W-:Y:S04]  /*286d0*/  HMMA.16816.F32 R4, R40.reuse, R44, R4 ;  /* 0x0000002c2804723c */ /* 0x040fe80000001804 */
[----:B------:R-:W-:Y:S01]  /*286e0*/  MUFU.EX2 R71, R71 ;  /* 0x0000004700477308 */ /* 0x000fe20000000800 */
[----:B------:R-:W-:Y:S01]  /*286f0*/  FADD.FTZ R171, R171, R175 ;  /* 0x000000afabab7221 */ /* 0x000fe20000010000 */
[C---:B------:R-:W-:Y:S08]  /*28700*/  HMMA.16816.F32 R8, R40.reuse, R46, R8 ;  /* 0x0000002e2808723c */ /* 0x040ff00000001808 */
[----:B------:R-:W-:Y:S03]  /*28710*/  MUFU.EX2 R44, R69 ;  /* 0x00000045002c7308 */ /* 0x000fe60000000800 */
[----:B------:R-:W-:Y:S01]  /*28720*/  FFMA.FTZ R45, R36, UR4, -R39 ;  /* 0x00000004242d7c23 */ /* 0x000fe20008010827 */
[C---:B-----5:R-:W-:Y:S03]  /*28730*/  HMMA.16816.F32 R12, R40.reuse, R56, R12 ;  /* 0x00000038280c723c */ /* 0x060fe6000000180c */
[----:B------:R-:W-:Y:S03]  /*28740*/  FADD.FTZ R46, R170, R171 ;  /* 0x000000abaa2e7221 */ /* 0x000fe60000010000 */
[C---:B------:R-:W-:Y:S01]  /*28750*/  HMMA.16816.F32 R16, R40.reuse, R58, R16 ;  /* 0x0000003a2810723c */ /* 0x040fe20000001810 */
[----:B------:R-:W-:Y:S04]  /*28760*/  MUFU.EX2 R45, R45 ;  /* 0x0000002d002d7308 */ /* 0x000fe80000000800 */
[----:B------:R-:W-:Y:S01]  /*28770*/  FADD.FTZ R46, R37, R46 ;  /* 0x0000002e252e7221 */ /* 0x000fe20000010000 */
[C---:B---3--:R-:W-:Y:S05]  /*28780*/  HMMA.16816.F32 R20, R40.reuse, R52, R20 ;  /* 0x000000342814723c */ /* 0x048fea0000001814 */
[----:B------:R-:W-:Y:S01]  /*28790*/  MUFU.EX2 R63, R63 ;  /* 0x0000003f003f7308 */ /* 0x000fe20000000800 */
[----:B------:R-:W-:Y:S01]  /*287a0*/  FFMA.FTZ R39, R3, UR4, -R39 ;  /* 0x0000000403277c23 */ /* 0x000fe20008010827 */
[C---:B------:R-:W-:Y:S04]  /*287b0*/  HMMA.16816.F32 R24, R40.reuse, R54, R24 ;  /* 0x000000362818723c */ /* 0x040fe80000001818 */
[----:B------:R-:W-:Y:S02]  /*287c0*/  FADD.FTZ R46, R65, R46 ;  /* 0x0000002e412e7221 */ /* 0x000fe40000010000 */
[C---:B------:R-:W-:Y:S02]  /*287d0*/  HMMA.16816.F32 R28, R40.reuse, R48, R28 ;  /* 0x00000030281c723c */ /* 0x040fe4000000181c */
[----:B------:R-:W2:Y:S03]  /*287e0*/  MUFU.EX2 R3, R39 ;  /* 0x0000002700037308 */ /* 0x000ea60000000800 */
[----:B------:R-:W-:Y:S01]  /*287f0*/  FADD.FTZ R46, R67, R46 ;  /* 0x0000002e432e7221 */ /* 0x000fe20000010000 */
[----:B------:R-:W-:Y:S06]  /*28800*/  HMMA.16816.F32 R32, R40, R50, R32 ;  /* 0x000000322820723c */ /* 0x000fec0000001820 */
[----:B------:R-:W3:Y:S01]  /*28810*/  MUFU.EX2 R70, R70 ;  /* 0x0000004600467308 */ /* 0x000ee20000000800 */
[----:B------:R-:W-:Y:S01]  /*28820*/  FADD.FTZ R93, R93, R46 ;  /* 0x0000002e5d5d7221 */ /* 0x000fe20000010000 */
[----:B------:R-:W-:Y:S03]  /*28830*/  FADD.FTZ R88, R88, R66 ;  /* 0x0000004258587221 */ /* 0x000fe60000010000 */
[----:B-1----:R-:W-:Y:S01]  /*28840*/  F2FP.F16.F32.PACK_AB R132, R62, R61 ;  /* 0x0000003d3e84723e */ /* 0x002fe200000000ff */
[----:B------:R-:W-:Y:S01]  /*28850*/  FADD.FTZ R93, R90, R93 ;  /* 0x0000005d5a5d7221 */ /* 0x000fe20000010000 */
[----:B--2---:R-:W-:Y:S01]  /*28860*/  F2FP.F16.F32.PACK_AB R135, R3, R45 ;  /* 0x0000002d0387723e */ /* 0x004fe200000000ff */
[----:B------:R-:W-:Y:S01]  /*28870*/  FADD.FTZ R88, R87, R88 ;  /* 0x0000005857587221 */ /* 0x000fe20000010000 */
[----:B------:R-:W-:Y:S01]  /*28880*/  F2FP.F16.F32.PACK_AB R134, R71, R44 ;  /* 0x0000002c4786723e */ /* 0x000fe200000000ff */
[----:B------:R-:W-:Y:S01]  /*28890*/  FADD.FTZ R93, R89, R93 ;  /* 0x0000005d595d7221 */ /* 0x000fe20000010000 */
[----:B------:R-:W1:Y:S01]  /*288a0*/  LDSM.16.MT88.4 R36, [R233+0x11800] ;  /* 0x01180000e924783b */ /* 0x000e620000004200 */
[----:B------:R-:W-:Y:S02]  /*288b0*/  FADD.FTZ R88, R83, R88 ;  /* 0x0000005853587221 */ /* 0x000fe40000010000 */
        /* <DEDUP_REMOVED lines=26> */
[----:B------:R-:W-:Y:S02]  /*28a60*/  FADD.FTZ R76, R45, R76 ;  /* 0x0000004c2d4c7221 */ /* 0x000fe40000010000 */
[----:B------:R1:W-:Y:S02]  /*28a70*/  STL [R1+0x4], R4 ;  /* 0x0000040401007387 */ /* 0x0003e40000100800 */
[----:B------:R-:W-:Y:S05]  /*28a80*/  FADD.FTZ R3, R3, R76 ;  /* 0x0000004c03037221 */ /* 0x000fea0000010000 */
[----:B------:R1:W-:Y:S01]  /*28a90*/  STL [R1], R3 ;  /* 0x0000000301007387 */ /* 0x0003e20000100800 */
[----:B------:R-:W-:Y:S05]  /*28aa0*/  @P0 BRA `(.L_x_2918) ;  /* 0xffffff9c00600947 */ /* 0x000fea000383ffff */
.L_x_2914:
[----:B------:R-:W1:Y:S04]  /*28ab0*/  LDL.LU R6, [R1+0x4] ;  /* 0x0000040001067983 */ /* 0x000e680000300800 */
[----:B------:R-:W2:Y:S01]  /*28ac0*/  LDL.LU R5, [R1] ;  /* 0x0000000001057983 */ /* 0x000ea20000300800 */
[----:B------:R-:W3:Y:S01]  /*28ad0*/  S2UR UR4, SR_CgaCtaId ;  /* 0x00000000000479c3 */ /* 0x000ee20000008800 */
[----:B------:R-:W-:Y:S01]  /*28ae0*/  MOV R7, 0x3f800000 ;  /* 0x3f80000000077802 */ /* 0x000fe20000000f00 */
[----:B------:R-:W-:Y:S01]  /*28af0*/  IMAD.MOV.U32 R8, RZ, RZ, 0x3f800000 ;  /* 0x3f800000ff087424 */ /* 0x000fe200078e00ff */
[----:B------:R-:W-:Y:S02]  /*28b00*/  UMOV UR5, 0x400 ;  /* 0x0000040000057882 */ /* 0x000fe40000000000 */
[----:B---3--:R-:W-:Y:S01]  /*28b10*/  ULEA UR4, UR4, UR5, 0x18 ;  /* 0x0000000504047291 */ /* 0x008fe2000f8ec03f */
[----:B-1----:R-:W1:Y:S04]  /*28b20*/  SHFL.BFLY PT, R4, R6, 0x2, 0x1f ;  /* 0x0c401f0006047f89 */ /* 0x002e6800000e0000 */
[----:B--2---:R-:W2:Y:S01]  /*28b30*/  SHFL.BFLY PT, R3, R5, 0x2, 0x1f ;  /* 0x0c401f0005037f89 */ /* 0x004ea200000e0000 */
        /* <DEDUP_REMOVED lines=129> */
.L_x_2919:
[----:B------:R-:W1:Y:S01]  /*29350*/  S2R R16, SR_CTAID.Z ;  /* 0x0000000000107919 */ /* 0x000e620000002700 */
[----:B------:R-:W1:Y:S01]  /*29360*/  LDC R0, c[0x0][0x270] ;  /* 0x00009c00ff007b82 */ /* 0x000e620000000800 */
[----:B------:R-:W1:Y:S07]  /*29370*/  S2R R2, SR_CTAID.Y ;  /* 0x0000000000027919 */ /* 0x000e6e0000002600 */
[----:B------:R-:W2:Y:S01]  /*29380*/  LDC R9, c[0x0][0x2c4] ;  /* 0x0000b100ff097b82 */ /* 0x000ea20000000800 */
[----:B-1----:R-:W-:-:S04]  /*29390*/  IMAD R0, R2, R0, R16 ;  /* 0x0000000002007224 */ /* 0x002fc800078e0210 */
[----:B--2---:R-:W-:-:S07]  /*293a0*/  IMAD R9, R0, R9, RZ ;  /* 0x0000000900097224 */ /* 0x004fce00078e02ff */
.L_x_2920:
        /* <DEDUP_REMOVED lines=34> */
.L_x_2922:
[----:B------:R-:W-:Y:S05]  /*295d0*/  BSYNC B0 ;  /* 0x0000000000007941 */ /* 0x000fea0003800000 */
.L_x_2921:
        /* <DEDUP_REMOVED lines=54> */
.L_x_2924:
[----:B------:R-:W-:Y:S05]  /*29940*/  BSYNC B0 ;  /* 0x0000000000007941 */ /* 0x000fea0003800000 */
.L_x_2923:
        /* <DEDUP_REMOVED lines=15> */
.L_x_2926:
[----:B------:R-:W-:Y:S05]  /*29a40*/  BSYNC B0 ;  /* 0x0000000000007941 */ /* 0x000fea0003800000 */
.L_x_2925:
        /* <DEDUP_REMOVED lines=15> */
.L_x_2928:
[----:B------:R-:W-:Y:S05]  /*29b40*/  BSYNC B0 ;  /* 0x0000000000007941 */ /* 0x000fea0003800000 */
.L_x_2927:
        /* <DEDUP_REMOVED lines=13> */
.L_x_2929:
        /* <DEDUP_REMOVED lines=14> */
.L_x_7899:


//--------------------- .text._ZN5flash24flash_fwd_splitkv_kernelI23Flash_fwd_kernel_traitsILi64ELi64ELi256ELi4ELb0ELb0EN7cutlass6half_tE19Flash_kernel_traitsILi64ELi64ELi256ELi4ES3_EELb1ELb0ELb1ELb0ELb0ELb0ELb0ELb1EEEvNS_16Flash_fwd_paramsE --------------------------
	.section	.text._ZN5flash24flash_fwd_splitkv_kernelI23Flash_fwd_kernel_traitsILi64ELi64ELi256ELi4ELb0ELb0EN7cutlass6half_tE19Flash_kernel_traitsILi64ELi64ELi256ELi4ES3_EELb1ELb0ELb1ELb0ELb0ELb0ELb0ELb1EEEvNS_16Flash_fwd_paramsE,"ax",@progbits
	.align	128
        .global         _ZN5flash24flash_fwd_splitkv_kernelI23Flash_fwd_kernel_traitsILi64ELi64ELi256ELi4ELb0ELb0EN7cutlass6half_tE19Flash_kernel_traitsILi64ELi64ELi256ELi4ES3_EELb1ELb0ELb1ELb0ELb0ELb0ELb0ELb1EEEvNS_16Flash_fwd_paramsE
        .type           _ZN5flash24flash_fwd_splitkv_kernelI23Flash_fwd_kernel_traitsILi64ELi64ELi256ELi4ELb0ELb0EN7cutlass6half_tE19Flash_kernel_traitsILi64ELi64ELi256ELi4ES3_EELb1ELb0ELb1ELb0ELb0ELb0ELb0ELb1EEEvNS_16Flash_fwd_paramsE,@function
        .size           _ZN5flash24flash_fwd_splitkv_kernelI23Flash_fwd_kernel_traitsILi64ELi64ELi256ELi4ELb0ELb0EN7cutlass6half_tE19Flash_kernel_traitsILi64ELi64ELi256ELi4ES3_EELb1ELb0ELb1ELb0ELb0ELb0ELb0ELb1EEEvNS_16Flash_fwd_paramsE,(.L_x_7850 - _ZN5flash24flash_fwd_splitkv_kernelI23Flash_fwd_kernel_traitsILi64ELi64ELi256ELi4ELb0ELb0EN7cutlass6half_tE19Flash_kernel_traitsILi64ELi64ELi256ELi4ES3_EELb1ELb0ELb1ELb0ELb0ELb0ELb0ELb1EEEvNS_16Flash_fwd_paramsE)
        .other          _ZN5flash24flash_fwd_splitkv_kernelI23Flash_fwd_kernel_traitsILi64ELi64ELi256ELi4ELb0ELb0EN7cutlass6half_tE19Flash_kernel_traitsILi64ELi64ELi256ELi4ES3_EELb1ELb0ELb1ELb0ELb0ELb0ELb0ELb1EEEvNS_16Flash_fwd_paramsE,@"STO_CUDA_ENTRY STV_DEFAULT"
_ZN5flash24flash_fwd_splitkv_kernelI23Flash_fwd_kernel_traitsILi64ELi64ELi256ELi4ELb0ELb0EN7cutlass6half_tE19Flash_kernel_traitsILi64ELi64ELi256ELi4ES3_EELb1ELb0ELb1ELb0ELb0ELb0ELb0ELb1EEEvNS_16Flash_fwd_paramsE:
.text._ZN5flash24flash_fwd_splitkv_kernelI23Flash_fwd_kernel_traitsILi64ELi64ELi256ELi4ELb0ELb0EN7cutlass6half_tE19Flash_kernel_traitsILi64ELi64ELi256ELi4ES3_EELb1ELb0ELb1ELb0ELb0ELb0ELb0ELb1EEEvNS_16Flash_fwd_paramsE:
[----:B------:R-:W1:Y:S08]  /*0000*/  LDC R1, c[0x0][0x28] ;  /* 0x00000a00ff017b82 */ /* 0x000e700000000800 */
[----:B------:R-:W2:Y:S01]  /*0010*/  LDC.64 R22, c[0x0][0x198] ;  /* 0x00006600ff167b82 */ /* 0x000ea20000000a00 */
[----:B------:R-:W-:Y:S01]  /*0020*/  BSSY B3, `(.L_x_2930) ;  /* 0x0000003000037945 */ /* 0x000fe20003800000 */
[----:B-1----:R-:W-:-:S06]  /*0030*/  IADD3 R1, R1, -0x180, RZ ;  /* 0xfffffe8001017810 */ /* 0x002fcc0007ffe0ff */
[----:B--2---:R-:W-:Y:S05]  /*0040*/  CALL.REL.NOINC `($_ZN5flash24flash_fwd_splitkv_kernelI23Flash_fwd_kernel_traitsILi64ELi64ELi256ELi4ELb0ELb0EN7cutlass6half_tE19Flash_kernel_traitsILi64ELi64ELi256ELi4ES3_EELb1ELb0ELb1ELb0ELb0ELb0ELb0ELb1EEEvNS_16Flash_fwd_paramsE$_ZN5flash30compute_attn_1rowblock_splitkvI23Flash_fwd_kernel_traitsILi64ELi64ELi256ELi4ELb0ELb0EN7cutlass6half_tE19Flash_kernel_traitsILi64ELi64ELi256ELi4ES3_EELb1ELb0ELb1ELb0ELb0ELb0ELb0ELb1ENS_16Flash_fwd_paramsEEEvRKT8_iiiii) ;  /* 0x0000000000087944 */ /* 0x004fea0003c00000 */
[----:B------:R-:W-:Y:S05]  /*0050*/  BSYNC B3 ;  /* 0x0000000000037941 */ /* 0x000fea0003800000 */
.L_x_2930:
[----:B------:R-:W-:Y:S05]  /*0060*/  EXIT ;  /* 0x000000000000794d */ /* 0x000fea0003800000 */
        .type           $_ZN5flash24flash_fwd_splitkv_kernelI23Flash_fwd_kernel_traitsILi64ELi64ELi256ELi4ELb0ELb0EN7cutlass6half_tE19Flash_kernel_traitsILi64ELi64ELi256ELi4ES3_EELb1ELb0ELb1ELb0ELb0ELb0ELb0ELb1EEEvNS_16Flash_fwd_paramsE$_ZN5flash30compute_attn_1rowblock_splitkvI23Flash_fwd_kernel_traitsILi64ELi64ELi256ELi4ELb0ELb0EN7cutlass6half_tE19Flash_kernel_traitsILi64ELi64ELi256ELi4ES3_EELb1ELb0ELb1ELb0ELb0ELb0ELb0ELb1ENS_16Flash_fwd_paramsEEEvRKT8_iiiii,@function
        .size           $_ZN5flash24flash_fwd_splitkv_kernelI23Flash_fwd_kernel_traitsILi64ELi64ELi256ELi4ELb0ELb0EN7cutlass6half_tE19Flash_kernel_traitsILi64ELi64ELi256ELi4ES3_EELb1ELb0ELb1ELb0ELb0ELb0ELb0ELb1EEEvNS_16Flash_fwd_paramsE$_ZN5flash30compute_attn_1rowblock_splitkvI23Flash_fwd_kernel_traitsILi64ELi64ELi256ELi4ELb0ELb0EN7cutlass6half_tE19Flash_kernel_traitsILi64ELi64ELi256ELi4ES3_EELb1ELb0ELb1ELb0ELb0ELb0ELb0ELb1ENS_16Flash_fwd_paramsEEEvRKT8_iiiii,(.L_x_7850 - $_ZN5flash24flash_fwd_splitkv_kernelI23Flash_fwd_kernel_traitsILi64ELi64ELi256ELi4ELb0ELb0EN7cutlass6half_tE19Flash_kernel_traitsILi64ELi64ELi256ELi4ES3_EELb1ELb0ELb1ELb0ELb0ELb0ELb0ELb1EEEvNS_16Flash_fwd_paramsE$_ZN5flash30compute_attn_1rowblock_splitkvI23Flash_fwd_kernel_traitsILi64ELi64ELi256ELi4ELb0ELb0EN7cutlass6half_tE19Flash_kernel_traitsILi64ELi64ELi256ELi4ES3_EELb1ELb0ELb1ELb0ELb0ELb0ELb0ELb1ENS_16Flash_fwd_paramsEEEvRKT8_iiiii)
$_ZN5flash24flash_fwd_splitkv_kernelI23Flash_fwd_kernel_traitsILi64ELi64ELi256ELi4ELb0ELb0EN7cutlass6half_tE19Flash_kernel_traitsILi64ELi64ELi256ELi4ES3_EELb1ELb0ELb1ELb0ELb0ELb0ELb0ELb1EEEvNS_16Flash_fwd_paramsE$_ZN5flash30compute_attn_1rowblock_splitkvI23Flash_fwd_kernel_traitsILi64ELi64ELi256ELi4ELb0ELb0EN7cutlass6half_tE19Flash_kernel_traitsILi64ELi64ELi256ELi4ES3_EELb1ELb0ELb1ELb0ELb0ELb0ELb0ELb1ENS_16Flash_fwd_paramsEEEvRKT8_iiiii:
        /* <DEDUP_REMOVED lines=30> */
.L_x_2932:
[----:B------:R-:W-:Y:S05]  /*0250*/  BSYNC B0 ;  /* 0x0000000000007941 */ /* 0x000fea0003800000 */
.L_x_2931:
        /* <DEDUP_REMOVED lines=8> */
.L_x_2934:
[----:B------:R3:W5:Y:S02]  /*02e0*/  LD.E R0, desc[UR6][R22.64+0xb8] ;  /* 0x0000b80616007980 */ /* 0x000764000c101900 */
.L_x_2935:
[----:B------:R-:W-:Y:S05]  /*02f0*/  BSYNC B0 ;  /* 0x0000000000007941 */ /* 0x000fea0003800000 */
.L_x_2933:
        /* <DEDUP_REMOVED lines=10> */
.L_x_2937:
[----:B------:R-:W2:Y:S01]  /*03a0*/  LD.E.64 R2, desc[UR6][R22.64+0x108] ;  /* 0x0001080616027980 */ /* 0x000ea2000c101b00 */
[----:B------:R-:W-:Y:S01]  /*03b0*/  BSSY B0, `(.L_x_2939) ;  /* 0x0000006000007945 */ /* 0x000fe20003800000 */
[----:B------:R-:W-:Y:S01]  /*03c0*/  IMAD.MOV.U32 R0, RZ, RZ, RZ ;  /* 0x000000ffff007224 */ /* 0x000fe200078e00ff */
[----:B--2---:R-:W-:-:S04]  /*03d0*/  ISETP.NE.U32.AND P0, PT, R2, RZ, PT ;  /* 0x000000ff0200720c */ /* 0x004fc80003f05070 */
[----:B------:R-:W-:-:S13]  /*03e0*/  ISETP.NE.AND.EX P0, PT, R3, RZ, PT, P0 ;  /* 0x000000ff0300720c */ /* 0x000fda0003f05300 */
[----:B------:R-:W-:Y:S05]  /*03f0*/  @!P0 BRA `(.L_x_2940) ;  /* 0x0000000000048947 */ /* 0x000fea0003800000 */
[----:B------:R2:W5:Y:S02]  /*0400*/  LD.E R0, desc[UR6][R22.64+0xbc] ;  /* 0x0000bc0616007980 */ /* 0x000564000c101900 */
.L_x_2940:
[----:B------:R-:W-:Y:S05]  /*0410*/  BSYNC B0 ;  /* 0x0000000000007941 */ /* 0x000fea0003800000 */
.L_x_2939:
[----:B-----5:R-:W-:Y:S02]  /*0420*/  IADD3 R216, R157, R0, RZ ;  /* 0x000000009dd87210 */ /* 0x020fe40007ffe0ff */
.L_x_2938:
[----:B------:R-:W-:Y:S05]  /*0430*/  BSYNC B1 ;  /* 0x0000000000017941 */ /* 0x000fea0003800000 */
.L_x_2936:
[----:B------:R-:W4:Y:S01]  /*0440*/  S2R R38, SR_CTAID.X ;  /* 0x0000000000267919 */ /* 0x000f220000002500 */
[----:B------:R-:W-:Y:S01]  /*0450*/  MOV R28, 0x50 ;  /* 0x00000050001c7802 */ /* 0x000fe20000000f00 */
[----:B------:R-:W-:-:S03]  /*0460*/  IMAD.MOV.U32 R3, RZ, RZ, 0x0 ;  /* 0x00000000ff037424 */ /* 0x000fc600078e00ff */
[----:B------:R-:W-:Y:S01]  /*0470*/  MOV R2, R28 ;  /* 0x0000001c00027202 */ /* 0x000fe20000000f00 */
[----:B----4-:R-:W-:-:S05]  /*0480*/  IMAD.SHL.U32 R32, R38, 0x40, RZ ;  /* 0x0000004026207824 */ /* 0x010fca00078e00ff */
[----:B------:R-:W-:-:S13]  /*0490*/  ISETP.GT.AND P0, PT, R8, R32, PT ;  /* 0x000000200800720c */ /* 0x000fda0003f04270 */
[----:B-123--:R-:W-:Y:S05]  /*04a0*/  @!P0 RET.REL.NODEC R2 `(_ZN5flash24flash_fwd_splitkv_kernelI23Flash_fwd_kernel_traitsILi64ELi64ELi256ELi4ELb0ELb0EN7cutlass6half_tE19Flash_kernel_traitsILi64ELi64ELi256ELi4ES3_EELb1ELb0ELb1ELb0ELb0ELb0ELb0ELb1EEEvNS_16Flash_fwd_paramsE) ;  /* 0xfffffff802d48950 */ /* 0x00efea0003c3ffff */
        /* <DEDUP_REMOVED lines=87> */
.L_x_2943:
[----:B------:R-:W-:Y:S05]  /*0a20*/  BSYNC B0 ;  /* 0x0000000000007941 */ /* 0x000fea0003800000 */
.L_x_2942:
        /* <DEDUP_REMOVED lines=20> */
.L_x_2945:
[----:B------:R-:W-:Y:S05]  /*0b70*/  BSYNC B0 ;  /* 0x0000000000007941 */ /* 0x000fea0003800000 */
.L_x_2944:
        /* <DEDUP_REMOVED lines=13> */
.L_x_2947:
[----:B------:R-:W-:Y:S05]  /*0c50*/  BSYNC B0 ;  /* 0x0000000000007941 */ /* 0x000fea0003800000 */
.L_x_2946:
        /* <DEDUP_REMOVED lines=12> */
.L_x_2949:
[----:B------:R-:W-:Y:S05]  /*0d20*/  BSYNC B0 ;  /* 0x0000000000007941 */ /* 0x000fea0003800000 */
.L_x_2948:
[----:B---3--:R-:W-:Y:S01]  /*0d30*/  MOV R2, R28 ;  /* 0x0000001c00027202 */ /* 0x008fe20000000f00 */
[----:B------:R-:W-:Y:S01]  /*0d40*/  @!P6 ST.E desc[UR6][R14.64], R16 ;  /* 0x000000100e00e985 */ /* 0x000fe2000c101906 */
[----:B------:R-:W-:-:S03]  /*0d50*/  MOV R3, 0x0 ;  /* 0x0000000000037802 */ /* 0x000fc60000000f00 */
[----:B------:R-:W-:Y:S04]  /*0d60*/  @!P5 ST.E desc[UR6][R14.64+0x40], R13 ;  /* 0x0000400d0e00d985 */ /* 0x000fe8000c101906 */
[----:B------:R1:W-:Y:S02]  /*0d70*/  @!P4 ST.E desc[UR6][R14.64+0x80], R12 ;  /* 0x0000800c0e00c985 */ /* 0x0003e4000c101906 */
[----:B-12--5:R-:W-:Y:S05]  /*0d80*/  @P3 RET.REL.NODEC R2 `(_ZN5flash24flash_fwd_splitkv_kernelI23Flash_fwd_kernel_traitsILi64ELi64ELi256ELi4ELb0ELb0EN7cutlass6half_tE19Flash_kernel_traitsILi64ELi64ELi256ELi4ES3_EELb1ELb0ELb1ELb0ELb0ELb0ELb0ELb1EEEvNS_16Flash_fwd_paramsE) ;  /* 0xfffffff0029c3950 */ /* 0x026fea0003c3ffff */
[----:B------:R-:W-:Y:S02]  /*0d90*/  MOV R0, 0x7f800000 ;  /* 0x7f80000000007802 */ /* 0x000fe40000000f00 */
[----:B------:R-:W-:Y:S02]  /*0da0*/  MOV R2, R28 ;  /* 0x0000001c00027202 */ /* 0x000fe40000000f00 */
[----:B------:R-:W-:Y:S01]  /*0db0*/  MOV R3, 0x0 ;  /* 0x0000000000037802 */ /* 0x000fe20000000f00 */
[----:B------:R1:W-:Y:S03]  /*0dc0*/  ST.E desc[UR6][R14.64+0xc0], R0 ;  /* 0x0000c0000e007985 */ /* 0x0003e6000c101906 */
[----:B-1----:R-:W-:Y:S05]  /*0dd0*/  RET.REL.NODEC R2 `(_ZN5flash24flash_fwd_splitkv_kernelI23Flash_fwd_kernel_traitsILi64ELi64ELi256ELi4ELb0ELb0EN7cutlass6half_tE19Flash_kernel_traitsILi64ELi64ELi256ELi4ES3_EELb1ELb0ELb1ELb0ELb0ELb0ELb0ELb1EEEvNS_16Flash_fwd_paramsE) ;  /* 0xfffffff002887950 */ /* 0x002fea0003c3ffff */
.L_x_2941:
        /* <DEDUP_REMOVED lines=69> */
[----:B--2---:R2:W-:Y:S01]  /*1230*/  STL.64 [R1], R16 ;  /* 0x0000001001007387 */ /* 0x0045e20000100a00 */
[----:B------:R-:W-:Y:S02]  /*1240*/  IABS R15, R14 ;  /* 0x0000000e000f7213 */ /* 0x000fe40000000000 */
[----:B-1----:R-:W-:Y:S01]  /*1250*/  IADD3 R0, RZ, -R3, RZ ;  /* 0x80000003ff007210 */ /* 0x002fe20007ffe0ff */
[----:B------:R-:W-:-:S04]  /*1260*/  IMAD.MOV.U32 R2, RZ, RZ, RZ ;  /* 0x000000ffff027224 */ /* 0x000fc800078e00ff */
[----:B------:R-:W-:-:S04]  /*1270*/  IMAD R0, R0, R4, RZ ;  /* 0x0000000400007224 */ /* 0x000fc800078e02ff */
[----:B------:R-:W-:Y:S01]  /*1280*/  IMAD.HI.U32 R2, R3, R0, R2 ;  /* 0x0000000003027227 */ /* 0x000fe200078e0002 */
[----:B--2---:R-:W-:-:S04]  /*1290*/  IABS R16, R39 ;  /* 0x0000002700107213 */ /* 0x004fc80000000000 */
[----:B------:R-:W-:Y:S01]  /*12a0*/  MOV R3, R16 ;  /* 0x0000001000037202 */ /* 0x000fe20000000f00 */
[----:B------:R-:W-:-:S04]  /*12b0*/  IMAD.MOV R0, RZ, RZ, -R15 ;  /* 0x000000ffff007224 */ /* 0x000fc800078e0a0f */
        /* <DEDUP_REMOVED lines=10> */
[----:B------:R-:W-:-:S04]  /*1360*/  @P2 VIADD R2, R2, 0x1 ;  /* 0x0000000102022836 */ /* 0x000fc80000000000 */
[----:B------:R-:W-:-:S04]  /*1370*/  IMAD.MOV.U32 R0, RZ, RZ, R2 ;  /* 0x000000ffff007224 */ /* 0x000fc800078e0002 */
[----:B------:R-:W-:Y:S01]  /*1380*/  @!P0 IMAD.MOV R0, RZ, RZ, -R0 ;  /* 0x000000ffff008224 */ /* 0x000fe200078e0a00 */
[----:B------:R-:W-:-:S04]  /*1390*/  @!P1 LOP3.LUT R0, RZ, R14, RZ, 0x33, !PT ;  /* 0x0000000eff009212 */ /* 0x000fc800078e33ff */
[----:B------:R-:W-:Y:S02]  /*13a0*/  SHF.R.S32.HI R28, RZ, 0x1f, R0 ;  /* 0x0000001fff1c7819 */ /* 0x000fe40000011400 */
[----:B---3--:R-:W-:Y:S01]  /*13b0*/  SHF.R.S32.HI R16, RZ, 0x1f, R12 ;  /* 0x0000001fff107819 */ /* 0x008fe2000001140c */
[----:B------:R-:W-:Y:S02]  /*13c0*/  IMAD R3, R7, R12, RZ ;  /* 0x0000000c07037224 */ /* 0x000fe400078e02ff */
[----:B------:R-:W-:Y:S02]  /*13d0*/  IMAD R7, R13, R5, R20 ;  /* 0x000000050d077224 */ /* 0x000fe400078e0214 */
[C---:B------:R-:W-:Y:S02]  /*13e0*/  IMAD R3, R6.reuse, R16, R3 ;  /* 0x0000001006037224 */ /* 0x040fe400078e0203 */
[----:B------:R-:W-:Y:S01]  /*13f0*/  IMAD.WIDE.U32 R4, R6, R12, RZ ;  /* 0x0000000c06047225 */ /* 0x000fe200078e00ff */
[----:B------:R-:W-:-:S04]  /*1400*/  SHF.R.S32.HI R15, RZ, 0x1f, R7 ;  /* 0x0000001fff0f7819 */ /* 0x000fc80000011407 */
[----:B------:R-:W-:Y:S01]  /*1410*/  IADD3 R3, R5, R3, RZ ;  /* 0x0000000305037210 */ /* 0x000fe20007ffe0ff */
[----:B------:R-:W-:Y:S01]  /*1420*/  IMAD R5, R195, R7, RZ ;  /* 0x00000007c3057224 */ /* 0x000fe200078e02ff */
[----:B------:R-:W-:-:S03]  /*1430*/  MOV R2, R4 ;  /* 0x0000000400027202 */ /* 0x000fc60000000f00 */
[----:B------:R-:W-:Y:S02]  /*1440*/  IMAD R4, R194, R15, R5 ;  /* 0x0000000fc2047224 */ /* 0x000fe400078e0205 */
        /* <DEDUP_REMOVED lines=12> */
[----:B------:R-:W-:Y:S01]  /*1510*/  MOV R16, R0 ;  /* 0x0000000000107202 */ /* 0x000fe20000000f00 */
[----:B------:R-:W-:Y:S05]  /*1520*/  BRA `(.L_x_2952) ;  /* 0x0000000400587947 */ /* 0x000fea0003800000 */
.L_x_2951:
        /* <DEDUP_REMOVED lines=13> */
[----:B----4-:R3:W-:Y:S01]  /*1600*/  STL.64 [R1], R2 ;  /* 0x0000000201007387 */ /* 0x0107e20000100a00 */
        /* <DEDUP_REMOVED lines=13> */
[----:B------:R-:W-:-:S04]  /*16e0*/  IMAD.HI.U32 R9, R2, R3, RZ ;  /* 0x0000000302097227 */ /* 0x000fc800078e00ff */
[----:B------:R-:W-:Y:S01]  /*16f0*/  IMAD R0, R9, R0, R3 ;  /* 0x0000000009007224 */ /* 0x000fe200078e0203 */
[----:B------:R-:W-:Y:S01]  /*1700*/  @!P3 SHF.R.S32.HI R5, RZ, 0x1f, R10 ;  /* 0x0000001fff05b819 */ /* 0x000fe2000001140a */
        /* <DEDUP_REMOVED lines=21> */
[----:B------:R-:W-:Y:S01]  /*1860*/  MOV R2, R4 ;  /* 0x0000000400027202 */ /* 0x000fe20000000f00 */
[----:B------:R-:W-:Y:S01]  /*1870*/  IMAD R0, R15, R194, R3 ;  /* 0x000000c20f007224 */ /* 0x000fe200078e0203 */
[----:B------:R-:W-:Y:S01]  /*1880*/  ISETP.GE.AND P1, PT, R6, RZ, PT ;  /* 0x000000ff0600720c */ /* 0x000fe20003f26270 */
[----:B------:R-:W-:Y:S01]  /*1890*/  IMAD.MOV.U32 R3, RZ, RZ, R5 ;  /* 0x000000ffff037224 */ /* 0x000fe200078e0005 */
[----:B------:R-:W-:-:S02]  /*18a0*/  @!P0 IADD3 R9, R9, 0x1, RZ ;  /* 0x0000000109098810 */ /* 0x000fc40007ffe0ff */
[----:B------:R-:W-:Y:S01]  /*18b0*/  ISETP.NE.AND P0, PT, R11, RZ, PT ;  /* 0x000000ff0b00720c */ /* 0x000fe20003f05270 */
[----:B------:R-:W-:Y:S01]  /*18c0*/  IMAD.WIDE.U32 R2, R194, R20, R2 ;  /* 0x00000014c2027225 */ /* 0x000fe200078e0002 */
[----:B------:R-:W-:-:S03]  /*18d0*/  @P2 IADD3 R9, R9, 0x1, RZ ;  /* 0x0000000109092810 */ /* 0x000fc60007ffe0ff */
[----:B------:R-:W-:Y:S01]  /*18e0*/  IMAD.IADD R5, R3, 0x1, R0 ;  /* 0x0000000103057824 */ /* 0x000fe200078e0200 */
[----:B------:R-:W-:Y:S01]  /*18f0*/  MOV R0, R9 ;  /* 0x0000000900007202 */ /* 0x000fe20000000f00 */
[----:B------:R-:W-:Y:S01]  /*1900*/  @!P3 IMAD.WIDE.U32 R6, R24, R10, RZ ;  /* 0x0000000a1806b225 */ /* 0x000fe200078e00ff */
[----:B------:R-:W-:Y:S02]  /*1910*/  MOV R4, R2 ;  /* 0x0000000200047202 */ /* 0x000fe40000000f00 */
[----:B------:R-:W-:Y:S01]  /*1920*/  @!P1 IADD3 R0, -R0, RZ, RZ ;  /* 0x000000ff00009210 */ /* 0x000fe20007ffe1ff */
[----:B------:R-:W-:Y:S01]  /*1930*/  @!P3 IMAD.MOV.U32 R2, RZ, RZ, R6 ;  /* 0x000000ffff02b224 */ /* 0x000fe200078e0006 */
[----:B------:R-:W-:Y:S01]  /*1940*/  @!P3 IADD3 R3, R7, R8, RZ ;  /* 0x000000080703b210 */ /* 0x000fe20007ffe0ff */
[----:B------:R-:W-:Y:S01]  /*1950*/  @P3 IMAD.IADD R8, R10, 0x1, R21 ;  /* 0x000000010a083824 */ /* 0x000fe200078e0215 */
        /* <DEDUP_REMOVED lines=10> */
[----:B------:R-:W-:Y:S01]  /*1a00*/  IMAD.WIDE.U32 R2, R18, R0, R4 ;  /* 0x0000000012027225 */ /* 0x000fe200078e0004 */
[----:B------:R-:W-:-:S03]  /*1a10*/  @P3 MOV R10, R8 ;  /* 0x00000008000a3202 */ /* 0x000fc60000000f00 */
[----:B------:R-:W-:Y:S01]  /*1a20*/  IMAD R4, R18, R28, R11 ;  /* 0x0000001c12047224 */ /* 0x000fe200078e020b */
[----:B------:R-:W-:Y:S01]  /*1a30*/  @!P3 MOV R10, R6 ;  /* 0x00000006000ab202 */ /* 0x000fe20000000f00 */
[----:B------:R-:W-:Y:S01]  /*1a40*/  @!P3 IMAD.IADD R14, R7, 0x1, R13 ;  /* 0x00000001070eb824 */ /* 0x000fe200078e020d */
[----:B------:R-:W-:Y:S01]  /*1a50*/  MOV R17, R2 ;  /* 0x0000000200117202 */ /* 0x000fe20000000f00 */
[----:B------:R-:W-:Y:S01]  /*1a60*/  IMAD.IADD R21, R3, 0x1, R4 ;  /* 0x0000000103157824 */ /* 0x000fe200078e0204 */
[----:B------:R-:W-:Y:S02]  /*1a70*/  MOV R7, R20 ;  /* 0x0000001400077202 */ /* 0x000fe40000000f00 */
[----:B-1----:R-:W-:Y:S02]  /*1a80*/  MOV R16, R0 ;  /* 0x0000000000107202 */ /* 0x002fe40000000f00 */
.L_x_2952:
[----:B------:R-:W-:Y:S05]  /*1a90*/  BSYNC B0 ;  /* 0x0000000000007941 */ /* 0x000fea0003800000 */
.L_x_2950:
[----:B------:R-:W2:Y:S01]  /*1aa0*/  LDL R33, [R1] ;  /* 0x0000000001217983 */ /* 0x000ea20000100800 */
        /* <DEDUP_REMOVED lines=21> */
[----:B------:R-:W-:Y:S02]  /*1c00*/  SHF.R.S32.HI R32, RZ, 0x1f, R36 ;  /* 0x0000001fff207819 */ /* 0x000fe40000011424 */
[----:B------:R-:W-:-:S02]  /*1c10*/  SHF.R.S32.HI R229, RZ, 0x1f, R39 ;  /* 0x0000001fffe57819 */ /* 0x000fc40000011427 */
[----:B------:R-:W-:Y:S01]  /*1c20*/  SHF.R.S32.HI R81, RZ, 0x1f, R80 ;  /* 0x0000001fff517819 */ /* 0x000fe20000011450 */
[----:B------:R-:W-:Y:S01]  /*1c30*/  IMAD.MOV.U32 R191, RZ, RZ, 0x20 ;  /* 0x00000020ffbf7424 */ /* 0x000fe200078e00ff */
[C---:B------:R-:W-:Y:S01]  /*1c40*/  SHF.L.U64.HI R156, R194.reuse, 0x4, R195 ;  /* 0x00000004c29c7819 */ /* 0x040fe200000102c3 */
[----:B------:R-:W-:Y:S02]  /*1c50*/  IMAD.SHL.U32 R118, R194, 0x10, RZ ;  /* 0x00000010c2767824 */ /* 0x000fe400078e00ff */
[-C--:B--2---:R-:W-:Y:S02]  /*1c60*/  IMAD R0, R15, R33.reuse, RZ ;  /* 0x000000210f007224 */ /* 0x084fe400078e02ff */
[----:B------:R-:W-:-:S04]  /*1c70*/  IMAD.WIDE.U32 R2, R7, R33, R2 ;  /* 0x0000002107027225 */ /* 0x000fc800078e0002 */
[----:B---3--:R-:W-:Y:S01]  /*1c80*/  IMAD R10, R7, R35, R0 ;  /* 0x00000023070a7224 */ /* 0x008fe200078e0200 */
[----:B------:R-:W-:Y:S02]  /*1c90*/  LOP3.LUT R0, R6, 0x38, R158, 0xf8, !PT ;  /* 0x0000003806007812 */ /* 0x000fe400078ef89e */
[----:B------:R-:W-:Y:S02]  /*1ca0*/  SHF.R.U32.HI R6, RZ, 0x3, R6 ;  /* 0x00000003ff067819 */ /* 0x000fe40000011606 */
[----:B------:R-:W-:Y:S01]  /*1cb0*/  LEA.HI R7, R30, R37, RZ, 0x6 ;  /* 0x000000251e077211 */ /* 0x000fe200078f30ff */
[----:B------:R-:W-:Y:S01]  /*1cc0*/  IMAD.IADD R3, R3, 0x1, R10 ;  /* 0x0000000103037824 */ /* 0x000fe200078e020a */
[----:B------:R-:W-:Y:S01]  /*1cd0*/  LOP3.LUT R6, R0, R6, RZ, 0x3c, !PT ;  /* 0x0000000600067212 */ /* 0x000fe200078e3cff */
[----:B------:R-:W-:Y:S02]  /*1ce0*/  IMAD R10, R27, R16, RZ ;  /* 0x000000101b0a7224 */ /* 0x000fe400078e02ff */
[----:B------:R-:W-:-:S02]  /*1cf0*/  IMAD.SHL.U32 R0, R7, 0x8, RZ ;  /* 0x0000000807007824 */ /* 0x000fc400078e00ff */
[-C--:B------:R-:W-:Y:S02]  /*1d00*/  IMAD R10, R28, R26.reuse, R10 ;  /* 0x0000001a1c0a7224 */ /* 0x080fe400078e020a */
[----:B------:R-:W-:Y:S01]  /*1d10*/  IMAD.WIDE.U32 R2, R16, R26, R2 ;  /* 0x0000001a10027225 */ /* 0x000fe200078e0002 */
[----:B------:R-:W-:-:S03]  /*1d20*/  LOP3.LUT R226, R6, 0xfffffe00, R0, 0xf8, !PT ;  /* 0xfffffe0006e27812 */ /* 0x000fc600078ef800 */
[----:B----4-:R-:W-:Y:S02]  /*1d30*/  @!P0 IMAD R0, R9, R36, RZ ;  /* 0x0000002409008224 */ /* 0x010fe400078e02ff */
[----:B------:R-:W-:Y:S02]  /*1d40*/  IMAD.IADD R11, R3, 0x1, R10 ;  /* 0x00000001030b7824 */ /* 0x000fe400078e020a */
[----:B------:R-:W-:Y:S02]  /*1d50*/  IMAD.MOV.U32 R10, RZ, RZ, R2 ;  /* 0x000000ffff0a7224 */ /* 0x000fe400078e0002 */
[----:B------:R-:W-:Y:S01]  /*1d60*/  @P0 IMAD.WIDE.U32 R6, R4, R40, RZ ;  /* 0x0000002804060225 */ /* 0x000fe200078e00ff */
[----:B------:R-:W-:-:S03]  /*1d70*/  @P0 MOV R170, R4 ;  /* 0x0000000400aa0202 */ /* 0x000fc60000000f00 */
[C---:B------:R-:W-:Y:S02]  /*1d80*/  @!P0 IMAD R2, R8.reuse, R32, R0 ;  /* 0x0000002008028224 */ /* 0x040fe400078e0200 */
[----:B------:R-:W-:-:S04]  /*1d90*/  @!P0 IMAD.WIDE.U32 R8, R8, R36, RZ ;  /* 0x0000002408088225 */ /* 0x000fc800078e00ff */
[----:B------:R-:W-:Y:S02]  /*1da0*/  @!P0 IMAD.MOV.U32 R170, RZ, RZ, R4 ;  /* 0x000000ffffaa8224 */ /* 0x000fe400078e0004 */
[----:B------:R-:W-:Y:S02]  /*1db0*/  @P0 IMAD.MOV.U32 R4, RZ, RZ, R6 ;  /* 0x000000ffff040224 */ /* 0x000fe400078e0006 */
[----:B------:R-:W-:Y:S02]  /*1dc0*/  @P0 IMAD R3, R5, R40, RZ ;  /* 0x0000002805030224 */ /* 0x000fe400078e02ff */
[----:B------:R-:W-:Y:S02]  /*1dd0*/  @!P0 IMAD.MOV.U32 R4, RZ, RZ, R8 ;  /* 0x000000ffff048224 */ /* 0x000fe400078e0008 */
[----:B------:R-:W-:Y:S01]  /*1de0*/  @P0 IMAD.IADD R3, R7, 0x1, R3 ;  /* 0x0000000107030824 */ /* 0x000fe200078e0203 */
[----:B------:R-:W-:Y:S01]  /*1df0*/  @!P0 IADD3 R3, R9, R2, RZ ;  /* 0x0000000209038210 */ /* 0x000fe20007ffe0ff */
[----:B------:R-:W-:Y:S01]  /*1e00*/  @P0 IMAD.MOV.U32 R171, RZ, RZ, R5 ;  /* 0x000000ffffab0224 */ /* 0x000fe200078e0005 */
[----:B------:R-:W-:-:S02]  /*1e10*/  IADD3 R4, P1, R158, R4, RZ ;  /* 0x000000049e047210 */ /* 0x000fc40007f3e0ff */
[----:B------:R-:W-:Y:S02]  /*1e20*/  @!P0 MOV R171, R5 ;  /* 0x0000000500ab8202 */ /* 0x000fe40000000f00 */
[----:B------:R-:W-:Y:S01]  /*1e30*/  IADD3 R2, P0, R158, R17, RZ ;  /* 0x000000119e027210 */ /* 0x000fe20007f1e0ff */
[----:B------:R-:W-:Y:S01]  /*1e40*/  IMAD.X R5, R159, 0x1, R3, P1 ;  /* 0x000000019f057824 */ /* 0x000fe200008e0603 */
[----:B------:R-:W-:Y:S01]  /*1e50*/  LEA.HI R15, R30, R37, RZ, 0x4 ;  /* 0x000000251e0f7211 */ /* 0x000fe200078f20ff */
[----:B------:R-:W-:Y:S01]  /*1e60*/  IMAD R14, R13, R39, RZ ;  /* 0x000000270d0e7224 */ /* 0x000fe200078e02ff */
[----:B------:R-:W-:Y:S01]  /*1e70*/  IADD3.X R3, R159, R21, RZ, P0, !PT ;  /* 0x000000159f037210 */ /* 0x000fe200007fe4ff */
[-C--:B------:R-:W-:Y:S01]  /*1e80*/  IMAD R9, R195, R80.reuse, RZ ;  /* 0x00000050c3097224 */ /* 0x080fe200078e02ff */
[----:B------:R-:W-:Y:S01]  /*1e90*/  LOP3.LUT R0, R15, 0xfffffff0, RZ, 0xc0, !PT ;  /* 0xfffffff00f007812 */ /* 0x000fe200078ec0ff */
[----:B------:R-:W-:Y:S02]  /*1ea0*/  IMAD R8, R35, R80, RZ ;  /* 0x0000005023087224 */ /* 0x000fe400078e02ff */
[----:B------:R-:W-:-:S02]  /*1eb0*/  IMAD R14, R12, R229, R14 ;  /* 0x000000e50c0e7224 */ /* 0x000fc400078e020e */
[----:B------:R-:W-:-:S04]  /*1ec0*/  IMAD.WIDE.U32 R6, R39, R12, R4 ;  /* 0x0000000c27067225 */ /* 0x000fc800078e0004 */
[-C--:B------:R-:W-:Y:S02]  /*1ed0*/  IMAD R12, R81, R194.reuse, R9 ;  /* 0x000000c2510c7224 */ /* 0x080fe400078e0209 */
[----:B------:R-:W-:-:S04]  /*1ee0*/  IMAD.WIDE.U32 R2, R80, R194, R2 ;  /* 0x000000c250027225 */ /* 0x000fc800078e0002 */
[-C--:B------:R-:W-:Y:S02]  /*1ef0*/  IMAD R13, R81, R33.reuse, R8 ;  /* 0x00000021510d7224 */ /* 0x080fe400078e0208 */
[----:B------:R-:W-:Y:S01]  /*1f00*/  IMAD.WIDE.U32 R4, R80, R33, R10 ;  /* 0x0000002150047225 */ /* 0x000fe200078e000a */
[----:B------:R-:W-:-:S03]  /*1f10*/  LEA R225, P1, R2, R18, 0x1 ;  /* 0x0000001202e17211 */ /* 0x000fc600078208ff */
[----:B------:R-:W-:Y:S02]  /*1f20*/  IMAD.IADD R0, R37, 0x1, -R0 ;  /* 0x0000000125007824 */ /* 0x000fe400078e0a00 */
[----:B------:R-:W-:Y:S01]  /*1f30*/  IMAD.IADD R10, R3, 0x1, R12 ;  /* 0x00000001030a7824 */ /* 0x000fe200078e020c */
[----:B------:R-:W-:Y:S02]  /*1f40*/  IADD3 R5, R5, R13, RZ ;  /* 0x0000000d05057210 */ /* 0x000fe40007ffe0ff */
[----:B------:R-:W-:Y:S01]  /*1f50*/  LEA R218, P0, R4, R24, 0x1 ;  /* 0x0000001804da7211 */ /* 0x000fe200078008ff */
[----:B------:R-:W-:Y:S01]  /*1f60*/  IMAD.WIDE R8, R38, 0x40, R80 ;  /* 0x0000004026087825 */ /* 0x000fe200078e0250 */
[----:B------:R-:W-:Y:S02]  /*1f70*/  SHF.R.S32.HI R15, RZ, 0x1f, R0 ;  /* 0x0000001fff0f7819 */ /* 0x000fe40000011400 */
[----:B------:R-:W-:Y:S01]  /*1f80*/  LEA.HI.X R223, R2, R19, R10, 0x1, P1 ;  /* 0x0000001302df7211 */ /* 0x000fe200008f0c0a */
[----:B------:R-:W-:Y:S01]  /*1f90*/  IMAD.IADD R3, R7, 0x1, R14 ;  /* 0x0000000107037824 */ /* 0x000fe200078e020e */
[----:B------:R-:W-:Y:S01]  /*1fa0*/  LEA.HI.X R219, R4, R25, R5, 0x1, P0 ;  /* 0x0000001904db7211 */ /* 0x000fe200000f0c05 */
[----:B------:R-:W-:Y:S01]  /*1fb0*/  IMAD.MOV.U32 R2, RZ, RZ, R6 ;  /* 0x000000ffff027224 */ /* 0x000fe200078e0006 */
[----:B------:R-:W-:-:S02]  /*1fc0*/  SHF.R.S32.HI R4, RZ, 0x1f, R157 ;  /* 0x0000001fff047819 */ /* 0x000fc4000001149d */
[----:B------:R-:W-:Y:S01]  /*1fd0*/  LEA.HI R15, R15, R0, RZ, 0x3 ;  /* 0x000000000f0f7211 */ /* 0x000fe200078f18ff */
[----:B------:R-:W-:Y:S01]  /*1fe0*/  IMAD.WIDE.U32 R214, R8, R170, R2 ;  /* 0x000000aa08d67225 */ /* 0x000fe200078e0002 */
[----:B------:R-:W-:Y:S02]  /*1ff0*/  LEA.HI R2, R4, R157, RZ, 0x8 ;  /* 0x0000009d04027211 */ /* 0x000fe400078f40ff */
[----:B------:R-:W-:Y:S02]  /*2000*/  LOP3.LUT R11, R15, 0xfffffff8, RZ, 0xc0, !PT ;  /* 0xfffffff80f0b7812 */ /* 0x000fe400078ec0ff */
[----:B------:R-:W-:Y:S01]  /*2010*/  SHF.R.S32.HI R2, RZ, 0x8, R2 ;  /* 0x00000008ff027819 */ /* 0x000fe20000011402 */
[----:B------:R1:W-:Y:S02]  /*2020*/  STL [R1+0x8], R15 ;  /* 0x0000080f01007387 */ /* 0x0003e40000100800 */
[----:B------:R-:W-:Y:S01]  /*2030*/  IMAD.IADD R252, R0, 0x1, -R11 ;  /* 0x0000000100fc7824 */ /* 0x000fe200078e0a0b */
[----:B------:R-:W-:-:S04]  /*2040*/  VIMNMX R119, RZ, R2, !PT ;  /* 0x00000002ff777248 */ /* 0x000fc80007fe0100 */
[----:B------:R-:W-:Y:S02]  /*2050*/  R2P PR, R252, 0x6 ;  /* 0x00000006fc007804 */ /* 0x000fe40000000000 */
[----:B------:R-:W-:Y:S01]  /*2060*/  ISETP.GT.AND P0, PT, R34, R119, PT ;  /* 0x000000772200720c */ /* 0x000fe20003f04270 */
[----:B------:R-:W-:Y:S01]  /*2070*/  IMAD R0, R9, R170, RZ ;  /* 0x000000aa09007224 */ /* 0x000fe200078e02ff */
[----:B------:R-:W-:-:S03]  /*2080*/  LEA.HI R3, R30, R37, RZ, 0x5 ;  /* 0x000000251e037211 */ /* 0x000fc600078f28ff */
[----:B------:R-:W-:Y:S01]  /*2090*/  IMAD R5, R8, R171, R0 ;  /* 0x000000ab08057224 */ /* 0x000fe200078e0200 */
[----:B------:R-:W-:Y:S02]  /*20a0*/  LOP3.LUT R2, R3, 0xffffffe0, RZ, 0xc0, !PT ;  /* 0xffffffe003027812 */ /* 0x000fe400078ec0ff */
[----:B------:R-:W-:Y:S01]  /*20b0*/  MOV R0, 0x10 ;  /* 0x0000001000007802 */ /* 0x000fe20000000f00 */
[----:B------:R-:W-:Y:S01]  /*20c0*/  @!P4 IMAD.MOV.U32 R29, RZ, RZ, RZ ;  /* 0x000000ffff1dc224 */ /* 0x000fe200078e00ff */
[----:B------:R-:W-:Y:S01]  /*20d0*/  SHF.L.U64.HI R217, R33, 0x4, R35 ;  /* 0x0000000421d97819 */ /* 0x000fe20000010223 */
[----:B------:R-:W-:Y:S01]  /*20e0*/  IMAD.IADD R2, R37, 0x1, -R2 ;  /* 0x0000000125027824 */ /* 0x000fe200078e0a02 */
[----:B------:R-:W-:Y:S01]  /*20f0*/  SHF.L.U32 R193, R33, 0x4, RZ ;  /* 0x0000000421c17819 */ /* 0x000fe200000006ff */
[----:B------:R-:W-:Y:S01]  /*2100*/  IMAD.IADD R227, R215, 0x1, R5 ;  /* 0x00000001d7e37824 */ /* 0x000fe200078e0205 */
[----:B------:R-:W-:Y:S02]  /*2110*/  SHF.R.S32.HI R3, RZ, 0x5, R3 ;  /* 0x00000005ff037819 */ /* 0x000fe40000011403 */
[----:B------:R-:W-:-:S02]  /*2120*/  SHF.L.U32 R30, R213, 0x2, RZ ;  /* 0x00000002d51e7819 */ /* 0x000fc400000006ff */
[----:B------:R-:W-:Y:S02]  /*2130*/  SEL R190, R0, 0xfffffff0, !P1 ;  /* 0xfffffff000be7807 */ /* 0x000fe40004800000 */
[----:B------:R-:W-:Y:S01]  /*2140*/  SEL R191, R191, 0xffffffe0, !P2 ;  /* 0xffffffe0bfbf7807 */ /* 0x000fe20005000000 */
[----:B-1----:R-:W-:Y:S06]  /*2150*/  @!P0 BRA `(.L_x_2953) ;  /* 0x000000e000208947 */ /* 0x002fec0003800000 */
        /* <DEDUP_REMOVED lines=234> */
.L_x_3057:
[----:B------:R-:W-:Y:S01]  /*3000*/  ISETP.GE.AND P0, PT, R158, R248, PT ;  /* 0x000000f89e00720c */ /* 0x000fe20003f06270 */
[----:B------:R-:W-:Y:S01]  /*3010*/  IMAD.SHL.U32 R20, R19, 0x100, RZ ;  /* 0x0000010013147824 */ /* 0x000fe200078e00ff */
[----:B------:R-:W-:Y:S01]  /*3020*/  LOP3.LUT R33, R33, 0xfffffeff, RZ, 0xc0, !PT ;  /* 0xfffffeff21217812 */ /* 0x000fe200078ec0ff */
[----:B------:R-:W-:Y:S02]  /*3030*/  BSSY B2, `(.L_x_2954) ;  /* 0x0000cad000027945 */ /* 0x000fe40003800000 */
[----:B------:R-:W-:Y:S04]  /*3040*/  VIADD R18, R20, 0xffffff00 ;  /* 0xffffff0014127836 */ /* 0x000fe80000000000 */
[--C-:B------:R-:W-:Y:S02]  /*3050*/  IMAD.IADD R68, R216, 0x1, -R18.reuse ;  /* 0x00000001d8447824 */ /* 0x100fe400078e0a12 */
[----:B------:R-:W-:Y:S03]  /*3060*/  IMAD.IADD R69, R157, 0x1, -R18 ;  /* 0x000000019d457824 */ /* 0x000fe600078e0a12 */
[CC--:B------:R-:W-:Y:S02]  /*3070*/  ISETP.GE.OR P1, PT, R83.reuse, R68.reuse, P0 ;  /* 0x000000445300720c */ /* 0x0c0fe40000726670 */
[-C--:B------:R-:W-:Y:S02]  /*3080*/  ISETP.GE.OR P2, PT, R84, R68.reuse, P0 ;  /* 0x000000445400720c */ /* 0x080fe40000746670 */
[-C--:B------:R-:W-:Y:S02]  /*3090*/  ISETP.LT.OR P4, PT, R83, R69.reuse, P1 ;  /* 0x000000455300720c */ /* 0x080fe40000f81670 */
[-C--:B------:R-:W-:Y:S02]  /*30a0*/  ISETP.GE.OR P1, PT, R82, R68.reuse, P0 ;  /* 0x000000445200720c */ /* 0x080fe40000726670 */
[-C--:B------:R-:W-:Y:S02]  /*30b0*/  ISETP.LT.OR P5, PT, R84, R69.reuse, P2 ;  /* 0x000000455400720c */ /* 0x080fe400017a1670 */
[----:B------:R-:W-:Y:S02]  /*30c0*/  ISETP.LT.OR P6, PT, R82, R69, P1 ;  /* 0x000000455200720c */ /* 0x000fe40000fc1670 */
[----:B------:R-:W-:Y:S05]  /*30d0*/  ISETP.GE.OR P3, PT, R95, R68, P0 ;  /* 0x000000445f00720c */ /* 0x000fea0000766670 */
[----:B------:R-:W-:Y:S02]  /*30e0*/  @P4 LOP3.LUT R33, R33, 0x100, RZ, 0xfc, !PT ;  /* 0x0000010021214812 */ /* 0x000fe400078efcff */
[C---:B------:R-:W-:Y:S02]  /*30f0*/  @!P4 IADD3 R12, P1, R48.reuse, R189, RZ ;  /* 0x000000bd300cc210 */ /* 0x040fe40007f3e0ff */
[----:B------:R-:W-:Y:S02]  /*3100*/  LOP3.LUT R33, R33, 0xffffff7f, RZ, 0xc0, !PT ;  /* 0xffffff7f21217812 */ /* 0x000fe400078ec0ff */
[----:B--234-:R-:W-:Y:S01]  /*3110*/  @!P4 LEA R10, P2, R193, R75, 0x1 ;  /* 0x0000004bc10ac211 */ /* 0x01cfe200078408ff */
        /* <DEDUP_REMOVED lines=16> */
[-C--:B------:R-:W-:Y:S02]  /*3220*/  ISETP.GE.OR P2, PT, R94, R68.reuse, P0 ;  /* 0x000000445e00720c */ /* 0x080fe40000746670 */
        /* <DEDUP_REMOVED lines=12> */
[-C--:B------:R-:W-:Y:S02]  /*32f0*/  ISETP.GE.OR P1, PT, R93, R68.reuse, P0 ;  /* 0x000000445d00720c */ /* 0x080fe40000726670 */
[----:B------:R-:W-:Y:S02]  /*3300*/  LOP3.LUT R33, R33, 0xfffffff7, RZ, 0xc0, !PT ;  /* 0xfffffff721217812 */ /* 0x000fe400078ec0ff */
[-C--:B------:R-:W-:Y:S02]  /*3310*/  ISETP.LT.OR P2, PT, R93, R69.reuse, P1 ;  /* 0x000000455d00720c */ /* 0x080fe40000f41670 */
[C---:B------:R-:W-:Y:S04]  /*3320*/  ISETP.GE.OR P3, PT, R86.reuse, R68, P0 ;  /* 0x000000445600720c */ /* 0x040fe80000766670 */
[-C--:B------:R-:W-:Y:S07]  /*3330*/  ISETP.LT.OR P3, PT, R86, R69.reuse, P3 ;  /* 0x000000455600720c */ /* 0x080fee0001f61670 */
        /* <DEDUP_REMOVED lines=99> */
[----:B-1----:R1:W2:Y:S04]  /*3970*/  @!P1 LD.E.128 R4, desc[UR6][R28.64] ;  /* 0x000000061c049980 */ /* 0x0022a8000c101d00 */
[----:B------:R-:W-:Y:S05]  /*3980*/  @!P6 IADD3 R2, P0, R75, R154, RZ ;  /* 0x0000009a4b02e210 */ /* 0x000fea0007f1e0ff */
[C---:B------:R-:W-:Y:S01]  /*3990*/  @!P6 IMAD.X R3, R74.reuse, 0x1, R202, P0 ;  /* 0x000000014a03e824 */ /* 0x040fe200000e06ca */
[C---:B------:R-:W-:Y:S02]  /*39a0*/  LOP3.LUT P6, RZ, R33.reuse, 0x2000, RZ, 0xc0, !PT ;  /* 0x0000200021ff7812 */ /* 0x040fe400078cc0ff */
[----:B------:R-:W-:Y:S11]  /*39b0*/  LOP3.LUT R33, R33, 0xfffffbff, RZ, 0xc0, !PT ;  /* 0xfffffbff21217812 */ /* 0x000ff600078ec0ff */
[----:B------:R-:W-:Y:S02]  /*39c0*/  @!P6 IADD3 R40, P0, R75, R152, RZ ;  /* 0x000000984b28e210 */ /* 0x000fe40007f1e0ff */
[----:B------:R-:W-:Y:S03]  /*39d0*/  @P6 LOP3.LUT R33, R33, 0x400, RZ, 0xfc, !PT ;  /* 0x0000040021216812 */ /* 0x000fe600078efcff */
[C---:B------:R-:W-:Y:S01]  /*39e0*/  @!P6 IMAD.X R41, R74.reuse, 0x1, R201, P0 ;  /* 0x000000014a29e824 */ /* 0x040fe200000e06c9 */
[----:B-1----:R-:W-:Y:S02]  /*39f0*/  @!P5 IADD3 R28, P0, R75, R150, RZ ;  /* 0x000000964b1cd210 */ /* 0x002fe40007f1e0ff */
[C---:B------:R-:W-:Y:S02]  /*3a00*/  LOP3.LUT P6, RZ, R33.reuse, 0x2, RZ, 0xc0, !PT ;  /* 0x0000000221ff7812 */ /* 0x040fe400078cc0ff */
[----:B------:R-:W-:Y:S01]  /*3a10*/  LOP3.LUT R33, R33, 0xfffff7ff, RZ, 0xc0, !PT ;  /* 0xfffff7ff21217812 */ /* 0x000fe200078ec0ff */
[C---:B------:R-:W-:Y:S01]  /*3a20*/  @!P5 IMAD.X R29, R74.reuse, 0x1, R200, P0 ;  /* 0x000000014a1dd824 */ /* 0x040fe200000e06c8 */
[----:B------:R-:W-:Y:S05]  /*3a30*/  @!P4 IADD3 R38, P0, R75, R148, RZ ;  /* 0x000000944b26c210 */ /* 0x000fea0007f1e0ff */
[C---:B------:R-:W-:Y:S04]  /*3a40*/  @!P4 IMAD.X R39, R74.reuse, 0x1, R199, P0 ;  /* 0x000000014a27c824 */ /* 0x040fe800000e06c7 */
[----:B------:R-:W-:Y:S04]  /*3a50*/  @P6 LOP3.LUT R33, R33, 0x800, RZ, 0xfc, !PT ;  /* 0x0000080021216812 */ /* 0x000fe800078efcff */
[C---:B------:R-:W-:Y:S02]  /*3a60*/  LOP3.LUT P0, RZ, R33.reuse, 0x10, RZ, 0xc0, !PT ;  /* 0x0000001021ff7812 */ /* 0x040fe4000780c0ff */
[C---:B------:R-:W-:Y:S01]  /*3a70*/  LOP3.LUT P6, RZ, R33.reuse, 0x4, RZ, 0xc0, !PT ;  /* 0x0000000421ff7812 */ /* 0x040fe200078cc0ff */
[----:B--2---:R1:W-:Y:S01]  /*3a80*/  @!P1 ST.E.128 desc[UR6][R24.64], R4 ;  /* 0x0000000418009985 */ /* 0x0043e2000c101d06 */
[----:B------:R-:W-:Y:S09]  /*3a90*/  LOP3.LUT P1, RZ, R33, 0x1000, RZ, 0xc0, !PT ;  /* 0x0000100021ff7812 */ /* 0x000ff2000782c0ff */
[----:B-1----:R-:W2:Y:S04]  /*3aa0*/  @!P0 LD.E.128 R4, desc[UR6][R34.64] ;  /* 0x0000000622048980 */ /* 0x002ea8000c101d00 */
        /* <DEDUP_REMOVED lines=117> */
.L_x_2958:
[----:B------:R-:W-:Y:S05]  /*4200*/  BSYNC B0 ;  /* 0x0000000000007941 */ /* 0x000fea0003800000 */
.L_x_2957:
        /* <DEDUP_REMOVED lines=61> */
.L_x_2960:
[----:B------:R-:W-:Y:S05]  /*45e0*/  BSYNC B0 ;  /* 0x0000000000007941 */ /* 0x000fea0003800000 */
.L_x_2959:
        /* <DEDUP_REMOVED lines=64> */
.L_x_2962:
[----:B------:R-:W-:Y:S05]  /*49f0*/  BSYNC B0 ;  /* 0x0000000000007941 */ /* 0x000fea0003800000 */
.L_x_2961:
        /* <DEDUP_REMOVED lines=71> */
.L_x_2964:
[----:B------:R-:W-:Y:S05]  /*4e70*/  BSYNC B0 ;  /* 0x0000000000007941 */ /* 0x000fea0003800000 */
.L_x_2963:
        /* <DEDUP_REMOVED lines=64> */
.L_x_2966:
[----:B------:R-:W-:Y:S05]  /*5280*/  BSYNC B0 ;  /* 0x0000000000007941 */ /* 0x000fea0003800000 */
.L_x_2965:
        /* <DEDUP_REMOVED lines=71> */
.L_x_2968:
[----:B------:R-:W-:Y:S05]  /*5700*/  BSYNC B0 ;  /* 0x0000000000007941 */ /* 0x000fea0003800000 */
.L_x_2967:
        /* <DEDUP_REMOVED lines=71> */
.L_x_2970:
[----:B------:R-:W-:Y:S05]  /*5b80*/  BSYNC B0 ;  /* 0x0000000000007941 */ /* 0x000fea0003800000 */
.L_x_2969:
        /* <DEDUP_REMOVED lines=71> */
.L_x_2972:
[----:B------:R-:W-:Y:S05]  /*6000*/  BSYNC B0 ;  /* 0x0000000000007941 */ /* 0x000fea0003800000 */
.L_x_2971:
        /* <DEDUP_REMOVED lines=65> */
.L_x_2974:
[----:B------:R-:W-:Y:S05]  /*6420*/  BSYNC B0 ;  /* 0x0000000000007941 */ /* 0x000fea0003800000 */
.L_x_2973:
        /* <DEDUP_REMOVED lines=71> */
.L_x_2976:
[----:B------:R-:W-:Y:S05]  /*68a0*/  BSYNC B0 ;  /* 0x0000000000007941 */ /* 0x000fea0003800000 */
.L_x_2975:
        /* <DEDUP_REMOVED lines=69> */
.L_x_2978:
[----:B------:R-:W-:Y:S05]  /*6d00*/  BSYNC B0 ;  /* 0x0000000000007941 */ /* 0x000fea0003800000 */
.L_x_2977:
        /* <DEDUP_REMOVED lines=80> */
.L_x_2980:
[----:B------:R-:W-:Y:S05]  /*7210*/  BSYNC B0 ;  /* 0x0000000000007941 */ /* 0x000fea0003800000 */
.L_x_2979:
        /* <DEDUP_REMOVED lines=68> */
.L_x_2982:
[----:B------:R-:W-:Y:S05]  /*7660*/  BSYNC B0 ;  /* 0x0000000000007941 */ /* 0x000fea0003800000 */
.L_x_2981:
        /* <DEDUP_REMOVED lines=68> */
.L_x_2984:
[----:B------:R-:W-:Y:S05]  /*7ab0*/  BSYNC B0 ;  /* 0x0000000000007941 */ /* 0x000fea0003800000 */
.L_x_2983:
        /* <DEDUP_REMOVED lines=68> */
.L_x_2986:
[----:B------:R-:W-:Y:S05]  /*7f00*/  BSYNC B0 ;  /* 0x0000000000007941 */ /* 0x000fea0003800000 */
.L_x_2985:
        /* <DEDUP_REMOVED lines=68> */
.L_x_2988:
[----:B------:R-:W-:Y:S05]  /*8350*/  BSYNC B0 ;  /* 0x0000000000007941 */ /* 0x000fea0003800000 */
.L_x_2987:
        /* <DEDUP_REMOVED lines=10> */
.L_x_2956:
        /* <DEDUP_REMOVED lines=100> */
.L_x_2993:
[----:B------:R-:W-:Y:S05]  /*8a40*/  BSYNC B0 ;  /* 0x0000000000007941 */ /* 0x000fea0003800000 */
.L_x_2992:
[----:B-----5:R2:W-:Y:S02]  /*8a50*/  ST.E.128 desc[UR6][R34.64], R8 ;  /* 0x0000000822007985 */ /* 0x0205e4000c101d06 */
.L_x_2991:
[----:B------:R-:W-:Y:S05]  /*8a60*/  BSYNC B1 ;  /* 0x0000000000017941 */ /* 0x000fea0003800000 */
.L_x_2990:
        /* <DEDUP_REMOVED lines=99> */
.L_x_2997:
[----:B------:R-:W-:Y:S05]  /*90a0*/  BSYNC B0 ;  /* 0x0000000000007941 */ /* 0x000fea0003800000 */
.L_x_2996:
[----:B-----5:R3:W-:Y:S02]  /*90b0*/  ST.E.128 desc[UR6][R34.64], R8 ;  /* 0x0000000822007985 */ /* 0x0207e4000c101d06 */
.L_x_2995:
[----:B------:R-:W-:Y:S05]  /*90c0*/  BSYNC B1 ;  /* 0x0000000000017941 */ /* 0x000fea0003800000 */
.L_x_2994:
        /* <DEDUP_REMOVED lines=99> */
.L_x_3001:
[----:B------:R-:W-:Y:S05]  /*9700*/  BSYNC B0 ;  /* 0x0000000000007941 */ /* 0x000fea0003800000 */
.L_x_3000:
[----:B-----5:R4:W-:Y:S02]  /*9710*/  ST.E.128 desc[UR6][R34.64], R8 ;  /* 0x0000000822007985 */ /* 0x0209e4000c101d06 */
.L_x_2999:
[----:B------:R-:W-:Y:S05]  /*9720*/  BSYNC B1 ;  /* 0x0000000000017941 */ /* 0x000fea0003800000 */
.L_x_2998:
        /* <DEDUP_REMOVED lines=106> */
.L_x_3005:
[----:B------:R-:W-:Y:S05]  /*9dd0*/  BSYNC B0 ;  /* 0x0000000000007941 */ /* 0x000fea0003800000 */
.L_x_3004:
[----:B-----5:R2:W-:Y:S02]  /*9de0*/  ST.E.128 desc[UR6][R34.64], R8 ;  /* 0x0000000822007985 */ /* 0x0205e4000c101d06 */
.L_x_3003:
[----:B------:R-:W-:Y:S05]  /*9df0*/  BSYNC B1 ;  /* 0x0000000000017941 */ /* 0x000fea0003800000 */
.L_x_3002:
        /* <DEDUP_REMOVED lines=99> */
.L_x_3009:
[----:B------:R-:W-:Y:S05]  /*a430*/  BSYNC B0 ;  /* 0x0000000000007941 */ /* 0x000fea0003800000 */
.L_x_3008:
[----:B-----5:R2:W-:Y:S02]  /*a440*/  ST.E.128 desc[UR6][R34.64], R8 ;  /* 0x0000000822007985 */ /* 0x0205e4000c101d06 */
.L_x_3007:
[----:B------:R-:W-:Y:S05]  /*a450*/  BSYNC B1 ;  /* 0x0000000000017941 */ /* 0x000fea0003800000 */
.L_x_3006:
        /* <DEDUP_REMOVED lines=106> */
.L_x_3013:
[----:B------:R-:W-:Y:S05]  /*ab00*/  BSYNC B0 ;  /* 0x0000000000007941 */ /* 0x000fea0003800000 */
.L_x_3012:
[----:B-----5:R2:W-:Y:S02]  /*ab10*/  ST.E.128 desc[UR6][R34.64], R8 ;  /* 0x0000000822007985 */ /* 0x0205e4000c101d06 */
.L_x_3011:
[----:B------:R-:W-:Y:S05]  /*ab20*/  BSYNC B1 ;  /* 0x0000000000017941 */ /* 0x000fea0003800000 */
.L_x_3010:
        /* <DEDUP_REMOVED lines=106> */
.L_x_3017:
[----:B------:R-:W-:Y:S05]  /*b1d0*/  BSYNC B0 ;  /* 0x0000000000007941 */ /* 0x000fea0003800000 */
.L_x_3016:
[----:B-----5:R2:W-:Y:S02]  /*b1e0*/  ST.E.128 desc[UR6][R34.64], R8 ;  /* 0x0000000822007985 */ /* 0x0205e4000c101d06 */
.L_x_3015:
[----:B------:R-:W-:Y:S05]  /*b1f0*/  BSYNC B1 ;  /* 0x0000000000017941 */ /* 0x000fea0003800000 */
.L_x_3014:
        /* <DEDUP_REMOVED lines=106> */
.L_x_3021:
[----:B------:R-:W-:Y:S05]  /*b8a0*/  BSYNC B0 ;  /* 0x0000000000007941 */ /* 0x000fea0003800000 */
.L_x_3020:
[----:B-----5:R2:W-:Y:S02]  /*b8b0*/  ST.E.128 desc[UR6][R34.64], R8 ;  /* 0x0000000822007985 */ /* 0x0205e4000c101d06 */
.L_x_3019:
[----:B------:R-:W-:Y:S05]  /*b8c0*/  BSYNC B1 ;  /* 0x0000000000017941 */ /* 0x000fea0003800000 */
.L_x_3018:
        /* <DEDUP_REMOVED lines=99> */
.L_x_3025:
[----:B------:R-:W-:Y:S05]  /*bf00*/  BSYNC B0 ;  /* 0x0000000000007941 */ /* 0x000fea0003800000 */
.L_x_3024:
[----:B-----5:R2:W-:Y:S02]  /*bf10*/  ST.E.128 desc[UR6][R34.64], R8 ;  /* 0x0000000822007985 */ /* 0x0205e4000c101d06 */
.L_x_3023:
[----:B------:R-:W-:Y:S05]  /*bf20*/  BSYNC B1 ;  /* 0x0000000000017941 */ /* 0x000fea0003800000 */
.L_x_3022:
        /* <DEDUP_REMOVED lines=106> */
.L_x_3029:
[----:B------:R-:W-:Y:S05]  /*c5d0*/  BSYNC B0 ;  /* 0x0000000000007941 */ /* 0x000fea0003800000 */
.L_x_3028:
[----:B-----5:R2:W-:Y:S02]  /*c5e0*/  ST.E.128 desc[UR6][R34.64], R8 ;  /* 0x0000000822007985 */ /* 0x0205e4000c101d06 */
.L_x_3027:
[----:B------:R-:W-:Y:S05]  /*c5f0*/  BSYNC B1 ;  /* 0x0000000000017941 */ /* 0x000fea0003800000 */
.L_x_3026:
        /* <DEDUP_REMOVED lines=106> */
.L_x_3033:
[----:B------:R-:W-:Y:S05]  /*cca0*/  BSYNC B0 ;  /* 0x0000000000007941 */ /* 0x000fea0003800000 */
.L_x_3032:
[----:B-----5:R2:W-:Y:S02]  /*ccb0*/  ST.E.128 desc[UR6][R34.64], R8 ;  /* 0x0000000822007985 */ /* 0x0205e4000c101d06 */
.L_x_3031:
[----:B------:R-:W-:Y:S05]  /*ccc0*/  BSYNC B1 ;  /* 0x0000000000017941 */ /* 0x000fea0003800000 */
.L_x_3030:
        /* <DEDUP_REMOVED lines=106> */
.L_x_3037:
[----:B------:R-:W-:Y:S05]  /*d370*/  BSYNC B0 ;  /* 0x0000000000007941 */ /* 0x000fea0003800000 */
.L_x_3036:
[----:B-----5:R2:W-:Y:S02]  /*d380*/  ST.E.128 desc[UR6][R34.64], R8 ;  /* 0x0000000822007985 */ /* 0x0205e4000c101d06 */
.L_x_3035:
[----:B------:R-:W-:Y:S05]  /*d390*/  BSYNC B1 ;  /* 0x0000000000017941 */ /* 0x000fea0003800000 */
.L_x_3034:
        /* <DEDUP_REMOVED lines=106> */
.L_x_3041:
[----:B------:R-:W-:Y:S05]  /*da40*/  BSYNC B0 ;  /* 0x0000000000007941 */ /* 0x000fea0003800000 */
.L_x_3040:
[----:B-----5:R2:W-:Y:S02]  /*da50*/  ST.E.128 desc[UR6][R34.64], R8 ;  /* 0x0000000822007985 */ /* 0x0205e4000c101d06 */
.L_x_3039:
[----:B------:R-:W-:Y:S05]  /*da60*/  BSYNC B1 ;  /* 0x0000000000017941 */ /* 0x000fea0003800000 */
.L_x_3038:
        /* <DEDUP_REMOVED lines=106> */
.L_x_3045:
[----:B------:R-:W-:Y:S05]  /*e110*/  BSYNC B0 ;  /* 0x0000000000007941 */ /* 0x000fea0003800000 */
.L_x_3044:
[----:B-----5:R2:W-:Y:S02]  /*e120*/  ST.E.128 desc[UR6][R34.64], R8 ;  /* 0x0000000822007985 */ /* 0x0205e4000c101d06 */
.L_x_3043:
[----:B------:R-:W-:Y:S05]  /*e130*/  BSYNC B1 ;  /* 0x0000000000017941 */ /* 0x000fea0003800000 */
.L_x_3042:
        /* <DEDUP_REMOVED lines=106> */
.L_x_3049:
[----:B------:R-:W-:Y:S05]  /*e7e0*/  BSYNC B0 ;  /* 0x0000000000007941 */ /* 0x000fea0003800000 */
.L_x_3048:
[----:B-----5:R2:W-:Y:S02]  /*e7f0*/  ST.E.128 desc[UR6][R34.64], R8 ;  /* 0x0000000822007985 */ /* 0x0205e4000c101d06 */
.L_x_3047:
[----:B------:R-:W-:Y:S05]  /*e800*/  BSYNC B1 ;  /* 0x0000000000017941 */ /* 0x000fea0003800000 */
.L_x_3046:
        /* <DEDUP_REMOVED lines=105> */
.L_x_3053:
[----:B------:R-:W-:Y:S05]  /*eea0*/  BSYNC B0 ;  /* 0x0000000000007941 */ /* 0x000fea0003800000 */
.L_x_3052:
[----:B-----5:R2:W-:Y:S02]  /*eeb0*/  ST.E.128 desc[UR6][R34.64], R8 ;  /* 0x0000000822007985 */ /* 0x0205e4000c101d06 */
.L_x_3051:
[----:B------:R-:W-:Y:S05]  /*eec0*/  BSYNC B1 ;  /* 0x0000000000017941 */ /* 0x000fea0003800000 */
.L_x_3050:
        /* <DEDUP_REMOVED lines=11> */
.L_x_2955:
        /* <DEDUP_REMOVED lines=184> */
.L_x_2989:
[----:B------:R-:W-:Y:S05]  /*fb00*/  BSYNC B2 ;  /* 0x0000000000027941 */ /* 0x000fea0003800000 */
.L_x_2954:
        /* <DEDUP_REMOVED lines=92> */
.L_x_3055:
        /* <DEDUP_REMOVED lines=12> */
.L_x_3056:
[----:B------:R-:W-:Y:S05]  /*10190*/  BSYNC B0 ;  /* 0x0000000000007941 */ /* 0x000fea0003800000 */
.L_x_3054:
[----:B------:R-:W-:Y:S04]  /*101a0*/  IADD3 R19, R19, -0x1, RZ ;  /* 0xffffffff13137810 */ /* 0x000fe80007ffe0ff */
[----:B------:R-:W-:Y:S11]  /*101b0*/  ISETP.GT.AND P0, PT, R19, R119, PT ;  /* 0x000000771300720c */ /* 0x000ff60003f04270 */
[----:B------:R-:W-:Y:S02]  /*101c0*/  @!UPT UIADD3 URZ, URZ, URZ, URZ ;  /* 0x0000003f3f3ff290 */ /* 0x000fe4000fffe03f */
[----:B------:R-:W-:Y:S05]  /*101d0*/  @P0 BRA `(.L_x_3057) ;  /* 0xffffff2c00880947 */ /* 0x000fea000383ffff */
.L_x_2953:
[----:B------:R-:W-:Y:S05]  /*101e0*/  WARPSYNC.ALL ;  /* 0x0000000000007948 */ /* 0x000fea0003800000 */
[----:B------:R-:W-:Y:S06]  /*101f0*/  BAR.SYNC.DEFER_BLOCKING 0x0 ;  /* 0x0000000000007b1d */ /* 0x000fec0000010000 */
[----:B------:R1:W5:Y:S04]  /*10200*/  LDL R183, [R1+0x140] ;  /* 0x0001400001b77983 */ /* 0x0003680000100800 */
[----:B--234-:R-:W2:Y:S01]  /*10210*/  LD.E R35, desc[UR6][R22.64+0xd0] ;  /* 0x0000d00616237980 */ /* 0x01cea2000c101900 */
[----:B------:R-:W3:Y:S01]  /*10220*/  S2UR UR4, SR_CgaCtaId ;  /* 0x00000000000479c3 */ /* 0x000ee20000008800 */
[----:B------:R-:W-:Y:S01]  /*10230*/  UMOV UR5, 0x400 ;  /* 0x0000040000057882 */ /* 0x000fe20000000000 */
[----:B------:R-:W-:Y:S01]  /*10240*/  BSSY B2, `(.L_x_3058) ;  /* 0x0000316000027945 */ /* 0x000fe20003800000 */
[----:B------:R-:W4:Y:S01]  /*10250*/  S2R R0, SR_CTAID.X ;  /* 0x0000000000007919 */ /* 0x000f220000002500 */
[C---:B------:R-:W-:Y:S01]  /*10260*/  SHF.L.U64.HI R6, R170.reuse, 0x4, R171 ;  /* 0x00000004aa067819 */ /* 0x040fe200000102ab */
[----:B------:R-:W-:Y:S01]  /*10270*/  IMAD.SHL.U32 R4, R170, 0x10, RZ ;  /* 0x00000010aa047824 */ /* 0x000fe200078e00ff */
[----:B------:R-:W1:Y:S01]  /*10280*/  S2R R50, SR_CTAID.Y ;  /* 0x0000000000327919 */ /* 0x000e620000002600 */
[----:B------:R-:W2:Y:S01]  /*10290*/  S2R R184, SR_TID.X ;  /* 0x0000000000b87919 */ /* 0x000ea20000002100 */
[----:B---3--:R-:W-:-:S06]  /*102a0*/  ULEA UR4, UR4, UR5, 0x18 ;  /* 0x0000000504047291 */ /* 0x008fcc000f8ec03f */
[----:B------:R-:W-:Y:S01]  /*102b0*/  LEA R192, R226, UR4, 0x1 ;  /* 0x00000004e2c07c11 */ /* 0x000fe2000f8e08ff */
[----:B----4-:R-:W-:Y:S01]  /*102c0*/  IMAD.SHL.U32 R185, R0, 0x40, RZ ;  /* 0x0000004000b97824 */ /* 0x010fe200078e00ff */
[----:B-1----:R-:W-:Y:S02]  /*102d0*/  SHF.R.S32.HI R47, RZ, 0x1f, R50 ;  /* 0x0000001fff2f7819 */ /* 0x002fe40000011432 */
[----:B--2---:R-:W-:-:S13]  /*102e0*/  ISETP.NE.AND P0, PT, R35, RZ, PT ;  /* 0x000000ff2300720c */ /* 0x004fda0003f05270 */
[----:B------:R-:W-:Y:S05]  /*102f0*/  @!P0 BRA `(.L_x_3059) ;  /* 0x0000002c002c8947 */ /* 0x000fea0003800000 */
[----:B------:R-:W2:Y:S01]  /*10300*/  LD.E.64 R2, desc[UR6][R22.64+0xf0] ;  /* 0x0000f00616027980 */ /* 0x000ea2000c101b00 */
[----:B------:R-:W-:-:S03]  /*10310*/  IMAD.MOV.U32 R0, RZ, RZ, RZ ;  /* 0x000000ffff007224 */ /* 0x000fc600078e00ff */
[----:B------:R-:W3:Y:S04]  /*10320*/  LD.E.U8 R12, desc[UR6][R22.64+0x1b3] ;  /* 0x0001b306160c7980 */ /* 0x000ee8000c101100 */
[----:B------:R-:W5:Y:S04]  /*10330*/  LD.E R39, desc[UR6][R22.64+0xc0] ;  /* 0x0000c00616277980 */ /* 0x000f68000c101900 */
[----:B------:R-:W5:Y:S04]  /*10340*/  LD.E.64 R30, desc[UR6][R22.64+0x148] ;  /* 0x00014806161e7980 */ /* 0x000f68000c101b00 */
[----:B-----5:R-:W5:Y:S01]  /*10350*/  LD.E.64 R28, desc[UR6][R22.64+0x150] ;  /* 0x00015006161c7980 */ /* 0x020f62000c101b00 */
[----:B--2---:R-:W-:-:S04]  /*10360*/  ISETP.NE.U32.AND P1, PT, R2, RZ, PT ;  /* 0x000000ff0200720c */ /* 0x004fc80003f25070 */
[----:B------:R-:W-:-:S13]  /*10370*/  ISETP.NE.AND.EX P1, PT, R3, RZ, PT, P1 ;  /* 0x000000ff0300720c */ /* 0x000fda0003f25310 */
[----:B------:R-:W-:-:S04]  /*10380*/  @P1 LEA R2, P0, R50, R2, 0x2 ;  /* 0x0000000232021211 */ /* 0x000fc800078010ff */
[----:B------:R-:W-:-:S05]  /*10390*/  @P1 LEA.HI.X R3, R50, R3, R47, 0x2, P0 ;  /* 0x0000000332031211 */ /* 0x000fca00000f142f */
        /* <DEDUP_REMOVED lines=17> */
[----:B---3--:R-:W-:Y:S02]  /*104b0*/  ISETP.NE.AND P0, PT, R12, RZ, PT ;  /* 0x000000ff0c00720c */ /* 0x008fe40003f05270 */
        /* <DEDUP_REMOVED lines=29> */
[----:B-----5:R-:W-:Y:S02]  /*10690*/  IADD3 R2, P0, R28, R2, RZ ;  /* 0x000000021c027210 */ /* 0x020fe40007f1e0ff */
        /* <DEDUP_REMOVED lines=44> */
.L_x_3064:
[----:B------:R-:W-:Y:S05]  /*10960*/  BSYNC B0 ;  /* 0x0000000000007941 */ /* 0x000fea0003800000 */
.L_x_3063:
[----:B-----5:R3:W-:Y:S02]  /*10970*/  STS.128 [R192], R4 ;  /* 0x00000004c0007388 */ /* 0x0207e40000000c00 */
.L_x_3062:
[----:B------:R-:W-:Y:S05]  /*10980*/  BSYNC B1 ;  /* 0x0000000000017941 */ /* 0x000fea0003800000 */
.L_x_3061:
        /* <DEDUP_REMOVED lines=17> */
[----:B-----5:R-:W-:Y:S02]  /*10aa0*/  IADD3 R2, P0, R28, R3, RZ ;  /* 0x000000031c027210 */ /* 0x020fe40007f1e0ff */
        /* <DEDUP_REMOVED lines=44> */
.L_x_3068:
[----:B------:R-:W-:Y:S05]  /*10d70*/  BSYNC B0 ;  /* 0x0000000000007941 */ /* 0x000fea0003800000 */
.L_x_3067:
[----:B-----5:R1:W-:Y:S02]  /*10d80*/  STS.128 [R192+0x800], R4 ;  /* 0x00080004c0007388 */ /* 0x0203e40000000c00 */
.L_x_3066:
[----:B------:R-:W-:Y:S05]  /*10d90*/  BSYNC B1 ;  /* 0x0000000000017941 */ /* 0x000fea0003800000 */
.L_x_3065:
        /* <DEDUP_REMOVED lines=63> */
.L_x_3072:
[----:B------:R-:W-:Y:S05]  /*11190*/  BSYNC B0 ;  /* 0x0000000000007941 */ /* 0x000fea0003800000 */
.L_x_3071:
[----:B-----5:R3:W-:Y:S02]  /*111a0*/  STS.128 [R192+0x1000], R4 ;  /* 0x00100004c0007388 */ /* 0x0207e40000000c00 */
.L_x_3070:
[----:B------:R-:W-:Y:S05]  /*111b0*/  BSYNC B1 ;  /* 0x0000000000017941 */ /* 0x000fea0003800000 */
.L_x_3069:
[----:B---3--:R-:W-:-:S05]  /*111c0*/  VIADD R32, R80, 0x30 ;  /* 0x0000003050207836 */ /* 0x008fca0000000000 */
[----:B------:R-:W-:-:S04]  /*111d0*/  ISETP.GE.AND P0, PT, R32, R38, PT ;  /* 0x000000262000720c */ /* 0x000fc80003f06270 */
[----:B------:R-:W-:-:S13]  /*111e0*/  ISETP.LT.OR P0, PT, R184, -0x187, P0 ;  /* 0xfffffe79b800780c */ /* 0x000fda0000701670 */
[----:B------:R-:W-:Y:S05]  /*111f0*/  @P0 BRA `(.L_x_3073) ;  /* 0x0000002000680947 */ /* 0x000fea0003800000 */
[----:B------:R-:W-:-:S13]  /*11200*/  ISETP.GE.AND P0, PT, R158, R39, PT ;  /* 0x000000279e00720c */ /* 0x000fda0003f06270 */
[----:B------:R3:W-:Y:S01]  /*11210*/  @P0 STS.128 [R192+0x1800], RZ ;  /* 0x001800ffc0000388 */ /* 0x0007e20000000c00 */
[----:B------:R-:W-:Y:S05]  /*11220*/  @P0 BRA `(.L_x_3073) ;  /* 0x00000020005c0947 */ /* 0x000fea0003800000 */
[----:B-1----:R1:W5:Y:S01]  /*11230*/  LD.E.128 R4, desc[UR6][R44.64] ;  /* 0x000000062c047980 */ /* 0x002362000c101d00 */
        /* <DEDUP_REMOVED lines=54> */
.L_x_3075:
[----:B------:R-:W-:Y:S05]  /*115a0*/  BSYNC B0 ;  /* 0x0000000000007941 */ /* 0x000fea0003800000 */
.L_x_3074:
[----:B-----5:R1:W-:Y:S01]  /*115b0*/  STS.128 [R192+0x1800], R4 ;  /* 0x00180004c0007388 */ /* 0x0203e20000000c00 */
[----:B------:R-:W-:Y:S05]  /*115c0*/  BRA `(.L_x_3073) ;  /* 0x0000001c00747947 */ /* 0x000fea0003800000 */
.L_x_3060:
        /* <DEDUP_REMOVED lines=81> */
[----:B------:R-:W-:Y:S02]  /*11ae0*/  HADD2.F32 R16, -RZ, R27.H0_H0 ;  /* 0x2000001bff107230 */ /* 0x000fe40000004100 */
        /* <DEDUP_REMOVED lines=16> */
.L_x_3079:
[----:B------:R-:W-:Y:S05]  /*11bf0*/  BSYNC B0 ;  /* 0x0000000000007941 */ /* 0x000fea0003800000 */
.L_x_3078:
[----:B-----5:R3:W-:Y:S02]  /*11c00*/  STS.128 [R192], R4 ;  /* 0x00000004c0007388 */ /* 0x0207e40000000c00 */
.L_x_3077:
[----:B------:R-:W-:Y:S05]  /*11c10*/  BSYNC B1 ;  /* 0x0000000000017941 */ /* 0x000fea0003800000 */
.L_x_3076:
        /* <DEDUP_REMOVED lines=101> */
.L_x_3083:
[----:B------:R-:W-:Y:S05]  /*12270*/  BSYNC B0 ;  /* 0x0000000000007941 */ /* 0x000fea0003800000 */
.L_x_3082:
[----:B-----5:R1:W-:Y:S02]  /*12280*/  STS.128 [R192+0x800], R4 ;  /* 0x00080004c0007388 */ /* 0x0203e40000000c00 */
.L_x_3081:
[----:B------:R-:W-:Y:S05]  /*12290*/  BSYNC B1 ;  /* 0x0000000000017941 */ /* 0x000fea0003800000 */
.L_x_3080:
        /* <DEDUP_REMOVED lines=102> */
.L_x_3087:
[----:B------:R-:W-:Y:S05]  /*12900*/  BSYNC B0 ;  /* 0x0000000000007941 */ /* 0x000fea0003800000 */
.L_x_3086:
[----:B-----5:R3:W-:Y:S02]  /*12910*/  STS.128 [R192+0x1000], R4 ;  /* 0x00100004c0007388 */ /* 0x0207e40000000c00 */
.L_x_3085:
[----:B------:R-:W-:Y:S05]  /*12920*/  BSYNC B1 ;  /* 0x0000000000017941 */ /* 0x000fea0003800000 */
.L_x_3084:
        /* <DEDUP_REMOVED lines=101> */
.L_x_3089:
[----:B------:R-:W-:Y:S05]  /*12f80*/  BSYNC B0 ;  /* 0x0000000000007941 */ /* 0x000fea0003800000 */
.L_x_3088:
[----:B-----5:R1:W-:Y:S01]  /*12f90*/  STS.128 [R192+0x1800], R4 ;  /* 0x00180004c0007388 */ /* 0x0203e20000000c00 */
[----:B------:R-:W-:Y:S05]  /*12fa0*/  BRA `(.L_x_3073) ;  /* 0x0000000000fc7947 */ /* 0x000fea0003800000 */
.L_x_3059:
[----:B-----5:R-:W-:Y:S01]  /*12fb0*/  IMAD.IADD R0, R183, 0x1, -R185 ;  /* 0x00000001b7007824 */ /* 0x020fe200078e0ab9 */
[----:B------:R-:W-:Y:S01]  /*12fc0*/  BSSY B0, `(.L_x_3090) ;  /* 0x0000012000007945 */ /* 0x000fe20003800000 */
[C---:B------:R-:W-:Y:S02]  /*12fd0*/  VIADD R37, R80.reuse, 0x10 ;  /* 0x0000001050257836 */ /* 0x040fe40000000000 */
[C---:B------:R-:W-:Y:S01]  /*12fe0*/  VIADD R36, R80.reuse, 0x20 ;  /* 0x0000002050247836 */ /* 0x040fe20000000000 */
[CC--:B------:R-:W-:Y:S01]  /*12ff0*/  ISETP.GE.AND P0, PT, R80.reuse, R0.reuse, PT ;  /* 0x000000005000720c */ /* 0x0c0fe20003f06270 */
[----:B------:R-:W-:Y:S01]  /*13000*/  VIADD R32, R80, 0x30 ;  /* 0x0000003050207836 */ /* 0x000fe20000000000 */
[-C--:B------:R-:W-:Y:S02]  /*13010*/  ISETP.GE.AND P3, PT, R37, R0.reuse, PT ;  /* 0x000000002500720c */ /* 0x080fe40003f66270 */
[-C--:B------:R-:W-:Y:S02]  /*13020*/  ISETP.GE.AND P2, PT, R36, R0.reuse, PT ;  /* 0x000000002400720c */ /* 0x080fe40003f46270 */
[----:B------:R-:W-:-:S07]  /*13030*/  ISETP.GE.AND P1, PT, R32, R0, PT ;  /* 0x000000002000720c */ /* 0x000fce0003f26270 */
[----:B------:R-:W-:Y:S06]  /*13040*/  @P0 BRA `(.L_x_3091) ;  /* 0x0000000000240947 */ /* 0x000fec0003800000 */
[----:B------:R-:W-:-:S13]  /*13050*/  ISETP.GE.AND P0, PT, R158, R248, PT ;  /* 0x000000f89e00720c */ /* 0x000fda0003f06270 */
        /* <DEDUP_REMOVED lines=8> */
.L_x_3091:
[----:B------:R-:W-:Y:S05]  /*130e0*/  BSYNC B0 ;  /* 0x0000000000007941 */ /* 0x000fea0003800000 */
.L_x_3090:
[----:B------:R-:W-:Y:S04]  /*130f0*/  BSSY B0, `(.L_x_3092) ;  /* 0x000000d000007945 */ /* 0x000fe80003800000 */
[----:B------:R-:W-:Y:S05]  /*13100*/  @P3 BRA `(.L_x_3093) ;  /* 0x00000000002c3947 */ /* 0x000fea0003800000 */
[----:B------:R-:W-:-:S13]  /*13110*/  ISETP.GE.AND P0, PT, R158, R248, PT ;  /* 0x000000f89e00720c */ /* 0x000fda0003f06270 */
        /* <DEDUP_REMOVED lines=10> */
.L_x_3093:
[----:B------:R-:W-:Y:S05]  /*131c0*/  BSYNC B0 ;  /* 0x0000000000007941 */ /* 0x000fea0003800000 */
.L_x_3092:
[----:B------:R-:W-:Y:S04]  /*131d0*/  BSSY B0, `(.L_x_3094) ;  /* 0x000000d000007945 */ /* 0x000fe80003800000 */
[----:B------:R-:W-:Y:S05]  /*131e0*/  @P2 BRA `(.L_x_3095) ;  /* 0x00000000002c2947 */ /* 0x000fea0003800000 */
[----:B------:R-:W-:-:S13]  /*131f0*/  ISETP.GE.AND P0, PT, R158, R248, PT ;  /* 0x000000f89e00720c */ /* 0x000fda0003f06270 */
        /* <DEDUP_REMOVED lines=10> */
.L_x_3095:
[----:B------:R-:W-:Y:S05]  /*132a0*/  BSYNC B0 ;  /* 0x0000000000007941 */ /* 0x000fea0003800000 */
.L_x_3094:
[----:B------:R-:W-:Y:S05]  /*132b0*/  @P1 BRA `(.L_x_3073) ;  /* 0x0000000000381947 */ /* 0x000fea0003800000 */
[----:B------:R-:W-:-:S13]  /*132c0*/  ISETP.GE.AND P0, PT, R158, R248, PT ;  /* 0x000000f89e00720c */ /* 0x000fda0003f06270 */
        /* <DEDUP_REMOVED lines=13> */
.L_x_3073:
[----:B------:R-:W-:Y:S05]  /*133a0*/  BSYNC B2 ;  /* 0x0000000000027941 */ /* 0x000fea0003800000 */
.L_x_3058:
[----:B------:R-:W4:Y:S01]  /*133b0*/  LDL R182, [R1+0xf0] ;  /* 0x0000f00001b67983 */ /* 0x000f220000100800 */
[C---:B------:R-:W-:Y:S01]  /*133c0*/  VIADD R11, R80.reuse, 0x40 ;  /* 0x00000040500b7836 */ /* 0x040fe20000000000 */
[----:B------:R-:W-:Y:S01]  /*133d0*/  BSSY B0, `(.L_x_3096) ;  /* 0x0000018000007945 */ /* 0x000fe20003800000 */
[C---:B------:R-:W-:Y:S02]  /*133e0*/  VIADD R10, R80.reuse, 0x50 ;  /* 0x00000050500a7836 */ /* 0x040fe40000000000 */
[C---:B--2---:R-:W-:Y:S02]  /*133f0*/  VIADD R9, R80.reuse, 0x60 ;  /* 0x0000006050097836 */ /* 0x044fe40000000000 */
        /* <DEDUP_REMOVED lines=12> */
[----:B------:R-:W-:-:S13]  /*134c0*/  ISETP.GE.AND P2, PT, R158, R248, PT ;  /* 0x000000f89e00720c */ /* 0x000fda0003f46270 */
        /* <DEDUP_REMOVED lines=8> */
.L_x_3097:
[----:B------:R-:W-:Y:S05]  /*13550*/  BSYNC B0 ;  /* 0x0000000000007941 */ /* 0x000fea0003800000 */
.L_x_3096:
[----:B------:R-:W-:Y:S01]  /*13560*/  BSSY B0, `(.L_x_3098) ;  /* 0x000000d000007945 */ /* 0x000fe20003800000 */
[----:B------:R-:W-:Y:S02]  /*13570*/  ISETP.GE.AND P2, PT, R15, R8, PT ;  /* 0x000000080f00720c */ /* 0x000fe40003f46270 */
[----:B------:R-:W-:Y:S01]  /*13580*/  IADD3 R14, R80, 0x80, RZ ;  /* 0x00000080500e7810 */ /* 0x000fe20007ffe0ff */
[----:B------:R-:W-:Y:S05]  /*13590*/  @P1 BRA `(.L_x_3099) ;  /* 0x0000000000241947 */ /* 0x000fea0003800000 */
[----:B------:R-:W-:-:S13]  /*135a0*/  ISETP.GE.AND P1, PT, R158, R248, PT ;  /* 0x000000f89e00720c */ /* 0x000fda0003f26270 */
        /* <DEDUP_REMOVED lines=8> */
.L_x_3099:
[----:B------:R-:W-:Y:S05]  /*13630*/  BSYNC B0 ;  /* 0x0000000000007941 */ /* 0x000fea0003800000 */
.L_x_3098:
        /* <DEDUP_REMOVED lines=13> */
.L_x_3101:
[----:B------:R-:W-:Y:S05]  /*13710*/  BSYNC B0 ;  /* 0x0000000000007941 */ /* 0x000fea0003800000 */
.L_x_3100:
[----:B------:R-:W-:Y:S01]  /*13720*/  BSSY B0, `(.L_x_3102) ;  /* 0x0000010000007945 */ /* 0x000fe20003800000 */
[----:B------:R-:W-:Y:S02]  /*13730*/  ISETP.GE.AND P0, PT, R13, R8, PT ;  /* 0x000000080d00720c */ /* 0x000fe40003f06270 */
[----:B------:R-:W-:Y:S01]  /*13740*/  IADD3 R17, R80, 0xa0, RZ ;  /* 0x000000a050117810 */ /* 0x000fe20007ffe0ff */
[----:B------:R-:W-:Y:S05]  /*13750*/  @P6 BRA `(.L_x_3103) ;  /* 0x0000000000306947 */ /* 0x000fea0003800000 */
[----:B------:R-:W-:-:S13]  /*13760*/  ISETP.GE.AND P6, PT, R158, R248, PT ;  /* 0x000000f89e00720c */ /* 0x000fda0003fc6270 */
        /* <DEDUP_REMOVED lines=11> */
.L_x_3103:
[----:B------:R-:W-:Y:S05]  /*13820*/  BSYNC B0 ;  /* 0x0000000000007941 */ /* 0x000fea0003800000 */
.L_x_3102:
        /* <DEDUP_REMOVED lines=13> */
.L_x_3105:
[----:B------:R-:W-:Y:S05]  /*13900*/  BSYNC B0 ;  /* 0x0000000000007941 */ /* 0x000fea0003800000 */
.L_x_3104:
        /* <DEDUP_REMOVED lines=16> */
.L_x_3107:
[----:B------:R-:W-:Y:S05]  /*13a10*/  BSYNC B0 ;  /* 0x0000000000007941 */ /* 0x000fea0003800000 */
.L_x_3106:
        /* <DEDUP_REMOVED lines=16> */
.L_x_3109:
[----:B------:R-:W-:Y:S05]  /*13b20*/  BSYNC B0 ;  /* 0x0000000000007941 */ /* 0x000fea0003800000 */
.L_x_3108:
        /* <DEDUP_REMOVED lines=16> */
.L_x_3111:
[----:B------:R-:W-:Y:S05]  /*13c30*/  BSYNC B0 ;  /* 0x0000000000007941 */ /* 0x000fea0003800000 */
.L_x_3110:
        /* <DEDUP_REMOVED lines=13> */
.L_x_3113:
[----:B------:R-:W-:Y:S05]  /*13d10*/  BSYNC B0 ;  /* 0x0000000000007941 */ /* 0x000fea0003800000 */
.L_x_3112:
[----:B------:R-:W-:Y:S01]  /*13d20*/  BSSY B0, `(.L_x_3114) ;  /* 0x000000f000007945 */ /* 0x000fe20003800000 */
[----:B------:R-:W-:-:S03]  /*13d30*/  ISETP.GE.AND P1, PT, R20, R8, PT ;  /* 0x000000081400720c */ /* 0x000fc60003f26270 */
[----:B------:R-:W-:Y:S10]  /*13d40*/  @P0 BRA `(.L_x_3115) ;  /* 0x0000000000300947 */ /* 0x000ff40003800000 */
        /* <DEDUP_REMOVED lines=12> */
.L_x_3115:
[----:B------:R-:W-:Y:S05]  /*13e10*/  BSYNC B0 ;  /* 0x0000000000007941 */ /* 0x000fea0003800000 */
.L_x_3114:
[----:B------:R-:W-:Y:S04]  /*13e20*/  BSSY B0, `(.L_x_3116) ;  /* 0x000000e000007945 */ /* 0x000fe80003800000 */
        /* <DEDUP_REMOVED lines=13> */
.L_x_3117:
[----:B------:R-:W-:Y:S05]  /*13f00*/  BSYNC B0 ;  /* 0x0000000000007941 */ /* 0x000fea0003800000 */
.L_x_3116:
        /* <DEDUP_REMOVED lines=14> */
.L_x_3119:
[----:B------:R-:W-:Y:S05]  /*13ff0*/  BSYNC B0 ;  /* 0x0000000000007941 */ /* 0x000fea0003800000 */
.L_x_3118:
        /* <DEDUP_REMOVED lines=14> */
.L_x_3121:
[----:B------:R-:W-:Y:S05]  /*140e0*/  BSYNC B0 ;  /* 0x0000000000007941 */ /* 0x000fea0003800000 */
.L_x_3120:
        /* <DEDUP_REMOVED lines=14> */
.L_x_3123:
[----:B------:R-:W-:Y:S05]  /*141d0*/  BSYNC B0 ;  /* 0x0000000000007941 */ /* 0x000fea0003800000 */
.L_x_3122:
        /* <DEDUP_REMOVED lines=14> */
.L_x_3125:
[----:B------:R-:W-:Y:S05]  /*142c0*/  BSYNC B0 ;  /* 0x0000000000007941 */ /* 0x000fea0003800000 */
.L_x_3124:
        /* <DEDUP_REMOVED lines=14> */
.L_x_3127:
[----:B------:R-:W-:Y:S05]  /*143b0*/  BSYNC B0 ;  /* 0x0000000000007941 */ /* 0x000fea0003800000 */
.L_x_3126:
[----:B----4-:R-:W4:Y:S04]  /*143c0*/  LD.E.64 R2, desc[UR6][R22.64+0x1c0] ;  /* 0x0001c00616027980 */ /* 0x010f28000c101b00 */
[----:B-1----:R-:W2:Y:S01]  /*143d0*/  LD.E.64 R4, desc[UR6][R22.64+0x1b8] ;  /* 0x0001b80616047980 */ /* 0x002ea2000c101b00 */
[----:B------:R-:W1:Y:S03]  /*143e0*/  S2R R0, SR_CTAID.Z ;  /* 0x0000000000007919 */ /* 0x000e660000002700 */
[----:B------:R-:W0:Y:S04]  /*143f0*/  LDGDEPBAR ;  /* 0x00000000000079af */ /* 0x000e280000000000 */
[----:B------:R1:W5:Y:S04]  /*14400*/  LD.E R79, desc[UR6][R22.64+0xd8] ;  /* 0x0000d806164f7980 */ /* 0x000368000c101900 */
[----:B------:R2:W5:Y:S01]  /*14410*/  LD.E R116, desc[UR6][R22.64+0x188] ;  /* 0x0001880616747980 */ /* 0x000562000c101900 */
[----:B-1----:R-:W-:Y:S01]  /*14420*/  IMAD.MOV.U32 R228, RZ, RZ, R0 ;  /* 0x000000ffffe47224 */ /* 0x002fe200078e0000 */
[----:B------:R-:W-:Y:S01]  /*14430*/  BSSY B0, `(.L_x_3128) ;  /* 0x000001c000007945 */ /* 0x000fe20003800000 */
[----:B------:R-:W-:-:S02]  /*14440*/  ISETP.GE.AND P1, PT, R37, R8, PT ;  /* 0x000000082500720c */ /* 0x000fc40003f26270 */
[-C--:B------:R-:W-:Y:S02]  /*14450*/  ISETP.GE.AND P0, PT, R36, R8.reuse, PT ;  /* 0x000000082400720c */ /* 0x080fe40003f06270 */
[-C--:B------:R-:W-:Y:S02]  /*14460*/  ISETP.GE.AND P6, PT, R32, R8.reuse, PT ;  /* 0x000000082000720c */ /* 0x080fe40003fc6270 */
[-C--:B------:R-:W-:Y:S02]  /*14470*/  ISETP.GE.AND P5, PT, R11, R8.reuse, PT ;  /* 0x000000080b00720c */ /* 0x080fe40003fa6270 */
[-C--:B------:R-:W-:Y:S02]  /*14480*/  ISETP.GE.AND P4, PT, R10, R8.reuse, PT ;  /* 0x000000080a00720c */ /* 0x080fe40003f86270 */
[----:B------:R-:W-:Y:S01]  /*14490*/  ISETP.GE.AND P3, PT, R9, R8, PT ;  /* 0x000000080900720c */ /* 0x000fe20003f66270 */
[----:B----4-:R-:W-:Y:S02]  /*144a0*/  IMAD R3, R3, R50, RZ ;  /* 0x0000003203037224 */ /* 0x010fe400078e02ff */
[----:B------:R-:W-:-:S04]  /*144b0*/  IMAD.WIDE.U32 R6, R50, R2, R228 ;  /* 0x0000000232067225 */ /* 0x000fc800078e00e4 */
[----:B------:R-:W-:Y:S01]  /*144c0*/  IMAD R3, R2, R47, R3 ;  /* 0x0000002f02037224 */ /* 0x000fe200078e0203 */
[----:B--2---:R-:W-:-:S03]  /*144d0*/  LEA R2, P2, R6, R4, 0x2 ;  /* 0x0000000406027211 */ /* 0x004fc600078410ff */
[----:B------:R-:W-:-:S05]  /*144e0*/  IMAD.IADD R3, R7, 0x1, R3 ;  /* 0x0000000107037824 */ /* 0x000fca00078e0203 */
[----:B------:R-:W-:-:S05]  /*144f0*/  LEA.HI.X R3, R6, R5, R3, 0x2, P2 ;  /* 0x0000000506037211 */ /* 0x000fca00010f1403 */
[----:B------:R1:W5:Y:S01]  /*14500*/  LD.E R157, desc[UR6][R2.64] ;  /* 0x00000006029d7980 */ /* 0x000362000c101900 */
[----:B------:R-:W-:-:S04]  /*14510*/  DEPBAR.LE SB0, 0x0 ;  /* 0x000080000000791a */ /* 0x000fc80000000000 */
[----:B------:R-:W-:Y:S01]  /*14520*/  BAR.SYNC.DEFER_BLOCKING 0x0 ;  /* 0x0000000000007b1d */ /* 0x000fe20000010000 */
[----:B------:R-:W-:-:S13]  /*14530*/  ISETP.GE.AND P2, PT, R80, R8, PT ;  /* 0x000000085000720c */ /* 0x000fda0003f46270 */
[----:B------:R1:W-:Y:S01]  /*14540*/  @P2 STS.128 [R192+0xa000], RZ ;  /* 0x00a000ffc0002388 */ /* 0x0003e20000000c00 */
[----:B------:R-:W-:Y:S05]  /*14550*/  @P2 BRA `(.L_x_3129) ;  /* 0x0000000000242947 */ /* 0x000fea0003800000 */
[----:B------:R-:W-:-:S13]  /*14560*/  ISETP.GE.AND P2, PT, R158, R248, PT ;  /* 0x000000f89e00720c */ /* 0x000fda0003f46270 */
        /* <DEDUP_REMOVED lines=8> */
.L_x_3129:
[----:B------:R-:W-:Y:S05]  /*145f0*/  BSYNC B0 ;  /* 0x0000000000007941 */ /* 0x000fea0003800000 */
.L_x_3128:
[----:B------:R1:W-:Y:S01]  /*14600*/  @P1 STS.128 [R192+0xa800], RZ ;  /* 0x00a800ffc0001388 */ /* 0x0003e20000000c00 */
[----:B------:R-:W-:Y:S01]  /*14610*/  BSSY B0, `(.L_x_3130) ;  /* 0x000000c000007945 */ /* 0x000fe20003800000 */
[----:B------:R-:W-:-:S03]  /*14620*/  ISETP.GE.AND P2, PT, R15, R8, PT ;  /* 0x000000080f00720c */ /* 0x000fc60003f46270 */
[----:B------:R-:W-:Y:S10]  /*14630*/  @P1 BRA `(.L_x_3131) ;  /* 0x0000000000241947 */ /* 0x000ff40003800000 */
[----:B------:R-:W-:-:S13]  /*14640*/  ISETP.GE.AND P1, PT, R158, R248, PT ;  /* 0x000000f89e00720c */ /* 0x000fda0003f26270 */
[----:B------:R1:W-:Y:S01]  /*14650*/  @P1 STS.128 [R192+0xa800], RZ ;  /* 0x00a800ffc0001388 */ /* 0x0003e20000000c00 */
[----:B------:R-:W-:Y:S05]  /*14660*/  @P1 BRA `(.L_x_3131) ;  /* 0x0000000000181947 */ /* 0x000fea0003800000 */
[----:B-1--4-:R-:W-:-:S04]  /*14670*/  LEA R2, P1, R193, R218, 0x1 ;  /* 0x000000dac1027211 */ /* 0x012fc800078208ff */
[----:B------:R-:W-:-:S05]  /*14680*/  LEA.HI.X R3, R193, R219, R217, 0x1, P1 ;  /* 0x000000dbc1037211 */ /* 0x000fca00008f0cd9 */
[----:B------:R-:W-:Y:S01]  /*14690*/  @!PT LDS RZ, [RZ] ;  /* 0x00000000fffff984 */ /* 0x000fe20000000800 */
[----:B------:R-:W-:Y:S01]  /*146a0*/  @!PT LDS RZ, [RZ] ;  /* 0x00000000fffff984 */ /* 0x000fe20000000800 */
[----:B------:R-:W-:Y:S01]  /*146b0*/  @!PT LDS RZ, [RZ] ;  /* 0x00000000fffff984 */ /* 0x000fe20000000800 */
[----:B------:R1:W-:Y:S04]  /*146c0*/  LDGSTS.E.BYPASS.LTC128B.128 [R192+0xa800], desc[UR6][R2.64] ;  /* 0x0a80000002c07fae */ /* 0x0003e8000b901d46 */
.L_x_3131:
[----:B------:R-:W-:Y:S05]  /*146d0*/  BSYNC B0 ;  /* 0x0000000000007941 */ /* 0x000fea0003800000 */
.L_x_3130:
[----:B------:R1:W-:Y:S01]  /*146e0*/  @P0 STS.128 [R192+0xb000], RZ ;  /* 0x00b000ffc0000388 */ /* 0x0003e20000000c00 */
[----:B------:R-:W-:Y:S01]  /*146f0*/  BSSY B0, `(.L_x_3132) ;  /* 0x000000e000007945 */ /* 0x000fe20003800000 */
[----:B------:R-:W-:-:S03]  /*14700*/  ISETP.GE.AND P1, PT, R14, R8, PT ;  /* 0x000000080e00720c */ /* 0x000fc60003f26270 */
[----:B------:R-:W-:Y:S10]  /*14710*/  @P0 BRA `(.L_x_3133) ;  /* 0x00000000002c0947 */ /* 0x000ff40003800000 */
[----:B------:R-:W-:-:S13]  /*14720*/  ISETP.GE.AND P0, PT, R158, R248, PT ;  /* 0x000000f89e00720c */ /* 0x000fda0003f06270 */
[----:B------:R1:W-:Y:S01]  /*14730*/  @P0 STS.128 [R192+0xb000], RZ ;  /* 0x00b000ffc0000388 */ /* 0x0003e20000000c00 */
[----:B------:R-:W-:Y:S05]  /*14740*/  @P0 BRA `(.L_x_3133) ;  /* 0x0000000000200947 */ /* 0x000fea0003800000 */
[----:B------:R-:W1:Y:S04]  /*14750*/  LDL R0, [R1] ;  /* 0x0000000001007983 */ /* 0x000e680000100800 */
[----:B------:R-:W2:Y:S01]  /*14760*/  LDL R4, [R1+0x4] ;  /* 0x0000040001047983 */ /* 0x000ea20000100800 */
[----:B-1--4-:R-:W-:-:S04]  /*14770*/  LEA R2, P0, R0, R218, 0x6 ;  /* 0x000000da00027211 */ /* 0x012fc800078030ff */
[----:B--2---:R-:W-:-:S05]  /*14780*/  LEA.HI.X R3, R0, R219, R4, 0x6, P0 ;  /* 0x000000db00037211 */ /* 0x004fca00000f3404 */
[----:B------:R-:W-:Y:S01]  /*14790*/  @!PT LDS RZ, [RZ] ;  /* 0x00000000fffff984 */ /* 0x000fe20000000800 */
[----:B------:R-:W-:Y:S01]  /*147a0*/  @!PT LDS RZ, [RZ] ;  /* 0x00000000fffff984 */ /* 0x000fe20000000800 */
[----:B------:R-:W-:Y:S01]  /*147b0*/  @!PT LDS RZ, [RZ] ;  /* 0x00000000fffff984 */ /* 0x000fe20000000800 */
[----:B------:R1:W-:Y:S04]  /*147c0*/  LDGSTS.E.BYPASS.LTC128B.128 [R192+0xb000], desc[UR6][R2.64] ;  /* 0x0b00000002c07fae */ /* 0x0003e8000b901d46 */
.L_x_3133:
[----:B------:R-:W-:Y:S05]  /*147d0*/  BSYNC B0 ;  /* 0x0000000000007941 */ /* 0x000fea0003800000 */
.L_x_3132:
[----:B------:R1:W-:Y:S01]  /*147e0*/  @P6 STS.128 [R192+0xb800], RZ ;  /* 0x00b800ffc0006388 */ /* 0x0003e20000000c00 */
[----:B------:R-:W-:Y:S01]  /*147f0*/  BSSY B0, `(.L_x_3134) ;  /* 0x0000012000007945 */ /* 0x000fe20003800000 */
[----:B------:R-:W-:-:S03]  /*14800*/  ISETP.GE.AND P0, PT, R13, R8, PT ;  /* 0x000000080d00720c */ /* 0x000fc60003f06270 */
[----:B------:R-:W-:Y:S10]  /*14810*/  @P6 BRA `(.L_x_3135) ;  /* 0x00000000003c6947 */ /* 0x000ff40003800000 */
[----:B------:R-:W-:-:S13]  /*14820*/  ISETP.GE.AND P6, PT, R158, R248, PT ;  /* 0x000000f89e00720c */ /* 0x000fda0003fc6270 */
[----:B------:R1:W-:Y:S01]  /*14830*/  @P6 STS.128 [R192+0xb800], RZ ;  /* 0x00b800ffc0006388 */ /* 0x0003e20000000c00 */
[----:B------:R-:W-:Y:S05]  /*14840*/  @P6 BRA `(.L_x_3135) ;  /* 0x0000000000306947 */ /* 0x000fea0003800000 */
[----:B-1--4-:R-:W4:Y:S04]  /*14850*/  LDL R2, [R1] ;  /* 0x0000000001027983 */ /* 0x012f280000100800 */
        /* <DEDUP_REMOVED lines=11> */
.L_x_3135:
[----:B------:R-:W-:Y:S05]  /*14910*/  BSYNC B0 ;  /* 0x0000000000007941 */ /* 0x000fea0003800000 */
.L_x_3134:
        /* <DEDUP_REMOVED lines=15> */
.L_x_3137:
[----:B------:R-:W-:Y:S05]  /*14a10*/  BSYNC B0 ;  /* 0x0000000000007941 */ /* 0x000fea0003800000 */
.L_x_3136:
        /* <DEDUP_REMOVED lines=19> */
.L_x_3139:
[----:B------:R-:W-:Y:S05]  /*14b50*/  BSYNC B0 ;  /* 0x0000000000007941 */ /* 0x000fea0003800000 */
.L_x_3138:
        /* <DEDUP_REMOVED lines=8> */
[----:B------:R-:W-:-:S13]  /*14be0*/  ISETP.GE.AND P3, PT, R158, R248, PT ;  /* 0x000000f89e00720c */ /* 0x000fda0003f66270 */
[----:B------:R1:W-:Y:S01]  /*14bf0*/  @P3 STS.128 [R192+0xd000], RZ ;  /* 0x00d000ffc0003388 */ /* 0x0003e20000000c00 */
[----:B------:R-:W-:Y:S05]  /*14c00*/  @P3 BRA `(.L_x_3141) ;  /* 0x0000000000303947 */ /* 0x000fea0003800000 */
[----:B----4-:R-:W2:Y:S04]  /*14c10*/  LDL R2, [R1] ;  /* 0x0000000001027983 */ /* 0x010ea80000100800 */
        /* <DEDUP_REMOVED lines=11> */
.L_x_3141:
[----:B------:R-:W-:Y:S05]  /*14cd0*/  BSYNC B0 ;  /* 0x0000000000007941 */ /* 0x000fea0003800000 */
.L_x_3140:
[----:B------:R1:W-:Y:S01]  /*14ce0*/  @P2 STS.128 [R192+0xd800], RZ ;  /* 0x00d800ffc0002388 */ /* 0x0003e20000000c00 */
[----:B------:R-:W-:Y:S01]  /*14cf0*/  LEA.HI R4, R4, R5, RZ, 0x1 ;  /* 0x0000000504047211 */ /* 0x000fe200078f08ff */
[----:B------:R-:W-:Y:S01]  /*14d00*/  BSSY B0, `(.L_x_3142) ;  /* 0x0000013000007945 */ /* 0x000fe20003800000 */
[----:B------:R-:W-:Y:S02]  /*14d10*/  ISETP.GE.AND P3, PT, R18, R8, PT ;  /* 0x000000081200720c */ /* 0x000fe40003f66270 */
[----:B------:R-:W-:Y:S01]  /*14d20*/  LOP3.LUT R4, R4, 0xfffffffe, RZ, 0xc0, !PT ;  /* 0xfffffffe04047812 */ /* 0x000fe200078ec0ff */
[----:B------:R-:W-:Y:S05]  /*14d30*/  @P2 BRA `(.L_x_3143) ;  /* 0x00000000003c2947 */ /* 0x000fea0003800000 */
[----:B------:R-:W-:-:S13]  /*14d40*/  ISETP.GE.AND P2, PT, R158, R248, PT ;  /* 0x000000f89e00720c */ /* 0x000fda0003f46270 */
[----:B------:R1:W-:Y:S01]  /*14d50*/  @P2 STS.128 [R192+0xd800], RZ ;  /* 0x00d800ffc0002388 */ /* 0x0003e20000000c00 */
[----:B------:R-:W-:Y:S05]  /*14d60*/  @P2 BRA `(.L_x_3143) ;  /* 0x0000000000302947 */ /* 0x000fea0003800000 */
[----:B--2-4-:R-:W2:Y:S04]  /*14d70*/  LDL R2, [R1] ;  /* 0x0000000001027983 */ /* 0x014ea80000100800 */
        /* <DEDUP_REMOVED lines=11> */
.L_x_3143:
[----:B------:R-:W-:Y:S05]  /*14e30*/  BSYNC B0 ;  /* 0x0000000000007941 */ /* 0x000fea0003800000 */
.L_x_3142:
[----:B------:R-:W3:Y:S01]  /*14e40*/  LDL.LU R6, [R1+0x8] ;  /* 0x0000080001067983 */ /* 0x000ee20000300800 */
[----:B------:R-:W-:Y:S01]  /*14e50*/  IMAD.SHL.U32 R0, R213, 0x40, RZ ;  /* 0x00000040d5007824 */ /* 0x000fe200078e00ff */
[----:B------:R-:W-:Y:S01]  /*14e60*/  BSSY B0, `(.L_x_3144) ;  /* 0x0000022000007945 */ /* 0x000fe20003800000 */
[----:B--2-4-:R-:W-:Y:S01]  /*14e70*/  IMAD.SHL.U32 R2, R252, 0x40, RZ ;  /* 0x00000040fc027824 */ /* 0x014fe200078e00ff */
[----:B------:R-:W2:Y:S01]  /*14e80*/  S2R R119, SR_TID.X ;  /* 0x0000000000777919 */ /* 0x000ea20000002100 */
[----:B------:R-:W-:Y:S01]  /*14e90*/  IMAD.IADD R4, R5, 0x1, -R4 ;  /* 0x0000000105047824 */ /* 0x000fe200078e0a04 */
[----:B------:R-:W-:Y:S01]  /*14ea0*/  LOP3.LUT R0, R0, 0x1c0, RZ, 0xc0, !PT ;  /* 0x000001c000007812 */ /* 0x000fe200078ec0ff */
[----:B------:R-:W-:Y:S01]  /*14eb0*/  IMAD.SHL.U32 R3, R80, 0x8, RZ ;  /* 0x0000000850037824 */ /* 0x000fe200078e00ff */
[----:B------:R4:W-:Y:S01]  /*14ec0*/  @P1 STS.128 [R192+0xe000], RZ ;  /* 0x00e000ffc0001388 */ /* 0x0009e20000000c00 */
[----:B------:R-:W-:Y:S01]  /*14ed0*/  IMAD.SHL.U32 R5, R4, 0x8, RZ ;  /* 0x0000000804057824 */ /* 0x000fe200078e00ff */
[----:B------:R-:W-:-:S02]  /*14ee0*/  LOP3.LUT R2, R2, 0x1c0, RZ, 0xc0, !PT ;  /* 0x000001c002027812 */ /* 0x000fc400078ec0ff */
[----:B------:R-:W-:Y:S02]  /*14ef0*/  LOP3.LUT R7, R0, 0x8, R3, 0xf8, !PT ;  /* 0x0000000800077812 */ /* 0x000fe400078ef803 */
[----:B------:R-:W-:Y:S02]  /*14f00*/  LOP3.LUT R3, R2, 0x8, R5, 0xf8, !PT ;  /* 0x0000000802037812 */ /* 0x000fe400078ef805 */
[----:B------:R-:W-:Y:S02]  /*14f10*/  SHF.R.U32.HI R0, RZ, 0x3, R0 ;  /* 0x00000003ff007819 */ /* 0x000fe40000011600 */
[----:B------:R-:W-:Y:S02]  /*14f20*/  SHF.R.U32.HI R2, RZ, 0x3, R2 ;  /* 0x00000003ff027819 */ /* 0x000fe40000011602 */
[----:B------:R-:W-:Y:S02]  /*14f30*/  ISETP.GE.AND P2, PT, R19, R8, PT ;  /* 0x000000081300720c */ /* 0x000fe40003f46270 */
[----:B------:R-:W-:-:S02]  /*14f40*/  LOP3.LUT R0, R7, R0, RZ, 0x3c, !PT ;  /* 0x0000000007007212 */ /* 0x000fc400078e3cff */
[----:B------:R-:W-:Y:S02]  /*14f50*/  LOP3.LUT R77, R3, R2, RZ, 0x3c, !PT ;  /* 0x00000002034d7212 */ /* 0x000fe400078e3cff */
[----:B--2---:R-:W-:-:S04]  /*14f60*/  SHF.R.S32.HI R117, RZ, 0x1f, R119 ;  /* 0x0000001fff757819 */ /* 0x004fc80000011477 */
[----:B------:R-:W-:-:S04]  /*14f70*/  LEA.HI R117, R117, R119, RZ, 0x5 ;  /* 0x0000007775757211 */ /* 0x000fc800078f28ff */
[----:B------:R-:W-:Y:S01]  /*14f80*/  SHF.R.S32.HI R117, RZ, 0x5, R117 ;  /* 0x00000005ff757819 */ /* 0x000fe20000011475 */
[----:B---3--:R-:W-:-:S05]  /*14f90*/  IMAD.SHL.U32 R6, R6, 0x40, RZ ;  /* 0x0000004006067824 */ /* 0x008fca00078e00ff */
[----:B------:R-:W-:-:S05]  /*14fa0*/  LOP3.LUT R78, R6, 0xfffffe00, RZ, 0xc0, !PT ;  /* 0xfffffe00064e7812 */ /* 0x000fca00078ec0ff */
[----:B------:R-:W-:Y:S01]  /*14fb0*/  IMAD R5, R117, 0x400, R78 ;  /* 0x0000040075057824 */ /* 0x000fe200078e024e */
[----:B----4-:R-:W-:Y:S05]  /*14fc0*/  @P1 BRA `(.L_x_3145) ;  /* 0x00000000002c1947 */ /* 0x010fea0003800000 */
[----:B------:R-:W-:-:S13]  /*14fd0*/  ISETP.GE.AND P1, PT, R158, R248, PT ;  /* 0x000000f89e00720c */ /* 0x000fda0003f26270 */
[----:B------:R2:W-:Y:S01]  /*14fe0*/  @P1 STS.128 [R192+0xe000], RZ ;  /* 0x00e000ffc0001388 */ /* 0x0005e20000000c00 */
[----:B------:R-:W-:Y:S05]  /*14ff0*/  @P1 BRA `(.L_x_3145) ;  /* 0x0000000000201947 */ /* 0x000fea0003800000 */
[----:B------:R-:W3:Y:S04]  /*15000*/  LDL R9, [R1] ;  /* 0x0000000001097983 */ /* 0x000ee80000100800 */
[----:B------:R-:W4:Y:S01]  /*15010*/  LDL R10, [R1+0x4] ;  /* 0x00000400010a7983 */ /* 0x000f220000100800 */
[----:B---3--:R-:W-:-:S04]  /*15020*/  LEA R2, P1, R9, R218, 0x8 ;  /* 0x000000da09027211 */ /* 0x008fc800078240ff */
[----:B----4-:R-:W-:-:S05]  /*15030*/  LEA.HI.X R3, R9, R219, R10, 0x8, P1 ;  /* 0x000000db09037211 */ /* 0x010fca00008f440a */
[----:B------:R-:W-:Y:S01]  /*15040*/  @!PT LDS RZ, [RZ] ;  /* 0x00000000fffff984 */ /* 0x000fe20000000800 */
[----:B------:R-:W-:Y:S01]  /*15050*/  @!PT LDS RZ, [RZ] ;  /* 0x00000000fffff984 */ /* 0x000fe20000000800 */
[----:B------:R-:W-:Y:S01]  /*15060*/  @!PT LDS RZ, [RZ] ;  /* 0x00000000fffff984 */ /* 0x000fe20000000800 */
[----:B------:R3:W-:Y:S04]  /*15070*/  LDGSTS.E.BYPASS.LTC128B.128 [R192+0xe000], desc[UR6][R2.64] ;  /* 0x0e00000002c07fae */ /* 0x0007e8000b901d46 */
.L_x_3145:
[----:B------:R-:W-:Y:S05]  /*15080*/  BSYNC B0 ;  /* 0x0000000000007941 */ /* 0x000fea0003800000 */
.L_x_3144:
[----:B------:R4:W-:Y:S01]  /*15090*/  @P0 STS.128 [R192+0xe800], RZ ;  /* 0x00e800ffc0000388 */ /* 0x0009e20000000c00 */
[----:B------:R-:W-:Y:S01]  /*150a0*/  IMAD R0, R4, 0x200, R0 ;  /* 0x0000020004007824 */ /* 0x000fe200078e0200 */
[----:B------:R-:W-:Y:S01]  /*150b0*/  BSSY B0, `(.L_x_3146) ;  /* 0x0000014000007945 */ /* 0x000fe20003800000 */
[----:B---3--:R-:W-:Y:S01]  /*150c0*/  IMAD.IADD R2, R77, 0x1, R5 ;  /* 0x000000014d027824 */ /* 0x008fe200078e0205 */
[----:B------:R-:W-:Y:S02]  /*150d0*/  ISETP.GE.AND P1, PT, R20, R8, PT ;  /* 0x000000081400720c */ /* 0x000fe40003f26270 */
[----:B------:R-:W-:Y:S02]  /*150e0*/  LEA R180, R0, UR4, 0x1 ;  /* 0x0000000400b47c11 */ /* 0x000fe4000f8e08ff */
[----:B------:R-:W-:Y:S01]  /*150f0*/  LEA R187, R2, UR4, 0x1 ;  /* 0x0000000402bb7c11 */ /* 0x000fe2000f8e08ff */
[----:B------:R-:W-:Y:S05]  /*15100*/  @P0 BRA `(.L_x_3147) ;  /* 0x0000000000380947 */ /* 0x000fea0003800000 */
[----:B------:R-:W-:-:S13]  /*15110*/  ISETP.GE.AND P0, PT, R158, R248, PT ;  /* 0x000000f89e00720c */ /* 0x000fda0003f06270 */
[----:B------:R3:W-:Y:S01]  /*15120*/  @P0 STS.128 [R192+0xe800], RZ ;  /* 0x00e800ffc0000388 */ /* 0x0007e20000000c00 */
[----:B------:R-:W-:Y:S05]  /*15130*/  @P0 BRA `(.L_x_3147) ;  /* 0x00000000002c0947 */ /* 0x000fea0003800000 */
[----:B------:R-:W2:Y:S04]  /*15140*/  LDL R3, [R1+0x4] ;  /* 0x0000040001037983 */ /* 0x000ea80000100800 */
[----:B------:R-:W4:Y:S01]  /*15150*/  LDL R6, [R1] ;  /* 0x0000000001067983 */ /* 0x000f220000100800 */
[----:B------:R-:W-:Y:S01]  /*15160*/  MOV R2, R218 ;  /* 0x000000da00027202 */ /* 0x000fe20000000f00 */
[----:B--2---:R-:W-:Y:S01]  /*15170*/  IMAD R0, R3, 0x120, RZ ;  /* 0x0000012003007824 */ /* 0x004fe200078e02ff */
[----:B------:R-:W-:-:S03]  /*15180*/  MOV R3, R219 ;  /* 0x000000db00037202 */ /* 0x000fc60000000f00 */
[----:B----4-:R-:W-:-:S05]  /*15190*/  IMAD.WIDE.U32 R2, R6, 0x120, R2 ;  /* 0x0000012006027825 */ /* 0x010fca00078e0002 */
[----:B------:R-:W-:-:S05]  /*151a0*/  IADD3 R3, R0, R3, RZ ;  /* 0x0000000300037210 */ /* 0x000fca0007ffe0ff */
[----:B------:R-:W-:Y:S01]  /*151b0*/  @!PT LDS RZ, [RZ] ;  /* 0x00000000fffff984 */ /* 0x000fe20000000800 */
[----:B------:R-:W-:Y:S01]  /*151c0*/  @!PT LDS RZ, [RZ] ;  /* 0x00000000fffff984 */ /* 0x000fe20000000800 */
[----:B------:R-:W-:Y:S01]  /*151d0*/  @!PT LDS RZ, [RZ] ;  /* 0x00000000fffff984 */ /* 0x000fe20000000800 */
[----:B------:R2:W-:Y:S02]  /*151e0*/  LDGSTS.E.BYPASS.LTC128B.128 [R192+0xe800], desc[UR6][R2.64] ;  /* 0x0e80000002c07fae */ /* 0x0005e4000b901d46 */
.L_x_3147:
[----:B------:R-:W-:Y:S05]  /*151f0*/  BSYNC B0 ;  /* 0x0000000000007941 */ /* 0x000fea0003800000 */
.L_x_3146:
[----:B------:R1:W-:Y:S01]  /*15200*/  @P6 STS.128 [R192+0xf000], RZ ;  /* 0x00f000ffc0006388 */ /* 0x0003e20000000c00 */
[----:B------:R-:W-:Y:S04]  /*15210*/  BSSY B0, `(.L_x_3148) ;  /* 0x0000011000007945 */ /* 0x000fe80003800000 */
[----:B------:R-:W-:Y:S05]  /*15220*/  @P6 BRA `(.L_x_3149) ;  /* 0x00000000003c6947 */ /* 0x000fea0003800000 */
[----:B------:R-:W-:-:S13]  /*15230*/  ISETP.GE.AND P0, PT, R158, R248, PT ;  /* 0x000000f89e00720c */ /* 0x000fda0003f06270 */
[----:B------:R1:W-:Y:S01]  /*15240*/  @P0 STS.128 [R192+0xf000], RZ ;  /* 0x00f000ffc0000388 */ /* 0x0003e20000000c00 */
[----:B------:R-:W-:Y:S05]  /*15250*/  @P0 BRA `(.L_x_3149) ;  /* 0x0000000000300947 */ /* 0x000fea0003800000 */
[----:B--2---:R-:W2:Y:S04]  /*15260*/  LDL R2, [R1] ;  /* 0x0000000001027983 */ /* 0x004ea80000100800 */
        /* <DEDUP_REMOVED lines=11> */
.L_x_3149:
[----:B------:R-:W-:Y:S05]  /*15320*/  BSYNC B0 ;  /* 0x0000000000007941 */ /* 0x000fea0003800000 */
.L_x_3148:
        /* <DEDUP_REMOVED lines=18> */
.L_x_3151:
[----:B------:R-:W-:Y:S05]  /*15450*/  BSYNC B0 ;  /* 0x0000000000007941 */ /* 0x000fea0003800000 */
.L_x_3150:
        /* <DEDUP_REMOVED lines=18> */
.L_x_3153:
[----:B------:R-:W-:Y:S05]  /*15580*/  BSYNC B0 ;  /* 0x0000000000007941 */ /* 0x000fea0003800000 */
.L_x_3152:
        /* <DEDUP_REMOVED lines=18> */
.L_x_3155:
[----:B------:R-:W-:Y:S05]  /*156b0*/  BSYNC B0 ;  /* 0x0000000000007941 */ /* 0x000fea0003800000 */
.L_x_3154:
        /* <DEDUP_REMOVED lines=18> */
.L_x_3157:
[----:B------:R-:W-:Y:S05]  /*157e0*/  BSYNC B0 ;  /* 0x0000000000007941 */ /* 0x000fea0003800000 */
.L_x_3156:
        /* <DEDUP_REMOVED lines=18> */
.L_x_3159:
[----:B------:R-:W-:Y:S05]  /*15910*/  BSYNC B0 ;  /* 0x0000000000007941 */ /* 0x000fea0003800000 */
.L_x_3158:
[----:B------:R-:W-:Y:S01]  /*15920*/  LDSM.16.M88.4 R4, [R187] ;  /* 0x00000000bb04783b */ /* 0x000fe20000000200 */
[----:B------:R-:W-:Y:S01]  /*15930*/  R2P PR, R213, 0x6 ;  /* 0x00000006d5007804 */ /* 0x000fe20000000000 */
[----:B------:R-:W-:Y:S01]  /*15940*/  IMAD.MOV.U32 R0, RZ, RZ, 0x20 ;  /* 0x00000020ff007424 */ /* 0x000fe200078e00ff */
[----:B------:R-:W-:Y:S01]  /*15950*/  BSSY B1, `(.L_x_3160) ;  /* 0x0000445000017945 */ /* 0x000fe20003800000 */
[----:B------:R-:W3:Y:S01]  /*15960*/  LDSM.16.M88.4 R24, [R180+0x3800] ;  /* 0x00380000b418783b */ /* 0x000ee20000000200 */
[----:B--2---:R-:W-:Y:S02]  /*15970*/  IMAD R2, R190, 0x2, R187 ;  /* 0x00000002be027824 */ /* 0x004fe400078e02bb */
[----:B------:R-:W-:Y:S01]  /*15980*/  SEL R188, R0, 0xffffffe0, !P1 ;  /* 0xffffffe000bc7807 */ /* 0x000fe20004800000 */
[----:B------:R-:W2:Y:S01]  /*15990*/  LDSM.16.M88.4 R36, [R180+0x2000] ;  /* 0x00200000b424783b */ /* 0x000ea20000000200 */
[----:B------:R-:W-:-:S03]  /*159a0*/  VIADD R181, R180, 0x2040 ;  /* 0x00002040b4b57836 */ /* 0x000fc60000000000 */
[----:B------:R-:W4:Y:S01]  /*159b0*/  LDSM.16.M88.4 R8, [R180+0x5000] ;  /* 0x00500000b408783b */ /* 0x000f220000000200 */
[----:B------:R-:W-:-:S03]  /*159c0*/  IMAD.IADD R76, R180, 0x1, R188 ;  /* 0x00000001b44c7824 */ /* 0x000fc600078e02bc */
[----:B------:R-:W1:Y:S04]  /*159d0*/  LDSM.16.M88.4 R52, [R180+0x6800] ;  /* 0x00680000b434783b */ /* 0x000e680000000200 */
[----:B-----5:R-:W1:Y:S04]  /*159e0*/  LDSM.16.M88.4 R28, [R180+0x3000] ;  /* 0x00300000b41c783b */ /* 0x020e680000000200 */
[----:B------:R-:W1:Y:S04]  /*159f0*/  LDSM.16.M88.4 R16, [R180+0x4000] ;  /* 0x00400000b410783b */ /* 0x000e680000000200 */
[----:B------:R-:W1:Y:S04]  /*15a00*/  LDSM.16.M88.4 R12, [R180+0x4800] ;  /* 0x00480000b40c783b */ /* 0x000e680000000200 */
[----:B------:R-:W-:Y:S04]  /*15a10*/  LDSM.16.M88.4 R48, [R180+0x7000] ;  /* 0x00700000b430783b */ /* 0x000fe80000000200 */
[----:B------:R-:W-:Y:S04]  /*15a20*/  LDSM.16.M88.4 R32, [R180+0x2800] ;  /* 0x00280000b420783b */ /* 0x000fe80000000200 */
[----:B------:R-:W-:Y:S01]  /*15a30*/  LDSM.16.M88.4 R40, [R180+0x5800] ;  /* 0x00580000b428783b */ /* 0x000fe20000000200 */
[C---:B---3--:R-:W-:Y:S03]  /*15a40*/  HMMA.16816.F32 R100, R4.reuse, R24, RZ ;  /* 0x000000180464723c */ /* 0x048fe600000018ff */
[----:B------:R-:W-:Y:S04]  /*15a50*/  LDSM.16.M88.4 R44, [R180+0x6000] ;  /* 0x00600000b42c783b */ /* 0x000fe80000000200 */
[----:B------:R-:W-:Y:S01]  /*15a60*/  STL [R1+0x70], R2 ;  /* 0x0000700201007387 */ /* 0x000fe20000100800 */
[C---:B------:R-:W-:Y:S03]  /*15a70*/  HMMA.16816.F32 R92, R4.reuse, R26, RZ ;  /* 0x0000001a045c723c */ /* 0x040fe600000018ff */
[----:B------:R-:W3:Y:S03]  /*15a80*/  LDSM.16.M88.4 R24, [R180+0x9000] ;  /* 0x00900000b418783b */ /* 0x000ee60000000200 */
[C---:B--2---:R-:W-:Y:S01]  /*15a90*/  HMMA.16816.F32 R128, R4.reuse, R36, RZ ;  /* 0x000000240480723c */ /* 0x044fe200000018ff */
[----:B------:R-:W0:Y:S05]  /*15aa0*/  LDGDEPBAR ;  /* 0x00000000000079af */ /* 0x000e2a0000000000 */
[C---:B------:R-:W-:Y:S01]  /*15ab0*/  HMMA.16816.F32 R124, R4.reuse, R38, RZ ;  /* 0x00000026047c723c */ /* 0x040fe200000018ff */
[----:B------:R-:W2:Y:S05]  /*15ac0*/  LDSM.16.M88.4 R36, [R180+0x9800] ;  /* 0x00980000b424783b */ /* 0x000eaa0000000200 */
[C---:B----4-:R-:W-:Y:S06]  /*15ad0*/  HMMA.16816.F32 R80, R4.reuse, R8, RZ ;  /* 0x000000080450723c */ /* 0x050fec00000018ff */
[C---:B------:R-:W-:Y:S01]  /*15ae0*/  HMMA.16816.F32 R68, R4.reuse, R10, RZ ;  /* 0x0000000a0444723c */ /* 0x040fe200000018ff */
[----:B------:R4:W-:Y:S05]  /*15af0*/  LDSM.16.M88.4 R8, [R2] ;  /* 0x000000000208783b */ /* 0x0009ea0000000200 */
[C---:B-1----:R-:W-:Y:S06]  /*15b00*/  HMMA.16816.F32 R136, R4.reuse, R52, RZ ;  /* 0x000000340488723c */ /* 0x042fec00000018ff */
[C---:B------:R-:W-:Y:S01]  /*15b10*/  HMMA.16816.F32 R140, R4.reuse, R54, RZ ;  /* 0x00000036048c723c */ /* 0x040fe200000018ff */
[----:B------:R-:W1:Y:S05]  /*15b20*/  LDSM.16.M88.4 R52, [R76+0x2000] ;  /* 0x002000004c34783b */ /* 0x000e6a0000000200 */
        /* <DEDUP_REMOVED lines=9> */
[C---:B---3--:R-:W-:Y:S06]  /*15bc0*/  HMMA.16816.F32 R236, R4.reuse, R24, RZ ;  /* 0x0000001804ec723c */ /* 0x048fec00000018ff */
[C---:B------:R-:W-:Y:S06]  /*15bd0*/  HMMA.16816.F32 R148, R4.reuse, R26, RZ ;  /* 0x0000001a0494723c */ /* 0x040fec00000018ff */
[C---:B--2---:R-:W-:Y:S06]  /*15be0*/  HMMA.16816.F32 R24, R4.reuse, R36, RZ ;  /* 0x000000240418723c */ /* 0x044fec00000018ff */
[C---:B------:R-:W-:Y:S06]  /*15bf0*/  HMMA.16816.F32 R144, R4.reuse, R48, RZ ;  /* 0x000000300490723c */ /* 0x040fec00000018ff */
[C---:B------:R-:W-:Y:S01]  /*15c00*/  HMMA.16816.F32 R152, R4.reuse, R50, RZ ;  /* 0x000000320498723c */ /* 0x040fe200000018ff */
[----:B------:R-:W-:Y:S05]  /*15c10*/  LDSM.16.M88.4 R48, [R76+0x2800] ;  /* 0x002800004c30783b */ /* 0x000fea0000000200 */
[----:B------:R-:W-:Y:S01]  /*15c20*/  HMMA.16816.F32 R120, R4, R32, RZ ;  /* 0x000000200478723c */ /* 0x000fe200000018ff */
[----:B----4-:R-:W-:-:S02]  /*15c30*/  IMAD.MOV.U32 R2, RZ, RZ, R151 ;  /* 0x000000ffff027224 */ /* 0x010fc400078e0097 */
[----:B------:R-:W-:Y:S02]  /*15c40*/  IMAD.MOV.U32 R252, RZ, RZ, R148 ;  /* 0x000000fffffc7224 */ /* 0x000fe400078e0094 */
[----:B------:R-:W-:Y:S01]  /*15c50*/  IMAD.MOV.U32 R251, RZ, RZ, R149 ;  /* 0x000000fffffb7224 */ /* 0x000fe200078e0095 */
[C---:B------:R-:W-:Y:S01]  /*15c60*/  HMMA.16816.F32 R112, R4.reuse, R34, RZ ;  /* 0x000000220470723c */ /* 0x040fe200000018ff */
[----:B------:R-:W-:Y:S01]  /*15c70*/  IMAD.MOV.U32 R227, RZ, RZ, R24 ;  /* 0x000000ffffe37224 */ /* 0x000fe200078e0018 */
[----:B------:R-:W-:Y:S01]  /*15c80*/  LDSM.16.M88.4 R32, [R76+0x4000] ;  /* 0x004000004c20783b */ /* 0x000fe20000000200 */
[----:B------:R-:W-:Y:S02]  /*15c90*/  IMAD.MOV.U32 R226, RZ, RZ, R25 ;  /* 0x000000ffffe27224 */ /* 0x000fe400078e0019 */
[----:B------:R-:W-:Y:S01]  /*15ca0*/  IMAD.MOV.U32 R224, RZ, RZ, R26 ;  /* 0x000000ffffe07224 */ /* 0x000fe200078e001a */
[----:B------:R-:W-:Y:S01]  /*15cb0*/  HMMA.16816.F32 R60, R4, R40, RZ ;  /* 0x00000028043c723c */ /* 0x000fe200000018ff */
[----:B------:R-:W-:-:S02]  /*15cc0*/  IMAD.MOV.U32 R222, RZ, RZ, R27 ;  /* 0x000000ffffde7224 */ /* 0x000fc400078e001b */
[----:B------:R-:W-:-:S03]  /*15cd0*/  IMAD.MOV.U32 R250, RZ, RZ, R150 ;  /* 0x000000fffffa7224 */ /* 0x000fc600078e0096 */
[----:B-1----:R-:W-:Y:S06]  /*15ce0*/  HMMA.16816.F32 R24, R8, R52, R128 ;  /* 0x000000340818723c */ /* 0x002fec0000001880 */
[C---:B------:R-:W-:Y:S01]  /*15cf0*/  HMMA.16816.F32 R64, R4.reuse, R42, RZ ;  /* 0x0000002a0440723c */ /* 0x040fe200000018ff */
[----:B------:R-:W1:Y:S05]  /*15d00*/  LDSM.16.M88.4 R40, [R76+0x3800] ;  /* 0x003800004c28783b */ /* 0x000e6a0000000200 */
[C---:B------:R-:W-:Y:S06]  /*15d10*/  HMMA.16816.F32 R56, R4.reuse, R44, RZ ;  /* 0x0000002c0438723c */ /* 0x040fec00000018ff */
[C---:B------:R-:W-:Y:S01]  /*15d20*/  HMMA.16816.F32 R132, R4.reuse, R46, RZ ;  /* 0x0000002e0484723c */ /* 0x040fe200000018ff */
[----:B------:R-:W2:Y:S05]  /*15d30*/  LDSM.16.M88.4 R44, [R76+0x3000] ;  /* 0x003000004c2c783b */ /* 0x000eaa0000000200 */
[----:B------:R-:W-:Y:S01]  /*15d40*/  HMMA.16816.F32 R176, R4, R28, RZ ;  /* 0x0000001c04b0723c */ /* 0x000fe200000018ff */
[----:B------:R-:W-:-:S02]  /*15d50*/  IMAD.MOV.U32 R131, RZ, RZ, R24 ;  /* 0x000000ffff837224 */ /* 0x000fc400078e0018 */
[----:B------:R-:W-:Y:S02]  /*15d60*/  IMAD.MOV.U32 R130, RZ, RZ, R25 ;  /* 0x000000ffff827224 */ /* 0x000fe400078e0019 */
[----:B------:R-:W-:Y:S01]  /*15d70*/  IMAD.MOV.U32 R129, RZ, RZ, R26 ;  /* 0x000000ffff817224 */ /* 0x000fe200078e001a */
[C---:B------:R-:W-:Y:S01]  /*15d80*/  HMMA.16816.F32 R196, R4.reuse, R30, RZ ;  /* 0x0000001e04c4723c */ /* 0x040fe200000018ff */
[----:B------:R-:W-:Y:S01]  /*15d90*/  IMAD.MOV.U32 R128, RZ, RZ, R27 ;  /* 0x000000ffff807224 */ /* 0x000fe200078e001b */
[----:B------:R-:W-:Y:S04]  /*15da0*/  LDSM.16.M88.4 R28, [R76+0x4800] ;  /* 0x004800004c1c783b */ /* 0x000fe80000000200 */
[C---:B------:R-:W-:Y:S06]  /*15db0*/  HMMA.16816.F32 R200, R4.reuse, R16, RZ ;  /* 0x0000001004c8723c */ /* 0x040fec00000018ff */
[C---:B------:R-:W-:Y:S01]  /*15dc0*/  HMMA.16816.F32 R204, R4.reuse, R18, RZ ;  /* 0x0000001204cc723c */ /* 0x040fe200000018ff */
[----:B------:R-:W-:Y:S05]  /*15dd0*/  LDSM.16.M88.4 R16, [R76+0x5000] ;  /* 0x005000004c10783b */ /* 0x000fea0000000200 */
[C---:B------:R-:W-:Y:S06]  /*15de0*/  HMMA.16816.F32 R208, R4.reuse, R12, RZ ;  /* 0x0000000c04d0723c */ /* 0x040fec00000018ff */
[C---:B------:R-:W-:Y:S01]  /*15df0*/  HMMA.16816.F32 R212, R4.reuse, R14, RZ ;  /* 0x0000000e04d4723c */ /* 0x040fe200000018ff */
[----:B------:R-:W3:Y:S05]  /*15e00*/  LDSM.16.M88.4 R12, [R76+0x5800] ;  /* 0x005800004c0c783b */ /* 0x000eea0000000200 */
[----:B------:R-:W-:Y:S01]  /*15e10*/  HMMA.16816.F32 R4, R4, R38, RZ ;  /* 0x000000260404723c */ /* 0x000fe200000018ff */
[----:B------:R-:W4:Y:S05]  /*15e20*/  LDSM.16.M88.4 R36, [R76+0x6800] ;  /* 0x006800004c24783b */ /* 0x000f2a0000000200 */
[C---:B------:R-:W-:Y:S06]  /*15e30*/  HMMA.16816.F32 R24, R8.reuse, R54, R124 ;  /* 0x000000360818723c */ /* 0x040fec000000187c */
[C---:B-1----:R-:W-:Y:S06]  /*15e40*/  HMMA.16816.F32 R228, R8.reuse, R40, R100 ;  /* 0x0000002808e4723c */ /* 0x042fec0000001864 */
[C---:B------:R-:W-:Y:S06]  /*15e50*/  HMMA.16816.F32 R168, R8.reuse, R34, R88 ;  /* 0x0000002208a8723c */ /* 0x040fec0000001858 */
[----:B------:R-:W-:Y:S01]  /*15e60*/  IMAD.MOV.U32 R189, RZ, RZ, R4 ;  /* 0x000000ffffbd7224 */ /* 0x000fe200078e0004 */
[----:B--2---:R-:W-:Y:S01]  /*15e70*/  HMMA.16816.F32 R240, R8, R44, R108 ;  /* 0x0000002c08f0723c */ /* 0x004fe2000000186c */
[----:B------:R-:W-:-:S02]  /*15e80*/  IMAD.MOV.U32 R186, RZ, RZ, R5 ;  /* 0x000000ffffba7224 */ /* 0x000fc400078e0005 */
[----:B------:R-:W-:Y:S02]  /*15e90*/  IMAD.MOV.U32 R20, RZ, RZ, R6 ;  /* 0x000000ffff147224 */ /* 0x000fe400078e0006 */
[----:B------:R-:W-:Y:S01]  /*15ea0*/  IMAD.MOV.U32 R3, RZ, RZ, R7 ;  /* 0x000000ffff037224 */ /* 0x000fe200078e0007 */
[C---:B------:R-:W-:Y:S01]  /*15eb0*/  HMMA.16816.F32 R164, R8.reuse, R32, R96 ;  /* 0x0000002008a4723c */ /* 0x040fe20000001860 */
[----:B------:R-:W1:Y:S01]  /*15ec0*/  LDSM.16.M88.4 R4, [R76+0x6000] ;  /* 0x006000004c04783b */ /* 0x000e620000000200 */
[----:B------:R-:W-:Y:S02]  /*15ed0*/  IMAD.MOV.U32 R55, RZ, RZ, R24 ;  /* 0x000000ffff377224 */ /* 0x000fe400078e0018 */
[----:B------:R-:W-:Y:S01]  /*15ee0*/  IMAD.MOV.U32 R54, RZ, RZ, R25 ;  /* 0x000000ffff367224 */ /* 0x000fe200078e0019 */
[----:B------:R-:W-:Y:S01]  /*15ef0*/  LDSM.16.M88.4 R32, [R76+0x9000] ;  /* 0x009000004c20783b */ /* 0x000fe20000000200 */
[----:B------:R-:W-:Y:S01]  /*15f00*/  IMAD.MOV.U32 R53, RZ, RZ, R26 ;  /* 0x000000ffff357224 */ /* 0x000fe200078e001a */
[----:B---3--:R-:W-:Y:S01]  /*15f10*/  HMMA.16816.F32 R100, R8, R12, R60 ;  /* 0x0000000c0864723c */ /* 0x008fe2000000183c */
[----:B------:R-:W-:-:S05]  /*15f20*/  IMAD.MOV.U32 R52, RZ, RZ, R27 ;  /* 0x000000ffff347224 */ /* 0x000fca00078e001b */
[C---:B------:R-:W-:Y:S06]  /*15f30*/  HMMA.16816.F32 R24, R8.reuse, R48, R120 ;  /* 0x000000300818723c */ /* 0x040fec0000001878 */
[C---:B----4-:R-:W-:Y:S06]  /*15f40*/  HMMA.16816.F32 R88, R8.reuse, R38, R140 ;  /* 0x000000260858723c */ /* 0x050fec000000188c */
[----:B------:R-:W-:Y:S01]  /*15f50*/  HMMA.16816.F32 R108, R8, R18, R68 ;  /* 0x00000012086c723c */ /* 0x000fe20000001844 */
[----:B------:R-:W-:-:S02]  /*15f60*/  IMAD.MOV.U32 R143, RZ, RZ, R2 ;  /* 0x000000ffff8f7224 */ /* 0x000fc400078e0002 */
[----:B------:R-:W-:Y:S02]  /*15f70*/  IMAD R2, R191, 0x2, R187 ;  /* 0x00000002bf027824 */ /* 0x000fe400078e02bb */
[----:B------:R-:W-:Y:S01]  /*15f80*/  IMAD.MOV.U32 R140, RZ, RZ, R252 ;  /* 0x000000ffff8c7224 */ /* 0x000fe200078e00fc */
[----:B------:R-:W-:Y:S01]  /*15f90*/  HMMA.16816.F32 R172, R8, R42, R92 ;  /* 0x0000002a08ac723c */ /* 0x000fe2000000185c */
[----:B------:R-:W-:Y:S02]  /*15fa0*/  IMAD.MOV.U32 R141, RZ, RZ, R251 ;  /* 0x000000ffff8d7224 */ /* 0x000fe400078e00fb */
[----:B------:R-:W-:-:S03]  /*15fb0*/  IMAD.MOV.U32 R142, RZ, RZ, R250 ;  /* 0x000000ffff8e7224 */ /* 0x000fc600078e00fa */
[----:B------:R-:W-:Y:S01]  /*15fc0*/  IMAD.MOV.U32 R124, RZ, RZ, R24 ;  /* 0x000000ffff7c7224 */ /* 0x000fe200078e0018 */
[C---:B------:R-:W-:Y:S01]  /*15fd0*/  HMMA.16816.F32 R160, R8.reuse, R28, R84 ;  /* 0x0000001c08a0723c */ /* 0x040fe20000001854 */
[----:B------:R-:W-:Y:S02]  /*15fe0*/  IMAD.MOV.U32 R49, RZ, RZ, R25 ;  /* 0x000000ffff317224 */ /* 0x000fe400078e0019 */
[----:B------:R-:W-:Y:S02]  /*15ff0*/  IMAD.MOV.U32 R48, RZ, RZ, R26 ;  /* 0x000000ffff307224 */ /* 0x000fe400078e001a */
[----:B------:R-:W-:Y:S01]  /*16000*/  IMAD.MOV.U32 R0, RZ, RZ, R27 ;  /* 0x000000ffff007224 */ /* 0x000fe200078e001b */
[C---:B-1----:R-:W-:Y:S01]  /*16010*/  HMMA.16816.F32 R60, R8.reuse, R6, R132 ;  /* 0x00000006083c723c */ /* 0x042fe20000001884 */
[----:B------:R-:W1:Y:S05]  /*16020*/  LDSM.16.M88.4 R24, [R76+0x7800] ;  /* 0x007800004c18783b */ /* 0x000e6a0000000200 */
[----:B------:R-:W-:Y:S01]  /*16030*/  HMMA.16816.F32 R68, R8, R4, R56 ;  /* 0x000000040844723c */ /* 0x000fe20000001838 */
[----:B------:R-:W-:Y:S01]  /*16040*/  IMAD.MOV.U32 R135, RZ, RZ, R0 ;  /* 0x000000ffff877224 */ /* 0x000fe200078e0000 */
[----:B------:R-:W-:Y:S01]  /*16050*/  LDSM.16.M88.4 R4, [R2] ;  /* 0x000000000204783b */ /* 0x000fe20000000200 */
[----:B------:R-:W-:-:S02]  /*16060*/  VIADD R0, R180, 0x2000 ;  /* 0x00002000b4007836 */ /* 0x000fc40000000000 */
[----:B------:R-:W-:Y:S01]  /*16070*/  IMAD.MOV.U32 R133, RZ, RZ, R49 ;  /* 0x000000ffff857224 */ /* 0x000fe200078e0031 */
[C---:B------:R-:W-:Y:S01]  /*16080*/  HMMA.16816.F32 R148, R8.reuse, R30, R72 ;  /* 0x0000001e0894723c */ /* 0x040fe20000001848 */
[----:B------:R-:W-:Y:S01]  /*16090*/  @P2 VIADD R181, R0, 0xffffffc0 ;  /* 0xffffffc000b52836 */ /* 0x000fe20000000000 */
[----:B------:R-:W-:Y:S01]  /*160a0*/  LDSM.16.M88.4 R28, [R76+0x7000] ;  /* 0x007000004c1c783b */ /* 0x000fe20000000200 */
[----:B------:R-:W-:Y:S02]  /*160b0*/  IMAD.MOV.U32 R134, RZ, RZ, R48 ;  /* 0x000000ffff867224 */ /* 0x000fe400078e0030 */
[----:B------:R-:W-:Y:S01]  /*160c0*/  IMAD.MOV.U32 R132, RZ, RZ, R124 ;  /* 0x000000ffff847224 */ /* 0x000fe200078e007c */
[----:B------:R-:W2:Y:S01]  /*160d0*/  LDSM.16.M88.4 R40, [R181+0x1000] ;  /* 0x00100000b528783b */ /* 0x000ea20000000200 */
[C---:B------:R-:W-:Y:S03]  /*160e0*/  HMMA.16816.F32 R120, R8.reuse, R16, R80 ;  /* 0x000000100878723c */ /* 0x040fe60000001850 */
[----:B------:R-:W3:Y:S03]  /*160f0*/  LDSM.16.M88.4 R16, [R76+0x8000] ;  /* 0x008000004c10783b */ /* 0x000ee60000000200 */
[C---:B------:R-:W-:Y:S01]  /*16100*/  HMMA.16816.F32 R80, R8.reuse, R14, R64 ;  /* 0x0000000e0850723c */ /* 0x040fe20000001840 */
[----:B------:R-:W4:Y:S04]  /*16110*/  LDSM.16.M88.4 R12, [R76+0x8800] ;  /* 0x008800004c0c783b */ /* 0x000f280000000200 */
[----:B------:R-:W4:Y:S01]  /*16120*/  LDSM.16.M88.4 R56, [R181] ;  /* 0x00000000b538783b */ /* 0x000f220000000200 */
[C---:B------:R-:W-:Y:S03]  /*16130*/  HMMA.16816.F32 R232, R8.reuse, R46, R104 ;  /* 0x0000002e08e8723c */ /* 0x040fe60000001868 */
[----:B------:R-:W-:Y:S03]  /*16140*/  LDSM.16.M88.4 R44, [R181+0x800] ;  /* 0x00080000b52c783b */ /* 0x000fe60000000200 */
[C---:B------:R-:W-:Y:S01]  /*16150*/  HMMA.16816.F32 R64, R8.reuse, R36, R136 ;  /* 0x000000240840723c */ /* 0x040fe20000001888 */
[----:B------:R-:W-:Y:S05]  /*16160*/  LDSM.16.M88.4 R36, [R181+0x1800] ;  /* 0x00180000b524783b */ /* 0x000fea0000000200 */
[C---:B-1----:R-:W-:Y:S06]  /*16170*/  HMMA.16816.F32 R92, R8.reuse, R24, R176 ;  /* 0x00000018085c723c */ /* 0x042fec00000018b0 */
[----:B------:R-:W-:Y:S01]  /*16180*/  HMMA.16816.F32 R136, R8, R32, R236 ;  /* 0x000000200888723c */ /* 0x000fe200000018ec */
[----:B------:R-:W-:-:S02]  /*16190*/  IMAD.MOV.U32 R176, RZ, RZ, R55 ;  /* 0x000000ffffb07224 */ /* 0x000fc400078e0037 */
[----:B------:R-:W-:Y:S02]  /*161a0*/  IMAD.MOV.U32 R177, RZ, RZ, R54 ;  /* 0x000000ffffb17224 */ /* 0x000fe400078e0036 */
[----:B------:R-:W-:Y:S01]  /*161b0*/  IMAD.MOV.U32 R178, RZ, RZ, R53 ;  /* 0x000000ffffb27224 */ /* 0x000fe200078e0035 */
[----:B------:R-:W-:Y:S01]  /*161c0*/  HMMA.16816.F32 R140, R8, R34, R140 ;  /* 0x00000022088c723c */ /* 0x000fe2000000188c */
[----:B------:R-:W-:Y:S02]  /*161d0*/  IMAD.MOV.U32 R179, RZ, RZ, R52 ;  /* 0x000000ffffb37224 */ /* 0x000fe400078e0034 */
[----:B------:R-:W1:Y:S03]  /*161e0*/  LDSM.16.M88.4 R52, [R181+0x2000] ;  /* 0x00200000b534783b */ /* 0x000e660000000200 */
[----:B--2---:R-:W-:Y:S06]  /*161f0*/  HMMA.16816.F32 R32, R4, R42, R232 ;  /* 0x0000002a0420723c */ /* 0x004fec00000018e8 */
[C---:B------:R-:W-:Y:S01]  /*16200*/  HMMA.16816.F32 R244, R8.reuse, R50, R112 ;  /* 0x0000003208f4723c */ /* 0x040fe20000001870 */
[----:B------:R-:W2:Y:S05]  /*16210*/  LDSM.16.M88.4 R48, [R76+0x9800] ;  /* 0x009800004c30783b */ /* 0x000eaa0000000200 */
[C---:B------:R-:W-:Y:S06]  /*16220*/  HMMA.16816.F32 R96, R8.reuse, R30, R152 ;  /* 0x0000001e0860723c */ /* 0x040fec0000001898 */
[----:B---3--:R-:W-:Y:S01]  /*16230*/  HMMA.16816.F32 R72, R8, R16, R200 ;  /* 0x000000100848723c */ /* 0x008fe200000018c8 */
[----:B------:R-:W-:-:S02]  /*16240*/  IMAD.MOV.U32 R152, RZ, RZ, R131 ;  /* 0x000000ffff987224 */ /* 0x000fc400078e0083 */
[----:B------:R-:W-:Y:S02]  /*16250*/  IMAD.MOV.U32 R153, RZ, RZ, R130 ;  /* 0x000000ffff997224 */ /* 0x000fe400078e0082 */
[----:B------:R-:W-:Y:S01]  /*16260*/  IMAD.MOV.U32 R154, RZ, RZ, R129 ;  /* 0x000000ffff9a7224 */ /* 0x000fe200078e0081 */
[C---:B------:R-:W-:Y:S01]  /*16270*/  HMMA.16816.F32 R112, R8.reuse, R18, R204 ;  /* 0x000000120870723c */ /* 0x040fe200000018cc */
[----:B------:R-:W-:Y:S01]  /*16280*/  IMAD.MOV.U32 R155, RZ, RZ, R128 ;  /* 0x000000ffff9b7224 */ /* 0x000fe200078e0080 */
[----:B------:R-:W3:Y:S04]  /*16290*/  LDSM.16.M88.4 R16, [R181+0x3800] ;  /* 0x00380000b510783b */ /* 0x000ee80000000200 */
[C---:B------:R-:W-:Y:S01]  /*162a0*/  HMMA.16816.F32 R104, R8.reuse, R28, R144 ;  /* 0x0000001c0868723c */ /* 0x040fe20000001890 */
[----:B------:R-:W3:Y:S05]  /*162b0*/  LDSM.16.M88.4 R28, [R181+0x2800] ;  /* 0x00280000b51c783b */ /* 0x000eea0000000200 */
[----:B----4-:R-:W-:Y:S01]  /*162c0*/  HMMA.16816.F32 R124, R8, R12, R208 ;  /* 0x0000000c087c723c */ /* 0x010fe200000018d0 */
[----:B------:R-:W-:-:S02]  /*162d0*/  IMAD.MOV.U32 R144, RZ, RZ, R227 ;  /* 0x000000ffff907224 */ /* 0x000fc400078e00e3 */
[----:B------:R-:W-:Y:S02]  /*162e0*/  IMAD.MOV.U32 R145, RZ, RZ, R226 ;  /* 0x000000ffff917224 */ /* 0x000fe400078e00e2 */
[----:B------:R-:W-:Y:S01]  /*162f0*/  IMAD.MOV.U32 R146, RZ, RZ, R224 ;  /* 0x000000ffff927224 */ /* 0x000fe200078e00e0 */
[----:B------:R-:W-:Y:S01]  /*16300*/  HMMA.16816.F32 R128, R8, R14, R212 ;  /* 0x0000000e0880723c */ /* 0x000fe200000018d4 */
[----:B------:R-:W4:Y:S01]  /*16310*/  LDSM.16.M88.4 R12, [R181+0x4000] ;  /* 0x00400000b50c783b */ /* 0x000f220000000200 */
[----:B------:R-:W-:-:S04]  /*16320*/  IMAD.MOV.U32 R147, RZ, RZ, R222 ;  /* 0x000000ffff937224 */ /* 0x000fc800078e00de */
[C---:B------:R-:W-:Y:S06]  /*16330*/  HMMA.16816.F32 R152, R4.reuse, R56, R152 ;  /* 0x000000380498723c */ /* 0x040fec0000001898 */
[----:B------:R-:W-:Y:S01]  /*16340*/  HMMA.16816.F32 R176, R4, R58, R176 ;  /* 0x0000003a04b0723c */ /* 0x000fe200000018b0 */
[----:B------:R-:W-:Y:S02]  /*16350*/  IMAD.MOV.U32 R57, RZ, RZ, R34 ;  /* 0x000000ffff397224 */ /* 0x000fe400078e0022 */
[----:B------:R-:W-:-:S03]  /*16360*/  IMAD.MOV.U32 R56, RZ, RZ, R35 ;  /* 0x000000ffff387224 */ /* 0x000fc600078e0023 */
[----:B------:R-:W-:Y:S01]  /*16370*/  HMMA.16816.F32 R84, R8, R26, R196 ;  /* 0x0000001a0854723c */ /* 0x000fe200000018c4 */
[----:B------:R-:W-:Y:S01]  /*16380*/  IMAD.MOV.U32 R59, RZ, RZ, R32 ;  /* 0x000000ffff3b7224 */ /* 0x000fe200078e0020 */
[----:B------:R-:W-:Y:S01]  /*16390*/  LDSM.16.M88.4 R24, [R181+0x3000] ;  /* 0x00300000b518783b */ /* 0x000fe20000000200 */
[----:B------:R-:W-:-:S03]  /*163a0*/  IMAD.MOV.U32 R58, RZ, RZ, R33 ;  /* 0x000000ffff3a7224 */ /* 0x000fc600078e0021 */
[----:B-1----:R-:W-:Y:S01]  /*163b0*/  HMMA.16816.F32 R32, R4, R52, R164 ;  /* 0x000000340420723c */ /* 0x002fe200000018a4 */
[----:B------:R-:W-:Y:S02]  /*163c0*/  IMAD.MOV.U32 R196, RZ, RZ, R189 ;  /* 0x000000ffffc47224 */ /* 0x000fe400078e00bd */
[----:B------:R-:W-:Y:S02]  /*163d0*/  IMAD.MOV.U32 R197, RZ, RZ, R186 ;  /* 0x000000ffffc57224 */ /* 0x000fe400078e00ba */
[----:B------:R-:W-:Y:S01]  /*163e0*/  IMAD.MOV.U32 R198, RZ, RZ, R20 ;  /* 0x000000ffffc67224 */ /* 0x000fe200078e0014 */
[----:B--2---:R-:W-:Y:S01]  /*163f0*/  HMMA.16816.F32 R144, R8, R48, R144 ;  /* 0x000000300890723c */ /* 0x004fe20000001890 */
[----:B------:R-:W-:Y:S02]  /*16400*/  IMAD.MOV.U32 R199, RZ, RZ, R3 ;  /* 0x000000ffffc77224 */ /* 0x000fe400078e0003 */
[----:B------:R-:W-:Y:S02]  /*16410*/  IMAD R189, R190, 0x2, R2 ;  /* 0x00000002bebd7824 */ /* 0x000fe400078e0202 */
[----:B------:R-:W-:Y:S01]  /*16420*/  IMAD.IADD R186, R188, 0x1, R181 ;  /* 0x00000001bcba7824 */ /* 0x000fe200078e02b5 */
[----:B------:R-:W-:Y:S06]  /*16430*/  HMMA.16816.F32 R200, R4, R46, R244 ;  /* 0x0000002e04c8723c */ /* 0x000fec00000018f4 */
[----:B------:R-:W-:Y:S01]  /*16440*/  HMMA.16816.F32 R48, R8, R50, R196 ;  /* 0x000000320830723c */ /* 0x000fe200000018c4 */
[----:B------:R-:W-:Y:S05]  /*16450*/  LDSM.16.M88.4 R8, [R181+0x4800] ;  /* 0x00480000b508783b */ /* 0x000fea0000000200 */
[----:B------:R-:W-:Y:S01]  /*16460*/  HMMA.16816.F32 R196, R4, R44, R132 ;  /* 0x0000002c04c4723c */ /* 0x000fe20000001884 */
[----:B------:R-:W-:-:S02]  /*16470*/  IMAD.MOV.U32 R52, RZ, RZ, R32 ;  /* 0x000000ffff347224 */ /* 0x000fc400078e0020 */
[----:B------:R-:W-:Y:S02]  /*16480*/  IMAD.MOV.U32 R47, RZ, RZ, R33 ;  /* 0x000000ffff2f7224 */ /* 0x000fe400078e0021 */
[----:B------:R-:W-:Y:S01]  /*16490*/  IMAD.MOV.U32 R46, RZ, RZ, R34 ;  /* 0x000000ffff2e7224 */ /* 0x000fe200078e0022 */
[C---:B------:R-:W-:Y:S01]  /*164a0*/  HMMA.16816.F32 R244, R4.reuse, R38, R172 ;  /* 0x0000002604f4723c */ /* 0x040fe200000018ac */
[----:B------:R-:W-:Y:S02]  /*164b0*/  IMAD.MOV.U32 R45, RZ, RZ, R35 ;  /* 0x000000ffff2d7224 */ /* 0x000fe400078e0023 */
[----:B------:R-:W1:Y:S03]  /*164c0*/  LDSM.16.M88.4 R32, [R181+0x5800] ;  /* 0x00580000b520783b */ /* 0x000e660000000200 */
[C---:B---3--:R-:W-:Y:S06]  /*164d0*/  HMMA.16816.F32 R172, R4.reuse, R16, R100 ;  /* 0x0000001004ac723c */ /* 0x048fec0000001864 */
[C---:B------:R-:W-:Y:S01]  /*164e0*/  HMMA.16816.F32 R208, R4.reuse, R18, R80 ;  /* 0x0000001204d0723c */ /* 0x040fe20000001850 */
[----:B------:R-:W2:Y:S05]  /*164f0*/  LDSM.16.M88.4 R16, [R181+0x7000] ;  /* 0x00700000b510783b */ /* 0x000eaa0000000200 */
[C---:B------:R-:W-:Y:S01]  /*16500*/  HMMA.16816.F32 R240, R4.reuse, R40, R240 ;  /* 0x0000002804f0723c */ /* 0x040fe200000018f0 */
[----:B------:R-:W-:Y:S05]  /*16510*/  LDSM.16.M88.4 R40, [R181+0x6000] ;  /* 0x00600000b528783b */ /* 0x000fea0000000200 */
[C---:B------:R-:W-:Y:S01]  /*16520*/  HMMA.16816.F32 R228, R4.reuse, R36, R228 ;  /* 0x0000002404e4723c */ /* 0x040fe200000018e4 */
[----:B------:R-:W3:Y:S05]  /*16530*/  LDSM.16.M88.4 R36, [R181+0x5000] ;  /* 0x00500000b524783b */ /* 0x000eea0000000200 */
[C---:B------:R-:W-:Y:S06]  /*16540*/  HMMA.16816.F32 R132, R4.reuse, R28, R160 ;  /* 0x0000001c0484723c */ /* 0x040fec00000018a0 */
[C---:B------:R-:W-:Y:S01]  /*16550*/  HMMA.16816.F32 R232, R4.reuse, R30, R148 ;  /* 0x0000001e04e8723c */ /* 0x040fe20000001894 */
[----:B------:R-:W3:Y:S05]  /*16560*/  LDSM.16.M88.4 R28, [R181+0x6800] ;  /* 0x00680000b51c783b */ /* 0x000eea0000000200 */
[C---:B----4-:R-:W-:Y:S06]  /*16570*/  HMMA.16816.F32 R212, R4.reuse, R12, R68 ;  /* 0x0000000c04d4723c */ /* 0x050fec0000001844 */
[C---:B------:R-:W-:Y:S01]  /*16580*/  HMMA.16816.F32 R204, R4.reuse, R14, R60 ;  /* 0x0000000e04cc723c */ /* 0x040fe2000000183c */
[----:B------:R-:W4:Y:S05]  /*16590*/  LDSM.16.M88.4 R12, [R181+0x7800] ;  /* 0x00780000b50c783b */ /* 0x000f2a0000000200 */
[----:B-1----:R-:W-:Y:S01]  /*165a0*/  HMMA.16816.F32 R100, R4, R32, R92 ;  /* 0x000000200464723c */ /* 0x002fe2000000185c */
[----:B------:R-:W-:-:S02]  /*165b0*/  IMAD.MOV.U32 R44, RZ, RZ, R132 ;  /* 0x000000ffff2c7224 */ /* 0x000fc400078e0084 */
[----:B------:R-:W-:Y:S02]  /*165c0*/  IMAD.MOV.U32 R20, RZ, RZ, R133 ;  /* 0x000000ffff147224 */ /* 0x000fe400078e0085 */
[----:B------:R-:W-:Y:S01]  /*165d0*/  IMAD.MOV.U32 R3, RZ, RZ, R134 ;  /* 0x000000ffff037224 */ /* 0x000fe200078e0086 */
[----:B------:R-:W-:Y:S01]  /*165e0*/  HMMA.16816.F32 R236, R4, R54, R168 ;  /* 0x0000003604ec723c */ /* 0x000fe200000018a8 */
[----:B------:R-:W-:-:S05]  /*165f0*/  IMAD.MOV.U32 R0, RZ, RZ, R135 ;  /* 0x000000ffff007224 */ /* 0x000fca00078e0087 */
[C---:B------:R-:W-:Y:S06]  /*16600*/  HMMA.16816.F32 R164, R4.reuse, R24, R120 ;  /* 0x0000001804a4723c */ /* 0x040fec0000001878 */
[C---:B------:R-:W-:Y:S01]  /*16610*/  HMMA.16816.F32 R92, R4.reuse, R34, R84 ;  /* 0x00000022045c723c */ /* 0x040fe20000001854 */
[----:B------:R-:W-:Y:S01]  /*16620*/  IMAD.MOV.U32 R120, RZ, RZ, R59 ;  /* 0x000000ffff787224 */ /* 0x000fe200078e003b */
[----:B------:R-:W-:Y:S01]  /*16630*/  LDSM.16.M88.4 R32, [R186+0x800] ;  /* 0x00080000ba20783b */ /* 0x000fe20000000200 */
[----:B------:R-:W-:Y:S02]  /*16640*/  IMAD.MOV.U32 R121, RZ, RZ, R58 ;  /* 0x000000ffff797224 */ /* 0x000fe400078e003a */
[----:B------:R-:W-:Y:S01]  /*16650*/  IMAD.MOV.U32 R122, RZ, RZ, R57 ;  /* 0x000000ffff7a7224 */ /* 0x000fe200078e0039 */
[----:B--2---:R-:W-:Y:S01]  /*16660*/  HMMA.16816.F32 R60, R4, R16, R136 ;  /* 0x00000010043c723c */ /* 0x004fe20000001888 */
[----:B------:R-:W-:-:S05]  /*16670*/  IMAD.MOV.U32 R123, RZ, RZ, R56 ;  /* 0x000000ffff7b7224 */ /* 0x000fca00078e0038 */
[C---:B------:R-:W-:Y:S01]  /*16680*/  HMMA.16816.F32 R168, R4.reuse, R26, R108 ;  /* 0x0000001a04a8723c */ /* 0x040fe2000000186c */
[----:B------:R-:W-:Y:S01]  /*16690*/  IMAD.MOV.U32 R136, RZ, RZ, R52 ;  /* 0x000000ffff887224 */ /* 0x000fe200078e0034 */
[----:B------:R-:W-:Y:S01]  /*166a0*/  LDSM.16.M88.4 R24, [R186] ;  /* 0x00000000ba18783b */ /* 0x000fe20000000200 */
[----:B------:R-:W-:Y:S02]  /*166b0*/  IMAD.MOV.U32 R137, RZ, RZ, R47 ;  /* 0x000000ffff897224 */ /* 0x000fe400078e002f */
[----:B------:R-:W-:Y:S01]  /*166c0*/  IMAD.MOV.U32 R138, RZ, RZ, R46 ;  /* 0x000000ffff8a7224 */ /* 0x000fe200078e002e */
[----:B------:R-:W-:Y:S01]  /*166d0*/  HMMA.16816.F32 R160, R4, R8, R64 ;  /* 0x0000000804a0723c */ /* 0x000fe20000001840 */
[----:B------:R-:W-:-:S05]  /*166e0*/  IMAD.MOV.U32 R139, RZ, RZ, R45 ;  /* 0x000000ffff8b7224 */ /* 0x000fca00078e002d */
[C---:B------:R-:W-:Y:S01]  /*166f0*/  HMMA.16816.F32 R148, R4.reuse, R10, R88 ;  /* 0x0000000a0494723c */ /* 0x040fe20000001858 */
[----:B------:R-:W1:Y:S05]  /*16700*/  LDSM.16.M88.4 R8, [R189] ;  /* 0x00000000bd08783b */ /* 0x000e6a0000000200 */
[C---:B---3--:R-:W-:Y:S06]  /*16710*/  HMMA.16816.F32 R132, R4.reuse, R36, R104 ;  /* 0x000000240484723c */ /* 0x048fec0000001868 */
[C---:B------:R-:W-:Y:S06]  /*16720*/  HMMA.16816.F32 R84, R4.reuse, R40, R72 ;  /* 0x000000280454723c */ /* 0x040fec0000001848 */
[C---:B------:R-:W-:Y:S01]  /*16730*/  HMMA.16816.F32 R104, R4.reuse, R38, R96 ;  /* 0x000000260468723c */ /* 0x040fe20000001860 */
[----:B------:R-:W-:Y:S05]  /*16740*/  LDSM.16.M88.4 R36, [R186+0x1800] ;  /* 0x00180000ba24783b */ /* 0x000fea0000000200 */
[C---:B------:R-:W-:Y:S01]  /*16750*/  HMMA.16816.F32 R72, R4.reuse, R42, R112 ;  /* 0x0000002a0448723c */ /* 0x040fe20000001870 */
[----:B------:R-:W2:Y:S05]  /*16760*/  LDSM.16.M88.4 R40, [R186+0x1000] ;  /* 0x00100000ba28783b */ /* 0x000eaa0000000200 */
[C---:B------:R-:W-:Y:S06]  /*16770*/  HMMA.16816.F32 R68, R4.reuse, R28, R124 ;  /* 0x0000001c0444723c */ /* 0x040fec000000187c */
[C---:B------:R-:W-:Y:S01]  /*16780*/  HMMA.16816.F32 R64, R4.reuse, R30, R128 ;  /* 0x0000001e0440723c */ /* 0x040fe20000001880 */
[----:B------:R-:W-:Y:S05]  /*16790*/  LDSM.16.M88.4 R28, [R186+0x4800] ;  /* 0x00480000ba1c783b */ /* 0x000fea0000000200 */
[C---:B------:R-:W-:Y:S01]  /*167a0*/  HMMA.16816.F32 R56, R4.reuse, R18, R140 ;  /* 0x000000120438723c */ /* 0x040fe2000000188c */
[----:B------:R-:W-:Y:S05]  /*167b0*/  LDSM.16.M88.4 R16, [R186+0x2800] ;  /* 0x00280000ba10783b */ /* 0x000fea0000000200 */
[C---:B----4-:R-:W-:Y:S06]  /*167c0*/  HMMA.16816.F32 R80, R4.reuse, R12, R144 ;  /* 0x0000000c0450723c */ /* 0x050fec0000001890 */
[----:B------:R-:W-:Y:S01]  /*167d0*/  HMMA.16816.F32 R52, R4, R14, R48 ;  /* 0x0000000e0434723c */ /* 0x000fe20000001830 */
[----:B------:R-:W3:Y:S01]  /*167e0*/  LDSM.16.M88.4 R4, [R186+0x3800] ;  /* 0x00380000ba04783b */ /* 0x000ee20000000200 */
[----:B------:R-:W-:-:S02]  /*167f0*/  IMAD.MOV.U32 R144, RZ, RZ, R44 ;  /* 0x000000ffff907224 */ /* 0x000fc400078e002c */
[----:B------:R-:W-:Y:S01]  /*16800*/  IMAD.MOV.U32 R146, RZ, RZ, R3 ;  /* 0x000000ffff927224 */ /* 0x000fe200078e0003 */
[----:B------:R-:W4:Y:S01]  /*16810*/  LDSM.16.M88.4 R44, [R186+0x2000] ;  /* 0x00200000ba2c783b */ /* 0x000f220000000200 */
[----:B------:R-:W-:Y:S01]  /*16820*/  SHF.R.S32.HI R3, RZ, 0x1f, R119 ;  /* 0x0000001fff037819 */ /* 0x000fe20000011477 */
[C---:B-1----:R-:W-:Y:S01]  /*16830*/  HMMA.16816.F32 R88, R8.reuse, R26, R176 ;  /* 0x0000001a0858723c */ /* 0x042fe200000018b0 */
[----:B------:R-:W-:Y:S01]  /*16840*/  IMAD.MOV.U32 R147, RZ, RZ, R0 ;  /* 0x000000ffff937224 */ /* 0x000fe200078e0000 */
[----:B------:R-:W1:Y:S01]  /*16850*/  LDSM.16.M88.4 R12, [R186+0x3000] ;  /* 0x00300000ba0c783b */ /* 0x000e620000000200 */
[----:B------:R-:W-:Y:S01]  /*16860*/  LEA.HI R3, R3, R119, RZ, 0x5 ;  /* 0x0000007703037211 */ /* 0x000fe200078f28ff */
[----:B------:R-:W-:Y:S02]  /*16870*/  IMAD.MOV.U32 R145, RZ, RZ, R20 ;  /* 0x000000ffff917224 */ /* 0x000fe400078e0014 */
[C---:B------:R-:W-:Y:S01]  /*16880*/  HMMA.16816.F32 R48, R8.reuse, R24, R152 ;  /* 0x000000180830723c */ /* 0x040fe20000001898 */
[----:B------:R-:W-:Y:S01]  /*16890*/  LOP3.LUT R3, R3, 0xffffffe0, RZ, 0xc0, !PT ;  /* 0xffffffe003037812 */ /* 0x000fe200078ec0ff */
[----:B------:R-:W-:Y:S04]  /*168a0*/  LDSM.16.M88.4 R24, [R186+0x5000] ;  /* 0x00500000ba18783b */ /* 0x000fe80000000200 */
[----:B------:R-:W-:Y:S01]  /*168b0*/  IMAD.IADD R3, R119, 0x1, -R3 ;  /* 0x0000000177037824 */ /* 0x000fe200078e0a03 */
[----:B------:R-:W-:Y:S04]  /*168c0*/  HMMA.16816.F32 R96, R8, R32, R196 ;  /* 0x000000200860723c */ /* 0x000fe800000018c4 */
[----:B------:R-:W-:-:S02]  /*168d0*/  SHF.R.S32.HI R0, RZ, 0x1f, R3 ;  /* 0x0000001fff007819 */ /* 0x000fc40000011403 */
[----:B------:R-:W-:Y:S01]  /*168e0*/  HMMA.16816.F32 R108, R8, R34, R200 ;  /* 0x00000022086c723c */ /* 0x000fe200000018c8 */
[----:B------:R-:W-:Y:S01]  /*168f0*/  LDSM.16.M88.4 R32, [R186+0x4000] ;  /* 0x00400000ba20783b */ /* 0x000fe20000000200 */
[----:B------:R-:W-:Y:S01]  /*16900*/  LEA.HI R0, R0, R3, RZ, 0x2 ;  /* 0x0000000300007211 */ /* 0x000fe200078f10ff */
[----:B------:R-:W-:-:S03]  /*16910*/  IMAD.SHL.U32 R3, R184, 0x2, RZ ;  /* 0x00000002b8037824 */ /* 0x000fc600078e00ff */
[----:B--2---:R-:W-:Y:S01]  /*16920*/  HMMA.16816.F32 R112, R8, R40, R240 ;  /* 0x000000280870723c */ /* 0x004fe200000018f0 */
[----:B------:R-:W-:Y:S02]  /*16930*/  SHF.R.S32.HI R0, RZ, 0x2, R0 ;  /* 0x00000002ff007819 */ /* 0x000fe40000011400 */
[----:B------:R-:W-:-:S03]  /*16940*/  LOP3.LUT R3, R3, 0x6, RZ, 0xc0, !PT ;  /* 0x0000000603037812 */ /* 0x000fc600078ec0ff */
[C---:B------:R-:W-:Y:S01]  /*16950*/  HMMA.16816.F32 R120, R8.reuse, R42, R120 ;  /* 0x0000002a0878723c */ /* 0x040fe20000001878 */
[----:B------:R-:W-:Y:S01]  /*16960*/  LDSM.16.M88.4 R40, [R186+0x5800] ;  /* 0x00580000ba28783b */ /* 0x000fe20000000200 */
[----:B------:R-:W-:Y:S02]  /*16970*/  IMAD R0, R117, 0x10, R0 ;  /* 0x0000001075007824 */ /* 0x000fe400078e0200 */
[----:B------:R-:W-:Y:S02]  /*16980*/  IMAD.IADD R3, R21, 0x1, R3 ;  /* 0x0000000115037824 */ /* 0x000fe400078e0203 */
[----:B---3--:R-:W-:Y:S01]  /*16990*/  HMMA.16816.F32 R172, R8, R4, R172 ;  /* 0x0000000408ac723c */ /* 0x008fe200000018ac */
[----:B------:R-:W-:-:S04]  /*169a0*/  IADD3 R0, R0, 0x1, R185 ;  /* 0x0000000100007810 */ /* 0x000fc80007ffe0b9 */
[----:B------:R-:W-:Y:S01]  /*169b0*/  IADD3 R0, R216, R0, -R183 ;  /* 0x00000000d8007210 */ /* 0x000fe20007ffe8b7 */
[C---:B------:R-:W-:Y:S01]  /*169c0*/  HMMA.16816.F32 R176, R8.reuse, R6, R208 ;  /* 0x0000000608b0723c */ /* 0x040fe200000018d0 */
[----:B------:R-:W2:Y:S05]  /*169d0*/  LDSM.16.M88.4 R4, [R186+0x7000] ;  /* 0x00700000ba04783b */ /* 0x000eaa0000000200 */
[C---:B------:R-:W-:Y:S06]  /*169e0*/  HMMA.16816.F32 R124, R8.reuse, R36, R228 ;  /* 0x00000024087c723c */ /* 0x040fec00000018e4 */
[C---:B------:R-:W-:Y:S01]  /*169f0*/  HMMA.16816.F32 R128, R8.reuse, R38, R244 ;  /* 0x000000260880723c */ /* 0x040fe200000018f4 */
[----:B------:R-:W3:Y:S05]  /*16a00*/  LDSM.16.M88.4 R36, [R186+0x6000] ;  /* 0x00600000ba24783b */ /* 0x000eea0000000200 */
[C---:B----4-:R-:W-:Y:S06]  /*16a10*/  HMMA.16816.F32 R136, R8.reuse, R44, R136 ;  /* 0x0000002c0888723c */ /* 0x050fec0000001888 */
[C---:B------:R-:W-:Y:S01]  /*16a20*/  HMMA.16816.F32 R140, R8.reuse, R46, R236 ;  /* 0x0000002e088c723c */ /* 0x040fe200000018ec */
[----:B------:R-:W4:Y:S05]  /*16a30*/  LDSM.16.M88.4 R44, [R186+0x6800] ;  /* 0x00680000ba2c783b */ /* 0x000f2a0000000200 */
[C---:B-1----:R-:W-:Y:S06]  /*16a40*/  HMMA.16816.F32 R164, R8.reuse, R12, R164 ;  /* 0x0000000c08a4723c */ /* 0x042fec00000018a4 */
[----:B------:R-:W-:Y:S01]  /*16a50*/  HMMA.16816.F32 R168, R8, R14, R168 ;  /* 0x0000000e08a8723c */ /* 0x000fe200000018a8 */
[----:B------:R-:W1:Y:S01]  /*16a60*/  LDSM.16.M88.4 R12, [R186+0x7800] ;  /* 0x00780000ba0c783b */ /* 0x000e620000000200 */
[----:B------:R-:W-:-:S04]  /*16a70*/  DEPBAR.LE SB0, 0x0 ;  /* 0x000080000000791a */ /* 0x000fc80000000000 */
[C---:B------:R-:W-:Y:S01]  /*16a80*/  HMMA.16816.F32 R144, R8.reuse, R16, R144 ;  /* 0x000000100890723c */ /* 0x040fe20000001890 */
[----:B------:R-:W3:Y:S05]  /*16a90*/  MUFU.RCP R16, R79 ;  /* 0x0000004f00107308 */ /* 0x000eea0000001000 */
[C---:B--2---:R-:W-:Y:S06]  /*16aa0*/  HMMA.16816.F32 R60, R8.reuse, R4, R60 ;  /* 0x00000004083c723c */ /* 0x044fec000000183c */
[----:B------:R-:W-:Y:S01]  /*16ab0*/  HMMA.16816.F32 R56, R8, R6, R56 ;  /* 0x000000060838723c */ /* 0x000fe20000001838 */
[----:B------:R-:W-:Y:S01]  /*16ac0*/  IMAD.IADD R5, R116, 0x1, R0 ;  /* 0x0000000174057824 */ /* 0x000fe200078e0200 */
[----:B------:R-:W-:Y:S01]  /*16ad0*/  LOP3.LUT R0, R77, R78, RZ, 0xfc, !PT ;  /* 0x0000004e4d007212 */ /* 0x000fe200078efcff */
[----:B------:R-:W-:-:S02]  /*16ae0*/  VIADD R4, R3, 0x1 ;  /* 0x0000000103047836 */ /* 0x000fc40000000000 */
[----:B---3--:R-:W-:Y:S02]  /*16af0*/  FMUL.FTZ R157, R157, R16 ;  /* 0x000000109d9d7220 */ /* 0x008fe40000410000 */
[C---:B------:R-:W-:Y:S01]  /*16b00*/  VIMNMX R7, R5.reuse, R216, PT ;  /* 0x000000d805077248 */ /* 0x040fe20003fe0100 */
[C---:B------:R-:W-:Y:S01]  /*16b10*/  HMMA.16816.F32 R152, R8.reuse, R18, R232 ;  /* 0x000000120898723c */ /* 0x040fe200000018e8 */
[----:B------:R-:W-:Y:S02]  /*16b20*/  VIADDMNMX R5, R5, 0x8, R216, PT ;  /* 0x0000000805057846 */ /* 0x000fe400038001d8 */
[C---:B------:R-:W-:Y:S02]  /*16b30*/  ISETP.GE.AND P2, PT, R4.reuse, R7, PT ;  /* 0x000000070400720c */ /* 0x040fe40003f46270 */
[----:B------:R-:W-:Y:S01]  /*16b40*/  ISETP.GE.AND P0, PT, R4, R5, PT ;  /* 0x000000050400720c */ /* 0x000fe20003f06270 */
[----:B------:R-:W-:Y:S01]  /*16b50*/  HMMA.16816.F32 R212, R8, R32, R212 ;  /* 0x0000002008d4723c */ /* 0x000fe200000018d4 */
[----:B------:R-:W-:-:S02]  /*16b60*/  I2FP.F32.S32 R6, R3 ;  /* 0x0000000300067245 */ /* 0x000fc40000201400 */
[----:B------:R-:W-:Y:S02]  /*16b70*/  I2FP.F32.S32 R4, R4 ;  /* 0x0000000400047245 */ /* 0x000fe40000201400 */
[----:B------:R-:W-:Y:S01]  /*16b80*/  ISETP.GE.AND P4, PT, R3, R5, PT ;  /* 0x000000050300720c */ /* 0x000fe20003f86270 */
[----:B------:R-:W-:Y:S01]  /*16b90*/  HMMA.16816.F32 R204, R8, R34, R204 ;  /* 0x0000002208cc723c */ /* 0x000fe200000018cc */
[----:B------:R-:W-:-:S05]  /*16ba0*/  FFMA.FTZ R17, R157, R6, R48 ;  /* 0x000000069d117223 */ /* 0x000fca0000010030 */
        /* <DEDUP_REMOVED lines=10> */
[C---:B-1----:R-:W-:Y:S06]  /*16c50*/  HMMA.16816.F32 R80, R8.reuse, R12, R80 ;  /* 0x0000000c0850723c */ /* 0x042fec0000001850 */
[----:B------:R-:W-:Y:S07]  /*16c60*/  HMMA.16816.F32 R52, R8, R14, R52 ;  /* 0x0000000e0834723c */ /* 0x000fee0000001834 */
[C---:B------:R-:W-:Y:S01]  /*16c70*/  FFMA.FTZ R9, R157.reuse, R6, R50 ;  /* 0x000000069d097223 */ /* 0x040fe20000010032 */
[CC--:B------:R-:W-:Y:S01]  /*16c80*/  FFMA.FTZ R10, R157.reuse, R4.reuse, R49 ;  /* 0x000000049d0a7223 */ /* 0x0c0fe20000010031 */
[----:B------:R-:W-:Y:S01]  /*16c90*/  FFMA.FTZ R14, R157, R4, R51 ;  /* 0x000000049d0e7223 */ /* 0x000fe20000010033 */
[----:B------:R-:W-:-:S02]  /*16ca0*/  VIADD R8, R3, 0x8 ;  /* 0x0000000803087836 */ /* 0x000fc40000000000 */
[----:B------:R-:W-:Y:S01]  /*16cb0*/  VIADD R6, R3, 0x9 ;  /* 0x0000000903067836 */ /* 0x000fe20000000000 */
[----:B------:R-:W-:Y:S01]  /*16cc0*/  FSEL R51, R9, -INF , !P4 ;  /* 0xff80000009337808 */ /* 0x000fe20006000000 */
[----:B------:R-:W-:Y:S01]  /*16cd0*/  VIADD R4, R3, 0x10 ;  /* 0x0000001003047836 */ /* 0x000fe20000000000 */
[----:B------:R-:W-:Y:S01]  /*16ce0*/  FSEL R117, R10, -INF , !P2 ;  /* 0xff8000000a757808 */ /* 0x000fe20005000000 */
[----:B------:R-:W-:Y:S01]  /*16cf0*/  BAR.SYNC.DEFER_BLOCKING 0x0 ;  /* 0x0000000000007b1d */ /* 0x000fe20000010000 */
[C---:B------:R-:W-:Y:S02]  /*16d00*/  ISETP.GE.AND P1, PT, R8.reuse, R7, PT ;  /* 0x000000070800720c */ /* 0x040fe40003f26270 */
[----:B------:R-:W-:Y:S02]  /*16d10*/  ISETP.GE.AND P6, PT, R8, R5, PT ;  /* 0x000000050800720c */ /* 0x000fe40003fc6270 */
[C---:B------:R-:W-:Y:S02]  /*16d20*/  ISETP.GE.AND P5, PT, R6.reuse, R7, PT ;  /* 0x000000070600720c */ /* 0x040fe40003fa6270 */
[----:B------:R-:W-:-:S02]  /*16d30*/  ISETP.GE.AND P3, PT, R6, R5, PT ;  /* 0x000000050600720c */ /* 0x000fc40003f66270 */
[C---:B------:R-:W-:Y:S02]  /*16d40*/  ISETP.GE.AND P4, PT, R4.reuse, R7, PT ;  /* 0x000000070400720c */ /* 0x040fe40003f86270 */
[----:B------:R-:W-:Y:S02]  /*16d50*/  ISETP.GE.AND P2, PT, R4, R5, PT ;  /* 0x000000050400720c */ /* 0x000fe40003f46270 */
[----:B------:R-:W-:Y:S02]  /*16d60*/  I2FP.F32.S32 R8, R8 ;  /* 0x0000000800087245 */ /* 0x000fe40000201400 */
[----:B------:R-:W-:Y:S02]  /*16d70*/  I2FP.F32.S32 R6, R6 ;  /* 0x0000000600067245 */ /* 0x000fe40000201400 */
[----:B------:R-:W-:Y:S01]  /*16d80*/  I2FP.F32.S32 R4, R4 ;  /* 0x0000000400047245 */ /* 0x000fe20000201400 */
[CC--:B------:R-:W-:Y:S01]  /*16d90*/  FFMA.FTZ R13, R157.reuse, R8.reuse, R88 ;  /* 0x000000089d0d7223 */ /* 0x0c0fe20000010058 */
[C---:B------:R-:W-:Y:S01]  /*16da0*/  FFMA.FTZ R9, R157.reuse, R8, R90 ;  /* 0x000000089d097223 */ /* 0x040fe2000001005a */
[CC--:B------:R-:W-:Y:S01]  /*16db0*/  FFMA.FTZ R10, R157.reuse, R6.reuse, R89 ;  /* 0x000000069d0a7223 */ /* 0x0c0fe20000010059 */
[C---:B------:R-:W-:Y:S01]  /*16dc0*/  FFMA.FTZ R11, R157.reuse, R6, R91 ;  /* 0x000000069d0b7223 */ /* 0x040fe2000001005b */
[CC--:B------:R-:W-:Y:S01]  /*16dd0*/  FFMA.FTZ R12, R157.reuse, R4.reuse, R96 ;  /* 0x000000049d0c7223 */ /* 0x0c0fe20000010060 */
[----:B------:R-:W-:Y:S01]  /*16de0*/  FFMA.FTZ R15, R157, R4, R98 ;  /* 0x000000049d0f7223 */ /* 0x000fe20000010062 */
[C---:B------:R-:W-:Y:S01]  /*16df0*/  VIADD R8, R3.reuse, 0x11 ;  /* 0x0000001103087836 */ /* 0x040fe20000000000 */
[----:B------:R-:W-:Y:S01]  /*16e00*/  FSEL R49, R14, -INF , !P0 ;  /* 0xff8000000e317808 */ /* 0x000fe20004000000 */
[----:B------:R-:W-:Y:S01]  /*16e10*/  VIADD R6, R3, 0x18 ;  /* 0x0000001803067836 */ /* 0x000fe20000000000 */
[----:B------:R-:W-:Y:S01]  /*16e20*/  FSEL R89, R13, -INF , !P1 ;  /* 0xff8000000d597808 */ /* 0x000fe20004800000 */
[----:B------:R-:W-:Y:S01]  /*16e30*/  VIADD R4, R3, 0x19 ;  /* 0x0000001903047836 */ /* 0x000fe20000000000 */
        /* <DEDUP_REMOVED lines=19> */
[----:B------:R-:W-:Y:S01]  /*16f70*/  VIADD R8, R3, 0x20 ;  /* 0x0000002003087836 */ /* 0x000fe20000000000 */
        /* <DEDUP_REMOVED lines=413> */
[----:B------:R-:W-:Y:S02]  /*18950*/  I2FP.F32.S32 R11, R6 ;  /* 0x00000006000b7245 */ /* 0x000fe40000201400 */
[C---:B------:R-:W-:Y:S02]  /*18960*/  ISETP.GE.AND P0, PT, R4.reuse, R7, PT ;  /* 0x000000070400720c */ /* 0x040fe40003f06270 */
[----:B------:R-:W-:Y:S01]  /*18970*/  ISETP.GE.AND P1, PT, R4, R5, PT ;  /* 0x000000050400720c */ /* 0x000fe20003f26270 */
[CC--:B------:R-:W-:Y:S01]  /*18980*/  FFMA.FTZ R10, R157.reuse, R11.reuse, R80 ;  /* 0x0000000b9d0a7223 */ /* 0x0c0fe20000010050 */
[----:B------:R-:W-:Y:S01]  /*18990*/  I2FP.F32.S32 R4, R4 ;  /* 0x0000000400047245 */ /* 0x000fe20000201400 */
[C---:B------:R-:W-:Y:S01]  /*189a0*/  FFMA.FTZ R9, R157.reuse, R11, R82 ;  /* 0x0000000b9d097223 */ /* 0x040fe20000010052 */
[----:B------:R-:W-:Y:S02]  /*189b0*/  ISETP.GE.AND P4, PT, R6, R7, PT ;  /* 0x000000070600720c */ /* 0x000fe40003f86270 */
[----:B------:R-:W-:Y:S01]  /*189c0*/  FSEL R222, R12, -INF , !P2 ;  /* 0xff8000000cde7808 */ /* 0x000fe20005000000 */
[CC--:B------:R-:W-:Y:S01]  /*189d0*/  FFMA.FTZ R11, R157.reuse, R4.reuse, R81 ;  /* 0x000000049d0b7223 */ /* 0x0c0fe20000010051 */
[----:B------:R-:W-:Y:S01]  /*189e0*/  ISETP.GE.AND P2, PT, R6, R5, PT ;  /* 0x000000050600720c */ /* 0x000fe20003f46270 */
[----:B------:R-:W-:Y:S01]  /*189f0*/  FFMA.FTZ R12, R157, R4, R83 ;  /* 0x000000049d0c7223 */ /* 0x000fe20000010053 */
        /* <DEDUP_REMOVED lines=8> */
[----:B------:R1:W-:Y:S01]  /*18a80*/  STL [R1+0xf8], R11 ;  /* 0x0000f80b01007387 */ /* 0x0003e20000100800 */
[----:B------:R-:W-:-:S02]  /*18a90*/  I2FP.F32.S32 R13, R8 ;  /* 0x00000008000d7245 */ /* 0x000fc40000201400 */
[----:B------:R-:W-:Y:S01]  /*18aa0*/  FSEL R211, R15, -INF , !P5 ;  /* 0xff8000000fd37808 */ /* 0x000fe20006800000 */
[----:B------:R2:W-:Y:S01]  /*18ab0*/  STL [R1+0xfc], R10 ;  /* 0x0000fc0a01007387 */ /* 0x0005e20000100800 */
[C---:B------:R-:W-:Y:S01]  /*18ac0*/  ISETP.GE.AND P5, PT, R8.reuse, R7, PT ;  /* 0x000000070800720c */ /* 0x040fe20003fa6270 */
[C---:B------:R-:W-:Y:S01]  /*18ad0*/  FFMA.FTZ R6, R157.reuse, R13, R59 ;  /* 0x0000000d9d067223 */ /* 0x040fe2000001003b */
[----:B------:R-:W-:Y:S01]  /*18ae0*/  ISETP.GE.AND P3, PT, R8, R5, PT ;  /* 0x000000050800720c */ /* 0x000fe20003f66270 */
[----:B------:R3:W-:Y:S01]  /*18af0*/  STL [R1+0x100], R9 ;  /* 0x0001000901007387 */ /* 0x0007e20000100800 */
[----:B------:R-:W-:Y:S01]  /*18b00*/  FSEL R215, R14, -INF , !P6 ;  /* 0xff8000000ed77808 */ /* 0x000fe20007000000 */
[----:B------:R-:W-:Y:S01]  /*18b10*/  FFMA.FTZ R8, R157, R13, R57 ;  /* 0x0000000d9d087223 */ /* 0x000fe20000010039 */
[C---:B------:R-:W-:Y:S01]  /*18b20*/  ISETP.GE.AND P6, PT, R3.reuse, R7, PT ;  /* 0x000000070300720c */ /* 0x040fe20003fc6270 */
[----:B------:R-:W-:Y:S01]  /*18b30*/  VIADD R3, R3, 0xf9 ;  /* 0x000000f903037836 */ /* 0x000fe20000000000 */
[----:B------:R-:W-:-:S02]  /*18b40*/  FSEL R229, R12, -INF , !P1 ;  /* 0xff8000000ce57808 */ /* 0x000fc40004800000 */
[----:B------:R-:W-:Y:S02]  /*18b50*/  ISETP.GE.AND P1, PT, R182, 0x2, PT ;  /* 0x00000002b600780c */ /* 0x000fe40003f26270 */
[----:B------:R-:W-:Y:S02]  /*18b60*/  FSEL R226, R8, -INF , !P5 ;  /* 0xff80000008e27808 */ /* 0x000fe40006800000 */
[----:B------:R-:W-:Y:S02]  /*18b70*/  FSEL R227, R6, -INF , !P3 ;  /* 0xff80000006e37808 */ /* 0x000fe40005800000 */
[C---:B------:R-:W-:Y:S02]  /*18b80*/  ISETP.GE.AND P5, PT, R4.reuse, R7, PT ;  /* 0x000000070400720c */ /* 0x040fe40003fa6270 */
[----:B------:R-:W-:Y:S01]  /*18b90*/  ISETP.GE.AND P3, PT, R4, R5, PT ;  /* 0x000000050400720c */ /* 0x000fe20003f66270 */
[----:B-1----:R-:W-:Y:S01]  /*18ba0*/  VIADD R11, R181, 0x2000 ;  /* 0x00002000b50b7836 */ /* 0x002fe20000000000 */
[----:B------:R-:W-:-:S02]  /*18bb0*/  ISETP.GE.AND P4, PT, R3, R7, PT ;  /* 0x000000070300720c */ /* 0x000fc40003f86270 */
[----:B------:R-:W-:Y:S01]  /*18bc0*/  ISETP.GE.AND P2, PT, R3, R5, PT ;  /* 0x000000050300720c */ /* 0x000fe20003f46270 */
[C---:B--2---:R-:W-:Y:S01]  /*18bd0*/  VIADD R10, R181.reuse, 0x2800 ;  /* 0x00002800b50a7836 */ /* 0x044fe20000000000 */
[----:B------:R1:W-:Y:S01]  /*18be0*/  STL [R1+0x104], R11 ;  /* 0x0001040b01007387 */ /* 0x0003e20000100800 */
[----:B------:R-:W-:Y:S01]  /*18bf0*/  I2FP.F32.S32 R4, R4 ;  /* 0x0000000400047245 */ /* 0x000fe20000201400 */
[----:B---3--:R-:W-:Y:S02]  /*18c00*/  VIADD R9, R181, 0x3000 ;  /* 0x00003000b5097836 */ /* 0x008fe40000000000 */
[----:B------:R2:W-:Y:S01]  /*18c10*/  STL [R1+0x108], R10 ;  /* 0x0001080a01007387 */ /* 0x0005e20000100800 */
[----:B------:R-:W-:Y:S01]  /*18c20*/  I2FP.F32.S32 R3, R3 ;  /* 0x0000000300037245 */ /* 0x000fe20000201400 */
[CC--:B------:R-:W-:Y:S01]  /*18c30*/  FFMA.FTZ R8, R157.reuse, R4.reuse, R52 ;  /* 0x000000049d087223 */ /* 0x0c0fe20000010034 */
[C---:B------:R-:W-:Y:S01]  /*18c40*/  FFMA.FTZ R4, R157.reuse, R4, R54 ;  /* 0x000000049d047223 */ /* 0x040fe20000010036 */
[----:B------:R3:W-:Y:S01]  /*18c50*/  STL [R1+0x10c], R9 ;  /* 0x00010c0901007387 */ /* 0x0007e20000100800 */
[----:B------:R-:W-:Y:S01]  /*18c60*/  ISETP.NE.U32.AND P0, PT, R220, RZ, PT ;  /* 0x000000ffdc00720c */ /* 0x000fe20003f05070 */
[CC--:B------:R-:W-:Y:S01]  /*18c70*/  FFMA.FTZ R6, R157.reuse, R3.reuse, R53 ;  /* 0x000000039d067223 */ /* 0x0c0fe20000010035 */
[----:B------:R-:W-:Y:S01]  /*18c80*/  FFMA.FTZ R3, R157, R3, R55 ;  /* 0x000000039d037223 */ /* 0x000fe20000010037 */
[----:B------:R-:W-:-:S02]  /*18c90*/  FSEL R233, R8, -INF , !P5 ;  /* 0xff80000008e97808 */ /* 0x000fc40006800000 */
[----:B------:R-:W-:Y:S02]  /*18ca0*/  ISETP.NE.AND.EX P0, PT, R221, RZ, PT, P0 ;  /* 0x000000ffdd00720c */ /* 0x000fe40003f05300 */
[----:B------:R-:W-:Y:S02]  /*18cb0*/  FSEL R230, R4, -INF , !P3 ;  /* 0xff80000004e67808 */ /* 0x000fe40005800000 */
[----:B------:R-:W-:Y:S02]  /*18cc0*/  FSEL R234, R6, -INF , !P4 ;  /* 0xff80000006ea7808 */ /* 0x000fe40006000000 */
[----:B------:R-:W-:Y:S02]  /*18cd0*/  FSEL R235, R3, -INF , !P2 ;  /* 0xff80000003eb7808 */ /* 0x000fe40005000000 */
[----:B------:R-:W-:Y:S01]  /*18ce0*/  FSEL R48, R17, -INF , !P6 ;  /* 0xff80000011307808 */ /* 0x000fe20007000000 */
        /* <DEDUP_REMOVED lines=18> */
[----:B------:R-:W-:Y:S05]  /*18e10*/  @!P1 BRA `(.L_x_3161) ;  /* 0x0000000c00e09947 */ /* 0x000fea0003800000 */
[----:B------:R-:W-:Y:S04]  /*18e20*/  BSSY B0, `(.L_x_3162) ;  /* 0x0000043000007945 */ /* 0x000fe80003800000 */
[----:B------:R-:W-:Y:S05]  /*18e30*/  @!P0 BRA `(.L_x_3163) ;  /* 0x0000000000f88947 */ /* 0x000fea0003800000 */
[----:B------:R-:W2:Y:S01]  /*18e40*/  LD.E R4, desc[UR6][R22.64+0x170] ;  /* 0x0001700616047980 */ /* 0x000ea2000c101900 */
[----:B------:R-:W-:Y:S02]  /*18e50*/  IADD3 R12, R21, -0x100, RZ ;  /* 0xffffff00150c7810 */ /* 0x000fe40007ffe0ff */
[----:B-1----:R-:W-:Y:S02]  /*18e60*/  IABS R10, R21 ;  /* 0x00000015000a7213 */ /* 0x002fe40000000000 */
        /* <DEDUP_REMOVED lines=59> */
.L_x_3163:
[----:B------:R-:W2:Y:S02]  /*19220*/  LD.E R3, desc[UR6][R22.64+0x38] ;  /* 0x0000380616037980 */ /* 0x000ea4000c101900 */
[----:B--2---:R-:W-:-:S04]  /*19230*/  LEA R3, -R3, RZ, 0x8 ;  /* 0x000000ff03037211 */ /* 0x004fc800078e41ff */
[----:B------:R-:W-:Y:S02]  /*19240*/  SHF.R.S32.HI R4, RZ, 0x1f, R3 ;  /* 0x0000001fff047819 */ /* 0x000fe40000011403 */
.L_x_3164:
[----:B------:R-:W-:Y:S05]  /*19250*/  BSYNC B0 ;  /* 0x0000000000007941 */ /* 0x000fea0003800000 */
.L_x_3162:
[----:B------:R-:W-:Y:S01]  /*19260*/  ISETP.GE.AND P2, PT, R158, R248, PT ;  /* 0x000000f89e00720c */ /* 0x000fe20003f46270 */
[----:B------:R-:W-:-:S12]  /*19270*/  BSSY B0, `(.L_x_3165) ;  /* 0x00000af000007945 */ /* 0x000fd80003800000 */
[----:B------:R-:W-:Y:S01]  /*19280*/  @!P2 IADD3 R6, P4, R3, R118, RZ ;  /* 0x000000760306a210 */ /* 0x000fe20007f9e0ff */
[----:B------:R-:W-:Y:S01]  /*19290*/  @!P2 IMAD.MOV.U32 R14, RZ, RZ, R3 ;  /* 0x000000ffff0ea224 */ /* 0x000fe200078e0003 */
[----:B------:R-:W-:Y:S01]  /*192a0*/  @!P2 LEA R8, P3, R194, R3, 0x5 ;  /* 0x00000003c208a211 */ /* 0x000fe200078628ff */
[C---:B------:R-:W-:Y:S01]  /*192b0*/  @!P2 IMAD R16, R195.reuse, 0x50, RZ ;  /* 0x00000050c310a824 */ /* 0x040fe200078e02ff */
[-C--:B------:R-:W-:Y:S01]  /*192c0*/  @!P2 MOV R15, R4.reuse ;  /* 0x00000004000fa202 */ /* 0x080fe20000000f00 */
[----:B-1----:R-:W-:Y:S01]  /*192d0*/  @!P2 IMAD.X R9, R4, 0x1, R156, P4 ;  /* 0x000000010409a824 */ /* 0x002fe200020e069c */
        /* <DEDUP_REMOVED lines=168> */
.L_x_3166:
[----:B------:R-:W-:Y:S05]  /*19d60*/  BSYNC B0 ;  /* 0x0000000000007941 */ /* 0x000fea0003800000 */
.L_x_3165:
[----:B------:R-:W0:Y:S01]  /*19d70*/  LDGDEPBAR ;  /* 0x00000000000079af */ /* 0x000e220000000000 */
[----:B------:R-:W-:-:S04]  /*19d80*/  LEA R225, P2, R3, R225, 0x1 ;  /* 0x000000e103e17211 */ /* 0x000fc800078408ff */
[----:B------:R-:W-:-:S09]  /*19d90*/  LEA.HI.X R223, R3, R223, R4, 0x1, P2 ;  /* 0x000000df03df7211 */ /* 0x000fd200010f0c04 */
.L_x_3161:
[----:B------:R-:W-:Y:S05]  /*19da0*/  BSYNC B1 ;  /* 0x0000000000017941 */ /* 0x000fea0003800000 */
.L_x_3160:
[----:B------:R-:W-:-:S04]  /*19db0*/  FMNMX.FTZ R3, R51, R49, !PT ;  /* 0x0000003133037209 */ /* 0x000fc80007810000 */
        /* <DEDUP_REMOVED lines=125> */
[----:B------:R-:W4:Y:S01]  /*1a590*/  SHFL.BFLY PT, R6, R4, 0x2, 0x1f ;  /* 0x0c401f0004067f89 */ /* 0x000f2200000e0000 */
[----:B------:R-:W-:Y:S02]  /*1a5a0*/  FMNMX.FTZ R14, R233, R14, !PT ;  /* 0x0000000ee90e7209 */ /* 0x000fe40007810000 */
[----:B------:R-:W-:Y:S01]  /*1a5b0*/  LEA R185, R190, R182, 0x1 ;  /* 0x000000b6beb97211 */ /* 0x000fe200078e08ff */
[----:B-1----:R-:W-:Y:S01]  /*1a5c0*/  LDSM.16.MT88.4 R24, [R182+0xa000] ;  /* 0x00a00000b618783b */ /* 0x002fe20000004200 */
[----:B------:R-:W-:-:S02]  /*1a5d0*/  FMNMX.FTZ R14, R234, R14, !PT ;  /* 0x0000000eea0e7209 */ /* 0x000fc40007810000 */
[----:B------:R-:W-:Y:S01]  /*1a5e0*/  LEA R183, R191, R182, 0x1 ;  /* 0x000000b6bfb77211 */ /* 0x000fe200078e08ff */
[----:B------:R-:W-:Y:S03]  /*1a5f0*/  LDSM.16.MT88.4 R16, [R185+0xa000] ;  /* 0x00a00000b910783b */ /* 0x000fe60000004200 */
[----:B------:R-:W-:Y:S01]  /*1a600*/  LEA R184, R190, R183, 0x1 ;  /* 0x000000b7beb87211 */ /* 0x000fe200078e08ff */
[----:B------:R-:W-:Y:S04]  /*1a610*/  LDSM.16.MT88.4 R28, [R183+0xa000] ;  /* 0x00a00000b71c783b */ /* 0x000fe80000004200 */
[----:B------:R-:W-:Y:S04]  /*1a620*/  LDSM.16.MT88.4 R36, [R184+0xa000] ;  /* 0x00a00000b824783b */ /* 0x000fe80000004200 */
[----:B------:R-:W-:Y:S01]  /*1a630*/  LDSM.16.MT88.4 R52, [R182+0xa800] ;  /* 0x00a80000b634783b */ /* 0x000fe20000004200 */
[----:B----4-:R-:W-:-:S03]  /*1a640*/  FMNMX.FTZ R4, R4, R6, !PT ;  /* 0x0000000604047209 */ /* 0x010fc60007810000 */
        /* <DEDUP_REMOVED lines=14> */
[----:B------:R1:W-:Y:S02]  /*1a730*/  MUFU.EX2 R86, R6 ;  /* 0x0000000600567308 */ /* 0x0003e40000000800 */
[----:B-1----:R-:W-:-:S06]  /*1a740*/  FFMA.FTZ R6, R78, R3, -R4 ;  /* 0x000000034e067223 */ /* 0x002fcc0000010804 */
[----:B------:R1:W-:Y:S02]  /*1a750*/  MUFU.EX2 R12, R6 ;  /* 0x00000006000c7308 */ /* 0x0003e40000000800 */
[----:B-1----:R-:W-:-:S06]  /*1a760*/  FFMA.FTZ R6, R77, R3, -R4 ;  /* 0x000000034d067223 */ /* 0x002fcc0000010804 */
[----:B------:R1:W3:Y:S02]  /*1a770*/  MUFU.EX2 R9, R6 ;  /* 0x0000000600097308 */ /* 0x0002e40000000800 */
[----:B-1----:R-:W-:Y:S01]  /*1a780*/  FSEL R6, R8, RZ, P2 ;  /* 0x000000ff08067208 */ /* 0x002fe20001000000 */
[----:B------:R-:W-:-:S04]  /*1a790*/  FFMA.FTZ R8, R50, R3, -R4 ;  /* 0x0000000332087223 */ /* 0x000fc80000010804 */
[----:B------:R-:W-:Y:S01]  /*1a7a0*/  FFMA.FTZ R0, R117, R3, -R6 ;  /* 0x0000000375007223 */ /* 0x000fe20000010806 */
[----:B------:R1:W-:Y:S01]  /*1a7b0*/  MUFU.EX2 R68, R8 ;  /* 0x0000000800447308 */ /* 0x0003e20000000800 */
[----:B---3--:R-:W-:Y:S02]  /*1a7c0*/  MOV R117, R9 ;  /* 0x0000000900757202 */ /* 0x008fe40000000f00 */
[----:B------:R-:W-:Y:S02]  /*1a7d0*/  F2FP.F16.F32.PACK_AB R9, R86, R87 ;  /* 0x000000575609723e */ /* 0x000fe400000000ff */
[----:B--2---:R-:W-:-:S03]  /*1a7e0*/  F2FP.F16.F32.PACK_AB R11, R117, R12 ;  /* 0x0000000c750b723e */ /* 0x004fc600000000ff */
[----:B------:R2:W-:Y:S01]  /*1a7f0*/  MUFU.EX2 R13, R0 ;  /* 0x00000000000d7308 */ /* 0x0005e20000000800 */
[-CC-:B-1----:R-:W-:Y:S02]  /*1a800*/  FFMA.FTZ R8, R48, R3.reuse, -R6.reuse ;  /* 0x0000000330087223 */ /* 0x182fe40000010806 */
[----:B------:R-:W1:Y:S05]  /*1a810*/  LDSM.16.MT88.4 R48, [R185+0xa800] ;  /* 0x00a80000b930783b */ /* 0x000e6a0000004200 */
[----:B------:R-:W3:Y:S01]  /*1a820*/  MUFU.EX2 R15, R8 ;  /* 0x00000008000f7308 */ /* 0x000ee20000000800 */
[----:B--2---:R-:W-:-:S07]  /*1a830*/  FFMA.FTZ R0, R89, R3, -R6 ;  /* 0x0000000359007223 */ /* 0x004fce0000010806 */
[----:B------:R2:W4:Y:S01]  /*1a840*/  MUFU.EX2 R77, R0 ;  /* 0x00000000004d7308 */ /* 0x0005220000000800 */
[----:B---3--:R-:W-:Y:S01]  /*1a850*/  F2FP.F16.F32.PACK_AB R8, R13, R15 ;  /* 0x0000000f0d08723e */ /* 0x008fe200000000ff */
[----:B------:R-:W-:Y:S01]  /*1a860*/  FADD.FTZ R13, R15, R13 ;  /* 0x0000000d0f0d7221 */ /* 0x000fe20000010000 */
[-C--:B------:R-:W-:Y:S01]  /*1a870*/  FFMA.FTZ R15, R202, R3.reuse, -R4 ;  /* 0x00000003ca0f7223 */ /* 0x080fe20000010804 */
[-C--:B--2---:R-:W-:Y:S02]  /*1a880*/  FFMA.FTZ R0, R90, R3.reuse, -R6 ;  /* 0x000000035a007223 */ /* 0x084fe40000010806 */
[----:B----4-:R-:W-:Y:S02]  /*1a890*/  FADD.FTZ R13, R77, R13 ;  /* 0x0000000d4d0d7221 */ /* 0x010fe40000010000 */
[----:B------:R2:W3:Y:S02]  /*1a8a0*/  MUFU.EX2 R89, R0 ;  /* 0x0000000000597308 */ /* 0x0004e40000000800 */
[----:B--2---:R-:W-:Y:S01]  /*1a8b0*/  FFMA.FTZ R0, R79, R3, -R4 ;  /* 0x000000034f007223 */ /* 0x004fe20000010804 */
[C---:B---3--:R-:W-:Y:S01]  /*1a8c0*/  F2FP.F16.F32.PACK_AB R10, R89.reuse, R77 ;  /* 0x0000004d590a723e */ /* 0x048fe200000000ff */
[----:B------:R-:W-:-:S04]  /*1a8d0*/  FADD.FTZ R13, R89, R13 ;  /* 0x0000000d590d7221 */ /* 0x000fc80000010000 */
[----:B------:R2:W3:Y:S02]  /*1a8e0*/  MUFU.EX2 R69, R0 ;  /* 0x0000000000457308 */ /* 0x0004e40000000800 */
[C---:B------:R-:W-:Y:S06]  /*1a8f0*/  HMMA.16816.F32 R64, R8.reuse, R24, RZ ;  /* 0x000000180840723c */ /* 0x040fec00000018ff */
[C---:B------:R-:W-:Y:S06]  /*1a900*/  HMMA.16816.F32 R56, R8.reuse, R26, RZ ;  /* 0x0000001a0838723c */ /* 0x040fec00000018ff */
[----:B------:R-:W-:Y:S01]  /*1a910*/  HMMA.16816.F32 R24, R8, R16, RZ ;  /* 0x000000100818723c */ /* 0x000fe200000018ff */
[----:B--2---:R-:W-:-:S04]  /*1a920*/  FFMA.FTZ R0, R88, R3, -R4 ;  /* 0x0000000358007223 */ /* 0x004fc80000010804 */
[----:B------:R2:W-:Y:S01]  /*1a930*/  MUFU.EX2 R80, R0 ;  /* 0x0000000000507308 */ /* 0x0005e20000000800 */
[C---:B------:R-:W-:Y:S06]  /*1a940*/  HMMA.16816.F32 R40, R8.reuse, R28, RZ ;  /* 0x0000001c0828723c */ /* 0x040fec00000018ff */
[C---:B------:R-:W-:Y:S06]  /*1a950*/  HMMA.16816.F32 R32, R8.reuse, R30, RZ ;  /* 0x0000001e0820723c */ /* 0x040fec00000018ff */
[----:B------:R-:W-:Y:S01]  /*1a960*/  HMMA.16816.F32 R44, R8, R18, RZ ;  /* 0x00000012082c723c */ /* 0x000fe200000018ff */
[----:B------:R-:W4:Y:S01]  /*1a970*/  LDSM.16.MT88.4 R16, [R183+0xa800] ;  /* 0x00a80000b710783b */ /* 0x000f220000004200 */
[----:B--2---:R-:W-:-:S04]  /*1a980*/  FFMA.FTZ R0, R96, R3, -R6 ;  /* 0x0000000360007223 */ /* 0x004fc80000010806 */
[C---:B------:R-:W-:Y:S01]  /*1a990*/  HMMA.16816.F32 R60, R8.reuse, R36, RZ ;  /* 0x00000024083c723c */ /* 0x040fe200000018ff */
[----:B------:R2:W5:Y:S05]  /*1a9a0*/  MUFU.EX2 R78, R0 ;  /* 0x00000000004e7308 */ /* 0x00056a0000000800 */
[----:B------:R-:W-:Y:S07]  /*1a9b0*/  HMMA.16816.F32 R28, R8, R38, RZ ;  /* 0x00000026081c723c */ /* 0x000fee00000018ff */
[----:B---3--:R-:W-:Y:S01]  /*1a9c0*/  F2FP.F16.F32.PACK_AB R9, R69, R68 ;  /* 0x000000444509723e */ /* 0x008fe200000000ff */
[----:B--2---:R-:W-:Y:S01]  /*1a9d0*/  FFMA.FTZ R0, R91, R3, -R6 ;  /* 0x000000035b007223 */ /* 0x004fe20000010806 */
[----:B-----5:R-:W-:-:S03]  /*1a9e0*/  FADD.FTZ R13, R78, R13 ;  /* 0x0000000d4e0d7221 */ /* 0x020fc60000010000 */
[----:B------:R2:W3:Y:S02]  /*1a9f0*/  MUFU.EX2 R96, R0 ;  /* 0x0000000000607308 */ /* 0x0004e40000000800 */
[----:B--2---:R-:W-:Y:S01]  /*1aa00*/  FFMA.FTZ R0, R98, R3, -R6 ;  /* 0x0000000362007223 */ /* 0x004fe20000010806 */
[----:B---3--:R-:W-:-:S05]  /*1aa10*/  F2FP.F16.F32.PACK_AB R8, R96, R78 ;  /* 0x0000004e6008723e */ /* 0x008fca00000000ff */
[----:B------:R2:W-:Y:S02]  /*1aa20*/  MUFU.EX2 R91, R0 ;  /* 0x00000000005b7308 */ /* 0x0005e40000000800 */
[----:B--2---:R-:W-:-:S06]  /*1aa30*/  FFMA.FTZ R0, R99, R3, -R6 ;  /* 0x0000000363007223 */ /* 0x004fcc0000010806 */
[----:B------:R2:W3:Y:S02]  /*1aa40*/  MUFU.EX2 R20, R0 ;  /* 0x0000000000147308 */ /* 0x0004e40000000800 */
[----:B--2---:R-:W-:Y:S01]  /*1aa50*/  FFMA.FTZ R0, R97, R3, -R4 ;  /* 0x0000000361007223 */ /* 0x004fe20000010804 */
[----:B---3--:R-:W-:-:S05]  /*1aa60*/  MOV R97, R20 ;  /* 0x0000001400617202 */ /* 0x008fca0000000f00 */
[----:B------:R-:W2:Y:S01]  /*1aa70*/  MUFU.EX2 R90, R0 ;  /* 0x00000000005a7308 */ /* 0x000ea20000000800 */
[----:B------:R-:W-:Y:S02]  /*1aa80*/  F2FP.F16.F32.PACK_AB R10, R97, R91 ;  /* 0x0000005b610a723e */ /* 0x000fe400000000ff */
[----:B--2---:R-:W-:Y:S01]  /*1aa90*/  F2FP.F16.F32.PACK_AB R11, R90, R80 ;  /* 0x000000505a0b723e */ /* 0x004fe200000000ff */
[----:B------:R-:W-:Y:S01]  /*1aaa0*/  FFMA.FTZ R0, R110, R3, -R4 ;  /* 0x000000036e007223 */ /* 0x000fe20000010804 */
[----:B------:R-:W-:-:S03]  /*1aab0*/  MOV R110, R68 ;  /* 0x00000044006e7202 */ /* 0x000fc60000000f00 */
[----:B------:R2:W-:Y:S02]  /*1aac0*/  MUFU.EX2 R88, R0 ;  /* 0x0000000000587308 */ /* 0x0005e40000000800 */
[C---:B------:R-:W-:Y:S06]  /*1aad0*/  HMMA.16816.F32 R72, R8.reuse, R52, R64 ;  /* 0x000000340848723c */ /* 0x040fec0000001840 */
[C---:B------:R-:W-:Y:S06]  /*1aae0*/  HMMA.16816.F32 R64, R8.reuse, R54, R56 ;  /* 0x000000360840723c */ /* 0x040fec0000001838 */
[----:B-1----:R-:W-:Y:S01]  /*1aaf0*/  HMMA.16816.F32 R52, R8, R48, R24 ;  /* 0x000000300834723c */ /* 0x002fe20000001818 */
[----:B------:R-:W1:Y:S01]  /*1ab00*/  LDSM.16.MT88.4 R24, [R184+0xa800] ;  /* 0x00a80000b818783b */ /* 0x000e620000004200 */
[----:B--2---:R-:W-:-:S04]  /*1ab10*/  FFMA.FTZ R0, R109, R3, -R4 ;  /* 0x000000036d007223 */ /* 0x004fc80000010804 */
[C---:B------:R-:W-:Y:S01]  /*1ab20*/  HMMA.16816.F32 R56, R8.reuse, R50, R44 ;  /* 0x000000320838723c */ /* 0x040fe2000000182c */
[----:B------:R2:W3:Y:S05]  /*1ab30*/  MUFU.EX2 R20, R0 ;  /* 0x0000000000147308 */ /* 0x0004ea0000000800 */
[C---:B----4-:R-:W-:Y:S06]  /*1ab40*/  HMMA.16816.F32 R44, R8.reuse, R16, R40 ;  /* 0x00000010082c723c */ /* 0x050fec0000001828 */
[----:B------:R-:W-:Y:S01]  /*1ab50*/  HMMA.16816.F32 R40, R8, R18, R32 ;  /* 0x000000120828723c */ /* 0x000fe20000001820 */
[----:B------:R-:W-:Y:S01]  /*1ab60*/  LDSM.16.MT88.4 R16, [R183+0xb000] ;  /* 0x00b00000b710783b */ /* 0x000fe20000004200 */
[----:B--2---:R-:W-:-:S04]  /*1ab70*/  FFMA.FTZ R0, R108, R3, -R4 ;  /* 0x000000036c007223 */ /* 0x004fc80000010804 */
[----:B------:R2:W-:Y:S01]  /*1ab80*/  MUFU.EX2 R81, R0 ;  /* 0x0000000000517308 */ /* 0x0005e20000000800 */
[----:B-1----:R-:W-:Y:S01]  /*1ab90*/  HMMA.16816.F32 R36, R8, R24, R60 ;  /* 0x000000180824723c */ /* 0x002fe2000000183c */
[----:B--2---:R-:W-:Y:S01]  /*1aba0*/  FFMA.FTZ R0, R112, R3, -R6 ;  /* 0x0000000370007223 */ /* 0x004fe20000010806 */
[----:B---3--:R-:W-:-:S04]  /*1abb0*/  MOV R112, R20 ;  /* 0x0000001400707202 */ /* 0x008fc80000000f00 */
[----:B------:R-:W-:Y:S01]  /*1abc0*/  HMMA.16816.F32 R32, R8, R26, R28 ;  /* 0x0000001a0820723c */ /* 0x000fe2000000181c */
[----:B------:R-:W1:Y:S01]  /*1abd0*/  LDSM.16.MT88.4 R24, [R182+0xb000] ;  /* 0x00b00000b618783b */ /* 0x000e620000004200 */
[----:B------:R2:W-:Y:S03]  /*1abe0*/  MUFU.EX2 R79, R0 ;  /* 0x00000000004f7308 */ /* 0x0005e60000000800 */
[----:B------:R-:W3:Y:S02]  /*1abf0*/  LDSM.16.MT88.4 R28, [R185+0xb000] ;  /* 0x00b00000b91c783b */ /* 0x000ee40000004200 */
[----:B------:R-:W-:Y:S01]  /*1ac00*/  F2FP.F16.F32.PACK_AB R9, R112, R88 ;  /* 0x000000587009723e */ /* 0x000fe200000000ff */
[----:B--2---:R-:W-:-:S04]  /*1ac10*/  FFMA.FTZ R0, R114, R3, -R6 ;  /* 0x0000000372007223 */ /* 0x004fc80000010806 */
        /* <DEDUP_REMOVED lines=8> */
[----:B------:R-:W2:Y:S02]  /*1aca0*/  MUFU.EX2 R113, R0 ;  /* 0x0000000000717308 */ /* 0x000ea40000000800 */
[----:B--2---:R-:W-:Y:S01]  /*1acb0*/  F2FP.F16.F32.PACK_AB R11, R113, R81 ;  /* 0x00000051710b723e */ /* 0x004fe200000000ff */
[----:B------:R-:W-:-:S05]  /*1acc0*/  FFMA.FTZ R0, R121, R3, -R4 ;  /* 0x0000000379007223 */ /* 0x000fca0000010804 */
[----:B------:R2:W4:Y:S01]  /*1acd0*/  MUFU.EX2 R20, R0 ;  /* 0x0000000000147308 */ /* 0x0005220000000800 */
[C---:B-1----:R-:W-:Y:S06]  /*1ace0*/  HMMA.16816.F32 R72, R8.reuse, R24, R72 ;  /* 0x000000180848723c */ /* 0x042fec0000001848 */
[C---:B------:R-:W-:Y:S01]  /*1acf0*/  HMMA.16816.F32 R60, R8.reuse, R26, R64 ;  /* 0x0000001a083c723c */ /* 0x040fe20000001840 */
[----:B------:R-:W1:Y:S05]  /*1ad00*/  LDSM.16.MT88.4 R24, [R184+0xb000] ;  /* 0x00b00000b818783b */ /* 0x000e6a0000004200 */
[----:B---3--:R-:W-:Y:S01]  /*1ad10*/  HMMA.16816.F32 R48, R8, R28, R52 ;  /* 0x0000001c0830723c */ /* 0x008fe20000001834 */
[----:B--2---:R-:W-:Y:S01]  /*1ad20*/  FFMA.FTZ R0, R120, R3, -R4 ;  /* 0x0000000378007223 */ /* 0x004fe20000010804 */
[----:B------:R-:W-:-:S04]  /*1ad30*/  MOV R120, R21 ;  /* 0x0000001500787202 */ /* 0x000fc80000000f00 */
        /* <DEDUP_REMOVED lines=11> */
[----:B--2---:R-:W-:Y:S01]  /*1adf0*/  FFMA.FTZ R0, R123, R3, -R6 ;  /* 0x000000037b007223 */ /* 0x004fe20000010806 */
[----:B----4-:R-:W-:-:S03]  /*1ae00*/  MOV R123, R20 ;  /* 0x00000014007b7202 */ /* 0x010fc60000000f00 */
[----:B------:R2:W-:Y:S01]  /*1ae10*/  MUFU.EX2 R98, R0 ;  /* 0x0000000000627308 */ /* 0x0005e20000000800 */
[----:B---3--:R-:W-:Y:S01]  /*1ae20*/  F2FP.F16.F32.PACK_AB R9, R108, R123 ;  /* 0x0000007b6c09723e */ /* 0x008fe200000000ff */
        /* <DEDUP_REMOVED lines=113> */
[C---:B-1----:R-:W-:Y:S06]  /*1b540*/  HMMA.16816.F32 R72, R8.reuse, R24, R72 ;  /* 0x000000180848723c */ /* 0x042fec0000001848 */
[C---:B------:R-:W-:Y:S01]  /*1b550*/  HMMA.16816.F32 R56, R8.reuse, R26, R56 ;  /* 0x0000001a0838723c */ /* 0x040fe20000001838 */
[----:B------:R-:W1:Y:S05]  /*1b560*/  LDSM.16.MT88.4 R24, [R184+0xd000] ;  /* 0x00d00000b818783b */ /* 0x000e6a0000004200 */
[----:B------:R-:W-:Y:S01]  /*1b570*/  HMMA.16816.F32 R44, R8, R16, R44 ;  /* 0x00000010082c723c */ /* 0x000fe2000000182c */
        /* <DEDUP_REMOVED lines=15> */
[----:B------:R-:W-:-:S04]  /*1b670*/  MOV R172, R111 ;  /* 0x0000006f00ac7202 */ /* 0x000fc80000000f00 */
[----:B---3--:R-:W-:Y:S01]  /*1b680*/  F2FP.F16.F32.PACK_AB R9, R146, R145 ;  /* 0x000000919209723e */ /* 0x008fe200000000ff */
[----:B------:R2:W-:Y:S02]  /*1b690*/  MUFU.EX2 R144, R0 ;  /* 0x0000000000907308 */ /* 0x0005e40000000800 */
[----:B--2---:R-:W-:Y:S01]  /*1b6a0*/  FFMA.FTZ R0, R171, R3, -R6 ;  /* 0x00000003ab007223 */ /* 0x004fe20000010806 */
[----:B------:R-:W-:-:S05]  /*1b6b0*/  MOV R171, R115 ;  /* 0x0000007300ab7202 */ /* 0x000fca0000000f00 */
        /* <DEDUP_REMOVED lines=20> */
[----:B--2---:R-:W-:Y:S01]  /*1b800*/  FFMA.FTZ R0, R175, R3, -R4 ;  /* 0x00000003af007223 */ /* 0x004fe20000010804 */
[----:B------:R-:W-:-:S03]  /*1b810*/  MOV R175, R120 ;  /* 0x0000007800af7202 */ /* 0x000fc60000000f00 */
[----:B------:R2:W3:Y:S01]  /*1b820*/  MUFU.EX2 R139, R0 ;  /* 0x00000000008b7308 */ /* 0x0004e20000000800 */
[C---:B------:R-:W-:Y:S01]  /*1b830*/  HMMA.16816.F32 R56, R8.reuse, R18, R40 ;  /* 0x000000120838723c */ /* 0x040fe20000001828 */
[----:B------:R-:W4:Y:S05]  /*1b840*/  LDSM.16.MT88.4 R16, [R185+0xe000] ;  /* 0x00e00000b910783b */ /* 0x000f2a0000004200 */
        /* <DEDUP_REMOVED lines=34> */
[----:B-1----:R-:W-:Y:S01]  /*1ba70*/  HMMA.16816.F32 R40, R8, R24, R72 ;  /* 0x000000180828723c */ /* 0x002fe20000001848 */
[----:B--2---:R-:W-:Y:S01]  /*1ba80*/  FFMA.FTZ R0, R134, R3, -R4 ;  /* 0x0000000386007223 */ /* 0x004fe20000010804 */
[----:B------:R-:W-:-:S04]  /*1ba90*/  MOV R134, R117 ;  /* 0x0000007500867202 */ /* 0x000fc80000000f00 */
[C---:B------:R-:W-:Y:S01]  /*1baa0*/  HMMA.16816.F32 R36, R8.reuse, R26, R68 ;  /* 0x0000001a0824723c */ /* 0x040fe20000001844 */
[----:B------:R1:W2:Y:S01]  /*1bab0*/  MUFU.EX2 R127, R0 ;  /* 0x00000000007f7308 */ /* 0x0002a20000000800 */
[----:B------:R-:W4:Y:S04]  /*1bac0*/  LDSM.16.MT88.4 R24, [R182+0xe800] ;  /* 0x00e80000b618783b */ /* 0x000f280000004200 */
[C---:B------:R-:W-:Y:S06]  /*1bad0*/  HMMA.16816.F32 R72, R8.reuse, R30, R56 ;  /* 0x0000001e0848723c */ /* 0x040fec0000001838 */
[----:B------:R-:W-:Y:S01]  /*1bae0*/  HMMA.16816.F32 R80, R8, R28, R60 ;  /* 0x0000001c0850723c */ /* 0x000fe2000000183c */
[-C--:B-1----:R-:W-:Y:S01]  /*1baf0*/  FFMA.FTZ R0, R132, R3.reuse, -R4 ;  /* 0x0000000384007223 */ /* 0x082fe20000010804 */
[----:B------:R-:W-:Y:S01]  /*1bb00*/  MOV R132, R12 ;  /* 0x0000000c00847202 */ /* 0x000fe20000000f00 */
[----:B------:R-:W-:-:S02]  /*1bb10*/  FFMA.FTZ R12, R135, R3, -R6 ;  /* 0x00000003870c7223 */ /* 0x000fc40000010806 */
[----:B------:R1:W-:Y:S01]  /*1bb20*/  MUFU.EX2 R129, R0 ;  /* 0x0000000000817308 */ /* 0x0003e20000000800 */
[C---:B---3--:R-:W-:Y:S01]  /*1bb30*/  HMMA.16816.F32 R68, R8.reuse, R16, R48 ;  /* 0x000000100844723c */ /* 0x048fe20000001830 */
[----:B------:R-:W-:Y:S06]  /*1bb40*/  LDSM.16.MT88.4 R48, [R183+0xf000] ;  /* 0x00f00000b730783b */ /* 0x000fec0000004200 */
[----:B------:R3:W-:Y:S01]  /*1bb50*/  MUFU.EX2 R117, R12 ;  /* 0x0000000c00757308 */ /* 0x0007e20000000800 */
[----:B------:R-:W-:Y:S01]  /*1bb60*/  HMMA.16816.F32 R56, R8, R18, R32 ;  /* 0x000000120838723c */ /* 0x000fe20000001820 */
[----:B------:R-:W5:Y:S01]  /*1bb70*/  LDSM.16.MT88.4 R16, [R185+0xe800] ;  /* 0x00e80000b910783b */ /* 0x000f620000004200 */
[----:B-1----:R-:W-:-:S03]  /*1bb80*/  FFMA.FTZ R0, R197, R3, -R6 ;  /* 0x00000003c5007223 */ /* 0x002fc60000010806 */
[----:B------:R-:W-:Y:S02]  /*1bb90*/  LDSM.16.MT88.4 R32, [R185+0xf000] ;  /* 0x00f00000b920783b */ /* 0x000fe40000004200 */
[----:B--2---:R-:W-:Y:S01]  /*1bba0*/  F2FP.F16.F32.PACK_AB R9, R127, R124 ;  /* 0x0000007c7f09723e */ /* 0x004fe200000000ff */
[----:B------:R1:W-:Y:S01]  /*1bbb0*/  MUFU.EX2 R126, R0 ;  /* 0x00000000007e7308 */ /* 0x0003e20000000800 */
[----:B---3--:R-:W-:-:S04]  /*1bbc0*/  FADD.FTZ R12, R87, R86 ;  /* 0x00000056570c7221 */ /* 0x008fc80000010000 */
[----:B------:R-:W-:Y:S01]  /*1bbd0*/  FADD.FTZ R12, R132, R12 ;  /* 0x0000000c840c7221 */ /* 0x000fe20000010000 */
[----:B------:R-:W-:Y:S02]  /*1bbe0*/  MOV R132, R166 ;  /* 0x000000a600847202 */ /* 0x000fe40000000f00 */
[----:B------:R-:W-:Y:S01]  /*1bbf0*/  MOV R166, R99 ;  /* 0x0000006300a67202 */ /* 0x000fe20000000f00 */
[----:B------:R-:W-:Y:S01]  /*1bc00*/  FADD.FTZ R12, R134, R12 ;  /* 0x0000000c860c7221 */ /* 0x000fe20000010000 */
[----:B------:R-:W-:Y:S02]  /*1bc10*/  MOV R134, R161 ;  /* 0x000000a100867202 */ /* 0x000fe40000000f00 */
[----:B------:R-:W-:Y:S01]  /*1bc20*/  MOV R161, R178 ;  /* 0x000000b200a17202 */ /* 0x000fe20000000f00 */
[----:B-1----:R-:W-:Y:S01]  /*1bc30*/  FFMA.FTZ R0, R196, R3, -R6 ;  /* 0x00000003c4007223 */ /* 0x002fe20000010806 */
[----:B------:R-:W-:Y:S01]  /*1bc40*/  MOV R178, R177 ;  /* 0x000000b100b27202 */ /* 0x000fe20000000f00 */
[----:B------:R-:W-:Y:S01]  /*1bc50*/  FADD.FTZ R12, R163, R12 ;  /* 0x0000000ca30c7221 */ /* 0x000fe20000010000 */
[----:B------:R-:W-:Y:S01]  /*1bc60*/  MOV R177, R160 ;  /* 0x000000a000b17202 */ /* 0x000fe20000000f00 */
[----:B------:R1:W2:Y:S01]  /*1bc70*/  MUFU.EX2 R123, R0 ;  /* 0x00000000007b7308 */ /* 0x0002a20000000800 */
[----:B------:R-:W-:-:S02]  /*1bc80*/  MOV R160, R175 ;  /* 0x000000af00a07202 */ /* 0x000fc40000000f00 */
[----:B------:R-:W-:Y:S02]  /*1bc90*/  MOV R175, R176 ;  /* 0x000000b000af7202 */ /* 0x000fe40000000f00 */
[----:B------:R-:W-:Y:S02]  /*1bca0*/  MOV R176, R98 ;  /* 0x0000006200b07202 */ /* 0x000fe40000000f00 */
[----:B------:R-:W-:Y:S01]  /*1bcb0*/  MOV R163, R97 ;  /* 0x0000006100a37202 */ /* 0x000fe20000000f00 */
[----:B-1----:R-:W-:Y:S01]  /*1bcc0*/  FFMA.FTZ R0, R148, R3, -R6 ;  /* 0x0000000394007223 */ /* 0x002fe20000010806 */
[----:B--2---:R-:W-:-:S03]  /*1bcd0*/  F2FP.F16.F32.PACK_AB R8, R123, R126 ;  /* 0x0000007e7b08723e */ /* 0x004fc600000000ff */
[----:B------:R1:W-:Y:S02]  /*1bce0*/  MUFU.EX2 R125, R0 ;  /* 0x00000000007d7308 */ /* 0x0003e40000000800 */
[----:B-1----:R-:W-:-:S06]  /*1bcf0*/  FFMA.FTZ R0, R150, R3, -R6 ;  /* 0x0000000396007223 */ /* 0x002fcc0000010806 */
[----:B------:R1:W2:Y:S02]  /*1bd00*/  MUFU.EX2 R128, R0 ;  /* 0x0000000000807308 */ /* 0x0002a40000000800 */
[----:B-1----:R-:W-:Y:S01]  /*1bd10*/  FFMA.FTZ R0, R149, R3, -R4 ;  /* 0x0000000395007223 */ /* 0x002fe20000010804 */
[----:B--2---:R-:W-:-:S05]  /*1bd20*/  F2FP.F16.F32.PACK_AB R10, R128, R125 ;  /* 0x0000007d800a723e */ /* 0x004fca00000000ff */
[----:B------:R1:W2:Y:S02]  /*1bd30*/  MUFU.EX2 R122, R0 ;  /* 0x00000000007a7308 */ /* 0x0002a40000000800 */
[----:B-1----:R-:W-:Y:S01]  /*1bd40*/  FFMA.FTZ R0, R106, R3, -R4 ;  /* 0x000000036a007223 */ /* 0x002fe20000010804 */
[----:B--2---:R-:W-:-:S05]  /*1bd50*/  F2FP.F16.F32.PACK_AB R11, R122, R129 ;  /* 0x000000817a0b723e */ /* 0x004fca00000000ff */
[----:B------:R1:W-:Y:S02]  /*1bd60*/  MUFU.EX2 R115, R0 ;  /* 0x0000000000737308 */ /* 0x0003e40000000800 */
[C---:B----4-:R-:W-:Y:S06]  /*1bd70*/  HMMA.16816.F32 R64, R8.reuse, R24, R40 ;  /* 0x000000180840723c */ /* 0x050fec0000001828 */
[C---:B------:R-:W-:Y:S01]  /*1bd80*/  HMMA.16816.F32 R60, R8.reuse, R26, R36 ;  /* 0x0000001a083c723c */ /* 0x040fe20000001824 */
[----:B------:R-:W2:Y:S04]  /*1bd90*/  LDSM.16.MT88.4 R24, [R183+0xe800] ;  /* 0x00e80000b718783b */ /* 0x000ea80000004200 */
[----:B------:R-:W-:Y:S01]  /*1bda0*/  LDSM.16.MT88.4 R36, [R182+0xf000] ;  /* 0x00f00000b624783b */ /* 0x000fe20000004200 */
[----:B-----5:R-:W-:Y:S01]  /*1bdb0*/  HMMA.16816.F32 R44, R8, R16, R44 ;  /* 0x00000010082c723c */ /* 0x020fe2000000182c */
[----:B-1----:R-:W-:-:S04]  /*1bdc0*/  FFMA.FTZ R0, R105, R3, -R4 ;  /* 0x0000000369007223 */ /* 0x002fc80000010804 */
[----:B------:R1:W3:Y:S01]  /*1bdd0*/  MUFU.EX2 R121, R0 ;  /* 0x0000000000797308 */ /* 0x0002e20000000800 */
[----:B------:R-:W-:Y:S01]  /*1bde0*/  HMMA.16816.F32 R40, R8, R18, R52 ;  /* 0x000000120828723c */ /* 0x000fe20000001834 */
[----:B------:R-:W4:Y:S01]  /*1bdf0*/  LDSM.16.MT88.4 R16, [R184+0xe800] ;  /* 0x00e80000b810783b */ /* 0x000f220000004200 */
[----:B-1----:R-:W-:-:S05]  /*1be00*/  FFMA.FTZ R0, R104, R3, -R4 ;  /* 0x0000000368007223 */ /* 0x002fca0000010804 */
[----:B------:R1:W-:Y:S01]  /*1be10*/  MUFU.EX2 R120, R0 ;  /* 0x0000000000787308 */ /* 0x0003e20000000800 */
[C---:B--2---:R-:W-:Y:S06]  /*1be20*/  HMMA.16816.F32 R28, R8.reuse, R24, R80 ;  /* 0x00000018081c723c */ /* 0x044fec0000001850 */
[----:B------:R-:W-:Y:S01]  /*1be30*/  HMMA.16816.F32 R24, R8, R26, R72 ;  /* 0x0000001a0818723c */ /* 0x000fe20000001848 */
[----:B-1----:R-:W-:-:S04]  /*1be40*/  FFMA.FTZ R0, R151, R3, -R6 ;  /* 0x0000000397007223 */ /* 0x002fc80000010806 */
[----:B------:R1:W-:Y:S01]  /*1be50*/  MUFU.EX2 R119, R0 ;  /* 0x0000000000777308 */ /* 0x0003e20000000800 */
[C---:B----4-:R-:W-:Y:S06]  /*1be60*/  HMMA.16816.F32 R52, R8.reuse, R16, R68 ;  /* 0x000000100834723c */ /* 0x050fec0000001844 */
[----:B------:R-:W-:Y:S01]  /*1be70*/  HMMA.16816.F32 R56, R8, R18, R56 ;  /* 0x000000120838723c */ /* 0x000fe20000001838 */
[----:B------:R-:W2:Y:S06]  /*1be80*/  LDSM.16.MT88.4 R16, [R184+0xf000] ;  /* 0x00f00000b810783b */ /* 0x000eac0000004200 */
[----:B---3--:R-:W-:Y:S01]  /*1be90*/  F2FP.F16.F32.PACK_AB R9, R121, R115 ;  /* 0x000000737909723e */ /* 0x008fe200000000ff */
[----:B-1----:R-:W-:-:S04]  /*1bea0*/  FFMA.FTZ R0, R107, R3, -R6 ;  /* 0x000000036b007223 */ /* 0x002fc80000010806 */
[----:B------:R1:W3:Y:S02]  /*1beb0*/  MUFU.EX2 R114, R0 ;  /* 0x0000000000727308 */ /* 0x0002e40000000800 */
[----:B-1----:R-:W-:Y:S01]  /*1bec0*/  FFMA.FTZ R0, R133, R3, -R6 ;  /* 0x0000000385007223 */ /* 0x002fe20000010806 */
[----:B---3--:R-:W-:-:S05]  /*1bed0*/  F2FP.F16.F32.PACK_AB R8, R114, R119 ;  /* 0x000000777208723e */ /* 0x008fca00000000ff */
[----:B------:R1:W3:Y:S02]  /*1bee0*/  MUFU.EX2 R113, R0 ;  /* 0x0000000000717308 */ /* 0x0002e40000000800 */
[----:B-1----:R-:W-:Y:S01]  /*1bef0*/  FFMA.FTZ R0, R92, R3, -R4 ;  /* 0x000000035c007223 */ /* 0x002fe20000010804 */
[----:B---3--:R-:W-:-:S05]  /*1bf00*/  F2FP.F16.F32.PACK_AB R10, R117, R113 ;  /* 0x00000071750a723e */ /* 0x008fca00000000ff */
[----:B------:R1:W3:Y:S02]  /*1bf10*/  MUFU.EX2 R112, R0 ;  /* 0x0000000000707308 */ /* 0x0002e40000000800 */
[----:B-1----:R-:W-:Y:S01]  /*1bf20*/  FFMA.FTZ R0, R94, R3, -R4 ;  /* 0x000000035e007223 */ /* 0x002fe20000010804 */
[----:B---3--:R-:W-:-:S05]  /*1bf30*/  F2FP.F16.F32.PACK_AB R11, R112, R120 ;  /* 0x00000078700b723e */ /* 0x008fca00000000ff */
[----:B------:R1:W-:Y:S02]  /*1bf40*/  MUFU.EX2 R108, R0 ;  /* 0x00000000006c7308 */ /* 0x0003e40000000800 */
[C---:B------:R-:W-:Y:S01]  /*1bf50*/  HMMA.16816.F32 R72, R8.reuse, R48, R28 ;  /* 0x000000300848723c */ /* 0x040fe2000000181c */
[----:B------:R-:W3:Y:S05]  /*1bf60*/  LDSM.16.MT88.4 R28, [R182+0xf800] ;  /* 0x00f80000b61c783b */ /* 0x000eea0000004200 */
[C---:B------:R-:W-:Y:S01]  /*1bf70*/  HMMA.16816.F32 R80, R8.reuse, R50, R24 ;  /* 0x000000320850723c */ /* 0x040fe20000001818 */
[----:B------:R-:W4:Y:S05]  /*1bf80*/  LDSM.16.MT88.4 R24, [R185+0xf800] ;  /* 0x00f80000b918783b */ /* 0x000f2a0000004200 */
[----:B------:R-:W-:Y:S01]  /*1bf90*/  HMMA.16816.F32 R64, R8, R36, R64 ;  /* 0x000000240840723c */ /* 0x000fe20000001840 */
[----:B-1----:R-:W-:-:S04]  /*1bfa0*/  FFMA.FTZ R0, R100, R3, -R4 ;  /* 0x0000000364007223 */ /* 0x002fc80000010804 */
[----:B------:R1:W5:Y:S01]  /*1bfb0*/  MUFU.EX2 R109, R0 ;  /* 0x00000000006d7308 */ /* 0x0003620000000800 */
[C---:B------:R-:W-:Y:S06]  /*1bfc0*/  HMMA.16816.F32 R36, R8.reuse, R38, R60 ;  /* 0x000000260824723c */ /* 0x040fec000000183c */
[C---:B--2---:R-:W-:Y:S06]  /*1bfd0*/  HMMA.16816.F32 R56, R8.reuse, R18, R56 ;  /* 0x000000120838723c */ /* 0x044fec0000001838 */
[----:B------:R-:W-:Y:S01]  /*1bfe0*/  HMMA.16816.F32 R68, R8, R32, R44 ;  /* 0x000000200844723c */ /* 0x000fe2000000182c */
[----:B-1----:R-:W-:-:S05]  /*1bff0*/  FFMA.FTZ R0, R85, R3, -R4 ;  /* 0x0000000355007223 */ /* 0x002fca0000010804 */
[C---:B------:R-:W-:Y:S01]  /*1c000*/  HMMA.16816.F32 R60, R8.reuse, R34, R40 ;  /* 0x00000022083c723c */ /* 0x040fe20000001828 */
[----:B------:R-:W-:Y:S01]  /*1c010*/  LDSM.16.MT88.4 R32, [R184+0xf800] ;  /* 0x00f80000b820783b */ /* 0x000fe20000004200 */
[----:B------:R1:W-:Y:S02]  /*1c020*/  MUFU.EX2 R110, R0 ;  /* 0x00000000006e7308 */ /* 0x0003e40000000800 */
[-C--:B-1----:R-:W-:Y:S02]  /*1c030*/  FFMA.FTZ R0, R84, R3.reuse, -R4 ;  /* 0x0000000354007223 */ /* 0x082fe40000010804 */
[----:B------:R-:W-:Y:S01]  /*1c040*/  HMMA.16816.F32 R84, R8, R16, R52 ;  /* 0x000000100854723c */ /* 0x000fe20000001834 */
[----:B------:R-:W1:Y:S03]  /*1c050*/  LDSM.16.MT88.4 R16, [R183+0xf800] ;  /* 0x00f80000b710783b */ /* 0x000e660000004200 */
[----:B------:R2:W3:Y:S01]  /*1c060*/  MUFU.EX2 R111, R0 ;  /* 0x00000000006f7308 */ /* 0x0004e20000000800 */
[----:B------:R-:W-:Y:S02]  /*1c070*/  LDSM.16.MT88.4 R52, [R183+0x10000] ;  /* 0x01000000b734783b */ /* 0x000fe40000004200 */
[----:B-----5:R-:W-:Y:S01]  /*1c080*/  F2FP.F16.F32.PACK_AB R9, R109, R108 ;  /* 0x0000006c6d09723e */ /* 0x020fe200000000ff */
[----:B--2---:R-:W-:Y:S01]  /*1c090*/  FFMA.FTZ R0, R102, R3, -R6 ;  /* 0x0000000366007223 */ /* 0x004fe20000010806 */
[----:B---3--:R-:W-:-:S03]  /*1c0a0*/  F2FP.F16.F32.PACK_AB R11, R111, R110 ;  /* 0x0000006e6f0b723e */ /* 0x008fc600000000ff */
        /* <DEDUP_REMOVED lines=14> */
[----:B----4-:R-:W-:Y:S01]  /*1c190*/  HMMA.16816.F32 R40, R8, R24, R68 ;  /* 0x000000180828723c */ /* 0x010fe20000001844 */
[----:B--2---:R-:W-:-:S04]  /*1c1a0*/  FFMA.FTZ R0, R93, R3, -R4 ;  /* 0x000000035d007223 */ /* 0x004fc80000010804 */
[----:B------:R2:W4:Y:S01]  /*1c1b0*/  MUFU.EX2 R101, R0 ;  /* 0x0000000000657308 */ /* 0x0005220000000800 */
[C---:B------:R-:W-:Y:S01]  /*1c1c0*/  HMMA.16816.F32 R48, R8.reuse, R26, R60 ;  /* 0x0000001a0830723c */ /* 0x040fe2000000183c */
[----:B------:R-:W5:Y:S04]  /*1c1d0*/  LDSM.16.MT88.4 R24, [R185+0x10000] ;  /* 0x01000000b918783b */ /* 0x000f680000004200 */
[----:B------:R-:W5:Y:S01]  /*1c1e0*/  LDSM.16.MT88.4 R60, [R184+0x10000] ;  /* 0x01000000b83c783b */ /* 0x000f620000004200 */
[C---:B-1----:R-:W-:Y:S06]  /*1c1f0*/  HMMA.16816.F32 R68, R8.reuse, R16, R72 ;  /* 0x000000100844723c */ /* 0x042fec0000001848 */
[----:B------:R-:W-:Y:S01]  /*1c200*/  HMMA.16816.F32 R64, R8, R18, R80 ;  /* 0x000000120840723c */ /* 0x000fe20000001850 */
[----:B--2---:R-:W-:Y:S01]  /*1c210*/  FFMA.FTZ R0, R200, R3, -R4 ;  /* 0x00000003c8007223 */ /* 0x004fe20000010804 */
[----:B----4-:R-:W-:-:S04]  /*1c220*/  F2FP.F16.F32.PACK_AB R17, R101, R103 ;  /* 0x000000676511723e */ /* 0x010fc800000000ff */
[----:B------:R-:W-:Y:S01]  /*1c230*/  HMMA.16816.F32 R84, R8, R32, R84 ;  /* 0x000000200854723c */ /* 0x000fe20000001854 */
[----:B------:R1:W-:Y:S02]  /*1c240*/  MUFU.EX2 R102, R0 ;  /* 0x0000000000667308 */ /* 0x0003e40000000800 */
[----:B-1----:R-:W-:-:S06]  /*1c250*/  FFMA.FTZ R0, R201, R3, -R4 ;  /* 0x00000003c9007223 */ /* 0x002fcc0000010804 */
[----:B------:R1:W2:Y:S02]  /*1c260*/  MUFU.EX2 R100, R0 ;  /* 0x0000000000647308 */ /* 0x0002a40000000800 */
[----:B-1----:R-:W-:Y:S01]  /*1c270*/  FFMA.FTZ R0, R198, R3, -R4 ;  /* 0x00000003c6007223 */ /* 0x002fe20000010804 */
[----:B--2---:R-:W-:-:S05]  /*1c280*/  F2FP.F16.F32.PACK_AB R19, R100, R102 ;  /* 0x000000666413723e */ /* 0x004fca00000000ff */
[----:B------:R1:W-:Y:S02]  /*1c290*/  MUFU.EX2 R99, R0 ;  /* 0x0000000000637308 */ /* 0x0003e40000000800 */
[----:B-1----:R-:W-:-:S06]  /*1c2a0*/  FFMA.FTZ R0, R205, R3, -R6 ;  /* 0x00000003cd007223 */ /* 0x002fcc0000010806 */
[----:B------:R1:W-:Y:S02]  /*1c2b0*/  MUFU.EX2 R98, R0 ;  /* 0x0000000000627308 */ /* 0x0003e40000000800 */
[----:B-1----:R-:W-:-:S06]  /*1c2c0*/  FFMA.FTZ R0, R207, R3, -R6 ;  /* 0x00000003cf007223 */ /* 0x002fcc0000010806 */
[----:B------:R1:W2:Y:S02]  /*1c2d0*/  MUFU.EX2 R95, R0 ;  /* 0x00000000005f7308 */ /* 0x0002a40000000800 */
[----:B-1----:R-:W-:Y:S01]  /*1c2e0*/  FFMA.FTZ R0, R204, R3, -R6 ;  /* 0x00000003cc007223 */ /* 0x002fe20000010806 */
[----:B--2---:R-:W-:-:S05]  /*1c2f0*/  F2FP.F16.F32.PACK_AB R16, R95, R98 ;  /* 0x000000625f10723e */ /* 0x004fca00000000ff */
[----:B------:R1:W-:Y:S02]  /*1c300*/  MUFU.EX2 R97, R0 ;  /* 0x0000000000617308 */ /* 0x0003e40000000800 */
[----:B-1----:R-:W-:Y:S01]  /*1c310*/  FADD.FTZ R0, R132, R12 ;  /* 0x0000000c84007221 */ /* 0x002fe20000010000 */
[----:B------:R-:W-:-:S03]  /*1c320*/  FFMA.FTZ R12, R203, R3, -R6 ;  /* 0x00000003cb0c7223 */ /* 0x000fc60000010806 */
[----:B------:R-:W-:Y:S02]  /*1c330*/  FADD.FTZ R0, R134, R0 ;  /* 0x0000000086007221 */ /* 0x000fe40000010000 */
[----:B------:R1:W2:Y:S02]  /*1c340*/  MUFU.EX2 R94, R12 ;  /* 0x0000000c005e7308 */ /* 0x0002a40000000800 */
[----:B-1----:R-:W-:Y:S01]  /*1c350*/  FADD.FTZ R12, R96, R13 ;  /* 0x0000000d600c7221 */ /* 0x002fe20000010000 */
[----:B------:R-:W-:-:S05]  /*1c360*/  FADD.FTZ R13, R90, R0 ;  /* 0x000000005a0d7221 */ /* 0x000fca0000010000 */
[----:B------:R1:W4:Y:S01]  /*1c370*/  MUFU.EX2 R96, R15 ;  /* 0x0000000f00607308 */ /* 0x0003220000000800 */
[----:B--2---:R-:W-:Y:S01]  /*1c380*/  F2FP.F16.F32.PACK_AB R18, R94, R97 ;  /* 0x000000615e12723e */ /* 0x004fe200000000ff */
[----:B------:R-:W-:Y:S01]  /*1c390*/  FADD.FTZ R12, R91, R12 ;  /* 0x0000000c5b0c7221 */ /* 0x000fe20000010000 */
[----:B------:R-:W-:Y:S02]  /*1c3a0*/  FADD.FTZ R13, R88, R13 ;  /* 0x0000000d580d7221 */ /* 0x000fe40000010000 */
[----:B------:R-:W-:Y:S01]  /*1c3b0*/  HMMA.16816.F32 R88, R8, R34, R56 ;  /* 0x000000220858723c */ /* 0x000fe20000001838 */
[----:B------:R-:W-:Y:S01]  /*1c3c0*/  FADD.FTZ R0, R163, R12 ;  /* 0x0000000ca3007221 */ /* 0x000fe20000010000 */
[----:B------:R-:W-:-:S04]  /*1c3d0*/  FFMA.FTZ R12, R206, R3, -R4 ;  /* 0x00000003ce0c7223 */ /* 0x000fc80000010804 */
[C---:B---3--:R-:W-:Y:S01]  /*1c3e0*/  HMMA.16816.F32 R80, R16.reuse, R28, R44 ;  /* 0x0000001c1050723c */ /* 0x048fe2000000182c */
[----:B------:R2:W-:Y:S01]  /*1c3f0*/  MUFU.EX2 R93, R12 ;  /* 0x0000000c005d7308 */ /* 0x0005e20000000800 */
[-C--:B------:R-:W-:Y:S01]  /*1c400*/  FFMA.FTZ R9, R211, R3.reuse, -R4 ;  /* 0x00000003d3097223 */ /* 0x080fe20000010804 */
[----:B-1----:R-:W-:Y:S01]  /*1c410*/  FADD.FTZ R15, R79, R0 ;  /* 0x000000004f0f7221 */ /* 0x002fe20000010000 */
[----:B------:R-:W-:Y:S02]  /*1c420*/  FFMA.FTZ R0, R209, R3, -R6 ;  /* 0x00000003d1007223 */ /* 0x000fe40000010806 */
[----:B------:R-:W-:Y:S03]  /*1c430*/  HMMA.16816.F32 R44, R16, R52, R68 ;  /* 0x00000034102c723c */ /* 0x000fe60000001844 */
[----:B------:R4:W1:Y:S01]  /*1c440*/  MUFU.EX2 R70, R9 ;  /* 0x0000000900467308 */ /* 0x0008620000000800 */
[----:B------:R-:W-:-:S04]  /*1c450*/  FADD.FTZ R8, R162, R15 ;  /* 0x0000000fa2087221 */ /* 0x000fc80000010000 */
[----:B------:R-:W-:Y:S01]  /*1c460*/  FADD.FTZ R8, R178, R8 ;  /* 0x00000008b2087221 */ /* 0x000fe20000010000 */
[C---:B-----5:R-:W-:Y:S01]  /*1c470*/  HMMA.16816.F32 R32, R16.reuse, R24, R40 ;  /* 0x000000181020723c */ /* 0x060fe20000001828 */
[----:B------:R-:W3:Y:S01]  /*1c480*/  LDSM.16.MT88.4 R40, [R183+0x10800] ;  /* 0x01080000b728783b */ /* 0x000ee20000004200 */
[----:B------:R5:W-:Y:S01]  /*1c490*/  MUFU.EX2 R92, R0 ;  /* 0x00000000005c7308 */ /* 0x000be20000000800 */
[----:B------:R-:W-:Y:S01]  /*1c4a0*/  FADD.FTZ R8, R160, R8 ;  /* 0x00000008a0087221 */ /* 0x000fe20000010000 */
[----:B--2---:R-:W-:Y:S02]  /*1c4b0*/  FFMA.FTZ R12, R214, R3, -R4 ;  /* 0x00000003d60c7223 */ /* 0x004fe40000010804 */
[----:B------:R-:W-:Y:S01]  /*1c4c0*/  HMMA.16816.F32 R52, R16, R54, R64 ;  /* 0x000000361034723c */ /* 0x000fe20000001840 */
[----:B------:R-:W-:-:S03]  /*1c4d0*/  FADD.FTZ R15, R176, R8 ;  /* 0x00000008b00f7221 */ /* 0x000fc60000010000 */
[----:B------:R2:W-:Y:S01]  /*1c4e0*/  MUFU.EX2 R68, R12 ;  /* 0x0000000c00447308 */ /* 0x0005e20000000800 */
[----:B----4-:R-:W-:Y:S01]  /*1c4f0*/  F2FP.F16.F32.PACK_AB R9, R96, R99 ;  /* 0x000000636009723e */ /* 0x010fe200000000ff */
[C---:B------:R-:W-:Y:S01]  /*1c500*/  HMMA.16816.F32 R72, R16.reuse, R30, R36 ;  /* 0x0000001e1048723c */ /* 0x040fe20000001824 */
[----:B-1----:R-:W-:Y:S01]  /*1c510*/  F2FP.F16.F32.PACK_AB R11, R70, R93 ;  /* 0x0000005d460b723e */ /* 0x002fe200000000ff */
[----:B------:R-:W-:Y:S04]  /*1c520*/  LDSM.16.MT88.4 R28, [R182+0x10800] ;  /* 0x01080000b61c783b */ /* 0x000fe80000004200 */
[C---:B------:R-:W-:Y:S01]  /*1c530*/  HMMA.16816.F32 R36, R16.reuse, R26, R48 ;  /* 0x0000001a1024723c */ /* 0x040fe20000001830 */
[-C--:B-----5:R-:W-:Y:S01]  /*1c540*/  FFMA.FTZ R0, R208, R3.reuse, -R6 ;  /* 0x00000003d0007223 */ /* 0x0a0fe20000010806 */
[----:B------:R-:W1:Y:S03]  /*1c550*/  LDSM.16.MT88.4 R24, [R185+0x10800] ;  /* 0x01080000b918783b */ /* 0x000e660000004200 */
[----:B------:R4:W5:Y:S01]  /*1c560*/  MUFU.EX2 R79, R0 ;  /* 0x00000000004f7308 */ /* 0x0009620000000800 */
[----:B------:R-:W1:Y:S01]  /*1c570*/  LDSM.16.MT88.4 R48, [R184+0x10800] ;  /* 0x01080000b830783b */ /* 0x000e620000004200 */
[----:B------:R-:W-:Y:S01]  /*1c580*/  HMMA.16816.F32 R56, R16, R60, R84 ;  /* 0x0000003c1038723c */ /* 0x000fe20000001854 */
[----:B--2---:R-:W-:-:S05]  /*1c590*/  FFMA.FTZ R12, R215, R3, -R4 ;  /* 0x00000003d70c7223 */ /* 0x004fca0000010804 */
[----:B------:R2:W-:Y:S01]  /*1c5a0*/  MUFU.EX2 R67, R12 ;  /* 0x0000000c00437308 */ /* 0x0005e20000000800 */
[----:B------:R-:W-:Y:S01]  /*1c5b0*/  HMMA.16816.F32 R60, R16, R62, R88 ;  /* 0x0000003e103c723c */ /* 0x000fe20000001858 */
[----:B------:R-:W1:Y:S01]  /*1c5c0*/  LDSM.16.MT88.4 R16, [R185+0x11000] ;  /* 0x01100000b910783b */ /* 0x000e620000004200 */
[----:B----4-:R-:W-:Y:S01]  /*1c5d0*/  FFMA.FTZ R0, R210, R3, -R6 ;  /* 0x00000003d2007223 */ /* 0x010fe20000010806 */
[----:B-----5:R-:W-:-:S04]  /*1c5e0*/  F2FP.F16.F32.PACK_AB R8, R79, R92 ;  /* 0x0000005c4f08723e */ /* 0x020fc800000000ff */
[----:B------:R4:W-:Y:S01]  /*1c5f0*/  MUFU.EX2 R78, R0 ;  /* 0x00000000004e7308 */ /* 0x0009e20000000800 */
[----:B--2---:R-:W-:-:S07]  /*1c600*/  FFMA.FTZ R12, R216, R3, -R6 ;  /* 0x00000003d80c7223 */ /* 0x004fce0000010806 */
[----:B------:R2:W-:Y:S01]  /*1c610*/  MUFU.EX2 R66, R12 ;  /* 0x0000000c00427308 */ /* 0x0005e20000000800 */
[----:B----4-:R-:W-:-:S07]  /*1c620*/  FFMA.FTZ R0, R212, R3, -R6 ;  /* 0x00000003d4007223 */ /* 0x010fce0000010806 */
[----:B------:R4:W5:Y:S01]  /*1c630*/  MUFU.EX2 R77, R0 ;  /* 0x00000000004d7308 */ /* 0x0009620000000800 */
[----:B--2---:R-:W-:-:S07]  /*1c640*/  FFMA.FTZ R12, R222, R3, -R6 ;  /* 0x00000003de0c7223 */ /* 0x004fce0000010806 */
[----:B------:R2:W1:Y:S01]  /*1c650*/  MUFU.EX2 R65, R12 ;  /* 0x0000000c00417308 */ /* 0x0004620000000800 */
[----:B----4-:R-:W-:Y:S01]  /*1c660*/  FADD.FTZ R0, R161, R13 ;  /* 0x0000000da1007221 */ /* 0x010fe20000010000 */
[----:B-----5:R-:W-:-:S03]  /*1c670*/  F2FP.F16.F32.PACK_AB R10, R77, R78 ;  /* 0x0000004e4d0a723e */ /* 0x020fc600000000ff */
[----:B------:R-:W-:-:S04]  /*1c680*/  FADD.FTZ R0, R179, R0 ;  /* 0x00000000b3007221 */ /* 0x000fc80000010000 */
[----:B------:R-:W-:Y:S01]  /*1c690*/  FADD.FTZ R0, R177, R0 ;  /* 0x00000000b1007221 */ /* 0x000fe20000010000 */
[-C--:B--2---:R-:W-:Y:S01]  /*1c6a0*/  FFMA.FTZ R12, R224, R3.reuse, -R6 ;  /* 0x00000003e00c7223 */ /* 0x084fe20000010806 */
[C---:B---3--:R-:W-:Y:S02]  /*1c6b0*/  HMMA.16816.F32 R52, R8.reuse, R42, R52 ;  /* 0x0000002a0834723c */ /* 0x048fe40000001834 */
[----:B------:R-:W-:Y:S01]  /*1c6c0*/  FADD.FTZ R13, R175, R0 ;  /* 0x00000000af0d7221 */ /* 0x000fe20000010000 */
[-C--:B------:R-:W-:Y:S01]  /*1c6d0*/  FFMA.FTZ R0, R213, R3.reuse, -R4 ;  /* 0x00000003d5007223 */ /* 0x080fe20000010804 */
[----:B------:R2:W-:Y:S02]  /*1c6e0*/  MUFU.EX2 R64, R12 ;  /* 0x0000000c00407308 */ /* 0x0005e40000000800 */
[C---:B------:R-:W-:Y:S06]  /*1c6f0*/  HMMA.16816.F32 R44, R8.reuse, R40, R44 ;  /* 0x00000028082c723c */ /* 0x040fec000000182c */
[----:B------:R3:W4:Y:S01]  /*1c700*/  MUFU.EX2 R69, R0 ;  /* 0x0000000000457308 */ /* 0x0007220000000800 */
[C---:B-1----:R-:W-:Y:S01]  /*1c710*/  HMMA.16816.F32 R132, R8.reuse, R24, R32 ;  /* 0x000000180884723c */ /* 0x042fe20000001820 */
[----:B------:R-:W-:Y:S05]  /*1c720*/  LDSM.16.MT88.4 R32, [R183+0x11000] ;  /* 0x01100000b720783b */ /* 0x000fea0000004200 */
[----:B------:R-:W-:Y:S01]  /*1c730*/  HMMA.16816.F32 R56, R8, R48, R56 ;  /* 0x000000300838723c */ /* 0x000fe20000001838 */
[----:B--2---:R-:W-:-:S04]  /*1c740*/  FFMA.FTZ R12, R226, R3, -R6 ;  /* 0x00000003e20c7223 */ /* 0x004fc80000010806 */
[----:B------:R1:W2:Y:S01]  /*1c750*/  MUFU.EX2 R43, R12 ;  /* 0x0000000c002b7308 */ /* 0x0002a20000000800 */
[----:B------:R-:W-:Y:S01]  /*1c760*/  HMMA.16816.F32 R80, R8, R28, R80 ;  /* 0x0000001c0850723c */ /* 0x000fe20000001850 */
[----:B---3--:R-:W-:Y:S01]  /*1c770*/  FADD.FTZ R0, R170, R13 ;  /* 0x0000000daa007221 */ /* 0x008fe20000010000 */
[----:B------:R-:W-:Y:S01]  /*1c780*/  FADD.FTZ R13, R173, R15 ;  /* 0x0000000fad0d7221 */ /* 0x000fe20000010000 */
[----:B------:R-:W-:-:S03]  /*1c790*/  FFMA.FTZ R15, R229, R3, -R4 ;  /* 0x00000003e50f7223 */ /* 0x000fc60000010804 */
[C---:B------:R-:W-:Y:S01]  /*1c7a0*/  HMMA.16816.F32 R72, R8.reuse, R30, R72 ;  /* 0x0000001e0848723c */ /* 0x040fe20000001848 */
[----:B------:R-:W-:Y:S01]  /*1c7b0*/  FADD.FTZ R0, R174, R0 ;  /* 0x00000000ae007221 */ /* 0x000fe20000010000 */
[----:B------:R-:W-:Y:S01]  /*1c7c0*/  FADD.FTZ R13, R171, R13 ;  /* 0x0000000dab0d7221 */ /* 0x000fe20000010000 */
[----:B------:R-:W-:Y:S01]  /*1c7d0*/  MUFU.EX2 R40, R15 ;  /* 0x0000000f00287308 */ /* 0x000fe20000000800 */
[----:B------:R-:W-:Y:S01]  /*1c7e0*/  LDSM.16.MT88.4 R28, [R184+0x11000] ;  /* 0x01100000b81c783b */ /* 0x000fe20000004200 */
[----:B------:R-:W-:Y:S01]  /*1c7f0*/  FADD.FTZ R0, R172, R0 ;  /* 0x00000000ac007221 */ /* 0x000fe20000010000 */
[----:B------:R-:W-:Y:S01]  /*1c800*/  FADD.FTZ R13, R167, R13 ;  /* 0x0000000da70d7221 */ /* 0x000fe20000010000 */
[----:B------:R-:W-:Y:S01]  /*1c810*/  HMMA.16816.F32 R36, R8, R26, R36 ;  /* 0x0000001a0824723c */ /* 0x000fe20000001824 */
[----:B------:R-:W3:Y:S01]  /*1c820*/  LDSM.16.MT88.4 R24, [R182+0x11000] ;  /* 0x01100000b618783b */ /* 0x000ee20000004200 */
[----:B------:R-:W-:Y:S01]  /*1c830*/  FADD.FTZ R0, R168, R0 ;  /* 0x00000000a8007221 */ /* 0x000fe20000010000 */
[----:B------:R-:W-:Y:S01]  /*1c840*/  FADD.FTZ R13, R169, R13 ;  /* 0x0000000da90d7221 */ /* 0x000fe20000010000 */
[----:B-1----:R-:W-:-:S02]  /*1c850*/  FFMA.FTZ R12, R227, R3, -R4 ;  /* 0x00000003e30c7223 */ /* 0x002fc40000010804 */
[----:B------:R-:W-:Y:S01]  /*1c860*/  FADD.FTZ R0, R154, R0 ;  /* 0x000000009a007221 */ /* 0x000fe20000010000 */
[----:B------:R-:W-:Y:S01]  /*1c870*/  FADD.FTZ R13, R164, R13 ;  /* 0x0000000da40d7221 */ /* 0x000fe20000010000 */
[----:B------:R-:W1:Y:S01]  /*1c880*/  MUFU.EX2 R42, R12 ;  /* 0x0000000c002a7308 */ /* 0x000e620000000800 */
[----:B------:R-:W-:Y:S01]  /*1c890*/  HMMA.16816.F32 R48, R8, R50, R60 ;  /* 0x000000320830723c */ /* 0x000fe2000000183c */
[----:B------:R-:W-:Y:S01]  /*1c8a0*/  FADD.FTZ R0, R166, R0 ;  /* 0x00000000a6007221 */ /* 0x000fe20000010000 */
[----:B------:R-:W-:-:S03]  /*1c8b0*/  FADD.FTZ R13, R251, R13 ;  /* 0x0000000dfb0d7221 */ /* 0x000fc60000010000 */
        /* <DEDUP_REMOVED lines=8> */
[----:B--2---:R-:W-:-:S02]  /*1c940*/  F2FP.F16.F32.PACK_AB R10, R43, R64 ;  /* 0x000000402b0a723e */ /* 0x004fc400000000ff */
[----:B------:R-:W-:Y:S01]  /*1c950*/  FADD.FTZ R0, R247, R0 ;  /* 0x00000000f7007221 */ /* 0x000fe20000010000 */
[----:B------:R-:W-:Y:S01]  /*1c960*/  FADD.FTZ R13, R241, R13 ;  /* 0x0000000df10d7221 */ /* 0x000fe20000010000 */
[----:B-1----:R-:W-:Y:S02]  /*1c970*/  F2FP.F16.F32.PACK_AB R11, R42, R67 ;  /* 0x000000432a0b723e */ /* 0x002fe400000000ff */
[----:B------:R-:W-:Y:S01]  /*1c980*/  FADD.FTZ R0, R240, R0 ;  /* 0x00000000f0007221 */ /* 0x000fe20000010000 */
[----:B------:R-:W-:-:S03]  /*1c990*/  FADD.FTZ R13, R242, R13 ;  /* 0x0000000df20d7221 */ /* 0x000fc60000010000 */
[----:B------:R-:W-:Y:S01]  /*1c9a0*/  FADD.FTZ R0, R237, R0 ;  /* 0x00000000ed007221 */ /* 0x000fe20000010000 */
[----:B------:R-:W-:Y:S01]  /*1c9b0*/  FADD.FTZ R13, R236, R13 ;  /* 0x0000000dec0d7221 */ /* 0x000fe20000010000 */
[C---:B------:R-:W-:Y:S02]  /*1c9c0*/  HMMA.16816.F32 R132, R8.reuse, R16, R132 ;  /* 0x000000100884723c */ /* 0x040fe40000001884 */
[----:B------:R-:W-:Y:S01]  /*1c9d0*/  FADD.FTZ R0, R239, R0 ;  /* 0x00000000ef007221 */ /* 0x000fe20000010000 */
[----:B------:R-:W-:Y:S02]  /*1c9e0*/  FADD.FTZ R13, R165, R13 ;  /* 0x0000000da50d7221 */ /* 0x000fe40000010000 */
[----:B------:R-:W1:Y:S01]  /*1c9f0*/  LDSM.16.MT88.4 R164, [R182+0x11800] ;  /* 0x01180000b6a4783b */ /* 0x000e620000004200 */
[----:B------:R-:W-:Y:S01]  /*1ca00*/  FADD.FTZ R12, R238, R0 ;  /* 0x00000000ee0c7221 */ /* 0x000fe20000010000 */
[----:B------:R-:W-:Y:S01]  /*1ca10*/  FADD.FTZ R13, R152, R13 ;  /* 0x0000000d980d7221 */ /* 0x000fe20000010000 */
[-C--:B------:R-:W-:Y:S01]  /*1ca20*/  FFMA.FTZ R0, R228, R3.reuse, -R4 ;  /* 0x00000003e4007223 */ /* 0x080fe20000010804 */
[C---:B---3--:R-:W-:Y:S01]  /*1ca30*/  HMMA.16816.F32 R168, R8.reuse, R24, R80 ;  /* 0x0000001808a8723c */ /* 0x048fe20000001850 */
[----:B------:R-:W-:Y:S01]  /*1ca40*/  FADD.FTZ R12, R153, R12 ;  /* 0x0000000c990c7221 */ /* 0x000fe20000010000 */
[----:B------:R-:W-:Y:S01]  /*1ca50*/  FADD.FTZ R13, R155, R13 ;  /* 0x0000000d9b0d7221 */ /* 0x000fe20000010000 */
[----:B------:R2:W3:Y:S03]  /*1ca60*/  MUFU.EX2 R41, R0 ;  /* 0x0000000000297308 */ /* 0x0004e60000000800 */
[C---:B------:R-:W-:Y:S06]  /*1ca70*/  HMMA.16816.F32 R24, R8.reuse, R26, R72 ;  /* 0x0000001a0818723c */ /* 0x040fec0000001848 */
[C---:B------:R-:W-:Y:S06]  /*1ca80*/  HMMA.16816.F32 R36, R8.reuse, R18, R36 ;  /* 0x000000120824723c */ /* 0x040fec0000001824 */
[C---:B------:R-:W-:Y:S01]  /*1ca90*/  HMMA.16816.F32 R56, R8.reuse, R28, R56 ;  /* 0x0000001c0838723c */ /* 0x040fe20000001838 */
[----:B--2---:R-:W-:Y:S01]  /*1caa0*/  FADD.FTZ R0, R145, R12 ;  /* 0x0000000c91007221 */ /* 0x004fe20000010000 */
[----:B------:R-:W-:Y:S01]  /*1cab0*/  FADD.FTZ R12, R144, R13 ;  /* 0x0000000d900c7221 */ /* 0x000fe20000010000 */
[----:B------:R-:W-:Y:S01]  /*1cac0*/  FFMA.FTZ R13, R230, R3, -R4 ;  /* 0x00000003e60d7223 */ /* 0x000fe20000010804 */
[----:B---3--:R-:W-:Y:S01]  /*1cad0*/  F2FP.F16.F32.PACK_AB R153, R40, R41 ;  /* 0x000000292899723e */ /* 0x008fe200000000ff */
[----:B------:R-:W-:Y:S01]  /*1cae0*/  FADD.FTZ R0, R146, R0 ;  /* 0x0000000092007221 */ /* 0x000fe20000010000 */
[----:B------:R-:W-:Y:S01]  /*1caf0*/  FADD.FTZ R12, R142, R12 ;  /* 0x0000000c8e0c7221 */ /* 0x000fe20000010000 */
[----:B------:R-:W-:Y:S02]  /*1cb00*/  HMMA.16816.F32 R48, R8, R30, R48 ;  /* 0x0000001e0830723c */ /* 0x000fe40000001830 */
[----:B------:R-:W-:Y:S01]  /*1cb10*/  FADD.FTZ R0, R147, R0 ;  /* 0x0000000093007221 */ /* 0x000fe20000010000 */
[----:B------:R-:W-:Y:S01]  /*1cb20*/  FADD.FTZ R12, R21, R12 ;  /* 0x0000000c150c7221 */ /* 0x000fe20000010000 */
[----:B------:R-:W-:Y:S01]  /*1cb30*/  LDSM.16.MT88.4 R144, [R183+0x11800] ;  /* 0x01180000b790783b */ /* 0x000fe20000004200 */
[----:B------:R2:W-:Y:S01]  /*1cb40*/  MUFU.EX2 R21, R13 ;  /* 0x0000000d00157308 */ /* 0x0005e20000000800 */
        /* <DEDUP_REMOVED lines=8> */
[C---:B------:R-:W-:Y:S01]  /*1cbd0*/  HMMA.16816.F32 R140, R8.reuse, R32, R44 ;  /* 0x00000020088c723c */ /* 0x040fe2000000182c */
[----:B--2---:R-:W-:Y:S01]  /*1cbe0*/  FFMA.FTZ R13, R231, R3, -R6 ;  /* 0x00000003e70d7223 */ /* 0x004fe20000010806 */
[----:B------:R-:W-:Y:S01]  /*1cbf0*/  FADD.FTZ R0, R130, R0 ;  /* 0x0000000082007221 */ /* 0x000fe20000010000 */
[----:B------:R-:W-:Y:S02]  /*1cc00*/  FADD.FTZ R12, R136, R12 ;  /* 0x0000000c880c7221 */ /* 0x000fe40000010000 */
[----:B------:R2:W-:Y:S01]  /*1cc10*/  MUFU.EX2 R20, R13 ;  /* 0x0000000d00147308 */ /* 0x0005e20000000800 */
[----:B------:R-:W-:Y:S01]  /*1cc20*/  FADD.FTZ R0, R124, R0 ;  /* 0x000000007c007221 */ /* 0x000fe20000010000 */
[----:B------:R-:W-:Y:S01]  /*1cc30*/  FADD.FTZ R12, R126, R12 ;  /* 0x0000000c7e0c7221 */ /* 0x000fe20000010000 */
[----:B------:R-:W-:Y:S01]  /*1cc40*/  HMMA.16816.F32 R32, R8, R34, R52 ;  /* 0x000000220820723c */ /* 0x000fe20000001834 */
[----:B------:R-:W3:Y:S01]  /*1cc50*/  LDSM.16.MT88.4 R136, [R185+0x11800] ;  /* 0x01180000b988783b */ /* 0x000ee20000004200 */
[----:B------:R-:W-:-:S03]  /*1cc60*/  FADD.FTZ R0, R127, R0 ;  /* 0x000000007f007221 */ /* 0x000fc60000010000 */
[----:B------:R-:W4:Y:S01]  /*1cc70*/  LDSM.16.MT88.4 R8, [R184+0x11800] ;  /* 0x01180000b808783b */ /* 0x000f220000004200 */
[----:B------:R-:W-:Y:S01]  /*1cc80*/  FADD.FTZ R0, R129, R0 ;  /* 0x0000000081007221 */ /* 0x000fe20000010000 */
[----:B--2---:R-:W-:-:S04]  /*1cc90*/  FFMA.FTZ R13, R232, R3, -R6 ;  /* 0x00000003e80d7223 */ /* 0x004fc80000010806 */
[----:B------:R2:W5:Y:S02]  /*1cca0*/  MUFU.EX2 R16, R13 ;  /* 0x0000000d00107308 */ /* 0x0005640000000800 */
[----:B--2---:R-:W-:Y:S01]  /*1ccb0*/  FFMA.FTZ R13, R233, R3, -R6 ;  /* 0x00000003e90d7223 */ /* 0x004fe20000010806 */
[----:B-----5:R-:W-:-:S05]  /*1ccc0*/  F2FP.F16.F32.PACK_AB R152, R16, R20 ;  /* 0x000000141098723e */ /* 0x020fca00000000ff */
[----:B------:R2:W-:Y:S02]  /*1ccd0*/  MUFU.EX2 R15, R13 ;  /* 0x0000000d000f7308 */ /* 0x0005e40000000800 */
[-C--:B--2---:R-:W-:Y:S01]  /*1cce0*/  FFMA.FTZ R13, R234, R3.reuse, -R6 ;  /* 0x00000003ea0d7223 */ /* 0x084fe20000010806 */
[----:B------:R-:W-:Y:S01]  /*1ccf0*/  FADD.FTZ R6, R123, R12 ;  /* 0x0000000c7b067221 */ /* 0x000fe20000010000 */
[----:B------:R-:W-:-:S03]  /*1cd00*/  FFMA.FTZ R3, R235, R3, -R4 ;  /* 0x00000003eb037223 */ /* 0x000fc60000010804 */
[----:B------:R-:W-:Y:S01]  /*1cd10*/  FADD.FTZ R12, R125, R6 ;  /* 0x000000067d0c7221 */ /* 0x000fe20000010000 */
[----:B------:R-:W-:Y:S01]  /*1cd20*/  FADD.FTZ R6, R122, R0 ;  /* 0x000000007a067221 */ /* 0x000fe20000010000 */
[----:B------:R2:W5:Y:S02]  /*1cd30*/  MUFU.EX2 R250, R3 ;  /* 0x0000000300fa7308 */ /* 0x0005640000000800 */
[----:B------:R-:W-:Y:S01]  /*1cd40*/  FADD.FTZ R0, R128, R12 ;  /* 0x0000000c80007221 */ /* 0x000fe20000010000 */
[----:B------:R-:W-:-:S05]  /*1cd50*/  FADD.FTZ R4, R115, R6 ;  /* 0x0000000673047221 */ /* 0x000fca0000010000 */
[----:B------:R-:W1:Y:S01]  /*1cd60*/  MUFU.EX2 R13, R13 ;  /* 0x0000000d000d7308 */ /* 0x000e620000000800 */
[----:B--2---:R-:W-:Y:S01]  /*1cd70*/  FADD.FTZ R3, R119, R0 ;  /* 0x0000000077037221 */ /* 0x004fe20000010000 */
[----:B------:R-:W-:Y:S01]  /*1cd80*/  FADD.FTZ R0, R121, R4 ;  /* 0x0000000479007221 */ /* 0x000fe20000010000 */
[----:B-----5:R-:W-:Y:S02]  /*1cd90*/  F2FP.F16.F32.PACK_AB R155, R250, R21 ;  /* 0x00000015fa9b723e */ /* 0x020fe400000000ff */
        /* <DEDUP_REMOVED lines=54> */
[----:B------:R-:W-:Y:S06]  /*1d100*/  @!P1 BRA `(.L_x_3167) ;  /* 0x0000009400a49947 */ /* 0x000fec0003800000 */
[----:B------:R-:W2:Y:S01]  /*1d110*/  LDL R252, [R1+0xf0] ;  /* 0x0000f00001fc7983 */ /* 0x000ea20000100800 */
[----:B------:R-:W-:-:S04]  /*1d120*/  DEPBAR.LE SB0, 0x0 ;  /* 0x000080000000791a */ /* 0x000fc80000000000 */
[----:B------:R-:W-:Y:S05]  /*1d130*/  WARPSYNC.ALL ;  /* 0x0000000000007948 */ /* 0x000fea0003800000 */
[----:B------:R-:W-:Y:S01]  /*1d140*/  BSSY B0, `(.L_x_3168) ;  /* 0x0000047000007945 */ /* 0x000fe20003800000 */
[----:B------:R-:W-:Y:S01]  /*1d150*/  BAR.SYNC.DEFER_BLOCKING 0x0 ;  /* 0x0000000000007b1d */ /* 0x000fe20000010000 */
[----:B--2---:R-:W-:-:S05]  /*1d160*/  IADD3 R249, R252, -0x2, RZ ;  /* 0xfffffffefcf97810 */ /* 0x004fca0007ffe0ff */
[----:B------:R-:W-:Y:S05]  /*1d170*/  @!P0 BRA `(.L_x_3169) ;  /* 0x0000000400008947 */ /* 0x000fea0003800000 */
[----:B------:R-:W2:Y:S01]  /*1d180*/  LD.E R3, desc[UR6][R22.64+0x170] ;  /* 0x0001700616037980 */ /* 0x000ea2000c101900 */
[----:B------:R-:W-:-:S04]  /*1d190*/  SHF.L.U32 R10, R249, 0x8, RZ ;  /* 0x00000008f90a7819 */ /* 0x000fc800000006ff */
[----:B------:R-:W-:-:S04]  /*1d1a0*/  IADD3 R12, R10, 0x100, RZ ;  /* 0x000001000a0c7810 */ /* 0x000fc80007ffe0ff */
        /* <DEDUP_REMOVED lines=61> */
.L_x_3169:
[----:B------:R-:W2:Y:S02]  /*1d580*/  LD.E R0, desc[UR6][R22.64+0x40] ;  /* 0x0000400616007980 */ /* 0x000ea4000c101900 */
[----:B--2---:R-:W-:-:S04]  /*1d590*/  LEA R0, -R0, RZ, 0x8 ;  /* 0x000000ff00007211 */ /* 0x004fc800078e41ff */
[----:B------:R-:W-:Y:S02]  /*1d5a0*/  SHF.R.S32.HI R3, RZ, 0x1f, R0 ;  /* 0x0000001fff037819 */ /* 0x000fe40000011400 */
.L_x_3170:
[----:B------:R-:W-:Y:S05]  /*1d5b0*/  BSYNC B0 ;  /* 0x0000000000007941 */ /* 0x000fea0003800000 */
.L_x_3168:
[----:B------:R-:W2:Y:S04]  /*1d5c0*/  LDL.LU R12, [R1+0xf8] ;  /* 0x0000f800010c7983 */ /* 0x000ea80000300800 */
        /* <DEDUP_REMOVED lines=12> */
[----:B------:R-:W4:Y:S04]  /*1d690*/  LDL R63, [R1] ;  /* 0x00000000013f7983 */ /* 0x000f280000100800 */
[----:B------:R-:W4:Y:S01]  /*1d6a0*/  LDL R28, [R1+0x4] ;  /* 0x00000400011c7983 */ /* 0x000f220000100800 */
[----:B------:R-:W-:-:S02]  /*1d6b0*/  ISETP.GE.AND P1, PT, R158, R248, PT ;  /* 0x000000f89e00720c */ /* 0x000fc40003f26270 */
[----:B------:R-:W-:-:S04]  /*1d6c0*/  LEA R226, P3, R0, R218, 0x1 ;  /* 0x000000da00e27211 */ /* 0x000fc800078608ff */
[--C-:B------:R-:W-:Y:S01]  /*1d6d0*/  LEA.HI.X R227, R0, R219, R3.reuse, 0x1, P3 ;  /* 0x000000db00e37211 */ /* 0x100fe200018f0c03 */
[----:B------:R-:W-:Y:S06]  /*1d6e0*/  STL [R1+0x17c], R141 ;  /* 0x00017c8d01007387 */ /* 0x000fec0000100800 */
[----:B------:R-:W-:Y:S01]  /*1d6f0*/  @!P1 MOV R24, R0 ;  /* 0x0000000000189202 */ /* 0x000fe20000000f00 */
[----:B------:R-:W-:Y:S02]  /*1d700*/  @!P1 IMAD.MOV.U32 R20, RZ, RZ, R0 ;  /* 0x000000ffff149224 */ /* 0x000fe400078e0000 */
[----:B------:R-:W-:-:S02]  /*1d710*/  @!P1 IMAD.MOV.U32 R21, RZ, RZ, R3 ;  /* 0x000000ffff159224 */ /* 0x000fc400078e0003 */
[----:B------:R-:W-:Y:S01]  /*1d720*/  @!P1 IMAD.MOV.U32 R25, RZ, RZ, R3 ;  /* 0x000000ffff199224 */ /* 0x000fe200078e0003 */
        /* <DEDUP_REMOVED lines=14> */
[----:B--2---:R-:W-:-:S02]  /*1d810*/  IMAD.MOV.U32 R58, RZ, RZ, R12 ;  /* 0x000000ffff3a7224 */ /* 0x004fc400078e000c */
[----:B---3--:R-:W-:Y:S02]  /*1d820*/  IMAD.MOV.U32 R57, RZ, RZ, R11 ;  /* 0x000000ffff397224 */ /* 0x008fe400078e000b */
[----:B----4-:R-:W-:Y:S02]  /*1d830*/  IMAD.MOV.U32 R56, RZ, RZ, R10 ;  /* 0x000000ffff387224 */ /* 0x010fe400078e000a */
[----:B------:R-:W-:Y:S02]  /*1d840*/  IMAD.MOV.U32 R55, RZ, RZ, R9 ;  /* 0x000000ffff377224 */ /* 0x000fe400078e0009 */
[----:B------:R-:W-:Y:S02]  /*1d850*/  @!P1 IMAD.MOV.U32 R9, RZ, RZ, R3 ;  /* 0x000000ffff099224 */ /* 0x000fe400078e0003 */
[----:B------:R-:W-:Y:S01]  /*1d860*/  IMAD.MOV.U32 R54, RZ, RZ, R8 ;  /* 0x000000ffff367224 */ /* 0x000fe200078e0008 */
[----:B------:R-:W-:Y:S01]  /*1d870*/  @!P1 MOV R8, R0 ;  /* 0x0000000000089202 */ /* 0x000fe20000000f00 */
[----:B------:R-:W-:Y:S01]  /*1d880*/  IMAD.MOV.U32 R50, RZ, RZ, R4 ;  /* 0x000000ffff327224 */ /* 0x000fe200078e0004 */
[----:B------:R-:W-:Y:S01]  /*1d890*/  @!P1 IADD3 R4, P2, R0, R193, RZ ;  /* 0x000000c100049210 */ /* 0x000fe20007f5e0ff */
[----:B------:R-:W-:-:S04]  /*1d8a0*/  IMAD.MOV.U32 R51, RZ, RZ, R6 ;  /* 0x000000ffff337224 */ /* 0x000fc800078e0006 */
[----:B------:R-:W-:Y:S01]  /*1d8b0*/  @!P1 IMAD.X R6, R3, 0x1, R217, P2 ;  /* 0x0000000103069824 */ /* 0x000fe200010e06d9 */
[----:B------:R-:W-:-:S04]  /*1d8c0*/  @!P1 LEA R48, P2, R4, R218, 0x1 ;  /* 0x000000da04309211 */ /* 0x000fc800078408ff */
[----:B------:R-:W-:Y:S02]  /*1d8d0*/  @!P1 LEA.HI.X R49, R4, R219, R6, 0x1, P2 ;  /* 0x000000db04319211 */ /* 0x000fe400010f0c06 */
[C---:B------:R-:W-:Y:S01]  /*1d8e0*/  @!P1 LEA R10, P4, R63.reuse, R0, 0x5 ;  /* 0x000000003f0a9211 */ /* 0x040fe200078828ff */
[----:B------:R-:W-:-:S04]  /*1d8f0*/  @!P1 IMAD.WIDE.U32 R8, R63, 0x30, R8 ;  /* 0x000000303f089825 */ /* 0x000fc800078e0008 */
[----:B------:R-:W-:Y:S01]  /*1d900*/  @!P1 IMAD R11, R28, 0x30, RZ ;  /* 0x000000301c0b9824 */ /* 0x000fe200078e02ff */
[C---:B------:R-:W-:Y:S02]  /*1d910*/  @!P1 LEA R4, P3, R63.reuse, R0, 0x6 ;  /* 0x000000003f049211 */ /* 0x040fe400078630ff */
[-CC-:B------:R-:W-:Y:S01]  /*1d920*/  @!P1 LEA.HI.X R12, R63, R3.reuse, R28.reuse, 0x5, P4 ;  /* 0x000000033f0c9211 */ /* 0x180fe200020f2c1c */
[----:B------:R-:W-:Y:S01]  /*1d930*/  @!P1 IMAD.IADD R11, R9, 0x1, R11 ;  /* 0x00000001090b9824 */ /* 0x000fe200078e020b */
[----:B------:R-:W-:Y:S02]  /*1d940*/  @!P1 LEA R44, P4, R8, R218, 0x1 ;  /* 0x000000da082c9211 */ /* 0x000fe400078808ff */
[C---:B------:R-:W-:Y:S01]  /*1d950*/  @!P1 LEA.HI.X R13, R63.reuse, R3, R28, 0x6, P3 ;  /* 0x000000033f0d9211 */ /* 0x040fe200018f341c */
[----:B------:R-:W-:Y:S01]  /*1d960*/  @!P1 IMAD.MOV.U32 R9, RZ, RZ, R3 ;  /* 0x000000ffff099224 */ /* 0x000fe200078e0003 */
[----:B------:R-:W-:Y:S02]  /*1d970*/  @!P1 LEA R6, P2, R63, R0, 0x7 ;  /* 0x000000003f069211 */ /* 0x000fe400078438ff */
[----:B------:R-:W-:-:S02]  /*1d980*/  @!P1 LEA R42, P3, R4, R218, 0x1 ;  /* 0x000000da042a9211 */ /* 0x000fc400078608ff */
[----:B------:R-:W-:Y:S01]  /*1d990*/  @!P1 LEA.HI.X R45, R8, R219, R11, 0x1, P4 ;  /* 0x000000db082d9211 */ /* 0x000fe200020f0c0b */
[----:B------:R-:W-:Y:S01]  /*1d9a0*/  @!P1 IMAD.MOV.U32 R8, RZ, RZ, R0 ;  /* 0x000000ffff089224 */ /* 0x000fe200078e0000 */
[-C--:B------:R-:W-:Y:S02]  /*1d9b0*/  @!P1 LEA R46, P5, R10, R218.reuse, 0x1 ;  /* 0x000000da0a2e9211 */ /* 0x080fe400078a08ff */
[C---:B------:R-:W-:Y:S01]  /*1d9c0*/  @!P1 LEA.HI.X R15, R63.reuse, R3, R28, 0x7, P2 ;  /* 0x000000033f0f9211 */ /* 0x040fe200010f3c1c */
[----:B------:R-:W-:Y:S01]  /*1d9d0*/  @!P1 IMAD.WIDE.U32 R18, R63, 0x50, R8 ;  /* 0x000000503f129825 */ /* 0x000fe200078e0008 */
[-C--:B------:R-:W-:Y:S02]  /*1d9e0*/  @!P1 LEA.HI.X R43, R4, R219.reuse, R13, 0x1, P3 ;  /* 0x000000db042b9211 */ /* 0x080fe400018f0c0d */
[----:B------:R-:W-:Y:S01]  /*1d9f0*/  @!P1 LEA R40, P2, R6, R218, 0x1 ;  /* 0x000000da06289211 */ /* 0x000fe200078408ff */
[----:B------:R-:W-:Y:S01]  /*1da00*/  @!P1 IMAD R4, R28, 0x50, RZ ;  /* 0x000000501c049824 */ /* 0x000fe200078e02ff */
[----:B------:R-:W-:Y:S01]  /*1da10*/  @!P1 LEA.HI.X R47, R10, R219, R12, 0x1, P5 ;  /* 0x000000db0a2f9211 */ /* 0x000fe200028f0c0c */
[----:B------:R-:W-:-:S02]  /*1da20*/  @!P1 IMAD.MOV.U32 R10, RZ, RZ, R0 ;  /* 0x000000ffff0a9224 */ /* 0x000fc400078e0000 */
[----:B------:R-:W-:Y:S01]  /*1da30*/  @!P1 IMAD.MOV.U32 R11, RZ, RZ, R3 ;  /* 0x000000ffff0b9224 */ /* 0x000fe200078e0003 */
[-C--:B------:R-:W-:Y:S01]  /*1da40*/  @!P1 LEA.HI.X R41, R6, R219.reuse, R15, 0x1, P2 ;  /* 0x000000db06299211 */ /* 0x080fe200010f0c0f */
[----:B------:R-:W-:Y:S01]  /*1da50*/  @!P1 IMAD.IADD R4, R19, 0x1, R4 ;  /* 0x0000000113049824 */ /* 0x000fe200078e0204 */
[----:B------:R-:W-:Y:S01]  /*1da60*/  @!P1 LEA R38, P2, R18, R218, 0x1 ;  /* 0x000000da12269211 */ /* 0x000fe200078408ff */
        /* <DEDUP_REMOVED lines=22> */
[----:B------:R-:W-:Y:S01]  /*1dbd0*/  @!P1 IMAD.MOV.U32 R17, RZ, RZ, R3 ;  /* 0x000000ffff119224 */ /* 0x000fe200078e0003 */
[----:B------:R-:W-:Y:S01]  /*1dbe0*/  @!P1 LEA.HI.X R31, R8, R219, R9, 0x1, P2 ;  /* 0x000000db081f9211 */ /* 0x000fe200010f0c09 */
[----:B------:R-:W-:Y:S01]  /*1dbf0*/  @!P1 IMAD.MOV.U32 R12, RZ, RZ, R0 ;  /* 0x000000ffff0c9224 */ /* 0x000fe200078e0000 */
[----:B------:R-:W-:Y:S01]  /*1dc00*/  @!P1 MOV R16, R0 ;  /* 0x0000000000109202 */ /* 0x000fe20000000f00 */
[----:B------:R-:W-:-:S02]  /*1dc10*/  @!P1 IMAD.MOV.U32 R13, RZ, RZ, R3 ;  /* 0x000000ffff0d9224 */ /* 0x000fc400078e0003 */
[--C-:B------:R-:W-:Y:S02]  /*1dc20*/  @!P1 IMAD.MOV.U32 R10, RZ, RZ, R0.reuse ;  /* 0x000000ffff0a9224 */ /* 0x100fe400078e0000 */
[--C-:B------:R-:W-:Y:S02]  /*1dc30*/  @!P1 IMAD.MOV.U32 R11, RZ, RZ, R3.reuse ;  /* 0x000000ffff0b9224 */ /* 0x100fe400078e0003 */
[----:B------:R-:W-:Y:S02]  /*1dc40*/  @!P1 IMAD.MOV.U32 R8, RZ, RZ, R0 ;  /* 0x000000ffff089224 */ /* 0x000fe400078e0000 */
[----:B------:R-:W-:Y:S02]  /*1dc50*/  @!P1 IMAD.MOV.U32 R9, RZ, RZ, R3 ;  /* 0x000000ffff099224 */ /* 0x000fe400078e0003 */
[----:B------:R-:W-:-:S04]  /*1dc60*/  @!P1 IMAD.WIDE.U32 R18, R63, 0xb0, R18 ;  /* 0x000000b03f129825 */ /* 0x000fc800078e0012 */
[----:B------:R-:W-:-:S04]  /*1dc70*/  @!P1 IMAD.WIDE.U32 R16, R63, 0xc0, R16 ;  /* 0x000000c03f109825 */ /* 0x000fc800078e0010 */
[----:B------:R-:W-:-:S04]  /*1dc80*/  @!P1 IMAD.WIDE.U32 R12, R63, 0xd0, R12 ;  /* 0x000000d03f0c9825 */ /* 0x000fc800078e000c */
[----:B------:R-:W-:-:S04]  /*1dc90*/  @!P1 IMAD.WIDE.U32 R10, R63, 0xe0, R10 ;  /* 0x000000e03f0a9825 */ /* 0x000fc800078e000a */
[----:B------:R-:W-:Y:S02]  /*1dca0*/  @!P1 IMAD.WIDE.U32 R8, R63, 0xf0, R8 ;  /* 0x000000f03f089825 */ /* 0x000fe400078e0008 */
[----:B------:R-:W2:Y:S04]  /*1dcb0*/  LDL.LU R63, [R1+0x70] ;  /* 0x00007000013f7983 */ /* 0x000ea80000300800 */
[----:B------:R-:W-:Y:S04]  /*1dcc0*/  @P1 STS.128 [R192+0xa000], RZ ;  /* 0x00a000ffc0001388 */ /* 0x000fe80000000c00 */
[----:B------:R-:W-:Y:S01]  /*1dcd0*/  @!PT LDS RZ, [RZ] ;  /* 0x00000000fffff984 */ /* 0x000fe20000000800 */
[----:B------:R-:W-:Y:S01]  /*1dce0*/  @!PT LDS RZ, [RZ] ;  /* 0x00000000fffff984 */ /* 0x000fe20000000800 */
[----:B------:R-:W-:Y:S01]  /*1dcf0*/  @!PT LDS RZ, [RZ] ;  /* 0x00000000fffff984 */ /* 0x000fe20000000800 */
[----:B------:R-:W-:Y:S04]  /*1dd00*/  @!P1 LDGSTS.E.BYPASS.LTC128B.128 [R192+0xa000], desc[UR6][R226.64] ;  /* 0x0a000000e2c09fae */ /* 0x000fe8000b901d46 */
[----:B------:R-:W-:Y:S01]  /*1dd10*/  @P1 STS.128 [R192+0xa800], RZ ;  /* 0x00a800ffc0001388 */ /* 0x000fe20000000c00 */
[----:B------:R-:W-:-:S03]  /*1dd20*/  @!P1 IMAD R0, R28, 0xb0, RZ ;  /* 0x000000b01c009824 */ /* 0x000fc600078e02ff */
        /* <DEDUP_REMOVED lines=14> */
[----:B------:R-:W-:Y:S01]  /*1de10*/  @!P1 LDGSTS.E.BYPASS.LTC128B.128 [R192+0xb800], desc[UR6][R44.64] ;  /* 0x0b8000002cc09fae */ /* 0x000fe2000b901d46 */
[----:B------:R-:W-:-:S03]  /*1de20*/  @!P1 IMAD R3, R28, 0xd0, RZ ;  /* 0x000000d01c039824 */ /* 0x000fc600078e02ff */
[----:B------:R-:W-:Y:S01]  /*1de30*/  @P1 STS.128 [R192+0xc000], RZ ;  /* 0x00c000ffc0001388 */ /* 0x000fe20000000c00 */
[C---:B------:R-:W-:Y:S02]  /*1de40*/  @!P1 IMAD R4, R28.reuse, 0xe0, RZ ;  /* 0x000000e01c049824 */ /* 0x040fe400078e02ff */
[----:B------:R-:W-:Y:S01]  /*1de50*/  @!P1 IMAD R15, R28, 0xf0, RZ ;  /* 0x000000f01c0f9824 */ /* 0x000fe200078e02ff */
[----:B------:R-:W-:Y:S01]  /*1de60*/  @!PT LDS RZ, [RZ] ;  /* 0x00000000fffff984 */ /* 0x000fe20000000800 */
[----:B------:R-:W-:Y:S01]  /*1de70*/  @!PT LDS RZ, [RZ] ;  /* 0x00000000fffff984 */ /* 0x000fe20000000800 */
[----:B------:R-:W-:Y:S01]  /*1de80*/  @!PT LDS RZ, [RZ] ;  /* 0x00000000fffff984 */ /* 0x000fe20000000800 */
[----:B------:R-:W-:Y:S01]  /*1de90*/  @!P1 LDGSTS.E.BYPASS.LTC128B.128 [R192+0xc000], desc[UR6][R42.64] ;  /* 0x0c0000002ac09fae */ /* 0x000fe2000b901d46 */
[----:B------:R-:W-:Y:S01]  /*1dea0*/  @!P1 IMAD.IADD R0, R19, 0x1, R0 ;  /* 0x0000000113009824 */ /* 0x000fe200078e0200 */
[C---:B------:R-:W-:Y:S02]  /*1deb0*/  @!P1 LEA R28, P2, R18.reuse, R218, 0x1 ;  /* 0x000000da121c9211 */ /* 0x040fe400078408ff */
[----:B------:R-:W-:Y:S04]  /*1dec0*/  @P1 STS.128 [R192+0xc800], RZ ;  /* 0x00c800ffc0001388 */ /* 0x000fe80000000c00 */
[----:B------:R-:W-:Y:S01]  /*1ded0*/  @!PT LDS RZ, [RZ] ;  /* 0x00000000fffff984 */ /* 0x000fe20000000800 */
[----:B------:R-:W-:Y:S01]  /*1dee0*/  @!PT LDS RZ, [RZ] ;  /* 0x00000000fffff984 */ /* 0x000fe20000000800 */
[----:B------:R-:W-:Y:S01]  /*1def0*/  @!PT LDS RZ, [RZ] ;  /* 0x00000000fffff984 */ /* 0x000fe20000000800 */
[----:B------:R-:W-:Y:S01]  /*1df00*/  @!P1 LDGSTS.E.BYPASS.LTC128B.128 [R192+0xc800], desc[UR6][R38.64] ;  /* 0x0c80000026c09fae */ /* 0x000fe2000b901d46 */
[----:B------:R-:W-:-:S03]  /*1df10*/  @!P1 LEA.HI.X R29, R18, R219, R0, 0x1, P2 ;  /* 0x000000db121d9211 */ /* 0x000fc600010f0c00 */
[----:B------:R-:W-:Y:S01]  /*1df20*/  @P1 STS.128 [R192+0xd000], RZ ;  /* 0x00d000ffc0001388 */ /* 0x000fe20000000c00 */
[----:B------:R-:W-:-:S03]  /*1df30*/  @!P1 IADD3 R0, R6, R17, RZ ;  /* 0x0000001106009210 */ /* 0x000fc60007ffe0ff */
[----:B------:R-:W-:Y:S01]  /*1df40*/  @!PT LDS RZ, [RZ] ;  /* 0x00000000fffff984 */ /* 0x000fe20000000800 */
[----:B------:R-:W-:Y:S01]  /*1df50*/  @!PT LDS RZ, [RZ] ;  /* 0x00000000fffff984 */ /* 0x000fe20000000800 */
[----:B------:R-:W-:Y:S01]  /*1df60*/  @!PT LDS RZ, [RZ] ;  /* 0x00000000fffff984 */ /* 0x000fe20000000800 */
[----:B------:R-:W-:Y:S01]  /*1df70*/  @!P1 LDGSTS.E.BYPASS.LTC128B.128 [R192+0xd000], desc[UR6][R36.64] ;  /* 0x0d00000024c09fae */ /* 0x000fe2000b901d46 */
[----:B------:R-:W-:-:S03]  /*1df80*/  @!P1 LEA R26, P5, R16, R218, 0x1 ;  /* 0x000000da101a9211 */ /* 0x000fc600078a08ff */
[----:B------:R-:W-:Y:S01]  /*1df90*/  @P1 STS.128 [R192+0xd800], RZ ;  /* 0x00d800ffc0001388 */ /* 0x000fe20000000c00 */
[----:B------:R-:W-:-:S03]  /*1dfa0*/  @!P1 IMAD.IADD R3, R13, 0x1, R3 ;  /* 0x000000010d039824 */ /* 0x000fc600078e0203 */
        /* <DEDUP_REMOVED lines=13> */
[----:B------:R-:W-:Y:S01]  /*1e080*/  @!P1 LEA.HI.X R27, R16, R219, R0, 0x1, P5 ;  /* 0x000000db101b9211 */ /* 0x000fe200028f0c00 */
[----:B------:R-:W-:Y:S02]  /*1e090*/  @!P1 IMAD.IADD R6, R9, 0x1, R15 ;  /* 0x0000000109069824 */ /* 0x000fe400078e020f */
        /* <DEDUP_REMOVED lines=39> */
[----:B-1----:R-:W-:Y:S04]  /*1e310*/  LDSM.16.M88.4 R32, [R76+0x2000] ;  /* 0x002000004c20783b */ /* 0x002fe80000000200 */
[----:B------:R-:W-:Y:S01]  /*1e320*/  LDSM.16.M88.4 R68, [R180+0x4000] ;  /* 0x00400000b444783b */ /* 0x000fe20000000200 */
[----:B------:R-:W-:-:S03]  /*1e330*/  IMAD.MOV.U32 R64, RZ, RZ, R62 ;  /* 0x000000ffff407224 */ /* 0x000fc600078e003e */
[----:B------:R-:W-:Y:S04]  /*1e340*/  LDSM.16.M88.4 R36, [R180+0x2800] ;  /* 0x00280000b424783b */ /* 0x000fe80000000200 */
[----:B------:R-:W-:Y:S04]  /*1e350*/  LDSM.16.M88.4 R84, [R180+0x4800] ;  /* 0x00480000b454783b */ /* 0x000fe80000000200 */
[----:B------:R-:W-:Y:S04]  /*1e360*/  LDSM.16.M88.4 R40, [R180+0x3000] ;  /* 0x00300000b428783b */ /* 0x000fe80000000200 */
[----:B---3--:R-:W1:Y:S01]  /*1e370*/  LDSM.16.M88.4 R16, [R180+0x2000] ;  /* 0x00200000b410783b */ /* 0x008e620000000200 */
[----:B------:R-:W-:-:S02]  /*1e380*/  IMAD.MOV.U32 R62, RZ, RZ, R60 ;  /* 0x000000ffff3e7224 */ /* 0x000fc400078e003c */
[----:B------:R-:W-:Y:S01]  /*1e390*/  IMAD.MOV.U32 R60, RZ, RZ, R58 ;  /* 0x000000ffff3c7224 */ /* 0x000fe200078e003a */
[----:B------:R-:W-:Y:S01]  /*1e3a0*/  LDSM.16.M88.4 R80, [R76+0x2800] ;  /* 0x002800004c50783b */ /* 0x000fe20000000200 */
[----:B------:R-:W-:Y:S02]  /*1e3b0*/  IMAD.MOV.U32 R58, RZ, RZ, R56 ;  /* 0x000000ffff3a7224 */ /* 0x000fe400078e0038 */
[----:B------:R-:W-:Y:S01]  /*1e3c0*/  IMAD.MOV.U32 R56, RZ, RZ, R54 ;  /* 0x000000ffff387224 */ /* 0x000fe200078e0036 */
[----:B------:R-:W-:Y:S04]  /*1e3d0*/  LDSM.16.M88.4 R92, [R76+0x4800] ;  /* 0x004800004c5c783b */ /* 0x000fe80000000200 */
[----:B------:R-:W-:Y:S01]  /*1e3e0*/  LDSM.16.M88.4 R72, [R76+0x3000] ;  /* 0x003000004c48783b */ /* 0x000fe20000000200 */
[----:B------:R-:W-:-:S02]  /*1e3f0*/  IMAD.MOV.U32 R96, RZ, RZ, R53 ;  /* 0x000000ffff607224 */ /* 0x000fc400078e0035 */
[----:B------:R-:W-:Y:S01]  /*1e400*/  IMAD.MOV.U32 R97, RZ, RZ, R52 ;  /* 0x000000ffff617224 */ /* 0x000fe200078e0034 */
[----:B------:R-:W-:Y:S04]  /*1e410*/  LDSM.16.M88.4 R100, [R180+0x5800] ;  /* 0x00580000b464783b */ /* 0x000fe80000000200 */
[----:B------:R-:W-:Y:S04]  /*1e420*/  LDSM.16.M88.4 R88, [R180+0x5000] ;  /* 0x00500000b458783b */ /* 0x000fe80000000200 */
[----:B------:R-:W-:Y:S04]  /*1e430*/  LDSM.16.M88.4 R128, [R76+0x6000] ;  /* 0x006000004c80783b */ /* 0x000fe80000000200 */
[----:B------:R-:W-:Y:S04]  /*1e440*/  LDSM.16.M88.4 R124, [R180+0x9800] ;  /* 0x00980000b47c783b */ /* 0x000fe80000000200 */
[----:B------:R-:W-:Y:S04]  /*1e450*/  LDSM.16.M88.4 R120, [R76+0x6800] ;  /* 0x006800004c78783b */ /* 0x000fe80000000200 */
[----:B------:R-:W0:Y:S01]  /*1e460*/  LDGDEPBAR ;  /* 0x00000000000079af */ /* 0x000e220000000000 */
[C---:B-1----:R-:W-:Y:S06]  /*1e470*/  HMMA.16816.F32 R28, R8.reuse, R16, RZ ;  /* 0x00000010081c723c */ /* 0x042fec00000018ff */
[----:B------:R-:W-:Y:S01]  /*1e480*/  HMMA.16816.F32 R16, R8, R18, RZ ;  /* 0x000000120810723c */ /* 0x000fe200000018ff */
[----:B------:R-:W-:Y:S01]  /*1e490*/  IMAD.MOV.U32 R54, RZ, RZ, R50 ;  /* 0x000000ffff367224 */ /* 0x000fe200078e0032 */
[----:B------:R-:W-:Y:S01]  /*1e4a0*/  MOV R107, R60 ;  /* 0x0000003c006b7202 */ /* 0x000fe20000000f00 */
[----:B------:R-:W-:-:S02]  /*1e4b0*/  IMAD.MOV.U32 R105, RZ, RZ, R62 ;  /* 0x000000ffff697224 */ /* 0x000fc400078e003e */
[----:B------:R-:W-:Y:S02]  /*1e4c0*/  IMAD.MOV.U32 R98, RZ, RZ, R54 ;  /* 0x000000ffff627224 */ /* 0x000fe400078e0036 */
[----:B------:R-:W-:Y:S02]  /*1e4d0*/  IMAD.MOV.U32 R109, RZ, RZ, R58 ;  /* 0x000000ffff6d7224 */ /* 0x000fe400078e003a */
[----:B------:R-:W-:Y:S01]  /*1e4e0*/  IMAD.MOV.U32 R78, RZ, RZ, R56 ;  /* 0x000000ffff4e7224 */ /* 0x000fe200078e0038 */
[----:B--2---:R1:W2:Y:S02]  /*1e4f0*/  LDSM.16.M88.4 R24, [R63] ;  /* 0x000000003f18783b */ /* 0x0042a40000000200 */
[----:B-1----:R-:W-:Y:S02]  /*1e500*/  IMAD.MOV.U32 R63, RZ, RZ, R61 ;  /* 0x000000ffff3f7224 */ /* 0x002fe400078e003d */
[----:B------:R-:W-:Y:S01]  /*1e510*/  IMAD.MOV.U32 R61, RZ, RZ, R59 ;  /* 0x000000ffff3d7224 */ /* 0x000fe200078e003b */
[----:B------:R-:W-:Y:S01]  /*1e520*/  MOV R59, R57 ;  /* 0x00000039003b7202 */ /* 0x000fe20000000f00 */
[----:B------:R-:W-:-:S02]  /*1e530*/  IMAD.MOV.U32 R57, RZ, RZ, R55 ;  /* 0x000000ffff397224 */ /* 0x000fc400078e0037 */
[----:B------:R-:W-:Y:S02]  /*1e540*/  IMAD.MOV.U32 R55, RZ, RZ, R51 ;  /* 0x000000ffff377224 */ /* 0x000fe400078e0033 */
[----:B------:R-:W-:Y:S01]  /*1e550*/  IMAD.MOV.U32 R99, RZ, RZ, R63 ;  /* 0x000000ffff637224 */ /* 0x000fe200078e003f */
[----:B------:R-:W1:Y:S01]  /*1e560*/  LDSM.16.M88.4 R48, [R180+0x3800] ;  /* 0x00380000b430783b */ /* 0x000e620000000200 */
[C---:B--2---:R-:W-:Y:S06]  /*1e570*/  HMMA.16816.F32 R12, R24.reuse, R32, R28 ;  /* 0x00000020180c723c */ /* 0x044fec000000181c */
[----:B------:R-:W-:Y:S01]  /*1e580*/  HMMA.16816.F32 R16, R24, R34, R16 ;  /* 0x000000221810723c */ /* 0x000fe20000001810 */
[----:B------:R-:W-:-:S02]  /*1e590*/  IMAD.MOV.U32 R106, RZ, RZ, R61 ;  /* 0x000000ffff6a7224 */ /* 0x000fc400078e003d */
[----:B------:R-:W2:-:S15]  /*1e5a0*/  LDSM.16.M88.4 R60, [R76+0x4000] ;  /* 0x004000004c3c783b */ /* 0x000e9e0000000200 */
[----:B------:R-:W-:Y:S01]  /*1e5b0*/  IMAD.MOV.U32 R6, RZ, RZ, R12 ;  /* 0x000000ffff067224 */ /* 0x000fe200078e000c */
[----:B------:R-:W-:Y:S01]  /*1e5c0*/  MOV R0, R15 ;  /* 0x0000000f00007202 */ /* 0x000fe20000000f00 */
[----:B------:R-:W-:-:S04]  /*1e5d0*/  IMAD.MOV.U32 R4, RZ, RZ, R13 ;  /* 0x000000ffff047224 */ /* 0x000fc800078e000d */
[----:B------:R-:W-:Y:S02]  /*1e5e0*/  IMAD.MOV.U32 R20, RZ, RZ, R16 ;  /* 0x000000ffff147224 */ /* 0x000fe400078e0010 */
[----:B------:R-:W-:Y:S02]  /*1e5f0*/  IMAD.MOV.U32 R15, RZ, RZ, R17 ;  /* 0x000000ffff0f7224 */ /* 0x000fe400078e0011 */
[----:B------:R-:W-:Y:S02]  /*1e600*/  IMAD.MOV.U32 R13, RZ, RZ, R18 ;  /* 0x000000ffff0d7224 */ /* 0x000fe400078e0012 */
[----:B------:R-:W-:Y:S02]  /*1e610*/  IMAD.MOV.U32 R12, RZ, RZ, R19 ;  /* 0x000000ffff0c7224 */ /* 0x000fe400078e0013 */
[----:B------:R-:W-:Y:S01]  /*1e620*/  HMMA.16816.F32 R16, R8, R70, RZ ;  /* 0x000000460810723c */ /* 0x000fe200000018ff */
[----:B------:R-:W-:Y:S02]  /*1e630*/  IMAD.MOV.U32 R77, RZ, RZ, R55 ;  /* 0x000000ffff4d7224 */ /* 0x000fe400078e0037 */
[----:B------:R-:W-:-:S03]  /*1e640*/  IMAD.MOV.U32 R108, RZ, RZ, R59 ;  /* 0x000000ffff6c7224 */ /* 0x000fc600078e003b */
[----:B------:R-:W-:Y:S01]  /*1e650*/  HMMA.16816.F32 R52, R8, R38, RZ ;  /* 0x000000260834723c */ /* 0x000fe200000018ff */
[----:B------:R-:W-:-:S05]  /*1e660*/  IMAD.MOV.U32 R79, RZ, RZ, R57 ;  /* 0x000000ffff4f7224 */ /* 0x000fca00078e0039 */
[C---:B------:R-:W-:Y:S06]  /*1e670*/  HMMA.16816.F32 R56, R8.reuse, R36, RZ ;  /* 0x000000240838723c */ /* 0x040fec00000018ff */
[C---:B-1----:R-:W-:Y:S06]  /*1e680*/  HMMA.16816.F32 R36, R8.reuse, R48, RZ ;  /* 0x000000300824723c */ /* 0x042fec00000018ff */
[----:B------:R-:W-:Y:S06]  /*1e690*/  HMMA.16816.F32 R32, R8, R50, RZ ;  /* 0x000000320820723c */ /* 0x000fec00000018ff */
[----:B--2---:R-:W-:Y:S06]  /*1e6a0*/  HMMA.16816.F32 R16, R24, R62, R16 ;  /* 0x0000003e1810723c */ /* 0x004fec0000001810 */
[----:B------:R-:W-:Y:S01]  /*1e6b0*/  HMMA.16816.F32 R48, R8, R84, RZ ;  /* 0x000000540830723c */ /* 0x000fe200000018ff */
[----:B------:R-:W-:-:S02]  /*1e6c0*/  IMAD.MOV.U32 R104, RZ, RZ, R64 ;  /* 0x000000ffff687224 */ /* 0x000fc400078e0040 */
[----:B------:R-:W1:Y:S03]  /*1e6d0*/  LDSM.16.M88.4 R64, [R76+0x3800] ;  /* 0x003800004c40783b */ /* 0x000e660000000200 */
[C---:B------:R-:W-:Y:S06]  /*1e6e0*/  HMMA.16816.F32 R44, R8.reuse, R40, RZ ;  /* 0x00000028082c723c */ /* 0x040fec00000018ff */
[----:B------:R-:W-:Y:S01]  /*1e6f0*/  HMMA.16816.F32 R28, R8, R68, RZ ;  /* 0x00000044081c723c */ /* 0x000fe200000018ff */
[----:B------:R-:W2:Y:S05]  /*1e700*/  LDSM.16.M88.4 R68, [R76+0x5800] ;  /* 0x005800004c44783b */ /* 0x000eaa0000000200 */
[----:B------:R-:W-:Y:S01]  /*1e710*/  HMMA.16816.F32 R52, R24, R82, R52 ;  /* 0x000000521834723c */ /* 0x000fe20000001834 */
[----:B------:R-:W-:-:S02]  /*1e720*/  IMAD.MOV.U32 R207, RZ, RZ, R16 ;  /* 0x000000ffffcf7224 */ /* 0x000fc400078e0010 */
[----:B------:R-:W-:Y:S02]  /*1e730*/  IMAD.MOV.U32 R206, RZ, RZ, R17 ;  /* 0x000000ffffce7224 */ /* 0x000fe400078e0011 */
[----:B------:R-:W-:Y:S02]  /*1e740*/  IMAD.MOV.U32 R205, RZ, RZ, R18 ;  /* 0x000000ffffcd7224 */ /* 0x000fe400078e0012 */
[----:B------:R-:W-:Y:S02]  /*1e750*/  IMAD.MOV.U32 R204, RZ, RZ, R19 ;  /* 0x000000ffffcc7224 */ /* 0x000fe400078e0013 */
[C---:B------:R-:W-:Y:S06]  /*1e760*/  HMMA.16816.F32 R16, R24.reuse, R92, R48 ;  /* 0x0000005c1810723c */ /* 0x040fec0000001830 */
[----:B------:R-:W-:Y:S06]  /*1e770*/  HMMA.16816.F32 R44, R24, R72, R44 ;  /* 0x00000048182c723c */ /* 0x000fec000000182c */
[----:B------:R-:W-:Y:S06]  /*1e780*/  HMMA.16816.F32 R40, R8, R42, RZ ;  /* 0x0000002a0828723c */ /* 0x000fec00000018ff */
[----:B------:R-:W-:Y:S01]  /*1e790*/  HMMA.16816.F32 R28, R24, R60, R28 ;  /* 0x0000003c181c723c */ /* 0x000fe2000000181c */
[----:B------:R-:W-:-:S02]  /*1e7a0*/  IMAD.MOV.U32 R141, RZ, RZ, R52 ;  /* 0x000000ffff8d7224 */ /* 0x000fc400078e0034 */
[----:B------:R-:W-:Y:S02]  /*1e7b0*/  IMAD.MOV.U32 R140, RZ, RZ, R53 ;  /* 0x000000ffff8c7224 */ /* 0x000fe400078e0035 */
[----:B------:R-:W-:Y:S02]  /*1e7c0*/  IMAD.MOV.U32 R139, RZ, RZ, R54 ;  /* 0x000000ffff8b7224 */ /* 0x000fe400078e0036 */
[----:B------:R-:W-:Y:S02]  /*1e7d0*/  IMAD.MOV.U32 R138, RZ, RZ, R55 ;  /* 0x000000ffff8a7224 */ /* 0x000fe400078e0037 */
[----:B------:R-:W3:Y:S01]  /*1e7e0*/  LDSM.16.M88.4 R52, [R76+0x5000] ;  /* 0x005000004c34783b */ /* 0x000ee20000000200 */
[----:B-1----:R-:W-:Y:S01]  /*1e7f0*/  HMMA.16816.F32 R32, R24, R66, R32 ;  /* 0x000000421820723c */ /* 0x002fe20000001820 */
[----:B------:R-:W-:Y:S01]  /*1e800*/  MOV R211, R16 ;  /* 0x0000001000d37202 */ /* 0x000fe20000000f00 */
[----:B------:R-:W-:Y:S02]  /*1e810*/  IMAD.MOV.U32 R210, RZ, RZ, R17 ;  /* 0x000000ffffd27224 */ /* 0x000fe400078e0011 */
[----:B------:R-:W-:-:S02]  /*1e820*/  IMAD.MOV.U32 R209, RZ, RZ, R18 ;  /* 0x000000ffffd17224 */ /* 0x000fc400078e0012 */
[----:B------:R-:W-:Y:S02]  /*1e830*/  IMAD.MOV.U32 R208, RZ, RZ, R19 ;  /* 0x000000ffffd07224 */ /* 0x000fe400078e0013 */
[----:B------:R-:W-:Y:S01]  /*1e840*/  HMMA.16816.F32 R16, R8, R100, RZ ;  /* 0x000000640810723c */ /* 0x000fe200000018ff */
[----:B------:R-:W-:Y:S01]  /*1e850*/  MOV R214, R44 ;  /* 0x0000002c00d67202 */ /* 0x000fe20000000f00 */
[----:B------:R-:W-:Y:S02]  /*1e860*/  IMAD.MOV.U32 R213, RZ, RZ, R45 ;  /* 0x000000ffffd57224 */ /* 0x000fe400078e002d */
[----:B------:R-:W-:Y:S02]  /*1e870*/  IMAD.MOV.U32 R212, RZ, RZ, R46 ;  /* 0x000000ffffd47224 */ /* 0x000fe400078e002e */
[----:B------:R-:W-:Y:S01]  /*1e880*/  HMMA.16816.F32 R160, R24, R64, R36 ;  /* 0x0000004018a0723c */ /* 0x000fe20000001824 */
[----:B------:R-:W-:Y:S02]  /*1e890*/  IMAD.MOV.U32 R203, RZ, RZ, R47 ;  /* 0x000000ffffcb7224 */ /* 0x000fe400078e002f */
[----:B------:R-:W1:Y:S03]  /*1e8a0*/  LDSM.16.M88.4 R44, [R180+0x6000] ;  /* 0x00600000b42c783b */ /* 0x000e660000000200 */
[----:B------:R-:W-:Y:S01]  /*1e8b0*/  HMMA.16816.F32 R36, R8, R86, RZ ;  /* 0x000000560824723c */ /* 0x000fe200000018ff */
[----:B------:R-:W-:Y:S01]  /*1e8c0*/  MOV R133, R28 ;  /* 0x0000001c00857202 */ /* 0x000fe20000000f00 */
[----:B------:R-:W-:Y:S01]  /*1e8d0*/  IMAD.MOV.U32 R132, RZ, RZ, R29 ;  /* 0x000000ffff847224 */ /* 0x000fe200078e001d */
[----:B------:R-:W-:Y:S01]  /*1e8e0*/  LDSM.16.M88.4 R84, [R180+0x8000] ;  /* 0x00800000b454783b */ /* 0x000fe20000000200 */
[----:B------:R-:W-:-:S02]  /*1e8f0*/  IMAD.MOV.U32 R118, RZ, RZ, R30 ;  /* 0x000000ffff767224 */ /* 0x000fc400078e001e */
[C---:B------:R-:W-:Y:S01]  /*1e900*/  HMMA.16816.F32 R176, R24.reuse, R74, R40 ;  /* 0x0000004a18b0723c */ /* 0x040fe20000001828 */
[----:B------:R-:W-:Y:S01]  /*1e910*/  IMAD.MOV.U32 R116, RZ, RZ, R31 ;  /* 0x000000ffff747224 */ /* 0x000fe200078e001f */
[----:B------:R-:W4:Y:S04]  /*1e920*/  LDSM.16.M88.4 R40, [R180+0x6800] ;  /* 0x00680000b428783b */ /* 0x000f280000000200 */
[----:B------:R-:W-:Y:S01]  /*1e930*/  HMMA.16816.F32 R112, R24, R80, R56 ;  /* 0x000000501870723c */ /* 0x000fe20000001838 */
[----:B------:R-:W4:Y:S01]  /*1e940*/  LDSM.16.M88.4 R72, [R180+0x7000] ;  /* 0x00700000b448783b */ /* 0x000f220000000200 */
[----:B------:R-:W-:-:S03]  /*1e950*/  IMAD.MOV.U32 R3, RZ, RZ, R14 ;  /* 0x000000ffff037224 */ /* 0x000fc600078e000e */
[----:B------:R-:W4:Y:S01]  /*1e960*/  LDSM.16.M88.4 R80, [R180+0x7800] ;  /* 0x00780000b450783b */ /* 0x000f220000000200 */
[----:B------:R-:W-:Y:S01]  /*1e970*/  HMMA.16816.F32 R28, R8, R90, RZ ;  /* 0x0000005a081c723c */ /* 0x000fe200000018ff */
[----:B------:R-:W-:Y:S02]  /*1e980*/  IMAD.MOV.U32 R23, RZ, RZ, R32 ;  /* 0x000000ffff177224 */ /* 0x000fe400078e0020 */
[----:B------:R-:W-:Y:S02]  /*1e990*/  IMAD.MOV.U32 R22, RZ, RZ, R33 ;  /* 0x000000ffff167224 */ /* 0x000fe400078e0021 */
[----:B------:R-:W-:Y:S01]  /*1e9a0*/  IMAD.MOV.U32 R14, RZ, RZ, R34 ;  /* 0x000000ffff0e7224 */ /* 0x000fe200078e0022 */
[----:B--2---:R-:W-:Y:S01]  /*1e9b0*/  HMMA.16816.F32 R16, R24, R68, R16 ;  /* 0x000000441810723c */ /* 0x004fe20000001810 */
[----:B------:R-:W-:-:S05]  /*1e9c0*/  IMAD.MOV.U32 R215, RZ, RZ, R35 ;  /* 0x000000ffffd77224 */ /* 0x000fca00078e0023 */
[----:B------:R-:W-:Y:S01]  /*1e9d0*/  HMMA.16816.F32 R32, R8, R88, RZ ;  /* 0x000000580820723c */ /* 0x000fe200000018ff */
[----:B------:R-:W2:Y:S01]  /*1e9e0*/  LDSM.16.M88.4 R88, [R180+0x8800] ;  /* 0x00880000b458783b */ /* 0x000ea20000000200 */
[----:B------:R-:W-:-:S04]  /*1e9f0*/  IMAD.MOV.U32 R201, RZ, RZ, R99 ;  /* 0x000000ffffc97224 */ /* 0x000fc800078e0063 */
[C---:B------:R-:W-:Y:S01]  /*1ea00*/  HMMA.16816.F32 R36, R24.reuse, R94, R36 ;  /* 0x0000005e1824723c */ /* 0x040fe20000001824 */
[----:B------:R-:W-:Y:S01]  /*1ea10*/  IMAD.MOV.U32 R233, RZ, RZ, R98 ;  /* 0x000000ffffe97224 */ /* 0x000fe200078e0062 */
[----:B------:R-:W-:Y:S01]  /*1ea20*/  MOV R200, R96 ;  /* 0x0000006000c87202 */ /* 0x000fe20000000f00 */
[----:B------:R-:W-:Y:S02]  /*1ea30*/  IMAD.MOV.U32 R117, RZ, RZ, R97 ;  /* 0x000000ffff757224 */ /* 0x000fe400078e0061 */
[----:B------:R-:W-:Y:S01]  /*1ea40*/  IMAD.MOV.U32 R232, RZ, RZ, R107 ;  /* 0x000000ffffe87224 */ /* 0x000fe200078e006b */
[----:B------:R-:W2:Y:S01]  /*1ea50*/  LDSM.16.M88.4 R96, [R180+0x9000] ;  /* 0x00900000b460783b */ /* 0x000ea20000000200 */
[----:B------:R-:W-:Y:S02]  /*1ea60*/  IMAD.MOV.U32 R224, RZ, RZ, R106 ;  /* 0x000000ffffe07224 */ /* 0x000fe400078e006a */
[----:B------:R-:W-:Y:S02]  /*1ea70*/  IMAD.MOV.U32 R202, RZ, RZ, R105 ;  /* 0x000000ffffca7224 */ /* 0x000fe400078e0069 */
[----:B------:R-:W-:Y:S01]  /*1ea80*/  IMAD.MOV.U32 R222, RZ, RZ, R104 ;  /* 0x000000ffffde7224 */ /* 0x000fe200078e0068 */
[----:B------:R-:W-:Y:S01]  /*1ea90*/  MOV R137, R112 ;  /* 0x0000007000897202 */ /* 0x000fe20000000f00 */
[----:B------:R-:W2:Y:S01]  /*1eaa0*/  LDSM.16.M88.4 R104, [R76+0x8000] ;  /* 0x008000004c68783b */ /* 0x000ea20000000200 */
[----:B------:R-:W-:Y:S01]  /*1eab0*/  IMAD.MOV.U32 R136, RZ, RZ, R113 ;  /* 0x000000ffff887224 */ /* 0x000fe200078e0071 */
[----:B---3--:R-:W-:Y:S01]  /*1eac0*/  HMMA.16816.F32 R28, R24, R54, R28 ;  /* 0x00000036181c723c */ /* 0x008fe2000000181c */
[----:B------:R-:W-:-:S02]  /*1ead0*/  IMAD.MOV.U32 R135, RZ, RZ, R114 ;  /* 0x000000ffff877224 */ /* 0x000fc400078e0072 */
[----:B------:R-:W-:Y:S02]  /*1eae0*/  IMAD.MOV.U32 R134, RZ, RZ, R115 ;  /* 0x000000ffff867224 */ /* 0x000fe400078e0073 */
[----:B------:R-:W3:Y:S01]  /*1eaf0*/  LDSM.16.M88.4 R112, [R76+0x7000] ;  /* 0x007000004c70783b */ /* 0x000ee20000000200 */
[----:B------:R-:W-:Y:S01]  /*1eb00*/  MOV R119, R109 ;  /* 0x0000006d00777202 */ /* 0x000fe20000000f00 */
[----:B------:R-:W-:Y:S01]  /*1eb10*/  IMAD.MOV.U32 R231, RZ, RZ, R108 ;  /* 0x000000ffffe77224 */ /* 0x000fe200078e006c */
[C---:B-1----:R-:W-:Y:S01]  /*1eb20*/  HMMA.16816.F32 R60, R8.reuse, R44, RZ ;  /* 0x0000002c083c723c */ /* 0x042fe200000018ff */
[----:B------:R-:W1:Y:S01]  /*1eb30*/  LDSM.16.M88.4 R108, [R76+0x7800] ;  /* 0x007800004c6c783b */ /* 0x000e620000000200 */
[----:B------:R-:W-:Y:S02]  /*1eb40*/  IMAD.MOV.U32 R230, RZ, RZ, R16 ;  /* 0x000000ffffe67224 */ /* 0x000fe400078e0010 */
[----:B------:R-:W-:Y:S02]  /*1eb50*/  IMAD.MOV.U32 R229, RZ, RZ, R17 ;  /* 0x000000ffffe57224 */ /* 0x000fe400078e0011 */
[----:B------:R-:W-:Y:S01]  /*1eb60*/  HMMA.16816.F32 R64, R8, R102, RZ ;  /* 0x000000660840723c */ /* 0x000fe200000018ff */
[----:B------:R-:W-:-:S02]  /*1eb70*/  IMAD.MOV.U32 R228, RZ, RZ, R18 ;  /* 0x000000ffffe47224 */ /* 0x000fc400078e0012 */
[----:B------:R-:W-:-:S03]  /*1eb80*/  IMAD.MOV.U32 R68, RZ, RZ, R19 ;  /* 0x000000ffff447224 */ /* 0x000fc600078e0013 */
[----:B------:R-:W-:Y:S01]  /*1eb90*/  HMMA.16816.F32 R32, R24, R52, R32 ;  /* 0x000000341820723c */ /* 0x000fe20000001820 */
[----:B------:R-:W-:Y:S02]  /*1eba0*/  IMAD.MOV.U32 R219, RZ, RZ, R36 ;  /* 0x000000ffffdb7224 */ /* 0x000fe400078e0024 */
[----:B------:R-:W-:-:S03]  /*1ebb0*/  IMAD.MOV.U32 R218, RZ, RZ, R37 ;  /* 0x000000ffffda7224 */ /* 0x000fc600078e0025 */
[----:B------:R-:W-:Y:S01]  /*1ebc0*/  HMMA.16816.F32 R56, R8, R46, RZ ;  /* 0x0000002e0838723c */ /* 0x000fe200000018ff */
[----:B------:R-:W-:Y:S02]  /*1ebd0*/  IMAD.MOV.U32 R217, RZ, RZ, R38 ;  /* 0x000000ffffd97224 */ /* 0x000fe400078e0026 */
[----:B------:R-:W-:-:S03]  /*1ebe0*/  IMAD.MOV.U32 R216, RZ, RZ, R39 ;  /* 0x000000ffffd87224 */ /* 0x000fc600078e0027 */
[C---:B----4-:R-:W-:Y:S06]  /*1ebf0*/  HMMA.16816.F32 R44, R8.reuse, R42, RZ ;  /* 0x0000002a082c723c */ /* 0x050fec00000018ff */
[C---:B------:R-:W-:Y:S06]  /*1ec00*/  HMMA.16816.F32 R16, R8.reuse, R84, RZ ;  /* 0x000000540810723c */ /* 0x040fec00000018ff */
[C---:B------:R-:W-:Y:S06]  /*1ec10*/  HMMA.16816.F32 R48, R8.reuse, R40, RZ ;  /* 0x000000280830723c */ /* 0x040fec00000018ff */
[C---:B------:R-:W-:Y:S06]  /*1ec20*/  HMMA.16816.F32 R40, R8.reuse, R72, RZ ;  /* 0x000000480828723c */ /* 0x040fec00000018ff */
[----:B------:R-:W-:Y:S01]  /*1ec30*/  HMMA.16816.F32 R36, R8, R74, RZ ;  /* 0x0000004a0824723c */ /* 0x000fe200000018ff */
[----:B------:R-:W-:Y:S01]  /*1ec40*/  IMAD.MOV.U32 R175, RZ, RZ, R28 ;  /* 0x000000ffffaf7224 */ /* 0x000fe200078e001c */
[----:B------:R-:W-:-:S04]  /*1ec50*/  MOV R172, R31 ;  /* 0x0000001f00ac7202 */ /* 0x000fc80000000f00 */
[----:B------:R-:W-:Y:S01]  /*1ec60*/  HMMA.16816.F32 R52, R8, R86, RZ ;  /* 0x000000560834723c */ /* 0x000fe200000018ff */
[----:B------:R-:W-:Y:S02]  /*1ec70*/  IMAD.MOV.U32 R174, RZ, RZ, R29 ;  /* 0x000000ffffae7224 */ /* 0x000fe400078e001d */
[----:B------:R-:W-:-:S03]  /*1ec80*/  IMAD.MOV.U32 R173, RZ, RZ, R30 ;  /* 0x000000ffffad7224 */ /* 0x000fc600078e001e */
[----:B------:R-:W-:Y:S01]  /*1ec90*/  HMMA.16816.F32 R28, R8, R82, RZ ;  /* 0x00000052081c723c */ /* 0x000fe200000018ff */
[----:B------:R-:W-:Y:S01]  /*1eca0*/  IMAD.MOV.U32 R235, RZ, RZ, R200 ;  /* 0x000000ffffeb7224 */ /* 0x000fe200078e00c8 */
[----:B------:R-:W-:Y:S01]  /*1ecb0*/  MOV R234, R119 ;  /* 0x0000007700ea7202 */ /* 0x000fe20000000f00 */
[----:B------:R-:W-:-:S03]  /*1ecc0*/  IMAD.MOV.U32 R236, RZ, RZ, R233 ;  /* 0x000000ffffec7224 */ /* 0x000fc600078e00e9 */
[----:B------:R-:W-:Y:S01]  /*1ecd0*/  HMMA.16816.F32 R244, R24, R128, R60 ;  /* 0x0000008018f4723c */ /* 0x000fe2000000183c */
[----:B------:R-:W-:Y:S02]  /*1ece0*/  IMAD.MOV.U32 R69, RZ, RZ, R235 ;  /* 0x000000ffff457224 */ /* 0x000fe400078e00eb */
[----:B------:R-:W-:-:S04]  /*1ecf0*/  IMAD.MOV.U32 R233, RZ, RZ, R79 ;  /* 0x000000ffffe97224 */ /* 0x000fc800078e004f */
[----:B------:R-:W-:Y:S02]  /*1ed00*/  IMAD.MOV.U32 R128, RZ, RZ, R68 ;  /* 0x000000ffff807224 */ /* 0x000fe400078e0044 */
[----:B------:R-:W-:Y:S01]  /*1ed10*/  IMAD.MOV.U32 R129, RZ, RZ, R219 ;  /* 0x000000ffff817224 */ /* 0x000fe200078e00db */
[C---:B--2---:R-:W-:Y:S01]  /*1ed20*/  HMMA.16816.F32 R100, R8.reuse, R88, RZ ;  /* 0x000000580864723c */ /* 0x044fe200000018ff */
[----:B------:R-:W-:Y:S02]  /*1ed30*/  IMAD.MOV.U32 R68, RZ, RZ, R204 ;  /* 0x000000ffff447224 */ /* 0x000fe400078e00cc */
[----:B------:R-:W-:Y:S02]  /*1ed40*/  IMAD.MOV.U32 R199, RZ, RZ, R32 ;  /* 0x000000ffffc77224 */ /* 0x000fe400078e0020 */
[----:B------:R-:W-:Y:S01]  /*1ed50*/  IMAD.MOV.U32 R198, RZ, RZ, R33 ;  /* 0x000000ffffc67224 */ /* 0x000fe200078e0021 */
[----:B------:R-:W-:Y:S01]  /*1ed60*/  HMMA.16816.F32 R92, R8, R90, RZ ;  /* 0x0000005a085c723c */ /* 0x000fe200000018ff */
[----:B------:R-:W-:-:S02]  /*1ed70*/  IMAD.MOV.U32 R197, RZ, RZ, R34 ;  /* 0x000000ffffc57224 */ /* 0x000fc400078e0022 */
[----:B------:R-:W-:Y:S02]  /*1ed80*/  IMAD.MOV.U32 R196, RZ, RZ, R35 ;  /* 0x000000ffffc47224 */ /* 0x000fe400078e0023 */
[----:B------:R-:W-:Y:S01]  /*1ed90*/  IMAD.MOV.U32 R63, RZ, RZ, R211 ;  /* 0x000000ffff3f7224 */ /* 0x000fe200078e00d3 */
[----:B------:R-:W-:Y:S01]  /*1eda0*/  HMMA.16816.F32 R72, R8, R126, RZ ;  /* 0x0000007e0848723c */ /* 0x000fe200000018ff */
[----:B------:R-:W-:-:S05]  /*1edb0*/  IMAD.MOV.U32 R60, RZ, RZ, R218 ;  /* 0x000000ffff3c7224 */ /* 0x000fca00078e00da */
[----:B------:R-:W-:Y:S01]  /*1edc0*/  HMMA.16816.F32 R64, R24, R70, R64 ;  /* 0x000000461840723c */ /* 0x000fe20000001840 */
[----:B------:R-:W-:Y:S02]  /*1edd0*/  IMAD.MOV.U32 R126, RZ, RZ, R208 ;  /* 0x000000ffff7e7224 */ /* 0x000fe400078e00d0 */
[----:B------:R-:W-:-:S03]  /*1ede0*/  IMAD.MOV.U32 R21, RZ, RZ, R234 ;  /* 0x000000ffff157224 */ /* 0x000fc600078e00ea */
[----:B------:R-:W-:Y:S01]  /*1edf0*/  HMMA.16816.F32 R88, R8, R96, RZ ;  /* 0x000000600858723c */ /* 0x000fe200000018ff */
[----:B------:R-:W-:Y:S01]  /*1ee00*/  IMAD.MOV.U32 R70, RZ, RZ, R210 ;  /* 0x000000ffff467224 */ /* 0x000fe200078e00d2 */
[----:B------:R-:W-:Y:S01]  /*1ee10*/  MOV R71, R209 ;  /* 0x000000d100477202 */ /* 0x000fe20000000f00 */
[----:B------:R-:W-:-:S03]  /*1ee20*/  IMAD.MOV.U32 R193, RZ, RZ, R233 ;  /* 0x000000ffffc17224 */ /* 0x000fc600078e00e9 */
[----:B------:R-:W-:Y:S01]  /*1ee30*/  HMMA.16816.F32 R84, R8, R98, RZ ;  /* 0x000000620854723c */ /* 0x000fe200000018ff */
[----:B------:R-:W-:Y:S02]  /*1ee40*/  IMAD.MOV.U32 R61, RZ, RZ, R217 ;  /* 0x000000ffff3d7224 */ /* 0x000fe400078e00d9 */
[----:B------:R-:W-:-:S03]  /*1ee50*/  IMAD.MOV.U32 R62, RZ, RZ, R216 ;  /* 0x000000ffff3e7224 */ /* 0x000fc600078e00d8 */
[----:B------:R-:W-:Y:S06]  /*1ee60*/  HMMA.16816.F32 R32, R8, R80, RZ ;  /* 0x000000500820723c */ /* 0x000fec00000018ff */
[C---:B------:R-:W-:Y:S06]  /*1ee70*/  HMMA.16816.F32 R240, R24.reuse, R130, R56 ;  /* 0x0000008218f0723c */ /* 0x040fec0000001838 */
[----:B------:R-:W-:Y:S01]  /*1ee80*/  HMMA.16816.F32 R96, R24, R122, R44 ;  /* 0x0000007a1860723c */ /* 0x000fe2000000182c */
[----:B------:R-:W-:Y:S01]  /*1ee90*/  MOV R131, R236 ;  /* 0x000000ec00837202 */ /* 0x000fe20000000f00 */
[----:B------:R-:W-:-:S04]  /*1eea0*/  IMAD.MOV.U32 R57, RZ, RZ, R230 ;  /* 0x000000ffff397224 */ /* 0x000fc800078e00e6 */
[----:B------:R-:W-:Y:S01]  /*1eeb0*/  HMMA.16816.F32 R208, R24, R104, R16 ;  /* 0x0000006818d0723c */ /* 0x000fe20000001810 */
[----:B------:R2:W-:Y:S01]  /*1eec0*/  LDSM.16.M88.4 R16, [R2] ;  /* 0x000000000210783b */ /* 0x0005e20000000200 */
[----:B------:R-:W-:Y:S02]  /*1eed0*/  IMAD.MOV.U32 R123, RZ, RZ, R68 ;  /* 0x000000ffff7b7224 */ /* 0x000fe400078e0044 */
[----:B------:R-:W-:Y:S02]  /*1eee0*/  IMAD.MOV.U32 R68, RZ, RZ, R141 ;  /* 0x000000ffff447224 */ /* 0x000fe400078e008d */
[----:B------:R-:W-:Y:S01]  /*1eef0*/  HMMA.16816.F32 R80, R8, R124, RZ ;  /* 0x0000007c0850723c */ /* 0x000fe200000018ff */
[----:B------:R-:W-:Y:S02]  /*1ef00*/  IMAD.MOV.U32 R104, RZ, RZ, R129 ;  /* 0x000000ffff687224 */ /* 0x000fe400078e0081 */
[----:B------:R-:W4:Y:S01]  /*1ef10*/  LDL.LU R129, [R1+0x110] ;  /* 0x0001100001817983 */ /* 0x000f220000300800 */
[----:B------:R-:W-:-:S02]  /*1ef20*/  IMAD.MOV.U32 R58, RZ, RZ, R229 ;  /* 0x000000ffff3a7224 */ /* 0x000fc400078e00e5 */
[C---:B---3--:R-:W-:Y:S01]  /*1ef30*/  HMMA.16816.F32 R236, R24.reuse, R112, R40 ;  /* 0x0000007018ec723c */ /* 0x048fe20000001828 */
[----:B------:R-:W-:Y:S01]  /*1ef40*/  IMAD.MOV.U32 R10, RZ, RZ, R232 ;  /* 0x000000ffff0a7224 */ /* 0x000fe200078e00e8 */
[----:B------:R3:W5:Y:S01]  /*1ef50*/  LDL.LU R141, [R1+0x17c] ;  /* 0x00017c00018d7983 */ /* 0x0007620000300800 */
[----:B------:R-:W-:Y:S01]  /*1ef60*/  IMAD.MOV.U32 R11, RZ, RZ, R231 ;  /* 0x000000ffff0b7224 */ /* 0x000fe200078e00e7 */
[----:B------:R-:W-:Y:S02]  /*1ef70*/  MOV R59, R228 ;  /* 0x000000e4003b7202 */ /* 0x000fe40000000f00 */
[C---:B------:R-:W-:Y:S01]  /*1ef80*/  HMMA.16816.F32 R232, R24.reuse, R114, R36 ;  /* 0x0000007218e8723c */ /* 0x040fe20000001824 */
[----:B------:R-:W-:Y:S02]  /*1ef90*/  IMAD.MOV.U32 R113, RZ, RZ, R70 ;  /* 0x000000ffff717224 */ /* 0x000fe400078e0046 */
[----:B------:R-:W-:Y:S01]  /*1efa0*/  IMAD.MOV.U32 R105, RZ, RZ, R60 ;  /* 0x000000ffff697224 */ /* 0x000fe200078e003c */
[----:B--2---:R-:W-:Y:S01]  /*1efb0*/  MOV R2, R69 ;  /* 0x0000004500027202 */ /* 0x004fe20000000f00 */
[----:B------:R-:W-:Y:S01]  /*1efc0*/  IMAD.MOV.U32 R69, RZ, RZ, R140 ;  /* 0x000000ffff457224 */ /* 0x000fe200078e008c */
[----:B------:R-:W-:Y:S01]  /*1efd0*/  HMMA.16816.F32 R228, R24, R106, R52 ;  /* 0x0000006a18e4723c */ /* 0x000fe20000001834 */
[----:B------:R-:W-:Y:S01]  /*1efe0*/  IMAD.MOV.U32 R114, RZ, RZ, R71 ;  /* 0x000000ffff727224 */ /* 0x000fe200078e0047 */
[----:B------:R3:W5:Y:S01]  /*1eff0*/  LDL.LU R140, [R1+0x178] ;  /* 0x00017800018c7983 */ /* 0x0007620000300800 */
[----:B------:R-:W-:-:S02]  /*1f000*/  IMAD.MOV.U32 R70, RZ, RZ, R139 ;  /* 0x000000ffff467224 */ /* 0x000fc400078e008b */
[----:B------:R-:W-:Y:S01]  /*1f010*/  IMAD.MOV.U32 R71, RZ, RZ, R138 ;  /* 0x000000ffff477224 */ /* 0x000fe200078e008a */
[----:B------:R3:W5:Y:S01]  /*1f020*/  LDL.LU R139, [R1+0x174] ;  /* 0x00017400018b7983 */ /* 0x0007620000300800 */
[----:B------:R-:W-:Y:S02]  /*1f030*/  IMAD.MOV.U32 R106, RZ, RZ, R61 ;  /* 0x000000ffff6a7224 */ /* 0x000fe400078e003d */
[----:B------:R-:W-:Y:S01]  /*1f040*/  IMAD.MOV.U32 R60, RZ, RZ, R137 ;  /* 0x000000ffff3c7224 */ /* 0x000fe200078e0089 */
[----:B------:R3:W5:Y:S01]  /*1f050*/  LDL.LU R138, [R1+0x170] ;  /* 0x00017000018a7983 */ /* 0x0007620000300800 */
[----:B------:R-:W-:Y:S01]  /*1f060*/  IMAD.MOV.U32 R107, RZ, RZ, R62 ;  /* 0x000000ffff6b7224 */ /* 0x000fe200078e003e */
[----:B------:R-:W-:Y:S01]  /*1f070*/  MOV R112, R63 ;  /* 0x0000003f00707202 */ /* 0x000fe20000000f00 */
[----:B------:R-:W-:Y:S01]  /*1f080*/  IMAD.MOV.U32 R61, RZ, RZ, R136 ;  /* 0x000000ffff3d7224 */ /* 0x000fe200078e0088 */
[----:B------:R3:W5:Y:S01]  /*1f090*/  LDL.LU R137, [R1+0x16c] ;  /* 0x00016c0001897983 */ /* 0x0007620000300800 */
[----:B------:R-:W-:Y:S01]  /*1f0a0*/  IMAD.MOV.U32 R62, RZ, RZ, R135 ;  /* 0x000000ffff3e7224 */ /* 0x000fe200078e0087 */
[----:B------:R-:W-:Y:S01]  /*1f0b0*/  MOV R63, R134 ;  /* 0x00000086003f7202 */ /* 0x000fe20000000f00 */
[----:B------:R-:W-:Y:S01]  /*1f0c0*/  IMAD.MOV.U32 R127, RZ, RZ, R207 ;  /* 0x000000ffff7f7224 */ /* 0x000fe200078e00cf */
[----:B------:R3:W5:Y:S01]  /*1f0d0*/  LDL.LU R136, [R1+0x168] ;  /* 0x0001680001887983 */ /* 0x0007620000300800 */
[----:B------:R-:W-:-:S02]  /*1f0e0*/  IMAD.MOV.U32 R124, RZ, RZ, R206 ;  /* 0x000000ffff7c7224 */ /* 0x000fc400078e00ce */
[----:B------:R-:W-:Y:S01]  /*1f0f0*/  IMAD.MOV.U32 R125, RZ, RZ, R205 ;  /* 0x000000ffff7d7224 */ /* 0x000fe200078e00cd */
[----:B------:R3:W5:Y:S01]  /*1f100*/  LDL.LU R135, [R1+0x164] ;  /* 0x0001640001877983 */ /* 0x0007620000300800 */
[C---:B-1----:R-:W-:Y:S03]  /*1f110*/  HMMA.16816.F32 R204, R24.reuse, R110, R28 ;  /* 0x0000006e18cc723c */ /* 0x042fe6000000181c */
[----:B------:R3:W5:Y:S04]  /*1f120*/  LDL.LU R134, [R1+0x160] ;  /* 0x0001600001867983 */ /* 0x0007680000300800 */
[----:B------:R-:W2:Y:S01]  /*1f130*/  LDL.LU R111, [R1+0x114] ;  /* 0x00011400016f7983 */ /* 0x000ea20000300800 */
[----:B------:R-:W-:Y:S03]  /*1f140*/  HMMA.16816.F32 R216, R24, R108, R32 ;  /* 0x0000006c18d8723c */ /* 0x000fe60000001820 */
[----:B------:R-:W1:Y:S04]  /*1f150*/  LDSM.16.M88.4 R40, [R76+0x8800] ;  /* 0x008800004c28783b */ /* 0x000e680000000200 */
[----:B------:R-:W3:Y:S04]  /*1f160*/  LDSM.16.M88.4 R36, [R76+0x9000] ;  /* 0x009000004c24783b */ /* 0x000ee80000000200 */
[----:B------:R1:W3:Y:S01]  /*1f170*/  LDSM.16.M88.4 R32, [R76+0x9800] ;  /* 0x009800004c20783b */ /* 0x0002e20000000200 */
[----:B------:R-:W-:-:S02]  /*1f180*/  IMAD.MOV.U32 R79, RZ, RZ, R240 ;  /* 0x000000ffff4f7224 */ /* 0x000fc400078e00f0 */
[----:B------:R-:W-:Y:S01]  /*1f190*/  IMAD.MOV.U32 R119, RZ, RZ, R78 ;  /* 0x000000ffff777224 */ /* 0x000fe200078e004e */
[----:B------:R-:W-:Y:S01]  /*1f1a0*/  LDSM.16.M88.4 R52, [R131] ;  /* 0x000000008334783b */ /* 0x000fe20000000200 */
[----:B------:R-:W-:Y:S02]  /*1f1b0*/  IMAD.MOV.U32 R200, RZ, RZ, R77 ;  /* 0x000000ffffc87224 */ /* 0x000fe400078e004d */
[----:B------:R-:W-:Y:S01]  /*1f1c0*/  IMAD.MOV.U32 R56, RZ, RZ, R243 ;  /* 0x000000ffff387224 */ /* 0x000fe200078e00f3 */
[----:B------:R-:W3:Y:S01]  /*1f1d0*/  LDSM.16.M88.4 R28, [R10] ;  /* 0x000000000a1c783b */ /* 0x000ee20000000200 */
[----:B------:R-:W-:Y:S02]  /*1f1e0*/  IMAD.MOV.U32 R77, RZ, RZ, R241 ;  /* 0x000000ffff4d7224 */ /* 0x000fe400078e00f1 */
[----:B------:R-:W-:Y:S01]  /*1f1f0*/  IMAD.MOV.U32 R78, RZ, RZ, R242 ;  /* 0x000000ffff4e7224 */ /* 0x000fe200078e00f2 */
[----:B------:R-:W3:Y:S01]  /*1f200*/  LDSM.16.M88.4 R8, [R11] ;  /* 0x000000000b08783b */ /* 0x000ee20000000200 */
[----:B------:R-:W-:Y:S01]  /*1f210*/  HMMA.16816.F32 R240, R24, R120, R48 ;  /* 0x0000007818f0723c */ /* 0x000fe20000001830 */
[----:B------:R-:W-:-:S02]  /*1f220*/  IMAD.MOV.U32 R115, RZ, RZ, R126 ;  /* 0x000000ffff737224 */ /* 0x000fc400078e007e */
[----:B------:R-:W-:Y:S02]  /*1f230*/  IMAD.MOV.U32 R122, RZ, RZ, R125 ;  /* 0x000000ffff7a7224 */ /* 0x000fe400078e007d */
[----:B------:R-:W-:Y:S02]  /*1f240*/  IMAD.MOV.U32 R125, RZ, RZ, R213 ;  /* 0x000000ffff7d7224 */ /* 0x000fe400078e00d5 */
[----:B------:R-:W-:Y:S01]  /*1f250*/  IMAD.MOV.U32 R121, RZ, RZ, R124 ;  /* 0x000000ffff797224 */ /* 0x000fe200078e007c */
[----:B------:R-:W-:Y:S01]  /*1f260*/  MOV R50, R215 ;  /* 0x000000d700327202 */ /* 0x000fe20000000f00 */
[----:B------:R-:W-:Y:S02]  /*1f270*/  IMAD.MOV.U32 R124, RZ, RZ, R214 ;  /* 0x000000ffff7c7224 */ /* 0x000fe400078e00d6 */
[----:B-1----:R-:W-:Y:S02]  /*1f280*/  IMAD.MOV.U32 R76, RZ, RZ, R79 ;  /* 0x000000ffff4c7224 */ /* 0x002fe400078e004f */
[----:B------:R-:W-:Y:S01]  /*1f290*/  IMAD.MOV.U32 R79, RZ, RZ, R56 ;  /* 0x000000ffff4f7224 */ /* 0x000fe200078e0038 */
[----:B------:R-:W-:Y:S01]  /*1f2a0*/  MOV R56, R57 ;  /* 0x0000003900387202 */ /* 0x000fe20000000f00 */
[----:B------:R-:W-:-:S02]  /*1f2b0*/  IMAD.MOV.U32 R126, RZ, RZ, R212 ;  /* 0x000000ffff7e7224 */ /* 0x000fc400078e00d4 */
[----:B------:R-:W-:Y:S01]  /*1f2c0*/  IMAD.MOV.U32 R57, RZ, RZ, R58 ;  /* 0x000000ffff397224 */ /* 0x000fe200078e003a */
[----:B------:R-:W-:Y:S01]  /*1f2d0*/  HMMA.16816.F32 R212, R24, R40, R100 ;  /* 0x0000002818d4723c */ /* 0x000fe20000001864 */
[----:B------:R-:W-:Y:S02]  /*1f2e0*/  IMAD.MOV.U32 R58, RZ, RZ, R59 ;  /* 0x000000ffff3a7224 */ /* 0x000fe400078e003b */
[----:B------:R-:W-:Y:S02]  /*1f2f0*/  IMAD.MOV.U32 R59, RZ, RZ, R128 ;  /* 0x000000ffff3b7224 */ /* 0x000fe400078e0080 */
[----:B------:R-:W-:Y:S02]  /*1f300*/  IMAD.MOV.U32 R48, RZ, RZ, R22 ;  /* 0x000000ffff307224 */ /* 0x000fe400078e0016 */
[----:B------:R-:W-:Y:S01]  /*1f310*/  MOV R100, R199 ;  /* 0x000000c700647202 */ /* 0x000fe20000000f00 */
[----:B------:R-:W-:Y:S02]  /*1f320*/  IMAD.MOV.U32 R101, RZ, RZ, R198 ;  /* 0x000000ffff657224 */ /* 0x000fe400078e00c6 */
[----:B------:R-:W-:-:S02]  /*1f330*/  IMAD.MOV.U32 R102, RZ, RZ, R197 ;  /* 0x000000ffff667224 */ /* 0x000fc400078e00c5 */
[----:B------:R-:W-:Y:S02]  /*1f340*/  IMAD.MOV.U32 R103, RZ, RZ, R196 ;  /* 0x000000ffff677224 */ /* 0x000fe400078e00c4 */
[----:B---3--:R-:W-:Y:S01]  /*1f350*/  HMMA.16816.F32 R196, R24, R36, R88 ;  /* 0x0000002418c4723c */ /* 0x008fe20000001858 */
[----:B------:R-:W-:Y:S02]  /*1f360*/  IMAD.MOV.U32 R49, RZ, RZ, R14 ;  /* 0x000000ffff317224 */ /* 0x000fe400078e000e */
        /* <DEDUP_REMOVED lines=8> */
[C---:B------:R-:W-:Y:S01]  /*1f3f0*/  HMMA.16816.F32 R200, R24.reuse, R42, R92 ;  /* 0x0000002a18c8723c */ /* 0x040fe2000000185c */
[----:B------:R-:W-:Y:S01]  /*1f400*/  IMAD.MOV.U32 R88, RZ, RZ, R175 ;  /* 0x000000ffff587224 */ /* 0x000fe200078e00af */
[----:B------:R-:W-:Y:S01]  /*1f410*/  MOV R91, R172 ;  /* 0x000000ac005b7202 */ /* 0x000fe20000000f00 */
[----:B------:R-:W-:Y:S01]  /*1f420*/  IMAD.MOV.U32 R89, RZ, RZ, R174 ;  /* 0x000000ffff597224 */ /* 0x000fe200078e00ae */
[----:B------:R-:W-:Y:S01]  /*1f430*/  LDSM.16.M88.4 R40, [R41] ;  /* 0x000000002928783b */ /* 0x000fe20000000200 */
[----:B------:R-:W-:Y:S01]  /*1f440*/  IMAD.MOV.U32 R90, RZ, RZ, R173 ;  /* 0x000000ffff5a7224 */ /* 0x000fe200078e00ad */
[C---:B------:R-:W-:Y:S06]  /*1f450*/  HMMA.16816.F32 R92, R24.reuse, R34, R72 ;  /* 0x00000022185c723c */ /* 0x040fec0000001848 */
[----:B------:R-:W-:Y:S01]  /*1f460*/  HMMA.16816.F32 R172, R24, R38, R84 ;  /* 0x0000002618ac723c */ /* 0x000fe20000001854 */
[----:B------:R-:W-:Y:S01]  /*1f470*/  IMAD.MOV.U32 R73, RZ, RZ, R48 ;  /* 0x000000ffff497224 */ /* 0x000fe200078e0030 */
[----:B------:R-:W-:Y:S01]  /*1f480*/  MOV R74, R49 ;  /* 0x00000031004a7202 */ /* 0x000fe20000000f00 */
[----:B------:R-:W-:-:S02]  /*1f490*/  IMAD.MOV.U32 R75, RZ, RZ, R50 ;  /* 0x000000ffff4b7224 */ /* 0x000fc400078e0032 */
[----:B------:R-:W-:Y:S01]  /*1f4a0*/  IMAD.MOV.U32 R72, RZ, RZ, R46 ;  /* 0x000000ffff487224 */ /* 0x000fe200078e002e */
[----:B------:R-:W-:Y:S01]  /*1f4b0*/  LDSM.16.M88.4 R48, [R51] ;  /* 0x000000003330783b */ /* 0x000fe20000000200 */
[----:B------:R-:W-:Y:S02]  /*1f4c0*/  IMAD.MOV.U32 R108, RZ, RZ, R133 ;  /* 0x000000ffff6c7224 */ /* 0x000fe400078e0085 */
[----:B------:R-:W-:Y:S01]  /*1f4d0*/  IMAD.MOV.U32 R109, RZ, RZ, R132 ;  /* 0x000000ffff6d7224 */ /* 0x000fe200078e0084 */
[C---:B------:R-:W-:Y:S01]  /*1f4e0*/  HMMA.16816.F32 R84, R16.reuse, R28, R60 ;  /* 0x0000001c1054723c */ /* 0x040fe2000000183c */
[----:B------:R1:W5:Y:S04]  /*1f4f0*/  LDL.LU R133, [R1+0x15c] ;  /* 0x00015c0001857983 */ /* 0x0003680000300800 */
[----:B------:R1:W5:Y:S01]  /*1f500*/  LDL.LU R132, [R1+0x158] ;  /* 0x0001580001847983 */ /* 0x0003620000300800 */
[C---:B------:R-:W-:Y:S03]  /*1f510*/  HMMA.16816.F32 R68, R16.reuse, R30, R68 ;  /* 0x0000001e1044723c */ /* 0x040fe60000001844 */
[----:B------:R-:W3:Y:S03]  /*1f520*/  LDSM.16.M88.4 R28, [R2] ;  /* 0x00000000021c783b */ /* 0x000ee60000000200 */
[C---:B------:R-:W-:Y:S01]  /*1f530*/  HMMA.16816.F32 R60, R16.reuse, R8, R124 ;  /* 0x00000008103c723c */ /* 0x040fe2000000187c */
[----:B------:R1:W5:Y:S04]  /*1f540*/  LDL.LU R118, [R1+0x154] ;  /* 0x0001540001767983 */ /* 0x0003680000300800 */
[----:B------:R1:W5:Y:S01]  /*1f550*/  LDL.LU R116, [R1+0x150] ;  /* 0x0001500001747983 */ /* 0x0003620000300800 */
[C---:B------:R-:W-:Y:S03]  /*1f560*/  HMMA.16816.F32 R124, R16.reuse, R52, R160 ;  /* 0x00000034107c723c */ /* 0x040fe600000018a0 */
[----:B------:R1:W5:Y:S03]  /*1f570*/  LDL.LU R23, [R1+0x14c] ;  /* 0x00014c0001177983 */ /* 0x0003660000300800 */
[C---:B------:R-:W-:Y:S01]  /*1f580*/  HMMA.16816.F32 R160, R16.reuse, R54, R72 ;  /* 0x0000003610a0723c */ /* 0x040fe20000001848 */
[----:B------:R-:W-:Y:S04]  /*1f590*/  LDSM.16.M88.4 R52, [R224] ;  /* 0x00000000e034783b */ /* 0x000fe80000000200 */
[----:B------:R1:W5:Y:S01]  /*1f5a0*/  LDL.LU R22, [R1+0x148] ;  /* 0x0001480001167983 */ /* 0x0003620000300800 */
[----:B----4-:R-:W-:Y:S01]  /*1f5b0*/  IMAD.MOV.U32 R37, RZ, RZ, R129 ;  /* 0x000000ffff257224 */ /* 0x010fe200078e0081 */
[----:B---3--:R-:W-:Y:S02]  /*1f5c0*/  HMMA.16816.F32 R72, R16, R28, R240 ;  /* 0x0000001c1048723c */ /* 0x008fe400000018f0 */
[----:B------:R1:W5:Y:S04]  /*1f5d0*/  LDL.LU R14, [R1+0x144] ;  /* 0x00014400010e7983 */ /* 0x0003680000300800 */
[----:B------:R-:W-:Y:S01]  /*1f5e0*/  LDSM.16.M88.4 R36, [R37] ;  /* 0x000000002524783b */ /* 0x000fe20000000200 */
[----:B------:R-:W-:Y:S03]  /*1f5f0*/  HMMA.16816.F32 R128, R24, R32, R80 ;  /* 0x000000201880723c */ /* 0x000fe60000001850 */
[----:B------:R-:W-:Y:S04]  /*1f600*/  LDSM.16.M88.4 R24, [R21] ;  /* 0x000000001518783b */ /* 0x000fe80000000200 */
[----:B------:R-:W-:-:S02]  /*1f610*/  IMAD.MOV.U32 R82, RZ, RZ, R44 ;  /* 0x000000ffff527224 */ /* 0x000fc400078e002c */
[----:B------:R-:W-:Y:S02]  /*1f620*/  IMAD.MOV.U32 R83, RZ, RZ, R45 ;  /* 0x000000ffff537224 */ /* 0x000fe400078e002d */
[----:B------:R-:W3:Y:S01]  /*1f630*/  LDSM.16.M88.4 R44, [R47] ;  /* 0x000000002f2c783b */ /* 0x000ee20000000200 */
[----:B--2---:R-:W-:-:S06]  /*1f640*/  IMAD.MOV.U32 R33, RZ, RZ, R111 ;  /* 0x000000ffff217224 */ /* 0x004fcc00078e006f */
[----:B------:R-:W2:Y:S01]  /*1f650*/  LDSM.16.M88.4 R32, [R33] ;  /* 0x000000002120783b */ /* 0x000ea20000000200 */
[----:B------:R-:W-:Y:S02]  /*1f660*/  IMAD.MOV.U32 R80, RZ, RZ, R108 ;  /* 0x000000ffff507224 */ /* 0x000fe400078e006c */
[----:B------:R-:W-:Y:S02]  /*1f670*/  IMAD.MOV.U32 R81, RZ, RZ, R109 ;  /* 0x000000ffff517224 */ /* 0x000fe400078e006d */
[C---:B------:R-:W-:Y:S01]  /*1f680*/  HMMA.16816.F32 R108, R16.reuse, R10, R176 ;  /* 0x0000000a106c723c */ /* 0x040fe200000018b0 */
[----:B------:R-:W-:Y:S05]  /*1f690*/  LDSM.16.M88.4 R8, [R193] ;  /* 0x00000000c108783b */ /* 0x000fea0000000200 */
[C---:B------:R-:W-:Y:S06]  /*1f6a0*/  HMMA.16816.F32 R176, R16.reuse, R48, R80 ;  /* 0x0000003010b0723c */ /* 0x040fec0000001850 */
[C---:B---3--:R-:W-:Y:S06]  /*1f6b0*/  HMMA.16816.F32 R112, R16.reuse, R44, R112 ;  /* 0x0000002c1070723c */ /* 0x048fec0000001870 */
[C---:B------:R-:W-:Y:S01]  /*1f6c0*/  HMMA.16816.F32 R104, R16.reuse, R46, R104 ;  /* 0x0000002e1068723c */ /* 0x040fe20000001868 */
[----:B------:R-:W3:Y:S05]  /*1f6d0*/  LDSM.16.M88.4 R44, [R222] ;  /* 0x00000000de2c783b */ /* 0x000eea0000000200 */
[C---:B------:R-:W-:Y:S06]  /*1f6e0*/  HMMA.16816.F32 R80, R16.reuse, R36, R56 ;  /* 0x000000241050723c */ /* 0x040fec0000001838 */
[C---:B--2---:R-:W-:Y:S06]  /*1f6f0*/  HMMA.16816.F32 R56, R16.reuse, R32, R244 ;  /* 0x000000201038723c */ /* 0x044fec00000018f4 */
[C---:B------:R-:W-:Y:S01]  /*1f700*/  HMMA.16816.F32 R76, R16.reuse, R34, R76 ;  /* 0x00000022104c723c */ /* 0x040fe2000000184c */
[----:B------:R-:W2:Y:S05]  /*1f710*/  LDSM.16.M88.4 R32, [R119] ;  /* 0x000000007720783b */ /* 0x000eaa0000000200 */
[C---:B------:R-:W-:Y:S01]  /*1f720*/  HMMA.16816.F32 R64, R16.reuse, R38, R64 ;  /* 0x000000261040723c */ /* 0x040fe20000001840 */
[----:B------:R-:W4:Y:S05]  /*1f730*/  LDSM.16.M88.4 R36, [R181] ;  /* 0x00000000b524783b */ /* 0x000f2a0000000200 */
[C---:B---3--:R-:W-:Y:S06]  /*1f740*/  HMMA.16816.F32 R212, R16.reuse, R44, R212 ;  /* 0x0000002c10d4723c */ /* 0x048fec00000018d4 */
[C---:B------:R-:W-:Y:S06]  /*1f750*/  HMMA.16816.F32 R244, R16.reuse, R46, R200 ;  /* 0x0000002e10f4723c */ /* 0x040fec00000018c8 */
[C---:B------:R-:W-:Y:S01]  /*1f760*/  HMMA.16816.F32 R96, R16.reuse, R30, R96 ;  /* 0x0000001e1060723c */ /* 0x040fe20000001860 */
[----:B------:R3:W1:Y:S05]  /*1f770*/  LDSM.16.M88.4 R28, [R117] ;  /* 0x00000000751c783b */ /* 0x00066a0000000200 */
[C---:B--2---:R-:W-:Y:S06]  /*1f780*/  HMMA.16816.F32 R44, R16.reuse, R32, R196 ;  /* 0x00000020102c723c */ /* 0x044fec00000018c4 */
[----:B------:R-:W-:Y:S01]  /*1f790*/  HMMA.16816.F32 R32, R16, R34, R172 ;  /* 0x000000221020723c */ /* 0x000fe200000018ac */
[----:B------:R-:W-:Y:S01]  /*1f7a0*/  IMAD.MOV.U32 R200, RZ, RZ, R6 ;  /* 0x000000ffffc87224 */ /* 0x000fe200078e0006 */
[----:B------:R-:W-:Y:S01]  /*1f7b0*/  MOV R202, R3 ;  /* 0x0000000300ca7202 */ /* 0x000fe20000000f00 */
[----:B------:R-:W-:-:S02]  /*1f7c0*/  IMAD.MOV.U32 R201, RZ, RZ, R4 ;  /* 0x000000ffffc97224 */ /* 0x000fc400078e0004 */
[----:B------:R-:W-:Y:S01]  /*1f7d0*/  IMAD.MOV.U32 R203, RZ, RZ, R0 ;  /* 0x000000ffffcb7224 */ /* 0x000fe200078e0000 */
[C---:B------:R-:W-:Y:S06]  /*1f7e0*/  HMMA.16816.F32 R236, R16.reuse, R24, R236 ;  /* 0x0000001810ec723c */ /* 0x040fec00000018ec */
[C---:B------:R-:W-:Y:S01]  /*1f7f0*/  HMMA.16816.F32 R232, R16.reuse, R26, R232 ;  /* 0x0000001a10e8723c */ /* 0x040fe200000018e8 */
[----:B------:R-:W-:Y:S05]  /*1f800*/  LDSM.16.M88.4 R24, [R186+0x800] ;  /* 0x00080000ba18783b */ /* 0x000fea0000000200 */
[C---:B------:R-:W-:Y:S06]  /*1f810*/  HMMA.16816.F32 R216, R16.reuse, R8, R216 ;  /* 0x0000000810d8723c */ /* 0x040fec00000018d8 */
[----:B------:R-:W-:Y:S01]  /*1f820*/  HMMA.16816.F32 R240, R16, R10, R204 ;  /* 0x0000000a10f0723c */ /* 0x000fe200000018cc */
[----:B------:R-:W2:Y:S01]  /*1f830*/  LDSM.16.M88.4 R8, [R189] ;  /* 0x00000000bd08783b */ /* 0x000ea20000000200 */
[----:B------:R-:W-:Y:S01]  /*1f840*/  IMAD.MOV.U32 R0, RZ, RZ, R33 ;  /* 0x000000ffff007224 */ /* 0x000fe200078e0021 */
[----:B------:R-:W-:Y:S01]  /*1f850*/  MOV R4, R35 ;  /* 0x0000002300047202 */ /* 0x000fe20000000f00 */
[----:B------:R-:W-:-:S02]  /*1f860*/  IMAD.MOV.U32 R222, RZ, RZ, R34 ;  /* 0x000000ffffde7224 */ /* 0x000fc400078e0022 */
[----:B------:R-:W-:Y:S02]  /*1f870*/  IMAD.MOV.U32 R3, RZ, RZ, R32 ;  /* 0x000000ffff037224 */ /* 0x000fe400078e0020 */
[C---:B----4-:R-:W-:Y:S01]  /*1f880*/  HMMA.16816.F32 R32, R16.reuse, R36, R200 ;  /* 0x000000241020723c */ /* 0x050fe200000018c8 */
[----:B------:R-:W-:Y:S02]  /*1f890*/  IMAD.MOV.U32 R204, RZ, RZ, R20 ;  /* 0x000000ffffcc7224 */ /* 0x000fe400078e0014 */
[----:B------:R-:W-:Y:S02]  /*1f8a0*/  IMAD.MOV.U32 R205, RZ, RZ, R15 ;  /* 0x000000ffffcd7224 */ /* 0x000fe400078e000f */
[----:B------:R-:W-:Y:S02]  /*1f8b0*/  IMAD.MOV.U32 R206, RZ, RZ, R13 ;  /* 0x000000ffffce7224 */ /* 0x000fe400078e000d */
[----:B------:R-:W-:Y:S01]  /*1f8c0*/  IMAD.MOV.U32 R207, RZ, RZ, R12 ;  /* 0x000000ffffcf7224 */ /* 0x000fe200078e000c */
[C---:B------:R-:W-:Y:S06]  /*1f8d0*/  HMMA.16816.F32 R208, R16.reuse, R52, R208 ;  /* 0x0000003410d0723c */ /* 0x040fec00000018d0 */
[----:B------:R-:W-:Y:S01]  /*1f8e0*/  HMMA.16816.F32 R228, R16, R54, R228 ;  /* 0x0000003610e4723c */ /* 0x000fe200000018e4 */
[----:B------:R-:W-:-:S02]  /*1f8f0*/  IMAD.MOV.U32 R53, RZ, RZ, R46 ;  /* 0x000000ffff357224 */ /* 0x000fc400078e002e */
[----:B------:R-:W-:-:S03]  /*1f900*/  IMAD.MOV.U32 R52, RZ, RZ, R47 ;  /* 0x000000ffff347224 */ /* 0x000fc600078e002f */
[C---:B------:R-:W-:Y:S01]  /*1f910*/  HMMA.16816.F32 R120, R16.reuse, R50, R120 ;  /* 0x000000321078723c */ /* 0x040fe20000001878 */
[----:B------:R-:W-:Y:S01]  /*1f920*/  IMAD.MOV.U32 R55, RZ, RZ, R44 ;  /* 0x000000ffff377224 */ /* 0x000fe200078e002c */
[----:B------:R-:W-:Y:S01]  /*1f930*/  LDSM.16.M88.4 R48, [R186+0x1800] ;  /* 0x00180000ba30783b */ /* 0x000fe20000000200 */
[----:B------:R-:W-:Y:S02]  /*1f940*/  IMAD.MOV.U32 R54, RZ, RZ, R45 ;  /* 0x000000ffff367224 */ /* 0x000fe400078e002d */
[----:B---3--:R-:W-:Y:S01]  /*1f950*/  IMAD.MOV.U32 R117, RZ, RZ, R32 ;  /* 0x000000ffff757224 */ /* 0x008fe200078e0020 */
[C---:B------:R-:W-:Y:S01]  /*1f960*/  HMMA.16816.F32 R100, R16.reuse, R40, R100 ;  /* 0x000000281064723c */ /* 0x040fe20000001864 */
[----:B------:R-:W-:Y:S02]  /*1f970*/  IMAD.MOV.U32 R21, RZ, RZ, R33 ;  /* 0x000000ffff157224 */ /* 0x000fe400078e0021 */
[----:B------:R-:W-:Y:S02]  /*1f980*/  IMAD.MOV.U32 R20, RZ, RZ, R34 ;  /* 0x000000ffff147224 */ /* 0x000fe400078e0022 */
[----:B------:R-:W-:Y:S01]  /*1f990*/  IMAD.MOV.U32 R15, RZ, RZ, R35 ;  /* 0x000000ffff0f7224 */ /* 0x000fe200078e0023 */
[C---:B------:R-:W-:Y:S01]  /*1f9a0*/  HMMA.16816.F32 R88, R16.reuse, R42, R88 ;  /* 0x0000002a1058723c */ /* 0x040fe20000001858 */
[----:B------:R-:W3:Y:S05]  /*1f9b0*/  LDSM.16.M88.4 R40, [R186+0x1000] ;  /* 0x00100000ba28783b */ /* 0x000eea0000000200 */
[C---:B------:R-:W-:Y:S01]  /*1f9c0*/  HMMA.16816.F32 R44, R16.reuse, R38, R204 ;  /* 0x00000026102c723c */ /* 0x040fe200000018cc */
[----:B------:R-:W-:Y:S05]  /*1f9d0*/  LDSM.16.M88.4 R36, [R186+0x4000] ;  /* 0x00400000ba24783b */ /* 0x000fea0000000200 */
[C---:B-1----:R-:W-:Y:S06]  /*1f9e0*/  HMMA.16816.F32 R32, R16.reuse, R28, R128 ;  /* 0x0000001c1020723c */ /* 0x042fec0000001880 */
[----:B------:R-:W-:Y:S06]  /*1f9f0*/  HMMA.16816.F32 R16, R16, R30, R92 ;  /* 0x0000001e1010723c */ /* 0x000fec000000185c */
[C---:B--2---:R-:W-:Y:S01]  /*1fa00*/  HMMA.16816.F32 R200, R8.reuse, R24, R84 ;  /* 0x0000001808c8723c */ /* 0x044fe20000001854 */
[----:B------:R-:W1:Y:S05]  /*1fa10*/  LDSM.16.M88.4 R84, [R186] ;  /* 0x00000000ba54783b */ /* 0x000e6a0000000200 */
[----:B------:R-:W-:Y:S01]  /*1fa20*/  HMMA.16816.F32 R172, R8, R26, R68 ;  /* 0x0000001a08ac723c */ /* 0x000fe20000001844 */
[----:B------:R-:W2:Y:S06]  /*1fa30*/  LDSM.16.M88.4 R24, [R186+0x3000] ;  /* 0x00300000ba18783b */ /* 0x000eac0000000200 */
[----:B------:R-:W-:-:S02]  /*1fa40*/  IMAD.MOV.U32 R68, RZ, RZ, R252 ;  /* 0x000000ffff447224 */ /* 0x000fc400078e00fc */
[----:B------:R-:W4:Y:S03]  /*1fa50*/  S2R R252, SR_TID.X ;  /* 0x0000000000fc7919 */ /* 0x000f260000002100 */
[----:B------:R-:W-:Y:S02]  /*1fa60*/  IMAD.MOV.U32 R2, RZ, RZ, R16 ;  /* 0x000000ffff027224 */ /* 0x000fe400078e0010 */
[----:B------:R-:W-:Y:S02]  /*1fa70*/  IMAD.MOV.U32 R193, RZ, RZ, R19 ;  /* 0x000000ffffc17224 */ /* 0x000fe400078e0013 */
[----:B------:R-:W-:Y:S02]  /*1fa80*/  IMAD.MOV.U32 R12, RZ, RZ, R18 ;  /* 0x000000ffff0c7224 */ /* 0x000fe400078e0012 */
[----:B------:R-:W-:Y:S02]  /*1fa90*/  IMAD.MOV.U32 R6, RZ, RZ, R17 ;  /* 0x000000ffff067224 */ /* 0x000fe400078e0011 */
[----:B------:R-:W2:Y:S01]  /*1faa0*/  LDSM.16.M88.4 R16, [R186+0x3800] ;  /* 0x00380000ba10783b */ /* 0x000ea20000000200 */
[----:B---3--:R-:W-:Y:S01]  /*1fab0*/  HMMA.16816.F32 R204, R8, R40, R60 ;  /* 0x0000002808cc723c */ /* 0x008fe2000000183c */
[----:B------:R-:W-:Y:S01]  /*1fac0*/  IMAD.MOV.U32 R28, RZ, RZ, R34 ;  /* 0x000000ffff1c7224 */ /* 0x000fe200078e0022 */
[----:B------:R-:W-:Y:S01]  /*1fad0*/  MOV R224, R35 ;  /* 0x0000002300e07202 */ /* 0x000fe20000000f00 */
[----:B------:R-:W-:-:S02]  /*1fae0*/  IMAD.MOV.U32 R13, RZ, RZ, R33 ;  /* 0x000000ffff0d7224 */ /* 0x000fc400078e0021 */
[----:B------:R-:W-:Y:S02]  /*1faf0*/  IMAD.MOV.U32 R119, RZ, RZ, R32 ;  /* 0x000000ffff777224 */ /* 0x000fe400078e0020 */
[----:B------:R-:W3:Y:S01]  /*1fb00*/  LDSM.16.M88.4 R32, [R186+0x2000] ;  /* 0x00200000ba20783b */ /* 0x000ee20000000200 */
[C---:B-1----:R-:W-:Y:S01]  /*1fb10*/  HMMA.16816.F32 R60, R8.reuse, R86, R44 ;  /* 0x00000056083c723c */ /* 0x042fe2000000182c */
[----:B------:R-:W-:Y:S01]  /*1fb20*/  MOV R70, R13 ;  /* 0x0000000d00467202 */ /* 0x000fe20000000f00 */
[----:B------:R-:W-:Y:S02]  /*1fb30*/  IMAD.SHL.U32 R13, R249, 0x100, RZ ;  /* 0x00000100f90d7824 */ /* 0x000fe400078e00ff */
[----:B----4-:R-:W-:Y:S02]  /*1fb40*/  IMAD.SHL.U32 R252, R252, 0x2, RZ ;  /* 0x00000002fcfc7824 */ /* 0x010fe400078e00ff */
[----:B------:R-:W-:Y:S01]  /*1fb50*/  HMMA.16816.F32 R128, R8, R42, R108 ;  /* 0x0000002a0880723c */ /* 0x000fe2000000186c */
[----:B------:R-:W-:Y:S01]  /*1fb60*/  IMAD.MOV.U32 R71, RZ, RZ, R0 ;  /* 0x000000ffff477224 */ /* 0x000fe200078e0000 */
[----:B------:R-:W1:Y:S01]  /*1fb70*/  LDSM.16.M88.4 R40, [R186+0x4800] ;  /* 0x00480000ba28783b */ /* 0x000e620000000200 */
[----:B------:R-:W-:-:S03]  /*1fb80*/  LOP3.LUT R252, R252, 0x6, RZ, 0xc0, !PT ;  /* 0x00000006fcfc7812 */ /* 0x000fc600078ec0ff */
[C---:B--2---:R-:W-:Y:S01]  /*1fb90*/  HMMA.16816.F32 R92, R8.reuse, R26, R88 ;  /* 0x0000001a085c723c */ /* 0x044fe20000001858 */
[----:B------:R-:W-:Y:S01]  /*1fba0*/  IMAD.MOV.U32 R69, RZ, RZ, R28 ;  /* 0x000000ffff457224 */ /* 0x000fe200078e001c */
[C---:B------:R-:W-:Y:S01]  /*1fbb0*/  LOP3.LUT R0, R13.reuse, 0x8, R252, 0xfe, !PT ;  /* 0x000000080d007812 */ /* 0x040fe200078efefc */
[----:B------:R-:W-:Y:S01]  /*1fbc0*/  LDSM.16.M88.4 R28, [R186+0x2800] ;  /* 0x00280000ba1c783b */ /* 0x000fe20000000200 */
[----:B------:R-:W-:Y:S02]  /*1fbd0*/  IMAD.MOV.U32 R46, RZ, RZ, R3 ;  /* 0x000000ffff2e7224 */ /* 0x000fe400078e0003 */
[----:B------:R-:W-:Y:S01]  /*1fbe0*/  I2FP.F32.S32 R3, R0 ;  /* 0x0000000000037245 */ /* 0x000fe20000201400 */
[C---:B------:R-:W-:Y:S06]  /*1fbf0*/  HMMA.16816.F32 R108, R8.reuse, R16, R80 ;  /* 0x00000010086c723c */ /* 0x040fec0000001850 */
[----:B------:R-:W-:Y:S01]  /*1fc00*/  HMMA.16816.F32 R88, R8, R18, R64 ;  /* 0x000000120858723c */ /* 0x000fe20000001840 */
[----:B------:R-:W2:Y:S01]  /*1fc10*/  LDSM.16.M88.4 R16, [R186+0x5000] ;  /* 0x00500000ba10783b */ /* 0x000ea20000000200 */
[----:B------:R-:W-:Y:S01]  /*1fc20*/  IMAD.MOV.U32 R45, RZ, RZ, R2 ;  /* 0x000000ffff2d7224 */ /* 0x000fe200078e0002 */
[----:B------:R-:W-:-:S03]  /*1fc30*/  LOP3.LUT R2, R13, 0x10, R252, 0xfe, !PT ;  /* 0x000000100d027812 */ /* 0x000fc600078efefc */
[----:B------:R-:W-:Y:S01]  /*1fc40*/  HMMA.16816.F32 R160, R8, R50, R160 ;  /* 0x0000003208a0723c */ /* 0x000fe200000018a0 */
[C---:B------:R-:W-:Y:S02]  /*1fc50*/  ISETP.GE.AND P6, PT, R0.reuse, R7, PT ;  /* 0x000000070000720c */ /* 0x040fe40003fc6270 */
[----:B------:R-:W-:-:S04]  /*1fc60*/  ISETP.GE.AND P4, PT, R0, R5, PT ;  /* 0x000000050000720c */ /* 0x000fc80003f86270 */
[----:B------:R-:W-:Y:S01]  /*1fc70*/  MOV R51, R4 ;  /* 0x0000000400337202 */ /* 0x000fe20000000f00 */
[CC--:B------:R-:W-:Y:S01]  /*1fc80*/  FFMA.FTZ R4, R157.reuse, R3.reuse, R60 ;  /* 0x000000039d047223 */ /* 0x0c0fe2000001003c */
[----:B------:R-:W-:Y:S01]  /*1fc90*/  FFMA.FTZ R3, R157, R3, R62 ;  /* 0x000000039d037223 */ /* 0x000fe2000001003e */
[----:B------:R-:W-:Y:S02]  /*1fca0*/  LOP3.LUT R0, R13, 0x18, R252, 0xfe, !PT ;  /* 0x000000180d007812 */ /* 0x000fe400078efefc */
[C---:B------:R-:W-:Y:S02]  /*1fcb0*/  ISETP.GE.AND P5, PT, R2.reuse, R7, PT ;  /* 0x000000070200720c */ /* 0x040fe40003fa6270 */
[----:B------:R-:W-:Y:S01]  /*1fcc0*/  ISETP.GE.AND P3, PT, R2, R5, PT ;  /* 0x000000050200720c */ /* 0x000fe20003f66270 */
[----:B------:R-:W-:Y:S01]  /*1fcd0*/  IMAD.MOV.U32 R50, RZ, RZ, R222 ;  /* 0x000000ffff327224 */ /* 0x000fe200078e00de */
[----:B------:R-:W-:Y:S01]  /*1fce0*/  I2FP.F32.S32 R2, R2 ;  /* 0x0000000200027245 */ /* 0x000fe20000201400 */
[----:B------:R-:W-:Y:S01]  /*1fcf0*/  IMAD.MOV.U32 R60, RZ, RZ, R193 ;  /* 0x000000ffff3c7224 */ /* 0x000fe200078e00c1 */
[----:B------:R-:W-:-:S02]  /*1fd00*/  FSEL R222, R4, -INF , !P6 ;  /* 0xff80000004de7808 */ /* 0x000fc40007000000 */
[----:B------:R-:W-:Y:S01]  /*1fd10*/  FSEL R193, R3, -INF , !P4 ;  /* 0xff80000003c17808 */ /* 0x000fe20006000000 */
[----:B------:R-:W-:Y:S01]  /*1fd20*/  IMAD.MOV.U32 R62, RZ, RZ, R12 ;  /* 0x000000ffff3e7224 */ /* 0x000fe200078e000c */
[C---:B------:R-:W-:Y:S02]  /*1fd30*/  ISETP.GE.AND P6, PT, R0.reuse, R7, PT ;  /* 0x000000070000720c */ /* 0x040fe40003fc6270 */
[----:B------:R-:W-:Y:S01]  /*1fd40*/  ISETP.GE.AND P4, PT, R0, R5, PT ;  /* 0x000000050000720c */ /* 0x000fe20003f86270 */
[----:B------:R-:W-:Y:S01]  /*1fd50*/  HMMA.16816.F32 R196, R8, R48, R124 ;  /* 0x0000003008c4723c */ /* 0x000fe2000000187c */
[----:B------:R-:W-:Y:S01]  /*1fd60*/  I2FP.F32.S32 R0, R0 ;  /* 0x0000000000007245 */ /* 0x000fe20000201400 */
[CC--:B------:R-:W-:Y:S01]  /*1fd70*/  FFMA.FTZ R12, R157.reuse, R2.reuse, R200 ;  /* 0x000000029d0c7223 */ /* 0x0c0fe200000100c8 */
[----:B------:R-:W-:Y:S01]  /*1fd80*/  FFMA.FTZ R4, R157, R2, R202 ;  /* 0x000000029d047223 */ /* 0x000fe200000100ca */
[----:B------:R-:W-:Y:S01]  /*1fd90*/  LOP3.LUT R2, R13, 0x20, R252, 0xfe, !PT ;  /* 0x000000200d027812 */ /* 0x000fe200078efefc */
[----:B------:R-:W-:-:S02]  /*1fda0*/  IMAD.MOV.U32 R44, RZ, RZ, R6 ;  /* 0x000000ffff2c7224 */ /* 0x000fc400078e0006 */
[CC--:B------:R-:W-:Y:S01]  /*1fdb0*/  FFMA.FTZ R6, R157.reuse, R0.reuse, R172 ;  /* 0x000000009d067223 */ /* 0x0c0fe200000100ac */
[----:B------:R-:W-:Y:S01]  /*1fdc0*/  FFMA.FTZ R3, R157, R0, R174 ;  /* 0x000000009d037223 */ /* 0x000fe200000100ae */
[----:B------:R-:W-:Y:S02]  /*1fdd0*/  FSEL R200, R12, -INF , !P5 ;  /* 0xff8000000cc87808 */ /* 0x000fe40006800000 */
[----:B------:R-:W-:Y:S02]  /*1fde0*/  FSEL R174, R4, -INF , !P3 ;  /* 0xff80000004ae7808 */ /* 0x000fe40005800000 */
[----:B------:R-:W-:Y:S02]  /*1fdf0*/  LOP3.LUT R0, R13, 0x28, R252, 0xfe, !PT ;  /* 0x000000280d007812 */ /* 0x000fe400078efefc */
[C---:B------:R-:W-:Y:S02]  /*1fe00*/  ISETP.GE.AND P5, PT, R2.reuse, R7, PT ;  /* 0x000000070200720c */ /* 0x040fe40003fa6270 */
[----:B------:R-:W-:-:S02]  /*1fe10*/  ISETP.GE.AND P3, PT, R2, R5, PT ;  /* 0x000000050200720c */ /* 0x000fc40003f66270 */
[----:B------:R-:W-:Y:S02]  /*1fe20*/  I2FP.F32.S32 R2, R2 ;  /* 0x0000000200027245 */ /* 0x000fe40000201400 */
[----:B------:R-:W-:Y:S02]  /*1fe30*/  FSEL R202, R6, -INF , !P6 ;  /* 0xff80000006ca7808 */ /* 0x000fe40007000000 */
[----:B------:R-:W-:Y:S02]  /*1fe40*/  FSEL R172, R3, -INF , !P4 ;  /* 0xff80000003ac7808 */ /* 0x000fe40006000000 */
[C---:B------:R-:W-:Y:S02]  /*1fe50*/  ISETP.GE.AND P6, PT, R0.reuse, R7, PT ;  /* 0x000000070000720c */ /* 0x040fe40003fc6270 */
[----:B------:R-:W-:Y:S01]  /*1fe60*/  ISETP.GE.AND P4, PT, R0, R5, PT ;  /* 0x000000050000720c */ /* 0x000fe20003f86270 */
[----:B---3--:R-:W-:Y:S01]  /*1fe70*/  HMMA.16816.F32 R176, R8, R32, R176 ;  /* 0x0000002008b0723c */ /* 0x008fe200000018b0 */
[----:B------:R-:W-:Y:S01]  /*1fe80*/  I2FP.F32.S32 R0, R0 ;  /* 0x0000000000007245 */ /* 0x000fe20000201400 */
[CC--:B------:R-:W-:Y:S01]  /*1fe90*/  FFMA.FTZ R12, R157.reuse, R2.reuse, R204 ;  /* 0x000000029d0c7223 */ /* 0x0c0fe200000100cc */
[----:B------:R-:W-:Y:S01]  /*1fea0*/  FFMA.FTZ R4, R157, R2, R206 ;  /* 0x000000029d047223 */ /* 0x000fe200000100ce */
[----:B------:R-:W-:-:S02]  /*1feb0*/  LOP3.LUT R2, R13, 0x30, R252, 0xfe, !PT ;  /* 0x000000300d027812 */ /* 0x000fc400078efefc */
[----:B------:R-:W-:Y:S01]  /*1fec0*/  HMMA.16816.F32 R120, R8, R34, R120 ;  /* 0x000000220878723c */ /* 0x000fe20000001878 */
[CC--:B------:R-:W-:Y:S01]  /*1fed0*/  FFMA.FTZ R6, R157.reuse, R0.reuse, R128 ;  /* 0x000000009d067223 */ /* 0x0c0fe20000010080 */
[----:B------:R-:W-:Y:S01]  /*1fee0*/  FFMA.FTZ R3, R157, R0, R130 ;  /* 0x000000009d037223 */ /* 0x000fe20000010082 */
[----:B------:R-:W-:Y:S02]  /*1fef0*/  FSEL R204, R12, -INF , !P5 ;  /* 0xff8000000ccc7808 */ /* 0x000fe40006800000 */
[----:B------:R-:W-:Y:S02]  /*1ff00*/  FSEL R128, R4, -INF , !P3 ;  /* 0xff80000004807808 */ /* 0x000fe40005800000 */
[----:B------:R-:W-:Y:S02]  /*1ff10*/  LOP3.LUT R0, R13, 0x38, R252, 0xfe, !PT ;  /* 0x000000380d007812 */ /* 0x000fe400078efefc */
[C---:B------:R-:W-:Y:S02]  /*1ff20*/  ISETP.GE.AND P5, PT, R2.reuse, R7, PT ;  /* 0x000000070200720c */ /* 0x040fe40003fa6270 */
[----:B------:R-:W-:-:S02]  /*1ff30*/  ISETP.GE.AND P3, PT, R2, R5, PT ;  /* 0x000000050200720c */ /* 0x000fc40003f66270 */
[----:B------:R-:W-:Y:S01]  /*1ff40*/  I2FP.F32.S32 R2, R2 ;  /* 0x0000000200027245 */ /* 0x000fe20000201400 */
[C---:B------:R-:W-:Y:S01]  /*1ff50*/  HMMA.16816.F32 R80, R8.reuse, R38, R76 ;  /* 0x000000260850723c */ /* 0x040fe2000000184c */
[----:B------:R-:W-:Y:S01]  /*1ff60*/  FSEL R206, R6, -INF , !P6 ;  /* 0xff80000006ce7808 */ /* 0x000fe20007000000 */
[----:B------:R-:W-:Y:S01]  /*1ff70*/  IMAD.MOV.U32 R49, RZ, RZ, R69 ;  /* 0x000000ffff317224 */ /* 0x000fe200078e0045 */
[----:B------:R-:W-:Y:S01]  /*1ff80*/  FSEL R130, R3, -INF , !P4 ;  /* 0xff80000003827808 */ /* 0x000fe20006000000 */
[----:B------:R-:W-:Y:S01]  /*1ff90*/  IMAD.MOV.U32 R48, RZ, RZ, R70 ;  /* 0x000000ffff307224 */ /* 0x000fe200078e0046 */
[----:B------:R-:W-:Y:S01]  /*1ffa0*/  ISETP.GE.AND P2, PT, R68, 0x3, PT ;  /* 0x000000034400780c */ /* 0x000fe20003f46270 */
[----:B------:R-:W-:Y:S01]  /*1ffb0*/  IMAD.MOV.U32 R47, RZ, RZ, R71 ;  /* 0x000000ffff2f7224 */ /* 0x000fe200078e0047 */
[C---:B-1----:R-:W-:Y:S01]  /*1ffc0*/  HMMA.16816.F32 R76, R8.reuse, R40, R72 ;  /* 0x00000028084c723c */ /* 0x042fe20000001848 */
[C---:B------:R-:W-:Y:S02]  /*1ffd0*/  ISETP.GE.AND P6, PT, R0.reuse, R7, PT ;  /* 0x000000070000720c */ /* 0x040fe40003fc6270 */
[----:B------:R-:W-:Y:S01]  /*1ffe0*/  ISETP.GE.AND P4, PT, R0, R5, PT ;  /* 0x000000050000720c */ /* 0x000fe20003f86270 */
[C---:B------:R-:W-:Y:S01]  /*1fff0*/  FFMA.FTZ R12, R157.reuse, R2, R196 ;  /* 0x000000029d0c7223 */ /* 0x040fe200000100c4 */
[----:B------:R-:W-:Y:S01]  /*20000*/  I2FP.F32.S32 R0, R0 ;  /* 0x0000000000007245 */ /* 0x000fe20000201400 */
[----:B--2---:R-:W-:Y:S01]  /*20010*/  HMMA.16816.F32 R72, R8, R16, R236 ;  /* 0x000000100848723c */ /* 0x004fe200000018ec */
[----:B------:R-:W-:Y:S01]  /*20020*/  FFMA.FTZ R4, R157, R2, R198 ;  /* 0x000000029d047223 */ /* 0x000fe200000100c6 */
[----:B------:R-:W-:-:S04]  /*20030*/  LOP3.LUT R2, R13, 0x40, R252, 0xfe, !PT ;  /* 0x000000400d027812 */ /* 0x000fc800078efefc */
[----:B------:R-:W-:Y:S01]  /*20040*/  HMMA.16816.F32 R68, R8, R18, R232 ;  /* 0x000000120844723c */ /* 0x000fe200000018e8 */
[----:B------:R-:W1:Y:S01]  /*20050*/  LDSM.16.M88.4 R16, [R186+0x6000] ;  /* 0x00600000ba10783b */ /* 0x000e620000000200 */
[----:B------:R-:W-:-:S04]  /*20060*/  IMAD.MOV.U32 R236, RZ, RZ, R119 ;  /* 0x000000ffffec7224 */ /* 0x000fc800078e0077 */
[C---:B------:R-:W-:Y:S01]  /*20070*/  HMMA.16816.F32 R124, R8.reuse, R28, R112 ;  /* 0x0000001c087c723c */ /* 0x040fe20000001870 */
[CC--:B------:R-:W-:Y:S01]  /*20080*/  FFMA.FTZ R6, R157.reuse, R0.reuse, R160 ;  /* 0x000000009d067223 */ /* 0x0c0fe200000100a0 */
[----:B------:R-:W-:Y:S01]  /*20090*/  FFMA.FTZ R3, R157, R0, R162 ;  /* 0x000000009d037223 */ /* 0x000fe200000100a2 */
[----:B------:R-:W-:Y:S02]  /*200a0*/  FSEL R160, R12, -INF , !P5 ;  /* 0xff8000000ca07808 */ /* 0x000fe40006800000 */
[----:B------:R-:W-:Y:S01]  /*200b0*/  FSEL R119, R4, -INF , !P3 ;  /* 0xff80000004777808 */ /* 0x000fe20005800000 */
[----:B------:R-:W-:Y:S01]  /*200c0*/  HMMA.16816.F32 R104, R8, R30, R104 ;  /* 0x0000001e0868723c */ /* 0x000fe20000001868 */
[----:B------:R-:W-:Y:S01]  /*200d0*/  LOP3.LUT R0, R13, 0x48, R252, 0xfe, !PT ;  /* 0x000000480d007812 */ /* 0x000fe200078efefc */
[----:B------:R-:W-:Y:S01]  /*200e0*/  LDSM.16.M88.4 R28, [R186+0x6800] ;  /* 0x00680000ba1c783b */ /* 0x000fe20000000200 */
[C---:B------:R-:W-:Y:S02]  /*200f0*/  ISETP.GE.AND P5, PT, R2.reuse, R7, PT ;  /* 0x000000070200720c */ /* 0x040fe40003fa6270 */
[----:B------:R-:W-:-:S02]  /*20100*/  ISETP.GE.AND P3, PT, R2, R5, PT ;  /* 0x000000050200720c */ /* 0x000fc40003f66270 */
[----:B------:R-:W-:Y:S02]  /*20110*/  I2FP.F32.S32 R2, R2 ;  /* 0x0000000200027245 */ /* 0x000fe40000201400 */
[----:B------:R-:W-:Y:S02]  /*20120*/  MOV R86, R117 ;  /* 0x0000007500567202 */ /* 0x000fe40000000f00 */
[----:B------:R-:W-:Y:S02]  /*20130*/  FSEL R162, R6, -INF , !P6 ;  /* 0xff80000006a27808 */ /* 0x000fe40007000000 */
[----:B------:R-:W-:Y:S01]  /*20140*/  FSEL R117, R3, -INF , !P4 ;  /* 0xff80000003757808 */ /* 0x000fe20006000000 */
[----:B------:R-:W-:Y:S01]  /*20150*/  HMMA.16816.F32 R112, R8, R24, R100 ;  /* 0x000000180870723c */ /* 0x000fe20000001864 */
[C---:B------:R-:W-:Y:S01]  /*20160*/  ISETP.GE.AND P6, PT, R0.reuse, R7, PT ;  /* 0x000000070000720c */ /* 0x040fe20003fc6270 */
[----:B------:R-:W2:Y:S01]  /*20170*/  LDSM.16.M88.4 R24, [R186+0x5800] ;  /* 0x00580000ba18783b */ /* 0x000ea20000000200 */
[----:B------:R-:W-:Y:S01]  /*20180*/  ISETP.GE.AND P4, PT, R0, R5, PT ;  /* 0x000000050000720c */ /* 0x000fe20003f86270 */
[C---:B------:R-:W-:Y:S01]  /*20190*/  FFMA.FTZ R12, R157.reuse, R2, R176 ;  /* 0x000000029d0c7223 */ /* 0x040fe200000100b0 */
[----:B------:R-:W-:Y:S01]  /*201a0*/  I2FP.F32.S32 R0, R0 ;  /* 0x0000000000007245 */ /* 0x000fe20000201400 */
[----:B------:R-:W-:Y:S01]  /*201b0*/  FFMA.FTZ R4, R157, R2, R178 ;  /* 0x000000029d047223 */ /* 0x000fe200000100b2 */
[----:B------:R-:W-:-:S03]  /*201c0*/  LOP3.LUT R2, R13, 0x50, R252, 0xfe, !PT ;  /* 0x000000500d027812 */ /* 0x000fc600078efefc */
        /* <DEDUP_REMOVED lines=12> */
[C---:B------:R-:W-:Y:S01]  /*20290*/  FFMA.FTZ R12, R157.reuse, R2, R124 ;  /* 0x000000029d0c7223 */ /* 0x040fe2000001007c */
[----:B------:R-:W-:Y:S01]  /*202a0*/  I2FP.F32.S32 R0, R0 ;  /* 0x0000000000007245 */ /* 0x000fe20000201400 */
[----:B------:R-:W-:Y:S01]  /*202b0*/  FFMA.FTZ R4, R157, R2, R126 ;  /* 0x000000029d047223 */ /* 0x000fe2000001007e */
[----:B------:R-:W-:-:S02]  /*202c0*/  LOP3.LUT R2, R13, 0x60, R252, 0xfe, !PT ;  /* 0x000000600d027812 */ /* 0x000fc400078efefc */
[----:B------:R-:W-:Y:S01]  /*202d0*/  FSEL R178, R12, -INF , !P5 ;  /* 0xff8000000cb27808 */ /* 0x000fe20006800000 */
[CC--:B------:R-:W-:Y:S01]  /*202e0*/  FFMA.FTZ R6, R157.reuse, R0.reuse, R104 ;  /* 0x000000009d067223 */ /* 0x0c0fe20000010068 */
[----:B------:R-:W-:Y:S01]  /*202f0*/  FSEL R104, R4, -INF , !P3 ;  /* 0xff80000004687808 */ /* 0x000fe20005800000 */
[----:B------:R-:W-:Y:S01]  /*20300*/  FFMA.FTZ R3, R157, R0, R106 ;  /* 0x000000009d037223 */ /* 0x000fe2000001006a */
[C---:B------:R-:W-:Y:S02]  /*20310*/  ISETP.GE.AND P5, PT, R2.reuse, R7, PT ;  /* 0x000000070200720c */ /* 0x040fe40003fa6270 */
[----:B------:R-:W-:Y:S02]  /*20320*/  ISETP.GE.AND P3, PT, R2, R5, PT ;  /* 0x000000050200720c */ /* 0x000fe40003f66270 */
[----:B------:R-:W-:Y:S02]  /*20330*/  I2FP.F32.S32 R2, R2 ;  /* 0x0000000200027245 */ /* 0x000fe40000201400 */
[----:B------:R-:W-:Y:S01]  /*20340*/  LOP3.LUT R0, R13, 0x68, R252, 0xfe, !PT ;  /* 0x000000680d007812 */ /* 0x000fe200078efefc */
[----:B------:R-:W-:Y:S01]  /*20350*/  HMMA.16816.F32 R100, R8, R36, R56 ;  /* 0x000000240864723c */ /* 0x000fe20000001838 */
[----:B------:R-:W-:Y:S01]  /*20360*/  FSEL R196, R6, -INF , !P6 ;  /* 0xff80000006c47808 */ /* 0x000fe20007000000 */
[-C--:B------:R-:W-:Y:S01]  /*20370*/  FFMA.FTZ R12, R157, R2.reuse, R112 ;  /* 0x000000029d0c7223 */ /* 0x080fe20000010070 */
[----:B------:R-:W-:Y:S01]  /*20380*/  FSEL R106, R3, -INF , !P4 ;  /* 0xff800000036a7808 */ /* 0x000fe20006000000 */
[----:B------:R-:W-:Y:S01]  /*20390*/  FFMA.FTZ R4, R157, R2, R114 ;  /* 0x000000029d047223 */ /* 0x000fe20000010072 */
[----:B------:R-:W-:-:S02]  /*203a0*/  ISETP.GE.AND P6, PT, R0, R7, PT ;  /* 0x000000070000720c */ /* 0x000fc40003fc6270 */
[-C--:B------:R-:W-:Y:S02]  /*203b0*/  ISETP.GE.AND P4, PT, R0, R5.reuse, PT ;  /* 0x000000050000720c */ /* 0x080fe40003f86270 */
[----:B------:R-:W-:Y:S01]  /*203c0*/  I2FP.F32.S32 R0, R0 ;  /* 0x0000000000007245 */ /* 0x000fe20000201400 */
[----:B------:R-:W-:Y:S01]  /*203d0*/  IMAD.MOV.U32 R36, RZ, RZ, R55 ;  /* 0x000000ffff247224 */ /* 0x000fe200078e0037 */
[----:B------:R-:W-:Y:S01]  /*203e0*/  LOP3.LUT R2, R13, 0x70, R252, 0xfe, !PT ;  /* 0x000000700d027812 */ /* 0x000fe200078efefc */
[----:B------:R-:W-:Y:S02]  /*203f0*/  IMAD.MOV.U32 R37, RZ, RZ, R54 ;  /* 0x000000ffff257224 */ /* 0x000fe400078e0036 */
[----:B------:R-:W-:Y:S02]  /*20400*/  IMAD.MOV.U32 R38, RZ, RZ, R53 ;  /* 0x000000ffff267224 */ /* 0x000fe400078e0035 */
[----:B------:R-:W-:Y:S01]  /*20410*/  IMAD.MOV.U32 R39, RZ, RZ, R52 ;  /* 0x000000ffff277224 */ /* 0x000fe200078e0034 */
[----:B------:R-:W-:Y:S01]  /*20420*/  FSEL R112, R4, -INF , !P3 ;  /* 0xff80000004707808 */ /* 0x000fe20005800000 */
[----:B-1----:R-:W-:Y:S01]  /*20430*/  HMMA.16816.F32 R52, R8, R16, R208 ;  /* 0x000000100834723c */ /* 0x002fe200000018d0 */
[CC--:B------:R-:W-:Y:S01]  /*20440*/  FFMA.FTZ R6, R157.reuse, R0.reuse, R92 ;  /* 0x000000009d067223 */ /* 0x0c0fe2000001005c */
[----:B------:R-:W-:Y:S01]  /*20450*/  FFMA.FTZ R3, R157, R0, R94 ;  /* 0x000000009d037223 */ /* 0x000fe2000001005e */
[----:B------:R-:W-:-:S04]  /*20460*/  ISETP.GE.AND P3, PT, R2, R5, PT ;  /* 0x000000050200720c */ /* 0x000fc80003f66270 */
[----:B------:R-:W-:Y:S02]  /*20470*/  FSEL R208, R12, -INF , !P5 ;  /* 0xff8000000cd07808 */ /* 0x000fe40006800000 */
[-C--:B------:R-:W-:Y:S02]  /*20480*/  ISETP.GE.AND P5, PT, R2, R7.reuse, PT ;  /* 0x000000070200720c */ /* 0x080fe40003fa6270 */
[----:B------:R-:W-:Y:S02]  /*20490*/  I2FP.F32.S32 R2, R2 ;  /* 0x0000000200027245 */ /* 0x000fe40000201400 */
[----:B------:R-:W-:Y:S02]  /*204a0*/  LOP3.LUT R0, R13, 0x78, R252, 0xfe, !PT ;  /* 0x000000780d007812 */ /* 0x000fe400078efefc */
[----:B------:R-:W-:Y:S01]  /*204b0*/  FSEL R209, R6, -INF , !P6 ;  /* 0xff80000006d17808 */ /* 0x000fe20007000000 */
[-C--:B------:R-:W-:Y:S01]  /*204c0*/  FFMA.FTZ R12, R157, R2.reuse, R108 ;  /* 0x000000029d0c7223 */ /* 0x080fe2000001006c */
[----:B------:R-:W-:Y:S01]  /*204d0*/  FSEL R114, R3, -INF , !P4 ;  /* 0xff80000003727808 */ /* 0x000fe20006000000 */
[----:B------:R-:W-:Y:S01]  /*204e0*/  FFMA.FTZ R4, R157, R2, R110 ;  /* 0x000000029d047223 */ /* 0x000fe2000001006e */
[----:B------:R-:W-:-:S02]  /*204f0*/  ISETP.GE.AND P6, PT, R0, R7, PT ;  /* 0x000000070000720c */ /* 0x000fc40003fc6270 */
[-C--:B------:R-:W-:Y:S02]  /*20500*/  ISETP.GE.AND P4, PT, R0, R5.reuse, PT ;  /* 0x000000050000720c */ /* 0x080fe40003f86270 */
[----:B------:R-:W-:Y:S02]  /*20510*/  I2FP.F32.S32 R0, R0 ;  /* 0x0000000000007245 */ /* 0x000fe40000201400 */
[----:B------:R-:W-:Y:S01]  /*20520*/  LOP3.LUT R2, R13, 0x80, R252, 0xfe, !PT ;  /* 0x000000800d027812 */ /* 0x000fe200078efefc */
[C---:B--2---:R-:W-:Y:S01]  /*20530*/  HMMA.16816.F32 R64, R8.reuse, R24, R216 ;  /* 0x000000180840723c */ /* 0x044fe200000018d8 */
[----:B------:R-:W-:Y:S01]  /*20540*/  FSEL R108, R4, -INF , !P3 ;  /* 0xff800000046c7808 */ /* 0x000fe20005800000 */
[CC--:B------:R-:W-:Y:S01]  /*20550*/  FFMA.FTZ R6, R157.reuse, R0.reuse, R88 ;  /* 0x000000009d067223 */ /* 0x0c0fe20000010058 */
[----:B------:R-:W-:Y:S01]  /*20560*/  FFMA.FTZ R3, R157, R0, R90 ;  /* 0x000000009d037223 */ /* 0x000fe2000001005a */
[----:B------:R-:W-:Y:S02]  /*20570*/  ISETP.GE.AND P3, PT, R2, R5, PT ;  /* 0x000000050200720c */ /* 0x000fe40003f66270 */
[----:B------:R-:W-:Y:S01]  /*20580*/  HMMA.16816.F32 R96, R8, R42, R96 ;  /* 0x0000002a0860723c */ /* 0x000fe20000001860 */
[----:B------:R-:W-:-:S02]  /*20590*/  FSEL R216, R12, -INF , !P5 ;  /* 0xff8000000cd87808 */ /* 0x000fc40006800000 */
        /* <DEDUP_REMOVED lines=12> */
[----:B------:R-:W-:Y:S01]  /*20660*/  IMAD.MOV.U32 R234, RZ, RZ, R45 ;  /* 0x000000ffffea7224 */ /* 0x000fe200078e002d */
[----:B------:R-:W-:Y:S01]  /*20670*/  MOV R32, R46 ;  /* 0x0000002e00207202 */ /* 0x000fe20000000f00 */
[----:B------:R-:W-:Y:S01]  /*20680*/  IMAD.MOV.U32 R33, RZ, RZ, R47 ;  /* 0x000000ffff217224 */ /* 0x000fe200078e002f */
[----:B------:R-:W-:Y:S01]  /*20690*/  FSEL R124, R4, -INF , !P3 ;  /* 0xff800000047c7808 */ /* 0x000fe20005800000 */
[----:B------:R-:W-:Y:S01]  /*206a0*/  HMMA.16816.F32 R44, R8, R28, R212 ;  /* 0x0000001c082c723c */ /* 0x000fe200000018d4 */
[CC--:B------:R-:W-:Y:S01]  /*206b0*/  FFMA.FTZ R6, R157.reuse, R0.reuse, R80 ;  /* 0x000000009d067223 */ /* 0x0c0fe20000010050 */
[----:B------:R-:W-:Y:S01]  /*206c0*/  FFMA.FTZ R3, R157, R0, R82 ;  /* 0x000000009d037223 */ /* 0x000fe20000010052 */
[----:B------:R-:W-:-:S04]  /*206d0*/  ISETP.GE.AND P3, PT, R2, R5, PT ;  /* 0x000000050200720c */ /* 0x000fc80003f66270 */
[----:B------:R-:W-:Y:S01]  /*206e0*/  FSEL R213, R12, -INF , !P5 ;  /* 0xff8000000cd57808 */ /* 0x000fe20006800000 */
[----:B------:R-:W-:Y:S01]  /*206f0*/  HMMA.16816.F32 R56, R8, R26, R240 ;  /* 0x0000001a0838723c */ /* 0x000fe200000018f0 */
[----:B------:R-:W-:Y:S01]  /*20700*/  ISETP.GE.AND P5, PT, R2, R7, PT ;  /* 0x000000070200720c */ /* 0x000fe20003fa6270 */
[----:B------:R-:W1:Y:S01]  /*20710*/  LDSM.16.M88.4 R24, [R186+0x7000] ;  /* 0x00700000ba18783b */ /* 0x000e620000000200 */
[----:B------:R-:W-:Y:S02]  /*20720*/  I2FP.F32.S32 R2, R2 ;  /* 0x0000000200027245 */ /* 0x000fe40000201400 */
[----:B------:R-:W-:Y:S01]  /*20730*/  LOP3.LUT R0, R13, 0x98, R252, 0xfe, !PT ;  /* 0x000000980d007812 */ /* 0x000fe200078efefc */
[----:B------:R-:W-:Y:S01]  /*20740*/  IMAD.MOV.U32 R34, RZ, RZ, R50 ;  /* 0x000000ffff227224 */ /* 0x000fe200078e0032 */
[----:B------:R-:W-:Y:S01]  /*20750*/  FSEL R214, R6, -INF , !P6 ;  /* 0xff80000006d67808 */ /* 0x000fe20007000000 */
[----:B------:R-:W-:Y:S01]  /*20760*/  IMAD.MOV.U32 R35, RZ, RZ, R51 ;  /* 0x000000ffff237224 */ /* 0x000fe200078e0033 */
[----:B------:R-:W-:Y:S01]  /*20770*/  FSEL R126, R3, -INF , !P4 ;  /* 0xff800000037e7808 */ /* 0x000fe20006000000 */
[----:B------:R-:W-:-:S02]  /*20780*/  IMAD.MOV.U32 R237, RZ, RZ, R48 ;  /* 0x000000ffffed7224 */ /* 0x000fc400078e0030 */
[----:B------:R-:W-:Y:S01]  /*20790*/  IMAD.MOV.U32 R238, RZ, RZ, R49 ;  /* 0x000000ffffee7224 */ /* 0x000fe200078e0031 */
[C---:B------:R-:W-:Y:S01]  /*207a0*/  ISETP.GE.AND P6, PT, R0.reuse, R7, PT ;  /* 0x000000070000720c */ /* 0x040fe20003fc6270 */
[C---:B------:R-:W-:Y:S01]  /*207b0*/  HMMA.16816.F32 R48, R8.reuse, R18, R228 ;  /* 0x000000120830723c */ /* 0x040fe200000018e4 */
[----:B------:R-:W-:Y:S01]  /*207c0*/  ISETP.GE.AND P4, PT, R0, R5, PT ;  /* 0x000000050000720c */ /* 0x000fe20003f86270 */
[CC--:B------:R-:W-:Y:S01]  /*207d0*/  FFMA.FTZ R12, R157.reuse, R2.reuse, R76 ;  /* 0x000000029d0c7223 */ /* 0x0c0fe2000001004c */
[----:B------:R-:W-:Y:S01]  /*207e0*/  FFMA.FTZ R4, R157, R2, R78 ;  /* 0x000000029d047223 */ /* 0x000fe2000001004e */
[----:B------:R-:W2:Y:S01]  /*207f0*/  LDSM.16.M88.4 R16, [R186+0x7800] ;  /* 0x00780000ba10783b */ /* 0x000ea20000000200 */
[----:B------:R-:W-:Y:S01]  /*20800*/  I2FP.F32.S32 R0, R0 ;  /* 0x0000000000007245 */ /* 0x000fe20000201400 */
[----:B------:R-:W-:Y:S01]  /*20810*/  IMAD.MOV.U32 R239, RZ, RZ, R224 ;  /* 0x000000ffffef7224 */ /* 0x000fe200078e00e0 */
[----:B------:R-:W-:Y:S01]  /*20820*/  LOP3.LUT R2, R13, 0xa0, R252, 0xfe, !PT ;  /* 0x000000a00d027812 */ /* 0x000fe200078efefc */
[----:B------:R-:W-:Y:S01]  /*20830*/  HMMA.16816.F32 R40, R8, R30, R244 ;  /* 0x0000001e0828723c */ /* 0x000fe200000018f4 */
[----:B------:R-:W-:Y:S01]  /*20840*/  FSEL R224, R12, -INF , !P5 ;  /* 0xff8000000ce07808 */ /* 0x000fe20006800000 */
[CC--:B------:R-:W-:Y:S01]  /*20850*/  FFMA.FTZ R6, R157.reuse, R0.reuse, R96 ;  /* 0x000000009d067223 */ /* 0x0c0fe20000010060 */
[----:B------:R-:W-:Y:S01]  /*20860*/  FSEL R198, R4, -INF , !P3 ;  /* 0xff80000004c67808 */ /* 0x000fe20005800000 */
[----:B------:R-:W-:Y:S01]  /*20870*/  FFMA.FTZ R3, R157, R0, R98 ;  /* 0x000000009d037223 */ /* 0x000fe20000010062 */
[C---:B------:R-:W-:Y:S01]  /*20880*/  ISETP.GE.AND P5, PT, R2.reuse, R7, PT ;  /* 0x000000070200720c */ /* 0x040fe20003fa6270 */
[----:B------:R-:W-:Y:S01]  /*20890*/  IMAD.MOV.U32 R241, RZ, RZ, R235 ;  /* 0x000000fffff17224 */ /* 0x000fe200078e00eb */
[----:B------:R-:W-:Y:S01]  /*208a0*/  ISETP.GE.AND P3, PT, R2, R5, PT ;  /* 0x000000050200720c */ /* 0x000fe20003f66270 */
[----:B------:R-:W-:Y:S01]  /*208b0*/  IMAD.MOV.U32 R240, RZ, RZ, R234 ;  /* 0x000000fffff07224 */ /* 0x000fe200078e00ea */
[----:B------:R-:W-:Y:S01]  /*208c0*/  I2FP.F32.S32 R2, R2 ;  /* 0x0000000200027245 */ /* 0x000fe20000201400 */
[----:B------:R-:W-:Y:S01]  /*208d0*/  IMAD.MOV.U32 R242, RZ, RZ, R62 ;  /* 0x000000fffff27224 */ /* 0x000fe200078e003e */
[----:B------:R-:W-:Y:S01]  /*208e0*/  LOP3.LUT R0, R13, 0xa8, R252, 0xfe, !PT ;  /* 0x000000a80d007812 */ /* 0x000fe200078efefc */
[----:B------:R-:W-:-:S04]  /*208f0*/  DEPBAR.LE SB0, 0x0 ;  /* 0x000080000000791a */ /* 0x000fc80000000000 */
[----:B------:R-:W-:Y:S01]  /*20900*/  FSEL R229, R6, -INF , !P6 ;  /* 0xff80000006e57808 */ /* 0x000fe20007000000 */
[-C--:B------:R-:W-:Y:S01]  /*20910*/  FFMA.FTZ R12, R157, R2.reuse, R72 ;  /* 0x000000029d0c7223 */ /* 0x080fe20000010048 */
[----:B------:R-:W-:Y:S01]  /*20920*/  FSEL R210, R3, -INF , !P4 ;  /* 0xff80000003d27808 */ /* 0x000fe20006000000 */
[----:B------:R-:W-:Y:S01]  /*20930*/  FFMA.FTZ R4, R157, R2, R74 ;  /* 0x000000029d047223 */ /* 0x000fe2000001004a */
[C---:B------:R-:W-:Y:S02]  /*20940*/  ISETP.GE.AND P6, PT, R0.reuse, R7, PT ;  /* 0x000000070000720c */ /* 0x040fe40003fc6270 */
[----:B------:R-:W-:Y:S02]  /*20950*/  ISETP.GE.AND P4, PT, R0, R5, PT ;  /* 0x000000050000720c */ /* 0x000fe40003f86270 */
[----:B------:R-:W-:Y:S02]  /*20960*/  I2FP.F32.S32 R0, R0 ;  /* 0x0000000000007245 */ /* 0x000fe40000201400 */
        /* <DEDUP_REMOVED lines=8> */
[----:B------:R-:W-:-:S02]  /*209f0*/  LOP3.LUT R0, R13, 0xb8, R252, 0xfe, !PT ;  /* 0x000000b80d007812 */ /* 0x000fc400078efefc */
        /* <DEDUP_REMOVED lines=16> */
[----:B-1----:R-:W-:Y:S01]  /*20b00*/  HMMA.16816.F32 R36, R8, R24, R36 ;  /* 0x000000180824723c */ /* 0x002fe20000001824 */
        /* <DEDUP_REMOVED lines=11> */
[----:B------:R-:W-:Y:S01]  /*20bc0*/  ISETP.GE.AND P3, PT, R2, R5, PT ;  /* 0x000000050200720c */ /* 0x000fe20003f66270 */
[----:B------:R-:W-:Y:S02]  /*20bd0*/  FFMA.FTZ R3, R157, R0, R50 ;  /* 0x000000009d037223 */ /* 0x000fe40000010032 */
[----:B------:R-:W-:Y:S01]  /*20be0*/  HMMA.16816.F32 R32, R8, R26, R32 ;  /* 0x0000001a0820723c */ /* 0x000fe20000001820 */
[----:B------:R-:W-:-:S02]  /*20bf0*/  FSEL R237, R12, -INF , !P5 ;  /* 0xff8000000ced7808 */ /* 0x000fc40006800000 */
[----:B------:R-:W-:Y:S02]  /*20c00*/  ISETP.GE.AND P5, PT, R2, R7, PT ;  /* 0x000000070200720c */ /* 0x000fe40003fa6270 */
[----:B------:R-:W-:Y:S02]  /*20c10*/  I2FP.F32.S32 R2, R2 ;  /* 0x0000000200027245 */ /* 0x000fe40000201400 */
[----:B------:R-:W-:Y:S02]  /*20c20*/  MOV R243, R60 ;  /* 0x0000003c00f37202 */ /* 0x000fe40000000f00 */
[----:B------:R-:W-:Y:S01]  /*20c30*/  LOP3.LUT R0, R13, 0xd8, R252, 0xfe, !PT ;  /* 0x000000d80d007812 */ /* 0x000fe200078efefc */
[CC--:B------:R-:W-:Y:S01]  /*20c40*/  FFMA.FTZ R4, R157.reuse, R2.reuse, R46 ;  /* 0x000000029d047223 */ /* 0x0c0fe2000001002e */
[----:B------:R-:W-:Y:S01]  /*20c50*/  FSEL R238, R6, -INF , !P6 ;  /* 0xff80000006ee7808 */ /* 0x000fe20007000000 */
[----:B------:R-:W-:Y:S01]  /*20c60*/  FFMA.FTZ R6, R157, R2, R44 ;  /* 0x000000029d067223 */ /* 0x000fe2000001002c */
[----:B------:R-:W-:-:S02]  /*20c70*/  FSEL R234, R3, -INF , !P4 ;  /* 0xff80000003ea7808 */ /* 0x000fc40006000000 */
[C---:B------:R-:W-:Y:S02]  /*20c80*/  ISETP.GE.AND P6, PT, R0.reuse, R7, PT ;  /* 0x000000070000720c */ /* 0x040fe40003fc6270 */
[----:B------:R-:W-:Y:S02]  /*20c90*/  ISETP.GE.AND P4, PT, R0, R5, PT ;  /* 0x000000050000720c */ /* 0x000fe40003f86270 */
[----:B------:R-:W-:Y:S02]  /*20ca0*/  I2FP.F32.S32 R0, R0 ;  /* 0x0000000000007245 */ /* 0x000fe40000201400 */
[----:B------:R-:W-:Y:S01]  /*20cb0*/  LOP3.LUT R2, R13, 0xe0, R252, 0xfe, !PT ;  /* 0x000000e00d027812 */ /* 0x000fe200078efefc */
[----:B------:R-:W-:Y:S01]  /*20cc0*/  IMAD.MOV.U32 R244, RZ, RZ, R86 ;  /* 0x000000fffff47224 */ /* 0x000fe200078e0056 */
[----:B------:R-:W-:Y:S01]  /*20cd0*/  HMMA.16816.F32 R24, R8, R18, R240 ;  /* 0x000000120818723c */ /* 0x000fe200000018f0 */
[----:B------:R-:W-:Y:S01]  /*20ce0*/  IMAD.MOV.U32 R245, RZ, RZ, R21 ;  /* 0x000000fffff57224 */ /* 0x000fe200078e0015 */
[----:B------:R-:W-:Y:S01]  /*20cf0*/  FSEL R236, R4, -INF , !P3 ;  /* 0xff80000004ec7808 */ /* 0x000fe20005800000 */
[----:B------:R-:W-:-:S02]  /*20d00*/  IMAD.MOV.U32 R246, RZ, RZ, R20 ;  /* 0x000000fffff67224 */ /* 0x000fc400078e0014 */
[----:B------:R-:W-:Y:S01]  /*20d10*/  IMAD.MOV.U32 R247, RZ, RZ, R15 ;  /* 0x000000fffff77224 */ /* 0x000fe200078e000f */
[----:B------:R-:W-:Y:S02]  /*20d20*/  ISETP.GE.AND P3, PT, R2, R5, PT ;  /* 0x000000050200720c */ /* 0x000fe40003f66270 */
[----:B------:R-:W-:Y:S01]  /*20d30*/  FSEL R240, R6, -INF , !P5 ;  /* 0xff80000006f07808 */ /* 0x000fe20006800000 */
[CC--:B------:R-:W-:Y:S01]  /*20d40*/  FFMA.FTZ R12, R157.reuse, R0.reuse, R40 ;  /* 0x000000009d0c7223 */ /* 0x0c0fe20000010028 */
[----:B------:R-:W-:Y:S01]  /*20d50*/  BAR.SYNC.DEFER_BLOCKING 0x0 ;  /* 0x0000000000007b1d */ /* 0x000fe20000010000 */
[----:B------:R-:W-:Y:S01]  /*20d60*/  ISETP.GE.AND P5, PT, R2, R7, PT ;  /* 0x000000070200720c */ /* 0x000fe20003fa6270 */
[----:B------:R-:W-:Y:S01]  /*20d70*/  FFMA.FTZ R3, R157, R0, R42 ;  /* 0x000000009d037223 */ /* 0x000fe2000001002a */
[----:B------:R-:W-:Y:S02]  /*20d80*/  I2FP.F32.S32 R2, R2 ;  /* 0x0000000200027245 */ /* 0x000fe40000201400 */
[----:B------:R-:W-:Y:S01]  /*20d90*/  LOP3.LUT R0, R13, 0xe8, R252, 0xfe, !PT ;  /* 0x000000e80d007812 */ /* 0x000fe200078efefc */
[----:B------:R-:W-:Y:S01]  /*20da0*/  HMMA.16816.F32 R16, R8, R84, R244 ;  /* 0x000000540810723c */ /* 0x000fe200000018f4 */
[----:B------:R-:W-:Y:S01]  /*20db0*/  FSEL R239, R3, -INF , !P4 ;  /* 0xff80000003ef7808 */ /* 0x000fe20006000000 */
[----:B------:R-:W-:Y:S01]  /*20dc0*/  FFMA.FTZ R6, R157, R2, R38 ;  /* 0x000000029d067223 */ /* 0x000fe20000010026 */
[----:B------:R-:W-:-:S02]  /*20dd0*/  I2FP.F32.S32 R4, R0 ;  /* 0x0000000000047245 */ /* 0x000fc40000201400 */
[----:B------:R-:W-:Y:S02]  /*20de0*/  LOP3.LUT R3, R13, 0xf0, R252, 0xfe, !PT ;  /* 0x000000f00d037812 */ /* 0x000fe400078efefc */
[C---:B------:R-:W-:Y:S01]  /*20df0*/  FFMA.FTZ R9, R157.reuse, R2, R36 ;  /* 0x000000029d097223 */ /* 0x040fe20000010024 */
[CC--:B------:R-:W-:Y:S01]  /*20e00*/  FFMA.FTZ R8, R157.reuse, R4.reuse, R32 ;  /* 0x000000049d087223 */ /* 0x0c0fe20000010020 */
[----:B------:R-:W-:Y:S01]  /*20e10*/  FSEL R242, R6, -INF , !P3 ;  /* 0xff80000006f27808 */ /* 0x000fe20005800000 */
[----:B------:R-:W-:Y:S01]  /*20e20*/  FFMA.FTZ R4, R157, R4, R34 ;  /* 0x000000049d047223 */ /* 0x000fe20000010022 */
[----:B------:R-:W-:Y:S02]  /*20e30*/  FSEL R241, R12, -INF , !P6 ;  /* 0xff8000000cf17808 */ /* 0x000fe40007000000 */
[----:B------:R-:W-:Y:S02]  /*20e40*/  FSEL R244, R9, -INF , !P5 ;  /* 0xff80000009f47808 */ /* 0x000fe40006800000 */
[----:B------:R-:W-:-:S02]  /*20e50*/  ISETP.GE.AND P5, PT, R3, R7, PT ;  /* 0x000000070300720c */ /* 0x000fc40003fa6270 */
[----:B------:R-:W-:Y:S02]  /*20e60*/  ISETP.GE.AND P3, PT, R3, R5, PT ;  /* 0x000000050300720c */ /* 0x000fe40003f66270 */
[C---:B------:R-:W-:Y:S02]  /*20e70*/  ISETP.GE.AND P6, PT, R0.reuse, R7, PT ;  /* 0x000000070000720c */ /* 0x040fe40003fc6270 */
[----:B------:R-:W-:Y:S02]  /*20e80*/  ISETP.GE.AND P4, PT, R0, R5, PT ;  /* 0x000000050000720c */ /* 0x000fe40003f86270 */
[----:B------:R-:W-:Y:S02]  /*20e90*/  I2FP.F32.S32 R3, R3 ;  /* 0x0000000300037245 */ /* 0x000fe40000201400 */
[----:B------:R-:W-:Y:S02]  /*20ea0*/  LOP3.LUT R0, R13, R252, RZ, 0xfc, !PT ;  /* 0x000000fc0d007212 */ /* 0x000fe400078efcff */
[----:B------:R-:W-:Y:S01]  /*20eb0*/  FSEL R243, R4, -INF , !P4 ;  /* 0xff80000004f37808 */ /* 0x000fe20006000000 */
[CC--:B------:R-:W-:Y:S01]  /*20ec0*/  FFMA.FTZ R6, R157.reuse, R3.reuse, R28 ;  /* 0x000000039d067223 */ /* 0x0c0fe2000001001c */
[----:B------:R-:W-:Y:S01]  /*20ed0*/  FFMA.FTZ R4, R157, R3, R30 ;  /* 0x000000039d047223 */ /* 0x000fe2000001001e */
[----:B------:R-:W-:Y:S01]  /*20ee0*/  VIADD R3, R0, 0x1 ;  /* 0x0000000100037836 */ /* 0x000fe20000000000 */
[----:B------:R-:W-:-:S02]  /*20ef0*/  LOP3.LUT R2, R13, 0xf8, R252, 0xfe, !PT ;  /* 0x000000f80d027812 */ /* 0x000fc400078efefc */
[----:B------:R-:W-:Y:S02]  /*20f00*/  FSEL R252, R6, -INF , !P5 ;  /* 0xff80000006fc7808 */ /* 0x000fe40006800000 */
[----:B------:R-:W-:Y:S02]  /*20f10*/  FSEL R246, R4, -INF , !P3 ;  /* 0xff80000004f67808 */ /* 0x000fe40005800000 */
[C---:B------:R-:W-:Y:S02]  /*20f20*/  ISETP.GE.AND P5, PT, R3.reuse, R7, PT ;  /* 0x000000070300720c */ /* 0x040fe40003fa6270 */
[----:B------:R-:W-:Y:S02]  /*20f30*/  ISETP.GE.AND P3, PT, R3, R5, PT ;  /* 0x000000050300720c */ /* 0x000fe40003f66270 */
[----:B------:R-:W-:-:S05]  /*20f40*/  I2FP.F32.S32 R3, R3 ;  /* 0x0000000300037245 */ /* 0x000fca0000201400 */
[CC--:B------:R-:W-:Y:S01]  /*20f50*/  FFMA.FTZ R10, R157.reuse, R3.reuse, R17 ;  /* 0x000000039d0a7223 */ /* 0x0c0fe20000010011 */
[----:B------:R-:W-:Y:S01]  /*20f60*/  FFMA.FTZ R6, R157, R3, R19 ;  /* 0x000000039d067223 */ /* 0x000fe20000010013 */
[----:B------:R-:W-:Y:S01]  /*20f70*/  VIADD R3, R0, 0x11 ;  /* 0x0000001100037836 */ /* 0x000fe20000000000 */
[----:B------:R-:W-:Y:S02]  /*20f80*/  FSEL R245, R8, -INF , !P6 ;  /* 0xff80000008f57808 */ /* 0x000fe40007000000 */
[C---:B------:R-:W-:Y:S02]  /*20f90*/  ISETP.GE.AND P6, PT, R2.reuse, R7, PT ;  /* 0x000000070200720c */ /* 0x040fe40003fc6270 */
[----:B------:R-:W-:Y:S02]  /*20fa0*/  I2FP.F32.S32 R9, R2 ;  /* 0x0000000200097245 */ /* 0x000fe40000201400 */
[----:B------:R-:W-:Y:S01]  /*20fb0*/  ISETP.GE.AND P4, PT, R2, R5, PT ;  /* 0x000000050200720c */ /* 0x000fe20003f86270 */
[----:B------:R-:W-:Y:S01]  /*20fc0*/  VIADD R2, R0, 0x9 ;  /* 0x0000000900027836 */ /* 0x000fe20000000000 */
[----:B------:R-:W-:-:S02]  /*20fd0*/  FSEL R62, R10, -INF , !P5 ;  /* 0xff8000000a3e7808 */ /* 0x000fc40006800000 */
[----:B------:R-:W-:Y:S02]  /*20fe0*/  FSEL R58, R6, -INF , !P3 ;  /* 0xff800000063a7808 */ /* 0x000fe40005800000 */
[C---:B------:R-:W-:Y:S02]  /*20ff0*/  ISETP.GE.AND P5, PT, R3.reuse, R7, PT ;  /* 0x000000070300720c */ /* 0x040fe40003fa6270 */
[----:B------:R-:W-:Y:S02]  /*21000*/  ISETP.GE.AND P3, PT, R3, R5, PT ;  /* 0x000000050300720c */ /* 0x000fe40003f66270 */
[----:B------:R-:W-:Y:S01]  /*21010*/  I2FP.F32.S32 R3, R3 ;  /* 0x0000000300037245 */ /* 0x000fe20000201400 */
[----:B------:R-:W-:Y:S01]  /*21020*/  FFMA.FTZ R8, R157, R9, R24 ;  /* 0x000000099d087223 */ /* 0x000fe20000010018 */
[----:B------:R-:W-:-:S03]  /*21030*/  I2FP.F32.S32 R4, R2 ;  /* 0x0000000200047245 */ /* 0x000fc60000201400 */
[CC--:B------:R-:W-:Y:S01]  /*21040*/  FFMA.FTZ R10, R157.reuse, R3.reuse, R201 ;  /* 0x000000039d0a7223 */ /* 0x0c0fe200000100c9 */
[C---:B------:R-:W-:Y:S01]  /*21050*/  FFMA.FTZ R6, R157.reuse, R3, R203 ;  /* 0x000000039d067223 */ /* 0x040fe200000100cb */
[----:B------:R-:W-:Y:S01]  /*21060*/  VIADD R3, R0, 0x21 ;  /* 0x0000002100037836 */ /* 0x000fe20000000000 */
[----:B------:R-:W-:Y:S01]  /*21070*/  FSEL R74, R8, -INF , !P6 ;  /* 0xff800000084a7808 */ /* 0x000fe20007000000 */
[C---:B------:R-:W-:Y:S01]  /*21080*/  FFMA.FTZ R8, R157.reuse, R4, R63 ;  /* 0x000000049d087223 */ /* 0x040fe2000001003f */
[----:B------:R-:W-:Y:S02]  /*21090*/  FSEL R63, R10, -INF , !P5 ;  /* 0xff8000000a3f7808 */ /* 0x000fe40006800000 */
[----:B------:R-:W-:Y:S01]  /*210a0*/  FSEL R54, R6, -INF , !P3 ;  /* 0xff80000006367808 */ /* 0x000fe20005800000 */
[----:B------:R-:W-:Y:S01]  /*210b0*/  FFMA.FTZ R9, R157, R9, R26 ;  /* 0x000000099d097223 */ /* 0x000fe2000001001a */
[C---:B------:R-:W-:Y:S02]  /*210c0*/  ISETP.GE.AND P5, PT, R3.reuse, R7, PT ;  /* 0x000000070300720c */ /* 0x040fe40003fa6270 */
[----:B------:R-:W-:-:S02]  /*210d0*/  ISETP.GE.AND P3, PT, R3, R5, PT ;  /* 0x000000050300720c */ /* 0x000fc40003f66270 */
[----:B------:R-:W-:Y:S02]  /*210e0*/  I2FP.F32.S32 R3, R3 ;  /* 0x0000000300037245 */ /* 0x000fe40000201400 */
[----:B------:R-:W-:Y:S01]  /*210f0*/  FSEL R247, R9, -INF , !P4 ;  /* 0xff80000009f77808 */ /* 0x000fe20006000000 */
[C---:B------:R-:W-:Y:S02]  /*21100*/  FFMA.FTZ R9, R157.reuse, R4, R61 ;  /* 0x000000049d097223 */ /* 0x040fe4000001003d */
[CC--:B------:R-:W-:Y:S01]  /*21110*/  FFMA.FTZ R10, R157.reuse, R3.reuse, R205 ;  /* 0x000000039d0a7223 */ /* 0x0c0fe200000100cd */
[----:B------:R-:W-:Y:S01]  /*21120*/  FFMA.FTZ R6, R157, R3, R207 ;  /* 0x000000039d067223 */ /* 0x000fe200000100cf */
[----:B------:R-:W-:Y:S01]  /*21130*/  VIADD R3, R0, 0x31 ;  /* 0x0000003100037836 */ /* 0x000fe20000000000 */
[C---:B------:R-:W-:Y:S02]  /*21140*/  ISETP.GE.AND P6, PT, R2.reuse, R7, PT ;  /* 0x000000070200720c */ /* 0x040fe40003fc6270 */
[----:B------:R-:W-:-:S02]  /*21150*/  ISETP.GE.AND P4, PT, R2, R5, PT ;  /* 0x000000050200720c */ /* 0x000fc40003f86270 */
[----:B------:R-:W-:Y:S02]  /*21160*/  IADD3 R2, R0, 0x19, RZ ;  /* 0x0000001900027810 */ /* 0x000fe40007ffe0ff */
[----:B------:R-:W-:Y:S02]  /*21170*/  FSEL R68, R10, -INF , !P5 ;  /* 0xff8000000a447808 */ /* 0x000fe40006800000 */
[----:B------:R-:W-:Y:S02]  /*21180*/  FSEL R48, R6, -INF , !P3 ;  /* 0xff80000006307808 */ /* 0x000fe40005800000 */
[----:B------:R-:W-:Y:S02]  /*21190*/  FSEL R61, R9, -INF , !P6 ;  /* 0xff800000093d7808 */ /* 0x000fe40007000000 */
[----:B------:R-:W-:Y:S02]  /*211a0*/  FSEL R60, R8, -INF , !P4 ;  /* 0xff800000083c7808 */ /* 0x000fe40006000000 */
[----:B------:R-:W-:-:S02]  /*211b0*/  ISETP.GE.AND P5, PT, R3, R7, PT ;  /* 0x000000070300720c */ /* 0x000fc40003fa6270 */
[----:B------:R-:W-:Y:S02]  /*211c0*/  ISETP.GE.AND P3, PT, R3, R5, PT ;  /* 0x000000050300720c */ /* 0x000fe40003f66270 */
[C---:B------:R-:W-:Y:S02]  /*211d0*/  ISETP.GE.AND P6, PT, R2.reuse, R7, PT ;  /* 0x000000070200720c */ /* 0x040fe40003fc6270 */
[----:B------:R-:W-:Y:S02]  /*211e0*/  I2FP.F32.S32 R4, R2 ;  /* 0x0000000200047245 */ /* 0x000fe40000201400 */
[----:B------:R-:W-:Y:S01]  /*211f0*/  ISETP.GE.AND P4, PT, R2, R5, PT ;  /* 0x000000050200720c */ /* 0x000fe20003f86270 */
[----:B------:R-:W-:Y:S01]  /*21200*/  VIADD R2, R0, 0x29 ;  /* 0x0000002900027836 */ /* 0x000fe20000000000 */
[----:B------:R-:W-:Y:S01]  /*21210*/  I2FP.F32.S32 R3, R3 ;  /* 0x0000000300037245 */ /* 0x000fe20000201400 */
[CC--:B------:R-:W-:Y:S01]  /*21220*/  FFMA.FTZ R9, R157.reuse, R4.reuse, R173 ;  /* 0x000000049d097223 */ /* 0x0c0fe200000100ad */
[----:B------:R-:W-:-:S02]  /*21230*/  FFMA.FTZ R8, R157, R4, R175 ;  /* 0x000000049d087223 */ /* 0x000fc400000100af */
[----:B------:R-:W-:Y:S01]  /*21240*/  I2FP.F32.S32 R4, R2 ;  /* 0x0000000200047245 */ /* 0x000fe20000201400 */
[CC--:B------:R-:W-:Y:S01]  /*21250*/  FFMA.FTZ R10, R157.reuse, R3.reuse, R197 ;  /* 0x000000039d0a7223 */ /* 0x0c0fe200000100c5 */
[----:B------:R-:W-:Y:S01]  /*21260*/  FFMA.FTZ R6, R157, R3, R199 ;  /* 0x000000039d067223 */ /* 0x000fe200000100c7 */
[----:B------:R-:W-:Y:S01]  /*21270*/  VIADD R3, R0, 0x41 ;  /* 0x0000004100037836 */ /* 0x000fe20000000000 */
[----:B------:R-:W-:Y:S01]  /*21280*/  FSEL R66, R9, -INF , !P6 ;  /* 0xff80000009427808 */ /* 0x000fe20007000000 */
[CC--:B------:R-:W-:Y:S01]  /*21290*/  FFMA.FTZ R9, R157.reuse, R4.reuse, R129 ;  /* 0x000000049d097223 */ /* 0x0c0fe20000010081 */
[----:B------:R-:W-:Y:S01]  /*212a0*/  FSEL R50, R8, -INF , !P4 ;  /* 0xff80000008327808 */ /* 0x000fe20006000000 */
[----:B------:R-:W-:Y:S01]  /*212b0*/  FFMA.FTZ R8, R157, R4, R131 ;  /* 0x000000049d087223 */ /* 0x000fe20000010083 */
[----:B------:R-:W-:Y:S02]  /*212c0*/  FSEL R82, R10, -INF , !P5 ;  /* 0xff8000000a527808 */ /* 0x000fe40006800000 */
[----:B------:R-:W-:-:S02]  /*212d0*/  FSEL R44, R6, -INF , !P3 ;  /* 0xff800000062c7808 */ /* 0x000fc40005800000 */
[C---:B------:R-:W-:Y:S02]  /*212e0*/  ISETP.GE.AND P6, PT, R2.reuse, R7, PT ;  /* 0x000000070200720c */ /* 0x040fe40003fc6270 */
[----:B------:R-:W-:Y:S01]  /*212f0*/  ISETP.GE.AND P4, PT, R2, R5, PT ;  /* 0x000000050200720c */ /* 0x000fe20003f86270 */
[----:B------:R-:W-:Y:S01]  /*21300*/  VIADD R2, R0, 0x39 ;  /* 0x0000003900027836 */ /* 0x000fe20000000000 */
[C---:B------:R-:W-:Y:S02]  /*21310*/  ISETP.GE.AND P5, PT, R3.reuse, R7, PT ;  /* 0x000000070300720c */ /* 0x040fe40003fa6270 */
[----:B------:R-:W-:Y:S02]  /*21320*/  ISETP.GE.AND P3, PT, R3, R5, PT ;  /* 0x000000050300720c */ /* 0x000fe40003f66270 */
[----:B------:R-:W-:Y:S02]  /*21330*/  I2FP.F32.S32 R3, R3 ;  /* 0x0000000300037245 */ /* 0x000fe40000201400 */
[----:B------:R-:W-:-:S02]  /*21340*/  FSEL R70, R9, -INF , !P6 ;  /* 0xff80000009467808 */ /* 0x000fc40007000000 */
[----:B------:R-:W-:Y:S01]  /*21350*/  FSEL R46, R8, -INF , !P4 ;  /* 0xff800000082e7808 */ /* 0x000fe20006000000 */
[C---:B------:R-:W-:Y:S01]  /*21360*/  FFMA.FTZ R10, R157.reuse, R3, R177 ;  /* 0x000000039d0a7223 */ /* 0x040fe200000100b1 */
[----:B------:R-:W-:Y:S01]  /*21370*/  ISETP.GE.AND P6, PT, R2, R7, PT ;  /* 0x000000070200720c */ /* 0x000fe20003fc6270 */
[C---:B------:R-:W-:Y:S01]  /*21380*/  FFMA.FTZ R6, R157.reuse, R3, R179 ;  /* 0x000000039d067223 */ /* 0x040fe200000100b3 */
[----:B------:R-:W-:Y:S01]  /*21390*/  I2FP.F32.S32 R4, R2 ;  /* 0x0000000200047245 */ /* 0x000fe20000201400 */
[----:B------:R-:W-:Y:S01]  /*213a0*/  VIADD R3, R0, 0x51 ;  /* 0x0000005100037836 */ /* 0x000fe20000000000 */
[----:B------:R-:W-:Y:S01]  /*213b0*/  ISETP.GE.AND P4, PT, R2, R5, PT ;  /* 0x000000050200720c */ /* 0x000fe20003f86270 */
[----:B------:R-:W-:Y:S01]  /*213c0*/  VIADD R2, R0, 0x49 ;  /* 0x0000004900027836 */ /* 0x000fe20000000000 */
[----:B------:R-:W-:Y:S01]  /*213d0*/  FSEL R86, R10, -INF , !P5 ;  /* 0xff8000000a567808 */ /* 0x000fe20006800000 */
[CC--:B------:R-:W-:Y:S01]  /*213e0*/  FFMA.FTZ R9, R157.reuse, R4.reuse, R161 ;  /* 0x000000049d097223 */ /* 0x0c0fe200000100a1 */
[----:B------:R-:W-:Y:S01]  /*213f0*/  FFMA.FTZ R8, R157, R4, R163 ;  /* 0x000000049d087223 */ /* 0x000fe200000100a3 */
[----:B------:R-:W-:-:S02]  /*21400*/  FSEL R52, R6, -INF , !P3 ;  /* 0xff80000006347808 */ /* 0x000fc40005800000 */
[----:B------:R-:W-:Y:S02]  /*21410*/  I2FP.F32.S32 R4, R2 ;  /* 0x0000000200047245 */ /* 0x000fe40000201400 */
[C---:B------:R-:W-:Y:S02]  /*21420*/  ISETP.GE.AND P5, PT, R3.reuse, R7, PT ;  /* 0x000000070300720c */ /* 0x040fe40003fa6270 */
[----:B------:R-:W-:Y:S02]  /*21430*/  ISETP.GE.AND P3, PT, R3, R5, PT ;  /* 0x000000050300720c */ /* 0x000fe40003f66270 */
[----:B------:R-:W-:Y:S02]  /*21440*/  I2FP.F32.S32 R3, R3 ;  /* 0x0000000300037245 */ /* 0x000fe40000201400 */
[----:B------:R-:W-:Y:S01]  /*21450*/  FSEL R84, R9, -INF , !P6 ;  /* 0xff80000009547808 */ /* 0x000fe20007000000 */
[CC--:B------:R-:W-:Y:S01]  /*21460*/  FFMA.FTZ R9, R157.reuse, R4.reuse, R121 ;  /* 0x000000049d097223 */ /* 0x0c0fe20000010079 */
[----:B------:R-:W-:Y:S01]  /*21470*/  FSEL R42, R8, -INF , !P4 ;  /* 0xff800000082a7808 */ /* 0x000fe20006000000 */
[C---:B------:R-:W-:Y:S01]  /*21480*/  FFMA.FTZ R8, R157.reuse, R4, R123 ;  /* 0x000000049d087223 */ /* 0x040fe2000001007b */
[C---:B------:R-:W-:Y:S01]  /*21490*/  ISETP.GE.AND P6, PT, R2.reuse, R7, PT ;  /* 0x000000070200720c */ /* 0x040fe20003fc6270 */
[C---:B------:R-:W-:Y:S01]  /*214a0*/  FFMA.FTZ R10, R157.reuse, R3, R125 ;  /* 0x000000039d0a7223 */ /* 0x040fe2000001007d */
[----:B------:R-:W-:Y:S01]  /*214b0*/  ISETP.GE.AND P4, PT, R2, R5, PT ;  /* 0x000000050200720c */ /* 0x000fe20003f86270 */
[----:B------:R-:W-:Y:S01]  /*214c0*/  FFMA.FTZ R6, R157, R3, R127 ;  /* 0x000000039d067223 */ /* 0x000fe2000001007f */
[C---:B------:R-:W-:Y:S01]  /*214d0*/  IADD3 R2, R0.reuse, 0x59, RZ ;  /* 0x0000005900027810 */ /* 0x040fe20007ffe0ff */
[----:B------:R-:W-:Y:S01]  /*214e0*/  VIADD R3, R0, 0x61 ;  /* 0x0000006100037836 */ /* 0x000fe20000000000 */
[----:B------:R-:W-:-:S02]  /*214f0*/  FSEL R90, R9, -INF , !P6 ;  /* 0xff800000095a7808 */ /* 0x000fc40007000000 */
[----:B------:R-:W-:Y:S02]  /*21500*/  FSEL R56, R8, -INF , !P4 ;  /* 0xff80000008387808 */ /* 0x000fe40006000000 */
[C---:B------:R-:W-:Y:S02]  /*21510*/  ISETP.GE.AND P6, PT, R2.reuse, R7, PT ;  /* 0x000000070200720c */ /* 0x040fe40003fc6270 */
[----:B------:R-:W-:Y:S02]  /*21520*/  I2FP.F32.S32 R4, R2 ;  /* 0x0000000200047245 */ /* 0x000fe40000201400 */
[----:B------:R-:W-:Y:S01]  /*21530*/  ISETP.GE.AND P4, PT, R2, R5, PT ;  /* 0x000000050200720c */ /* 0x000fe20003f86270 */
[----:B------:R-:W-:Y:S01]  /*21540*/  VIADD R2, R0, 0x69 ;  /* 0x0000006900027836 */ /* 0x000fe20000000000 */
[----:B------:R-:W-:Y:S02]  /*21550*/  FSEL R92, R10, -INF , !P5 ;  /* 0xff8000000a5c7808 */ /* 0x000fe40006800000 */
[----:B------:R-:W-:-:S02]  /*21560*/  FSEL R64, R6, -INF , !P3 ;  /* 0xff80000006407808 */ /* 0x000fc40005800000 */
[C---:B------:R-:W-:Y:S02]  /*21570*/  ISETP.GE.AND P5, PT, R3.reuse, R7, PT ;  /* 0x000000070300720c */ /* 0x040fe40003fa6270 */
[----:B------:R-:W-:Y:S02]  /*21580*/  ISETP.GE.AND P3, PT, R3, R5, PT ;  /* 0x000000050300720c */ /* 0x000fe40003f66270 */
[----:B------:R-:W-:Y:S01]  /*21590*/  I2FP.F32.S32 R3, R3 ;  /* 0x0000000300037245 */ /* 0x000fe20000201400 */
[CC--:B------:R-:W-:Y:S01]  /*215a0*/  FFMA.FTZ R9, R157.reuse, R4.reuse, R105 ;  /* 0x000000049d097223 */ /* 0x0c0fe20000010069 */
[C---:B------:R-:W-:Y:S01]  /*215b0*/  FFMA.FTZ R8, R157.reuse, R4, R107 ;  /* 0x000000049d087223 */ /* 0x040fe2000001006b */
[----:B------:R-:W-:Y:S02]  /*215c0*/  I2FP.F32.S32 R4, R2 ;  /* 0x0000000200047245 */ /* 0x000fe40000201400 */
[CC--:B------:R-:W-:Y:S01]  /*215d0*/  FFMA.FTZ R10, R157.reuse, R3.reuse, R113 ;  /* 0x000000039d0a7223 */ /* 0x0c0fe20000010071 */
[----:B------:R-:W-:Y:S01]  /*215e0*/  FFMA.FTZ R6, R157, R3, R115 ;  /* 0x000000039d067223 */ /* 0x000fe20000010073 */
[----:B------:R-:W-:Y:S01]  /*215f0*/  VIADD R3, R0, 0x71 ;  /* 0x0000007100037836 */ /* 0x000fe20000000000 */
[----:B------:R-:W-:Y:S01]  /*21600*/  FSEL R94, R9, -INF , !P6 ;  /* 0xff800000095e7808 */ /* 0x000fe20007000000 */
[----:B------:R-:W-:Y:S01]  /*21610*/  FFMA.FTZ R9, R157, R4, R93 ;  /* 0x000000049d097223 */ /* 0x000fe2000001005d */
[----:B------:R-:W-:-:S02]  /*21620*/  FSEL R72, R8, -INF , !P4 ;  /* 0xff80000008487808 */ /* 0x000fc40006000000 */
[C---:B------:R-:W-:Y:S02]  /*21630*/  ISETP.GE.AND P6, PT, R2.reuse, R7, PT ;  /* 0x000000070200720c */ /* 0x040fe40003fc6270 */
[----:B------:R-:W-:Y:S01]  /*21640*/  ISETP.GE.AND P4, PT, R2, R5, PT ;  /* 0x000000050200720c */ /* 0x000fe20003f86270 */
[----:B------:R-:W-:Y:S01]  /*21650*/  VIADD R2, R0, 0x79 ;  /* 0x0000007900027836 */ /* 0x000fe20000000000 */
[----:B------:R-:W-:Y:S02]  /*21660*/  FSEL R93, R10, -INF , !P5 ;  /* 0xff8000000a5d7808 */ /* 0x000fe40006800000 */
[----:B------:R-:W-:Y:S02]  /*21670*/  FSEL R78, R6, -INF , !P3 ;  /* 0xff800000064e7808 */ /* 0x000fe40005800000 */
[C---:B------:R-:W-:Y:S02]  /*21680*/  ISETP.GE.AND P5, PT, R3.reuse, R7, PT ;  /* 0x000000070300720c */ /* 0x040fe40003fa6270 */
[----:B------:R-:W-:-:S02]  /*21690*/  ISETP.GE.AND P3, PT, R3, R5, PT ;  /* 0x000000050300720c */ /* 0x000fc40003f66270 */
[----:B------:R-:W-:Y:S01]  /*216a0*/  I2FP.F32.S32 R3, R3 ;  /* 0x0000000300037245 */ /* 0x000fe20000201400 */
[----:B------:R-:W-:Y:S01]  /*216b0*/  FFMA.FTZ R8, R157, R4, R95 ;  /* 0x000000049d087223 */ /* 0x000fe2000001005f */
[----:B------:R-:W-:-:S03]  /*216c0*/  I2FP.F32.S32 R4, R2 ;  /* 0x0000000200047245 */ /* 0x000fc60000201400 */
[CC--:B------:R-:W-:Y:S01]  /*216d0*/  FFMA.FTZ R10, R157.reuse, R3.reuse, R109 ;  /* 0x000000039d0a7223 */ /* 0x0c0fe2000001006d */
[----:B------:R-:W-:Y:S01]  /*216e0*/  FFMA.FTZ R6, R157, R3, R111 ;  /* 0x000000039d067223 */ /* 0x000fe2000001006f */
[----:B------:R-:W-:Y:S01]  /*216f0*/  VIADD R3, R0, 0x81 ;  /* 0x0000008100037836 */ /* 0x000fe20000000000 */
[----:B------:R-:W-:Y:S01]  /*21700*/  FSEL R95, R9, -INF , !P6 ;  /* 0xff800000095f7808 */ /* 0x000fe20007000000 */
[----:B------:R-:W-:Y:S01]  /*21710*/  FFMA.FTZ R9, R157, R4, R89 ;  /* 0x000000049d097223 */ /* 0x000fe20000010059 */
[----:B------:R-:W-:Y:S02]  /*21720*/  FSEL R80, R8, -INF , !P4 ;  /* 0xff80000008507808 */ /* 0x000fe40006000000 */
[C---:B------:R-:W-:Y:S02]  /*21730*/  ISETP.GE.AND P6, PT, R2.reuse, R7, PT ;  /* 0x000000070200720c */ /* 0x040fe40003fc6270 */
        /* <DEDUP_REMOVED lines=15> */
[----:B------:R-:W-:Y:S02]  /*21830*/  FSEL R81, R6, -INF , !P3 ;  /* 0xff80000006517808 */ /* 0x000fe40005800000 */
[C---:B------:R-:W-:Y:S02]  /*21840*/  ISETP.GE.AND P5, PT, R3.reuse, R7, PT ;  /* 0x000000070300720c */ /* 0x040fe40003fa6270 */
[----:B------:R-:W-:-:S02]  /*21850*/  ISETP.GE.AND P3, PT, R3, R5, PT ;  /* 0x000000050300720c */ /* 0x000fc40003f66270 */
[----:B------:R-:W-:-:S05]  /*21860*/  I2FP.F32.S32 R3, R3 ;  /* 0x0000000300037245 */ /* 0x000fca0000201400 */
[CC--:B------:R-:W-:Y:S01]  /*21870*/  FFMA.FTZ R10, R157.reuse, R3.reuse, R77 ;  /* 0x000000039d0a7223 */ /* 0x0c0fe2000001004d */
[----:B------:R-:W-:Y:S01]  /*21880*/  FFMA.FTZ R6, R157, R3, R79 ;  /* 0x000000039d067223 */ /* 0x000fe2000001004f */
[----:B------:R-:W-:Y:S01]  /*21890*/  VIADD R3, R0, 0xa1 ;  /* 0x000000a100037836 */ /* 0x000fe20000000000 */
[----:B------:R-:W-:Y:S02]  /*218a0*/  FSEL R88, R8, -INF , !P4 ;  /* 0xff80000008587808 */ /* 0x000fe40006000000 */
[----:B------:R-:W-:Y:S02]  /*218b0*/  FSEL R101, R10, -INF , !P5 ;  /* 0xff8000000a657808 */ /* 0x000fe40006800000 */
[----:B------:R-:W-:Y:S02]  /*218c0*/  FSEL R79, R6, -INF , !P3 ;  /* 0xff800000064f7808 */ /* 0x000fe40005800000 */
[C---:B------:R-:W-:Y:S02]  /*218d0*/  ISETP.GE.AND P6, PT, R2.reuse, R7, PT ;  /* 0x000000070200720c */ /* 0x040fe40003fc6270 */
[----:B------:R-:W-:-:S02]  /*218e0*/  ISETP.GE.AND P4, PT, R2, R5, PT ;  /* 0x000000050200720c */ /* 0x000fc40003f86270 */
[C---:B------:R-:W-:Y:S02]  /*218f0*/  ISETP.GE.AND P5, PT, R3.reuse, R7, PT ;  /* 0x000000070300720c */ /* 0x040fe40003fa6270 */
[----:B------:R-:W-:Y:S01]  /*21900*/  ISETP.GE.AND P3, PT, R3, R5, PT ;  /* 0x000000050300720c */ /* 0x000fe20003f66270 */
[----:B------:R-:W-:Y:S01]  /*21910*/  FFMA.FTZ R8, R157, R4, R83 ;  /* 0x000000049d087223 */ /* 0x000fe20000010053 */
[----:B------:R-:W-:Y:S02]  /*21920*/  IADD3 R2, R0, 0x99, RZ ;  /* 0x0000009900027810 */ /* 0x000fe40007ffe0ff */
[----:B------:R-:W-:Y:S02]  /*21930*/  I2FP.F32.S32 R3, R3 ;  /* 0x0000000300037245 */ /* 0x000fe40000201400 */
[----:B------:R-:W-:Y:S02]  /*21940*/  I2FP.F32.S32 R4, R2 ;  /* 0x0000000200047245 */ /* 0x000fe40000201400 */
[----:B------:R-:W-:Y:S01]  /*21950*/  FSEL R100, R9, -INF , !P6 ;  /* 0xff80000009647808 */ /* 0x000fe20007000000 */
[CC--:B------:R-:W-:Y:S01]  /*21960*/  FFMA.FTZ R10, R157.reuse, R3.reuse, R73 ;  /* 0x000000039d0a7223 */ /* 0x0c0fe20000010049 */
[----:B------:R-:W-:Y:S01]  /*21970*/  FFMA.FTZ R6, R157, R3, R75 ;  /* 0x000000039d067223 */ /* 0x000fe2000001004b */
[----:B------:R-:W-:Y:S01]  /*21980*/  FSEL R83, R8, -INF , !P4 ;  /* 0xff80000008537808 */ /* 0x000fe20006000000 */
[----:B------:R-:W-:Y:S01]  /*21990*/  VIADD R3, R0, 0xb1 ;  /* 0x000000b100037836 */ /* 0x000fe20000000000 */
[----:B------:R-:W-:-:S02]  /*219a0*/  ISETP.GE.AND P6, PT, R2, R7, PT ;  /* 0x000000070200720c */ /* 0x000fc40003fc6270 */
[----:B------:R-:W-:Y:S01]  /*219b0*/  ISETP.GE.AND P4, PT, R2, R5, PT ;  /* 0x000000050200720c */ /* 0x000fe20003f86270 */
[----:B------:R-:W-:Y:S02]  /*219c0*/  VIADD R2, R0, 0xa9 ;  /* 0x000000a900027836 */ /* 0x000fe40000000000 */
[CC--:B------:R-:W-:Y:S01]  /*219d0*/  FFMA.FTZ R9, R157.reuse, R4.reuse, R97 ;  /* 0x000000049d097223 */ /* 0x0c0fe20000010061 */
[----:B------:R-:W-:Y:S02]  /*219e0*/  FSEL R105, R10, -INF , !P5 ;  /* 0xff8000000a697808 */ /* 0x000fe40006800000 */
[----:B------:R-:W-:Y:S01]  /*219f0*/  FSEL R97, R6, -INF , !P3 ;  /* 0xff80000006617808 */ /* 0x000fe20005800000 */
[----:B------:R-:W-:Y:S01]  /*21a00*/  FFMA.FTZ R8, R157, R4, R99 ;  /* 0x000000049d087223 */ /* 0x000fe20000010063 */
[C---:B------:R-:W-:Y:S02]  /*21a10*/  ISETP.GE.AND P5, PT, R3.reuse, R7, PT ;  /* 0x000000070300720c */ /* 0x040fe40003fa6270 */
[----:B------:R-:W-:-:S02]  /*21a20*/  ISETP.GE.AND P3, PT, R3, R5, PT ;  /* 0x000000050300720c */ /* 0x000fc40003f66270 */
[----:B------:R-:W-:Y:S02]  /*21a30*/  I2FP.F32.S32 R3, R3 ;  /* 0x0000000300037245 */ /* 0x000fe40000201400 */
[----:B------:R-:W-:Y:S02]  /*21a40*/  I2FP.F32.S32 R4, R2 ;  /* 0x0000000200047245 */ /* 0x000fe40000201400 */
[----:B------:R-:W-:Y:S01]  /*21a50*/  FSEL R103, R9, -INF , !P6 ;  /* 0xff80000009677808 */ /* 0x000fe20007000000 */
[CC--:B------:R-:W-:Y:S01]  /*21a60*/  FFMA.FTZ R10, R157.reuse, R3.reuse, R65 ;  /* 0x000000039d0a7223 */ /* 0x0c0fe20000010041 */
[----:B------:R-:W-:Y:S01]  /*21a70*/  FSEL R91, R8, -INF , !P4 ;  /* 0xff800000085b7808 */ /* 0x000fe20006000000 */
[C---:B------:R-:W-:Y:S01]  /*21a80*/  FFMA.FTZ R6, R157.reuse, R3, R67 ;  /* 0x000000039d067223 */ /* 0x040fe20000010043 */
[C---:B------:R-:W-:Y:S01]  /*21a90*/  ISETP.GE.AND P6, PT, R2.reuse, R7, PT ;  /* 0x000000070200720c */ /* 0x040fe20003fc6270 */
[CC--:B------:R-:W-:Y:S01]  /*21aa0*/  FFMA.FTZ R9, R157.reuse, R4.reuse, R69 ;  /* 0x000000049d097223 */ /* 0x0c0fe20000010045 */
[----:B------:R-:W-:Y:S01]  /*21ab0*/  ISETP.GE.AND P4, PT, R2, R5, PT ;  /* 0x000000050200720c */ /* 0x000fe20003f86270 */
[----:B------:R-:W-:Y:S01]  /*21ac0*/  FFMA.FTZ R8, R157, R4, R71 ;  /* 0x000000049d087223 */ /* 0x000fe20000010047 */
[----:B------:R-:W-:-:S02]  /*21ad0*/  VIADD R3, R0, 0xc1 ;  /* 0x000000c100037836 */ /* 0x000fc40000000000 */
[----:B------:R-:W-:Y:S01]  /*21ae0*/  VIADD R2, R0, 0xb9 ;  /* 0x000000b900027836 */ /* 0x000fe20000000000 */
[----:B------:R-:W-:Y:S02]  /*21af0*/  FSEL R113, R10, -INF , !P5 ;  /* 0xff8000000a717808 */ /* 0x000fe40006800000 */
[----:B------:R-:W-:Y:S02]  /*21b00*/  FSEL R102, R6, -INF , !P3 ;  /* 0xff80000006667808 */ /* 0x000fe40005800000 */
[----:B------:R-:W-:Y:S02]  /*21b10*/  FSEL R109, R9, -INF , !P6 ;  /* 0xff800000096d7808 */ /* 0x000fe40007000000 */
[----:B------:R-:W-:Y:S02]  /*21b20*/  FSEL R99, R8, -INF , !P4 ;  /* 0xff80000008637808 */ /* 0x000fe40006000000 */
[C---:B------:R-:W-:Y:S02]  /*21b30*/  ISETP.GE.AND P5, PT, R3.reuse, R7, PT ;  /* 0x000000070300720c */ /* 0x040fe40003fa6270 */
[----:B------:R-:W-:-:S02]  /*21b40*/  ISETP.GE.AND P3, PT, R3, R5, PT ;  /* 0x000000050300720c */ /* 0x000fc40003f66270 */
[C---:B------:R-:W-:Y:S02]  /*21b50*/  ISETP.GE.AND P6, PT, R2.reuse, R7, PT ;  /* 0x000000070200720c */ /* 0x040fe40003fc6270 */
[----:B------:R-:W-:Y:S02]  /*21b60*/  I2FP.F32.S32 R4, R2 ;  /* 0x0000000200047245 */ /* 0x000fe40000201400 */
[----:B------:R-:W-:Y:S01]  /*21b70*/  ISETP.GE.AND P4, PT, R2, R5, PT ;  /* 0x000000050200720c */ /* 0x000fe20003f86270 */
[C---:B------:R-:W-:Y:S01]  /*21b80*/  VIADD R2, R0.reuse, 0xc9 ;  /* 0x000000c900027836 */ /* 0x040fe20000000000 */
[----:B------:R-:W-:Y:S01]  /*21b90*/  I2FP.F32.S32 R3, R3 ;  /* 0x0000000300037245 */ /* 0x000fe20000201400 */
[CC--:B------:R-:W-:Y:S01]  /*21ba0*/  FFMA.FTZ R9, R157.reuse, R4.reuse, R57 ;  /* 0x000000049d097223 */ /* 0x0c0fe20000010039 */
[C---:B------:R-:W-:Y:S02]  /*21bb0*/  FFMA.FTZ R8, R157.reuse, R4, R59 ;  /* 0x000000049d087223 */ /* 0x040fe4000001003b */
        /* <DEDUP_REMOVED lines=8> */
[----:B------:R-:W-:-:S02]  /*21c40*/  FSEL R123, R10, -INF , !P5 ;  /* 0xff8000000a7b7808 */ /* 0x000fc40006800000 */
[----:B------:R-:W-:Y:S02]  /*21c50*/  FSEL R111, R6, -INF , !P3 ;  /* 0xff800000066f7808 */ /* 0x000fe40005800000 */
[C---:B------:R-:W-:Y:S02]  /*21c60*/  ISETP.GE.AND P5, PT, R3.reuse, R7, PT ;  /* 0x000000070300720c */ /* 0x040fe40003fa6270 */
[----:B------:R-:W-:Y:S02]  /*21c70*/  ISETP.GE.AND P3, PT, R3, R5, PT ;  /* 0x000000050300720c */ /* 0x000fe40003f66270 */
[C---:B------:R-:W-:Y:S02]  /*21c80*/  ISETP.GE.AND P6, PT, R2.reuse, R7, PT ;  /* 0x000000070200720c */ /* 0x040fe40003fc6270 */
[----:B------:R-:W-:Y:S02]  /*21c90*/  ISETP.GE.AND P4, PT, R2, R5, PT ;  /* 0x000000050200720c */ /* 0x000fe40003f86270 */
[----:B------:R-:W-:-:S02]  /*21ca0*/  I2FP.F32.S32 R3, R3 ;  /* 0x0000000300037245 */ /* 0x000fc40000201400 */
[----:B------:R-:W-:Y:S02]  /*21cb0*/  IADD3 R2, R0, 0xd9, RZ ;  /* 0x000000d900027810 */ /* 0x000fe40007ffe0ff */
[----:B------:R-:W-:Y:S01]  /*21cc0*/  FSEL R127, R9, -INF , !P6 ;  /* 0xff800000097f7808 */ /* 0x000fe20007000000 */
[----:B------:R-:W-:Y:S01]  /*21cd0*/  FFMA.FTZ R6, R157, R3, R47 ;  /* 0x000000039d067223 */ /* 0x000fe2000001002f */
[----:B------:R-:W-:Y:S02]  /*21ce0*/  FSEL R121, R8, -INF , !P4 ;  /* 0xff80000008797808 */ /* 0x000fe40006000000 */
[C---:B------:R-:W-:Y:S02]  /*21cf0*/  ISETP.GE.AND P6, PT, R2.reuse, R7, PT ;  /* 0x000000070200720c */ /* 0x040fe40003fc6270 */
[----:B------:R-:W-:Y:S02]  /*21d00*/  I2FP.F32.S32 R4, R2 ;  /* 0x0000000200047245 */ /* 0x000fe40000201400 */
[----:B------:R-:W-:Y:S01]  /*21d10*/  ISETP.GE.AND P4, PT, R2, R5, PT ;  /* 0x000000050200720c */ /* 0x000fe20003f86270 */
[----:B------:R-:W-:-:S02]  /*21d20*/  VIADD R2, R0, 0xe1 ;  /* 0x000000e100027836 */ /* 0x000fc40000000000 */
[C---:B------:R-:W-:Y:S01]  /*21d30*/  FFMA.FTZ R8, R157.reuse, R3, R45 ;  /* 0x000000039d087223 */ /* 0x040fe2000001002d */
[CC--:B------:R-:W-:Y:S01]  /*21d40*/  FFMA.FTZ R9, R157.reuse, R4.reuse, R41 ;  /* 0x000000049d097223 */ /* 0x0c0fe20000010029 */
[----:B------:R-:W-:Y:S01]  /*21d50*/  FSEL R125, R6, -INF , !P3 ;  /* 0xff800000067d7808 */ /* 0x000fe20005800000 */
[C---:B------:R-:W-:Y:S01]  /*21d60*/  FFMA.FTZ R4, R157.reuse, R4, R43 ;  /* 0x000000049d047223 */ /* 0x040fe2000001002b */
[----:B------:R-:W-:Y:S01]  /*21d70*/  I2FP.F32.S32 R6, R2 ;  /* 0x0000000200067245 */ /* 0x000fe20000201400 */
[----:B------:R-:W-:Y:S01]  /*21d80*/  VIADD R3, R0, 0xe9 ;  /* 0x000000e900037836 */ /* 0x000fe20000000000 */
[----:B------:R-:W-:Y:S02]  /*21d90*/  FSEL R129, R8, -INF , !P5 ;  /* 0xff80000008817808 */ /* 0x000fe40006800000 */
[----:B------:R-:W-:Y:S01]  /*21da0*/  FSEL R161, R4, -INF , !P4 ;  /* 0xff80000004a17808 */ /* 0x000fe20006000000 */
[CC--:B------:R-:W-:Y:S01]  /*21db0*/  FFMA.FTZ R8, R157.reuse, R6.reuse, R37 ;  /* 0x000000069d087223 */ /* 0x0c0fe20000010025 */
[C---:B------:R-:W-:Y:S01]  /*21dc0*/  ISETP.GE.AND P5, PT, R2.reuse, R7, PT ;  /* 0x000000070200720c */ /* 0x040fe20003fa6270 */
[----:B------:R-:W-:Y:S01]  /*21dd0*/  FFMA.FTZ R6, R157, R6, R39 ;  /* 0x000000069d067223 */ /* 0x000fe20000010027 */
[----:B------:R-:W-:Y:S01]  /*21de0*/  ISETP.GE.AND P3, PT, R2, R5, PT ;  /* 0x000000050200720c */ /* 0x000fe20003f66270 */
[----:B------:R-:W-:Y:S01]  /*21df0*/  VIADD R2, R0, 0xf1 ;  /* 0x000000f100027836 */ /* 0x000fe20000000000 */
[----:B------:R-:W-:-:S02]  /*21e00*/  I2FP.F32.S32 R4, R3 ;  /* 0x0000000300047245 */ /* 0x000fc40000201400 */
[----:B------:R-:W-:Y:S02]  /*21e10*/  FSEL R131, R9, -INF , !P6 ;  /* 0xff80000009837808 */ /* 0x000fe40007000000 */
[----:B------:R-:W-:Y:S01]  /*21e20*/  FSEL R173, R8, -INF , !P5 ;  /* 0xff80000008ad7808 */ /* 0x000fe20006800000 */
[-C--:B------:R-:W-:Y:S01]  /*21e30*/  FFMA.FTZ R8, R157, R4.reuse, R33 ;  /* 0x000000049d087223 */ /* 0x080fe20000010021 */
[----:B------:R-:W-:Y:S01]  /*21e40*/  ISETP.GE.AND P6, PT, R3, R7, PT ;  /* 0x000000070300720c */ /* 0x000fe20003fc6270 */
[----:B------:R-:W-:Y:S01]  /*21e50*/  FFMA.FTZ R4, R157, R4, R35 ;  /* 0x000000049d047223 */ /* 0x000fe20000010023 */
[----:B------:R-:W-:Y:S02]  /*21e60*/  ISETP.GE.AND P4, PT, R3, R5, PT ;  /* 0x000000050300720c */ /* 0x000fe40003f86270 */
[----:B------:R-:W-:Y:S02]  /*21e70*/  I2FP.F32.S32 R3, R2 ;  /* 0x0000000200037245 */ /* 0x000fe40000201400 */
[----:B------:R-:W-:-:S02]  /*21e80*/  FSEL R163, R6, -INF , !P3 ;  /* 0xff80000006a37808 */ /* 0x000fc40005800000 */
[C---:B------:R-:W-:Y:S02]  /*21e90*/  ISETP.GE.AND P5, PT, R2.reuse, R7, PT ;  /* 0x000000070200720c */ /* 0x040fe40003fa6270 */
[----:B------:R-:W-:Y:S01]  /*21ea0*/  ISETP.GE.AND P3, PT, R2, R5, PT ;  /* 0x000000050200720c */ /* 0x000fe20003f66270 */
[----:B------:R-:W-:Y:S02]  /*21eb0*/  VIADD R2, R0, 0xf9 ;  /* 0x000000f900027836 */ /* 0x000fe40000000000 */
[CC--:B------:R-:W-:Y:S01]  /*21ec0*/  FFMA.FTZ R6, R157.reuse, R3.reuse, R29 ;  /* 0x000000039d067223 */ /* 0x0c0fe2000001001d */
[----:B------:R-:W-:Y:S01]  /*21ed0*/  FSEL R175, R8, -INF , !P6 ;  /* 0xff80000008af7808 */ /* 0x000fe20007000000 */
[----:B------:R-:W-:Y:S01]  /*21ee0*/  FFMA.FTZ R3, R157, R3, R31 ;  /* 0x000000039d037223 */ /* 0x000fe2000001001f */
[----:B------:R-:W-:Y:S02]  /*21ef0*/  FSEL R177, R4, -INF , !P4 ;  /* 0xff80000004b17808 */ /* 0x000fe40006000000 */
[----:B------:R-:W-:-:S02]  /*21f00*/  ISETP.GE.AND P6, PT, R0, R7, PT ;  /* 0x000000070000720c */ /* 0x000fc40003fc6270 */
[----:B------:R-:W-:Y:S02]  /*21f10*/  ISETP.GE.AND P4, PT, R0, R5, PT ;  /* 0x000000050000720c */ /* 0x000fe40003f86270 */
[----:B------:R-:W-:Y:S02]  /*21f20*/  I2FP.F32.S32 R8, R0 ;  /* 0x0000000000087245 */ /* 0x000fe40000201400 */
[----:B------:R-:W-:Y:S02]  /*21f30*/  I2FP.F32.S32 R0, R2 ;  /* 0x0000000200007245 */ /* 0x000fe40000201400 */
[----:B------:R-:W-:Y:S02]  /*21f40*/  FSEL R197, R6, -INF , !P5 ;  /* 0xff80000006c57808 */ /* 0x000fe40006800000 */
[----:B------:R-:W-:Y:S01]  /*21f50*/  FSEL R179, R3, -INF , !P3 ;  /* 0xff80000003b37808 */ /* 0x000fe20005800000 */
[C---:B------:R-:W-:Y:S01]  /*21f60*/  FFMA.FTZ R3, R157.reuse, R0, R25 ;  /* 0x000000009d037223 */ /* 0x040fe20000010019 */
[C---:B------:R-:W-:Y:S01]  /*21f70*/  ISETP.GE.AND P5, PT, R2.reuse, R7, PT ;  /* 0x000000070200720c */ /* 0x040fe20003fa6270 */
[CC--:B------:R-:W-:Y:S01]  /*21f80*/  FFMA.FTZ R4, R157.reuse, R8.reuse, R16 ;  /* 0x000000089d047223 */ /* 0x0c0fe20000010010 */
[----:B------:R-:W-:Y:S01]  /*21f90*/  ISETP.GE.AND P3, PT, R2, R5, PT ;  /* 0x000000050200720c */ /* 0x000fe20003f66270 */
[C---:B------:R-:W-:Y:S01]  /*21fa0*/  FFMA.FTZ R2, R157.reuse, R8, R18 ;  /* 0x000000089d027223 */ /* 0x040fe20000010012 */
[----:B------:R-:W-:Y:S01]  /*21fb0*/  FFMA.FTZ R0, R157, R0, R27 ;  /* 0x000000009d007223 */ /* 0x000fe2000001001b */
[----:B------:R-:W-:Y:S01]  /*21fc0*/  BSSY B1, `(.L_x_3171) ;  /* 0x00000fd000017945 */ /* 0x000fe20003800000 */
        /* <DEDUP_REMOVED lines=9> */
[----:B-----5:R-:W2:Y:S01]  /*22060*/  LD.E R2, desc[UR6][R22.64+0x170] ;  /* 0x0001700616027980 */ /* 0x020ea2000c101900 */
[----:B------:R-:W-:Y:S02]  /*22070*/  IADD3 R8, R13, -0x100, RZ ;  /* 0xffffff000d087810 */ /* 0x000fe40007ffe0ff */
[----:B------:R-:W-:Y:S02]  /*22080*/  IABS R6, R13 ;  /* 0x0000000d00067213 */ /* 0x000fe40000000000 */
[----:B------:R-:W-:Y:S02]  /*22090*/  IABS R7, R8 ;  /* 0x0000000800077213 */ /* 0x000fe40000000000 */
[-C--:B--2---:R-:W-:Y:S02]  /*220a0*/  IABS R0, R2.reuse ;  /* 0x0000000200007213 */ /* 0x084fe40000000000 */
[----:B------:R-:W-:Y:S02]  /*220b0*/  IABS R9, R2 ;  /* 0x0000000200097213 */ /* 0x000fe40000000000 */
        /* <DEDUP_REMOVED lines=54> */
.L_x_3174:
[----:B-----5:R-:W2:Y:S02]  /*22420*/  LD.E R0, desc[UR6][R22.64+0x38] ;  /* 0x0000380616007980 */ /* 0x020ea4000c101900 */
[----:B--2---:R-:W-:-:S04]  /*22430*/  LEA R0, -R0, RZ, 0x8 ;  /* 0x000000ff00007211 */ /* 0x004fc800078e41ff */
[----:B------:R-:W-:Y:S02]  /*22440*/  SHF.R.S32.HI R2, RZ, 0x1f, R0 ;  /* 0x0000001fff027819 */ /* 0x000fe40000011400 */
.L_x_3175:
[----:B------:R-:W-:Y:S05]  /*22450*/  BSYNC B0 ;  /* 0x0000000000007941 */ /* 0x000fea0003800000 */
.L_x_3173:
[----:B------:R-:W-:Y:S01]  /*22460*/  @!P1 IADD3 R3, P2, R0, R118, RZ ;  /* 0x0000007600039210 */ /* 0x000fe20007f5e0ff */
[----:B------:R-:W-:Y:S01]  /*22470*/  @!P1 IMAD.MOV.U32 R12, RZ, RZ, R0 ;  /* 0x000000ffff0c9224 */ /* 0x000fe200078e0000 */
[----:B------:R-:W-:Y:S01]  /*22480*/  @!P1 LEA R4, P0, R194, R0, 0x5 ;  /* 0x00000000c2049211 */ /* 0x000fe200078028ff */
[----:B------:R-:W-:Y:S01]  /*22490*/  @!P1 IMAD.MOV.U32 R13, RZ, RZ, R2 ;  /* 0x000000ffff0d9224 */ /* 0x000fe200078e0002 */
[-C--:B------:R-:W-:Y:S01]  /*224a0*/  @!P1 MOV R7, R2.reuse ;  /* 0x0000000200079202 */ /* 0x080fe20000000f00 */
[----:B------:R-:W-:Y:S01]  /*224b0*/  @!P1 IMAD.X R5, R2, 0x1, R156, P2 ;  /* 0x0000000102059824 */ /* 0x000fe200010e069c */
[----:B------:R-:W-:Y:S01]  /*224c0*/  @!P1 LEA.HI.X R6, R194, R2, R195, 0x5, P0 ;  /* 0x00000002c2069211 */ /* 0x000fe200000f2cc3 */
[----:B------:R-:W-:Y:S01]  /*224d0*/  @!P1 IMAD R16, R195, 0x60, RZ ;  /* 0x00000060c3109824 */ /* 0x000fe200078e02ff */
[-C--:B------:R-:W-:Y:S01]  /*224e0*/  @!P1 LEA R38, P2, R3, R225.reuse, 0x1 ;  /* 0x000000e103269211 */ /* 0x080fe200078408ff */
[----:B------:R-:W-:Y:S01]  /*224f0*/  @!P1 IMAD R15, R195, 0x30, RZ ;  /* 0x00000030c30f9824 */ /* 0x000fe200078e02ff */
[C---:B------:R-:W-:Y:S01]  /*22500*/  @!P1 LEA R36, P0, R4.reuse, R225, 0x1 ;  /* 0x000000e104249211 */ /* 0x040fe200078008ff */
[--C-:B------:R-:W-:Y:S01]  /*22510*/  @!P1 IMAD.MOV.U32 R19, RZ, RZ, R2.reuse ;  /* 0x000000ffff139224 */ /* 0x100fe200078e0002 */
[-C--:B------:R-:W-:Y:S01]  /*22520*/  @!P1 LEA.HI.X R39, R3, R223.reuse, R5, 0x1, P2 ;  /* 0x000000df03279211 */ /* 0x080fe200010f0c05 */
[----:B------:R-:W-:Y:S01]  /*22530*/  @!P1 IMAD.MOV.U32 R5, RZ, RZ, R2 ;  /* 0x000000ffff059224 */ /* 0x000fe200078e0002 */
[----:B------:R-:W-:Y:S01]  /*22540*/  @!P1 LEA.HI.X R37, R4, R223, R6, 0x1, P0 ;  /* 0x000000df04259211 */ /* 0x000fe200000f0c06 */
[--C-:B------:R-:W-:Y:S01]  /*22550*/  @!P1 IMAD.MOV.U32 R4, RZ, RZ, R0.reuse ;  /* 0x000000ffff049224 */ /* 0x100fe200078e0000 */
[----:B------:R-:W-:Y:S01]  /*22560*/  @!P1 LEA R10, P2, R0, R225, 0x1 ;  /* 0x000000e1000a9211 */ /* 0x000fe200078408ff */
[----:B------:R-:W-:Y:S01]  /*22570*/  @!P1 IMAD.MOV.U32 R6, RZ, RZ, R0 ;  /* 0x000000ffff069224 */ /* 0x000fe200078e0000 */
[-C--:B------:R-:W-:Y:S01]  /*22580*/  @!P1 MOV R18, R0.reuse ;  /* 0x0000000000129202 */ /* 0x080fe20000000f00 */
[----:B------:R-:W-:Y:S01]  /*22590*/  @!P1 IMAD.WIDE.U32 R8, R194, 0x30, R4 ;  /* 0x00000030c2089825 */ /* 0x000fe200078e0004 */
[----:B------:R-:W-:Y:S01]  /*225a0*/  @!P1 LEA.HI.X R11, R0, R223, R2, 0x1, P2 ;  /* 0x000000df000b9211 */ /* 0x000fe200010f0c02 */
[----:B------:R1:W-:Y:S01]  /*225b0*/  @P1 STS.128 [R192+0x2000], RZ ;  /* 0x002000ffc0001388 */ /* 0x0003e20000000c00 */
[----:B------:R-:W-:Y:S01]  /*225c0*/  BSSY B0, `(.L_x_3176) ;  /* 0x0000099000007945 */ /* 0x000fe20003800000 */
[----:B------:R-:W-:Y:S01]  /*225d0*/  @!P1 IMAD.WIDE.U32 R4, R194, 0x60, R12 ;  /* 0x00000060c2049825 */ /* 0x000fe200078e000c */
[-C--:B------:R-:W-:Y:S01]  /*225e0*/  @!P1 LEA R34, P3, R8, R225.reuse, 0x1 ;  /* 0x000000e108229211 */ /* 0x080fe200078608ff */
[----:B------:R-:W-:Y:S01]  /*225f0*/  @!PT LDS RZ, [RZ] ;  /* 0x00000000fffff984 */ /* 0x000fe20000000800 */
[----:B------:R-:W-:Y:S01]  /*22600*/  @!PT LDS RZ, [RZ] ;  /* 0x00000000fffff984 */ /* 0x000fe20000000800 */
[----:B------:R-:W-:Y:S01]  /*22610*/  @!PT LDS RZ, [RZ] ;  /* 0x00000000fffff984 */ /* 0x000fe20000000800 */
[----:B------:R2:W-:Y:S02]  /*22620*/  @!P1 LDGSTS.E.BYPASS.LTC128B.128 [R192+0x2000], desc[UR6][R10.64] ;  /* 0x020000000ac09fae */ /* 0x0005e4000b901d46 */
[----:B------:R-:W-:Y:S01]  /*22630*/  @!P1 IMAD R3, R195, 0x50, RZ ;  /* 0x00000050c3039824 */ /* 0x000fe200078e02ff */
[----:B------:R-:W-:Y:S01]  /*22640*/  @!P1 LEA R30, P0, R4, R225, 0x1 ;  /* 0x000000e1041e9211 */ /* 0x000fe200078008ff */
[----:B------:R-:W-:Y:S01]  /*22650*/  @!P1 IMAD.WIDE.U32 R6, R194, 0x50, R6 ;  /* 0x00000050c2069825 */ /* 0x000fe200078e0006 */
[----:B------:R1:W-:Y:S03]  /*22660*/  @P1 STS.128 [R192+0x2800], RZ ;  /* 0x002800ffc0001388 */ /* 0x0003e60000000c00 */
[----:B------:R-:W-:Y:S01]  /*22670*/  @!P1 IMAD.IADD R5, R16, 0x1, R5 ;  /* 0x0000000110059824 */ /* 0x000fe200078e0205 */
[----:B------:R-:W-:Y:S01]  /*22680*/  @!P1 IADD3 R3, R3, R7, RZ ;  /* 0x0000000703039210 */ /* 0x000fe20007ffe0ff */
[----:B------:R-:W-:Y:S01]  /*22690*/  @!P1 IMAD.IADD R15, R15, 0x1, R9 ;  /* 0x000000010f0f9824 */ /* 0x000fe200078e0209 */
[----:B------:R-:W-:Y:S01]  /*226a0*/  @!P1 LEA R32, P2, R6, R225, 0x1 ;  /* 0x000000e106209211 */ /* 0x000fe200078408ff */
[----:B------:R-:W-:Y:S01]  /*226b0*/  @!P1 IMAD.MOV.U32 R7, RZ, RZ, R2 ;  /* 0x000000ffff079224 */ /* 0x000fe200078e0002 */
[-C--:B------:R-:W-:Y:S01]  /*226c0*/  @!P1 LEA.HI.X R31, R4, R223.reuse, R5, 0x1, P0 ;  /* 0x000000df041f9211 */ /* 0x080fe200000f0c05 */
[----:B------:R-:W-:Y:S01]  /*226d0*/  @!P1 IMAD.MOV.U32 R4, RZ, RZ, R0 ;  /* 0x000000ffff049224 */ /* 0x000fe200078e0000 */
[-C--:B------:R-:W-:Y:S01]  /*226e0*/  @!P1 LEA.HI.X R33, R6, R223.reuse, R3, 0x1, P2 ;  /* 0x000000df06219211 */ /* 0x080fe200010f0c03 */
[----:B------:R-:W-:Y:S01]  /*226f0*/  @!P1 IMAD.MOV.U32 R5, RZ, RZ, R2 ;  /* 0x000000ffff059224 */ /* 0x000fe200078e0002 */
[----:B------:R-:W-:Y:S01]  /*22700*/  @!P1 MOV R6, R0 ;  /* 0x0000000000069202 */ /* 0x000fe20000000f00 */
[----:B------:R-:W-:Y:S01]  /*22710*/  @!P1 IMAD R3, R195, 0x70, RZ ;  /* 0x00000070c3039824 */ /* 0x000fe200078e02ff */
[----:B------:R-:W-:Y:S01]  /*22720*/  @!P1 LEA.HI.X R35, R8, R223, R15, 0x1, P3 ;  /* 0x000000df08239211 */ /* 0x000fe200018f0c0f */
[----:B------:R-:W-:Y:S01]  /*22730*/  @!P1 IMAD.WIDE.U32 R12, R194, 0x70, R4 ;  /* 0x00000070c20c9825 */ /* 0x000fe200078e0004 */
[----:B------:R-:W-:Y:S01]  /*22740*/  @!PT LDS RZ, [RZ] ;  /* 0x00000000fffff984 */ /* 0x000fe20000000800 */
[----:B------:R-:W-:Y:S01]  /*22750*/  @!PT LDS RZ, [RZ] ;  /* 0x00000000fffff984 */ /* 0x000fe20000000800 */
[----:B------:R-:W-:Y:S01]  /*22760*/  @!PT LDS RZ, [RZ] ;  /* 0x00000000fffff984 */ /* 0x000fe20000000800 */
[----:B------:R1:W-:Y:S03]  /*22770*/  @!P1 LDGSTS.E.BYPASS.LTC128B.128 [R192+0x2800], desc[UR6][R38.64] ;  /* 0x0280000026c09fae */ /* 0x0003e6000b901d46 */
[----:B------:R-:W-:Y:S01]  /*22780*/  @!P1 IMAD.MOV.U32 R16, RZ, RZ, R0 ;  /* 0x000000ffff109224 */ /* 0x000fe200078e0000 */
[----:B------:R-:W-:Y:S01]  /*22790*/  @!P1 LEA R28, P0, R12, R225, 0x1 ;  /* 0x000000e10c1c9211 */ /* 0x000fe200078008ff */
[----:B------:R-:W-:Y:S01]  /*227a0*/  @!P1 IMAD.MOV.U32 R17, RZ, RZ, R2 ;  /* 0x000000ffff119224 */ /* 0x000fe200078e0002 */
[----:B------:R1:W-:Y:S01]  /*227b0*/  @P1 STS.128 [R192+0x3000], RZ ;  /* 0x003000ffc0001388 */ /* 0x0003e20000000c00 */
[----:B------:R-:W-:-:S02]  /*227c0*/  @!P1 IMAD.IADD R3, R3, 0x1, R13 ;  /* 0x0000000103039824 */ /* 0x000fc400078e020d */
[----:B------:R-:W-:Y:S01]  /*227d0*/  @!P1 IMAD.WIDE.U32 R8, R194, 0xa0, R4 ;  /* 0x000000a0c2089825 */ /* 0x000fe200078e0004 */
[----:B------:R-:W-:Y:S01]  /*227e0*/  @!PT LDS RZ, [RZ] ;  /* 0x00000000fffff984 */ /* 0x000fe20000000800 */
[----:B------:R-:W-:Y:S01]  /*227f0*/  @!PT LDS RZ, [RZ] ;  /* 0x00000000fffff984 */ /* 0x000fe20000000800 */
[----:B------:R-:W-:Y:S01]  /*22800*/  @!PT LDS RZ, [RZ] ;  /* 0x00000000fffff984 */ /* 0x000fe20000000800 */
[----:B------:R1:W-:Y:S02]  /*22810*/  @!P1 LDGSTS.E.BYPASS.LTC128B.128 [R192+0x3000], desc[UR6][R36.64] ;  /* 0x0300000024c09fae */ /* 0x0003e4000b901d46 */
        /* <DEDUP_REMOVED lines=12> */
[----:B--2---:R-:W-:-:S03]  /*228e0*/  @!P1 IMAD.WIDE.U32 R10, R194, 0x90, R6 ;  /* 0x00000090c20a9825 */ /* 0x004fc600078e0006 */
[----:B------:R-:W-:Y:S01]  /*228f0*/  @!P1 IADD3 R9, R20, R9, RZ ;  /* 0x0000000914099210 */ /* 0x000fe20007ffe0ff */
[----:B------:R-:W-:Y:S01]  /*22900*/  @!P1 IMAD R21, R195, 0xb0, RZ ;  /* 0x000000b0c3159824 */ /* 0x000fe200078e02ff */
[----:B------:R-:W-:Y:S01]  /*22910*/  @!P1 LEA R26, P4, R10, R225, 0x1 ;  /* 0x000000e10a1a9211 */ /* 0x000fe200078808ff */
[----:B------:R-:W-:-:S04]  /*22920*/  @!P1 IMAD.WIDE.U32 R6, R194, 0xb0, R16 ;  /* 0x000000b0c2069825 */ /* 0x000fc800078e0010 */
[----:B------:R-:W-:Y:S01]  /*22930*/  @!P1 IMAD.IADD R5, R24, 0x1, R5 ;  /* 0x0000000118059824 */ /* 0x000fe200078e0205 */
[-C--:B------:R-:W-:Y:S01]  /*22940*/  @!P1 LEA R20, P2, R6, R225.reuse, 0x1 ;  /* 0x000000e106149211 */ /* 0x080fe200078408ff */
[----:B------:R-:W-:Y:S01]  /*22950*/  @!P1 IMAD.IADD R3, R15, 0x1, R11 ;  /* 0x000000010f039824 */ /* 0x000fe200078e020b */
[----:B------:R-:W-:Y:S01]  /*22960*/  @!P1 LEA R24, P3, R8, R225, 0x1 ;  /* 0x000000e108189211 */ /* 0x000fe200078608ff */
[----:B------:R-:W-:Y:S01]  /*22970*/  @!P1 IMAD.IADD R7, R21, 0x1, R7 ;  /* 0x0000000115079824 */ /* 0x000fe200078e0207 */
[-C--:B------:R-:W-:Y:S01]  /*22980*/  @!P1 LEA.HI.X R19, R4, R223.reuse, R5, 0x1, P0 ;  /* 0x000000df04139211 */ /* 0x080fe200000f0c05 */
[----:B------:R-:W-:Y:S01]  /*22990*/  @!P1 IMAD.MOV.U32 R4, RZ, RZ, R0 ;  /* 0x000000ffff049224 */ /* 0x000fe200078e0000 */
[----:B------:R-:W-:Y:S01]  /*229a0*/  @!P1 MOV R5, R2 ;  /* 0x0000000200059202 */ /* 0x000fe20000000f00 */
[----:B------:R-:W-:Y:S01]  /*229b0*/  @!P1 IMAD.MOV.U32 R11, RZ, RZ, R2 ;  /* 0x000000ffff0b9224 */ /* 0x000fe200078e0002 */
[-C--:B------:R-:W-:Y:S01]  /*229c0*/  @!P1 LEA.HI.X R27, R10, R223.reuse, R3, 0x1, P4 ;  /* 0x000000df0a1b9211 */ /* 0x080fe200020f0c03 */
[----:B------:R-:W-:Y:S01]  /*229d0*/  @!P1 IMAD.MOV.U32 R10, RZ, RZ, R0 ;  /* 0x000000ffff0a9224 */ /* 0x000fe200078e0000 */
[----:B------:R-:W-:Y:S01]  /*229e0*/  @!P1 LEA.HI.X R21, R6, R223, R7, 0x1, P2 ;  /* 0x000000df06159211 */ /* 0x000fe200010f0c07 */
[C---:B------:R-:W-:Y:S01]  /*229f0*/  @!P1 IMAD.WIDE.U32 R6, R194.reuse, 0xd0, R4 ;  /* 0x000000d0c2069825 */ /* 0x040fe200078e0004 */
[----:B------:R-:W-:-:S02]  /*22a00*/  @!P1 LEA R3, P2, R194, R0, 0x6 ;  /* 0x00000000c2039211 */ /* 0x000fc400078430ff */
[----:B------:R-:W-:Y:S01]  /*22a10*/  @!P1 LEA.HI.X R25, R8, R223, R9, 0x1, P3 ;  /* 0x000000df08199211 */ /* 0x000fe200018f0c09 */
[C---:B------:R-:W-:Y:S01]  /*22a20*/  @!P1 IMAD.WIDE.U32 R4, R194.reuse, 0xe0, R10 ;  /* 0x000000e0c2049825 */ /* 0x040fe200078e000a */
[C---:B------:R-:W-:Y:S02]  /*22a30*/  @!P1 LEA.HI.X R11, R194.reuse, R2, R195, 0x6, P2 ;  /* 0x00000002c20b9211 */ /* 0x040fe400010f34c3 */
[----:B------:R-:W-:Y:S01]  /*22a40*/  @!P1 LEA R16, P4, R3, R225, 0x1 ;  /* 0x000000e103109211 */ /* 0x000fe200078808ff */
[C---:B------:R-:W-:Y:S01]  /*22a50*/  @!P1 IMAD R13, R195.reuse, 0xd0, RZ ;  /* 0x000000d0c30d9824 */ /* 0x040fe200078e02ff */
[C---:B------:R-:W-:Y:S01]  /*22a60*/  @!P1 LEA R9, P0, R194.reuse, R0, 0x7 ;  /* 0x00000000c2099211 */ /* 0x040fe200078038ff */
[----:B------:R-:W-:Y:S01]  /*22a70*/  @!P1 IMAD R8, R195, 0xe0, RZ ;  /* 0x000000e0c3089824 */ /* 0x000fe200078e02ff */
[----:B------:R-:W-:Y:S02]  /*22a80*/  @!P1 LEA.HI.X R17, R3, R223, R11, 0x1, P4 ;  /* 0x000000df03119211 */ /* 0x000fe400020f0c0b */
[----:B------:R-:W-:Y:S01]  /*22a90*/  @!P1 LEA.HI.X R15, R194, R2, R195, 0x7, P0 ;  /* 0x00000002c20f9211 */ /* 0x000fe200000f3cc3 */
[----:B------:R-:W-:Y:S01]  /*22aa0*/  @!P1 IMAD.IADD R5, R8, 0x1, R5 ;  /* 0x0000000108059824 */ /* 0x000fe200078e0205 */
[----:B------:R-:W-:Y:S01]  /*22ab0*/  @!P1 LEA R12, P3, R9, R225, 0x1 ;  /* 0x000000e1090c9211 */ /* 0x000fe200078608ff */
[----:B------:R-:W-:Y:S01]  /*22ac0*/  @!PT LDS RZ, [RZ] ;  /* 0x00000000fffff984 */ /* 0x000fe20000000800 */
[----:B------:R-:W-:Y:S01]  /*22ad0*/  @!PT LDS RZ, [RZ] ;  /* 0x00000000fffff984 */ /* 0x000fe20000000800 */
[----:B------:R-:W-:Y:S01]  /*22ae0*/  @!PT LDS RZ, [RZ] ;  /* 0x00000000fffff984 */ /* 0x000fe20000000800 */
[----:B------:R1:W-:Y:S01]  /*22af0*/  @!P1 LDGSTS.E.BYPASS.LTC128B.128 [R192+0x4000], desc[UR6][R16.64] ;  /* 0x0400000010c09fae */ /* 0x0003e2000b901d46 */
[----:B------:R-:W-:-:S02]  /*22b00*/  @!P1 IADD3 R7, R13, R7, RZ ;  /* 0x000000070d079210 */ /* 0x000fc40007ffe0ff */
[----:B------:R-:W-:Y:S01]  /*22b10*/  @!P1 LEA.HI.X R13, R9, R223, R15, 0x1, P3 ;  /* 0x000000df090d9211 */ /* 0x000fe200018f0c0f */
[----:B------:R1:W-:Y:S01]  /*22b20*/  @P1 STS.128 [R192+0x4800], RZ ;  /* 0x004800ffc0001388 */ /* 0x0003e20000000c00 */
[-C--:B------:R-:W-:Y:S02]  /*22b30*/  @!P1 LEA R10, P2, R6, R225.reuse, 0x1 ;  /* 0x000000e1060a9211 */ /* 0x080fe400078408ff */
[----:B------:R-:W-:Y:S01]  /*22b40*/  @!P1 LEA R8, P0, R4, R225, 0x1 ;  /* 0x000000e104089211 */ /* 0x000fe200078008ff */
        /* <DEDUP_REMOVED lines=64> */
.L_x_3177:
[----:B------:R-:W-:Y:S05]  /*22f50*/  BSYNC B0 ;  /* 0x0000000000007941 */ /* 0x000fea0003800000 */
.L_x_3176:
[----:B------:R-:W0:Y:S01]  /*22f60*/  LDGDEPBAR ;  /* 0x00000000000079af */ /* 0x000e220000000000 */
[----:B------:R-:W-:-:S04]  /*22f70*/  LEA R225, P0, R0, R225, 0x1 ;  /* 0x000000e100e17211 */ /* 0x000fc800078008ff */
[----:B------:R-:W-:-:S09]  /*22f80*/  LEA.HI.X R223, R0, R223, R2, 0x1, P0 ;  /* 0x000000df00df7211 */ /* 0x000fd200000f0c02 */
.L_x_3172:
[----:B------:R-:W-:Y:S05]  /*22f90*/  BSYNC B1 ;  /* 0x0000000000017941 */ /* 0x000fea0003800000 */
.L_x_3171:
[----:B-----5:R-:W-:Y:S01]  /*22fa0*/  FMNMX.FTZ R0, R116, R40, !PT ;  /* 0x0000002874007209 */ /* 0x020fe20007810000 */
[----:B-1----:R-:W-:Y:S01]  /*22fb0*/  LDSM.16.MT88.4 R16, [R185+0xa000] ;  /* 0x00a00000b910783b */ /* 0x002fe20000004200 */
[----:B------:R-:W-:Y:S02]  /*22fc0*/  MOV R65, R74 ;  /* 0x0000004a00417202 */ /* 0x000fe40000000f00 */
        /* <DEDUP_REMOVED lines=139> */
[----:B--2---:R1:W-:Y:S01]  /*23880*/  MUFU.EX2 R7, R4 ;  /* 0x0000000400077308 */ /* 0x0043e20000000800 */
[----:B------:R-:W-:-:S04]  /*23890*/  FMNMX.FTZ R2, R65, R2, !PT ;  /* 0x0000000241027209 */ /* 0x000fc80007810000 */
[----:B------:R-:W-:-:S05]  /*238a0*/  FMNMX.FTZ R2, R199, R2, !PT ;  /* 0x00000002c7027209 */ /* 0x000fca0007810000 */
[----:B------:R-:W2:Y:S01]  /*238b0*/  SHFL.BFLY PT, R6, R2, 0x2, 0x1f ;  /* 0x0c401f0002067f89 */ /* 0x000ea200000e0000 */
[----:B-1----:R-:W-:-:S04]  /*238c0*/  FFMA.FTZ R4, R58, R0, -R3 ;  /* 0x000000003a047223 */ /* 0x002fc80000010803 */
[----:B------:R1:W-:Y:S01]  /*238d0*/  MUFU.EX2 R9, R4 ;  /* 0x0000000400097308 */ /* 0x0003e20000000800 */
[----:B--2---:R-:W-:Y:S01]  /*238e0*/  FMNMX.FTZ R2, R2, R6, !PT ;  /* 0x0000000602027209 */ /* 0x004fe20007810000 */
[----:B-1----:R-:W-:-:S04]  /*238f0*/  FFMA.FTZ R4, R193, R0, -R3 ;  /* 0x00000000c1047223 */ /* 0x002fc80000010803 */
[----:B------:R-:W1:Y:S02]  /*23900*/  SHFL.BFLY PT, R5, R2, 0x1, 0x1f ;  /* 0x0c201f0002057f89 */ /* 0x000e6400000e0000 */
        /* <DEDUP_REMOVED lines=10> */
[----:B--2---:R-:W-:Y:S01]  /*239b0*/  FFMA.FTZ R4, R174, R0, -R3 ;  /* 0x00000000ae047223 */ /* 0x004fe20000010803 */
[----:B---3--:R-:W-:-:S03]  /*239c0*/  MOV R128, R8 ;  /* 0x0000000800807202 */ /* 0x008fc60000000f00 */
[----:B------:R2:W-:Y:S01]  /*239d0*/  MUFU.EX2 R28, R4 ;  /* 0x00000004001c7308 */ /* 0x0005e20000000800 */
[----:B------:R-:W-:Y:S01]  /*239e0*/  F2FP.F16.F32.PACK_AB R15, R128, R67 ;  /* 0x00000043800f723e */ /* 0x000fe200000000ff */
[----:B-1----:R-:W-:-:S06]  /*239f0*/  FFMA.FTZ R2, R42, R0, -R3 ;  /* 0x000000002a027223 */ /* 0x002fcc0000010803 */
[----:B------:R1:W-:Y:S01]  /*23a00*/  MUFU.EX2 R156, R2 ;  /* 0x00000002009c7308 */ /* 0x0003e20000000800 */
[----:B--2---:R-:W-:-:S07]  /*23a10*/  FFMA.FTZ R4, R54, R0, -R3 ;  /* 0x0000000036047223 */ /* 0x004fce0000010803 */
[----:B------:R2:W-:Y:S01]  /*23a20*/  MUFU.EX2 R26, R4 ;  /* 0x00000004001a7308 */ /* 0x0005e20000000800 */
[----:B-1----:R-:W-:Y:S01]  /*23a30*/  FFMA.FTZ R2, R87, R0, -R3 ;  /* 0x0000000057027223 */ /* 0x002fe20000010803 */
[----:B------:R-:W-:-:S06]  /*23a40*/  MOV R87, R7 ;  /* 0x0000000700577202 */ /* 0x000fcc0000000f00 */
[----:B------:R1:W-:Y:S01]  /*23a50*/  MUFU.EX2 R25, R2 ;  /* 0x0000000200197308 */ /* 0x0003e20000000800 */
[----:B--2---:R-:W-:-:S07]  /*23a60*/  FFMA.FTZ R4, R172, R0, -R3 ;  /* 0x00000000ac047223 */ /* 0x004fce0000010803 */
[----:B------:R2:W3:Y:S01]  /*23a70*/  MUFU.EX2 R30, R4 ;  /* 0x00000004001e7308 */ /* 0x0004e20000000800 */
[----:B-1----:R-:W-:-:S07]  /*23a80*/  FFMA.FTZ R2, R41, R0, -R5 ;  /* 0x0000000029027223 */ /* 0x002fce0000010805 */
[----:B------:R1:W-:Y:S01]  /*23a90*/  MUFU.EX2 R203, R2 ;  /* 0x0000000200cb7308 */ /* 0x0003e20000000800 */
[----:B--2---:R-:W-:Y:S01]  /*23aa0*/  FFMA.FTZ R4, R50, R0, -R3 ;  /* 0x0000000032047223 */ /* 0x004fe20000010803 */
[----:B---3--:R-:W-:-:S06]  /*23ab0*/  MOV R117, R30 ;  /* 0x0000001e00757202 */ /* 0x008fcc0000000f00 */
[----:B------:R2:W-:Y:S01]  /*23ac0*/  MUFU.EX2 R31, R4 ;  /* 0x00000004001f7308 */ /* 0x0005e20000000800 */
[----:B-1----:R-:W-:-:S07]  /*23ad0*/  FFMA.FTZ R2, R62, R0, -R5 ;  /* 0x000000003e027223 */ /* 0x002fce0000010805 */
[----:B------:R1:W3:Y:S01]  /*23ae0*/  MUFU.EX2 R226, R2 ;  /* 0x0000000200e27308 */ /* 0x0002e20000000800 */
[-C--:B--2---:R-:W-:Y:S02]  /*23af0*/  FFMA.FTZ R4, R48, R0.reuse, -R3 ;  /* 0x0000000030047223 */ /* 0x084fe40000010803 */
[----:B------:R-:W-:Y:S05]  /*23b00*/  LDSM.16.MT88.4 R48, [R183+0xb000] ;  /* 0x00b00000b730783b */ /* 0x000fea0000004200 */
[----:B------:R2:W-:Y:S01]  /*23b10*/  MUFU.EX2 R27, R4 ;  /* 0x00000004001b7308 */ /* 0x0005e20000000800 */
[----:B-1----:R-:W-:Y:S01]  /*23b20*/  FFMA.FTZ R2, R222, R0, -R5 ;  /* 0x00000000de027223 */ /* 0x002fe20000010805 */
[----:B---3--:R-:W-:-:S06]  /*23b30*/  F2FP.F16.F32.PACK_AB R12, R226, R203 ;  /* 0x000000cbe20c723e */ /* 0x008fcc00000000ff */
[----:B------:R1:W-:Y:S08]  /*23b40*/  MUFU.EX2 R227, R2 ;  /* 0x0000000200e37308 */ /* 0x0003f00000000800 */
[----:B------:R3:W-:Y:S01]  /*23b50*/  MUFU.EX2 R222, R6 ;  /* 0x0000000600de7308 */ /* 0x0007e20000000800 */
[----:B--2---:R-:W-:Y:S01]  /*23b60*/  FFMA.FTZ R4, R130, R0, -R3 ;  /* 0x0000000082047223 */ /* 0x004fe20000010803 */
[----:B------:R-:W-:-:S06]  /*23b70*/  MOV R130, R28 ;  /* 0x0000001c00827202 */ /* 0x000fcc0000000f00 */
[----:B------:R2:W-:Y:S01]  /*23b80*/  MUFU.EX2 R118, R4 ;  /* 0x0000000400767308 */ /* 0x0005e20000000800 */
[----:B-1----:R-:W-:-:S05]  /*23b90*/  FSEL R2, R77, RZ, P0 ;  /* 0x000000ff4d027208 */ /* 0x002fca0000000000 */
[----:B------:R-:W-:-:S04]  /*23ba0*/  FADD.FTZ R2, R116, -R2 ;  /* 0x8000000274027221 */ /* 0x000fc80000010000 */
[----:B---3--:R-:W-:-:S06]  /*23bb0*/  FMUL.FTZ R6, R0, R2 ;  /* 0x0000000200067220 */ /* 0x008fcc0000410000 */
[----:B------:R-:W1:Y:S01]  /*23bc0*/  MUFU.EX2 R6, R6 ;  /* 0x0000000600067308 */ /* 0x000e620000000800 */
[----:B--2---:R-:W-:-:S07]  /*23bd0*/  FFMA.FTZ R4, R46, R0, -R3 ;  /* 0x000000002e047223 */ /* 0x004fce0000010803 */
[----:B------:R2:W3:Y:S01]  /*23be0*/  MUFU.EX2 R29, R4 ;  /* 0x00000004001d7308 */ /* 0x0004e20000000800 */
[-C--:B-1----:R-:W-:Y:S01]  /*23bf0*/  FMUL.FTZ R134, R134, R6.reuse ;  /* 0x0000000686867220 */ /* 0x082fe20000410000 */
[-C--:B------:R-:W-:Y:S01]  /*23c00*/  FMUL.FTZ R135, R135, R6.reuse ;  /* 0x0000000687877220 */ /* 0x080fe20000410000 */
[-C--:B------:R-:W-:Y:S01]  /*23c10*/  FMUL.FTZ R138, R138, R6.reuse ;  /* 0x000000068a8a7220 */ /* 0x080fe20000410000 */
[-C--:B------:R-:W-:Y:S01]  /*23c20*/  FMUL.FTZ R139, R139, R6.reuse ;  /* 0x000000068b8b7220 */ /* 0x080fe20000410000 */
[-C--:B------:R-:W-:Y:S01]  /*23c30*/  FMUL.FTZ R170, R170, R6.reuse ;  /* 0x00000006aaaa7220 */ /* 0x080fe20000410000 */
[-C--:B------:R-:W-:Y:S01]  /*23c40*/  FMUL.FTZ R171, R171, R6.reuse ;  /* 0x00000006abab7220 */ /* 0x080fe20000410000 */
[-C--:B------:R-:W-:Y:S01]  /*23c50*/  FMUL.FTZ R166, R166, R6.reuse ;  /* 0x00000006a6a67220 */ /* 0x080fe20000410000 */
[----:B------:R-:W-:Y:S01]  /*23c60*/  FMUL.FTZ R167, R167, R6 ;  /* 0x00000006a7a77220 */ /* 0x000fe20000410000 */
[--C-:B--2---:R-:W-:Y:S01]  /*23c70*/  FFMA.FTZ R4, R119, R0, -R3.reuse ;  /* 0x0000000077047223 */ /* 0x104fe20000010803 */
[----:B------:R-:W-:Y:S01]  /*23c80*/  MOV R119, R9 ;  /* 0x0000000900777202 */ /* 0x000fe20000000f00 */
[-C--:B------:R-:W-:Y:S01]  /*23c90*/  FMUL.FTZ R150, R150, R6.reuse ;  /* 0x0000000696967220 */ /* 0x080fe20000410000 */
[----:B------:R-:W1:Y:S01]  /*23ca0*/  LDSM.16.MT88.4 R8, [R182+0xa000] ;  /* 0x00a00000b608783b */ /* 0x000e620000004200 */
[----:B------:R2:W4:Y:S01]  /*23cb0*/  MUFU.EX2 R24, R4 ;  /* 0x0000000400187308 */ /* 0x0005220000000800 */
[----:B------:R-:W-:Y:S01]  /*23cc0*/  F2FP.F16.F32.PACK_AB R13, R119, R87 ;  /* 0x00000057770d723e */ /* 0x000fe200000000ff */
[-C--:B------:R-:W-:Y:S01]  /*23cd0*/  FMUL.FTZ R151, R151, R6.reuse ;  /* 0x0000000697977220 */ /* 0x080fe20000410000 */
[----:B---3--:R-:W-:Y:S01]  /*23ce0*/  MOV R116, R29 ;  /* 0x0000001d00747202 */ /* 0x008fe20000000f00 */
[-C--:B------:R-:W-:Y:S01]  /*23cf0*/  FMUL.FTZ R154, R154, R6.reuse ;  /* 0x000000069a9a7220 */ /* 0x080fe20000410000 */
[-C--:B------:R-:W-:Y:S01]  /*23d00*/  FMUL.FTZ R155, R155, R6.reuse ;  /* 0x000000069b9b7220 */ /* 0x080fe20000410000 */
[-C--:B------:R-:W-:Y:S01]  /*23d10*/  FMUL.FTZ R142, R142, R6.reuse ;  /* 0x000000068e8e7220 */ /* 0x080fe20000410000 */
[-C--:B------:R-:W-:Y:S01]  /*23d20*/  FMUL.FTZ R143, R143, R6.reuse ;  /* 0x000000068f8f7220 */ /* 0x080fe20000410000 */
[-C--:B------:R-:W-:Y:S01]  /*23d30*/  FMUL.FTZ R146, R146, R6.reuse ;  /* 0x0000000692927220 */ /* 0x080fe20000410000 */
[----:B------:R-:W-:Y:S01]  /*23d40*/  FMUL.FTZ R147, R147, R6 ;  /* 0x0000000693937220 */ /* 0x000fe20000410000 */
[----:B--2---:R-:W-:-:S04]  /*23d50*/  FFMA.FTZ R4, R44, R0, -R3 ;  /* 0x000000002c047223 */ /* 0x004fc80000010803 */
[----:B------:R2:W-:Y:S02]  /*23d60*/  MUFU.EX2 R172, R4 ;  /* 0x0000000400ac7308 */ /* 0x0005e40000000800 */
[----:B--2---:R-:W-:-:S05]  /*23d70*/  FSEL R4, R76, RZ, P1 ;  /* 0x000000ff4c047208 */ /* 0x004fca0000800000 */
[----:B------:R-:W-:Y:S01]  /*23d80*/  FADD.FTZ R2, R14, -R4 ;  /* 0x800000040e027221 */ /* 0x000fe20000010000 */
[----:B------:R-:W-:Y:S01]  /*23d90*/  F2FP.F16.F32.PACK_AB R14, R222, R227 ;  /* 0x000000e3de0e723e */ /* 0x000fe200000000ff */
[----:B------:R-:W-:Y:S01]  /*23da0*/  FFMA.FTZ R4, R56, R0, -R3 ;  /* 0x0000000038047223 */ /* 0x000fe20000010803 */
[----:B----4-:R-:W-:Y:S01]  /*23db0*/  MOV R56, R24 ;  /* 0x0000001800387202 */ /* 0x010fe20000000f00 */
[----:B------:R-:W-:Y:S02]  /*23dc0*/  FMUL.FTZ R2, R0, R2 ;  /* 0x0000000200027220 */ /* 0x000fe40000410000 */
[----:B------:R2:W-:Y:S08]  /*23dd0*/  MUFU.EX2 R58, R4 ;  /* 0x00000004003a7308 */ /* 0x0005f00000000800 */
[----:B------:R3:W4:Y:S01]  /*23de0*/  MUFU.EX2 R7, R2 ;  /* 0x0000000200077308 */ /* 0x0007220000000800 */
[----:B--2---:R-:W-:-:S02]  /*23df0*/  MOV R4, R31 ;  /* 0x0000001f00047202 */ /* 0x004fc40000000f00 */
[----:B------:R-:W2:Y:S01]  /*23e00*/  LDSM.16.MT88.4 R28, [R184+0xa000] ;  /* 0x00a00000b81c783b */ /* 0x000ea20000004200 */
[-CC-:B---3--:R-:W-:Y:S01]  /*23e10*/  FFMA.FTZ R2, R52, R0.reuse, -R3.reuse ;  /* 0x0000000034027223 */ /* 0x188fe20000010803 */
[-C--:B----4-:R-:W-:Y:S01]  /*23e20*/  FMUL.FTZ R132, R132, R7.reuse ;  /* 0x0000000784847220 */ /* 0x090fe20000410000 */
[-C--:B------:R-:W-:Y:S01]  /*23e30*/  FMUL.FTZ R133, R133, R7.reuse ;  /* 0x0000000785857220 */ /* 0x080fe20000410000 */
[-C--:B------:R-:W-:Y:S01]  /*23e40*/  FMUL.FTZ R136, R136, R7.reuse ;  /* 0x0000000788887220 */ /* 0x080fe20000410000 */
[----:B------:R3:W4:Y:S01]  /*23e50*/  MUFU.EX2 R59, R2 ;  /* 0x00000002003b7308 */ /* 0x0007220000000800 */
        /* <DEDUP_REMOVED lines=9> */
[----:B------:R-:W-:Y:S01]  /*23ef0*/  FMUL.FTZ R153, R153, R7 ;  /* 0x0000000799997220 */ /* 0x000fe20000410000 */
[C---:B------:R-:W-:Y:S01]  /*23f00*/  HMMA.16816.F32 R52, R12.reuse, R18, R136 ;  /* 0x000000120c34723c */ /* 0x040fe20000001888 */
[----:B------:R-:W-:Y:S01]  /*23f10*/  MOV R132, R27 ;  /* 0x0000001b00847202 */ /* 0x000fe20000000f00 */
[----:B------:R-:W-:Y:S01]  /*23f20*/  LDSM.16.MT88.4 R16, [R184+0xa800] ;  /* 0x00a80000b810783b */ /* 0x000fe20000004200 */
[-C--:B------:R-:W-:Y:S01]  /*23f30*/  FMUL.FTZ R140, R140, R7.reuse ;  /* 0x000000078c8c7220 */ /* 0x080fe20000410000 */
[-C--:B------:R-:W-:Y:S01]  /*23f40*/  FMUL.FTZ R141, R141, R7.reuse ;  /* 0x000000078d8d7220 */ /* 0x080fe20000410000 */
[----:B------:R-:W-:Y:S01]  /*23f50*/  FMUL.FTZ R144, R144, R7 ;  /* 0x0000000790907220 */ /* 0x000fe20000410000 */
[----:B---3--:R-:W-:Y:S01]  /*23f60*/  FFMA.FTZ R2, R120, R0, -R3 ;  /* 0x0000000078027223 */ /* 0x008fe20000010803 */
[----:B------:R-:W-:Y:S01]  /*23f70*/  MOV R137, R26 ;  /* 0x0000001a00897202 */ /* 0x000fe20000000f00 */
[C---:B-1----:R-:W-:Y:S01]  /*23f80*/  HMMA.16816.F32 R168, R12.reuse, R8, R168 ;  /* 0x000000080ca8723c */ /* 0x042fe200000018a8 */
[----:B------:R-:W-:Y:S01]  /*23f90*/  MOV R120, R25 ;  /* 0x0000001900787202 */ /* 0x000fe20000000f00 */
[----:B------:R1:W3:Y:S01]  /*23fa0*/  MUFU.EX2 R57, R2 ;  /* 0x0000000200397308 */ /* 0x0002e20000000800 */
[----:B------:R-:W3:Y:S01]  /*23fb0*/  LDSM.16.MT88.4 R24, [R182+0xa800] ;  /* 0x00a80000b618783b */ /* 0x000ee20000004200 */
[----:B------:R-:W-:Y:S01]  /*23fc0*/  FMUL.FTZ R145, R145, R7 ;  /* 0x0000000791917220 */ /* 0x000fe20000410000 */
[----:B----4-:R-:W-:Y:S01]  /*23fd0*/  MOV R139, R59 ;  /* 0x0000003b008b7202 */ /* 0x010fe20000000f00 */
[----:B------:R-:W-:Y:S01]  /*23fe0*/  HMMA.16816.F32 R164, R12, R10, R164 ;  /* 0x0000000a0ca4723c */ /* 0x000fe200000018a4 */
[----:B------:R-:W-:-:S02]  /*23ff0*/  F2FP.F16.F32.PACK_AB R9, R137, R130 ;  /* 0x000000828909723e */ /* 0x000fc400000000ff */
[----:B------:R-:W-:-:S03]  /*24000*/  MOV R135, R67 ;  /* 0x0000004300877202 */ /* 0x000fc60000000f00 */
[----:B--2---:R-:W-:Y:S01]  /*24010*/  HMMA.16816.F32 R148, R12, R28, R148 ;  /* 0x0000001c0c94723c */ /* 0x004fe20000001894 */
[----:B------:R-:W-:-:S05]  /*24020*/  F2FP.F16.F32.PACK_AB R11, R4, R117 ;  /* 0x00000075040b723e */ /* 0x000fca00000000ff */
[----:B------:R-:W-:Y:S01]  /*24030*/  HMMA.16816.F32 R152, R12, R30, R152 ;  /* 0x0000001e0c98723c */ /* 0x000fe20000001898 */
[----:B-1----:R-:W-:Y:S01]  /*24040*/  FFMA.FTZ R2, R200, R0, -R5 ;  /* 0x00000000c8027223 */ /* 0x002fe20000010805 */
[----:B---3--:R-:W-:-:S03]  /*24050*/  MOV R134, R57 ;  /* 0x0000003900867202 */ /* 0x008fc60000000f00 */
[----:B------:R1:W-:Y:S01]  /*24060*/  MUFU.EX2 R207, R2 ;  /* 0x0000000200cf7308 */ /* 0x0003e20000000800 */
[C---:B------:R-:W-:Y:S06]  /*24070*/  HMMA.16816.F32 R140, R12.reuse, R20, R140 ;  /* 0x000000140c8c723c */ /* 0x040fec000000188c */
[----:B------:R-:W-:Y:S01]  /*24080*/  HMMA.16816.F32 R144, R12, R22, R144 ;  /* 0x000000160c90723c */ /* 0x000fe20000001890 */
[----:B------:R-:W2:Y:S06]  /*24090*/  LDSM.16.MT88.4 R20, [R182+0xb000] ;  /* 0x00b00000b614783b */ /* 0x000eac0000004200 */
[----:B------:R-:W-:Y:S01]  /*240a0*/  F2FP.F16.F32.PACK_AB R15, R116, R118 ;  /* 0x00000076740f723e */ /* 0x000fe200000000ff */
[----:B-1----:R-:W-:-:S04]  /*240b0*/  FFMA.FTZ R2, R63, R0, -R5 ;  /* 0x000000003f027223 */ /* 0x002fc80000010805 */
[----:B------:R1:W3:Y:S02]  /*240c0*/  MUFU.EX2 R205, R2 ;  /* 0x0000000200cd7308 */ /* 0x0002e40000000800 */
[----:B-1----:R-:W-:Y:S01]  /*240d0*/  FFMA.FTZ R2, R202, R0, -R5 ;  /* 0x00000000ca027223 */ /* 0x002fe20000010805 */
[----:B---3--:R-:W-:-:S05]  /*240e0*/  F2FP.F16.F32.PACK_AB R8, R205, R207 ;  /* 0x000000cfcd08723e */ /* 0x008fca00000000ff */
[----:B------:R1:W-:Y:S02]  /*240f0*/  MUFU.EX2 R202, R2 ;  /* 0x0000000200ca7308 */ /* 0x0003e40000000800 */
[----:B-1----:R-:W-:-:S06]  /*24100*/  FFMA.FTZ R2, R66, R0, -R5 ;  /* 0x0000000042027223 */ /* 0x002fcc0000010805 */
[----:B------:R1:W3:Y:S02]  /*24110*/  MUFU.EX2 R174, R2 ;  /* 0x0000000200ae7308 */ /* 0x0002e40000000800 */
[----:B-1----:R-:W-:Y:S01]  /*24120*/  FFMA.FTZ R2, R104, R0, -R3 ;  /* 0x0000000068027223 */ /* 0x002fe20000010803 */
[----:B---3--:R-:W-:Y:S02]  /*24130*/  F2FP.F16.F32.PACK_AB R10, R174, R202 ;  /* 0x000000caae0a723e */ /* 0x008fe400000000ff */
[----:B------:R-:W-:-:S03]  /*24140*/  MOV R104, R120 ;  /* 0x0000007800687202 */ /* 0x000fc60000000f00 */
[----:B------:R1:W-:Y:S01]  /*24150*/  MUFU.EX2 R133, R2 ;  /* 0x0000000200857308 */ /* 0x0003e20000000800 */
[----:B------:R-:W-:Y:S01]  /*24160*/  MOV R120, R65 ;  /* 0x0000004100787202 */ /* 0x000fe20000000f00 */
[C---:B------:R-:W-:Y:S06]  /*24170*/  HMMA.16816.F32 R28, R8.reuse, R24, R168 ;  /* 0x00000018081c723c */ /* 0x040fec00000018a8 */
[C---:B------:R-:W-:Y:S06]  /*24180*/  HMMA.16816.F32 R24, R8.reuse, R26, R164 ;  /* 0x0000001a0818723c */ /* 0x040fec00000018a4 */
[----:B------:R-:W-:Y:S01]  /*24190*/  HMMA.16816.F32 R44, R8, R36, R44 ;  /* 0x00000024082c723c */ /* 0x000fe2000000182c */
[----:B-1----:R-:W-:-:S04]  /*241a0*/  FFMA.FTZ R2, R64, R0, -R3 ;  /* 0x0000000040027223 */ /* 0x002fc80000010803 */
[----:B------:R1:W-:Y:S01]  /*241b0*/  MUFU.EX2 R136, R2 ;  /* 0x0000000200887308 */ /* 0x0003e20000000800 */
[C---:B------:R-:W-:Y:S01]  /*241c0*/  HMMA.16816.F32 R52, R8.reuse, R38, R52 ;  /* 0x000000260834723c */ /* 0x040fe20000001834 */
[----:B------:R-:W-:Y:S05]  /*241d0*/  LDSM.16.MT88.4 R36, [R184+0xb000] ;  /* 0x00b00000b824783b */ /* 0x000fea0000004200 */
[C---:B------:R-:W-:Y:S06]  /*241e0*/  HMMA.16816.F32 R152, R8.reuse, R18, R152 ;  /* 0x000000120898723c */ /* 0x040fec0000001898 */
[----:B------:R-:W-:Y:S01]  /*241f0*/  HMMA.16816.F32 R60, R8, R34, R144 ;  /* 0x00000022083c723c */ /* 0x000fe20000001890 */
[----:B-1----:R-:W-:Y:S01]  /*24200*/  FFMA.FTZ R2, R106, R0, -R3 ;  /* 0x000000006a027223 */ /* 0x002fe20000010803 */
[----:B------:R-:W-:-:S03]  /*24210*/  MOV R106, R120 ;  /* 0x00000078006a7202 */ /* 0x000fc60000000f00 */
[----:B------:R1:W-:Y:S02]  /*24220*/  MUFU.EX2 R138, R2 ;  /* 0x00000002008a7308 */ /* 0x0003e40000000800 */
[----:B-1----:R-:W-:-:S06]  /*24230*/  FFMA.FTZ R2, R204, R0, -R5 ;  /* 0x00000000cc027223 */ /* 0x002fcc0000010805 */
[----:B------:R1:W-:Y:S02]  /*24240*/  MUFU.EX2 R168, R2 ;  /* 0x0000000200a87308 */ /* 0x0003e40000000800 */
[----:B-1----:R-:W-:-:S06]  /*24250*/  FFMA.FTZ R2, R68, R0, -R5 ;  /* 0x0000000044027223 */ /* 0x002fcc0000010805 */
[----:B------:R1:W3:Y:S02]  /*24260*/  MUFU.EX2 R169, R2 ;  /* 0x0000000200a97308 */ /* 0x0002e40000000800 */
[----:B-1----:R-:W-:Y:S01]  /*24270*/  FFMA.FTZ R2, R206, R0, -R5 ;  /* 0x00000000ce027223 */ /* 0x002fe20000010805 */
[----:B------:R-:W-:Y:S02]  /*24280*/  MOV R206, R43 ;  /* 0x0000002b00ce7202 */ /* 0x000fe40000000f00 */
[----:B---3--:R-:W-:-:S03]  /*24290*/  F2FP.F16.F32.PACK_AB R12, R169, R168 ;  /* 0x000000a8a90c723e */ /* 0x008fc600000000ff */
[----:B------:R1:W-:Y:S01]  /*242a0*/  MUFU.EX2 R167, R2 ;  /* 0x0000000200a77308 */ /* 0x0003e20000000800 */
[----:B------:R-:W-:Y:S01]  /*242b0*/  F2FP.F16.F32.PACK_AB R13, R132, R206 ;  /* 0x000000ce840d723e */ /* 0x000fe200000000ff */
[----:B------:R-:W3:Y:S01]  /*242c0*/  LDSM.16.MT88.4 R40, [R185+0xb000] ;  /* 0x00b00000b928783b */ /* 0x000ee20000004200 */
[-C--:B-1----:R-:W-:Y:S02]  /*242d0*/  FFMA.FTZ R2, R70, R0.reuse, -R5 ;  /* 0x0000000046027223 */ /* 0x082fe40000010805 */
[C---:B------:R-:W-:Y:S03]  /*242e0*/  HMMA.16816.F32 R68, R8.reuse, R32, R140 ;  /* 0x000000200844723c */ /* 0x040fe6000000188c */
[----:B------:R1:W4:Y:S02]  /*242f0*/  MUFU.EX2 R171, R2 ;  /* 0x0000000200ab7308 */ /* 0x0003240000000800 */
[-CC-:B-1----:R-:W-:Y:S01]  /*24300*/  FFMA.FTZ R2, R72, R0.reuse, -R3.reuse ;  /* 0x0000000048027223 */ /* 0x182fe20000010803 */
[----:B----4-:R-:W-:Y:S01]  /*24310*/  F2FP.F16.F32.PACK_AB R14, R171, R167 ;  /* 0x000000a7ab0e723e */ /* 0x010fe200000000ff */
[----:B------:R-:W-:Y:S01]  /*24320*/  HMMA.16816.F32 R72, R8, R16, R148 ;  /* 0x000000100848723c */ /* 0x000fe20000001894 */
[----:B------:R-:W1:Y:S03]  /*24330*/  LDSM.16.MT88.4 R16, [R182+0xb800] ;  /* 0x00b80000b610783b */ /* 0x000e660000004200 */
[----:B------:R4:W-:Y:S02]  /*24340*/  MUFU.EX2 R204, R2 ;  /* 0x0000000200cc7308 */ /* 0x0009e40000000800 */
[C---:B--2---:R-:W-:Y:S01]  /*24350*/  HMMA.16816.F32 R32, R12.reuse, R20, R28 ;  /* 0x000000140c20723c */ /* 0x044fe2000000181c */
[----:B------:R-:W2:Y:S05]  /*24360*/  LDSM.16.MT88.4 R28, [R185+0xb800] ;  /* 0x00b80000b91c783b */ /* 0x000eaa0000004200 */
[C---:B------:R-:W-:Y:S06]  /*24370*/  HMMA.16816.F32 R24, R12.reuse, R22, R24 ;  /* 0x000000160c18723c */ /* 0x040fec0000001818 */
[----:B---3--:R-:W-:Y:S01]  /*24380*/  HMMA.16816.F32 R20, R12, R40, R44 ;  /* 0x000000280c14723c */ /* 0x008fe2000000182c */
[----:B----4-:R-:W-:-:S04]  /*24390*/  FFMA.FTZ R2, R112, R0, -R3 ;  /* 0x0000000070027223 */ /* 0x010fc80000010803 */
[----:B------:R3:W-:Y:S01]  /*243a0*/  MUFU.EX2 R200, R2 ;  /* 0x0000000200c87308 */ /* 0x0007e20000000800 */
[C---:B------:R-:W-:Y:S01]  /*243b0*/  HMMA.16816.F32 R40, R12.reuse, R42, R52 ;  /* 0x0000002a0c28723c */ /* 0x040fe20000001834 */
[----:B------:R-:W4:Y:S05]  /*243c0*/  LDSM.16.MT88.4 R52, [R183+0xb800] ;  /* 0x00b80000b734783b */ /* 0x000f2a0000004200 */
[C---:B------:R-:W-:Y:S06]  /*243d0*/  HMMA.16816.F32 R72, R12.reuse, R36, R72 ;  /* 0x000000240c48723c */ /* 0x040fec0000001848 */
[----:B------:R-:W-:Y:S01]  /*243e0*/  HMMA.16816.F32 R68, R12, R48, R68 ;  /* 0x000000300c44723c */ /* 0x000fe20000001844 */
[----:B---3--:R-:W-:Y:S01]  /*243f0*/  FFMA.FTZ R2, R78, R0, -R3 ;  /* 0x000000004e027223 */ /* 0x008fe20000010803 */
[----:B------:R-:W-:-:S04]  /*24400*/  MOV R78, R193 ;  /* 0x000000c1004e7202 */ /* 0x000fc80000000f00 */
[----:B------:R-:W-:Y:S01]  /*24410*/  HMMA.16816.F32 R60, R12, R50, R60 ;  /* 0x000000320c3c723c */ /* 0x000fe2000000183c */
[----:B------:R-:W3:Y:S01]  /*24420*/  LDSM.16.MT88.4 R48, [R184+0xb800] ;  /* 0x00b80000b830783b */ /* 0x000ee20000004200 */
[----:B------:R1:W-:Y:S02]  /*24430*/  MUFU.EX2 R193, R2 ;  /* 0x0000000200c17308 */ /* 0x0003e40000000800 */
[----:B-1----:R-:W-:-:S06]  /*24440*/  FFMA.FTZ R2, R160, R0, -R5 ;  /* 0x00000000a0027223 */ /* 0x002fcc0000010805 */
[----:B------:R1:W-:Y:S02]  /*24450*/  MUFU.EX2 R165, R2 ;  /* 0x0000000200a57308 */ /* 0x0003e40000000800 */
[----:B-1----:R-:W-:Y:S01]  /*24460*/  FFMA.FTZ R2, R82, R0, -R5 ;  /* 0x0000000052027223 */ /* 0x002fe20000010805 */
[----:B------:R-:W-:-:S05]  /*24470*/  MOV R82, R56 ;  /* 0x0000003800527202 */ /* 0x000fca0000000f00 */
[----:B------:R1:W2:Y:S02]  /*24480*/  MUFU.EX2 R164, R2 ;  /* 0x0000000200a47308 */ /* 0x0002a40000000800 */
[----:B-1----:R-:W-:Y:S01]  /*24490*/  FFMA.FTZ R2, R162, R0, -R5 ;  /* 0x00000000a2027223 */ /* 0x002fe20000010805 */
[----:B--2---:R-:W-:-:S05]  /*244a0*/  F2FP.F16.F32.PACK_AB R8, R164, R165 ;  /* 0x000000a5a408723e */ /* 0x004fca00000000ff */
[----:B------:R1:W-:Y:S02]  /*244b0*/  MUFU.EX2 R160, R2 ;  /* 0x0000000200a07308 */ /* 0x0003e40000000800 */
[----:B-1----:R-:W-:Y:S01]  /*244c0*/  FFMA.FTZ R2, R84, R0, -R5 ;  /* 0x0000000054027223 */ /* 0x002fe20000010805 */
[----:B------:R-:W-:-:S05]  /*244d0*/  MOV R84, R156 ;  /* 0x0000009c00547202 */ /* 0x000fca0000000f00 */
[----:B------:R1:W2:Y:S01]  /*244e0*/  MUFU.EX2 R156, R2 ;  /* 0x00000002009c7308 */ /* 0x0002a20000000800 */
[----:B------:R-:W-:Y:S01]  /*244f0*/  F2FP.F16.F32.PACK_AB R11, R84, R78 ;  /* 0x0000004e540b723e */ /* 0x000fe200000000ff */
[----:B-1----:R-:W-:Y:S01]  /*24500*/  FFMA.FTZ R2, R114, R0, -R3 ;  /* 0x0000000072027223 */ /* 0x002fe20000010803 */
[----:B------:R-:W-:Y:S02]  /*24510*/  MOV R114, R172 ;  /* 0x000000ac00727202 */ /* 0x000fe40000000f00 */
[----:B--2---:R-:W-:-:S03]  /*24520*/  F2FP.F16.F32.PACK_AB R10, R156, R160 ;  /* 0x000000a09c0a723e */ /* 0x004fc600000000ff */
[----:B------:R1:W-:Y:S01]  /*24530*/  MUFU.EX2 R172, R2 ;  /* 0x0000000200ac7308 */ /* 0x0003e20000000800 */
[----:B------:R-:W-:-:S07]  /*24540*/  F2FP.F16.F32.PACK_AB R9, R114, R82 ;  /* 0x000000527209723e */ /* 0x000fce00000000ff */
[C---:B------:R-:W-:Y:S01]  /*24550*/  HMMA.16816.F32 R64, R8.reuse, R16, R32 ;  /* 0x000000100840723c */ /* 0x040fe20000001820 */
[----:B------:R-:W-:Y:S05]  /*24560*/  LDSM.16.MT88.4 R32, [R183+0xc000] ;  /* 0x00c00000b720783b */ /* 0x000fea0000004200 */
[----:B------:R-:W-:Y:S01]  /*24570*/  HMMA.16816.F32 R44, R8, R18, R24 ;  /* 0x00000012082c723c */ /* 0x000fe20000001818 */
[----:B------:R-:W-:Y:S01]  /*24580*/  LDSM.16.MT88.4 R16, [R185+0xc000] ;  /* 0x00c00000b910783b */ /* 0x000fe20000004200 */
[----:B-1----:R-:W-:Y:S01]  /*24590*/  FFMA.FTZ R2, R80, R0, -R3 ;  /* 0x0000000050027223 */ /* 0x002fe20000010803 */
[----:B------:R-:W-:-:S03]  /*245a0*/  MOV R80, R58 ;  /* 0x0000003a00507202 */ /* 0x000fc60000000f00 */
[----:B------:R-:W-:Y:S01]  /*245b0*/  HMMA.16816.F32 R56, R12, R38, R152 ;  /* 0x000000260c38723c */ /* 0x000fe20000001898 */
[----:B------:R1:W-:Y:S01]  /*245c0*/  MUFU.EX2 R170, R2 ;  /* 0x0000000200aa7308 */ /* 0x0003e20000000800 */
[----:B------:R-:W2:Y:S04]  /*245d0*/  LDSM.16.MT88.4 R36, [R182+0xc000] ;  /* 0x00c00000b624783b */ /* 0x000ea80000004200 */
[----:B------:R-:W-:Y:S01]  /*245e0*/  HMMA.16816.F32 R24, R8, R28, R20 ;  /* 0x0000001c0818723c */ /* 0x000fe20000001814 */
[----:B------:R-:W-:-:S05]  /*245f0*/  F2FP.F16.F32.PACK_AB R15, R80, R134 ;  /* 0x00000086500f723e */ /* 0x000fca00000000ff */
[----:B------:R-:W-:Y:S01]  /*24600*/  HMMA.16816.F32 R20, R8, R30, R40 ;  /* 0x0000001e0814723c */ /* 0x000fe20000001828 */
[----:B-1----:R-:W-:-:S05]  /*24610*/  FFMA.FTZ R2, R108, R0, -R3 ;  /* 0x000000006c027223 */ /* 0x002fca0000010803 */
[C---:B----4-:R-:W-:Y:S01]  /*24620*/  HMMA.16816.F32 R68, R8.reuse, R52, R68 ;  /* 0x000000340844723c */ /* 0x050fe20000001844 */
[----:B------:R-:W-:Y:S01]  /*24630*/  MOV R108, R130 ;  /* 0x00000082006c7202 */ /* 0x000fe20000000f00 */
[----:B------:R1:W-:Y:S04]  /*24640*/  MUFU.EX2 R166, R2 ;  /* 0x0000000200a67308 */ /* 0x0003e80000000800 */
[C---:B------:R-:W-:Y:S06]  /*24650*/  HMMA.16816.F32 R40, R8.reuse, R54, R60 ;  /* 0x000000360828723c */ /* 0x040fec000000183c */
[C---:B---3--:R-:W-:Y:S06]  /*24660*/  HMMA.16816.F32 R72, R8.reuse, R48, R72 ;  /* 0x000000300848723c */ /* 0x048fec0000001848 */
[----:B------:R-:W-:Y:S01]  /*24670*/  HMMA.16816.F32 R56, R8, R50, R56 ;  /* 0x000000320838723c */ /* 0x000fe20000001838 */
[----:B------:R-:W3:Y:S01]  /*24680*/  LDSM.16.MT88.4 R48, [R184+0xc000] ;  /* 0x00c00000b830783b */ /* 0x000ee20000004200 */
[----:B-1----:R-:W-:Y:S01]  /*24690*/  FFMA.FTZ R2, R122, R0, -R5 ;  /* 0x000000007a027223 */ /* 0x002fe20000010805 */
[----:B------:R-:W-:-:S03]  /*246a0*/  MOV R122, R132 ;  /* 0x00000084007a7202 */ /* 0x000fc60000000f00 */
[----:B------:R1:W-:Y:S02]  /*246b0*/  MUFU.EX2 R153, R2 ;  /* 0x0000000200997308 */ /* 0x0003e40000000800 */
[----:B-1----:R-:W-:Y:S01]  /*246c0*/  FFMA.FTZ R2, R86, R0, -R5 ;  /* 0x0000000056027223 */ /* 0x002fe20000010805 */
[----:B------:R-:W-:Y:S02]  /*246d0*/  MOV R86, R104 ;  /* 0x0000006800567202 */ /* 0x000fe40000000f00 */
[----:B------:R-:W-:-:S03]  /*246e0*/  MOV R104, R128 ;  /* 0x0000008000687202 */ /* 0x000fc60000000f00 */
[----:B------:R1:W4:Y:S02]  /*246f0*/  MUFU.EX2 R152, R2 ;  /* 0x0000000200987308 */ /* 0x0003240000000800 */
[----:B-1----:R-:W-:Y:S01]  /*24700*/  FFMA.FTZ R2, R176, R0, -R5 ;  /* 0x00000000b0027223 */ /* 0x002fe20000010805 */
[----:B------:R-:W-:Y:S02]  /*24710*/  MOV R176, R138 ;  /* 0x0000008a00b07202 */ /* 0x000fe40000000f00 */
[----:B------:R-:W-:-:S03]  /*24720*/  MOV R138, R135 ;  /* 0x00000087008a7202 */ /* 0x000fc60000000f00 */
[----:B------:R1:W-:Y:S01]  /*24730*/  MUFU.EX2 R151, R2 ;  /* 0x0000000200977308 */ /* 0x0003e20000000800 */
[----:B----4-:R-:W-:Y:S02]  /*24740*/  F2FP.F16.F32.PACK_AB R12, R152, R153 ;  /* 0x00000099980c723e */ /* 0x010fe400000000ff */
[----:B------:R-:W-:Y:S02]  /*24750*/  F2FP.F16.F32.PACK_AB R11, R204, R176 ;  /* 0x000000b0cc0b723e */ /* 0x000fe400000000ff */
[----:B------:R-:W-:Y:S01]  /*24760*/  MOV R112, R138 ;  /* 0x0000008a00707202 */ /* 0x000fe20000000f00 */
[----:B-1----:R-:W-:Y:S01]  /*24770*/  FFMA.FTZ R2, R90, R0, -R5 ;  /* 0x000000005a027223 */ /* 0x002fe20000010805 */
[----:B------:R-:W-:-:S03]  /*24780*/  MOV R90, R139 ;  /* 0x0000008b005a7202 */ /* 0x000fc60000000f00 */
[----:B------:R1:W4:Y:S01]  /*24790*/  MUFU.EX2 R150, R2 ;  /* 0x0000000200967308 */ /* 0x0003220000000800 */
[----:B------:R-:W-:Y:S01]  /*247a0*/  F2FP.F16.F32.PACK_AB R13, R90, R86 ;  /* 0x000000565a0d723e */ /* 0x000fe200000000ff */
[----:B-1----:R-:W-:Y:S01]  /*247b0*/  FFMA.FTZ R2, R85, R0, -R3 ;  /* 0x0000000055027223 */ /* 0x002fe20000010803 */
[----:B----4-:R-:W-:Y:S02]  /*247c0*/  F2FP.F16.F32.PACK_AB R14, R150, R151 ;  /* 0x00000097960e723e */ /* 0x010fe400000000ff */
[----:B------:R-:W-:-:S03]  /*247d0*/  MOV R85, R118 ;  /* 0x0000007600557202 */ /* 0x000fc60000000f00 */
[----:B------:R1:W-:Y:S02]  /*247e0*/  MUFU.EX2 R162, R2 ;  /* 0x0000000200a27308 */ /* 0x0003e40000000800 */
[C---:B--2---:R-:W-:Y:S01]  /*247f0*/  HMMA.16816.F32 R52, R12.reuse, R38, R44 ;  /* 0x000000260c34723c */ /* 0x044fe2000000182c */
[----:B------:R-:W2:Y:S05]  /*24800*/  LDSM.16.MT88.4 R44, [R182+0xc800] ;  /* 0x00c80000b62c783b */ /* 0x000eaa0000004200 */
[C---:B------:R-:W-:Y:S01]  /*24810*/  HMMA.16816.F32 R28, R12.reuse, R18, R20 ;  /* 0x000000120c1c723c */ /* 0x040fe20000001814 */
[----:B------:R-:W4:Y:S05]  /*24820*/  LDSM.16.MT88.4 R20, [R185+0xc800] ;  /* 0x00c80000b914783b */ /* 0x000f2a0000004200 */
[C---:B------:R-:W-:Y:S01]  /*24830*/  HMMA.16816.F32 R64, R12.reuse, R36, R64 ;  /* 0x000000240c40723c */ /* 0x040fe20000001840 */
[-CC-:B-1----:R-:W-:Y:S01]  /*24840*/  FFMA.FTZ R2, R110, R0.reuse, -R3.reuse ;  /* 0x000000006e027223 */ /* 0x182fe20000010803 */
[----:B------:R-:W-:Y:S03]  /*24850*/  LDSM.16.MT88.4 R36, [R184+0xc800] ;  /* 0x00c80000b824783b */ /* 0x000fe60000004200 */
[----:B------:R1:W-:Y:S01]  /*24860*/  MUFU.EX2 R155, R2 ;  /* 0x00000002009b7308 */ /* 0x0003e20000000800 */
[C---:B------:R-:W-:Y:S01]  /*24870*/  HMMA.16816.F32 R60, R12.reuse, R16, R24 ;  /* 0x000000100c3c723c */ /* 0x040fe20000001818 */
[----:B------:R-:W4:Y:S05]  /*24880*/  LDSM.16.MT88.4 R16, [R183+0xc800] ;  /* 0x00c80000b710783b */ /* 0x000f2a0000004200 */
[C---:B------:R-:W-:Y:S06]  /*24890*/  HMMA.16816.F32 R68, R12.reuse, R32, R68 ;  /* 0x000000200c44723c */ /* 0x040fec0000001844 */
[----:B------:R-:W-:Y:S01]  /*248a0*/  HMMA.16816.F32 R24, R12, R34, R40 ;  /* 0x000000220c18723c */ /* 0x000fe20000001828 */
[----:B-1----:R-:W-:-:S05]  /*248b0*/  FFMA.FTZ R2, R88, R0, -R3 ;  /* 0x0000000058027223 */ /* 0x002fca0000010803 */
[C---:B---3--:R-:W-:Y:S01]  /*248c0*/  HMMA.16816.F32 R72, R12.reuse, R48, R72 ;  /* 0x000000300c48723c */ /* 0x048fe20000001848 */
        /* <DEDUP_REMOVED lines=14> */
[----:B-1----:R-:W-:-:S06]  /*249b0*/  FFMA.FTZ R2, R94, R0, -R5 ;  /* 0x000000005e027223 */ /* 0x002fcc0000010805 */
[----:B------:R1:W3:Y:S02]  /*249c0*/  MUFU.EX2 R143, R2 ;  /* 0x00000002008f7308 */ /* 0x0002e40000000800 */
[----:B-1----:R-:W-:Y:S01]  /*249d0*/  FFMA.FTZ R2, R124, R0, -R3 ;  /* 0x000000007c027223 */ /* 0x002fe20000010803 */
[----:B---3--:R-:W-:-:S05]  /*249e0*/  F2FP.F16.F32.PACK_AB R10, R143, R144 ;  /* 0x000000908f0a723e */ /* 0x008fca00000000ff */
[----:B------:R1:W-:Y:S02]  /*249f0*/  MUFU.EX2 R149, R2 ;  /* 0x0000000200957308 */ /* 0x0003e40000000800 */
[C---:B--2---:R-:W-:Y:S06]  /*24a00*/  HMMA.16816.F32 R64, R8.reuse, R44, R64 ;  /* 0x0000002c0840723c */ /* 0x044fec0000001840 */
[C---:B------:R-:W-:Y:S01]  /*24a10*/  HMMA.16816.F32 R52, R8.reuse, R46, R52 ;  /* 0x0000002e0834723c */ /* 0x040fe20000001834 */
[----:B------:R-:W2:Y:S05]  /*24a20*/  LDSM.16.MT88.4 R44, [R182+0xd000] ;  /* 0x00d00000b62c783b */ /* 0x000eaa0000004200 */
[----:B----4-:R-:W-:Y:S01]  /*24a30*/  HMMA.16816.F32 R32, R8, R22, R28 ;  /* 0x000000160820723c */ /* 0x010fe2000000181c */
[----:B-1----:R-:W-:Y:S01]  /*24a40*/  FFMA.FTZ R2, R81, R0, -R3 ;  /* 0x0000000051027223 */ /* 0x002fe20000010803 */
[----:B------:R-:W1:Y:S01]  /*24a50*/  LDSM.16.MT88.4 R28, [R185+0xd000] ;  /* 0x00d00000b91c783b */ /* 0x000e620000004200 */
[----:B------:R-:W-:-:S02]  /*24a60*/  MOV R81, R114 ;  /* 0x0000007200517202 */ /* 0x000fc40000000f00 */
        /* <DEDUP_REMOVED lines=23> */
[----:B------:R-:W-:Y:S02]  /*24be0*/  MOV R83, R137 ;  /* 0x0000008900537202 */ /* 0x000fe40000000f00 */
[----:B---3--:R-:W-:-:S03]  /*24bf0*/  F2FP.F16.F32.PACK_AB R14, R133, R134 ;  /* 0x00000086850e723e */ /* 0x008fc600000000ff */
[----:B------:R2:W3:Y:S04]  /*24c00*/  MUFU.EX2 R142, R2 ;  /* 0x00000002008e7308 */ /* 0x0004e80000000800 */
[C---:B------:R-:W-:Y:S06]  /*24c10*/  HMMA.16816.F32 R64, R12.reuse, R44, R64 ;  /* 0x0000002c0c40723c */ /* 0x040fec0000001840 */
[----:B------:R-:W-:Y:S01]  /*24c20*/  HMMA.16816.F32 R52, R12, R46, R52 ;  /* 0x0000002e0c34723c */ /* 0x000fe20000001834 */
[----:B------:R-:W3:Y:S01]  /*24c30*/  LDSM.16.MT88.4 R44, [R182+0xd800] ;  /* 0x00d80000b62c783b */ /* 0x000ee20000004200 */
[----:B--2---:R-:W-:-:S04]  /*24c40*/  FFMA.FTZ R2, R198, R0, -R3 ;  /* 0x00000000c6027223 */ /* 0x004fc80000010803 */
[C---:B-1----:R-:W-:Y:S01]  /*24c50*/  HMMA.16816.F32 R36, R12.reuse, R30, R32 ;  /* 0x0000001e0c24723c */ /* 0x042fe20000001820 */
[----:B------:R-:W1:Y:S01]  /*24c60*/  LDSM.16.MT88.4 R32, [R185+0xd800] ;  /* 0x00d80000b920783b */ /* 0x000e620000004200 */
[----:B------:R-:W-:Y:S01]  /*24c70*/  MOV R198, R90 ;  /* 0x0000005a00c67202 */ /* 0x000fe20000000f00 */
[----:B------:R2:W-:Y:S03]  /*24c80*/  MUFU.EX2 R141, R2 ;  /* 0x00000002008d7308 */ /* 0x0005e60000000800 */
[C---:B------:R-:W-:Y:S06]  /*24c90*/  HMMA.16816.F32 R60, R12.reuse, R28, R60 ;  /* 0x0000001c0c3c723c */ /* 0x040fec000000183c */
[C---:B----4-:R-:W-:Y:S06]  /*24ca0*/  HMMA.16816.F32 R68, R12.reuse, R20, R68 ;  /* 0x000000140c44723c */ /* 0x050fec0000001844 */
[----:B------:R-:W-:Y:S01]  /*24cb0*/  HMMA.16816.F32 R28, R12, R22, R24 ;  /* 0x000000160c1c723c */ /* 0x000fe20000001818 */
[----:B------:R-:W4:Y:S01]  /*24cc0*/  LDSM.16.MT88.4 R24, [R183+0xd800] ;  /* 0x00d80000b718783b */ /* 0x000f220000004200 */
[----:B--2---:R-:W-:-:S04]  /*24cd0*/  FFMA.FTZ R2, R79, R0, -R3 ;  /* 0x000000004f027223 */ /* 0x004fc80000010803 */
[----:B------:R2:W-:Y:S01]  /*24ce0*/  MUFU.EX2 R140, R2 ;  /* 0x00000002008c7308 */ /* 0x0005e20000000800 */
[C---:B------:R-:W-:Y:S06]  /*24cf0*/  HMMA.16816.F32 R72, R12.reuse, R16, R72 ;  /* 0x000000100c48723c */ /* 0x040fec0000001848 */
[----:B------:R-:W-:Y:S01]  /*24d00*/  HMMA.16816.F32 R20, R12, R18, R40 ;  /* 0x000000120c14723c */ /* 0x000fe20000001828 */
[----:B------:R-:W4:Y:S04]  /*24d10*/  LDSM.16.MT88.4 R16, [R184+0xd800] ;  /* 0x00d80000b810783b */ /* 0x000f280000004200 */
[----:B------:R-:W-:Y:S02]  /*24d20*/  LDSM.16.MT88.4 R40, [R185+0xe000] ;  /* 0x00e00000b928783b */ /* 0x000fe40000004200 */
[----:B------:R-:W-:-:S02]  /*24d30*/  F2FP.F16.F32.PACK_AB R13, R148, R149 ;  /* 0x00000095940d723e */ /* 0x000fc400000000ff */
[----:B---3--:R-:W-:Y:S01]  /*24d40*/  F2FP.F16.F32.PACK_AB R15, R142, R147 ;  /* 0x000000938e0f723e */ /* 0x008fe200000000ff */
[--C-:B--2---:R-:W-:Y:S01]  /*24d50*/  FFMA.FTZ R2, R216, R0, -R5.reuse ;  /* 0x00000000d8027223 */ /* 0x104fe20000010805 */
[----:B------:R-:W-:Y:S02]  /*24d60*/  MOV R216, R86 ;  /* 0x0000005600d87202 */ /* 0x000fe40000000f00 */
[----:B------:R-:W-:Y:S01]  /*24d70*/  MOV R86, R116 ;  /* 0x0000007400567202 */ /* 0x000fe20000000f00 */
[----:B------:R2:W-:Y:S03]  /*24d80*/  MUFU.EX2 R128, R2 ;  /* 0x0000000200807308 */ /* 0x0005e60000000800 */
[----:B------:R-:W-:Y:S01]  /*24d90*/  MOV R208, R86 ;  /* 0x0000005600d07202 */ /* 0x000fe20000000f00 */
[----:B--2---:R-:W-:-:S04]  /*24da0*/  FFMA.FTZ R2, R89, R0, -R5 ;  /* 0x0000000059027223 */ /* 0x004fc80000010805 */
[----:B------:R2:W3:Y:S02]  /*24db0*/  MUFU.EX2 R132, R2 ;  /* 0x0000000200847308 */ /* 0x0004e40000000800 */
[----:B--2---:R-:W-:Y:S01]  /*24dc0*/  FFMA.FTZ R2, R217, R0, -R5 ;  /* 0x00000000d9027223 */ /* 0x004fe20000010805 */
[----:B------:R-:W-:Y:S02]  /*24dd0*/  MOV R217, R84 ;  /* 0x0000005400d97202 */ /* 0x000fe40000000f00 */
[----:B------:R-:W-:-:S03]  /*24de0*/  MOV R84, R119 ;  /* 0x0000007700547202 */ /* 0x000fc60000000f00 */
[----:B------:R2:W-:Y:S01]  /*24df0*/  MUFU.EX2 R130, R2 ;  /* 0x0000000200827308 */ /* 0x0005e20000000800 */
[----:B---3--:R-:W-:Y:S01]  /*24e00*/  F2FP.F16.F32.PACK_AB R8, R132, R128 ;  /* 0x000000808408723e */ /* 0x008fe200000000ff */
[----:B--2---:R-:W-:-:S06]  /*24e10*/  FFMA.FTZ R2, R96, R0, -R5 ;  /* 0x0000000060027223 */ /* 0x004fcc0000010805 */
[----:B------:R2:W3:Y:S02]  /*24e20*/  MUFU.EX2 R126, R2 ;  /* 0x00000002007e7308 */ /* 0x0004e40000000800 */
[----:B--2---:R-:W-:Y:S01]  /*24e30*/  FFMA.FTZ R2, R210, R0, -R3 ;  /* 0x00000000d2027223 */ /* 0x004fe20000010803 */
[----:B------:R-:W-:Y:S02]  /*24e40*/  MOV R210, R206 ;  /* 0x000000ce00d27202 */ /* 0x000fe40000000f00 */
[----:B------:R-:W-:-:S03]  /*24e50*/  MOV R206, R106 ;  /* 0x0000006a00ce7202 */ /* 0x000fc60000000f00 */
[----:B------:R2:W-:Y:S01]  /*24e60*/  MUFU.EX2 R138, R2 ;  /* 0x00000002008a7308 */ /* 0x0005e20000000800 */
[----:B---3--:R-:W-:-:S07]  /*24e70*/  F2FP.F16.F32.PACK_AB R10, R126, R130 ;  /* 0x000000827e0a723e */ /* 0x008fce00000000ff */
[C---:B------:R-:W-:Y:S06]  /*24e80*/  HMMA.16816.F32 R64, R8.reuse, R44, R64 ;  /* 0x0000002c0840723c */ /* 0x040fec0000001840 */
[----:B------:R-:W-:Y:S01]  /*24e90*/  HMMA.16816.F32 R52, R8, R46, R52 ;  /* 0x0000002e0834723c */ /* 0x000fe20000001834 */
[----:B------:R-:W3:Y:S01]  /*24ea0*/  LDSM.16.MT88.4 R44, [R182+0xe000] ;  /* 0x00e00000b62c783b */ /* 0x000ee20000004200 */
[----:B--2---:R-:W-:-:S04]  /*24eb0*/  FFMA.FTZ R2, R91, R0, -R3 ;  /* 0x000000005b027223 */ /* 0x004fc80000010803 */
[C---:B-1----:R-:W-:Y:S01]  /*24ec0*/  HMMA.16816.F32 R60, R8.reuse, R32, R60 ;  /* 0x00000020083c723c */ /* 0x042fe2000000183c */
[----:B------:R1:W2:Y:S05]  /*24ed0*/  MUFU.EX2 R137, R2 ;  /* 0x0000000200897308 */ /* 0x0002aa0000000800 */
[C---:B------:R-:W-:Y:S01]  /*24ee0*/  HMMA.16816.F32 R48, R8.reuse, R34, R36 ;  /* 0x000000220830723c */ /* 0x040fe20000001824 */
[----:B------:R-:W3:Y:S05]  /*24ef0*/  LDSM.16.MT88.4 R32, [R183+0xe000] ;  /* 0x00e00000b720783b */ /* 0x000eea0000004200 */
[----:B----4-:R-:W-:Y:S01]  /*24f00*/  HMMA.16816.F32 R36, R8, R26, R28 ;  /* 0x0000001a0824723c */ /* 0x010fe2000000181c */
[----:B-1----:R-:W-:Y:S01]  /*24f10*/  FFMA.FTZ R2, R211, R0, -R3 ;  /* 0x00000000d3027223 */ /* 0x002fe20000010803 */
[----:B------:R-:W-:-:S04]  /*24f20*/  MOV R211, R104 ;  /* 0x0000006800d37202 */ /* 0x000fc80000000f00 */
[C---:B------:R-:W-:Y:S01]  /*24f30*/  HMMA.16816.F32 R72, R8.reuse, R16, R72 ;  /* 0x000000100848723c */ /* 0x040fe20000001848 */
[----:B------:R1:W-:Y:S05]  /*24f40*/  MUFU.EX2 R136, R2 ;  /* 0x0000000200887308 */ /* 0x0003ea0000000800 */
[C---:B------:R-:W-:Y:S01]  /*24f50*/  HMMA.16816.F32 R28, R8.reuse, R18, R20 ;  /* 0x00000012081c723c */ /* 0x040fe20000001814 */
[----:B------:R-:W4:Y:S04]  /*24f60*/  LDSM.16.MT88.4 R16, [R184+0xe000] ;  /* 0x00e00000b810783b */ /* 0x000f280000004200 */
[----:B------:R-:W4:Y:S01]  /*24f70*/  LDSM.16.MT88.4 R20, [R182+0xe800] ;  /* 0x00e80000b614783b */ /* 0x000f220000004200 */
[----:B------:R-:W-:Y:S01]  /*24f80*/  HMMA.16816.F32 R68, R8, R24, R68 ;  /* 0x000000180844723c */ /* 0x000fe20000001844 */
[----:B-1----:R-:W-:Y:S01]  /*24f90*/  FFMA.FTZ R2, R213, R0, -R5 ;  /* 0x00000000d5027223 */ /* 0x002fe20000010805 */
[----:B------:R-:W-:-:S05]  /*24fa0*/  MOV R213, R112 ;  /* 0x0000007000d57202 */ /* 0x000fca0000000f00 */
[----:B------:R-:W-:Y:S01]  /*24fb0*/  F2FP.F16.F32.PACK_AB R9, R140, R141 ;  /* 0x0000008d8c09723e */ /* 0x000fe200000000ff */
[----:B------:R1:W-:Y:S01]  /*24fc0*/  MUFU.EX2 R120, R2 ;  /* 0x0000000200787308 */ /* 0x0003e20000000800 */
[----:B--2---:R-:W-:Y:S01]  /*24fd0*/  F2FP.F16.F32.PACK_AB R11, R137, R138 ;  /* 0x0000008a890b723e */ /* 0x004fe200000000ff */
[----:B-1----:R-:W-:-:S06]  /*24fe0*/  FFMA.FTZ R2, R98, R0, -R5 ;  /* 0x0000000062027223 */ /* 0x002fcc0000010805 */
[----:B------:R1:W2:Y:S02]  /*24ff0*/  MUFU.EX2 R118, R2 ;  /* 0x0000000200767308 */ /* 0x0002a40000000800 */
[----:B-1----:R-:W-:Y:S01]  /*25000*/  FFMA.FTZ R2, R214, R0, -R5 ;  /* 0x00000000d6027223 */ /* 0x002fe20000010805 */
[----:B------:R-:W-:Y:S02]  /*25010*/  MOV R214, R85 ;  /* 0x0000005500d67202 */ /* 0x000fe40000000f00 */
[----:B------:R-:W-:Y:S02]  /*25020*/  MOV R85, R108 ;  /* 0x0000006c00557202 */ /* 0x000fe40000000f00 */
[----:B------:R-:W-:Y:S02]  /*25030*/  MOV R108, R117 ;  /* 0x00000075006c7202 */ /* 0x000fe40000000f00 */
[----:B------:R1:W-:Y:S01]  /*25040*/  MUFU.EX2 R117, R2 ;  /* 0x0000000200757308 */ /* 0x0003e20000000800 */
[----:B--2---:R-:W-:-:S02]  /*25050*/  F2FP.F16.F32.PACK_AB R12, R118, R120 ;  /* 0x00000078760c723e */ /* 0x004fc400000000ff */
[----:B------:R-:W-:Y:S01]  /*25060*/  MOV R79, R108 ;  /* 0x0000006c004f7202 */ /* 0x000fe20000000f00 */
[----:B-1----:R-:W-:-:S04]  /*25070*/  FFMA.FTZ R2, R100, R0, -R5 ;  /* 0x0000000064027223 */ /* 0x002fc80000010805 */
[----:B------:R1:W2:Y:S02]  /*25080*/  MUFU.EX2 R116, R2 ;  /* 0x0000000200747308 */ /* 0x0002a40000000800 */
[----:B-1----:R-:W-:Y:S01]  /*25090*/  FFMA.FTZ R2, R97, R0, -R3 ;  /* 0x0000000061027223 */ /* 0x002fe20000010803 */
[----:B--2---:R-:W-:-:S05]  /*250a0*/  F2FP.F16.F32.PACK_AB R14, R116, R117 ;  /* 0x00000075740e723e */ /* 0x004fca00000000ff */
[----:B------:R1:W2:Y:S02]  /*250b0*/  MUFU.EX2 R124, R2 ;  /* 0x00000002007c7308 */ /* 0x0002a40000000800 */
[C---:B---3--:R-:W-:Y:S06]  /*250c0*/  HMMA.16816.F32 R64, R12.reuse, R44, R64 ;  /* 0x0000002c0c40723c */ /* 0x048fec0000001840 */
[C---:B------:R-:W-:Y:S01]  /*250d0*/  HMMA.16816.F32 R24, R12.reuse, R46, R52 ;  /* 0x0000002e0c18723c */ /* 0x040fe20000001834 */
[----:B------:R-:W3:Y:S05]  /*250e0*/  LDSM.16.MT88.4 R44, [R185+0xe800] ;  /* 0x00e80000b92c783b */ /* 0x000eea0000004200 */
[C---:B------:R-:W-:Y:S01]  /*250f0*/  HMMA.16816.F32 R52, R12.reuse, R34, R36 ;  /* 0x000000220c34723c */ /* 0x040fe20000001824 */
[--C-:B-1----:R-:W-:Y:S01]  /*25100*/  FFMA.FTZ R2, R212, R0, -R3.reuse ;  /* 0x00000000d4027223 */ /* 0x102fe20000010803 */
[----:B------:R-:W-:Y:S01]  /*25110*/  MOV R212, R122 ;  /* 0x0000007a00d47202 */ /* 0x000fe20000000f00 */
[----:B------:R-:W1:Y:S02]  /*25120*/  LDSM.16.MT88.4 R36, [R184+0xe800] ;  /* 0x00e80000b824783b */ /* 0x000e640000004200 */
[----:B------:R2:W-:Y:S01]  /*25130*/  MUFU.EX2 R122, R2 ;  /* 0x00000002007a7308 */ /* 0x0005e20000000800 */
[C---:B------:R-:W-:Y:S06]  /*25140*/  HMMA.16816.F32 R60, R12.reuse, R40, R60 ;  /* 0x000000280c3c723c */ /* 0x040fec000000183c */
[C---:B------:R-:W-:Y:S01]  /*25150*/  HMMA.16816.F32 R56, R12.reuse, R42, R48 ;  /* 0x0000002a0c38723c */ /* 0x040fe20000001830 */
[----:B------:R-:W1:Y:S05]  /*25160*/  LDSM.16.MT88.4 R48, [R183+0xe800] ;  /* 0x00e80000b730783b */ /* 0x000e6a0000004200 */
[----:B----4-:R-:W-:Y:S01]  /*25170*/  HMMA.16816.F32 R72, R12, R16, R72 ;  /* 0x000000100c48723c */ /* 0x010fe20000001848 */
[----:B--2---:R-:W-:-:S05]  /*25180*/  FFMA.FTZ R2, R99, R0, -R3 ;  /* 0x0000000063027223 */ /* 0x004fca0000010803 */
[C---:B------:R-:W-:Y:S01]  /*25190*/  HMMA.16816.F32 R40, R12.reuse, R18, R28 ;  /* 0x000000120c28723c */ /* 0x040fe2000000181c */
[----:B------:R-:W-:Y:S01]  /*251a0*/  F2FP.F16.F32.PACK_AB R17, R124, R136 ;  /* 0x000000887c11723e */ /* 0x000fe200000000ff */
[----:B------:R2:W4:Y:S04]  /*251b0*/  MUFU.EX2 R119, R2 ;  /* 0x0000000200777308 */ /* 0x0005280000000800 */
[----:B------:R-:W-:Y:S01]  /*251c0*/  HMMA.16816.F32 R68, R12, R32, R68 ;  /* 0x000000200c44723c */ /* 0x000fe20000001844 */
[----:B------:R-:W-:Y:S01]  /*251d0*/  LDSM.16.MT88.4 R12, [R185+0xf000] ;  /* 0x00f00000b90c783b */ /* 0x000fe20000004200 */
[--C-:B--2---:R-:W-:Y:S01]  /*251e0*/  FFMA.FTZ R2, R224, R0, -R5.reuse ;  /* 0x00000000e0027223 */ /* 0x104fe20000010805 */
[----:B------:R-:W-:Y:S02]  /*251f0*/  MOV R224, R85 ;  /* 0x0000005500e07202 */ /* 0x000fe40000000f00 */
[----:B----4-:R-:W-:Y:S01]  /*25200*/  F2FP.F16.F32.PACK_AB R19, R119, R122 ;  /* 0x0000007a7713723e */ /* 0x010fe200000000ff */
[----:B------:R2:W-:Y:S02]  /*25210*/  MUFU.EX2 R108, R2 ;  /* 0x00000002006c7308 */ /* 0x0005e40000000800 */
[----:B--2---:R-:W-:-:S06]  /*25220*/  FFMA.FTZ R2, R101, R0, -R5 ;  /* 0x0000000065027223 */ /* 0x004fcc0000010805 */
[----:B------:R2:W4:Y:S02]  /*25230*/  MUFU.EX2 R106, R2 ;  /* 0x00000002006a7308 */ /* 0x0005240000000800 */
[----:B--2---:R-:W-:Y:S01]  /*25240*/  FFMA.FTZ R2, R229, R0, -R5 ;  /* 0x00000000e5027223 */ /* 0x004fe20000010805 */
[----:B----4-:R-:W-:Y:S02]  /*25250*/  F2FP.F16.F32.PACK_AB R8, R106, R108 ;  /* 0x0000006c6a08723e */ /* 0x010fe400000000ff */
[----:B------:R-:W-:-:S03]  /*25260*/  MOV R229, R87 ;  /* 0x0000005700e57202 */ /* 0x000fc60000000f00 */
[----:B------:R2:W-:Y:S02]  /*25270*/  MUFU.EX2 R104, R2 ;  /* 0x0000000200687308 */ /* 0x0005e40000000800 */
[----:B--2---:R-:W-:-:S06]  /*25280*/  FFMA.FTZ R2, R103, R0, -R5 ;  /* 0x0000000067027223 */ /* 0x004fcc0000010805 */
[----:B------:R2:W4:Y:S02]  /*25290*/  MUFU.EX2 R103, R2 ;  /* 0x0000000200677308 */ /* 0x0005240000000800 */
[----:B--2---:R-:W-:Y:S01]  /*252a0*/  FFMA.FTZ R2, R215, R0, -R3 ;  /* 0x00000000d7027223 */ /* 0x004fe20000010803 */
[----:B----4-:R-:W-:Y:S02]  /*252b0*/  F2FP.F16.F32.PACK_AB R10, R103, R104 ;  /* 0x00000068670a723e */ /* 0x010fe400000000ff */
[----:B------:R-:W-:-:S03]  /*252c0*/  MOV R215, R84 ;  /* 0x0000005400d77202 */ /* 0x000fc60000000f00 */
[----:B------:R2:W-:Y:S02]  /*252d0*/  MUFU.EX2 R114, R2 ;  /* 0x0000000200727308 */ /* 0x0005e40000000800 */
[C---:B------:R-:W-:Y:S06]  /*252e0*/  HMMA.16816.F32 R64, R8.reuse, R20, R64 ;  /* 0x000000140840723c */ /* 0x040fec0000001840 */
[C---:B------:R-:W-:Y:S01]  /*252f0*/  HMMA.16816.F32 R32, R8.reuse, R22, R24 ;  /* 0x000000160820723c */ /* 0x040fe20000001818 */
[----:B------:R-:W4:Y:S05]  /*25300*/  LDSM.16.MT88.4 R20, [R182+0xf000] ;  /* 0x00f00000b614783b */ /* 0x000f2a0000004200 */
[----:B---3--:R-:W-:Y:S01]  /*25310*/  HMMA.16816.F32 R24, R8, R46, R56 ;  /* 0x0000002e0818723c */ /* 0x008fe20000001838 */
[----:B--2---:R-:W-:-:S04]  /*25320*/  FFMA.FTZ R2, R102, R0, -R3 ;  /* 0x0000000066027223 */ /* 0x004fc80000010803 */
        /* <DEDUP_REMOVED lines=8> */
[----:B------:R2:W-:Y:S05]  /*253b0*/  MUFU.EX2 R110, R2 ;  /* 0x00000002006e7308 */ /* 0x0005ea0000000800 */
[----:B------:R-:W-:Y:S01]  /*253c0*/  HMMA.16816.F32 R60, R8, R50, R52 ;  /* 0x00000032083c723c */ /* 0x000fe20000001834 */
[----:B------:R-:W-:Y:S04]  /*253d0*/  LDSM.16.MT88.4 R8, [R183+0xf800] ;  /* 0x00f80000b708783b */ /* 0x000fe80000004200 */
[----:B------:R-:W-:Y:S01]  /*253e0*/  LDSM.16.MT88.4 R48, [R182+0xf800] ;  /* 0x00f80000b630783b */ /* 0x000fe20000004200 */
        /* <DEDUP_REMOVED lines=12> */
[C---:B------:R-:W-:Y:S06]  /*254b0*/  HMMA.16816.F32 R64, R16.reuse, R20, R64 ;  /* 0x000000141040723c */ /* 0x040fec0000001840 */
[C---:B------:R-:W-:Y:S01]  /*254c0*/  HMMA.16816.F32 R52, R16.reuse, R22, R32 ;  /* 0x000000161034723c */ /* 0x040fe20000001820 */
[----:B------:R-:W3:Y:S05]  /*254d0*/  LDSM.16.MT88.4 R20, [R185+0xf800] ;  /* 0x00f80000b914783b */ /* 0x000eea0000004200 */
[----:B------:R-:W-:Y:S01]  /*254e0*/  HMMA.16816.F32 R40, R16, R12, R28 ;  /* 0x0000000c1028723c */ /* 0x000fe2000000181c */
[----:B--2---:R-:W-:-:S04]  /*254f0*/  FFMA.FTZ R2, R231, R0, -R3 ;  /* 0x00000000e7027223 */ /* 0x004fc80000010803 */
[----:B------:R2:W-:Y:S01]  /*25500*/  MUFU.EX2 R101, R2 ;  /* 0x0000000200657308 */ /* 0x0005e20000000800 */
[----:B------:R-:W-:Y:S01]  /*25510*/  HMMA.16816.F32 R32, R16, R14, R24 ;  /* 0x0000000e1020723c */ /* 0x000fe20000001818 */
[----:B------:R-:W-:-:S05]  /*25520*/  F2FP.F16.F32.PACK_AB R13, R112, R114 ;  /* 0x00000072700d723e */ /* 0x000fca00000000ff */
[----:B-1----:R-:W-:Y:S01]  /*25530*/  HMMA.16816.F32 R72, R16, R36, R72 ;  /* 0x000000241048723c */ /* 0x002fe20000001848 */
[----:B----4-:R-:W-:-:S05]  /*25540*/  F2FP.F16.F32.PACK_AB R15, R102, R110 ;  /* 0x0000006e660f723e */ /* 0x010fca00000000ff */
[----:B---3--:R-:W-:Y:S01]  /*25550*/  HMMA.16816.F32 R28, R16, R44, R68 ;  /* 0x0000002c101c723c */ /* 0x008fe20000001844 */
[----:B--2---:R-:W-:-:S05]  /*25560*/  FFMA.FTZ R2, R111, R0, -R3 ;  /* 0x000000006f027223 */ /* 0x004fca0000010803 */
        /* <DEDUP_REMOVED lines=56> */
[----:B------:R-:W-:Y:S01]  /*258f0*/  FFMA.FTZ R4, R239, R0, -R3 ;  /* 0x00000000ef047223 */ /* 0x000fe20000010803 */
        /* <DEDUP_REMOVED lines=15> */
[C---:B---3--:R-:W-:Y:S01]  /*259f0*/  HMMA.16816.F32 R40, R8.reuse, R12, R72 ;  /* 0x0000000c0828723c */ /* 0x048fe20000001848 */
[----:B------:R1:W-:Y:S01]  /*25a00*/  MUFU.EX2 R82, R2 ;  /* 0x0000000200527308 */ /* 0x0003e20000000800 */
[----:B------:R-:W-:Y:S01]  /*25a10*/  FADD.FTZ R4, R211, R4 ;  /* 0x00000004d3047221 */ /* 0x000fe20000010000 */
[----:B------:R-:W-:Y:S02]  /*25a20*/  MOV R211, R210 ;  /* 0x000000d200d37202 */ /* 0x000fe40000000f00 */
[----:B------:R-:W-:Y:S01]  /*25a30*/  MOV R210, R81 ;  /* 0x0000005100d27202 */ /* 0x000fe20000000f00 */
        /* <DEDUP_REMOVED lines=9> */
[----:B------:R-:W-:Y:S01]  /*25ad0*/  FADD.FTZ R2, R212, R2 ;  /* 0x00000002d4027221 */ /* 0x000fe20000010000 */
[----:B------:R-:W-:Y:S02]  /*25ae0*/  MOV R212, R214 ;  /* 0x000000d600d47202 */ /* 0x000fe40000000f00 */
[----:B------:R-:W-:Y:S01]  /*25af0*/  MOV R214, R208 ;  /* 0x000000d000d67202 */ /* 0x000fe20000000f00 */
[----:B------:R-:W-:Y:S01]  /*25b00*/  FADD.FTZ R2, R79, R2 ;  /* 0x000000024f027221 */ /* 0x000fe20000010000 */
[----:B------:R-:W-:-:S02]  /*25b10*/  MOV R208, R80 ;  /* 0x0000005000d07202 */ /* 0x000fc40000000f00 */
[----:B------:R1:W-:Y:S01]  /*25b20*/  MUFU.EX2 R80, R4 ;  /* 0x0000000400507308 */ /* 0x0003e20000000800 */
[----:B------:R-:W-:-:S04]  /*25b30*/  FADD.FTZ R2, R229, R2 ;  /* 0x00000002e5027221 */ /* 0x000fc80000010000 */
[----:B------:R-:W-:Y:S01]  /*25b40*/  FADD.FTZ R2, R211, R2 ;  /* 0x00000002d3027221 */ /* 0x000fe20000010000 */
[----:B------:R-:W-:Y:S02]  /*25b50*/  MOV R211, R210 ;  /* 0x000000d200d37202 */ /* 0x000fe40000000f00 */
[----:B------:R-:W-:Y:S01]  /*25b60*/  MOV R210, R78 ;  /* 0x0000004e00d27202 */ /* 0x000fe20000000f00 */
[----:B------:R-:W-:-:S04]  /*25b70*/  FADD.FTZ R2, R224, R2 ;  /* 0x00000002e0027221 */ /* 0x000fc80000010000 */
[----:B------:R-:W-:Y:S01]  /*25b80*/  FADD.FTZ R2, R212, R2 ;  /* 0x00000002d4027221 */ /* 0x000fe20000010000 */
[----:B-1----:R-:W-:Y:S01]  /*25b90*/  FADD.FTZ R4, R205, R6 ;  /* 0x00000006cd047221 */ /* 0x002fe20000010000 */
[----:B------:R-:W-:-:S03]  /*25ba0*/  FFMA.FTZ R6, R131, R0, -R5 ;  /* 0x0000000083067223 */ /* 0x000fc60000010805 */
        /* <DEDUP_REMOVED lines=30> */
[----:B------:R-:W-:Y:S02]  /*25d90*/  LDSM.16.MT88.4 R20, [R185+0x11000] ;  /* 0x01100000b914783b */ /* 0x000fe40000004200 */
        /* <DEDUP_REMOVED lines=23> */
[----:B------:R-:W3:Y:S01]  /*25f10*/  LDSM.16.MT88.4 R12, [R184+0x11000] ;  /* 0x01100000b80c783b */ /* 0x000ee20000004200 */
[----:B------:R-:W-:Y:S01]  /*25f20*/  FADD.FTZ R2, R200, R2 ;  /* 0x00000002c8027221 */ /* 0x000fe20000010000 */
[----:B------:R-:W-:Y:S01]  /*25f30*/  FADD.FTZ R6, R139, R6 ;  /* 0x000000068b067221 */ /* 0x000fe20000010000 */
[----:B--2---:R-:W-:Y:S02]  /*25f40*/  FFMA.FTZ R4, R173, R0, -R5 ;  /* 0x00000000ad047223 */ /* 0x004fe40000010805 */
[----:B------:R-:W-:Y:S01]  /*25f50*/  FADD.FTZ R2, R193, R2 ;  /* 0x00000002c1027221 */ /* 0x000fe20000010000 */
[----:B------:R-:W-:Y:S01]  /*25f60*/  FADD.FTZ R6, R135, R6 ;  /* 0x0000000687067221 */ /* 0x000fe20000010000 */
[----:B------:R-:W-:Y:S01]  /*25f70*/  HMMA.16816.F32 R40, R8, R16, R40 ;  /* 0x000000100828723c */ /* 0x000fe20000001828 */
[----:B------:R2:W1:Y:S01]  /*25f80*/  MUFU.EX2 R63, R4 ;  /* 0x00000004003f7308 */ /* 0x0004620000000800 */
[----:B------:R-:W-:Y:S01]  /*25f90*/  FADD.FTZ R2, R172, R2 ;  /* 0x00000002ac027221 */ /* 0x000fe20000010000 */
[----:B------:R-:W-:-:S03]  /*25fa0*/  FADD.FTZ R6, R134, R6 ;  /* 0x0000000686067221 */ /* 0x000fc60000010000 */
[----:B------:R-:W-:Y:S01]  /*25fb0*/  HMMA.16816.F32 R28, R8, R18, R28 ;  /* 0x00000012081c723c */ /* 0x000fe2000000181c */
[----:B------:R-:W-:Y:S01]  /*25fc0*/  FADD.FTZ R6, R133, R6 ;  /* 0x0000000685067221 */ /* 0x000fe20000010000 */
[----:B------:R-:W3:Y:S03]  /*25fd0*/  LDSM.16.MT88.4 R16, [R183+0x11000] ;  /* 0x01100000b710783b */ /* 0x000ee60000004200 */
[----:B------:R-:W-:Y:S02]  /*25fe0*/  FADD.FTZ R6, R128, R6 ;  /* 0x0000000680067221 */ /* 0x000fe40000010000 */
[----:B----4-:R-:W-:Y:S01]  /*25ff0*/  F2FP.F16.F32.PACK_AB R9, R69, R71 ;  /* 0x000000474509723e */ /* 0x010fe200000000ff */
[----:B--2---:R-:W-:Y:S01]  /*26000*/  FFMA.FTZ R4, R245, R0, -R5 ;  /* 0x00000000f5047223 */ /* 0x004fe20000010805 */
[----:B-1----:R-:W-:-:S03]  /*26010*/  F2FP.F16.F32.PACK_AB R8, R63, R68 ;  /* 0x000000443f08723e */ /* 0x002fc600000000ff */
[----:B------:R1:W-:Y:S02]  /*26020*/  MUFU.EX2 R62, R4 ;  /* 0x00000004003e7308 */ /* 0x0003e40000000800 */
[----:B-1----:R-:W-:-:S06]  /*26030*/  FFMA.FTZ R4, R175, R0, -R5 ;  /* 0x00000000af047223 */ /* 0x002fcc0000010805 */
[----:B------:R1:W2:Y:S02]  /*26040*/  MUFU.EX2 R61, R4 ;  /* 0x00000004003d7308 */ /* 0x0002a40000000800 */
[----:B-1----:R-:W-:Y:S01]  /*26050*/  FFMA.FTZ R4, R177, R0, -R3 ;  /* 0x00000000b1047223 */ /* 0x002fe20000010803 */
[----:B--2---:R-:W-:-:S05]  /*26060*/  F2FP.F16.F32.PACK_AB R10, R61, R62 ;  /* 0x0000003e3d0a723e */ /* 0x004fca00000000ff */
[----:B------:R1:W2:Y:S02]  /*26070*/  MUFU.EX2 R60, R4 ;  /* 0x00000004003c7308 */ /* 0x0002a40000000800 */
[----:B-1----:R-:W-:Y:S01]  /*26080*/  FADD.FTZ R4, R170, R2 ;  /* 0x00000002aa047221 */ /* 0x002fe20000010000 */
[--C-:B------:R-:W-:Y:S01]  /*26090*/  FFMA.FTZ R2, R246, R0, -R3.reuse ;  /* 0x00000000f6027223 */ /* 0x100fe20000010803 */
[----:B--2---:R-:W-:Y:S02]  /*260a0*/  F2FP.F16.F32.PACK_AB R11, R60, R70 ;  /* 0x000000463c0b723e */ /* 0x004fe400000000ff */
[----:B------:R-:W-:Y:S02]  /*260b0*/  FADD.FTZ R4, R166, R4 ;  /* 0x00000004a6047221 */ /* 0x000fe40000010000 */
[----:B------:R1:W2:Y:S01]  /*260c0*/  MUFU.EX2 R55, R2 ;  /* 0x0000000200377308 */ /* 0x0002a20000000800 */
[----:B------:R-:W4:Y:S02]  /*260d0*/  LDSM.16.MT88.4 R164, [R182+0x11800] ;  /* 0x01180000b6a4783b */ /* 0x000f240000004200 */
[C---:B------:R-:W-:Y:S06]  /*260e0*/  HMMA.16816.F32 R168, R8.reuse, R24, R64 ;  /* 0x0000001808a8723c */ /* 0x040fec0000001840 */
[C---:B------:R-:W-:Y:S06]  /*260f0*/  HMMA.16816.F32 R24, R8.reuse, R26, R56 ;  /* 0x0000001a0818723c */ /* 0x040fec0000001838 */
[C---:B------:R-:W-:Y:S01]  /*26100*/  HMMA.16816.F32 R44, R8.reuse, R22, R44 ;  /* 0x00000016082c723c */ /* 0x040fe2000000182c */
[----:B-1----:R-:W-:Y:S01]  /*26110*/  FADD.FTZ R2, R162, R4 ;  /* 0x00000004a2027221 */ /* 0x002fe20000010000 */
[----:B------:R-:W-:Y:S01]  /*26120*/  FADD.FTZ R4, R132, R6 ;  /* 0x0000000684047221 */ /* 0x000fe20000010000 */
[-CC-:B------:R-:W-:Y:S01]  /*26130*/  FFMA.FTZ R6, R247, R0.reuse, -R3.reuse ;  /* 0x00000000f7067223 */ /* 0x180fe20000010803 */
[----:B------:R-:W-:Y:S01]  /*26140*/  FFMA.FTZ R3, R201, R0, -R3 ;  /* 0x00000000c9037223 */ /* 0x000fe20000010803 */
[----:B------:R-:W-:Y:S01]  /*26150*/  FADD.FTZ R2, R155, R2 ;  /* 0x000000029b027221 */ /* 0x000fe20000010000 */
[----:B------:R-:W-:Y:S01]  /*26160*/  FADD.FTZ R4, R130, R4 ;  /* 0x0000000482047221 */ /* 0x000fe20000010000 */
[----:B------:R1:W-:Y:S01]  /*26170*/  MUFU.EX2 R53, R6 ;  /* 0x0000000600357308 */ /* 0x0003e20000000800 */
[----:B------:R-:W-:Y:S01]  /*26180*/  HMMA.16816.F32 R132, R8, R20, R48 ;  /* 0x000000140884723c */ /* 0x000fe20000001830 */
[----:B------:R-:W-:Y:S01]  /*26190*/  FADD.FTZ R2, R154, R2 ;  /* 0x000000029a027221 */ /* 0x000fe20000010000 */
[----:B------:R-:W-:Y:S01]  /*261a0*/  FADD.FTZ R4, R126, R4 ;  /* 0x000000047e047221 */ /* 0x000fe20000010000 */
[----:B--2---:R-:W-:-:S02]  /*261b0*/  F2FP.F16.F32.PACK_AB R153, R54, R55 ;  /* 0x000000373699723e */ /* 0x004fc400000000ff */
[----:B------:R-:W-:Y:S01]  /*261c0*/  FADD.FTZ R2, R149, R2 ;  /* 0x0000000295027221 */ /* 0x000fe20000010000 */
[----:B------:R-:W-:Y:S01]  /*261d0*/  FADD.FTZ R4, R120, R4 ;  /* 0x0000000478047221 */ /* 0x000fe20000010000 */
[----:B------:R-:W2:Y:S01]  /*261e0*/  MUFU.EX2 R3, R3 ;  /* 0x0000000300037308 */ /* 0x000ea20000000800 */
[----:B---3--:R-:W-:Y:S01]  /*261f0*/  HMMA.16816.F32 R40, R8, R12, R40 ;  /* 0x0000000c0828723c */ /* 0x008fe20000001828 */
[----:B------:R-:W-:Y:S01]  /*26200*/  FADD.FTZ R2, R148, R2 ;  /* 0x0000000294027221 */ /* 0x000fe20000010000 */
[----:B------:R-:W-:-:S03]  /*26210*/  FADD.FTZ R4, R118, R4 ;  /* 0x0000000476047221 */ /* 0x000fc60000010000 */
[----:B------:R-:W-:Y:S01]  /*26220*/  FADD.FTZ R2, R147, R2 ;  /* 0x0000000293027221 */ /* 0x000fe20000010000 */
[----:B------:R-:W-:Y:S01]  /*26230*/  FADD.FTZ R4, R117, R4 ;  /* 0x0000000475047221 */ /* 0x000fe20000010000 */
[----:B------:R-:W-:Y:S01]  /*26240*/  LDSM.16.MT88.4 R144, [R183+0x11800] ;  /* 0x01180000b790783b */ /* 0x000fe20000004200 */
[----:B-1----:R-:W-:Y:S01]  /*26250*/  FFMA.FTZ R6, R252, R0, -R5 ;  /* 0x00000000fc067223 */ /* 0x002fe20000010805 */
[----:B------:R-:W-:Y:S01]  /*26260*/  FADD.FTZ R2, R142, R2 ;  /* 0x000000028e027221 */ /* 0x000fe20000010000 */
[----:B------:R-:W-:Y:S01]  /*26270*/  FADD.FTZ R4, R116, R4 ;  /* 0x0000000474047221 */ /* 0x000fe20000010000 */
[----:B------:R-:W-:Y:S01]  /*26280*/  HMMA.16816.F32 R28, R8, R14, R28 ;  /* 0x0000000e081c723c */ /* 0x000fe2000000181c */
[----:B------:R1:W-:Y:S01]  /*26290*/  MUFU.EX2 R52, R6 ;  /* 0x0000000600347308 */ /* 0x0003e20000000800 */
[----:B------:R-:W-:Y:S01]  /*262a0*/  FADD.FTZ R2, R141, R2 ;  /* 0x000000028d027221 */ /* 0x000fe20000010000 */
[----:B------:R-:W-:Y:S01]  /*262b0*/  FADD.FTZ R4, R108, R4 ;  /* 0x000000046c047221 */ /* 0x000fe20000010000 */
[----:B------:R-:W-:-:S02]  /*262c0*/  MOV R116, R77 ;  /* 0x0000004d00747202 */ /* 0x000fc40000000f00 */
[----:B------:R-:W-:Y:S01]  /*262d0*/  FADD.FTZ R2, R140, R2 ;  /* 0x000000028c027221 */ /* 0x000fe20000010000 */
[----:B------:R-:W-:Y:S01]  /*262e0*/  FADD.FTZ R4, R106, R4 ;  /* 0x000000046a047221 */ /* 0x000fe20000010000 */
[C---:B------:R-:W-:Y:S01]  /*262f0*/  HMMA.16816.F32 R140, R8.reuse, R16, R36 ;  /* 0x00000010088c723c */ /* 0x040fe20000001824 */
[----:B--2---:R-:W-:Y:S01]  /*26300*/  F2FP.F16.F32.PACK_AB R155, R3, R53 ;  /* 0x00000035039b723e */ /* 0x004fe200000000ff */
[----:B------:R-:W-:Y:S01]  /*26310*/  FADD.FTZ R2, R138, R2 ;  /* 0x000000028a027221 */ /* 0x000fe20000010000 */
[----:B------:R-:W-:Y:S01]  /*26320*/  FADD.FTZ R4, R104, R4 ;  /* 0x0000000468047221 */ /* 0x000fe20000010000 */
[----:B------:R-:W-:Y:S02]  /*26330*/  MOV R14, R76 ;  /* 0x0000004c000e7202 */ /* 0x000fe40000000f00 */
[----:B------:R-:W-:Y:S01]  /*26340*/  FADD.FTZ R2, R137, R2 ;  /* 0x0000000289027221 */ /* 0x000fe20000010000 */
[----:B------:R-:W-:Y:S01]  /*26350*/  FADD.FTZ R4, R103, R4 ;  /* 0x0000000467047221 */ /* 0x000fe20000010000 */
[----:B------:R-:W-:Y:S01]  /*26360*/  HMMA.16816.F32 R16, R8, R18, R32 ;  /* 0x000000120810723c */ /* 0x000fe20000001820 */
[----:B-1----:R-:W-:Y:S01]  /*26370*/  FFMA.FTZ R6, R197, R0, -R5 ;  /* 0x00000000c5067223 */ /* 0x002fe20000010805 */
[----:B------:R-:W-:-:S02]  /*26380*/  FADD.FTZ R2, R136, R2 ;  /* 0x0000000288027221 */ /* 0x000fc40000010000 */
[----:B------:R-:W1:Y:S01]  /*26390*/  LDSM.16.MT88.4 R136, [R185+0x11800] ;  /* 0x01180000b988783b */ /* 0x000e620000004200 */
[----:B------:R2:W3:Y:S02]  /*263a0*/  MUFU.EX2 R21, R6 ;  /* 0x0000000600157308 */ /* 0x0004e40000000800 */
[-CC-:B--2---:R-:W-:Y:S01]  /*263b0*/  FFMA.FTZ R6, R206, R0.reuse, -R5.reuse ;  /* 0x00000000ce067223 */ /* 0x184fe20000010805 */
        /* <DEDUP_REMOVED lines=18> */
[----:B--2---:R-:W2:Y:S02]  /*264e0*/  LDSM.16.MT88.4 R4, [R184+0x11800] ;  /* 0x01180000b804783b */ /* 0x004ea40000004200 */
[----:B------:R-:W-:Y:S01]  /*264f0*/  FADD.FTZ R2, R91, R2 ;  /* 0x000000025b027221 */ /* 0x000fe20000010000 */
[----:B------:R-:W-:Y:S01]  /*26500*/  FADD.FTZ R0, R101, R0 ;  /* 0x0000000065007221 */ /* 0x000fe20000010000 */
[----:B---3--:R-:W-:Y:S02]  /*26510*/  F2FP.F16.F32.PACK_AB R154, R251, R20 ;  /* 0x00000014fb9a723e */ /* 0x008fe400000000ff */
        /* <DEDUP_REMOVED lines=29> */
[----:B------:R-:W-:-:S03]  /*266f0*/  FADD.FTZ R0, R55, R0 ;  /* 0x0000000037007221 */ /* 0x000fc60000010000 */
[----:B------:R-:W-:Y:S01]  /*26700*/  FADD.FTZ R2, R52, R2 ;  /* 0x0000000234027221 */ /* 0x000fe20000010000 */
[C---:B--2---:R-:W-:Y:S01]  /*26710*/  HMMA.16816.F32 R148, R152.reuse, R4, R40 ;  /* 0x000000049894723c */ /* 0x044fe20000001828 */
[----:B------:R-:W-:Y:S02]  /*26720*/  FADD.FTZ R0, R54, R0 ;  /* 0x0000000036007221 */ /* 0x000fe40000010000 */
[----:B------:R-:W-:Y:S02]  /*26730*/  FADD.FTZ R2, R21, R2 ;  /* 0x0000000215027221 */ /* 0x000fe40000010000 */
[----:B------:R-:W-:Y:S01]  /*26740*/  FADD.FTZ R0, R53, R0 ;  /* 0x0000000035007221 */ /* 0x000fe20000010000 */
[----:B------:R-:W-:Y:S01]  /*26750*/  HMMA.16816.F32 R152, R152, R6, R28 ;  /* 0x000000069898723c */ /* 0x000fe2000000181c */
[----:B------:R-:W-:Y:S02]  /*26760*/  FADD.FTZ R2, R20, R2 ;  /* 0x0000000214027221 */ /* 0x000fe40000010000 */
[----:B------:R-:W-:-:S02]  /*26770*/  FADD.FTZ R250, R3, R0 ;  /* 0x0000000003fa7221 */ /* 0x000fc40000010000 */
[----:B------:R-:W-:-:S15]  /*26780*/  FADD.FTZ R251, R251, R2 ;  /* 0x00000002fbfb7221 */ /* 0x000fde0000010000 */
[----:B------:R-:W-:-:S04]  /*26790*/  NOP ;  /* 0x0000000000007918 */ /* 0x000fc80000000000 */
.L_x_3167:
[----:B------:R-:W-:-:S13]  /*267a0*/  ISETP.GE.AND P0, PT, R249, 0x1, PT ;  /* 0x00000001f900780c */ /* 0x000fda0003f06270 */
[----:B------:R-:W-:Y:S05]  /*267b0*/  @!P0 BRA `(.L_x_3178) ;  /* 0x0000007c002c8947 */ /* 0x000fea0003800000 */
[----:B------:R-:W2:Y:S04]  /*267c0*/  LDL R24, [R1+0x4] ;  /* 0x0000040001187983 */ /* 0x000ea80000100800 */
[----:B------:R-:W3:Y:S01]  /*267d0*/  LDL R23, [R1] ;  /* 0x0000000001177983 */ /* 0x000ee20000100800 */
[----:B------:R-:W-:Y:S01]  /*267e0*/  MOV R160, R14 ;  /* 0x0000000e00a07202 */ /* 0x000fe20000000f00 */
[----:B------:R-:W-:Y:S01]  /*267f0*/  IMAD.WIDE.U32 R44, R194, 0x30, RZ ;  /* 0x00000030c22c7825 */ /* 0x000fe200078e00ff */
[----:B------:R-:W-:-:S03]  /*26800*/  MOV R156, R116 ;  /* 0x00000074009c7202 */ /* 0x000fc60000000f00 */
        /* <DEDUP_REMOVED lines=132> */
.L_x_3187:
[----:B---3--:R-:W1:Y:S01]  /*27050*/  LDC.64 R14, c[0x0][0x198] ;  /* 0x00006600ff0e7b82 */ /* 0x008e620000000a00 */
[----:B------:R-:W-:Y:S04]  /*27060*/  DEPBAR.LE SB0, 0x0 ;  /* 0x000080000000791a */ /* 0x000fe80000000000 */
[----:B------:R-:W-:Y:S05]  /*27070*/  WARPSYNC.ALL ;  /* 0x0000000000007948 */ /* 0x000fea0003800000 */
[----:B------:R-:W2:Y:S08]  /*27080*/  LDC.64 R12, c[0x0][0x208] ;  /* 0x00008200ff0c7b82 */ /* 0x000eb00000000a00 */
        /* <DEDUP_REMOVED lines=77> */
.L_x_3180:
[----:B--2---:R-:W-:Y:S02]  /*27560*/  R2UR UR4, R12 ;  /* 0x000000000c0472ca */ /* 0x004fe400000e0000 */
[----:B------:R-:W-:Y:S11]  /*27570*/  R2UR UR5, R13 ;  /* 0x000000000d0572ca */ /* 0x000ff600000e0000 */
[----:B------:R-:W-:Y:S02]  /*27580*/  @!UPT UIADD3 URZ, URZ, URZ, URZ ;  /* 0x0000003f3f3ff290 */ /* 0x000fe4000fffe03f */
[----:B-1----:R-:W2:Y:S02]  /*27590*/  LD.E R0, desc[UR4][R14.64+0x40] ;  /* 0x000040040e007980 */ /* 0x002ea4000c101900 */
[----:B--2---:R-:W-:Y:S05]  /*275a0*/  IMAD.U32 R0, R0, -0x100, RZ ;  /* 0xffffff0000007824 */ /* 0x004fea00078e00ff */
[----:B------:R-:W-:Y:S02]  /*275b0*/  SHF.R.S32.HI R2, RZ, 0x1f, R0 ;  /* 0x0000001fff027819 */ /* 0x000fe40000011400 */
.L_x_3181:
[----:B------:R-:W-:Y:S05]  /*275c0*/  BSYNC B0 ;  /* 0x0000000000007941 */ /* 0x000fea0003800000 */
.L_x_3179:
[----:B------:R-:W2:Y:S01]  /*275d0*/  LDL.64 R14, [R1+0xb0] ;  /* 0x0000b000010e7983 */ /* 0x000ea20000100a00 */
[----:B------:R-:W-:Y:S01]  /*275e0*/  ISETP.GE.AND P0, PT, R158, R248, PT ;  /* 0x000000f89e00720c */ /* 0x000fe20003f06270 */
[----:B------:R-:W-:Y:S01]  /*275f0*/  ULDC.64 UR4, c[0x0][0x208] ;  /* 0x0000820000047ab9 */ /* 0x000fe20000000a00 */
[C---:B------:R-:W-:Y:S01]  /*27600*/  LEA R162, P5, R0.reuse, R218, 0x1 ;  /* 0x000000da00a27211 */ /* 0x040fe200078a08ff */
[----:B------:R-:W3:Y:S01]  /*27610*/  LDL R6, [R1+0x4] ;  /* 0x0000040001067983 */ /* 0x000ee20000100800 */
[----:B------:R-:W-:Y:S02]  /*27620*/  BSSY B1, `(.L_x_3182) ;  /* 0x00002a5000017945 */ /* 0x000fe40003800000 */
[----:B------:R-:W-:Y:S01]  /*27630*/  LEA.HI.X R163, R0, R219, R2, 0x1, P5 ;  /* 0x000000db00a37211 */ /* 0x000fe200028f0c02 */
[----:B------:R-:W4:Y:S04]  /*27640*/  LDL R5, [R1] ;  /* 0x0000000001057983 */ /* 0x000f280000100800 */
        /* <DEDUP_REMOVED lines=72> */
[-C--:B------:R-:W-:Y:S02]  /*27ad0*/  @!P0 LEA R28, P2, R4, R218.reuse, 0x1 ;  /* 0x000000da041c8211 */ /* 0x080fe400078408ff */
[----:B------:R-:W-:Y:S01]  /*27ae0*/  @!P0 LEA.HI.X R31, R3, R219, R6, 0x1, P3 ;  /* 0x000000db031f8211 */ /* 0x000fe200018f0c06 */
[----:B------:R-:W-:Y:S01]  /*27af0*/  @!P0 IMAD.X R8, R2, 0x1, R8, P1 ;  /* 0x0000000102088824 */ /* 0x000fe200008e0608 */
[----:B------:R-:W-:Y:S02]  /*27b00*/  @!P0 IADD3 R3, P4, R0, R11, RZ ;  /* 0x0000000b00038210 */ /* 0x000fe40007f9e0ff */
[----:B------:R-:W4:Y:S01]  /*27b10*/  LDL R11, [R1+0xf0] ;  /* 0x0000f000010b7983 */ /* 0x000f220000100800 */
[-C--:B------:R-:W-:Y:S02]  /*27b20*/  @!P0 LEA.HI.X R29, R4, R219.reuse, R7, 0x1, P2 ;  /* 0x000000db041d8211 */ /* 0x080fe400010f0c07 */
[C---:B------:R-:W-:Y:S01]  /*27b30*/  @!P0 LEA R26, P1, R5.reuse, R218, 0x1 ;  /* 0x000000da051a8211 */ /* 0x040fe200078208ff */
[----:B------:R-:W-:Y:S01]  /*27b40*/  @!PT LDS RZ, [RZ] ;  /* 0x00000000fffff984 */ /* 0x000fe20000000800 */
[----:B------:R-:W-:Y:S01]  /*27b50*/  @!PT LDS RZ, [RZ] ;  /* 0x00000000fffff984 */ /* 0x000fe20000000800 */
[----:B------:R-:W-:Y:S01]  /*27b60*/  @!PT LDS RZ, [RZ] ;  /* 0x00000000fffff984 */ /* 0x000fe20000000800 */
[----:B------:R-:W-:Y:S01]  /*27b70*/  @!P0 LDGSTS.E.BYPASS.LTC128B.128 [R192+0xa800], desc[UR36][R30.64] ;  /* 0x0a8000001ec08fae */ /* 0x000fe2000b901d64 */
[----:B------:R-:W-:Y:S01]  /*27b80*/  @!P0 IADD3 R4, P3, R0, R24, RZ ;  /* 0x0000001800048210 */ /* 0x000fe20007f7e0ff */
[----:B------:R-:W-:Y:S01]  /*27b90*/  @!P0 IMAD.X R7, R2, 0x1, R19, P4 ;  /* 0x0000000102078824 */ /* 0x000fe200020e0613 */
[-C--:B------:R-:W-:Y:S01]  /*27ba0*/  @!P0 LEA.HI.X R27, R5, R219.reuse, R8, 0x1, P1 ;  /* 0x000000db051b8211 */ /* 0x080fe200008f0c08 */
[----:B------:R-:W-:Y:S01]  /*27bb0*/  @P0 STS.128 [R192+0xb000], RZ ;  /* 0x00b000ffc0000388 */ /* 0x000fe20000000c00 */
[C---:B------:R-:W-:Y:S02]  /*27bc0*/  @!P0 LEA R24, P4, R3.reuse, R218, 0x1 ;  /* 0x000000da03188211 */ /* 0x040fe400078808ff */
[----:B------:R-:W-:Y:S01]  /*27bd0*/  @!P0 IADD3 R5, P2, R0, R22, RZ ;  /* 0x0000001600058210 */ /* 0x000fe20007f5e0ff */
[----:B------:R-:W-:Y:S01]  /*27be0*/  @!PT LDS RZ, [RZ] ;  /* 0x00000000fffff984 */ /* 0x000fe20000000800 */
[----:B------:R-:W-:Y:S01]  /*27bf0*/  @!PT LDS RZ, [RZ] ;  /* 0x00000000fffff984 */ /* 0x000fe20000000800 */
[----:B------:R-:W-:Y:S01]  /*27c00*/  @!PT LDS RZ, [RZ] ;  /* 0x00000000fffff984 */ /* 0x000fe20000000800 */
[----:B------:R-:W-:Y:S01]  /*27c10*/  @!P0 LDGSTS.E.BYPASS.LTC128B.128 [R192+0xb000], desc[UR34][R28.64] ;  /* 0x0b0000001cc08fae */ /* 0x000fe2000b901d62 */
[-C--:B------:R-:W-:Y:S01]  /*27c20*/  @!P0 LEA.HI.X R25, R3, R219.reuse, R7, 0x1, P4 ;  /* 0x000000db03198211 */ /* 0x080fe200020f0c07 */
[----:B------:R-:W-:Y:S01]  /*27c30*/  @!P0 IMAD.X R8, R2, 0x1, R18, P3 ;  /* 0x0000000102088824 */ /* 0x000fe200018e0612 */
[----:B------:R-:W-:Y:S01]  /*27c40*/  @!P0 LEA R22, P3, R4, R218, 0x1 ;  /* 0x000000da04168211 */ /* 0x000fe200078608ff */
[----:B------:R-:W-:Y:S01]  /*27c50*/  @P0 STS.128 [R192+0xb800], RZ ;  /* 0x00b800ffc0000388 */ /* 0x000fe20000000c00 */
[----:B------:R-:W-:Y:S02]  /*27c60*/  @!P0 IADD3 R6, P1, R0, R20, RZ ;  /* 0x0000001400068210 */ /* 0x000fe40007f3e0ff */
[-C--:B------:R-:W-:Y:S01]  /*27c70*/  @!P0 LEA.HI.X R23, R4, R219.reuse, R8, 0x1, P3 ;  /* 0x000000db04178211 */ /* 0x080fe200018f0c08 */
[----:B------:R-:W-:Y:S01]  /*27c80*/  @!PT LDS RZ, [RZ] ;  /* 0x00000000fffff984 */ /* 0x000fe20000000800 */
[----:B------:R-:W-:Y:S01]  /*27c90*/  @!PT LDS RZ, [RZ] ;  /* 0x00000000fffff984 */ /* 0x000fe20000000800 */
[----:B------:R-:W-:Y:S01]  /*27ca0*/  @!PT LDS RZ, [RZ] ;  /* 0x00000000fffff984 */ /* 0x000fe20000000800 */
[----:B------:R-:W-:Y:S01]  /*27cb0*/  @!P0 LDGSTS.E.BYPASS.LTC128B.128 [R192+0xb800], desc[UR32][R26.64] ;  /* 0x0b8000001ac08fae */ /* 0x000fe2000b901d60 */
[C---:B------:R-:W-:Y:S01]  /*27cc0*/  @!P0 IMAD.X R9, R2.reuse, 0x1, R9, P2 ;  /* 0x0000000102098824 */ /* 0x040fe200010e0609 */
[CC--:B------:R-:W-:Y:S02]  /*27cd0*/  @!P0 LEA R20, P2, R5.reuse, R218.reuse, 0x1 ;  /* 0x000000da05148211 */ /* 0x0c0fe400078408ff */
[----:B------:R-:W-:Y:S01]  /*27ce0*/  @P0 STS.128 [R192+0xc000], RZ ;  /* 0x00c000ffc0000388 */ /* 0x000fe20000000c00 */
[----:B------:R-:W-:Y:S01]  /*27cf0*/  @!P0 IMAD.X R10, R2, 0x1, R10, P1 ;  /* 0x00000001020a8824 */ /* 0x000fe200008e060a */
[-C--:B------:R-:W-:Y:S02]  /*27d00*/  @!P0 LEA.HI.X R21, R5, R219.reuse, R9, 0x1, P2 ;  /* 0x000000db05158211 */ /* 0x080fe400010f0c09 */
[----:B------:R-:W-:Y:S01]  /*27d10*/  @!PT LDS RZ, [RZ] ;  /* 0x00000000fffff984 */ /* 0x000fe20000000800 */
[----:B------:R-:W-:Y:S01]  /*27d20*/  @!PT LDS RZ, [RZ] ;  /* 0x00000000fffff984 */ /* 0x000fe20000000800 */
[----:B------:R-:W-:Y:S01]  /*27d30*/  @!PT LDS RZ, [RZ] ;  /* 0x00000000fffff984 */ /* 0x000fe20000000800 */
[----:B------:R-:W-:Y:S01]  /*27d40*/  @!P0 LDGSTS.E.BYPASS.LTC128B.128 [R192+0xc000], desc[UR30][R24.64] ;  /* 0x0c00000018c08fae */ /* 0x000fe2000b901d5e */
[C---:B------:R-:W-:Y:S03]  /*27d50*/  @!P0 LEA R18, P1, R6.reuse, R218, 0x1 ;  /* 0x000000da06128211 */ /* 0x040fe600078208ff */
[----:B------:R-:W-:Y:S01]  /*27d60*/  @P0 STS.128 [R192+0xc800], RZ ;  /* 0x00c800ffc0000388 */ /* 0x000fe20000000c00 */
[-C--:B------:R-:W-:Y:S02]  /*27d70*/  @!P0 LEA.HI.X R19, R6, R219.reuse, R10, 0x1, P1 ;  /* 0x000000db06138211 */ /* 0x080fe400008f0c0a */
        /* <DEDUP_REMOVED lines=29> */
[-C--:B------:R-:W-:Y:S02]  /*27f50*/  @!P0 LEA.HI.X R15, R4, R219.reuse, R8, 0x1, P3 ;  /* 0x000000db040f8211 */ /* 0x080fe400018f0c08 */
        /* <DEDUP_REMOVED lines=15> */
[CC--:B------:R-:W-:Y:S01]  /*28050*/  @!P0 LEA R8, P4, R3.reuse, R218.reuse, 0x1 ;  /* 0x000000da03088211 */ /* 0x0c0fe200078808ff */
[----:B------:R-:W-:Y:S01]  /*28060*/  @!P0 IMAD.X R34, R2, 0x1, R34, P3 ;  /* 0x0000000102228824 */ /* 0x000fe200018e0622 */
[-C--:B------:R-:W-:Y:S01]  /*28070*/  @!P0 LEA.HI.X R11, R6, R219.reuse, R11, 0x1, P1 ;  /* 0x000000db060b8211 */ /* 0x080fe200008f0c0b */
[----:B------:R-:W-:Y:S01]  /*28080*/  @P0 STS.128 [R192+0xf000], RZ ;  /* 0x00f000ffc0000388 */ /* 0x000fe20000000c00 */
[-C--:B------:R-:W-:Y:S02]  /*28090*/  @!P0 LEA.HI.X R9, R3, R219.reuse, R7, 0x1, P4 ;  /* 0x000000db03098211 */ /* 0x080fe400020f0c07 */
        /* <DEDUP_REMOVED lines=8> */
[-C--:B------:R-:W-:Y:S01]  /*28120*/  @!P0 LEA.HI.X R5, R32, R219.reuse, R35, 0x1, P2 ;  /* 0x000000db20058211 */ /* 0x080fe200010f0c23 */
        /* <DEDUP_REMOVED lines=264> */
[--C-:B-1----:R-:W-:Y:S04]  /*291b0*/  IMAD.MOV R162, RZ, RZ, -R163.reuse ;  /* 0x000000ffffa27224 */ /* 0x102fe800078e0aa3 */
[----:B------:R-:W-:Y:S01]  /*291c0*/  IMAD.MOV.U32 R172, RZ, RZ, R162 ;  /* 0x000000ffffac7224 */ /* 0x000fe200078e00a2 */
[----:B------:R-:W-:Y:S03]  /*291d0*/  SHF.L.U32 R162, R249, 0x8, RZ ;  /* 0x00000008f9a27819 */ /* 0x000fe600000006ff */
[----:B------:R-:W-:Y:S02]  /*291e0*/  IMAD R172, R172, R0, RZ ;  /* 0x00000000acac7224 */ /* 0x000fe400078e02ff */
[C---:B------:R-:W-:Y:S02]  /*291f0*/  VIADD R176, R162.reuse, 0xfffffe00 ;  /* 0xfffffe00a2b07836 */ /* 0x040fe40000000000 */
[----:B------:R-:W-:Y:S01]  /*29200*/  VIADD R175, R162, 0xffffff00 ;  /* 0xffffff00a2af7836 */ /* 0x000fe20000000000 */
[----:B------:R-:W-:Y:S04]  /*29210*/  MOV R162, RZ ;  /* 0x000000ff00a27202 */ /* 0x000fe80000000f00 */
[----:B------:R-:W-:Y:S01]  /*29220*/  IABS R173, R175 ;  /* 0x000000af00ad7213 */ /* 0x000fe20000000000 */
[----:B------:R-:W-:Y:S01]  /*29230*/  IMAD.HI.U32 R163, R163, R172, R162 ;  /* 0x000000aca3a37227 */ /* 0x000fe200078e00a2 */
[----:B------:R-:W-:Y:S02]  /*29240*/  IABS R172, R176 ;  /* 0x000000b000ac7213 */ /* 0x000fe40000000000 */
[-C--:B------:R-:W-:Y:S02]  /*29250*/  LOP3.LUT R176, R176, R161.reuse, RZ, 0x3c, !PT ;  /* 0x000000a1b0b07212 */ /* 0x080fe400078e3cff */
[----:B------:R-:W-:Y:S01]  /*29260*/  LOP3.LUT R175, R175, R161, RZ, 0x3c, !PT ;  /* 0x000000a1afaf7212 */ /* 0x000fe200078e3cff */
[----:B------:R-:W-:Y:S01]  /*29270*/  IMAD.HI.U32 R162, R163, R172, RZ ;  /* 0x000000aca3a27227 */ /* 0x000fe200078e00ff */
[----:B------:R-:W-:Y:S02]  /*29280*/  ISETP.GE.AND P0, PT, R176, RZ, PT ;  /* 0x000000ffb000720c */ /* 0x000fe40003f06270 */
[----:B------:R-:W-:Y:S01]  /*29290*/  ISETP.GE.AND P2, PT, R175, RZ, PT ;  /* 0x000000ffaf00720c */ /* 0x000fe20003f46270 */
        /* <DEDUP_REMOVED lines=19> */
[-C--:B------:R-:W-:Y:S01]  /*293d0*/  LEA R176, P1, R174, R220.reuse, 0x2 ;  /* 0x000000dcaeb07211 */ /* 0x080fe200078210ff */
[----:B------:R-:W2:Y:S01]  /*293e0*/  LD.E.64 R162, desc[UR4][R2.64+0x38] ;  /* 0x0000380402a27980 */ /* 0x000ea2000c101b00 */
[----:B------:R-:W-:Y:S02]  /*293f0*/  LEA R172, P0, R0, R220, 0x2 ;  /* 0x000000dc00ac7211 */ /* 0x000fe400078010ff */
[-C--:B------:R-:W-:Y:S02]  /*29400*/  LEA.HI.X.SX32 R177, R174, R221.reuse, 0x2, P1 ;  /* 0x000000ddaeb17211 */ /* 0x080fe400008f16ff */
[C---:B------:R-:W-:Y:S01]  /*29410*/  LEA.HI.X.SX32 R173, R0.reuse, R221, 0x2, P0 ;  /* 0x000000dd00ad7211 */ /* 0x040fe200000f16ff */
[----:B------:R-:W-:Y:S02]  /*29420*/  IMAD.IADD R0, R0, 0x1, -R174 ;  /* 0x0000000100007824 */ /* 0x000fe400078e0aae */
[----:B------:R-:W3:Y:S02]  /*29430*/  LD.E R176, desc[UR4][R176.64] ;  /* 0x00000004b0b07980 */ /* 0x000ee4000c101900 */
[----:B------:R-:W-:Y:S02]  /*29440*/  IMAD R161, R161, R0, -0x100 ;  /* 0xffffff00a1a17424 */ /* 0x000fe400078e0200 */
[----:B------:R-:W3:Y:S03]  /*29450*/  LD.E R175, desc[UR4][R172.64] ;  /* 0x00000004acaf7980 */ /* 0x000ee6000c101900 */
[----:B------:R-:W-:Y:S01]  /*29460*/  SHF.R.S32.HI R174, RZ, 0x1f, R161 ;  /* 0x0000001fffae7819 */ /* 0x000fe200000114a1 */
        /* <DEDUP_REMOVED lines=13> */
.L_x_3185:
[----:B------:R-:W2:Y:S02]  /*29540*/  LD.E R0, desc[UR4][R2.64+0x38] ;  /* 0x0000380402007980 */ /* 0x000ea4000c101900 */
[----:B--2---:R-:W-:Y:S04]  /*29550*/  LEA R0, -R0, RZ, 0x8 ;  /* 0x000000ff00007211 */ /* 0x004fe800078e41ff */
[----:B------:R-:W-:Y:S02]  /*29560*/  SHF.R.S32.HI R161, RZ, 0x1f, R0 ;  /* 0x0000001fffa17819 */ /* 0x000fe40000011400 */
.L_x_3186:
[----:B------:R-:W-:Y:S05]  /*29570*/  BSYNC B0 ;  /* 0x0000000000007941 */ /* 0x000fea0003800000 */
.L_x_3184:
        /* <DEDUP_REMOVED lines=9> */
[C---:B------:R-:W-:Y:S01]  /*29610*/  @!P0 IMAD.X R163, R161.reuse, 0x1, R163, P1 ;  /* 0x00000001a1a38824 */ /* 0x040fe200008e06a3 */
        /* <DEDUP_REMOVED lines=23> */
[C---:B--2---:R-:W-:Y:S03]  /*29790*/  @!P0 IADD3 R173, P1, R0.reuse, R193, RZ ;  /* 0x000000c100ad8210 */ /* 0x044fe60007f3e0ff */
[----:B------:R-:W2:Y:S02]  /*297a0*/  LDL R193, [R1+0xd0] ;  /* 0x0000d00001c17983 */ /* 0x000ea40000100800 */
        /* <DEDUP_REMOVED lines=8> */
[C---:B----4-:R-:W-:Y:S03]  /*29830*/  @!P0 IADD3 R173, P1, R0.reuse, R196, RZ ;  /* 0x000000c400ad8210 */ /* 0x050fe60007f3e0ff */
[----:B------:R-:W3:Y:S02]  /*29840*/  LDL.64 R196, [R1+0x60] ;  /* 0x0000600001c47983 */ /* 0x000ee40000100a00 */
[----:B-----5:R-:W-:Y:S01]  /*29850*/  @!P0 IMAD.X R174, R161, 0x1, R199, P1 ;  /* 0x00000001a1ae8824 */ /* 0x020fe200008e06c7 */
[C---:B------:R-:W-:Y:S01]  /*29860*/  @!P0 LEA R172, P1, R173.reuse, R225, 0x1 ;  /* 0x000000e1adac8211 */ /* 0x040fe200078208ff */
[----:B------:R-:W4:Y:S03]  /*29870*/  LDL R199, [R1+0xc4] ;  /* 0x0000c40001c77983 */ /* 0x000f260000100800 */
[----:B------:R-:W-:Y:S05]  /*29880*/  @!P0 LEA.HI.X R173, R173, R223, R174, 0x1, P1 ;  /* 0x000000dfadad8211 */ /* 0x000fea00008f0cae */
[----:B------:R-:W-:Y:S01]  /*29890*/  @!PT LDS RZ, [RZ] ;  /* 0x00000000fffff984 */ /* 0x000fe20000000800 */
[----:B------:R-:W-:Y:S01]  /*298a0*/  @!PT LDS RZ, [RZ] ;  /* 0x00000000fffff984 */ /* 0x000fe20000000800 */
[----:B------:R-:W-:Y:S01]  /*298b0*/  @!PT LDS RZ, [RZ] ;  /* 0x00000000fffff984 */ /* 0x000fe20000000800 */
[----:B------:R5:W-:Y:S04]  /*298c0*/  @!P0 LDGSTS.E.BYPASS.LTC128B.128 [R192+0x3800], desc[UR4][R172.64] ;  /* 0x03800000acc08fae */ /* 0x000be8000b901d44 */
[----:B------:R1:W-:Y:S01]  /*298d0*/  @P0 STS.128 [R192+0x4000], RZ ;  /* 0x004000ffc0000388 */ /* 0x0003e20000000c00 */
[C---:B-----5:R-:W-:Y:S03]  /*298e0*/  @!P0 IADD3 R173, P1, R0.reuse, R179, RZ ;  /* 0x000000b300ad8210 */ /* 0x060fe60007f3e0ff */
[----:B------:R-:W5:Y:S02]  /*298f0*/  LDL R179, [R1+0x10c] ;  /* 0x00010c0001b37983 */ /* 0x000f640000100800 */
[----:B------:R-:W-:Y:S01]  /*29900*/  @!P0 IMAD.X R174, R161, 0x1, R178, P1 ;  /* 0x00000001a1ae8824 */ /* 0x000fe200008e06b2 */
[C---:B------:R-:W-:Y:S01]  /*29910*/  @!P0 LEA R172, P1, R173.reuse, R225, 0x1 ;  /* 0x000000e1adac8211 */ /* 0x040fe200078208ff */
[----:B------:R-:W4:Y:S03]  /*29920*/  LDL R178, [R1+0x110] ;  /* 0x0001100001b27983 */ /* 0x000f260000100800 */
[----:B------:R-:W-:Y:S05]  /*29930*/  @!P0 LEA.HI.X R173, R173, R223, R174, 0x1, P1 ;  /* 0x000000dfadad8211 */ /* 0x000fea00008f0cae */
[----:B------:R-:W-:Y:S01]  /*29940*/  @!PT LDS RZ, [RZ] ;  /* 0x00000000fffff984 */ /* 0x000fe20000000800 */
[----:B------:R-:W-:Y:S01]  /*29950*/  @!PT LDS RZ, [RZ] ;  /* 0x00000000fffff984 */ /* 0x000fe20000000800 */
[----:B------:R-:W-:Y:S01]  /*29960*/  @!PT LDS RZ, [RZ] ;  /* 0x00000000fffff984 */ /* 0x000fe20000000800 */
[----:B------:R1:W-:Y:S04]  /*29970*/  @!P0 LDGSTS.E.BYPASS.LTC128B.128 [R192+0x4000], desc[UR4][R172.64] ;  /* 0x04000000acc08fae */ /* 0x0003e8000b901d44 */
[----:B------:R1:W-:Y:S02]  /*29980*/  @P0 STS.128 [R192+0x4800], RZ ;  /* 0x004800ffc0000388 */ /* 0x0003e40000000c00 */
[C---:B-1----:R-:W-:Y:S02]  /*29990*/  @!P0 IADD3 R173, P1, R0.reuse, R176, RZ ;  /* 0x000000b000ad8210 */ /* 0x042fe40007f3e0ff */
[----:B------:R-:W4:Y:S03]  /*299a0*/  LDL.64 R176, [R1+0x58] ;  /* 0x0000580001b07983 */ /* 0x000f260000100a00 */
        /* <DEDUP_REMOVED lines=20> */
[C---:B---3--:R-:W-:Y:S03]  /*29af0*/  @!P0 IADD3 R173, P1, R0.reuse, R196, RZ ;  /* 0x000000c400ad8210 */ /* 0x048fe60007f3e0ff */
[----:B------:R-:W3:Y:S02]  /*29b00*/  LDL.64 R196, [R1+0x38] ;  /* 0x0000380001c47983 */ /* 0x000ee40000100a00 */
[----:B--2---:R-:W-:Y:S01]  /*29b10*/  @!P0 IMAD.X R174, R161, 0x1, R193, P1 ;  /* 0x00000001a1ae8824 */ /* 0x004fe200008e06c1 */
[C---:B------:R-:W-:Y:S01]  /*29b20*/  @!P0 LEA R172, P1, R173.reuse, R225, 0x1 ;  /* 0x000000e1adac8211 */ /* 0x040fe200078208ff */
[----:B------:R-:W2:Y:S03]  /*29b30*/  LDL R193, [R1+0xbc] ;  /* 0x0000bc0001c17983 */ /* 0x000ea60000100800 */
[----:B------:R-:W-:Y:S05]  /*29b40*/  @!P0 LEA.HI.X R173, R173, R223, R174, 0x1, P1 ;  /* 0x000000dfadad8211 */ /* 0x000fea00008f0cae */
[----:B------:R-:W-:Y:S01]  /*29b50*/  @!PT LDS RZ, [RZ] ;  /* 0x00000000fffff984 */ /* 0x000fe20000000800 */
[----:B------:R-:W-:Y:S01]  /*29b60*/  @!PT LDS RZ, [RZ] ;  /* 0x00000000fffff984 */ /* 0x000fe20000000800 */
[----:B------:R-:W-:Y:S01]  /*29b70*/  @!PT LDS RZ, [RZ] ;  /* 0x00000000fffff984 */ /* 0x000fe20000000800 */
[----:B------:R5:W-:Y:S04]  /*29b80*/  @!P0 LDGSTS.E.BYPASS.LTC128B.128 [R192+0x5800], desc[UR4][R172.64] ;  /* 0x05800000acc08fae */ /* 0x000be8000b901d44 */
[----:B------:R1:W-:Y:S01]  /*29b90*/  @P0 STS.128 [R192+0x6000], RZ ;  /* 0x006000ffc0000388 */ /* 0x0003e20000000c00 */
[C---:B-----5:R-:W-:Y:S05]  /*29ba0*/  @!P0 IADD3 R173, P1, R0.reuse, R179, RZ ;  /* 0x000000b300ad8210 */ /* 0x060fea0007f3e0ff */
[----:B----4-:R-:W-:Y:S01]  /*29bb0*/  @!P0 IMAD.X R174, R161, 0x1, R178, P1 ;  /* 0x00000001a1ae8824 */ /* 0x010fe200008e06b2 */
[C---:B------:R-:W-:Y:S01]  /*29bc0*/  @!P0 LEA R172, P1, R173.reuse, R225, 0x1 ;  /* 0x000000e1adac8211 */ /* 0x040fe200078208ff */
[----:B------:R-:W4:Y:S03]  /*29bd0*/  LDL.64 R178, [R1+0x30] ;  /* 0x0000300001b27983 */ /* 0x000f260000100a00 */
[----:B------:R-:W-:Y:S05]  /*29be0*/  @!P0 LEA.HI.X R173, R173, R223, R174, 0x1, P1 ;  /* 0x000000dfadad8211 */ /* 0x000fea00008f0cae */
[----:B------:R-:W-:Y:S01]  /*29bf0*/  @!PT LDS RZ, [RZ] ;  /* 0x00000000fffff984 */ /* 0x000fe20000000800 */
[----:B------:R-:W-:Y:S01]  /*29c00*/  @!PT LDS RZ, [RZ] ;  /* 0x00000000fffff984 */ /* 0x000fe20000000800 */
[----:B------:R-:W-:Y:S01]  /*29c10*/  @!PT LDS RZ, [RZ] ;  /* 0x00000000fffff984 */ /* 0x000fe20000000800 */
[----:B------:R5:W-:Y:S04]  /*29c20*/  @!P0 LDGSTS.E.BYPASS.LTC128B.128 [R192+0x6000], desc[UR4][R172.64] ;  /* 0x06000000acc08fae */ /* 0x000be8000b901d44 */
[----:B------:R1:W-:Y:S01]  /*29c30*/  @P0 STS.128 [R192+0x6800], RZ ;  /* 0x006800ffc0000388 */ /* 0x0003e20000000c00 */
[C---:B-----5:R-:W-:Y:S03]  /*29c40*/  @!P0 IADD3 R173, P1, R0.reuse, R176, RZ ;  /* 0x000000b000ad8210 */ /* 0x060fe60007f3e0ff */
[----:B------:R-:W5:Y:S02]  /*29c50*/  LDL.64 R176, [R1+0x28] ;  /* 0x0000280001b07983 */ /* 0x000f640000100a00 */
[----:B------:R-:W-:Y:S01]  /*29c60*/  @!P0 IMAD.X R174, R161, 0x1, R175, P1 ;  /* 0x00000001a1ae8824 */ /* 0x000fe200008e06af */
[C---:B------:R-:W-:Y:S01]  /*29c70*/  @!P0 LEA R172, P1, R173.reuse, R225, 0x1 ;  /* 0x000000e1adac8211 */ /* 0x040fe200078208ff */
[----:B------:R-:W5:Y:S03]  /*29c80*/  LDL R175, [R1+0xb8] ;  /* 0x0000b80001af7983 */ /* 0x000f660000100800 */
[----:B------:R-:W-:Y:S05]  /*29c90*/  @!P0 LEA.HI.X R173, R173, R223, R174, 0x1, P1 ;  /* 0x000000dfadad8211 */ /* 0x000fea00008f0cae */
[----:B------:R-:W-:Y:S01]  /*29ca0*/  @!PT LDS RZ, [RZ] ;  /* 0x00000000fffff984 */ /* 0x000fe20000000800 */
[----:B------:R-:W-:Y:S01]  /*29cb0*/  @!PT LDS RZ, [RZ] ;  /* 0x00000000fffff984 */ /* 0x000fe20000000800 */
[----:B------:R-:W-:Y:S01]  /*29cc0*/  @!PT LDS RZ, [RZ] ;  /* 0x00000000fffff984 */ /* 0x000fe20000000800 */
[----:B------:R1:W-:Y:S04]  /*29cd0*/  @!P0 LDGSTS.E.BYPASS.LTC128B.128 [R192+0x6800], desc[UR4][R172.64] ;  /* 0x06800000acc08fae */ /* 0x0003e8000b901d44 */
[----:B------:R1:W-:Y:S02]  /*29ce0*/  @P0 STS.128 [R192+0x7000], RZ ;  /* 0x007000ffc0000388 */ /* 0x0003e40000000c00 */
[C---:B-1----:R-:W-:Y:S05]  /*29cf0*/  @!P0 IADD3 R173, P1, R0.reuse, R206, RZ ;  /* 0x000000ce00ad8210 */ /* 0x042fea0007f3e0ff */
[----:B------:R-:W-:Y:S01]  /*29d00*/  @!P0 IMAD.X R174, R161, 0x1, R204, P1 ;  /* 0x00000001a1ae8824 */ /* 0x000fe200008e06cc */
[C---:B------:R-:W-:Y:S04]  /*29d10*/  @!P0 LEA R172, P1, R173.reuse, R225, 0x1 ;  /* 0x000000e1adac8211 */ /* 0x040fe800078208ff */
        /* <DEDUP_REMOVED lines=23> */
[----:B------:R1:W-:Y:S01]  /*29e90*/  @P0 STS.128 [R192+0x8800], RZ ;  /* 0x008800ffc0000388 */ /* 0x0003e20000000c00 */
[C---:B---3--:R-:W-:Y:S05]  /*29ea0*/  @!P0 IADD3 R173, P1, R0.reuse, R196, RZ ;  /* 0x000000c400ad8210 */ /* 0x048fea0007f3e0ff */
        /* <DEDUP_REMOVED lines=8> */
[C---:B----4-:R-:W-:Y:S05]  /*29f30*/  @!P0 IADD3 R173, P1, R0.reuse, R178, RZ ;  /* 0x000000b200ad8210 */ /* 0x050fea0007f3e0ff */
[----:B-----5:R-:W-:Y:S01]  /*29f40*/  @!P0 IMAD.X R174, R161, 0x1, R175, P1 ;  /* 0x00000001a1ae8824 */ /* 0x020fe200008e06af */
[C---:B------:R-:W-:Y:S04]  /*29f50*/  @!P0 LEA R172, P1, R173.reuse, R225, 0x1 ;  /* 0x000000e1adac8211 */ /* 0x040fe800078208ff */
[----:B------:R-:W-:Y:S02]  /*29f60*/  @!P0 LEA.HI.X R173, R173, R223, R174, 0x1, P1 ;  /* 0x000000dfadad8211 */ /* 0x000fe400008f0cae */
[----:B------:R-:W-:Y:S03]  /*29f70*/  @!P0 IADD3 R0, P1, R0, R176, RZ ;  /* 0x000000b000008210 */ /* 0x000fe60007f3e0ff */
[----:B------:R-:W-:Y:S01]  /*29f80*/  @!PT LDS RZ, [RZ] ;  /* 0x00000000fffff984 */ /* 0x000fe20000000800 */
[----:B------:R-:W-:Y:S01]  /*29f90*/  @!PT LDS RZ, [RZ] ;  /* 0x00000000fffff984 */ /* 0x000fe20000000800 */
[----:B------:R-:W-:Y:S01]  /*29fa0*/  @!PT LDS RZ, [RZ] ;  /* 0x00000000fffff984 */ /* 0x000fe20000000800 */
[----:B------:R2:W-:Y:S02]  /*29fb0*/  @!P0 LDGSTS.E.BYPASS.LTC128B.128 [R192+0x9000], desc[UR4][R172.64] ;  /* 0x09000000acc08fae */ /* 0x0005e4000b901d44 */
[----:B------:R-:W-:Y:S02]  /*29fc0*/  @!P0 IMAD.X R161, R161, 0x1, R252, P1 ;  /* 0x00000001a1a18824 */ /* 0x000fe400008e06fc */
[----:B------:R1:W-:Y:S01]  /*29fd0*/  @P0 STS.128 [R192+0x9800], RZ ;  /* 0x009800ffc0000388 */ /* 0x0003e20000000c00 */
[C---:B--2---:R-:W-:Y:S01]  /*29fe0*/  @!P0 LEA R172, P1, R0.reuse, R225, 0x1 ;  /* 0x000000e100ac8211 */ /* 0x044fe200078208ff */
        /* <DEDUP_REMOVED lines=8> */
.L_x_3183:
[----:B------:R-:W-:Y:S05]  /*2a070*/  BSYNC B1 ;  /* 0x0000000000017941 */ /* 0x000fea0003800000 */
.L_x_3182:
[----:B------:R-:W2:Y:S01]  /*2a080*/  S2R R0, SR_TID.X ;  /* 0x0000000000007919 */ /* 0x000ea20000002100 */
[----:B------:R-:W-:Y:S01]  /*2a090*/  IADD3 R244, R249, -0x1, RZ ;  /* 0xfffffffff9f47810 */ /* 0x000fe20007ffe0ff */
[----:B------:R3:W4:Y:S01]  /*2a0a0*/  LD.E R3, desc[UR4][R2.64+0xdc] ;  /* 0x0000dc0402037980 */ /* 0x000722000c101900 */
[----:B--2---:R-:W-:Y:S04]  /*2a0b0*/  SHF.L.U32 R0, R0, 0x1, RZ ;  /* 0x0000000100007819 */ /* 0x004fe800000006ff */
[----:B------:R-:W-:Y:S04]  /*2a0c0*/  LOP3.LUT R0, R0, 0x6, RZ, 0xc0, !PT ;  /* 0x0000000600007812 */ /* 0x000fe800078ec0ff */
[----:B------:R-:W-:Y:S04]  /*2a0d0*/  LEA R0, R244, R0, 0x8 ;  /* 0x00000000f4007211 */ /* 0x000fe800078e40ff */
[----:B---3--:R-:W-:Y:S05]  /*2a0e0*/  I2FP.F32.S32 R2, R0 ;  /* 0x0000000000027245 */ /* 0x008fea0000201400 */
[CC--:B------:R-:W-:Y:S01]  /*2a0f0*/  FFMA.FTZ R6, R157.reuse, R2.reuse, R6 ;  /* 0x000000029d067223 */ /* 0x0c0fe20000010006 */
[C---:B------:R-:W-:Y:S01]  /*2a100*/  FFMA.FTZ R4, R157.reuse, R2, R4 ;  /* 0x000000029d047223 */ /* 0x040fe20000010004 */
[C---:B------:R-:W-:Y:S04]  /*2a110*/  IADD3 R2, R0.reuse, 0x1, RZ ;  /* 0x0000000100027810 */ /* 0x040fe80007ffe0ff */
[----:B------:R-:W-:Y:S05]  /*2a120*/  I2FP.F32.S32 R2, R2 ;  /* 0x0000000200027245 */ /* 0x000fea0000201400 */
        /* <DEDUP_REMOVED lines=242> */
[C---:B------:R-:W-:Y:S02]  /*2b050*/  IADD3 R2, R0.reuse, 0xf8, RZ ;  /* 0x000000f800027810 */ /* 0x040fe40007ffe0ff */
[----:B------:R-:W-:Y:S02]  /*2b060*/  IADD3 R0, R0, 0xf9, RZ ;  /* 0x000000f900007810 */ /* 0x000fe40007ffe0ff */
[----:B------:R-:W-:Y:S02]  /*2b070*/  I2FP.F32.S32 R2, R2 ;  /* 0x0000000200027245 */ /* 0x000fe40000201400 */
[----:B------:R-:W-:Y:S03]  /*2b080*/  I2FP.F32.S32 R0, R0 ;  /* 0x0000000000007245 */ /* 0x000fe60000201400 */
[CC--:B------:R-:W-:Y:S01]  /*2b090*/  FFMA.FTZ R130, R157.reuse, R2.reuse, R130 ;  /* 0x000000029d827223 */ /* 0x0c0fe20000010082 */
[C---:B------:R-:W-:Y:S01]  /*2b0a0*/  FFMA.FTZ R128, R157.reuse, R2, R128 ;  /* 0x000000029d807223 */ /* 0x040fe20000010080 */
[CC--:B------:R-:W-:Y:S01]  /*2b0b0*/  FFMA.FTZ R129, R157.reuse, R0.reuse, R129 ;  /* 0x000000009d817223 */ /* 0x0c0fe20000010081 */
[----:B------:R-:W-:Y:S01]  /*2b0c0*/  FFMA.FTZ R131, R157, R0, R131 ;  /* 0x000000009d837223 */ /* 0x000fe20000010083 */
        /* <DEDUP_REMOVED lines=69> */
[----:B----4-:R-:W-:Y:S01]  /*2b520*/  FMUL.FTZ R161, R3, R2 ;  /* 0x0000000203a17220 */ /* 0x010fe20000410000 */
[----:B------:R-:W-:Y:S04]  /*2b530*/  FADD.FTZ R0, -R2, R156 ;  /* 0x0000009c02007221 */ /* 0x000fe80000010100 */
[----:B------:R-:W-:Y:S01]  /*2b540*/  FSEL R156, R161, RZ, P0 ;  /* 0x000000ffa19c7208 */ /* 0x000fe20000000000 */
[----:B------:R-:W-:Y:S04]  /*2b550*/  FMUL.FTZ R0, R3, R0 ;  /* 0x0000000003007220 */ /* 0x000fe80000410000 */
[-CC-:B------:R-:W-:Y:S01]  /*2b560*/  FFMA.FTZ R161, R6, R3.reuse, -R156.reuse ;  /* 0x0000000306a17223 */ /* 0x180fe2000001089c */
[-CC-:B------:R-:W-:Y:S01]  /*2b570*/  FFMA.FTZ R7, R7, R3.reuse, -R156.reuse ;  /* 0x0000000307077223 */ /* 0x180fe2000001089c */
[----:B------:R-:W2:Y:S01]  /*2b580*/  MUFU.EX2 R0, R0 ;  /* 0x0000000000007308 */ /* 0x000ea20000000800 */
[-CC-:B-1----:R-:W-:Y:S01]  /*2b590*/  FFMA.FTZ R173, R14, R3.reuse, -R156.reuse ;  /* 0x000000030ead7223 */ /* 0x182fe2000001089c */
        /* <DEDUP_REMOVED lines=13> */
[--C-:B------:R-:W-:Y:S03]  /*2b670*/  FFMA.FTZ R193, R31, R3, -R156.reuse ;  /* 0x000000031fc17223 */ /* 0x100fe6000001089c */
[----:B------:R-:W3:Y:S01]  /*2b680*/  MUFU.EX2 R161, R161 ;  /* 0x000000a100a17308 */ /* 0x000ee20000000800 */
[C---:B--2---:R-:W-:Y:S01]  /*2b690*/  FMUL.FTZ R6, R0.reuse, R170 ;  /* 0x000000aa00067220 */ /* 0x044fe20000410000 */
[C---:B------:R-:W-:Y:S01]  /*2b6a0*/  FMUL.FTZ R10, R0.reuse, R166 ;  /* 0x000000a6000a7220 */ /* 0x040fe20000410000 */
[C---:B------:R-:W-:Y:S01]  /*2b6b0*/  FMUL.FTZ R11, R0.reuse, R167 ;  /* 0x000000a7000b7220 */ /* 0x040fe20000410000 */
[C---:B------:R-:W-:Y:S01]  /*2b6c0*/  FMUL.FTZ R134, R0.reuse, R134 ;  /* 0x0000008600867220 */ /* 0x040fe20000410000 */
[C---:B------:R-:W-:Y:S01]  /*2b6d0*/  FMUL.FTZ R135, R0.reuse, R135 ;  /* 0x0000008700877220 */ /* 0x040fe20000410000 */
[C---:B------:R-:W-:Y:S01]  /*2b6e0*/  FMUL.FTZ R138, R0.reuse, R138 ;  /* 0x0000008a008a7220 */ /* 0x040fe20000410000 */
[C---:B------:R-:W-:Y:S03]  /*2b6f0*/  FMUL.FTZ R139, R0.reuse, R139 ;  /* 0x0000008b008b7220 */ /* 0x040fe60000410000 */
[----:B------:R-:W2:Y:S01]  /*2b700*/  MUFU.EX2 R163, R163 ;  /* 0x000000a300a37308 */ /* 0x000ea20000000800 */
[C---:B-1----:R-:W-:Y:S01]  /*2b710*/  FMUL.FTZ R7, R0.reuse, R171 ;  /* 0x000000ab00077220 */ /* 0x042fe20000410000 */
[C---:B------:R-:W-:Y:S01]  /*2b720*/  FMUL.FTZ R142, R0.reuse, R142 ;  /* 0x0000008e008e7220 */ /* 0x040fe20000410000 */
[C---:B------:R-:W-:Y:S01]  /*2b730*/  FMUL.FTZ R143, R0.reuse, R143 ;  /* 0x0000008f008f7220 */ /* 0x040fe20000410000 */
[C---:B------:R-:W-:Y:S01]  /*2b740*/  FMUL.FTZ R146, R0.reuse, R146 ;  /* 0x0000009200927220 */ /* 0x040fe20000410000 */
[C---:B------:R-:W-:Y:S01]  /*2b750*/  FMUL.FTZ R147, R0.reuse, R147 ;  /* 0x0000009300937220 */ /* 0x040fe20000410000 */
[C---:B------:R-:W-:Y:S01]  /*2b760*/  FMUL.FTZ R150, R0.reuse, R150 ;  /* 0x0000009600967220 */ /* 0x040fe20000410000 */
[C---:B------:R-:W-:Y:S03]  /*2b770*/  FMUL.FTZ R151, R0.reuse, R151 ;  /* 0x0000009700977220 */ /* 0x040fe60000410000 */
[----:B------:R-:W-:Y:S01]  /*2b780*/  MUFU.EX2 R173, R173 ;  /* 0x000000ad00ad7308 */ /* 0x000fe20000000800 */
[C---:B------:R-:W-:Y:S01]  /*2b790*/  FMUL.FTZ R154, R0.reuse, R154 ;  /* 0x0000009a009a7220 */ /* 0x040fe20000410000 */
[C---:B------:R-:W-:Y:S01]  /*2b7a0*/  FMUL.FTZ R155, R0.reuse, R155 ;  /* 0x0000009b009b7220 */ /* 0x040fe20000410000 */
[----:B---3--:R-:W-:Y:S01]  /*2b7b0*/  FFMA.FTZ R0, R0, R250, R161 ;  /* 0x000000fa00007223 */ /* 0x008fe200000100a1 */
[--C-:B------:R-:W-:Y:S01]  /*2b7c0*/  FFMA.FTZ R174, R18, R3, -R156.reuse ;  /* 0x0000000312ae7223 */ /* 0x100fe2000001089c */
[C---:B------:R-:W-:Y:S01]  /*2b7d0*/  F2FP.F16.F32.PACK_AB R161, R14.reuse, R161 ;  /* 0x000000a10ea1723e */ /* 0x040fe200000000ff */
[-C--:B------:R-:W-:Y:S01]  /*2b7e0*/  FFMA.FTZ R172, R15, R3.reuse, -R156 ;  /* 0x000000030fac7223 */ /* 0x080fe2000001089c */
[----:B------:R-:W-:Y:S03]  /*2b7f0*/  FADD.FTZ R18, R14, R0 ;  /* 0x000000000e127221 */ /* 0x000fe60000010000 */
[----:B------:R-:W1:Y:S01]  /*2b800*/  MUFU.EX2 R15, R162 ;  /* 0x000000a2000f7308 */ /* 0x000e620000000800 */
[----:B------:R-:W-:Y:S01]  /*2b810*/  FMNMX.FTZ R14, R4, R160, !PT ;  /* 0x000000a0040e7209 */ /* 0x000fe20007810000 */
[-C--:B------:R-:W-:Y:S01]  /*2b820*/  FFMA.FTZ R205, R54, R3.reuse, -R156 ;  /* 0x0000000336cd7223 */ /* 0x080fe2000001089c */
[----:B--2---:R-:W-:Y:S01]  /*2b830*/  FADD.FTZ R18, R163, R18 ;  /* 0x00000012a3127221 */ /* 0x004fe20000010000 */
[-CC-:B------:R-:W-:Y:S01]  /*2b840*/  FFMA.FTZ R228, R94, R3.reuse, -R156.reuse ;  /* 0x000000035ee47223 */ /* 0x180fe2000001089c */
[----:B------:R-:W-:Y:S01]  /*2b850*/  FMNMX.FTZ R14, R5, R14, !PT ;  /* 0x0000000e050e7209 */ /* 0x000fe20007810000 */
[-CC-:B------:R-:W-:Y:S01]  /*2b860*/  FFMA.FTZ R233, R103, R3.reuse, -R156.reuse ;  /* 0x0000000367e97223 */ /* 0x180fe2000001089c */
[-CC-:B------:R-:W-:Y:S03]  /*2b870*/  FFMA.FTZ R245, R126, R3.reuse, -R156.reuse ;  /* 0x000000037ef57223 */ /* 0x180fe6000001089c */
[----:B------:R-:W-:Y:S01]  /*2b880*/  MUFU.EX2 R27, R19 ;  /* 0x00000013001b7308 */ /* 0x000fe20000000800 */
[----:B------:R-:W-:Y:S01]  /*2b890*/  FMNMX.FTZ R14, R8, R14, !PT ;  /* 0x0000000e080e7209 */ /* 0x000fe20007810000 */
[-CC-:B------:R-:W-:Y:S01]  /*2b8a0*/  FFMA.FTZ R229, R95, R3.reuse, -R156.reuse ;  /* 0x000000035fe57223 */ /* 0x180fe2000001089c */
[-CC-:B------:R-:W-:Y:S01]  /*2b8b0*/  FFMA.FTZ R204, R55, R3.reuse, -R156.reuse ;  /* 0x0000000337cc7223 */ /* 0x180fe2000001089c */
[-CC-:B------:R-:W-:Y:S01]  /*2b8c0*/  FFMA.FTZ R203, R58, R3.reuse, -R156.reuse ;  /* 0x000000033acb7223 */ /* 0x180fe2000001089c */
[----:B------:R-:W-:Y:S01]  /*2b8d0*/  FMNMX.FTZ R14, R9, R14, !PT ;  /* 0x0000000e090e7209 */ /* 0x000fe20007810000 */
[-CC-:B------:R-:W-:Y:S01]  /*2b8e0*/  FFMA.FTZ R234, R106, R3.reuse, -R156.reuse ;  /* 0x000000036aea7223 */ /* 0x180fe2000001089c */
[----:B------:R-:W-:Y:S03]  /*2b8f0*/  FFMA.FTZ R238, R114, R3, -R156 ;  /* 0x0000000372ee7223 */ /* 0x000fe6000001089c */
[----:B------:R-:W-:Y:S01]  /*2b900*/  MUFU.EX2 R30, R23 ;  /* 0x00000017001e7308 */ /* 0x000fe20000000800 */
[----:B------:R-:W-:Y:S01]  /*2b910*/  FMNMX.FTZ R14, R12, R14, !PT ;  /* 0x0000000e0c0e7209 */ /* 0x000fe20007810000 */
[C---:B-1----:R-:W-:Y:S01]  /*2b920*/  FADD.FTZ R18, R15.reuse, R18 ;  /* 0x000000120f127221 */ /* 0x042fe20000010000 */
[----:B------:R-:W-:Y:S01]  /*2b930*/  F2FP.F16.F32.PACK_AB R163, R15, R163 ;  /* 0x000000a30fa3723e */ /* 0x000fe200000000ff */
        /* <DEDUP_REMOVED lines=58> */
[-C--:B------:R-:W-:Y:S04]  /*2bce0*/  FFMA.FTZ R156, R131, R3.reuse, -R156 ;  /* 0x00000003839c7223 */ /* 0x080fe8000001089c */
[----:B------:R-:W-:Y:S01]  /*2bcf0*/  MUFU.EX2 R43, R198 ;  /* 0x000000c6002b7308 */ /* 0x000fe20000000800 */
[----:B------:R-:W-:Y:S04]  /*2bd00*/  FMNMX.FTZ R14, R44, R14, !PT ;  /* 0x0000000e2c0e7209 */ /* 0x000fe80007810000 */
[----:B------:R-:W-:Y:S05]  /*2bd10*/  FMNMX.FTZ R14, R45, R14, !PT ;  /* 0x0000000e2d0e7209 */ /* 0x000fea0007810000 */
        /* <DEDUP_REMOVED lines=65> */
[C---:B------:R-:W-:Y:S01]  /*2c130*/  FMUL.FTZ R46, R3.reuse, R14 ;  /* 0x0000000e032e7220 */ /* 0x040fe20000410000 */
[----:B------:R-:W-:Y:S04]  /*2c140*/  FADD.FTZ R0, -R14, R160 ;  /* 0x000000a00e007221 */ /* 0x000fe80000010100 */
[----:B------:R-:W-:Y:S01]  /*2c150*/  FSEL R46, R46, RZ, P0 ;  /* 0x000000ff2e2e7208 */ /* 0x000fe20000000000 */
[----:B------:R-:W-:Y:S01]  /*2c160*/  FMUL.FTZ R0, R3, R0 ;  /* 0x0000000003007220 */ /* 0x000fe20000410000 */
[----:B------:R-:W-:Y:S02]  /*2c170*/  ISETP.GT.AND P0, PT, R249, 0x1, PT ;  /* 0x00000001f900780c */ /* 0x000fe40003f04270 */
[----:B------:R-:W-:Y:S01]  /*2c180*/  MOV R249, R244 ;  /* 0x000000f400f97202 */ /* 0x000fe20000000f00 */
        /* <DEDUP_REMOVED lines=17> */
[----:B------:R-:W-:Y:S03]  /*2c2a0*/  FFMA.FTZ R33, R33, R3, -R46 ;  /* 0x0000000321217223 */ /* 0x000fe6000001082e */
[----:B------:R3:W4:Y:S01]  /*2c2b0*/  MUFU.EX2 R94, R5 ;  /* 0x00000005005e7308 */ /* 0x0007220000000800 */
[C---:B-1----:R-:W-:Y:S01]  /*2c2c0*/  FMUL.FTZ R132, R0.reuse, R132 ;  /* 0x0000008400847220 */ /* 0x042fe20000410000 */
[C---:B------:R-:W-:Y:S01]  /*2c2d0*/  FMUL.FTZ R133, R0.reuse, R133 ;  /* 0x0000008500857220 */ /* 0x040fe20000410000 */
[C---:B------:R-:W-:Y:S01]  /*2c2e0*/  FMUL.FTZ R136, R0.reuse, R136 ;  /* 0x0000008800887220 */ /* 0x040fe20000410000 */
[C---:B------:R-:W-:Y:S01]  /*2c2f0*/  FMUL.FTZ R137, R0.reuse, R137 ;  /* 0x0000008900897220 */ /* 0x040fe20000410000 */
[C---:B------:R-:W-:Y:S01]  /*2c300*/  FMUL.FTZ R140, R0.reuse, R140 ;  /* 0x0000008c008c7220 */ /* 0x040fe20000410000 */
[C---:B------:R-:W-:Y:S01]  /*2c310*/  FMUL.FTZ R141, R0.reuse, R141 ;  /* 0x0000008d008d7220 */ /* 0x040fe20000410000 */
[C---:B------:R-:W-:Y:S03]  /*2c320*/  FMUL.FTZ R144, R0.reuse, R144 ;  /* 0x0000009000907220 */ /* 0x040fe60000410000 */
[----:B------:R1:W-:Y:S01]  /*2c330*/  MUFU.EX2 R103, R8 ;  /* 0x0000000800677308 */ /* 0x0003e20000000800 */
[----:B--2---:R-:W-:Y:S01]  /*2c340*/  FADD.FTZ R4, R173, R18 ;  /* 0x00000012ad047221 */ /* 0x004fe20000010000 */
[C---:B------:R-:W-:Y:S01]  /*2c350*/  FMUL.FTZ R145, R0.reuse, R145 ;  /* 0x0000009100917220 */ /* 0x040fe20000410000 */
[C---:B------:R-:W-:Y:S01]  /*2c360*/  FMUL.FTZ R148, R0.reuse, R148 ;  /* 0x0000009400947220 */ /* 0x040fe20000410000 */
[C---:B------:R-:W-:Y:S01]  /*2c370*/  FMUL.FTZ R149, R0.reuse, R149 ;  /* 0x0000009500957220 */ /* 0x040fe20000410000 */
[C---:B------:R-:W-:Y:S01]  /*2c380*/  FADD.FTZ R42, R15.reuse, R4 ;  /* 0x000000040f2a7221 */ /* 0x040fe20000010000 */
[C---:B------:R-:W-:Y:S01]  /*2c390*/  FMUL.FTZ R4, R0.reuse, R168 ;  /* 0x000000a800047220 */ /* 0x040fe20000410000 */
[C---:B------:R-:W-:Y:S03]  /*2c3a0*/  FMUL.FTZ R152, R0.reuse, R152 ;  /* 0x0000009800987220 */ /* 0x040fe60000410000 */
[----:B------:R2:W5:Y:S01]  /*2c3b0*/  MUFU.EX2 R126, R9 ;  /* 0x00000009007e7308 */ /* 0x0005620000000800 */
[----:B---3--:R-:W-:Y:S01]  /*2c3c0*/  FMUL.FTZ R5, R0, R169 ;  /* 0x000000a900057220 */ /* 0x008fe20000410000 */
[----:B----4-:R-:W-:Y:S01]  /*2c3d0*/  F2FP.F16.F32.PACK_AB R160, R94, R54 ;  /* 0x000000365ea0723e */ /* 0x010fe200000000ff */
[----:B------:R-:W3:Y:S01]  /*2c3e0*/  LDSM.16.MT88.4 R168, [R182+0xa000] ;  /* 0x00a00000b6a8783b */ /* 0x000ee20000004200 */
[----:B------:R-:W-:Y:S01]  /*2c3f0*/  FMUL.FTZ R153, R0, R153 ;  /* 0x0000009900997220 */ /* 0x000fe20000410000 */
[----:B------:R-:W-:Y:S01]  /*2c400*/  F2FP.F16.F32.PACK_AB R173, R15, R173 ;  /* 0x000000ad0fad723e */ /* 0x000fe200000000ff */
[-CC-:B------:R-:W-:Y:S01]  /*2c410*/  FFMA.FTZ R36, R36, R3.reuse, -R46.reuse ;  /* 0x0000000324247223 */ /* 0x180fe2000001082e */
[-CC-:B------:R-:W-:Y:S03]  /*2c420*/  FFMA.FTZ R37, R37, R3.reuse, -R46.reuse ;  /* 0x0000000325257223 */ /* 0x180fe6000001082e */
[----:B------:R-:W-:Y:S01]  /*2c430*/  MUFU.EX2 R107, R16 ;  /* 0x00000010006b7308 */ /* 0x000fe20000000800 */
[----:B-1----:R-:W-:Y:S01]  /*2c440*/  FMUL.FTZ R8, R0, R164 ;  /* 0x000000a400087220 */ /* 0x002fe20000410000 */
[-CC-:B------:R-:W-:Y:S01]  /*2c450*/  FFMA.FTZ R40, R40, R3.reuse, -R46.reuse ;  /* 0x0000000328287223 */ /* 0x180fe2000001082e */
[-CC-:B------:R-:W-:Y:S01]  /*2c460*/  FFMA.FTZ R41, R41, R3.reuse, -R46.reuse ;  /* 0x0000000329297223 */ /* 0x180fe2000001082e */
[-CC-:B------:R-:W-:Y:S01]  /*2c470*/  FFMA.FTZ R49, R49, R3.reuse, -R46.reuse ;  /* 0x0000000331317223 */ /* 0x180fe2000001082e */
[-CC-:B------:R-:W-:Y:S01]  /*2c480*/  FFMA.FTZ R52, R52, R3.reuse, -R46.reuse ;  /* 0x0000000334347223 */ /* 0x180fe2000001082e */
[-CC-:B------:R-:W-:Y:S01]  /*2c490*/  FFMA.FTZ R53, R53, R3.reuse, -R46.reuse ;  /* 0x0000000335357223 */ /* 0x180fe2000001082e */
[--C-:B------:R-:W-:Y:S03]  /*2c4a0*/  FFMA.FTZ R64, R64, R3, -R46.reuse ;  /* 0x0000000340407223 */ /* 0x100fe6000001082e */
[----:B------:R1:W-:Y:S01]  /*2c4b0*/  MUFU.EX2 R115, R17 ;  /* 0x0000001100737308 */ /* 0x0003e20000000800 */
[----:B--2---:R-:W-:Y:S01]  /*2c4c0*/  FMUL.FTZ R9, R0, R165 ;  /* 0x000000a500097220 */ /* 0x004fe20000410000 */
[----:B-----5:R-:W-:Y:S01]  /*2c4d0*/  F2FP.F16.F32.PACK_AB R162, R126, R103 ;  /* 0x000000677ea2723e */ /* 0x020fe200000000ff */
[----:B------:R-:W2:Y:S01]  /*2c4e0*/  LDSM.16.MT88.4 R164, [R185+0xa000] ;  /* 0x00a00000b9a4783b */ /* 0x000ea20000004200 */
        /* <DEDUP_REMOVED lines=13> */
[----:B-1----:R-:W-:Y:S01]  /*2c5c0*/  LDSM.16.MT88.4 R16, [R185+0xa800] ;  /* 0x00a80000b910783b */ /* 0x002fe20000004200 */
        /* <DEDUP_REMOVED lines=9> */
[C---:B---3--:R-:W-:Y:S07]  /*2c660*/  HMMA.16816.F32 R4, R160.reuse, R168, R4 ;  /* 0x000000a8a004723c */ /* 0x048fee0000001804 */
[----:B------:R-:W-:Y:S01]  /*2c670*/  MUFU.EX2 R127, R25 ;  /* 0x00000019007f7308 */ /* 0x000fe20000000800 */
[C---:B------:R-:W-:Y:S01]  /*2c680*/  HMMA.16816.F32 R8, R160.reuse, R170, R8 ;  /* 0x000000aaa008723c */ /* 0x040fe20000001808 */
[----:B----4-:R-:W-:Y:S02]  /*2c690*/  LDSM.16.MT88.4 R20, [R185+0xb000] ;  /* 0x00b00000b914783b */ /* 0x010fe40000004200 */
[-CC-:B------:R-:W-:Y:S01]  /*2c6a0*/  FFMA.FTZ R57, R57, R3.reuse, -R46.reuse ;  /* 0x0000000339397223 */ /* 0x180fe2000001082e */
[-CC-:B------:R-:W-:Y:S05]  /*2c6b0*/  FFMA.FTZ R60, R60, R3.reuse, -R46.reuse ;  /* 0x000000033c3c7223 */ /* 0x180fea000001082e */
[----:B------:R-:W-:Y:S02]  /*2c6c0*/  MUFU.EX2 R71, R28 ;  /* 0x0000001c00477308 */ /* 0x000fe40000000800 */
[-CC-:B------:R-:W-:Y:S01]  /*2c6d0*/  FFMA.FTZ R61, R61, R3.reuse, -R46.reuse ;  /* 0x000000033d3d7223 */ /* 0x180fe2000001082e */
[C---:B--2---:R-:W-:Y:S03]  /*2c6e0*/  HMMA.16816.F32 R132, R160.reuse, R164, R132 ;  /* 0x000000a4a084723c */ /* 0x044fe60000001884 */
[-CC-:B------:R-:W-:Y:S01]  /*2c6f0*/  FFMA.FTZ R69, R69, R3.reuse, -R46.reuse ;  /* 0x0000000345457223 */ /* 0x180fe2000001082e */
[-CC-:B------:R-:W-:Y:S03]  /*2c700*/  FFMA.FTZ R73, R73, R3.reuse, -R46.reuse ;  /* 0x0000000349497223 */ /* 0x180fe6000001082e */
[----:B------:R-:W-:Y:S01]  /*2c710*/  MUFU.EX2 R123, R29 ;  /* 0x0000001d007b7308 */ /* 0x000fe20000000800 */
[C---:B------:R-:W-:Y:S01]  /*2c720*/  HMMA.16816.F32 R136, R160.reuse, R166, R136 ;  /* 0x000000a6a088723c */ /* 0x040fe20000001888 */
[----:B------:R-:W1:Y:S02]  /*2c730*/  LDSM.16.MT88.4 R164, [R183+0xa000] ;  /* 0x00a00000b7a4783b */ /* 0x000e640000004200 */
[-CC-:B------:R-:W-:Y:S01]  /*2c740*/  FFMA.FTZ R76, R76, R3.reuse, -R46.reuse ;  /* 0x000000034c4c7223 */ /* 0x180fe2000001082e */
[-CC-:B------:R-:W-:Y:S05]  /*2c750*/  FFMA.FTZ R77, R77, R3.reuse, -R46.reuse ;  /* 0x000000034d4d7223 */ /* 0x180fea000001082e */
[----:B------:R-:W-:Y:S02]  /*2c760*/  MUFU.EX2 R75, R36 ;  /* 0x00000024004b7308 */ /* 0x000fe40000000800 */
[-CC-:B------:R-:W-:Y:S01]  /*2c770*/  FFMA.FTZ R80, R80, R3.reuse, -R46.reuse ;  /* 0x0000000350507223 */ /* 0x180fe2000001082e */
[-CC-:B------:R-:W-:Y:S01]  /*2c780*/  FFMA.FTZ R81, R81, R3.reuse, -R46.reuse ;  /* 0x0000000351517223 */ /* 0x180fe2000001082e */
[-CC-:B------:R-:W-:Y:S01]  /*2c790*/  FFMA.FTZ R84, R84, R3.reuse, -R46.reuse ;  /* 0x0000000354547223 */ /* 0x180fe2000001082e */
[-CC-:B------:R-:W-:Y:S01]  /*2c7a0*/  FFMA.FTZ R85, R85, R3.reuse, -R46.reuse ;  /* 0x0000000355557223 */ /* 0x180fe2000001082e */
[-CC-:B------:R-:W-:Y:S04]  /*2c7b0*/  FFMA.FTZ R88, R88, R3.reuse, -R46.reuse ;  /* 0x0000000358587223 */ /* 0x180fe8000001082e */
        /* <DEDUP_REMOVED lines=10> */
[----:B------:R-:W-:Y:S08]  /*2c860*/  FFMA.FTZ R46, R129, R3, -R46 ;  /* 0x00000003812e7223 */ /* 0x000ff0000001082e */
[----:B------:R-:W-:Y:S01]  /*2c870*/  MUFU.EX2 R93, R93 ;  /* 0x0000005d005d7308 */ /* 0x000fe20000000800 */
[----:B--2---:R-:W-:Y:S02]  /*2c880*/  F2FP.F16.F32.PACK_AB R175, R27, R15 ;  /* 0x0000000f1baf723e */ /* 0x004fe400000000ff */
[----:B------:R-:W-:Y:S07]  /*2c890*/  F2FP.F16.F32.PACK_AB R174, R115, R107 ;  /* 0x0000006b73ae723e */ /* 0x000fee00000000ff */
[----:B------:R-:W-:Y:S01]  /*2c8a0*/  MUFU.EX2 R96, R96 ;  /* 0x0000006000607308 */ /* 0x000fe20000000800 */
[C---:B-1----:R-:W-:Y:S06]  /*2c8b0*/  HMMA.16816.F32 R140, R160.reuse, R164, R140 ;  /* 0x000000a4a08c723c */ /* 0x042fec000000188c */
[C---:B------:R-:W-:Y:S01]  /*2c8c0*/  HMMA.16816.F32 R144, R160.reuse, R166, R144 ;  /* 0x000000a6a090723c */ /* 0x040fe20000001890 */
[----:B------:R-:W1:Y:S02]  /*2c8d0*/  LDSM.16.MT88.4 R164, [R184+0xa000] ;  /* 0x00a00000b8a4783b */ /* 0x000e640000004200 */
        /* <DEDUP_REMOVED lines=9> */
[----:B------:R2:W-:Y:S10]  /*2c970*/  MUFU.EX2 R55, R12 ;  /* 0x0000000c00377308 */ /* 0x0005f40000000800 */
[----:B------:R-:W3:Y:S10]  /*2c980*/  MUFU.EX2 R95, R13 ;  /* 0x0000000d005f7308 */ /* 0x000ef40000000800 */
[----:B------:R-:W4:Y:S01]  /*2c990*/  MUFU.EX2 R13, R177 ;  /* 0x000000b1000d7308 */ /* 0x000f220000000800 */
[----:B--2---:R-:W-:Y:S04]  /*2c9a0*/  FADD.FTZ R12, R15, R42 ;  /* 0x0000002a0f0c7221 */ /* 0x004fe80000010000 */
[----:B------:R-:W-:Y:S05]  /*2c9b0*/  FADD.FTZ R12, R27, R12 ;  /* 0x0000000c1b0c7221 */ /* 0x000fea0000010000 */
[----:B------:R-:W-:Y:S01]  /*2c9c0*/  MUFU.EX2 R42, R199 ;  /* 0x000000c7002a7308 */ /* 0x000fe20000000800 */
[----:B---3--:R-:W-:Y:S09]  /*2c9d0*/  F2FP.F16.F32.PACK_AB R172, R95, R55 ;  /* 0x000000375fac723e */ /* 0x008ff200000000ff */
[----:B------:R-:W-:Y:S01]  /*2c9e0*/  MUFU.EX2 R166, R40 ;  /* 0x0000002800a67308 */ /* 0x000fe20000000800 */
[----:B----4-:R-:W-:Y:S04]  /*2c9f0*/  FADD.FTZ R12, R13, R12 ;  /* 0x0000000c0d0c7221 */ /* 0x010fe80000010000 */
[----:B------:R-:W-:Y:S01]  /*2ca00*/  FADD.FTZ R12, R26, R12 ;  /* 0x0000000c1a0c7221 */ /* 0x000fe20000010000 */
[C---:B-1----:R-:W-:Y:S04]  /*2ca10*/  HMMA.16816.F32 R4, R172.reuse, R160, R4 ;  /* 0x000000a0ac04723c */ /* 0x042fe80000001804 */
[----:B------:R-:W-:Y:S01]  /*2ca20*/  MUFU.EX2 R167, R41 ;  /* 0x0000002900a77308 */ /* 0x000fe20000000800 */
[----:B------:R-:W-:Y:S01]  /*2ca30*/  FADD.FTZ R12, R30, R12 ;  /* 0x0000000c1e0c7221 */ /* 0x000fe20000010000 */
[C---:B------:R-:W-:Y:S01]  /*2ca40*/  HMMA.16816.F32 R8, R172.reuse, R162, R8 ;  /* 0x000000a2ac08723c */ /* 0x040fe20000001808 */
[----:B------:R-:W-:Y:S07]  /*2ca50*/  LDSM.16.MT88.4 R160, [R182+0xb000] ;  /* 0x00b00000b6a0783b */ /* 0x000fee0000004200 */
[----:B------:R-:W-:Y:S03]  /*2ca60*/  MUFU.EX2 R40, R202 ;  /* 0x000000ca00287308 */ /* 0x000fe60000000800 */
[----:B------:R-:W-:Y:S01]  /*2ca70*/  FADD.FTZ R12, R31, R12 ;  /* 0x0000000c1f0c7221 */ /* 0x000fe20000010000 */
[C---:B------:R-:W-:Y:S03]  /*2ca80*/  HMMA.16816.F32 R132, R172.reuse, R16, R132 ;  /* 0x00000010ac84723c */ /* 0x040fe60000001884 */
[----:B------:R-:W-:Y:S03]  /*2ca90*/  FADD.FTZ R12, R34, R12 ;  /* 0x0000000c220c7221 */ /* 0x000fe60000010000 */
[C---:B------:R-:W-:Y:S01]  /*2caa0*/  HMMA.16816.F32 R136, R172.reuse, R18, R136 ;  /* 0x00000012ac88723c */ /* 0x040fe20000001888 */
[----:B------:R-:W1:Y:S01]  /*2cab0*/  LDSM.16.MT88.4 R16, [R183+0xa800] ;  /* 0x00a80000b710783b */ /* 0x000e620000004200 */
[----:B------:R-:W-:Y:S10]  /*2cac0*/  MUFU.EX2 R41, R201 ;  /* 0x000000c900297308 */ /* 0x000ff40000000800 */
[----:B------:R-:W-:Y:S10]  /*2cad0*/  MUFU.EX2 R164, R217 ;  /* 0x000000d900a47308 */ /* 0x000ff40000000800 */
[----:B------:R-:W2:Y:S10]  /*2cae0*/  MUFU.EX2 R15, R200 ;  /* 0x000000c8000f7308 */ /* 0x000eb40000000800 */
        /* <DEDUP_REMOVED lines=13> */
[----:B------:R-:W-:Y:S09]  /*2cbc0*/  HMMA.16816.F32 R152, R172, R18, R152 ;  /* 0x00000012ac98723c */ /* 0x000ff20000001898 */
[----:B------:R-:W-:Y:S02]  /*2cbd0*/  MUFU.EX2 R44, R205 ;  /* 0x000000cd002c7308 */ /* 0x000fe40000000800 */
[----:B------:R-:W-:Y:S01]  /*2cbe0*/  F2FP.F16.F32.PACK_AB R17, R26, R13 ;  /* 0x0000000d1a11723e */ /* 0x000fe200000000ff */
[----:B------:R-:W-:Y:S01]  /*2cbf0*/  FADD.FTZ R13, R35, R12 ;  /* 0x0000000c230d7221 */ /* 0x000fe20000010000 */
[----:B------:R-:W-:Y:S01]  /*2cc00*/  F2FP.F16.F32.PACK_AB R19, R31, R30 ;  /* 0x0000001e1f13723e */ /* 0x000fe200000000ff */
[----:B------:R-:W-:Y:S01]  /*2cc10*/  LDSM.16.MT88.4 R24, [R185+0xc800] ;  /* 0x00c80000b918783b */ /* 0x000fe20000004200 */
[----:B------:R-:W-:Y:S01]  /*2cc20*/  F2FP.F16.F32.PACK_AB R16, R106, R58 ;  /* 0x0000003a6a10723e */ /* 0x000fe200000000ff */
[----:B------:R-:W-:Y:S01]  /*2cc30*/  FFMA.FTZ R12, R0, R251, R54 ;  /* 0x000000fb000c7223 */ /* 0x000fe20000010036 */
[----:B------:R-:W-:Y:S01]  /*2cc40*/  F2FP.F16.F32.PACK_AB R18, R127, R114 ;  /* 0x000000727f12723e */ /* 0x000fe200000000ff */
[----:B------:R-:W-:Y:S01]  /*2cc50*/  FADD.FTZ R0, R38, R13 ;  /* 0x0000000d26007221 */ /* 0x000fe20000010000 */
[----:B------:R-:W-:Y:S03]  /*2cc60*/  MUFU.EX2 R54, R236 ;  /* 0x000000ec00367308 */ /* 0x000fe60000000800 */
[----:B------:R-:W-:Y:S01]  /*2cc70*/  LDSM.16.MT88.4 R28, [R185+0xd800] ;  /* 0x00d80000b91c783b */ /* 0x000fe20000004200 */
[----:B------:R-:W-:Y:S01]  /*2cc80*/  FADD.FTZ R13, R39, R0 ;  /* 0x00000000270d7221 */ /* 0x000fe20000010000 */
[----:B------:R-:W-:Y:S01]  /*2cc90*/  FADD.FTZ R0, R94, R12 ;  /* 0x0000000c5e007221 */ /* 0x000fe20000010000 */
[C---:B------:R-:W-:Y:S04]  /*2cca0*/  HMMA.16816.F32 R4, R16.reuse, R160, R4 ;  /* 0x000000a01004723c */ /* 0x040fe80000001804 */
[----:B------:R-:W1:Y:S01]  /*2ccb0*/  MUFU.EX2 R160, R32 ;  /* 0x0000002000a07308 */ /* 0x000e620000000800 */
[----:B------:R-:W-:Y:S01]  /*2ccc0*/  FADD.FTZ R0, R103, R0 ;  /* 0x0000000067007221 */ /* 0x000fe20000010000 */
[C---:B------:R-:W-:Y:S08]  /*2ccd0*/  HMMA.16816.F32 R8, R16.reuse, R162, R8 ;  /* 0x000000a21008723c */ /* 0x040ff00000001808 */
[----:B------:R-:W3:Y:S01]  /*2cce0*/  MUFU.EX2 R161, R37 ;  /* 0x0000002500a17308 */ /* 0x000ee20000000800 */
[C---:B------:R-:W-:Y:S03]  /*2ccf0*/  HMMA.16816.F32 R132, R16.reuse, R20, R132 ;  /* 0x000000141084723c */ /* 0x040fe60000001884 */
[----:B------:R-:W-:Y:S03]  /*2cd00*/  FADD.FTZ R12, R126, R0 ;  /* 0x000000007e0c7221 */ /* 0x000fe60000010000 */
[C---:B------:R-:W-:Y:S01]  /*2cd10*/  HMMA.16816.F32 R136, R16.reuse, R22, R136 ;  /* 0x000000161088723c */ /* 0x040fe20000001888 */
[----:B------:R-:W4:Y:S02]  /*2cd20*/  LDSM.16.MT88.4 R20, [R183+0xb000] ;  /* 0x00b00000b714783b */ /* 0x000f240000004200 */
[----:B------:R-:W5:Y:S02]  /*2cd30*/  MUFU.EX2 R45, R204 ;  /* 0x000000cc002d7308 */ /* 0x000f640000000800 */
[----:B--2---:R-:W-:Y:S01]  /*2cd40*/  FADD.FTZ R0, R15, R13 ;  /* 0x0000000d0f007221 */ /* 0x004fe20000010000 */
[----:B------:R-:W-:Y:S07]  /*2cd50*/  FADD.FTZ R12, R55, R12 ;  /* 0x0000000c370c7221 */ /* 0x000fee0000010000 */
[----:B------:R-:W2:Y:S01]  /*2cd60*/  MUFU.EX2 R62, R52 ;  /* 0x00000034003e7308 */ /* 0x000ea20000000800 */
[----:B------:R-:W-:Y:S01]  /*2cd70*/  FADD.FTZ R13, R42, R0 ;  /* 0x000000002a0d7221 */ /* 0x000fe20000010000 */
[----:B------:R-:W-:Y:S04]  /*2cd80*/  FADD.FTZ R0, R95, R12 ;  /* 0x0000000c5f007221 */ /* 0x000fe80000010000 */
[----:B------:R-:W-:Y:S04]  /*2cd90*/  FADD.FTZ R0, R107, R0 ;  /* 0x000000006b007221 */ /* 0x000fe80000010000 */
[----:B------:R-:W-:Y:S01]  /*2cda0*/  MUFU.EX2 R52, R238 ;  /* 0x000000ee00347308 */ /* 0x000fe20000000800 */
[----:B------:R-:W-:Y:S01]  /*2cdb0*/  FADD.FTZ R12, R115, R0 ;  /* 0x00000000730c7221 */ /* 0x000fe20000010000 */
[----:B------:R-:W-:Y:S03]  /*2cdc0*/  FADD.FTZ R0, R43, R13 ;  /* 0x0000000d2b007221 */ /* 0x000fe60000010000 */
[----:B------:R-:W-:Y:S01]  /*2cdd0*/  FADD.FTZ R12, R58, R12 ;  /* 0x0000000c3a0c7221 */ /* 0x000fe20000010000 */
[----:B------:R-:W-:Y:S04]  /*2cde0*/  FADD.FTZ R13, R47, R0 ;  /* 0x000000002f0d7221 */ /* 0x000fe80000010000 */
[----:B------:R-:W2:Y:S01]  /*2cdf0*/  MUFU.EX2 R63, R53 ;  /* 0x00000035003f7308 */ /* 0x000ea20000000800 */
[----:B------:R-:W-:Y:S04]  /*2ce00*/  FADD.FTZ R0, R106, R12 ;  /* 0x0000000c6a007221 */ /* 0x000fe80000010000 */
[----:B------:R-:W-:Y:S05]  /*2ce10*/  FADD.FTZ R0, R114, R0 ;  /* 0x0000000072007221 */ /* 0x000fea0000010000 */
[----:B------:R-:W-:Y:S01]  /*2ce20*/  MUFU.EX2 R53, R237 ;  /* 0x000000ed00357308 */ /* 0x000fe20000000800 */
[----:B------:R-:W-:Y:S01]  /*2ce30*/  FADD.FTZ R12, R127, R0 ;  /* 0x000000007f0c7221 */ /* 0x000fe20000010000 */
[----:B------:R-:W-:Y:S03]  /*2ce40*/  FADD.FTZ R0, R40, R13 ;  /* 0x0000000d28007221 */ /* 0x000fe60000010000 */
[----:B------:R-:W-:Y:S01]  /*2ce50*/  FADD.FTZ R12, R71, R12 ;  /* 0x0000000c470c7221 */ /* 0x000fe20000010000 */
[C---:B----4-:R-:W-:Y:S04]  /*2ce60*/  HMMA.16816.F32 R140, R16.reuse, R20, R140 ;  /* 0x00000014108c723c */ /* 0x050fe8000000188c */
[----:B------:R-:W4:Y:S01]  /*2ce70*/  MUFU.EX2 R67, R56 ;  /* 0x0000003800437308 */ /* 0x000f220000000800 */
[----:B------:R-:W-:Y:S01]  /*2ce80*/  FADD.FTZ R13, R41, R0 ;  /* 0x00000000290d7221 */ /* 0x000fe20000010000 */
[----:B------:R-:W-:Y:S01]  /*2ce90*/  FADD.FTZ R0, R123, R12 ;  /* 0x0000000c7b007221 */ /* 0x000fe20000010000 */
[C---:B------:R-:W-:Y:S01]  /*2cea0*/  HMMA.16816.F32 R144, R16.reuse, R22, R144 ;  /* 0x000000161090723c */ /* 0x040fe20000001890 */
[----:B------:R-:W2:Y:S06]  /*2ceb0*/  LDSM.16.MT88.4 R20, [R184+0xb000] ;  /* 0x00b00000b814783b */ /* 0x000eac0000004200 */
[----:B------:R-:W4:Y:S01]  /*2cec0*/  MUFU.EX2 R83, R57 ;  /* 0x0000003900537308 */ /* 0x000f220000000800 */
[----:B-1----:R-:W-:Y:S04]  /*2ced0*/  FADD.FTZ R0, R160, R0 ;  /* 0x00000000a0007221 */ /* 0x002fe80000010000 */
[----:B------:R-:W-:Y:S05]  /*2cee0*/  FADD.FTZ R12, R165, R0 ;  /* 0x00000000a50c7221 */ /* 0x000fea0000010000 */
[----:B------:R-:W1:Y:S01]  /*2cef0*/  MUFU.EX2 R60, R60 ;  /* 0x0000003c003c7308 */ /* 0x000e620000000800 */
[----:B------:R-:W-:Y:S01]  /*2cf00*/  FADD.FTZ R0, R50, R13 ;  /* 0x0000000d32007221 */ /* 0x000fe20000010000 */
[----:B------:R-:W-:Y:S03]  /*2cf10*/  FADD.FTZ R12, R75, R12 ;  /* 0x0000000c4b0c7221 */ /* 0x000fe60000010000 */
[----:B------:R-:W-:Y:S01]  /*2cf20*/  FADD.FTZ R13, R51, R0 ;  /* 0x00000000330d7221 */ /* 0x000fe20000010000 */
[----:B---3--:R-:W-:Y:S04]  /*2cf30*/  FADD.FTZ R0, R161, R12 ;  /* 0x0000000ca1007221 */ /* 0x008fe80000010000 */
[----:B------:R-:W3:Y:S01]  /*2cf40*/  MUFU.EX2 R61, R61 ;  /* 0x0000003d003d7308 */ /* 0x000ee20000000800 */
[----:B------:R-:W-:Y:S04]  /*2cf50*/  FADD.FTZ R0, R166, R0 ;  /* 0x00000000a6007221 */ /* 0x000fe80000010000 */
[----:B------:R-:W-:Y:S05]  /*2cf60*/  FADD.FTZ R12, R167, R0 ;  /* 0x00000000a70c7221 */ /* 0x000fea0000010000 */
[----:B------:R-:W3:Y:S01]  /*2cf70*/  MUFU.EX2 R74, R64 ;  /* 0x00000040004a7308 */ /* 0x000ee20000000800 */
[----:B------:R-:W-:Y:S01]  /*2cf80*/  FADD.FTZ R0, R44, R13 ;  /* 0x0000000d2c007221 */ /* 0x000fe20000010000 */
[----:B------:R-:W-:Y:S03]  /*2cf90*/  FADD.FTZ R12, R79, R12 ;  /* 0x0000000c4f0c7221 */ /* 0x000fe60000010000 */
[----:B-----5:R-:W-:Y:S01]  /*2cfa0*/  FADD.FTZ R13, R45, R0 ;  /* 0x000000002d0d7221 */ /* 0x020fe20000010000 */
[----:B------:R-:W-:Y:S04]  /*2cfb0*/  FADD.FTZ R0, R91, R12 ;  /* 0x0000000c5b007221 */ /* 0x000fe80000010000 */
[----:B------:R-:W-:Y:S01]  /*2cfc0*/  MUFU.EX2 R64, R230 ;  /* 0x000000e600407308 */ /* 0x000fe20000000800 */
[----:B------:R-:W-:Y:S01]  /*2cfd0*/  FADD.FTZ R0, R48, R0 ;  /* 0x0000000030007221 */ /* 0x000fe20000010000 */
[C---:B--2---:R-:W-:Y:S08]  /*2cfe0*/  HMMA.16816.F32 R148, R16.reuse, R20, R148 ;  /* 0x000000141094723c */ /* 0x044ff00000001894 */
[----:B------:R-:W2:Y:S03]  /*2cff0*/  MUFU.EX2 R78, R65 ;  /* 0x00000041004e7308 */ /* 0x000ea60000000800 */
[----:B------:R-:W-:Y:S01]  /*2d000*/  FADD.FTZ R0, R118, R0 ;  /* 0x0000000076007221 */ /* 0x000fe20000010000 */
[----:B------:R-:W-:Y:S01]  /*2d010*/  HMMA.16816.F32 R152, R16, R22, R152 ;  /* 0x000000161098723c */ /* 0x000fe20000001898 */
[----:B------:R-:W5:Y:S05]  /*2d020*/  LDSM.16.MT88.4 R20, [R182+0xb800] ;  /* 0x00b80000b614783b */ /* 0x000f6a0000004200 */
[----:B------:R-:W-:Y:S01]  /*2d030*/  MUFU.EX2 R65, R231 ;  /* 0x000000e700417308 */ /* 0x000fe20000000800 */
[----:B------:R-:W-:Y:S01]  /*2d040*/  FADD.FTZ R0, R62, R0 ;  /* 0x000000003e007221 */ /* 0x000fe20000010000 */
[----:B------:R-:W-:Y:S02]  /*2d050*/  F2FP.F16.F32.PACK_AB R17, R35, R34 ;  /* 0x000000222311723e */ /* 0x000fe400000000ff */
[----:B------:R-:W-:Y:S01]  /*2d060*/  LDSM.16.MT88.4 R32, [R185+0xe000] ;  /* 0x00e00000b920783b */ /* 0x000fe20000004200 */
[----:B------:R-:W-:Y:S01]  /*2d070*/  F2FP.F16.F32.PACK_AB R19, R39, R38 ;  /* 0x000000262713723e */ /* 0x000fe200000000ff */
[----:B------:R-:W-:Y:S01]  /*2d080*/  FADD.FTZ R12, R63, R0 ;  /* 0x000000003f0c7221 */ /* 0x000fe20000010000 */
[----:B------:R-:W-:Y:S03]  /*2d090*/  F2FP.F16.F32.PACK_AB R18, R165, R160 ;  /* 0x000000a0a512723e */ /* 0x000fe600000000ff */
[----:B------:R-:W5:Y:S01]  /*2d0a0*/  MUFU.EX2 R82, R68 ;  /* 0x0000004400527308 */ /* 0x000f620000000800 */
[----:B------:R-:W-:Y:S01]  /*2d0b0*/  F2FP.F16.F32.PACK_AB R16, R123, R71 ;  /* 0x000000477b10723e */ /* 0x000fe200000000ff */
[----:B------:R-:W-:Y:S01]  /*2d0c0*/  FADD.FTZ R0, R87, R13 ;  /* 0x0000000d57007221 */ /* 0x000fe20000010000 */
[----:B------:R-:W-:Y:S01]  /*2d0d0*/  LDSM.16.MT88.4 R36, [R184+0xe000] ;  /* 0x00e00000b824783b */ /* 0x000fe20000004200 */
[----:B----4-:R-:W-:Y:S01]  /*2d0e0*/  FADD.FTZ R13, R67, R12 ;  /* 0x0000000c430d7221 */ /* 0x010fe20000010000 */
[----:B------:R-:W-:Y:S01]  /*2d0f0*/  MOV R160, R14 ;  /* 0x0000000e00a07202 */ /* 0x000fe20000000f00 */
[----:B------:R-:W-:Y:S04]  /*2d100*/  FADD.FTZ R12, R99, R0 ;  /* 0x00000000630c7221 */ /* 0x000fe80000010000 */
[----:B------:R-:W-:Y:S01]  /*2d110*/  MUFU.EX2 R68, R229 ;  /* 0x000000e500447308 */ /* 0x000fe20000000800 */
[----:B------:R-:W-:Y:S01]  /*2d120*/  FADD.FTZ R0, R83, R13 ;  /* 0x0000000d53007221 */ /* 0x000fe20000010000 */
[----:B------:R-:W-:Y:S03]  /*2d130*/  FADD.FTZ R12, R59, R12 ;  /* 0x0000000c3b0c7221 */ /* 0x000fe60000010000 */
[----:B-1----:R-:W-:Y:S01]  /*2d140*/  FADD.FTZ R13, R60, R0 ;  /* 0x000000003c0d7221 */ /* 0x002fe20000010000 */
[----:B------:R-:W-:Y:S04]  /*2d150*/  FADD.FTZ R0, R66, R12 ;  /* 0x0000000c42007221 */ /* 0x000fe80000010000 */
[----:B------:R-:W1:Y:S01]  /*2d160*/  MUFU.EX2 R69, R69 ;  /* 0x0000004500457308 */ /* 0x000e620000000800 */
[----:B---3--:R-:W-:Y:S01]  /*2d170*/  FADD.FTZ R13, R61, R13 ;  /* 0x0000000d3d0d7221 */ /* 0x008fe20000010000 */
[----:B------:R-:W-:Y:S03]  /*2d180*/  FADD.FTZ R12, R70, R0 ;  /* 0x00000000460c7221 */ /* 0x000fe60000010000 */
[----:B------:R-:W-:Y:S01]  /*2d190*/  FADD.FTZ R0, R74, R13 ;  /* 0x0000000d4a007221 */ /* 0x000fe20000010000 */
[----:B------:R-:W-:Y:S04]  /*2d1a0*/  FADD.FTZ R12, R98, R12 ;  /* 0x0000000c620c7221 */ /* 0x000fe80000010000 */
[----:B------:R-:W3:Y:S01]  /*2d1b0*/  MUFU.EX2 R90, R72 ;  /* 0x00000048005a7308 */ /* 0x000ee20000000800 */
[----:B--2---:R-:W-:Y:S01]  /*2d1c0*/  FADD.FTZ R13, R78, R0 ;  /* 0x000000004e0d7221 */ /* 0x004fe20000010000 */
[----:B------:R-:W-:Y:S01]  /*2d1d0*/  FADD.FTZ R0, R86, R12 ;  /* 0x0000000c56007221 */ /* 0x000fe20000010000 */
[C---:B-----5:R-:W-:Y:S03]  /*2d1e0*/  HMMA.16816.F32 R4, R16.reuse, R20, R4 ;  /* 0x000000141004723c */ /* 0x060fe60000001804 */
[----:B------:R-:W-:Y:S01]  /*2d1f0*/  FADD.FTZ R12, R82, R13 ;  /* 0x0000000d520c7221 */ /* 0x000fe20000010000 */
[----:B------:R-:W-:Y:S03]  /*2d200*/  FADD.FTZ R0, R102, R0 ;  /* 0x0000000066007221 */ /* 0x000fe60000010000 */
[----:B------:R-:W-:Y:S01]  /*2d210*/  MUFU.EX2 R72, R228 ;  /* 0x000000e400487308 */ /* 0x000fe20000000800 */
[C---:B------:R-:W-:Y:S01]  /*2d220*/  HMMA.16816.F32 R8, R16.reuse, R22, R8 ;  /* 0x000000161008723c */ /* 0x040fe20000001808 */
[----:B------:R-:W2:Y:S02]  /*2d230*/  LDSM.16.MT88.4 R20, [R185+0xb800] ;  /* 0x00b80000b914783b */ /* 0x000ea40000004200 */
[----:B-1----:R-:W-:Y:S01]  /*2d240*/  FADD.FTZ R12, R69, R12 ;  /* 0x0000000c450c7221 */ /* 0x002fe20000010000 */
[----:B------:R-:W-:Y:S05]  /*2d250*/  FADD.FTZ R0, R111, R0 ;  /* 0x000000006f007221 */ /* 0x000fea0000010000 */
[----:B------:R-:W1:Y:S02]  /*2d260*/  MUFU.EX2 R73, R73 ;  /* 0x0000004900497308 */ /* 0x000e640000000800 */
[----:B---3--:R-:W-:Y:S01]  /*2d270*/  FADD.FTZ R12, R90, R12 ;  /* 0x0000000c5a0c7221 */ /* 0x008fe20000010000 */
[----:B------:R-:W-:Y:S07]  /*2d280*/  FADD.FTZ R0, R131, R0 ;  /* 0x0000000083007221 */ /* 0x000fee0000010000 */
[----:B------:R-:W3:Y:S01]  /*2d290*/  MUFU.EX2 R76, R76 ;  /* 0x0000004c004c7308 */ /* 0x000ee20000000800 */
[----:B------:R-:W-:Y:S04]  /*2d2a0*/  FADD.FTZ R0, R110, R0 ;  /* 0x000000006e007221 */ /* 0x000fe80000010000 */
[----:B------:R-:W-:Y:S05]  /*2d2b0*/  FADD.FTZ R0, R122, R0 ;  /* 0x000000007a007221 */ /* 0x000fea0000010000 */
[----:B------:R-:W4:Y:S01]  /*2d2c0*/  MUFU.EX2 R77, R77 ;  /* 0x0000004d004d7308 */ /* 0x000f220000000800 */
[----:B------:R-:W-:Y:S01]  /*2d2d0*/  FADD.FTZ R13, R130, R0 ;  /* 0x00000000820d7221 */ /* 0x000fe20000010000 */
[----:B-1----:R-:W-:Y:S08]  /*2d2e0*/  FADD.FTZ R12, R73, R12 ;  /* 0x0000000c490c7221 */ /* 0x002ff00000010000 */
[----:B------:R-:W1:Y:S01]  /*2d2f0*/  MUFU.EX2 R80, R80 ;  /* 0x0000005000507308 */ /* 0x000e620000000800 */
[----:B---3--:R-:W-:Y:S09]  /*2d300*/  FADD.FTZ R12, R76, R12 ;  /* 0x0000000c4c0c7221 */ /* 0x008ff20000010000 */
[----:B------:R-:W3:Y:S01]  /*2d310*/  MUFU.EX2 R81, R81 ;  /* 0x0000005100517308 */ /* 0x000ee20000000800 */
[----:B----4-:R-:W-:Y:S01]  /*2d320*/  FADD.FTZ R12, R77, R12 ;  /* 0x0000000c4d0c7221 */ /* 0x010fe20000010000 */
[C---:B--2---:R-:W-:Y:S06]  /*2d330*/  HMMA.16816.F32 R132, R16.reuse, R20, R132 ;  /* 0x000000141084723c */ /* 0x044fec0000001884 */
[C---:B------:R-:W-:Y:S01]  /*2d340*/  HMMA.16816.F32 R136, R16.reuse, R22, R136 ;  /* 0x000000161088723c */ /* 0x040fe20000001888 */
[----:B------:R-:W2:Y:S01]  /*2d350*/  LDSM.16.MT88.4 R20, [R183+0xb800] ;  /* 0x00b80000b714783b */ /* 0x000ea20000004200 */
[----:B------:R-:W4:Y:S03]  /*2d360*/  MUFU.EX2 R162, R222 ;  /* 0x000000de00a27308 */ /* 0x000f260000000800 */
[----:B-1----:R-:W-:Y:S01]  /*2d370*/  FADD.FTZ R0, R80, R12 ;  /* 0x0000000c50007221 */ /* 0x002fe20000010000 */
[----:B------:R-:W-:Y:S06]  /*2d380*/  FADD.FTZ R12, R164, R13 ;  /* 0x0000000da40c7221 */ /* 0x000fec0000010000 */
[----:B------:R-:W1:Y:S01]  /*2d390*/  MUFU.EX2 R163, R226 ;  /* 0x000000e200a37308 */ /* 0x000e620000000800 */
[----:B---3--:R-:W-:Y:S01]  /*2d3a0*/  FADD.FTZ R13, R81, R0 ;  /* 0x00000000510d7221 */ /* 0x008fe20000010000 */
[----:B------:R-:W-:Y:S08]  /*2d3b0*/  FADD.FTZ R0, R119, R12 ;  /* 0x0000000c77007221 */ /* 0x000ff00000010000 */
[----:B------:R-:W3:Y:S01]  /*2d3c0*/  MUFU.EX2 R94, R227 ;  /* 0x000000e3005e7308 */ /* 0x000ee20000000800 */
[----:B----4-:R-:W-:Y:S09]  /*2d3d0*/  FADD.FTZ R0, R162, R0 ;  /* 0x00000000a2007221 */ /* 0x010ff20000010000 */
[----:B------:R-:W4:Y:S01]  /*2d3e0*/  MUFU.EX2 R84, R84 ;  /* 0x0000005400547308 */ /* 0x000f220000000800 */
[----:B-1----:R-:W-:Y:S09]  /*2d3f0*/  FADD.FTZ R12, R163, R0 ;  /* 0x00000000a30c7221 */ /* 0x002ff20000010000 */
[----:B------:R-:W1:Y:S01]  /*2d400*/  MUFU.EX2 R85, R85 ;  /* 0x0000005500557308 */ /* 0x000e620000000800 */
[----:B---3--:R-:W-:Y:S04]  /*2d410*/  FADD.FTZ R12, R94, R12 ;  /* 0x0000000c5e0c7221 */ /* 0x008fe80000010000 */
[----:B------:R-:W-:Y:S01]  /*2d420*/  FADD.FTZ R3, R72, R12 ;  /* 0x0000000c48037221 */ /* 0x000fe20000010000 */
[C---:B--2---:R-:W-:Y:S04]  /*2d430*/  HMMA.16816.F32 R140, R16.reuse, R20, R140 ;  /* 0x00000014108c723c */ /* 0x044fe8000000188c */
[----:B------:R-:W2:Y:S01]  /*2d440*/  MUFU.EX2 R88, R88 ;  /* 0x0000005800587308 */ /* 0x000ea20000000800 */
[----:B----4-:R-:W-:Y:S01]  /*2d450*/  FADD.FTZ R13, R84, R13 ;  /* 0x0000000d540d7221 */ /* 0x010fe20000010000 */
[C---:B------:R-:W-:Y:S01]  /*2d460*/  HMMA.16816.F32 R144, R16.reuse, R22, R144 ;  /* 0x000000161090723c */ /* 0x040fe20000001890 */
[----:B------:R-:W3:Y:S07]  /*2d470*/  LDSM.16.MT88.4 R20, [R184+0xb800] ;  /* 0x00b80000b814783b */ /* 0x000eee0000004200 */
[----:B------:R-:W4:Y:S03]  /*2d480*/  MUFU.EX2 R89, R89 ;  /* 0x0000005900597308 */ /* 0x000f260000000800 */
[----:B-1----:R-:W-:Y:S07]  /*2d490*/  FADD.FTZ R13, R85, R13 ;  /* 0x0000000d550d7221 */ /* 0x002fee0000010000 */
[----:B------:R-:W1:Y:S01]  /*2d4a0*/  MUFU.EX2 R57, R232 ;  /* 0x000000e800397308 */ /* 0x000e620000000800 */
[----:B--2---:R-:W-:Y:S09]  /*2d4b0*/  FADD.FTZ R0, R88, R13 ;  /* 0x0000000d58007221 */ /* 0x004ff20000010000 */
[----:B------:R-:W2:Y:S01]  /*2d4c0*/  MUFU.EX2 R58, R233 ;  /* 0x000000e9003a7308 */ /* 0x000ea20000000800 */
[----:B----4-:R-:W-:Y:S04]  /*2d4d0*/  FADD.FTZ R0, R89, R0 ;  /* 0x0000000059007221 */ /* 0x010fe80000010000 */
[----:B------:R-:W-:Y:S01]  /*2d4e0*/  FADD.FTZ R12, R92, R0 ;  /* 0x000000005c0c7221 */ /* 0x000fe20000010000 */
[----:B------:R-:W-:Y:S04]  /*2d4f0*/  FADD.FTZ R0, R68, R3 ;  /* 0x0000000344007221 */ /* 0x000fe80000010000 */
[----:B------:R-:W-:Y:S01]  /*2d500*/  MUFU.EX2 R56, R234 ;  /* 0x000000ea00387308 */ /* 0x000fe20000000800 */
[----:B------:R-:W-:Y:S01]  /*2d510*/  FADD.FTZ R3, R93, R12 ;  /* 0x0000000c5d037221 */ /* 0x000fe20000010000 */
[----:B------:R-:W-:Y:S03]  /*2d520*/  FADD.FTZ R12, R64, R0 ;  /* 0x00000000400c7221 */ /* 0x000fe60000010000 */
[----:B------:R-:W-:Y:S01]  /*2d530*/  FADD.FTZ R0, R96, R3 ;  /* 0x0000000360007221 */ /* 0x000fe20000010000 */
[----:B------:R-:W-:Y:S04]  /*2d540*/  FADD.FTZ R3, R65, R12 ;  /* 0x0000000c41037221 */ /* 0x000fe80000010000 */
[----:B------:R-:W-:Y:S01]  /*2d550*/  MUFU.EX2 R55, R235 ;  /* 0x000000eb00377308 */ /* 0x000fe20000000800 */
[----:B------:R-:W-:Y:S01]  /*2d560*/  FADD.FTZ R0, R97, R0 ;  /* 0x0000000061007221 */ /* 0x000fe20000010000 */
[----:B-1----:R-:W-:Y:S01]  /*2d570*/  FADD.FTZ R3, R57, R3 ;  /* 0x0000000339037221 */ /* 0x002fe20000010000 */
[C---:B---3--:R-:W-:Y:S07]  /*2d580*/  HMMA.16816.F32 R148, R16.reuse, R20, R148 ;  /* 0x000000141094723c */ /* 0x048fee0000001894 */
[----:B------:R-:W1:Y:S01]  /*2d590*/  MUFU.EX2 R100, R100 ;  /* 0x0000006400647308 */ /* 0x000e620000000800 */
[----:B--2---:R-:W-:Y:S01]  /*2d5a0*/  FADD.FTZ R3, R58, R3 ;  /* 0x000000033a037221 */ /* 0x004fe20000010000 */
[----:B------:R-:W-:Y:S01]  /*2d5b0*/  HMMA.16816.F32 R152, R16, R22, R152 ;  /* 0x000000161098723c */ /* 0x000fe20000001898 */
[----:B------:R-:W2:Y:S07]  /*2d5c0*/  LDSM.16.MT88.4 R20, [R182+0xc000] ;  /* 0x00c00000b614783b */ /* 0x000eae0000004200 */
[----:B------:R-:W3:Y:S03]  /*2d5d0*/  MUFU.EX2 R101, R101 ;  /* 0x0000006500657308 */ /* 0x000ee60000000800 */
[----:B------:R-:W-:Y:S02]  /*2d5e0*/  F2FP.F16.F32.PACK_AB R17, R42, R15 ;  /* 0x0000000f2a11723e */ /* 0x000fe400000000ff */
[----:B------:R-:W-:Y:S05]  /*2d5f0*/  F2FP.F16.F32.PACK_AB R19, R47, R43 ;  /* 0x0000002b2f13723e */ /* 0x000fea00000000ff */
[----:B------:R-:W-:Y:S01]  /*2d600*/  MUFU.EX2 R104, R104 ;  /* 0x0000006800687308 */ /* 0x000fe20000000800 */
[----:B------:R-:W-:Y:S01]  /*2d610*/  F2FP.F16.F32.PACK_AB R18, R167, R166 ;  /* 0x000000a6a712723e */ /* 0x000fe200000000ff */
[----:B-1----:R-:W-:Y:S01]  /*2d620*/  FADD.FTZ R0, R100, R0 ;  /* 0x0000000064007221 */ /* 0x002fe20000010000 */
[----:B------:R-:W-:Y:S07]  /*2d630*/  F2FP.F16.F32.PACK_AB R16, R161, R75 ;  /* 0x0000004ba110723e */ /* 0x000fee00000000ff */
[----:B------:R-:W-:Y:S01]  /*2d640*/  MUFU.EX2 R47, R243 ;  /* 0x000000f3002f7308 */ /* 0x000fe20000000800 */
[----:B---3--:R-:W-:Y:S01]  /*2d650*/  FADD.FTZ R12, R101, R0 ;  /* 0x00000000650c7221 */ /* 0x008fe20000010000 */
[----:B------:R-:W-:Y:S04]  /*2d660*/  FADD.FTZ R0, R56, R3 ;  /* 0x0000000338007221 */ /* 0x000fe80000010000 */
[----:B------:R-:W-:Y:S04]  /*2d670*/  FADD.FTZ R3, R55, R0 ;  /* 0x0000000037037221 */ /* 0x000fe80000010000 */
[----:B------:R-:W1:Y:S01]  /*2d680*/  MUFU.EX2 R105, R105 ;  /* 0x0000006900697308 */ /* 0x000e620000000800 */
[----:B------:R-:W-:Y:S09]  /*2d690*/  FADD.FTZ R3, R54, R3 ;  /* 0x0000000336037221 */ /* 0x000ff20000010000 */
[----:B------:R-:W-:Y:S01]  /*2d6a0*/  MUFU.EX2 R15, R247 ;  /* 0x000000f7000f7308 */ /* 0x000fe20000000800 */
[C---:B--2---:R-:W-:Y:S09]  /*2d6b0*/  HMMA.16816.F32 R4, R16.reuse, R20, R4 ;  /* 0x000000141004723c */ /* 0x044ff20000001804 */
[----:B------:R-:W-:Y:S01]  /*2d6c0*/  MUFU.EX2 R124, R124 ;  /* 0x0000007c007c7308 */ /* 0x000fe20000000800 */
[C---:B------:R-:W-:Y:S01]  /*2d6d0*/  HMMA.16816.F32 R8, R16.reuse, R22, R8 ;  /* 0x000000161008723c */ /* 0x040fe20000001808 */
[----:B------:R-:W2:Y:S08]  /*2d6e0*/  LDSM.16.MT88.4 R20, [R185+0xc000] ;  /* 0x00c00000b914783b */ /* 0x000eb00000004200 */
[----:B------:R-:W-:Y:S10]  /*2d6f0*/  MUFU.EX2 R125, R125 ;  /* 0x0000007d007d7308 */ /* 0x000ff40000000800 */
[----:B------:R-:W-:Y:S10]  /*2d700*/  MUFU.EX2 R128, R128 ;  /* 0x0000008000807308 */ /* 0x000ff40000000800 */
[----:B------:R-:W-:Y:S01]  /*2d710*/  MUFU.EX2 R46, R46 ;  /* 0x0000002e002e7308 */ /* 0x000fe20000000800 */
[C---:B--2---:R-:W-:Y:S06]  /*2d720*/  HMMA.16816.F32 R132, R16.reuse, R20, R132 ;  /* 0x000000141084723c */ /* 0x044fec0000001884 */
[C---:B------:R-:W-:Y:S01]  /*2d730*/  HMMA.16816.F32 R136, R16.reuse, R22, R136 ;  /* 0x000000161088723c */ /* 0x040fe20000001888 */
[----:B------:R-:W2:Y:S05]  /*2d740*/  LDSM.16.MT88.4 R20, [R183+0xc000] ;  /* 0x00c00000b714783b */ /* 0x000eaa0000004200 */
[C---:B--2---:R-:W-:Y:S06]  /*2d750*/  HMMA.16816.F32 R140, R16.reuse, R20, R140 ;  /* 0x00000014108c723c */ /* 0x044fec000000188c */
[C---:B------:R-:W-:Y:S01]  /*2d760*/  HMMA.16816.F32 R144, R16.reuse, R22, R144 ;  /* 0x000000161090723c */ /* 0x040fe20000001890 */
[----:B------:R-:W2:Y:S05]  /*2d770*/  LDSM.16.MT88.4 R20, [R184+0xc000] ;  /* 0x00c00000b814783b */ /* 0x000eaa0000004200 */
[C---:B--2---:R-:W-:Y:S06]  /*2d780*/  HMMA.16816.F32 R148, R16.reuse, R20, R148 ;  /* 0x000000141094723c */ /* 0x044fec0000001894 */
[----:B------:R-:W-:Y:S01]  /*2d790*/  HMMA.16816.F32 R152, R16, R22, R152 ;  /* 0x000000161098723c */ /* 0x000fe20000001898 */
[----:B------:R-:W2:Y:S06]  /*2d7a0*/  LDSM.16.MT88.4 R20, [R182+0xc800] ;  /* 0x00c80000b614783b */ /* 0x000eac0000004200 */
[----:B------:R-:W-:Y:S02]  /*2d7b0*/  F2FP.F16.F32.PACK_AB R17, R41, R40 ;  /* 0x000000282911723e */ /* 0x000fe400000000ff */
[----:B------:R-:W-:Y:S02]  /*2d7c0*/  LDSM.16.MT88.4 R40, [R183+0xf800] ;  /* 0x00f80000b728783b */ /* 0x000fe40000004200 */
[----:B------:R-:W-:Y:S02]  /*2d7d0*/  F2FP.F16.F32.PACK_AB R19, R51, R50 ;  /* 0x000000323313723e */ /* 0x000fe400000000ff */
[----:B------:R-:W-:Y:S01]  /*2d7e0*/  F2FP.F16.F32.PACK_AB R16, R91, R79 ;  /* 0x0000004f5b10723e */ /* 0x000fe200000000ff */
[----:B------:R-:W3:Y:S01]  /*2d7f0*/  MUFU.EX2 R51, R239 ;  /* 0x000000ef00337308 */ /* 0x000ee20000000800 */
[----:B------:R-:W-:Y:S09]  /*2d800*/  F2FP.F16.F32.PACK_AB R18, R118, R48 ;  /* 0x000000307612723e */ /* 0x000ff200000000ff */
[----:B------:R-:W4:Y:S10]  /*2d810*/  MUFU.EX2 R50, R240 ;  /* 0x000000f000327308 */ /* 0x000f340000000800 */
[----:B------:R-:W5:Y:S01]  /*2d820*/  MUFU.EX2 R48, R242 ;  /* 0x000000f200307308 */ /* 0x000f620000000800 */
[C---:B--2---:R-:W-:Y:S06]  /*2d830*/  HMMA.16816.F32 R4, R16.reuse, R20, R4 ;  /* 0x000000141004723c */ /* 0x044fec0000001804 */
[C---:B------:R-:W-:Y:S01]  /*2d840*/  HMMA.16816.F32 R8, R16.reuse, R22, R8 ;  /* 0x000000161008723c */ /* 0x040fe20000001808 */
[----:B------:R-:W2:Y:S05]  /*2d850*/  LDSM.16.MT88.4 R20, [R183+0xc800] ;  /* 0x00c80000b714783b */ /* 0x000eaa0000004200 */
[C---:B------:R-:W-:Y:S06]  /*2d860*/  HMMA.16816.F32 R132, R16.reuse, R24, R132 ;  /* 0x000000181084723c */ /* 0x040fec0000001884 */
[C---:B------:R-:W-:Y:S01]  /*2d870*/  HMMA.16816.F32 R136, R16.reuse, R26, R136 ;  /* 0x0000001a1088723c */ /* 0x040fe20000001888 */
[----:B------:R-:W1:Y:S05]  /*2d880*/  LDSM.16.MT88.4 R24, [R184+0xc800] ;  /* 0x00c80000b818783b */ /* 0x000e6a0000004200 */
[C---:B--2---:R-:W-:Y:S06]  /*2d890*/  HMMA.16816.F32 R140, R16.reuse, R20, R140 ;  /* 0x00000014108c723c */ /* 0x044fec000000188c */
[C---:B------:R-:W-:Y:S01]  /*2d8a0*/  HMMA.16816.F32 R144, R16.reuse, R22, R144 ;  /* 0x000000161090723c */ /* 0x040fe20000001890 */
[----:B------:R-:W2:Y:S05]  /*2d8b0*/  LDSM.16.MT88.4 R20, [R182+0xd000] ;  /* 0x00d00000b614783b */ /* 0x000eaa0000004200 */
[C---:B-1----:R-:W-:Y:S06]  /*2d8c0*/  HMMA.16816.F32 R148, R16.reuse, R24, R148 ;  /* 0x000000181094723c */ /* 0x042fec0000001894 */
[----:B------:R-:W-:Y:S01]  /*2d8d0*/  HMMA.16816.F32 R152, R16, R26, R152 ;  /* 0x0000001a1098723c */ /* 0x000fe20000001898 */
[----:B------:R-:W1:Y:S06]  /*2d8e0*/  LDSM.16.MT88.4 R24, [R185+0xd000] ;  /* 0x00d00000b918783b */ /* 0x000e6c0000004200 */
[----:B------:R-:W-:Y:S02]  /*2d8f0*/  F2FP.F16.F32.PACK_AB R17, R45, R44 ;  /* 0x0000002c2d11723e */ /* 0x000fe400000000ff */
[----:B------:R-:W-:Y:S02]  /*2d900*/  MUFU.EX2 R45, R245 ;  /* 0x000000f5002d7308 */ /* 0x000fe40000000800 */
[----:B------:R-:W-:Y:S02]  /*2d910*/  F2FP.F16.F32.PACK_AB R19, R99, R87 ;  /* 0x000000576313723e */ /* 0x000fe400000000ff */
[----:B------:R-:W-:Y:S02]  /*2d920*/  F2FP.F16.F32.PACK_AB R16, R63, R62 ;  /* 0x0000003e3f10723e */ /* 0x000fe400000000ff */
[----:B------:R-:W-:Y:S04]  /*2d930*/  F2FP.F16.F32.PACK_AB R18, R83, R67 ;  /* 0x000000435312723e */ /* 0x000fe800000000ff */
[----:B------:R-:W5:Y:S03]  /*2d940*/  MUFU.EX2 R44, R246 ;  /* 0x000000f6002c7308 */ /* 0x000f660000000800 */
[C---:B--2---:R-:W-:Y:S06]  /*2d950*/  HMMA.16816.F32 R4, R16.reuse, R20, R4 ;  /* 0x000000141004723c */ /* 0x044fec0000001804 */
[C---:B------:R-:W-:Y:S01]  /*2d960*/  HMMA.16816.F32 R8, R16.reuse, R22, R8 ;  /* 0x000000161008723c */ /* 0x040fe20000001808 */
[----:B------:R-:W2:Y:S05]  /*2d970*/  LDSM.16.MT88.4 R20, [R183+0xd000] ;  /* 0x00d00000b714783b */ /* 0x000eaa0000004200 */
[C---:B-1----:R-:W-:Y:S06]  /*2d980*/  HMMA.16816.F32 R132, R16.reuse, R24, R132 ;  /* 0x000000181084723c */ /* 0x042fec0000001884 */
        /* <DEDUP_REMOVED lines=8> */
[----:B------:R-:W-:Y:S04]  /*2da10*/  F2FP.F16.F32.PACK_AB R17, R66, R59 ;  /* 0x0000003b4211723e */ /* 0x000fe800000000ff */
[----:B------:R-:W-:Y:S02]  /*2da20*/  F2FP.F16.F32.PACK_AB R19, R98, R70 ;  /* 0x000000466213723e */ /* 0x000fe400000000ff */
[----:B------:R-:W-:Y:S02]  /*2da30*/  F2FP.F16.F32.PACK_AB R16, R61, R60 ;  /* 0x0000003c3d10723e */ /* 0x000fe400000000ff */
[----:B------:R-:W-:Y:S07]  /*2da40*/  F2FP.F16.F32.PACK_AB R18, R78, R74 ;  /* 0x0000004a4e12723e */ /* 0x000fee00000000ff */
[C---:B--2---:R-:W-:Y:S06]  /*2da50*/  HMMA.16816.F32 R4, R16.reuse, R20, R4 ;  /* 0x000000141004723c */ /* 0x044fec0000001804 */
[C---:B------:R-:W-:Y:S01]  /*2da60*/  HMMA.16816.F32 R8, R16.reuse, R22, R8 ;  /* 0x000000161008723c */ /* 0x040fe20000001808 */
[----:B------:R-:W2:Y:S05]  /*2da70*/  LDSM.16.MT88.4 R20, [R184+0xd800] ;  /* 0x00d80000b814783b */ /* 0x000eaa0000004200 */
[C---:B------:R-:W-:Y:S06]  /*2da80*/  HMMA.16816.F32 R132, R16.reuse, R28, R132 ;  /* 0x0000001c1084723c */ /* 0x040fec0000001884 */
[C---:B------:R-:W-:Y:S01]  /*2da90*/  HMMA.16816.F32 R136, R16.reuse, R30, R136 ;  /* 0x0000001e1088723c */ /* 0x040fe20000001888 */
[----:B------:R-:W3:Y:S05]  /*2daa0*/  LDSM.16.MT88.4 R28, [R182+0xe000] ;  /* 0x00e00000b61c783b */ /* 0x000eea0000004200 */
[C---:B-1----:R-:W-:Y:S06]  /*2dab0*/  HMMA.16816.F32 R140, R16.reuse, R24, R140 ;  /* 0x00000018108c723c */ /* 0x042fec000000188c */
[C---:B------:R-:W-:Y:S01]  /*2dac0*/  HMMA.16816.F32 R144, R16.reuse, R26, R144 ;  /* 0x0000001a1090723c */ /* 0x040fe20000001890 */
[----:B------:R-:W1:Y:S05]  /*2dad0*/  LDSM.16.MT88.4 R24, [R183+0xe000] ;  /* 0x00e00000b718783b */ /* 0x000e6a0000004200 */
[C---:B--2---:R-:W-:Y:S06]  /*2dae0*/  HMMA.16816.F32 R148, R16.reuse, R20, R148 ;  /* 0x000000141094723c */ /* 0x044fec0000001894 */
[----:B------:R-:W-:Y:S01]  /*2daf0*/  HMMA.16816.F32 R152, R16, R22, R152 ;  /* 0x000000161098723c */ /* 0x000fe20000001898 */
[----:B------:R-:W2:Y:S06]  /*2db00*/  LDSM.16.MT88.4 R20, [R182+0xe800] ;  /* 0x00e80000b614783b */ /* 0x000eac0000004200 */
[----:B------:R-:W-:Y:S04]  /*2db10*/  F2FP.F16.F32.PACK_AB R17, R102, R86 ;  /* 0x000000566611723e */ /* 0x000fe800000000ff */
[----:B------:R-:W-:Y:S02]  /*2db20*/  F2FP.F16.F32.PACK_AB R19, R131, R111 ;  /* 0x0000006f8313723e */ /* 0x000fe400000000ff */
[----:B------:R-:W-:Y:S02]  /*2db30*/  F2FP.F16.F32.PACK_AB R16, R69, R82 ;  /* 0x000000524510723e */ /* 0x000fe400000000ff */
[----:B------:R-:W-:Y:S07]  /*2db40*/  F2FP.F16.F32.PACK_AB R18, R73, R90 ;  /* 0x0000005a4912723e */ /* 0x000fee00000000ff */
[C---:B---3--:R-:W-:Y:S06]  /*2db50*/  HMMA.16816.F32 R4, R16.reuse, R28, R4 ;  /* 0x0000001c1004723c */ /* 0x048fec0000001804 */
[C---:B------:R-:W-:Y:S01]  /*2db60*/  HMMA.16816.F32 R8, R16.reuse, R30, R8 ;  /* 0x0000001e1008723c */ /* 0x040fe20000001808 */
[----:B------:R-:W3:Y:S05]  /*2db70*/  LDSM.16.MT88.4 R28, [R185+0xe800] ;  /* 0x00e80000b91c783b */ /* 0x000eea0000004200 */
[C---:B------:R-:W-:Y:S06]  /*2db80*/  HMMA.16816.F32 R132, R16.reuse, R32, R132 ;  /* 0x000000201084723c */ /* 0x040fec0000001884 */
[C---:B------:R-:W-:Y:S01]  /*2db90*/  HMMA.16816.F32 R136, R16.reuse, R34, R136 ;  /* 0x000000221088723c */ /* 0x040fe20000001888 */
[----:B------:R-:W4:Y:S05]  /*2dba0*/  LDSM.16.MT88.4 R32, [R183+0xe800] ;  /* 0x00e80000b720783b */ /* 0x000f2a0000004200 */
[C---:B-1----:R-:W-:Y:S06]  /*2dbb0*/  HMMA.16816.F32 R140, R16.reuse, R24, R140 ;  /* 0x00000018108c723c */ /* 0x042fec000000188c */
[C---:B------:R-:W-:Y:S01]  /*2dbc0*/  HMMA.16816.F32 R144, R16.reuse, R26, R144 ;  /* 0x0000001a1090723c */ /* 0x040fe20000001890 */
[----:B------:R-:W1:Y:S05]  /*2dbd0*/  LDSM.16.MT88.4 R24, [R184+0xe800] ;  /* 0x00e80000b818783b */ /* 0x000e6a0000004200 */
[C---:B------:R-:W-:Y:S06]  /*2dbe0*/  HMMA.16816.F32 R148, R16.reuse, R36, R148 ;  /* 0x000000241094723c */ /* 0x040fec0000001894 */
[----:B------:R-:W-:Y:S01]  /*2dbf0*/  HMMA.16816.F32 R152, R16, R38, R152 ;  /* 0x000000261098723c */ /* 0x000fe20000001898 */
[----:B------:R-:W5:Y:S06]  /*2dc00*/  LDSM.16.MT88.4 R36, [R182+0xf000] ;  /* 0x00f00000b624783b */ /* 0x000f6c0000004200 */
[----:B------:R-:W-:Y:S02]  /*2dc10*/  F2FP.F16.F32.PACK_AB R19, R164, R130 ;  /* 0x00000082a413723e */ /* 0x000fe400000000ff */
[----:B------:R-:W-:Y:S02]  /*2dc20*/  LDSM.16.MT88.4 R164, [R182+0x11800] ;  /* 0x01180000b6a4783b */ /* 0x000fe40000004200 */
[----:B------:R-:W-:Y:S02]  /*2dc30*/  F2FP.F16.F32.PACK_AB R17, R122, R110 ;  /* 0x0000006e7a11723e */ /* 0x000fe400000000ff */
[----:B------:R-:W-:Y:S02]  /*2dc40*/  F2FP.F16.F32.PACK_AB R16, R77, R76 ;  /* 0x0000004c4d10723e */ /* 0x000fe400000000ff */
[----:B------:R-:W-:Y:S07]  /*2dc50*/  F2FP.F16.F32.PACK_AB R18, R81, R80 ;  /* 0x000000505112723e */ /* 0x000fee00000000ff */
[C---:B--2---:R-:W-:Y:S06]  /*2dc60*/  HMMA.16816.F32 R4, R16.reuse, R20, R4 ;  /* 0x000000141004723c */ /* 0x044fec0000001804 */
[C---:B------:R-:W-:Y:S01]  /*2dc70*/  HMMA.16816.F32 R8, R16.reuse, R22, R8 ;  /* 0x000000161008723c */ /* 0x040fe20000001808 */
[----:B------:R-:W2:Y:S05]  /*2dc80*/  LDSM.16.MT88.4 R20, [R185+0xf000] ;  /* 0x00f00000b914783b */ /* 0x000eaa0000004200 */
[C---:B---3--:R-:W-:Y:S06]  /*2dc90*/  HMMA.16816.F32 R132, R16.reuse, R28, R132 ;  /* 0x0000001c1084723c */ /* 0x048fec0000001884 */
[C---:B------:R-:W-:Y:S01]  /*2dca0*/  HMMA.16816.F32 R136, R16.reuse, R30, R136 ;  /* 0x0000001e1088723c */ /* 0x040fe20000001888 */
[----:B------:R-:W3:Y:S05]  /*2dcb0*/  LDSM.16.MT88.4 R28, [R183+0xf000] ;  /* 0x00f00000b71c783b */ /* 0x000eea0000004200 */
[C---:B----4-:R-:W-:Y:S06]  /*2dcc0*/  HMMA.16816.F32 R140, R16.reuse, R32, R140 ;  /* 0x00000020108c723c */ /* 0x050fec000000188c */
[C---:B------:R-:W-:Y:S01]  /*2dcd0*/  HMMA.16816.F32 R144, R16.reuse, R34, R144 ;  /* 0x000000221090723c */ /* 0x040fe20000001890 */
[----:B------:R-:W-:Y:S05]  /*2dce0*/  LDSM.16.MT88.4 R32, [R182+0xf800] ;  /* 0x00f80000b620783b */ /* 0x000fea0000004200 */
[C---:B-1----:R-:W-:Y:S06]  /*2dcf0*/  HMMA.16816.F32 R148, R16.reuse, R24, R148 ;  /* 0x000000181094723c */ /* 0x042fec0000001894 */
[----:B------:R-:W-:Y:S01]  /*2dd00*/  HMMA.16816.F32 R152, R16, R26, R152 ;  /* 0x0000001a1098723c */ /* 0x000fe20000001898 */
[----:B------:R-:W1:Y:S06]  /*2dd10*/  LDSM.16.MT88.4 R24, [R184+0xf000] ;  /* 0x00f00000b818783b */ /* 0x000e6c0000004200 */
[----:B------:R-:W-:Y:S04]  /*2dd20*/  F2FP.F16.F32.PACK_AB R17, R162, R119 ;  /* 0x00000077a211723e */ /* 0x000fe800000000ff */
[----:B------:R-:W-:Y:S02]  /*2dd30*/  F2FP.F16.F32.PACK_AB R19, R94, R163 ;  /* 0x000000a35e13723e */ /* 0x000fe400000000ff */
[----:B------:R-:W-:Y:S02]  /*2dd40*/  F2FP.F16.F32.PACK_AB R16, R85, R84 ;  /* 0x000000545510723e */ /* 0x000fe400000000ff */
[----:B------:R-:W-:Y:S07]  /*2dd50*/  F2FP.F16.F32.PACK_AB R18, R89, R88 ;  /* 0x000000585912723e */ /* 0x000fee00000000ff */
[C---:B-----5:R-:W-:Y:S06]  /*2dd60*/  HMMA.16816.F32 R4, R16.reuse, R36, R4 ;  /* 0x000000241004723c */ /* 0x060fec0000001804 */
[C---:B------:R-:W-:Y:S01]  /*2dd70*/  HMMA.16816.F32 R8, R16.reuse, R38, R8 ;  /* 0x000000261008723c */ /* 0x040fe20000001808 */
[----:B------:R-:W4:Y:S05]  /*2dd80*/  LDSM.16.MT88.4 R36, [R185+0xf800] ;  /* 0x00f80000b924783b */ /* 0x000f2a0000004200 */
[C---:B--2---:R-:W-:Y:S06]  /*2dd90*/  HMMA.16816.F32 R132, R16.reuse, R20, R132 ;  /* 0x000000141084723c */ /* 0x044fec0000001884 */
[C---:B------:R-:W-:Y:S05]  /*2dda0*/  HMMA.16816.F32 R136, R16.reuse, R22, R136 ;  /* 0x000000161088723c */ /* 0x040fea0000001888 */
[----:B------:R-:W-:Y:S01]  /*2ddb0*/  F2FP.F16.F32.PACK_AB R21, R68, R72 ;  /* 0x000000484415723e */ /* 0x000fe200000000ff */
[C---:B---3--:R-:W-:Y:S05]  /*2ddc0*/  HMMA.16816.F32 R140, R16.reuse, R28, R140 ;  /* 0x0000001c108c723c */ /* 0x048fea000000188c */
[----:B------:R-:W-:Y:S01]  /*2ddd0*/  F2FP.F16.F32.PACK_AB R23, R65, R64 ;  /* 0x000000404117723e */ /* 0x000fe200000000ff */
[C---:B------:R-:W-:Y:S01]  /*2dde0*/  HMMA.16816.F32 R144, R16.reuse, R30, R144 ;  /* 0x0000001e1090723c */ /* 0x040fe20000001890 */
[----:B------:R-:W2:Y:S04]  /*2ddf0*/  LDSM.16.MT88.4 R28, [R184+0xf800] ;  /* 0x00f80000b81c783b */ /* 0x000ea80000004200 */
[----:B------:R-:W-:Y:S01]  /*2de00*/  F2FP.F16.F32.PACK_AB R20, R93, R92 ;  /* 0x0000005c5d14723e */ /* 0x000fe200000000ff */
[C---:B-1----:R-:W-:Y:S05]  /*2de10*/  HMMA.16816.F32 R148, R16.reuse, R24, R148 ;  /* 0x000000181094723c */ /* 0x042fea0000001894 */
[----:B------:R-:W-:Y:S01]  /*2de20*/  F2FP.F16.F32.PACK_AB R22, R97, R96 ;  /* 0x000000606116723e */ /* 0x000fe200000000ff */
[----:B------:R-:W-:Y:S01]  /*2de30*/  HMMA.16816.F32 R152, R16, R26, R152 ;  /* 0x0000001a1098723c */ /* 0x000fe20000001898 */
[----:B------:R-:W1:Y:S05]  /*2de40*/  LDSM.16.MT88.4 R24, [R182+0x10000] ;  /* 0x01000000b618783b */ /* 0x000e6a0000004200 */
[C---:B------:R-:W-:Y:S05]  /*2de50*/  HMMA.16816.F32 R4, R20.reuse, R32, R4 ;  /* 0x000000201404723c */ /* 0x040fea0000001804 */
[----:B------:R-:W-:Y:S01]  /*2de60*/  F2FP.F16.F32.PACK_AB R17, R58, R57 ;  /* 0x000000393a11723e */ /* 0x000fe200000000ff */
[C---:B------:R-:W-:Y:S01]  /*2de70*/  HMMA.16816.F32 R8, R20.reuse, R34, R8 ;  /* 0x000000221408723c */ /* 0x040fe20000001808 */
[----:B------:R-:W3:Y:S04]  /*2de80*/  LDSM.16.MT88.4 R32, [R185+0x10000] ;  /* 0x01000000b920783b */ /* 0x000ee80000004200 */
[----:B------:R-:W-:Y:S01]  /*2de90*/  F2FP.F16.F32.PACK_AB R19, R55, R56 ;  /* 0x000000383713723e */ /* 0x000fe200000000ff */
[C---:B----4-:R-:W-:Y:S05]  /*2dea0*/  HMMA.16816.F32 R132, R20.reuse, R36, R132 ;  /* 0x000000241484723c */ /* 0x050fea0000001884 */
[----:B------:R-:W-:Y:S01]  /*2deb0*/  F2FP.F16.F32.PACK_AB R16, R101, R100 ;  /* 0x000000646510723e */ /* 0x000fe200000000ff */
[C---:B------:R-:W-:Y:S01]  /*2dec0*/  HMMA.16816.F32 R136, R20.reuse, R38, R136 ;  /* 0x000000261488723c */ /* 0x040fe20000001888 */
[----:B------:R-:W4:Y:S04]  /*2ded0*/  LDSM.16.MT88.4 R36, [R183+0x10000] ;  /* 0x01000000b724783b */ /* 0x000f280000004200 */
[----:B------:R-:W-:Y:S01]  /*2dee0*/  F2FP.F16.F32.PACK_AB R18, R105, R104 ;  /* 0x000000686912723e */ /* 0x000fe200000000ff */
[C---:B------:R-:W-:Y:S06]  /*2def0*/  HMMA.16816.F32 R140, R20.reuse, R40, R140 ;  /* 0x00000028148c723c */ /* 0x040fec000000188c */
[C---:B------:R-:W-:Y:S01]  /*2df00*/  HMMA.16816.F32 R144, R20.reuse, R42, R144 ;  /* 0x0000002a1490723c */ /* 0x040fe20000001890 */
[----:B------:R-:W-:Y:S05]  /*2df10*/  LDSM.16.MT88.4 R40, [R184+0x10800] ;  /* 0x01080000b828783b */ /* 0x000fea0000004200 */
[C---:B--2---:R-:W-:Y:S06]  /*2df20*/  HMMA.16816.F32 R148, R20.reuse, R28, R148 ;  /* 0x0000001c1494723c */ /* 0x044fec0000001894 */
[----:B------:R-:W-:Y:S01]  /*2df30*/  HMMA.16816.F32 R152, R20, R30, R152 ;  /* 0x0000001e1498723c */ /* 0x000fe20000001898 */
[----:B------:R-:W2:Y:S05]  /*2df40*/  LDSM.16.MT88.4 R20, [R184+0x10000] ;  /* 0x01000000b814783b */ /* 0x000eaa0000004200 */
[C---:B-1----:R-:W-:Y:S03]  /*2df50*/  HMMA.16816.F32 R4, R16.reuse, R24, R4 ;  /* 0x000000181004723c */ /* 0x042fe60000001804 */
[----:B------:R-:W1:Y:S03]  /*2df60*/  LDSM.16.MT88.4 R28, [R182+0x10800] ;  /* 0x01080000b61c783b */ /* 0x000e660000004200 */
[C---:B------:R-:W-:Y:S05]  /*2df70*/  HMMA.16816.F32 R8, R16.reuse, R26, R8 ;  /* 0x0000001a1008723c */ /* 0x040fea0000001808 */
[----:B------:R-:W-:Y:S01]  /*2df80*/  F2FP.F16.F32.PACK_AB R25, R53, R54 ;  /* 0x000000363519723e */ /* 0x000fe200000000ff */
[C---:B---3--:R-:W-:Y:S05]  /*2df90*/  HMMA.16816.F32 R132, R16.reuse, R32, R132 ;  /* 0x000000201084723c */ /* 0x048fea0000001884 */
[----:B------:R-:W-:Y:S01]  /*2dfa0*/  F2FP.F16.F32.PACK_AB R27, R51, R52 ;  /* 0x00000034331b723e */ /* 0x000fe200000000ff */
[C---:B------:R-:W-:Y:S01]  /*2dfb0*/  HMMA.16816.F32 R136, R16.reuse, R34, R136 ;  /* 0x000000221088723c */ /* 0x040fe20000001888 */
[----:B------:R-:W3:Y:S04]  /*2dfc0*/  LDSM.16.MT88.4 R32, [R185+0x10800] ;  /* 0x01080000b920783b */ /* 0x000ee80000004200 */
[----:B------:R-:W-:Y:S01]  /*2dfd0*/  F2FP.F16.F32.PACK_AB R24, R109, R108 ;  /* 0x0000006c6d18723e */ /* 0x000fe200000000ff */
[C---:B----4-:R-:W-:Y:S05]  /*2dfe0*/  HMMA.16816.F32 R140, R16.reuse, R36, R140 ;  /* 0x00000024108c723c */ /* 0x050fea000000188c */
[----:B------:R-:W-:Y:S01]  /*2dff0*/  F2FP.F16.F32.PACK_AB R26, R113, R112 ;  /* 0x00000070711a723e */ /* 0x000fe200000000ff */
[C---:B------:R-:W-:Y:S01]  /*2e000*/  HMMA.16816.F32 R144, R16.reuse, R38, R144 ;  /* 0x000000261090723c */ /* 0x040fe20000001890 */
[----:B------:R-:W4:Y:S05]  /*2e010*/  LDSM.16.MT88.4 R36, [R183+0x10800] ;  /* 0x01080000b724783b */ /* 0x000f2a0000004200 */
[C---:B--2---:R-:W-:Y:S06]  /*2e020*/  HMMA.16816.F32 R148, R16.reuse, R20, R148 ;  /* 0x000000141094723c */ /* 0x044fec0000001894 */
[----:B------:R-:W-:Y:S01]  /*2e030*/  HMMA.16816.F32 R152, R16, R22, R152 ;  /* 0x000000161098723c */ /* 0x000fe20000001898 */
[----:B------:R-:W2:Y:S05]  /*2e040*/  LDSM.16.MT88.4 R20, [R182+0x11000] ;  /* 0x01100000b614783b */ /* 0x000eaa0000004200 */
[C---:B-1----:R-:W-:Y:S05]  /*2e050*/  HMMA.16816.F32 R4, R24.reuse, R28, R4 ;  /* 0x0000001c1804723c */ /* 0x042fea0000001804 */
[----:B------:R-:W-:Y:S01]  /*2e060*/  F2FP.F16.F32.PACK_AB R17, R49, R50 ;  /* 0x000000323111723e */ /* 0x000fe200000000ff */
[C---:B------:R-:W-:Y:S01]  /*2e070*/  HMMA.16816.F32 R8, R24.reuse, R30, R8 ;  /* 0x0000001e1808723c */ /* 0x040fe20000001808 */
[----:B------:R-:W1:Y:S04]  /*2e080*/  LDSM.16.MT88.4 R28, [R185+0x11000] ;  /* 0x01100000b91c783b */ /* 0x000e680000004200 */
[----:B------:R-:W-:Y:S01]  /*2e090*/  F2FP.F16.F32.PACK_AB R19, R47, R48 ;  /* 0x000000302f13723e */ /* 0x000fe200000000ff */
[C---:B---3--:R-:W-:Y:S05]  /*2e0a0*/  HMMA.16816.F32 R132, R24.reuse, R32, R132 ;  /* 0x000000201884723c */ /* 0x048fea0000001884 */
[----:B------:R-:W-:Y:S01]  /*2e0b0*/  F2FP.F16.F32.PACK_AB R16, R117, R116 ;  /* 0x000000747510723e */ /* 0x000fe200000000ff */
[C---:B------:R-:W-:Y:S01]  /*2e0c0*/  HMMA.16816.F32 R136, R24.reuse, R34, R136 ;  /* 0x000000221888723c */ /* 0x040fe20000001888 */
[----:B------:R-:W3:Y:S04]  /*2e0d0*/  LDSM.16.MT88.4 R32, [R183+0x11000] ;  /* 0x01100000b720783b */ /* 0x000ee80000004200 */
[----:B------:R-:W-:Y:S01]  /*2e0e0*/  F2FP.F16.F32.PACK_AB R18, R121, R120 ;  /* 0x000000787912723e */ /* 0x000fe200000000ff */
[C---:B----4-:R-:W-:Y:S06]  /*2e0f0*/  HMMA.16816.F32 R140, R24.reuse, R36, R140 ;  /* 0x00000024188c723c */ /* 0x050fec000000188c */
[C---:B------:R-:W-:Y:S06]  /*2e100*/  HMMA.16816.F32 R144, R24.reuse, R38, R144 ;  /* 0x000000261890723c */ /* 0x040fec0000001890 */
[C---:B------:R-:W-:Y:S06]  /*2e110*/  HMMA.16816.F32 R148, R24.reuse, R40, R148 ;  /* 0x000000281894723c */ /* 0x040fec0000001894 */
[----:B------:R-:W-:Y:S01]  /*2e120*/  HMMA.16816.F32 R152, R24, R42, R152 ;  /* 0x0000002a1898723c */ /* 0x000fe20000001898 */
[----:B------:R-:W4:Y:S05]  /*2e130*/  LDSM.16.MT88.4 R24, [R184+0x11000] ;  /* 0x01100000b818783b */ /* 0x000f2a0000004200 */
[C---:B--2---:R-:W-:Y:S06]  /*2e140*/  HMMA.16816.F32 R4, R16.reuse, R20, R4 ;  /* 0x000000141004723c */ /* 0x044fec0000001804 */
[C---:B------:R-:W-:Y:S05]  /*2e150*/  HMMA.16816.F32 R8, R16.reuse, R22, R8 ;  /* 0x000000161008723c */ /* 0x040fea0000001808 */
[----:B------:R-:W-:Y:S01]  /*2e160*/  F2FP.F16.F32.PACK_AB R21, R44, R45 ;  /* 0x0000002d2c15723e */ /* 0x000fe200000000ff */
        /* <DEDUP_REMOVED lines=8> */
[----:B------:R-:W2:Y:S05]  /*2e1f0*/  LDSM.16.MT88.4 R32, [R183+0x11800] ;  /* 0x01180000b720783b */ /* 0x000eaa0000004200 */
[C---:B----4-:R-:W-:Y:S06]  /*2e200*/  HMMA.16816.F32 R148, R16.reuse, R24, R148 ;  /* 0x000000181094723c */ /* 0x050fec0000001894 */
[----:B------:R-:W-:Y:S01]  /*2e210*/  HMMA.16816.F32 R152, R16, R26, R152 ;  /* 0x0000001a1098723c */ /* 0x000fe20000001898 */
[----:B------:R-:W3:Y:S05]  /*2e220*/  LDSM.16.MT88.4 R16, [R184+0x11800] ;  /* 0x01180000b810783b */ /* 0x000eea0000004200 */
[C---:B------:R-:W-:Y:S06]  /*2e230*/  HMMA.16816.F32 R168, R20.reuse, R164, R4 ;  /* 0x000000a414a8723c */ /* 0x040fec0000001804 */
[C---:B------:R-:W-:Y:S05]  /*2e240*/  HMMA.16816.F32 R164, R20.reuse, R166, R8 ;  /* 0x000000a614a4723c */ /* 0x040fea0000001808 */
[----:B------:R-:W-:Y:S01]  /*2e250*/  FADD.FTZ R4, R104, R12 ;  /* 0x0000000c68047221 */ /* 0x000fe20000010000 */
[C---:B-1----:R-:W-:Y:S05]  /*2e260*/  HMMA.16816.F32 R132, R20.reuse, R28, R132 ;  /* 0x0000001c1484723c */ /* 0x042fea0000001884 */
[----:B------:R-:W-:Y:S01]  /*2e270*/  FADD.FTZ R0, R105, R4 ;  /* 0x0000000469007221 */ /* 0x000fe20000010000 */
[C---:B------:R-:W-:Y:S05]  /*2e280*/  HMMA.16816.F32 R136, R20.reuse, R30, R136 ;  /* 0x0000001e1488723c */ /* 0x040fea0000001888 */
[----:B------:R-:W-:Y:S01]  /*2e290*/  FADD.FTZ R4, R108, R0 ;  /* 0x000000006c047221 */ /* 0x000fe20000010000 */
[C---:B--2---:R-:W-:Y:S05]  /*2e2a0*/  HMMA.16816.F32 R140, R20.reuse, R32, R140 ;  /* 0x00000020148c723c */ /* 0x044fea000000188c */
[----:B------:R-:W-:Y:S01]  /*2e2b0*/  FADD.FTZ R0, R53, R3 ;  /* 0x0000000335007221 */ /* 0x000fe20000010000 */
[----:B------:R-:W-:Y:S01]  /*2e2c0*/  FADD.FTZ R4, R109, R4 ;  /* 0x000000046d047221 */ /* 0x000fe20000010000 */
[C---:B------:R-:W-:Y:S04]  /*2e2d0*/  HMMA.16816.F32 R144, R20.reuse, R34, R144 ;  /* 0x000000221490723c */ /* 0x040fe80000001890 */
[----:B------:R-:W-:Y:S01]  /*2e2e0*/  FADD.FTZ R3, R52, R0 ;  /* 0x0000000034037221 */ /* 0x000fe20000010000 */
[----:B------:R-:W-:Y:S01]  /*2e2f0*/  FADD.FTZ R0, R112, R4 ;  /* 0x0000000470007221 */ /* 0x000fe20000010000 */
[C---:B---3--:R-:W-:Y:S05]  /*2e300*/  HMMA.16816.F32 R148, R20.reuse, R16, R148 ;  /* 0x000000101494723c */ /* 0x048fea0000001894 */
[----:B------:R-:W-:Y:S01]  /*2e310*/  FADD.FTZ R3, R51, R3 ;  /* 0x0000000333037221 */ /* 0x000fe20000010000 */
[----:B------:R-:W-:Y:S01]  /*2e320*/  FADD.FTZ R4, R113, R0 ;  /* 0x0000000071047221 */ /* 0x000fe20000010000 */
[----:B------:R-:W-:Y:S04]  /*2e330*/  HMMA.16816.F32 R152, R20, R18, R152 ;  /* 0x000000121498723c */ /* 0x000fe80000001898 */
[----:B------:R-:W-:Y:S01]  /*2e340*/  FADD.FTZ R0, R50, R3 ;  /* 0x0000000332007221 */ /* 0x000fe20000010000 */
[----:B------:R-:W-:Y:S01]  /*2e350*/  FADD.FTZ R4, R116, R4 ;  /* 0x0000000474047221 */ /* 0x000fe20000010000 */
[-C--:B------:R-:W-:Y:S02]  /*2e360*/  MOV R116, R2.reuse ;  /* 0x0000000200747202 */ /* 0x080fe40000000f00 */
        /* <DEDUP_REMOVED lines=13> */
[----:B------:R-:W-:Y:S02]  /*2e440*/  MOV R156, R2 ;  /* 0x00000002009c7202 */ /* 0x000fe40000000f00 */
[----:B------:R-:W-:Y:S01]  /*2e450*/  FADD.FTZ R251, R46, R3 ;  /* 0x000000032efb7221 */ /* 0x000fe20000010000 */
[----:B------:R-:W-:Y:S06]  /*2e460*/  @P0 BRA `(.L_x_3187) ;  /* 0xffffff8800f80947 */ /* 0x000fec000383ffff */
.L_x_3178:
[----:B------:R-:W1:Y:S08]  /*2e470*/  LDC.64 R32, c[0x0][0x208] ;  /* 0x00008200ff207b82 */ /* 0x000e700000000a00 */
[----:B------:R-:W2:Y:S01]  /*2e480*/  LDC.64 R34, c[0x0][0x198] ;  /* 0x00006600ff227b82 */ /* 0x000ea20000000a00 */
[----:B-1----:R-:W-:Y:S02]  /*2e490*/  R2UR UR4, R32 ;  /* 0x00000000200472ca */ /* 0x002fe400000e0000 */
[----:B------:R-:W-:-:S13]  /*2e4a0*/  R2UR UR5, R33 ;  /* 0x00000000210572ca */ /* 0x000fda00000e0000 */
[----:B--2---:R1:W5:Y:S01]  /*2e4b0*/  LD.E R22, desc[UR4][R34.64+0xd8] ;  /* 0x0000d80422167980 */ /* 0x004362000c101900 */
[----:B------:R-:W-:-:S03]  /*2e4c0*/  UMOV UR4, 0xffffffff ;  /* 0xffffffff00047882 */ /* 0x000fc60000000000 */
[----:B------:R-:W-:Y:S05]  /*2e4d0*/  BRA.DIV UR4, `(.L_x_3188) ;  /* 0x0000001204dc7947 */ /* 0x000fea000b800000 */
[----:B------:R-:W2:Y:S04]  /*2e4e0*/  SHFL.BFLY PT, R5, R251, 0x2, 0x1f ;  /* 0x0c401f00fb057f89 */ /* 0x000ea800000e0000 */
[----:B------:R-:W3:Y:S01]  /*2e4f0*/  SHFL.BFLY PT, R2, R250, 0x2, 0x1f ;  /* 0x0c401f00fa027f89 */ /* 0x000ee200000e0000 */
[----:B--2---:R-:W-:Y:S01]  /*2e500*/  FADD.FTZ R5, R5, R251 ;  /* 0x000000fb05057221 */ /* 0x004fe20000010000 */
[----:B---3--:R-:W-:-:S04]  /*2e510*/  FADD.FTZ R2, R2, R250 ;  /* 0x000000fa02027221 */ /* 0x008fc80000010000 */
[----:B------:R-:W2:Y:S04]  /*2e520*/  SHFL.BFLY PT, R6, R5, 0x1, 0x1f ;  /* 0x0c201f0005067f89 */ /* 0x000ea800000e0000 */
[----:B------:R3:W4:Y:S01]  /*2e530*/  SHFL.BFLY PT, R3, R2, 0x1, 0x1f ;  /* 0x0c201f0002037f89 */ /* 0x00072200000e0000 */
[----:B--2---:R-:W-:-:S07]  /*2e540*/  FADD.FTZ R19, R5, R6 ;  /* 0x0000000605137221 */ /* 0x004fce0000010000 */
.L_x_3204:
[----:B------:R-:W2:Y:S01]  /*2e550*/  LDL R25, [R1+0x13c] ;  /* 0x00013c0001197983 */ /* 0x000ea20000100800 */
[----:B------:R-:W-:Y:S01]  /*2e560*/  FSETP.NE.FTZ.AND P4, PT, R19, RZ, PT ;  /* 0x000000ff1300720b */ /* 0x000fe20003f95000 */
[----:B------:R-:W-:Y:S02]  /*2e570*/  IMAD.MOV.U32 R0, RZ, RZ, 0x3f800000 ;  /* 0x3f800000ff007424 */ /* 0x000fe400078e00ff */
[----:B----4-:R-:W-:Y:S01]  /*2e580*/  FADD.FTZ R18, R2, R3 ;  /* 0x0000000302127221 */ /* 0x010fe20000010000 */
[----:B------:R-:W4:Y:S01]  /*2e590*/  S2R R23, SR_TID.X ;  /* 0x0000000000177919 */ /* 0x000f220000002100 */
[----:B---3--:R-:W-:Y:S01]  /*2e5a0*/  MOV R2, 0x3f800000 ;  /* 0x3f80000000027802 */ /* 0x008fe20000000f00 */
[----:B------:R-:W3:Y:S01]  /*2e5b0*/  S2UR UR4, SR_CgaCtaId ;  /* 0x00000000000479c3 */ /* 0x000ee20000008800 */
[----:B------:R-:W-:Y:S01]  /*2e5c0*/  UMOV UR5, 0x400 ;  /* 0x0000040000057882 */ /* 0x000fe20000000000 */
[----:B------:R-:W-:Y:S01]  /*2e5d0*/  FSETP.NE.FTZ.AND P3, PT, R18, RZ, PT ;  /* 0x000000ff1200720b */ /* 0x000fe20003f75000 */
[----:B------:R-:W-:Y:S01]  /*2e5e0*/  IMAD.MOV.U32 R7, RZ, RZ, 0x20 ;  /* 0x00000020ff077424 */ /* 0x000fe200078e00ff */
[----:B------:R-:W-:-:S02]  /*2e5f0*/  MOV R5, 0x10 ;  /* 0x0000001000057802 */ /* 0x000fc40000000f00 */
[----:B------:R-:W-:Y:S01]  /*2e600*/  R2UR UR10, R32 ;  /* 0x00000000200a72ca */ /* 0x000fe200000e0000 */
[----:B------:R-:W1:Y:S01]  /*2e610*/  @P4 MUFU.RCP R0, R19 ;  /* 0x0000001300004308 */ /* 0x000e620000001000 */
[----:B------:R-:W-:-:S07]  /*2e620*/  R2UR UR11, R33 ;  /* 0x00000000210b72ca */ /* 0x000fce00000e0000 */
[----:B------:R-:W4:Y:S01]  /*2e630*/  @P3 MUFU.RCP R2, R18 ;  /* 0x0000001200023308 */ /* 0x000f220000001000 */
[----:B---3--:R-:W-:Y:S01]  /*2e640*/  ULEA UR4, UR4, UR5, 0x18 ;  /* 0x0000000504047291 */ /* 0x008fe2000f8ec03f */
[C---:B-1----:R-:W-:Y:S01]  /*2e650*/  FMUL.FTZ R168, R0.reuse, R168 ;  /* 0x000000a800a87220 */ /* 0x042fe20000410000 */
[C---:B------:R-:W-:Y:S01]  /*2e660*/  FMUL.FTZ R169, R0.reuse, R169 ;  /* 0x000000a900a97220 */ /* 0x040fe20000410000 */
[C---:B------:R-:W-:Y:S01]  /*2e670*/  FMUL.FTZ R164, R0.reuse, R164 ;  /* 0x000000a400a47220 */ /* 0x040fe20000410000 */
[C---:B------:R-:W-:Y:S01]  /*2e680*/  FMUL.FTZ R165, R0.reuse, R165 ;  /* 0x000000a500a57220 */ /* 0x040fe20000410000 */
[C---:B------:R-:W-:Y:S01]  /*2e690*/  FMUL.FTZ R132, R0.reuse, R132 ;  /* 0x0000008400847220 */ /* 0x040fe20000410000 */
[----:B----4-:R-:W-:Y:S01]  /*2e6a0*/  SHF.R.S32.HI R21, RZ, 0x1f, R23 ;  /* 0x0000001fff157819 */ /* 0x010fe20000011417 */
        /* <DEDUP_REMOVED lines=36> */
[C---:B------:R-:W-:Y:S01]  /*2e8f0*/  SHF.L.U32 R3, R2.reuse, 0x6, RZ ;  /* 0x0000000602037819 */ /* 0x040fe200000006ff */
        /* <DEDUP_REMOVED lines=67> */
[----:B----4-:R-:W-:Y:S01]  /*2ed30*/  @P4 FMUL.FTZ R9, R9, 0.69314718246459960938 ;  /* 0x3f31721809094820 */ /* 0x010fe20000410000 */
[----:B------:R-:W-:-:S03]  /*2ed40*/  IMAD.MOV.U32 R15, RZ, RZ, 0x7f800000 ;  /* 0x7f800000ff0f7424 */ /* 0x000fc600078e00ff */
[----:B-----5:R-:W-:Y:S01]  /*2ed50*/  @P4 FFMA.FTZ R11, R22, R14, R9 ;  /* 0x0000000e160b4223 */ /* 0x020fe20000010009 */
[----:B-1----:R-:W-:-:S04]  /*2ed60*/  @P3 FMUL.FTZ R8, R8, 0.69314718246459960938 ;  /* 0x3f31721808083820 */ /* 0x002fc80000410000 */
        /* <DEDUP_REMOVED lines=23> */
.L_x_3190:
        /* <DEDUP_REMOVED lines=8> */
.L_x_3191:
[----:B------:R-:W-:Y:S05]  /*2ef60*/  BSYNC B0 ;  /* 0x0000000000007941 */ /* 0x000fea0003800000 */
.L_x_3189:
        /* <DEDUP_REMOVED lines=48> */
.L_x_3193:
[----:B------:R-:W-:Y:S05]  /*2f270*/  BSYNC B0 ;  /* 0x0000000000007941 */ /* 0x000fea0003800000 */
.L_x_3192:
        /* <DEDUP_REMOVED lines=18> */
[----:B------:R-:W-:Y:S02]  /*2f3a0*/  IADD3.X R3, R19, R3, R7, P0, !PT ;  /* 0x0000000313037210 */ /* 0x000fe400007fe407 */
[----:B------:R-:W-:Y:S01]  /*2f3b0*/  SHF.R.S32.HI R14, RZ, 0x1f, R0 ;  /* 0x0000001fff0e7819 */ /* 0x000fe20000011400 */
        /* <DEDUP_REMOVED lines=8> */
[----:B------:R-:W-:-:S04]  /*2f440*/  IMAD.WIDE.U32 R6, R16, R36, R2 ;  /* 0x0000002410067225 */ /* 0x000fc800078e0002 */
        /* <DEDUP_REMOVED lines=12> */
.L_x_3195:
[----:B------:R-:W-:Y:S05]  /*2f510*/  BSYNC B0 ;  /* 0x0000000000007941 */ /* 0x000fea0003800000 */
.L_x_3194:
        /* <DEDUP_REMOVED lines=15> */
.L_x_3197:
[----:B------:R-:W-:Y:S05]  /*2f610*/  BSYNC B0 ;  /* 0x0000000000007941 */ /* 0x000fea0003800000 */
.L_x_3196:
        /* <DEDUP_REMOVED lines=15> */
.L_x_3199:
[----:B------:R-:W-:Y:S05]  /*2f710*/  BSYNC B0 ;  /* 0x0000000000007941 */ /* 0x000fea0003800000 */
.L_x_3198:
[----:B-12---:R-:W-:Y:S02]  /*2f720*/  MOV R10, 0x50 ;  /* 0x00000050000a7802 */ /* 0x006fe40000000f00 */
[----:B------:R-:W-:-:S03]  /*2f730*/  MOV R9, 0x0 ;  /* 0x0000000000097802 */ /* 0x000fc60000000f00 */
[----:B------:R-:W-:-:S04]  /*2f740*/  IMAD.MOV.U32 R8, RZ, RZ, R10 ;  /* 0x000000ffff087224 */ /* 0x000fc800078e000a */
[----:B---34-:R-:W-:Y:S05]  /*2f750*/  @P1 RET.REL.NODEC R8 `(_ZN5flash24flash_fwd_splitkv_kernelI23Flash_fwd_kernel_traitsILi64ELi64ELi256ELi4ELb0ELb0EN7cutlass6half_tE19Flash_kernel_traitsILi64ELi64ELi256ELi4ES3_EELb1ELb0ELb1ELb0ELb0ELb0ELb0ELb1EEEvNS_16Flash_fwd_paramsE) ;  /* 0xfffffd0808281950 */ /* 0x018fea0003c3ffff */
        /* <DEDUP_REMOVED lines=14> */
[----:B------:R-:W-:Y:S05]  /*2f840*/  RET.REL.NODEC R2 `(_ZN5flash24flash_fwd_splitkv_kernelI23Flash_fwd_kernel_traitsILi64ELi64ELi256ELi4ELb0ELb0EN7cutlass6half_tE19Flash_kernel_traitsILi64ELi64ELi256ELi4ES3_EELb1ELb0ELb1ELb0ELb0ELb0ELb0ELb1EEEvNS_16Flash_fwd_paramsE) ;  /* 0xfffffd0402ec7950 */ /* 0x000fea0003c3ffff */
.L_x_3188:
[----:B------:R-:W-:Y:S01]  /*2f850*/  IMAD.MOV.U32 R0, RZ, RZ, 0x2 ;  /* 0x00000002ff007424 */ /* 0x000fe200078e00ff */
[----:B------:R-:W-:Y:S01]  /*2f860*/  MOV R2, R251 ;  /* 0x000000fb00027202 */ /* 0x000fe20000000f00 */
[----:B------:R-:W-:Y:S01]  /*2f870*/  IMAD.MOV.U32 R4, RZ, RZ, -0x1 ;  /* 0xffffffffff047424 */ /* 0x000fe200078e00ff */
[----:B------:R-:W-:-:S07]  /*2f880*/  MOV R3, 0x1f ;  /* 0x0000001f00037802 */ /* 0x000fce0000000f00 */
[----:B-1---5:R-:W-:Y:S05]  /*2f890*/  WARPSYNC.COLLECTIVE R4, `(.L_x_3200) ;  /* 0x0000000004087348 */ /* 0x022fea0003c00000 */
[----:B------:R2:W3:Y:S02]  /*2f8a0*/  SHFL.BFLY P0, R0, R2, R0, R3 ;  /* 0x0c00000002007389 */ /* 0x0004e40000000003 */
[----:B-123-5:R-:W-:Y:S01]  /*2f8b0*/  ENDCOLLECTIVE ;  /* 0x000000000000791b */ /* 0x02efe20003800000 */
.L_x_3200:
[----:B------:R-:W-:Y:S02]  /*2f8c0*/  MOV R5, R0 ;  /* 0x0000000000057202 */ /* 0x000fe40000000f00 */
[----:B------:R-:W-:-:S03]  /*2f8d0*/  MOV R0, 0x1 ;  /* 0x0000000100007802 */ /* 0x000fc60000000f00 */
[----:B------:R-:W-:-:S04]  /*2f8e0*/  FADD.FTZ R5, R5, R251 ;  /* 0x000000fb05057221 */ /* 0x000fc80000010000 */
[----:B------:R-:W-:-:S07]  /*2f8f0*/  IMAD.MOV.U32 R2, RZ, RZ, R5 ;  /* 0x000000ffff027224 */ /* 0x000fce00078e0005 */
[----:B------:R-:W-:Y:S05]  /*2f900*/  WARPSYNC.COLLECTIVE R4, `(.L_x_3201) ;  /* 0x0000000004087348 */ /* 0x000fea0003c00000 */
[----:B------:R1:W2:Y:S02]  /*2f910*/  SHFL.BFLY P0, R0, R2, R0, R3 ;  /* 0x0c00000002007389 */ /* 0x0002a40000000003 */
[----:B-12---:R-:W-:Y:S01]  /*2f920*/  ENDCOLLECTIVE ;  /* 0x000000000000791b */ /* 0x006fe20003800000 */
.L_x_3201:
[----:B------:R-:W-:Y:S01]  /*2f930*/  IMAD.MOV.U32 R6, RZ, RZ, R0 ;  /* 0x000000ffff067224 */ /* 0x000fe200078e0000 */
[----:B------:R-:W-:Y:S02]  /*2f940*/  MOV R0, 0x2 ;  /* 0x0000000200007802 */ /* 0x000fe40000000f00 */
[----:B------:R-:W-:Y:S01]  /*2f950*/  MOV R2, R250 ;  /* 0x000000fa00027202 */ /* 0x000fe20000000f00 */
[----:B------:R-:W-:-:S07]  /*2f960*/  FADD.FTZ R19, R5, R6 ;  /* 0x0000000605137221 */ /* 0x000fce0000010000 */
[----:B------:R-:W-:Y:S05]  /*2f970*/  WARPSYNC.COLLECTIVE R4, `(.L_x_3202) ;  /* 0x0000000004087348 */ /* 0x000fea0003c00000 */
[----:B------:R1:W2:Y:S02]  /*2f980*/  SHFL.BFLY P0, R0, R2, R0, R3 ;  /* 0x0c00000002007389 */ /* 0x0002a40000000003 */
[----:B-12---:R-:W-:Y:S01]  /*2f990*/  ENDCOLLECTIVE ;  /* 0x000000000000791b */ /* 0x006fe20003800000 */
.L_x_3202:
[----:B------:R-:W-:Y:S01]  /*2f9a0*/  IMAD.MOV.U32 R2, RZ, RZ, R0 ;  /* 0x000000ffff027224 */ /* 0x000fe200078e0000 */
[----:B------:R-:W-:-:S03]  /*2f9b0*/  MOV R0, 0x1 ;  /* 0x0000000100007802 */ /* 0x000fc60000000f00 */
[----:B------:R-:W-:-:S07]  /*2f9c0*/  FADD.FTZ R2, R2, R250 ;  /* 0x000000fa02027221 */ /* 0x000fce0000010000 */
[----:B------:R-:W-:Y:S05]  /*2f9d0*/  WARPSYNC.COLLECTIVE R4, `(.L_x_3203) ;  /* 0x0000000004087348 */ /* 0x000fea0003c00000 */
[----:B------:R1:W2:Y:S02]  /*2f9e0*/  SHFL.BFLY P0, R0, R2, R0, R3 ;  /* 0x0c00000002007389 */ /* 0x0002a40000000003 */
[----:B-12---:R-:W-:Y:S01]  /*2f9f0*/  ENDCOLLECTIVE ;  /* 0x000000000000791b */ /* 0x006fe20003800000 */
.L_x_3203:
[----:B------:R-:W-:Y:S01]  /*2fa00*/  MOV R3, R0 ;  /* 0x0000000000037202 */ /* 0x000fe20000000f00 */
[----:B------:R-:W-:Y:S06]  /*2fa10*/  BRA `(.L_x_3204) ;  /* 0xffffffe800cc7947 */ /* 0x000fec000383ffff */
.L_x_3205:
        /* <DEDUP_REMOVED lines=14> */
.L_x_7850:


//--------------------- .text._ZN5flash24flash_fwd_splitkv_kernelI23Flash_fwd_kernel_traitsILi64ELi64ELi256ELi4ELb0ELb0EN7cutlass6half_tE19Flash_kernel_traitsILi64ELi64ELi256ELi4ES3_EELb1ELb0ELb1ELb0ELb0ELb1ELb0ELb1EEEvNS_16Flash_fwd_paramsE --------------------------
	.section	.text._ZN5flash24flash_fwd_splitkv_kernelI23Flash_fwd_kernel_traitsILi64ELi64ELi256ELi4ELb0ELb0EN7cutlass6half_tE19Flash_kernel_traitsILi64ELi64ELi256ELi4ES3_EELb1ELb0ELb1ELb0ELb0ELb1ELb0ELb1EEEvNS_16Flash_fwd_paramsE,"ax",@progbits
	.align	128
        .global         _ZN5flash24flash_fwd_splitkv_kernelI23Flash_fwd_kernel_traitsILi64ELi64ELi256ELi4ELb0ELb0EN7cutlass6half_tE19Flash_kernel_traitsILi64ELi64ELi256ELi4ES3_EELb1ELb0ELb1ELb0ELb0ELb1ELb0ELb1EEEvNS_16Flash_fwd_paramsE
        .type           _ZN5flash24flash_fwd_splitkv_kernelI23Flash_fwd_kernel_traitsILi64ELi64ELi256ELi4ELb0ELb0EN7cutlass6half_tE19Flash_kernel_traitsILi64ELi64ELi256ELi4ES3_EELb1ELb0ELb1ELb0ELb0ELb1ELb0ELb1EEEvNS_16Flash_fwd_paramsE,@function
        .size           _ZN5flash24flash_fwd_splitkv_kernelI23Flash_fwd_kernel_traitsILi64ELi64ELi256ELi4ELb0ELb0EN7cutlass6half_tE19Flash_kernel_traitsILi64ELi64ELi256ELi4ES3_EELb1ELb0ELb1ELb0ELb0ELb1ELb0ELb1EEEvNS_16Flash_fwd_paramsE,(.L_x_7851 - _ZN5flash24flash_fwd_splitkv_kernelI23Flash_fwd_kernel_traitsILi64ELi64ELi256ELi4ELb0ELb0EN7cutlass6half_tE19Flash_kernel_traitsILi64ELi64ELi256ELi4ES3_EELb1ELb0ELb1ELb0ELb0ELb1ELb0ELb1EEEvNS_16Flash_fwd_paramsE)
        .other          _ZN5flash24flash_fwd_splitkv_kernelI23Flash_fwd_kernel_traitsILi64ELi64ELi256ELi4ELb0ELb0EN7cutlass6half_tE19Flash_kernel_traitsILi64ELi64ELi256ELi4ES3_EELb1ELb0ELb1ELb0ELb0ELb1ELb0ELb1EEEvNS_16Flash_fwd_paramsE,@"STO_CUDA_ENTRY STV_DEFAULT"
_ZN5flash24flash_fwd_splitkv_kernelI23Flash_fwd_kernel_traitsILi64ELi64ELi256ELi4ELb0ELb0EN7cutlass6half_tE19Flash_kernel_traitsILi64ELi64ELi256ELi4ES3_EELb1ELb0ELb1ELb0ELb0ELb1ELb0ELb1EEEvNS_16Flash_fwd_paramsE:
.text._ZN5flash24flash_fwd_splitkv_kernelI23Flash_fwd_kernel_traitsILi64ELi64ELi256ELi4ELb0ELb0EN7cutlass6half_tE19Flash_kernel_traitsILi64ELi64ELi256ELi4ES3_EELb1ELb0ELb1ELb0ELb0ELb1ELb0ELb1EEEvNS_16Flash_fwd_paramsE:
[----:B------:R-:W1:Y:S08]  /*0000*/  LDC R1, c[0x0][0x28] ;  /* 0x00000a00ff017b82 */ /* 0x000e700000000800 */
[----:B------:R-:W2:Y:S01]  /*0010*/  LDC.64 R22, c[0x0][0x198] ;  /* 0x00006600ff167b82 */ /* 0x000ea20000000a00 */
[----:B------:R-:W-:Y:S01]  /*0020*/  BSSY B3, `(.L_x_3206) ;  /* 0x0000003000037945 */ /* 0x000fe20003800000 */
[----:B-1----:R-:W-:-:S06]  /*0030*/  IADD3 R1, R1, -0x1d8, RZ ;  /* 0xfffffe2801017810 */ /* 0x002fcc0007ffe0ff */
[----:B--2---:R-:W-:Y:S05]  /*0040*/  CALL.REL.NOINC `($_ZN5flash24flash_fwd_splitkv_kernelI23Flash_fwd_kernel_traitsILi64ELi64ELi256ELi4ELb0ELb0EN7cutlass6half_tE19Flash_kernel_traitsILi64ELi64ELi256ELi4ES3_EELb1ELb0ELb1ELb0ELb0ELb1ELb0ELb1EEEvNS_16Flash_fwd_paramsE$_ZN5flash30compute_attn_1rowblock_splitkvI23Flash_fwd_kernel_traitsILi64ELi64ELi256ELi4ELb0ELb0EN7cutlass6half_tE19Flash_kernel_traitsILi64ELi64ELi256ELi4ES3_EELb1ELb0ELb1ELb0ELb0ELb1ELb0ELb1ENS_16Flash_fwd_paramsEEEvRKT8_iiiii) ;  /* 0x0000000000087944 */ /* 0x004fea0003c00000 */
[----:B------:R-:W-:Y:S05]  /*0050*/  BSYNC B3 ;  /* 0x0000000000037941 */ /* 0x000fea0003800000 */
.L_x_3206:
[----:B------:R-:W-:Y:S05]  /*0060*/  EXIT ;  /* 0x000000000000794d */ /* 0x000fea0003800000 */
        .type           $_ZN5flash24flash_fwd_splitkv_kernelI23Flash_fwd_kernel_traitsILi64ELi64ELi256ELi4ELb0ELb0EN7cutlass6half_tE19Flash_kernel_traitsILi64ELi64ELi256ELi4ES3_EELb1ELb0ELb1ELb0ELb0ELb1ELb0ELb1EEEvNS_16Flash_fwd_paramsE$_ZN5flash30compute_attn_1rowblock_splitkvI23Flash_fwd_kernel_traitsILi64ELi64ELi256ELi4ELb0ELb0EN7cutlass6half_tE19Flash_kernel_traitsILi64ELi64ELi256ELi4ES3_EELb1ELb0ELb1ELb0ELb0ELb1ELb0ELb1ENS_16Flash_fwd_paramsEEEvRKT8_iiiii,@function
        .size           $_ZN5flash24flash_fwd_splitkv_kernelI23Flash_fwd_kernel_traitsILi64ELi64ELi256ELi4ELb0ELb0EN7cutlass6half_tE19Flash_kernel_traitsILi64ELi64ELi256ELi4ES3_EELb1ELb0ELb1ELb0ELb0ELb1ELb0ELb1EEEvNS_16Flash_fwd_paramsE$_ZN5flash30compute_attn_1rowblock_splitkvI23Flash_fwd_kernel_traitsILi64ELi64ELi256ELi4ELb0ELb0EN7cutlass6half_tE19Flash_kernel_traitsILi64ELi64ELi256ELi4ES3_EELb1ELb0ELb1ELb0ELb0ELb1ELb0ELb1ENS_16Flash_fwd_paramsEEEvRKT8_iiiii,(.L_x_7851 - $_ZN5flash24flash_fwd_splitkv_kernelI23Flash_fwd_kernel_traitsILi64ELi64ELi256ELi4ELb0ELb0EN7cutlass6half_tE19Flash_kernel_traitsILi64ELi64ELi256ELi4ES3_EELb1ELb0ELb1ELb0ELb0ELb1ELb0ELb1EEEvNS_16Flash_fwd_paramsE$_ZN5flash30compute_attn_1rowblock_splitkvI23Flash_fwd_kernel_traitsILi64ELi64ELi256ELi4ELb0ELb0EN7cutlass6half_tE19Flash_kernel_traitsILi64ELi64ELi256ELi4ES3_EELb1ELb0ELb1ELb0ELb0ELb1ELb0ELb1ENS_16Flash_fwd_paramsEEEvRKT8_iiiii)
$_ZN5flash24flash_fwd_splitkv_kernelI23Flash_fwd_kernel_traitsILi64ELi64ELi256ELi4ELb0ELb0EN7cutlass6half_tE19Flash_kernel_traitsILi64ELi64ELi256ELi4ES3_EELb1ELb0ELb1ELb0ELb0ELb1ELb0ELb1EEEvNS_16Flash_fwd_paramsE$_ZN5flash30compute_attn_1rowblock_splitkvI23Flash_fwd_kernel_traitsILi64ELi64ELi256ELi4ELb0ELb0EN7cutlass6half_tE19Flash_kernel_traitsILi64ELi64ELi256ELi4ES3_EELb1ELb0ELb1ELb0ELb0ELb1ELb0ELb1ENS_16Flash_fwd_paramsEEEvRKT8_iiiii:
        /* <DEDUP_REMOVED lines=30> */
.L_x_3208:
[----:B------:R-:W-:Y:S05]  /*0250*/  BSYNC B0 ;  /* 0x0000000000007941 */ /* 0x000fea0003800000 */
.L_x_3207:
        /* <DEDUP_REMOVED lines=8> */
.L_x_3210:
[----:B------:R3:W5:Y:S02]  /*02e0*/  LD.E R0, desc[UR6][R22.64+0xb8] ;  /* 0x0000b80616007980 */ /* 0x000764000c101900 */
.L_x_3211:
[----:B------:R-:W-:Y:S05]  /*02f0*/  BSYNC B0 ;  /* 0x0000000000007941 */ /* 0x000fea0003800000 */
.L_x_3209:
        /* <DEDUP_REMOVED lines=10> */
.L_x_3213:
[----:B------:R-:W2:Y:S01]  /*03a0*/  LD.E.64 R2, desc[UR6][R22.64+0x108] ;  /* 0x0001080616027980 */ /* 0x000ea2000c101b00 */
[----:B------:R-:W-:Y:S01]  /*03b0*/  BSSY B0, `(.L_x_3215) ;  /* 0x0000006000007945 */ /* 0x000fe20003800000 */
[----:B------:R-:W-:Y:S01]  /*03c0*/  IMAD.MOV.U32 R0, RZ, RZ, RZ ;  /* 0x000000ffff007224 */ /* 0x000fe200078e00ff */
[----:B--2---:R-:W-:-:S04]  /*03d0*/  ISETP.NE.U32.AND P0, PT, R2, RZ, PT ;  /* 0x000000ff0200720c */ /* 0x004fc80003f05070 */
[----:B------:R-:W-:-:S13]  /*03e0*/  ISETP.NE.AND.EX P0, PT, R3, RZ, PT, P0 ;  /* 0x000000ff0300720c */ /* 0x000fda0003f05300 */
[----:B------:R-:W-:Y:S05]  /*03f0*/  @!P0 BRA `(.L_x_3216) ;  /* 0x0000000000048947 */ /* 0x000fea0003800000 */
[----:B------:R2:W5:Y:S02]  /*0400*/  LD.E R0, desc[UR6][R22.64+0xbc] ;  /* 0x0000bc0616007980 */ /* 0x000564000c101900 */
.L_x_3216:
[----:B------:R-:W-:Y:S05]  /*0410*/  BSYNC B0 ;  /* 0x0000000000007941 */ /* 0x000fea0003800000 */
.L_x_3215:
[----:B-----5:R-:W-:Y:S02]  /*0420*/  IADD3 R248, R166, R0, RZ ;  /* 0x00000000a6f87210 */ /* 0x020fe40007ffe0ff */
.L_x_3214:
[----:B------:R-:W-:Y:S05]  /*0430*/  BSYNC B1 ;  /* 0x0000000000017941 */ /* 0x000fea0003800000 */
.L_x_3212:
[----:B------:R-:W4:Y:S01]  /*0440*/  S2R R37, SR_CTAID.X ;  /* 0x0000000000257919 */ /* 0x000f220000002500 */
[----:B------:R-:W-:Y:S01]  /*0450*/  MOV R28, 0x50 ;  /* 0x00000050001c7802 */ /* 0x000fe20000000f00 */
[----:B------:R-:W-:-:S03]  /*0460*/  IMAD.MOV.U32 R3, RZ, RZ, 0x0 ;  /* 0x00000000ff037424 */ /* 0x000fc600078e00ff */
[----:B------:R-:W-:Y:S01]  /*0470*/  MOV R2, R28 ;  /* 0x0000001c00027202 */ /* 0x000fe20000000f00 */
[----:B----4-:R-:W-:-:S05]  /*0480*/  IMAD.SHL.U32 R33, R37, 0x40, RZ ;  /* 0x0000004025217824 */ /* 0x010fca00078e00ff */
[----:B------:R-:W-:-:S13]  /*0490*/  ISETP.GT.AND P0, PT, R8, R33, PT ;  /* 0x000000210800720c */ /* 0x000fda0003f04270 */
[----:B-123--:R-:W-:Y:S05]  /*04a0*/  @!P0 RET.REL.NODEC R2 `(_ZN5flash24flash_fwd_splitkv_kernelI23Flash_fwd_kernel_traitsILi64ELi64ELi256ELi4ELb0ELb0EN7cutlass6half_tE19Flash_kernel_traitsILi64ELi64ELi256ELi4ES3_EELb1ELb0ELb1ELb0ELb0ELb1ELb0ELb1EEEvNS_16Flash_fwd_paramsE) ;  /* 0xfffffff802d48950 */ /* 0x00efea0003c3ffff */
        /* <DEDUP_REMOVED lines=87> */
.L_x_3219:
[----:B------:R-:W-:Y:S05]  /*0a20*/  BSYNC B0 ;  /* 0x0000000000007941 */ /* 0x000fea0003800000 */
.L_x_3218:
        /* <DEDUP_REMOVED lines=20> */
.L_x_3221:
[----:B------:R-:W-:Y:S05]  /*0b70*/  BSYNC B0 ;  /* 0x0000000000007941 */ /* 0x000fea0003800000 */
.L_x_3220:
        /* <DEDUP_REMOVED lines=13> */
.L_x_3223:
[----:B------:R-:W-:Y:S05]  /*0c50*/  BSYNC B0 ;  /* 0x0000000000007941 */ /* 0x000fea0003800000 */
.L_x_3222:
        /* <DEDUP_REMOVED lines=12> */
.L_x_3225:
[----:B------:R-:W-:Y:S05]  /*0d20*/  BSYNC B0 ;  /* 0x0000000000007941 */ /* 0x000fea0003800000 */
.L_x_3224:
[----:B---3--:R-:W-:Y:S01]  /*0d30*/  MOV R2, R28 ;  /* 0x0000001c00027202 */ /* 0x008fe20000000f00 */
[----:B------:R-:W-:Y:S01]  /*0d40*/  @!P6 ST.E desc[UR6][R14.64], R16 ;  /* 0x000000100e00e985 */ /* 0x000fe2000c101906 */
[----:B------:R-:W-:-:S03]  /*0d50*/  MOV R3, 0x0 ;  /* 0x0000000000037802 */ /* 0x000fc60000000f00 */
[----:B------:R-:W-:Y:S04]  /*0d60*/  @!P5 ST.E desc[UR6][R14.64+0x40], R13 ;  /* 0x0000400d0e00d985 */ /* 0x000fe8000c101906 */
[----:B------:R1:W-:Y:S02]  /*0d70*/  @!P4 ST.E desc[UR6][R14.64+0x80], R12 ;  /* 0x0000800c0e00c985 */ /* 0x0003e4000c101906 */
[----:B-12--5:R-:W-:Y:S05]  /*0d80*/  @P3 RET.REL.NODEC R2 `(_ZN5flash24flash_fwd_splitkv_kernelI23Flash_fwd_kernel_traitsILi64ELi64ELi256ELi4ELb0ELb0EN7cutlass6half_tE19Flash_kernel_traitsILi64ELi64ELi256ELi4ES3_EELb1ELb0ELb1ELb0ELb0ELb1ELb0ELb1EEEvNS_16Flash_fwd_paramsE) ;  /* 0xfffffff0029c3950 */ /* 0x026fea0003c3ffff */
[----:B------:R-:W-:Y:S02]  /*0d90*/  MOV R0, 0x7f800000 ;  /* 0x7f80000000007802 */ /* 0x000fe40000000f00 */
[----:B------:R-:W-:Y:S02]  /*0da0*/  MOV R2, R28 ;  /* 0x0000001c00027202 */ /* 0x000fe40000000f00 */
[----:B------:R-:W-:Y:S01]  /*0db0*/  MOV R3, 0x0 ;  /* 0x0000000000037802 */ /* 0x000fe20000000f00 */
[----:B------:R1:W-:Y:S03]  /*0dc0*/  ST.E desc[UR6][R14.64+0xc0], R0 ;  /* 0x0000c0000e007985 */ /* 0x0003e6000c101906 */
[----:B-1----:R-:W-:Y:S05]  /*0dd0*/  RET.REL.NODEC R2 `(_ZN5flash24flash_fwd_splitkv_kernelI23Flash_fwd_kernel_traitsILi64ELi64ELi256ELi4ELb0ELb0EN7cutlass6half_tE19Flash_kernel_traitsILi64ELi64ELi256ELi4ES3_EELb1ELb0ELb1ELb0ELb0ELb1ELb0ELb1EEEvNS_16Flash_fwd_paramsE) ;  /* 0xfffffff002887950 */ /* 0x002fea0003c3ffff */
.L_x_3217:
        /* <DEDUP_REMOVED lines=23> */
[----:B------:R-:W-:-:S03]  /*0f50*/  ISETP.NE.U32.AND P0, PT, R8, RZ, PT ;  /* 0x000000ff0800720c */ /* 0x000fc60003f05070 */
[----:B------:R1:W-:Y:S01]  /*0f60*/  STL.64 [R1], R8 ;  /* 0x0000000801007387 */ /* 0x0003e20000100a00 */
        /* <DEDUP_REMOVED lines=8> */
[----:B------:R-:W5:Y:S01]  /*0ff0*/  LD.E.64 R26, desc[UR6][R22.64+0x58] ;  /* 0x00005806161a7980 */ /* 0x000f62000c101b00 */
[----:B---3--:R-:W-:-:S04]  /*1000*/  IABS R4, R13 ;  /* 0x0000000d00047213 */ /* 0x008fc80000000000 */
[----:B------:R-:W3:Y:S08]  /*1010*/  I2F.RP R2, R4 ;  /* 0x0000000400027306 */ /* 0x000ef00000209400 */
[----:B---3--:R-:W3:Y:S02]  /*1020*/  MUFU.RCP R2, R2 ;  /* 0x0000000200027308 */ /* 0x008ee40000001000 */
[----:B---3--:R-:W-:-:S06]  /*1030*/  VIADD R2, R2, 0xffffffe ;  /* 0x0ffffffe02027836 */ /* 0x008fcc0000000000 */
[----:B------:R-:W3:Y:S01]  /*1040*/  F2I.FTZ.U32.TRUNC.NTZ R3, R2 ;  /* 0x0000000200037305 */ /* 0x000ee2000021f000 */
[----:B------:R-:W-:Y:S01]  /*1050*/  IABS R6, R13 ;  /* 0x0000000d00067213 */ /* 0x000fe20000000000 */
[----:B---3--:R-:W-:Y:S01]  /*1060*/  IMAD.MOV R0, RZ, RZ, -R3 ;  /* 0x000000ffff007224 */ /* 0x008fe200078e0a03 */
        /* <DEDUP_REMOVED lines=21> */
[----:B------:R-:W-:Y:S02]  /*11c0*/  IMAD.WIDE R2, R5, 0x4, R8 ;  /* 0x0000000405027825 */ /* 0x000fe400078e0208 */
[----:B-1----:R-:W3:Y:S04]  /*11d0*/  LD.E.64 R8, desc[UR6][R22.64+0x28] ;  /* 0x0000280616087980 */ /* 0x002ee8000c101b00 */
        /* <DEDUP_REMOVED lines=53> */
[----:B-1----:R-:W-:Y:S05]  /*1530*/  BRA `(.L_x_3228) ;  /* 0x0000000400587947 */ /* 0x002fea0003800000 */
.L_x_3227:
[----:B------:R-:W1:Y:S01]  /*1540*/  LD.E R11, desc[UR6][R22.64+0x68] ;  /* 0x00006806160b7980 */ /* 0x000e62000c101900 */
[----:B------:R-:W-:-:S03]  /*1550*/  ISETP.NE.AND P3, PT, R21, -0x1, PT ;  /* 0xffffffff1500780c */ /* 0x000fc60003f65270 */
[----:B------:R-:W3:Y:S04]  /*1560*/  LD.E.64 R2, desc[UR6][R22.64+0x40] ;  /* 0x0000400616027980 */ /* 0x000ee8000c101b00 */
[----:B------:R-:W4:Y:S04]  /*1570*/  LD.E.64 R192, desc[UR6][R22.64+0x38] ;  /* 0x0000380616c07980 */ /* 0x000f28000c101b00 */
        /* <DEDUP_REMOVED lines=8> */
[----:B-1----:R-:W-:Y:S01]  /*1600*/  IABS R8, R11 ;  /* 0x0000000b00087213 */ /* 0x002fe20000000000 */
[----:B---3--:R1:W-:Y:S01]  /*1610*/  STL.64 [R1+0x20], R2 ;  /* 0x0000200201007387 */ /* 0x0083e20000100a00 */
[----:B------:R-:W-:Y:S02]  /*1620*/  IMAD.MOV.U32 R24, RZ, RZ, R2 ;  /* 0x000000ffff187224 */ /* 0x000fe400078e0002 */
[----:B-1----:R-:W1:Y:S08]  /*1630*/  I2F.RP R2, R8 ;  /* 0x0000000800027306 */ /* 0x002e700000209400 */
[----:B-1----:R-:W1:Y:S01]  /*1640*/  MUFU.RCP R2, R2 ;  /* 0x0000000200027308 */ /* 0x002e620000001000 */
[----:B------:R-:W-:-:S02]  /*1650*/  MOV R25, R3 ;  /* 0x0000000300197202 */ /* 0x000fc40000000f00 */
[----:B-1----:R-:W-:-:S05]  /*1660*/  IADD3 R2, R2, 0xffffffe, RZ ;  /* 0x0ffffffe02027810 */ /* 0x002fca0007ffe0ff */
        /* <DEDUP_REMOVED lines=11> */
[----:B----4-:R-:W-:-:S03]  /*1720*/  @!P3 IMAD R2, R193, R10, RZ ;  /* 0x0000000ac102b224 */ /* 0x010fc600078e02ff */
[----:B------:R-:W-:Y:S01]  /*1730*/  ISETP.GT.U32.AND P0, PT, R8, R0, PT ;  /* 0x000000000800720c */ /* 0x000fe20003f04070 */
[----:B------:R-:W-:Y:S02]  /*1740*/  @!P3 IMAD R5, R5, R192, R2 ;  /* 0x000000c00505b224 */ /* 0x000fe400078e0202 */
[----:B------:R-:W-:Y:S01]  /*1750*/  @!P3 IMAD.WIDE.U32 R2, R192, R10, RZ ;  /* 0x0000000ac002b225 */ /* 0x000fe200078e00ff */
[----:B------:R-:W-:-:S03]  /*1760*/  @P3 IADD3 R4, R10, R21, RZ ;  /* 0x000000150a043210 */ /* 0x000fc60007ffe0ff */
[----:B------:R-:W-:Y:S02]  /*1770*/  @!P3 IMAD.IADD R3, R3, 0x1, R5 ;  /* 0x000000010303b824 */ /* 0x000fe400078e0205 */
[----:B--2---:R-:W-:Y:S02]  /*1780*/  @!P3 IMAD R7, R7, R12, RZ ;  /* 0x0000000c0707b224 */ /* 0x004fe400078e02ff */
        /* <DEDUP_REMOVED lines=48> */
[----:B------:R-:W-:Y:S02]  /*1a90*/  MOV R16, R0 ;  /* 0x0000000000107202 */ /* 0x000fe40000000f00 */
.L_x_3228:
[----:B------:R-:W-:Y:S05]  /*1aa0*/  BSYNC B0 ;  /* 0x0000000000007941 */ /* 0x000fea0003800000 */
.L_x_3226:
        /* <DEDUP_REMOVED lines=9> */
[----:B------:R2:W5:Y:S04]  /*1b40*/  LD.E.64 R168, desc[UR6][R22.64] ;  /* 0x0000000616a87980 */ /* 0x000568000c101b00 */
[----:B------:R-:W4:Y:S01]  /*1b50*/  LD.E R31, desc[UR6][R22.64+0xc0] ;  /* 0x0000c006161f7980 */ /* 0x000f22000c101900 */
        /* <DEDUP_REMOVED lines=12> */
[----:B------:R-:W-:-:S02]  /*1c20*/  LEA.HI R245, R30, R36, RZ, 0x4 ;  /* 0x000000241ef57211 */ /* 0x000fc400078f20ff */
[----:B------:R-:W-:Y:S02]  /*1c30*/  SHF.R.S32.HI R219, RZ, 0x1f, R38 ;  /* 0x0000001fffdb7819 */ /* 0x000fe40000011426 */
[----:B------:R-:W-:Y:S01]  /*1c40*/  SHF.R.S32.HI R81, RZ, 0x1f, R80 ;  /* 0x0000001fff517819 */ /* 0x000fe20000011450 */
[----:B------:R-:W-:Y:S01]  /*1c50*/  IMAD.MOV.U32 R190, RZ, RZ, 0x20 ;  /* 0x00000020ffbe7424 */ /* 0x000fe200078e00ff */
[C---:B------:R-:W-:Y:S01]  /*1c60*/  SHF.L.U64.HI R194, R192.reuse, 0x4, R193 ;  /* 0x00000004c0c27819 */ /* 0x040fe200000102c1 */
[----:B------:R-:W-:Y:S01]  /*1c70*/  IMAD.SHL.U32 R118, R192, 0x10, RZ ;  /* 0x00000010c0767824 */ /* 0x000fe200078e00ff */
[----:B------:R-:W-:Y:S01]  /*1c80*/  SHF.L.U32 R246, R213, 0x2, RZ ;  /* 0x00000002d5f67819 */ /* 0x000fe200000006ff */
        /* <DEDUP_REMOVED lines=30> */
[----:B------:R-:W-:Y:S02]  /*1e70*/  IMAD.X R5, R135, 0x1, R3, P1 ;  /* 0x0000000187057824 */ /* 0x000fe400008e0603 */
        /* <DEDUP_REMOVED lines=27> */
[----:B------:R-:W-:Y:S02]  /*2030*/  SHF.L.U64.HI R4, R33, 0x4, R35 ;  /* 0x0000000421047819 */ /* 0x000fe40000010223 */
[----:B------:R-:W-:Y:S01]  /*2040*/  SHF.R.S32.HI R2, RZ, 0x8, R2 ;  /* 0x00000008ff027819 */ /* 0x000fe20000011402 */
[----:B------:R1:W-:Y:S01]  /*2050*/  STL [R1+0x10], R31 ;  /* 0x0000101f01007387 */ /* 0x0003e20000100800 */
[----:B------:R-:W-:-:S02]  /*2060*/  IMAD.IADD R243, R0, 0x1, -R11 ;  /* 0x0000000100f37824 */ /* 0x000fc400078e0a0b */
[----:B------:R-:W-:Y:S01]  /*2070*/  VIMNMX R119, RZ, R2, !PT ;  /* 0x00000002ff777248 */ /* 0x000fe20007fe0100 */
[----:B------:R1:W-:Y:S02]  /*2080*/  STL [R1+0x8], R4 ;  /* 0x0000080401007387 */ /* 0x0003e40000100800 */
        /* <DEDUP_REMOVED lines=8> */
[----:B------:R-:W-:Y:S01]  /*2110*/  SHF.L.U32 R195, R33, 0x4, RZ ;  /* 0x0000000421c37819 */ /* 0x000fe200000006ff */
[----:B------:R-:W-:Y:S01]  /*2120*/  IMAD.IADD R2, R36, 0x1, -R2 ;  /* 0x0000000124027824 */ /* 0x000fe200078e0a02 */
[----:B------:R-:W-:Y:S01]  /*2130*/  SHF.R.S32.HI R3, RZ, 0x5, R3 ;  /* 0x00000005ff037819 */ /* 0x000fe20000011403 */
[----:B------:R-:W-:Y:S01]  /*2140*/  IMAD.IADD R217, R215, 0x1, R5 ;  /* 0x00000001d7d97824 */ /* 0x000fe200078e0205 */
[----:B------:R-:W-:Y:S02]  /*2150*/  SEL R189, R0, 0xfffffff0, !P1 ;  /* 0xfffffff000bd7807 */ /* 0x000fe40004800000 */
[----:B------:R-:W-:Y:S01]  /*2160*/  SEL R190, R190, 0xffffffe0, !P2 ;  /* 0xffffffe0bebe7807 */ /* 0x000fe20005000000 */
[----:B------:R-:W-:Y:S06]  /*2170*/  @!P0 BRA `(.L_x_3229) ;  /* 0x000000e0002c8947 */ /* 0x000fec0003800000 */
[----:B-1----:R-:W2:Y:S04]  /*2180*/  LD.E.64 R4, desc[UR6][R22.64+0x120] ;  /* 0x0001200616047980 */ /* 0x002ea8000c101b00 */
        /* <DEDUP_REMOVED lines=233> */
.L_x_3333:
[----:B------:R-:W-:Y:S01]  /*3020*/  LOP3.LUT R33, R33, 0xfffffeff, RZ, 0xc0, !PT ;  /* 0xfffffeff21217812 */ /* 0x000fe200078ec0ff */
[----:B------:R-:W2:Y:S01]  /*3030*/  LDL R2, [R1+0x10] ;  /* 0x0000100001027983 */ /* 0x000ea20000100800 */
[----:B------:R-:W-:Y:S01]  /*3040*/  IMAD.SHL.U32 R20, R19, 0x100, RZ ;  /* 0x0000010013147824 */ /* 0x000fe200078e00ff */
[----:B------:R-:W-:Y:S02]  /*3050*/  BSSY B2, `(.L_x_3230) ;  /* 0x0000caf000027945 */ /* 0x000fe40003800000 */
[----:B---3--:R-:W3:Y:S01]  /*3060*/  LDL R0, [R1+0x8] ;  /* 0x0000080001007983 */ /* 0x008ee20000100800 */
        /* <DEDUP_REMOVED lines=14> */
[----:B----4-:R-:W-:Y:S01]  /*3150*/  @!P4 LEA R10, P2, R195, R75, 0x1 ;  /* 0x0000004bc30ac211 */ /* 0x010fe200078408ff */
        /* <DEDUP_REMOVED lines=15> */
[----:B---3--:R-:W-:Y:S02]  /*3250*/  @!P3 LEA.HI.X R11, R195, R74, R0, 0x1, P2 ;  /* 0x0000004ac30bb211 */ /* 0x008fe400010f0c00 */
[----:B------:R-:W-:Y:S02]  /*3260*/  ISETP.GE.OR P2, PT, R94, R68, P0 ;  /* 0x000000445e00720c */ /* 0x000fe40000746670 */
        /* <DEDUP_REMOVED lines=253> */
.L_x_3234:
[----:B------:R-:W-:Y:S05]  /*4240*/  BSYNC B0 ;  /* 0x0000000000007941 */ /* 0x000fea0003800000 */
.L_x_3233:
        /* <DEDUP_REMOVED lines=61> */
.L_x_3236:
[----:B------:R-:W-:Y:S05]  /*4620*/  BSYNC B0 ;  /* 0x0000000000007941 */ /* 0x000fea0003800000 */
.L_x_3235:
        /* <DEDUP_REMOVED lines=64> */
.L_x_3238:
[----:B------:R-:W-:Y:S05]  /*4a30*/  BSYNC B0 ;  /* 0x0000000000007941 */ /* 0x000fea0003800000 */
.L_x_3237:
        /* <DEDUP_REMOVED lines=71> */
.L_x_3240:
[----:B------:R-:W-:Y:S05]  /*4eb0*/  BSYNC B0 ;  /* 0x0000000000007941 */ /* 0x000fea0003800000 */
.L_x_3239:
        /* <DEDUP_REMOVED lines=64> */
.L_x_3242:
[----:B------:R-:W-:Y:S05]  /*52c0*/  BSYNC B0 ;  /* 0x0000000000007941 */ /* 0x000fea0003800000 */
.L_x_3241:
        /* <DEDUP_REMOVED lines=71> */
.L_x_3244:
[----:B------:R-:W-:Y:S05]  /*5740*/  BSYNC B0 ;  /* 0x0000000000007941 */ /* 0x000fea0003800000 */
.L_x_3243:
        /* <DEDUP_REMOVED lines=71> */
.L_x_3246:
[----:B------:R-:W-:Y:S05]  /*5bc0*/  BSYNC B0 ;  /* 0x0000000000007941 */ /* 0x000fea0003800000 */
.L_x_3245:
        /* <DEDUP_REMOVED lines=71> */
.L_x_3248:
[----:B------:R-:W-:Y:S05]  /*6040*/  BSYNC B0 ;  /* 0x0000000000007941 */ /* 0x000fea0003800000 */
.L_x_3247:
        /* <DEDUP_REMOVED lines=65> */
.L_x_3250:
[----:B------:R-:W-:Y:S05]  /*6460*/  BSYNC B0 ;  /* 0x0000000000007941 */ /* 0x000fea0003800000 */
.L_x_3249:
        /* <DEDUP_REMOVED lines=71> */
.L_x_3252:
[----:B------:R-:W-:Y:S05]  /*68e0*/  BSYNC B0 ;  /* 0x0000000000007941 */ /* 0x000fea0003800000 */
.L_x_3251:
        /* <DEDUP_REMOVED lines=69> */
.L_x_3254:
[----:B------:R-:W-:Y:S05]  /*6d40*/  BSYNC B0 ;  /* 0x0000000000007941 */ /* 0x000fea0003800000 */
.L_x_3253:
        /* <DEDUP_REMOVED lines=80> */
.L_x_3256:
[----:B------:R-:W-:Y:S05]  /*7250*/  BSYNC B0 ;  /* 0x0000000000007941 */ /* 0x000fea0003800000 */
.L_x_3255:
        /* <DEDUP_REMOVED lines=68> */
.L_x_3258:
[----:B------:R-:W-:Y:S05]  /*76a0*/  BSYNC B0 ;  /* 0x0000000000007941 */ /* 0x000fea0003800000 */
.L_x_3257:
        /* <DEDUP_REMOVED lines=68> */
.L_x_3260:
[----:B------:R-:W-:Y:S05]  /*7af0*/  BSYNC B0 ;  /* 0x0000000000007941 */ /* 0x000fea0003800000 */
.L_x_3259:
        /* <DEDUP_REMOVED lines=68> */
.L_x_3262:
[----:B------:R-:W-:Y:S05]  /*7f40*/  BSYNC B0 ;  /* 0x0000000000007941 */ /* 0x000fea0003800000 */
.L_x_3261:
        /* <DEDUP_REMOVED lines=68> */
.L_x_3264:
[----:B------:R-:W-:Y:S05]  /*8390*/  BSYNC B0 ;  /* 0x0000000000007941 */ /* 0x000fea0003800000 */
.L_x_3263:
        /* <DEDUP_REMOVED lines=10> */
.L_x_3232:
        /* <DEDUP_REMOVED lines=100> */
.L_x_3269:
[----:B------:R-:W-:Y:S05]  /*8a80*/  BSYNC B0 ;  /* 0x0000000000007941 */ /* 0x000fea0003800000 */
.L_x_3268:
[----:B-----5:R2:W-:Y:S02]  /*8a90*/  ST.E.128 desc[UR6][R34.64], R8 ;  /* 0x0000000822007985 */ /* 0x0205e4000c101d06 */
.L_x_3267:
[----:B------:R-:W-:Y:S05]  /*8aa0*/  BSYNC B1 ;  /* 0x0000000000017941 */ /* 0x000fea0003800000 */
.L_x_3266:
        /* <DEDUP_REMOVED lines=99> */
.L_x_3273:
[----:B------:R-:W-:Y:S05]  /*90e0*/  BSYNC B0 ;  /* 0x0000000000007941 */ /* 0x000fea0003800000 */
.L_x_3272:
[----:B-----5:R3:W-:Y:S02]  /*90f0*/  ST.E.128 desc[UR6][R34.64], R8 ;  /* 0x0000000822007985 */ /* 0x0207e4000c101d06 */
.L_x_3271:
[----:B------:R-:W-:Y:S05]  /*9100*/  BSYNC B1 ;  /* 0x0000000000017941 */ /* 0x000fea0003800000 */
.L_x_3270:
        /* <DEDUP_REMOVED lines=99> */
.L_x_3277:
[----:B------:R-:W-:Y:S05]  /*9740*/  BSYNC B0 ;  /* 0x0000000000007941 */ /* 0x000fea0003800000 */
.L_x_3276:
[----:B-----5:R4:W-:Y:S02]  /*9750*/  ST.E.128 desc[UR6][R34.64], R8 ;  /* 0x0000000822007985 */ /* 0x0209e4000c101d06 */
.L_x_3275:
[----:B------:R-:W-:Y:S05]  /*9760*/  BSYNC B1 ;  /* 0x0000000000017941 */ /* 0x000fea0003800000 */
.L_x_3274:
        /* <DEDUP_REMOVED lines=106> */
.L_x_3281:
[----:B------:R-:W-:Y:S05]  /*9e10*/  BSYNC B0 ;  /* 0x0000000000007941 */ /* 0x000fea0003800000 */
.L_x_3280:
[----:B-----5:R2:W-:Y:S02]  /*9e20*/  ST.E.128 desc[UR6][R34.64], R8 ;  /* 0x0000000822007985 */ /* 0x0205e4000c101d06 */
.L_x_3279:
[----:B------:R-:W-:Y:S05]  /*9e30*/  BSYNC B1 ;  /* 0x0000000000017941 */ /* 0x000fea0003800000 */
.L_x_3278:
        /* <DEDUP_REMOVED lines=99> */
.L_x_3285:
[----:B------:R-:W-:Y:S05]  /*a470*/  BSYNC B0 ;  /* 0x0000000000007941 */ /* 0x000fea0003800000 */
.L_x_3284:
[----:B-----5:R2:W-:Y:S02]  /*a480*/  ST.E.128 desc[UR6][R34.64], R8 ;  /* 0x0000000822007985 */ /* 0x0205e4000c101d06 */
.L_x_3283:
[----:B------:R-:W-:Y:S05]  /*a490*/  BSYNC B1 ;  /* 0x0000000000017941 */ /* 0x000fea0003800000 */
.L_x_3282:
        /* <DEDUP_REMOVED lines=106> */
.L_x_3289:
[----:B------:R-:W-:Y:S05]  /*ab40*/  BSYNC B0 ;  /* 0x0000000000007941 */ /* 0x000fea0003800000 */
.L_x_3288:
[----:B-----5:R2:W-:Y:S02]  /*ab50*/  ST.E.128 desc[UR6][R34.64], R8 ;  /* 0x0000000822007985 */ /* 0x0205e4000c101d06 */
.L_x_3287:
[----:B------:R-:W-:Y:S05]  /*ab60*/  BSYNC B1 ;  /* 0x0000000000017941 */ /* 0x000fea0003800000 */
.L_x_3286:
        /* <DEDUP_REMOVED lines=106> */
.L_x_3293:
[----:B------:R-:W-:Y:S05]  /*b210*/  BSYNC B0 ;  /* 0x0000000000007941 */ /* 0x000fea0003800000 */
.L_x_3292:
[----:B-----5:R2:W-:Y:S02]  /*b220*/  ST.E.128 desc[UR6][R34.64], R8 ;  /* 0x0000000822007985 */ /* 0x0205e4000c101d06 */
.L_x_3291:
[----:B------:R-:W-:Y:S05]  /*b230*/  BSYNC B1 ;  /* 0x0000000000017941 */ /* 0x000fea0003800000 */
.L_x_3290:
        /* <DEDUP_REMOVED lines=106> */
.L_x_3297:
[----:B------:R-:W-:Y:S05]  /*b8e0*/  BSYNC B0 ;  /* 0x0000000000007941 */ /* 0x000fea0003800000 */
.L_x_3296:
[----:B-----5:R2:W-:Y:S02]  /*b8f0*/  ST.E.128 desc[UR6][R34.64], R8 ;  /* 0x0000000822007985 */ /* 0x0205e4000c101d06 */
.L_x_3295:
[----:B------:R-:W-:Y:S05]  /*b900*/  BSYNC B1 ;  /* 0x0000000000017941 */ /* 0x000fea0003800000 */
.L_x_3294:
        /* <DEDUP_REMOVED lines=99> */
.L_x_3301:
[----:B------:R-:W-:Y:S05]  /*bf40*/  BSYNC B0 ;  /* 0x0000000000007941 */ /* 0x000fea0003800000 */
.L_x_3300:
[----:B-----5:R2:W-:Y:S02]  /*bf50*/  ST.E.128 desc[UR6][R34.64], R8 ;  /* 0x0000000822007985 */ /* 0x0205e4000c101d06 */
.L_x_3299:
[----:B------:R-:W-:Y:S05]  /*bf60*/  BSYNC B1 ;  /* 0x0000000000017941 */ /* 0x000fea0003800000 */
.L_x_3298:
        /* <DEDUP_REMOVED lines=106> */
.L_x_3305:
[----:B------:R-:W-:Y:S05]  /*c610*/  BSYNC B0 ;  /* 0x0000000000007941 */ /* 0x000fea0003800000 */
.L_x_3304:
[----:B-----5:R2:W-:Y:S02]  /*c620*/  ST.E.128 desc[UR6][R34.64], R8 ;  /* 0x0000000822007985 */ /* 0x0205e4000c101d06 */
.L_x_3303:
[----:B------:R-:W-:Y:S05]  /*c630*/  BSYNC B1 ;  /* 0x0000000000017941 */ /* 0x000fea0003800000 */
.L_x_3302:
        /* <DEDUP_REMOVED lines=106> */
.L_x_3309:
[----:B------:R-:W-:Y:S05]  /*cce0*/  BSYNC B0 ;  /* 0x0000000000007941 */ /* 0x000fea0003800000 */
.L_x_3308:
[----:B-----5:R2:W-:Y:S02]  /*ccf0*/  ST.E.128 desc[UR6][R34.64], R8 ;  /* 0x0000000822007985 */ /* 0x0205e4000c101d06 */
.L_x_3307:
[----:B------:R-:W-:Y:S05]  /*cd00*/  BSYNC B1 ;  /* 0x0000000000017941 */ /* 0x000fea0003800000 */
.L_x_3306:
        /* <DEDUP_REMOVED lines=106> */
.L_x_3313:
[----:B------:R-:W-:Y:S05]  /*d3b0*/  BSYNC B0 ;  /* 0x0000000000007941 */ /* 0x000fea0003800000 */
.L_x_3312:
[----:B-----5:R2:W-:Y:S02]  /*d3c0*/  ST.E.128 desc[UR6][R34.64], R8 ;  /* 0x0000000822007985 */ /* 0x0205e4000c101d06 */
.L_x_3311:
[----:B------:R-:W-:Y:S05]  /*d3d0*/  BSYNC B1 ;  /* 0x0000000000017941 */ /* 0x000fea0003800000 */
.L_x_3310:
        /* <DEDUP_REMOVED lines=106> */
.L_x_3317:
[----:B------:R-:W-:Y:S05]  /*da80*/  BSYNC B0 ;  /* 0x0000000000007941 */ /* 0x000fea0003800000 */
.L_x_3316:
[----:B-----5:R2:W-:Y:S02]  /*da90*/  ST.E.128 desc[UR6][R34.64], R8 ;  /* 0x0000000822007985 */ /* 0x0205e4000c101d06 */
.L_x_3315:
[----:B------:R-:W-:Y:S05]  /*daa0*/  BSYNC B1 ;  /* 0x0000000000017941 */ /* 0x000fea0003800000 */
.L_x_3314:
        /* <DEDUP_REMOVED lines=106> */
.L_x_3321:
[----:B------:R-:W-:Y:S05]  /*e150*/  BSYNC B0 ;  /* 0x0000000000007941 */ /* 0x000fea0003800000 */
.L_x_3320:
[----:B-----5:R2:W-:Y:S02]  /*e160*/  ST.E.128 desc[UR6][R34.64], R8 ;  /* 0x0000000822007985 */ /* 0x0205e4000c101d06 */
.L_x_3319:
[----:B------:R-:W-:Y:S05]  /*e170*/  BSYNC B1 ;  /* 0x0000000000017941 */ /* 0x000fea0003800000 */
.L_x_3318:
        /* <DEDUP_REMOVED lines=106> */
.L_x_3325:
[----:B------:R-:W-:Y:S05]  /*e820*/  BSYNC B0 ;  /* 0x0000000000007941 */ /* 0x000fea0003800000 */
.L_x_3324:
[----:B-----5:R2:W-:Y:S02]  /*e830*/  ST.E.128 desc[UR6][R34.64], R8 ;  /* 0x0000000822007985 */ /* 0x0205e4000c101d06 */
.L_x_3323:
[----:B------:R-:W-:Y:S05]  /*e840*/  BSYNC B1 ;  /* 0x0000000000017941 */ /* 0x000fea0003800000 */
.L_x_3322:
        /* <DEDUP_REMOVED lines=105> */
.L_x_3329:
[----:B------:R-:W-:Y:S05]  /*eee0*/  BSYNC B0 ;  /* 0x0000000000007941 */ /* 0x000fea0003800000 */
.L_x_3328:
[----:B-----5:R2:W-:Y:S02]  /*eef0*/  ST.E.128 desc[UR6][R34.64], R8 ;  /* 0x0000000822007985 */ /* 0x0205e4000c101d06 */
.L_x_3327:
[----:B------:R-:W-:Y:S05]  /*ef00*/  BSYNC B1 ;  /* 0x0000000000017941 */ /* 0x000fea0003800000 */
.L_x_3326:
        /* <DEDUP_REMOVED lines=11> */
.L_x_3231:
        /* <DEDUP_REMOVED lines=184> */
.L_x_3265:
[----:B------:R-:W-:Y:S05]  /*fb40*/  BSYNC B2 ;  /* 0x0000000000027941 */ /* 0x000fea0003800000 */
.L_x_3230:
[----:B------:R-:W5:Y:S01]  /*fb50*/  LDL.64 R12, [R1] ;  /* 0x00000000010c7983 */ /* 0x000f620000100a00 */
[----:B-1----:R-:W-:Y:S01]  /*fb60*/  IMAD.MOV.U32 R2, RZ, RZ, R73 ;  /* 0x000000ffff027224 */ /* 0x002fe200078e0049 */
[----:B------:R-:W-:Y:S01]  /*fb70*/  BSSY B0, `(.L_x_3330) ;  /* 0x0000067000007945 */ /* 0x000fe20003800000 */
[----:B------:R-:W-:Y:S01]  /*fb80*/  IMAD.MOV.U32 R3, RZ, RZ, R72 ;  /* 0x000000ffff037224 */ /* 0x000fe200078e0048 */
[----:B------:R-:W2:Y:S01]  /*fb90*/  LD.E R0, desc[UR6][R22.64+0x128] ;  /* 0x0001280616007980 */ /* 0x000ea2000c101900 */
[----:B-----5:R-:W-:Y:S04]  /*fba0*/  ISETP.NE.U32.AND P1, PT, R12, RZ, PT ;  /* 0x000000ff0c00720c */ /* 0x020fe80003f25070 */
[----:B------:R-:W-:Y:S01]  /*fbb0*/  ISETP.NE.AND.EX P1, PT, R13, RZ, PT, P1 ;  /* 0x000000ff0d00720c */ /* 0x000fe20003f25310 */
[----:B--2---:R-:W-:Y:S05]  /*fbc0*/  IMAD.U32 R0, R0, -0x100, RZ ;  /* 0xffffff0000007824 */ /* 0x004fea00078e00ff */
[C---:B------:R-:W-:Y:S04]  /*fbd0*/  LEA R73, P0, R0.reuse, R2, 0x1 ;  /* 0x0000000200497211 */ /* 0x040fe800078008ff */
[----:B------:R-:W-:Y:S03]  /*fbe0*/  LEA.HI.X.SX32 R72, R0, R3, 0x1, P0 ;  /* 0x0000000300487211 */ /* 0x000fe600000f0eff */
[----:B------:R-:W-:Y:S06]  /*fbf0*/  @!P1 BRA `(.L_x_3331) ;  /* 0x0000000400489947 */ /* 0x000fec0003800000 */
[----:B------:R-:W-:Y:S04]  /*fc00*/  IADD3 R0, R19, -0x1, RZ ;  /* 0xffffffff13007810 */ /* 0x000fe80007ffe0ff */
[----:B------:R-:W-:Y:S11]  /*fc10*/  ISETP.GT.AND P0, PT, R0, R119, PT ;  /* 0x000000770000720c */ /* 0x000ff60003f04270 */
[----:B------:R-:W-:Y:S02]  /*fc20*/  @!UPT UIADD3 URZ, URZ, URZ, URZ ;  /* 0x0000003f3f3ff290 */ /* 0x000fe4000fffe03f */
[----:B------:R-:W-:Y:S05]  /*fc30*/  @!P0 BRA `(.L_x_3332) ;  /* 0x0000000400688947 */ /* 0x000fea0003800000 */
[----:B------:R-:W2:Y:S01]  /*fc40*/  LD.E R3, desc[UR6][R22.64+0x170] ;  /* 0x0001700616037980 */ /* 0x000ea2000c101900 */
[----:B---34-:R-:W-:Y:S02]  /*fc50*/  IABS R9, R18 ;  /* 0x0000001200097213 */ /* 0x018fe40000000000 */
[-C--:B--2---:R-:W-:Y:S02]  /*fc60*/  IABS R5, R3.reuse ;  /* 0x0000000300057213 */ /* 0x084fe40000000000 */
        /* <DEDUP_REMOVED lines=40> */
[----:B------:R-:W2:Y:S01]  /*fef0*/  LD.E.64 R6, desc[UR6][R22.64+0x40] ;  /* 0x0000400616067980 */ /* 0x000ea2000c101b00 */
[C---:B------:R-:W-:Y:S02]  /*ff00*/  LEA R8, P0, R2.reuse, R12, 0x2 ;  /* 0x0000000c02087211 */ /* 0x040fe400078010ff */
[-C--:B------:R-:W-:Y:S02]  /*ff10*/  LEA.HI.X.SX32 R11, R5, R13.reuse, 0x2, P1 ;  /* 0x0000000d050b7211 */ /* 0x080fe400008f16ff */
[C---:B------:R-:W-:Y:S01]  /*ff20*/  LEA.HI.X.SX32 R9, R2.reuse, R13, 0x2, P0 ;  /* 0x0000000d02097211 */ /* 0x040fe200000f16ff */
[----:B------:R-:W-:Y:S01]  /*ff30*/  IMAD.IADD R2, R2, 0x1, -R5 ;  /* 0x0000000102027824 */ /* 0x000fe200078e0a05 */
[----:B------:R-:W3:Y:S03]  /*ff40*/  LD.E.64 R12, desc[UR6][R22.64+0x28] ;  /* 0x00002806160c7980 */ /* 0x000ee6000c101b00 */
[----:B------:R-:W-:Y:S03]  /*ff50*/  IMAD R0, R2, R3, R0 ;  /* 0x0000000302007224 */ /* 0x000fe600078e0200 */
[----:B------:R-:W4:Y:S02]  /*ff60*/  LD.E R4, desc[UR6][R8.64] ;  /* 0x0000000608047980 */ /* 0x000f24000c101900 */
[----:B------:R-:W-:Y:S02]  /*ff70*/  SHF.R.S32.HI R14, RZ, 0x1f, R0 ;  /* 0x0000001fff0e7819 */ /* 0x000fe40000011400 */
[----:B------:R-:W4:Y:S04]  /*ff80*/  LD.E R15, desc[UR6][R10.64] ;  /* 0x000000060a0f7980 */ /* 0x000f28000c101900 */
[----:B------:R-:W5:Y:S06]  /*ff90*/  LD.E.64 R8, desc[UR6][R22.64+0x20] ;  /* 0x0000200616087980 */ /* 0x000f6c000c101b00 */
[----:B------:R-:W5:Y:S01]  /*ffa0*/  LD.E.64 R10, desc[UR6][R22.64+0x38] ;  /* 0x00003806160a7980 */ /* 0x000f62000c101b00 */
[----:B--2---:R-:W-:Y:S04]  /*ffb0*/  IMAD R2, R7, R0, RZ ;  /* 0x0000000007027224 */ /* 0x004fe800078e02ff */
[----:B------:R-:W-:Y:S01]  /*ffc0*/  IMAD R7, R6, R14, R2 ;  /* 0x0000000e06077224 */ /* 0x000fe200078e0202 */
[----:B----4-:R-:W-:Y:S01]  /*ffd0*/  IADD3 R15, -R4, R15, RZ ;  /* 0x0000000f040f7210 */ /* 0x010fe20007ffe1ff */
[----:B------:R-:W-:Y:S03]  /*ffe0*/  IMAD.WIDE.U32 R4, R6, R0, RZ ;  /* 0x0000000006047225 */ /* 0x000fe600078e00ff */
[----:B------:R-:W-:Y:S01]  /*fff0*/  SHF.R.S32.HI R18, RZ, 0x1f, R15 ;  /* 0x0000001fff127819 */ /* 0x000fe2000001140f */
[----:B------:R-:W-:Y:S02]  /*10000*/  IMAD.IADD R5, R5, 0x1, R7 ;  /* 0x0000000105057824 */ /* 0x000fe400078e0207 */
[----:B---3--:R-:W-:Y:S03]  /*10010*/  IMAD.WIDE.U32 R4, R15, R12, R4 ;  /* 0x0000000c0f047225 */ /* 0x008fe600078e0004 */
        /* <DEDUP_REMOVED lines=16> */
.L_x_3331:
[----:B----4-:R-:W-:Y:S01]  /*10120*/  MOV R5, R74 ;  /* 0x0000004a00057202 */ /* 0x010fe20000000f00 */
[----:B---3--:R-:W2:Y:S01]  /*10130*/  LD.E R6, desc[UR6][R22.64+0x40] ;  /* 0x0000400616067980 */ /* 0x008ea2000c101900 */
        /* <DEDUP_REMOVED lines=10> */
.L_x_3332:
[----:B------:R-:W-:Y:S05]  /*101e0*/  BSYNC B0 ;  /* 0x0000000000007941 */ /* 0x000fea0003800000 */
.L_x_3330:
[----:B------:R-:W-:Y:S04]  /*101f0*/  IADD3 R19, R19, -0x1, RZ ;  /* 0xffffffff13137810 */ /* 0x000fe80007ffe0ff */
[----:B------:R-:W-:Y:S11]  /*10200*/  ISETP.GT.AND P0, PT, R19, R119, PT ;  /* 0x000000771300720c */ /* 0x000ff60003f04270 */
[----:B------:R-:W-:Y:S02]  /*10210*/  @!UPT UIADD3 URZ, URZ, URZ, URZ ;  /* 0x0000003f3f3ff290 */ /* 0x000fe4000fffe03f */
[----:B------:R-:W-:Y:S05]  /*10220*/  @P0 BRA `(.L_x_3333) ;  /* 0xffffff2c007c0947 */ /* 0x000fea000383ffff */
.L_x_3229:
[----:B------:R-:W-:Y:S05]  /*10230*/  WARPSYNC.ALL ;  /* 0x0000000000007948 */ /* 0x000fea0003800000 */
[----:B------:R-:W-:Y:S06]  /*10240*/  BAR.SYNC.DEFER_BLOCKING 0x0 ;  /* 0x0000000000007b1d */ /* 0x000fec0000010000 */
[----:B------:R2:W5:Y:S04]  /*10250*/  LDL R137, [R1+0x178] ;  /* 0x0001780001897983 */ /* 0x0005680000100800 */
[----:B---34-:R-:W3:Y:S01]  /*10260*/  LD.E R35, desc[UR6][R22.64+0xd0] ;  /* 0x0000d00616237980 */ /* 0x018ee2000c101900 */
[----:B------:R-:W4:Y:S01]  /*10270*/  S2UR UR4, SR_CgaCtaId ;  /* 0x00000000000479c3 */ /* 0x000f220000008800 */
[----:B------:R-:W-:Y:S01]  /*10280*/  UMOV UR5, 0x400 ;  /* 0x0000040000057882 */ /* 0x000fe20000000000 */
[----:B------:R-:W-:Y:S01]  /*10290*/  BSSY B2, `(.L_x_3334) ;  /* 0x000031a000027945 */ /* 0x000fe20003800000 */
[----:B------:R-:W2:Y:S01]  /*102a0*/  S2R R47, SR_TID.X ;  /* 0x00000000002f7919 */ /* 0x000ea20000002100 */
[C---:B------:R-:W-:Y:S01]  /*102b0*/  SHF.L.U64.HI R6, R170.reuse, 0x4, R171 ;  /* 0x00000004aa067819 */ /* 0x040fe200000102ab */
[----:B-1----:R-:W-:Y:S01]  /*102c0*/  IMAD.SHL.U32 R4, R170, 0x10, RZ ;  /* 0x00000010aa047824 */ /* 0x002fe200078e00ff */
[----:B------:R-:W1:Y:S01]  /*102d0*/  S2R R50, SR_CTAID.Y ;  /* 0x0000000000327919 */ /* 0x000e620000002600 */
[----:B----4-:R-:W-:-:S06]  /*102e0*/  ULEA UR4, UR4, UR5, 0x18 ;  /* 0x0000000504047291 */ /* 0x010fcc000f8ec03f */
[----:B------:R-:W-:Y:S02]  /*102f0*/  LEA R191, R216, UR4, 0x1 ;  /* 0x00000004d8bf7c11 */ /* 0x000fe4000f8e08ff */
[----:B---3--:R-:W-:-:S13]  /*10300*/  ISETP.NE.AND P0, PT, R35, RZ, PT ;  /* 0x000000ff2300720c */ /* 0x008fda0003f05270 */
[----:B-12---:R-:W-:Y:S05]  /*10310*/  @!P0 BRA `(.L_x_3335) ;  /* 0x0000002c00308947 */ /* 0x006fea0003800000 */
[----:B------:R-:W2:Y:S01]  /*10320*/  LD.E.64 R2, desc[UR6][R22.64+0xf0] ;  /* 0x0000f00616027980 */ /* 0x000ea2000c101b00 */
[----:B------:R-:W-:-:S03]  /*10330*/  IMAD.MOV.U32 R0, RZ, RZ, RZ ;  /* 0x000000ffff007224 */ /* 0x000fc600078e00ff */
[----:B------:R-:W3:Y:S04]  /*10340*/  LD.E.U8 R12, desc[UR6][R22.64+0x1b3] ;  /* 0x0001b306160c7980 */ /* 0x000ee8000c101100 */
[----:B------:R-:W5:Y:S04]  /*10350*/  LD.E R39, desc[UR6][R22.64+0xc0] ;  /* 0x0000c00616277980 */ /* 0x000f68000c101900 */
[----:B------:R-:W5:Y:S04]  /*10360*/  LD.E.64 R30, desc[UR6][R22.64+0x148] ;  /* 0x00014806161e7980 */ /* 0x000f68000c101b00 */
[----:B-----5:R-:W5:Y:S01]  /*10370*/  LD.E.64 R28, desc[UR6][R22.64+0x150] ;  /* 0x00015006161c7980 */ /* 0x020f62000c101b00 */
[----:B------:R-:W1:Y:S01]  /*10380*/  S2R R5, SR_CTAID.X ;  /* 0x0000000000057919 */ /* 0x000e620000002500 */
[----:B--2---:R-:W-:-:S04]  /*10390*/  ISETP.NE.U32.AND P1, PT, R2, RZ, PT ;  /* 0x000000ff0200720c */ /* 0x004fc80003f25070 */
[----:B------:R-:W-:-:S13]  /*103a0*/  ISETP.NE.AND.EX P1, PT, R3, RZ, PT, P1 ;  /* 0x000000ff0300720c */ /* 0x000fda0003f25310 */
[----:B------:R-:W-:-:S04]  /*103b0*/  @P1 LEA R2, P0, R50, R2, 0x2 ;  /* 0x0000000232021211 */ /* 0x000fc800078010ff */
[----:B------:R-:W-:-:S05]  /*103c0*/  @P1 LEA.HI.X R3, R50, R3, R247, 0x2, P0 ;  /* 0x0000000332031211 */ /* 0x000fca00000f14f7 */
[----:B------:R2:W4:Y:S01]  /*103d0*/  @P1 LD.E R0, desc[UR6][R2.64] ;  /* 0x0000000602001980 */ /* 0x000522000c101900 */
[----:B-1----:R-:W-:Y:S01]  /*103e0*/  IMAD.SHL.U32 R13, R5, 0x40, RZ ;  /* 0x00000040050d7824 */ /* 0x002fe200078e00ff */
        /* <DEDUP_REMOVED lines=9> */
[----:B--2---:R-:W-:-:S04]  /*10480*/  IMAD.WIDE.U32 R2, R170, 0x30, R216 ;  /* 0x00000030aa027825 */ /* 0x004fc800078e00d8 */
        /* <DEDUP_REMOVED lines=11> */
[----:B----4-:R-:W-:Y:S01]  /*10540*/  IADD3 R11, R0, R166, R13 ;  /* 0x000000a6000b7210 */ /* 0x010fe20007ffe00d */
        /* <DEDUP_REMOVED lines=68> */
.L_x_3340:
[----:B------:R-:W-:Y:S05]  /*10990*/  BSYNC B0 ;  /* 0x0000000000007941 */ /* 0x000fea0003800000 */
.L_x_3339:
[----:B-----5:R3:W-:Y:S02]  /*109a0*/  STS.128 [R191], R4 ;  /* 0x00000004bf007388 */ /* 0x0207e40000000c00 */
.L_x_3338:
[----:B------:R-:W-:Y:S05]  /*109b0*/  BSYNC B1 ;  /* 0x0000000000017941 */ /* 0x000fea0003800000 */
.L_x_3337:
        /* <DEDUP_REMOVED lines=62> */
.L_x_3344:
[----:B------:R-:W-:Y:S05]  /*10da0*/  BSYNC B0 ;  /* 0x0000000000007941 */ /* 0x000fea0003800000 */
.L_x_3343:
[----:B-----5:R1:W-:Y:S02]  /*10db0*/  STS.128 [R191+0x800], R4 ;  /* 0x00080004bf007388 */ /* 0x0203e40000000c00 */
.L_x_3342:
[----:B------:R-:W-:Y:S05]  /*10dc0*/  BSYNC B1 ;  /* 0x0000000000017941 */ /* 0x000fea0003800000 */
.L_x_3341:
        /* <DEDUP_REMOVED lines=63> */
.L_x_3348:
[----:B------:R-:W-:Y:S05]  /*111c0*/  BSYNC B0 ;  /* 0x0000000000007941 */ /* 0x000fea0003800000 */
.L_x_3347:
[----:B-----5:R3:W-:Y:S02]  /*111d0*/  STS.128 [R191+0x1000], R4 ;  /* 0x00100004bf007388 */ /* 0x0207e40000000c00 */
.L_x_3346:
[----:B------:R-:W-:Y:S05]  /*111e0*/  BSYNC B1 ;  /* 0x0000000000017941 */ /* 0x000fea0003800000 */
.L_x_3345:
        /* <DEDUP_REMOVED lines=62> */
.L_x_3351:
[----:B------:R-:W-:Y:S05]  /*115d0*/  BSYNC B0 ;  /* 0x0000000000007941 */ /* 0x000fea0003800000 */
.L_x_3350:
[----:B-----5:R1:W-:Y:S01]  /*115e0*/  STS.128 [R191+0x1800], R4 ;  /* 0x00180004bf007388 */ /* 0x0203e20000000c00 */
[----:B------:R-:W-:Y:S05]  /*115f0*/  BRA `(.L_x_3349) ;  /* 0x0000001c008c7947 */ /* 0x000fea0003800000 */
.L_x_3336:
        /* <DEDUP_REMOVED lines=98> */
.L_x_3355:
[----:B------:R-:W-:Y:S05]  /*11c20*/  BSYNC B0 ;  /* 0x0000000000007941 */ /* 0x000fea0003800000 */
.L_x_3354:
[----:B-----5:R3:W-:Y:S02]  /*11c30*/  STS.128 [R191], R4 ;  /* 0x00000004bf007388 */ /* 0x0207e40000000c00 */
.L_x_3353:
[----:B------:R-:W-:Y:S05]  /*11c40*/  BSYNC B1 ;  /* 0x0000000000017941 */ /* 0x000fea0003800000 */
.L_x_3352:
        /* <DEDUP_REMOVED lines=101> */
.L_x_3359:
[----:B------:R-:W-:Y:S05]  /*122a0*/  BSYNC B0 ;  /* 0x0000000000007941 */ /* 0x000fea0003800000 */
.L_x_3358:
[----:B-----5:R1:W-:Y:S02]  /*122b0*/  STS.128 [R191+0x800], R4 ;  /* 0x00080004bf007388 */ /* 0x0203e40000000c00 */
.L_x_3357:
[----:B------:R-:W-:Y:S05]  /*122c0*/  BSYNC B1 ;  /* 0x0000000000017941 */ /* 0x000fea0003800000 */
.L_x_3356:
        /* <DEDUP_REMOVED lines=102> */
.L_x_3363:
[----:B------:R-:W-:Y:S05]  /*12930*/  BSYNC B0 ;  /* 0x0000000000007941 */ /* 0x000fea0003800000 */
.L_x_3362:
[----:B-----5:R3:W-:Y:S02]  /*12940*/  STS.128 [R191+0x1000], R4 ;  /* 0x00100004bf007388 */ /* 0x0207e40000000c00 */
.L_x_3361:
[----:B------:R-:W-:Y:S05]  /*12950*/  BSYNC B1 ;  /* 0x0000000000017941 */ /* 0x000fea0003800000 */
.L_x_3360:
        /* <DEDUP_REMOVED lines=101> */
.L_x_3365:
[----:B------:R-:W-:Y:S05]  /*12fb0*/  BSYNC B0 ;  /* 0x0000000000007941 */ /* 0x000fea0003800000 */
.L_x_3364:
[----:B-----5:R1:W-:Y:S01]  /*12fc0*/  STS.128 [R191+0x1800], R4 ;  /* 0x00180004bf007388 */ /* 0x0203e20000000c00 */
[----:B------:R-:W-:Y:S05]  /*12fd0*/  BRA `(.L_x_3349) ;  /* 0x0000000400147947 */ /* 0x000fea0003800000 */
.L_x_3335:
[----:B------:R-:W1:Y:S01]  /*12fe0*/  S2R R0, SR_CTAID.X ;  /* 0x0000000000007919 */ /* 0x000e620000002500 */
[C---:B------:R-:W-:Y:S01]  /*12ff0*/  VIADD R36, R80.reuse, 0x20 ;  /* 0x0000002050247836 */ /* 0x040fe20000000000 */
[C---:B------:R-:W-:Y:S01]  /*13000*/  IADD3 R37, R80.reuse, 0x10, RZ ;  /* 0x0000001050257810 */ /* 0x040fe20007ffe0ff */
[----:B------:R-:W-:Y:S01]  /*13010*/  BSSY B0, `(.L_x_3366) ;  /* 0x0000013000007945 */ /* 0x000fe20003800000 */
[----:B------:R-:W-:Y:S01]  /*13020*/  IADD3 R32, R80, 0x30, RZ ;  /* 0x0000003050207810 */ /* 0x000fe20007ffe0ff */
[----:B-1----:R-:W-:-:S04]  /*13030*/  IMAD.SHL.U32 R0, R0, 0x40, RZ ;  /* 0x0000004000007824 */ /* 0x002fc800078e00ff */
[----:B-----5:R-:W-:-:S05]  /*13040*/  IMAD.IADD R0, R137, 0x1, -R0 ;  /* 0x0000000189007824 */ /* 0x020fca00078e0a00 */
[-C--:B------:R-:W-:Y:S02]  /*13050*/  ISETP.GE.AND P0, PT, R80, R0.reuse, PT ;  /* 0x000000005000720c */ /* 0x080fe40003f06270 */
[-C--:B------:R-:W-:Y:S02]  /*13060*/  ISETP.GE.AND P3, PT, R37, R0.reuse, PT ;  /* 0x000000002500720c */ /* 0x080fe40003f66270 */
[-C--:B------:R-:W-:Y:S02]  /*13070*/  ISETP.GE.AND P2, PT, R36, R0.reuse, PT ;  /* 0x000000002400720c */ /* 0x080fe40003f46270 */
[----:B------:R-:W-:-:S07]  /*13080*/  ISETP.GE.AND P1, PT, R32, R0, PT ;  /* 0x000000002000720c */ /* 0x000fce0003f26270 */
[----:B------:R-:W-:Y:S06]  /*13090*/  @P0 BRA `(.L_x_3367) ;  /* 0x0000000000280947 */ /* 0x000fec0003800000 */
[----:B------:R-:W2:Y:S02]  /*130a0*/  LDL R2, [R1+0x10] ;  /* 0x0000100001027983 */ /* 0x000ea40000100800 */
        /* <DEDUP_REMOVED lines=9> */
.L_x_3367:
[----:B------:R-:W-:Y:S05]  /*13140*/  BSYNC B0 ;  /* 0x0000000000007941 */ /* 0x000fea0003800000 */
.L_x_3366:
[----:B------:R-:W-:Y:S04]  /*13150*/  BSSY B0, `(.L_x_3368) ;  /* 0x000000e000007945 */ /* 0x000fe80003800000 */
[----:B------:R-:W-:Y:S05]  /*13160*/  @P3 BRA `(.L_x_3369) ;  /* 0x0000000000303947 */ /* 0x000fea0003800000 */
[----:B------:R-:W3:Y:S02]  /*13170*/  LDL R0, [R1+0x10] ;  /* 0x0000100001007983 */ /* 0x000ee40000100800 */
        /* <DEDUP_REMOVED lines=11> */
.L_x_3369:
[----:B------:R-:W-:Y:S05]  /*13230*/  BSYNC B0 ;  /* 0x0000000000007941 */ /* 0x000fea0003800000 */
.L_x_3368:
[----:B------:R-:W-:Y:S04]  /*13240*/  BSSY B0, `(.L_x_3370) ;  /* 0x000000e000007945 */ /* 0x000fe80003800000 */
[----:B------:R-:W-:Y:S05]  /*13250*/  @P2 BRA `(.L_x_3371) ;  /* 0x0000000000302947 */ /* 0x000fea0003800000 */
[----:B------:R-:W5:Y:S02]  /*13260*/  LDL R0, [R1+0x10] ;  /* 0x0000100001007983 */ /* 0x000f640000100800 */
        /* <DEDUP_REMOVED lines=11> */
.L_x_3371:
[----:B------:R-:W-:Y:S05]  /*13320*/  BSYNC B0 ;  /* 0x0000000000007941 */ /* 0x000fea0003800000 */
.L_x_3370:
[----:B------:R-:W-:Y:S05]  /*13330*/  @P1 BRA `(.L_x_3349) ;  /* 0x00000000003c1947 */ /* 0x000fea0003800000 */
[----:B------:R-:W5:Y:S02]  /*13340*/  LDL R0, [R1+0x10] ;  /* 0x0000100001007983 */ /* 0x000f640000100800 */
        /* <DEDUP_REMOVED lines=14> */
.L_x_3349:
[----:B------:R-:W-:Y:S05]  /*13430*/  BSYNC B2 ;  /* 0x0000000000027941 */ /* 0x000fea0003800000 */
.L_x_3334:
[----:B------:R-:W4:Y:S01]  /*13440*/  LDL R119, [R1+0x144] ;  /* 0x0001440001777983 */ /* 0x000f220000100800 */
[C---:B------:R-:W-:Y:S01]  /*13450*/  VIADD R10, R80.reuse, 0x40 ;  /* 0x00000040500a7836 */ /* 0x040fe20000000000 */
[----:B------:R-:W-:Y:S01]  /*13460*/  BSSY B0, `(.L_x_3372) ;  /* 0x000001a000007945 */ /* 0x000fe20003800000 */
[C---:B--2---:R-:W-:Y:S02]  /*13470*/  VIADD R9, R80.reuse, 0x50 ;  /* 0x0000005050097836 */ /* 0x044fe40000000000 */
[C---:B------:R-:W-:Y:S02]  /*13480*/  VIADD R8, R80.reuse, 0x60 ;  /* 0x0000006050087836 */ /* 0x040fe40000000000 */
[----:B------:R-:W-:Y:S02]  /*13490*/  VIADD R15, R80, 0x70 ;  /* 0x00000070500f7836 */ /* 0x000fe40000000000 */
[----:B----4-:R-:W-:-:S04]  /*134a0*/  VIADD R0, R119, 0xffffffff ;  /* 0xffffffff77007836 */ /* 0x010fc80000000000 */
[----:B------:R-:W-:Y:S01]  /*134b0*/  IMAD.SHL.U32 R85, R0, 0x100, RZ ;  /* 0x0000010000557824 */ /* 0x000fe200078e00ff */
[----:B------:R2:W-:Y:S03]  /*134c0*/  STL [R1+0x14], R0 ;  /* 0x0000140001007387 */ /* 0x0005e60000100800 */
[----:B--2---:R-:W-:-:S05]  /*134d0*/  IMAD.IADD R0, R248, 0x1, -R85 ;  /* 0x00000001f8007824 */ /* 0x004fca00078e0a55 */
        /* <DEDUP_REMOVED lines=8> */
[----:B------:R-:W2:Y:S02]  /*13560*/  LDL R2, [R1+0x10] ;  /* 0x0000100001027983 */ /* 0x000ea40000100800 */
        /* <DEDUP_REMOVED lines=9> */
.L_x_3373:
[----:B------:R-:W-:Y:S05]  /*13600*/  BSYNC B0 ;  /* 0x0000000000007941 */ /* 0x000fea0003800000 */
.L_x_3372:
[----:B------:R-:W-:Y:S01]  /*13610*/  BSSY B0, `(.L_x_3374) ;  /* 0x000000e000007945 */ /* 0x000fe20003800000 */
[----:B------:R-:W-:Y:S02]  /*13620*/  ISETP.GE.AND P2, PT, R15, R0, PT ;  /* 0x000000000f00720c */ /* 0x000fe40003f46270 */
[----:B------:R-:W-:Y:S01]  /*13630*/  IADD3 R14, R80, 0x80, RZ ;  /* 0x00000080500e7810 */ /* 0x000fe20007ffe0ff */
[----:B------:R-:W-:Y:S05]  /*13640*/  @P1 BRA `(.L_x_3375) ;  /* 0x0000000000281947 */ /* 0x000fea0003800000 */
[----:B----4-:R-:W4:Y:S02]  /*13650*/  LDL R2, [R1+0x10] ;  /* 0x0000100001027983 */ /* 0x010f240000100800 */
        /* <DEDUP_REMOVED lines=9> */
.L_x_3375:
[----:B------:R-:W-:Y:S05]  /*136f0*/  BSYNC B0 ;  /* 0x0000000000007941 */ /* 0x000fea0003800000 */
.L_x_3374:
[----:B------:R-:W-:Y:S01]  /*13700*/  BSSY B0, `(.L_x_3376) ;  /* 0x000000e000007945 */ /* 0x000fe20003800000 */
[----:B------:R-:W-:Y:S02]  /*13710*/  ISETP.GE.AND P1, PT, R14, R0, PT ;  /* 0x000000000e00720c */ /* 0x000fe40003f26270 */
[----:B------:R-:W-:Y:S01]  /*13720*/  IADD3 R13, R80, 0x90, RZ ;  /* 0x00000090500d7810 */ /* 0x000fe20007ffe0ff */
[----:B------:R-:W-:Y:S05]  /*13730*/  @P0 BRA `(.L_x_3377) ;  /* 0x0000000000280947 */ /* 0x000fea0003800000 */
[----:B-1--4-:R-:W4:Y:S02]  /*13740*/  LDL R2, [R1+0x10] ;  /* 0x0000100001027983 */ /* 0x012f240000100800 */
        /* <DEDUP_REMOVED lines=9> */
.L_x_3377:
[----:B------:R-:W-:Y:S05]  /*137e0*/  BSYNC B0 ;  /* 0x0000000000007941 */ /* 0x000fea0003800000 */
.L_x_3376:
        /* <DEDUP_REMOVED lines=17> */
.L_x_3379:
[----:B------:R-:W-:Y:S05]  /*13900*/  BSYNC B0 ;  /* 0x0000000000007941 */ /* 0x000fea0003800000 */
.L_x_3378:
        /* <DEDUP_REMOVED lines=14> */
.L_x_3381:
[----:B------:R-:W-:Y:S05]  /*139f0*/  BSYNC B0 ;  /* 0x0000000000007941 */ /* 0x000fea0003800000 */
.L_x_3380:
        /* <DEDUP_REMOVED lines=17> */
.L_x_3383:
[----:B------:R-:W-:Y:S05]  /*13b10*/  BSYNC B0 ;  /* 0x0000000000007941 */ /* 0x000fea0003800000 */
.L_x_3382:
        /* <DEDUP_REMOVED lines=17> */
.L_x_3385:
[----:B------:R-:W-:Y:S05]  /*13c30*/  BSYNC B0 ;  /* 0x0000000000007941 */ /* 0x000fea0003800000 */
.L_x_3384:
        /* <DEDUP_REMOVED lines=17> */
.L_x_3387:
[----:B------:R-:W-:Y:S05]  /*13d50*/  BSYNC B0 ;  /* 0x0000000000007941 */ /* 0x000fea0003800000 */
.L_x_3386:
        /* <DEDUP_REMOVED lines=14> */
.L_x_3389:
[----:B------:R-:W-:Y:S05]  /*13e40*/  BSYNC B0 ;  /* 0x0000000000007941 */ /* 0x000fea0003800000 */
.L_x_3388:
[----:B------:R-:W-:Y:S01]  /*13e50*/  BSSY B0, `(.L_x_3390) ;  /* 0x0000010000007945 */ /* 0x000fe20003800000 */
[----:B------:R-:W-:-:S03]  /*13e60*/  ISETP.GE.AND P1, PT, R11, R0, PT ;  /* 0x000000000b00720c */ /* 0x000fc60003f26270 */
[----:B------:R-:W-:Y:S10]  /*13e70*/  @P0 BRA `(.L_x_3391) ;  /* 0x0000000000340947 */ /* 0x000ff40003800000 */
        /* <DEDUP_REMOVED lines=13> */
.L_x_3391:
[----:B------:R-:W-:Y:S05]  /*13f50*/  BSYNC B0 ;  /* 0x0000000000007941 */ /* 0x000fea0003800000 */
.L_x_3390:
[----:B------:R-:W-:Y:S04]  /*13f60*/  BSSY B0, `(.L_x_3392) ;  /* 0x000000f000007945 */ /* 0x000fe80003800000 */
        /* <DEDUP_REMOVED lines=14> */
.L_x_3393:
[----:B------:R-:W-:Y:S05]  /*14050*/  BSYNC B0 ;  /* 0x0000000000007941 */ /* 0x000fea0003800000 */
.L_x_3392:
        /* <DEDUP_REMOVED lines=15> */
.L_x_3395:
[----:B------:R-:W-:Y:S05]  /*14150*/  BSYNC B0 ;  /* 0x0000000000007941 */ /* 0x000fea0003800000 */
.L_x_3394:
        /* <DEDUP_REMOVED lines=15> */
.L_x_3397:
[----:B------:R-:W-:Y:S05]  /*14250*/  BSYNC B0 ;  /* 0x0000000000007941 */ /* 0x000fea0003800000 */
.L_x_3396:
        /* <DEDUP_REMOVED lines=15> */
.L_x_3399:
[----:B------:R-:W-:Y:S05]  /*14350*/  BSYNC B0 ;  /* 0x0000000000007941 */ /* 0x000fea0003800000 */
.L_x_3398:
        /* <DEDUP_REMOVED lines=15> */
.L_x_3401:
[----:B------:R-:W-:Y:S05]  /*14450*/  BSYNC B0 ;  /* 0x0000000000007941 */ /* 0x000fea0003800000 */
.L_x_3400:
        /* <DEDUP_REMOVED lines=15> */
.L_x_3403:
[----:B------:R-:W-:Y:S05]  /*14550*/  BSYNC B0 ;  /* 0x0000000000007941 */ /* 0x000fea0003800000 */
.L_x_3402:
[----:B-1--4-:R-:W4:Y:S04]  /*14560*/  LD.E.64 R2, desc[UR6][R22.64+0x1c0] ;  /* 0x0001c00616027980 */ /* 0x012f28000c101b00 */
[----:B------:R-:W2:Y:S01]  /*14570*/  LD.E.64 R4, desc[UR6][R22.64+0x1b8] ;  /* 0x0001b80616047980 */ /* 0x000ea2000c101b00 */
        /* <DEDUP_REMOVED lines=24> */
[----:B------:R-:W2:Y:S02]  /*14700*/  LDL R20, [R1+0x10] ;  /* 0x0000100001147983 */ /* 0x000ea40000100800 */
[----:B--2---:R-:W-:-:S13]  /*14710*/  ISETP.GE.AND P2, PT, R134, R20, PT ;  /* 0x000000148600720c */ /* 0x004fda0003f46270 */
        /* <DEDUP_REMOVED lines=8> */
.L_x_3405:
[----:B------:R-:W-:Y:S05]  /*147a0*/  BSYNC B0 ;  /* 0x0000000000007941 */ /* 0x000fea0003800000 */
.L_x_3404:
[----:B------:R1:W-:Y:S01]  /*147b0*/  @P1 STS.128 [R191+0xa800], RZ ;  /* 0x00a800ffbf001388 */ /* 0x0003e20000000c00 */
[----:B------:R-:W-:Y:S01]  /*147c0*/  BSSY B0, `(.L_x_3406) ;  /* 0x000000e000007945 */ /* 0x000fe20003800000 */
[----:B------:R-:W-:-:S03]  /*147d0*/  ISETP.GE.AND P2, PT, R15, R0, PT ;  /* 0x000000000f00720c */ /* 0x000fc60003f46270 */
[----:B------:R-:W-:Y:S10]  /*147e0*/  @P1 BRA `(.L_x_3407) ;  /* 0x00000000002c1947 */ /* 0x000ff40003800000 */
[----:B-1--4-:R-:W4:Y:S02]  /*147f0*/  LDL R2, [R1+0x10] ;  /* 0x0000100001027983 */ /* 0x012f240000100800 */
[----:B----4-:R-:W-:-:S13]  /*14800*/  ISETP.GE.AND P1, PT, R134, R2, PT ;  /* 0x000000028600720c */ /* 0x010fda0003f26270 */
[----:B------:R1:W-:Y:S01]  /*14810*/  @P1 STS.128 [R191+0xa800], RZ ;  /* 0x00a800ffbf001388 */ /* 0x0003e20000000c00 */
[----:B------:R-:W-:Y:S05]  /*14820*/  @P1 BRA `(.L_x_3407) ;  /* 0x00000000001c1947 */ /* 0x000fea0003800000 */
[----:B------:R-:W4:Y:S01]  /*14830*/  LDL R4, [R1+0x8] ;  /* 0x0000080001047983 */ /* 0x000f220000100800 */
[----:B------:R-:W-:-:S04]  /*14840*/  LEA R2, P1, R195, R251, 0x1 ;  /* 0x000000fbc3027211 */ /* 0x000fc800078208ff */
[----:B----4-:R-:W-:-:S05]  /*14850*/  LEA.HI.X R3, R195, R249, R4, 0x1, P1 ;  /* 0x000000f9c3037211 */ /* 0x010fca00008f0c04 */
[----:B------:R-:W-:Y:S01]  /*14860*/  @!PT LDS RZ, [RZ] ;  /* 0x00000000fffff984 */ /* 0x000fe20000000800 */
[----:B------:R-:W-:Y:S01]  /*14870*/  @!PT LDS RZ, [RZ] ;  /* 0x00000000fffff984 */ /* 0x000fe20000000800 */
[----:B------:R-:W-:Y:S01]  /*14880*/  @!PT LDS RZ, [RZ] ;  /* 0x00000000fffff984 */ /* 0x000fe20000000800 */
[----:B------:R4:W-:Y:S04]  /*14890*/  LDGSTS.E.BYPASS.LTC128B.128 [R191+0xa800], desc[UR6][R2.64] ;  /* 0x0a80000002bf7fae */ /* 0x0009e8000b901d46 */
.L_x_3407:
[----:B------:R-:W-:Y:S05]  /*148a0*/  BSYNC B0 ;  /* 0x0000000000007941 */ /* 0x000fea0003800000 */
.L_x_3406:
        /* <DEDUP_REMOVED lines=16> */
.L_x_3409:
[----:B------:R-:W-:Y:S05]  /*149b0*/  BSYNC B0 ;  /* 0x0000000000007941 */ /* 0x000fea0003800000 */
.L_x_3408:
[----:B------:R1:W-:Y:S01]  /*149c0*/  @P6 STS.128 [R191+0xb800], RZ ;  /* 0x00b800ffbf006388 */ /* 0x0003e20000000c00 */
[----:B------:R-:W-:Y:S01]  /*149d0*/  BSSY B0, `(.L_x_3410) ;  /* 0x0000013000007945 */ /* 0x000fe20003800000 */
[----:B------:R-:W-:-:S03]  /*149e0*/  ISETP.GE.AND P0, PT, R13, R0, PT ;  /* 0x000000000d00720c */ /* 0x000fc60003f06270 */
[----:B------:R-:W-:Y:S10]  /*149f0*/  @P6 BRA `(.L_x_3411) ;  /* 0x0000000000406947 */ /* 0x000ff40003800000 */
[----:B-12-4-:R-:W2:Y:S02]  /*14a00*/  LDL R2, [R1+0x10] ;  /* 0x0000100001027983 */ /* 0x016ea40000100800 */
        /* <DEDUP_REMOVED lines=15> */
.L_x_3411:
[----:B------:R-:W-:Y:S05]  /*14b00*/  BSYNC B0 ;  /* 0x0000000000007941 */ /* 0x000fea0003800000 */
.L_x_3410:
        /* <DEDUP_REMOVED lines=16> */
.L_x_3413:
[----:B------:R-:W-:Y:S05]  /*14c10*/  BSYNC B0 ;  /* 0x0000000000007941 */ /* 0x000fea0003800000 */
.L_x_3412:
        /* <DEDUP_REMOVED lines=20> */
.L_x_3415:
[----:B------:R-:W-:Y:S05]  /*14d60*/  BSYNC B0 ;  /* 0x0000000000007941 */ /* 0x000fea0003800000 */
.L_x_3414:
        /* <DEDUP_REMOVED lines=20> */
.L_x_3417:
[----:B------:R-:W-:Y:S05]  /*14eb0*/  BSYNC B0 ;  /* 0x0000000000007941 */ /* 0x000fea0003800000 */
.L_x_3416:
        /* <DEDUP_REMOVED lines=20> */
.L_x_3419:
[----:B------:R-:W-:Y:S05]  /*15000*/  BSYNC B0 ;  /* 0x0000000000007941 */ /* 0x000fea0003800000 */
.L_x_3418:
        /* <DEDUP_REMOVED lines=16> */
.L_x_3421:
[----:B------:R-:W-:Y:S05]  /*15110*/  BSYNC B0 ;  /* 0x0000000000007941 */ /* 0x000fea0003800000 */
.L_x_3420:
        /* <DEDUP_REMOVED lines=20> */
.L_x_3423:
[----:B------:R-:W-:Y:S05]  /*15260*/  BSYNC B0 ;  /* 0x0000000000007941 */ /* 0x000fea0003800000 */
.L_x_3422:
[----:B------:R1:W-:Y:S01]  /*15270*/  @P6 STS.128 [R191+0xf000], RZ ;  /* 0x00f000ffbf006388 */ /* 0x0003e20000000c00 */
[----:B------:R-:W-:Y:S04]  /*15280*/  BSSY B0, `(.L_x_3424) ;  /* 0x0000012000007945 */ /* 0x000fe80003800000 */
[----:B------:R-:W-:Y:S05]  /*15290*/  @P6 BRA `(.L_x_3425) ;  /* 0x0000000000406947 */ /* 0x000fea0003800000 */
[----:B------:R-:W3:Y:S02]  /*152a0*/  LDL R0, [R1+0x10] ;  /* 0x0000100001007983 */ /* 0x000ee40000100800 */
        /* <DEDUP_REMOVED lines=15> */
.L_x_3425:
[----:B------:R-:W-:Y:S05]  /*153a0*/  BSYNC B0 ;  /* 0x0000000000007941 */ /* 0x000fea0003800000 */
.L_x_3424:
[----:B------:R1:W-:Y:S01]  /*153b0*/  @P5 STS.128 [R191+0xf800], RZ ;  /* 0x00f800ffbf005388 */ /* 0x0003e20000000c00 */
[----:B------:R-:W-:Y:S04]  /*153c0*/  BSSY B0, `(.L_x_3426) ;  /* 0x0000012000007945 */ /* 0x000fe80003800000 */
[----:B------:R-:W-:Y:S05]  /*153d0*/  @P5 BRA `(.L_x_3427) ;  /* 0x0000000000405947 */ /* 0x000fea0003800000 */
[----:B------:R-:W2:Y:S02]  /*153e0*/  LDL R0, [R1+0x10] ;  /* 0x0000100001007983 */ /* 0x000ea40000100800 */
        /* <DEDUP_REMOVED lines=15> */
.L_x_3427:
[----:B------:R-:W-:Y:S05]  /*154e0*/  BSYNC B0 ;  /* 0x0000000000007941 */ /* 0x000fea0003800000 */
.L_x_3426:
        /* <DEDUP_REMOVED lines=19> */
.L_x_3429:
[----:B------:R-:W-:Y:S05]  /*15620*/  BSYNC B0 ;  /* 0x0000000000007941 */ /* 0x000fea0003800000 */
.L_x_3428:
        /* <DEDUP_REMOVED lines=19> */
.L_x_3431:
[----:B------:R-:W-:Y:S05]  /*15760*/  BSYNC B0 ;  /* 0x0000000000007941 */ /* 0x000fea0003800000 */
.L_x_3430:
        /* <DEDUP_REMOVED lines=19> */
.L_x_3433:
[----:B------:R-:W-:Y:S05]  /*158a0*/  BSYNC B0 ;  /* 0x0000000000007941 */ /* 0x000fea0003800000 */
.L_x_3432:
        /* <DEDUP_REMOVED lines=19> */
.L_x_3435:
[----:B------:R-:W-:Y:S05]  /*159e0*/  BSYNC B0 ;  /* 0x0000000000007941 */ /* 0x000fea0003800000 */
.L_x_3434:
[----:B------:R-:W3:Y:S04]  /*159f0*/  LDL.64 R8, [R1] ;  /* 0x0000000001087983 */ /* 0x000ee80000100a00 */
[----:B-12-4-:R-:W2:Y:S01]  /*15a00*/  LD.E R3, desc[UR6][R22.64+0x18c] ;  /* 0x00018c0616037980 */ /* 0x016ea2000c101900 */
[----:B------:R-:W-:Y:S01]  /*15a10*/  SHF.R.S32.HI R5, RZ, 0x4, R245 ;  /* 0x00000004ff057819 */ /* 0x000fe200000114f5 */
[----:B------:R-:W-:Y:S01]  /*15a20*/  IMAD.SHL.U32 R2, R243, 0x40, RZ ;  /* 0x00000040f3027824 */ /* 0x000fe200078e00ff */
[----:B------:R-:W-:Y:S01]  /*15a30*/  SHF.R.S32.HI R133, RZ, 0x1f, R47 ;  /* 0x0000001fff857819 */ /* 0x000fe2000001142f */
[----:B------:R-:W-:Y:S01]  /*15a40*/  IMAD.SHL.U32 R6, R244, 0x40, RZ ;  /* 0x00000040f4067824 */ /* 0x000fe200078e00ff */
[----:B------:R-:W-:Y:S01]  /*15a50*/  LEA.HI R0, R245, R5, RZ, 0x1 ;  /* 0x00000005f5007211 */ /* 0x000fe200078f08ff */
[----:B-----5:R-:W1:Y:S01]  /*15a60*/  MUFU.RCP R86, R86 ;  /* 0x0000005600567308 */ /* 0x020e620000001000 */
[----:B------:R-:W-:Y:S01]  /*15a70*/  LOP3.LUT R2, R2, 0x1c0, RZ, 0xc0, !PT ;  /* 0x000001c002027812 */ /* 0x000fe200078ec0ff */
[----:B------:R-:W0:Y:S01]  /*15a80*/  LDGDEPBAR ;  /* 0x00000000000079af */ /* 0x000e220000000000 */
[----:B------:R-:W-:Y:S01]  /*15a90*/  LOP3.LUT R0, R0, 0xfffffffe, RZ, 0xc0, !PT ;  /* 0xfffffffe00007812 */ /* 0x000fe200078ec0ff */
[----:B------:R-:W-:Y:S01]  /*15aa0*/  BSSY B1, `(.L_x_3436) ;  /* 0x000053e000017945 */ /* 0x000fe20003800000 */
[----:B------:R-:W-:-:S02]  /*15ab0*/  SHF.L.U32 R7, R80, 0x3, RZ ;  /* 0x0000000350077819 */ /* 0x000fc400000006ff */
[----:B------:R-:W-:Y:S01]  /*15ac0*/  LEA.HI R133, R133, R47, RZ, 0x5 ;  /* 0x0000002f85857211 */ /* 0x000fe200078f28ff */
[----:B------:R-:W-:Y:S01]  /*15ad0*/  IMAD.IADD R5, R5, 0x1, -R0 ;  /* 0x0000000105057824 */ /* 0x000fe200078e0a00 */
[----:B------:R-:W-:Y:S01]  /*15ae0*/  LOP3.LUT R21, R6, 0xfffffe00, RZ, 0xc0, !PT ;  /* 0xfffffe0006157812 */ /* 0x000fe200078ec0ff */
[----:B------:R-:W-:Y:S01]  /*15af0*/  IMAD.SHL.U32 R0, R213, 0x40, RZ ;  /* 0x00000040d5007824 */ /* 0x000fe200078e00ff */
[----:B------:R-:W-:Y:S01]  /*15b00*/  SHF.R.S32.HI R133, RZ, 0x5, R133 ;  /* 0x00000005ff857819 */ /* 0x000fe20000011485 */
[----:B------:R-:W-:Y:S01]  /*15b10*/  IMAD.SHL.U32 R4, R5, 0x8, RZ ;  /* 0x0000000805047824 */ /* 0x000fe200078e00ff */
[----:B------:R-:W-:Y:S02]  /*15b20*/  R2P PR, R213, 0x6 ;  /* 0x00000006d5007804 */ /* 0x000fe40000000000 */
[----:B------:R-:W-:Y:S02]  /*15b30*/  LOP3.LUT R0, R0, 0x1c0, RZ, 0xc0, !PT ;  /* 0x000001c000007812 */ /* 0x000fe400078ec0ff */
[----:B------:R-:W-:Y:S01]  /*15b40*/  LOP3.LUT R4, R2, 0x8, R4, 0xf8, !PT ;  /* 0x0000000802047812 */ /* 0x000fe200078ef804 */
[----:B-1----:R-:W-:Y:S01]  /*15b50*/  FMUL.FTZ R132, R132, R86 ;  /* 0x0000005684847220 */ /* 0x002fe20000410000 */
[----:B------:R-:W-:-:S02]  /*15b60*/  LOP3.LUT R7, R0, 0x8, R7, 0xf8, !PT ;  /* 0x0000000800077812 */ /* 0x000fc400078ef807 */
        /* <DEDUP_REMOVED lines=8> */
[----:B------:R-:W-:Y:S02]  /*15bf0*/  LEA R139, R0, UR4, 0x1 ;  /* 0x00000004008b7c11 */ /* 0x000fe4000f8e08ff */
[----:B------:R-:W-:Y:S01]  /*15c00*/  MOV R0, 0x20 ;  /* 0x0000002000007802 */ /* 0x000fe20000000f00 */
[----:B------:R-:W-:Y:S01]  /*15c10*/  LDSM.16.M88.4 R4, [R186] ;  /* 0x00000000ba04783b */ /* 0x000fe20000000200 */
[--C-:B------:R-:W-:Y:S01]  /*15c20*/  IMAD R87, R189, 0x2, R186.reuse ;  /* 0x00000002bd577824 */ /* 0x100fe200078e02ba */
[C---:B------:R-:W-:Y:S01]  /*15c30*/  IADD3 R180, R139.reuse, 0x2040, RZ ;  /* 0x000020408bb47810 */ /* 0x040fe20007ffe0ff */
[----:B------:R-:W-:Y:S01]  /*15c40*/  IMAD R2, R190, 0x2, R186 ;  /* 0x00000002be027824 */ /* 0x000fe200078e02ba */
[----:B------:R-:W1:Y:S01]  /*15c50*/  LDSM.16.M88.4 R36, [R139+0x2000] ;  /* 0x002000008b24783b */ /* 0x000e620000000200 */
[----:B------:R-:W-:Y:S01]  /*15c60*/  SEL R187, R0, 0xffffffe0, !P1 ;  /* 0xffffffe000bb7807 */ /* 0x000fe20004800000 */
[----:B------:R-:W-:-:S02]  /*15c70*/  VIADD R0, R139, 0x2000 ;  /* 0x000020008b007836 */ /* 0x000fc40000000000 */
[----:B------:R-:W4:Y:S01]  /*15c80*/  LDSM.16.M88.4 R16, [R139+0x4000] ;  /* 0x004000008b10783b */ /* 0x000f220000000200 */
[----:B------:R-:W-:Y:S02]  /*15c90*/  IMAD R188, R189, 0x2, R2 ;  /* 0x00000002bdbc7824 */ /* 0x000fe400078e0202 */
[----:B------:R-:W-:Y:S01]  /*15ca0*/  IMAD.IADD R84, R139, 0x1, R187 ;  /* 0x000000018b547824 */ /* 0x000fe200078e02bb */
[----:B------:R-:W4:Y:S01]  /*15cb0*/  LDSM.16.M88.4 R12, [R139+0x4800] ;  /* 0x004800008b0c783b */ /* 0x000f220000000200 */
[----:B------:R-:W-:-:S03]  /*15cc0*/  @P2 VIADD R180, R0, 0xffffffc0 ;  /* 0xffffffc000b42836 */ /* 0x000fc60000000000 */
[----:B------:R-:W4:Y:S01]  /*15cd0*/  LDSM.16.M88.4 R44, [R139+0x6000] ;  /* 0x006000008b2c783b */ /* 0x000f220000000200 */
[----:B------:R-:W-:-:S03]  /*15ce0*/  IMAD.IADD R185, R187, 0x1, R180 ;  /* 0x00000001bbb97824 */ /* 0x000fc600078e02b4 */
[----:B------:R-:W4:Y:S04]  /*15cf0*/  LDSM.16.M88.4 R40, [R139+0x5800] ;  /* 0x005800008b28783b */ /* 0x000f280000000200 */
[----:B------:R-:W-:Y:S04]  /*15d00*/  LDSM.16.M88.4 R32, [R139+0x2800] ;  /* 0x002800008b20783b */ /* 0x000fe80000000200 */
[----:B------:R-:W-:Y:S04]  /*15d10*/  LDSM.16.M88.4 R28, [R139+0x3000] ;  /* 0x003000008b1c783b */ /* 0x000fe80000000200 */
[----:B------:R-:W-:Y:S04]  /*15d20*/  LDSM.16.M88.4 R24, [R139+0x3800] ;  /* 0x003800008b18783b */ /* 0x000fe80000000200 */
[----:B------:R-:W-:Y:S04]  /*15d30*/  LDSM.16.M88.4 R48, [R139+0x7000] ;  /* 0x007000008b30783b */ /* 0x000fe80000000200 */
[----:B------:R-:W-:Y:S01]  /*15d40*/  STL [R1+0x64], R87 ;  /* 0x0000645701007387 */ /* 0x000fe20000100800 */
[C---:B-1----:R-:W-:Y:S06]  /*15d50*/  HMMA.16816.F32 R60, R4.reuse, R36, RZ ;  /* 0x00000024043c723c */ /* 0x042fec00000018ff */
[C---:B------:R-:W-:Y:S01]  /*15d60*/  HMMA.16816.F32 R52, R4.reuse, R38, RZ ;  /* 0x000000260434723c */ /* 0x040fe200000018ff */
[----:B------:R-:W1:Y:S05]  /*15d70*/  LDSM.16.M88.4 R36, [R139+0x6800] ;  /* 0x006800008b24783b */ /* 0x000e6a0000000200 */
[C---:B----4-:R-:W-:Y:S06]  /*15d80*/  HMMA.16816.F32 R92, R4.reuse, R16, RZ ;  /* 0x00000010045c723c */ /* 0x050fec00000018ff */
[C---:B------:R-:W-:Y:S01]  /*15d90*/  HMMA.16816.F32 R96, R4.reuse, R18, RZ ;  /* 0x000000120460723c */ /* 0x040fe200000018ff */
[----:B------:R-:W4:Y:S05]  /*15da0*/  LDSM.16.M88.4 R16, [R139+0x8800] ;  /* 0x008800008b10783b */ /* 0x000f2a0000000200 */
[C---:B------:R-:W-:Y:S06]  /*15db0*/  HMMA.16816.F32 R100, R4.reuse, R12, RZ ;  /* 0x0000000c0464723c */ /* 0x040fec00000018ff */
[C---:B------:R-:W-:Y:S01]  /*15dc0*/  HMMA.16816.F32 R104, R4.reuse, R14, RZ ;  /* 0x0000000e0468723c */ /* 0x040fe200000018ff */
[----:B------:R-:W-:Y:S05]  /*15dd0*/  LDSM.16.M88.4 R12, [R87] ;  /* 0x00000000570c783b */ /* 0x000fea0000000200 */
[C---:B------:R-:W-:Y:S06]  /*15de0*/  HMMA.16816.F32 R168, R4.reuse, R44, RZ ;  /* 0x0000002c04a8723c */ /* 0x040fec00000018ff */
[C---:B------:R-:W-:Y:S01]  /*15df0*/  HMMA.16816.F32 R144, R4.reuse, R46, RZ ;  /* 0x0000002e0490723c */ /* 0x040fe200000018ff */
[----:B------:R-:W-:Y:S05]  /*15e00*/  LDSM.16.M88.4 R44, [R84+0x2000] ;  /* 0x00200000542c783b */ /* 0x000fea0000000200 */
[C---:B------:R-:W-:Y:S06]  /*15e10*/  HMMA.16816.F32 R172, R4.reuse, R40, RZ ;  /* 0x0000002804ac723c */ /* 0x040fec00000018ff */
[C---:B------:R-:W-:Y:S01]  /*15e20*/  HMMA.16816.F32 R204, R4.reuse, R42, RZ ;  /* 0x0000002a04cc723c */ /* 0x040fe200000018ff */
[----:B------:R-:W4:Y:S05]  /*15e30*/  LDSM.16.M88.4 R40, [R84+0x2800] ;  /* 0x002800005428783b */ /* 0x000f2a0000000200 */
        /* <DEDUP_REMOVED lines=15> */
[C---:B----4-:R-:W-:Y:S06]  /*15f30*/  HMMA.16816.F32 R212, R4.reuse, R16, RZ ;  /* 0x0000001004d4723c */ /* 0x050fec00000018ff */
[----:B------:R-:W-:Y:S01]  /*15f40*/  HMMA.16816.F32 R196, R4, R18, RZ ;  /* 0x0000001204c4723c */ /* 0x000fe200000018ff */
[----:B------:R-:W4:Y:S05]  /*15f50*/  LDSM.16.M88.4 R16, [R84+0x4000] ;  /* 0x004000005410783b */ /* 0x000f2a0000000200 */
[C---:B------:R-:W-:Y:S06]  /*15f60*/  HMMA.16816.F32 R140, R12.reuse, R42, R72 ;  /* 0x0000002a0c8c723c */ /* 0x040fec0000001848 */
[C---:B------:R-:W-:Y:S06]  /*15f70*/  HMMA.16816.F32 R60, R12.reuse, R44, R60 ;  /* 0x0000002c0c3c723c */ /* 0x040fec000000183c */
[C---:B------:R-:W-:Y:S01]  /*15f80*/  HMMA.16816.F32 R148, R12.reuse, R40, R76 ;  /* 0x000000280c94723c */ /* 0x040fe2000000184c */
[----:B------:R-:W-:Y:S05]  /*15f90*/  LDSM.16.M88.4 R40, [R84+0x6000] ;  /* 0x006000005428783b */ /* 0x000fea0000000200 */
[C---:B-1----:R-:W-:Y:S01]  /*15fa0*/  HMMA.16816.F32 R72, R12.reuse, R36, R68 ;  /* 0x000000240c48723c */ /* 0x042fe20000001844 */
[----:B------:R-:W-:Y:S05]  /*15fb0*/  LDSM.16.M88.4 R68, [R185] ;  /* 0x00000000b944783b */ /* 0x000fea0000000200 */
[----:B------:R-:W-:Y:S01]  /*15fc0*/  HMMA.16816.F32 R128, R12, R38, R64 ;  /* 0x000000260c80723c */ /* 0x000fe20000001840 */
[----:B------:R-:W1:Y:S04]  /*15fd0*/  LDSM.16.M88.4 R36, [R84+0x6800] ;  /* 0x006800005424783b */ /* 0x000e680000000200 */
[----:B------:R-:W-:Y:S01]  /*15fe0*/  LDSM.16.M88.4 R64, [R180+0x1000] ;  /* 0x00100000b440783b */ /* 0x000fe20000000200 */
        /* <DEDUP_REMOVED lines=8> */
[----:B------:R-:W2:Y:S05]  /*16070*/  LDSM.16.M88.4 R32, [R84+0x7800] ;  /* 0x007800005420783b */ /* 0x000eaa0000000200 */
[C---:B------:R-:W-:Y:S01]  /*16080*/  HMMA.16816.F32 R124, R12.reuse, R48, R56 ;  /* 0x000000300c7c723c */ /* 0x040fe20000001838 */
[----:B------:R-:W-:Y:S05]  /*16090*/  LDSM.16.M88.4 R56, [R84+0x7000] ;  /* 0x007000005438783b */ /* 0x000fea0000000200 */
[----:B------:R-:W-:Y:S01]  /*160a0*/  HMMA.16816.F32 R76, R12, R50, R80 ;  /* 0x000000320c4c723c */ /* 0x000fe20000001850 */
[----:B------:R-:W-:Y:S01]  /*160b0*/  LDSM.16.M88.4 R48, [R180] ;  /* 0x00000000b430783b */ /* 0x000fe20000000200 */
[----:B---3--:R-:W-:-:S02]  /*160c0*/  IMAD.MOV.U32 R88, RZ, RZ, R8 ;  /* 0x000000ffff587224 */ /* 0x008fc400078e0008 */
[----:B------:R-:W-:Y:S02]  /*160d0*/  IMAD.MOV.U32 R89, RZ, RZ, R9 ;  /* 0x000000ffff597224 */ /* 0x000fe400078e0009 */
[----:B------:R-:W3:Y:S01]  /*160e0*/  LDSM.16.M88.4 R8, [R139+0x5000] ;  /* 0x005000008b08783b */ /* 0x000ee20000000200 */
[----:B------:R-:W-:Y:S01]  /*160f0*/  IMAD.MOV.U32 R182, RZ, RZ, R88 ;  /* 0x000000ffffb67224 */ /* 0x000fe200078e0058 */
[----:B----4-:R-:W-:Y:S01]  /*16100*/  HMMA.16816.F32 R120, R12, R16, R92 ;  /* 0x000000100c78723c */ /* 0x010fe2000000185c */
[----:B------:R-:W-:-:S05]  /*16110*/  IMAD.MOV.U32 R183, RZ, RZ, R89 ;  /* 0x000000ffffb77224 */ /* 0x000fca00078e0059 */
[C---:B------:R-:W-:Y:S01]  /*16120*/  HMMA.16816.F32 R88, R12.reuse, R46, R52 ;  /* 0x0000002e0c58723c */ /* 0x040fe20000001834 */
[----:B------:R-:W-:Y:S04]  /*16130*/  LDSM.16.M88.4 R52, [R84+0x5000] ;  /* 0x005000005434783b */ /* 0x000fe80000000200 */
[----:B------:R-:W4:Y:S01]  /*16140*/  LDSM.16.M88.4 R44, [R84+0x5800] ;  /* 0x00580000542c783b */ /* 0x000f220000000200 */
[C---:B------:R-:W-:Y:S03]  /*16150*/  HMMA.16816.F32 R96, R12.reuse, R18, R96 ;  /* 0x000000120c60723c */ /* 0x040fe60000001860 */
[----:B------:R-:W-:Y:S03]  /*16160*/  LDSM.16.M88.4 R16, [R84+0x9000] ;  /* 0x009000005410783b */ /* 0x000fe60000000200 */
[C---:B-1----:R-:W-:Y:S06]  /*16170*/  HMMA.16816.F32 R236, R12.reuse, R36, R164 ;  /* 0x000000240cec723c */ /* 0x042fec00000018a4 */
[C---:B------:R-:W-:Y:S06]  /*16180*/  HMMA.16816.F32 R240, R12.reuse, R38, R156 ;  /* 0x000000260cf0723c */ /* 0x040fec000000189c */
[C---:B--2---:R-:W-:Y:S06]  /*16190*/  HMMA.16816.F32 R224, R12.reuse, R32, R224 ;  /* 0x000000200ce0723c */ /* 0x044fec00000018e0 */
[----:B------:R-:W-:Y:S01]  /*161a0*/  HMMA.16816.F32 R220, R12, R34, R220 ;  /* 0x000000220cdc723c */ /* 0x000fe200000018dc */
[----:B------:R-:W-:Y:S05]  /*161b0*/  LDSM.16.M88.4 R32, [R185+0x800] ;  /* 0x00080000b920783b */ /* 0x000fea0000000200 */
[C---:B---3--:R-:W-:Y:S06]  /*161c0*/  HMMA.16816.F32 R108, R4.reuse, R8, RZ ;  /* 0x00000008046c723c */ /* 0x048fec00000018ff */
[----:B------:R-:W-:Y:S01]  /*161d0*/  HMMA.16816.F32 R112, R4, R10, RZ ;  /* 0x0000000a0470723c */ /* 0x000fe200000018ff */
[----:B------:R-:W1:Y:S05]  /*161e0*/  LDSM.16.M88.4 R8, [R139+0x9000] ;  /* 0x009000008b08783b */ /* 0x000e6a0000000200 */
[C---:B----4-:R-:W-:Y:S06]  /*161f0*/  HMMA.16816.F32 R204, R12.reuse, R46, R204 ;  /* 0x0000002e0ccc723c */ /* 0x050fec00000018cc */
[C---:B------:R-:W-:Y:S06]  /*16200*/  HMMA.16816.F32 R216, R12.reuse, R28, R216 ;  /* 0x0000001c0cd8723c */ /* 0x040fec00000018d8 */
[C---:B------:R-:W-:Y:S06]  /*16210*/  HMMA.16816.F32 R200, R12.reuse, R30, R200 ;  /* 0x0000001e0cc8723c */ /* 0x040fec00000018c8 */
[C---:B------:R-:W-:Y:S06]  /*16220*/  HMMA.16816.F32 R144, R12.reuse, R42, R144 ;  /* 0x0000002a0c90723c */ /* 0x040fec0000001890 */
[C---:B------:R-:W-:Y:S06]  /*16230*/  HMMA.16816.F32 R228, R12.reuse, R56, R228 ;  /* 0x000000380ce4723c */ /* 0x040fec00000018e4 */
[----:B------:R-:W-:Y:S01]  /*16240*/  HMMA.16816.F32 R232, R12, R58, R232 ;  /* 0x0000003a0ce8723c */ /* 0x000fe200000018e8 */
[----:B------:R-:W-:Y:S05]  /*16250*/  LDSM.16.M88.4 R56, [R180+0x2000] ;  /* 0x00200000b438783b */ /* 0x000fea0000000200 */
[C---:B-1----:R-:W-:Y:S06]  /*16260*/  HMMA.16816.F32 R160, R4.reuse, R8, RZ ;  /* 0x0000000804a0723c */ /* 0x042fec00000018ff */
[----:B------:R-:W-:Y:S01]  /*16270*/  HMMA.16816.F32 R152, R4, R10, RZ ;  /* 0x0000000a0498723c */ /* 0x000fe200000018ff */
[----:B------:R-:W1:Y:S04]  /*16280*/  LDSM.16.M88.4 R8, [R84+0x4800] ;  /* 0x004800005408783b */ /* 0x000e680000000200 */
[----:B------:R-:W2:Y:S01]  /*16290*/  LDSM.16.M88.4 R4, [R2] ;  /* 0x000000000204783b */ /* 0x000ea20000000200 */
[C---:B------:R-:W-:Y:S06]  /*162a0*/  HMMA.16816.F32 R212, R12.reuse, R24, R212 ;  /* 0x000000180cd4723c */ /* 0x040fec00000018d4 */
[C---:B------:R-:W-:Y:S06]  /*162b0*/  HMMA.16816.F32 R196, R12.reuse, R26, R196 ;  /* 0x0000001a0cc4723c */ /* 0x040fec00000018c4 */
[C---:B------:R-:W-:Y:S06]  /*162c0*/  HMMA.16816.F32 R244, R12.reuse, R16, R160 ;  /* 0x000000100cf4723c */ /* 0x040fec00000018a0 */
[C---:B------:R-:W-:Y:S06]  /*162d0*/  HMMA.16816.F32 R80, R12.reuse, R18, R152 ;  /* 0x000000120c50723c */ /* 0x040fec0000001898 */
[C---:B-1----:R-:W-:Y:S06]  /*162e0*/  HMMA.16816.F32 R92, R12.reuse, R8, R100 ;  /* 0x000000080c5c723c */ /* 0x042fec0000001864 */
[C---:B------:R-:W-:Y:S01]  /*162f0*/  HMMA.16816.F32 R104, R12.reuse, R10, R104 ;  /* 0x0000000a0c68723c */ /* 0x040fe20000001868 */
[----:B------:R-:W1:Y:S11]  /*16300*/  LDSM.16.M88.4 R8, [R188] ;  /* 0x00000000bc08783b */ /* 0x000e760000000200 */
[----:B------:R-:W-:Y:S01]  /*16310*/  IMAD.MOV.U32 R153, RZ, RZ, R80 ;  /* 0x000000ffff997224 */ /* 0x000fe200078e0050 */
[----:B------:R-:W-:Y:S01]  /*16320*/  MOV R152, R81 ;  /* 0x0000005100987202 */ /* 0x000fe20000000f00 */
[----:B------:R-:W-:Y:S01]  /*16330*/  IMAD.MOV.U32 R117, RZ, RZ, R82 ;  /* 0x000000ffff757224 */ /* 0x000fe200078e0052 */
[----:B------:R-:W-:Y:S01]  /*16340*/  HMMA.16816.F32 R100, R12, R52, R108 ;  /* 0x000000340c64723c */ /* 0x000fe2000000186c */
[----:B------:R-:W-:-:S05]  /*16350*/  IMAD.MOV.U32 R87, RZ, RZ, R83 ;  /* 0x000000ffff577224 */ /* 0x000fca00078e0053 */
[C---:B------:R-:W-:Y:S01]  /*16360*/  HMMA.16816.F32 R108, R12.reuse, R54, R112 ;  /* 0x000000360c6c723c */ /* 0x040fe20000001870 */
[----:B------:R-:W3:Y:S05]  /*16370*/  LDSM.16.M88.4 R52, [R84+0x9800] ;  /* 0x009800005434783b */ /* 0x000eea0000000200 */
[----:B------:R-:W-:Y:S01]  /*16380*/  HMMA.16816.F32 R112, R12, R44, R172 ;  /* 0x0000002c0c70723c */ /* 0x000fe200000018ac */
[----:B------:R-:W4:Y:S05]  /*16390*/  LDSM.16.M88.4 R44, [R180+0x800] ;  /* 0x00080000b42c783b */ /* 0x000f2a0000000200 */
[C---:B--2---:R-:W-:Y:S01]  /*163a0*/  HMMA.16816.F32 R36, R4.reuse, R48, R60 ;  /* 0x000000300424723c */ /* 0x044fe2000000183c */
[----:B------:R-:W-:Y:S05]  /*163b0*/  LDSM.16.M88.4 R60, [R180+0x1800] ;  /* 0x00180000b43c783b */ /* 0x000fea0000000200 */
[----:B------:R-:W-:Y:S01]  /*163c0*/  HMMA.16816.F32 R16, R4, R50, R88 ;  /* 0x000000320410723c */ /* 0x000fe20000001858 */
[----:B------:R-:W-:Y:S05]  /*163d0*/  LDSM.16.M88.4 R48, [R180+0x3800] ;  /* 0x00380000b430783b */ /* 0x000fea0000000200 */
[----:B------:R-:W-:Y:S01]  /*163e0*/  HMMA.16816.F32 R172, R12, R40, R168 ;  /* 0x000000280cac723c */ /* 0x000fe200000018a8 */
[----:B------:R-:W-:Y:S05]  /*163f0*/  LDSM.16.M88.4 R40, [R180+0x2800] ;  /* 0x00280000b428783b */ /* 0x000fea0000000200 */
[----:B------:R-:W-:Y:S06]  /*16400*/  HMMA.16816.F32 R72, R4, R64, R72 ;  /* 0x000000400448723c */ /* 0x000fec0000001848 */
[----:B-1----:R-:W-:Y:S01]  /*16410*/  HMMA.16816.F32 R28, R8, R68, R36 ;  /* 0x00000044081c723c */ /* 0x002fe20000001824 */
[----:B------:R-:W1:Y:S05]  /*16420*/  LDSM.16.M88.4 R36, [R180+0x3000] ;  /* 0x00300000b424783b */ /* 0x000e6a0000000200 */
[C---:B---3--:R-:W-:Y:S06]  /*16430*/  HMMA.16816.F32 R208, R12.reuse, R52, R208 ;  /* 0x000000340cd0723c */ /* 0x048fec00000018d0 */
[----:B------:R-:W-:Y:S06]  /*16440*/  HMMA.16816.F32 R176, R12, R54, R176 ;  /* 0x000000360cb0723c */ /* 0x000fec00000018b0 */
[----:B----4-:R-:W-:Y:S06]  /*16450*/  HMMA.16816.F32 R12, R4, R44, R148 ;  /* 0x0000002c040c723c */ /* 0x010fec0000001894 */
[----:B------:R-:W-:Y:S01]  /*16460*/  HMMA.16816.F32 R24, R8, R70, R16 ;  /* 0x000000460818723c */ /* 0x000fe20000001810 */
[----:B------:R-:W-:Y:S01]  /*16470*/  FMUL.FTZ R0, R28, R3 ;  /* 0x000000031c007220 */ /* 0x000fe20000410000 */
[----:B------:R-:W2:Y:S03]  /*16480*/  LDSM.16.M88.4 R16, [R180+0x4000] ;  /* 0x00400000b410783b */ /* 0x000ea60000000200 */
[----:B------:R3:W-:Y:S01]  /*16490*/  MUFU.TANH R151, R0 ;  /* 0x0000000000977308 */ /* 0x0007e20000002400 */
[C---:B------:R-:W-:Y:S06]  /*164a0*/  HMMA.16816.F32 R64, R4.reuse, R66, R128 ;  /* 0x000000420440723c */ /* 0x040fec0000001880 */
[----:B------:R-:W-:Y:S01]  /*164b0*/  HMMA.16816.F32 R52, R4, R46, R140 ;  /* 0x0000002e0434723c */ /* 0x000fe2000000188c */
[----:B------:R-:W-:Y:S01]  /*164c0*/  IMAD.MOV.U32 R130, RZ, RZ, R119 ;  /* 0x000000ffff827224 */ /* 0x000fe200078e0077 */
[----:B------:R-:W4:Y:S01]  /*164d0*/  LDSM.16.M88.4 R44, [R185+0x1000] ;  /* 0x00100000b92c783b */ /* 0x000f220000000200 */
[----:B------:R-:W-:-:S02]  /*164e0*/  IMAD.MOV.U32 R129, RZ, RZ, R183 ;  /* 0x000000ffff817224 */ /* 0x000fc400078e00b7 */
[----:B------:R-:W-:Y:S01]  /*164f0*/  IMAD.MOV.U32 R128, RZ, RZ, R182 ;  /* 0x000000ffff807224 */ /* 0x000fe200078e00b6 */
[----:B------:R-:W-:Y:S01]  /*16500*/  HMMA.16816.F32 R12, R8, R32, R12 ;  /* 0x00000020080c723c */ /* 0x000fe2000000180c */
[----:B---3--:R-:W-:-:S05]  /*16510*/  FMUL.FTZ R0, R29, R3 ;  /* 0x000000031d007220 */ /* 0x008fca0000410000 */
[C---:B-1----:R-:W-:Y:S01]  /*16520*/  HMMA.16816.F32 R100, R4.reuse, R36, R100 ;  /* 0x000000240464723c */ /* 0x042fe20000001864 */
[----:B------:R1:W-:Y:S05]  /*16530*/  MUFU.TANH R119, R0 ;  /* 0x0000000000777308 */ /* 0x0003ea0000002400 */
[C---:B------:R-:W-:Y:S01]  /*16540*/  HMMA.16816.F32 R156, R4.reuse, R38, R108 ;  /* 0x00000026049c723c */ /* 0x040fe2000000186c */
[----:B------:R-:W-:Y:S05]  /*16550*/  LDSM.16.M88.4 R36, [R180+0x4800] ;  /* 0x00480000b424783b */ /* 0x000fea0000000200 */
[C---:B------:R-:W-:Y:S06]  /*16560*/  HMMA.16816.F32 R80, R4.reuse, R60, R124 ;  /* 0x0000003c0450723c */ /* 0x040fec000000187c */
[----:B------:R-:W-:Y:S01]  /*16570*/  HMMA.16816.F32 R124, R4, R62, R76 ;  /* 0x0000003e047c723c */ /* 0x000fe2000000184c */
[----:B-1----:R-:W-:-:S04]  /*16580*/  FMUL.FTZ R0, R30, R3 ;  /* 0x000000031e007220 */ /* 0x002fc80000410000 */
[----:B------:R1:W-:Y:S01]  /*16590*/  MUFU.TANH R138, R0 ;  /* 0x00000000008a7308 */ /* 0x0003e20000002400 */
[C---:B--2---:R-:W-:Y:S06]  /*165a0*/  HMMA.16816.F32 R88, R4.reuse, R16, R172 ;  /* 0x000000100458723c */ /* 0x044fec00000018ac */
[----:B------:R-:W-:Y:S01]  /*165b0*/  HMMA.16816.F32 R76, R4, R18, R144 ;  /* 0x00000012044c723c */ /* 0x000fe20000001890 */
[----:B------:R-:W2:Y:S01]  /*165c0*/  LDSM.16.M88.4 R16, [R180+0x5800] ;  /* 0x00580000b410783b */ /* 0x000ea20000000200 */
[----:B------:R-:W-:Y:S02]  /*165d0*/  IMAD.MOV.U32 R175, RZ, RZ, R87 ;  /* 0x000000ffffaf7224 */ /* 0x000fe400078e0057 */
[----:B------:R-:W-:-:S02]  /*165e0*/  IMAD.MOV.U32 R174, RZ, RZ, R117 ;  /* 0x000000ffffae7224 */ /* 0x000fc400078e0075 */
[----:B------:R-:W-:Y:S01]  /*165f0*/  HMMA.16816.F32 R160, R4, R58, R96 ;  /* 0x0000003a04a0723c */ /* 0x000fe20000001860 */
[----:B------:R-:W-:Y:S02]  /*16600*/  IMAD.MOV.U32 R172, RZ, RZ, R153 ;  /* 0x000000ffffac7224 */ /* 0x000fe400078e0099 */
[----:B------:R-:W-:Y:S02]  /*16610*/  IMAD.MOV.U32 R173, RZ, RZ, R152 ;  /* 0x000000ffffad7224 */ /* 0x000fe400078e0098 */
[-C--:B-1----:R-:W-:Y:S02]  /*16620*/  FMUL.FTZ R0, R31, R3.reuse ;  /* 0x000000031f007220 */ /* 0x082fe40000410000 */
[----:B------:R-:W-:Y:S02]  /*16630*/  HMMA.16816.F32 R28, R8, R34, R52 ;  /* 0x00000022081c723c */ /* 0x000fe40000001834 */
[----:B------:R1:W-:Y:S04]  /*16640*/  MUFU.TANH R136, R0 ;  /* 0x0000000000887308 */ /* 0x0003e80000002400 */
[C---:B------:R-:W-:Y:S06]  /*16650*/  HMMA.16816.F32 R164, R4.reuse, R40, R92 ;  /* 0x0000002804a4723c */ /* 0x040fec000000185c */
[C---:B------:R-:W-:Y:S06]  /*16660*/  HMMA.16816.F32 R96, R4.reuse, R48, R112 ;  /* 0x000000300460723c */ /* 0x040fec0000001870 */
[C---:B------:R-:W-:Y:S01]  /*16670*/  HMMA.16816.F32 R92, R4.reuse, R50, R204 ;  /* 0x00000032045c723c */ /* 0x040fe200000018cc */
[-C--:B-1----:R-:W-:Y:S01]  /*16680*/  FMUL.FTZ R0, R24, R3.reuse ;  /* 0x0000000318007220 */ /* 0x082fe20000410000 */
[----:B------:R-:W-:Y:S03]  /*16690*/  LDSM.16.M88.4 R48, [R185+0x1800] ;  /* 0x00180000b930783b */ /* 0x000fe60000000200 */
[----:B------:R1:W-:Y:S01]  /*166a0*/  MUFU.TANH R184, R0 ;  /* 0x0000000000b87308 */ /* 0x0003e20000002400 */
[----:B------:R-:W-:Y:S01]  /*166b0*/  HMMA.16816.F32 R104, R4, R42, R104 ;  /* 0x0000002a0468723c */ /* 0x000fe20000001868 */
[----:B------:R-:W3:Y:S05]  /*166c0*/  LDSM.16.M88.4 R40, [R180+0x6000] ;  /* 0x00600000b428783b */ /* 0x000eea0000000200 */
[----:B----4-:R-:W-:Y:S06]  /*166d0*/  HMMA.16816.F32 R32, R8, R46, R64 ;  /* 0x0000002e0820723c */ /* 0x010fec0000001840 */
[----:B------:R-:W-:Y:S01]  /*166e0*/  HMMA.16816.F32 R168, R4, R56, R120 ;  /* 0x0000003804a8723c */ /* 0x000fe20000001878 */
[----:B-1----:R-:W-:-:S05]  /*166f0*/  FMUL.FTZ R0, R25, R3 ;  /* 0x0000000319007220 */ /* 0x002fca0000410000 */
[----:B--2---:R-:W-:Y:S01]  /*16700*/  HMMA.16816.F32 R56, R4, R16, R224 ;  /* 0x000000100438723c */ /* 0x004fe200000018e0 */
[----:B------:R-:W1:Y:S01]  /*16710*/  S2R R227, SR_TID.X ;  /* 0x0000000000e37919 */ /* 0x000e620000002100 */
[----:B------:R2:W4:Y:S02]  /*16720*/  MUFU.TANH R69, R0 ;  /* 0x0000000000457308 */ /* 0x0005240000002400 */
[----:B--2---:R-:W-:Y:S01]  /*16730*/  FMUL.FTZ R0, R26, R3 ;  /* 0x000000031a007220 */ /* 0x004fe20000410000 */
[----:B----4-:R-:W-:-:S05]  /*16740*/  MOV R55, R69 ;  /* 0x0000004500377202 */ /* 0x010fca0000000f00 */
[----:B------:R2:W-:Y:S01]  /*16750*/  MUFU.TANH R148, R0 ;  /* 0x0000000000947308 */ /* 0x0005e20000002400 */
[C---:B---3--:R-:W-:Y:S06]  /*16760*/  HMMA.16816.F32 R108, R4.reuse, R42, R200 ;  /* 0x0000002a046c723c */ /* 0x048fec00000018c8 */
[----:B------:R-:W-:Y:S01]  /*16770*/  HMMA.16816.F32 R152, R4, R40, R216 ;  /* 0x000000280498723c */ /* 0x000fe200000018d8 */
[----:B------:R-:W-:Y:S01]  /*16780*/  LDSM.16.M88.4 R40, [R185+0x3000] ;  /* 0x00300000b928783b */ /* 0x000fe20000000200 */
[----:B--2---:R-:W-:-:S03]  /*16790*/  FMUL.FTZ R0, R27, R3 ;  /* 0x000000031b007220 */ /* 0x004fc60000410000 */
[----:B------:R-:W2:Y:S01]  /*167a0*/  LDSM.16.M88.4 R24, [R180+0x5000] ;  /* 0x00500000b418783b */ /* 0x000ea20000000200 */
[----:B------:R3:W4:Y:S02]  /*167b0*/  MUFU.TANH R68, R0 ;  /* 0x0000000000447308 */ /* 0x0007240000002400 */
[----:B---3--:R-:W-:Y:S01]  /*167c0*/  FMUL.FTZ R0, R12, R3 ;  /* 0x000000030c007220 */ /* 0x008fe20000410000 */
[----:B----4-:R-:W-:Y:S02]  /*167d0*/  IMAD.MOV.U32 R54, RZ, RZ, R68 ;  /* 0x000000ffff367224 */ /* 0x010fe400078e0044 */
[----:B------:R-:W-:Y:S03]  /*167e0*/  HMMA.16816.F32 R68, R4, R38, R240 ;  /* 0x000000260444723c */ /* 0x000fe600000018f0 */
[----:B------:R3:W4:Y:S04]  /*167f0*/  MUFU.TANH R53, R0 ;  /* 0x0000000000357308 */ /* 0x0007280000002400 */
[----:B------:R-:W-:-:S02]  /*16800*/  IMAD.MOV.U32 R243, RZ, RZ, R130 ;  /* 0x000000fffff37224 */ /* 0x000fc400078e0082 */
[----:B------:R-:W-:Y:S02]  /*16810*/  IMAD.MOV.U32 R240, RZ, RZ, R148 ;  /* 0x000000fffff07224 */ /* 0x000fe400078e0094 */
[----:B---3--:R-:W-:Y:S01]  /*16820*/  FMUL.FTZ R0, R13, R3 ;  /* 0x000000030d007220 */ /* 0x008fe20000410000 */
[C---:B--2---:R-:W-:Y:S03]  /*16830*/  HMMA.16816.F32 R60, R4.reuse, R24, R228 ;  /* 0x00000018043c723c */ /* 0x044fe600000018e4 */
[----:B------:R2:W-:Y:S03]  /*16840*/  MUFU.TANH R150, R0 ;  /* 0x0000000000967308 */ /* 0x0005e60000002400 */
[----:B------:R-:W-:Y:S01]  /*16850*/  HMMA.16816.F32 R144, R4, R26, R232 ;  /* 0x0000001a0490723c */ /* 0x000fe200000018e8 */
[----:B------:R-:W3:Y:S01]  /*16860*/  LDSM.16.M88.4 R24, [R180+0x7000] ;  /* 0x00700000b418783b */ /* 0x000ee20000000200 */
[----:B----4-:R-:W-:Y:S01]  /*16870*/  MOV R230, R53 ;  /* 0x0000003500e67202 */ /* 0x010fe20000000f00 */
[----:B------:R-:W-:-:S04]  /*16880*/  IMAD.MOV.U32 R229, RZ, RZ, R54 ;  /* 0x000000ffffe57224 */ /* 0x000fc800078e0036 */
[----:B------:R-:W-:Y:S02]  /*16890*/  IMAD.MOV.U32 R233, RZ, RZ, R119 ;  /* 0x000000ffffe97224 */ /* 0x000fe400078e0077 */
[----:B------:R-:W-:Y:S02]  /*168a0*/  IMAD.MOV.U32 R235, RZ, RZ, R55 ;  /* 0x000000ffffeb7224 */ /* 0x000fe400078e0037 */
[----:B------:R-:W-:Y:S02]  /*168b0*/  IMAD.MOV.U32 R232, RZ, RZ, R137 ;  /* 0x000000ffffe87224 */ /* 0x000fe400078e0089 */
[----:B------:R-:W-:Y:S02]  /*168c0*/  IMAD.MOV.U32 R234, RZ, RZ, R136 ;  /* 0x000000ffffea7224 */ /* 0x000fe400078e0088 */
[----:B--2---:R-:W-:Y:S01]  /*168d0*/  FMUL.FTZ R0, R14, R3 ;  /* 0x000000030e007220 */ /* 0x004fe20000410000 */
[----:B-1----:R-:W-:-:S03]  /*168e0*/  SHF.R.S32.HI R136, RZ, 0x1f, R227 ;  /* 0x0000001fff887819 */ /* 0x002fc600000114e3 */
[----:B------:R1:W2:Y:S01]  /*168f0*/  MUFU.TANH R52, R0 ;  /* 0x0000000000347308 */ /* 0x0002a20000002400 */
[----:B------:R-:W-:-:S04]  /*16900*/  LEA.HI R136, R136, R227, RZ, 0x5 ;  /* 0x000000e388887211 */ /* 0x000fc800078f28ff */
[----:B------:R-:W-:-:S05]  /*16910*/  LOP3.LUT R136, R136, 0xffffffe0, RZ, 0xc0, !PT ;  /* 0xffffffe088887812 */ /* 0x000fca00078ec0ff */
[----:B------:R-:W-:Y:S02]  /*16920*/  IMAD.IADD R136, R227, 0x1, -R136 ;  /* 0x00000001e3887824 */ /* 0x000fe400078e0a88 */
[----:B-1----:R-:W-:Y:S01]  /*16930*/  FMUL.FTZ R0, R15, R3 ;  /* 0x000000030f007220 */ /* 0x002fe20000410000 */
[----:B--2---:R-:W-:Y:S01]  /*16940*/  IMAD.MOV.U32 R231, RZ, RZ, R52 ;  /* 0x000000ffffe77224 */ /* 0x004fe200078e0034 */
[----:B------:R-:W-:Y:S02]  /*16950*/  HMMA.16816.F32 R12, R8, R44, R72 ;  /* 0x0000002c080c723c */ /* 0x000fe40000001848 */
[----:B------:R1:W2:Y:S04]  /*16960*/  MUFU.TANH R149, R0 ;  /* 0x0000000000957308 */ /* 0x0002a80000002400 */
[C---:B------:R-:W-:Y:S01]  /*16970*/  HMMA.16816.F32 R72, R4.reuse, R36, R236 ;  /* 0x000000240448723c */ /* 0x040fe200000018ec */
[----:B------:R-:W4:Y:S05]  /*16980*/  LDSM.16.M88.4 R36, [R180+0x6800] ;  /* 0x00680000b424783b */ /* 0x000f2a0000000200 */
[----:B------:R-:W-:Y:S01]  /*16990*/  HMMA.16816.F32 R44, R4, R18, R220 ;  /* 0x00000012042c723c */ /* 0x000fe200000018dc */
[----:B------:R-:W4:Y:S01]  /*169a0*/  LDSM.16.M88.4 R16, [R180+0x7800] ;  /* 0x00780000b410783b */ /* 0x000f220000000200 */
[----:B------:R-:W-:Y:S01]  /*169b0*/  IMAD.MOV.U32 R238, RZ, RZ, R128 ;  /* 0x000000ffffee7224 */ /* 0x000fe200078e0080 */
[----:B------:R-:W-:-:S03]  /*169c0*/  MOV R239, R129 ;  /* 0x0000008100ef7202 */ /* 0x000fc60000000f00 */
[----:B---3--:R-:W-:Y:S01]  /*169d0*/  HMMA.16816.F32 R120, R4, R24, R244 ;  /* 0x000000180478723c */ /* 0x008fe200000018f4 */
[----:B-1----:R-:W-:Y:S01]  /*169e0*/  FMUL.FTZ R0, R28, R3 ;  /* 0x000000031c007220 */ /* 0x002fe20000410000 */
[----:B--2---:R-:W-:-:S03]  /*169f0*/  IMAD.MOV.U32 R241, RZ, RZ, R149 ;  /* 0x000000fffff17224 */ /* 0x004fc600078e0095 */
[----:B------:R1:W2:Y:S02]  /*16a00*/  MUFU.TANH R131, R0 ;  /* 0x0000000000837308 */ /* 0x0002a40000002400 */
[----:B-1----:R-:W-:Y:S01]  /*16a10*/  FMUL.FTZ R0, R29, R3 ;  /* 0x000000031d007220 */ /* 0x002fe20000410000 */
[----:B--2---:R-:W-:-:S05]  /*16a20*/  IMAD.MOV.U32 R242, RZ, RZ, R131 ;  /* 0x000000fffff27224 */ /* 0x004fca00078e0083 */
[----:B------:R1:W-:Y:S01]  /*16a30*/  MUFU.TANH R237, R0 ;  /* 0x0000000000ed7308 */ /* 0x0003e20000002400 */
[C---:B----4-:R-:W-:Y:S06]  /*16a40*/  HMMA.16816.F32 R112, R4.reuse, R36, R212 ;  /* 0x000000240470723c */ /* 0x050fec00000018d4 */
[C---:B------:R-:W-:Y:S01]  /*16a50*/  HMMA.16816.F32 R140, R4.reuse, R38, R196 ;  /* 0x00000026048c723c */ /* 0x040fe200000018c4 */
[----:B------:R-:W2:Y:S01]  /*16a60*/  LDSM.16.M88.4 R36, [R185+0x2800] ;  /* 0x00280000b924783b */ /* 0x000ea20000000200 */
[----:B------:R-:W3:Y:S04]  /*16a70*/  S2R R196, SR_CTAID.X ;  /* 0x0000000000c47919 */ /* 0x000ee80000002500 */
[----:B------:R-:W-:Y:S01]  /*16a80*/  HMMA.16816.F32 R128, R4, R16, R208 ;  /* 0x000000100480723c */ /* 0x000fe200000018d0 */
[----:B-1----:R-:W-:-:S04]  /*16a90*/  FMUL.FTZ R0, R30, R3 ;  /* 0x000000031e007220 */ /* 0x002fc80000410000 */
[----:B------:R1:W4:Y:S02]  /*16aa0*/  MUFU.TANH R236, R0 ;  /* 0x0000000000ec7308 */ /* 0x0003240000002400 */
[-C--:B-1----:R-:W-:Y:S02]  /*16ab0*/  FMUL.FTZ R0, R31, R3.reuse ;  /* 0x000000031f007220 */ /* 0x082fe40000410000 */
[----:B------:R-:W-:Y:S04]  /*16ac0*/  LDSM.16.M88.4 R28, [R185+0x2000] ;  /* 0x00200000b91c783b */ /* 0x000fe80000000200 */
[----:B------:R1:W4:Y:S01]  /*16ad0*/  MUFU.TANH R87, R0 ;  /* 0x0000000000577308 */ /* 0x0003220000002400 */
[----:B---3--:R-:W-:Y:S01]  /*16ae0*/  IMAD.SHL.U32 R227, R196, 0x40, RZ ;  /* 0x00000040c4e37824 */ /* 0x008fe200078e00ff */
[----:B--2---:R-:W-:Y:S01]  /*16af0*/  HMMA.16816.F32 R52, R8, R36, R164 ;  /* 0x000000240834723c */ /* 0x004fe200000018a4 */
[----:B-1----:R-:W-:-:S05]  /*16b00*/  FMUL.FTZ R0, R12, R3 ;  /* 0x000000030c007220 */ /* 0x002fca0000410000 */
[----:B------:R1:W2:Y:S02]  /*16b10*/  MUFU.TANH R228, R0 ;  /* 0x0000000000e47308 */ /* 0x0002a40000002400 */
[----:B-1----:R-:W-:-:S06]  /*16b20*/  FMUL.FTZ R0, R13, R3 ;  /* 0x000000030d007220 */ /* 0x002fcc0000410000 */
[----:B------:R1:W-:Y:S02]  /*16b30*/  MUFU.TANH R207, R0 ;  /* 0x0000000000cf7308 */ /* 0x0003e40000002400 */
[----:B-1----:R-:W-:-:S06]  /*16b40*/  FMUL.FTZ R0, R14, R3 ;  /* 0x000000030e007220 */ /* 0x002fcc0000410000 */
[----:B------:R1:W3:Y:S02]  /*16b50*/  MUFU.TANH R206, R0 ;  /* 0x0000000000ce7308 */ /* 0x0002e40000002400 */
[-C--:B-1----:R-:W-:Y:S02]  /*16b60*/  FMUL.FTZ R0, R15, R3.reuse ;  /* 0x000000030f007220 */ /* 0x082fe40000410000 */
[C---:B------:R-:W-:Y:S04]  /*16b70*/  HMMA.16816.F32 R12, R8.reuse, R48, R80 ;  /* 0x00000030080c723c */ /* 0x040fe80000001850 */
[----:B------:R1:W3:Y:S02]  /*16b80*/  MUFU.TANH R205, R0 ;  /* 0x0000000000cd7308 */ /* 0x0002e40000002400 */
[C---:B------:R-:W-:Y:S01]  /*16b90*/  HMMA.16816.F32 R80, R8.reuse, R38, R104 ;  /* 0x000000260850723c */ /* 0x040fe20000001868 */
[----:B------:R-:W4:Y:S05]  /*16ba0*/  LDSM.16.M88.4 R36, [R185+0x5800] ;  /* 0x00580000b924783b */ /* 0x000f2a0000000200 */
[C---:B------:R-:W-:Y:S06]  /*16bb0*/  HMMA.16816.F32 R104, R8.reuse, R40, R100 ;  /* 0x000000280868723c */ /* 0x040fec0000001864 */
[----:B------:R-:W-:Y:S01]  /*16bc0*/  HMMA.16816.F32 R100, R8, R42, R156 ;  /* 0x0000002a0864723c */ /* 0x000fe2000000189c */
[----:B-1----:R-:W-:-:S04]  /*16bd0*/  FMUL.FTZ R0, R32, R3 ;  /* 0x0000000320007220 */ /* 0x002fc80000410000 */
[----:B------:R1:W3:-:S13]  /*16be0*/  MUFU.TANH R204, R0 ;  /* 0x0000000000cc7308 */ /* 0x0002da0000002400 */
[-C--:B------:R-:W-:Y:S01]  /*16bf0*/  FMUL.FTZ R105, R105, R3.reuse ;  /* 0x0000000369697220 */ /* 0x080fe20000410000 */
[-C--:B------:R-:W-:Y:S01]  /*16c00*/  FMUL.FTZ R106, R106, R3.reuse ;  /* 0x000000036a6a7220 */ /* 0x080fe20000410000 */
[-C--:B------:R-:W-:Y:S01]  /*16c10*/  FMUL.FTZ R107, R107, R3.reuse ;  /* 0x000000036b6b7220 */ /* 0x080fe20000410000 */
[----:B-1----:R-:W-:-:S03]  /*16c20*/  FMUL.FTZ R0, R33, R3 ;  /* 0x0000000321007220 */ /* 0x002fc60000410000 */
[-C--:B------:R-:W-:Y:S01]  /*16c30*/  FMUL.FTZ R100, R100, R3.reuse ;  /* 0x0000000364647220 */ /* 0x080fe20000410000 */
[-C--:B------:R-:W-:Y:S01]  /*16c40*/  FMUL.FTZ R101, R101, R3.reuse ;  /* 0x0000000365657220 */ /* 0x080fe20000410000 */
[----:B------:R1:W-:Y:S01]  /*16c50*/  MUFU.TANH R200, R0 ;  /* 0x0000000000c87308 */ /* 0x0003e20000002400 */
[-C--:B------:R-:W-:Y:S01]  /*16c60*/  FMUL.FTZ R102, R102, R3.reuse ;  /* 0x0000000366667220 */ /* 0x080fe20000410000 */
[----:B----4-:R-:W-:Y:S06]  /*16c70*/  HMMA.16816.F32 R56, R8, R36, R56 ;  /* 0x000000240838723c */ /* 0x010fec0000001838 */
[----:B------:R-:W-:Y:S08]  /*16c80*/  MUFU.TANH R106, R106 ;  /* 0x0000006a006a7308 */ /* 0x000ff00000002400 */
[----:B------:R-:W-:Y:S01]  /*16c90*/  MUFU.TANH R105, R105 ;  /* 0x0000006900697308 */ /* 0x000fe20000002400 */
[----:B-1----:R-:W-:-:S07]  /*16ca0*/  FMUL.FTZ R0, R34, R3 ;  /* 0x0000000322007220 */ /* 0x002fce0000410000 */
[----:B------:R1:W4:Y:S02]  /*16cb0*/  MUFU.TANH R117, R0 ;  /* 0x0000000000757308 */ /* 0x0003240000002400 */
[-C--:B------:R-:W-:Y:S01]  /*16cc0*/  FMUL.FTZ R56, R56, R3.reuse ;  /* 0x0000000338387220 */ /* 0x080fe20000410000 */
[-C--:B------:R-:W-:Y:S01]  /*16cd0*/  FMUL.FTZ R57, R57, R3.reuse ;  /* 0x0000000339397220 */ /* 0x080fe20000410000 */
[-C--:B------:R-:W-:Y:S01]  /*16ce0*/  FMUL.FTZ R58, R58, R3.reuse ;  /* 0x000000033a3a7220 */ /* 0x080fe20000410000 */
[----:B------:R-:W-:-:S03]  /*16cf0*/  FMUL.FTZ R59, R59, R3 ;  /* 0x000000033b3b7220 */ /* 0x000fc60000410000 */
[----:B------:R-:W-:Y:S08]  /*16d00*/  MUFU.TANH R107, R107 ;  /* 0x0000006b006b7308 */ /* 0x000ff00000002400 */
[----:B------:R-:W-:Y:S01]  /*16d10*/  MUFU.TANH R100, R100 ;  /* 0x0000006400647308 */ /* 0x000fe20000002400 */
[----:B-1----:R-:W-:Y:S02]  /*16d20*/  FMUL.FTZ R0, R35, R3 ;  /* 0x0000000323007220 */ /* 0x002fe40000410000 */
[----:B------:R-:W-:Y:S05]  /*16d30*/  HMMA.16816.F32 R32, R8, R50, R124 ;  /* 0x000000320820723c */ /* 0x000fea000000187c */
[----:B------:R1:W4:Y:S01]  /*16d40*/  MUFU.TANH R183, R0 ;  /* 0x0000000000b77308 */ /* 0x0003220000002400 */
[----:B------:R-:W-:Y:S06]  /*16d50*/  HMMA.16816.F32 R124, R4, R26, R172 ;  /* 0x0000001a047c723c */ /* 0x000fec00000018ac */
[----:B------:R-:W-:Y:S01]  /*16d60*/  HMMA.16816.F32 R24, R8, R30, R160 ;  /* 0x0000001e0818723c */ /* 0x000fe200000018a0 */
[----:B------:R-:W-:Y:S01]  /*16d70*/  IMAD.MOV.U32 R172, RZ, RZ, R150 ;  /* 0x000000ffffac7224 */ /* 0x000fe200078e0096 */
[----:B------:R-:W-:Y:S01]  /*16d80*/  MOV R175, R138 ;  /* 0x0000008a00af7202 */ /* 0x000fe20000000f00 */
[----:B------:R-:W-:Y:S01]  /*16d90*/  IMAD.MOV.U32 R174, RZ, RZ, R151 ;  /* 0x000000ffffae7224 */ /* 0x000fe200078e0097 */
[----:B------:R-:W-:Y:S02]  /*16da0*/  MUFU.TANH R102, R102 ;  /* 0x0000006600667308 */ /* 0x000fe40000002400 */
[----:B------:R-:W-:Y:S01]  /*16db0*/  HMMA.16816.F32 R148, R4, R18, R176 ;  /* 0x000000120494723c */ /* 0x000fe200000018b0 */
[----:B------:R-:W2:Y:S01]  /*16dc0*/  LDSM.16.M88.4 R16, [R185+0x4000] ;  /* 0x00400000b910783b */ /* 0x000ea20000000200 */
[----:B------:R-:W-:-:S02]  /*16dd0*/  IMAD.MOV.U32 R225, RZ, RZ, R174 ;  /* 0x000000ffffe17224 */ /* 0x000fc400078e00ae */
[-C--:B-1----:R-:W-:Y:S01]  /*16de0*/  FMUL.FTZ R0, R12, R3.reuse ;  /* 0x000000030c007220 */ /* 0x082fe20000410000 */
[----:B------:R-:W-:Y:S01]  /*16df0*/  IMAD.MOV.U32 R226, RZ, RZ, R175 ;  /* 0x000000ffffe27224 */ /* 0x000fe200078e00af */
[C---:B------:R-:W-:Y:S01]  /*16e00*/  HMMA.16816.F32 R4, R8.reuse, R28, R168 ;  /* 0x0000001c0804723c */ /* 0x040fe200000018a8 */
[----:B------:R-:W1:Y:S01]  /*16e10*/  LDSM.16.M88.4 R28, [R185+0x4800] ;  /* 0x00480000b91c783b */ /* 0x000e620000000200 */
[----:B------:R3:W4:Y:S04]  /*16e20*/  MUFU.TANH R182, R0 ;  /* 0x0000000000b67308 */ /* 0x0007280000002400 */
[----:B------:R-:W-:Y:S04]  /*16e30*/  HMMA.16816.F32 R48, R8, R38, R44 ;  /* 0x000000260830723c */ /* 0x000fe8000000182c */
[----:B------:R-:W-:Y:S01]  /*16e40*/  MUFU.TANH R101, R101 ;  /* 0x0000006500657308 */ /* 0x000fe20000002400 */
[----:B---3--:R-:W-:-:S07]  /*16e50*/  FMUL.FTZ R0, R13, R3 ;  /* 0x000000030d007220 */ /* 0x008fce0000410000 */
[----:B------:R3:W-:-:S12]  /*16e60*/  MUFU.TANH R181, R0 ;  /* 0x0000000000b57308 */ /* 0x0007d80000002400 */
[-C--:B------:R-:W-:Y:S01]  /*16e70*/  FMUL.FTZ R86, R49, R3.reuse ;  /* 0x0000000331567220 */ /* 0x080fe20000410000 */
[----:B--2---:R-:W-:Y:S01]  /*16e80*/  HMMA.16816.F32 R88, R8, R16, R88 ;  /* 0x000000100858723c */ /* 0x004fe20000001858 */
[----:B---3--:R-:W-:-:S05]  /*16e90*/  FMUL.FTZ R0, R14, R3 ;  /* 0x000000030e007220 */ /* 0x008fca0000410000 */
[C---:B------:R-:W-:Y:S01]  /*16ea0*/  HMMA.16816.F32 R76, R8.reuse, R18, R76 ;  /* 0x00000012084c723c */ /* 0x040fe2000000184c */
[----:B------:R-:W-:Y:S01]  /*16eb0*/  LDSM.16.M88.4 R16, [R185+0x7000] ;  /* 0x00700000b910783b */ /* 0x000fe20000000200 */
[----:B------:R2:W3:Y:S04]  /*16ec0*/  MUFU.TANH R173, R0 ;  /* 0x0000000000ad7308 */ /* 0x0004e80000002400 */
[C---:B-1----:R-:W-:Y:S06]  /*16ed0*/  HMMA.16816.F32 R72, R8.reuse, R28, R72 ;  /* 0x0000001c0848723c */ /* 0x042fec0000001848 */
[----:B------:R-:W-:Y:S06]  /*16ee0*/  HMMA.16816.F32 R68, R8, R30, R68 ;  /* 0x0000001e0844723c */ /* 0x000fec0000001844 */
[-C--:B------:R-:W-:Y:S01]  /*16ef0*/  FMUL.FTZ R88, R88, R3.reuse ;  /* 0x0000000358587220 */ /* 0x080fe20000410000 */
[-C--:B------:R-:W-:Y:S01]  /*16f00*/  FMUL.FTZ R89, R89, R3.reuse ;  /* 0x0000000359597220 */ /* 0x080fe20000410000 */
[-C--:B--2---:R-:W-:Y:S01]  /*16f10*/  FMUL.FTZ R0, R15, R3.reuse ;  /* 0x000000030f007220 */ /* 0x084fe20000410000 */
[-C--:B------:R-:W-:Y:S01]  /*16f20*/  FMUL.FTZ R90, R90, R3.reuse ;  /* 0x000000035a5a7220 */ /* 0x080fe20000410000 */
[----:B------:R-:W1:Y:S01]  /*16f30*/  LDSM.16.M88.4 R12, [R185+0x3800] ;  /* 0x00380000b90c783b */ /* 0x000e620000000200 */
[-C--:B------:R-:W-:Y:S01]  /*16f40*/  FMUL.FTZ R91, R91, R3.reuse ;  /* 0x000000035b5b7220 */ /* 0x080fe20000410000 */
[----:B------:R2:W3:Y:S01]  /*16f50*/  MUFU.TANH R119, R0 ;  /* 0x0000000000777308 */ /* 0x0004e20000002400 */
[-C--:B------:R-:W-:Y:S01]  /*16f60*/  FMUL.FTZ R76, R76, R3.reuse ;  /* 0x000000034c4c7220 */ /* 0x080fe20000410000 */
[-C--:B------:R-:W-:Y:S01]  /*16f70*/  FMUL.FTZ R77, R77, R3.reuse ;  /* 0x000000034d4d7220 */ /* 0x080fe20000410000 */
[-C--:B------:R-:W-:Y:S01]  /*16f80*/  FMUL.FTZ R78, R78, R3.reuse ;  /* 0x000000034e4e7220 */ /* 0x080fe20000410000 */
[----:B------:R-:W-:-:S02]  /*16f90*/  FMUL.FTZ R79, R79, R3 ;  /* 0x000000034f4f7220 */ /* 0x000fc40000410000 */
[-C--:B------:R-:W-:Y:S01]  /*16fa0*/  FMUL.FTZ R72, R72, R3.reuse ;  /* 0x0000000348487220 */ /* 0x080fe20000410000 */
[-C--:B------:R-:W-:Y:S01]  /*16fb0*/  FMUL.FTZ R75, R75, R3.reuse ;  /* 0x000000034b4b7220 */ /* 0x080fe20000410000 */
[----:B------:R-:W-:Y:S04]  /*16fc0*/  MUFU.TANH R88, R88 ;  /* 0x0000005800587308 */ /* 0x000fe80000002400 */
[-C--:B------:R-:W-:Y:S01]  /*16fd0*/  FMUL.FTZ R68, R68, R3.reuse ;  /* 0x0000000344447220 */ /* 0x080fe20000410000 */
[-C--:B------:R-:W-:Y:S01]  /*16fe0*/  FMUL.FTZ R69, R69, R3.reuse ;  /* 0x0000000345457220 */ /* 0x080fe20000410000 */
[-C--:B------:R-:W-:Y:S01]  /*16ff0*/  FMUL.FTZ R70, R70, R3.reuse ;  /* 0x0000000346467220 */ /* 0x080fe20000410000 */
[-C--:B------:R-:W-:Y:S01]  /*17000*/  FMUL.FTZ R71, R71, R3.reuse ;  /* 0x0000000347477220 */ /* 0x080fe20000410000 */
[----:B------:R-:W-:Y:S01]  /*17010*/  MUFU.TANH R90, R90 ;  /* 0x0000005a005a7308 */ /* 0x000fe20000002400 */
[----:B--2---:R-:W-:-:S07]  /*17020*/  FMUL.FTZ R0, R32, R3 ;  /* 0x0000000320007220 */ /* 0x004fce0000410000 */
[----:B------:R2:W3:Y:S08]  /*17030*/  MUFU.TANH R171, R0 ;  /* 0x0000000000ab7308 */ /* 0x0004f00000002400 */
[----:B------:R-:W-:Y:S01]  /*17040*/  MUFU.TANH R89, R89 ;  /* 0x0000005900597308 */ /* 0x000fe20000002400 */
[C---:B-1----:R-:W-:Y:S07]  /*17050*/  HMMA.16816.F32 R96, R8.reuse, R12, R96 ;  /* 0x0000000c0860723c */ /* 0x042fee0000001860 */
[----:B------:R-:W-:Y:S01]  /*17060*/  MUFU.TANH R91, R91 ;  /* 0x0000005b005b7308 */ /* 0x000fe20000002400 */
[-C--:B--2---:R-:W-:Y:S01]  /*17070*/  FMUL.FTZ R0, R33, R3.reuse ;  /* 0x0000000321007220 */ /* 0x084fe20000410000 */
[----:B------:R-:W-:Y:S01]  /*17080*/  HMMA.16816.F32 R92, R8, R14, R92 ;  /* 0x0000000e085c723c */ /* 0x000fe2000000185c */
[----:B------:R-:W1:Y:S05]  /*17090*/  LDSM.16.M88.4 R12, [R185+0x6800] ;  /* 0x00680000b90c783b */ /* 0x000e6a0000000200 */
[----:B------:R2:W-:Y:S08]  /*170a0*/  MUFU.TANH R169, R0 ;  /* 0x0000000000a97308 */ /* 0x0005f00000002400 */
[----:B------:R-:W-:Y:S01]  /*170b0*/  MUFU.TANH R76, R76 ;  /* 0x0000004c004c7308 */ /* 0x000fe20000002400 */
[----:B------:R-:W-:-:S07]  /*170c0*/  FMUL.FTZ R96, R96, R3 ;  /* 0x0000000360607220 */ /* 0x000fce0000410000 */
[----:B------:R-:W-:Y:S01]  /*170d0*/  MUFU.TANH R77, R77 ;  /* 0x0000004d004d7308 */ /* 0x000fe20000002400 */
[-C--:B--2---:R-:W-:Y:S01]  /*170e0*/  FMUL.FTZ R0, R34, R3.reuse ;  /* 0x0000000322007220 */ /* 0x084fe20000410000 */
[-C--:B------:R-:W-:Y:S01]  /*170f0*/  FMUL.FTZ R92, R92, R3.reuse ;  /* 0x000000035c5c7220 */ /* 0x080fe20000410000 */
[-C--:B------:R-:W-:Y:S01]  /*17100*/  FMUL.FTZ R93, R93, R3.reuse ;  /* 0x000000035d5d7220 */ /* 0x080fe20000410000 */
[-C--:B------:R-:W-:Y:S01]  /*17110*/  FMUL.FTZ R94, R94, R3.reuse ;  /* 0x000000035e5e7220 */ /* 0x080fe20000410000 */
[----:B------:R-:W-:-:S03]  /*17120*/  FMUL.FTZ R95, R95, R3 ;  /* 0x000000035f5f7220 */ /* 0x000fc60000410000 */
[----:B------:R2:W3:Y:S08]  /*17130*/  MUFU.TANH R166, R0 ;  /* 0x0000000000a67308 */ /* 0x0004f00000002400 */
[----:B------:R-:W-:Y:S01]  /*17140*/  MUFU.TANH R96, R96 ;  /* 0x0000006000607308 */ /* 0x000fe20000002400 */
[----:B-1----:R-:W-:Y:S07]  /*17150*/  HMMA.16816.F32 R36, R8, R12, R112 ;  /* 0x0000000c0824723c */ /* 0x002fee0000001870 */
[----:B------:R-:W-:Y:S01]  /*17160*/  MUFU.TANH R92, R92 ;  /* 0x0000005c005c7308 */ /* 0x000fe20000002400 */
[----:B--2---:R-:W-:-:S02]  /*17170*/  FMUL.FTZ R0, R35, R3 ;  /* 0x0000000323007220 */ /* 0x004fc40000410000 */
[----:B------:R-:W1:Y:S01]  /*17180*/  LDSM.16.M88.4 R32, [R185+0x5000] ;  /* 0x00500000b920783b */ /* 0x000e620000000200 */
[----:B------:R-:W-:Y:S04]  /*17190*/  HMMA.16816.F32 R28, R8, R14, R140 ;  /* 0x0000000e081c723c */ /* 0x000fe8000000188c */
[----:B------:R2:W3:Y:S08]  /*171a0*/  MUFU.TANH R163, R0 ;  /* 0x0000000000a37308 */ /* 0x0004f00000002400 */
[----:B------:R-:W-:Y:S01]  /*171b0*/  MUFU.TANH R94, R94 ;  /* 0x0000005e005e7308 */ /* 0x000fe20000002400 */
[----:B------:R-:W-:-:S07]  /*171c0*/  FMUL.FTZ R140, R36, R3 ;  /* 0x00000003248c7220 */ /* 0x000fce0000410000 */
[----:B------:R-:W-:Y:S01]  /*171d0*/  MUFU.TANH R93, R93 ;  /* 0x0000005d005d7308 */ /* 0x000fe20000002400 */
[----:B--2---:R-:W-:-:S03]  /*171e0*/  FMUL.FTZ R0, R4, R3 ;  /* 0x0000000304007220 */ /* 0x004fc60000410000 */
[-C--:B------:R-:W-:Y:S01]  /*171f0*/  FMUL.FTZ R165, R30, R3.reuse ;  /* 0x000000031ea57220 */ /* 0x080fe20000410000 */
[----:B------:R-:W-:-:S03]  /*17200*/  FMUL.FTZ R167, R31, R3 ;  /* 0x000000031fa77220 */ /* 0x000fc60000410000 */
[----:B------:R2:W3:Y:S08]  /*17210*/  MUFU.TANH R162, R0 ;  /* 0x0000000000a27308 */ /* 0x0004f00000002400 */
[----:B------:R-:W-:Y:S01]  /*17220*/  MUFU.TANH R31, R70 ;  /* 0x00000046001f7308 */ /* 0x000fe20000002400 */
[C---:B-1----:R-:W-:Y:S07]  /*17230*/  HMMA.16816.F32 R64, R8.reuse, R32, R60 ;  /* 0x000000200840723c */ /* 0x042fee000000183c */
[----:B------:R-:W-:Y:S01]  /*17240*/  MUFU.TANH R95, R95 ;  /* 0x0000005f005f7308 */ /* 0x000fe20000002400 */
[-C--:B--2---:R-:W-:Y:S01]  /*17250*/  FMUL.FTZ R0, R5, R3.reuse ;  /* 0x0000000305007220 */ /* 0x084fe20000410000 */
[----:B------:R-:W-:Y:S01]  /*17260*/  HMMA.16816.F32 R60, R8, R34, R144 ;  /* 0x00000022083c723c */ /* 0x000fe20000001890 */
[----:B------:R-:W1:Y:S05]  /*17270*/  LDSM.16.M88.4 R32, [R185+0x7800] ;  /* 0x00780000b920783b */ /* 0x000e6a0000000200 */
[----:B------:R2:W-:Y:S01]  /*17280*/  MUFU.TANH R164, R0 ;  /* 0x0000000000a47308 */ /* 0x0005e20000002400 */
[-C--:B------:R-:W-:Y:S01]  /*17290*/  FMUL.FTZ R146, R37, R3.reuse ;  /* 0x0000000325927220 */ /* 0x080fe20000410000 */
[----:B------:R-:W-:-:S06]  /*172a0*/  FMUL.FTZ R147, R38, R3 ;  /* 0x0000000326937220 */ /* 0x000fcc0000410000 */
[----:B------:R-:W-:Y:S01]  /*172b0*/  MUFU.TANH R79, R79 ;  /* 0x0000004f004f7308 */ /* 0x000fe20000002400 */
[-C--:B------:R-:W-:Y:S01]  /*172c0*/  FMUL.FTZ R64, R64, R3.reuse ;  /* 0x0000000340407220 */ /* 0x080fe20000410000 */
[-C--:B------:R-:W-:Y:S01]  /*172d0*/  FMUL.FTZ R65, R65, R3.reuse ;  /* 0x0000000341417220 */ /* 0x080fe20000410000 */
[-C--:B------:R-:W-:Y:S01]  /*172e0*/  FMUL.FTZ R66, R66, R3.reuse ;  /* 0x0000000342427220 */ /* 0x080fe20000410000 */
[----:B------:R-:W-:-:S04]  /*172f0*/  FMUL.FTZ R67, R67, R3 ;  /* 0x0000000343437220 */ /* 0x000fc80000410000 */
        /* <DEDUP_REMOVED lines=10> */
[-C--:B--2---:R-:W-:Y:S01]  /*173a0*/  FMUL.FTZ R0, R7, R3.reuse ;  /* 0x0000000307007220 */ /* 0x084fe20000410000 */
[-C--:B------:R-:W-:Y:S01]  /*173b0*/  FMUL.FTZ R33, R73, R3.reuse ;  /* 0x0000000349217220 */ /* 0x080fe20000410000 */
[----:B------:R-:W1:Y:S01]  /*173c0*/  LDSM.16.M88.4 R4, [R185+0x6000] ;  /* 0x00600000b904783b */ /* 0x000e620000000200 */
[----:B------:R-:W-:Y:S01]  /*173d0*/  FMUL.FTZ R32, R74, R3 ;  /* 0x000000034a207220 */ /* 0x000fe20000410000 */
[----:B------:R-:W-:-:S04]  /*173e0*/  DEPBAR.LE SB0, 0x0 ;  /* 0x000080000000791a */ /* 0x000fc80000000000 */
[----:B------:R2:W3:Y:S08]  /*173f0*/  MUFU.TANH R161, R0 ;  /* 0x0000000000a17308 */ /* 0x0004f00000002400 */
[----:B------:R-:W-:Y:S01]  /*17400*/  MUFU.TANH R32, R32 ;  /* 0x0000002000207308 */ /* 0x000fe20000002400 */
[-C--:B------:R-:W-:Y:S01]  /*17410*/  FMUL.FTZ R196, R12, R3.reuse ;  /* 0x000000030cc47220 */ /* 0x080fe20000410000 */
[-C--:B------:R-:W-:Y:S01]  /*17420*/  FMUL.FTZ R198, R14, R3.reuse ;  /* 0x000000030ec67220 */ /* 0x080fe20000410000 */
[-C--:B------:R-:W-:Y:S01]  /*17430*/  FMUL.FTZ R197, R13, R3.reuse ;  /* 0x000000030dc57220 */ /* 0x080fe20000410000 */
[----:B------:R-:W-:-:S04]  /*17440*/  FMUL.FTZ R199, R15, R3 ;  /* 0x000000030fc77220 */ /* 0x000fc80000410000 */
[----:B------:R-:W-:Y:S01]  /*17450*/  MUFU.TANH R33, R33 ;  /* 0x0000002100217308 */ /* 0x000fe20000002400 */
[----:B--2---:R-:W-:-:S07]  /*17460*/  FMUL.FTZ R0, R24, R3 ;  /* 0x0000000318007220 */ /* 0x004fce0000410000 */
[----:B------:R2:W3:Y:S08]  /*17470*/  MUFU.TANH R159, R0 ;  /* 0x00000000009f7308 */ /* 0x0004f00000002400 */
[----:B------:R-:W-:Y:S01]  /*17480*/  MUFU.TANH R38, R57 ;  /* 0x0000003900267308 */ /* 0x000fe20000002400 */
[C---:B-1----:R-:W-:Y:S06]  /*17490*/  HMMA.16816.F32 R44, R8.reuse, R4, R152 ;  /* 0x00000004082c723c */ /* 0x042fec0000001898 */
[----:B------:R-:W-:Y:S01]  /*174a0*/  HMMA.16816.F32 R40, R8, R6, R108 ;  /* 0x000000060828723c */ /* 0x000fe2000000186c */
[-C--:B--2---:R-:W-:Y:S01]  /*174b0*/  FMUL.FTZ R0, R25, R3.reuse ;  /* 0x0000000319007220 */ /* 0x084fe20000410000 */
[-C--:B------:R-:W-:Y:S01]  /*174c0*/  FMUL.FTZ R4, R80, R3.reuse ;  /* 0x0000000350047220 */ /* 0x080fe20000410000 */
[-C--:B------:R-:W-:Y:S01]  /*174d0*/  FMUL.FTZ R5, R82, R3.reuse ;  /* 0x0000000352057220 */ /* 0x080fe20000410000 */
[-C--:B------:R-:W-:Y:S01]  /*174e0*/  FMUL.FTZ R152, R29, R3.reuse ;  /* 0x000000031d987220 */ /* 0x080fe20000410000 */
[----:B------:R1:W-:Y:S02]  /*174f0*/  MUFU.TANH R158, R0 ;  /* 0x00000000009e7308 */ /* 0x0003e40000002400 */
[----:B------:R-:W-:-:S06]  /*17500*/  FMUL.FTZ R6, R83, R3 ;  /* 0x0000000353067220 */ /* 0x000fcc0000410000 */
[----:B------:R-:W-:Y:S05]  /*17510*/  MUFU.TANH R109, R5 ;  /* 0x00000005006d7308 */ /* 0x000fea0000002400 */
[-C--:B------:R-:W-:Y:S01]  /*17520*/  FMUL.FTZ R46, R46, R3.reuse ;  /* 0x000000032e2e7220 */ /* 0x080fe20000410000 */
[-C--:B------:R-:W-:Y:S02]  /*17530*/  FMUL.FTZ R47, R47, R3.reuse ;  /* 0x000000032f2f7220 */ /* 0x080fe40000410000 */
[----:B------:R2:W-:Y:S01]  /*17540*/  MUFU.TANH R108, R6 ;  /* 0x00000006006c7308 */ /* 0x0005e20000002400 */
[-C--:B-1----:R-:W-:Y:S02]  /*17550*/  FMUL.FTZ R0, R26, R3.reuse ;  /* 0x000000031a007220 */ /* 0x082fe40000410000 */
[----:B------:R-:W-:-:S05]  /*17560*/  FMUL.FTZ R131, R43, R3 ;  /* 0x000000032b837220 */ /* 0x000fca0000410000 */
[----:B------:R1:W3:Y:S08]  /*17570*/  MUFU.TANH R138, R0 ;  /* 0x00000000008a7308 */ /* 0x0002f00000002400 */
[----:B------:R-:W-:Y:S01]  /*17580*/  MUFU.TANH R43, R69 ;  /* 0x00000045002b7308 */ /* 0x000fe20000002400 */
[-C--:B--2---:R-:W-:Y:S01]  /*17590*/  FMUL.FTZ R6, R98, R3.reuse ;  /* 0x0000000362067220 */ /* 0x084fe20000410000 */
[----:B------:R-:W-:-:S06]  /*175a0*/  FMUL.FTZ R98, R50, R3 ;  /* 0x0000000332627220 */ /* 0x000fcc0000410000 */
[----:B------:R-:W-:Y:S01]  /*175b0*/  MUFU.TANH R29, R62 ;  /* 0x0000003e001d7308 */ /* 0x000fe20000002400 */
[-C--:B-1----:R-:W-:Y:S02]  /*175c0*/  FMUL.FTZ R0, R27, R3.reuse ;  /* 0x000000031b007220 */ /* 0x082fe40000410000 */
[C---:B------:R-:W-:Y:S05]  /*175d0*/  HMMA.16816.F32 R24, R8.reuse, R16, R120 ;  /* 0x000000100818723c */ /* 0x040fea0000001878 */
[----:B------:R1:W2:Y:S01]  /*175e0*/  MUFU.TANH R137, R0 ;  /* 0x0000000000897308 */ /* 0x0002a20000002400 */
[----:B------:R-:W-:Y:S01]  /*175f0*/  HMMA.16816.F32 R16, R8, R18, R124 ;  /* 0x000000120810723c */ /* 0x000fe2000000187c */
[----:B------:R-:W-:-:S05]  /*17600*/  FMUL.FTZ R123, R40, R3 ;  /* 0x00000003287b7220 */ /* 0x000fca0000410000 */
[----:B------:R-:W-:Y:S01]  /*17610*/  HMMA.16816.F32 R8, R8, R34, R148 ;  /* 0x000000220808723c */ /* 0x000fe20000001894 */
[-C--:B------:R-:W-:Y:S01]  /*17620*/  FMUL.FTZ R125, R41, R3.reuse ;  /* 0x00000003297d7220 */ /* 0x080fe20000410000 */
[-C--:B------:R-:W-:Y:S01]  /*17630*/  FMUL.FTZ R126, R42, R3.reuse ;  /* 0x000000032a7e7220 */ /* 0x080fe20000410000 */
[----:B------:R-:W-:Y:S04]  /*17640*/  MUFU.TANH R41, R67 ;  /* 0x0000004300297308 */ /* 0x000fe80000002400 */
[-C--:B------:R-:W-:Y:S01]  /*17650*/  FMUL.FTZ R35, R48, R3.reuse ;  /* 0x0000000330237220 */ /* 0x080fe20000410000 */
[-C--:B------:R-:W-:Y:S01]  /*17660*/  FMUL.FTZ R150, R39, R3.reuse ;  /* 0x0000000327967220 */ /* 0x080fe20000410000 */
[-C--:B------:R-:W-:Y:S01]  /*17670*/  FMUL.FTZ R151, R28, R3.reuse ;  /* 0x000000031c977220 */ /* 0x080fe20000410000 */
[-C--:B-1----:R-:W-:Y:S01]  /*17680*/  FMUL.FTZ R0, R52, R3.reuse ;  /* 0x0000000334007220 */ /* 0x082fe20000410000 */
[----:B------:R-:W-:Y:S01]  /*17690*/  MUFU.TANH R42, R65 ;  /* 0x00000041002a7308 */ /* 0x000fe20000002400 */
[-C--:B------:R-:W-:Y:S01]  /*176a0*/  FMUL.FTZ R174, R27, R3.reuse ;  /* 0x000000031bae7220 */ /* 0x080fe20000410000 */
[-C--:B------:R-:W-:Y:S01]  /*176b0*/  FMUL.FTZ R168, R24, R3.reuse ;  /* 0x0000000318a87220 */ /* 0x080fe20000410000 */
[----:B------:R-:W-:-:S04]  /*176c0*/  FMUL.FTZ R170, R25, R3 ;  /* 0x0000000319aa7220 */ /* 0x000fc80000410000 */
[-C--:B------:R-:W-:Y:S01]  /*176d0*/  FMUL.FTZ R179, R18, R3.reuse ;  /* 0x0000000312b37220 */ /* 0x080fe20000410000 */
[----:B------:R1:W2:Y:S01]  /*176e0*/  MUFU.TANH R157, R0 ;  /* 0x00000000009d7308 */ /* 0x0002a20000002400 */
[-C--:B------:R-:W-:Y:S01]  /*176f0*/  FMUL.FTZ R175, R16, R3.reuse ;  /* 0x0000000310af7220 */ /* 0x080fe20000410000 */
[----:B------:R-:W-:-:S03]  /*17700*/  FMUL.FTZ R178, R17, R3 ;  /* 0x0000000311b27220 */ /* 0x000fc60000410000 */
[-C--:B------:R-:W-:Y:S01]  /*17710*/  FMUL.FTZ R201, R8, R3.reuse ;  /* 0x0000000308c97220 */ /* 0x080fe20000410000 */
[-C--:B------:R-:W-:Y:S01]  /*17720*/  FMUL.FTZ R208, R10, R3.reuse ;  /* 0x000000030ad07220 */ /* 0x080fe20000410000 */
[-C--:B------:R-:W-:Y:S01]  /*17730*/  FMUL.FTZ R203, R9, R3.reuse ;  /* 0x0000000309cb7220 */ /* 0x080fe20000410000 */
[----:B------:R-:W-:Y:S01]  /*17740*/  MUFU.TANH R18, R6 ;  /* 0x0000000600127308 */ /* 0x000fe20000002400 */
[----:B------:R-:W-:-:S07]  /*17750*/  FMUL.FTZ R209, R11, R3 ;  /* 0x000000030bd17220 */ /* 0x000fce0000410000 */
[----:B------:R-:W-:Y:S01]  /*17760*/  MUFU.TANH R17, R75 ;  /* 0x0000004b00117308 */ /* 0x000fe20000002400 */
[----:B-1----:R-:W-:-:S07]  /*17770*/  FMUL.FTZ R0, R53, R3 ;  /* 0x0000000335007220 */ /* 0x002fce0000410000 */
[----:B------:R1:W-:Y:S08]  /*17780*/  MUFU.TANH R156, R0 ;  /* 0x00000000009c7308 */ /* 0x0003f00000002400 */
[----:B------:R-:W-:Y:S08]  /*17790*/  MUFU.TANH R24, R64 ;  /* 0x0000004000187308 */ /* 0x000ff00000002400 */
[----:B------:R-:W-:Y:S01]  /*177a0*/  MUFU.TANH R16, R66 ;  /* 0x0000004200107308 */ /* 0x000fe20000002400 */
[----:B-1----:R-:W-:-:S07]  /*177b0*/  FMUL.FTZ R0, R54, R3 ;  /* 0x0000000336007220 */ /* 0x002fce0000410000 */
[----:B------:R1:W2:Y:S08]  /*177c0*/  MUFU.TANH R145, R0 ;  /* 0x0000000000917308 */ /* 0x0002b00000002400 */
[----:B------:R-:W-:Y:S08]  /*177d0*/  MUFU.TANH R40, R60 ;  /* 0x0000003c00287308 */ /* 0x000ff00000002400 */
[----:B------:R-:W-:Y:S01]  /*177e0*/  MUFU.TANH R39, R56 ;  /* 0x0000003800277308 */ /* 0x000fe20000002400 */
[----:B-1----:R-:W-:-:S07]  /*177f0*/  FMUL.FTZ R0, R55, R3 ;  /* 0x0000000337007220 */ /* 0x002fce0000410000 */
[----:B------:R1:W2:Y:S08]  /*17800*/  MUFU.TANH R144, R0 ;  /* 0x0000000000907308 */ /* 0x0002b00000002400 */
[----:B------:R-:W-:Y:S01]  /*17810*/  MUFU.TANH R28, R59 ;  /* 0x0000003b001c7308 */ /* 0x000fe20000002400 */
[----:B-1----:R-:W-:-:S04]  /*17820*/  SHF.R.S32.HI R0, RZ, 0x1f, R136 ;  /* 0x0000001fff007819 */ /* 0x002fc80000011488 */
[----:B------:R-:W-:-:S03]  /*17830*/  LEA.HI R0, R0, R136, RZ, 0x2 ;  /* 0x0000008800007211 */ /* 0x000fc600078f10ff */
[----:B------:R1:W2:Y:S01]  /*17840*/  MUFU.TANH R136, R4 ;  /* 0x0000000400887308 */ /* 0x0002a20000002400 */
[----:B------:R-:W-:-:S04]  /*17850*/  SHF.R.S32.HI R0, RZ, 0x2, R0 ;  /* 0x00000002ff007819 */ /* 0x000fc80000011400 */
[----:B------:R-:W-:-:S04]  /*17860*/  LEA R0, R133, R0, 0x4 ;  /* 0x0000000085007211 */ /* 0x000fc800078e20ff */
[----:B------:R-:W-:Y:S01]  /*17870*/  IADD3 R0, R0, 0x1, R227 ;  /* 0x0000000100007810 */ /* 0x000fe20007ffe0e3 */
[----:B------:R-:W-:Y:S02]  /*17880*/  IMAD.MOV.U32 R227, RZ, RZ, R233 ;  /* 0x000000ffffe37224 */ /* 0x000fe400078e00e9 */
[----:B------:R-:W-:Y:S02]  /*17890*/  IMAD.MOV.U32 R233, RZ, RZ, R184 ;  /* 0x000000ffffe97224 */ /* 0x000fe400078e00b8 */
[-C--:B------:R-:W-:Y:S02]  /*178a0*/  FMUL.FTZ R184, R19, R3.reuse ;  /* 0x0000000313b87220 */ /* 0x080fe40000410000 */
[----:B------:R-:W-:Y:S01]  /*178b0*/  MUFU.TANH R19, R78 ;  /* 0x0000004e00137308 */ /* 0x000fe20000002400 */
[----:B-1----:R-:W-:-:S07]  /*178c0*/  FMUL.FTZ R4, R81, R3 ;  /* 0x0000000351047220 */ /* 0x002fce0000410000 */
[----:B------:R1:W2:Y:S02]  /*178d0*/  MUFU.TANH R133, R4 ;  /* 0x0000000400857308 */ /* 0x0002a40000002400 */
[----:B-1----:R-:W-:Y:S01]  /*178e0*/  IADD3 R4, R248, R0, -R232 ;  /* 0x00000000f8047210 */ /* 0x002fe20007ffe8e8 */
[----:B------:R-:W-:Y:S01]  /*178f0*/  IMAD.MOV.U32 R232, RZ, RZ, R234 ;  /* 0x000000ffffe87224 */ /* 0x000fe200078e00ea */
[----:B------:R-:W-:Y:S01]  /*17900*/  LOP3.LUT R0, R20, R21, RZ, 0xfc, !PT ;  /* 0x0000001514007212 */ /* 0x000fe200078efcff */
[----:B------:R-:W1:Y:S01]  /*17910*/  S2R R234, SR_TID.X ;  /* 0x0000000000ea7919 */ /* 0x000e620000002100 */
[-C--:B------:R-:W-:Y:S01]  /*17920*/  FMUL.FTZ R21, R103, R3.reuse ;  /* 0x0000000367157220 */ /* 0x080fe20000410000 */
[----:B------:R-:W-:Y:S02]  /*17930*/  IMAD.IADD R4, R116, 0x1, R4 ;  /* 0x0000000174047824 */ /* 0x000fe400078e0204 */
[-C--:B------:R-:W-:Y:S01]  /*17940*/  FMUL.FTZ R20, R99, R3.reuse ;  /* 0x0000000363147220 */ /* 0x080fe20000410000 */
[-C--:B------:R-:W-:Y:S01]  /*17950*/  FMUL.FTZ R99, R51, R3.reuse ;  /* 0x0000000333637220 */ /* 0x080fe20000410000 */
[----:B------:R1:W-:Y:S01]  /*17960*/  MUFU.TANH R34, R21 ;  /* 0x0000001500227308 */ /* 0x0003e20000002400 */
[-C--:B------:R-:W-:Y:S01]  /*17970*/  FMUL.FTZ R103, R44, R3.reuse ;  /* 0x000000032c677220 */ /* 0x080fe20000410000 */
[C---:B------:R-:W-:Y:S01]  /*17980*/  VIMNMX R7, R4.reuse, R248, PT ;  /* 0x000000f804077248 */ /* 0x040fe20003fe0100 */
[-C--:B------:R-:W-:Y:S01]  /*17990*/  FMUL.FTZ R116, R45, R3.reuse ;  /* 0x000000032d747220 */ /* 0x080fe20000410000 */
[----:B------:R-:W-:Y:S01]  /*179a0*/  VIADDMNMX R5, R4, 0x8, R248, PT ;  /* 0x0000000804057846 */ /* 0x000fe200038001f8 */
[----:B------:R-:W-:-:S03]  /*179b0*/  FMUL.FTZ R4, R104, R3 ;  /* 0x0000000368047220 */ /* 0x000fc60000410000 */
[----:B------:R-:W-:Y:S08]  /*179c0*/  MUFU.TANH R44, R68 ;  /* 0x00000044002c7308 */ /* 0x000ff00000002400 */
[----:B------:R4:W2:Y:S08]  /*179d0*/  MUFU.TANH R81, R4 ;  /* 0x0000000400517308 */ /* 0x0008b00000002400 */
[----:B------:R-:W-:Y:S01]  /*179e0*/  MUFU.TANH R25, R20 ;  /* 0x0000001400197308 */ /* 0x000fe20000002400 */
[----:B-1----:R-:W-:-:S02]  /*179f0*/  IMAD.SHL.U32 R21, R234, 0x2, RZ ;  /* 0x00000002ea157824 */ /* 0x002fc400078e00ff */
[----:B------:R-:W-:Y:S01]  /*17a00*/  IMAD.MOV.U32 R234, RZ, RZ, R240 ;  /* 0x000000ffffea7224 */ /* 0x000fe200078e00f0 */
[----:B------:R-:W-:Y:S01]  /*17a10*/  MOV R240, R172 ;  /* 0x000000ac00f07202 */ /* 0x000fe20000000f00 */
[-C--:B------:R-:W-:Y:S01]  /*17a20*/  FMUL.FTZ R172, R26, R3.reuse ;  /* 0x000000031aac7220 */ /* 0x080fe20000410000 */
[----:B------:R-:W-:Y:S01]  /*17a30*/  LOP3.LUT R21, R21, 0x6, RZ, 0xc0, !PT ;  /* 0x0000000615157812 */ /* 0x000fe200078ec0ff */
[----:B----4-:R-:W-:Y:S01]  /*17a40*/  FMUL.FTZ R4, R97, R3 ;  /* 0x0000000361047220 */ /* 0x010fe20000410000 */
[----:B------:R-:W-:Y:S08]  /*17a50*/  MUFU.TANH R26, R71 ;  /* 0x00000047001a7308 */ /* 0x000ff00000002400 */
[----:B------:R1:W4:Y:S08]  /*17a60*/  MUFU.TANH R27, R4 ;  /* 0x00000004001b7308 */ /* 0x0003300000002400 */
[----:B------:R-:W4:Y:S08]  /*17a70*/  MUFU.TANH R45, R72 ;  /* 0x00000048002d7308 */ /* 0x000f300000002400 */
[----:B------:R-:W-:Y:S01]  /*17a80*/  MUFU.TANH R20, R35 ;  /* 0x0000002300147308 */ /* 0x000fe20000002400 */
[----:B-1----:R-:W-:-:S04]  /*17a90*/  IMAD.IADD R4, R85, 0x1, R21 ;  /* 0x0000000155047824 */ /* 0x002fc800078e0215 */
[C---:B------:R-:W-:Y:S01]  /*17aa0*/  VIADD R6, R4.reuse, 0x1 ;  /* 0x0000000104067836 */ /* 0x040fe20000000000 */
[----:B------:R-:W-:Y:S01]  /*17ab0*/  I2FP.F32.S32 R12, R4 ;  /* 0x00000004000c7245 */ /* 0x000fe20000201400 */
[C---:B------:R-:W-:Y:S01]  /*17ac0*/  VIADD R3, R4.reuse, 0x10 ;  /* 0x0000001004037836 */ /* 0x040fe20000000000 */
[----:B------:R-:W-:Y:S01]  /*17ad0*/  IADD3 R8, R4, 0x8, RZ ;  /* 0x0000000804087810 */ /* 0x000fe20007ffe0ff */
[----:B------:R-:W-:Y:S01]  /*17ae0*/  MUFU.TANH R35, R99 ;  /* 0x0000006300237308 */ /* 0x000fe20000002400 */
[----:B------:R-:W-:Y:S01]  /*17af0*/  ISETP.GE.AND P2, PT, R6, R7, PT ;  /* 0x000000070600720c */ /* 0x000fe20003f46270 */
[-C--:B------:R-:W-:Y:S01]  /*17b00*/  FFMA.FTZ R9, R132, R12.reuse, R226 ;  /* 0x0000000c84097223 */ /* 0x080fe200000100e2 */
[----:B------:R-:W-:Y:S01]  /*17b10*/  BAR.SYNC.DEFER_BLOCKING 0x0 ;  /* 0x0000000000007b1d */ /* 0x000fe20000010000 */
[----:B------:R-:W-:Y:S01]  /*17b20*/  ISETP.GE.AND P0, PT, R6, R5, PT ;  /* 0x000000050600720c */ /* 0x000fe20003f06270 */
[----:B------:R-:W-:Y:S01]  /*17b30*/  FFMA.FTZ R48, R132, R12, R225 ;  /* 0x0000000c84307223 */ /* 0x000fe200000100e1 */
[----:B------:R-:W-:-:S02]  /*17b40*/  I2FP.F32.S32 R6, R6 ;  /* 0x0000000600067245 */ /* 0x000fc40000201400 */
[----:B------:R-:W-:Y:S01]  /*17b50*/  ISETP.GE.AND P4, PT, R4, R5, PT ;  /* 0x000000050400720c */ /* 0x000fe20003f86270 */
[----:B------:R-:W1:Y:S01]  /*17b60*/  MUFU.TANH R21, R63 ;  /* 0x0000003f00157308 */ /* 0x000e620000002400 */
[----:B------:R-:W-:Y:S01]  /*17b70*/  ISETP.GE.AND P1, PT, R8, R7, PT ;  /* 0x000000070800720c */ /* 0x000fe20003f26270 */
[CC--:B------:R-:W-:Y:S01]  /*17b80*/  FFMA.FTZ R10, R132.reuse, R6.reuse, R227 ;  /* 0x00000006840a7223 */ /* 0x0c0fe200000100e3 */
[----:B------:R-:W-:Y:S01]  /*17b90*/  FFMA.FTZ R14, R132, R6, R232 ;  /* 0x00000006840e7223 */ /* 0x000fe200000100e8 */
[----:B------:R-:W-:Y:S01]  /*17ba0*/  VIADD R6, R4, 0x9 ;  /* 0x0000000904067836 */ /* 0x000fe20000000000 */
[----:B------:R-:W-:Y:S02]  /*17bb0*/  ISETP.GE.AND P6, PT, R8, R5, PT ;  /* 0x000000050800720c */ /* 0x000fe40003fc6270 */
[----:B------:R-:W-:Y:S02]  /*17bc0*/  I2FP.F32.S32 R8, R8 ;  /* 0x0000000800087245 */ /* 0x000fe40000201400 */
[----:B------:R-:W-:-:S02]  /*17bd0*/  ISETP.GE.AND P5, PT, R6, R7, PT ;  /* 0x000000070600720c */ /* 0x000fc40003fa6270 */
[----:B------:R-:W-:Y:S01]  /*17be0*/  ISETP.GE.AND P3, PT, R6, R5, PT ;  /* 0x000000050600720c */ /* 0x000fe20003f66270 */
[CC--:B------:R-:W-:Y:S01]  /*17bf0*/  FFMA.FTZ R13, R132.reuse, R8.reuse, R233 ;  /* 0x00000008840d7223 */ /* 0x0c0fe200000100e9 */
[----:B------:R-:W-:Y:S01]  /*17c00*/  FSEL R51, R9, -INF , !P4 ;  /* 0xff80000009337808 */ /* 0x000fe20006000000 */
[----:B------:R-:W-:Y:S01]  /*17c10*/  FFMA.FTZ R9, R132, R8, R234 ;  /* 0x0000000884097223 */ /* 0x000fe200000100ea */
[----:B------:R-:W-:Y:S01]  /*17c20*/  FSEL R54, R10, -INF , !P2 ;  /* 0xff8000000a367808 */ /* 0x000fe20005000000 */
[----:B------:R-:W-:Y:S01]  /*17c30*/  VIADD R8, R4, 0x11 ;  /* 0x0000001104087836 */ /* 0x000fe20000000000 */
[----:B------:R-:W-:Y:S02]  /*17c40*/  I2FP.F32.S32 R6, R6 ;  /* 0x0000000600067245 */ /* 0x000fe40000201400 */
[C---:B------:R-:W-:Y:S02]  /*17c50*/  ISETP.GE.AND P4, PT, R3.reuse, R7, PT ;  /* 0x000000070300720c */ /* 0x040fe40003f86270 */
[----:B------:R-:W-:Y:S01]  /*17c60*/  ISETP.GE.AND P2, PT, R3, R5, PT ;  /* 0x000000050300720c */ /* 0x000fe20003f46270 */
[CC--:B------:R-:W-:Y:S01]  /*17c70*/  FFMA.FTZ R10, R132.reuse, R6.reuse, R235 ;  /* 0x00000006840a7223 */ /* 0x0c0fe200000100eb */
[----:B------:R-:W-:Y:S01]  /*17c80*/  I2FP.F32.S32 R3, R3 ;  /* 0x0000000300037245 */ /* 0x000fe20000201400 */
[----:B------:R-:W-:Y:S01]  /*17c90*/  FFMA.FTZ R11, R132, R6, R229 ;  /* 0x00000006840b7223 */ /* 0x000fe200000100e5 */
[----:B------:R-:W-:Y:S01]  /*17ca0*/  VIADD R6, R4, 0x18 ;  /* 0x0000001804067836 */ /* 0x000fe20000000000 */
[----:B------:R-:W-:-:S02]  /*17cb0*/  FSEL R49, R14, -INF , !P0 ;  /* 0xff8000000e317808 */ /* 0x000fc40004000000 */
[CC--:B------:R-:W-:Y:S01]  /*17cc0*/  FFMA.FTZ R12, R132.reuse, R3.reuse, R230 ;  /* 0x00000003840c7223 */ /* 0x0c0fe200000100e6 */
[----:B------:R-:W-:Y:S01]  /*17cd0*/  FFMA.FTZ R15, R132, R3, R231 ;  /* 0x00000003840f7223 */ /* 0x000fe200000100e7 */
[----:B------:R-:W-:Y:S01]  /*17ce0*/  VIADD R3, R4, 0x19 ;  /* 0x0000001904037836 */ /* 0x000fe20000000000 */
[----:B------:R-:W-:Y:S02]  /*17cf0*/  FSEL R74, R13, -INF , !P1 ;  /* 0xff8000000d4a7808 */ /* 0x000fe40004800000 */
[C---:B------:R-:W-:Y:S02]  /*17d00*/  ISETP.GE.AND P0, PT, R8.reuse, R7, PT ;  /* 0x000000070800720c */ /* 0x040fe40003f06270 */
[----:B------:R-:W-:Y:S02]  /*17d10*/  ISETP.GE.AND P1, PT, R8, R5, PT ;  /* 0x000000050800720c */ /* 0x000fe40003f26270 */
[----:B------:R-:W-:Y:S02]  /*17d20*/  I2FP.F32.S32 R8, R8 ;  /* 0x0000000800087245 */ /* 0x000fe40000201400 */
[----:B------:R-:W-:-:S02]  /*17d30*/  FSEL R53, R9, -INF , !P6 ;  /* 0xff80000009357808 */ /* 0x000fc40007000000 */
[----:B------:R-:W-:Y:S01]  /*17d40*/  FSEL R80, R10, -INF , !P5 ;  /* 0xff8000000a507808 */ /* 0x000fe20006800000 */
[-C--:B------:R-:W-:Y:S01]  /*17d50*/  FFMA.FTZ R13, R132, R8.reuse, R240 ;  /* 0x00000008840d7223 */ /* 0x080fe200000100f0 */
[----:B------:R-:W-:Y:S01]  /*17d60*/  ISETP.GE.AND P6, PT, R6, R7, PT ;  /* 0x000000070600720c */ /* 0x000fe20003fc6270 */
[----:B------:R-:W-:Y:S01]  /*17d70*/  FFMA.FTZ R10, R132, R8, R241 ;  /* 0x00000008840a7223 */ /* 0x000fe200000100f1 */
[----:B------:R-:W-:Y:S02]  /*17d80*/  ISETP.GE.AND P5, PT, R6, R5, PT ;  /* 0x000000050600720c */ /* 0x000fe40003fa6270 */
[----:B------:R-:W-:Y:S02]  /*17d90*/  FSEL R52, R11, -INF , !P3 ;  /* 0xff8000000b347808 */ /* 0x000fe40005800000 */
[----:B------:R-:W-:Y:S02]  /*17da0*/  FSEL R83, R12, -INF , !P4 ;  /* 0xff8000000c537808 */ /* 0x000fe40006000000 */
[----:B------:R-:W-:-:S02]  /*17db0*/  I2FP.F32.S32 R6, R6 ;  /* 0x0000000600067245 */ /* 0x000fc40000201400 */
[C---:B------:R-:W-:Y:S02]  /*17dc0*/  ISETP.GE.AND P3, PT, R3.reuse, R7, PT ;  /* 0x000000070300720c */ /* 0x040fe40003f66270 */
[----:B------:R-:W-:Y:S01]  /*17dd0*/  ISETP.GE.AND P4, PT, R3, R5, PT ;  /* 0x000000050300720c */ /* 0x000fe20003f86270 */
[CC--:B------:R-:W-:Y:S01]  /*17de0*/  FFMA.FTZ R12, R132.reuse, R6.reuse, R242 ;  /* 0x00000006840c7223 */ /* 0x0c0fe200000100f2 */
[----:B------:R-:W-:Y:S01]  /*17df0*/  I2FP.F32.S32 R3, R3 ;  /* 0x0000000300037245 */ /* 0x000fe20000201400 */
[----:B------:R-:W-:Y:S01]  /*17e00*/  FFMA.FTZ R9, R132, R6, R236 ;  /* 0x0000000684097223 */ /* 0x000fe200000100ec */
[C---:B------:R-:W-:Y:S01]  /*17e10*/  IADD3 R8, R4.reuse, 0x20, RZ ;  /* 0x0000002004087810 */ /* 0x040fe20007ffe0ff */
[----:B------:R-:W-:Y:S01]  /*17e20*/  VIADD R6, R4, 0x21 ;  /* 0x0000002104067836 */ /* 0x000fe20000000000 */
[----:B------:R-:W-:Y:S01]  /*17e30*/  FSEL R50, R15, -INF , !P2 ;  /* 0xff8000000f327808 */ /* 0x000fe20005000000 */
[CC--:B------:R-:W-:Y:S01]  /*17e40*/  FFMA.FTZ R11, R132.reuse, R3.reuse, R237 ;  /* 0x00000003840b7223 */ /* 0x0c0fe200000100ed */
[----:B------:R-:W-:Y:S01]  /*17e50*/  FFMA.FTZ R14, R132, R3, R87 ;  /* 0x00000003840e7223 */ /* 0x000fe20000010057 */
[----:B------:R-:W-:Y:S01]  /*17e60*/  VIADD R3, R4, 0x28 ;  /* 0x0000002804037836 */ /* 0x000fe20000000000 */
[----:B------:R-:W-:-:S02]  /*17e70*/  FSEL R82, R13, -INF , !P0 ;  /* 0xff8000000d527808 */ /* 0x000fc40004000000 */
[C---:B------:R-:W-:Y:S02]  /*17e80*/  ISETP.GE.AND P2, PT, R8.reuse, R7, PT ;  /* 0x000000070800720c */ /* 0x040fe40003f46270 */
[----:B------:R-:W-:Y:S02]  /*17e90*/  ISETP.GE.AND P0, PT, R8, R5, PT ;  /* 0x000000050800720c */ /* 0x000fe40003f06270 */
[----:B------:R-:W-:Y:S02]  /*17ea0*/  I2FP.F32.S32 R8, R8 ;  /* 0x0000000800087245 */ /* 0x000fe40000201400 */
[----:B------:R-:W-:Y:S02]  /*17eb0*/  FSEL R55, R10, -INF , !P1 ;  /* 0xff8000000a377808 */ /* 0x000fe40004800000 */
[----:B------:R-:W-:Y:S01]  /*17ec0*/  FSEL R87, R12, -INF , !P6 ;  /* 0xff8000000c577808 */ /* 0x000fe20007000000 */
[-C--:B------:R-:W-:Y:S01]  /*17ed0*/  FFMA.FTZ R13, R132, R8.reuse, R228 ;  /* 0x00000008840d7223 */ /* 0x080fe200000100e4 */
[----:B------:R-:W-:Y:S01]  /*17ee0*/  ISETP.GE.AND P1, PT, R6, R7, PT ;  /* 0x000000070600720c */ /* 0x000fe20003f26270 */
[----:B------:R-:W-:Y:S01]  /*17ef0*/  FFMA.FTZ R10, R132, R8, R206 ;  /* 0x00000008840a7223 */ /* 0x000fe200000100ce */
[----:B------:R-:W-:Y:S01]  /*17f00*/  ISETP.GE.AND P6, PT, R6, R5, PT ;  /* 0x000000050600720c */ /* 0x000fe20003fc6270 */
[----:B------:R-:W-:Y:S01]  /*17f10*/  VIADD R8, R4, 0x29 ;  /* 0x0000002904087836 */ /* 0x000fe20000000000 */
[----:B------:R-:W-:-:S02]  /*17f20*/  FSEL R73, R9, -INF , !P5 ;  /* 0xff80000009497808 */ /* 0x000fc40006800000 */
[----:B------:R-:W-:Y:S02]  /*17f30*/  FSEL R97, R11, -INF , !P3 ;  /* 0xff8000000b617808 */ /* 0x000fe40005800000 */
        /* <DEDUP_REMOVED lines=28> */
[----:B---3--:R-:W-:Y:S01]  /*18100*/  FFMA.FTZ R9, R132, R6, R173 ;  /* 0x0000000684097223 */ /* 0x008fe200000100ad */
        /* <DEDUP_REMOVED lines=52> */
[----:B--2---:R-:W-:Y:S01]  /*18450*/  FFMA.FTZ R14, R132, R3, R137 ;  /* 0x00000003840e7223 */ /* 0x004fe20000010089 */
        /* <DEDUP_REMOVED lines=69> */
[----:B------:R-:W-:Y:S01]  /*188b0*/  FSEL R100, R14, -INF , !P2 ;  /* 0xff8000000e647808 */ /* 0x000fe20005000000 */
[----:B------:R-:W-:Y:S01]  /*188c0*/  MUFU.TANH R34, R116 ;  /* 0x0000007400227308 */ /* 0x000fe20000002400 */
[CC--:B------:R-:W-:Y:S01]  /*188d0*/  FFMA.FTZ R11, R132.reuse, R3.reuse, R96 ;  /* 0x00000003840b7223 */ /* 0x0c0fe20000010060 */
[----:B------:R-:W-:Y:S01]  /*188e0*/  FFMA.FTZ R15, R132, R3, R18 ;  /* 0x00000003840f7223 */ /* 0x000fe20000010012 */
[----:B------:R-:W-:Y:S01]  /*188f0*/  VIADD R3, R4, 0x79 ;  /* 0x0000007904037836 */ /* 0x000fe20000000000 */
[----:B------:R-:W-:-:S02]  /*18900*/  FSEL R145, R13, -INF , !P0 ;  /* 0xff8000000d917808 */ /* 0x000fc40004000000 */
[C---:B------:R-:W-:Y:S02]  /*18910*/  ISETP.GE.AND P2, PT, R8.reuse, R7, PT ;  /* 0x000000070800720c */ /* 0x040fe40003f46270 */
[----:B------:R-:W-:Y:S01]  /*18920*/  ISETP.GE.AND P0, PT, R8, R5, PT ;  /* 0x000000050800720c */ /* 0x000fe20003f06270 */
[----:B------:R2:W3:Y:S01]  /*18930*/  MUFU.TANH R18, R98 ;  /* 0x0000006200127308 */ /* 0x0004e20000002400 */
[----:B------:R-:W-:Y:S02]  /*18940*/  I2FP.F32.S32 R8, R8 ;  /* 0x0000000800087245 */ /* 0x000fe40000201400 */
[----:B------:R-:W-:Y:S02]  /*18950*/  FSEL R96, R10, -INF , !P1 ;  /* 0xff8000000a607808 */ /* 0x000fe40004800000 */
[----:B------:R-:W-:Y:S01]  /*18960*/  FSEL R102, R12, -INF , !P6 ;  /* 0xff8000000c667808 */ /* 0x000fe20007000000 */
[-C--:B----4-:R-:W-:Y:S01]  /*18970*/  FFMA.FTZ R13, R132, R8.reuse, R27 ;  /* 0x00000008840d7223 */ /* 0x090fe2000001001b */
[----:B------:R-:W-:Y:S01]  /*18980*/  ISETP.GE.AND P1, PT, R6, R7, PT ;  /* 0x000000070600720c */ /* 0x000fe20003f26270 */
[----:B------:R-:W-:Y:S01]  /*18990*/  FFMA.FTZ R10, R132, R8, R25 ;  /* 0x00000008840a7223 */ /* 0x000fe20000010019 */
[----:B------:R-:W-:Y:S01]  /*189a0*/  ISETP.GE.AND P6, PT, R6, R5, PT ;  /* 0x000000050600720c */ /* 0x000fe20003fc6270 */
[----:B------:R4:W3:Y:S01]  /*189b0*/  MUFU.TANH R27, R103 ;  /* 0x00000067001b7308 */ /* 0x0008e20000002400 */
[----:B------:R-:W-:-:S02]  /*189c0*/  FSEL R101, R9, -INF , !P5 ;  /* 0xff80000009657808 */ /* 0x000fc40006800000 */
[----:B------:R-:W-:Y:S02]  /*189d0*/  FSEL R149, R11, -INF , !P3 ;  /* 0xff8000000b957808 */ /* 0x000fe40005800000 */
[----:B------:R-:W-:Y:S02]  /*189e0*/  I2FP.F32.S32 R6, R6 ;  /* 0x0000000600067245 */ /* 0x000fe40000201400 */
[C---:B------:R-:W-:Y:S01]  /*189f0*/  ISETP.GE.AND P5, PT, R3.reuse, R7, PT ;  /* 0x000000070300720c */ /* 0x040fe20003fa6270 */
[----:B------:R-:W3:Y:S01]  /*18a00*/  MUFU.TANH R25, R46 ;  /* 0x0000002e00197308 */ /* 0x000ee20000002400 */
        /* <DEDUP_REMOVED lines=15> */
[----:B--2---:R-:W-:Y:S01]  /*18b00*/  FSEL R98, R12, -INF , !P1 ;  /* 0xff8000000c627808 */ /* 0x004fe20004800000 */
        /* <DEDUP_REMOVED lines=18> */
[----:B------:R-:W-:Y:S01]  /*18c30*/  FSEL R76, R14, -INF , !P3 ;  /* 0xff8000000e4c7808 */ /* 0x000fe20005800000 */
[----:B------:R-:W2:Y:S01]  /*18c40*/  MUFU.TANH R19, R47 ;  /* 0x0000002f00137308 */ /* 0x000ea20000002400 */
        /* <DEDUP_REMOVED lines=10> */
[----:B----4-:R-:W-:Y:S02]  /*18cf0*/  FSEL R103, R11, -INF , !P6 ;  /* 0xff8000000b677808 */ /* 0x010fe40007000000 */
        /* <DEDUP_REMOVED lines=12> */
[----:B------:R-:W-:Y:S01]  /*18dc0*/  FSEL R90, R13, -INF , !P3 ;  /* 0xff8000000d5a7808 */ /* 0x000fe20005800000 */
[----:B------:R4:W2:Y:S01]  /*18dd0*/  MUFU.TANH R33, R123 ;  /* 0x0000007b00217308 */ /* 0x0008a20000002400 */
[----:B------:R-:W-:-:S02]  /*18de0*/  ISETP.GE.AND P5, PT, R8, R7, PT ;  /* 0x000000070800720c */ /* 0x000fc40003fa6270 */
[----:B------:R-:W-:Y:S02]  /*18df0*/  ISETP.GE.AND P3, PT, R8, R5, PT ;  /* 0x000000050800720c */ /* 0x000fe40003f66270 */
[----:B------:R-:W-:Y:S02]  /*18e00*/  I2FP.F32.S32 R8, R8 ;  /* 0x0000000800087245 */ /* 0x000fe40000201400 */
[----:B------:R-:W-:Y:S01]  /*18e10*/  FSEL R79, R10, -INF , !P4 ;  /* 0xff8000000a4f7808 */ /* 0x000fe20006000000 */
[----:B------:R1:W2:Y:S01]  /*18e20*/  MUFU.TANH R17, R126 ;  /* 0x0000007e00117308 */ /* 0x0002a20000002400 */
[----:B------:R-:W-:Y:S01]  /*18e30*/  FSEL R155, R12, -INF , !P2 ;  /* 0xff8000000c9b7808 */ /* 0x000fe20005000000 */
[-C--:B------:R-:W-:Y:S01]  /*18e40*/  FFMA.FTZ R13, R132, R8.reuse, R44 ;  /* 0x00000008840d7223 */ /* 0x080fe2000001002c */
[----:B------:R-:W-:Y:S01]  /*18e50*/  ISETP.GE.AND P4, PT, R6, R7, PT ;  /* 0x000000070600720c */ /* 0x000fe20003f86270 */
[----:B------:R-:W-:Y:S01]  /*18e60*/  FFMA.FTZ R10, R132, R8, R31 ;  /* 0x00000008840a7223 */ /* 0x000fe2000001001f */
[----:B------:R-:W-:Y:S01]  /*18e70*/  ISETP.GE.AND P2, PT, R6, R5, PT ;  /* 0x000000050600720c */ /* 0x000fe20003f46270 */
[----:B------:R-:W-:Y:S01]  /*18e80*/  VIADD R8, R4, 0xa1 ;  /* 0x000000a104087836 */ /* 0x000fe20000000000 */
[----:B------:R-:W-:Y:S01]  /*18e90*/  FSEL R153, R9, -INF , !P0 ;  /* 0xff80000009997808 */ /* 0x000fe20004000000 */
[----:B------:R3:W2:Y:S01]  /*18ea0*/  MUFU.TANH R32, R125 ;  /* 0x0000007d00207308 */ /* 0x0006a20000002400 */
[----:B------:R-:W-:-:S02]  /*18eb0*/  FSEL R154, R11, -INF , !P1 ;  /* 0xff8000000b9a7808 */ /* 0x000fc40004800000 */
[----:B------:R-:W-:Y:S02]  /*18ec0*/  I2FP.F32.S32 R6, R6 ;  /* 0x0000000600067245 */ /* 0x000fe40000201400 */
[C---:B------:R-:W-:Y:S02]  /*18ed0*/  ISETP.GE.AND P0, PT, R3.reuse, R7, PT ;  /* 0x000000070300720c */ /* 0x040fe40003f06270 */
[----:B------:R-:W-:Y:S01]  /*18ee0*/  ISETP.GE.AND P1, PT, R3, R5, PT ;  /* 0x000000050300720c */ /* 0x000fe20003f26270 */
[CC--:B------:R-:W-:Y:S01]  /*18ef0*/  FFMA.FTZ R12, R132.reuse, R6.reuse, R43 ;  /* 0x00000006840c7223 */ /* 0x0c0fe2000001002b */
[----:B------:R-:W-:Y:S01]  /*18f00*/  I2FP.F32.S32 R3, R3 ;  /* 0x0000000300037245 */ /* 0x000fe20000201400 */
[----:B------:R-:W-:Y:S01]  /*18f10*/  FFMA.FTZ R9, R132, R6, R26 ;  /* 0x0000000684097223 */ /* 0x000fe2000001001a */
[----:B------:R-:W-:Y:S01]  /*18f20*/  VIADD R6, R4, 0xa8 ;  /* 0x000000a804067836 */ /* 0x000fe20000000000 */
[----:B----4-:R-:W-:Y:S01]  /*18f30*/  FSEL R123, R14, -INF , !P6 ;  /* 0xff8000000e7b7808 */ /* 0x010fe20007000000 */
[----:B------:R-:W-:Y:S01]  /*18f40*/  MUFU.TANH R31, R146 ;  /* 0x00000092001f7308 */ /* 0x000fe20000002400 */
[CC--:B------:R-:W-:Y:S01]  /*18f50*/  FFMA.FTZ R11, R132.reuse, R3.reuse, R24 ;  /* 0x00000003840b7223 */ /* 0x0c0fe20000010018 */
[----:B------:R-:W-:Y:S01]  /*18f60*/  FFMA.FTZ R15, R132, R3, R16 ;  /* 0x00000003840f7223 */ /* 0x000fe20000010010 */
[----:B------:R-:W-:Y:S01]  /*18f70*/  VIADD R3, R4, 0xa9 ;  /* 0x000000a904037836 */ /* 0x000fe20000000000 */
[----:B-1----:R-:W-:-:S02]  /*18f80*/  FSEL R126, R13, -INF , !P5 ;  /* 0xff8000000d7e7808 */ /* 0x002fc40006800000 */
[C---:B------:R-:W-:Y:S02]  /*18f90*/  ISETP.GE.AND P6, PT, R8.reuse, R7, PT ;  /* 0x000000070800720c */ /* 0x040fe40003fc6270 */
[----:B------:R-:W-:Y:S01]  /*18fa0*/  ISETP.GE.AND P5, PT, R8, R5, PT ;  /* 0x000000050800720c */ /* 0x000fe20003fa6270 */
[----:B------:R1:W-:Y:S01]  /*18fb0*/  MUFU.TANH R24, R140 ;  /* 0x0000008c00187308 */ /* 0x0003e20000002400 */
[----:B------:R-:W-:Y:S02]  /*18fc0*/  I2FP.F32.S32 R8, R8 ;  /* 0x0000000800087245 */ /* 0x000fe40000201400 */
[----:B------:R-:W-:Y:S02]  /*18fd0*/  FSEL R116, R10, -INF , !P3 ;  /* 0xff8000000a747808 */ /* 0x000fe40005800000 */
[-C--:B------:R-:W-:Y:S01]  /*18fe0*/  ISETP.GE.AND P3, PT, R6, R7.reuse, PT ;  /* 0x000000070600720c */ /* 0x080fe20003f66270 */
[CC--:B------:R-:W-:Y:S01]  /*18ff0*/  FFMA.FTZ R13, R132.reuse, R8.reuse, R42 ;  /* 0x00000008840d7223 */ /* 0x0c0fe2000001002a */
[----:B---3--:R-:W-:Y:S01]  /*19000*/  FSEL R125, R9, -INF , !P2 ;  /* 0xff800000097d7808 */ /* 0x008fe20005000000 */
[----:B------:R-:W-:Y:S01]  /*19010*/  FFMA.FTZ R10, R132, R8, R41 ;  /* 0x00000008840a7223 */ /* 0x000fe20000010029 */
[----:B------:R-:W-:Y:S01]  /*19020*/  FSEL R158, R11, -INF , !P0 ;  /* 0xff8000000b9e7808 */ /* 0x000fe20004000000 */
[----:B------:R3:W-:Y:S01]  /*19030*/  MUFU.TANH R16, R147 ;  /* 0x0000009300107308 */ /* 0x0007e20000002400 */
[----:B------:R-:W-:-:S02]  /*19040*/  ISETP.GE.AND P2, PT, R3, R7, PT ;  /* 0x000000070300720c */ /* 0x000fc40003f46270 */
[----:B------:R-:W-:Y:S02]  /*19050*/  ISETP.GE.AND P0, PT, R3, R5, PT ;  /* 0x000000050300720c */ /* 0x000fe40003f06270 */
[----:B------:R-:W-:Y:S02]  /*19060*/  I2FP.F32.S32 R3, R3 ;  /* 0x0000000300037245 */ /* 0x000fe40000201400 */
[----:B-1----:R-:W-:Y:S01]  /*19070*/  FSEL R140, R12, -INF , !P4 ;  /* 0xff8000000c8c7808 */ /* 0x002fe20006000000 */
[----:B------:R1:W4:Y:S01]  /*19080*/  MUFU.TANH R26, R131 ;  /* 0x00000083001a7308 */ /* 0x0003220000002400 */
        /* <DEDUP_REMOVED lines=10> */
[----:B---3--:R-:W-:Y:S01]  /*19130*/  FSEL R147, R15, -INF , !P1 ;  /* 0xff8000000f937808 */ /* 0x008fe20004800000 */
[----:B------:R3:W-:Y:S01]  /*19140*/  MUFU.TANH R29, R151 ;  /* 0x00000097001d7308 */ /* 0x0007e20000002400 */
[----:B------:R-:W-:-:S02]  /*19150*/  ISETP.GE.AND P1, PT, R8, R7, PT ;  /* 0x000000070800720c */ /* 0x000fc40003f26270 */
[----:B------:R-:W-:Y:S02]  /*19160*/  ISETP.GE.AND P6, PT, R8, R5, PT ;  /* 0x000000050800720c */ /* 0x000fe40003fc6270 */
[----:B------:R-:W-:Y:S02]  /*19170*/  I2FP.F32.S32 R8, R8 ;  /* 0x0000000800087245 */ /* 0x000fe40000201400 */
[----:B------:R-:W-:Y:S01]  /*19180*/  FSEL R146, R10, -INF , !P5 ;  /* 0xff8000000a927808 */ /* 0x000fe20006800000 */
[----:B------:R2:W4:Y:S01]  /*19190*/  MUFU.TANH R30, R150 ;  /* 0x00000096001e7308 */ /* 0x0005220000002400 */
[-C--:B------:R-:W-:Y:S01]  /*191a0*/  ISETP.GE.AND P5, PT, R6, R7.reuse, PT ;  /* 0x000000070600720c */ /* 0x080fe20003fa6270 */
[CC--:B------:R-:W-:Y:S01]  /*191b0*/  FFMA.FTZ R13, R132.reuse, R8.reuse, R39 ;  /* 0x00000008840d7223 */ /* 0x0c0fe20000010027 */
[----:B-1----:R-:W-:Y:S01]  /*191c0*/  FSEL R131, R9, -INF , !P4 ;  /* 0xff80000009837808 */ /* 0x002fe20006000000 */
[----:B------:R-:W-:Y:S01]  /*191d0*/  FFMA.FTZ R10, R132, R8, R36 ;  /* 0x00000008840a7223 */ /* 0x000fe20000010024 */
[----:B------:R-:W-:Y:S01]  /*191e0*/  FSEL R157, R11, -INF , !P2 ;  /* 0xff8000000b9d7808 */ /* 0x000fe20005000000 */
[----:B------:R-:W-:Y:S01]  /*191f0*/  VIADD R8, R4, 0xb9 ;  /* 0x000000b904087836 */ /* 0x000fe20000000000 */
[----:B------:R-:W-:Y:S01]  /*19200*/  ISETP.GE.AND P4, PT, R3, R7, PT ;  /* 0x000000070300720c */ /* 0x000fe20003f86270 */
[----:B------:R-:W-:Y:S01]  /*19210*/  MUFU.TANH R21, R152 ;  /* 0x0000009800157308 */ /* 0x000fe20000002400 */
[----:B---3--:R-:W-:-:S02]  /*19220*/  FSEL R151, R12, -INF , !P3 ;  /* 0xff8000000c977808 */ /* 0x008fc40005800000 */
[-C--:B------:R-:W-:Y:S02]  /*19230*/  ISETP.GE.AND P3, PT, R6, R5.reuse, PT ;  /* 0x000000050600720c */ /* 0x080fe40003f66270 */
[----:B------:R-:W-:Y:S02]  /*19240*/  I2FP.F32.S32 R6, R6 ;  /* 0x0000000600067245 */ /* 0x000fe40000201400 */
[----:B------:R-:W-:Y:S02]  /*19250*/  ISETP.GE.AND P2, PT, R3, R5, PT ;  /* 0x000000050300720c */ /* 0x000fe40003f46270 */
[----:B------:R-:W-:Y:S01]  /*19260*/  I2FP.F32.S32 R3, R3 ;  /* 0x0000000300037245 */ /* 0x000fe20000201400 */
[CC--:B------:R-:W-:Y:S01]  /*19270*/  FFMA.FTZ R12, R132.reuse, R6.reuse, R38 ;  /* 0x00000006840c7223 */ /* 0x0c0fe20000010026 */
[----:B------:R-:W-:Y:S01]  /*19280*/  FFMA.FTZ R9, R132, R6, R28 ;  /* 0x0000000684097223 */ /* 0x000fe2000001001c */
[----:B------:R-:W-:Y:S01]  /*19290*/  VIADD R6, R4, 0xc0 ;  /* 0x000000c004067836 */ /* 0x000fe20000000000 */
[----:B--2---:R-:W-:Y:S01]  /*192a0*/  FSEL R150, R14, -INF , !P0 ;  /* 0xff8000000e967808 */ /* 0x004fe20004000000 */
[CC--:B------:R-:W-:Y:S01]  /*192b0*/  FFMA.FTZ R11, R132.reuse, R3.reuse, R20 ;  /* 0x00000003840b7223 */ /* 0x0c0fe20000010014 */
[----:B------:R-:W-:Y:S01]  /*192c0*/  FFMA.FTZ R15, R132, R3, R18 ;  /* 0x00000003840f7223 */ /* 0x000fe20000010012 */
[----:B------:R-:W-:Y:S01]  /*192d0*/  VIADD R3, R4, 0xc1 ;  /* 0x000000c104037836 */ /* 0x000fe20000000000 */
[----:B------:R-:W-:Y:S01]  /*192e0*/  FSEL R164, R13, -INF , !P1 ;  /* 0xff8000000da47808 */ /* 0x000fe20004800000 */
[----:B------:R1:W-:Y:S01]  /*192f0*/  MUFU.TANH R28, R168 ;  /* 0x000000a8001c7308 */ /* 0x0003e20000002400 */
[----:B------:R-:W-:-:S02]  /*19300*/  ISETP.GE.AND P0, PT, R8, R7, PT ;  /* 0x000000070800720c */ /* 0x000fc40003f06270 */
[----:B------:R-:W-:Y:S02]  /*19310*/  ISETP.GE.AND P1, PT, R8, R5, PT ;  /* 0x000000050800720c */ /* 0x000fe40003f26270 */
[----:B------:R-:W-:Y:S02]  /*19320*/  I2FP.F32.S32 R8, R8 ;  /* 0x0000000800087245 */ /* 0x000fe40000201400 */
[----:B------:R-:W-:Y:S01]  /*19330*/  FSEL R160, R10, -INF , !P6 ;  /* 0xff8000000aa07808 */ /* 0x000fe20007000000 */
[----:B------:R2:W3:Y:S01]  /*19340*/  MUFU.TANH R20, R165 ;  /* 0x000000a500147308 */ /* 0x0004e20000002400 */
[----:B------:R-:W-:Y:S01]  /*19350*/  FSEL R163, R12, -INF , !P5 ;  /* 0xff8000000ca37808 */ /* 0x000fe20006800000 */
[-C--:B------:R-:W-:Y:S01]  /*19360*/  FFMA.FTZ R13, R132, R8.reuse, R37 ;  /* 0x00000008840d7223 */ /* 0x080fe20000010025 */
[----:B------:R-:W-:Y:S01]  /*19370*/  ISETP.GE.AND P6, PT, R6, R7, PT ;  /* 0x000000070600720c */ /* 0x000fe20003fc6270 */
[----:B------:R-:W-:Y:S01]  /*19380*/  FFMA.FTZ R10, R132, R8, R35 ;  /* 0x00000008840a7223 */ /* 0x000fe20000010023 */
[----:B------:R-:W-:-:S02]  /*19390*/  ISETP.GE.AND P5, PT, R6, R5, PT ;  /* 0x000000050600720c */ /* 0x000fc40003fa6270 */
[----:B------:R-:W-:Y:S01]  /*193a0*/  FSEL R161, R9, -INF , !P3 ;  /* 0xff80000009a17808 */ /* 0x000fe20005800000 */
[----:B------:R-:W3:Y:S01]  /*193b0*/  MUFU.TANH R18, R167 ;  /* 0x000000a700127308 */ /* 0x000ee20000002400 */
[----:B-1----:R-:W-:Y:S02]  /*193c0*/  FSEL R168, R11, -INF , !P4 ;  /* 0xff8000000ba87808 */ /* 0x002fe40006000000 */
[----:B------:R-:W-:Y:S02]  /*193d0*/  I2FP.F32.S32 R6, R6 ;  /* 0x0000000600067245 */ /* 0x000fe40000201400 */
        /* <DEDUP_REMOVED lines=11> */
[----:B--2---:R-:W-:Y:S01]  /*19490*/  FSEL R165, R13, -INF , !P0 ;  /* 0xff8000000da57808 */ /* 0x004fe20004000000 */
[----:B------:R1:W2:Y:S01]  /*194a0*/  MUFU.TANH R25, R172 ;  /* 0x000000ac00197308 */ /* 0x0002a20000002400 */
[----:B------:R-:W-:-:S02]  /*194b0*/  ISETP.GE.AND P2, PT, R8, R7, PT ;  /* 0x000000070800720c */ /* 0x000fc40003f46270 */
[----:B------:R-:W-:Y:S02]  /*194c0*/  ISETP.GE.AND P0, PT, R8, R5, PT ;  /* 0x000000050800720c */ /* 0x000fe40003f06270 */
[----:B------:R-:W-:Y:S02]  /*194d0*/  I2FP.F32.S32 R8, R8 ;  /* 0x0000000800087245 */ /* 0x000fe40000201400 */
[----:B------:R-:W-:Y:S01]  /*194e0*/  FSEL R152, R10, -INF , !P1 ;  /* 0xff8000000a987808 */ /* 0x000fe20004800000 */
[----:B------:R3:W-:Y:S01]  /*194f0*/  MUFU.TANH R27, R170 ;  /* 0x000000aa001b7308 */ /* 0x0007e20000002400 */
[----:B------:R-:W-:Y:S01]  /*19500*/  FSEL R176, R12, -INF , !P6 ;  /* 0xff8000000cb07808 */ /* 0x000fe20007000000 */
[-C--:B------:R-:W-:Y:S01]  /*19510*/  FFMA.FTZ R13, R132, R8.reuse, R33 ;  /* 0x00000008840d7223 */ /* 0x080fe20000010021 */
[----:B------:R-:W-:Y:S01]  /*19520*/  ISETP.GE.AND P1, PT, R6, R7, PT ;  /* 0x000000070600720c */ /* 0x000fe20003f26270 */
[----:B------:R-:W-:Y:S01]  /*19530*/  FFMA.FTZ R10, R132, R8, R17 ;  /* 0x00000008840a7223 */ /* 0x000fe20000010011 */
[----:B------:R-:W-:Y:S01]  /*19540*/  ISETP.GE.AND P6, PT, R6, R5, PT ;  /* 0x000000050600720c */ /* 0x000fe20003fc6270 */
[----:B------:R-:W-:Y:S01]  /*19550*/  VIADD R8, R4, 0xd1 ;  /* 0x000000d104087836 */ /* 0x000fe20000000000 */
[----:B------:R-:W-:Y:S01]  /*19560*/  FSEL R166, R9, -INF , !P5 ;  /* 0xff80000009a67808 */ /* 0x000fe20006800000 */
[----:B------:R-:W2:Y:S01]  /*19570*/  MUFU.TANH R19, R174 ;  /* 0x000000ae00137308 */ /* 0x000ea20000002400 */
[----:B------:R-:W-:-:S02]  /*19580*/  FSEL R177, R11, -INF , !P3 ;  /* 0xff8000000bb17808 */ /* 0x000fc40005800000 */
[----:B------:R-:W-:Y:S02]  /*19590*/  I2FP.F32.S32 R6, R6 ;  /* 0x0000000600067245 */ /* 0x000fe40000201400 */
[C---:B------:R-:W-:Y:S02]  /*195a0*/  ISETP.GE.AND P5, PT, R3.reuse, R7, PT ;  /* 0x000000070300720c */ /* 0x040fe40003fa6270 */
[----:B------:R-:W-:Y:S01]  /*195b0*/  ISETP.GE.AND P3, PT, R3, R5, PT ;  /* 0x000000050300720c */ /* 0x000fe20003f66270 */
[CC--:B------:R-:W-:Y:S01]  /*195c0*/  FFMA.FTZ R12, R132.reuse, R6.reuse, R32 ;  /* 0x00000006840c7223 */ /* 0x0c0fe20000010020 */
[----:B------:R-:W-:Y:S01]  /*195d0*/  I2FP.F32.S32 R3, R3 ;  /* 0x0000000300037245 */ /* 0x000fe20000201400 */
[----:B----4-:R-:W-:Y:S01]  /*195e0*/  FFMA.FTZ R9, R132, R6, R26 ;  /* 0x0000000684097223 */ /* 0x010fe2000001001a */
[----:B------:R-:W-:Y:S01]  /*195f0*/  VIADD R6, R4, 0xd8 ;  /* 0x000000d804067836 */ /* 0x000fe20000000000 */
[----:B------:R-:W-:Y:S01]  /*19600*/  FSEL R162, R14, -INF , !P4 ;  /* 0xff8000000ea27808 */ /* 0x000fe20006000000 */
[----:B------:R4:W-:Y:S01]  /*19610*/  MUFU.TANH R26, R178 ;  /* 0x000000b2001a7308 */ /* 0x0009e20000002400 */
[CC--:B------:R-:W-:Y:S01]  /*19620*/  FFMA.FTZ R11, R132.reuse, R3.reuse, R24 ;  /* 0x00000003840b7223 */ /* 0x0c0fe20000010018 */
[----:B------:R-:W-:Y:S01]  /*19630*/  FFMA.FTZ R16, R132, R3, R16 ;  /* 0x0000000384107223 */ /* 0x000fe20000010010 */
[----:B------:R-:W-:-:S02]  /*19640*/  FSEL R173, R13, -INF , !P2 ;  /* 0xff8000000dad7808 */ /* 0x000fc40005000000 */
[----:B------:R-:W-:Y:S02]  /*19650*/  IADD3 R3, R4, 0xd9, RZ ;  /* 0x000000d904037810 */ /* 0x000fe40007ffe0ff */
[C---:B------:R-:W-:Y:S01]  /*19660*/  ISETP.GE.AND P4, PT, R8.reuse, R7, PT ;  /* 0x000000070800720c */ /* 0x040fe20003f86270 */
[----:B------:R2:W2:Y:S01]  /*19670*/  MUFU.TANH R17, R175 ;  /* 0x000000af00117308 */ /* 0x0004a20000002400 */
[----:B------:R-:W-:Y:S02]  /*19680*/  ISETP.GE.AND P2, PT, R8, R5, PT ;  /* 0x000000050800720c */ /* 0x000fe40003f46270 */
[----:B------:R-:W-:Y:S02]  /*19690*/  I2FP.F32.S32 R8, R8 ;  /* 0x0000000800087245 */ /* 0x000fe40000201400 */
[----:B------:R-:W-:Y:S02]  /*196a0*/  FSEL R169, R10, -INF , !P0 ;  /* 0xff8000000aa97808 */ /* 0x000fe40004000000 */
[----:B-1----:R-:W-:Y:S01]  /*196b0*/  FSEL R172, R12, -INF , !P1 ;  /* 0xff8000000cac7808 */ /* 0x002fe20004800000 */
[----:B------:R1:W1:Y:S01]  /*196c0*/  MUFU.TANH R14, R179 ;  /* 0x000000b3000e7308 */ /* 0x0002620000002400 */
[----:B------:R-:W-:Y:S01]  /*196d0*/  ISETP.GE.AND P0, PT, R6, R7, PT ;  /* 0x000000070600720c */ /* 0x000fe20003f06270 */
[-C--:B------:R-:W-:Y:S01]  /*196e0*/  FFMA.FTZ R13, R132, R8.reuse, R31 ;  /* 0x00000008840d7223 */ /* 0x080fe2000001001f */
[----:B------:R-:W-:Y:S01]  /*196f0*/  ISETP.GE.AND P1, PT, R6, R5, PT ;  /* 0x000000050600720c */ /* 0x000fe20003f26270 */
[----:B------:R-:W-:Y:S01]  /*19700*/  FFMA.FTZ R10, R132, R8, R30 ;  /* 0x00000008840a7223 */ /* 0x000fe2000001001e */
[----:B---3--:R-:W-:Y:S01]  /*19710*/  FSEL R170, R9, -INF , !P6 ;  /* 0xff80000009aa7808 */ /* 0x008fe20007000000 */
[----:B------:R-:W-:Y:S01]  /*19720*/  VIADD R8, R4, 0xe0 ;  /* 0x000000e004087836 */ /* 0x000fe20000000000 */
[----:B----4-:R-:W-:Y:S01]  /*19730*/  FSEL R178, R11, -INF , !P5 ;  /* 0xff8000000bb27808 */ /* 0x010fe20006800000 */
[----:B------:R-:W3:Y:S01]  /*19740*/  MUFU.TANH R24, R184 ;  /* 0x000000b800187308 */ /* 0x000ee20000002400 */
[----:B------:R-:W-:-:S02]  /*19750*/  I2FP.F32.S32 R6, R6 ;  /* 0x0000000600067245 */ /* 0x000fc40000201400 */
[C---:B------:R-:W-:Y:S02]  /*19760*/  ISETP.GE.AND P6, PT, R3.reuse, R7, PT ;  /* 0x000000070300720c */ /* 0x040fe40003fc6270 */
[----:B------:R-:W-:Y:S01]  /*19770*/  ISETP.GE.AND P5, PT, R3, R5, PT ;  /* 0x000000050300720c */ /* 0x000fe20003fa6270 */
[CC--:B------:R-:W-:Y:S01]  /*19780*/  FFMA.FTZ R12, R132.reuse, R6.reuse, R29 ;  /* 0x00000006840c7223 */ /* 0x0c0fe2000001001d */
[----:B------:R-:W-:Y:S01]  /*19790*/  I2FP.F32.S32 R3, R3 ;  /* 0x0000000300037245 */ /* 0x000fe20000201400 */
[----:B------:R-:W-:Y:S01]  /*197a0*/  FFMA.FTZ R9, R132, R6, R20 ;  /* 0x0000000684097223 */ /* 0x000fe20000010014 */
[----:B------:R-:W-:Y:S01]  /*197b0*/  VIADD R6, R4, 0xe1 ;  /* 0x000000e104067836 */ /* 0x000fe20000000000 */
[----:B------:R-:W-:Y:S01]  /*197c0*/  FSEL R167, R16, -INF , !P3 ;  /* 0xff80000010a77808 */ /* 0x000fe20005800000 */
[----:B------:R4:W-:Y:S01]  /*197d0*/  MUFU.TANH R20, R197 ;  /* 0x000000c500147308 */ /* 0x0009e20000002400 */
[CC--:B------:R-:W-:Y:S01]  /*197e0*/  FFMA.FTZ R11, R132.reuse, R3.reuse, R21 ;  /* 0x00000003840b7223 */ /* 0x0c0fe20000010015 */
[----:B------:R-:W-:Y:S01]  /*197f0*/  FFMA.FTZ R15, R132, R3, R18 ;  /* 0x00000003840f7223 */ /* 0x000fe20000010012 */
[----:B------:R-:W-:Y:S01]  /*19800*/  VIADD R3, R4, 0xe8 ;  /* 0x000000e804037836 */ /* 0x000fe20000000000 */
[----:B--2---:R-:W-:-:S02]  /*19810*/  FSEL R175, R13, -INF , !P4 ;  /* 0xff8000000daf7808 */ /* 0x004fc40006000000 */
[C---:B------:R-:W-:Y:S02]  /*19820*/  ISETP.GE.AND P3, PT, R8.reuse, R7, PT ;  /* 0x000000070800720c */ /* 0x040fe40003f66270 */
[----:B------:R-:W-:Y:S01]  /*19830*/  ISETP.GE.AND P4, PT, R8, R5, PT ;  /* 0x000000050800720c */ /* 0x000fe20003f86270 */
[----:B------:R2:W3:Y:S01]  /*19840*/  MUFU.TANH R21, R196 ;  /* 0x000000c400157308 */ /* 0x0004e20000002400 */
[----:B------:R-:W-:Y:S02]  /*19850*/  I2FP.F32.S32 R8, R8 ;  /* 0x0000000800087245 */ /* 0x000fe40000201400 */
[----:B------:R-:W-:Y:S02]  /*19860*/  FSEL R171, R10, -INF , !P2 ;  /* 0xff8000000aab7808 */ /* 0x000fe40005000000 */
[----:B-1----:R-:W-:Y:S01]  /*19870*/  FSEL R179, R12, -INF , !P0 ;  /* 0xff8000000cb37808 */ /* 0x002fe20004000000 */
[----:B------:R-:W-:Y:S01]  /*19880*/  FFMA.FTZ R13, R132, R8, R28 ;  /* 0x00000008840d7223 */ /* 0x000fe2000001001c */
[C---:B------:R-:W-:Y:S01]  /*19890*/  ISETP.GE.AND P2, PT, R6.reuse, R7, PT ;  /* 0x000000070600720c */ /* 0x040fe20003f46270 */
[----:B------:R1:W3:Y:S01]  /*198a0*/  MUFU.TANH R18, R198 ;  /* 0x000000c600127308 */ /* 0x0002e20000002400 */
[----:B------:R-:W-:-:S02]  /*198b0*/  ISETP.GE.AND P0, PT, R6, R5, PT ;  /* 0x000000050600720c */ /* 0x000fc40003f06270 */
[----:B------:R-:W-:Y:S02]  /*198c0*/  FSEL R174, R9, -INF , !P1 ;  /* 0xff80000009ae7808 */ /* 0x000fe40004800000 */
[----:B----4-:R-:W-:Y:S01]  /*198d0*/  FSEL R197, R11, -INF , !P6 ;  /* 0xff8000000bc57808 */ /* 0x010fe20007000000 */
[----:B------:R-:W-:Y:S01]  /*198e0*/  FFMA.FTZ R11, R132, R8, R25 ;  /* 0x00000008840b7223 */ /* 0x000fe20000010019 */
[----:B------:R-:W-:Y:S01]  /*198f0*/  I2FP.F32.S32 R6, R6 ;  /* 0x0000000600067245 */ /* 0x000fe20000201400 */
[----:B------:R4:W3:Y:S01]  /*19900*/  MUFU.TANH R16, R199 ;  /* 0x000000c700107308 */ /* 0x0008e20000002400 */
[C---:B------:R-:W-:Y:S01]  /*19910*/  ISETP.GE.AND P1, PT, R3.reuse, R7, PT ;  /* 0x000000070300720c */ /* 0x040fe20003f26270 */
[----:B------:R-:W-:Y:S01]  /*19920*/  VIADD R8, R4, 0xe9 ;  /* 0x000000e904087836 */ /* 0x000fe20000000000 */
[----:B------:R-:W-:Y:S01]  /*19930*/  ISETP.GE.AND P6, PT, R3, R5, PT ;  /* 0x000000050300720c */ /* 0x000fe20003fc6270 */
[CC--:B------:R-:W-:Y:S01]  /*19940*/  FFMA.FTZ R9, R132.reuse, R6.reuse, R19 ;  /* 0x0000000684097223 */ /* 0x0c0fe20000010013 */
[----:B------:R-:W-:Y:S01]  /*19950*/  I2FP.F32.S32 R3, R3 ;  /* 0x0000000300037245 */ /* 0x000fe20000201400 */
[----:B------:R-:W-:Y:S01]  /*19960*/  FFMA.FTZ R12, R132, R6, R27 ;  /* 0x00000006840c7223 */ /* 0x000fe2000001001b */
[----:B------:R-:W-:Y:S01]  /*19970*/  IADD3 R6, R4, 0xf0, RZ ;  /* 0x000000f004067810 */ /* 0x000fe20007ffe0ff */
[----:B------:R3:W3:Y:S01]  /*19980*/  MUFU.TANH R19, R201 ;  /* 0x000000c900137308 */ /* 0x0006e20000002400 */
[----:B--2---:R-:W-:Y:S01]  /*19990*/  FSEL R196, R15, -INF , !P5 ;  /* 0xff8000000fc47808 */ /* 0x004fe20006800000 */
[CC--:B------:R-:W-:Y:S01]  /*199a0*/  FFMA.FTZ R10, R132.reuse, R3.reuse, R17 ;  /* 0x00000003840a7223 */ /* 0x0c0fe20000010011 */
[----:B------:R-:W-:Y:S01]  /*199b0*/  FFMA.FTZ R14, R132, R3, R14 ;  /* 0x00000003840e7223 */ /* 0x000fe2000001000e */
[----:B------:R-:W-:Y:S01]  /*199c0*/  VIADD R3, R4, 0xf1 ;  /* 0x000000f104037836 */ /* 0x000fe20000000000 */
[----:B-1----:R-:W-:-:S02]  /*199d0*/  FSEL R198, R11, -INF , !P4 ;  /* 0xff8000000bc67808 */ /* 0x002fc40006000000 */
[----:B------:R-:W-:Y:S01]  /*199e0*/  FSEL R202, R12, -INF , !P2 ;  /* 0xff8000000cca7808 */ /* 0x000fe20005000000 */
[----:B------:R1:W2:Y:S01]  /*199f0*/  MUFU.TANH R17, R203 ;  /* 0x000000cb00117308 */ /* 0x0002a20000002400 */
[----:B----4-:R-:W-:Y:S02]  /*19a00*/  FSEL R199, R9, -INF , !P0 ;  /* 0xff80000009c77808 */ /* 0x010fe40004000000 */
[-C--:B------:R-:W-:Y:S02]  /*19a10*/  ISETP.GE.AND P5, PT, R8, R7.reuse, PT ;  /* 0x000000070800720c */ /* 0x080fe40003fa6270 */
[C---:B------:R-:W-:Y:S02]  /*19a20*/  ISETP.GE.AND P4, PT, R6.reuse, R7, PT ;  /* 0x000000070600720c */ /* 0x040fe40003f86270 */
[----:B------:R-:W-:Y:S01]  /*19a30*/  ISETP.GE.AND P2, PT, R6, R5, PT ;  /* 0x000000050600720c */ /* 0x000fe20003f46270 */
[----:B------:R-:W4:Y:S01]  /*19a40*/  MUFU.TANH R15, R208 ;  /* 0x000000d0000f7308 */ /* 0x000f220000002400 */
[----:B---3--:R-:W-:-:S02]  /*19a50*/  FSEL R201, R13, -INF , !P3 ;  /* 0xff8000000dc97808 */ /* 0x008fc40005800000 */
[----:B------:R-:W-:Y:S02]  /*19a60*/  I2FP.F32.S32 R13, R8 ;  /* 0x00000008000d7245 */ /* 0x000fe40000201400 */
[----:B------:R-:W-:Y:S02]  /*19a70*/  ISETP.GE.AND P3, PT, R8, R5, PT ;  /* 0x000000050800720c */ /* 0x000fe40003f66270 */
[----:B------:R-:W-:Y:S01]  /*19a80*/  I2FP.F32.S32 R11, R6 ;  /* 0x00000006000b7245 */ /* 0x000fe20000201400 */
[-C--:B------:R-:W-:Y:S01]  /*19a90*/  FFMA.FTZ R8, R132, R13.reuse, R26 ;  /* 0x0000000d84087223 */ /* 0x080fe2000001001a */
[----:B-1----:R-:W-:Y:S01]  /*19aa0*/  FSEL R203, R10, -INF , !P1 ;  /* 0xff8000000acb7808 */ /* 0x002fe20004800000 */
[C---:B------:R-:W-:Y:S01]  /*19ab0*/  FFMA.FTZ R6, R132.reuse, R13, R24 ;  /* 0x0000000d84067223 */ /* 0x040fe20000010018 */
[C---:B------:R-:W-:Y:S01]  /*19ac0*/  ISETP.GE.AND P0, PT, R3.reuse, R7, PT ;  /* 0x000000070300720c */ /* 0x040fe20003f06270 */
[----:B------:R1:W3:Y:S01]  /*19ad0*/  MUFU.TANH R13, R209 ;  /* 0x000000d1000d7308 */ /* 0x0002e20000002400 */
[----:B------:R-:W-:Y:S01]  /*19ae0*/  ISETP.GE.AND P1, PT, R3, R5, PT ;  /* 0x000000050300720c */ /* 0x000fe20003f26270 */
[C---:B------:R-:W-:Y:S01]  /*19af0*/  FFMA.FTZ R10, R132.reuse, R11, R21 ;  /* 0x0000000b840a7223 */ /* 0x040fe20000010015 */
[----:B------:R-:W-:Y:S01]  /*19b00*/  I2FP.F32.S32 R3, R3 ;  /* 0x0000000300037245 */ /* 0x000fe20000201400 */
[----:B------:R-:W-:Y:S01]  /*19b10*/  FFMA.FTZ R9, R132, R11, R18 ;  /* 0x0000000b84097223 */ /* 0x000fe20000010012 */
[----:B------:R-:W-:-:S02]  /*19b20*/  FSEL R200, R14, -INF , !P6 ;  /* 0xff8000000ec87808 */ /* 0x000fc40007000000 */
[----:B------:R-:W-:Y:S01]  /*19b30*/  ISETP.GE.AND P6, PT, R4, R7, PT ;  /* 0x000000070400720c */ /* 0x000fe20003fc6270 */
[CC--:B------:R-:W-:Y:S01]  /*19b40*/  FFMA.FTZ R11, R132.reuse, R3.reuse, R20 ;  /* 0x00000003840b7223 */ /* 0x0c0fe20000010014 */
[----:B------:R-:W-:Y:S01]  /*19b50*/  FFMA.FTZ R12, R132, R3, R16 ;  /* 0x00000003840c7223 */ /* 0x000fe20000010010 */
[----:B------:R-:W-:Y:S01]  /*19b60*/  VIADD R3, R4, 0xf8 ;  /* 0x000000f804037836 */ /* 0x000fe20000000000 */
[----:B------:R-:W-:Y:S01]  /*19b70*/  FSEL R204, R8, -INF , !P5 ;  /* 0xff80000008cc7808 */ /* 0x000fe20006800000 */
[----:B------:R-:W-:Y:S01]  /*19b80*/  VIADD R4, R4, 0xf9 ;  /* 0x000000f904047836 */ /* 0x000fe20000000000 */
[----:B------:R-:W-:Y:S02]  /*19b90*/  FSEL R205, R6, -INF , !P3 ;  /* 0xff80000006cd7808 */ /* 0x000fe40005800000 */
[C---:B------:R-:W-:Y:S02]  /*19ba0*/  ISETP.GE.AND P5, PT, R3.reuse, R7, PT ;  /* 0x000000070300720c */ /* 0x040fe40003fa6270 */
[----:B------:R-:W-:-:S02]  /*19bb0*/  ISETP.GE.AND P3, PT, R3, R5, PT ;  /* 0x000000050300720c */ /* 0x000fc40003f66270 */
[----:B------:R-:W-:Y:S02]  /*19bc0*/  I2FP.F32.S32 R3, R3 ;  /* 0x0000000300037245 */ /* 0x000fe40000201400 */
[----:B------:R-:W-:Y:S02]  /*19bd0*/  I2FP.F32.S32 R8, R4 ;  /* 0x0000000400087245 */ /* 0x000fe40000201400 */
[----:B-1----:R-:W-:Y:S02]  /*19be0*/  FSEL R209, R10, -INF , !P4 ;  /* 0xff8000000ad17808 */ /* 0x002fe40006000000 */
[----:B------:R-:W-:Y:S01]  /*19bf0*/  FSEL R206, R9, -INF , !P2 ;  /* 0xff80000009ce7808 */ /* 0x000fe20005000000 */
[----:B------:R-:W-:Y:S01]  /*19c00*/  FFMA.FTZ R9, R132, R3, R19 ;  /* 0x0000000384097223 */ /* 0x000fe20000010013 */
[----:B------:R-:W-:Y:S01]  /*19c10*/  ISETP.GE.AND P4, PT, R4, R7, PT ;  /* 0x000000070400720c */ /* 0x000fe20003f86270 */
[----:B--2---:R-:W-:Y:S01]  /*19c20*/  FFMA.FTZ R6, R132, R8, R17 ;  /* 0x0000000884067223 */ /* 0x004fe20000010011 */
[----:B------:R-:W-:Y:S01]  /*19c30*/  ISETP.GE.AND P2, PT, R4, R5, PT ;  /* 0x000000050400720c */ /* 0x000fe20003f46270 */
[----:B----4-:R-:W-:Y:S01]  /*19c40*/  FFMA.FTZ R4, R132, R3, R15 ;  /* 0x0000000384047223 */ /* 0x010fe2000001000f */
[----:B------:R-:W-:Y:S01]  /*19c50*/  FSEL R210, R11, -INF , !P0 ;  /* 0xff8000000bd27808 */ /* 0x000fe20004000000 */
[----:B------:R-:W-:-:S02]  /*19c60*/  VIADD R11, R180, 0x800 ;  /* 0x00000800b40b7836 */ /* 0x000fc40000000000 */
[----:B---3--:R-:W-:Y:S01]  /*19c70*/  FFMA.FTZ R3, R132, R8, R13 ;  /* 0x0000000884037223 */ /* 0x008fe2000001000d */
[C---:B------:R-:W-:Y:S01]  /*19c80*/  IADD3 R10, R180.reuse, 0x1000, RZ ;  /* 0x00001000b40a7810 */ /* 0x040fe20007ffe0ff */
[----:B------:R-:W-:Y:S01]  /*19c90*/  VIADD R8, R180, 0x1800 ;  /* 0x00001800b4087836 */ /* 0x000fe20000000000 */
[----:B------:R-:W-:Y:S01]  /*19ca0*/  FSEL R207, R12, -INF , !P1 ;  /* 0xff8000000ccf7808 */ /* 0x000fe20004800000 */
[----:B------:R1:W-:Y:S01]  /*19cb0*/  STL [R1+0x130], R11 ;  /* 0x0001300b01007387 */ /* 0x0003e20000100800 */
[----:B------:R-:W-:Y:S02]  /*19cc0*/  ISETP.GE.AND P1, PT, R243, 0x2, PT ;  /* 0x00000002f300780c */ /* 0x000fe40003f26270 */
[----:B------:R-:W-:Y:S01]  /*19cd0*/  ISETP.NE.U32.AND P0, PT, R238, RZ, PT ;  /* 0x000000ffee00720c */ /* 0x000fe20003f05070 */
[----:B------:R2:W-:Y:S01]  /*19ce0*/  STL [R1+0x134], R10 ;  /* 0x0001340a01007387 */ /* 0x0005e20000100800 */
[----:B------:R-:W-:Y:S02]  /*19cf0*/  FSEL R211, R9, -INF , !P5 ;  /* 0xff80000009d37808 */ /* 0x000fe40006800000 */
[----:B------:R-:W-:Y:S01]  /*19d00*/  ISETP.NE.AND.EX P0, PT, R239, RZ, PT, P0 ;  /* 0x000000ffef00720c */ /* 0x000fe20003f05300 */
[----:B------:R3:W-:Y:S01]  /*19d10*/  STL [R1+0x138], R8 ;  /* 0x0001380801007387 */ /* 0x0007e20000100800 */
[----:B------:R-:W-:-:S02]  /*19d20*/  FSEL R208, R4, -INF , !P3 ;  /* 0xff80000004d07808 */ /* 0x000fc40005800000 */
        /* <DEDUP_REMOVED lines=9> */
[C---:B-1----:R-:W-:Y:S01]  /*19dc0*/  IADD3 R11, R180.reuse, 0x3800, RZ ;  /* 0x00003800b40b7810 */ /* 0x042fe20007ffe0ff */
[----:B--2---:R-:W-:-:S04]  /*19dd0*/  VIADD R10, R180, 0x4000 ;  /* 0x00004000b40a7836 */ /* 0x004fc80000000000 */
[----:B------:R1:W-:Y:S01]  /*19de0*/  STL [R1+0x150], R11 ;  /* 0x0001500b01007387 */ /* 0x0003e20000100800 */
[----:B---3--:R-:W-:-:S03]  /*19df0*/  VIADD R8, R180, 0x4800 ;  /* 0x00004800b4087836 */ /* 0x008fc60000000000 */
[----:B------:R2:W-:Y:S04]  /*19e00*/  STL [R1+0x154], R10 ;  /* 0x0001540a01007387 */ /* 0x0005e80000100800 */
[----:B------:R3:W-:Y:S01]  /*19e10*/  STL [R1+0x158], R8 ;  /* 0x0001580801007387 */ /* 0x0007e20000100800 */
[C---:B-1----:R-:W-:Y:S02]  /*19e20*/  VIADD R11, R180.reuse, 0x5000 ;  /* 0x00005000b40b7836 */ /* 0x042fe40000000000 */
[----:B--2---:R-:W-:-:S03]  /*19e30*/  VIADD R10, R180, 0x5800 ;  /* 0x00005800b40a7836 */ /* 0x004fc60000000000 */
[----:B------:R1:W-:Y:S01]  /*19e40*/  STL [R1+0x15c], R11 ;  /* 0x00015c0b01007387 */ /* 0x0003e20000100800 */
[----:B---3--:R-:W-:-:S03]  /*19e50*/  IADD3 R8, R180, 0x6000, RZ ;  /* 0x00006000b4087810 */ /* 0x008fc60007ffe0ff */
        /* <DEDUP_REMOVED lines=73> */
.L_x_3439:
[----:B------:R-:W2:Y:S02]  /*1a2f0*/  LD.E R3, desc[UR6][R22.64+0x38] ;  /* 0x0000380616037980 */ /* 0x000ea4000c101900 */
[----:B--2---:R-:W-:-:S04]  /*1a300*/  LEA R3, -R3, RZ, 0x8 ;  /* 0x000000ff03037211 */ /* 0x004fc800078e41ff */
[----:B------:R-:W-:Y:S02]  /*1a310*/  SHF.R.S32.HI R4, RZ, 0x1f, R3 ;  /* 0x0000001fff047819 */ /* 0x000fe40000011403 */
.L_x_3440:
[----:B------:R-:W-:Y:S05]  /*1a320*/  BSYNC B0 ;  /* 0x0000000000007941 */ /* 0x000fea0003800000 */
.L_x_3438:
[----:B------:R-:W2:Y:S01]  /*1a330*/  LDL R6, [R1+0x10] ;  /* 0x0000100001067983 */ /* 0x000ea20000100800 */
[----:B------:R-:W-:Y:S01]  /*1a340*/  BSSY B0, `(.L_x_3441) ;  /* 0x00000b0000007945 */ /* 0x000fe20003800000 */
[----:B--2---:R-:W-:-:S13]  /*1a350*/  ISETP.GE.AND P2, PT, R134, R6, PT ;  /* 0x000000068600720c */ /* 0x004fda0003f46270 */
[----:B------:R-:W-:Y:S01]  /*1a360*/  @!P2 IADD3 R6, P4, R3, R118, RZ ;  /* 0x000000760306a210 */ /* 0x000fe20007f9e0ff */
[----:B------:R-:W-:Y:S01]  /*1a370*/  @!P2 IMAD.MOV.U32 R14, RZ, RZ, R3 ;  /* 0x000000ffff0ea224 */ /* 0x000fe200078e0003 */
[-C--:B-1----:R-:W-:Y:S01]  /*1a380*/  @!P2 LEA R8, P3, R192, R3.reuse, 0x5 ;  /* 0x00000003c008a211 */ /* 0x082fe200078628ff */
[C---:B------:R-:W-:Y:S01]  /*1a390*/  @!P2 IMAD R16, R193.reuse, 0x50, RZ ;  /* 0x00000050c110a824 */ /* 0x040fe200078e02ff */
[-C--:B------:R-:W-:Y:S01]  /*1a3a0*/  @!P2 MOV R15, R4.reuse ;  /* 0x00000004000fa202 */ /* 0x080fe20000000f00 */
[----:B------:R-:W-:Y:S01]  /*1a3b0*/  @!P2 IMAD.X R9, R4, 0x1, R194, P4 ;  /* 0x000000010409a824 */ /* 0x000fe200020e06c2 */
[----:B------:R-:W-:Y:S01]  /*1a3c0*/  @!P2 LEA.HI.X R10, R192, R4, R193, 0x5, P3 ;  /* 0x00000004c00aa211 */ /* 0x000fe200018f2cc1 */
        /* <DEDUP_REMOVED lines=21> */
[----:B------:R-:W-:Y:S01]  /*1a520*/  @!P2 LEA.HI.X R13, R192, R4, R193, 0x7, P3 ;  /* 0x00000004c00da211 */ /* 0x000fe200018f3cc1 */
        /* <DEDUP_REMOVED lines=77> */
[----:B------:R-:W-:Y:S02]  /*1aa00*/  @!P2 LEA R20, P5, R12, R252, 0x1 ;  /* 0x000000fc0c14a211 */ /* 0x000fe400078a08ff */
        /* <DEDUP_REMOVED lines=67> */
.L_x_3442:
[----:B------:R-:W-:Y:S05]  /*1ae40*/  BSYNC B0 ;  /* 0x0000000000007941 */ /* 0x000fea0003800000 */
.L_x_3441:
[----:B------:R-:W0:Y:S01]  /*1ae50*/  LDGDEPBAR ;  /* 0x00000000000079af */ /* 0x000e220000000000 */
[----:B------:R-:W-:-:S04]  /*1ae60*/  LEA R252, P2, R3, R252, 0x1 ;  /* 0x000000fc03fc7211 */ /* 0x000fc800078408ff */
[----:B------:R-:W-:-:S09]  /*1ae70*/  LEA.HI.X R250, R3, R250, R4, 0x1, P2 ;  /* 0x000000fa03fa7211 */ /* 0x000fd200010f0c04 */
.L_x_3437:
[----:B------:R-:W-:Y:S05]  /*1ae80*/  BSYNC B1 ;  /* 0x0000000000017941 */ /* 0x000fea0003800000 */
.L_x_3436:
        /* <DEDUP_REMOVED lines=134> */
[----:B------:R-:W-:Y:S04]  /*1b6f0*/  LDSM.16.MT88.4 R24, [R182+0xa000] ;  /* 0x00a00000b618783b */ /* 0x000fe80000004200 */
[----:B------:R-:W-:Y:S01]  /*1b700*/  LDSM.16.MT88.4 R32, [R183+0xa000] ;  /* 0x00a00000b720783b */ /* 0x000fe20000004200 */
[----:B-1----:R-:W-:-:S03]  /*1b710*/  FMNMX.FTZ R4, R4, R6, !PT ;  /* 0x0000000604047209 */ /* 0x002fc60007810000 */
        /* <DEDUP_REMOVED lines=16> */
[----:B---3--:R-:W-:-:S05]  /*1b820*/  F2FP.F16.F32.PACK_AB R9, R242, R243 ;  /* 0x000000f3f209723e */ /* 0x008fca00000000ff */
[----:B------:R1:W-:Y:S02]  /*1b830*/  MUFU.EX2 R245, R6 ;  /* 0x0000000600f57308 */ /* 0x0003e40000000800 */
[----:B-1----:R-:W-:-:S06]  /*1b840*/  FFMA.FTZ R6, R52, R3, -R4 ;  /* 0x0000000334067223 */ /* 0x002fcc0000010804 */
[----:B------:R1:W2:Y:S02]  /*1b850*/  MUFU.EX2 R215, R6 ;  /* 0x0000000600d77308 */ /* 0x0002a40000000800 */
[----:B-1----:R-:W-:Y:S01]  /*1b860*/  FSEL R6, R8, RZ, P2 ;  /* 0x000000ff08067208 */ /* 0x002fe20001000000 */
[----:B------:R-:W-:Y:S01]  /*1b870*/  FFMA.FTZ R8, R50, R3, -R4 ;  /* 0x0000000332087223 */ /* 0x000fe20000010804 */
[----:B--2---:R-:W-:-:S03]  /*1b880*/  F2FP.F16.F32.PACK_AB R11, R215, R245 ;  /* 0x000000f5d70b723e */ /* 0x004fc600000000ff */
[-CC-:B------:R-:W-:Y:S01]  /*1b890*/  FFMA.FTZ R0, R54, R3.reuse, -R6.reuse ;  /* 0x0000000336007223 */ /* 0x180fe20000010806 */
[----:B------:R1:W-:Y:S08]  /*1b8a0*/  MUFU.EX2 R21, R8 ;  /* 0x0000000800157308 */ /* 0x0003f00000000800 */
[----:B------:R2:W-:Y:S01]  /*1b8b0*/  MUFU.EX2 R85, R0 ;  /* 0x0000000000557308 */ /* 0x0005e20000000800 */
[----:B-1----:R-:W-:-:S02]  /*1b8c0*/  FFMA.FTZ R8, R48, R3, -R6 ;  /* 0x0000000330087223 */ /* 0x002fc40000010806 */
[----:B------:R-:W-:Y:S05]  /*1b8d0*/  LDSM.16.MT88.4 R48, [R184+0xa800] ;  /* 0x00a80000b830783b */ /* 0x000fea0000004200 */
[----:B------:R-:W1:Y:S01]  /*1b8e0*/  MUFU.EX2 R237, R8 ;  /* 0x0000000800ed7308 */ /* 0x000e620000000800 */
[----:B--2---:R-:W-:-:S07]  /*1b8f0*/  FFMA.FTZ R0, R74, R3, -R6 ;  /* 0x000000034a007223 */ /* 0x004fce0000010806 */
[----:B------:R2:W-:Y:S01]  /*1b900*/  MUFU.EX2 R241, R0 ;  /* 0x0000000000f17308 */ /* 0x0005e20000000800 */
[----:B-1----:R-:W-:Y:S01]  /*1b910*/  F2FP.F16.F32.PACK_AB R8, R85, R237 ;  /* 0x000000ed5508723e */ /* 0x002fe200000000ff */
[----:B--2---:R-:W-:-:S06]  /*1b920*/  FFMA.FTZ R0, R80, R3, -R6 ;  /* 0x0000000350007223 */ /* 0x004fcc0000010806 */
[----:B------:R1:W2:Y:S02]  /*1b930*/  MUFU.EX2 R246, R0 ;  /* 0x0000000000f67308 */ /* 0x0002a40000000800 */
[--C-:B-1----:R-:W-:Y:S01]  /*1b940*/  FFMA.FTZ R0, R55, R3, -R4.reuse ;  /* 0x0000000337007223 */ /* 0x102fe20000010804 */
[----:B--2---:R-:W-:Y:S01]  /*1b950*/  F2FP.F16.F32.PACK_AB R10, R246, R241 ;  /* 0x000000f1f60a723e */ /* 0x004fe200000000ff */
[----:B------:R-:W1:Y:S04]  /*1b960*/  LDSM.16.MT88.4 R52, [R181+0xa800] ;  /* 0x00a80000b534783b */ /* 0x000e680000004200 */
        /* <DEDUP_REMOVED lines=12> */
[----:B------:R2:W-:Y:S05]  /*1ba30*/  MUFU.EX2 R80, R0 ;  /* 0x0000000000507308 */ /* 0x0005ea0000000800 */
[----:B------:R-:W-:Y:S07]  /*1ba40*/  HMMA.16816.F32 R24, R8, R34, RZ ;  /* 0x000000220818723c */ /* 0x000fee00000018ff */
        /* <DEDUP_REMOVED lines=15> */
[C---:B------:R-:W-:Y:S06]  /*1bb40*/  HMMA.16816.F32 R64, R8.reuse, R54, R56 ;  /* 0x000000360840723c */ /* 0x040fec0000001838 */
[----:B------:R-:W-:Y:S01]  /*1bb50*/  HMMA.16816.F32 R52, R8, R48, R16 ;  /* 0x000000300834723c */ /* 0x000fe20000001810 */
[----:B------:R-:W1:Y:S01]  /*1bb60*/  LDSM.16.MT88.4 R16, [R183+0xa800] ;  /* 0x00a80000b710783b */ /* 0x000e620000004200 */
[----:B--2---:R-:W-:-:S04]  /*1bb70*/  FFMA.FTZ R0, R110, R3, -R4 ;  /* 0x000000036e007223 */ /* 0x004fc80000010804 */
[C---:B------:R-:W-:Y:S01]  /*1bb80*/  HMMA.16816.F32 R56, R8.reuse, R50, R44 ;  /* 0x000000320838723c */ /* 0x040fe2000000182c */
[----:B------:R2:W3:Y:S05]  /*1bb90*/  MUFU.EX2 R20, R0 ;  /* 0x0000000000147308 */ /* 0x0004ea0000000800 */
[C---:B----4-:R-:W-:Y:S06]  /*1bba0*/  HMMA.16816.F32 R44, R8.reuse, R12, R40 ;  /* 0x0000000c082c723c */ /* 0x050fec0000001828 */
[----:B------:R-:W-:Y:S01]  /*1bbb0*/  HMMA.16816.F32 R40, R8, R14, R28 ;  /* 0x0000000e0828723c */ /* 0x000fe2000000181c */
[----:B--2---:R-:W-:Y:S01]  /*1bbc0*/  FFMA.FTZ R0, R104, R3, -R4 ;  /* 0x0000000368007223 */ /* 0x004fe20000010804 */
[----:B------:R-:W-:-:S03]  /*1bbd0*/  MOV R104, R36 ;  /* 0x0000002400687202 */ /* 0x000fc60000000f00 */
        /* <DEDUP_REMOVED lines=17> */
[----:B------:R-:W-:Y:S02]  /*1bcf0*/  MOV R114, R12 ;  /* 0x0000000c00727202 */ /* 0x000fe40000000f00 */
[----:B----4-:R-:W-:-:S03]  /*1bd00*/  F2FP.F16.F32.PACK_AB R10, R20, R111 ;  /* 0x0000006f140a723e */ /* 0x010fc600000000ff */
[----:B------:R-:W2:Y:S01]  /*1bd10*/  MUFU.EX2 R110, R0 ;  /* 0x00000000006e7308 */ /* 0x000ea20000000800 */
[----:B------:R-:W4:Y:S01]  /*1bd20*/  LDSM.16.MT88.4 R12, [R182+0xb000] ;  /* 0x00b00000b60c783b */ /* 0x000f220000004200 */
[----:B--2---:R-:W-:Y:S01]  /*1bd30*/  F2FP.F16.F32.PACK_AB R11, R110, R114 ;  /* 0x000000726e0b723e */ /* 0x004fe200000000ff */
[--C-:B------:R-:W-:Y:S01]  /*1bd40*/  FFMA.FTZ R0, R119, R3, -R4.reuse ;  /* 0x0000000377007223 */ /* 0x100fe20000010804 */
[----:B------:R-:W-:Y:S02]  /*1bd50*/  MOV R119, R111 ;  /* 0x0000006f00777202 */ /* 0x000fe40000000f00 */
[----:B------:R-:W-:Y:S02]  /*1bd60*/  MOV R111, R215 ;  /* 0x000000d7006f7202 */ /* 0x000fe40000000f00 */
[----:B------:R2:W-:Y:S01]  /*1bd70*/  MUFU.EX2 R248, R0 ;  /* 0x0000000000f87308 */ /* 0x0005e20000000800 */
[C---:B-1----:R-:W-:Y:S06]  /*1bd80*/  HMMA.16816.F32 R72, R8.reuse, R16, R72 ;  /* 0x000000100848723c */ /* 0x042fec0000001848 */
[C---:B------:R-:W-:Y:S01]  /*1bd90*/  HMMA.16816.F32 R60, R8.reuse, R18, R64 ;  /* 0x00000012083c723c */ /* 0x040fe20000001840 */
[----:B------:R-:W1:Y:S05]  /*1bda0*/  LDSM.16.MT88.4 R16, [R183+0xb000] ;  /* 0x00b00000b710783b */ /* 0x000e6a0000004200 */
[----:B---3--:R-:W-:Y:S01]  /*1bdb0*/  HMMA.16816.F32 R48, R8, R24, R52 ;  /* 0x000000180830723c */ /* 0x008fe20000001834 */
[----:B--2---:R-:W-:-:S05]  /*1bdc0*/  FFMA.FTZ R0, R69, R3, -R4 ;  /* 0x0000000345007223 */ /* 0x004fca0000010804 */
[C---:B------:R-:W-:Y:S01]  /*1bdd0*/  HMMA.16816.F32 R52, R8.reuse, R26, R56 ;  /* 0x0000001a0834723c */ /* 0x040fe20000001838 */
[----:B------:R2:W3:Y:S01]  /*1bde0*/  MUFU.EX2 R78, R0 ;  /* 0x00000000004e7308 */ /* 0x0004e20000000800 */
[----:B------:R-:W-:Y:S04]  /*1bdf0*/  LDSM.16.MT88.4 R24, [R184+0xb800] ;  /* 0x00b80000b818783b */ /* 0x000fe80000004200 */
[C---:B----4-:R-:W-:Y:S06]  /*1be00*/  HMMA.16816.F32 R44, R8.reuse, R12, R44 ;  /* 0x0000000c082c723c */ /* 0x050fec000000182c */
        /* <DEDUP_REMOVED lines=8> */
[----:B------:R-:W-:-:S02]  /*1be90*/  MOV R120, R110 ;  /* 0x0000006e00787202 */ /* 0x000fc40000000f00 */
[----:B------:R-:W-:Y:S01]  /*1bea0*/  MOV R110, R21 ;  /* 0x00000015006e7202 */ /* 0x000fe20000000f00 */
[----:B------:R2:W-:Y:S02]  /*1beb0*/  MUFU.EX2 R247, R0 ;  /* 0x0000000000f77308 */ /* 0x0005e40000000800 */
[----:B--2---:R-:W-:Y:S01]  /*1bec0*/  FFMA.FTZ R0, R121, R3, -R6 ;  /* 0x0000000379007223 */ /* 0x004fe20000010806 */
[----:B------:R-:W-:-:S05]  /*1bed0*/  MOV R121, R20 ;  /* 0x0000001400797202 */ /* 0x000fca0000000f00 */
[----:B------:R2:W4:Y:S02]  /*1bee0*/  MUFU.EX2 R67, R0 ;  /* 0x0000000000437308 */ /* 0x0005240000000800 */
[----:B--2---:R-:W-:Y:S01]  /*1bef0*/  FFMA.FTZ R0, R124, R3, -R6 ;  /* 0x000000037c007223 */ /* 0x004fe20000010806 */
[----:B---3--:R-:W-:Y:S02]  /*1bf00*/  MOV R124, R78 ;  /* 0x0000004e007c7202 */ /* 0x008fe40000000f00 */
[----:B----4-:R-:W-:-:S03]  /*1bf10*/  F2FP.F16.F32.PACK_AB R8, R67, R247 ;  /* 0x000000f74308723e */ /* 0x010fc600000000ff */
        /* <DEDUP_REMOVED lines=151> */
[----:B------:R2:W-:Y:S02]  /*1c890*/  MUFU.EX2 R20, R0 ;  /* 0x0000000000147308 */ /* 0x0005e40000000800 */
[C---:B-1----:R-:W-:Y:S06]  /*1c8a0*/  HMMA.16816.F32 R72, R8.reuse, R16, R72 ;  /* 0x000000100848723c */ /* 0x042fec0000001848 */
[C---:B------:R-:W-:Y:S01]  /*1c8b0*/  HMMA.16816.F32 R68, R8.reuse, R18, R56 ;  /* 0x000000120844723c */ /* 0x040fe20000001838 */
[----:B------:R-:W1:Y:S05]  /*1c8c0*/  LDSM.16.MT88.4 R16, [R183+0xd800] ;  /* 0x00d80000b710783b */ /* 0x000e6a0000004200 */
[----:B------:R-:W-:Y:S01]  /*1c8d0*/  HMMA.16816.F32 R60, R8, R12, R44 ;  /* 0x0000000c083c723c */ /* 0x000fe2000000182c */
[----:B--2---:R-:W-:-:S04]  /*1c8e0*/  FFMA.FTZ R0, R88, R3, -R4 ;  /* 0x0000000358007223 */ /* 0x004fc80000010804 */
[----:B------:R2:W3:Y:S01]  /*1c8f0*/  MUFU.EX2 R145, R0 ;  /* 0x0000000000917308 */ /* 0x0004e20000000800 */
[C---:B------:R-:W-:Y:S01]  /*1c900*/  HMMA.16816.F32 R56, R8.reuse, R14, R40 ;  /* 0x0000000e0838723c */ /* 0x040fe20000001828 */
[----:B------:R-:W4:Y:S05]  /*1c910*/  LDSM.16.MT88.4 R12, [R184+0xe000] ;  /* 0x00e00000b80c783b */ /* 0x000f2a0000004200 */
        /* <DEDUP_REMOVED lines=8> */
[----:B--2---:R-:W-:-:S04]  /*1c9a0*/  FFMA.FTZ R0, R91, R3, -R6 ;  /* 0x000000035b007223 */ /* 0x004fc80000010806 */
        /* <DEDUP_REMOVED lines=22> */
[----:B--2---:R-:W-:-:S05]  /*1cb10*/  FFMA.FTZ R0, R123, R3, -R4 ;  /* 0x000000037b007223 */ /* 0x004fca0000010804 */
[C---:B------:R-:W-:Y:S01]  /*1cb20*/  HMMA.16816.F32 R32, R8.reuse, R18, R68 ;  /* 0x000000120820723c */ /* 0x040fe20000001844 */
[----:B------:R1:W2:Y:S01]  /*1cb30*/  MUFU.EX2 R133, R0 ;  /* 0x0000000000857308 */ /* 0x0002a20000000800 */
[----:B------:R-:W4:Y:S04]  /*1cb40*/  LDSM.16.MT88.4 R16, [R181+0xe800] ;  /* 0x00e80000b510783b */ /* 0x000f280000004200 */
[C---:B------:R-:W-:Y:S06]  /*1cb50*/  HMMA.16816.F32 R72, R8.reuse, R26, R56 ;  /* 0x0000001a0848723c */ /* 0x040fec0000001838 */
[----:B------:R-:W-:Y:S01]  /*1cb60*/  HMMA.16816.F32 R76, R8, R24, R60 ;  /* 0x00000018084c723c */ /* 0x000fe2000000183c */
[----:B------:R-:W-:Y:S01]  /*1cb70*/  LDSM.16.MT88.4 R24, [R182+0xe800] ;  /* 0x00e80000b618783b */ /* 0x000fe20000004200 */
[----:B-1----:R-:W-:-:S04]  /*1cb80*/  FFMA.FTZ R0, R116, R3, -R4 ;  /* 0x0000000374007223 */ /* 0x002fc80000010804 */
[----:B------:R1:W-:Y:S01]  /*1cb90*/  MUFU.EX2 R137, R0 ;  /* 0x0000000000897308 */ /* 0x0003e20000000800 */
[C---:B---3--:R-:W-:Y:S01]  /*1cba0*/  HMMA.16816.F32 R68, R8.reuse, R12, R48 ;  /* 0x0000000c0844723c */ /* 0x048fe20000001830 */
[----:B------:R-:W-:Y:S05]  /*1cbb0*/  LDSM.16.MT88.4 R48, [R182+0xf000] ;  /* 0x00f00000b630783b */ /* 0x000fea0000004200 */
[----:B------:R-:W-:Y:S01]  /*1cbc0*/  HMMA.16816.F32 R56, R8, R14, R28 ;  /* 0x0000000e0838723c */ /* 0x000fe2000000181c */
[----:B------:R-:W3:Y:S01]  /*1cbd0*/  LDSM.16.MT88.4 R12, [R184+0xe800] ;  /* 0x00e80000b80c783b */ /* 0x000ee20000004200 */
[----:B-1----:R-:W-:-:S03]  /*1cbe0*/  FFMA.FTZ R0, R155, R3, -R6 ;  /* 0x000000039b007223 */ /* 0x002fc60000010806 */
[----:B------:R-:W-:Y:S01]  /*1cbf0*/  LDSM.16.MT88.4 R28, [R184+0xf000] ;  /* 0x00f00000b81c783b */ /* 0x000fe20000004200 */
[----:B------:R-:W-:Y:S01]  /*1cc00*/  MOV R155, R99 ;  /* 0x00000063009b7202 */ /* 0x000fe20000000f00 */
[----:B------:R1:W-:Y:S01]  /*1cc10*/  MUFU.EX2 R130, R0 ;  /* 0x0000000000827308 */ /* 0x0003e20000000800 */
[----:B--2---:R-:W-:Y:S01]  /*1cc20*/  F2FP.F16.F32.PACK_AB R9, R133, R128 ;  /* 0x000000808509723e */ /* 0x004fe200000000ff */
[----:B-1----:R-:W-:Y:S01]  /*1cc30*/  FFMA.FTZ R0, R154, R3, -R6 ;  /* 0x000000039a007223 */ /* 0x002fe20000010806 */
[----:B------:R-:W-:Y:S02]  /*1cc40*/  MOV R154, R98 ;  /* 0x00000062009a7202 */ /* 0x000fe40000000f00 */
[----:B------:R-:W-:-:S03]  /*1cc50*/  MOV R98, R102 ;  /* 0x0000006600627202 */ /* 0x000fc60000000f00 */
[----:B------:R1:W2:Y:S02]  /*1cc60*/  MUFU.EX2 R127, R0 ;  /* 0x00000000007f7308 */ /* 0x0002a40000000800 */
[----:B-1----:R-:W-:Y:S01]  /*1cc70*/  FFMA.FTZ R0, R126, R3, -R6 ;  /* 0x000000037e007223 */ /* 0x002fe20000010806 */
[----:B--2---:R-:W-:-:S05]  /*1cc80*/  F2FP.F16.F32.PACK_AB R8, R127, R130 ;  /* 0x000000827f08723e */ /* 0x004fca00000000ff */
[----:B------:R1:W-:Y:S02]  /*1cc90*/  MUFU.EX2 R129, R0 ;  /* 0x0000000000817308 */ /* 0x0003e40000000800 */
[----:B-1----:R-:W-:Y:S01]  /*1cca0*/  FFMA.FTZ R0, R140, R3, -R6 ;  /* 0x000000038c007223 */ /* 0x002fe20000010806 */
[----:B------:R-:W-:-:S05]  /*1ccb0*/  MOV R140, R101 ;  /* 0x00000065008c7202 */ /* 0x000fca0000000f00 */
[----:B------:R1:W2:Y:S02]  /*1ccc0*/  MUFU.EX2 R136, R0 ;  /* 0x0000000000887308 */ /* 0x0002a40000000800 */
[----:B-1----:R-:W-:Y:S01]  /*1ccd0*/  FFMA.FTZ R0, R125, R3, -R4 ;  /* 0x000000037d007223 */ /* 0x002fe20000010804 */
[----:B--2---:R-:W-:-:S05]  /*1cce0*/  F2FP.F16.F32.PACK_AB R10, R136, R129 ;  /* 0x00000081880a723e */ /* 0x004fca00000000ff */
[----:B------:R-:W1:Y:S02]  /*1ccf0*/  MUFU.EX2 R126, R0 ;  /* 0x00000000007e7308 */ /* 0x000e640000000800 */
[----:B-1----:R-:W-:Y:S01]  /*1cd00*/  F2FP.F16.F32.PACK_AB R11, R126, R137 ;  /* 0x000000897e0b723e */ /* 0x002fe200000000ff */
[----:B------:R-:W-:Y:S01]  /*1cd10*/  FFMA.FTZ R0, R147, R3, -R4 ;  /* 0x0000000393007223 */ /* 0x000fe20000010804 */
[----:B------:R-:W-:-:S04]  /*1cd20*/  MOV R147, R105 ;  /* 0x0000006900937202 */ /* 0x000fc80000000f00 */
[----:B------:R1:W-:Y:S01]  /*1cd30*/  MUFU.EX2 R121, R0 ;  /* 0x0000000000797308 */ /* 0x0003e20000000800 */
[C---:B----4-:R-:W-:Y:S06]  /*1cd40*/  HMMA.16816.F32 R64, R8.reuse, R16, R40 ;  /* 0x000000100840723c */ /* 0x050fec0000001828 */
[----:B---3--:R-:W-:Y:S01]  /*1cd50*/  HMMA.16816.F32 R44, R8, R12, R44 ;  /* 0x0000000c082c723c */ /* 0x008fe2000000182c */
[----:B------:R-:W-:Y:S01]  /*1cd60*/  FFMA.FTZ R16, R157, R3, -R6 ;  /* 0x000000039d107223 */ /* 0x000fe20000010806 */
[----:B------:R-:W-:-:S03]  /*1cd70*/  MOV R157, R96 ;  /* 0x00000060009d7202 */ /* 0x000fc60000000f00 */
[----:B------:R2:W-:Y:S01]  /*1cd80*/  MUFU.EX2 R122, R16 ;  /* 0x00000010007a7308 */ /* 0x0005e20000000800 */
[----:B------:R-:W-:Y:S01]  /*1cd90*/  HMMA.16816.F32 R40, R8, R14, R52 ;  /* 0x0000000e0828723c */ /* 0x000fe20000001834 */
[----:B------:R-:W3:Y:S01]  /*1cda0*/  LDSM.16.MT88.4 R12, [R183+0xe800] ;  /* 0x00e80000b70c783b */ /* 0x000ee20000004200 */
[----:B-1----:R-:W-:Y:S01]  /*1cdb0*/  FFMA.FTZ R0, R146, R3, -R4 ;  /* 0x0000000392007223 */ /* 0x002fe20000010804 */
[----:B------:R-:W-:-:S03]  /*1cdc0*/  MOV R146, R106 ;  /* 0x0000006a00927202 */ /* 0x000fc60000000f00 */
[C---:B------:R-:W-:Y:S01]  /*1cdd0*/  HMMA.16816.F32 R60, R8.reuse, R18, R32 ;  /* 0x00000012083c723c */ /* 0x040fe20000001820 */
[----:B------:R1:W4:Y:S01]  /*1cde0*/  MUFU.EX2 R125, R0 ;  /* 0x00000000007d7308 */ /* 0x0003220000000800 */
[----:B------:R-:W-:Y:S04]  /*1cdf0*/  LDSM.16.MT88.4 R32, [R181+0xf000] ;  /* 0x00f00000b520783b */ /* 0x000fe80000004200 */
[C---:B--2---:R-:W-:Y:S06]  /*1ce00*/  HMMA.16816.F32 R16, R8.reuse, R24, R76 ;  /* 0x000000180810723c */ /* 0x044fec000000184c */
[----:B------:R-:W-:Y:S01]  /*1ce10*/  HMMA.16816.F32 R24, R8, R26, R72 ;  /* 0x0000001a0818723c */ /* 0x000fe20000001848 */
[----:B-1----:R-:W-:Y:S01]  /*1ce20*/  FFMA.FTZ R0, R131, R3, -R4 ;  /* 0x0000000383007223 */ /* 0x002fe20000010804 */
[----:B------:R-:W-:-:S03]  /*1ce30*/  MOV R131, R104 ;  /* 0x0000006800837202 */ /* 0x000fc60000000f00 */
[----:B------:R1:W-:Y:S01]  /*1ce40*/  MUFU.EX2 R124, R0 ;  /* 0x00000000007c7308 */ /* 0x0003e20000000800 */
[----:B---3--:R-:W-:Y:S01]  /*1ce50*/  HMMA.16816.F32 R52, R8, R12, R68 ;  /* 0x0000000c0834723c */ /* 0x008fe20000001844 */
[----:B-1----:R-:W-:Y:S01]  /*1ce60*/  FFMA.FTZ R0, R158, R3, -R6 ;  /* 0x000000039e007223 */ /* 0x002fe20000010806 */
[----:B------:R-:W-:-:S04]  /*1ce70*/  MOV R158, R95 ;  /* 0x0000005f009e7202 */ /* 0x000fc80000000f00 */
[----:B------:R-:W-:Y:S01]  /*1ce80*/  HMMA.16816.F32 R56, R8, R14, R56 ;  /* 0x0000000e0838723c */ /* 0x000fe20000001838 */
[----:B------:R-:W1:Y:S01]  /*1ce90*/  LDSM.16.MT88.4 R12, [R183+0xf000] ;  /* 0x00f00000b70c783b */ /* 0x000e620000004200 */
[----:B------:R2:W-:Y:S05]  /*1cea0*/  MUFU.EX2 R123, R0 ;  /* 0x00000000007b7308 */ /* 0x0005ea0000000800 */
[----:B----4-:R-:W-:Y:S01]  /*1ceb0*/  F2FP.F16.F32.PACK_AB R9, R125, R121 ;  /* 0x000000797d09723e */ /* 0x010fe200000000ff */
[----:B--2---:R-:W-:Y:S01]  /*1cec0*/  FFMA.FTZ R0, R156, R3, -R6 ;  /* 0x000000039c007223 */ /* 0x004fe20000010806 */
[----:B------:R-:W-:-:S03]  /*1ced0*/  MOV R156, R94 ;  /* 0x0000005e009c7202 */ /* 0x000fc60000000f00 */
        /* <DEDUP_REMOVED lines=8> */
[----:B------:R2:W3:Y:S02]  /*1cf60*/  MUFU.EX2 R117, R0 ;  /* 0x0000000000757308 */ /* 0x0004e40000000800 */
[----:B--2---:R-:W-:Y:S01]  /*1cf70*/  FFMA.FTZ R0, R160, R3, -R4 ;  /* 0x00000003a0007223 */ /* 0x004fe20000010804 */
[----:B---3--:R-:W-:-:S05]  /*1cf80*/  F2FP.F16.F32.PACK_AB R11, R117, R124 ;  /* 0x0000007c750b723e */ /* 0x008fca00000000ff */
[----:B------:R2:W-:Y:S02]  /*1cf90*/  MUFU.EX2 R113, R0 ;  /* 0x0000000000717308 */ /* 0x0005e40000000800 */
[C---:B------:R-:W-:Y:S06]  /*1cfa0*/  HMMA.16816.F32 R44, R8.reuse, R28, R44 ;  /* 0x0000001c082c723c */ /* 0x040fec000000182c */
[C---:B------:R-:W-:Y:S01]  /*1cfb0*/  HMMA.16816.F32 R68, R8.reuse, R30, R40 ;  /* 0x0000001e0844723c */ /* 0x040fe20000001828 */
[----:B------:R-:W3:Y:S05]  /*1cfc0*/  LDSM.16.MT88.4 R28, [R181+0xf800] ;  /* 0x00f80000b51c783b */ /* 0x000eea0000004200 */
[----:B------:R-:W-:Y:S01]  /*1cfd0*/  HMMA.16816.F32 R72, R8, R48, R16 ;  /* 0x000000300848723c */ /* 0x000fe20000001810 */
[----:B--2---:R-:W-:-:S04]  /*1cfe0*/  FFMA.FTZ R0, R161, R3, -R4 ;  /* 0x00000003a1007223 */ /* 0x004fc80000010804 */
[----:B------:R2:W4:Y:S01]  /*1cff0*/  MUFU.EX2 R114, R0 ;  /* 0x0000000000727308 */ /* 0x0005220000000800 */
[----:B-1----:R-:W-:Y:S01]  /*1d000*/  HMMA.16816.F32 R88, R8, R12, R52 ;  /* 0x0000000c0858723c */ /* 0x002fe20000001834 */
[----:B------:R-:W-:Y:S01]  /*1d010*/  FADD.FTZ R16, R243, R242 ;  /* 0x000000f2f3107221 */ /* 0x000fe20000010000 */
[----:B------:R-:W-:-:S03]  /*1d020*/  FADD.FTZ R17, R237, R85 ;  /* 0x00000055ed117221 */ /* 0x000fc60000010000 */
[----:B------:R-:W-:Y:S01]  /*1d030*/  FADD.FTZ R16, R245, R16 ;  /* 0x00000010f5107221 */ /* 0x000fe20000010000 */
[C---:B------:R-:W-:Y:S01]  /*1d040*/  HMMA.16816.F32 R64, R8.reuse, R32, R64 ;  /* 0x000000200840723c */ /* 0x040fe20000001840 */
[----:B------:R-:W-:Y:S02]  /*1d050*/  FADD.FTZ R17, R241, R17 ;  /* 0x00000011f1117221 */ /* 0x000fe40000010000 */
[----:B------:R-:W-:Y:S02]  /*1d060*/  FADD.FTZ R12, R107, R16 ;  /* 0x000000106b0c7221 */ /* 0x000fe40000010000 */
[----:B------:R-:W-:Y:S01]  /*1d070*/  FADD.FTZ R13, R246, R17 ;  /* 0x00000011f60d7221 */ /* 0x000fe20000010000 */
[C---:B------:R-:W-:Y:S01]  /*1d080*/  HMMA.16816.F32 R32, R8.reuse, R34, R60 ;  /* 0x000000220820723c */ /* 0x040fe2000000183c */
[----:B------:R-:W-:Y:S01]  /*1d090*/  LDSM.16.MT88.4 R16, [R182+0xf800] ;  /* 0x00f80000b610783b */ /* 0x000fe20000004200 */
[----:B------:R-:W-:Y:S01]  /*1d0a0*/  FADD.FTZ R12, R153, R12 ;  /* 0x0000000c990c7221 */ /* 0x000fe20000010000 */
[----:B------:R-:W-:Y:S01]  /*1d0b0*/  MOV R153, R103 ;  /* 0x0000006700997202 */ /* 0x000fe20000000f00 */
[--C-:B--2---:R-:W-:Y:S01]  /*1d0c0*/  FFMA.FTZ R0, R159, R3, -R4.reuse ;  /* 0x000000039f007223 */ /* 0x104fe20000010804 */
[----:B------:R-:W-:Y:S01]  /*1d0d0*/  FADD.FTZ R13, R80, R13 ;  /* 0x0000000d500d7221 */ /* 0x000fe20000010000 */
[C---:B------:R-:W-:Y:S01]  /*1d0e0*/  HMMA.16816.F32 R76, R8.reuse, R50, R24 ;  /* 0x00000032084c723c */ /* 0x040fe20000001818 */
[----:B------:R-:W1:Y:S01]  /*1d0f0*/  LDSM.16.MT88.4 R24, [R184+0xf800] ;  /* 0x00f80000b818783b */ /* 0x000e620000004200 */
[----:B------:R2:W-:Y:S04]  /*1d100*/  MUFU.EX2 R115, R0 ;  /* 0x0000000000737308 */ /* 0x0005e80000000800 */
[----:B------:R-:W-:Y:S01]  /*1d110*/  HMMA.16816.F32 R60, R8, R14, R56 ;  /* 0x0000000e083c723c */ /* 0x000fe20000001838 */
[----:B------:R-:W-:Y:S06]  /*1d120*/  LDSM.16.MT88.4 R56, [R182+0x10000] ;  /* 0x01000000b638783b */ /* 0x000fec0000004200 */
[----:B----4-:R-:W-:Y:S01]  /*1d130*/  F2FP.F16.F32.PACK_AB R9, R114, R113 ;  /* 0x000000717209723e */ /* 0x010fe200000000ff */
[----:B------:R-:W-:-:S04]  /*1d140*/  FFMA.FTZ R14, R171, R3, -R4 ;  /* 0x00000003ab0e7223 */ /* 0x000fc80000010804 */
[----:B------:R-:W-:Y:S01]  /*1d150*/  MUFU.EX2 R100, R14 ;  /* 0x0000000e00647308 */ /* 0x000fe20000000800 */
[----:B--2---:R-:W-:-:S07]  /*1d160*/  FFMA.FTZ R0, R152, R3, -R4 ;  /* 0x0000000398007223 */ /* 0x004fce0000010804 */
        /* <DEDUP_REMOVED lines=14> */
[C---:B---3--:R-:W-:Y:S01]  /*1d250*/  HMMA.16816.F32 R40, R8.reuse, R30, R32 ;  /* 0x0000001e0828723c */ /* 0x048fe20000001820 */
[----:B------:R-:W3:Y:S05]  /*1d260*/  LDSM.16.MT88.4 R32, [R183+0xf800] ;  /* 0x00f80000b720783b */ /* 0x000eea0000004200 */
[C---:B------:R-:W-:Y:S01]  /*1d270*/  HMMA.16816.F32 R48, R8.reuse, R28, R64 ;  /* 0x0000001c0830723c */ /* 0x040fe20000001840 */
[----:B------:R-:W4:Y:S04]  /*1d280*/  LDSM.16.MT88.4 R28, [R181+0x10000] ;  /* 0x01000000b51c783b */ /* 0x000f280000004200 */
[----:B------:R-:W-:Y:S01]  /*1d290*/  LDSM.16.MT88.4 R64, [R183+0x10000] ;  /* 0x01000000b740783b */ /* 0x000fe20000004200 */
[----:B-1----:R-:W-:Y:S01]  /*1d2a0*/  HMMA.16816.F32 R44, R8, R24, R44 ;  /* 0x00000018082c723c */ /* 0x002fe2000000182c */
[----:B--2---:R-:W-:-:S04]  /*1d2b0*/  FFMA.FTZ R0, R162, R3, -R4 ;  /* 0x00000003a2007223 */ /* 0x004fc80000010804 */
[----:B------:R1:W-:Y:S01]  /*1d2c0*/  MUFU.EX2 R105, R0 ;  /* 0x0000000000697308 */ /* 0x0003e20000000800 */
[C---:B------:R-:W-:Y:S01]  /*1d2d0*/  HMMA.16816.F32 R52, R8.reuse, R26, R68 ;  /* 0x0000001a0834723c */ /* 0x040fe20000001844 */
[----:B------:R-:W2:Y:S05]  /*1d2e0*/  LDSM.16.MT88.4 R24, [R184+0x10000] ;  /* 0x01000000b818783b */ /* 0x000eaa0000004200 */
[C---:B------:R-:W-:Y:S06]  /*1d2f0*/  HMMA.16816.F32 R72, R8.reuse, R16, R72 ;  /* 0x000000100848723c */ /* 0x040fec0000001848 */
[----:B------:R-:W-:Y:S01]  /*1d300*/  HMMA.16816.F32 R68, R8, R18, R76 ;  /* 0x000000120844723c */ /* 0x000fe2000000184c */
[----:B-1----:R-:W-:-:S04]  /*1d310*/  FFMA.FTZ R0, R169, R3, -R4 ;  /* 0x00000003a9007223 */ /* 0x002fc80000010804 */
[----:B------:R1:W-:Y:S01]  /*1d320*/  MUFU.EX2 R106, R0 ;  /* 0x00000000006a7308 */ /* 0x0003e20000000800 */
[----:B---3--:R-:W-:Y:S01]  /*1d330*/  HMMA.16816.F32 R88, R8, R32, R88 ;  /* 0x000000200858723c */ /* 0x008fe20000001858 */
[----:B-1----:R-:W-:-:S06]  /*1d340*/  FFMA.FTZ R0, R170, R3, -R4 ;  /* 0x00000003aa007223 */ /* 0x002fcc0000010804 */
[----:B------:R1:W3:Y:S02]  /*1d350*/  MUFU.EX2 R104, R0 ;  /* 0x0000000000687308 */ /* 0x0002e40000000800 */
[-C--:B-1----:R-:W-:Y:S01]  /*1d360*/  FFMA.FTZ R0, R167, R3.reuse, -R4 ;  /* 0x00000003a7007223 */ /* 0x082fe20000010804 */
[----:B---3--:R-:W-:Y:S01]  /*1d370*/  F2FP.F16.F32.PACK_AB R15, R104, R106 ;  /* 0x0000006a680f723e */ /* 0x008fe200000000ff */
[----:B------:R-:W-:Y:S04]  /*1d380*/  LDSM.16.MT88.4 R164, [R181+0x11800] ;  /* 0x01180000b5a4783b */ /* 0x000fe80000004200 */
[----:B------:R1:W-:Y:S02]  /*1d390*/  MUFU.EX2 R103, R0 ;  /* 0x0000000000677308 */ /* 0x0003e40000000800 */
[----:B-1----:R-:W-:-:S06]  /*1d3a0*/  FFMA.FTZ R0, R176, R3, -R6 ;  /* 0x00000003b0007223 */ /* 0x002fcc0000010806 */
[----:B------:R1:W-:Y:S02]  /*1d3b0*/  MUFU.EX2 R102, R0 ;  /* 0x0000000000667308 */ /* 0x0003e40000000800 */
[----:B-1----:R-:W-:-:S06]  /*1d3c0*/  FFMA.FTZ R0, R177, R3, -R6 ;  /* 0x00000003b1007223 */ /* 0x002fcc0000010806 */
[----:B------:R1:W-:Y:S02]  /*1d3d0*/  MUFU.EX2 R99, R0 ;  /* 0x0000000000637308 */ /* 0x0003e40000000800 */
[----:B-1----:R-:W-:-:S06]  /*1d3e0*/  FFMA.FTZ R0, R173, R3, -R6 ;  /* 0x00000003ad007223 */ /* 0x002fcc0000010806 */
[----:B------:R1:W-:Y:S02]  /*1d3f0*/  MUFU.EX2 R101, R0 ;  /* 0x0000000000657308 */ /* 0x0003e40000000800 */
[----:B-1----:R-:W-:Y:S01]  /*1d400*/  FADD.FTZ R0, R98, R12 ;  /* 0x0000000c62007221 */ /* 0x002fe20000010000 */
[----:B------:R-:W-:-:S03]  /*1d410*/  FFMA.FTZ R12, R172, R3, -R6 ;  /* 0x00000003ac0c7223 */ /* 0x000fc60000010806 */
[----:B------:R-:W-:Y:S02]  /*1d420*/  FADD.FTZ R0, R146, R0 ;  /* 0x0000000092007221 */ /* 0x000fe40000010000 */
[----:B------:R1:W3:Y:S01]  /*1d430*/  MUFU.EX2 R98, R12 ;  /* 0x0000000c00627308 */ /* 0x0002e20000000800 */
[----:B------:R-:W-:Y:S02]  /*1d440*/  MOV R146, R155 ;  /* 0x0000009b00927202 */ /* 0x000fe40000000f00 */
[----:B------:R-:W-:Y:S01]  /*1d450*/  MOV R155, R93 ;  /* 0x0000005d009b7202 */ /* 0x000fe20000000f00 */
[----:B-1----:R-:W-:Y:S01]  /*1d460*/  FADD.FTZ R12, R131, R13 ;  /* 0x0000000d830c7221 */ /* 0x002fe20000010000 */
[----:B------:R-:W-:Y:S01]  /*1d470*/  FADD.FTZ R13, R87, R0 ;  /* 0x00000000570d7221 */ /* 0x000fe20000010000 */
[----:B------:R-:W-:Y:S02]  /*1d480*/  MOV R131, R153 ;  /* 0x0000009900837202 */ /* 0x000fe40000000f00 */
[----:B------:R-:W-:Y:S01]  /*1d490*/  FADD.FTZ R12, R147, R12 ;  /* 0x0000000c930c7221 */ /* 0x000fe20000010000 */
[----:B------:R-:W-:Y:S01]  /*1d4a0*/  MOV R153, R92 ;  /* 0x0000005c00997202 */ /* 0x000fe20000000f00 */
[----:B------:R-:W-:Y:S01]  /*1d4b0*/  FADD.FTZ R16, R83, R13 ;  /* 0x0000000d53107221 */ /* 0x000fe20000010000 */
[----:B------:R-:W-:Y:S01]  /*1d4c0*/  HMMA.16816.F32 R92, R8, R34, R60 ;  /* 0x00000022085c723c */ /* 0x000fe2000000183c */
[----:B------:R-:W-:Y:S01]  /*1d4d0*/  FADD.FTZ R0, R97, R12 ;  /* 0x0000000c61007221 */ /* 0x000fe20000010000 */
[----:B------:R-:W-:Y:S01]  /*1d4e0*/  FFMA.FTZ R12, R174, R3, -R4 ;  /* 0x00000003ae0c7223 */ /* 0x000fe20000010804 */
[----:B------:R-:W-:-:S02]  /*1d4f0*/  F2FP.F16.F32.PACK_AB R13, R105, R107 ;  /* 0x0000006b690d723e */ /* 0x000fc400000000ff */
[----:B------:R-:W-:Y:S01]  /*1d500*/  FADD.FTZ R17, R82, R0 ;  /* 0x0000000052117221 */ /* 0x000fe20000010000 */
[----:B------:R-:W-:Y:S01]  /*1d510*/  FFMA.FTZ R0, R178, R3, -R6 ;  /* 0x00000003b2007223 */ /* 0x000fe20000010806 */
[----:B------:R1:W-:Y:S01]  /*1d520*/  MUFU.EX2 R97, R12 ;  /* 0x0000000c00617308 */ /* 0x0003e20000000800 */
[----:B---3--:R-:W-:Y:S01]  /*1d530*/  F2FP.F16.F32.PACK_AB R14, R98, R101 ;  /* 0x00000065620e723e */ /* 0x008fe200000000ff */
[----:B------:R-:W-:Y:S01]  /*1d540*/  FADD.FTZ R8, R157, R17 ;  /* 0x000000119d087221 */ /* 0x000fe20000010000 */
[----:B------:R-:W-:Y:S01]  /*1d550*/  MOV R147, R154 ;  /* 0x0000009a00937202 */ /* 0x000fe20000000f00 */
[----:B------:R-:W-:Y:S01]  /*1d560*/  FFMA.FTZ R9, R196, R3, -R4 ;  /* 0x00000003c4097223 */ /* 0x000fe20000010804 */
[----:B------:R-:W-:Y:S01]  /*1d570*/  MOV R154, R81 ;  /* 0x00000051009a7202 */ /* 0x000fe20000000f00 */
[----:B------:R-:W-:Y:S02]  /*1d580*/  FADD.FTZ R8, R156, R8 ;  /* 0x000000089c087221 */ /* 0x000fe40000010000 */
[----:B------:R3:W-:Y:S02]  /*1d590*/  MUFU.EX2 R96, R0 ;  /* 0x0000000000607308 */ /* 0x0007e40000000800 */
[----:B------:R-:W-:-:S04]  /*1d5a0*/  FADD.FTZ R8, R131, R8 ;  /* 0x0000000883087221 */ /* 0x000fc80000010000 */
[----:B------:R-:W-:Y:S01]  /*1d5b0*/  FADD.FTZ R17, R247, R8 ;  /* 0x00000008f7117221 */ /* 0x000fe20000010000 */
[----:B-1----:R-:W-:-:S07]  /*1d5c0*/  F2FP.F16.F32.PACK_AB R12, R99, R102 ;  /* 0x00000066630c723e */ /* 0x002fce00000000ff */
[----:B----4-:R-:W-:Y:S01]  /*1d5d0*/  HMMA.16816.F32 R80, R12, R28, R48 ;  /* 0x0000001c0c50723c */ /* 0x010fe20000001830 */
[----:B---3--:R-:W-:-:S04]  /*1d5e0*/  FFMA.FTZ R0, R175, R3, -R6 ;  /* 0x00000003af007223 */ /* 0x008fc80000010806 */
[----:B------:R1:W3:Y:S01]  /*1d5f0*/  MUFU.EX2 R87, R0 ;  /* 0x0000000000577308 */ /* 0x0002e20000000800 */
[C---:B------:R-:W-:Y:S06]  /*1d600*/  HMMA.16816.F32 R48, R12.reuse, R56, R72 ;  /* 0x000000380c30723c */ /* 0x040fec0000001848 */
[C---:B--2---:R-:W-:Y:S01]  /*1d610*/  HMMA.16816.F32 R32, R12.reuse, R24, R44 ;  /* 0x000000180c20723c */ /* 0x044fe2000000182c */
[----:B------:R-:W2:Y:S01]  /*1d620*/  LDSM.16.MT88.4 R44, [R182+0x10800] ;  /* 0x01080000b62c783b */ /* 0x000ea20000004200 */
[----:B------:R4:W5:Y:S04]  /*1d630*/  MUFU.EX2 R73, R9 ;  /* 0x0000000900497308 */ /* 0x0009680000000800 */
[----:B------:R-:W-:Y:S01]  /*1d640*/  HMMA.16816.F32 R76, R12, R30, R40 ;  /* 0x0000001e0c4c723c */ /* 0x000fe20000001828 */
[----:B------:R-:W-:Y:S01]  /*1d650*/  LDSM.16.MT88.4 R28, [R181+0x10800] ;  /* 0x01080000b51c783b */ /* 0x000fe20000004200 */
[----:B-1----:R-:W-:Y:S01]  /*1d660*/  FFMA.FTZ R0, R179, R3, -R6 ;  /* 0x00000003b3007223 */ /* 0x002fe20000010806 */
[----:B---3--:R-:W-:-:S03]  /*1d670*/  F2FP.F16.F32.PACK_AB R8, R87, R96 ;  /* 0x000000605708723e */ /* 0x008fc600000000ff */
[C---:B------:R-:W-:Y:S01]  /*1d680*/  HMMA.16816.F32 R60, R12.reuse, R64, R88 ;  /* 0x000000400c3c723c */ /* 0x040fe20000001858 */
[----:B------:R1:W-:Y:S05]  /*1d690*/  MUFU.EX2 R86, R0 ;  /* 0x0000000000567308 */ /* 0x0003ea0000000800 */
[----:B------:R-:W-:Y:S01]  /*1d6a0*/  HMMA.16816.F32 R40, R12, R26, R52 ;  /* 0x0000001a0c28723c */ /* 0x000fe20000001834 */
[----:B----4-:R-:W-:Y:S01]  /*1d6b0*/  F2FP.F16.F32.PACK_AB R9, R100, R103 ;  /* 0x000000676409723e */ /* 0x010fe200000000ff */
[----:B------:R-:W3:Y:S01]  /*1d6c0*/  LDSM.16.MT88.4 R24, [R184+0x10800] ;  /* 0x01080000b818783b */ /* 0x000ee20000004200 */
[----:B-----5:R-:W-:-:S03]  /*1d6d0*/  F2FP.F16.F32.PACK_AB R11, R73, R97 ;  /* 0x00000061490b723e */ /* 0x020fc600000000ff */
[C---:B------:R-:W-:Y:S01]  /*1d6e0*/  HMMA.16816.F32 R56, R12.reuse, R58, R68 ;  /* 0x0000003a0c38723c */ /* 0x040fe20000001844 */
[----:B------:R-:W4:Y:S05]  /*1d6f0*/  LDSM.16.MT88.4 R52, [R183+0x10800] ;  /* 0x01080000b734783b */ /* 0x000f2a0000004200 */
[----:B------:R-:W-:Y:S01]  /*1d700*/  HMMA.16816.F32 R64, R12, R66, R92 ;  /* 0x000000420c40723c */ /* 0x000fe2000000185c */
[----:B-1----:R-:W-:-:S04]  /*1d710*/  FFMA.FTZ R0, R197, R3, -R6 ;  /* 0x00000003c5007223 */ /* 0x002fc80000010806 */
[----:B------:R1:W5:Y:S02]  /*1d720*/  MUFU.EX2 R85, R0 ;  /* 0x0000000000557308 */ /* 0x0003640000000800 */
[----:B------:R-:W-:Y:S01]  /*1d730*/  FADD.FTZ R13, R147, R17 ;  /* 0x00000011930d7221 */ /* 0x000fe20000010000 */
[-CC-:B------:R-:W-:Y:S01]  /*1d740*/  FFMA.FTZ R12, R199, R3.reuse, -R4.reuse ;  /* 0x00000003c70c7223 */ /* 0x180fe20000010804 */
[----:B------:R-:W-:Y:S02]  /*1d750*/  FFMA.FTZ R14, R207, R3, -R4 ;  /* 0x00000003cf0e7223 */ /* 0x000fe40000010804 */
[----:B------:R-:W-:Y:S02]  /*1d760*/  FADD.FTZ R13, R154, R13 ;  /* 0x0000000d9a0d7221 */ /* 0x000fe40000010000 */
[----:B------:R2:W-:Y:S02]  /*1d770*/  MUFU.EX2 R71, R12 ;  /* 0x0000000c00477308 */ /* 0x0005e40000000800 */
[----:B------:R-:W-:-:S04]  /*1d780*/  FADD.FTZ R13, R153, R13 ;  /* 0x0000000d990d7221 */ /* 0x000fc80000010000 */
[----:B------:R-:W-:Y:S01]  /*1d790*/  FADD.FTZ R13, R238, R13 ;  /* 0x0000000dee0d7221 */ /* 0x000fe20000010000 */
[----:B-1----:R-:W-:-:S03]  /*1d7a0*/  FADD.FTZ R0, R150, R16 ;  /* 0x0000001096007221 */ /* 0x002fc60000010000 */
[----:B------:R-:W-:Y:S01]  /*1d7b0*/  FADD.FTZ R13, R236, R13 ;  /* 0x0000000dec0d7221 */ /* 0x000fe20000010000 */
[----:B-----5:R-:W-:Y:S01]  /*1d7c0*/  F2FP.F16.F32.PACK_AB R10, R85, R86 ;  /* 0x00000056550a723e */ /* 0x020fe200000000ff */
[----:B------:R-:W-:Y:S02]  /*1d7d0*/  FADD.FTZ R0, R151, R0 ;  /* 0x0000000097007221 */ /* 0x000fe40000010000 */
[----:B------:R-:W-:Y:S02]  /*1d7e0*/  FADD.FTZ R13, R234, R13 ;  /* 0x0000000dea0d7221 */ /* 0x000fe40000010000 */
[----:B------:R-:W-:Y:S01]  /*1d7f0*/  FADD.FTZ R0, R158, R0 ;  /* 0x000000009e007221 */ /* 0x000fe20000010000 */
[-C--:B--2---:R-:W-:Y:S01]  /*1d800*/  FFMA.FTZ R12, R200, R3.reuse, -R4 ;  /* 0x00000003c80c7223 */ /* 0x084fe20000010804 */
[----:B------:R-:W-:Y:S01]  /*1d810*/  FADD.FTZ R13, R235, R13 ;  /* 0x0000000deb0d7221 */ /* 0x000fe20000010000 */
[C---:B------:R-:W-:Y:S01]  /*1d820*/  HMMA.16816.F32 R48, R8.reuse, R44, R48 ;  /* 0x0000002c0830723c */ /* 0x040fe20000001830 */
[----:B------:R-:W-:Y:S01]  /*1d830*/  FADD.FTZ R16, R248, R0 ;  /* 0x00000000f8107221 */ /* 0x000fe20000010000 */
[----:B------:R-:W-:Y:S01]  /*1d840*/  FFMA.FTZ R0, R198, R3, -R4 ;  /* 0x00000003c6007223 */ /* 0x000fe20000010804 */
[----:B------:R1:W-:Y:S01]  /*1d850*/  MUFU.EX2 R70, R12 ;  /* 0x0000000c00467308 */ /* 0x0003e20000000800 */
[----:B------:R-:W-:Y:S01]  /*1d860*/  FADD.FTZ R13, R229, R13 ;  /* 0x0000000de50d7221 */ /* 0x000fe20000010000 */
[----:B------:R-:W-:Y:S01]  /*1d870*/  LDSM.16.MT88.4 R156, [R184+0x11800] ;  /* 0x01180000b89c783b */ /* 0x000fe20000004200 */
[C---:B---3--:R-:W-:Y:S02]  /*1d880*/  HMMA.16816.F32 R160, R8.reuse, R24, R32 ;  /* 0x0000001808a0723c */ /* 0x048fe40000001820 */
[----:B------:R-:W-:Y:S01]  /*1d890*/  FADD.FTZ R13, R228, R13 ;  /* 0x0000000de40d7221 */ /* 0x000fe20000010000 */
[----:B------:R-:W-:Y:S02]  /*1d8a0*/  LDSM.16.MT88.4 R32, [R182+0x11000] ;  /* 0x01100000b620783b */ /* 0x000fe40000004200 */
[----:B------:R2:W3:Y:S01]  /*1d8b0*/  MUFU.EX2 R72, R0 ;  /* 0x0000000000487308 */ /* 0x0004e20000000800 */
[----:B------:R-:W-:Y:S01]  /*1d8c0*/  FADD.FTZ R13, R226, R13 ;  /* 0x0000000de20d7221 */ /* 0x000fe20000010000 */
[----:B------:R-:W-:Y:S01]  /*1d8d0*/  HMMA.16816.F32 R40, R8, R26, R40 ;  /* 0x0000001a0828723c */ /* 0x000fe20000001828 */
[----:B------:R-:W5:Y:S02]  /*1d8e0*/  LDSM.16.MT88.4 R24, [R181+0x11000] ;  /* 0x01100000b518783b */ /* 0x000f640000004200 */
[----:B------:R-:W-:-:S03]  /*1d8f0*/  FADD.FTZ R13, R227, R13 ;  /* 0x0000000de30d7221 */ /* 0x000fc60000010000 */
[----:B------:R-:W-:Y:S01]  /*1d900*/  HMMA.16816.F32 R80, R8, R28, R80 ;  /* 0x0000001c0850723c */ /* 0x000fe20000001850 */
[----:B-1----:R-:W-:Y:S01]  /*1d910*/  FFMA.FTZ R12, R201, R3, -R6 ;  /* 0x00000003c90c7223 */ /* 0x002fe20000010806 */
[----:B------:R-:W-:-:S03]  /*1d920*/  FADD.FTZ R13, R39, R13 ;  /* 0x0000000d270d7221 */ /* 0x000fc60000010000 */
[----:B------:R1:W-:Y:S01]  /*1d930*/  MUFU.EX2 R69, R12 ;  /* 0x0000000c00457308 */ /* 0x0003e20000000800 */
[----:B------:R-:W-:Y:S01]  /*1d940*/  FADD.FTZ R13, R221, R13 ;  /* 0x0000000ddd0d7221 */ /* 0x000fe20000010000 */
[C---:B------:R-:W-:Y:S01]  /*1d950*/  HMMA.16816.F32 R76, R8.reuse, R30, R76 ;  /* 0x0000001e084c723c */ /* 0x040fe2000000184c */
[----:B------:R-:W-:Y:S01]  /*1d960*/  LDSM.16.MT88.4 R28, [R183+0x11000] ;  /* 0x01100000b71c783b */ /* 0x000fe20000004200 */
[----:B--2---:R-:W-:Y:S01]  /*1d970*/  FADD.FTZ R0, R146, R16 ;  /* 0x0000001092007221 */ /* 0x004fe20000010000 */
[----:B------:R-:W-:Y:S02]  /*1d980*/  FADD.FTZ R13, R38, R13 ;  /* 0x0000000d260d7221 */ /* 0x000fe40000010000 */
[----:B------:R-:W2:Y:S01]  /*1d990*/  LDSM.16.MT88.4 R16, [R184+0x11000] ;  /* 0x01100000b810783b */ /* 0x000ea20000004200 */
[----:B------:R-:W-:Y:S01]  /*1d9a0*/  FADD.FTZ R0, R140, R0 ;  /* 0x000000008c007221 */ /* 0x000fe20000010000 */
[----:B------:R-:W-:Y:S01]  /*1d9b0*/  FADD.FTZ R13, R220, R13 ;  /* 0x0000000ddc0d7221 */ /* 0x000fe20000010000 */
[----:B----4-:R-:W-:Y:S02]  /*1d9c0*/  HMMA.16816.F32 R60, R8, R52, R60 ;  /* 0x00000034083c723c */ /* 0x010fe4000000183c */
[----:B------:R-:W-:-:S04]  /*1d9d0*/  FADD.FTZ R0, R155, R0 ;  /* 0x000000009b007221 */ /* 0x000fc80000010000 */
[----:B------:R-:W-:Y:S01]  /*1d9e0*/  FADD.FTZ R0, R239, R0 ;  /* 0x00000000ef007221 */ /* 0x000fe20000010000 */
[----:B-1----:R-:W-:Y:S01]  /*1d9f0*/  FFMA.FTZ R12, R202, R3, -R6 ;  /* 0x00000003ca0c7223 */ /* 0x002fe20000010806 */
[C---:B------:R-:W-:Y:S02]  /*1da00*/  HMMA.16816.F32 R56, R8.reuse, R46, R56 ;  /* 0x0000002e0838723c */ /* 0x040fe40000001838 */
[----:B------:R-:W-:Y:S01]  /*1da10*/  FADD.FTZ R0, R240, R0 ;  /* 0x00000000f0007221 */ /* 0x000fe20000010000 */
[----:B------:R1:W4:Y:S03]  /*1da20*/  MUFU.EX2 R68, R12 ;  /* 0x0000000c00447308 */ /* 0x0003260000000800 */
[----:B------:R-:W-:Y:S01]  /*1da30*/  FADD.FTZ R0, R244, R0 ;  /* 0x00000000f4007221 */ /* 0x000fe20000010000 */
[----:B------:R-:W-:Y:S03]  /*1da40*/  HMMA.16816.F32 R52, R8, R54, R64 ;  /* 0x000000360834723c */ /* 0x000fe60000001840 */
[----:B------:R-:W-:-:S04]  /*1da50*/  FADD.FTZ R0, R233, R0 ;  /* 0x00000000e9007221 */ /* 0x000fc80000010000 */
[----:B------:R-:W-:Y:S01]  /*1da60*/  FADD.FTZ R0, R230, R0 ;  /* 0x00000000e6007221 */ /* 0x000fe20000010000 */
[----:B---3--:R-:W-:-:S03]  /*1da70*/  F2FP.F16.F32.PACK_AB R9, R71, R72 ;  /* 0x000000484709723e */ /* 0x008fc600000000ff */
[----:B------:R-:W-:Y:S01]  /*1da80*/  FADD.FTZ R0, R231, R0 ;  /* 0x00000000e7007221 */ /* 0x000fe20000010000 */
[----:B-1----:R-:W-:Y:S01]  /*1da90*/  FFMA.FTZ R12, R203, R3, -R6 ;  /* 0x00000003cb0c7223 */ /* 0x002fe20000010806 */
[----:B----4-:R-:W-:Y:S02]  /*1daa0*/  F2FP.F16.F32.PACK_AB R8, R68, R69 ;  /* 0x000000454408723e */ /* 0x010fe400000000ff */
[----:B------:R-:W-:Y:S01]  /*1dab0*/  FADD.FTZ R0, R232, R0 ;  /* 0x00000000e8007221 */ /* 0x000fe20000010000 */
[----:B------:R1:W-:Y:S03]  /*1dac0*/  MUFU.EX2 R45, R12 ;  /* 0x0000000c002d7308 */ /* 0x0003e60000000800 */
[----:B------:R-:W-:-:S04]  /*1dad0*/  FADD.FTZ R0, R225, R0 ;  /* 0x00000000e1007221 */ /* 0x000fc80000010000 */
[----:B------:R-:W-:-:S04]  /*1dae0*/  FADD.FTZ R0, R222, R0 ;  /* 0x00000000de007221 */ /* 0x000fc80000010000 */
[----:B------:R-:W-:Y:S01]  /*1daf0*/  FADD.FTZ R0, R224, R0 ;  /* 0x00000000e0007221 */ /* 0x000fe20000010000 */
[----:B-1----:R-:W-:-:S04]  /*1db00*/  FFMA.FTZ R12, R204, R3, -R6 ;  /* 0x00000003cc0c7223 */ /* 0x002fc80000010806 */
[----:B------:R1:W3:Y:S02]  /*1db10*/  MUFU.EX2 R44, R12 ;  /* 0x0000000c002c7308 */ /* 0x0002e40000000800 */
[----:B-1----:R-:W-:Y:S01]  /*1db20*/  FFMA.FTZ R12, R205, R3, -R4 ;  /* 0x00000003cd0c7223 */ /* 0x002fe20000010804 */
[----:B---3--:R-:W-:-:S05]  /*1db30*/  F2FP.F16.F32.PACK_AB R10, R44, R45 ;  /* 0x0000002d2c0a723e */ /* 0x008fca00000000ff */
[----:B------:R1:W3:Y:S02]  /*1db40*/  MUFU.EX2 R39, R12 ;  /* 0x0000000c00277308 */ /* 0x0002e40000000800 */
[----:B-1----:R-:W-:Y:S01]  /*1db50*/  FADD.FTZ R12, R223, R0 ;  /* 0x00000000df0c7221 */ /* 0x002fe20000010000 */
[-C--:B------:R-:W-:Y:S01]  /*1db60*/  FFMA.FTZ R0, R206, R3.reuse, -R4 ;  /* 0x00000003ce007223 */ /* 0x080fe20000010804 */
[----:B---3--:R-:W-:Y:S02]  /*1db70*/  F2FP.F16.F32.PACK_AB R11, R39, R70 ;  /* 0x00000046270b723e */ /* 0x008fe400000000ff */
[----:B------:R-:W-:Y:S02]  /*1db80*/  FADD.FTZ R12, R219, R12 ;  /* 0x0000000cdb0c7221 */ /* 0x000fe40000010000 */
[----:B------:R1:W-:Y:S03]  /*1db90*/  MUFU.EX2 R38, R0 ;  /* 0x0000000000267308 */ /* 0x0003e60000000800 */
[C---:B-----5:R-:W-:Y:S06]  /*1dba0*/  HMMA.16816.F32 R168, R8.reuse, R24, R80 ;  /* 0x0000001808a8723c */ /* 0x060fec0000001850 */
[C---:B------:R-:W-:Y:S06]  /*1dbb0*/  HMMA.16816.F32 R152, R8.reuse, R32, R48 ;  /* 0x000000200898723c */ /* 0x040fec0000001830 */
[C---:B------:R-:W-:Y:S01]  /*1dbc0*/  HMMA.16816.F32 R24, R8.reuse, R26, R76 ;  /* 0x0000001a0818723c */ /* 0x040fe2000000184c */
[----:B-1----:R-:W-:Y:S01]  /*1dbd0*/  FADD.FTZ R0, R216, R12 ;  /* 0x0000000cd8007221 */ /* 0x002fe20000010000 */
[----:B------:R-:W-:Y:S01]  /*1dbe0*/  FADD.FTZ R12, R36, R13 ;  /* 0x0000000d240c7221 */ /* 0x000fe20000010000 */
[----:B------:R-:W-:Y:S01]  /*1dbf0*/  FFMA.FTZ R13, R208, R3, -R4 ;  /* 0x00000003d00d7223 */ /* 0x000fe20000010804 */
[----:B------:R-:W1:Y:S01]  /*1dc00*/  MUFU.EX2 R36, R14 ;  /* 0x0000000e00247308 */ /* 0x000e620000000800 */
[----:B------:R-:W-:Y:S01]  /*1dc10*/  FADD.FTZ R0, R217, R0 ;  /* 0x00000000d9007221 */ /* 0x000fe20000010000 */
[----:B------:R-:W-:Y:S01]  /*1dc20*/  FADD.FTZ R12, R214, R12 ;  /* 0x0000000cd60c7221 */ /* 0x000fe20000010000 */
[----:B--2---:R-:W-:Y:S02]  /*1dc30*/  HMMA.16816.F32 R160, R8, R16, R160 ;  /* 0x0000001008a0723c */ /* 0x004fe400000018a0 */
        /* <DEDUP_REMOVED lines=10> */
[C---:B------:R-:W-:Y:S02]  /*1dce0*/  HMMA.16816.F32 R32, R8.reuse, R34, R56 ;  /* 0x000000220820723c */ /* 0x040fe40000001838 */
[----:B------:R-:W-:Y:S01]  /*1dcf0*/  FADD.FTZ R0, R148, R0 ;  /* 0x0000000094007221 */ /* 0x000fe20000010000 */
[----:B------:R-:W-:Y:S01]  /*1dd00*/  FADD.FTZ R12, R141, R12 ;  /* 0x0000000c8d0c7221 */ /* 0x000fe20000010000 */
[----:B------:R-:W3:Y:S01]  /*1dd10*/  LDSM.16.MT88.4 R148, [R182+0x11800] ;  /* 0x01180000b694783b */ /* 0x000ee20000004200 */
[----:B-1----:R-:W-:Y:S01]  /*1dd20*/  F2FP.F16.F32.PACK_AB R141, R36, R38 ;  /* 0x00000026248d723e */ /* 0x002fe200000000ff */
        /* <DEDUP_REMOVED lines=9> */
[----:B------:R-:W2:Y:S02]  /*1ddc0*/  LDSM.16.MT88.4 R8, [R183+0x11800] ;  /* 0x01180000b708783b */ /* 0x000ea40000004200 */
[----:B------:R-:W-:Y:S01]  /*1ddd0*/  FADD.FTZ R0, R137, R0 ;  /* 0x0000000089007221 */ /* 0x000fe20000010000 */
[----:B-1----:R-:W-:-:S04]  /*1dde0*/  FFMA.FTZ R13, R210, R3, -R6 ;  /* 0x00000003d20d7223 */ /* 0x002fc80000010806 */
[----:B------:R1:W4:Y:S02]  /*1ddf0*/  MUFU.EX2 R15, R13 ;  /* 0x0000000d000f7308 */ /* 0x0003240000000800 */
[----:B-1----:R-:W-:Y:S01]  /*1de00*/  FFMA.FTZ R13, R211, R3, -R6 ;  /* 0x00000003d30d7223 */ /* 0x002fe20000010806 */
[----:B----4-:R-:W-:-:S05]  /*1de10*/  F2FP.F16.F32.PACK_AB R140, R15, R20 ;  /* 0x000000140f8c723e */ /* 0x010fca00000000ff */
        /* <DEDUP_REMOVED lines=9> */
[----:B------:R4:W5:Y:S01]  /*1deb0*/  MUFU.EX2 R6, R3 ;  /* 0x0000000300067308 */ /* 0x0009620000000800 */
[----:B-1----:R-:W-:Y:S01]  /*1dec0*/  F2FP.F16.F32.PACK_AB R142, R13, R14 ;  /* 0x0000000e0d8e723e */ /* 0x002fe200000000ff */
        /* <DEDUP_REMOVED lines=67> */
[----:B------:R-:W1:Y:S04]  /*1e300*/  LD.E R3, desc[UR6][R22.64+0x170] ;  /* 0x0001700616037980 */ /* 0x000e68000c101900 */
[----:B------:R-:W3:Y:S01]  /*1e310*/  LDL.64 R242, [R1] ;  /* 0x0000000001f27983 */ /* 0x000ee20000100a00 */
[----:B------:R-:W-:-:S04]  /*1e320*/  SHF.L.U32 R10, R36, 0x8, RZ ;  /* 0x00000008240a7819 */ /* 0x000fc800000006ff */
[----:B------:R-:W-:-:S04]  /*1e330*/  IADD3 R12, R10, 0x100, RZ ;  /* 0x000001000a0c7810 */ /* 0x000fc80007ffe0ff */
[----:B------:R-:W-:Y:S02]  /*1e340*/  IABS R11, R12 ;  /* 0x0000000c000b7213 */ /* 0x000fe40000000000 */
[----:B-1----:R-:W-:-:S04]  /*1e350*/  IABS R0, R3 ;  /* 0x0000000300007213 */ /* 0x002fc80000000000 */
[----:B------:R-:W1:Y:S08]  /*1e360*/  I2F.RP R8, R0 ;  /* 0x0000000000087306 */ /* 0x000e700000209400 */
[----:B-1----:R-:W1:Y:S02]  /*1e370*/  MUFU.RCP R8, R8 ;  /* 0x0000000800087308 */ /* 0x002e640000001000 */
[----:B-1----:R-:W-:-:S06]  /*1e380*/  VIADD R8, R8, 0xffffffe ;  /* 0x0ffffffe08087836 */ /* 0x002fcc0000000000 */
[----:B------:R-:W1:Y:S01]  /*1e390*/  F2I.FTZ.U32.TRUNC.NTZ R9, R8 ;  /* 0x0000000800097305 */ /* 0x000e62000021f000 */
[----:B------:R-:W-:Y:S01]  /*1e3a0*/  IABS R13, R3 ;  /* 0x00000003000d7213 */ /* 0x000fe20000000000 */
[----:B-1----:R-:W-:-:S04]  /*1e3b0*/  IMAD.MOV R4, RZ, RZ, -R9 ;  /* 0x000000ffff047224 */ /* 0x002fc800078e0a09 */
[----:B------:R-:W-:Y:S01]  /*1e3c0*/  IMAD.MOV.U32 R6, RZ, RZ, R4 ;  /* 0x000000ffff067224 */ /* 0x000fe200078e0004 */
[----:B------:R-:W-:Y:S01]  /*1e3d0*/  IABS R4, R10 ;  /* 0x0000000a00047213 */ /* 0x000fe20000000000 */
[----:B------:R-:W-:Y:S02]  /*1e3e0*/  IMAD.MOV.U32 R8, RZ, RZ, RZ ;  /* 0x000000ffff087224 */ /* 0x000fe400078e00ff */
[----:B------:R-:W-:-:S04]  /*1e3f0*/  IMAD R6, R6, R0, RZ ;  /* 0x0000000006067224 */ /* 0x000fc800078e02ff */
        /* <DEDUP_REMOVED lines=8> */
[----:B------:R-:W-:Y:S02]  /*1e480*/  ISETP.GT.U32.AND P4, PT, R0, R9, PT ;  /* 0x000000090000720c */ /* 0x000fe40003f84070 */
[-C--:B------:R-:W-:Y:S02]  /*1e490*/  LOP3.LUT R10, R10, R3.reuse, RZ, 0x3c, !PT ;  /* 0x000000030a0a7212 */ /* 0x080fe400078e3cff */
[----:B------:R-:W-:-:S07]  /*1e4a0*/  LOP3.LUT R12, R12, R3, RZ, 0x3c, !PT ;  /* 0x000000030c0c7212 */ /* 0x000fce00078e3cff */
[-C--:B------:R-:W-:Y:S02]  /*1e4b0*/  @!P2 IADD3 R8, R8, -R0.reuse, RZ ;  /* 0x800000000808a210 */ /* 0x080fe40007ffe0ff */
[----:B------:R-:W-:Y:S02]  /*1e4c0*/  @!P4 IMAD.IADD R9, R9, 0x1, -R0 ;  /* 0x000000010909c824 */ /* 0x000fe400078e0a00 */
[----:B------:R-:W-:-:S03]  /*1e4d0*/  ISETP.GE.U32.AND P5, PT, R8, R0, PT ;  /* 0x000000000800720c */ /* 0x000fc60003fa6070 */
[----:B------:R-:W-:Y:S02]  /*1e4e0*/  ISETP.GE.U32.AND P6, PT, R9, R0, PT ;  /* 0x000000000900720c */ /* 0x000fe40003fc6070 */
[----:B------:R-:W-:Y:S01]  /*1e4f0*/  ISETP.GE.AND P1, PT, R10, RZ, PT ;  /* 0x000000ff0a00720c */ /* 0x000fe20003f26270 */
[----:B------:R-:W-:Y:S01]  /*1e500*/  @!P4 VIADD R6, R6, 0x1 ;  /* 0x000000010606c836 */ /* 0x000fe20000000000 */
[----:B------:R-:W-:Y:S01]  /*1e510*/  ISETP.GE.AND P3, PT, R12, RZ, PT ;  /* 0x000000ff0c00720c */ /* 0x000fe20003f66270 */
[----:B------:R-:W4:Y:S01]  /*1e520*/  LD.E.64 R8, desc[UR6][R22.64+0x40] ;  /* 0x0000400616087980 */ /* 0x000f22000c101b00 */
[----:B------:R-:W-:-:S04]  /*1e530*/  @!P2 IADD3 R4, R4, 0x1, RZ ;  /* 0x000000010404a810 */ /* 0x000fc80007ffe0ff */
[----:B------:R-:W-:-:S03]  /*1e540*/  @P5 IADD3 R4, R4, 0x1, RZ ;  /* 0x0000000104045810 */ /* 0x000fc60007ffe0ff */
[----:B------:R-:W-:Y:S01]  /*1e550*/  @P6 VIADD R6, R6, 0x1 ;  /* 0x0000000106066836 */ /* 0x000fe20000000000 */
[----:B------:R-:W-:Y:S02]  /*1e560*/  ISETP.NE.AND P2, PT, R3, RZ, PT ;  /* 0x000000ff0300720c */ /* 0x000fe40003f45270 */
[----:B------:R-:W-:Y:S01]  /*1e570*/  LOP3.LUT R0, RZ, R3, RZ, 0x33, !PT ;  /* 0x00000003ff007212 */ /* 0x000fe200078e33ff */
[----:B------:R-:W-:Y:S01]  /*1e580*/  @!P3 IMAD.MOV R6, RZ, RZ, -R6 ;  /* 0x000000ffff06b224 */ /* 0x000fe200078e0a06 */
[----:B------:R-:W-:-:S04]  /*1e590*/  @!P1 IADD3 R4, -R4, RZ, RZ ;  /* 0x000000ff04049210 */ /* 0x000fc80007ffe1ff */
[C---:B------:R-:W-:Y:S02]  /*1e5a0*/  SEL R4, R0.reuse, R4, !P2 ;  /* 0x0000000400047207 */ /* 0x040fe40005000000 */
[----:B------:R-:W-:-:S03]  /*1e5b0*/  SEL R6, R0, R6, !P2 ;  /* 0x0000000600067207 */ /* 0x000fc60005000000 */
[----:B---3--:R-:W-:-:S04]  /*1e5c0*/  IMAD.WIDE R12, R4, 0x4, R242 ;  /* 0x00000004040c7825 */ /* 0x008fc800078e02f2 */
[C---:B------:R-:W-:Y:S02]  /*1e5d0*/  IMAD.WIDE R10, R6.reuse, 0x4, R242 ;  /* 0x00000004060a7825 */ /* 0x040fe400078e02f2 */
[----:B------:R-:W3:Y:S04]  /*1e5e0*/  LD.E R13, desc[UR6][R12.64] ;  /* 0x000000060c0d7980 */ /* 0x000ee8000c101900 */
[----:B------:R-:W3:Y:S04]  /*1e5f0*/  LD.E R12, desc[UR6][R10.64] ;  /* 0x000000060a0c7980 */ /* 0x000ee8000c101900 */
[----:B------:R-:W5:Y:S01]  /*1e600*/  LD.E.64 R10, desc[UR6][R22.64+0x28] ;  /* 0x00002806160a7980 */ /* 0x000f62000c101b00 */
[----:B------:R-:W-:-:S05]  /*1e610*/  IADD3 R4, R6, -R4, RZ ;  /* 0x8000000406047210 */ /* 0x000fca0007ffe0ff */
[----:B------:R-:W-:-:S05]  /*1e620*/  IMAD R3, R3, R4, -0x100 ;  /* 0xffffff0003037424 */ /* 0x000fca00078e0204 */
[----:B------:R-:W-:Y:S01]  /*1e630*/  SHF.R.S32.HI R4, RZ, 0x1f, R3 ;  /* 0x0000001fff047819 */ /* 0x000fe20000011403 */
[-C--:B----4-:R-:W-:Y:S02]  /*1e640*/  IMAD R0, R9, R3.reuse, RZ ;  /* 0x0000000309007224 */ /* 0x090fe400078e02ff */
[----:B---3--:R-:W-:Y:S02]  /*1e650*/  IMAD.IADD R6, R13, 0x1, -R12 ;  /* 0x000000010d067824 */ /* 0x008fe400078e0a0c */
        /* <DEDUP_REMOVED lines=11> */
.L_x_3445:
[----:B-1----:R-:W3:Y:S02]  /*1e710*/  LD.E R0, desc[UR6][R22.64+0x40] ;  /* 0x0000400616007980 */ /* 0x002ee4000c101900 */
[----:B---3--:R-:W-:-:S04]  /*1e720*/  LEA R0, -R0, RZ, 0x8 ;  /* 0x000000ff00007211 */ /* 0x008fc800078e41ff */
[----:B------:R-:W-:Y:S02]  /*1e730*/  SHF.R.S32.HI R3, RZ, 0x1f, R0 ;  /* 0x0000001fff037819 */ /* 0x000fe40000011400 */
.L_x_3446:
[----:B------:R-:W-:Y:S05]  /*1e740*/  BSYNC B0 ;  /* 0x0000000000007941 */ /* 0x000fea0003800000 */
.L_x_3444:
[----:B------:R-:W3:Y:S04]  /*1e750*/  LDL.LU R18, [R1+0x158] ;  /* 0x0001580001127983 */ /* 0x000ee80000300800 */
[----:B------:R-:W4:Y:S04]  /*1e760*/  LDL.LU R19, [R1+0x13c] ;  /* 0x00013c0001137983 */ /* 0x000f280000300800 */
[----:B------:R-:W2:Y:S04]  /*1e770*/  LDL.LU R20, [R1+0x174] ;  /* 0x0001740001147983 */ /* 0x000ea80000300800 */
[----:B------:R-:W3:Y:S04]  /*1e780*/  LDL.LU R6, [R1+0x130] ;  /* 0x0001300001067983 */ /* 0x000ee80000300800 */
[----:B------:R-:W4:Y:S04]  /*1e790*/  LDL.LU R24, [R1+0x134] ;  /* 0x0001340001187983 */ /* 0x000f280000300800 */
[----:B------:R-:W2:Y:S04]  /*1e7a0*/  LDL.LU R8, [R1+0x168] ;  /* 0x0001680001087983 */ /* 0x000ea80000300800 */
        /* <DEDUP_REMOVED lines=10> */
[----:B---3--:R-:W-:-:S03]  /*1e850*/  IMAD.MOV.U32 R21, RZ, RZ, R6 ;  /* 0x000000ffff157224 */ /* 0x008fc600078e0006 */
[----:B------:R-:W3:Y:S04]  /*1e860*/  LDL.LU R6, [R1+0x8] ;  /* 0x0000080001067983 */ /* 0x000ee80000300800 */
[----:B------:R-:W3:Y:S04]  /*1e870*/  LDL R27, [R1+0x24] ;  /* 0x00002400011b7983 */ /* 0x000ee80000100800 */
[----:B------:R-:W3:Y:S01]  /*1e880*/  LDL R65, [R1+0x20] ;  /* 0x0000200001417983 */ /* 0x000ee20000100800 */
[----:B--2---:R-:W-:Y:S01]  /*1e890*/  IMAD.MOV.U32 R64, RZ, RZ, R8 ;  /* 0x000000ffff407224 */ /* 0x004fe200078e0008 */
[C---:B------:R-:W-:Y:S01]  /*1e8a0*/  LEA R110, P3, R0.reuse, R251, 0x1 ;  /* 0x000000fb006e7211 */ /* 0x040fe200078608ff */
[----:B----4-:R-:W-:Y:S01]  /*1e8b0*/  IMAD.MOV.U32 R63, RZ, RZ, R9 ;  /* 0x000000ffff3f7224 */ /* 0x010fe200078e0009 */
[----:B------:R-:W-:Y:S01]  /*1e8c0*/  STL [R1+0x1d0], R158 ;  /* 0x0001d09e01007387 */ /* 0x000fe20000100800 */
[----:B------:R-:W-:Y:S01]  /*1e8d0*/  IMAD.MOV.U32 R52, RZ, RZ, R20 ;  /* 0x000000ffff347224 */ /* 0x000fe200078e0014 */
[----:B------:R-:W-:Y:S01]  /*1e8e0*/  MOV R62, R10 ;  /* 0x0000000a003e7202 */ /* 0x000fe20000000f00 */
[----:B------:R-:W-:Y:S01]  /*1e8f0*/  IMAD.MOV.U32 R51, RZ, RZ, R21 ;  /* 0x000000ffff337224 */ /* 0x000fe200078e0015 */
[----:B------:R-:W-:Y:S01]  /*1e900*/  STL [R1+0x1cc], R157 ;  /* 0x0001cc9d01007387 */ /* 0x000fe20000100800 */
[----:B------:R-:W-:Y:S01]  /*1e910*/  LEA.HI.X R111, R0, R249, R3, 0x1, P3 ;  /* 0x000000f9006f7211 */ /* 0x000fe200018f0c03 */
[----:B------:R-:W-:Y:S01]  /*1e920*/  IMAD.MOV.U32 R61, RZ, RZ, R11 ;  /* 0x000000ffff3d7224 */ /* 0x000fe200078e000b */
[----:B------:R-:W-:Y:S01]  /*1e930*/  MOV R53, R19 ;  /* 0x0000001300357202 */ /* 0x000fe20000000f00 */
[----:B------:R-:W-:Y:S01]  /*1e940*/  STL [R1+0x1c8], R156 ;  /* 0x0001c89c01007387 */ /* 0x000fe20000100800 */
[----:B------:R-:W-:Y:S01]  /*1e950*/  IMAD.MOV.U32 R54, RZ, RZ, R18 ;  /* 0x000000ffff367224 */ /* 0x000fe200078e0012 */
[----:B------:R-:W-:Y:S01]  /*1e960*/  MOV R50, R24 ;  /* 0x0000001800327202 */ /* 0x000fe20000000f00 */
[----:B------:R-:W-:Y:S01]  /*1e970*/  IMAD.MOV.U32 R60, RZ, RZ, R12 ;  /* 0x000000ffff3c7224 */ /* 0x000fe200078e000c */
[----:B------:R-:W-:Y:S01]  /*1e980*/  STL [R1+0x1c4], R155 ;  /* 0x0001c49b01007387 */ /* 0x000fe20000100800 */
[----:B------:R-:W-:Y:S01]  /*1e990*/  MOV R137, R64 ;  /* 0x0000004000897202 */ /* 0x000fe20000000f00 */
[----:B------:R-:W-:Y:S01]  /*1e9a0*/  IMAD.MOV.U32 R86, RZ, RZ, R51 ;  /* 0x000000ffff567224 */ /* 0x000fe200078e0033 */
[----:B------:R-:W-:Y:S01]  /*1e9b0*/  MOV R59, R13 ;  /* 0x0000000d003b7202 */ /* 0x000fe20000000f00 */
[----:B------:R-:W-:Y:S01]  /*1e9c0*/  STL [R1+0x1c0], R154 ;  /* 0x0001c09a01007387 */ /* 0x000fe20000100800 */
[----:B------:R-:W-:Y:S01]  /*1e9d0*/  IMAD.MOV.U32 R85, RZ, RZ, R50 ;  /* 0x000000ffff557224 */ /* 0x000fe200078e0032 */
[----:B------:R-:W-:Y:S01]  /*1e9e0*/  MOV R241, R61 ;  /* 0x0000003d00f17202 */ /* 0x000fe20000000f00 */
[----:B------:R-:W-:Y:S01]  /*1e9f0*/  IMAD.MOV.U32 R58, RZ, RZ, R14 ;  /* 0x000000ffff3a7224 */ /* 0x000fe200078e000e */
        /* <DEDUP_REMOVED lines=14> */
[----:B------:R-:W-:Y:S01]  /*1eae0*/  ISETP.GE.AND P1, PT, R134, R4, PT ;  /* 0x000000048600720c */ /* 0x000fe20003f26270 */
[----:B------:R-:W-:Y:S01]  /*1eaf0*/  IMAD.MOV.U32 R243, RZ, RZ, R56 ;  /* 0x000000fffff37224 */ /* 0x000fe200078e0038 */
[----:B------:R-:W-:Y:S01]  /*1eb00*/  STL [R1+0x1ac], R149 ;  /* 0x0001ac9501007387 */ /* 0x000fe20000100800 */
[----:B------:R-:W-:Y:S01]  /*1eb10*/  MOV R244, R55 ;  /* 0x0000003700f47202 */ /* 0x000fe20000000f00 */
[----:B------:R-:W-:-:S02]  /*1eb20*/  IMAD.MOV.U32 R117, RZ, RZ, R54 ;  /* 0x000000ffff757224 */ /* 0x000fc400078e0036 */
[----:B------:R-:W-:Y:S01]  /*1eb30*/  STL [R1+0x1a8], R148 ;  /* 0x0001a89401007387 */ /* 0x000fe20000100800 */
[----:B------:R-:W-:-:S03]  /*1eb40*/  IMAD.MOV.U32 R116, RZ, RZ, R53 ;  /* 0x000000ffff747224 */ /* 0x000fc600078e0035 */
[----:B------:R-:W-:Y:S03]  /*1eb50*/  STL [R1+0x1a4], R147 ;  /* 0x0001a49301007387 */ /* 0x000fe60000100800 */
[----:B------:R-:W-:Y:S01]  /*1eb60*/  @!P1 IADD3 R4, P2, R0, R195, RZ ;  /* 0x000000c300049210 */ /* 0x000fe20007f5e0ff */
[----:B------:R-:W-:Y:S01]  /*1eb70*/  STL [R1+0x1a0], R146 ;  /* 0x0001a09201007387 */ /* 0x000fe20000100800 */
[-C--:B------:R-:W-:Y:S01]  /*1eb80*/  @!P1 MOV R8, R0.reuse ;  /* 0x0000000000089202 */ /* 0x080fe20000000f00 */
[--C-:B------:R-:W-:Y:S01]  /*1eb90*/  @!P1 IMAD.MOV.U32 R9, RZ, RZ, R3.reuse ;  /* 0x000000ffff099224 */ /* 0x100fe200078e0003 */
[----:B------:R-:W-:Y:S01]  /*1eba0*/  @!P1 MOV R20, R0 ;  /* 0x0000000000149202 */ /* 0x000fe20000000f00 */
[----:B------:R-:W-:Y:S01]  /*1ebb0*/  STL [R1+0x19c], R145 ;  /* 0x00019c9101007387 */ /* 0x000fe20000100800 */
[----:B------:R-:W-:Y:S02]  /*1ebc0*/  @!P1 IMAD.MOV.U32 R18, RZ, RZ, R0 ;  /* 0x000000ffff129224 */ /* 0x000fe400078e0000 */
[--C-:B------:R-:W-:Y:S01]  /*1ebd0*/  @!P1 IMAD.MOV.U32 R19, RZ, RZ, R3.reuse ;  /* 0x000000ffff139224 */ /* 0x100fe200078e0003 */
[----:B------:R-:W-:Y:S01]  /*1ebe0*/  STL [R1+0x198], R144 ;  /* 0x0001989001007387 */ /* 0x000fe20000100800 */
[----:B------:R-:W-:-:S03]  /*1ebf0*/  @!P1 IMAD.MOV.U32 R21, RZ, RZ, R3 ;  /* 0x000000ffff159224 */ /* 0x000fc600078e0003 */
[----:B------:R-:W-:Y:S04]  /*1ec00*/  STL [R1+0x194], R143 ;  /* 0x0001948f01007387 */ /* 0x000fe80000100800 */
[----:B------:R-:W-:Y:S04]  /*1ec10*/  STL [R1+0x190], R142 ;  /* 0x0001908e01007387 */ /* 0x000fe80000100800 */
[----:B------:R-:W-:Y:S04]  /*1ec20*/  STL [R1+0x18c], R141 ;  /* 0x00018c8d01007387 */ /* 0x000fe80000100800 */
[----:B------:R-:W-:Y:S04]  /*1ec30*/  STL [R1+0x188], R140 ;  /* 0x0001888c01007387 */ /* 0x000fe80000100800 */
[----:B------:R-:W-:Y:S04]  /*1ec40*/  STL [R1+0x184], R118 ;  /* 0x0001847601007387 */ /* 0x000fe80000100800 */
[----:B------:R-:W-:Y:S04]  /*1ec50*/  STL [R1+0x180], R108 ;  /* 0x0001806c01007387 */ /* 0x000fe80000100800 */
[----:B------:R-:W-:Y:S04]  /*1ec60*/  STL [R1+0x17c], R37 ;  /* 0x00017c2501007387 */ /* 0x000fe80000100800 */
[----:B------:R-:W2:Y:S04]  /*1ec70*/  LDL.LU R245, [R1+0x64] ;  /* 0x0000640001f57983 */ /* 0x000ea80000300800 */
[----:B------:R-:W-:Y:S04]  /*1ec80*/  @P1 STS.128 [R191+0xa000], RZ ;  /* 0x00a000ffbf001388 */ /* 0x000fe80000000c00 */
[----:B------:R-:W-:Y:S01]  /*1ec90*/  @!PT LDS RZ, [RZ] ;  /* 0x00000000fffff984 */ /* 0x000fe20000000800 */
[----:B------:R-:W-:Y:S01]  /*1eca0*/  @!PT LDS RZ, [RZ] ;  /* 0x00000000fffff984 */ /* 0x000fe20000000800 */
[----:B------:R-:W-:Y:S01]  /*1ecb0*/  @!PT LDS RZ, [RZ] ;  /* 0x00000000fffff984 */ /* 0x000fe20000000800 */
[----:B------:R-:W-:Y:S04]  /*1ecc0*/  @!P1 LDGSTS.E.BYPASS.LTC128B.128 [R191+0xa000], desc[UR6][R110.64] ;  /* 0x0a0000006ebf9fae */ /* 0x000fe8000b901d46 */
[----:B------:R-:W-:Y:S01]  /*1ecd0*/  @P1 STS.128 [R191+0xa800], RZ ;  /* 0x00a800ffbf001388 */ /* 0x000fe20000000c00 */
[----:B------:R-:W-:Y:S01]  /*1ece0*/  IMAD.MOV.U32 R248, RZ, RZ, R244 ;  /* 0x000000fffff87224 */ /* 0x000fe200078e00f4 */
[----:B------:R-:W-:Y:S01]  /*1ecf0*/  MOV R246, R242 ;  /* 0x000000f200f67202 */ /* 0x000fe20000000f00 */
[----:B------:R-:W-:-:S02]  /*1ed00*/  IMAD.MOV.U32 R247, RZ, RZ, R243 ;  /* 0x000000fffff77224 */ /* 0x000fc400078e00f3 */
[----:B------:R-:W-:Y:S02]  /*1ed10*/  IMAD.MOV.U32 R244, RZ, RZ, R240 ;  /* 0x000000fffff47224 */ /* 0x000fe400078e00f0 */
[----:B---3--:R-:W-:Y:S01]  /*1ed20*/  @!P1 IMAD.X R6, R3, 0x1, R6, P2 ;  /* 0x0000000103069824 */ /* 0x008fe200010e0606 */
[----:B------:R-:W-:Y:S01]  /*1ed30*/  @!P1 LEA R48, P2, R4, R251, 0x1 ;  /* 0x000000fb04309211 */ /* 0x000fe200078408ff */
[----:B------:R-:W-:-:S03]  /*1ed40*/  @!P1 IMAD R11, R27, 0x30, RZ ;  /* 0x000000301b0b9824 */ /* 0x000fc600078e02ff */
[----:B------:R-:W-:Y:S01]  /*1ed50*/  @!P1 LEA.HI.X R49, R4, R249, R6, 0x1, P2 ;  /* 0x000000f904319211 */ /* 0x000fe200010f0c06 */
[----:B------:R-:W-:Y:S01]  /*1ed60*/  @!P1 IMAD R24, R27, 0x70, RZ ;  /* 0x000000701b189824 */ /* 0x000fe200078e02ff */
[CC--:B------:R-:W-:Y:S01]  /*1ed70*/  @!P1 LEA R10, P4, R65.reuse, R0.reuse, 0x5 ;  /* 0x00000000410a9211 */ /* 0x0c0fe200078828ff */
[C---:B------:R-:W-:Y:S01]  /*1ed80*/  @!P1 IMAD.WIDE.U32 R8, R65.reuse, 0x30, R8 ;  /* 0x0000003041089825 */ /* 0x040fe200078e0008 */
[CC--:B------:R-:W-:Y:S01]  /*1ed90*/  @!P1 LEA R4, P3, R65.reuse, R0.reuse, 0x6 ;  /* 0x0000000041049211 */ /* 0x0c0fe200078630ff */
[----:B------:R-:W-:Y:S01]  /*1eda0*/  @!PT LDS RZ, [RZ] ;  /* 0x00000000fffff984 */ /* 0x000fe20000000800 */
[----:B------:R-:W-:Y:S01]  /*1edb0*/  @!PT LDS RZ, [RZ] ;  /* 0x00000000fffff984 */ /* 0x000fe20000000800 */
[----:B------:R-:W-:Y:S01]  /*1edc0*/  @!PT LDS RZ, [RZ] ;  /* 0x00000000fffff984 */ /* 0x000fe20000000800 */
[----:B------:R1:W-:Y:S01]  /*1edd0*/  @!P1 LDGSTS.E.BYPASS.LTC128B.128 [R191+0xa800], desc[UR6][R48.64] ;  /* 0x0a80000030bf9fae */ /* 0x0003e2000b901d46 */
[----:B------:R-:W-:Y:S01]  /*1ede0*/  @!P1 LEA.HI.X R12, R65, R3, R27, 0x5, P4 ;  /* 0x00000003410c9211 */ /* 0x000fe200020f2c1b */
[----:B------:R-:W-:Y:S01]  /*1edf0*/  @!P1 IMAD.IADD R11, R9, 0x1, R11 ;  /* 0x00000001090b9824 */ /* 0x000fe200078e020b */
[C---:B------:R-:W-:Y:S01]  /*1ee00*/  @!P1 LEA R44, P4, R8.reuse, R251, 0x1 ;  /* 0x000000fb082c9211 */ /* 0x040fe200078808ff */
[----:B------:R-:W-:Y:S01]  /*1ee10*/  @!P1 IMAD.MOV.U32 R9, RZ, RZ, R3 ;  /* 0x000000ffff099224 */ /* 0x000fe200078e0003 */
[----:B------:R-:W-:Y:S01]  /*1ee20*/  @!P1 LEA.HI.X R13, R65, R3, R27, 0x6, P3 ;  /* 0x00000003410d9211 */ /* 0x000fe200018f341b */
[C---:B------:R-:W-:Y:S01]  /*1ee30*/  @!P1 IMAD R25, R27.reuse, 0x90, RZ ;  /* 0x000000901b199824 */ /* 0x040fe200078e02ff */
[----:B------:R-:W-:Y:S01]  /*1ee40*/  @!P1 LEA.HI.X R45, R8, R249, R11, 0x1, P4 ;  /* 0x000000f9082d9211 */ /* 0x000fe200020f0c0b */
[----:B------:R-:W-:Y:S01]  /*1ee50*/  @!P1 IMAD R26, R27, 0xa0, RZ ;  /* 0x000000a01b1a9824 */ /* 0x000fe200078e02ff */
[----:B------:R-:W-:-:S02]  /*1ee60*/  @!P1 LEA R6, P2, R65, R0, 0x7 ;  /* 0x0000000041069211 */ /* 0x000fc400078438ff */
[-C--:B------:R-:W-:Y:S02]  /*1ee70*/  @!P1 LEA R42, P3, R4, R251.reuse, 0x1 ;  /* 0x000000fb042a9211 */ /* 0x080fe400078608ff */
[----:B------:R-:W-:Y:S02]  /*1ee80*/  @!P1 MOV R8, R0 ;  /* 0x0000000000089202 */ /* 0x000fe40000000f00 */
[----:B------:R-:W-:Y:S02]  /*1ee90*/  @!P1 LEA R46, P5, R10, R251, 0x1 ;  /* 0x000000fb0a2e9211 */ /* 0x000fe400078a08ff */
[C---:B------:R-:W-:Y:S01]  /*1eea0*/  @!P1 LEA.HI.X R14, R65.reuse, R3, R27, 0x7, P2 ;  /* 0x00000003410e9211 */ /* 0x040fe200010f3c1b */
[----:B------:R-:W-:Y:S01]  /*1eeb0*/  @!P1 IMAD.WIDE.U32 R16, R65, 0x50, R8 ;  /* 0x0000005041109825 */ /* 0x000fe200078e0008 */
[----:B------:R-:W-:Y:S02]  /*1eec0*/  @!P1 LEA.HI.X R43, R4, R249, R13, 0x1, P3 ;  /* 0x000000f9042b9211 */ /* 0x000fe400018f0c0d */
[----:B------:R-:W-:Y:S01]  /*1eed0*/  @!P1 LEA R40, P2, R6, R251, 0x1 ;  /* 0x000000fb06289211 */ /* 0x000fe200078408ff */
[----:B------:R-:W-:Y:S01]  /*1eee0*/  @!P1 IMAD R4, R27, 0x50, RZ ;  /* 0x000000501b049824 */ /* 0x000fe200078e02ff */
[----:B------:R-:W-:Y:S01]  /*1eef0*/  @!P1 LEA.HI.X R47, R10, R249, R12, 0x1, P5 ;  /* 0x000000f90a2f9211 */ /* 0x000fe200028f0c0c */
[----:B------:R-:W-:Y:S01]  /*1ef00*/  @!P1 IMAD.MOV.U32 R10, RZ, RZ, R0 ;  /* 0x000000ffff0a9224 */ /* 0x000fe200078e0000 */
[----:B------:R-:W-:Y:S01]  /*1ef10*/  @!P1 MOV R11, R3 ;  /* 0x00000003000b9202 */ /* 0x000fe20000000f00 */
[----:B------:R-:W-:Y:S01]  /*1ef20*/  @!P1 IMAD.IADD R4, R17, 0x1, R4 ;  /* 0x0000000111049824 */ /* 0x000fe200078e0204 */
[----:B------:R-:W-:Y:S01]  /*1ef30*/  @!P1 LEA.HI.X R41, R6, R249, R14, 0x1, P2 ;  /* 0x000000f906299211 */ /* 0x000fe200010f0c0e */
[----:B------:R-:W-:Y:S01]  /*1ef40*/  @!P1 IMAD R6, R27, 0x60, RZ ;  /* 0x000000601b069824 */ /* 0x000fe200078e02ff */
[----:B------:R-:W-:Y:S01]  /*1ef50*/  @!P1 LEA R38, P2, R16, R251, 0x1 ;  /* 0x000000fb10269211 */ /* 0x000fe200078408ff */
[----:B------:R-:W-:-:S03]  /*1ef60*/  @!P1 IMAD.WIDE.U32 R14, R65, 0x60, R10 ;  /* 0x00000060410e9825 */ /* 0x000fc600078e000a */
[----:B------:R-:W-:Y:S01]  /*1ef70*/  @!P1 LEA.HI.X R39, R16, R249, R4, 0x1, P2 ;  /* 0x000000f910279211 */ /* 0x000fe200010f0c04 */
[C---:B------:R-:W-:Y:S01]  /*1ef80*/  @!P1 IMAD.WIDE.U32 R12, R65.reuse, 0x70, R8 ;  /* 0x00000070410c9825 */ /* 0x040fe200078e0008 */
[----:B------:R-:W-:Y:S02]  /*1ef90*/  @!P1 IADD3 R4, R6, R15, RZ ;  /* 0x0000000f06049210 */ /* 0x000fe40007ffe0ff */
[-C--:B------:R-:W-:Y:S01]  /*1efa0*/  @!P1 LEA R34, P5, R14, R251.reuse, 0x1 ;  /* 0x000000fb0e229211 */ /* 0x080fe200078a08ff */
[C---:B------:R-:W-:Y:S01]  /*1efb0*/  @!P1 IMAD.WIDE.U32 R10, R65.reuse, 0x90, R18 ;  /* 0x00000090410a9825 */ /* 0x040fe200078e0012 */
[----:B------:R-:W-:Y:S01]  /*1efc0*/  @!P1 LEA R32, P4, R12, R251, 0x1 ;  /* 0x000000fb0c209211 */ /* 0x000fe200078808ff */
[----:B------:R-:W-:Y:S01]  /*1efd0*/  @P1 STS.128 [R191+0xb000], RZ ;  /* 0x00b000ffbf001388 */ /* 0x000fe20000000c00 */
[----:B------:R-:W-:Y:S01]  /*1efe0*/  @!P1 LEA.HI.X R35, R14, R249, R4, 0x1, P5 ;  /* 0x000000f90e239211 */ /* 0x000fe200028f0c04 */
[----:B------:R-:W-:Y:S01]  /*1eff0*/  @!P1 IMAD.WIDE.U32 R8, R65, 0xa0, R20 ;  /* 0x000000a041089825 */ /* 0x000fe200078e0014 */
[----:B------:R-:W-:Y:S01]  /*1f000*/  @!P1 LEA R30, P3, R10, R251, 0x1 ;  /* 0x000000fb0a1e9211 */ /* 0x000fe200078608ff */
[----:B------:R-:W-:Y:S01]  /*1f010*/  @!PT LDS RZ, [RZ] ;  /* 0x00000000fffff984 */ /* 0x000fe20000000800 */
[----:B------:R-:W-:Y:S01]  /*1f020*/  @!PT LDS RZ, [RZ] ;  /* 0x00000000fffff984 */ /* 0x000fe20000000800 */
[----:B------:R-:W-:Y:S01]  /*1f030*/  @!PT LDS RZ, [RZ] ;  /* 0x00000000fffff984 */ /* 0x000fe20000000800 */
[----:B------:R-:W-:Y:S01]  /*1f040*/  @!P1 LDGSTS.E.BYPASS.LTC128B.128 [R191+0xb000], desc[UR6][R46.64] ;  /* 0x0b0000002ebf9fae */ /* 0x000fe2000b901d46 */
[-C--:B------:R-:W-:Y:S01]  /*1f050*/  @!P1 MOV R14, R0.reuse ;  /* 0x00000000000e9202 */ /* 0x080fe20000000f00 */
        /* <DEDUP_REMOVED lines=8> */
[--C-:B------:R-:W-:Y:S01]  /*1f0e0*/  @!P1 IMAD.MOV.U32 R12, RZ, RZ, R0.reuse ;  /* 0x000000ffff0c9224 */ /* 0x100fe200078e0000 */
[----:B------:R-:W-:Y:S01]  /*1f0f0*/  @!P1 LEA.HI.X R29, R8, R249, R9, 0x1, P2 ;  /* 0x000000f9081d9211 */ /* 0x000fe200010f0c09 */
[----:B------:R-:W-:Y:S01]  /*1f100*/  @!P1 IMAD.MOV.U32 R10, RZ, RZ, R0 ;  /* 0x000000ffff0a9224 */ /* 0x000fe200078e0000 */
[----:B------:R-:W-:Y:S01]  /*1f110*/  @!P1 MOV R8, R0 ;  /* 0x0000000000089202 */ /* 0x000fe20000000f00 */
[----:B------:R-:W-:Y:S01]  /*1f120*/  @!P1 IMAD R0, R27, 0xb0, RZ ;  /* 0x000000b01b009824 */ /* 0x000fe200078e02ff */
[----:B------:R-:W-:Y:S01]  /*1f130*/  @P1 STS.128 [R191+0xb800], RZ ;  /* 0x00b800ffbf001388 */ /* 0x000fe20000000c00 */
[----:B------:R-:W-:Y:S01]  /*1f140*/  @!P1 IMAD.WIDE.U32 R16, R65, 0xb0, R16 ;  /* 0x000000b041109825 */ /* 0x000fe200078e0010 */
[----:B------:R-:W-:-:S02]  /*1f150*/  @!P1 MOV R13, R3 ;  /* 0x00000003000d9202 */ /* 0x000fc40000000f00 */
        /* <DEDUP_REMOVED lines=9> */
[----:B------:R-:W-:Y:S01]  /*1f1f0*/  @!P1 IMAD.MOV.U32 R11, RZ, RZ, R3 ;  /* 0x000000ffff0b9224 */ /* 0x000fe200078e0003 */
[----:B------:R-:W-:Y:S01]  /*1f200*/  @!PT LDS RZ, [RZ] ;  /* 0x00000000fffff984 */ /* 0x000fe20000000800 */
[----:B------:R-:W-:Y:S01]  /*1f210*/  @!PT LDS RZ, [RZ] ;  /* 0x00000000fffff984 */ /* 0x000fe20000000800 */
[----:B------:R-:W-:Y:S01]  /*1f220*/  @!PT LDS RZ, [RZ] ;  /* 0x00000000fffff984 */ /* 0x000fe20000000800 */
[----:B------:R-:W-:Y:S01]  /*1f230*/  @!P1 LDGSTS.E.BYPASS.LTC128B.128 [R191+0xc000], desc[UR6][R42.64] ;  /* 0x0c0000002abf9fae */ /* 0x000fe2000b901d46 */
[----:B------:R-:W-:Y:S02]  /*1f240*/  @!P1 IMAD R6, R27, 0xc0, RZ ;  /* 0x000000c01b069824 */ /* 0x000fe400078e02ff */
[----:B------:R-:W-:Y:S01]  /*1f250*/  @!P1 IMAD.WIDE.U32 R14, R65, 0xc0, R14 ;  /* 0x000000c0410e9825 */ /* 0x000fe200078e000e */
[----:B------:R-:W-:Y:S03]  /*1f260*/  @P1 STS.128 [R191+0xc800], RZ ;  /* 0x00c800ffbf001388 */ /* 0x000fe60000000c00 */
[----:B------:R-:W-:Y:S01]  /*1f270*/  @!P1 IMAD R3, R27, 0xd0, RZ ;  /* 0x000000d01b039824 */ /* 0x000fe200078e02ff */
[----:B------:R-:W-:Y:S01]  /*1f280*/  @!PT LDS RZ, [RZ] ;  /* 0x00000000fffff984 */ /* 0x000fe20000000800 */
[----:B------:R-:W-:Y:S01]  /*1f290*/  @!PT LDS RZ, [RZ] ;  /* 0x00000000fffff984 */ /* 0x000fe20000000800 */
[----:B------:R-:W-:Y:S01]  /*1f2a0*/  @!PT LDS RZ, [RZ] ;  /* 0x00000000fffff984 */ /* 0x000fe20000000800 */
[----:B------:R-:W-:Y:S01]  /*1f2b0*/  @!P1 LDGSTS.E.BYPASS.LTC128B.128 [R191+0xc800], desc[UR6][R38.64] ;  /* 0x0c80000026bf9fae */ /* 0x000fe2000b901d46 */
[----:B------:R-:W-:-:S03]  /*1f2c0*/  @!P1 IMAD.WIDE.U32 R12, R65, 0xd0, R12 ;  /* 0x000000d0410c9825 */ /* 0x000fc600078e000c */
[----:B------:R-:W-:Y:S01]  /*1f2d0*/  @P1 STS.128 [R191+0xd000], RZ ;  /* 0x00d000ffbf001388 */ /* 0x000fe20000000c00 */
[C---:B------:R-:W-:Y:S02]  /*1f2e0*/  @!P1 IMAD R4, R27.reuse, 0xe0, RZ ;  /* 0x000000e01b049824 */ /* 0x040fe400078e02ff */
[----:B------:R-:W-:Y:S01]  /*1f2f0*/  @!P1 IMAD R18, R27, 0xf0, RZ ;  /* 0x000000f01b129824 */ /* 0x000fe200078e02ff */
[----:B------:R-:W-:Y:S01]  /*1f300*/  @!PT LDS RZ, [RZ] ;  /* 0x00000000fffff984 */ /* 0x000fe20000000800 */
[----:B------:R-:W-:Y:S01]  /*1f310*/  @!PT LDS RZ, [RZ] ;  /* 0x00000000fffff984 */ /* 0x000fe20000000800 */
[----:B------:R-:W-:Y:S01]  /*1f320*/  @!PT LDS RZ, [RZ] ;  /* 0x00000000fffff984 */ /* 0x000fe20000000800 */
[----:B------:R-:W-:Y:S01]  /*1f330*/  @!P1 LDGSTS.E.BYPASS.LTC128B.128 [R191+0xd000], desc[UR6][R34.64] ;  /* 0x0d00000022bf9fae */ /* 0x000fe2000b901d46 */
[C---:B------:R-:W-:Y:S01]  /*1f340*/  @!P1 IMAD.WIDE.U32 R8, R65.reuse, 0xf0, R8 ;  /* 0x000000f041089825 */ /* 0x040fe200078e0008 */
[----:B------:R-:W-:Y:S02]  /*1f350*/  @!P1 LEA.HI.X R27, R16, R249, R0, 0x1, P2 ;  /* 0x000000f9101b9211 */ /* 0x000fe400010f0c00 */
[----:B------:R-:W-:Y:S01]  /*1f360*/  @P1 STS.128 [R191+0xd800], RZ ;  /* 0x00d800ffbf001388 */ /* 0x000fe20000000c00 */
[----:B------:R-:W-:Y:S01]  /*1f370*/  @!P1 IMAD.WIDE.U32 R10, R65, 0xe0, R10 ;  /* 0x000000e0410a9825 */ /* 0x000fe200078e000a */
[----:B------:R-:W-:-:S02]  /*1f380*/  @!P1 IADD3 R0, R6, R15, RZ ;  /* 0x0000000f06009210 */ /* 0x000fc40007ffe0ff */
[----:B------:R-:W-:Y:S01]  /*1f390*/  @!PT LDS RZ, [RZ] ;  /* 0x00000000fffff984 */ /* 0x000fe20000000800 */
[----:B------:R-:W-:Y:S01]  /*1f3a0*/  @!PT LDS RZ, [RZ] ;  /* 0x00000000fffff984 */ /* 0x000fe20000000800 */
[----:B------:R-:W-:Y:S01]  /*1f3b0*/  @!PT LDS RZ, [RZ] ;  /* 0x00000000fffff984 */ /* 0x000fe20000000800 */
[----:B------:R-:W-:Y:S01]  /*1f3c0*/  @!P1 LDGSTS.E.BYPASS.LTC128B.128 [R191+0xd800], desc[UR6][R32.64] ;  /* 0x0d80000020bf9fae */ /* 0x000fe2000b901d46 */
[-C--:B------:R-:W-:Y:S01]  /*1f3d0*/  @!P1 LEA R24, P5, R14, R251.reuse, 0x1 ;  /* 0x000000fb0e189211 */ /* 0x080fe200078a08ff */
[----:B------:R-:W-:Y:S02]  /*1f3e0*/  @!P1 IMAD.IADD R3, R13, 0x1, R3 ;  /* 0x000000010d039824 */ /* 0x000fe400078e0203 */
[----:B------:R-:W-:Y:S01]  /*1f3f0*/  @P1 STS.128 [R191+0xe000], RZ ;  /* 0x00e000ffbf001388 */ /* 0x000fe20000000c00 */
[----:B------:R-:W-:Y:S01]  /*1f400*/  @!P1 LEA R20, P4, R12, R251, 0x1 ;  /* 0x000000fb0c149211 */ /* 0x000fe200078808ff */
[----:B------:R-:W-:Y:S02]  /*1f410*/  @!P1 IMAD.IADD R4, R4, 0x1, R11 ;  /* 0x0000000104049824 */ /* 0x000fe400078e020b */
[----:B------:R-:W-:Y:S01]  /*1f420*/  @!PT LDS RZ, [RZ] ;  /* 0x00000000fffff984 */ /* 0x000fe20000000800 */
[----:B------:R-:W-:Y:S01]  /*1f430*/  @!PT LDS RZ, [RZ] ;  /* 0x00000000fffff984 */ /* 0x000fe20000000800 */
[----:B------:R-:W-:Y:S01]  /*1f440*/  @!PT LDS RZ, [RZ] ;  /* 0x00000000fffff984 */ /* 0x000fe20000000800 */
[----:B------:R-:W-:Y:S01]  /*1f450*/  @!P1 LDGSTS.E.BYPASS.LTC128B.128 [R191+0xe000], desc[UR6][R40.64] ;  /* 0x0e00000028bf9fae */ /* 0x000fe2000b901d46 */
[----:B------:R-:W-:-:S03]  /*1f460*/  @!P1 IADD3 R6, R9, R18, RZ ;  /* 0x0000001209069210 */ /* 0x000fc60007ffe0ff */
[----:B------:R-:W-:Y:S01]  /*1f470*/  @P1 STS.128 [R191+0xe800], RZ ;  /* 0x00e800ffbf001388 */ /* 0x000fe20000000c00 */
[----:B------:R-:W-:Y:S02]  /*1f480*/  @!P1 LEA R18, P3, R10, R251, 0x1 ;  /* 0x000000fb0a129211 */ /* 0x000fe400078608ff */
        /* <DEDUP_REMOVED lines=40> */
[----:B------:R-:W2:Y:S04]  /*1f710*/  LDSM.16.M88.4 R72, [R139+0x2800] ;  /* 0x002800008b48783b */ /* 0x000ea80000000200 */
[----:B------:R-:W2:Y:S04]  /*1f720*/  LDSM.16.M88.4 R76, [R139+0x2000] ;  /* 0x002000008b4c783b */ /* 0x000ea80000000200 */
[----:B------:R-:W2:Y:S04]  /*1f730*/  LDSM.16.M88.4 R68, [R139+0x3000] ;  /* 0x003000008b44783b */ /* 0x000ea80000000200 */
[----:B------:R-:W2:Y:S04]  /*1f740*/  LDSM.16.M88.4 R64, [R139+0x3800] ;  /* 0x003800008b40783b */ /* 0x000ea80000000200 */
[----:B-1----:R-:W1:Y:S04]  /*1f750*/  LDSM.16.M88.4 R48, [R139+0x5800] ;  /* 0x005800008b30783b */ /* 0x002e680000000200 */
[----:B---3--:R-:W3:Y:S04]  /*1f760*/  LDSM.16.M88.4 R28, [R139+0x7800] ;  /* 0x007800008b1c783b */ /* 0x008ee80000000200 */
[----:B----4-:R-:W4:Y:S04]  /*1f770*/  LDSM.16.M88.4 R16, [R139+0x8800] ;  /* 0x008800008b10783b */ /* 0x010f280000000200 */
[----:B------:R-:W4:Y:S04]  /*1f780*/  LDSM.16.M88.4 R60, [R139+0x4000] ;  /* 0x004000008b3c783b */ /* 0x000f280000000200 */
[----:B------:R-:W4:Y:S04]  /*1f790*/  LDSM.16.M88.4 R56, [R139+0x4800] ;  /* 0x004800008b38783b */ /* 0x000f280000000200 */
[----:B------:R-:W4:Y:S04]  /*1f7a0*/  LDSM.16.M88.4 R52, [R139+0x5000] ;  /* 0x005000008b34783b */ /* 0x000f280000000200 */
[----:B------:R-:W4:Y:S04]  /*1f7b0*/  LDSM.16.M88.4 R44, [R139+0x6000] ;  /* 0x006000008b2c783b */ /* 0x000f280000000200 */
[----:B------:R-:W4:Y:S04]  /*1f7c0*/  LDSM.16.M88.4 R12, [R139+0x9000] ;  /* 0x009000008b0c783b */ /* 0x000f280000000200 */
[----:B------:R-:W4:Y:S04]  /*1f7d0*/  LDSM.16.M88.4 R80, [R139+0x9800] ;  /* 0x009800008b50783b */ /* 0x000f280000000200 */
[----:B------:R-:W4:Y:S04]  /*1f7e0*/  LDSM.16.M88.4 R40, [R139+0x6800] ;  /* 0x006800008b28783b */ /* 0x000f280000000200 */
[----:B------:R-:W4:Y:S04]  /*1f7f0*/  LDSM.16.M88.4 R32, [R139+0x7000] ;  /* 0x007000008b20783b */ /* 0x000f280000000200 */
[----:B------:R-:W4:Y:S01]  /*1f800*/  LDSM.16.M88.4 R24, [R139+0x8000] ;  /* 0x008000008b18783b */ /* 0x000f220000000200 */
[C---:B--2---:R-:W-:Y:S03]  /*1f810*/  HMMA.16816.F32 R128, R8.reuse, R72, RZ ;  /* 0x000000480880723c */ /* 0x044fe600000018ff */
[----:B------:R-:W2:Y:S03]  /*1f820*/  LD.E R0, desc[UR6][R22.64+0x18c] ;  /* 0x00018c0616007980 */ /* 0x000ea6000c101900 */
[C---:B------:R-:W-:Y:S01]  /*1f830*/  HMMA.16816.F32 R124, R8.reuse, R74, RZ ;  /* 0x0000004a087c723c */ /* 0x040fe200000018ff */
[----:B------:R-:W-:Y:S01]  /*1f840*/  IMAD.MOV.U32 R157, RZ, RZ, R247 ;  /* 0x000000ffff9d7224 */ /* 0x000fe200078e00f7 */
[----:B------:R-:W-:Y:S01]  /*1f850*/  MOV R154, R246 ;  /* 0x000000f6009a7202 */ /* 0x000fe20000000f00 */
[----:B------:R-:W-:Y:S01]  /*1f860*/  IMAD.MOV.U32 R156, RZ, RZ, R244 ;  /* 0x000000ffff9c7224 */ /* 0x000fe200078e00f4 */
[----:B------:R-:W-:Y:S01]  /*1f870*/  MOV R152, R138 ;  /* 0x0000008a00987202 */ /* 0x000fe20000000f00 */
[----:B------:R-:W-:Y:S01]  /*1f880*/  IMAD.MOV.U32 R158, RZ, RZ, R248 ;  /* 0x000000ffff9e7224 */ /* 0x000fe200078e00f8 */
[C---:B------:R-:W-:Y:S01]  /*1f890*/  HMMA.16816.F32 R176, R8.reuse, R76, RZ ;  /* 0x0000004c08b0723c */ /* 0x040fe200000018ff */
[----:B------:R-:W-:Y:S01]  /*1f8a0*/  MOV R155, R85 ;  /* 0x00000055009b7202 */ /* 0x000fe20000000f00 */
[----:B------:R-:W0:Y:S04]  /*1f8b0*/  LDGDEPBAR ;  /* 0x00000000000079af */ /* 0x000e280000000000 */
[C---:B------:R-:W-:Y:S06]  /*1f8c0*/  HMMA.16816.F32 R172, R8.reuse, R78, RZ ;  /* 0x0000004e08ac723c */ /* 0x040fec00000018ff */
[C---:B------:R-:W-:Y:S06]  /*1f8d0*/  HMMA.16816.F32 R120, R8.reuse, R68, RZ ;  /* 0x000000440878723c */ /* 0x040fec00000018ff */
[C---:B------:R-:W-:Y:S06]  /*1f8e0*/  HMMA.16816.F32 R112, R8.reuse, R70, RZ ;  /* 0x000000460870723c */ /* 0x040fec00000018ff */
[C---:B------:R-:W-:Y:S06]  /*1f8f0*/  HMMA.16816.F32 R104, R8.reuse, R64, RZ ;  /* 0x000000400868723c */ /* 0x040fec00000018ff */
[C---:B------:R-:W-:Y:S06]  /*1f900*/  HMMA.16816.F32 R88, R8.reuse, R66, RZ ;  /* 0x000000420858723c */ /* 0x040fec00000018ff */
[C---:B-1----:R-:W-:Y:S06]  /*1f910*/  HMMA.16816.F32 R212, R8.reuse, R48, RZ ;  /* 0x0000003008d4723c */ /* 0x042fec00000018ff */
[C---:B------:R-:W-:Y:S06]  /*1f920*/  HMMA.16816.F32 R204, R8.reuse, R50, RZ ;  /* 0x0000003208cc723c */ /* 0x040fec00000018ff */
[C---:B---3--:R-:W-:Y:S06]  /*1f930*/  HMMA.16816.F32 R228, R8.reuse, R28, RZ ;  /* 0x0000001c08e4723c */ /* 0x048fec00000018ff */
[C---:B------:R-:W-:Y:S01]  /*1f940*/  HMMA.16816.F32 R216, R8.reuse, R30, RZ ;  /* 0x0000001e08d8723c */ /* 0x040fe200000018ff */
[----:B------:R-:W-:Y:S05]  /*1f950*/  LDSM.16.M88.4 R28, [R84+0x2800] ;  /* 0x00280000541c783b */ /* 0x000fea0000000200 */
[C---:B----4-:R-:W-:Y:S06]  /*1f960*/  HMMA.16816.F32 R96, R8.reuse, R16, RZ ;  /* 0x000000100860723c */ /* 0x050fec00000018ff */
[C---:B------:R-:W-:Y:S01]  /*1f970*/  HMMA.16816.F32 R72, R8.reuse, R18, RZ ;  /* 0x000000120848723c */ /* 0x040fe200000018ff */
[----:B------:R1:W3:Y:S05]  /*1f980*/  LDSM.16.M88.4 R16, [R245] ;  /* 0x00000000f510783b */ /* 0x0002ea0000000200 */
        /* <DEDUP_REMOVED lines=8> */
[C---:B------:R-:W-:Y:S01]  /*1fa10*/  HMMA.16816.F32 R196, R8.reuse, R14, RZ ;  /* 0x0000000e08c4723c */ /* 0x040fe200000018ff */
[----:B------:R-:W4:Y:S05]  /*1fa20*/  LDSM.16.M88.4 R12, [R84+0x3800] ;  /* 0x00380000540c783b */ /* 0x000f2a0000000200 */
[C---:B------:R-:W-:Y:S06]  /*1fa30*/  HMMA.16816.F32 R92, R8.reuse, R80, RZ ;  /* 0x00000050085c723c */ /* 0x040fec00000018ff */
[C---:B------:R-:W-:Y:S06]  /*1fa40*/  HMMA.16816.F32 R60, R8.reuse, R62, RZ ;  /* 0x0000003e083c723c */ /* 0x040fec00000018ff */
[C---:B------:R-:W-:Y:S06]  /*1fa50*/  HMMA.16816.F32 R56, R8.reuse, R40, RZ ;  /* 0x000000280838723c */ /* 0x040fec00000018ff */
[C---:B------:R-:W-:Y:S06]  /*1fa60*/  HMMA.16816.F32 R44, R8.reuse, R42, RZ ;  /* 0x0000002a082c723c */ /* 0x040fec00000018ff */
[C---:B------:R-:W-:Y:S06]  /*1fa70*/  HMMA.16816.F32 R220, R8.reuse, R34, RZ ;  /* 0x0000002208dc723c */ /* 0x040fec00000018ff */
[C---:B------:R-:W-:Y:S06]  /*1fa80*/  HMMA.16816.F32 R208, R8.reuse, R24, RZ ;  /* 0x0000001808d0723c */ /* 0x040fec00000018ff */
[----:B------:R-:W-:Y:S01]  /*1fa90*/  HMMA.16816.F32 R200, R8, R26, RZ ;  /* 0x0000001a08c8723c */ /* 0x000fe200000018ff */
[----:B------:R-:W-:Y:S01]  /*1faa0*/  LDSM.16.M88.4 R24, [R84+0x3000] ;  /* 0x003000005418783b */ /* 0x000fe20000000200 */
[----:B-1----:R-:W-:-:S03]  /*1fab0*/  IMAD.MOV.U32 R245, RZ, RZ, R241 ;  /* 0x000000fffff57224 */ /* 0x002fc600078e00f1 */
[----:B------:R-:W-:Y:S01]  /*1fac0*/  LDSM.16.M88.4 R40, [R84+0x4800] ;  /* 0x004800005428783b */ /* 0x000fe20000000200 */
[C---:B------:R-:W-:Y:S03]  /*1fad0*/  HMMA.16816.F32 R52, R8.reuse, R32, RZ ;  /* 0x000000200834723c */ /* 0x040fe600000018ff */
[----:B------:R-:W-:Y:S03]  /*1fae0*/  LDSM.16.M88.4 R32, [R84+0x2000] ;  /* 0x002000005420783b */ /* 0x000fe60000000200 */
        /* <DEDUP_REMOVED lines=16> */
[----:B------:R-:W2:Y:S05]  /*1fbf0*/  LDSM.16.M88.4 R32, [R84+0x7000] ;  /* 0x007000005420783b */ /* 0x000eaa0000000200 */
[C---:B---3--:R-:W-:Y:S06]  /*1fc00*/  HMMA.16816.F32 R232, R16.reuse, R28, R232 ;  /* 0x0000001c10e8723c */ /* 0x048fec00000018e8 */
[C---:B------:R-:W-:Y:S06]  /*1fc10*/  HMMA.16816.F32 R224, R16.reuse, R30, R224 ;  /* 0x0000001e10e0723c */ /* 0x040fec00000018e0 */
[C---:B----4-:R-:W-:Y:S06]  /*1fc20*/  HMMA.16816.F32 R100, R16.reuse, R12, R100 ;  /* 0x0000000c1064723c */ /* 0x050fec0000001864 */
[C---:B------:R-:W-:Y:S06]  /*1fc30*/  HMMA.16816.F32 R28, R16.reuse, R14, R76 ;  /* 0x0000000e101c723c */ /* 0x040fec000000184c */
[C---:B-1----:R-:W-:Y:S06]  /*1fc40*/  HMMA.16816.F32 R12, R16.reuse, R8, R56 ;  /* 0x00000008100c723c */ /* 0x042fec0000001838 */
        /* <DEDUP_REMOVED lines=8> */
[----:B------:R-:W-:-:S04]  /*1fcd0*/  MOV R151, R157 ;  /* 0x0000009d00977202 */ /* 0x000fc80000000f00 */
[C---:B------:R-:W-:Y:S01]  /*1fce0*/  HMMA.16816.F32 R236, R16.reuse, R42, R236 ;  /* 0x0000002a10ec723c */ /* 0x040fe200000018ec */
[----:B------:R-:W-:Y:S01]  /*1fcf0*/  IMAD.MOV.U32 R4, RZ, RZ, R31 ;  /* 0x000000ffff047224 */ /* 0x000fe200078e001f */
[----:B------:R-:W-:Y:S04]  /*1fd00*/  LDSM.16.M88.4 R44, [R180] ;  /* 0x00000000b42c783b */ /* 0x000fe80000000200 */
[C---:B------:R-:W-:Y:S01]  /*1fd10*/  HMMA.16816.F32 R212, R16.reuse, R26, R204 ;  /* 0x0000001a10d4723c */ /* 0x040fe200000018cc */
[----:B------:R-:W-:Y:S01]  /*1fd20*/  MOV R59, R13 ;  /* 0x0000000d003b7202 */ /* 0x000fe20000000f00 */
[----:B------:R-:W-:Y:S01]  /*1fd30*/  IMAD.MOV.U32 R58, RZ, RZ, R14 ;  /* 0x000000ffff3a7224 */ /* 0x000fe200078e000e */
[----:B------:R-:W-:Y:S01]  /*1fd40*/  MOV R56, R12 ;  /* 0x0000000c00387202 */ /* 0x000fe20000000f00 */
[----:B------:R-:W-:Y:S01]  /*1fd50*/  IMAD.MOV.U32 R57, RZ, RZ, R15 ;  /* 0x000000ffff397224 */ /* 0x000fe200078e000f */
[----:B------:R-:W1:Y:S01]  /*1fd60*/  LDSM.16.M88.4 R24, [R84+0x7800] ;  /* 0x007800005418783b */ /* 0x000e620000000200 */
[----:B------:R-:W-:Y:S01]  /*1fd70*/  HMMA.16816.F32 R244, R16, R40, R64 ;  /* 0x0000002810f4723c */ /* 0x000fe20000001840 */
[----:B------:R-:W-:Y:S01]  /*1fd80*/  MOV R63, R10 ;  /* 0x0000000a003f7202 */ /* 0x000fe20000000f00 */
[----:B------:R-:W-:Y:S01]  /*1fd90*/  IMAD.MOV.U32 R62, RZ, RZ, R11 ;  /* 0x000000ffff3e7224 */ /* 0x000fe200078e000b */
[----:B------:R-:W3:Y:S01]  /*1fda0*/  LDSM.16.M88.4 R12, [R84+0x8000] ;  /* 0x00800000540c783b */ /* 0x000ee20000000200 */
[----:B------:R-:W-:-:S03]  /*1fdb0*/  IMAD.MOV.U32 R61, RZ, RZ, R8 ;  /* 0x000000ffff3d7224 */ /* 0x000fc600078e0008 */
[----:B------:R-:W-:Y:S02]  /*1fdc0*/  IMAD.MOV.U32 R64, RZ, RZ, R9 ;  /* 0x000000ffff407224 */ /* 0x000fe400078e0009 */
[----:B--2---:R-:W-:Y:S01]  /*1fdd0*/  HMMA.16816.F32 R8, R16, R32, R52 ;  /* 0x000000201008723c */ /* 0x004fe20000001834 */
[----:B------:R-:W-:-:S15]  /*1fde0*/  IMAD.MOV.U32 R152, RZ, RZ, R158 ;  /* 0x000000ffff987224 */ /* 0x000fde00078e009e */
[----:B------:R-:W-:-:S08]  /*1fdf0*/  NOP ;  /* 0x0000000000007918 */ /* 0x000fd00000000000 */
[----:B------:R-:W-:Y:S01]  /*1fe00*/  MOV R158, R8 ;  /* 0x00000008009e7202 */ /* 0x000fe20000000f00 */
[----:B------:R-:W-:Y:S01]  /*1fe10*/  IMAD.MOV.U32 R157, RZ, RZ, R9 ;  /* 0x000000ffff9d7224 */ /* 0x000fe200078e0009 */
[----:B------:R-:W-:Y:S01]  /*1fe20*/  MOV R6, R11 ;  /* 0x0000000b00067202 */ /* 0x000fe20000000f00 */
[----:B------:R-:W-:Y:S02]  /*1fe30*/  IMAD.MOV.U32 R156, RZ, RZ, R10 ;  /* 0x000000ffff9c7224 */ /* 0x000fe400078e000a */
[----:B------:R-:W2:Y:S01]  /*1fe40*/  LDSM.16.M88.4 R8, [R84+0x8800] ;  /* 0x008800005408783b */ /* 0x000ea20000000200 */
[C---:B-1----:R-:W-:Y:S06]  /*1fe50*/  HMMA.16816.F32 R228, R16.reuse, R24, R228 ;  /* 0x0000001810e4723c */ /* 0x042fec00000018e4 */
[C---:B------:R-:W-:Y:S06]  /*1fe60*/  HMMA.16816.F32 R40, R16.reuse, R26, R216 ;  /* 0x0000001a1028723c */ /* 0x040fec00000018d8 */
[C---:B---3--:R-:W-:Y:S06]  /*1fe70*/  HMMA.16816.F32 R24, R16.reuse, R12, R208 ;  /* 0x0000000c1018723c */ /* 0x048fec00000018d0 */
[----:B------:R-:W-:Y:S01]  /*1fe80*/  HMMA.16816.F32 R12, R16, R14, R200 ;  /* 0x0000000e100c723c */ /* 0x000fe200000018c8 */
[----:B------:R-:W-:Y:S01]  /*1fe90*/  IMAD.MOV.U32 R206, RZ, RZ, R28 ;  /* 0x000000ffffce7224 */ /* 0x000fe200078e001c */
[----:B------:R-:W-:Y:S01]  /*1fea0*/  MOV R205, R29 ;  /* 0x0000001d00cd7202 */ /* 0x000fe20000000f00 */
[----:B------:R-:W-:-:S02]  /*1feb0*/  IMAD.MOV.U32 R204, RZ, RZ, R30 ;  /* 0x000000ffffcc7224 */ /* 0x000fc400078e001e */
[----:B------:R-:W1:Y:S01]  /*1fec0*/  LDSM.16.M88.4 R28, [R84+0x9000] ;  /* 0x00900000541c783b */ /* 0x000e620000000200 */
[----:B------:R-:W-:Y:S02]  /*1fed0*/  IMAD.MOV.U32 R138, RZ, RZ, R117 ;  /* 0x000000ffff8a7224 */ /* 0x000fe400078e0075 */
[----:B------:R-:W-:Y:S01]  /*1fee0*/  IMAD.MOV.U32 R117, RZ, RZ, R86 ;  /* 0x000000ffff757224 */ /* 0x000fe200078e0056 */
[----:B------:R-:W-:Y:S01]  /*1fef0*/  MOV R86, R142 ;  /* 0x0000008e00567202 */ /* 0x000fe20000000f00 */
[----:B------:R-:W-:Y:S01]  /*1ff00*/  IMAD.MOV.U32 R85, RZ, RZ, R141 ;  /* 0x000000ffff557224 */ /* 0x000fe200078e008d */
[----:B------:R-:W-:Y:S01]  /*1ff10*/  MOV R141, R154 ;  /* 0x0000009a008d7202 */ /* 0x000fe20000000f00 */
[----:B------:R-:W-:Y:S02]  /*1ff20*/  IMAD.MOV.U32 R147, RZ, RZ, R151 ;  /* 0x000000ffff937224 */ /* 0x000fe400078e0097 */
[----:B------:R-:W-:Y:S02]  /*1ff30*/  IMAD.MOV.U32 R148, RZ, RZ, R152 ;  /* 0x000000ffff947224 */ /* 0x000fe400078e0098 */
[----:B------:R-:W-:-:S08]  /*1ff40*/  IMAD.MOV.U32 R142, RZ, RZ, R153 ;  /* 0x000000ffff8e7224 */ /* 0x000fd000078e0099 */
[----:B------:R-:W-:Y:S01]  /*1ff50*/  IMAD.MOV.U32 R154, RZ, RZ, R12 ;  /* 0x000000ffff9a7224 */ /* 0x000fe200078e000c */
[----:B------:R-:W-:Y:S01]  /*1ff60*/  MOV R152, R14 ;  /* 0x0000000e00987202 */ /* 0x000fe20000000f00 */
[----:B------:R-:W-:Y:S02]  /*1ff70*/  IMAD.MOV.U32 R153, RZ, RZ, R13 ;  /* 0x000000ffff997224 */ /* 0x000fe400078e000d */
[----:B------:R-:W-:Y:S02]  /*1ff80*/  IMAD.MOV.U32 R151, RZ, RZ, R15 ;  /* 0x000000ffff977224 */ /* 0x000fe400078e000f */
[C---:B--2---:R-:W-:Y:S06]  /*1ff90*/  HMMA.16816.F32 R12, R16.reuse, R8, R96 ;  /* 0x00000008100c723c */ /* 0x044fec0000001860 */
[C---:B------:R-:W-:Y:S06]  /*1ffa0*/  HMMA.16816.F32 R8, R16.reuse, R10, R72 ;  /* 0x0000000a1008723c */ /* 0x040fec0000001848 */
[----:B------:R-:W-:Y:S01]  /*1ffb0*/  HMMA.16816.F32 R32, R16, R34, R220 ;  /* 0x000000221020723c */ /* 0x000fe200000018dc */
[----:B------:R-:W-:Y:S01]  /*1ffc0*/  IMAD.MOV.U32 R145, RZ, RZ, R149 ;  /* 0x000000ffff917224 */ /* 0x000fe200078e0095 */
[----:B------:R-:W-:Y:S01]  /*1ffd0*/  MOV R146, R150 ;  /* 0x0000009600927202 */ /* 0x000fe20000000f00 */
[----:B------:R-:W-:Y:S01]  /*1ffe0*/  IMAD.MOV.U32 R248, RZ, RZ, R137 ;  /* 0x000000fffff87224 */ /* 0x000fe200078e0089 */
[----:B------:R-:W-:Y:S01]  /*1fff0*/  MOV R137, R116 ;  /* 0x0000007400897202 */ /* 0x000fe20000000f00 */
[----:B------:R-:W-:Y:S01]  /*20000*/  IMAD.MOV.U32 R116, RZ, RZ, R87 ;  /* 0x000000ffff747224 */ /* 0x000fe200078e0057 */
[----:B------:R-:W-:Y:S01]  /*20010*/  MOV R38, R146 ;  /* 0x0000009200267202 */ /* 0x000fe20000000f00 */
[----:B------:R-:W-:-:S02]  /*20020*/  IMAD.MOV.U32 R87, RZ, RZ, R143 ;  /* 0x000000ffff577224 */ /* 0x000fc400078e008f */
[----:B------:R-:W-:-:S09]  /*20030*/  IMAD.MOV.U32 R3, RZ, RZ, R145 ;  /* 0x000000ffff037224 */ /* 0x000fd200078e0091 */
[----:B------:R-:W-:Y:S01]  /*20040*/  MOV R146, R9 ;  /* 0x0000000900927202 */ /* 0x000fe20000000f00 */
[----:B------:R-:W-:Y:S01]  /*20050*/  IMAD.MOV.U32 R145, RZ, RZ, R10 ;  /* 0x000000ffff917224 */ /* 0x000fe200078e000a */
[----:B------:R-:W-:Y:S01]  /*20060*/  MOV R143, R11 ;  /* 0x0000000b008f7202 */ /* 0x000fe20000000f00 */
[----:B------:R-:W-:Y:S02]  /*20070*/  IMAD.MOV.U32 R144, RZ, RZ, R8 ;  /* 0x000000ffff907224 */ /* 0x000fe400078e0008 */
[----:B-1----:R-:W-:Y:S01]  /*20080*/  HMMA.16816.F32 R8, R16, R28, R48 ;  /* 0x0000001c1008723c */ /* 0x002fe20000001830 */
[----:B------:R-:W-:Y:S01]  /*20090*/  IMAD.MOV.U32 R222, RZ, RZ, R34 ;  /* 0x000000ffffde7224 */ /* 0x000fe200078e0022 */
[----:B------:R-:W-:Y:S01]  /*200a0*/  MOV R220, R33 ;  /* 0x0000002100dc7202 */ /* 0x000fe20000000f00 */
[----:B------:R-:W-:Y:S02]  /*200b0*/  IMAD.MOV.U32 R221, RZ, RZ, R32 ;  /* 0x000000ffffdd7224 */ /* 0x000fe400078e0020 */
[----:B------:R-:W-:-:S02]  /*200c0*/  IMAD.MOV.U32 R39, RZ, RZ, R35 ;  /* 0x000000ffff277224 */ /* 0x000fc400078e0023 */
[----:B------:R-:W1:Y:S01]  /*200d0*/  LDSM.16.M88.4 R32, [R84+0x9800] ;  /* 0x009800005420783b */ /* 0x000e620000000200 */
[----:B------:R-:W-:Y:S02]  /*200e0*/  IMAD.MOV.U32 R69, RZ, RZ, R60 ;  /* 0x000000ffff457224 */ /* 0x000fe400078e003c */
[----:B------:R-:W-:Y:S02]  /*200f0*/  IMAD.MOV.U32 R217, RZ, RZ, R42 ;  /* 0x000000ffffd97224 */ /* 0x000fe400078e002a */
[----:B------:R-:W-:Y:S02]  /*20100*/  IMAD.MOV.U32 R60, RZ, RZ, R140 ;  /* 0x000000ffff3c7224 */ /* 0x000fe400078e008c */
[----:B------:R-:W-:Y:S02]  /*20110*/  IMAD.MOV.U32 R42, RZ, RZ, R141 ;  /* 0x000000ffff2a7224 */ /* 0x000fe400078e008d */
[----:B------:R-:W-:-:S08]  /*20120*/  IMAD.MOV.U32 R207, RZ, RZ, R142 ;  /* 0x000000ffffcf7224 */ /* 0x000fd000078e008e */
[----:B------:R-:W-:Y:S01]  /*20130*/  MOV R142, R8 ;  /* 0x00000008008e7202 */ /* 0x000fe20000000f00 */
[----:B------:R-:W-:Y:S01]  /*20140*/  IMAD.MOV.U32 R141, RZ, RZ, R9 ;  /* 0x000000ffff8d7224 */ /* 0x000fe200078e0009 */
[----:B------:R-:W-:Y:S01]  /*20150*/  MOV R118, R11 ;  /* 0x0000000b00767202 */ /* 0x000fe20000000f00 */
[----:B------:R-:W-:Y:S02]  /*20160*/  IMAD.MOV.U32 R140, RZ, RZ, R10 ;  /* 0x000000ffff8c7224 */ /* 0x000fe400078e000a */
[----:B------:R-:W-:Y:S01]  /*20170*/  HMMA.16816.F32 R8, R16, R30, R196 ;  /* 0x0000001e1008723c */ /* 0x000fe200000018c4 */
[----:B------:R-:W-:Y:S01]  /*20180*/  MOV R149, R155 ;  /* 0x0000009b00957202 */ /* 0x000fe20000000f00 */
[----:B------:R-:W-:Y:S02]  /*20190*/  IMAD.MOV.U32 R20, RZ, RZ, R147 ;  /* 0x000000ffff147224 */ /* 0x000fe400078e0093 */
[----:B------:R-:W-:Y:S01]  /*201a0*/  IMAD.MOV.U32 R249, RZ, RZ, R148 ;  /* 0x000000fffff97224 */ /* 0x000fe200078e0094 */
[----:B------:R-:W-:Y:S01]  /*201b0*/  MOV R251, R149 ;  /* 0x0000009500fb7202 */ /* 0x000fe20000000f00 */
[----:B------:R-:W-:Y:S01]  /*201c0*/  IMAD.MOV.U32 R216, RZ, RZ, R40 ;  /* 0x000000ffffd87224 */ /* 0x000fe200078e0028 */
[----:B------:R-:W-:Y:S01]  /*201d0*/  MOV R218, R41 ;  /* 0x0000002900da7202 */ /* 0x000fe20000000f00 */
[----:B------:R-:W-:Y:S01]  /*201e0*/  IMAD.MOV.U32 R66, RZ, RZ, R71 ;  /* 0x000000ffff427224 */ /* 0x000fe200078e0047 */
[----:B------:R-:W-:Y:S01]  /*201f0*/  MOV R40, R251 ;  /* 0x000000fb00287202 */ /* 0x000fe20000000f00 */
[----:B------:R-:W-:-:S02]  /*20200*/  IMAD.MOV.U32 R71, RZ, RZ, R20 ;  /* 0x000000ffff477224 */ /* 0x000fc400078e0014 */
[----:B------:R-:W-:-:S12]  /*20210*/  IMAD.MOV.U32 R41, RZ, RZ, R249 ;  /* 0x000000ffff297224 */ /* 0x000fd800078e00f9 */
[----:B------:R-:W-:Y:S01]  /*20220*/  IMAD.MOV.U32 R196, RZ, RZ, R9 ;  /* 0x000000ffffc47224 */ /* 0x000fe200078e0009 */
[----:B------:R-:W-:Y:S01]  /*20230*/  MOV R251, R10 ;  /* 0x0000000a00fb7202 */ /* 0x000fe20000000f00 */
[----:B------:R-:W-:Y:S02]  /*20240*/  IMAD.MOV.U32 R20, RZ, RZ, R8 ;  /* 0x000000ffff147224 */ /* 0x000fe400078e0008 */
[----:B------:R-:W-:Y:S01]  /*20250*/  IMAD.MOV.U32 R150, RZ, RZ, R117 ;  /* 0x000000ffff967224 */ /* 0x000fe200078e0075 */
[----:B------:R-:W-:Y:S01]  /*20260*/  MOV R155, R43 ;  /* 0x0000002b009b7202 */ /* 0x000fe20000000f00 */
[----:B------:R-:W-:Y:S01]  /*20270*/  IMAD.MOV.U32 R249, RZ, RZ, R11 ;  /* 0x000000fffff97224 */ /* 0x000fe200078e000b */
[----:B------:R-:W-:Y:S01]  /*20280*/  MOV R65, R69 ;  /* 0x0000004500417202 */ /* 0x000fe20000000f00 */
[----:B-1----:R-:W-:Y:S01]  /*20290*/  HMMA.16816.F32 R8, R16, R32, R92 ;  /* 0x000000201008723c */ /* 0x002fe2000000185c */
[----:B------:R-:W-:Y:S02]  /*202a0*/  IMAD.MOV.U32 R195, RZ, RZ, R150 ;  /* 0x000000ffffc37224 */ /* 0x000fe400078e0096 */
[----:B------:R-:W-:Y:S01]  /*202b0*/  IMAD.MOV.U32 R67, RZ, RZ, R70 ;  /* 0x000000ffff437224 */ /* 0x000fe200078e0046 */
[----:B------:R-:W-:Y:S01]  /*202c0*/  MOV R70, R138 ;  /* 0x0000008a00467202 */ /* 0x000fe20000000f00 */
[----:B------:R-:W-:-:S02]  /*202d0*/  IMAD.MOV.U32 R43, RZ, RZ, R195 ;  /* 0x000000ffff2b7224 */ /* 0x000fc400078e00c3 */
[----:B------:R-:W-:Y:S01]  /*202e0*/  IMAD.MOV.U32 R55, RZ, RZ, R137 ;  /* 0x000000ffff377224 */ /* 0x000fe200078e0089 */
[----:B------:R-:W-:Y:S01]  /*202f0*/  MOV R149, R14 ;  /* 0x0000000e00957202 */ /* 0x000fe20000000f00 */
[----:B------:R-:W-:Y:S01]  /*20300*/  IMAD.MOV.U32 R69, RZ, RZ, R248 ;  /* 0x000000ffff457224 */ /* 0x000fe200078e00f8 */
[----:B------:R-:W-:Y:S01]  /*20310*/  MOV R108, R26 ;  /* 0x0000001a006c7202 */ /* 0x000fe20000000f00 */
[----:B------:R-:W-:Y:S02]  /*20320*/  IMAD.MOV.U32 R150, RZ, RZ, R13 ;  /* 0x000000ffff967224 */ /* 0x000fe400078e000d */
[----:B------:R-:W-:Y:S02]  /*20330*/  IMAD.MOV.U32 R148, RZ, RZ, R12 ;  /* 0x000000ffff947224 */ /* 0x000fe400078e000c */
[----:B------:R-:W-:Y:S01]  /*20340*/  IMAD.MOV.U32 R147, RZ, RZ, R15 ;  /* 0x000000ffff937224 */ /* 0x000fe200078e000f */
[----:B------:R-:W-:Y:S01]  /*20350*/  MOV R77, R65 ;  /* 0x00000041004d7202 */ /* 0x000fe20000000f00 */
[----:B------:R-:W1:Y:S01]  /*20360*/  LDSM.16.M88.4 R12, [R2] ;  /* 0x00000000020c783b */ /* 0x000e620000000200 */
[----:B------:R-:W-:-:S02]  /*20370*/  IMAD.MOV.U32 R223, RZ, RZ, R207 ;  /* 0x000000ffffdf7224 */ /* 0x000fc400078e00cf */
[----:B------:R-:W-:Y:S01]  /*20380*/  IMAD.MOV.U32 R117, RZ, RZ, R116 ;  /* 0x000000ffff757224 */ /* 0x000fe200078e0074 */
[----:B------:R-:W-:Y:S03]  /*20390*/  LDSM.16.M88.4 R28, [R40] ;  /* 0x00000000281c783b */ /* 0x000fe60000000200 */
[----:B------:R-:W-:Y:S01]  /*203a0*/  MOV R248, R8 ;  /* 0x0000000800f87202 */ /* 0x000fe20000000f00 */
[----:B------:R-:W-:Y:S01]  /*203b0*/  IMAD.MOV.U32 R195, RZ, RZ, R9 ;  /* 0x000000ffffc37224 */ /* 0x000fe200078e0009 */
[----:B------:R-:W-:Y:S01]  /*203c0*/  MOV R137, R11 ;  /* 0x0000000b00897202 */ /* 0x000fe20000000f00 */
[----:B------:R-:W-:Y:S02]  /*203d0*/  IMAD.MOV.U32 R138, RZ, RZ, R10 ;  /* 0x000000ffff8a7224 */ /* 0x000fe400078e000a */
[----:B------:R-:W-:Y:S01]  /*203e0*/  IMAD.MOV.U32 R21, RZ, RZ, R24 ;  /* 0x000000ffff157224 */ /* 0x000fe200078e0018 */
[----:B------:R-:W-:Y:S01]  /*203f0*/  HMMA.16816.F32 R8, R16, R34, R80 ;  /* 0x000000221008723c */ /* 0x000fe20000001850 */
[----:B------:R-:W2:Y:S01]  /*20400*/  LDSM.16.M88.4 R32, [R43] ;  /* 0x000000002b20783b */ /* 0x000ea20000000200 */
[----:B------:R-:W-:Y:S01]  /*20410*/  IMAD.MOV.U32 R78, RZ, RZ, R66 ;  /* 0x000000ffff4e7224 */ /* 0x000fe200078e0042 */
[----:B------:R-:W-:Y:S01]  /*20420*/  MOV R207, R68 ;  /* 0x0000004400cf7202 */ /* 0x000fe20000000f00 */
[----:B------:R-:W-:Y:S01]  /*20430*/  IMAD.MOV.U32 R79, RZ, RZ, R67 ;  /* 0x000000ffff4f7224 */ /* 0x000fe200078e0043 */
[----:B------:R-:W-:Y:S01]  /*20440*/  MOV R67, R133 ;  /* 0x0000008500437202 */ /* 0x000fe20000000f00 */
[----:B------:R-:W-:-:S02]  /*20450*/  IMAD.MOV.U32 R116, RZ, RZ, R25 ;  /* 0x000000ffff747224 */ /* 0x000fc400078e0019 */
[----:B------:R-:W-:Y:S01]  /*20460*/  IMAD.MOV.U32 R37, RZ, RZ, R27 ;  /* 0x000000ffff257224 */ /* 0x000fe200078e001b */
[----:B------:R-:W-:Y:S01]  /*20470*/  MOV R210, R58 ;  /* 0x0000003a00d27202 */ /* 0x000fe20000000f00 */
[----:B------:R-:W-:Y:S01]  /*20480*/  IMAD.MOV.U32 R65, RZ, RZ, R38 ;  /* 0x000000ffff417224 */ /* 0x000fe200078e0026 */
[----:B------:R-:W3:Y:S01]  /*20490*/  LDSM.16.M88.4 R24, [R41] ;  /* 0x000000002918783b */ /* 0x000ee20000000200 */
[----:B------:R-:W-:Y:S02]  /*204a0*/  IMAD.MOV.U32 R66, RZ, RZ, R136 ;  /* 0x000000ffff427224 */ /* 0x000fe400078e0088 */
[----:B------:R-:W-:Y:S02]  /*204b0*/  IMAD.MOV.U32 R68, RZ, RZ, R119 ;  /* 0x000000ffff447224 */ /* 0x000fe400078e0077 */
[----:B------:R-:W-:Y:S02]  /*204c0*/  IMAD.MOV.U32 R209, RZ, RZ, R59 ;  /* 0x000000ffffd17224 */ /* 0x000fe400078e003b */
[----:B------:R-:W-:-:S02]  /*204d0*/  IMAD.MOV.U32 R211, RZ, RZ, R57 ;  /* 0x000000ffffd37224 */ /* 0x000fc400078e0039 */
[----:B------:R-:W-:Y:S01]  /*204e0*/  IMAD.MOV.U32 R208, RZ, RZ, R56 ;  /* 0x000000ffffd07224 */ /* 0x000fe200078e0038 */
[----:B------:R-:W-:Y:S01]  /*204f0*/  MOV R203, R222 ;  /* 0x000000de00cb7202 */ /* 0x000fe20000000f00 */
[----:B------:R-:W-:Y:S01]  /*20500*/  IMAD.MOV.U32 R76, RZ, RZ, R42 ;  /* 0x000000ffff4c7224 */ /* 0x000fe200078e002a */
[----:B------:R-:W-:Y:S01]  /*20510*/  LDSM.16.M88.4 R52, [R55] ;  /* 0x000000003734783b */ /* 0x000fe20000000200 */
[----:B------:R-:W-:Y:S01]  /*20520*/  IMAD.MOV.U32 R136, RZ, RZ, R8 ;  /* 0x000000ffff887224 */ /* 0x000fe200078e0008 */
[----:B------:R-:W-:Y:S01]  /*20530*/  MOV R133, R9 ;  /* 0x0000000900857202 */ /* 0x000fe20000000f00 */
[----:B------:R-:W-:Y:S01]  /*20540*/  IMAD.MOV.U32 R119, RZ, RZ, R10 ;  /* 0x000000ffff777224 */ /* 0x000fe200078e000a */
[----:B------:R-:W-:Y:S01]  /*20550*/  LDSM.16.M88.4 R40, [R185] ;  /* 0x00000000b928783b */ /* 0x000fe20000000200 */
[----:B------:R-:W-:-:S03]  /*20560*/  IMAD.MOV.U32 R38, RZ, RZ, R11 ;  /* 0x000000ffff267224 */ /* 0x000fc600078e000b */
[----:B------:R-:W4:Y:S01]  /*20570*/  LDSM.16.M88.4 R8, [R188] ;  /* 0x00000000bc08783b */ /* 0x000f220000000200 */
[C---:B-1----:R-:W-:Y:S06]  /*20580*/  HMMA.16816.F32 R16, R12.reuse, R44, R176 ;  /* 0x0000002c0c10723c */ /* 0x042fec00000018b0 */
[----:B------:R-:W-:Y:S01]  /*20590*/  HMMA.16816.F32 R44, R12, R46, R172 ;  /* 0x0000002e0c2c723c */ /* 0x000fe200000018ac */
[----:B------:R-:W-:Y:S01]  /*205a0*/  MOV R75, R223 ;  /* 0x000000df004b7202 */ /* 0x000fe20000000f00 */
[----:B------:R-:W-:-:S04]  /*205b0*/  IMAD.MOV.U32 R2, RZ, RZ, R76 ;  /* 0x000000ffff027224 */ /* 0x000fc800078e004c */
[----:B--2---:R-:W-:Y:S01]  /*205c0*/  HMMA.16816.F32 R48, R12, R32, R128 ;  /* 0x000000200c30723c */ /* 0x004fe20000001880 */
[----:B------:R-:W-:Y:S01]  /*205d0*/  IMAD.MOV.U32 R92, RZ, RZ, R77 ;  /* 0x000000ffff5c7224 */ /* 0x000fe200078e004d */
[----:B------:R-:W-:-:S04]  /*205e0*/  MOV R93, R78 ;  /* 0x0000004e005d7202 */ /* 0x000fc80000000f00 */
[C---:B------:R-:W-:Y:S01]  /*205f0*/  HMMA.16816.F32 R56, R12.reuse, R34, R124 ;  /* 0x000000220c38723c */ /* 0x040fe2000000187c */
[----:B------:R-:W1:Y:S01]  /*20600*/  LDSM.16.M88.4 R32, [R185+0x800] ;  /* 0x00080000b920783b */ /* 0x000e620000000200 */
[----:B------:R-:W-:Y:S01]  /*20610*/  IMAD.MOV.U32 R94, RZ, RZ, R79 ;  /* 0x000000ffff5e7224 */ /* 0x000fe200078e004f */
[----:B------:R-:W-:Y:S01]  /*20620*/  MOV R223, R62 ;  /* 0x0000003e00df7202 */ /* 0x000fe20000000f00 */
[----:B------:R-:W-:Y:S02]  /*20630*/  IMAD.MOV.U32 R219, RZ, RZ, R221 ;  /* 0x000000ffffdb7224 */ /* 0x000fe400078e00dd */
[----:B------:R-:W-:Y:S01]  /*20640*/  IMAD.MOV.U32 R202, RZ, RZ, R220 ;  /* 0x000000ffffca7224 */ /* 0x000fe200078e00dc */
[----:B---3--:R-:W-:Y:S01]  /*20650*/  HMMA.16816.F32 R76, R12, R26, R88 ;  /* 0x0000001a0c4c723c */ /* 0x008fe20000001858 */
[----:B------:R-:W-:Y:S01]  /*20660*/  IMAD.MOV.U32 R95, RZ, RZ, R207 ;  /* 0x000000ffff5f7224 */ /* 0x000fe200078e00cf */
[----:B------:R-:W-:Y:S01]  /*20670*/  MOV R207, R65 ;  /* 0x0000004100cf7202 */ /* 0x000fe20000000f00 */
[----:B------:R-:W-:-:S02]  /*20680*/  IMAD.MOV.U32 R96, RZ, RZ, R66 ;  /* 0x000000ffff607224 */ /* 0x000fc400078e0042 */
[----:B------:R-:W-:Y:S02]  /*20690*/  IMAD.MOV.U32 R97, RZ, RZ, R67 ;  /* 0x000000ffff617224 */ /* 0x000fe400078e0043 */
[----:B------:R-:W-:Y:S02]  /*206a0*/  IMAD.MOV.U32 R221, RZ, RZ, R64 ;  /* 0x000000ffffdd7224 */ /* 0x000fe400078e0040 */
[----:B------:R-:W-:Y:S01]  /*206b0*/  IMAD.MOV.U32 R222, RZ, RZ, R63 ;  /* 0x000000ffffde7224 */ /* 0x000fe200078e003f */
[----:B------:R-:W-:Y:S01]  /*206c0*/  HMMA.16816.F32 R64, R12, R30, R112 ;  /* 0x0000001e0c40723c */ /* 0x000fe20000001870 */
[----:B------:R-:W-:Y:S02]  /*206d0*/  IMAD.MOV.U32 R220, RZ, RZ, R61 ;  /* 0x000000ffffdc7224 */ /* 0x000fe400078e003d */
[----:B------:R-:W-:-:S03]  /*206e0*/  IMAD.MOV.U32 R84, RZ, RZ, R60 ;  /* 0x000000ffff547224 */ /* 0x000fc600078e003c */
[----:B----4-:R-:W-:Y:S06]  /*206f0*/  HMMA.16816.F32 R88, R8, R40, R16 ;  /* 0x000000280858723c */ /* 0x010fec0000001810 */
[----:B------:R-:W-:Y:S01]  /*20700*/  HMMA.16816.F32 R60, R12, R28, R120 ;  /* 0x0000001c0c3c723c */ /* 0x000fe20000001878 */
[----:B------:R-:W2:Y:S05]  /*20710*/  LDSM.16.M88.4 R28, [R75] ;  /* 0x000000004b1c783b */ /* 0x000eaa0000000200 */
[----:B------:R-:W-:Y:S01]  /*20720*/  HMMA.16816.F32 R16, R8, R42, R44 ;  /* 0x0000002a0810723c */ /* 0x000fe2000000182c */
[----:B------:R-:W-:Y:S01]  /*20730*/  MOV R98, R68 ;  /* 0x0000004400627202 */ /* 0x000fe20000000f00 */
[----:B------:R-:W-:Y:S01]  /*20740*/  IMAD.MOV.U32 R200, RZ, RZ, R70 ;  /* 0x000000ffffc87224 */ /* 0x000fe200078e0046 */
[----:B------:R-:W-:-:S02]  /*20750*/  MOV R99, R69 ;  /* 0x0000004500637202 */ /* 0x000fc40000000f00 */
[----:B------:R-:W-:Y:S02]  /*20760*/  MOV R201, R71 ;  /* 0x0000004700c97202 */ /* 0x000fe40000000f00 */
[----:B------:R-:W-:Y:S01]  /*20770*/  HMMA.16816.F32 R68, R12, R24, R104 ;  /* 0x000000180c44723c */ /* 0x000fe20000001868 */
[----:B------:R3:W4:Y:S01]  /*20780*/  LDSM.16.M88.4 R24, [R2] ;  /* 0x000000000218783b */ /* 0x0007220000000200 */
[----:B------:R-:W-:Y:S02]  /*20790*/  MOV R82, R98 ;  /* 0x0000006200527202 */ /* 0x000fe40000000f00 */
[----:B------:R-:W-:Y:S01]  /*207a0*/  MOV R98, R21 ;  /* 0x0000001500627202 */ /* 0x000fe20000000f00 */
[----:B------:R-:W-:Y:S01]  /*207b0*/  IMAD.MOV.U32 R83, RZ, RZ, R99 ;  /* 0x000000ffff537224 */ /* 0x000fe200078e0063 */
[----:B-1----:R-:W-:Y:S01]  /*207c0*/  HMMA.16816.F32 R40, R8, R32, R48 ;  /* 0x000000200828723c */ /* 0x002fe20000001830 */
[----:B------:R-:W-:Y:S02]  /*207d0*/  IMAD.MOV.U32 R99, RZ, RZ, R116 ;  /* 0x000000ffff637224 */ /* 0x000fe400078e0074 */
[----:B------:R-:W-:-:S02]  /*207e0*/  IMAD.MOV.U32 R197, RZ, RZ, R200 ;  /* 0x000000ffffc57224 */ /* 0x000fc400078e00c8 */
[----:B---3--:R-:W-:-:S04]  /*207f0*/  FMUL.FTZ R2, R88, R0 ;  /* 0x0000000058027220 */ /* 0x008fc80000410000 */
[----:B------:R1:W-:Y:S01]  /*20800*/  MUFU.TANH R21, R2 ;  /* 0x0000000200157308 */ /* 0x0003e20000002400 */
[----:B------:R-:W-:Y:S01]  /*20810*/  IMAD.MOV.U32 R198, RZ, RZ, R96 ;  /* 0x000000ffffc67224 */ /* 0x000fe200078e0060 */
[----:B------:R-:W-:Y:S01]  /*20820*/  MOV R200, R201 ;  /* 0x000000c900c87202 */ /* 0x000fe20000000f00 */
[----:B------:R-:W-:Y:S01]  /*20830*/  IMAD.MOV.U32 R81, RZ, RZ, R97 ;  /* 0x000000ffff517224 */ /* 0x000fe200078e0061 */
[----:B------:R-:W-:Y:S01]  /*20840*/  MOV R96, R217 ;  /* 0x000000d900607202 */ /* 0x000fe20000000f00 */
[----:B------:R-:W-:Y:S02]  /*20850*/  IMAD.MOV.U32 R201, RZ, RZ, R219 ;  /* 0x000000ffffc97224 */ /* 0x000fe400078e00db */
[----:B-1----:R-:W-:Y:S01]  /*20860*/  FMUL.FTZ R2, R89, R0 ;  /* 0x0000000059027220 */ /* 0x002fe20000410000 */
[----:B------:R-:W-:Y:S01]  /*20870*/  IMAD.MOV.U32 R199, RZ, RZ, R218 ;  /* 0x000000ffffc77224 */ /* 0x000fe200078e00da */
[----:B------:R1:W-:Y:S02]  /*20880*/  LDSM.16.M88.4 R48, [R81] ;  /* 0x000000005130783b */ /* 0x0003e40000000200 */
[----:B------:R3:W-:Y:S01]  /*20890*/  MUFU.TANH R88, R2 ;  /* 0x0000000200587308 */ /* 0x0007e20000002400 */
[----:B------:R-:W-:-:S02]  /*208a0*/  IMAD.MOV.U32 R97, RZ, RZ, R216 ;  /* 0x000000ffff617224 */ /* 0x000fc400078e00d8 */
[----:B--2---:R-:W-:Y:S01]  /*208b0*/  HMMA.16816.F32 R216, R12, R28, R244 ;  /* 0x0000001c0cd8723c */ /* 0x004fe200000018f4 */
[----:B------:R-:W-:Y:S02]  /*208c0*/  IMAD.MOV.U32 R178, RZ, RZ, R199 ;  /* 0x000000ffffb27224 */ /* 0x000fe400078e00c7 */
[----:B---3--:R-:W-:-:S04]  /*208d0*/  FMUL.FTZ R2, R91, R0 ;  /* 0x000000005b027220 */ /* 0x008fc80000410000 */
[----:B------:R2:W3:Y:S01]  /*208e0*/  MUFU.TANH R116, R2 ;  /* 0x0000000200747308 */ /* 0x0004e20000002400 */
[----:B------:R-:W-:Y:S02]  /*208f0*/  IMAD.MOV.U32 R199, RZ, RZ, R207 ;  /* 0x000000ffffc77224 */ /* 0x000fe400078e00cf */
[----:B------:R-:W-:Y:S02]  /*20900*/  IMAD.MOV.U32 R173, RZ, RZ, R82 ;  /* 0x000000ffffad7224 */ /* 0x000fe400078e0052 */
[----:B------:R-:W-:Y:S02]  /*20910*/  IMAD.MOV.U32 R174, RZ, RZ, R83 ;  /* 0x000000ffffae7224 */ /* 0x000fe400078e0053 */
[----:B------:R-:W-:Y:S01]  /*20920*/  IMAD.MOV.U32 R207, RZ, RZ, R3 ;  /* 0x000000ffffcf7224 */ /* 0x000fe200078e0003 */
[----:B-1----:R-:W-:Y:S01]  /*20930*/  HMMA.16816.F32 R80, R12, R30, R236 ;  /* 0x0000001e0c50723c */ /* 0x002fe200000018ec */
[----:B------:R-:W1:Y:S01]  /*20940*/  LDSM.16.M88.4 R28, [R185+0x1000] ;  /* 0x00100000b91c783b */ /* 0x000e620000000200 */
[----:B--2---:R-:W-:-:S04]  /*20950*/  FMUL.FTZ R2, R16, R0 ;  /* 0x0000000010027220 */ /* 0x004fc80000410000 */
[----:B------:R-:W-:Y:S01]  /*20960*/  HMMA.16816.F32 R72, R12, R52, R240 ;  /* 0x000000340c48723c */ /* 0x000fe200000018f0 */
[----:B------:R-:W-:Y:S01]  /*20970*/  MOV R175, R197 ;  /* 0x000000c500af7202 */ /* 0x000fe20000000f00 */
[----:B------:R-:W-:Y:S01]  /*20980*/  IMAD.MOV.U32 R176, RZ, RZ, R198 ;  /* 0x000000ffffb07224 */ /* 0x000fe200078e00c6 */
[----:B------:R2:W-:Y:S01]  /*20990*/  MUFU.TANH R245, R2 ;  /* 0x0000000200f57308 */ /* 0x0005e20000002400 */
[----:B------:R-:W-:Y:S01]  /*209a0*/  IMAD.MOV.U32 R131, RZ, RZ, R199 ;  /* 0x000000ffff837224 */ /* 0x000fe200078e00c7 */
[----:B------:R-:W-:Y:S01]  /*209b0*/  MOV R198, R99 ;  /* 0x0000006300c67202 */ /* 0x000fe20000000f00 */
[----:B------:R-:W-:Y:S01]  /*209c0*/  IMAD.MOV.U32 R197, RZ, RZ, R98 ;  /* 0x000000ffffc57224 */ /* 0x000fe200078e0062 */
[----:B------:R-:W-:Y:S01]  /*209d0*/  MOV R199, R4 ;  /* 0x0000000400c77202 */ /* 0x000fe20000000f00 */
[----:B------:R4:W3:Y:S01]  /*209e0*/  LDSM.16.M88.4 R44, [R173] ;  /* 0x00000000ad2c783b */ /* 0x0008e20000000200 */
[----:B--2---:R-:W-:-:S04]  /*209f0*/  FMUL.FTZ R2, R17, R0 ;  /* 0x0000000011027220 */ /* 0x004fc80000410000 */
[----:B------:R2:W-:Y:S01]  /*20a00*/  MUFU.TANH R3, R2 ;  /* 0x0000000200037308 */ /* 0x0005e20000002400 */
[----:B------:R-:W-:Y:S01]  /*20a10*/  MOV R129, R175 ;  /* 0x000000af00817202 */ /* 0x000fe20000000f00 */
[----:B------:R-:W-:Y:S01]  /*20a20*/  IMAD.MOV.U32 R130, RZ, RZ, R176 ;  /* 0x000000ffff827224 */ /* 0x000fe200078e00b0 */
[----:B------:R-:W-:Y:S01]  /*20a30*/  MOV R175, R198 ;  /* 0x000000c600af7202 */ /* 0x000fe20000000f00 */
[----:B------:R-:W-:Y:S02]  /*20a40*/  IMAD.MOV.U32 R176, RZ, RZ, R197 ;  /* 0x000000ffffb07224 */ /* 0x000fe400078e00c5 */
[----:B--2---:R-:W-:-:S04]  /*20a50*/  FMUL.FTZ R2, R18, R0 ;  /* 0x0000000012027220 */ /* 0x004fc80000410000 */
[----:B------:R2:W-:Y:S01]  /*20a60*/  MUFU.TANH R243, R2 ;  /* 0x0000000200f37308 */ /* 0x0005e20000002400 */
[----:B----4-:R-:W-:Y:S01]  /*20a70*/  MOV R173, R206 ;  /* 0x000000ce00ad7202 */ /* 0x010fe20000000f00 */
[----:B------:R-:W-:Y:S01]  /*20a80*/  IMAD.MOV.U32 R177, RZ, RZ, R97 ;  /* 0x000000ffffb17224 */ /* 0x000fe200078e0061 */
[----:B------:R-:W-:Y:S01]  /*20a90*/  MOV R179, R96 ;  /* 0x0000006000b37202 */ /* 0x000fe20000000f00 */
[----:B------:R-:W-:Y:S01]  /*20aa0*/  IMAD.MOV.U32 R172, RZ, RZ, R207 ;  /* 0x000000ffffac7224 */ /* 0x000fe200078e00cf */
[----:B------:R-:W-:Y:S01]  /*20ab0*/  HMMA.16816.F32 R96, R12, R24, R232 ;  /* 0x000000180c60723c */ /* 0x000fe200000018e8 */
[----:B------:R-:W-:Y:S02]  /*20ac0*/  IMAD.MOV.U32 R197, RZ, RZ, R205 ;  /* 0x000000ffffc57224 */ /* 0x000fe400078e00cd */
[----:B------:R-:W-:Y:S02]  /*20ad0*/  IMAD.MOV.U32 R198, RZ, RZ, R204 ;  /* 0x000000ffffc67224 */ /* 0x000fe400078e00cc */
[----:B--2---:R-:W-:-:S04]  /*20ae0*/  FMUL.FTZ R2, R19, R0 ;  /* 0x0000000013027220 */ /* 0x004fc80000410000 */
[----:B------:R2:W-:Y:S01]  /*20af0*/  MUFU.TANH R4, R2 ;  /* 0x0000000200047308 */ /* 0x0005e20000002400 */
[----:B------:R-:W-:Y:S01]  /*20b00*/  HMMA.16816.F32 R204, R12, R26, R224 ;  /* 0x0000001a0ccc723c */ /* 0x000fe200000018e0 */
[----:B------:R4:W3:Y:S01]  /*20b10*/  LDSM.16.M88.4 R24, [R129] ;  /* 0x000000008118783b */ /* 0x0008e20000000200 */
[----:B------:R-:W-:Y:S02]  /*20b20*/  IMAD.MOV.U32 R128, RZ, RZ, R173 ;  /* 0x000000ffff807224 */ /* 0x000fe400078e00ad */
[----:B------:R-:W-:Y:S02]  /*20b30*/  IMAD.MOV.U32 R126, RZ, RZ, R130 ;  /* 0x000000ffff7e7224 */ /* 0x000fe400078e0082 */
[----:B------:R-:W-:Y:S01]  /*20b40*/  IMAD.MOV.U32 R173, RZ, RZ, R200 ;  /* 0x000000ffffad7224 */ /* 0x000fe200078e00c8 */
[----:B------:R-:W-:Y:S01]  /*20b50*/  MOV R200, R6 ;  /* 0x0000000600c87202 */ /* 0x000fe20000000f00 */
[----:B------:R-:W-:Y:S02]  /*20b60*/  IMAD.MOV.U32 R127, RZ, RZ, R131 ;  /* 0x000000ffff7f7224 */ /* 0x000fe400078e0083 */
[----:B--2---:R-:W-:-:S04]  /*20b70*/  FMUL.FTZ R2, R40, R0 ;  /* 0x0000000028027220 */ /* 0x004fc80000410000 */
[----:B------:R2:W-:Y:S01]  /*20b80*/  MUFU.TANH R242, R2 ;  /* 0x0000000200f27308 */ /* 0x0005e20000002400 */
[----:B------:R-:W-:Y:S01]  /*20b90*/  HMMA.16816.F32 R16, R8, R34, R56 ;  /* 0x000000220810723c */ /* 0x000fe20000001838 */
[----:B------:R-:W-:Y:S02]  /*20ba0*/  IMAD.MOV.U32 R122, RZ, RZ, R126 ;  /* 0x000000ffff7a7224 */ /* 0x000fe400078e007e */
[----:B------:R-:W-:Y:S01]  /*20bb0*/  IMAD.MOV.U32 R123, RZ, RZ, R127 ;  /* 0x000000ffff7b7224 */ /* 0x000fe200078e007f */
[----:B------:R-:W-:Y:S01]  /*20bc0*/  MOV R130, R172 ;  /* 0x000000ac00827202 */ /* 0x000fe20000000f00 */
[----:B----4-:R-:W-:Y:S02]  /*20bd0*/  IMAD.MOV.U32 R129, RZ, RZ, R197 ;  /* 0x000000ffff817224 */ /* 0x010fe400078e00c5 */
[----:B--2---:R-:W-:-:S04]  /*20be0*/  FMUL.FTZ R2, R41, R0 ;  /* 0x0000000029027220 */ /* 0x004fc80000410000 */
[----:B------:R2:W-:Y:S01]  /*20bf0*/  MUFU.TANH R6, R2 ;  /* 0x0000000200067308 */ /* 0x0005e20000002400 */
[----:B------:R-:W-:Y:S01]  /*20c00*/  MOV R131, R198 ;  /* 0x000000c600837202 */ /* 0x000fe20000000f00 */
[----:B------:R-:W-:Y:S01]  /*20c10*/  IMAD.MOV.U32 R172, RZ, RZ, R199 ;  /* 0x000000ffffac7224 */ /* 0x000fe200078e00c7 */
[----:B------:R-:W-:Y:S01]  /*20c20*/  MOV R197, R158 ;  /* 0x0000009e00c57202 */ /* 0x000fe20000000f00 */
[----:B------:R-:W-:Y:S01]  /*20c30*/  IMAD.MOV.U32 R198, RZ, RZ, R157 ;  /* 0x000000ffffc67224 */ /* 0x000fe200078e009d */
[----:B------:R-:W-:Y:S01]  /*20c40*/  HMMA.16816.F32 R92, R12, R54, R92 ;  /* 0x000000360c5c723c */ /* 0x000fe2000000185c */
[----:B--2---:R-:W-:Y:S01]  /*20c50*/  FMUL.FTZ R2, R42, R0 ;  /* 0x000000002a027220 */ /* 0x004fe20000410000 */
[----:B------:R-:W-:-:S04]  /*20c60*/  IMAD.MOV.U32 R199, RZ, RZ, R156 ;  /* 0x000000ffffc77224 */ /* 0x000fc800078e009c */
[----:B-1----:R-:W-:Y:S01]  /*20c70*/  HMMA.16816.F32 R32, R8, R28, R60 ;  /* 0x0000001c0820723c */ /* 0x002fe2000000183c */
[----:B------:R-:W-:Y:S01]  /*20c80*/  LDSM.16.M88.4 R52, [R185+0x1800] ;  /* 0x00180000b934783b */ /* 0x000fe20000000200 */
[----:B------:R1:W-:Y:S03]  /*20c90*/  MUFU.TANH R241, R2 ;  /* 0x0000000200f17308 */ /* 0x0003e60000002400 */
[----:B------:R2:W5:Y:S01]  /*20ca0*/  LDL.LU R158, [R1+0x1d0] ;  /* 0x0001d000019e7983 */ /* 0x0005620000300800 */
[C---:B------:R-:W-:Y:S03]  /*20cb0*/  HMMA.16816.F32 R84, R12.reuse, R48, R84 ;  /* 0x000000300c54723c */ /* 0x040fe60000001854 */
[----:B------:R2:W5:Y:S03]  /*20cc0*/  LDL.LU R157, [R1+0x1cc] ;  /* 0x0001cc00019d7983 */ /* 0x0005660000300800 */
[----:B------:R-:W-:Y:S01]  /*20cd0*/  HMMA.16816.F32 R124, R12, R50, R212 ;  /* 0x000000320c7c723c */ /* 0x000fe200000018d4 */
[----:B------:R2:W5:Y:S01]  /*20ce0*/  LDL.LU R156, [R1+0x1c8] ;  /* 0x0001c800019c7983 */ /* 0x0005620000300800 */
[----:B-1----:R-:W-:-:S03]  /*20cf0*/  FMUL.FTZ R2, R43, R0 ;  /* 0x000000002b027220 */ /* 0x002fc60000410000 */
[----:B------:R1:W4:Y:S02]  /*20d00*/  LDSM.16.M88.4 R40, [R122] ;  /* 0x000000007a28783b */ /* 0x0003240000000200 */
[----:B-1----:R-:W-:Y:S01]  /*20d10*/  MOV R122, R123 ;  /* 0x0000007b007a7202 */ /* 0x002fe20000000f00 */
[----:B------:R-:W-:Y:S02]  /*20d20*/  IMAD.MOV.U32 R123, RZ, RZ, R128 ;  /* 0x000000ffff7b7224 */ /* 0x000fe400078e0080 */
[----:B------:R-:W-:Y:S01]  /*20d30*/  IMAD.MOV.U32 R128, RZ, RZ, R129 ;  /* 0x000000ffff807224 */ /* 0x000fe200078e0081 */
[----:B------:R-:W-:Y:S01]  /*20d40*/  MOV R129, R131 ;  /* 0x0000008300817202 */ /* 0x000fe20000000f00 */
[----:B------:R-:W-:Y:S01]  /*20d50*/  IMAD.MOV.U32 R131, RZ, RZ, R172 ;  /* 0x000000ffff837224 */ /* 0x000fe200078e00ac */
[----:B------:R1:W-:Y:S01]  /*20d60*/  LDSM.16.M88.4 R48, [R122] ;  /* 0x000000007a30783b */ /* 0x0003e20000000200 */
        /* <DEDUP_REMOVED lines=14> */
[----:B------:R-:W-:Y:S01]  /*20e50*/  IMAD.MOV.U32 R113, RZ, RZ, R128 ;  /* 0x000000ffff717224 */ /* 0x000fe200078e0080 */
[----:B------:R2:W-:Y:S01]  /*20e60*/  MUFU.TANH R39, R2 ;  /* 0x0000000200277308 */ /* 0x0005e20000002400 */
[----:B------:R-:W-:-:S02]  /*20e70*/  IMAD.MOV.U32 R115, RZ, RZ, R131 ;  /* 0x000000ffff737224 */ /* 0x000fc400078e0083 */
[----:B------:R-:W-:Y:S01]  /*20e80*/  IMAD.MOV.U32 R121, RZ, RZ, R123 ;  /* 0x000000ffff797224 */ /* 0x000fe200078e007b */
[----:B------:R-:W-:Y:S01]  /*20e90*/  MOV R131, R176 ;  /* 0x000000b000837202 */ /* 0x000fe20000000f00 */
[----:B------:R-:W-:Y:S02]  /*20ea0*/  IMAD.MOV.U32 R128, RZ, RZ, R172 ;  /* 0x000000ffff807224 */ /* 0x000fe400078e00ac */
[----:B------:R-:W-:Y:S01]  /*20eb0*/  IMAD.MOV.U32 R129, RZ, RZ, R174 ;  /* 0x000000ffff817224 */ /* 0x000fe200078e00ae */
[----:B------:R-:W-:Y:S01]  /*20ec0*/  MOV R107, R121 ;  /* 0x00000079006b7202 */ /* 0x000fe20000000f00 */
[----:B------:R-:W-:Y:S01]  /*20ed0*/  IMAD.MOV.U32 R172, RZ, RZ, R175 ;  /* 0x000000ffffac7224 */ /* 0x000fe200078e00af */
[----:B---3--:R-:W-:Y:S01]  /*20ee0*/  HMMA.16816.F32 R60, R12, R46, R112 ;  /* 0x0000002e0c3c723c */ /* 0x008fe20000001870 */
[----:B------:R-:W-:Y:S02]  /*20ef0*/  IMAD.MOV.U32 R173, RZ, RZ, R154 ;  /* 0x000000ffffad7224 */ /* 0x000fe400078e009a */
[----:B--2---:R-:W-:-:S04]  /*20f00*/  FMUL.FTZ R2, R16, R0 ;  /* 0x0000000010027220 */ /* 0x004fc80000410000 */
[----:B------:R-:W-:Y:S01]  /*20f10*/  IMAD.MOV.U32 R115, RZ, RZ, R130 ;  /* 0x000000ffff737224 */ /* 0x000fe200078e0082 */
[----:B------:R2:W-:Y:S01]  /*20f20*/  MUFU.TANH R240, R2 ;  /* 0x0000000200f07308 */ /* 0x0005e20000002400 */
[----:B------:R-:W-:Y:S01]  /*20f30*/  MOV R174, R153 ;  /* 0x0000009900ae7202 */ /* 0x000fe20000000f00 */
[----:B------:R-:W-:Y:S01]  /*20f40*/  IMAD.MOV.U32 R123, RZ, RZ, R131 ;  /* 0x000000ffff7b7224 */ /* 0x000fe200078e0083 */
[----:B------:R-:W-:Y:S01]  /*20f50*/  MOV R106, R107 ;  /* 0x0000006b006a7202 */ /* 0x000fe20000000f00 */
[----:B------:R-:W-:Y:S01]  /*20f60*/  IMAD.MOV.U32 R113, RZ, RZ, R115 ;  /* 0x000000ffff717224 */ /* 0x000fe200078e0073 */
[----:B------:R-:W-:Y:S01]  /*20f70*/  MOV R120, R129 ;  /* 0x0000008100787202 */ /* 0x000fe20000000f00 */
[----:B------:R-:W-:Y:S01]  /*20f80*/  IMAD.MOV.U32 R129, RZ, RZ, R173 ;  /* 0x000000ffff817224 */ /* 0x000fe200078e00ad */
[----:B-1----:R-:W-:Y:S01]  /*20f90*/  MOV R122, R172 ;  /* 0x000000ac007a7202 */ /* 0x002fe20000000f00 */
[----:B------:R-:W-:Y:S01]  /*20fa0*/  HMMA.16816.F32 R208, R12, R24, R208 ;  /* 0x000000180cd0723c */ /* 0x000fe200000018d0 */
[----:B------:R-:W-:Y:S01]  /*20fb0*/  IMAD.MOV.U32 R112, RZ, RZ, R123 ;  /* 0x000000ffff707224 */ /* 0x000fe200078e007b */
[----:B------:R-:W-:Y:S01]  /*20fc0*/  MOV R115, R128 ;  /* 0x0000008000737202 */ /* 0x000fe20000000f00 */
[----:B--2---:R-:W-:-:S03]  /*20fd0*/  FMUL.FTZ R2, R17, R0 ;  /* 0x0000000011027220 */ /* 0x004fc60000410000 */
[----:B------:R-:W-:Y:S01]  /*20fe0*/  HMMA.16816.F32 R220, R12, R26, R220 ;  /* 0x0000001a0cdc723c */ /* 0x000fe200000018dc */
[----:B------:R-:W-:Y:S01]  /*20ff0*/  IMAD.MOV.U32 R130, RZ, RZ, R174 ;  /* 0x000000ffff827224 */ /* 0x000fe200078e00ae */
[----:B------:R1:W2:Y:S01]  /*21000*/  LDSM.16.M88.4 R24, [R106] ;  /* 0x000000006a18783b */ /* 0x0002a20000000200 */
[----:B------:R3:W-:Y:S01]  /*21010*/  MUFU.TANH R91, R2 ;  /* 0x00000002005b7308 */ /* 0x0007e20000002400 */
[----:B------:R-:W-:Y:S02]  /*21020*/  IMAD.MOV.U32 R121, RZ, RZ, R129 ;  /* 0x000000ffff797224 */ /* 0x000fe400078e0081 */
[----:B------:R-:W-:Y:S02]  /*21030*/  IMAD.MOV.U32 R114, RZ, RZ, R122 ;  /* 0x000000ffff727224 */ /* 0x000fe400078e007a */
[----:B------:R-:W-:Y:S02]  /*21040*/  IMAD.MOV.U32 R107, RZ, RZ, R112 ;  /* 0x000000ffff6b7224 */ /* 0x000fe400078e0070 */
[----:B------:R-:W-:-:S02]  /*21050*/  IMAD.MOV.U32 R122, RZ, RZ, R130 ;  /* 0x000000ffff7a7224 */ /* 0x000fc400078e0082 */
[----:B------:R-:W-:Y:S01]  /*21060*/  IMAD.MOV.U32 R112, RZ, RZ, R115 ;  /* 0x000000ffff707224 */ /* 0x000fe200078e0073 */
[----:B------:R-:W-:Y:S01]  /*21070*/  MOV R115, R120 ;  /* 0x0000007800737202 */ /* 0x000fe20000000f00 */
[----:B---3--:R-:W-:-:S04]  /*21080*/  FMUL.FTZ R2, R18, R0 ;  /* 0x0000000012027220 */ /* 0x008fc80000410000 */
[----:B------:R3:W-:Y:S01]  /*21090*/  MUFU.TANH R239, R2 ;  /* 0x0000000200ef7308 */ /* 0x0007e20000002400 */
[----:B------:R-:W-:Y:S02]  /*210a0*/  IMAD.MOV.U32 R120, RZ, RZ, R121 ;  /* 0x000000ffff787224 */ /* 0x000fe400078e0079 */
[----:B------:R-:W-:Y:S02]  /*210b0*/  IMAD.MOV.U32 R121, RZ, RZ, R122 ;  /* 0x000000ffff797224 */ /* 0x000fe400078e007a */
[----:B------:R-:W-:Y:S01]  /*210c0*/  IMAD.MOV.U32 R247, RZ, RZ, R113 ;  /* 0x000000fffff77224 */ /* 0x000fe200078e0071 */
[----:B------:R-:W-:Y:S01]  /*210d0*/  MOV R105, R120 ;  /* 0x0000007800697202 */ /* 0x000fe20000000f00 */
[----:B------:R-:W-:Y:S02]  /*210e0*/  IMAD.MOV.U32 R104, RZ, RZ, R112 ;  /* 0x000000ffff687224 */ /* 0x000fe400078e0070 */
[----:B------:R-:W-:Y:S02]  /*210f0*/  IMAD.MOV.U32 R175, RZ, RZ, R152 ;  /* 0x000000ffffaf7224 */ /* 0x000fe400078e0098 */
[----:B---3--:R-:W-:-:S02]  /*21100*/  FMUL.FTZ R2, R19, R0 ;  /* 0x0000000013027220 */ /* 0x008fc40000410000 */
[----:B------:R-:W-:Y:S01]  /*21110*/  HMMA.16816.F32 R16, R8, R30, R64 ;  /* 0x0000001e0810723c */ /* 0x000fe20000001840 */
[----:B-1----:R-:W-:Y:S01]  /*21120*/  IMAD.MOV.U32 R106, RZ, RZ, R121 ;  /* 0x000000ffff6a7224 */ /* 0x002fe200078e0079 */
[----:B------:R1:W-:Y:S01]  /*21130*/  MUFU.TANH R89, R2 ;  /* 0x0000000200597308 */ /* 0x0003e20000002400 */
        /* <DEDUP_REMOVED lines=8> */
[----:B------:R-:W-:Y:S01]  /*211c0*/  LDSM.16.M88.4 R28, [R185+0x2000] ;  /* 0x00200000b91c783b */ /* 0x000fe20000000200 */
[----:B-1----:R-:W-:Y:S01]  /*211d0*/  FMUL.FTZ R2, R32, R0 ;  /* 0x0000000020027220 */ /* 0x002fe20000410000 */
[----:B------:R-:W-:-:S02]  /*211e0*/  IMAD.MOV.U32 R106, RZ, RZ, R114 ;  /* 0x000000ffff6a7224 */ /* 0x000fc400078e0072 */
[----:B------:R1:W3:Y:S01]  /*211f0*/  LDSM.16.M88.4 R44, [R244] ;  /* 0x00000000f42c783b */ /* 0x0002e20000000200 */
[----:B------:R2:W-:Y:S01]  /*21200*/  MUFU.TANH R238, R2 ;  /* 0x0000000200ee7308 */ /* 0x0005e20000002400 */
[----:B------:R-:W-:Y:S01]  /*21210*/  MOV R107, R108 ;  /* 0x0000006c006b7202 */ /* 0x000fe20000000f00 */
[----:B------:R-:W-:Y:S01]  /*21220*/  IMAD.MOV.U32 R114, RZ, RZ, R37 ;  /* 0x000000ffff727224 */ /* 0x000fe200078e0025 */
[----:B------:R-:W-:Y:S01]  /*21230*/  MOV R123, R131 ;  /* 0x00000083007b7202 */ /* 0x000fe20000000f00 */
[----:B------:R-:W-:Y:S01]  /*21240*/  IMAD.MOV.U32 R128, RZ, RZ, R172 ;  /* 0x000000ffff807224 */ /* 0x000fe200078e00ac */
[----:B----4-:R-:W-:Y:S01]  /*21250*/  HMMA.16816.F32 R196, R12, R40, R196 ;  /* 0x000000280cc4723c */ /* 0x010fe200000018c4 */
[----:B--2---:R-:W-:-:S04]  /*21260*/  FMUL.FTZ R2, R33, R0 ;  /* 0x0000000021027220 */ /* 0x004fc80000410000 */
[----:B------:R2:W-:Y:S01]  /*21270*/  MUFU.TANH R65, R2 ;  /* 0x0000000200417308 */ /* 0x0005e20000002400 */
[----:B-1----:R-:W-:Y:S01]  /*21280*/  MOV R244, R246 ;  /* 0x000000f600f47202 */ /* 0x002fe20000000f00 */
[----:B------:R-:W-:Y:S01]  /*21290*/  IMAD.MOV.U32 R246, RZ, RZ, R247 ;  /* 0x000000fffff67224 */ /* 0x000fe200078e00f7 */
[----:B------:R-:W-:Y:S01]  /*212a0*/  MOV R247, R104 ;  /* 0x0000006800f77202 */ /* 0x000fe20000000f00 */
[----:B------:R-:W-:Y:S01]  /*212b0*/  IMAD.MOV.U32 R104, RZ, RZ, R105 ;  /* 0x000000ffff687224 */ /* 0x000fe200078e0069 */
[----:B------:R-:W-:Y:S01]  /*212c0*/  HMMA.16816.F32 R200, R12, R42, R200 ;  /* 0x0000002a0cc8723c */ /* 0x000fe200000018c8 */
[----:B------:R-:W-:Y:S01]  /*212d0*/  MOV R105, R106 ;  /* 0x0000006a00697202 */ /* 0x000fe20000000f00 */
[----:B------:R-:W-:Y:S01]  /*212e0*/  IMAD.MOV.U32 R106, RZ, RZ, R107 ;  /* 0x000000ffff6a7224 */ /* 0x000fe200078e006b */
[----:B------:R-:W-:Y:S01]  /*212f0*/  MOV R122, R123 ;  /* 0x0000007b007a7202 */ /* 0x000fe20000000f00 */
[----:B------:R-:W-:Y:S01]  /*21300*/  IMAD.MOV.U32 R123, RZ, RZ, R128 ;  /* 0x000000ffff7b7224 */ /* 0x000fe200078e0080 */
[----:B------:R-:W-:Y:S01]  /*21310*/  MOV R107, R114 ;  /* 0x00000072006b7202 */ /* 0x000fe20000000f00 */
[----:B------:R-:W-:Y:S01]  /*21320*/  HMMA.16816.F32 R40, R8, R52, R68 ;  /* 0x000000340828723c */ /* 0x000fe20000001844 */
[----:B--2---:R-:W-:-:S04]  /*21330*/  FMUL.FTZ R2, R34, R0 ;  /* 0x0000000022027220 */ /* 0x004fc80000410000 */
[----:B------:R1:W-:Y:S01]  /*21340*/  MUFU.TANH R237, R2 ;  /* 0x0000000200ed7308 */ /* 0x0003e20000002400 */
[----:B------:R-:W-:Y:S01]  /*21350*/  IMAD.MOV.U32 R114, RZ, RZ, R20 ;  /* 0x000000ffff727224 */ /* 0x000fe200078e0014 */
[----:B------:R-:W-:Y:S01]  /*21360*/  MOV R113, R123 ;  /* 0x0000007b00717202 */ /* 0x000fe20000000f00 */
[----:B------:R-:W-:Y:S01]  /*21370*/  IMAD.MOV.U32 R112, RZ, RZ, R122 ;  /* 0x000000ffff707224 */ /* 0x000fe200078e007a */
[----:B------:R-:W-:Y:S01]  /*21380*/  MOV R56, R246 ;  /* 0x000000f600387202 */ /* 0x000fe20000000f00 */
[----:B------:R-:W-:Y:S02]  /*21390*/  IMAD.MOV.U32 R57, RZ, RZ, R247 ;  /* 0x000000ffff397224 */ /* 0x000fe400078e00f7 */
[----:B-1----:R-:W-:Y:S01]  /*213a0*/  FMUL.FTZ R2, R35, R0 ;  /* 0x0000000023027220 */ /* 0x002fe20000410000 */
[----:B------:R-:W-:Y:S01]  /*213b0*/  MOV R58, R112 ;  /* 0x00000070003a7202 */ /* 0x000fe20000000f00 */
[----:B------:R-:W-:Y:S01]  /*213c0*/  IMAD.MOV.U32 R59, RZ, RZ, R113 ;  /* 0x000000ffff3b7224 */ /* 0x000fe200078e0071 */
[----:B------:R-:W-:Y:S01]  /*213d0*/  HMMA.16816.F32 R224, R12, R24, R104 ;  /* 0x000000180ce0723c */ /* 0x000fe20000001868 */
[----:B------:R1:W-:Y:S01]  /*213e0*/  MUFU.TANH R20, R2 ;  /* 0x0000000200147308 */ /* 0x0003e20000002400 */
[----:B------:R-:W-:Y:S01]  /*213f0*/  IMAD.MOV.U32 R174, RZ, RZ, R150 ;  /* 0x000000ffffae7224 */ /* 0x000fe200078e0096 */
[----:B------:R-:W-:Y:S01]  /*21400*/  MOV R175, R149 ;  /* 0x0000009500af7202 */ /* 0x000fe20000000f00 */
[----:B------:R-:W-:Y:S01]  /*21410*/  IMAD.MOV.U32 R173, RZ, RZ, R148 ;  /* 0x000000ffffad7224 */ /* 0x000fe200078e0094 */
[----:B------:R-:W2:Y:S01]  /*21420*/  LDSM.16.M88.4 R32, [R244] ;  /* 0x00000000f420783b */ /* 0x000ea20000000200 */
[----:B-1----:R-:W-:-:S04]  /*21430*/  FMUL.FTZ R2, R16, R0 ;  /* 0x0000000010027220 */ /* 0x002fc80000410000 */
[----:B------:R1:W-:Y:S01]  /*21440*/  MUFU.TANH R236, R2 ;  /* 0x0000000200ec7308 */ /* 0x0003e20000002400 */
[----:B------:R-:W-:Y:S01]  /*21450*/  HMMA.16816.F32 R232, R12, R48, R228 ;  /* 0x000000300ce8723c */ /* 0x000fe200000018e4 */
[----:B------:R-:W-:Y:S01]  /*21460*/  IMAD.MOV.U32 R105, RZ, RZ, R195 ;  /* 0x000000ffff697224 */ /* 0x000fe200078e00c3 */
[----:B------:R-:W-:Y:S01]  /*21470*/  MOV R130, R174 ;  /* 0x000000ae00827202 */ /* 0x000fe20000000f00 */
[----:B------:R-:W-:-:S03]  /*21480*/  IMAD.MOV.U32 R129, RZ, RZ, R173 ;  /* 0x000000ffff817224 */ /* 0x000fc600078e00ad */
[----:B------:R-:W-:Y:S01]  /*21490*/  HMMA.16816.F32 R228, R12, R26, R56 ;  /* 0x0000001a0ce4723c */ /* 0x000fe20000001838 */
[----:B------:R-:W4:Y:S01]  /*214a0*/  LDSM.16.M88.4 R24, [R117] ;  /* 0x000000007518783b */ /* 0x000f220000000200 */
[----:B-1----:R-:W-:Y:S01]  /*214b0*/  FMUL.FTZ R2, R17, R0 ;  /* 0x0000000011027220 */ /* 0x002fe20000410000 */
[----:B------:R-:W-:Y:S01]  /*214c0*/  IMAD.MOV.U32 R131, RZ, RZ, R175 ;  /* 0x000000ffff837224 */ /* 0x000fe200078e00af */
[----:B------:R-:W-:Y:S01]  /*214d0*/  MOV R174, R146 ;  /* 0x0000009200ae7202 */ /* 0x000fe20000000f00 */
[----:B------:R-:W-:Y:S01]  /*214e0*/  IMAD.MOV.U32 R172, RZ, RZ, R147 ;  /* 0x000000ffffac7224 */ /* 0x000fe200078e0093 */
[----:B------:R1:W-:Y:S01]  /*214f0*/  MUFU.TANH R64, R2 ;  /* 0x0000000200407308 */ /* 0x0003e20000002400 */
[----:B------:R-:W-:Y:S01]  /*21500*/  IMAD.MOV.U32 R173, RZ, RZ, R144 ;  /* 0x000000ffffad7224 */ /* 0x000fe200078e0090 */
[----:B------:R-:W-:Y:S01]  /*21510*/  MOV R106, R138 ;  /* 0x0000008a006a7202 */ /* 0x000fe20000000f00 */
[----:B------:R-:W-:Y:S01]  /*21520*/  IMAD.MOV.U32 R128, RZ, RZ, R129 ;  /* 0x000000ffff807224 */ /* 0x000fe200078e0081 */
[----:B------:R-:W-:Y:S01]  /*21530*/  MOV R129, R130 ;  /* 0x0000008200817202 */ /* 0x000fe20000000f00 */
[----:B------:R-:W-:Y:S01]  /*21540*/  IMAD.MOV.U32 R107, RZ, RZ, R137 ;  /* 0x000000ffff6b7224 */ /* 0x000fe200078e0089 */
[----:B------:R-:W4:Y:S01]  /*21550*/  LDSM.16.M88.4 R56, [R185+0x2800] ;  /* 0x00280000b938783b */ /* 0x000f220000000200 */
[----:B-1----:R-:W-:-:S04]  /*21560*/  FMUL.FTZ R2, R18, R0 ;  /* 0x0000000012027220 */ /* 0x002fc80000410000 */
[----:B------:R1:W-:Y:S01]  /*21570*/  MUFU.TANH R195, R2 ;  /* 0x0000000200c37308 */ /* 0x0003e20000002400 */
[----:B------:R-:W-:Y:S02]  /*21580*/  IMAD.MOV.U32 R175, RZ, RZ, R145 ;  /* 0x000000ffffaf7224 */ /* 0x000fe400078e0091 */
[----:B------:R-:W-:Y:S02]  /*21590*/  IMAD.MOV.U32 R130, RZ, RZ, R131 ;  /* 0x000000ffff827224 */ /* 0x000fe400078e0083 */
[----:B------:R-:W-:Y:S01]  /*215a0*/  IMAD.MOV.U32 R131, RZ, RZ, R172 ;  /* 0x000000ffff837224 */ /* 0x000fe200078e00ac */
[----:B------:R-:W-:Y:S01]  /*215b0*/  MOV R172, R173 ;  /* 0x000000ad00ac7202 */ /* 0x000fe20000000f00 */
[----:B-1----:R-:W-:Y:S02]  /*215c0*/  FMUL.FTZ R2, R19, R0 ;  /* 0x0000000013027220 */ /* 0x002fe40000410000 */
[----:B------:R-:W-:Y:S01]  /*215d0*/  HMMA.16816.F32 R16, R8, R54, R76 ;  /* 0x000000360810723c */ /* 0x000fe2000000184c */
[----:B------:R-:W-:Y:S01]  /*215e0*/  IMAD.MOV.U32 R173, RZ, RZ, R174 ;  /* 0x000000ffffad7224 */ /* 0x000fe200078e00ae */
[----:B------:R1:W-:Y:S01]  /*215f0*/  MUFU.TANH R66, R2 ;  /* 0x0000000200427308 */ /* 0x0003e20000002400 */
[----:B------:R-:W-:Y:S01]  /*21600*/  IMAD.MOV.U32 R174, RZ, RZ, R175 ;  /* 0x000000ffffae7224 */ /* 0x000fe200078e00af */
[----:B------:R-:W-:Y:S01]  /*21610*/  MOV R175, R143 ;  /* 0x0000008f00af7202 */ /* 0x000fe20000000f00 */
[----:B------:R-:W-:Y:S01]  /*21620*/  IMAD.MOV.U32 R176, RZ, RZ, R177 ;  /* 0x000000ffffb07224 */ /* 0x000fe200078e00b1 */
[----:B---3--:R-:W-:Y:S01]  /*21630*/  HMMA.16816.F32 R128, R12, R44, R128 ;  /* 0x0000002c0c80723c */ /* 0x008fe20000001880 */
        /* <DEDUP_REMOVED lines=10> */
[----:B------:R-:W-:Y:S01]  /*216e0*/  LDSM.16.M88.4 R52, [R185+0x3000] ;  /* 0x00300000b934783b */ /* 0x000fe20000000200 */
[----:B-1----:R-:W-:-:S04]  /*216f0*/  FMUL.FTZ R2, R40, R0 ;  /* 0x0000000028027220 */ /* 0x002fc80000410000 */
[----:B------:R1:W-:Y:S01]  /*21700*/  MUFU.TANH R138, R2 ;  /* 0x00000002008a7308 */ /* 0x0003e20000002400 */
[----:B------:R-:W-:Y:S01]  /*21710*/  HMMA.16816.F32 R172, R12, R46, R172 ;  /* 0x0000002e0cac723c */ /* 0x000fe200000018ac */
[----:B-1----:R-:W-:-:S06]  /*21720*/  FMUL.FTZ R2, R41, R0 ;  /* 0x0000000029027220 */ /* 0x002fcc0000410000 */
[----:B------:R1:W-:Y:S01]  /*21730*/  MUFU.TANH R67, R2 ;  /* 0x0000000200437308 */ /* 0x0003e20000002400 */
[----:B------:R-:W-:Y:S01]  /*21740*/  HMMA.16816.F32 R44, R8, R28, R72 ;  /* 0x0000001c082c723c */ /* 0x000fe20000001848 */
[----:B------:R-:W-:Y:S01]  /*21750*/  IMAD.MOV.U32 R177, RZ, RZ, R178 ;  /* 0x000000ffffb17224 */ /* 0x000fe200078e00b2 */
[----:B------:R-:W-:Y:S01]  /*21760*/  MOV R178, R179 ;  /* 0x000000b300b27202 */ /* 0x000fe20000000f00 */
[----:B-1----:R-:W-:-:S04]  /*21770*/  FMUL.FTZ R2, R42, R0 ;  /* 0x000000002a027220 */ /* 0x002fc80000410000 */
[----:B------:R1:W-:Y:S01]  /*21780*/  MUFU.TANH R137, R2 ;  /* 0x0000000200897308 */ /* 0x0003e20000002400 */
[----:B------:R-:W-:Y:S01]  /*21790*/  IMAD.MOV.U32 R179, RZ, RZ, R155 ;  /* 0x000000ffffb37224 */ /* 0x000fe200078e009b */
[----:B------:R-:W-:Y:S01]  /*217a0*/  MOV R114, R251 ;  /* 0x000000fb00727202 */ /* 0x000fe20000000f00 */
[----:B------:R-:W-:Y:S02]  /*217b0*/  IMAD.MOV.U32 R115, RZ, RZ, R249 ;  /* 0x000000ffff737224 */ /* 0x000fe400078e00f9 */
[----:B------:R-:W-:Y:S01]  /*217c0*/  IMAD.MOV.U32 R103, RZ, RZ, R38 ;  /* 0x000000ffff677224 */ /* 0x000fe200078e0026 */
[C---:B--2---:R-:W-:Y:S01]  /*217d0*/  HMMA.16816.F32 R120, R12.reuse, R32, R120 ;  /* 0x000000200c78723c */ /* 0x044fe20000001878 */
[----:B------:R2:W5:Y:S04]  /*217e0*/  LDL.LU R155, [R1+0x1c4] ;  /* 0x0001c400019b7983 */ /* 0x0005680000300800 */
[----:B------:R2:W5:Y:S01]  /*217f0*/  LDL.LU R154, [R1+0x1c0] ;  /* 0x0001c000019a7983 */ /* 0x0005620000300800 */
[-C--:B-1----:R-:W-:Y:S01]  /*21800*/  FMUL.FTZ R2, R43, R0.reuse ;  /* 0x000000002b027220 */ /* 0x082fe20000410000 */
[C---:B------:R-:W-:Y:S02]  /*21810*/  HMMA.16816.F32 R176, R12.reuse, R50, R176 ;  /* 0x000000320cb0723c */ /* 0x040fe400000018b0 */
[----:B------:R-:W1:Y:S01]  /*21820*/  LDSM.16.M88.4 R40, [R185+0x4000] ;  /* 0x00400000b928783b */ /* 0x000e620000000200 */
[----:B------:R3:W2:Y:S03]  /*21830*/  MUFU.TANH R68, R2 ;  /* 0x0000000200447308 */ /* 0x0006a60000002400 */
[----:B------:R-:W1:Y:S01]  /*21840*/  LDSM.16.M88.4 R48, [R185+0x3800] ;  /* 0x00380000b930783b */ /* 0x000e620000000200 */
[C---:B------:R-:W-:Y:S03]  /*21850*/  HMMA.16816.F32 R112, R12.reuse, R34, R112 ;  /* 0x000000220c70723c */ /* 0x040fe60000001870 */
[----:B------:R-:W-:Y:S03]  /*21860*/  LDSM.16.M88.4 R32, [R185+0x4800] ;  /* 0x00480000b920783b */ /* 0x000fe60000000200 */
[C---:B----4-:R-:W-:Y:S01]  /*21870*/  HMMA.16816.F32 R104, R12.reuse, R24, R104 ;  /* 0x000000180c68723c */ /* 0x050fe20000001868 */
[----:B------:R4:W5:Y:S04]  /*21880*/  LDL.LU R153, [R1+0x1bc] ;  /* 0x0001bc0001997983 */ /* 0x0009680000300800 */
[----:B------:R4:W5:Y:S01]  /*21890*/  LDL.LU R152, [R1+0x1b8] ;  /* 0x0001b80001987983 */ /* 0x0009620000300800 */
[-C--:B---3--:R-:W-:Y:S01]  /*218a0*/  FMUL.FTZ R2, R16, R0.reuse ;  /* 0x0000000010027220 */ /* 0x088fe20000410000 */
[----:B------:R-:W-:Y:S02]  /*218b0*/  HMMA.16816.F32 R100, R12, R26, R100 ;  /* 0x0000001a0c64723c */ /* 0x000fe40000001864 */
[----:B------:R-:W3:Y:S01]  /*218c0*/  LDSM.16.M88.4 R24, [R185+0x5000] ;  /* 0x00500000b918783b */ /* 0x000ee20000000200 */
[----:B------:R2:W-:Y:S03]  /*218d0*/  MUFU.TANH R136, R2 ;  /* 0x0000000200887308 */ /* 0x0005e60000002400 */
[----:B------:R4:W5:Y:S01]  /*218e0*/  LDL.LU R151, [R1+0x1b4] ;  /* 0x0001b40001977983 */ /* 0x0009620000300800 */
[----:B------:R-:W-:Y:S03]  /*218f0*/  HMMA.16816.F32 R12, R8, R30, R92 ;  /* 0x0000001e080c723c */ /* 0x000fe6000000185c */
[----:B------:R4:W5:Y:S01]  /*21900*/  LDL.LU R150, [R1+0x1b0] ;  /* 0x0001b00001967983 */ /* 0x0009620000300800 */
[----:B--2---:R-:W-:-:S02]  /*21910*/  FMUL.FTZ R2, R17, R0 ;  /* 0x0000000011027220 */ /* 0x004fc40000410000 */
[C---:B------:R-:W-:Y:S01]  /*21920*/  HMMA.16816.F32 R28, R8.reuse, R56, R216 ;  /* 0x00000038081c723c */ /* 0x040fe200000018d8 */
[----:B------:R4:W5:Y:S01]  /*21930*/  LDL.LU R149, [R1+0x1ac] ;  /* 0x0001ac0001957983 */ /* 0x0009620000300800 */
[----:B------:R2:W4:Y:S03]  /*21940*/  MUFU.TANH R38, R2 ;  /* 0x0000000200267308 */ /* 0x0005260000002400 */
[----:B------:R3:W5:Y:S02]  /*21950*/  LDL.LU R148, [R1+0x1a8] ;  /* 0x0001a80001947983 */ /* 0x0007640000300800 */
[----:B------:R-:W-:Y:S01]  /*21960*/  IMAD.MOV.U32 R219, RZ, RZ, R116 ;  /* 0x000000ffffdb7224 */ /* 0x000fe200078e0074 */
[----:B------:R-:W-:Y:S01]  /*21970*/  MOV R216, R68 ;  /* 0x0000004400d87202 */ /* 0x000fe20000000f00 */
[C---:B-1----:R-:W-:Y:S06]  /*21980*/  HMMA.16816.F32 R76, R8.reuse, R40, R212 ;  /* 0x00000028084c723c */ /* 0x042fec00000018d4 */
[----:B------:R-:W-:Y:S01]  /*21990*/  HMMA.16816.F32 R72, R8, R58, R80 ;  /* 0x0000003a0848723c */ /* 0x000fe20000001850 */
[----:B------:R-:W1:Y:S01]  /*219a0*/  LDSM.16.M88.4 R56, [R185+0x6800] ;  /* 0x00680000b938783b */ /* 0x000e620000000200 */
[----:B--2---:R-:W-:-:S04]  /*219b0*/  FMUL.FTZ R2, R18, R0 ;  /* 0x0000000012027220 */ /* 0x004fc80000410000 */
[----:B------:R-:W-:Y:S01]  /*219c0*/  HMMA.16816.F32 R92, R8, R54, R204 ;  /* 0x00000036085c723c */ /* 0x000fe200000018cc */
[----:B------:R-:W-:-:S05]  /*219d0*/  MOV R218, R64 ;  /* 0x0000004000da7202 */ /* 0x000fca0000000f00 */
[C---:B------:R-:W-:Y:S01]  /*219e0*/  HMMA.16816.F32 R96, R8.reuse, R52, R96 ;  /* 0x000000340860723c */ /* 0x040fe20000001860 */
[----:B------:R2:W4:Y:S01]  /*219f0*/  MUFU.TANH R133, R2 ;  /* 0x0000000200857308 */ /* 0x0005220000002400 */
[----:B------:R-:W-:Y:S01]  /*21a00*/  IMAD.MOV.U32 R217, RZ, RZ, R88 ;  /* 0x000000ffffd97224 */ /* 0x000fe200078e0058 */
[----:B------:R1:W5:Y:S03]  /*21a10*/  LDL.LU R147, [R1+0x1a4] ;  /* 0x0001a40001937983 */ /* 0x0003660000300800 */
[C---:B------:R-:W-:Y:S01]  /*21a20*/  HMMA.16816.F32 R68, R8.reuse, R42, R60 ;  /* 0x0000002a0844723c */ /* 0x040fe2000000183c */
[----:B------:R-:W-:Y:S05]  /*21a30*/  LDSM.16.M88.4 R40, [R185+0x6000] ;  /* 0x00600000b928783b */ /* 0x000fea0000000200 */
[----:B------:R-:W-:Y:S01]  /*21a40*/  HMMA.16816.F32 R80, R8, R50, R124 ;  /* 0x000000320850723c */ /* 0x000fe2000000187c */
[----:B------:R-:W-:Y:S01]  /*21a50*/  MOV R205, R67 ;  /* 0x0000004300cd7202 */ /* 0x000fe20000000f00 */
[----:B------:R-:W-:-:S04]  /*21a60*/  IMAD.MOV.U32 R204, RZ, RZ, R66 ;  /* 0x000000ffffcc7224 */ /* 0x000fc800078e0042 */
[C---:B------:R-:W-:Y:S01]  /*21a70*/  HMMA.16816.F32 R84, R8.reuse, R48, R84 ;  /* 0x000000300854723c */ /* 0x040fe20000001854 */
[----:B--2---:R-:W-:Y:S01]  /*21a80*/  FMUL.FTZ R2, R19, R0 ;  /* 0x0000000013027220 */ /* 0x004fe20000410000 */
[----:B------:R-:W-:Y:S01]  /*21a90*/  IMAD.MOV.U32 R124, RZ, RZ, R109 ;  /* 0x000000ffff7c7224 */ /* 0x000fe200078e006d */
[----:B------:R-:W-:Y:S01]  /*21aa0*/  MOV R125, R91 ;  /* 0x0000005b007d7202 */ /* 0x000fe20000000f00 */
[----:B------:R-:W-:Y:S01]  /*21ab0*/  LDSM.16.M88.4 R16, [R185+0x5800] ;  /* 0x00580000b910783b */ /* 0x000fe20000000200 */
[----:B------:R2:W-:Y:S01]  /*21ac0*/  MUFU.TANH R251, R2 ;  /* 0x0000000200fb7308 */ /* 0x0005e20000002400 */
[----:B------:R-:W-:Y:S01]  /*21ad0*/  MOV R127, R65 ;  /* 0x00000041007f7202 */ /* 0x000fe20000000f00 */
[----:B------:R-:W-:Y:S01]  /*21ae0*/  IMAD.MOV.U32 R126, RZ, RZ, R89 ;  /* 0x000000ffff7e7224 */ /* 0x000fe200078e0059 */
[----:B---3--:R-:W-:Y:S01]  /*21af0*/  HMMA.16816.F32 R52, R8, R24, R196 ;  /* 0x000000180834723c */ /* 0x008fe200000018c4 */
[----:B------:R-:W3:Y:S01]  /*21b00*/  LDSM.16.M88.4 R48, [R185+0x7000] ;  /* 0x00700000b930783b */ /* 0x000ee20000000200 */
[----:B------:R-:W-:Y:S01]  /*21b10*/  IMAD.MOV.U32 R212, RZ, RZ, R39 ;  /* 0x000000ffffd47224 */ /* 0x000fe200078e0027 */
[----:B------:R-:W-:-:S02]  /*21b20*/  MOV R213, R216 ;  /* 0x000000d800d57202 */ /* 0x000fc40000000f00 */
[----:B------:R3:W5:Y:S01]  /*21b30*/  LDL.LU R146, [R1+0x1a0] ;  /* 0x0001a00001927983 */ /* 0x0007620000300800 */
[-C--:B--2---:R-:W-:Y:S01]  /*21b40*/  FMUL.FTZ R2, R44, R0.reuse ;  /* 0x000000002c027220 */ /* 0x084fe20000410000 */
[C---:B------:R-:W-:Y:S06]  /*21b50*/  HMMA.16816.F32 R64, R8.reuse, R32, R208 ;  /* 0x000000200840723c */ /* 0x040fec00000018d0 */
[C---:B------:R-:W-:Y:S01]  /*21b60*/  HMMA.16816.F32 R60, R8.reuse, R34, R220 ;  /* 0x00000022083c723c */ /* 0x040fe200000018dc */
[----:B------:R2:W4:Y:S05]  /*21b70*/  MUFU.TANH R119, R2 ;  /* 0x0000000200777308 */ /* 0x00052a0000002400 */
[C---:B-1----:R-:W-:Y:S06]  /*21b80*/  HMMA.16816.F32 R172, R8.reuse, R58, R172 ;  /* 0x0000003a08ac723c */ /* 0x042fec00000018ac */
[----:B---3--:R-:W-:Y:S01]  /*21b90*/  HMMA.16816.F32 R120, R8, R48, R120 ;  /* 0x000000300878723c */ /* 0x008fe20000001878 */
[----:B--2---:R-:W-:-:S05]  /*21ba0*/  FMUL.FTZ R2, R45, R0 ;  /* 0x000000002d027220 */ /* 0x004fca0000410000 */
[C---:B------:R-:W-:Y:S01]  /*21bb0*/  HMMA.16816.F32 R112, R8.reuse, R50, R112 ;  /* 0x000000320870723c */ /* 0x040fe20000001870 */
[----:B------:R1:W-:Y:S01]  /*21bc0*/  MUFU.TANH R249, R2 ;  /* 0x0000000200f97308 */ /* 0x0003e20000002400 */
[----:B------:R-:W-:Y:S01]  /*21bd0*/  ISETP.GE.AND P2, PT, R124, 0x3, PT ;  /* 0x000000037c00780c */ /* 0x000fe20003f46270 */
[----:B------:R-:W-:Y:S01]  /*21be0*/  IMAD.MOV.U32 R214, RZ, RZ, R205 ;  /* 0x000000ffffd67224 */ /* 0x000fe200078e00cd */
[----:B----4-:R-:W-:Y:S01]  /*21bf0*/  MOV R216, R38 ;  /* 0x0000002600d87202 */ /* 0x010fe20000000f00 */
[----:B------:R2:W5:Y:S01]  /*21c00*/  LDL.LU R145, [R1+0x19c] ;  /* 0x00019c0001917983 */ /* 0x0005620000300800 */
[----:B-1----:R-:W-:Y:S01]  /*21c10*/  FMUL.FTZ R2, R46, R0 ;  /* 0x000000002e027220 */ /* 0x002fe20000410000 */
[----:B------:R-:W-:Y:S01]  /*21c20*/  MOV R223, R36 ;  /* 0x0000002400df7202 */ /* 0x000fe20000000f00 */
[----:B------:R-:W-:Y:S01]  /*21c30*/  HMMA.16816.F32 R32, R8, R16, R232 ;  /* 0x000000100820723c */ /* 0x000fe200000018e8 */
[----:B------:R-:W-:Y:S01]  /*21c40*/  MOV R209, R4 ;  /* 0x0000000400d17202 */ /* 0x000fe20000000f00 */
[----:B------:R1:W3:Y:S01]  /*21c50*/  MUFU.TANH R117, R2 ;  /* 0x0000000200757308 */ /* 0x0002e20000002400 */
[----:B------:R-:W-:-:S02]  /*21c60*/  IMAD.MOV.U32 R208, RZ, RZ, R3 ;  /* 0x000000ffffd07224 */ /* 0x000fc400078e0003 */
[----:B------:R-:W-:Y:S01]  /*21c70*/  IMAD.MOV.U32 R210, RZ, RZ, R6 ;  /* 0x000000ffffd27224 */ /* 0x000fe200078e0006 */
[----:B------:R-:W-:Y:S01]  /*21c80*/  MOV R124, R204 ;  /* 0x000000cc007c7202 */ /* 0x000fe20000000f00 */
[----:B------:R-:W-:Y:S02]  /*21c90*/  IMAD.MOV.U32 R205, RZ, RZ, R21 ;  /* 0x000000ffffcd7224 */ /* 0x000fe400078e0015 */
[-C--:B------:R-:W-:Y:S01]  /*21ca0*/  FMUL.FTZ R39, R62, R0.reuse ;  /* 0x000000003e277220 */ /* 0x080fe20000410000 */
[-C--:B------:R-:W-:Y:S01]  /*21cb0*/  FMUL.FTZ R38, R60, R0.reuse ;  /* 0x000000003c267220 */ /* 0x080fe20000410000 */
[-C--:B------:R-:W-:Y:S01]  /*21cc0*/  FMUL.FTZ R59, R83, R0.reuse ;  /* 0x00000000533b7220 */ /* 0x080fe20000410000 */
[-C--:B------:R-:W-:Y:S01]  /*21cd0*/  FMUL.FTZ R48, R52, R0.reuse ;  /* 0x0000000034307220 */ /* 0x080fe20000410000 */
[-C--:B------:R-:W-:Y:S01]  /*21ce0*/  FMUL.FTZ R49, R54, R0.reuse ;  /* 0x0000000036317220 */ /* 0x080fe20000410000 */
[----:B------:R2:W5:Y:S01]  /*21cf0*/  LDL.LU R144, [R1+0x198] ;  /* 0x0001980001907983 */ /* 0x0005620000300800 */
[-C--:B-1----:R-:W-:Y:S01]  /*21d00*/  FMUL.FTZ R2, R47, R0.reuse ;  /* 0x000000002f027220 */ /* 0x082fe20000410000 */
[-C--:B------:R-:W-:Y:S01]  /*21d10*/  FMUL.FTZ R36, R66, R0.reuse ;  /* 0x0000000042247220 */ /* 0x080fe20000410000 */
[C---:B------:R-:W-:Y:S01]  /*21d20*/  HMMA.16816.F32 R16, R8.reuse, R18, R176 ;  /* 0x000000120810723c */ /* 0x040fe200000018b0 */
[-C--:B------:R-:W-:Y:S01]  /*21d30*/  FMUL.FTZ R4, R87, R0.reuse ;  /* 0x0000000057047220 */ /* 0x080fe20000410000 */
[----:B------:R1:W-:Y:S01]  /*21d40*/  MUFU.TANH R248, R2 ;  /* 0x0000000200f87308 */ /* 0x0003e20000002400 */
[-C--:B------:R-:W-:Y:S01]  /*21d50*/  FMUL.FTZ R3, R80, R0.reuse ;  /* 0x0000000050037220 */ /* 0x080fe20000410000 */
[----:B------:R-:W-:Y:S01]  /*21d60*/  FMUL.FTZ R6, R82, R0 ;  /* 0x0000000052067220 */ /* 0x000fe20000410000 */
[----:B------:R-:W-:Y:S01]  /*21d70*/  MOV R204, R20 ;  /* 0x0000001400cc7202 */ /* 0x000fe20000000f00 */
[-C--:B------:R-:W-:Y:S01]  /*21d80*/  FMUL.FTZ R21, R68, R0.reuse ;  /* 0x0000000044157220 */ /* 0x080fe20000410000 */
[-C--:B------:R-:W-:Y:S01]  /*21d90*/  FMUL.FTZ R60, R61, R0.reuse ;  /* 0x000000003d3c7220 */ /* 0x080fe20000410000 */
[----:B------:R2:W5:Y:S01]  /*21da0*/  LDL.LU R143, [R1+0x194] ;  /* 0x00019400018f7983 */ /* 0x0005620000300800 */
[-C--:B-1----:R-:W-:Y:S01]  /*21db0*/  FMUL.FTZ R2, R12, R0.reuse ;  /* 0x000000000c027220 */ /* 0x082fe20000410000 */
[-C--:B------:R-:W-:Y:S01]  /*21dc0*/  FMUL.FTZ R66, R53, R0.reuse ;  /* 0x0000000035427220 */ /* 0x080fe20000410000 */
[----:B------:R-:W-:Y:S01]  /*21dd0*/  HMMA.16816.F32 R44, R8, R26, R200 ;  /* 0x0000001a082c723c */ /* 0x000fe200000018c8 */
[-C--:B------:R-:W-:Y:S01]  /*21de0*/  FMUL.FTZ R87, R33, R0.reuse ;  /* 0x0000000021577220 */ /* 0x080fe20000410000 */
[----:B------:R1:W4:Y:S01]  /*21df0*/  MUFU.TANH R116, R2 ;  /* 0x0000000200747308 */ /* 0x0003220000002400 */
[----:B------:R-:W-:Y:S01]  /*21e00*/  IMAD.MOV.U32 R53, RZ, RZ, R127 ;  /* 0x000000ffff357224 */ /* 0x000fe200078e007f */
[----:B------:R-:W3:Y:S09]  /*21e10*/  LDSM.16.M88.4 R24, [R185+0x7800] ;  /* 0x00780000b918783b */ /* 0x000ef20000000200 */
[-C--:B------:R-:W-:Y:S01]  /*21e20*/  FMUL.FTZ R33, R16, R0.reuse ;  /* 0x0000000010217220 */ /* 0x080fe20000410000 */
[-C--:B------:R-:W-:Y:S01]  /*21e30*/  FMUL.FTZ R20, R84, R0.reuse ;  /* 0x0000000054147220 */ /* 0x080fe20000410000 */
[-C--:B------:R-:W-:Y:S01]  /*21e40*/  FMUL.FTZ R80, R55, R0.reuse ;  /* 0x0000000037507220 */ /* 0x080fe20000410000 */
[----:B------:R2:W5:Y:S01]  /*21e50*/  LDL.LU R142, [R1+0x190] ;  /* 0x00019000018e7983 */ /* 0x0005620000300800 */
[-C--:B-1----:R-:W-:Y:S01]  /*21e60*/  FMUL.FTZ R2, R13, R0.reuse ;  /* 0x000000000d027220 */ /* 0x082fe20000410000 */
[----:B------:R-:W1:Y:S01]  /*21e70*/  S2R R127, SR_TID.X ;  /* 0x00000000007f7919 */ /* 0x000e620000002100 */
[-C--:B------:R-:W-:Y:S01]  /*21e80*/  FMUL.FTZ R34, R34, R0.reuse ;  /* 0x0000000022227220 */ /* 0x080fe20000410000 */
[----:B------:R-:W-:Y:S01]  /*21e90*/  IMAD.MOV.U32 R232, RZ, RZ, R214 ;  /* 0x000000ffffe87224 */ /* 0x000fe200078e00d6 */
[----:B------:R4:W-:Y:S01]  /*21ea0*/  MUFU.TANH R247, R2 ;  /* 0x0000000200f77308 */ /* 0x0009e20000002400 */
[----:B------:R-:W-:Y:S01]  /*21eb0*/  IMAD.SHL.U32 R16, R223, 0x100, RZ ;  /* 0x00000100df107824 */ /* 0x000fe200078e00ff */
[----:B------:R2:W5:Y:S01]  /*21ec0*/  LDL.LU R141, [R1+0x18c] ;  /* 0x00018c00018d7983 */ /* 0x0005620000300800 */
[-C--:B------:R-:W-:Y:S01]  /*21ed0*/  FMUL.FTZ R44, R44, R0.reuse ;  /* 0x000000002c2c7220 */ /* 0x080fe20000410000 */
[----:B------:R-:W-:Y:S01]  /*21ee0*/  FMUL.FTZ R46, R46, R0 ;  /* 0x000000002e2e7220 */ /* 0x000fe20000410000 */
[----:B------:R-:W-:Y:S01]  /*21ef0*/  MOV R235, R205 ;  /* 0x000000cd00eb7202 */ /* 0x000fe20000000f00 */
[----:B------:R2:W5:Y:S01]  /*21f00*/  LDL.LU R140, [R1+0x188] ;  /* 0x00018800018c7983 */ /* 0x0005620000300800 */
[----:B------:R-:W-:-:S02]  /*21f10*/  MOV R54, R218 ;  /* 0x000000da00367202 */ /* 0x000fc40000000f00 */
[----:B------:R-:W-:Y:S01]  /*21f20*/  MOV R233, R213 ;  /* 0x000000d500e97202 */ /* 0x000fe20000000f00 */
[----:B------:R-:W-:Y:S02]  /*21f30*/  IMAD.MOV.U32 R234, RZ, RZ, R216 ;  /* 0x000000ffffea7224 */ /* 0x000fe400078e00d8 */
[-C--:B------:R-:W-:Y:S01]  /*21f40*/  FMUL.FTZ R65, R65, R0.reuse ;  /* 0x0000000041417220 */ /* 0x080fe20000410000 */
[-C--:B------:R-:W-:Y:S01]  /*21f50*/  FMUL.FTZ R79, R79, R0.reuse ;  /* 0x000000004f4f7220 */ /* 0x080fe20000410000 */
[-C--:B------:R-:W-:Y:S01]  /*21f60*/  FMUL.FTZ R67, R67, R0.reuse ;  /* 0x0000000043437220 */ /* 0x080fe20000410000 */
[-C--:B------:R-:W-:Y:S01]  /*21f70*/  FMUL.FTZ R77, R77, R0.reuse ;  /* 0x000000004d4d7220 */ /* 0x080fe20000410000 */
[-C--:B------:R-:W-:Y:S01]  /*21f80*/  FMUL.FTZ R113, R113, R0.reuse ;  /* 0x0000000071717220 */ /* 0x080fe20000410000 */
[-C--:B------:R-:W-:Y:S01]  /*21f90*/  FMUL.FTZ R121, R121, R0.reuse ;  /* 0x0000000079797220 */ /* 0x080fe20000410000 */
[-C--:B----4-:R-:W-:Y:S01]  /*21fa0*/  FMUL.FTZ R2, R14, R0.reuse ;  /* 0x000000000e027220 */ /* 0x090fe20000410000 */
[-C--:B------:R-:W-:Y:S01]  /*21fb0*/  FMUL.FTZ R123, R123, R0.reuse ;  /* 0x000000007b7b7220 */ /* 0x080fe20000410000 */
[-C--:B------:R-:W-:Y:S01]  /*21fc0*/  FMUL.FTZ R175, R175, R0.reuse ;  /* 0x00000000afaf7220 */ /* 0x080fe20000410000 */
[-C--:B------:R-:W-:Y:S01]  /*21fd0*/  FMUL.FTZ R173, R173, R0.reuse ;  /* 0x00000000adad7220 */ /* 0x080fe20000410000 */
[----:B------:R4:W2:Y:S01]  /*21fe0*/  MUFU.TANH R109, R2 ;  /* 0x00000002006d7308 */ /* 0x0008a20000002400 */
[----:B---3--:R-:W-:Y:S01]  /*21ff0*/  HMMA.16816.F32 R104, R8, R24, R104 ;  /* 0x000000180868723c */ /* 0x008fe20000001868 */
[----:B------:R3:W5:Y:S01]  /*22000*/  LDL.LU R118, [R1+0x184] ;  /* 0x0001840001767983 */ /* 0x0007620000300800 */
[----:B------:R-:W-:Y:S01]  /*22010*/  FMUL.FTZ R115, R115, R0 ;  /* 0x0000000073737220 */ /* 0x000fe20000410000 */
[----:B------:R-:W-:-:S04]  /*22020*/  DEPBAR.LE SB0, 0x0 ;  /* 0x000080000000791a */ /* 0x000fc80000000000 */
[-C--:B----4-:R-:W-:Y:S01]  /*22030*/  FMUL.FTZ R2, R15, R0.reuse ;  /* 0x000000000f027220 */ /* 0x090fe20000410000 */
[----:B-1----:R-:W-:Y:S01]  /*22040*/  SHF.L.U32 R127, R127, 0x1, RZ ;  /* 0x000000017f7f7819 */ /* 0x002fe200000006ff */
[C---:B------:R-:W-:Y:S01]  /*22050*/  HMMA.16816.F32 R100, R8.reuse, R26, R100 ;  /* 0x0000001a0864723c */ /* 0x040fe20000001864 */
[-C--:B------:R-:W-:Y:S01]  /*22060*/  FMUL.FTZ R24, R70, R0.reuse ;  /* 0x0000000046187220 */ /* 0x080fe20000410000 */
[----:B------:R1:W-:Y:S01]  /*22070*/  MUFU.TANH R246, R2 ;  /* 0x0000000200f67308 */ /* 0x0003e20000002400 */
[----:B------:R3:W5:Y:S03]  /*22080*/  LDL.LU R108, [R1+0x180] ;  /* 0x00018000016c7983 */ /* 0x0007660000300800 */
[----:B------:R-:W-:Y:S01]  /*22090*/  HMMA.16816.F32 R12, R8, R40, R224 ;  /* 0x00000028080c723c */ /* 0x000fe200000018e0 */
[----:B------:R-:W-:Y:S01]  /*220a0*/  LOP3.LUT R127, R127, 0x6, RZ, 0xc0, !PT ;  /* 0x000000067f7f7812 */ /* 0x000fe200078ec0ff */
[----:B------:R3:W5:Y:S01]  /*220b0*/  LDL.LU R37, [R1+0x17c] ;  /* 0x00017c0001257983 */ /* 0x0007620000300800 */
[----:B-1----:R-:W-:-:S04]  /*220c0*/  FMUL.FTZ R2, R28, R0 ;  /* 0x000000001c027220 */ /* 0x002fc80000410000 */
[----:B------:R1:W4:Y:S02]  /*220d0*/  MUFU.TANH R91, R2 ;  /* 0x00000002005b7308 */ /* 0x0003240000002400 */
[----:B-1----:R-:W-:-:S06]  /*220e0*/  FMUL.FTZ R2, R29, R0 ;  /* 0x000000001d027220 */ /* 0x002fcc0000410000 */
[----:B------:R1:W-:Y:S02]  /*220f0*/  MUFU.TANH R244, R2 ;  /* 0x0000000200f47308 */ /* 0x0003e40000002400 */
[----:B-1----:R-:W-:-:S06]  /*22100*/  FMUL.FTZ R2, R30, R0 ;  /* 0x000000001e027220 */ /* 0x002fcc0000410000 */
[----:B------:R1:W3:Y:S02]  /*22110*/  MUFU.TANH R89, R2 ;  /* 0x0000000200597308 */ /* 0x0002e40000002400 */
[----:B-1----:R-:W-:-:S06]  /*22120*/  FMUL.FTZ R2, R31, R0 ;  /* 0x000000001f027220 */ /* 0x002fcc0000410000 */
[----:B------:R1:W-:Y:S01]  /*22130*/  MUFU.TANH R215, R2 ;  /* 0x0000000200d77308 */ /* 0x0003e20000002400 */
[----:B------:R-:W-:Y:S01]  /*22140*/  HMMA.16816.F32 R28, R8, R42, R228 ;  /* 0x0000002a081c723c */ /* 0x000fe200000018e4 */
[----:B-1----:R-:W-:-:S06]  /*22150*/  FMUL.FTZ R2, R72, R0 ;  /* 0x0000000048027220 */ /* 0x002fcc0000410000 */
[----:B------:R1:W3:Y:S01]  /*22160*/  MUFU.TANH R88, R2 ;  /* 0x0000000200587308 */ /* 0x0002e20000002400 */
[----:B------:R-:W-:Y:S01]  /*22170*/  HMMA.16816.F32 R40, R8, R56, R128 ;  /* 0x000000380828723c */ /* 0x000fe20000001880 */
[----:B-1----:R-:W-:-:S06]  /*22180*/  FMUL.FTZ R2, R73, R0 ;  /* 0x0000000049027220 */ /* 0x002fcc0000410000 */
[----:B------:R1:W-:Y:S02]  /*22190*/  MUFU.TANH R211, R2 ;  /* 0x0000000200d37308 */ /* 0x0003e40000002400 */
[----:B-1----:R-:W-:-:S06]  /*221a0*/  FMUL.FTZ R2, R74, R0 ;  /* 0x000000004a027220 */ /* 0x002fcc0000410000 */
[----:B------:R1:W3:Y:S02]  /*221b0*/  MUFU.TANH R73, R2 ;  /* 0x0000000200497308 */ /* 0x0002e40000002400 */
[----:B-1----:R-:W-:-:S06]  /*221c0*/  FMUL.FTZ R2, R75, R0 ;  /* 0x000000004b027220 */ /* 0x002fcc0000410000 */
[----:B------:R1:W-:Y:S01]  /*221d0*/  MUFU.TANH R207, R2 ;  /* 0x0000000200cf7308 */ /* 0x0003e20000002400 */
[-C--:B------:R-:W-:Y:S01]  /*221e0*/  FMUL.FTZ R179, R29, R0.reuse ;  /* 0x000000001db37220 */ /* 0x080fe20000410000 */
[-C--:B------:R-:W-:Y:S01]  /*221f0*/  FMUL.FTZ R29, R40, R0.reuse ;  /* 0x00000000281d7220 */ /* 0x080fe20000410000 */
[----:B-1----:R-:W-:-:S05]  /*22200*/  FMUL.FTZ R2, R96, R0 ;  /* 0x0000000060027220 */ /* 0x002fca0000410000 */
[----:B------:R1:W3:Y:S01]  /*22210*/  MUFU.TANH R72, R2 ;  /* 0x0000000200487308 */ /* 0x0002e20000002400 */
[-C--:B------:R-:W-:Y:S01]  /*22220*/  FMUL.FTZ R40, R43, R0.reuse ;  /* 0x000000002b287220 */ /* 0x080fe20000410000 */
[----:B------:R-:W-:Y:S02]  /*22230*/  MOV R43, R219 ;  /* 0x000000db002b7202 */ /* 0x000fe40000000f00 */
[----:B------:R-:W2:Y:S01]  /*22240*/  S2R R219, SR_TID.X ;  /* 0x0000000000db7919 */ /* 0x000ea20000002100 */
[----:B-1----:R-:W-:-:S04]  /*22250*/  FMUL.FTZ R2, R97, R0 ;  /* 0x0000000061027220 */ /* 0x002fc80000410000 */
[----:B------:R1:W-:Y:S02]  /*22260*/  MUFU.TANH R206, R2 ;  /* 0x0000000200ce7308 */ /* 0x0003e40000002400 */
[----:B-1----:R-:W-:-:S06]  /*22270*/  FMUL.FTZ R2, R98, R0 ;  /* 0x0000000062027220 */ /* 0x002fcc0000410000 */
[----:B------:R1:W3:Y:S02]  /*22280*/  MUFU.TANH R58, R2 ;  /* 0x00000002003a7308 */ /* 0x0002e40000002400 */
[----:B-1----:R-:W-:-:S06]  /*22290*/  FMUL.FTZ R2, R99, R0 ;  /* 0x0000000063027220 */ /* 0x002fcc0000410000 */
[----:B------:R1:W-:Y:S02]  /*222a0*/  MUFU.TANH R201, R2 ;  /* 0x0000000200c97308 */ /* 0x0003e40000002400 */
[----:B-1----:R-:W-:-:S06]  /*222b0*/  FMUL.FTZ R2, R92, R0 ;  /* 0x000000005c027220 */ /* 0x002fcc0000410000 */
[----:B------:R1:W3:Y:S02]  /*222c0*/  MUFU.TANH R57, R2 ;  /* 0x0000000200397308 */ /* 0x0002e40000002400 */
[----:B-1----:R-:W-:-:S06]  /*222d0*/  FMUL.FTZ R2, R93, R0 ;  /* 0x000000005d027220 */ /* 0x002fcc0000410000 */
[----:B------:R1:W-:Y:S01]  /*222e0*/  MUFU.TANH R197, R2 ;  /* 0x0000000200c57308 */ /* 0x0003e20000002400 */
[-C--:B------:R-:W-:Y:S01]  /*222f0*/  FMUL.FTZ R10, R95, R0.reuse ;  /* 0x000000005f0a7220 */ /* 0x080fe20000410000 */
[----:B-1----:R-:W-:-:S06]  /*22300*/  FMUL.FTZ R2, R94, R0 ;  /* 0x000000005e027220 */ /* 0x002fcc0000410000 */
[----:B------:R1:W3:Y:S01]  /*22310*/  MUFU.TANH R56, R2 ;  /* 0x0000000200387308 */ /* 0x0002e20000002400 */
[-C--:B------:R-:W-:Y:S01]  /*22320*/  FMUL.FTZ R95, R35, R0.reuse ;  /* 0x00000000235f7220 */ /* 0x080fe20000410000 */
[-C--:B------:R-:W-:Y:S01]  /*22330*/  FMUL.FTZ R35, R18, R0.reuse ;  /* 0x0000000012237220 */ /* 0x080fe20000410000 */
[-C--:B------:R-:W-:Y:S01]  /*22340*/  FMUL.FTZ R8, R86, R0.reuse ;  /* 0x0000000056087220 */ /* 0x080fe20000410000 */
[-C--:B-1----:R-:W-:Y:S01]  /*22350*/  FMUL.FTZ R2, R81, R0.reuse ;  /* 0x0000000051027220 */ /* 0x082fe20000410000 */
[-C--:B------:R-:W-:Y:S01]  /*22360*/  FMUL.FTZ R81, R45, R0.reuse ;  /* 0x000000002d517220 */ /* 0x080fe20000410000 */
[-C--:B------:R-:W-:Y:S02]  /*22370*/  FMUL.FTZ R45, R32, R0.reuse ;  /* 0x00000000202d7220 */ /* 0x080fe40000410000 */
[----:B------:R1:W-:Y:S01]  /*22380*/  MUFU.TANH R32, R3 ;  /* 0x0000000300207308 */ /* 0x0003e20000002400 */
[----:B------:R-:W-:-:S07]  /*22390*/  FMUL.FTZ R9, R85, R0 ;  /* 0x0000000055097220 */ /* 0x000fce0000410000 */
[----:B------:R4:W-:Y:S01]  /*223a0*/  MUFU.TANH R18, R6 ;  /* 0x0000000600127308 */ /* 0x0009e20000002400 */
[----:B-1----:R-:W-:-:S04]  /*223b0*/  LOP3.LUT R3, R16, 0x8, R127, 0xfe, !PT ;  /* 0x0000000810037812 */ /* 0x002fc800078efe7f */
[C---:B------:R-:W-:Y:S02]  /*223c0*/  ISETP.GE.AND P6, PT, R3.reuse, R7, PT ;  /* 0x000000070300720c */ /* 0x040fe40003fc6270 */
[----:B------:R-:W-:Y:S02]  /*223d0*/  ISETP.GE.AND P4, PT, R3, R5, PT ;  /* 0x000000050300720c */ /* 0x000fe40003f86270 */
[----:B------:R-:W-:Y:S01]  /*223e0*/  I2FP.F32.S32 R3, R3 ;  /* 0x0000000300037245 */ /* 0x000fe20000201400 */
[----:B------:R1:W-:Y:S04]  /*223f0*/  MUFU.TANH R86, R2 ;  /* 0x0000000200567308 */ /* 0x0003e80000002400 */
[----:B----4-:R-:W-:Y:S01]  /*22400*/  FFMA.FTZ R6, R132, R3, R243 ;  /* 0x0000000384067223 */ /* 0x010fe200000100f3 */
[----:B--2---:R-:W-:-:S02]  /*22410*/  IMAD.SHL.U32 R243, R219, 0x2, RZ ;  /* 0x00000002dbf37824 */ /* 0x004fc400078e00ff */
[----:B------:R-:W-:Y:S01]  /*22420*/  FMUL.FTZ R226, R90, R0 ;  /* 0x000000005ae27220 */ /* 0x000fe20000410000 */
[----:B------:R2:W-:Y:S02]  /*22430*/  MUFU.TANH R97, R9 ;  /* 0x0000000900617308 */ /* 0x0005e40000002400 */
[----:B------:R-:W-:Y:S02]  /*22440*/  LOP3.LUT R243, R243, 0x6, RZ, 0xc0, !PT ;  /* 0x00000006f3f37812 */ /* 0x000fe400078ec0ff */
[----:B-1----:R-:W-:-:S04]  /*22450*/  LOP3.LUT R2, R16, 0x10, R127, 0xfe, !PT ;  /* 0x0000001010027812 */ /* 0x002fc800078efe7f */
[C---:B------:R-:W-:Y:S02]  /*22460*/  ISETP.GE.AND P5, PT, R2.reuse, R7, PT ;  /* 0x000000070200720c */ /* 0x040fe40003fa6270 */
[----:B------:R-:W-:Y:S02]  /*22470*/  ISETP.GE.AND P3, PT, R2, R5, PT ;  /* 0x000000050200720c */ /* 0x000fe40003f66270 */
[----:B------:R-:W-:Y:S01]  /*22480*/  I2FP.F32.S32 R2, R2 ;  /* 0x0000000200027245 */ /* 0x000fe20000201400 */
[----:B--2---:R-:W-:Y:S01]  /*22490*/  FFMA.FTZ R9, R132, R3, R245 ;  /* 0x0000000384097223 */ /* 0x004fe200000100f5 */
[----:B------:R1:W-:Y:S01]  /*224a0*/  MUFU.TANH R50, R8 ;  /* 0x0000000800327308 */ /* 0x0003e20000002400 */
[----:B------:R-:W-:Y:S01]  /*224b0*/  LOP3.LUT R3, R16, 0x18, R243, 0xfe, !PT ;  /* 0x0000001810037812 */ /* 0x000fe200078efef3 */
[----:B------:R-:W-:Y:S01]  /*224c0*/  FMUL.FTZ R11, R78, R0 ;  /* 0x000000004e0b7220 */ /* 0x000fe20000410000 */
[----:B------:R-:W-:Y:S02]  /*224d0*/  FSEL R70, R6, -INF , !P4 ;  /* 0xff80000006467808 */ /* 0x000fe40006000000 */
[----:B------:R-:W-:-:S03]  /*224e0*/  FSEL R75, R9, -INF , !P6 ;  /* 0xff800000094b7808 */ /* 0x000fc60007000000 */
[----:B------:R2:W-:Y:S01]  /*224f0*/  MUFU.TANH R90, R4 ;  /* 0x00000004005a7308 */ /* 0x0005e20000002400 */
[----:B------:R-:W-:Y:S01]  /*22500*/  ISETP.GE.AND P6, PT, R3, R7, PT ;  /* 0x000000070300720c */ /* 0x000fe20003fc6270 */
[----:B------:R-:W-:Y:S01]  /*22510*/  FMUL.FTZ R78, R71, R0 ;  /* 0x00000000474e7220 */ /* 0x000fe20000410000 */
[----:B------:R-:W-:Y:S02]  /*22520*/  ISETP.GE.AND P4, PT, R3, R5, PT ;  /* 0x000000050300720c */ /* 0x000fe40003f86270 */
[----:B------:R-:W-:Y:S01]  /*22530*/  I2FP.F32.S32 R3, R3 ;  /* 0x0000000300037245 */ /* 0x000fe20000201400 */
[CC--:B-1----:R-:W-:Y:S01]  /*22540*/  FFMA.FTZ R8, R132.reuse, R2.reuse, R242 ;  /* 0x0000000284087223 */ /* 0x0c2fe200000100f2 */
[----:B--2---:R-:W-:Y:S01]  /*22550*/  FFMA.FTZ R4, R132, R2, R241 ;  /* 0x0000000284047223 */ /* 0x004fe200000100f1 */
[----:B------:R-:W-:-:S03]  /*22560*/  LOP3.LUT R2, R16, 0x20, R243, 0xfe, !PT ;  /* 0x0000002010027812 */ /* 0x000fc600078efef3 */
[----:B------:R-:W-:Y:S02]  /*22570*/  FSEL R82, R8, -INF , !P5 ;  /* 0xff80000008527808 */ /* 0x000fe40006800000 */
[----:B------:R-:W-:Y:S02]  /*22580*/  FSEL R71, R4, -INF , !P3 ;  /* 0xff80000004477808 */ /* 0x000fe40005800000 */
[C---:B------:R-:W-:Y:S02]  /*22590*/  ISETP.GE.AND P5, PT, R2.reuse, R7, PT ;  /* 0x000000070200720c */ /* 0x040fe40003fa6270 */
[----:B------:R-:W-:Y:S02]  /*225a0*/  ISETP.GE.AND P3, PT, R2, R5, PT ;  /* 0x000000050200720c */ /* 0x000fe40003f66270 */
[----:B------:R-:W-:Y:S01]  /*225b0*/  I2FP.F32.S32 R2, R2 ;  /* 0x0000000200027245 */ /* 0x000fe20000201400 */
[CC--:B------:R-:W-:Y:S01]  /*225c0*/  FFMA.FTZ R9, R132.reuse, R3.reuse, R240 ;  /* 0x0000000384097223 */ /* 0x0c0fe200000100f0 */
[----:B------:R-:W-:Y:S01]  /*225d0*/  FFMA.FTZ R6, R132, R3, R239 ;  /* 0x0000000384067223 */ /* 0x000fe200000100ef */
[----:B------:R1:W-:Y:S01]  /*225e0*/  MUFU.TANH R177, R10 ;  /* 0x0000000a00b17308 */ /* 0x0003e20000002400 */
[----:B------:R-:W-:Y:S01]  /*225f0*/  LOP3.LUT R3, R16, 0x28, R243, 0xfe, !PT ;  /* 0x0000002810037812 */ /* 0x000fe200078efef3 */
[CC--:B------:R-:W-:Y:S01]  /*22600*/  FFMA.FTZ R8, R132.reuse, R2.reuse, R238 ;  /* 0x0000000284087223 */ /* 0x0c0fe200000100ee */
[----:B------:R-:W-:Y:S01]  /*22610*/  FFMA.FTZ R4, R132, R2, R237 ;  /* 0x0000000284047223 */ /* 0x000fe200000100ed */
[----:B------:R-:W-:-:S02]  /*22620*/  LOP3.LUT R2, R16, 0x30, R243, 0xfe, !PT ;  /* 0x0000003010027812 */ /* 0x000fc400078efef3 */
[----:B------:R-:W-:Y:S02]  /*22630*/  FSEL R84, R9, -INF , !P6 ;  /* 0xff80000009547808 */ /* 0x000fe40007000000 */
[----:B------:R-:W-:Y:S02]  /*22640*/  ISETP.GE.AND P6, PT, R3, R7, PT ;  /* 0x000000070300720c */ /* 0x000fe40003fc6270 */
[----:B------:R-:W-:Y:S02]  /*22650*/  FSEL R92, R8, -INF , !P5 ;  /* 0xff800000085c7808 */ /* 0x000fe40006800000 */
[----:B------:R-:W-:Y:S01]  /*22660*/  FSEL R68, R4, -INF , !P3 ;  /* 0xff80000004447808 */ /* 0x000fe20005800000 */
[-C--:B-1----:R-:W-:Y:S01]  /*22670*/  FMUL.FTZ R10, R76, R0.reuse ;  /* 0x000000004c0a7220 */ /* 0x082fe20000410000 */
[----:B------:R-:W-:Y:S01]  /*22680*/  FMUL.FTZ R76, R69, R0 ;  /* 0x00000000454c7220 */ /* 0x000fe20000410000 */
[----:B------:R-:W-:Y:S02]  /*22690*/  FSEL R69, R6, -INF , !P4 ;  /* 0xff80000006457808 */ /* 0x000fe40006000000 */
[----:B------:R-:W-:-:S02]  /*226a0*/  ISETP.GE.AND P4, PT, R3, R5, PT ;  /* 0x000000050300720c */ /* 0x000fc40003f86270 */
[----:B------:R-:W-:Y:S02]  /*226b0*/  I2FP.F32.S32 R3, R3 ;  /* 0x0000000300037245 */ /* 0x000fe40000201400 */
[C---:B------:R-:W-:Y:S02]  /*226c0*/  ISETP.GE.AND P5, PT, R2.reuse, R7, PT ;  /* 0x000000070200720c */ /* 0x040fe40003fa6270 */
[----:B------:R-:W-:Y:S02]  /*226d0*/  ISETP.GE.AND P3, PT, R2, R5, PT ;  /* 0x000000050200720c */ /* 0x000fe40003f66270 */
[----:B------:R-:W-:Y:S01]  /*226e0*/  I2FP.F32.S32 R2, R2 ;  /* 0x0000000200027245 */ /* 0x000fe20000201400 */
[CC--:B------:R-:W-:Y:S01]  /*226f0*/  FFMA.FTZ R9, R132.reuse, R3.reuse, R236 ;  /* 0x0000000384097223 */ /* 0x0c0fe200000100ec */
[----:B------:R-:W-:Y:S01]  /*22700*/  FFMA.FTZ R6, R132, R3, R195 ;  /* 0x0000000384067223 */ /* 0x000fe200000100c3 */
[----:B------:R1:W2:Y:S01]  /*22710*/  MUFU.TANH R51, R20 ;  /* 0x0000001400337308 */ /* 0x0002a20000002400 */
        /* <DEDUP_REMOVED lines=18> */
[----:B------:R-:W-:Y:S02]  /*22840*/  LOP3.LUT R3, R16, 0x48, R243, 0xfe, !PT ;  /* 0x0000004810037812 */ /* 0x000fe400078efef3 */
[CC--:B------:R-:W-:Y:S01]  /*22850*/  FFMA.FTZ R8, R132.reuse, R2.reuse, R119 ;  /* 0x0000000284087223 */ /* 0x0c0fe20000010077 */
[----:B------:R-:W-:Y:S01]  /*22860*/  FFMA.FTZ R4, R132, R2, R117 ;  /* 0x0000000284047223 */ /* 0x000fe20000010075 */
[----:B------:R-:W-:-:S02]  /*22870*/  LOP3.LUT R2, R16, 0x50, R243, 0xfe, !PT ;  /* 0x0000005010027812 */ /* 0x000fc400078efef3 */
[----:B------:R-:W-:Y:S02]  /*22880*/  FSEL R117, R9, -INF , !P6 ;  /* 0xff80000009757808 */ /* 0x000fe40007000000 */
[----:B------:R-:W-:Y:S02]  /*22890*/  FSEL R61, R6, -INF , !P4 ;  /* 0xff800000063d7808 */ /* 0x000fe40006000000 */
[C---:B------:R-:W-:Y:S02]  /*228a0*/  ISETP.GE.AND P6, PT, R3.reuse, R7, PT ;  /* 0x000000070300720c */ /* 0x040fe40003fc6270 */
[----:B------:R-:W-:Y:S02]  /*228b0*/  ISETP.GE.AND P4, PT, R3, R5, PT ;  /* 0x000000050300720c */ /* 0x000fe40003f86270 */
[----:B------:R-:W-:Y:S02]  /*228c0*/  I2FP.F32.S32 R3, R3 ;  /* 0x0000000300037245 */ /* 0x000fe40000201400 */
[----:B------:R-:W-:-:S02]  /*228d0*/  FSEL R119, R8, -INF , !P5 ;  /* 0xff80000008777808 */ /* 0x000fc40006800000 */
[----:B------:R-:W-:Y:S02]  /*228e0*/  FSEL R55, R4, -INF , !P3 ;  /* 0xff80000004377808 */ /* 0x000fe40005800000 */
[C---:B------:R-:W-:Y:S02]  /*228f0*/  ISETP.GE.AND P5, PT, R2.reuse, R7, PT ;  /* 0x000000070200720c */ /* 0x040fe40003fa6270 */
[----:B------:R-:W-:Y:S02]  /*22900*/  ISETP.GE.AND P3, PT, R2, R5, PT ;  /* 0x000000050200720c */ /* 0x000fe40003f66270 */
[----:B------:R-:W-:Y:S01]  /*22910*/  I2FP.F32.S32 R2, R2 ;  /* 0x0000000200027245 */ /* 0x000fe20000201400 */
[CC--:B------:R-:W-:Y:S01]  /*22920*/  FFMA.FTZ R9, R132.reuse, R3.reuse, R116 ;  /* 0x0000000384097223 */ /* 0x0c0fe20000010074 */
[----:B------:R-:W-:Y:S01]  /*22930*/  FFMA.FTZ R6, R132, R3, R109 ;  /* 0x0000000384067223 */ /* 0x000fe2000001006d */
[----:B------:R-:W-:Y:S02]  /*22940*/  LOP3.LUT R3, R16, 0x58, R243, 0xfe, !PT ;  /* 0x0000005810037812 */ /* 0x000fe400078efef3 */
[CC--:B------:R-:W-:Y:S01]  /*22950*/  FFMA.FTZ R8, R132.reuse, R2.reuse, R91 ;  /* 0x0000000284087223 */ /* 0x0c0fe2000001005b */
[----:B---3--:R-:W-:Y:S01]  /*22960*/  FFMA.FTZ R4, R132, R2, R89 ;  /* 0x0000000284047223 */ /* 0x008fe20000010059 */
[----:B------:R-:W-:-:S02]  /*22970*/  LOP3.LUT R2, R16, 0x60, R243, 0xfe, !PT ;  /* 0x0000006010027812 */ /* 0x000fc400078efef3 */
[----:B------:R-:W-:Y:S02]  /*22980*/  FSEL R116, R9, -INF , !P6 ;  /* 0xff80000009747808 */ /* 0x000fe40007000000 */
[----:B------:R-:W-:Y:S02]  /*22990*/  FSEL R74, R6, -INF , !P4 ;  /* 0xff800000064a7808 */ /* 0x000fe40006000000 */
[C---:B------:R-:W-:Y:S02]  /*229a0*/  ISETP.GE.AND P6, PT, R3.reuse, R7, PT ;  /* 0x000000070300720c */ /* 0x040fe40003fc6270 */
[----:B------:R-:W-:Y:S02]  /*229b0*/  ISETP.GE.AND P4, PT, R3, R5, PT ;  /* 0x000000050300720c */ /* 0x000fe40003f86270 */
[----:B------:R-:W-:Y:S02]  /*229c0*/  MOV R228, R126 ;  /* 0x0000007e00e47202 */ /* 0x000fe40000000f00 */
[----:B------:R-:W-:-:S02]  /*229d0*/  I2FP.F32.S32 R3, R3 ;  /* 0x0000000300037245 */ /* 0x000fc40000201400 */
[----:B------:R-:W-:Y:S02]  /*229e0*/  FSEL R126, R8, -INF , !P5 ;  /* 0xff800000087e7808 */ /* 0x000fe40006800000 */
[----:B------:R-:W-:Y:S02]  /*229f0*/  FSEL R83, R4, -INF , !P3 ;  /* 0xff80000004537808 */ /* 0x000fe40005800000 */
[C---:B------:R-:W-:Y:S02]  /*22a00*/  ISETP.GE.AND P5, PT, R2.reuse, R7, PT ;  /* 0x000000070200720c */ /* 0x040fe40003fa6270 */
[----:B------:R-:W-:Y:S02]  /*22a10*/  ISETP.GE.AND P3, PT, R2, R5, PT ;  /* 0x000000050200720c */ /* 0x000fe40003f66270 */
[----:B------:R-:W-:Y:S01]  /*22a20*/  I2FP.F32.S32 R2, R2 ;  /* 0x0000000200027245 */ /* 0x000fe20000201400 */
[CC--:B------:R-:W-:Y:S01]  /*22a30*/  FFMA.FTZ R9, R132.reuse, R3.reuse, R88 ;  /* 0x0000000384097223 */ /* 0x0c0fe20000010058 */
[----:B------:R-:W-:Y:S01]  /*22a40*/  FFMA.FTZ R6, R132, R3, R73 ;  /* 0x0000000384067223 */ /* 0x000fe20000010049 */
[----:B------:R-:W-:-:S02]  /*22a50*/  LOP3.LUT R3, R16, 0x68, R243, 0xfe, !PT ;  /* 0x0000006810037812 */ /* 0x000fc400078efef3 */
[CC--:B------:R-:W-:Y:S01]  /*22a60*/  FFMA.FTZ R8, R132.reuse, R2.reuse, R72 ;  /* 0x0000000284087223 */ /* 0x0c0fe20000010048 */
[----:B------:R-:W-:Y:S01]  /*22a70*/  FFMA.FTZ R4, R132, R2, R58 ;  /* 0x0000000284047223 */ /* 0x000fe2000001003a */
[----:B------:R-:W-:Y:S02]  /*22a80*/  LOP3.LUT R2, R16, 0x70, R243, 0xfe, !PT ;  /* 0x0000007010027812 */ /* 0x000fe400078efef3 */
[----:B------:R-:W-:Y:S02]  /*22a90*/  FSEL R127, R9, -INF , !P6 ;  /* 0xff800000097f7808 */ /* 0x000fe40007000000 */
[----:B------:R-:W-:Y:S02]  /*22aa0*/  FSEL R72, R6, -INF , !P4 ;  /* 0xff80000006487808 */ /* 0x000fe40006000000 */
[C---:B------:R-:W-:Y:S02]  /*22ab0*/  ISETP.GE.AND P6, PT, R3.reuse, R7, PT ;  /* 0x000000070300720c */ /* 0x040fe40003fc6270 */
[----:B------:R-:W-:-:S02]  /*22ac0*/  ISETP.GE.AND P4, PT, R3, R5, PT ;  /* 0x000000050300720c */ /* 0x000fc40003f86270 */
[----:B------:R-:W-:Y:S01]  /*22ad0*/  I2FP.F32.S32 R3, R3 ;  /* 0x0000000300037245 */ /* 0x000fe20000201400 */
[----:B------:R-:W-:Y:S01]  /*22ae0*/  FMUL.FTZ R178, R15, R0 ;  /* 0x000000000fb27220 */ /* 0x000fe20000410000 */
[----:B------:R-:W-:Y:S02]  /*22af0*/  FSEL R130, R8, -INF , !P5 ;  /* 0xff80000008827808 */ /* 0x000fe40006800000 */
[----:B------:R-:W-:Y:S01]  /*22b00*/  FSEL R73, R4, -INF , !P3 ;  /* 0xff80000004497808 */ /* 0x000fe20005800000 */
[----:B------:R-:W1:Y:S01]  /*22b10*/  MUFU.TANH R27, R10 ;  /* 0x0000000a001b7308 */ /* 0x000e620000002400 */
[C---:B------:R-:W-:Y:S02]  /*22b20*/  ISETP.GE.AND P5, PT, R2.reuse, R7, PT ;  /* 0x000000070200720c */ /* 0x040fe40003fa6270 */
[----:B------:R-:W-:Y:S02]  /*22b30*/  ISETP.GE.AND P3, PT, R2, R5, PT ;  /* 0x000000050200720c */ /* 0x000fe40003f66270 */
[----:B------:R-:W-:Y:S01]  /*22b40*/  I2FP.F32.S32 R2, R2 ;  /* 0x0000000200027245 */ /* 0x000fe20000201400 */
[----:B------:R-:W-:-:S02]  /*22b50*/  FFMA.FTZ R9, R132, R3, R57 ;  /* 0x0000000384097223 */ /* 0x000fc40000010039 */
[----:B------:R-:W3:Y:S01]  /*22b60*/  MUFU.TANH R15, R11 ;  /* 0x0000000b000f7308 */ /* 0x000ee20000002400 */
[----:B------:R-:W-:Y:S01]  /*22b70*/  FFMA.FTZ R6, R132, R3, R56 ;  /* 0x0000000384067223 */ /* 0x000fe20000010038 */
[----:B------:R-:W-:Y:S01]  /*22b80*/  LOP3.LUT R3, R16, 0x78, R243, 0xfe, !PT ;  /* 0x0000007810037812 */ /* 0x000fe200078efef3 */
[CC--:B--2---:R-:W-:Y:S01]  /*22b90*/  FFMA.FTZ R8, R132.reuse, R2.reuse, R51 ;  /* 0x0000000284087223 */ /* 0x0c4fe20000010033 */
[----:B------:R-:W-:Y:S01]  /*22ba0*/  FFMA.FTZ R4, R132, R2, R50 ;  /* 0x0000000284047223 */ /* 0x000fe20000010032 */
[----:B------:R-:W-:Y:S01]  /*22bb0*/  LOP3.LUT R2, R16, 0x80, R243, 0xfe, !PT ;  /* 0x0000008010027812 */ /* 0x000fe200078efef3 */
[----:B------:R-:W-:Y:S01]  /*22bc0*/  FMUL.FTZ R52, R14, R0 ;  /* 0x000000000e347220 */ /* 0x000fe20000410000 */
[----:B------:R-:W-:Y:S02]  /*22bd0*/  FSEL R131, R9, -INF , !P6 ;  /* 0xff80000009837808 */ /* 0x000fe40007000000 */
[----:B------:R-:W-:Y:S01]  /*22be0*/  FSEL R94, R6, -INF , !P4 ;  /* 0xff800000065e7808 */ /* 0x000fe20006000000 */
[----:B------:R-:W2:Y:S01]  /*22bf0*/  MUFU.TANH R26, R21 ;  /* 0x00000015001a7308 */ /* 0x000ea20000002400 */
[----:B------:R-:W-:-:S02]  /*22c00*/  ISETP.GE.AND P6, PT, R3, R7, PT ;  /* 0x000000070300720c */ /* 0x000fc40003fc6270 */
[----:B------:R-:W-:Y:S02]  /*22c10*/  ISETP.GE.AND P4, PT, R3, R5, PT ;  /* 0x000000050300720c */ /* 0x000fe40003f86270 */
[----:B------:R-:W-:Y:S02]  /*22c20*/  I2FP.F32.S32 R3, R3 ;  /* 0x0000000300037245 */ /* 0x000fe40000201400 */
[----:B------:R-:W-:Y:S01]  /*22c30*/  FSEL R137, R8, -INF , !P5 ;  /* 0xff80000008897808 */ /* 0x000fe20006800000 */
[----:B------:R-:W4:Y:S01]  /*22c40*/  MUFU.TANH R14, R24 ;  /* 0x00000018000e7308 */ /* 0x000f220000002400 */
[----:B------:R-:W-:Y:S02]  /*22c50*/  FSEL R98, R4, -INF , !P3 ;  /* 0xff80000004627808 */ /* 0x000fe40005800000 */
[C---:B------:R-:W-:Y:S02]  /*22c60*/  ISETP.GE.AND P5, PT, R2.reuse, R7, PT ;  /* 0x000000070200720c */ /* 0x040fe40003fa6270 */
[----:B------:R-:W-:-:S02]  /*22c70*/  ISETP.GE.AND P3, PT, R2, R5, PT ;  /* 0x000000050200720c */ /* 0x000fc40003f66270 */
[----:B------:R-:W-:Y:S01]  /*22c80*/  I2FP.F32.S32 R2, R2 ;  /* 0x0000000200027245 */ /* 0x000fe20000201400 */
[----:B------:R-:W4:Y:S01]  /*22c90*/  MUFU.TANH R25, R20 ;  /* 0x0000001400197308 */ /* 0x000f220000002400 */
[CC--:B------:R-:W-:Y:S01]  /*22ca0*/  FFMA.FTZ R9, R132.reuse, R3.reuse, R32 ;  /* 0x0000000384097223 */ /* 0x0c0fe20000010020 */
[----:B------:R-:W-:Y:S01]  /*22cb0*/  FFMA.FTZ R6, R132, R3, R18 ;  /* 0x0000000384067223 */ /* 0x000fe20000010012 */
[----:B------:R-:W-:-:S05]  /*22cc0*/  LOP3.LUT R3, R16, 0x88, R243, 0xfe, !PT ;  /* 0x0000008810037812 */ /* 0x000fca00078efef3 */
[----:B------:R-:W4:Y:S01]  /*22cd0*/  MUFU.TANH R11, R36 ;  /* 0x00000024000b7308 */ /* 0x000f220000002400 */
[CC--:B-1----:R-:W-:Y:S01]  /*22ce0*/  FFMA.FTZ R8, R132.reuse, R2.reuse, R27 ;  /* 0x0000000284087223 */ /* 0x0c2fe2000001001b */
[----:B---3--:R-:W-:Y:S01]  /*22cf0*/  FFMA.FTZ R4, R132, R2, R15 ;  /* 0x0000000284047223 */ /* 0x008fe2000001000f */
[----:B------:R-:W-:Y:S02]  /*22d00*/  LOP3.LUT R2, R16, 0x90, R243, 0xfe, !PT ;  /* 0x0000009010027812 */ /* 0x000fe400078efef3 */
[----:B------:R-:W-:Y:S02]  /*22d10*/  FSEL R138, R9, -INF , !P6 ;  /* 0xff800000098a7808 */ /* 0x000fe40007000000 */
[----:B------:R-:W-:Y:S01]  /*22d20*/  FSEL R109, R6, -INF , !P4 ;  /* 0xff800000066d7808 */ /* 0x000fe20006000000 */
[----:B------:R-:W1:Y:S01]  /*22d30*/  MUFU.TANH R24, R38 ;  /* 0x0000002600187308 */ /* 0x000e620000002400 */
[C---:B------:R-:W-:Y:S02]  /*22d40*/  ISETP.GE.AND P6, PT, R3.reuse, R7, PT ;  /* 0x000000070300720c */ /* 0x040fe40003fc6270 */
[----:B------:R-:W-:-:S02]  /*22d50*/  ISETP.GE.AND P4, PT, R3, R5, PT ;  /* 0x000000050300720c */ /* 0x000fc40003f86270 */
[----:B------:R-:W-:Y:S02]  /*22d60*/  MOV R231, R124 ;  /* 0x0000007c00e77202 */ /* 0x000fe40000000f00 */
[----:B------:R-:W-:Y:S01]  /*22d70*/  I2FP.F32.S32 R3, R3 ;  /* 0x0000000300037245 */ /* 0x000fe20000201400 */
[----:B------:R-:W3:Y:S01]  /*22d80*/  MUFU.TANH R20, R39 ;  /* 0x0000002700147308 */ /* 0x000ee20000002400 */
[----:B------:R-:W-:Y:S01]  /*22d90*/  FSEL R199, R8, -INF , !P5 ;  /* 0xff80000008c77808 */ /* 0x000fe20006800000 */
[----:B------:R-:W-:Y:S01]  /*22da0*/  FMUL.FTZ R96, R17, R0 ;  /* 0x0000000011607220 */ /* 0x000fe20000410000 */
[----:B------:R-:W-:Y:S02]  /*22db0*/  FSEL R124, R4, -INF , !P3 ;  /* 0xff800000047c7808 */ /* 0x000fe40005800000 */
[C---:B------:R-:W-:Y:S02]  /*22dc0*/  ISETP.GE.AND P5, PT, R2.reuse, R7, PT ;  /* 0x000000070200720c */ /* 0x040fe40003fa6270 */
[----:B------:R-:W-:Y:S01]  /*22dd0*/  ISETP.GE.AND P3, PT, R2, R5, PT ;  /* 0x000000050200720c */ /* 0x000fe20003f66270 */
[----:B------:R-:W3:Y:S01]  /*22de0*/  MUFU.TANH R21, R48 ;  /* 0x0000003000157308 */ /* 0x000ee20000002400 */
[----:B------:R-:W-:Y:S01]  /*22df0*/  I2FP.F32.S32 R2, R2 ;  /* 0x0000000200027245 */ /* 0x000fe20000201400 */
[CC--:B--2---:R-:W-:Y:S01]  /*22e00*/  FFMA.FTZ R9, R132.reuse, R3.reuse, R26 ;  /* 0x0000000384097223 */ /* 0x0c4fe2000001001a */
[----:B----4-:R-:W-:Y:S01]  /*22e10*/  FFMA.FTZ R6, R132, R3, R14 ;  /* 0x0000000384067223 */ /* 0x010fe2000001000e */
[----:B------:R-:W-:-:S04]  /*22e20*/  LOP3.LUT R3, R16, 0x98, R243, 0xfe, !PT ;  /* 0x0000009810037812 */ /* 0x000fc800078efef3 */
[----:B------:R-:W2:Y:S01]  /*22e30*/  MUFU.TANH R17, R49 ;  /* 0x0000003100117308 */ /* 0x000ea20000002400 */
[CC--:B------:R-:W-:Y:S01]  /*22e40*/  FFMA.FTZ R8, R132.reuse, R2.reuse, R25 ;  /* 0x0000000284087223 */ /* 0x0c0fe20000010019 */
[----:B------:R-:W-:Y:S01]  /*22e50*/  FFMA.FTZ R4, R132, R2, R11 ;  /* 0x0000000284047223 */ /* 0x000fe2000001000b */
[----:B------:R-:W-:Y:S01]  /*22e60*/  IMAD.MOV.U32 R230, RZ, RZ, R125 ;  /* 0x000000ffffe67224 */ /* 0x000fe200078e007d */
[----:B------:R-:W-:Y:S01]  /*22e70*/  LOP3.LUT R2, R16, 0xa0, R243, 0xfe, !PT ;  /* 0x000000a010027812 */ /* 0x000fe200078efef3 */
[-C--:B------:R-:W-:Y:S01]  /*22e80*/  FMUL.FTZ R128, R19, R0.reuse ;  /* 0x0000000013807220 */ /* 0x080fe20000410000 */
[----:B------:R-:W-:Y:S01]  /*22e90*/  FSEL R200, R9, -INF , !P6 ;  /* 0xff80000009c87808 */ /* 0x000fe20007000000 */
[----:B------:R-:W-:Y:S01]  /*22ea0*/  FMUL.FTZ R176, R13, R0 ;  /* 0x000000000db07220 */ /* 0x000fe20000410000 */
[----:B------:R-:W-:Y:S01]  /*22eb0*/  FSEL R125, R6, -INF , !P4 ;  /* 0xff800000067d7808 */ /* 0x000fe20006000000 */
[----:B------:R-:W4:Y:S01]  /*22ec0*/  MUFU.TANH R19, R44 ;  /* 0x0000002c00137308 */ /* 0x000f220000002400 */
[----:B------:R-:W-:-:S02]  /*22ed0*/  ISETP.GE.AND P6, PT, R3, R7, PT ;  /* 0x000000070300720c */ /* 0x000fc40003fc6270 */
[----:B------:R-:W-:Y:S01]  /*22ee0*/  ISETP.GE.AND P4, PT, R3, R5, PT ;  /* 0x000000050300720c */ /* 0x000fe20003f86270 */
[-C--:B------:R-:W-:Y:S01]  /*22ef0*/  FMUL.FTZ R85, R47, R0.reuse ;  /* 0x000000002f557220 */ /* 0x080fe20000410000 */
[----:B------:R-:W-:Y:S01]  /*22f00*/  I2FP.F32.S32 R3, R3 ;  /* 0x0000000300037245 */ /* 0x000fe20000201400 */
[----:B------:R-:W-:Y:S01]  /*22f10*/  FMUL.FTZ R47, R12, R0 ;  /* 0x000000000c2f7220 */ /* 0x000fe20000410000 */
[----:B------:R-:W-:Y:S01]  /*22f20*/  FSEL R203, R8, -INF , !P5 ;  /* 0xff80000008cb7808 */ /* 0x000fe20006800000 */
[----:B------:R-:W4:Y:S01]  /*22f30*/  MUFU.TANH R13, R46 ;  /* 0x0000002e000d7308 */ /* 0x000f220000002400 */
[----:B------:R-:W-:Y:S02]  /*22f40*/  FSEL R129, R4, -INF , !P3 ;  /* 0xff80000004817808 */ /* 0x000fe40005800000 */
[C---:B------:R-:W-:Y:S02]  /*22f50*/  ISETP.GE.AND P5, PT, R2.reuse, R7, PT ;  /* 0x000000070200720c */ /* 0x040fe40003fa6270 */
[----:B------:R-:W-:-:S02]  /*22f60*/  ISETP.GE.AND P3, PT, R2, R5, PT ;  /* 0x000000050200720c */ /* 0x000fc40003f66270 */
[----:B------:R-:W-:Y:S01]  /*22f70*/  I2FP.F32.S32 R2, R2 ;  /* 0x0000000200027245 */ /* 0x000fe20000201400 */
[----:B------:R-:W4:Y:S01]  /*22f80*/  MUFU.TANH R12, R45 ;  /* 0x0000002d000c7308 */ /* 0x000f220000002400 */
[CC--:B-1----:R-:W-:Y:S01]  /*22f90*/  FFMA.FTZ R9, R132.reuse, R3.reuse, R24 ;  /* 0x0000000384097223 */ /* 0x0c2fe20000010018 */
[----:B---3--:R-:W-:Y:S01]  /*22fa0*/  FFMA.FTZ R6, R132, R3, R20 ;  /* 0x0000000384067223 */ /* 0x008fe20000010014 */
[----:B------:R-:W-:Y:S01]  /*22fb0*/  FMUL.FTZ R196, R31, R0 ;  /* 0x000000001fc47220 */ /* 0x000fe20000410000 */
[----:B------:R-:W-:-:S04]  /*22fc0*/  LOP3.LUT R3, R16, 0xa8, R243, 0xfe, !PT ;  /* 0x000000a810037812 */ /* 0x000fc800078efef3 */
[----:B------:R-:W1:Y:S01]  /*22fd0*/  MUFU.TANH R10, R34 ;  /* 0x00000022000a7308 */ /* 0x000e620000002400 */
[----:B------:R-:W-:Y:S01]  /*22fe0*/  FMUL.FTZ R31, R42, R0 ;  /* 0x000000002a1f7220 */ /* 0x000fe20000410000 */
[CC--:B------:R-:W-:Y:S01]  /*22ff0*/  FFMA.FTZ R8, R132.reuse, R2.reuse, R21 ;  /* 0x0000000284087223 */ /* 0x0c0fe20000010015 */
[----:B--2---:R-:W-:Y:S01]  /*23000*/  FFMA.FTZ R4, R132, R2, R17 ;  /* 0x0000000284047223 */ /* 0x004fe20000010011 */
[----:B------:R-:W-:Y:S01]  /*23010*/  IMAD.MOV.U32 R42, RZ, RZ, R204 ;  /* 0x000000ffff2a7224 */ /* 0x000fe200078e00cc */
[----:B------:R-:W-:Y:S02]  /*23020*/  LOP3.LUT R2, R16, 0xb0, R243, 0xfe, !PT ;  /* 0x000000b010027812 */ /* 0x000fe400078efef3 */
[----:B------:R-:W-:Y:S02]  /*23030*/  FSEL R204, R9, -INF , !P6 ;  /* 0xff80000009cc7808 */ /* 0x000fe40007000000 */
[----:B------:R-:W-:Y:S01]  /*23040*/  FSEL R136, R6, -INF , !P4 ;  /* 0xff80000006887808 */ /* 0x000fe20006000000 */
[----:B------:R-:W-:Y:S01]  /*23050*/  MUFU.TANH R15, R35 ;  /* 0x00000023000f7308 */ /* 0x000fe20000002400 */
[----:B------:R-:W-:-:S02]  /*23060*/  ISETP.GE.AND P6, PT, R3, R7, PT ;  /* 0x000000070300720c */ /* 0x000fc40003fc6270 */
[----:B------:R-:W-:Y:S02]  /*23070*/  ISETP.GE.AND P4, PT, R3, R5, PT ;  /* 0x000000050300720c */ /* 0x000fe40003f86270 */
[----:B------:R-:W-:Y:S02]  /*23080*/  MOV R223, R208 ;  /* 0x000000d000df7202 */ /* 0x000fe40000000f00 */
[----:B------:R-:W-:Y:S02]  /*23090*/  I2FP.F32.S32 R3, R3 ;  /* 0x0000000300037245 */ /* 0x000fe40000201400 */
[----:B------:R-:W-:Y:S02]  /*230a0*/  FSEL R208, R8, -INF , !P5 ;  /* 0xff80000008d07808 */ /* 0x000fe40006800000 */
[----:B------:R-:W-:Y:S01]  /*230b0*/  FSEL R195, R4, -INF , !P3 ;  /* 0xff80000004c37808 */ /* 0x000fe20005800000 */
[----:B------:R-:W2:Y:S01]  /*230c0*/  MUFU.TANH R14, R47 ;  /* 0x0000002f000e7308 */ /* 0x000ea20000002400 */
[----:B------:R-:W-:-:S02]  /*230d0*/  ISETP.GE.AND P5, PT, R2, R7, PT ;  /* 0x000000070200720c */ /* 0x000fc40003fa6270 */
[----:B------:R-:W-:Y:S02]  /*230e0*/  ISETP.GE.AND P3, PT, R2, R5, PT ;  /* 0x000000050200720c */ /* 0x000fe40003f66270 */
[----:B------:R-:W-:Y:S01]  /*230f0*/  I2FP.F32.S32 R2, R2 ;  /* 0x0000000200027245 */ /* 0x000fe20000201400 */
[CC--:B----4-:R-:W-:Y:S02]  /*23100*/  FFMA.FTZ R9, R132.reuse, R3.reuse, R19 ;  /* 0x0000000384097223 */ /* 0x0d0fe40000010013 */
[----:B------:R-:W3:Y:S01]  /*23110*/  MUFU.TANH R11, R52 ;  /* 0x00000034000b7308 */ /* 0x000ee20000002400 */
[----:B------:R-:W-:Y:S01]  /*23120*/  FFMA.FTZ R6, R132, R3, R13 ;  /* 0x0000000384067223 */ /* 0x000fe2000001000d */
[----:B------:R-:W-:Y:S01]  /*23130*/  LOP3.LUT R3, R16, 0xb8, R243, 0xfe, !PT ;  /* 0x000000b810037812 */ /* 0x000fe200078efef3 */
[CC--:B------:R-:W-:Y:S01]  /*23140*/  FFMA.FTZ R8, R132.reuse, R2.reuse, R12 ;  /* 0x0000000284087223 */ /* 0x0c0fe2000001000c */
[----:B-1----:R-:W-:-:S04]  /*23150*/  FFMA.FTZ R4, R132, R2, R10 ;  /* 0x0000000284047223 */ /* 0x002fc8000001000a */
[----:B------:R-:W1:Y:S01]  /*23160*/  MUFU.TANH R18, R33 ;  /* 0x0000002100127308 */ /* 0x000e620000002400 */
[----:B------:R-:W-:Y:S02]  /*23170*/  MOV R225, R210 ;  /* 0x000000d200e17202 */ /* 0x000fe40000000f00 */
[----:B------:R-:W-:Y:S02]  /*23180*/  LOP3.LUT R2, R16, 0xc0, R243, 0xfe, !PT ;  /* 0x000000c010027812 */ /* 0x000fe400078efef3 */
[----:B------:R-:W-:Y:S02]  /*23190*/  FSEL R210, R9, -INF , !P6 ;  /* 0xff80000009d27808 */ /* 0x000fe40007000000 */
[----:B------:R-:W-:Y:S01]  /*231a0*/  FSEL R198, R6, -INF , !P4 ;  /* 0xff80000006c67808 */ /* 0x000fe20006000000 */
[-C--:B------:R-:W-:Y:S01]  /*231b0*/  FMUL.FTZ R6, R172, R0.reuse ;  /* 0x00000000ac067220 */ /* 0x080fe20000410000 */
[C---:B------:R-:W-:Y:S02]  /*231c0*/  ISETP.GE.AND P6, PT, R3.reuse, R7, PT ;  /* 0x000000070300720c */ /* 0x040fe40003fc6270 */
[----:B------:R-:W-:Y:S01]  /*231d0*/  ISETP.GE.AND P4, PT, R3, R5, PT ;  /* 0x000000050300720c */ /* 0x000fe20003f86270 */
[----:B------:R-:W-:Y:S01]  /*231e0*/  FMUL.FTZ R30, R30, R0 ;  /* 0x000000001e1e7220 */ /* 0x000fe20000410000 */
[----:B------:R-:W-:-:S02]  /*231f0*/  I2FP.F32.S32 R3, R3 ;  /* 0x0000000300037245 */ /* 0x000fc40000201400 */
[----:B------:R-:W-:Y:S02]  /*23200*/  FSEL R214, R8, -INF , !P5 ;  /* 0xff80000008d67808 */ /* 0x000fe40006800000 */
[----:B------:R-:W-:Y:S01]  /*23210*/  FSEL R202, R4, -INF , !P3 ;  /* 0xff80000004ca7808 */ /* 0x000fe20005800000 */
[----:B------:R-:W4:Y:S01]  /*23220*/  MUFU.TANH R13, R29 ;  /* 0x0000001d000d7308 */ /* 0x000f220000002400 */
[C---:B------:R-:W-:Y:S02]  /*23230*/  ISETP.GE.AND P5, PT, R2.reuse, R7, PT ;  /* 0x000000070200720c */ /* 0x040fe40003fa6270 */
[----:B------:R-:W-:Y:S01]  /*23240*/  ISETP.GE.AND P3, PT, R2, R5, PT ;  /* 0x000000050200720c */ /* 0x000fe20003f66270 */
[----:B------:R-:W-:Y:S01]  /*23250*/  FMUL.FTZ R28, R28, R0 ;  /* 0x000000001c1c7220 */ /* 0x000fe20000410000 */
[----:B------:R-:W-:-:S03]  /*23260*/  I2FP.F32.S32 R2, R2 ;  /* 0x0000000200027245 */ /* 0x000fc60000201400 */
[----:B------:R-:W4:Y:S01]  /*23270*/  MUFU.TANH R12, R31 ;  /* 0x0000001f000c7308 */ /* 0x000f220000002400 */
[----:B------:R-:W-:Y:S01]  /*23280*/  FMUL.FTZ R10, R174, R0 ;  /* 0x00000000ae0a7220 */ /* 0x000fe20000410000 */
[CC--:B--2---:R-:W-:Y:S01]  /*23290*/  FFMA.FTZ R8, R132.reuse, R2.reuse, R14 ;  /* 0x0000000284087223 */ /* 0x0c4fe2000001000e */
[----:B---3--:R-:W-:-:S05]  /*232a0*/  FFMA.FTZ R4, R132, R2, R11 ;  /* 0x0000000284047223 */ /* 0x008fca000001000b */
[----:B------:R2:W-:Y:S01]  /*232b0*/  MUFU.TANH R19, R6 ;  /* 0x0000000600137308 */ /* 0x0005e20000002400 */
[----:B-1----:R-:W-:Y:S01]  /*232c0*/  FFMA.FTZ R9, R132, R3, R18 ;  /* 0x0000000384097223 */ /* 0x002fe20000010012 */
[----:B------:R-:W-:-:S06]  /*232d0*/  LOP3.LUT R2, R16, 0xd0, R243, 0xfe, !PT ;  /* 0x000000d010027812 */ /* 0x000fcc00078efef3 */
[----:B------:R-:W1:Y:S01]  /*232e0*/  MUFU.TANH R17, R30 ;  /* 0x0000001e00117308 */ /* 0x000e620000002400 */
[----:B------:R-:W-:Y:S02]  /*232f0*/  IMAD.MOV.U32 R227, RZ, RZ, R209 ;  /* 0x000000ffffe37224 */ /* 0x000fe400078e00d1 */
[----:B--2---:R-:W-:-:S05]  /*23300*/  FFMA.FTZ R6, R132, R3, R15 ;  /* 0x0000000384067223 */ /* 0x004fca000001000f */
[----:B------:R-:W2:Y:S01]  /*23310*/  MUFU.TANH R20, R28 ;  /* 0x0000001c00147308 */ /* 0x000ea20000002400 */
[----:B------:R-:W-:Y:S02]  /*23320*/  LOP3.LUT R3, R16, 0xc8, R243, 0xfe, !PT ;  /* 0x000000c810037812 */ /* 0x000fe400078efef3 */
[----:B------:R-:W-:Y:S01]  /*23330*/  FSEL R205, R6, -INF , !P4 ;  /* 0xff80000006cd7808 */ /* 0x000fe20006000000 */
[----:B------:R-:W-:Y:S01]  /*23340*/  FMUL.FTZ R6, R122, R0 ;  /* 0x000000007a067220 */ /* 0x000fe20000410000 */
[----:B------:R-:W-:-:S03]  /*23350*/  FSEL R218, R8, -INF , !P5 ;  /* 0xff80000008da7808 */ /* 0x000fc60006800000 */
[----:B------:R3:W-:Y:S01]  /*23360*/  MUFU.TANH R18, R10 ;  /* 0x0000000a00127308 */ /* 0x0007e20000002400 */
[----:B------:R-:W-:Y:S02]  /*23370*/  FSEL R209, R4, -INF , !P3 ;  /* 0xff80000004d17808 */ /* 0x000fe40005800000 */
[C---:B------:R-:W-:Y:S02]  /*23380*/  ISETP.GE.AND P5, PT, R2.reuse, R7, PT ;  /* 0x000000070200720c */ /* 0x040fe40003fa6270 */
[----:B------:R-:W-:Y:S02]  /*23390*/  ISETP.GE.AND P3, PT, R2, R5, PT ;  /* 0x000000050200720c */ /* 0x000fe40003f66270 */
[----:B------:R-:W-:Y:S01]  /*233a0*/  FSEL R213, R9, -INF , !P6 ;  /* 0xff80000009d57808 */ /* 0x000fe20007000000 */
[----:B------:R1:W2:Y:S01]  /*233b0*/  MUFU.TANH R11, R6 ;  /* 0x00000006000b7308 */ /* 0x0002a20000002400 */
[----:B------:R-:W-:Y:S02]  /*233c0*/  I2FP.F32.S32 R2, R2 ;  /* 0x0000000200027245 */ /* 0x000fe40000201400 */
[----:B------:R-:W-:-:S02]  /*233d0*/  ISETP.GE.AND P6, PT, R3, R7, PT ;  /* 0x000000070300720c */ /* 0x000fc40003fc6270 */
[----:B------:R-:W-:Y:S01]  /*233e0*/  ISETP.GE.AND P4, PT, R3, R5, PT ;  /* 0x000000050300720c */ /* 0x000fe20003f86270 */
[----:B---3--:R-:W-:Y:S01]  /*233f0*/  FMUL.FTZ R10, R120, R0 ;  /* 0x00000000780a7220 */ /* 0x008fe20000410000 */
[----:B------:R-:W-:Y:S01]  /*23400*/  I2FP.F32.S32 R3, R3 ;  /* 0x0000000300037245 */ /* 0x000fe20000201400 */
[CC--:B----4-:R-:W-:Y:S02]  /*23410*/  FFMA.FTZ R8, R132.reuse, R2.reuse, R13 ;  /* 0x0000000284087223 */ /* 0x0d0fe4000001000d */
[----:B------:R3:W4:Y:S01]  /*23420*/  MUFU.TANH R15, R10 ;  /* 0x0000000a000f7308 */ /* 0x0007220000002400 */
[----:B------:R-:W-:Y:S01]  /*23430*/  FFMA.FTZ R4, R132, R2, R12 ;  /* 0x0000000284047223 */ /* 0x000fe2000001000c */
[----:B------:R-:W-:Y:S01]  /*23440*/  LOP3.LUT R2, R16, 0xe0, R243, 0xfe, !PT ;  /* 0x000000e010027812 */ /* 0x000fe200078efef3 */
[CC--:B-1----:R-:W-:Y:S01]  /*23450*/  FFMA.FTZ R6, R132.reuse, R3.reuse, R17 ;  /* 0x0000000384067223 */ /* 0x0c2fe20000010011 */
[----:B--2---:R-:W-:Y:S01]  /*23460*/  FFMA.FTZ R9, R132, R3, R20 ;  /* 0x0000000384097223 */ /* 0x004fe20000010014 */
[----:B------:R-:W-:-:S02]  /*23470*/  FSEL R220, R8, -INF , !P5 ;  /* 0xff80000008dc7808 */ /* 0x000fc40006800000 */
[----:B------:R-:W-:Y:S01]  /*23480*/  FSEL R216, R4, -INF , !P3 ;  /* 0xff80000004d87808 */ /* 0x000fe20005800000 */
[----:B------:R-:W-:Y:S01]  /*23490*/  IMAD.MOV.U32 R229, RZ, RZ, R212 ;  /* 0x000000ffffe57224 */ /* 0x000fe200078e00d4 */
[----:B------:R-:W-:Y:S01]  /*234a0*/  ISETP.GE.AND P5, PT, R2, R7, PT ;  /* 0x000000070200720c */ /* 0x000fe20003fa6270 */
[----:B---3--:R-:W-:Y:S01]  /*234b0*/  FMUL.FTZ R10, R112, R0 ;  /* 0x00000000700a7220 */ /* 0x008fe20000410000 */
[----:B------:R-:W-:-:S03]  /*234c0*/  ISETP.GE.AND P3, PT, R2, R5, PT ;  /* 0x000000050200720c */ /* 0x000fc60003f66270 */
[----:B------:R1:W2:Y:S01]  /*234d0*/  MUFU.TANH R17, R10 ;  /* 0x0000000a00117308 */ /* 0x0002a20000002400 */
[----:B------:R-:W-:Y:S02]  /*234e0*/  LOP3.LUT R3, R16, 0xd8, R243, 0xfe, !PT ;  /* 0x000000d810037812 */ /* 0x000fe400078efef3 */
[----:B------:R-:W-:Y:S01]  /*234f0*/  I2FP.F32.S32 R2, R2 ;  /* 0x0000000200027245 */ /* 0x000fe20000201400 */
[----:B------:R-:W-:Y:S01]  /*23500*/  IMAD.MOV.U32 R245, RZ, RZ, R217 ;  /* 0x000000fffff57224 */ /* 0x000fe200078e00d9 */
[----:B------:R-:W-:Y:S01]  /*23510*/  FSEL R212, R6, -INF , !P4 ;  /* 0xff80000006d47808 */ /* 0x000fe20006000000 */
[----:B------:R-:W-:Y:S01]  /*23520*/  FMUL.FTZ R6, R104, R0 ;  /* 0x0000000068067220 */ /* 0x000fe20000410000 */
[----:B------:R-:W-:Y:S01]  /*23530*/  FSEL R217, R9, -INF , !P6 ;  /* 0xff80000009d97808 */ /* 0x000fe20007000000 */
[----:B------:R-:W-:Y:S01]  /*23540*/  FFMA.FTZ R4, R132, R2, R11 ;  /* 0x0000000284047223 */ /* 0x000fe2000001000b */
[C---:B------:R-:W-:Y:S01]  /*23550*/  ISETP.GE.AND P6, PT, R3.reuse, R7, PT ;  /* 0x000000070300720c */ /* 0x040fe20003fc6270 */
[----:B-1----:R-:W-:Y:S01]  /*23560*/  FMUL.FTZ R10, R114, R0 ;  /* 0x00000000720a7220 */ /* 0x002fe20000410000 */
[----:B------:R-:W-:-:S03]  /*23570*/  ISETP.GE.AND P4, PT, R3, R5, PT ;  /* 0x000000050300720c */ /* 0x000fc60003f86270 */
[----:B------:R1:W3:Y:S01]  /*23580*/  MUFU.TANH R14, R10 ;  /* 0x0000000a000e7308 */ /* 0x0002e20000002400 */
[----:B------:R-:W-:Y:S01]  /*23590*/  I2FP.F32.S32 R3, R3 ;  /* 0x0000000300037245 */ /* 0x000fe20000201400 */
[----:B----4-:R-:W-:-:S06]  /*235a0*/  FFMA.FTZ R8, R132, R2, R15 ;  /* 0x0000000284087223 */ /* 0x010fcc000001000f */
[----:B------:R4:W3:Y:S01]  /*235b0*/  MUFU.TANH R13, R6 ;  /* 0x00000006000d7308 */ /* 0x0008e20000002400 */
[----:B------:R-:W-:Y:S01]  /*235c0*/  FFMA.FTZ R9, R132, R3, R19 ;  /* 0x0000000384097223 */ /* 0x000fe20000010013 */
[----:B-1----:R-:W-:-:S06]  /*235d0*/  FMUL.FTZ R10, R106, R0 ;  /* 0x000000006a0a7220 */ /* 0x002fcc0000410000 */
[----:B------:R1:W3:Y:S01]  /*235e0*/  MUFU.TANH R11, R10 ;  /* 0x0000000a000b7308 */ /* 0x0002e20000002400 */
[--C-:B------:R-:W-:Y:S01]  /*235f0*/  LOP3.LUT R2, R16, 0xf0, R243.reuse, 0xfe, !PT ;  /* 0x000000f010027812 */ /* 0x100fe200078efef3 */
[----:B----4-:R-:W-:Y:S01]  /*23600*/  FFMA.FTZ R6, R132, R3, R18 ;  /* 0x0000000384067223 */ /* 0x010fe20000010012 */
[----:B------:R-:W-:Y:S02]  /*23610*/  LOP3.LUT R3, R16, 0xe8, R243, 0xfe, !PT ;  /* 0x000000e810037812 */ /* 0x000fe400078efef3 */
[----:B------:R-:W-:Y:S02]  /*23620*/  FSEL R221, R9, -INF , !P6 ;  /* 0xff80000009dd7808 */ /* 0x000fe40007000000 */
[----:B------:R-:W-:Y:S02]  /*23630*/  FSEL R219, R6, -INF , !P4 ;  /* 0xff80000006db7808 */ /* 0x000fe40006000000 */
[C---:B------:R-:W-:Y:S02]  /*23640*/  ISETP.GE.AND P6, PT, R3.reuse, R7, PT ;  /* 0x000000070300720c */ /* 0x040fe40003fc6270 */
[----:B------:R-:W-:-:S02]  /*23650*/  ISETP.GE.AND P4, PT, R3, R5, PT ;  /* 0x000000050300720c */ /* 0x000fc40003f86270 */
[----:B------:R-:W-:Y:S01]  /*23660*/  FSEL R224, R8, -INF , !P5 ;  /* 0xff80000008e07808 */ /* 0x000fe20006800000 */
[-C--:B-1----:R-:W-:Y:S01]  /*23670*/  FMUL.FTZ R10, R100, R0.reuse ;  /* 0x00000000640a7220 */ /* 0x082fe20000410000 */
[----:B------:R-:W-:Y:S01]  /*23680*/  FSEL R222, R4, -INF , !P3 ;  /* 0xff80000004de7808 */ /* 0x000fe20005800000 */
[----:B------:R-:W-:Y:S01]  /*23690*/  FMUL.FTZ R6, R102, R0 ;  /* 0x0000000066067220 */ /* 0x000fe20000410000 */
[----:B------:R-:W-:Y:S02]  /*236a0*/  I2FP.F32.S32 R3, R3 ;  /* 0x0000000300037245 */ /* 0x000fe40000201400 */
[C---:B------:R-:W-:Y:S02]  /*236b0*/  ISETP.GE.AND P5, PT, R2.reuse, R7, PT ;  /* 0x000000070200720c */ /* 0x040fe40003fa6270 */
[----:B------:R-:W-:Y:S02]  /*236c0*/  ISETP.GE.AND P3, PT, R2, R5, PT ;  /* 0x000000050200720c */ /* 0x000fe40003f66270 */
[----:B------:R-:W-:Y:S01]  /*236d0*/  I2FP.F32.S32 R2, R2 ;  /* 0x0000000200027245 */ /* 0x000fe20000201400 */
[----:B------:R-:W-:Y:S01]  /*236e0*/  MUFU.TANH R12, R10 ;  /* 0x0000000a000c7308 */ /* 0x000fe20000002400 */
[CC--:B--2---:R-:W-:Y:S01]  /*236f0*/  FFMA.FTZ R8, R132.reuse, R3.reuse, R17 ;  /* 0x0000000384087223 */ /* 0x0c4fe20000010011 */
[----:B---3--:R-:W-:-:S02]  /*23700*/  FFMA.FTZ R3, R132, R3, R14 ;  /* 0x0000000384037223 */ /* 0x008fc4000001000e */
[----:B------:R-:W-:-:S04]  /*23710*/  FFMA.FTZ R9, R132, R2, R13 ;  /* 0x0000000284097223 */ /* 0x000fc8000001000d */
[----:B------:R1:W2:Y:S01]  /*23720*/  MUFU.TANH R10, R6 ;  /* 0x00000006000a7308 */ /* 0x0002a20000002400 */
[----:B------:R-:W-:Y:S02]  /*23730*/  MOV R239, R223 ;  /* 0x000000df00ef7202 */ /* 0x000fe40000000f00 */
[----:B------:R-:W-:Y:S02]  /*23740*/  LOP3.LUT R4, R16, 0xf8, R243, 0xfe, !PT ;  /* 0x000000f810047812 */ /* 0x000fe400078efef3 */
[----:B------:R-:W-:Y:S01]  /*23750*/  FSEL R223, R3, -INF , !P4 ;  /* 0xff80000003df7808 */ /* 0x000fe20006000000 */
[----:B------:R-:W-:Y:S01]  /*23760*/  IMAD.MOV.U32 R240, RZ, RZ, R227 ;  /* 0x000000fffff07224 */ /* 0x000fe200078e00e3 */
[----:B------:R-:W-:Y:S01]  /*23770*/  MOV R241, R225 ;  /* 0x000000e100f17202 */ /* 0x000fe20000000f00 */
[----:B-1----:R-:W-:Y:S01]  /*23780*/  FFMA.FTZ R6, R132, R2, R11 ;  /* 0x0000000284067223 */ /* 0x002fe2000001000b */
[----:B------:R-:W-:Y:S02]  /*23790*/  LOP3.LUT R2, R16, R243, RZ, 0xfc, !PT ;  /* 0x000000f310027212 */ /* 0x000fe400078efcff */
[----:B------:R-:W-:Y:S01]  /*237a0*/  MOV R243, R245 ;  /* 0x000000f500f37202 */ /* 0x000fe20000000f00 */
[----:B------:R-:W-:-:S02]  /*237b0*/  IMAD.MOV.U32 R245, RZ, RZ, R43 ;  /* 0x000000fffff57224 */ /* 0x000fc400078e002b */
[----:B------:R-:W-:Y:S01]  /*237c0*/  VIADD R3, R2, 0x1 ;  /* 0x0000000102037836 */ /* 0x000fe20000000000 */
[----:B------:R-:W-:Y:S01]  /*237d0*/  MOV R43, R42 ;  /* 0x0000002a002b7202 */ /* 0x000fe20000000f00 */
[----:B------:R-:W-:Y:S01]  /*237e0*/  IMAD.MOV.U32 R42, RZ, RZ, R229 ;  /* 0x000000ffff2a7224 */ /* 0x000fe200078e00e5 */
[----:B------:R-:W-:Y:S02]  /*237f0*/  FSEL R225, R8, -INF , !P6 ;  /* 0xff80000008e17808 */ /* 0x000fe40007000000 */
[C---:B------:R-:W-:Y:S02]  /*23800*/  ISETP.GE.AND P6, PT, R4.reuse, R7, PT ;  /* 0x000000070400720c */ /* 0x040fe40003fc6270 */
[----:B------:R-:W-:Y:S02]  /*23810*/  ISETP.GE.AND P4, PT, R4, R5, PT ;  /* 0x000000050400720c */ /* 0x000fe40003f86270 */
[----:B------:R-:W-:Y:S02]  /*23820*/  FSEL R229, R9, -INF , !P5 ;  /* 0xff80000009e57808 */ /* 0x000fe40006800000 */
[----:B------:R-:W-:-:S02]  /*23830*/  FSEL R227, R6, -INF , !P3 ;  /* 0xff80000006e37808 */ /* 0x000fc40005800000 */
[----:B------:R-:W-:Y:S02]  /*23840*/  I2FP.F32.S32 R4, R4 ;  /* 0x0000000400047245 */ /* 0x000fe40000201400 */
[C---:B------:R-:W-:Y:S02]  /*23850*/  ISETP.GE.AND P5, PT, R3.reuse, R7, PT ;  /* 0x000000070300720c */ /* 0x040fe40003fa6270 */
[----:B------:R-:W-:Y:S02]  /*23860*/  ISETP.GE.AND P3, PT, R3, R5, PT ;  /* 0x000000050300720c */ /* 0x000fe40003f66270 */
[----:B------:R-:W-:Y:S01]  /*23870*/  I2FP.F32.S32 R3, R3 ;  /* 0x0000000300037245 */ /* 0x000fe20000201400 */
[CC--:B--2---:R-:W-:Y:S01]  /*23880*/  FFMA.FTZ R6, R132.reuse, R4.reuse, R10 ;  /* 0x0000000484067223 */ /* 0x0c4fe2000001000a */
[----:B------:R-:W-:-:S03]  /*23890*/  FFMA.FTZ R9, R132, R4, R12 ;  /* 0x0000000484097223 */ /* 0x000fc6000001000c */
[CC--:B------:R-:W-:Y:S01]  /*238a0*/  FFMA.FTZ R10, R132.reuse, R3.reuse, R243 ;  /* 0x00000003840a7223 */ /* 0x0c0fe200000100f3 */
[----:B------:R-:W-:Y:S01]  /*238b0*/  FFMA.FTZ R8, R132, R3, R245 ;  /* 0x0000000384087223 */ /* 0x000fe200000100f5 */
[C---:B------:R-:W-:Y:S01]  /*238c0*/  IADD3 R3, R2.reuse, 0x11, RZ ;  /* 0x0000001102037810 */ /* 0x040fe20007ffe0ff */
[----:B------:R-:W-:Y:S01]  /*238d0*/  IMAD.MOV.U32 R245, RZ, RZ, R53 ;  /* 0x000000fffff57224 */ /* 0x000fe200078e0035 */
[----:B------:R-:W-:Y:S01]  /*238e0*/  IADD3 R4, R2, 0x9, RZ ;  /* 0x0000000902047810 */ /* 0x000fe20007ffe0ff */
[----:B------:R-:W-:Y:S01]  /*238f0*/  IMAD.MOV.U32 R242, RZ, RZ, R230 ;  /* 0x000000fffff27224 */ /* 0x000fe200078e00e6 */
[----:B------:R-:W-:Y:S02]  /*23900*/  MOV R243, R228 ;  /* 0x000000e400f37202 */ /* 0x000fe40000000f00 */
        /* <DEDUP_REMOVED lines=8> */
[----:B------:R-:W-:Y:S02]  /*23990*/  I2FP.F32.S32 R3, R3 ;  /* 0x0000000300037245 */ /* 0x000fe40000201400 */
[----:B------:R-:W-:-:S03]  /*239a0*/  I2FP.F32.S32 R4, R4 ;  /* 0x0000000400047245 */ /* 0x000fc60000201400 */
[CC--:B------:R-:W-:Y:S01]  /*239b0*/  FFMA.FTZ R9, R132.reuse, R3.reuse, R241 ;  /* 0x0000000384097223 */ /* 0x0c0fe200000100f1 */
[C---:B------:R-:W-:Y:S01]  /*239c0*/  FFMA.FTZ R6, R132.reuse, R3, R42 ;  /* 0x0000000384067223 */ /* 0x040fe2000001002a */
[CC--:B------:R-:W-:Y:S01]  /*239d0*/  FFMA.FTZ R10, R132.reuse, R4.reuse, R239 ;  /* 0x00000004840a7223 */ /* 0x0c0fe200000100ef */
[----:B------:R-:W-:Y:S01]  /*239e0*/  FFMA.FTZ R8, R132, R4, R240 ;  /* 0x0000000484087223 */ /* 0x000fe200000100f0 */
[C---:B------:R-:W-:Y:S02]  /*239f0*/  VIADD R3, R2.reuse, 0x21 ;  /* 0x0000002102037836 */ /* 0x040fe40000000000 */
[----:B------:R-:W-:Y:S01]  /*23a00*/  VIADD R4, R2, 0x19 ;  /* 0x0000001902047836 */ /* 0x000fe20000000000 */
        /* <DEDUP_REMOVED lines=15> */
[C---:B------:R-:W-:Y:S01]  /*23b00*/  VIADD R3, R2.reuse, 0x31 ;  /* 0x0000003102037836 */ /* 0x040fe20000000000 */
[----:B------:R-:W-:Y:S01]  /*23b10*/  IADD3 R4, R2, 0x29, RZ ;  /* 0x0000002902047810 */ /* 0x000fe20007ffe0ff */
[----:B------:R1:W-:Y:S01]  /*23b20*/  MUFU.TANH R15, R59 ;  /* 0x0000003b000f7308 */ /* 0x0003e20000002400 */
[----:B------:R-:W-:Y:S02]  /*23b30*/  FSEL R45, R6, -INF , !P3 ;  /* 0xff800000062d7808 */ /* 0x000fe40005800000 */
[----:B------:R-:W-:Y:S02]  /*23b40*/  FSEL R56, R10, -INF , !P6 ;  /* 0xff8000000a387808 */ /* 0x000fe40007000000 */
[----:B------:R-:W-:-:S02]  /*23b50*/  FSEL R46, R8, -INF , !P4 ;  /* 0xff800000082e7808 */ /* 0x000fc40006000000 */
[----:B------:R-:W-:Y:S02]  /*23b60*/  ISETP.GE.AND P3, PT, R3, R5, PT ;  /* 0x000000050300720c */ /* 0x000fe40003f66270 */
[C---:B------:R-:W-:Y:S02]  /*23b70*/  ISETP.GE.AND P6, PT, R4.reuse, R7, PT ;  /* 0x000000070400720c */ /* 0x040fe40003fc6270 */
[----:B------:R-:W-:Y:S02]  /*23b80*/  ISETP.GE.AND P4, PT, R4, R5, PT ;  /* 0x000000050400720c */ /* 0x000fe40003f86270 */
[----:B------:R-:W-:Y:S02]  /*23b90*/  I2FP.F32.S32 R4, R4 ;  /* 0x0000000400047245 */ /* 0x000fe40000201400 */
[----:B-1----:R-:W-:Y:S02]  /*23ba0*/  FSEL R59, R9, -INF , !P5 ;  /* 0xff800000093b7808 */ /* 0x002fe40006800000 */
[----:B------:R-:W-:-:S02]  /*23bb0*/  ISETP.GE.AND P5, PT, R3, R7, PT ;  /* 0x000000070300720c */ /* 0x000fc40003fa6270 */
[----:B------:R-:W-:Y:S01]  /*23bc0*/  I2FP.F32.S32 R3, R3 ;  /* 0x0000000300037245 */ /* 0x000fe20000201400 */
[CC--:B------:R-:W-:Y:S01]  /*23bd0*/  FFMA.FTZ R10, R132.reuse, R4.reuse, R42 ;  /* 0x00000004840a7223 */ /* 0x0c0fe2000001002a */
[----:B------:R-:W-:-:S03]  /*23be0*/  FFMA.FTZ R8, R132, R4, R231 ;  /* 0x0000000484087223 */ /* 0x000fc600000100e7 */
[CC--:B------:R-:W-:Y:S01]  /*23bf0*/  FFMA.FTZ R9, R132.reuse, R3.reuse, R232 ;  /* 0x0000000384097223 */ /* 0x0c0fe200000100e8 */
[----:B------:R-:W-:Y:S01]  /*23c00*/  FFMA.FTZ R6, R132, R3, R233 ;  /* 0x0000000384067223 */ /* 0x000fe200000100e9 */
[C---:B------:R-:W-:Y:S01]  /*23c10*/  VIADD R3, R2.reuse, 0x41 ;  /* 0x0000004102037836 */ /* 0x040fe20000000000 */
[----:B------:R-:W-:Y:S01]  /*23c20*/  IADD3 R4, R2, 0x39, RZ ;  /* 0x0000003902047810 */ /* 0x000fe20007ffe0ff */
[----:B------:R1:W-:Y:S01]  /*23c30*/  MUFU.TANH R29, R65 ;  /* 0x00000041001d7308 */ /* 0x0003e20000002400 */
[----:B------:R-:W-:Y:S02]  /*23c40*/  FSEL R44, R8, -INF , !P4 ;  /* 0xff800000082c7808 */ /* 0x000fe40006000000 */
[----:B------:R-:W-:Y:S02]  /*23c50*/  FSEL R43, R6, -INF , !P3 ;  /* 0xff800000062b7808 */ /* 0x000fe40005800000 */
[----:B------:R-:W-:-:S03]  /*23c60*/  ISETP.GE.AND P3, PT, R3, R5, PT ;  /* 0x000000050300720c */ /* 0x000fc60003f66270 */
[----:B------:R2:W-:Y:S01]  /*23c70*/  MUFU.TANH R28, R60 ;  /* 0x0000003c001c7308 */ /* 0x0005e20000002400 */
[----:B------:R-:W-:Y:S02]  /*23c80*/  ISETP.GE.AND P4, PT, R4, R5, PT ;  /* 0x000000050400720c */ /* 0x000fe40003f86270 */
[----:B-1----:R-:W-:Y:S02]  /*23c90*/  FSEL R65, R9, -INF , !P5 ;  /* 0xff80000009417808 */ /* 0x002fe40006800000 */
[----:B------:R-:W-:Y:S02]  /*23ca0*/  ISETP.GE.AND P5, PT, R3, R7, PT ;  /* 0x000000070300720c */ /* 0x000fe40003fa6270 */
[----:B------:R-:W-:Y:S02]  /*23cb0*/  I2FP.F32.S32 R3, R3 ;  /* 0x0000000300037245 */ /* 0x000fe40000201400 */
[----:B--2---:R-:W-:Y:S02]  /*23cc0*/  FSEL R60, R10, -INF , !P6 ;  /* 0xff8000000a3c7808 */ /* 0x004fe40007000000 */
[----:B------:R-:W-:-:S02]  /*23cd0*/  ISETP.GE.AND P6, PT, R4, R7, PT ;  /* 0x000000070400720c */ /* 0x000fc40003fc6270 */
[----:B------:R-:W-:Y:S01]  /*23ce0*/  I2FP.F32.S32 R4, R4 ;  /* 0x0000000400047245 */ /* 0x000fe20000201400 */
[CC--:B------:R-:W-:Y:S01]  /*23cf0*/  FFMA.FTZ R9, R132.reuse, R3.reuse, R249 ;  /* 0x0000000384097223 */ /* 0x0c0fe200000100f9 */
[----:B------:R-:W-:Y:S01]  /*23d00*/  FFMA.FTZ R6, R132, R3, R248 ;  /* 0x0000000384067223 */ /* 0x000fe200000100f8 */
[----:B------:R-:W-:Y:S02]  /*23d10*/  VIADD R3, R2, 0x51 ;  /* 0x0000005102037836 */ /* 0x000fe40000000000 */
[CC--:B------:R-:W-:Y:S01]  /*23d20*/  FFMA.FTZ R10, R132.reuse, R4.reuse, R234 ;  /* 0x00000004840a7223 */ /* 0x0c0fe200000100ea */
[----:B------:R-:W-:Y:S01]  /*23d30*/  FFMA.FTZ R8, R132, R4, R251 ;  /* 0x0000000484087223 */ /* 0x000fe200000100fb */
[----:B------:R-:W-:Y:S01]  /*23d40*/  IADD3 R4, R2, 0x49, RZ ;  /* 0x0000004902047810 */ /* 0x000fe20007ffe0ff */
[----:B------:R1:W-:Y:S01]  /*23d50*/  MUFU.TANH R20, R79 ;  /* 0x0000004f00147308 */ /* 0x0003e20000002400 */
[----:B------:R-:W-:Y:S02]  /*23d60*/  FSEL R50, R6, -INF , !P3 ;  /* 0xff80000006327808 */ /* 0x000fe40005800000 */
[----:B------:R-:W-:-:S02]  /*23d70*/  FSEL R42, R8, -INF , !P4 ;  /* 0xff800000082a7808 */ /* 0x000fc40006000000 */
        /* <DEDUP_REMOVED lines=39> */
[----:B-1----:R-:W-:-:S05]  /*23ff0*/  FSEL R64, R6, -INF , !P3 ;  /* 0xff80000006407808 */ /* 0x002fca0005800000 */
[----:B------:R-:W1:Y:S01]  /*24000*/  MUFU.TANH R31, R77 ;  /* 0x0000004d001f7308 */ /* 0x000e620000002400 */
[----:B------:R-:W-:Y:S02]  /*24010*/  ISETP.GE.AND P3, PT, R3, R5, PT ;  /* 0x000000050300720c */ /* 0x000fe40003f66270 */
[----:B------:R-:W-:Y:S02]  /*24020*/  I2FP.F32.S32 R3, R3 ;  /* 0x0000000300037245 */ /* 0x000fe40000201400 */
[----:B--2---:R-:W-:Y:S02]  /*24030*/  FSEL R87, R10, -INF , !P6 ;  /* 0xff8000000a577808 */ /* 0x004fe40007000000 */
[----:B------:R-:W-:Y:S02]  /*24040*/  ISETP.GE.AND P6, PT, R4, R7, PT ;  /* 0x000000070400720c */ /* 0x000fe40003fc6270 */
[----:B------:R-:W-:Y:S01]  /*24050*/  I2FP.F32.S32 R4, R4 ;  /* 0x0000000400047245 */ /* 0x000fe20000201400 */
[CC--:B------:R-:W-:Y:S01]  /*24060*/  FFMA.FTZ R9, R132.reuse, R3.reuse, R97 ;  /* 0x0000000384097223 */ /* 0x0c0fe20000010061 */
[----:B------:R-:W-:Y:S01]  /*24070*/  FFMA.FTZ R6, R132, R3, R90 ;  /* 0x0000000384067223 */ /* 0x000fe2000001005a */
[----:B------:R-:W-:-:S02]  /*24080*/  VIADD R3, R2, 0x81 ;  /* 0x0000008102037836 */ /* 0x000fc40000000000 */
[CC--:B------:R-:W-:Y:S01]  /*24090*/  FFMA.FTZ R10, R132.reuse, R4.reuse, R197 ;  /* 0x00000004840a7223 */ /* 0x0c0fe200000100c5 */
[----:B------:R-:W-:Y:S01]  /*240a0*/  FFMA.FTZ R8, R132, R4, R177 ;  /* 0x0000000484087223 */ /* 0x000fe200000100b1 */
[----:B------:R-:W-:Y:S01]  /*240b0*/  IADD3 R4, R2, 0x79, RZ ;  /* 0x0000007902047810 */ /* 0x000fe20007ffe0ff */
[----:B------:R2:W-:Y:S02]  /*240c0*/  MUFU.TANH R14, R78 ;  /* 0x0000004e000e7308 */ /* 0x0005e40000002400 */
[----:B------:R-:W-:Y:S02]  /*240d0*/  FSEL R90, R10, -INF , !P6 ;  /* 0xff8000000a5a7808 */ /* 0x000fe40007000000 */
[----:B------:R-:W-:-:S04]  /*240e0*/  ISETP.GE.AND P6, PT, R4, R7, PT ;  /* 0x000000070400720c */ /* 0x000fc80003fc6270 */
[----:B------:R3:W-:Y:S08]  /*240f0*/  MUFU.TANH R24, R96 ;  /* 0x0000006000187308 */ /* 0x0007f00000002400 */
[----:B------:R4:W-:Y:S01]  /*24100*/  MUFU.TANH R27, R66 ;  /* 0x00000042001b7308 */ /* 0x0009e20000002400 */
[----:B--2---:R-:W-:Y:S02]  /*24110*/  FSEL R78, R6, -INF , !P3 ;  /* 0xff800000064e7808 */ /* 0x004fe40005800000 */
[----:B------:R-:W-:-:S02]  /*24120*/  ISETP.GE.AND P3, PT, R3, R5, PT ;  /* 0x000000050300720c */ /* 0x000fc40003f66270 */
[----:B---3--:R-:W-:Y:S02]  /*24130*/  FSEL R96, R9, -INF , !P5 ;  /* 0xff80000009607808 */ /* 0x008fe40006800000 */
[----:B------:R-:W-:Y:S01]  /*24140*/  ISETP.GE.AND P5, PT, R3, R7, PT ;  /* 0x000000070300720c */ /* 0x000fe20003fa6270 */
[----:B------:R-:W2:Y:S01]  /*24150*/  MUFU.TANH R30, R76 ;  /* 0x0000004c001e7308 */ /* 0x000ea20000002400 */
[----:B------:R-:W-:Y:S02]  /*24160*/  I2FP.F32.S32 R3, R3 ;  /* 0x0000000300037245 */ /* 0x000fe40000201400 */
[----:B----4-:R-:W-:Y:S02]  /*24170*/  FSEL R66, R8, -INF , !P4 ;  /* 0xff80000008427808 */ /* 0x010fe40006000000 */
[----:B------:R-:W-:Y:S02]  /*24180*/  ISETP.GE.AND P4, PT, R4, R5, PT ;  /* 0x000000050400720c */ /* 0x000fe40003f86270 */
[----:B------:R-:W-:Y:S01]  /*24190*/  I2FP.F32.S32 R4, R4 ;  /* 0x0000000400047245 */ /* 0x000fe20000201400 */
[CC--:B-1----:R-:W-:Y:S01]  /*241a0*/  FFMA.FTZ R9, R132.reuse, R3.reuse, R31 ;  /* 0x0000000384097223 */ /* 0x0c2fe2000001001f */
[----:B------:R-:W-:Y:S01]  /*241b0*/  FFMA.FTZ R6, R132, R3, R20 ;  /* 0x0000000384067223 */ /* 0x000fe20000010014 */
[----:B------:R-:W-:-:S02]  /*241c0*/  VIADD R3, R2, 0x91 ;  /* 0x0000009102037836 */ /* 0x000fc40000000000 */
[CC--:B------:R-:W-:Y:S01]  /*241d0*/  FFMA.FTZ R10, R132.reuse, R4.reuse, R86 ;  /* 0x00000004840a7223 */ /* 0x0c0fe20000010056 */
[----:B------:R-:W-:Y:S01]  /*241e0*/  FFMA.FTZ R8, R132, R4, R15 ;  /* 0x0000000484087223 */ /* 0x000fe2000001000f */
[----:B------:R-:W-:Y:S01]  /*241f0*/  IADD3 R4, R2, 0x89, RZ ;  /* 0x0000008902047810 */ /* 0x000fe20007ffe0ff */
[----:B------:R1:W-:Y:S01]  /*24200*/  MUFU.TANH R26, R81 ;  /* 0x00000051001a7308 */ /* 0x0003e20000002400 */
[----:B------:R-:W-:Y:S02]  /*24210*/  FSEL R102, R9, -INF , !P5 ;  /* 0xff80000009667808 */ /* 0x000fe40006800000 */
[----:B------:R-:W-:Y:S02]  /*24220*/  FSEL R86, R6, -INF , !P3 ;  /* 0xff80000006567808 */ /* 0x000fe40005800000 */
[----:B------:R-:W-:Y:S02]  /*24230*/  FSEL R97, R10, -INF , !P6 ;  /* 0xff8000000a617808 */ /* 0x000fe40007000000 */
[----:B------:R-:W-:-:S02]  /*24240*/  ISETP.GE.AND P5, PT, R3, R7, PT ;  /* 0x000000070300720c */ /* 0x000fc40003fa6270 */
[----:B------:R-:W-:Y:S02]  /*24250*/  ISETP.GE.AND P3, PT, R3, R5, PT ;  /* 0x000000050300720c */ /* 0x000fe40003f66270 */
[----:B------:R-:W-:Y:S02]  /*24260*/  ISETP.GE.AND P6, PT, R4, R7, PT ;  /* 0x000000070400720c */ /* 0x000fe40003fc6270 */
[----:B------:R-:W-:Y:S02]  /*24270*/  I2FP.F32.S32 R3, R3 ;  /* 0x0000000300037245 */ /* 0x000fe40000201400 */
[----:B-1----:R-:W-:Y:S02]  /*24280*/  FSEL R81, R8, -INF , !P4 ;  /* 0xff80000008517808 */ /* 0x002fe40006000000 */
[----:B------:R-:W-:Y:S02]  /*24290*/  ISETP.GE.AND P4, PT, R4, R5, PT ;  /* 0x000000050400720c */ /* 0x000fe40003f86270 */
[----:B------:R-:W-:Y:S01]  /*242a0*/  I2FP.F32.S32 R4, R4 ;  /* 0x0000000400047245 */ /* 0x000fe20000201400 */
[CC--:B------:R-:W-:Y:S01]  /*242b0*/  FFMA.FTZ R9, R132.reuse, R3.reuse, R29 ;  /* 0x0000000384097223 */ /* 0x0c0fe2000001001d */
[----:B------:R-:W-:Y:S01]  /*242c0*/  FFMA.FTZ R6, R132, R3, R19 ;  /* 0x0000000384067223 */ /* 0x000fe20000010013 */
[----:B------:R-:W-:-:S02]  /*242d0*/  VIADD R3, R2, 0xa1 ;  /* 0x000000a102037836 */ /* 0x000fc40000000000 */
[CC--:B--2---:R-:W-:Y:S01]  /*242e0*/  FFMA.FTZ R10, R132.reuse, R4.reuse, R30 ;  /* 0x00000004840a7223 */ /* 0x0c4fe2000001001e */
[----:B------:R-:W-:Y:S01]  /*242f0*/  FFMA.FTZ R8, R132, R4, R14 ;  /* 0x0000000484087223 */ /* 0x000fe2000001000e */
[----:B------:R-:W-:Y:S02]  /*24300*/  IADD3 R4, R2, 0x99, RZ ;  /* 0x0000009902047810 */ /* 0x000fe40007ffe0ff */
[----:B------:R-:W-:Y:S02]  /*24310*/  FSEL R112, R9, -INF , !P5 ;  /* 0xff80000009707808 */ /* 0x000fe40006800000 */
[----:B------:R-:W-:Y:S01]  /*24320*/  FSEL R91, R6, -INF , !P3 ;  /* 0xff800000065b7808 */ /* 0x000fe20005800000 */
[----:B------:R1:W2:Y:S01]  /*24330*/  MUFU.TANH R17, R95 ;  /* 0x0000005f00117308 */ /* 0x0002a20000002400 */
[----:B------:R-:W-:Y:S02]  /*24340*/  FSEL R104, R10, -INF , !P6 ;  /* 0xff8000000a687808 */ /* 0x000fe40007000000 */
[----:B------:R-:W-:-:S02]  /*24350*/  FSEL R88, R8, -INF , !P4 ;  /* 0xff80000008587808 */ /* 0x000fc40006000000 */
[C---:B------:R-:W-:Y:S02]  /*24360*/  ISETP.GE.AND P5, PT, R3.reuse, R7, PT ;  /* 0x000000070300720c */ /* 0x040fe40003fa6270 */
[----:B------:R-:W-:Y:S02]  /*24370*/  ISETP.GE.AND P3, PT, R3, R5, PT ;  /* 0x000000050300720c */ /* 0x000fe40003f66270 */
[C---:B------:R-:W-:Y:S02]  /*24380*/  ISETP.GE.AND P6, PT, R4.reuse, R7, PT ;  /* 0x000000070400720c */ /* 0x040fe40003fc6270 */
[----:B------:R-:W-:Y:S02]  /*24390*/  ISETP.GE.AND P4, PT, R4, R5, PT ;  /* 0x000000050400720c */ /* 0x000fe40003f86270 */
[----:B------:R-:W-:Y:S02]  /*243a0*/  I2FP.F32.S32 R3, R3 ;  /* 0x0000000300037245 */ /* 0x000fe40000201400 */
[----:B------:R-:W-:-:S03]  /*243b0*/  I2FP.F32.S32 R4, R4 ;  /* 0x0000000400047245 */ /* 0x000fc60000201400 */
[CC--:B------:R-:W-:Y:S01]  /*243c0*/  FFMA.FTZ R9, R132.reuse, R3.reuse, R27 ;  /* 0x0000000384097223 */ /* 0x0c0fe2000001001b */
[C---:B------:R-:W-:Y:S01]  /*243d0*/  FFMA.FTZ R6, R132.reuse, R3, R18 ;  /* 0x0000000384067223 */ /* 0x040fe20000010012 */
[CC--:B------:R-:W-:Y:S01]  /*243e0*/  FFMA.FTZ R10, R132.reuse, R4.reuse, R28 ;  /* 0x00000004840a7223 */ /* 0x0c0fe2000001001c */
[----:B------:R-:W-:Y:S01]  /*243f0*/  FFMA.FTZ R8, R132, R4, R12 ;  /* 0x0000000484087223 */ /* 0x000fe2000001000c */
[C---:B------:R-:W-:Y:S01]  /*24400*/  VIADD R3, R2.reuse, 0xb1 ;  /* 0x000000b102037836 */ /* 0x040fe20000000000 */
[----:B------:R-:W-:Y:S02]  /*24410*/  IADD3 R4, R2, 0xa9, RZ ;  /* 0x000000a902047810 */ /* 0x000fe40007ffe0ff */
[----:B------:R-:W-:Y:S02]  /*24420*/  FSEL R122, R9, -INF , !P5 ;  /* 0xff800000097a7808 */ /* 0x000fe40006800000 */
[----:B------:R-:W-:Y:S01]  /*24430*/  FSEL R100, R6, -INF , !P3 ;  /* 0xff80000006647808 */ /* 0x000fe20005800000 */
[----:B------:R-:W3:Y:S01]  /*24440*/  MUFU.TANH R21, R176 ;  /* 0x000000b000157308 */ /* 0x000ee20000002400 */
[----:B------:R-:W-:-:S02]  /*24450*/  FSEL R120, R10, -INF , !P6 ;  /* 0xff8000000a787808 */ /* 0x000fc40007000000 */
[----:B-1----:R-:W-:Y:S02]  /*24460*/  FSEL R95, R8, -INF , !P4 ;  /* 0xff800000085f7808 */ /* 0x002fe40006000000 */
[C---:B------:R-:W-:Y:S02]  /*24470*/  ISETP.GE.AND P5, PT, R3.reuse, R7, PT ;  /* 0x000000070300720c */ /* 0x040fe40003fa6270 */
[----:B------:R-:W-:Y:S01]  /*24480*/  ISETP.GE.AND P3, PT, R3, R5, PT ;  /* 0x000000050300720c */ /* 0x000fe20003f66270 */
[----:B------:R-:W1:Y:S01]  /*24490*/  MUFU.TANH R15, R178 ;  /* 0x000000b2000f7308 */ /* 0x000e620000002400 */
[C---:B------:R-:W-:Y:S02]  /*244a0*/  ISETP.GE.AND P6, PT, R4.reuse, R7, PT ;  /* 0x000000070400720c */ /* 0x040fe40003fc6270 */
[----:B------:R-:W-:Y:S02]  /*244b0*/  ISETP.GE.AND P4, PT, R4, R5, PT ;  /* 0x000000050400720c */ /* 0x000fe40003f86270 */
[----:B------:R-:W-:-:S02]  /*244c0*/  I2FP.F32.S32 R3, R3 ;  /* 0x0000000300037245 */ /* 0x000fc40000201400 */
[----:B------:R-:W-:Y:S01]  /*244d0*/  I2FP.F32.S32 R4, R4 ;  /* 0x0000000400047245 */ /* 0x000fe20000201400 */
[----:B------:R4:W1:Y:S02]  /*244e0*/  MUFU.TANH R13, R128 ;  /* 0x00000080000d7308 */ /* 0x0008640000002400 */
[CC--:B------:R-:W-:Y:S01]  /*244f0*/  FFMA.FTZ R9, R132.reuse, R3.reuse, R25 ;  /* 0x0000000384097223 */ /* 0x0c0fe20000010019 */
[C---:B--2---:R-:W-:Y:S01]  /*24500*/  FFMA.FTZ R6, R132.reuse, R3, R17 ;  /* 0x0000000384067223 */ /* 0x044fe20000010011 */
[CC--:B------:R-:W-:Y:S01]  /*24510*/  FFMA.FTZ R10, R132.reuse, R4.reuse, R26 ;  /* 0x00000004840a7223 */ /* 0x0c0fe2000001001a */
[----:B------:R-:W-:Y:S01]  /*24520*/  FFMA.FTZ R8, R132, R4, R11 ;  /* 0x0000000484087223 */ /* 0x000fe2000001000b */
[C---:B------:R-:W-:Y:S02]  /*24530*/  VIADD R3, R2.reuse, 0xc1 ;  /* 0x000000c102037836 */ /* 0x040fe40000000000 */
[----:B------:R-:W-:Y:S01]  /*24540*/  FMUL.FTZ R41, R41, R0 ;  /* 0x0000000029297220 */ /* 0x000fe20000410000 */
[----:B------:R-:W-:-:S02]  /*24550*/  IADD3 R4, R2, 0xb9, RZ ;  /* 0x000000b902047810 */ /* 0x000fc40007ffe0ff */
[----:B------:R-:W-:Y:S02]  /*24560*/  FSEL R133, R9, -INF , !P5 ;  /* 0xff80000009857808 */ /* 0x000fe40006800000 */
[----:B------:R-:W-:Y:S01]  /*24570*/  FSEL R114, R6, -INF , !P3 ;  /* 0xff80000006727808 */ /* 0x000fe20005800000 */
[----:B------:R-:W2:Y:S01]  /*24580*/  MUFU.TANH R19, R41 ;  /* 0x0000002900137308 */ /* 0x000ea20000002400 */
[----:B------:R-:W-:Y:S02]  /*24590*/  FSEL R106, R8, -INF , !P4 ;  /* 0xff800000086a7808 */ /* 0x000fe40006000000 */
[C---:B------:R-:W-:Y:S02]  /*245a0*/  ISETP.GE.AND P5, PT, R3.reuse, R7, PT ;  /* 0x000000070300720c */ /* 0x040fe40003fa6270 */
[----:B----4-:R-:W-:Y:S02]  /*245b0*/  FSEL R128, R10, -INF , !P6 ;  /* 0xff8000000a807808 */ /* 0x010fe40007000000 */
[----:B------:R-:W-:Y:S01]  /*245c0*/  ISETP.GE.AND P3, PT, R3, R5, PT ;  /* 0x000000050300720c */ /* 0x000fe20003f66270 */
[----:B------:R-:W4:Y:S01]  /*245d0*/  MUFU.TANH R12, R40 ;  /* 0x00000028000c7308 */ /* 0x000f220000002400 */
[----:B------:R-:W-:-:S02]  /*245e0*/  ISETP.GE.AND P6, PT, R4, R7, PT ;  /* 0x000000070400720c */ /* 0x000fc40003fc6270 */
[----:B------:R-:W-:Y:S02]  /*245f0*/  ISETP.GE.AND P4, PT, R4, R5, PT ;  /* 0x000000050400720c */ /* 0x000fe40003f86270 */
[----:B------:R-:W-:Y:S02]  /*24600*/  I2FP.F32.S32 R3, R3 ;  /* 0x0000000300037245 */ /* 0x000fe40000201400 */
[----:B------:R-:W-:Y:S01]  /*24610*/  I2FP.F32.S32 R4, R4 ;  /* 0x0000000400047245 */ /* 0x000fe20000201400 */
[----:B------:R-:W4:Y:S02]  /*24620*/  MUFU.TANH R20, R179 ;  /* 0x000000b300147308 */ /* 0x000f240000002400 */
[CC--:B---3--:R-:W-:Y:S01]  /*24630*/  FFMA.FTZ R9, R132.reuse, R3.reuse, R21 ;  /* 0x0000000384097223 */ /* 0x0c8fe20000010015 */
[----:B-1----:R-:W-:-:S05]  /*24640*/  FFMA.FTZ R6, R132, R3, R15 ;  /* 0x0000000384067223 */ /* 0x002fca000001000f */
[----:B------:R-:W1:Y:S01]  /*24650*/  MUFU.TANH R14, R196 ;  /* 0x000000c4000e7308 */ /* 0x000e620000002400 */
[CC--:B------:R-:W-:Y:S01]  /*24660*/  FFMA.FTZ R10, R132.reuse, R4.reuse, R24 ;  /* 0x00000004840a7223 */ /* 0x0c0fe20000010018 */
[----:B------:R-:W-:Y:S01]  /*24670*/  FFMA.FTZ R8, R132, R4, R13 ;  /* 0x0000000484087223 */ /* 0x000fe2000001000d */
[C---:B------:R-:W-:Y:S01]  /*24680*/  VIADD R3, R2.reuse, 0xd1 ;  /* 0x000000d102037836 */ /* 0x040fe20000000000 */
[----:B------:R-:W-:Y:S02]  /*24690*/  IADD3 R4, R2, 0xc9, RZ ;  /* 0x000000c902047810 */ /* 0x000fe40007ffe0ff */
[----:B------:R-:W-:Y:S02]  /*246a0*/  FSEL R172, R9, -INF , !P5 ;  /* 0xff80000009ac7808 */ /* 0x000fe40006800000 */
[----:B------:R3:W-:Y:S01]  /*246b0*/  MUFU.TANH R15, R113 ;  /* 0x00000071000f7308 */ /* 0x0007e20000002400 */
[----:B------:R-:W-:-:S07]  /*246c0*/  ISETP.GE.AND P5, PT, R3, R7, PT ;  /* 0x000000070300720c */ /* 0x000fce0003fa6270 */
[----:B------:R2:W1:Y:S01]  /*246d0*/  MUFU.TANH R17, R121 ;  /* 0x0000007900117308 */ /* 0x0004620000002400 */
[----:B------:R-:W-:-:S07]  /*246e0*/  FMUL.FTZ R105, R105, R0 ;  /* 0x0000000069697220 */ /* 0x000fce0000410000 */
[----:B------:R4:W-:Y:S01]  /*246f0*/  MUFU.TANH R13, R123 ;  /* 0x0000007b000d7308 */ /* 0x0009e20000002400 */
[----:B---3--:R-:W-:Y:S02]  /*24700*/  FSEL R113, R6, -INF , !P3 ;  /* 0xff80000006717808 */ /* 0x008fe40005800000 */
[----:B------:R-:W-:Y:S02]  /*24710*/  ISETP.GE.AND P3, PT, R3, R5, PT ;  /* 0x000000050300720c */ /* 0x000fe40003f66270 */
[----:B------:R-:W-:Y:S02]  /*24720*/  I2FP.F32.S32 R3, R3 ;  /* 0x0000000300037245 */ /* 0x000fe40000201400 */
[----:B--2---:R-:W-:Y:S01]  /*24730*/  FSEL R121, R8, -INF , !P4 ;  /* 0xff80000008797808 */ /* 0x004fe20006000000 */
[----:B------:R-:W2:Y:S01]  /*24740*/  MUFU.TANH R11, R175 ;  /* 0x000000af000b7308 */ /* 0x000ea20000002400 */
[----:B------:R-:W-:Y:S02]  /*24750*/  ISETP.GE.AND P4, PT, R4, R5, PT ;  /* 0x000000050400720c */ /* 0x000fe40003f86270 */
[----:B----4-:R-:W-:-:S02]  /*24760*/  FSEL R123, R10, -INF , !P6 ;  /* 0xff8000000a7b7808 */ /* 0x010fc40007000000 */
[----:B------:R-:W-:Y:S02]  /*24770*/  ISETP.GE.AND P6, PT, R4, R7, PT ;  /* 0x000000070400720c */ /* 0x000fe40003fc6270 */
[----:B------:R-:W-:Y:S01]  /*24780*/  I2FP.F32.S32 R4, R4 ;  /* 0x0000000400047245 */ /* 0x000fe20000201400 */
[----:B------:R3:W4:Y:S01]  /*24790*/  MUFU.TANH R18, R173 ;  /* 0x000000ad00127308 */ /* 0x0007220000002400 */
[CC--:B------:R-:W-:Y:S01]  /*247a0*/  FFMA.FTZ R9, R132.reuse, R3.reuse, R19 ;  /* 0x0000000384097223 */ /* 0x0c0fe20000010013 */
[----:B------:R-:W-:Y:S01]  /*247b0*/  FFMA.FTZ R6, R132, R3, R12 ;  /* 0x0000000384067223 */ /* 0x000fe2000001000c */
[----:B------:R-:W-:Y:S02]  /*247c0*/  VIADD R3, R2, 0xe1 ;  /* 0x000000e102037836 */ /* 0x000fe40000000000 */
[CC--:B------:R-:W-:Y:S01]  /*247d0*/  FFMA.FTZ R10, R132.reuse, R4.reuse, R20 ;  /* 0x00000004840a7223 */ /* 0x0c0fe20000010014 */
[----:B-1----:R-:W-:Y:S01]  /*247e0*/  FFMA.FTZ R8, R132, R4, R14 ;  /* 0x0000000484087223 */ /* 0x002fe2000001000e */
[----:B------:R-:W-:Y:S01]  /*247f0*/  IADD3 R4, R2, 0xd9, RZ ;  /* 0x000000d902047810 */ /* 0x000fe20007ffe0ff */
[----:B------:R1:W-:Y:S01]  /*24800*/  MUFU.TANH R12, R105 ;  /* 0x00000069000c7308 */ /* 0x0003e20000002400 */
[----:B------:R-:W-:-:S02]  /*24810*/  FSEL R174, R9, -INF , !P5 ;  /* 0xff80000009ae7808 */ /* 0x000fc40006800000 */
[----:B------:R-:W-:-:S05]  /*24820*/  ISETP.GE.AND P5, PT, R3, R7, PT ;  /* 0x000000070300720c */ /* 0x000fca0003fa6270 */
[----:B------:R2:W4:Y:S01]  /*24830*/  MUFU.TANH R14, R115 ;  /* 0x00000073000e7308 */ /* 0x0005220000002400 */
[----:B---3--:R-:W-:Y:S01]  /*24840*/  FSEL R173, R10, -INF , !P6 ;  /* 0xff8000000aad7808 */ /* 0x008fe20007000000 */
[----:B------:R-:W-:Y:S01]  /*24850*/  BAR.SYNC.DEFER_BLOCKING 0x0 ;  /* 0x0000000000007b1d */ /* 0x000fe20000010000 */
[----:B------:R-:W-:Y:S02]  /*24860*/  ISETP.GE.AND P6, PT, R4, R7, PT ;  /* 0x000000070400720c */ /* 0x000fe40003fc6270 */
[----:B-1----:R-:W-:Y:S02]  /*24870*/  FSEL R105, R6, -INF , !P3 ;  /* 0xff80000006697808 */ /* 0x002fe40005800000 */
[----:B------:R-:W-:Y:S02]  /*24880*/  ISETP.GE.AND P3, PT, R3, R5, PT ;  /* 0x000000050300720c */ /* 0x000fe40003f66270 */
[----:B------:R-:W-:Y:S02]  /*24890*/  I2FP.F32.S32 R3, R3 ;  /* 0x0000000300037245 */ /* 0x000fe40000201400 */
[----:B--2---:R-:W-:-:S02]  /*248a0*/  FSEL R115, R8, -INF , !P4 ;  /* 0xff80000008737808 */ /* 0x004fc40006000000 */
[----:B------:R-:W-:Y:S02]  /*248b0*/  ISETP.GE.AND P4, PT, R4, R5, PT ;  /* 0x000000050400720c */ /* 0x000fe40003f86270 */
[----:B------:R-:W-:Y:S01]  /*248c0*/  I2FP.F32.S32 R4, R4 ;  /* 0x0000000400047245 */ /* 0x000fe20000201400 */
[----:B------:R-:W-:Y:S01]  /*248d0*/  FFMA.FTZ R9, R132, R3, R17 ;  /* 0x0000000384097223 */ /* 0x000fe20000010011 */
[----:B------:R-:W-:-:S03]  /*248e0*/  FMUL.FTZ R107, R107, R0 ;  /* 0x000000006b6b7220 */ /* 0x000fc60000410000 */
[CC--:B------:R-:W-:Y:S01]  /*248f0*/  FFMA.FTZ R8, R132.reuse, R4.reuse, R11 ;  /* 0x0000000484087223 */ /* 0x0c0fe2000001000b */
[----:B----4-:R-:W-:Y:S01]  /*24900*/  FFMA.FTZ R10, R132, R4, R18 ;  /* 0x00000004840a7223 */ /* 0x010fe20000010012 */
[----:B------:R-:W-:Y:S01]  /*24910*/  IADD3 R4, R2, 0xe9, RZ ;  /* 0x000000e902047810 */ /* 0x000fe20007ffe0ff */
[----:B------:R1:W2:Y:S01]  /*24920*/  MUFU.TANH R11, R107 ;  /* 0x0000006b000b7308 */ /* 0x0002a20000002400 */
[----:B------:R-:W-:Y:S01]  /*24930*/  FSEL R177, R9, -INF , !P5 ;  /* 0xff80000009b17808 */ /* 0x000fe20006800000 */
[-C--:B------:R-:W-:Y:S01]  /*24940*/  FMUL.FTZ R9, R103, R0.reuse ;  /* 0x0000000067097220 */ /* 0x080fe20000410000 */
[----:B------:R-:W-:Y:S01]  /*24950*/  FSEL R175, R8, -INF , !P4 ;  /* 0xff80000008af7808 */ /* 0x000fe20006000000 */
[----:B------:R-:W-:Y:S01]  /*24960*/  FMUL.FTZ R8, R101, R0 ;  /* 0x0000000065087220 */ /* 0x000fe20000410000 */
[----:B------:R-:W-:Y:S01]  /*24970*/  FFMA.FTZ R6, R132, R3, R13 ;  /* 0x0000000384067223 */ /* 0x000fe2000001000d */
[----:B------:R-:W-:Y:S01]  /*24980*/  ISETP.GE.AND P4, PT, R4, R5, PT ;  /* 0x000000050400720c */ /* 0x000fe20003f86270 */
[----:B------:R-:W-:Y:S01]  /*24990*/  VIADD R3, R2, 0xf1 ;  /* 0x000000f102037836 */ /* 0x000fe20000000000 */
[----:B------:R-:W-:Y:S02]  /*249a0*/  MUFU.TANH R13, R226 ;  /* 0x000000e2000d7308 */ /* 0x000fe40000002400 */
[----:B------:R-:W-:-:S02]  /*249b0*/  FSEL R176, R6, -INF , !P3 ;  /* 0xff80000006b07808 */ /* 0x000fc40005800000 */
[----:B-1----:R-:W-:Y:S02]  /*249c0*/  FSEL R107, R10, -INF , !P6 ;  /* 0xff8000000a6b7808 */ /* 0x002fe40007000000 */
[-C--:B------:R-:W-:Y:S02]  /*249d0*/  ISETP.GE.AND P6, PT, R4, R7.reuse, PT ;  /* 0x000000070400720c */ /* 0x080fe40003fc6270 */
[----:B------:R1:W3:Y:S01]  /*249e0*/  MUFU.TANH R10, R8 ;  /* 0x00000008000a7308 */ /* 0x0002e20000002400 */
[----:B------:R-:W-:Y:S02]  /*249f0*/  I2FP.F32.S32 R4, R4 ;  /* 0x0000000400047245 */ /* 0x000fe40000201400 */
[C---:B------:R-:W-:Y:S02]  /*24a00*/  ISETP.GE.AND P5, PT, R3.reuse, R7, PT ;  /* 0x000000070300720c */ /* 0x040fe40003fa6270 */
[----:B------:R-:W-:-:S03]  /*24a10*/  ISETP.GE.AND P3, PT, R3, R5, PT ;  /* 0x000000050300720c */ /* 0x000fc60003f66270 */
[----:B------:R-:W4:Y:S01]  /*24a20*/  MUFU.TANH R9, R9 ;  /* 0x0000000900097308 */ /* 0x000f220000002400 */
[----:B------:R-:W-:Y:S02]  /*24a30*/  I2FP.F32.S32 R3, R3 ;  /* 0x0000000300037245 */ /* 0x000fe40000201400 */
[----:B------:R-:W-:Y:S01]  /*24a40*/  IADD3 R0, R2, 0xf9, RZ ;  /* 0x000000f902007810 */ /* 0x000fe20007ffe0ff */
[CC--:B-1----:R-:W-:Y:S01]  /*24a50*/  FFMA.FTZ R8, R132.reuse, R4.reuse, R15 ;  /* 0x0000000484087223 */ /* 0x0c2fe2000001000f */
[C---:B------:R-:W-:Y:S01]  /*24a60*/  FFMA.FTZ R4, R132.reuse, R4, R14 ;  /* 0x0000000484047223 */ /* 0x040fe2000001000e */
[CC--:B------:R-:W-:Y:S01]  /*24a70*/  FFMA.FTZ R6, R132.reuse, R3.reuse, R12 ;  /* 0x0000000384067223 */ /* 0x0c0fe2000001000c */
[----:B--2---:R-:W-:Y:S02]  /*24a80*/  FFMA.FTZ R3, R132, R3, R11 ;  /* 0x0000000384037223 */ /* 0x004fe4000001000b */
[----:B------:R-:W-:Y:S02]  /*24a90*/  FSEL R178, R8, -INF , !P6 ;  /* 0xff80000008b27808 */ /* 0x000fe40007000000 */
[----:B------:R-:W-:-:S02]  /*24aa0*/  FSEL R179, R4, -INF , !P4 ;  /* 0xff80000004b37808 */ /* 0x000fc40006000000 */
[C---:B------:R-:W-:Y:S02]  /*24ab0*/  ISETP.GE.AND P6, PT, R2.reuse, R7, PT ;  /* 0x000000070200720c */ /* 0x040fe40003fc6270 */
[----:B------:R-:W-:Y:S02]  /*24ac0*/  ISETP.GE.AND P4, PT, R2, R5, PT ;  /* 0x000000050200720c */ /* 0x000fe40003f86270 */
[----:B------:R-:W-:Y:S02]  /*24ad0*/  I2FP.F32.S32 R8, R2 ;  /* 0x0000000200087245 */ /* 0x000fe40000201400 */
[----:B------:R-:W-:Y:S02]  /*24ae0*/  I2FP.F32.S32 R2, R0 ;  /* 0x0000000000027245 */ /* 0x000fe40000201400 */
[----:B------:R-:W-:Y:S02]  /*24af0*/  FSEL R197, R6, -INF , !P5 ;  /* 0xff80000006c57808 */ /* 0x000fe40006800000 */
[----:B------:R-:W-:Y:S01]  /*24b00*/  FSEL R196, R3, -INF , !P3 ;  /* 0xff80000003c47808 */ /* 0x000fe20005800000 */
[----:B---3--:R-:W-:Y:S01]  /*24b10*/  FFMA.FTZ R3, R132, R2, R10 ;  /* 0x0000000284037223 */ /* 0x008fe2000001000a */
[----:B------:R-:W-:Y:S01]  /*24b20*/  ISETP.GE.AND P5, PT, R0, R7, PT ;  /* 0x000000070000720c */ /* 0x000fe20003fa6270 */
[-C--:B------:R-:W-:Y:S01]  /*24b30*/  FFMA.FTZ R4, R132, R8.reuse, R235 ;  /* 0x0000000884047223 */ /* 0x080fe200000100eb */
[----:B------:R-:W-:Y:S01]  /*24b40*/  ISETP.GE.AND P3, PT, R0, R5, PT ;  /* 0x000000050000720c */ /* 0x000fe20003f66270 */
[C---:B------:R-:W-:Y:S01]  /*24b50*/  FFMA.FTZ R0, R132.reuse, R8, R13 ;  /* 0x0000000884007223 */ /* 0x040fe2000001000d */
[----:B----4-:R-:W-:Y:S01]  /*24b60*/  FFMA.FTZ R2, R132, R2, R9 ;  /* 0x0000000284027223 */ /* 0x010fe20000010009 */
[----:B------:R-:W-:Y:S01]  /*24b70*/  BSSY B1, `(.L_x_3447) ;  /* 0x00000fe000017945 */ /* 0x000fe20003800000 */
[----:B------:R-:W-:Y:S01]  /*24b80*/  IMAD.MOV.U32 R251, RZ, RZ, R110 ;  /* 0x000000fffffb7224 */ /* 0x000fe200078e006e */
[----:B------:R-:W-:-:S02]  /*24b90*/  MOV R249, R111 ;  /* 0x0000006f00f97202 */ /* 0x000fc40000000f00 */
[----:B------:R-:W-:Y:S02]  /*24ba0*/  FSEL R41, R4, -INF , !P6 ;  /* 0xff80000004297808 */ /* 0x000fe40007000000 */
[----:B------:R-:W-:Y:S02]  /*24bb0*/  FSEL R40, R0, -INF , !P4 ;  /* 0xff80000000287808 */ /* 0x000fe40006000000 */
[----:B------:R-:W-:Y:S02]  /*24bc0*/  FSEL R201, R3, -INF , !P5 ;  /* 0xff80000003c97808 */ /* 0x000fe40006800000 */
[----:B------:R-:W-:Y:S01]  /*24bd0*/  FSEL R206, R2, -INF , !P3 ;  /* 0xff80000002ce7808 */ /* 0x000fe20005800000 */
[----:B------:R-:W-:Y:S05]  /*24be0*/  @!P2 BRA `(.L_x_3448) ;  /* 0x0000000c00d8a947 */ /* 0x000fea0003800000 */
[----:B------:R-:W-:Y:S04]  /*24bf0*/  BSSY B0, `(.L_x_3449) ;  /* 0x0000042000007945 */ /* 0x000fe80003800000 */
[----:B------:R-:W-:Y:S05]  /*24c00*/  @!P0 BRA `(.L_x_3450) ;  /* 0x0000000000f48947 */ /* 0x000fea0003800000 */
[----:B------:R-:W2:Y:S04]  /*24c10*/  LD.E R2, desc[UR6][R22.64+0x170] ;  /* 0x0001700616027980 */ /* 0x000ea8000c101900 */
[----:B------:R-:W3:Y:S01]  /*24c20*/  LDL.64 R234, [R1] ;  /* 0x0000000001ea7983 */ /* 0x000ee20000100a00 */
[----:B------:R-:W-:Y:S02]  /*24c30*/  IADD3 R8, R16, -0x100, RZ ;  /* 0xffffff0010087810 */ /* 0x000fe40007ffe0ff */
[----:B------:R-:W-:Y:S02]  /*24c40*/  IABS R6, R16 ;  /* 0x0000001000067213 */ /* 0x000fe40000000000 */
[----:B------:R-:W-:Y:S02]  /*24c50*/  IABS R7, R8 ;  /* 0x0000000800077213 */ /* 0x000fe40000000000 */
[----:B--2---:R-:W-:-:S04]  /*24c60*/  IABS R0, R2 ;  /* 0x0000000200007213 */ /* 0x004fc80000000000 */
[----:B------:R-:W1:Y:S08]  /*24c70*/  I2F.RP R4, R0 ;  /* 0x0000000000047306 */ /* 0x000e700000209400 */
[----:B-1----:R-:W1:Y:S02]  /*24c80*/  MUFU.RCP R4, R4 ;  /* 0x0000000400047308 */ /* 0x002e640000001000 */
[----:B-1----:R-:W-:-:S06]  /*24c90*/  VIADD R4, R4, 0xffffffe ;  /* 0x0ffffffe04047836 */ /* 0x002fcc0000000000 */
[----:B------:R-:W1:Y:S01]  /*24ca0*/  F2I.FTZ.U32.TRUNC.NTZ R5, R4 ;  /* 0x0000000400057305 */ /* 0x000e62000021f000 */
[----:B------:R-:W-:Y:S01]  /*24cb0*/  IABS R9, R2 ;  /* 0x0000000200097213 */ /* 0x000fe20000000000 */
        /* <DEDUP_REMOVED lines=12> */
[----:B------:R-:W-:-:S03]  /*24d80*/  @!P2 IADD3 R5, R5, -R0, RZ ;  /* 0x800000000505a210 */ /* 0x000fc60007ffe0ff */
[-C--:B------:R-:W-:Y:S02]  /*24d90*/  ISETP.GE.U32.AND P6, PT, R6, R0.reuse, PT ;  /* 0x000000000600720c */ /* 0x080fe40003fc6070 */
[----:B------:R-:W-:Y:S02]  /*24da0*/  ISETP.GE.U32.AND P5, PT, R5, R0, PT ;  /* 0x000000000500720c */ /* 0x000fe40003fa6070 */
[-C--:B------:R-:W-:Y:S02]  /*24db0*/  LOP3.LUT R5, R16, R2.reuse, RZ, 0x3c, !PT ;  /* 0x0000000210057212 */ /* 0x080fe400078e3cff */
[----:B------:R-:W-:Y:S02]  /*24dc0*/  LOP3.LUT R0, R8, R2, RZ, 0x3c, !PT ;  /* 0x0000000208007212 */ /* 0x000fe400078e3cff */
[----:B------:R-:W-:Y:S02]  /*24dd0*/  ISETP.GE.AND P3, PT, R5, RZ, PT ;  /* 0x000000ff0500720c */ /* 0x000fe40003f66270 */
[----:B------:R-:W-:Y:S01]  /*24de0*/  ISETP.GE.AND P0, PT, R0, RZ, PT ;  /* 0x000000ff0000720c */ /* 0x000fe20003f06270 */
[----:B------:R-:W-:Y:S01]  /*24df0*/  @!P4 VIADD R4, R4, 0x1 ;  /* 0x000000010404c836 */ /* 0x000fe20000000000 */
[----:B------:R-:W-:-:S03]  /*24e00*/  @!P2 IADD3 R3, R3, 0x1, RZ ;  /* 0x000000010303a810 */ /* 0x000fc60007ffe0ff */
[----:B------:R-:W-:Y:S01]  /*24e10*/  @P6 VIADD R4, R4, 0x1 ;  /* 0x0000000104046836 */ /* 0x000fe20000000000 */
[----:B------:R-:W-:Y:S02]  /*24e20*/  @P5 IADD3 R3, R3, 0x1, RZ ;  /* 0x0000000103035810 */ /* 0x000fe40007ffe0ff */
[----:B------:R-:W-:Y:S02]  /*24e30*/  ISETP.NE.AND P2, PT, R2, RZ, PT ;  /* 0x000000ff0200720c */ /* 0x000fe40003f45270 */
[----:B------:R-:W-:Y:S01]  /*24e40*/  LOP3.LUT R5, RZ, R2, RZ, 0x33, !PT ;  /* 0x00000002ff057212 */ /* 0x000fe200078e33ff */
[----:B------:R-:W-:Y:S02]  /*24e50*/  @!P3 IMAD.MOV R4, RZ, RZ, -R4 ;  /* 0x000000ffff04b224 */ /* 0x000fe400078e0a04 */
[----:B------:R-:W-:-:S03]  /*24e60*/  @!P0 IADD3 R3, -R3, RZ, RZ ;  /* 0x000000ff03038210 */ /* 0x000fc60007ffe1ff */
[C---:B------:R-:W-:Y:S02]  /*24e70*/  SEL R0, R5.reuse, R4, !P2 ;  /* 0x0000000405007207 */ /* 0x040fe40005000000 */
[----:B------:R-:W-:Y:S02]  /*24e80*/  SEL R3, R5, R3, !P2 ;  /* 0x0000000305037207 */ /* 0x000fe40005000000 */
[----:B------:R-:W2:Y:S01]  /*24e90*/  LD.E.64 R4, desc[UR6][R22.64+0x38] ;  /* 0x0000380616047980 */ /* 0x000ea2000c101b00 */
[----:B---3--:R-:W-:-:S04]  /*24ea0*/  IMAD.WIDE R6, R0, 0x4, R234 ;  /* 0x0000000400067825 */ /* 0x008fc800078e02ea */
        /* <DEDUP_REMOVED lines=19> */
.L_x_3450:
[----:B------:R-:W2:Y:S02]  /*24fe0*/  LD.E R0, desc[UR6][R22.64+0x38] ;  /* 0x0000380616007980 */ /* 0x000ea4000c101900 */
[----:B--2---:R-:W-:-:S04]  /*24ff0*/  LEA R0, -R0, RZ, 0x8 ;  /* 0x000000ff00007211 */ /* 0x004fc800078e41ff */
[----:B------:R-:W-:Y:S02]  /*25000*/  SHF.R.S32.HI R2, RZ, 0x1f, R0 ;  /* 0x0000001fff027819 */ /* 0x000fe40000011400 */
.L_x_3451:
[----:B------:R-:W-:Y:S05]  /*25010*/  BSYNC B0 ;  /* 0x0000000000007941 */ /* 0x000fea0003800000 */
.L_x_3449:
[----:B-----5:R-:W-:Y:S01]  /*25020*/  @!P1 IADD3 R3, P2, R0, R118, RZ ;  /* 0x0000007600039210 */ /* 0x020fe20007f5e0ff */
        /* <DEDUP_REMOVED lines=17> */
[----:B------:R-:W-:Y:S01]  /*25140*/  @!P1 MOV R16, R0 ;  /* 0x0000000000109202 */ /* 0x000fe20000000f00 */
        /* <DEDUP_REMOVED lines=11> */
[-C--:B------:R-:W-:Y:S01]  /*25200*/  @!P1 LEA R28, P0, R4, R252.reuse, 0x1 ;  /* 0x000000fc041c9211 */ /* 0x080fe200078008ff */
        /* <DEDUP_REMOVED lines=9> */
[----:B------:R-:W-:Y:S01]  /*252a0*/  @!P1 LEA.HI.X R31, R6, R250, R3, 0x1, P2 ;  /* 0x000000fa061f9211 */ /* 0x000fe200010f0c03 */
        /* <DEDUP_REMOVED lines=28> */
[-C--:B------:R-:W-:Y:S01]  /*25470*/  @!P1 LEA R16, P0, R4, R252.reuse, 0x1 ;  /* 0x000000fc04109211 */ /* 0x080fe200078008ff */
[----:B--2---:R-:W-:Y:S01]  /*25480*/  @!P1 IMAD.WIDE.U32 R10, R192, 0x90, R6 ;  /* 0x00000090c00a9825 */ /* 0x004fe200078e0006 */
[----:B------:R1:W-:Y:S03]  /*25490*/  @P1 STS.128 [R191+0x4000], RZ ;  /* 0x004000ffbf001388 */ /* 0x0003e60000000c00 */
[----:B------:R-:W-:Y:S01]  /*254a0*/  @!P1 IMAD R20, R193, 0xb0, RZ ;  /* 0x000000b0c1149824 */ /* 0x000fe200078e02ff */
[----:B------:R-:W-:Y:S01]  /*254b0*/  @!P1 LEA R24, P4, R10, R252, 0x1 ;  /* 0x000000fc0a189211 */ /* 0x000fe200078808ff */
[----:B------:R-:W-:-:S04]  /*254c0*/  @!P1 IMAD.WIDE.U32 R6, R192, 0xb0, R14 ;  /* 0x000000b0c0069825 */ /* 0x000fc800078e000e */
[----:B------:R-:W-:Y:S02]  /*254d0*/  @!P1 IMAD.IADD R5, R21, 0x1, R5 ;  /* 0x0000000115059824 */ /* 0x000fe400078e0205 */
[----:B------:R-:W-:Y:S02]  /*254e0*/  @!P1 IMAD R19, R193, 0xa0, RZ ;  /* 0x000000a0c1139824 */ /* 0x000fe400078e02ff */
[----:B------:R-:W-:Y:S01]  /*254f0*/  @!P1 IMAD.IADD R3, R18, 0x1, R11 ;  /* 0x0000000112039824 */ /* 0x000fe200078e020b */
[----:B------:R-:W-:Y:S01]  /*25500*/  @!P1 LEA R18, P2, R6, R252, 0x1 ;  /* 0x000000fc06129211 */ /* 0x000fe200078408ff */
[----:B------:R-:W-:Y:S01]  /*25510*/  @!P1 IMAD.IADD R7, R20, 0x1, R7 ;  /* 0x0000000114079824 */ /* 0x000fe200078e0207 */
[----:B------:R-:W-:Y:S01]  /*25520*/  @!P1 LEA.HI.X R17, R4, R250, R5, 0x1, P0 ;  /* 0x000000fa04119211 */ /* 0x000fe200000f0c05 */
[----:B------:R-:W-:Y:S01]  /*25530*/  @!P1 IMAD.MOV.U32 R4, RZ, RZ, R0 ;  /* 0x000000ffff049224 */ /* 0x000fe200078e0000 */
[----:B------:R-:W-:Y:S01]  /*25540*/  @!P1 MOV R5, R2 ;  /* 0x0000000200059202 */ /* 0x000fe20000000f00 */
[----:B------:R-:W-:Y:S01]  /*25550*/  @!P1 IMAD.MOV.U32 R11, RZ, RZ, R2 ;  /* 0x000000ffff0b9224 */ /* 0x000fe200078e0002 */
[----:B------:R-:W-:Y:S01]  /*25560*/  @!P1 IADD3 R9, R19, R9, RZ ;  /* 0x0000000913099210 */ /* 0x000fe20007ffe0ff */
[----:B------:R-:W-:Y:S01]  /*25570*/  @!P1 IMAD R13, R193, 0xd0, RZ ;  /* 0x000000d0c10d9824 */ /* 0x000fe200078e02ff */
[-C--:B------:R-:W-:Y:S01]  /*25580*/  @!P1 LEA.HI.X R25, R10, R250.reuse, R3, 0x1, P4 ;  /* 0x000000fa0a199211 */ /* 0x080fe200020f0c03 */
[----:B------:R-:W-:Y:S01]  /*25590*/  @!P1 IMAD.MOV.U32 R10, RZ, RZ, R0 ;  /* 0x000000ffff0a9224 */ /* 0x000fe200078e0000 */
[----:B------:R-:W-:Y:S01]  /*255a0*/  @!P1 LEA.HI.X R19, R6, R250, R7, 0x1, P2 ;  /* 0x000000fa06139211 */ /* 0x000fe200010f0c07 */
[C---:B------:R-:W-:Y:S01]  /*255b0*/  @!P1 IMAD.WIDE.U32 R6, R192.reuse, 0xd0, R4 ;  /* 0x000000d0c0069825 */ /* 0x040fe200078e0004 */
[----:B------:R-:W-:-:S02]  /*255c0*/  @!P1 LEA R3, P2, R192, R0, 0x6 ;  /* 0x00000000c0039211 */ /* 0x000fc400078430ff */
[----:B------:R-:W-:Y:S01]  /*255d0*/  @!P1 LEA R20, P3, R8, R252, 0x1 ;  /* 0x000000fc08149211 */ /* 0x000fe200078608ff */
[C---:B------:R-:W-:Y:S01]  /*255e0*/  @!P1 IMAD.WIDE.U32 R4, R192.reuse, 0xe0, R10 ;  /* 0x000000e0c0049825 */ /* 0x040fe200078e000a */
[----:B------:R-:W-:Y:S02]  /*255f0*/  @!P1 LEA.HI.X R11, R192, R2, R193, 0x6, P2 ;  /* 0x00000002c00b9211 */ /* 0x000fe400010f34c1 */
[----:B------:R-:W-:Y:S02]  /*25600*/  @!P1 LEA R14, P4, R3, R252, 0x1 ;  /* 0x000000fc030e9211 */ /* 0x000fe400078808ff */
[----:B------:R-:W-:Y:S01]  /*25610*/  @!P1 LEA.HI.X R21, R8, R250, R9, 0x1, P3 ;  /* 0x000000fa08159211 */ /* 0x000fe200018f0c09 */
[----:B------:R-:W-:Y:S01]  /*25620*/  @!P1 IMAD R8, R193, 0xe0, RZ ;  /* 0x000000e0c1089824 */ /* 0x000fe200078e02ff */
[----:B------:R-:W-:Y:S02]  /*25630*/  @!P1 LEA R9, P0, R192, R0, 0x7 ;  /* 0x00000000c0099211 */ /* 0x000fe400078038ff */
[----:B------:R-:W-:Y:S01]  /*25640*/  @!P1 LEA.HI.X R15, R3, R250, R11, 0x1, P4 ;  /* 0x000000fa030f9211 */ /* 0x000fe200020f0c0b */
[----:B------:R-:W-:Y:S01]  /*25650*/  @!P1 IMAD.IADD R5, R8, 0x1, R5 ;  /* 0x0000000108059824 */ /* 0x000fe200078e0205 */
[----:B------:R-:W-:-:S02]  /*25660*/  @!P1 LEA.HI.X R36, R192, R2, R193, 0x7, P0 ;  /* 0x00000002c0249211 */ /* 0x000fc400000f3cc1 */
[----:B------:R-:W-:Y:S01]  /*25670*/  @!P1 LEA R12, P3, R9, R252, 0x1 ;  /* 0x000000fc090c9211 */ /* 0x000fe200078608ff */
[----:B------:R-:W-:Y:S01]  /*25680*/  @!PT LDS RZ, [RZ] ;  /* 0x00000000fffff984 */ /* 0x000fe20000000800 */
[----:B------:R-:W-:Y:S01]  /*25690*/  @!PT LDS RZ, [RZ] ;  /* 0x00000000fffff984 */ /* 0x000fe20000000800 */
[----:B------:R-:W-:Y:S01]  /*256a0*/  @!PT LDS RZ, [RZ] ;  /* 0x00000000fffff984 */ /* 0x000fe20000000800 */
[----:B------:R1:W-:Y:S01]  /*256b0*/  @!P1 LDGSTS.E.BYPASS.LTC128B.128 [R191+0x4000], desc[UR6][R14.64] ;  /* 0x040000000ebf9fae */ /* 0x0003e2000b901d46 */
[----:B------:R-:W-:Y:S02]  /*256c0*/  @!P1 IADD3 R7, R13, R7, RZ ;  /* 0x000000070d079210 */ /* 0x000fe40007ffe0ff */
        /* <DEDUP_REMOVED lines=68> */
.L_x_3453:
[----:B------:R-:W-:Y:S05]  /*25b10*/  BSYNC B0 ;  /* 0x0000000000007941 */ /* 0x000fea0003800000 */
.L_x_3452:
[----:B------:R-:W0:Y:S01]  /*25b20*/  LDGDEPBAR ;  /* 0x00000000000079af */ /* 0x000e220000000000 */
[----:B------:R-:W-:-:S04]  /*25b30*/  LEA R252, P0, R0, R252, 0x1 ;  /* 0x000000fc00fc7211 */ /* 0x000fc800078008ff */
[----:B------:R-:W-:-:S09]  /*25b40*/  LEA.HI.X R250, R0, R250, R2, 0x1, P0 ;  /* 0x000000fa00fa7211 */ /* 0x000fd200000f0c02 */
.L_x_3448:
[----:B------:R-:W-:Y:S05]  /*25b50*/  BSYNC B1 ;  /* 0x0000000000017941 */ /* 0x000fea0003800000 */
.L_x_3447:
[----:B-----5:R-:W-:Y:S01]  /*25b60*/  FMNMX.FTZ R0, R108, R40, !PT ;  /* 0x000000286c007209 */ /* 0x020fe20007810000 */
[----:B-1----:R-:W3:Y:S03]  /*25b70*/  LDL.LU R24, [R1+0x18] ;  /* 0x0000180001187983 */ /* 0x002ee60000300800 */
[----:B------:R-:W-:Y:S01]  /*25b80*/  FMNMX.FTZ R0, R47, R0, !PT ;  /* 0x000000002f007209 */ /* 0x000fe20007810000 */
[----:B------:R-:W4:Y:S03]  /*25b90*/  LDL.LU R25, [R1+0x1c] ;  /* 0x00001c0001197983 */ /* 0x000f260000300800 */
[----:B------:R-:W-:Y:S01]  /*25ba0*/  FMNMX.FTZ R0, R70, R0, !PT ;  /* 0x0000000046007209 */ /* 0x000fe20007810000 */
[----:B------:R-:W-:Y:S03]  /*25bb0*/  LDSM.16.MT88.4 R8, [R181+0xa000] ;  /* 0x00a00000b508783b */ /* 0x000fe60000004200 */
[----:B------:R-:W-:Y:S01]  /*25bc0*/  FMNMX.FTZ R2, R49, R0, !PT ;  /* 0x0000000031027209 */ /* 0x000fe20007810000 */
[----:B------:R-:W-:Y:S03]  /*25bd0*/  LDSM.16.MT88.4 R28, [R183+0xa000] ;  /* 0x00a00000b71c783b */ /* 0x000fe60000004200 */
[----:B------:R-:W-:Y:S01]  /*25be0*/  FMNMX.FTZ R2, R71, R2, !PT ;  /* 0x0000000247027209 */ /* 0x000fe20007810000 */
[----:B------:R1:W2:Y:S01]  /*25bf0*/  LD.E R0, desc[UR6][R22.64+0xdc] ;  /* 0x0000dc0616007980 */ /* 0x0002a2000c101900 */
[----:B------:R-:W-:-:S02]  /*25c00*/  FMNMX.FTZ R3, R37, R41, !PT ;  /* 0x0000002925037209 */ /* 0x000fc40007810000 */
[----:B------:R-:W-:Y:S01]  /*25c10*/  FMNMX.FTZ R2, R48, R2, !PT ;  /* 0x0000000230027209 */ /* 0x000fe20007810000 */
[----:B------:R-:W-:Y:S01]  /*25c20*/  LDSM.16.MT88.4 R16, [R184+0xa000] ;  /* 0x00a00000b810783b */ /* 0x000fe20000004200 */
        /* <DEDUP_REMOVED lines=116> */
[----:B---3--:R-:W-:Y:S02]  /*26370*/  MOV R101, R24 ;  /* 0x0000001800657202 */ /* 0x008fe40000000f00 */
[----:B----4-:R-:W-:Y:S02]  /*26380*/  MOV R103, R25 ;  /* 0x0000001900677202 */ /* 0x010fe40000000f00 */
[----:B-1----:R-:W-:Y:S02]  /*26390*/  FMNMX.FTZ R77, R2, R4, !PT ;  /* 0x00000004024d7209 */ /* 0x002fe40007810000 */
[----:B------:R-:W-:Y:S02]  /*263a0*/  FMNMX.FTZ R2, R107, R3, !PT ;  /* 0x000000036b027209 */ /* 0x000fe40007810000 */
[----:B------:R-:W-:Y:S02]  /*263b0*/  FSETP.NEU.FTZ.AND P0, PT, R77, -INF , PT ;  /* 0xff8000004d00780b */ /* 0x000fe40003f1d000 */
[----:B------:R-:W-:Y:S01]  /*263c0*/  FMNMX.FTZ R2, R224, R2, !PT ;  /* 0x00000002e0027209 */ /* 0x000fe20007810000 */
[----:B--2---:R-:W-:-:S03]  /*263d0*/  FMUL.FTZ R3, R0, R77 ;  /* 0x0000004d00037220 */ /* 0x004fc60000410000 */
        /* <DEDUP_REMOVED lines=12> */
[----:B------:R-:W2:Y:S01]  /*264a0*/  SHFL.BFLY PT, R6, R2, 0x2, 0x1f ;  /* 0x0c401f0002067f89 */ /* 0x000ea200000e0000 */
        /* <DEDUP_REMOVED lines=16> */
[--C-:B--2---:R-:W-:Y:S01]  /*265b0*/  FFMA.FTZ R4, R71, R0, -R3.reuse ;  /* 0x0000000047047223 */ /* 0x104fe20000010803 */
[----:B---3--:R-:W-:Y:S02]  /*265c0*/  F2FP.F16.F32.PACK_AB R15, R243, R242 ;  /* 0x000000f2f30f723e */ /* 0x008fe400000000ff */
[----:B------:R-:W-:Y:S01]  /*265d0*/  MUFU.EX2 R235, R6 ;  /* 0x0000000600eb7308 */ /* 0x000fe20000000800 */
[----:B-1----:R-:W-:-:S07]  /*265e0*/  FFMA.FTZ R2, R42, R0, -R3 ;  /* 0x000000002a027223 */ /* 0x002fce0000010803 */
[----:B------:R1:W-:Y:S08]  /*265f0*/  MUFU.EX2 R244, R4 ;  /* 0x0000000400f47308 */ /* 0x0003f00000000800 */
[----:B------:R2:W-:Y:S01]  /*26600*/  MUFU.EX2 R211, R2 ;  /* 0x0000000200d37308 */ /* 0x0005e20000000800 */
[----:B-1----:R-:W-:-:S07]  /*26610*/  FFMA.FTZ R4, R48, R0, -R3 ;  /* 0x0000000030047223 */ /* 0x002fce0000010803 */
[----:B------:R1:W-:Y:S01]  /*26620*/  MUFU.EX2 R245, R4 ;  /* 0x0000000400f57308 */ /* 0x0003e20000000800 */
[----:B--2---:R-:W-:-:S07]  /*26630*/  FFMA.FTZ R2, R55, R0, -R3 ;  /* 0x0000000037027223 */ /* 0x004fce0000010803 */
        /* <DEDUP_REMOVED lines=12> */
[----:B---3--:R-:W-:-:S06]  /*26700*/  F2FP.F16.F32.PACK_AB R12, R234, R226 ;  /* 0x000000e2ea0c723e */ /* 0x008fcc00000000ff */
[----:B------:R2:W3:Y:S01]  /*26710*/  MUFU.EX2 R236, R2 ;  /* 0x0000000200ec7308 */ /* 0x0004e20000000800 */
[----:B-1----:R-:W-:-:S07]  /*26720*/  FFMA.FTZ R4, R63, R0, -R3 ;  /* 0x000000003f047223 */ /* 0x002fce0000010803 */
[----:B------:R1:W-:Y:S01]  /*26730*/  MUFU.EX2 R33, R4 ;  /* 0x0000000400217308 */ /* 0x0003e20000000800 */
[----:B--2---:R-:W-:Y:S02]  /*26740*/  FSEL R2, R77, RZ, P0 ;  /* 0x000000ff4d027208 */ /* 0x004fe40000000000 */
[----:B---3--:R-:W-:-:S03]  /*26750*/  F2FP.F16.F32.PACK_AB R14, R235, R236 ;  /* 0x000000eceb0e723e */ /* 0x008fc600000000ff */
[----:B------:R-:W-:-:S04]  /*26760*/  FADD.FTZ R2, R108, -R2 ;  /* 0x800000026c027221 */ /* 0x000fc80000010000 */
[----:B------:R-:W-:Y:S01]  /*26770*/  FMUL.FTZ R6, R0, R2 ;  /* 0x0000000200067220 */ /* 0x000fe20000410000 */
[----:B-1----:R-:W-:-:S05]  /*26780*/  FFMA.FTZ R4, R44, R0, -R3 ;  /* 0x000000002c047223 */ /* 0x002fca0000010803 */
[----:B------:R-:W1:Y:S08]  /*26790*/  MUFU.EX2 R6, R6 ;  /* 0x0000000600067308 */ /* 0x000e700000000800 */
[----:B------:R2:W-:Y:S01]  /*267a0*/  MUFU.EX2 R34, R4 ;  /* 0x0000000400227308 */ /* 0x0005e20000000800 */
        /* <DEDUP_REMOVED lines=9> */
[-C--:B------:R-:W-:Y:S01]  /*26840*/  FMUL.FTZ R162, R162, R6.reuse ;  /* 0x00000006a2a27220 */ /* 0x080fe20000410000 */
[-C--:B------:R-:W-:Y:S01]  /*26850*/  FMUL.FTZ R163, R163, R6.reuse ;  /* 0x00000006a3a37220 */ /* 0x080fe20000410000 */
[-C--:B------:R-:W-:Y:S01]  /*26860*/  FMUL.FTZ R158, R158, R6.reuse ;  /* 0x000000069e9e7220 */ /* 0x080fe20000410000 */
[----:B------:R1:W2:Y:S01]  /*26870*/  MUFU.EX2 R207, R4 ;  /* 0x0000000400cf7308 */ /* 0x0002a20000000800 */
[-C--:B------:R-:W-:Y:S01]  /*26880*/  FMUL.FTZ R159, R159, R6.reuse ;  /* 0x000000069f9f7220 */ /* 0x080fe20000410000 */
[-C--:B------:R-:W-:Y:S01]  /*26890*/  FMUL.FTZ R154, R154, R6.reuse ;  /* 0x000000069a9a7220 */ /* 0x080fe20000410000 */
[-C--:B------:R-:W-:Y:S01]  /*268a0*/  FMUL.FTZ R155, R155, R6.reuse ;  /* 0x000000069b9b7220 */ /* 0x080fe20000410000 */
[-C--:B------:R-:W-:Y:S01]  /*268b0*/  FMUL.FTZ R150, R150, R6.reuse ;  /* 0x0000000696967220 */ /* 0x080fe20000410000 */
[----:B------:R-:W-:Y:S01]  /*268c0*/  FMUL.FTZ R151, R151, R6 ;  /* 0x0000000697977220 */ /* 0x000fe20000410000 */
[----:B-1----:R-:W-:Y:S01]  /*268d0*/  FFMA.FTZ R4, R43, R0, -R3 ;  /* 0x000000002b047223 */ /* 0x002fe20000010803 */
[----:B--2---:R-:W-:Y:S01]  /*268e0*/  MOV R108, R207 ;  /* 0x000000cf006c7202 */ /* 0x004fe20000000f00 */
[----:B------:R-:W-:Y:S02]  /*268f0*/  LDSM.16.MT88.4 R40, [R184+0xb000] ;  /* 0x00b00000b828783b */ /* 0x000fe40000004200 */
[----:B------:R1:W-:Y:S02]  /*26900*/  MUFU.EX2 R111, R4 ;  /* 0x00000004006f7308 */ /* 0x0003e40000000800 */
[----:B-1----:R-:W-:-:S05]  /*26910*/  FSEL R4, R76, RZ, P1 ;  /* 0x000000ff4c047208 */ /* 0x002fca0000800000 */
[----:B------:R-:W-:Y:S01]  /*26920*/  FADD.FTZ R2, R37, -R4 ;  /* 0x8000000425027221 */ /* 0x000fe20000010000 */
[----:B------:R-:W-:Y:S01]  /*26930*/  FFMA.FTZ R4, R51, R0, -R3 ;  /* 0x0000000033047223 */ /* 0x000fe20000010803 */
[----:B------:R-:W-:Y:S02]  /*26940*/  LDSM.16.MT88.4 R36, [R184+0xa800] ;  /* 0x00a80000b824783b */ /* 0x000fe40000004200 */
[----:B------:R-:W-:-:S03]  /*26950*/  FMUL.FTZ R2, R0, R2 ;  /* 0x0000000200027220 */ /* 0x000fc60000410000 */
[----:B------:R-:W-:Y:S08]  /*26960*/  MUFU.EX2 R4, R4 ;  /* 0x0000000400047308 */ /* 0x000ff00000000800 */
[----:B------:R1:W2:Y:S02]  /*26970*/  MUFU.EX2 R7, R2 ;  /* 0x0000000200077308 */ /* 0x0002a40000000800 */
[----:B-1----:R-:W-:Y:S01]  /*26980*/  FFMA.FTZ R2, R50, R0, -R3 ;  /* 0x0000000032027223 */ /* 0x002fe20000010803 */
[-C--:B--2---:R-:W-:Y:S01]  /*26990*/  FMUL.FTZ R168, R168, R7.reuse ;  /* 0x00000007a8a87220 */ /* 0x084fe20000410000 */
[-C--:B------:R-:W-:Y:S01]  /*269a0*/  FMUL.FTZ R169, R169, R7.reuse ;  /* 0x00000007a9a97220 */ /* 0x080fe20000410000 */
[----:B------:R-:W-:-:S03]  /*269b0*/  FMUL.FTZ R164, R164, R7 ;  /* 0x00000007a4a47220 */ /* 0x000fc60000410000 */
[----:B------:R1:W-:Y:S01]  /*269c0*/  MUFU.EX2 R35, R2 ;  /* 0x0000000200237308 */ /* 0x0003e20000000800 */
        /* <DEDUP_REMOVED lines=11> */
[----:B------:R-:W-:Y:S01]  /*26a80*/  F2FP.F16.F32.PACK_AB R9, R245, R244 ;  /* 0x000000f4f509723e */ /* 0x000fe200000000ff */
[-C--:B------:R-:W-:Y:S01]  /*26a90*/  FMUL.FTZ R152, R152, R7.reuse ;  /* 0x0000000798987220 */ /* 0x080fe20000410000 */
[-C--:B------:R-:W-:Y:S01]  /*26aa0*/  FMUL.FTZ R153, R153, R7.reuse ;  /* 0x0000000799997220 */ /* 0x080fe20000410000 */
[-C--:B------:R-:W-:Y:S01]  /*26ab0*/  FMUL.FTZ R148, R148, R7.reuse ;  /* 0x0000000794947220 */ /* 0x080fe20000410000 */
[----:B------:R-:W-:Y:S01]  /*26ac0*/  FMUL.FTZ R149, R149, R7 ;  /* 0x0000000795957220 */ /* 0x000fe20000410000 */
[----:B-1----:R-:W-:Y:S01]  /*26ad0*/  FFMA.FTZ R2, R74, R0, -R3 ;  /* 0x000000004a027223 */ /* 0x002fe20000010803 */
[----:B------:R-:W-:Y:S01]  /*26ae0*/  F2FP.F16.F32.PACK_AB R11, R247, R246 ;  /* 0x000000f6f70b723e */ /* 0x000fe200000000ff */
[C---:B------:R-:W-:Y:S01]  /*26af0*/  HMMA.16816.F32 R144, R12.reuse, R28, R144 ;  /* 0x0000001c0c90723c */ /* 0x040fe20000001890 */
[----:B------:R-:W-:Y:S01]  /*26b00*/  LDSM.16.MT88.4 R48, [R182+0xb000] ;  /* 0x00b00000b630783b */ /* 0x000fe20000004200 */
[----:B------:R1:W-:Y:S04]  /*26b10*/  MUFU.EX2 R118, R2 ;  /* 0x0000000200767308 */ /* 0x0003e80000000800 */
[C---:B------:R-:W-:Y:S06]  /*26b20*/  HMMA.16816.F32 R140, R12.reuse, R30, R140 ;  /* 0x0000001e0c8c723c */ /* 0x040fec000000188c */
[C---:B------:R-:W-:Y:S06]  /*26b30*/  HMMA.16816.F32 R44, R12.reuse, R16, R160 ;  /* 0x000000100c2c723c */ /* 0x040fec00000018a0 */
[----:B------:R-:W-:Y:S01]  /*26b40*/  HMMA.16816.F32 R152, R12, R20, R152 ;  /* 0x000000140c98723c */ /* 0x000fe20000001898 */
[----:B-1----:R-:W-:Y:S01]  /*26b50*/  FFMA.FTZ R2, R82, R0, -R5 ;  /* 0x0000000052027223 */ /* 0x002fe20000010805 */
[----:B------:R-:W-:-:S02]  /*26b60*/  MOV R82, R26 ;  /* 0x0000001a00527202 */ /* 0x000fc40000000f00 */
[----:B------:R-:W1:Y:S01]  /*26b70*/  LDSM.16.MT88.4 R24, [R181+0xa800] ;  /* 0x00a80000b518783b */ /* 0x000e620000004200 */
[----:B------:R2:W-:Y:S01]  /*26b80*/  MUFU.EX2 R232, R2 ;  /* 0x0000000200e87308 */ /* 0x0005e20000000800 */
[----:B------:R-:W-:Y:S01]  /*26b90*/  MOV R163, R34 ;  /* 0x0000002200a37202 */ /* 0x000fe20000000f00 */
[----:B------:R-:W-:Y:S01]  /*26ba0*/  HMMA.16816.F32 R148, R12, R22, R148 ;  /* 0x000000160c94723c */ /* 0x000fe20000001894 */
[----:B------:R-:W-:Y:S01]  /*26bb0*/  LDSM.16.MT88.4 R20, [R181+0xb000] ;  /* 0x00b00000b514783b */ /* 0x000fe20000004200 */
[----:B--2---:R-:W-:-:S04]  /*26bc0*/  FFMA.FTZ R2, R54, R0, -R5 ;  /* 0x0000000036027223 */ /* 0x004fc80000010805 */
[----:B------:R-:W-:Y:S01]  /*26bd0*/  HMMA.16816.F32 R52, R12, R18, R156 ;  /* 0x000000120c34723c */ /* 0x000fe2000000189c */
[----:B------:R-:W2:Y:S01]  /*26be0*/  LDSM.16.MT88.4 R16, [R183+0xa800] ;  /* 0x00a80000b710783b */ /* 0x000ea20000004200 */
[----:B------:R3:W4:Y:S05]  /*26bf0*/  MUFU.EX2 R231, R2 ;  /* 0x0000000200e77308 */ /* 0x00072a0000000800 */
[----:B------:R-:W-:Y:S02]  /*26c00*/  MOV R159, R33 ;  /* 0x00000021009f7202 */ /* 0x000fe40000000f00 */
[----:B------:R-:W-:Y:S02]  /*26c10*/  MOV R158, R32 ;  /* 0x00000020009e7202 */ /* 0x000fe40000000f00 */
[----:B------:R-:W-:-:S02]  /*26c20*/  F2FP.F16.F32.PACK_AB R13, R82, R248 ;  /* 0x000000f8520d723e */ /* 0x000fc400000000ff */
[----:B------:R-:W-:Y:S01]  /*26c30*/  F2FP.F16.F32.PACK_AB R15, R163, R159 ;  /* 0x0000009fa30f723e */ /* 0x000fe200000000ff */
[--C-:B---3--:R-:W-:Y:S01]  /*26c40*/  FFMA.FTZ R2, R84, R0, -R5.reuse ;  /* 0x0000000054027223 */ /* 0x108fe20000010805 */
[----:B----4-:R-:W-:Y:S02]  /*26c50*/  F2FP.F16.F32.PACK_AB R8, R231, R232 ;  /* 0x000000e8e708723e */ /* 0x010fe400000000ff */
[----:B------:R-:W-:Y:S01]  /*26c60*/  MOV R84, R35 ;  /* 0x0000002300547202 */ /* 0x000fe20000000f00 */
[----:B------:R3:W-:Y:S01]  /*26c70*/  MUFU.EX2 R215, R2 ;  /* 0x0000000200d77308 */ /* 0x0007e20000000800 */
[----:B------:R-:W4:Y:S01]  /*26c80*/  LDSM.16.MT88.4 R32, [R182+0xa800] ;  /* 0x00a80000b620783b */ /* 0x000f220000004200 */
[----:B---3--:R-:W-:-:S06]  /*26c90*/  FFMA.FTZ R2, R56, R0, -R5 ;  /* 0x0000000038027223 */ /* 0x008fcc0000010805 */
[----:B------:R3:W1:Y:S02]  /*26ca0*/  MUFU.EX2 R194, R2 ;  /* 0x0000000200c27308 */ /* 0x0006640000000800 */
[----:B---3--:R-:W-:Y:S01]  /*26cb0*/  FFMA.FTZ R2, R83, R0, -R3 ;  /* 0x0000000053027223 */ /* 0x008fe20000010803 */
[----:B-1----:R-:W-:Y:S02]  /*26cc0*/  F2FP.F16.F32.PACK_AB R10, R194, R215 ;  /* 0x000000d7c20a723e */ /* 0x002fe400000000ff */
        /* <DEDUP_REMOVED lines=8> */
[----:B------:R-:W3:Y:S05]  /*26d50*/  LDSM.16.MT88.4 R36, [R183+0xb000] ;  /* 0x00b00000b724783b */ /* 0x000eea0000004200 */
[C---:B--2---:R-:W-:Y:S06]  /*26d60*/  HMMA.16816.F32 R140, R8.reuse, R18, R140 ;  /* 0x00000012088c723c */ /* 0x044fec000000188c */
[----:B----4-:R-:W-:Y:S01]  /*26d70*/  HMMA.16816.F32 R68, R8, R32, R152 ;  /* 0x000000200844723c */ /* 0x010fe20000001898 */
[----:B-1----:R-:W-:-:S04]  /*26d80*/  FFMA.FTZ R2, R72, R0, -R3 ;  /* 0x0000000048027223 */ /* 0x002fc80000010803 */
        /* <DEDUP_REMOVED lines=8> */
[-C--:B-1----:R-:W-:Y:S02]  /*26e10*/  FFMA.FTZ R2, R60, R0.reuse, -R5 ;  /* 0x000000003c027223 */ /* 0x082fe40000010805 */
[----:B------:R-:W-:Y:S04]  /*26e20*/  HMMA.16816.F32 R60, R8, R34, R148 ;  /* 0x00000022083c723c */ /* 0x000fe80000001894 */
[----:B------:R1:W2:Y:S02]  /*26e30*/  MUFU.EX2 R170, R2 ;  /* 0x0000000200aa7308 */ /* 0x0002a40000000800 */
[----:B-1----:R-:W-:Y:S01]  /*26e40*/  FFMA.FTZ R2, R58, R0, -R3 ;  /* 0x000000003a027223 */ /* 0x002fe20000010803 */
[----:B--2---:R-:W-:-:S05]  /*26e50*/  F2FP.F16.F32.PACK_AB R14, R170, R166 ;  /* 0x000000a6aa0e723e */ /* 0x004fca00000000ff */
[----:B------:R1:W-:Y:S02]  /*26e60*/  MUFU.EX2 R233, R2 ;  /* 0x0000000200e97308 */ /* 0x0003e40000000800 */
[C---:B------:R-:W-:Y:S01]  /*26e70*/  HMMA.16816.F32 R32, R12.reuse, R20, R28 ;  /* 0x000000140c20723c */ /* 0x040fe2000000181c */
[----:B------:R-:W-:Y:S05]  /*26e80*/  LDSM.16.MT88.4 R28, [R184+0xb800] ;  /* 0x00b80000b81c783b */ /* 0x000fea0000004200 */
[C---:B------:R-:W-:Y:S06]  /*26e90*/  HMMA.16816.F32 R24, R12.reuse, R22, R24 ;  /* 0x000000160c18723c */ /* 0x040fec0000001818 */
[----:B------:R-:W-:Y:S01]  /*26ea0*/  HMMA.16816.F32 R20, R12, R40, R44 ;  /* 0x000000280c14723c */ /* 0x000fe2000000182c */
[----:B-1----:R-:W-:-:S04]  /*26eb0*/  FFMA.FTZ R2, R73, R0, -R3 ;  /* 0x0000000049027223 */ /* 0x002fc80000010803 */
[----:B------:R1:W-:Y:S01]  /*26ec0*/  MUFU.EX2 R211, R2 ;  /* 0x0000000200d37308 */ /* 0x0003e20000000800 */
[----:B------:R-:W-:Y:S01]  /*26ed0*/  HMMA.16816.F32 R72, R8, R16, R144 ;  /* 0x000000100848723c */ /* 0x000fe20000001890 */
[----:B------:R-:W2:Y:S05]  /*26ee0*/  LDSM.16.MT88.4 R16, [R181+0xb800] ;  /* 0x00b80000b510783b */ /* 0x000eaa0000004200 */
[----:B------:R-:W-:Y:S01]  /*26ef0*/  HMMA.16816.F32 R40, R12, R42, R52 ;  /* 0x0000002a0c28723c */ /* 0x000fe20000001834 */
[----:B------:R-:W-:Y:S01]  /*26f00*/  F2FP.F16.F32.PACK_AB R9, R111, R108 ;  /* 0x0000006c6f09723e */ /* 0x000fe200000000ff */
[----:B------:R-:W4:Y:S01]  /*26f10*/  LDSM.16.MT88.4 R52, [R182+0xb800] ;  /* 0x00b80000b634783b */ /* 0x000f220000004200 */
[----:B------:R-:W-:-:S03]  /*26f20*/  F2FP.F16.F32.PACK_AB R11, R83, R110 ;  /* 0x0000006e530b723e */ /* 0x000fc600000000ff */
[----:B---3--:R-:W-:Y:S01]  /*26f30*/  HMMA.16816.F32 R56, R12, R38, R140 ;  /* 0x000000260c38723c */ /* 0x008fe2000000188c */
[----:B-1----:R-:W-:-:S05]  /*26f40*/  FFMA.FTZ R2, R64, R0, -R3 ;  /* 0x0000000040027223 */ /* 0x002fca0000010803 */
[C---:B------:R-:W-:Y:S01]  /*26f50*/  HMMA.16816.F32 R68, R12.reuse, R48, R68 ;  /* 0x000000300c44723c */ /* 0x040fe20000001844 */
[----:B------:R1:W-:Y:S05]  /*26f60*/  MUFU.EX2 R207, R2 ;  /* 0x0000000200cf7308 */ /* 0x0003ea0000000800 */
[C---:B------:R-:W-:Y:S01]  /*26f70*/  HMMA.16816.F32 R72, R12.reuse, R36, R72 ;  /* 0x000000240c48723c */ /* 0x040fe20000001848 */
[----:B------:R-:W-:Y:S05]  /*26f80*/  LDSM.16.MT88.4 R36, [R181+0xc000] ;  /* 0x00c00000b524783b */ /* 0x000fea0000004200 */
[----:B------:R-:W-:Y:S01]  /*26f90*/  HMMA.16816.F32 R60, R12, R50, R60 ;  /* 0x000000320c3c723c */ /* 0x000fe2000000183c */
[----:B------:R-:W3:Y:S01]  /*26fa0*/  LDSM.16.MT88.4 R48, [R183+0xb800] ;  /* 0x00b80000b730783b */ /* 0x000ee20000004200 */
[----:B-1----:R-:W-:-:S05]  /*26fb0*/  FFMA.FTZ R2, R99, R0, -R5 ;  /* 0x0000000063027223 */ /* 0x002fca0000010805 */
[----:B------:R-:W-:Y:S01]  /*26fc0*/  F2FP.F16.F32.PACK_AB R15, R4, R118 ;  /* 0x00000076040f723e */ /* 0x000fe200000000ff */
        /* <DEDUP_REMOVED lines=12> */
[C---:B------:R-:W-:Y:S06]  /*27090*/  HMMA.16816.F32 R24, R8.reuse, R28, R20 ;  /* 0x0000001c0818723c */ /* 0x040fec0000001814 */
[----:B------:R-:W-:Y:S01]  /*270a0*/  HMMA.16816.F32 R20, R8, R30, R40 ;  /* 0x0000001e0814723c */ /* 0x000fe20000001828 */
[----:B-1----:R-:W-:-:S04]  /*270b0*/  FFMA.FTZ R2, R66, R0, -R3 ;  /* 0x0000000042027223 */ /* 0x002fc80000010803 */
[----:B------:R1:W-:Y:S01]  /*270c0*/  MUFU.EX2 R169, R2 ;  /* 0x0000000200a97308 */ /* 0x0003e20000000800 */
[C---:B------:R-:W-:Y:S01]  /*270d0*/  HMMA.16816.F32 R64, R8.reuse, R16, R32 ;  /* 0x000000100840723c */ /* 0x040fe20000001820 */
[----:B------:R-:W2:Y:S04]  /*270e0*/  LDSM.16.MT88.4 R16, [R184+0xc000] ;  /* 0x00c00000b810783b */ /* 0x000ea80000004200 */
[----:B------:R-:W2:Y:S01]  /*270f0*/  LDSM.16.MT88.4 R32, [R182+0xc000] ;  /* 0x00c00000b620783b */ /* 0x000ea20000004200 */
[C---:B----4-:R-:W-:Y:S06]  /*27100*/  HMMA.16816.F32 R68, R8.reuse, R52, R68 ;  /* 0x000000340844723c */ /* 0x050fec0000001844 */
[----:B------:R-:W-:Y:S01]  /*27110*/  HMMA.16816.F32 R40, R8, R54, R60 ;  /* 0x000000360828723c */ /* 0x000fe2000000183c */
[----:B-1----:R-:W-:-:S05]  /*27120*/  FFMA.FTZ R2, R98, R0, -R3 ;  /* 0x0000000062027223 */ /* 0x002fca0000010803 */
[C---:B---3--:R-:W-:Y:S01]  /*27130*/  HMMA.16816.F32 R72, R8.reuse, R48, R72 ;  /* 0x000000300848723c */ /* 0x048fe20000001848 */
[----:B------:R1:W-:Y:S05]  /*27140*/  MUFU.EX2 R165, R2 ;  /* 0x0000000200a57308 */ /* 0x0003ea0000000800 */
[----:B------:R-:W-:Y:S01]  /*27150*/  HMMA.16816.F32 R56, R8, R50, R56 ;  /* 0x000000320838723c */ /* 0x000fe20000001838 */
[----:B------:R-:W3:Y:S06]  /*27160*/  LDSM.16.MT88.4 R48, [R183+0xc000] ;  /* 0x00c00000b730783b */ /* 0x000eec0000004200 */
[----:B------:R-:W-:-:S02]  /*27170*/  F2FP.F16.F32.PACK_AB R9, R240, R241 ;  /* 0x000000f1f009723e */ /* 0x000fc400000000ff */
[----:B------:R-:W-:Y:S01]  /*27180*/  F2FP.F16.F32.PACK_AB R11, R233, R238 ;  /* 0x000000eee90b723e */ /* 0x000fe200000000ff */
[----:B-1----:R-:W-:-:S04]  /*27190*/  FFMA.FTZ R2, R119, R0, -R5 ;  /* 0x0000000077027223 */ /* 0x002fc80000010805 */
[----:B------:R1:W-:Y:S02]  /*271a0*/  MUFU.EX2 R157, R2 ;  /* 0x00000002009d7308 */ /* 0x0003e40000000800 */
[----:B-1----:R-:W-:Y:S01]  /*271b0*/  FFMA.FTZ R2, R79, R0, -R5 ;  /* 0x000000004f027223 */ /* 0x002fe20000010805 */
[----:B------:R-:W-:-:S05]  /*271c0*/  MOV R79, R158 ;  /* 0x0000009e004f7202 */ /* 0x000fca0000000f00 */
[----:B------:R1:W4:Y:S01]  /*271d0*/  MUFU.EX2 R156, R2 ;  /* 0x00000002009c7308 */ /* 0x0003220000000800 */
[----:B------:R-:W-:Y:S01]  /*271e0*/  F2FP.F16.F32.PACK_AB R13, R84, R79 ;  /* 0x0000004f540d723e */ /* 0x000fe200000000ff */
[----:B-1----:R-:W-:Y:S01]  /*271f0*/  FFMA.FTZ R2, R116, R0, -R5 ;  /* 0x0000000074027223 */ /* 0x002fe20000010805 */
[----:B----4-:R-:W-:-:S05]  /*27200*/  F2FP.F16.F32.PACK_AB R12, R156, R157 ;  /* 0x0000009d9c0c723e */ /* 0x010fca00000000ff */
[----:B------:R1:W-:Y:S02]  /*27210*/  MUFU.EX2 R155, R2 ;  /* 0x00000002009b7308 */ /* 0x0003e40000000800 */
[----:B-1----:R-:W-:Y:S01]  /*27220*/  FFMA.FTZ R2, R80, R0, -R5 ;  /* 0x0000000050027223 */ /* 0x002fe20000010805 */
[----:B------:R-:W-:-:S05]  /*27230*/  MOV R80, R159 ;  /* 0x0000009f00507202 */ /* 0x000fca0000000f00 */
[----:B------:R1:W4:Y:S02]  /*27240*/  MUFU.EX2 R154, R2 ;  /* 0x00000002009a7308 */ /* 0x0003240000000800 */
[----:B-1----:R-:W-:Y:S01]  /*27250*/  FFMA.FTZ R2, R78, R0, -R3 ;  /* 0x000000004e027223 */ /* 0x002fe20000010803 */
[----:B------:R-:W-:Y:S02]  /*27260*/  MOV R78, R163 ;  /* 0x000000a3004e7202 */ /* 0x000fe40000000f00 */
[----:B----4-:R-:W-:-:S03]  /*27270*/  F2FP.F16.F32.PACK_AB R14, R154, R155 ;  /* 0x0000009b9a0e723e */ /* 0x010fc600000000ff */
[----:B------:R1:W-:Y:S04]  /*27280*/  MUFU.EX2 R163, R2 ;  /* 0x0000000200a37308 */ /* 0x0003e80000000800 */
[C---:B------:R-:W-:Y:S01]  /*27290*/  HMMA.16816.F32 R52, R12.reuse, R38, R44 ;  /* 0x000000260c34723c */ /* 0x040fe2000000182c */
[----:B------:R-:W4:Y:S05]  /*272a0*/  LDSM.16.MT88.4 R44, [R181+0xc800] ;  /* 0x00c80000b52c783b */ /* 0x000f2a0000004200 */
[----:B--2---:R-:W-:Y:S01]  /*272b0*/  HMMA.16816.F32 R28, R12, R18, R20 ;  /* 0x000000120c1c723c */ /* 0x004fe20000001814 */
[----:B------:R-:W2:Y:S01]  /*272c0*/  LDSM.16.MT88.4 R20, [R184+0xc800] ;  /* 0x00c80000b814783b */ /* 0x000ea20000004200 */
[----:B-1----:R-:W-:-:S04]  /*272d0*/  FFMA.FTZ R2, R109, R0, -R3 ;  /* 0x000000006d027223 */ /* 0x002fc80000010803 */
[C---:B------:R-:W-:Y:S01]  /*272e0*/  HMMA.16816.F32 R64, R12.reuse, R36, R64 ;  /* 0x000000240c40723c */ /* 0x040fe20000001840 */
[----:B------:R-:W-:Y:S01]  /*272f0*/  LDSM.16.MT88.4 R36, [R183+0xc800] ;  /* 0x00c80000b724783b */ /* 0x000fe20000004200 */
[----:B------:R1:W-:Y:S04]  /*27300*/  MUFU.EX2 R159, R2 ;  /* 0x00000002009f7308 */ /* 0x0003e80000000800 */
[C---:B------:R-:W-:Y:S01]  /*27310*/  HMMA.16816.F32 R60, R12.reuse, R16, R24 ;  /* 0x000000100c3c723c */ /* 0x040fe20000001818 */
[----:B------:R-:W2:Y:S05]  /*27320*/  LDSM.16.MT88.4 R16, [R182+0xc800] ;  /* 0x00c80000b610783b */ /* 0x000eaa0000004200 */
[C---:B------:R-:W-:Y:S06]  /*27330*/  HMMA.16816.F32 R68, R12.reuse, R32, R68 ;  /* 0x000000200c44723c */ /* 0x040fec0000001844 */
[----:B------:R-:W-:Y:S01]  /*27340*/  HMMA.16816.F32 R24, R12, R34, R40 ;  /* 0x000000220c18723c */ /* 0x000fe20000001828 */
[----:B-1----:R-:W-:Y:S01]  /*27350*/  FFMA.FTZ R2, R81, R0, -R3 ;  /* 0x0000000051027223 */ /* 0x002fe20000010803 */
[----:B------:R-:W-:-:S03]  /*27360*/  MOV R81, R84 ;  /* 0x0000005400517202 */ /* 0x000fc60000000f00 */
[----:B------:R1:W-:Y:S01]  /*27370*/  MUFU.EX2 R158, R2 ;  /* 0x00000002009e7308 */ /* 0x0003e20000000800 */
[C---:B---3--:R-:W-:Y:S06]  /*27380*/  HMMA.16816.F32 R72, R12.reuse, R48, R72 ;  /* 0x000000300c48723c */ /* 0x048fec0000001848 */
[----:B------:R-:W-:Y:S07]  /*27390*/  HMMA.16816.F32 R40, R12, R50, R56 ;  /* 0x000000320c28723c */ /* 0x000fee0000001838 */
[----:B------:R-:W-:-:S02]  /*273a0*/  F2FP.F16.F32.PACK_AB R13, R207, R211 ;  /* 0x000000d3cf0d723e */ /* 0x000fc400000000ff */
[----:B------:R-:W-:Y:S01]  /*273b0*/  F2FP.F16.F32.PACK_AB R15, R169, R171 ;  /* 0x000000aba90f723e */ /* 0x000fe200000000ff */
        /* <DEDUP_REMOVED lines=13> */
[C---:B------:R-:W-:Y:S01]  /*27490*/  HMMA.16816.F32 R52, R8.reuse, R46, R52 ;  /* 0x0000002e0834723c */ /* 0x040fe20000001834 */
[----:B------:R-:W3:Y:S05]  /*274a0*/  LDSM.16.MT88.4 R44, [R181+0xd000] ;  /* 0x00d00000b52c783b */ /* 0x000eea0000004200 */
[C---:B--2---:R-:W-:Y:S01]  /*274b0*/  HMMA.16816.F32 R32, R8.reuse, R22, R28 ;  /* 0x000000160820723c */ /* 0x044fe2000000181c */
        /* <DEDUP_REMOVED lines=8> */
[----:B--2---:R-:W-:-:S04]  /*27540*/  FFMA.FTZ R2, R125, R0, -R3 ;  /* 0x000000007d027223 */ /* 0x004fc80000010803 */
[C---:B------:R-:W-:Y:S01]  /*27550*/  HMMA.16816.F32 R72, R8.reuse, R36, R72 ;  /* 0x000000240848723c */ /* 0x040fe20000001848 */
[----:B------:R2:W-:Y:S05]  /*27560*/  MUFU.EX2 R151, R2 ;  /* 0x0000000200977308 */ /* 0x0005ea0000000800 */
[----:B------:R-:W-:Y:S07]  /*27570*/  HMMA.16816.F32 R40, R8, R38, R40 ;  /* 0x000000260828723c */ /* 0x000fee0000001828 */
[----:B------:R-:W-:-:S02]  /*27580*/  F2FP.F16.F32.PACK_AB R9, R163, R165 ;  /* 0x000000a5a309723e */ /* 0x000fc400000000ff */
[----:B------:R-:W-:Y:S01]  /*27590*/  F2FP.F16.F32.PACK_AB R11, R158, R159 ;  /* 0x0000009f9e0b723e */ /* 0x000fe200000000ff */
[----:B--2---:R-:W-:-:S04]  /*275a0*/  FFMA.FTZ R2, R130, R0, -R5 ;  /* 0x0000000082027223 */ /* 0x004fc80000010805 */
        /* <DEDUP_REMOVED lines=52> */
[----:B-1----:R-:W-:Y:S01]  /*278f0*/  FFMA.FTZ R2, R195, R0, -R3 ;  /* 0x00000000c3027223 */ /* 0x002fe20000010803 */
[----:B------:R-:W-:-:S04]  /*27900*/  MOV R195, R4 ;  /* 0x0000000400c37202 */ /* 0x000fc80000000f00 */
[C---:B------:R-:W-:Y:S01]  /*27910*/  HMMA.16816.F32 R28, R8.reuse, R18, R20 ;  /* 0x00000012081c723c */ /* 0x040fe20000001814 */
[----:B------:R-:W1:Y:S01]  /*27920*/  LDSM.16.MT88.4 R16, [R183+0xe000] ;  /* 0x00e00000b710783b */ /* 0x000e620000004200 */
[----:B------:R4:W-:Y:S01]  /*27930*/  MUFU.EX2 R136, R2 ;  /* 0x0000000200887308 */ /* 0x0009e20000000800 */
[----:B------:R-:W-:Y:S02]  /*27940*/  MOV R4, R101 ;  /* 0x0000006500047202 */ /* 0x000fe40000000f00 */
        /* <DEDUP_REMOVED lines=22> */
[-CC-:B--2---:R-:W-:Y:S01]  /*27ab0*/  FFMA.FTZ R2, R198, R0.reuse, -R3.reuse ;  /* 0x00000000c6027223 */ /* 0x184fe20000010803 */
        /* <DEDUP_REMOVED lines=13> */
[--C-:B-1----:R-:W-:Y:S01]  /*27b90*/  FFMA.FTZ R2, R203, R0, -R5.reuse ;  /* 0x00000000cb027223 */ /* 0x102fe20000010805 */
[----:B------:R-:W-:Y:S02]  /*27ba0*/  MOV R203, R110 ;  /* 0x0000006e00cb7202 */ /* 0x000fe40000000f00 */
[----:B----4-:R-:W-:Y:S01]  /*27bb0*/  F2FP.F16.F32.PACK_AB R19, R119, R125 ;  /* 0x0000007d7713723e */ /* 0x010fe200000000ff */
[----:B------:R1:W-:Y:S02]  /*27bc0*/  MUFU.EX2 R108, R2 ;  /* 0x00000002006c7308 */ /* 0x0003e40000000800 */
[----:B-1----:R-:W-:Y:S01]  /*27bd0*/  FFMA.FTZ R2, R112, R0, -R5 ;  /* 0x0000000070027223 */ /* 0x002fe20000010805 */
[----:B------:R-:W-:-:S05]  /*27be0*/  MOV R112, R103 ;  /* 0x0000006700707202 */ /* 0x000fca0000000f00 */
[----:B------:R1:W4:Y:S02]  /*27bf0*/  MUFU.EX2 R106, R2 ;  /* 0x00000002006a7308 */ /* 0x0003240000000800 */
[----:B-1----:R-:W-:Y:S01]  /*27c00*/  FFMA.FTZ R2, R204, R0, -R5 ;  /* 0x00000000cc027223 */ /* 0x002fe20000010805 */
[----:B----4-:R-:W-:Y:S02]  /*27c10*/  F2FP.F16.F32.PACK_AB R8, R106, R108 ;  /* 0x0000006c6a08723e */ /* 0x010fe400000000ff */
[----:B------:R-:W-:-:S03]  /*27c20*/  MOV R204, R198 ;  /* 0x000000c600cc7202 */ /* 0x000fc60000000f00 */
[----:B------:R1:W-:Y:S01]  /*27c30*/  MUFU.EX2 R104, R2 ;  /* 0x0000000200687308 */ /* 0x0003e20000000800 */
[----:B------:R-:W-:Y:S01]  /*27c40*/  MOV R198, R79 ;  /* 0x0000004f00c67202 */ /* 0x000fe20000000f00 */
[----:B-1----:R-:W-:Y:S01]  /*27c50*/  FFMA.FTZ R2, R120, R0, -R5 ;  /* 0x0000000078027223 */ /* 0x002fe20000010805 */
[----:B------:R-:W-:Y:S02]  /*27c60*/  MOV R120, R200 ;  /* 0x000000c800787202 */ /* 0x000fe40000000f00 */
[----:B------:R-:W-:-:S03]  /*27c70*/  MOV R200, R81 ;  /* 0x0000005100c87202 */ /* 0x000fc60000000f00 */
[----:B------:R1:W4:Y:S02]  /*27c80*/  MUFU.EX2 R103, R2 ;  /* 0x0000000200677308 */ /* 0x0003240000000800 */
[----:B-1----:R-:W-:Y:S01]  /*27c90*/  FFMA.FTZ R2, R202, R0, -R3 ;  /* 0x00000000ca027223 */ /* 0x002fe20000010803 */
[----:B----4-:R-:W-:Y:S02]  /*27ca0*/  F2FP.F16.F32.PACK_AB R10, R103, R104 ;  /* 0x00000068670a723e */ /* 0x010fe400000000ff */
[----:B------:R-:W-:-:S03]  /*27cb0*/  MOV R202, R78 ;  /* 0x0000004e00ca7202 */ /* 0x000fc60000000f00 */
[----:B------:R1:W-:Y:S02]  /*27cc0*/  MUFU.EX2 R111, R2 ;  /* 0x00000002006f7308 */ /* 0x0003e40000000800 */
[C---:B------:R-:W-:Y:S06]  /*27cd0*/  HMMA.16816.F32 R64, R8.reuse, R20, R64 ;  /* 0x000000140840723c */ /* 0x040fec0000001840 */
[C---:B------:R-:W-:Y:S01]  /*27ce0*/  HMMA.16816.F32 R32, R8.reuse, R22, R24 ;  /* 0x000000160820723c */ /* 0x040fe20000001818 */
[----:B------:R-:W4:Y:S05]  /*27cf0*/  LDSM.16.MT88.4 R20, [R181+0xf000] ;  /* 0x00f00000b514783b */ /* 0x000f2a0000004200 */
[----:B---3--:R-:W-:Y:S01]  /*27d00*/  HMMA.16816.F32 R24, R8, R46, R56 ;  /* 0x0000002e0818723c */ /* 0x008fe20000001838 */
[----:B-1----:R-:W-:Y:S01]  /*27d10*/  FFMA.FTZ R2, R114, R0, -R3 ;  /* 0x0000000072027223 */ /* 0x002fe20000010803 */
[----:B------:R-:W-:-:S03]  /*27d20*/  MOV R114, R80 ;  /* 0x0000005000727202 */ /* 0x000fc60000000f00 */
[----:B------:R1:W-:Y:S01]  /*27d30*/  MUFU.EX2 R110, R2 ;  /* 0x00000002006e7308 */ /* 0x0003e20000000800 */
[C---:B--2---:R-:W-:Y:S06]  /*27d40*/  HMMA.16816.F32 R72, R8.reuse, R36, R72 ;  /* 0x000000240848723c */ /* 0x044fec0000001848 */
[C---:B------:R-:W-:Y:S01]  /*27d50*/  HMMA.16816.F32 R56, R8.reuse, R38, R40 ;  /* 0x000000260838723c */ /* 0x040fe20000001828 */
[----:B------:R-:W2:Y:S05]  /*27d60*/  LDSM.16.MT88.4 R36, [R183+0xf000] ;  /* 0x00f00000b724783b */ /* 0x000eaa0000004200 */
[----:B------:R-:W-:Y:S01]  /*27d70*/  HMMA.16816.F32 R28, R8, R44, R60 ;  /* 0x0000002c081c723c */ /* 0x000fe2000000183c */
[----:B------:R-:W3:Y:S01]  /*27d80*/  LDSM.16.MT88.4 R44, [R182+0xf000] ;  /* 0x00f00000b62c783b */ /* 0x000ee20000004200 */
[----:B-1----:R-:W-:Y:S01]  /*27d90*/  FFMA.FTZ R2, R205, R0, -R3 ;  /* 0x00000000cd027223 */ /* 0x002fe20000010803 */
[----:B------:R-:W-:-:S03]  /*27da0*/  MOV R205, R82 ;  /* 0x0000005200cd7202 */ /* 0x000fc60000000f00 */
        /* <DEDUP_REMOVED lines=98> */
[----:B---3--:R-:W-:Y:S01]  /*283d0*/  HMMA.16816.F32 R40, R8, R12, R72 ;  /* 0x0000000c0828723c */ /* 0x008fe20000001848 */
[----:B----4-:R-:W-:-:S05]  /*283e0*/  FFMA.FTZ R2, R174, R0, -R5 ;  /* 0x00000000ae027223 */ /* 0x010fca0000010805 */
[----:B------:R-:W-:Y:S01]  /*283f0*/  HMMA.16816.F32 R28, R8, R14, R16 ;  /* 0x0000000e081c723c */ /* 0x000fe20000001810 */
[----:B------:R1:W3:Y:S01]  /*28400*/  MUFU.EX2 R81, R2 ;  /* 0x0000000200517308 */ /* 0x0002e20000000800 */
[----:B------:R-:W4:Y:S04]  /*28410*/  LDSM.16.MT88.4 R12, [R182+0x10800] ;  /* 0x01080000b60c783b */ /* 0x000f280000004200 */
[----:B------:R-:W4:Y:S01]  /*28420*/  LDSM.16.MT88.4 R16, [R183+0x10800] ;  /* 0x01080000b710783b */ /* 0x000f220000004200 */
[----:B------:R-:W-:Y:S01]  /*28430*/  F2FP.F16.F32.PACK_AB R9, R84, R89 ;  /* 0x000000595409723e */ /* 0x000fe200000000ff */
[----:B-1----:R-:W-:Y:S01]  /*28440*/  FADD.FTZ R2, R244, R4 ;  /* 0x00000004f4027221 */ /* 0x002fe20000010000 */
[----:B------:R-:W-:Y:S01]  /*28450*/  FFMA.FTZ R4, R221, R0, -R5 ;  /* 0x00000000dd047223 */ /* 0x000fe20000010805 */
[----:B---3--:R-:W-:-:S02]  /*28460*/  F2FP.F16.F32.PACK_AB R8, R81, R82 ;  /* 0x000000525108723e */ /* 0x008fc400000000ff */
[----:B------:R-:W-:Y:S01]  /*28470*/  FADD.FTZ R2, R245, R2 ;  /* 0x00000002f5027221 */ /* 0x000fe20000010000 */
[----:B------:R1:W-:Y:S03]  /*28480*/  MUFU.EX2 R80, R4 ;  /* 0x0000000400507308 */ /* 0x0003e60000000800 */
[----:B------:R-:W-:-:S04]  /*28490*/  FADD.FTZ R2, R246, R2 ;  /* 0x00000002f6027221 */ /* 0x000fc80000010000 */
[----:B------:R-:W-:-:S04]  /*284a0*/  FADD.FTZ R2, R247, R2 ;  /* 0x00000002f7027221 */ /* 0x000fc80000010000 */
[----:B------:R-:W-:-:S04]  /*284b0*/  FADD.FTZ R2, R248, R2 ;  /* 0x00000002f8027221 */ /* 0x000fc80000010000 */
[----:B------:R-:W-:Y:S01]  /*284c0*/  FADD.FTZ R2, R205, R2 ;  /* 0x00000002cd027221 */ /* 0x000fe20000010000 */
[----:B-1----:R-:W-:Y:S01]  /*284d0*/  FADD.FTZ R4, R231, R6 ;  /* 0x00000006e7047221 */ /* 0x002fe20000010000 */
[----:B------:R-:W-:Y:S02]  /*284e0*/  FFMA.FTZ R6, R107, R0, -R5 ;  /* 0x000000006b067223 */ /* 0x000fe40000010805 */
[----:B------:R-:W-:Y:S01]  /*284f0*/  FADD.FTZ R2, R114, R2 ;  /* 0x0000000272027221 */ /* 0x000fe20000010000 */
[----:B------:R-:W-:Y:S01]  /*28500*/  FADD.FTZ R4, R215, R4 ;  /* 0x00000004d7047221 */ /* 0x000fe20000010000 */
[----:B------:R1:W3:Y:S03]  /*28510*/  MUFU.EX2 R79, R6 ;  /* 0x00000006004f7308 */ /* 0x0002e60000000800 */
[----:B------:R-:W-:-:S04]  /*28520*/  FADD.FTZ R4, R194, R4 ;  /* 0x00000004c2047221 */ /* 0x000fc80000010000 */
[----:B------:R-:W-:-:S04]  /*28530*/  FADD.FTZ R4, R168, R4 ;  /* 0x00000004a8047221 */ /* 0x000fc80000010000 */
[----:B------:R-:W-:-:S04]  /*28540*/  FADD.FTZ R4, R167, R4 ;  /* 0x00000004a7047221 */ /* 0x000fc80000010000 */
[----:B------:R-:W-:Y:S01]  /*28550*/  FADD.FTZ R7, R166, R4 ;  /* 0x00000004a6077221 */ /* 0x000fe20000010000 */
[-CC-:B------:R-:W-:Y:S01]  /*28560*/  FFMA.FTZ R4, R222, R0.reuse, -R3.reuse ;  /* 0x00000000de047223 */ /* 0x180fe20000010803 */
[----:B-1----:R-:W-:Y:S01]  /*28570*/  FFMA.FTZ R6, R175, R0, -R3 ;  /* 0x00000000af067223 */ /* 0x002fe20000010803 */
        /* <DEDUP_REMOVED lines=58> */
[----:B------:R-:W4:Y:S03]  /*28920*/  LDSM.16.MT88.4 R16, [R182+0x11000] ;  /* 0x01100000b610783b */ /* 0x000f260000004200 */
[----:B------:R-:W-:Y:S02]  /*28930*/  FADD.FTZ R6, R129, R6 ;  /* 0x0000000681067221 */ /* 0x000fe40000010000 */
[----:B---3--:R-:W-:Y:S01]  /*28940*/  F2FP.F16.F32.PACK_AB R9, R69, R71 ;  /* 0x000000474509723e */ /* 0x008fe200000000ff */
        /* <DEDUP_REMOVED lines=13> */
[----:B------:R-:W3:Y:S02]  /*28a20*/  LDSM.16.MT88.4 R164, [R181+0x11800] ;  /* 0x01180000b5a4783b */ /* 0x000ee40000004200 */
        /* <DEDUP_REMOVED lines=13> */
[----:B------:R-:W3:Y:S01]  /*28b00*/  LDSM.16.MT88.4 R156, [R184+0x11800] ;  /* 0x01180000b89c783b */ /* 0x000ee20000004200 */
[----:B--2---:R-:W-:Y:S01]  /*28b10*/  F2FP.F16.F32.PACK_AB R141, R54, R55 ;  /* 0x00000037368d723e */ /* 0x004fe200000000ff */
[----:B------:R-:W-:Y:S01]  /*28b20*/  FADD.FTZ R2, R153, R2 ;  /* 0x0000000299027221 */ /* 0x000fe20000010000 */
[----:B------:R-:W-:Y:S01]  /*28b30*/  FADD.FTZ R4, R124, R4 ;  /* 0x000000047c047221 */ /* 0x000fe20000010000 */
[----:B------:R-:W2:Y:S01]  /*28b40*/  MUFU.EX2 R3, R3 ;  /* 0x0000000300037308 */ /* 0x000ea20000000800 */
[----:B----4-:R-:W-:Y:S01]  /*28b50*/  HMMA.16816.F32 R40, R8, R12, R40 ;  /* 0x0000000c0828723c */ /* 0x010fe20000001828 */
[----:B------:R-:W-:Y:S01]  /*28b60*/  FADD.FTZ R2, R152, R2 ;  /* 0x0000000298027221 */ /* 0x000fe20000010000 */
[----:B------:R-:W-:-:S03]  /*28b70*/  FADD.FTZ R4, R118, R4 ;  /* 0x0000000476047221 */ /* 0x000fc60000010000 */
[----:B------:R-:W-:Y:S01]  /*28b80*/  FADD.FTZ R2, R151, R2 ;  /* 0x0000000297027221 */ /* 0x000fe20000010000 */
[----:B------:R-:W-:Y:S01]  /*28b90*/  FADD.FTZ R4, R117, R4 ;  /* 0x0000000475047221 */ /* 0x000fe20000010000 */
[----:B------:R-:W4:Y:S01]  /*28ba0*/  LDSM.16.MT88.4 R148, [R182+0x11800] ;  /* 0x01180000b694783b */ /* 0x000f220000004200 */
        /* <DEDUP_REMOVED lines=86> */
.L_x_3443:
        /* <DEDUP_REMOVED lines=141> */
.L_x_3463:
[----:B-1-3--:R-:W1:Y:S01]  /*299e0*/  LDC.64 R14, c[0x0][0x198] ;  /* 0x00006600ff0e7b82 */ /* 0x00ae620000000a00 */
[----:B------:R-:W2:Y:S01]  /*299f0*/  LDL.64 R16, [R1] ;  /* 0x0000000001107983 */ /* 0x000ea20000100a00 */
[----:B------:R-:W-:Y:S04]  /*29a00*/  DEPBAR.LE SB0, 0x0 ;  /* 0x000080000000791a */ /* 0x000fe80000000000 */
[----:B------:R3:W5:Y:S01]  /*29a10*/  LDL R36, [R1+0x14] ;  /* 0x0000140001247983 */ /* 0x0007620000100800 */
[----:B------:R-:W-:Y:S05]  /*29a20*/  WARPSYNC.ALL ;  /* 0x0000000000007948 */ /* 0x000fea0003800000 */
[----:B------:R-:W4:Y:S08]  /*29a30*/  LDC.64 R12, c[0x0][0x208] ;  /* 0x00008200ff0c7b82 */ /* 0x000f300000000a00 */
[----:B------:R-:W-:Y:S01]  /*29a40*/  BAR.SYNC.DEFER_BLOCKING 0x0 ;  /* 0x0000000000007b1d */ /* 0x000fe20000010000 */
[----:B--2---:R-:W-:Y:S04]  /*29a50*/  ISETP.NE.U32.AND P0, PT, R16, RZ, PT ;  /* 0x000000ff1000720c */ /* 0x004fe80003f05070 */
[----:B------:R-:W-:Y:S01]  /*29a60*/  ISETP.NE.AND.EX P0, PT, R17, RZ, PT, P0 ;  /* 0x000000ff1100720c */ /* 0x000fe20003f05300 */
[----:B------:R-:W-:Y:S11]  /*29a70*/  BSSY B0, `(.L_x_3455) ;  /* 0x0000050000007945 */ /* 0x000ff60003800000 */
[----:B------:R-:W-:Y:S01]  /*29a80*/  @!UPT UIADD3 URZ, URZ, URZ, URZ ;  /* 0x0000003f3f3ff290 */ /* 0x000fe2000fffe03f */
[----:B-1-34-:R-:W-:Y:S05]  /*29a90*/  @!P0 BRA `(.L_x_3456) ;  /* 0x00000004001c8947 */ /* 0x01afea0003800000 */
[----:B-----5:R-:W-:Y:S01]  /*29aa0*/  IMAD.SHL.U32 R9, R36, 0x100, RZ ;  /* 0x0000010024097824 */ /* 0x020fe200078e00ff */
[C---:B------:R-:W-:Y:S02]  /*29ab0*/  R2UR UR4, R12.reuse ;  /* 0x000000000c0472ca */ /* 0x040fe400000e0000 */
        /* <DEDUP_REMOVED lines=8> */
[----:B------:R-:W2:Y:S01]  /*29b40*/  LD.E R2, desc[UR4][R14.64+0x170] ;  /* 0x000170040e027980 */ /* 0x000ea2000c101900 */
        /* <DEDUP_REMOVED lines=60> */
.L_x_3456:
[----:B------:R-:W-:Y:S02]  /*29f10*/  R2UR UR4, R12 ;  /* 0x000000000c0472ca */ /* 0x000fe400000e0000 */
[----:B------:R-:W-:Y:S11]  /*29f20*/  R2UR UR5, R13 ;  /* 0x000000000d0572ca */ /* 0x000ff600000e0000 */
[----:B------:R-:W-:Y:S02]  /*29f30*/  @!UPT UIADD3 URZ, URZ, URZ, URZ ;  /* 0x0000003f3f3ff290 */ /* 0x000fe4000fffe03f */
[----:B------:R-:W2:Y:S02]  /*29f40*/  LD.E R0, desc[UR4][R14.64+0x40] ;  /* 0x000040040e007980 */ /* 0x000ea4000c101900 */
[----:B--2---:R-:W-:Y:S05]  /*29f50*/  IMAD.U32 R0, R0, -0x100, RZ ;  /* 0xffffff0000007824 */ /* 0x004fea00078e00ff */
[----:B------:R-:W-:Y:S02]  /*29f60*/  SHF.R.S32.HI R2, RZ, 0x1f, R0 ;  /* 0x0000001fff027819 */ /* 0x000fe40000011400 */
.L_x_3457:
[----:B------:R-:W-:Y:S05]  /*29f70*/  BSYNC B0 ;  /* 0x0000000000007941 */ /* 0x000fea0003800000 */
.L_x_3455:
[----:B------:R-:W2:Y:S01]  /*29f80*/  LDL R3, [R1+0x10] ;  /* 0x0000100001037983 */ /* 0x000ea20000100800 */
[C---:B------:R-:W-:Y:S01]  /*29f90*/  LEA R194, P5, R0.reuse, R251, 0x1 ;  /* 0x000000fb00c27211 */ /* 0x040fe200078a08ff */
[----:B------:R-:W1:Y:S01]  /*29fa0*/  LDC.64 R136, c[0x0][0x198] ;  /* 0x00006600ff887b82 */ /* 0x000e620000000a00 */
[----:B------:R-:W-:Y:S03]  /*29fb0*/  LEA R176, R189, R186, 0x1 ;  /* 0x000000babdb07211 */ /* 0x000fe600078e08ff */
[----:B------:R-:W3:Y:S01]  /*29fc0*/  LDL.64 R14, [R1+0xd0] ;  /* 0x0000d000010e7983 */ /* 0x000ee20000100a00 */
[----:B------:R-:W-:Y:S01]  /*29fd0*/  LEA.HI.X R195, R0, R249, R2, 0x1, P5 ;  /* 0x000000f900c37211 */ /* 0x000fe200028f0c02 */
[----:B------:R-:W-:Y:S01]  /*29fe0*/  ULDC.64 UR4, c[0x0][0x208] ;  /* 0x0000820000047ab9 */ /* 0x000fe20000000a00 */
[----:B------:R-:W-:Y:S03]  /*29ff0*/  BSSY B1, `(.L_x_3458) ;  /* 0x00003a9000017945 */ /* 0x000fe60003800000 */
        /* <DEDUP_REMOVED lines=189> */
[----:B-----5:R-:W-:Y:S03]  /*2abd0*/  MOV R251, R36 ;  /* 0x0000002400fb7202 */ /* 0x020fe60000000f00 */
        /* <DEDUP_REMOVED lines=11> */
[----:B------:R3:W-:Y:S06]  /*2ac90*/  @!P0 LDGSTS.E.BYPASS.LTC128B.128 [R191+0x11000], desc[UR10][R4.64] ;  /* 0x1100000004bf8fae */ /* 0x0007ec000b901d4a */
[----:B------:R-:W-:Y:S06]  /*2aca0*/  @P0 STS.128 [R191+0x11800], RZ ;  /* 0x011800ffbf000388 */ /* 0x000fec0000000c00 */
[----:B------:R-:W-:Y:S01]  /*2acb0*/  @!PT LDS RZ, [RZ] ;  /* 0x00000000fffff984 */ /* 0x000fe20000000800 */
[----:B------:R-:W-:Y:S01]  /*2acc0*/  @!PT LDS RZ, [RZ] ;  /* 0x00000000fffff984 */ /* 0x000fe20000000800 */
[----:B------:R-:W-:Y:S01]  /*2acd0*/  @!PT LDS RZ, [RZ] ;  /* 0x00000000fffff984 */ /* 0x000fe20000000800 */
[----:B------:R4:W-:Y:S06]  /*2ace0*/  @!P0 LDGSTS.E.BYPASS.LTC128B.128 [R191+0x11800], desc[UR8][R2.64] ;  /* 0x1180000002bf8fae */ /* 0x0009ec000b901d48 */
[----:B------:R-:W-:Y:S06]  /*2acf0*/  LDSM.16.M88.4 R128, [R186] ;  /* 0x00000000ba80783b */ /* 0x000fec0000000200 */
[----:B--2---:R-:W3:Y:S06]  /*2ad00*/  LDSM.16.M88.4 R8, [R139+0x2000] ;  /* 0x002000008b08783b */ /* 0x004eec0000000200 */
[----:B------:R-:W2:Y:S06]  /*2ad10*/  LDSM.16.M88.4 R16, [R139+0x2800] ;  /* 0x002800008b10783b */ /* 0x000eac0000000200 */
[----:B------:R-:W1:Y:S06]  /*2ad20*/  LDSM.16.M88.4 R24, [R139+0x3000] ;  /* 0x003000008b18783b */ /* 0x000e6c0000000200 */
[----:B------:R-:W4:Y:S06]  /*2ad30*/  LDSM.16.M88.4 R32, [R139+0x3800] ;  /* 0x003800008b20783b */ /* 0x000f2c0000000200 */
[----:B------:R-:W4:Y:S06]  /*2ad40*/  LDSM.16.M88.4 R40, [R139+0x4000] ;  /* 0x004000008b28783b */ /* 0x000f2c0000000200 */
[----:B------:R-:W4:Y:S06]  /*2ad50*/  LDSM.16.M88.4 R48, [R139+0x4800] ;  /* 0x004800008b30783b */ /* 0x000f2c0000000200 */
[----:B------:R-:W4:Y:S01]  /*2ad60*/  LDSM.16.M88.4 R56, [R139+0x5000] ;  /* 0x005000008b38783b */ /* 0x000f220000000200 */
[C---:B---3--:R-:W-:Y:S05]  /*2ad70*/  HMMA.16816.F32 R4, R128.reuse, R8, RZ ;  /* 0x000000088004723c */ /* 0x048fea00000018ff */
[----:B------:R-:W3:Y:S01]  /*2ad80*/  LDSM.16.M88.4 R64, [R139+0x5800] ;  /* 0x005800008b40783b */ /* 0x000ee20000000200 */
[C---:B------:R-:W-:Y:S05]  /*2ad90*/  HMMA.16816.F32 R8, R128.reuse, R10, RZ ;  /* 0x0000000a8008723c */ /* 0x040fea00000018ff */
[----:B------:R-:W3:Y:S01]  /*2ada0*/  LDSM.16.M88.4 R72, [R139+0x6000] ;  /* 0x006000008b48783b */ /* 0x000ee20000000200 */
[C---:B--2---:R-:W-:Y:S05]  /*2adb0*/  HMMA.16816.F32 R12, R128.reuse, R16, RZ ;  /* 0x00000010800c723c */ /* 0x044fea00000018ff */
[----:B------:R-:W2:Y:S01]  /*2adc0*/  LDSM.16.M88.4 R80, [R139+0x6800] ;  /* 0x006800008b50783b */ /* 0x000ea20000000200 */
[C---:B------:R-:W-:Y:S05]  /*2add0*/  HMMA.16816.F32 R16, R128.reuse, R18, RZ ;  /* 0x000000128010723c */ /* 0x040fea00000018ff */
[----:B------:R-:W2:Y:S01]  /*2ade0*/  LDSM.16.M88.4 R88, [R139+0x7000] ;  /* 0x007000008b58783b */ /* 0x000ea20000000200 */
[C---:B-1----:R-:W-:Y:S05]  /*2adf0*/  HMMA.16816.F32 R20, R128.reuse, R24, RZ ;  /* 0x000000188014723c */ /* 0x042fea00000018ff */
[----:B------:R-:W1:Y:S01]  /*2ae00*/  LDSM.16.M88.4 R96, [R139+0x7800] ;  /* 0x007800008b60783b */ /* 0x000e620000000200 */
[C---:B------:R-:W-:Y:S05]  /*2ae10*/  HMMA.16816.F32 R24, R128.reuse, R26, RZ ;  /* 0x0000001a8018723c */ /* 0x040fea00000018ff */
[----:B------:R-:W1:Y:S01]  /*2ae20*/  LDSM.16.M88.4 R104, [R139+0x8000] ;  /* 0x008000008b68783b */ /* 0x000e620000000200 */
[C---:B----4-:R-:W-:Y:S05]  /*2ae30*/  HMMA.16816.F32 R28, R128.reuse, R32, RZ ;  /* 0x00000020801c723c */ /* 0x050fea00000018ff */
[----:B------:R-:W4:Y:S01]  /*2ae40*/  LDSM.16.M88.4 R112, [R139+0x8800] ;  /* 0x008800008b70783b */ /* 0x000f220000000200 */
[C---:B------:R-:W-:Y:S05]  /*2ae50*/  HMMA.16816.F32 R32, R128.reuse, R34, RZ ;  /* 0x000000228020723c */ /* 0x040fea00000018ff */
[----:B------:R-:W4:Y:S01]  /*2ae60*/  LDSM.16.M88.4 R120, [R139+0x9000] ;  /* 0x009000008b78783b */ /* 0x000f220000000200 */
[C---:B------:R-:W-:Y:S05]  /*2ae70*/  HMMA.16816.F32 R36, R128.reuse, R40, RZ ;  /* 0x000000288024723c */ /* 0x040fea00000018ff */
[----:B------:R-:W4:Y:S01]  /*2ae80*/  LDSM.16.M88.4 R172, [R139+0x9800] ;  /* 0x009800008bac783b */ /* 0x000f220000000200 */
[C---:B------:R-:W-:Y:S05]  /*2ae90*/  HMMA.16816.F32 R40, R128.reuse, R42, RZ ;  /* 0x0000002a8028723c */ /* 0x040fea00000018ff */
[----:B------:R-:W-:Y:S01]  /*2aea0*/  LDSM.16.M88.4 R176, [R176] ;  /* 0x00000000b0b0783b */ /* 0x000fe20000000200 */
[C---:B------:R-:W-:Y:S05]  /*2aeb0*/  HMMA.16816.F32 R44, R128.reuse, R48, RZ ;  /* 0x00000030802c723c */ /* 0x040fea00000018ff */
[----:B------:R-:W0:Y:S01]  /*2aec0*/  LDGDEPBAR ;  /* 0x00000000000079af */ /* 0x000e220000000000 */
[C---:B------:R-:W-:Y:S06]  /*2aed0*/  HMMA.16816.F32 R48, R128.reuse, R50, RZ ;  /* 0x000000328030723c */ /* 0x040fec00000018ff */
[C---:B------:R-:W-:Y:S06]  /*2aee0*/  HMMA.16816.F32 R52, R128.reuse, R56, RZ ;  /* 0x000000388034723c */ /* 0x040fec00000018ff */
[C---:B------:R-:W-:Y:S06]  /*2aef0*/  HMMA.16816.F32 R56, R128.reuse, R58, RZ ;  /* 0x0000003a8038723c */ /* 0x040fec00000018ff */
[C---:B---3--:R-:W-:Y:S06]  /*2af00*/  HMMA.16816.F32 R60, R128.reuse, R64, RZ ;  /* 0x00000040803c723c */ /* 0x048fec00000018ff */
[C---:B------:R-:W-:Y:S06]  /*2af10*/  HMMA.16816.F32 R64, R128.reuse, R66, RZ ;  /* 0x000000428040723c */ /* 0x040fec00000018ff */
[C---:B------:R-:W-:Y:S06]  /*2af20*/  HMMA.16816.F32 R68, R128.reuse, R72, RZ ;  /* 0x000000488044723c */ /* 0x040fec00000018ff */
[C---:B------:R-:W-:Y:S06]  /*2af30*/  HMMA.16816.F32 R72, R128.reuse, R74, RZ ;  /* 0x0000004a8048723c */ /* 0x040fec00000018ff */
[C---:B--2---:R-:W-:Y:S06]  /*2af40*/  HMMA.16816.F32 R76, R128.reuse, R80, RZ ;  /* 0x00000050804c723c */ /* 0x044fec00000018ff */
[C---:B------:R-:W-:Y:S06]  /*2af50*/  HMMA.16816.F32 R80, R128.reuse, R82, RZ ;  /* 0x000000528050723c */ /* 0x040fec00000018ff */
[C---:B------:R-:W-:Y:S06]  /*2af60*/  HMMA.16816.F32 R84, R128.reuse, R88, RZ ;  /* 0x000000588054723c */ /* 0x040fec00000018ff */
[C---:B------:R-:W-:Y:S06]  /*2af70*/  HMMA.16816.F32 R88, R128.reuse, R90, RZ ;  /* 0x0000005a8058723c */ /* 0x040fec00000018ff */
[C---:B-1----:R-:W-:Y:S06]  /*2af80*/  HMMA.16816.F32 R92, R128.reuse, R96, RZ ;  /* 0x00000060805c723c */ /* 0x042fec00000018ff */
[C---:B------:R-:W-:Y:S06]  /*2af90*/  HMMA.16816.F32 R96, R128.reuse, R98, RZ ;  /* 0x000000628060723c */ /* 0x040fec00000018ff */
[C---:B------:R-:W-:Y:S06]  /*2afa0*/  HMMA.16816.F32 R100, R128.reuse, R104, RZ ;  /* 0x000000688064723c */ /* 0x040fec00000018ff */
[C---:B------:R-:W-:Y:S06]  /*2afb0*/  HMMA.16816.F32 R104, R128.reuse, R106, RZ ;  /* 0x0000006a8068723c */ /* 0x040fec00000018ff */
[C---:B----4-:R-:W-:Y:S06]  /*2afc0*/  HMMA.16816.F32 R108, R128.reuse, R112, RZ ;  /* 0x00000070806c723c */ /* 0x050fec00000018ff */
        /* <DEDUP_REMOVED lines=210> */
[-C--:B------:R-:W-:Y:S08]  /*2bcf0*/  FMUL.FTZ R49, R49, R0.reuse ;  /* 0x0000000031317220 */ /* 0x080ff00000410000 */
[----:B------:R-:W1:Y:S10]  /*2bd00*/  MUFU.TANH R206, R38 ;  /* 0x0000002600ce7308 */ /* 0x000e740000002400 */
        /* <DEDUP_REMOVED lines=8> */
[-C--:B------:R-:W-:Y:S08]  /*2bd90*/  FMUL.FTZ R53, R53, R0.reuse ;  /* 0x0000000035357220 */ /* 0x080ff00000410000 */
[----:B------:R3:W1:Y:S01]  /*2bda0*/  MUFU.TANH R227, R44 ;  /* 0x0000002c00e37308 */ /* 0x0006620000002400 */
[-C--:B------:R-:W-:Y:S01]  /*2bdb0*/  FMUL.FTZ R56, R56, R0.reuse ;  /* 0x0000000038387220 */ /* 0x080fe20000410000 */
[-C--:B------:R-:W-:Y:S08]  /*2bdc0*/  FMUL.FTZ R57, R57, R0.reuse ;  /* 0x0000000039397220 */ /* 0x080ff00000410000 */
[----:B------:R1:W1:Y:S01]  /*2bdd0*/  MUFU.TANH R238, R45 ;  /* 0x0000002d00ee7308 */ /* 0x0002620000002400 */
[-C--:B--2---:R-:W-:Y:S09]  /*2bde0*/  FMUL.FTZ R43, R59, R0.reuse ;  /* 0x000000003b2b7220 */ /* 0x084ff20000410000 */
[----:B------:R2:W2:Y:S01]  /*2bdf0*/  MUFU.TANH R202, R46 ;  /* 0x0000002e00ca7308 */ /* 0x0004a20000002400 */
[-C--:B---3--:R-:W-:Y:S01]  /*2be00*/  FMUL.FTZ R44, R58, R0.reuse ;  /* 0x000000003a2c7220 */ /* 0x088fe20000410000 */
[C---:B----4-:R-:W-:Y:S08]  /*2be10*/  HMMA.16816.F32 R60, R172.reuse, R176, R60 ;  /* 0x000000b0ac3c723c */ /* 0x050ff0000000183c */
[----:B------:R3:W4:Y:S01]  /*2be20*/  MUFU.TANH R204, R47 ;  /* 0x0000002f00cc7308 */ /* 0x0007220000002400 */
[C---:B------:R-:W-:Y:S01]  /*2be30*/  HMMA.16816.F32 R64, R172.reuse, R178, R64 ;  /* 0x000000b2ac40723c */ /* 0x040fe20000001840 */
[----:B------:R-:W4:Y:S02]  /*2be40*/  LDSM.16.M88.4 R176, [R185+0x4000] ;  /* 0x00400000b9b0783b */ /* 0x000f240000000200 */
[-C--:B-1----:R-:W-:Y:S06]  /*2be50*/  FMUL.FTZ R45, R55, R0.reuse ;  /* 0x00000000372d7220 */ /* 0x082fec0000410000 */
[----:B------:R1:W1:Y:S02]  /*2be60*/  MUFU.TANH R215, R48 ;  /* 0x0000003000d77308 */ /* 0x0002640000002400 */
[-C--:B--2---:R-:W-:Y:S08]  /*2be70*/  FMUL.FTZ R46, R54, R0.reuse ;  /* 0x00000000362e7220 */ /* 0x084ff00000410000 */
[----:B------:R2:W2:Y:S01]  /*2be80*/  MUFU.TANH R214, R6 ;  /* 0x0000000600d67308 */ /* 0x0004a20000002400 */
[-C--:B---3--:R-:W-:Y:S01]  /*2be90*/  FMUL.FTZ R47, R51, R0.reuse ;  /* 0x00000000332f7220 */ /* 0x088fe20000410000 */
[-C--:B------:R-:W-:Y:S01]  /*2bea0*/  FMUL.FTZ R42, R62, R0.reuse ;  /* 0x000000003e2a7220 */ /* 0x080fe20000410000 */
[-C--:B------:R-:W-:Y:S01]  /*2beb0*/  FMUL.FTZ R40, R63, R0.reuse ;  /* 0x000000003f287220 */ /* 0x080fe20000410000 */
[-C--:B------:R-:W-:Y:S01]  /*2bec0*/  FMUL.FTZ R60, R60, R0.reuse ;  /* 0x000000003c3c7220 */ /* 0x080fe20000410000 */
[-C--:B------:R-:W-:Y:S05]  /*2bed0*/  FMUL.FTZ R61, R61, R0.reuse ;  /* 0x000000003d3d7220 */ /* 0x080fea0000410000 */
[----:B------:R3:W2:Y:S01]  /*2bee0*/  MUFU.TANH R226, R7 ;  /* 0x0000000700e27308 */ /* 0x0006a20000002400 */
[-C--:B-1----:R-:W-:Y:S01]  /*2bef0*/  FMUL.FTZ R48, R50, R0.reuse ;  /* 0x0000000032307220 */ /* 0x082fe20000410000 */
[-C--:B------:R-:W-:Y:S01]  /*2bf00*/  FMUL.FTZ R39, R66, R0.reuse ;  /* 0x0000000042277220 */ /* 0x080fe20000410000 */
[-C--:B------:R-:W-:Y:S01]  /*2bf10*/  FMUL.FTZ R38, R67, R0.reuse ;  /* 0x0000000043267220 */ /* 0x080fe20000410000 */
[-C--:B------:R-:W-:Y:S01]  /*2bf20*/  FMUL.FTZ R64, R64, R0.reuse ;  /* 0x0000000040407220 */ /* 0x080fe20000410000 */
[-C--:B------:R-:W-:Y:S05]  /*2bf30*/  FMUL.FTZ R65, R65, R0.reuse ;  /* 0x0000000041417220 */ /* 0x080fea0000410000 */
[----:B------:R3:W1:Y:S10]  /*2bf40*/  MUFU.TANH R236, R8 ;  /* 0x0000000800ec7308 */ /* 0x0006740000002400 */
[----:B------:R3:W1:Y:S01]  /*2bf50*/  MUFU.TANH R247, R9 ;  /* 0x0000000900f77308 */ /* 0x0006620000002400 */
[C---:B----4-:R-:W-:Y:S09]  /*2bf60*/  HMMA.16816.F32 R68, R172.reuse, R176, R68 ;  /* 0x000000b0ac44723c */ /* 0x050ff20000001844 */
[----:B------:R3:W4:Y:S01]  /*2bf70*/  MUFU.TANH R213, R10 ;  /* 0x0000000a00d57308 */ /* 0x0007220000002400 */
[C---:B------:R-:W-:Y:S01]  /*2bf80*/  HMMA.16816.F32 R72, R172.reuse, R178, R72 ;  /* 0x000000b2ac48723c */ /* 0x040fe20000001848 */
[----:B------:R-:W2:Y:S08]  /*2bf90*/  LDSM.16.M88.4 R176, [R185+0x4800] ;  /* 0x00480000b9b0783b */ /* 0x000eb00000000200 */
        /* <DEDUP_REMOVED lines=26> */
[----:B------:R-:W-:Y:S01]  /*2c140*/  MOV R83, R251 ;  /* 0x000000fb00537202 */ /* 0x000fe20000000f00 */
[-C--:B------:R-:W-:Y:S01]  /*2c150*/  FMUL.FTZ R80, R80, R0.reuse ;  /* 0x0000000050507220 */ /* 0x080fe20000410000 */
[----:B------:R-:W-:Y:S01]  /*2c160*/  FMUL.FTZ R81, R81, R0 ;  /* 0x0000000051517220 */ /* 0x000fe20000410000 */
[----:B------:R-:W-:Y:S04]  /*2c170*/  MOV R251, R194 ;  /* 0x000000c200fb7202 */ /* 0x000fe80000000f00 */
[----:B------:R-:W1:Y:S01]  /*2c180*/  MUFU.TANH R46, R46 ;  /* 0x0000002e002e7308 */ /* 0x000e620000002400 */
[----:B------:R-:W-:Y:S09]  /*2c190*/  ISETP.GE.AND P0, PT, R83, 0x2, PT ;  /* 0x000000025300780c */ /* 0x000ff20003f06270 */
[----:B------:R-:W1:Y:S01]  /*2c1a0*/  MUFU.TANH R45, R45 ;  /* 0x0000002d002d7308 */ /* 0x000e620000002400 */
[C---:B----4-:R-:W-:Y:S09]  /*2c1b0*/  HMMA.16816.F32 R84, R172.reuse, R176, R84 ;  /* 0x000000b0ac54723c */ /* 0x050ff20000001854 */
[----:B------:R3:W4:Y:S01]  /*2c1c0*/  MUFU.TANH R199, R56 ;  /* 0x0000003800c77308 */ /* 0x0007220000002400 */
        /* <DEDUP_REMOVED lines=49> */
[C---:B--2---:R-:W-:Y:S09]  /*2c4e0*/  HMMA.16816.F32 R108, R172.reuse, R176, R108 ;  /* 0x000000b0ac6c723c */ /* 0x044ff2000000186c */
[----:B------:R-:W2:Y:S01]  /*2c4f0*/  MUFU.TANH R30, R30 ;  /* 0x0000001e001e7308 */ /* 0x000ea20000002400 */
[C---:B------:R-:W-:Y:S01]  /*2c500*/  HMMA.16816.F32 R112, R172.reuse, R178, R112 ;  /* 0x000000b2ac70723c */ /* 0x040fe20000001870 */
[----:B------:R-:W4:Y:S08]  /*2c510*/  LDSM.16.M88.4 R176, [R185+0x7000] ;  /* 0x00700000b9b0783b */ /* 0x000f300000000200 */
        /* <DEDUP_REMOVED lines=16> */
[----:B------:R-:W3:Y:S01]  /*2c620*/  LDSM.16.M88.4 R176, [R185+0x7800] ;  /* 0x00780000b9b0783b */ /* 0x000ee20000000200 */
        /* <DEDUP_REMOVED lines=72> */
[----:B------:R-:W2:Y:S01]  /*2cab0*/  LDL.64 R50, [R1] ;  /* 0x0000000001327983 */ /* 0x000ea20000100a00 */
[----:B------:R-:W-:Y:S01]  /*2cac0*/  BSSY B0, `(.L_x_3460) ;  /* 0x0000049000007945 */ /* 0x000fe20003800000 */
[----:B--2---:R-:W-:Y:S04]  /*2cad0*/  ISETP.NE.U32.AND P0, PT, R50, RZ, PT ;  /* 0x000000ff3200720c */ /* 0x004fe80003f05070 */
[----:B------:R-:W-:Y:S11]  /*2cae0*/  ISETP.NE.AND.EX P0, PT, R51, RZ, PT, P0 ;  /* 0x000000ff3300720c */ /* 0x000ff60003f05300 */
[----:B------:R-:W-:Y:S02]  /*2caf0*/  @!UPT UIADD3 URZ, URZ, URZ, URZ ;  /* 0x0000003f3f3ff290 */ /* 0x000fe4000fffe03f */
[----:B------:R-:W-:Y:S05]  /*2cb00*/  @!P0 BRA `(.L_x_3461) ;  /* 0x0000000400048947 */ /* 0x000fea0003800000 */
[----:B------:R-:W2:Y:S02]  /*2cb10*/  LD.E R3, desc[UR4][R136.64+0x170] ;  /* 0x0001700488037980 */ /* 0x000ea4000c101900 */
        /* <DEDUP_REMOVED lines=17> */
[----:B------:R-:W-:Y:S01]  /*2cc30*/  LOP3.LUT R12, R12, R3, RZ, 0x3c, !PT ;  /* 0x000000030c0c7212 */ /* 0x000fe200078e3cff */
        /* <DEDUP_REMOVED lines=46> */
.L_x_3461:
[----:B------:R-:W2:Y:S02]  /*2cf20*/  LD.E R0, desc[UR4][R136.64+0x38] ;  /* 0x0000380488007980 */ /* 0x000ea4000c101900 */
[----:B--2---:R-:W-:Y:S04]  /*2cf30*/  LEA R0, -R0, RZ, 0x8 ;  /* 0x000000ff00007211 */ /* 0x004fe800078e41ff */
[----:B------:R-:W-:Y:S02]  /*2cf40*/  SHF.R.S32.HI R3, RZ, 0x1f, R0 ;  /* 0x0000001fff037819 */ /* 0x000fe40000011400 */
.L_x_3462:
[----:B------:R-:W-:Y:S05]  /*2cf50*/  BSYNC B0 ;  /* 0x0000000000007941 */ /* 0x000fea0003800000 */
.L_x_3460:
[----:B------:R-:W2:Y:S01]  /*2cf60*/  LDL R5, [R1+0x10] ;  /* 0x0000100001057983 */ /* 0x000ea20000100800 */
[----:B------:R-:W-:Y:S03]  /*2cf70*/  SHF.L.U64.HI R6, R192, 0x4, R193 ;  /* 0x00000004c0067819 */ /* 0x000fe600000102c1 */
[----:B------:R-:W3:Y:S04]  /*2cf80*/  LDL R41, [R1+0x140] ;  /* 0x0001400001297983 */ /* 0x000ee80000100800 */
[----:B------:R-:W4:Y:S04]  /*2cf90*/  LDL R36, [R1+0x144] ;  /* 0x0001440001247983 */ /* 0x000f280000100800 */
[----:B------:R-:W5:Y:S04]  /*2cfa0*/  LDL.64 R54, [R1+0x98] ;  /* 0x0000980001367983 */ /* 0x000f680000100a00 */
[----:B------:R-:W5:Y:S04]  /*2cfb0*/  LDL R49, [R1+0x100] ;  /* 0x0001000001317983 */ /* 0x000f680000100800 */
[----:B------:R-:W5:Y:S04]  /*2cfc0*/  LDL R12, [R1+0x138] ;  /* 0x00013800010c7983 */ /* 0x000f680000100800 */
[----:B------:R-:W5:Y:S04]  /*2cfd0*/  LDL R11, [R1+0x13c] ;  /* 0x00013c00010b7983 */ /* 0x000f680000100800 */
[----:B------:R-:W5:Y:S04]  /*2cfe0*/  LDL.64 R52, [R1+0x90] ;  /* 0x0000900001347983 */ /* 0x000f680000100a00 */
[----:B------:R-:W5:Y:S04]  /*2cff0*/  LDL R10, [R1+0xfc] ;  /* 0x0000fc00010a7983 */ /* 0x000f680000100800 */
[----:B------:R-:W5:Y:S04]  /*2d000*/  LDL.64 R50, [R1+0x88] ;  /* 0x0000880001327983 */ /* 0x000f680000100a00 */
[----:B------:R-:W5:Y:S04]  /*2d010*/  LDL.64 R58, [R1+0x68] ;  /* 0x00006800013a7983 */ /* 0x000f680000100a00 */
[----:B------:R-:W5:Y:S01]  /*2d020*/  LDL.64 R56, [R1+0x60] ;  /* 0x0000600001387983 */ /* 0x000f620000100a00 */
[----:B--2---:R-:W-:Y:S01]  /*2d030*/  ISETP.GE.AND P0, PT, R134, R5, PT ;  /* 0x000000058600720c */ /* 0x004fe20003f06270 */
[----:B------:R-:W-:Y:S11]  /*2d040*/  IMAD.SHL.U32 R5, R192, 0x10, RZ ;  /* 0x00000010c0057824 */ /* 0x000ff600078e00ff */
[----:B------:R-:W-:Y:S01]  /*2d050*/  @!UPT UIADD3 URZ, URZ, URZ, URZ ;  /* 0x0000003f3f3ff290 */ /* 0x000fe2000fffe03f */
[----:B------:R2:W-:Y:S01]  /*2d060*/  @P0 STS.128 [R191+0x2000], RZ ;  /* 0x002000ffbf000388 */ /* 0x0005e20000000c00 */
[C---:B------:R-:W-:Y:S05]  /*2d070*/  @!P0 IADD3 R5, P1, R0.reuse, R5, RZ ;  /* 0x0000000500058210 */ /* 0x040fea0007f3e0ff */
[----:B------:R-:W-:Y:S01]  /*2d080*/  @!P0 IMAD.X R6, R3, 0x1, R6, P1 ;  /* 0x0000000103068824 */ /* 0x000fe200008e0606 */
[C---:B------:R-:W-:Y:S04]  /*2d090*/  @!P0 LEA R8, P1, R5.reuse, R252, 0x1 ;  /* 0x000000fc05088211 */ /* 0x040fe800078208ff */
[----:B------:R-:W-:Y:S02]  /*2d0a0*/  @!P0 LEA.HI.X R9, R5, R250, R6, 0x1, P1 ;  /* 0x000000fa05098211 */ /* 0x000fe400008f0c06 */
[C---:B------:R-:W-:Y:S04]  /*2d0b0*/  LEA R6, P1, R0.reuse, R252, 0x1 ;  /* 0x000000fc00067211 */ /* 0x040fe800078208ff */
[C---:B------:R-:W-:Y:S02]  /*2d0c0*/  LEA.HI.X R7, R0.reuse, R250, R3, 0x1, P1 ;  /* 0x000000fa00077211 */ /* 0x040fe400008f0c03 */
[C---:B---3--:R-:W-:Y:S02]  /*2d0d0*/  @!P0 IADD3 R5, P1, R0.reuse, R41, RZ ;  /* 0x0000002900058210 */ /* 0x048fe40007f3e0ff */
[----:B------:R-:W3:Y:S04]  /*2d0e0*/  LDL R41, [R1+0xf8] ;  /* 0x0000f80001297983 */ /* 0x000ee80000100800 */
        /* <DEDUP_REMOVED lines=10> */
[----:B----4-:R-:W-:Y:S01]  /*2d190*/  @!P0 IMAD.X R9, R3, 0x1, R36, P1 ;  /* 0x0000000103098824 */ /* 0x010fe200008e0624 */
[C---:B------:R-:W-:Y:S02]  /*2d1a0*/  @!P0 LEA R8, P1, R5.reuse, R252, 0x1 ;  /* 0x000000fc05088211 */ /* 0x040fe400078208ff */
[----:B------:R-:W4:Y:S02]  /*2d1b0*/  LDL R36, [R1+0xf4] ;  /* 0x0000f40001247983 */ /* 0x000f240000100800 */
[----:B------:R-:W-:Y:S02]  /*2d1c0*/  @!P0 LEA.HI.X R9, R5, R250, R9, 0x1, P1 ;  /* 0x000000fa05098211 */ /* 0x000fe400008f0c09 */
[C---:B-----5:R-:W-:Y:S02]  /*2d1d0*/  @!P0 IADD3 R5, P1, R0.reuse, R54, RZ ;  /* 0x0000003600058210 */ /* 0x060fe40007f3e0ff */
[----:B------:R-:W5:Y:S04]  /*2d1e0*/  LDL.64 R54, [R1+0x80] ;  /* 0x0000800001367983 */ /* 0x000f680000100a00 */
[----:B------:R-:W-:Y:S01]  /*2d1f0*/  @!PT LDS RZ, [RZ] ;  /* 0x00000000fffff984 */ /* 0x000fe20000000800 */
[----:B------:R-:W-:Y:S01]  /*2d200*/  @!PT LDS RZ, [RZ] ;  /* 0x00000000fffff984 */ /* 0x000fe20000000800 */
[----:B------:R-:W-:Y:S01]  /*2d210*/  @!PT LDS RZ, [RZ] ;  /* 0x00000000fffff984 */ /* 0x000fe20000000800 */
[----:B------:R1:W-:Y:S04]  /*2d220*/  @!P0 LDGSTS.E.BYPASS.LTC128B.128 [R191+0x3000], desc[UR4][R8.64] ;  /* 0x0300000008bf8fae */ /* 0x0003e8000b901d44 */
[----:B------:R2:W-:Y:S01]  /*2d230*/  @P0 STS.128 [R191+0x3800], RZ ;  /* 0x003800ffbf000388 */ /* 0x0005e20000000c00 */
[----:B-1----:R-:W-:Y:S01]  /*2d240*/  @!P0 IMAD.X R9, R3, 0x1, R49, P1 ;  /* 0x0000000103098824 */ /* 0x002fe200008e0631 */
[C---:B------:R-:W-:Y:S02]  /*2d250*/  @!P0 LEA R8, P1, R5.reuse, R252, 0x1 ;  /* 0x000000fc05088211 */ /* 0x040fe400078208ff */
[----:B------:R-:W2:Y:S02]  /*2d260*/  LDL R49, [R1+0xec] ;  /* 0x0000ec0001317983 */ /* 0x000ea40000100800 */
[----:B------:R-:W-:Y:S02]  /*2d270*/  @!P0 LEA.HI.X R9, R5, R250, R9, 0x1, P1 ;  /* 0x000000fa05098211 */ /* 0x000fe400008f0c09 */
[C---:B------:R-:W-:Y:S02]  /*2d280*/  @!P0 IADD3 R5, P1, R0.reuse, R12, RZ ;  /* 0x0000000c00058210 */ /* 0x040fe40007f3e0ff */
[----:B------:R-:W2:Y:S04]  /*2d290*/  LDL R12, [R1+0x130] ;  /* 0x00013000010c7983 */ /* 0x000ea80000100800 */
[----:B------:R-:W-:Y:S01]  /*2d2a0*/  @!PT LDS RZ, [RZ] ;  /* 0x00000000fffff984 */ /* 0x000fe20000000800 */
[----:B------:R-:W-:Y:S01]  /*2d2b0*/  @!PT LDS RZ, [RZ] ;  /* 0x00000000fffff984 */ /* 0x000fe20000000800 */
[----:B------:R-:W-:Y:S01]  /*2d2c0*/  @!PT LDS RZ, [RZ] ;  /* 0x00000000fffff984 */ /* 0x000fe20000000800 */
[----:B------:R1:W-:Y:S04]  /*2d2d0*/  @!P0 LDGSTS.E.BYPASS.LTC128B.128 [R191+0x3800], desc[UR4][R8.64] ;  /* 0x0380000008bf8fae */ /* 0x0003e8000b901d44 */
[----:B------:R1:W-:Y:S02]  /*2d2e0*/  @P0 STS.128 [R191+0x4000], RZ ;  /* 0x004000ffbf000388 */ /* 0x0003e40000000c00 */
[----:B-1----:R-:W-:Y:S01]  /*2d2f0*/  @!P0 IMAD.X R9, R3, 0x1, R11, P1 ;  /* 0x0000000103098824 */ /* 0x002fe200008e060b */
[C---:B------:R-:W-:Y:S01]  /*2d300*/  @!P0 LEA R8, P1, R5.reuse, R252, 0x1 ;  /* 0x000000fc05088211 */ /* 0x040fe200078208ff */
[----:B------:R-:W2:Y:S03]  /*2d310*/  LDL R11, [R1+0x134] ;  /* 0x00013400010b7983 */ /* 0x000ea60000100800 */
[----:B------:R-:W-:Y:S02]  /*2d320*/  @!P0 LEA.HI.X R9, R5, R250, R9, 0x1, P1 ;  /* 0x000000fa05098211 */ /* 0x000fe400008f0c09 */
[C---:B------:R-:W-:Y:S02]  /*2d330*/  @!P0 IADD3 R5, P1, R0.reuse, R52, RZ ;  /* 0x0000003400058210 */ /* 0x040fe40007f3e0ff */
[----:B------:R-:W2:Y:S04]  /*2d340*/  LDL.64 R52, [R1+0x78] ;  /* 0x0000780001347983 */ /* 0x000ea80000100a00 */
        /* <DEDUP_REMOVED lines=27> */
[----:B----4-:R-:W-:Y:S01]  /*2d500*/  @!P0 IMAD.X R9, R3, 0x1, R36, P1 ;  /* 0x0000000103098824 */ /* 0x010fe200008e0624 */
        /* <DEDUP_REMOVED lines=8> */
[C---:B--2---:R-:W-:Y:S03]  /*2d590*/  @!P0 IADD3 R5, P1, R0.reuse, R12, RZ ;  /* 0x0000000c00058210 */ /* 0x044fe60007f3e0ff */
[----:B------:R-:W2:Y:S02]  /*2d5a0*/  LDL R12, [R1+0xe0] ;  /* 0x0000e000010c7983 */ /* 0x000ea40000100800 */
        /* <DEDUP_REMOVED lines=25> */
[C---:B------:R-:W-:Y:S03]  /*2d740*/  @!P0 IADD3 R5, P1, R0.reuse, R58, RZ ;  /* 0x0000003a00058210 */ /* 0x040fe60007f3e0ff */
        /* <DEDUP_REMOVED lines=14> */
[----:B----4-:R-:W-:Y:S01]  /*2d830*/  @!P0 IMAD.X R9, R3, 0x1, R36, P1 ;  /* 0x0000000103098824 */ /* 0x010fe200008e0624 */
[C---:B------:R-:W-:Y:S04]  /*2d840*/  @!P0 LEA R8, P1, R5.reuse, R252, 0x1 ;  /* 0x000000fc05088211 */ /* 0x040fe800078208ff */
[----:B------:R-:W-:Y:S02]  /*2d850*/  @!P0 LEA.HI.X R9, R5, R250, R9, 0x1, P1 ;  /* 0x000000fa05098211 */ /* 0x000fe400008f0c09 */
[C---:B-----5:R-:W-:Y:S03]  /*2d860*/  @!P0 IADD3 R5, P1, R0.reuse, R54, RZ ;  /* 0x0000003600058210 */ /* 0x060fe60007f3e0ff */
[----:B------:R-:W-:Y:S01]  /*2d870*/  @!PT LDS RZ, [RZ] ;  /* 0x00000000fffff984 */ /* 0x000fe20000000800 */
[----:B------:R-:W-:Y:S01]  /*2d880*/  @!PT LDS RZ, [RZ] ;  /* 0x00000000fffff984 */ /* 0x000fe20000000800 */
[----:B------:R-:W-:Y:S01]  /*2d890*/  @!PT LDS RZ, [RZ] ;  /* 0x00000000fffff984 */ /* 0x000fe20000000800 */
[----:B------:R2:W-:Y:S04]  /*2d8a0*/  @!P0 LDGSTS.E.BYPASS.LTC128B.128 [R191+0x8000], desc[UR4][R8.64] ;  /* 0x0800000008bf8fae */ /* 0x0005e8000b901d44 */
[----:B------:R1:W-:Y:S01]  /*2d8b0*/  @P0 STS.128 [R191+0x8800], RZ ;  /* 0x008800ffbf000388 */ /* 0x0003e20000000c00 */
        /* <DEDUP_REMOVED lines=8> */
[C---:B------:R-:W-:Y:S05]  /*2d940*/  @!P0 IADD3 R5, P1, R0.reuse, R52, RZ ;  /* 0x0000003400058210 */ /* 0x040fea0007f3e0ff */
        /* <DEDUP_REMOVED lines=19> */
.L_x_3459:
[----:B------:R-:W-:Y:S05]  /*2da80*/  BSYNC B1 ;  /* 0x0000000000017941 */ /* 0x000fea0003800000 */
.L_x_3458:
[----:B------:R-:W2:Y:S01]  /*2da90*/  S2R R0, SR_TID.X ;  /* 0x0000000000007919 */ /* 0x000ea20000002100 */
[----:B------:R-:W-:Y:S01]  /*2daa0*/  IADD3 R86, R83, -0x1, RZ ;  /* 0xffffffff53567810 */ /* 0x000fe20007ffe0ff */
[----:B------:R-:W3:Y:S04]  /*2dab0*/  LD.E R36, desc[UR4][R136.64+0xdc] ;  /* 0x0000dc0488247980 */ /* 0x000ee8000c101900 */
[----:B------:R-:W4:Y:S01]  /*2dac0*/  LDL.LU R131, [R1+0x18] ;  /* 0x0000180001837983 */ /* 0x000f220000300800 */
[----:B--2---:R-:W-:Y:S04]  /*2dad0*/  SHF.L.U32 R0, R0, 0x1, RZ ;  /* 0x0000000100007819 */ /* 0x004fe800000006ff */
[----:B------:R-:W-:Y:S04]  /*2dae0*/  LOP3.LUT R0, R0, 0x6, RZ, 0xc0, !PT ;  /* 0x0000000600007812 */ /* 0x000fe800078ec0ff */
[----:B------:R-:W-:Y:S04]  /*2daf0*/  LEA R0, R86, R0, 0x8 ;  /* 0x0000000056007211 */ /* 0x000fe800078e40ff */
[----:B------:R-:W-:Y:S05]  /*2db00*/  I2FP.F32.S32 R3, R0 ;  /* 0x0000000000037245 */ /* 0x000fea0000201400 */
[CC--:B------:R-:W-:Y:S01]  /*2db10*/  FFMA.FTZ R69, R132.reuse, R3.reuse, R237 ;  /* 0x0000000384457223 */ /* 0x0c0fe200000100ed */
[----:B------:R-:W-:Y:S01]  /*2db20*/  FFMA.FTZ R41, R132, R3, R214 ;  /* 0x0000000384297223 */ /* 0x000fe200000100d6 */
[----:B------:R-:W-:Y:S04]  /*2db30*/  IADD3 R3, R0, 0x1, RZ ;  /* 0x0000000100037810 */ /* 0x000fe80007ffe0ff */
[----:B------:R-:W-:Y:S05]  /*2db40*/  I2FP.F32.S32 R3, R3 ;  /* 0x0000000300037245 */ /* 0x000fea0000201400 */
[CC--:B------:R-:W-:Y:S01]  /*2db50*/  FFMA.FTZ R72, R132.reuse, R3.reuse, R248 ;  /* 0x0000000384487223 */ /* 0x0c0fe200000100f8 */
[----:B------:R-:W-:Y:S01]  /*2db60*/  FFMA.FTZ R6, R132, R3, R226 ;  /* 0x0000000384067223 */ /* 0x000fe200000100e2 */
[----:B------:R-:W-:Y:S04]  /*2db70*/  IADD3 R3, R0, 0x8, RZ ;  /* 0x0000000800037810 */ /* 0x000fe80007ffe0ff */
[----:B------:R-:W-:Y:S05]  /*2db80*/  I2FP.F32.S32 R3, R3 ;  /* 0x0000000300037245 */ /* 0x000fea0000201400 */
[CC--:B-1----:R-:W-:Y:S01]  /*2db90*/  FFMA.FTZ R71, R132.reuse, R3.reuse, R236 ;  /* 0x0000000384477223 */ /* 0x0c2fe200000100ec */
[----:B------:R-:W-:Y:S01]  /*2dba0*/  FFMA.FTZ R65, R132, R3, R213 ;  /* 0x0000000384417223 */ /* 0x000fe200000100d5 */
[----:B------:R-:W-:Y:S04]  /*2dbb0*/  IADD3 R3, R0, 0x9, RZ ;  /* 0x0000000900037810 */ /* 0x000fe80007ffe0ff */
        /* <DEDUP_REMOVED lines=312> */
[C---:B---3--:R-:W-:Y:S01]  /*2ef40*/  FMUL.FTZ R5, R36.reuse, R3 ;  /* 0x0000000324057220 */ /* 0x048fe20000410000 */
[----:B------:R-:W-:Y:S04]  /*2ef50*/  FADD.FTZ R0, -R3, R133 ;  /* 0x0000008503007221 */ /* 0x000fe80000010100 */
[----:B------:R-:W-:Y:S01]  /*2ef60*/  FSEL R5, R5, RZ, P0 ;  /* 0x000000ff05057208 */ /* 0x000fe20000000000 */
[----:B------:R-:W-:Y:S04]  /*2ef70*/  FMUL.FTZ R0, R36, R0 ;  /* 0x0000000024007220 */ /* 0x000fe80000410000 */
[--C-:B------:R-:W-:Y:S01]  /*2ef80*/  FFMA.FTZ R119, R37, R36, -R5.reuse ;  /* 0x0000002425777223 */ /* 0x100fe20000010805 */
[----:B------:R-:W-:Y:S01]  /*2ef90*/  FMNMX.FTZ R37, R69, R138, !PT ;  /* 0x0000008a45257209 */ /* 0x000fe20007810000 */
[----:B------:R-:W1:Y:S01]  /*2efa0*/  MUFU.EX2 R0, R0 ;  /* 0x0000000000007308 */ /* 0x000e620000000800 */
[-CC-:B------:R-:W-:Y:S01]  /*2efb0*/  FFMA.FTZ R41, R41, R36.reuse, -R5.reuse ;  /* 0x0000002429297223 */ /* 0x180fe20000010805 */
[-CC-:B------:R-:W-:Y:S01]  /*2efc0*/  FFMA.FTZ R6, R6, R36.reuse, -R5.reuse ;  /* 0x0000002406067223 */ /* 0x180fe20000010805 */
[----:B------:R-:W-:Y:S01]  /*2efd0*/  FMNMX.FTZ R37, R72, R37, !PT ;  /* 0x0000002548257209 */ /* 0x000fe20007810000 */
[-CC-:B------:R-:W-:Y:S01]  /*2efe0*/  FFMA.FTZ R87, R2, R36.reuse, -R5.reuse ;  /* 0x0000002402577223 */ /* 0x180fe20000010805 */
[-CC-:B------:R-:W-:Y:S01]  /*2eff0*/  FFMA.FTZ R104, R47, R36.reuse, -R5.reuse ;  /* 0x000000242f687223 */ /* 0x180fe20000010805 */
[-CC-:B------:R-:W-:Y:S01]  /*2f000*/  FFMA.FTZ R111, R46, R36.reuse, -R5.reuse ;  /* 0x000000242e6f7223 */ /* 0x180fe20000010805 */
[----:B------:R-:W-:Y:S03]  /*2f010*/  FMNMX.FTZ R37, R71, R37, !PT ;  /* 0x0000002547257209 */ /* 0x000fe60007810000 */
[----:B------:R2:W-:Y:S01]  /*2f020*/  MUFU.EX2 R2, R6 ;  /* 0x0000000600027308 */ /* 0x0005e20000000800 */
[-CC-:B------:R-:W-:Y:S01]  /*2f030*/  FFMA.FTZ R110, R45, R36.reuse, -R5.reuse ;  /* 0x000000242d6e7223 */ /* 0x180fe20000010805 */
[-CC-:B------:R-:W-:Y:S01]  /*2f040*/  FFMA.FTZ R118, R44, R36.reuse, -R5.reuse ;  /* 0x000000242c767223 */ /* 0x180fe20000010805 */
[----:B------:R-:W-:Y:S01]  /*2f050*/  FMNMX.FTZ R37, R70, R37, !PT ;  /* 0x0000002546257209 */ /* 0x000fe20007810000 */
[----:B------:R-:W-:Y:S01]  /*2f060*/  LDSM.16.MT88.4 R44, [R181+0xa000] ;  /* 0x00a00000b52c783b */ /* 0x000fe20000004200 */
[-CC-:B------:R-:W-:Y:S01]  /*2f070*/  FFMA.FTZ R123, R30, R36.reuse, -R5.reuse ;  /* 0x000000241e7b7223 */ /* 0x180fe20000010805 */
[-CC-:B------:R-:W-:Y:S01]  /*2f080*/  FFMA.FTZ R212, R27, R36.reuse, -R5.reuse ;  /* 0x000000241bd47223 */ /* 0x180fe20000010805 */
[----:B------:R-:W-:Y:S03]  /*2f090*/  FMNMX.FTZ R37, R73, R37, !PT ;  /* 0x0000002549257209 */ /* 0x000fe60007810000 */
[----:B------:R-:W4:Y:S01]  /*2f0a0*/  MUFU.EX2 R41, R41 ;  /* 0x0000002900297308 */ /* 0x000f220000000800 */
[-CC-:B------:R-:W-:Y:S01]  /*2f0b0*/  FFMA.FTZ R234, R19, R36.reuse, -R5.reuse ;  /* 0x0000002413ea7223 */ /* 0x180fe20000010805 */
[-CC-:B------:R-:W-:Y:S01]  /*2f0c0*/  FFMA.FTZ R235, R18, R36.reuse, -R5.reuse ;  /* 0x0000002412eb7223 */ /* 0x180fe20000010805 */
[----:B------:R-:W-:Y:S01]  /*2f0d0*/  FMNMX.FTZ R37, R76, R37, !PT ;  /* 0x000000254c257209 */ /* 0x000fe20007810000 */
[-CC-:B------:R-:W-:Y:S01]  /*2f0e0*/  FFMA.FTZ R243, R11, R36.reuse, -R5.reuse ;  /* 0x000000240bf37223 */ /* 0x180fe20000010805 */
[-CC-:B------:R-:W-:Y:S01]  /*2f0f0*/  FFMA.FTZ R126, R35, R36.reuse, -R5.reuse ;  /* 0x00000024237e7223 */ /* 0x180fe20000010805 */
[-CC-:B------:R-:W-:Y:S01]  /*2f100*/  FFMA.FTZ R133, R34, R36.reuse, -R5.reuse ;  /* 0x0000002422857223 */ /* 0x180fe20000010805 */
[----:B------:R-:W-:Y:S03]  /*2f110*/  FMNMX.FTZ R37, R75, R37, !PT ;  /* 0x000000254b257209 */ /* 0x000fe60007810000 */
[----:B------:R-:W-:Y:S01]  /*2f120*/  MUFU.EX2 R118, R118 ;  /* 0x0000007600767308 */ /* 0x000fe20000000800 */
        /* <DEDUP_REMOVED lines=11> */
[----:B------:R-:W-:Y:S01]  /*2f1e0*/  FFMA.FTZ R247, R7, R36, -R5 ;  /* 0x0000002407f77223 */ /* 0x000fe20000010805 */
[C---:B-1----:R-:W-:Y:S01]  /*2f1f0*/  FMUL.FTZ R11, R0.reuse, R167 ;  /* 0x000000a7000b7220 */ /* 0x042fe20000410000 */
[C---:B------:R-:W-:Y:S01]  /*2f200*/  FMUL.FTZ R18, R0.reuse, R158 ;  /* 0x0000009e00127220 */ /* 0x040fe20000410000 */
[----:B------:R-:W-:Y:S03]  /*2f210*/  FMNMX.FTZ R37, R81, R37, !PT ;  /* 0x0000002551257209 */ /* 0x000fe60007810000 */
[----:B------:R-:W-:Y:S01]  /*2f220*/  MUFU.EX2 R133, R133 ;  /* 0x0000008500857308 */ /* 0x000fe20000000800 */
[C---:B------:R-:W-:Y:S01]  /*2f230*/  FMUL.FTZ R19, R0.reuse, R159 ;  /* 0x0000009f00137220 */ /* 0x040fe20000410000 */
[----:B------:R-:W-:Y:S01]  /*2f240*/  FMUL.FTZ R27, R0, R151 ;  /* 0x00000097001b7220 */ /* 0x000fe20000410000 */
[----:B------:R-:W-:Y:S01]  /*2f250*/  FMNMX.FTZ R37, R80, R37, !PT ;  /* 0x0000002550257209 */ /* 0x000fe20007810000 */
[C---:B------:R-:W-:Y:S01]  /*2f260*/  FMUL.FTZ R30, R0.reuse, R146 ;  /* 0x00000092001e7220 */ /* 0x040fe20000410000 */
[C---:B--2---:R-:W-:Y:S01]  /*2f270*/  FMUL.FTZ R6, R0.reuse, R170 ;  /* 0x000000aa00067220 */ /* 0x044fe20000410000 */
        /* <DEDUP_REMOVED lines=14> */
[----:B----4-:R-:W-:Y:S01]  /*2f360*/  FFMA.FTZ R0, R0, R131, R41 ;  /* 0x0000008300007223 */ /* 0x010fe20000010029 */
[-CC-:B------:R-:W-:Y:S01]  /*2f370*/  FFMA.FTZ R248, R4, R36.reuse, -R5.reuse ;  /* 0x0000002404f87223 */ /* 0x180fe20000010805 */
[-CC-:B------:R-:W-:Y:S01]  /*2f380*/  FFMA.FTZ R65, R65, R36.reuse, -R5.reuse ;  /* 0x0000002441417223 */ /* 0x180fe20000010805 */
[----:B------:R-:W-:Y:S01]  /*2f390*/  FMNMX.FTZ R37, R102, R37, !PT ;  /* 0x0000002566257209 */ /* 0x000fe20007810000 */
[C---:B------:R-:W-:Y:S01]  /*2f3a0*/  FADD.FTZ R4, R2.reuse, R0 ;  /* 0x0000000002047221 */ /* 0x040fe20000010000 */
[-CC-:B------:R-:W-:Y:S01]  /*2f3b0*/  FFMA.FTZ R125, R43, R36.reuse, -R5.reuse ;  /* 0x000000242b7d7223 */ /* 0x180fe20000010805 */
[----:B------:R-:W2:Y:S01]  /*2f3c0*/  LDL.LU R146, [R1+0x1c] ;  /* 0x00001c0001927983 */ /* 0x000ea20000300800 */
[----:B------:R-:W1:Y:S01]  /*2f3d0*/  MUFU.EX2 R43, R65 ;  /* 0x00000041002b7308 */ /* 0x000e620000000800 */
[----:B------:R-:W-:Y:S01]  /*2f3e0*/  FMNMX.FTZ R37, R107, R37, !PT ;  /* 0x000000256b257209 */ /* 0x000fe20007810000 */
[-CC-:B------:R-:W-:Y:S01]  /*2f3f0*/  FFMA.FTZ R67, R67, R36.reuse, -R5.reuse ;  /* 0x0000002443437223 */ /* 0x180fe20000010805 */
[----:B------:R-:W-:Y:S01]  /*2f400*/  F2FP.F16.F32.PACK_AB R41, R2, R41 ;  /* 0x000000290229723e */ /* 0x000fe200000000ff */
[-CC-:B------:R-:W-:Y:S01]  /*2f410*/  FFMA.FTZ R92, R58, R36.reuse, -R5.reuse ;  /* 0x000000243a5c7223 */ /* 0x180fe20000010805 */
[----:B------:R-:W-:Y:S01]  /*2f420*/  FMNMX.FTZ R37, R106, R37, !PT ;  /* 0x000000256a257209 */ /* 0x000fe20007810000 */
[-CC-:B------:R-:W-:Y:S01]  /*2f430*/  FFMA.FTZ R66, R66, R36.reuse, -R5.reuse ;  /* 0x0000002442427223 */ /* 0x180fe20000010805 */
[----:B------:R-:W-:Y:S03]  /*2f440*/  MOV R166, R87 ;  /* 0x0000005700a67202 */ /* 0x000fe60000000f00 */
[----:B------:R-:W3:Y:S01]  /*2f450*/  MUFU.EX2 R2, R67 ;  /* 0x0000004300027308 */ /* 0x000ee20000000800 */
        /* <DEDUP_REMOVED lines=9> */
[----:B-1----:R-:W-:Y:S01]  /*2f4f0*/  FADD.FTZ R4, R43, R4 ;  /* 0x000000042b047221 */ /* 0x002fe20000010000 */
        /* <DEDUP_REMOVED lines=45> */
[----:B------:R-:W1:Y:S01]  /*2f7d0*/  MUFU.EX2 R38, R64 ;  /* 0x0000004000267308 */ /* 0x000e620000000800 */
[----:B------:R-:W-:Y:S01]  /*2f7e0*/  FMNMX.FTZ R37, R178, R37, !PT ;  /* 0x00000025b2257209 */ /* 0x000fe20007810000 */
[----:B------:R-:W-:Y:S01]  /*2f7f0*/  FFMA.FTZ R242, R12, R36, -R5 ;  /* 0x000000240cf27223 */ /* 0x000fe20000010805 */
[C---:B---3--:R-:W-:Y:S01]  /*2f800*/  FADD.FTZ R5, R2.reuse, R4 ;  /* 0x0000000402057221 */ /* 0x048fe20000010000 */
[----:B------:R-:W-:Y:S02]  /*2f810*/  MOV R171, R86 ;  /* 0x0000005600ab7202 */ /* 0x000fe40000000f00 */
[----:B------:R-:W-:Y:S04]  /*2f820*/  FMNMX.FTZ R37, R175, R37, !PT ;  /* 0x00000025af257209 */ /* 0x000fe80007810000 */
[----:B------:R-:W-:Y:S01]  /*2f830*/  MUFU.EX2 R55, R60 ;  /* 0x0000003c00377308 */ /* 0x000fe20000000800 */
[----:B------:R-:W-:Y:S02]  /*2f840*/  F2FP.F16.F32.PACK_AB R43, R2, R43 ;  /* 0x0000002b022b723e */ /* 0x000fe400000000ff */
[----:B------:R-:W-:Y:S02]  /*2f850*/  FMNMX.FTZ R37, R176, R37, !PT ;  /* 0x00000025b0257209 */ /* 0x000fe40007810000 */
[----:B------:R-:W-:Y:S02]  /*2f860*/  MOV R170, R83 ;  /* 0x0000005300aa7202 */ /* 0x000fe40000000f00 */
[----:B------:R-:W-:Y:S03]  /*2f870*/  FMNMX.FTZ R37, R173, R37, !PT ;  /* 0x00000025ad257209 */ /* 0x000fe60007810000 */
[----:B------:R-:W-:Y:S01]  /*2f880*/  MUFU.EX2 R2, R66 ;  /* 0x0000004200027308 */ /* 0x000fe20000000800 */
[----:B-1----:R-:W-:Y:S02]  /*2f890*/  F2FP.F16.F32.PACK_AB R51, R54, R38 ;  /* 0x000000263633723e */ /* 0x002fe400000000ff */
[----:B------:R-:W-:Y:S04]  /*2f8a0*/  FMNMX.FTZ R37, R174, R37, !PT ;  /* 0x00000025ae257209 */ /* 0x000fe80007810000 */
[----:B------:R-:W-:Y:S03]  /*2f8b0*/  FMNMX.FTZ R37, R114, R37, !PT ;  /* 0x0000002572257209 */ /* 0x000fe60007810000 */
        /* <DEDUP_REMOVED lines=37> */
[----:B------:R-:W-:Y:S09]  /*2fb10*/  FMNMX.FTZ R37, R233, R37, !PT ;  /* 0x00000025e9257209 */ /* 0x000ff20007810000 */
[----:B------:R-:W-:Y:S01]  /*2fb20*/  MUFU.EX2 R109, R223 ;  /* 0x000000df006d7308 */ /* 0x000fe20000000800 */
[----:B------:R-:W1:Y:S09]  /*2fb30*/  SHFL.BFLY PT, R0, R37, 0x2, 0x1f ;  /* 0x0c401f0025007f89 */ /* 0x000e7200000e0000 */
[----:B------:R-:W-:Y:S10]  /*2fb40*/  MUFU.EX2 R92, R235 ;  /* 0x000000eb005c7308 */ /* 0x000ff40000000800 */
[----:B------:R-:W-:Y:S01]  /*2fb50*/  MUFU.EX2 R91, R236 ;  /* 0x000000ec005b7308 */ /* 0x000fe20000000800 */
[----:B-1----:R-:W-:Y:S05]  /*2fb60*/  FMNMX.FTZ R37, R37, R0, !PT ;  /* 0x0000000025257209 */ /* 0x002fea0007810000 */
[----:B------:R-:W1:Y:S02]  /*2fb70*/  SHFL.BFLY PT, R0, R37, 0x1, 0x1f ;  /* 0x0c201f0025007f89 */ /* 0x000e6400000e0000 */
[----:B-1----:R-:W-:Y:S04]  /*2fb80*/  FMNMX.FTZ R37, R37, R0, !PT ;  /* 0x0000000025257209 */ /* 0x002fe80007810000 */
[C---:B------:R-:W-:Y:S01]  /*2fb90*/  FSETP.NEU.FTZ.AND P0, PT, R37.reuse, -INF , PT ;  /* 0xff8000002500780b */ /* 0x040fe20003f1d000 */
[C---:B------:R-:W-:Y:S01]  /*2fba0*/  FMUL.FTZ R39, R36.reuse, R37 ;  /* 0x0000002524277220 */ /* 0x040fe20000410000 */
[----:B------:R-:W-:Y:S02]  /*2fbb0*/  FADD.FTZ R0, -R37, R138 ;  /* 0x0000008a25007221 */ /* 0x000fe40000010100 */
[----:B------:R-:W-:Y:S02]  /*2fbc0*/  MUFU.EX2 R138, R122 ;  /* 0x0000007a008a7308 */ /* 0x000fe40000000800 */
[----:B------:R-:W-:Y:S01]  /*2fbd0*/  FSEL R39, R39, RZ, P0 ;  /* 0x000000ff27277208 */ /* 0x000fe20000000000 */
[----:B------:R-:W-:Y:S04]  /*2fbe0*/  FMUL.FTZ R0, R36, R0 ;  /* 0x0000000024007220 */ /* 0x000fe80000410000 */
[--C-:B------:R-:W-:Y:S03]  /*2fbf0*/  FFMA.FTZ R4, R69, R36, -R39.reuse ;  /* 0x0000002445047223 */ /* 0x100fe60000010827 */
[----:B------:R-:W1:Y:S10]  /*2fc00*/  MUFU.EX2 R0, R0 ;  /* 0x0000000000007308 */ /* 0x000e740000000800 */
[----:B------:R3:W-:Y:S10]  /*2fc10*/  MUFU.EX2 R62, R4 ;  /* 0x00000004003e7308 */ /* 0x0007f40000000800 */
[----:B------:R-:W-:Y:S01]  /*2fc20*/  MUFU.EX2 R69, R105 ;  /* 0x0000006900457308 */ /* 0x000fe20000000800 */
[C---:B-1----:R-:W-:Y:S01]  /*2fc30*/  FMUL.FTZ R8, R0.reuse, R164 ;  /* 0x000000a400087220 */ /* 0x042fe20000410000 */
[C---:B------:R-:W-:Y:S01]  /*2fc40*/  FMUL.FTZ R9, R0.reuse, R165 ;  /* 0x000000a500097220 */ /* 0x040fe20000410000 */
[C---:B------:R-:W-:Y:S01]  /*2fc50*/  FMUL.FTZ R12, R0.reuse, R160 ;  /* 0x000000a0000c7220 */ /* 0x040fe20000410000 */
[C---:B------:R-:W-:Y:S01]  /*2fc60*/  FMUL.FTZ R13, R0.reuse, R161 ;  /* 0x000000a1000d7220 */ /* 0x040fe20000410000 */
[C---:B------:R-:W-:Y:S01]  /*2fc70*/  FMUL.FTZ R16, R0.reuse, R156 ;  /* 0x0000009c00107220 */ /* 0x040fe20000410000 */
[C---:B------:R-:W-:Y:S01]  /*2fc80*/  FMUL.FTZ R17, R0.reuse, R157 ;  /* 0x0000009d00117220 */ /* 0x040fe20000410000 */
[C---:B------:R-:W-:Y:S01]  /*2fc90*/  FMUL.FTZ R20, R0.reuse, R152 ;  /* 0x0000009800147220 */ /* 0x040fe20000410000 */
[----:B------:R-:W-:Y:S01]  /*2fca0*/  FMUL.FTZ R21, R0, R153 ;  /* 0x0000009900157220 */ /* 0x000fe20000410000 */
[--C-:B---3--:R-:W-:Y:S01]  /*2fcb0*/  FFMA.FTZ R4, R72, R36, -R39.reuse ;  /* 0x0000002448047223 */ /* 0x108fe20000010827 */
[C---:B------:R-:W-:Y:S01]  /*2fcc0*/  FMUL.FTZ R24, R0.reuse, R148 ;  /* 0x0000009400187220 */ /* 0x040fe20000410000 */
[C---:B------:R-:W-:Y:S01]  /*2fcd0*/  FMUL.FTZ R25, R0.reuse, R149 ;  /* 0x0000009500197220 */ /* 0x040fe20000410000 */
[C---:B------:R-:W-:Y:S01]  /*2fce0*/  FMUL.FTZ R28, R0.reuse, R144 ;  /* 0x00000090001c7220 */ /* 0x040fe20000410000 */
[----:B------:R1:W3:Y:S01]  /*2fcf0*/  MUFU.EX2 R84, R4 ;  /* 0x0000000400547308 */ /* 0x0002e20000000800 */
[C---:B------:R-:W-:Y:S01]  /*2fd00*/  FMUL.FTZ R29, R0.reuse, R145 ;  /* 0x00000091001d7220 */ /* 0x040fe20000410000 */
[C---:B------:R-:W-:Y:S01]  /*2fd10*/  FMUL.FTZ R32, R0.reuse, R140 ;  /* 0x0000008c00207220 */ /* 0x040fe20000410000 */
[----:B------:R-:W-:Y:S01]  /*2fd20*/  FMUL.FTZ R33, R0, R141 ;  /* 0x0000008d00217220 */ /* 0x000fe20000410000 */
[----:B------:R-:W-:Y:S06]  /*2fd30*/  LDSM.16.MT88.4 R156, [R184+0x11800] ;  /* 0x01180000b89c783b */ /* 0x000fec0000004200 */
[----:B------:R-:W-:Y:S10]  /*2fd40*/  MUFU.EX2 R72, R110 ;  /* 0x0000006e00487308 */ /* 0x000ff40000000800 */
[----:B------:R-:W-:Y:S01]  /*2fd50*/  MUFU.EX2 R105, R112 ;  /* 0x0000007000697308 */ /* 0x000fe20000000800 */
[--C-:B-1----:R-:W-:Y:S01]  /*2fd60*/  FFMA.FTZ R4, R71, R36, -R39.reuse ;  /* 0x0000002447047223 */ /* 0x102fe20000010827 */
[----:B---3--:R-:W-:Y:S08]  /*2fd70*/  F2FP.F16.F32.PACK_AB R40, R84, R62 ;  /* 0x0000003e5428723e */ /* 0x008ff000000000ff */
[----:B------:R1:W-:Y:S10]  /*2fd80*/  MUFU.EX2 R86, R4 ;  /* 0x0000000400567308 */ /* 0x0003f40000000800 */
[----:B------:R-:W-:Y:S10]  /*2fd90*/  MUFU.EX2 R71, R111 ;  /* 0x0000006f00477308 */ /* 0x000ff40000000800 */
[----:B------:R-:W-:Y:S01]  /*2fda0*/  MUFU.EX2 R141, R117 ;  /* 0x00000075008d7308 */ /* 0x000fe20000000800 */
[----:B-1----:R-:W-:Y:S09]  /*2fdb0*/  FFMA.FTZ R4, R70, R36, -R39 ;  /* 0x0000002446047223 */ /* 0x002ff20000010827 */
[----:B------:R1:W3:Y:S10]  /*2fdc0*/  MUFU.EX2 R89, R4 ;  /* 0x0000000400597308 */ /* 0x0002f40000000800 */
[----:B------:R-:W-:Y:S10]  /*2fdd0*/  MUFU.EX2 R70, R104 ;  /* 0x0000006800467308 */ /* 0x000ff40000000800 */
[----:B------:R-:W-:Y:S01]  /*2fde0*/  MUFU.EX2 R140, R123 ;  /* 0x0000007b008c7308 */ /* 0x000fe20000000800 */
[----:B-1----:R-:W-:Y:S01]  /*2fdf0*/  FADD.FTZ R4, R49, R5 ;  /* 0x0000000531047221 */ /* 0x002fe20000010000 */
[----:B---3--:R-:W-:Y:S01]  /*2fe00*/  F2FP.F16.F32.PACK_AB R42, R89, R86 ;  /* 0x00000056592a723e */ /* 0x008fe200000000ff */
[----:B------:R-:W-:Y:S01]  /*2fe10*/  FMUL.FTZ R5, R0, R169 ;  /* 0x000000a900057220 */ /* 0x000fe20000410000 */
[C---:B------:R-:W-:Y:S01]  /*2fe20*/  F2FP.F16.F32.PACK_AB R49, R2.reuse, R49 ;  /* 0x000000310231723e */ /* 0x040fe200000000ff */
[----:B------:R-:W-:Y:S01]  /*2fe30*/  FADD.FTZ R61, R2, R4 ;  /* 0x00000004023d7221 */ /* 0x000fe20000010000 */
[----:B------:R-:W-:Y:S01]  /*2fe40*/  FMUL.FTZ R4, R0, R168 ;  /* 0x000000a800047220 */ /* 0x000fe20000410000 */
[-CC-:B------:R-:W-:Y:S03]  /*2fe50*/  FFMA.FTZ R2, R73, R36.reuse, -R39.reuse ;  /* 0x0000002449027223 */ /* 0x180fe60000010827 */
[----:B------:R-:W-:Y:S03]  /*2fe60*/  MUFU.EX2 R145, R212 ;  /* 0x000000d400917308 */ /* 0x000fe60000000800 */
[C---:B------:R-:W-:Y:S07]  /*2fe70*/  HMMA.16816.F32 R4, R40.reuse, R44, R4 ;  /* 0x0000002c2804723c */ /* 0x040fee0000001804 */
[----:B------:R1:W-:Y:S01]  /*2fe80*/  MUFU.EX2 R63, R2 ;  /* 0x00000002003f7308 */ /* 0x0003e20000000800 */
[C---:B------:R-:W-:Y:S01]  /*2fe90*/  HMMA.16816.F32 R8, R40.reuse, R46, R8 ;  /* 0x0000002e2808723c */ /* 0x040fe20000001808 */
[----:B------:R-:W3:Y:S08]  /*2fea0*/  LDSM.16.MT88.4 R44, [R184+0xa000] ;  /* 0x00a00000b82c783b */ /* 0x000ef00000004200 */
[----:B------:R-:W-:Y:S10]  /*2feb0*/  MUFU.EX2 R73, R116 ;  /* 0x0000007400497308 */ /* 0x000ff40000000800 */
[----:B------:R-:W-:Y:S01]  /*2fec0*/  MUFU.EX2 R144, R214 ;  /* 0x000000d600907308 */ /* 0x000fe20000000800 */
[-CC-:B-1----:R-:W-:Y:S09]  /*2fed0*/  FFMA.FTZ R2, R76, R36.reuse, -R39.reuse ;  /* 0x000000244c027223 */ /* 0x182ff20000010827 */
[----:B------:R-:W1:Y:S02]  /*2fee0*/  MUFU.EX2 R83, R2 ;  /* 0x0000000200537308 */ /* 0x000e640000000800 */
[----:B-1----:R-:W-:Y:S01]  /*2fef0*/  F2FP.F16.F32.PACK_AB R48, R83, R63 ;  /* 0x0000003f5330723e */ /* 0x002fe200000000ff */
[-CC-:B------:R-:W-:Y:S01]  /*2ff00*/  FFMA.FTZ R2, R75, R36.reuse, -R39.reuse ;  /* 0x000000244b027223 */ /* 0x180fe20000010827 */
[C---:B---3--:R-:W-:Y:S06]  /*2ff10*/  HMMA.16816.F32 R12, R40.reuse, R44, R12 ;  /* 0x0000002c280c723c */ /* 0x048fec000000180c */
[----:B------:R1:W-:Y:S01]  /*2ff20*/  MUFU.EX2 R85, R2 ;  /* 0x0000000200557308 */ /* 0x0003e20000000800 */
[C---:B------:R-:W-:Y:S01]  /*2ff30*/  HMMA.16816.F32 R16, R40.reuse, R46, R16 ;  /* 0x0000002e2810723c */ /* 0x040fe20000001810 */
[----:B------:R-:W3:Y:S03]  /*2ff40*/  LDSM.16.MT88.4 R44, [R182+0xa000] ;  /* 0x00a00000b62c783b */ /* 0x000ee60000004200 */
[-CC-:B-1----:R-:W-:Y:S05]  /*2ff50*/  FFMA.FTZ R2, R74, R36.reuse, -R39.reuse ;  /* 0x000000244a027223 */ /* 0x182fea0000010827 */
[----:B------:R-:W1:Y:S02]  /*2ff60*/  MUFU.EX2 R88, R2 ;  /* 0x0000000200587308 */ /* 0x000e640000000800 */
[----:B-1----:R-:W-:Y:S01]  /*2ff70*/  F2FP.F16.F32.PACK_AB R50, R88, R85 ;  /* 0x000000555832723e */ /* 0x002fe200000000ff */
[-CC-:B------:R-:W-:Y:S07]  /*2ff80*/  FFMA.FTZ R2, R79, R36.reuse, -R39.reuse ;  /* 0x000000244f027223 */ /* 0x180fee0000010827 */
[----:B------:R1:W-:Y:S01]  /*2ff90*/  MUFU.EX2 R76, R2 ;  /* 0x00000002004c7308 */ /* 0x0003e20000000800 */
[C---:B---3--:R-:W-:Y:S06]  /*2ffa0*/  HMMA.16816.F32 R20, R40.reuse, R44, R20 ;  /* 0x0000002c2814723c */ /* 0x048fec0000001814 */
[C---:B------:R-:W-:Y:S01]  /*2ffb0*/  HMMA.16816.F32 R24, R40.reuse, R46, R24 ;  /* 0x0000002e2818723c */ /* 0x040fe20000001818 */
[----:B------:R-:W3:Y:S04]  /*2ffc0*/  LDSM.16.MT88.4 R44, [R183+0xa000] ;  /* 0x00a00000b72c783b */ /* 0x000ee80000004200 */
[-CC-:B-1----:R-:W-:Y:S04]  /*2ffd0*/  FFMA.FTZ R2, R82, R36.reuse, -R39.reuse ;  /* 0x0000002452027223 */ /* 0x182fe80000010827 */
[----:B------:R1:W4:Y:S02]  /*2ffe0*/  MUFU.EX2 R82, R2 ;  /* 0x0000000200527308 */ /* 0x0003240000000800 */
[-CC-:B-1----:R-:W-:Y:S08]  /*2fff0*/  FFMA.FTZ R2, R81, R36.reuse, -R39.reuse ;  /* 0x0000002451027223 */ /* 0x182ff00000010827 */
[----:B------:R1:W-:Y:S01]  /*30000*/  MUFU.EX2 R81, R2 ;  /* 0x0000000200517308 */ /* 0x0003e20000000800 */
[C---:B---3--:R-:W-:Y:S06]  /*30010*/  HMMA.16816.F32 R28, R40.reuse, R44, R28 ;  /* 0x0000002c281c723c */ /* 0x048fec000000181c */
[----:B------:R-:W-:Y:S01]  /*30020*/  HMMA.16816.F32 R32, R40, R46, R32 ;  /* 0x0000002e2820723c */ /* 0x000fe20000001820 */
[----:B------:R-:W3:Y:S04]  /*30030*/  LDSM.16.MT88.4 R40, [R181+0xa800] ;  /* 0x00a80000b528783b */ /* 0x000ee80000004200 */
[-CC-:B-1----:R-:W-:Y:S04]  /*30040*/  FFMA.FTZ R2, R80, R36.reuse, -R39.reuse ;  /* 0x0000002450027223 */ /* 0x182fe80000010827 */
[----:B------:R-:W-:Y:S01]  /*30050*/  LDSM.16.MT88.4 R44, [R181+0xb000] ;  /* 0x00b00000b52c783b */ /* 0x000fe20000004200 */
[----:B------:R1:W5:Y:S02]  /*30060*/  MUFU.EX2 R87, R2 ;  /* 0x0000000200577308 */ /* 0x0003640000000800 */
[-CC-:B-1----:R-:W-:Y:S08]  /*30070*/  FFMA.FTZ R2, R93, R36.reuse, -R39.reuse ;  /* 0x000000245d027223 */ /* 0x182ff00000010827 */
[----:B------:R-:W-:Y:S10]  /*30080*/  MUFU.EX2 R93, R232 ;  /* 0x000000e8005d7308 */ /* 0x000ff40000000800 */
[----:B------:R1:W-:Y:S01]  /*30090*/  MUFU.EX2 R77, R2 ;  /* 0x00000002004d7308 */ /* 0x0003e20000000800 */
[C---:B---3--:R-:W-:Y:S06]  /*300a0*/  HMMA.16816.F32 R4, R48.reuse, R40, R4 ;  /* 0x000000283004723c */ /* 0x048fec0000001804 */
[C---:B------:R-:W-:Y:S01]  /*300b0*/  HMMA.16816.F32 R8, R48.reuse, R42, R8 ;  /* 0x0000002a3008723c */ /* 0x040fe20000001808 */
[----:B------:R-:W3:Y:S04]  /*300c0*/  LDSM.16.MT88.4 R40, [R184+0xa800] ;  /* 0x00a80000b828783b */ /* 0x000ee80000004200 */
[-CC-:B-1----:R-:W-:Y:S04]  /*300d0*/  FFMA.FTZ R2, R98, R36.reuse, -R39.reuse ;  /* 0x0000002462027223 */ /* 0x182fe80000010827 */
[----:B------:R1:W-:Y:S02]  /*300e0*/  MUFU.EX2 R80, R2 ;  /* 0x0000000200507308 */ /* 0x0003e40000000800 */
[-CC-:B-1----:R-:W-:Y:S08]  /*300f0*/  FFMA.FTZ R2, R95, R36.reuse, -R39.reuse ;  /* 0x000000245f027223 */ /* 0x182ff00000010827 */
[----:B------:R1:W-:Y:S01]  /*30100*/  MUFU.EX2 R142, R2 ;  /* 0x00000002008e7308 */ /* 0x0003e20000000800 */
[C---:B---3--:R-:W-:Y:S06]  /*30110*/  HMMA.16816.F32 R12, R48.reuse, R40, R12 ;  /* 0x00000028300c723c */ /* 0x048fec000000180c */
[C---:B------:R-:W-:Y:S01]  /*30120*/  HMMA.16816.F32 R16, R48.reuse, R42, R16 ;  /* 0x0000002a3010723c */ /* 0x040fe20000001810 */
[----:B------:R-:W3:Y:S04]  /*30130*/  LDSM.16.MT88.4 R40, [R182+0xa800] ;  /* 0x00a80000b628783b */ /* 0x000ee80000004200 */
[-C--:B-1----:R-:W-:Y:S02]  /*30140*/  FFMA.FTZ R2, R94, R36.reuse, -R39 ;  /* 0x000000245e027223 */ /* 0x082fe40000010827 */
[----:B------:R-:W-:Y:S10]  /*30150*/  MUFU.EX2 R94, R234 ;  /* 0x000000ea005e7308 */ /* 0x000ff40000000800 */
[----:B------:R1:W2:Y:S02]  /*30160*/  MUFU.EX2 R148, R2 ;  /* 0x0000000200947308 */ /* 0x0002a40000000800 */
[----:B-1----:R-:W-:Y:S08]  /*30170*/  FADD.FTZ R2, R38, R61 ;  /* 0x0000003d26027221 */ /* 0x002ff00000010000 */
[----:B------:R-:W1:Y:S01]  /*30180*/  MUFU.EX2 R61, R101 ;  /* 0x00000065003d7308 */ /* 0x000e620000000800 */
[----:B------:R-:W-:Y:S01]  /*30190*/  FADD.FTZ R38, R54, R2 ;  /* 0x0000000236267221 */ /* 0x000fe20000010000 */
[-CC-:B------:R-:W-:Y:S01]  /*301a0*/  FFMA.FTZ R2, R102, R36.reuse, -R39.reuse ;  /* 0x0000002466027223 */ /* 0x180fe20000010827 */
[C---:B---3--:R-:W-:Y:S07]  /*301b0*/  HMMA.16816.F32 R20, R48.reuse, R40, R20 ;  /* 0x000000283014723c */ /* 0x048fee0000001814 */
[----:B------:R-:W-:Y:S01]  /*301c0*/  MUFU.EX2 R101, R226 ;  /* 0x000000e200657308 */ /* 0x000fe20000000800 */
[C---:B------:R-:W-:Y:S01]  /*301d0*/  HMMA.16816.F32 R24, R48.reuse, R42, R24 ;  /* 0x0000002a3018723c */ /* 0x040fe20000001818 */
[----:B------:R-:W3:Y:S08]  /*301e0*/  LDSM.16.MT88.4 R40, [R183+0xa800] ;  /* 0x00a80000b728783b */ /* 0x000ef00000004200 */
[----:B------:R4:W-:Y:S10]  /*301f0*/  MUFU.EX2 R78, R2 ;  /* 0x00000002004e7308 */ /* 0x0009f40000000800 */
[----:B------:R-:W-:Y:S10]  /*30200*/  MUFU.EX2 R102, R115 ;  /* 0x0000007300667308 */ /* 0x000ff40000000800 */
[----:B------:R-:W-:Y:S01]  /*30210*/  MUFU.EX2 R115, R119 ;  /* 0x0000007700737308 */ /* 0x000fe20000000800 */
[-CC-:B----4-:R-:W-:Y:S09]  /*30220*/  FFMA.FTZ R2, R107, R36.reuse, -R39.reuse ;  /* 0x000000246b027223 */ /* 0x190ff20000010827 */
[----:B------:R4:W-:Y:S01]  /*30230*/  MUFU.EX2 R143, R2 ;  /* 0x00000002008f7308 */ /* 0x0009e20000000800 */
[C---:B---3--:R-:W-:Y:S03]  /*30240*/  HMMA.16816.F32 R28, R48.reuse, R40, R28 ;  /* 0x00000028301c723c */ /* 0x048fe6000000181c */
[--C-:B----4-:R-:W-:Y:S03]  /*30250*/  FFMA.FTZ R2, R106, R36, -R39.reuse ;  /* 0x000000246a027223 */ /* 0x110fe60000010827 */
[----:B------:R-:W-:Y:S03]  /*30260*/  HMMA.16816.F32 R32, R48, R42, R32 ;  /* 0x0000002a3020723c */ /* 0x000fe60000001820 */
[----:B------:R3:W-:Y:S01]  /*30270*/  MUFU.EX2 R149, R2 ;  /* 0x0000000200957308 */ /* 0x0007e20000000800 */
[----:B------:R-:W-:Y:S01]  /*30280*/  LDSM.16.MT88.4 R48, [R184+0xc800] ;  /* 0x00c80000b830783b */ /* 0x000fe20000004200 */
[----:B------:R-:W-:Y:S02]  /*30290*/  F2FP.F16.F32.PACK_AB R41, R53, R52 ;  /* 0x000000343529723e */ /* 0x000fe400000000ff */
[----:B------:R-:W-:Y:S04]  /*302a0*/  F2FP.F16.F32.PACK_AB R43, R56, R55 ;  /* 0x00000037382b723e */ /* 0x000fe800000000ff */
[----:B------:R-:W-:Y:S02]  /*302b0*/  F2FP.F16.F32.PACK_AB R40, R82, R76 ;  /* 0x0000004c5228723e */ /* 0x000fe400000000ff */
[----:B-----5:R-:W-:Y:S01]  /*302c0*/  F2FP.F16.F32.PACK_AB R42, R87, R81 ;  /* 0x00000051572a723e */ /* 0x020fe200000000ff */
[-CC-:B---3--:R-:W-:Y:S06]  /*302d0*/  FFMA.FTZ R2, R103, R36.reuse, -R39.reuse ;  /* 0x0000002467027223 */ /* 0x188fec0000010827 */
[C---:B------:R-:W-:Y:S01]  /*302e0*/  HMMA.16816.F32 R4, R40.reuse, R44, R4 ;  /* 0x0000002c2804723c */ /* 0x040fe20000001804 */
[----:B------:R-:W-:Y:S05]  /*302f0*/  MUFU.EX2 R103, R229 ;  /* 0x000000e500677308 */ /* 0x000fea0000000800 */
[C---:B------:R-:W-:Y:S01]  /*30300*/  HMMA.16816.F32 R8, R40.reuse, R46, R8 ;  /* 0x0000002e2808723c */ /* 0x040fe20000001808 */
[----:B------:R-:W3:Y:S04]  /*30310*/  LDSM.16.MT88.4 R44, [R184+0xb000] ;  /* 0x00b00000b82c783b */ /* 0x000ee80000004200 */
[----:B------:R4:W5:Y:S02]  /*30320*/  MUFU.EX2 R150, R2 ;  /* 0x0000000200967308 */ /* 0x0009640000000800 */
[----:B----4-:R-:W-:Y:S04]  /*30330*/  FADD.FTZ R2, R52, R38 ;  /* 0x0000002634027221 */ /* 0x010fe80000010000 */
[----:B------:R-:W-:Y:S01]  /*30340*/  FADD.FTZ R38, R53, R2 ;  /* 0x0000000235267221 */ /* 0x000fe20000010000 */
[-CC-:B------:R-:W-:Y:S01]  /*30350*/  FFMA.FTZ R2, R227, R36.reuse, -R39.reuse ;  /* 0x00000024e3027223 */ /* 0x180fe20000010827 */
[----:B------:R-:W-:Y:S03]  /*30360*/  MOV R227, R171 ;  /* 0x000000ab00e37202 */ /* 0x000fe60000000f00 */
[----:B------:R4:W-:Y:S01]  /*30370*/  MUFU.EX2 R79, R2 ;  /* 0x00000002004f7308 */ /* 0x0009e20000000800 */
[C---:B---3--:R-:W-:Y:S03]  /*30380*/  HMMA.16816.F32 R12, R40.reuse, R44, R12 ;  /* 0x0000002c280c723c */ /* 0x048fe6000000180c */
[--C-:B----4-:R-:W-:Y:S03]  /*30390*/  FFMA.FTZ R2, R238, R36, -R39.reuse ;  /* 0x00000024ee027223 */ /* 0x110fe60000010827 */
[C---:B------:R-:W-:Y:S01]  /*303a0*/  HMMA.16816.F32 R16, R40.reuse, R46, R16 ;  /* 0x0000002e2810723c */ /* 0x040fe20000001810 */
[----:B------:R-:W3:Y:S02]  /*303b0*/  LDSM.16.MT88.4 R44, [R182+0xb000] ;  /* 0x00b00000b62c783b */ /* 0x000ee40000004200 */
[----:B------:R4:W5:Y:S02]  /*303c0*/  MUFU.EX2 R121, R2 ;  /* 0x0000000200797308 */ /* 0x0009640000000800 */
[----:B------:R-:W-:Y:S04]  /*303d0*/  MOV R238, R170 ;  /* 0x000000aa00ee7202 */ /* 0x000fe80000000f00 */
[----:B------:R-:W-:Y:S02]  /*303e0*/  ISETP.GT.AND P0, PT, R238, 0x1, PT ;  /* 0x00000001ee00780c */ /* 0x000fe40003f04270 */
[-CC-:B----4-:R-:W-:Y:S04]  /*303f0*/  FFMA.FTZ R2, R215, R36.reuse, -R39.reuse ;  /* 0x00000024d7027223 */ /* 0x190fe80000010827 */
[----:B------:R4:W-:Y:S01]  /*30400*/  MUFU.EX2 R131, R2 ;  /* 0x0000000200837308 */ /* 0x0009e20000000800 */
[C---:B---3--:R-:W-:Y:S03]  /*30410*/  HMMA.16816.F32 R20, R40.reuse, R44, R20 ;  /* 0x0000002c2814723c */ /* 0x048fe60000001814 */
[-CC-:B----4-:R-:W-:Y:S03]  /*30420*/  FFMA.FTZ R2, R216, R36.reuse, -R39.reuse ;  /* 0x00000024d8027223 */ /* 0x190fe60000010827 */
[C---:B------:R-:W-:Y:S01]  /*30430*/  HMMA.16816.F32 R24, R40.reuse, R46, R24 ;  /* 0x0000002e2818723c */ /* 0x040fe20000001818 */
[----:B------:R-:W3:Y:S02]  /*30440*/  LDSM.16.MT88.4 R44, [R183+0xb000] ;  /* 0x00b00000b72c783b */ /* 0x000ee40000004200 */
[----:B------:R4:W5:Y:S02]  /*30450*/  MUFU.EX2 R136, R2 ;  /* 0x0000000200887308 */ /* 0x0009640000000800 */
[----:B----4-:R-:W-:Y:S04]  /*30460*/  FADD.FTZ R2, R55, R38 ;  /* 0x0000002637027221 */ /* 0x010fe80000010000 */
[----:B------:R-:W-:Y:S02]  /*30470*/  LDSM.16.MT88.4 R52, [R184+0xd800] ;  /* 0x00d80000b834783b */ /* 0x000fe40000004200 */
[----:B------:R-:W-:Y:S01]  /*30480*/  FADD.FTZ R38, R56, R2 ;  /* 0x0000000238267221 */ /* 0x000fe20000010000 */
[-CC-:B------:R-:W-:Y:S04]  /*30490*/  FFMA.FTZ R2, R201, R36.reuse, -R39.reuse ;  /* 0x00000024c9027223 */ /* 0x180fe80000010827 */
[----:B------:R4:W-:Y:S01]  /*304a0*/  MUFU.EX2 R74, R2 ;  /* 0x00000002004a7308 */ /* 0x0009e20000000800 */
[C---:B---3--:R-:W-:Y:S03]  /*304b0*/  HMMA.16816.F32 R28, R40.reuse, R44, R28 ;  /* 0x0000002c281c723c */ /* 0x048fe6000000181c */
[--C-:B----4-:R-:W-:Y:S03]  /*304c0*/  FFMA.FTZ R2, R203, R36, -R39.reuse ;  /* 0x00000024cb027223 */ /* 0x110fe60000010827 */
[----:B------:R-:W-:Y:S01]  /*304d0*/  HMMA.16816.F32 R32, R40, R46, R32 ;  /* 0x0000002e2820723c */ /* 0x000fe20000001820 */
[----:B------:R-:W3:Y:S02]  /*304e0*/  LDSM.16.MT88.4 R44, [R181+0xb800] ;  /* 0x00b80000b52c783b */ /* 0x000ee40000004200 */
[----:B------:R4:W5:Y:S04]  /*304f0*/  MUFU.EX2 R75, R2 ;  /* 0x00000002004b7308 */ /* 0x0009680000000800 */
[----:B------:R-:W-:Y:S04]  /*30500*/  F2FP.F16.F32.PACK_AB R41, R58, R57 ;  /* 0x000000393a29723e */ /* 0x000fe800000000ff */
[----:B------:R-:W-:Y:S02]  /*30510*/  F2FP.F16.F32.PACK_AB R43, R60, R59 ;  /* 0x0000003b3c2b723e */ /* 0x000fe400000000ff */
[----:B--2---:R-:W-:Y:S02]  /*30520*/  F2FP.F16.F32.PACK_AB R42, R148, R142 ;  /* 0x0000008e942a723e */ /* 0x004fe400000000ff */
[----:B------:R-:W-:Y:S01]  /*30530*/  F2FP.F16.F32.PACK_AB R40, R80, R77 ;  /* 0x0000004d5028723e */ /* 0x000fe200000000ff */
[-CC-:B----4-:R-:W-:Y:S04]  /*30540*/  FFMA.FTZ R2, R199, R36.reuse, -R39.reuse ;  /* 0x00000024c7027223 */ /* 0x190fe80000010827 */
[----:B------:R2:W-:Y:S02]  /*30550*/  MUFU.EX2 R104, R2 ;  /* 0x0000000200687308 */ /* 0x0005e40000000800 */
[-CC-:B--2---:R-:W-:Y:S01]  /*30560*/  FFMA.FTZ R2, R200, R36.reuse, -R39.reuse ;  /* 0x00000024c8027223 */ /* 0x184fe20000010827 */
[C---:B---3--:R-:W-:Y:S07]  /*30570*/  HMMA.16816.F32 R4, R40.reuse, R44, R4 ;  /* 0x0000002c2804723c */ /* 0x048fee0000001804 */
[----:B------:R2:W3:Y:S01]  /*30580*/  MUFU.EX2 R113, R2 ;  /* 0x0000000200717308 */ /* 0x0004e20000000800 */
[C---:B------:R-:W-:Y:S01]  /*30590*/  HMMA.16816.F32 R8, R40.reuse, R46, R8 ;  /* 0x0000002e2808723c */ /* 0x040fe20000001808 */
[----:B------:R-:W4:Y:S02]  /*305a0*/  LDSM.16.MT88.4 R44, [R184+0xb800] ;  /* 0x00b80000b82c783b */ /* 0x000f240000004200 */
[----:B--2---:R-:W-:Y:S04]  /*305b0*/  FADD.FTZ R2, R57, R38 ;  /* 0x0000002639027221 */ /* 0x004fe80000010000 */
[----:B------:R-:W-:Y:S01]  /*305c0*/  FADD.FTZ R38, R58, R2 ;  /* 0x000000023a267221 */ /* 0x000fe20000010000 */
[-CC-:B------:R-:W-:Y:S04]  /*305d0*/  FFMA.FTZ R2, R197, R36.reuse, -R39.reuse ;  /* 0x00000024c5027223 */ /* 0x180fe80000010827 */
[----:B------:R2:W-:Y:S02]  /*305e0*/  MUFU.EX2 R99, R2 ;  /* 0x0000000200637308 */ /* 0x0005e40000000800 */
[-CC-:B--2---:R-:W-:Y:S01]  /*305f0*/  FFMA.FTZ R2, R198, R36.reuse, -R39.reuse ;  /* 0x00000024c6027223 */ /* 0x184fe20000010827 */
[C---:B----4-:R-:W-:Y:S07]  /*30600*/  HMMA.16816.F32 R12, R40.reuse, R44, R12 ;  /* 0x0000002c280c723c */ /* 0x050fee000000180c */
[----:B------:R2:W4:Y:S01]  /*30610*/  MUFU.EX2 R100, R2 ;  /* 0x0000000200647308 */ /* 0x0005220000000800 */
[C---:B------:R-:W-:Y:S01]  /*30620*/  HMMA.16816.F32 R16, R40.reuse, R46, R16 ;  /* 0x0000002e2810723c */ /* 0x040fe20000001810 */
[----:B------:R-:W1:Y:S02]  /*30630*/  LDSM.16.MT88.4 R44, [R182+0xb800] ;  /* 0x00b80000b62c783b */ /* 0x000e640000004200 */
[-CC-:B--2---:R-:W-:Y:S06]  /*30640*/  FFMA.FTZ R2, R179, R36.reuse, -R39.reuse ;  /* 0x00000024b3027223 */ /* 0x184fec0000010827 */
[----:B------:R2:W-:Y:S02]  /*30650*/  MUFU.EX2 R106, R2 ;  /* 0x00000002006a7308 */ /* 0x0005e40000000800 */
[-CC-:B--2---:R-:W-:Y:S08]  /*30660*/  FFMA.FTZ R2, R196, R36.reuse, -R39.reuse ;  /* 0x00000024c4027223 */ /* 0x184ff00000010827 */
[----:B------:R2:W4:Y:S01]  /*30670*/  MUFU.EX2 R108, R2 ;  /* 0x00000002006c7308 */ /* 0x0005220000000800 */
[C---:B-1----:R-:W-:Y:S06]  /*30680*/  HMMA.16816.F32 R20, R40.reuse, R44, R20 ;  /* 0x0000002c2814723c */ /* 0x042fec0000001814 */
[C---:B------:R-:W-:Y:S01]  /*30690*/  HMMA.16816.F32 R24, R40.reuse, R46, R24 ;  /* 0x0000002e2818723c */ /* 0x040fe20000001818 */
[----:B------:R-:W1:Y:S04]  /*306a0*/  LDSM.16.MT88.4 R44, [R183+0xb800] ;  /* 0x00b80000b72c783b */ /* 0x000e680000004200 */
[-CC-:B--2---:R-:W-:Y:S04]  /*306b0*/  FFMA.FTZ R2, R177, R36.reuse, -R39.reuse ;  /* 0x00000024b1027223 */ /* 0x184fe80000010827 */
[----:B------:R2:W-:Y:S02]  /*306c0*/  MUFU.EX2 R112, R2 ;  /* 0x0000000200707308 */ /* 0x0005e40000000800 */
[-CC-:B--2---:R-:W-:Y:S08]  /*306d0*/  FFMA.FTZ R2, R178, R36.reuse, -R39.reuse ;  /* 0x00000024b2027223 */ /* 0x184ff00000010827 */
[----:B------:R2:W4:Y:S01]  /*306e0*/  MUFU.EX2 R111, R2 ;  /* 0x00000002006f7308 */ /* 0x0005220000000800 */
[C---:B-1----:R-:W-:Y:S06]  /*306f0*/  HMMA.16816.F32 R28, R40.reuse, R44, R28 ;  /* 0x0000002c281c723c */ /* 0x042fec000000181c */
[----:B------:R-:W-:Y:S01]  /*30700*/  HMMA.16816.F32 R32, R40, R46, R32 ;  /* 0x0000002e2820723c */ /* 0x000fe20000001820 */
[----:B------:R-:W1:Y:S04]  /*30710*/  LDSM.16.MT88.4 R44, [R181+0xc000] ;  /* 0x00c00000b52c783b */ /* 0x000e680000004200 */
[--C-:B--2---:R-:W-:Y:S02]  /*30720*/  FFMA.FTZ R2, R175, R36, -R39.reuse ;  /* 0x00000024af027223 */ /* 0x104fe40000010827 */
[----:B------:R-:W-:Y:S02]  /*30730*/  F2FP.F16.F32.PACK_AB R41, R64, R61 ;  /* 0x0000003d4029723e */ /* 0x000fe400000000ff */
[----:B------:R2:W-:Y:S02]  /*30740*/  MUFU.EX2 R120, R2 ;  /* 0x0000000200787308 */ /* 0x0005e40000000800 */
[----:B------:R-:W-:Y:S02]  /*30750*/  F2FP.F16.F32.PACK_AB R43, R67, R66 ;  /* 0x00000042432b723e */ /* 0x000fe400000000ff */
[----:B-----5:R-:W-:Y:S02]  /*30760*/  F2FP.F16.F32.PACK_AB R42, R150, R149 ;  /* 0x00000095962a723e */ /* 0x020fe400000000ff */
[----:B------:R-:W-:Y:S01]  /*30770*/  F2FP.F16.F32.PACK_AB R40, R143, R78 ;  /* 0x0000004e8f28723e */ /* 0x000fe200000000ff */
[--C-:B--2---:R-:W-:Y:S04]  /*30780*/  FFMA.FTZ R2, R176, R36, -R39.reuse ;  /* 0x00000024b0027223 */ /* 0x104fe80000010827 */
[----:B------:R2:W5:Y:S02]  /*30790*/  MUFU.EX2 R127, R2 ;  /* 0x00000002007f7308 */ /* 0x0005640000000800 */
[C---:B-1----:R-:W-:Y:S06]  /*307a0*/  HMMA.16816.F32 R4, R40.reuse, R44, R4 ;  /* 0x0000002c2804723c */ /* 0x042fec0000001804 */
[C---:B------:R-:W-:Y:S01]  /*307b0*/  HMMA.16816.F32 R8, R40.reuse, R46, R8 ;  /* 0x0000002e2808723c */ /* 0x040fe20000001808 */
[----:B------:R-:W1:Y:S04]  /*307c0*/  LDSM.16.MT88.4 R44, [R184+0xc000] ;  /* 0x00c00000b82c783b */ /* 0x000e680000004200 */
[----:B--2---:R-:W-:Y:S01]  /*307d0*/  FFMA.FTZ R2, R0, R146, R62 ;  /* 0x0000009200027223 */ /* 0x004fe2000001003e */
[----:B------:R-:W-:Y:S01]  /*307e0*/  FADD.FTZ R0, R59, R38 ;  /* 0x000000263b007221 */ /* 0x000fe20000010000 */
[----:B------:R-:W-:Y:S02]  /*307f0*/  MUFU.EX2 R146, R213 ;  /* 0x000000d500927308 */ /* 0x000fe40000000800 */
[----:B------:R-:W-:Y:S02]  /*30800*/  LDSM.16.MT88.4 R56, [R184+0xe000] ;  /* 0x00e00000b838783b */ /* 0x000fe40000004200 */
[----:B------:R-:W-:Y:S01]  /*30810*/  FADD.FTZ R60, R60, R0 ;  /* 0x000000003c3c7221 */ /* 0x000fe20000010000 */
[-CC-:B------:R-:W-:Y:S05]  /*30820*/  FFMA.FTZ R0, R173, R36.reuse, -R39.reuse ;  /* 0x00000024ad007223 */ /* 0x180fea0000010827 */
[----:B------:R2:W-:Y:S02]  /*30830*/  MUFU.EX2 R110, R0 ;  /* 0x00000000006e7308 */ /* 0x0005e40000000800 */
[-CC-:B--2---:R-:W-:Y:S08]  /*30840*/  FFMA.FTZ R0, R174, R36.reuse, -R39.reuse ;  /* 0x00000024ae007223 */ /* 0x184ff00000010827 */
[----:B------:R2:W5:Y:S01]  /*30850*/  MUFU.EX2 R117, R0 ;  /* 0x0000000000757308 */ /* 0x0005620000000800 */
[C---:B-1----:R-:W-:Y:S06]  /*30860*/  HMMA.16816.F32 R12, R40.reuse, R44, R12 ;  /* 0x0000002c280c723c */ /* 0x042fec000000180c */
[C---:B------:R-:W-:Y:S01]  /*30870*/  HMMA.16816.F32 R16, R40.reuse, R46, R16 ;  /* 0x0000002e2810723c */ /* 0x040fe20000001810 */
[----:B------:R-:W1:Y:S04]  /*30880*/  LDSM.16.MT88.4 R44, [R182+0xc000] ;  /* 0x00c00000b62c783b */ /* 0x000e680000004200 */
[-CC-:B--2---:R-:W-:Y:S02]  /*30890*/  FFMA.FTZ R0, R114, R36.reuse, -R39.reuse ;  /* 0x0000002472007223 */ /* 0x184fe40000010827 */
[----:B------:R-:W-:Y:S10]  /*308a0*/  MUFU.EX2 R114, R221 ;  /* 0x000000dd00727308 */ /* 0x000ff40000000800 */
[----:B------:R2:W-:Y:S02]  /*308b0*/  MUFU.EX2 R123, R0 ;  /* 0x00000000007b7308 */ /* 0x0005e40000000800 */
[-CC-:B--2---:R-:W-:Y:S08]  /*308c0*/  FFMA.FTZ R0, R172, R36.reuse, -R39.reuse ;  /* 0x00000024ac007223 */ /* 0x184ff00000010827 */
[----:B------:R2:W5:Y:S01]  /*308d0*/  MUFU.EX2 R130, R0 ;  /* 0x0000000000827308 */ /* 0x0005620000000800 */
[C---:B-1----:R-:W-:Y:S06]  /*308e0*/  HMMA.16816.F32 R20, R40.reuse, R44, R20 ;  /* 0x0000002c2814723c */ /* 0x042fec0000001814 */
[C---:B------:R-:W-:Y:S01]  /*308f0*/  HMMA.16816.F32 R24, R40.reuse, R46, R24 ;  /* 0x0000002e2818723c */ /* 0x040fe20000001818 */
[----:B------:R-:W1:Y:S04]  /*30900*/  LDSM.16.MT88.4 R44, [R183+0xc000] ;  /* 0x00c00000b72c783b */ /* 0x000e680000004200 */
[----:B--2---:R-:W-:Y:S02]  /*30910*/  FADD.FTZ R0, R84, R2 ;  /* 0x0000000254007221 */ /* 0x004fe40000010000 */
[----:B------:R-:W-:Y:S04]  /*30920*/  MUFU.EX2 R84, R240 ;  /* 0x000000f000547308 */ /* 0x000fe80000000800 */
[----:B------:R-:W-:Y:S01]  /*30930*/  FADD.FTZ R2, R86, R0 ;  /* 0x0000000056027221 */ /* 0x000fe20000010000 */
[-CC-:B------:R-:W-:Y:S03]  /*30940*/  FFMA.FTZ R0, R195, R36.reuse, -R39.reuse ;  /* 0x00000024c3007223 */ /* 0x180fe60000010827 */
[----:B------:R-:W-:Y:S01]  /*30950*/  FADD.FTZ R38, R89, R2 ;  /* 0x0000000259267221 */ /* 0x000fe20000010000 */
[----:B------:R-:W-:Y:S01]  /*30960*/  FADD.FTZ R2, R61, R60 ;  /* 0x0000003c3d027221 */ /* 0x000fe20000010000 */
[----:B------:R-:W-:Y:S02]  /*30970*/  MUFU.EX2 R86, R237 ;  /* 0x000000ed00567308 */ /* 0x000fe40000000800 */
[----:B------:R-:W-:Y:S01]  /*30980*/  FADD.FTZ R38, R63, R38 ;  /* 0x000000263f267221 */ /* 0x000fe20000010000 */
[----:B------:R-:W-:Y:S01]  /*30990*/  FADD.FTZ R64, R64, R2 ;  /* 0x0000000240407221 */ /* 0x000fe20000010000 */
[----:B------:R-:W-:Y:S06]  /*309a0*/  LDSM.16.MT88.4 R60, [R183+0xe000] ;  /* 0x00e00000b73c783b */ /* 0x000fec0000004200 */
[----:B------:R2:W-:Y:S01]  /*309b0*/  MUFU.EX2 R116, R0 ;  /* 0x0000000000747308 */ /* 0x0005e20000000800 */
[C---:B-1----:R-:W-:Y:S03]  /*309c0*/  HMMA.16816.F32 R28, R40.reuse, R44, R28 ;  /* 0x0000002c281c723c */ /* 0x042fe6000000181c */
[-CC-:B--2---:R-:W-:Y:S03]  /*309d0*/  FFMA.FTZ R0, R194, R36.reuse, -R39.reuse ;  /* 0x00000024c2007223 */ /* 0x184fe60000010827 */
[----:B------:R-:W-:Y:S01]  /*309e0*/  HMMA.16816.F32 R32, R40, R46, R32 ;  /* 0x0000002e2820723c */ /* 0x000fe20000001820 */
[----:B------:R-:W1:Y:S02]  /*309f0*/  LDSM.16.MT88.4 R44, [R181+0xc800] ;  /* 0x00c80000b52c783b */ /* 0x000e640000004200 */
[----:B------:R2:W5:Y:S04]  /*30a00*/  MUFU.EX2 R119, R0 ;  /* 0x0000000000777308 */ /* 0x0005680000000800 */
[----:B------:R-:W-:Y:S04]  /*30a10*/  F2FP.F16.F32.PACK_AB R41, R68, R65 ;  /* 0x000000414429723e */ /* 0x000fe800000000ff */
[----:B------:R-:W-:Y:S02]  /*30a20*/  F2FP.F16.F32.PACK_AB R43, R70, R69 ;  /* 0x00000045462b723e */ /* 0x000fe400000000ff */
[----:B------:R-:W-:Y:S02]  /*30a30*/  F2FP.F16.F32.PACK_AB R40, R121, R79 ;  /* 0x0000004f7928723e */ /* 0x000fe400000000ff */
[----:B------:R-:W-:Y:S01]  /*30a40*/  F2FP.F16.F32.PACK_AB R42, R136, R131 ;  /* 0x00000083882a723e */ /* 0x000fe200000000ff */
[-CC-:B--2---:R-:W-:Y:S04]  /*30a50*/  FFMA.FTZ R0, R202, R36.reuse, -R39.reuse ;  /* 0x00000024ca007223 */ /* 0x184fe80000010827 */
[----:B------:R2:W-:Y:S02]  /*30a60*/  MUFU.EX2 R122, R0 ;  /* 0x00000000007a7308 */ /* 0x0005e40000000800 */
[-CC-:B--2---:R-:W-:Y:S01]  /*30a70*/  FFMA.FTZ R0, R204, R36.reuse, -R39.reuse ;  /* 0x00000024cc007223 */ /* 0x184fe20000010827 */
[C---:B-1----:R-:W-:Y:S07]  /*30a80*/  HMMA.16816.F32 R4, R40.reuse, R44, R4 ;  /* 0x0000002c2804723c */ /* 0x042fee0000001804 */
[----:B------:R1:W2:Y:S01]  /*30a90*/  MUFU.EX2 R107, R0 ;  /* 0x00000000006b7308 */ /* 0x0002a20000000800 */
[C---:B------:R-:W-:Y:S01]  /*30aa0*/  HMMA.16816.F32 R8, R40.reuse, R46, R8 ;  /* 0x0000002e2808723c */ /* 0x040fe20000001808 */
[----:B------:R-:W3:Y:S05]  /*30ab0*/  LDSM.16.MT88.4 R44, [R182+0xc800] ;  /* 0x00c80000b62c783b */ /* 0x000eea0000004200 */
[C---:B------:R-:W-:Y:S06]  /*30ac0*/  HMMA.16816.F32 R12, R40.reuse, R48, R12 ;  /* 0x00000030280c723c */ /* 0x040fec000000180c */
[C---:B------:R-:W-:Y:S01]  /*30ad0*/  HMMA.16816.F32 R16, R40.reuse, R50, R16 ;  /* 0x000000322810723c */ /* 0x040fe20000001810 */
[----:B------:R-:W4:Y:S04]  /*30ae0*/  LDSM.16.MT88.4 R48, [R183+0xc800] ;  /* 0x00c80000b730783b */ /* 0x000f280000004200 */
[----:B-1----:R-:W-:Y:S02]  /*30af0*/  FADD.FTZ R0, R83, R38 ;  /* 0x0000002653007221 */ /* 0x002fe40000010000 */
[----:B------:R-:W-:Y:S04]  /*30b00*/  MUFU.EX2 R83, R241 ;  /* 0x000000f100537308 */ /* 0x000fe80000000800 */
[----:B------:R-:W-:Y:S01]  /*30b10*/  FADD.FTZ R2, R85, R0 ;  /* 0x0000000055027221 */ /* 0x000fe20000010000 */
[-CC-:B------:R-:W-:Y:S05]  /*30b20*/  FFMA.FTZ R0, R205, R36.reuse, -R39.reuse ;  /* 0x00000024cd007223 */ /* 0x180fea0000010827 */
[----:B------:R-:W-:Y:S01]  /*30b30*/  MUFU.EX2 R85, R239 ;  /* 0x000000ef00557308 */ /* 0x000fe20000000800 */
[----:B------:R-:W-:Y:S01]  /*30b40*/  FADD.FTZ R38, R88, R2 ;  /* 0x0000000258267221 */ /* 0x000fe20000010000 */
[-CC-:B------:R-:W-:Y:S03]  /*30b50*/  FFMA.FTZ R2, R206, R36.reuse, -R39.reuse ;  /* 0x00000024ce027223 */ /* 0x180fe60000010827 */
[----:B------:R-:W-:Y:S05]  /*30b60*/  FADD.FTZ R38, R76, R38 ;  /* 0x000000264c267221 */ /* 0x000fea0000010000 */
[----:B------:R1:W-:Y:S01]  /*30b70*/  MUFU.EX2 R98, R0 ;  /* 0x0000000000627308 */ /* 0x0003e20000000800 */
[C---:B---3--:R-:W-:Y:S09]  /*30b80*/  HMMA.16816.F32 R20, R40.reuse, R44, R20 ;  /* 0x0000002c2814723c */ /* 0x048ff20000001814 */
[----:B------:R-:W3:Y:S01]  /*30b90*/  MUFU.EX2 R95, R2 ;  /* 0x00000002005f7308 */ /* 0x000ee20000000800 */
[C---:B------:R-:W-:Y:S01]  /*30ba0*/  HMMA.16816.F32 R24, R40.reuse, R46, R24 ;  /* 0x0000002e2818723c */ /* 0x040fe20000001818 */
[----:B------:R-:W5:Y:S08]  /*30bb0*/  LDSM.16.MT88.4 R44, [R181+0xd000] ;  /* 0x00d00000b52c783b */ /* 0x000f700000004200 */
[----:B------:R-:W-:Y:S02]  /*30bc0*/  MUFU.EX2 R76, R244 ;  /* 0x000000f4004c7308 */ /* 0x000fe40000000800 */
[----:B-1----:R-:W-:Y:S01]  /*30bd0*/  FADD.FTZ R0, R66, R64 ;  /* 0x0000004042007221 */ /* 0x002fe20000010000 */
[C---:B----4-:R-:W-:Y:S03]  /*30be0*/  HMMA.16816.F32 R28, R40.reuse, R48, R28 ;  /* 0x00000030281c723c */ /* 0x050fe6000000181c */
[----:B------:R-:W-:Y:S03]  /*30bf0*/  FADD.FTZ R64, R67, R0 ;  /* 0x0000000043407221 */ /* 0x000fe60000010000 */
[----:B------:R-:W-:Y:S01]  /*30c00*/  HMMA.16816.F32 R32, R40, R50, R32 ;  /* 0x000000322820723c */ /* 0x000fe20000001820 */
[----:B------:R-:W1:Y:S04]  /*30c10*/  LDSM.16.MT88.4 R48, [R184+0xd000] ;  /* 0x00d00000b830783b */ /* 0x000e680000004200 */
[--C-:B------:R-:W-:Y:S02]  /*30c20*/  FFMA.FTZ R0, R96, R36, -R39.reuse ;  /* 0x0000002460007223 */ /* 0x100fe40000010827 */
[----:B------:R-:W-:Y:S02]  /*30c30*/  F2FP.F16.F32.PACK_AB R41, R72, R71 ;  /* 0x000000474829723e */ /* 0x000fe400000000ff */
[----:B------:R4:W-:Y:S02]  /*30c40*/  MUFU.EX2 R97, R0 ;  /* 0x0000000000617308 */ /* 0x0009e40000000800 */
[----:B------:R-:W-:Y:S02]  /*30c50*/  F2FP.F16.F32.PACK_AB R43, R125, R118 ;  /* 0x000000767d2b723e */ /* 0x000fe400000000ff */
[----:B------:R-:W-:Y:S02]  /*30c60*/  F2FP.F16.F32.PACK_AB R40, R75, R74 ;  /* 0x0000004a4b28723e */ /* 0x000fe400000000ff */
[----:B------:R-:W-:Y:S01]  /*30c70*/  F2FP.F16.F32.PACK_AB R42, R113, R104 ;  /* 0x00000068712a723e */ /* 0x000fe200000000ff */
[-CC-:B----4-:R-:W-:Y:S06]  /*30c80*/  FFMA.FTZ R0, R207, R36.reuse, -R39.reuse ;  /* 0x00000024cf007223 */ /* 0x190fec0000010827 */
[C---:B-----5:R-:W-:Y:S01]  /*30c90*/  HMMA.16816.F32 R4, R40.reuse, R44, R4 ;  /* 0x0000002c2804723c */ /* 0x060fe20000001804 */
[----:B------:R4:W5:Y:S05]  /*30ca0*/  MUFU.EX2 R96, R0 ;  /* 0x0000000000607308 */ /* 0x00096a0000000800 */
[C---:B------:R-:W-:Y:S01]  /*30cb0*/  HMMA.16816.F32 R8, R40.reuse, R46, R8 ;  /* 0x0000002e2808723c */ /* 0x040fe20000001808 */
[----:B------:R-:W2:Y:S05]  /*30cc0*/  LDSM.16.MT88.4 R44, [R182+0xd000] ;  /* 0x00d00000b62c783b */ /* 0x000eaa0000004200 */
[C---:B-1----:R-:W-:Y:S06]  /*30cd0*/  HMMA.16816.F32 R12, R40.reuse, R48, R12 ;  /* 0x00000030280c723c */ /* 0x042fec000000180c */
[C---:B------:R-:W-:Y:S01]  /*30ce0*/  HMMA.16816.F32 R16, R40.reuse, R50, R16 ;  /* 0x000000322810723c */ /* 0x040fe20000001810 */
[----:B------:R-:W1:Y:S04]  /*30cf0*/  LDSM.16.MT88.4 R48, [R183+0xd000] ;  /* 0x00d00000b730783b */ /* 0x000e680000004200 */
[----:B----4-:R-:W-:Y:S06]  /*30d00*/  FADD.FTZ R0, R82, R38 ;  /* 0x0000002652007221 */ /* 0x010fec0000010000 */
[----:B------:R-:W-:Y:S04]  /*30d10*/  FADD.FTZ R0, R81, R0 ;  /* 0x0000000051007221 */ /* 0x000fe80000010000 */
[----:B------:R-:W-:Y:S01]  /*30d20*/  FADD.FTZ R2, R87, R0 ;  /* 0x0000000057027221 */ /* 0x000fe20000010000 */
[----:B------:R-:W-:Y:S02]  /*30d30*/  FADD.FTZ R0, R65, R64 ;  /* 0x0000004041007221 */ /* 0x000fe40000010000 */
[----:B------:R-:W-:Y:S01]  /*30d40*/  LDSM.16.MT88.4 R64, [R182+0xf800] ;  /* 0x00f80000b640783b */ /* 0x000fe20000004200 */
[----:B------:R-:W-:Y:S01]  /*30d50*/  FADD.FTZ R38, R77, R2 ;  /* 0x000000024d267221 */ /* 0x000fe20000010000 */
[-CC-:B------:R-:W-:Y:S01]  /*30d60*/  FFMA.FTZ R2, R211, R36.reuse, -R39.reuse ;  /* 0x00000024d3027223 */ /* 0x180fe20000010827 */
[----:B------:R-:W-:Y:S01]  /*30d70*/  MUFU.EX2 R77, R243 ;  /* 0x000000f3004d7308 */ /* 0x000fe20000000800 */
[----:B------:R-:W-:Y:S01]  /*30d80*/  FADD.FTZ R68, R68, R0 ;  /* 0x0000000044447221 */ /* 0x000fe20000010000 */
[-CC-:B------:R-:W-:Y:S01]  /*30d90*/  FFMA.FTZ R0, R208, R36.reuse, -R39.reuse ;  /* 0x00000024d0007223 */ /* 0x180fe20000010827 */
[C---:B--2---:R-:W-:Y:S07]  /*30da0*/  HMMA.16816.F32 R20, R40.reuse, R44, R20 ;  /* 0x0000002c2814723c */ /* 0x044fee0000001814 */
[----:B------:R-:W-:Y:S01]  /*30db0*/  MUFU.EX2 R87, R2 ;  /* 0x0000000200577308 */ /* 0x000fe20000000800 */
[C---:B------:R-:W-:Y:S01]  /*30dc0*/  HMMA.16816.F32 R24, R40.reuse, R46, R24 ;  /* 0x0000002e2818723c */ /* 0x040fe20000001818 */
[----:B------:R-:W2:Y:S08]  /*30dd0*/  LDSM.16.MT88.4 R44, [R181+0xd800] ;  /* 0x00d80000b52c783b */ /* 0x000eb00000004200 */
[----:B------:R4:W-:Y:S01]  /*30de0*/  MUFU.EX2 R90, R0 ;  /* 0x00000000005a7308 */ /* 0x0009e20000000800 */
[C---:B-1----:R-:W-:Y:S06]  /*30df0*/  HMMA.16816.F32 R28, R40.reuse, R48, R28 ;  /* 0x00000030281c723c */ /* 0x042fec000000181c */
[----:B------:R-:W-:Y:S01]  /*30e00*/  HMMA.16816.F32 R32, R40, R50, R32 ;  /* 0x000000322820723c */ /* 0x000fe20000001820 */
[----:B------:R-:W1:Y:S06]  /*30e10*/  LDSM.16.MT88.4 R48, [R182+0xd800] ;  /* 0x00d80000b630783b */ /* 0x000e6c0000004200 */
[----:B------:R-:W-:Y:S01]  /*30e20*/  F2FP.F16.F32.PACK_AB R41, R102, R73 ;  /* 0x000000496629723e */ /* 0x000fe200000000ff */
[--C-:B----4-:R-:W-:Y:S03]  /*30e30*/  FFMA.FTZ R0, R209, R36, -R39.reuse ;  /* 0x00000024d1007223 */ /* 0x110fe60000010827 */
[----:B------:R-:W-:Y:S01]  /*30e40*/  F2FP.F16.F32.PACK_AB R43, R124, R105 ;  /* 0x000000697c2b723e */ /* 0x000fe200000000ff */
[----:B------:R4:W5:Y:S01]  /*30e50*/  MUFU.EX2 R89, R0 ;  /* 0x0000000000597308 */ /* 0x0009620000000800 */
[----:B------:R-:W-:Y:S02]  /*30e60*/  F2FP.F16.F32.PACK_AB R40, R100, R99 ;  /* 0x000000636428723e */ /* 0x000fe400000000ff */
[----:B------:R-:W-:Y:S07]  /*30e70*/  F2FP.F16.F32.PACK_AB R42, R108, R106 ;  /* 0x0000006a6c2a723e */ /* 0x000fee00000000ff */
[C---:B--2---:R-:W-:Y:S03]  /*30e80*/  HMMA.16816.F32 R4, R40.reuse, R44, R4 ;  /* 0x0000002c2804723c */ /* 0x044fe60000001804 */
[-CC-:B----4-:R-:W-:Y:S03]  /*30e90*/  FFMA.FTZ R0, R210, R36.reuse, -R39.reuse ;  /* 0x00000024d2007223 */ /* 0x190fe60000010827 */
[C---:B------:R-:W-:Y:S01]  /*30ea0*/  HMMA.16816.F32 R8, R40.reuse, R46, R8 ;  /* 0x0000002e2808723c */ /* 0x040fe20000001808 */
[----:B------:R-:W2:Y:S01]  /*30eb0*/  LDSM.16.MT88.4 R44, [R183+0xd800] ;  /* 0x00d80000b72c783b */ /* 0x000ea20000004200 */
[----:B------:R4:W5:Y:S04]  /*30ec0*/  MUFU.EX2 R88, R0 ;  /* 0x0000000000587308 */ /* 0x0009680000000800 */
[C---:B------:R-:W-:Y:S06]  /*30ed0*/  HMMA.16816.F32 R12, R40.reuse, R52, R12 ;  /* 0x00000034280c723c */ /* 0x040fec000000180c */
[C---:B------:R-:W-:Y:S01]  /*30ee0*/  HMMA.16816.F32 R16, R40.reuse, R54, R16 ;  /* 0x000000362810723c */ /* 0x040fe20000001810 */
[----:B------:R-:W3:Y:S05]  /*30ef0*/  LDSM.16.MT88.4 R52, [R181+0xe000] ;  /* 0x00e00000b534783b */ /* 0x000eea0000004200 */
[C---:B-1----:R-:W-:Y:S05]  /*30f00*/  HMMA.16816.F32 R20, R40.reuse, R48, R20 ;  /* 0x000000302814723c */ /* 0x042fea0000001814 */
[----:B----4-:R-:W-:Y:S01]  /*30f10*/  FADD.FTZ R0, R80, R38 ;  /* 0x0000002650007221 */ /* 0x010fe20000010000 */
[C---:B------:R-:W-:Y:S01]  /*30f20*/  HMMA.16816.F32 R24, R40.reuse, R50, R24 ;  /* 0x000000322818723c */ /* 0x040fe20000001818 */
[----:B------:R-:W1:Y:S04]  /*30f30*/  LDSM.16.MT88.4 R48, [R182+0xe000] ;  /* 0x00e00000b630783b */ /* 0x000e680000004200 */
[----:B------:R-:W-:Y:S06]  /*30f40*/  FADD.FTZ R0, R142, R0 ;  /* 0x000000008e007221 */ /* 0x000fec0000010000 */
[----:B------:R-:W-:Y:S01]  /*30f50*/  FADD.FTZ R2, R148, R0 ;  /* 0x0000000094027221 */ /* 0x000fe20000010000 */
[----:B------:R-:W-:Y:S02]  /*30f60*/  FADD.FTZ R0, R69, R68 ;  /* 0x0000004445007221 */ /* 0x000fe40000010000 */
[----:B------:R-:W-:Y:S01]  /*30f70*/  MUFU.EX2 R69, R247 ;  /* 0x000000f700457308 */ /* 0x000fe20000000800 */
[----:B------:R-:W-:Y:S01]  /*30f80*/  FADD.FTZ R38, R78, R2 ;  /* 0x000000024e267221 */ /* 0x000fe20000010000 */
[-CC-:B------:R-:W-:Y:S01]  /*30f90*/  FFMA.FTZ R2, R218, R36.reuse, -R39.reuse ;  /* 0x00000024da027223 */ /* 0x180fe20000010827 */
[C---:B--2---:R-:W-:Y:S03]  /*30fa0*/  HMMA.16816.F32 R28, R40.reuse, R44, R28 ;  /* 0x0000002c281c723c */ /* 0x044fe6000000181c */
[----:B------:R-:W-:Y:S01]  /*30fb0*/  FADD.FTZ R68, R70, R0 ;  /* 0x0000000046447221 */ /* 0x000fe20000010000 */
[--C-:B------:R-:W-:Y:S03]  /*30fc0*/  FFMA.FTZ R0, R217, R36, -R39.reuse ;  /* 0x00000024d9007223 */ /* 0x100fe60000010827 */
[----:B------:R-:W-:Y:S01]  /*30fd0*/  MUFU.EX2 R81, R2 ;  /* 0x0000000200517308 */ /* 0x000fe20000000800 */
[----:B------:R-:W-:Y:S01]  /*30fe0*/  HMMA.16816.F32 R32, R40, R46, R32 ;  /* 0x0000002e2820723c */ /* 0x000fe20000001820 */
[----:B------:R-:W2:Y:S06]  /*30ff0*/  LDSM.16.MT88.4 R44, [R181+0xe800] ;  /* 0x00e80000b52c783b */ /* 0x000eac0000004200 */
[----:B------:R-:W-:Y:S02]  /*31000*/  F2FP.F16.F32.PACK_AB R41, R126, R115 ;  /* 0x000000737e29723e */ /* 0x000fe400000000ff */
[----:B------:R4:W-:Y:S02]  /*31010*/  MUFU.EX2 R82, R0 ;  /* 0x0000000000527308 */ /* 0x0009e40000000800 */
[----:B------:R-:W-:Y:S02]  /*31020*/  F2FP.F16.F32.PACK_AB R43, R141, R133 ;  /* 0x000000858d2b723e */ /* 0x000fe400000000ff */
[----:B------:R-:W-:Y:S02]  /*31030*/  F2FP.F16.F32.PACK_AB R40, R111, R112 ;  /* 0x000000706f28723e */ /* 0x000fe400000000ff */
[----:B------:R-:W-:Y:S04]  /*31040*/  F2FP.F16.F32.PACK_AB R42, R127, R120 ;  /* 0x000000787f2a723e */ /* 0x000fe800000000ff */
[----:B------:R-:W-:Y:S03]  /*31050*/  MUFU.EX2 R78, R242 ;  /* 0x000000f2004e7308 */ /* 0x000fe60000000800 */
[C---:B---3--:R-:W-:Y:S07]  /*31060*/  HMMA.16816.F32 R4, R40.reuse, R52, R4 ;  /* 0x000000342804723c */ /* 0x048fee0000001804 */
[----:B------:R-:W-:Y:S01]  /*31070*/  MUFU.EX2 R70, R246 ;  /* 0x000000f600467308 */ /* 0x000fe20000000800 */
[----:B----4-:R-:W-:Y:S01]  /*31080*/  FADD.FTZ R0, R143, R38 ;  /* 0x000000268f007221 */ /* 0x010fe20000010000 */
[C---:B------:R-:W-:Y:S01]  /*31090*/  HMMA.16816.F32 R8, R40.reuse, R54, R8 ;  /* 0x000000362808723c */ /* 0x040fe20000001808 */
[----:B------:R-:W3:Y:S02]  /*310a0*/  LDSM.16.MT88.4 R52, [R184+0xe800] ;  /* 0x00e80000b834783b */ /* 0x000ee40000004200 */
[----:B------:R-:W-:Y:S03]  /*310b0*/  FADD.FTZ R2, R149, R0 ;  /* 0x0000000095027221 */ /* 0x000fe60000010000 */
[C---:B------:R-:W-:Y:S05]  /*310c0*/  HMMA.16816.F32 R12, R40.reuse, R56, R12 ;  /* 0x00000038280c723c */ /* 0x040fea000000180c */
[----:B------:R-:W-:Y:S01]  /*310d0*/  FADD.FTZ R2, R150, R2 ;  /* 0x0000000296027221 */ /* 0x000fe20000010000 */
[C---:B------:R-:W-:Y:S01]  /*310e0*/  HMMA.16816.F32 R16, R40.reuse, R58, R16 ;  /* 0x0000003a2810723c */ /* 0x040fe20000001810 */
[----:B------:R-:W4:Y:S04]  /*310f0*/  LDSM.16.MT88.4 R56, [R182+0xe800] ;  /* 0x00e80000b638783b */ /* 0x000f280000004200 */
[-CC-:B------:R-:W-:Y:S01]  /*31100*/  FFMA.FTZ R0, R219, R36.reuse, -R39.reuse ;  /* 0x00000024db007223 */ /* 0x180fe20000010827 */
[C---:B-1----:R-:W-:Y:S03]  /*31110*/  HMMA.16816.F32 R20, R40.reuse, R48, R20 ;  /* 0x000000302814723c */ /* 0x042fe60000001814 */
[----:B------:R-:W-:Y:S01]  /*31120*/  LDSM.16.MT88.4 R148, [R182+0x11800] ;  /* 0x01180000b694783b */ /* 0x000fe20000004200 */
[----:B------:R1:W-:Y:S01]  /*31130*/  MUFU.EX2 R80, R0 ;  /* 0x0000000000507308 */ /* 0x0003e20000000800 */
[----:B------:R-:W-:Y:S01]  /*31140*/  FADD.FTZ R38, R79, R2 ;  /* 0x000000024f267221 */ /* 0x000fe20000010000 */
[C---:B------:R-:W-:Y:S05]  /*31150*/  HMMA.16816.F32 R24, R40.reuse, R50, R24 ;  /* 0x000000322818723c */ /* 0x040fea0000001818 */
[----:B------:R-:W5:Y:S01]  /*31160*/  LDSM.16.MT88.4 R48, [R183+0xe800] ;  /* 0x00e80000b730783b */ /* 0x000f620000004200 */
[C---:B------:R-:W-:Y:S05]  /*31170*/  HMMA.16816.F32 R28, R40.reuse, R60, R28 ;  /* 0x0000003c281c723c */ /* 0x040fea000000181c */
[--C-:B------:R-:W-:Y:S01]  /*31180*/  FFMA.FTZ R2, R220, R36, -R39.reuse ;  /* 0x00000024dc027223 */ /* 0x100fe20000010827 */
[----:B------:R-:W-:Y:S01]  /*31190*/  HMMA.16816.F32 R32, R40, R62, R32 ;  /* 0x0000003e2820723c */ /* 0x000fe20000001820 */
[----:B------:R-:W5:Y:S02]  /*311a0*/  LDSM.16.MT88.4 R60, [R181+0xf000] ;  /* 0x00f00000b53c783b */ /* 0x000f640000004200 */
[----:B------:R5:W5:Y:S02]  /*311b0*/  MUFU.EX2 R79, R2 ;  /* 0x00000002004f7308 */ /* 0x000b640000000800 */
[----:B-1----:R-:W-:Y:S02]  /*311c0*/  FADD.FTZ R0, R71, R68 ;  /* 0x0000004447007221 */ /* 0x002fe40000010000 */
[----:B------:R-:W-:Y:S04]  /*311d0*/  F2FP.F16.F32.PACK_AB R41, R138, R129 ;  /* 0x000000818a29723e */ /* 0x000fe800000000ff */
[----:B------:R-:W-:Y:S02]  /*311e0*/  F2FP.F16.F32.PACK_AB R43, R147, R140 ;  /* 0x0000008c932b723e */ /* 0x000fe400000000ff */
[----:B------:R-:W-:Y:S02]  /*311f0*/  F2FP.F16.F32.PACK_AB R40, R117, R110 ;  /* 0x0000006e7528723e */ /* 0x000fe400000000ff */
[----:B------:R-:W-:Y:S07]  /*31200*/  F2FP.F16.F32.PACK_AB R42, R130, R123 ;  /* 0x0000007b822a723e */ /* 0x000fee00000000ff */
[C---:B--2---:R-:W-:Y:S06]  /*31210*/  HMMA.16816.F32 R4, R40.reuse, R44, R4 ;  /* 0x0000002c2804723c */ /* 0x044fec0000001804 */
[C---:B------:R-:W-:Y:S01]  /*31220*/  HMMA.16816.F32 R8, R40.reuse, R46, R8 ;  /* 0x0000002e2808723c */ /* 0x040fe20000001808 */
[----:B------:R-:W1:Y:S05]  /*31230*/  LDSM.16.MT88.4 R44, [R184+0xf000] ;  /* 0x00f00000b82c783b */ /* 0x000e6a0000004200 */
[C---:B---3--:R-:W-:Y:S06]  /*31240*/  HMMA.16816.F32 R12, R40.reuse, R52, R12 ;  /* 0x00000034280c723c */ /* 0x048fec000000180c */
[C---:B------:R-:W-:Y:S01]  /*31250*/  HMMA.16816.F32 R16, R40.reuse, R54, R16 ;  /* 0x000000362810723c */ /* 0x040fe20000001810 */
[----:B------:R-:W2:Y:S05]  /*31260*/  LDSM.16.MT88.4 R52, [R182+0xf000] ;  /* 0x00f00000b634783b */ /* 0x000eaa0000004200 */
[C---:B----4-:R-:W-:Y:S06]  /*31270*/  HMMA.16816.F32 R20, R40.reuse, R56, R20 ;  /* 0x000000382814723c */ /* 0x050fec0000001814 */
[C---:B------:R-:W-:Y:S01]  /*31280*/  HMMA.16816.F32 R24, R40.reuse, R58, R24 ;  /* 0x0000003a2818723c */ /* 0x040fe20000001818 */
[----:B------:R-:W-:Y:S05]  /*31290*/  LDSM.16.MT88.4 R56, [R181+0xf800] ;  /* 0x00f80000b538783b */ /* 0x000fea0000004200 */
[C---:B-----5:R-:W-:Y:S06]  /*312a0*/  HMMA.16816.F32 R28, R40.reuse, R48, R28 ;  /* 0x00000030281c723c */ /* 0x060fec000000181c */
[----:B------:R-:W-:Y:S01]  /*312b0*/  HMMA.16816.F32 R32, R40, R50, R32 ;  /* 0x000000322820723c */ /* 0x000fe20000001820 */
[----:B------:R-:W3:Y:S06]  /*312c0*/  LDSM.16.MT88.4 R48, [R183+0xf000] ;  /* 0x00f00000b730783b */ /* 0x000eec0000004200 */
[----:B------:R-:W-:Y:S04]  /*312d0*/  F2FP.F16.F32.PACK_AB R41, R145, R137 ;  /* 0x000000899129723e */ /* 0x000fe800000000ff */
[----:B------:R-:W-:Y:S02]  /*312e0*/  F2FP.F16.F32.PACK_AB R43, R144, R146 ;  /* 0x00000092902b723e */ /* 0x000fe400000000ff */
[----:B------:R-:W-:Y:S02]  /*312f0*/  F2FP.F16.F32.PACK_AB R40, R119, R116 ;  /* 0x000000747728723e */ /* 0x000fe400000000ff */
[----:B------:R-:W-:Y:S07]  /*31300*/  F2FP.F16.F32.PACK_AB R42, R107, R122 ;  /* 0x0000007a6b2a723e */ /* 0x000fee00000000ff */
[C---:B------:R-:W-:Y:S06]  /*31310*/  HMMA.16816.F32 R4, R40.reuse, R60, R4 ;  /* 0x0000003c2804723c */ /* 0x040fec0000001804 */
[C---:B------:R-:W-:Y:S01]  /*31320*/  HMMA.16816.F32 R8, R40.reuse, R62, R8 ;  /* 0x0000003e2808723c */ /* 0x040fe20000001808 */
[----:B------:R-:W4:Y:S05]  /*31330*/  LDSM.16.MT88.4 R60, [R184+0xf800] ;  /* 0x00f80000b83c783b */ /* 0x000f2a0000004200 */
[C---:B-1----:R-:W-:Y:S06]  /*31340*/  HMMA.16816.F32 R12, R40.reuse, R44, R12 ;  /* 0x0000002c280c723c */ /* 0x042fec000000180c */
[C---:B------:R-:W-:Y:S05]  /*31350*/  HMMA.16816.F32 R16, R40.reuse, R46, R16 ;  /* 0x0000002e2810723c */ /* 0x040fea0000001810 */
[----:B------:R-:W-:Y:S01]  /*31360*/  F2FP.F16.F32.PACK_AB R45, R109, R114 ;  /* 0x000000726d2d723e */ /* 0x000fe200000000ff */
[C---:B--2---:R-:W-:Y:S05]  /*31370*/  HMMA.16816.F32 R20, R40.reuse, R52, R20 ;  /* 0x000000342814723c */ /* 0x044fea0000001814 */
[----:B------:R-:W-:Y:S01]  /*31380*/  F2FP.F16.F32.PACK_AB R47, R103, R101 ;  /* 0x00000065672f723e */ /* 0x000fe200000000ff */
[C---:B------:R-:W-:Y:S01]  /*31390*/  HMMA.16816.F32 R24, R40.reuse, R54, R24 ;  /* 0x000000362818723c */ /* 0x040fe20000001818 */
[----:B------:R-:W1:Y:S04]  /*313a0*/  LDSM.16.MT88.4 R52, [R183+0xf800] ;  /* 0x00f80000b734783b */ /* 0x000e680000004200 */
[----:B------:R-:W-:Y:S01]  /*313b0*/  F2FP.F16.F32.PACK_AB R44, R95, R98 ;  /* 0x000000625f2c723e */ /* 0x000fe200000000ff */
[C---:B---3--:R-:W-:Y:S05]  /*313c0*/  HMMA.16816.F32 R28, R40.reuse, R48, R28 ;  /* 0x00000030281c723c */ /* 0x048fea000000181c */
[----:B------:R-:W-:Y:S01]  /*313d0*/  F2FP.F16.F32.PACK_AB R46, R96, R97 ;  /* 0x00000061602e723e */ /* 0x000fe200000000ff */
[----:B------:R-:W-:Y:S01]  /*313e0*/  HMMA.16816.F32 R32, R40, R50, R32 ;  /* 0x000000322820723c */ /* 0x000fe20000001820 */
[----:B------:R-:W2:Y:S05]  /*313f0*/  LDSM.16.MT88.4 R48, [R181+0x10000] ;  /* 0x01000000b530783b */ /* 0x000eaa0000004200 */
        /* <DEDUP_REMOVED lines=11> */
[C---:B------:R-:W-:Y:S05]  /*314b0*/  HMMA.16816.F32 R24, R44.reuse, R66, R24 ;  /* 0x000000422c18723c */ /* 0x040fea0000001818 */
[----:B------:R-:W-:Y:S01]  /*314c0*/  FADD.FTZ R64, R72, R0 ;  /* 0x0000000048407221 */ /* 0x000fe20000010000 */
[C---:B-1----:R-:W-:Y:S05]  /*314d0*/  HMMA.16816.F32 R28, R44.reuse, R52, R28 ;  /* 0x000000342c1c723c */ /* 0x042fea000000181c */
[----:B------:R-:W-:Y:S01]  /*314e0*/  FADD.FTZ R0, R121, R38 ;  /* 0x0000002679007221 */ /* 0x000fe20000010000 */
[----:B------:R-:W-:Y:S01]  /*314f0*/  HMMA.16816.F32 R32, R44, R54, R32 ;  /* 0x000000362c20723c */ /* 0x000fe20000001820 */
[----:B------:R-:W1:Y:S04]  /*31500*/  LDSM.16.MT88.4 R44, [R183+0x10000] ;  /* 0x01000000b72c783b */ /* 0x000e680000004200 */
[----:B------:R-:W-:Y:S01]  /*31510*/  FADD.FTZ R0, R131, R0 ;  /* 0x0000000083007221 */ /* 0x000fe20000010000 */
[C---:B--2---:R-:W-:Y:S03]  /*31520*/  HMMA.16816.F32 R4, R40.reuse, R48, R4 ;  /* 0x000000302804723c */ /* 0x044fe60000001804 */
[----:B------:R-:W2:Y:S02]  /*31530*/  LDSM.16.MT88.4 R52, [R181+0x10800] ;  /* 0x01080000b534783b */ /* 0x000ea40000004200 */
[----:B------:R-:W-:Y:S01]  /*31540*/  FADD.FTZ R0, R136, R0 ;  /* 0x0000000088007221 */ /* 0x000fe20000010000 */
[C---:B------:R-:W-:Y:S05]  /*31550*/  HMMA.16816.F32 R8, R40.reuse, R50, R8 ;  /* 0x000000322808723c */ /* 0x040fea0000001808 */
[-CC-:B------:R-:W-:Y:S01]  /*31560*/  FFMA.FTZ R48, R222, R36.reuse, -R39.reuse ;  /* 0x00000024de307223 */ /* 0x180fe20000010827 */
[C---:B---3--:R-:W-:Y:S05]  /*31570*/  HMMA.16816.F32 R12, R40.reuse, R56, R12 ;  /* 0x00000038280c723c */ /* 0x048fea000000180c */
[----:B------:R-:W-:Y:S01]  /*31580*/  FADD.FTZ R0, R74, R0 ;  /* 0x000000004a007221 */ /* 0x000fe20000010000 */
[C---:B------:R-:W-:Y:S01]  /*31590*/  HMMA.16816.F32 R16, R40.reuse, R58, R16 ;  /* 0x0000003a2810723c */ /* 0x040fe20000001810 */
[----:B------:R3:W-:Y:S01]  /*315a0*/  MUFU.EX2 R74, R48 ;  /* 0x00000030004a7308 */ /* 0x0007e20000000800 */
[----:B------:R-:W5:Y:S03]  /*315b0*/  LDSM.16.MT88.4 R56, [R184+0x10800] ;  /* 0x01080000b838783b */ /* 0x000f660000004200 */
[----:B------:R-:W-:Y:S01]  /*315c0*/  FADD.FTZ R2, R75, R0 ;  /* 0x000000004b027221 */ /* 0x000fe20000010000 */
[C---:B----4-:R-:W-:Y:S05]  /*315d0*/  HMMA.16816.F32 R20, R40.reuse, R60, R20 ;  /* 0x0000003c2814723c */ /* 0x050fea0000001814 */
[----:B------:R-:W4:Y:S01]  /*315e0*/  MUFU.EX2 R75, R245 ;  /* 0x000000f5004b7308 */ /* 0x000f220000000800 */
[----:B------:R-:W-:Y:S01]  /*315f0*/  FADD.FTZ R0, R118, R64 ;  /* 0x0000004076007221 */ /* 0x000fe20000010000 */
[C---:B------:R-:W-:Y:S01]  /*31600*/  HMMA.16816.F32 R24, R40.reuse, R62, R24 ;  /* 0x0000003e2818723c */ /* 0x040fe20000001818 */
[----:B------:R-:W5:Y:S03]  /*31610*/  LDSM.16.MT88.4 R60, [R182+0x10800] ;  /* 0x01080000b63c783b */ /* 0x000f660000004200 */
[----:B------:R-:W-:Y:S02]  /*31620*/  FADD.FTZ R38, R104, R2 ;  /* 0x0000000268267221 */ /* 0x000fe40000010000 */
[C---:B-1----:R-:W-:Y:S03]  /*31630*/  HMMA.16816.F32 R28, R40.reuse, R44, R28 ;  /* 0x0000002c281c723c */ /* 0x042fe6000000181c */
[----:B------:R-:W1:Y:S02]  /*31640*/  LDSM.16.MT88.4 R64, [R183+0x10800] ;  /* 0x01080000b740783b */ /* 0x000e640000004200 */
[----:B------:R-:W-:Y:S01]  /*31650*/  FADD.FTZ R2, R125, R0 ;  /* 0x000000007d027221 */ /* 0x000fe20000010000 */
[----:B------:R-:W-:Y:S05]  /*31660*/  HMMA.16816.F32 R32, R40, R46, R32 ;  /* 0x0000002e2820723c */ /* 0x000fea0000001820 */
[--C-:B---3--:R-:W-:Y:S01]  /*31670*/  FFMA.FTZ R48, R224, R36, -R39.reuse ;  /* 0x00000024e0307223 */ /* 0x108fe20000010827 */
[----:B------:R-:W-:Y:S01]  /*31680*/  FADD.FTZ R2, R73, R2 ;  /* 0x0000000249027221 */ /* 0x000fe20000010000 */
[----:B------:R-:W-:Y:S01]  /*31690*/  FADD.FTZ R0, R113, R38 ;  /* 0x0000002671007221 */ /* 0x000fe20000010000 */
[----:B------:R-:W-:Y:S01]  /*316a0*/  F2FP.F16.F32.PACK_AB R49, R85, R86 ;  /* 0x000000565531723e */ /* 0x000fe200000000ff */
[----:B------:R3:W1:Y:S01]  /*316b0*/  MUFU.EX2 R73, R48 ;  /* 0x0000003000497308 */ /* 0x0006620000000800 */
[----:B------:R-:W1:Y:S01]  /*316c0*/  LDSM.16.MT88.4 R44, [R181+0x11000] ;  /* 0x01100000b52c783b */ /* 0x000e620000004200 */
[----:B------:R-:W-:Y:S01]  /*316d0*/  FADD.FTZ R38, R99, R0 ;  /* 0x0000000063267221 */ /* 0x000fe20000010000 */
[----:B------:R-:W-:Y:S01]  /*316e0*/  FADD.FTZ R0, R102, R2 ;  /* 0x0000000266007221 */ /* 0x000fe20000010000 */
[--C-:B------:R-:W-:Y:S01]  /*316f0*/  FFMA.FTZ R2, R225, R36, -R39.reuse ;  /* 0x00000024e1027223 */ /* 0x100fe20000010827 */
[----:B------:R-:W-:Y:S01]  /*31700*/  F2FP.F16.F32.PACK_AB R51, R83, R84 ;  /* 0x000000545333723e */ /* 0x000fe200000000ff */
[----:B------:R-:W-:Y:S01]  /*31710*/  FADD.FTZ R38, R100, R38 ;  /* 0x0000002664267221 */ /* 0x000fe20000010000 */
[----:B------:R-:W-:Y:S03]  /*31720*/  F2FP.F16.F32.PACK_AB R50, R79, R80 ;  /* 0x000000504f32723e */ /* 0x000fe600000000ff */
[----:B------:R5:W-:Y:S01]  /*31730*/  MUFU.EX2 R72, R2 ;  /* 0x0000000200487308 */ /* 0x000be20000000800 */
[----:B------:R-:W-:Y:S01]  /*31740*/  FADD.FTZ R68, R105, R0 ;  /* 0x0000000069447221 */ /* 0x000fe20000010000 */
[----:B------:R-:W-:Y:S01]  /*31750*/  FADD.FTZ R0, R106, R38 ;  /* 0x000000266a007221 */ /* 0x000fe20000010000 */
[--C-:B------:R-:W-:Y:S01]  /*31760*/  FFMA.FTZ R38, R228, R36, -R39.reuse ;  /* 0x00000024e4267223 */ /* 0x100fe20000010827 */
[----:B------:R-:W-:Y:S02]  /*31770*/  F2FP.F16.F32.PACK_AB R41, R77, R78 ;  /* 0x0000004e4d29723e */ /* 0x000fe400000000ff */
[----:B------:R-:W-:Y:S01]  /*31780*/  FADD.FTZ R40, R108, R0 ;  /* 0x000000006c287221 */ /* 0x000fe20000010000 */
[----:B----4-:R-:W-:Y:S03]  /*31790*/  F2FP.F16.F32.PACK_AB R43, R75, R76 ;  /* 0x0000004c4b2b723e */ /* 0x010fe600000000ff */
[----:B------:R-:W4:Y:S01]  /*317a0*/  MUFU.EX2 R71, R38 ;  /* 0x0000002600477308 */ /* 0x000f220000000800 */
[----:B---3--:R-:W-:Y:S02]  /*317b0*/  F2FP.F16.F32.PACK_AB R48, R81, R82 ;  /* 0x000000525130723e */ /* 0x008fe400000000ff */
[-C--:B------:R-:W-:Y:S05]  /*317c0*/  MOV R108, R3.reuse ;  /* 0x00000003006c7202 */ /* 0x080fea0000000f00 */
[C---:B--2---:R-:W-:Y:S05]  /*317d0*/  HMMA.16816.F32 R4, R48.reuse, R52, R4 ;  /* 0x000000343004723c */ /* 0x044fea0000001804 */
[----:B-----5:R-:W-:Y:S01]  /*317e0*/  FADD.FTZ R2, R124, R68 ;  /* 0x000000447c027221 */ /* 0x020fe20000010000 */
[C---:B------:R-:W-:Y:S01]  /*317f0*/  HMMA.16816.F32 R8, R48.reuse, R54, R8 ;  /* 0x000000363008723c */ /* 0x040fe20000001808 */
[----:B------:R-:W2:Y:S01]  /*31800*/  LDSM.16.MT88.4 R52, [R184+0x11000] ;  /* 0x01100000b834783b */ /* 0x000ea20000004200 */
[----:B------:R-:W-:Y:S03]  /*31810*/  MUFU.EX2 R68, R248 ;  /* 0x000000f800447308 */ /* 0x000fe60000000800 */
[----:B------:R-:W-:Y:S01]  /*31820*/  FADD.FTZ R0, R115, R2 ;  /* 0x0000000273007221 */ /* 0x000fe20000010000 */
[C---:B------:R-:W-:Y:S05]  /*31830*/  HMMA.16816.F32 R12, R48.reuse, R56, R12 ;  /* 0x00000038300c723c */ /* 0x040fea000000180c */
[----:B------:R-:W-:Y:S01]  /*31840*/  FADD.FTZ R2, R112, R40 ;  /* 0x0000002870027221 */ /* 0x000fe20000010000 */
[C---:B------:R-:W-:Y:S01]  /*31850*/  HMMA.16816.F32 R16, R48.reuse, R58, R16 ;  /* 0x0000003a3010723c */ /* 0x040fe20000001810 */
[----:B------:R-:W3:Y:S04]  /*31860*/  LDSM.16.MT88.4 R56, [R182+0x11000] ;  /* 0x01100000b638783b */ /* 0x000ee80000004200 */
[----:B------:R-:W-:Y:S01]  /*31870*/  FADD.FTZ R0, R126, R0 ;  /* 0x000000007e007221 */ /* 0x000fe20000010000 */
[C---:B------:R-:W-:Y:S01]  /*31880*/  HMMA.16816.F32 R20, R48.reuse, R60, R20 ;  /* 0x0000003c3014723c */ /* 0x040fe20000001814 */
[----:B------:R5:W3:Y:S04]  /*31890*/  MUFU.EX2 R61, R166 ;  /* 0x000000a6003d7308 */ /* 0x000ae80000000800 */
[----:B------:R-:W-:Y:S01]  /*318a0*/  FADD.FTZ R2, R111, R2 ;  /* 0x000000026f027221 */ /* 0x000fe20000010000 */
[C---:B------:R-:W-:Y:S05]  /*318b0*/  HMMA.16816.F32 R24, R48.reuse, R62, R24 ;  /* 0x0000003e3018723c */ /* 0x040fea0000001818 */
[----:B------:R-:W-:Y:S01]  /*318c0*/  FADD.FTZ R0, R133, R0 ;  /* 0x0000000085007221 */ /* 0x000fe20000010000 */
[C---:B-1----:R-:W-:Y:S05]  /*318d0*/  HMMA.16816.F32 R28, R48.reuse, R64, R28 ;  /* 0x00000040301c723c */ /* 0x042fea000000181c */
[----:B------:R-:W-:Y:S01]  /*318e0*/  FADD.FTZ R2, R120, R2 ;  /* 0x0000000278027221 */ /* 0x000fe20000010000 */
[----:B------:R-:W-:Y:S01]  /*318f0*/  HMMA.16816.F32 R32, R48, R66, R32 ;  /* 0x000000423020723c */ /* 0x000fe20000001820 */
[----:B------:R-:W1:Y:S04]  /*31900*/  LDSM.16.MT88.4 R48, [R183+0x11000] ;  /* 0x01100000b730783b */ /* 0x000e680000004200 */
[----:B------:R-:W-:Y:S01]  /*31910*/  FADD.FTZ R0, R141, R0 ;  /* 0x000000008d007221 */ /* 0x000fe20000010000 */
[----:B------:R-:W-:Y:S01]  /*31920*/  FADD.FTZ R2, R127, R2 ;  /* 0x000000027f027221 */ /* 0x000fe20000010000 */
[----:B------:R-:W-:Y:S01]  /*31930*/  F2FP.F16.F32.PACK_AB R40, R73, R74 ;  /* 0x0000004a4928723e */ /* 0x000fe200000000ff */
[--C-:B------:R-:W-:Y:S01]  /*31940*/  FFMA.FTZ R60, R230, R36, -R39.reuse ;  /* 0x00000024e63c7223 */ /* 0x100fe20000010827 */
[----:B-----5:R-:W5:Y:S02]  /*31950*/  LDSM.16.MT88.4 R164, [R181+0x11800] ;  /* 0x01180000b5a4783b */ /* 0x020f640000004200 */
[----:B------:R-:W-:Y:S01]  /*31960*/  FADD.FTZ R0, R129, R0 ;  /* 0x0000000081007221 */ /* 0x000fe20000010000 */
[----:B------:R-:W-:Y:S01]  /*31970*/  FADD.FTZ R2, R110, R2 ;  /* 0x000000026e027221 */ /* 0x000fe20000010000 */
[----:B----4-:R-:W-:Y:S01]  /*31980*/  F2FP.F16.F32.PACK_AB R42, R71, R72 ;  /* 0x00000048472a723e */ /* 0x010fe200000000ff */
[----:B------:R-:W-:Y:S01]  /*31990*/  MUFU.EX2 R60, R60 ;  /* 0x0000003c003c7308 */ /* 0x000fe20000000800 */
[----:B------:R-:W-:Y:S01]  /*319a0*/  FADD.FTZ R0, R138, R0 ;  /* 0x000000008a007221 */ /* 0x000fe20000010000 */
[----:B------:R-:W-:Y:S01]  /*319b0*/  FADD.FTZ R2, R117, R2 ;  /* 0x0000000275027221 */ /* 0x000fe20000010000 */
[----:B------:R-:W-:Y:S02]  /*319c0*/  F2FP.F16.F32.PACK_AB R141, R69, R70 ;  /* 0x00000046458d723e */ /* 0x000fe400000000ff */
[----:B------:R-:W-:Y:S01]  /*319d0*/  FADD.FTZ R38, R140, R0 ;  /* 0x000000008c267221 */ /* 0x000fe20000010000 */
[C---:B------:R-:W-:Y:S05]  /*319e0*/  HMMA.16816.F32 R4, R40.reuse, R44, R4 ;  /* 0x0000002c2804723c */ /* 0x040fea0000001804 */
[----:B------:R-:W-:Y:S01]  /*319f0*/  FADD.FTZ R0, R123, R2 ;  /* 0x000000027b007221 */ /* 0x000fe20000010000 */
[C---:B------:R-:W-:Y:S05]  /*31a00*/  HMMA.16816.F32 R8, R40.reuse, R46, R8 ;  /* 0x0000002e2808723c */ /* 0x040fea0000001808 */
[----:B------:R-:W-:Y:S01]  /*31a10*/  FADD.FTZ R2, R147, R38 ;  /* 0x0000002693027221 */ /* 0x000fe20000010000 */
[C---:B--2---:R-:W-:Y:S05]  /*31a20*/  HMMA.16816.F32 R12, R40.reuse, R52, R12 ;  /* 0x00000034280c723c */ /* 0x044fea000000180c */
[----:B------:R-:W-:Y:S01]  /*31a30*/  FADD.FTZ R38, R130, R0 ;  /* 0x0000000082267221 */ /* 0x000fe20000010000 */
[C---:B------:R-:W-:Y:S05]  /*31a40*/  HMMA.16816.F32 R16, R40.reuse, R54, R16 ;  /* 0x000000362810723c */ /* 0x040fea0000001810 */
[----:B------:R-:W-:Y:S01]  /*31a50*/  FADD.FTZ R0, R137, R2 ;  /* 0x0000000289007221 */ /* 0x000fe20000010000 */
[C---:B---3--:R-:W-:Y:S05]  /*31a60*/  HMMA.16816.F32 R20, R40.reuse, R56, R20 ;  /* 0x000000382814723c */ /* 0x048fea0000001814 */
[----:B------:R-:W-:Y:S01]  /*31a70*/  FADD.FTZ R2, R116, R38 ;  /* 0x0000002674027221 */ /* 0x000fe20000010000 */
[C---:B------:R-:W-:Y:S05]  /*31a80*/  HMMA.16816.F32 R24, R40.reuse, R58, R24 ;  /* 0x0000003a2818723c */ /* 0x040fea0000001818 */
[--C-:B------:R-:W-:Y:S01]  /*31a90*/  FFMA.FTZ R38, R231, R36, -R39.reuse ;  /* 0x00000024e7267223 */ /* 0x100fe20000010827 */
[C---:B-1----:R-:W-:Y:S03]  /*31aa0*/  HMMA.16816.F32 R28, R40.reuse, R48, R28 ;  /* 0x00000030281c723c */ /* 0x042fe6000000181c */
[----:B------:R1:W2:Y:S02]  /*31ab0*/  MUFU.EX2 R45, R38 ;  /* 0x00000026002d7308 */ /* 0x0002a40000000800 */
[----:B------:R-:W-:Y:S01]  /*31ac0*/  FADD.FTZ R0, R145, R0 ;  /* 0x0000000091007221 */ /* 0x000fe20000010000 */
[----:B------:R-:W-:Y:S01]  /*31ad0*/  HMMA.16816.F32 R32, R40, R50, R32 ;  /* 0x000000322820723c */ /* 0x000fe20000001820 */
[----:B------:R-:W3:Y:S04]  /*31ae0*/  LDSM.16.MT88.4 R40, [R183+0x11800] ;  /* 0x01180000b728783b */ /* 0x000ee80000004200 */
[----:B------:R-:W-:Y:S01]  /*31af0*/  FADD.FTZ R2, R119, R2 ;  /* 0x0000000277027221 */ /* 0x000fe20000010000 */
[----:B------:R-:W-:Y:S02]  /*31b00*/  F2FP.F16.F32.PACK_AB R143, R61, R68 ;  /* 0x000000443d8f723e */ /* 0x000fe400000000ff */
[----:B------:R-:W-:Y:S03]  /*31b10*/  MOV R133, R3 ;  /* 0x0000000300857202 */ /* 0x000fe60000000f00 */
[----:B------:R-:W-:Y:S01]  /*31b20*/  FADD.FTZ R2, R122, R2 ;  /* 0x000000027a027221 */ /* 0x000fe20000010000 */
[----:B------:R-:W-:Y:S01]  /*31b30*/  MOV R138, R37 ;  /* 0x00000025008a7202 */ /* 0x000fe20000000f00 */
[----:B-1----:R-:W-:Y:S01]  /*31b40*/  FADD.FTZ R38, R146, R0 ;  /* 0x0000000092267221 */ /* 0x002fe20000010000 */
[-CC-:B------:R-:W-:Y:S01]  /*31b50*/  FFMA.FTZ R0, R128, R36.reuse, -R39.reuse ;  /* 0x0000002480007223 */ /* 0x180fe20000010827 */
[----:B------:R-:W-:Y:S01]  /*31b60*/  FFMA.FTZ R39, R233, R36, -R39 ;  /* 0x00000024e9277223 */ /* 0x000fe20000010827 */
[----:B--2---:R-:W-:Y:S01]  /*31b70*/  F2FP.F16.F32.PACK_AB R140, R45, R60 ;  /* 0x0000003c2d8c723e */ /* 0x004fe200000000ff */
[----:B------:R-:W-:Y:S01]  /*31b80*/  FADD.FTZ R38, R144, R38 ;  /* 0x0000002690267221 */ /* 0x000fe20000010000 */
[----:B------:R1:W-:Y:S10]  /*31b90*/  MUFU.EX2 R44, R0 ;  /* 0x00000000002c7308 */ /* 0x0003f40000000800 */
[----:B------:R-:W2:Y:S01]  /*31ba0*/  MUFU.EX2 R39, R39 ;  /* 0x0000002700277308 */ /* 0x000ea20000000800 */
[----:B-1----:R-:W-:Y:S01]  /*31bb0*/  FADD.FTZ R0, R107, R2 ;  /* 0x000000026b007221 */ /* 0x002fe20000010000 */
        /* <DEDUP_REMOVED lines=9> */
[C---:B-----5:R-:W-:Y:S05]  /*31c50*/  HMMA.16816.F32 R168, R140.reuse, R164, R4 ;  /* 0x000000a48ca8723c */ /* 0x060fea0000001804 */
        /* <DEDUP_REMOVED lines=9> */
[----:B------:R-:W-:Y:S02]  /*31cf0*/  FADD.FTZ R0, R92, R2 ;  /* 0x000000025c007221 */ /* 0x000fe40000010000 */
        /* <DEDUP_REMOVED lines=29> */
[----:B------:R-:W-:Y:S03]  /*31ed0*/  MOV R0, R227 ;  /* 0x000000e300007202 */ /* 0x000fe60000000f00 */
[----:B------:R1:W-:Y:S04]  /*31ee0*/  STL [R1+0x18], R4 ;  /* 0x0000180401007387 */ /* 0x0003e80000100800 */
[----:B------:R1:W-:Y:S04]  /*31ef0*/  STL [R1+0x1c], R2 ;  /* 0x00001c0201007387 */ /* 0x0003e80000100800 */
[----:B------:R1:W-:Y:S01]  /*31f00*/  STL [R1+0x14], R0 ;  /* 0x0000140001007387 */ /* 0x0003e20000100800 */
[----:B------:R-:W-:Y:S05]  /*31f10*/  @P0 BRA `(.L_x_3463) ;  /* 0xffffff7800b00947 */ /* 0x000fea000383ffff */
.L_x_3454:
        /* <DEDUP_REMOVED lines=16> */
.L_x_3480:
        /* <DEDUP_REMOVED lines=153> */
.L_x_3466:
        /* <DEDUP_REMOVED lines=8> */
.L_x_3467:
[----:B------:R-:W-:Y:S05]  /*32a30*/  BSYNC B0 ;  /* 0x0000000000007941 */ /* 0x000fea0003800000 */
.L_x_3465:
        /* <DEDUP_REMOVED lines=48> */
.L_x_3469:
[----:B------:R-:W-:Y:S05]  /*32d40*/  BSYNC B0 ;  /* 0x0000000000007941 */ /* 0x000fea0003800000 */
.L_x_3468:
        /* <DEDUP_REMOVED lines=41> */
.L_x_3471:
[----:B------:R-:W-:Y:S05]  /*32fe0*/  BSYNC B0 ;  /* 0x0000000000007941 */ /* 0x000fea0003800000 */
.L_x_3470:
        /* <DEDUP_REMOVED lines=15> */
.L_x_3473:
[----:B------:R-:W-:Y:S05]  /*330e0*/  BSYNC B0 ;  /* 0x0000000000007941 */ /* 0x000fea0003800000 */
.L_x_3472:
        /* <DEDUP_REMOVED lines=15> */
.L_x_3475:
[----:B------:R-:W-:Y:S05]  /*331e0*/  BSYNC B0 ;  /* 0x0000000000007941 */ /* 0x000fea0003800000 */
.L_x_3474:
[----:B-123--:R-:W-:Y:S02]  /*331f0*/  MOV R10, 0x50 ;  /* 0x00000050000a7802 */ /* 0x00efe40000000f00 */
[----:B------:R-:W-:-:S03]  /*33200*/  MOV R9, 0x0 ;  /* 0x0000000000097802 */ /* 0x000fc60000000f00 */
[----:B------:R-:W-:-:S04]  /*33210*/  IMAD.MOV.U32 R8, RZ, RZ, R10 ;  /* 0x000000ffff087224 */ /* 0x000fc800078e000a */
[----:B----4-:R-:W-:Y:S05]  /*33220*/  @P1 RET.REL.NODEC R8 `(_ZN5flash24flash_fwd_splitkv_kernelI23Flash_fwd_kernel_traitsILi64ELi64ELi256ELi4ELb0ELb0EN7cutlass6half_tE19Flash_kernel_traitsILi64ELi64ELi256ELi4ES3_EELb1ELb0ELb1ELb0ELb0ELb1ELb0ELb1EEEvNS_16Flash_fwd_paramsE) ;  /* 0xfffffccc08741950 */ /* 0x010fea0003c3ffff */
        /* <DEDUP_REMOVED lines=14> */
[----:B------:R-:W-:Y:S05]  /*33310*/  RET.REL.NODEC R2 `(_ZN5flash24flash_fwd_splitkv_kernelI23Flash_fwd_kernel_traitsILi64ELi64ELi256ELi4ELb0ELb0EN7cutlass6half_tE19Flash_kernel_traitsILi64ELi64ELi256ELi4ES3_EELb1ELb0ELb1ELb0ELb0ELb1ELb0ELb1EEEvNS_16Flash_fwd_paramsE) ;  /* 0xfffffccc02387950 */ /* 0x000fea0003c3ffff */
.L_x_3464:
[----:B-1----:R-:W-:Y:S01]  /*33320*/  IMAD.MOV.U32 R0, RZ, RZ, 0x2 ;  /* 0x00000002ff007424 */ /* 0x002fe200078e00ff */
[----:B-----5:R-:W-:Y:S01]  /*33330*/  MOV R2, R8 ;  /* 0x0000000800027202 */ /* 0x020fe20000000f00 */
[----:B------:R-:W-:Y:S01]  /*33340*/  IMAD.MOV.U32 R4, RZ, RZ, -0x1 ;  /* 0xffffffffff047424 */ /* 0x000fe200078e00ff */
[----:B------:R-:W-:-:S07]  /*33350*/  MOV R3, 0x1f ;  /* 0x0000001f00037802 */ /* 0x000fce0000000f00 */
[----:B--2---:R-:W-:Y:S05]  /*33360*/  WARPSYNC.COLLECTIVE R4, `(.L_x_3476) ;  /* 0x0000000004087348 */ /* 0x004fea0003c00000 */
[----:B------:R1:W3:Y:S02]  /*33370*/  SHFL.BFLY P0, R0, R2, R0, R3 ;  /* 0x0c00000002007389 */ /* 0x0002e40000000003 */
[----:B-123--:R-:W-:Y:S01]  /*33380*/  ENDCOLLECTIVE ;  /* 0x000000000000791b */ /* 0x00efe20003800000 */
.L_x_3476:
[----:B------:R-:W-:Y:S02]  /*33390*/  MOV R5, R0 ;  /* 0x0000000000057202 */ /* 0x000fe40000000f00 */
[----:B------:R-:W-:-:S03]  /*333a0*/  MOV R0, 0x1 ;  /* 0x0000000100007802 */ /* 0x000fc60000000f00 */
[----:B------:R-:W-:-:S04]  /*333b0*/  FADD.FTZ R5, R5, R8 ;  /* 0x0000000805057221 */ /* 0x000fc80000010000 */
[----:B------:R-:W-:-:S07]  /*333c0*/  IMAD.MOV.U32 R2, RZ, RZ, R5 ;  /* 0x000000ffff027224 */ /* 0x000fce00078e0005 */
[----:B------:R-:W-:Y:S05]  /*333d0*/  WARPSYNC.COLLECTIVE R4, `(.L_x_3477) ;  /* 0x0000000004087348 */ /* 0x000fea0003c00000 */
[----:B------:R1:W2:Y:S02]  /*333e0*/  SHFL.BFLY P0, R0, R2, R0, R3 ;  /* 0x0c00000002007389 */ /* 0x0002a40000000003 */
[----:B-12---:R-:W-:Y:S01]  /*333f0*/  ENDCOLLECTIVE ;  /* 0x000000000000791b */ /* 0x006fe20003800000 */
.L_x_3477:
[----:B------:R-:W-:Y:S01]  /*33400*/  IMAD.MOV.U32 R6, RZ, RZ, R0 ;  /* 0x000000ffff067224 */ /* 0x000fe200078e0000 */
[----:B------:R-:W-:Y:S02]  /*33410*/  MOV R0, 0x2 ;  /* 0x0000000200007802 */ /* 0x000fe40000000f00 */
[----:B------:R-:W-:Y:S01]  /*33420*/  MOV R2, R7 ;  /* 0x0000000700027202 */ /* 0x000fe20000000f00 */
[----:B------:R-:W-:-:S07]  /*33430*/  FADD.FTZ R17, R5, R6 ;  /* 0x0000000605117221 */ /* 0x000fce0000010000 */
[----:B------:R-:W-:Y:S05]  /*33440*/  WARPSYNC.COLLECTIVE R4, `(.L_x_3478) ;  /* 0x0000000004087348 */ /* 0x000fea0003c00000 */
[----:B------:R1:W2:Y:S02]  /*33450*/  SHFL.BFLY P0, R0, R2, R0, R3 ;  /* 0x0c00000002007389 */ /* 0x0002a40000000003 */
[----:B-12---:R-:W-:Y:S01]  /*33460*/  ENDCOLLECTIVE ;  /* 0x000000000000791b */ /* 0x006fe20003800000 */
.L_x_3478:
[----:B------:R-:W-:Y:S01]  /*33470*/  IMAD.MOV.U32 R2, RZ, RZ, R0 ;  /* 0x000000ffff027224 */ /* 0x000fe200078e0000 */
[----:B------:R-:W-:-:S03]  /*33480*/  MOV R0, 0x1 ;  /* 0x0000000100007802 */ /* 0x000fc60000000f00 */
[----:B------:R-:W-:-:S07]  /*33490*/  FADD.FTZ R2, R2, R7 ;  /* 0x0000000702027221 */ /* 0x000fce0000010000 */
[----:B------:R-:W-:Y:S05]  /*334a0*/  WARPSYNC.COLLECTIVE R4, `(.L_x_3479) ;  /* 0x0000000004087348 */ /* 0x000fea0003c00000 */
[----:B------:R1:W2:Y:S02]  /*334b0*/  SHFL.BFLY P0, R0, R2, R0, R3 ;  /* 0x0c00000002007389 */ /* 0x0002a40000000003 */
[----:B-12---:R-:W-:Y:S01]  /*334c0*/  ENDCOLLECTIVE ;  /* 0x000000000000791b */ /* 0x006fe20003800000 */
.L_x_3479:
[----:B------:R-:W-:Y:S01]  /*334d0*/  MOV R3, R0 ;  /* 0x0000000000037202 */ /* 0x000fe20000000f00 */
[----:B------:R-:W-:Y:S06]  /*334e0*/  BRA `(.L_x_3480) ;  /* 0xffffffe800cc7947 */ /* 0x000fec000383ffff */
.L_x_3481:
        /* <DEDUP_REMOVED lines=9> */
.L_x_7851:


//--------------------- .text._ZN5flash24flash_fwd_splitkv_kernelI23Flash_fwd_kernel_traitsILi64ELi64ELi256ELi4ELb0ELb0EN7cutlass6half_tE19Flash_kernel_traitsILi64ELi64ELi256ELi4ES3_EELb1ELb0ELb0ELb0ELb1ELb0ELb1ELb0EEEvNS_16Flash_fwd_paramsE --------------------------
	.section	.text._ZN5flash24flash_fwd_splitkv_kernelI23Flash_fwd_kernel_traitsILi64ELi64ELi256ELi4ELb0ELb0EN7cutlass6half_tE19Flash_kernel_traitsILi64ELi64ELi256ELi4ES3_EELb1ELb0ELb0ELb0ELb1ELb0ELb1ELb0EEEvNS_16Flash_fwd_paramsE,"ax",@progbits
	.align	128
        .global         _ZN5flash24flash_fwd_splitkv_kernelI23Flash_fwd_kernel_traitsILi64ELi64ELi256ELi4ELb0ELb0EN7cutlass6half_tE19Flash_kernel_traitsILi64ELi64ELi256ELi4ES3_EELb1ELb0ELb0ELb0ELb1ELb0ELb1ELb0EEEvNS_16Flash_fwd_paramsE
        .type           _ZN5flash24flash_fwd_splitkv_kernelI23Flash_fwd_kernel_traitsILi64ELi64ELi256ELi4ELb0ELb0EN7cutlass6half_tE19Flash_kernel_traitsILi64ELi64ELi256ELi4ES3_EELb1ELb0ELb0ELb0ELb1ELb0ELb1ELb0EEEvNS_16Flash_fwd_paramsE,@function
        .size           _ZN5flash24flash_fwd_splitkv_kernelI23Flash_fwd_kernel_traitsILi64ELi64ELi256ELi4ELb0ELb0EN7cutlass6half_tE19Flash_kernel_traitsILi64ELi64ELi256ELi4ES3_EELb1ELb0ELb0ELb0ELb1ELb0ELb1ELb0EEEvNS_16Flash_fwd_paramsE,(.L_x_7902 - _ZN5flash24flash_fwd_splitkv_kernelI23Flash_fwd_kernel_traitsILi64ELi64ELi256ELi4ELb0ELb0EN7cutlass6half_tE19Flash_kernel_traitsILi64ELi64ELi256ELi4ES3_EELb1ELb0ELb0ELb0ELb1ELb0ELb1ELb0EEEvNS_16Flash_fwd_paramsE)
        .other          _ZN5flash24flash_fwd_splitkv_kernelI23Flash_fwd_kernel_traitsILi64ELi64ELi256ELi4ELb0ELb0EN7cutlass6half_tE19Flash_kernel_traitsILi64ELi64ELi256ELi4ES3_EELb1ELb0ELb0ELb0ELb1ELb0ELb1ELb0EEEvNS_16Flash_fwd_paramsE,@"STO_CUDA_ENTRY STV_DEFAULT"
_ZN5flash24flash_fwd_splitkv_kernelI23Flash_fwd_kernel_traitsILi64ELi64ELi256ELi4ELb0ELb0EN7cutlass6half_tE19Flash_kernel_traitsILi64ELi64ELi256ELi4ES3_EELb1ELb0ELb0ELb0ELb1ELb0ELb1ELb0EEEvNS_16Flash_fwd_paramsE:
.text._ZN5flash24flash_fwd_splitkv_kernelI23Flash_fwd_kernel_traitsILi64ELi64ELi256ELi4ELb0ELb0EN7cutlass6half_tE19Flash_kernel_traitsILi64ELi64ELi256ELi4ES3_EELb1ELb0ELb0ELb0ELb1ELb0ELb1ELb0EEEvNS_16Flash_fwd_paramsE:
        /* <DEDUP_REMOVED lines=32> */
[----:B------:R-:W-:Y:S01]  /*0200*/  @UP3 UIADD3 UR13, UR13, 0x1, URZ ;  /* 0x000000010d0d3890 */ /* 0x000fe2000fffe03f */
[----:B------:R-:W-:Y:S01]  /*0210*/  PLOP3.LUT P0, PT, PT, PT, UP0, 0x80, 0x0 ;  /* 0x000000000000781c */ /* 0x000fe20003f0f008 */
[----:B------:R-:W-:Y:S02]  /*0220*/  @!UP2 ULOP3.LUT UR13, URZ, UR8, URZ, 0x33, !UPT ;  /* 0x000000083f0da292 */ /* 0x000fe4000f8e333f */
        /* <DEDUP_REMOVED lines=42> */
.L_x_3482:
[----:B------:R-:W-:-:S05]  /*04d0*/  ULDC UR5, c[0x0][0x2c8] ;  /* 0x0000b20000057ab9 */ /* 0x000fca0000000800 */
.L_x_3483:
        /* <DEDUP_REMOVED lines=50> */
[----:B------:R-:W-:Y:S02]  /*0800*/  UIMAD UR5, UR23, UR5, UR6 ;  /* 0x00000005170572a4 */ /* 0x000fe4000f8e0206 */
[----:B------:R-:W-:Y:S02]  /*0810*/  UIADD3 UR6, UR15, 0xff, URZ ;  /* 0x000000ff0f067890 */ /* 0x000fe4000fffe03f */
[----:B------:R-:W-:-:S11]  /*0820*/  UISETP.GT.U32.AND UP0, UPT, UR7, UR5, UPT ;  /* 0x000000050700728c */ /* 0x000fd6000bf04070 */
[----:B------:R-:W-:Y:S02]  /*0830*/  @!UP0 UIADD3 UR5, UR5, -UR7, URZ ;  /* 0x8000000705058290 */ /* 0x000fe4000fffe03f */
[----:B------:R-:W-:Y:S02]  /*0840*/  @!UP0 UIADD3 UR23, UR23, 0x1, URZ ;  /* 0x0000000117178890 */ /* 0x000fe4000fffe03f */
[----:B------:R-:W-:Y:S02]  /*0850*/  UISETP.GE.U32.AND UP2, UPT, UR5, UR7, UPT ;  /* 0x000000070500728c */ /* 0x000fe4000bf46070 */
[----:B------:R-:W-:Y:S02]  /*0860*/  UISETP.GE.AND UP0, UPT, UR12, URZ, UPT ;  /* 0x0000003f0c00728c */ /* 0x000fe4000bf06270 */
[----:B------:R-:W-:Y:S02]  /*0870*/  USHF.R.S32.HI UR5, URZ, 0x1f, UR6 ;  /* 0x0000001f3f057899 */ /* 0x000fe40008011406 */
[----:B------:R-:W-:-:S02]  /*0880*/  UIADD3 UR7, -UR19, 0x13f, UR18 ;  /* 0x0000013f13077890 */ /* 0x000fc4000fffe112 */
[----:B------:R-:W-:Y:S02]  /*0890*/  ULEA.HI UR6, UR5, UR6, URZ, 0x8 ;  /* 0x0000000605067291 */ /* 0x000fe4000f8f403f */
[----:B------:R-:W-:Y:S02]  /*08a0*/  UIADD3 UR7, UR7, UR14, UR15 ;  /* 0x0000000e07077290 */ /* 0x000fe4000fffe00f */
[----:B------:R-:W-:Y:S02]  /*08b0*/  @UP2 UIADD3 UR23, UR23, 0x1, URZ ;  /* 0x0000000117172890 */ /* 0x000fe4000fffe03f */
[----:B------:R-:W-:Y:S02]  /*08c0*/  USHF.R.S32.HI UR6, URZ, 0x8, UR6 ;  /* 0x000000083f067899 */ /* 0x000fe40008011406 */
[----:B------:R-:W-:Y:S02]  /*08d0*/  @!UP0 UIADD3 UR23, -UR23, URZ, URZ ;  /* 0x0000003f17178290 */ /* 0x000fe4000fffe13f */
[----:B------:R-:W-:-:S02]  /*08e0*/  @!UP1 ULOP3.LUT UR23, URZ, UR11, URZ, 0x33, !UPT ;  /* 0x0000000b3f179292 */ /* 0x000fc4000f8e333f */
[----:B------:R-:W-:Y:S01]  /*08f0*/  IMAD.U32 R2, RZ, RZ, UR6 ;  /* 0x00000006ff027e24 */ /* 0x000fe2000f8e00ff */
[----:B------:R-:W-:Y:S02]  /*0900*/  USHF.R.S32.HI UR6, URZ, 0x1f, UR7 ;  /* 0x0000001f3f067899 */ /* 0x000fe40008011407 */
[----:B------:R-:W-:Y:S01]  /*0910*/  UIMAD UR5, UR23, UR10, URZ ;  /* 0x0000000a170572a4 */ /* 0x000fe2000f8e023f */
[----:B------:R-:W-:Y:S01]  /*0920*/  IMAD.U32 R0, RZ, RZ, UR23 ;  /* 0x00000017ff007e24 */ /* 0x000fe2000f8e00ff */
[----:B------:R-:W-:-:S04]  /*0930*/  ULEA.HI UR6, UR6, UR7, URZ, 0x8 ;  /* 0x0000000706067291 */ /* 0x000fc8000f8f403f */
[----:B------:R-:W-:Y:S01]  /*0940*/  VIADDMNMX R0, R0, UR5, R2, PT ;  /* 0x0000000500007c46 */ /* 0x000fe2000b800102 */
[----:B------:R-:W-:Y:S01]  /*0950*/  USHF.R.S32.HI UR6, URZ, 0x8, UR6 ;  /* 0x000000083f067899 */ /* 0x000fe20008011406 */
[----:B------:R-:W1:Y:S02]  /*0960*/  S2R R2, SR_TID.X ;  /* 0x0000000000027919 */ /* 0x000e640000002100 */
[----:B------:R-:W-:-:S13]  /*0970*/  R2UR UR12, R0 ;  /* 0x00000000000c72ca */ /* 0x000fda00000e0000 */
[----:B------:R-:W-:-:S04]  /*0980*/  UISETP.LT.AND UP0, UPT, UR12, UR6, UPT ;  /* 0x000000060c00728c */ /* 0x000fc8000bf01270 */
[----:B------:R-:W-:-:S04]  /*0990*/  USEL UR12, UR12, UR6, UP0 ;  /* 0x000000060c0c7287 */ /* 0x000fc80008000000 */
[----:B------:R-:W-:-:S06]  /*09a0*/  UISETP.GE.AND UP0, UPT, UR5, UR12, UPT ;  /* 0x0000000c0500728c */ /* 0x000fcc000bf06270 */
[----:B------:R-:W-:-:S13]  /*09b0*/  PLOP3.LUT P0, PT, PT, PT, UP0, 0x80, 0x0 ;  /* 0x000000000000781c */ /* 0x000fda0003f0f008 */
[----:B-1----:R-:W-:Y:S05]  /*09c0*/  @!P0 BRA `(.L_x_3484) ;  /* 0x0000000400348947 */ /* 0x002fea0003800000 */
[----:B------:R-:W-:Y:S01]  /*09d0*/  SHF.R.S32.HI R0, RZ, 0x1f, R2 ;  /* 0x0000001fff007819 */ /* 0x000fe20000011402 */
[----:B------:R-:W-:Y:S01]  /*09e0*/  ULDC.64 UR6, c[0x0][0x2c0] ;  /* 0x0000b00000067ab9 */ /* 0x000fe20000000a00 */
[----:B------:R-:W-:Y:S01]  /*09f0*/  LOP3.LUT P6, RZ, R2, 0xf, RZ, 0xc0, !PT ;  /* 0x0000000f02ff7812 */ /* 0x000fe200078cc0ff */
[----:B------:R-:W-:Y:S01]  /*0a00*/  UIMAD UR6, UR10, UR6, UR13 ;  /* 0x000000060a0672a4 */ /* 0x000fe2000f8e020d */
[----:B------:R-:W-:-:S03]  /*0a10*/  LEA.HI R0, R0, R2, RZ, 0x4 ;  /* 0x0000000200007211 */ /* 0x000fc600078f20ff */
[----:B------:R-:W-:Y:S01]  /*0a20*/  UIMAD UR6, UR6, UR8, UR4 ;  /* 0x00000008060672a4 */ /* 0x000fe2000f8e0204 */
[----:B------:R-:W-:Y:S02]  /*0a30*/  LOP3.LUT R4, R0, 0x3ffffff0, RZ, 0xc0, !PT ;  /* 0x3ffffff000047812 */ /* 0x000fe400078ec0ff */
[----:B------:R-:W-:Y:S01]  /*0a40*/  SHF.R.S32.HI R0, RZ, 0x4, R0 ;  /* 0x00000004ff007819 */ /* 0x000fe20000011400 */
[----:B------:R-:W-:Y:S02]  /*0a50*/  UIMAD UR7, UR6, UR7, UR18 ;  /* 0x00000007060772a4 */ /* 0x000fe4000f8e0212 */
[----:B------:R-:W-:Y:S01]  /*0a60*/  IMAD.IADD R4, R2, 0x1, -R4 ;  /* 0x0000000102047824 */ /* 0x000fe200078e0a04 */
[----:B------:R-:W-:Y:S01]  /*0a70*/  ULDC UR4, c[0x0][0x2dc] ;  /* 0x0000b70000047ab9 */ /* 0x000fe20000000800 */
[----:B------:R-:W-:Y:S01]  /*0a80*/  UIADD3 UR18, -UR18, UR19, URZ ;  /* 0x0000001312127290 */ /* 0x000fe2000fffe13f */
[----:B------:R-:W-:Y:S01]  /*0a90*/  VIADD R9, R0, 0x8 ;  /* 0x0000000800097836 */ /* 0x000fe20000000000 */
[----:B------:R-:W-:Y:S01]  /*0aa0*/  UIMAD UR4, UR7, UR4, URZ ;  /* 0x00000004070472a4 */ /* 0x000fe2000f8e023f */
[----:B------:R-:W-:Y:S01]  /*0ab0*/  IMAD.SHL.U32 R4, R4, 0x4, RZ ;  /* 0x0000000404047824 */ /* 0x000fe200078e00ff */
[----:B------:R-:W-:Y:S01]  /*0ac0*/  USHF.R.S32.HI UR6, URZ, 0x1f, UR7 ;  /* 0x0000001f3f067899 */ /* 0x000fe20008011407 */
[C---:B------:R-:W-:Y:S01]  /*0ad0*/  VIADD R7, R0.reuse, 0x18 ;  /* 0x0000001800077836 */ /* 0x040fe20000000000 */
[----:B------:R-:W-:Y:S01]  /*0ae0*/  ISETP.GE.AND P5, PT, R9, UR18, PT ;  /* 0x0000001209007c0c */ /* 0x000fe2000bfa6270 */
[C---:B------:R-:W-:Y:S01]  /*0af0*/  VIADD R8, R0.reuse, 0x10 ;  /* 0x0000001000087836 */ /* 0x040fe20000000000 */
[--C-:B------:R-:W-:Y:S01]  /*0b00*/  SHF.R.S32.HI R5, RZ, 0x1f, R4.reuse ;  /* 0x0000001fff057819 */ /* 0x100fe20000011404 */
[----:B------:R-:W-:Y:S01]  /*0b10*/  IMAD.U32 R3, RZ, RZ, UR4 ;  /* 0x00000004ff037e24 */ /* 0x000fe2000f8e00ff */
[C---:B------:R-:W-:Y:S01]  /*0b20*/  ISETP.GE.AND P2, PT, R0.reuse, UR18, PT ;  /* 0x0000001200007c0c */ /* 0x040fe2000bf46270 */
[----:B------:R-:W-:Y:S01]  /*0b30*/  VIADD R6, R0, 0x20 ;  /* 0x0000002000067836 */ /* 0x000fe20000000000 */
[----:B------:R-:W-:Y:S01]  /*0b40*/  ISETP.GE.AND P1, PT, R8, UR18, PT ;  /* 0x0000001208007c0c */ /* 0x000fe2000bf26270 */
[----:B------:R-:W-:-:S03]  /*0b50*/  IMAD.WIDE R4, R0, 0x40, R4 ;  /* 0x0000004000047825 */ /* 0x000fc600078e0204 */
[----:B------:R-:W-:Y:S02]  /*0b60*/  ISETP.GE.AND P4, PT, R6, UR18, PT ;  /* 0x0000001206007c0c */ /* 0x000fe4000bf86270 */
[----:B------:R-:W-:Y:S01]  /*0b70*/  IADD3 R4, P0, R4, UR4, RZ ;  /* 0x0000000404047c10 */ /* 0x000fe2000ff1e0ff */
[----:B------:R-:W-:-:S03]  /*0b80*/  ULDC.64 UR4, c[0x0][0x288] ;  /* 0x0000a20000047ab9 */ /* 0x000fc60000000a00 */
[----:B------:R-:W-:Y:S01]  /*0b90*/  LEA.HI.X.SX32 R3, R3, R5, 0x1, P0 ;  /* 0x0000000503037211 */ /* 0x000fe200000f0eff */
[----:B------:R-:W-:Y:S01]  /*0ba0*/  VIADD R5, R0, 0x28 ;  /* 0x0000002800057836 */ /* 0x000fe20000000000 */
[----:B------:R-:W-:-:S04]  /*0bb0*/  LEA R10, P0, R4, UR4, 0x2 ;  /* 0x00000004040a7c11 */ /* 0x000fc8000f8010ff */
[----:B------:R-:W-:Y:S01]  /*0bc0*/  LEA.HI.X R11, R4, UR5, R3, 0x2, P0 ;  /* 0x00000005040b7c11 */ /* 0x000fe200080f1403 */
[C---:B------:R-:W-:Y:S01]  /*0bd0*/  VIADD R4, R0.reuse, 0x30 ;  /* 0x0000003000047836 */ /* 0x040fe20000000000 */
[----:B------:R-:W-:Y:S01]  /*0be0*/  ISETP.GE.AND P0, PT, R7, UR18, PT ;  /* 0x0000001207007c0c */ /* 0x000fe2000bf06270 */
[C---:B------:R-:W-:Y:S01]  /*0bf0*/  VIADD R3, R0.reuse, 0x38 ;  /* 0x0000003800037836 */ /* 0x040fe20000000000 */
[----:B------:R-:W-:Y:S01]  /*0c00*/  ISETP.GE.AND P3, PT, R5, UR18, PT ;  /* 0x0000001205007c0c */ /* 0x000fe2000bf66270 */
[----:B------:R-:W-:Y:S01]  /*0c10*/  @!P5 STG.E.128 desc[UR16][R10.64+0x800], RZ ;  /* 0x000800ff0a00d986 */ /* 0x000fe2000c101d10 */
[----:B------:R-:W-:Y:S01]  /*0c20*/  ISETP.GE.OR P5, PT, R0, UR18, P6 ;  /* 0x0000001200007c0c */ /* 0x000fe2000b7a6670 */
[----:B------:R-:W-:Y:S02]  /*0c30*/  ULDC.64 UR4, c[0x0][0x2b8] ;  /* 0x0000ae0000047ab9 */ /* 0x000fe40000000a00 */
[----:B------:R-:W-:Y:S01]  /*0c40*/  @!P2 STG.E.128 desc[UR16][R10.64], RZ ;  /* 0x000000ff0a00a986 */ /* 0x000fe2000c101d10 */
[----:B------:R-:W-:-:S03]  /*0c50*/  ISETP.GE.AND P2, PT, R4, UR18, PT ;  /* 0x0000001204007c0c */ /* 0x000fc6000bf46270 */
[----:B------:R-:W-:Y:S01]  /*0c60*/  @!P1 STG.E.128 desc[UR16][R10.64+0x1000], RZ ;  /* 0x001000ff0a009986 */ /* 0x000fe2000c101d10 */
[----:B------:R-:W-:-:S03]  /*0c70*/  ISETP.GE.AND P1, PT, R3, UR18, PT ;  /* 0x0000001203007c0c */ /* 0x000fc6000bf26270 */
[----:B------:R-:W-:Y:S01]  /*0c80*/  @!P0 STG.E.128 desc[UR16][R10.64+0x1800], RZ ;  /* 0x001800ff0a008986 */ /* 0x000fe2000c101d10 */
[----:B------:R-:W-:-:S03]  /*0c90*/  IADD3 R2, P0, R0, UR7, RZ ;  /* 0x0000000700027c10 */ /* 0x000fc6000ff1e0ff */
[----:B------:R-:W-:Y:S01]  /*0ca0*/  @!P4 STG.E.128 desc[UR16][R10.64+0x2000], RZ ;  /* 0x002000ff0a00c986 */ /* 0x000fe2000c101d10 */
[----:B------:R-:W-:Y:S02]  /*0cb0*/  LEA.HI.X.SX32 R0, R0, UR6, 0x1, P0 ;  /* 0x0000000600007c11 */ /* 0x000fe400080f0eff */
[C---:B------:R-:W-:Y:S01]  /*0cc0*/  LEA R12, P0, R2.reuse, UR4, 0x2 ;  /* 0x00000004020c7c11 */ /* 0x040fe2000f8010ff */
[----:B------:R-:W-:Y:S01]  /*0cd0*/  @!P3 STG.E.128 desc[UR16][R10.64+0x2800], RZ ;  /* 0x002800ff0a00b986 */ /* 0x000fe2000c101d10 */
[----:B------:R-:W-:Y:S02]  /*0ce0*/  ISETP.GE.OR P4, PT, R9, UR18, P6 ;  /* 0x0000001209007c0c */ /* 0x000fe4000b786670 */
[----:B------:R-:W-:Y:S01]  /*0cf0*/  LEA.HI.X R13, R2, UR5, R0, 0x2, P0 ;  /* 0x00000005020d7c11 */ /* 0x000fe200080f1400 */
[----:B------:R-:W-:Y:S01]  /*0d00*/  @!P5 IMAD.MOV.U32 R0, RZ, RZ, -0x800000 ;  /* 0xff800000ff00d424 */ /* 0x000fe200078e00ff */
[----:B------:R-:W-:Y:S01]  /*0d10*/  @!P2 STG.E.128 desc[UR16][R10.64+0x3000], RZ ;  /* 0x003000ff0a00a986 */ /* 0x000fe2000c101d10 */
[----:B------:R-:W-:-:S02]  /*0d20*/  ISETP.GE.OR P3, PT, R8, UR18, P6 ;  /* 0x0000001208007c0c */ /* 0x000fc4000b766670 */
[----:B------:R-:W-:Y:S01]  /*0d30*/  ISETP.GE.OR P2, PT, R7, UR18, P6 ;  /* 0x0000001207007c0c */ /* 0x000fe2000b746670 */
[----:B------:R-:W-:Y:S01]  /*0d40*/  @!P1 STG.E.128 desc[UR16][R10.64+0x3800], RZ ;  /* 0x003800ff0a009986 */ /* 0x000fe2000c101d10 */
[----:B------:R-:W-:Y:S02]  /*0d50*/  ISETP.GE.OR P1, PT, R6, UR18, P6 ;  /* 0x0000001206007c0c */ /* 0x000fe4000b726670 */
[----:B------:R-:W-:Y:S01]  /*0d60*/  ISETP.GE.OR P0, PT, R5, UR18, P6 ;  /* 0x0000001205007c0c */ /* 0x000fe2000b706670 */
[----:B------:R1:W-:Y:S01]  /*0d70*/  @!P5 STG.E desc[UR16][R12.64], R0 ;  /* 0x000000000c00d986 */ /* 0x0003e2000c101910 */
[----:B------:R-:W-:Y:S02]  /*0d80*/  ISETP.GE.OR P5, PT, R4, UR18, P6 ;  /* 0x0000001204007c0c */ /* 0x000fe4000b7a6670 */
[----:B------:R-:W-:-:S03]  /*0d90*/  ISETP.GE.OR P6, PT, R3, UR18, P6 ;  /* 0x0000001203007c0c */ /* 0x000fc6000b7c6670 */
[----:B------:R-:W-:Y:S02]  /*0da0*/  @!P3 IMAD.MOV.U32 R6, RZ, RZ, -0x800000 ;  /* 0xff800000ff06b424 */ /* 0x000fe400078e00ff */
[----:B------:R-:W-:Y:S02]  /*0db0*/  @!P2 IMAD.MOV.U32 R5, RZ, RZ, -0x800000 ;  /* 0xff800000ff05a424 */ /* 0x000fe400078e00ff */
[----:B------:R-:W-:Y:S01]  /*0dc0*/  @!P1 IMAD.MOV.U32 R4, RZ, RZ, -0x800000 ;  /* 0xff800000ff049424 */ /* 0x000fe200078e00ff */
[----:B------:R-:W-:Y:S01]  /*0dd0*/  @!P3 STG.E desc[UR16][R12.64+0x40], R6 ;  /* 0x000040060c00b986 */ /* 0x000fe2000c101910 */
[----:B------:R-:W-:-:S03]  /*0de0*/  @!P0 IMAD.MOV.U32 R2, RZ, RZ, -0x800000 ;  /* 0xff800000ff028424 */ /* 0x000fc600078e00ff */
        /* <DEDUP_REMOVED lines=8> */
[----:B-1----:R-:W-:-:S05]  /*0e70*/  MOV R0, 0xff800000 ;  /* 0xff80000000007802 */ /* 0x002fca0000000f00 */
[----:B------:R-:W-:Y:S01]  /*0e80*/  STG.E desc[UR16][R12.64+0xe0], R0 ;  /* 0x0000e0000c007986 */ /* 0x000fe2000c101910 */
[----:B------:R-:W-:Y:S05]  /*0e90*/  EXIT ;  /* 0x000000000000794d */ /* 0x000fea0003800000 */
.L_x_3484:
        /* <DEDUP_REMOVED lines=28> */
.L_x_3485:
        /* <DEDUP_REMOVED lines=34> */
[----:B------:R-:W-:Y:S01]  /*1280*/  IMAD.MOV R7, RZ, RZ, -R7 ;  /* 0x000000ffff077224 */ /* 0x000fe200078e0a07 */
[----:B------:R-:W-:Y:S02]  /*1290*/  MOV R3, UR4 ;  /* 0x0000000400037c02 */ /* 0x000fe40008000f00 */
[----:B------:R-:W1:Y:S01]  /*12a0*/  I2F.RP R8, R6 ;  /* 0x0000000600087306 */ /* 0x000e620000209400 */
[----:B------:R-:W-:Y:S01]  /*12b0*/  IMAD R21, R21, R7, UR9 ;  /* 0x0000000915157e24 */ /* 0x000fe2000f8e0207 */
[----:B------:R-:W-:-:S04]  /*12c0*/  IABS R3, R3 ;  /* 0x0000000300037213 */ /* 0x000fc80000000000 */
[----:B------:R-:W-:Y:S02]  /*12d0*/  SHF.R.S32.HI R20, RZ, 0x1f, R21 ;  /* 0x0000001fff147819 */ /* 0x000fe40000011415 */
[----:B-1----:R-:W1:Y:S02]  /*12e0*/  MUFU.RCP R8, R8 ;  /* 0x0000000800087308 */ /* 0x002e640000001000 */
[----:B-1----:R-:W-:-:S06]  /*12f0*/  IADD3 R8, R8, 0xffffffe, RZ ;  /* 0x0ffffffe08087810 */ /* 0x002fcc0007ffe0ff */
[----:B------:R-:W2:Y:S02]  /*1300*/  F2I.FTZ.U32.TRUNC.NTZ R9, R8 ;  /* 0x0000000800097305 */ /* 0x000ea4000021f000 */
[----:B--2---:R-:W-:Y:S02]  /*1310*/  IMAD.MOV R5, RZ, RZ, -R9 ;  /* 0x000000ffff057224 */ /* 0x004fe400078e0a09 */
        /* <DEDUP_REMOVED lines=22> */
[----:B------:R-:W-:Y:S01]  /*1480*/  IMAD.U32 R6, RZ, RZ, UR24 ;  /* 0x00000018ff067e24 */ /* 0x000fe2000f8e00ff */
[----:B------:R-:W-:Y:S01]  /*1490*/  @!P2 LOP3.LUT R3, RZ, R0, RZ, 0x33, !PT ;  /* 0x00000000ff03a212 */ /* 0x000fe200078e33ff */
[----:B------:R-:W-:Y:S01]  /*14a0*/  IMAD R0, R21, UR11, R4 ;  /* 0x0000000b15007c24 */ /* 0x000fe2000f8e0204 */
[----:B------:R-:W-:Y:S01]  /*14b0*/  UIADD3 UR6, UR25, UR6, URZ ;  /* 0x0000000619067290 */ /* 0x000fe2000fffe03f */
[----:B------:R-:W-:Y:S01]  /*14c0*/  MOV R7, UR25 ;  /* 0x0000001900077c02 */ /* 0x000fe20008000f00 */
[----:B------:R-:W-:Y:S01]  /*14d0*/  ULDC.64 UR8, c[0x0][0x260] ;  /* 0x0000980000087ab9 */ /* 0x000fe20000000a00 */
[----:B------:R-:W-:-:S02]  /*14e0*/  MOV R4, R6 ;  /* 0x0000000600047202 */ /* 0x000fc40000000f00 */
[----:B------:R-:W-:Y:S01]  /*14f0*/  SHF.R.S32.HI R10, RZ, 0x1f, R3 ;  /* 0x0000001fff0a7819 */ /* 0x000fe20000011403 */
[----:B------:R-:W-:Y:S01]  /*1500*/  IMAD.U32 R5, RZ, RZ, UR6 ;  /* 0x00000006ff057e24 */ /* 0x000fe2000f8e00ff */
[----:B------:R-:W-:Y:S01]  /*1510*/  ULDC.64 UR6, c[0x0][0x238] ;  /* 0x00008e0000067ab9 */ /* 0x000fe20000000a00 */
[----:B------:R-:W-:Y:S01]  /*1520*/  MOV R11, R3 ;  /* 0x00000003000b7202 */ /* 0x000fe20000000f00 */
        /* <DEDUP_REMOVED lines=8> */
[----:B------:R-:W-:Y:S02]  /*15b0*/  IMAD R0, R3, UR9, R0 ;  /* 0x0000000903007c24 */ /* 0x000fe4000f8e0200 */
[----:B------:R-:W-:-:S03]  /*15c0*/  IMAD.MOV.U32 R26, RZ, RZ, R4 ;  /* 0x000000ffff1a7224 */ /* 0x000fc600078e0004 */
[----:B------:R-:W-:Y:S01]  /*15d0*/  IADD3 R0, R5, R0, RZ ;  /* 0x0000000005007210 */ /* 0x000fe20007ffe0ff */
[----:B------:R-:W-:Y:S06]  /*15e0*/  BRA `(.L_x_3487) ;  /* 0x0000000400487947 */ /* 0x000fec0003800000 */
.L_x_3486:
        /* <DEDUP_REMOVED lines=46> */
.L_x_3488:
        /* <DEDUP_REMOVED lines=9> */
[----:B------:R-:W-:Y:S01]  /*1960*/  MOV R21, UR22 ;  /* 0x0000001600157c02 */ /* 0x000fe20008000f00 */
[----:B------:R-:W-:Y:S01]  /*1970*/  UIADD3 UR6, UR27, UR6, URZ ;  /* 0x000000061b067290 */ /* 0x000fe2000fffe03f */
[----:B------:R-:W-:Y:S01]  /*1980*/  MOV R7, UR27 ;  /* 0x0000001b00077c02 */ /* 0x000fe20008000f00 */
[----:B------:R-:W-:-:S02]  /*1990*/  IMAD.U32 R6, RZ, RZ, UR26 ;  /* 0x0000001aff067e24 */ /* 0x000fc4000f8e00ff */
[-C--:B-1----:R-:W-:Y:S02]  /*19a0*/  IMAD R0, R10, R4.reuse, RZ ;  /* 0x000000040a007224 */ /* 0x082fe400078e02ff */
        /* <DEDUP_REMOVED lines=22> */
.L_x_3487:
        /* <DEDUP_REMOVED lines=13> */
[----:B------:R-:W-:Y:S01]  /*1be0*/  @!UP0 ULDC.64 UR6, c[0x0][0x228] ;  /* 0x00008a0000068ab9 */ /* 0x000fe20000000a00 */
[----:B------:R-:W-:Y:S01]  /*1bf0*/  @UP0 ULDC.64 UR8, c[0x0][0x240] ;  /* 0x0000900000080ab9 */ /* 0x000fe20000000a00 */
[----:B------:R-:W-:Y:S01]  /*1c00*/  IMAD.IADD R3, R2, 0x1, -R3 ;  /* 0x0000000102037824 */ /* 0x000fe200078e0a03 */
[----:B------:R-:W-:Y:S01]  /*1c10*/  @!UP0 UIMAD UR22, UR22, UR6, URZ ;  /* 0x00000006161682a4 */ /* 0x000fe2000f8e023f */
[----:B------:R-:W-:Y:S01]  /*1c20*/  ISETP.GE.AND P2, PT, R19, UR20, PT ;  /* 0x0000001413007c0c */ /* 0x000fe2000bf46270 */
[----:B------:R-:W-:Y:S01]  /*1c30*/  @UP0 UIMAD.WIDE.U32 UR26, UR21, UR8, URZ ;  /* 0x00000008151a02a5 */ /* 0x000fe2000f8e003f */
[----:B------:R-:W-:Y:S01]  /*1c40*/  IMAD.SHL.U32 R25, R3, 0x8, RZ ;  /* 0x0000000803197824 */ /* 0x000fe200078e00ff */
[----:B------:R-:W-:Y:S01]  /*1c50*/  @!UP0 UIMAD.WIDE.U32 UR28, UR13, UR6, URZ ;  /* 0x000000060d1c82a5 */ /* 0x000fe2000f8e003f */
[----:B------:R-:W-:Y:S01]  /*1c60*/  LOP3.LUT R22, R22, 0x1c0, RZ, 0xc0, !PT ;  /* 0x000001c016167812 */ /* 0x000fe200078ec0ff */
[----:B------:R-:W2:Y:S01]  /*1c70*/  @!P3 LDC.64 R4, c[0x0][0x240] ;  /* 0x00009000ff04bb82 */ /* 0x000ea20000000a00 */
[----:B------:R-:W-:Y:S01]  /*1c80*/  @!UP0 UIMAD UR7, UR13, UR7, UR22 ;  /* 0x000000070d0782a4 */ /* 0x000fe2000f8e0216 */
[--C-:B------:R-:W-:Y:S01]  /*1c90*/  SHF.R.S32.HI R24, RZ, 0x1f, R25.reuse ;  /* 0x0000001fff187819 */ /* 0x100fe20000011419 */
[----:B------:R-:W-:Y:S01]  /*1ca0*/  @UP0 UIMAD UR9, UR21, UR9, UR27 ;  /* 0x00000009150902a4 */ /* 0x000fe2000f8e021b */
[----:B------:R-:W-:Y:S01]  /*1cb0*/  LOP3.LUT R7, R22, 0x38, R25, 0xf8, !PT ;  /* 0x0000003816077812 */ /* 0x000fe200078ef819 */
[----:B------:R-:W-:Y:S01]  /*1cc0*/  @!UP0 UIADD3 UR9, UR29, UR7, URZ ;  /* 0x000000071d098290 */ /* 0x000fe2000fffe03f */
[----:B------:R-:W-:Y:S01]  /*1cd0*/  SHF.R.U32.HI R22, RZ, 0x3, R22 ;  /* 0x00000003ff167819 */ /* 0x000fe20000011616 */
[----:B------:R-:W-:Y:S01]  /*1ce0*/  @!UP0 UMOV UR26, UR28 ;  /* 0x0000001c001a8c82 */ /* 0x000fe20008000000 */
[----:B------:R-:W3:Y:S01]  /*1cf0*/  @!P3 LDC.64 R14, c[0x0][0x210] ;  /* 0x00008400ff0ebb82 */ /* 0x000ee20000000a00 */
[----:B------:R-:W-:Y:S01]  /*1d00*/  IADD3 R6, P1, R25, UR26, RZ ;  /* 0x0000001a19067c10 */ /* 0x000fe2000ff3e0ff */
[----:B------:R-:W-:Y:S01]  /*1d10*/  USHF.R.S32.HI UR22, URZ, 0x1f, UR4 ;  /* 0x0000001f3f167899 */ /* 0x000fe20008011404 */
[----:B------:R-:W-:Y:S01]  /*1d20*/  LOP3.LUT R22, R7, R22, RZ, 0x3c, !PT ;  /* 0x0000001607167212 */ /* 0x000fe200078e3cff */
[----:B------:R-:W-:Y:S01]  /*1d30*/  ULDC.64 UR6, c[0x0][0x258] ;  /* 0x0000960000067ab9 */ /* 0x000fe20000000a00 */
[----:B------:R-:W-:Y:S01]  /*1d40*/  IADD3.X R7, R24, UR9, RZ, P1, !PT ;  /* 0x0000000918077c10 */ /* 0x000fe20008ffe4ff */
[----:B------:R-:W-:Y:S01]  /*1d50*/  UIMAD UR22, UR22, UR6, URZ ;  /* 0x00000006161672a4 */ /* 0x000fe2000f8e023f */
[----:B------:R-:W-:Y:S01]  /*1d60*/  IMAD.U32 R16, RZ, RZ, UR6 ;  /* 0x00000006ff107e24 */ /* 0x000fe2000f8e00ff */
[----:B------:R-:W4:Y:S01]  /*1d70*/  @!P2 LDC.64 R8, c[0x0][0x240] ;  /* 0x00009000ff08ab82 */ /* 0x000f220000000a00 */
[----:B------:R-:W-:Y:S01]  /*1d80*/  SHF.R.S32.HI R13, RZ, 0x1f, R12 ;  /* 0x0000001fff0d7819 */ /* 0x000fe2000001140c */
[----:B------:R-:W-:Y:S01]  /*1d90*/  UIMAD UR7, UR4, UR7, UR22 ;  /* 0x00000007040772a4 */ /* 0x000fe2000f8e0216 */
[----:B------:R-:W-:Y:S01]  /*1da0*/  IMAD.WIDE.U32 R16, R16, UR4, R6 ;  /* 0x0000000410107c25 */ /* 0x000fe2000f8e0006 */
[----:B------:R-:W5:Y:S01]  /*1db0*/  @!P2 S2R R32, SR_CgaCtaId ;  /* 0x000000000020a919 */ /* 0x000f620000008800 */
[----:B------:R-:W-:Y:S01]  /*1dc0*/  UIADD3 UR21, UR12, -0x1, URZ ;  /* 0xffffffff0c157890 */ /* 0x000fe2000fffe03f */
[----:B------:R-:W-:Y:S01]  /*1dd0*/  LEA.HI R242, R191, R2, RZ, 0x4 ;  /* 0x00000002bff27211 */ /* 0x000fe200078f20ff */
[----:B------:R-:W-:Y:S01]  /*1de0*/  VIADD R18, R12, 0x20 ;  /* 0x000000200c127836 */ /* 0x000fe20000000000 */
[----:B------:R-:W4:Y:S01]  /*1df0*/  S2UR UR8, SR_CgaCtaId ;  /* 0x00000000000879c3 */ /* 0x000f220000008800 */
[----:B-1----:R-:W-:Y:S01]  /*1e00*/  IMAD.WIDE R28, R28, 0x40, R12 ;  /* 0x000000401c1c7825 */ /* 0x002fe200078e020c */
[----:B------:R-:W-:Y:S01]  /*1e10*/  @!P3 MOV R30, R16 ;  /* 0x00000010001eb202 */ /* 0x000fe20000000f00 */
[----:B------:R-:W-:Y:S01]  /*1e20*/  USHF.L.U32 UR22, UR21, 0x8, URZ ;  /* 0x0000000815167899 */ /* 0x000fe2000800063f */
[----:B------:R-:W-:Y:S01]  /*1e30*/  ISETP.GE.AND P6, PT, R18, UR20, PT ;  /* 0x0000001412007c0c */ /* 0x000fe2000bfc6270 */
[-C--:B--2---:R-:W-:Y:S01]  /*1e40*/  @!P3 IMAD R23, R29, R4.reuse, RZ ;  /* 0x000000041d17b224 */ /* 0x084fe200078e02ff */
[----:B------:R-:W-:Y:S01]  /*1e50*/  UMOV UR4, 0x400 ;  /* 0x0000040000047882 */ /* 0x000fe20000000000 */
[----:B------:R-:W-:Y:S01]  /*1e60*/  VIADD R31, R17, UR7 ;  /* 0x00000007111f7c36 */ /* 0x000fe20008000000 */
[----:B------:R-:W1:Y:S01]  /*1e70*/  @!P2 LDC.64 R6, c[0x0][0x210] ;  /* 0x00008400ff06ab82 */ /* 0x000e620000000a00 */
[C---:B------:R-:W-:Y:S01]  /*1e80*/  @!P2 IADD3 R17, P1, R28.reuse, 0x10, RZ ;  /* 0x000000101c11a810 */ /* 0x040fe20007f3e0ff */
[C---:B------:R-:W-:Y:S01]  /*1e90*/  @!P3 IMAD R23, R28.reuse, R5, R23 ;  /* 0x000000051c17b224 */ /* 0x040fe200078e0217 */
[----:B------:R-:W-:Y:S01]  /*1ea0*/  UIADD3 UR25, -UR22, UR15, URZ ;  /* 0x0000000f16197290 */ /* 0x000fe2000fffe13f */
[----:B------:R-:W-:Y:S01]  /*1eb0*/  @!P3 IMAD.WIDE.U32 R36, R28, R4, R30 ;  /* 0x000000041c24b225 */ /* 0x000fe200078e001e */
[----:B------:R-:W-:Y:S01]  /*1ec0*/  USHF.L.U32 UR6, UR11, 0x5, URZ ;  /* 0x000000050b067899 */ /* 0x000fe2000800063f */
[----:B------:R-:W-:-:S02]  /*1ed0*/  LOP3.LUT R247, R242, 0xfffffff0, RZ, 0xc0, !PT ;  /* 0xfffffff0f2f77812 */ /* 0x000fc400078ec0ff */
[----:B------:R-:W-:Y:S01]  /*1ee0*/  @!P2 IMAD.X R5, RZ, RZ, R29, P1 ;  /* 0x000000ffff05a224 */ /* 0x000fe200008e061d */
[----:B---3--:R-:W-:Y:S01]  /*1ef0*/  @!P3 LEA R34, P1, R36, R14, 0x1 ;  /* 0x0000000e2422b211 */ /* 0x008fe200078208ff */
[----:B------:R-:W-:Y:S01]  /*1f00*/  IMAD.SHL.U32 R4, R27, 0x8, RZ ;  /* 0x000000081b047824 */ /* 0x000fe200078e00ff */
[----:B------:R-:W-:Y:S01]  /*1f10*/  ISETP.GE.AND P5, PT, R12, UR25, PT ;  /* 0x000000190c007c0c */ /* 0x000fe2000bfa6270 */
[----:B------:R-:W-:Y:S01]  /*1f20*/  @!P3 IMAD.IADD R23, R37, 0x1, R23 ;  /* 0x000000012517b824 */ /* 0x000fe200078e0217 */
[----:B------:R-:W-:Y:S01]  /*1f30*/  IADD3 R247, -R247, R2, RZ ;  /* 0x00000002f7f77210 */ /* 0x000fe20007ffe1ff */
[-C--:B----4-:R-:W-:Y:S01]  /*1f40*/  @!P2 IMAD R14, R5, R8.reuse, RZ ;  /* 0x00000008050ea224 */ /* 0x090fe200078e02ff */
[----:B------:R-:W-:Y:S01]  /*1f50*/  LOP3.LUT R22, R22, 0xfffffe00, R4, 0xf8, !PT ;  /* 0xfffffe0016167812 */ /* 0x000fe200078ef804 */
[----:B------:R-:W-:Y:S01]  /*1f60*/  ULEA UR4, UR8, UR4, 0x18 ;  /* 0x0000000408047291 */ /* 0x000fe2000f8ec03f */
[----:B------:R-:W2:Y:S01]  /*1f70*/  @!P6 LDC.64 R4, c[0x0][0x240] ;  /* 0x00009000ff04eb82 */ /* 0x000ea20000000a00 */
[----:B------:R-:W-:Y:S01]  /*1f80*/  @!P3 LEA.HI.X R35, R36, R15, R23, 0x1, P1 ;  /* 0x0000000f2423b211 */ /* 0x000fe200008f0c17 */
[----:B------:R-:W-:Y:S01]  /*1f90*/  VIADD R23, R12, 0x30 ;  /* 0x000000300c177836 */ /* 0x000fe20000000000 */
[----:B------:R-:W3:Y:S01]  /*1fa0*/  @!P6 S2R R15, SR_CgaCtaId ;  /* 0x00000000000fe919 */ /* 0x000ee20000008800 */
[----:B------:R-:W-:Y:S01]  /*1fb0*/  @!P2 IMAD.MOV.U32 R38, RZ, RZ, R16 ;  /* 0x000000ffff26a224 */ /* 0x000fe200078e0010 */
[----:B------:R-:W-:Y:S01]  /*1fc0*/  LEA R246, R22, UR4, 0x1 ;  /* 0x0000000416f67c11 */ /* 0x000fe2000f8e08ff */
[----:B------:R-:W-:Y:S01]  /*1fd0*/  @!P2 IMAD.MOV.U32 R39, RZ, RZ, R31 ;  /* 0x000000ffff27a224 */ /* 0x000fe200078e001f */
[----:B------:R-:W-:Y:S01]  /*1fe0*/  ISETP.GE.AND P1, PT, R23, UR20, PT ;  /* 0x0000001417007c0c */ /* 0x000fe2000bf26270 */
[C---:B------:R-:W-:Y:S01]  /*1ff0*/  @!P2 IMAD R9, R17.reuse, R9, R14 ;  /* 0x000000091109a224 */ /* 0x040fe200078e020e */
[----:B------:R-:W-:Y:S01]  /*2000*/  @!P2 MOV R14, 0x400 ;  /* 0x00000400000ea802 */ /* 0x000fe20000000f00 */
[----:B------:R-:W-:Y:S01]  /*2010*/  @!P2 IMAD.WIDE.U32 R38, R17, R8, R38 ;  /* 0x000000081126a225 */ /* 0x000fe200078e0026 */
[----:B------:R-:W4:Y:S01]  /*2020*/  @!P5 S2R R27, SR_CgaCtaId ;  /* 0x00000000001bd919 */ /* 0x000f220000008800 */
[----:B------:R-:W-:Y:S01]  /*2030*/  UIMAD.WIDE.U32 UR8, UR10, 0x20, URZ ;  /* 0x000000200a0878a5 */ /* 0x000fe2000f8e003f */
[----:B-----5:R-:W-:Y:S01]  /*2040*/  @!P2 LEA R14, R32, R14, 0x18 ;  /* 0x0000000e200ea211 */ /* 0x020fe200078ec0ff */
[----:B------:R-:W-:Y:S01]  /*2050*/  @!P2 IMAD.IADD R8, R39, 0x1, R9 ;  /* 0x000000012708a824 */ /* 0x000fe200078e0209 */
[----:B-1----:R-:W-:Y:S01]  /*2060*/  @!P2 LEA R36, P4, R38, R6, 0x1 ;  /* 0x000000062624a211 */ /* 0x002fe200078808ff */
[----:B------:R-:W-:Y:S01]  /*2070*/  @!PT LDS RZ, [RZ] ;  /* 0x00000000fffff984 */ /* 0x000fe20000000800 */
[----:B------:R-:W-:Y:S01]  /*2080*/  @!PT LDS RZ, [RZ] ;  /* 0x00000000fffff984 */ /* 0x000fe20000000800 */
[----:B------:R-:W-:Y:S01]  /*2090*/  @!PT LDS RZ, [RZ] ;  /* 0x00000000fffff984 */ /* 0x000fe20000000800 */
[----:B------:R1:W-:Y:S01]  /*20a0*/  @!P3 LDGSTS.E.BYPASS.LTC128B.128 [R246], desc[UR16][R34.64] ;  /* 0x0000000022f6bfae */ /* 0x0003e2000b901d50 */
[----:B------:R-:W-:Y:S01]  /*20b0*/  IMAD R164, R13, UR10, RZ ;  /* 0x0000000a0da47c24 */ /* 0x000fe2000f8e02ff */
[----:B------:R-:W-:Y:S01]  /*20c0*/  SHF.R.S32.HI R242, RZ, 0x4, R242 ;  /* 0x00000004fff27819 */ /* 0x000fe200000114f2 */
[----:B------:R-:W-:Y:S01]  /*20d0*/  @!P2 IMAD R14, R22, 0x2, R14 ;  /* 0x00000002160ea824 */ /* 0x000fe200078e020e */
[----:B------:R-:W-:Y:S01]  /*20e0*/  @!P2 LEA.HI.X R37, R38, R7, R8, 0x1, P4 ;  /* 0x000000072625a211 */ /* 0x000fe200020f0c08 */
[----:B------:R-:W-:Y:S01]  /*20f0*/  IMAD R164, R12, UR11, R164 ;  /* 0x0000000b0ca47c24 */ /* 0x000fe2000f8e02a4 */
[----:B------:R-:W5:Y:S01]  /*2100*/  @!P6 LDC.64 R8, c[0x0][0x210] ;  /* 0x00008400ff08eb82 */ /* 0x000f620000000a00 */
[----:B------:R-:W-:-:S02]  /*2110*/  ISETP.GE.AND P4, PT, R19, UR25, PT ;  /* 0x0000001913007c0c */ /* 0x000fc4000bf86270 */
[----:B------:R3:W-:Y:S01]  /*2120*/  @!P2 LDGSTS.E.BYPASS.LTC128B.128 [R14+0x800], desc[UR16][R36.64] ;  /* 0x00800000240eafae */ /* 0x0007e2000b901d50 */
[----:B------:R-:W-:Y:S02]  /*2130*/  IADD3 R32, P2, R25, R26, RZ ;  /* 0x0000001a19207210 */ /* 0x000fe40007f5e0ff */
[----:B------:R-:W-:Y:S02]  /*2140*/  LEA.HI R239, R242, R242, RZ, 0x1 ;  /* 0x000000f2f2ef7211 */ /* 0x000fe400078f08ff */
[----:B------:R-:W5:Y:S01]  /*2150*/  @!P1 LDC.64 R6, c[0x0][0x240] ;  /* 0x00009000ff069b82 */ /* 0x000f620000000a00 */
[----:B------:R-:W-:Y:S01]  /*2160*/  IMAD.X R33, R24, 0x1, R0, P2 ;  /* 0x0000000118217824 */ /* 0x000fe200010e0600 */
[----:B------:R-:W-:Y:S02]  /*2170*/  @!P1 IADD3 R26, P2, R28, 0x30, RZ ;  /* 0x000000301c1a9810 */ /* 0x000fe40007f5e0ff */
[----:B------:R-:W-:Y:S02]  /*2180*/  @!P5 MOV R0, 0x400 ;  /* 0x000004000000d802 */ /* 0x000fe40000000f00 */
[----:B------:R-:W-:-:S02]  /*2190*/  LOP3.LUT R239, R239, 0xfffffffe, RZ, 0xc0, !PT ;  /* 0xfffffffeefef7812 */ /* 0x000fc400078ec0ff */
[----:B------:R-:W-:-:S03]  /*21a0*/  LEA.HI R191, R191, R2, RZ, 0x5 ;  /* 0x00000002bfbf7211 */ /* 0x000fc600078f28ff */
[----:B------:R-:W-:Y:S01]  /*21b0*/  IMAD.IADD R239, R242, 0x1, -R239 ;  /* 0x00000001f2ef7824 */ /* 0x000fe200078e0aef */
[----:B------:R-:W-:Y:S02]  /*21c0*/  SHF.R.S32.HI R190, RZ, 0x5, R191 ;  /* 0x00000005ffbe7819 */ /* 0x000fe400000114bf */
[----:B-1----:R-:W-:Y:S01]  /*21d0*/  @!P6 IADD3 R34, P3, R28, 0x20, RZ ;  /* 0x000000201c22e810 */ /* 0x002fe20007f7e0ff */
[----:B------:R-:W-:Y:S01]  /*21e0*/  @!P1 IMAD.X R28, RZ, RZ, R29, P2 ;  /* 0x000000ffff1c9224 */ /* 0x000fe200010e061d */
[----:B----4-:R-:W-:Y:S02]  /*21f0*/  @!P5 LEA R0, R27, R0, 0x18 ;  /* 0x000000001b00d211 */ /* 0x010fe400078ec0ff */
[----:B------:R-:W-:Y:S02]  /*2200*/  @!P6 IADD3.X R17, RZ, R29, RZ, P3, !PT ;  /* 0x0000001dff11e210 */ /* 0x000fe40001ffe4ff */
[----:B------:R-:W-:Y:S01]  /*2210*/  IADD3 R21, P3, R12, R21, RZ ;  /* 0x000000150c157210 */ /* 0x000fe20007f7e0ff */
[----:B------:R-:W-:Y:S01]  /*2220*/  @!P5 IMAD R0, R22, 0x2, R0 ;  /* 0x000000021600d824 */ /* 0x000fe200078e0200 */
[----:B---3--:R-:W1:Y:S01]  /*2230*/  @!P1 S2R R14, SR_CgaCtaId ;  /* 0x00000000000e9919 */ /* 0x008e620000008800 */
[----:B--2---:R-:W-:Y:S01]  /*2240*/  @!P6 IMAD R17, R17, R4, RZ ;  /* 0x000000041111e224 */ /* 0x004fe200078e02ff */
[----:B------:R-:W-:Y:S01]  /*2250*/  @!P1 MOV R37, R31 ;  /* 0x0000001f00259202 */ /* 0x000fe20000000f00 */
[----:B------:R-:W-:Y:S01]  /*2260*/  IMAD.X R20, R13, 0x1, R20, P3 ;  /* 0x000000010d147824 */ /* 0x000fe200018e0614 */
[----:B------:R-:W-:Y:S01]  /*2270*/  ISETP.GE.AND P3, PT, R18, UR25, PT ;  /* 0x0000001912007c0c */ /* 0x000fe2000bf66270 */
[----:B------:R-:W-:Y:S01]  /*2280*/  @!P6 IMAD R30, R34, R5, R17 ;  /* 0x00000005221ee224 */ /* 0x000fe200078e0211 */
[----:B------:R-:W-:Y:S01]  /*2290*/  @!P6 MOV R27, 0x400 ;  /* 0x00000400001be802 */ /* 0x000fe20000000f00 */
[----:B------:R-:W-:Y:S01]  /*22a0*/  @!P6 IMAD.MOV.U32 R17, RZ, RZ, R31 ;  /* 0x000000ffff11e224 */ /* 0x000fe200078e001f */
[----:B------:R-:W-:Y:S01]  /*22b0*/  LOP3.LUT R191, R191, 0xffffffe0, RZ, 0xc0, !PT ;  /* 0xffffffe0bfbf7812 */ /* 0x000fe200078ec0ff */
[----:B-----5:R-:W-:Y:S01]  /*22c0*/  @!P1 IMAD R28, R28, R6, RZ ;  /* 0x000000061c1c9224 */ /* 0x020fe200078e02ff */
[----:B------:R-:W-:Y:S01]  /*22d0*/  @!P6 LEA R15, R15, R27, 0x18 ;  /* 0x0000001b0f0fe211 */ /* 0x000fe200078ec0ff */
[----:B------:R-:W-:Y:S01]  /*22e0*/  @!P6 IMAD.WIDE.U32 R34, R34, R4, R16 ;  /* 0x000000042222e225 */ /* 0x000fe200078e0010 */
[----:B------:R-:W-:Y:S01]  /*22f0*/  IADD3 R191, -R191, R2, RZ ;  /* 0x00000002bfbf7210 */ /* 0x000fe20007ffe1ff */
[----:B------:R-:W2:Y:S01]  /*2300*/  @!P1 LDC.64 R4, c[0x0][0x210] ;  /* 0x00008400ff049b82 */ /* 0x000ea20000000a00 */
[----:B------:R-:W3:Y:S01]  /*2310*/  @!P4 S2R R17, SR_CgaCtaId ;  /* 0x000000000011c919 */ /* 0x000ee20000008800 */
[----:B------:R-:W-:Y:S01]  /*2320*/  @!P6 IMAD.IADD R29, R35, 0x1, R30 ;  /* 0x00000001231de824 */ /* 0x000fe200078e021e */
[----:B------:R-:W-:Y:S01]  /*2330*/  @!P6 LEA R30, P2, R34, R8, 0x1 ;  /* 0x00000008221ee211 */ /* 0x000fe200078408ff */
[----:B------:R-:W-:Y:S01]  /*2340*/  @!P1 IMAD.MOV.U32 R36, RZ, RZ, R16 ;  /* 0x000000ffff249224 */ /* 0x000fe200078e0010 */
[----:B------:R-:W4:Y:S01]  /*2350*/  @!P3 S2R R13, SR_CgaCtaId ;  /* 0x00000000000db919 */ /* 0x000f220000008800 */
[----:B------:R-:W-:Y:S01]  /*2360*/  @!P1 IMAD R28, R26, R7, R28 ;  /* 0x000000071a1c9224 */ /* 0x000fe200078e021c */
[----:B------:R-:W-:Y:S01]  /*2370*/  @!P6 LEA.HI.X R31, R34, R9, R29, 0x1, P2 ;  /* 0x00000009221fe211 */ /* 0x000fe200010f0c1d */
[----:B------:R-:W-:Y:S01]  /*2380*/  @!P1 IMAD.WIDE.U32 R34, R26, R6, R36 ;  /* 0x000000061a229225 */ /* 0x000fe200078e0024 */
[----:B------:R-:W5:Y:S01]  /*2390*/  @!P5 LDC.64 R8, c[0x0][0x218] ;  /* 0x00008600ff08db82 */ /* 0x000f620000000a00 */
[----:B------:R-:W-:-:S02]  /*23a0*/  @!P1 MOV R16, 0x400 ;  /* 0x0000040000109802 */ /* 0x000fc40000000f00 */
[----:B------:R-:W-:-:S04]  /*23b0*/  IMAD.WIDE.U32 R36, R12, UR10, R32 ;  /* 0x0000000a0c247c25 */ /* 0x000fc8000f8e0020 */
[----:B------:R-:W-:Y:S01]  /*23c0*/  @!P6 IMAD R15, R22, 0x2, R15 ;  /* 0x00000002160fe824 */ /* 0x000fe200078e020f */
[----:B------:R-:W4:Y:S01]  /*23d0*/  @!P4 LDC.64 R6, c[0x0][0x218] ;  /* 0x00008600ff06cb82 */ /* 0x000f220000000a00 */
[----:B------:R-:W-:Y:S01]  /*23e0*/  @!P1 IMAD.IADD R26, R35, 0x1, R28 ;  /* 0x00000001231a9824 */ /* 0x000fe200078e021c */
[----:B-1----:R-:W-:Y:S01]  /*23f0*/  @!P1 LEA R16, R14, R16, 0x18 ;  /* 0x000000100e109211 */ /* 0x002fe200078ec0ff */
[----:B------:R-:W-:Y:S01]  /*2400*/  IMAD.MOV.U32 R165, RZ, RZ, R36 ;  /* 0x000000ffffa57224 */ /* 0x000fe200078e0024 */
[----:B------:R4:W-:Y:S01]  /*2410*/  @!P6 LDGSTS.E.BYPASS.LTC128B.128 [R15+0x1000], desc[UR16][R30.64] ;  /* 0x010000001e0fefae */ /* 0x0009e2000b901d50 */
[----:B------:R-:W-:Y:S01]  /*2420*/  IMAD.U32 R28, RZ, RZ, UR10 ;  /* 0x0000000aff1c7e24 */ /* 0x000fe2000f8e00ff */
[----:B------:R-:W-:Y:S01]  /*2430*/  ISETP.GE.AND P6, PT, R23, UR25, PT ;  /* 0x0000001917007c0c */ /* 0x000fe2000bfc6270 */
[----:B------:R-:W-:Y:S01]  /*2440*/  IMAD.IADD R164, R37, 0x1, R164 ;  /* 0x0000000125a47824 */ /* 0x000fe200078e02a4 */
[----:B--2---:R-:W-:Y:S01]  /*2450*/  @!P1 LEA R32, P2, R34, R4, 0x1 ;  /* 0x0000000422209211 */ /* 0x004fe200078408ff */
[----:B------:R-:W-:Y:S01]  /*2460*/  IMAD.U32 R27, RZ, RZ, UR10 ;  /* 0x0000000aff1b7e24 */ /* 0x000fe2000f8e00ff */
[----:B------:R-:W-:Y:S01]  /*2470*/  @!P1 LEA R16, R22, R16, 0x1 ;  /* 0x0000001016109211 */ /* 0x000fe200078e08ff */
[----:B------:R-:W-:Y:S01]  /*2480*/  IMAD.SHL.U32 R2, R2, 0x2, RZ ;  /* 0x0000000202027824 */ /* 0x000fe200078e00ff */
[----:B------:R-:W-:Y:S01]  /*2490*/  @!P1 LEA.HI.X R33, R34, R5, R26, 0x1, P2 ;  /* 0x0000000522219211 */ /* 0x000fe200010f0c1a */
[----:B------:R-:W-:Y:S01]  /*24a0*/  IMAD.U32 R26, RZ, RZ, UR11 ;  /* 0x0000000bff1a7e24 */ /* 0x000fe2000f8e00ff */
[----:B------:R-:W1:Y:S01]  /*24b0*/  @!P3 LDC.64 R4, c[0x0][0x218] ;  /* 0x00008600ff04bb82 */ /* 0x000e620000000a00 */
[----:B------:R-:W-:-:S02]  /*24c0*/  @!P4 LEA R28, P2, R28, R165, 0x4 ;  /* 0x000000a51c1cc211 */ /* 0x000fc400078420ff */
[----:B------:R5:W-:Y:S01]  /*24d0*/  @!P1 LDGSTS.E.BYPASS.LTC128B.128 [R16+0x1800], desc[UR16][R32.64] ;  /* 0x0180000020109fae */ /* 0x000be2000b901d50 */
[----:B------:R-:W-:Y:S01]  /*24e0*/  @!P4 MOV R14, 0x400 ;  /* 0x00000400000ec802 */ /* 0x000fe20000000f00 */
[----:B------:R-:W-:Y:S01]  /*24f0*/  VOTEU.ALL UP0, P6 ;  /* 0x00000000003f7886 */ /* 0x000fe20003000000 */
[----:B------:R-:W-:Y:S02]  /*2500*/  @!P4 LEA.HI.X R26, R27, R164, R26, 0x4, P2 ;  /* 0x000000a41b1ac211 */ /* 0x000fe400010f241a */
[----:B---3--:R-:W-:Y:S01]  /*2510*/  @!P4 LEA R14, R17, R14, 0x18 ;  /* 0x0000000e110ec211 */ /* 0x008fe200078ec0ff */
[----:B------:R-:W-:-:S04]  /*2520*/  VIADD R17, R12, 0x40 ;  /* 0x000000400c117836 */ /* 0x000fc80000000000 */
[----:B------:R-:W-:Y:S01]  /*2530*/  @!P4 IMAD R14, R22, 0x2, R14 ;  /* 0x00000002160ec824 */ /* 0x000fe200078e020e */
[C---:B----4-:R-:W-:Y:S01]  /*2540*/  @!P4 LEA R30, P1, R28.reuse, R6, 0x1 ;  /* 0x000000061c1ec211 */ /* 0x050fe200078208ff */
[----:B------:R-:W-:Y:S01]  /*2550*/  @!P6 IMAD.MOV.U32 R6, RZ, RZ, R165 ;  /* 0x000000ffff06e224 */ /* 0x000fe200078e00a5 */
[----:B------:R-:W-:Y:S02]  /*2560*/  @!P3 MOV R15, 0x400 ;  /* 0x00000400000fb802 */ /* 0x000fe40000000f00 */
[----:B------:R-:W-:Y:S01]  /*2570*/  @!P4 LEA.HI.X R31, R28, R7, R26, 0x1, P1 ;  /* 0x000000071c1fc211 */ /* 0x000fe200008f0c1a */
[----:B------:R-:W-:Y:S01]  /*2580*/  @!P6 IMAD.MOV.U32 R7, RZ, RZ, R164 ;  /* 0x000000ffff07e224 */ /* 0x000fe200078e00a4 */
[----:B------:R-:W-:Y:S01]  /*2590*/  @!P3 LEA R13, R13, R15, 0x18 ;  /* 0x0000000f0d0db211 */ /* 0x000fe200078ec0ff */
[----:B------:R-:W-:Y:S01]  /*25a0*/  IMAD.U32 R26, RZ, RZ, UR10 ;  /* 0x0000000aff1a7e24 */ /* 0x000fe2000f8e00ff */
[C---:B------:R-:W-:Y:S02]  /*25b0*/  @!P3 IADD3 R15, P1, R165.reuse, UR8, RZ ;  /* 0x00000008a50fbc10 */ /* 0x040fe4000ff3e0ff */
[----:B------:R-:W-:Y:S01]  /*25c0*/  @!P3 LEA R13, R22, R13, 0x1 ;  /* 0x0000000d160db211 */ /* 0x000fe200078e08ff */
[----:B------:R-:W-:Y:S01]  /*25d0*/  @!P6 IMAD.WIDE.U32 R26, R26, 0x30, R6 ;  /* 0x000000301a1ae825 */ /* 0x000fe200078e0006 */
[----:B------:R-:W-:Y:S01]  /*25e0*/  @!P6 MOV R28, 0x400 ;  /* 0x00000400001ce802 */ /* 0x000fe20000000f00 */
[----:B------:R-:W2:Y:S01]  /*25f0*/  @!P6 LDC.64 R6, c[0x0][0x218] ;  /* 0x00008600ff06eb82 */ /* 0x000ea20000000a00 */
[C---:B-----5:R-:W-:Y:S01]  /*2600*/  @!P5 LEA R32, P2, R165.reuse, R8, 0x1 ;  /* 0x00000008a520d211 */ /* 0x060fe200078408ff */
[----:B------:R-:W-:Y:S01]  /*2610*/  IMAD.U32 R8, RZ, RZ, UR6 ;  /* 0x00000006ff087e24 */ /* 0x000fe2000f8e00ff */
[----:B------:R-:W-:Y:S01]  /*2620*/  @!UP0 UIMAD UR6, UR11, 0x30, URZ ;  /* 0x000000300b0688a4 */ /* 0x000fe2000f8e023f */
[----:B------:R-:W-:Y:S01]  /*2630*/  VIADD R16, R12, 0x50 ;  /* 0x000000500c107836 */ /* 0x000fe20000000000 */
[----:B------:R-:W-:-:S02]  /*2640*/  @!P5 LEA.HI.X R33, R165, R9, R164, 0x1, P2 ;  /* 0x00000009a521d211 */ /* 0x000fc400010f0ca4 */
[----:B------:R-:W3:Y:S01]  /*2650*/  @!P6 S2R R9, SR_CgaCtaId ;  /* 0x000000000009e919 */ /* 0x000ee20000008800 */
[----:B------:R-:W-:Y:S02]  /*2660*/  ISETP.GE.AND P2, PT, R17, UR25, PT ;  /* 0x0000001911007c0c */ /* 0x000fe4000bf46270 */
[----:B------:R-:W-:Y:S01]  /*2670*/  @!P3 IADD3.X R8, R164, UR9, R8, P1, !PT ;  /* 0x00000009a408bc10 */ /* 0x000fe20008ffe408 */
[----:B------:R4:W-:Y:S01]  /*2680*/  @!P5 LDGSTS.E.BYPASS.LTC128B.128 [R0+0x2000], desc[UR16][R32.64] ;  /* 0x020000002000dfae */ /* 0x0009e2000b901d50 */
[C---:B-1----:R-:W-:Y:S01]  /*2690*/  @!P3 LEA R4, P1, R15.reuse, R4, 0x1 ;  /* 0x000000040f04b211 */ /* 0x042fe200078208ff */
[----:B------:R-:W-:Y:S02]  /*26a0*/  ULDC.64 UR8, c[0x0][0x250] ;  /* 0x0000940000087ab9 */ /* 0x000fe40000000a00 */
[----:B------:R2:W-:Y:S01]  /*26b0*/  @!P4 LDGSTS.E.BYPASS.LTC128B.128 [R14+0x2800], desc[UR16][R30.64] ;  /* 0x028000001e0ecfae */ /* 0x0005e2000b901d50 */
[----:B------:R-:W-:Y:S01]  /*26c0*/  @!P3 LEA.HI.X R5, R15, R5, R8, 0x1, P1 ;  /* 0x000000050f05b211 */ /* 0x000fe200008f0c08 */
[----:B------:R-:W-:Y:S01]  /*26d0*/  IMAD.U32 R8, RZ, RZ, UR10 ;  /* 0x0000000aff087e24 */ /* 0x000fe2000f8e00ff */
[----:B------:R-:W-:Y:S01]  /*26e0*/  UIMAD.WIDE.U32 UR26, UR8, 0x20, URZ ;  /* 0x00000020081a78a5 */ /* 0x000fe2000f8e003f */
[----:B------:R-:W-:-:S02]  /*26f0*/  VIADD R15, R12, 0x60 ;  /* 0x000000600c0f7836 */ /* 0x000fc40000000000 */
[----:B------:R1:W-:Y:S01]  /*2700*/  @!P3 LDGSTS.E.BYPASS.LTC128B.128 [R13+0x3000], desc[UR16][R4.64] ;  /* 0x03000000040dbfae */ /* 0x0003e2000b901d50 */
[----:B------:R-:W-:Y:S01]  /*2710*/  ISETP.GE.AND P3, PT, R16, UR25, PT ;  /* 0x0000001910007c0c */ /* 0x000fe2000bf66270 */
[----:B------:R-:W-:Y:S01]  /*2720*/  IMAD R20, R20, UR8, RZ ;  /* 0x0000000814147c24 */ /* 0x000fe2000f8e02ff */
[----:B------:R-:W-:Y:S02]  /*2730*/  @!P2 LEA R8, P4, R8, R165, 0x6 ;  /* 0x000000a50808a211 */ /* 0x000fe400078830ff */
[----:B------:R-:W-:Y:S01]  /*2740*/  ISETP.GE.AND P1, PT, R15, UR25, PT ;  /* 0x000000190f007c0c */ /* 0x000fe2000bf26270 */
[----:B------:R-:W-:Y:S01]  /*2750*/  IMAD R20, R21, UR9, R20 ;  /* 0x0000000915147c24 */ /* 0x000fe2000f8e0214 */
[----:B------:R-:W-:-:S07]  /*2760*/  @!P2 MOV R34, 0x400 ;  /* 0x000004000022a802 */ /* 0x000fce0000000f00 */
[----:B------:R-:W-:Y:S01]  /*2770*/  VOTEU.ALL UP0, P3 ;  /* 0x00000000003f7886 */ /* 0x000fe20001800000 */
[----:B------:R-:W-:Y:S02]  /*2780*/  @!P3 IMAD.MOV.U32 R35, RZ, RZ, R164 ;  /* 0x000000ffff23b224 */ /* 0x000fe400078e00a4 */
[----:B----4-:R-:W-:Y:S01]  /*2790*/  @!P6 VIADD R0, R27, UR6 ;  /* 0x000000061b00ec36 */ /* 0x010fe20008000000 */
[----:B---3--:R-:W-:Y:S01]  /*27a0*/  @!P6 LEA R9, R9, R28, 0x18 ;  /* 0x0000001c0909e211 */ /* 0x008fe200078ec0ff */
[----:B------:R-:W3:Y:S01]  /*27b0*/  @!P1 S2R R27, SR_CgaCtaId ;  /* 0x00000000001b9919 */ /* 0x000ee20000008800 */
[----:B------:R-:W-:Y:S01]  /*27c0*/  @!UP0 UIMAD UR6, UR11, 0x50, URZ ;  /* 0x000000500b0688a4 */ /* 0x000fe2000f8e023f */
[C---:B--2---:R-:W-:Y:S01]  /*27d0*/  @!P6 LEA R30, P5, R26.reuse, R6, 0x1 ;  /* 0x000000061a1ee211 */ /* 0x044fe200078a08ff */
[----:B------:R-:W-:Y:S01]  /*27e0*/  IMAD.U32 R14, RZ, RZ, UR10 ;  /* 0x0000000aff0e7e24 */ /* 0x000fe2000f8e00ff */
[----:B------:R-:W-:Y:S01]  /*27f0*/  VOTEU.ALL UP0, P1 ;  /* 0x00000000003f7886 */ /* 0x000fe20000800000 */
[----:B------:R-:W-:Y:S01]  /*2800*/  @!P1 IMAD.MOV.U32 R38, RZ, RZ, R165 ;  /* 0x000000ffff269224 */ /* 0x000fe200078e00a5 */
[----:B------:R-:W-:Y:S01]  /*2810*/  @!P6 LEA.HI.X R31, R26, R7, R0, 0x1, P5 ;  /* 0x000000071a1fe211 */ /* 0x000fe200028f0c00 */
[----:B------:R-:W-:Y:S01]  /*2820*/  @!P6 IMAD R0, R22, 0x2, R9 ;  /* 0x000000021600e824 */ /* 0x000fe200078e0209 */
[----:B-1----:R-:W1:Y:S01]  /*2830*/  @!P2 LDC.64 R4, c[0x0][0x218] ;  /* 0x00008600ff04ab82 */ /* 0x002e620000000a00 */
[----:B------:R-:W-:Y:S01]  /*2840*/  IMAD.U32 R13, RZ, RZ, UR11 ;  /* 0x0000000bff0d7e24 */ /* 0x000fe2000f8e00ff */
[----:B------:R-:W2:Y:S01]  /*2850*/  @!P2 S2R R9, SR_CgaCtaId ;  /* 0x000000000009a919 */ /* 0x000ea20000008800 */
[----:B------:R-:W-:Y:S01]  /*2860*/  @!P1 IMAD.MOV.U32 R39, RZ, RZ, R164 ;  /* 0x000000ffff279224 */ /* 0x000fe200078e00a4 */
[----:B------:R-:W4:Y:S02]  /*2870*/  @!P3 S2R R26, SR_CgaCtaId ;  /* 0x00000000001ab919 */ /* 0x000f240000008800 */
[----:B------:R-:W-:Y:S01]  /*2880*/  @!P2 LEA.HI.X R6, R14, R164, R13, 0x6, P4 ;  /* 0x000000a40e06a211 */ /* 0x000fe200020f340d */
[C---:B------:R-:W-:Y:S01]  /*2890*/  VIADD R13, R12.reuse, 0x80 ;  /* 0x000000800c0d7836 */ /* 0x040fe20000000000 */
[----:B------:R-:W-:Y:S01]  /*28a0*/  IADD3 R14, R12, 0x70, RZ ;  /* 0x000000700c0e7810 */ /* 0x000fe20007ffe0ff */
[----:B------:R5:W-:Y:S03]  /*28b0*/  @!P6 LDGSTS.E.BYPASS.LTC128B.128 [R0+0x3800], desc[UR16][R30.64] ;  /* 0x038000001e00efae */ /* 0x000be6000b901d50 */
[----:B------:R-:W-:-:S02]  /*28c0*/  ISETP.GE.AND P6, PT, R14, UR25, PT ;  /* 0x000000190e007c0c */ /* 0x000fc4000bfc6270 */
[----:B------:R-:W-:Y:S02]  /*28d0*/  ISETP.GE.AND P5, PT, R13, UR25, PT ;  /* 0x000000190d007c0c */ /* 0x000fe4000bfa6270 */
[----:B-1----:R-:W-:-:S09]  /*28e0*/  @!P2 LEA R32, P4, R8, R4, 0x1 ;  /* 0x000000040820a211 */ /* 0x002fd200078808ff */
[----:B------:R-:W-:Y:S01]  /*28f0*/  @!P6 MOV R40, R165 ;  /* 0x000000a50028e202 */ /* 0x000fe20000000f00 */
[----:B------:R-:W-:Y:S01]  /*2900*/  @!P6 IMAD.MOV.U32 R41, RZ, RZ, R164 ;  /* 0x000000ffff29e224 */ /* 0x000fe200078e00a4 */
[----:B------:R-:W-:Y:S01]  /*2910*/  @!P2 LEA.HI.X R33, R8, R5, R6, 0x1, P4 ;  /* 0x000000050821a211 */ /* 0x000fe200020f0c06 */
[----:B------:R-:W1:Y:S01]  /*2920*/  @!P5 S2R R29, SR_CgaCtaId ;  /* 0x00000000001dd919 */ /* 0x000e620000008800 */
[----:B------:R-:W1:Y:S01]  /*2930*/  @!P3 LDC.64 R6, c[0x0][0x218] ;  /* 0x00008600ff06bb82 */ /* 0x000e620000000a00 */
[----:B------:R-:W-:Y:S02]  /*2940*/  @!P3 MOV R8, 0x400 ;  /* 0x000004000008b802 */ /* 0x000fe40000000f00 */
[----:B--2---:R-:W-:Y:S01]  /*2950*/  @!P2 LEA R9, R9, R34, 0x18 ;  /* 0x000000220909a211 */ /* 0x004fe200078ec0ff */
[----:B------:R-:W-:Y:S02]  /*2960*/  @!P3 IMAD.MOV.U32 R34, RZ, RZ, R165 ;  /* 0x000000ffff22b224 */ /* 0x000fe400078e00a5 */
[----:B-----5:R-:W-:Y:S01]  /*2970*/  VIADD R0, R12, 0x90 ;  /* 0x000000900c007836 */ /* 0x020fe20000000000 */
[----:B------:R-:W2:Y:S01]  /*2980*/  @!P6 S2R R30, SR_CgaCtaId ;  /* 0x00000000001ee919 */ /* 0x000ea20000008800 */
[----:B------:R-:W5:Y:S01]  /*2990*/  @!P1 LDC.64 R4, c[0x0][0x218] ;  /* 0x00008600ff049b82 */ /* 0x000f620000000a00 */
[----:B----4-:R-:W-:Y:S01]  /*29a0*/  @!P3 LEA R26, R26, R8, 0x18 ;  /* 0x000000081a1ab211 */ /* 0x010fe200078ec0ff */
[----:B------:R-:W-:Y:S01]  /*29b0*/  IMAD.U32 R8, RZ, RZ, UR10 ;  /* 0x0000000aff087e24 */ /* 0x000fe2000f8e00ff */
[----:B------:R-:W-:Y:S01]  /*29c0*/  ISETP.GE.AND P4, PT, R0, UR25, PT ;  /* 0x0000001900007c0c */ /* 0x000fe2000bf86270 */
[----:B------:R-:W-:Y:S01]  /*29d0*/  @!P2 IMAD R9, R22, 0x2, R9 ;  /* 0x000000021609a824 */ /* 0x000fe200078e0209 */
[----:B------:R-:W-:Y:S01]  /*29e0*/  @!P1 MOV R31, 0x400 ;  /* 0x00000400001f9802 */ /* 0x000fe20000000f00 */
[----:B------:R-:W-:-:S03]  /*29f0*/  @!P3 IMAD.WIDE.U32 R36, R8, 0x50, R34 ;  /* 0x000000500824b825 */ /* 0x000fc600078e0022 */
[----:B------:R1:W-:Y:S01]  /*2a00*/  @!P2 LDGSTS.E.BYPASS.LTC128B.128 [R9+0x4000], desc[UR16][R32.64] ;  /* 0x040000002009afae */ /* 0x0003e2000b901d50 */
[----:B------:R-:W-:Y:S01]  /*2a10*/  IMAD.U32 R34, RZ, RZ, UR10 ;  /* 0x0000000aff227e24 */ /* 0x000fe2000f8e00ff */
[----:B------:R-:W-:Y:S01]  /*2a20*/  @!P3 IADD3 R8, R37, UR6, RZ ;  /* 0x000000062508bc10 */ /* 0x000fe2000fffe0ff */
[----:B------:R-:W-:Y:S01]  /*2a30*/  @!UP0 UIMAD UR6, UR11, 0x60, URZ ;  /* 0x000000600b0688a4 */ /* 0x000fe2000f8e023f */
[----:B---3--:R-:W-:Y:S01]  /*2a40*/  @!P1 LEA R27, R27, R31, 0x18 ;  /* 0x0000001f1b1b9211 */ /* 0x008fe200078ec0ff */
[----:B------:R-:W-:Y:S01]  /*2a50*/  @!P1 IMAD.WIDE.U32 R34, R34, 0x60, R38 ;  /* 0x0000006022229825 */ /* 0x000fe200078e0026 */
[----:B------:R-:W-:Y:S01]  /*2a60*/  VOTEU.ALL UP0, P6 ;  /* 0x00000000003f7886 */ /* 0x000fe20003000000 */
[----:B------:R-:W3:Y:S02]  /*2a70*/  @!P4 S2R R28, SR_CgaCtaId ;  /* 0x00000000001cc919 */ /* 0x000ee40000008800 */
[----:B------:R-:W-:Y:S02]  /*2a80*/  IMAD.U32 R31, RZ, RZ, UR11 ;  /* 0x0000000bff1f7e24 */ /* 0x000fe4000f8e00ff */
[----:B------:R-:W-:-:S02]  /*2a90*/  IMAD.U32 R38, RZ, RZ, UR10 ;  /* 0x0000000aff267e24 */ /* 0x000fc4000f8e00ff */
[----:B------:R-:W-:Y:S02]  /*2aa0*/  @!P1 IMAD R27, R22, 0x2, R27 ;  /* 0x00000002161b9824 */ /* 0x000fe400078e021b */
[----:B------:R-:W-:Y:S01]  /*2ab0*/  @!P6 IMAD.WIDE.U32 R38, R38, 0x70, R40 ;  /* 0x000000702626e825 */ /* 0x000fe200078e0028 */
[----:B-1----:R-:W-:-:S03]  /*2ac0*/  @!P3 LEA R32, P2, R36, R6, 0x1 ;  /* 0x000000062420b211 */ /* 0x002fc600078408ff */
        /* <DEDUP_REMOVED lines=12> */
[----:B-----5:R-:W-:Y:S01]  /*2b90*/  @!P1 LEA R36, P2, R34, R4, 0x1 ;  /* 0x0000000422249211 */ /* 0x020fe200078408ff */
[----:B------:R-:W2:Y:S01]  /*2ba0*/  @!P6 LDC.64 R8, c[0x0][0x218] ;  /* 0x00008600ff08eb82 */ /* 0x000ea20000000a00 */
[----:B---3--:R-:W-:Y:S01]  /*2bb0*/  @!P4 LEA R28, R28, R7, 0x18 ;  /* 0x000000071c1cc211 */ /* 0x008fe200078ec0ff */
[----:B------:R-:W-:Y:S01]  /*2bc0*/  IMAD.U32 R4, RZ, RZ, UR10 ;  /* 0x0000000aff047e24 */ /* 0x000fe2000f8e00ff */
[----:B------:R-:W-:Y:S01]  /*2bd0*/  @!P1 LEA.HI.X R37, R34, R5, R6, 0x1, P2 ;  /* 0x0000000522259211 */ /* 0x000fe200010f0c06 */
[----:B------:R-:W-:Y:S01]  /*2be0*/  IMAD.U32 R34, RZ, RZ, UR10 ;  /* 0x0000000aff227e24 */ /* 0x000fe2000f8e00ff */
[----:B------:R-:W-:Y:S01]  /*2bf0*/  ISETP.GE.AND P3, PT, R26, UR25, PT ;  /* 0x000000191a007c0c */ /* 0x000fe2000bf66270 */
[C---:B------:R-:W-:Y:S01]  /*2c00*/  @!P6 IMAD R30, R22.reuse, 0x2, R30 ;  /* 0x00000002161ee824 */ /* 0x040fe200078e021e */
[----:B------:R-:W-:Y:S01]  /*2c10*/  @!P5 LEA R29, R22, R29, 0x1 ;  /* 0x0000001d161dd211 */ /* 0x000fe200078e08ff */
[----:B------:R-:W3:Y:S01]  /*2c20*/  @!P5 LDC.64 R6, c[0x0][0x218] ;  /* 0x00008600ff06db82 */ /* 0x000ee20000000a00 */
[----:B------:R-:W-:Y:S01]  /*2c30*/  @!P5 LEA R34, P2, R34, R165, 0x7 ;  /* 0x000000a52222d211 */ /* 0x000fe200078438ff */
[----:B------:R4:W-:Y:S01]  /*2c40*/  @!P1 LDGSTS.E.BYPASS.LTC128B.128 [R27+0x5000], desc[UR16][R36.64] ;  /* 0x05000000241b9fae */ /* 0x0009e2000b901d50 */
[----:B------:R-:W-:-:S02]  /*2c50*/  @!P4 IMAD R28, R22, 0x2, R28 ;  /* 0x00000002161cc824 */ /* 0x000fc400078e021c */
[----:B------:R-:W-:-:S03]  /*2c60*/  @!P5 LEA.HI.X R31, R4, R164, R31, 0x7, P2 ;  /* 0x000000a4041fd211 */ /* 0x000fc600010f3c1f */
[----:B------:R-:W5:Y:S01]  /*2c70*/  @!P4 LDC.64 R4, c[0x0][0x218] ;  /* 0x00008600ff04cb82 */ /* 0x000f620000000a00 */
[----:B-1----:R-:W-:Y:S01]  /*2c80*/  @!P6 IADD3 R33, R39, UR6, RZ ;  /* 0x000000062721ec10 */ /* 0x002fe2000fffe0ff */
[----:B------:R-:W-:Y:S01]  /*2c90*/  IMAD.U32 R32, RZ, RZ, UR10 ;  /* 0x0000000aff207e24 */ /* 0x000fe2000f8e00ff */
[----:B------:R-:W-:Y:S01]  /*2ca0*/  @!UP0 UIMAD UR6, UR11, 0x90, URZ ;  /* 0x000000900b0688a4 */ /* 0x000fe2000f8e023f */
[----:B--2---:R-:W-:Y:S01]  /*2cb0*/  @!P6 LEA R8, P1, R38, R8, 0x1 ;  /* 0x000000082608e211 */ /* 0x004fe200078208ff */
[----:B------:R-:W-:-:S03]  /*2cc0*/  VOTEU.ALL UP0, P3 ;  /* 0x00000000003f7886 */ /* 0x000fc60001800000 */
[----:B------:R-:W-:Y:S01]  /*2cd0*/  @!P6 LEA.HI.X R9, R38, R9, R33, 0x1, P1 ;  /* 0x000000092609e211 */ /* 0x000fe200008f0c21 */
[----:B------:R-:W-:Y:S01]  /*2ce0*/  @!P3 IMAD.MOV.U32 R33, RZ, RZ, R164 ;  /* 0x000000ffff21b224 */ /* 0x000fe200078e00a4 */
[----:B---3--:R-:W-:-:S03]  /*2cf0*/  @!P5 LEA R38, P2, R34, R6, 0x1 ;  /* 0x000000062226d211 */ /* 0x008fc600078408ff */
[----:B------:R1:W-:Y:S01]  /*2d00*/  @!P6 LDGSTS.E.BYPASS.LTC128B.128 [R30+0x5800], desc[UR16][R8.64] ;  /* 0x05800000081eefae */ /* 0x0003e2000b901d50 */
[----:B------:R-:W-:Y:S01]  /*2d10*/  @!P5 LEA.HI.X R39, R34, R7, R31, 0x1, P2 ;  /* 0x000000072227d211 */ /* 0x000fe200010f0c1f */
[----:B----4-:R-:W-:Y:S01]  /*2d20*/  @!P4 IMAD.MOV.U32 R36, RZ, RZ, R165 ;  /* 0x000000ffff24c224 */ /* 0x010fe200078e00a5 */
[----:B------:R-:W2:Y:S01]  /*2d30*/  @!P3 LDC.64 R6, c[0x0][0x218] ;  /* 0x00008600ff06bb82 */ /* 0x000ea20000000a00 */
[----:B------:R-:W-:Y:S02]  /*2d40*/  @!P4 IMAD.MOV.U32 R37, RZ, RZ, R164 ;  /* 0x000000ffff25c224 */ /* 0x000fe400078e00a4 */
[----:B------:R-:W-:Y:S01]  /*2d50*/  IMAD.U32 R27, RZ, RZ, UR10 ;  /* 0x0000000aff1b7e24 */ /* 0x000fe2000f8e00ff */
        /* <DEDUP_REMOVED lines=14> */
[C---:B---3--:R-:W-:Y:S01]  /*2e40*/  VIADD R29, R12.reuse, 0xc0 ;  /* 0x000000c00c1d7836 */ /* 0x048fe20000000000 */
[----:B------:R-:W-:Y:S01]  /*2e50*/  IADD3 R36, P4, R25, UR24, RZ ;  /* 0x0000001819247c10 */ /* 0x000fe2000ff9e0ff */
[----:B------:R-:W-:Y:S01]  /*2e60*/  VIADD R25, R12, 0xf0 ;  /* 0x000000f00c197836 */ /* 0x000fe20000000000 */
[----:B------:R-:W-:-:S02]  /*2e70*/  ISETP.GE.AND P5, PT, R27, UR25, PT ;  /* 0x000000191b007c0c */ /* 0x000fc4000bfa6270 */
[----:B------:R-:W-:Y:S02]  /*2e80*/  ISETP.GE.AND P2, PT, R29, UR25, PT ;  /* 0x000000191d007c0c */ /* 0x000fe4000bf46270 */
[----:B------:R-:W-:Y:S02]  /*2e90*/  IADD3.X R37, R24, UR23, RZ, P4, !PT ;  /* 0x0000001718257c10 */ /* 0x000fe4000a7fe4ff */
[----:B--2---:R-:W-:-:S03]  /*2ea0*/  @!P3 LEA R38, P4, R32, R6, 0x1 ;  /* 0x000000062026b211 */ /* 0x004fc600078808ff */
[----:B------:R-:W2:Y:S01]  /*2eb0*/  @!P1 S2R R34, SR_CgaCtaId ;  /* 0x0000000000229919 */ /* 0x000ea20000008800 */
[----:B------:R-:W-:-:S03]  /*2ec0*/  VOTEU.ALL UP0, P1 ;  /* 0x00000000003f7886 */ /* 0x000fc60000800000 */
[--C-:B------:R-:W-:Y:S01]  /*2ed0*/  @!P5 IMAD.MOV.U32 R42, RZ, RZ, R165.reuse ;  /* 0x000000ffff2ad224 */ /* 0x100fe200078e00a5 */
[----:B------:R-:W-:Y:S01]  /*2ee0*/  VOTEU.ALL UP1, P5 ;  /* 0x00000000003f7886 */ /* 0x000fe20002820000 */
[----:B------:R-:W3:Y:S01]  /*2ef0*/  @!P2 S2R R31, SR_CgaCtaId ;  /* 0x00000000001fa919 */ /* 0x000ee20000008800 */
[--C-:B------:R-:W-:Y:S02]  /*2f00*/  @!P5 IMAD.MOV.U32 R43, RZ, RZ, R164.reuse ;  /* 0x000000ffff2bd224 */ /* 0x100fe400078e00a4 */
[----:B----4-:R-:W-:Y:S01]  /*2f10*/  VIADD R28, R12, 0xd0 ;  /* 0x000000d00c1c7836 */ /* 0x010fe20000000000 */
[----:B------:R-:W-:Y:S01]  /*2f20*/  @!P3 IADD3 R4, R33, UR6, RZ ;  /* 0x000000062104bc10 */ /* 0x000fe2000fffe0ff */
[----:B------:R-:W-:Y:S01]  /*2f30*/  @!P1 IMAD.MOV.U32 R33, RZ, RZ, R164 ;  /* 0x000000ffff219224 */ /* 0x000fe200078e00a4 */
[----:B-1----:R-:W-:Y:S01]  /*2f40*/  @!P3 LEA R9, R8, R9, 0x18 ;  /* 0x000000090809b211 */ /* 0x002fe200078ec0ff */
[----:B------:R-:W-:Y:S01]  /*2f50*/  IMAD.U32 R8, RZ, RZ, UR10 ;  /* 0x0000000aff087e24 */ /* 0x000fe2000f8e00ff */
[----:B------:R-:W-:Y:S01]  /*2f60*/  ISETP.GE.AND P6, PT, R28, UR25, PT ;  /* 0x000000191c007c0c */ /* 0x000fe2000bfc6270 */
[----:B------:R-:W-:Y:S01]  /*2f70*/  @!UP0 UIMAD UR6, UR11, 0xb0, URZ ;  /* 0x000000b00b0688a4 */ /* 0x000fe2000f8e023f */
[----:B------:R-:W-:Y:S01]  /*2f80*/  @!P3 LEA.HI.X R39, R32, R7, R4, 0x1, P4 ;  /* 0x000000072027b211 */ /* 0x000fe200020f0c04 */
[----:B------:R-:W-:Y:S01]  /*2f90*/  @!P1 IMAD.MOV.U32 R32, RZ, RZ, R165 ;  /* 0x000000ffff209224 */ /* 0x000fe200078e00a5 */
[----:B------:R-:W-:Y:S01]  /*2fa0*/  ISETP.GE.AND P4, PT, R25, UR25, PT ;  /* 0x0000001919007c0c */ /* 0x000fe2000bf86270 */
[----:B------:R-:W1:Y:S01]  /*2fb0*/  @!P1 LDC.64 R4, c[0x0][0x218] ;  /* 0x00008600ff049b82 */ /* 0x000e620000000a00 */
[----:B------:R-:W4:Y:S01]  /*2fc0*/  @!P5 S2R R7, SR_CgaCtaId ;  /* 0x000000000007d919 */ /* 0x000f220000008800 */
[----:B------:R-:W-:Y:S01]  /*2fd0*/  @!P3 IMAD R9, R22, 0x2, R9 ;  /* 0x000000021609b824 */ /* 0x000fe200078e0209 */
[----:B------:R-:W-:Y:S01]  /*2fe0*/  VOTEU.ALL UP0, P2 ;  /* 0x00000000003f7886 */ /* 0x000fe20001000000 */
[----:B------:R-:W-:-:S03]  /*2ff0*/  @!P1 IMAD.WIDE.U32 R40, R8, 0xb0, R32 ;  /* 0x000000b008289825 */ /* 0x000fc600078e0020 */
[----:B------:R5:W-:Y:S01]  /*3000*/  @!P3 LDGSTS.E.BYPASS.LTC128B.128 [R9+0x7000], desc[UR16][R38.64] ;  /* 0x070000002609bfae */ /* 0x000be2000b901d50 */
[----:B------:R-:W-:Y:S01]  /*3010*/  @!P1 VIADD R8, R41, UR6 ;  /* 0x0000000629089c36 */ /* 0x000fe20008000000 */
[----:B------:R-:W-:Y:S01]  /*3020*/  ULDC.64 UR6, c[0x0][0x268] ;  /* 0x00009a0000067ab9 */ /* 0x000fe20000000a00 */
[----:B------:R-:W4:Y:S01]  /*3030*/  @!P6 S2R R24, SR_CgaCtaId ;  /* 0x000000000018e919 */ /* 0x000f220000008800 */
[----:B------:R-:W-:Y:S01]  /*3040*/  IMAD.WIDE.U32 R36, R11, UR6, R36 ;  /* 0x000000060b247c25 */ /* 0x000fe2000f8e0024 */
[----:B------:R-:W4:Y:S01]  /*3050*/  @!P4 S2R R6, SR_CgaCtaId ;  /* 0x000000000006c919 */ /* 0x000f220000008800 */
[C---:B-1----:R-:W-:Y:S02]  /*3060*/  @!P1 LEA R32, P3, R40.reuse, R4, 0x1 ;  /* 0x0000000428209211 */ /* 0x042fe400078608ff */
[----:B------:R-:W-:Y:S02]  /*3070*/  @!P1 MOV R4, 0x400 ;  /* 0x0000040000049802 */ /* 0x000fe40000000f00 */
[----:B------:R-:W-:Y:S01]  /*3080*/  @!P1 LEA.HI.X R33, R40, R5, R8, 0x1, P3 ;  /* 0x0000000528219211 */ /* 0x000fe200018f0c08 */
[----:B------:R-:W-:Y:S01]  /*3090*/  IMAD.U32 R40, RZ, RZ, UR10 ;  /* 0x0000000aff287e24 */ /* 0x000fe2000f8e00ff */
[----:B------:R-:W-:-:S02]  /*30a0*/  @!P2 MOV R5, 0x400 ;  /* 0x000004000005a802 */ /* 0x000fc40000000f00 */
[----:B--2---:R-:W-:Y:S02]  /*30b0*/  @!P1 LEA R34, R34, R4, 0x18 ;  /* 0x0000000422229211 */ /* 0x004fe400078ec0ff */
[----:B------:R-:W-:Y:S01]  /*30c0*/  @!P6 MOV R4, 0x400 ;  /* 0x000004000004e802 */ /* 0x000fe20000000f00 */
[----:B-----5:R-:W-:Y:S01]  /*30d0*/  IMAD.U32 R38, RZ, RZ, UR10 ;  /* 0x0000000aff267e24 */ /* 0x020fe2000f8e00ff */
[----:B---3--:R-:W-:Y:S01]  /*30e0*/  @!P2 LEA R31, R31, R5, 0x18 ;  /* 0x000000051f1fa211 */ /* 0x008fe200078ec0ff */
[----:B------:R-:W-:Y:S01]  /*30f0*/  IMAD R5, R10, UR6, RZ ;  /* 0x000000060a057c24 */ /* 0x000fe2000f8e02ff */
[----:B------:R-:W-:Y:S01]  /*3100*/  ISETP.GE.AND P3, PT, R23, UR25, PT ;  /* 0x0000001917007c0c */ /* 0x000fe2000bf66270 */
[----:B------:R-:W1:Y:S01]  /*3110*/  @!P6 LDC.64 R8, c[0x0][0x218] ;  /* 0x00008600ff08eb82 */ /* 0x000e620000000a00 */
[----:B------:R-:W-:Y:S01]  /*3120*/  @!P5 MOV R23, 0x400 ;  /* 0x000004000017d802 */ /* 0x000fe20000000f00 */
[----:B------:R-:W-:Y:S01]  /*3130*/  IMAD R5, R11, UR7, R5 ;  /* 0x000000070b057c24 */ /* 0x000fe2000f8e0205 */
[C---:B------:R-:W-:Y:S01]  /*3140*/  @!P1 LEA R34, R22.reuse, R34, 0x1 ;  /* 0x0000002216229211 */ /* 0x040fe200078e08ff */
[----:B------:R-:W-:Y:S01]  /*3150*/  @!P2 IMAD R31, R22, 0x2, R31 ;  /* 0x00000002161fa824 */ /* 0x000fe200078e021f */
[----:B----4-:R-:W-:Y:S01]  /*3160*/  @!P6 LEA R24, R24, R4, 0x18 ;  /* 0x000000041818e211 */ /* 0x010fe200078ec0ff */
[----:B------:R-:W-:Y:S01]  /*3170*/  IMAD.IADD R37, R37, 0x1, R5 ;  /* 0x0000000125257824 */ /* 0x000fe200078e0205 */
[----:B------:R-:W-:Y:S01]  /*3180*/  @!P4 MOV R4, 0x400 ;  /* 0x000004000004c802 */ /* 0x000fe20000000f00 */
[----:B------:R-:W2:Y:S01]  /*3190*/  @!P2 LDC.64 R10, c[0x0][0x218] ;  /* 0x00008600ff0aab82 */ /* 0x000ea20000000a00 */
[----:B------:R-:W-:Y:S01]  /*31a0*/  @!P5 LEA R23, R7, R23, 0x18 ;  /* 0x000000170717d211 */ /* 0x000fe200078ec0ff */
[----:B------:R-:W-:Y:S01]  /*31b0*/  @!P6 IMAD R24, R22, 0x2, R24 ;  /* 0x000000021618e824 */ /* 0x000fe200078e0218 */
[----:B------:R-:W-:Y:S01]  /*31c0*/  @!P4 LEA R4, R6, R4, 0x18 ;  /* 0x000000040604c211 */ /* 0x000fe200078ec0ff */
[----:B------:R-:W-:Y:S01]  /*31d0*/  @!P6 IMAD.MOV.U32 R6, RZ, RZ, R165 ;  /* 0x000000ffff06e224 */ /* 0x000fe200078e00a5 */
[----:B------:R-:W-:Y:S01]  /*31e0*/  @!P2 MOV R5, R164 ;  /* 0x000000a40005a202 */ /* 0x000fe20000000f00 */
[C---:B------:R-:W-:Y:S01]  /*31f0*/  @!P5 IMAD R23, R22.reuse, 0x2, R23 ;  /* 0x000000021617d824 */ /* 0x040fe200078e0217 */
[----:B------:R-:W-:Y:S01]  /*3200*/  @!UP0 UIMAD UR6, UR11, 0xc0, URZ ;  /* 0x000000c00b0688a4 */ /* 0x000fe2000f8e023f */
[----:B------:R-:W-:Y:S01]  /*3210*/  @!P4 IMAD R22, R22, 0x2, R4 ;  /* 0x000000021616c824 */ /* 0x000fe200078e0204 */
[----:B------:R3:W-:Y:S01]  /*3220*/  @!P1 LDGSTS.E.BYPASS.LTC128B.128 [R34+0x7800], desc[UR16][R32.64] ;  /* 0x0780000020229fae */ /* 0x0007e2000b901d50 */
[----:B------:R-:W-:Y:S01]  /*3230*/  @!P2 IMAD.MOV.U32 R4, RZ, RZ, R165 ;  /* 0x000000ffff04a224 */ /* 0x000fe200078e00a5 */
[----:B------:R-:W-:Y:S01]  /*3240*/  VOTEU.ALL UP0, P6 ;  /* 0x00000000003f7886 */ /* 0x000fe20003000000 */
[----:B------:R-:W-:Y:S01]  /*3250*/  @!P6 IMAD.MOV.U32 R7, RZ, RZ, R164 ;  /* 0x000000ffff07e224 */ /* 0x000fe200078e00a4 */
[----:B------:R-:W-:Y:S01]  /*3260*/  @!UP1 UIMAD UR7, UR11, 0xe0, URZ ;  /* 0x000000e00b0798a4 */ /* 0x000fe2000f8e023f */
[----:B------:R-:W-:-:S04]  /*3270*/  @!P2 IMAD.WIDE.U32 R40, R40, 0xc0, R4 ;  /* 0x000000c02828a825 */ /* 0x000fc800078e0004 */
[----:B------:R-:W-:Y:S02]  /*3280*/  IMAD.U32 R4, RZ, RZ, UR10 ;  /* 0x0000000aff047e24 */ /* 0x000fe4000f8e00ff */
[----:B------:R-:W-:Y:S02]  /*3290*/  @!P6 IMAD.WIDE.U32 R38, R38, 0xd0, R6 ;  /* 0x000000d02626e825 */ /* 0x000fe400078e0006 */
[----:B------:R-:W4:Y:S02]  /*32a0*/  @!P5 LDC.64 R6, c[0x0][0x218] ;  /* 0x00008600ff06db82 */ /* 0x000f240000000a00 */
[----:B------:R-:W-:-:S04]  /*32b0*/  @!P5 IMAD.WIDE.U32 R42, R4, 0xe0, R42 ;  /* 0x000000e0042ad825 */ /* 0x000fc800078e002a */
[----:B------:R-:W-:Y:S02]  /*32c0*/  IMAD.WIDE.U32 R36, R21, UR8, R36 ;  /* 0x0000000815247c25 */ /* 0x000fe4000f8e0024 */
[----:B------:R-:W5:Y:S03]  /*32d0*/  @!P4 LDC.64 R4, c[0x0][0x218] ;  /* 0x00008600ff04cb82 */ /* 0x000f660000000a00 */
[----:B------:R-:W-:Y:S02]  /*32e0*/  IADD3 R20, R37, R20, RZ ;  /* 0x0000001425147210 */ /* 0x000fe40007ffe0ff */
[----:B---3--:R-:W-:Y:S01]  /*32f0*/  @!P2 IADD3 R32, R41, UR6, RZ ;  /* 0x000000062920ac10 */ /* 0x008fe2000fffe0ff */
[----:B------:R-:W-:Y:S01]  /*3300*/  @!UP0 UIMAD UR6, UR11, 0xd0, URZ ;  /* 0x000000d00b0688a4 */ /* 0x000fe2000f8e023f */
[C---:B--2---:R-:W-:Y:S01]  /*3310*/  @!P2 LEA R34, P1, R40.reuse, R10, 0x1 ;  /* 0x0000000a2822a211 */ /* 0x044fe200078208ff */
[----:B------:R-:W-:Y:S01]  /*3320*/  IMAD.U32 R10, RZ, RZ, UR10 ;  /* 0x0000000aff0a7e24 */ /* 0x000fe2000f8e00ff */
[----:B------:R-:W-:Y:S01]  /*3330*/  VOTEU.ALL UP0, P4 ;  /* 0x00000000003f7886 */ /* 0x000fe20002000000 */
[----:B------:R-:W-:Y:S01]  /*3340*/  @!P4 IMAD.MOV.U32 R33, RZ, RZ, R164 ;  /* 0x000000ffff21c224 */ /* 0x000fe200078e00a4 */
[----:B------:R-:W-:Y:S01]  /*3350*/  @!P2 LEA.HI.X R35, R40, R11, R32, 0x1, P1 ;  /* 0x0000000b2823a211 */ /* 0x000fe200008f0c20 */
[----:B------:R-:W-:Y:S01]  /*3360*/  @!P4 IMAD.MOV.U32 R32, RZ, RZ, R165 ;  /* 0x000000ffff20c224 */ /* 0x000fe200078e00a5 */
[----:B-1----:R-:W-:Y:S01]  /*3370*/  @!P6 LEA R40, P1, R38, R8, 0x1 ;  /* 0x000000082628e211 */ /* 0x002fe200078208ff */
[----:B------:R-:W-:-:S02]  /*3380*/  @!P5 VIADD R8, R43, UR7 ;  /* 0x000000072b08dc36 */ /* 0x000fc40008000000 */
[----:B------:R-:W-:Y:S01]  /*3390*/  @!P4 IMAD.WIDE.U32 R32, R10, 0xf0, R32 ;  /* 0x000000f00a20c825 */ /* 0x000fe200078e0020 */
[----:B------:R-:W-:Y:S03]  /*33a0*/  @!P2 LDGSTS.E.BYPASS.LTC128B.128 [R31+0x8000], desc[UR16][R34.64] ;  /* 0x08000000221fafae */ /* 0x000fe6000b901d50 */
[----:B------:R-:W-:Y:S01]  /*33b0*/  @!P6 VIADD R10, R39, UR6 ;  /* 0x00000006270aec36 */ /* 0x000fe20008000000 */
[----:B------:R-:W-:Y:S01]  /*33c0*/  @!UP0 UIMAD UR6, UR11, 0xf0, URZ ;  /* 0x000000f00b0688a4 */ /* 0x000fe2000f8e023f */
[----:B------:R-:W-:-:S03]  /*33d0*/  VOTEU.ALL UP0, P3 ;  /* 0x00000000003f7886 */ /* 0x000fc60001800000 */
[----:B------:R-:W-:Y:S02]  /*33e0*/  @!P6 LEA.HI.X R41, R38, R9, R10, 0x1, P1 ;  /* 0x000000092629e211 */ /* 0x000fe400008f0c0a */
[----:B----4-:R-:W-:Y:S01]  /*33f0*/  @!P5 LEA R10, P2, R42, R6, 0x1 ;  /* 0x000000062a0ad211 */ /* 0x010fe200078408ff */
[----:B------:R-:W-:Y:S01]  /*3400*/  @!P4 VIADD R6, R33, UR6 ;  /* 0x000000062106cc36 */ /* 0x000fe20008000000 */
[----:B-----5:R-:W-:Y:S01]  /*3410*/  @!P4 LEA R4, P1, R32, R4, 0x1 ;  /* 0x000000042004c211 */ /* 0x020fe200078208ff */
[----:B------:R-:W-:Y:S01]  /*3420*/  @!P6 LDGSTS.E.BYPASS.LTC128B.128 [R24+0x8800], desc[UR16][R40.64] ;  /* 0x088000002818efae */ /* 0x000fe2000b901d50 */
[----:B------:R-:W-:Y:S01]  /*3430*/  @!P5 LEA.HI.X R11, R42, R7, R8, 0x1, P2 ;  /* 0x000000072a0bd211 */ /* 0x000fe200010f0c08 */
[----:B------:R-:W-:Y:S01]  /*3440*/  ULDC.64 UR6, c[0x0][0x220] ;  /* 0x0000880000067ab9 */ /* 0x000fe20000000a00 */
        /* <DEDUP_REMOVED lines=8> */
[----:B------:R-:W-:Y:S01]  /*34d0*/  ISETP.GE.AND P4, PT, R19, UR25, PT ;  /* 0x0000001913007c0c */ /* 0x000fe2000bf86270 */
[----:B------:R-:W-:Y:S01]  /*34e0*/  IMAD.U32 R6, RZ, RZ, UR8 ;  /* 0x00000008ff067e24 */ /* 0x000fe2000f8e00ff */
[----:B------:R-:W-:Y:S01]  /*34f0*/  LEA.HI.X R243, R36, UR7, R20, 0x1, P2 ;  /* 0x0000000724f37c11 */ /* 0x000fe200090f0c14 */
[----:B------:R-:W0:Y:S01]  /*3500*/  LDGDEPBAR ;  /* 0x00000000000079af */ /* 0x000e220000000000 */
[----:B------:R-:W-:Y:S01]  /*3510*/  IMAD.U32 R7, RZ, RZ, UR6 ;  /* 0x00000006ff077e24 */ /* 0x000fe2000f8e00ff */
[----:B------:R-:W-:-:S02]  /*3520*/  @!UP0 UIMAD UR6, UR9, 0x60, URZ ;  /* 0x00000060090688a4 */ /* 0x000fc4000f8e023f */
        /* <DEDUP_REMOVED lines=10> */
[----:B------:R-:W-:Y:S01]  /*35d0*/  @!P3 IMAD.WIDE.U32 R8, R8, 0x60, R4 ;  /* 0x000000600808b825 */ /* 0x000fe200078e0004 */
[----:B------:R-:W-:-:S03]  /*35e0*/  MOV R4, UR9 ;  /* 0x0000000900047c02 */ /* 0x000fc60008000f00 */
[----:B------:R-:W-:Y:S02]  /*35f0*/  IMAD.U32 R5, RZ, RZ, UR8 ;  /* 0x00000008ff057e24 */ /* 0x000fe4000f8e00ff */
[----:B------:R-:W-:Y:S02]  /*3600*/  @!P3 VIADD R9, R9, UR6 ;  /* 0x000000060909bc36 */ /* 0x000fe40008000000 */
[----:B------:R-:W-:Y:S01]  /*3610*/  IMAD.U32 R16, RZ, RZ, UR8 ;  /* 0x00000008ff107e24 */ /* 0x000fe2000f8e00ff */
[----:B------:R-:W-:Y:S01]  /*3620*/  @!P1 LEA.HI.X R7, R5, R243, R4, 0x6, P2 ;  /* 0x000000f305079211 */ /* 0x000fe200010f3404 */
[----:B------:R-:W-:Y:S01]  /*3630*/  IMAD.U32 R4, RZ, RZ, UR8 ;  /* 0x00000008ff047e24 */ /* 0x000fe2000f8e00ff */
[----:B------:R-:W-:Y:S01]  /*3640*/  ISETP.GE.AND P2, PT, R14, UR25, PT ;  /* 0x000000190e007c0c */ /* 0x000fe2000bf46270 */
[----:B------:R-:W-:Y:S01]  /*3650*/  IMAD.U32 R5, RZ, RZ, UR9 ;  /* 0x00000009ff057e24 */ /* 0x000fe2000f8e00ff */
[----:B------:R-:W-:Y:S01]  /*3660*/  VOTEU.ALL UP2, P5 ;  /* 0x00000000003f7886 */ /* 0x000fe20002840000 */
[----:B------:R-:W-:-:S04]  /*3670*/  IMAD.U32 R14, RZ, RZ, UR8 ;  /* 0x00000008ff0e7e24 */ /* 0x000fc8000f8e00ff */
[----:B------:R-:W-:Y:S01]  /*3680*/  @!UP2 UIMAD UR23, UR9, 0xa0, URZ ;  /* 0x000000a00917a8a4 */ /* 0x000fe2000f8e023f */
[----:B------:R-:W-:Y:S04]  /*3690*/  @P6 STS.128 [R246+0xa000], RZ ;  /* 0x00a000fff6006388 */ /* 0x000fe80000000c00 */
[----:B------:R-:W-:Y:S01]  /*36a0*/  @!PT LDS RZ, [RZ] ;  /* 0x00000000fffff984 */ /* 0x000fe20000000800 */
[----:B------:R-:W-:Y:S01]  /*36b0*/  @!PT LDS RZ, [RZ] ;  /* 0x00000000fffff984 */ /* 0x000fe20000000800 */
[----:B------:R-:W-:Y:S01]  /*36c0*/  @!PT LDS RZ, [RZ] ;  /* 0x00000000fffff984 */ /* 0x000fe20000000800 */
[----:B------:R-:W-:Y:S01]  /*36d0*/  @!P6 LDGSTS.E.BYPASS.LTC128B.128 [R246+0xa000], desc[UR16][R18.64] ;  /* 0x0a00000012f6efae */ /* 0x000fe2000b901d50 */
[----:B------:R-:W-:Y:S01]  /*36e0*/  ISETP.GE.AND P6, PT, R17, UR25, PT ;  /* 0x0000001911007c0c */ /* 0x000fe2000bfc6270 */
[----:B------:R-:W-:Y:S02]  /*36f0*/  VOTEU.ALL UP0, P2 ;  /* 0x00000000003f7886 */ /* 0x000fe40001000000 */
[----:B------:R-:W-:Y:S03]  /*3700*/  @P4 STS.128 [R246+0xa800], RZ ;  /* 0x00a800fff6004388 */ /* 0x000fe60000000c00 */
[----:B------:R-:W-:Y:S01]  /*3710*/  @!UP0 UIMAD UR6, UR9, 0xe0, URZ ;  /* 0x000000e0090688a4 */ /* 0x000fe2000f8e023f */
        /* <DEDUP_REMOVED lines=19> */
[----:B-1----:R-:W-:Y:S01]  /*3850*/  @!P6 LEA R10, P1, R4, R244, 0x7 ;  /* 0x000000f4040ae211 */ /* 0x002fe200078238ff */
[----:B--2---:R-:W-:Y:S02]  /*3860*/  IMAD.U32 R6, RZ, RZ, UR8 ;  /* 0x00000008ff067e24 */ /* 0x004fe4000f8e00ff */
[----:B------:R-:W-:-:S03]  /*3870*/  @!P5 IMAD.MOV.U32 R7, RZ, RZ, R243 ;  /* 0x000000ffff07d224 */ /* 0x000fc600078e00f3 */
[----:B------:R-:W-:Y:S01]  /*3880*/  @!P6 LEA.HI.X R11, R6, R243, R5, 0x7, P1 ;  /* 0x000000f3060be211 */ /* 0x000fe200008f3c05 */
[----:B------:R-:W-:Y:S01]  /*3890*/  @!P2 IMAD.MOV.U32 R5, RZ, RZ, R243 ;  /* 0x000000ffff05a224 */ /* 0x000fe200078e00f3 */
[----:B------:R-:W-:Y:S02]  /*38a0*/  @!P5 MOV R6, R244 ;  /* 0x000000f40006d202 */ /* 0x000fe40000000f00 */
[----:B------:R-:W-:Y:S01]  /*38b0*/  ISETP.GE.AND P1, PT, R0, UR25, PT ;  /* 0x0000001900007c0c */ /* 0x000fe2000bf26270 */
[----:B------:R-:W-:Y:S01]  /*38c0*/  IMAD.U32 R0, RZ, RZ, UR8 ;  /* 0x00000008ff007e24 */ /* 0x000fe2000f8e00ff */
[----:B------:R-:W-:Y:S01]  /*38d0*/  @!PT LDS RZ, [RZ] ;  /* 0x00000000fffff984 */ /* 0x000fe20000000800 */
[----:B------:R-:W-:Y:S01]  /*38e0*/  @!PT LDS RZ, [RZ] ;  /* 0x00000000fffff984 */ /* 0x000fe20000000800 */
[----:B------:R-:W-:Y:S01]  /*38f0*/  @!PT LDS RZ, [RZ] ;  /* 0x00000000fffff984 */ /* 0x000fe20000000800 */
[----:B------:R1:W-:Y:S01]  /*3900*/  @!P6 LDGSTS.E.BYPASS.LTC128B.128 [R246+0xc000], desc[UR16][R10.64] ;  /* 0x0c0000000af6efae */ /* 0x0003e2000b901d50 */
[----:B---3--:R-:W-:Y:S01]  /*3910*/  @!P5 IMAD.WIDE.U32 R8, R4, 0xa0, R6 ;  /* 0x000000a00408d825 */ /* 0x008fe200078e0006 */
[----:B------:R-:W-:Y:S02]  /*3920*/  ISETP.GE.AND P6, PT, R26, UR25, PT ;  /* 0x000000191a007c0c */ /* 0x000fe4000bfc6270 */
[----:B------:R-:W-:Y:S01]  /*3930*/  @P5 STS.128 [R246+0xc800], RZ ;  /* 0x00c800fff6005388 */ /* 0x000fe20000000c00 */
[----:B------:R-:W-:Y:S01]  /*3940*/  @!P4 IMAD.MOV.U32 R6, RZ, RZ, R244 ;  /* 0x000000ffff06c224 */ /* 0x000fe200078e00f4 */
[----:B------:R-:W-:Y:S01]  /*3950*/  @!P5 IADD3 R9, R9, UR23, RZ ;  /* 0x000000170909dc10 */ /* 0x000fe2000fffe0ff */
[----:B------:R-:W-:-:S02]  /*3960*/  @!P4 IMAD.MOV.U32 R7, RZ, RZ, R243 ;  /* 0x000000ffff07c224 */ /* 0x000fc400078e00f3 */
[----:B------:R-:W-:Y:S02]  /*3970*/  @!P4 IMAD.WIDE.U32 R6, R4, 0xc0, R6 ;  /* 0x000000c00406c825 */ /* 0x000fe400078e0006 */
[----:B------:R-:W-:Y:S01]  /*3980*/  @!PT LDS RZ, [RZ] ;  /* 0x00000000fffff984 */ /* 0x000fe20000000800 */
[----:B------:R-:W-:Y:S01]  /*3990*/  @!PT LDS RZ, [RZ] ;  /* 0x00000000fffff984 */ /* 0x000fe20000000800 */
[----:B------:R-:W-:Y:S01]  /*39a0*/  @!PT LDS RZ, [RZ] ;  /* 0x00000000fffff984 */ /* 0x000fe20000000800 */
[----:B------:R2:W-:Y:S01]  /*39b0*/  @!P5 LDGSTS.E.BYPASS.LTC128B.128 [R246+0xc800], desc[UR16][R8.64] ;  /* 0x0c80000008f6dfae */ /* 0x0005e2000b901d50 */
[----:B------:R-:W-:Y:S01]  /*39c0*/  VOTEU.ALL UP0, P1 ;  /* 0x00000000003f7886 */ /* 0x000fe20000800000 */
[----:B------:R-:W-:Y:S01]  /*39d0*/  ISETP.GE.AND P5, PT, R30, UR25, PT ;  /* 0x000000191e007c0c */ /* 0x000fe2000bfa6270 */
[----:B------:R-:W-:Y:S01]  /*39e0*/  @!P2 IMAD.MOV.U32 R4, RZ, RZ, R244 ;  /* 0x000000ffff04a224 */ /* 0x000fe200078e00f4 */
[----:B------:R-:W-:Y:S01]  /*39f0*/  @P4 STS.128 [R246+0xd000], RZ ;  /* 0x00d000fff6004388 */ /* 0x000fe20000000c00 */
[----:B------:R-:W-:Y:S01]  /*3a00*/  @!P4 VIADD R7, R7, UR7 ;  /* 0x000000070707cc36 */ /* 0x000fe20008000000 */
[----:B------:R-:W-:Y:S01]  /*3a10*/  VOTEU.ALL UP3, P6 ;  /* 0x00000000003f7886 */ /* 0x000fe20003060000 */
[----:B------:R-:W-:-:S03]  /*3a20*/  @!P2 IMAD.WIDE.U32 R4, R0, 0xe0, R4 ;  /* 0x000000e00004a825 */ /* 0x000fc600078e0004 */
[----:B------:R-:W-:Y:S01]  /*3a30*/  @!PT LDS RZ, [RZ] ;  /* 0x00000000fffff984 */ /* 0x000fe20000000800 */
[----:B------:R-:W-:Y:S01]  /*3a40*/  @!PT LDS RZ, [RZ] ;  /* 0x00000000fffff984 */ /* 0x000fe20000000800 */
[----:B------:R-:W-:Y:S01]  /*3a50*/  @!PT LDS RZ, [RZ] ;  /* 0x00000000fffff984 */ /* 0x000fe20000000800 */
[----:B------:R3:W-:Y:S01]  /*3a60*/  @!P4 LDGSTS.E.BYPASS.LTC128B.128 [R246+0xd000], desc[UR16][R6.64] ;  /* 0x0d00000006f6cfae */ /* 0x0007e2000b901d50 */
[----:B------:R-:W-:Y:S01]  /*3a70*/  @!P2 VIADD R5, R5, UR6 ;  /* 0x000000060505ac36 */ /* 0x000fe20008000000 */
[----:B------:R-:W-:Y:S01]  /*3a80*/  @!UP0 UIMAD UR6, UR9, 0x120, URZ ;  /* 0x00000120090688a4 */ /* 0x000fe2000f8e023f */
[----:B------:R-:W-:Y:S01]  /*3a90*/  IMAD.U32 R0, RZ, RZ, UR9 ;  /* 0x00000009ff007e24 */ /* 0x000fe2000f8e00ff */
[----:B------:R-:W-:Y:S01]  /*3aa0*/  @P2 STS.128 [R246+0xd800], RZ ;  /* 0x00d800fff6002388 */ /* 0x000fe20000000c00 */
[----:B------:R-:W-:Y:S01]  /*3ab0*/  ISETP.GE.AND P4, PT, R29, UR25, PT ;  /* 0x000000191d007c0c */ /* 0x000fe2000bf86270 */
[----:B-1----:R-:W-:Y:S01]  /*3ac0*/  IMAD.U32 R10, RZ, RZ, UR8 ;  /* 0x00000008ff0a7e24 */ /* 0x002fe2000f8e00ff */
[----:B------:R-:W-:Y:S01]  /*3ad0*/  VOTEU.ALL UP2, P5 ;  /* 0x00000000003f7886 */ /* 0x000fe20002840000 */
[----:B------:R-:W-:Y:S01]  /*3ae0*/  @!PT LDS RZ, [RZ] ;  /* 0x00000000fffff984 */ /* 0x000fe20000000800 */
[----:B------:R-:W-:Y:S01]  /*3af0*/  @!PT LDS RZ, [RZ] ;  /* 0x00000000fffff984 */ /* 0x000fe20000000800 */
[----:B------:R-:W-:Y:S01]  /*3b00*/  @!PT LDS RZ, [RZ] ;  /* 0x00000000fffff984 */ /* 0x000fe20000000800 */
[----:B------:R1:W-:Y:S01]  /*3b10*/  @!P2 LDGSTS.E.BYPASS.LTC128B.128 [R246+0xd800], desc[UR16][R4.64] ;  /* 0x0d80000004f6afae */ /* 0x0003e2000b901d50 */
[----:B------:R-:W-:-:S03]  /*3b20*/  @!UP3 UIMAD UR23, UR9, 0x140, URZ ;  /* 0x000001400917b8a4 */ /* 0x000fc6000f8e023f */
[----:B------:R-:W-:Y:S01]  /*3b30*/  @P3 STS.128 [R246+0xe000], RZ ;  /* 0x00e000fff6003388 */ /* 0x000fe20000000c00 */
[----:B------:R-:W-:Y:S01]  /*3b40*/  @!UP2 UIMAD UR7, UR9, 0x160, URZ ;  /* 0x000001600907a8a4 */ /* 0x000fe2000f8e023f */
[----:B--2---:R-:W-:-:S04]  /*3b50*/  IMAD.U32 R8, RZ, RZ, UR8 ;  /* 0x00000008ff087e24 */ /* 0x004fc8000f8e00ff */
[----:B------:R-:W-:Y:S01]  /*3b60*/  VOTEU.ALL UP1, P4 ;  /* 0x00000000003f7886 */ /* 0x000fe20002020000 */
[----:B---3--:R-:W-:-:S05]  /*3b70*/  IMAD.U32 R6, RZ, RZ, UR8 ;  /* 0x00000008ff067e24 */ /* 0x008fca000f8e00ff */
[----:B------:R-:W-:Y:S01]  /*3b80*/  @!P3 LEA R6, P2, R6, R244, 0x8 ;  /* 0x000000f40606b211 */ /* 0x000fe200078440ff */
[----:B-1----:R-:W-:Y:S02]  /*3b90*/  IMAD.U32 R4, RZ, RZ, UR8 ;  /* 0x00000008ff047e24 */ /* 0x002fe4000f8e00ff */
[----:B------:R-:W-:-:S03]  /*3ba0*/  @!P1 IMAD.MOV.U32 R5, RZ, RZ, R243 ;  /* 0x000000ffff059224 */ /* 0x000fc600078e00f3 */
[----:B------:R-:W-:Y:S01]  /*3bb0*/  @!P3 LEA.HI.X R7, R4, R243, R0, 0x8, P2 ;  /* 0x000000f30407b211 */ /* 0x000fe200010f4400 */
[----:B------:R-:W-:Y:S01]  /*3bc0*/  @!P1 IMAD.MOV.U32 R4, RZ, RZ, R244 ;  /* 0x000000ffff049224 */ /* 0x000fe200078e00f4 */
[----:B------:R-:W-:-:S03]  /*3bd0*/  ISETP.GE.AND P2, PT, R28, UR25, PT ;  /* 0x000000191c007c0c */ /* 0x000fc6000bf46270 */
[----:B------:R-:W-:Y:S01]  /*3be0*/  @!P1 IMAD.WIDE.U32 R8, R8, 0x120, R4 ;  /* 0x0000012008089825 */ /* 0x000fe200078e0004 */
[----:B------:R-:W-:Y:S01]  /*3bf0*/  SHF.R.S32.HI R4, RZ, 0x1f, R247 ;  /* 0x0000001fff047819 */ /* 0x000fe200000114f7 */
[----:B------:R-:W-:Y:S01]  /*3c00*/  @!PT LDS RZ, [RZ] ;  /* 0x00000000fffff984 */ /* 0x000fe20000000800 */
[----:B------:R-:W-:Y:S01]  /*3c10*/  @!PT LDS RZ, [RZ] ;  /* 0x00000000fffff984 */ /* 0x000fe20000000800 */
[----:B------:R-:W-:Y:S01]  /*3c20*/  @!PT LDS RZ, [RZ] ;  /* 0x00000000fffff984 */ /* 0x000fe20000000800 */
[----:B------:R1:W-:Y:S01]  /*3c30*/  @!P3 LDGSTS.E.BYPASS.LTC128B.128 [R246+0xe000], desc[UR16][R6.64] ;  /* 0x0e00000006f6bfae */ /* 0x0003e2000b901d50 */
[----:B------:R-:W-:Y:S01]  /*3c40*/  ISETP.GE.AND P3, PT, R27, UR25, PT ;  /* 0x000000191b007c0c */ /* 0x000fe2000bf66270 */
[----:B------:R-:W-:Y:S01]  /*3c50*/  IMAD.SHL.U32 R5, R3, 0x40, RZ ;  /* 0x0000004003057824 */ /* 0x000fe200078e00ff */
[----:B------:R-:W-:Y:S01]  /*3c60*/  LEA.HI R4, R4, R247, RZ, 0x3 ;  /* 0x000000f704047211 */ /* 0x000fe200078f18ff */
[----:B------:R-:W-:Y:S01]  /*3c70*/  @!P1 VIADD R9, R9, UR6 ;  /* 0x0000000609099c36 */ /* 0x000fe20008000000 */
[----:B------:R-:W-:Y:S01]  /*3c80*/  @P1 STS.128 [R246+0xe800], RZ ;  /* 0x00e800fff6001388 */ /* 0x000fe20000000c00 */
[----:B------:R-:W-:Y:S01]  /*3c90*/  @!UP1 UIMAD UR6, UR9, 0x180, URZ ;  /* 0x00000180090698a4 */ /* 0x000fe2000f8e023f */
        /* <DEDUP_REMOVED lines=9> */
[----:B------:R-:W-:Y:S01]  /*3d30*/  VOTEU.ALL UP0, P2 ;  /* 0x00000000003f7886 */ /* 0x000fe20001000000 */
[----:B------:R-:W-:Y:S01]  /*3d40*/  @!P3 IMAD.MOV.U32 R18, RZ, RZ, R244 ;  /* 0x000000ffff12b224 */ /* 0x000fe200078e00f4 */
[----:B------:R-:W-:Y:S01]  /*3d50*/  VOTEU.ALL UP2, P3 ;  /* 0x00000000003f7886 */ /* 0x000fe20001840000 */
[----:B------:R-:W-:Y:S01]  /*3d60*/  @!P3 IMAD.MOV.U32 R19, RZ, RZ, R243 ;  /* 0x000000ffff13b224 */ /* 0x000fe200078e00f3 */
[----:B------:R-:W-:Y:S01]  /*3d70*/  LOP3.LUT R189, R189, 0xfffffe00, RZ, 0xc0, !PT ;  /* 0xfffffe00bdbd7812 */ /* 0x000fe200078ec0ff */
[----:B------:R-:W-:Y:S01]  /*3d80*/  @P6 STS.128 [R246+0xf000], RZ ;  /* 0x00f000fff6006388 */ /* 0x000fe20000000c00 */
[----:B------:R-:W-:-:S05]  /*3d90*/  @!P3 IMAD.WIDE.U32 R16, R16, 0x1c0, R18 ;  /* 0x000001c01010b825 */ /* 0x000fca00078e0012 */
[----:B------:R-:W-:Y:S01]  /*3da0*/  VOTEU.ALL UP1, P1 ;  /* 0x00000000003f7886 */ /* 0x000fe20000820000 */
[----:B------:R-:W-:Y:S01]  /*3db0*/  @!P1 MOV R19, R243 ;  /* 0x000000f300139202 */ /* 0x000fe20000000f00 */
[----:B------:R-:W-:Y:S01]  /*3dc0*/  @!P1 IMAD.MOV.U32 R18, RZ, RZ, R244 ;  /* 0x000000ffff129224 */ /* 0x000fe200078e00f4 */
[----:B-1----:R-:W-:Y:S01]  /*3dd0*/  SHF.L.U32 R7, R0, 0x6, RZ ;  /* 0x0000000600077819 */ /* 0x002fe200000006ff */
[----:B------:R-:W-:Y:S02]  /*3de0*/  IMAD.SHL.U32 R6, R12, 0x8, RZ ;  /* 0x000000080c067824 */ /* 0x000fe400078e00ff */
[----:B------:R-:W-:Y:S01]  /*3df0*/  IMAD.U32 R12, RZ, RZ, UR8 ;  /* 0x00000008ff0c7e24 */ /* 0x000fe2000f8e00ff */
[----:B------:R-:W-:Y:S01]  /*3e00*/  LOP3.LUT R7, R7, 0x1c0, RZ, 0xc0, !PT ;  /* 0x000001c007077812 */ /* 0x000fe200078ec0ff */
[----:B------:R-:W-:Y:S01]  /*3e10*/  IMAD R240, R190, 0x400, R189 ;  /* 0x00000400bef07824 */ /* 0x000fe200078e02bd */
[----:B------:R-:W-:Y:S01]  /*3e20*/  LOP3.LUT R6, R5, 0x8, R6, 0xf8, !PT ;  /* 0x0000000805067812 */ /* 0x000fe200078ef806 */
[----:B------:R-:W-:Y:S01]  /*3e30*/  @!P3 IMAD.MOV.U32 R4, RZ, RZ, R16 ;  /* 0x000000ffff04b224 */ /* 0x000fe200078e0010 */
[----:B------:R-:W-:-:S02]  /*3e40*/  SHF.R.U32.HI R5, RZ, 0x3, R5 ;  /* 0x00000003ff057819 */ /* 0x000fc40000011605 */
[----:B------:R-:W-:Y:S01]  /*3e50*/  SHF.R.U32.HI R167, RZ, 0x3, R7 ;  /* 0x00000003ffa77819 */ /* 0x000fe20000011607 */
[----:B--2---:R-:W-:Y:S01]  /*3e60*/  IMAD.U32 R8, RZ, RZ, UR8 ;  /* 0x00000008ff087e24 */ /* 0x004fe2000f8e00ff */
[----:B------:R-:W-:Y:S01]  /*3e70*/  LOP3.LUT R5, R6, R5, RZ, 0x3c, !PT ;  /* 0x0000000506057212 */ /* 0x000fe200078e3cff */
[----:B------:R-:W-:-:S04]  /*3e80*/  IMAD.SHL.U32 R6, R239, 0x8, RZ ;  /* 0x00000008ef067824 */ /* 0x000fc800078e00ff */
[----:B------:R-:W-:Y:S01]  /*3e90*/  IMAD R239, R239, 0x200, R5 ;  /* 0x00000200efef7824 */ /* 0x000fe200078e0205 */
[----:B------:R-:W-:Y:S02]  /*3ea0*/  LOP3.LUT R6, R7, 0x8, R6, 0xf8, !PT ;  /* 0x0000000807067812 */ /* 0x000fe400078ef806 */
[----:B------:R-:W-:Y:S02]  /*3eb0*/  @!P6 MOV R7, R243 ;  /* 0x000000f30007e202 */ /* 0x000fe40000000f00 */
[----:B------:R-:W-:Y:S01]  /*3ec0*/  LOP3.LUT R167, R6, R167, RZ, 0x3c, !PT ;  /* 0x000000a706a77212 */ /* 0x000fe200078e3cff */
[----:B------:R-:W-:Y:S01]  /*3ed0*/  @!P6 IMAD.MOV.U32 R6, RZ, RZ, R244 ;  /* 0x000000ffff06e224 */ /* 0x000fe200078e00f4 */
[----:B------:R-:W-:-:S03]  /*3ee0*/  LEA R239, R239, UR4, 0x1 ;  /* 0x00000004efef7c11 */ /* 0x000fc6000f8e08ff */
[----:B------:R-:W-:-:S04]  /*3ef0*/  @!P6 IMAD.WIDE.U32 R14, R14, 0x140, R6 ;  /* 0x000001400e0ee825 */ /* 0x000fc800078e0006 */
[----:B------:R-:W-:Y:S02]  /*3f00*/  @!P5 IMAD.MOV.U32 R6, RZ, RZ, R244 ;  /* 0x000000ffff06d224 */ /* 0x000fe400078e00f4 */
[----:B------:R-:W-:Y:S02]  /*3f10*/  @!P5 IMAD.MOV.U32 R7, RZ, RZ, R243 ;  /* 0x000000ffff07d224 */ /* 0x000fe400078e00f3 */
[----:B------:R-:W-:Y:S01]  /*3f20*/  @!P6 VIADD R15, R15, UR23 ;  /* 0x000000170f0fec36 */ /* 0x000fe20008000000 */
[----:B------:R-:W-:Y:S01]  /*3f30*/  @!UP0 UIMAD UR23, UR9, 0x1a0, URZ ;  /* 0x000001a0091788a4 */ /* 0x000fe2000f8e023f */
[----:B------:R-:W-:Y:S01]  /*3f40*/  @!P5 IMAD.WIDE.U32 R12, R12, 0x160, R6 ;  /* 0x000001600c0cd825 */ /* 0x000fe200078e0006 */
[----:B------:R-:W-:Y:S02]  /*3f50*/  UISETP.GT.AND UP0, UPT, UR21, UR5, UPT ;  /* 0x000000051500728c */ /* 0x000fe4000bf04270 */
[----:B------:R-:W-:Y:S01]  /*3f60*/  @!PT LDS RZ, [RZ] ;  /* 0x00000000fffff984 */ /* 0x000fe20000000800 */
[----:B------:R-:W-:Y:S01]  /*3f70*/  @!PT LDS RZ, [RZ] ;  /* 0x00000000fffff984 */ /* 0x000fe20000000800 */
[----:B------:R-:W-:Y:S01]  /*3f80*/  @!PT LDS RZ, [RZ] ;  /* 0x00000000fffff984 */ /* 0x000fe20000000800 */
[----:B------:R-:W-:Y:S01]  /*3f90*/  @!P6 LDGSTS.E.BYPASS.LTC128B.128 [R246+0xf000], desc[UR16][R14.64] ;  /* 0x0f0000000ef6efae */ /* 0x000fe2000b901d50 */
[----:B------:R-:W-:-:S02]  /*3fa0*/  @!P4 IMAD.MOV.U32 R6, RZ, RZ, R244 ;  /* 0x000000ffff06c224 */ /* 0x000fc400078e00f4 */
[----:B------:R-:W-:Y:S01]  /*3fb0*/  @!P4 IMAD.MOV.U32 R7, RZ, RZ, R243 ;  /* 0x000000ffff07c224 */ /* 0x000fe200078e00f3 */
[----:B------:R-:W-:Y:S01]  /*3fc0*/  @P5 STS.128 [R246+0xf800], RZ ;  /* 0x00f800fff6005388 */ /* 0x000fe20000000c00 */
[----:B------:R-:W-:Y:S01]  /*3fd0*/  @!P5 VIADD R13, R13, UR7 ;  /* 0x000000070d0ddc36 */ /* 0x000fe20008000000 */
[----:B------:R-:W-:Y:S01]  /*3fe0*/  @!UP2 UIMAD UR7, UR9, 0x1c0, URZ ;  /* 0x000001c00907a8a4 */ /* 0x000fe2000f8e023f */
[----:B------:R-:W-:Y:S01]  /*3ff0*/  @!P4 IMAD.WIDE.U32 R10, R10, 0x180, R6 ;  /* 0x000001800a0ac825 */ /* 0x000fe200078e0006 */
[----:B------:R-:W-:Y:S02]  /*4000*/  @!P2 MOV R6, R244 ;  /* 0x000000f40006a202 */ /* 0x000fe40000000f00 */
[----:B------:R-:W-:Y:S01]  /*4010*/  @!PT LDS RZ, [RZ] ;  /* 0x00000000fffff984 */ /* 0x000fe20000000800 */
[----:B------:R-:W-:Y:S01]  /*4020*/  @!PT LDS RZ, [RZ] ;  /* 0x00000000fffff984 */ /* 0x000fe20000000800 */
[----:B------:R-:W-:Y:S01]  /*4030*/  @!PT LDS RZ, [RZ] ;  /* 0x00000000fffff984 */ /* 0x000fe20000000800 */
[----:B------:R1:W-:Y:S01]  /*4040*/  @!P5 LDGSTS.E.BYPASS.LTC128B.128 [R246+0xf800], desc[UR16][R12.64] ;  /* 0x0f8000000cf6dfae */ /* 0x0003e2000b901d50 */
[----:B------:R-:W-:Y:S02]  /*4050*/  @!P2 IMAD.MOV.U32 R7, RZ, RZ, R243 ;  /* 0x000000ffff07a224 */ /* 0x000fe400078e00f3 */
[----:B------:R-:W-:Y:S01]  /*4060*/  @!P4 VIADD R11, R11, UR6 ;  /* 0x000000060b0bcc36 */ /* 0x000fe20008000000 */
[----:B------:R-:W-:Y:S01]  /*4070*/  @!UP1 UIMAD UR6, UR9, 0x1e0, URZ ;  /* 0x000001e0090698a4 */ /* 0x000fe2000f8e023f */
[----:B------:R-:W-:Y:S01]  /*4080*/  @!P2 IMAD.WIDE.U32 R8, R8, 0x1a0, R6 ;  /* 0x000001a00808a825 */ /* 0x000fe200078e0006 */
[----:B------:R-:W-:Y:S03]  /*4090*/  @P4 STS.128 [R246+0x10000], RZ ;  /* 0x010000fff6004388 */ /* 0x000fe60000000c00 */
[----:B------:R-:W-:Y:S01]  /*40a0*/  IMAD.U32 R6, RZ, RZ, UR8 ;  /* 0x00000008ff067e24 */ /* 0x000fe2000f8e00ff */
[----:B------:R-:W-:Y:S01]  /*40b0*/  @!PT LDS RZ, [RZ] ;  /* 0x00000000fffff984 */ /* 0x000fe20000000800 */
[----:B------:R-:W-:Y:S01]  /*40c0*/  @!PT LDS RZ, [RZ] ;  /* 0x00000000fffff984 */ /* 0x000fe20000000800 */
[----:B------:R-:W-:Y:S01]  /*40d0*/  @!PT LDS RZ, [RZ] ;  /* 0x00000000fffff984 */ /* 0x000fe20000000800 */
[----:B------:R-:W-:Y:S01]  /*40e0*/  @!P4 LDGSTS.E.BYPASS.LTC128B.128 [R246+0x10000], desc[UR16][R10.64] ;  /* 0x100000000af6cfae */ /* 0x000fe2000b901d50 */
[----:B------:R-:W-:-:S02]  /*40f0*/  @!P2 VIADD R9, R9, UR23 ;  /* 0x000000170909ac36 */ /* 0x000fc40008000000 */
[----:B------:R-:W-:Y:S01]  /*4100*/  @!P1 IMAD.WIDE.U32 R6, R6, 0x1e0, R18 ;  /* 0x000001e006069825 */ /* 0x000fe200078e0012 */
[----:B------:R-:W-:Y:S03]  /*4110*/  @P2 STS.128 [R246+0x10800], RZ ;  /* 0x010800fff6002388 */ /* 0x000fe60000000c00 */
[----:B------:R-:W-:Y:S01]  /*4120*/  IMAD.IADD R240, R167, 0x1, R240 ;  /* 0x00000001a7f07824 */ /* 0x000fe200078e02f0 */
[----:B------:R-:W-:Y:S01]  /*4130*/  @!P1 IADD3 R7, R7, UR6, RZ ;  /* 0x0000000607079c10 */ /* 0x000fe2000fffe0ff */
[----:B------:R-:W-:Y:S01]  /*4140*/  @!P3 VIADD R5, R17, UR7 ;  /* 0x000000071105bc36 */ /* 0x000fe20008000000 */
[----:B------:R-:W-:Y:S01]  /*4150*/  @!PT LDS RZ, [RZ] ;  /* 0x00000000fffff984 */ /* 0x000fe20000000800 */
[----:B------:R-:W-:Y:S01]  /*4160*/  @!PT LDS RZ, [RZ] ;  /* 0x00000000fffff984 */ /* 0x000fe20000000800 */
[----:B------:R-:W-:Y:S01]  /*4170*/  @!PT LDS RZ, [RZ] ;  /* 0x00000000fffff984 */ /* 0x000fe20000000800 */
[----:B------:R2:W-:Y:S01]  /*4180*/  @!P2 LDGSTS.E.BYPASS.LTC128B.128 [R246+0x10800], desc[UR16][R8.64] ;  /* 0x1080000008f6afae */ /* 0x0005e2000b901d50 */
[----:B------:R-:W-:Y:S01]  /*4190*/  VIADD R237, R239, 0x2040 ;  /* 0x00002040efed7836 */ /* 0x000fe20000000000 */
[----:B------:R-:W-:Y:S01]  /*41a0*/  LEA R240, R240, UR4, 0x1 ;  /* 0x00000004f0f07c11 */ /* 0x000fe2000f8e08ff */
[----:B------:R-:W-:Y:S01]  /*41b0*/  @!UP0 ULDC.64 UR6, c[0x0][0x218] ;  /* 0x0000860000068ab9 */ /* 0x000fe20000000a00 */
        /* <DEDUP_REMOVED lines=15> */
[----:B------:R-:W4:Y:S01]  /*42b0*/  LDSM.16.M88.4 R44, [R239+0x2000] ;  /* 0x00200000ef2c783b */ /* 0x000f220000000200 */
[----:B------:R-:W-:-:S02]  /*42c0*/  SEL R0, R0, 0xfffffff0, !P3 ;  /* 0xfffffff000007807 */ /* 0x000fc40005800000 */
[----:B------:R-:W-:Y:S01]  /*42d0*/  LOP3.LUT P1, RZ, R3, 0x4, RZ, 0xc0, !PT ;  /* 0x0000000403ff7812 */ /* 0x000fe2000782c0ff */
[----:B------:R-:W5:Y:S01]  /*42e0*/  LDSM.16.M88.4 R36, [R239+0x2800] ;  /* 0x00280000ef24783b */ /* 0x000f620000000200 */
[--C-:B------:R-:W-:Y:S01]  /*42f0*/  IMAD R188, R241, 0x2, R240.reuse ;  /* 0x00000002f1bc7824 */ /* 0x100fe200078e02f0 */
[----:B------:R-:W-:Y:S01]  /*4300*/  MOV R3, 0x20 ;  /* 0x0000002000037802 */ /* 0x000fe20000000f00 */
[----:B------:R-:W-:Y:S01]  /*4310*/  IMAD R234, R0, 0x2, R239 ;  /* 0x0000000200ea7824 */ /* 0x000fe200078e02ef */
[----:B------:R-:W2:Y:S02]  /*4320*/  LDSM.16.M88.4 R28, [R239+0x3000] ;  /* 0x00300000ef1c783b */ /* 0x000ea40000000200 */
[----:B------:R-:W-:Y:S02]  /*4330*/  SEL R3, R3, 0xffffffe0, !P2 ;  /* 0xffffffe003037807 */ /* 0x000fe40005000000 */
[----:B------:R-:W3:Y:S03]  /*4340*/  LDSM.16.M88.4 R20, [R239+0x3800] ;  /* 0x00380000ef14783b */ /* 0x000ee60000000200 */
[----:B------:R-:W-:Y:S01]  /*4350*/  IMAD R238, R3, 0x2, R240 ;  /* 0x0000000203ee7824 */ /* 0x000fe200078e02f0 */
[----:B-1----:R-:W1:Y:S03]  /*4360*/  LDSM.16.M88.4 R12, [R239+0x4000] ;  /* 0x00400000ef0c783b */ /* 0x002e660000000200 */
[----:B------:R-:W-:Y:S01]  /*4370*/  IMAD R236, R241, 0x2, R238 ;  /* 0x00000002f1ec7824 */ /* 0x000fe200078e02ee */
[----:B------:R-:W1:Y:S04]  /*4380*/  LDSM.16.M88.4 R76, [R239+0x4800] ;  /* 0x00480000ef4c783b */ /* 0x000e680000000200 */
[----:B------:R-:W1:Y:S04]  /*4390*/  LDSM.16.M88.4 R68, [R239+0x5000] ;  /* 0x00500000ef44783b */ /* 0x000e680000000200 */
[----:B------:R-:W1:Y:S04]  /*43a0*/  LDSM.16.M88.4 R60, [R239+0x5800] ;  /* 0x00580000ef3c783b */ /* 0x000e680000000200 */
[----:B------:R-:W1:Y:S04]  /*43b0*/  LDSM.16.M88.4 R52, [R239+0x6000] ;  /* 0x00600000ef34783b */ /* 0x000e680000000200 */
[----:B------:R-:W1:Y:S04]  /*43c0*/  LDSM.16.M88.4 R128, [R239+0x6800] ;  /* 0x00680000ef80783b */ /* 0x000e680000000200 */
[----:B------:R-:W1:Y:S01]  /*43d0*/  LDSM.16.M88.4 R120, [R239+0x7000] ;  /* 0x00700000ef78783b */ /* 0x000e620000000200 */
[C---:B----4-:R-:W-:Y:S03]  /*43e0*/  HMMA.16816.F32 R48, R80.reuse, R44, RZ ;  /* 0x0000002c5030723c */ /* 0x050fe600000018ff */
[----:B------:R-:W4:Y:S03]  /*43f0*/  LDSM.16.M88.4 R112, [R239+0x7800] ;  /* 0x00780000ef70783b */ /* 0x000f260000000200 */
[C---:B-----5:R-:W-:Y:S01]  /*4400*/  HMMA.16816.F32 R40, R80.reuse, R36, RZ ;  /* 0x000000245028723c */ /* 0x060fe200000018ff */
[----:B------:R-:W5:Y:S04]  /*4410*/  LDSM.16.M88.4 R104, [R239+0x8000] ;  /* 0x00800000ef68783b */ /* 0x000f680000000200 */
[----:B------:R-:W5:Y:S01]  /*4420*/  LDSM.16.M88.4 R96, [R239+0x8800] ;  /* 0x00880000ef60783b */ /* 0x000f620000000200 */
[C---:B--2---:R-:W-:Y:S03]  /*4430*/  HMMA.16816.F32 R32, R80.reuse, R28, RZ ;  /* 0x0000001c5020723c */ /* 0x044fe600000018ff */
[----:B------:R-:W2:Y:S03]  /*4440*/  LDSM.16.M88.4 R88, [R239+0x9000] ;  /* 0x00900000ef58783b */ /* 0x000ea60000000200 */
[C---:B---3--:R-:W-:Y:S01]  /*4450*/  HMMA.16816.F32 R24, R80.reuse, R20, RZ ;  /* 0x000000145018723c */ /* 0x048fe200000018ff */
[----:B------:R-:W3:Y:S04]  /*4460*/  LDSM.16.M88.4 R148, [R239+0x9800] ;  /* 0x00980000ef94783b */ /* 0x000ee80000000200 */
[----:B------:R-:W-:Y:S01]  /*4470*/  LDSM.16.M88.4 R132, [R188] ;  /* 0x00000000bc84783b */ /* 0x000fe20000000200 */
[C---:B-1----:R-:W-:Y:S03]  /*4480*/  HMMA.16816.F32 R16, R80.reuse, R12, RZ ;  /* 0x0000000c5010723c */ /* 0x042fe600000018ff */
        /* <DEDUP_REMOVED lines=13> */
[----:B------:R-:W0:Y:S01]  /*4560*/  LDGDEPBAR ;  /* 0x00000000000079af */ /* 0x000e220000000000 */
[C---:B------:R-:W-:Y:S06]  /*4570*/  HMMA.16816.F32 R124, R80.reuse, R120, RZ ;  /* 0x00000078507c723c */ /* 0x040fec00000018ff */
[C---:B----4-:R-:W-:Y:S06]  /*4580*/  HMMA.16816.F32 R116, R80.reuse, R112, RZ ;  /* 0x000000705074723c */ /* 0x050fec00000018ff */
        /* <DEDUP_REMOVED lines=18> */
[C---:B---3--:R-:W-:Y:S06]  /*46b0*/  HMMA.16816.F32 R84, R80.reuse, R148, RZ ;  /* 0x000000945054723c */ /* 0x048fec00000018ff */
        /* <DEDUP_REMOVED lines=19> */
[----:B------:R-:W5:Y:S05]  /*47f0*/  LDSM.16.M88.4 R136, [R234+0x8000] ;  /* 0x00800000ea88783b */ /* 0x000f6a0000000200 */
[C---:B--2---:R-:W-:Y:S06]  /*4800*/  HMMA.16816.F32 R56, R132.reuse, R148, R56 ;  /* 0x000000948438723c */ /* 0x044fec0000001838 */
[C---:B------:R-:W-:Y:S01]  /*4810*/  HMMA.16816.F32 R52, R132.reuse, R150, R52 ;  /* 0x000000968434723c */ /* 0x040fe20000001834 */
[----:B------:R-:W2:Y:S05]  /*4820*/  LDSM.16.M88.4 R148, [R234+0x9800] ;  /* 0x00980000ea94783b */ /* 0x000eaa0000000200 */
[C---:B-1----:R-:W-:Y:S06]  /*4830*/  HMMA.16816.F32 R4, R132.reuse, R144, R4 ;  /* 0x000000908404723c */ /* 0x042fec0000001804 */
[----:B------:R-:W-:Y:S01]  /*4840*/  HMMA.16816.F32 R48, R132, R172, R48 ;  /* 0x000000ac8430723c */ /* 0x000fe20000001830 */
[----:B------:R-:W-:-:S04]  /*4850*/  VIADD R144, R239, 0x2000 ;  /* 0x00002000ef907836 */ /* 0x000fc80000000000 */
[----:B------:R-:W-:Y:S01]  /*4860*/  @P1 VIADD R237, R144, 0xffffffc0 ;  /* 0xffffffc090ed1836 */ /* 0x000fe20000000000 */
[C---:B------:R-:W-:Y:S01]  /*4870*/  HMMA.16816.F32 R44, R132.reuse, R174, R44 ;  /* 0x000000ae842c723c */ /* 0x040fe2000000182c */
[----:B------:R-:W-:Y:S01]  /*4880*/  LDSM.16.M88.4 R172, [R236] ;  /* 0x00000000ecac783b */ /* 0x000fe20000000200 */
[----:B------:R-:W-:Y:S01]  /*4890*/  PLOP3.LUT P1, PT, PT, PT, UP0, 0x80, 0x0 ;  /* 0x000000000000781c */ /* 0x000fe20003f2f008 */
[----:B------:R-:W-:Y:S01]  /*48a0*/  IMAD R166, R0, 0x2, R237 ;  /* 0x0000000200a67824 */ /* 0x000fe200078e02ed */
[----:B------:R-:W-:Y:S01]  /*48b0*/  SHF.R.S32.HI R0, RZ, 0x1f, R191 ;  /* 0x0000001fff007819 */ /* 0x000fe200000114bf */
[C---:B------:R-:W-:Y:S01]  /*48c0*/  VIADD R230, R237.reuse, 0x4000 ;  /* 0x00004000ede67836 */ /* 0x040fe20000000000 */
[C---:B------:R-:W-:Y:S01]  /*48d0*/  HMMA.16816.F32 R24, R132.reuse, R168, R24 ;  /* 0x000000a88418723c */ /* 0x040fe20000001818 */
[C---:B------:R-:W-:Y:S01]  /*48e0*/  VIADD R229, R237.reuse, 0x4800 ;  /* 0x00004800ede57836 */ /* 0x040fe20000000000 */
[----:B------:R-:W-:Y:S01]  /*48f0*/  LDSM.16.M88.4 R184, [R166+0x1800] ;  /* 0x00180000a6b8783b */ /* 0x000fe20000000200 */
[----:B------:R-:W-:Y:S01]  /*4900*/  LEA.HI R191, R0, R191, RZ, 0x2 ;  /* 0x000000bf00bf7211 */ /* 0x000fe200078f10ff */
[C---:B------:R-:W-:Y:S01]  /*4910*/  VIADD R227, R237.reuse, 0x5800 ;  /* 0x00005800ede37836 */ /* 0x040fe20000000000 */
[----:B------:R-:W-:Y:S01]  /*4920*/  LEA R0, R190, UR18, 0x4 ;  /* 0x00000012be007c11 */ /* 0x000fe2000f8e20ff */
[C---:B------:R-:W-:Y:S01]  /*4930*/  HMMA.16816.F32 R20, R132.reuse, R170, R20 ;  /* 0x000000aa8414723c */ /* 0x040fe20000001814 */
[----:B------:R-:W-:Y:S01]  /*4940*/  LDSM.16.M88.4 R168, [R237+0x800] ;  /* 0x00080000eda8783b */ /* 0x000fe20000000200 */
[----:B------:R-:W-:Y:S01]  /*4950*/  SHF.R.S32.HI R191, RZ, 0x2, R191 ;  /* 0x00000002ffbf7819 */ /* 0x000fe200000114bf */
[----:B------:R-:W-:Y:S01]  /*4960*/  VIADD R226, R237, 0x6000 ;  /* 0x00006000ede27836 */ /* 0x000fe20000000000 */
[----:B------:R-:W-:Y:S01]  /*4970*/  @!P1 LEA R251, P2, R165, UR6, 0x1 ;  /* 0x00000006a5fb9c11 */ /* 0x000fe2000f8408ff */
[----:B------:R-:W-:Y:S01]  /*4980*/  LDSM.16.M88.4 R180, [R166+0x2000] ;  /* 0x00200000a6b4783b */ /* 0x000fe20000000200 */
[C---:B------:R-:W-:Y:S01]  /*4990*/  HMMA.16816.F32 R128, R132.reuse, R146, R128 ;  /* 0x000000928480723c */ /* 0x040fe20000001880 */
[----:B------:R-:W-:Y:S01]  /*49a0*/  IADD3 R0, R0, 0x1, R191 ;  /* 0x0000000100007810 */ /* 0x000fe20007ffe0bf */
[----:B------:R-:W-:Y:S01]  /*49b0*/  VIADD R225, R237, 0x6800 ;  /* 0x00006800ede17836 */ /* 0x000fe20000000000 */
[----:B------:R-:W-:Y:S01]  /*49c0*/  LDSM.16.M88.4 R144, [R238] ;  /* 0x00000000ee90783b */ /* 0x000fe20000000200 */
[----:B------:R-:W-:Y:S01]  /*49d0*/  @!P1 LEA.HI.X R250, R165, UR7, R164, 0x1, P2 ;  /* 0x00000007a5fa9c11 */ /* 0x000fe200090f0ca4 */
[C---:B------:R-:W-:Y:S01]  /*49e0*/  VIADD R224, R237.reuse, 0x7000 ;  /* 0x00007000ede07836 */ /* 0x040fe20000000000 */
[----:B---3--:R-:W-:Y:S01]  /*49f0*/  HMMA.16816.F32 R124, R132, R140, R124 ;  /* 0x0000008c847c723c */ /* 0x008fe2000000187c */
[----:B------:R-:W-:Y:S01]  /*4a00*/  LDSM.16.M88.4 R176, [R166+0x2800] ;  /* 0x00280000a6b0783b */ /* 0x000fe20000000200 */
[----:B------:R-:W-:-:S04]  /*4a10*/  IADD3 R228, R237, 0x5000, RZ ;  /* 0x00005000ede47810 */ /* 0x000fc80007ffe0ff */
[C---:B------:R-:W-:Y:S01]  /*4a20*/  HMMA.16816.F32 R120, R132.reuse, R142, R120 ;  /* 0x0000008e8478723c */ /* 0x040fe20000001878 */
[----:B------:R-:W1:Y:S05]  /*4a30*/  LDSM.16.M88.4 R140, [R237] ;  /* 0x00000000ed8c783b */ /* 0x000e6a0000000200 */
[C---:B----4-:R-:W-:Y:S06]  /*4a40*/  HMMA.16816.F32 R116, R132.reuse, R160, R116 ;  /* 0x000000a08474723c */ /* 0x050fec0000001874 */
[C---:B------:R-:W-:Y:S01]  /*4a50*/  HMMA.16816.F32 R112, R132.reuse, R162, R112 ;  /* 0x000000a28470723c */ /* 0x040fe20000001870 */
[----:B------:R-:W-:Y:S05]  /*4a60*/  LDSM.16.M88.4 R160, [R237+0x1800] ;  /* 0x00180000eda0783b */ /* 0x000fea0000000200 */
[C---:B-----5:R-:W-:Y:S06]  /*4a70*/  HMMA.16816.F32 R108, R132.reuse, R136, R108 ;  /* 0x00000088846c723c */ /* 0x060fec000000186c */
        /* <DEDUP_REMOVED lines=8> */
[C---:B--2---:R-:W-:Y:S06]  /*4b00*/  HMMA.16816.F32 R84, R132.reuse, R148, R84 ;  /* 0x000000948454723c */ /* 0x044fec0000001854 */
[----:B------:R-:W-:Y:S01]  /*4b10*/  HMMA.16816.F32 R80, R132, R150, R80 ;  /* 0x000000968450723c */ /* 0x000fe20000001850 */
[----:B------:R-:W2:Y:S04]  /*4b20*/  LDSM.16.M88.4 R132, [R237+0x3000] ;  /* 0x00300000ed84783b */ /* 0x000ea80000000200 */
[----:B------:R-:W4:Y:S01]  /*4b30*/  LDSM.16.M88.4 R148, [R237+0x3800] ;  /* 0x00380000ed94783b */ /* 0x000f220000000200 */
[C---:B-1----:R-:W-:Y:S06]  /*4b40*/  HMMA.16816.F32 R48, R144.reuse, R140, R48 ;  /* 0x0000008c9030723c */ /* 0x042fec0000001830 */
[C---:B------:R-:W-:Y:S01]  /*4b50*/  HMMA.16816.F32 R44, R144.reuse, R142, R44 ;  /* 0x0000008e902c723c */ /* 0x040fe2000000182c */
[----:B------:R-:W1:Y:S05]  /*4b60*/  LDSM.16.M88.4 R140, [R237+0x4000] ;  /* 0x00400000ed8c783b */ /* 0x000e6a0000000200 */
[C---:B------:R-:W-:Y:S06]  /*4b70*/  HMMA.16816.F32 R40, R144.reuse, R168, R40 ;  /* 0x000000a89028723c */ /* 0x040fec0000001828 */
[C---:B------:R-:W-:Y:S01]  /*4b80*/  HMMA.16816.F32 R36, R144.reuse, R170, R36 ;  /* 0x000000aa9024723c */ /* 0x040fe20000001824 */
[----:B------:R-:W-:Y:S05]  /*4b90*/  LDSM.16.M88.4 R168, [R237+0x5000] ;  /* 0x00500000eda8783b */ /* 0x000fea0000000200 */
[C---:B---3--:R-:W-:Y:S06]  /*4ba0*/  HMMA.16816.F32 R32, R144.reuse, R136, R32 ;  /* 0x000000889020723c */ /* 0x048fec0000001820 */
[C---:B------:R-:W-:Y:S01]  /*4bb0*/  HMMA.16816.F32 R28, R144.reuse, R138, R28 ;  /* 0x0000008a901c723c */ /* 0x040fe2000000181c */
[----:B------:R-:W3:Y:S05]  /*4bc0*/  LDSM.16.M88.4 R136, [R237+0x4800] ;  /* 0x00480000ed88783b */ /* 0x000eea0000000200 */
[C---:B--2---:R-:W-:Y:S06]  /*4bd0*/  HMMA.16816.F32 R72, R144.reuse, R132, R72 ;  /* 0x000000849048723c */ /* 0x044fec0000001848 */
[C---:B------:R-:W-:Y:S01]  /*4be0*/  HMMA.16816.F32 R68, R144.reuse, R134, R68 ;  /* 0x000000869044723c */ /* 0x040fe20000001844 */
[----:B------:R-:W2:Y:S05]  /*4bf0*/  LDSM.16.M88.4 R132, [R237+0x6800] ;  /* 0x00680000ed84783b */ /* 0x000eaa0000000200 */
        /* <DEDUP_REMOVED lines=14> */
[----:B------:R-:W1:Y:S05]  /*4ce0*/  LDSM.16.M88.4 R140, [R166] ;  /* 0x00000000a68c783b */ /* 0x000e6a0000000200 */
[C---:B---3--:R-:W-:Y:S06]  /*4cf0*/  HMMA.16816.F32 R4, R144.reuse, R136, R4 ;  /* 0x000000889004723c */ /* 0x048fec0000001804 */
[C---:B------:R-:W-:Y:S01]  /*4d00*/  HMMA.16816.F32 R128, R144.reuse, R138, R128 ;  /* 0x0000008a9080723c */ /* 0x040fe20000001880 */
[----:B------:R-:W3:Y:S05]  /*4d10*/  LDSM.16.M88.4 R136, [R166+0x800] ;  /* 0x00080000a688783b */ /* 0x000eea0000000200 */
        /* <DEDUP_REMOVED lines=16> */
[----:B------:R-:W-:Y:S01]  /*4e20*/  HMMA.16816.F32 R80, R144, R150, R80 ;  /* 0x000000969050723c */ /* 0x000fe20000001850 */
[----:B------:R-:W4:Y:S04]  /*4e30*/  LDSM.16.M88.4 R148, [R166+0x5000] ;  /* 0x00500000a694783b */ /* 0x000f280000000200 */
[----:B------:R-:W4:Y:S01]  /*4e40*/  LDSM.16.M88.4 R144, [R166+0x5800] ;  /* 0x00580000a690783b */ /* 0x000f220000000200 */
[C---:B-1----:R-:W-:Y:S06]  /*4e50*/  HMMA.16816.F32 R48, R172.reuse, R140, R48 ;  /* 0x0000008cac30723c */ /* 0x042fec0000001830 */
[C---:B------:R-:W-:Y:S01]  /*4e60*/  HMMA.16816.F32 R44, R172.reuse, R142, R44 ;  /* 0x0000008eac2c723c */ /* 0x040fe2000000182c */
[----:B------:R-:W1:Y:S05]  /*4e70*/  LDSM.16.M88.4 R140, [R166+0x6000] ;  /* 0x00600000a68c783b */ /* 0x000e6a0000000200 */
[C---:B---3--:R-:W-:Y:S06]  /*4e80*/  HMMA.16816.F32 R40, R172.reuse, R136, R40 ;  /* 0x00000088ac28723c */ /* 0x048fec0000001828 */
[C---:B------:R-:W-:Y:S01]  /*4e90*/  HMMA.16816.F32 R36, R172.reuse, R138, R36 ;  /* 0x0000008aac24723c */ /* 0x040fe20000001824 */
[----:B------:R-:W3:Y:S05]  /*4ea0*/  LDSM.16.M88.4 R136, [R166+0x6800] ;  /* 0x00680000a688783b */ /* 0x000eea0000000200 */
[C---:B--2---:R-:W-:Y:S06]  /*4eb0*/  HMMA.16816.F32 R32, R172.reuse, R132, R32 ;  /* 0x00000084ac20723c */ /* 0x044fec0000001820 */
[C---:B------:R-:W-:Y:S01]  /*4ec0*/  HMMA.16816.F32 R28, R172.reuse, R134, R28 ;  /* 0x00000086ac1c723c */ /* 0x040fe2000000181c */
[----:B------:R-:W2:Y:S05]  /*4ed0*/  LDSM.16.M88.4 R132, [R166+0x7000] ;  /* 0x00700000a684783b */ /* 0x000eaa0000000200 */
[C---:B------:R-:W-:Y:S06]  /*4ee0*/  HMMA.16816.F32 R72, R172.reuse, R168, R72 ;  /* 0x000000a8ac48723c */ /* 0x040fec0000001848 */
[----:B------:R-:W-:Y:S01]  /*4ef0*/  HMMA.16816.F32 R68, R172, R170, R68 ;  /* 0x000000aaac44723c */ /* 0x000fe20000001844 */
[----:B------:R-:W2:Y:S01]  /*4f00*/  LDSM.16.M88.4 R168, [R166+0x7800] ;  /* 0x00780000a6a8783b */ /* 0x000ea20000000200 */
[----:B------:R-:W-:-:S04]  /*4f10*/  DEPBAR.LE SB0, 0x0 ;  /* 0x000080000000791a */ /* 0x000fc80000000000 */
[C---:B-----5:R-:W-:Y:S06]  /*4f20*/  HMMA.16816.F32 R56, R172.reuse, R156, R56 ;  /* 0x0000009cac38723c */ /* 0x060fec0000001838 */
[C---:B------:R-:W-:Y:S06]  /*4f30*/  HMMA.16816.F32 R52, R172.reuse, R158, R52 ;  /* 0x0000009eac34723c */ /* 0x040fec0000001834 */
[C---:B------:R-:W-:Y:S06]  /*4f40*/  HMMA.16816.F32 R156, R172.reuse, R152, R4 ;  /* 0x00000098ac9c723c */ /* 0x040fec0000001804 */
[----:B------:R-:W-:Y:S01]  /*4f50*/  HMMA.16816.F32 R24, R172, R184, R24 ;  /* 0x000000b8ac18723c */ /* 0x000fe20000001818 */
[----:B------:R-:W-:-:S05]  /*4f60*/  IMAD.U32 R4, RZ, RZ, UR19 ;  /* 0x00000013ff047e24 */ /* 0x000fca000f8e00ff */
[----:B------:R-:W-:Y:S01]  /*4f70*/  IADD3 R0, R0, UR15, -R4 ;  /* 0x0000000f00007c10 */ /* 0x000fe2000fffe804 */
[C---:B------:R-:W-:Y:S01]  /*4f80*/  HMMA.16816.F32 R20, R172.reuse, R186, R20 ;  /* 0x000000baac14723c */ /* 0x040fe20000001814 */
[----:B------:R-:W-:Y:S01]  /*4f90*/  LOP3.LUT R4, R167, R189, RZ, 0xfc, !PT ;  /* 0x000000bda7047212 */ /* 0x000fe200078efcff */
        /* <DEDUP_REMOVED lines=16> */
[C---:B-1----:R-:W-:Y:S06]  /*50a0*/  HMMA.16816.F32 R108, R172.reuse, R140, R108 ;  /* 0x0000008cac6c723c */ /* 0x042fec000000186c */
[C---:B------:R-:W-:Y:S06]  /*50b0*/  HMMA.16816.F32 R104, R172.reuse, R142, R104 ;  /* 0x0000008eac68723c */ /* 0x040fec0000001868 */
[C---:B---3--:R-:W-:Y:S06]  /*50c0*/  HMMA.16816.F32 R100, R172.reuse, R136, R100 ;  /* 0x00000088ac64723c */ /* 0x048fec0000001864 */
        /* <DEDUP_REMOVED lines=69> */
.L_x_3490:
[----:B------:R-:W-:-:S04]  /*5520*/  ULEA UR6, -UR10, URZ, 0x8 ;  /* 0x0000003f0a067291 */ /* 0x000fc8000f8e413f */
[----:B------:R-:W-:Y:S02]  /*5530*/  USHF.R.S32.HI UR7, URZ, 0x1f, UR6 ;  /* 0x0000001f3f077899 */ /* 0x000fe40008011406 */
[----:B------:R-:W-:-:S04]  /*5540*/  MOV R132, UR6 ;  /* 0x0000000600847c02 */ /* 0x000fc80008000f00 */
[----:B------:R-:W-:-:S07]  /*5550*/  MOV R5, UR7 ;  /* 0x0000000700057c02 */ /* 0x000fce0008000f00 */
.L_x_3491:
        /* <DEDUP_REMOVED lines=59> */
.L_x_3489:
[----:B------:R-:W-:Y:S01]  /*5910*/  VIADD R0, R0, UR22 ;  /* 0x0000001600007c36 */ /* 0x000fe20008000000 */
[----:B------:R-:W-:Y:S01]  /*5920*/  ULDC UR18, c[0x0][0x2ec] ;  /* 0x0000bb0000127ab9 */ /* 0x000fe20000000800 */
[----:B------:R-:W-:Y:S01]  /*5930*/  LEA R235, R4, UR4, 0x1 ;  /* 0x0000000404eb7c11 */ /* 0x000fe2000f8e08ff */
[----:B------:R-:W-:Y:S01]  /*5940*/  UISETP.GT.AND UP0, UPT, UR21, UR5, UPT ;  /* 0x000000051500728c */ /* 0x000fe2000bf04270 */
[C---:B------:R-:W-:Y:S01]  /*5950*/  VIADD R5, R0.reuse, 0x1 ;  /* 0x0000000100057836 */ /* 0x040fe20000000000 */
[CC--:B------:R-:W-:Y:S01]  /*5960*/  ISETP.GE.AND P2, PT, R0.reuse, R208.reuse, PT ;  /* 0x000000d00000720c */ /* 0x0c0fe20003f46270 */
[C---:B------:R-:W-:Y:S02]  /*5970*/  VIADD R2, R0.reuse, 0x8 ;  /* 0x0000000800027836 */ /* 0x040fe40000000000 */
[C---:B---3--:R-:W-:Y:S01]  /*5980*/  VIADD R6, R0.reuse, 0x11 ;  /* 0x0000001100067836 */ /* 0x048fe20000000000 */
[CC--:B------:R-:W-:Y:S01]  /*5990*/  ISETP.GE.AND P6, PT, R5.reuse, R209.reuse, PT ;  /* 0x000000d10500720c */ /* 0x0c0fe20003fc6270 */
[C---:B------:R-:W-:Y:S01]  /*59a0*/  VIADD R7, R0.reuse, 0x19 ;  /* 0x0000001900077836 */ /* 0x040fe20000000000 */
[-C--:B------:R-:W-:Y:S01]  /*59b0*/  ISETP.GE.AND P5, PT, R5, R208.reuse, PT ;  /* 0x000000d00500720c */ /* 0x080fe20003fa6270 */
[----:B------:R-:W-:Y:S01]  /*59c0*/  VIADD R5, R0, 0x9 ;  /* 0x0000000900057836 */ /* 0x000fe20000000000 */
[CC--:B------:R-:W-:Y:S01]  /*59d0*/  ISETP.GE.AND P1, PT, R2.reuse, R209.reuse, PT ;  /* 0x000000d10200720c */ /* 0x0c0fe20003f26270 */
[--C-:B------:R-:W-:Y:S01]  /*59e0*/  IMAD R232, R3, 0x2, R235.reuse ;  /* 0x0000000203e87824 */ /* 0x100fe200078e02eb */
[-C--:B------:R-:W-:Y:S01]  /*59f0*/  ISETP.GE.AND P3, PT, R2, R208.reuse, PT ;  /* 0x000000d00200720c */ /* 0x080fe20003f66270 */
[----:B------:R-:W-:Y:S01]  /*5a00*/  VIADD R2, R0, 0x10 ;  /* 0x0000001000027836 */ /* 0x000fe20000000000 */
[----:B------:R-:W-:Y:S01]  /*5a10*/  FSEL R50, R50, -INF , !P2 ;  /* 0xff80000032327808 */ /* 0x000fe20005000000 */
[----:B------:R-:W-:Y:S01]  /*5a20*/  IMAD R233, R241, 0x2, R235 ;  /* 0x00000002f1e97824 */ /* 0x000fe200078e02eb */
[----:B------:R-:W-:Y:S01]  /*5a30*/  ISETP.GE.AND P2, PT, R5, R209, PT ;  /* 0x000000d10500720c */ /* 0x000fe20003f46270 */
[----:B------:R-:W-:Y:S01]  /*5a40*/  IMAD R231, R241, 0x2, R232 ;  /* 0x00000002f1e77824 */ /* 0x000fe200078e02e8 */
[----:B------:R-:W-:-:S02]  /*5a50*/  ISETP.GE.AND P4, PT, R5, R208, PT ;  /* 0x000000d00500720c */ /* 0x000fc40003f86270 */
[----:B------:R-:W-:Y:S02]  /*5a60*/  FSEL R51, R51, -INF , !P5 ;  /* 0xff80000033337808 */ /* 0x000fe40006800000 */
[----:B------:R-:W-:Y:S02]  /*5a70*/  FSEL R5, R44, -INF , !P1 ;  /* 0xff8000002c057808 */ /* 0x000fe40004800000 */
[CC--:B------:R-:W-:Y:S02]  /*5a80*/  ISETP.GE.AND P5, PT, R2.reuse, R209.reuse, PT ;  /* 0x000000d10200720c */ /* 0x0c0fe40003fa6270 */
[----:B------:R-:W-:Y:S01]  /*5a90*/  ISETP.GE.AND P1, PT, R2, R208, PT ;  /* 0x000000d00200720c */ /* 0x000fe20003f26270 */
[----:B------:R-:W-:Y:S01]  /*5aa0*/  VIADD R2, R0, 0x18 ;  /* 0x0000001800027836 */ /* 0x000fe20000000000 */
[----:B------:R-:W-:Y:S02]  /*5ab0*/  FSEL R46, R46, -INF , !P3 ;  /* 0xff8000002e2e7808 */ /* 0x000fe40005800000 */
[----:B------:R-:W-:-:S02]  /*5ac0*/  ISETP.GE.AND P3, PT, R6, R209, PT ;  /* 0x000000d10600720c */ /* 0x000fc40003f66270 */
[----:B------:R-:W-:Y:S02]  /*5ad0*/  FSEL R47, R47, -INF , !P4 ;  /* 0xff8000002f2f7808 */ /* 0x000fe40006000000 */
[----:B------:R-:W-:Y:S02]  /*5ae0*/  FSEL R44, R40, -INF , !P5 ;  /* 0xff800000282c7808 */ /* 0x000fe40006800000 */
[C---:B------:R-:W-:Y:S02]  /*5af0*/  ISETP.GE.AND P4, PT, R2.reuse, R209, PT ;  /* 0x000000d10200720c */ /* 0x040fe40003f86270 */
[----:B------:R-:W-:Y:S02]  /*5b00*/  ISETP.GE.AND P5, PT, R2, R208, PT ;  /* 0x000000d00200720c */ /* 0x000fe40003fa6270 */
[----:B------:R-:W-:Y:S02]  /*5b10*/  FSEL R2, R42, -INF , !P1 ;  /* 0xff8000002a027808 */ /* 0x000fe40004800000 */
[----:B------:R-:W-:-:S02]  /*5b20*/  FSEL R42, R41, -INF , !P3 ;  /* 0xff800000292a7808 */ /* 0x000fc40005800000 */
[----:B------:R-:W-:Y:S02]  /*5b30*/  FSEL R45, R45, -INF , !P2 ;  /* 0xff8000002d2d7808 */ /* 0x000fe40005000000 */
[C---:B------:R-:W-:Y:S02]  /*5b40*/  ISETP.GE.AND P1, PT, R7.reuse, R209, PT ;  /* 0x000000d10700720c */ /* 0x040fe40003f26270 */
[-C--:B------:R-:W-:Y:S01]  /*5b50*/  ISETP.GE.AND P3, PT, R7, R208.reuse, PT ;  /* 0x000000d00700720c */ /* 0x080fe20003f66270 */
[----:B------:R-:W-:Y:S01]  /*5b60*/  VIADD R7, R0, 0x21 ;  /* 0x0000002100077836 */ /* 0x000fe20000000000 */
[----:B------:R-:W-:Y:S01]  /*5b70*/  ISETP.GE.AND P2, PT, R6, R208, PT ;  /* 0x000000d00600720c */ /* 0x000fe20003f46270 */
[----:B------:R-:W-:Y:S01]  /*5b80*/  VIADD R6, R0, 0x20 ;  /* 0x0000002000067836 */ /* 0x000fe20000000000 */
[----:B------:R-:W-:Y:S02]  /*5b90*/  FSEL R38, R38, -INF , !P5 ;  /* 0xff80000026267808 */ /* 0x000fe40006800000 */
[----:B------:R-:W-:Y:S01]  /*5ba0*/  FSEL R40, R37, -INF , !P1 ;  /* 0xff80000025287808 */ /* 0x000fe20004800000 */
[----:B------:R-:W-:Y:S01]  /*5bb0*/  VIADD R37, R0, 0xb1 ;  /* 0x000000b100257836 */ /* 0x000fe20000000000 */
[----:B------:R-:W-:-:S02]  /*5bc0*/  FSEL R43, R43, -INF , !P2 ;  /* 0xff8000002b2b7808 */ /* 0x000fc40005000000 */
[----:B------:R-:W-:Y:S01]  /*5bd0*/  FSEL R41, R36, -INF , !P4 ;  /* 0xff80000024297808 */ /* 0x000fe20006000000 */
[C---:B------:R-:W-:Y:S01]  /*5be0*/  VIADD R36, R0.reuse, 0xb8 ;  /* 0x000000b800247836 */ /* 0x040fe20000000000 */
        /* <DEDUP_REMOVED lines=27> */
[C---:B------:R-:W-:Y:S01]  /*5da0*/  VIADD R6, R0.reuse, 0x38 ;  /* 0x0000003800067836 */ /* 0x040fe20000000000 */
[----:B------:R-:W-:Y:S01]  /*5db0*/  FSEL R139, R25, -INF , !P2 ;  /* 0xff800000198b7808 */ /* 0x000fe20005000000 */
[----:B------:R-:W-:Y:S01]  /*5dc0*/  VIADD R25, R0, 0xc1 ;  /* 0x000000c100197836 */ /* 0x000fe20000000000 */
[----:B------:R-:W-:Y:S02]  /*5dd0*/  FSEL R26, R26, -INF , !P3 ;  /* 0xff8000001a1a7808 */ /* 0x000fe40005800000 */
        /* <DEDUP_REMOVED lines=51> */
[----:B------:R-:W-:-:S02]  /*6110*/  FSEL R162, R8, -INF , !P3 ;  /* 0xff80000008a27808 */ /* 0x000fc40005800000 */
[CC--:B------:R-:W-:Y:S02]  /*6120*/  ISETP.GE.AND P2, PT, R7.reuse, R209.reuse, PT ;  /* 0x000000d10700720c */ /* 0x0c0fe40003f46270 */
[-C--:B------:R-:W-:Y:S01]  /*6130*/  ISETP.GE.AND P4, PT, R7, R208.reuse, PT ;  /* 0x000000d00700720c */ /* 0x080fe20003f86270 */
[----:B------:R-:W-:Y:S01]  /*6140*/  VIADD R7, R0, 0x61 ;  /* 0x0000006100077836 */ /* 0x000fe20000000000 */
[C---:B------:R-:W-:Y:S02]  /*6150*/  ISETP.GE.AND P1, PT, R6.reuse, R209, PT ;  /* 0x000000d10600720c */ /* 0x040fe40003f26270 */
[----:B------:R-:W-:Y:S01]  /*6160*/  ISETP.GE.AND P3, PT, R6, R208, PT ;  /* 0x000000d00600720c */ /* 0x000fe20003f66270 */
[----:B------:R-:W-:Y:S01]  /*6170*/  VIADD R6, R0, 0x60 ;  /* 0x0000006000067836 */ /* 0x000fe20000000000 */
[----:B------:R-:W-:Y:S02]  /*6180*/  FMNMX.FTZ R8, R50, R51, !PT ;  /* 0x0000003332087209 */ /* 0x000fe40007810000 */
[----:B------:R-:W-:-:S02]  /*6190*/  FSEL R198, R78, -INF , !P3 ;  /* 0xff8000004ec67808 */ /* 0x000fc40005800000 */
[----:B------:R-:W-:Y:S02]  /*61a0*/  FSEL R175, R77, -INF , !P2 ;  /* 0xff8000004daf7808 */ /* 0x000fe40005000000 */
[----:B------:R-:W-:Y:S01]  /*61b0*/  FSEL R199, R11, -INF , !P5 ;  /* 0xff8000000bc77808 */ /* 0x000fe20006800000 */
[----:B------:R-:W-:Y:S01]  /*61c0*/  VIADD R11, R0, 0xe8 ;  /* 0x000000e8000b7836 */ /* 0x000fe20000000000 */
        /* <DEDUP_REMOVED lines=10> */
[----:B------:R-:W-:Y:S02]  /*6270*/  FMNMX.FTZ R8, R47, R8, !PT ;  /* 0x000000082f087209 */ /* 0x000fe40007810000 */
[----:B------:R-:W-:-:S02]  /*6280*/  FSEL R134, R79, -INF , !P4 ;  /* 0xff8000004f867808 */ /* 0x000fc40006000000 */
[CC--:B------:R-:W-:Y:S02]  /*6290*/  ISETP.GE.AND P1, PT, R7.reuse, R209.reuse, PT ;  /* 0x000000d10700720c */ /* 0x0c0fe40003f26270 */
[----:B------:R-:W-:Y:S01]  /*62a0*/  ISETP.GE.AND P3, PT, R7, R208, PT ;  /* 0x000000d00700720c */ /* 0x000fe20003f66270 */
[----:B------:R-:W-:Y:S01]  /*62b0*/  VIADD R7, R0, 0x70 ;  /* 0x0000007000077836 */ /* 0x000fe20000000000 */
[----:B------:R-:W-:Y:S02]  /*62c0*/  ISETP.GE.AND P4, PT, R6, R209, PT ;  /* 0x000000d10600720c */ /* 0x000fe40003f86270 */
[----:B------:R-:W-:Y:S02]  /*62d0*/  FMNMX.FTZ R8, R2, R8, !PT ;  /* 0x0000000802087209 */ /* 0x000fe40007810000 */
        /* <DEDUP_REMOVED lines=8> */
[----:B------:R-:W-:-:S02]  /*6360*/  FSEL R190, R64, -INF , !P2 ;  /* 0xff80000040be7808 */ /* 0x000fc40005000000 */
[----:B------:R-:W-:Y:S02]  /*6370*/  FMNMX.FTZ R7, R39, R7, !PT ;  /* 0x0000000727077209 */ /* 0x000fe40007810000 */
[----:B------:R-:W-:Y:S02]  /*6380*/  ISETP.GE.AND P3, PT, R8, R209, PT ;  /* 0x000000d10800720c */ /* 0x000fe40003f66270 */
[----:B------:R-:W-:Y:S02]  /*6390*/  FMNMX.FTZ R7, R34, R7, !PT ;  /* 0x0000000722077209 */ /* 0x000fe40007810000 */
[----:B------:R-:W-:Y:S02]  /*63a0*/  ISETP.GE.AND P2, PT, R8, R208, PT ;  /* 0x000000d00800720c */ /* 0x000fe40003f46270 */
[----:B------:R-:W-:Y:S01]  /*63b0*/  FMNMX.FTZ R8, R35, R7, !PT ;  /* 0x0000000723087209 */ /* 0x000fe20007810000 */
[----:B------:R-:W-:Y:S01]  /*63c0*/  VIADD R7, R0, 0x80 ;  /* 0x0000008000077836 */ /* 0x000fe20000000000 */
[----:B------:R-:W-:-:S02]  /*63d0*/  FSEL R180, R72, -INF , !P5 ;  /* 0xff80000048b47808 */ /* 0x000fc40006800000 */
[----:B------:R-:W-:Y:S02]  /*63e0*/  FMNMX.FTZ R8, R30, R8, !PT ;  /* 0x000000081e087209 */ /* 0x000fe40007810000 */
[----:B------:R-:W-:Y:S01]  /*63f0*/  ISETP.GE.AND P5, PT, R6, R208, PT ;  /* 0x000000d00600720c */ /* 0x000fe20003fa6270 */
[----:B------:R-:W-:Y:S01]  /*6400*/  VIADD R6, R0, 0x71 ;  /* 0x0000007100067836 */ /* 0x000fe20000000000 */
[----:B------:R-:W-:Y:S02]  /*6410*/  FMNMX.FTZ R8, R31, R8, !PT ;  /* 0x000000081f087209 */ /* 0x000fe40007810000 */
[----:B------:R-:W-:Y:S02]  /*6420*/  FSEL R148, R70, -INF , !P5 ;  /* 0xff80000046947808 */ /* 0x000fe40006800000 */
[----:B------:R-:W-:Y:S02]  /*6430*/  FSEL R189, R69, -INF , !P1 ;  /* 0xff80000045bd7808 */ /* 0x000fe40004800000 */
        /* <DEDUP_REMOVED lines=9> */
[-C--:B------:R-:W-:Y:S01]  /*64d0*/  ISETP.GE.AND P3, PT, R7, R208.reuse, PT ;  /* 0x000000d00700720c */ /* 0x080fe20003f66270 */
[----:B------:R-:W-:Y:S01]  /*64e0*/  VIADD R7, R0, 0x88 ;  /* 0x0000008800077836 */ /* 0x000fe20000000000 */
[----:B------:R-:W-:Y:S02]  /*64f0*/  ISETP.GE.AND P5, PT, R6, R208, PT ;  /* 0x000000d00600720c */ /* 0x000fe40003fa6270 */
[----:B------:R-:W-:Y:S02]  /*6500*/  FSEL R195, R66, -INF , !P4 ;  /* 0xff80000042c37808 */ /* 0x000fe40006000000 */
[----:B------:R-:W-:Y:S02]  /*6510*/  FMNMX.FTZ R8, R22, R8, !PT ;  /* 0x0000000816087209 */ /* 0x000fe40007810000 */
[----:B------:R-:W-:Y:S01]  /*6520*/  ISETP.GE.AND P4, PT, R6, R209, PT ;  /* 0x000000d10600720c */ /* 0x000fe20003f86270 */
        /* <DEDUP_REMOVED lines=10> */
[----:B------:R-:W-:Y:S01]  /*65d0*/  ISETP.GE.AND P4, PT, R6, R208, PT ;  /* 0x000000d00600720c */ /* 0x000fe20003f86270 */
[----:B------:R-:W-:Y:S01]  /*65e0*/  VIADD R6, R0, 0x89 ;  /* 0x0000008900067836 */ /* 0x000fe20000000000 */
[----:B------:R-:W-:Y:S02]  /*65f0*/  FMNMX.FTZ R7, R18, R7, !PT ;  /* 0x0000000712077209 */ /* 0x000fe40007810000 */
[----:B------:R-:W-:Y:S02]  /*6600*/  FSEL R177, R58, -INF , !P3 ;  /* 0xff8000003ab17808 */ /* 0x000fe40005800000 */
[----:B------:R-:W-:Y:S02]  /*6610*/  FSEL R173, R57, -INF , !P2 ;  /* 0xff80000039ad7808 */ /* 0x000fe40005000000 */
[----:B------:R-:W-:-:S02]  /*6620*/  FMNMX.FTZ R7, R19, R7, !PT ;  /* 0x0000000713077209 */ /* 0x000fc40007810000 */
[C---:B------:R-:W-:Y:S02]  /*6630*/  ISETP.GE.AND P3, PT, R6.reuse, R209, PT ;  /* 0x000000d10600720c */ /* 0x040fe40003f66270 */
[----:B------:R-:W-:Y:S01]  /*6640*/  ISETP.GE.AND P2, PT, R6, R208, PT ;  /* 0x000000d00600720c */ /* 0x000fe20003f46270 */
[----:B------:R-:W-:Y:S01]  /*6650*/  VIADD R6, R0, 0x91 ;  /* 0x0000009100067836 */ /* 0x000fe20000000000 */
[----:B------:R-:W-:Y:S02]  /*6660*/  FMNMX.FTZ R7, R16, R7, !PT ;  /* 0x0000000710077209 */ /* 0x000fe40007810000 */
[----:B------:R-:W-:Y:S01]  /*6670*/  FSEL R191, R54, -INF , !P1 ;  /* 0xff80000036bf7808 */ /* 0x000fe20004800000 */
[C---:B------:R-:W-:Y:S01]  /*6680*/  VIADD R54, R0.reuse, 0xa8 ;  /* 0x000000a800367836 */ /* 0x040fe20000000000 */
[----:B------:R-:W-:Y:S01]  /*6690*/  FSEL R168, R53, -INF , !P3 ;  /* 0xff80000035a87808 */ /* 0x000fe20005800000 */
[----:B------:R-:W-:Y:S01]  /*66a0*/  VIADD R53, R0, 0xa9 ;  /* 0x000000a900357836 */ /* 0x000fe20000000000 */
[----:B------:R-:W-:-:S02]  /*66b0*/  ISETP.GE.AND P1, PT, R6, R209, PT ;  /* 0x000000d10600720c */ /* 0x000fc40003f26270 */
[-C--:B------:R-:W-:Y:S02]  /*66c0*/  ISETP.GE.AND P3, PT, R6, R208.reuse, PT ;  /* 0x000000d00600720c */ /* 0x080fe40003f66270 */
[----:B------:R-:W-:Y:S01]  /*66d0*/  FMNMX.FTZ R6, R33, R7, !PT ;  /* 0x0000000721067209 */ /* 0x000fe20007810000 */
[----:B------:R-:W-:Y:S01]  /*66e0*/  VIADD R7, R0, 0x98 ;  /* 0x0000009800077836 */ /* 0x000fe20000000000 */
[----:B------:R-:W-:Y:S02]  /*66f0*/  FSEL R178, R59, -INF , !P4 ;  /* 0xff8000003bb27808 */ /* 0x000fe40006000000 */
[----:B------:R-:W-:Y:S01]  /*6700*/  FSEL R171, R52, -INF , !P5 ;  /* 0xff80000034ab7808 */ /* 0x000fe20006800000 */
[----:B------:R-:W-:Y:S01]  /*6710*/  VIADD R52, R0, 0xb0 ;  /* 0x000000b000347836 */ /* 0x000fe20000000000 */
[C---:B------:R-:W-:Y:S02]  /*6720*/  ISETP.GE.AND P4, PT, R8.reuse, R209, PT ;  /* 0x000000d10800720c */ /* 0x040fe40003f86270 */
[----:B------:R-:W-:-:S02]  /*6730*/  ISETP.GE.AND P5, PT, R8, R208, PT ;  /* 0x000000d00800720c */ /* 0x000fc40003fa6270 */
[----:B------:R-:W-:Y:S01]  /*6740*/  FMNMX.FTZ R8, R32, R6, !PT ;  /* 0x0000000620087209 */ /* 0x000fe20007810000 */
[C---:B------:R-:W-:Y:S01]  /*6750*/  VIADD R6, R0.reuse, 0x99 ;  /* 0x0000009900067836 */ /* 0x040fe20000000000 */
[----:B------:R-:W-:Y:S01]  /*6760*/  FSEL R192, R55, -INF , !P2 ;  /* 0xff80000037c07808 */ /* 0x000fe20005000000 */
[C---:B------:R-:W-:Y:S01]  /*6770*/  VIADD R55, R0.reuse, 0xa1 ;  /* 0x000000a100377836 */ /* 0x040fe20000000000 */
[----:B------:R-:W-:Y:S02]  /*6780*/  FSEL R49, R49, -INF , !P6 ;  /* 0xff80000031317808 */ /* 0x000fe40007000000 */
[C---:B------:R-:W-:Y:S02]  /*6790*/  ISETP.GE.AND P6, PT, R7.reuse, R209, PT ;  /* 0x000000d10700720c */ /* 0x040fe40003fc6270 */
[----:B------:R-:W-:Y:S02]  /*67a0*/  ISETP.GE.AND P2, PT, R7, R208, PT ;  /* 0x000000d00700720c */ /* 0x000fe40003f46270 */
[----:B------:R-:W-:Y:S01]  /*67b0*/  FMNMX.FTZ R7, R199, R8, !PT ;  /* 0x00000008c7077209 */ /* 0x000fe20007810000 */
[----:B------:R-:W-:Y:S01]  /*67c0*/  VIADD R8, R0, 0xf1 ;  /* 0x000000f100087836 */ /* 0x000fe20000000000 */
[----:B------:R-:W-:-:S02]  /*67d0*/  FSEL R152, R156, -INF , !P4 ;  /* 0xff8000009c987808 */ /* 0x000fc40006000000 */
[----:B------:R-:W-:Y:S02]  /*67e0*/  FMNMX.FTZ R7, R198, R7, !PT ;  /* 0x00000007c6077209 */ /* 0x000fe40007810000 */
[-C--:B------:R-:W-:Y:S02]  /*67f0*/  ISETP.GE.AND P4, PT, R0, R209.reuse, PT ;  /* 0x000000d10000720c */ /* 0x080fe40003f86270 */
        /* <DEDUP_REMOVED lines=8> */
[----:B------:R-:W-:Y:S02]  /*6880*/  FMNMX.FTZ R57, R48, R49, !PT ;  /* 0x0000003130397209 */ /* 0x000fe40007810000 */
[----:B------:R-:W-:Y:S01]  /*6890*/  FMNMX.FTZ R56, R147, R6, !PT ;  /* 0x0000000693387209 */ /* 0x000fe20007810000 */
        /* <DEDUP_REMOVED lines=22> */
[----:B------:R-:W-:Y:S02]  /*6a00*/  FSEL R186, R159, -INF , !P3 ;  /* 0xff8000009fba7808 */ /* 0x000fe40005800000 */
[----:B------:R-:W-:Y:S02]  /*6a10*/  FMNMX.FTZ R56, R193, R56, !PT ;  /* 0x00000038c1387209 */ /* 0x000fe40007810000 */
[----:B------:R-:W-:Y:S02]  /*6a20*/  FMNMX.FTZ R57, R139, R57, !PT ;  /* 0x000000398b397209 */ /* 0x000fe40007810000 */
[----:B------:R-:W-:-:S02]  /*6a30*/  ISETP.GE.AND P4, PT, R7, R209, PT ;  /* 0x000000d10700720c */ /* 0x000fc40003f86270 */
[----:B------:R-:W-:Y:S01]  /*6a40*/  ISETP.GE.AND P3, PT, R7, R208, PT ;  /* 0x000000d00700720c */ /* 0x000fe20003f66270 */
[----:B------:R-:W-:Y:S01]  /*6a50*/  VIADD R7, R0, 0xf8 ;  /* 0x000000f800077836 */ /* 0x000fe20000000000 */
[----:B------:R-:W-:Y:S02]  /*6a60*/  FMNMX.FTZ R0, R186, R56, !PT ;  /* 0x00000038ba007209 */ /* 0x000fe40007810000 */
[----:B------:R-:W-:Y:S02]  /*6a70*/  FMNMX.FTZ R56, R144, R57, !PT ;  /* 0x0000003990387209 */ /* 0x000fe40007810000 */
[----:B------:R-:W-:Y:S02]  /*6a80*/  FSEL R183, R130, -INF , !P2 ;  /* 0xff80000082b77808 */ /* 0x000fe40005000000 */
[----:B------:R-:W-:Y:S02]  /*6a90*/  FMNMX.FTZ R56, R145, R56, !PT ;  /* 0x0000003891387209 */ /* 0x000fe40007810000 */
        /* <DEDUP_REMOVED lines=88> */
[-C--:B------:R-:W-:Y:S02]  /*7020*/  ISETP.GE.AND P2, PT, R7, R208.reuse, PT ;  /* 0x000000d00700720c */ /* 0x080fe40003f46270 */
[----:B------:R-:W-:Y:S02]  /*7030*/  ISETP.GE.AND P1, PT, R6, R208, PT ;  /* 0x000000d00600720c */ /* 0x000fe40003f26270 */
[----:B------:R-:W-:-:S02]  /*7040*/  FSEL R75, R87, -INF , !P3 ;  /* 0xff800000574b7808 */ /* 0x000fc40005800000 */
[----:B------:R-:W-:Y:S02]  /*7050*/  FMNMX.FTZ R0, R74, R0, !PT ;  /* 0x000000004a007209 */ /* 0x000fe40007810000 */
[----:B------:R-:W-:Y:S02]  /*7060*/  FSEL R158, R129, -INF , !P5 ;  /* 0xff800000819e7808 */ /* 0x000fe40006800000 */
[----:B------:R-:W-:Y:S02]  /*7070*/  FMNMX.FTZ R56, R160, R56, !PT ;  /* 0x00000038a0387209 */ /* 0x000fe40007810000 */
[----:B------:R-:W-:Y:S02]  /*7080*/  FSEL R76, R82, -INF , !P2 ;  /* 0xff800000524c7808 */ /* 0x000fe40005000000 */
[----:B------:R-:W-:Y:S02]  /*7090*/  FMNMX.FTZ R0, R75, R0, !PT ;  /* 0x000000004b007209 */ /* 0x000fe40007810000 */
[----:B------:R-:W-:-:S02]  /*70a0*/  FSEL R77, R83, -INF , !P1 ;  /* 0xff800000534d7808 */ /* 0x000fc40004800000 */
[-C--:B------:R-:W-:Y:S02]  /*70b0*/  ISETP.GE.AND P1, PT, R55, R209.reuse, PT ;  /* 0x000000d13700720c */ /* 0x080fe40003f26270 */
[----:B------:R-:W-:Y:S02]  /*70c0*/  FSEL R143, R124, -INF , !P4 ;  /* 0xff8000007c8f7808 */ /* 0x000fe40006000000 */
[----:B------:R-:W-:Y:S02]  /*70d0*/  FMNMX.FTZ R56, R158, R56, !PT ;  /* 0x000000389e387209 */ /* 0x000fe40007810000 */
[----:B------:R-:W-:Y:S02]  /*70e0*/  FMNMX.FTZ R0, R76, R0, !PT ;  /* 0x000000004c007209 */ /* 0x000fe40007810000 */
[----:B------:R-:W-:Y:S02]  /*70f0*/  ISETP.GE.AND P2, PT, R54, R209, PT ;  /* 0x000000d13600720c */ /* 0x000fe40003f46270 */
[----:B------:R-:W-:-:S02]  /*7100*/  FSEL R141, R125, -INF , !P1 ;  /* 0xff8000007d8d7808 */ /* 0x000fc40004800000 */
[----:B------:R-:W-:Y:S02]  /*7110*/  FMNMX.FTZ R56, R143, R56, !PT ;  /* 0x000000388f387209 */ /* 0x000fe40007810000 */
[----:B------:R-:W-:Y:S02]  /*7120*/  FMNMX.FTZ R0, R77, R0, !PT ;  /* 0x000000004d007209 */ /* 0x000fe40007810000 */
[-C--:B------:R-:W-:Y:S02]  /*7130*/  ISETP.GE.AND P1, PT, R53, R209.reuse, PT ;  /* 0x000000d13500720c */ /* 0x080fe40003f26270 */
[----:B------:R-:W-:Y:S01]  /*7140*/  FSEL R140, R120, -INF , !P2 ;  /* 0xff800000788c7808 */ /* 0x000fe20005000000 */
[----:B------:R-:W1:Y:S01]  /*7150*/  SHFL.BFLY PT, R53, R0, 0x2, 0x1f ;  /* 0x0c401f0000357f89 */ /* 0x000e6200000e0000 */
[----:B------:R-:W-:Y:S02]  /*7160*/  FMNMX.FTZ R56, R141, R56, !PT ;  /* 0x000000388d387209 */ /* 0x000fe40007810000 */
[----:B------:R-:W-:-:S02]  /*7170*/  ISETP.GE.AND P2, PT, R52, R209, PT ;  /* 0x000000d13400720c */ /* 0x000fc40003f46270 */
[----:B------:R-:W-:Y:S02]  /*7180*/  FSEL R135, R121, -INF , !P1 ;  /* 0xff80000079877808 */ /* 0x000fe40004800000 */
[----:B------:R-:W-:Y:S02]  /*7190*/  FMNMX.FTZ R56, R140, R56, !PT ;  /* 0x000000388c387209 */ /* 0x000fe40007810000 */
[-C--:B------:R-:W-:Y:S02]  /*71a0*/  ISETP.GE.AND P1, PT, R37, R209.reuse, PT ;  /* 0x000000d12500720c */ /* 0x080fe40003f26270 */
[----:B------:R-:W-:Y:S02]  /*71b0*/  FSEL R78, R116, -INF , !P2 ;  /* 0xff800000744e7808 */ /* 0x000fe40005000000 */
        /* <DEDUP_REMOVED lines=10> */
[----:B------:R-:W-:Y:S01]  /*7260*/  ISETP.GE.AND P1, PT, R25, R209, PT ;  /* 0x000000d11900720c */ /* 0x000fe20003f26270 */
[----:B------:R-:W-:Y:S01]  /*7270*/  LDSM.16.MT88.4 R56, [R231+0xa800] ;  /* 0x00a80000e738783b */ /* 0x000fe20000004200 */
[----:B------:R-:W-:Y:S02]  /*7280*/  FSEL R86, R108, -INF , !P2 ;  /* 0xff8000006c567808 */ /* 0x000fe40005000000 */
[----:B------:R-:W-:Y:S02]  /*7290*/  FMNMX.FTZ R28, R83, R28, !PT ;  /* 0x0000001c531c7209 */ /* 0x000fe40007810000 */
[----:B-1----:R-:W-:-:S02]  /*72a0*/  FMNMX.FTZ R0, R0, R53, !PT ;  /* 0x0000003500007209 */ /* 0x002fc40007810000 */
        /* <DEDUP_REMOVED lines=22> */
[-C--:B------:R-:W-:Y:S02]  /*7410*/  ISETP.GE.AND P3, PT, R11, R209.reuse, PT ;  /* 0x000000d10b00720c */ /* 0x080fe40003f66270 */
[----:B------:R-:W-:Y:S02]  /*7420*/  ISETP.GE.AND P2, PT, R12, R209, PT ;  /* 0x000000d10c00720c */ /* 0x000fe40003f46270 */
[----:B------:R-:W-:-:S02]  /*7430*/  FSEL R92, R92, -INF , !P1 ;  /* 0xff8000005c5c7808 */ /* 0x000fc40004800000 */
[----:B------:R-:W-:Y:S02]  /*7440*/  FMNMX.FTZ R11, R97, R28, !PT ;  /* 0x0000001c610b7209 */ /* 0x000fe40007810000 */
[----:B-1----:R-:W-:Y:S02]  /*7450*/  FMNMX.FTZ R0, R0, R24, !PT ;  /* 0x0000001800007209 */ /* 0x002fe40007810000 */
[----:B------:R-:W-:Y:S02]  /*7460*/  FSEL R98, R93, -INF , !P2 ;  /* 0xff8000005d627808 */ /* 0x000fe40005000000 */
[----:B------:R-:W-:Y:S01]  /*7470*/  FMNMX.FTZ R11, R92, R11, !PT ;  /* 0x0000000b5c0b7209 */ /* 0x000fe20007810000 */
[C---:B------:R-:W-:Y:S01]  /*7480*/  FMUL.FTZ R12, R0.reuse, UR18 ;  /* 0x00000012000c7c20 */ /* 0x040fe20008410000 */
[----:B------:R-:W-:Y:S02]  /*7490*/  FSETP.NEU.FTZ.AND P1, PT, R0, -INF , PT ;  /* 0xff8000000000780b */ /* 0x000fe40003f3d000 */
[----:B------:R-:W-:-:S02]  /*74a0*/  ISETP.GE.AND P2, PT, R10, R209, PT ;  /* 0x000000d10a00720c */ /* 0x000fc40003f46270 */
[----:B------:R-:W-:Y:S02]  /*74b0*/  FSEL R88, R88, -INF , !P3 ;  /* 0xff80000058587808 */ /* 0x000fe40005800000 */
[----:B------:R-:W-:Y:S02]  /*74c0*/  FMNMX.FTZ R11, R98, R11, !PT ;  /* 0x0000000b620b7209 */ /* 0x000fe40007810000 */
[----:B------:R-:W-:Y:S02]  /*74d0*/  FSEL R93, R12, RZ, P1 ;  /* 0x000000ff0c5d7208 */ /* 0x000fe40000800000 */
[----:B------:R-:W-:Y:S01]  /*74e0*/  ISETP.GE.AND P1, PT, R9, R209, PT ;  /* 0x000000d10900720c */ /* 0x000fe20003f26270 */
[----:B------:R-:W-:Y:S01]  /*74f0*/  LDSM.16.MT88.4 R12, [R235+0xa000] ;  /* 0x00a00000eb0c783b */ /* 0x000fe20000004200 */
        /* <DEDUP_REMOVED lines=9> */
[--C-:B------:R-:W-:Y:S01]  /*7590*/  FFMA.FTZ R109, R39, UR18, -R93.reuse ;  /* 0x00000012276d7c23 */ /* 0x100fe2000801085d */
[----:B------:R-:W-:Y:S01]  /*75a0*/  ISETP.GE.AND P1, PT, R7, R209, PT ;  /* 0x000000d10700720c */ /* 0x000fe20003f26270 */
[----:B------:R-:W-:Y:S01]  /*75b0*/  MUFU.EX2 R84, R50 ;  /* 0x0000003200547308 */ /* 0x000fe20000000800 */
[----:B------:R-:W-:Y:S01]  /*75c0*/  FSEL R85, R85, -INF , !P2 ;  /* 0xff80000055557808 */ /* 0x000fe20005000000 */
[----:B------:R-:W-:Y:S01]  /*75d0*/  LDSM.16.MT88.4 R36, [R232+0xa000] ;  /* 0x00a00000e824783b */ /* 0x000fe20000004200 */
[----:B------:R-:W-:Y:S01]  /*75e0*/  FMNMX.FTZ R11, R99, R11, !PT ;  /* 0x0000000b630b7209 */ /* 0x000fe20007810000 */
[--C-:B------:R-:W-:Y:S01]  /*75f0*/  FFMA.FTZ R114, R46, UR18, -R93.reuse ;  /* 0x000000122e727c23 */ /* 0x100fe2000801085d */
[----:B------:R-:W-:Y:S01]  /*7600*/  ISETP.GE.AND P2, PT, R6, R209, PT ;  /* 0x000000d10600720c */ /* 0x000fe20003f46270 */
[--C-:B------:R-:W-:Y:S01]  /*7610*/  FFMA.FTZ R113, R47, UR18, -R93.reuse ;  /* 0x000000122f717c23 */ /* 0x100fe2000801085d */
[----:B------:R-:W-:Y:S01]  /*7620*/  FSEL R100, R80, -INF , !P1 ;  /* 0xff80000050647808 */ /* 0x000fe20004800000 */
[--C-:B------:R-:W-:Y:S01]  /*7630*/  FFMA.FTZ R104, R26, UR18, -R93.reuse ;  /* 0x000000121a687c23 */ /* 0x100fe2000801085d */
[----:B------:R-:W-:Y:S01]  /*7640*/  FMNMX.FTZ R11, R85, R11, !PT ;  /* 0x0000000b550b7209 */ /* 0x000fe20007810000 */
[----:B------:R-:W1:Y:S01]  /*7650*/  MUFU.EX2 R80, R51 ;  /* 0x0000003300507308 */ /* 0x000e620000000800 */
[----:B------:R-:W-:Y:S01]  /*7660*/  FSEL R116, R81, -INF , !P2 ;  /* 0xff80000051747808 */ /* 0x000fe20005000000 */
[--C-:B------:R-:W-:Y:S01]  /*7670*/  FFMA.FTZ R103, R27, UR18, -R93.reuse ;  /* 0x000000121b677c23 */ /* 0x100fe2000801085d */
[----:B------:R-:W-:Y:S01]  /*7680*/  FMNMX.FTZ R6, R100, R11, !PT ;  /* 0x0000000b64067209 */ /* 0x000fe20007810000 */
[----:B------:R-:W-:Y:S01]  /*7690*/  LDSM.16.MT88.4 R24, [R235+0xa800] ;  /* 0x00a80000eb18783b */ /* 0x000fe20000004200 */
[--C-:B------:R-:W-:Y:S01]  /*76a0*/  FFMA.FTZ R102, R22, UR18, -R93.reuse ;  /* 0x0000001216667c23 */ /* 0x100fe2000801085d */
[--C-:B------:R-:W-:Y:S01]  /*76b0*/  FFMA.FTZ R101, R23, UR18, -R93.reuse ;  /* 0x0000001217657c23 */ /* 0x100fe2000801085d */
[----:B------:R-:W-:Y:S01]  /*76c0*/  FMNMX.FTZ R6, R116, R6, !PT ;  /* 0x0000000674067209 */ /* 0x000fe20007810000 */
[----:B------:R-:W-:Y:S01]  /*76d0*/  MUFU.EX2 R114, R114 ;  /* 0x0000007200727308 */ /* 0x000fe20000000800 */
[--C-:B------:R-:W-:Y:S01]  /*76e0*/  FFMA.FTZ R106, R30, UR18, -R93.reuse ;  /* 0x000000121e6a7c23 */ /* 0x100fe2000801085d */
[--C-:B------:R-:W-:Y:S01]  /*76f0*/  FFMA.FTZ R105, R31, UR18, -R93.reuse ;  /* 0x000000121f697c23 */ /* 0x100fe2000801085d */
[----:B------:R-:W-:Y:S01]  /*7700*/  LDSM.16.MT88.4 R20, [R233+0xa800] ;  /* 0x00a80000e914783b */ /* 0x000fe20000004200 */
[--C-:B------:R-:W-:Y:S01]  /*7710*/  FFMA.FTZ R111, R43, UR18, -R93.reuse ;  /* 0x000000122b6f7c23 */ /* 0x100fe2000801085d */
[--C-:B------:R-:W-:Y:S01]  /*7720*/  FFMA.FTZ R81, R18, UR18, -R93.reuse ;  /* 0x0000001212517c23 */ /* 0x100fe2000801085d */
[--C-:B------:R-:W-:Y:S01]  /*7730*/  FFMA.FTZ R123, R19, UR18, -R93.reuse ;  /* 0x00000012137b7c23 */ /* 0x100fe2000801085d */
[----:B------:R-:W2:Y:S01]  /*7740*/  SHFL.BFLY PT, R7, R6, 0x2, 0x1f ;  /* 0x0c401f0006077f89 */ /* 0x000ea200000e0000 */
        /* <DEDUP_REMOVED lines=23> */
[----:B--2---:R-:W-:Y:S01]  /*78c0*/  FMNMX.FTZ R2, R6, R7, !PT ;  /* 0x0000000706027209 */ /* 0x004fe20007810000 */
[----:B------:R-:W-:Y:S01]  /*78d0*/  MUFU.EX2 R110, R110 ;  /* 0x0000006e006e7308 */ /* 0x000fe20000000800 */
[--C-:B------:R-:W-:Y:S01]  /*78e0*/  FFMA.FTZ R192, R192, UR18, -R93.reuse ;  /* 0x00000012c0c07c23 */ /* 0x100fe2000801085d */
[--C-:B------:R-:W-:Y:S01]  /*78f0*/  FFMA.FTZ R193, R193, UR18, -R93.reuse ;  /* 0x00000012c1c17c23 */ /* 0x100fe2000801085d */
[--C-:B------:R-:W-:Y:S01]  /*7900*/  FFMA.FTZ R186, R186, UR18, -R93.reuse ;  /* 0x00000012baba7c23 */ /* 0x100fe2000801085d */
[----:B------:R-:W2:Y:S01]  /*7910*/  SHFL.BFLY PT, R6, R2, 0x1, 0x1f ;  /* 0x0c201f0002067f89 */ /* 0x000ea200000e0000 */
[--C-:B------:R-:W-:Y:S01]  /*7920*/  FFMA.FTZ R183, R183, UR18, -R93.reuse ;  /* 0x00000012b7b77c23 */ /* 0x100fe2000801085d */
[--C-:B------:R-:W-:Y:S01]  /*7930*/  FFMA.FTZ R179, R179, UR18, -R93.reuse ;  /* 0x00000012b3b37c23 */ /* 0x100fe2000801085d */
[----:B------:R-:W-:Y:S01]  /*7940*/  FADD.FTZ R80, R84, R80 ;  /* 0x0000005054507221 */ /* 0x000fe20000010000 */
[----:B------:R-:W3:Y:S01]  /*7950*/  MUFU.EX2 R109, R109 ;  /* 0x0000006d006d7308 */ /* 0x000ee20000000800 */
[----:B-1----:R-:W-:Y:S01]  /*7960*/  F2FP.F16.F32.PACK_AB R53, R111, R112 ;  /* 0x000000706f35723e */ /* 0x002fe200000000ff */
[--C-:B------:R-:W-:Y:S01]  /*7970*/  FFMA.FTZ R170, R170, UR18, -R93.reuse ;  /* 0x00000012aaaa7c23 */ /* 0x100fe2000801085d */
[----:B------:R-:W-:Y:S01]  /*7980*/  FADD.FTZ R80, R114, R80 ;  /* 0x0000005072507221 */ /* 0x000fe20000010000 */
[--C-:B------:R-:W-:Y:S01]  /*7990*/  FFMA.FTZ R163, R163, UR18, -R93.reuse ;  /* 0x00000012a3a37c23 */ /* 0x100fe2000801085d */
[--C-:B------:R-:W-:Y:S01]  /*79a0*/  FFMA.FTZ R159, R159, UR18, -R93.reuse ;  /* 0x000000129f9f7c23 */ /* 0x100fe2000801085d */
[--C-:B------:R-:W-:Y:S01]  /*79b0*/  FFMA.FTZ R146, R146, UR18, -R93.reuse ;  /* 0x0000001292927c23 */ /* 0x100fe2000801085d */
[----:B------:R-:W-:Y:S01]  /*79c0*/  FADD.FTZ R113, R113, R80 ;  /* 0x0000005071717221 */ /* 0x000fe20000010000 */
[----:B------:R-:W1:Y:S01]  /*79d0*/  MUFU.EX2 R108, R108 ;  /* 0x0000006c006c7308 */ /* 0x000e620000000800 */
[--C-:B------:R-:W-:Y:S01]  /*79e0*/  FFMA.FTZ R142, R142, UR18, -R93.reuse ;  /* 0x000000128e8e7c23 */ /* 0x100fe2000801085d */
[----:B------:R-:W-:Y:S01]  /*79f0*/  FFMA.FTZ R137, R137, UR18, -R93 ;  /* 0x0000001289897c23 */ /* 0x000fe2000801085d */
[----:B------:R-:W-:Y:S01]  /*7a00*/  FADD.FTZ R113, R112, R113 ;  /* 0x0000007170717221 */ /* 0x000fe20000010000 */
[--C-:B------:R-:W-:Y:S01]  /*7a10*/  FFMA.FTZ R60, R60, UR18, -R93.reuse ;  /* 0x000000123c3c7c23 */ /* 0x100fe2000801085d */
[--C-:B------:R-:W-:Y:S01]  /*7a20*/  FFMA.FTZ R61, R61, UR18, -R93.reuse ;  /* 0x000000123d3d7c23 */ /* 0x100fe2000801085d */
[----:B------:R-:W-:Y:S01]  /*7a30*/  FFMA.FTZ R62, R62, UR18, -R93 ;  /* 0x000000123e3e7c23 */ /* 0x000fe2000801085d */
[----:B------:R-:W-:Y:S01]  /*7a40*/  FADD.FTZ R113, R111, R113 ;  /* 0x000000716f717221 */ /* 0x000fe20000010000 */
[----:B------:R-:W4:Y:S01]  /*7a50*/  MUFU.EX2 R107, R107 ;  /* 0x0000006b006b7308 */ /* 0x000f220000000800 */
[----:B---3--:R-:W-:Y:S01]  /*7a60*/  F2FP.F16.F32.PACK_AB R55, R109, R110 ;  /* 0x0000006e6d37723e */ /* 0x008fe200000000ff */
[----:B------:R-:W-:Y:S01]  /*7a70*/  FFMA.FTZ R63, R63, UR18, -R93 ;  /* 0x000000123f3f7c23 */ /* 0x000fe2000801085d */
[----:B------:R-:W-:Y:S01]  /*7a80*/  FADD.FTZ R110, R110, R113 ;  /* 0x000000716e6e7221 */ /* 0x000fe20000010000 */
[----:B--2---:R-:W-:Y:S01]  /*7a90*/  FMNMX.FTZ R2, R2, R6, !PT ;  /* 0x0000000602027209 */ /* 0x004fe20007810000 */
[--C-:B------:R-:W-:Y:S01]  /*7aa0*/  FFMA.FTZ R64, R64, UR18, -R93.reuse ;  /* 0x0000001240407c23 */ /* 0x100fe2000801085d */
[--C-:B------:R-:W-:Y:S01]  /*7ab0*/  FFMA.FTZ R68, R68, UR18, -R93.reuse ;  /* 0x0000001244447c23 */ /* 0x100fe2000801085d */
[----:B------:R-:W-:Y:S01]  /*7ac0*/  FADD.FTZ R110, R109, R110 ;  /* 0x0000006e6d6e7221 */ /* 0x000fe20000010000 */
[C---:B------:R-:W-:Y:S01]  /*7ad0*/  FSETP.NEU.FTZ.AND P1, PT, R2.reuse, -INF , PT ;  /* 0xff8000000200780b */ /* 0x040fe20003f3d000 */
[----:B------:R-:W-:Y:S01]  /*7ae0*/  FMUL.FTZ R115, R2, UR18 ;  /* 0x0000001202737c20 */ /* 0x000fe20008410000 */
[----:B------:R-:W-:Y:S01]  /*7af0*/  MUFU.EX2 R106, R106 ;  /* 0x0000006a006a7308 */ /* 0x000fe20000000800 */
[----:B-1----:R-:W-:Y:S01]  /*7b00*/  FADD.FTZ R110, R108, R110 ;  /* 0x0000006e6c6e7221 */ /* 0x002fe20000010000 */
[--C-:B------:R-:W-:Y:S01]  /*7b10*/  FFMA.FTZ R67, R67, UR18, -R93.reuse ;  /* 0x0000001243437c23 */ /* 0x100fe2000801085d */
[--C-:B------:R-:W-:Y:S01]  /*7b20*/  FFMA.FTZ R74, R74, UR18, -R93.reuse ;  /* 0x000000124a4a7c23 */ /* 0x100fe2000801085d */
[----:B------:R-:W-:Y:S01]  /*7b30*/  FSEL R115, R115, RZ, P1 ;  /* 0x000000ff73737208 */ /* 0x000fe20000800000 */
[--C-:B------:R-:W-:Y:S01]  /*7b40*/  FFMA.FTZ R75, R75, UR18, -R93.reuse ;  /* 0x000000124b4b7c23 */ /* 0x100fe2000801085d */
[----:B------:R-:W-:Y:S01]  /*7b50*/  FFMA.FTZ R76, R76, UR18, -R93 ;  /* 0x000000124c4c7c23 */ /* 0x000fe2000801085d */
[----:B----4-:R-:W-:Y:S01]  /*7b60*/  FADD.FTZ R110, R107, R110 ;  /* 0x0000006e6b6e7221 */ /* 0x010fe20000010000 */
[----:B------:R-:W-:Y:S01]  /*7b70*/  MUFU.EX2 R105, R105 ;  /* 0x0000006900697308 */ /* 0x000fe20000000800 */
[--C-:B------:R-:W-:Y:S01]  /*7b80*/  FFMA.FTZ R117, R5, UR18, -R115.reuse ;  /* 0x0000001205757c23 */ /* 0x100fe20008010873 */
[--C-:B------:R-:W-:Y:S01]  /*7b90*/  FFMA.FTZ R119, R48, UR18, -R115.reuse ;  /* 0x0000001230777c23 */ /* 0x100fe20008010873 */
[--C-:B------:R-:W-:Y:S01]  /*7ba0*/  FFMA.FTZ R118, R49, UR18, -R115.reuse ;  /* 0x0000001231767c23 */ /* 0x100fe20008010873 */
[----:B------:R-:W1:Y:S01]  /*7bb0*/  LDSM.16.MT88.4 R4, [R233+0xa000] ;  /* 0x00a00000e904783b */ /* 0x000e620000004200 */
[--C-:B------:R-:W-:Y:S01]  /*7bc0*/  FFMA.FTZ R128, R45, UR18, -R115.reuse ;  /* 0x000000122d807c23 */ /* 0x100fe20008010873 */
[--C-:B------:R-:W-:Y:S01]  /*7bd0*/  FFMA.FTZ R127, R44, UR18, -R115.reuse ;  /* 0x000000122c7f7c23 */ /* 0x100fe20008010873 */
[--C-:B------:R-:W-:Y:S01]  /*7be0*/  FFMA.FTZ R126, R42, UR18, -R115.reuse ;  /* 0x000000122a7e7c23 */ /* 0x100fe20008010873 */
[----:B------:R-:W2:Y:S01]  /*7bf0*/  LDSM.16.MT88.4 R48, [R231+0xa000] ;  /* 0x00a00000e730783b */ /* 0x000ea20000004200 */
[----:B------:R-:W-:Y:S01]  /*7c00*/  MUFU.EX2 R119, R119 ;  /* 0x0000007700777308 */ /* 0x000fe20000000800 */
[--C-:B------:R-:W-:Y:S01]  /*7c10*/  FFMA.FTZ R125, R41, UR18, -R115.reuse ;  /* 0x00000012297d7c23 */ /* 0x100fe20008010873 */
[--C-:B------:R-:W-:Y:S01]  /*7c20*/  FFMA.FTZ R124, R40, UR18, -R115.reuse ;  /* 0x00000012287c7c23 */ /* 0x100fe20008010873 */
[----:B------:R-:W3:Y:S01]  /*7c30*/  LDSM.16.MT88.4 R44, [R232+0xa800] ;  /* 0x00a80000e82c783b */ /* 0x000ee20000004200 */
        /* <DEDUP_REMOVED lines=20> */
[----:B------:R-:W5:Y:S01]  /*7d80*/  MUFU.EX2 R128, R128 ;  /* 0x0000008000807308 */ /* 0x000f620000000800 */
[----:B----4-:R-:W-:Y:S01]  /*7d90*/  F2FP.F16.F32.PACK_AB R28, R118, R119 ;  /* 0x00000077761c723e */ /* 0x010fe200000000ff */
        /* <DEDUP_REMOVED lines=18> */
[----:B------:R-:W-:Y:S01]  /*7ec0*/  FADD.FTZ R118, R119, R118 ;  /* 0x0000007677767221 */ /* 0x000fe20000010000 */
[--C-:B------:R-:W-:Y:S01]  /*7ed0*/  FFMA.FTZ R143, R143, UR18, -R115.reuse ;  /* 0x000000128f8f7c23 */ /* 0x100fe20008010873 */
[--C-:B------:R-:W-:Y:S01]  /*7ee0*/  FFMA.FTZ R141, R141, UR18, -R115.reuse ;  /* 0x000000128d8d7c23 */ /* 0x100fe20008010873 */
[--C-:B------:R-:W-:Y:S01]  /*7ef0*/  FFMA.FTZ R140, R140, UR18, -R115.reuse ;  /* 0x000000128c8c7c23 */ /* 0x100fe20008010873 */
[C---:B------:R-:W-:Y:S01]  /*7f00*/  HMMA.16816.F32 R16, R28.reuse, R12, RZ ;  /* 0x0000000c1c10723c */ /* 0x040fe200000018ff */
[----:B------:R-:W5:Y:S01]  /*7f10*/  MUFU.EX2 R125, R125 ;  /* 0x0000007d007d7308 */ /* 0x000f620000000800 */
[----:B------:R-:W-:Y:S01]  /*7f20*/  FADD.FTZ R117, R117, R118 ;  /* 0x0000007675757221 */ /* 0x000fe20000010000 */
[--C-:B------:R-:W-:Y:S01]  /*7f30*/  FFMA.FTZ R135, R135, UR18, -R115.reuse ;  /* 0x0000001287877c23 */ /* 0x100fe20008010873 */
[----:B------:R-:W-:Y:S01]  /*7f40*/  FADD.FTZ R110, R106, R110 ;  /* 0x0000006e6a6e7221 */ /* 0x000fe20000010000 */
[----:B------:R-:W-:Y:S01]  /*7f50*/  FFMA.FTZ R78, R78, UR18, -R115 ;  /* 0x000000124e4e7c23 */ /* 0x000fe20008010873 */
[C---:B------:R-:W-:Y:S01]  /*7f60*/  HMMA.16816.F32 R12, R28.reuse, R14, RZ ;  /* 0x0000000e1c0c723c */ /* 0x040fe200000018ff */
[----:B------:R-:W-:Y:S01]  /*7f70*/  FADD.FTZ R128, R128, R117 ;  /* 0x0000007580807221 */ /* 0x000fe20000010000 */
[--C-:B------:R-:W-:Y:S01]  /*7f80*/  FFMA.FTZ R79, R79, UR18, -R115.reuse ;  /* 0x000000124f4f7c23 */ /* 0x100fe20008010873 */
[----:B------:R-:W2:Y:S01]  /*7f90*/  MUFU.EX2 R124, R124 ;  /* 0x0000007c007c7308 */ /* 0x000ea20000000800 */
[----:B----4-:R-:W-:Y:S01]  /*7fa0*/  F2FP.F16.F32.PACK_AB R52, R126, R127 ;  /* 0x0000007f7e34723e */ /* 0x010fe200000000ff */
[----:B------:R-:W-:Y:S01]  /*7fb0*/  FADD.FTZ R128, R127, R128 ;  /* 0x000000807f807221 */ /* 0x000fe20000010000 */
[C---:B-1----:R-:W-:Y:S01]  /*7fc0*/  HMMA.16816.F32 R8, R28.reuse, R4, RZ ;  /* 0x000000041c08723c */ /* 0x042fe200000018ff */
[--C-:B------:R-:W-:Y:S01]  /*7fd0*/  FFMA.FTZ R82, R82, UR18, -R115.reuse ;  /* 0x0000001252527c23 */ /* 0x100fe20008010873 */
[--C-:B------:R-:W-:Y:S01]  /*7fe0*/  FFMA.FTZ R83, R83, UR18, -R115.reuse ;  /* 0x0000001253537c23 */ /* 0x100fe20008010873 */
[----:B------:R-:W-:Y:S01]  /*7ff0*/  FADD.FTZ R128, R126, R128 ;  /* 0x000000807e807221 */ /* 0x000fe20000010000 */
[--C-:B------:R-:W-:Y:S01]  /*8000*/  FFMA.FTZ R84, R95, UR18, -R115.reuse ;  /* 0x000000125f547c23 */ /* 0x100fe20008010873 */
[----:B------:R-:W-:Y:S01]  /*8010*/  MUFU.EX2 R129, R129 ;  /* 0x0000008100817308 */ /* 0x000fe20000000800 */
[C---:B------:R-:W-:Y:S01]  /*8020*/  HMMA.16816.F32 R40, R28.reuse, R36, RZ ;  /* 0x000000241c28723c */ /* 0x040fe200000018ff */
[----:B-----5:R-:W-:Y:S01]  /*8030*/  FADD.FTZ R128, R125, R128 ;  /* 0x000000807d807221 */ /* 0x020fe20000010000 */
[----:B------:R-:W-:Y:S01]  /*8040*/  FFMA.FTZ R98, R98, UR18, -R115 ;  /* 0x0000001262627c23 */ /* 0x000fe20008010873 */
[----:B------:R-:W-:Y:S01]  /*8050*/  FFMA.FTZ R77, R77, UR18, -R93 ;  /* 0x000000124d4d7c23 */ /* 0x000fe2000801085d */
[----:B------:R-:W-:Y:S01]  /*8060*/  FFMA.FTZ R85, R85, UR18, -R115 ;  /* 0x0000001255557c23 */ /* 0x000fe20008010873 */
[----:B------:R-:W-:Y:S01]  /*8070*/  PLOP3.LUT P4, PT, PT, PT, UP0, 0x80, 0x0 ;  /* 0x000000000000781c */ /* 0x000fe20003f8f008 */
[----:B------:R-:W-:Y:S01]  /*8080*/  HMMA.16816.F32 R4, R28, R6, RZ ;  /* 0x000000061c04723c */ /* 0x000fe200000018ff */
[----:B------:R-:W1:Y:S01]  /*8090*/  MUFU.EX2 R130, R130 ;  /* 0x0000008200827308 */ /* 0x000e620000000800 */
[C---:B--2---:R-:W-:Y:S01]  /*80a0*/  F2FP.F16.F32.PACK_AB R54, R124.reuse, R125 ;  /* 0x0000007d7c36723e */ /* 0x044fe200000000ff */
[----:B------:R-:W-:-:S03]  /*80b0*/  FADD.FTZ R128, R124, R128 ;  /* 0x000000807c807221 */ /* 0x000fc60000010000 */
[C---:B------:R-:W-:Y:S03]  /*80c0*/  HMMA.16816.F32 R36, R28.reuse, R38, RZ ;  /* 0x000000261c24723c */ /* 0x040fe600000018ff */
[----:B------:R-:W2:Y:S03]  /*80d0*/  MUFU.EX2 R131, R131 ;  /* 0x0000008300837308 */ /* 0x000ea60000000800 */
[C---:B------:R-:W-:Y:S05]  /*80e0*/  HMMA.16816.F32 R32, R28.reuse, R48, RZ ;  /* 0x000000301c20723c */ /* 0x040fea00000018ff */
[----:B------:R-:W4:Y:S01]  /*80f0*/  MUFU.EX2 R132, R132 ;  /* 0x0000008400847308 */ /* 0x000f220000000800 */
[----:B------:R-:W-:Y:S01]  /*8100*/  HMMA.16816.F32 R28, R28, R50, RZ ;  /* 0x000000321c1c723c */ /* 0x000fe200000018ff */
[----:B------:R-:W-:-:S02]  /*8110*/  F2FP.F16.F32.PACK_AB R49, R107, R108 ;  /* 0x0000006c6b31723e */ /* 0x000fc400000000ff */
[C---:B-1----:R-:W-:Y:S01]  /*8120*/  F2FP.F16.F32.PACK_AB R48, R130.reuse, R129 ;  /* 0x000000818230723e */ /* 0x042fe200000000ff */
[----:B------:R-:W-:Y:S02]  /*8130*/  FADD.FTZ R129, R129, R128 ;  /* 0x0000008081817221 */ /* 0x000fe40000010000 */
[C---:B------:R-:W-:Y:S01]  /*8140*/  HMMA.16816.F32 R16, R52.reuse, R24, R16 ;  /* 0x000000183410723c */ /* 0x040fe20000001810 */
[C---:B------:R-:W-:Y:S01]  /*8150*/  F2FP.F16.F32.PACK_AB R51, R105.reuse, R106 ;  /* 0x0000006a6933723e */ /* 0x040fe200000000ff */
[----:B------:R-:W1:Y:S01]  /*8160*/  MUFU.EX2 R104, R104 ;  /* 0x0000006800687308 */ /* 0x000e620000000800 */
[----:B------:R-:W-:Y:S01]  /*8170*/  FADD.FTZ R129, R130, R129 ;  /* 0x0000008182817221 */ /* 0x000fe20000010000 */
[----:B------:R-:W-:Y:S02]  /*8180*/  FADD.FTZ R105, R105, R110 ;  /* 0x0000006e69697221 */ /* 0x000fe40000010000 */
[C---:B------:R-:W-:Y:S01]  /*8190*/  HMMA.16816.F32 R12, R52.reuse, R26, R12 ;  /* 0x0000001a340c723c */ /* 0x040fe2000000180c */
[----:B------:R-:W5:Y:S01]  /*81a0*/  LDSM.16.MT88.4 R24, [R235+0xb000] ;  /* 0x00b00000eb18783b */ /* 0x000f620000004200 */
[----:B--2---:R-:W-:Y:S01]  /*81b0*/  FADD.FTZ R129, R131, R129 ;  /* 0x0000008183817221 */ /* 0x004fe20000010000 */
[C---:B----4-:R-:W-:Y:S01]  /*81c0*/  F2FP.F16.F32.PACK_AB R50, R132.reuse, R131 ;  /* 0x000000838432723e */ /* 0x050fe200000000ff */
[----:B------:R-:W2:Y:S02]  /*81d0*/  MUFU.EX2 R103, R103 ;  /* 0x0000006700677308 */ /* 0x000ea40000000800 */
[----:B------:R-:W-:Y:S01]  /*81e0*/  HMMA.16816.F32 R8, R52, R20, R8 ;  /* 0x000000143408723c */ /* 0x000fe20000001808 */
[----:B------:R-:W-:-:S05]  /*81f0*/  FADD.FTZ R129, R132, R129 ;  /* 0x0000008184817221 */ /* 0x000fca0000010000 */
[----:B------:R-:W-:Y:S01]  /*8200*/  HMMA.16816.F32 R4, R52, R22, R4 ;  /* 0x000000163404723c */ /* 0x000fe20000001804 */
[----:B------:R-:W4:Y:S01]  /*8210*/  LDSM.16.MT88.4 R20, [R233+0xb000] ;  /* 0x00b00000e914783b */ /* 0x000f220000004200 */
[----:B------:R-:W-:Y:S01]  /*8220*/  MUFU.EX2 R102, R102 ;  /* 0x0000006600667308 */ /* 0x000fe20000000800 */
[----:B-1----:R-:W-:-:S03]  /*8230*/  FADD.FTZ R105, R104, R105 ;  /* 0x0000006968697221 */ /* 0x002fc60000010000 */
[C---:B------:R-:W-:Y:S04]  /*8240*/  HMMA.16816.F32 R32, R52.reuse, R56, R32 ;  /* 0x000000383420723c */ /* 0x040fe80000001820 */
[----:B------:R-:W1:Y:S02]  /*8250*/  MUFU.EX2 R101, R101 ;  /* 0x0000006500657308 */ /* 0x000e640000000800 */
[C---:B------:R-:W-:Y:S01]  /*8260*/  HMMA.16816.F32 R28, R52.reuse, R58, R28 ;  /* 0x0000003a341c723c */ /* 0x040fe2000000181c */
[----:B------:R-:W4:Y:S05]  /*8270*/  LDSM.16.MT88.4 R56, [R231+0xb000] ;  /* 0x00b00000e738783b */ /* 0x000f2a0000004200 */
[C---:B---3--:R-:W-:Y:S01]  /*8280*/  HMMA.16816.F32 R40, R52.reuse, R44, R40 ;  /* 0x0000002c3428723c */ /* 0x048fe20000001828 */
[----:B------:R-:W3:Y:S05]  /*8290*/  MUFU.EX2 R138, R138 ;  /* 0x0000008a008a7308 */ /* 0x000eea0000000800 */
[----:B------:R-:W-:Y:S01]  /*82a0*/  HMMA.16816.F32 R36, R52, R46, R36 ;  /* 0x0000002e3424723c */ /* 0x000fe20000001824 */
[----:B------:R-:W4:Y:S02]  /*82b0*/  LDSM.16.MT88.4 R44, [R232+0xb000] ;  /* 0x00b00000e82c783b */ /* 0x000f240000004200 */
[----:B------:R-:W4:Y:S03]  /*82c0*/  MUFU.EX2 R139, R139 ;  /* 0x0000008b008b7308 */ /* 0x000f260000000800 */
[----:B-----5:R-:W-:Y:S01]  /*82d0*/  HMMA.16816.F32 R16, R48, R24, R16 ;  /* 0x000000183010723c */ /* 0x020fe20000001810 */
[C---:B--2---:R-:W-:Y:S01]  /*82e0*/  F2FP.F16.F32.PACK_AB R53, R103.reuse, R104 ;  /* 0x000000686735723e */ /* 0x044fe200000000ff */
[----:B------:R-:W-:Y:S01]  /*82f0*/  FADD.FTZ R103, R103, R105 ;  /* 0x0000006967677221 */ /* 0x000fe20000010000 */
[----:B-1----:R-:W-:-:S02]  /*8300*/  F2FP.F16.F32.PACK_AB R55, R101, R102 ;  /* 0x000000666537723e */ /* 0x002fc400000000ff */
[----:B------:R-:W1:Y:S01]  /*8310*/  MUFU.EX2 R144, R144 ;  /* 0x0000009000907308 */ /* 0x000e620000000800 */
[----:B------:R-:W-:Y:S01]  /*8320*/  HMMA.16816.F32 R12, R48, R26, R12 ;  /* 0x0000001a300c723c */ /* 0x000fe2000000180c */
[----:B------:R-:W2:Y:S01]  /*8330*/  LDSM.16.MT88.4 R24, [R235+0xb800] ;  /* 0x00b80000eb18783b */ /* 0x000ea20000004200 */
[----:B---3--:R-:W-:Y:S01]  /*8340*/  FADD.FTZ R129, R138, R129 ;  /* 0x000000818a817221 */ /* 0x008fe20000010000 */
[----:B------:R-:W-:-:S03]  /*8350*/  FADD.FTZ R103, R102, R103 ;  /* 0x0000006766677221 */ /* 0x000fc60000010000 */
[C---:B----4-:R-:W-:Y:S01]  /*8360*/  HMMA.16816.F32 R8, R48.reuse, R20, R8 ;  /* 0x000000143008723c */ /* 0x050fe20000001808 */
[----:B------:R-:W3:Y:S01]  /*8370*/  MUFU.EX2 R145, R145 ;  /* 0x0000009100917308 */ /* 0x000ee20000000800 */
[C---:B------:R-:W-:Y:S01]  /*8380*/  F2FP.F16.F32.PACK_AB R52, R139.reuse, R138 ;  /* 0x0000008a8b34723e */ /* 0x040fe200000000ff */
[----:B------:R-:W-:Y:S01]  /*8390*/  FADD.FTZ R139, R139, R129 ;  /* 0x000000818b8b7221 */ /* 0x000fe20000010000 */
[----:B------:R-:W-:Y:S02]  /*83a0*/  FADD.FTZ R101, R101, R103 ;  /* 0x0000006765657221 */ /* 0x000fe40000010000 */
[----:B------:R-:W-:Y:S01]  /*83b0*/  HMMA.16816.F32 R4, R48, R22, R4 ;  /* 0x000000163004723c */ /* 0x000fe20000001804 */
[----:B------:R-:W4:Y:S02]  /*83c0*/  LDSM.16.MT88.4 R20, [R233+0xb800] ;  /* 0x00b80000e914783b */ /* 0x000f240000004200 */
[----:B------:R-:W5:Y:S01]  /*83d0*/  MUFU.EX2 R81, R81 ;  /* 0x0000005100517308 */ /* 0x000f620000000800 */
[----:B-1----:R-:W-:-:S02]  /*83e0*/  FADD.FTZ R139, R144, R139 ;  /* 0x0000008b908b7221 */ /* 0x002fc40000010000 */
[C---:B------:R-:W-:Y:S05]  /*83f0*/  HMMA.16816.F32 R32, R48.reuse, R56, R32 ;  /* 0x000000383020723c */ /* 0x040fea0000001820 */
[----:B------:R-:W1:Y:S01]  /*8400*/  MUFU.EX2 R123, R123 ;  /* 0x0000007b007b7308 */ /* 0x000e620000000800 */
[----:B------:R-:W-:Y:S01]  /*8410*/  HMMA.16816.F32 R28, R48, R58, R28 ;  /* 0x0000003a301c723c */ /* 0x000fe2000000181c */
[----:B------:R-:W4:Y:S01]  /*8420*/  LDSM.16.MT88.4 R56, [R231+0xb800] ;  /* 0x00b80000e738783b */ /* 0x000f220000004200 */
[C---:B---3--:R-:W-:Y:S01]  /*8430*/  F2FP.F16.F32.PACK_AB R54, R145.reuse, R144 ;  /* 0x000000909136723e */ /* 0x048fe200000000ff */
[----:B------:R-:W-:-:S03]  /*8440*/  FADD.FTZ R139, R145, R139 ;  /* 0x0000008b918b7221 */ /* 0x000fc60000010000 */
[----:B------:R-:W-:Y:S01]  /*8450*/  HMMA.16816.F32 R40, R48, R44, R40 ;  /* 0x0000002c3028723c */ /* 0x000fe20000001828 */
[----:B------:R-:W3:Y:S01]  /*8460*/  MUFU.EX2 R122, R122 ;  /* 0x0000007a007a7308 */ /* 0x000ee20000000800 */
[----:B-----5:R-:W-:-:S04]  /*8470*/  FADD.FTZ R101, R81, R101 ;  /* 0x0000006551657221 */ /* 0x020fc80000010000 */
[----:B------:R-:W-:Y:S01]  /*8480*/  HMMA.16816.F32 R36, R48, R46, R36 ;  /* 0x0000002e3024723c */ /* 0x000fe20000001824 */
[----:B------:R-:W5:Y:S02]  /*8490*/  LDSM.16.MT88.4 R44, [R232+0xb800] ;  /* 0x00b80000e82c783b */ /* 0x000f640000004200 */
[----:B------:R-:W4:Y:S03]  /*84a0*/  MUFU.EX2 R121, R121 ;  /* 0x0000007900797308 */ /* 0x000f260000000800 */
[C---:B--2---:R-:W-:Y:S01]  /*84b0*/  HMMA.16816.F32 R16, R52.reuse, R24, R16 ;  /* 0x000000183410723c */ /* 0x044fe20000001810 */
[C---:B-1----:R-:W-:Y:S01]  /*84c0*/  F2FP.F16.F32.PACK_AB R49, R123.reuse, R81 ;  /* 0x000000517b31723e */ /* 0x042fe200000000ff */
[----:B------:R-:W-:Y:S01]  /*84d0*/  FADD.FTZ R123, R123, R101 ;  /* 0x000000657b7b7221 */ /* 0x000fe20000010000 */
[--C-:B------:R-:W-:Y:S01]  /*84e0*/  FFMA.FTZ R81, R88, UR18, -R115.reuse ;  /* 0x0000001258517c23 */ /* 0x100fe20008010873 */
[----:B------:R-:W-:Y:S01]  /*84f0*/  FFMA.FTZ R88, R89, UR18, -R115 ;  /* 0x0000001259587c23 */ /* 0x000fe20008010873 */
[----:B------:R-:W-:Y:S01]  /*8500*/  MUFU.EX2 R150, R150 ;  /* 0x0000009600967308 */ /* 0x000fe20000000800 */
[----:B------:R-:W-:Y:S01]  /*8510*/  HMMA.16816.F32 R12, R52, R26, R12 ;  /* 0x0000001a340c723c */ /* 0x000fe2000000180c */
[----:B------:R-:W1:Y:S01]  /*8520*/  LDSM.16.MT88.4 R24, [R235+0xc000] ;  /* 0x00c00000eb18783b */ /* 0x000e620000004200 */
[----:B---3--:R-:W-:Y:S01]  /*8530*/  FADD.FTZ R123, R122, R123 ;  /* 0x0000007b7a7b7221 */ /* 0x008fe20000010000 */
[----:B------:R-:W-:-:S03]  /*8540*/  FFMA.FTZ R89, R99, UR18, -R115 ;  /* 0x0000001263597c23 */ /* 0x000fc60008010873 */
[----:B----4-:R-:W-:Y:S01]  /*8550*/  HMMA.16816.F32 R8, R52, R20, R8 ;  /* 0x000000143408723c */ /* 0x010fe20000001808 */
[----:B------:R-:W2:Y:S01]  /*8560*/  MUFU.EX2 R153, R153 ;  /* 0x0000009900997308 */ /* 0x000ea20000000800 */
[C---:B------:R-:W-:Y:S01]  /*8570*/  F2FP.F16.F32.PACK_AB R51, R121.reuse, R122 ;  /* 0x0000007a7933723e */ /* 0x040fe200000000ff */
[----:B------:R-:W-:-:S03]  /*8580*/  FADD.FTZ R121, R121, R123 ;  /* 0x0000007b79797221 */ /* 0x000fc60000010000 */
[C---:B------:R-:W-:Y:S01]  /*8590*/  HMMA.16816.F32 R4, R52.reuse, R22, R4 ;  /* 0x000000163404723c */ /* 0x040fe20000001804 */
[----:B------:R-:W3:Y:S02]  /*85a0*/  LDSM.16.MT88.4 R20, [R233+0xc000] ;  /* 0x00c00000e914783b */ /* 0x000ee40000004200 */
[----:B------:R-:W-:Y:S03]  /*85b0*/  MUFU.EX2 R154, R154 ;  /* 0x0000009a009a7308 */ /* 0x000fe60000000800 */
[C---:B------:R-:W-:Y:S05]  /*85c0*/  HMMA.16816.F32 R32, R52.reuse, R56, R32 ;  /* 0x000000383420723c */ /* 0x040fea0000001820 */
[----:B------:R-:W4:Y:S01]  /*85d0*/  MUFU.EX2 R155, R155 ;  /* 0x0000009b009b7308 */ /* 0x000f220000000800 */
[----:B------:R-:W-:Y:S01]  /*85e0*/  HMMA.16816.F32 R28, R52, R58, R28 ;  /* 0x0000003a341c723c */ /* 0x000fe2000000181c */
[----:B------:R-:W3:Y:S01]  /*85f0*/  LDSM.16.MT88.4 R56, [R231+0xc000] ;  /* 0x00c00000e738783b */ /* 0x000ee20000004200 */
[----:B--2---:R-:W-:Y:S01]  /*8600*/  F2FP.F16.F32.PACK_AB R48, R153, R150 ;  /* 0x000000969930723e */ /* 0x004fe200000000ff */
[----:B------:R-:W-:-:S03]  /*8610*/  FADD.FTZ R150, R150, R139 ;  /* 0x0000008b96967221 */ /* 0x000fc60000010000 */
[----:B-----5:R-:W-:Y:S01]  /*8620*/  HMMA.16816.F32 R40, R52, R44, R40 ;  /* 0x0000002c3428723c */ /* 0x020fe20000001828 */
[----:B------:R-:W2:Y:S01]  /*8630*/  MUFU.EX2 R120, R120 ;  /* 0x0000007800787308 */ /* 0x000ea20000000800 */
[----:B------:R-:W-:-:S04]  /*8640*/  FADD.FTZ R150, R153, R150 ;  /* 0x0000009699967221 */ /* 0x000fc80000010000 */
[----:B------:R-:W-:Y:S01]  /*8650*/  HMMA.16816.F32 R36, R52, R46, R36 ;  /* 0x0000002e3424723c */ /* 0x000fe20000001824 */
[----:B------:R-:W5:Y:S02]  /*8660*/  LDSM.16.MT88.4 R44, [R232+0xc000] ;  /* 0x00c00000e82c783b */ /* 0x000f640000004200 */
[----:B------:R-:W3:Y:S01]  /*8670*/  MUFU.EX2 R3, R3 ;  /* 0x0000000300037308 */ /* 0x000ee20000000800 */
[----:B----4-:R-:W-:Y:S01]  /*8680*/  F2FP.F16.F32.PACK_AB R50, R155, R154 ;  /* 0x0000009a9b32723e */ /* 0x010fe200000000ff */
        /* <DEDUP_REMOVED lines=8> */
[C---:B---3--:R-:W-:Y:S01]  /*8710*/  F2FP.F16.F32.PACK_AB R53, R3.reuse, R120 ;  /* 0x000000780335723e */ /* 0x048fe200000000ff */
[----:B------:R-:W-:Y:S01]  /*8720*/  FADD.FTZ R3, R3, R121 ;  /* 0x0000007903037221 */ /* 0x000fe20000010000 */
[C---:B------:R-:W-:Y:S05]  /*8730*/  HMMA.16816.F32 R8, R48.reuse, R20, R8 ;  /* 0x000000143008723c */ /* 0x040fea0000001808 */
[----:B------:R-:W-:Y:S01]  /*8740*/  MUFU.EX2 R162, R162 ;  /* 0x000000a200a27308 */ /* 0x000fe20000000800 */
[C---:B------:R-:W-:Y:S01]  /*8750*/  HMMA.16816.F32 R4, R48.reuse, R22, R4 ;  /* 0x000000163004723c */ /* 0x040fe20000001804 */
[----:B------:R-:W3:Y:S05]  /*8760*/  LDSM.16.MT88.4 R20, [R233+0xc800] ;  /* 0x00c80000e914783b */ /* 0x000eea0000004200 */
[----:B------:R-:W-:Y:S01]  /*8770*/  HMMA.16816.F32 R32, R48, R56, R32 ;  /* 0x000000383020723c */ /* 0x000fe20000001820 */
[----:B------:R-:W4:Y:S01]  /*8780*/  MUFU.EX2 R169, R169 ;  /* 0x000000a900a97308 */ /* 0x000f220000000800 */
[----:B--2---:R-:W-:Y:S01]  /*8790*/  F2FP.F16.F32.PACK_AB R55, R134, R133 ;  /* 0x000000858637723e */ /* 0x004fe200000000ff */
[----:B------:R-:W-:-:S03]  /*87a0*/  FADD.FTZ R133, R133, R3 ;  /* 0x0000000385857221 */ /* 0x000fc60000010000 */
[C---:B------:R-:W-:Y:S01]  /*87b0*/  HMMA.16816.F32 R28, R48.reuse, R58, R28 ;  /* 0x0000003a301c723c */ /* 0x040fe2000000181c */
[----:B------:R-:W2:Y:S01]  /*87c0*/  LDSM.16.MT88.4 R56, [R231+0xc800] ;  /* 0x00c80000e738783b */ /* 0x000ea20000004200 */
[----:B------:R-:W-:Y:S01]  /*87d0*/  FADD.FTZ R133, R134, R133 ;  /* 0x0000008586857221 */ /* 0x000fe20000010000 */
[----:B------:R-:W1:Y:S03]  /*87e0*/  MUFU.EX2 R172, R172 ;  /* 0x000000ac00ac7308 */ /* 0x000e660000000800 */
[C---:B-----5:R-:W-:Y:S05]  /*87f0*/  HMMA.16816.F32 R40, R48.reuse, R44, R40 ;  /* 0x0000002c3028723c */ /* 0x060fea0000001828 */
[----:B------:R-:W5:Y:S01]  /*8800*/  MUFU.EX2 R175, R175 ;  /* 0x000000af00af7308 */ /* 0x000f620000000800 */
[----:B------:R-:W-:Y:S01]  /*8810*/  HMMA.16816.F32 R36, R48, R46, R36 ;  /* 0x0000002e3024723c */ /* 0x000fe20000001824 */
[----:B------:R-:W2:Y:S01]  /*8820*/  LDSM.16.MT88.4 R44, [R232+0xc800] ;  /* 0x00c80000e82c783b */ /* 0x000ea20000004200 */
[----:B----4-:R-:W-:Y:S01]  /*8830*/  F2FP.F16.F32.PACK_AB R52, R169, R162 ;  /* 0x000000a2a934723e */ /* 0x010fe200000000ff */
[----:B------:R-:W-:-:S04]  /*8840*/  FADD.FTZ R162, R162, R154 ;  /* 0x0000009aa2a27221 */ /* 0x000fc80000010000 */
[----:B------:R-:W-:Y:S01]  /*8850*/  MUFU.EX2 R136, R136 ;  /* 0x0000008800887308 */ /* 0x000fe20000000800 */
[----:B------:R-:W-:-:S04]  /*8860*/  FADD.FTZ R169, R169, R162 ;  /* 0x000000a2a9a97221 */ /* 0x000fc80000010000 */
[----:B-1----:R-:W-:-:S03]  /*8870*/  FADD.FTZ R169, R172, R169 ;  /* 0x000000a9aca97221 */ /* 0x002fc60000010000 */
[----:B------:R-:W1:Y:S01]  /*8880*/  MUFU.EX2 R147, R147 ;  /* 0x0000009300937308 */ /* 0x000e620000000800 */
[C---:B-----5:R-:W-:Y:S01]  /*8890*/  F2FP.F16.F32.PACK_AB R54, R175.reuse, R172 ;  /* 0x000000acaf36723e */ /* 0x060fe200000000ff */
[----:B------:R-:W-:-:S06]  /*88a0*/  FADD.FTZ R175, R175, R169 ;  /* 0x000000a9afaf7221 */ /* 0x000fcc0000010000 */
[C---:B------:R-:W-:Y:S01]  /*88b0*/  HMMA.16816.F32 R16, R52.reuse, R24, R16 ;  /* 0x000000183410723c */ /* 0x040fe20000001810 */
[----:B------:R-:W-:Y:S05]  /*88c0*/  MUFU.EX2 R148, R148 ;  /* 0x0000009400947308 */ /* 0x000fea0000000800 */
[C---:B------:R-:W-:Y:S01]  /*88d0*/  HMMA.16816.F32 R12, R52.reuse, R26, R12 ;  /* 0x0000001a340c723c */ /* 0x040fe2000000180c */
[----:B------:R-:W4:Y:S02]  /*88e0*/  LDSM.16.MT88.4 R24, [R235+0xd000] ;  /* 0x00d00000eb18783b */ /* 0x000f240000004200 */
[----:B------:R-:W5:Y:S01]  /*88f0*/  MUFU.EX2 R149, R149 ;  /* 0x0000009500957308 */ /* 0x000f620000000800 */
[C---:B-1----:R-:W-:Y:S01]  /*8900*/  F2FP.F16.F32.PACK_AB R49, R147.reuse, R136 ;  /* 0x000000889331723e */ /* 0x042fe200000000ff */
[----:B------:R-:W-:Y:S01]  /*8910*/  FADD.FTZ R136, R136, R133 ;  /* 0x0000008588887221 */ /* 0x000fe20000010000 */
[----:B---3--:R-:W-:Y:S03]  /*8920*/  HMMA.16816.F32 R8, R52, R20, R8 ;  /* 0x000000143408723c */ /* 0x008fe60000001808 */
[----:B------:R-:W-:-:S02]  /*8930*/  FADD.FTZ R136, R147, R136 ;  /* 0x0000008893887221 */ /* 0x000fc40000010000 */
[----:B------:R-:W1:Y:S01]  /*8940*/  MUFU.EX2 R180, R180 ;  /* 0x000000b400b47308 */ /* 0x000e620000000800 */
[C---:B------:R-:W-:Y:S01]  /*8950*/  HMMA.16816.F32 R4, R52.reuse, R22, R4 ;  /* 0x000000163404723c */ /* 0x040fe20000001804 */
[----:B------:R-:W3:Y:S05]  /*8960*/  LDSM.16.MT88.4 R20, [R233+0xd000] ;  /* 0x00d00000e914783b */ /* 0x000eea0000004200 */
[----:B--2---:R-:W-:Y:S01]  /*8970*/  HMMA.16816.F32 R32, R52, R56, R32 ;  /* 0x000000383420723c */ /* 0x004fe20000001820 */
[----:B------:R-:W2:Y:S01]  /*8980*/  MUFU.EX2 R182, R182 ;  /* 0x000000b600b67308 */ /* 0x000ea20000000800 */
[----:B-----5:R-:W-:Y:S01]  /*8990*/  F2FP.F16.F32.PACK_AB R51, R149, R148 ;  /* 0x000000949533723e */ /* 0x020fe200000000ff */
[----:B------:R-:W-:-:S03]  /*89a0*/  FADD.FTZ R148, R148, R136 ;  /* 0x0000008894947221 */ /* 0x000fc60000010000 */
[C---:B------:R-:W-:Y:S01]  /*89b0*/  HMMA.16816.F32 R28, R52.reuse, R58, R28 ;  /* 0x0000003a341c723c */ /* 0x040fe2000000181c */
[----:B------:R-:W5:Y:S01]  /*89c0*/  LDSM.16.MT88.4 R56, [R231+0xd000] ;  /* 0x00d00000e738783b */ /* 0x000f620000004200 */
[----:B------:R-:W-:Y:S01]  /*89d0*/  FADD.FTZ R148, R149, R148 ;  /* 0x0000009495947221 */ /* 0x000fe20000010000 */
[----:B------:R-:W4:Y:S01]  /*89e0*/  MUFU.EX2 R185, R185 ;  /* 0x000000b900b97308 */ /* 0x000f220000000800 */
[----:B-1----:R-:W-:Y:S02]  /*89f0*/  FADD.FTZ R175, R180, R175 ;  /* 0x000000afb4af7221 */ /* 0x002fe40000010000 */
[C---:B------:R-:W-:Y:S05]  /*8a00*/  HMMA.16816.F32 R40, R52.reuse, R44, R40 ;  /* 0x0000002c3428723c */ /* 0x040fea0000001828 */
[----:B------:R-:W1:Y:S01]  /*8a10*/  MUFU.EX2 R189, R189 ;  /* 0x000000bd00bd7308 */ /* 0x000e620000000800 */
[----:B------:R-:W-:Y:S01]  /*8a20*/  HMMA.16816.F32 R36, R52, R46, R36 ;  /* 0x0000002e3424723c */ /* 0x000fe20000001824 */
[----:B------:R-:W5:Y:S01]  /*8a30*/  LDSM.16.MT88.4 R44, [R232+0xd000] ;  /* 0x00d00000e82c783b */ /* 0x000f620000004200 */
[C---:B--2---:R-:W-:Y:S01]  /*8a40*/  F2FP.F16.F32.PACK_AB R48, R182.reuse, R180 ;  /* 0x000000b4b630723e */ /* 0x044fe200000000ff */
[----:B------:R-:W-:-:S04]  /*8a50*/  FADD.FTZ R182, R182, R175 ;  /* 0x000000afb6b67221 */ /* 0x000fc80000010000 */
[----:B------:R-:W2:Y:S01]  /*8a60*/  MUFU.EX2 R156, R156 ;  /* 0x0000009c009c7308 */ /* 0x000ea20000000800 */
[----:B----4-:R-:W-:-:S07]  /*8a70*/  FADD.FTZ R182, R185, R182 ;  /* 0x000000b6b9b67221 */ /* 0x010fce0000010000 */
[----:B------:R-:W4:Y:S01]  /*8a80*/  MUFU.EX2 R157, R157 ;  /* 0x0000009d009d7308 */ /* 0x000f220000000800 */
[C---:B-1----:R-:W-:Y:S01]  /*8a90*/  F2FP.F16.F32.PACK_AB R50, R189.reuse, R185 ;  /* 0x000000b9bd32723e */ /* 0x042fe200000000ff */
[----:B------:R-:W-:-:S06]  /*8aa0*/  FADD.FTZ R189, R189, R182 ;  /* 0x000000b6bdbd7221 */ /* 0x000fcc0000010000 */
[----:B------:R-:W-:Y:S01]  /*8ab0*/  HMMA.16816.F32 R16, R48, R24, R16 ;  /* 0x000000183010723c */ /* 0x000fe20000001810 */
[----:B------:R-:W-:Y:S01]  /*8ac0*/  MUFU.EX2 R161, R161 ;  /* 0x000000a100a17308 */ /* 0x000fe20000000800 */
[----:B--2---:R-:W-:-:S04]  /*8ad0*/  FADD.FTZ R148, R156, R148 ;  /* 0x000000949c947221 */ /* 0x004fc80000010000 */
[C---:B------:R-:W-:Y:S01]  /*8ae0*/  HMMA.16816.F32 R12, R48.reuse, R26, R12 ;  /* 0x0000001a300c723c */ /* 0x040fe2000000180c */
[----:B------:R-:W1:Y:S02]  /*8af0*/  LDSM.16.MT88.4 R24, [R235+0xd800] ;  /* 0x00d80000eb18783b */ /* 0x000e640000004200 */
[----:B------:R-:W2:Y:S01]  /*8b00*/  MUFU.EX2 R176, R176 ;  /* 0x000000b000b07308 */ /* 0x000ea20000000800 */
[C---:B----4-:R-:W-:Y:S01]  /*8b10*/  F2FP.F16.F32.PACK_AB R53, R157.reuse, R156 ;  /* 0x0000009c9d35723e */ /* 0x050fe200000000ff */
[----:B------:R-:W-:Y:S01]  /*8b20*/  FADD.FTZ R148, R157, R148 ;  /* 0x000000949d947221 */ /* 0x000fe20000010000 */
[C---:B---3--:R-:W-:Y:S05]  /*8b30*/  HMMA.16816.F32 R8, R48.reuse, R20, R8 ;  /* 0x000000143008723c */ /* 0x048fea0000001808 */
[----:B------:R-:W3:Y:S01]  /*8b40*/  MUFU.EX2 R190, R190 ;  /* 0x000000be00be7308 */ /* 0x000ee20000000800 */
[C---:B------:R-:W-:Y:S01]  /*8b50*/  HMMA.16816.F32 R4, R48.reuse, R22, R4 ;  /* 0x000000163004723c */ /* 0x040fe20000001804 */
[----:B------:R-:W4:Y:S05]  /*8b60*/  LDSM.16.MT88.4 R20, [R233+0xd800] ;  /* 0x00d80000e914783b */ /* 0x000f2a0000004200 */
        /* <DEDUP_REMOVED lines=8> */
[----:B---3--:R-:W-:Y:S02]  /*8bf0*/  FADD.FTZ R189, R190, R189 ;  /* 0x000000bdbebd7221 */ /* 0x008fe40000010000 */
[C---:B------:R-:W-:Y:S05]  /*8c00*/  HMMA.16816.F32 R40, R48.reuse, R44, R40 ;  /* 0x0000002c3028723c */ /* 0x040fea0000001828 */
[----:B------:R-:W3:Y:S01]  /*8c10*/  MUFU.EX2 R181, R181 ;  /* 0x000000b500b57308 */ /* 0x000ee20000000800 */
[----:B------:R-:W-:Y:S01]  /*8c20*/  HMMA.16816.F32 R36, R48, R46, R36 ;  /* 0x0000002e3024723c */ /* 0x000fe20000001824 */
[----:B------:R-:W2:Y:S01]  /*8c30*/  LDSM.16.MT88.4 R44, [R232+0xd800] ;  /* 0x00d80000e82c783b */ /* 0x000ea20000004200 */
[C---:B-----5:R-:W-:Y:S01]  /*8c40*/  F2FP.F16.F32.PACK_AB R52, R187.reuse, R190 ;  /* 0x000000bebb34723e */ /* 0x060fe200000000ff */
[----:B------:R-:W-:-:S02]  /*8c50*/  FADD.FTZ R187, R187, R189 ;  /* 0x000000bdbbbb7221 */ /* 0x000fc40000010000 */
[----:B------:R-:W-:Y:S02]  /*8c60*/  LDSM.16.MT88.4 R48, [R232+0xe000] ;  /* 0x00e00000e830783b */ /* 0x000fe40000004200 */
[----:B------:R-:W5:Y:S08]  /*8c70*/  MUFU.EX2 R177, R177 ;  /* 0x000000b100b17308 */ /* 0x000f700000000800 */
[----:B------:R-:W2:Y:S01]  /*8c80*/  MUFU.EX2 R178, R178 ;  /* 0x000000b200b27308 */ /* 0x000ea20000000800 */
[----:B---3--:R-:W-:Y:S01]  /*8c90*/  F2FP.F16.F32.PACK_AB R54, R181, R184 ;  /* 0x000000b8b536723e */ /* 0x008fe200000000ff */
        /* <DEDUP_REMOVED lines=22> */
[----:B--2---:R-:W-:Y:S01]  /*8e00*/  F2FP.F16.F32.PACK_AB R44, R173, R174 ;  /* 0x000000aead2c723e */ /* 0x004fe200000000ff */
[----:B------:R-:W-:-:S02]  /*8e10*/  FADD.FTZ R174, R174, R184 ;  /* 0x000000b8aeae7221 */ /* 0x000fc40000010000 */
[----:B------:R-:W-:Y:S01]  /*8e20*/  FADD.FTZ R178, R191, R178 ;  /* 0x000000b2bfb27221 */ /* 0x000fe20000010000 */
[C---:B------:R-:W-:Y:S01]  /*8e30*/  F2FP.F16.F32.PACK_AB R47, R192.reuse, R191 ;  /* 0x000000bfc02f723e */ /* 0x040fe200000000ff */
[----:B------:R-:W2:Y:S01]  /*8e40*/  MUFU.EX2 R193, R193 ;  /* 0x000000c100c17308 */ /* 0x000ea20000000800 */
        /* <DEDUP_REMOVED lines=8> */
[----:B--2---:R-:W-:-:S03]  /*8ed0*/  FADD.FTZ R192, R193, R192 ;  /* 0x000000c0c1c07221 */ /* 0x004fc60000010000 */
[C---:B------:R-:W-:Y:S01]  /*8ee0*/  HMMA.16816.F32 R12, R44.reuse, R26, R12 ;  /* 0x0000001a2c0c723c */ /* 0x040fe2000000180c */
[----:B------:R-:W2:Y:S03]  /*8ef0*/  LDSM.16.MT88.4 R24, [R235+0xe800] ;  /* 0x00e80000eb18783b */ /* 0x000ea60000004200 */
[----:B------:R-:W4:Y:S01]  /*8f00*/  MUFU.EX2 R179, R179 ;  /* 0x000000b300b37308 */ /* 0x000f220000000800 */
[C---:B-----5:R-:W-:Y:S01]  /*8f10*/  F2FP.F16.F32.PACK_AB R53, R186.reuse, R193 ;  /* 0x000000c1ba35723e */ /* 0x060fe200000000ff */
[----:B---3--:R-:W-:Y:S01]  /*8f20*/  HMMA.16816.F32 R8, R44, R20, R8 ;  /* 0x000000142c08723c */ /* 0x008fe20000001808 */
[----:B------:R-:W-:-:S05]  /*8f30*/  FADD.FTZ R186, R186, R192 ;  /* 0x000000c0baba7221 */ /* 0x000fca0000010000 */
[----:B------:R-:W-:Y:S01]  /*8f40*/  HMMA.16816.F32 R4, R44, R22, R4 ;  /* 0x000000162c04723c */ /* 0x000fe20000001804 */
[----:B------:R-:W3:Y:S01]  /*8f50*/  LDSM.16.MT88.4 R20, [R233+0xe800] ;  /* 0x00e80000e914783b */ /* 0x000ee20000004200 */
        /* <DEDUP_REMOVED lines=18> */
[----:B------:R-:W3:Y:S01]  /*9080*/  MUFU.EX2 R163, R163 ;  /* 0x000000a300a37308 */ /* 0x000ee20000000800 */
[----:B-----5:R-:W-:Y:S01]  /*9090*/  F2FP.F16.F32.PACK_AB R54, R158, R160 ;  /* 0x000000a09e36723e */ /* 0x020fe200000000ff */
[----:B------:R-:W-:-:S04]  /*90a0*/  FADD.FTZ R160, R160, R152 ;  /* 0x00000098a0a07221 */ /* 0x000fc80000010000 */
[----:B------:R-:W-:Y:S02]  /*90b0*/  FADD.FTZ R160, R158, R160 ;  /* 0x000000a09ea07221 */ /* 0x000fe40000010000 */
[----:B--2---:R-:W-:Y:S01]  /*90c0*/  HMMA.16816.F32 R16, R52, R24, R16 ;  /* 0x000000183410723c */ /* 0x004fe20000001810 */
[----:B------:R-:W-:Y:S01]  /*90d0*/  MUFU.EX2 R159, R159 ;  /* 0x0000009f009f7308 */ /* 0x000fe20000000800 */
        /* <DEDUP_REMOVED lines=8> */
[C---:B------:R-:W-:Y:S01]  /*9160*/  HMMA.16816.F32 R4, R52.reuse, R22, R4 ;  /* 0x000000163404723c */ /* 0x040fe20000001804 */
[----:B------:R-:W5:Y:S05]  /*9170*/  LDSM.16.MT88.4 R20, [R233+0xf000] ;  /* 0x00f00000e914783b */ /* 0x000f6a0000004200 */
[----:B----4-:R-:W-:Y:S01]  /*9180*/  HMMA.16816.F32 R32, R52, R44, R32 ;  /* 0x0000002c3420723c */ /* 0x010fe20000001820 */
[----:B------:R-:W4:Y:S01]  /*9190*/  MUFU.EX2 R141, R141 ;  /* 0x0000008d008d7308 */ /* 0x000f220000000800 */
[----:B--2---:R-:W-:Y:S01]  /*91a0*/  F2FP.F16.F32.PACK_AB R59, R146, R159 ;  /* 0x0000009f923b723e */ /* 0x004fe200000000ff */
[----:B------:R-:W-:-:S03]  /*91b0*/  FADD.FTZ R159, R159, R179 ;  /* 0x000000b39f9f7221 */ /* 0x000fc60000010000 */
[C---:B------:R-:W-:Y:S01]  /*91c0*/  HMMA.16816.F32 R28, R52.reuse, R46, R28 ;  /* 0x0000002e341c723c */ /* 0x040fe2000000181c */
[----:B------:R-:W2:Y:S01]  /*91d0*/  LDSM.16.MT88.4 R44, [R231+0xf000] ;  /* 0x00f00000e72c783b */ /* 0x000ea20000004200 */
[----:B------:R-:W-:Y:S01]  /*91e0*/  FADD.FTZ R159, R146, R159 ;  /* 0x0000009f929f7221 */ /* 0x000fe20000010000 */
[----:B------:R-:W1:Y:S01]  /*91f0*/  MUFU.EX2 R140, R140 ;  /* 0x0000008c008c7308 */ /* 0x000e620000000800 */
[----:B---3--:R-:W-:Y:S02]  /*9200*/  FADD.FTZ R160, R143, R160 ;  /* 0x000000a08fa07221 */ /* 0x008fe40000010000 */
[C---:B------:R-:W-:Y:S05]  /*9210*/  HMMA.16816.F32 R40, R52.reuse, R48, R40 ;  /* 0x000000303428723c */ /* 0x040fea0000001828 */
[----:B------:R-:W3:Y:S01]  /*9220*/  MUFU.EX2 R135, R135 ;  /* 0x0000008700877308 */ /* 0x000ee20000000800 */
[----:B------:R-:W-:Y:S01]  /*9230*/  HMMA.16816.F32 R36, R52, R50, R36 ;  /* 0x000000323424723c */ /* 0x000fe20000001824 */
[----:B------:R-:W2:Y:S01]  /*9240*/  LDSM.16.MT88.4 R48, [R232+0xf000] ;  /* 0x00f00000e830783b */ /* 0x000ea20000004200 */
[C---:B----4-:R-:W-:Y:S01]  /*9250*/  F2FP.F16.F32.PACK_AB R56, R141.reuse, R143 ;  /* 0x0000008f8d38723e */ /* 0x050fe200000000ff */
[----:B------:R-:W-:-:S04]  /*9260*/  FADD.FTZ R141, R141, R160 ;  /* 0x000000a08d8d7221 */ /* 0x000fc80000010000 */
[----:B------:R-:W-:Y:S01]  /*9270*/  MUFU.EX2 R142, R142 ;  /* 0x0000008e008e7308 */ /* 0x000fe20000000800 */
[----:B-1----:R-:W-:-:S07]  /*9280*/  FADD.FTZ R141, R140, R141 ;  /* 0x0000008d8c8d7221 */ /* 0x002fce0000010000 */
[----:B------:R-:W1:Y:S01]  /*9290*/  MUFU.EX2 R137, R137 ;  /* 0x0000008900897308 */ /* 0x000e620000000800 */
[C---:B---3--:R-:W-:Y:S01]  /*92a0*/  F2FP.F16.F32.PACK_AB R58, R135.reuse, R140 ;  /* 0x0000008c873a723e */ /* 0x048fe200000000ff */
[----:B------:R-:W-:Y:S02]  /*92b0*/  FADD.FTZ R141, R135, R141 ;  /* 0x0000008d878d7221 */ /* 0x000fe40000010000 */
[----:B------:R-:W-:Y:S04]  /*92c0*/  LDSM.16.MT88.4 R132, [R231+0x11800] ;  /* 0x01180000e784783b */ /* 0x000fe80000004200 */
        /* <DEDUP_REMOVED lines=12> */
[----:B--2---:R-:W-:Y:S01]  /*9390*/  HMMA.16816.F32 R32, R56, R44, R32 ;  /* 0x0000002c3820723c */ /* 0x004fe20000001820 */
[----:B------:R-:W2:Y:S01]  /*93a0*/  MUFU.EX2 R79, R79 ;  /* 0x0000004f004f7308 */ /* 0x000ea20000000800 */
        /* <DEDUP_REMOVED lines=10> */
[----:B--2---:R-:W-:Y:S01]  /*9450*/  F2FP.F16.F32.PACK_AB R52, R79, R78 ;  /* 0x0000004e4f34723e */ /* 0x004fe200000000ff */
[----:B------:R-:W-:-:S04]  /*9460*/  FADD.FTZ R78, R78, R141 ;  /* 0x0000008d4e4e7221 */ /* 0x000fc80000010000 */
        /* <DEDUP_REMOVED lines=8> */
[----:B------:R-:W-:Y:S01]  /*94f0*/  FFMA.FTZ R87, R97, UR18, -R115 ;  /* 0x0000001261577c23 */ /* 0x000fe20008010873 */
[----:B-----5:R-:W-:Y:S01]  /*9500*/  F2FP.F16.F32.PACK_AB R54, R83, R82 ;  /* 0x000000525336723e */ /* 0x020fe200000000ff */
[----:B------:R-:W-:Y:S01]  /*9510*/  FADD.FTZ R78, R79, R78 ;  /* 0x0000004e4f4e7221 */ /* 0x000fe20000010000 */
[--C-:B------:R-:W-:Y:S01]  /*9520*/  FFMA.FTZ R90, R70, UR18, -R93.reuse ;  /* 0x00000012465a7c23 */ /* 0x100fe2000801085d */
[--C-:B------:R-:W-:Y:S01]  /*9530*/  FFMA.FTZ R70, R71, UR18, -R93.reuse ;  /* 0x0000001247467c23 */ /* 0x100fe2000801085d */
[--C-:B------:R-:W-:Y:S01]  /*9540*/  FFMA.FTZ R71, R72, UR18, -R93.reuse ;  /* 0x0000001248477c23 */ /* 0x100fe2000801085d */
[----:B------:R-:W2:Y:S01]  /*9550*/  MUFU.EX2 R63, R63 ;  /* 0x0000003f003f7308 */ /* 0x000ea20000000800 */
[----:B------:R-:W-:Y:S01]  /*9560*/  FADD.FTZ R82, R82, R78 ;  /* 0x0000004e52527221 */ /* 0x000fe20000010000 */
[C---:B---3--:R-:W-:Y:S01]  /*9570*/  HMMA.16816.F32 R16, R52.reuse, R24, R16 ;  /* 0x000000183410723c */ /* 0x048fe20000001810 */
[----:B------:R-:W-:Y:S01]  /*9580*/  FFMA.FTZ R72, R73, UR18, -R93 ;  /* 0x0000001249487c23 */ /* 0x000fe2000801085d */
[--C-:B------:R-:W-:Y:S01]  /*9590*/  FFMA.FTZ R73, R92, UR18, -R115.reuse ;  /* 0x000000125c497c23 */ /* 0x100fe20008010873 */
[----:B------:R-:W-:Y:S01]  /*95a0*/  FADD.FTZ R82, R83, R82 ;  /* 0x0000005253527221 */ /* 0x000fe20000010000 */
[--C-:B------:R-:W-:Y:S01]  /*95b0*/  FFMA.FTZ R91, R100, UR18, -R115.reuse ;  /* 0x00000012645b7c23 */ /* 0x100fe20008010873 */
[----:B------:R-:W-:Y:S01]  /*95c0*/  FFMA.FTZ R92, R116, UR18, -R115 ;  /* 0x00000012745c7c23 */ /* 0x000fe20008010873 */
[C---:B------:R-:W-:Y:S01]  /*95d0*/  HMMA.16816.F32 R12, R52.reuse, R26, R12 ;  /* 0x0000001a340c723c */ /* 0x040fe2000000180c */
[----:B------:R-:W3:Y:S01]  /*95e0*/  LDSM.16.MT88.4 R24, [R235+0x10000] ;  /* 0x01000000eb18783b */ /* 0x000ee20000004200 */
[----:B------:R-:W-:Y:S04]  /*95f0*/  MUFU.EX2 R64, R64 ;  /* 0x0000004000407308 */ /* 0x000fe80000000800 */
        /* <DEDUP_REMOVED lines=8> */
[----:B------:R-:W3:Y:S03]  /*9680*/  MUFU.EX2 R59, R59 ;  /* 0x0000003b003b7308 */ /* 0x000ee60000000800 */
[C---:B------:R-:W-:Y:S05]  /*9690*/  HMMA.16816.F32 R40, R52.reuse, R48, R40 ;  /* 0x000000303428723c */ /* 0x040fea0000001828 */
[----:B------:R-:W-:Y:S01]  /*96a0*/  MUFU.EX2 R65, R65 ;  /* 0x0000004100417308 */ /* 0x000fe20000000800 */
[----:B------:R-:W-:Y:S01]  /*96b0*/  HMMA.16816.F32 R36, R52, R50, R36 ;  /* 0x000000323424723c */ /* 0x000fe20000001824 */
[----:B------:R-:W4:Y:S06]  /*96c0*/  LDSM.16.MT88.4 R48, [R232+0x10000] ;  /* 0x01000000e830783b */ /* 0x000f2c0000004200 */
[----:B------:R-:W5:Y:S01]  /*96d0*/  MUFU.EX2 R66, R66 ;  /* 0x0000004200427308 */ /* 0x000f620000000800 */
[----:B--2---:R-:W-:Y:S01]  /*96e0*/  F2FP.F16.F32.PACK_AB R53, R63, R62 ;  /* 0x0000003e3f35723e */ /* 0x004fe200000000ff */
[----:B------:R-:W-:Y:S01]  /*96f0*/  FADD.FTZ R62, R62, R60 ;  /* 0x0000003c3e3e7221 */ /* 0x000fe20000010000 */
[----:B-1----:R-:W-:-:S02]  /*9700*/  F2FP.F16.F32.PACK_AB R55, R56, R64 ;  /* 0x000000403837723e */ /* 0x002fc400000000ff */
[----:B---3--:R-:W-:Y:S01]  /*9710*/  F2FP.F16.F32.PACK_AB R52, R59, R58 ;  /* 0x0000003a3b34723e */ /* 0x008fe200000000ff */
[----:B------:R-:W-:Y:S01]  /*9720*/  FADD.FTZ R58, R58, R82 ;  /* 0x000000523a3a7221 */ /* 0x000fe20000010000 */
[----:B------:R-:W-:Y:S01]  /*9730*/  FADD.FTZ R62, R63, R62 ;  /* 0x0000003e3f3e7221 */ /* 0x000fe20000010000 */
[----:B------:R1:W-:Y:S02]  /*9740*/  MUFU.EX2 R80, R68 ;  /* 0x0000004400507308 */ /* 0x0003e40000000800 */
[----:B------:R-:W-:Y:S01]  /*9750*/  FADD.FTZ R58, R59, R58 ;  /* 0x0000003a3b3a7221 */ /* 0x000fe20000010000 */
[----:B------:R-:W-:-:S04]  /*9760*/  FADD.FTZ R64, R64, R62 ;  /* 0x0000003e40407221 */ /* 0x000fc80000010000 */
[----:B------:R-:W-:Y:S01]  /*9770*/  FADD.FTZ R64, R56, R64 ;  /* 0x0000004038407221 */ /* 0x000fe20000010000 */
[----:B------:R-:W-:Y:S01]  /*9780*/  MUFU.EX2 R57, R57 ;  /* 0x0000003900397308 */ /* 0x000fe20000000800 */
[----:B-----5:R-:W-:Y:S01]  /*9790*/  F2FP.F16.F32.PACK_AB R54, R66, R65 ;  /* 0x000000414236723e */ /* 0x020fe200000000ff */
[----:B------:R-:W-:-:S04]  /*97a0*/  FADD.FTZ R65, R65, R58 ;  /* 0x0000003a41417221 */ /* 0x000fc80000010000 */
[----:B------:R-:W-:Y:S02]  /*97b0*/  FADD.FTZ R65, R66, R65 ;  /* 0x0000004142417221 */ /* 0x000fe40000010000 */
[C---:B------:R-:W-:Y:S01]  /*97c0*/  HMMA.16816.F32 R16, R52.reuse, R24, R16 ;  /* 0x000000183410723c */ /* 0x040fe20000001810 */
[----:B-1----:R-:W-:Y:S01]  /*97d0*/  FFMA.FTZ R68, R69, UR18, -R93 ;  /* 0x0000001245447c23 */ /* 0x002fe2000801085d */
[----:B------:R-:W-:Y:S01]  /*97e0*/  FFMA.FTZ R69, R94, UR18, -R115 ;  /* 0x000000125e457c23 */ /* 0x000fe20008010873 */
[----:B------:R-:W1:Y:S03]  /*97f0*/  MUFU.EX2 R67, R67 ;  /* 0x0000004300437308 */ /* 0x000e660000000800 */
[C---:B------:R-:W-:Y:S01]  /*9800*/  HMMA.16816.F32 R12, R52.reuse, R26, R12 ;  /* 0x0000001a340c723c */ /* 0x040fe2000000180c */
[----:B------:R-:W2:Y:S04]  /*9810*/  LDSM.16.MT88.4 R24, [R235+0x10800] ;  /* 0x01080000eb18783b */ /* 0x000ea80000004200 */
[----:B------:R-:W-:Y:S01]  /*9820*/  MUFU.EX2 R68, R68 ;  /* 0x0000004400447308 */ /* 0x000fe20000000800 */
[C---:B------:R-:W-:Y:S06]  /*9830*/  HMMA.16816.F32 R8, R52.reuse, R20, R8 ;  /* 0x000000143408723c */ /* 0x040fec0000001808 */
[C---:B------:R-:W-:Y:S01]  /*9840*/  HMMA.16816.F32 R4, R52.reuse, R22, R4 ;  /* 0x000000163404723c */ /* 0x040fe20000001804 */
[----:B------:R-:W3:Y:S01]  /*9850*/  LDSM.16.MT88.4 R20, [R233+0x10800] ;  /* 0x01080000e914783b */ /* 0x000ee20000004200 */
[----:B------:R-:W-:Y:S04]  /*9860*/  MUFU.EX2 R69, R69 ;  /* 0x0000004500457308 */ /* 0x000fe80000000800 */
[C---:B----4-:R-:W-:Y:S04]  /*9870*/  HMMA.16816.F32 R32, R52.reuse, R44, R32 ;  /* 0x0000002c3420723c */ /* 0x050fe80000001820 */
[----:B------:R-:W4:Y:S02]  /*9880*/  MUFU.EX2 R84, R84 ;  /* 0x0000005400547308 */ /* 0x000f240000000800 */
[C---:B------:R-:W-:Y:S01]  /*9890*/  HMMA.16816.F32 R28, R52.reuse, R46, R28 ;  /* 0x0000002e341c723c */ /* 0x040fe2000000181c */
[----:B------:R-:W5:Y:S05]  /*98a0*/  LDSM.16.MT88.4 R44, [R232+0x10800] ;  /* 0x01080000e82c783b */ /* 0x000f6a0000004200 */
[----:B------:R-:W-:Y:S01]  /*98b0*/  MUFU.EX2 R86, R86 ;  /* 0x0000005600567308 */ /* 0x000fe20000000800 */
[C---:B------:R-:W-:Y:S06]  /*98c0*/  HMMA.16816.F32 R40, R52.reuse, R48, R40 ;  /* 0x000000303428723c */ /* 0x040fec0000001828 */
[----:B------:R-:W-:Y:S01]  /*98d0*/  HMMA.16816.F32 R36, R52, R50, R36 ;  /* 0x000000323424723c */ /* 0x000fe20000001824 */
[----:B------:R-:W2:Y:S01]  /*98e0*/  MUFU.EX2 R87, R87 ;  /* 0x0000005700577308 */ /* 0x000ea20000000800 */
[----:B------:R-:W5:Y:S01]  /*98f0*/  LDSM.16.MT88.4 R52, [R231+0x10800] ;  /* 0x01080000e734783b */ /* 0x000f620000004200 */
[----:B-1----:R-:W-:Y:S01]  /*9900*/  F2FP.F16.F32.PACK_AB R49, R67, R57 ;  /* 0x000000394331723e */ /* 0x002fe200000000ff */
[----:B------:R-:W-:Y:S01]  /*9910*/  FADD.FTZ R57, R57, R64 ;  /* 0x0000004039397221 */ /* 0x000fe20000010000 */
[----:B----4-:R-:W-:Y:S01]  /*9920*/  F2FP.F16.F32.PACK_AB R48, R84, R69 ;  /* 0x000000455430723e */ /* 0x010fe200000000ff */
[----:B------:R-:W-:Y:S01]  /*9930*/  FADD.FTZ R69, R69, R65 ;  /* 0x0000004145457221 */ /* 0x000fe20000010000 */
[----:B------:R-:W-:Y:S01]  /*9940*/  F2FP.F16.F32.PACK_AB R51, R68, R80 ;  /* 0x000000504433723e */ /* 0x000fe200000000ff */
[----:B------:R-:W-:Y:S01]  /*9950*/  FADD.FTZ R57, R67, R57 ;  /* 0x0000003943397221 */ /* 0x000fe20000010000 */
[----:B------:R-:W-:Y:S01]  /*9960*/  MUFU.EX2 R90, R90 ;  /* 0x0000005a005a7308 */ /* 0x000fe20000000800 */
[----:B------:R-:W-:-:S02]  /*9970*/  FADD.FTZ R69, R84, R69 ;  /* 0x0000004554457221 */ /* 0x000fc40000010000 */
[----:B------:R-:W-:-:S04]  /*9980*/  FADD.FTZ R80, R80, R57 ;  /* 0x0000003950507221 */ /* 0x000fc80000010000 */
[----:B------:R-:W-:Y:S01]  /*9990*/  FADD.FTZ R80, R68, R80 ;  /* 0x0000005044507221 */ /* 0x000fe20000010000 */
[----:B------:R-:W1:Y:S01]  /*99a0*/  MUFU.EX2 R70, R70 ;  /* 0x0000004600467308 */ /* 0x000e620000000800 */
[----:B--2---:R-:W-:Y:S01]  /*99b0*/  F2FP.F16.F32.PACK_AB R50, R87, R86 ;  /* 0x000000565732723e */ /* 0x004fe200000000ff */
[----:B------:R-:W-:-:S04]  /*99c0*/  FADD.FTZ R86, R86, R69 ;  /* 0x0000004556567221 */ /* 0x000fc80000010000 */
[----:B------:R-:W-:Y:S02]  /*99d0*/  FADD.FTZ R86, R87, R86 ;  /* 0x0000005657567221 */ /* 0x000fe40000010000 */
[C---:B------:R-:W-:Y:S01]  /*99e0*/  HMMA.16816.F32 R16, R48.reuse, R24, R16 ;  /* 0x000000183010723c */ /* 0x040fe20000001810 */
[----:B------:R-:W-:Y:S05]  /*99f0*/  MUFU.EX2 R71, R71 ;  /* 0x0000004700477308 */ /* 0x000fea0000000800 */
[C---:B------:R-:W-:Y:S01]  /*9a00*/  HMMA.16816.F32 R12, R48.reuse, R26, R12 ;  /* 0x0000001a300c723c */ /* 0x040fe2000000180c */
[----:B------:R-:W2:Y:S02]  /*9a10*/  LDSM.16.MT88.4 R24, [R233+0x11000] ;  /* 0x01100000e918783b */ /* 0x000ea40000004200 */
[----:B------:R-:W4:Y:S03]  /*9a20*/  MUFU.EX2 R72, R72 ;  /* 0x0000004800487308 */ /* 0x000f260000000800 */
[C---:B---3--:R-:W-:Y:S05]  /*9a30*/  HMMA.16816.F32 R8, R48.reuse, R20, R8 ;  /* 0x000000143008723c */ /* 0x048fea0000001808 */
[----:B------:R-:W-:Y:S01]  /*9a40*/  MUFU.EX2 R73, R73 ;  /* 0x0000004900497308 */ /* 0x000fe20000000800 */
[C---:B------:R-:W-:Y:S01]  /*9a50*/  HMMA.16816.F32 R4, R48.reuse, R22, R4 ;  /* 0x000000163004723c */ /* 0x040fe20000001804 */
[----:B------:R-:W3:Y:S05]  /*9a60*/  LDSM.16.MT88.4 R20, [R235+0x11000] ;  /* 0x01100000eb14783b */ /* 0x000eea0000004200 */
[C---:B-----5:R-:W-:Y:S01]  /*9a70*/  HMMA.16816.F32 R40, R48.reuse, R44, R40 ;  /* 0x0000002c3028723c */ /* 0x060fe20000001828 */
[----:B------:R-:W5:Y:S05]  /*9a80*/  MUFU.EX2 R3, R98 ;  /* 0x0000006200037308 */ /* 0x000f6a0000000800 */
[C---:B------:R-:W-:Y:S01]  /*9a90*/  HMMA.16816.F32 R36, R48.reuse, R46, R36 ;  /* 0x0000002e3024723c */ /* 0x040fe20000001824 */
[----:B------:R-:W3:Y:S02]  /*9aa0*/  LDSM.16.MT88.4 R44, [R232+0x11000] ;  /* 0x01100000e82c783b */ /* 0x000ee40000004200 */
[----:B------:R-:W-:Y:S03]  /*9ab0*/  MUFU.EX2 R81, R81 ;  /* 0x0000005100517308 */ /* 0x000fe60000000800 */
[C---:B------:R-:W-:Y:S05]  /*9ac0*/  HMMA.16816.F32 R32, R48.reuse, R52, R32 ;  /* 0x000000343020723c */ /* 0x040fea0000001820 */
[----:B------:R-:W2:Y:S01]  /*9ad0*/  MUFU.EX2 R88, R88 ;  /* 0x0000005800587308 */ /* 0x000ea20000000800 */
[----:B------:R-:W-:Y:S01]  /*9ae0*/  HMMA.16816.F32 R28, R48, R54, R28 ;  /* 0x00000036301c723c */ /* 0x000fe2000000181c */
[----:B------:R-:W3:Y:S06]  /*9af0*/  LDSM.16.MT88.4 R52, [R231+0x11000] ;  /* 0x01100000e734783b */ /* 0x000eec0000004200 */
[----:B-1----:R-:W-:Y:S01]  /*9b00*/  F2FP.F16.F32.PACK_AB R49, R70, R90 ;  /* 0x0000005a4631723e */ /* 0x002fe200000000ff */
[----:B------:R-:W1:Y:S01]  /*9b10*/  MUFU.EX2 R89, R89 ;  /* 0x0000005900597308 */ /* 0x000e620000000800 */
[----:B----4-:R-:W-:Y:S01]  /*9b20*/  F2FP.F16.F32.PACK_AB R51, R72, R71 ;  /* 0x000000474833723e */ /* 0x010fe200000000ff */
[----:B------:R-:W-:Y:S01]  /*9b30*/  FADD.FTZ R90, R90, R80 ;  /* 0x000000505a5a7221 */ /* 0x000fe20000010000 */
[----:B-----5:R-:W-:Y:S01]  /*9b40*/  F2FP.F16.F32.PACK_AB R48, R3, R73 ;  /* 0x000000490330723e */ /* 0x020fe200000000ff */
[----:B------:R-:W-:-:S02]  /*9b50*/  FADD.FTZ R73, R73, R86 ;  /* 0x0000005649497221 */ /* 0x000fc40000010000 */
[----:B------:R-:W-:Y:S01]  /*9b60*/  FADD.FTZ R90, R70, R90 ;  /* 0x0000005a465a7221 */ /* 0x000fe20000010000 */
[----:B--2---:R-:W-:Y:S01]  /*9b70*/  F2FP.F16.F32.PACK_AB R50, R88, R81 ;  /* 0x000000515832723e */ /* 0x004fe200000000ff */
[----:B------:R-:W2:Y:S01]  /*9b80*/  MUFU.EX2 R74, R74 ;  /* 0x0000004a004a7308 */ /* 0x000ea20000000800 */
[----:B------:R-:W-:Y:S01]  /*9b90*/  FADD.FTZ R73, R3, R73 ;  /* 0x0000004903497221 */ /* 0x000fe20000010000 */
[----:B------:R-:W-:-:S03]  /*9ba0*/  FADD.FTZ R71, R71, R90 ;  /* 0x0000005a47477221 */ /* 0x000fc60000010000 */
[----:B------:R-:W-:Y:S01]  /*9bb0*/  FADD.FTZ R81, R81, R73 ;  /* 0x0000004951517221 */ /* 0x000fe20000010000 */
[----:B------:R-:W-:Y:S01]  /*9bc0*/  HMMA.16816.F32 R8, R48, R24, R8 ;  /* 0x000000183008723c */ /* 0x000fe20000001808 */
[----:B------:R-:W-:Y:S01]  /*9bd0*/  FADD.FTZ R71, R72, R71 ;  /* 0x0000004748477221 */ /* 0x000fe20000010000 */
[----:B------:R-:W4:Y:S01]  /*9be0*/  MUFU.EX2 R75, R75 ;  /* 0x0000004b004b7308 */ /* 0x000f220000000800 */
[----:B------:R-:W-:-:S03]  /*9bf0*/  FADD.FTZ R81, R88, R81 ;  /* 0x0000005158517221 */ /* 0x000fc60000010000 */
[----:B------:R-:W-:Y:S01]  /*9c00*/  HMMA.16816.F32 R4, R48, R26, R4 ;  /* 0x0000001a3004723c */ /* 0x000fe20000001804 */
[----:B-1----:R-:W-:-:S03]  /*9c10*/  FADD.FTZ R81, R89, R81 ;  /* 0x0000005159517221 */ /* 0x002fc60000010000 */
        /* <DEDUP_REMOVED lines=102> */
.L_x_3493:
[----:B------:R-:W-:-:S04]  /*a280*/  ULEA UR4, -UR8, URZ, 0x8 ;  /* 0x0000003f08047291 */ /* 0x000fc8000f8e413f */
[----:B------:R-:W-:Y:S02]  /*a290*/  USHF.R.S32.HI UR12, URZ, 0x1f, UR4 ;  /* 0x0000001f3f0c7899 */ /* 0x000fe40008011404 */
[----:B------:R-:W-:-:S04]  /*a2a0*/  MOV R6, UR4 ;  /* 0x0000000400067c02 */ /* 0x000fc80008000f00 */
[----:B------:R-:W-:-:S07]  /*a2b0*/  MOV R4, UR12 ;  /* 0x0000000c00047c02 */ /* 0x000fce0008000f00 */
.L_x_3494:
[----:B------:R-:W-:Y:S01]  /*a2c0*/  USHF.L.U32 UR4, UR8, 0x5, URZ ;  /* 0x0000000508047899 */ /* 0x000fe2000800063f */
[C---:B------:R-:W-:Y:S01]  /*a2d0*/  LEA R244, P1, R6.reuse, R244, 0x1 ;  /* 0x000000f406f47211 */ /* 0x040fe200078208ff */
[----:B------:R-:W-:Y:S01]  /*a2e0*/  USHF.L.U64.HI UR9, UR8, 0x5, UR9 ;  /* 0x0000000508097899 */ /* 0x000fe20008010209 */
[----:B------:R-:W1:Y:S01]  /*a2f0*/  S2R R3, SR_TID.X ;  /* 0x0000000000037919 */ /* 0x000e620000002100 */
[----:B------:R-:W-:Y:S01]  /*a300*/  UISETP.GT.AND UP0, UPT, UR21, UR5, UPT ;  /* 0x000000051500728c */ /* 0x000fe2000bf04270 */
        /* <DEDUP_REMOVED lines=59> */
[----:B------:R-:W5:Y:S04]  /*a6c0*/  LDSM.16.M88.4 R36, [R239+0x2800] ;  /* 0x00280000ef24783b */ /* 0x000f680000000200 */
[----:B------:R-:W5:Y:S04]  /*a6d0*/  LDSM.16.M88.4 R20, [R239+0x3800] ;  /* 0x00380000ef14783b */ /* 0x000f680000000200 */
[----:B-1----:R-:W1:Y:S04]  /*a6e0*/  LDSM.16.M88.4 R12, [R239+0x4000] ;  /* 0x00400000ef0c783b */ /* 0x002e680000000200 */
[----:B--2---:R-:W2:Y:S04]  /*a6f0*/  LDSM.16.M88.4 R4, [R239+0x4800] ;  /* 0x00480000ef04783b */ /* 0x004ea80000000200 */
[----:B------:R-:W2:Y:S04]  /*a700*/  LDSM.16.M88.4 R172, [R239+0x5000] ;  /* 0x00500000efac783b */ /* 0x000ea80000000200 */
[----:B------:R-:W2:Y:S04]  /*a710*/  LDSM.16.M88.4 R128, [R239+0x5800] ;  /* 0x00580000ef80783b */ /* 0x000ea80000000200 */
[----:B------:R-:W2:Y:S04]  /*a720*/  LDSM.16.M88.4 R120, [R239+0x6000] ;  /* 0x00600000ef78783b */ /* 0x000ea80000000200 */
[----:B------:R-:W2:Y:S04]  /*a730*/  LDSM.16.M88.4 R112, [R239+0x6800] ;  /* 0x00680000ef70783b */ /* 0x000ea80000000200 */
[----:B------:R-:W2:Y:S01]  /*a740*/  LDSM.16.M88.4 R104, [R239+0x7000] ;  /* 0x00700000ef68783b */ /* 0x000ea20000000200 */
[C---:B---3--:R-:W-:Y:S03]  /*a750*/  HMMA.16816.F32 R48, R64.reuse, R44, RZ ;  /* 0x0000002c4030723c */ /* 0x048fe600000018ff */
[----:B------:R-:W3:Y:S03]  /*a760*/  LDSM.16.M88.4 R96, [R239+0x7800] ;  /* 0x00780000ef60783b */ /* 0x000ee60000000200 */
[C---:B------:R-:W-:Y:S01]  /*a770*/  HMMA.16816.F32 R44, R64.reuse, R46, RZ ;  /* 0x0000002e402c723c */ /* 0x040fe200000018ff */
[----:B------:R-:W3:Y:S04]  /*a780*/  LDSM.16.M88.4 R88, [R239+0x8000] ;  /* 0x00800000ef58783b */ /* 0x000ee80000000200 */
[----:B------:R-:W3:Y:S01]  /*a790*/  LDSM.16.M88.4 R80, [R239+0x8800] ;  /* 0x00880000ef50783b */ /* 0x000ee20000000200 */
[C---:B----4-:R-:W-:Y:S03]  /*a7a0*/  HMMA.16816.F32 R32, R64.reuse, R28, RZ ;  /* 0x0000001c4020723c */ /* 0x050fe600000018ff */
[----:B------:R-:W4:Y:S03]  /*a7b0*/  LDSM.16.M88.4 R72, [R239+0x9000] ;  /* 0x00900000ef48783b */ /* 0x000f260000000200 */
[C---:B------:R-:W-:Y:S01]  /*a7c0*/  HMMA.16816.F32 R28, R64.reuse, R30, RZ ;  /* 0x0000001e401c723c */ /* 0x040fe200000018ff */
[----:B------:R-:W4:Y:S04]  /*a7d0*/  LDSM.16.M88.4 R60, [R239+0x9800] ;  /* 0x00980000ef3c783b */ /* 0x000f280000000200 */
[----:B------:R-:W-:Y:S01]  /*a7e0*/  LDSM.16.M88.4 R188, [R188] ;  /* 0x00000000bcbc783b */ /* 0x000fe20000000200 */
[C---:B-----5:R-:W-:Y:S03]  /*a7f0*/  HMMA.16816.F32 R40, R64.reuse, R36, RZ ;  /* 0x000000244028723c */ /* 0x060fe600000018ff */
[----:B------:R-:W5:Y:S03]  /*a800*/  LDSM.16.M88.4 R56, [R234+0x2000] ;  /* 0x00200000ea38783b */ /* 0x000f660000000200 */
[C---:B------:R-:W-:Y:S01]  /*a810*/  HMMA.16816.F32 R24, R64.reuse, R20, RZ ;  /* 0x000000144018723c */ /* 0x040fe200000018ff */
[----:B------:R-:W5:Y:S04]  /*a820*/  LDSM.16.M88.4 R52, [R234+0x3000] ;  /* 0x00300000ea34783b */ /* 0x000f680000000200 */
[----:B------:R-:W5:Y:S01]  /*a830*/  LDSM.16.M88.4 R184, [R234+0x2800] ;  /* 0x00280000eab8783b */ /* 0x000f620000000200 */
[C---:B-1----:R-:W-:Y:S03]  /*a840*/  HMMA.16816.F32 R16, R64.reuse, R12, RZ ;  /* 0x0000000c4010723c */ /* 0x042fe600000018ff */
[----:B------:R-:W-:Y:S03]  /*a850*/  LDSM.16.M88.4 R200, [R234+0x4800] ;  /* 0x00480000eac8783b */ /* 0x000fe60000000200 */
[C---:B--2---:R-:W-:Y:S01]  /*a860*/  HMMA.16816.F32 R8, R64.reuse, R4, RZ ;  /* 0x000000044008723c */ /* 0x044fe200000018ff */
        /* <DEDUP_REMOVED lines=8> */
[C---:B------:R-:W-:Y:S06]  /*a8f0*/  HMMA.16816.F32 R116, R64.reuse, R112, RZ ;  /* 0x000000704074723c */ /* 0x040fec00000018ff */
[C---:B------:R-:W-:Y:S06]  /*a900*/  HMMA.16816.F32 R108, R64.reuse, R104, RZ ;  /* 0x00000068406c723c */ /* 0x040fec00000018ff */
        /* <DEDUP_REMOVED lines=20> */
[C---:B-----5:R-:W-:Y:S06]  /*aa50*/  HMMA.16816.F32 R48, R188.reuse, R56, R48 ;  /* 0x00000038bc30723c */ /* 0x060fec0000001830 */
        /* <DEDUP_REMOVED lines=19> */
[----:B------:R-:W3:Y:S05]  /*ab90*/  LDSM.16.M88.4 R52, [R237] ;  /* 0x00000000ed34783b */ /* 0x000eea0000000200 */
[C---:B----4-:R-:W-:Y:S06]  /*aba0*/  HMMA.16816.F32 R108, R188.reuse, R184, R108 ;  /* 0x000000b8bc6c723c */ /* 0x050fec000000186c */
[----:B-1----:R-:W-:Y:S01]  /*abb0*/  HMMA.16816.F32 R84, R188, R60, R84 ;  /* 0x0000003cbc54723c */ /* 0x002fe20000001854 */
[----:B------:R-:W-:-:S05]  /*abc0*/  VIADD R184, R237, 0x800 ;  /* 0x00000800edb87836 */ /* 0x000fca0000000000 */
[----:B--2---:R-:W-:Y:S01]  /*abd0*/  HMMA.16816.F32 R76, R188, R56, R76 ;  /* 0x00000038bc4c723c */ /* 0x004fe2000000184c */
[----:B------:R-:W-:-:S05]  /*abe0*/  VIADD R60, R237, 0x1800 ;  /* 0x00001800ed3c7836 */ /* 0x000fca0000000000 */
[C---:B------:R-:W-:Y:S01]  /*abf0*/  HMMA.16816.F32 R104, R188.reuse, R186, R104 ;  /* 0x000000babc68723c */ /* 0x040fe20000001868 */
[C---:B------:R-:W-:Y:S01]  /*ac00*/  VIADD R56, R237.reuse, 0x2000 ;  /* 0x00002000ed387836 */ /* 0x040fe20000000000 */
[----:B------:R-:W1:Y:S04]  /*ac10*/  LDSM.16.M88.4 R184, [R184] ;  /* 0x00000000b8b8783b */ /* 0x000e680000000200 */
[C---:B------:R-:W-:Y:S01]  /*ac20*/  HMMA.16816.F32 R80, R188.reuse, R62, R80 ;  /* 0x0000003ebc50723c */ /* 0x040fe20000001850 */
[----:B------:R-:W2:Y:S05]  /*ac30*/  LDSM.16.M88.4 R60, [R60] ;  /* 0x000000003c3c783b */ /* 0x000eaa0000000200 */
[----:B------:R-:W-:Y:S01]  /*ac40*/  HMMA.16816.F32 R72, R188, R58, R72 ;  /* 0x0000003abc48723c */ /* 0x000fe20000001848 */
[----:B------:R-:W4:Y:S05]  /*ac50*/  LDSM.16.M88.4 R56, [R56] ;  /* 0x000000003838783b */ /* 0x000f2a0000000200 */
[C---:B---3--:R-:W-:Y:S06]  /*ac60*/  HMMA.16816.F32 R48, R200.reuse, R52, R48 ;  /* 0x00000034c830723c */ /* 0x048fec0000001830 */
[----:B------:R-:W-:Y:S01]  /*ac70*/  HMMA.16816.F32 R44, R200, R54, R44 ;  /* 0x00000036c82c723c */ /* 0x000fe2000000182c */
[----:B------:R-:W-:-:S05]  /*ac80*/  VIADD R52, R237, 0x2800 ;  /* 0x00002800ed347836 */ /* 0x000fca0000000000 */
[C---:B------:R-:W-:Y:S01]  /*ac90*/  HMMA.16816.F32 R16, R188.reuse, R180, R16 ;  /* 0x000000b4bc10723c */ /* 0x040fe20000001810 */
[----:B------:R-:W3:Y:S05]  /*aca0*/  LDSM.16.M88.4 R52, [R52] ;  /* 0x000000003434783b */ /* 0x000eea0000000200 */
[C---:B------:R-:W-:Y:S01]  /*acb0*/  HMMA.16816.F32 R12, R188.reuse, R182, R12 ;  /* 0x000000b6bc0c723c */ /* 0x040fe2000000180c */
[----:B------:R-:W5:Y:S05]  /*acc0*/  LDSM.16.M88.4 R180, [R234+0x8000] ;  /* 0x00800000eab4783b */ /* 0x000f6a0000000200 */
[C---:B------:R-:W-:Y:S06]  /*acd0*/  HMMA.16816.F32 R24, R188.reuse, R204, R24 ;  /* 0x000000ccbc18723c */ /* 0x040fec0000001818 */
[C---:B------:R-:W-:Y:S06]  /*ace0*/  HMMA.16816.F32 R20, R188.reuse, R206, R20 ;  /* 0x000000cebc14723c */ /* 0x040fec0000001814 */
[C---:B------:R-:W-:Y:S06]  /*acf0*/  HMMA.16816.F32 R116, R188.reuse, R192, R116 ;  /* 0x000000c0bc74723c */ /* 0x040fec0000001874 */
[----:B------:R-:W-:Y:S01]  /*ad00*/  HMMA.16816.F32 R112, R188, R194, R112 ;  /* 0x000000c2bc70723c */ /* 0x000fe20000001870 */
[----:B------:R-:W5:Y:S05]  /*ad10*/  LDSM.16.M88.4 R192, [R234+0x9800] ;  /* 0x00980000eac0783b */ /* 0x000f6a0000000200 */
[C---:B-1----:R-:W-:Y:S06]  /*ad20*/  HMMA.16816.F32 R40, R200.reuse, R184, R40 ;  /* 0x000000b8c828723c */ /* 0x042fec0000001828 */
[C---:B------:R-:W-:Y:S01]  /*ad30*/  HMMA.16816.F32 R36, R200.reuse, R186, R36 ;  /* 0x000000bac824723c */ /* 0x040fe20000001824 */
[----:B------:R-:W1:Y:S05]  /*ad40*/  LDSM.16.M88.4 R184, [R229] ;  /* 0x00000000e5b8783b */ /* 0x000e6a0000000200 */
[C---:B--2---:R-:W-:Y:S06]  /*ad50*/  HMMA.16816.F32 R24, R200.reuse, R60, R24 ;  /* 0x0000003cc818723c */ /* 0x044fec0000001818 */
[C---:B------:R-:W-:Y:S01]  /*ad60*/  HMMA.16816.F32 R20, R200.reuse, R62, R20 ;  /* 0x0000003ec814723c */ /* 0x040fe20000001814 */
[----:B------:R-:W-:Y:S05]  /*ad70*/  LDSM.16.M88.4 R60, [R236] ;  /* 0x00000000ec3c783b */ /* 0x000fea0000000200 */
[C---:B----4-:R-:W-:Y:S06]  /*ad80*/  HMMA.16816.F32 R16, R200.reuse, R56, R16 ;  /* 0x00000038c810723c */ /* 0x050fec0000001810 */
[----:B------:R-:W-:Y:S01]  /*ad90*/  HMMA.16816.F32 R12, R200, R58, R12 ;  /* 0x0000003ac80c723c */ /* 0x000fe2000000180c */
[----:B------:R-:W2:Y:S05]  /*ada0*/  LDSM.16.M88.4 R56, [R166] ;  /* 0x00000000a638783b */ /* 0x000eaa0000000200 */
[C---:B------:R-:W-:Y:S06]  /*adb0*/  HMMA.16816.F32 R176, R188.reuse, R196, R176 ;  /* 0x000000c4bcb0723c */ /* 0x040fec00000018b0 */
[----:B------:R-:W-:Y:S01]  /*adc0*/  HMMA.16816.F32 R172, R188, R198, R172 ;  /* 0x000000c6bcac723c */ /* 0x000fe200000018ac */
[----:B------:R-:W-:-:S05]  /*add0*/  VIADD R196, R237, 0x3000 ;  /* 0x00003000edc47836 */ /* 0x000fca0000000000 */
[C---:B---3--:R-:W-:Y:S01]  /*ade0*/  HMMA.16816.F32 R8, R200.reuse, R52, R8 ;  /* 0x00000034c808723c */ /* 0x048fe20000001808 */
[----:B------:R-:W3:Y:S05]  /*adf0*/  LDSM.16.M88.4 R196, [R196] ;  /* 0x00000000c4c4783b */ /* 0x000eea0000000200 */
[----:B------:R-:W-:Y:S01]  /*ae00*/  HMMA.16816.F32 R4, R200, R54, R4 ;  /* 0x00000036c804723c */ /* 0x000fe20000001804 */
[----:B------:R-:W4:Y:S05]  /*ae10*/  LDSM.16.M88.4 R52, [R166+0x800] ;  /* 0x00080000a634783b */ /* 0x000f2a0000000200 */
[C---:B-----5:R-:W-:Y:S06]  /*ae20*/  HMMA.16816.F32 R92, R188.reuse, R180, R92 ;  /* 0x000000b4bc5c723c */ /* 0x060fec000000185c */
[----:B------:R-:W-:Y:S01]  /*ae30*/  HMMA.16816.F32 R88, R188, R182, R88 ;  /* 0x000000b6bc58723c */ /* 0x000fe20000001858 */
[----:B------:R-:W-:-:S05]  /*ae40*/  VIADD R180, R237, 0x1000 ;  /* 0x00001000edb47836 */ /* 0x000fca0000000000 */
[C---:B------:R-:W-:Y:S01]  /*ae50*/  HMMA.16816.F32 R68, R188.reuse, R192, R68 ;  /* 0x000000c0bc44723c */ /* 0x040fe20000001844 */
[----:B------:R-:W5:Y:S05]  /*ae60*/  LDSM.16.M88.4 R180, [R180] ;  /* 0x00000000b4b4783b */ /* 0x000f6a0000000200 */
[----:B------:R-:W-:Y:S01]  /*ae70*/  HMMA.16816.F32 R64, R188, R194, R64 ;  /* 0x000000c2bc40723c */ /* 0x000fe20000001840 */
[----:B------:R-:W5:Y:S01]  /*ae80*/  LDSM.16.M88.4 R188, [R230] ;  /* 0x00000000e6bc783b */ /* 0x000f620000000200 */
[----:B------:R-:W-:-:S04]  /*ae90*/  VIADD R192, R237, 0x3800 ;  /* 0x00003800edc07836 */ /* 0x000fc80000000000 */
[C---:B-1----:R-:W-:Y:S02]  /*aea0*/  HMMA.16816.F32 R116, R200.reuse, R184, R116 ;  /* 0x000000b8c874723c */ /* 0x042fe40000001874 */
[----:B------:R-:W-:Y:S04]  /*aeb0*/  LDSM.16.M88.4 R192, [R192] ;  /* 0x00000000c0c0783b */ /* 0x000fe80000000200 */
        /* <DEDUP_REMOVED lines=156> */
[----:B------:R-:W-:Y:S02]  /*b880*/  FSEL R175, R44, -INF , !P5 ;  /* 0xff8000002caf7808 */ /* 0x000fe40006800000 */
[----:B------:R-:W-:-:S02]  /*b890*/  FSEL R185, R46, -INF , !P1 ;  /* 0xff8000002eb97808 */ /* 0x000fc40004800000 */
[-C--:B------:R-:W-:Y:S01]  /*b8a0*/  ISETP.GE.AND P4, PT, R5, R209.reuse, PT ;  /* 0x000000d10500720c */ /* 0x080fe20003f86270 */
[----:B------:R-:W1:Y:S01]  /*b8b0*/  LDSM.16.M88.4 R44, [R166+0x5800] ;  /* 0x00580000a62c783b */ /* 0x000e620000000200 */
[----:B------:R-:W-:Y:S02]  /*b8c0*/  LOP3.LUT R7, R7, 0x20, R197, 0xfe, !PT ;  /* 0x0000002007077812 */ /* 0x000fe400078efec5 */
[----:B------:R-:W-:Y:S02]  /*b8d0*/  FSEL R184, R50, -INF , !P6 ;  /* 0xff80000032b87808 */ /* 0x000fe40007000000 */
[----:B------:R-:W-:Y:S02]  /*b8e0*/  FSEL R50, R117, -INF , !P4 ;  /* 0xff80000075327808 */ /* 0x000fe40006000000 */
[C---:B------:R-:W-:Y:S02]  /*b8f0*/  ISETP.GE.AND P1, PT, R7.reuse, R209, PT ;  /* 0x000000d10700720c */ /* 0x040fe40003f26270 */
[----:B------:R-:W-:Y:S01]  /*b900*/  ISETP.GE.AND P4, PT, R7, R208, PT ;  /* 0x000000d00700720c */ /* 0x000fe20003f86270 */
[----:B------:R-:W-:Y:S01]  /*b910*/  IMAD.U32 R7, RZ, RZ, UR4 ;  /* 0x00000004ff077e24 */ /* 0x000fe2000f8e00ff */
[----:B------:R-:W-:-:S02]  /*b920*/  FSEL R186, R40, -INF , !P2 ;  /* 0xff80000028ba7808 */ /* 0x000fc40005000000 */
[----:B------:R-:W-:Y:S02]  /*b930*/  ISETP.GE.AND P2, PT, R5, R208, PT ;  /* 0x000000d00500720c */ /* 0x000fe40003f46270 */
[--C-:B------:R-:W-:Y:S02]  /*b940*/  LOP3.LUT R5, R7, 0x28, R197.reuse, 0xfe, !PT ;  /* 0x0000002807057812 */ /* 0x100fe400078efec5 */
[----:B------:R-:W-:Y:S02]  /*b950*/  LOP3.LUT R9, R9, 0x18, R197, 0xfe, !PT ;  /* 0x0000001809097812 */ /* 0x000fe400078efec5 */
[----:B------:R-:W-:Y:S02]  /*b960*/  FSEL R57, R42, -INF , !P3 ;  /* 0xff8000002a397808 */ /* 0x000fe40005800000 */
[----:B------:R-:W-:Y:S02]  /*b970*/  FSEL R40, R119, -INF , !P2 ;  /* 0xff80000077287808 */ /* 0x000fe40005000000 */
[----:B------:R-:W-:-:S02]  /*b980*/  ISETP.GE.AND P3, PT, R5, R209, PT ;  /* 0x000000d10500720c */ /* 0x000fc40003f66270 */
[-C--:B------:R-:W-:Y:S01]  /*b990*/  ISETP.GE.AND P2, PT, R5, R208.reuse, PT ;  /* 0x000000d00500720c */ /* 0x080fe20003f46270 */
[----:B------:R-:W-:Y:S01]  /*b9a0*/  VIADD R5, R215, 0x99 ;  /* 0x00000099d7057836 */ /* 0x000fe20000000000 */
[CC--:B------:R-:W-:Y:S02]  /*b9b0*/  ISETP.GE.AND P6, PT, R9.reuse, R209.reuse, PT ;  /* 0x000000d10900720c */ /* 0x0c0fe40003fc6270 */
[----:B------:R-:W-:Y:S02]  /*b9c0*/  ISETP.GE.AND P5, PT, R9, R208, PT ;  /* 0x000000d00900720c */ /* 0x000fe40003fa6270 */
[----:B------:R-:W-:Y:S02]  /*b9d0*/  FSEL R59, R36, -INF , !P6 ;  /* 0xff800000243b7808 */ /* 0x000fe40007000000 */
[----:B------:R-:W-:Y:S02]  /*b9e0*/  FSEL R58, R32, -INF , !P1 ;  /* 0xff800000203a7808 */ /* 0x000fe40004800000 */
[----:B------:R-:W-:-:S02]  /*b9f0*/  ISETP.GE.AND P6, PT, R5, R209, PT ;  /* 0x000000d10500720c */ /* 0x000fc40003fc6270 */
[----:B------:R-:W-:Y:S02]  /*ba00*/  ISETP.GE.AND P1, PT, R5, R208, PT ;  /* 0x000000d00500720c */ /* 0x000fe40003f26270 */
[C-C-:B------:R-:W-:Y:S01]  /*ba10*/  LOP3.LUT R5, R7.reuse, 0x38, R197.reuse, 0xfe, !PT ;  /* 0x0000003807057812 */ /* 0x140fe200078efec5 */
[C---:B-1----:R-:W-:Y:S01]  /*ba20*/  HMMA.16816.F32 R100, R60.reuse, R44, R100 ;  /* 0x0000002c3c64723c */ /* 0x042fe20000001864 */
[----:B------:R-:W-:Y:S02]  /*ba30*/  FSEL R181, R34, -INF , !P4 ;  /* 0xff80000022b57808 */ /* 0x000fe40006000000 */
[----:B------:R-:W-:Y:S01]  /*ba40*/  LOP3.LUT R9, R7, 0x30, R197, 0xfe, !PT ;  /* 0x0000003007097812 */ /* 0x000fe200078efec5 */
[----:B------:R-:W1:Y:S01]  /*ba50*/  LDSM.16.M88.4 R32, [R225] ;  /* 0x00000000e120783b */ /* 0x000e620000000200 */
[----:B------:R-:W-:Y:S01]  /*ba60*/  FSEL R56, R38, -INF , !P5 ;  /* 0xff80000026387808 */ /* 0x000fe20006800000 */
[----:B------:R-:W-:Y:S01]  /*ba70*/  HMMA.16816.F32 R96, R60, R46, R96 ;  /* 0x0000002e3c60723c */ /* 0x000fe20000001860 */
[----:B------:R-:W-:Y:S01]  /*ba80*/  FSEL R38, R115, -INF , !P1 ;  /* 0xff80000073267808 */ /* 0x000fe20004800000 */
[----:B------:R-:W-:Y:S01]  /*ba90*/  IMAD.U32 R45, RZ, RZ, UR4 ;  /* 0x00000004ff2d7e24 */ /* 0x000fe2000f8e00ff */
[----:B------:R-:W-:-:S02]  /*baa0*/  ISETP.GE.AND P4, PT, R5, R209, PT ;  /* 0x000000d10500720c */ /* 0x000fc40003f86270 */
[----:B------:R-:W-:Y:S01]  /*bab0*/  ISETP.GE.AND P1, PT, R5, R208, PT ;  /* 0x000000d00500720c */ /* 0x000fe20003f26270 */
[----:B------:R-:W-:Y:S01]  /*bac0*/  VIADD R5, R215, 0xa1 ;  /* 0x000000a1d7057836 */ /* 0x000fe20000000000 */
[----:B------:R-:W-:Y:S01]  /*bad0*/  FSEL R53, R28, -INF , !P3 ;  /* 0xff8000001c357808 */ /* 0x000fe20005800000 */
[----:B------:R-:W-:Y:S01]  /*bae0*/  IMAD.U32 R47, RZ, RZ, UR4 ;  /* 0x00000004ff2f7e24 */ /* 0x000fe2000f8e00ff */
[----:B------:R-:W-:Y:S01]  /*baf0*/  FSEL R177, R30, -INF , !P2 ;  /* 0xff8000001eb17808 */ /* 0x000fe20005000000 */
[----:B------:R-:W-:Y:S01]  /*bb00*/  IMAD.U32 R46, RZ, RZ, UR4 ;  /* 0x00000004ff2e7e24 */ /* 0x000fe2000f8e00ff */
[-C--:B------:R-:W-:Y:S01]  /*bb10*/  ISETP.GE.AND P5, PT, R9, R209.reuse, PT ;  /* 0x000000d10900720c */ /* 0x080fe20003fa6270 */
[----:B------:R-:W2:Y:S01]  /*bb20*/  LDSM.16.M88.4 R28, [R166+0x6000] ;  /* 0x00600000a61c783b */ /* 0x000ea20000000200 */
[----:B------:R-:W-:Y:S02]  /*bb30*/  ISETP.GE.AND P3, PT, R5, R209, PT ;  /* 0x000000d10500720c */ /* 0x000fe40003f66270 */
[----:B------:R-:W-:-:S02]  /*bb40*/  FSEL R52, R24, -INF , !P5 ;  /* 0xff80000018347808 */ /* 0x000fc40006800000 */
[-C--:B------:R-:W-:Y:S01]  /*bb50*/  ISETP.GE.AND P5, PT, R5, R208.reuse, PT ;  /* 0x000000d00500720c */ /* 0x080fe20003fa6270 */
[----:B------:R-:W-:Y:S01]  /*bb60*/  IMAD.U32 R5, RZ, RZ, UR4 ;  /* 0x00000004ff057e24 */ /* 0x000fe2000f8e00ff */
[----:B------:R-:W-:Y:S02]  /*bb70*/  FSEL R36, R113, -INF , !P6 ;  /* 0xff80000071247808 */ /* 0x000fe40007000000 */
[----:B------:R-:W-:Y:S02]  /*bb80*/  ISETP.GE.AND P6, PT, R9, R208, PT ;  /* 0x000000d00900720c */ /* 0x000fe40003fc6270 */
[--C-:B------:R-:W-:Y:S01]  /*bb90*/  LOP3.LUT R9, R5, 0x48, R197.reuse, 0xfe, !PT ;  /* 0x0000004805097812 */ /* 0x100fe200078efec5 */
[----:B------:R-:W-:Y:S01]  /*bba0*/  VIADD R5, R215, 0xa9 ;  /* 0x000000a9d7057836 */ /* 0x000fe20000000000 */
[----:B------:R-:W-:Y:S02]  /*bbb0*/  LOP3.LUT R7, R7, 0x40, R197, 0xfe, !PT ;  /* 0x0000004007077812 */ /* 0x000fe400078efec5 */
[----:B------:R-:W-:-:S02]  /*bbc0*/  FSEL R213, R26, -INF , !P6 ;  /* 0xff8000001ad57808 */ /* 0x000fc40007000000 */
[----:B------:R-:W-:Y:S02]  /*bbd0*/  FSEL R24, R111, -INF , !P5 ;  /* 0xff8000006f187808 */ /* 0x000fe40006800000 */
[CC--:B------:R-:W-:Y:S02]  /*bbe0*/  ISETP.GE.AND P6, PT, R9.reuse, R209.reuse, PT ;  /* 0x000000d10900720c */ /* 0x0c0fe40003fc6270 */
[-C--:B------:R-:W-:Y:S02]  /*bbf0*/  ISETP.GE.AND P5, PT, R9, R208.reuse, PT ;  /* 0x000000d00900720c */ /* 0x080fe40003fa6270 */
[----:B------:R-:W-:Y:S02]  /*bc00*/  ISETP.GE.AND P2, PT, R7, R209, PT ;  /* 0x000000d10700720c */ /* 0x000fe40003f46270 */
[----:B------:R-:W-:Y:S01]  /*bc10*/  FSEL R42, R109, -INF , !P3 ;  /* 0xff8000006d2a7808 */ /* 0x000fe20005800000 */
[----:B-1----:R-:W-:Y:S01]  /*bc20*/  HMMA.16816.F32 R84, R200, R32, R84 ;  /* 0x00000020c854723c */ /* 0x002fe20000001854 */
[----:B------:R-:W-:Y:S01]  /*bc30*/  ISETP.GE.AND P3, PT, R7, R208, PT ;  /* 0x000000d00700720c */ /* 0x000fe20003f66270 */
[----:B------:R-:W-:Y:S01]  /*bc40*/  IMAD.U32 R7, RZ, RZ, UR4 ;  /* 0x00000004ff077e24 */ /* 0x000fe2000f8e00ff */
[----:B------:R-:W-:-:S02]  /*bc50*/  FSEL R180, R12, -INF , !P6 ;  /* 0xff8000000cb47808 */ /* 0x000fc40007000000 */
[----:B------:R-:W-:Y:S01]  /*bc60*/  FSEL R199, R14, -INF , !P5 ;  /* 0xff8000000ec77808 */ /* 0x000fe20006800000 */
[----:B------:R-:W-:Y:S01]  /*bc70*/  HMMA.16816.F32 R80, R200, R34, R80 ;  /* 0x00000022c850723c */ /* 0x000fe20000001850 */
[----:B------:R-:W-:Y:S01]  /*bc80*/  FSEL R44, R20, -INF , !P4 ;  /* 0xff800000142c7808 */ /* 0x000fe20006000000 */
[----:B------:R-:W1:Y:S01]  /*bc90*/  LDSM.16.M88.4 R12, [R166+0x6800] ;  /* 0x00680000a60c783b */ /* 0x000e620000000200 */
[----:B------:R-:W-:Y:S01]  /*bca0*/  FSEL R183, R16, -INF , !P2 ;  /* 0xff80000010b77808 */ /* 0x000fe20005000000 */
[----:B------:R-:W-:Y:S01]  /*bcb0*/  IMAD.U32 R33, RZ, RZ, UR4 ;  /* 0x00000004ff217e24 */ /* 0x000fe2000f8e00ff */
[CC--:B------:R-:W-:Y:S01]  /*bcc0*/  ISETP.GE.AND P4, PT, R5.reuse, R209.reuse, PT ;  /* 0x000000d10500720c */ /* 0x0c0fe20003f86270 */
[----:B------:R-:W-:Y:S01]  /*bcd0*/  IMAD.U32 R32, RZ, RZ, UR4 ;  /* 0x00000004ff207e24 */ /* 0x000fe2000f8e00ff */
[----:B------:R-:W-:Y:S01]  /*bce0*/  FSEL R212, R22, -INF , !P1 ;  /* 0xff80000016d47808 */ /* 0x000fe20004800000 */
[C---:B--2---:R-:W-:Y:S01]  /*bcf0*/  HMMA.16816.F32 R92, R60.reuse, R28, R92 ;  /* 0x0000001c3c5c723c */ /* 0x044fe2000000185c */
[-C--:B------:R-:W-:Y:S01]  /*bd00*/  ISETP.GE.AND P2, PT, R5, R208.reuse, PT ;  /* 0x000000d00500720c */ /* 0x080fe20003f46270 */
[----:B------:R-:W-:Y:S01]  /*bd10*/  IMAD.U32 R5, RZ, RZ, UR4 ;  /* 0x00000004ff057e24 */ /* 0x000fe2000f8e00ff */
[----:B------:R-:W2:Y:S01]  /*bd20*/  LDSM.16.M88.4 R20, [R224] ;  /* 0x00000000e014783b */ /* 0x000ea20000000200 */
[--C-:B------:R-:W-:Y:S01]  /*bd30*/  LOP3.LUT R7, R7, 0x50, R197.reuse, 0xfe, !PT ;  /* 0x0000005007077812 */ /* 0x100fe200078efec5 */
[----:B------:R-:W-:Y:S01]  /*bd40*/  IMAD.U32 R35, RZ, RZ, UR4 ;  /* 0x00000004ff237e24 */ /* 0x000fe2000f8e00ff */
[----:B------:R-:W-:Y:S01]  /*bd50*/  FSEL R26, R105, -INF , !P4 ;  /* 0xff800000691a7808 */ /* 0x000fe20006000000 */
[----:B------:R-:W-:Y:S01]  /*bd60*/  HMMA.16816.F32 R88, R60, R30, R88 ;  /* 0x0000001e3c58723c */ /* 0x000fe20000001858 */
[--C-:B------:R-:W-:Y:S01]  /*bd70*/  LOP3.LUT R9, R5, 0x58, R197.reuse, 0xfe, !PT ;  /* 0x0000005805097812 */ /* 0x100fe200078efec5 */
[----:B------:R-:W-:Y:S01]  /*bd80*/  VIADD R5, R215, 0xb1 ;  /* 0x000000b1d7057836 */ /* 0x000fe20000000000 */
        /* <DEDUP_REMOVED lines=8> */
[----:B------:R-:W-:Y:S01]  /*be10*/  LOP3.LUT R7, R7, 0x60, R197, 0xfe, !PT ;  /* 0x0000006007077812 */ /* 0x000fe200078efec5 */
[----:B------:R-:W-:Y:S01]  /*be20*/  IMAD.U32 R29, RZ, RZ, UR4 ;  /* 0x00000004ff1d7e24 */ /* 0x000fe2000f8e00ff */
[----:B------:R-:W-:Y:S01]  /*be30*/  FSEL R179, R8, -INF , !P1 ;  /* 0xff80000008b37808 */ /* 0x000fe20004800000 */
[----:B------:R-:W-:Y:S01]  /*be40*/  IMAD.U32 R28, RZ, RZ, UR4 ;  /* 0x00000004ff1c7e24 */ /* 0x000fe2000f8e00ff */
[----:B------:R-:W-:-:S02]  /*be50*/  FSEL R18, R101, -INF , !P6 ;  /* 0xff80000065127808 */ /* 0x000fc40007000000 */
[-C--:B------:R-:W-:Y:S01]  /*be60*/  ISETP.GE.AND P1, PT, R5, R208.reuse, PT ;  /* 0x000000d00500720c */ /* 0x080fe20003f26270 */
[----:B------:R-:W-:Y:S01]  /*be70*/  VIADD R5, R215, 0xb9 ;  /* 0x000000b9d7057836 */ /* 0x000fe20000000000 */
[-C--:B------:R-:W-:Y:S02]  /*be80*/  ISETP.GE.AND P3, PT, R9, R209.reuse, PT ;  /* 0x000000d10900720c */ /* 0x080fe40003f66270 */
[C---:B------:R-:W-:Y:S02]  /*be90*/  ISETP.GE.AND P5, PT, R7.reuse, R209, PT ;  /* 0x000000d10700720c */ /* 0x040fe40003fa6270 */
[-C--:B------:R-:W-:Y:S01]  /*bea0*/  ISETP.GE.AND P6, PT, R7, R208.reuse, PT ;  /* 0x000000d00700720c */ /* 0x080fe20003fc6270 */
[----:B------:R-:W-:Y:S01]  /*beb0*/  IMAD.U32 R7, RZ, RZ, UR4 ;  /* 0x00000004ff077e24 */ /* 0x000fe2000f8e00ff */
[----:B------:R-:W-:Y:S02]  /*bec0*/  FSEL R16, R107, -INF , !P2 ;  /* 0xff8000006b107808 */ /* 0x000fe40005000000 */
[----:B------:R-:W-:Y:S01]  /*bed0*/  FSEL R218, R4, -INF , !P3 ;  /* 0xff80000004da7808 */ /* 0x000fe20005800000 */
[----:B-1----:R-:W-:Y:S01]  /*bee0*/  HMMA.16816.F32 R84, R60, R12, R84 ;  /* 0x0000000c3c54723c */ /* 0x002fe20000001854 */
[----:B------:R-:W-:-:S02]  /*bef0*/  ISETP.GE.AND P2, PT, R9, R208, PT ;  /* 0x000000d00900720c */ /* 0x000fc40003f46270 */
[-C--:B------:R-:W-:Y:S02]  /*bf00*/  ISETP.GE.AND P3, PT, R5, R209.reuse, PT ;  /* 0x000000d10500720c */ /* 0x080fe40003f66270 */
[--C-:B------:R-:W-:Y:S01]  /*bf10*/  LOP3.LUT R4, R7, 0x70, R197.reuse, 0xfe, !PT ;  /* 0x0000007007047812 */ /* 0x100fe200078efec5 */
[----:B------:R-:W-:Y:S01]  /*bf20*/  HMMA.16816.F32 R80, R60, R14, R80 ;  /* 0x0000000e3c50723c */ /* 0x000fe20000001850 */
[----:B------:R-:W-:Y:S01]  /*bf30*/  FSEL R195, R6, -INF , !P2 ;  /* 0xff80000006c37808 */ /* 0x000fe20005000000 */
[----:B------:R-:W-:Y:S01]  /*bf40*/  IMAD.U32 R13, RZ, RZ, UR4 ;  /* 0x00000004ff0d7e24 */ /* 0x000fe2000f8e00ff */
[----:B------:R-:W-:Y:S01]  /*bf50*/  FSEL R97, R97, -INF , !P3 ;  /* 0xff80000061617808 */ /* 0x000fe20005800000 */
[----:B------:R-:W-:Y:S01]  /*bf60*/  IMAD.U32 R12, RZ, RZ, UR4 ;  /* 0x00000004ff0c7e24 */ /* 0x000fe2000f8e00ff */
[C---:B------:R-:W-:Y:S01]  /*bf70*/  ISETP.GE.AND P3, PT, R4.reuse, R209, PT ;  /* 0x000000d10400720c */ /* 0x040fe20003f66270 */
[----:B--2---:R-:W-:Y:S01]  /*bf80*/  HMMA.16816.F32 R76, R200, R20, R76 ;  /* 0x00000014c84c723c */ /* 0x004fe2000000184c */
[----:B------:R-:W-:Y:S01]  /*bf90*/  ISETP.GE.AND P2, PT, R4, R208, PT ;  /* 0x000000d00400720c */ /* 0x000fe20003f46270 */
[----:B------:R-:W-:Y:S01]  /*bfa0*/  IMAD.U32 R4, RZ, RZ, UR4 ;  /* 0x00000004ff047e24 */ /* 0x000fe2000f8e00ff */
[----:B------:R-:W-:-:S02]  /*bfb0*/  LOP3.LUT R8, R7, 0x68, R197, 0xfe, !PT ;  /* 0x0000006807087812 */ /* 0x000fc400078efec5 */
[----:B------:R-:W-:Y:S01]  /*bfc0*/  FSEL R216, R176, -INF , !P5 ;  /* 0xff800000b0d87808 */ /* 0x000fe20006800000 */
[----:B------:R-:W-:Y:S01]  /*bfd0*/  HMMA.16816.F32 R72, R200, R22, R72 ;  /* 0x00000016c848723c */ /* 0x000fe20000001848 */
[----:B------:R-:W-:Y:S01]  /*bfe0*/  FSEL R196, R10, -INF , !P4 ;  /* 0xff8000000ac47808 */ /* 0x000fe20006000000 */
[----:B------:R-:W-:Y:S01]  /*bff0*/  IMAD.U32 R21, RZ, RZ, UR4 ;  /* 0x00000004ff157e24 */ /* 0x000fe2000f8e00ff */
[-C--:B------:R-:W-:Y:S01]  /*c000*/  ISETP.GE.AND P5, PT, R5, R208.reuse, PT ;  /* 0x000000d00500720c */ /* 0x080fe20003fa6270 */
[----:B------:R-:W-:Y:S01]  /*c010*/  IMAD.U32 R5, RZ, RZ, UR4 ;  /* 0x00000004ff057e24 */ /* 0x000fe2000f8e00ff */
[----:B------:R-:W-:Y:S01]  /*c020*/  LOP3.LUT R6, R4, 0x78, R197, 0xfe, !PT ;  /* 0x0000007804067812 */ /* 0x000fe200078efec5 */
[----:B------:R-:W-:Y:S01]  /*c030*/  VIADD R4, R215, 0xc1 ;  /* 0x000000c1d7047836 */ /* 0x000fe20000000000 */
[C---:B------:R-:W-:Y:S01]  /*c040*/  ISETP.GE.AND P4, PT, R8.reuse, R209, PT ;  /* 0x000000d10800720c */ /* 0x040fe20003f86270 */
[----:B------:R-:W-:Y:S01]  /*c050*/  IMAD.U32 R20, RZ, RZ, UR4 ;  /* 0x00000004ff147e24 */ /* 0x000fe2000f8e00ff */
[----:B------:R-:W-:Y:S01]  /*c060*/  FSEL R103, R103, -INF , !P1 ;  /* 0xff80000067677808 */ /* 0x000fe20004800000 */
[----:B------:R-:W-:Y:S01]  /*c070*/  VIADD R22, R215, 0xd1 ;  /* 0x000000d1d7167836 */ /* 0x000fe20000000000 */
[----:B------:R-:W-:-:S02]  /*c080*/  ISETP.GE.AND P1, PT, R8, R208, PT ;  /* 0x000000d00800720c */ /* 0x000fc40003f26270 */
[----:B------:R-:W1:Y:S01]  /*c090*/  LDSM.16.M88.4 R8, [R167] ;  /* 0x00000000a708783b */ /* 0x000e620000000200 */
[----:B------:R-:W-:Y:S02]  /*c0a0*/  FSEL R211, R172, -INF , !P4 ;  /* 0xff800000acd37808 */ /* 0x000fe40006000000 */
[----:B------:R-:W-:Y:S02]  /*c0b0*/  ISETP.GE.AND P4, PT, R4, R209, PT ;  /* 0x000000d10400720c */ /* 0x000fe40003f86270 */
[----:B------:R-:W-:Y:S02]  /*c0c0*/  LOP3.LUT R5, R5, 0x80, R197, 0xfe, !PT ;  /* 0x0000008005057812 */ /* 0x000fe400078efec5 */
[----:B------:R-:W-:Y:S02]  /*c0d0*/  FSEL R188, R178, -INF , !P6 ;  /* 0xff800000b2bc7808 */ /* 0x000fe40007000000 */
        /* <DEDUP_REMOVED lines=8> */
[----:B------:R-:W-:Y:S02]  /*c160*/  ISETP.GE.AND P3, PT, R4, R208, PT ;  /* 0x000000d00400720c */ /* 0x000fe40003f66270 */
[--C-:B------:R-:W-:Y:S01]  /*c170*/  LOP3.LUT R13, R13, 0x88, R197.reuse, 0xfe, !PT ;  /* 0x000000880d0d7812 */ /* 0x100fe200078efec5 */
[----:B------:R-:W2:Y:S01]  /*c180*/  LDSM.16.M88.4 R4, [R166+0x7000] ;  /* 0x00700000a604783b */ /* 0x000ea20000000200 */
[--C-:B------:R-:W-:Y:S02]  /*c190*/  LOP3.LUT R47, R47, 0x90, R197.reuse, 0xfe, !PT ;  /* 0x000000902f2f7812 */ /* 0x100fe400078efec5 */
[--C-:B------:R-:W-:Y:S02]  /*c1a0*/  LOP3.LUT R12, R12, 0x98, R197.reuse, 0xfe, !PT ;  /* 0x000000980c0c7812 */ /* 0x100fe400078efec5 */
[--C-:B------:R-:W-:Y:S02]  /*c1b0*/  LOP3.LUT R46, R46, 0xa0, R197.reuse, 0xfe, !PT ;  /* 0x000000a02e2e7812 */ /* 0x100fe400078efec5 */
[----:B------:R-:W-:-:S02]  /*c1c0*/  LOP3.LUT R45, R45, 0xa8, R197, 0xfe, !PT ;  /* 0x000000a82d2d7812 */ /* 0x000fc400078efec5 */
[--C-:B------:R-:W-:Y:S02]  /*c1d0*/  LOP3.LUT R35, R35, 0xb0, R197.reuse, 0xfe, !PT ;  /* 0x000000b023237812 */ /* 0x100fe400078efec5 */
[--C-:B------:R-:W-:Y:S01]  /*c1e0*/  LOP3.LUT R34, R34, 0xb8, R197.reuse, 0xfe, !PT ;  /* 0x000000b822227812 */ /* 0x100fe200078efec5 */
[C---:B-1----:R-:W-:Y:S01]  /*c1f0*/  HMMA.16816.F32 R68, R200.reuse, R8, R68 ;  /* 0x00000008c844723c */ /* 0x042fe20000001844 */
[--C-:B------:R-:W-:Y:S02]  /*c200*/  LOP3.LUT R33, R33, 0xc0, R197.reuse, 0xfe, !PT ;  /* 0x000000c021217812 */ /* 0x100fe400078efec5 */
[--C-:B------:R-:W-:Y:S02]  /*c210*/  LOP3.LUT R32, R32, 0xc8, R197.reuse, 0xfe, !PT ;  /* 0x000000c820207812 */ /* 0x100fe400078efec5 */
[--C-:B------:R-:W-:Y:S01]  /*c220*/  LOP3.LUT R31, R31, 0xd0, R197.reuse, 0xfe, !PT ;  /* 0x000000d01f1f7812 */ /* 0x100fe200078efec5 */
[----:B------:R-:W-:Y:S01]  /*c230*/  HMMA.16816.F32 R64, R200, R10, R64 ;  /* 0x0000000ac840723c */ /* 0x000fe20000001840 */
[----:B------:R-:W-:-:S02]  /*c240*/  LOP3.LUT R30, R30, 0xd8, R197, 0xfe, !PT ;  /* 0x000000d81e1e7812 */ /* 0x000fc400078efec5 */
[--C-:B------:R-:W-:Y:S02]  /*c250*/  LOP3.LUT R29, R29, 0xe0, R197.reuse, 0xfe, !PT ;  /* 0x000000e01d1d7812 */ /* 0x100fe400078efec5 */
[--C-:B------:R-:W-:Y:S02]  /*c260*/  LOP3.LUT R28, R28, 0xe8, R197.reuse, 0xfe, !PT ;  /* 0x000000e81c1c7812 */ /* 0x100fe400078efec5 */
[--C-:B------:R-:W-:Y:S02]  /*c270*/  LOP3.LUT R21, R21, 0xf0, R197.reuse, 0xfe, !PT ;  /* 0x000000f015157812 */ /* 0x100fe400078efec5 */
[----:B------:R-:W-:Y:S02]  /*c280*/  LOP3.LUT R20, R20, 0xf8, R197, 0xfe, !PT ;  /* 0x000000f814147812 */ /* 0x000fe400078efec5 */
[----:B------:R-:W-:Y:S02]  /*c290*/  FSEL R101, R170, -INF , !P2 ;  /* 0xff800000aa657808 */ /* 0x000fe40005000000 */
[----:B------:R-:W-:-:S02]  /*c2a0*/  FSEL R197, R128, -INF , !P5 ;  /* 0xff80000080c57808 */ /* 0x000fc40006800000 */
[CC--:B------:R-:W-:Y:S02]  /*c2b0*/  ISETP.GE.AND P2, PT, R13.reuse, R209.reuse, PT ;  /* 0x000000d10d00720c */ /* 0x0c0fe40003f46270 */
[----:B------:R-:W-:Y:S01]  /*c2c0*/  ISETP.GE.AND P5, PT, R13, R208, PT ;  /* 0x000000d00d00720c */ /* 0x000fe20003fa6270 */
[----:B------:R-:W-:Y:S01]  /*c2d0*/  VIADD R13, R215, 0xc9 ;  /* 0x000000c9d70d7836 */ /* 0x000fe20000000000 */
[----:B------:R-:W-:Y:S02]  /*c2e0*/  FSEL R105, R130, -INF , !P6 ;  /* 0xff80000082697808 */ /* 0x000fe40007000000 */
[----:B------:R-:W-:Y:S01]  /*c2f0*/  FSEL R107, R126, -INF , !P1 ;  /* 0xff8000007e6b7808 */ /* 0x000fe20004800000 */
[----:B--2---:R-:W-:Y:S01]  /*c300*/  HMMA.16816.F32 R76, R60, R4, R76 ;  /* 0x000000043c4c723c */ /* 0x004fe2000000184c */
[----:B------:R-:W-:Y:S02]  /*c310*/  ISETP.GE.AND P6, PT, R13, R209, PT ;  /* 0x000000d10d00720c */ /* 0x000fe40003fc6270 */
[----:B------:R-:W-:-:S02]  /*c320*/  FSEL R189, R120, -INF , !P2 ;  /* 0xff80000078bd7808 */ /* 0x000fc40005000000 */
[----:B------:R-:W-:Y:S01]  /*c330*/  FSEL R89, R89, -INF , !P6 ;  /* 0xff80000059597808 */ /* 0x000fe20007000000 */
[----:B------:R-:W-:Y:S01]  /*c340*/  HMMA.16816.F32 R72, R60, R6, R72 ;  /* 0x000000063c48723c */ /* 0x000fe20000001848 */
[C---:B------:R-:W-:Y:S01]  /*c350*/  ISETP.GE.AND P1, PT, R12.reuse, R209, PT ;  /* 0x000000d10c00720c */ /* 0x040fe20003f26270 */
[----:B------:R-:W-:Y:S01]  /*c360*/  VIADD R4, R215, 0xd9 ;  /* 0x000000d9d7047836 */ /* 0x000fe20000000000 */
[-C--:B------:R-:W-:Y:S02]  /*c370*/  ISETP.GE.AND P6, PT, R12, R208.reuse, PT ;  /* 0x000000d00c00720c */ /* 0x080fe40003fc6270 */
[----:B------:R-:W-:Y:S02]  /*c380*/  ISETP.GE.AND P2, PT, R13, R208, PT ;  /* 0x000000d00d00720c */ /* 0x000fe40003f46270 */
[----:B------:R-:W1:Y:S01]  /*c390*/  LDSM.16.M88.4 R12, [R166+0x7800] ;  /* 0x00780000a60c783b */ /* 0x000e620000000200 */
[----:B------:R-:W-:Y:S01]  /*c3a0*/  FSEL R191, R124, -INF , !P4 ;  /* 0xff8000007cbf7808 */ /* 0x000fe20006000000 */
[----:B------:R-:W-:-:S04]  /*c3b0*/  DEPBAR.LE SB0, 0x0 ;  /* 0x000080000000791a */ /* 0x000fc80000000000 */
[----:B------:R-:W-:Y:S02]  /*c3c0*/  ISETP.GE.AND P4, PT, R47, R208, PT ;  /* 0x000000d02f00720c */ /* 0x000fe40003f86270 */
[----:B------:R-:W-:Y:S02]  /*c3d0*/  FSEL R95, R95, -INF , !P3 ;  /* 0xff8000005f5f7808 */ /* 0x000fe40005800000 */
[----:B------:R-:W-:Y:S02]  /*c3e0*/  FSEL R113, R118, -INF , !P4 ;  /* 0xff80000076717808 */ /* 0x000fe40006000000 */
[-C--:B------:R-:W-:Y:S02]  /*c3f0*/  ISETP.GE.AND P3, PT, R47, R209.reuse, PT ;  /* 0x000000d12f00720c */ /* 0x080fe40003f66270 */
[----:B------:R-:W-:Y:S02]  /*c400*/  ISETP.GE.AND P4, PT, R45, R209, PT ;  /* 0x000000d12d00720c */ /* 0x000fe40003f86270 */
        /* <DEDUP_REMOVED lines=12> */
[----:B------:R-:W-:Y:S01]  /*c4d0*/  FSEL R77, R77, -INF , !P4 ;  /* 0xff8000004d4d7808 */ /* 0x000fe20006000000 */
[----:B-1----:R-:W-:Y:S01]  /*c4e0*/  HMMA.16816.F32 R68, R60, R12, R68 ;  /* 0x0000000c3c44723c */ /* 0x002fe20000001844 */
[----:B------:R-:W-:Y:S01]  /*c4f0*/  BAR.SYNC.DEFER_BLOCKING 0x0 ;  /* 0x0000000000007b1d */ /* 0x000fe20000010000 */
[----:B------:R-:W-:Y:S01]  /*c500*/  ISETP.GE.AND P3, PT, R4, R208, PT ;  /* 0x000000d00400720c */ /* 0x000fe20003f66270 */
[----:B------:R-:W-:Y:S01]  /*c510*/  VIADD R4, R215, 0xe9 ;  /* 0x000000e9d7047836 */ /* 0x000fe20000000000 */
[----:B------:R-:W-:-:S02]  /*c520*/  ISETP.GE.AND P4, PT, R32, R209, PT ;  /* 0x000000d12000720c */ /* 0x000fc40003f86270 */
[----:B------:R-:W-:Y:S01]  /*c530*/  FSEL R79, R79, -INF , !P3 ;  /* 0xff8000004f4f7808 */ /* 0x000fe20005800000 */
[----:B------:R-:W-:Y:S01]  /*c540*/  HMMA.16816.F32 R64, R60, R14, R64 ;  /* 0x0000000e3c40723c */ /* 0x000fe20000001840 */
[----:B------:R-:W-:Y:S02]  /*c550*/  FSEL R88, R88, -INF , !P4 ;  /* 0xff80000058587808 */ /* 0x000fe40006000000 */
[C---:B------:R-:W-:Y:S02]  /*c560*/  ISETP.GE.AND P3, PT, R4.reuse, R209, PT ;  /* 0x000000d10400720c */ /* 0x040fe40003f66270 */
[----:B------:R-:W-:Y:S01]  /*c570*/  ISETP.GE.AND P4, PT, R4, R208, PT ;  /* 0x000000d00400720c */ /* 0x000fe20003f86270 */
[C---:B------:R-:W-:Y:S01]  /*c580*/  VIADD R4, R215.reuse, 0xf1 ;  /* 0x000000f1d7047836 */ /* 0x040fe20000000000 */
[----:B------:R-:W-:Y:S01]  /*c590*/  FSEL R109, R122, -INF , !P5 ;  /* 0xff8000007a6d7808 */ /* 0x000fe20006800000 */
[----:B------:R-:W-:Y:S01]  /*c5a0*/  VIADD R215, R215, 0xf9 ;  /* 0x000000f9d7d77836 */ /* 0x000fe20000000000 */
[----:B------:R-:W-:-:S02]  /*c5b0*/  FSEL R91, R91, -INF , !P2 ;  /* 0xff8000005b5b7808 */ /* 0x000fc40005000000 */
[----:B------:R-:W-:Y:S02]  /*c5c0*/  FSEL R112, R112, -INF , !P1 ;  /* 0xff80000070707808 */ /* 0x000fe40004800000 */
[-C--:B------:R-:W-:Y:S02]  /*c5d0*/  ISETP.GE.AND P2, PT, R46, R209.reuse, PT ;  /* 0x000000d12e00720c */ /* 0x080fe40003f46270 */
[C---:B------:R-:W-:Y:S02]  /*c5e0*/  ISETP.GE.AND P5, PT, R22.reuse, R209, PT ;  /* 0x000000d11600720c */ /* 0x040fe40003fa6270 */
[----:B------:R-:W-:Y:S02]  /*c5f0*/  ISETP.GE.AND P1, PT, R22, R208, PT ;  /* 0x000000d01600720c */ /* 0x000fe40003f26270 */
[----:B------:R-:W-:Y:S02]  /*c600*/  FSEL R116, R75, -INF , !P4 ;  /* 0xff8000004b747808 */ /* 0x000fe40006000000 */
[----:B------:R-:W-:-:S02]  /*c610*/  FSEL R85, R85, -INF , !P5 ;  /* 0xff80000055557808 */ /* 0x000fc40006800000 */
[----:B------:R-:W-:Y:S02]  /*c620*/  FSEL R87, R87, -INF , !P1 ;  /* 0xff80000057577808 */ /* 0x000fe40004800000 */
[----:B------:R-:W-:Y:S02]  /*c630*/  FSEL R108, R108, -INF , !P2 ;  /* 0xff8000006c6c7808 */ /* 0x000fe40005000000 */
[-C--:B------:R-:W-:Y:S02]  /*c640*/  ISETP.GE.AND P4, PT, R4, R209.reuse, PT ;  /* 0x000000d10400720c */ /* 0x080fe40003f86270 */
        /* <DEDUP_REMOVED lines=10> */
[C---:B------:R-:W-:Y:S02]  /*c6f0*/  ISETP.GE.AND P5, PT, R33.reuse, R209, PT ;  /* 0x000000d12100720c */ /* 0x040fe40003fa6270 */
[-C--:B------:R-:W-:Y:S02]  /*c700*/  ISETP.GE.AND P1, PT, R33, R208.reuse, PT ;  /* 0x000000d02100720c */ /* 0x080fe40003f26270 */
[----:B------:R-:W-:Y:S02]  /*c710*/  ISETP.GE.AND P2, PT, R32, R208, PT ;  /* 0x000000d02000720c */ /* 0x000fe40003f46270 */
[----:B------:R-:W-:Y:S02]  /*c720*/  FSEL R122, R68, -INF , !P4 ;  /* 0xff800000447a7808 */ /* 0x000fe40006000000 */
[----:B------:R-:W-:-:S02]  /*c730*/  FSEL R98, R98, -INF , !P6 ;  /* 0xff80000062627808 */ /* 0x000fc40007000000 */
[----:B------:R-:W-:Y:S02]  /*c740*/  FSEL R92, R92, -INF , !P5 ;  /* 0xff8000005c5c7808 */ /* 0x000fe40006800000 */
[----:B------:R-:W-:Y:S02]  /*c750*/  FSEL R94, R94, -INF , !P1 ;  /* 0xff8000005e5e7808 */ /* 0x000fe40004800000 */
[----:B------:R-:W-:Y:S02]  /*c760*/  FSEL R90, R90, -INF , !P2 ;  /* 0xff8000005a5a7808 */ /* 0x000fe40005000000 */
        /* <DEDUP_REMOVED lines=12> */
[C---:B------:R-:W-:Y:S02]  /*c830*/  ISETP.GE.AND P5, PT, R28.reuse, R209, PT ;  /* 0x000000d11c00720c */ /* 0x040fe40003fa6270 */
        /* <DEDUP_REMOVED lines=79> */
.L_x_3496:
[----:B------:R-:W-:-:S04]  /*cd30*/  ULEA UR9, -UR10, URZ, 0x8 ;  /* 0x0000003f0a097291 */ /* 0x000fc8000f8e413f */
[----:B------:R-:W-:Y:S02]  /*cd40*/  USHF.R.S32.HI UR4, URZ, 0x1f, UR9 ;  /* 0x0000001f3f047899 */ /* 0x000fe40008011409 */
[----:B------:R-:W-:-:S04]  /*cd50*/  MOV R8, UR9 ;  /* 0x0000000900087c02 */ /* 0x000fc80008000f00 */
[----:B------:R-:W-:-:S07]  /*cd60*/  MOV R5, UR4 ;  /* 0x0000000400057c02 */ /* 0x000fce0008000f00 */
.L_x_3497:
        /* <DEDUP_REMOVED lines=58> */
.L_x_3495:
        /* <DEDUP_REMOVED lines=838> */
.L_x_3492:
        /* <DEDUP_REMOVED lines=16> */
.L_x_3502:
[----:B--2---:R2:W5:Y:S01]  /*10670*/  LDL R10, [R1] ;  /* 0x00000000010a7983 */ /* 0x0045620000100800 */
[----:B------:R-:W-:Y:S04]  /*10680*/  DEPBAR.LE SB0, 0x0 ;  /* 0x000080000000791a */ /* 0x000fe80000000000 */
[----:B------:R-:W-:Y:S01]  /*10690*/  BAR.SYNC.DEFER_BLOCKING 0x0 ;  /* 0x0000000000007b1d */ /* 0x000fe20000010000 */
[----:B------:R-:W-:Y:S01]  /*106a0*/  UIADD3 UR21, UR21, -0x1, URZ ;  /* 0xffffffff15157890 */ /* 0x000fe2000fffe03f */
[----:B------:R-:W-:Y:S04]  /*106b0*/  MOV R2, R252 ;  /* 0x000000fc00027202 */ /* 0x000fe80000000f00 */
[----:B------:R-:W-:Y:S07]  /*106c0*/  @!P0 BRA `(.L_x_3499) ;  /* 0x0000000000fc8947 */ /* 0x000fee0003800000 */
[----:B------:R-:W1:Y:S01]  /*106d0*/  LDC R2, c[0x0][0x380] ;  /* 0x0000e000ff027b82 */ /* 0x000e620000000800 */
[----:B------:R-:W-:Y:S04]  /*106e0*/  USHF.L.U32 UR9, UR21, 0x8, URZ ;  /* 0x0000000815097899 */ /* 0x000fe8000800063f */
[----:B------:R-:W-:Y:S02]  /*106f0*/  UIADD3 UR10, UR9, 0x100, URZ ;  /* 0x00000100090a7890 */ /* 0x000fe4000fffe03f */
[----:B------:R-:W-:Y:S04]  /*10700*/  MOV R5, UR9 ;  /* 0x0000000900057c02 */ /* 0x000fe80008000f00 */
[----:B------:R-:W-:Y:S01]  /*10710*/  IMAD.U32 R7, RZ, RZ, UR10 ;  /* 0x0000000aff077e24 */ /* 0x000fe2000f8e00ff */
[----:B------:R-:W-:Y:S04]  /*10720*/  IABS R5, R5 ;  /* 0x0000000500057213 */ /* 0x000fe80000000000 */
        /* <DEDUP_REMOVED lines=57> */
.L_x_3499:
[C---:B-----5:R-:W-:Y:S01]  /*10ac0*/  LEA R244, P1, R10.reuse, R244, 0x1 ;  /* 0x000000f40af47211 */ /* 0x060fe200078208ff */
[----:B------:R-:W-:Y:S01]  /*10ad0*/  IMAD R172, R241, 0x2, R240 ;  /* 0x00000002f1ac7824 */ /* 0x000fe200078e02f0 */
[----:B------:R-:W-:Y:S02]  /*10ae0*/  UISETP.GT.AND UP0, UPT, UR21, UR5, UPT ;  /* 0x000000051500728c */ /* 0x000fe4000bf04270 */
        /* <DEDUP_REMOVED lines=29> */
[----:B---3--:R-:W-:Y:S03]  /*10cc0*/  IADD3 R4, P1, R6, UR12, RZ ;  /* 0x0000000c06047c10 */ /* 0x008fe6000ff3e0ff */
[----:B------:R-:W-:Y:S01]  /*10cd0*/  LDGSTS.E.BYPASS.LTC128B.128 [R246+0xe000], desc[UR16][R6.64] ;  /* 0x0e00000006f67fae */ /* 0x000fe2000b901d50 */
[----:B------:R-:W-:Y:S02]  /*10ce0*/  IADD3.X R5, R7, UR7, RZ, P1, !PT ;  /* 0x0000000707057c10 */ /* 0x000fe40008ffe4ff */
[----:B----4-:R-:W-:Y:S03]  /*10cf0*/  IADD3 R16, P1, R4, UR12, RZ ;  /* 0x0000000c04107c10 */ /* 0x010fe6000ff3e0ff */
        /* <DEDUP_REMOVED lines=8> */
[----:B------:R-:W-:Y:S03]  /*10d80*/  IADD3 R8, P1, R10, UR12, RZ ;  /* 0x0000000c0a087c10 */ /* 0x000fe6000ff3e0ff */
[----:B------:R-:W-:Y:S01]  /*10d90*/  LDGSTS.E.BYPASS.LTC128B.128 [R246+0x10000], desc[UR16][R10.64] ;  /* 0x100000000af67fae */ /* 0x000fe2000b901d50 */
[----:B------:R-:W-:Y:S05]  /*10da0*/  IADD3.X R9, R11, UR7, RZ, P1, !PT ;  /* 0x000000070b097c10 */ /* 0x000fea0008ffe4ff */
[----:B------:R2:W-:Y:S01]  /*10db0*/  LDGSTS.E.BYPASS.LTC128B.128 [R246+0x10800], desc[UR16][R8.64] ;  /* 0x1080000008f67fae */ /* 0x0005e2000b901d50 */
[----:B---3--:R-:W-:Y:S04]  /*10dc0*/  IADD3 R4, P1, R8, UR12, RZ ;  /* 0x0000000c08047c10 */ /* 0x008fe8000ff3e0ff */
[----:B------:R-:W-:Y:S02]  /*10dd0*/  IADD3.X R5, R9, UR7, RZ, P1, !PT ;  /* 0x0000000709057c10 */ /* 0x000fe40008ffe4ff */
[----:B------:R-:W-:Y:S03]  /*10de0*/  IADD3 R6, P1, R4, UR12, RZ ;  /* 0x0000000c04067c10 */ /* 0x000fe6000ff3e0ff */
[----:B------:R-:W-:Y:S01]  /*10df0*/  LDGSTS.E.BYPASS.LTC128B.128 [R246+0x11000], desc[UR16][R4.64] ;  /* 0x1100000004f67fae */ /* 0x000fe2000b901d50 */
[----:B------:R-:W-:Y:S02]  /*10e00*/  IADD3.X R7, R5, UR7, RZ, P1, !PT ;  /* 0x0000000705077c10 */ /* 0x000fe40008ffe4ff */
[----:B------:R-:W-:Y:S03]  /*10e10*/  PLOP3.LUT P1, PT, PT, PT, UP0, 0x80, 0x0 ;  /* 0x000000000000781c */ /* 0x000fe60003f2f008 */
[----:B------:R3:W-:Y:S04]  /*10e20*/  LDGSTS.E.BYPASS.LTC128B.128 [R246+0x11800], desc[UR16][R6.64] ;  /* 0x1180000006f67fae */ /* 0x0007e8000b901d50 */
[----:B------:R-:W-:Y:S04]  /*10e30*/  LDSM.16.M88.4 R128, [R240] ;  /* 0x00000000f080783b */ /* 0x000fe80000000200 */
[----:B-1----:R-:W-:Y:S04]  /*10e40*/  LDSM.16.M88.4 R16, [R239+0x2800] ;  /* 0x00280000ef10783b */ /* 0x002fe80000000200 */
[----:B--2---:R-:W3:Y:S04]  /*10e50*/  LDSM.16.M88.4 R8, [R239+0x2000] ;  /* 0x00200000ef08783b */ /* 0x004ee80000000200 */
[----:B------:R-:W1:Y:S04]  /*10e60*/  LDSM.16.M88.4 R24, [R239+0x3000] ;  /* 0x00300000ef18783b */ /* 0x000e680000000200 */
[----:B------:R-:W2:Y:S04]  /*10e70*/  LDSM.16.M88.4 R32, [R239+0x3800] ;  /* 0x00380000ef20783b */ /* 0x000ea80000000200 */
[----:B------:R-:W0:Y:S04]  /*10e80*/  LDGDEPBAR ;  /* 0x00000000000079af */ /* 0x000e280000000000 */
[----:B------:R-:W4:Y:S04]  /*10e90*/  LDSM.16.M88.4 R40, [R239+0x4000] ;  /* 0x00400000ef28783b */ /* 0x000f280000000200 */
[----:B------:R-:W4:Y:S04]  /*10ea0*/  LDSM.16.M88.4 R48, [R239+0x4800] ;  /* 0x00480000ef30783b */ /* 0x000f280000000200 */
[----:B------:R-:W4:Y:S04]  /*10eb0*/  LDSM.16.M88.4 R56, [R239+0x5000] ;  /* 0x00500000ef38783b */ /* 0x000f280000000200 */
[----:B------:R-:W4:Y:S04]  /*10ec0*/  LDSM.16.M88.4 R64, [R239+0x5800] ;  /* 0x00580000ef40783b */ /* 0x000f280000000200 */
[----:B------:R-:W4:Y:S04]  /*10ed0*/  LDSM.16.M88.4 R72, [R239+0x6000] ;  /* 0x00600000ef48783b */ /* 0x000f280000000200 */
[----:B------:R-:W4:Y:S01]  /*10ee0*/  LDSM.16.M88.4 R80, [R239+0x6800] ;  /* 0x00680000ef50783b */ /* 0x000f220000000200 */
[C---:B---3--:R-:W-:Y:S03]  /*10ef0*/  HMMA.16816.F32 R4, R128.reuse, R8, RZ ;  /* 0x000000088004723c */ /* 0x048fe600000018ff */
[----:B------:R-:W3:Y:S04]  /*10f00*/  LDSM.16.M88.4 R88, [R239+0x7000] ;  /* 0x00700000ef58783b */ /* 0x000ee80000000200 */
[----:B------:R-:W3:Y:S01]  /*10f10*/  LDSM.16.M88.4 R96, [R239+0x7800] ;  /* 0x00780000ef60783b */ /* 0x000ee20000000200 */
[C---:B------:R-:W-:Y:S03]  /*10f20*/  HMMA.16816.F32 R8, R128.reuse, R10, RZ ;  /* 0x0000000a8008723c */ /* 0x040fe600000018ff */
[----:B------:R-:W3:Y:S03]  /*10f30*/  LDSM.16.M88.4 R104, [R239+0x8000] ;  /* 0x00800000ef68783b */ /* 0x000ee60000000200 */
[C---:B------:R-:W-:Y:S01]  /*10f40*/  HMMA.16816.F32 R12, R128.reuse, R16, RZ ;  /* 0x00000010800c723c */ /* 0x040fe200000018ff */
[----:B------:R-:W3:Y:S04]  /*10f50*/  LDSM.16.M88.4 R112, [R239+0x8800] ;  /* 0x00880000ef70783b */ /* 0x000ee80000000200 */
[----:B------:R-:W3:Y:S01]  /*10f60*/  LDSM.16.M88.4 R120, [R239+0x9000] ;  /* 0x00900000ef78783b */ /* 0x000ee20000000200 */
[C---:B------:R-:W-:Y:S03]  /*10f70*/  HMMA.16816.F32 R16, R128.reuse, R18, RZ ;  /* 0x000000128010723c */ /* 0x040fe600000018ff */
[----:B------:R-:W3:Y:S03]  /*10f80*/  LDSM.16.M88.4 R168, [R239+0x9800] ;  /* 0x00980000efa8783b */ /* 0x000ee60000000200 */
[C---:B-1----:R-:W-:Y:S01]  /*10f90*/  HMMA.16816.F32 R20, R128.reuse, R24, RZ ;  /* 0x000000188014723c */ /* 0x042fe200000018ff */
[----:B------:R-:W-:Y:S04]  /*10fa0*/  LDSM.16.M88.4 R172, [R172] ;  /* 0x00000000acac783b */ /* 0x000fe80000000200 */
[----:B------:R-:W1:Y:S01]  /*10fb0*/  LDSM.16.M88.4 R176, [R234+0x2000] ;  /* 0x00200000eab0783b */ /* 0x000e620000000200 */
[C---:B------:R-:W-:Y:S03]  /*10fc0*/  HMMA.16816.F32 R24, R128.reuse, R26, RZ ;  /* 0x0000001a8018723c */ /* 0x040fe600000018ff */
[----:B------:R-:W1:Y:S03]  /*10fd0*/  LDSM.16.M88.4 R180, [R234+0x2800] ;  /* 0x00280000eab4783b */ /* 0x000e660000000200 */
[C---:B--2---:R-:W-:Y:S01]  /*10fe0*/  HMMA.16816.F32 R28, R128.reuse, R32, RZ ;  /* 0x00000020801c723c */ /* 0x044fe200000018ff */
[----:B------:R-:W2:Y:S04]  /*10ff0*/  LDSM.16.M88.4 R184, [R234+0x3000] ;  /* 0x00300000eab8783b */ /* 0x000ea80000000200 */
[----:B------:R-:W2:Y:S01]  /*11000*/  LDSM.16.M88.4 R188, [R234+0x3800] ;  /* 0x00380000eabc783b */ /* 0x000ea20000000200 */
[C---:B------:R-:W-:Y:S03]  /*11010*/  HMMA.16816.F32 R32, R128.reuse, R34, RZ ;  /* 0x000000228020723c */ /* 0x040fe600000018ff */
[----:B------:R-:W2:Y:S03]  /*11020*/  LDSM.16.M88.4 R192, [R234+0x4000] ;  /* 0x00400000eac0783b */ /* 0x000ea60000000200 */
[C---:B----4-:R-:W-:Y:S01]  /*11030*/  HMMA.16816.F32 R36, R128.reuse, R40, RZ ;  /* 0x000000288024723c */ /* 0x050fe200000018ff */
[----:B------:R-:W4:Y:S04]  /*11040*/  LDSM.16.M88.4 R196, [R234+0x4800] ;  /* 0x00480000eac4783b */ /* 0x000f280000000200 */
[----:B------:R-:W4:Y:S01]  /*11050*/  LDSM.16.M88.4 R200, [R234+0x5000] ;  /* 0x00500000eac8783b */ /* 0x000f220000000200 */
[C---:B------:R-:W-:Y:S03]  /*11060*/  HMMA.16816.F32 R40, R128.reuse, R42, RZ ;  /* 0x0000002a8028723c */ /* 0x040fe600000018ff */
[----:B------:R-:W4:Y:S03]  /*11070*/  LDSM.16.M88.4 R204, [R234+0x5800] ;  /* 0x00580000eacc783b */ /* 0x000f260000000200 */
        /* <DEDUP_REMOVED lines=26> */
[----:B------:R-:W3:Y:S05]  /*11220*/  LDSM.16.M88.4 R168, [R234+0x6000] ;  /* 0x00600000eaa8783b */ /* 0x000eea0000000200 */
[C---:B-1----:R-:W-:Y:S06]  /*11230*/  HMMA.16816.F32 R4, R172.reuse, R176, R4 ;  /* 0x000000b0ac04723c */ /* 0x042fec0000001804 */
[C---:B------:R-:W-:Y:S01]  /*11240*/  HMMA.16816.F32 R8, R172.reuse, R178, R8 ;  /* 0x000000b2ac08723c */ /* 0x040fe20000001808 */
[----:B------:R-:W1:Y:S05]  /*11250*/  LDSM.16.M88.4 R176, [R234+0x6800] ;  /* 0x00680000eab0783b */ /* 0x000e6a0000000200 */
        /* <DEDUP_REMOVED lines=11> */
[----:B------:R-:W2:Y:S05]  /*11310*/  LDSM.16.M88.4 R192, [R234+0x9000] ;  /* 0x00900000eac0783b */ /* 0x000eaa0000000200 */
[C---:B----4-:R-:W-:Y:S06]  /*11320*/  HMMA.16816.F32 R44, R172.reuse, R196, R44 ;  /* 0x000000c4ac2c723c */ /* 0x050fec000000182c */
[C---:B------:R-:W-:Y:S05]  /*11330*/  HMMA.16816.F32 R48, R172.reuse, R198, R48 ;  /* 0x000000c6ac30723c */ /* 0x040fea0000001830 */
[C---:B------:R-:W-:Y:S01]  /*11340*/  VIADD R196, R237.reuse, 0x1800 ;  /* 0x00001800edc47836 */ /* 0x040fe20000000000 */
[C---:B------:R-:W-:Y:S05]  /*11350*/  HMMA.16816.F32 R52, R172.reuse, R200, R52 ;  /* 0x000000c8ac34723c */ /* 0x040fea0000001834 */
[----:B------:R-:W-:Y:S01]  /*11360*/  LDSM.16.M88.4 R196, [R196] ;  /* 0x00000000c4c4783b */ /* 0x000fe20000000200 */
[C---:B------:R-:W-:Y:S03]  /*11370*/  HMMA.16816.F32 R56, R172.reuse, R202, R56 ;  /* 0x000000caac38723c */ /* 0x040fe60000001838 */
[----:B------:R-:W-:Y:S03]  /*11380*/  LDSM.16.M88.4 R200, [R230] ;  /* 0x00000000e6c8783b */ /* 0x000fe60000000200 */
[C---:B------:R-:W-:Y:S06]  /*11390*/  HMMA.16816.F32 R60, R172.reuse, R204, R60 ;  /* 0x000000ccac3c723c */ /* 0x040fec000000183c */
[C---:B------:R-:W-:Y:S01]  /*113a0*/  HMMA.16816.F32 R64, R172.reuse, R206, R64 ;  /* 0x000000ceac40723c */ /* 0x040fe20000001840 */
[----:B------:R-:W-:Y:S05]  /*113b0*/  LDSM.16.M88.4 R204, [R226] ;  /* 0x00000000e2cc783b */ /* 0x000fea0000000200 */
[C---:B---3--:R-:W-:Y:S06]  /*113c0*/  HMMA.16816.F32 R68, R172.reuse, R168, R68 ;  /* 0x000000a8ac44723c */ /* 0x048fec0000001844 */
[C---:B------:R-:W-:Y:S01]  /*113d0*/  HMMA.16816.F32 R72, R172.reuse, R170, R72 ;  /* 0x000000aaac48723c */ /* 0x040fe20000001848 */
[----:B------:R-:W3:Y:S05]  /*113e0*/  LDSM.16.M88.4 R168, [R234+0x9800] ;  /* 0x00980000eaa8783b */ /* 0x000eea0000000200 */
[C---:B-1----:R-:W-:Y:S06]  /*113f0*/  HMMA.16816.F32 R76, R172.reuse, R176, R76 ;  /* 0x000000b0ac4c723c */ /* 0x042fec000000184c */
[C---:B------:R-:W-:Y:S01]  /*11400*/  HMMA.16816.F32 R80, R172.reuse, R178, R80 ;  /* 0x000000b2ac50723c */ /* 0x040fe20000001850 */
[----:B------:R-:W-:Y:S05]  /*11410*/  LDSM.16.M88.4 R176, [R238] ;  /* 0x00000000eeb0783b */ /* 0x000fea0000000200 */
[C---:B------:R-:W-:Y:S06]  /*11420*/  HMMA.16816.F32 R84, R172.reuse, R180, R84 ;  /* 0x000000b4ac54723c */ /* 0x040fec0000001854 */
[C---:B------:R-:W-:Y:S01]  /*11430*/  HMMA.16816.F32 R88, R172.reuse, R182, R88 ;  /* 0x000000b6ac58723c */ /* 0x040fe20000001858 */
[----:B------:R-:W1:Y:S05]  /*11440*/  LDSM.16.M88.4 R180, [R237] ;  /* 0x00000000edb4783b */ /* 0x000e6a0000000200 */
[C---:B--2---:R-:W-:Y:S06]  /*11450*/  HMMA.16816.F32 R92, R172.reuse, R184, R92 ;  /* 0x000000b8ac5c723c */ /* 0x044fec000000185c */
[C---:B------:R-:W-:Y:S05]  /*11460*/  HMMA.16816.F32 R96, R172.reuse, R186, R96 ;  /* 0x000000baac60723c */ /* 0x040fea0000001860 */
[C---:B------:R-:W-:Y:S01]  /*11470*/  VIADD R184, R237.reuse, 0x800 ;  /* 0x00000800edb87836 */ /* 0x040fe20000000000 */
[C---:B------:R-:W-:Y:S05]  /*11480*/  HMMA.16816.F32 R100, R172.reuse, R208, R100 ;  /* 0x000000d0ac64723c */ /* 0x040fea0000001864 */
[----:B------:R-:W2:Y:S01]  /*11490*/  LDSM.16.M88.4 R184, [R184] ;  /* 0x00000000b8b8783b */ /* 0x000ea20000000200 */
[C---:B------:R-:W-:Y:S03]  /*114a0*/  HMMA.16816.F32 R104, R172.reuse, R210, R104 ;  /* 0x000000d2ac68723c */ /* 0x040fe60000001868 */
[----:B------:R-:W-:Y:S03]  /*114b0*/  LDSM.16.M88.4 R208, [R224] ;  /* 0x00000000e0d0783b */ /* 0x000fe60000000200 */
[C---:B------:R-:W-:Y:S06]  /*114c0*/  HMMA.16816.F32 R108, R172.reuse, R188, R108 ;  /* 0x000000bcac6c723c */ /* 0x040fec000000186c */
[C---:B------:R-:W-:Y:S05]  /*114d0*/  HMMA.16816.F32 R112, R172.reuse, R190, R112 ;  /* 0x000000beac70723c */ /* 0x040fea0000001870 */
[C---:B------:R-:W-:Y:S01]  /*114e0*/  VIADD R188, R237.reuse, 0x1000 ;  /* 0x00001000edbc7836 */ /* 0x040fe20000000000 */
[C---:B------:R-:W-:Y:S05]  /*114f0*/  HMMA.16816.F32 R116, R172.reuse, R192, R116 ;  /* 0x000000c0ac74723c */ /* 0x040fea0000001874 */
[----:B------:R-:W4:Y:S01]  /*11500*/  LDSM.16.M88.4 R188, [R188] ;  /* 0x00000000bcbc783b */ /* 0x000f220000000200 */
[C---:B------:R-:W-:Y:S05]  /*11510*/  HMMA.16816.F32 R120, R172.reuse, R194, R120 ;  /* 0x000000c2ac78723c */ /* 0x040fea0000001878 */
[C---:B------:R-:W-:Y:S01]  /*11520*/  VIADD R192, R237.reuse, 0x2000 ;  /* 0x00002000edc07836 */ /* 0x040fe20000000000 */
[C---:B---3--:R-:W-:Y:S05]  /*11530*/  HMMA.16816.F32 R124, R172.reuse, R168, R124 ;  /* 0x000000a8ac7c723c */ /* 0x048fea000000187c */
[----:B------:R-:W3:Y:S01]  /*11540*/  LDSM.16.M88.4 R192, [R192] ;  /* 0x00000000c0c0783b */ /* 0x000ee20000000200 */
[----:B------:R-:W-:Y:S05]  /*11550*/  HMMA.16816.F32 R128, R172, R170, R128 ;  /* 0x000000aaac80723c */ /* 0x000fea0000001880 */
[C---:B------:R-:W-:Y:S01]  /*11560*/  VIADD R168, R237.reuse, 0x2800 ;  /* 0x00002800eda87836 */ /* 0x040fe20000000000 */
[C---:B-1----:R-:W-:Y:S05]  /*11570*/  HMMA.16816.F32 R4, R176.reuse, R180, R4 ;  /* 0x000000b4b004723c */ /* 0x042fea0000001804 */
[----:B------:R-:W1:Y:S01]  /*11580*/  LDSM.16.M88.4 R168, [R168] ;  /* 0x00000000a8a8783b */ /* 0x000e620000000200 */
[C---:B------:R-:W-:Y:S05]  /*11590*/  HMMA.16816.F32 R8, R176.reuse, R182, R8 ;  /* 0x000000b6b008723c */ /* 0x040fea0000001808 */
[C---:B------:R-:W-:Y:S01]  /*115a0*/  VIADD R172, R237.reuse, 0x3000 ;  /* 0x00003000edac7836 */ /* 0x040fe20000000000 */
[C---:B--2---:R-:W-:Y:S05]  /*115b0*/  HMMA.16816.F32 R12, R176.reuse, R184, R12 ;  /* 0x000000b8b00c723c */ /* 0x044fea000000180c */
[----:B------:R-:W2:Y:S01]  /*115c0*/  LDSM.16.M88.4 R172, [R172] ;  /* 0x00000000acac783b */ /* 0x000ea20000000200 */
[C---:B------:R-:W-:Y:S03]  /*115d0*/  HMMA.16816.F32 R16, R176.reuse, R186, R16 ;  /* 0x000000bab010723c */ /* 0x040fe60000001810 */
[----:B------:R-:W-:Y:S02]  /*115e0*/  LDSM.16.M88.4 R184, [R229] ;  /* 0x00000000e5b8783b */ /* 0x000fe40000000200 */
[----:B------:R-:W-:Y:S01]  /*115f0*/  VIADD R180, R237, 0x3800 ;  /* 0x00003800edb47836 */ /* 0x000fe20000000000 */
[C---:B----4-:R-:W-:Y:S05]  /*11600*/  HMMA.16816.F32 R20, R176.reuse, R188, R20 ;  /* 0x000000bcb014723c */ /* 0x050fea0000001814 */
[----:B------:R-:W4:Y:S01]  /*11610*/  LDSM.16.M88.4 R180, [R180] ;  /* 0x00000000b4b4783b */ /* 0x000f220000000200 */
[C---:B------:R-:W-:Y:S03]  /*11620*/  HMMA.16816.F32 R24, R176.reuse, R190, R24 ;  /* 0x000000beb018723c */ /* 0x040fe60000001818 */
[----:B------:R-:W4:Y:S03]  /*11630*/  LDSM.16.M88.4 R188, [R228] ;  /* 0x00000000e4bc783b */ /* 0x000f260000000200 */
[C---:B------:R-:W-:Y:S06]  /*11640*/  HMMA.16816.F32 R28, R176.reuse, R196, R28 ;  /* 0x000000c4b01c723c */ /* 0x040fec000000181c */
[C---:B------:R-:W-:Y:S01]  /*11650*/  HMMA.16816.F32 R32, R176.reuse, R198, R32 ;  /* 0x000000c6b020723c */ /* 0x040fe20000001820 */
[----:B------:R-:W4:Y:S05]  /*11660*/  LDSM.16.M88.4 R196, [R227] ;  /* 0x00000000e3c4783b */ /* 0x000f2a0000000200 */
[C---:B---3--:R-:W-:Y:S06]  /*11670*/  HMMA.16816.F32 R36, R176.reuse, R192, R36 ;  /* 0x000000c0b024723c */ /* 0x048fec0000001824 */
[C---:B------:R-:W-:Y:S01]  /*11680*/  HMMA.16816.F32 R40, R176.reuse, R194, R40 ;  /* 0x000000c2b028723c */ /* 0x040fe20000001828 */
[----:B------:R-:W3:Y:S05]  /*11690*/  LDSM.16.M88.4 R192, [R225] ;  /* 0x00000000e1c0783b */ /* 0x000eea0000000200 */
[C---:B-1----:R-:W-:Y:S06]  /*116a0*/  HMMA.16816.F32 R44, R176.reuse, R168, R44 ;  /* 0x000000a8b02c723c */ /* 0x042fec000000182c */
[C---:B------:R-:W-:Y:S01]  /*116b0*/  HMMA.16816.F32 R48, R176.reuse, R170, R48 ;  /* 0x000000aab030723c */ /* 0x040fe20000001830 */
[----:B------:R-:W1:Y:S05]  /*116c0*/  LDSM.16.M88.4 R168, [R167] ;  /* 0x00000000a7a8783b */ /* 0x000e6a0000000200 */
[C---:B--2---:R-:W-:Y:S06]  /*116d0*/  HMMA.16816.F32 R52, R176.reuse, R172, R52 ;  /* 0x000000acb034723c */ /* 0x044fec0000001834 */
[C---:B------:R-:W-:Y:S01]  /*116e0*/  HMMA.16816.F32 R56, R176.reuse, R174, R56 ;  /* 0x000000aeb038723c */ /* 0x040fe20000001838 */
[----:B------:R-:W2:Y:S05]  /*116f0*/  LDSM.16.M88.4 R172, [R166+0x800] ;  /* 0x00080000a6ac783b */ /* 0x000eaa0000000200 */
        /* <DEDUP_REMOVED lines=20> */
[----:B------:R-:W-:Y:S05]  /*11840*/  LDSM.16.M88.4 R192, [R166+0x3800] ;  /* 0x00380000a6c0783b */ /* 0x000fea0000000200 */
[C---:B------:R-:W-:Y:S06]  /*11850*/  HMMA.16816.F32 R116, R176.reuse, R208, R116 ;  /* 0x000000d0b074723c */ /* 0x040fec0000001874 */
[C---:B------:R-:W-:Y:S01]  /*11860*/  HMMA.16816.F32 R120, R176.reuse, R210, R120 ;  /* 0x000000d2b078723c */ /* 0x040fe20000001878 */
[----:B------:R-:W-:Y:S05]  /*11870*/  LDSM.16.M88.4 R208, [R166+0x6800] ;  /* 0x00680000a6d0783b */ /* 0x000fea0000000200 */
[C---:B-1----:R-:W-:Y:S06]  /*11880*/  HMMA.16816.F32 R124, R176.reuse, R168, R124 ;  /* 0x000000a8b07c723c */ /* 0x042fec000000187c */
[----:B------:R-:W-:Y:S01]  /*11890*/  HMMA.16816.F32 R128, R176, R170, R128 ;  /* 0x000000aab080723c */ /* 0x000fe20000001880 */
[----:B------:R-:W1:Y:S04]  /*118a0*/  LDSM.16.M88.4 R168, [R166+0x2000] ;  /* 0x00200000a6a8783b */ /* 0x000e680000000200 */
[----:B------:R-:W3:Y:S01]  /*118b0*/  LDSM.16.M88.4 R176, [R166+0x2800] ;  /* 0x00280000a6b0783b */ /* 0x000ee20000000200 */
[C---:B------:R-:W-:Y:S06]  /*118c0*/  HMMA.16816.F32 R4, R212.reuse, R216, R4 ;  /* 0x000000d8d404723c */ /* 0x040fec0000001804 */
[C---:B------:R-:W-:Y:S01]  /*118d0*/  HMMA.16816.F32 R8, R212.reuse, R218, R8 ;  /* 0x000000dad408723c */ /* 0x040fe20000001808 */
[----:B------:R-:W-:Y:S05]  /*118e0*/  LDSM.16.M88.4 R216, [R166+0x7000] ;  /* 0x00700000a6d8783b */ /* 0x000fea0000000200 */
[C---:B--2---:R-:W-:Y:S06]  /*118f0*/  HMMA.16816.F32 R12, R212.reuse, R172, R12 ;  /* 0x000000acd40c723c */ /* 0x044fec000000180c */
[C---:B------:R-:W-:Y:S01]  /*11900*/  HMMA.16816.F32 R16, R212.reuse, R174, R16 ;  /* 0x000000aed410723c */ /* 0x040fe20000001810 */
[----:B------:R-:W2:Y:S05]  /*11910*/  LDSM.16.M88.4 R172, [R166+0x4000] ;  /* 0x00400000a6ac783b */ /* 0x000eaa0000000200 */
[C---:B----4-:R-:W-:Y:S06]  /*11920*/  HMMA.16816.F32 R20, R212.reuse, R180, R20 ;  /* 0x000000b4d414723c */ /* 0x050fec0000001814 */
[C---:B------:R-:W-:Y:S01]  /*11930*/  HMMA.16816.F32 R24, R212.reuse, R182, R24 ;  /* 0x000000b6d418723c */ /* 0x040fe20000001818 */
[----:B------:R-:W4:Y:S01]  /*11940*/  LDSM.16.M88.4 R180, [R166+0x6000] ;  /* 0x00600000a6b4783b */ /* 0x000f220000000200 */
[----:B------:R-:W-:Y:S04]  /*11950*/  DEPBAR.LE SB0, 0x0 ;  /* 0x000080000000791a */ /* 0x000fe80000000000 */
[C---:B------:R-:W-:Y:S01]  /*11960*/  HMMA.16816.F32 R28, R212.reuse, R184, R28 ;  /* 0x000000b8d41c723c */ /* 0x040fe2000000181c */
[----:B------:R-:W-:Y:S05]  /*11970*/  BAR.SYNC.DEFER_BLOCKING 0x0 ;  /* 0x0000000000007b1d */ /* 0x000fea0000010000 */
[C---:B------:R-:W-:Y:S06]  /*11980*/  HMMA.16816.F32 R32, R212.reuse, R186, R32 ;  /* 0x000000bad420723c */ /* 0x040fec0000001820 */
[C---:B-1----:R-:W-:Y:S06]  /*11990*/  HMMA.16816.F32 R36, R212.reuse, R168, R36 ;  /* 0x000000a8d424723c */ /* 0x042fec0000001824 */
        /* <DEDUP_REMOVED lines=94> */
.L_x_3501:
        /* <DEDUP_REMOVED lines=54> */
.L_x_3500:
[----:B---3--:R-:W-:Y:S01]  /*122e0*/  FMNMX.FTZ R168, R4, R164, !PT ;  /* 0x000000a404a87209 */ /* 0x008fe20007810000 */
[----:B------:R-:W2:Y:S01]  /*122f0*/  LDL.LU R200, [R1+0x8] ;  /* 0x0000080001c87983 */ /* 0x000ea20000300800 */
[----:B------:R-:W-:Y:S01]  /*12300*/  FMNMX.FTZ R0, R6, R3, !PT ;  /* 0x0000000306007209 */ /* 0x000fe20007810000 */
[----:B------:R-:W-:Y:S01]  /*12310*/  UISETP.GT.AND UP0, UPT, UR21, UR5, UPT ;  /* 0x000000051500728c */ /* 0x000fe2000bf04270 */
[----:B------:R-:W-:Y:S01]  /*12320*/  FMNMX.FTZ R168, R5, R168, !PT ;  /* 0x000000a805a87209 */ /* 0x000fe20007810000 */
[----:B------:R-:W3:Y:S01]  /*12330*/  LDL.LU R199, [R1+0x4] ;  /* 0x0000040001c77983 */ /* 0x000ee20000300800 */
        /* <DEDUP_REMOVED lines=823> */
.L_x_3498:
[----:B------:R-:W3:Y:S01]  /*156b0*/  LDL.LU R5, [R1+0x8] ;  /* 0x0000080001057983 */ /* 0x000ee20000300800 */
[----:B------:R-:W1:Y:S01]  /*156c0*/  S2R R3, SR_TID.X ;  /* 0x0000000000037919 */ /* 0x000e620000002100 */
[C---:B------:R-:W-:Y:S01]  /*156d0*/  LEA.HI R12, R247.reuse, R247, RZ, 0x1 ;  /* 0x000000f7f70c7211 */ /* 0x040fe200078f08ff */
[----:B------:R-:W4:Y:S01]  /*156e0*/  S2UR UR5, SR_CgaCtaId ;  /* 0x00000000000579c3 */ /* 0x000f220000008800 */
[----:B--2---:R-:W2:Y:S01]  /*156f0*/  LDL.LU R4, [R1+0x4] ;  /* 0x0000040001047983 */ /* 0x004ea20000300800 */
[----:B------:R-:W-:Y:S02]  /*15700*/  MOV R8, 0x3f800000 ;  /* 0x3f80000000087802 */ /* 0x000fe40000000f00 */
[C---:B------:R-:W-:Y:S01]  /*15710*/  IMAD.SHL.U32 R13, R12.reuse, 0x4, RZ ;  /* 0x000000040c0d7824 */ /* 0x040fe200078e00ff */
[----:B------:R-:W-:Y:S01]  /*15720*/  LOP3.LUT R12, R12, 0xffffffe, RZ, 0xc0, !PT ;  /* 0x0ffffffe0c0c7812 */ /* 0x000fe200078ec0ff */
[----:B------:R-:W-:Y:S01]  /*15730*/  UMOV UR4, 0x400 ;  /* 0x0000040000047882 */ /* 0x000fe20000000000 */
[----:B------:R-:W5:Y:S01]  /*15740*/  S2R R40, SR_CTAID.X ;  /* 0x0000000000287919 */ /* 0x000f620000002500 */
[----:B------:R-:W2:Y:S01]  /*15750*/  LDC R41, c[0x0][0x270] ;  /* 0x00009c00ff297b82 */ /* 0x000ea20000000800 */
[----:B------:R-:W-:Y:S01]  /*15760*/  IADD3 R12, R247, -R12, RZ ;  /* 0x8000000cf70c7210 */ /* 0x000fe20007ffe0ff */
[----:B------:R-:W-:Y:S01]  /*15770*/  BSSY B0, `(.L_x_3503) ;  /* 0x00000a0000007945 */ /* 0x000fe20003800000 */
[----:B----4-:R-:W-:-:S05]  /*15780*/  ULEA UR5, UR5, UR4, 0x18 ;  /* 0x0000000405057291 */ /* 0x010fca000f8ec03f */
[----:B------:R-:W4:Y:S01]  /*15790*/  S2UR UR4, SR_CTAID.Z ;  /* 0x00000000000479c3 */ /* 0x000f220000002700 */
[----:B-1----:R-:W-:-:S04]  /*157a0*/  SHF.R.S32.HI R10, RZ, 0x1f, R3 ;  /* 0x0000001fff0a7819 */ /* 0x002fc80000011403 */
[CC--:B------:R-:W-:Y:S02]  /*157b0*/  LEA.HI R11, R10.reuse, R3.reuse, RZ, 0x2 ;  /* 0x000000030a0b7211 */ /* 0x0c0fe400078f10ff */
[----:B------:R-:W-:Y:S02]  /*157c0*/  LEA.HI R10, R10, R3, RZ, 0x5 ;  /* 0x000000030a0a7211 */ /* 0x000fe400078f28ff */
[--C-:B------:R-:W-:Y:S02]  /*157d0*/  SHF.R.S32.HI R9, RZ, 0x2, R11.reuse ;  /* 0x00000002ff097819 */ /* 0x100fe4000001140b */
[----:B------:R-:W-:Y:S02]  /*157e0*/  SHF.R.S32.HI R14, RZ, 0x1f, R11 ;  /* 0x0000001fff0e7819 */ /* 0x000fe4000001140b */
[----:B-----5:R-:W-:Y:S02]  /*157f0*/  SHF.L.U32 R40, R40, 0x6, RZ ;  /* 0x0000000628287819 */ /* 0x020fe400000006ff */
[----:B------:R-:W-:-:S04]  /*15800*/  LEA.HI R14, R14, R9, RZ, 0x3 ;  /* 0x000000090e0e7211 */ /* 0x000fc800078f18ff */
[----:B------:R-:W-:-:S04]  /*15810*/  LOP3.LUT R14, R14, 0xfffffff8, RZ, 0xc0, !PT ;  /* 0xfffffff80e0e7812 */ /* 0x000fc800078ec0ff */
[----:B------:R-:W-:-:S04]  /*15820*/  IADD3 R9, R9, -R14, RZ ;  /* 0x8000000e09097210 */ /* 0x000fc80007ffe0ff */
[----:B------:R-:W-:Y:S01]  /*15830*/  LOP3.LUT R14, R9, 0x1, RZ, 0xc0, !PT ;  /* 0x00000001090e7812 */ /* 0x000fe200078ec0ff */
[----:B------:R-:W-:Y:S06]  /*15840*/  BAR.SYNC.DEFER_BLOCKING 0x0 ;  /* 0x0000000000007b1d */ /* 0x000fec0000010000 */
[----:B---3--:R-:W1:Y:S04]  /*15850*/  SHFL.BFLY PT, R7, R5, 0x2, 0x1f ;  /* 0x0c401f0005077f89 */ /* 0x008e6800000e0000 */
        /* <DEDUP_REMOVED lines=9> */
[----:B------:R-:W-:-:S04]  /*158f0*/  IMAD.SHL.U32 R6, R242, 0x40, RZ ;  /* 0x00000040f2067824 */ /* 0x000fc800078e00ff */
[----:B------:R-:W-:Y:S02]  /*15900*/  FSETP.NE.FTZ.AND P3, PT, R4, RZ, PT ;  /* 0x000000ff0400720b */ /* 0x000fe40003f75000 */
[----:B------:R-:W-:Y:S02]  /*15910*/  LOP3.LUT R6, R6, 0x1c0, RZ, 0xc0, !PT ;  /* 0x000001c006067812 */ /* 0x000fe400078ec0ff */
[----:B------:R-:W-:-:S03]  /*15920*/  R2P PR, R9, 0x6 ;  /* 0x0000000609007804 */ /* 0x000fc60000000000 */
[----:B------:R-:W1:Y:S01]  /*15930*/  @P4 MUFU.RCP R8, R5 ;  /* 0x0000000500084308 */ /* 0x000e620000001000 */
[----:B------:R-:W-:Y:S01]  /*15940*/  LOP3.LUT R13, R6, 0x38, R13, 0xf8, !PT ;  /* 0x00000038060d7812 */ /* 0x000fe200078ef80d */
[----:B------:R-:W2:Y:S01]  /*15950*/  @P4 LDC R45, c[0x0][0x2e8] ;  /* 0x0000ba00ff2d4b82 */ /* 0x000ea20000000800 */
[----:B------:R-:W-:Y:S02]  /*15960*/  SHF.R.U32.HI R6, RZ, 0x3, R6 ;  /* 0x00000003ff067819 */ /* 0x000fe40000011606 */
[----:B------:R-:W-:Y:S02]  /*15970*/  ISETP.NE.U32.AND P0, PT, R14, 0x1, PT ;  /* 0x000000010e00780c */ /* 0x000fe40003f05070 */
[----:B------:R-:W-:Y:S01]  /*15980*/  LOP3.LUT R6, R13, R6, RZ, 0x3c, !PT ;  /* 0x000000060d067212 */ /* 0x000fe200078e3cff */
[----:B------:R-:W3:Y:S01]  /*15990*/  @P3 MUFU.RCP R7, R4 ;  /* 0x0000000400073308 */ /* 0x000ee20000001000 */
[----:B------:R-:W-:Y:S01]  /*159a0*/  SHF.L.U32 R13, R9, 0x6, RZ ;  /* 0x00000006090d7819 */ /* 0x000fe200000006ff */
[----:B------:R-:W5:Y:S01]  /*159b0*/  @P3 LDC R44, c[0x0][0x2e8] ;  /* 0x0000ba00ff2c3b82 */ /* 0x000f620000000800 */
[----:B------:R-:W4:Y:S01]  /*159c0*/  S2R R9, SR_TID.X ;  /* 0x0000000000097919 */ /* 0x000f220000002100 */
[----:B------:R-:W-:Y:S01]  /*159d0*/  IMAD R6, R12, 0x4, R6 ;  /* 0x000000040c067824 */ /* 0x000fe200078e0206 */
[----:B------:R-:W-:-:S02]  /*159e0*/  LOP3.LUT R12, R11, 0x1ffffffc, RZ, 0xc0, !PT ;  /* 0x1ffffffc0b0c7812 */ /* 0x000fc400078ec0ff */
[----:B------:R-:W-:Y:S01]  /*159f0*/  SHF.R.S32.HI R11, RZ, 0x5, R10 ;  /* 0x00000005ff0b7819 */ /* 0x000fe2000001140a */
[----:B------:R-:W4:Y:S01]  /*15a00*/  @P4 MUFU.LG2 R5, R5 ;  /* 0x0000000500054308 */ /* 0x000f220000000c00 */
[----:B------:R-:W-:Y:S01]  /*15a10*/  LOP3.LUT R13, R13, 0x1c0, RZ, 0xc0, !PT ;  /* 0x000001c00d0d7812 */ /* 0x000fe200078ec0ff */
[----:B------:R-:W-:Y:S02]  /*15a20*/  IMAD.IADD R12, R3, 0x1, -R12 ;  /* 0x00000001030c7824 */ /* 0x000fe400078e0a0c */
[C---:B-1----:R-:W-:Y:S01]  /*15a30*/  FMUL.FTZ R160, R8.reuse, R160 ;  /* 0x000000a008a07220 */ /* 0x042fe20000410000 */
[C---:B------:R-:W-:Y:S01]  /*15a40*/  FMUL.FTZ R161, R8.reuse, R161 ;  /* 0x000000a108a17220 */ /* 0x040fe20000410000 */
[----:B------:R-:W-:Y:S01]  /*15a50*/  LEA.HI R13, R13, R13, RZ, 0x1d ;  /* 0x0000000d0d0d7211 */ /* 0x000fe200078fe8ff */
[----:B------:R-:W-:Y:S02]  /*15a60*/  IMAD R12, R11, 0x200, R12 ;  /* 0x000002000b0c7824 */ /* 0x000fe400078e020c */
[C---:B------:R-:W-:Y:S01]  /*15a70*/  FMUL.FTZ R156, R8.reuse, R156 ;  /* 0x0000009c089c7220 */ /* 0x040fe20000410000 */
[C---:B------:R-:W-:Y:S01]  /*15a80*/  FMUL.FTZ R157, R8.reuse, R157 ;  /* 0x0000009d089d7220 */ /* 0x040fe20000410000 */
[C---:B------:R-:W-:Y:S01]  /*15a90*/  FMUL.FTZ R152, R8.reuse, R152 ;  /* 0x0000009808987220 */ /* 0x040fe20000410000 */
[----:B------:R-:W-:Y:S01]  /*15aa0*/  FMUL.FTZ R153, R8, R153 ;  /* 0x0000009908997220 */ /* 0x000fe20000410000 */
[----:B------:R-:W-:Y:S01]  /*15ab0*/  LEA R13, R12, R13, 0x1 ;  /* 0x0000000d0c0d7211 */ /* 0x000fe200078e08ff */
[----:B------:R-:W-:-:S02]  /*15ac0*/  IMAD.MOV.U32 R12, RZ, RZ, 0x20 ;  /* 0x00000020ff0c7424 */ /* 0x000fc400078e00ff */
[C---:B------:R-:W-:Y:S01]  /*15ad0*/  FMUL.FTZ R148, R8.reuse, R148 ;  /* 0x0000009408947220 */ /* 0x040fe20000410000 */
[C---:B------:R-:W-:Y:S01]  /*15ae0*/  FMUL.FTZ R149, R8.reuse, R149 ;  /* 0x0000009508957220 */ /* 0x040fe20000410000 */
[----:B------:R-:W-:Y:S01]  /*15af0*/  LEA R13, R13, UR5, 0x2 ;  /* 0x000000050d0d7c11 */ /* 0x000fe2000f8e10ff */
        /* <DEDUP_REMOVED lines=8> */
[----:B------:R-:W-:Y:S01]  /*15b80*/  SEL R12, R12, 0xffffffe0, P0 ;  /* 0xffffffe00c0c7807 */ /* 0x000fe20000000000 */
[----:B------:R-:W-:Y:S01]  /*15b90*/  VIADD R14, R13, 0x80 ;  /* 0x000000800d0e7836 */ /* 0x000fe20000000000 */
[----:B------:R-:W-:Y:S01]  /*15ba0*/  MOV R8, 0x40 ;  /* 0x0000004000087802 */ /* 0x000fe20000000f00 */
        /* <DEDUP_REMOVED lines=16> */
[C---:B------:R-:W-:Y:S01]  /*15cb0*/  @P2 IADD3 R14, R13.reuse, -0x80, RZ ;  /* 0xffffff800d0e2810 */ /* 0x040fe20007ffe0ff */
[C---:B------:R-:W-:Y:S01]  /*15cc0*/  IMAD.IADD R7, R13.reuse, 0x1, R12 ;  /* 0x000000010d077824 */ /* 0x040fe200078e020c */
[----:B------:R-:W-:Y:S01]  /*15cd0*/  SEL R8, R8, 0xffffffc0, !P1 ;  /* 0xffffffc008087807 */ /* 0x000fe20004800000 */
[----:B------:R-:W-:Y:S01]  /*15ce0*/  STS.64 [R13], R160 ;  /* 0x000000a00d007388 */ /* 0x000fe20000000a00 */
[----:B------:R-:W-:Y:S01]  /*15cf0*/  LEA R42, R6, UR5, 0x2 ;  /* 0x00000005062a7c11 */ /* 0x000fe2000f8e10ff */
[----:B------:R-:W-:Y:S01]  /*15d00*/  IMAD.IADD R12, R12, 0x1, R14 ;  /* 0x000000010c0c7824 */ /* 0x000fe200078e020e */
[-C--:B------:R-:W-:Y:S01]  /*15d10*/  IADD3 R15, R13, R8.reuse, RZ ;  /* 0x000000080d0f7210 */ /* 0x080fe20007ffe0ff */
[----:B------:R-:W-:Y:S01]  /*15d20*/  STS.64 [R13+0x800], R162 ;  /* 0x000800a20d007388 */ /* 0x000fe20000000a00 */
[----:B------:R-:W-:Y:S01]  /*15d30*/  IADD3 R16, R7, R8, RZ ;  /* 0x0000000807107210 */ /* 0x000fe20007ffe0ff */
[----:B------:R-:W1:Y:S01]  /*15d40*/  @P3 MUFU.LG2 R4, R4 ;  /* 0x0000000400043308 */ /* 0x000e620000000c00 */
[----:B----4-:R-:W-:Y:S01]  /*15d50*/  SHF.R.S32.HI R43, RZ, 0x1f, R9 ;  /* 0x0000001fff2b7819 */ /* 0x010fe20000011409 */
[----:B------:R-:W-:Y:S01]  /*15d60*/  STS.64 [R7], R156 ;  /* 0x0000009c07007388 */ /* 0x000fe20000000a00 */
[----:B------:R-:W-:Y:S01]  /*15d70*/  LOP3.LUT R10, R10, 0xffffffe0, RZ, 0xc0, !PT ;  /* 0xffffffe00a0a7812 */ /* 0x000fe200078ec0ff */
[----:B------:R-:W-:Y:S01]  /*15d80*/  @P4 FMUL.FTZ R5, R5, 0.69314718246459960938 ;  /* 0x3f31721805054820 */ /* 0x000fe20000410000 */
[----:B------:R-:W-:Y:S01]  /*15d90*/  LEA.HI R43, R43, R9, RZ, 0x5 ;  /* 0x000000092b2b7211 */ /* 0x000fe200078f28ff */
[----:B------:R3:W-:Y:S01]  /*15da0*/  STS.64 [R7+0x800], R158 ;  /* 0x0008009e07007388 */ /* 0x0007e20000000a00 */
[----:B------:R-:W-:-:S02]  /*15db0*/  SHF.R.S32.HI R46, RZ, 0x1f, R11 ;  /* 0x0000001fff2e7819 */ /* 0x000fc4000001140b */
[----:B------:R-:W-:Y:S01]  /*15dc0*/  LOP3.LUT R43, R43, 0xffffffe0, RZ, 0xc0, !PT ;  /* 0xffffffe02b2b7812 */ /* 0x000fe200078ec0ff */
[----:B------:R-:W-:Y:S01]  /*15dd0*/  STS.64 [R15], R152 ;  /* 0x000000980f007388 */ /* 0x000fe20000000a00 */
[----:B------:R-:W-:Y:S02]  /*15de0*/  IADD3 R10, -R10, R3, RZ ;  /* 0x000000030a0a7210 */ /* 0x000fe40007ffe1ff */
[----:B------:R-:W-:Y:S01]  /*15df0*/  LEA.HI R46, R46, R11, RZ, 0x2 ;  /* 0x0000000b2e2e7211 */ /* 0x000fe200078f10ff */
[----:B------:R-:W-:Y:S01]  /*15e00*/  STS.64 [R15+0x800], R154 ;  /* 0x0008009a0f007388 */ /* 0x000fe20000000a00 */
[----:B------:R-:W-:Y:S01]  /*15e10*/  IMAD.IADD R43, R9, 0x1, -R43 ;  /* 0x00000001092b7824 */ /* 0x000fe200078e0a2b */
[----:B------:R-:W-:Y:S01]  /*15e20*/  LOP3.LUT P0, RZ, R10, 0x3, RZ, 0xc0, !PT ;  /* 0x000000030aff7812 */ /* 0x000fe2000780c0ff */
[----:B-1----:R-:W-:Y:S01]  /*15e30*/  @P3 FMUL.FTZ R4, R4, 0.69314718246459960938 ;  /* 0x3f31721804043820 */ /* 0x002fe20000410000 */
[----:B------:R-:W-:Y:S01]  /*15e40*/  STS.64 [R16], R148 ;  /* 0x0000009410007388 */ /* 0x000fe20000000a00 */
[----:B------:R-:W-:-:S02]  /*15e50*/  LOP3.LUT R46, R46, 0xffffffc, RZ, 0xc0, !PT ;  /* 0x0ffffffc2e2e7812 */ /* 0x000fc400078ec0ff */
[----:B------:R-:W-:Y:S01]  /*15e60*/  SHF.R.S32.HI R9, RZ, 0x1f, R43 ;  /* 0x0000001fff097819 */ /* 0x000fe2000001142b */
[----:B------:R-:W-:Y:S01]  /*15e70*/  STS.64 [R16+0x800], R150 ;  /* 0x0008009610007388 */ /* 0x000fe20000000a00 */
[----:B------:R-:W-:Y:S02]  /*15e80*/  IADD3 R3, RZ, -UR13, RZ ;  /* 0x8000000dff037c10 */ /* 0x000fe4000fffe0ff */
[----:B------:R-:W-:Y:S01]  /*15e90*/  LEA.HI R9, R9, R43, RZ, 0x2 ;  /* 0x0000002b09097211 */ /* 0x000fe200078f10ff */
[----:B------:R-:W-:Y:S01]  /*15ea0*/  STS.64 [R14], R144 ;  /* 0x000000900e007388 */ /* 0x000fe20000000a00 */
[----:B------:R-:W-:Y:S01]  /*15eb0*/  IADD3 R46, R11, -R46, RZ ;  /* 0x8000002e0b2e7210 */ /* 0x000fe20007ffe0ff */
[----:B------:R-:W-:Y:S01]  /*15ec0*/  IMAD R3, R41, R3, UR4 ;  /* 0x0000000429037e24 */ /* 0x000fe2000f8e0203 */
[----:B------:R-:W-:Y:S01]  /*15ed0*/  SHF.R.S32.HI R9, RZ, 0x2, R9 ;  /* 0x00000002ff097819 */ /* 0x000fe20000011409 */
[----:B------:R-:W-:Y:S01]  /*15ee0*/  STS.64 [R14+0x800], R146 ;  /* 0x000800920e007388 */ /* 0x000fe20000000a00 */
[----:B------:R-:W-:Y:S01]  /*15ef0*/  MOV R10, 0xff800000 ;  /* 0xff800000000a7802 */ /* 0x000fe20000000f00 */
[----:B-----5:R-:W-:Y:S01]  /*15f00*/  @P3 FFMA.FTZ R10, R0, R44, R4 ;  /* 0x0000002c000a3223 */ /* 0x020fe20000010004 */
[C---:B---3--:R-:W-:Y:S01]  /*15f10*/  IADD3 R7, R8.reuse, R14, RZ ;  /* 0x0000000e08077210 */ /* 0x048fe20007ffe0ff */
[----:B------:R-:W-:Y:S01]  /*15f20*/  STS.64 [R12], R140 ;  /* 0x0000008c0c007388 */ /* 0x000fe20000000a00 */
[----:B------:R-:W-:Y:S01]  /*15f30*/  IADD3 R8, R8, R12, RZ ;  /* 0x0000000c08087210 */ /* 0x000fe20007ffe0ff */
[----:B------:R-:W-:Y:S01]  /*15f40*/  IMAD R9, R46, 0x10, R9 ;  /* 0x000000102e097824 */ /* 0x000fe200078e0209 */
[----:B------:R-:W-:Y:S01]  /*15f50*/  SHF.L.U32 R46, R247, 0x2, RZ ;  /* 0x00000002f72e7819 */ /* 0x000fe200000006ff */
[----:B------:R-:W-:Y:S03]  /*15f60*/  STS.64 [R12+0x800], R142 ;  /* 0x0008008e0c007388 */ /* 0x000fe60000000a00 */
[----:B------:R-:W-:Y:S01]  /*15f70*/  SHF.R.S32.HI R47, RZ, 0x1f, R46 ;  /* 0x0000001fff2f7819 */ /* 0x000fe2000001142e */
[----:B------:R-:W-:Y:S04]  /*15f80*/  STS.64 [R7], R136 ;  /* 0x0000008807007388 */ /* 0x000fe80000000a00 */
[----:B------:R1:W-:Y:S04]  /*15f90*/  STS.64 [R7+0x800], R138 ;  /* 0x0008008a07007388 */ /* 0x0003e80000000a00 */
[----:B------:R-:W-:Y:S04]  /*15fa0*/  STS.64 [R8], R132 ;  /* 0x0000008408007388 */ /* 0x000fe80000000a00 */
[----:B------:R3:W-:Y:S01]  /*15fb0*/  STS.64 [R8+0x800], R134 ;  /* 0x0008008608007388 */ /* 0x0007e20000000a00 */
[----:B------:R-:W-:Y:S08]  /*15fc0*/  BAR.SYNC.DEFER_BLOCKING 0x0 ;  /* 0x0000000000007b1d */ /* 0x000ff00000010000 */
[----:B-1----:R-:W1:Y:S01]  /*15fd0*/  LDC.64 R6, c[0x0][0x2c0] ;  /* 0x0000b000ff067b82 */ /* 0x002e620000000a00 */
[----:B---3--:R-:W1:Y:S01]  /*15fe0*/  S2R R8, SR_CTAID.Y ;  /* 0x0000000000087919 */ /* 0x008e620000002600 */
[----:B------:R3:W4:Y:S04]  /*15ff0*/  LDS.128 R36, [R42] ;  /* 0x000000002a247984 */ /* 0x0007280000000c00 */
[----:B------:R3:W3:Y:S04]  /*16000*/  LDS.128 R32, [R42+0x800] ;  /* 0x000800002a207984 */ /* 0x0006e80000000c00 */
[----:B------:R1:W3:Y:S04]  /*16010*/  LDS.128 R28, [R42+0x1000] ;  /* 0x001000002a1c7984 */ /* 0x0002e80000000c00 */
[----:B------:R1:W3:Y:S04]  /*16020*/  LDS.128 R24, [R42+0x1800] ;  /* 0x001800002a187984 */ /* 0x0002e80000000c00 */
[----:B------:R1:W3:Y:S04]  /*16030*/  LDS.128 R20, [R42+0x2000] ;  /* 0x002000002a147984 */ /* 0x0002e80000000c00 */
[----:B------:R2:W3:Y:S04]  /*16040*/  LDS.128 R16, [R42+0x2800] ;  /* 0x002800002a107984 */ /* 0x0004e80000000c00 */
[----:B------:R3:W3:Y:S01]  /*16050*/  LDS.128 R12, [R42+0x3000] ;  /* 0x003000002a0c7984 */ /* 0x0006e20000000c00 */
[----:B-1----:R-:W-:-:S02]  /*16060*/  IMAD R6, R8, R6, UR13 ;  /* 0x0000000d08067e24 */ /* 0x002fc4000f8e0206 */
[----:B------:R-:W-:Y:S02]  /*16070*/  IMAD.MOV.U32 R8, RZ, RZ, -0x800000 ;  /* 0xff800000ff087424 */ /* 0x000fe400078e00ff */
[----:B--2---:R-:W-:Y:S01]  /*16080*/  @P4 FFMA.FTZ R8, R2, R45, R5 ;  /* 0x0000002d02084223 */ /* 0x004fe20000010005 */
[----:B------:R-:W-:-:S04]  /*16090*/  IMAD R3, R6, R41, R3 ;  /* 0x0000002906037224 */ /* 0x000fc800078e0203 */
[----:B------:R-:W-:Y:S01]  /*160a0*/  IMAD R3, R3, R7, R40 ;  /* 0x0000000703037224 */ /* 0x000fe200078e0228 */
[----:B----4-:R-:W-:Y:S06]  /*160b0*/  @P0 BRA `(.L_x_3504) ;  /* 0x00000000002c0947 */ /* 0x010fec0003800000 */
        /* <DEDUP_REMOVED lines=11> */
.L_x_3504:
[----:B------:R-:W-:Y:S05]  /*16170*/  BSYNC B0 ;  /* 0x0000000000007941 */ /* 0x000fea0003800000 */
.L_x_3503:
[----:B------:R-:W-:Y:S01]  /*16180*/  ULDC UR4, c[0x0][0x2dc] ;  /* 0x0000b70000047ab9 */ /* 0x000fe20000000800 */
[----:B---3--:R-:W2:Y:S01]  /*16190*/  LDS.128 R40, [R42+0x3800] ;  /* 0x003800002a287984 */ /* 0x008ea20000000c00 */
[C---:B------:R-:W-:Y:S01]  /*161a0*/  IMAD.WIDE R46, R242.reuse, 0x40, R46 ;  /* 0x00000040f22e7825 */ /* 0x040fe200078e022e */
[----:B------:R-:W-:-:S03]  /*161b0*/  ISETP.GE.AND P6, PT, R242, UR20, PT ;  /* 0x00000014f2007c0c */ /* 0x000fc6000bfc6270 */
[----:B------:R-:W-:Y:S01]  /*161c0*/  IMAD R3, R3, UR4, RZ ;  /* 0x0000000403037c24 */ /* 0x000fe2000f8e02ff */
[----:B------:R-:W-:Y:S01]  /*161d0*/  ULDC.64 UR4, c[0x0][0x288] ;  /* 0x0000a20000047ab9 */ /* 0x000fe20000000a00 */
[C---:B-1----:R-:W-:Y:S02]  /*161e0*/  VIADD R4, R242.reuse, 0x8 ;  /* 0x00000008f2047836 */ /* 0x042fe40000000000 */
[C---:B------:R-:W-:Y:S01]  /*161f0*/  VIADD R2, R242.reuse, 0x10 ;  /* 0x00000010f2027836 */ /* 0x040fe20000000000 */
[C---:B------:R-:W-:Y:S01]  /*16200*/  IADD3 R5, P0, R3.reuse, R46, RZ ;  /* 0x0000002e03057210 */ /* 0x040fe20007f1e0ff */
[----:B------:R-:W-:Y:S01]  /*16210*/  VIADD R0, R242, 0x18 ;  /* 0x00000018f2007836 */ /* 0x000fe20000000000 */
[----:B------:R-:W-:Y:S02]  /*16220*/  ISETP.GE.AND P5, PT, R4, UR20, PT ;  /* 0x0000001404007c0c */ /* 0x000fe4000bfa6270 */
[----:B------:R-:W-:Y:S01]  /*16230*/  LEA.HI.X.SX32 R4, R3, R47, 0x1, P0 ;  /* 0x0000002f03047211 */ /* 0x000fe200000f0eff */
[----:B------:R-:W-:Y:S01]  /*16240*/  VIADD R3, R242, 0x20 ;  /* 0x00000020f2037836 */ /* 0x000fe20000000000 */
[----:B------:R-:W-:-:S02]  /*16250*/  LEA R6, P0, R5, UR4, 0x2 ;  /* 0x0000000405067c11 */ /* 0x000fc4000f8010ff */
[----:B------:R-:W-:Y:S01]  /*16260*/  ISETP.GE.AND P4, PT, R2, UR20, PT ;  /* 0x0000001402007c0c */ /* 0x000fe2000bf86270 */
[----:B------:R-:W-:Y:S01]  /*16270*/  VIADD R2, R242, 0x28 ;  /* 0x00000028f2027836 */ /* 0x000fe20000000000 */
[----:B------:R-:W-:Y:S01]  /*16280*/  ISETP.GE.AND P3, PT, R0, UR20, PT ;  /* 0x0000001400007c0c */ /* 0x000fe2000bf66270 */
[C---:B------:R-:W-:Y:S01]  /*16290*/  VIADD R0, R242.reuse, 0x30 ;  /* 0x00000030f2007836 */ /* 0x040fe20000000000 */
[----:B------:R-:W-:Y:S01]  /*162a0*/  LEA.HI.X R7, R5, UR5, R4, 0x2, P0 ;  /* 0x0000000505077c11 */ /* 0x000fe200080f1404 */
[----:B------:R-:W-:Y:S01]  /*162b0*/  VIADD R242, R242, 0x38 ;  /* 0x00000038f2f27836 */ /* 0x000fe20000000000 */
[----:B------:R-:W-:Y:S02]  /*162c0*/  ISETP.GE.AND P2, PT, R3, UR20, PT ;  /* 0x0000001403007c0c */ /* 0x000fe4000bf46270 */
[----:B------:R-:W-:Y:S01]  /*162d0*/  ISETP.GE.AND P1, PT, R2, UR20, PT ;  /* 0x0000001402007c0c */ /* 0x000fe2000bf26270 */
[----:B------:R1:W-:Y:S01]  /*162e0*/  @!P6 STG.E.64 desc[UR16][R6.64], R36 ;  /* 0x000000240600e986 */ /* 0x0003e2000c101b10 */
[----:B------:R-:W-:-:S03]  /*162f0*/  ISETP.GE.AND P0, PT, R0, UR20, PT ;  /* 0x0000001400007c0c */ /* 0x000fc6000bf06270 */
[----:B------:R1:W-:Y:S01]  /*16300*/  @!P6 STG.E.64 desc[UR16][R6.64+0x8], R38 ;  /* 0x000008260600e986 */ /* 0x0003e2000c101b10 */
[----:B------:R-:W-:-:S03]  /*16310*/  ISETP.GE.AND P6, PT, R242, UR20, PT ;  /* 0x00000014f2007c0c */ /* 0x000fc6000bfc6270 */
[----:B------:R1:W-:Y:S04]  /*16320*/  @!P5 STG.E.128 desc[UR16][R6.64+0x800], R32 ;  /* 0x000800200600d986 */ /* 0x0003e8000c101d10 */
[----:B------:R1:W-:Y:S04]  /*16330*/  @!P4 STG.E.128 desc[UR16][R6.64+0x1000], R28 ;  /* 0x0010001c0600c986 */ /* 0x0003e8000c101d10 */
[----:B------:R1:W-:Y:S04]  /*16340*/  @!P3 STG.E.128 desc[UR16][R6.64+0x1800], R24 ;  /* 0x001800180600b986 */ /* 0x0003e8000c101d10 */
[----:B------:R1:W-:Y:S04]  /*16350*/  @!P2 STG.E.128 desc[UR16][R6.64+0x2000], R20 ;  /* 0x002000140600a986 */ /* 0x0003e8000c101d10 */
[----:B------:R1:W-:Y:S04]  /*16360*/  @!P1 STG.E.128 desc[UR16][R6.64+0x2800], R16 ;  /* 0x0028001006009986 */ /* 0x0003e8000c101d10 */
[----:B------:R1:W-:Y:S01]  /*16370*/  @!P0 STG.E.128 desc[UR16][R6.64+0x3000], R12 ;  /* 0x0030000c06008986 */ /* 0x0003e2000c101d10 */
[----:B--2---:R-:W-:Y:S05]  /*16380*/  @P6 EXIT ;  /* 0x000000000000694d */ /* 0x004fea0003800000 */
[----:B------:R-:W-:Y:S01]  /*16390*/  STG.E.128 desc[UR16][R6.64+0x3800], R40 ;  /* 0x0038002806007986 */ /* 0x000fe2000c101d10 */
[----:B------:R-:W-:Y:S05]  /*163a0*/  EXIT ;  /* 0x000000000000794d */ /* 0x000fea0003800000 */
.L_x_3505:
        /* <DEDUP_REMOVED lines=13> */
.L_x_7902:


//--------------------- .text._ZN5flash24flash_fwd_splitkv_kernelI23Flash_fwd_kernel_traitsILi64ELi64ELi256ELi4ELb0ELb0EN7cutlass6half_tE19Flash_kernel_traitsILi64ELi64ELi256ELi4ES3_EELb1ELb0ELb0ELb0ELb1ELb1ELb1ELb0EEEvNS_16Flash_fwd_paramsE --------------------------
	.section	.text._ZN5flash24flash_fwd_splitkv_kernelI23Flash_fwd_kernel_traitsILi64ELi64ELi256ELi4ELb0ELb0EN7cutlass6half_tE19Flash_kernel_traitsILi64ELi64ELi256ELi4ES3_EELb1ELb0ELb0ELb0ELb1ELb1ELb1ELb0EEEvNS_16Flash_fwd_paramsE,"ax",@progbits
	.align	128
        .global         _ZN5flash24flash_fwd_splitkv_kernelI23Flash_fwd_kernel_traitsILi64ELi64ELi256ELi4ELb0ELb0EN7cutlass6half_tE19Flash_kernel_traitsILi64ELi64ELi256ELi4ES3_EELb1ELb0ELb0ELb0ELb1ELb1ELb1ELb0EEEvNS_16Flash_fwd_paramsE
        .type           _ZN5flash24flash_fwd_splitkv_kernelI23Flash_fwd_kernel_traitsILi64ELi64ELi256ELi4ELb0ELb0EN7cutlass6half_tE19Flash_kernel_traitsILi64ELi64ELi256ELi4ES3_EELb1ELb0ELb0ELb0ELb1ELb1ELb1ELb0EEEvNS_16Flash_fwd_paramsE,@function
        .size           _ZN5flash24flash_fwd_splitkv_kernelI23Flash_fwd_kernel_traitsILi64ELi64ELi256ELi4ELb0ELb0EN7cutlass6half_tE19Flash_kernel_traitsILi64ELi64ELi256ELi4ES3_EELb1ELb0ELb0ELb0ELb1ELb1ELb1ELb0EEEvNS_16Flash_fwd_paramsE,(.L_x_7903 - _ZN5flash24flash_fwd_splitkv_kernelI23Flash_fwd_kernel_traitsILi64ELi64ELi256ELi4ELb0ELb0EN7cutlass6half_tE19Flash_kernel_traitsILi64ELi64ELi256ELi4ES3_EELb1ELb0ELb0ELb0ELb1ELb1ELb1ELb0EEEvNS_16Flash_fwd_paramsE)
        .other          _ZN5flash24flash_fwd_splitkv_kernelI23Flash_fwd_kernel_traitsILi64ELi64ELi256ELi4ELb0ELb0EN7cutlass6half_tE19Flash_kernel_traitsILi64ELi64ELi256ELi4ES3_EELb1ELb0ELb0ELb0ELb1ELb1ELb1ELb0EEEvNS_16Flash_fwd_paramsE,@"STO_CUDA_ENTRY STV_DEFAULT"
_ZN5flash24flash_fwd_splitkv_kernelI23Flash_fwd_kernel_traitsILi64ELi64ELi256ELi4ELb0ELb0EN7cutlass6half_tE19Flash_kernel_traitsILi64ELi64ELi256ELi4ES3_EELb1ELb0ELb0ELb0ELb1ELb1ELb1ELb0EEEvNS_16Flash_fwd_paramsE:
.text._ZN5flash24flash_fwd_splitkv_kernelI23Flash_fwd_kernel_traitsILi64ELi64ELi256ELi4ELb0ELb0EN7cutlass6half_tE19Flash_kernel_traitsILi64ELi64ELi256ELi4ES3_EELb1ELb0ELb0ELb0ELb1ELb1ELb1ELb0EEEvNS_16Flash_fwd_paramsE:
        /* <DEDUP_REMOVED lines=15> */
[----:B------:R-:W-:-:S03]  /*00f0*/  UIMAD.WIDE.U32 UR6, UR5, UR6, UR4 ;  /* 0x00000006050672a5 */ /* 0x000fc6000f8e0004 */
[----:B------:R-:W-:Y:S01]  /*0100*/  ULDC.64 UR4, c[0x0][0x2f0] ;  /* 0x0000bc0000047ab9 */ /* 0x000fe20000000a00 */
[----:B--2---:R-:W-:Y:S02]  /*0110*/  UIMAD.WIDE.U32 UR12, UR7, UR20, URZ ;  /* 0x00000014070c72a5 */ /* 0x004fe4000f8e003f */
[----:B------:R-:W-:Y:S02]  /*0120*/  UISETP.NE.U32.AND UP1, UPT, UR4, URZ, UPT ;  /* 0x0000003f0400728c */ /* 0x000fe4000bf25070 */
[----:B------:R-:W-:Y:S02]  /*0130*/  UIADD3 UR6, -UR13, URZ, URZ ;  /* 0x0000003f0d067290 */ /* 0x000fe4000fffe13f */
[----:B------:R-:W-:Y:S02]  /*0140*/  UISETP.NE.AND.EX UP1, UPT, UR5, URZ, UPT, UP1 ;  /* 0x0000003f0500728c */ /* 0x000fe4000bf25310 */
[----:B------:R-:W-:Y:S01]  /*0150*/  UIMAD UR6, UR8, UR6, UR20 ;  /* 0x00000006080672a4 */ /* 0x000fe2000f8e0214 */
[----:B------:R-:W-:-:S03]  /*0160*/  ULDC.64 UR4, c[0x0][0x300] ;  /* 0x0000c00000047ab9 */ /* 0x000fc60000000a00 */
[----:B------:R-:W-:Y:S01]  /*0170*/  UISETP.GE.U32.AND UP0, UPT, UR6, UR8, UPT ;  /* 0x000000080600728c */ /* 0x000fe2000bf06070 */
[----:B------:R-:W-:-:S10]  /*0180*/  PLOP3.LUT P2, PT, PT, PT, UP1, 0x80, 0x0 ;  /* 0x000000000000781c */ /* 0x000fd40003f4f018 */
[----:B------:R-:W-:Y:S02]  /*0190*/  @UP0 UIADD3 UR6, UR6, -UR8, URZ ;  /* 0x8000000806060290 */ /* 0x000fe4000fffe03f */
[----:B------:R-:W-:Y:S02]  /*01a0*/  @UP0 UIADD3 UR13, UR13, 0x1, URZ ;  /* 0x000000010d0d0890 */ /* 0x000fe4000fffe03f */
[----:B------:R-:W-:Y:S02]  /*01b0*/  UISETP.GE.U32.AND UP3, UPT, UR6, UR8, UPT ;  /* 0x000000080600728c */ /* 0x000fe4000bf66070 */
[----:B------:R-:W-:Y:S01]  /*01c0*/  UISETP.NE.U32.AND UP0, UPT, UR4, URZ, UPT ;  /* 0x0000003f0400728c */ /* 0x000fe2000bf05070 */
[----:B------:R-:W-:Y:S02]  /*01d0*/  ULDC.64 UR6, c[0x0][0x2f8] ;  /* 0x0000be0000067ab9 */ /* 0x000fe40000000a00 */
[----:B------:R-:W-:Y:S01]  /*01e0*/  ULDC.U8 UR4, c[0x0][0x3c2] ;  /* 0x0000f08000047ab9 */ /* 0x000fe20000000000 */
[----:B------:R-:W-:-:S05]  /*01f0*/  UISETP.NE.AND.EX UP0, UPT, UR5, URZ, UPT, UP0 ;  /* 0x0000003f0500728c */ /* 0x000fca000bf05300 */
[----:B------:R-:W-:Y:S01]  /*0200*/  @UP3 UIADD3 UR13, UR13, 0x1, URZ ;  /* 0x000000010d0d3890 */ /* 0x000fe2000fffe03f */
[----:B------:R-:W-:Y:S01]  /*0210*/  PLOP3.LUT P0, PT, PT, PT, UP0, 0x80, 0x0 ;  /* 0x000000000000781c */ /* 0x000fe20003f0f008 */
[----:B------:R-:W-:Y:S02]  /*0220*/  @!UP2 ULOP3.LUT UR13, URZ, UR8, URZ, 0x33, !UPT ;  /* 0x000000083f0da292 */ /* 0x000fe4000f8e333f */
[----:B------:R-:W-:Y:S02]  /*0230*/  UISETP.NE.AND UP3, UPT, UR4, URZ, UPT ;  /* 0x0000003f0400728c */ /* 0x000fe4000bf65270 */
[----:B------:R-:W-:Y:S02]  /*0240*/  UIMAD.WIDE UR10, UR13, 0x4, UR10 ;  /* 0x000000040d0a78a5 */ /* 0x000fe4000f8e020a */
[----:B------:R-:W-:Y:S01]  /*0250*/  UISETP.EQ.U32.AND UP2, UPT, UR6, URZ, UPT ;  /* 0x0000003f0600728c */ /* 0x000fe2000bf42070 */
[----:B------:R-:W-:-:S03]  /*0260*/  ULDC.64 UR4, c[0x0][0x2f8] ;  /* 0x0000be0000047ab9 */ /* 0x000fc60000000a00 */
[----:B------:R-:W-:Y:S01]  /*0270*/  IMAD.U32 R2, RZ, RZ, UR10 ;  /* 0x0000000aff027e24 */ /* 0x000fe2000f8e00ff */
[----:B------:R-:W-:Y:S01]  /*0280*/  UISETP.EQ.OR.EX UP2, UPT, UR7, URZ, !UP3, UP2 ;  /* 0x0000003f0700728c */ /* 0x000fe2000df42720 */
        /* <DEDUP_REMOVED lines=15> */
[----:B------:R-:W-:Y:S01]  /*0380*/  UIADD3 UR5, -UR13, URZ, URZ ;  /* 0x0000003f0d057290 */ /* 0x000fe2000fffe13f */
[----:B------:R-:W1:Y:S01]  /*0390*/  S2UR UR15, SR_CTAID.X ;  /* 0x00000000000f79c3 */ /* 0x000e620000002500 */
[----:B------:R-:W-:Y:S02]  /*03a0*/  UMOV UR21, 0xffffffff ;  /* 0xffffffff00157882 */ /* 0x000fe40000000000 */
[----:B------:R-:W-:-:S05]  /*03b0*/  UIMAD UR20, UR8, UR5, UR20 ;  /* 0x00000005081472a4 */ /* 0x000fca000f8e0214 */
[----:B------:R-:W1:Y:S01]  /*03c0*/  S2UR UR10, SR_CTAID.Y ;  /* 0x00000000000a79c3 */ /* 0x000e620000002600 */
[----:B--2---:R-:W-:Y:S02]  /*03d0*/  @P2 R2UR UR4, R5 ;  /* 0x00000000050422ca */ /* 0x004fe400000e0000 */
        /* <DEDUP_REMOVED lines=15> */
.L_x_3506:
[----:B------:R-:W-:-:S05]  /*04d0*/  ULDC UR5, c[0x0][0x2c8] ;  /* 0x0000b20000057ab9 */ /* 0x000fca0000000800 */
.L_x_3507:
        /* <DEDUP_REMOVED lines=25> */
[----:B------:R-:W-:Y:S01]  /*0670*/  UIADD3 UR6, UR6, 0xff, URZ ;  /* 0x000000ff06067890 */ /* 0x000fe2000fffe03f */
[----:B------:R-:W2:Y:S01]  /*0680*/  S2R R200, SR_TID.X ;  /* 0x0000000000c87919 */ /* 0x000ea20000002100 */
[----:B------:R-:W-:Y:S02]  /*0690*/  UISETP.NE.AND UP1, UPT, UR11, URZ, UPT ;  /* 0x0000003f0b00728c */ /* 0x000fe4000bf25270 */
[----:B------:R-:W-:Y:S01]  /*06a0*/  USHF.R.S32.HI UR5, URZ, 0x1f, UR6 ;  /* 0x0000001f3f057899 */ /* 0x000fe20008011406 */
[----:B------:R-:W-:-:S03]  /*06b0*/  ULDC UR14, c[0x0][0x398] ;  /* 0x0000e600000e7ab9 */ /* 0x000fc60000000800 */
[----:B------:R-:W-:-:S04]  /*06c0*/  ULEA.HI UR5, UR5, UR6, URZ, 0x8 ;  /* 0x0000000605057291 */ /* 0x000fc8000f8f403f */
[----:B------:R-:W-:-:S04]  /*06d0*/  ULEA.HI.SX32 UR12, UR5, UR11, 0x18 ;  /* 0x0000000b050c7291 */ /* 0x000fc8000f8fc23f */
[----:B------:R-:W-:Y:S01]  /*06e0*/  UIADD3 UR12, UR12, -0x1, URZ ;  /* 0xffffffff0c0c7890 */ /* 0x000fe2000fffe03f */
[----:B-1----:R-:W-:-:S04]  /*06f0*/  IABS R0, R3 ;  /* 0x0000000300007213 */ /* 0x002fc80000000000 */
[----:B------:R-:W-:-:S13]  /*0700*/  R2UR UR7, R0 ;  /* 0x00000000000772ca */ /* 0x000fda00000e0000 */
[----:B------:R-:W1:Y:S08]  /*0710*/  I2F.RP R0, UR7 ;  /* 0x0000000700007d06 */ /* 0x000e700008209400 */
[----:B-1----:R-:W1:Y:S02]  /*0720*/  MUFU.RCP R0, R0 ;  /* 0x0000000000007308 */ /* 0x002e640000001000 */
[----:B-1----:R-:W-:-:S06]  /*0730*/  VIADD R0, R0, 0xffffffe ;  /* 0x0ffffffe00007836 */ /* 0x002fcc0000000000 */
[----:B------:R-:W1:Y:S02]  /*0740*/  F2I.FTZ.U32.TRUNC.NTZ R0, R0 ;  /* 0x0000000000007305 */ /* 0x000e64000021f000 */
[----:B-1----:R-:W-:Y:S01]  /*0750*/  R2UR UR23, R0 ;  /* 0x00000000001772ca */ /* 0x002fe200000e0000 */
[----:B------:R-:W-:Y:S01]  /*0760*/  IMAD.U32 R0, RZ, RZ, UR12 ;  /* 0x0000000cff007e24 */ /* 0x000fe2000f8e00ff */
[----:B------:R-:W-:-:S04]  /*0770*/  ULOP3.LUT UR12, UR12, UR11, URZ, 0x3c, !UPT ;  /* 0x0000000b0c0c7292 */ /* 0x000fc8000f8e3c3f */
[----:B------:R-:W-:Y:S02]  /*0780*/  IABS R2, R0 ;  /* 0x0000000000027213 */ /* 0x000fe40000000000 */
[----:B------:R-:W-:Y:S02]  /*0790*/  IABS R0, R3 ;  /* 0x0000000300007213 */ /* 0x000fe40000000000 */
[----:B------:R-:W-:-:S03]  /*07a0*/  R2UR UR6, R2 ;  /* 0x00000000020672ca */ /* 0x000fc600000e0000 */
[----:B------:R-:W-:Y:S01]  /*07b0*/  UIADD3 UR5, URZ, -UR23, URZ ;  /* 0x800000173f057290 */ /* 0x000fe2000fffe03f */
[----:B------:R-:W-:-:S03]  /*07c0*/  IMAD.MOV R0, RZ, RZ, -R0 ;  /* 0x000000ffff007224 */ /* 0x000fc600078e0a00 */
        /* <DEDUP_REMOVED lines=25> */
[----:B------:R-:W-:-:S03]  /*0960*/  USHF.R.S32.HI UR6, URZ, 0x8, UR6 ;  /* 0x000000083f067899 */ /* 0x000fc60008011406 */
[----:B------:R-:W-:-:S13]  /*0970*/  R2UR UR12, R0 ;  /* 0x00000000000c72ca */ /* 0x000fda00000e0000 */
[----:B------:R-:W-:-:S04]  /*0980*/  UISETP.LT.AND UP0, UPT, UR12, UR6, UPT ;  /* 0x000000060c00728c */ /* 0x000fc8000bf01270 */
[----:B------:R-:W-:-:S04]  /*0990*/  USEL UR12, UR12, UR6, UP0 ;  /* 0x000000060c0c7287 */ /* 0x000fc80008000000 */
[----:B------:R-:W-:-:S06]  /*09a0*/  UISETP.GE.AND UP0, UPT, UR5, UR12, UPT ;  /* 0x0000000c0500728c */ /* 0x000fcc000bf06270 */
[----:B------:R-:W-:-:S13]  /*09b0*/  PLOP3.LUT P0, PT, PT, PT, UP0, 0x80, 0x0 ;  /* 0x000000000000781c */ /* 0x000fda0003f0f008 */
[----:B--2---:R-:W-:Y:S05]  /*09c0*/  @!P0 BRA `(.L_x_3508) ;  /* 0x0000000400348947 */ /* 0x004fea0003800000 */
        /* <DEDUP_REMOVED lines=16> */
[----:B------:R-:W-:Y:S01]  /*0ad0*/  VIADD R6, R0, 0x18 ;  /* 0x0000001800067836 */ /* 0x000fe20000000000 */
[----:B------:R-:W-:Y:S01]  /*0ae0*/  ISETP.GE.AND P5, PT, R12, UR15, PT ;  /* 0x0000000f0c007c0c */ /* 0x000fe2000bfa6270 */
[C---:B------:R-:W-:Y:S01]  /*0af0*/  VIADD R7, R0.reuse, 0x10 ;  /* 0x0000001000077836 */ /* 0x040fe20000000000 */
[--C-:B------:R-:W-:Y:S01]  /*0b00*/  SHF.R.S32.HI R3, RZ, 0x1f, R2.reuse ;  /* 0x0000001fff037819 */ /* 0x100fe20000011402 */
[----:B------:R-:W-:Y:S01]  /*0b10*/  IMAD.U32 R4, RZ, RZ, UR4 ;  /* 0x00000004ff047e24 */ /* 0x000fe2000f8e00ff */
[C---:B------:R-:W-:Y:S01]  /*0b20*/  ISETP.GE.AND P2, PT, R0.reuse, UR15, PT ;  /* 0x0000000f00007c0c */ /* 0x040fe2000bf46270 */
[C---:B------:R-:W-:Y:S01]  /*0b30*/  VIADD R10, R0.reuse, 0x20 ;  /* 0x00000020000a7836 */ /* 0x040fe20000000000 */
[----:B------:R-:W-:Y:S01]  /*0b40*/  ISETP.GE.AND P1, PT, R7, UR15, PT ;  /* 0x0000000f07007c0c */ /* 0x000fe2000bf26270 */
[----:B------:R-:W-:-:S03]  /*0b50*/  IMAD.WIDE R2, R0, 0x40, R2 ;  /* 0x0000004000027825 */ /* 0x000fc600078e0202 */
[----:B------:R-:W-:Y:S01]  /*0b60*/  ISETP.GE.AND P4, PT, R10, UR15, PT ;  /* 0x0000000f0a007c0c */ /* 0x000fe2000bf86270 */
[----:B------:R-:W-:Y:S01]  /*0b70*/  VIADD R9, R0, 0x28 ;  /* 0x0000002800097836 */ /* 0x000fe20000000000 */
[----:B------:R-:W-:Y:S01]  /*0b80*/  IADD3 R2, P0, R2, UR4, RZ ;  /* 0x0000000402027c10 */ /* 0x000fe2000ff1e0ff */
[----:B------:R-:W-:Y:S01]  /*0b90*/  ULDC.64 UR4, c[0x0][0x288] ;  /* 0x0000a20000047ab9 */ /* 0x000fe20000000a00 */
[----:B------:R-:W-:Y:S02]  /*0ba0*/  VIADD R8, R0, 0x30 ;  /* 0x0000003000087836 */ /* 0x000fe40000000000 */
[----:B------:R-:W-:Y:S01]  /*0bb0*/  LEA.HI.X.SX32 R3, R4, R3, 0x1, P0 ;  /* 0x0000000304037211 */ /* 0x000fe200000f0eff */
[----:B------:R-:W-:Y:S01]  /*0bc0*/  VIADD R11, R0, 0x38 ;  /* 0x00000038000b7836 */ /* 0x000fe20000000000 */
[----:B------:R-:W-:Y:S02]  /*0bd0*/  LEA R4, P0, R2, UR4, 0x2 ;  /* 0x0000000402047c11 */ /* 0x000fe4000f8010ff */
[----:B------:R-:W-:-:S02]  /*0be0*/  ISETP.GE.AND P3, PT, R9, UR15, PT ;  /* 0x0000000f09007c0c */ /* 0x000fc4000bf66270 */
[----:B------:R-:W-:Y:S01]  /*0bf0*/  LEA.HI.X R5, R2, UR5, R3, 0x2, P0 ;  /* 0x0000000502057c11 */ /* 0x000fe200080f1403 */
[----:B------:R-:W-:Y:S01]  /*0c00*/  ULDC.64 UR4, c[0x0][0x2b8] ;  /* 0x0000ae0000047ab9 */ /* 0x000fe20000000a00 */
[----:B------:R-:W-:-:S03]  /*0c10*/  ISETP.GE.AND P0, PT, R6, UR15, PT ;  /* 0x0000000f06007c0c */ /* 0x000fc6000bf06270 */
[----:B------:R-:W-:Y:S01]  /*0c20*/  @!P5 STG.E.128 desc[UR16][R4.64+0x800], RZ ;  /* 0x000800ff0400d986 */ /* 0x000fe2000c101d10 */
[----:B------:R-:W-:-:S03]  /*0c30*/  ISETP.GE.OR P5, PT, R0, UR15, P6 ;  /* 0x0000000f00007c0c */ /* 0x000fc6000b7a6670 */
        /* <DEDUP_REMOVED lines=16> */
[----:B------:R1:W-:Y:S01]  /*0d40*/  @!P1 STG.E.128 desc[UR16][R4.64+0x3800], RZ ;  /* 0x003800ff04009986 */ /* 0x0003e2000c101d10 */
[----:B------:R-:W-:Y:S02]  /*0d50*/  ISETP.GE.OR P1, PT, R10, UR15, P6 ;  /* 0x0000000f0a007c0c */ /* 0x000fe4000b726670 */
[----:B------:R-:W-:Y:S01]  /*0d60*/  ISETP.GE.OR P0, PT, R9, UR15, P6 ;  /* 0x0000000f09007c0c */ /* 0x000fe2000b706670 */
[----:B------:R2:W-:Y:S01]  /*0d70*/  @!P5 STG.E desc[UR16][R2.64], R0 ;  /* 0x000000000200d986 */ /* 0x0005e2000c101910 */
[----:B------:R-:W-:Y:S02]  /*0d80*/  ISETP.GE.OR P5, PT, R8, UR15, P6 ;  /* 0x0000000f08007c0c */ /* 0x000fe4000b7a6670 */
[----:B------:R-:W-:-:S03]  /*0d90*/  ISETP.GE.OR P6, PT, R11, UR15, P6 ;  /* 0x0000000f0b007c0c */ /* 0x000fc6000b7c6670 */
[----:B------:R-:W-:Y:S02]  /*0da0*/  @!P3 IMAD.MOV.U32 R7, RZ, RZ, -0x800000 ;  /* 0xff800000ff07b424 */ /* 0x000fe400078e00ff */
[----:B------:R-:W-:-:S03]  /*0db0*/  @!P2 IMAD.MOV.U32 R6, RZ, RZ, -0x800000 ;  /* 0xff800000ff06a424 */ /* 0x000fc600078e00ff */
[----:B------:R-:W-:Y:S04]  /*0dc0*/  @!P3 STG.E desc[UR16][R2.64+0x40], R7 ;  /* 0x000040070200b986 */ /* 0x000fe8000c101910 */
[----:B------:R-:W-:Y:S01]  /*0dd0*/  @!P2 STG.E desc[UR16][R2.64+0x60], R6 ;  /* 0x000060060200a986 */ /* 0x000fe2000c101910 */
[----:B-1----:R-:W-:Y:S02]  /*0de0*/  @!P1 IMAD.MOV.U32 R5, RZ, RZ, -0x800000 ;  /* 0xff800000ff059424 */ /* 0x002fe400078e00ff */
[----:B------:R-:W-:-:S03]  /*0df0*/  @!P0 IMAD.MOV.U32 R4, RZ, RZ, -0x800000 ;  /* 0xff800000ff048424 */ /* 0x000fc600078e00ff */
[----:B------:R-:W-:Y:S01]  /*0e00*/  @!P1 STG.E desc[UR16][R2.64+0x80], R5 ;  /* 0x0000800502009986 */ /* 0x000fe2000c101910 */
[----:B--2---:R-:W-:-:S03]  /*0e10*/  @!P4 IMAD.MOV.U32 R0, RZ, RZ, -0x800000 ;  /* 0xff800000ff00c424 */ /* 0x004fc600078e00ff */
[----:B------:R-:W-:Y:S04]  /*0e20*/  @!P0 STG.E desc[UR16][R2.64+0xa0], R4 ;  /* 0x0000a00402008986 */ /* 0x000fe8000c101910 */
[----:B------:R1:W-:Y:S02]  /*0e30*/  @!P4 STG.E desc[UR16][R2.64+0x20], R0 ;  /* 0x000020000200c986 */ /* 0x0003e4000c101910 */
[----:B-1----:R-:W-:-:S05]  /*0e40*/  @!P5 IMAD.MOV.U32 R0, RZ, RZ, -0x800000 ;  /* 0xff800000ff00d424 */ /* 0x002fca00078e00ff */
[----:B------:R1:W-:Y:S01]  /*0e50*/  @!P5 STG.E desc[UR16][R2.64+0xc0], R0 ;  /* 0x0000c0000200d986 */ /* 0x0003e2000c101910 */
[----:B------:R-:W-:Y:S05]  /*0e60*/  @P6 EXIT ;  /* 0x000000000000694d */ /* 0x000fea0003800000 */
[----:B-1----:R-:W-:-:S05]  /*0e70*/  MOV R0, 0xff800000 ;  /* 0xff80000000007802 */ /* 0x002fca0000000f00 */
[----:B------:R-:W-:Y:S01]  /*0e80*/  STG.E desc[UR16][R2.64+0xe0], R0 ;  /* 0x0000e00002007986 */ /* 0x000fe2000c101910 */
[----:B------:R-:W-:Y:S05]  /*0e90*/  EXIT ;  /* 0x000000000000794d */ /* 0x000fea0003800000 */
.L_x_3508:
        /* <DEDUP_REMOVED lines=12> */
[----:B------:R-:W-:Y:S02]  /*0f60*/  PLOP3.LUT P0, PT, PT, PT, PT, 0x8, 0x0 ;  /* 0x000000000000781c */ /* 0x000fe40003f0e170 */
[----:B------:R-:W-:Y:S01]  /*0f70*/  ISETP.NE.AND.EX P2, PT, RZ, UR7, PT, P2 ;  /* 0x00000007ff007c0c */ /* 0x000fe2000bf45320 */
[----:B-1----:R-:W-:Y:S01]  /*0f80*/  IMAD.MOV.U32 R3, RZ, RZ, RZ ;  /* 0x000000ffff037224 */ /* 0x002fe200078e00ff */
[----:B--2---:R-:W-:Y:S01]  /*0f90*/  @P1 R2UR UR8, R0 ;  /* 0x00000000000812ca */ /* 0x004fe200000e0000 */
[----:B------:R-:W-:-:S10]  /*0fa0*/  IMAD.MOV.U32 R0, RZ, RZ, RZ ;  /* 0x000000ffff007224 */ /* 0x000fd400078e00ff */
        /* <DEDUP_REMOVED lines=12> */
.L_x_3509:
[----:B------:R-:W-:Y:S02]  /*1070*/  MOV R244, R3 ;  /* 0x0000000300f47202 */ /* 0x000fe40000000f00 */
[----:B------:R-:W-:Y:S01]  /*1080*/  MOV R245, R0 ;  /* 0x0000000000f57202 */ /* 0x000fe20000000f00 */
[----:B------:R-:W-:Y:S06]  /*1090*/  @!P0 BRA `(.L_x_3510) ;  /* 0x0000000400648947 */ /* 0x000fec0003800000 */
[----:B------:R-:W1:Y:S01]  /*10a0*/  LDC R10, c[0x0][0x380] ;  /* 0x0000e000ff0a7b82 */ /* 0x000e620000000800 */
[----:B------:R-:W-:Y:S01]  /*10b0*/  ULEA UR9, UR12, 0xffffff00, 0x8 ;  /* 0xffffff000c097891 */ /* 0x000fe2000f8e403f */
[----:B------:R-:W-:Y:S01]  /*10c0*/  ULDC.64 UR6, c[0x0][0x230] ;  /* 0x00008c0000067ab9 */ /* 0x000fe20000000a00 */
[----:B------:R-:W-:-:S05]  /*10d0*/  ULDC.64 UR10, c[0x0][0x248] ;  /* 0x00009200000a7ab9 */ /* 0x000fca0000000a00 */
[----:B------:R-:W2:Y:S01]  /*10e0*/  LDC R9, c[0x0][0x278] ;  /* 0x00009e00ff097b82 */ /* 0x000ea20000000800 */
[----:B-1----:R-:W-:-:S04]  /*10f0*/  IABS R5, R10 ;  /* 0x0000000a00057213 */ /* 0x002fc80000000000 */
[----:B------:R-:W1:Y:S08]  /*1100*/  I2F.RP R2, R5 ;  /* 0x0000000500027306 */ /* 0x000e700000209400 */
[----:B-1----:R-:W1:Y:S02]  /*1110*/  MUFU.RCP R2, R2 ;  /* 0x0000000200027308 */ /* 0x002e640000001000 */
[----:B-1----:R-:W-:-:S06]  /*1120*/  VIADD R2, R2, 0xffffffe ;  /* 0x0ffffffe02027836 */ /* 0x002fcc0000000000 */
[----:B------:R1:W3:Y:S02]  /*1130*/  F2I.FTZ.U32.TRUNC.NTZ R3, R2 ;  /* 0x0000000200037305 */ /* 0x0002e4000021f000 */
[----:B-1----:R-:W-:Y:S01]  /*1140*/  MOV R2, UR9 ;  /* 0x0000000900027c02 */ /* 0x002fe20008000f00 */
[----:B---3--:R-:W-:-:S03]  /*1150*/  IMAD.MOV R0, RZ, RZ, -R3 ;  /* 0x000000ffff007224 */ /* 0x008fc600078e0a03 */
        /* <DEDUP_REMOVED lines=20> */
[----:B------:R1:W3:Y:S01]  /*12a0*/  LDG.E R7, desc[UR16][R2.64] ;  /* 0x0000001002077981 */ /* 0x0002e2000c1e1900 */
        /* <DEDUP_REMOVED lines=33> */
[----:B---3--:R-:W-:-:S13]  /*14c0*/  R2UR UR22, R7 ;  /* 0x00000000071672ca */ /* 0x008fda00000e0000 */
        /* <DEDUP_REMOVED lines=22> */
.L_x_3510:
[----:B------:R-:W1:Y:S01]  /*1630*/  LDC R7, c[0x0][0x278] ;  /* 0x00009e00ff077b82 */ /* 0x000e620000000800 */
        /* <DEDUP_REMOVED lines=16> */
[----:B------:R-:W-:-:S03]  /*1740*/  IMAD.MOV.U32 R2, RZ, RZ, RZ ;  /* 0x000000ffff027224 */ /* 0x000fc600078e00ff */
[----:B------:R-:W-:Y:S01]  /*1750*/  MOV R5, R0 ;  /* 0x0000000000057202 */ /* 0x000fe20000000f00 */
[----:B------:R-:W-:-:S04]  /*1760*/  IMAD.U32 R0, RZ, RZ, UR20 ;  /* 0x00000014ff007e24 */ /* 0x000fc8000f8e00ff */
[----:B------:R-:W-:Y:S01]  /*1770*/  IMAD R5, R5, R6, RZ ;  /* 0x0000000605057224 */ /* 0x000fe200078e02ff */
[----:B------:R-:W-:-:S03]  /*1780*/  IABS R4, R0 ;  /* 0x0000000000047213 */ /* 0x000fc60000000000 */
[----:B------:R-:W-:Y:S01]  /*1790*/  IMAD.HI.U32 R0, R3, R5, R2 ;  /* 0x0000000503007227 */ /* 0x000fe200078e0002 */
[----:B------:R-:W-:Y:S02]  /*17a0*/  MOV R2, R4 ;  /* 0x0000000400027202 */ /* 0x000fe40000000f00 */
[----:B------:R-:W1:Y:S03]  /*17b0*/  LDC.64 R4, c[0x0][0x260] ;  /* 0x00009800ff047b82 */ /* 0x000e660000000a00 */
        /* <DEDUP_REMOVED lines=23> */
.L_x_3512:
        /* <DEDUP_REMOVED lines=13> */
[----:B-1----:R-:W-:-:S02]  /*1a00*/  IMAD R6, R31, R4, RZ ;  /* 0x000000041f067224 */ /* 0x002fc400078e02ff */
        /* <DEDUP_REMOVED lines=23> */
.L_x_3511:
        /* <DEDUP_REMOVED lines=10> */
[----:B------:R-:W-:Y:S01]  /*1c20*/  IADD3 R47, R12, 0x10, RZ ;  /* 0x000000100c2f7810 */ /* 0x000fe20007ffe0ff */
[----:B------:R-:W-:Y:S01]  /*1c30*/  @!UP0 USHF.R.S32.HI UR22, URZ, 0x1f, UR13 ;  /* 0x0000001f3f168899 */ /* 0x000fe2000801140d */
[----:B------:R-:W-:Y:S01]  /*1c40*/  IMAD.IADD R36, R200, 0x1, -R2 ;  /* 0x00000001c8247824 */ /* 0x000fe200078e0a02 */
[----:B------:R-:W-:Y:S01]  /*1c50*/  @!UP0 ULDC.64 UR6, c[0x0][0x228] ;  /* 0x00008a0000068ab9 */ /* 0x000fe20000000a00 */
[----:B------:R-:W-:Y:S01]  /*1c60*/  ISETP.GE.AND P2, PT, R47, UR21, PT ;  /* 0x000000152f007c0c */ /* 0x000fe2000bf46270 */
[----:B------:R-:W-:Y:S01]  /*1c70*/  @UP0 ULDC.64 UR8, c[0x0][0x240] ;  /* 0x0000900000080ab9 */ /* 0x000fe20000000a00 */
[----:B------:R-:W-:Y:S01]  /*1c80*/  @!UP0 UIMAD UR22, UR22, UR6, URZ ;  /* 0x00000006161682a4 */ /* 0x000fe2000f8e023f */
[----:B------:R-:W-:Y:S01]  /*1c90*/  IMAD.SHL.U32 R33, R36, 0x8, RZ ;  /* 0x0000000824217824 */ /* 0x000fe200078e00ff */
[----:B------:R-:W-:Y:S01]  /*1ca0*/  @UP0 UIMAD.WIDE.U32 UR26, UR4, UR8, URZ ;  /* 0x00000008041a02a5 */ /* 0x000fe2000f8e003f */
[----:B------:R-:W-:Y:S01]  /*1cb0*/  LOP3.LUT R0, R0, 0x1c0, RZ, 0xc0, !PT ;  /* 0x000001c000007812 */ /* 0x000fe200078ec0ff */
[----:B------:R-:W-:Y:S01]  /*1cc0*/  @!UP0 UIMAD.WIDE.U32 UR28, UR13, UR6, URZ ;  /* 0x000000060d1c82a5 */ /* 0x000fe2000f8e003f */
[----:B------:R-:W2:Y:S01]  /*1cd0*/  @!P3 LDC.64 R6, c[0x0][0x240] ;  /* 0x00009000ff06bb82 */ /* 0x000ea20000000a00 */
[----:B------:R-:W-:Y:S01]  /*1ce0*/  @!UP0 UIMAD UR7, UR13, UR7, UR22 ;  /* 0x000000070d0782a4 */ /* 0x000fe2000f8e0216 */
[--C-:B------:R-:W-:Y:S01]  /*1cf0*/  LOP3.LUT R3, R0, 0x38, R33.reuse, 0xf8, !PT ;  /* 0x0000003800037812 */ /* 0x100fe200078ef821 */
[----:B------:R-:W-:Y:S01]  /*1d00*/  @UP0 UIMAD UR4, UR4, UR9, UR27 ;  /* 0x00000009040402a4 */ /* 0x000fe2000f8e021b */
[----:B------:R-:W-:Y:S01]  /*1d10*/  SHF.R.U32.HI R0, RZ, 0x3, R0 ;  /* 0x00000003ff007819 */ /* 0x000fe20000011600 */
[----:B------:R-:W-:Y:S01]  /*1d20*/  @!UP0 UIADD3 UR4, UR29, UR7, URZ ;  /* 0x000000071d048290 */ /* 0x000fe2000fffe03f */
[----:B------:R-:W-:Y:S01]  /*1d30*/  SHF.R.S32.HI R45, RZ, 0x1f, R33 ;  /* 0x0000001fff2d7819 */ /* 0x000fe20000011421 */
[----:B------:R-:W-:Y:S01]  /*1d40*/  @!UP0 UMOV UR26, UR28 ;  /* 0x0000001c001a8c82 */ /* 0x000fe20008000000 */
[----:B------:R-:W3:Y:S01]  /*1d50*/  S2UR UR8, SR_CgaCtaId ;  /* 0x00000000000879c3 */ /* 0x000ee20000008800 */
[----:B------:R-:W-:Y:S01]  /*1d60*/  USHF.R.S32.HI UR9, URZ, 0x1f, UR20 ;  /* 0x0000001f3f097899 */ /* 0x000fe20008011414 */
[----:B------:R-:W-:Y:S01]  /*1d70*/  IADD3 R2, P1, R33, UR26, RZ ;  /* 0x0000001a21027c10 */ /* 0x000fe2000ff3e0ff */
[----:B------:R-:W-:Y:S01]  /*1d80*/  ULDC.64 UR6, c[0x0][0x258] ;  /* 0x0000960000067ab9 */ /* 0x000fe20000000a00 */
[----:B------:R-:W4:Y:S01]  /*1d90*/  @!P2 S2R R27, SR_CgaCtaId ;  /* 0x00000000001ba919 */ /* 0x000f220000008800 */
[----:B------:R-:W-:Y:S01]  /*1da0*/  LOP3.LUT R11, R3, R0, RZ, 0x3c, !PT ;  /* 0x00000000030b7212 */ /* 0x000fe200078e3cff */
[----:B------:R-:W-:Y:S01]  /*1db0*/  UIMAD UR9, UR9, UR6, URZ ;  /* 0x00000006090972a4 */ /* 0x000fe2000f8e023f */
[--C-:B------:R-:W-:Y:S01]  /*1dc0*/  SHF.R.S32.HI R13, RZ, 0x1f, R12.reuse ;  /* 0x0000001fff0d7819 */ /* 0x100fe2000001140c */
[----:B------:R-:W5:Y:S01]  /*1dd0*/  @!P3 LDC.64 R14, c[0x0][0x210] ;  /* 0x00008400ff0ebb82 */ /* 0x000f620000000a00 */
[----:B------:R-:W-:Y:S01]  /*1de0*/  IADD3.X R3, R45, UR4, RZ, P1, !PT ;  /* 0x000000042d037c10 */ /* 0x000fe20008ffe4ff */
[----:B------:R-:W-:Y:S01]  /*1df0*/  IMAD.U32 R0, RZ, RZ, UR6 ;  /* 0x00000006ff007e24 */ /* 0x000fe2000f8e00ff */
[----:B------:R-:W-:Y:S01]  /*1e00*/  IADD3 R46, R12, 0x20, RZ ;  /* 0x000000200c2e7810 */ /* 0x000fe20007ffe0ff */
[----:B------:R-:W-:Y:S01]  /*1e10*/  UIADD3 UR22, UR12, -0x1, URZ ;  /* 0xffffffff0c167890 */ /* 0x000fe2000fffe03f */
[----:B-1----:R-:W-:Y:S01]  /*1e20*/  IMAD.WIDE R22, R22, 0x40, R12 ;  /* 0x0000004016167825 */ /* 0x002fe200078e020c */
[----:B------:R-:W-:Y:S01]  /*1e30*/  UIMAD UR7, UR20, UR7, UR9 ;  /* 0x00000007140772a4 */ /* 0x000fe2000f8e0209 */
[----:B------:R-:W-:Y:S01]  /*1e40*/  ISETP.GE.AND P6, PT, R46, UR21, PT ;  /* 0x000000152e007c0c */ /* 0x000fe2000bfc6270 */
[----:B------:R-:W1:Y:S01]  /*1e50*/  @!P2 LDC.64 R16, c[0x0][0x240] ;  /* 0x00009000ff10ab82 */ /* 0x000e620000000a00 */
[----:B------:R-:W-:Y:S01]  /*1e60*/  IMAD.WIDE.U32 R2, R0, UR20, R2 ;  /* 0x0000001400027c25 */ /* 0x000fe2000f8e0002 */
[----:B------:R-:W-:Y:S01]  /*1e70*/  USHF.L.U32 UR20, UR22, 0x8, URZ ;  /* 0x0000000816147899 */ /* 0x000fe2000800063f */
[C---:B------:R-:W-:Y:S01]  /*1e80*/  @!P2 IADD3 R8, P1, R22.reuse, 0x10, RZ ;  /* 0x000000101608a810 */ /* 0x040fe20007f3e0ff */
[----:B------:R-:W-:Y:S01]  /*1e90*/  UMOV UR4, 0x400 ;  /* 0x0000040000047882 */ /* 0x000fe20000000000 */
[-C--:B--2---:R-:W-:Y:S01]  /*1ea0*/  @!P3 IMAD R4, R23, R6.reuse, RZ ;  /* 0x000000061704b224 */ /* 0x084fe200078e02ff */
[----:B------:R-:W-:Y:S01]  /*1eb0*/  UIADD3 UR25, -UR20, UR18, URZ ;  /* 0x0000001214197290 */ /* 0x000fe2000fffe13f */
[----:B------:R-:W-:Y:S01]  /*1ec0*/  VIADD R3, R3, UR7 ;  /* 0x0000000703037c36 */ /* 0x000fe20008000000 */
[----:B------:R-:W2:Y:S01]  /*1ed0*/  @!P2 LDC.64 R24, c[0x0][0x210] ;  /* 0x00008400ff18ab82 */ /* 0x000ea20000000a00 */
[C---:B------:R-:W-:Y:S01]  /*1ee0*/  @!P3 IMAD R0, R22.reuse, R7, R4 ;  /* 0x000000071600b224 */ /* 0x040fe200078e0204 */
[----:B------:R-:W-:Y:S01]  /*1ef0*/  SHF.L.U32 R9, R9, 0x3, RZ ;  /* 0x0000000309097819 */ /* 0x000fe200000006ff */
[----:B------:R-:W-:Y:S01]  /*1f00*/  @!P3 IMAD.WIDE.U32 R4, R22, R6, R2 ;  /* 0x000000061604b225 */ /* 0x000fe200078e0002 */
[C---:B------:R-:W-:Y:S01]  /*1f10*/  ISETP.GE.AND P5, PT, R12.reuse, UR25, PT ;  /* 0x000000190c007c0c */ /* 0x040fe2000bfa6270 */
[----:B---3--:R-:W-:Y:S01]  /*1f20*/  ULEA UR4, UR8, UR4, 0x18 ;  /* 0x0000000408047291 */ /* 0x008fe2000f8ec03f */
[----:B------:R-:W-:Y:S01]  /*1f30*/  IADD3 R40, R12, 0x50, RZ ;  /* 0x000000500c287810 */ /* 0x000fe20007ffe0ff */
[----:B------:R-:W-:Y:S01]  /*1f40*/  @!P2 IMAD.X R7, RZ, RZ, R23, P1 ;  /* 0x000000ffff07a224 */ /* 0x000fe200008e0617 */
[----:B------:R-:W3:Y:S01]  /*1f50*/  @!P6 LDC.64 R18, c[0x0][0x240] ;  /* 0x00009000ff12eb82 */ /* 0x000ee20000000a00 */
[----:B------:R-:W-:Y:S01]  /*1f60*/  @!P3 IMAD.IADD R5, R5, 0x1, R0 ;  /* 0x000000010505b824 */ /* 0x000fe200078e0200 */
[----:B-----5:R-:W-:Y:S01]  /*1f70*/  @!P3 LEA R6, P1, R4, R14, 0x1 ;  /* 0x0000000e0406b211 */ /* 0x020fe200078208ff */
[C---:B------:R-:W-:Y:S01]  /*1f80*/  VIADD R43, R12.reuse, 0x30 ;  /* 0x000000300c2b7836 */ /* 0x040fe20000000000 */
[----:B------:R-:W-:Y:S01]  /*1f90*/  LOP3.LUT R14, R11, 0xfffffe00, R9, 0xf8, !PT ;  /* 0xfffffe000b0e7812 */ /* 0x000fe200078ef809 */
[----:B------:R-:W-:Y:S01]  /*1fa0*/  USHF.L.U32 UR6, UR11, 0x5, URZ ;  /* 0x000000050b067899 */ /* 0x000fe2000800063f */
[----:B------:R-:W-:Y:S01]  /*1fb0*/  VIADD R42, R12, 0x40 ;  /* 0x000000400c2a7836 */ /* 0x000fe20000000000 */
[----:B------:R-:W-:Y:S01]  /*1fc0*/  UIMAD.WIDE.U32 UR8, UR10, 0x20, URZ ;  /* 0x000000200a0878a5 */ /* 0x000fe2000f8e003f */
[-C--:B-1----:R-:W-:Y:S01]  /*1fd0*/  @!P2 IMAD R0, R7, R16.reuse, RZ ;  /* 0x000000100700a224 */ /* 0x082fe200078e02ff */
[----:B------:R-:W-:Y:S01]  /*1fe0*/  @!P3 LEA.HI.X R7, R4, R15, R5, 0x1, P1 ;  /* 0x0000000f0407b211 */ /* 0x000fe200008f0c05 */
[----:B------:R-:W-:Y:S01]  /*1ff0*/  @!P2 IMAD.WIDE.U32 R4, R8, R16, R2 ;  /* 0x000000100804a225 */ /* 0x000fe200078e0002 */
[----:B------:R-:W-:Y:S01]  /*2000*/  LEA R243, R14, UR4, 0x1 ;  /* 0x000000040ef37c11 */ /* 0x000fe2000f8e08ff */
[----:B------:R-:W1:Y:S01]  /*2010*/  @!P5 S2R R11, SR_CgaCtaId ;  /* 0x00000000000bd919 */ /* 0x000e620000008800 */
[----:B------:R-:W-:Y:S01]  /*2020*/  ISETP.GE.AND P1, PT, R43, UR21, PT ;  /* 0x000000152b007c0c */ /* 0x000fe2000bf26270 */
        /* <DEDUP_REMOVED lines=14> */
[C---:B------:R-:W-:Y:S01]  /*2110*/  VIADD R34, R12.reuse, 0xa0 ;  /* 0x000000a00c227836 */ /* 0x040fe20000000000 */
[----:B------:R-:W4:Y:S01]  /*2120*/  @!P1 LDC.64 R16, c[0x0][0x240] ;  /* 0x00009000ff109b82 */ /* 0x000f220000000a00 */
[----:B------:R-:W5:Y:S01]  /*2130*/  @!P1 S2R R27, SR_CgaCtaId ;  /* 0x00000000001b9919 */ /* 0x000f620000008800 */
[C---:B------:R-:W-:Y:S01]  /*2140*/  IADD3 R28, R12.reuse, 0xb0, RZ ;  /* 0x000000b00c1c7810 */ /* 0x040fe20007ffe0ff */
[C---:B------:R-:W-:Y:S01]  /*2150*/  VIADD R29, R12.reuse, 0xc0 ;  /* 0x000000c00c1d7836 */ /* 0x040fe20000000000 */
[C---:B------:R-:W-:Y:S01]  /*2160*/  IADD3 R30, R12.reuse, 0xd0, RZ ;  /* 0x000000d00c1e7810 */ /* 0x040fe20007ffe0ff */
[----:B------:R-:W-:Y:S01]  /*2170*/  VIADD R32, R12, 0xe0 ;  /* 0x000000e00c207836 */ /* 0x000fe20000000000 */
[----:B------:R-:W-:-:S04]  /*2180*/  LEA.HI R199, R49, R200, RZ, 0x5 ;  /* 0x000000c831c77211 */ /* 0x000fc800078f28ff */
        /* <DEDUP_REMOVED lines=119> */
[----:B------:R-:W-:Y:S02]  /*2900*/  @!P1 LEA R22, R9, R3, 0x18 ;  /* 0x0000000309169211 */ /* 0x000fe400078ec0ff */
[----:B----4-:R-:W-:Y:S01]  /*2910*/  @!P3 LEA R24, R8, R2, 0x18 ;  /* 0x000000020818b211 */ /* 0x010fe200078ec0ff */
[----:B------:R-:W-:Y:S01]  /*2920*/  @!P3 IMAD.MOV.U32 R2, RZ, RZ, R133 ;  /* 0x000000ffff02b224 */ /* 0x000fe200078e0085 */
[----:B------:R-:W-:Y:S01]  /*2930*/  @!P3 MOV R3, R132 ;  /* 0x000000840003b202 */ /* 0x000fe20000000f00 */
[----:B------:R-:W-:Y:S01]  /*2940*/  @!P2 IMAD R0, R14, 0x2, R0 ;  /* 0x000000020e00a824 */ /* 0x000fe200078e0200 */
[----:B------:R-:W-:-:S02]  /*2950*/  @!P6 MOV R8, 0x400 ;  /* 0x000004000008e802 */ /* 0x000fc40000000f00 */
[----:B------:R-:W-:Y:S01]  /*2960*/  MOV R9, UR11 ;  /* 0x0000000b00097c02 */ /* 0x000fe20008000f00 */
[----:B------:R-:W-:Y:S01]  /*2970*/  @!P3 IMAD.WIDE.U32 R4, R4, 0x50, R2 ;  /* 0x000000500404b825 */ /* 0x000fe200078e0002 */
[----:B------:R1:W-:Y:S01]  /*2980*/  @!P2 LDGSTS.E.BYPASS.LTC128B.128 [R0+0x4000], desc[UR16][R6.64] ;  /* 0x040000000600afae */ /* 0x0003e2000b901d50 */
[----:B------:R-:W-:Y:S02]  /*2990*/  @!P1 MOV R2, R133 ;  /* 0x0000008500029202 */ /* 0x000fe40000000f00 */
        /* <DEDUP_REMOVED lines=8> */
[----:B--2---:R-:W-:Y:S01]  /*2a20*/  @!P3 LEA R6, P2, R4, R10, 0x1 ;  /* 0x0000000a0406b211 */ /* 0x004fe200078408ff */
[----:B------:R-:W-:-:S02]  /*2a30*/  IMAD.U32 R10, RZ, RZ, UR10 ;  /* 0x0000000aff0a7e24 */ /* 0x000fc4000f8e00ff */
        /* <DEDUP_REMOVED lines=11> */
[----:B------:R-:W-:Y:S01]  /*2af0*/  @!P6 IMAD.MOV.U32 R3, RZ, RZ, R132 ;  /* 0x000000ffff03e224 */ /* 0x000fe200078e0084 */
[----:B------:R-:W-:Y:S01]  /*2b00*/  @!P4 MOV R0, 0x400 ;  /* 0x000004000000c802 */ /* 0x000fe20000000f00 */
[----:B------:R-:W-:Y:S01]  /*2b10*/  @!P6 IMAD.WIDE.U32 R2, R8, 0x70, R2 ;  /* 0x000000700802e825 */ /* 0x000fe200078e0002 */
[----:B------:R-:W-:-:S02]  /*2b20*/  @!P3 LEA R8, R14, R24, 0x1 ;  /* 0x000000180e08b211 */ /* 0x000fc400078e08ff */
[----:B------:R-:W-:Y:S02]  /*2b30*/  @!P4 LEA R23, R13, R0, 0x18 ;  /* 0x000000000d17c211 */ /* 0x000fe400078ec0ff */
[----:B------:R-:W-:Y:S01]  /*2b40*/  MOV R0, UR10 ;  /* 0x0000000a00007c02 */ /* 0x000fe20008000f00 */
[----:B------:R2:W-:Y:S01]  /*2b50*/  @!P3 LDGSTS.E.BYPASS.LTC128B.128 [R8+0x4800], desc[UR16][R6.64] ;  /* 0x048000000608bfae */ /* 0x0005e2000b901d50 */
[----:B------:R-:W-:Y:S02]  /*2b60*/  ISETP.GE.AND P3, PT, R34, UR25, PT ;  /* 0x0000001922007c0c */ /* 0x000fe4000bf66270 */
[----:B------:R-:W-:Y:S02]  /*2b70*/  @!P5 LEA R13, P2, R0, R133, 0x7 ;  /* 0x00000085000dd211 */ /* 0x000fe400078438ff */
[----:B------:R-:W-:Y:S02]  /*2b80*/  @!P1 LEA R0, R14, R22, 0x1 ;  /* 0x000000160e009211 */ /* 0x000fe400078e08ff */
[----:B------:R-:W-:-:S02]  /*2b90*/  @!P5 LEA.HI.X R15, R10, R132, R9, 0x7, P2 ;  /* 0x000000840a0fd211 */ /* 0x000fc400010f3c09 */
        /* <DEDUP_REMOVED lines=33> */
[----:B------:R-:W5:Y:S04]  /*2db0*/  @!P2 LDC.64 R22, c[0x0][0x218] ;  /* 0x00008600ff16ab82 */ /* 0x000f680000000a00 */
[----:B------:R-:W5:Y:S01]  /*2dc0*/  @!P5 S2R R15, SR_CgaCtaId ;  /* 0x00000000000fd919 */ /* 0x000f620000008800 */
[----:B------:R-:W-:-:S03]  /*2dd0*/  VOTEU.ALL UP1, P5 ;  /* 0x00000000003f7886 */ /* 0x000fc60002820000 */
[----:B------:R-:W5:Y:S02]  /*2de0*/  @!P5 LDC.64 R18, c[0x0][0x218] ;  /* 0x00008600ff12db82 */ /* 0x000f640000000a00 */
[----:B------:R-:W-:Y:S01]  /*2df0*/  @!UP1 UIMAD UR9, UR11, 0xe0, URZ ;  /* 0x000000e00b0998a4 */ /* 0x000fe2000f8e023f */
[----:B--2---:R-:W2:Y:S01]  /*2e00*/  @!P6 S2R R7, SR_CgaCtaId ;  /* 0x000000000007e919 */ /* 0x004ea20000008800 */
[----:B---3--:R-:W3:Y:S01]  /*2e10*/  @!P3 S2R R6, SR_CgaCtaId ;  /* 0x000000000006b919 */ /* 0x008ee20000008800 */
[----:B------:R-:W-:-:S03]  /*2e20*/  IADD3 R8, P4, R33, UR24, RZ ;  /* 0x0000001821087c10 */ /* 0x000fc6000ff9e0ff */
        /* <DEDUP_REMOVED lines=14> */
[----:B------:R-:W1:Y:S01]  /*2f10*/  @!P4 LDC.64 R20, c[0x0][0x218] ;  /* 0x00008600ff14cb82 */ /* 0x000e620000000a00 */
        /* <DEDUP_REMOVED lines=12> */
[----:B-----5:R-:W-:Y:S01]  /*2fe0*/  @!P5 LEA R6, R15, R2, 0x18 ;  /* 0x000000020f06d211 */ /* 0x020fe200078ec0ff */
        /* <DEDUP_REMOVED lines=11> */
[----:B------:R-:W-:-:S02]  /*30a0*/  @!P1 LEA R13, R13, R0, 0x18 ;  /* 0x000000000d0d9211 */ /* 0x000fc400078ec0ff */
[----:B------:R-:W-:Y:S02]  /*30b0*/  @!P2 MOV R0, 0x400 ;  /* 0x000004000000a802 */ /* 0x000fe40000000f00 */
[----:B----4-:R-:W-:Y:S02]  /*30c0*/  @!P4 LEA R4, R17, R4, 0x18 ;  /* 0x000000041104c211 */ /* 0x010fe400078ec0ff */
[----:B-1----:R-:W-:Y:S01]  /*30d0*/  @!P2 LEA R16, R16, R0, 0x18 ;  /* 0x000000001010a211 */ /* 0x002fe200078ec0ff */
        /* <DEDUP_REMOVED lines=108> */
[----:B-1----:R-:W-:Y:S01]  /*37a0*/  IMAD.U32 R8, RZ, RZ, UR6 ;  /* 0x00000006ff087e24 */ /* 0x002fe2000f8e00ff */
[----:B------:R-:W-:Y:S01]  /*37b0*/  @!UP1 UIMAD UR9, UR7, 0xc0, URZ ;  /* 0x000000c0070998a4 */ /* 0x000fe2000f8e023f */
[----:B------:R-:W-:Y:S03]  /*37c0*/  @P6 STS.128 [R243+0xc000], RZ ;  /* 0x00c000fff3006388 */ /* 0x000fe60000000c00 */
        /* <DEDUP_REMOVED lines=46> */
[----:B------:R-:W-:Y:S01]  /*3ab0*/  VOTEU.ALL UP2, P5 ;  /* 0x00000000003f7886 */ /* 0x000fe20002840000 */
[----:B------:R-:W-:Y:S01]  /*3ac0*/  SHF.R.S32.HI R52, RZ, 0x4, R8 ;  /* 0x00000004ff347819 */ /* 0x000fe20000011408 */
[----:B------:R-:W-:Y:S01]  /*3ad0*/  @P3 STS.128 [R243+0xe000], RZ ;  /* 0x00e000fff3003388 */ /* 0x000fe20000000c00 */
[----:B------:R-:W-:Y:S01]  /*3ae0*/  MOV R8, UR6 ;  /* 0x0000000600087c02 */ /* 0x000fe20008000f00 */
[----:B------:R-:W-:Y:S01]  /*3af0*/  IMAD.IADD R53, R200, 0x1, -R0 ;  /* 0x00000001c8357824 */ /* 0x000fe200078e0a00 */
[----:B------:R-:W-:Y:S01]  /*3b00*/  VOTEU.ALL UP1, P4 ;  /* 0x00000000003f7886 */ /* 0x000fe20002020000 */
[----:B------:R-:W-:Y:S01]  /*3b10*/  @!UP2 UIMAD UR9, UR7, 0x160, URZ ;  /* 0x000001600709a8a4 */ /* 0x000fe2000f8e023f */
[----:B--2---:R-:W-:-:S02]  /*3b20*/  MOV R6, UR6 ;  /* 0x0000000600067c02 */ /* 0x004fc40008000f00 */
[----:B------:R-:W-:Y:S01]  /*3b30*/  STL [R1+0x20], R53 ;  /* 0x0000203501007387 */ /* 0x000fe20000100800 */
[----:B------:R-:W-:-:S04]  /*3b40*/  SHF.R.S32.HI R0, RZ, 0x1f, R53 ;  /* 0x0000001fff007819 */ /* 0x000fc80000011435 */
[----:B------:R-:W-:Y:S02]  /*3b50*/  LEA.HI R16, R0, R53, RZ, 0x3 ;  /* 0x0000003500107211 */ /* 0x000fe400078f18ff */
[----:B------:R-:W-:Y:S01]  /*3b60*/  SHF.L.U32 R0, R36, 0x6, RZ ;  /* 0x0000000624007819 */ /* 0x000fe200000006ff */
[----:B---3--:R-:W-:Y:S01]  /*3b70*/  @!P1 IMAD.MOV.U32 R5, RZ, RZ, R51 ;  /* 0x000000ffff059224 */ /* 0x008fe200078e0033 */
[----:B------:R-:W-:Y:S02]  /*3b80*/  MOV R4, UR6 ;  /* 0x0000000600047c02 */ /* 0x000fe40008000f00 */
[----:B------:R-:W-:Y:S01]  /*3b90*/  LOP3.LUT R0, R0, 0x1c0, RZ, 0xc0, !PT ;  /* 0x000001c000007812 */ /* 0x000fe200078ec0ff */
[----:B-1----:R-:W-:Y:S02]  /*3ba0*/  IMAD.U32 R2, RZ, RZ, UR6 ;  /* 0x00000006ff027e24 */ /* 0x002fe4000f8e00ff */
[----:B------:R-:W-:-:S03]  /*3bb0*/  IMAD.U32 R3, RZ, RZ, UR7 ;  /* 0x00000007ff037e24 */ /* 0x000fc6000f8e00ff */
[----:B------:R-:W-:-:S04]  /*3bc0*/  @!P3 LEA R2, P2, R2, R50, 0x8 ;  /* 0x000000320202b211 */ /* 0x000fc800078440ff */
[----:B------:R-:W-:Y:S02]  /*3bd0*/  @!P3 LEA.HI.X R3, R4, R51, R3, 0x8, P2 ;  /* 0x000000330403b211 */ /* 0x000fe400010f4403 */
[----:B------:R-:W-:Y:S02]  /*3be0*/  @!P1 MOV R4, R50 ;  /* 0x0000003200049202 */ /* 0x000fe40000000f00 */
[----:B------:R-:W-:Y:S01]  /*3bf0*/  ISETP.GE.AND P2, PT, R30, UR25, PT ;  /* 0x000000191e007c0c */ /* 0x000fe2000bf46270 */
[----:B------:R-:W-:Y:S01]  /*3c00*/  @!PT LDS RZ, [RZ] ;  /* 0x00000000fffff984 */ /* 0x000fe20000000800 */
[----:B------:R-:W-:Y:S01]  /*3c10*/  @!PT LDS RZ, [RZ] ;  /* 0x00000000fffff984 */ /* 0x000fe20000000800 */
[----:B------:R-:W-:Y:S01]  /*3c20*/  @!PT LDS RZ, [RZ] ;  /* 0x00000000fffff984 */ /* 0x000fe20000000800 */
[----:B------:R1:W-:Y:S01]  /*3c30*/  @!P3 LDGSTS.E.BYPASS.LTC128B.128 [R243+0xe000], desc[UR16][R2.64] ;  /* 0x0e00000002f3bfae */ /* 0x0003e2000b901d50 */
[----:B------:R-:W-:Y:S01]  /*3c40*/  ISETP.GE.AND P3, PT, R32, UR25, PT ;  /* 0x0000001920007c0c */ /* 0x000fe2000bf66270 */
[----:B------:R-:W-:Y:S01]  /*3c50*/  @!P1 IMAD.WIDE.U32 R6, R6, 0x120, R4 ;  /* 0x0000012006069825 */ /* 0x000fe200078e0004 */
[----:B------:R-:W-:Y:S01]  /*3c60*/  LOP3.LUT R4, R16, 0xfffffff8, RZ, 0xc0, !PT ;  /* 0xfffffff810047812 */ /* 0x000fe200078ec0ff */
[----:B------:R-:W-:Y:S03]  /*3c70*/  @P1 STS.128 [R243+0xe800], RZ ;  /* 0x00e800fff3001388 */ /* 0x000fe60000000c00 */
[----:B------:R-:W-:-:S05]  /*3c80*/  IADD3 R20, R53, -R4, RZ ;  /* 0x8000000435147210 */ /* 0x000fca0007ffe0ff */
[----:B------:R-:W-:Y:S02]  /*3c90*/  VOTEU.ALL UP0, P2 ;  /* 0x00000000003f7886 */ /* 0x000fe40001000000 */
[----:B------:R-:W-:Y:S01]  /*3ca0*/  VOTEU.ALL UP2, P3 ;  /* 0x00000000003f7886 */ /* 0x000fe20001840000 */
[----:B-1----:R-:W-:Y:S01]  /*3cb0*/  LEA.HI R3, R52, R52, RZ, 0x1 ;  /* 0x0000003434037211 */ /* 0x002fe200078f08ff */
[----:B------:R-:W-:Y:S02]  /*3cc0*/  IMAD.SHL.U32 R2, R12, 0x8, RZ ;  /* 0x000000080c027824 */ /* 0x000fe400078e00ff */
[----:B------:R-:W-:Y:S01]  /*3cd0*/  IMAD.U32 R12, RZ, RZ, UR6 ;  /* 0x00000006ff0c7e24 */ /* 0x000fe2000f8e00ff */
[----:B------:R-:W-:Y:S02]  /*3ce0*/  LOP3.LUT R3, R3, 0xfffffffe, RZ, 0xc0, !PT ;  /* 0xfffffffe03037812 */ /* 0x000fe400078ec0ff */
[----:B------:R-:W-:Y:S02]  /*3cf0*/  LOP3.LUT R4, R0, 0x8, R2, 0xf8, !PT ;  /* 0x0000000800047812 */ /* 0x000fe400078ef802 */
[----:B------:R-:W-:Y:S01]  /*3d00*/  SHF.R.U32.HI R0, RZ, 0x3, R0 ;  /* 0x00000003ff007819 */ /* 0x000fe20000011600 */
[----:B------:R-:W-:Y:S01]  /*3d10*/  IMAD.IADD R5, R52, 0x1, -R3 ;  /* 0x0000000134057824 */ /* 0x000fe200078e0a03 */
[----:B------:R-:W-:Y:S01]  /*3d20*/  SHF.L.U32 R2, R20, 0x6, RZ ;  /* 0x0000000614027819 */ /* 0x000fe200000006ff */
[----:B------:R-:W-:Y:S01]  /*3d30*/  @!P1 VIADD R3, R7, UR8 ;  /* 0x0000000807039c36 */ /* 0x000fe20008000000 */
[----:B------:R-:W-:Y:S01]  /*3d40*/  LOP3.LUT R7, R4, R0, RZ, 0x3c, !PT ;  /* 0x0000000004077212 */ /* 0x000fe200078e3cff */
[----:B------:R-:W-:Y:S01]  /*3d50*/  @!UP1 UIMAD UR8, UR7, 0x180, URZ ;  /* 0x00000180070898a4 */ /* 0x000fe2000f8e023f */
[----:B------:R-:W-:Y:S01]  /*3d60*/  LOP3.LUT R0, R2, 0x1c0, RZ, 0xc0, !PT ;  /* 0x000001c002007812 */ /* 0x000fe200078ec0ff */
[----:B------:R-:W-:Y:S01]  /*3d70*/  @!P1 IMAD.MOV.U32 R2, RZ, RZ, R6 ;  /* 0x000000ffff029224 */ /* 0x000fe200078e0006 */
[----:B------:R-:W-:-:S02]  /*3d80*/  SHF.L.U32 R4, R5, 0x3, RZ ;  /* 0x0000000305047819 */ /* 0x000fc400000006ff */
[----:B------:R-:W-:Y:S02]  /*3d90*/  MOV R6, UR6 ;  /* 0x0000000600067c02 */ /* 0x000fe40008000f00 */
[----:B------:R-:W-:Y:S01]  /*3da0*/  @!PT LDS RZ, [RZ] ;  /* 0x00000000fffff984 */ /* 0x000fe20000000800 */
[----:B------:R-:W-:Y:S01]  /*3db0*/  @!PT LDS RZ, [RZ] ;  /* 0x00000000fffff984 */ /* 0x000fe20000000800 */
[----:B------:R-:W-:Y:S01]  /*3dc0*/  @!PT LDS RZ, [RZ] ;  /* 0x00000000fffff984 */ /* 0x000fe20000000800 */
[----:B------:R1:W-:Y:S01]  /*3dd0*/  @!P1 LDGSTS.E.BYPASS.LTC128B.128 [R243+0xe800], desc[UR16][R2.64] ;  /* 0x0e80000002f39fae */ /* 0x0003e2000b901d50 */
[----:B------:R-:W-:-:S03]  /*3de0*/  ISETP.GE.AND P1, PT, R33, UR25, PT ;  /* 0x0000001921007c0c */ /* 0x000fc6000bf26270 */
[----:B------:R-:W-:Y:S10]  /*3df0*/  @P6 STS.128 [R243+0xf000], RZ ;  /* 0x00f000fff3006388 */ /* 0x000ff40000000c00 */
[----:B------:R-:W-:Y:S01]  /*3e00*/  VOTEU.ALL UP1, P1 ;  /* 0x00000000003f7886 */ /* 0x000fe20000820000 */
[----:B-1----:R-:W-:-:S02]  /*3e10*/  LOP3.LUT R3, R0, 0x8, R4, 0xf8, !PT ;  /* 0x0000000800037812 */ /* 0x002fc400078ef804 */
[----:B------:R-:W-:Y:S01]  /*3e20*/  SHF.R.U32.HI R2, RZ, 0x3, R0 ;  /* 0x00000003ff027819 */ /* 0x000fe20000011600 */
[----:B------:R-:W-:Y:S01]  /*3e30*/  IMAD R0, R5, 0x200, R7 ;  /* 0x0000020005007824 */ /* 0x000fe200078e0207 */
[----:B------:R-:W-:Y:S02]  /*3e40*/  MOV R4, UR6 ;  /* 0x0000000600047c02 */ /* 0x000fe40008000f00 */
[----:B------:R-:W-:Y:S01]  /*3e50*/  LOP3.LUT R85, R3, R2, RZ, 0x3c, !PT ;  /* 0x0000000203557212 */ /* 0x000fe200078e3cff */
[----:B------:R-:W-:Y:S01]  /*3e60*/  @!P6 IMAD.MOV.U32 R2, RZ, RZ, R50 ;  /* 0x000000ffff02e224 */ /* 0x000fe200078e0032 */
[-C--:B------:R-:W-:Y:S02]  /*3e70*/  @!P6 MOV R3, R51.reuse ;  /* 0x000000330003e202 */ /* 0x080fe40000000f00 */
[----:B------:R-:W-:Y:S02]  /*3e80*/  LEA R134, R0, UR4, 0x1 ;  /* 0x0000000400867c11 */ /* 0x000fe4000f8e08ff */
[----:B------:R-:W-:Y:S01]  /*3e90*/  MOV R0, 0x10 ;  /* 0x0000001000007802 */ /* 0x000fe20000000f00 */
[----:B------:R-:W-:Y:S01]  /*3ea0*/  @!P6 IMAD.WIDE.U32 R6, R6, 0x140, R2 ;  /* 0x000001400606e825 */ /* 0x000fe200078e0002 */
[----:B------:R-:W-:-:S03]  /*3eb0*/  @!P5 MOV R3, R51 ;  /* 0x000000330003d202 */ /* 0x000fc60000000f00 */
[----:B------:R-:W-:Y:S01]  /*3ec0*/  @!P5 IMAD.MOV.U32 R2, RZ, RZ, R50 ;  /* 0x000000ffff02d224 */ /* 0x000fe200078e0032 */
[----:B------:R-:W-:Y:S01]  /*3ed0*/  @!P6 IADD3 R7, R7, UR23, RZ ;  /* 0x000000170707ec10 */ /* 0x000fe2000fffe0ff */
[----:B------:R-:W-:Y:S01]  /*3ee0*/  @!UP0 UIMAD UR23, UR7, 0x1a0, URZ ;  /* 0x000001a0071788a4 */ /* 0x000fe2000f8e023f */
[----:B------:R-:W-:Y:S01]  /*3ef0*/  VIADD R229, R134, 0x2040 ;  /* 0x0000204086e57836 */ /* 0x000fe20000000000 */
[----:B------:R-:W-:Y:S01]  /*3f00*/  UISETP.GT.AND UP0, UPT, UR22, UR5, UPT ;  /* 0x000000051600728c */ /* 0x000fe2000bf04270 */
        /* <DEDUP_REMOVED lines=84> */
[C---:B------:R-:W-:Y:S01]  /*4450*/  VIADD R237, R229.reuse, 0x6000 ;  /* 0x00006000e5ed7836 */ /* 0x040fe20000000000 */
[C---:B------:R-:W-:Y:S01]  /*4460*/  IADD3 R236, R229.reuse, 0x6800, RZ ;  /* 0x00006800e5ec7810 */ /* 0x040fe20007ffe0ff */
[C---:B------:R-:W-:Y:S01]  /*4470*/  VIADD R235, R229.reuse, 0x7000 ;  /* 0x00007000e5eb7836 */ /* 0x040fe20000000000 */
[----:B------:R-:W-:Y:S01]  /*4480*/  LDSM.16.M88.4 R44, [R229] ;  /* 0x00000000e52c783b */ /* 0x000fe20000000200 */
[----:B------:R-:W-:-:S03]  /*4490*/  IADD3 R234, R229, 0x7800, RZ ;  /* 0x00007800e5ea7810 */ /* 0x000fc60007ffe0ff */
        /* <DEDUP_REMOVED lines=366> */
[----:B------:R2:W1:Y:S02]  /*5b80*/  MUFU.TANH R135, R0 ;  /* 0x0000000000877308 */ /* 0x0004640000002400 */
[----:B--2---:R-:W-:Y:S02]  /*5b90*/  FMUL.FTZ R0, R51, UR23 ;  /* 0x0000001733007c20 */ /* 0x004fe40008410000 */
[----:B------:R-:W2:Y:S04]  /*5ba0*/  LDSM.16.M88.4 R48, [R227+0x7000] ;  /* 0x00700000e330783b */ /* 0x000ea80000000200 */
        /* <DEDUP_REMOVED lines=41> */
[----:B------:R-:W-:-:S05]  /*5e40*/  IMAD.MOV.U32 R6, RZ, RZ, 0x8 ;  /* 0x00000008ff067424 */ /* 0x000fca00078e00ff */
        /* <DEDUP_REMOVED lines=43> */
[----:B------:R-:W-:-:S04]  /*6100*/  LEA.HI R0, R4, R0, RZ, 0x2 ;  /* 0x0000000004007211 */ /* 0x000fc800078f10ff */
[----:B------:R-:W-:-:S04]  /*6110*/  SHF.R.S32.HI R0, RZ, 0x2, R0 ;  /* 0x00000002ff007819 */ /* 0x000fc80000011400 */
[----:B------:R-:W-:Y:S01]  /*6120*/  IADD3 R7, R3, 0x1, R0 ;  /* 0x0000000103077810 */ /* 0x000fe20007ffe000 */
[----:B------:R-:W-:Y:S01]  /*6130*/  IMAD.U32 R0, RZ, RZ, UR19 ;  /* 0x00000013ff007e24 */ /* 0x000fe2000f8e00ff */
[----:B------:R-:W-:Y:S01]  /*6140*/  BAR.SYNC.DEFER_BLOCKING 0x0 ;  /* 0x0000000000007b1d */ /* 0x000fe20000010000 */
[----:B------:R-:W-:-:S03]  /*6150*/  @!P1 LEA R3, P2, R133, UR8, 0x1 ;  /* 0x0000000885039c11 */ /* 0x000fc6000f8408ff */
[----:B------:R-:W-:Y:S02]  /*6160*/  IADD3 R7, R7, UR18, -R0 ;  /* 0x0000001207077c10 */ /* 0x000fe4000fffe800 */
[----:B------:R-:W-:Y:S01]  /*6170*/  LOP3.LUT R0, R85, R84, RZ, 0xfc, !PT ;  /* 0x0000005455007212 */ /* 0x000fe200078efcff */
[----:B------:R1:W-:Y:S01]  /*6180*/  @!P1 STL [R1+0xc], R3 ;  /* 0x00000c0301009387 */ /* 0x0003e20000100800 */
[----:B------:R-:W-:-:S04]  /*6190*/  IADD3 R7, R7, UR14, RZ ;  /* 0x0000000e07077c10 */ /* 0x000fc8000fffe0ff */
[C---:B------:R-:W-:Y:S02]  /*61a0*/  VIADDMNMX R6, R7.reuse, R6, UR18, PT ;  /* 0x0000001207067e46 */ /* 0x040fe4000b800106 */
[----:B------:R-:W-:Y:S02]  /*61b0*/  VIMNMX R7, R7, UR18, PT ;  /* 0x0000001207077c48 */ /* 0x000fe4000bfe0100 */
[----:B-1----:R-:W-:-:S05]  /*61c0*/  @!P1 LEA.HI.X R3, R133, UR9, R132, 0x1, P2 ;  /* 0x0000000985039c11 */ /* 0x002fca00090f0c84 */
[----:B------:R1:W-:Y:S01]  /*61d0*/  @!P1 STL [R1+0x8], R3 ;  /* 0x0000080301009387 */ /* 0x0003e20000100800 */
[----:B--234-:R-:W-:Y:S05]  /*61e0*/  @!P1 BRA `(.L_x_3513) ;  /* 0x0000000400f89947 */ /* 0x01cfea0003800000 */
[----:B------:R-:W-:Y:S05]  /*61f0*/  @!P0 BRA `(.L_x_3514) ;  /* 0x0000000000f88947 */ /* 0x000fea0003800000 */
[----:B------:R-:W2:Y:S01]  /*6200*/  LDC R12, c[0x0][0x380] ;  /* 0x0000e000ff0c7b82 */ /* 0x000ea20000000800 */
[----:B------:R-:W-:Y:S01]  /*6210*/  UIADD3 UR8, UR20, -0x100, URZ ;  /* 0xffffff0014087890 */ /* 0x000fe2000fffe03f */
[----:B------:R-:W-:Y:S02]  /*6220*/  IABS R10, UR20 ;  /* 0x00000014000a7c13 */ /* 0x000fe40008000000 */
[----:B--2---:R-:W-:-:S04]  /*6230*/  IABS R11, R12 ;  /* 0x0000000c000b7213 */ /* 0x004fc80000000000 */
[----:B------:R-:W2:Y:S08]  /*6240*/  I2F.RP R4, R11 ;  /* 0x0000000b00047306 */ /* 0x000eb00000209400 */
[----:B--2---:R-:W2:Y:S02]  /*6250*/  MUFU.RCP R4, R4 ;  /* 0x0000000400047308 */ /* 0x004ea40000001000 */
[----:B--2---:R-:W-:-:S06]  /*6260*/  VIADD R4, R4, 0xffffffe ;  /* 0x0ffffffe04047836 */ /* 0x004fcc0000000000 */
        /* <DEDUP_REMOVED lines=55> */
.L_x_3514:
[----:B------:R-:W-:-:S04]  /*65e0*/  ULEA UR8, -UR10, URZ, 0x8 ;  /* 0x0000003f0a087291 */ /* 0x000fc8000f8e413f */
[----:B------:R-:W-:Y:S02]  /*65f0*/  USHF.R.S32.HI UR9, URZ, 0x1f, UR8 ;  /* 0x0000001f3f097899 */ /* 0x000fe40008011408 */
[----:B------:R-:W-:-:S04]  /*6600*/  MOV R4, UR8 ;  /* 0x0000000800047c02 */ /* 0x000fc80008000f00 */
[----:B-1----:R-:W-:-:S07]  /*6610*/  MOV R3, UR9 ;  /* 0x0000000900037c02 */ /* 0x002fce0008000f00 */
.L_x_3515:
        /* <DEDUP_REMOVED lines=59> */
.L_x_3513:
[----:B-1----:R-:W-:Y:S01]  /*69d0*/  VIADD R3, R200, UR20 ;  /* 0x00000014c8037c36 */ /* 0x002fe20008000000 */
[----:B------:R-:W-:Y:S01]  /*69e0*/  ULDC UR18, c[0x0][0x2ec] ;  /* 0x0000bb0000127ab9 */ /* 0x000fe20000000800 */
[----:B------:R-:W-:Y:S02]  /*69f0*/  UISETP.GT.AND UP0, UPT, UR22, UR5, UPT ;  /* 0x000000051600728c */ /* 0x000fe4000bf04270 */
        /* <DEDUP_REMOVED lines=458> */
[----:B------:R-:W-:Y:S02]  /*86a0*/  FMNMX.FTZ R36, R196, R36, !PT ;  /* 0x00000024c4247209 */ /* 0x000fe40007810000 */
[----:B------:R-:W-:Y:S01]  /*86b0*/  PLOP3.LUT P4, PT, PT, PT, UP0, 0x80, 0x0 ;  /* 0x000000000000781c */ /* 0x000fe20003f8f008 */
[----:B------:R-:W-:Y:S01]  /*86c0*/  LDSM.16.MT88.4 R12, [R135+0xa000] ;  /* 0x00a00000870c783b */ /* 0x000fe20000004200 */
[----:B------:R-:W-:-:S02]  /*86d0*/  IMAD R224, R2, 0x2, R135 ;  /* 0x0000000202e07824 */ /* 0x000fc400078e0287 */
[C---:B------:R-:W-:Y:S01]  /*86e0*/  IMAD R226, R231.reuse, 0x2, R135 ;  /* 0x00000002e7e27824 */ /* 0x040fe200078e0287 */
[----:B------:R-:W3:Y:S01]  /*86f0*/  SHFL.BFLY PT, R9, R36, 0x2, 0x1f ;  /* 0x0c401f0024097f89 */ /* 0x000ee200000e0000 */
[----:B------:R-:W-:Y:S02]  /*8700*/  IMAD R225, R231, 0x2, R224 ;  /* 0x00000002e7e17824 */ /* 0x000fe400078e02e0 */
[----:B------:R-:W-:Y:S01]  /*8710*/  IMAD.MOV.U32 R2, RZ, RZ, R162 ;  /* 0x000000ffff027224 */ /* 0x000fe200078e00a2 */
        /* <DEDUP_REMOVED lines=37> */
[----:B------:R-:W-:Y:S02]  /*8970*/  FFMA.FTZ R8, R42, UR18, -R4 ;  /* 0x000000122a087c23 */ /* 0x000fe40008010804 */
        /* <DEDUP_REMOVED lines=68> */
[----:B--2---:R-:W-:Y:S01]  /*8dc0*/  FFMA.FTZ R0, R83, UR18, -R4 ;  /* 0x0000001253007c23 */ /* 0x004fe20008010804 */
[----:B---3--:R-:W-:Y:S01]  /*8dd0*/  F2FP.F16.F32.PACK_AB R10, R179, R175 ;  /* 0x000000afb30a723e */ /* 0x008fe200000000ff */
[C---:B-1----:R-:W-:Y:S04]  /*8de0*/  HMMA.16816.F32 R80, R12.reuse, R64, R72 ;  /* 0x000000400c50723c */ /* 0x042fe80000001848 */
[----:B------:R1:W-:Y:S02]  /*8df0*/  MUFU.EX2 R205, R0 ;  /* 0x0000000000cd7308 */ /* 0x0003e40000000800 */
[----:B------:R-:W-:Y:S06]  /*8e00*/  HMMA.16816.F32 R64, R12, R66, R68 ;  /* 0x000000420c40723c */ /* 0x000fec0000001844 */
[C---:B------:R-:W-:Y:S01]  /*8e10*/  HMMA.16816.F32 R76, R8.reuse, R20, R76 ;  /* 0x00000014084c723c */ /* 0x040fe2000000184c */
[----:B------:R-:W-:Y:S01]  /*8e20*/  IMAD.MOV.U32 R68, RZ, RZ, R159 ;  /* 0x000000ffff447224 */ /* 0x000fe200078e009f */
[----:B------:R-:W-:Y:S01]  /*8e30*/  F2FP.F16.F32.PACK_AB R13, R215, R213 ;  /* 0x000000d5d70d723e */ /* 0x000fe200000000ff */
[----:B------:R-:W-:Y:S01]  /*8e40*/  IMAD.MOV.U32 R70, RZ, RZ, R152 ;  /* 0x000000ffff467224 */ /* 0x000fe200078e0098 */
[----:B------:R-:W-:Y:S01]  /*8e50*/  F2FP.F16.F32.PACK_AB R15, R223, R222 ;  /* 0x000000dedf0f723e */ /* 0x000fe200000000ff */
[----:B------:R-:W-:Y:S01]  /*8e60*/  IMAD.MOV.U32 R69, RZ, RZ, R155 ;  /* 0x000000ffff457224 */ /* 0x000fe200078e009b */
[C---:B------:R-:W-:Y:S01]  /*8e70*/  HMMA.16816.F32 R60, R8.reuse, R22, R32 ;  /* 0x00000016083c723c */ /* 0x040fe20000001820 */
[----:B-1----:R-:W-:Y:S01]  /*8e80*/  FFMA.FTZ R0, R85, UR18, -R4 ;  /* 0x0000001255007c23 */ /* 0x002fe20008010804 */
[----:B------:R-:W-:Y:S01]  /*8e90*/  IMAD.MOV.U32 R85, RZ, RZ, R200 ;  /* 0x000000ffff557224 */ /* 0x000fe200078e00c8 */
[----:B------:R-:W1:Y:S01]  /*8ea0*/  LDSM.16.MT88.4 R20, [R226+0xb800] ;  /* 0x00b80000e214783b */ /* 0x000e620000004200 */
[----:B------:R-:W-:Y:S01]  /*8eb0*/  IMAD.MOV.U32 R71, RZ, RZ, R151 ;  /* 0x000000ffff477224 */ /* 0x000fe200078e0097 */
[----:B------:R2:W-:Y:S01]  /*8ec0*/  MUFU.EX2 R200, R0 ;  /* 0x0000000000c87308 */ /* 0x0005e20000000800 */
[C---:B------:R-:W-:Y:S06]  /*8ed0*/  HMMA.16816.F32 R72, R8.reuse, R16, R28 ;  /* 0x000000100848723c */ /* 0x040fec000000181c */
[C---:B------:R-:W-:Y:S01]  /*8ee0*/  HMMA.16816.F32 R32, R8.reuse, R18, R24 ;  /* 0x000000120820723c */ /* 0x040fe20000001818 */
[----:B------:R-:W3:Y:S05]  /*8ef0*/  LDSM.16.MT88.4 R16, [R224+0xb800] ;  /* 0x00b80000e010783b */ /* 0x000eea0000004200 */
[----:B------:R-:W-:Y:S01]  /*8f00*/  HMMA.16816.F32 R28, R8, R44, R40 ;  /* 0x0000002c081c723c */ /* 0x000fe20000001828 */
[----:B------:R-:W4:Y:S01]  /*8f10*/  LDSM.16.MT88.4 R40, [R225+0xb800] ;  /* 0x00b80000e128783b */ /* 0x000f220000004200 */
[----:B--2---:R-:W-:Y:S01]  /*8f20*/  FFMA.FTZ R0, R86, UR18, -R4 ;  /* 0x0000001256007c23 */ /* 0x004fe20008010804 */
[----:B------:R-:W-:-:S03]  /*8f30*/  IMAD.MOV.U32 R86, RZ, RZ, R196 ;  /* 0x000000ffff567224 */ /* 0x000fc600078e00c4 */
[C---:B------:R-:W-:Y:S01]  /*8f40*/  HMMA.16816.F32 R24, R8.reuse, R46, R48 ;  /* 0x0000002e0818723c */ /* 0x040fe20000001830 */
[----:B------:R-:W2:Y:S01]  /*8f50*/  LDSM.16.MT88.4 R48, [R226+0xc000] ;  /* 0x00c00000e230783b */ /* 0x000ea20000004200 */
[----:B------:R5:W-:Y:S04]  /*8f60*/  MUFU.EX2 R196, R0 ;  /* 0x0000000000c47308 */ /* 0x000be80000000800 */
[C---:B------:R-:W-:Y:S06]  /*8f70*/  HMMA.16816.F32 R80, R8.reuse, R52, R80 ;  /* 0x000000340850723c */ /* 0x040fec0000001850 */
[----:B------:R-:W-:Y:S01]  /*8f80*/  HMMA.16816.F32 R44, R8, R54, R64 ;  /* 0x00000036082c723c */ /* 0x000fe20000001840 */
[----:B------:R-:W2:Y:S01]  /*8f90*/  LDSM.16.MT88.4 R52, [R135+0xc000] ;  /* 0x00c000008734783b */ /* 0x000ea20000004200 */
[----:B-----5:R-:W-:Y:S01]  /*8fa0*/  FFMA.FTZ R0, R87, UR18, -R5 ;  /* 0x0000001257007c23 */ /* 0x020fe20008010805 */
[----:B------:R-:W-:-:S04]  /*8fb0*/  IMAD.MOV.U32 R87, RZ, RZ, R160 ;  /* 0x000000ffff577224 */ /* 0x000fc800078e00a0 */
[----:B------:R-:W-:Y:S01]  /*8fc0*/  F2FP.F16.F32.PACK_AB R9, R220, R246 ;  /* 0x000000f6dc09723e */ /* 0x000fe200000000ff */
[----:B------:R5:W-:Y:S01]  /*8fd0*/  MUFU.EX2 R162, R0 ;  /* 0x0000000000a27308 */ /* 0x000be20000000800 */
[----:B------:R-:W-:Y:S01]  /*8fe0*/  F2FP.F16.F32.PACK_AB R11, R217, R242 ;  /* 0x000000f2d90b723e */ /* 0x000fe200000000ff */
[----:B-----5:R-:W-:Y:S01]  /*8ff0*/  FFMA.FTZ R0, R88, UR18, -R5 ;  /* 0x0000001258007c23 */ /* 0x020fe20008010805 */
[----:B------:R-:W-:-:S05]  /*9000*/  IMAD.MOV.U32 R88, RZ, RZ, R164 ;  /* 0x000000ffff587224 */ /* 0x000fca00078e00a4 */
[----:B------:R5:W1:Y:S02]  /*9010*/  MUFU.EX2 R159, R0 ;  /* 0x00000000009f7308 */ /* 0x000a640000000800 */
[----:B-----5:R-:W-:Y:S01]  /*9020*/  FFMA.FTZ R0, R89, UR18, -R5 ;  /* 0x0000001259007c23 */ /* 0x020fe20008010805 */
[----:B------:R-:W-:Y:S01]  /*9030*/  IMAD.MOV.U32 R89, RZ, RZ, R165 ;  /* 0x000000ffff597224 */ /* 0x000fe200078e00a5 */
[----:B-1----:R-:W-:-:S04]  /*9040*/  F2FP.F16.F32.PACK_AB R12, R159, R162 ;  /* 0x000000a29f0c723e */ /* 0x002fc800000000ff */
[----:B------:R1:W-:Y:S02]  /*9050*/  MUFU.EX2 R165, R0 ;  /* 0x0000000000a57308 */ /* 0x0003e40000000800 */
[----:B-1----:R-:W-:Y:S01]  /*9060*/  FFMA.FTZ R0, R92, UR18, -R5 ;  /* 0x000000125c007c23 */ /* 0x002fe20008010805 */
[----:B------:R-:W-:-:S05]  /*9070*/  IMAD.MOV.U32 R92, RZ, RZ, R166 ;  /* 0x000000ffff5c7224 */ /* 0x000fca00078e00a6 */
[----:B------:R1:W5:Y:S02]  /*9080*/  MUFU.EX2 R164, R0 ;  /* 0x0000000000a47308 */ /* 0x0003640000000800 */
[----:B-1----:R-:W-:Y:S01]  /*9090*/  FFMA.FTZ R0, R90, UR18, -R4 ;  /* 0x000000125a007c23 */ /* 0x002fe20008010804 */
[----:B------:R-:W-:Y:S01]  /*90a0*/  IMAD.MOV.U32 R90, RZ, RZ, R187 ;  /* 0x000000ffff5a7224 */ /* 0x000fe200078e00bb */
[----:B-----5:R-:W-:-:S04]  /*90b0*/  F2FP.F16.F32.PACK_AB R14, R164, R165 ;  /* 0x000000a5a40e723e */ /* 0x020fc800000000ff */
[----:B------:R1:W-:Y:S03]  /*90c0*/  MUFU.EX2 R187, R0 ;  /* 0x0000000000bb7308 */ /* 0x0003e60000000800 */
[C---:B------:R-:W-:Y:S06]  /*90d0*/  HMMA.16816.F32 R76, R12.reuse, R56, R76 ;  /* 0x000000380c4c723c */ /* 0x040fec000000184c */
[----:B------:R-:W-:Y:S01]  /*90e0*/  HMMA.16816.F32 R60, R12, R58, R60 ;  /* 0x0000003a0c3c723c */ /* 0x000fe2000000183c */
[----:B-1----:R-:W-:Y:S01]  /*90f0*/  FFMA.FTZ R0, R91, UR18, -R4 ;  /* 0x000000125b007c23 */ /* 0x002fe20008010804 */
[----:B------:R-:W-:-:S04]  /*9100*/  IMAD.MOV.U32 R91, RZ, RZ, R183 ;  /* 0x000000ffff5b7224 */ /* 0x000fc800078e00b7 */
[C---:B------:R-:W-:Y:S01]  /*9110*/  HMMA.16816.F32 R72, R12.reuse, R20, R72 ;  /* 0x000000140c48723c */ /* 0x040fe20000001848 */
[----:B------:R1:W-:Y:S05]  /*9120*/  MUFU.EX2 R183, R0 ;  /* 0x0000000000b77308 */ /* 0x0003ea0000000800 */
[C---:B------:R-:W-:Y:S06]  /*9130*/  HMMA.16816.F32 R56, R12.reuse, R22, R32 ;  /* 0x000000160c38723c */ /* 0x040fec0000001820 */
[C---:B---3--:R-:W-:Y:S01]  /*9140*/  HMMA.16816.F32 R64, R12.reuse, R16, R28 ;  /* 0x000000100c40723c */ /* 0x048fe2000000181c */
[----:B------:R-:W-:Y:S05]  /*9150*/  LDSM.16.MT88.4 R28, [R225+0xc000] ;  /* 0x00c00000e11c783b */ /* 0x000fea0000004200 */
[C---:B------:R-:W-:Y:S01]  /*9160*/  HMMA.16816.F32 R20, R12.reuse, R18, R24 ;  /* 0x000000120c14723c */ /* 0x040fe20000001818 */
[----:B-1----:R-:W-:Y:S01]  /*9170*/  FFMA.FTZ R0, R93, UR18, -R4 ;  /* 0x000000125d007c23 */ /* 0x002fe20008010804 */
[----:B------:R-:W-:Y:S01]  /*9180*/  IMAD.MOV.U32 R93, RZ, RZ, R181 ;  /* 0x000000ffff5d7224 */ /* 0x000fe200078e00b5 */
[----:B------:R-:W1:Y:S02]  /*9190*/  LDSM.16.MT88.4 R16, [R224+0xc000] ;  /* 0x00c00000e010783b */ /* 0x000e640000004200 */
[----:B------:R3:W-:Y:S01]  /*91a0*/  MUFU.EX2 R181, R0 ;  /* 0x0000000000b57308 */ /* 0x0007e20000000800 */
[C---:B----4-:R-:W-:Y:S06]  /*91b0*/  HMMA.16816.F32 R80, R12.reuse, R40, R80 ;  /* 0x000000280c50723c */ /* 0x050fec0000001850 */
[----:B------:R-:W-:Y:S01]  /*91c0*/  HMMA.16816.F32 R32, R12, R42, R44 ;  /* 0x0000002a0c20723c */ /* 0x000fe2000000182c */
[----:B------:R-:W4:Y:S06]  /*91d0*/  LDSM.16.MT88.4 R40, [R135+0xc800] ;  /* 0x00c800008728783b */ /* 0x000f2c0000004200 */
[----:B------:R-:W-:-:S02]  /*91e0*/  F2FP.F16.F32.PACK_AB R13, R214, R218 ;  /* 0x000000dad60d723e */ /* 0x000fc400000000ff */
[----:B------:R-:W-:Y:S01]  /*91f0*/  F2FP.F16.F32.PACK_AB R15, R200, R205 ;  /* 0x000000cdc80f723e */ /* 0x000fe200000000ff */
[----:B---3--:R-:W-:Y:S01]  /*9200*/  FFMA.FTZ R0, R94, UR18, -R5 ;  /* 0x000000125e007c23 */ /* 0x008fe20008010805 */
[----:B------:R-:W-:-:S03]  /*9210*/  IMAD.MOV.U32 R94, RZ, RZ, R168 ;  /* 0x000000ffff5e7224 */ /* 0x000fc600078e00a8 */
[----:B------:R3:W-:Y:S02]  /*9220*/  MUFU.EX2 R152, R0 ;  /* 0x0000000000987308 */ /* 0x0007e40000000800 */
[----:B---3--:R-:W-:Y:S01]  /*9230*/  FFMA.FTZ R0, R95, UR18, -R5 ;  /* 0x000000125f007c23 */ /* 0x008fe20008010805 */
[----:B------:R-:W-:Y:S02]  /*9240*/  IMAD.MOV.U32 R95, RZ, RZ, R89 ;  /* 0x000000ffff5f7224 */ /* 0x000fe400078e0059 */
[----:B------:R-:W-:-:S03]  /*9250*/  IMAD.MOV.U32 R89, RZ, RZ, R68 ;  /* 0x000000ffff597224 */ /* 0x000fc600078e0044 */
[----:B------:R3:W5:Y:S02]  /*9260*/  MUFU.EX2 R155, R0 ;  /* 0x00000000009b7308 */ /* 0x0007640000000800 */
[----:B---3--:R-:W-:Y:S01]  /*9270*/  FFMA.FTZ R0, R97, UR18, -R5 ;  /* 0x0000001261007c23 */ /* 0x008fe20008010805 */
[----:B-----5:R-:W-:-:S05]  /*9280*/  F2FP.F16.F32.PACK_AB R8, R155, R152 ;  /* 0x000000989b08723e */ /* 0x020fca00000000ff */
[----:B------:R3:W-:Y:S02]  /*9290*/  MUFU.EX2 R150, R0 ;  /* 0x0000000000967308 */ /* 0x0007e40000000800 */
[----:B---3--:R-:W-:-:S06]  /*92a0*/  FFMA.FTZ R0, R99, UR18, -R5 ;  /* 0x0000001263007c23 */ /* 0x008fcc0008010805 */
[----:B------:R3:W5:Y:S02]  /*92b0*/  MUFU.EX2 R149, R0 ;  /* 0x0000000000957308 */ /* 0x0007640000000800 */
[----:B---3--:R-:W-:Y:S01]  /*92c0*/  FFMA.FTZ R0, R96, UR18, -R4 ;  /* 0x0000001260007c23 */ /* 0x008fe20008010804 */
[----:B-----5:R-:W-:-:S05]  /*92d0*/  F2FP.F16.F32.PACK_AB R10, R149, R150 ;  /* 0x00000096950a723e */ /* 0x020fca00000000ff */
[----:B------:R3:W-:Y:S02]  /*92e0*/  MUFU.EX2 R168, R0 ;  /* 0x0000000000a87308 */ /* 0x0007e40000000800 */
[C---:B--2---:R-:W-:Y:S06]  /*92f0*/  HMMA.16816.F32 R72, R8.reuse, R48, R72 ;  /* 0x000000300848723c */ /* 0x044fec0000001848 */
[C---:B------:R-:W-:Y:S01]  /*9300*/  HMMA.16816.F32 R56, R8.reuse, R50, R56 ;  /* 0x000000320838723c */ /* 0x040fe20000001838 */
[----:B------:R-:W2:Y:S05]  /*9310*/  LDSM.16.MT88.4 R48, [R226+0xc800] ;  /* 0x00c80000e230783b */ /* 0x000eaa0000004200 */
[----:B------:R-:W-:Y:S01]  /*9320*/  HMMA.16816.F32 R76, R8, R52, R76 ;  /* 0x00000034084c723c */ /* 0x000fe2000000184c */
[----:B---3--:R-:W-:-:S04]  /*9330*/  FFMA.FTZ R0, R98, UR18, -R4 ;  /* 0x0000001262007c23 */ /* 0x008fc80008010804 */
[----:B------:R3:W-:Y:S01]  /*9340*/  MUFU.EX2 R166, R0 ;  /* 0x0000000000a67308 */ /* 0x0007e20000000800 */
[C---:B------:R-:W-:Y:S06]  /*9350*/  HMMA.16816.F32 R44, R8.reuse, R54, R60 ;  /* 0x00000036082c723c */ /* 0x040fec000000183c */
[C---:B-1----:R-:W-:Y:S01]  /*9360*/  HMMA.16816.F32 R24, R8.reuse, R18, R20 ;  /* 0x000000120818723c */ /* 0x042fe20000001814 */
[----:B------:R-:W1:Y:S05]  /*9370*/  LDSM.16.MT88.4 R20, [R224+0xc800] ;  /* 0x00c80000e014783b */ /* 0x000e6a0000004200 */
[----:B------:R-:W-:Y:S01]  /*9380*/  HMMA.16816.F32 R60, R8, R16, R64 ;  /* 0x00000010083c723c */ /* 0x000fe20000001840 */
[----:B------:R-:W5:Y:S01]  /*9390*/  LDSM.16.MT88.4 R16, [R225+0xc800] ;  /* 0x00c80000e110783b */ /* 0x000f620000004200 */
[----:B---3--:R-:W-:-:S04]  /*93a0*/  FFMA.FTZ R0, R100, UR18, -R4 ;  /* 0x0000001264007c23 */ /* 0x008fc80008010804 */
[C---:B------:R-:W-:Y:S01]  /*93b0*/  HMMA.16816.F32 R80, R8.reuse, R28, R80 ;  /* 0x0000001c0850723c */ /* 0x040fe20000001850 */
[----:B------:R3:W-:Y:S05]  /*93c0*/  MUFU.EX2 R160, R0 ;  /* 0x0000000000a07308 */ /* 0x0007ea0000000800 */
[----:B------:R-:W-:Y:S07]  /*93d0*/  HMMA.16816.F32 R32, R8, R30, R32 ;  /* 0x0000001e0820723c */ /* 0x000fee0000001820 */
[----:B------:R-:W-:-:S02]  /*93e0*/  F2FP.F16.F32.PACK_AB R9, R187, R196 ;  /* 0x000000c4bb09723e */ /* 0x000fc400000000ff */
[----:B------:R-:W-:Y:S01]  /*93f0*/  F2FP.F16.F32.PACK_AB R11, R181, R183 ;  /* 0x000000b7b50b723e */ /* 0x000fe200000000ff */
[----:B---3--:R-:W-:-:S04]  /*9400*/  FFMA.FTZ R0, R101, UR18, -R5 ;  /* 0x0000001265007c23 */ /* 0x008fc80008010805 */
[----:B------:R3:W-:Y:S02]  /*9410*/  MUFU.EX2 R137, R0 ;  /* 0x0000000000897308 */ /* 0x0007e40000000800 */
[----:B---3--:R-:W-:-:S06]  /*9420*/  FFMA.FTZ R0, R102, UR18, -R5 ;  /* 0x0000001266007c23 */ /* 0x008fcc0008010805 */
        /* <DEDUP_REMOVED lines=8> */
[----:B------:R3:W4:Y:S02]  /*94b0*/  MUFU.EX2 R151, R0 ;  /* 0x0000000000977308 */ /* 0x0007240000000800 */
        /* <DEDUP_REMOVED lines=11> */
[----:B--2---:R-:W-:-:S05]  /*9570*/  FFMA.FTZ R0, R107, UR18, -R4 ;  /* 0x000000126b007c23 */ /* 0x004fca0008010804 */
[C---:B-----5:R-:W-:Y:S01]  /*9580*/  HMMA.16816.F32 R80, R12.reuse, R16, R80 ;  /* 0x000000100c50723c */ /* 0x060fe20000001850 */
[----:B------:R2:W-:Y:S05]  /*9590*/  MUFU.EX2 R146, R0 ;  /* 0x0000000000927308 */ /* 0x0005ea0000000800 */
[----:B------:R-:W-:Y:S01]  /*95a0*/  HMMA.16816.F32 R20, R12, R18, R32 ;  /* 0x000000120c14723c */ /* 0x000fe20000001820 */
[----:B------:R-:W5:Y:S06]  /*95b0*/  LDSM.16.MT88.4 R16, [R225+0xd000] ;  /* 0x00d00000e110783b */ /* 0x000f6c0000004200 */
[----:B------:R-:W-:-:S02]  /*95c0*/  F2FP.F16.F32.PACK_AB R13, R166, R168 ;  /* 0x000000a8a60d723e */ /* 0x000fc400000000ff */
[----:B----4-:R-:W-:Y:S01]  /*95d0*/  F2FP.F16.F32.PACK_AB R15, R151, R160 ;  /* 0x000000a0970f723e */ /* 0x010fe200000000ff */
        /* <DEDUP_REMOVED lines=11> */
[----:B------:R2:W-:Y:S02]  /*9690*/  MUFU.EX2 R129, R0 ;  /* 0x0000000000817308 */ /* 0x0005e40000000800 */
[C---:B------:R-:W-:Y:S06]  /*96a0*/  HMMA.16816.F32 R76, R8.reuse, R40, R76 ;  /* 0x00000028084c723c */ /* 0x040fec000000184c */
[C---:B------:R-:W-:Y:S01]  /*96b0*/  HMMA.16816.F32 R44, R8.reuse, R42, R44 ;  /* 0x0000002a082c723c */ /* 0x040fe2000000182c */
[----:B------:R-:W4:Y:S05]  /*96c0*/  LDSM.16.MT88.4 R40, [R135+0xd800] ;  /* 0x00d800008728783b */ /* 0x000f2a0000004200 */
[----:B---3--:R-:W-:Y:S01]  /*96d0*/  HMMA.16816.F32 R72, R8, R48, R72 ;  /* 0x000000300848723c */ /* 0x008fe20000001848 */
[----:B--2---:R-:W-:-:S04]  /*96e0*/  FFMA.FTZ R0, R111, UR18, -R4 ;  /* 0x000000126f007c23 */ /* 0x004fc80008010804 */
[----:B------:R2:W3:Y:S01]  /*96f0*/  MUFU.EX2 R128, R0 ;  /* 0x0000000000807308 */ /* 0x0004e20000000800 */
[C---:B------:R-:W-:Y:S01]  /*9700*/  HMMA.16816.F32 R56, R8.reuse, R50, R56 ;  /* 0x000000320838723c */ /* 0x040fe20000001838 */
[----:B------:R-:W4:Y:S05]  /*9710*/  LDSM.16.MT88.4 R48, [R226+0xd800] ;  /* 0x00d80000e230783b */ /* 0x000f2a0000004200 */
[C---:B-1----:R-:W-:Y:S01]  /*9720*/  HMMA.16816.F32 R32, R8.reuse, R26, R28 ;  /* 0x0000001a0820723c */ /* 0x042fe2000000181c */
[----:B------:R-:W1:Y:S05]  /*9730*/  LDSM.16.MT88.4 R28, [R224+0xd800] ;  /* 0x00d80000e01c783b */ /* 0x000e6a0000004200 */
[----:B------:R-:W-:Y:S01]  /*9740*/  HMMA.16816.F32 R60, R8, R24, R60 ;  /* 0x00000018083c723c */ /* 0x000fe2000000183c */
[----:B--2---:R-:W-:-:S05]  /*9750*/  FFMA.FTZ R0, R114, UR18, -R4 ;  /* 0x0000001272007c23 */ /* 0x004fca0008010804 */
[C---:B-----5:R-:W-:Y:S01]  /*9760*/  HMMA.16816.F32 R80, R8.reuse, R16, R80 ;  /* 0x000000100850723c */ /* 0x060fe20000001850 */
[----:B------:R2:W-:Y:S05]  /*9770*/  MUFU.EX2 R127, R0 ;  /* 0x00000000007f7308 */ /* 0x0005ea0000000800 */
[----:B------:R-:W-:Y:S01]  /*9780*/  HMMA.16816.F32 R24, R8, R18, R20 ;  /* 0x000000120818723c */ /* 0x000fe20000001814 */
[----:B------:R-:W5:Y:S04]  /*9790*/  LDSM.16.MT88.4 R16, [R225+0xd800] ;  /* 0x00d80000e110783b */ /* 0x000f680000004200 */
[----:B------:R-:W5:Y:S02]  /*97a0*/  LDSM.16.MT88.4 R20, [R135+0xe000] ;  /* 0x00e000008714783b */ /* 0x000f640000004200 */
[----:B------:R-:W-:-:S02]  /*97b0*/  F2FP.F16.F32.PACK_AB R9, R146, R148 ;  /* 0x000000949209723e */ /* 0x000fc400000000ff */
[----:B---3--:R-:W-:Y:S01]  /*97c0*/  F2FP.F16.F32.PACK_AB R11, R128, R129 ;  /* 0x00000081800b723e */ /* 0x008fe200000000ff */
[----:B--2---:R-:W-:-:S04]  /*97d0*/  FFMA.FTZ R0, R117, UR18, -R5 ;  /* 0x0000001275007c23 */ /* 0x004fc80008010805 */
        /* <DEDUP_REMOVED lines=11> */
[C---:B----4-:R-:W-:Y:S06]  /*9890*/  HMMA.16816.F32 R76, R12.reuse, R40, R76 ;  /* 0x000000280c4c723c */ /* 0x050fec000000184c */
[C---:B------:R-:W-:Y:S01]  /*98a0*/  HMMA.16816.F32 R40, R12.reuse, R42, R44 ;  /* 0x0000002a0c28723c */ /* 0x040fe2000000182c */
[----:B------:R-:W4:Y:S05]  /*98b0*/  LDSM.16.MT88.4 R44, [R224+0xe000] ;  /* 0x00e00000e02c783b */ /* 0x000f2a0000004200 */
[----:B------:R-:W-:Y:S01]  /*98c0*/  HMMA.16816.F32 R72, R12, R48, R72 ;  /* 0x000000300c48723c */ /* 0x000fe20000001848 */
[----:B--2---:R-:W-:-:S04]  /*98d0*/  FFMA.FTZ R0, R116, UR18, -R4 ;  /* 0x0000001274007c23 */ /* 0x004fc80008010804 */
[----:B------:R2:W-:Y:S01]  /*98e0*/  MUFU.EX2 R123, R0 ;  /* 0x00000000007b7308 */ /* 0x0005e20000000800 */
[C---:B------:R-:W-:Y:S01]  /*98f0*/  HMMA.16816.F32 R56, R12.reuse, R50, R56 ;  /* 0x000000320c38723c */ /* 0x040fe20000001838 */
[----:B------:R-:W4:Y:S05]  /*9900*/  LDSM.16.MT88.4 R48, [R226+0xe000] ;  /* 0x00e00000e230783b */ /* 0x000f2a0000004200 */
[C---:B-1----:R-:W-:Y:S06]  /*9910*/  HMMA.16816.F32 R52, R12.reuse, R30, R32 ;  /* 0x0000001e0c34723c */ /* 0x042fec0000001820 */
[----:B------:R-:W-:Y:S01]  /*9920*/  HMMA.16816.F32 R60, R12, R28, R60 ;  /* 0x0000001c0c3c723c */ /* 0x000fe2000000183c */
[----:B------:R-:W1:Y:S01]  /*9930*/  LDSM.16.MT88.4 R28, [R225+0xe000] ;  /* 0x00e00000e11c783b */ /* 0x000e620000004200 */
[----:B--2---:R-:W-:-:S04]  /*9940*/  FFMA.FTZ R0, R118, UR18, -R4 ;  /* 0x0000001276007c23 */ /* 0x004fc80008010804 */
[C---:B-----5:R-:W-:Y:S01]  /*9950*/  HMMA.16816.F32 R32, R12.reuse, R18, R24 ;  /* 0x000000120c20723c */ /* 0x060fe20000001818 */
[----:B------:R2:W5:Y:S05]  /*9960*/  MUFU.EX2 R122, R0 ;  /* 0x00000000007a7308 */ /* 0x00056a0000000800 */
[----:B------:R-:W-:Y:S01]  /*9970*/  HMMA.16816.F32 R80, R12, R16, R80 ;  /* 0x000000100c50723c */ /* 0x000fe20000001850 */
[----:B------:R-:W-:Y:S06]  /*9980*/  LDSM.16.MT88.4 R12, [R226+0xe800] ;  /* 0x00e80000e20c783b */ /* 0x000fec0000004200 */
[----:B---3--:R-:W-:Y:S01]  /*9990*/  F2FP.F16.F32.PACK_AB R17, R124, R127 ;  /* 0x0000007f7c11723e */ /* 0x008fe200000000ff */
[----:B--2---:R-:W-:Y:S01]  /*99a0*/  FFMA.FTZ R0, R142, UR18, -R5 ;  /* 0x000000128e007c23 */ /* 0x004fe20008010805 */
[----:B-----5:R-:W-:-:S03]  /*99b0*/  F2FP.F16.F32.PACK_AB R19, R122, R123 ;  /* 0x0000007b7a13723e */ /* 0x020fc600000000ff */
[----:B------:R2:W-:Y:S02]  /*99c0*/  MUFU.EX2 R115, R0 ;  /* 0x0000000000737308 */ /* 0x0005e40000000800 */
[----:B--2---:R-:W-:-:S06]  /*99d0*/  FFMA.FTZ R0, R143, UR18, -R5 ;  /* 0x000000128f007c23 */ /* 0x004fcc0008010805 */
[----:B------:R2:W3:Y:S02]  /*99e0*/  MUFU.EX2 R114, R0 ;  /* 0x0000000000727308 */ /* 0x0004e40000000800 */
[----:B--2---:R-:W-:Y:S01]  /*99f0*/  FFMA.FTZ R0, R145, UR18, -R5 ;  /* 0x0000001291007c23 */ /* 0x004fe20008010805 */
[----:B---3--:R-:W-:Y:S01]  /*9a00*/  F2FP.F16.F32.PACK_AB R8, R114, R115 ;  /* 0x000000737208723e */ /* 0x008fe200000000ff */
[----:B------:R-:W-:-:S04]  /*9a10*/  IMAD.MOV.U32 R145, RZ, RZ, R93 ;  /* 0x000000ffff917224 */ /* 0x000fc800078e005d */
[----:B------:R2:W-:Y:S01]  /*9a20*/  MUFU.EX2 R113, R0 ;  /* 0x0000000000717308 */ /* 0x0005e20000000800 */
[----:B------:R-:W-:Y:S02]  /*9a30*/  IMAD.MOV.U32 R93, RZ, RZ, R90 ;  /* 0x000000ffff5d7224 */ /* 0x000fe400078e005a */
[----:B------:R-:W-:Y:S02]  /*9a40*/  IMAD.MOV.U32 R90, RZ, RZ, R87 ;  /* 0x000000ffff5a7224 */ /* 0x000fe400078e0057 */
[----:B------:R-:W-:-:S04]  /*9a50*/  IMAD.MOV.U32 R87, RZ, RZ, R70 ;  /* 0x000000ffff577224 */ /* 0x000fc800078e0046 */
[----:B------:R-:W-:Y:S02]  /*9a60*/  IMAD.MOV.U32 R143, RZ, RZ, R87 ;  /* 0x000000ffff8f7224 */ /* 0x000fe400078e0057 */
[----:B--2---:R-:W-:-:S04]  /*9a70*/  FFMA.FTZ R0, R147, UR18, -R5 ;  /* 0x0000001293007c23 */ /* 0x004fc80008010805 */
[----:B------:R2:W3:Y:S02]  /*9a80*/  MUFU.EX2 R112, R0 ;  /* 0x0000000000707308 */ /* 0x0004e40000000800 */
[----:B--2---:R-:W-:Y:S01]  /*9a90*/  FFMA.FTZ R0, R139, UR18, -R4 ;  /* 0x000000128b007c23 */ /* 0x004fe20008010804 */
[----:B---3--:R-:W-:Y:S01]  /*9aa0*/  F2FP.F16.F32.PACK_AB R10, R112, R113 ;  /* 0x00000071700a723e */ /* 0x008fe200000000ff */
[----:B------:R-:W-:-:S04]  /*9ab0*/  IMAD.MOV.U32 R139, RZ, RZ, R85 ;  /* 0x000000ffff8b7224 */ /* 0x000fc800078e0055 */
[----:B------:R2:W-:Y:S02]  /*9ac0*/  MUFU.EX2 R118, R0 ;  /* 0x0000000000767308 */ /* 0x0005e40000000800 */
[C---:B------:R-:W-:Y:S06]  /*9ad0*/  HMMA.16816.F32 R76, R8.reuse, R20, R76 ;  /* 0x00000014084c723c */ /* 0x040fec000000184c */
[C---:B------:R-:W-:Y:S01]  /*9ae0*/  HMMA.16816.F32 R24, R8.reuse, R22, R40 ;  /* 0x000000160818723c */ /* 0x040fe20000001828 */
[----:B------:R-:W3:Y:S04]  /*9af0*/  LDSM.16.MT88.4 R20, [R135+0xe800] ;  /* 0x00e800008714783b */ /* 0x000ee80000004200 */
[----:B------:R-:W-:Y:S01]  /*9b00*/  LDSM.16.MT88.4 R40, [R135+0xf000] ;  /* 0x00f000008728783b */ /* 0x000fe20000004200 */
[----:B----4-:R-:W-:Y:S01]  /*9b10*/  HMMA.16816.F32 R64, R8, R46, R52 ;  /* 0x0000002e0840723c */ /* 0x010fe20000001834 */
[----:B--2---:R-:W-:-:S02]  /*9b20*/  FFMA.FTZ R0, R141, UR18, -R4 ;  /* 0x000000128d007c23 */ /* 0x004fc40008010804 */
[----:B------:R-:W2:Y:S02]  /*9b30*/  LDSM.16.MT88.4 R52, [R224+0xe800] ;  /* 0x00e80000e034783b */ /* 0x000ea40000004200 */
[----:B------:R4:W-:Y:S01]  /*9b40*/  MUFU.EX2 R117, R0 ;  /* 0x0000000000757308 */ /* 0x0009e20000000800 */
[C---:B------:R-:W-:Y:S06]  /*9b50*/  HMMA.16816.F32 R72, R8.reuse, R48, R72 ;  /* 0x000000300848723c */ /* 0x040fec0000001848 */
[C---:B------:R-:W-:Y:S01]  /*9b60*/  HMMA.16816.F32 R48, R8.reuse, R50, R56 ;  /* 0x000000320830723c */ /* 0x040fe20000001838 */
[----:B------:R-:W5:Y:S05]  /*9b70*/  LDSM.16.MT88.4 R56, [R225+0xe800] ;  /* 0x00e80000e138783b */ /* 0x000f6a0000004200 */
[----:B-1----:R-:W-:Y:S01]  /*9b80*/  HMMA.16816.F32 R80, R8, R28, R80 ;  /* 0x0000001c0850723c */ /* 0x002fe20000001850 */
[----:B----4-:R-:W-:Y:S01]  /*9b90*/  FFMA.FTZ R0, R144, UR18, -R4 ;  /* 0x0000001290007c23 */ /* 0x010fe20008010804 */
[----:B------:R-:W-:-:S02]  /*9ba0*/  IMAD.MOV.U32 R144, RZ, RZ, R94 ;  /* 0x000000ffff907224 */ /* 0x000fc400078e005e */
[----:B------:R-:W-:Y:S01]  /*9bb0*/  IMAD.MOV.U32 R94, RZ, RZ, R92 ;  /* 0x000000ffff5e7224 */ /* 0x000fe200078e005c */
[----:B------:R1:W-:Y:S01]  /*9bc0*/  MUFU.EX2 R116, R0 ;  /* 0x0000000000747308 */ /* 0x0003e20000000800 */
[----:B------:R-:W-:Y:S02]  /*9bd0*/  IMAD.MOV.U32 R92, RZ, RZ, R86 ;  /* 0x000000ffff5c7224 */ /* 0x000fe400078e0056 */
[----:B------:R-:W-:Y:S02]  /*9be0*/  IMAD.MOV.U32 R86, RZ, RZ, R71 ;  /* 0x000000ffff567224 */ /* 0x000fe400078e0047 */
[----:B------:R-:W-:Y:S02]  /*9bf0*/  IMAD.MOV.U32 R147, RZ, RZ, R94 ;  /* 0x000000ffff937224 */ /* 0x000fe400078e005e */
[----:B------:R-:W-:Y:S02]  /*9c00*/  IMAD.MOV.U32 R142, RZ, RZ, R92 ;  /* 0x000000ffff8e7224 */ /* 0x000fe400078e005c */
[----:B------:R-:W-:-:S02]  /*9c10*/  IMAD.MOV.U32 R141, RZ, RZ, R86 ;  /* 0x000000ffff8d7224 */ /* 0x000fc400078e0056 */
[----:B-1----:R-:W-:Y:S01]  /*9c20*/  FFMA.FTZ R0, R161, UR18, -R5 ;  /* 0x00000012a1007c23 */ /* 0x002fe20008010805 */
[----:B------:R-:W-:-:S03]  /*9c30*/  IMAD.MOV.U32 R161, RZ, RZ, R91 ;  /* 0x000000ffffa17224 */ /* 0x000fc600078e005b */
[----:B------:R1:W-:Y:S02]  /*9c40*/  MUFU.EX2 R108, R0 ;  /* 0x00000000006c7308 */ /* 0x0003e40000000800 */
[----:B-1----:R-:W-:Y:S01]  /*9c50*/  FFMA.FTZ R0, R167, UR18, -R5 ;  /* 0x00000012a7007c23 */ /* 0x002fe20008010805 */
[----:B------:R-:W-:-:S05]  /*9c60*/  IMAD.MOV.U32 R167, RZ, RZ, R84 ;  /* 0x000000ffffa77224 */ /* 0x000fca00078e0054 */
[----:B------:R1:W4:Y:S02]  /*9c70*/  MUFU.EX2 R107, R0 ;  /* 0x00000000006b7308 */ /* 0x0003240000000800 */
[----:B-1----:R-:W-:Y:S01]  /*9c80*/  FFMA.FTZ R0, R130, UR18, -R5 ;  /* 0x0000001282007c23 */ /* 0x002fe20008010805 */
[----:B----4-:R-:W-:Y:S01]  /*9c90*/  F2FP.F16.F32.PACK_AB R16, R107, R108 ;  /* 0x0000006c6b10723e */ /* 0x010fe200000000ff */
[----:B------:R-:W-:-:S04]  /*9ca0*/  IMAD.MOV.U32 R130, RZ, RZ, R89 ;  /* 0x000000ffff827224 */ /* 0x000fc800078e0059 */
[----:B------:R1:W-:Y:S02]  /*9cb0*/  MUFU.EX2 R106, R0 ;  /* 0x00000000006a7308 */ /* 0x0003e40000000800 */
[----:B-1----:R-:W-:Y:S01]  /*9cc0*/  FFMA.FTZ R0, R140, UR18, -R5 ;  /* 0x000000128c007c23 */ /* 0x002fe20008010805 */
[----:B------:R-:W-:Y:S02]  /*9cd0*/  IMAD.MOV.U32 R140, RZ, RZ, R88 ;  /* 0x000000ffff8c7224 */ /* 0x000fe400078e0058 */
[----:B------:R-:W-:-:S03]  /*9ce0*/  IMAD.MOV.U32 R88, RZ, RZ, R69 ;  /* 0x000000ffff587224 */ /* 0x000fc600078e0045 */
[----:B------:R1:W4:Y:S01]  /*9cf0*/  MUFU.EX2 R105, R0 ;  /* 0x0000000000697308 */ /* 0x0003220000000800 */
[C---:B------:R-:W-:Y:S06]  /*9d00*/  HMMA.16816.F32 R68, R8.reuse, R44, R60 ;  /* 0x0000002c0844723c */ /* 0x040fec000000183c */
[----:B------:R-:W-:Y:S01]  /*9d10*/  HMMA.16816.F32 R60, R8, R30, R32 ;  /* 0x0000001e083c723c */ /* 0x000fe20000001820 */
[----:B------:R-:W-:Y:S01]  /*9d20*/  LDSM.16.MT88.4 R8, [R224+0xf000] ;  /* 0x00f00000e008783b */ /* 0x000fe20000004200 */
[----:B-1----:R-:W-:Y:S01]  /*9d30*/  FFMA.FTZ R0, R158, UR18, -R4 ;  /* 0x000000129e007c23 */ /* 0x002fe20008010804 */
[----:B----4-:R-:W-:Y:S01]  /*9d40*/  F2FP.F16.F32.PACK_AB R18, R105, R106 ;  /* 0x0000006a6912723e */ /* 0x010fe200000000ff */
[----:B------:R-:W-:-:S02]  /*9d50*/  IMAD.MOV.U32 R158, RZ, RZ, R93 ;  /* 0x000000ffff9e7224 */ /* 0x000fc400078e005d */
[----:B------:R1:W4:Y:S04]  /*9d60*/  MUFU.EX2 R111, R0 ;  /* 0x00000000006f7308 */ /* 0x0003280000000800 */
[C---:B---3--:R-:W-:Y:S06]  /*9d70*/  HMMA.16816.F32 R76, R16.reuse, R20, R76 ;  /* 0x00000014104c723c */ /* 0x048fec000000184c */
[C---:B------:R-:W-:Y:S01]  /*9d80*/  HMMA.16816.F32 R44, R16.reuse, R22, R24 ;  /* 0x00000016102c723c */ /* 0x040fe20000001818 */
[----:B------:R-:W3:Y:S05]  /*9d90*/  LDSM.16.MT88.4 R20, [R226+0xf000] ;  /* 0x00f00000e214783b */ /* 0x000eea0000004200 */
[----:B------:R-:W-:Y:S01]  /*9da0*/  HMMA.16816.F32 R32, R16, R12, R72 ;  /* 0x0000000c1020723c */ /* 0x000fe20000001848 */
[----:B-1----:R-:W-:Y:S01]  /*9db0*/  FFMA.FTZ R0, R163, UR18, -R4 ;  /* 0x00000012a3007c23 */ /* 0x002fe20008010804 */
[----:B------:R-:W-:-:S03]  /*9dc0*/  IMAD.MOV.U32 R163, RZ, RZ, R88 ;  /* 0x000000ffffa37224 */ /* 0x000fc600078e0058 */
[----:B------:R1:W-:Y:S01]  /*9dd0*/  MUFU.EX2 R110, R0 ;  /* 0x00000000006e7308 */ /* 0x0003e20000000800 */
[----:B------:R-:W-:Y:S01]  /*9de0*/  HMMA.16816.F32 R28, R16, R14, R48 ;  /* 0x0000000e101c723c */ /* 0x000fe20000001830 */
[----:B------:R-:W-:-:S05]  /*9df0*/  F2FP.F16.F32.PACK_AB R13, R117, R118 ;  /* 0x00000076750d723e */ /* 0x000fca00000000ff */
[----:B--2---:R-:W-:Y:S01]  /*9e00*/  HMMA.16816.F32 R24, R16, R52, R68 ;  /* 0x000000341018723c */ /* 0x004fe20000001844 */
[----:B----4-:R-:W-:-:S05]  /*9e10*/  F2FP.F16.F32.PACK_AB R15, R111, R116 ;  /* 0x000000746f0f723e */ /* 0x010fca00000000ff */
[----:B------:R-:W-:Y:S01]  /*9e20*/  HMMA.16816.F32 R52, R16, R54, R64 ;  /* 0x000000361034723c */ /* 0x000fe20000001840 */
[----:B------:R-:W-:Y:S01]  /*9e30*/  LDSM.16.MT88.4 R64, [R135+0xf800] ;  /* 0x00f800008740783b */ /* 0x000fe20000004200 */
[----:B-1----:R-:W-:Y:S01]  /*9e40*/  FFMA.FTZ R0, R169, UR18, -R4 ;  /* 0x00000012a9007c23 */ /* 0x002fe20008010804 */
[----:B------:R-:W-:-:S03]  /*9e50*/  IMAD.MOV.U32 R169, RZ, RZ, R95 ;  /* 0x000000ffffa97224 */ /* 0x000fc600078e005f */
[C---:B-----5:R-:W-:Y:S01]  /*9e60*/  HMMA.16816.F32 R72, R16.reuse, R58, R60 ;  /* 0x0000003a1048723c */ /* 0x060fe2000000183c */
[----:B------:R-:W1:Y:S01]  /*9e70*/  LDSM.16.MT88.4 R60, [R225+0xf000] ;  /* 0x00f00000e13c783b */ /* 0x000e620000004200 */
[----:B------:R2:W-:Y:S04]  /*9e80*/  MUFU.EX2 R109, R0 ;  /* 0x00000000006d7308 */ /* 0x0005e80000000800 */
[----:B------:R-:W-:Y:S01]  /*9e90*/  HMMA.16816.F32 R80, R16, R56, R80 ;  /* 0x000000381050723c */ /* 0x000fe20000001850 */
[----:B------:R-:W-:Y:S01]  /*9ea0*/  LDSM.16.MT88.4 R16, [R224+0xf800] ;  /* 0x00f80000e010783b */ /* 0x000fe20000004200 */
[----:B--2---:R-:W-:Y:S01]  /*9eb0*/  FFMA.FTZ R0, R153, UR18, -R5 ;  /* 0x0000001299007c23 */ /* 0x004fe20008010805 */
[----:B------:R-:W-:-:S03]  /*9ec0*/  IMAD.MOV.U32 R153, RZ, RZ, R90 ;  /* 0x000000ffff997224 */ /* 0x000fc600078e005a */
[----:B------:R2:W-:Y:S02]  /*9ed0*/  MUFU.EX2 R104, R0 ;  /* 0x0000000000687308 */ /* 0x0005e40000000800 */
[----:B--2---:R-:W-:Y:S01]  /*9ee0*/  FFMA.FTZ R0, R154, UR18, -R5 ;  /* 0x000000129a007c23 */ /* 0x004fe20008010805 */
[----:B------:R-:W-:Y:S02]  /*9ef0*/  IMAD.MOV.U32 R154, RZ, RZ, R2 ;  /* 0x000000ffff9a7224 */ /* 0x000fe400078e0002 */
[----:B------:R-:W-:-:S03]  /*9f00*/  FADD.FTZ R2, R172, R170 ;  /* 0x000000aaac027221 */ /* 0x000fc60000010000 */
        /* <DEDUP_REMOVED lines=9> */
[C---:B------:R-:W-:Y:S01]  /*9fa0*/  HMMA.16816.F32 R68, R12.reuse, R42, R44 ;  /* 0x0000002a0c44723c */ /* 0x040fe2000000182c */
[----:B------:R-:W4:Y:S05]  /*9fb0*/  LDSM.16.MT88.4 R44, [R226+0xf800] ;  /* 0x00f80000e22c783b */ /* 0x000f2a0000004200 */
[C---:B------:R-:W-:Y:S06]  /*9fc0*/  HMMA.16816.F32 R76, R12.reuse, R40, R76 ;  /* 0x000000280c4c723c */ /* 0x040fec000000184c */
[----:B---3--:R-:W-:Y:S01]  /*9fd0*/  HMMA.16816.F32 R56, R12, R20, R32 ;  /* 0x000000140c38723c */ /* 0x008fe20000001820 */
[----:B--2---:R-:W-:-:S04]  /*9fe0*/  FFMA.FTZ R0, R190, UR18, -R4 ;  /* 0x00000012be007c23 */ /* 0x004fc80008010804 */
        /* <DEDUP_REMOVED lines=72> */
[----:B----4-:R-:W-:Y:S01]  /*a470*/  HMMA.16816.F32 R60, R8, R24, R60 ;  /* 0x00000018083c723c */ /* 0x010fe2000000183c */
[----:B------:R-:W-:Y:S01]  /*a480*/  FADD.FTZ R0, R206, R0 ;  /* 0x00000000ce007221 */ /* 0x000fe20000010000 */
[----:B-1----:R-:W-:-:S03]  /*a490*/  FFMA.FTZ R2, R252, UR18, -R4 ;  /* 0x00000012fc027c23 */ /* 0x002fc60008010804 */
[----:B------:R-:W-:Y:S01]  /*a4a0*/  FADD.FTZ R0, R207, R0 ;  /* 0x00000000cf007221 */ /* 0x000fe20000010000 */
[----:B------:R-:W-:Y:S01]  /*a4b0*/  HMMA.16816.F32 R56, R8, R26, R48 ;  /* 0x0000001a0838723c */ /* 0x000fe20000001830 */
[----:B------:R-:W1:Y:S01]  /*a4c0*/  LDSM.16.MT88.4 R24, [R226+0x10800] ;  /* 0x01080000e218783b */ /* 0x000e620000004200 */
[----:B------:R2:W4:Y:S01]  /*a4d0*/  MUFU.EX2 R84, R2 ;  /* 0x0000000200547308 */ /* 0x0005220000000800 */
[----:B------:R-:W-:-:S03]  /*a4e0*/  FADD.FTZ R0, R208, R0 ;  /* 0x00000000d0007221 */ /* 0x000fc60000010000 */
[----:B------:R-:W-:Y:S01]  /*a4f0*/  HMMA.16816.F32 R68, R8, R44, R68 ;  /* 0x0000002c0844723c */ /* 0x000fe20000001844 */
[----:B------:R-:W-:-:S04]  /*a500*/  FADD.FTZ R0, R210, R0 ;  /* 0x00000000d2007221 */ /* 0x000fc80000010000 */
[----:B------:R-:W-:Y:S01]  /*a510*/  FADD.FTZ R0, R211, R0 ;  /* 0x00000000d3007221 */ /* 0x000fe20000010000 */
[----:B------:R-:W-:Y:S03]  /*a520*/  HMMA.16816.F32 R64, R8, R46, R64 ;  /* 0x0000002e0840723c */ /* 0x000fe60000001840 */
[----:B------:R-:W-:-:S03]  /*a530*/  FADD.FTZ R0, R213, R0 ;  /* 0x00000000d5007221 */ /* 0x000fc60000010000 */
[----:B------:R-:W-:Y:S01]  /*a540*/  HMMA.16816.F32 R48, R8, R16, R40 ;  /* 0x000000100830723c */ /* 0x000fe20000001828 */
[----:B--2---:R-:W-:Y:S01]  /*a550*/  FADD.FTZ R2, R185, R12 ;  /* 0x0000000cb9027221 */ /* 0x004fe20000010000 */
[----:B------:R-:W-:-:S03]  /*a560*/  FFMA.FTZ R12, R247, UR18, -R5 ;  /* 0x00000012f70c7c23 */ /* 0x000fc60008010805 */
[----:B------:R-:W-:Y:S01]  /*a570*/  FADD.FTZ R2, R186, R2 ;  /* 0x00000002ba027221 */ /* 0x000fe20000010000 */
[----:B------:R2:W5:Y:S01]  /*a580*/  MUFU.EX2 R81, R12 ;  /* 0x0000000c00517308 */ /* 0x0005620000000800 */
[----:B------:R-:W-:Y:S01]  /*a590*/  HMMA.16816.F32 R28, R8, R18, R28 ;  /* 0x00000012081c723c */ /* 0x000fe2000000181c */
[----:B------:R-:W1:Y:S01]  /*a5a0*/  LDSM.16.MT88.4 R16, [R225+0x10800] ;  /* 0x01080000e110783b */ /* 0x000e620000004200 */
[----:B------:R-:W-:-:S04]  /*a5b0*/  FADD.FTZ R2, R188, R2 ;  /* 0x00000002bc027221 */ /* 0x000fc80000010000 */
[----:B------:R-:W-:Y:S01]  /*a5c0*/  FADD.FTZ R2, R177, R2 ;  /* 0x00000002b1027221 */ /* 0x000fe20000010000 */
[----:B------:R-:W-:Y:S02]  /*a5d0*/  F2FP.F16.F32.PACK_AB R9, R85, R90 ;  /* 0x0000005a5509723e */ /* 0x000fe400000000ff */
[----:B----4-:R-:W-:Y:S01]  /*a5e0*/  F2FP.F16.F32.PACK_AB R11, R84, R83 ;  /* 0x00000053540b723e */ /* 0x010fe200000000ff */
[----:B------:R-:W-:-:S04]  /*a5f0*/  FADD.FTZ R2, R176, R2 ;  /* 0x00000002b0027221 */ /* 0x000fc80000010000 */
[----:B------:R-:W-:Y:S01]  /*a600*/  FADD.FTZ R2, R175, R2 ;  /* 0x00000002af027221 */ /* 0x000fe20000010000 */
[----:B--2---:R-:W-:Y:S01]  /*a610*/  FFMA.FTZ R12, R248, UR18, -R5 ;  /* 0x00000012f80c7c23 */ /* 0x004fe20008010805 */
[----:B-----5:R-:W-:Y:S02]  /*a620*/  F2FP.F16.F32.PACK_AB R8, R81, R82 ;  /* 0x000000525108723e */ /* 0x020fe400000000ff */
[----:B------:R-:W-:Y:S01]  /*a630*/  FADD.FTZ R2, R179, R2 ;  /* 0x00000002b3027221 */ /* 0x000fe20000010000 */
[----:B------:R2:W-:Y:S03]  /*a640*/  MUFU.EX2 R80, R12 ;  /* 0x0000000c00507308 */ /* 0x0005e60000000800 */
[----:B------:R-:W-:-:S04]  /*a650*/  FADD.FTZ R2, R162, R2 ;  /* 0x00000002a2027221 */ /* 0x000fc80000010000 */
[----:B------:R-:W-:Y:S01]  /*a660*/  FADD.FTZ R13, R159, R2 ;  /* 0x000000029f0d7221 */ /* 0x000fe20000010000 */
[----:B------:R-:W-:-:S04]  /*a670*/  FFMA.FTZ R2, R153, UR18, -R4 ;  /* 0x0000001299027c23 */ /* 0x000fc80008010804 */
[----:B------:R-:W-:Y:S01]  /*a680*/  MUFU.EX2 R78, R2 ;  /* 0x00000002004e7308 */ /* 0x000fe20000000800 */
[----:B--2---:R-:W-:-:S07]  /*a690*/  FFMA.FTZ R12, R249, UR18, -R5 ;  /* 0x00000012f90c7c23 */ /* 0x004fce0008010805 */
[----:B------:R2:W4:Y:S02]  /*a6a0*/  MUFU.EX2 R79, R12 ;  /* 0x0000000c004f7308 */ /* 0x0005240000000800 */
[----:B--2---:R-:W-:Y:S01]  /*a6b0*/  FADD.FTZ R12, R215, R0 ;  /* 0x00000000d70c7221 */ /* 0x004fe20000010000 */
[----:B------:R-:W-:Y:S01]  /*a6c0*/  FFMA.FTZ R0, R154, UR18, -R4 ;  /* 0x000000129a007c23 */ /* 0x000fe20008010804 */
[----:B----4-:R-:W-:-:S04]  /*a6d0*/  F2FP.F16.F32.PACK_AB R10, R79, R80 ;  /* 0x000000504f0a723e */ /* 0x010fc800000000ff */
[----:B------:R2:W4:Y:S03]  /*a6e0*/  MUFU.EX2 R77, R0 ;  /* 0x00000000004d7308 */ /* 0x0005260000000800 */
[C---:B---3--:R-:W-:Y:S06]  /*a6f0*/  HMMA.16816.F32 R44, R8.reuse, R34, R72 ;  /* 0x00000022082c723c */ /* 0x048fec0000001848 */
[C---:B-1----:R-:W-:Y:S06]  /*a700*/  HMMA.16816.F32 R40, R8.reuse, R24, R68 ;  /* 0x000000180828723c */ /* 0x042fec0000001844 */
[----:B------:R-:W-:Y:S01]  /*a710*/  HMMA.16816.F32 R52, R8, R32, R52 ;  /* 0x000000200834723c */ /* 0x000fe20000001834 */
[----:B--2---:R-:W-:Y:S01]  /*a720*/  FADD.FTZ R0, R222, R12 ;  /* 0x0000000cde007221 */ /* 0x004fe20000010000 */
        /* <DEDUP_REMOVED lines=8> */
[----:B------:R-:W2:Y:S01]  /*a7b0*/  LDSM.16.MT88.4 R24, [R135+0x11000] ;  /* 0x011000008718783b */ /* 0x000ea20000004200 */
        /* <DEDUP_REMOVED lines=27> */
[----:B----4-:R-:W-:Y:S01]  /*a970*/  F2FP.F16.F32.PACK_AB R9, R78, R77 ;  /* 0x0000004d4e09723e */ /* 0x010fe200000000ff */
        /* <DEDUP_REMOVED lines=13> */
[----:B------:R1:W4:Y:S03]  /*aa50*/  MUFU.EX2 R65, R12 ;  /* 0x0000000c00417308 */ /* 0x0003260000000800 */
[----:B------:R-:W-:-:S04]  /*aa60*/  FADD.FTZ R0, R148, R0 ;  /* 0x0000000094007221 */ /* 0x000fc80000010000 */
[----:B------:R-:W-:-:S04]  /*aa70*/  FADD.FTZ R0, R146, R0 ;  /* 0x0000000092007221 */ /* 0x000fc80000010000 */
[----:B------:R-:W-:-:S04]  /*aa80*/  FADD.FTZ R0, R129, R0 ;  /* 0x0000000081007221 */ /* 0x000fc80000010000 */
[----:B------:R-:W-:Y:S01]  /*aa90*/  FADD.FTZ R0, R128, R0 ;  /* 0x0000000080007221 */ /* 0x000fe20000010000 */
[----:B-1----:R-:W-:-:S03]  /*aaa0*/  FFMA.FTZ R12, R130, UR18, -R5 ;  /* 0x00000012820c7c23 */ /* 0x002fc60008010805 */
[----:B------:R-:W-:Y:S01]  /*aab0*/  FADD.FTZ R0, R127, R0 ;  /* 0x000000007f007221 */ /* 0x000fe20000010000 */
[----:B----4-:R-:W-:Y:S01]  /*aac0*/  F2FP.F16.F32.PACK_AB R8, R65, R68 ;  /* 0x000000444108723e */ /* 0x010fe200000000ff */
[----:B------:R1:W-:Y:S02]  /*aad0*/  MUFU.EX2 R64, R12 ;  /* 0x0000000c00407308 */ /* 0x0003e40000000800 */
[----:B------:R-:W-:-:S04]  /*aae0*/  FADD.FTZ R0, R124, R0 ;  /* 0x000000007c007221 */ /* 0x000fc80000010000 */
        /* <DEDUP_REMOVED lines=15> */
[----:B--2---:R-:W-:Y:S01]  /*abe0*/  HMMA.16816.F32 R52, R8, R24, R52 ;  /* 0x000000180834723c */ /* 0x004fe20000001834 */
[----:B------:R-:W-:-:S04]  /*abf0*/  FADD.FTZ R0, R98, R0 ;  /* 0x0000000062007221 */ /* 0x000fc80000010000 */
[----:B------:R-:W-:Y:S01]  /*ac00*/  FADD.FTZ R0, R94, R0 ;  /* 0x000000005e007221 */ /* 0x000fe20000010000 */
[C---:B---3--:R-:W-:Y:S03]  /*ac10*/  HMMA.16816.F32 R40, R8.reuse, R20, R40 ;  /* 0x000000140828723c */ /* 0x048fe60000001828 */
        /* <DEDUP_REMOVED lines=157> */
.L_x_3517:
[----:B------:R-:W-:-:S04]  /*b5f0*/  ULEA UR4, -UR6, URZ, 0x8 ;  /* 0x0000003f06047291 */ /* 0x000fc8000f8e413f */
[----:B------:R-:W-:Y:S02]  /*b600*/  USHF.R.S32.HI UR12, URZ, 0x1f, UR4 ;  /* 0x0000001f3f0c7899 */ /* 0x000fe40008011404 */
[----:B--2---:R-:W-:-:S04]  /*b610*/  MOV R0, UR4 ;  /* 0x0000000400007c02 */ /* 0x004fc80008000f00 */
[----:B------:R-:W-:-:S07]  /*b620*/  MOV R2, UR12 ;  /* 0x0000000c00027c02 */ /* 0x000fce0008000f00 */
.L_x_3518:
[----:B------:R-:W2:Y:S04]  /*b630*/  LDL.LU R15, [R1] ;  /* 0x00000000010f7983 */ /* 0x000ea80000300800 */
[----:B------:R-:W3:Y:S04]  /*b640*/  LDL.LU R14, [R1+0x4] ;  /* 0x00000400010e7983 */ /* 0x000ee80000300800 */
[----:B------:R-:W4:Y:S01]  /*b650*/  LDL.LU R20, [R1+0x18] ;  /* 0x0000180001147983 */ /* 0x000f220000300800 */
[----:B------:R-:W-:Y:S02]  /*b660*/  USHF.L.U32 UR4, UR6, 0x5, URZ ;  /* 0x0000000506047899 */ /* 0x000fe4000800063f */
[----:B------:R-:W-:-:S02]  /*b670*/  USHF.L.U64.HI UR7, UR6, 0x5, UR7 ;  /* 0x0000000506077899 */ /* 0x000fc40008010207 */
[----:B------:R-:W-:Y:S01]  /*b680*/  UISETP.GT.AND UP0, UPT, UR22, UR5, UPT ;  /* 0x000000051600728c */ /* 0x000fe2000bf04270 */
[----:B---3--:R-:W-:-:S04]  /*b690*/  LEA R14, P1, R0, R14, 0x1 ;  /* 0x0000000e000e7211 */ /* 0x008fc800078208ff */
[----:B--2---:R-:W-:Y:S01]  /*b6a0*/  LEA.HI.X R15, R0, R15, R2, 0x1, P1 ;  /* 0x0000000f000f7211 */ /* 0x004fe200008f0c02 */
[----:B----4-:R-:W-:Y:S01]  /*b6b0*/  IMAD.MOV.U32 R37, RZ, RZ, R20 ;  /* 0x000000ffff257224 */ /* 0x010fe200078e0014 */
[----:B------:R-:W-:Y:S01]  /*b6c0*/  IADD3 R12, P1, R14, UR4, RZ ;  /* 0x000000040e0c7c10 */ /* 0x000fe2000ff3e0ff */
[----:B------:R1:W-:Y:S03]  /*b6d0*/  STL [R1+0x4], R14 ;  /* 0x0000040e01007387 */ /* 0x0003e60000100800 */
[----:B------:R-:W-:Y:S01]  /*b6e0*/  IADD3.X R13, R15, UR7, RZ, P1, !PT ;  /* 0x000000070f0d7c10 */ /* 0x000fe20008ffe4ff */
[----:B------:R-:W-:Y:S01]  /*b6f0*/  @!PT LDS RZ, [RZ] ;  /* 0x00000000fffff984 */ /* 0x000fe20000000800 */
[----:B------:R-:W-:Y:S01]  /*b700*/  @!PT LDS RZ, [RZ] ;  /* 0x00000000fffff984 */ /* 0x000fe20000000800 */
[----:B------:R-:W-:Y:S01]  /*b710*/  @!PT LDS RZ, [RZ] ;  /* 0x00000000fffff984 */ /* 0x000fe20000000800 */
[----:B------:R1:W-:Y:S01]  /*b720*/  LDGSTS.E.BYPASS.LTC128B.128 [R243+0xa000], desc[UR16][R14.64] ;  /* 0x0a0000000ef37fae */ /* 0x0003e2000b901d50 */
[----:B------:R-:W-:-:S03]  /*b730*/  IADD3 R10, P1, R12, UR4, RZ ;  /* 0x000000040c0a7c10 */ /* 0x000fc6000ff3e0ff */
[----:B------:R2:W-:Y:S01]  /*b740*/  STL [R1], R15 ;  /* 0x0000000f01007387 */ /* 0x0005e20000100800 */
        /* <DEDUP_REMOVED lines=38> */
[----:B------:R-:W-:Y:S01]  /*b9b0*/  LDGSTS.E.BYPASS.LTC128B.128 [R243+0x11000], desc[UR16][R4.64] ;  /* 0x1100000004f37fae */ /* 0x000fe2000b901d50 */
[----:B-1----:R-:W-:Y:S01]  /*b9c0*/  IADD3 R14, P1, R4, UR4, RZ ;  /* 0x00000004040e7c10 */ /* 0x002fe2000ff3e0ff */
[----:B------:R-:W-:-:S03]  /*b9d0*/  USHF.L.U32 UR4, UR22, 0x8, URZ ;  /* 0x0000000816047899 */ /* 0x000fc6000800063f */
[----:B------:R-:W-:-:S05]  /*b9e0*/  IADD3.X R15, R5, UR7, RZ, P1, !PT ;  /* 0x00000007050f7c10 */ /* 0x000fca0008ffe4ff */
[----:B------:R1:W-:Y:S04]  /*b9f0*/  LDGSTS.E.BYPASS.LTC128B.128 [R243+0x11800], desc[UR16][R14.64] ;  /* 0x118000000ef37fae */ /* 0x0003e8000b901d50 */
[----:B------:R-:W-:Y:S04]  /*ba00*/  LDSM.16.M88.4 R20, [R134+0x3000] ;  /* 0x003000008614783b */ /* 0x000fe80000000200 */
[----:B------:R-:W-:Y:S04]  /*ba10*/  LDSM.16.M88.4 R32, [R134+0x4800] ;  /* 0x004800008620783b */ /* 0x000fe80000000200 */
[----:B--2---:R-:W2:Y:S04]  /*ba20*/  LDSM.16.M88.4 R8, [R230] ;  /* 0x00000000e608783b */ /* 0x004ea80000000200 */
[----:B------:R-:W-:Y:S04]  /*ba30*/  LDSM.16.M88.4 R24, [R134+0x2800] ;  /* 0x002800008618783b */ /* 0x000fe80000000200 */
[----:B------:R-:W-:Y:S04]  /*ba40*/  LDSM.16.M88.4 R48, [R134+0x8000] ;  /* 0x008000008630783b */ /* 0x000fe80000000200 */
[----:B------:R-:W-:Y:S04]  /*ba50*/  LDSM.16.M88.4 R28, [R134+0x2000] ;  /* 0x00200000861c783b */ /* 0x000fe80000000200 */
[----:B-1----:R-:W1:Y:S04]  /*ba60*/  LDSM.16.M88.4 R12, [R134+0x4000] ;  /* 0x00400000860c783b */ /* 0x002e680000000200 */
[----:B------:R-:W-:Y:S04]  /*ba70*/  LDSM.16.M88.4 R16, [R134+0x3800] ;  /* 0x003800008610783b */ /* 0x000fe80000000200 */
[----:B------:R-:W-:Y:S04]  /*ba80*/  LDSM.16.M88.4 R44, [R134+0x5000] ;  /* 0x00500000862c783b */ /* 0x000fe80000000200 */
[----:B------:R-:W-:Y:S04]  /*ba90*/  LDSM.16.M88.4 R40, [R134+0x5800] ;  /* 0x005800008628783b */ /* 0x000fe80000000200 */
[----:B------:R-:W-:Y:S04]  /*baa0*/  LDSM.16.M88.4 R60, [R134+0x7000] ;  /* 0x00700000863c783b */ /* 0x000fe80000000200 */
[----:B------:R-:W-:Y:S01]  /*bab0*/  LDSM.16.M88.4 R52, [R134+0x6000] ;  /* 0x006000008634783b */ /* 0x000fe20000000200 */
[C---:B--2---:R-:W-:Y:S03]  /*bac0*/  HMMA.16816.F32 R84, R8.reuse, R20, RZ ;  /* 0x000000140854723c */ /* 0x044fe600000018ff */
[----:B------:R-:W-:Y:S04]  /*bad0*/  LDSM.16.M88.4 R64, [R134+0x6800] ;  /* 0x006800008640783b */ /* 0x000fe80000000200 */
[----:B------:R-:W-:Y:S01]  /*bae0*/  LDSM.16.M88.4 R56, [R134+0x7800] ;  /* 0x007800008638783b */ /* 0x000fe20000000200 */
[C---:B------:R-:W-:Y:S03]  /*baf0*/  HMMA.16816.F32 R88, R8.reuse, R22, RZ ;  /* 0x000000160858723c */ /* 0x040fe600000018ff */
[----:B------:R-:W-:Y:S03]  /*bb00*/  LDSM.16.M88.4 R20, [R134+0x9000] ;  /* 0x009000008614783b */ /* 0x000fe60000000200 */
[C---:B------:R-:W-:Y:S01]  /*bb10*/  HMMA.16816.F32 R100, R8.reuse, R32, RZ ;  /* 0x000000200864723c */ /* 0x040fe200000018ff */
[----:B------:R-:W0:Y:S05]  /*bb20*/  LDGDEPBAR ;  /* 0x00000000000079af */ /* 0x000e2a0000000000 */
[C---:B-1----:R-:W-:Y:S06]  /*bb30*/  HMMA.16816.F32 R104, R8.reuse, R12, RZ ;  /* 0x0000000c0868723c */ /* 0x042fec00000018ff */
[C---:B------:R-:W-:Y:S01]  /*bb40*/  HMMA.16816.F32 R112, R8.reuse, R14, RZ ;  /* 0x0000000e0870723c */ /* 0x040fe200000018ff */
[----:B------:R-:W1:Y:S05]  /*bb50*/  LDSM.16.M88.4 R12, [R134+0x8800] ;  /* 0x00880000860c783b */ /* 0x000e6a0000000200 */
[C---:B------:R-:W-:Y:S06]  /*bb60*/  HMMA.16816.F32 R108, R8.reuse, R34, RZ ;  /* 0x00000022086c723c */ /* 0x040fec00000018ff */
[C---:B------:R-:W-:Y:S06]  /*bb70*/  HMMA.16816.F32 R76, R8.reuse, R24, RZ ;  /* 0x00000018084c723c */ /* 0x040fec00000018ff */
[C---:B------:R-:W-:Y:S01]  /*bb80*/  HMMA.16816.F32 R80, R8.reuse, R26, RZ ;  /* 0x0000001a0850723c */ /* 0x040fe200000018ff */
[----:B------:R-:W2:Y:S05]  /*bb90*/  LDSM.16.M88.4 R24, [R134+0x9800] ;  /* 0x009800008618783b */ /* 0x000eaa0000000200 */
[C---:B------:R-:W-:Y:S06]  /*bba0*/  HMMA.16816.F32 R204, R8.reuse, R50, RZ ;  /* 0x0000003208cc723c */ /* 0x040fec00000018ff */
[C---:B------:R-:W-:Y:S06]  /*bbb0*/  HMMA.16816.F32 R68, R8.reuse, R28, RZ ;  /* 0x0000001c0844723c */ /* 0x040fec00000018ff */
[C---:B------:R-:W-:Y:S01]  /*bbc0*/  HMMA.16816.F32 R72, R8.reuse, R30, RZ ;  /* 0x0000001e0848723c */ /* 0x040fe200000018ff */
[----:B------:R-:W-:Y:S05]  /*bbd0*/  LDSM.16.M88.4 R28, [R228+0x2000] ;  /* 0x00200000e41c783b */ /* 0x000fea0000000200 */
[C---:B-1----:R-:W-:Y:S06]  /*bbe0*/  HMMA.16816.F32 R32, R8.reuse, R12, RZ ;  /* 0x0000000c0820723c */ /* 0x042fec00000018ff */
[C---:B------:R-:W-:Y:S06]  /*bbf0*/  HMMA.16816.F32 R12, R8.reuse, R14, RZ ;  /* 0x0000000e080c723c */ /* 0x040fec00000018ff */
[C---:B------:R-:W-:Y:S06]  /*bc00*/  HMMA.16816.F32 R92, R8.reuse, R16, RZ ;  /* 0x00000010085c723c */ /* 0x040fec00000018ff */
[C---:B------:R-:W-:Y:S01]  /*bc10*/  HMMA.16816.F32 R96, R8.reuse, R18, RZ ;  /* 0x000000120860723c */ /* 0x040fe200000018ff */
[----:B------:R-:W1:Y:S05]  /*bc20*/  LDSM.16.M88.4 R16, [R37] ;  /* 0x000000002510783b */ /* 0x000e6a0000000200 */
[----:B------:R-:W-:Y:S01]  /*bc30*/  HMMA.16816.F32 R128, R8, R44, RZ ;  /* 0x0000002c0880723c */ /* 0x000fe200000018ff */
[----:B------:R-:W-:-:S02]  /*bc40*/  IMAD.MOV.U32 R247, RZ, RZ, R32 ;  /* 0x000000fffff77224 */ /* 0x000fc400078e0020 */
[----:B------:R-:W-:Y:S02]  /*bc50*/  IMAD.MOV.U32 R246, RZ, RZ, R33 ;  /* 0x000000fffff67224 */ /* 0x000fe400078e0021 */
[----:B------:R-:W-:Y:S01]  /*bc60*/  IMAD.MOV.U32 R242, RZ, RZ, R34 ;  /* 0x000000fffff27224 */ /* 0x000fe200078e0022 */
[C---:B------:R-:W-:Y:S01]  /*bc70*/  HMMA.16816.F32 R124, R8.reuse, R46, RZ ;  /* 0x0000002e087c723c */ /* 0x040fe200000018ff */
[----:B------:R-:W-:Y:S01]  /*bc80*/  IMAD.MOV.U32 R212, RZ, RZ, R13 ;  /* 0x000000ffffd47224 */ /* 0x000fe200078e000d */
[----:B------:R-:W3:Y:S01]  /*bc90*/  LDSM.16.M88.4 R44, [R228+0x2800] ;  /* 0x00280000e42c783b */ /* 0x000ee20000000200 */
[----:B------:R-:W-:Y:S02]  /*bca0*/  IMAD.MOV.U32 R211, RZ, RZ, R14 ;  /* 0x000000ffffd37224 */ /* 0x000fe400078e000e */
[----:B------:R-:W-:Y:S01]  /*bcb0*/  IMAD.MOV.U32 R210, RZ, RZ, R15 ;  /* 0x000000ffffd27224 */ /* 0x000fe200078e000f */
[----:B------:R-:W-:Y:S01]  /*bcc0*/  HMMA.16816.F32 R116, R8, R40, RZ ;  /* 0x000000280874723c */ /* 0x000fe200000018ff */
[----:B------:R-:W-:-:S02]  /*bcd0*/  IMAD.MOV.U32 R51, RZ, RZ, R12 ;  /* 0x000000ffff337224 */ /* 0x000fc400078e000c */
[----:B------:R-:W-:Y:S02]  /*bce0*/  IMAD.MOV.U32 R39, RZ, RZ, R35 ;  /* 0x000000ffff277224 */ /* 0x000fe400078e0023 */
[----:B------:R-:W-:Y:S01]  /*bcf0*/  LDSM.16.M88.4 R32, [R228+0x4800] ;  /* 0x00480000e420783b */ /* 0x000fe20000000200 */
[C---:B------:R-:W-:Y:S06]  /*bd00*/  HMMA.16816.F32 R12, R8.reuse, R20, RZ ;  /* 0x00000014080c723c */ /* 0x040fec00000018ff */
[C---:B------:R-:W-:Y:S06]  /*bd10*/  HMMA.16816.F32 R20, R8.reuse, R22, RZ ;  /* 0x000000160814723c */ /* 0x040fec00000018ff */
[C---:B------:R-:W-:Y:S01]  /*bd20*/  HMMA.16816.F32 R120, R8.reuse, R42, RZ ;  /* 0x0000002a0878723c */ /* 0x040fe200000018ff */
[----:B------:R-:W4:Y:S05]  /*bd30*/  LDSM.16.M88.4 R40, [R228+0x3000] ;  /* 0x00300000e428783b */ /* 0x000f2a0000000200 */
[C---:B------:R-:W-:Y:S06]  /*bd40*/  HMMA.16816.F32 R188, R8.reuse, R60, RZ ;  /* 0x0000003c08bc723c */ /* 0x040fec00000018ff */
[----:B------:R-:W-:Y:S01]  /*bd50*/  HMMA.16816.F32 R184, R8, R62, RZ ;  /* 0x0000003e08b8723c */ /* 0x000fe200000018ff */
[----:B------:R-:W-:-:S02]  /*bd60*/  IMAD.MOV.U32 R50, RZ, RZ, R14 ;  /* 0x000000ffff327224 */ /* 0x000fc400078e000e */
[----:B------:R-:W-:-:S03]  /*bd70*/  IMAD.MOV.U32 R0, RZ, RZ, R13 ;  /* 0x000000ffff007224 */ /* 0x000fc600078e000d */
[----:B------:R-:W-:Y:S01]  /*bd80*/  IMAD.MOV.U32 R209, RZ, RZ, R22 ;  /* 0x000000ffffd17224 */ /* 0x000fe200078e0016 */
[C---:B------:R-:W-:Y:S01]  /*bd90*/  HMMA.16816.F32 R172, R8.reuse, R52, RZ ;  /* 0x0000003408ac723c */ /* 0x040fe200000018ff */
[----:B------:R-:W-:Y:S02]  /*bda0*/  IMAD.MOV.U32 R63, RZ, RZ, R23 ;  /* 0x000000ffff3f7224 */ /* 0x000fe400078e0017 */
[----:B------:R-:W-:Y:S02]  /*bdb0*/  IMAD.MOV.U32 R62, RZ, RZ, R20 ;  /* 0x000000ffff3e7224 */ /* 0x000fe400078e0014 */
[----:B------:R-:W-:Y:S01]  /*bdc0*/  IMAD.MOV.U32 R61, RZ, RZ, R21 ;  /* 0x000000ffff3d7224 */ /* 0x000fe200078e0015 */
[C---:B------:R-:W-:Y:S01]  /*bdd0*/  HMMA.16816.F32 R168, R8.reuse, R54, RZ ;  /* 0x0000003608a8723c */ /* 0x040fe200000018ff */
[----:B------:R-:W5:Y:S05]  /*bde0*/  LDSM.16.M88.4 R52, [R228+0x3800] ;  /* 0x00380000e434783b */ /* 0x000f6a0000000200 */
[C---:B--2---:R-:W-:Y:S06]  /*bdf0*/  HMMA.16816.F32 R20, R8.reuse, R24, RZ ;  /* 0x000000180814723c */ /* 0x044fec00000018ff */
[C---:B------:R-:W-:Y:S06]  /*be00*/  HMMA.16816.F32 R180, R8.reuse, R64, RZ ;  /* 0x0000004008b4723c */ /* 0x040fec00000018ff */
[C---:B------:R-:W-:Y:S01]  /*be10*/  HMMA.16816.F32 R176, R8.reuse, R66, RZ ;  /* 0x0000004208b0723c */ /* 0x040fe200000018ff */
[----:B------:R-:W-:Y:S05]  /*be20*/  LDSM.16.M88.4 R64, [R229] ;  /* 0x00000000e540783b */ /* 0x000fea0000000200 */
[C---:B------:R-:W-:Y:S06]  /*be30*/  HMMA.16816.F32 R192, R8.reuse, R56, RZ ;  /* 0x0000003808c0723c */ /* 0x040fec00000018ff */
[----:B------:R-:W-:Y:S01]  /*be40*/  HMMA.16816.F32 R196, R8, R58, RZ ;  /* 0x0000003a08c4723c */ /* 0x000fe200000018ff */
[----:B------:R-:W-:Y:S01]  /*be50*/  IMAD.MOV.U32 R5, RZ, RZ, R20 ;  /* 0x000000ffff057224 */ /* 0x000fe200078e0014 */
[----:B------:R-:W-:Y:S01]  /*be60*/  LDSM.16.M88.4 R56, [R228+0x4000] ;  /* 0x00400000e438783b */ /* 0x000fe20000000200 */
[----:B------:R-:W-:-:S02]  /*be70*/  IMAD.MOV.U32 R252, RZ, RZ, R22 ;  /* 0x000000fffffc7224 */ /* 0x000fc400078e0016 */
[----:B------:R-:W-:Y:S01]  /*be80*/  IMAD.MOV.U32 R4, RZ, RZ, R23 ;  /* 0x000000ffff047224 */ /* 0x000fe200078e0017 */
[----:B------:R-:W-:Y:S01]  /*be90*/  HMMA.16816.F32 R200, R8, R48, RZ ;  /* 0x0000003008c8723c */ /* 0x000fe200000018ff */
[----:B------:R-:W-:-:S05]  /*bea0*/  IMAD.MOV.U32 R2, RZ, RZ, R21 ;  /* 0x000000ffff027224 */ /* 0x000fca00078e0015 */
[----:B------:R-:W-:Y:S01]  /*beb0*/  HMMA.16816.F32 R8, R8, R26, RZ ;  /* 0x0000001a0808723c */ /* 0x000fe200000018ff */
[----:B------:R-:W-:Y:S02]  /*bec0*/  IMAD.MOV.U32 R49, RZ, RZ, R15 ;  /* 0x000000ffff317224 */ /* 0x000fe400078e000f */
[----:B------:R-:W-:Y:S02]  /*bed0*/  IMAD.MOV.U32 R48, RZ, RZ, R12 ;  /* 0x000000ffff307224 */ /* 0x000fe400078e000c */
[----:B------:R-:W2:Y:S01]  /*bee0*/  LDSM.16.M88.4 R12, [R232] ;  /* 0x00000000e80c783b */ /* 0x000ea20000000200 */
[C---:B-1----:R-:W-:Y:S06]  /*bef0*/  HMMA.16816.F32 R20, R16.reuse, R28, R68 ;  /* 0x0000001c1014723c */ /* 0x042fec0000001844 */
[C---:B------:R-:W-:Y:S06]  /*bf00*/  HMMA.16816.F32 R28, R16.reuse, R30, R72 ;  /* 0x0000001e101c723c */ /* 0x040fec0000001848 */
[C---:B---3--:R-:W-:Y:S06]  /*bf10*/  HMMA.16816.F32 R68, R16.reuse, R44, R76 ;  /* 0x0000002c1044723c */ /* 0x048fec000000184c */
[----:B------:R-:W-:Y:S01]  /*bf20*/  HMMA.16816.F32 R72, R16, R46, R80 ;  /* 0x0000002e1048723c */ /* 0x000fe20000001850 */
[----:B------:R-:W-:Y:S01]  /*bf30*/  IMAD.MOV.U32 R60, RZ, RZ, R8 ;  /* 0x000000ffff3c7224 */ /* 0x000fe200078e0008 */
[----:B------:R-:W-:Y:S01]  /*bf40*/  LDSM.16.M88.4 R44, [R228+0x5000] ;  /* 0x00500000e42c783b */ /* 0x000fe20000000200 */
[----:B------:R-:W-:-:S02]  /*bf50*/  IMAD.MOV.U32 R208, RZ, RZ, R10 ;  /* 0x000000ffffd07224 */ /* 0x000fc400078e000a */
[----:B------:R-:W-:Y:S01]  /*bf60*/  IMAD.MOV.U32 R38, RZ, RZ, R11 ;  /* 0x000000ffff267224 */ /* 0x000fe200078e000b */
[C---:B----4-:R-:W-:Y:S01]  /*bf70*/  HMMA.16816.F32 R84, R16.reuse, R40, R84 ;  /* 0x000000281054723c */ /* 0x050fe20000001854 */
[----:B------:R-:W-:Y:S02]  /*bf80*/  IMAD.MOV.U32 R37, RZ, RZ, R9 ;  /* 0x000000ffff257224 */ /* 0x000fe400078e0009 */
[----:B------:R-:W-:Y:S01]  /*bf90*/  IMAD.MOV.U32 R80, RZ, RZ, R51 ;  /* 0x000000ffff507224 */ /* 0x000fe200078e0033 */
[----:B------:R-:W-:Y:S01]  /*bfa0*/  LDSM.16.M88.4 R8, [R233] ;  /* 0x00000000e908783b */ /* 0x000fe20000000200 */
[----:B------:R-:W-:Y:S01]  /*bfb0*/  IMAD.MOV.U32 R78, RZ, RZ, R50 ;  /* 0x000000ffff4e7224 */ /* 0x000fe200078e0032 */
[----:B------:R-:W-:Y:S01]  /*bfc0*/  HMMA.16816.F32 R88, R16, R42, R88 ;  /* 0x0000002a1058723c */ /* 0x000fe20000001858 */
[----:B------:R-:W-:Y:S01]  /*bfd0*/  IMAD.MOV.U32 R79, RZ, RZ, R49 ;  /* 0x000000ffff4f7224 */ /* 0x000fe200078e0031 */
[----:B------:R-:W-:Y:S01]  /*bfe0*/  LDSM.16.M88.4 R40, [R228+0x5800] ;  /* 0x00580000e428783b */ /* 0x000fe20000000200 */
[----:B------:R-:W-:-:S02]  /*bff0*/  IMAD.MOV.U32 R76, RZ, RZ, R48 ;  /* 0x000000ffff4c7224 */ /* 0x000fc400078e0030 */
[----:B------:R-:W-:Y:S01]  /*c000*/  IMAD.MOV.U32 R77, RZ, RZ, R0 ;  /* 0x000000ffff4d7224 */ /* 0x000fe200078e0000 */
[----:B------:R-:W1:Y:S01]  /*c010*/  LDSM.16.M88.4 R48, [R227] ;  /* 0x00000000e330783b */ /* 0x000e620000000200 */
[----:B------:R-:W-:Y:S01]  /*c020*/  VIADD R0, R229, 0x800 ;  /* 0x00000800e5007836 */ /* 0x000fe20000000000 */
[----:B-----5:R-:W-:Y:S01]  /*c030*/  HMMA.16816.F32 R92, R16, R52, R92 ;  /* 0x00000034105c723c */ /* 0x020fe2000000185c */
[----:B------:R-:W-:Y:S02]  /*c040*/  IMAD.MOV.U32 R81, RZ, RZ, R212 ;  /* 0x000000ffff517224 */ /* 0x000fe400078e00d4 */
[----:B------:R-:W-:Y:S02]  /*c050*/  IMAD.MOV.U32 R82, RZ, RZ, R211 ;  /* 0x000000ffff527224 */ /* 0x000fe400078e00d3 */
[----:B------:R-:W-:Y:S01]  /*c060*/  IMAD.MOV.U32 R83, RZ, RZ, R210 ;  /* 0x000000ffff537224 */ /* 0x000fe200078e00d2 */
[----:B--2---:R-:W-:Y:S06]  /*c070*/  HMMA.16816.F32 R24, R12, R64, R20 ;  /* 0x000000400c18723c */ /* 0x004fec0000001814 */
[----:B------:R-:W-:Y:S01]  /*c080*/  HMMA.16816.F32 R96, R16, R54, R96 ;  /* 0x000000361060723c */ /* 0x000fe20000001860 */
[----:B------:R2:W3:Y:S01]  /*c090*/  LDSM.16.M88.4 R52, [R0] ;  /* 0x000000000034783b */ /* 0x0004e20000000200 */
[----:B------:R-:W-:-:S02]  /*c0a0*/  IMAD.MOV.U32 R64, RZ, RZ, R60 ;  /* 0x000000ffff407224 */ /* 0x000fc400078e003c */
[----:B------:R-:W-:Y:S02]  /*c0b0*/  IMAD.MOV.U32 R65, RZ, RZ, R37 ;  /* 0x000000ffff417224 */ /* 0x000fe400078e0025 */
[----:B------:R-:W-:Y:S06]  /*c0c0*/  HMMA.16816.F32 R20, R12, R66, R28 ;  /* 0x000000420c14723c */ /* 0x000fec000000181c */
[----:B------:R-:W-:Y:S01]  /*c0d0*/  HMMA.16816.F32 R248, R16, R32, R100 ;  /* 0x0000002010f8723c */ /* 0x000fe20000001864 */
[----:B------:R-:W-:Y:S02]  /*c0e0*/  IMAD.MOV.U32 R67, RZ, RZ, R38 ;  /* 0x000000ffff437224 */ /* 0x000fe400078e0026 */
[----:B------:R-:W-:-:S03]  /*c0f0*/  IMAD.MOV.U32 R66, RZ, RZ, R208 ;  /* 0x000000ffff427224 */ /* 0x000fc600078e00d0 */
[C---:B------:R-:W-:Y:S01]  /*c100*/  HMMA.16816.F32 R104, R16.reuse, R56, R104 ;  /* 0x000000381068723c */ /* 0x040fe20000001868 */
[----:B------:R-:W-:Y:S02]  /*c110*/  IMAD.MOV.U32 R102, RZ, RZ, R63 ;  /* 0x000000ffff667224 */ /* 0x000fe400078e003f */
[----:B------:R-:W-:Y:S02]  /*c120*/  IMAD.MOV.U32 R103, RZ, RZ, R62 ;  /* 0x000000ffff677224 */ /* 0x000fe400078e003e */
[----:B------:R-:W-:Y:S01]  /*c130*/  IMAD.MOV.U32 R100, RZ, RZ, R61 ;  /* 0x000000ffff647224 */ /* 0x000fe200078e003d */
[----:B------:R-:W-:Y:S01]  /*c140*/  HMMA.16816.F32 R112, R16, R58, R112 ;  /* 0x0000003a1070723c */ /* 0x000fe20000001870 */
[----:B------:R-:W4:Y:S01]  /*c150*/  LDSM.16.M88.4 R60, [R228+0x6000] ;  /* 0x00600000e43c783b */ /* 0x000f220000000200 */
[----:B------:R-:W-:-:S03]  /*c160*/  IMAD.MOV.U32 R101, RZ, RZ, R209 ;  /* 0x000000ffff657224 */ /* 0x000fc600078e00d1 */
[----:B------:R-:W-:Y:S01]  /*c170*/  LDSM.16.M88.4 R56, [R227+0x800] ;  /* 0x00080000e338783b */ /* 0x000fe20000000200 */
[----:B-1----:R-:W-:Y:S06]  /*c180*/  HMMA.16816.F32 R28, R8, R48, R24 ;  /* 0x00000030081c723c */ /* 0x002fec0000001818 */
[C---:B------:R-:W-:Y:S06]  /*c190*/  HMMA.16816.F32 R24, R16.reuse, R42, R120 ;  /* 0x0000002a1018723c */ /* 0x040fec0000001878 */
[C---:B------:R-:W-:Y:S01]  /*c1a0*/  HMMA.16816.F32 R212, R16.reuse, R40, R116 ;  /* 0x0000002810d4723c */ /* 0x040fe20000001874 */
[----:B------:R-:W1:Y:S05]  /*c1b0*/  LDSM.16.M88.4 R40, [R228+0x6800] ;  /* 0x00680000e428783b */ /* 0x000e6a0000000200 */
[C---:B------:R-:W-:Y:S06]  /*c1c0*/  HMMA.16816.F32 R216, R16.reuse, R46, R124 ;  /* 0x0000002e10d8723c */ /* 0x040fec000000187c */
[----:B------:R-:W-:Y:S01]  /*c1d0*/  HMMA.16816.F32 R220, R16, R34, R108 ;  /* 0x0000002210dc723c */ /* 0x000fe2000000186c */
[----:B------:R-:W-:-:S05]  /*c1e0*/  IMAD.MOV.U32 R124, RZ, RZ, R5 ;  /* 0x000000ffff7c7224 */ /* 0x000fca00078e0005 */
[----:B--2---:R-:W-:Y:S01]  /*c1f0*/  IMAD.MOV.U32 R0, RZ, RZ, R24 ;  /* 0x000000ffff007224 */ /* 0x004fe200078e0018 */
[----:B---3--:R-:W-:Y:S01]  /*c200*/  HMMA.16816.F32 R32, R12, R52, R68 ;  /* 0x000000340c20723c */ /* 0x008fe20000001844 */
[----:B------:R-:W-:Y:S02]  /*c210*/  IMAD.MOV.U32 R5, RZ, RZ, R25 ;  /* 0x000000ffff057224 */ /* 0x000fe400078e0019 */
[----:B------:R-:W-:Y:S02]  /*c220*/  IMAD.MOV.U32 R38, RZ, RZ, R26 ;  /* 0x000000ffff267224 */ /* 0x000fe400078e001a */
[----:B------:R-:W-:Y:S01]  /*c230*/  IMAD.MOV.U32 R37, RZ, RZ, R27 ;  /* 0x000000ffff257224 */ /* 0x000fe200078e001b */
[----:B------:R-:W-:Y:S01]  /*c240*/  HMMA.16816.F32 R208, R16, R44, R128 ;  /* 0x0000002c10d0723c */ /* 0x000fe20000001880 */
[----:B------:R-:W-:Y:S02]  /*c250*/  IMAD.MOV.U32 R68, RZ, RZ, R0 ;  /* 0x000000ffff447224 */ /* 0x000fe400078e0000 */
[----:B------:R-:W-:-:S02]  /*c260*/  VIADD R0, R229, 0x1000 ;  /* 0x00001000e5007836 */ /* 0x000fc40000000000 */
[----:B------:R-:W-:Y:S01]  /*c270*/  IMAD.MOV.U32 R71, RZ, RZ, R4 ;  /* 0x000000ffff477224 */ /* 0x000fe200078e0004 */
[----:B------:R-:W-:Y:S01]  /*c280*/  HMMA.16816.F32 R24, R8, R50, R20 ;  /* 0x000000320818723c */ /* 0x000fe20000001814 */
[----:B------:R-:W-:Y:S01]  /*c290*/  IMAD.MOV.U32 R70, RZ, RZ, R252 ;  /* 0x000000ffff467224 */ /* 0x000fe200078e00fc */
[----:B------:R2:W-:Y:S01]  /*c2a0*/  LDSM.16.M88.4 R44, [R0] ;  /* 0x00000000002c783b */ /* 0x0005e20000000200 */
[----:B------:R-:W-:Y:S02]  /*c2b0*/  IMAD.MOV.U32 R69, RZ, RZ, R2 ;  /* 0x000000ffff457224 */ /* 0x000fe400078e0002 */
[----:B------:R-:W-:Y:S01]  /*c2c0*/  FMUL.FTZ R2, R28, UR23 ;  /* 0x000000171c027c20 */ /* 0x000fe20008410000 */
[C---:B----4-:R-:W-:Y:S01]  /*c2d0*/  HMMA.16816.F32 R108, R16.reuse, R60, R172 ;  /* 0x0000003c106c723c */ /* 0x050fe200000018ac */
[----:B------:R-:W3:Y:S02]  /*c2e0*/  LDSM.16.M88.4 R48, [R228+0x7800] ;  /* 0x00780000e430783b */ /* 0x000ee40000000200 */
[----:B------:R-:W4:Y:S03]  /*c2f0*/  MUFU.TANH R125, R2 ;  /* 0x00000002007d7308 */ /* 0x000f260000002400 */
[----:B------:R-:W-:Y:S01]  /*c300*/  HMMA.16816.F32 R172, R16, R62, R168 ;  /* 0x0000003e10ac723c */ /* 0x000fe200000018a8 */
[----:B------:R-:W-:Y:S05]  /*c310*/  LDSM.16.M88.4 R60, [R227+0x1000] ;  /* 0x00100000e33c783b */ /* 0x000fea0000000200 */
[----:B------:R-:W-:Y:S01]  /*c320*/  HMMA.16816.F32 R20, R12, R54, R72 ;  /* 0x000000360c14723c */ /* 0x000fe20000001848 */
[----:B------:R-:W-:Y:S01]  /*c330*/  IMAD.MOV.U32 R171, RZ, RZ, R5 ;  /* 0x000000ffffab7224 */ /* 0x000fe200078e0005 */
[----:B------:R-:W5:Y:S04]  /*c340*/  LDSM.16.M88.4 R52, [R228+0x7000] ;  /* 0x00700000e434783b */ /* 0x000f680000000200 */
[----:B-1----:R-:W-:Y:S01]  /*c350*/  HMMA.16816.F32 R128, R16, R40, R180 ;  /* 0x000000281080723c */ /* 0x002fe200000018b4 */
[----:B--2---:R-:W-:Y:S01]  /*c360*/  FMUL.FTZ R0, R29, UR23 ;  /* 0x000000171d007c20 */ /* 0x004fe20008410000 */
[----:B------:R-:W-:-:S02]  /*c370*/  IMAD.MOV.U32 R73, RZ, RZ, R100 ;  /* 0x000000ffff497224 */ /* 0x000fc400078e0064 */
[----:B------:R-:W-:Y:S01]  /*c380*/  IMAD.MOV.U32 R74, RZ, RZ, R101 ;  /* 0x000000ffff4a7224 */ /* 0x000fe200078e0065 */
[----:B------:R1:W-:Y:S01]  /*c390*/  MUFU.TANH R4, R0 ;  /* 0x0000000000047308 */ /* 0x0003e20000002400 */
[----:B------:R-:W-:Y:S01]  /*c3a0*/  HMMA.16816.F32 R116, R16, R42, R176 ;  /* 0x0000002a1074723c */ /* 0x000fe200000018b0 */
[----:B------:R-:W-:Y:S02]  /*c3b0*/  IMAD.MOV.U32 R75, RZ, RZ, R102 ;  /* 0x000000ffff4b7224 */ /* 0x000fe400078e0066 */
[----:B------:R-:W-:-:S04]  /*c3c0*/  IMAD.MOV.U32 R72, RZ, RZ, R103 ;  /* 0x000000ffff487224 */ /* 0x000fc800078e0067 */
[----:B----4-:R-:W-:Y:S02]  /*c3d0*/  IMAD.MOV.U32 R176, RZ, RZ, R125 ;  /* 0x000000ffffb07224 */ /* 0x010fe400078e007d */
[----:B-1----:R-:W-:Y:S01]  /*c3e0*/  FMUL.FTZ R0, R30, UR23 ;  /* 0x000000171e007c20 */ /* 0x002fe20008410000 */
[C---:B---3--:R-:W-:Y:S03]  /*c3f0*/  HMMA.16816.F32 R100, R16.reuse, R48, R192 ;  /* 0x000000301064723c */ /* 0x048fe600000018c0 */
[----:B------:R1:W2:Y:S03]  /*c400*/  MUFU.TANH R127, R0 ;  /* 0x00000000007f7308 */ /* 0x0002a60000002400 */
[----:B-----5:R-:W-:Y:S01]  /*c410*/  HMMA.16816.F32 R120, R16, R52, R188 ;  /* 0x000000341078723c */ /* 0x020fe200000018bc */
[----:B-1----:R-:W-:-:S06]  /*c420*/  FMUL.FTZ R0, R31, UR23 ;  /* 0x000000171f007c20 */ /* 0x002fcc0008410000 */
[----:B------:R-:W-:Y:S01]  /*c430*/  IMAD.MOV.U32 R188, RZ, RZ, R68 ;  /* 0x000000ffffbc7224 */ /* 0x000fe200078e0044 */
[----:B------:R-:W-:Y:S01]  /*c440*/  HMMA.16816.F32 R28, R8, R56, R32 ;  /* 0x00000038081c723c */ /* 0x000fe20000001820 */
[----:B------:R-:W-:Y:S01]  /*c450*/  IMAD.MOV.U32 R68, RZ, RZ, R124 ;  /* 0x000000ffff447224 */ /* 0x000fe200078e007c */
[----:B------:R1:W-:Y:S01]  /*c460*/  MUFU.TANH R5, R0 ;  /* 0x0000000000057308 */ /* 0x0003e20000002400 */
[----:B--2---:R-:W-:Y:S02]  /*c470*/  IMAD.MOV.U32 R190, RZ, RZ, R127 ;  /* 0x000000ffffbe7224 */ /* 0x004fe400078e007f */
[----:B------:R-:W-:Y:S01]  /*c480*/  IMAD.MOV.U32 R189, RZ, RZ, R171 ;  /* 0x000000ffffbd7224 */ /* 0x000fe200078e00ab */
[----:B------:R-:W-:Y:S01]  /*c490*/  HMMA.16816.F32 R32, R12, R44, R84 ;  /* 0x0000002c0c20723c */ /* 0x000fe20000001854 */
[----:B------:R-:W-:Y:S02]  /*c4a0*/  IMAD.MOV.U32 R194, RZ, RZ, R188 ;  /* 0x000000ffffc27224 */ /* 0x000fe400078e00bc */
[----:B------:R-:W-:-:S03]  /*c4b0*/  IMAD.MOV.U32 R188, RZ, RZ, R38 ;  /* 0x000000ffffbc7224 */ /* 0x000fc600078e0026 */
[----:B------:R-:W-:Y:S01]  /*c4c0*/  HMMA.16816.F32 R168, R16, R50, R196 ;  /* 0x0000003210a8723c */ /* 0x000fe200000018c4 */
[----:B------:R-:W-:Y:S01]  /*c4d0*/  IMAD.MOV.U32 R87, RZ, RZ, R39 ;  /* 0x000000ffff577224 */ /* 0x000fe200078e0027 */
[----:B------:R-:W2:Y:S01]  /*c4e0*/  LDSM.16.M88.4 R48, [R228+0x8800] ;  /* 0x00880000e430783b */ /* 0x000ea20000000200 */
[----:B------:R-:W-:Y:S02]  /*c4f0*/  IMAD.MOV.U32 R84, RZ, RZ, R247 ;  /* 0x000000ffff547224 */ /* 0x000fe400078e00f7 */
[----:B------:R-:W-:Y:S02]  /*c500*/  IMAD.MOV.U32 R85, RZ, RZ, R246 ;  /* 0x000000ffff557224 */ /* 0x000fe400078e00f6 */
[----:B-1----:R-:W-:Y:S01]  /*c510*/  FMUL.FTZ R0, R24, UR23 ;  /* 0x0000001718007c20 */ /* 0x002fe20008410000 */
[----:B------:R-:W-:-:S03]  /*c520*/  IMAD.MOV.U32 R86, RZ, RZ, R242 ;  /* 0x000000ffff567224 */ /* 0x000fc600078e00f2 */
[----:B------:R1:W-:Y:S01]  /*c530*/  MUFU.TANH R252, R0 ;  /* 0x0000000000fc7308 */ /* 0x0003e20000002400 */
[----:B------:R-:W-:-:S07]  /*c540*/  FMUL.FTZ R2, R28, UR23 ;  /* 0x000000171c027c20 */ /* 0x000fce0008410000 */
[----:B------:R-:W-:Y:S01]  /*c550*/  MUFU.TANH R178, R2 ;  /* 0x0000000200b27308 */ /* 0x000fe20000002400 */
[----:B-1----:R-:W-:-:S07]  /*c560*/  FMUL.FTZ R0, R25, UR23 ;  /* 0x0000001719007c20 */ /* 0x002fce0008410000 */
[----:B------:R1:W3:Y:S01]  /*c570*/  MUFU.TANH R126, R0 ;  /* 0x00000000007e7308 */ /* 0x0002e20000002400 */
[C---:B--2---:R-:W-:Y:S06]  /*c580*/  HMMA.16816.F32 R84, R16.reuse, R48, R84 ;  /* 0x000000301054723c */ /* 0x044fec0000001854 */
[----:B------:R-:W-:Y:S01]  /*c590*/  HMMA.16816.F32 R80, R16, R50, R80 ;  /* 0x000000321050723c */ /* 0x000fe20000001850 */
[----:B-1----:R-:W-:Y:S01]  /*c5a0*/  FMUL.FTZ R0, R26, UR23 ;  /* 0x000000171a007c20 */ /* 0x002fe20008410000 */
[----:B---3--:R-:W-:-:S03]  /*c5b0*/  IMAD.MOV.U32 R191, RZ, RZ, R126 ;  /* 0x000000ffffbf7224 */ /* 0x008fc600078e007e */
[----:B------:R1:W-:Y:S01]  /*c5c0*/  MUFU.TANH R180, R0 ;  /* 0x0000000000b47308 */ /* 0x0003e20000002400 */
[----:B------:R-:W-:Y:S07]  /*c5d0*/  HMMA.16816.F32 R124, R16, R54, R184 ;  /* 0x00000036107c723c */ /* 0x000fee00000018b8 */
[----:B------:R-:W-:Y:S02]  /*c5e0*/  IMAD.MOV.U32 R187, RZ, RZ, R189 ;  /* 0x000000ffffbb7224 */ /* 0x000fe400078e00bd */
[----:B------:R-:W-:-:S02]  /*c5f0*/  IMAD.MOV.U32 R189, RZ, RZ, R37 ;  /* 0x000000ffffbd7224 */ /* 0x000fc400078e0025 */
[----:B-1----:R-:W-:Y:S02]  /*c600*/  FMUL.FTZ R0, R27, UR23 ;  /* 0x000000171b007c20 */ /* 0x002fe40008410000 */
[----:B------:R-:W-:Y:S01]  /*c610*/  HMMA.16816.F32 R24, R8, R58, R20 ;  /* 0x0000003a0818723c */ /* 0x000fe20000001814 */
[----:B------:R-:W-:Y:S01]  /*c620*/  LDSM.16.M88.4 R56, [R227+0x1800] ;  /* 0x00180000e338783b */ /* 0x000fe20000000200 */
[----:B------:R1:W-:Y:S04]  /*c630*/  MUFU.TANH R182, R0 ;  /* 0x0000000000b67308 */ /* 0x0003e80000002400 */
[----:B------:R-:W-:Y:S01]  /*c640*/  HMMA.16816.F32 R20, R12, R46, R88 ;  /* 0x0000002e0c14723c */ /* 0x000fe20000001858 */
[----:B------:R-:W2:Y:S01]  /*c650*/  LDSM.16.M88.4 R44, [R228+0x8000] ;  /* 0x00800000e42c783b */ /* 0x000ea20000000200 */
[----:B-1----:R-:W-:-:S05]  /*c660*/  VIADD R0, R229, 0x1800 ;  /* 0x00001800e5007836 */ /* 0x002fca0000000000 */
[----:B------:R1:W3:Y:S02]  /*c670*/  LDSM.16.M88.4 R40, [R0] ;  /* 0x000000000028783b */ /* 0x0002e40000000200 */
[----:B-1----:R-:W-:Y:S01]  /*c680*/  FMUL.FTZ R0, R29, UR23 ;  /* 0x000000171d007c20 */ /* 0x002fe20008410000 */
[----:B--2---:R-:W-:Y:S03]  /*c690*/  HMMA.16816.F32 R88, R16, R46, R204 ;  /* 0x0000002e1058723c */ /* 0x004fe600000018cc */
[----:B------:R1:W-:Y:S04]  /*c6a0*/  MUFU.TANH R183, R0 ;  /* 0x0000000000b77308 */ /* 0x0003e80000002400 */
[----:B------:R-:W-:-:S02]  /*c6b0*/  IMAD.MOV.U32 R207, RZ, RZ, R176 ;  /* 0x000000ffffcf7224 */ /* 0x000fc400078e00b0 */
[----:B-1----:R-:W-:-:S04]  /*c6c0*/  FMUL.FTZ R0, R30, UR23 ;  /* 0x000000171e007c20 */ /* 0x002fc80008410000 */
[----:B------:R1:W-:Y:S02]  /*c6d0*/  MUFU.TANH R177, R0 ;  /* 0x0000000000b17308 */ /* 0x0003e40000002400 */
[----:B-1----:R-:W-:Y:S02]  /*c6e0*/  FMUL.FTZ R0, R31, UR23 ;  /* 0x000000171f007c20 */ /* 0x002fe40008410000 */
[----:B------:R-:W-:Y:S04]  /*c6f0*/  HMMA.16816.F32 R28, R8, R60, R32 ;  /* 0x0000003c081c723c */ /* 0x000fe80000001820 */
[----:B------:R1:W-:Y:S02]  /*c700*/  MUFU.TANH R186, R0 ;  /* 0x0000000000ba7308 */ /* 0x0003e40000002400 */
[----:B---3--:R-:W-:Y:S06]  /*c710*/  HMMA.16816.F32 R32, R12, R40, R92 ;  /* 0x000000280c20723c */ /* 0x008fec000000185c */
[----:B------:R-:W-:Y:S01]  /*c720*/  HMMA.16816.F32 R92, R16, R44, R200 ;  /* 0x0000002c105c723c */ /* 0x000fe200000018c8 */
[----:B------:R-:W2:Y:S01]  /*c730*/  LDSM.16.M88.4 R44, [R228+0x9800] ;  /* 0x00980000e42c783b */ /* 0x000ea20000000200 */
[----:B-1----:R-:W-:-:S04]  /*c740*/  FMUL.FTZ R0, R24, UR23 ;  /* 0x0000001718007c20 */ /* 0x002fc80008410000 */
[----:B------:R1:W-:Y:S06]  /*c750*/  MUFU.TANH R39, R0 ;  /* 0x0000000000277308 */ /* 0x0003ec0000002400 */
[----:B------:R-:W-:-:S06]  /*c760*/  FMUL.FTZ R2, R28, UR23 ;  /* 0x000000171c027c20 */ /* 0x000fcc0008410000 */
[----:B------:R-:W-:Y:S01]  /*c770*/  HMMA.16816.F32 R32, R8, R56, R32 ;  /* 0x000000380820723c */ /* 0x000fe20000001820 */
[----:B------:R3:W-:Y:S01]  /*c780*/  MUFU.TANH R185, R2 ;  /* 0x0000000200b97308 */ /* 0x0007e20000002400 */
[----:B-1----:R-:W-:-:S07]  /*c790*/  FMUL.FTZ R0, R25, UR23 ;  /* 0x0000001719007c20 */ /* 0x002fce0008410000 */
[----:B------:R1:W-:Y:S01]  /*c7a0*/  MUFU.TANH R247, R0 ;  /* 0x0000000000f77308 */ /* 0x0003e20000002400 */
[----:B--2---:R-:W-:-:S14]  /*c7b0*/  HMMA.16816.F32 R68, R16, R44, R68 ;  /* 0x0000002c1044723c */ /* 0x004fdc0000001844 */
[----:B---3--:R-:W-:Y:S01]  /*c7c0*/  FMUL.FTZ R2, R32, UR23 ;  /* 0x0000001720027c20 */ /* 0x008fe20008410000 */
[----:B------:R-:W-:Y:S01]  /*c7d0*/  HMMA.16816.F32 R64, R16, R46, R64 ;  /* 0x0000002e1040723c */ /* 0x000fe20000001840 */
[----:B-1----:R-:W-:-:S04]  /*c7e0*/  FMUL.FTZ R0, R26, UR23 ;  /* 0x000000171a007c20 */ /* 0x002fc80008410000 */
[----:B------:R1:W-:Y:S02]  /*c7f0*/  MUFU.TANH R184, R0 ;  /* 0x0000000000b87308 */ /* 0x0003e40000002400 */
[----:B-1----:R-:W-:Y:S02]  /*c800*/  FMUL.FTZ R0, R27, UR23 ;  /* 0x000000171b007c20 */ /* 0x002fe40008410000 */
[----:B------:R-:W-:Y:S01]  /*c810*/  HMMA.16816.F32 R24, R8, R62, R20 ;  /* 0x0000003e0818723c */ /* 0x000fe20000001814 */
[----:B------:R-:W-:Y:S03]  /*c820*/  LDSM.16.M88.4 R60, [R227+0x2000] ;  /* 0x00200000e33c783b */ /* 0x000fe60000000200 */
[----:B------:R1:W-:Y:S02]  /*c830*/  MUFU.TANH R246, R0 ;  /* 0x0000000000f67308 */ /* 0x0003e40000002400 */
[----:B------:R-:W-:Y:S01]  /*c840*/  HMMA.16816.F32 R20, R12, R42, R96 ;  /* 0x0000002a0c14723c */ /* 0x000fe20000001860 */
[----:B------:R-:W2:Y:S05]  /*c850*/  LDSM.16.M88.4 R40, [R228+0x9000] ;  /* 0x00900000e428783b */ /* 0x000eaa0000000200 */
[----:B------:R3:W4:Y:S01]  /*c860*/  MUFU.TANH R96, R2 ;  /* 0x0000000200607308 */ /* 0x0007220000002400 */
[----:B-1----:R-:W-:-:S05]  /*c870*/  VIADD R0, R229, 0x2000 ;  /* 0x00002000e5007836 */ /* 0x002fca0000000000 */
[----:B------:R1:W5:Y:S01]  /*c880*/  LDSM.16.M88.4 R52, [R0] ;  /* 0x000000000034783b */ /* 0x0003620000000200 */
[----:B---3--:R-:W-:-:S04]  /*c890*/  FMUL.FTZ R2, R34, UR23 ;  /* 0x0000001722027c20 */ /* 0x008fc80008410000 */
[----:B------:R-:W-:Y:S01]  /*c8a0*/  MUFU.TANH R37, R2 ;  /* 0x0000000200257308 */ /* 0x000fe20000002400 */
[----:B-1----:R-:W-:Y:S01]  /*c8b0*/  FMUL.FTZ R0, R29, UR23 ;  /* 0x000000171d007c20 */ /* 0x002fe20008410000 */
[C---:B--2---:R-:W-:Y:S06]  /*c8c0*/  HMMA.16816.F32 R76, R16.reuse, R40, R76 ;  /* 0x00000028104c723c */ /* 0x044fec000000184c */
[----:B------:R1:W-:Y:S01]  /*c8d0*/  MUFU.TANH R242, R0 ;  /* 0x0000000000f27308 */ /* 0x0003e20000002400 */
[----:B------:R-:W-:Y:S06]  /*c8e0*/  HMMA.16816.F32 R72, R16, R42, R72 ;  /* 0x0000002a1048723c */ /* 0x000fec0000001848 */
[----:B-----5:R-:W-:Y:S01]  /*c8f0*/  HMMA.16816.F32 R40, R12, R54, R112 ;  /* 0x000000360c28723c */ /* 0x020fe20000001870 */
[----:B-1----:R-:W-:-:S04]  /*c900*/  FMUL.FTZ R0, R30, UR23 ;  /* 0x000000171e007c20 */ /* 0x002fc80008410000 */
[----:B------:R1:W-:-:S15]  /*c910*/  MUFU.TANH R179, R0 ;  /* 0x0000000000b37308 */ /* 0x0003de0000002400 */
[----:B------:R-:W-:-:S04]  /*c920*/  NOP ;  /* 0x0000000000007918 */ /* 0x000fc80000000000 */
[----:B------:R-:W-:Y:S01]  /*c930*/  HMMA.16816.F32 R16, R8, R62, R40 ;  /* 0x0000003e0810723c */ /* 0x000fe20000001828 */
[----:B-1----:R-:W-:Y:S01]  /*c940*/  FMUL.FTZ R0, R31, UR23 ;  /* 0x000000171f007c20 */ /* 0x002fe20008410000 */
[----:B------:R-:W1:Y:S03]  /*c950*/  LDSM.16.M88.4 R40, [R240] ;  /* 0x00000000f028783b */ /* 0x000e660000000200 */
[----:B------:R2:W-:Y:S01]  /*c960*/  MUFU.TANH R203, R0 ;  /* 0x0000000000cb7308 */ /* 0x0005e20000002400 */
[----:B------:R-:W-:Y:S01]  /*c970*/  HMMA.16816.F32 R28, R12, R52, R104 ;  /* 0x000000340c1c723c */ /* 0x000fe20000001868 */
[----:B------:R-:W-:Y:S06]  /*c980*/  LDSM.16.M88.4 R52, [R227+0x2800] ;  /* 0x00280000e334783b */ /* 0x000fec0000000200 */
[----:B------:R-:W-:-:S02]  /*c990*/  IMAD.MOV.U32 R105, RZ, RZ, R187 ;  /* 0x000000ffff697224 */ /* 0x000fc400078e00bb */
[----:B------:R-:W-:Y:S02]  /*c9a0*/  IMAD.MOV.U32 R187, RZ, RZ, R252 ;  /* 0x000000ffffbb7224 */ /* 0x000fe400078e00fc */
[----:B------:R-:W-:Y:S02]  /*c9b0*/  IMAD.MOV.U32 R107, RZ, RZ, R189 ;  /* 0x000000ffff6b7224 */ /* 0x000fe400078e00bd */
[----:B------:R-:W-:Y:S02]  /*c9c0*/  IMAD.MOV.U32 R104, RZ, RZ, R194 ;  /* 0x000000ffff687224 */ /* 0x000fe400078e00c2 */
[----:B------:R-:W-:Y:S02]  /*c9d0*/  IMAD.MOV.U32 R106, RZ, RZ, R188 ;  /* 0x000000ffff6a7224 */ /* 0x000fe400078e00bc */
[----:B--2---:R-:W-:Y:S01]  /*c9e0*/  FMUL.FTZ R0, R24, UR23 ;  /* 0x0000001718007c20 */ /* 0x004fe20008410000 */
[----:B------:R-:W-:-:S03]  /*c9f0*/  IMAD.MOV.U32 R189, RZ, RZ, R190 ;  /* 0x000000ffffbd7224 */ /* 0x000fc600078e00be */
[----:B------:R2:W3:Y:S01]  /*ca00*/  MUFU.TANH R181, R0 ;  /* 0x0000000000b57308 */ /* 0x0004e20000002400 */
[----:B-1----:R-:W-:Y:S01]  /*ca10*/  HMMA.16816.F32 R128, R12, R40, R128 ;  /* 0x000000280c80723c */ /* 0x002fe20000001880 */
[----:B--2---:R-:W-:-:S06]  /*ca20*/  FMUL.FTZ R0, R25, UR23 ;  /* 0x0000001719007c20 */ /* 0x004fcc0008410000 */
[----:B------:R1:W-:Y:S01]  /*ca30*/  MUFU.TANH R201, R0 ;  /* 0x0000000000c97308 */ /* 0x0003e20000002400 */
[----:B------:R-:W-:Y:S01]  /*ca40*/  HMMA.16816.F32 R116, R12, R42, R116 ;  /* 0x0000002a0c74723c */ /* 0x000fe20000001874 */
[----:B------:R-:W-:Y:S01]  /*ca50*/  LDSM.16.M88.4 R40, [R227+0x3800] ;  /* 0x00380000e328783b */ /* 0x000fe20000000200 */
[----:B-1----:R-:W-:-:S05]  /*ca60*/  FMUL.FTZ R0, R26, UR23 ;  /* 0x000000171a007c20 */ /* 0x002fca0008410000 */
[----:B------:R1:W-:Y:S02]  /*ca70*/  MUFU.TANH R205, R0 ;  /* 0x0000000000cd7308 */ /* 0x0003e40000002400 */
[----:B-1----:R-:W-:Y:S02]  /*ca80*/  FMUL.FTZ R0, R27, UR23 ;  /* 0x000000171b007c20 */ /* 0x002fe40008410000 */
[----:B------:R-:W-:Y:S04]  /*ca90*/  HMMA.16816.F32 R24, R8, R58, R20 ;  /* 0x0000003a0818723c */ /* 0x000fe80000001814 */
[----:B------:R1:W-:Y:S02]  /*caa0*/  MUFU.TANH R199, R0 ;  /* 0x0000000000c77308 */ /* 0x0003e40000002400 */
[----:B-1----:R-:W-:-:S05]  /*cab0*/  VIADD R0, R229, 0x2800 ;  /* 0x00002800e5007836 */ /* 0x002fca0000000000 */
[----:B------:R1:W2:-:S13]  /*cac0*/  LDSM.16.M88.4 R20, [R0] ;  /* 0x000000000014783b */ /* 0x00029a0000000200 */
[----:B------:R-:W-:-:S04]  /*cad0*/  FMUL.FTZ R2, R24, UR23 ;  /* 0x0000001718027c20 */ /* 0x000fc80008410000 */
[----:B------:R4:W5:Y:S02]  /*cae0*/  MUFU.TANH R38, R2 ;  /* 0x0000000200267308 */ /* 0x0009640000002400 */
[----:B----4-:R-:W-:Y:S02]  /*caf0*/  IMAD.MOV.U32 R2, RZ, RZ, R96 ;  /* 0x000000ffff027224 */ /* 0x010fe400078e0060 */
[----:B-1----:R-:W-:-:S04]  /*cb00*/  FMUL.FTZ R0, R33, UR23 ;  /* 0x0000001721007c20 */ /* 0x002fc80008410000 */
[----:B------:R1:W-:Y:S02]  /*cb10*/  MUFU.TANH R197, R0 ;  /* 0x0000000000c57308 */ /* 0x0003e40000002400 */
[----:B-1----:R-:W-:-:S05]  /*cb20*/  VIADD R0, R229, 0x3000 ;  /* 0x00003000e5007836 */ /* 0x002fca0000000000 */
[----:B------:R1:W4:Y:S02]  /*cb30*/  LDSM.16.M88.4 R56, [R0] ;  /* 0x000000000038783b */ /* 0x0003240000000200 */
[----:B-1----:R-:W-:Y:S02]  /*cb40*/  FMUL.FTZ R0, R35, UR23 ;  /* 0x0000001723007c20 */ /* 0x002fe40008410000 */
[----:B------:R-:W-:Y:S02]  /*cb50*/  HMMA.16816.F32 R32, R8, R60, R28 ;  /* 0x0000003c0820723c */ /* 0x000fe4000000181c */
[----:B------:R1:W-:Y:S04]  /*cb60*/  MUFU.TANH R195, R0 ;  /* 0x0000000000c37308 */ /* 0x0003e80000002400 */
[C---:B--2---:R-:W-:Y:S06]  /*cb70*/  HMMA.16816.F32 R28, R12.reuse, R20, R248 ;  /* 0x000000140c1c723c */ /* 0x044fec00000018f8 */
[----:B------:R-:W-:Y:S01]  /*cb80*/  HMMA.16816.F32 R20, R12, R22, R220 ;  /* 0x000000160c14723c */ /* 0x000fe200000018dc */
[----:B------:R-:W-:-:S02]  /*cb90*/  IMAD.MOV.U32 R248, RZ, RZ, R183 ;  /* 0x000000fffff87224 */ /* 0x000fc400078e00b7 */
[----:B------:R-:W-:Y:S02]  /*cba0*/  IMAD.MOV.U32 R249, RZ, RZ, R182 ;  /* 0x000000fffff97224 */ /* 0x000fe400078e00b6 */
[----:B---3--:R-:W-:Y:S01]  /*cbb0*/  IMAD.MOV.U32 R250, RZ, RZ, R181 ;  /* 0x000000fffffa7224 */ /* 0x008fe200078e00b5 */
[C---:B----4-:R-:W-:Y:S01]  /*cbc0*/  HMMA.16816.F32 R44, R12.reuse, R56, R208 ;  /* 0x000000380c2c723c */ /* 0x050fe200000018d0 */
[----:B-1----:R-:W-:Y:S02]  /*cbd0*/  VIADD R0, R229, 0x3800 ;  /* 0x00003800e5007836 */ /* 0x002fe40000000000 */
[----:B------:R-:W-:Y:S02]  /*cbe0*/  IMAD.MOV.U32 R221, RZ, RZ, R185 ;  /* 0x000000ffffdd7224 */ /* 0x000fe400078e00b9 */
[----:B------:R-:W-:Y:S01]  /*cbf0*/  IMAD.MOV.U32 R185, RZ, RZ, R187 ;  /* 0x000000ffffb97224 */ /* 0x000fe200078e00bb */
[----:B------:R1:W2:Y:S01]  /*cc00*/  LDSM.16.M88.4 R48, [R0] ;  /* 0x000000000030783b */ /* 0x0002a20000000200 */
[----:B------:R-:W-:Y:S01]  /*cc10*/  HMMA.16816.F32 R56, R12, R58, R216 ;  /* 0x0000003a0c38723c */ /* 0x000fe200000018d8 */
[----:B------:R-:W-:-:S02]  /*cc20*/  IMAD.MOV.U32 R251, RZ, RZ, R179 ;  /* 0x000000fffffb7224 */ /* 0x000fc400078e00b3 */
[----:B------:R-:W-:Y:S02]  /*cc30*/  IMAD.MOV.U32 R222, RZ, RZ, R189 ;  /* 0x000000ffffde7224 */ /* 0x000fe400078e00bd */
[----:B------:R-:W-:Y:S01]  /*cc40*/  IMAD.MOV.U32 R211, RZ, RZ, R185 ;  /* 0x000000ffffd37224 */ /* 0x000fe200078e00b9 */
[----:B------:R-:W-:Y:S01]  /*cc50*/  HMMA.16816.F32 R28, R8, R52, R28 ;  /* 0x00000034081c723c */ /* 0x000fe2000000181c */
[----:B------:R-:W-:Y:S02]  /*cc60*/  IMAD.MOV.U32 R209, RZ, RZ, R180 ;  /* 0x000000ffffd17224 */ /* 0x000fe400078e00b4 */
[----:B------:R-:W-:Y:S02]  /*cc70*/  IMAD.MOV.U32 R218, RZ, RZ, R178 ;  /* 0x000000ffffda7224 */ /* 0x000fe400078e00b2 */
[----:B------:R-:W-:Y:S02]  /*cc80*/  IMAD.MOV.U32 R217, RZ, RZ, R177 ;  /* 0x000000ffffd97224 */ /* 0x000fe400078e00b1 */
[----:B------:R-:W-:-:S02]  /*cc90*/  IMAD.MOV.U32 R223, RZ, RZ, R250 ;  /* 0x000000ffffdf7224 */ /* 0x000fc400078e00fa */
[----:B------:R-:W-:Y:S02]  /*cca0*/  IMAD.MOV.U32 R216, RZ, RZ, R39 ;  /* 0x000000ffffd87224 */ /* 0x000fe400078e0027 */
[----:B------:R-:W-:Y:S02]  /*ccb0*/  IMAD.MOV.U32 R250, RZ, RZ, R37 ;  /* 0x000000fffffa7224 */ /* 0x000fe400078e0025 */
[----:B------:R-:W-:Y:S02]  /*ccc0*/  IMAD.U32 R37, RZ, RZ, UR4 ;  /* 0x00000004ff257e24 */ /* 0x000fe4000f8e00ff */
[----:B-1----:R-:W-:-:S04]  /*ccd0*/  FMUL.FTZ R0, R25, UR23 ;  /* 0x0000001719007c20 */ /* 0x002fc80008410000 */
[----:B------:R1:W3:Y:S01]  /*cce0*/  MUFU.TANH R193, R0 ;  /* 0x0000000000c17308 */ /* 0x0002e20000002400 */
[----:B--2---:R-:W-:Y:S01]  /*ccf0*/  HMMA.16816.F32 R60, R12, R48, R212 ;  /* 0x000000300c3c723c */ /* 0x004fe200000018d4 */
[----:B-1----:R-:W-:-:S05]  /*cd00*/  FMUL.FTZ R0, R26, UR23 ;  /* 0x000000171a007c20 */ /* 0x002fca0008410000 */
[----:B------:R-:W-:Y:S01]  /*cd10*/  HMMA.16816.F32 R104, R12, R50, R104 ;  /* 0x000000320c68723c */ /* 0x000fe20000001868 */
[----:B------:R-:W-:Y:S01]  /*cd20*/  LDSM.16.M88.4 R48, [R227+0x3000] ;  /* 0x00300000e330783b */ /* 0x000fe20000000200 */
[----:B------:R1:W-:Y:S01]  /*cd30*/  MUFU.TANH R252, R0 ;  /* 0x0000000000fc7308 */ /* 0x0003e20000002400 */
[----:B------:R-:W-:Y:S02]  /*cd40*/  IMAD.MOV.U32 R214, RZ, RZ, R186 ;  /* 0x000000ffffd67224 */ /* 0x000fe400078e00ba */
[----:B------:R-:W-:Y:S02]  /*cd50*/  IMAD.MOV.U32 R215, RZ, RZ, R184 ;  /* 0x000000ffffd77224 */ /* 0x000fe400078e00b8 */
[----:B-1----:R-:W-:Y:S02]  /*cd60*/  FMUL.FTZ R0, R27, UR23 ;  /* 0x000000171b007c20 */ /* 0x002fe40008410000 */
[----:B------:R-:W1:Y:S02]  /*cd70*/  LDSM.16.M88.4 R24, [R241] ;  /* 0x00000000f118783b */ /* 0x000e640000000200 */
[----:B------:R2:W4:Y:S02]  /*cd80*/  MUFU.TANH R192, R0 ;  /* 0x0000000000c07308 */ /* 0x0005240000002400 */
[----:B--2---:R-:W-:-:S06]  /*cd90*/  FMUL.FTZ R0, R32, UR23 ;  /* 0x0000001720007c20 */ /* 0x004fcc0008410000 */
[----:B------:R2:W-:Y:S02]  /*cda0*/  MUFU.TANH R220, R0 ;  /* 0x0000000000dc7308 */ /* 0x0005e40000002400 */
[----:B--2---:R-:W-:Y:S01]  /*cdb0*/  FMUL.FTZ R0, R33, UR23 ;  /* 0x0000001721007c20 */ /* 0x004fe20008410000 */
[C---:B-1----:R-:W-:Y:S05]  /*cdc0*/  HMMA.16816.F32 R108, R12.reuse, R24, R108 ;  /* 0x000000180c6c723c */ /* 0x042fea000000186c */
[----:B------:R1:W2:Y:S01]  /*cdd0*/  MUFU.TANH R190, R0 ;  /* 0x0000000000be7308 */ /* 0x0002a20000002400 */
[----:B------:R-:W-:Y:S01]  /*cde0*/  HMMA.16816.F32 R112, R12, R26, R172 ;  /* 0x0000001a0c70723c */ /* 0x000fe200000018ac */
[----:B------:R-:W5:Y:S01]  /*cdf0*/  LDSM.16.M88.4 R24, [R238] ;  /* 0x00000000ee18783b */ /* 0x000f620000000200 */
[----:B-1----:R-:W-:-:S05]  /*ce00*/  FMUL.FTZ R0, R34, UR23 ;  /* 0x0000001722007c20 */ /* 0x002fca0008410000 */
[----:B------:R1:W-:Y:S02]  /*ce10*/  MUFU.TANH R219, R0 ;  /* 0x0000000000db7308 */ /* 0x0003e40000002400 */
[----:B-1----:R-:W-:Y:S02]  /*ce20*/  FMUL.FTZ R0, R35, UR23 ;  /* 0x0000001723007c20 */ /* 0x002fe40008410000 */
[----:B------:R-:W1:Y:S04]  /*ce30*/  LDSM.16.M88.4 R32, [R239] ;  /* 0x00000000ef20783b */ /* 0x000e680000000200 */
[----:B------:R3:W2:Y:S01]  /*ce40*/  MUFU.TANH R188, R0 ;  /* 0x0000000000bc7308 */ /* 0x0006a20000002400 */
[C---:B-----5:R-:W-:Y:S06]  /*ce50*/  HMMA.16816.F32 R96, R12.reuse, R26, R168 ;  /* 0x0000001a0c60723c */ /* 0x060fec00000018a8 */
[----:B------:R-:W-:Y:S01]  /*ce60*/  HMMA.16816.F32 R100, R12, R24, R100 ;  /* 0x000000180c64723c */ /* 0x000fe20000001864 */
[----:B------:R-:W5:Y:S01]  /*ce70*/  LDSM.16.M88.4 R24, [R234] ;  /* 0x00000000ea18783b */ /* 0x000f620000000200 */
[----:B---3--:R-:W-:-:S04]  /*ce80*/  FMUL.FTZ R0, R16, UR23 ;  /* 0x0000001710007c20 */ /* 0x008fc80008410000 */
[----:B------:R3:W-:Y:S02]  /*ce90*/  MUFU.TANH R213, R0 ;  /* 0x0000000000d57308 */ /* 0x0007e40000002400 */
[----:B---3--:R-:W-:Y:S01]  /*cea0*/  FMUL.FTZ R0, R17, UR23 ;  /* 0x0000001711007c20 */ /* 0x008fe20008410000 */
[C---:B-1----:R-:W-:Y:S05]  /*ceb0*/  HMMA.16816.F32 R120, R12.reuse, R32, R120 ;  /* 0x000000200c78723c */ /* 0x042fea0000001878 */
[----:B------:R1:W-:Y:S01]  /*cec0*/  MUFU.TANH R187, R0 ;  /* 0x0000000000bb7308 */ /* 0x0003e20000002400 */
[C---:B------:R-:W-:Y:S01]  /*ced0*/  HMMA.16816.F32 R124, R12.reuse, R34, R124 ;  /* 0x000000220c7c723c */ /* 0x040fe2000000187c */
[----:B------:R-:W3:Y:S05]  /*cee0*/  LDSM.16.M88.4 R32, [R236] ;  /* 0x00000000ec20783b */ /* 0x000eea0000000200 */
[C---:B-----5:R-:W-:Y:S06]  /*cef0*/  HMMA.16816.F32 R68, R12.reuse, R24, R68 ;  /* 0x000000180c44723c */ /* 0x060fec0000001844 */
[----:B------:R-:W-:Y:S01]  /*cf00*/  HMMA.16816.F32 R64, R12, R26, R64 ;  /* 0x0000001a0c40723c */ /* 0x000fe20000001840 */
[----:B------:R-:W-:Y:S01]  /*cf10*/  LDSM.16.M88.4 R24, [R227+0x7000] ;  /* 0x00700000e318783b */ /* 0x000fe20000000200 */
[----:B-1----:R-:W-:-:S04]  /*cf20*/  FMUL.FTZ R0, R18, UR23 ;  /* 0x0000001712007c20 */ /* 0x002fc80008410000 */
[----:B------:R1:W-:Y:S02]  /*cf30*/  MUFU.TANH R212, R0 ;  /* 0x0000000000d47308 */ /* 0x0003e40000002400 */
[----:B-1----:R-:W-:Y:S02]  /*cf40*/  FMUL.FTZ R0, R19, UR23 ;  /* 0x0000001713007c20 */ /* 0x002fe40008410000 */
[----:B------:R-:W-:Y:S01]  /*cf50*/  HMMA.16816.F32 R16, R8, R54, R20 ;  /* 0x000000360810723c */ /* 0x000fe20000001814 */
[----:B------:R-:W1:Y:S03]  /*cf60*/  LDSM.16.M88.4 R20, [R237] ;  /* 0x00000000ed14783b */ /* 0x000e660000000200 */
[----:B------:R5:W-:Y:S02]  /*cf70*/  MUFU.TANH R186, R0 ;  /* 0x0000000000ba7308 */ /* 0x000be40000002400 */
[C---:B---3--:R-:W-:Y:S06]  /*cf80*/  HMMA.16816.F32 R84, R12.reuse, R32, R84 ;  /* 0x000000200c54723c */ /* 0x048fec0000001854 */
[----:B------:R-:W-:Y:S01]  /*cf90*/  HMMA.16816.F32 R80, R12, R34, R80 ;  /* 0x000000220c50723c */ /* 0x000fe20000001850 */
[----:B-----5:R-:W-:-:S04]  /*cfa0*/  FMUL.FTZ R0, R28, UR23 ;  /* 0x000000171c007c20 */ /* 0x020fc80008410000 */
[----:B------:R3:W-:Y:S02]  /*cfb0*/  MUFU.TANH R210, R0 ;  /* 0x0000000000d27308 */ /* 0x0007e40000002400 */
[----:B---3--:R-:W-:Y:S01]  /*cfc0*/  FMUL.FTZ R0, R29, UR23 ;  /* 0x000000171d007c20 */ /* 0x008fe20008410000 */
[C---:B-1----:R-:W-:Y:S05]  /*cfd0*/  HMMA.16816.F32 R92, R12.reuse, R20, R92 ;  /* 0x000000140c5c723c */ /* 0x042fea000000185c */
[----:B------:R1:W3:Y:S01]  /*cfe0*/  MUFU.TANH R184, R0 ;  /* 0x0000000000b87308 */ /* 0x0002e20000002400 */
[----:B------:R-:W-:Y:S01]  /*cff0*/  HMMA.16816.F32 R88, R12, R22, R88 ;  /* 0x000000160c58723c */ /* 0x000fe20000001858 */
[----:B------:R-:W5:Y:S01]  /*d000*/  LDSM.16.M88.4 R20, [R227+0x4000] ;  /* 0x00400000e314783b */ /* 0x000f620000000200 */
[----:B-1----:R-:W-:-:S05]  /*d010*/  FMUL.FTZ R0, R30, UR23 ;  /* 0x000000171e007c20 */ /* 0x002fca0008410000 */
[----:B------:R1:W-:Y:S02]  /*d020*/  MUFU.TANH R208, R0 ;  /* 0x0000000000d07308 */ /* 0x0003e40000002400 */
[----:B-1----:R-:W-:Y:S02]  /*d030*/  FMUL.FTZ R0, R31, UR23 ;  /* 0x000000171f007c20 */ /* 0x002fe40008410000 */
[C---:B------:R-:W-:Y:S01]  /*d040*/  HMMA.16816.F32 R28, R8.reuse, R48, R44 ;  /* 0x00000030081c723c */ /* 0x040fe2000000182c */
[----:B------:R-:W1:Y:S03]  /*d050*/  LDSM.16.M88.4 R44, [R235] ;  /* 0x00000000eb2c783b */ /* 0x000e660000000200 */
[----:B------:R4:W-:Y:S02]  /*d060*/  MUFU.TANH R183, R0 ;  /* 0x0000000000b77308 */ /* 0x0009e40000002400 */
[C---:B-----5:R-:W-:Y:S06]  /*d070*/  HMMA.16816.F32 R52, R8.reuse, R20, R108 ;  /* 0x000000140834723c */ /* 0x060fec000000186c */
[----:B------:R-:W-:Y:S01]  /*d080*/  HMMA.16816.F32 R32, R8, R22, R112 ;  /* 0x000000160820723c */ /* 0x000fe20000001870 */
[----:B------:R-:W-:Y:S01]  /*d090*/  IMAD.MOV.U32 R108, RZ, RZ, R191 ;  /* 0x000000ffff6c7224 */ /* 0x000fe200078e00bf */
[----:B------:R-:W5:Y:S01]  /*d0a0*/  LDSM.16.M88.4 R20, [R227+0x7800] ;  /* 0x00780000e314783b */ /* 0x000f620000000200 */
[----:B------:R-:W-:-:S02]  /*d0b0*/  IMAD.MOV.U32 R111, RZ, RZ, R248 ;  /* 0x000000ffff6f7224 */ /* 0x000fc400078e00f8 */
[----:B------:R-:W-:Y:S02]  /*d0c0*/  IMAD.MOV.U32 R248, RZ, RZ, R251 ;  /* 0x000000fffff87224 */ /* 0x000fe400078e00fb */
[----:B----4-:R-:W-:Y:S01]  /*d0d0*/  FMUL.FTZ R0, R16, UR23 ;  /* 0x0000001710007c20 */ /* 0x010fe20008410000 */
[----:B------:R-:W-:-:S03]  /*d0e0*/  IMAD.MOV.U32 R251, RZ, RZ, R38 ;  /* 0x000000fffffb7224 */ /* 0x000fc600078e0026 */
[----:B------:R4:W-:Y:S02]  /*d0f0*/  MUFU.TANH R206, R0 ;  /* 0x0000000000ce7308 */ /* 0x0009e40000002400 */
[----:B----4-:R-:W-:Y:S01]  /*d100*/  FMUL.FTZ R0, R17, UR23 ;  /* 0x0000001711007c20 */ /* 0x010fe20008410000 */
[C---:B-1----:R-:W-:Y:S05]  /*d110*/  HMMA.16816.F32 R76, R12.reuse, R44, R76 ;  /* 0x0000002c0c4c723c */ /* 0x042fea000000184c */
[----:B------:R1:W4:Y:S01]  /*d120*/  MUFU.TANH R182, R0 ;  /* 0x0000000000b67308 */ /* 0x0003220000002400 */
[----:B------:R-:W-:Y:S01]  /*d130*/  HMMA.16816.F32 R72, R12, R46, R72 ;  /* 0x0000002e0c48723c */ /* 0x000fe20000001848 */
[----:B------:R-:W2:Y:S05]  /*d140*/  LDSM.16.M88.4 R44, [R227+0x6000] ;  /* 0x00600000e32c783b */ /* 0x000eaa0000000200 */
[C---:B-----5:R-:W-:Y:S06]  /*d150*/  HMMA.16816.F32 R64, R8.reuse, R22, R64 ;  /* 0x000000160840723c */ /* 0x060fec0000001840 */
[----:B------:R-:W-:Y:S01]  /*d160*/  HMMA.16816.F32 R68, R8, R20, R68 ;  /* 0x000000140844723c */ /* 0x000fe20000001844 */
[----:B-1----:R-:W-:Y:S01]  /*d170*/  FMUL.FTZ R0, R18, UR23 ;  /* 0x0000001712007c20 */ /* 0x002fe20008410000 */
[----:B------:R-:W-:-:S02]  /*d180*/  IMAD.U32 R23, RZ, RZ, UR4 ;  /* 0x00000004ff177e24 */ /* 0x000fc4000f8e00ff */
[----:B------:R-:W-:Y:S01]  /*d190*/  IMAD.U32 R22, RZ, RZ, UR4 ;  /* 0x00000004ff167e24 */ /* 0x000fe2000f8e00ff */
[----:B------:R1:W-:Y:S01]  /*d1a0*/  MUFU.TANH R204, R0 ;  /* 0x0000000000cc7308 */ /* 0x0003e20000002400 */
[----:B------:R-:W-:Y:S01]  /*d1b0*/  HMMA.16816.F32 R76, R8, R24, R76 ;  /* 0x00000018084c723c */ /* 0x000fe2000000184c */
[----:B------:R-:W-:Y:S02]  /*d1c0*/  IMAD.U32 R21, RZ, RZ, UR4 ;  /* 0x00000004ff157e24 */ /* 0x000fe4000f8e00ff */
[----:B------:R-:W-:-:S03]  /*d1d0*/  IMAD.U32 R20, RZ, RZ, UR4 ;  /* 0x00000004ff147e24 */ /* 0x000fc6000f8e00ff */
[----:B------:R-:W-:Y:S01]  /*d1e0*/  HMMA.16816.F32 R72, R8, R26, R72 ;  /* 0x0000001a0848723c */ /* 0x000fe20000001848 */
[----:B------:R-:W-:Y:S02]  /*d1f0*/  IMAD.U32 R24, RZ, RZ, UR4 ;  /* 0x00000004ff187e24 */ /* 0x000fe4000f8e00ff */
[----:B------:R-:W-:-:S04]  /*d200*/  IMAD.U32 R25, RZ, RZ, UR4 ;  /* 0x00000004ff197e24 */ /* 0x000fc8000f8e00ff */
[----:B------:R-:W-:Y:S02]  /*d210*/  IMAD.U32 R27, RZ, RZ, UR4 ;  /* 0x00000004ff1b7e24 */ /* 0x000fe4000f8e00ff */
[----:B------:R-:W-:Y:S02]  /*d220*/  IMAD.U32 R26, RZ, RZ, UR4 ;  /* 0x00000004ff1a7e24 */ /* 0x000fe4000f8e00ff */
[----:B-1----:R-:W-:Y:S02]  /*d230*/  FMUL.FTZ R0, R19, UR23 ;  /* 0x0000001713007c20 */ /* 0x002fe40008410000 */
[C---:B------:R-:W-:Y:S01]  /*d240*/  HMMA.16816.F32 R16, R8.reuse, R50, R56 ;  /* 0x000000320810723c */ /* 0x040fe20000001838 */
[----:B------:R-:W1:Y:S01]  /*d250*/  LDSM.16.M88.4 R56, [R227+0x4800] ;  /* 0x00480000e338783b */ /* 0x000e620000000200 */
[----:B------:R5:W4:Y:S03]  /*d260*/  MUFU.TANH R169, R0 ;  /* 0x0000000000a97308 */ /* 0x000b260000002400 */
[----:B------:R-:W3:Y:S01]  /*d270*/  LDSM.16.M88.4 R48, [R227+0x5800] ;  /* 0x00580000e330783b */ /* 0x000ee20000000200 */
[C---:B--2---:R-:W-:Y:S06]  /*d280*/  HMMA.16816.F32 R92, R8.reuse, R44, R92 ;  /* 0x0000002c085c723c */ /* 0x044fec000000185c */
[----:B------:R-:W-:Y:S01]  /*d290*/  HMMA.16816.F32 R88, R8, R46, R88 ;  /* 0x0000002e0858723c */ /* 0x000fe20000001858 */
[----:B-----5:R-:W-:-:S04]  /*d2a0*/  FMUL.FTZ R0, R28, UR23 ;  /* 0x000000171c007c20 */ /* 0x020fc80008410000 */
[----:B------:R2:W-:Y:S02]  /*d2b0*/  MUFU.TANH R202, R0 ;  /* 0x0000000000ca7308 */ /* 0x0005e40000002400 */
[----:B--2---:R-:W-:Y:S01]  /*d2c0*/  FMUL.FTZ R0, R29, UR23 ;  /* 0x000000171d007c20 */ /* 0x004fe20008410000 */
[C---:B-1----:R-:W-:Y:S05]  /*d2d0*/  HMMA.16816.F32 R12, R8.reuse, R58, R116 ;  /* 0x0000003a080c723c */ /* 0x042fea0000001874 */
[----:B------:R1:W2:Y:S01]  /*d2e0*/  MUFU.TANH R181, R0 ;  /* 0x0000000000b57308 */ /* 0x0002a20000002400 */
[C---:B---3--:R-:W-:Y:S06]  /*d2f0*/  HMMA.16816.F32 R96, R8.reuse, R50, R96 ;  /* 0x000000320860723c */ /* 0x048fec0000001860 */
[----:B------:R-:W-:Y:S01]  /*d300*/  HMMA.16816.F32 R100, R8, R48, R100 ;  /* 0x000000300864723c */ /* 0x000fe20000001864 */
[----:B-1----:R-:W-:-:S04]  /*d310*/  FMUL.FTZ R0, R30, UR23 ;  /* 0x000000171e007c20 */ /* 0x002fc80008410000 */
[----:B------:R1:W-:Y:S07]  /*d320*/  MUFU.TANH R200, R0 ;  /* 0x0000000000c87308 */ /* 0x0003ee0000002400 */
[----:B------:R-:W-:Y:S01]  /*d330*/  FMUL.FTZ R38, R15, UR23 ;  /* 0x000000170f267c20 */ /* 0x000fe20008410000 */
[----:B------:R-:W-:Y:S01]  /*d340*/  FMUL.FTZ R39, R14, UR23 ;  /* 0x000000170e277c20 */ /* 0x000fe20008410000 */
[----:B------:R-:W-:Y:S02]  /*d350*/  IMAD.U32 R15, RZ, RZ, UR4 ;  /* 0x00000004ff0f7e24 */ /* 0x000fe4000f8e00ff */
[----:B------:R-:W-:-:S02]  /*d360*/  IMAD.U32 R14, RZ, RZ, UR4 ;  /* 0x00000004ff0e7e24 */ /* 0x000fc4000f8e00ff */
[----:B-1----:R-:W-:Y:S02]  /*d370*/  FMUL.FTZ R0, R31, UR23 ;  /* 0x000000171f007c20 */ /* 0x002fe40008410000 */
[C---:B------:R-:W-:Y:S01]  /*d380*/  HMMA.16816.F32 R28, R8.reuse, R40, R60 ;  /* 0x00000028081c723c */ /* 0x040fe2000000183c */
[----:B------:R-:W1:Y:S01]  /*d390*/  LDSM.16.M88.4 R60, [R227+0x5000] ;  /* 0x00500000e33c783b */ /* 0x000e620000000200 */
[----:B------:R3:W5:Y:S04]  /*d3a0*/  MUFU.TANH R174, R0 ;  /* 0x0000000000ae7308 */ /* 0x0007680000002400 */
[----:B------:R-:W-:Y:S07]  /*d3b0*/  HMMA.16816.F32 R40, R8, R42, R104 ;  /* 0x0000002a0828723c */ /* 0x000fee0000001868 */
[----:B------:R-:W-:-:S02]  /*d3c0*/  IMAD.MOV.U32 R105, RZ, RZ, R249 ;  /* 0x000000ffff697224 */ /* 0x000fc400078e00f9 */
[----:B------:R-:W-:Y:S02]  /*d3d0*/  IMAD.MOV.U32 R249, RZ, RZ, R2 ;  /* 0x000000fffff97224 */ /* 0x000fe400078e0002 */
[----:B------:R-:W-:Y:S02]  /*d3e0*/  IMAD.MOV.U32 R106, RZ, RZ, R5 ;  /* 0x000000ffff6a7224 */ /* 0x000fe400078e0005 */
[----:B------:R-:W-:Y:S01]  /*d3f0*/  FMUL.FTZ R5, R35, UR23 ;  /* 0x0000001723057c20 */ /* 0x000fe20008410000 */
[----:B---3--:R-:W-:Y:S01]  /*d400*/  FMUL.FTZ R0, R16, UR23 ;  /* 0x0000001710007c20 */ /* 0x008fe20008410000 */
[----:B------:R-:W-:Y:S02]  /*d410*/  IMAD.MOV.U32 R104, RZ, RZ, R4 ;  /* 0x000000ffff687224 */ /* 0x000fe400078e0004 */
[----:B------:R3:W-:Y:S01]  /*d420*/  MUFU.TANH R112, R5 ;  /* 0x0000000500707308 */ /* 0x0007e20000002400 */
[----:B------:R-:W-:-:S07]  /*d430*/  IMAD.U32 R35, RZ, RZ, UR4 ;  /* 0x00000004ff237e24 */ /* 0x000fce000f8e00ff */
[----:B------:R4:W-:Y:S01]  /*d440*/  MUFU.TANH R198, R0 ;  /* 0x0000000000c67308 */ /* 0x0009e20000002400 */
[----:B---3--:R-:W-:Y:S02]  /*d450*/  IMAD.U32 R5, RZ, RZ, UR4 ;  /* 0x00000004ff057e24 */ /* 0x008fe4000f8e00ff */
[----:B----4-:R-:W-:-:S05]  /*d460*/  FMUL.FTZ R0, R17, UR23 ;  /* 0x0000001711007c20 */ /* 0x010fca0008410000 */
[----:B------:R3:W4:Y:S02]  /*d470*/  MUFU.TANH R179, R0 ;  /* 0x0000000000b37308 */ /* 0x0007240000002400 */
[----:B---3--:R-:W-:-:S06]  /*d480*/  FMUL.FTZ R0, R18, UR23 ;  /* 0x0000001712007c20 */ /* 0x008fcc0008410000 */
[----:B------:R3:W-:Y:S02]  /*d490*/  MUFU.TANH R196, R0 ;  /* 0x0000000000c47308 */ /* 0x0007e40000002400 */
[----:B---3--:R-:W-:Y:S02]  /*d4a0*/  FMUL.FTZ R0, R19, UR23 ;  /* 0x0000001713007c20 */ /* 0x008fe40008410000 */
[C---:B------:R-:W-:Y:S04]  /*d4b0*/  HMMA.16816.F32 R16, R8.reuse, R56, R128 ;  /* 0x000000380810723c */ /* 0x040fe80000001880 */
[----:B------:R-:W-:Y:S02]  /*d4c0*/  MUFU.TANH R128, R39 ;  /* 0x0000002700807308 */ /* 0x000fe40000002400 */
[C---:B-1----:R-:W-:Y:S06]  /*d4d0*/  HMMA.16816.F32 R56, R8.reuse, R60, R120 ;  /* 0x0000003c0838723c */ /* 0x042fec0000001878 */
[----:B------:R1:W3:Y:S01]  /*d4e0*/  MUFU.TANH R176, R0 ;  /* 0x0000000000b07308 */ /* 0x0002e20000002400 */
[----:B------:R-:W-:Y:S11]  /*d4f0*/  HMMA.16816.F32 R60, R8, R62, R124 ;  /* 0x0000003e083c723c */ /* 0x000ff6000000187c */
[----:B------:R-:W-:Y:S01]  /*d500*/  FMUL.FTZ R2, R17, UR23 ;  /* 0x0000001711027c20 */ /* 0x000fe20008410000 */
[----:B------:R-:W-:Y:S01]  /*d510*/  FMUL.FTZ R4, R16, UR23 ;  /* 0x0000001710047c20 */ /* 0x000fe20008410000 */
[----:B-1----:R-:W-:Y:S01]  /*d520*/  FMUL.FTZ R0, R28, UR23 ;  /* 0x000000171c007c20 */ /* 0x002fe20008410000 */
[----:B------:R-:W-:Y:S01]  /*d530*/  FMUL.FTZ R16, R19, UR23 ;  /* 0x0000001713107c20 */ /* 0x000fe20008410000 */
[----:B------:R-:W-:Y:S01]  /*d540*/  MUFU.TANH R110, R2 ;  /* 0x00000002006e7308 */ /* 0x000fe20000002400 */
[----:B------:R-:W-:-:S02]  /*d550*/  IMAD.U32 R19, RZ, RZ, UR4 ;  /* 0x00000004ff137e24 */ /* 0x000fc4000f8e00ff */
[----:B------:R-:W-:-:S05]  /*d560*/  IMAD.U32 R17, RZ, RZ, UR4 ;  /* 0x00000004ff117e24 */ /* 0x000fca000f8e00ff */
[----:B------:R1:W-:Y:S08]  /*d570*/  MUFU.TANH R194, R0 ;  /* 0x0000000000c27308 */ /* 0x0003f00000002400 */
[----:B------:R-:W-:Y:S08]  /*d580*/  MUFU.TANH R172, R4 ;  /* 0x0000000400ac7308 */ /* 0x000ff00000002400 */
[----:B------:R2:W-:Y:S01]  /*d590*/  MUFU.TANH R109, R16 ;  /* 0x00000010006d7308 */ /* 0x0005e20000002400 */
[----:B-1----:R-:W-:-:S07]  /*d5a0*/  FMUL.FTZ R0, R29, UR23 ;  /* 0x000000171d007c20 */ /* 0x002fce0008410000 */
[----:B------:R1:W3:Y:S01]  /*d5b0*/  MUFU.TANH R168, R0 ;  /* 0x0000000000a87308 */ /* 0x0002e20000002400 */
[----:B--2---:R-:W-:Y:S02]  /*d5c0*/  IMAD.U32 R16, RZ, RZ, UR4 ;  /* 0x00000004ff107e24 */ /* 0x004fe4000f8e00ff */
[----:B-1----:R-:W-:-:S05]  /*d5d0*/  FMUL.FTZ R0, R30, UR23 ;  /* 0x000000171e007c20 */ /* 0x002fca0008410000 */
[----:B------:R1:W-:Y:S02]  /*d5e0*/  MUFU.TANH R191, R0 ;  /* 0x0000000000bf7308 */ /* 0x0003e40000002400 */
[----:B-1----:R-:W-:Y:S02]  /*d5f0*/  FMUL.FTZ R0, R31, UR23 ;  /* 0x000000171f007c20 */ /* 0x002fe40008410000 */
[----:B------:R-:W1:Y:S01]  /*d600*/  LDSM.16.M88.4 R28, [R227+0x6800] ;  /* 0x00680000e31c783b */ /* 0x000e620000000200 */
[----:B------:R-:W-:-:S04]  /*d610*/  DEPBAR.LE SB0, 0x0 ;  /* 0x000080000000791a */ /* 0x000fc80000000000 */
[----:B------:R2:W3:Y:S02]  /*d620*/  MUFU.TANH R175, R0 ;  /* 0x0000000000af7308 */ /* 0x0004e40000002400 */
[----:B--2---:R-:W-:Y:S01]  /*d630*/  FMUL.FTZ R0, R40, UR23 ;  /* 0x0000001728007c20 */ /* 0x004fe20008410000 */
[----:B------:R-:W-:Y:S01]  /*d640*/  FMUL.FTZ R40, R13, UR23 ;  /* 0x000000170d287c20 */ /* 0x000fe20008410000 */
[----:B------:R-:W-:-:S04]  /*d650*/  IMAD.U32 R13, RZ, RZ, UR4 ;  /* 0x00000004ff0d7e24 */ /* 0x000fc8000f8e00ff */
[----:B------:R2:W-:Y:S08]  /*d660*/  MUFU.TANH R189, R0 ;  /* 0x0000000000bd7308 */ /* 0x0005f00000002400 */
[----:B------:R-:W-:Y:S01]  /*d670*/  MUFU.TANH R107, R40 ;  /* 0x00000028006b7308 */ /* 0x000fe20000002400 */
[----:B-1----:R-:W-:Y:S01]  /*d680*/  HMMA.16816.F32 R84, R8, R28, R84 ;  /* 0x0000001c0854723c */ /* 0x002fe20000001854 */
[----:B------:R-:W1:Y:S01]  /*d690*/  S2R R28, SR_TID.X ;  /* 0x00000000001c7919 */ /* 0x000e620000002100 */
[----:B--2---:R-:W-:Y:S01]  /*d6a0*/  FMUL.FTZ R0, R41, UR23 ;  /* 0x0000001729007c20 */ /* 0x004fe20008410000 */
[----:B------:R-:W-:-:S03]  /*d6b0*/  FMUL.FTZ R41, R12, UR23 ;  /* 0x000000170c297c20 */ /* 0x000fc60008410000 */
[----:B------:R-:W-:Y:S01]  /*d6c0*/  HMMA.16816.F32 R80, R8, R30, R80 ;  /* 0x0000001e0850723c */ /* 0x000fe20000001850 */
[----:B------:R2:W3:Y:S01]  /*d6d0*/  MUFU.TANH R131, R0 ;  /* 0x0000000000837308 */ /* 0x0004e20000002400 */
[----:B------:R-:W-:-:S05]  /*d6e0*/  IMAD.U32 R29, RZ, RZ, UR4 ;  /* 0x00000004ff1d7e24 */ /* 0x000fca000f8e00ff */
[----:B------:R-:W-:Y:S02]  /*d6f0*/  IMAD.U32 R31, RZ, RZ, UR4 ;  /* 0x00000004ff1f7e24 */ /* 0x000fe4000f8e00ff */
[----:B------:R-:W-:Y:S01]  /*d700*/  IMAD.U32 R30, RZ, RZ, UR4 ;  /* 0x00000004ff1e7e24 */ /* 0x000fe2000f8e00ff */
[----:B------:R5:W-:Y:S01]  /*d710*/  MUFU.TANH R170, R41 ;  /* 0x0000002900aa7308 */ /* 0x000be20000002400 */
[----:B------:R-:W-:Y:S02]  /*d720*/  IMAD.U32 R11, RZ, RZ, UR4 ;  /* 0x00000004ff0b7e24 */ /* 0x000fe4000f8e00ff */
[----:B------:R-:W-:Y:S02]  /*d730*/  IMAD.U32 R10, RZ, RZ, UR4 ;  /* 0x00000004ff0a7e24 */ /* 0x000fe4000f8e00ff */
[----:B------:R-:W-:Y:S02]  /*d740*/  IMAD.U32 R9, RZ, RZ, UR4 ;  /* 0x00000004ff097e24 */ /* 0x000fe4000f8e00ff */
[----:B------:R-:W-:-:S02]  /*d750*/  IMAD.U32 R8, RZ, RZ, UR4 ;  /* 0x00000004ff087e24 */ /* 0x000fc4000f8e00ff */
[----:B--2---:R-:W-:-:S04]  /*d760*/  FMUL.FTZ R0, R42, UR23 ;  /* 0x000000172a007c20 */ /* 0x004fc80008410000 */
[----:B------:R2:W-:Y:S01]  /*d770*/  MUFU.TANH R185, R0 ;  /* 0x0000000000b97308 */ /* 0x0005e20000002400 */
[----:B-1----:R-:W-:Y:S02]  /*d780*/  IMAD.SHL.U32 R12, R28, 0x2, RZ ;  /* 0x000000021c0c7824 */ /* 0x002fe400078e00ff */
[----:B------:R-:W-:-:S03]  /*d790*/  IMAD.U32 R28, RZ, RZ, UR4 ;  /* 0x00000004ff1c7e24 */ /* 0x000fc6000f8e00ff */
[----:B------:R-:W-:Y:S01]  /*d7a0*/  LOP3.LUT R2, R12, 0x6, RZ, 0xc0, !PT ;  /* 0x000000060c027812 */ /* 0x000fe200078ec0ff */
[----:B------:R-:W-:-:S03]  /*d7b0*/  IMAD.U32 R12, RZ, RZ, UR4 ;  /* 0x00000004ff0c7e24 */ /* 0x000fc6000f8e00ff */
[--C-:B------:R-:W-:Y:S02]  /*d7c0*/  LOP3.LUT R42, R24, 0x60, R2.reuse, 0xfe, !PT ;  /* 0x00000060182a7812 */ /* 0x100fe400078efe02 */
[--C-:B-----5:R-:W-:Y:S01]  /*d7d0*/  LOP3.LUT R41, R23, 0x68, R2.reuse, 0xfe, !PT ;  /* 0x0000006817297812 */ /* 0x120fe200078efe02 */
[----:B--2---:R-:W-:Y:S01]  /*d7e0*/  FMUL.FTZ R0, R43, UR23 ;  /* 0x000000172b007c20 */ /* 0x004fe20008410000 */
[--C-:B------:R-:W-:Y:S02]  /*d7f0*/  LOP3.LUT R35, R35, 0x18, R2.reuse, 0xfe, !PT ;  /* 0x0000001823237812 */ /* 0x100fe400078efe02 */
[--C-:B------:R-:W-:Y:S01]  /*d800*/  LOP3.LUT R31, R31, 0x30, R2.reuse, 0xfe, !PT ;  /* 0x000000301f1f7812 */ /* 0x100fe200078efe02 */
[----:B------:R1:W2:Y:S01]  /*d810*/  MUFU.TANH R129, R0 ;  /* 0x0000000000817308 */ /* 0x0002a20000002400 */
[--C-:B------:R-:W-:Y:S02]  /*d820*/  LOP3.LUT R30, R30, 0x38, R2.reuse, 0xfe, !PT ;  /* 0x000000381e1e7812 */ /* 0x100fe400078efe02 */
[----:B------:R-:W-:-:S02]  /*d830*/  LOP3.LUT R29, R29, 0x40, R2, 0xfe, !PT ;  /* 0x000000401d1d7812 */ /* 0x000fc400078efe02 */
[--C-:B------:R-:W-:Y:S02]  /*d840*/  LOP3.LUT R28, R28, 0x48, R2.reuse, 0xfe, !PT ;  /* 0x000000481c1c7812 */ /* 0x100fe400078efe02 */
[--C-:B------:R-:W-:Y:S02]  /*d850*/  LOP3.LUT R27, R27, 0x50, R2.reuse, 0xfe, !PT ;  /* 0x000000501b1b7812 */ /* 0x100fe400078efe02 */
[--C-:B------:R-:W-:Y:S02]  /*d860*/  LOP3.LUT R26, R26, 0x58, R2.reuse, 0xfe, !PT ;  /* 0x000000581a1a7812 */ /* 0x100fe400078efe02 */
[--C-:B------:R-:W-:Y:S02]  /*d870*/  LOP3.LUT R40, R22, 0x70, R2.reuse, 0xfe, !PT ;  /* 0x0000007016287812 */ /* 0x100fe400078efe02 */
[--C-:B------:R-:W-:Y:S02]  /*d880*/  LOP3.LUT R24, R20, 0x80, R2.reuse, 0xfe, !PT ;  /* 0x0000008014187812 */ /* 0x100fe400078efe02 */
[--C-:B------:R-:W-:Y:S01]  /*d890*/  LOP3.LUT R23, R19, 0x88, R2.reuse, 0xfe, !PT ;  /* 0x0000008813177812 */ /* 0x100fe200078efe02 */
[----:B-1----:R-:W-:Y:S01]  /*d8a0*/  FMUL.FTZ R0, R52, UR23 ;  /* 0x0000001734007c20 */ /* 0x002fe20008410000 */
[----:B------:R-:W-:-:S02]  /*d8b0*/  LOP3.LUT R44, R11, 0x98, R2, 0xfe, !PT ;  /* 0x000000980b2c7812 */ /* 0x000fc400078efe02 */
[--C-:B------:R-:W-:Y:S01]  /*d8c0*/  LOP3.LUT R43, R10, 0xa0, R2.reuse, 0xfe, !PT ;  /* 0x000000a00a2b7812 */ /* 0x100fe200078efe02 */
[----:B------:R1:W-:Y:S01]  /*d8d0*/  MUFU.TANH R180, R0 ;  /* 0x0000000000b47308 */ /* 0x0003e20000002400 */
[--C-:B------:R-:W-:Y:S02]  /*d8e0*/  LOP3.LUT R51, R9, 0xa8, R2.reuse, 0xfe, !PT ;  /* 0x000000a809337812 */ /* 0x100fe400078efe02 */
[--C-:B------:R-:W-:Y:S02]  /*d8f0*/  LOP3.LUT R39, R8, 0xb0, R2.reuse, 0xfe, !PT ;  /* 0x000000b008277812 */ /* 0x100fe400078efe02 */
[--C-:B------:R-:W-:Y:S02]  /*d900*/  LOP3.LUT R49, R17, 0xc8, R2.reuse, 0xfe, !PT ;  /* 0x000000c811317812 */ /* 0x100fe400078efe02 */
[--C-:B------:R-:W-:Y:S02]  /*d910*/  LOP3.LUT R48, R16, 0xd0, R2.reuse, 0xfe, !PT ;  /* 0x000000d010307812 */ /* 0x100fe400078efe02 */
[----:B------:R-:W-:-:S02]  /*d920*/  LOP3.LUT R52, R15, 0xd8, R2, 0xfe, !PT ;  /* 0x000000d80f347812 */ /* 0x000fc400078efe02 */
[--C-:B------:R-:W-:Y:S02]  /*d930*/  LOP3.LUT R47, R14, 0xe0, R2.reuse, 0xfe, !PT ;  /* 0x000000e00e2f7812 */ /* 0x100fe400078efe02 */
[--C-:B------:R-:W-:Y:S02]  /*d940*/  LOP3.LUT R46, R13, 0xe8, R2.reuse, 0xfe, !PT ;  /* 0x000000e80d2e7812 */ /* 0x100fe400078efe02 */
[--C-:B------:R-:W-:Y:S01]  /*d950*/  LOP3.LUT R25, R25, 0xf8, R2.reuse, 0xfe, !PT ;  /* 0x000000f819197812 */ /* 0x100fe200078efe02 */
[----:B-1----:R-:W-:Y:S01]  /*d960*/  FMUL.FTZ R0, R53, UR23 ;  /* 0x0000001735007c20 */ /* 0x002fe20008410000 */
[----:B------:R-:W-:-:S03]  /*d970*/  LOP3.LUT R53, R12, 0xf0, R2, 0xfe, !PT ;  /* 0x000000f00c357812 */ /* 0x000fc600078efe02 */
[----:B------:R1:W5:Y:S02]  /*d980*/  MUFU.TANH R124, R0 ;  /* 0x00000000007c7308 */ /* 0x0003640000002400 */
[----:B-1----:R-:W-:-:S06]  /*d990*/  FMUL.FTZ R0, R54, UR23 ;  /* 0x0000001736007c20 */ /* 0x002fcc0008410000 */
[----:B------:R1:W-:Y:S02]  /*d9a0*/  MUFU.TANH R178, R0 ;  /* 0x0000000000b27308 */ /* 0x0003e40000002400 */
[----:B-1----:R-:W-:-:S06]  /*d9b0*/  FMUL.FTZ R0, R55, UR23 ;  /* 0x0000001737007c20 */ /* 0x002fcc0008410000 */
[----:B------:R1:W-:Y:S08]  /*d9c0*/  MUFU.TANH R55, R38 ;  /* 0x0000002600377308 */ /* 0x0003f00000002400 */
[----:B------:R4:W5:Y:S01]  /*d9d0*/  MUFU.TANH R121, R0 ;  /* 0x0000000000797308 */ /* 0x0009620000002400 */
[----:B-1----:R-:W-:Y:S01]  /*d9e0*/  LOP3.LUT R38, R5, 0xb8, R2, 0xfe, !PT ;  /* 0x000000b805267812 */ /* 0x002fe200078efe02 */
[----:B------:R-:W-:-:S06]  /*d9f0*/  FMUL.FTZ R5, R57, UR23 ;  /* 0x0000001739057c20 */ /* 0x000fcc0008410000 */
[----:B------:R1:W-:Y:S01]  /*da00*/  MUFU.TANH R54, R5 ;  /* 0x0000000500367308 */ /* 0x0003e20000002400 */
[----:B----4-:R-:W-:Y:S01]  /*da10*/  FMUL.FTZ R0, R32, UR23 ;  /* 0x0000001720007c20 */ /* 0x010fe20008410000 */
[----:B------:R-:W-:-:S06]  /*da20*/  IMAD.U32 R32, RZ, RZ, UR4 ;  /* 0x00000004ff207e24 */ /* 0x000fcc000f8e00ff */
[----:B------:R4:W-:Y:S01]  /*da30*/  MUFU.TANH R177, R0 ;  /* 0x0000000000b17308 */ /* 0x0009e20000002400 */
[----:B------:R-:W-:Y:S01]  /*da40*/  LOP3.LUT R32, R32, 0x28, R2, 0xfe, !PT ;  /* 0x0000002820207812 */ /* 0x000fe200078efe02 */
[----:B-1----:R-:W-:-:S06]  /*da50*/  FMUL.FTZ R5, R58, UR23 ;  /* 0x000000173a057c20 */ /* 0x002fcc0008410000 */
[----:B------:R1:W-:Y:S01]  /*da60*/  MUFU.TANH R119, R5 ;  /* 0x0000000500777308 */ /* 0x0003e20000002400 */
[----:B----4-:R-:W-:Y:S01]  /*da70*/  FMUL.FTZ R0, R33, UR23 ;  /* 0x0000001721007c20 */ /* 0x010fe20008410000 */
[----:B------:R-:W-:-:S06]  /*da80*/  IMAD.U32 R33, RZ, RZ, UR4 ;  /* 0x00000004ff217e24 */ /* 0x000fcc000f8e00ff */
[----:B------:R4:W5:Y:S01]  /*da90*/  MUFU.TANH R114, R0 ;  /* 0x0000000000727308 */ /* 0x0009620000002400 */
[--C-:B------:R-:W-:Y:S02]  /*daa0*/  LOP3.LUT R4, R33, 0x8, R2.reuse, 0xfe, !PT ;  /* 0x0000000821047812 */ /* 0x100fe400078efe02 */
[--C-:B------:R-:W-:Y:S01]  /*dab0*/  LOP3.LUT R33, R37, 0x10, R2.reuse, 0xfe, !PT ;  /* 0x0000001025217812 */ /* 0x100fe200078efe02 */
[----:B------:R-:W-:Y:S01]  /*dac0*/  BAR.SYNC.DEFER_BLOCKING 0x0 ;  /* 0x0000000000007b1d */ /* 0x000fe20000010000 */
[C---:B------:R-:W-:Y:S02]  /*dad0*/  ISETP.GE.AND P5, PT, R4.reuse, R7, PT ;  /* 0x000000070400720c */ /* 0x040fe40003fa6270 */
[----:B------:R-:W-:Y:S01]  /*dae0*/  ISETP.GE.AND P2, PT, R4, R6, PT ;  /* 0x000000060400720c */ /* 0x000fe20003f46270 */
[----:B-1----:R-:W-:Y:S01]  /*daf0*/  FMUL.FTZ R5, R60, UR23 ;  /* 0x000000173c057c20 */ /* 0x002fe20008410000 */
[----:B------:R-:W-:Y:S01]  /*db00*/  LOP3.LUT R37, R21, 0x78, R2, 0xfe, !PT ;  /* 0x0000007815257812 */ /* 0x000fe200078efe02 */
[----:B------:R-:W-:-:S02]  /*db10*/  IMAD.MOV.U32 R60, RZ, RZ, R215 ;  /* 0x000000ffff3c7224 */ /* 0x000fc400078e00d7 */
        /* <DEDUP_REMOVED lines=9> */
[----:B------:R4:W-:Y:S01]  /*dbb0*/  MUFU.TANH R171, R0 ;  /* 0x0000000000ab7308 */ /* 0x0009e20000002400 */
[----:B------:R-:W-:Y:S01]  /*dbc0*/  LOP3.LUT R45, R18, 0x90, R2, 0xfe, !PT ;  /* 0x00000090122d7812 */ /* 0x000fe200078efe02 */
[----:B-1----:R-:W-:Y:S01]  /*dbd0*/  FMUL.FTZ R5, R62, UR23 ;  /* 0x000000173e057c20 */ /* 0x002fe20008410000 */
[----:B------:R-:W-:Y:S02]  /*dbe0*/  IMAD.MOV.U32 R62, RZ, RZ, R217 ;  /* 0x000000ffff3e7224 */ /* 0x000fe400078e00d9 */
[----:B------:R-:W-:-:S03]  /*dbf0*/  IMAD.MOV.U32 R217, RZ, RZ, R207 ;  /* 0x000000ffffd97224 */ /* 0x000fc600078e00cf */
[----:B------:R1:W-:Y:S01]  /*dc00*/  MUFU.TANH R116, R5 ;  /* 0x0000000500747308 */ /* 0x0003e20000002400 */
[----:B----4-:R-:W-:-:S05]  /*dc10*/  IMAD.U32 R0, RZ, RZ, UR4 ;  /* 0x00000004ff007e24 */ /* 0x010fca000f8e00ff */
[----:B------:R-:W-:Y:S01]  /*dc20*/  LOP3.LUT R50, R0, 0xc0, R2, 0xfe, !PT ;  /* 0x000000c000327812 */ /* 0x000fe200078efe02 */
[----:B------:R-:W-:Y:S01]  /*dc30*/  FMUL.FTZ R0, R56, UR23 ;  /* 0x0000001738007c20 */ /* 0x000fe20008410000 */
[----:B------:R-:W-:-:S03]  /*dc40*/  IMAD.MOV.U32 R56, RZ, RZ, R209 ;  /* 0x000000ffff387224 */ /* 0x000fc600078e00d1 */
[----:B------:R4:W-:Y:S02]  /*dc50*/  MUFU.TANH R123, R0 ;  /* 0x00000000007b7308 */ /* 0x0009e40000002400 */
[----:B------:R-:W-:Y:S01]  /*dc60*/  FSEL R56, R56, -INF , !P2 ;  /* 0xff80000038387808 */ /* 0x000fe20005000000 */
[----:B-1----:R-:W-:Y:S01]  /*dc70*/  FMUL.FTZ R5, R63, UR23 ;  /* 0x000000173f057c20 */ /* 0x002fe20008410000 */
[----:B------:R-:W-:-:S04]  /*dc80*/  ISETP.GE.AND P2, PT, R34, R6, PT ;  /* 0x000000062200720c */ /* 0x000fc80003f46270 */
[----:B------:R1:W-:Y:S01]  /*dc90*/  MUFU.TANH R21, R5 ;  /* 0x0000000500157308 */ /* 0x0003e20000002400 */
[----:B----4-:R-:W-:-:S05]  /*dca0*/  LOP3.LUT R0, R2, UR4, RZ, 0xfc, !PT ;  /* 0x0000000402007c12 */ /* 0x010fca000f8efcff */
[C---:B------:R-:W-:Y:S02]  /*dcb0*/  VIADD R4, R0.reuse, 0x9 ;  /* 0x0000000900047836 */ /* 0x040fe40000000000 */
[----:B------:R-:W-:Y:S02]  /*dcc0*/  VIADD R2, R0, 0x1 ;  /* 0x0000000100027836 */ /* 0x000fe40000000000 */
[----:B-1----:R-:W-:Y:S01]  /*dcd0*/  FMUL.FTZ R5, R103, UR23 ;  /* 0x0000001767057c20 */ /* 0x002fe20008410000 */
[CC--:B------:R-:W-:Y:S02]  /*dce0*/  ISETP.GE.AND P4, PT, R4.reuse, R7.reuse, PT ;  /* 0x000000070400720c */ /* 0x0c0fe40003f86270 */
[-C--:B------:R-:W-:Y:S01]  /*dcf0*/  ISETP.GE.AND P3, PT, R4, R6.reuse, PT ;  /* 0x000000060400720c */ /* 0x080fe20003f66270 */
[----:B------:R-:W-:Y:S01]  /*dd00*/  FMUL.FTZ R4, R59, UR23 ;  /* 0x000000173b047c20 */ /* 0x000fe20008410000 */
[C---:B------:R-:W-:Y:S01]  /*dd10*/  ISETP.GE.AND P1, PT, R2.reuse, R7, PT ;  /* 0x000000070200720c */ /* 0x040fe20003f26270 */
[----:B------:R1:W-:Y:S01]  /*dd20*/  MUFU.TANH R11, R5 ;  /* 0x00000005000b7308 */ /* 0x0003e20000002400 */
[----:B------:R-:W-:Y:S01]  /*dd30*/  ISETP.GE.AND P6, PT, R2, R6, PT ;  /* 0x000000060200720c */ /* 0x000fe20003fc6270 */
[----:B------:R-:W-:Y:S01]  /*dd40*/  VIADD R2, R0, 0x11 ;  /* 0x0000001100027836 */ /* 0x000fe20000000000 */
[----:B------:R-:W-:-:S02]  /*dd50*/  FSEL R104, R104, -INF , !P1 ;  /* 0xff80000068687808 */ /* 0x000fc40004800000 */
[----:B------:R-:W-:Y:S02]  /*dd60*/  FSEL R59, R108, -INF , !P4 ;  /* 0xff8000006c3b7808 */ /* 0x000fe40006000000 */
[----:B------:R-:W-:Y:S01]  /*dd70*/  FSEL R105, R105, -INF , !P3 ;  /* 0xff80000069697808 */ /* 0x000fe20005800000 */
[----:B------:R4:W5:Y:S01]  /*dd80*/  MUFU.TANH R13, R4 ;  /* 0x00000004000d7308 */ /* 0x0009620000002400 */
[----:B------:R-:W-:Y:S02]  /*dd90*/  ISETP.GE.AND P1, PT, R2, R7, PT ;  /* 0x000000070200720c */ /* 0x000fe40003f26270 */
[----:B------:R-:W-:Y:S02]  /*dda0*/  FSEL R106, R106, -INF , !P6 ;  /* 0xff8000006a6a7808 */ /* 0x000fe40007000000 */
[----:B------:R-:W-:Y:S02]  /*ddb0*/  FSEL R58, R111, -INF , !P1 ;  /* 0xff8000006f3a7808 */ /* 0x000fe40004800000 */
[----:B------:R-:W-:Y:S01]  /*ddc0*/  ISETP.GE.AND P6, PT, R2, R6, PT ;  /* 0x000000060200720c */ /* 0x000fe20003fc6270 */
[----:B------:R-:W-:-:S02]  /*ddd0*/  VIADD R2, R0, 0x21 ;  /* 0x0000002100027836 */ /* 0x000fc40000000000 */
[----:B-1----:R-:W-:Y:S01]  /*dde0*/  FMUL.FTZ R5, R97, UR23 ;  /* 0x0000001761057c20 */ /* 0x002fe20008410000 */
[----:B------:R-:W-:Y:S02]  /*ddf0*/  FSEL R108, R214, -INF , !P6 ;  /* 0xff800000d66c7808 */ /* 0x000fe40007000000 */
[CC--:B------:R-:W-:Y:S01]  /*de00*/  ISETP.GE.AND P1, PT, R2.reuse, R7.reuse, PT ;  /* 0x000000070200720c */ /* 0x0c0fe20003f26270 */
[----:B------:R1:W-:Y:S01]  /*de10*/  MUFU.TANH R20, R5 ;  /* 0x0000000500147308 */ /* 0x0003e20000002400 */
[----:B------:R-:W-:Y:S01]  /*de20*/  ISETP.GE.AND P6, PT, R2, R6, PT ;  /* 0x000000060200720c */ /* 0x000fe20003fc6270 */
[----:B------:R-:W-:Y:S01]  /*de30*/  VIADD R2, R0, 0x31 ;  /* 0x0000003100027836 */ /* 0x000fe20000000000 */
[----:B------:R-:W-:Y:S01]  /*de40*/  FSEL R61, R242, -INF , !P1 ;  /* 0xff800000f23d7808 */ /* 0x000fe20004800000 */
[----:B----4-:R-:W-:Y:S01]  /*de50*/  VIADD R4, R0, 0x19 ;  /* 0x0000001900047836 */ /* 0x010fe20000000000 */
[----:B------:R-:W-:Y:S01]  /*de60*/  FSEL R115, R203, -INF , !P6 ;  /* 0xff800000cb737808 */ /* 0x000fe20007000000 */
[----:B------:R-:W-:Y:S01]  /*de70*/  IMAD.MOV.U32 R242, RZ, RZ, R211 ;  /* 0x000000fffff27224 */ /* 0x000fe200078e00d3 */
[----:B------:R-:W-:-:S02]  /*de80*/  ISETP.GE.AND P1, PT, R2, R7, PT ;  /* 0x000000070200720c */ /* 0x000fc40003f26270 */
[CC--:B------:R-:W-:Y:S02]  /*de90*/  ISETP.GE.AND P4, PT, R4.reuse, R7.reuse, PT ;  /* 0x000000070400720c */ /* 0x0c0fe40003f86270 */
[-C--:B------:R-:W-:Y:S01]  /*dea0*/  ISETP.GE.AND P3, PT, R4, R6.reuse, PT ;  /* 0x000000060400720c */ /* 0x080fe20003f66270 */
[----:B------:R-:W-:Y:S01]  /*deb0*/  VIADD R4, R0, 0x29 ;  /* 0x0000002900047836 */ /* 0x000fe20000000000 */
[----:B------:R-:W-:Y:S01]  /*dec0*/  FSEL R57, R247, -INF , !P4 ;  /* 0xff800000f7397808 */ /* 0x000fe20006000000 */
[----:B------:R-:W-:Y:S01]  /*ded0*/  IMAD.MOV.U32 R247, RZ, RZ, R216 ;  /* 0x000000fffff77224 */ /* 0x000fe200078e00d8 */
[----:B------:R-:W-:Y:S01]  /*dee0*/  FSEL R111, R246, -INF , !P3 ;  /* 0xff800000f66f7808 */ /* 0x000fe20005800000 */
[----:B------:R-:W-:Y:S01]  /*def0*/  IMAD.MOV.U32 R246, RZ, RZ, R218 ;  /* 0x000000fffff67224 */ /* 0x000fe200078e00da */
[C---:B------:R-:W-:Y:S01]  /*df00*/  ISETP.GE.AND P4, PT, R4.reuse, R7, PT ;  /* 0x000000070400720c */ /* 0x040fe20003f86270 */
[----:B-1----:R-:W-:Y:S01]  /*df10*/  FMUL.FTZ R5, R99, UR23 ;  /* 0x0000001763057c20 */ /* 0x002fe20008410000 */
[----:B------:R-:W-:Y:S01]  /*df20*/  ISETP.GE.AND P3, PT, R4, R6, PT ;  /* 0x000000060400720c */ /* 0x000fe20003f66270 */
[----:B------:R-:W-:Y:S01]  /*df30*/  VIADD R4, R0, 0x39 ;  /* 0x0000003900047836 */ /* 0x000fe20000000000 */
[----:B------:R-:W-:Y:S01]  /*df40*/  FSEL R63, R201, -INF , !P4 ;  /* 0xff800000c93f7808 */ /* 0x000fe20006000000 */
[----:B------:R1:W-:Y:S01]  /*df50*/  MUFU.TANH R19, R5 ;  /* 0x0000000500137308 */ /* 0x0003e20000002400 */
[----:B------:R-:W-:-:S02]  /*df60*/  FSEL R117, R199, -INF , !P3 ;  /* 0xff800000c7757808 */ /* 0x000fc40005800000 */
[C---:B------:R-:W-:Y:S02]  /*df70*/  ISETP.GE.AND P4, PT, R4.reuse, R7, PT ;  /* 0x000000070400720c */ /* 0x040fe40003f86270 */
[-C--:B------:R-:W-:Y:S01]  /*df80*/  ISETP.GE.AND P3, PT, R4, R6.reuse, PT ;  /* 0x000000060400720c */ /* 0x080fe20003f66270 */
[----:B------:R-:W-:Y:S01]  /*df90*/  FMUL.FTZ R4, R101, UR23 ;  /* 0x0000001765047c20 */ /* 0x000fe20008410000 */
[----:B------:R-:W-:Y:S01]  /*dfa0*/  ISETP.GE.AND P6, PT, R2, R6, PT ;  /* 0x000000060200720c */ /* 0x000fe20003fc6270 */
[----:B------:R-:W-:Y:S01]  /*dfb0*/  VIADD R2, R0, 0x41 ;  /* 0x0000004100027836 */ /* 0x000fe20000000000 */
[----:B------:R-:W-:Y:S01]  /*dfc0*/  FSEL R103, R193, -INF , !P4 ;  /* 0xff800000c1677808 */ /* 0x000fe20006000000 */
[----:B------:R4:W5:Y:S01]  /*dfd0*/  MUFU.TANH R12, R4 ;  /* 0x00000004000c7308 */ /* 0x0009620000002400 */
[----:B------:R-:W-:Y:S02]  /*dfe0*/  FSEL R122, R192, -INF , !P3 ;  /* 0xff800000c07a7808 */ /* 0x000fe40005800000 */
[----:B------:R-:W-:-:S02]  /*dff0*/  FSEL R101, R197, -INF , !P1 ;  /* 0xff800000c5657808 */ /* 0x000fc40004800000 */
[----:B------:R-:W-:Y:S02]  /*e000*/  FSEL R120, R195, -INF , !P6 ;  /* 0xff800000c3787808 */ /* 0x000fe40007000000 */
[CC--:B------:R-:W-:Y:S01]  /*e010*/  ISETP.GE.AND P1, PT, R2.reuse, R7.reuse, PT ;  /* 0x000000070200720c */ /* 0x0c0fe20003f26270 */
[----:B-1----:R-:W-:Y:S01]  /*e020*/  FMUL.FTZ R5, R93, UR23 ;  /* 0x000000175d057c20 */ /* 0x002fe20008410000 */
[-C--:B------:R-:W-:Y:S01]  /*e030*/  ISETP.GE.AND P6, PT, R2, R6.reuse, PT ;  /* 0x000000060200720c */ /* 0x080fe20003fc6270 */
[----:B------:R-:W-:Y:S01]  /*e040*/  VIADD R2, R0, 0x51 ;  /* 0x0000005100027836 */ /* 0x000fe20000000000 */
[----:B------:R-:W-:Y:S01]  /*e050*/  FSEL R113, R190, -INF , !P1 ;  /* 0xff800000be717808 */ /* 0x000fe20004800000 */
[----:B------:R1:W5:Y:S01]  /*e060*/  MUFU.TANH R18, R5 ;  /* 0x0000000500127308 */ /* 0x0003620000002400 */
[----:B------:R-:W-:Y:S02]  /*e070*/  FSEL R125, R188, -INF , !P6 ;  /* 0xff800000bc7d7808 */ /* 0x000fe40007000000 */
[----:B------:R-:W-:Y:S01]  /*e080*/  ISETP.GE.AND P1, PT, R2, R7, PT ;  /* 0x000000070200720c */ /* 0x000fe20003f26270 */
[----:B----4-:R-:W-:Y:S01]  /*e090*/  VIADD R4, R0, 0x49 ;  /* 0x0000004900047836 */ /* 0x010fe20000000000 */
[----:B------:R-:W-:Y:S01]  /*e0a0*/  ISETP.GE.AND P6, PT, R2, R6, PT ;  /* 0x000000060200720c */ /* 0x000fe20003fc6270 */
[----:B------:R-:W-:Y:S01]  /*e0b0*/  VIADD R2, R0, 0x61 ;  /* 0x0000006100027836 */ /* 0x000fe20000000000 */
[----:B------:R-:W-:-:S02]  /*e0c0*/  FSEL R99, R184, -INF , !P1 ;  /* 0xff800000b8637808 */ /* 0x000fc40004800000 */
[CC--:B------:R-:W-:Y:S02]  /*e0d0*/  ISETP.GE.AND P4, PT, R4.reuse, R7.reuse, PT ;  /* 0x000000070400720c */ /* 0x0c0fe40003f86270 */
[-C--:B------:R-:W-:Y:S01]  /*e0e0*/  ISETP.GE.AND P3, PT, R4, R6.reuse, PT ;  /* 0x000000060400720c */ /* 0x080fe20003f66270 */
[----:B------:R-:W-:Y:S01]  /*e0f0*/  VIADD R4, R0, 0x59 ;  /* 0x0000005900047836 */ /* 0x000fe20000000000 */
[----:B------:R-:W-:Y:S02]  /*e100*/  FSEL R97, R187, -INF , !P4 ;  /* 0xff800000bb617808 */ /* 0x000fe40006000000 */
[----:B------:R-:W-:Y:S01]  /*e110*/  FSEL R126, R186, -INF , !P3 ;  /* 0xff800000ba7e7808 */ /* 0x000fe20005800000 */
[----:B-1----:R-:W-:Y:S01]  /*e120*/  FMUL.FTZ R5, R89, UR23 ;  /* 0x0000001759057c20 */ /* 0x002fe20008410000 */
[CC--:B------:R-:W-:Y:S01]  /*e130*/  ISETP.GE.AND P4, PT, R4.reuse, R7.reuse, PT ;  /* 0x000000070400720c */ /* 0x0c0fe20003f86270 */
[----:B------:R-:W-:Y:S01]  /*e140*/  IMAD.MOV.U32 R89, RZ, RZ, R222 ;  /* 0x000000ffff597224 */ /* 0x000fe200078e00de */
[-C--:B------:R-:W-:Y:S01]  /*e150*/  ISETP.GE.AND P3, PT, R4, R6.reuse, PT ;  /* 0x000000060400720c */ /* 0x080fe20003f66270 */
[----:B------:R-:W-:Y:S01]  /*e160*/  VIADD R4, R0, 0x69 ;  /* 0x0000006900047836 */ /* 0x000fe20000000000 */
[----:B------:R-:W-:Y:S01]  /*e170*/  FSEL R93, R182, -INF , !P4 ;  /* 0xff800000b65d7808 */ /* 0x000fe20006000000 */
[----:B------:R1:W-:Y:S01]  /*e180*/  MUFU.TANH R17, R5 ;  /* 0x0000000500117308 */ /* 0x0003e20000002400 */
[----:B------:R-:W-:Y:S01]  /*e190*/  FSEL R169, R169, -INF , !P3 ;  /* 0xff800000a9a97808 */ /* 0x000fe20005800000 */
[----:B------:R-:W-:Y:S01]  /*e1a0*/  IMAD.MOV.U32 R222, RZ, RZ, R248 ;  /* 0x000000ffffde7224 */ /* 0x000fe200078e00f8 */
[C---:B------:R-:W-:Y:S01]  /*e1b0*/  ISETP.GE.AND P4, PT, R4.reuse, R7, PT ;  /* 0x000000070400720c */ /* 0x040fe20003f86270 */
[----:B------:R-:W-:Y:S01]  /*e1c0*/  IMAD.MOV.U32 R248, RZ, RZ, R205 ;  /* 0x000000fffff87224 */ /* 0x000fe200078e00cd */
[----:B------:R-:W-:Y:S01]  /*e1d0*/  ISETP.GE.AND P3, PT, R4, R6, PT ;  /* 0x000000060400720c */ /* 0x000fe20003f66270 */
[----:B------:R-:W-:Y:S01]  /*e1e0*/  FMUL.FTZ R4, R95, UR23 ;  /* 0x000000175f047c20 */ /* 0x000fe20008410000 */
[----:B------:R-:W-:-:S02]  /*e1f0*/  FSEL R130, R183, -INF , !P6 ;  /* 0xff800000b7827808 */ /* 0x000fc40007000000 */
[CC--:B------:R-:W-:Y:S01]  /*e200*/  ISETP.GE.AND P1, PT, R2.reuse, R7.reuse, PT ;  /* 0x000000070200720c */ /* 0x0c0fe20003f26270 */
[----:B------:R4:W5:Y:S01]  /*e210*/  MUFU.TANH R10, R4 ;  /* 0x00000004000a7308 */ /* 0x0009620000002400 */
[-C--:B------:R-:W-:Y:S01]  /*e220*/  ISETP.GE.AND P6, PT, R2, R6.reuse, PT ;  /* 0x000000060200720c */ /* 0x080fe20003fc6270 */
[----:B------:R-:W-:Y:S01]  /*e230*/  VIADD R2, R0, 0x71 ;  /* 0x0000007100027836 */ /* 0x000fe20000000000 */
[----:B------:R-:W-:Y:S02]  /*e240*/  FSEL R95, R181, -INF , !P1 ;  /* 0xff800000b55f7808 */ /* 0x000fe40004800000 */
[----:B------:R-:W-:Y:S02]  /*e250*/  FSEL R174, R174, -INF , !P6 ;  /* 0xff800000aeae7808 */ /* 0x000fe40007000000 */
[C---:B------:R-:W-:Y:S01]  /*e260*/  ISETP.GE.AND P1, PT, R2.reuse, R7, PT ;  /* 0x000000070200720c */ /* 0x040fe20003f26270 */
[----:B-1----:R-:W-:Y:S01]  /*e270*/  FMUL.FTZ R5, R91, UR23 ;  /* 0x000000175b057c20 */ /* 0x002fe20008410000 */
[----:B------:R-:W-:Y:S01]  /*e280*/  ISETP.GE.AND P6, PT, R2, R6, PT ;  /* 0x000000060200720c */ /* 0x000fe20003fc6270 */
[----:B------:R-:W-:Y:S01]  /*e290*/  VIADD R2, R0, 0x81 ;  /* 0x0000008100027836 */ /* 0x000fe20000000000 */
[----:B------:R-:W-:Y:S01]  /*e2a0*/  FSEL R127, R179, -INF , !P4 ;  /* 0xff800000b37f7808 */ /* 0x000fe20006000000 */
[----:B------:R1:W-:Y:S01]  /*e2b0*/  MUFU.TANH R9, R5 ;  /* 0x0000000500097308 */ /* 0x0003e20000002400 */
[----:B---3--:R-:W-:-:S02]  /*e2c0*/  FSEL R176, R176, -INF , !P3 ;  /* 0xff800000b0b07808 */ /* 0x008fc40005800000 */
[----:B------:R-:W-:Y:S01]  /*e2d0*/  FSEL R168, R168, -INF , !P1 ;  /* 0xff800000a8a87808 */ /* 0x000fe20004800000 */
[----:B----4-:R-:W-:Y:S01]  /*e2e0*/  VIADD R4, R0, 0x79 ;  /* 0x0000007900047836 */ /* 0x010fe20000000000 */
[----:B------:R-:W-:Y:S02]  /*e2f0*/  FSEL R175, R175, -INF , !P6 ;  /* 0xff800000afaf7808 */ /* 0x000fe40007000000 */
[-C--:B------:R-:W-:Y:S02]  /*e300*/  ISETP.GE.AND P1, PT, R2, R7.reuse, PT ;  /* 0x000000070200720c */ /* 0x080fe40003f26270 */
[C---:B------:R-:W-:Y:S02]  /*e310*/  ISETP.GE.AND P4, PT, R4.reuse, R7, PT ;  /* 0x000000070400720c */ /* 0x040fe40003f86270 */
[-C--:B------:R-:W-:Y:S01]  /*e320*/  ISETP.GE.AND P3, PT, R4, R6.reuse, PT ;  /* 0x000000060400720c */ /* 0x080fe20003f66270 */
[----:B------:R-:W-:Y:S01]  /*e330*/  VIADD R4, R0, 0x89 ;  /* 0x0000008900047836 */ /* 0x000fe20000000000 */
[----:B------:R-:W-:Y:S01]  /*e340*/  ISETP.GE.AND P6, PT, R2, R6, PT ;  /* 0x000000060200720c */ /* 0x000fe20003fc6270 */
[----:B------:R-:W-:Y:S01]  /*e350*/  VIADD R2, R0, 0x91 ;  /* 0x0000009100027836 */ /* 0x000fe20000000000 */
[----:B------:R-:W-:Y:S01]  /*e360*/  FSEL R131, R131, -INF , !P4 ;  /* 0xff80000083837808 */ /* 0x000fe20006000000 */
[----:B-1----:R-:W-:Y:S01]  /*e370*/  FMUL.FTZ R5, R85, UR23 ;  /* 0x0000001755057c20 */ /* 0x002fe20008410000 */
[----:B--2---:R-:W-:-:S02]  /*e380*/  FSEL R129, R129, -INF , !P3 ;  /* 0xff80000081817808 */ /* 0x004fc40005800000 */
[CC--:B------:R-:W-:Y:S01]  /*e390*/  ISETP.GE.AND P4, PT, R4.reuse, R7.reuse, PT ;  /* 0x000000070400720c */ /* 0x0c0fe20003f86270 */
[----:B------:R1:W2:Y:S01]  /*e3a0*/  MUFU.TANH R16, R5 ;  /* 0x0000000500107308 */ /* 0x0002a20000002400 */
[-C--:B------:R-:W-:Y:S01]  /*e3b0*/  ISETP.GE.AND P3, PT, R4, R6.reuse, PT ;  /* 0x000000060400720c */ /* 0x080fe20003f66270 */
[----:B------:R-:W-:Y:S01]  /*e3c0*/  VIADD R4, R0, 0x99 ;  /* 0x0000009900047836 */ /* 0x000fe20000000000 */
[----:B-----5:R-:W-:Y:S02]  /*e3d0*/  FSEL R124, R124, -INF , !P1 ;  /* 0xff8000007c7c7808 */ /* 0x020fe40004800000 */
[----:B------:R-:W-:Y:S02]  /*e3e0*/  FSEL R121, R121, -INF , !P6 ;  /* 0xff80000079797808 */ /* 0x000fe40007000000 */
[C---:B------:R-:W-:Y:S02]  /*e3f0*/  ISETP.GE.AND P1, PT, R2.reuse, R7, PT ;  /* 0x000000070200720c */ /* 0x040fe40003f26270 */
[----:B------:R-:W-:Y:S01]  /*e400*/  ISETP.GE.AND P6, PT, R2, R6, PT ;  /* 0x000000060200720c */ /* 0x000fe20003fc6270 */
[----:B------:R-:W-:Y:S01]  /*e410*/  VIADD R2, R0, 0xa1 ;  /* 0x000000a100027836 */ /* 0x000fe20000000000 */
[----:B------:R-:W-:-:S02]  /*e420*/  FSEL R114, R114, -INF , !P4 ;  /* 0xff80000072727808 */ /* 0x000fc40006000000 */
[----:B------:R-:W-:Y:S02]  /*e430*/  FSEL R179, R112, -INF , !P3 ;  /* 0xff80000070b37808 */ /* 0x000fe40005800000 */
[CC--:B------:R-:W-:Y:S01]  /*e440*/  ISETP.GE.AND P4, PT, R4.reuse, R7.reuse, PT ;  /* 0x000000070400720c */ /* 0x0c0fe20003f86270 */
[----:B-1----:R-:W-:Y:S01]  /*e450*/  FMUL.FTZ R5, R87, UR23 ;  /* 0x0000001757057c20 */ /* 0x002fe20008410000 */
[----:B------:R-:W-:Y:S01]  /*e460*/  ISETP.GE.AND P3, PT, R4, R6, PT ;  /* 0x000000060400720c */ /* 0x000fe20003f66270 */
[----:B------:R-:W-:Y:S01]  /*e470*/  FMUL.FTZ R4, R81, UR23 ;  /* 0x0000001751047c20 */ /* 0x000fe20008410000 */
[----:B------:R-:W-:Y:S01]  /*e480*/  FSEL R110, R110, -INF , !P1 ;  /* 0xff8000006e6e7808 */ /* 0x000fe20004800000 */
[----:B------:R1:W3:Y:S01]  /*e490*/  MUFU.TANH R15, R5 ;  /* 0x00000005000f7308 */ /* 0x0002e20000002400 */
[----:B------:R-:W-:Y:S02]  /*e4a0*/  FSEL R181, R109, -INF , !P6 ;  /* 0xff8000006db57808 */ /* 0x000fe40007000000 */
[----:B------:R-:W-:-:S02]  /*e4b0*/  ISETP.GE.AND P1, PT, R2, R7, PT ;  /* 0x000000070200720c */ /* 0x000fc40003f26270 */
[-C--:B------:R-:W-:Y:S01]  /*e4c0*/  ISETP.GE.AND P6, PT, R2, R6.reuse, PT ;  /* 0x000000060200720c */ /* 0x080fe20003fc6270 */
[----:B------:R-:W-:Y:S01]  /*e4d0*/  VIADD R2, R0, 0xb1 ;  /* 0x000000b100027836 */ /* 0x000fe20000000000 */
[----:B------:R-:W-:Y:S01]  /*e4e0*/  FSEL R107, R107, -INF , !P4 ;  /* 0xff8000006b6b7808 */ /* 0x000fe20006000000 */
[----:B------:R4:W-:Y:S01]  /*e4f0*/  MUFU.TANH R8, R4 ;  /* 0x0000000400087308 */ /* 0x0009e20000002400 */
[----:B------:R-:W-:Y:S02]  /*e500*/  FSEL R183, R55, -INF , !P3 ;  /* 0xff80000037b77808 */ /* 0x000fe40005800000 */
        /* <DEDUP_REMOVED lines=8> */
[----:B------:R-:W-:-:S02]  /*e590*/  FSEL R192, R11, -INF , !P6 ;  /* 0xff8000000bc07808 */ /* 0x000fc40007000000 */
[-C--:B------:R-:W-:Y:S01]  /*e5a0*/  ISETP.GE.AND P1, PT, R2, R7.reuse, PT ;  /* 0x000000070200720c */ /* 0x080fe20003f26270 */
[----:B----4-:R-:W-:Y:S01]  /*e5b0*/  VIADD R4, R0, 0xa9 ;  /* 0x000000a900047836 */ /* 0x010fe20000000000 */
[-C--:B------:R-:W-:Y:S01]  /*e5c0*/  ISETP.GE.AND P6, PT, R2, R6.reuse, PT ;  /* 0x000000060200720c */ /* 0x080fe20003fc6270 */
[----:B------:R-:W-:Y:S01]  /*e5d0*/  VIADD R2, R0, 0xd1 ;  /* 0x000000d100027836 */ /* 0x000fe20000000000 */
[----:B------:R-:W-:Y:S02]  /*e5e0*/  FSEL R190, R18, -INF , !P1 ;  /* 0xff80000012be7808 */ /* 0x000fe40004800000 */
[C---:B------:R-:W-:Y:S02]  /*e5f0*/  ISETP.GE.AND P4, PT, R4.reuse, R7, PT ;  /* 0x000000070400720c */ /* 0x040fe40003f86270 */
[----:B------:R-:W-:Y:S01]  /*e600*/  ISETP.GE.AND P3, PT, R4, R6, PT ;  /* 0x000000060400720c */ /* 0x000fe20003f66270 */
[----:B------:R-:W-:Y:S01]  /*e610*/  VIADD R4, R0, 0xb9 ;  /* 0x000000b900047836 */ /* 0x000fe20000000000 */
[----:B------:R-:W-:-:S02]  /*e620*/  FSEL R182, R22, -INF , !P4 ;  /* 0xff80000016b67808 */ /* 0x000fc40006000000 */
[----:B------:R-:W-:Y:S01]  /*e630*/  FSEL R187, R21, -INF , !P3 ;  /* 0xff80000015bb7808 */ /* 0x000fe20005800000 */
[----:B-1----:R-:W-:Y:S01]  /*e640*/  FMUL.FTZ R5, R77, UR23 ;  /* 0x000000174d057c20 */ /* 0x002fe20008410000 */
[C---:B------:R-:W-:Y:S02]  /*e650*/  ISETP.GE.AND P4, PT, R4.reuse, R7, PT ;  /* 0x000000070400720c */ /* 0x040fe40003f86270 */
[----:B------:R-:W-:Y:S01]  /*e660*/  ISETP.GE.AND P3, PT, R4, R6, PT ;  /* 0x000000060400720c */ /* 0x000fe20003f66270 */
[----:B------:R1:W4:Y:S01]  /*e670*/  MUFU.TANH R13, R5 ;  /* 0x00000005000d7308 */ /* 0x0003220000002400 */
[----:B------:R-:W-:Y:S01]  /*e680*/  VIADD R4, R0, 0xc9 ;  /* 0x000000c900047836 */ /* 0x000fe20000000000 */
[----:B------:R-:W-:Y:S02]  /*e690*/  FSEL R188, R20, -INF , !P4 ;  /* 0xff80000014bc7808 */ /* 0x000fe40006000000 */
[----:B------:R-:W-:Y:S02]  /*e6a0*/  FSEL R193, R19, -INF , !P3 ;  /* 0xff80000013c17808 */ /* 0x000fe40005800000 */
[----:B------:R-:W-:-:S02]  /*e6b0*/  FSEL R197, R10, -INF , !P6 ;  /* 0xff8000000ac57808 */ /* 0x000fc40007000000 */
[CC--:B------:R-:W-:Y:S02]  /*e6c0*/  ISETP.GE.AND P4, PT, R4.reuse, R7.reuse, PT ;  /* 0x000000070400720c */ /* 0x0c0fe40003f86270 */
[-C--:B------:R-:W-:Y:S01]  /*e6d0*/  ISETP.GE.AND P3, PT, R4, R6.reuse, PT ;  /* 0x000000060400720c */ /* 0x080fe20003f66270 */
[----:B------:R-:W-:Y:S01]  /*e6e0*/  FMUL.FTZ R4, R75, UR23 ;  /* 0x000000174b047c20 */ /* 0x000fe20008410000 */
[C---:B------:R-:W-:Y:S02]  /*e6f0*/  ISETP.GE.AND P1, PT, R2.reuse, R7, PT ;  /* 0x000000070200720c */ /* 0x040fe40003f26270 */
[----:B------:R-:W-:Y:S01]  /*e700*/  ISETP.GE.AND P6, PT, R2, R6, PT ;  /* 0x000000060200720c */ /* 0x000fe20003fc6270 */
[----:B------:R-:W-:Y:S01]  /*e710*/  VIADD R2, R0, 0xe1 ;  /* 0x000000e100027836 */ /* 0x000fe20000000000 */
[----:B------:R5:W-:Y:S01]  /*e720*/  MUFU.TANH R10, R4 ;  /* 0x00000004000a7308 */ /* 0x000be20000002400 */
[----:B-1----:R-:W-:Y:S01]  /*e730*/  FMUL.FTZ R5, R79, UR23 ;  /* 0x000000174f057c20 */ /* 0x002fe20008410000 */
[----:B--2---:R-:W-:-:S02]  /*e740*/  FSEL R201, R16, -INF , !P1 ;  /* 0xff80000010c97808 */ /* 0x004fc40004800000 */
[----:B---3--:R-:W-:Y:S02]  /*e750*/  FSEL R205, R15, -INF , !P6 ;  /* 0xff8000000fcd7808 */ /* 0x008fe40007000000 */
[----:B------:R-:W-:Y:S02]  /*e760*/  FSEL R199, R9, -INF , !P3 ;  /* 0xff80000009c77808 */ /* 0x000fe40005800000 */
[----:B------:R1:W2:Y:S01]  /*e770*/  MUFU.TANH R12, R5 ;  /* 0x00000005000c7308 */ /* 0x0002a20000002400 */
[CC--:B------:R-:W-:Y:S02]  /*e780*/  ISETP.GE.AND P1, PT, R2.reuse, R7.reuse, PT ;  /* 0x000000070200720c */ /* 0x0c0fe40003f26270 */
[----:B------:R-:W-:Y:S01]  /*e790*/  ISETP.GE.AND P6, PT, R2, R6, PT ;  /* 0x000000060200720c */ /* 0x000fe20003fc6270 */
[C---:B------:R-:W-:Y:S01]  /*e7a0*/  VIADD R2, R0.reuse, 0xf1 ;  /* 0x000000f100027836 */ /* 0x040fe20000000000 */
[----:B------:R-:W-:Y:S02]  /*e7b0*/  FSEL R195, R17, -INF , !P4 ;  /* 0xff80000011c37808 */ /* 0x000fe40006000000 */
[----:B----4-:R-:W-:Y:S01]  /*e7c0*/  FSEL R209, R13, -INF , !P1 ;  /* 0xff8000000dd17808 */ /* 0x010fe20004800000 */
[----:B-----5:R-:W-:Y:S01]  /*e7d0*/  VIADD R4, R0, 0xd9 ;  /* 0x000000d900047836 */ /* 0x020fe20000000000 */
[----:B------:R-:W-:-:S04]  /*e7e0*/  ISETP.GE.AND P1, PT, R2, R7, PT ;  /* 0x000000070200720c */ /* 0x000fc80003f26270 */
[C---:B------:R-:W-:Y:S02]  /*e7f0*/  ISETP.GE.AND P4, PT, R4.reuse, R7, PT ;  /* 0x000000070400720c */ /* 0x040fe40003f86270 */
[-C--:B------:R-:W-:Y:S01]  /*e800*/  ISETP.GE.AND P3, PT, R4, R6.reuse, PT ;  /* 0x000000060400720c */ /* 0x080fe20003f66270 */
[----:B-1----:R-:W-:Y:S01]  /*e810*/  FMUL.FTZ R5, R73, UR23 ;  /* 0x0000001749057c20 */ /* 0x002fe20008410000 */
[----:B--2---:R-:W-:Y:S01]  /*e820*/  FSEL R214, R12, -INF , !P6 ;  /* 0xff8000000cd67808 */ /* 0x004fe20007000000 */
[----:B------:R-:W-:Y:S01]  /*e830*/  VIADD R4, R0, 0xe9 ;  /* 0x000000e900047836 */ /* 0x000fe20000000000 */
[----:B------:R-:W-:Y:S01]  /*e840*/  ISETP.GE.AND P6, PT, R2, R6, PT ;  /* 0x000000060200720c */ /* 0x000fe20003fc6270 */
[----:B------:R1:W2:Y:S01]  /*e850*/  MUFU.TANH R11, R5 ;  /* 0x00000005000b7308 */ /* 0x0002a20000002400 */
[----:B------:R-:W-:Y:S01]  /*e860*/  FMUL.FTZ R2, R100, UR23 ;  /* 0x0000001764027c20 */ /* 0x000fe20008410000 */
[----:B------:R-:W-:Y:S01]  /*e870*/  FSEL R203, R8, -INF , !P4 ;  /* 0xff80000008cb7808 */ /* 0x000fe20006000000 */
[----:B------:R-:W-:Y:S01]  /*e880*/  FMUL.FTZ R8, R65, UR23 ;  /* 0x0000001741087c20 */ /* 0x000fe20008410000 */
[----:B------:R-:W-:-:S02]  /*e890*/  FSEL R207, R14, -INF , !P3 ;  /* 0xff8000000ecf7808 */ /* 0x000fc40005800000 */
[C---:B------:R-:W-:Y:S02]  /*e8a0*/  ISETP.GE.AND P4, PT, R4.reuse, R7, PT ;  /* 0x000000070400720c */ /* 0x040fe40003f86270 */
[----:B------:R3:W-:Y:S01]  /*e8b0*/  MUFU.TANH R22, R2 ;  /* 0x0000000200167308 */ /* 0x0007e20000002400 */
[-C--:B------:R-:W-:Y:S02]  /*e8c0*/  ISETP.GE.AND P3, PT, R4, R6.reuse, PT ;  /* 0x000000060400720c */ /* 0x080fe40003f66270 */
[----:B------:R-:W-:Y:S02]  /*e8d0*/  FSEL R65, R222, -INF , !P2 ;  /* 0xff800000de417808 */ /* 0x000fe40005000000 */
[----:B------:R-:W-:Y:S02]  /*e8e0*/  FSEL R215, R10, -INF , !P3 ;  /* 0xff8000000ad77808 */ /* 0x000fe40005800000 */
[----:B------:R-:W-:Y:S01]  /*e8f0*/  ISETP.GE.AND P3, PT, R0, R6, PT ;  /* 0x000000060000720c */ /* 0x000fe20003f66270 */
[----:B------:R4:W-:Y:S01]  /*e900*/  MUFU.TANH R4, R8 ;  /* 0x0000000800047308 */ /* 0x0009e20000002400 */
[----:B-1----:R-:W-:Y:S01]  /*e910*/  FMUL.FTZ R5, R69, UR23 ;  /* 0x0000001745057c20 */ /* 0x002fe20008410000 */
[----:B--2---:R-:W-:-:S02]  /*e920*/  FSEL R211, R11, -INF , !P4 ;  /* 0xff8000000bd37808 */ /* 0x004fc40006000000 */
[C---:B------:R-:W-:Y:S01]  /*e930*/  ISETP.GE.AND P4, PT, R0.reuse, R7, PT ;  /* 0x000000070000720c */ /* 0x040fe20003f86270 */
[----:B------:R-:W-:Y:S01]  /*e940*/  VIADD R0, R0, 0xf9 ;  /* 0x000000f900007836 */ /* 0x000fe20000000000 */
[----:B------:R-:W-:Y:S02]  /*e950*/  FSEL R55, R89, -INF , !P3 ;  /* 0xff80000059377808 */ /* 0x000fe40005800000 */
[----:B------:R1:W2:Y:S01]  /*e960*/  MUFU.TANH R9, R5 ;  /* 0x0000000500097308 */ /* 0x0002a20000002400 */
[----:B---3--:R-:W-:Y:S01]  /*e970*/  FMUL.FTZ R2, R96, UR23 ;  /* 0x0000001760027c20 */ /* 0x008fe20008410000 */
[----:B------:R-:W-:Y:S02]  /*e980*/  FSEL R54, R217, -INF , !P4 ;  /* 0xff800000d9367808 */ /* 0x000fe40006000000 */
[-C--:B------:R-:W-:Y:S02]  /*e990*/  ISETP.GE.AND P4, PT, R33, R6.reuse, PT ;  /* 0x000000062100720c */ /* 0x080fe40003f86270 */
[----:B------:R-:W-:-:S02]  /*e9a0*/  ISETP.GE.AND P3, PT, R35, R6, PT ;  /* 0x000000062300720c */ /* 0x000fc40003f66270 */
[----:B------:R3:W-:Y:S01]  /*e9b0*/  MUFU.TANH R20, R2 ;  /* 0x0000000200147308 */ /* 0x0007e20000002400 */
[----:B----4-:R-:W-:Y:S01]  /*e9c0*/  FMUL.FTZ R8, R102, UR23 ;  /* 0x0000001766087c20 */ /* 0x010fe20008410000 */
[----:B------:R-:W-:Y:S02]  /*e9d0*/  FSEL R60, R60, -INF , !P3 ;  /* 0xff8000003c3c7808 */ /* 0x000fe40005800000 */
[-C--:B------:R-:W-:Y:S02]  /*e9e0*/  ISETP.GE.AND P3, PT, R31, R6.reuse, PT ;  /* 0x000000061f00720c */ /* 0x080fe40003f66270 */
[----:B------:R-:W-:Y:S02]  /*e9f0*/  ISETP.GE.AND P2, PT, R30, R6, PT ;  /* 0x000000061e00720c */ /* 0x000fe40003f46270 */
[----:B------:R-:W-:Y:S01]  /*ea00*/  MUFU.TANH R21, R8 ;  /* 0x0000000800157308 */ /* 0x000fe20000002400 */
[----:B-1----:R-:W-:Y:S01]  /*ea10*/  FMUL.FTZ R5, R71, UR23 ;  /* 0x0000001747057c20 */ /* 0x002fe20008410000 */
[----:B--2---:R-:W-:-:S02]  /*ea20*/  FSEL R216, R9, -INF , !P1 ;  /* 0xff80000009d87808 */ /* 0x004fc40004800000 */
[-C--:B------:R-:W-:Y:S02]  /*ea30*/  ISETP.GE.AND P1, PT, R33, R7.reuse, PT ;  /* 0x000000072100720c */ /* 0x080fe40003f26270 */
[----:B------:R-:W-:Y:S02]  /*ea40*/  FSEL R71, R250, -INF , !P3 ;  /* 0xff800000fa477808 */ /* 0x000fe40005800000 */
[----:B------:R-:W1:Y:S01]  /*ea50*/  MUFU.TANH R5, R5 ;  /* 0x0000000500057308 */ /* 0x000e620000002400 */
[----:B---3--:R-:W-:Y:S01]  /*ea60*/  FMUL.FTZ R2, R98, UR23 ;  /* 0x0000001762027c20 */ /* 0x008fe20008410000 */
[----:B------:R-:W-:Y:S02]  /*ea70*/  FSEL R33, R246, -INF , !P1 ;  /* 0xff800000f6217808 */ /* 0x000fe40004800000 */
[----:B------:R-:W-:Y:S02]  /*ea80*/  ISETP.GE.AND P1, PT, R32, R7, PT ;  /* 0x000000072000720c */ /* 0x000fe40003f26270 */
[----:B------:R-:W-:-:S02]  /*ea90*/  ISETP.GE.AND P3, PT, R28, R6, PT ;  /* 0x000000061c00720c */ /* 0x000fc40003f66270 */
[----:B------:R2:W-:Y:S01]  /*eaa0*/  MUFU.TANH R8, R2 ;  /* 0x0000000200087308 */ /* 0x0005e20000002400 */
[----:B------:R-:W-:Y:S02]  /*eab0*/  FSEL R73, R252, -INF , !P2 ;  /* 0xff800000fc497808 */ /* 0x000fe40005000000 */
[-C--:B------:R-:W-:Y:S02]  /*eac0*/  ISETP.GE.AND P2, PT, R27, R6.reuse, PT ;  /* 0x000000061b00720c */ /* 0x080fe40003f46270 */
[----:B------:R-:W-:Y:S02]  /*ead0*/  FSEL R81, R212, -INF , !P3 ;  /* 0xff800000d4517808 */ /* 0x000fe40005800000 */
[----:B------:R-:W-:Y:S02]  /*eae0*/  ISETP.GE.AND P3, PT, R42, R6, PT ;  /* 0x000000062a00720c */ /* 0x000fe40003f66270 */
[----:B-1----:R-:W-:Y:S02]  /*eaf0*/  FSEL R218, R5, -INF , !P6 ;  /* 0xff80000005da7808 */ /* 0x002fe40007000000 */
[----:B------:R-:W-:-:S02]  /*eb00*/  ISETP.GE.AND P6, PT, R0, R7, PT ;  /* 0x000000070000720c */ /* 0x000fc40003fc6270 */
[----:B------:R-:W-:Y:S02]  /*eb10*/  FSEL R83, R208, -INF , !P2 ;  /* 0xff800000d0537808 */ /* 0x000fe40005000000 */
[----:B------:R-:W-:Y:S01]  /*eb20*/  FSEL R217, R4, -INF , !P6 ;  /* 0xff80000004d97808 */ /* 0x000fe20007000000 */
[----:B--2---:R-:W-:Y:S01]  /*eb30*/  FMUL.FTZ R2, R92, UR23 ;  /* 0x000000175c027c20 */ /* 0x004fe20008410000 */
[-C--:B------:R-:W-:Y:S02]  /*eb40*/  ISETP.GE.AND P6, PT, R35, R7.reuse, PT ;  /* 0x000000072300720c */ /* 0x080fe40003fc6270 */
[----:B------:R-:W-:Y:S01]  /*eb50*/  FSEL R35, R242, -INF , !P5 ;  /* 0xff800000f2237808 */ /* 0x000fe20006800000 */
[----:B------:R1:W2:Y:S01]  /*eb60*/  MUFU.TANH R5, R2 ;  /* 0x0000000200057308 */ /* 0x0002a20000002400 */
[----:B------:R-:W-:Y:S02]  /*eb70*/  ISETP.GE.AND P5, PT, R34, R7, PT ;  /* 0x000000072200720c */ /* 0x000fe40003fa6270 */
[----:B------:R-:W-:-:S02]  /*eb80*/  FSEL R34, R62, -INF , !P4 ;  /* 0xff8000003e227808 */ /* 0x000fc40006000000 */
[----:B------:R-:W-:Y:S02]  /*eb90*/  ISETP.GE.AND P4, PT, R32, R6, PT ;  /* 0x000000062000720c */ /* 0x000fe40003f86270 */
[----:B------:R-:W-:Y:S02]  /*eba0*/  FSEL R32, R247, -INF , !P6 ;  /* 0xff800000f7207808 */ /* 0x000fe40007000000 */
[-C--:B------:R-:W-:Y:S02]  /*ebb0*/  ISETP.GE.AND P6, PT, R31, R7.reuse, PT ;  /* 0x000000071f00720c */ /* 0x080fe40003fc6270 */
[----:B------:R-:W-:Y:S02]  /*ebc0*/  FSEL R31, R221, -INF , !P5 ;  /* 0xff800000dd1f7808 */ /* 0x000fe40006800000 */
[----:B------:R-:W-:Y:S02]  /*ebd0*/  ISETP.GE.AND P5, PT, R30, R7, PT ;  /* 0x000000071e00720c */ /* 0x000fe40003fa6270 */
[----:B------:R-:W-:Y:S01]  /*ebe0*/  FSEL R30, R223, -INF , !P1 ;  /* 0xff800000df1e7808 */ /* 0x000fe20004800000 */
[----:B-1----:R-:W-:Y:S01]  /*ebf0*/  FMUL.FTZ R2, R94, UR23 ;  /* 0x000000175e027c20 */ /* 0x002fe20008410000 */
[----:B------:R-:W-:-:S02]  /*ec00*/  FSEL R69, R248, -INF , !P4 ;  /* 0xff800000f8457808 */ /* 0x000fc40006000000 */
[CC--:B------:R-:W-:Y:S01]  /*ec10*/  ISETP.GE.AND P1, PT, R29.reuse, R7.reuse, PT ;  /* 0x000000071d00720c */ /* 0x0c0fe20003f26270 */
[----:B------:R1:W-:Y:S01]  /*ec20*/  MUFU.TANH R19, R2 ;  /* 0x0000000200137308 */ /* 0x0003e20000002400 */
[----:B------:R-:W-:Y:S02]  /*ec30*/  ISETP.GE.AND P4, PT, R29, R6, PT ;  /* 0x000000061d00720c */ /* 0x000fe40003f86270 */
[----:B------:R-:W-:Y:S02]  /*ec40*/  FSEL R29, R249, -INF , !P6 ;  /* 0xff800000f91d7808 */ /* 0x000fe40007000000 */
[-C--:B------:R-:W-:Y:S02]  /*ec50*/  ISETP.GE.AND P6, PT, R28, R7.reuse, PT ;  /* 0x000000071c00720c */ /* 0x080fe40003fc6270 */
[----:B------:R-:W-:Y:S02]  /*ec60*/  FSEL R28, R251, -INF , !P5 ;  /* 0xff800000fb1c7808 */ /* 0x000fe40006800000 */
[----:B------:R-:W-:-:S02]  /*ec70*/  ISETP.GE.AND P5, PT, R27, R7, PT ;  /* 0x000000071b00720c */ /* 0x000fc40003fa6270 */
[----:B------:R-:W-:Y:S02]  /*ec80*/  FSEL R27, R220, -INF , !P1 ;  /* 0xff800000dc1b7808 */ /* 0x000fe40004800000 */
[----:B------:R-:W-:Y:S02]  /*ec90*/  ISETP.GE.AND P1, PT, R26, R7, PT ;  /* 0x000000071a00720c */ /* 0x000fe40003f26270 */
[----:B------:R-:W-:Y:S01]  /*eca0*/  FSEL R79, R219, -INF , !P4 ;  /* 0xff800000db4f7808 */ /* 0x000fe20006000000 */
[----:B-1----:R-:W-:Y:S01]  /*ecb0*/  FMUL.FTZ R2, R88, UR23 ;  /* 0x0000001758027c20 */ /* 0x002fe20008410000 */
[----:B------:R-:W-:Y:S02]  /*ecc0*/  ISETP.GE.AND P4, PT, R26, R6, PT ;  /* 0x000000061a00720c */ /* 0x000fe40003f86270 */
[----:B------:R-:W-:Y:S01]  /*ecd0*/  FSEL R62, R213, -INF , !P6 ;  /* 0xff800000d53e7808 */ /* 0x000fe20007000000 */
[----:B------:R1:W-:Y:S01]  /*ece0*/  MUFU.TANH R18, R2 ;  /* 0x0000000200127308 */ /* 0x0003e20000002400 */
[----:B------:R-:W-:-:S02]  /*ecf0*/  FSEL R75, R206, -INF , !P1 ;  /* 0xff800000ce4b7808 */ /* 0x000fc40004800000 */
[-C--:B------:R-:W-:Y:S02]  /*ed00*/  ISETP.GE.AND P6, PT, R42, R7.reuse, PT ;  /* 0x000000072a00720c */ /* 0x080fe40003fc6270 */
[-C--:B------:R-:W-:Y:S02]  /*ed10*/  ISETP.GE.AND P1, PT, R40, R7.reuse, PT ;  /* 0x000000072800720c */ /* 0x080fe40003f26270 */
[----:B------:R-:W-:Y:S02]  /*ed20*/  FSEL R88, R204, -INF , !P4 ;  /* 0xff800000cc587808 */ /* 0x000fe40006000000 */
[----:B------:R-:W-:Y:S02]  /*ed30*/  ISETP.GE.AND P4, PT, R40, R6, PT ;  /* 0x000000062800720c */ /* 0x000fe40003f86270 */
[----:B------:R-:W-:Y:S02]  /*ed40*/  FSEL R77, R202, -INF , !P6 ;  /* 0xff800000ca4d7808 */ /* 0x000fe40007000000 */
[----:B------:R-:W-:-:S02]  /*ed50*/  ISETP.GE.AND P6, PT, R37, R7, PT ;  /* 0x000000072500720c */ /* 0x000fc40003fc6270 */
[----:B------:R-:W-:Y:S01]  /*ed60*/  FSEL R92, R191, -INF , !P4 ;  /* 0xff800000bf5c7808 */ /* 0x000fe20006000000 */
[----:B-1----:R-:W-:Y:S01]  /*ed70*/  FMUL.FTZ R2, R90, UR23 ;  /* 0x000000175a027c20 */ /* 0x002fe20008410000 */
[----:B------:R-:W-:Y:S02]  /*ed80*/  ISETP.GE.AND P4, PT, R23, R6, PT ;  /* 0x000000061700720c */ /* 0x000fe40003f86270 */
[----:B------:R-:W-:Y:S01]  /*ed90*/  FSEL R89, R189, -INF , !P6 ;  /* 0xff800000bd597808 */ /* 0x000fe20007000000 */
[----:B------:R1:W3:Y:S01]  /*eda0*/  MUFU.TANH R17, R2 ;  /* 0x0000000200117308 */ /* 0x0002e20000002400 */
[----:B------:R-:W-:Y:S02]  /*edb0*/  ISETP.GE.AND P6, PT, R45, R7, PT ;  /* 0x000000072d00720c */ /* 0x000fe40003fc6270 */
[----:B------:R-:W-:Y:S02]  /*edc0*/  FSEL R173, R173, -INF , !P4 ;  /* 0xff800000adad7808 */ /* 0x000fe40006000000 */
[----:B------:R-:W-:-:S02]  /*edd0*/  FSEL R42, R210, -INF , !P5 ;  /* 0xff800000d22a7808 */ /* 0x000fc40006800000 */
[-C--:B------:R-:W-:Y:S02]  /*ede0*/  ISETP.GE.AND P4, PT, R43, R6.reuse, PT ;  /* 0x000000062b00720c */ /* 0x080fe40003f86270 */
[CC--:B------:R-:W-:Y:S02]  /*edf0*/  ISETP.GE.AND P5, PT, R41.reuse, R7.reuse, PT ;  /* 0x000000072900720c */ /* 0x0c0fe40003fa6270 */
[----:B------:R-:W-:Y:S02]  /*ee00*/  ISETP.GE.AND P2, PT, R41, R6, PT ;  /* 0x000000062900720c */ /* 0x000fe40003f46270 */
[----:B------:R-:W-:Y:S02]  /*ee10*/  FSEL R96, R172, -INF , !P6 ;  /* 0xff800000ac607808 */ /* 0x000fe40007000000 */
[----:B------:R-:W-:Y:S01]  /*ee20*/  ISETP.GE.AND P6, PT, R51, R7, PT ;  /* 0x000000073300720c */ /* 0x000fe20003fc6270 */
[----:B-1----:R-:W-:Y:S01]  /*ee30*/  FMUL.FTZ R2, R84, UR23 ;  /* 0x0000001754027c20 */ /* 0x002fe20008410000 */
[----:B------:R-:W-:-:S02]  /*ee40*/  FSEL R119, R119, -INF , !P4 ;  /* 0xff80000077777808 */ /* 0x000fc40006000000 */
[----:B------:R-:W-:Y:S01]  /*ee50*/  FSEL R90, R200, -INF , !P3 ;  /* 0xff800000c85a7808 */ /* 0x000fe20005800000 */
[----:B------:R1:W-:Y:S01]  /*ee60*/  MUFU.TANH R4, R2 ;  /* 0x0000000200047308 */ /* 0x0003e20000002400 */
[----:B------:R-:W-:Y:S02]  /*ee70*/  FSEL R91, R196, -INF , !P2 ;  /* 0xff800000c45b7808 */ /* 0x000fe40005000000 */
[-C--:B------:R-:W-:Y:S02]  /*ee80*/  ISETP.GE.AND P4, PT, R38, R6.reuse, PT ;  /* 0x000000062600720c */ /* 0x080fe40003f86270 */
[-C--:B------:R-:W-:Y:S02]  /*ee90*/  ISETP.GE.AND P3, PT, R37, R6.reuse, PT ;  /* 0x000000062500720c */ /* 0x080fe40003f66270 */
[----:B------:R-:W-:Y:S02]  /*eea0*/  ISETP.GE.AND P2, PT, R24, R6, PT ;  /* 0x000000061800720c */ /* 0x000fe40003f46270 */
[----:B------:R-:W-:-:S02]  /*eeb0*/  FSEL R118, R118, -INF , !P6 ;  /* 0xff80000076767808 */ /* 0x000fc40007000000 */
[----:B------:R-:W-:Y:S02]  /*eec0*/  ISETP.GE.AND P6, PT, R50, R7, PT ;  /* 0x000000073200720c */ /* 0x000fe40003fc6270 */
[----:B------:R-:W-:Y:S02]  /*eed0*/  FSEL R94, R185, -INF , !P3 ;  /* 0xff800000b95e7808 */ /* 0x000fe40005800000 */
[----:B------:R-:W-:Y:S01]  /*eee0*/  FSEL R98, R178, -INF , !P2 ;  /* 0xff800000b2627808 */ /* 0x000fe20005000000 */
[----:B-1----:R-:W-:Y:S01]  /*eef0*/  FMUL.FTZ R2, R86, UR23 ;  /* 0x0000001756027c20 */ /* 0x002fe20008410000 */
[-C--:B------:R-:W-:Y:S02]  /*ef00*/  ISETP.GE.AND P3, PT, R45, R6.reuse, PT ;  /* 0x000000062d00720c */ /* 0x080fe40003f66270 */
[----:B------:R-:W-:Y:S01]  /*ef10*/  ISETP.GE.AND P2, PT, R44, R6, PT ;  /* 0x000000062c00720c */ /* 0x000fe20003f46270 */
[----:B------:R1:W-:Y:S01]  /*ef20*/  MUFU.TANH R14, R2 ;  /* 0x00000002000e7308 */ /* 0x0003e20000002400 */
[----:B--2---:R-:W-:Y:S01]  /*ef30*/  FSEL R109, R5, -INF , !P6 ;  /* 0xff800000056d7808 */ /* 0x004fe20007000000 */
[----:B------:R-:W-:Y:S01]  /*ef40*/  FMUL.FTZ R5, R64, UR23 ;  /* 0x0000001740057c20 */ /* 0x000fe20008410000 */
[----:B------:R-:W-:-:S02]  /*ef50*/  FSEL R171, R171, -INF , !P3 ;  /* 0xff800000abab7808 */ /* 0x000fc40005800000 */
[----:B------:R-:W-:Y:S02]  /*ef60*/  FSEL R128, R128, -INF , !P2 ;  /* 0xff80000080807808 */ /* 0x000fe40005000000 */
[-C--:B------:R-:W-:Y:S01]  /*ef70*/  ISETP.GE.AND P3, PT, R51, R6.reuse, PT ;  /* 0x000000063300720c */ /* 0x080fe20003f66270 */
[----:B------:R-:W-:Y:S01]  /*ef80*/  MUFU.TANH R5, R5 ;  /* 0x0000000500057308 */ /* 0x000fe20000002400 */
[-C--:B------:R-:W-:Y:S02]  /*ef90*/  ISETP.GE.AND P2, PT, R39, R6.reuse, PT ;  /* 0x000000062700720c */ /* 0x080fe40003f46270 */
[----:B------:R-:W-:Y:S02]  /*efa0*/  FSEL R116, R116, -INF , !P3 ;  /* 0xff80000074747808 */ /* 0x000fe40005800000 */
[----:B------:R-:W-:Y:S02]  /*efb0*/  FSEL R172, R21, -INF , !P2 ;  /* 0xff80000015ac7808 */ /* 0x000fe40005000000 */
[----:B------:R-:W-:Y:S01]  /*efc0*/  ISETP.GE.AND P3, PT, R50, R6, PT ;  /* 0x000000063200720c */ /* 0x000fe20003f66270 */
[----:B-1----:R-:W-:Y:S01]  /*efd0*/  FMUL.FTZ R2, R80, UR23 ;  /* 0x0000001750027c20 */ /* 0x002fe20008410000 */
[----:B------:R-:W-:-:S02]  /*efe0*/  FSEL R80, R198, -INF , !P5 ;  /* 0xff800000c6507808 */ /* 0x000fc40006800000 */
[-C--:B------:R-:W-:Y:S01]  /*eff0*/  ISETP.GE.AND P5, PT, R24, R7.reuse, PT ;  /* 0x000000071800720c */ /* 0x080fe20003fa6270 */
[----:B------:R1:W2:Y:S01]  /*f000*/  MUFU.TANH R16, R2 ;  /* 0x0000000200107308 */ /* 0x0002a20000002400 */
[-C--:B------:R-:W-:Y:S02]  /*f010*/  ISETP.GE.AND P2, PT, R49, R6.reuse, PT ;  /* 0x000000063100720c */ /* 0x080fe40003f46270 */
[----:B------:R-:W-:Y:S02]  /*f020*/  ISETP.GE.AND P6, PT, R52, R7, PT ;  /* 0x000000073400720c */ /* 0x000fe40003fc6270 */
[----:B---3--:R-:W-:Y:S02]  /*f030*/  FSEL R185, R17, -INF , !P2 ;  /* 0xff80000011b97808 */ /* 0x008fe40005000000 */
[----:B------:R-:W-:Y:S01]  /*f040*/  ISETP.GE.AND P2, PT, R47, R6, PT ;  /* 0x000000062f00720c */ /* 0x000fe20003f46270 */
[----:B-1----:R-:W-:Y:S01]  /*f050*/  FMUL.FTZ R2, R82, UR23 ;  /* 0x0000001752027c20 */ /* 0x002fe20008410000 */
[----:B------:R-:W-:-:S02]  /*f060*/  FSEL R82, R194, -INF , !P1 ;  /* 0xff800000c2527808 */ /* 0x000fc40004800000 */
[-C--:B------:R-:W-:Y:S01]  /*f070*/  ISETP.GE.AND P1, PT, R23, R7.reuse, PT ;  /* 0x000000071700720c */ /* 0x080fe20003f26270 */
[----:B------:R1:W3:Y:S01]  /*f080*/  MUFU.TANH R15, R2 ;  /* 0x00000002000f7308 */ /* 0x0002e20000002400 */
[----:B--2---:R-:W-:Y:S02]  /*f090*/  FSEL R191, R16, -INF , !P6 ;  /* 0xff80000010bf7808 */ /* 0x004fe40007000000 */
[-C--:B------:R-:W-:Y:S01]  /*f0a0*/  ISETP.GE.AND P6, PT, R53, R7.reuse, PT ;  /* 0x000000073500720c */ /* 0x080fe20003fc6270 */
[----:B-1----:R-:W-:Y:S01]  /*f0b0*/  FMUL.FTZ R2, R76, UR23 ;  /* 0x000000174c027c20 */ /* 0x002fe20008410000 */
[----:B------:R-:W-:Y:S02]  /*f0c0*/  FSEL R76, R180, -INF , !P5 ;  /* 0xff800000b44c7808 */ /* 0x000fe40006800000 */
[----:B------:R-:W-:Y:S01]  /*f0d0*/  ISETP.GE.AND P5, PT, R44, R7, PT ;  /* 0x000000072c00720c */ /* 0x000fe20003fa6270 */
[----:B------:R1:W2:Y:S01]  /*f0e0*/  MUFU.TANH R13, R2 ;  /* 0x00000002000d7308 */ /* 0x0002a20000002400 */
[----:B------:R-:W-:-:S02]  /*f0f0*/  FSEL R180, R19, -INF , !P3 ;  /* 0xff80000013b47808 */ /* 0x000fc40005800000 */
[----:B------:R-:W-:Y:S02]  /*f100*/  FSEL R170, R170, -INF , !P5 ;  /* 0xff800000aaaa7808 */ /* 0x000fe40006800000 */
[-C--:B------:R-:W-:Y:S02]  /*f110*/  ISETP.GE.AND P5, PT, R39, R7.reuse, PT ;  /* 0x000000072700720c */ /* 0x080fe40003fa6270 */
[----:B------:R-:W-:Y:S02]  /*f120*/  ISETP.GE.AND P3, PT, R52, R6, PT ;  /* 0x000000063400720c */ /* 0x000fe40003f66270 */
[----:B------:R-:W-:Y:S02]  /*f130*/  FSEL R100, R22, -INF , !P5 ;  /* 0xff80000016647808 */ /* 0x000fe40006800000 */
[----:B------:R-:W-:Y:S02]  /*f140*/  ISETP.GE.AND P5, PT, R49, R7, PT ;  /* 0x000000073100720c */ /* 0x000fe40003fa6270 */
[----:B---3--:R-:W-:-:S02]  /*f150*/  FSEL R196, R15, -INF , !P3 ;  /* 0xff8000000fc47808 */ /* 0x008fc40005800000 */
[----:B------:R-:W-:Y:S01]  /*f160*/  FSEL R178, R18, -INF , !P5 ;  /* 0xff80000012b27808 */ /* 0x000fe20006800000 */
[----:B-1----:R-:W-:Y:S01]  /*f170*/  FMUL.FTZ R2, R78, UR23 ;  /* 0x000000174e027c20 */ /* 0x002fe20008410000 */
[----:B------:R-:W-:Y:S02]  /*f180*/  FSEL R78, R177, -INF , !P1 ;  /* 0xff800000b14e7808 */ /* 0x000fe40004800000 */
[-C--:B------:R-:W-:Y:S01]  /*f190*/  ISETP.GE.AND P1, PT, R43, R7.reuse, PT ;  /* 0x000000072b00720c */ /* 0x080fe20003f26270 */
[----:B------:R1:W3:Y:S01]  /*f1a0*/  MUFU.TANH R12, R2 ;  /* 0x00000002000c7308 */ /* 0x0002e20000002400 */
[----:B------:R-:W-:Y:S02]  /*f1b0*/  FSEL R177, R8, -INF , !P4 ;  /* 0xff80000008b17808 */ /* 0x000fe40006000000 */
[----:B------:R-:W-:Y:S02]  /*f1c0*/  FSEL R123, R123, -INF , !P1 ;  /* 0xff8000007b7b7808 */ /* 0x000fe40004800000 */
[----:B------:R-:W-:-:S02]  /*f1d0*/  ISETP.GE.AND P1, PT, R38, R7, PT ;  /* 0x000000072600720c */ /* 0x000fc40003f26270 */
[-C--:B------:R-:W-:Y:S02]  /*f1e0*/  ISETP.GE.AND P4, PT, R48, R6.reuse, PT ;  /* 0x000000063000720c */ /* 0x080fe40003f86270 */
[----:B------:R-:W-:Y:S02]  /*f1f0*/  FSEL R102, R20, -INF , !P1 ;  /* 0xff80000014667808 */ /* 0x000fe40004800000 */
[----:B------:R-:W-:Y:S02]  /*f200*/  ISETP.GE.AND P1, PT, R48, R7, PT ;  /* 0x000000073000720c */ /* 0x000fe40003f26270 */
[----:B------:R-:W-:Y:S02]  /*f210*/  FSEL R194, R14, -INF , !P4 ;  /* 0xff8000000ec27808 */ /* 0x000fe40006000000 */
[----:B------:R-:W-:Y:S01]  /*f220*/  FSEL R189, R4, -INF , !P1 ;  /* 0xff80000004bd7808 */ /* 0x000fe20004800000 */
[----:B------:R-:W-:Y:S01]  /*f230*/  FMUL.FTZ R4, R66, UR23 ;  /* 0x0000001742047c20 */ /* 0x000fe20008410000 */
[----:B-1----:R-:W-:Y:S01]  /*f240*/  FMUL.FTZ R2, R72, UR23 ;  /* 0x0000001748027c20 */ /* 0x002fe20008410000 */
[----:B------:R-:W-:-:S02]  /*f250*/  ISETP.GE.AND P4, PT, R46, R6, PT ;  /* 0x000000062e00720c */ /* 0x000fc40003f86270 */
[-C--:B------:R-:W-:Y:S01]  /*f260*/  ISETP.GE.AND P5, PT, R47, R7.reuse, PT ;  /* 0x000000072f00720c */ /* 0x080fe20003fa6270 */
[----:B------:R1:W4:Y:S01]  /*f270*/  MUFU.TANH R11, R2 ;  /* 0x00000002000b7308 */ /* 0x0003220000002400 */
[-C--:B------:R-:W-:Y:S02]  /*f280*/  ISETP.GE.AND P1, PT, R46, R7.reuse, PT ;  /* 0x000000072e00720c */ /* 0x080fe40003f26270 */
[----:B--2---:R-:W-:Y:S02]  /*f290*/  FSEL R198, R13, -INF , !P5 ;  /* 0xff8000000dc67808 */ /* 0x004fe40006800000 */
[----:B---3--:R-:W-:Y:S02]  /*f2a0*/  FSEL R202, R12, -INF , !P2 ;  /* 0xff8000000cca7808 */ /* 0x008fe40005000000 */
[----:B------:R-:W-:Y:S01]  /*f2b0*/  ISETP.GE.AND P3, PT, R53, R6, PT ;  /* 0x000000063500720c */ /* 0x000fe20003f66270 */
[----:B------:R-:W2:Y:S01]  /*f2c0*/  MUFU.TANH R4, R4 ;  /* 0x0000000400047308 */ /* 0x000ea20000002400 */
[----:B------:R-:W-:-:S02]  /*f2d0*/  ISETP.GE.AND P5, PT, R25, R7, PT ;  /* 0x000000071900720c */ /* 0x000fc40003fa6270 */
[-C--:B------:R-:W-:Y:S02]  /*f2e0*/  ISETP.GE.AND P2, PT, R25, R6.reuse, PT ;  /* 0x000000061900720c */ /* 0x080fe40003f46270 */
[----:B------:R-:W-:Y:S01]  /*f2f0*/  FSEL R208, R5, -INF , !P5 ;  /* 0xff80000005d07808 */ /* 0x000fe20006800000 */
[----:B-1----:R-:W-:Y:S01]  /*f300*/  FMUL.FTZ R2, R74, UR23 ;  /* 0x000000174a027c20 */ /* 0x002fe20008410000 */
[----:B----4-:R-:W-:Y:S02]  /*f310*/  FSEL R200, R11, -INF , !P1 ;  /* 0xff8000000bc87808 */ /* 0x010fe40004800000 */
[----:B------:R-:W-:Y:S01]  /*f320*/  ISETP.GE.AND P1, PT, R0, R6, PT ;  /* 0x000000060000720c */ /* 0x000fe20003f26270 */
[----:B------:R1:W3:Y:S01]  /*f330*/  MUFU.TANH R10, R2 ;  /* 0x00000002000a7308 */ /* 0x0002e20000002400 */
[----:B--2---:R-:W-:Y:S01]  /*f340*/  FSEL R212, R4, -INF , !P2 ;  /* 0xff80000004d47808 */ /* 0x004fe20005000000 */
[----:B-1----:R-:W-:Y:S01]  /*f350*/  FMUL.FTZ R2, R68, UR23 ;  /* 0x0000001744027c20 */ /* 0x002fe20008410000 */
[----:B---3--:R-:W-:-:S02]  /*f360*/  FSEL R204, R10, -INF , !P4 ;  /* 0xff8000000acc7808 */ /* 0x008fc40006000000 */
[----:B------:R-:W-:-:S03]  /*f370*/  PLOP3.LUT P4, PT, PT, PT, UP0, 0x80, 0x0 ;  /* 0x000000000000781c */ /* 0x000fc60003f8f008 */
[----:B------:R1:W2:Y:S02]  /*f380*/  MUFU.TANH R9, R2 ;  /* 0x0000000200097308 */ /* 0x0002a40000002400 */
[----:B-1----:R-:W-:Y:S01]  /*f390*/  FMUL.FTZ R2, R70, UR23 ;  /* 0x0000001746027c20 */ /* 0x002fe20008410000 */
[----:B--2---:R-:W-:-:S05]  /*f3a0*/  FSEL R206, R9, -INF , !P6 ;  /* 0xff80000009ce7808 */ /* 0x004fca0007000000 */
        /* <DEDUP_REMOVED lines=66> */
.L_x_3520:
[----:B------:R-:W-:-:S04]  /*f7d0*/  ULEA UR7, -UR10, URZ, 0x8 ;  /* 0x0000003f0a077291 */ /* 0x000fc8000f8e413f */
[----:B------:R-:W-:Y:S02]  /*f7e0*/  USHF.R.S32.HI UR4, URZ, 0x1f, UR7 ;  /* 0x0000001f3f047899 */ /* 0x000fe40008011407 */
[----:B------:R-:W-:-:S04]  /*f7f0*/  MOV R4, UR7 ;  /* 0x0000000700047c02 */ /* 0x000fc80008000f00 */
[----:B------:R-:W-:-:S07]  /*f800*/  MOV R0, UR4 ;  /* 0x0000000400007c02 */ /* 0x000fce0008000f00 */
.L_x_3521:
        /* <DEDUP_REMOVED lines=60> */
.L_x_3519:
        /* <DEDUP_REMOVED lines=138> */
[----:B--2---:R-:W-:Y:S02]  /*10470*/  MOV R25, R8 ;  /* 0x0000000800197202 */ /* 0x004fe40000000f00 */
        /* <DEDUP_REMOVED lines=9> */
[----:B------:R1:W2:Y:S08]  /*10510*/  MUFU.EX2 R10, R5 ;  /* 0x00000005000a7308 */ /* 0x0002b00000000800 */
        /* <DEDUP_REMOVED lines=16> */
[----:B---3--:R-:W-:-:S04]  /*10620*/  FFMA.FTZ R4, R33, UR18, -R2 ;  /* 0x0000001221047c23 */ /* 0x008fc80008010802 */
[----:B------:R-:W-:Y:S01]  /*10630*/  FFMA.FTZ R6, R105, UR18, -R0 ;  /* 0x0000001269067c23 */ /* 0x000fe20008010800 */
[----:B--2---:R-:W-:Y:S01]  /*10640*/  MOV R105, R10 ;  /* 0x0000000a00697202 */ /* 0x004fe20000000f00 */
[----:B------:R1:W-:Y:S01]  /*10650*/  MUFU.EX2 R26, R4 ;  /* 0x00000004001a7308 */ /* 0x0003e20000000800 */
[----:B----4-:R-:W-:Y:S02]  /*10660*/  F2FP.F16.F32.PACK_AB R10, R7, R38 ;  /* 0x00000026070a723e */ /* 0x010fe400000000ff */
[----:B------:R-:W-:Y:S01]  /*10670*/  F2FP.F16.F32.PACK_AB R8, R104, R105 ;  /* 0x000000696808723e */ /* 0x000fe200000000ff */
[-C--:B-----5:R-:W-:Y:S01]  /*10680*/  FMUL.FTZ R136, R136, R84.reuse ;  /* 0x0000005488887220 */ /* 0x0a0fe20000410000 */
        /* <DEDUP_REMOVED lines=13> */
[-C--:B------:R-:W-:Y:S01]  /*10760*/  FMUL.FTZ R164, R164, R84.reuse ;  /* 0x00000054a4a47220 */ /* 0x080fe20000410000 */
[-C--:B------:R-:W-:Y:S01]  /*10770*/  FMUL.FTZ R165, R165, R84.reuse ;  /* 0x00000054a5a57220 */ /* 0x080fe20000410000 */
[-C--:B------:R-:W-:Y:S01]  /*10780*/  FMUL.FTZ R160, R160, R84.reuse ;  /* 0x00000054a0a07220 */ /* 0x080fe20000410000 */
[----:B------:R1:W-:Y:S01]  /*10790*/  MUFU.EX2 R37, R4 ;  /* 0x0000000400257308 */ /* 0x0003e20000000800 */
[----:B------:R-:W-:Y:S01]  /*107a0*/  FMUL.FTZ R161, R161, R84 ;  /* 0x00000054a1a17220 */ /* 0x000fe20000410000 */
        /* <DEDUP_REMOVED lines=8> */
[----:B------:R1:W2:Y:S02]  /*10830*/  MUFU.EX2 R252, R4 ;  /* 0x0000000400fc7308 */ /* 0x0002a40000000800 */
[----:B-1----:R-:W-:Y:S01]  /*10840*/  FFMA.FTZ R4, R56, UR18, -R0 ;  /* 0x0000001238047c23 */ /* 0x002fe20008010800 */
[----:B--2---:R-:W-:-:S05]  /*10850*/  F2FP.F16.F32.PACK_AB R9, R252, R251 ;  /* 0x000000fbfc09723e */ /* 0x004fca00000000ff */
[----:B------:R1:W2:Y:S02]  /*10860*/  MUFU.EX2 R72, R4 ;  /* 0x0000000400487308 */ /* 0x0002a40000000800 */
[----:B-1----:R-:W-:Y:S02]  /*10870*/  FSEL R4, R86, RZ, P1 ;  /* 0x000000ff56047208 */ /* 0x002fe40000800000 */
[----:B--2---:R-:W-:-:S03]  /*10880*/  F2FP.F16.F32.PACK_AB R11, R6, R72 ;  /* 0x00000048060b723e */ /* 0x004fc600000000ff */
[----:B------:R-:W-:Y:S01]  /*10890*/  FADD.FTZ R3, R3, -R4 ;  /* 0x8000000403037221 */ /* 0x000fe20000010000 */
[----:B------:R-:W-:Y:S01]  /*108a0*/  FFMA.FTZ R4, R101, UR18, -R2 ;  /* 0x0000001265047c23 */ /* 0x000fe20008010802 */
[----:B------:R-:W-:Y:S02]  /*108b0*/  MOV R101, R39 ;  /* 0x0000002700657202 */ /* 0x000fe40000000f00 */
[----:B------:R-:W-:Y:S01]  /*108c0*/  FMUL.FTZ R3, R3, UR18 ;  /* 0x0000001203037c20 */ /* 0x000fe20008410000 */
[----:B------:R1:W-:Y:S08]  /*108d0*/  MUFU.EX2 R70, R4 ;  /* 0x0000000400467308 */ /* 0x0003f00000000800 */
[----:B------:R2:W3:Y:S01]  /*108e0*/  MUFU.EX2 R85, R3 ;  /* 0x0000000300557308 */ /* 0x0004e20000000800 */
[----:B-1----:R-:W-:-:S07]  /*108f0*/  FFMA.FTZ R4, R60, UR18, -R0 ;  /* 0x000000123c047c23 */ /* 0x002fce0008010800 */
[----:B------:R-:W-:Y:S01]  /*10900*/  MUFU.EX2 R247, R4 ;  /* 0x0000000400f77308 */ /* 0x000fe20000000800 */
[----:B--2---:R-:W-:Y:S01]  /*10910*/  FFMA.FTZ R3, R61, UR18, -R2 ;  /* 0x000000123d037c23 */ /* 0x004fe20008010802 */
[-C--:B---3--:R-:W-:Y:S01]  /*10920*/  FMUL.FTZ R138, R138, R85.reuse ;  /* 0x000000558a8a7220 */ /* 0x088fe20000410000 */
[-C--:B------:R-:W-:Y:S01]  /*10930*/  FMUL.FTZ R139, R139, R85.reuse ;  /* 0x000000558b8b7220 */ /* 0x080fe20000410000 */
[-C--:B------:R-:W-:Y:S01]  /*10940*/  FMUL.FTZ R146, R146, R85.reuse ;  /* 0x0000005592927220 */ /* 0x080fe20000410000 */
[----:B------:R-:W-:-:S03]  /*10950*/  FMUL.FTZ R147, R147, R85 ;  /* 0x0000005593937220 */ /* 0x000fc60000410000 */
[----:B------:R1:W2:Y:S01]  /*10960*/  MUFU.EX2 R32, R3 ;  /* 0x0000000300207308 */ /* 0x0002a20000000800 */
        /* <DEDUP_REMOVED lines=11> */
[-C--:B------:R-:W-:Y:S01]  /*10a20*/  FMUL.FTZ R166, R166, R85.reuse ;  /* 0x00000055a6a67220 */ /* 0x080fe20000410000 */
[-C--:B------:R-:W-:Y:S01]  /*10a30*/  FMUL.FTZ R167, R167, R85.reuse ;  /* 0x00000055a7a77220 */ /* 0x080fe20000410000 */
[-C--:B------:R-:W-:Y:S01]  /*10a40*/  FMUL.FTZ R162, R162, R85.reuse ;  /* 0x00000055a2a27220 */ /* 0x080fe20000410000 */
[----:B------:R-:W-:Y:S01]  /*10a50*/  FMUL.FTZ R163, R163, R85 ;  /* 0x00000055a3a37220 */ /* 0x000fe20000410000 */
[----:B------:R-:W-:Y:S01]  /*10a60*/  HMMA.16816.F32 R48, R8, R16, R140 ;  /* 0x000000100830723c */ /* 0x000fe2000000188c */
[----:B-1----:R-:W-:-:S04]  /*10a70*/  FFMA.FTZ R3, R30, UR18, -R2 ;  /* 0x000000121e037c23 */ /* 0x002fc80008010802 */
[----:B------:R1:W-:Y:S01]  /*10a80*/  MUFU.EX2 R106, R3 ;  /* 0x00000003006a7308 */ /* 0x0003e20000000800 */
[C---:B------:R-:W-:Y:S01]  /*10a90*/  HMMA.16816.F32 R56, R8.reuse, R18, R152 ;  /* 0x000000120838723c */ /* 0x040fe20000001898 */
[----:B------:R-:W4:Y:S01]  /*10aa0*/  LDSM.16.MT88.4 R16, [R135+0xa800] ;  /* 0x00a800008710783b */ /* 0x000f220000004200 */
[----:B------:R-:W-:Y:S02]  /*10ab0*/  MOV R141, R26 ;  /* 0x0000001a008d7202 */ /* 0x000fe40000000f00 */
[----:B------:R-:W-:Y:S02]  /*10ac0*/  MOV R142, R6 ;  /* 0x00000006008e7202 */ /* 0x000fe40000000f00 */
[----:B------:R-:W-:Y:S01]  /*10ad0*/  HMMA.16816.F32 R148, R8, R20, R148 ;  /* 0x000000140894723c */ /* 0x000fe20000001894 */
[----:B------:R-:W-:Y:S02]  /*10ae0*/  MOV R153, R7 ;  /* 0x0000000700997202 */ /* 0x000fe40000000f00 */
[----:B------:R-:W-:-:S02]  /*10af0*/  F2FP.F16.F32.PACK_AB R6, R68, R133 ;  /* 0x000000854406723e */ /* 0x000fc400000000ff */
[----:B------:R-:W-:Y:S01]  /*10b00*/  MOV R143, R40 ;  /* 0x00000028008f7202 */ /* 0x000fe20000000f00 */
[----:B------:R-:W-:Y:S01]  /*10b10*/  HMMA.16816.F32 R156, R8, R22, R156 ;  /* 0x00000016089c723c */ /* 0x000fe2000000189c */
[----:B--2---:R-:W-:Y:S02]  /*10b20*/  MOV R140, R32 ;  /* 0x00000020008c7202 */ /* 0x004fe40000000f00 */
[----:B------:R-:W-:Y:S01]  /*10b30*/  MOV R155, R38 ;  /* 0x00000026009b7202 */ /* 0x000fe20000000f00 */
[----:B-1----:R-:W-:-:S04]  /*10b40*/  FFMA.FTZ R3, R63, UR18, -R2 ;  /* 0x000000123f037c23 */ /* 0x002fc80008010802 */
[----:B------:R1:W2:Y:S01]  /*10b50*/  MUFU.EX2 R33, R3 ;  /* 0x0000000300217308 */ /* 0x0002a20000000800 */
[C---:B---3--:R-:W-:Y:S06]  /*10b60*/  HMMA.16816.F32 R164, R8.reuse, R12, R164 ;  /* 0x0000000c08a4723c */ /* 0x048fec00000018a4 */
[----:B------:R-:W-:Y:S01]  /*10b70*/  HMMA.16816.F32 R160, R8, R14, R160 ;  /* 0x0000000e08a0723c */ /* 0x000fe200000018a0 */
[----:B------:R-:W3:Y:S01]  /*10b80*/  LDSM.16.MT88.4 R8, [R225+0xa800] ;  /* 0x00a80000e108783b */ /* 0x000ee20000004200 */
[--C-:B-1----:R-:W-:Y:S01]  /*10b90*/  FFMA.FTZ R3, R29, UR18, -R2.reuse ;  /* 0x000000121d037c23 */ /* 0x102fe20008010802 */
[----:B------:R-:W-:Y:S01]  /*10ba0*/  FFMA.FTZ R12, R113, UR18, -R2 ;  /* 0x00000012710c7c23 */ /* 0x000fe20008010802 */
[----:B--2---:R-:W-:-:S02]  /*10bb0*/  MOV R113, R33 ;  /* 0x0000002100717202 */ /* 0x004fc40000000f00 */
[----:B------:R1:W-:Y:S08]  /*10bc0*/  MUFU.EX2 R74, R3 ;  /* 0x00000003004a7308 */ /* 0x0003f00000000800 */
[----:B------:R2:W-:Y:S01]  /*10bd0*/  MUFU.EX2 R66, R12 ;  /* 0x0000000c00427308 */ /* 0x0005e20000000800 */
[----:B-1----:R-:W-:Y:S02]  /*10be0*/  FFMA.FTZ R3, R28, UR18, -R2 ;  /* 0x000000121c037c23 */ /* 0x002fe40008010802 */
[----:B------:R-:W1:Y:S05]  /*10bf0*/  LDSM.16.MT88.4 R28, [R226+0xa800] ;  /* 0x00a80000e21c783b */ /* 0x000e6a0000004200 */
[----:B------:R5:W-:Y:S01]  /*10c00*/  MUFU.EX2 R132, R3 ;  /* 0x0000000300847308 */ /* 0x000be20000000800 */
[----:B--2---:R-:W-:Y:S01]  /*10c10*/  LDSM.16.MT88.4 R12, [R135+0xb000] ;  /* 0x00b00000870c783b */ /* 0x004fe20000004200 */
[----:B-----5:R-:W-:-:S06]  /*10c20*/  FFMA.FTZ R3, R34, UR18, -R0 ;  /* 0x0000001222037c23 */ /* 0x020fcc0008010800 */
[----:B------:R2:W-:Y:S02]  /*10c30*/  MUFU.EX2 R250, R3 ;  /* 0x0000000300fa7308 */ /* 0x0005e40000000800 */
[----:B--2---:R-:W-:Y:S01]  /*10c40*/  FFMA.FTZ R3, R108, UR18, -R0 ;  /* 0x000000126c037c23 */ /* 0x004fe20008010800 */
[----:B------:R-:W-:Y:S02]  /*10c50*/  MOV R108, R37 ;  /* 0x00000025006c7202 */ /* 0x000fe40000000f00 */
[----:B------:R-:W-:-:S03]  /*10c60*/  MOV R37, R25 ;  /* 0x0000001900257202 */ /* 0x000fc60000000f00 */
[----:B------:R2:W5:Y:S01]  /*10c70*/  MUFU.EX2 R249, R3 ;  /* 0x0000000300f97308 */ /* 0x0005620000000800 */
[----:B------:R-:W-:Y:S02]  /*10c80*/  F2FP.F16.F32.PACK_AB R4, R108, R141 ;  /* 0x0000008d6c04723e */ /* 0x000fe400000000ff */
[----:B------:R-:W-:Y:S01]  /*10c90*/  MOV R154, R37 ;  /* 0x00000025009a7202 */ /* 0x000fe20000000f00 */
[----:B--2---:R-:W-:Y:S01]  /*10ca0*/  FFMA.FTZ R3, R111, UR18, -R0 ;  /* 0x000000126f037c23 */ /* 0x004fe20008010800 */
[----:B-----5:R-:W-:Y:S02]  /*10cb0*/  F2FP.F16.F32.PACK_AB R5, R249, R250 ;  /* 0x000000faf905723e */ /* 0x020fe400000000ff */
[----:B------:R-:W-:Y:S01]  /*10cc0*/  MOV R111, R142 ;  /* 0x0000008e006f7202 */ /* 0x000fe20000000f00 */
[----:B------:R2:W5:Y:S02]  /*10cd0*/  MUFU.EX2 R246, R3 ;  /* 0x0000000300f67308 */ /* 0x0005640000000800 */
[----:B--2---:R-:W-:Y:S01]  /*10ce0*/  FFMA.FTZ R3, R103, UR18, -R2 ;  /* 0x0000001267037c23 */ /* 0x004fe20008010802 */
[----:B-----5:R-:W-:-:S05]  /*10cf0*/  F2FP.F16.F32.PACK_AB R7, R246, R247 ;  /* 0x000000f7f607723e */ /* 0x020fca00000000ff */
[----:B------:R2:W-:Y:S02]  /*10d00*/  MUFU.EX2 R67, R3 ;  /* 0x0000000300437308 */ /* 0x0005e40000000800 */
[C---:B----4-:R-:W-:Y:S06]  /*10d10*/  HMMA.16816.F32 R20, R4.reuse, R16, R136 ;  /* 0x000000100414723c */ /* 0x050fec0000001888 */
[C---:B------:R-:W-:Y:S06]  /*10d20*/  HMMA.16816.F32 R16, R4.reuse, R18, R144 ;  /* 0x000000120410723c */ /* 0x040fec0000001890 */
[----:B---3--:R-:W-:Y:S01]  /*10d30*/  HMMA.16816.F32 R160, R4, R10, R160 ;  /* 0x0000000a04a0723c */ /* 0x008fe200000018a0 */
[----:B--2---:R-:W-:-:S02]  /*10d40*/  FFMA.FTZ R3, R27, UR18, -R2 ;  /* 0x000000121b037c23 */ /* 0x004fc40008010802 */
[----:B------:R-:W2:Y:S02]  /*10d50*/  LDSM.16.MT88.4 R24, [R224+0xa800] ;  /* 0x00a80000e018783b */ /* 0x000ea40000004200 */
[----:B------:R3:W-:Y:S01]  /*10d60*/  MUFU.EX2 R103, R3 ;  /* 0x0000000300677308 */ /* 0x0007e20000000800 */
[----:B-1----:R-:W-:Y:S01]  /*10d70*/  HMMA.16816.F32 R48, R4, R28, R48 ;  /* 0x0000001c0430723c */ /* 0x002fe20000001830 */
[----:B------:R-:W-:-:S05]  /*10d80*/  F2FP.F16.F32.PACK_AB R10, R113, R106 ;  /* 0x0000006a710a723e */ /* 0x000fca00000000ff */
[----:B------:R-:W-:Y:S01]  /*10d90*/  HMMA.16816.F32 R56, R4, R30, R56 ;  /* 0x0000001e0438723c */ /* 0x000fe20000001838 */
[----:B---3--:R-:W-:-:S05]  /*10da0*/  FFMA.FTZ R3, R62, UR18, -R2 ;  /* 0x000000123e037c23 */ /* 0x008fca0008010802 */
[C---:B------:R-:W-:Y:S01]  /*10db0*/  HMMA.16816.F32 R60, R4.reuse, R8, R164 ;  /* 0x00000008043c723c */ /* 0x040fe200000018a4 */
[----:B------:R1:W-:Y:S06]  /*10dc0*/  MUFU.EX2 R64, R3 ;  /* 0x0000000300407308 */ /* 0x0003ec0000000800 */
[----:B------:R-:W-:Y:S01]  /*10dd0*/  F2FP.F16.F32.PACK_AB R8, R140, R143 ;  /* 0x0000008f8c08723e */ /* 0x000fe200000000ff */
[--C-:B-1----:R-:W-:Y:S01]  /*10de0*/  FFMA.FTZ R3, R65, UR18, -R0.reuse ;  /* 0x0000001241037c23 */ /* 0x102fe20008010800 */
[C---:B--2---:R-:W-:Y:S03]  /*10df0*/  HMMA.16816.F32 R148, R4.reuse, R24, R148 ;  /* 0x000000180494723c */ /* 0x044fe60000001894 */
[----:B------:R1:W-:Y:S03]  /*10e00*/  MUFU.EX2 R219, R3 ;  /* 0x0000000300db7308 */ /* 0x0003e60000000800 */
[----:B------:R-:W-:Y:S07]  /*10e10*/  HMMA.16816.F32 R156, R4, R26, R156 ;  /* 0x0000001a049c723c */ /* 0x000fee000000189c */
[----:B------:R-:W-:Y:S01]  /*10e20*/  F2FP.F16.F32.PACK_AB R4, R70, R74 ;  /* 0x0000004a4604723e */ /* 0x000fe200000000ff */
[----:B-1----:R-:W-:-:S04]  /*10e30*/  FFMA.FTZ R3, R115, UR18, -R0 ;  /* 0x0000001273037c23 */ /* 0x002fc80008010800 */
        /* <DEDUP_REMOVED lines=11> */
[----:B------:R-:W-:Y:S05]  /*10ef0*/  LDSM.16.MT88.4 R20, [R135+0xb800] ;  /* 0x00b800008714783b */ /* 0x000fea0000004200 */
[----:B------:R-:W-:Y:S01]  /*10f00*/  HMMA.16816.F32 R32, R8, R14, R16 ;  /* 0x0000000e0820723c */ /* 0x000fe20000001810 */
[----:B------:R-:W-:Y:S01]  /*10f10*/  LDSM.16.MT88.4 R16, [R226+0xb800] ;  /* 0x00b80000e210783b */ /* 0x000fe20000004200 */
[----:B------:R-:W-:Y:S01]  /*10f20*/  FFMA.FTZ R12, R77, UR18, -R2 ;  /* 0x000000124d0c7c23 */ /* 0x000fe20008010802 */
[----:B------:R-:W-:-:S03]  /*10f30*/  MOV R77, R140 ;  /* 0x0000008c004d7202 */ /* 0x000fc60000000f00 */
[C---:B------:R-:W-:Y:S01]  /*10f40*/  HMMA.16816.F32 R28, R8.reuse, R44, R48 ;  /* 0x0000002c081c723c */ /* 0x040fe20000001830 */
[--C-:B-1----:R-:W-:Y:S01]  /*10f50*/  FFMA.FTZ R3, R42, UR18, -R2.reuse ;  /* 0x000000122a037c23 */ /* 0x102fe20008010802 */
[----:B------:R-:W-:Y:S03]  /*10f60*/  LDSM.16.MT88.4 R48, [R224+0xb800] ;  /* 0x00b80000e030783b */ /* 0x000fe60000004200 */
[----:B------:R1:W-:Y:S01]  /*10f70*/  MUFU.EX2 R223, R3 ;  /* 0x0000000300df7308 */ /* 0x0003e20000000800 */
[----:B------:R-:W2:Y:S01]  /*10f80*/  LDSM.16.MT88.4 R40, [R225+0xb000] ;  /* 0x00b00000e128783b */ /* 0x000ea20000004200 */
[C---:B------:R-:W-:Y:S06]  /*10f90*/  HMMA.16816.F32 R24, R8.reuse, R46, R56 ;  /* 0x0000002e0818723c */ /* 0x040fec0000001838 */
[C---:B------:R-:W-:Y:S06]  /*10fa0*/  HMMA.16816.F32 R44, R8.reuse, R52, R148 ;  /* 0x00000034082c723c */ /* 0x040fec0000001894 */
[----:B------:R-:W-:Y:S01]  /*10fb0*/  HMMA.16816.F32 R52, R8, R54, R156 ;  /* 0x000000360834723c */ /* 0x000fe2000000189c */
[----:B------:R3:W-:Y:S01]  /*10fc0*/  MUFU.EX2 R157, R12 ;  /* 0x0000000c009d7308 */ /* 0x0007e20000000800 */
[----:B-1----:R-:W-:Y:S01]  /*10fd0*/  FFMA.FTZ R3, R99, UR18, -R2 ;  /* 0x0000001263037c23 */ /* 0x002fe20008010802 */
[----:B------:R-:W-:-:S06]  /*10fe0*/  MOV R99, R64 ;  /* 0x0000004000637202 */ /* 0x000fcc0000000f00 */
[----:B------:R1:W-:Y:S01]  /*10ff0*/  MUFU.EX2 R242, R3 ;  /* 0x0000000300f27308 */ /* 0x0003e20000000800 */
[----:B---3--:R-:W-:Y:S01]  /*11000*/  LDSM.16.MT88.4 R12, [R224+0xc000] ;  /* 0x00c00000e00c783b */ /* 0x008fe20000004200 */
[--C-:B-1----:R-:W-:Y:S01]  /*11010*/  FFMA.FTZ R3, R71, UR18, -R0.reuse ;  /* 0x0000001247037c23 */ /* 0x102fe20008010800 */
[C---:B--2---:R-:W-:Y:S05]  /*11020*/  HMMA.16816.F32 R60, R8.reuse, R40, R60 ;  /* 0x00000028083c723c */ /* 0x044fea000000183c */
[----:B------:R1:W-:Y:S01]  /*11030*/  MUFU.EX2 R167, R3 ;  /* 0x0000000300a77308 */ /* 0x0003e20000000800 */
[----:B------:R-:W-:Y:S01]  /*11040*/  HMMA.16816.F32 R160, R8, R42, R160 ;  /* 0x0000002a08a0723c */ /* 0x000fe200000018a0 */
[----:B------:R-:W2:Y:S01]  /*11050*/  LDSM.16.MT88.4 R8, [R225+0xb800] ;  /* 0x00b80000e108783b */ /* 0x000ea20000004200 */
[----:B-1----:R-:W-:Y:S01]  /*11060*/  FFMA.FTZ R3, R120, UR18, -R0 ;  /* 0x0000001278037c23 */ /* 0x002fe20008010800 */
[----:B------:R-:W-:-:S04]  /*11070*/  MOV R120, R153 ;  /* 0x0000009900787202 */ /* 0x000fc80000000f00 */
[----:B------:R1:W3:Y:S02]  /*11080*/  MUFU.EX2 R165, R3 ;  /* 0x0000000300a57308 */ /* 0x0002e40000000800 */
[----:B-1----:R-:W-:Y:S01]  /*11090*/  FFMA.FTZ R3, R73, UR18, -R0 ;  /* 0x0000001249037c23 */ /* 0x002fe20008010800 */
[----:B---3--:R-:W-:Y:S02]  /*110a0*/  F2FP.F16.F32.PACK_AB R5, R165, R167 ;  /* 0x000000a7a505723e */ /* 0x008fe400000000ff */
[----:B------:R-:W-:-:S03]  /*110b0*/  MOV R73, R155 ;  /* 0x0000009b00497202 */ /* 0x000fc60000000f00 */
[----:B------:R1:W-:Y:S02]  /*110c0*/  MUFU.EX2 R164, R3 ;  /* 0x0000000300a47308 */ /* 0x0003e40000000800 */
[----:B-1----:R-:W-:-:S06]  /*110d0*/  FFMA.FTZ R3, R122, UR18, -R0 ;  /* 0x000000127a037c23 */ /* 0x002fcc0008010800 */
[----:B------:R1:W3:Y:S02]  /*110e0*/  MUFU.EX2 R166, R3 ;  /* 0x0000000300a67308 */ /* 0x0002e40000000800 */
[----:B-1----:R-:W-:Y:S01]  /*110f0*/  FFMA.FTZ R3, R75, UR18, -R2 ;  /* 0x000000124b037c23 */ /* 0x002fe20008010802 */
[----:B------:R-:W-:Y:S02]  /*11100*/  MOV R75, R67 ;  /* 0x00000043004b7202 */ /* 0x000fe40000000f00 */
[----:B---3--:R-:W-:-:S03]  /*11110*/  F2FP.F16.F32.PACK_AB R7, R166, R164 ;  /* 0x000000a4a607723e */ /* 0x008fc600000000ff */
[----:B------:R1:W-:Y:S01]  /*11120*/  MUFU.EX2 R159, R3 ;  /* 0x00000003009f7308 */ /* 0x0003e20000000800 */
[----:B------:R-:W-:-:S07]  /*11130*/  F2FP.F16.F32.PACK_AB R6, R75, R132 ;  /* 0x000000844b06723e */ /* 0x000fce00000000ff */
[C---:B------:R-:W-:Y:S01]  /*11140*/  HMMA.16816.F32 R40, R4.reuse, R22, R32 ;  /* 0x000000160428723c */ /* 0x040fe20000001820 */
[----:B------:R-:W3:Y:S05]  /*11150*/  LDSM.16.MT88.4 R32, [R135+0xc000] ;  /* 0x00c000008720783b */ /* 0x000eea0000004200 */
[----:B--2---:R-:W-:Y:S01]  /*11160*/  HMMA.16816.F32 R60, R4, R8, R60 ;  /* 0x00000008043c723c */ /* 0x004fe2000000183c */
[----:B-1----:R-:W-:Y:S01]  /*11170*/  FFMA.FTZ R3, R93, UR18, -R2 ;  /* 0x000000125d037c23 */ /* 0x002fe20008010802 */
[----:B------:R-:W-:-:S04]  /*11180*/  MOV R93, R66 ;  /* 0x00000042005d7202 */ /* 0x000fc80000000f00 */
[C---:B------:R-:W-:Y:S01]  /*11190*/  HMMA.16816.F32 R64, R4.reuse, R20, R36 ;  /* 0x000000140440723c */ /* 0x040fe20000001824 */
[----:B------:R1:W2:Y:S05]  /*111a0*/  MUFU.EX2 R158, R3 ;  /* 0x00000003009e7308 */ /* 0x0002aa0000000800 */
[C---:B------:R-:W-:Y:S06]  /*111b0*/  HMMA.16816.F32 R36, R4.reuse, R16, R28 ;  /* 0x000000100424723c */ /* 0x040fec000000181c */
[----:B------:R-:W-:Y:S01]  /*111c0*/  HMMA.16816.F32 R28, R4, R18, R24 ;  /* 0x00000012041c723c */ /* 0x000fe20000001818 */
[----:B------:R-:W4:Y:S01]  /*111d0*/  LDSM.16.MT88.4 R16, [R226+0xc000] ;  /* 0x00c00000e210783b */ /* 0x000f220000004200 */
[----:B-1----:R-:W-:-:S04]  /*111e0*/  FFMA.FTZ R3, R95, UR18, -R2 ;  /* 0x000000125f037c23 */ /* 0x002fc80008010802 */
[----:B------:R-:W-:Y:S01]  /*111f0*/  HMMA.16816.F32 R24, R4, R48, R44 ;  /* 0x000000300418723c */ /* 0x000fe2000000182c */
[----:B------:R-:W-:Y:S01]  /*11200*/  MOV R95, R103 ;  /* 0x00000067005f7202 */ /* 0x000fe20000000f00 */
[----:B------:R1:W-:Y:S01]  /*11210*/  MUFU.EX2 R156, R3 ;  /* 0x00000003009c7308 */ /* 0x0003e20000000800 */
[----:B------:R-:W-:-:S03]  /*11220*/  MOV R103, R154 ;  /* 0x0000009a00677202 */ /* 0x000fc60000000f00 */
[----:B------:R-:W-:Y:S01]  /*11230*/  HMMA.16816.F32 R20, R4, R50, R52 ;  /* 0x000000320414723c */ /* 0x000fe20000001834 */
[----:B------:R-:W5:Y:S01]  /*11240*/  LDSM.16.MT88.4 R48, [R225+0xc000] ;  /* 0x00c00000e130783b */ /* 0x000f620000004200 */
[----:B------:R-:W-:-:S03]  /*11250*/  F2FP.F16.F32.PACK_AB R8, R93, R95 ;  /* 0x0000005f5d08723e */ /* 0x000fc600000000ff */
[----:B------:R-:W5:Y:S01]  /*11260*/  LDSM.16.MT88.4 R52, [R135+0xc800] ;  /* 0x00c800008734783b */ /* 0x000f620000004200 */
[----:B------:R-:W-:Y:S07]  /*11270*/  HMMA.16816.F32 R160, R4, R10, R160 ;  /* 0x0000000a04a0723c */ /* 0x000fee00000018a0 */
[----:B------:R-:W-:Y:S01]  /*11280*/  F2FP.F16.F32.PACK_AB R10, R248, R99 ;  /* 0x00000063f80a723e */ /* 0x000fe200000000ff */
[----:B-1----:R-:W-:Y:S01]  /*11290*/  FFMA.FTZ R3, R79, UR18, -R0 ;  /* 0x000000124f037c23 */ /* 0x002fe20008010800 */
[----:B------:R-:W-:-:S02]  /*112a0*/  MOV R79, R143 ;  /* 0x0000008f004f7202 */ /* 0x000fc40000000f00 */
[----:B------:R-:W-:Y:S01]  /*112b0*/  F2FP.F16.F32.PACK_AB R4, R242, R223 ;  /* 0x000000dff204723e */ /* 0x000fe200000000ff */
[----:B------:R1:W-:Y:S01]  /*112c0*/  MUFU.EX2 R152, R3 ;  /* 0x0000000300987308 */ /* 0x0003e20000000800 */
[----:B--2---:R-:W-:Y:S01]  /*112d0*/  F2FP.F16.F32.PACK_AB R6, R158, R159 ;  /* 0x0000009f9e06723e */ /* 0x004fe200000000ff */
[----:B-1----:R-:W-:-:S06]  /*112e0*/  FFMA.FTZ R3, R125, UR18, -R0 ;  /* 0x000000127d037c23 */ /* 0x002fcc0008010800 */
[----:B------:R1:W2:Y:S02]  /*112f0*/  MUFU.EX2 R150, R3 ;  /* 0x0000000300967308 */ /* 0x0002a40000000800 */
[----:B-1----:R-:W-:Y:S01]  /*11300*/  FFMA.FTZ R3, R81, UR18, -R0 ;  /* 0x0000001251037c23 */ /* 0x002fe20008010800 */
[----:B--2---:R-:W-:Y:S02]  /*11310*/  F2FP.F16.F32.PACK_AB R9, R150, R152 ;  /* 0x000000989609723e */ /* 0x004fe400000000ff */
[----:B------:R-:W-:-:S03]  /*11320*/  MOV R81, R133 ;  /* 0x0000008500517202 */ /* 0x000fc60000000f00 */
[----:B------:R1:W-:Y:S02]  /*11330*/  MUFU.EX2 R151, R3 ;  /* 0x0000000300977308 */ /* 0x0003e40000000800 */
[----:B-1----:R-:W-:-:S06]  /*11340*/  FFMA.FTZ R3, R126, UR18, -R0 ;  /* 0x000000127e037c23 */ /* 0x002fcc0008010800 */
[----:B------:R1:W2:Y:S02]  /*11350*/  MUFU.EX2 R149, R3 ;  /* 0x0000000300957308 */ /* 0x0002a40000000800 */
[----:B-1----:R-:W-:Y:S01]  /*11360*/  FFMA.FTZ R3, R80, UR18, -R2 ;  /* 0x0000001250037c23 */ /* 0x002fe20008010802 */
[----:B--2---:R-:W-:Y:S02]  /*11370*/  F2FP.F16.F32.PACK_AB R11, R149, R151 ;  /* 0x00000097950b723e */ /* 0x004fe400000000ff */
[----:B------:R-:W-:-:S03]  /*11380*/  MOV R80, R132 ;  /* 0x0000008400507202 */ /* 0x000fc60000000f00 */
[----:B------:R1:W-:Y:S02]  /*11390*/  MUFU.EX2 R155, R3 ;  /* 0x00000003009b7308 */ /* 0x0003e40000000800 */
[C---:B---3--:R-:W-:Y:S06]  /*113a0*/  HMMA.16816.F32 R56, R8.reuse, R34, R40 ;  /* 0x000000220838723c */ /* 0x048fec0000001828 */
[C---:B----4-:R-:W-:Y:S01]  /*113b0*/  HMMA.16816.F32 R44, R8.reuse, R16, R36 ;  /* 0x00000010082c723c */ /* 0x050fe20000001824 */
[----:B------:R-:W2:Y:S05]  /*113c0*/  LDSM.16.MT88.4 R36, [R226+0xc800] ;  /* 0x00c80000e224783b */ /* 0x000eaa0000004200 */
[----:B------:R-:W-:Y:S01]  /*113d0*/  HMMA.16816.F32 R40, R8, R18, R28 ;  /* 0x000000120828723c */ /* 0x000fe2000000181c */
[----:B-1----:R-:W-:-:S04]  /*113e0*/  FFMA.FTZ R3, R127, UR18, -R2 ;  /* 0x000000127f037c23 */ /* 0x002fc80008010802 */
[----:B------:R1:W-:Y:S01]  /*113f0*/  MUFU.EX2 R153, R3 ;  /* 0x0000000300997308 */ /* 0x0003e20000000800 */
[C---:B------:R-:W-:Y:S01]  /*11400*/  HMMA.16816.F32 R28, R8.reuse, R14, R20 ;  /* 0x0000000e081c723c */ /* 0x040fe20000001814 */
[----:B------:R-:W3:Y:S05]  /*11410*/  LDSM.16.MT88.4 R20, [R224+0xc800] ;  /* 0x00c80000e014783b */ /* 0x000eea0000004200 */
[C---:B------:R-:W-:Y:S06]  /*11420*/  HMMA.16816.F32 R64, R8.reuse, R32, R64 ;  /* 0x000000200840723c */ /* 0x040fec0000001840 */
[----:B------:R-:W-:Y:S01]  /*11430*/  HMMA.16816.F32 R32, R8, R12, R24 ;  /* 0x0000000c0820723c */ /* 0x000fe20000001818 */
[----:B-1----:R-:W-:Y:S01]  /*11440*/  FFMA.FTZ R3, R82, UR18, -R2 ;  /* 0x0000001252037c23 */ /* 0x002fe20008010802 */
[----:B------:R-:W-:-:S04]  /*11450*/  MOV R82, R70 ;  /* 0x0000004600527202 */ /* 0x000fc80000000f00 */
[C---:B-----5:R-:W-:Y:S01]  /*11460*/  HMMA.16816.F32 R24, R8.reuse, R48, R60 ;  /* 0x000000300818723c */ /* 0x060fe2000000183c */
[----:B------:R-:W-:Y:S01]  /*11470*/  FFMA.FTZ R12, R131, UR18, -R2 ;  /* 0x00000012830c7c23 */ /* 0x000fe20008010802 */
[----:B------:R1:W-:Y:S04]  /*11480*/  MUFU.EX2 R154, R3 ;  /* 0x00000003009a7308 */ /* 0x0003e80000000800 */
[----:B------:R-:W-:Y:S01]  /*11490*/  HMMA.16816.F32 R16, R8, R50, R160 ;  /* 0x000000320810723c */ /* 0x000fe200000018a0 */
[----:B------:R-:W4:Y:S03]  /*114a0*/  LDSM.16.MT88.4 R8, [R225+0xc800] ;  /* 0x00c80000e108783b */ /* 0x000f260000004200 */
[----:B------:R5:W-:Y:S01]  /*114b0*/  MUFU.EX2 R146, R12 ;  /* 0x0000000c00927308 */ /* 0x000be20000000800 */
[----:B------:R-:W4:Y:S02]  /*114c0*/  LDSM.16.MT88.4 R48, [R135+0xd000] ;  /* 0x00d000008730783b */ /* 0x000f240000004200 */
[----:B------:R-:W-:-:S02]  /*114d0*/  MOV R160, R82 ;  /* 0x0000005200a07202 */ /* 0x000fc40000000f00 */
[----:B------:R-:W-:Y:S02]  /*114e0*/  MOV R82, R108 ;  /* 0x0000006c00527202 */ /* 0x000fe40000000f00 */
[----:B------:R-:W-:Y:S01]  /*114f0*/  MOV R161, R80 ;  /* 0x0000005000a17202 */ /* 0x000fe20000000f00 */
[--C-:B-1----:R-:W-:Y:S01]  /*11500*/  FFMA.FTZ R3, R83, UR18, -R0.reuse ;  /* 0x0000001253037c23 */ /* 0x102fe20008010800 */
[----:B------:R-:W-:Y:S02]  /*11510*/  MOV R83, R68 ;  /* 0x0000004400537202 */ /* 0x000fe40000000f00 */
[----:B------:R-:W-:Y:S01]  /*11520*/  MOV R80, R74 ;  /* 0x0000004a00507202 */ /* 0x000fe20000000f00 */
[----:B------:R1:W-:Y:S01]  /*11530*/  MUFU.EX2 R144, R3 ;  /* 0x0000000300907308 */ /* 0x0003e20000000800 */
[----:B------:R-:W-:Y:S01]  /*11540*/  MOV R163, R95 ;  /* 0x0000005f00a37202 */ /* 0x000fe20000000f00 */
[----:B-----5:R-:W-:Y:S01]  /*11550*/  LDSM.16.MT88.4 R12, [R225+0xd000] ;  /* 0x00d00000e10c783b */ /* 0x020fe20000004200 */
[----:B-1----:R-:W-:-:S05]  /*11560*/  FFMA.FTZ R3, R130, UR18, -R0 ;  /* 0x0000001282037c23 */ /* 0x002fca0008010800 */
[----:B------:R1:W5:Y:S02]  /*11570*/  MUFU.EX2 R139, R3 ;  /* 0x00000003008b7308 */ /* 0x0003640000000800 */
[----:B-1----:R-:W-:Y:S01]  /*11580*/  FFMA.FTZ R3, R88, UR18, -R0 ;  /* 0x0000001258037c23 */ /* 0x002fe20008010800 */
[----:B-----5:R-:W-:Y:S02]  /*11590*/  F2FP.F16.F32.PACK_AB R5, R139, R144 ;  /* 0x000000908b05723e */ /* 0x020fe400000000ff */
[----:B------:R-:W-:-:S03]  /*115a0*/  MOV R88, R99 ;  /* 0x0000006300587202 */ /* 0x000fc60000000f00 */
[----:B------:R1:W-:Y:S01]  /*115b0*/  MUFU.EX2 R138, R3 ;  /* 0x00000003008a7308 */ /* 0x0003e20000000800 */
[----:B------:R-:W-:Y:S01]  /*115c0*/  MOV R99, R72 ;  /* 0x0000004800637202 */ /* 0x000fe20000000f00 */
[----:B-1----:R-:W-:Y:S01]  /*115d0*/  FFMA.FTZ R3, R169, UR18, -R0 ;  /* 0x00000012a9037c23 */ /* 0x002fe20008010800 */
[----:B------:R-:W-:-:S05]  /*115e0*/  MOV R169, R120 ;  /* 0x0000007800a97202 */ /* 0x000fca0000000f00 */
        /* <DEDUP_REMOVED lines=8> */
[----:B-1----:R-:W-:-:S04]  /*11670*/  FFMA.FTZ R3, R89, UR18, -R2 ;  /* 0x0000001259037c23 */ /* 0x002fc80008010802 */
[----:B------:R1:W2:Y:S01]  /*11680*/  MUFU.EX2 R148, R3 ;  /* 0x0000000300947308 */ /* 0x0002a20000000800 */
[C---:B------:R-:W-:Y:S01]  /*11690*/  HMMA.16816.F32 R52, R4.reuse, R38, R40 ;  /* 0x000000260434723c */ /* 0x040fe20000001828 */
[----:B------:R-:W2:Y:S05]  /*116a0*/  LDSM.16.MT88.4 R40, [R226+0xd000] ;  /* 0x00d00000e228783b */ /* 0x000eaa0000004200 */
[C---:B---3--:R-:W-:Y:S01]  /*116b0*/  HMMA.16816.F32 R44, R4.reuse, R22, R28 ;  /* 0x00000016042c723c */ /* 0x048fe2000000181c */
[----:B------:R-:W3:Y:S05]  /*116c0*/  LDSM.16.MT88.4 R28, [R224+0xd000] ;  /* 0x00d00000e01c783b */ /* 0x000eea0000004200 */
[----:B------:R-:W-:Y:S01]  /*116d0*/  HMMA.16816.F32 R60, R4, R20, R32 ;  /* 0x00000014043c723c */ /* 0x000fe20000001820 */
[----:B-1----:R-:W-:-:S05]  /*116e0*/  FFMA.FTZ R3, R76, UR18, -R2 ;  /* 0x000000124c037c23 */ /* 0x002fca0008010802 */
[C---:B----4-:R-:W-:Y:S01]  /*116f0*/  HMMA.16816.F32 R32, R4.reuse, R8, R24 ;  /* 0x000000080420723c */ /* 0x050fe20000001818 */
[----:B------:R1:W-:Y:S05]  /*11700*/  MUFU.EX2 R145, R3 ;  /* 0x0000000300917308 */ /* 0x0003ea0000000800 */
[----:B------:R-:W-:Y:S01]  /*11710*/  HMMA.16816.F32 R24, R4, R10, R16 ;  /* 0x0000000a0418723c */ /* 0x000fe20000001810 */
[----:B------:R-:W-:Y:S01]  /*11720*/  F2FP.F16.F32.PACK_AB R8, R156, R157 ;  /* 0x0000009d9c08723e */ /* 0x000fe200000000ff */
[----:B------:R-:W4:Y:S05]  /*11730*/  LDSM.16.MT88.4 R16, [R135+0xd800] ;  /* 0x00d800008710783b */ /* 0x000f2a0000004200 */
[----:B------:R-:W-:-:S02]  /*11740*/  F2FP.F16.F32.PACK_AB R10, R153, R155 ;  /* 0x0000009b990a723e */ /* 0x000fc400000000ff */
[----:B-----5:R-:W-:Y:S02]  /*11750*/  F2FP.F16.F32.PACK_AB R4, R147, R154 ;  /* 0x0000009a9304723e */ /* 0x020fe400000000ff */
[----:B--2---:R-:W-:Y:S01]  /*11760*/  F2FP.F16.F32.PACK_AB R6, R146, R148 ;  /* 0x000000949206723e */ /* 0x004fe200000000ff */
        /* <DEDUP_REMOVED lines=19> */
[C---:B---3--:R-:W-:Y:S06]  /*118a0*/  HMMA.16816.F32 R56, R8.reuse, R28, R60 ;  /* 0x0000001c0838723c */ /* 0x048fec000000183c */
[C---:B------:R-:W-:Y:S06]  /*118b0*/  HMMA.16816.F32 R64, R8.reuse, R30, R44 ;  /* 0x0000001e0840723c */ /* 0x040fec000000182c */
[----:B------:R-:W-:Y:S01]  /*118c0*/  HMMA.16816.F32 R68, R8, R48, R68 ;  /* 0x000000300844723c */ /* 0x000fe20000001844 */
[----:B------:R-:W-:Y:S01]  /*118d0*/  LDSM.16.MT88.4 R48, [R224+0xd800] ;  /* 0x00d80000e030783b */ /* 0x000fe20000004200 */
[----:B--2---:R-:W-:-:S04]  /*118e0*/  FFMA.FTZ R3, R114, UR18, -R2 ;  /* 0x0000001272037c23 */ /* 0x004fc80008010802 */
[C---:B------:R-:W-:Y:S01]  /*118f0*/  HMMA.16816.F32 R60, R8.reuse, R12, R32 ;  /* 0x0000000c083c723c */ /* 0x040fe20000001820 */
[----:B------:R2:W-:Y:S05]  /*11900*/  MUFU.EX2 R141, R3 ;  /* 0x00000003008d7308 */ /* 0x0005ea0000000800 */
[----:B------:R-:W-:Y:S01]  /*11910*/  HMMA.16816.F32 R44, R8, R14, R24 ;  /* 0x0000000e082c723c */ /* 0x000fe20000001818 */
[----:B------:R-:W3:Y:S01]  /*11920*/  LDSM.16.MT88.4 R8, [R225+0xd800] ;  /* 0x00d80000e108783b */ /* 0x000ee20000004200 */
[----:B------:R-:W-:Y:S01]  /*11930*/  FFMA.FTZ R12, R170, UR18, -R2 ;  /* 0x00000012aa0c7c23 */ /* 0x000fe20008010802 */
[----:B------:R-:W-:Y:S01]  /*11940*/  MOV R170, R77 ;  /* 0x0000004d00aa7202 */ /* 0x000fe20000000f00 */
[----:B--2---:R-:W-:-:S04]  /*11950*/  FFMA.FTZ R3, R92, UR18, -R0 ;  /* 0x000000125c037c23 */ /* 0x004fc80008010800 */
[----:B------:R2:W-:Y:S02]  /*11960*/  MUFU.EX2 R124, R3 ;  /* 0x00000003007c7308 */ /* 0x0005e40000000800 */
[----:B--2---:R-:W-:Y:S01]  /*11970*/  FFMA.FTZ R3, R175, UR18, -R0 ;  /* 0x00000012af037c23 */ /* 0x004fe20008010800 */
[----:B------:R-:W-:-:S05]  /*11980*/  MOV R175, R106 ;  /* 0x0000006a00af7202 */ /* 0x000fca0000000f00 */
[----:B------:R2:W5:Y:S02]  /*11990*/  MUFU.EX2 R122, R3 ;  /* 0x00000003007a7308 */ /* 0x0005640000000800 */
[----:B--2---:R-:W-:Y:S01]  /*119a0*/  FFMA.FTZ R3, R94, UR18, -R0 ;  /* 0x000000125e037c23 */ /* 0x004fe20008010800 */
[----:B-----5:R-:W-:-:S05]  /*119b0*/  F2FP.F16.F32.PACK_AB R5, R122, R124 ;  /* 0x0000007c7a05723e */ /* 0x020fca00000000ff */
[----:B------:R2:W-:Y:S02]  /*119c0*/  MUFU.EX2 R126, R3 ;  /* 0x00000003007e7308 */ /* 0x0005e40000000800 */
[----:B--2---:R-:W-:-:S06]  /*119d0*/  FFMA.FTZ R3, R129, UR18, -R0 ;  /* 0x0000001281037c23 */ /* 0x004fcc0008010800 */
[----:B------:R2:W-:Y:S08]  /*119e0*/  MUFU.EX2 R129, R12 ;  /* 0x0000000c00817308 */ /* 0x0005f00000000800 */
[----:B------:R5:W4:Y:S01]  /*119f0*/  MUFU.EX2 R125, R3 ;  /* 0x00000003007d7308 */ /* 0x000b220000000800 */
[----:B--2---:R-:W2:Y:S01]  /*11a00*/  LDSM.16.MT88.4 R12, [R226+0xe000] ;  /* 0x00e00000e20c783b */ /* 0x004ea20000004200 */
[----:B-----5:R-:W-:Y:S01]  /*11a10*/  FFMA.FTZ R3, R96, UR18, -R2 ;  /* 0x0000001260037c23 */ /* 0x020fe20008010802 */
[----:B----4-:R-:W-:-:S05]  /*11a20*/  F2FP.F16.F32.PACK_AB R7, R125, R126 ;  /* 0x0000007e7d07723e */ /* 0x010fca00000000ff */
[----:B------:R4:W-:Y:S02]  /*11a30*/  MUFU.EX2 R131, R3 ;  /* 0x0000000300837308 */ /* 0x0009e40000000800 */
[C---:B------:R-:W-:Y:S06]  /*11a40*/  HMMA.16816.F32 R68, R4.reuse, R16, R68 ;  /* 0x000000100444723c */ /* 0x040fec0000001844 */
[C---:B------:R-:W-:Y:S01]  /*11a50*/  HMMA.16816.F32 R28, R4.reuse, R18, R20 ;  /* 0x00000012041c723c */ /* 0x040fe20000001814 */
[----:B------:R-:W5:Y:S05]  /*11a60*/  LDSM.16.MT88.4 R16, [R135+0xe000] ;  /* 0x00e000008710783b */ /* 0x000f6a0000004200 */
[C---:B-1----:R-:W-:Y:S01]  /*11a70*/  HMMA.16816.F32 R24, R4.reuse, R40, R36 ;  /* 0x000000280418723c */ /* 0x042fe20000001824 */
[--C-:B----4-:R-:W-:Y:S01]  /*11a80*/  FFMA.FTZ R3, R110, UR18, -R2.reuse ;  /* 0x000000126e037c23 */ /* 0x110fe20008010802 */
[----:B------:R-:W1:Y:S03]  /*11a90*/  LDSM.16.MT88.4 R36, [R224+0xe000] ;  /* 0x00e00000e024783b */ /* 0x000e660000004200 */
[----:B------:R4:W2:Y:S01]  /*11aa0*/  MUFU.EX2 R130, R3 ;  /* 0x0000000300827308 */ /* 0x0008a20000000800 */
[C---:B------:R-:W-:Y:S06]  /*11ab0*/  HMMA.16816.F32 R20, R4.reuse, R42, R52 ;  /* 0x0000002a0414723c */ /* 0x040fec0000001834 */
[C---:B---3--:R-:W-:Y:S01]  /*11ac0*/  HMMA.16816.F32 R52, R4.reuse, R10, R44 ;  /* 0x0000000a0434723c */ /* 0x048fe2000000182c */
[----:B------:R-:W3:Y:S05]  /*11ad0*/  LDSM.16.MT88.4 R44, [R225+0xe000] ;  /* 0x00e00000e12c783b */ /* 0x000eea0000004200 */
[----:B------:R-:W-:Y:S01]  /*11ae0*/  HMMA.16816.F32 R32, R4, R48, R56 ;  /* 0x000000300420723c */ /* 0x000fe20000001838 */
[----:B------:R-:W-:Y:S01]  /*11af0*/  F2FP.F16.F32.PACK_AB R10, R141, R140 ;  /* 0x0000008c8d0a723e */ /* 0x000fe200000000ff */
[----:B----4-:R-:W-:-:S04]  /*11b00*/  FFMA.FTZ R3, R107, UR18, -R2 ;  /* 0x000000126b037c23 */ /* 0x010fc80008010802 */
[C---:B------:R-:W-:Y:S01]  /*11b10*/  HMMA.16816.F32 R48, R4.reuse, R50, R64 ;  /* 0x000000320430723c */ /* 0x040fe20000001840 */
[----:B------:R4:W5:Y:S05]  /*11b20*/  MUFU.EX2 R127, R3 ;  /* 0x00000003007f7308 */ /* 0x00096a0000000800 */
[----:B------:R-:W-:Y:S01]  /*11b30*/  HMMA.16816.F32 R64, R4, R8, R60 ;  /* 0x000000080440723c */ /* 0x000fe2000000183c */
[----:B------:R-:W3:Y:S06]  /*11b40*/  LDSM.16.MT88.4 R60, [R135+0xe800] ;  /* 0x00e80000873c783b */ /* 0x000eec0000004200 */
[----:B------:R-:W-:-:S02]  /*11b50*/  F2FP.F16.F32.PACK_AB R8, R142, R145 ;  /* 0x000000918e08723e */ /* 0x000fc400000000ff */
[----:B--2---:R-:W-:Y:S01]  /*11b60*/  F2FP.F16.F32.PACK_AB R4, R130, R131 ;  /* 0x000000838204723e */ /* 0x004fe200000000ff */
[----:B----4-:R-:W-:Y:S01]  /*11b70*/  FFMA.FTZ R3, R98, UR18, -R0 ;  /* 0x0000001262037c23 */ /* 0x010fe20008010800 */
[----:B-----5:R-:W-:-:S03]  /*11b80*/  F2FP.F16.F32.PACK_AB R6, R127, R129 ;  /* 0x000000817f06723e */ /* 0x020fc600000000ff */
[----:B------:R2:W-:Y:S02]  /*11b90*/  MUFU.EX2 R117, R3 ;  /* 0x0000000300757308 */ /* 0x0005e40000000800 */
[----:B--2---:R-:W-:Y:S01]  /*11ba0*/  FFMA.FTZ R3, R121, UR18, -R0 ;  /* 0x0000001279037c23 */ /* 0x004fe20008010800 */
[----:B------:R-:W-:Y:S02]  /*11bb0*/  MOV R121, R79 ;  /* 0x0000004f00797202 */ /* 0x000fe40000000f00 */
[----:B------:R-:W-:-:S03]  /*11bc0*/  MOV R79, R75 ;  /* 0x0000004b004f7202 */ /* 0x000fc60000000f00 */
[----:B------:R2:W4:Y:S01]  /*11bd0*/  MUFU.EX2 R115, R3 ;  /* 0x0000000300737308 */ /* 0x0005220000000800 */
[----:B------:R-:W-:Y:S01]  /*11be0*/  MOV R162, R79 ;  /* 0x0000004f00a27202 */ /* 0x000fe20000000f00 */
[----:B--2---:R-:W-:Y:S01]  /*11bf0*/  FFMA.FTZ R3, R173, UR18, -R0 ;  /* 0x00000012ad037c23 */ /* 0x004fe20008010800 */
[----:B------:R-:W-:Y:S02]  /*11c00*/  MOV R173, R83 ;  /* 0x0000005300ad7202 */ /* 0x000fe40000000f00 */
[----:B------:R-:W-:-:S03]  /*11c10*/  MOV R83, R113 ;  /* 0x0000007100537202 */ /* 0x000fc60000000f00 */
[----:B------:R2:W-:Y:S01]  /*11c20*/  MUFU.EX2 R114, R3 ;  /* 0x0000000300727308 */ /* 0x0005e20000000800 */
[----:B----4-:R-:W-:Y:S02]  /*11c30*/  F2FP.F16.F32.PACK_AB R9, R115, R117 ;  /* 0x000000757309723e */ /* 0x010fe400000000ff */
[----:B------:R-:W-:Y:S01]  /*11c40*/  MOV R176, R83 ;  /* 0x0000005300b07202 */ /* 0x000fe20000000f00 */
[----:B--2---:R-:W-:Y:S01]  /*11c50*/  FFMA.FTZ R3, R179, UR18, -R0 ;  /* 0x00000012b3037c23 */ /* 0x004fe20008010800 */
[----:B------:R-:W-:Y:S02]  /*11c60*/  MOV R179, R81 ;  /* 0x0000005100b37202 */ /* 0x000fe40000000f00 */
[----:B------:R-:W-:Y:S01]  /*11c70*/  MOV R81, R73 ;  /* 0x0000004900517202 */ /* 0x000fe20000000f00 */
[----:B------:R2:W4:Y:S02]  /*11c80*/  MUFU.EX2 R113, R3 ;  /* 0x0000000300717308 */ /* 0x0005240000000800 */
[----:B--2---:R-:W-:Y:S01]  /*11c90*/  FFMA.FTZ R3, R123, UR18, -R2 ;  /* 0x000000127b037c23 */ /* 0x004fe20008010802 */
[----:B----4-:R-:W-:-:S02]  /*11ca0*/  F2FP.F16.F32.PACK_AB R11, R113, R114 ;  /* 0x00000072710b723e */ /* 0x010fc400000000ff */
[----:B------:R-:W-:-:S03]  /*11cb0*/  MOV R123, R82 ;  /* 0x00000052007b7202 */ /* 0x000fc60000000f00 */
[----:B------:R2:W-:Y:S02]  /*11cc0*/  MUFU.EX2 R120, R3 ;  /* 0x0000000300787308 */ /* 0x0005e40000000800 */
[C---:B------:R-:W-:Y:S01]  /*11cd0*/  HMMA.16816.F32 R56, R8.reuse, R12, R24 ;  /* 0x0000000c0838723c */ /* 0x040fe20000001818 */
[----:B------:R-:W4:Y:S05]  /*11ce0*/  LDSM.16.MT88.4 R24, [R226+0xe800] ;  /* 0x00e80000e218783b */ /* 0x000f2a0000004200 */
[----:B------:R-:W-:Y:S01]  /*11cf0*/  HMMA.16816.F32 R40, R8, R14, R20 ;  /* 0x0000000e0828723c */ /* 0x000fe20000001814 */
[----:B------:R-:W5:Y:S01]  /*11d00*/  LDSM.16.MT88.4 R20, [R224+0xe800] ;  /* 0x00e80000e014783b */ /* 0x000f620000004200 */
[----:B------:R-:W-:Y:S01]  /*11d10*/  FFMA.FTZ R12, R184, UR18, -R2 ;  /* 0x00000012b80c7c23 */ /* 0x000fe20008010802 */
[----:B------:R-:W-:-:S03]  /*11d20*/  MOV R184, R104 ;  /* 0x0000006800b87202 */ /* 0x000fc60000000f00 */
[----:B------:R-:W-:Y:S01]  /*11d30*/  HMMA.16816.F32 R72, R8, R16, R68 ;  /* 0x000000100848723c */ /* 0x000fe20000001844 */
[----:B--2---:R-:W-:-:S04]  /*11d40*/  FFMA.FTZ R3, R112, UR18, -R2 ;  /* 0x0000001270037c23 */ /* 0x004fc80008010802 */
[----:B------:R2:W-:Y:S01]  /*11d50*/  MUFU.EX2 R112, R3 ;  /* 0x0000000300707308 */ /* 0x0005e20000000800 */
[C---:B------:R-:W-:Y:S06]  /*11d60*/  HMMA.16816.F32 R68, R8.reuse, R18, R28 ;  /* 0x000000120844723c */ /* 0x040fec000000181c */
[C---:B-1----:R-:W-:Y:S06]  /*11d70*/  HMMA.16816.F32 R28, R8.reuse, R36, R32 ;  /* 0x00000024081c723c */ /* 0x042fec0000001820 */
[----:B------:R-:W-:Y:S01]  /*11d80*/  HMMA.16816.F32 R36, R8, R38, R48 ;  /* 0x000000260824723c */ /* 0x000fe20000001830 */
[----:B------:R-:W-:Y:S01]  /*11d90*/  LDSM.16.MT88.4 R48, [R135+0xf000] ;  /* 0x00f000008730783b */ /* 0x000fe20000004200 */
[----:B--2---:R-:W-:-:S04]  /*11da0*/  FFMA.FTZ R3, R118, UR18, -R2 ;  /* 0x0000001276037c23 */ /* 0x004fc80008010802 */
[C---:B---3--:R-:W-:Y:S01]  /*11db0*/  HMMA.16816.F32 R32, R8.reuse, R44, R64 ;  /* 0x0000002c0820723c */ /* 0x048fe20000001840 */
[----:B------:R1:W-:Y:S05]  /*11dc0*/  MUFU.EX2 R118, R3 ;  /* 0x0000000300767308 */ /* 0x0003ea0000000800 */
[----:B------:R-:W-:Y:S01]  /*11dd0*/  HMMA.16816.F32 R16, R8, R46, R52 ;  /* 0x0000002e0810723c */ /* 0x000fe20000001834 */
[----:B------:R-:W2:Y:S04]  /*11de0*/  LDSM.16.MT88.4 R8, [R225+0xe800] ;  /* 0x00e80000e108783b */ /* 0x000ea80000004200 */
[----:B------:R-:W3:Y:S01]  /*11df0*/  LDSM.16.MT88.4 R44, [R224+0xf000] ;  /* 0x00f00000e02c783b */ /* 0x000ee20000004200 */
[----:B-1----:R-:W-:Y:S01]  /*11e00*/  FFMA.FTZ R3, R171, UR18, -R0 ;  /* 0x00000012ab037c23 */ /* 0x002fe20008010800 */
[----:B------:R-:W-:-:S02]  /*11e10*/  MOV R171, R97 ;  /* 0x0000006100ab7202 */ /* 0x000fc40000000f00 */
[----:B------:R-:W-:Y:S01]  /*11e20*/  MOV R97, R105 ;  /* 0x0000006900617202 */ /* 0x000fe20000000f00 */
[----:B------:R1:W-:Y:S08]  /*11e30*/  MUFU.EX2 R110, R3 ;  /* 0x00000003006e7308 */ /* 0x0003f00000000800 */
[----:B------:R4:W-:Y:S01]  /*11e40*/  MUFU.EX2 R105, R12 ;  /* 0x0000000c00697308 */ /* 0x0009e20000000800 */
[----:B-1----:R-:W-:Y:S01]  /*11e50*/  FFMA.FTZ R3, R181, UR18, -R0 ;  /* 0x00000012b5037c23 */ /* 0x002fe20008010800 */
[----:B------:R-:W-:-:S06]  /*11e60*/  MOV R181, R111 ;  /* 0x0000006f00b57202 */ /* 0x000fcc0000000f00 */
[----:B------:R1:W5:Y:S01]  /*11e70*/  MUFU.EX2 R108, R3 ;  /* 0x00000003006c7308 */ /* 0x0003620000000800 */
[----:B----4-:R-:W-:Y:S01]  /*11e80*/  LDSM.16.MT88.4 R12, [R225+0xf000] ;  /* 0x00f00000e10c783b */ /* 0x010fe20000004200 */
[----:B-1----:R-:W-:Y:S01]  /*11e90*/  FFMA.FTZ R3, R128, UR18, -R0 ;  /* 0x0000001280037c23 */ /* 0x002fe20008010800 */
[----:B-----5:R-:W-:Y:S02]  /*11ea0*/  F2FP.F16.F32.PACK_AB R5, R108, R110 ;  /* 0x0000006e6c05723e */ /* 0x020fe400000000ff */
[----:B------:R-:W-:-:S03]  /*11eb0*/  MOV R128, R169 ;  /* 0x000000a900807202 */ /* 0x000fc60000000f00 */
[----:B------:R1:W-:Y:S01]  /*11ec0*/  MUFU.EX2 R107, R3 ;  /* 0x00000003006b7308 */ /* 0x0003e20000000800 */
[----:B------:R-:W-:Y:S01]  /*11ed0*/  MOV R169, R88 ;  /* 0x0000005800a97202 */ /* 0x000fe20000000f00 */
[----:B-1----:R-:W-:Y:S01]  /*11ee0*/  FFMA.FTZ R3, R183, UR18, -R0 ;  /* 0x00000012b7037c23 */ /* 0x002fe20008010800 */
[----:B------:R-:W-:Y:S02]  /*11ef0*/  MOV R183, R99 ;  /* 0x0000006300b77202 */ /* 0x000fe40000000f00 */
[----:B------:R-:W-:-:S03]  /*11f00*/  MOV R99, R103 ;  /* 0x0000006700637202 */ /* 0x000fc60000000f00 */
[----:B------:R1:W4:Y:S02]  /*11f10*/  MUFU.EX2 R103, R3 ;  /* 0x0000000300677308 */ /* 0x0003240000000800 */
[----:B-1----:R-:W-:Y:S01]  /*11f20*/  FFMA.FTZ R3, R182, UR18, -R2 ;  /* 0x00000012b6037c23 */ /* 0x002fe20008010802 */
[----:B----4-:R-:W-:Y:S02]  /*11f30*/  F2FP.F16.F32.PACK_AB R7, R103, R107 ;  /* 0x0000006b6707723e */ /* 0x010fe400000000ff */
[----:B------:R-:W-:-:S03]  /*11f40*/  MOV R182, R81 ;  /* 0x0000005100b67202 */ /* 0x000fc60000000f00 */
[----:B------:R1:W-:Y:S02]  /*11f50*/  MUFU.EX2 R111, R3 ;  /* 0x00000003006f7308 */ /* 0x0003e40000000800 */
[C---:B------:R-:W-:Y:S06]  /*11f60*/  HMMA.16816.F32 R52, R4.reuse, R60, R72 ;  /* 0x0000003c0434723c */ /* 0x040fec0000001848 */
[C---:B------:R-:W-:Y:S06]  /*11f70*/  HMMA.16816.F32 R64, R4.reuse, R62, R68 ;  /* 0x0000003e0440723c */ /* 0x040fec0000001844 */
[C---:B------:R-:W-:Y:S01]  /*11f80*/  HMMA.16816.F32 R72, R4.reuse, R24, R56 ;  /* 0x000000180448723c */ /* 0x040fe20000001838 */
[--C-:B-1----:R-:W-:Y:S01]  /*11f90*/  FFMA.FTZ R3, R100, UR18, -R2.reuse ;  /* 0x0000001264037c23 */ /* 0x102fe20008010802 */
[----:B------:R-:W1:Y:S03]  /*11fa0*/  LDSM.16.MT88.4 R56, [R226+0xf000] ;  /* 0x00f00000e238783b */ /* 0x000e660000004200 */
[----:B------:R4:W5:Y:S01]  /*11fb0*/  MUFU.EX2 R106, R3 ;  /* 0x00000003006a7308 */ /* 0x0009620000000800 */
[C---:B------:R-:W-:Y:S06]  /*11fc0*/  HMMA.16816.F32 R76, R4.reuse, R22, R36 ;  /* 0x00000016044c723c */ /* 0x040fec0000001824 */
[C---:B------:R-:W-:Y:S01]  /*11fd0*/  HMMA.16816.F32 R80, R4.reuse, R26, R40 ;  /* 0x0000001a0450723c */ /* 0x040fe20000001828 */
[----:B------:R-:W-:Y:S05]  /*11fe0*/  LDSM.16.MT88.4 R24, [R226+0xf800] ;  /* 0x00f80000e218783b */ /* 0x000fea0000004200 */
[----:B------:R-:W-:Y:S01]  /*11ff0*/  HMMA.16816.F32 R68, R4, R20, R28 ;  /* 0x000000140444723c */ /* 0x000fe2000000181c */
[----:B------:R-:W1:Y:S01]  /*12000*/  LDSM.16.MT88.4 R28, [R135+0xf800] ;  /* 0x00f80000871c783b */ /* 0x000e620000004200 */
[----:B----4-:R-:W-:-:S04]  /*12010*/  FFMA.FTZ R3, R102, UR18, -R2 ;  /* 0x0000001266037c23 */ /* 0x010fc80008010802 */
[C---:B--2---:R-:W-:Y:S01]  /*12020*/  HMMA.16816.F32 R60, R4.reuse, R8, R32 ;  /* 0x00000008043c723c */ /* 0x044fe20000001820 */
[----:B------:R2:W-:Y:S05]  /*12030*/  MUFU.EX2 R104, R3 ;  /* 0x0000000300687308 */ /* 0x0005ea0000000800 */
[----:B------:R-:W-:Y:S01]  /*12040*/  HMMA.16816.F32 R40, R4, R10, R16 ;  /* 0x0000000a0428723c */ /* 0x000fe20000001810 */
[----:B-----5:R-:W-:-:S06]  /*12050*/  F2FP.F16.F32.PACK_AB R8, R105, R106 ;  /* 0x0000006a6908723e */ /* 0x020fcc00000000ff */
[----:B------:R-:W-:Y:S02]  /*12060*/  F2FP.F16.F32.PACK_AB R4, R112, R120 ;  /* 0x000000787004723e */ /* 0x000fe400000000ff */
[----:B------:R-:W-:Y:S01]  /*12070*/  F2FP.F16.F32.PACK_AB R6, R111, R118 ;  /* 0x000000766f06723e */ /* 0x000fe200000000ff */
[----:B--2---:R-:W-:Y:S01]  /*12080*/  FFMA.FTZ R3, R119, UR18, -R0 ;  /* 0x0000001277037c23 */ /* 0x004fe20008010800 */
[----:B------:R-:W-:-:S03]  /*12090*/  MOV R119, R99 ;  /* 0x0000006300777202 */ /* 0x000fc60000000f00 */
[----:B------:R2:W-:Y:S02]  /*120a0*/  MUFU.EX2 R100, R3 ;  /* 0x0000000300647308 */ /* 0x0005e40000000800 */
[----:B--2---:R-:W-:Y:S01]  /*120b0*/  FFMA.FTZ R3, R186, UR18, -R0 ;  /* 0x00000012ba037c23 */ /* 0x004fe20008010800 */
[----:B------:R-:W-:-:S05]  /*120c0*/  MOV R186, R101 ;  /* 0x0000006500ba7202 */ /* 0x000fca0000000f00 */
[----:B------:R2:W4:Y:S02]  /*120d0*/  MUFU.EX2 R101, R3 ;  /* 0x0000000300657308 */ /* 0x0005240000000800 */
[----:B--2---:R-:W-:Y:S01]  /*120e0*/  FFMA.FTZ R3, R116, UR18, -R0 ;  /* 0x0000001274037c23 */ /* 0x004fe20008010800 */
[----:B------:R-:W-:Y:S02]  /*120f0*/  MOV R116, R97 ;  /* 0x0000006100747202 */ /* 0x000fe40000000f00 */
[----:B----4-:R-:W-:-:S03]  /*12100*/  F2FP.F16.F32.PACK_AB R5, R101, R100 ;  /* 0x000000646505723e */ /* 0x010fc600000000ff */
[----:B------:R2:W-:Y:S02]  /*12110*/  MUFU.EX2 R97, R3 ;  /* 0x0000000300617308 */ /* 0x0005e40000000800 */
[----:B--2---:R-:W-:-:S06]  /*12120*/  FFMA.FTZ R3, R187, UR18, -R0 ;  /* 0x00000012bb037c23 */ /* 0x004fcc0008010800 */
[----:B------:R2:W4:Y:S02]  /*12130*/  MUFU.EX2 R96, R3 ;  /* 0x0000000300607308 */ /* 0x0005240000000800 */
[----:B--2---:R-:W-:Y:S01]  /*12140*/  FFMA.FTZ R3, R188, UR18, -R2 ;  /* 0x00000012bc037c23 */ /* 0x004fe20008010802 */
[----:B----4-:R-:W-:-:S05]  /*12150*/  F2FP.F16.F32.PACK_AB R7, R96, R97 ;  /* 0x000000616007723e */ /* 0x010fca00000000ff */
[----:B------:R2:W4:Y:S02]  /*12160*/  MUFU.EX2 R102, R3 ;  /* 0x0000000300667308 */ /* 0x0005240000000800 */
[C---:B------:R-:W-:Y:S01]  /*12170*/  HMMA.16816.F32 R36, R4.reuse, R48, R52 ;  /* 0x000000300424723c */ /* 0x040fe20000001834 */
[----:B------:R-:W5:Y:S05]  /*12180*/  LDSM.16.MT88.4 R52, [R224+0xf800] ;  /* 0x00f80000e034783b */ /* 0x000f6a0000004200 */
[C---:B------:R-:W-:Y:S06]  /*12190*/  HMMA.16816.F32 R32, R4.reuse, R50, R64 ;  /* 0x000000320420723c */ /* 0x040fec0000001840 */
[----:B---3--:R-:W-:Y:S01]  /*121a0*/  HMMA.16816.F32 R64, R4, R46, R76 ;  /* 0x0000002e0440723c */ /* 0x008fe2000000184c */
[----:B--2---:R-:W-:Y:S01]  /*121b0*/  FFMA.FTZ R3, R109, UR18, -R2 ;  /* 0x000000126d037c23 */ /* 0x004fe20008010802 */
[----:B------:R-:W2:Y:S01]  /*121c0*/  LDSM.16.MT88.4 R76, [R225+0xf800] ;  /* 0x00f80000e14c783b */ /* 0x000ea20000004200 */
[----:B----4-:R-:W-:-:S02]  /*121d0*/  F2FP.F16.F32.PACK_AB R10, R102, R104 ;  /* 0x00000068660a723e */ /* 0x010fc400000000ff */
[----:B------:R3:W-:Y:S01]  /*121e0*/  MUFU.EX2 R99, R3 ;  /* 0x0000000300637308 */ /* 0x0007e20000000800 */
[C---:B-1----:R-:W-:Y:S06]  /*121f0*/  HMMA.16816.F32 R20, R4.reuse, R56, R72 ;  /* 0x000000380414723c */ /* 0x042fec0000001848 */
[C---:B------:R-:W-:Y:S06]  /*12200*/  HMMA.16816.F32 R16, R4.reuse, R58, R80 ;  /* 0x0000003a0410723c */ /* 0x040fec0000001850 */
[----:B------:R-:W-:Y:S01]  /*12210*/  HMMA.16816.F32 R48, R4, R44, R68 ;  /* 0x0000002c0430723c */ /* 0x000fe20000001844 */
[----:B------:R-:W1:Y:S01]  /*12220*/  LDSM.16.MT88.4 R44, [R135+0x10000] ;  /* 0x01000000872c783b */ /* 0x000e620000004200 */
[----:B---3--:R-:W-:-:S04]  /*12230*/  FFMA.FTZ R3, R190, UR18, -R2 ;  /* 0x00000012be037c23 */ /* 0x008fc80008010802 */
[C---:B------:R-:W-:Y:S01]  /*12240*/  HMMA.16816.F32 R68, R4.reuse, R12, R60 ;  /* 0x0000000c0444723c */ /* 0x040fe2000000183c */
[----:B------:R3:W4:Y:S05]  /*12250*/  MUFU.EX2 R98, R3 ;  /* 0x0000000300627308 */ /* 0x00072a0000000800 */
[----:B------:R-:W-:Y:S01]  /*12260*/  HMMA.16816.F32 R56, R4, R14, R40 ;  /* 0x0000000e0438723c */ /* 0x000fe20000001828 */
[----:B------:R-:W-:-:S06]  /*12270*/  FFMA.FTZ R12, R191, UR18, -R2 ;  /* 0x00000012bf0c7c23 */ /* 0x000fcc0008010802 */
[----:B------:R-:W-:Y:S01]  /*12280*/  FFMA.FTZ R5, R186, R84, R116 ;  /* 0x00000054ba057223 */ /* 0x000fe20000010074 */
[----:B------:R-:W-:-:S03]  /*12290*/  FFMA.FTZ R4, R189, UR18, -R2 ;  /* 0x00000012bd047c23 */ /* 0x000fc60008010802 */
[----:B------:R-:W-:Y:S01]  /*122a0*/  FADD.FTZ R5, R184, R5 ;  /* 0x00000005b8057221 */ /* 0x000fe20000010000 */
[----:B------:R5:W-:Y:S01]  /*122b0*/  MUFU.EX2 R81, R4 ;  /* 0x0000000400517308 */ /* 0x000be20000000800 */
[----:B---3--:R-:W-:-:S07]  /*122c0*/  FFMA.FTZ R3, R172, UR18, -R0 ;  /* 0x00000012ac037c23 */ /* 0x008fce0008010800 */
[----:B------:R3:W-:Y:S01]  /*122d0*/  MUFU.EX2 R95, R3 ;  /* 0x00000003005f7308 */ /* 0x0007e20000000800 */
[----:B-----5:R-:W-:-:S04]  /*122e0*/  FADD.FTZ R4, R182, R5 ;  /* 0x00000005b6047221 */ /* 0x020fc80000010000 */
[----:B------:R-:W-:Y:S01]  /*122f0*/  FADD.FTZ R13, R128, R4 ;  /* 0x00000004800d7221 */ /* 0x000fe20000010000 */
[----:B----4-:R-:W-:Y:S01]  /*12300*/  F2FP.F16.F32.PACK_AB R4, R98, R99 ;  /* 0x000000636204723e */ /* 0x010fe200000000ff */
[----:B---3--:R-:W-:-:S04]  /*12310*/  FFMA.FTZ R3, R192, UR18, -R0 ;  /* 0x00000012c0037c23 */ /* 0x008fc80008010800 */
        /* <DEDUP_REMOVED lines=9> */
[C---:B------:R-:W-:Y:S06]  /*123b0*/  HMMA.16816.F32 R72, R8.reuse, R28, R36 ;  /* 0x0000001c0848723c */ /* 0x040fec0000001824 */
[C---:B------:R-:W-:Y:S06]  /*123c0*/  HMMA.16816.F32 R60, R8.reuse, R30, R32 ;  /* 0x0000001e083c723c */ /* 0x040fec0000001820 */
[C---:B------:R-:W-:Y:S01]  /*123d0*/  HMMA.16816.F32 R40, R8.reuse, R24, R20 ;  /* 0x000000180828723c */ /* 0x040fe20000001814 */
[----:B---3--:R-:W-:Y:S01]  /*123e0*/  FFMA.FTZ R3, R195, UR18, -R2 ;  /* 0x00000012c3037c23 */ /* 0x008fe20008010802 */
[----:B------:R-:W-:Y:S03]  /*123f0*/  LDSM.16.MT88.4 R20, [R224+0x10000] ;  /* 0x01000000e014783b */ /* 0x000fe60000004200 */
[----:B------:R3:W4:Y:S01]  /*12400*/  MUFU.EX2 R90, R3 ;  /* 0x00000003005a7308 */ /* 0x0007220000000800 */
[C---:B------:R-:W-:Y:S06]  /*12410*/  HMMA.16816.F32 R28, R8.reuse, R52, R48 ;  /* 0x00000034081c723c */ /* 0x040fec0000001830 */
[C---:B------:R-:W-:Y:S01]  /*12420*/  HMMA.16816.F32 R24, R8.reuse, R26, R16 ;  /* 0x0000001a0818723c */ /* 0x040fe20000001810 */
[----:B------:R-:W5:Y:S05]  /*12430*/  LDSM.16.MT88.4 R16, [R226+0x10000] ;  /* 0x01000000e210783b */ /* 0x000f6a0000004200 */
[----:B------:R-:W-:Y:S01]  /*12440*/  HMMA.16816.F32 R32, R8, R54, R64 ;  /* 0x000000360820723c */ /* 0x000fe20000001840 */
[----:B---3--:R-:W-:Y:S01]  /*12450*/  FFMA.FTZ R3, R180, UR18, -R0 ;  /* 0x00000012b4037c23 */ /* 0x008fe20008010800 */
[----:B----4-:R-:W-:-:S04]  /*12460*/  F2FP.F16.F32.PACK_AB R6, R90, R92 ;  /* 0x0000005c5a06723e */ /* 0x010fc800000000ff */
[C---:B--2---:R-:W-:Y:S01]  /*12470*/  HMMA.16816.F32 R48, R8.reuse, R76, R68 ;  /* 0x0000004c0830723c */ /* 0x044fe20000001844 */
[----:B------:R-:W-:Y:S05]  /*12480*/  MUFU.EX2 R77, R12 ;  /* 0x0000000c004d7308 */ /* 0x000fea0000000800 */
[----:B------:R-:W-:Y:S03]  /*12490*/  HMMA.16816.F32 R36, R8, R78, R56 ;  /* 0x0000004e0824723c */ /* 0x000fe60000001838 */
[----:B------:R2:W-:Y:S04]  /*124a0*/  MUFU.EX2 R89, R3 ;  /* 0x0000000300597308 */ /* 0x0005e80000000800 */
[----:B------:R-:W-:Y:S01]  /*124b0*/  FFMA.FTZ R8, R203, UR18, -R2 ;  /* 0x00000012cb087c23 */ /* 0x000fe20008010802 */
[----:B------:R-:W-:-:S03]  /*124c0*/  FFMA.FTZ R10, R194, UR18, -R0 ;  /* 0x00000012c20a7c23 */ /* 0x000fc60008010800 */
[----:B------:R-:W-:Y:S08]  /*124d0*/  MUFU.EX2 R76, R8 ;  /* 0x00000008004c7308 */ /* 0x000ff00000000800 */
[----:B------:R3:W-:Y:S01]  /*124e0*/  MUFU.EX2 R71, R10 ;  /* 0x0000000a00477308 */ /* 0x0007e20000000800 */
[----:B--2---:R-:W-:-:S07]  /*124f0*/  FFMA.FTZ R3, R197, UR18, -R0 ;  /* 0x00000012c5037c23 */ /* 0x004fce0008010800 */
[----:B------:R2:W4:Y:S01]  /*12500*/  MUFU.EX2 R88, R3 ;  /* 0x0000000300587308 */ /* 0x0005220000000800 */
[----:B---3--:R-:W-:-:S07]  /*12510*/  FFMA.FTZ R10, R209, UR18, -R2 ;  /* 0x00000012d10a7c23 */ /* 0x008fce0008010802 */
[----:B------:R3:W-:Y:S01]  /*12520*/  MUFU.EX2 R66, R10 ;  /* 0x0000000a00427308 */ /* 0x0007e20000000800 */
[----:B--2---:R-:W-:Y:S01]  /*12530*/  FFMA.FTZ R3, R185, UR18, -R0 ;  /* 0x00000012b9037c23 */ /* 0x004fe20008010800 */
[----:B----4-:R-:W-:-:S06]  /*12540*/  F2FP.F16.F32.PACK_AB R5, R88, R89 ;  /* 0x000000595805723e */ /* 0x010fcc00000000ff */
[----:B------:R2:W-:Y:S01]  /*12550*/  MUFU.EX2 R83, R3 ;  /* 0x0000000300537308 */ /* 0x0005e20000000800 */
[----:B---3--:R-:W-:Y:S01]  /*12560*/  FFMA.FTZ R10, R206, UR18, -R2 ;  /* 0x00000012ce0a7c23 */ /* 0x008fe20008010802 */
[----:B--2---:R-:W-:-:S06]  /*12570*/  FFMA.FTZ R3, R199, UR18, -R0 ;  /* 0x00000012c7037c23 */ /* 0x004fcc0008010800 */
[----:B------:R2:W3:Y:S02]  /*12580*/  MUFU.EX2 R82, R3 ;  /* 0x0000000300527308 */ /* 0x0004e40000000800 */
[----:B--2---:R-:W-:Y:S01]  /*12590*/  FFMA.FTZ R3, R119, R85, R251 ;  /* 0x0000005577037223 */ /* 0x004fe200000100fb */
[----:B---3--:R-:W-:-:S03]  /*125a0*/  F2FP.F16.F32.PACK_AB R7, R82, R83 ;  /* 0x000000535207723e */ /* 0x008fc600000000ff */
[----:B------:R-:W-:-:S04]  /*125b0*/  FADD.FTZ R3, R252, R3 ;  /* 0x00000003fc037221 */ /* 0x000fc80000010000 */
[----:B------:R-:W-:Y:S01]  /*125c0*/  FADD.FTZ R14, R183, R3 ;  /* 0x00000003b70e7221 */ /* 0x000fe20000010000 */
[----:B------:R-:W-:Y:S01]  /*125d0*/  FFMA.FTZ R3, R201, UR18, -R2 ;  /* 0x00000012c9037c23 */ /* 0x000fe20008010802 */
[C---:B-1----:R-:W-:Y:S02]  /*125e0*/  HMMA.16816.F32 R72, R4.reuse, R44, R72 ;  /* 0x0000002c0448723c */ /* 0x042fe40000001848 */
        /* <DEDUP_REMOVED lines=121> */
[C---:B------:R-:W-:Y:S02]  /*12d80*/  HMMA.16816.F32 R44, R4.reuse, R18, R44 ;  /* 0x00000012042c723c */ /* 0x040fe4000000182c */
[----:B------:R-:W-:Y:S02]  /*12d90*/  FADD.FTZ R8, R145, R8 ;  /* 0x0000000891087221 */ /* 0x000fe40000010000 */
[----:B------:R-:W2:Y:S02]  /*12da0*/  LDSM.16.MT88.4 R144, [R135+0x11800] ;  /* 0x011800008790783b */ /* 0x000ea40000004200 */
        /* <DEDUP_REMOVED lines=93> */
.L_x_3516:
[----:B------:R-:W-:Y:S05]  /*13380*/  @!P4 BRA `(.L_x_3522) ;  /* 0x0000006000a0c947 */ /* 0x000fea0003800000 */
[----:B------:R-:W-:Y:S01]  /*13390*/  ULEA UR4, -UR6, URZ, 0x8 ;  /* 0x0000003f06047291 */ /* 0x000fe2000f8e413f */
[----:B------:R-:W-:Y:S01]  /*133a0*/  IMAD.MOV.U32 R133, RZ, RZ, R3 ;  /* 0x000000ffff857224 */ /* 0x000fe200078e0003 */
[----:B------:R-:W-:Y:S01]  /*133b0*/  ULDC UR8, c[0x0][0x24c] ;  /* 0x0000930000087ab9 */ /* 0x000fe20000000800 */
[----:B------:R-:W-:Y:S01]  /*133c0*/  ULDC.64 UR6, c[0x0][0x250] ;  /* 0x0000940000067ab9 */ /* 0x000fe20000000a00 */
[----:B------:R-:W-:Y:S01]  /*133d0*/  USHF.R.S32.HI UR9, URZ, 0x1f, UR4 ;  /* 0x0000001f3f097899 */ /* 0x000fe20008011404 */
[----:B------:R-:W-:Y:S01]  /*133e0*/  IMAD.MOV.U32 R132, RZ, RZ, R36 ;  /* 0x000000ffff847224 */ /* 0x000fe200078e0024 */
[----:B-1----:R-:W-:Y:S01]  /*133f0*/  MOV R2, UR4 ;  /* 0x0000000400027c02 */ /* 0x002fe20008000f00 */
[----:B------:R-:W-:Y:S01]  /*13400*/  ULDC UR11, c[0x0][0x248] ;  /* 0x00009200000b7ab9 */ /* 0x000fe20000000800 */
[----:B------:R-:W-:Y:S02]  /*13410*/  USHF.L.U64.HI UR7, UR6, 0x5, UR7 ;  /* 0x0000000506077899 */ /* 0x000fe40008010207 */
[----:B--2---:R-:W-:Y:S01]  /*13420*/  MOV R0, UR9 ;  /* 0x0000000900007c02 */ /* 0x004fe20008000f00 */
[----:B------:R1:W-:Y:S01]  /*13430*/  STL [R1+0x1c], R2 ;  /* 0x00001c0201007387 */ /* 0x0003e20000100800 */
[----:B------:R-:W-:-:S02]  /*13440*/  USHF.L.U32 UR14, UR6, 0x5, URZ ;  /* 0x00000005060e7899 */ /* 0x000fc4000800063f */
[----:B------:R-:W-:Y:S01]  /*13450*/  USHF.L.U64.HI UR8, UR11, 0x5, UR8 ;  /* 0x000000050b087899 */ /* 0x000fe20008010208 */
[----:B------:R1:W-:Y:S01]  /*13460*/  STL [R1+0x18], R0 ;  /* 0x0000180001007387 */ /* 0x0003e20000100800 */
[----:B------:R-:W-:Y:S01]  /*13470*/  USHF.L.U32 UR6, UR11, 0x5, URZ ;  /* 0x000000050b067899 */ /* 0x000fe2000800063f */
[----:B------:R-:W-:Y:S01]  /*13480*/  ULDC UR12, c[0x0][0x39c] ;  /* 0x0000e700000c7ab9 */ /* 0x000fe20000000800 */
[----:B------:R-:W-:-:S10]  /*13490*/  ULDC UR4, c[0x0][0x2ec] ;  /* 0x0000bb0000047ab9 */ /* 0x000fd40000000800 */
.L_x_3526:
[----:B-1-3--:R1:W5:Y:S01]  /*134a0*/  LDL R2, [R1+0x1c] ;  /* 0x00001c0001027983 */ /* 0x00a3620000100800 */
[----:B------:R-:W-:Y:S04]  /*134b0*/  DEPBAR.LE SB0, 0x0 ;  /* 0x000080000000791a */ /* 0x000fe80000000000 */
[----:B------:R1:W5:Y:S01]  /*134c0*/  LDL R0, [R1+0x18] ;  /* 0x0000180001007983 */ /* 0x0003620000100800 */
[----:B------:R-:W-:Y:S01]  /*134d0*/  UIADD3 UR22, UR22, -0x1, URZ ;  /* 0xffffffff16167890 */ /* 0x000fe2000fffe03f */
[----:B------:R-:W-:Y:S06]  /*134e0*/  BAR.SYNC.DEFER_BLOCKING 0x0 ;  /* 0x0000000000007b1d */ /* 0x000fec0000010000 */
[----:B------:R-:W-:Y:S05]  /*134f0*/  @!P0 BRA `(.L_x_3523) ;  /* 0x0000000000fc8947 */ /* 0x000fea0003800000 */
[----:B------:R-:W2:Y:S01]  /*13500*/  LDC R8, c[0x0][0x380] ;  /* 0x0000e000ff087b82 */ /* 0x000ea20000000800 */
[----:B------:R-:W-:Y:S04]  /*13510*/  USHF.L.U32 UR9, UR22, 0x8, URZ ;  /* 0x0000000816097899 */ /* 0x000fe8000800063f */
[----:B------:R-:W-:Y:S02]  /*13520*/  UIADD3 UR10, UR9, 0x100, URZ ;  /* 0x00000100090a7890 */ /* 0x000fe4000fffe03f */
[----:B------:R-:W-:Y:S04]  /*13530*/  MOV R5, UR9 ;  /* 0x0000000900057c02 */ /* 0x000fe80008000f00 */
[----:B------:R-:W-:Y:S01]  /*13540*/  IMAD.U32 R4, RZ, RZ, UR10 ;  /* 0x0000000aff047e24 */ /* 0x000fe2000f8e00ff */
[----:B------:R-:W-:Y:S04]  /*13550*/  IABS R5, R5 ;  /* 0x0000000500057213 */ /* 0x000fe80000000000 */
        /* <DEDUP_REMOVED lines=57> */
.L_x_3523:
[----:B------:R-:W2:Y:S01]  /*138f0*/  LDL.LU R11, [R1] ;  /* 0x00000000010b7983 */ /* 0x000ea20000300800 */
[----:B------:R-:W-:Y:S01]  /*13900*/  LEA R172, R231, R230, 0x1 ;  /* 0x000000e6e7ac7211 */ /* 0x000fe200078e08ff */
[----:B------:R-:W-:Y:S02]  /*13910*/  UISETP.GT.AND UP0, UPT, UR22, UR5, UPT ;  /* 0x000000051600728c */ /* 0x000fe4000bf04270 */
        /* <DEDUP_REMOVED lines=168> */
[C---:B------:R-:W-:Y:S01]  /*143a0*/  IADD3 R168, R229.reuse, 0x3000, RZ ;  /* 0x00003000e5a87810 */ /* 0x040fe20007ffe0ff */
[C---:B---3--:R-:W-:Y:S05]  /*143b0*/  HMMA.16816.F32 R124, R172.reuse, R176, R124 ;  /* 0x000000b0ac7c723c */ /* 0x048fea000000187c */
[----:B------:R-:W3:Y:S01]  /*143c0*/  LDSM.16.M88.4 R168, [R168] ;  /* 0x00000000a8a8783b */ /* 0x000ee20000000200 */
[----:B------:R-:W-:Y:S06]  /*143d0*/  HMMA.16816.F32 R128, R172, R178, R128 ;  /* 0x000000b2ac80723c */ /* 0x000fec0000001880 */
[C---:B------:R-:W-:Y:S01]  /*143e0*/  HMMA.16816.F32 R4, R192.reuse, R196, R4 ;  /* 0x000000c4c004723c */ /* 0x040fe20000001804 */
[----:B------:R-:W-:Y:S04]  /*143f0*/  LDSM.16.M88.4 R176, [R241] ;  /* 0x00000000f1b0783b */ /* 0x000fe80000000200 */
[----:B------:R-:W-:Y:S01]  /*14400*/  IADD3 R172, R229, 0x3800, RZ ;  /* 0x00003800e5ac7810 */ /* 0x000fe20007ffe0ff */
[C---:B------:R-:W-:Y:S03]  /*14410*/  HMMA.16816.F32 R8, R192.reuse, R198, R8 ;  /* 0x000000c6c008723c */ /* 0x040fe60000001808 */
[----:B------:R-:W-:Y:S03]  /*14420*/  LDSM.16.M88.4 R196, [R239] ;  /* 0x00000000efc4783b */ /* 0x000fe60000000200 */
[C---:B------:R-:W-:Y:S05]  /*14430*/  HMMA.16816.F32 R12, R192.reuse, R200, R12 ;  /* 0x000000c8c00c723c */ /* 0x040fea000000180c */
[----:B------:R-:W3:Y:S01]  /*14440*/  LDSM.16.M88.4 R172, [R172] ;  /* 0x00000000acac783b */ /* 0x000ee20000000200 */
        /* <DEDUP_REMOVED lines=407> */
.L_x_3525:
        /* <DEDUP_REMOVED lines=56> */
.L_x_3524:
[----:B---3--:R-:W-:Y:S01]  /*16140*/  FMNMX.FTZ R0, R181, R132, !PT ;  /* 0x00000084b5007209 */ /* 0x008fe20007810000 */
[----:B------:R-:W-:Y:S01]  /*16150*/  LDSM.16.MT88.4 R16, [R135+0xa000] ;  /* 0x00a000008710783b */ /* 0x000fe20000004200 */
[----:B------:R-:W-:Y:S02]  /*16160*/  UISETP.GT.AND UP0, UPT, UR22, UR5, UPT ;  /* 0x000000051600728c */ /* 0x000fe4000bf04270 */
        /* <DEDUP_REMOVED lines=160> */
[--C-:B------:R-:W-:Y:S01]  /*16b70*/  FFMA.FTZ R32, R174, UR4, -R39.reuse ;  /* 0x00000004ae207c23 */ /* 0x100fe20008010827 */
[--C-:B------:R-:W-:Y:S01]  /*16b80*/  FFMA.FTZ R37, R37, UR4, -R68.reuse ;  /* 0x0000000425257c23 */ /* 0x100fe20008010844 */
[----:B------:R-:W-:Y:S03]  /*16b90*/  PLOP3.LUT P1, PT, PT, PT, UP0, 0x80, 0x0 ;  /* 0x000000000000781c */ /* 0x000fe60003f2f008 */
        /* <DEDUP_REMOVED lines=37> */
[----:B---3--:R-:W-:Y:S09]  /*16df0*/  FMUL.FTZ R9, R2, R145 ;  /* 0x0000009102097220 */ /* 0x008ff20000410000 */
[----:B------:R3:W-:Y:S01]  /*16e00*/  MUFU.EX2 R220, R48 ;  /* 0x0000003000dc7308 */ /* 0x0007e20000000800 */
[--C-:B-1----:R-:W-:Y:S09]  /*16e10*/  FFMA.FTZ R32, R187, UR4, -R68.reuse ;  /* 0x00000004bb207c23 */ /* 0x102ff20008010844 */
[----:B------:R1:W-:Y:S01]  /*16e20*/  MUFU.EX2 R221, R32 ;  /* 0x0000002000dd7308 */ /* 0x0003e20000000800 */
[--C-:B--2---:R-:W-:Y:S09]  /*16e30*/  FFMA.FTZ R4, R179, UR4, -R68.reuse ;  /* 0x00000004b3047c23 */ /* 0x104ff20008010844 */
[----:B------:R2:W4:Y:S01]  /*16e40*/  MUFU.EX2 R218, R4 ;  /* 0x0000000400da7308 */ /* 0x0005220000000800 */
[----:B---3--:R-:W-:Y:S09]  /*16e50*/  F2FP.F16.F32.PACK_AB R48, R246, R223 ;  /* 0x000000dff630723e */ /* 0x008ff200000000ff */
[----:B------:R3:W-:Y:S01]  /*16e60*/  MUFU.EX2 R179, R10 ;  /* 0x0000000a00b37308 */ /* 0x0007e20000000800 */
[----:B-1----:R-:W-:Y:S01]  /*16e70*/  FMUL.FTZ R32, R2, R160 ;  /* 0x000000a002207220 */ /* 0x002fe20000410000 */
[--C-:B--2---:R-:W-:Y:S01]  /*16e80*/  FFMA.FTZ R4, R176, UR4, -R68.reuse ;  /* 0x00000004b0047c23 */ /* 0x104fe20008010844 */
[----:B----4-:R-:W-:Y:S07]  /*16e90*/  F2FP.F16.F32.PACK_AB R43, R218, R183 ;  /* 0x000000b7da2b723e */ /* 0x010fee00000000ff */
[----:B------:R1:W-:Y:S01]  /*16ea0*/  MUFU.EX2 R176, R8 ;  /* 0x0000000800b07308 */ /* 0x0003e20000000800 */
[----:B---3--:R-:W-:Y:S09]  /*16eb0*/  FMUL.FTZ R10, R0, R146 ;  /* 0x00000092000a7220 */ /* 0x008ff20000410000 */
[----:B------:R2:W-:Y:S01]  /*16ec0*/  MUFU.EX2 R222, R4 ;  /* 0x0000000400de7308 */ /* 0x0005e20000000800 */
[----:B-1----:R-:W-:Y:S01]  /*16ed0*/  FMUL.FTZ R8, R2, R144 ;  /* 0x0000009002087220 */ /* 0x002fe20000410000 */
[--C-:B--2---:R-:W-:Y:S08]  /*16ee0*/  FFMA.FTZ R4, R175, UR4, -R68.reuse ;  /* 0x00000004af047c23 */ /* 0x104ff00008010844 */
[----:B------:R1:W2:Y:S02]  /*16ef0*/  MUFU.EX2 R242, R4 ;  /* 0x0000000400f27308 */ /* 0x0002a40000000800 */
[--C-:B-1----:R-:W-:Y:S01]  /*16f00*/  FFMA.FTZ R4, R172, UR4, -R39.reuse ;  /* 0x00000004ac047c23 */ /* 0x102fe20008010827 */
[----:B--2---:R-:W-:Y:S07]  /*16f10*/  F2FP.F16.F32.PACK_AB R49, R242, R222 ;  /* 0x000000def231723e */ /* 0x004fee00000000ff */
[----:B------:R1:W-:Y:S10]  /*16f20*/  MUFU.EX2 R172, R20 ;  /* 0x0000001400ac7308 */ /* 0x0003f40000000800 */
[----:B------:R2:W3:Y:S01]  /*16f30*/  MUFU.EX2 R252, R4 ;  /* 0x0000000400fc7308 */ /* 0x0004e20000000800 */
[----:B-1----:R-:W-:Y:S01]  /*16f40*/  FMUL.FTZ R20, R2, R148 ;  /* 0x0000009402147220 */ /* 0x002fe20000410000 */
[--C-:B--2---:R-:W-:Y:S01]  /*16f50*/  FFMA.FTZ R4, R171, UR4, -R68.reuse ;  /* 0x00000004ab047c23 */ /* 0x104fe20008010844 */
[----:B---3--:R-:W-:Y:S07]  /*16f60*/  F2FP.F16.F32.PACK_AB R50, R252, R249 ;  /* 0x000000f9fc32723e */ /* 0x008fee00000000ff */
[----:B------:R1:W-:Y:S02]  /*16f70*/  MUFU.EX2 R247, R4 ;  /* 0x0000000400f77308 */ /* 0x0003e40000000800 */
[--C-:B-1----:R-:W-:Y:S08]  /*16f80*/  FFMA.FTZ R4, R170, UR4, -R68.reuse ;  /* 0x00000004aa047c23 */ /* 0x102ff00008010844 */
[----:B------:R1:W2:Y:S02]  /*16f90*/  MUFU.EX2 R250, R4 ;  /* 0x0000000400fa7308 */ /* 0x0002a40000000800 */
[--C-:B-1----:R-:W-:Y:S01]  /*16fa0*/  FFMA.FTZ R4, R22, UR4, -R68.reuse ;  /* 0x0000000416047c23 */ /* 0x102fe20008010844 */
[----:B------:R-:W-:Y:S01]  /*16fb0*/  FMUL.FTZ R22, R0, R150 ;  /* 0x0000009600167220 */ /* 0x000fe20000410000 */
[----:B--2---:R-:W-:Y:S06]  /*16fc0*/  F2FP.F16.F32.PACK_AB R51, R250, R247 ;  /* 0x000000f7fa33723e */ /* 0x004fec00000000ff */
        /* <DEDUP_REMOVED lines=16> */
[C---:B--2---:R-:W-:Y:S07]  /*170d0*/  FMUL.FTZ R4, R2.reuse, R136 ;  /* 0x0000008802047220 */ /* 0x044fee0000410000 */
        /* <DEDUP_REMOVED lines=32> */
[----:B------:R-:W-:Y:S01]  /*172e0*/  F2FP.F16.F32.PACK_AB R45, R131, R133 ;  /* 0x00000085832d723e */ /* 0x000fe200000000ff */
[C---:B------:R-:W-:Y:S01]  /*172f0*/  HMMA.16816.F32 R8, R48.reuse, R54, R8 ;  /* 0x000000363008723c */ /* 0x040fe20000001808 */
[----:B------:R-:W1:Y:S04]  /*17300*/  LDSM.16.MT88.4 R52, [R135+0xb000] ;  /* 0x00b000008734783b */ /* 0x000e680000004200 */
[----:B---3--:R-:W-:Y:S01]  /*17310*/  F2FP.F16.F32.PACK_AB R46, R128, R130 ;  /* 0x00000082802e723e */ /* 0x008fe200000000ff */
[C---:B------:R-:W-:Y:S05]  /*17320*/  HMMA.16816.F32 R12, R48.reuse, R56, R12 ;  /* 0x00000038300c723c */ /* 0x040fea000000180c */
[----:B-----5:R-:W-:Y:S01]  /*17330*/  F2FP.F16.F32.PACK_AB R47, R125, R129 ;  /* 0x000000817d2f723e */ /* 0x020fe200000000ff */
[C---:B------:R-:W-:Y:S01]  /*17340*/  HMMA.16816.F32 R16, R48.reuse, R58, R16 ;  /* 0x0000003a3010723c */ /* 0x040fe20000001810 */
[----:B------:R-:W3:Y:S04]  /*17350*/  LDSM.16.MT88.4 R56, [R226+0xb000] ;  /* 0x00b00000e238783b */ /* 0x000ee80000004200 */
[--C-:B----4-:R-:W-:Y:S01]  /*17360*/  FFMA.FTZ R44, R191, UR4, -R39.reuse ;  /* 0x00000004bf2c7c23 */ /* 0x110fe20008010827 */
[----:B--2---:R-:W-:Y:S01]  /*17370*/  MOV R191, R184 ;  /* 0x000000b800bf7202 */ /* 0x004fe20000000f00 */
[C---:B------:R-:W-:Y:S02]  /*17380*/  HMMA.16816.F32 R20, R48.reuse, R60, R20 ;  /* 0x0000003c3014723c */ /* 0x040fe40000001814 */
[----:B------:R2:W4:Y:S02]  /*17390*/  MUFU.EX2 R184, R44 ;  /* 0x0000002c00b87308 */ /* 0x0005240000000800 */
[----:B------:R-:W-:Y:S02]  /*173a0*/  MOV R190, R172 ;  /* 0x000000ac00be7202 */ /* 0x000fe40000000f00 */
[C---:B------:R-:W-:Y:S01]  /*173b0*/  HMMA.16816.F32 R24, R48.reuse, R62, R24 ;  /* 0x0000003e3018723c */ /* 0x040fe20000001818 */
[----:B------:R-:W5:Y:S05]  /*173c0*/  LDSM.16.MT88.4 R60, [R224+0xb000] ;  /* 0x00b00000e03c783b */ /* 0x000f6a0000004200 */
[C---:B-1----:R-:W-:Y:S06]  /*173d0*/  HMMA.16816.F32 R28, R48.reuse, R40, R28 ;  /* 0x00000028301c723c */ /* 0x042fec000000181c */
[----:B------:R-:W-:Y:S01]  /*173e0*/  HMMA.16816.F32 R32, R48, R42, R32 ;  /* 0x0000002a3020723c */ /* 0x000fe20000001820 */
[----:B------:R-:W1:Y:S04]  /*173f0*/  LDSM.16.MT88.4 R40, [R225+0xb000] ;  /* 0x00b00000e128783b */ /* 0x000e680000004200 */
[--C-:B--2---:R-:W-:Y:S01]  /*17400*/  FFMA.FTZ R44, R192, UR4, -R68.reuse ;  /* 0x00000004c02c7c23 */ /* 0x104fe20008010844 */
[----:B------:R-:W-:Y:S01]  /*17410*/  MOV R192, R173 ;  /* 0x000000ad00c07202 */ /* 0x000fe20000000f00 */
[--C-:B------:R-:W-:Y:S01]  /*17420*/  FFMA.FTZ R48, R197, UR4, -R68.reuse ;  /* 0x00000004c5307c23 */ /* 0x100fe20008010844 */
[----:B------:R-:W-:Y:S01]  /*17430*/  MOV R197, R177 ;  /* 0x000000b100c57202 */ /* 0x000fe20000000f00 */
[----:B------:R2:W-:Y:S02]  /*17440*/  MUFU.EX2 R182, R44 ;  /* 0x0000002c00b67308 */ /* 0x0005e40000000800 */
[----:B------:R-:W-:Y:S01]  /*17450*/  F2FP.F16.F32.PACK_AB R51, R190, R192 ;  /* 0x000000c0be33723e */ /* 0x000fe200000000ff */
[--C-:B--2---:R-:W-:Y:S01]  /*17460*/  FFMA.FTZ R44, R193, UR4, -R68.reuse ;  /* 0x00000004c12c7c23 */ /* 0x104fe20008010844 */
[----:B------:R-:W-:Y:S06]  /*17470*/  MOV R193, R179 ;  /* 0x000000b300c17202 */ /* 0x000fec0000000f00 */
[----:B------:R2:W4:Y:S01]  /*17480*/  MUFU.EX2 R179, R44 ;  /* 0x0000002c00b37308 */ /* 0x0005220000000800 */
[----:B------:R-:W-:Y:S01]  /*17490*/  F2FP.F16.F32.PACK_AB R50, R191, R193 ;  /* 0x000000c1bf32723e */ /* 0x000fe200000000ff */
[--C-:B--2---:R-:W-:Y:S01]  /*174a0*/  FFMA.FTZ R44, R194, UR4, -R39.reuse ;  /* 0x00000004c22c7c23 */ /* 0x104fe20008010827 */
[----:B------:R-:W-:Y:S07]  /*174b0*/  MOV R194, R178 ;  /* 0x000000b200c27202 */ /* 0x000fee0000000f00 */
[----:B------:R2:W-:Y:S02]  /*174c0*/  MUFU.EX2 R178, R44 ;  /* 0x0000002c00b27308 */ /* 0x0005e40000000800 */
[--C-:B--2---:R-:W-:Y:S01]  /*174d0*/  FFMA.FTZ R44, R195, UR4, -R39.reuse ;  /* 0x00000004c32c7c23 */ /* 0x104fe20008010827 */
[----:B------:R-:W-:Y:S07]  /*174e0*/  MOV R195, R175 ;  /* 0x000000af00c37202 */ /* 0x000fee0000000f00 */
[----:B------:R2:W-:Y:S02]  /*174f0*/  MUFU.EX2 R187, R44 ;  /* 0x0000002c00bb7308 */ /* 0x0005e40000000800 */
[--C-:B--2---:R-:W-:Y:S01]  /*17500*/  FFMA.FTZ R44, R196, UR4, -R68.reuse ;  /* 0x00000004c42c7c23 */ /* 0x104fe20008010844 */
[----:B------:R-:W-:Y:S07]  /*17510*/  MOV R196, R176 ;  /* 0x000000b000c47202 */ /* 0x000fee0000000f00 */
[----:B------:R2:W-:Y:S01]  /*17520*/  MUFU.EX2 R176, R48 ;  /* 0x0000003000b07308 */ /* 0x0005e20000000800 */
[----:B------:R-:W-:Y:S09]  /*17530*/  F2FP.F16.F32.PACK_AB R49, R194, R196 ;  /* 0x000000c4c231723e */ /* 0x000ff200000000ff */
[----:B------:R3:W4:Y:S01]  /*17540*/  MUFU.EX2 R174, R44 ;  /* 0x0000002c00ae7308 */ /* 0x0007220000000800 */
[--C-:B--2---:R-:W-:Y:S01]  /*17550*/  FFMA.FTZ R48, R198, UR4, -R39.reuse ;  /* 0x00000004c6307c23 */ /* 0x104fe20008010827 */
[----:B------:R-:W-:Y:S08]  /*17560*/  MOV R198, R125 ;  /* 0x0000007d00c67202 */ /* 0x000ff00000000f00 */
[----:B------:R2:W-:Y:S01]  /*17570*/  MUFU.EX2 R175, R48 ;  /* 0x0000003000af7308 */ /* 0x0005e20000000800 */
[----:B---3--:R-:W-:Y:S07]  /*17580*/  F2FP.F16.F32.PACK_AB R44, R132, R169 ;  /* 0x000000a9842c723e */ /* 0x008fee00000000ff */
[C---:B------:R-:W-:Y:S06]  /*17590*/  HMMA.16816.F32 R4, R44.reuse, R52, R4 ;  /* 0x000000342c04723c */ /* 0x040fec0000001804 */
[C---:B------:R-:W-:Y:S01]  /*175a0*/  HMMA.16816.F32 R8, R44.reuse, R54, R8 ;  /* 0x000000362c08723c */ /* 0x040fe20000001808 */
[----:B------:R-:W3:Y:S04]  /*175b0*/  LDSM.16.MT88.4 R52, [R135+0xb800] ;  /* 0x00b800008734783b */ /* 0x000ee80000004200 */
[--C-:B--2---:R-:W-:Y:S01]  /*175c0*/  FFMA.FTZ R48, R199, UR4, -R39.reuse ;  /* 0x00000004c7307c23 */ /* 0x104fe20008010827 */
[C---:B------:R-:W-:Y:S03]  /*175d0*/  HMMA.16816.F32 R12, R44.reuse, R56, R12 ;  /* 0x000000382c0c723c */ /* 0x040fe6000000180c */
[----:B------:R2:W3:Y:S02]  /*175e0*/  MUFU.EX2 R177, R48 ;  /* 0x0000003000b17308 */ /* 0x0004e40000000800 */
[----:B------:R-:W-:Y:S01]  /*175f0*/  MOV R199, R128 ;  /* 0x0000008000c77202 */ /* 0x000fe20000000f00 */
[C---:B------:R-:W-:Y:S01]  /*17600*/  HMMA.16816.F32 R16, R44.reuse, R58, R16 ;  /* 0x0000003a2c10723c */ /* 0x040fe20000001810 */
[----:B------:R-:W3:Y:S05]  /*17610*/  LDSM.16.MT88.4 R56, [R226+0xb800] ;  /* 0x00b80000e238783b */ /* 0x000eea0000004200 */
[C---:B-----5:R-:W-:Y:S06]  /*17620*/  HMMA.16816.F32 R20, R44.reuse, R60, R20 ;  /* 0x0000003c2c14723c */ /* 0x060fec0000001814 */
[C---:B------:R-:W-:Y:S01]  /*17630*/  HMMA.16816.F32 R24, R44.reuse, R62, R24 ;  /* 0x0000003e2c18723c */ /* 0x040fe20000001818 */
[----:B------:R-:W5:Y:S04]  /*17640*/  LDSM.16.MT88.4 R60, [R224+0xb800] ;  /* 0x00b80000e03c783b */ /* 0x000f680000004200 */
[--C-:B--2---:R-:W-:Y:S01]  /*17650*/  FFMA.FTZ R48, R200, UR4, -R68.reuse ;  /* 0x00000004c8307c23 */ /* 0x104fe20008010844 */
[C---:B-1----:R-:W-:Y:S03]  /*17660*/  HMMA.16816.F32 R28, R44.reuse, R40, R28 ;  /* 0x000000282c1c723c */ /* 0x042fe6000000181c */
[----:B------:R1:W-:Y:S02]  /*17670*/  MUFU.EX2 R170, R48 ;  /* 0x0000003000aa7308 */ /* 0x0003e40000000800 */
[----:B------:R-:W-:Y:S01]  /*17680*/  MOV R200, R129 ;  /* 0x0000008100c87202 */ /* 0x000fe20000000f00 */
[----:B------:R-:W-:Y:S01]  /*17690*/  HMMA.16816.F32 R32, R44, R42, R32 ;  /* 0x0000002a2c20723c */ /* 0x000fe20000001820 */
[----:B------:R-:W2:Y:S06]  /*176a0*/  LDSM.16.MT88.4 R40, [R225+0xb800] ;  /* 0x00b80000e128783b */ /* 0x000eac0000004200 */
[--C-:B------:R-:W-:Y:S01]  /*176b0*/  FFMA.FTZ R44, R204, UR4, -R68.reuse ;  /* 0x00000004cc2c7c23 */ /* 0x100fe20008010844 */
[----:B------:R-:W-:Y:S03]  /*176c0*/  F2FP.F16.F32.PACK_AB R45, R220, R221 ;  /* 0x000000dddc2d723e */ /* 0x000fe600000000ff */
[----:B------:R3:W-:Y:S01]  /*176d0*/  MUFU.EX2 R166, R44 ;  /* 0x0000002c00a67308 */ /* 0x0007e20000000800 */
[----:B----4-:R-:W-:Y:S01]  /*176e0*/  F2FP.F16.F32.PACK_AB R46, R184, R188 ;  /* 0x000000bcb82e723e */ /* 0x010fe200000000ff */
[--C-:B-1----:R-:W-:Y:S01]  /*176f0*/  FFMA.FTZ R48, R202, UR4, -R68.reuse ;  /* 0x00000004ca307c23 */ /* 0x102fe20008010844 */
[----:B------:R-:W-:Y:S02]  /*17700*/  F2FP.F16.F32.PACK_AB R47, R179, R182 ;  /* 0x000000b6b32f723e */ /* 0x000fe400000000ff */
[----:B------:R-:W-:Y:S05]  /*17710*/  MOV R204, R133 ;  /* 0x0000008500cc7202 */ /* 0x000fea0000000f00 */
[----:B------:R1:W4:Y:S01]  /*17720*/  MUFU.EX2 R173, R48 ;  /* 0x0000003000ad7308 */ /* 0x0003220000000800 */
[----:B------:R-:W-:Y:S01]  /*17730*/  MOV R202, R130 ;  /* 0x0000008200ca7202 */ /* 0x000fe20000000f00 */
[--C-:B---3--:R-:W-:Y:S01]  /*17740*/  FFMA.FTZ R44, R206, UR4, -R68.reuse ;  /* 0x00000004ce2c7c23 */ /* 0x108fe20008010844 */
[----:B------:R-:W-:Y:S07]  /*17750*/  MOV R206, R169 ;  /* 0x000000a900ce7202 */ /* 0x000fee0000000f00 */
[----:B------:R3:W4:Y:S01]  /*17760*/  MUFU.EX2 R168, R44 ;  /* 0x0000002c00a87308 */ /* 0x0007220000000800 */
[--C-:B-1----:R-:W-:Y:S01]  /*17770*/  FFMA.FTZ R48, R201, UR4, -R39.reuse ;  /* 0x00000004c9307c23 */ /* 0x102fe20008010827 */
[----:B------:R-:W-:Y:S08]  /*17780*/  MOV R201, R131 ;  /* 0x0000008300c97202 */ /* 0x000ff00000000f00 */
[----:B------:R1:W-:Y:S01]  /*17790*/  MUFU.EX2 R172, R48 ;  /* 0x0000003000ac7308 */ /* 0x0003e20000000800 */
[--C-:B---3--:R-:W-:Y:S02]  /*177a0*/  FFMA.FTZ R44, R205, UR4, -R39.reuse ;  /* 0x00000004cd2c7c23 */ /* 0x108fe40008010827 */
[----:B------:R-:W3:Y:S07]  /*177b0*/  LDL.LU R205, [R1+0x14] ;  /* 0x0000140001cd7983 */ /* 0x000eee0000300800 */
[----:B------:R5:W-:Y:S01]  /*177c0*/  MUFU.EX2 R167, R44 ;  /* 0x0000002c00a77308 */ /* 0x000be20000000800 */
[--C-:B-1----:R-:W-:Y:S01]  /*177d0*/  FFMA.FTZ R48, R203, UR4, -R39.reuse ;  /* 0x00000004cb307c23 */ /* 0x102fe20008010827 */
[----:B------:R-:W-:Y:S08]  /*177e0*/  MOV R203, R132 ;  /* 0x0000008400cb7202 */ /* 0x000ff00000000f00 */
[----:B------:R1:W-:Y:S01]  /*177f0*/  MUFU.EX2 R171, R48 ;  /* 0x0000003000ab7308 */ /* 0x0003e20000000800 */
[--C-:B-----5:R-:W-:Y:S02]  /*17800*/  FFMA.FTZ R44, R207, UR4, -R39.reuse ;  /* 0x00000004cf2c7c23 */ /* 0x120fe40008010827 */
[----:B------:R-:W5:Y:S07]  /*17810*/  LDL.LU R207, [R1+0x10] ;  /* 0x0000100001cf7983 */ /* 0x000f6e0000300800 */
[----:B------:R2:W4:Y:S01]  /*17820*/  MUFU.EX2 R169, R44 ;  /* 0x0000002c00a97308 */ /* 0x0005220000000800 */
[----:B-1----:R-:W-:Y:S07]  /*17830*/  F2FP.F16.F32.PACK_AB R48, R195, R197 ;  /* 0x000000c5c330723e */ /* 0x002fee00000000ff */
[C---:B------:R-:W-:Y:S06]  /*17840*/  HMMA.16816.F32 R4, R48.reuse, R52, R4 ;  /* 0x000000343004723c */ /* 0x040fec0000001804 */
[C---:B------:R-:W-:Y:S01]  /*17850*/  HMMA.16816.F32 R8, R48.reuse, R54, R8 ;  /* 0x000000363008723c */ /* 0x040fe20000001808 */
[----:B------:R-:W1:Y:S04]  /*17860*/  LDSM.16.MT88.4 R52, [R135+0xc000] ;  /* 0x00c000008734783b */ /* 0x000e680000004200 */
[--C-:B--2---:R-:W-:Y:S01]  /*17870*/  FFMA.FTZ R44, R208, UR4, -R68.reuse ;  /* 0x00000004d02c7c23 */ /* 0x104fe20008010844 */
[C---:B------:R-:W-:Y:S03]  /*17880*/  HMMA.16816.F32 R12, R48.reuse, R56, R12 ;  /* 0x00000038300c723c */ /* 0x040fe6000000180c */
[----:B------:R2:W-:Y:S03]  /*17890*/  MUFU.EX2 R162, R44 ;  /* 0x0000002c00a27308 */ /* 0x0005e60000000800 */
[C---:B------:R-:W-:Y:S01]  /*178a0*/  HMMA.16816.F32 R16, R48.reuse, R58, R16 ;  /* 0x0000003a3010723c */ /* 0x040fe20000001810 */
[----:B------:R-:W1:Y:S05]  /*178b0*/  LDSM.16.MT88.4 R56, [R226+0xc000] ;  /* 0x00c00000e238783b */ /* 0x000e6a0000004200 */
[C---:B------:R-:W-:Y:S06]  /*178c0*/  HMMA.16816.F32 R20, R48.reuse, R60, R20 ;  /* 0x0000003c3014723c */ /* 0x040fec0000001814 */
[C---:B------:R-:W-:Y:S01]  /*178d0*/  HMMA.16816.F32 R24, R48.reuse, R62, R24 ;  /* 0x0000003e3018723c */ /* 0x040fe20000001818 */
[----:B------:R-:W1:Y:S04]  /*178e0*/  LDSM.16.MT88.4 R60, [R224+0xc000] ;  /* 0x00c00000e03c783b */ /* 0x000e680000004200 */
[--C-:B--2---:R-:W-:Y:S01]  /*178f0*/  FFMA.FTZ R44, R209, UR4, -R68.reuse ;  /* 0x00000004d12c7c23 */ /* 0x104fe20008010844 */
[C---:B------:R-:W-:Y:S03]  /*17900*/  HMMA.16816.F32 R28, R48.reuse, R40, R28 ;  /* 0x00000028301c723c */ /* 0x040fe6000000181c */
[----:B------:R2:W1:Y:S03]  /*17910*/  MUFU.EX2 R163, R44 ;  /* 0x0000002c00a37308 */ /* 0x0004660000000800 */
[----:B------:R-:W-:Y:S01]  /*17920*/  HMMA.16816.F32 R32, R48, R42, R32 ;  /* 0x0000002a3020723c */ /* 0x000fe20000001820 */
[----:B------:R-:W1:Y:S06]  /*17930*/  LDSM.16.MT88.4 R40, [R225+0xc000] ;  /* 0x00c00000e128783b */ /* 0x000e6c0000004200 */
[--C-:B------:R-:W-:Y:S01]  /*17940*/  FFMA.FTZ R48, R211, UR4, -R39.reuse ;  /* 0x00000004d3307c23 */ /* 0x100fe20008010827 */
[----:B------:R-:W-:Y:S03]  /*17950*/  F2FP.F16.F32.PACK_AB R49, R176, R174 ;  /* 0x000000aeb031723e */ /* 0x000fe600000000ff */
[----:B------:R1:W-:Y:S01]  /*17960*/  MUFU.EX2 R164, R48 ;  /* 0x0000003000a47308 */ /* 0x0003e20000000800 */
[----:B------:R-:W-:Y:S01]  /*17970*/  F2FP.F16.F32.PACK_AB R50, R177, R175 ;  /* 0x000000afb132723e */ /* 0x000fe200000000ff */
[--C-:B--2---:R-:W-:Y:S01]  /*17980*/  FFMA.FTZ R44, R210, UR4, -R39.reuse ;  /* 0x00000004d22c7c23 */ /* 0x104fe20008010827 */
[----:B----4-:R-:W-:Y:S07]  /*17990*/  F2FP.F16.F32.PACK_AB R51, R173, R170 ;  /* 0x000000aaad33723e */ /* 0x010fee00000000ff */
[----:B------:R2:W-:Y:S01]  /*179a0*/  MUFU.EX2 R165, R44 ;  /* 0x0000002c00a57308 */ /* 0x0005e20000000800 */
[--C-:B-1----:R-:W-:Y:S09]  /*179b0*/  FFMA.FTZ R48, R213, UR4, -R68.reuse ;  /* 0x00000004d5307c23 */ /* 0x102ff20008010844 */
[----:B------:R1:W-:Y:S01]  /*179c0*/  MUFU.EX2 R161, R48 ;  /* 0x0000003000a17308 */ /* 0x0003e20000000800 */
[----:B--2---:R-:W-:Y:S07]  /*179d0*/  F2FP.F16.F32.PACK_AB R44, R248, R251 ;  /* 0x000000fbf82c723e */ /* 0x004fee00000000ff */
[C---:B------:R-:W-:Y:S06]  /*179e0*/  HMMA.16816.F32 R4, R44.reuse, R52, R4 ;  /* 0x000000342c04723c */ /* 0x040fec0000001804 */
[C---:B------:R-:W-:Y:S01]  /*179f0*/  HMMA.16816.F32 R8, R44.reuse, R54, R8 ;  /* 0x000000362c08723c */ /* 0x040fe20000001808 */
[----:B------:R-:W2:Y:S04]  /*17a00*/  LDSM.16.MT88.4 R52, [R135+0xc800] ;  /* 0x00c800008734783b */ /* 0x000ea80000004200 */
[--C-:B-1----:R-:W-:Y:S01]  /*17a10*/  FFMA.FTZ R48, R212, UR4, -R68.reuse ;  /* 0x00000004d4307c23 */ /* 0x102fe20008010844 */
[C---:B------:R-:W-:Y:S03]  /*17a20*/  HMMA.16816.F32 R12, R44.reuse, R56, R12 ;  /* 0x000000382c0c723c */ /* 0x040fe6000000180c */
[----:B------:R1:W4:Y:S03]  /*17a30*/  MUFU.EX2 R160, R48 ;  /* 0x0000003000a07308 */ /* 0x0003260000000800 */
[C---:B------:R-:W-:Y:S01]  /*17a40*/  HMMA.16816.F32 R16, R44.reuse, R58, R16 ;  /* 0x0000003a2c10723c */ /* 0x040fe20000001810 */
[----:B------:R-:W4:Y:S05]  /*17a50*/  LDSM.16.MT88.4 R56, [R226+0xc800] ;  /* 0x00c80000e238783b */ /* 0x000f2a0000004200 */
[C---:B------:R-:W-:Y:S06]  /*17a60*/  HMMA.16816.F32 R20, R44.reuse, R60, R20 ;  /* 0x0000003c2c14723c */ /* 0x040fec0000001814 */
[C---:B------:R-:W-:Y:S01]  /*17a70*/  HMMA.16816.F32 R24, R44.reuse, R62, R24 ;  /* 0x0000003e2c18723c */ /* 0x040fe20000001818 */
[----:B------:R-:W4:Y:S04]  /*17a80*/  LDSM.16.MT88.4 R60, [R224+0xc800] ;  /* 0x00c80000e03c783b */ /* 0x000f280000004200 */
[--C-:B-1----:R-:W-:Y:S01]  /*17a90*/  FFMA.FTZ R48, R64, UR4, -R39.reuse ;  /* 0x0000000440307c23 */ /* 0x102fe20008010827 */
[C---:B------:R-:W-:Y:S03]  /*17aa0*/  HMMA.16816.F32 R28, R44.reuse, R40, R28 ;  /* 0x000000282c1c723c */ /* 0x040fe6000000181c */
        /* <DEDUP_REMOVED lines=10> */
[--C-:B--2---:R-:W-:Y:S09]  /*17b50*/  FFMA.FTZ R44, R69, UR4, -R39.reuse ;  /* 0x00000004452c7c23 */ /* 0x104ff20008010827 */
[----:B------:R2:W-:Y:S01]  /*17b60*/  MUFU.EX2 R154, R44 ;  /* 0x0000002c009a7308 */ /* 0x0005e20000000800 */
[--C-:B-1----:R-:W-:Y:S09]  /*17b70*/  FFMA.FTZ R48, R66, UR4, -R68.reuse ;  /* 0x0000000442307c23 */ /* 0x102ff20008010844 */
[----:B------:R1:W-:Y:S01]  /*17b80*/  MUFU.EX2 R157, R48 ;  /* 0x00000030009d7308 */ /* 0x0003e20000000800 */
[--C-:B--2---:R-:W-:Y:S09]  /*17b90*/  FFMA.FTZ R44, R70, UR4, -R68.reuse ;  /* 0x00000004462c7c23 */ /* 0x104ff20008010844 */
[----:B------:R2:W-:Y:S01]  /*17ba0*/  MUFU.EX2 R153, R44 ;  /* 0x0000002c00997308 */ /* 0x0005e20000000800 */
[--C-:B-1----:R-:W-:Y:S02]  /*17bb0*/  FFMA.FTZ R48, R67, UR4, -R68.reuse ;  /* 0x0000000443307c23 */ /* 0x102fe40008010844 */
[----:B------:R-:W-:Y:S07]  /*17bc0*/  LDSM.16.MT88.4 R64, [R226+0xe800] ;  /* 0x00e80000e240783b */ /* 0x000fee0000004200 */
[----:B------:R1:W3:Y:S01]  /*17bd0*/  MUFU.EX2 R156, R48 ;  /* 0x00000030009c7308 */ /* 0x0002e20000000800 */
[--C-:B--2---:R-:W-:Y:S09]  /*17be0*/  FFMA.FTZ R44, R71, UR4, -R68.reuse ;  /* 0x00000004472c7c23 */ /* 0x104ff20008010844 */
[----:B------:R2:W5:Y:S01]  /*17bf0*/  MUFU.EX2 R151, R44 ;  /* 0x0000002c00977308 */ /* 0x0005620000000800 */
[----:B-1----:R-:W-:Y:S07]  /*17c00*/  F2FP.F16.F32.PACK_AB R48, R187, R178 ;  /* 0x000000b2bb30723e */ /* 0x002fee00000000ff */
[C---:B------:R-:W-:Y:S06]  /*17c10*/  HMMA.16816.F32 R4, R48.reuse, R52, R4 ;  /* 0x000000343004723c */ /* 0x040fec0000001804 */
[C---:B------:R-:W-:Y:S01]  /*17c20*/  HMMA.16816.F32 R8, R48.reuse, R54, R8 ;  /* 0x000000363008723c */ /* 0x040fe20000001808 */
[----:B------:R-:W1:Y:S04]  /*17c30*/  LDSM.16.MT88.4 R52, [R135+0xd000] ;  /* 0x00d000008734783b */ /* 0x000e680000004200 */
[--C-:B--2---:R-:W-:Y:S01]  /*17c40*/  FFMA.FTZ R44, R72, UR4, -R39.reuse ;  /* 0x00000004482c7c23 */ /* 0x104fe20008010827 */
[C---:B----4-:R-:W-:Y:S03]  /*17c50*/  HMMA.16816.F32 R12, R48.reuse, R56, R12 ;  /* 0x00000038300c723c */ /* 0x050fe6000000180c */
[----:B------:R2:W-:Y:S03]  /*17c60*/  MUFU.EX2 R150, R44 ;  /* 0x0000002c00967308 */ /* 0x0005e60000000800 */
[C---:B------:R-:W-:Y:S01]  /*17c70*/  HMMA.16816.F32 R16, R48.reuse, R58, R16 ;  /* 0x0000003a3010723c */ /* 0x040fe20000001810 */
[----:B------:R-:W4:Y:S05]  /*17c80*/  LDSM.16.MT88.4 R56, [R226+0xd000] ;  /* 0x00d00000e238783b */ /* 0x000f2a0000004200 */
[C---:B------:R-:W-:Y:S06]  /*17c90*/  HMMA.16816.F32 R20, R48.reuse, R60, R20 ;  /* 0x0000003c3014723c */ /* 0x040fec0000001814 */
[C---:B------:R-:W-:Y:S01]  /*17ca0*/  HMMA.16816.F32 R24, R48.reuse, R62, R24 ;  /* 0x0000003e3018723c */ /* 0x040fe20000001818 */
[----:B------:R-:W4:Y:S04]  /*17cb0*/  LDSM.16.MT88.4 R60, [R224+0xd000] ;  /* 0x00d00000e03c783b */ /* 0x000f280000004200 */
[--C-:B--2---:R-:W-:Y:S01]  /*17cc0*/  FFMA.FTZ R44, R73, UR4, -R39.reuse ;  /* 0x00000004492c7c23 */ /* 0x104fe20008010827 */
[C---:B------:R-:W-:Y:S03]  /*17cd0*/  HMMA.16816.F32 R28, R48.reuse, R40, R28 ;  /* 0x00000028301c723c */ /* 0x040fe6000000181c */
[----:B------:R2:W4:Y:S03]  /*17ce0*/  MUFU.EX2 R152, R44 ;  /* 0x0000002c00987308 */ /* 0x0005260000000800 */
[----:B------:R-:W-:Y:S01]  /*17cf0*/  HMMA.16816.F32 R32, R48, R42, R32 ;  /* 0x0000002a3020723c */ /* 0x000fe20000001820 */
[----:B------:R-:W4:Y:S06]  /*17d00*/  LDSM.16.MT88.4 R40, [R225+0xd000] ;  /* 0x00d00000e128783b */ /* 0x000f2c0000004200 */
[----:B------:R-:W-:Y:S01]  /*17d10*/  FFMA.FTZ R48, R75, UR4, -R68 ;  /* 0x000000044b307c23 */ /* 0x000fe20008010844 */
[----:B------:R-:W-:Y:S03]  /*17d20*/  F2FP.F16.F32.PACK_AB R49, R160, R161 ;  /* 0x000000a1a031723e */ /* 0x000fe600000000ff */
[----:B------:R1:W-:Y:S01]  /*17d30*/  MUFU.EX2 R148, R48 ;  /* 0x0000003000947308 */ /* 0x0003e20000000800 */
[----:B------:R-:W-:Y:S01]  /*17d40*/  F2FP.F16.F32.PACK_AB R50, R158, R159 ;  /* 0x0000009f9e32723e */ /* 0x000fe200000000ff */
[----:B---3--:R-:W-:Y:S01]  /*17d50*/  FFMA.FTZ R0, R0, R205, R180 ;  /* 0x000000cd00007223 */ /* 0x008fe200000100b4 */
[----:B--2---:R-:W-:Y:S01]  /*17d60*/  FFMA.FTZ R44, R74, UR4, -R68 ;  /* 0x000000044a2c7c23 */ /* 0x004fe20008010844 */
[----:B------:R-:W-:Y:S02]  /*17d70*/  F2FP.F16.F32.PACK_AB R51, R156, R157 ;  /* 0x0000009d9c33723e */ /* 0x000fe400000000ff */
[----:B------:R-:W-:Y:S04]  /*17d80*/  FADD.FTZ R0, R186, R0 ;  /* 0x00000000ba007221 */ /* 0x000fe80000010000 */
[----:B------:R2:W3:Y:S01]  /*17d90*/  MUFU.EX2 R149, R44 ;  /* 0x0000002c00957308 */ /* 0x0004e20000000800 */
[----:B------:R-:W-:Y:S01]  /*17da0*/  FADD.FTZ R0, R183, R0 ;  /* 0x00000000b7007221 */ /* 0x000fe20000010000 */
[----:B-1----:R-:W-:Y:S08]  /*17db0*/  FFMA.FTZ R48, R76, UR4, -R39 ;  /* 0x000000044c307c23 */ /* 0x002ff00008010827 */
[----:B------:R1:W-:Y:S01]  /*17dc0*/  MUFU.EX2 R146, R48 ;  /* 0x0000003000927308 */ /* 0x0003e20000000800 */
[----:B-----5:R-:W-:Y:S01]  /*17dd0*/  FFMA.FTZ R2, R2, R207, R181 ;  /* 0x000000cf02027223 */ /* 0x020fe200000100b5 */
        /* <DEDUP_REMOVED lines=11> */
[----:B------:R-:W5:Y:S04]  /*17e90*/  LDSM.16.MT88.4 R60, [R224+0xd800] ;  /* 0x00d80000e03c783b */ /* 0x000f680000004200 */
[--C-:B-1----:R-:W-:Y:S01]  /*17ea0*/  FFMA.FTZ R48, R78, UR4, -R68.reuse ;  /* 0x000000044e307c23 */ /* 0x102fe20008010844 */
[C---:B------:R-:W-:Y:S03]  /*17eb0*/  HMMA.16816.F32 R28, R44.reuse, R40, R28 ;  /* 0x000000282c1c723c */ /* 0x040fe6000000181c */
[----:B------:R1:W-:Y:S03]  /*17ec0*/  MUFU.EX2 R144, R48 ;  /* 0x0000003000907308 */ /* 0x0003e60000000800 */
[----:B------:R-:W-:Y:S01]  /*17ed0*/  HMMA.16816.F32 R32, R44, R42, R32 ;  /* 0x0000002a2c20723c */ /* 0x000fe20000001820 */
[----:B------:R-:W3:Y:S06]  /*17ee0*/  LDSM.16.MT88.4 R40, [R225+0xd800] ;  /* 0x00d80000e128783b */ /* 0x000eec0000004200 */
[--C-:B------:R-:W-:Y:S04]  /*17ef0*/  FFMA.FTZ R44, R82, UR4, -R68.reuse ;  /* 0x00000004522c7c23 */ /* 0x100fe80008010844 */
[----:B------:R2:W-:Y:S01]  /*17f00*/  MUFU.EX2 R140, R44 ;  /* 0x0000002c008c7308 */ /* 0x0005e20000000800 */
[--C-:B-1----:R-:W-:Y:S09]  /*17f10*/  FFMA.FTZ R48, R79, UR4, -R68.reuse ;  /* 0x000000044f307c23 */ /* 0x102ff20008010844 */
[----:B------:R1:W3:Y:S01]  /*17f20*/  MUFU.EX2 R143, R48 ;  /* 0x00000030008f7308 */ /* 0x0002e20000000800 */
[--C-:B--2---:R-:W-:Y:S09]  /*17f30*/  FFMA.FTZ R44, R83, UR4, -R68.reuse ;  /* 0x00000004532c7c23 */ /* 0x104ff20008010844 */
[----:B------:R2:W-:Y:S01]  /*17f40*/  MUFU.EX2 R141, R44 ;  /* 0x0000002c008d7308 */ /* 0x0005e20000000800 */
[--C-:B-1----:R-:W-:Y:S09]  /*17f50*/  FFMA.FTZ R48, R80, UR4, -R39.reuse ;  /* 0x0000000450307c23 */ /* 0x102ff20008010827 */
[----:B------:R1:W-:Y:S01]  /*17f60*/  MUFU.EX2 R145, R48 ;  /* 0x0000003000917308 */ /* 0x0003e20000000800 */
[--C-:B--2---:R-:W-:Y:S09]  /*17f70*/  FFMA.FTZ R44, R84, UR4, -R39.reuse ;  /* 0x00000004542c7c23 */ /* 0x104ff20008010827 */
[----:B------:R2:W-:Y:S01]  /*17f80*/  MUFU.EX2 R139, R44 ;  /* 0x0000002c008b7308 */ /* 0x0005e20000000800 */
[--C-:B-1----:R-:W-:Y:S09]  /*17f90*/  FFMA.FTZ R48, R81, UR4, -R39.reuse ;  /* 0x0000000451307c23 */ /* 0x102ff20008010827 */
[----:B------:R1:W3:Y:S01]  /*17fa0*/  MUFU.EX2 R142, R48 ;  /* 0x00000030008e7308 */ /* 0x0002e20000000800 */
[----:B--2---:R-:W2:Y:S01]  /*17fb0*/  LDSM.16.MT88.4 R44, [R135+0xe000] ;  /* 0x00e00000872c783b */ /* 0x004ea20000004200 */
[----:B-1----:R-:W-:Y:S07]  /*17fc0*/  F2FP.F16.F32.PACK_AB R48, R164, R165 ;  /* 0x000000a5a430723e */ /* 0x002fee00000000ff */
[C---:B------:R-:W-:Y:S06]  /*17fd0*/  HMMA.16816.F32 R4, R48.reuse, R52, R4 ;  /* 0x000000343004723c */ /* 0x040fec0000001804 */
[C---:B------:R-:W-:Y:S05]  /*17fe0*/  HMMA.16816.F32 R8, R48.reuse, R54, R8 ;  /* 0x000000363008723c */ /* 0x040fea0000001808 */
[--C-:B------:R-:W-:Y:S01]  /*17ff0*/  FFMA.FTZ R52, R85, UR4, -R39.reuse ;  /* 0x0000000455347c23 */ /* 0x100fe20008010827 */
[C---:B----4-:R-:W-:Y:S03]  /*18000*/  HMMA.16816.F32 R12, R48.reuse, R56, R12 ;  /* 0x00000038300c723c */ /* 0x050fe6000000180c */
[----:B------:R1:W-:Y:S03]  /*18010*/  MUFU.EX2 R138, R52 ;  /* 0x00000034008a7308 */ /* 0x0003e60000000800 */
[C---:B------:R-:W-:Y:S05]  /*18020*/  HMMA.16816.F32 R16, R48.reuse, R58, R16 ;  /* 0x0000003a3010723c */ /* 0x040fea0000001810 */
[--C-:B------:R-:W-:Y:S01]  /*18030*/  FFMA.FTZ R56, R87, UR4, -R68.reuse ;  /* 0x0000000457387c23 */ /* 0x100fe20008010844 */
[C---:B-----5:R-:W-:Y:S03]  /*18040*/  HMMA.16816.F32 R20, R48.reuse, R60, R20 ;  /* 0x0000003c3014723c */ /* 0x060fe60000001814 */
[----:B------:R4:W-:Y:S03]  /*18050*/  MUFU.EX2 R137, R56 ;  /* 0x0000003800897308 */ /* 0x0009e60000000800 */
[C---:B------:R-:W-:Y:S05]  /*18060*/  HMMA.16816.F32 R24, R48.reuse, R62, R24 ;  /* 0x0000003e3018723c */ /* 0x040fea0000001818 */
[--C-:B-1----:R-:W-:Y:S01]  /*18070*/  FFMA.FTZ R52, R86, UR4, -R68.reuse ;  /* 0x0000000456347c23 */ /* 0x102fe20008010844 */
[C---:B---3--:R-:W-:Y:S03]  /*18080*/  HMMA.16816.F32 R28, R48.reuse, R40, R28 ;  /* 0x00000028301c723c */ /* 0x048fe6000000181c */
[----:B------:R1:W3:Y:S02]  /*18090*/  MUFU.EX2 R136, R52 ;  /* 0x0000003400887308 */ /* 0x0002e40000000800 */
[--C-:B------:R-:W-:Y:S01]  /*180a0*/  FFMA.FTZ R60, R90, UR4, -R68.reuse ;  /* 0x000000045a3c7c23 */ /* 0x100fe20008010844 */
[----:B------:R-:W-:Y:S01]  /*180b0*/  HMMA.16816.F32 R32, R48, R42, R32 ;  /* 0x0000002a3020723c */ /* 0x000fe20000001820 */
[----:B------:R-:W-:Y:S04]  /*180c0*/  LDSM.16.MT88.4 R48, [R225+0xe000] ;  /* 0x00e00000e130783b */ /* 0x000fe80000004200 */
[--C-:B------:R-:W-:Y:S01]  /*180d0*/  FFMA.FTZ R40, R89, UR4, -R39.reuse ;  /* 0x0000000459287c23 */ /* 0x100fe20008010827 */
[--C-:B----4-:R-:W-:Y:S01]  /*180e0*/  FFMA.FTZ R56, R88, UR4, -R39.reuse ;  /* 0x0000000458387c23 */ /* 0x110fe20008010827 */
[----:B------:R-:W-:Y:S01]  /*180f0*/  F2FP.F16.F32.PACK_AB R41, R151, R153 ;  /* 0x000000999729723e */ /* 0x000fe200000000ff */
[----:B------:R4:W-:Y:S03]  /*18100*/  MUFU.EX2 R131, R60 ;  /* 0x0000003c00837308 */ /* 0x0009e60000000800 */
[----:B------:R-:W-:Y:S02]  /*18110*/  F2FP.F16.F32.PACK_AB R42, R152, R150 ;  /* 0x00000096982a723e */ /* 0x000fe400000000ff */
[----:B------:R-:W-:Y:S01]  /*18120*/  F2FP.F16.F32.PACK_AB R43, R148, R149 ;  /* 0x00000095942b723e */ /* 0x000fe200000000ff */
[----:B-1----:R-:W1:Y:S04]  /*18130*/  LDSM.16.MT88.4 R52, [R226+0xe000] ;  /* 0x00e00000e234783b */ /* 0x002e680000004200 */
[----:B------:R5:W-:Y:S10]  /*18140*/  MUFU.EX2 R132, R40 ;  /* 0x0000002800847308 */ /* 0x000bf40000000800 */
[----:B------:R3:W1:Y:S01]  /*18150*/  MUFU.EX2 R133, R56 ;  /* 0x0000003800857308 */ /* 0x0006620000000800 */
[----:B----4-:R-:W-:Y:S01]  /*18160*/  LDSM.16.MT88.4 R60, [R135+0xe800] ;  /* 0x00e80000873c783b */ /* 0x010fe20000004200 */
[----:B-----5:R-:W-:Y:S07]  /*18170*/  F2FP.F16.F32.PACK_AB R40, R154, R155 ;  /* 0x0000009b9a28723e */ /* 0x020fee00000000ff */
[C---:B--2---:R-:W-:Y:S01]  /*18180*/  HMMA.16816.F32 R4, R40.reuse, R44, R4 ;  /* 0x0000002c2804723c */ /* 0x044fe20000001804 */
[----:B---3--:R-:W2:Y:S05]  /*18190*/  LDSM.16.MT88.4 R56, [R224+0xe000] ;  /* 0x00e00000e038783b */ /* 0x008eaa0000004200 */
        /* <DEDUP_REMOVED lines=327> */
.L_x_3522:
[----:B------:R-:W1:Y:S01]  /*19610*/  LDL.LU R5, [R1+0x10] ;  /* 0x0000100001057983 */ /* 0x000e620000300800 */
[----:B------:R-:W4:Y:S01]  /*19620*/  S2R R50, SR_TID.X ;  /* 0x0000000000327919 */ /* 0x000f220000002100 */
[----:B------:R-:W5:Y:S01]  /*19630*/  S2R R51, SR_TID.X ;  /* 0x0000000000337919 */ /* 0x000f620000002100 */
[----:B------:R-:W3:Y:S01]  /*19640*/  S2R R38, SR_TID.X ;  /* 0x0000000000267919 */ /* 0x000ee20000002100 */
[----:B------:R-:W4:Y:S01]  /*19650*/  S2UR UR5, SR_CgaCtaId ;  /* 0x00000000000579c3 */ /* 0x000f220000008800 */
[----:B--2---:R-:W2:Y:S04]  /*19660*/  LDL.LU R4, [R1+0x14] ;  /* 0x0000140001047983 */ /* 0x004ea80000300800 */
[----:B------:R-:W2:Y:S01]  /*19670*/  LDL.LU R52, [R1+0x20] ;  /* 0x0000200001347983 */ /* 0x000ea20000300800 */
[----:B------:R-:W-:-:S02]  /*19680*/  UMOV UR4, 0x400 ;  /* 0x0000040000047882 */ /* 0x000fc40000000000 */
[----:B------:R-:W2:Y:S01]  /*19690*/  LDC R39, c[0x0][0x270] ;  /* 0x00009c00ff277b82 */ /* 0x000ea20000000800 */
[----:B------:R-:W-:Y:S01]  /*196a0*/  BSSY B0, `(.L_x_3527) ;  /* 0x00000a9000007945 */ /* 0x000fe20003800000 */
[----:B------:R-:W2:Y:S01]  /*196b0*/  S2R R13, SR_TID.X ;  /* 0x00000000000d7919 */ /* 0x000ea20000002100 */
[----:B------:R-:W2:Y:S01]  /*196c0*/  S2R R48, SR_CTAID.Y ;  /* 0x0000000000307919 */ /* 0x000ea20000002600 */
[----:B------:R-:W2:Y:S01]  /*196d0*/  S2R R49, SR_CTAID.X ;  /* 0x0000000000317919 */ /* 0x000ea20000002500 */
[----:B----4-:R-:W-:Y:S01]  /*196e0*/  SHF.R.S32.HI R50, RZ, 0x1f, R50 ;  /* 0x0000001fff327819 */ /* 0x010fe20000011432 */
[----:B------:R-:W-:Y:S02]  /*196f0*/  ULEA UR5, UR5, UR4, 0x18 ;  /* 0x0000000405057291 */ /* 0x000fe4000f8ec03f */
[----:B------:R-:W4:Y:S01]  /*19700*/  S2UR UR4, SR_CTAID.Z ;  /* 0x00000000000479c3 */ /* 0x000f220000002700 */
[----:B-----5:R-:W-:-:S04]  /*19710*/  LEA.HI R50, R50, R51, RZ, 0x4 ;  /* 0x0000003332327211 */ /* 0x020fc800078f20ff */
[----:B------:R-:W-:Y:S02]  /*19720*/  SHF.R.S32.HI R50, RZ, 0x4, R50 ;  /* 0x00000004ff327819 */ /* 0x000fe40000011432 */
[----:B---3--:R-:W-:-:S04]  /*19730*/  SHF.R.S32.HI R37, RZ, 0x1f, R38 ;  /* 0x0000001fff257819 */ /* 0x008fc80000011426 */
[CC--:B------:R-:W-:Y:S02]  /*19740*/  LEA.HI R8, R37.reuse, R38.reuse, RZ, 0x2 ;  /* 0x0000002625087211 */ /* 0x0c0fe400078f10ff */
[----:B------:R-:W-:Y:S02]  /*19750*/  LEA.HI R37, R37, R38, RZ, 0x5 ;  /* 0x0000002625257211 */ /* 0x000fe400078f28ff */
[--C-:B------:R-:W-:Y:S02]  /*19760*/  SHF.R.S32.HI R11, RZ, 0x2, R8.reuse ;  /* 0x00000002ff0b7819 */ /* 0x100fe40000011408 */
[----:B------:R-:W-:Y:S02]  /*19770*/  SHF.R.S32.HI R10, RZ, 0x1f, R8 ;  /* 0x0000001fff0a7819 */ /* 0x000fe40000011408 */
[----:B------:R-:W-:Y:S01]  /*19780*/  SHF.R.S32.HI R15, RZ, 0x5, R37 ;  /* 0x00000005ff0f7819 */ /* 0x000fe20000011425 */
[----:B------:R-:W-:Y:S06]  /*19790*/  BAR.SYNC.DEFER_BLOCKING 0x0 ;  /* 0x0000000000007b1d */ /* 0x000fec0000010000 */
[----:B-1----:R-:W1:Y:S04]  /*197a0*/  SHFL.BFLY PT, R2, R5, 0x2, 0x1f ;  /* 0x0c401f0005027f89 */ /* 0x002e6800000e0000 */
[----:B--2---:R-:W2:Y:S01]  /*197b0*/  SHFL.BFLY PT, R0, R4, 0x2, 0x1f ;  /* 0x0c401f0004007f89 */ /* 0x004ea200000e0000 */
[----:B-1----:R-:W-:-:S05]  /*197c0*/  FADD.FTZ R2, R2, R5 ;  /* 0x0000000502027221 */ /* 0x002fca0000010000 */
[----:B------:R-:W1:Y:S01]  /*197d0*/  SHFL.BFLY PT, R5, R2, 0x1, 0x1f ;  /* 0x0c201f0002057f89 */ /* 0x000e6200000e0000 */
[----:B--2---:R-:W-:-:S05]  /*197e0*/  FADD.FTZ R0, R0, R4 ;  /* 0x0000000400007221 */ /* 0x004fca0000010000 */
[----:B------:R-:W2:Y:S01]  /*197f0*/  SHFL.BFLY PT, R4, R0, 0x1, 0x1f ;  /* 0x0c201f0000047f89 */ /* 0x000ea200000e0000 */
[----:B-1----:R-:W-:Y:S01]  /*19800*/  FADD.FTZ R12, R2, R5 ;  /* 0x00000005020c7221 */ /* 0x002fe20000010000 */
[----:B------:R-:W-:Y:S01]  /*19810*/  LEA.HI R5, R52, R52, RZ, 0x1 ;  /* 0x0000003434057211 */ /* 0x000fe200078f08ff */
[----:B------:R-:W-:-:S03]  /*19820*/  IMAD.SHL.U32 R2, R50, 0x40, RZ ;  /* 0x0000004032027824 */ /* 0x000fc600078e00ff */
[----:B------:R-:W-:Y:S01]  /*19830*/  FSETP.NE.FTZ.AND P4, PT, R12, RZ, PT ;  /* 0x000000ff0c00720b */ /* 0x000fe20003f95000 */
[----:B------:R-:W-:Y:S01]  /*19840*/  IMAD.SHL.U32 R6, R5, 0x4, RZ ;  /* 0x0000000405067824 */ /* 0x000fe200078e00ff */
[----:B------:R-:W-:-:S04]  /*19850*/  LOP3.LUT R2, R2, 0x1c0, RZ, 0xc0, !PT ;  /* 0x000001c002027812 */ /* 0x000fc800078ec0ff */
[----:B------:R-:W-:Y:S02]  /*19860*/  LOP3.LUT R7, R2, 0x38, R6, 0xf8, !PT ;  /* 0x0000003802077812 */ /* 0x000fe400078ef806 */
[----:B------:R-:W-:Y:S02]  /*19870*/  SHF.R.U32.HI R6, RZ, 0x3, R2 ;  /* 0x00000003ff067819 */ /* 0x000fe40000011602 */
[----:B------:R-:W-:Y:S01]  /*19880*/  LOP3.LUT R2, R5, 0xffffffe, RZ, 0xc0, !PT ;  /* 0x0ffffffe05027812 */ /* 0x000fe200078ec0ff */
[----:B--2---:R-:W-:Y:S01]  /*19890*/  FADD.FTZ R9, R0, R4 ;  /* 0x0000000400097221 */ /* 0x004fe20000010000 */
[----:B------:R-:W-:Y:S01]  /*198a0*/  LEA.HI R5, R10, R11, RZ, 0x3 ;  /* 0x0000000b0a057211 */ /* 0x000fe200078f18ff */
[----:B------:R-:W1:Y:S01]  /*198b0*/  @P4 LDC R14, c[0x0][0x2e8] ;  /* 0x0000ba00ff0e4b82 */ /* 0x000e620000000800 */
[----:B------:R-:W-:Y:S02]  /*198c0*/  LOP3.LUT R6, R7, R6, RZ, 0x3c, !PT ;  /* 0x0000000607067212 */ /* 0x000fe400078e3cff */
[----:B------:R-:W-:-:S02]  /*198d0*/  FSETP.NE.FTZ.AND P3, PT, R9, RZ, PT ;  /* 0x000000ff0900720b */ /* 0x000fc40003f75000 */
[----:B------:R-:W-:Y:S02]  /*198e0*/  IADD3 R2, R52, -R2, RZ ;  /* 0x8000000234027210 */ /* 0x000fe40007ffe0ff */
[----:B------:R-:W-:Y:S02]  /*198f0*/  LOP3.LUT R7, R5, 0xfffffff8, RZ, 0xc0, !PT ;  /* 0xfffffff805077812 */ /* 0x000fe400078ec0ff */
[----:B------:R-:W-:Y:S01]  /*19900*/  MOV R4, 0x3f800000 ;  /* 0x3f80000000047802 */ /* 0x000fe20000000f00 */
[----:B------:R-:W-:Y:S01]  /*19910*/  IMAD R10, R2, 0x4, R6 ;  /* 0x00000004020a7824 */ /* 0x000fe200078e0206 */
[----:B------:R-:W-:Y:S02]  /*19920*/  IADD3 R7, R11, -R7, RZ ;  /* 0x800000070b077210 */ /* 0x000fe40007ffe0ff */
[----:B------:R-:W-:Y:S02]  /*19930*/  LOP3.LUT R6, R8, 0x1ffffffc, RZ, 0xc0, !PT ;  /* 0x1ffffffc08067812 */ /* 0x000fe400078ec0ff */
[----:B------:R-:W-:Y:S01]  /*19940*/  MOV R0, 0x3f800000 ;  /* 0x3f80000000007802 */ /* 0x000fe20000000f00 */
[----:B------:R-:W2:Y:S01]  /*19950*/  @P3 MUFU.RCP R4, R9 ;  /* 0x0000000900043308 */ /* 0x000ea20000001000 */
[C---:B------:R-:W-:Y:S01]  /*19960*/  SHF.L.U32 R2, R7.reuse, 0x6, RZ ;  /* 0x0000000607027819 */ /* 0x040fe200000006ff */
[----:B------:R-:W-:Y:S01]  /*19970*/  IMAD.IADD R6, R38, 0x1, -R6 ;  /* 0x0000000126067824 */ /* 0x000fe200078e0a06 */
[----:B------:R-:W-:-:S02]  /*19980*/  LOP3.LUT R5, R7, 0x1, RZ, 0xc0, !PT ;  /* 0x0000000107057812 */ /* 0x000fc400078ec0ff */
[----:B------:R-:W-:Y:S01]  /*19990*/  LOP3.LUT R2, R2, 0x1c0, RZ, 0xc0, !PT ;  /* 0x000001c002027812 */ /* 0x000fe200078ec0ff */
[----:B------:R-:W-:Y:S01]  /*199a0*/  IMAD R6, R15, 0x200, R6 ;  /* 0x000002000f067824 */ /* 0x000fe200078e0206 */
[----:B------:R-:W-:Y:S01]  /*199b0*/  R2P PR, R7, 0x6 ;  /* 0x0000000607007804 */ /* 0x000fe20000000000 */
[----:B------:R-:W3:Y:S01]  /*199c0*/  @P4 MUFU.RCP R0, R12 ;  /* 0x0000000c00004308 */ /* 0x000ee20000001000 */
[----:B------:R-:W-:Y:S01]  /*199d0*/  LEA.HI R2, R2, R2, RZ, 0x1d ;  /* 0x0000000202027211 */ /* 0x000fe200078fe8ff */
[----:B------:R-:W-:Y:S01]  /*199e0*/  IMAD.MOV.U32 R7, RZ, RZ, 0x20 ;  /* 0x00000020ff077424 */ /* 0x000fe200078e00ff */
[----:B------:R-:W-:Y:S02]  /*199f0*/  ISETP.NE.U32.AND P0, PT, R5, 0x1, PT ;  /* 0x000000010500780c */ /* 0x000fe40003f05070 */
[----:B------:R-:W-:Y:S02]  /*19a00*/  LEA R2, R6, R2, 0x1 ;  /* 0x0000000206027211 */ /* 0x000fe400078e08ff */
[----:B------:R-:W-:Y:S01]  /*19a10*/  SEL R7, R7, 0xffffffe0, P0 ;  /* 0xffffffe007077807 */ /* 0x000fe20000000000 */
[----:B------:R-:W-:Y:S01]  /*19a20*/  @P4 MUFU.LG2 R12, R12 ;  /* 0x0000000c000c4308 */ /* 0x000fe20000000c00 */
[----:B------:R-:W-:Y:S01]  /*19a30*/  LEA R2, R2, UR5, 0x2 ;  /* 0x0000000502027c11 */ /* 0x000fe2000f8e10ff */
[C---:B--2---:R-:W-:Y:S01]  /*19a40*/  FMUL.FTZ R139, R4.reuse, R139 ;  /* 0x0000008b048b7220 */ /* 0x044fe20000410000 */
[----:B------:R-:W-:Y:S01]  /*19a50*/  MOV R8, 0x40 ;  /* 0x0000004000087802 */ /* 0x000fe20000000f00 */
        /* <DEDUP_REMOVED lines=15> */
[----:B------:R-:W-:Y:S01]  /*19b50*/  SEL R8, R8, 0xffffffc0, !P1 ;  /* 0xffffffc008087807 */ /* 0x000fe20004800000 */
[----:B------:R-:W-:-:S02]  /*19b60*/  IMAD.IADD R4, R2, 0x1, R7 ;  /* 0x0000000102047824 */ /* 0x000fc400078e0207 */
        /* <DEDUP_REMOVED lines=20> */
[----:B------:R-:W-:Y:S04]  /*19cb0*/  STS.64 [R2], R136 ;  /* 0x0000008802007388 */ /* 0x000fe80000000a00 */
[----:B------:R2:W-:Y:S04]  /*19cc0*/  STS.64 [R2+0x800], R138 ;  /* 0x0008008a02007388 */ /* 0x0005e80000000a00 */
[----:B------:R-:W-:Y:S04]  /*19cd0*/  STS.64 [R4], R144 ;  /* 0x0000009004007388 */ /* 0x000fe80000000a00 */
[----:B------:R3:W-:Y:S04]  /*19ce0*/  STS.64 [R4+0x800], R146 ;  /* 0x0008009204007388 */ /* 0x0007e80000000a00 */
[----:B------:R-:W-:Y:S04]  /*19cf0*/  STS.64 [R6], R140 ;  /* 0x0000008c06007388 */ /* 0x000fe80000000a00 */
[----:B------:R-:W-:Y:S04]  /*19d00*/  STS.64 [R6+0x800], R142 ;  /* 0x0008008e06007388 */ /* 0x000fe80000000a00 */
[----:B------:R-:W-:Y:S04]  /*19d10*/  STS.64 [R5], R152 ;  /* 0x0000009805007388 */ /* 0x000fe80000000a00 */
[----:B------:R5:W-:Y:S01]  /*19d20*/  STS.64 [R5+0x800], R154 ;  /* 0x0008009a05007388 */ /* 0x000be20000000a00 */
[----:B--2---:R-:W-:-:S03]  /*19d30*/  IADD3 R2, R7, R0, RZ ;  /* 0x0000000007027210 */ /* 0x004fc60007ffe0ff */
[----:B------:R-:W-:Y:S04]  /*19d40*/  STS.64 [R0], R148 ;  /* 0x0000009400007388 */ /* 0x000fe80000000a00 */
[----:B------:R2:W-:Y:S01]  /*19d50*/  STS.64 [R0+0x800], R150 ;  /* 0x0008009600007388 */ /* 0x0005e20000000a00 */
[----:B---3--:R-:W-:-:S03]  /*19d60*/  IMAD.IADD R4, R8, 0x1, R0 ;  /* 0x0000000108047824 */ /* 0x008fc600078e0200 */
[----:B------:R-:W-:Y:S04]  /*19d70*/  STS.64 [R2], R156 ;  /* 0x0000009c02007388 */ /* 0x000fe80000000a00 */
[----:B------:R3:W-:Y:S04]  /*19d80*/  STS.64 [R2+0x800], R158 ;  /* 0x0008009e02007388 */ /* 0x0007e80000000a00 */
[----:B------:R-:W-:Y:S04]  /*19d90*/  STS.64 [R4], R164 ;  /* 0x000000a404007388 */ /* 0x000fe80000000a00 */
[----:B------:R4:W-:Y:S01]  /*19da0*/  STS.64 [R4+0x800], R166 ;  /* 0x000800a604007388 */ /* 0x0009e20000000a00 */
[----:B-----5:R-:W-:-:S02]  /*19db0*/  LOP3.LUT R5, R37, 0xffffffe0, RZ, 0xc0, !PT ;  /* 0xffffffe025057812 */ /* 0x020fc400078ec0ff */
[----:B--2---:R-:W-:Y:S02]  /*19dc0*/  IADD3 R0, R8, R2, RZ ;  /* 0x0000000208007210 */ /* 0x004fe40007ffe0ff */
[----:B------:R2:W5:Y:S03]  /*19dd0*/  @P3 MUFU.LG2 R8, R9 ;  /* 0x0000000900083308 */ /* 0x0005660000000c00 */
[----:B------:R-:W-:Y:S01]  /*19de0*/  STS.64 [R0], R160 ;  /* 0x000000a000007388 */ /* 0x000fe20000000a00 */
[----:B---3--:R-:W-:-:S03]  /*19df0*/  SHF.R.S32.HI R2, RZ, 0x1f, R13 ;  /* 0x0000001fff027819 */ /* 0x008fc6000001140d */
[----:B------:R3:W-:Y:S01]  /*19e00*/  STS.64 [R0+0x800], R162 ;  /* 0x000800a200007388 */ /* 0x0007e20000000a00 */
[----:B----4-:R-:W-:Y:S01]  /*19e10*/  LEA R4, R10, UR5, 0x2 ;  /* 0x000000050a047c11 */ /* 0x010fe2000f8e10ff */
[----:B------:R-:W-:Y:S01]  /*19e20*/  BAR.SYNC.DEFER_BLOCKING 0x0 ;  /* 0x0000000000007b1d */ /* 0x000fe20000010000 */
[----:B--2---:R-:W-:-:S07]  /*19e30*/  IMAD.MOV.U32 R9, RZ, RZ, -0x800000 ;  /* 0xff800000ff097424 */ /* 0x004fce00078e00ff */
[----:B------:R-:W2:Y:S01]  /*19e40*/  LDC.64 R10, c[0x0][0x2c0] ;  /* 0x0000b000ff0a7b82 */ /* 0x000ea20000000a00 */
[----:B---3--:R-:W-:Y:S02]  /*19e50*/  LEA.HI R0, R2, R13, RZ, 0x5 ;  /* 0x0000000d02007211 */ /* 0x008fe400078f28ff */
[----:B------:R-:W-:Y:S02]  /*19e60*/  SHF.R.S32.HI R2, RZ, 0x1f, R15 ;  /* 0x0000001fff027819 */ /* 0x000fe4000001140f */
[----:B------:R-:W-:Y:S01]  /*19e70*/  LOP3.LUT R0, R0, 0xffffffe0, RZ, 0xc0, !PT ;  /* 0xffffffe000007812 */ /* 0x000fe200078ec0ff */
[----:B------:R3:W4:Y:S01]  /*19e80*/  LDS.128 R44, [R4] ;  /* 0x00000000042c7984 */ /* 0x0007220000000c00 */
[----:B------:R-:W-:-:S03]  /*19e90*/  LEA.HI R2, R2, R15, RZ, 0x2 ;  /* 0x0000000f02027211 */ /* 0x000fc600078f10ff */
[----:B------:R3:W1:Y:S01]  /*19ea0*/  LDS.128 R40, [R4+0x800] ;  /* 0x0008000004287984 */ /* 0x0006620000000c00 */
[----:B------:R-:W-:Y:S01]  /*19eb0*/  IMAD.IADD R0, R13, 0x1, -R0 ;  /* 0x000000010d007824 */ /* 0x000fe200078e0a00 */
[----:B------:R-:W-:Y:S01]  /*19ec0*/  LOP3.LUT R6, R2, 0xffffffc, RZ, 0xc0, !PT ;  /* 0x0ffffffc02067812 */ /* 0x000fe200078ec0ff */
[----:B------:R-:W3:Y:S01]  /*19ed0*/  @P3 LDC R13, c[0x0][0x2e8] ;  /* 0x0000ba00ff0d3b82 */ /* 0x000ee20000000800 */
[----:B------:R1:W1:Y:S01]  /*19ee0*/  LDS.128 R32, [R4+0x1000] ;  /* 0x0010000004207984 */ /* 0x0002620000000c00 */
[----:B------:R-:W-:Y:S02]  /*19ef0*/  IADD3 R2, -R5, R38, RZ ;  /* 0x0000002605027210 */ /* 0x000fe40007ffe1ff */
[----:B------:R-:W-:Y:S01]  /*19f00*/  SHF.R.S32.HI R7, RZ, 0x1f, R0 ;  /* 0x0000001fff077819 */ /* 0x000fe20000011400 */
[----:B------:R1:W1:Y:S01]  /*19f10*/  LDS.128 R28, [R4+0x1800] ;  /* 0x00180000041c7984 */ /* 0x0002620000000c00 */
[----:B------:R-:W-:Y:S02]  /*19f20*/  LOP3.LUT P0, RZ, R2, 0x3, RZ, 0xc0, !PT ;  /* 0x0000000302ff7812 */ /* 0x000fe4000780c0ff */
[----:B------:R-:W-:Y:S01]  /*19f30*/  LEA.HI R0, R7, R0, RZ, 0x2 ;  /* 0x0000000007007211 */ /* 0x000fe200078f10ff */
[----:B------:R1:W3:Y:S01]  /*19f40*/  LDS.128 R24, [R4+0x2000] ;  /* 0x0020000004187984 */ /* 0x0002e20000000c00 */
[----:B------:R-:W-:Y:S01]  /*19f50*/  IADD3 R2, RZ, -UR13, RZ ;  /* 0x8000000dff027c10 */ /* 0x000fe2000fffe0ff */
[----:B--2---:R-:W-:Y:S01]  /*19f60*/  IMAD R7, R48, R10, UR13 ;  /* 0x0000000d30077e24 */ /* 0x004fe2000f8e020a */
[----:B------:R-:W-:Y:S01]  /*19f70*/  IADD3 R5, R15, -R6, RZ ;  /* 0x800000060f057210 */ /* 0x000fe20007ffe0ff */
[----:B------:R2:W2:Y:S01]  /*19f80*/  LDS.128 R20, [R4+0x2800] ;  /* 0x0028000004147984 */ /* 0x0004a20000000c00 */
[----:B------:R-:W-:Y:S01]  /*19f90*/  SHF.R.S32.HI R0, RZ, 0x2, R0 ;  /* 0x00000002ff007819 */ /* 0x000fe20000011400 */
[----:B------:R-:W-:-:S02]  /*19fa0*/  IMAD R15, R39, R2, UR4 ;  /* 0x00000004270f7e24 */ /* 0x000fc4000f8e0202 */
[----:B-----5:R-:W-:Y:S01]  /*19fb0*/  @P3 FMUL.FTZ R2, R8, 0.69314718246459960938 ;  /* 0x3f31721808023820 */ /* 0x020fe20000410000 */
[----:B------:R2:W2:Y:S01]  /*19fc0*/  LDS.128 R16, [R4+0x3000] ;  /* 0x0030000004107984 */ /* 0x0004a20000000c00 */
[----:B------:R-:W-:Y:S01]  /*19fd0*/  SHF.L.U32 R6, R52, 0x2, RZ ;  /* 0x0000000234067819 */ /* 0x000fe200000006ff */
[----:B------:R-:W-:Y:S02]  /*19fe0*/  IMAD R0, R5, 0x10, R0 ;  /* 0x0000001005007824 */ /* 0x000fe400078e0200 */
[----:B------:R-:W-:Y:S01]  /*19ff0*/  @P4 FMUL.FTZ R5, R12, 0.69314718246459960938 ;  /* 0x3f3172180c054820 */ /* 0x000fe20000410000 */
[----:B------:R-:W-:Y:S01]  /*1a000*/  SHF.L.U32 R12, R49, 0x6, RZ ;  /* 0x00000006310c7819 */ /* 0x000fe200000006ff */
[----:B------:R-:W-:Y:S01]  /*1a010*/  IMAD R8, R7, R39, R15 ;  /* 0x0000002707087224 */ /* 0x000fe200078e020f */
[----:B------:R-:W-:Y:S01]  /*1a020*/  MOV R10, 0xff800000 ;  /* 0xff800000000a7802 */ /* 0x000fe20000000f00 */
[----:B-1----:R-:W-:Y:S01]  /*1a030*/  @P4 FFMA.FTZ R9, R36, R14, R5 ;  /* 0x0000000e24094223 */ /* 0x002fe20000010005 */
[----:B---3--:R-:W-:Y:S01]  /*1a040*/  @P3 FFMA.FTZ R10, R3, R13, R2 ;  /* 0x0000000d030a3223 */ /* 0x008fe20000010002 */
[----:B------:R-:W-:Y:S01]  /*1a050*/  SHF.R.S32.HI R7, RZ, 0x1f, R6 ;  /* 0x0000001fff077819 */ /* 0x000fe20000011406 */
[----:B------:R-:W-:Y:S01]  /*1a060*/  IMAD R5, R8, R11, R12 ;  /* 0x0000000b08057224 */ /* 0x000fe200078e020c */
[----:B----4-:R-:W-:Y:S06]  /*1a070*/  @P0 BRA `(.L_x_3528) ;  /* 0x00000000002c0947 */ /* 0x010fec0003800000 */
[C---:B------:R-:W-:Y:S01]  /*1a080*/  VIADD R8, R0.reuse, 0x8 ;  /* 0x0000000800087836 */ /* 0x040fe20000000000 */
[----:B------:R-:W-:Y:S01]  /*1a090*/  SHF.R.S32.HI R2, RZ, 0x1f, R0 ;  /* 0x0000001fff027819 */ /* 0x000fe20000011400 */
[----:B------:R-:W-:Y:S01]  /*1a0a0*/  ULDC.64 UR4, c[0x0][0x2b8] ;  /* 0x0000ae0000047ab9 */ /* 0x000fe20000000a00 */
[C---:B------:R-:W-:Y:S02]  /*1a0b0*/  IADD3 R3, P0, R5.reuse, R0, RZ ;  /* 0x0000000005037210 */ /* 0x040fe40007f1e0ff */
[----:B------:R-:W-:Y:S02]  /*1a0c0*/  ISETP.GE.AND P2, PT, R0, UR21, PT ;  /* 0x0000001500007c0c */ /* 0x000fe4000bf46270 */
[----:B------:R-:W-:Y:S02]  /*1a0d0*/  ISETP.GE.AND P1, PT, R8, UR21, PT ;  /* 0x0000001508007c0c */ /* 0x000fe4000bf26270 */
[----:B------:R-:W-:Y:S02]  /*1a0e0*/  LEA.HI.X.SX32 R0, R5, R2, 0x1, P0 ;  /* 0x0000000205007211 */ /* 0x000fe400000f0eff */
[----:B------:R-:W-:-:S04]  /*1a0f0*/  LEA R2, P0, R3, UR4, 0x2 ;  /* 0x0000000403027c11 */ /* 0x000fc8000f8010ff */
[----:B------:R-:W-:-:S05]  /*1a100*/  LEA.HI.X R3, R3, UR5, R0, 0x2, P0 ;  /* 0x0000000503037c11 */ /* 0x000fca00080f1400 */
[----:B------:R1:W-:Y:S04]  /*1a110*/  @!P2 STG.E desc[UR16][R2.64], R9 ;  /* 0x000000090200a986 */ /* 0x0003e8000c101910 */
[----:B------:R1:W-:Y:S02]  /*1a120*/  @!P1 STG.E desc[UR16][R2.64+0x20], R10 ;  /* 0x0000200a02009986 */ /* 0x0003e4000c101910 */
.L_x_3528:
[----:B------:R-:W-:Y:S05]  /*1a130*/  BSYNC B0 ;  /* 0x0000000000007941 */ /* 0x000fea0003800000 */
.L_x_3527:
[----:B------:R-:W-:Y:S01]  /*1a140*/  ULDC UR4, c[0x0][0x2dc] ;  /* 0x0000b70000047ab9 */ /* 0x000fe20000000800 */
[C---:B-1----:R-:W-:Y:S01]  /*1a150*/  IMAD.WIDE R2, R50.reuse, 0x40, R6 ;  /* 0x0000004032027825 */ /* 0x042fe200078e0206 */
[----:B------:R-:W-:-:S03]  /*1a160*/  ISETP.GE.AND P6, PT, R50, UR21, PT ;  /* 0x0000001532007c0c */ /* 0x000fc6000bfc6270 */
[----:B------:R-:W-:Y:S01]  /*1a170*/  IMAD R0, R5, UR4, RZ ;  /* 0x0000000405007c24 */ /* 0x000fe2000f8e02ff */
[----:B------:R-:W-:Y:S01]  /*1a180*/  ULDC.64 UR4, c[0x0][0x288] ;  /* 0x0000a20000047ab9 */ /* 0x000fe20000000a00 */
[----:B--2---:R-:W1:Y:S01]  /*1a190*/  LDS.128 R4, [R4+0x3800] ;  /* 0x0038000004047984 */ /* 0x004e620000000c00 */
[----:B------:R-:W-:Y:S02]  /*1a1a0*/  VIADD R10, R50, 0x10 ;  /* 0x00000010320a7836 */ /* 0x000fe40000000000 */
[----:B------:R-:W-:Y:S01]  /*1a1b0*/  IADD3 R8, P0, R0, R2, RZ ;  /* 0x0000000200087210 */ /* 0x000fe20007f1e0ff */
[----:B------:R-:W-:Y:S02]  /*1a1c0*/  VIADD R9, R50, 0x18 ;  /* 0x0000001832097836 */ /* 0x000fe40000000000 */
[----:B------:R-:W-:Y:S01]  /*1a1d0*/  ISETP.GE.AND P4, PT, R10, UR21, PT ;  /* 0x000000150a007c0c */ /* 0x000fe2000bf86270 */
[----:B------:R-:W-:Y:S01]  /*1a1e0*/  VIADD R11, R50, 0x8 ;  /* 0x00000008320b7836 */ /* 0x000fe20000000000 */
[----:B------:R-:W-:Y:S01]  /*1a1f0*/  LEA.HI.X.SX32 R0, R0, R3, 0x1, P0 ;  /* 0x0000000300007211 */ /* 0x000fe200000f0eff */
[----:B------:R-:W-:Y:S01]  /*1a200*/  VIADD R3, R50, 0x28 ;  /* 0x0000002832037836 */ /* 0x000fe20000000000 */
[----:B------:R-:W-:Y:S01]  /*1a210*/  LEA R2, P0, R8, UR4, 0x2 ;  /* 0x0000000408027c11 */ /* 0x000fe2000f8010ff */
[C---:B------:R-:W-:Y:S01]  /*1a220*/  VIADD R10, R50.reuse, 0x20 ;  /* 0x00000020320a7836 */ /* 0x040fe20000000000 */
[----:B------:R-:W-:Y:S01]  /*1a230*/  ISETP.GE.AND P3, PT, R9, UR21, PT ;  /* 0x0000001509007c0c */ /* 0x000fe2000bf66270 */
[----:B------:R-:W-:Y:S01]  /*1a240*/  VIADD R9, R50, 0x30 ;  /* 0x0000003032097836 */ /* 0x000fe20000000000 */
[----:B------:R-:W-:-:S02]  /*1a250*/  ISETP.GE.AND P1, PT, R3, UR21, PT ;  /* 0x0000001503007c0c */ /* 0x000fc4000bf26270 */
        /* <DEDUP_REMOVED lines=14> */
[----:B-1----:R-:W-:Y:S05]  /*1a340*/  @P6 EXIT ;  /* 0x000000000000694d */ /* 0x002fea0003800000 */
[----:B------:R-:W-:Y:S01]  /*1a350*/  STG.E.128 desc[UR16][R2.64+0x3800], R4 ;  /* 0x0038000402007986 */ /* 0x000fe2000c101d10 */
[----:B------:R-:W-:Y:S05]  /*1a360*/  EXIT ;  /* 0x000000000000794d */ /* 0x000fea0003800000 */
.L_x_3529:
        /* <DEDUP_REMOVED lines=9> */
.L_x_7903:


//--------------------- .text._ZN5flash24flash_fwd_splitkv_kernelI23Flash_fwd_kernel_traitsILi64ELi64ELi256ELi4ELb0ELb0EN7cutlass6half_tE19Flash_kernel_traitsILi64ELi64ELi256ELi4ES3_EELb1ELb0ELb1ELb0ELb0ELb0ELb1ELb0EEEvNS_16Flash_fwd_paramsE --------------------------
	.section	.text._ZN5flash24flash_fwd_splitkv_kernelI23Flash_fwd_kernel_traitsILi64ELi64ELi256ELi4ELb0ELb0EN7cutlass6half_tE19Flash_kernel_traitsILi64ELi64ELi256ELi4ES3_EELb1ELb0ELb1ELb0ELb0ELb0ELb1ELb0EEEvNS_16Flash_fwd_paramsE,"ax",@progbits
	.align	128
        .global         _ZN5flash24flash_fwd_splitkv_kernelI23Flash_fwd_kernel_traitsILi64ELi64ELi256ELi4ELb0ELb0EN7cutlass6half_tE19Flash_kernel_traitsILi64ELi64ELi256ELi4ES3_EELb1ELb0ELb1ELb0ELb0ELb0ELb1ELb0EEEvNS_16Flash_fwd_paramsE
        .type           _ZN5flash24flash_fwd_splitkv_kernelI23Flash_fwd_kernel_traitsILi64ELi64ELi256ELi4ELb0ELb0EN7cutlass6half_tE19Flash_kernel_traitsILi64ELi64ELi256ELi4ES3_EELb1ELb0ELb1ELb0ELb0ELb0ELb1ELb0EEEvNS_16Flash_fwd_paramsE,@function
        .size           _ZN5flash24flash_fwd_splitkv_kernelI23Flash_fwd_kernel_traitsILi64ELi64ELi256ELi4ELb0ELb0EN7cutlass6half_tE19Flash_kernel_traitsILi64ELi64ELi256ELi4ES3_EELb1ELb0ELb1ELb0ELb0ELb0ELb1ELb0EEEvNS_16Flash_fwd_paramsE,(.L_x_7904 - _ZN5flash24flash_fwd_splitkv_kernelI23Flash_fwd_kernel_traitsILi64ELi64ELi256ELi4ELb0ELb0EN7cutlass6half_tE19Flash_kernel_traitsILi64ELi64ELi256ELi4ES3_EELb1ELb0ELb1ELb0ELb0ELb0ELb1ELb0EEEvNS_16Flash_fwd_paramsE)
        .other          _ZN5flash24flash_fwd_splitkv_kernelI23Flash_fwd_kernel_traitsILi64ELi64ELi256ELi4ELb0ELb0EN7cutlass6half_tE19Flash_kernel_traitsILi64ELi64ELi256ELi4ES3_EELb1ELb0ELb1ELb0ELb0ELb0ELb1ELb0EEEvNS_16Flash_fwd_paramsE,@"STO_CUDA_ENTRY STV_DEFAULT"
_ZN5flash24flash_fwd_splitkv_kernelI23Flash_fwd_kernel_traitsILi64ELi64ELi256ELi4ELb0ELb0EN7cutlass6half_tE19Flash_kernel_traitsILi64ELi64ELi256ELi4ES3_EELb1ELb0ELb1ELb0ELb0ELb0ELb1ELb0EEEvNS_16Flash_fwd_paramsE:
.text._ZN5flash24flash_fwd_splitkv_kernelI23Flash_fwd_kernel_traitsILi64ELi64ELi256ELi4ELb0ELb0EN7cutlass6half_tE19Flash_kernel_traitsILi64ELi64ELi256ELi4ES3_EELb1ELb0ELb1ELb0ELb0ELb0ELb1ELb0EEEvNS_16Flash_fwd_paramsE:
        /* <DEDUP_REMOVED lines=78> */
.L_x_3530:
[----:B------:R-:W-:-:S05]  /*04e0*/  ULDC UR8, c[0x0][0x2c8] ;  /* 0x0000b20000087ab9 */ /* 0x000fca0000000800 */
.L_x_3531:
        /* <DEDUP_REMOVED lines=48> */
[----:B------:R-:W-:-:S04]  /*07f0*/  R2UR UR4, R0 ;  /* 0x00000000000472ca */ /* 0x000fc800000e0000 */
[----:B------:R-:W-:Y:S02]  /*0800*/  UMOV UR13, UR17 ;  /* 0x00000011000d7c82 */ /* 0x000fe40008000000 */
[----:B------:R-:W-:-:S07]  /*0810*/  UIMAD.WIDE.U32 UR16, UR13, UR5, URZ ;  /* 0x000000050d1072a5 */ /* 0x000fce000f8e003f */
[----:B------:R-:W-:Y:S02]  /*0820*/  UMOV UR13, UR17 ;  /* 0x00000011000d7c82 */ /* 0x000fe40008000000 */
        /* <DEDUP_REMOVED lines=114> */
.L_x_3532:
        /* <DEDUP_REMOVED lines=28> */
.L_x_3533:
[----:B------:R-:W-:Y:S05]  /*1110*/  @!P3 BRA `(.L_x_3534) ;  /* 0x000000040058b947 */ /* 0x000fea0003800000 */
[----:B------:R-:W1:Y:S01]  /*1120*/  LDC R9, c[0x0][0x380] ;  /* 0x0000e000ff097b82 */ /* 0x000e620000000800 */
[----:B------:R-:W-:Y:S01]  /*1130*/  ULEA UR7, UR17, 0xffffff00, 0x8 ;  /* 0xffffff0011077891 */ /* 0x000fe2000f8e403f */
[----:B------:R-:W-:-:S05]  /*1140*/  ULDC.64 UR4, c[0x0][0x230] ;  /* 0x00008c0000047ab9 */ /* 0x000fca0000000a00 */
        /* <DEDUP_REMOVED lines=62> */
[----:B------:R-:W-:Y:S01]  /*1530*/  ULDC.64 UR6, c[0x0][0x248] ;  /* 0x0000920000067ab9 */ /* 0x000fe20000000a00 */
[----:B------:R-:W-:Y:S01]  /*1540*/  UIADD3 UR4, UR9, UR4, URZ ;  /* 0x0000000409047290 */ /* 0x000fe2000fffe03f */
[----:B------:R-:W-:Y:S01]  /*1550*/  IMAD R4, R211, UR6, RZ ;  /* 0x00000006d3047c24 */ /* 0x000fe2000f8e02ff */
[----:B------:R-:W-:Y:S01]  /*1560*/  @!P1 LOP3.LUT R2, RZ, R0, RZ, 0x33, !PT ;  /* 0x00000000ff029212 */ /* 0x000fe200078e33ff */
[----:B------:R-:W-:-:S02]  /*1570*/  ULDC.64 UR8, c[0x0][0x260] ;  /* 0x0000980000087ab9 */ /* 0x000fc40000000a00 */
[C---:B------:R-:W-:Y:S01]  /*1580*/  IMAD R0, R9.reuse, UR7, R4 ;  /* 0x0000000709007c24 */ /* 0x040fe2000f8e0204 */
        /* <DEDUP_REMOVED lines=8> */
[----:B------:R-:W-:Y:S01]  /*1610*/  IMAD R3, R5, UR8, RZ ;  /* 0x0000000805037c24 */ /* 0x000fe2000f8e02ff */
[----:B------:R-:W-:-:S02]  /*1620*/  IADD3 R7, R7, R0, RZ ;  /* 0x0000000007077210 */ /* 0x000fc40007ffe0ff */
[----:B------:R-:W-:Y:S01]  /*1630*/  UIADD3 UR25, UR29, UR5, URZ ;  /* 0x000000051d197290 */ /* 0x000fe2000fffe03f */
[C---:B------:R-:W-:Y:S02]  /*1640*/  IMAD R3, R2.reuse, UR9, R3 ;  /* 0x0000000902037c24 */ /* 0x040fe4000f8e0203 */
[----:B------:R-:W-:-:S04]  /*1650*/  IMAD.WIDE.U32 R12, R2, UR8, R6 ;  /* 0x00000008020c7c25 */ /* 0x000fc8000f8e0006 */
[----:B------:R-:W-:Y:S01]  /*1660*/  IMAD.IADD R7, R13, 0x1, R3 ;  /* 0x000000010d077824 */ /* 0x000fe200078e0203 */
[----:B------:R-:W-:Y:S06]  /*1670*/  BRA `(.L_x_3535) ;  /* 0x00000004004c7947 */ /* 0x000fec0003800000 */
.L_x_3534:
        /* <DEDUP_REMOVED lines=48> */
.L_x_3536:
        /* <DEDUP_REMOVED lines=21> */
[----:B------:R-:W-:Y:S01]  /*1ad0*/  IMAD.IADD R7, R13, 0x1, R0 ;  /* 0x000000010d077824 */ /* 0x000fe200078e0200 */
        /* <DEDUP_REMOVED lines=13> */
.L_x_3535:
[----:B------:R-:W-:Y:S01]  /*1bb0*/  UISETP.NE.AND UP0, UPT, UR27, -0x1, UPT ;  /* 0xffffffff1b00788c */ /* 0x000fe2000bf05270 */
[----:B------:R-:W-:Y:S01]  /*1bc0*/  SHF.R.S32.HI R6, RZ, 0x1f, R207 ;  /* 0x0000001fff067819 */ /* 0x000fe200000114cf */
[----:B------:R-:W-:Y:S01]  /*1bd0*/  UIADD3 UR14, UR17, -0x1, URZ ;  /* 0xffffffff110e7890 */ /* 0x000fe2000fffe03f */
[----:B------:R-:W1:Y:S01]  /*1be0*/  S2R R15, SR_CTAID.X ;  /* 0x00000000000f7919 */ /* 0x000e620000002500 */
[----:B------:R-:W-:Y:S01]  /*1bf0*/  UIADD3 UR10, -UR22, UR24, URZ ;  /* 0x00000018160a7290 */ /* 0x000fe2000fffe13f */
[-C--:B------:R-:W-:Y:S01]  /*1c00*/  LEA.HI R2, R6, R207.reuse, RZ, 0x3 ;  /* 0x000000cf06027211 */ /* 0x080fe200078f18ff */
[----:B------:R-:W-:Y:S01]  /*1c10*/  USHF.L.U32 UR16, UR14, 0x8, URZ ;  /* 0x000000080e107899 */ /* 0x000fe2000800063f */
[----:B------:R-:W-:Y:S01]  /*1c20*/  BSSY B0, `(.L_x_3537) ;  /* 0x000004c000007945 */ /* 0x000fe20003800000 */
[----:B------:R-:W-:Y:S01]  /*1c30*/  USHF.R.S32.HI UR23, URZ, 0x1f, UR26 ;  /* 0x0000001f3f177899 */ /* 0x000fe2000801141a */
[----:B------:R-:W-:Y:S01]  /*1c40*/  SHF.R.S32.HI R18, RZ, 0x3, R2 ;  /* 0x00000003ff127819 */ /* 0x000fe20000011402 */
[----:B------:R-:W-:Y:S01]  /*1c50*/  ULDC.64 UR12, c[0x0][0x258] ;  /* 0x00009600000c7ab9 */ /* 0x000fe20000000a00 */
[----:B------:R-:W-:Y:S01]  /*1c60*/  @UP0 ULDC.64 UR4, c[0x0][0x240] ;  /* 0x0000900000040ab9 */ /* 0x000fe20000000a00 */
[----:B------:R-:W-:Y:S01]  /*1c70*/  LOP3.LUT R2, R2, 0xfffffff8, RZ, 0xc0, !PT ;  /* 0xfffffff802027812 */ /* 0x000fe200078ec0ff */
[----:B------:R-:W-:Y:S01]  /*1c80*/  @UP0 UIMAD.WIDE.U32 UR30, UR27, UR4, URZ ;  /* 0x000000041b1e02a5 */ /* 0x000fe2000f8e003f */
[C---:B------:R-:W-:Y:S01]  /*1c90*/  IMAD.SHL.U32 R13, R18.reuse, 0x40, RZ ;  /* 0x00000040120d7824 */ /* 0x040fe200078e00ff */
[----:B------:R-:W2:Y:S01]  /*1ca0*/  S2UR UR4, SR_CgaCtaId ;  /* 0x00000000000479c3 */ /* 0x000ea20000008800 */
[----:B------:R-:W-:Y:S01]  /*1cb0*/  VIADD R0, R18, 0x10 ;  /* 0x0000001012007836 */ /* 0x000fe20000000000 */
[----:B------:R-:W-:Y:S01]  /*1cc0*/  @UP0 UIMAD UR27, UR27, UR5, UR31 ;  /* 0x000000051b1b02a4 */ /* 0x000fe2000f8e021f */
[----:B------:R-:W-:Y:S01]  /*1cd0*/  IMAD.IADD R3, R207, 0x1, -R2 ;  /* 0x00000001cf037824 */ /* 0x000fe200078e0a02 */
[----:B------:R-:W-:Y:S01]  /*1ce0*/  UIADD3 UR5, -UR16, UR20, URZ ;  /* 0x0000001410057290 */ /* 0x000fe2000fffe13f */
[----:B------:R-:W-:Y:S01]  /*1cf0*/  LOP3.LUT R13, R13, 0x1c0, RZ, 0xc0, !PT ;  /* 0x000001c00d0d7812 */ /* 0x000fe200078ec0ff */
[----:B------:R-:W-:Y:S01]  /*1d00*/  @!UP0 USHF.R.S32.HI UR29, URZ, 0x1f, UR15 ;  /* 0x0000001f3f1d8899 */ /* 0x000fe2000801140f */
[----:B------:R-:W-:Y:S01]  /*1d10*/  IMAD.SHL.U32 R244, R3, 0x8, RZ ;  /* 0x0000000803f47824 */ /* 0x000fe200078e00ff */
[C---:B------:R-:W-:Y:S01]  /*1d20*/  ISETP.GE.AND P6, PT, R0.reuse, UR10, PT ;  /* 0x0000000a00007c0c */ /* 0x040fe2000bfc6270 */
[----:B------:R-:W-:Y:S01]  /*1d30*/  @!UP0 ULDC.64 UR8, c[0x0][0x228] ;  /* 0x00008a0000088ab9 */ /* 0x000fe20000000a00 */
[C---:B------:R-:W-:Y:S01]  /*1d40*/  ISETP.GE.AND P5, PT, R0.reuse, UR5, PT ;  /* 0x0000000500007c0c */ /* 0x040fe2000bfa6270 */
[----:B------:R-:W-:Y:S01]  /*1d50*/  @!UP0 UIMAD UR29, UR29, UR8, URZ ;  /* 0x000000081d1d82a4 */ /* 0x000fe2000f8e023f */
[----:B------:R-:W-:Y:S01]  /*1d60*/  ISETP.GE.AND P4, PT, R0, UR5, PT ;  /* 0x0000000500007c0c */ /* 0x000fe2000bf86270 */
[----:B------:R-:W-:Y:S01]  /*1d70*/  @!UP0 UIMAD.WIDE.U32 UR34, UR15, UR8, URZ ;  /* 0x000000080f2282a5 */ /* 0x000fe2000f8e003f */
[----:B------:R-:W-:Y:S01]  /*1d80*/  LOP3.LUT R11, R13, 0x38, R244, 0xf8, !PT ;  /* 0x000000380d0b7812 */ /* 0x000fe200078ef8f4 */
[----:B------:R-:W-:Y:S01]  /*1d90*/  @!UP0 UIMAD UR29, UR15, UR9, UR29 ;  /* 0x000000090f1d82a4 */ /* 0x000fe2000f8e021d */
[----:B------:R-:W-:Y:S01]  /*1da0*/  SHF.R.U32.HI R0, RZ, 0x3, R13 ;  /* 0x00000003ff007819 */ /* 0x000fe2000001160d */
[----:B------:R-:W-:Y:S01]  /*1db0*/  UIMAD UR32, UR23, UR12, URZ ;  /* 0x0000000c172072a4 */ /* 0x000fe2000f8e023f */
[----:B------:R-:W-:Y:S01]  /*1dc0*/  LEA.HI R2, R6, R207, RZ, 0x6 ;  /* 0x000000cf06027211 */ /* 0x000fe200078f30ff */
[----:B------:R-:W-:Y:S01]  /*1dd0*/  @!UP0 UIADD3 UR27, UR35, UR29, URZ ;  /* 0x0000001d231b8290 */ /* 0x000fe2000fffe03f */
[----:B------:R-:W-:Y:S01]  /*1de0*/  LOP3.LUT R0, R11, R0, RZ, 0x3c, !PT ;  /* 0x000000000b007212 */ /* 0x000fe200078e3cff */
[----:B------:R-:W-:Y:S01]  /*1df0*/  @!UP0 UMOV UR30, UR34 ;  /* 0x00000022001e8c82 */ /* 0x000fe20008000000 */
[----:B------:R-:W-:Y:S01]  /*1e00*/  SHF.R.S32.HI R19, RZ, 0x1f, R18 ;  /* 0x0000001fff137819 */ /* 0x000fe20000011412 */
[----:B------:R-:W-:Y:S01]  /*1e10*/  IMAD.SHL.U32 R11, R2, 0x8, RZ ;  /* 0x00000008020b7824 */ /* 0x000fe200078e00ff */
[----:B------:R-:W-:Y:S01]  /*1e20*/  IADD3 R208, P2, R18, R9, RZ ;  /* 0x0000000912d07210 */ /* 0x000fe20007f5e0ff */
[----:B------:R-:W-:Y:S01]  /*1e30*/  ULDC.64 UR8, c[0x0][0x268] ;  /* 0x00009a0000087ab9 */ /* 0x000fe20000000a00 */
[----:B------:R-:W-:Y:S01]  /*1e40*/  IADD3 R12, P0, R244, R12, RZ ;  /* 0x0000000cf40c7210 */ /* 0x000fe20007f1e0ff */
[----:B------:R-:W-:Y:S01]  /*1e50*/  IMAD.U32 R8, RZ, RZ, UR12 ;  /* 0x0000000cff087e24 */ /* 0x000fe2000f8e00ff */
[----:B------:R-:W-:Y:S01]  /*1e60*/  LOP3.LUT R242, R0, 0xfffffe00, R11, 0xf8, !PT ;  /* 0xfffffe0000f27812 */ /* 0x000fe200078ef80b */
[----:B------:R-:W-:Y:S01]  /*1e70*/  IMAD.X R211, R19, 0x1, R211, P2 ;  /* 0x0000000113d37824 */ /* 0x000fe200010e06d3 */
[----:B------:R-:W-:Y:S01]  /*1e80*/  SHF.R.S32.HI R0, RZ, 0x1f, R244 ;  /* 0x0000001fff007819 */ /* 0x000fe200000114f4 */
[----:B------:R-:W-:Y:S01]  /*1e90*/  UIMAD UR13, UR26, UR13, UR32 ;  /* 0x0000000d1a0d72a4 */ /* 0x000fe2000f8e0220 */
[----:B------:R-:W-:Y:S01]  /*1ea0*/  IADD3 R16, P1, R244, UR30, RZ ;  /* 0x0000001ef4107c10 */ /* 0x000fe2000ff3e0ff */
[----:B------:R-:W-:Y:S01]  /*1eb0*/  IMAD R5, R5, UR8, RZ ;  /* 0x0000000805057c24 */ /* 0x000fe2000f8e02ff */
[----:B------:R-:W-:Y:S01]  /*1ec0*/  ISETP.GE.AND P2, PT, R18, UR10, PT ;  /* 0x0000000a12007c0c */ /* 0x000fe2000bf46270 */
[----:B------:R-:W-:Y:S01]  /*1ed0*/  IMAD.X R13, R0, 0x1, R7, P0 ;  /* 0x00000001000d7824 */ /* 0x000fe200000e0607 */
[----:B------:R-:W-:Y:S01]  /*1ee0*/  IADD3 R10, P0, R244, UR28, RZ ;  /* 0x0000001cf40a7c10 */ /* 0x000fe2000ff1e0ff */
[----:B------:R-:W-:Y:S01]  /*1ef0*/  UMOV UR31, 0x400 ;  /* 0x00000400001f7882 */ /* 0x000fe20000000000 */
[C---:B------:R-:W-:Y:S01]  /*1f00*/  IADD3.X R17, R0.reuse, UR27, RZ, P1, !PT ;  /* 0x0000001b00117c10 */ /* 0x040fe20008ffe4ff */
[----:B--2---:R-:W-:Y:S01]  /*1f10*/  ULEA UR4, UR4, UR31, 0x18 ;  /* 0x0000001f04047291 */ /* 0x004fe2000f8ec03f */
[----:B------:R-:W-:Y:S01]  /*1f20*/  IADD3.X R11, R0, UR25, RZ, P0, !PT ;  /* 0x00000019000b7c10 */ /* 0x000fe200087fe4ff */
[----:B------:R-:W-:-:S02]  /*1f30*/  VIADD R2, R18, 0x20 ;  /* 0x0000002012027836 */ /* 0x000fc40000000000 */
[----:B------:R-:W-:Y:S02]  /*1f40*/  IMAD.WIDE.U32 R8, R8, UR26, R16 ;  /* 0x0000001a08087c25 */ /* 0x000fe4000f8e0010 */
[----:B------:R-:W-:Y:S02]  /*1f50*/  LEA R242, R242, UR4, 0x1 ;  /* 0x00000004f2f27c11 */ /* 0x000fe4000f8e08ff */
[----:B------:R-:W-:Y:S01]  /*1f60*/  IMAD R20, R22, UR9, R5 ;  /* 0x0000000916147c24 */ /* 0x000fe2000f8e0205 */
[----:B------:R-:W-:Y:S01]  /*1f70*/  ISETP.GE.AND P0, PT, R2, UR10, PT ;  /* 0x0000000a02007c0c */ /* 0x000fe2000bf06270 */
[----:B------:R-:W-:Y:S01]  /*1f80*/  IMAD.WIDE.U32 R22, R22, UR8, R10 ;  /* 0x0000000816167c25 */ /* 0x000fe2000f8e000a */
[----:B------:R-:W-:-:S03]  /*1f90*/  ISETP.GE.AND P1, PT, R2, UR5, PT ;  /* 0x0000000502007c0c */ /* 0x000fc6000bf26270 */
[----:B------:R-:W-:Y:S02]  /*1fa0*/  VIADD R11, R9, UR13 ;  /* 0x0000000d090b7c36 */ /* 0x000fe40008000000 */
        /* <DEDUP_REMOVED lines=19> */
.L_x_3538:
[----:B------:R-:W-:Y:S05]  /*20e0*/  BSYNC B0 ;  /* 0x0000000000007941 */ /* 0x000fea0003800000 */
.L_x_3537:
        /* <DEDUP_REMOVED lines=24> */
.L_x_3540:
[----:B------:R-:W-:Y:S05]  /*2270*/  BSYNC B0 ;  /* 0x0000000000007941 */ /* 0x000fea0003800000 */
.L_x_3539:
        /* <DEDUP_REMOVED lines=24> */
.L_x_3542:
[----:B------:R-:W-:Y:S05]  /*2400*/  BSYNC B0 ;  /* 0x0000000000007941 */ /* 0x000fea0003800000 */
.L_x_3541:
        /* <DEDUP_REMOVED lines=21> */
.L_x_3544:
[----:B------:R-:W-:Y:S05]  /*2560*/  BSYNC B0 ;  /* 0x0000000000007941 */ /* 0x000fea0003800000 */
.L_x_3543:
[C---:B------:R-:W-:Y:S01]  /*2570*/  ISETP.GE.AND P0, PT, R18.reuse, UR5, PT ;  /* 0x0000000512007c0c */ /* 0x040fe2000bf06270 */
[C---:B------:R-:W-:Y:S01]  /*2580*/  IMAD R5, R18.reuse, UR7, R5 ;  /* 0x0000000712057c24 */ /* 0x040fe2000f8e0205 */
[----:B------:R-:W-:Y:S01]  /*2590*/  BSSY B0, `(.L_x_3545) ;  /* 0x0000010000007945 */ /* 0x000fe20003800000 */
[----:B------:R-:W-:Y:S01]  /*25a0*/  IMAD.WIDE.U32 R200, R18, UR6, R12 ;  /* 0x0000000612c87c25 */ /* 0x000fe2000f8e000c */
[----:B------:R-:W-:-:S04]  /*25b0*/  ISETP.GE.AND P6, PT, R0, UR5, PT ;  /* 0x0000000500007c0c */ /* 0x000fc8000bfc6270 */
[----:B------:R-:W-:-:S05]  /*25c0*/  IADD3 R201, R201, R5, RZ ;  /* 0x00000005c9c97210 */ /* 0x000fca0007ffe0ff */
        /* <DEDUP_REMOVED lines=12> */
.L_x_3546:
[----:B------:R-:W-:Y:S05]  /*2690*/  BSYNC B0 ;  /* 0x0000000000007941 */ /* 0x000fea0003800000 */
.L_x_3545:
[----:B------:R-:W-:Y:S01]  /*26a0*/  USHF.L.U64.HI UR12, UR6, 0x4, UR7 ;  /* 0x00000004060c7899 */ /* 0x000fe20008010207 */
[----:B------:R-:W-:Y:S01]  /*26b0*/  BSSY B0, `(.L_x_3547) ;  /* 0x0000012000007945 */ /* 0x000fe20003800000 */
[----:B------:R-:W-:Y:S01]  /*26c0*/  USHF.L.U32 UR13, UR6, 0x4, URZ ;  /* 0x00000004060d7899 */ /* 0x000fe2000800063f */
[----:B------:R-:W-:Y:S02]  /*26d0*/  ISETP.GE.AND P0, PT, R0, UR5, PT ;  /* 0x0000000500007c0c */ /* 0x000fe4000bf06270 */
[----:B-1----:R-:W-:Y:S01]  /*26e0*/  IADD3 R4, R18, 0x40, RZ ;  /* 0x0000004012047810 */ /* 0x002fe20007ffe0ff */
        /* <DEDUP_REMOVED lines=14> */
.L_x_3548:
[----:B------:R-:W-:Y:S05]  /*27d0*/  BSYNC B0 ;  /* 0x0000000000007941 */ /* 0x000fea0003800000 */
.L_x_3547:
        /* <DEDUP_REMOVED lines=13> */
[----:B-1----:R-:W-:-:S04]  /*28b0*/  LEA R8, P1, R5, UR8, 0x1 ;  /* 0x0000000805087c11 */ /* 0x002fc8000f8208ff */
[----:B------:R-:W-:-:S05]  /*28c0*/  LEA.HI.X R9, R5, UR9, R0, 0x1, P1 ;  /* 0x0000000905097c11 */ /* 0x000fca00088f0c00 */
[----:B------:R-:W-:Y:S01]  /*28d0*/  @!PT LDS RZ, [RZ] ;  /* 0x00000000fffff984 */ /* 0x000fe20000000800 */
[----:B------:R-:W-:Y:S01]  /*28e0*/  @!PT LDS RZ, [RZ] ;  /* 0x00000000fffff984 */ /* 0x000fe20000000800 */
[----:B------:R-:W-:Y:S01]  /*28f0*/  @!PT LDS RZ, [RZ] ;  /* 0x00000000fffff984 */ /* 0x000fe20000000800 */
[----:B------:R1:W-:Y:S04]  /*2900*/  LDGSTS.E.BYPASS.LTC128B.128 [R242+0x3000], desc[UR18][R8.64] ;  /* 0x0300000008f27fae */ /* 0x0003e8000b901d52 */
.L_x_3550:
[----:B------:R-:W-:Y:S05]  /*2910*/  BSYNC B0 ;  /* 0x0000000000007941 */ /* 0x000fea0003800000 */
.L_x_3549:
        /* <DEDUP_REMOVED lines=19> */
.L_x_3552:
[----:B------:R-:W-:Y:S05]  /*2a50*/  BSYNC B0 ;  /* 0x0000000000007941 */ /* 0x000fea0003800000 */
.L_x_3551:
        /* <DEDUP_REMOVED lines=20> */
.L_x_3554:
[----:B------:R-:W-:Y:S05]  /*2ba0*/  BSYNC B0 ;  /* 0x0000000000007941 */ /* 0x000fea0003800000 */
.L_x_3553:
        /* <DEDUP_REMOVED lines=19> */
.L_x_3556:
[----:B------:R-:W-:Y:S05]  /*2ce0*/  BSYNC B0 ;  /* 0x0000000000007941 */ /* 0x000fea0003800000 */
.L_x_3555:
        /* <DEDUP_REMOVED lines=19> */
.L_x_3558:
[----:B------:R-:W-:Y:S05]  /*2e20*/  BSYNC B0 ;  /* 0x0000000000007941 */ /* 0x000fea0003800000 */
.L_x_3557:
        /* <DEDUP_REMOVED lines=19> */
.L_x_3560:
[----:B------:R-:W-:Y:S05]  /*2f60*/  BSYNC B0 ;  /* 0x0000000000007941 */ /* 0x000fea0003800000 */
.L_x_3559:
        /* <DEDUP_REMOVED lines=20> */
.L_x_3562:
[----:B------:R-:W-:Y:S05]  /*30b0*/  BSYNC B0 ;  /* 0x0000000000007941 */ /* 0x000fea0003800000 */
.L_x_3561:
        /* <DEDUP_REMOVED lines=19> */
.L_x_3564:
[----:B------:R-:W-:Y:S05]  /*31f0*/  BSYNC B0 ;  /* 0x0000000000007941 */ /* 0x000fea0003800000 */
.L_x_3563:
        /* <DEDUP_REMOVED lines=13> */
[----:B-1----:R-:W-:-:S04]  /*32d0*/  LEA R8, P5, R24, UR8, 0x1 ;  /* 0x0000000818087c11 */ /* 0x002fc8000f8a08ff */
[----:B------:R-:W-:-:S05]  /*32e0*/  LEA.HI.X R9, R24, UR9, R0, 0x1, P5 ;  /* 0x0000000918097c11 */ /* 0x000fca000a8f0c00 */
[----:B------:R-:W-:Y:S01]  /*32f0*/  @!PT LDS RZ, [RZ] ;  /* 0x00000000fffff984 */ /* 0x000fe20000000800 */
[----:B------:R-:W-:Y:S01]  /*3300*/  @!PT LDS RZ, [RZ] ;  /* 0x00000000fffff984 */ /* 0x000fe20000000800 */
[----:B------:R-:W-:Y:S01]  /*3310*/  @!PT LDS RZ, [RZ] ;  /* 0x00000000fffff984 */ /* 0x000fe20000000800 */
[----:B------:R1:W-:Y:S04]  /*3320*/  LDGSTS.E.BYPASS.LTC128B.128 [R242+0x7000], desc[UR18][R8.64] ;  /* 0x0700000008f27fae */ /* 0x0003e8000b901d52 */
.L_x_3566:
[----:B------:R-:W-:Y:S05]  /*3330*/  BSYNC B0 ;  /* 0x0000000000007941 */ /* 0x000fea0003800000 */
.L_x_3565:
        /* <DEDUP_REMOVED lines=19> */
.L_x_3568:
[----:B------:R-:W-:Y:S05]  /*3470*/  BSYNC B0 ;  /* 0x0000000000007941 */ /* 0x000fea0003800000 */
.L_x_3567:
        /* <DEDUP_REMOVED lines=14> */
[----:B----4-:R-:W-:-:S04]  /*3560*/  LEA R24, P5, R26, UR8, 0x1 ;  /* 0x000000081a187c11 */ /* 0x010fc8000f8a08ff */
[----:B------:R-:W-:-:S05]  /*3570*/  LEA.HI.X R25, R26, UR9, R2, 0x1, P5 ;  /* 0x000000091a197c11 */ /* 0x000fca000a8f0c02 */
[----:B------:R-:W-:Y:S01]  /*3580*/  @!PT LDS RZ, [RZ] ;  /* 0x00000000fffff984 */ /* 0x000fe20000000800 */
[----:B------:R-:W-:Y:S01]  /*3590*/  @!PT LDS RZ, [RZ] ;  /* 0x00000000fffff984 */ /* 0x000fe20000000800 */
[----:B------:R-:W-:Y:S01]  /*35a0*/  @!PT LDS RZ, [RZ] ;  /* 0x00000000fffff984 */ /* 0x000fe20000000800 */
[----:B------:R4:W-:Y:S04]  /*35b0*/  LDGSTS.E.BYPASS.LTC128B.128 [R242+0x8000], desc[UR18][R24.64] ;  /* 0x0800000018f27fae */ /* 0x0009e8000b901d52 */
.L_x_3570:
[----:B------:R-:W-:Y:S05]  /*35c0*/  BSYNC B0 ;  /* 0x0000000000007941 */ /* 0x000fea0003800000 */
.L_x_3569:
        /* <DEDUP_REMOVED lines=21> */
.L_x_3572:
[----:B------:R-:W-:Y:S05]  /*3720*/  BSYNC B0 ;  /* 0x0000000000007941 */ /* 0x000fea0003800000 */
.L_x_3571:
[----:B------:R-:W-:Y:S01]  /*3730*/  SHF.R.S32.HI R2, RZ, 0x1f, R5 ;  /* 0x0000001fff027819 */ /* 0x000fe20000011405 */
[----:B------:R-:W-:Y:S01]  /*3740*/  BSSY B0, `(.L_x_3573) ;  /* 0x0000013000007945 */ /* 0x000fe20003800000 */
[----:B------:R-:W-:Y:S02]  /*3750*/  ISETP.GE.AND P6, PT, R8, UR5, PT ;  /* 0x0000000508007c0c */ /* 0x000fe4000bfc6270 */
        /* <DEDUP_REMOVED lines=17> */
.L_x_3574:
[----:B------:R-:W-:Y:S05]  /*3870*/  BSYNC B0 ;  /* 0x0000000000007941 */ /* 0x000fea0003800000 */
.L_x_3573:
        /* <DEDUP_REMOVED lines=17> */
.L_x_3576:
[----:B------:R-:W-:Y:S05]  /*3990*/  BSYNC B0 ;  /* 0x0000000000007941 */ /* 0x000fea0003800000 */
.L_x_3575:
[----:B------:R-:W-:Y:S01]  /*39a0*/  USHF.R.S32.HI UR25, URZ, 0x1f, UR15 ;  /* 0x0000001f3f197899 */ /* 0x000fe2000801140f */
[----:B------:R-:W0:Y:S01]  /*39b0*/  LDGDEPBAR ;  /* 0x00000000000079af */ /* 0x000e220000000000 */
[----:B------:R-:W-:Y:S01]  /*39c0*/  ULDC.64 UR8, c[0x0][0x3d0] ;  /* 0x0000f40000087ab9 */ /* 0x000fe20000000a00 */
[----:B------:R-:W-:Y:S01]  /*39d0*/  SHF.R.S32.HI R0, RZ, 0x5, R0 ;  /* 0x00000005ff007819 */ /* 0x000fe20000011400 */
[----:B------:R-:W-:Y:S01]  /*39e0*/  UIMAD UR25, UR25, UR8, URZ ;  /* 0x00000008191972a4 */ /* 0x000fe2000f8e023f */
[----:B------:R-:W-:Y:S01]  /*39f0*/  IMAD.IADD R21, R23, 0x1, R20 ;  /* 0x0000000117157824 */ /* 0x000fe200078e0214 */
[----:B------:R-:W-:Y:S01]  /*3a00*/  UMOV UR27, UR23 ;  /* 0x00000017001b7c82 */ /* 0x000fe20008000000 */
[----:B------:R-:W-:Y:S01]  /*3a10*/  LEA R2, R0, UR22, 0x4 ;  /* 0x0000001600027c11 */ /* 0x000fe2000f8e20ff */
[----:B------:R-:W-:Y:S01]  /*3a20*/  UIMAD.WIDE.U32 UR28, UR15, UR8, UR26 ;  /* 0x000000080f1c72a5 */ /* 0x000fe2000f8e001a */
[----:B------:R-:W-:Y:S01]  /*3a30*/  IMAD.MOV.U32 R20, RZ, RZ, R22 ;  /* 0x000000ffff147224 */ /* 0x000fe200078e0016 */
[----:B------:R-:W-:Y:S01]  /*3a40*/  UIMAD UR25, UR15, UR9, UR25 ;  /* 0x000000090f1972a4 */ /* 0x000fe2000f8e0219 */
[----:B------:R-:W-:Y:S01]  /*3a50*/  SHF.R.S32.HI R5, RZ, 0x2, R5 ;  /* 0x00000002ff057819 */ /* 0x000fe20000011405 */
[----:B------:R-:W-:Y:S01]  /*3a60*/  ULDC.64 UR22, c[0x0][0x3c8] ;  /* 0x0000f20000167ab9 */ /* 0x000fe20000000a00 */
[----:B------:R-:W-:Y:S01]  /*3a70*/  ULDC.64 UR8, c[0x0][0x250] ;  /* 0x0000940000087ab9 */ /* 0x000fe20000000a00 */
[----:B------:R-:W-:Y:S01]  /*3a80*/  ULEA UR26, UP0, UR28, UR22, 0x2 ;  /* 0x000000161c1a7291 */ /* 0x000fe2000f80103f */
[----:B------:R-:W-:Y:S01]  /*3a90*/  IMAD R211, R211, UR8, RZ ;  /* 0x00000008d3d37c24 */ /* 0x000fe2000f8e02ff */
[----:B------:R-:W-:Y:S01]  /*3aa0*/  UIADD3 UR25, UR29, UR25, URZ ;  /* 0x000000191d197290 */ /* 0x000fe2000fffe03f */
[----:B------:R-:W-:Y:S01]  /*3ab0*/  IADD3 R5, R2, 0x1, R5 ;  /* 0x0000000102057810 */ /* 0x000fe20007ffe005 */
[----:B------:R-:W-:Y:S01]  /*3ac0*/  IMAD.U32 R2, RZ, RZ, UR24 ;  /* 0x00000018ff027e24 */ /* 0x000fe2000f8e00ff */
[----:B------:R-:W-:Y:S01]  /*3ad0*/  ISETP.GE.AND P6, PT, R7, UR5, PT ;  /* 0x0000000507007c0c */ /* 0x000fe2000bfc6270 */
[----:B------:R-:W-:Y:S01]  /*3ae0*/  ULEA.HI.X UR25, UR28, UR23, UR25, 0x2, UP0 ;  /* 0x000000171c197291 */ /* 0x000fe200080f1419 */
[----:B------:R-:W-:-:S02]  /*3af0*/  IMAD R211, R208, UR9, R211 ;  /* 0x00000009d0d37c24 */ /* 0x000fc4000f8e02d3 */
[----:B------:R-:W-:Y:S01]  /*3b00*/  IMAD.WIDE.U32 R208, R208, UR8, R20 ;  /* 0x00000008d0d07c25 */ /* 0x000fe2000f8e0014 */
[----:B------:R-:W-:Y:S01]  /*3b10*/  ULDC.64 UR22, c[0x0][0x220] ;  /* 0x0000880000167ab9 */ /* 0x000fe20000000a00 */
[----:B------:R-:W-:-:S04]  /*3b20*/  DEPBAR.LE SB0, 0x0 ;  /* 0x000080000000791a */ /* 0x000fc80000000000 */
[----:B------:R-:W-:Y:S01]  /*3b30*/  IMAD.U32 R20, RZ, RZ, UR26 ;  /* 0x0000001aff147e24 */ /* 0x000fe2000f8e00ff */
[----:B------:R-:W-:Y:S01]  /*3b40*/  IADD3 R211, R209, R211, RZ ;  /* 0x000000d3d1d37210 */ /* 0x000fe20007ffe0ff */
[----:B------:R-:W-:Y:S01]  /*3b50*/  IMAD.U32 R21, RZ, RZ, UR25 ;  /* 0x00000019ff157e24 */ /* 0x000fe2000f8e00ff */
[C---:B------:R-:W-:Y:S02]  /*3b60*/  LEA R204, P5, R208.reuse, UR22, 0x1 ;  /* 0x00000016d0cc7c11 */ /* 0x040fe4000f8a08ff */
[----:B------:R-:W-:Y:S02]  /*3b70*/  IADD3 R2, R5, UR20, -R2 ;  /* 0x0000001405027c10 */ /* 0x000fe4000fffe802 */
[----:B------:R1:W5:Y:S01]  /*3b80*/  LDG.E R213, desc[UR18][R20.64] ;  /* 0x0000001214d57981 */ /* 0x000362000c1e1900 */
[----:B------:R-:W-:Y:S01]  /*3b90*/  LEA.HI.X R205, R208, UR23, R211, 0x1, P5 ;  /* 0x00000017d0cd7c11 */ /* 0x000fe2000a8f0cd3 */
[----:B------:R-:W-:Y:S01]  /*3ba0*/  BAR.SYNC.DEFER_BLOCKING 0x0 ;  /* 0x0000000000007b1d */ /* 0x000fe20000010000 */
[----:B------:R-:W-:-:S02]  /*3bb0*/  ISETP.GE.AND P5, PT, R18, UR5, PT ;  /* 0x0000000512007c0c */ /* 0x000fc4000bfa6270 */
[----:B------:R-:W-:-:S03]  /*3bc0*/  IADD3 R2, R2, UR21, RZ ;  /* 0x0000001502027c10 */ /* 0x000fc6000fffe0ff */
[----:B------:R-:W-:Y:S01]  /*3bd0*/  ULDC UR21, c[0x0][0x2e8] ;  /* 0x0000ba0000157ab9 */ /* 0x000fe20000000800 */
[----:B------:R-:W-:Y:S07]  /*3be0*/  BSSY B0, `(.L_x_3577) ;  /* 0x000000e000007945 */ /* 0x000fee0003800000 */
[----:B------:R1:W-:Y:S01]  /*3bf0*/  @P5 STS.128 [R242+0xa000], RZ ;  /* 0x00a000fff2005388 */ /* 0x0003e20000000c00 */
[----:B------:R-:W1:Y:S01]  /*3c00*/  MUFU.RCP R212, UR21 ;  /* 0x0000001500d47d08 */ /* 0x000e620008001000 */
        /* <DEDUP_REMOVED lines=11> */
.L_x_3578:
[----:B------:R-:W-:Y:S05]  /*3cc0*/  BSYNC B0 ;  /* 0x0000000000007941 */ /* 0x000fea0003800000 */
.L_x_3577:
        /* <DEDUP_REMOVED lines=19> */
.L_x_3580:
[----:B------:R-:W-:Y:S05]  /*3e00*/  BSYNC B0 ;  /* 0x0000000000007941 */ /* 0x000fea0003800000 */
.L_x_3579:
        /* <DEDUP_REMOVED lines=17> */
.L_x_3582:
[----:B------:R-:W-:Y:S05]  /*3f20*/  BSYNC B0 ;  /* 0x0000000000007941 */ /* 0x000fea0003800000 */
.L_x_3581:
        /* <DEDUP_REMOVED lines=18> */
.L_x_3584:
[----:B------:R-:W-:Y:S05]  /*4050*/  BSYNC B0 ;  /* 0x0000000000007941 */ /* 0x000fea0003800000 */
.L_x_3583:
        /* <DEDUP_REMOVED lines=17> */
.L_x_3586:
[----:B------:R-:W-:Y:S05]  /*4170*/  BSYNC B0 ;  /* 0x0000000000007941 */ /* 0x000fea0003800000 */
.L_x_3585:
        /* <DEDUP_REMOVED lines=20> */
.L_x_3588:
[----:B------:R-:W-:Y:S05]  /*42c0*/  BSYNC B0 ;  /* 0x0000000000007941 */ /* 0x000fea0003800000 */
.L_x_3587:
        /* <DEDUP_REMOVED lines=20> */
.L_x_3590:
[----:B------:R-:W-:Y:S05]  /*4410*/  BSYNC B0 ;  /* 0x0000000000007941 */ /* 0x000fea0003800000 */
.L_x_3589:
        /* <DEDUP_REMOVED lines=21> */
.L_x_3592:
[----:B------:R-:W-:Y:S05]  /*4570*/  BSYNC B0 ;  /* 0x0000000000007941 */ /* 0x000fea0003800000 */
.L_x_3591:
        /* <DEDUP_REMOVED lines=23> */
.L_x_3594:
[----:B------:R-:W-:Y:S05]  /*46f0*/  BSYNC B0 ;  /* 0x0000000000007941 */ /* 0x000fea0003800000 */
.L_x_3593:
        /* <DEDUP_REMOVED lines=24> */
.L_x_3596:
[----:B------:R-:W-:Y:S05]  /*4880*/  BSYNC B0 ;  /* 0x0000000000007941 */ /* 0x000fea0003800000 */
.L_x_3595:
        /* <DEDUP_REMOVED lines=26> */
.L_x_3598:
[----:B------:R-:W-:Y:S05]  /*4a30*/  BSYNC B0 ;  /* 0x0000000000007941 */ /* 0x000fea0003800000 */
.L_x_3597:
        /* <DEDUP_REMOVED lines=17> */
.L_x_3600:
[----:B------:R-:W-:Y:S05]  /*4b50*/  BSYNC B0 ;  /* 0x0000000000007941 */ /* 0x000fea0003800000 */
.L_x_3599:
        /* <DEDUP_REMOVED lines=17> */
.L_x_3602:
[----:B------:R-:W-:Y:S05]  /*4c70*/  BSYNC B0 ;  /* 0x0000000000007941 */ /* 0x000fea0003800000 */
.L_x_3601:
        /* <DEDUP_REMOVED lines=17> */
.L_x_3604:
[----:B------:R-:W-:Y:S05]  /*4d90*/  BSYNC B0 ;  /* 0x0000000000007941 */ /* 0x000fea0003800000 */
.L_x_3603:
        /* <DEDUP_REMOVED lines=17> */
.L_x_3606:
[----:B------:R-:W-:Y:S05]  /*4eb0*/  BSYNC B0 ;  /* 0x0000000000007941 */ /* 0x000fea0003800000 */
.L_x_3605:
        /* <DEDUP_REMOVED lines=25> */
.L_x_3608:
[----:B------:R-:W-:Y:S05]  /*5050*/  BSYNC B0 ;  /* 0x0000000000007941 */ /* 0x000fea0003800000 */
.L_x_3607:
        /* <DEDUP_REMOVED lines=8> */
[----:B------:R-:W3:Y:S01]  /*50e0*/  LDSM.16.M88.4 R76, [R241+0x3000] ;  /* 0x00300000f14c783b */ /* 0x000ee20000000200 */
[----:B------:R-:W-:Y:S01]  /*50f0*/  IMAD R3, R236, 0x2, R243 ;  /* 0x00000002ec037824 */ /* 0x000fe200078e02f3 */
[----:B------:R-:W-:Y:S01]  /*5100*/  R2UR UR5, R212 ;  /* 0x00000000d40572ca */ /* 0x000fe200000e0000 */
[----:B------:R-:W-:Y:S01]  /*5110*/  IMAD R235, R0, 0x2, R241 ;  /* 0x0000000200eb7824 */ /* 0x000fe200078e02f1 */
[----:B------:R-:W4:Y:S01]  /*5120*/  LDSM.16.M88.4 R44, [R241+0x5000] ;  /* 0x00500000f12c783b */ /* 0x000f220000000200 */
[----:B------:R-:W-:Y:S01]  /*5130*/  IMAD R239, R238, 0x2, R3 ;  /* 0x00000002eeef7824 */ /* 0x000fe200078e0203 */
[----:B------:R-:W-:Y:S01]  /*5140*/  UISETP.GT.AND UP0, UPT, UR14, UR11, UPT ;  /* 0x0000000b0e00728c */ /* 0x000fe2000bf04270 */
[----:B------:R-:W-:Y:S01]  /*5150*/  IMAD.SHL.U32 R245, R207, 0x2, RZ ;  /* 0x00000002cff57824 */ /* 0x000fe200078e00ff */
[----:B------:R-:W-:Y:S04]  /*5160*/  LDSM.16.M88.4 R140, [R206] ;  /* 0x00000000ce8c783b */ /* 0x000fe80000000200 */
[----:B------:R-:W4:Y:S01]  /*5170*/  LDSM.16.M88.4 R144, [R235+0x2000] ;  /* 0x00200000eb90783b */ /* 0x000f220000000200 */
[----:B------:R-:W-:-:S03]  /*5180*/  LOP3.LUT R245, R245, 0x6, RZ, 0xc0, !PT ;  /* 0x00000006f5f57812 */ /* 0x000fc600078ec0ff */
[----:B------:R-:W4:Y:S04]  /*5190*/  LDSM.16.M88.4 R28, [R241+0x6000] ;  /* 0x00600000f11c783b */ /* 0x000f280000000200 */
[----:B------:R-:W4:Y:S04]  /*51a0*/  LDSM.16.M88.4 R108, [R235+0x3000] ;  /* 0x00300000eb6c783b */ /* 0x000f280000000200 */
[----:B------:R-:W4:Y:S04]  /*51b0*/  LDSM.16.M88.4 R100, [R235+0x5000] ;  /* 0x00500000eb64783b */ /* 0x000f280000000200 */
[----:B------:R-:W4:Y:S04]  /*51c0*/  LDSM.16.M88.4 R84, [R241+0x2800] ;  /* 0x00280000f154783b */ /* 0x000f280000000200 */
[----:B------:R-:W4:Y:S01]  /*51d0*/  LDSM.16.M88.4 R68, [R241+0x3800] ;  /* 0x00380000f144783b */ /* 0x000f220000000200 */
[C---:B--2---:R-:W-:Y:S03]  /*51e0*/  HMMA.16816.F32 R96, R104.reuse, R92, RZ ;  /* 0x0000005c6860723c */ /* 0x044fe600000018ff */
[----:B------:R-:W2:Y:S04]  /*51f0*/  LDSM.16.M88.4 R52, [R241+0x4800] ;  /* 0x00480000f134783b */ /* 0x000ea80000000200 */
[----:B------:R-:W2:Y:S01]  /*5200*/  LDSM.16.M88.4 R36, [R241+0x5800] ;  /* 0x00580000f124783b */ /* 0x000ea20000000200 */
[C---:B------:R-:W-:Y:S03]  /*5210*/  HMMA.16816.F32 R92, R104.reuse, R94, RZ ;  /* 0x0000005e685c723c */ /* 0x040fe600000018ff */
[----:B------:R-:W2:Y:S03]  /*5220*/  LDSM.16.M88.4 R20, [R241+0x6800] ;  /* 0x00680000f114783b */ /* 0x000ea60000000200 */
[C---:B---3--:R-:W-:Y:S01]  /*5230*/  HMMA.16816.F32 R80, R104.reuse, R76, RZ ;  /* 0x0000004c6850723c */ /* 0x048fe200000018ff */
[----:B-1----:R-:W1:Y:S04]  /*5240*/  LDSM.16.M88.4 R4, [R241+0x7800] ;  /* 0x00780000f104783b */ /* 0x002e680000000200 */
[----:B------:R-:W-:Y:S01]  /*5250*/  LDSM.16.M88.4 R164, [R235+0x2800] ;  /* 0x00280000eba4783b */ /* 0x000fe20000000200 */
[C---:B----4-:R-:W-:Y:S03]  /*5260*/  HMMA.16816.F32 R48, R104.reuse, R44, RZ ;  /* 0x0000002c6830723c */ /* 0x050fe600000018ff */
[----:B------:R-:W-:Y:S03]  /*5270*/  LDSM.16.M88.4 R160, [R235+0x3800] ;  /* 0x00380000eba0783b */ /* 0x000fe60000000200 */
[C---:B------:R-:W-:Y:S01]  /*5280*/  HMMA.16816.F32 R76, R104.reuse, R78, RZ ;  /* 0x0000004e684c723c */ /* 0x040fe200000018ff */
        /* <DEDUP_REMOVED lines=8> */
[----:B------:R-:W3:Y:S03]  /*5310*/  LDSM.16.M88.4 R144, [R235+0x6000] ;  /* 0x00600000eb90783b */ /* 0x000ee60000000200 */
[----:B------:R-:W-:Y:S01]  /*5320*/  HMMA.16816.F32 R32, R104, R28, RZ ;  /* 0x0000001c6820723c */ /* 0x000fe200000018ff */
[----:B------:R-:W-:Y:S04]  /*5330*/  LDSM.16.M88.4 R124, [R241+0x8800] ;  /* 0x00880000f17c783b */ /* 0x000fe80000000200 */
[----:B------:R-:W-:Y:S01]  /*5340*/  LDSM.16.M88.4 R116, [R241+0x9000] ;  /* 0x00900000f174783b */ /* 0x000fe20000000200 */
[C---:B------:R-:W-:Y:S03]  /*5350*/  HMMA.16816.F32 R80, R140.reuse, R108, R80 ;  /* 0x0000006c8c50723c */ /* 0x040fe60000001850 */
[----:B------:R-:W-:Y:S03]  /*5360*/  LDSM.16.M88.4 R168, [R241+0x9800] ;  /* 0x00980000f1a8783b */ /* 0x000fe60000000200 */
[C---:B------:R-:W-:Y:S01]  /*5370*/  HMMA.16816.F32 R76, R140.reuse, R110, R76 ;  /* 0x0000006e8c4c723c */ /* 0x040fe2000000184c */
[----:B------:R-:W4:Y:S04]  /*5380*/  LDSM.16.M88.4 R108, [R235+0x6800] ;  /* 0x00680000eb6c783b */ /* 0x000f280000000200 */
[----:B------:R-:W-:Y:S01]  /*5390*/  LDSM.16.M88.4 R156, [R235+0x4000] ;  /* 0x00400000eb9c783b */ /* 0x000fe20000000200 */
[C---:B------:R-:W-:Y:S03]  /*53a0*/  HMMA.16816.F32 R48, R140.reuse, R100, R48 ;  /* 0x000000648c30723c */ /* 0x040fe60000001830 */
[----:B------:R-:W0:Y:S03]  /*53b0*/  LDGDEPBAR ;  /* 0x00000000000079af */ /* 0x000e260000000000 */
[----:B------:R-:W-:Y:S01]  /*53c0*/  HMMA.16816.F32 R44, R140, R102, R44 ;  /* 0x000000668c2c723c */ /* 0x000fe2000000182c */
[----:B------:R-:W4:Y:S05]  /*53d0*/  LDSM.16.M88.4 R100, [R235+0x7800] ;  /* 0x00780000eb64783b */ /* 0x000f2a0000000200 */
        /* <DEDUP_REMOVED lines=12> */
[----:B------:R-:W-:Y:S06]  /*54a0*/  HMMA.16816.F32 R4, R104, R6, RZ ;  /* 0x000000066804723c */ /* 0x000fec00000018ff */
[C---:B---3--:R-:W-:Y:S06]  /*54b0*/  HMMA.16816.F32 R32, R140.reuse, R144, R32 ;  /* 0x000000908c20723c */ /* 0x048fec0000001820 */
[----:B------:R-:W-:Y:S01]  /*54c0*/  HMMA.16816.F32 R88, R140, R164, R88 ;  /* 0x000000a48c58723c */ /* 0x000fe20000001858 */
[----:B------:R-:W-:-:S04]  /*54d0*/  VIADD R144, R241, 0x2000 ;  /* 0x00002000f1907836 */ /* 0x000fc80000000000 */
[----:B------:R-:W-:Y:S01]  /*54e0*/  @P0 VIADD R240, R144, 0xffffffc0 ;  /* 0xffffffc090f00836 */ /* 0x000fe20000000000 */
[C---:B------:R-:W-:Y:S01]  /*54f0*/  HMMA.16816.F32 R84, R140.reuse, R166, R84 ;  /* 0x000000a68c54723c */ /* 0x040fe20000001854 */
[----:B------:R-:W-:Y:S02]  /*5500*/  LDSM.16.M88.4 R164, [R235+0x8000] ;  /* 0x00800000eba4783b */ /* 0x000fe40000000200 */
[----:B------:R-:W-:Y:S02]  /*5510*/  IMAD R216, R0, 0x2, R240 ;  /* 0x0000000200d87824 */ /* 0x000fe400078e02f0 */
[----:B------:R-:W-:Y:S01]  /*5520*/  LDSM.16.M88.4 R196, [R240+0x7800] ;  /* 0x00780000f0c4783b */ /* 0x000fe20000000200 */
[----:B------:R-:W-:Y:S01]  /*5530*/  HMMA.16816.F32 R72, R140, R160, R72 ;  /* 0x000000a08c48723c */ /* 0x000fe20000001848 */
[C---:B------:R-:W-:Y:S02]  /*5540*/  VIADD R231, R240.reuse, 0x800 ;  /* 0x00000800f0e77836 */ /* 0x040fe40000000000 */
[----:B------:R-:W-:Y:S01]  /*5550*/  LDSM.16.M88.4 R192, [R216] ;  /* 0x00000000d8c0783b */ /* 0x000fe20000000200 */
[----:B------:R-:W-:-:S02]  /*5560*/  VIADD R230, R240, 0x1000 ;  /* 0x00001000f0e67836 */ /* 0x000fc40000000000 */
[C---:B------:R-:W-:Y:S01]  /*5570*/  HMMA.16816.F32 R68, R140.reuse, R162, R68 ;  /* 0x000000a28c44723c */ /* 0x040fe20000001844 */
[----:B------:R-:W-:Y:S01]  /*5580*/  LDSM.16.M88.4 R160, [R235+0x8800] ;  /* 0x00880000eba0783b */ /* 0x000fe20000000200 */
[C---:B------:R-:W-:Y:S02]  /*5590*/  VIADD R229, R240.reuse, 0x1800 ;  /* 0x00001800f0e57836 */ /* 0x040fe40000000000 */
[C---:B------:R-:W-:Y:S01]  /*55a0*/  VIADD R228, R240.reuse, 0x2000 ;  /* 0x00002000f0e47836 */ /* 0x040fe20000000000 */
[----:B------:R-:W-:Y:S01]  /*55b0*/  LDSM.16.M88.4 R188, [R216+0x800] ;  /* 0x00080000d8bc783b */ /* 0x000fe20000000200 */
[----:B------:R-:W-:Y:S01]  /*55c0*/  HMMA.16816.F32 R56, R140, R152, R56 ;  /* 0x000000988c38723c */ /* 0x000fe20000001838 */
[C---:B------:R-:W-:Y:S02]  /*55d0*/  VIADD R227, R240.reuse, 0x2800 ;  /* 0x00002800f0e37836 */ /* 0x040fe40000000000 */
[----:B------:R-:W-:Y:S01]  /*55e0*/  LDSM.16.M88.4 R184, [R216+0x1000] ;  /* 0x00100000d8b8783b */ /* 0x000fe20000000200 */
[----:B------:R-:W-:-:S02]  /*55f0*/  VIADD R226, R240, 0x3000 ;  /* 0x00003000f0e27836 */ /* 0x000fc40000000000 */
[C---:B------:R-:W-:Y:S01]  /*5600*/  HMMA.16816.F32 R52, R140.reuse, R154, R52 ;  /* 0x0000009a8c34723c */ /* 0x040fe20000001834 */
[----:B------:R-:W1:Y:S01]  /*5610*/  LDSM.16.M88.4 R152, [R235+0x7000] ;  /* 0x00700000eb98783b */ /* 0x000e620000000200 */
        /* <DEDUP_REMOVED lines=8> */
[----:B------:R-:W2:Y:S01]  /*56a0*/  LDSM.16.M88.4 R148, [R235+0x9000] ;  /* 0x00900000eb94783b */ /* 0x000ea20000000200 */
[C---:B------:R-:W-:Y:S02]  /*56b0*/  VIADD R221, R240.reuse, 0x5800 ;  /* 0x00005800f0dd7836 */ /* 0x040fe40000000000 */
[C---:B------:R-:W-:Y:S01]  /*56c0*/  VIADD R220, R240.reuse, 0x6000 ;  /* 0x00006000f0dc7836 */ /* 0x040fe20000000000 */
[----:B------:R-:W-:Y:S01]  /*56d0*/  LDSM.16.M88.4 R172, [R216+0x2800] ;  /* 0x00280000d8ac783b */ /* 0x000fe20000000200 */
[----:B------:R-:W-:Y:S01]  /*56e0*/  HMMA.16816.F32 R28, R140, R146, R28 ;  /* 0x000000928c1c723c */ /* 0x000fe2000000181c */
[C---:B------:R-:W-:Y:S02]  /*56f0*/  VIADD R219, R240.reuse, 0x6800 ;  /* 0x00006800f0db7836 */ /* 0x040fe40000000000 */
[----:B------:R-:W3:Y:S01]  /*5700*/  LDSM.16.M88.4 R144, [R235+0x9800] ;  /* 0x00980000eb90783b */ /* 0x000ee20000000200 */
[----:B------:R-:W-:-:S02]  /*5710*/  VIADD R218, R240, 0x7000 ;  /* 0x00007000f0da7836 */ /* 0x000fc40000000000 */
[----:B----4-:R-:W-:Y:S01]  /*5720*/  HMMA.16816.F32 R24, R140, R108, R24 ;  /* 0x0000006c8c18723c */ /* 0x010fe20000001818 */
[----:B------:R-:W-:-:S05]  /*5730*/  VIADD R217, R240, 0x7800 ;  /* 0x00007800f0d97836 */ /* 0x000fca0000000000 */
[C---:B------:R-:W-:Y:S01]  /*5740*/  HMMA.16816.F32 R20, R140.reuse, R110, R20 ;  /* 0x0000006e8c14723c */ /* 0x040fe20000001814 */
[----:B------:R4:W-:Y:S05]  /*5750*/  LDSM.16.M88.4 R108, [R3] ;  /* 0x00000000036c783b */ /* 0x0009ea0000000200 */
[C---:B------:R-:W-:Y:S06]  /*5760*/  HMMA.16816.F32 R8, R140.reuse, R100, R8 ;  /* 0x000000648c08723c */ /* 0x040fec0000001808 */
[----:B------:R-:W-:Y:S01]  /*5770*/  HMMA.16816.F32 R4, R140, R102, R4 ;  /* 0x000000668c04723c */ /* 0x000fe20000001804 */
[----:B------:R-:W3:Y:S05]  /*5780*/  LDSM.16.M88.4 R100, [R240+0x1000] ;  /* 0x00100000f064783b */ /* 0x000eea0000000200 */
[C---:B------:R-:W-:Y:S06]  /*5790*/  HMMA.16816.F32 R64, R104.reuse, R60, RZ ;  /* 0x0000003c6840723c */ /* 0x040fec00000018ff */
[----:B------:R-:W-:Y:S01]  /*57a0*/  HMMA.16816.F32 R16, R104, R12, RZ ;  /* 0x0000000c6810723c */ /* 0x000fe200000018ff */
[----:B----4-:R-:W-:-:S02]  /*57b0*/  LOP3.LUT R3, R202, R203, RZ, 0xfc, !PT ;  /* 0x000000cbca037212 */ /* 0x010fc400078efcff */
[----:B------:R-:W-:-:S03]  /*57c0*/  VIMNMX R203, R2, UR20, PT ;  /* 0x0000001402cb7c48 */ /* 0x000fc6000bfe0100 */
        /* <DEDUP_REMOVED lines=13> */
[----:B------:R-:W4:Y:S05]  /*58a0*/  LDSM.16.M88.4 R156, [R240] ;  /* 0x00000000f09c783b */ /* 0x000f2a0000000200 */
[C---:B-1----:R-:W-:Y:S06]  /*58b0*/  HMMA.16816.F32 R16, R140.reuse, R152, R16 ;  /* 0x000000988c10723c */ /* 0x042fec0000001810 */
[C---:B------:R-:W-:Y:S01]  /*58c0*/  HMMA.16816.F32 R12, R140.reuse, R154, R12 ;  /* 0x0000009a8c0c723c */ /* 0x040fe2000000180c */
[----:B------:R-:W1:Y:S05]  /*58d0*/  LDSM.16.M88.4 R152, [R240+0x800] ;  /* 0x00080000f098783b */ /* 0x000e6a0000000200 */
[C---:B------:R-:W-:Y:S06]  /*58e0*/  HMMA.16816.F32 R136, R140.reuse, R164, R136 ;  /* 0x000000a48c88723c */ /* 0x040fec0000001888 */
        /* <DEDUP_REMOVED lines=32> */
[----:B------:R-:W3:Y:S05]  /*5af0*/  LDSM.16.M88.4 R100, [R239] ;  /* 0x00000000ef64783b */ /* 0x000eea0000000200 */
        /* <DEDUP_REMOVED lines=11> */
[----:B------:R-:W-:Y:S05]  /*5bb0*/  LDSM.16.M88.4 R156, [R216+0x4800] ;  /* 0x00480000d89c783b */ /* 0x000fea0000000200 */
[C---:B-1----:R-:W-:Y:S06]  /*5bc0*/  HMMA.16816.F32 R16, R108.reuse, R152, R16 ;  /* 0x000000986c10723c */ /* 0x042fec0000001810 */
[C---:B------:R-:W-:Y:S01]  /*5bd0*/  HMMA.16816.F32 R12, R108.reuse, R154, R12 ;  /* 0x0000009a6c0c723c */ /* 0x040fe2000000180c */
[----:B------:R-:W-:Y:S05]  /*5be0*/  LDSM.16.M88.4 R152, [R216+0x5000] ;  /* 0x00500000d898783b */ /* 0x000fea0000000200 */
[C---:B--2---:R-:W-:Y:S06]  /*5bf0*/  HMMA.16816.F32 R136, R108.reuse, R148, R136 ;  /* 0x000000946c88723c */ /* 0x044fec0000001888 */
        /* <DEDUP_REMOVED lines=8> */
[C---:B------:R-:W-:Y:S06]  /*5c80*/  HMMA.16816.F32 R112, R108.reuse, R196, R112 ;  /* 0x000000c46c70723c */ /* 0x040fec0000001870 */
[----:B------:R-:W-:Y:S01]  /*5c90*/  HMMA.16816.F32 R104, R108, R198, R104 ;  /* 0x000000c66c68723c */ /* 0x000fe20000001868 */
[----:B------:R-:W1:Y:S05]  /*5ca0*/  LDSM.16.M88.4 R108, [R216+0x7000] ;  /* 0x00700000d86c783b */ /* 0x000e6a0000000200 */
[C---:B------:R-:W-:Y:S06]  /*5cb0*/  HMMA.16816.F32 R96, R100.reuse, R192, R96 ;  /* 0x000000c06460723c */ /* 0x040fec0000001860 */
[----:B------:R-:W-:Y:S01]  /*5cc0*/  HMMA.16816.F32 R92, R100, R194, R92 ;  /* 0x000000c2645c723c */ /* 0x000fe2000000185c */
[----:B------:R-:W2:Y:S01]  /*5cd0*/  LDSM.16.M88.4 R192, [R216+0x7800] ;  /* 0x00780000d8c0783b */ /* 0x000ea20000000200 */
[----:B------:R-:W-:-:S04]  /*5ce0*/  DEPBAR.LE SB0, 0x0 ;  /* 0x000080000000791a */ /* 0x000fc80000000000 */
[C---:B------:R-:W-:Y:S06]  /*5cf0*/  HMMA.16816.F32 R88, R100.reuse, R188, R88 ;  /* 0x000000bc6458723c */ /* 0x040fec0000001858 */
[C---:B------:R-:W-:Y:S06]  /*5d00*/  HMMA.16816.F32 R84, R100.reuse, R190, R84 ;  /* 0x000000be6454723c */ /* 0x040fec0000001854 */
[C---:B------:R-:W-:Y:S06]  /*5d10*/  HMMA.16816.F32 R80, R100.reuse, R184, R80 ;  /* 0x000000b86450723c */ /* 0x040fec0000001850 */
[C---:B------:R-:W-:Y:S06]  /*5d20*/  HMMA.16816.F32 R76, R100.reuse, R186, R76 ;  /* 0x000000ba644c723c */ /* 0x040fec000000184c */
[C---:B-1----:R-:W-:Y:S06]  /*5d30*/  HMMA.16816.F32 R116, R100.reuse, R110, R116 ;  /* 0x0000006e6474723c */ /* 0x042fec0000001874 */
[----:B------:R-:W-:Y:S01]  /*5d40*/  HMMA.16816.F32 R120, R100, R108, R120 ;  /* 0x0000006c6478723c */ /* 0x000fe20000001878 */
[----:B------:R-:W-:-:S05]  /*5d50*/  IMAD.MOV.U32 R111, RZ, RZ, 0x8 ;  /* 0x00000008ff6f7424 */ /* 0x000fca00078e00ff */
[----:B------:R-:W-:Y:S01]  /*5d60*/  VIADDMNMX R202, R2, R111, UR20, PT ;  /* 0x0000001402ca7e46 */ /* 0x000fe2000b80016f */
[----:B------:R-:W-:Y:S01]  /*5d70*/  VIADD R109, R245, UR16 ;  /* 0x00000010f56d7c36 */ /* 0x000fe20008000000 */
[C---:B------:R-:W-:Y:S03]  /*5d80*/  HMMA.16816.F32 R72, R100.reuse, R180, R72 ;  /* 0x000000b46448723c */ /* 0x040fe60000001848 */
[C---:B------:R-:W-:Y:S01]  /*5d90*/  VIADD R0, R109.reuse, 0x1 ;  /* 0x000000016d007836 */ /* 0x040fe20000000000 */
[----:B------:R-:W-:Y:S01]  /*5da0*/  I2FP.F32.S32 R111, R109 ;  /* 0x0000006d006f7245 */ /* 0x000fe20000201400 */
[C---:B------:R-:W-:Y:S01]  /*5db0*/  VIADD R2, R109.reuse, 0x9 ;  /* 0x000000096d027836 */ /* 0x040fe20000000000 */
[----:B------:R-:W-:Y:S01]  /*5dc0*/  HMMA.16816.F32 R68, R100, R182, R68 ;  /* 0x000000b66444723c */ /* 0x000fe20000001844 */
[----:B------:R-:W-:Y:S02]  /*5dd0*/  ISETP.GE.AND P4, PT, R109, R202, PT ;  /* 0x000000ca6d00720c */ /* 0x000fe40003f86270 */
[----:B------:R-:W-:Y:S01]  /*5de0*/  FFMA.FTZ R98, R111, UR5, R98 ;  /* 0x000000056f627c23 */ /* 0x000fe20008010062 */
[----:B------:R-:W-:-:S02]  /*5df0*/  ISETP.GE.AND P0, PT, R0, R203, PT ;  /* 0x000000cb0000720c */ /* 0x000fc40003f06270 */
[C---:B------:R-:W-:Y:S01]  /*5e00*/  HMMA.16816.F32 R64, R100.reuse, R176, R64 ;  /* 0x000000b06440723c */ /* 0x040fe20000001840 */
[----:B------:R-:W-:Y:S02]  /*5e10*/  ISETP.GE.AND P1, PT, R0, R202, PT ;  /* 0x000000ca0000720c */ /* 0x000fe40003f26270 */
[----:B------:R-:W-:Y:S01]  /*5e20*/  FSEL R237, R98, -INF , !P4 ;  /* 0xff80000062ed7808 */ /* 0x000fe20006000000 */
[----:B------:R-:W-:Y:S01]  /*5e30*/  VIADD R98, R109, 0xf1 ;  /* 0x000000f16d627836 */ /* 0x000fe20000000000 */
[----:B------:R-:W-:Y:S01]  /*5e40*/  I2FP.F32.S32 R0, R0 ;  /* 0x0000000000007245 */ /* 0x000fe20000201400 */
[C---:B------:R-:W-:Y:S01]  /*5e50*/  HMMA.16816.F32 R60, R100.reuse, R178, R60 ;  /* 0x000000b2643c723c */ /* 0x040fe2000000183c */
[C---:B------:R-:W-:Y:S02]  /*5e60*/  ISETP.GE.AND P2, PT, R2.reuse, R203, PT ;  /* 0x000000cb0200720c */ /* 0x040fe40003f46270 */
[----:B------:R-:W-:Y:S01]  /*5e70*/  ISETP.GE.AND P4, PT, R2, R202, PT ;  /* 0x000000ca0200720c */ /* 0x000fe20003f86270 */
[C---:B------:R-:W-:Y:S01]  /*5e80*/  FFMA.FTZ R97, R0.reuse, UR5, R97 ;  /* 0x0000000500617c23 */ /* 0x040fe20008010061 */
[----:B------:R-:W-:Y:S01]  /*5e90*/  I2FP.F32.S32 R2, R2 ;  /* 0x0000000200027245 */ /* 0x000fe20000201400 */
[----:B------:R-:W-:Y:S01]  /*5ea0*/  HMMA.16816.F32 R56, R100, R172, R56 ;  /* 0x000000ac6438723c */ /* 0x000fe20000001838 */
[----:B------:R-:W-:-:S02]  /*5eb0*/  FFMA.FTZ R99, R0, UR5, R99 ;  /* 0x0000000500637c23 */ /* 0x000fc40008010063 */
[----:B------:R-:W-:Y:S01]  /*5ec0*/  FSEL R108, R97, -INF , !P0 ;  /* 0xff800000616c7808 */ /* 0x000fe20004000000 */
[C---:B------:R-:W-:Y:S01]  /*5ed0*/  FFMA.FTZ R0, R2.reuse, UR5, R93 ;  /* 0x0000000502007c23 */ /* 0x040fe2000801005d */
[----:B------:R-:W-:Y:S01]  /*5ee0*/  FFMA.FTZ R233, R2, UR5, R95 ;  /* 0x0000000502e97c23 */ /* 0x000fe2000801005f */
[C---:B------:R-:W-:Y:S01]  /*5ef0*/  HMMA.16816.F32 R52, R100.reuse, R174, R52 ;  /* 0x000000ae6434723c */ /* 0x040fe20000001834 */
[----:B------:R-:W-:Y:S01]  /*5f00*/  VIADD R95, R109, 0x10 ;  /* 0x000000106d5f7836 */ /* 0x000fe20000000000 */
[----:B------:R-:W-:Y:S01]  /*5f10*/  FSEL R198, R99, -INF , !P1 ;  /* 0xff80000063c67808 */ /* 0x000fe20004800000 */
[C---:B------:R-:W-:Y:S01]  /*5f20*/  VIADD R2, R109.reuse, 0x11 ;  /* 0x000000116d027836 */ /* 0x040fe20000000000 */
[----:B------:R-:W-:Y:S01]  /*5f30*/  FSEL R0, R0, -INF , !P2 ;  /* 0xff80000000007808 */ /* 0x000fe20005000000 */
[----:B------:R-:W-:Y:S01]  /*5f40*/  VIADD R93, R109, 0x18 ;  /* 0x000000186d5d7836 */ /* 0x000fe20000000000 */
[----:B------:R-:W-:Y:S01]  /*5f50*/  HMMA.16816.F32 R48, R100, R168, R48 ;  /* 0x000000a86430723c */ /* 0x000fe20000001830 */
[----:B------:R-:W-:Y:S01]  /*5f60*/  FSEL R233, R233, -INF , !P4 ;  /* 0xff800000e9e97808 */ /* 0x000fe20006000000 */
[----:B------:R-:W-:Y:S01]  /*5f70*/  VIADD R97, R109, 0xf8 ;  /* 0x000000f86d617836 */ /* 0x000fe20000000000 */
[----:B------:R-:W-:-:S02]  /*5f80*/  ISETP.GE.AND P0, PT, R95, R203, PT ;  /* 0x000000cb5f00720c */ /* 0x000fc40003f06270 */
[-C--:B------:R-:W-:Y:S01]  /*5f90*/  ISETP.GE.AND P1, PT, R95, R202.reuse, PT ;  /* 0x000000ca5f00720c */ /* 0x080fe20003f26270 */
[C---:B------:R-:W-:Y:S01]  /*5fa0*/  HMMA.16816.F32 R44, R100.reuse, R170, R44 ;  /* 0x000000aa642c723c */ /* 0x040fe2000000182c */
[C---:B------:R-:W-:Y:S02]  /*5fb0*/  ISETP.GE.AND P2, PT, R93.reuse, R203, PT ;  /* 0x000000cb5d00720c */ /* 0x040fe40003f46270 */
[----:B------:R-:W-:Y:S02]  /*5fc0*/  ISETP.GE.AND P4, PT, R93, R202, PT ;  /* 0x000000ca5d00720c */ /* 0x000fe40003f86270 */
[----:B------:R-:W-:Y:S01]  /*5fd0*/  I2FP.F32.S32 R95, R95 ;  /* 0x0000005f005f7245 */ /* 0x000fe20000201400 */
[----:B------:R-:W-:Y:S01]  /*5fe0*/  HMMA.16816.F32 R40, R100, R164, R40 ;  /* 0x000000a46428723c */ /* 0x000fe20000001828 */
[----:B------:R-:W-:-:S03]  /*5ff0*/  I2FP.F32.S32 R93, R93 ;  /* 0x0000005d005d7245 */ /* 0x000fc60000201400 */
[C---:B------:R-:W-:Y:S01]  /*6000*/  FFMA.FTZ R234, R95.reuse, UR5, R88 ;  /* 0x000000055fea7c23 */ /* 0x040fe20008010058 */
[----:B------:R-:W-:Y:S01]  /*6010*/  FFMA.FTZ R90, R95, UR5, R90 ;  /* 0x000000055f5a7c23 */ /* 0x000fe2000801005a */
[C---:B------:R-:W-:Y:S01]  /*6020*/  HMMA.16816.F32 R36, R100.reuse, R166, R36 ;  /* 0x000000a66424723c */ /* 0x040fe20000001824 */
[C---:B------:R-:W-:Y:S01]  /*6030*/  FFMA.FTZ R110, R93.reuse, UR5, R84 ;  /* 0x000000055d6e7c23 */ /* 0x040fe20008010054 */
[----:B------:R-:W-:Y:S01]  /*6040*/  FFMA.FTZ R86, R93, UR5, R86 ;  /* 0x000000055d567c23 */ /* 0x000fe20008010056 */
[C---:B------:R-:W-:Y:S01]  /*6050*/  VIADD R84, R109.reuse, 0x19 ;  /* 0x000000196d547836 */ /* 0x040fe20000000000 */
[----:B------:R-:W-:Y:S01]  /*6060*/  FSEL R234, R234, -INF , !P0 ;  /* 0xff800000eaea7808 */ /* 0x000fe20004000000 */
[C---:B------:R-:W-:Y:S01]  /*6070*/  VIADD R88, R109.reuse, 0x20 ;  /* 0x000000206d587836 */ /* 0x040fe20000000000 */
[----:B------:R-:W-:Y:S01]  /*6080*/  HMMA.16816.F32 R32, R100, R160, R32 ;  /* 0x000000a06420723c */ /* 0x000fe20000001820 */
[----:B------:R-:W-:Y:S01]  /*6090*/  FSEL R110, R110, -INF , !P2 ;  /* 0xff8000006e6e7808 */ /* 0x000fe20005000000 */
[----:B------:R-:W-:Y:S01]  /*60a0*/  VIADD R93, R109, 0xf0 ;  /* 0x000000f06d5d7836 */ /* 0x000fe20000000000 */
[----:B------:R-:W-:-:S02]  /*60b0*/  FSEL R178, R86, -INF , !P4 ;  /* 0xff80000056b27808 */ /* 0x000fc40006000000 */
[----:B------:R-:W-:Y:S01]  /*60c0*/  ISETP.GE.AND P0, PT, R84, R203, PT ;  /* 0x000000cb5400720c */ /* 0x000fe20003f06270 */
        /* <DEDUP_REMOVED lines=12> */
[----:B------:R-:W-:Y:S01]  /*6190*/  HMMA.16816.F32 R104, R100, R194, R104 ;  /* 0x000000c26468723c */ /* 0x000fe20000001868 */
[----:B------:R-:W-:-:S06]  /*61a0*/  VIADD R193, R109, 0x50 ;  /* 0x000000506dc17836 */ /* 0x000fcc0000000000 */
[----:B------:R-:W-:Y:S01]  /*61b0*/  VIADD R101, R109, 0x8 ;  /* 0x000000086d657836 */ /* 0x000fe20000000000 */
[----:B------:R-:W-:Y:S01]  /*61c0*/  FSEL R194, R90, -INF , !P1 ;  /* 0xff8000005ac27808 */ /* 0x000fe20004800000 */
[----:B------:R-:W-:Y:S01]  /*61d0*/  BAR.SYNC.DEFER_BLOCKING 0x0 ;  /* 0x0000000000007b1d */ /* 0x000fe20000010000 */
[-C--:B------:R-:W-:Y:S02]  /*61e0*/  ISETP.GE.AND P1, PT, R84, R202.reuse, PT ;  /* 0x000000ca5400720c */ /* 0x080fe40003f26270 */
[C---:B------:R-:W-:Y:S02]  /*61f0*/  ISETP.GE.AND P6, PT, R101.reuse, R203, PT ;  /* 0x000000cb6500720c */ /* 0x040fe40003fc6270 */
[----:B------:R-:W-:Y:S02]  /*6200*/  ISETP.GE.AND P5, PT, R101, R202, PT ;  /* 0x000000ca6500720c */ /* 0x000fe40003fa6270 */
        /* <DEDUP_REMOVED lines=8> */
[C---:B------:R-:W-:Y:S02]  /*6290*/  ISETP.GE.AND P6, PT, R2.reuse, R203, PT ;  /* 0x000000cb0200720c */ /* 0x040fe40003fc6270 */
[----:B------:R-:W-:-:S02]  /*62a0*/  ISETP.GE.AND P5, PT, R2, R202, PT ;  /* 0x000000ca0200720c */ /* 0x000fc40003fa6270 */
[----:B------:R-:W-:Y:S02]  /*62b0*/  I2FP.F32.S32 R2, R2 ;  /* 0x0000000200027245 */ /* 0x000fe40000201400 */
[----:B------:R-:W-:Y:S02]  /*62c0*/  FSEL R252, R85, -INF , !P0 ;  /* 0xff80000055fc7808 */ /* 0x000fe40004000000 */
[----:B------:R-:W-:Y:S01]  /*62d0*/  FSEL R251, R87, -INF , !P1 ;  /* 0xff80000057fb7808 */ /* 0x000fe20004800000 */
[C---:B------:R-:W-:Y:S01]  /*62e0*/  FFMA.FTZ R89, R2.reuse, UR5, R89 ;  /* 0x0000000502597c23 */ /* 0x040fe20008010059 */
[----:B------:R-:W-:Y:S01]  /*62f0*/  FFMA.FTZ R91, R2, UR5, R91 ;  /* 0x00000005025b7c23 */ /* 0x000fe2000801005b */
[----:B------:R-:W-:-:S03]  /*6300*/  VIADD R2, R109, 0x21 ;  /* 0x000000216d027836 */ /* 0x000fc60000000000 */
[----:B------:R-:W-:Y:S02]  /*6310*/  FSEL R232, R89, -INF , !P6 ;  /* 0xff80000059e87808 */ /* 0x000fe40007000000 */
[C---:B------:R-:W-:Y:S02]  /*6320*/  ISETP.GE.AND P2, PT, R2.reuse, R203, PT ;  /* 0x000000cb0200720c */ /* 0x040fe40003f46270 */
[----:B------:R-:W-:Y:S02]  /*6330*/  ISETP.GE.AND P4, PT, R2, R202, PT ;  /* 0x000000ca0200720c */ /* 0x000fe40003f86270 */
[----:B------:R-:W-:Y:S02]  /*6340*/  I2FP.F32.S32 R2, R2 ;  /* 0x0000000200027245 */ /* 0x000fe40000201400 */
[----:B------:R-:W-:Y:S02]  /*6350*/  I2FP.F32.S32 R89, R88 ;  /* 0x0000005800597245 */ /* 0x000fe40000201400 */
[----:B------:R-:W-:Y:S01]  /*6360*/  FSEL R192, R91, -INF , !P5 ;  /* 0xff8000005bc07808 */ /* 0x000fe20006800000 */
[----:B------:R-:W-:Y:S01]  /*6370*/  FFMA.FTZ R215, R2, UR5, R83 ;  /* 0x0000000502d77c23 */ /* 0x000fe20008010053 */
[----:B------:R-:W-:-:S02]  /*6380*/  VIADD R83, R109, 0x28 ;  /* 0x000000286d537836 */ /* 0x000fc40000000000 */
[C---:B------:R-:W-:Y:S01]  /*6390*/  FFMA.FTZ R80, R89.reuse, UR5, R80 ;  /* 0x0000000559507c23 */ /* 0x040fe20008010050 */
[----:B------:R-:W-:Y:S01]  /*63a0*/  FFMA.FTZ R82, R89, UR5, R82 ;  /* 0x0000000559527c23 */ /* 0x000fe20008010052 */
[----:B------:R-:W-:Y:S01]  /*63b0*/  FFMA.FTZ R248, R2, UR5, R81 ;  /* 0x0000000502f87c23 */ /* 0x000fe20008010051 */
[CC--:B------:R-:W-:Y:S01]  /*63c0*/  ISETP.GE.AND P6, PT, R88.reuse, R203.reuse, PT ;  /* 0x000000cb5800720c */ /* 0x0c0fe20003fc6270 */
[C---:B------:R-:W-:Y:S01]  /*63d0*/  VIADD R2, R109.reuse, 0x29 ;  /* 0x000000296d027836 */ /* 0x040fe20000000000 */
[-C--:B------:R-:W-:Y:S01]  /*63e0*/  ISETP.GE.AND P5, PT, R88, R202.reuse, PT ;  /* 0x000000ca5800720c */ /* 0x080fe20003fa6270 */
[----:B------:R-:W-:Y:S01]  /*63f0*/  VIADD R81, R109, 0x30 ;  /* 0x000000306d517836 */ /* 0x000fe20000000000 */
[C---:B------:R-:W-:Y:S02]  /*6400*/  ISETP.GE.AND P0, PT, R83.reuse, R203, PT ;  /* 0x000000cb5300720c */ /* 0x040fe40003f06270 */
[----:B------:R-:W-:Y:S02]  /*6410*/  ISETP.GE.AND P1, PT, R83, R202, PT ;  /* 0x000000ca5300720c */ /* 0x000fe40003f26270 */
[----:B------:R-:W-:-:S02]  /*6420*/  I2FP.F32.S32 R83, R83 ;  /* 0x0000005300537245 */ /* 0x000fc40000201400 */
[----:B------:R-:W-:Y:S02]  /*6430*/  FSEL R250, R80, -INF , !P6 ;  /* 0xff80000050fa7808 */ /* 0x000fe40007000000 */
[----:B------:R-:W-:Y:S01]  /*6440*/  FSEL R249, R82, -INF , !P5 ;  /* 0xff80000052f97808 */ /* 0x000fe20006800000 */
[C---:B------:R-:W-:Y:S01]  /*6450*/  FFMA.FTZ R78, R83.reuse, UR5, R78 ;  /* 0x00000005534e7c23 */ /* 0x040fe2000801004e */
[CC--:B------:R-:W-:Y:S02]  /*6460*/  ISETP.GE.AND P6, PT, R2.reuse, R203.reuse, PT ;  /* 0x000000cb0200720c */ /* 0x0c0fe40003fc6270 */
[----:B------:R-:W-:Y:S02]  /*6470*/  ISETP.GE.AND P5, PT, R2, R202, PT ;  /* 0x000000ca0200720c */ /* 0x000fe40003fa6270 */
        /* <DEDUP_REMOVED lines=8> */
[----:B------:R-:W-:Y:S01]  /*6500*/  ISETP.GE.AND P4, PT, R81, R202, PT ;  /* 0x000000ca5100720c */ /* 0x000fe20003f86270 */
[----:B------:R-:W-:Y:S01]  /*6510*/  VIADD R80, R109, 0x31 ;  /* 0x000000316d507836 */ /* 0x000fe20000000000 */
[----:B------:R-:W-:-:S02]  /*6520*/  I2FP.F32.S32 R81, R81 ;  /* 0x0000005100517245 */ /* 0x000fc40000201400 */
[----:B------:R-:W-:Y:S02]  /*6530*/  FSEL R2, R2, -INF , !P0 ;  /* 0xff80000002027808 */ /* 0x000fe40004000000 */
[----:B------:R-:W-:Y:S01]  /*6540*/  FSEL R103, R77, -INF , !P6 ;  /* 0xff8000004d677808 */ /* 0x000fe20007000000 */
[C---:B------:R-:W-:Y:S01]  /*6550*/  FFMA.FTZ R101, R81.reuse, UR5, R72 ;  /* 0x0000000551657c23 */ /* 0x040fe20008010048 */
[----:B------:R-:W-:Y:S01]  /*6560*/  FFMA.FTZ R74, R81, UR5, R74 ;  /* 0x00000005514a7c23 */ /* 0x000fe2000801004a */
[----:B------:R1:W-:Y:S01]  /*6570*/  STL [R1+0x4], R2 ;  /* 0x0000040201007387 */ /* 0x0003e20000100800 */
[----:B------:R-:W-:Y:S01]  /*6580*/  VIADD R72, R109, 0x39 ;  /* 0x000000396d487836 */ /* 0x000fe20000000000 */
[----:B------:R-:W-:Y:S02]  /*6590*/  I2FP.F32.S32 R77, R76 ;  /* 0x0000004c004d7245 */ /* 0x000fe40000201400 */
[----:B------:R-:W-:Y:S02]  /*65a0*/  FSEL R101, R101, -INF , !P2 ;  /* 0xff80000065657808 */ /* 0x000fe40005000000 */
[----:B------:R-:W-:Y:S01]  /*65b0*/  FSEL R197, R74, -INF , !P4 ;  /* 0xff8000004ac57808 */ /* 0x000fe20006000000 */
[----:B------:R-:W-:Y:S01]  /*65c0*/  FFMA.FTZ R70, R77, UR5, R70 ;  /* 0x000000054d467c23 */ /* 0x000fe20008010046 */
[----:B------:R-:W-:-:S02]  /*65d0*/  ISETP.GE.AND P2, PT, R72, R203, PT ;  /* 0x000000cb4800720c */ /* 0x000fc40003f46270 */
[----:B------:R-:W-:Y:S02]  /*65e0*/  ISETP.GE.AND P4, PT, R72, R202, PT ;  /* 0x000000ca4800720c */ /* 0x000fe40003f86270 */
[-C--:B------:R-:W-:Y:S02]  /*65f0*/  ISETP.GE.AND P0, PT, R80, R203.reuse, PT ;  /* 0x000000cb5000720c */ /* 0x080fe40003f06270 */
[----:B------:R-:W-:Y:S02]  /*6600*/  I2FP.F32.S32 R72, R72 ;  /* 0x0000004800487245 */ /* 0x000fe40000201400 */
[----:B------:R-:W-:Y:S02]  /*6610*/  ISETP.GE.AND P6, PT, R76, R203, PT ;  /* 0x000000cb4c00720c */ /* 0x000fe40003fc6270 */
[----:B------:R-:W-:Y:S01]  /*6620*/  FSEL R213, R78, -INF , !P1 ;  /* 0xff8000004ed57808 */ /* 0x000fe20004800000 */
[----:B------:R-:W-:Y:S01]  /*6630*/  FFMA.FTZ R145, R72, UR5, R71 ;  /* 0x0000000548917c23 */ /* 0x000fe20008010047 */
[----:B------:R-:W-:Y:S01]  /*6640*/  ISETP.GE.AND P1, PT, R80, R202, PT ;  /* 0x000000ca5000720c */ /* 0x000fe20003f26270 */
[----:B------:R-:W-:Y:S01]  /*6650*/  VIADD R71, R109, 0x40 ;  /* 0x000000406d477836 */ /* 0x000fe20000000000 */
[----:B------:R-:W-:Y:S01]  /*6660*/  FSEL R207, R79, -INF , !P5 ;  /* 0xff8000004fcf7808 */ /* 0x000fe20006800000 */
[----:B------:R-:W-:Y:S01]  /*6670*/  VIADD R79, R109, 0xd0 ;  /* 0x000000d06d4f7836 */ /* 0x000fe20000000000 */
[----:B------:R-:W-:Y:S01]  /*6680*/  FSEL R145, R145, -INF , !P4 ;  /* 0xff80000091917808 */ /* 0x000fe20006000000 */
[----:B------:R-:W-:Y:S01]  /*6690*/  VIADD R78, R109, 0xd1 ;  /* 0x000000d16d4e7836 */ /* 0x000fe20000000000 */
[----:B-1----:R-:W-:-:S02]  /*66a0*/  I2FP.F32.S32 R2, R80 ;  /* 0x0000005000027245 */ /* 0x002fc40000201400 */
[----:B------:R-:W-:-:S03]  /*66b0*/  ISETP.GE.AND P5, PT, R76, R202, PT ;  /* 0x000000ca4c00720c */ /* 0x000fc60003fa6270 */
[C---:B------:R-:W-:Y:S01]  /*66c0*/  FFMA.FTZ R73, R2.reuse, UR5, R73 ;  /* 0x0000000502497c23 */ /* 0x040fe20008010049 */
[----:B------:R-:W-:Y:S01]  /*66d0*/  FFMA.FTZ R75, R2, UR5, R75 ;  /* 0x00000005024b7c23 */ /* 0x000fe2000801004b */
[----:B------:R-:W-:Y:S01]  /*66e0*/  FFMA.FTZ R2, R77, UR5, R68 ;  /* 0x000000054d027c23 */ /* 0x000fe20008010044 */
[----:B------:R-:W-:Y:S01]  /*66f0*/  FFMA.FTZ R68, R72, UR5, R69 ;  /* 0x0000000548447c23 */ /* 0x000fe20008010045 */
[----:B------:R-:W-:Y:S01]  /*6700*/  VIADD R72, R109, 0x41 ;  /* 0x000000416d487836 */ /* 0x000fe20000000000 */
[----:B------:R-:W-:Y:S01]  /*6710*/  FSEL R73, R73, -INF , !P0 ;  /* 0xff80000049497808 */ /* 0x000fe20004000000 */
[C---:B------:R-:W-:Y:S01]  /*6720*/  VIADD R69, R109.reuse, 0x48 ;  /* 0x000000486d457836 */ /* 0x040fe20000000000 */
[----:B------:R-:W-:Y:S01]  /*6730*/  FSEL R2, R2, -INF , !P6 ;  /* 0xff80000002027808 */ /* 0x000fe20007000000 */
[----:B------:R-:W-:Y:S01]  /*6740*/  VIADD R77, R109, 0xd8 ;  /* 0x000000d86d4d7836 */ /* 0x000fe20000000000 */
[----:B------:R-:W-:Y:S01]  /*6750*/  FSEL R199, R75, -INF , !P1 ;  /* 0xff8000004bc77808 */ /* 0x000fe20004800000 */
[----:B------:R-:W-:Y:S01]  /*6760*/  STL [R1+0xc], R73 ;  /* 0x00000c4901007387 */ /* 0x000fe20000100800 */
[----:B------:R-:W-:-:S02]  /*6770*/  FSEL R68, R68, -INF , !P2 ;  /* 0xff80000044447808 */ /* 0x000fc40005000000 */
[CC--:B------:R-:W-:Y:S01]  /*6780*/  ISETP.GE.AND P0, PT, R71.reuse, R203.reuse, PT ;  /* 0x000000cb4700720c */ /* 0x0c0fe20003f06270 */
[----:B------:R1:W-:Y:S01]  /*6790*/  STL [R1+0x8], R2 ;  /* 0x0000080201007387 */ /* 0x0003e20000100800 */
[-C--:B------:R-:W-:Y:S02]  /*67a0*/  ISETP.GE.AND P1, PT, R71, R202.reuse, PT ;  /* 0x000000ca4700720c */ /* 0x080fe40003f26270 */
[C---:B------:R-:W-:Y:S01]  /*67b0*/  ISETP.GE.AND P2, PT, R69.reuse, R203, PT ;  /* 0x000000cb4500720c */ /* 0x040fe20003f46270 */
[----:B------:R2:W-:Y:S01]  /*67c0*/  STL [R1], R68 ;  /* 0x0000004401007387 */ /* 0x0005e20000100800 */
[----:B------:R-:W-:Y:S02]  /*67d0*/  ISETP.GE.AND P4, PT, R69, R202, PT ;  /* 0x000000ca4500720c */ /* 0x000fe40003f86270 */
[----:B------:R-:W-:Y:S02]  /*67e0*/  I2FP.F32.S32 R71, R71 ;  /* 0x0000004700477245 */ /* 0x000fe40000201400 */
[----:B------:R-:W-:-:S02]  /*67f0*/  I2FP.F32.S32 R69, R69 ;  /* 0x0000004500457245 */ /* 0x000fc40000201400 */
[----:B------:R-:W-:Y:S01]  /*6800*/  FSEL R147, R70, -INF , !P5 ;  /* 0xff80000046937808 */ /* 0x000fe20006800000 */
[C---:B------:R-:W-:Y:S01]  /*6810*/  FFMA.FTZ R64, R71.reuse, UR5, R64 ;  /* 0x0000000547407c23 */ /* 0x040fe20008010040 */
[C---:B------:R-:W-:Y:S01]  /*6820*/  ISETP.GE.AND P6, PT, R72.reuse, R203, PT ;  /* 0x000000cb4800720c */ /* 0x040fe20003fc6270 */
[----:B------:R-:W-:Y:S01]  /*6830*/  FFMA.FTZ R66, R71, UR5, R66 ;  /* 0x0000000547427c23 */ /* 0x000fe20008010042 */
[----:B------:R-:W-:Y:S01]  /*6840*/  ISETP.GE.AND P5, PT, R72, R202, PT ;  /* 0x000000ca4800720c */ /* 0x000fe20003fa6270 */
[C---:B------:R-:W-:Y:S01]  /*6850*/  FFMA.FTZ R190, R69.reuse, UR5, R60 ;  /* 0x0000000545be7c23 */ /* 0x040fe2000801003c */
[----:B------:R-:W-:Y:S01]  /*6860*/  FFMA.FTZ R62, R69, UR5, R62 ;  /* 0x00000005453e7c23 */ /* 0x000fe2000801003e */
[----:B------:R-:W-:Y:S01]  /*6870*/  VIADD R60, R109, 0x49 ;  /* 0x000000496d3c7836 */ /* 0x000fe20000000000 */
[----:B------:R-:W-:Y:S02]  /*6880*/  FSEL R214, R64, -INF , !P0 ;  /* 0xff80000040d67808 */ /* 0x000fe40004000000 */
[----:B------:R-:W-:-:S02]  /*6890*/  FSEL R195, R66, -INF , !P1 ;  /* 0xff80000042c37808 */ /* 0x000fc40004800000 */
[----:B------:R-:W-:Y:S02]  /*68a0*/  FSEL R190, R190, -INF , !P2 ;  /* 0xff800000bebe7808 */ /* 0x000fe40005000000 */
[----:B-1----:R-:W-:Y:S02]  /*68b0*/  I2FP.F32.S32 R2, R72 ;  /* 0x0000004800027245 */ /* 0x002fe40000201400 */
[----:B------:R-:W-:Y:S02]  /*68c0*/  FSEL R153, R62, -INF , !P4 ;  /* 0xff8000003e997808 */ /* 0x000fe40006000000 */
[----:B------:R-:W-:Y:S01]  /*68d0*/  ISETP.GE.AND P0, PT, R60, R203, PT ;  /* 0x000000cb3c00720c */ /* 0x000fe20003f06270 */
[C---:B------:R-:W-:Y:S01]  /*68e0*/  FFMA.FTZ R65, R2.reuse, UR5, R65 ;  /* 0x0000000502417c23 */ /* 0x040fe20008010041 */
[----:B------:R-:W-:Y:S01]  /*68f0*/  FFMA.FTZ R67, R2, UR5, R67 ;  /* 0x0000000502437c23 */ /* 0x000fe20008010043 */
[----:B------:R-:W-:Y:S01]  /*6900*/  VIADD R2, R109, 0x51 ;  /* 0x000000516d027836 */ /* 0x000fe20000000000 */
[----:B------:R-:W-:-:S02]  /*6910*/  ISETP.GE.AND P1, PT, R60, R202, PT ;  /* 0x000000ca3c00720c */ /* 0x000fc40003f26270 */
[----:B------:R-:W-:Y:S01]  /*6920*/  FSEL R212, R65, -INF , !P6 ;  /* 0xff80000041d47808 */ /* 0x000fe20007000000 */
[----:B------:R-:W-:Y:S01]  /*6930*/  VIADD R65, R109, 0xc0 ;  /* 0x000000c06d417836 */ /* 0x000fe20000000000 */
[----:B------:R-:W-:Y:S02]  /*6940*/  FSEL R151, R67, -INF , !P5 ;  /* 0xff80000043977808 */ /* 0x000fe40006800000 */
[C---:B------:R-:W-:Y:S02]  /*6950*/  ISETP.GE.AND P6, PT, R193.reuse, R203, PT ;  /* 0x000000cbc100720c */ /* 0x040fe40003fc6270 */
[----:B------:R-:W-:Y:S02]  /*6960*/  ISETP.GE.AND P5, PT, R193, R202, PT ;  /* 0x000000cac100720c */ /* 0x000fe40003fa6270 */
[----:B------:R-:W-:Y:S02]  /*6970*/  I2FP.F32.S32 R193, R193 ;  /* 0x000000c100c17245 */ /* 0x000fe40000201400 */
[----:B------:R-:W-:-:S02]  /*6980*/  ISETP.GE.AND P2, PT, R2, R203, PT ;  /* 0x000000cb0200720c */ /* 0x000fc40003f46270 */
[----:B------:R-:W-:Y:S01]  /*6990*/  ISETP.GE.AND P4, PT, R2, R202, PT ;  /* 0x000000ca0200720c */ /* 0x000fe20003f86270 */
[C---:B------:R-:W-:Y:S01]  /*69a0*/  FFMA.FTZ R56, R193.reuse, UR5, R56 ;  /* 0x00000005c1387c23 */ /* 0x040fe20008010038 */
[----:B------:R-:W-:Y:S01]  /*69b0*/  I2FP.F32.S32 R60, R60 ;  /* 0x0000003c003c7245 */ /* 0x000fe20000201400 */
[----:B------:R-:W-:Y:S01]  /*69c0*/  FFMA.FTZ R193, R193, UR5, R58 ;  /* 0x00000005c1c17c23 */ /* 0x000fe2000801003a */
        /* <DEDUP_REMOVED lines=18> */
[C---:B------:R-:W-:Y:S02]  /*6af0*/  ISETP.GE.AND P2, PT, R57.reuse, R203, PT ;  /* 0x000000cb3900720c */ /* 0x040fe40003f46270 */
[----:B------:R-:W-:Y:S02]  /*6b00*/  ISETP.GE.AND P4, PT, R57, R202, PT ;  /* 0x000000ca3900720c */ /* 0x000fe40003f86270 */
[----:B------:R-:W-:Y:S02]  /*6b10*/  I2FP.F32.S32 R59, R59 ;  /* 0x0000003b003b7245 */ /* 0x000fe40000201400 */
[----:B------:R-:W-:Y:S02]  /*6b20*/  I2FP.F32.S32 R2, R2 ;  /* 0x0000000200027245 */ /* 0x000fe40000201400 */
[----:B------:R-:W-:Y:S01]  /*6b30*/  I2FP.F32.S32 R57, R57 ;  /* 0x0000003900397245 */ /* 0x000fe20000201400 */
[C---:B------:R-:W-:Y:S01]  /*6b40*/  FFMA.FTZ R142, R59.reuse, UR5, R52 ;  /* 0x000000053b8e7c23 */ /* 0x040fe20008010034 */
[----:B------:R-:W-:Y:S01]  /*6b50*/  FFMA.FTZ R54, R59, UR5, R54 ;  /* 0x000000053b367c23 */ /* 0x000fe20008010036 */
[C---:B------:R-:W-:Y:S01]  /*6b60*/  FFMA.FTZ R53, R2.reuse, UR5, R53 ;  /* 0x0000000502357c23 */ /* 0x040fe20008010035 */
[----:B------:R-:W-:Y:S01]  /*6b70*/  FFMA.FTZ R55, R2, UR5, R55 ;  /* 0x0000000502377c23 */ /* 0x000fe20008010037 */
[C---:B------:R-:W-:Y:S01]  /*6b80*/  FFMA.FTZ R144, R57.reuse, UR5, R48 ;  /* 0x0000000539907c23 */ /* 0x040fe20008010030 */
[----:B------:R-:W-:Y:S01]  /*6b90*/  FFMA.FTZ R50, R57, UR5, R50 ;  /* 0x0000000539327c23 */ /* 0x000fe20008010032 */
        /* <DEDUP_REMOVED lines=9> */
[----:B------:R-:W-:Y:S02]  /*6c30*/  FSEL R140, R53, -INF , !P6 ;  /* 0xff800000358c7808 */ /* 0x000fe40007000000 */
[C---:B------:R-:W-:Y:S02]  /*6c40*/  ISETP.GE.AND P2, PT, R2.reuse, R203, PT ;  /* 0x000000cb0200720c */ /* 0x040fe40003f46270 */
[----:B------:R-:W-:-:S02]  /*6c50*/  ISETP.GE.AND P4, PT, R2, R202, PT ;  /* 0x000000ca0200720c */ /* 0x000fc40003f86270 */
[----:B------:R-:W-:Y:S02]  /*6c60*/  I2FP.F32.S32 R48, R48 ;  /* 0x0000003000307245 */ /* 0x000fe40000201400 */
[----:B------:R-:W-:Y:S02]  /*6c70*/  I2FP.F32.S32 R53, R52 ;  /* 0x0000003400357245 */ /* 0x000fe40000201400 */
[----:B------:R-:W-:Y:S01]  /*6c80*/  I2FP.F32.S32 R2, R2 ;  /* 0x0000000200027245 */ /* 0x000fe20000201400 */
[C---:B------:R-:W-:Y:S01]  /*6c90*/  FFMA.FTZ R49, R48.reuse, UR5, R49 ;  /* 0x0000000530317c23 */ /* 0x040fe20008010031 */
[----:B------:R-:W-:Y:S01]  /*6ca0*/  FSEL R175, R55, -INF , !P5 ;  /* 0xff80000037af7808 */ /* 0x000fe20006800000 */
[----:B------:R-:W-:Y:S01]  /*6cb0*/  FFMA.FTZ R51, R48, UR5, R51 ;  /* 0x0000000530337c23 */ /* 0x000fe20008010033 */
[C---:B------:R-:W-:Y:S01]  /*6cc0*/  FFMA.FTZ R44, R53.reuse, UR5, R44 ;  /* 0x00000005352c7c23 */ /* 0x040fe2000801002c */
[----:B------:R-:W-:Y:S01]  /*6cd0*/  FFMA.FTZ R46, R53, UR5, R46 ;  /* 0x00000005352e7c23 */ /* 0x000fe2000801002e */
[C---:B------:R-:W-:Y:S01]  /*6ce0*/  FFMA.FTZ R156, R2.reuse, UR5, R45 ;  /* 0x00000005029c7c23 */ /* 0x040fe2000801002d */
[----:B------:R-:W-:Y:S01]  /*6cf0*/  FFMA.FTZ R179, R2, UR5, R47 ;  /* 0x0000000502b37c23 */ /* 0x000fe2000801002f */
[C---:B------:R-:W-:Y:S01]  /*6d00*/  ISETP.GE.AND P6, PT, R52.reuse, R203, PT ;  /* 0x000000cb3400720c */ /* 0x040fe20003fc6270 */
[C---:B------:R-:W-:Y:S01]  /*6d10*/  VIADD R47, R109.reuse, 0x70 ;  /* 0x000000706d2f7836 */ /* 0x040fe20000000000 */
[----:B------:R-:W-:Y:S01]  /*6d20*/  ISETP.GE.AND P5, PT, R52, R202, PT ;  /* 0x000000ca3400720c */ /* 0x000fe20003fa6270 */
[----:B------:R-:W-:Y:S01]  /*6d30*/  VIADD R2, R109, 0x71 ;  /* 0x000000716d027836 */ /* 0x000fe20000000000 */
[----:B------:R-:W-:Y:S01]  /*6d40*/  FSEL R154, R49, -INF , !P0 ;  /* 0xff800000319a7808 */ /* 0x000fe20004000000 */
[----:B------:R-:W-:Y:S01]  /*6d50*/  VIADD R45, R109, 0x78 ;  /* 0x000000786d2d7836 */ /* 0x000fe20000000000 */
[----:B------:R-:W-:-:S02]  /*6d60*/  FSEL R189, R51, -INF , !P1 ;  /* 0xff80000033bd7808 */ /* 0x000fc40004800000 */
[----:B------:R-:W-:Y:S02]  /*6d70*/  FSEL R148, R44, -INF , !P6 ;  /* 0xff8000002c947808 */ /* 0x000fe40007000000 */
[----:B------:R-:W-:Y:S02]  /*6d80*/  FSEL R181, R46, -INF , !P5 ;  /* 0xff8000002eb57808 */ /* 0x000fe40006800000 */
[----:B------:R-:W-:Y:S02]  /*6d90*/  FSEL R156, R156, -INF , !P2 ;  /* 0xff8000009c9c7808 */ /* 0x000fe40005000000 */
[----:B------:R-:W-:Y:S02]  /*6da0*/  FSEL R179, R179, -INF , !P4 ;  /* 0xff800000b3b37808 */ /* 0x000fe40006000000 */
[C---:B------:R-:W-:Y:S02]  /*6db0*/  ISETP.GE.AND P0, PT, R47.reuse, R203, PT ;  /* 0x000000cb2f00720c */ /* 0x040fe40003f06270 */
[----:B------:R-:W-:-:S02]  /*6dc0*/  ISETP.GE.AND P1, PT, R47, R202, PT ;  /* 0x000000ca2f00720c */ /* 0x000fc40003f26270 */
[CC--:B------:R-:W-:Y:S02]  /*6dd0*/  ISETP.GE.AND P6, PT, R2.reuse, R203.reuse, PT ;  /* 0x000000cb0200720c */ /* 0x0c0fe40003fc6270 */
[-C--:B------:R-:W-:Y:S02]  /*6de0*/  ISETP.GE.AND P5, PT, R2, R202.reuse, PT ;  /* 0x000000ca0200720c */ /* 0x080fe40003fa6270 */
[C---:B------:R-:W-:Y:S02]  /*6df0*/  ISETP.GE.AND P2, PT, R45.reuse, R203, PT ;  /* 0x000000cb2d00720c */ /* 0x040fe40003f46270 */
[----:B------:R-:W-:Y:S02]  /*6e00*/  ISETP.GE.AND P4, PT, R45, R202, PT ;  /* 0x000000ca2d00720c */ /* 0x000fe40003f86270 */
[----:B------:R-:W-:Y:S02]  /*6e10*/  I2FP.F32.S32 R47, R47 ;  /* 0x0000002f002f7245 */ /* 0x000fe40000201400 */
[----:B------:R-:W-:-:S02]  /*6e20*/  I2FP.F32.S32 R2, R2 ;  /* 0x0000000200027245 */ /* 0x000fc40000201400 */
        /* <DEDUP_REMOVED lines=108> */
[----:B------:R-:W-:Y:S01]  /*74f0*/  FSEL R152, R152, -INF , !P2 ;  /* 0xff80000098987808 */ /* 0x000fe20005000000 */
[----:B------:R-:W-:Y:S01]  /*7500*/  FFMA.FTZ R18, R111, UR5, R96 ;  /* 0x000000056f127c23 */ /* 0x000fe20008010060 */
[----:B------:R-:W-:-:S02]  /*7510*/  FSEL R60, R14, -INF , !P4 ;  /* 0xff8000000e3c7808 */ /* 0x000fc40006000000 */
[CC--:B------:R-:W-:Y:S02]  /*7520*/  ISETP.GE.AND P0, PT, R12.reuse, R203.reuse, PT ;  /* 0x000000cb0c00720c */ /* 0x0c0fe40003f06270 */
[-C--:B------:R-:W-:Y:S02]  /*7530*/  ISETP.GE.AND P1, PT, R12, R202.reuse, PT ;  /* 0x000000ca0c00720c */ /* 0x080fe40003f26270 */
[----:B------:R-:W-:Y:S02]  /*7540*/  FSEL R160, R17, -INF , !P6 ;  /* 0xff80000011a07808 */ /* 0x000fe40007000000 */
[C---:B------:R-:W-:Y:S02]  /*7550*/  ISETP.GE.AND P2, PT, R2.reuse, R203, PT ;  /* 0x000000cb0200720c */ /* 0x040fe40003f46270 */
[----:B------:R-:W-:Y:S02]  /*7560*/  ISETP.GE.AND P4, PT, R2, R202, PT ;  /* 0x000000ca0200720c */ /* 0x000fe40003f86270 */
[----:B------:R-:W-:-:S02]  /*7570*/  I2FP.F32.S32 R12, R12 ;  /* 0x0000000c000c7245 */ /* 0x000fc40000201400 */
        /* <DEDUP_REMOVED lines=13> */
[----:B------:R-:W-:-:S02]  /*7650*/  FSEL R150, R13, -INF , !P0 ;  /* 0xff8000000d967808 */ /* 0x000fc40004000000 */
[----:B------:R-:W-:Y:S02]  /*7660*/  FSEL R63, R15, -INF , !P1 ;  /* 0xff8000000f3f7808 */ /* 0x000fe40004800000 */
[----:B------:R-:W-:Y:S01]  /*7670*/  FSEL R146, R8, -INF , !P6 ;  /* 0xff80000008927808 */ /* 0x000fe20007000000 */
[----:B------:R-:W-:Y:S01]  /*7680*/  VIADD R8, R109, 0xc8 ;  /* 0x000000c86d087836 */ /* 0x000fe20000000000 */
[----:B------:R-:W-:Y:S02]  /*7690*/  FSEL R62, R10, -INF , !P5 ;  /* 0xff8000000a3e7808 */ /* 0x000fe40006800000 */
[CC--:B------:R-:W-:Y:S02]  /*76a0*/  ISETP.GE.AND P0, PT, R9.reuse, R203.reuse, PT ;  /* 0x000000cb0900720c */ /* 0x0c0fe40003f06270 */
[----:B------:R-:W-:Y:S02]  /*76b0*/  ISETP.GE.AND P1, PT, R9, R202, PT ;  /* 0x000000ca0900720c */ /* 0x000fe40003f26270 */
[----:B------:R-:W-:-:S02]  /*76c0*/  ISETP.GE.AND P6, PT, R2, R203, PT ;  /* 0x000000cb0200720c */ /* 0x000fc40003fc6270 */
[----:B------:R-:W-:Y:S02]  /*76d0*/  ISETP.GE.AND P5, PT, R2, R202, PT ;  /* 0x000000ca0200720c */ /* 0x000fe40003fa6270 */
[----:B------:R-:W-:Y:S02]  /*76e0*/  I2FP.F32.S32 R9, R9 ;  /* 0x0000000900097245 */ /* 0x000fe40000201400 */
[----:B------:R-:W-:Y:S02]  /*76f0*/  I2FP.F32.S32 R2, R2 ;  /* 0x0000000200027245 */ /* 0x000fe40000201400 */
[----:B------:R-:W-:Y:S01]  /*7700*/  FSEL R64, R64, -INF , !P2 ;  /* 0xff80000040407808 */ /* 0x000fe20005000000 */
[C---:B------:R-:W-:Y:S01]  /*7710*/  FFMA.FTZ R4, R9.reuse, UR5, R4 ;  /* 0x0000000509047c23 */ /* 0x040fe20008010004 */
[----:B------:R-:W-:Y:S01]  /*7720*/  FFMA.FTZ R6, R9, UR5, R6 ;  /* 0x0000000509067c23 */ /* 0x000fe20008010006 */
[----:B------:R-:W-:Y:S01]  /*7730*/  FFMA.FTZ R5, R2, UR5, R5 ;  /* 0x0000000502057c23 */ /* 0x000fe20008010005 */
[----:B------:R-:W-:-:S02]  /*7740*/  VIADD R9, R109, 0xc1 ;  /* 0x000000c16d097836 */ /* 0x000fc40000000000 */
[----:B------:R-:W-:Y:S01]  /*7750*/  FFMA.FTZ R7, R2, UR5, R7 ;  /* 0x0000000502077c23 */ /* 0x000fe20008010007 */
[----:B------:R-:W-:Y:S01]  /*7760*/  FSEL R70, R4, -INF , !P0 ;  /* 0xff80000004467808 */ /* 0x000fe20004000000 */
[----:B------:R-:W-:Y:S01]  /*7770*/  VIADD R2, R109, 0xc9 ;  /* 0x000000c96d027836 */ /* 0x000fe20000000000 */
[----:B------:R-:W-:Y:S02]  /*7780*/  FSEL R69, R5, -INF , !P6 ;  /* 0xff80000005457808 */ /* 0x000fe40007000000 */
[----:B------:R-:W-:Y:S02]  /*7790*/  I2FP.F32.S32 R4, R9 ;  /* 0x0000000900047245 */ /* 0x000fe40000201400 */
[----:B------:R-:W-:Y:S02]  /*77a0*/  I2FP.F32.S32 R5, R8 ;  /* 0x0000000800057245 */ /* 0x000fe40000201400 */
[----:B------:R-:W-:Y:S01]  /*77b0*/  FSEL R61, R11, -INF , !P4 ;  /* 0xff8000000b3d7808 */ /* 0x000fe20006000000 */
[C---:B------:R-:W-:Y:S01]  /*77c0*/  FFMA.FTZ R76, R4.reuse, UR5, R137 ;  /* 0x00000005044c7c23 */ /* 0x040fe20008010089 */
[C---:B------:R-:W-:Y:S01]  /*77d0*/  ISETP.GE.AND P2, PT, R65.reuse, R203, PT ;  /* 0x000000cb4100720c */ /* 0x040fe20003f46270 */
[----:B------:R-:W-:Y:S01]  /*77e0*/  FFMA.FTZ R73, R4, UR5, R139 ;  /* 0x0000000504497c23 */ /* 0x000fe2000801008b */
[-C--:B------:R-:W-:Y:S01]  /*77f0*/  ISETP.GE.AND P4, PT, R65, R202.reuse, PT ;  /* 0x000000ca4100720c */ /* 0x080fe20003f86270 */
[C---:B------:R-:W-:Y:S01]  /*7800*/  FFMA.FTZ R75, R5.reuse, UR5, R132 ;  /* 0x00000005054b7c23 */ /* 0x040fe20008010084 */
[----:B------:R-:W-:Y:S01]  /*7810*/  I2FP.F32.S32 R65, R65 ;  /* 0x0000004100417245 */ /* 0x000fe20000201400 */
[----:B------:R-:W-:Y:S01]  /*7820*/  FFMA.FTZ R72, R5, UR5, R134 ;  /* 0x0000000505487c23 */ /* 0x000fe20008010086 */
[----:B------:R-:W-:Y:S01]  /*7830*/  FSEL R67, R6, -INF , !P1 ;  /* 0xff80000006437808 */ /* 0x000fe20004800000 */
[----:B------:R-:W-:Y:S01]  /*7840*/  VIADD R4, R109, 0xd9 ;  /* 0x000000d96d047836 */ /* 0x000fe20000000000 */
[----:B------:R-:W-:Y:S01]  /*7850*/  FSEL R66, R7, -INF , !P5 ;  /* 0xff80000007427808 */ /* 0x000fe20006800000 */
[----:B--2---:R-:W-:Y:S01]  /*7860*/  FFMA.FTZ R68, R65, UR5, R136 ;  /* 0x0000000541447c23 */ /* 0x004fe20008010088 */
[-C--:B------:R-:W-:Y:S01]  /*7870*/  ISETP.GE.AND P0, PT, R9, R203.reuse, PT ;  /* 0x000000cb0900720c */ /* 0x080fe20003f06270 */
[----:B------:R-:W-:Y:S01]  /*7880*/  FFMA.FTZ R65, R65, UR5, R138 ;  /* 0x0000000541417c23 */ /* 0x000fe2000801008a */
[----:B------:R-:W-:Y:S01]  /*7890*/  ISETP.GE.AND P1, PT, R9, R202, PT ;  /* 0x000000ca0900720c */ /* 0x000fe20003f26270 */
[----:B------:R-:W-:Y:S01]  /*78a0*/  VIADD R5, R109, 0xe0 ;  /* 0x000000e06d057836 */ /* 0x000fe20000000000 */
        /* <DEDUP_REMOVED lines=10> */
[----:B------:R-:W-:Y:S02]  /*7950*/  I2FP.F32.S32 R79, R79 ;  /* 0x0000004f004f7245 */ /* 0x000fe40000201400 */
[----:B------:R-:W-:Y:S02]  /*7960*/  I2FP.F32.S32 R78, R78 ;  /* 0x0000004e004e7245 */ /* 0x000fe40000201400 */
[----:B------:R-:W-:Y:S01]  /*7970*/  FSEL R68, R68, -INF , !P2 ;  /* 0xff80000044447808 */ /* 0x000fe20005000000 */
[----:B------:R-:W-:Y:S01]  /*7980*/  FFMA.FTZ R82, R79, UR5, R128 ;  /* 0x000000054f527c23 */ /* 0x000fe20008010080 */
[----:B------:R-:W-:Y:S01]  /*7990*/  FSEL R65, R65, -INF , !P4 ;  /* 0xff80000041417808 */ /* 0x000fe20006000000 */
[----:B------:R-:W-:Y:S01]  /*79a0*/  FFMA.FTZ R81, R78, UR5, R129 ;  /* 0x000000054e517c23 */ /* 0x000fe20008010081 */
[C---:B------:R-:W-:Y:S01]  /*79b0*/  ISETP.GE.AND P2, PT, R2.reuse, R203, PT ;  /* 0x000000cb0200720c */ /* 0x040fe20003f46270 */
[----:B------:R-:W-:Y:S01]  /*79c0*/  FFMA.FTZ R79, R79, UR5, R130 ;  /* 0x000000054f4f7c23 */ /* 0x000fe20008010082 */
[----:B------:R-:W-:Y:S01]  /*79d0*/  ISETP.GE.AND P4, PT, R2, R202, PT ;  /* 0x000000ca0200720c */ /* 0x000fe20003f86270 */
[----:B------:R-:W-:Y:S01]  /*79e0*/  FFMA.FTZ R78, R78, UR5, R131 ;  /* 0x000000054e4e7c23 */ /* 0x000fe20008010083 */
[----:B------:R-:W-:-:S02]  /*79f0*/  I2FP.F32.S32 R2, R2 ;  /* 0x0000000200027245 */ /* 0x000fc40000201400 */
[----:B------:R-:W-:Y:S02]  /*7a00*/  FSEL R82, R82, -INF , !P0 ;  /* 0xff80000052527808 */ /* 0x000fe40004000000 */
[----:B------:R-:W-:Y:S01]  /*7a10*/  FSEL R79, R79, -INF , !P1 ;  /* 0xff8000004f4f7808 */ /* 0x000fe20004800000 */
[C---:B------:R-:W-:Y:S01]  /*7a20*/  FFMA.FTZ R74, R2.reuse, UR5, R133 ;  /* 0x00000005024a7c23 */ /* 0x040fe20008010085 */
[----:B------:R-:W-:Y:S01]  /*7a30*/  FFMA.FTZ R71, R2, UR5, R135 ;  /* 0x0000000502477c23 */ /* 0x000fe20008010087 */
[----:B------:R-:W-:Y:S01]  /*7a40*/  FSEL R81, R81, -INF , !P6 ;  /* 0xff80000051517808 */ /* 0x000fe20007000000 */
[----:B------:R-:W-:Y:S01]  /*7a50*/  VIADD R2, R109, 0xe1 ;  /* 0x000000e16d027836 */ /* 0x000fe20000000000 */
        /* <DEDUP_REMOVED lines=9> */
[----:B------:R-:W-:Y:S01]  /*7af0*/  FSEL R71, R71, -INF , !P4 ;  /* 0xff80000047477808 */ /* 0x000fe20006000000 */
[----:B------:R-:W-:Y:S01]  /*7b00*/  FFMA.FTZ R85, R4, UR5, R127 ;  /* 0x0000000504557c23 */ /* 0x000fe2000801007f */
        /* <DEDUP_REMOVED lines=8> */
[C---:B------:R-:W-:Y:S01]  /*7b90*/  FFMA.FTZ R80, R77.reuse, UR5, R124 ;  /* 0x000000054d507c23 */ /* 0x040fe2000801007c */
[----:B------:R-:W-:Y:S01]  /*7ba0*/  FFMA.FTZ R77, R77, UR5, R126 ;  /* 0x000000054d4d7c23 */ /* 0x000fe2000801007e */
[C---:B------:R-:W-:Y:S02]  /*7bb0*/  ISETP.GE.AND P0, PT, R5.reuse, R203, PT ;  /* 0x000000cb0500720c */ /* 0x040fe40003f06270 */
[-C--:B------:R-:W-:Y:S02]  /*7bc0*/  ISETP.GE.AND P1, PT, R5, R202.reuse, PT ;  /* 0x000000ca0500720c */ /* 0x080fe40003f26270 */
        /* <DEDUP_REMOVED lines=9> */
[----:B------:R-:W-:Y:S01]  /*7c60*/  FSEL R90, R90, -INF , !P1 ;  /* 0xff8000005a5a7808 */ /* 0x000fe20004800000 */
[C---:B------:R-:W-:Y:S01]  /*7c70*/  FFMA.FTZ R86, R2.reuse, UR5, R121 ;  /* 0x0000000502567c23 */ /* 0x040fe20008010079 */
[----:B------:R-:W-:Y:S01]  /*7c80*/  FFMA.FTZ R83, R2, UR5, R123 ;  /* 0x0000000502537c23 */ /* 0x000fe2000801007b */
[----:B------:R-:W-:Y:S01]  /*7c90*/  VIADD R2, R109, 0xe9 ;  /* 0x000000e96d027836 */ /* 0x000fe20000000000 */
[C---:B------:R-:W-:Y:S02]  /*7ca0*/  ISETP.GE.AND P0, PT, R98.reuse, R203, PT ;  /* 0x000000cb6200720c */ /* 0x040fe40003f06270 */
[----:B------:R-:W-:-:S02]  /*7cb0*/  ISETP.GE.AND P1, PT, R98, R202, PT ;  /* 0x000000ca6200720c */ /* 0x000fc40003f26270 */
[----:B------:R-:W-:Y:S02]  /*7cc0*/  I2FP.F32.S32 R98, R98 ;  /* 0x0000006200627245 */ /* 0x000fe40000201400 */
[----:B------:R-:W-:Y:S02]  /*7cd0*/  FSEL R87, R87, -INF , !P6 ;  /* 0xff80000057577808 */ /* 0x000fe40007000000 */
[----:B------:R-:W-:Y:S01]  /*7ce0*/  FSEL R84, R84, -INF , !P5 ;  /* 0xff80000054547808 */ /* 0x000fe20006800000 */
[----:B------:R-:W-:Y:S01]  /*7cf0*/  FFMA.FTZ R94, R98, UR5, R113 ;  /* 0x00000005625e7c23 */ /* 0x000fe20008010071 */
[----:B------:R-:W-:Y:S01]  /*7d00*/  FSEL R86, R86, -INF , !P2 ;  /* 0xff80000056567808 */ /* 0x000fe20005000000 */
[----:B------:R-:W-:Y:S01]  /*7d10*/  FFMA.FTZ R98, R98, UR5, R115 ;  /* 0x0000000562627c23 */ /* 0x000fe20008010073 */
        /* <DEDUP_REMOVED lines=12> */
[----:B------:R-:W-:Y:S01]  /*7de0*/  VIADD R2, R109, 0xf9 ;  /* 0x000000f96d027836 */ /* 0x000fe20000000000 */
[----:B------:R-:W-:-:S02]  /*7df0*/  PLOP3.LUT P1, PT, PT, PT, UP0, 0x80, 0x0 ;  /* 0x000000000000781c */ /* 0x000fc40003f2f008 */
[----:B------:R-:W-:Y:S02]  /*7e00*/  FSEL R89, R89, -INF , !P5 ;  /* 0xff80000059597808 */ /* 0x000fe40006800000 */
[----:B------:R-:W-:Y:S02]  /*7e10*/  FSEL R95, R95, -INF , !P2 ;  /* 0xff8000005f5f7808 */ /* 0x000fe40005000000 */
[C---:B------:R-:W-:Y:S02]  /*7e20*/  ISETP.GE.AND P5, PT, R97.reuse, R203, PT ;  /* 0x000000cb6100720c */ /* 0x040fe40003fa6270 */
[----:B------:R-:W-:Y:S02]  /*7e30*/  ISETP.GE.AND P2, PT, R97, R202, PT ;  /* 0x000000ca6100720c */ /* 0x000fe40003f46270 */
[----:B------:R-:W-:Y:S02]  /*7e40*/  FSEL R93, R93, -INF , !P4 ;  /* 0xff8000005d5d7808 */ /* 0x000fe40006000000 */
[----:B------:R-:W-:-:S02]  /*7e50*/  FSEL R94, R94, -INF , !P0 ;  /* 0xff8000005e5e7808 */ /* 0x000fc40004000000 */
[----:B------:R-:W-:Y:S02]  /*7e60*/  I2FP.F32.S32 R97, R97 ;  /* 0x0000006100617245 */ /* 0x000fe40000201400 */
[CC--:B------:R-:W-:Y:S02]  /*7e70*/  ISETP.GE.AND P4, PT, R2.reuse, R203.reuse, PT ;  /* 0x000000cb0200720c */ /* 0x0c0fe40003f86270 */
[----:B------:R-:W-:Y:S01]  /*7e80*/  ISETP.GE.AND P0, PT, R2, R202, PT ;  /* 0x000000ca0200720c */ /* 0x000fe20003f06270 */
[C---:B------:R-:W-:Y:S01]  /*7e90*/  FFMA.FTZ R100, R97.reuse, UR5, R104 ;  /* 0x0000000561647c23 */ /* 0x040fe20008010068 */
[----:B------:R-:W-:Y:S01]  /*7ea0*/  I2FP.F32.S32 R2, R2 ;  /* 0x0000000200027245 */ /* 0x000fe20000201400 */
[----:B------:R-:W-:Y:S01]  /*7eb0*/  FFMA.FTZ R97, R97, UR5, R106 ;  /* 0x0000000561617c23 */ /* 0x000fe2000801006a */
[----:B------:R-:W-:Y:S02]  /*7ec0*/  FSEL R91, R91, -INF , !P6 ;  /* 0xff8000005b5b7808 */ /* 0x000fe40007000000 */
[----:B------:R-:W-:Y:S01]  /*7ed0*/  ISETP.GE.AND P6, PT, R109, R203, PT ;  /* 0x000000cb6d00720c */ /* 0x000fe20003fc6270 */
[C---:B------:R-:W-:Y:S01]  /*7ee0*/  FFMA.FTZ R99, R2.reuse, UR5, R105 ;  /* 0x0000000502637c23 */ /* 0x040fe20008010069 */
[----:B------:R-:W-:Y:S01]  /*7ef0*/  FFMA.FTZ R96, R2, UR5, R107 ;  /* 0x0000000502607c23 */ /* 0x000fe2000801006b */
[----:B------:R-:W-:-:S02]  /*7f00*/  FSEL R100, R100, -INF , !P5 ;  /* 0xff80000064647808 */ /* 0x000fc40006800000 */
        /* <DEDUP_REMOVED lines=66> */
.L_x_3610:
[----:B------:R-:W-:-:S04]  /*8330*/  ULEA UR16, -UR6, URZ, 0x8 ;  /* 0x0000003f06107291 */ /* 0x000fc8000f8e413f */
[----:B------:R-:W-:Y:S02]  /*8340*/  USHF.R.S32.HI UR20, URZ, 0x1f, UR16 ;  /* 0x0000001f3f147899 */ /* 0x000fe40008011410 */
[----:B------:R-:W-:-:S04]  /*8350*/  MOV R19, UR16 ;  /* 0x0000001000137c02 */ /* 0x000fc80008000f00 */
[----:B------:R-:W-:-:S07]  /*8360*/  MOV R20, UR20 ;  /* 0x0000001400147c02 */ /* 0x000fce0008000f00 */
.L_x_3611:
        /* <DEDUP_REMOVED lines=10> */
[----:B------:R-:W-:Y:S01]  /*8410*/  VOTEU.ALL UP0, P0 ;  /* 0x00000000003f7886 */ /* 0x000fe20000000000 */
[-C--:B------:R-:W-:Y:S01]  /*8420*/  @!P0 LEA R42, P4, R7, R200.reuse, 0x5 ;  /* 0x000000c8072a8211 */ /* 0x080fe200078828ff */
[----:B------:R-:W-:Y:S01]  /*8430*/  @!P0 IMAD.WIDE.U32 R8, R8, 0x30, R200 ;  /* 0x0000003008088825 */ /* 0x000fe200078e00c8 */
[----:B------:R-:W-:Y:S01]  /*8440*/  @!P0 LEA R14, P2, R5, R200, 0x6 ;  /* 0x000000c8050e8211 */ /* 0x000fe200078430ff */
[----:B------:R1:W-:Y:S01]  /*8450*/  @P0 STS.128 [R242+0x2000], RZ ;  /* 0x002000fff2000388 */ /* 0x0003e20000000c00 */
[----:B------:R-:W-:Y:S01]  /*8460*/  @!UP0 UIMAD UR16, UR7, 0x30, URZ ;  /* 0x00000030071088a4 */ /* 0x000fe2000f8e023f */
[----:B------:R-:W-:Y:S01]  /*8470*/  IMAD.U32 R40, RZ, RZ, UR6 ;  /* 0x00000006ff287e24 */ /* 0x000fe2000f8e00ff */
[-C--:B------:R-:W-:Y:S01]  /*8480*/  @!P0 LEA.HI.X R39, R39, R201.reuse, R4, 0x5, P4 ;  /* 0x000000c927278211 */ /* 0x080fe200020f2c04 */
[----:B------:R-:W-:Y:S01]  /*8490*/  IMAD.U32 R6, RZ, RZ, UR6 ;  /* 0x00000006ff067e24 */ /* 0x000fe2000f8e00ff */
[-C--:B------:R-:W-:Y:S01]  /*84a0*/  @!P0 LEA.HI.X R15, R15, R201.reuse, R2, 0x6, P2 ;  /* 0x000000c90f0f8211 */ /* 0x080fe200010f3402 */
[----:B------:R-:W-:Y:S01]  /*84b0*/  @!P0 IMAD.WIDE.U32 R40, R40, 0x50, R200 ;  /* 0x0000005028288825 */ /* 0x000fe200078e00c8 */
[----:B------:R-:W-:Y:S01]  /*84c0*/  @!P0 IADD3 R17, P4, R19, R8, RZ ;  /* 0x0000000813118210 */ /* 0x000fe20007f9e0ff */
[----:B------:R-:W-:Y:S01]  /*84d0*/  @!UP0 UIMAD UR21, UR7, 0x50, URZ ;  /* 0x00000050071588a4 */ /* 0x000fe2000f8e023f */
[----:B------:R-:W-:Y:S01]  /*84e0*/  @!P0 LEA R34, P2, R7, R200, 0x7 ;  /* 0x000000c807228211 */ /* 0x000fe200078438ff */
[----:B------:R-:W-:Y:S01]  /*84f0*/  IMAD.U32 R4, RZ, RZ, UR6 ;  /* 0x00000006ff047e24 */ /* 0x000fe2000f8e00ff */
[----:B------:R-:W-:Y:S01]  /*8500*/  @!P0 IADD3.X R16, R20, UR16, R9, P4, !PT ;  /* 0x0000001014108c10 */ /* 0x000fe2000a7fe409 */
[----:B------:R-:W-:Y:S01]  /*8510*/  @!P0 IMAD.WIDE.U32 R6, R6, 0x60, R200 ;  /* 0x0000006006068825 */ /* 0x000fe200078e00c8 */
[----:B------:R-:W-:Y:S01]  /*8520*/  @!P0 LEA.HI.X R2, R5, R201, R2, 0x7, P2 ;  /* 0x000000c905028211 */ /* 0x000fe200010f3c02 */
[----:B------:R-:W2:Y:S01]  /*8530*/  @!P0 LDC.64 R8, c[0x0][0x218] ;  /* 0x00008600ff088b82 */ /* 0x000ea20000000a00 */
[C---:B------:R-:W-:Y:S01]  /*8540*/  @!P0 IADD3 R37, P2, R19.reuse, R40, RZ ;  /* 0x0000002813258210 */ /* 0x040fe20007f5e0ff */
[----:B------:R-:W-:Y:S01]  /*8550*/  @!P0 IMAD.WIDE.U32 R4, R4, 0x70, R200 ;  /* 0x0000007004048825 */ /* 0x000fe200078e00c8 */
[----:B------:R-:W-:Y:S01]  /*8560*/  @!UP0 UIMAD UR20, UR7, 0x60, URZ ;  /* 0x00000060071488a4 */ /* 0x000fe2000f8e023f */
[C---:B------:R-:W-:Y:S01]  /*8570*/  @!P0 IADD3 R33, P4, R19.reuse, R6, RZ ;  /* 0x0000000613218210 */ /* 0x040fe20007f9e0ff */
[----:B------:R-:W-:Y:S01]  /*8580*/  @!UP0 UIMAD UR16, UR7, 0x70, URZ ;  /* 0x00000070071088a4 */ /* 0x000fe2000f8e023f */
[----:B------:R-:W-:Y:S01]  /*8590*/  IMAD.U32 R28, RZ, RZ, UR6 ;  /* 0x00000006ff1c7e24 */ /* 0x000fe2000f8e00ff */
[----:B------:R-:W-:Y:S01]  /*85a0*/  @!P0 IADD3.X R40, R20, UR21, R41, P2, !PT ;  /* 0x0000001514288c10 */ /* 0x000fe200097fe429 */
[----:B------:R-:W-:Y:S01]  /*85b0*/  IMAD.U32 R12, RZ, RZ, UR6 ;  /* 0x00000006ff0c7e24 */ /* 0x000fe2000f8e00ff */
[C---:B------:R-:W-:Y:S01]  /*85c0*/  @!P0 IADD3 R35, P2, R19.reuse, R4, RZ ;  /* 0x0000000413238210 */ /* 0x040fe20007f5e0ff */
[----:B------:R-:W-:Y:S01]  /*85d0*/  @!P0 IMAD.WIDE.U32 R28, R28, 0xc0, R200 ;  /* 0x000000c01c1c8825 */ /* 0x000fe200078e00c8 */
[C---:B------:R-:W-:Y:S01]  /*85e0*/  @!P0 IADD3.X R36, R20.reuse, UR20, R7, P4, !PT ;  /* 0x0000001414248c10 */ /* 0x040fe2000a7fe407 */
[----:B------:R-:W-:Y:S01]  /*85f0*/  @!UP0 UIMAD UR20, UR7, 0xb0, URZ ;  /* 0x000000b0071488a4 */ /* 0x000fe2000f8e023f */
[----:B------:R-:W-:Y:S01]  /*8600*/  @!P0 IADD3.X R38, R20, UR16, R5, P2, !PT ;  /* 0x0000001014268c10 */ /* 0x000fe200097fe405 */
[----:B------:R-:W-:Y:S01]  /*8610*/  IMAD.U32 R44, RZ, RZ, UR6 ;  /* 0x00000006ff2c7e24 */ /* 0x000fe2000f8e00ff */
[----:B------:R-:W3:Y:S01]  /*8620*/  @!P0 LDC.64 R6, c[0x0][0x218] ;  /* 0x00008600ff068b82 */ /* 0x000ee20000000a00 */
[----:B------:R-:W-:Y:S01]  /*8630*/  @!UP0 UIMAD UR16, UR7, 0xc0, URZ ;  /* 0x000000c0071088a4 */ /* 0x000fe2000f8e023f */
[----:B------:R-:W-:Y:S01]  /*8640*/  @!P0 IMAD.WIDE.U32 R12, R12, 0xb0, R200 ;  /* 0x000000b00c0c8825 */ /* 0x000fe200078e00c8 */
[----:B------:R-:W-:Y:S01]  /*8650*/  @!P0 IADD3 R27, P2, R19, R28, RZ ;  /* 0x0000001c131b8210 */ /* 0x000fe20007f5e0ff */
[----:B------:R-:W-:-:S02]  /*8660*/  @!UP0 UIMAD UR21, UR7, 0xa0, URZ ;  /* 0x000000a0071588a4 */ /* 0x000fc4000f8e023f */
[----:B------:R-:W-:Y:S01]  /*8670*/  @!P0 IMAD.WIDE.U32 R44, R44, 0xa0, R200 ;  /* 0x000000a02c2c8825 */ /* 0x000fe200078e00c8 */
[C---:B------:R-:W-:Y:S01]  /*8680*/  @!P0 IADD3 R25, P4, R19.reuse, R12, RZ ;  /* 0x0000000c13198210 */ /* 0x040fe20007f9e0ff */
[----:B------:R-:W4:Y:S01]  /*8690*/  @!P0 LDC.64 R4, c[0x0][0x218] ;  /* 0x00008600ff048b82 */ /* 0x000f220000000a00 */
        /* <DEDUP_REMOVED lines=10> */
[----:B------:R-:W-:Y:S01]  /*8740*/  @!UP0 UIMAD UR16, UR7, 0xe0, URZ ;  /* 0x000000e0071088a4 */ /* 0x000fe2000f8e023f */
[----:B------:R-:W-:Y:S01]  /*8750*/  @!P0 IADD3 R29, P4, R19, R10, RZ ;  /* 0x0000000a131d8210 */ /* 0x000fe20007f9e0ff */
[----:B------:R-:W5:Y:S01]  /*8760*/  @!P0 LDC.64 R12, c[0x0][0x218] ;  /* 0x00008600ff0c8b82 */ /* 0x000f620000000a00 */
[C---:B------:R-:W-:Y:S01]  /*8770*/  @!P0 IMAD.X R44, R20.reuse, 0x1, R201, P2 ;  /* 0x00000001142c8824 */ /* 0x040fe200010e06c9 */
[----:B--2---:R-:W-:Y:S01]  /*8780*/  @!P0 LEA R48, P5, R41, R8, 0x1 ;  /* 0x0000000829308211 */ /* 0x004fe200078a08ff */
[----:B------:R-:W-:Y:S01]  /*8790*/  IMAD.U32 R46, RZ, RZ, UR6 ;  /* 0x00000006ff2e7e24 */ /* 0x000fe2000f8e00ff */
[----:B------:R-:W-:Y:S01]  /*87a0*/  @!P0 IADD3 R30, P2, R19, R30, RZ ;  /* 0x0000001e131e8210 */ /* 0x000fe20007f5e0ff */
[----:B------:R-:W-:Y:S01]  /*87b0*/  @!UP0 UIMAD UR26, UR7, 0x90, URZ ;  /* 0x00000090071a88a4 */ /* 0x000fe2000f8e023f */
[----:B------:R-:W-:Y:S01]  /*87c0*/  @!P0 IADD3.X R32, R20, UR20, R11, P4, !PT ;  /* 0x0000001414208c10 */ /* 0x000fe2000a7fe40b */
[----:B------:R-:W-:Y:S01]  /*87d0*/  @!P0 IMAD.WIDE.U32 R46, R46, 0x90, R200 ;  /* 0x000000902e2e8825 */ /* 0x000fe200078e00c8 */
        /* <DEDUP_REMOVED lines=13> */
[----:B------:R-:W-:Y:S01]  /*88b0*/  @!P0 IADD3 R21, P6, R19, R46, RZ ;  /* 0x0000002e13158210 */ /* 0x000fe20007fde0ff */
[----:B------:R3:W-:Y:S01]  /*88c0*/  @P0 STS.128 [R242+0x2800], RZ ;  /* 0x002800fff2000388 */ /* 0x0007e20000000c00 */
[----:B----4-:R-:W-:-:S02]  /*88d0*/  @!P0 LEA R46, P2, R43, R4, 0x1 ;  /* 0x000000042b2e8211 */ /* 0x010fc400078408ff */
[----:B------:R-:W-:Y:S02]  /*88e0*/  @!P0 IADD3.X R22, R20, UR26, R47, P6, !PT ;  /* 0x0000001a14168c10 */ /* 0x000fe4000b7fe42f */
[----:B------:R-:W-:Y:S02]  /*88f0*/  @!P0 LEA.HI.X R45, R41, R7, R42, 0x1, P4 ;  /* 0x00000007292d8211 */ /* 0x000fe400020f0c2a */
[----:B------:R-:W-:Y:S02]  /*8900*/  @!P0 LEA.HI.X R47, R43, R5, R6, 0x1, P2 ;  /* 0x000000052b2f8211 */ /* 0x000fe400010f0c06 */
        /* <DEDUP_REMOVED lines=9> */
[----:B------:R-:W3:Y:S01]  /*89a0*/  @!P0 LDC.64 R4, c[0x0][0x218] ;  /* 0x00008600ff048b82 */ /* 0x000ee20000000a00 */
[C---:B--2---:R-:W-:Y:S01]  /*89b0*/  @!P0 LEA R50, P2, R14.reuse, R10, 0x1 ;  /* 0x0000000a0e328211 */ /* 0x044fe200078408ff */
        /* <DEDUP_REMOVED lines=109> */
.L_x_3613:
[----:B------:R-:W-:Y:S05]  /*9090*/  BSYNC B0 ;  /* 0x0000000000007941 */ /* 0x000fea0003800000 */
.L_x_3612:
[----:B------:R-:W0:Y:S01]  /*90a0*/  LDGDEPBAR ;  /* 0x00000000000079af */ /* 0x000e220000000000 */
[----:B------:R-:W-:-:S04]  /*90b0*/  IADD3 R200, P0, R19, R200, RZ ;  /* 0x000000c813c87210 */ /* 0x000fc80007f1e0ff */
[----:B------:R-:W-:-:S09]  /*90c0*/  IADD3.X R201, R20, R201, RZ, P0, !PT ;  /* 0x000000c914c97210 */ /* 0x000fd200007fe4ff */
.L_x_3609:
[----:B--2---:R-:W2:Y:S01]  /*90d0*/  LDL.LU R11, [R1+0x4] ;  /* 0x00000400010b7983 */ /* 0x004ea20000300800 */
[----:B-1----:R-:W-:Y:S01]  /*90e0*/  FMNMX.FTZ R5, R18, R108, !PT ;  /* 0x0000006c12057209 */ /* 0x002fe20007810000 */
[----:B------:R-:W-:Y:S01]  /*90f0*/  ULDC UR16, c[0x0][0x2ec] ;  /* 0x0000bb0000107ab9 */ /* 0x000fe20000000800 */
[----:B------:R-:W-:Y:S01]  /*9100*/  FMNMX.FTZ R7, R237, R198, !PT ;  /* 0x000000c6ed077209 */ /* 0x000fe20007810000 */
[----:B------:R-:W3:Y:S01]  /*9110*/  LDL.LU R10, [R1+0xc] ;  /* 0x00000c00010a7983 */ /* 0x000ee20000300800 */
[----:B------:R-:W-:-:S03]  /*9120*/  ULDC.64 UR20, c[0x0][0x218] ;  /* 0x0000860000147ab9 */ /* 0x000fc60000000a00 */
[----:B------:R-:W4:Y:S04]  /*9130*/  LDL.LU R9, [R1+0x8] ;  /* 0x0000080001097983 */ /* 0x000f280000300800 */
[----:B------:R-:W5:Y:S01]  /*9140*/  LDL.LU R8, [R1] ;  /* 0x0000000001087983 */ /* 0x000f620000300800 */
        /* <DEDUP_REMOVED lines=8> */
[----:B--2---:R-:W-:-:S04]  /*91d0*/  FMNMX.FTZ R2, R11, R2, !PT ;  /* 0x000000020b027209 */ /* 0x004fc80007810000 */
[----:B------:R-:W-:-:S04]  /*91e0*/  FMNMX.FTZ R2, R103, R2, !PT ;  /* 0x0000000267027209 */ /* 0x000fc80007810000 */
[----:B------:R-:W-:Y:S02]  /*91f0*/  FMNMX.FTZ R5, R101, R2, !PT ;  /* 0x0000000265057209 */ /* 0x000fe40007810000 */
[----:B------:R-:W-:Y:S02]  /*9200*/  FMNMX.FTZ R2, R196, R7, !PT ;  /* 0x00000007c4027209 */ /* 0x000fe40007810000 */
[----:B---3--:R-:W-:Y:S02]  /*9210*/  FMNMX.FTZ R5, R10, R5, !PT ;  /* 0x000000050a057209 */ /* 0x008fe40007810000 */
[----:B------:R-:W-:Y:S02]  /*9220*/  FMNMX.FTZ R7, R233, R2, !PT ;  /* 0x00000002e9077209 */ /* 0x000fe40007810000 */
[----:B----4-:R-:W-:Y:S02]  /*9230*/  FMNMX.FTZ R5, R9, R5, !PT ;  /* 0x0000000509057209 */ /* 0x010fe40007810000 */
[----:B------:R-:W-:-:S02]  /*9240*/  FMNMX.FTZ R7, R194, R7, !PT ;  /* 0x00000007c2077209 */ /* 0x000fc40007810000 */
[----:B-----5:R-:W-:Y:S02]  /*9250*/  FMNMX.FTZ R5, R8, R5, !PT ;  /* 0x0000000508057209 */ /* 0x020fe40007810000 */
        /* <DEDUP_REMOVED lines=82> */
[----:B------:R-:W-:-:S04]  /*9780*/  FMNMX.FTZ R7, R95, R4, !PT ;  /* 0x000000045f077209 */ /* 0x000fc80007810000 */
[----:B------:R-:W-:-:S04]  /*9790*/  FMNMX.FTZ R7, R94, R7, !PT ;  /* 0x000000075e077209 */ /* 0x000fc80007810000 */
        /* <DEDUP_REMOVED lines=62> */
[----:B-1----:R-:W-:Y:S01]  /*9b80*/  FMNMX.FTZ R4, R5, R4, !PT ;  /* 0x0000000405047209 */ /* 0x002fe20007810000 */
[--C-:B------:R-:W-:Y:S01]  /*9b90*/  FFMA.FTZ R170, R170, UR16, -R117.reuse ;  /* 0x00000010aaaa7c23 */ /* 0x100fe20008010875 */
[--C-:B------:R-:W-:Y:S01]  /*9ba0*/  FFMA.FTZ R172, R172, UR16, -R117.reuse ;  /* 0x00000010acac7c23 */ /* 0x100fe20008010875 */
[--C-:B------:R-:W-:Y:S01]  /*9bb0*/  FFMA.FTZ R184, R184, UR16, -R117.reuse ;  /* 0x00000010b8b87c23 */ /* 0x100fe20008010875 */
[----:B------:R-:W-:Y:S01]  /*9bc0*/  MUFU.EX2 R114, R114 ;  /* 0x0000007200727308 */ /* 0x000fe20000000800 */
[----:B------:R-:W1:Y:S01]  /*9bd0*/  SHFL.BFLY PT, R5, R4, 0x1, 0x1f ;  /* 0x0c201f0004057f89 */ /* 0x000e6200000e0000 */
[----:B--2---:R-:W-:Y:S01]  /*9be0*/  F2FP.F16.F32.PACK_AB R16, R115, R118 ;  /* 0x000000767310723e */ /* 0x004fe200000000ff */
[--C-:B------:R-:W-:Y:S01]  /*9bf0*/  FFMA.FTZ R182, R182, UR16, -R117.reuse ;  /* 0x00000010b6b67c23 */ /* 0x100fe20008010875 */
[--C-:B------:R-:W-:Y:S01]  /*9c00*/  FFMA.FTZ R176, R176, UR16, -R117.reuse ;  /* 0x00000010b0b07c23 */ /* 0x100fe20008010875 */
[--C-:B------:R-:W-:Y:S01]  /*9c10*/  FFMA.FTZ R164, R164, UR16, -R117.reuse ;  /* 0x00000010a4a47c23 */ /* 0x100fe20008010875 */
[--C-:B------:R-:W-:Y:S01]  /*9c20*/  FFMA.FTZ R150, R150, UR16, -R117.reuse ;  /* 0x0000001096967c23 */ /* 0x100fe20008010875 */
[--C-:B------:R-:W-:Y:S01]  /*9c30*/  FFMA.FTZ R146, R146, UR16, -R117.reuse ;  /* 0x0000001092927c23 */ /* 0x100fe20008010875 */
[----:B------:R-:W2:Y:S01]  /*9c40*/  MUFU.EX2 R111, R111 ;  /* 0x0000006f006f7308 */ /* 0x000ea20000000800 */
[----:B---3--:R-:W-:Y:S01]  /*9c50*/  F2FP.F16.F32.PACK_AB R18, R113, R116 ;  /* 0x000000747112723e */ /* 0x008fe200000000ff */
[--C-:B------:R-:W-:Y:S01]  /*9c60*/  FFMA.FTZ R69, R69, UR16, -R117.reuse ;  /* 0x0000001045457c23 */ /* 0x100fe20008010875 */
[----:B------:R-:W-:Y:S01]  /*9c70*/  FFMA.FTZ R68, R68, UR16, -R117 ;  /* 0x0000001044447c23 */ /* 0x000fe20008010875 */
[----:B------:R-:W-:Y:S01]  /*9c80*/  FADD.FTZ R115, R118, R115 ;  /* 0x0000007376737221 */ /* 0x000fe20000010000 */
[--C-:B------:R-:W-:Y:S01]  /*9c90*/  FFMA.FTZ R80, R80, UR16, -R117.reuse ;  /* 0x0000001050507c23 */ /* 0x100fe20008010875 */
[----:B------:R-:W-:-:S02]  /*9ca0*/  FFMA.FTZ R252, R99, UR16, -R117 ;  /* 0x0000001063fc7c23 */ /* 0x000fc40008010875 */
[----:B------:R-:W-:Y:S01]  /*9cb0*/  MUFU.EX2 R112, R112 ;  /* 0x0000007000707308 */ /* 0x000fe20000000800 */
[----:B------:R-:W-:-:S04]  /*9cc0*/  FADD.FTZ R116, R116, R115 ;  /* 0x0000007374747221 */ /* 0x000fc80000010000 */
[----:B------:R-:W-:-:S03]  /*9cd0*/  FADD.FTZ R113, R113, R116 ;  /* 0x0000007471717221 */ /* 0x000fc60000010000 */
[----:B------:R-:W3:Y:S01]  /*9ce0*/  MUFU.EX2 R109, R109 ;  /* 0x0000006d006d7308 */ /* 0x000ee20000000800 */
[----:B-1----:R-:W-:Y:S02]  /*9cf0*/  FMNMX.FTZ R0, R4, R5, !PT ;  /* 0x0000000504007209 */ /* 0x002fe40007810000 */
[C---:B--2---:R-:W-:Y:S01]  /*9d00*/  F2FP.F16.F32.PACK_AB R52, R111.reuse, R114 ;  /* 0x000000726f34723e */ /* 0x044fe200000000ff */
[----:B------:R-:W-:Y:S01]  /*9d10*/  FADD.FTZ R114, R114, R113 ;  /* 0x0000007172727221 */ /* 0x000fe20000010000 */
[C---:B------:R-:W-:Y:S01]  /*9d20*/  FSETP.NEU.FTZ.AND P0, PT, R0.reuse, -INF , PT ;  /* 0xff8000000000780b */ /* 0x040fe20003f1d000 */
[----:B------:R-:W-:Y:S02]  /*9d30*/  FMUL.FTZ R102, R0, UR16 ;  /* 0x0000001000667c20 */ /* 0x000fe40008410000 */
[----:B------:R-:W-:Y:S01]  /*9d40*/  MUFU.EX2 R110, R110 ;  /* 0x0000006e006e7308 */ /* 0x000fe20000000800 */
[----:B------:R-:W-:Y:S02]  /*9d50*/  FADD.FTZ R111, R111, R114 ;  /* 0x000000726f6f7221 */ /* 0x000fe40000010000 */
[----:B------:R-:W-:-:S02]  /*9d60*/  FSEL R102, R102, RZ, P0 ;  /* 0x000000ff66667208 */ /* 0x000fc40000000000 */
[----:B------:R-:W-:-:S03]  /*9d70*/  LEA R250, P0, R200, UR20, 0x1 ;  /* 0x00000014c8fa7c11 */ /* 0x000fc6000f8008ff */
[--C-:B------:R-:W-:Y:S01]  /*9d80*/  FFMA.FTZ R126, R237, UR16, -R102.reuse ;  /* 0x00000010ed7e7c23 */ /* 0x100fe20008010866 */
[----:B------:R-:W-:Y:S01]  /*9d90*/  LEA R237, R3, UR4, 0x1 ;  /* 0x0000000403ed7c11 */ /* 0x000fe2000f8e08ff */
[--C-:B------:R-:W-:Y:S01]  /*9da0*/  FFMA.FTZ R123, R198, UR16, -R102.reuse ;  /* 0x00000010c67b7c23 */ /* 0x100fe20008010866 */
[--C-:B------:R-:W-:Y:S01]  /*9db0*/  FFMA.FTZ R124, R196, UR16, -R102.reuse ;  /* 0x00000010c47c7c23 */ /* 0x100fe20008010866 */
[--C-:B------:R-:W-:Y:S01]  /*9dc0*/  FFMA.FTZ R121, R233, UR16, -R102.reuse ;  /* 0x00000010e9797c23 */ /* 0x100fe20008010866 */
[-C--:B------:R-:W-:Y:S01]  /*9dd0*/  LEA R233, R236, R237.reuse, 0x1 ;  /* 0x000000edece97211 */ /* 0x080fe200078e08ff */
[----:B------:R-:W1:Y:S01]  /*9de0*/  LDSM.16.MT88.4 R4, [R237+0xa000] ;  /* 0x00a00000ed04783b */ /* 0x000e620000004200 */
[----:B------:R-:W-:Y:S01]  /*9df0*/  MUFU.EX2 R126, R126 ;  /* 0x0000007e007e7308 */ /* 0x000fe20000000800 */
[----:B------:R-:W-:Y:S01]  /*9e00*/  LEA R234, R238, R237, 0x1 ;  /* 0x000000edeeea7211 */ /* 0x000fe200078e08ff */
[--C-:B------:R-:W-:Y:S01]  /*9e10*/  FFMA.FTZ R122, R194, UR16, -R102.reuse ;  /* 0x00000010c27a7c23 */ /* 0x100fe20008010866 */
[----:B------:R-:W-:Y:S01]  /*9e20*/  LDSM.16.MT88.4 R12, [R237+0xa800] ;  /* 0x00a80000ed0c783b */ /* 0x000fe20000004200 */
[----:B------:R-:W-:Y:S01]  /*9e30*/  LEA R232, R238, R233, 0x1 ;  /* 0x000000e9eee87211 */ /* 0x000fe200078e08ff */
[--C-:B------:R-:W-:Y:S01]  /*9e40*/  FFMA.FTZ R119, R192, UR16, -R102.reuse ;  /* 0x00000010c0777c23 */ /* 0x100fe20008010866 */
[--C-:B------:R-:W-:Y:S01]  /*9e50*/  FFMA.FTZ R120, R178, UR16, -R102.reuse ;  /* 0x00000010b2787c23 */ /* 0x100fe20008010866 */
[----:B------:R-:W2:Y:S01]  /*9e60*/  LDSM.16.MT88.4 R24, [R233+0xa000] ;  /* 0x00a00000e918783b */ /* 0x000ea20000004200 */
[----:B------:R-:W4:Y:S01]  /*9e70*/  MUFU.EX2 R123, R123 ;  /* 0x0000007b007b7308 */ /* 0x000f220000000800 */
[--C-:B------:R-:W-:Y:S01]  /*9e80*/  FFMA.FTZ R3, R251, UR16, -R102.reuse ;  /* 0x00000010fb037c23 */ /* 0x100fe20008010866 */
[----:B---3--:R-:W-:Y:S01]  /*9e90*/  F2FP.F16.F32.PACK_AB R54, R109, R112 ;  /* 0x000000706d36723e */ /* 0x008fe200000000ff */
[----:B------:R-:W3:Y:S01]  /*9ea0*/  LDSM.16.MT88.4 R32, [R234+0xa000] ;  /* 0x00a00000ea20783b */ /* 0x000ee20000004200 */
[--C-:B------:R-:W-:Y:S01]  /*9eb0*/  FFMA.FTZ R131, R249, UR16, -R102.reuse ;  /* 0x00000010f9837c23 */ /* 0x100fe20008010866 */
[--C-:B------:R-:W-:Y:S01]  /*9ec0*/  FFMA.FTZ R132, R215, UR16, -R102.reuse ;  /* 0x00000010d7847c23 */ /* 0x100fe20008010866 */
[--C-:B------:R-:W-:Y:S01]  /*9ed0*/  FFMA.FTZ R133, R213, UR16, -R102.reuse ;  /* 0x00000010d5857c23 */ /* 0x100fe20008010866 */
[----:B------:R-:W5:Y:S01]  /*9ee0*/  LDSM.16.MT88.4 R48, [R232+0xa000] ;  /* 0x00a00000e830783b */ /* 0x000f620000004200 */
[----:B------:R-:W-:Y:S01]  /*9ef0*/  MUFU.EX2 R124, R124 ;  /* 0x0000007c007c7308 */ /* 0x000fe20000000800 */
[--C-:B------:R-:W-:Y:S01]  /*9f00*/  FFMA.FTZ R134, R207, UR16, -R102.reuse ;  /* 0x00000010cf867c23 */ /* 0x100fe20008010866 */
[--C-:B------:R-:W-:Y:S01]  /*9f10*/  FFMA.FTZ R137, R197, UR16, -R102.reuse ;  /* 0x00000010c5897c23 */ /* 0x100fe20008010866 */
[----:B------:R-:W5:Y:S01]  /*9f20*/  LDSM.16.MT88.4 R40, [R233+0xa800] ;  /* 0x00a80000e928783b */ /* 0x000f620000004200 */
[--C-:B------:R-:W-:Y:S01]  /*9f30*/  FFMA.FTZ R140, R199, UR16, -R102.reuse ;  /* 0x00000010c78c7c23 */ /* 0x100fe20008010866 */
[--C-:B------:R-:W-:Y:S01]  /*9f40*/  FFMA.FTZ R139, R147, UR16, -R102.reuse ;  /* 0x00000010938b7c23 */ /* 0x100fe20008010866 */
[--C-:B------:R-:W-:Y:S01]  /*9f50*/  FFMA.FTZ R142, R145, UR16, -R102.reuse ;  /* 0x00000010918e7c23 */ /* 0x100fe20008010866 */
[----:B------:R-:W5:Y:S01]  /*9f60*/  LDSM.16.MT88.4 R44, [R234+0xa800] ;  /* 0x00a80000ea2c783b */ /* 0x000f620000004200 */
[----:B------:R-:W1:Y:S01]  /*9f70*/  MUFU.EX2 R121, R121 ;  /* 0x0000007900797308 */ /* 0x000e620000000800 */
[----:B----4-:R-:W-:Y:S01]  /*9f80*/  F2FP.F16.F32.PACK_AB R17, R123, R126 ;  /* 0x0000007e7b11723e */ /* 0x010fe200000000ff */
[--C-:B------:R-:W-:Y:S01]  /*9f90*/  FFMA.FTZ R145, R154, UR16, -R117.reuse ;  /* 0x000000109a917c23 */ /* 0x100fe20008010875 */
[----:B------:R-:W4:Y:S01]  /*9fa0*/  LDSM.16.MT88.4 R56, [R232+0xa800] ;  /* 0x00a80000e838783b */ /* 0x000f220000004200 */
        /* <DEDUP_REMOVED lines=29> */
[----:B------:R-:W1:Y:S01]  /*a180*/  MUFU.EX2 R3, R3 ;  /* 0x0000000300037308 */ /* 0x000e620000000800 */
[----:B--2---:R-:W-:Y:S01]  /*a190*/  F2FP.F16.F32.PACK_AB R53, R119, R122 ;  /* 0x0000007a7735723e */ /* 0x004fe200000000ff */
[--C-:B------:R-:W-:Y:S01]  /*a1a0*/  FFMA.FTZ R180, R171, UR16, -R102.reuse ;  /* 0x00000010abb47c23 */ /* 0x100fe20008010866 */
[C---:B------:R-:W-:Y:S01]  /*a1b0*/  HMMA.16816.F32 R28, R16.reuse, R24, RZ ;  /* 0x00000018101c723c */ /* 0x040fe200000018ff */
[--C-:B------:R-:W-:Y:S01]  /*a1c0*/  FFMA.FTZ R169, R169, UR16, -R102.reuse ;  /* 0x00000010a9a97c23 */ /* 0x100fe20008010866 */
[--C-:B------:R-:W-:Y:S01]  /*a1d0*/  FFMA.FTZ R190, R165, UR16, -R102.reuse ;  /* 0x00000010a5be7c23 */ /* 0x100fe20008010866 */
[--C-:B------:R-:W-:Y:S01]  /*a1e0*/  FFMA.FTZ R165, R166, UR16, -R117.reuse ;  /* 0x00000010a6a57c23 */ /* 0x100fe20008010875 */
[--C-:B------:R-:W-:Y:S01]  /*a1f0*/  FFMA.FTZ R171, R160, UR16, -R117.reuse ;  /* 0x00000010a0ab7c23 */ /* 0x100fe20008010875 */
[----:B------:R-:W2:Y:S01]  /*a200*/  MUFU.EX2 R107, R107 ;  /* 0x0000006b006b7308 */ /* 0x000ea20000000800 */
[C---:B------:R-:W-:Y:S01]  /*a210*/  HMMA.16816.F32 R24, R16.reuse, R26, RZ ;  /* 0x0000001a1018723c */ /* 0x040fe200000018ff */
[--C-:B------:R-:W-:Y:S01]  /*a220*/  FFMA.FTZ R157, R157, UR16, -R102.reuse ;  /* 0x000000109d9d7c23 */ /* 0x100fe20008010866 */
[--C-:B------:R-:W-:Y:S01]  /*a230*/  FFMA.FTZ R160, R159, UR16, -R102.reuse ;  /* 0x000000109fa07c23 */ /* 0x100fe20008010866 */
[--C-:B------:R-:W-:Y:S01]  /*a240*/  FFMA.FTZ R155, R155, UR16, -R102.reuse ;  /* 0x000000109b9b7c23 */ /* 0x100fe20008010866 */
[--C-:B------:R-:W-:Y:S01]  /*a250*/  FFMA.FTZ R166, R149, UR16, -R102.reuse ;  /* 0x0000001095a67c23 */ /* 0x100fe20008010866 */
[--C-:B------:R-:W-:Y:S01]  /*a260*/  FFMA.FTZ R149, R152, UR16, -R117.reuse ;  /* 0x0000001098957c23 */ /* 0x100fe20008010875 */
[C---:B---3--:R-:W-:Y:S01]  /*a270*/  HMMA.16816.F32 R36, R16.reuse, R32, RZ ;  /* 0x000000201024723c */ /* 0x048fe200000018ff */
[----:B------:R-:W-:Y:S01]  /*a280*/  MUFU.EX2 R108, R108 ;  /* 0x0000006c006c7308 */ /* 0x000fe20000000800 */
[----:B-1----:R-:W-:Y:S01]  /*a290*/  F2FP.F16.F32.PACK_AB R55, R3, R120 ;  /* 0x000000780337723e */ /* 0x002fe200000000ff */
[--C-:B------:R-:W-:Y:S01]  /*a2a0*/  FFMA.FTZ R143, R143, UR16, -R102.reuse ;  /* 0x000000108f8f7c23 */ /* 0x100fe20008010866 */
[--C-:B------:R-:W-:Y:S01]  /*a2b0*/  FFMA.FTZ R152, R141, UR16, -R102.reuse ;  /* 0x000000108d987c23 */ /* 0x100fe20008010866 */
[--C-:B------:R-:W-:Y:S01]  /*a2c0*/  FFMA.FTZ R60, R60, UR16, -R102.reuse ;  /* 0x000000103c3c7c23 */ /* 0x100fe20008010866 */
[----:B------:R-:W-:Y:S01]  /*a2d0*/  HMMA.16816.F32 R32, R16, R34, RZ ;  /* 0x000000221020723c */ /* 0x000fe200000018ff */
[--C-:B------:R-:W-:Y:S01]  /*a2e0*/  FFMA.FTZ R63, R63, UR16, -R102.reuse ;  /* 0x000000103f3f7c23 */ /* 0x100fe20008010866 */
[--C-:B------:R-:W-:Y:S01]  /*a2f0*/  FFMA.FTZ R141, R64, UR16, -R117.reuse ;  /* 0x00000010408d7c23 */ /* 0x100fe20008010875 */
[----:B------:R-:W1:Y:S01]  /*a300*/  MUFU.EX2 R105, R105 ;  /* 0x0000006900697308 */ /* 0x000e620000000800 */
[--C-:B------:R-:W-:Y:S01]  /*a310*/  FFMA.FTZ R64, R70, UR16, -R117.reuse ;  /* 0x0000001046407c23 */ /* 0x100fe20008010875 */
[--C-:B------:R-:W-:Y:S01]  /*a320*/  FFMA.FTZ R62, R62, UR16, -R102.reuse ;  /* 0x000000103e3e7c23 */ /* 0x100fe20008010866 */
[C---:B------:R-:W-:Y:S01]  /*a330*/  HMMA.16816.F32 R8, R52.reuse, R12, R8 ;  /* 0x0000000c3408723c */ /* 0x040fe20000001808 */
[--C-:B------:R-:W-:Y:S01]  /*a340*/  FFMA.FTZ R61, R61, UR16, -R102.reuse ;  /* 0x000000103d3d7c23 */ /* 0x100fe20008010866 */
[--C-:B------:R-:W-:Y:S01]  /*a350*/  FFMA.FTZ R67, R67, UR16, -R102.reuse ;  /* 0x0000001043437c23 */ /* 0x100fe20008010866 */
[--C-:B------:R-:W-:Y:S01]  /*a360*/  FFMA.FTZ R66, R66, UR16, -R102.reuse ;  /* 0x0000001042427c23 */ /* 0x100fe20008010866 */
[--C-:B------:R-:W-:Y:S01]  /*a370*/  FFMA.FTZ R70, R75, UR16, -R117.reuse ;  /* 0x000000104b467c23 */ /* 0x100fe20008010875 */
[----:B------:R-:W-:Y:S01]  /*a380*/  MUFU.EX2 R131, R131 ;  /* 0x0000008300837308 */ /* 0x000fe20000000800 */
[----:B------:R-:W-:Y:S01]  /*a390*/  HMMA.16816.F32 R4, R52, R14, R4 ;  /* 0x0000000e3404723c */ /* 0x000fe20000001804 */
[----:B------:R-:W3:Y:S01]  /*a3a0*/  LDSM.16.MT88.4 R12, [R237+0xb000] ;  /* 0x00b00000ed0c783b */ /* 0x000ee20000004200 */
[--C-:B------:R-:W-:Y:S01]  /*a3b0*/  FFMA.FTZ R75, R74, UR16, -R117.reuse ;  /* 0x000000104a4b7c23 */ /* 0x100fe20008010875 */
[----:B------:R-:W-:Y:S01]  /*a3c0*/  FFMA.FTZ R191, R76, UR16, -R117 ;  /* 0x000000104cbf7c23 */ /* 0x000fe20008010875 */
[--C-:B------:R-:W-:Y:S01]  /*a3d0*/  FFMA.FTZ R65, R65, UR16, -R102.reuse ;  /* 0x0000001041417c23 */ /* 0x100fe20008010866 */
[--C-:B------:R-:W-:Y:S01]  /*a3e0*/  FFMA.FTZ R74, R73, UR16, -R102.reuse ;  /* 0x00000010494a7c23 */ /* 0x100fe20008010866 */
[C---:B-----5:R-:W-:Y:S01]  /*a3f0*/  HMMA.16816.F32 R20, R16.reuse, R48, RZ ;  /* 0x000000301014723c */ /* 0x060fe200000018ff */
[----:B------:R-:W5:Y:S01]  /*a400*/  MUFU.EX2 R132, R132 ;  /* 0x0000008400847308 */ /* 0x000f620000000800 */
[--C-:B------:R-:W-:Y:S01]  /*a410*/  FFMA.FTZ R72, R72, UR16, -R102.reuse ;  /* 0x0000001048487c23 */ /* 0x100fe20008010866 */
[----:B------:R-:W-:Y:S01]  /*a420*/  FFMA.FTZ R71, R71, UR16, -R102 ;  /* 0x0000001047477c23 */ /* 0x000fe20008010866 */
[----:B------:R-:W-:Y:S01]  /*a430*/  FADD.FTZ R123, R126, R123 ;  /* 0x0000007b7e7b7221 */ /* 0x000fe20000010000 */
[----:B------:R-:W-:Y:S01]  /*a440*/  FADD.FTZ R112, R112, R111 ;  /* 0x0000006f70707221 */ /* 0x000fe20000010000 */
[----:B------:R-:W-:Y:S01]  /*a450*/  HMMA.16816.F32 R16, R16, R50, RZ ;  /* 0x000000321010723c */ /* 0x000fe200000018ff */
[----:B--2---:R-:W-:Y:S01]  /*a460*/  F2FP.F16.F32.PACK_AB R48, R107, R110 ;  /* 0x0000006e6b30723e */ /* 0x004fe200000000ff */
[----:B------:R-:W-:Y:S01]  /*a470*/  FADD.FTZ R124, R124, R123 ;  /* 0x0000007b7c7c7221 */ /* 0x000fe20000010000 */
[----:B------:R-:W-:Y:S01]  /*a480*/  MUFU.EX2 R133, R133 ;  /* 0x0000008500857308 */ /* 0x000fe20000000800 */
[--C-:B------:R-:W-:Y:S01]  /*a490*/  FFMA.FTZ R73, R82, UR16, -R117.reuse ;  /* 0x0000001052497c23 */ /* 0x100fe20008010875 */
[--C-:B------:R-:W-:Y:S01]  /*a4a0*/  FFMA.FTZ R76, R81, UR16, -R117.reuse ;  /* 0x00000010514c7c23 */ /* 0x100fe20008010875 */
[C---:B------:R-:W-:Y:S01]  /*a4b0*/  HMMA.16816.F32 R28, R52.reuse, R40, R28 ;  /* 0x00000028341c723c */ /* 0x040fe2000000181c */
[----:B-1----:R-:W-:Y:S01]  /*a4c0*/  F2FP.F16.F32.PACK_AB R50, R105, R108 ;  /* 0x0000006c6932723e */ /* 0x002fe200000000ff */
[----:B------:R-:W-:Y:S01]  /*a4d0*/  FADD.FTZ R121, R121, R124 ;  /* 0x0000007c79797221 */ /* 0x000fe20000010000 */
[----:B------:R-:W-:Y:S01]  /*a4e0*/  FFMA.FTZ R81, R88, UR16, -R117 ;  /* 0x0000001058517c23 */ /* 0x000fe20008010875 */
[--C-:B------:R-:W-:Y:S01]  /*a4f0*/  FFMA.FTZ R79, R79, UR16, -R102.reuse ;  /* 0x000000104f4f7c23 */ /* 0x100fe20008010866 */
[----:B------:R-:W1:Y:S01]  /*a500*/  MUFU.EX2 R134, R134 ;  /* 0x0000008600867308 */ /* 0x000e620000000800 */
[C---:B------:R-:W-:Y:S01]  /*a510*/  HMMA.16816.F32 R24, R52.reuse, R42, R24 ;  /* 0x0000002a3418723c */ /* 0x040fe20000001818 */
[----:B------:R-:W2:Y:S01]  /*a520*/  LDSM.16.MT88.4 R40, [R233+0xb000] ;  /* 0x00b00000e928783b */ /* 0x000ea20000004200 */
[----:B-----5:R-:W-:Y:S01]  /*a530*/  F2FP.F16.F32.PACK_AB R49, R132, R131 ;  /* 0x000000838431723e */ /* 0x020fe200000000ff */
[----:B------:R-:W-:Y:S01]  /*a540*/  FADD.FTZ R122, R122, R121 ;  /* 0x000000797a7a7221 */ /* 0x000fe20000010000 */
[--C-:B------:R-:W-:Y:S01]  /*a550*/  FFMA.FTZ R78, R78, UR16, -R102.reuse ;  /* 0x000000104e4e7c23 */ /* 0x100fe20008010866 */
[----:B------:R-:W-:Y:S01]  /*a560*/  FFMA.FTZ R82, R85, UR16, -R102 ;  /* 0x0000001055527c23 */ /* 0x000fe20008010866 */
[C---:B------:R-:W-:Y:S01]  /*a570*/  HMMA.16816.F32 R36, R52.reuse, R44, R36 ;  /* 0x0000002c3424723c */ /* 0x040fe20000001824 */
[----:B------:R-:W-:Y:S01]  /*a580*/  MUFU.EX2 R106, R106 ;  /* 0x0000006a006a7308 */ /* 0x000fe20000000800 */
[----:B------:R-:W-:Y:S01]  /*a590*/  FADD.FTZ R119, R119, R122 ;  /* 0x0000007a77777221 */ /* 0x000fe20000010000 */
[----:B------:R-:W-:Y:S01]  /*a5a0*/  FADD.FTZ R109, R109, R112 ;  /* 0x000000706d6d7221 */ /* 0x000fe20000010000 */
[--C-:B------:R-:W-:Y:S01]  /*a5b0*/  FFMA.FTZ R85, R95, UR16, -R117.reuse ;  /* 0x000000105f557c23 */ /* 0x100fe20008010875 */
[----:B------:R-:W-:Y:S01]  /*a5c0*/  FFMA.FTZ R88, R94, UR16, -R117 ;  /* 0x000000105e587c23 */ /* 0x000fe20008010875 */
[C---:B------:R-:W-:Y:S01]  /*a5d0*/  HMMA.16816.F32 R32, R52.reuse, R46, R32 ;  /* 0x0000002e3420723c */ /* 0x040fe20000001820 */
[----:B------:R-:W5:Y:S01]  /*a5e0*/  LDSM.16.MT88.4 R44, [R234+0xb000] ;  /* 0x00b00000ea2c783b */ /* 0x000f620000004200 */
[----:B------:R-:W-:Y:S01]  /*a5f0*/  FADD.FTZ R120, R120, R119 ;  /* 0x0000007778787221 */ /* 0x000fe20000010000 */
[----:B------:R-:W3:Y:S01]  /*a600*/  MUFU.EX2 R103, R103 ;  /* 0x0000006700677308 */ /* 0x000ee20000000800 */
[----:B-1----:R-:W-:Y:S01]  /*a610*/  F2FP.F16.F32.PACK_AB R51, R134, R133 ;  /* 0x000000858633723e */ /* 0x002fe200000000ff */
[----:B------:R-:W-:Y:S01]  /*a620*/  FADD.FTZ R110, R110, R109 ;  /* 0x0000006d6e6e7221 */ /* 0x000fe20000010000 */
[C---:B----4-:R-:W-:Y:S01]  /*a630*/  HMMA.16816.F32 R20, R52.reuse, R56, R20 ;  /* 0x000000383414723c */ /* 0x050fe20000001814 */
[----:B------:R-:W-:Y:S01]  /*a640*/  FADD.FTZ R120, R3, R120 ;  /* 0x0000007803787221 */ /* 0x000fe20000010000 */
[----:B------:R-:W-:Y:S01]  /*a650*/  FFMA.FTZ R3, R77, UR16, -R102 ;  /* 0x000000104d037c23 */ /* 0x000fe20008010866 */
[----:B------:R-:W-:Y:S01]  /*a660*/  FADD.FTZ R107, R107, R110 ;  /* 0x0000006e6b6b7221 */ /* 0x000fe20000010000 */
[----:B------:R-:W-:Y:S01]  /*a670*/  FFMA.FTZ R77, R84, UR16, -R102 ;  /* 0x00000010544d7c23 */ /* 0x000fe20008010866 */
[----:B------:R-:W-:Y:S01]  /*a680*/  MUFU.EX2 R104, R104 ;  /* 0x0000006800687308 */ /* 0x000fe20000000800 */
[----:B------:R-:W-:Y:S01]  /*a690*/  HMMA.16816.F32 R16, R52, R58, R16 ;  /* 0x0000003a3410723c */ /* 0x000fe20000001810 */
[----:B------:R-:W1:Y:S01]  /*a6a0*/  LDSM.16.MT88.4 R56, [R232+0xb000] ;  /* 0x00b00000e838783b */ /* 0x000e620000004200 */
[----:B------:R-:W-:Y:S01]  /*a6b0*/  FADD.FTZ R131, R131, R120 ;  /* 0x0000007883837221 */ /* 0x000fe20000010000 */
[----:B------:R-:W-:Y:S01]  /*a6c0*/  FADD.FTZ R108, R108, R107 ;  /* 0x0000006b6c6c7221 */ /* 0x000fe20000010000 */
[--C-:B------:R-:W-:Y:S01]  /*a6d0*/  FFMA.FTZ R84, R83, UR16, -R102.reuse ;  /* 0x0000001053547c23 */ /* 0x100fe20008010866 */
[----:B------:R-:W-:Y:S01]  /*a6e0*/  FFMA.FTZ R83, R90, UR16, -R102 ;  /* 0x000000105a537c23 */ /* 0x000fe20008010866 */
[C---:B---3--:R-:W-:Y:S01]  /*a6f0*/  HMMA.16816.F32 R8, R48.reuse, R12, R8 ;  /* 0x0000000c3008723c */ /* 0x048fe20000001808 */
[----:B------:R-:W3:Y:S01]  /*a700*/  MUFU.EX2 R101, R101 ;  /* 0x0000006500657308 */ /* 0x000ee20000000800 */
[----:B------:R-:W-:Y:S01]  /*a710*/  F2FP.F16.F32.PACK_AB R52, R103, R106 ;  /* 0x0000006a6734723e */ /* 0x000fe200000000ff */
[----:B------:R-:W-:Y:S01]  /*a720*/  FADD.FTZ R132, R132, R131 ;  /* 0x0000008384847221 */ /* 0x000fe20000010000 */
[----:B------:R-:W-:Y:S01]  /*a730*/  FADD.FTZ R105, R105, R108 ;  /* 0x0000006c69697221 */ /* 0x000fe20000010000 */
[----:B------:R-:W-:Y:S01]  /*a740*/  FFMA.FTZ R90, R98, UR16, -R102 ;  /* 0x00000010625a7c23 */ /* 0x000fe20008010866 */
[C---:B------:R-:W-:Y:S01]  /*a750*/  HMMA.16816.F32 R4, R48.reuse, R14, R4 ;  /* 0x0000000e3004723c */ /* 0x040fe20000001804 */
[----:B------:R-:W4:Y:S01]  /*a760*/  LDSM.16.MT88.4 R12, [R237+0xb800] ;  /* 0x00b80000ed0c783b */ /* 0x000f220000004200 */
[----:B------:R-:W-:Y:S01]  /*a770*/  FADD.FTZ R133, R133, R132 ;  /* 0x0000008485857221 */ /* 0x000fe20000010000 */
[----:B------:R-:W-:Y:S01]  /*a780*/  MUFU.EX2 R137, R137 ;  /* 0x0000008900897308 */ /* 0x000fe20000000800 */
[----:B------:R-:W-:Y:S01]  /*a790*/  FADD.FTZ R106, R106, R105 ;  /* 0x000000696a6a7221 */ /* 0x000fe20000010000 */
[----:B------:R-:W-:Y:S01]  /*a7a0*/  LEA.HI.X R251, R200, UR21, R201, 0x1, P0 ;  /* 0x00000015c8fb7c11 */ /* 0x000fe200080f0cc9 */
[----:B--2---:R-:W-:Y:S01]  /*a7b0*/  HMMA.16816.F32 R28, R48, R40, R28 ;  /* 0x00000028301c723c */ /* 0x004fe2000000181c */
[----:B------:R-:W-:Y:S01]  /*a7c0*/  FADD.FTZ R134, R134, R133 ;  /* 0x0000008586867221 */ /* 0x000fe20000010000 */
[----:B------:R-:W-:-:S03]  /*a7d0*/  FADD.FTZ R103, R103, R106 ;  /* 0x0000006a67677221 */ /* 0x000fc60000010000 */
[----:B------:R-:W2:Y:S01]  /*a7e0*/  MUFU.EX2 R140, R140 ;  /* 0x0000008c008c7308 */ /* 0x000ea20000000800 */
[----:B------:R-:W-:Y:S01]  /*a7f0*/  HMMA.16816.F32 R24, R48, R42, R24 ;  /* 0x0000002a3018723c */ /* 0x000fe20000001818 */
[----:B------:R-:W4:Y:S01]  /*a800*/  LDSM.16.MT88.4 R40, [R233+0xb800] ;  /* 0x00b80000e928783b */ /* 0x000f220000004200 */
[----:B---3--:R-:W-:Y:S01]  /*a810*/  F2FP.F16.F32.PACK_AB R54, R101, R104 ;  /* 0x000000686536723e */ /* 0x008fe200000000ff */
[----:B------:R-:W-:-:S03]  /*a820*/  FADD.FTZ R104, R104, R103 ;  /* 0x0000006768687221 */ /* 0x000fc60000010000 */
[----:B-----5:R-:W-:Y:S01]  /*a830*/  HMMA.16816.F32 R36, R48, R44, R36 ;  /* 0x0000002c3024723c */ /* 0x020fe20000001824 */
[----:B------:R-:W-:Y:S01]  /*a840*/  MUFU.EX2 R139, R139 ;  /* 0x0000008b008b7308 */ /* 0x000fe20000000800 */
[----:B------:R-:W-:-:S04]  /*a850*/  FADD.FTZ R101, R101, R104 ;  /* 0x0000006865657221 */ /* 0x000fc80000010000 */
[C---:B------:R-:W-:Y:S01]  /*a860*/  HMMA.16816.F32 R32, R48.reuse, R46, R32 ;  /* 0x0000002e3020723c */ /* 0x040fe20000001820 */
[----:B------:R-:W3:Y:S02]  /*a870*/  LDSM.16.MT88.4 R44, [R234+0xb800] ;  /* 0x00b80000ea2c783b */ /* 0x000ee40000004200 */
[----:B------:R-:W5:Y:S01]  /*a880*/  MUFU.EX2 R142, R142 ;  /* 0x0000008e008e7308 */ /* 0x000f620000000800 */
[C---:B--2---:R-:W-:Y:S01]  /*a890*/  F2FP.F16.F32.PACK_AB R53, R140.reuse, R137 ;  /* 0x000000898c35723e */ /* 0x044fe200000000ff */
[----:B------:R-:W-:Y:S01]  /*a8a0*/  FADD.FTZ R137, R137, R134 ;  /* 0x0000008689897221 */ /* 0x000fe20000010000 */
[C---:B-1----:R-:W-:Y:S03]  /*a8b0*/  HMMA.16816.F32 R20, R48.reuse, R56, R20 ;  /* 0x000000383014723c */ /* 0x042fe60000001814 */
[----:B------:R-:W-:Y:S02]  /*a8c0*/  FADD.FTZ R140, R140, R137 ;  /* 0x000000898c8c7221 */ /* 0x000fe40000010000 */
[----:B------:R-:W-:Y:S01]  /*a8d0*/  MUFU.EX2 R128, R128 ;  /* 0x0000008000807308 */ /* 0x000fe20000000800 */
[----:B------:R-:W-:Y:S01]  /*a8e0*/  HMMA.16816.F32 R16, R48, R58, R16 ;  /* 0x0000003a3010723c */ /* 0x000fe20000001810 */
[----:B------:R-:W1:Y:S06]  /*a8f0*/  LDSM.16.MT88.4 R56, [R232+0xb800] ;  /* 0x00b80000e838783b */ /* 0x000e6c0000004200 */
        /* <DEDUP_REMOVED lines=9> */
[----:B------:R-:W-:Y:S03]  /*a990*/  HMMA.16816.F32 R28, R52, R40, R28 ;  /* 0x00000028341c723c */ /* 0x000fe6000000181c */
[----:B------:R-:W-:-:S02]  /*a9a0*/  FADD.FTZ R128, R127, R128 ;  /* 0x000000807f807221 */ /* 0x000fc40000010000 */
[----:B------:R-:W-:Y:S01]  /*a9b0*/  MUFU.EX2 R148, R148 ;  /* 0x0000009400947308 */ /* 0x000fe20000000800 */
[C---:B------:R-:W-:Y:S01]  /*a9c0*/  HMMA.16816.F32 R24, R52.reuse, R42, R24 ;  /* 0x0000002a3418723c */ /* 0x040fe20000001818 */
[----:B------:R-:W2:Y:S05]  /*a9d0*/  LDSM.16.MT88.4 R40, [R233+0xc000] ;  /* 0x00c00000e928783b */ /* 0x000eaa0000004200 */
[----:B---3--:R-:W-:Y:S01]  /*a9e0*/  HMMA.16816.F32 R36, R52, R44, R36 ;  /* 0x0000002c3424723c */ /* 0x008fe20000001824 */
[----:B------:R-:W3:Y:S01]  /*a9f0*/  MUFU.EX2 R151, R151 ;  /* 0x0000009700977308 */ /* 0x000ee20000000800 */
        /* <DEDUP_REMOVED lines=8> */
[----:B---3--:R-:W-:Y:S01]  /*aa80*/  F2FP.F16.F32.PACK_AB R49, R151, R148 ;  /* 0x000000949731723e */ /* 0x008fe200000000ff */
[----:B------:R-:W-:Y:S01]  /*aa90*/  HMMA.16816.F32 R16, R52, R58, R16 ;  /* 0x0000003a3410723c */ /* 0x000fe20000001810 */
[----:B------:R-:W3:Y:S05]  /*aaa0*/  LDSM.16.MT88.4 R56, [R232+0xc000] ;  /* 0x00c00000e838783b */ /* 0x000eea0000004200 */
[----:B------:R-:W-:Y:S08]  /*aab0*/  MUFU.EX2 R129, R129 ;  /* 0x0000008100817308 */ /* 0x000ff00000000800 */
[----:B------:R-:W2:Y:S01]  /*aac0*/  MUFU.EX2 R136, R136 ;  /* 0x0000008800887308 */ /* 0x000ea20000000800 */
[----:B-1----:R-:W-:-:S07]  /*aad0*/  F2FP.F16.F32.PACK_AB R51, R154, R153 ;  /* 0x000000999a33723e */ /* 0x002fce00000000ff */
[C---:B----4-:R-:W-:Y:S01]  /*aae0*/  HMMA.16816.F32 R8, R48.reuse, R12, R8 ;  /* 0x0000000c3008723c */ /* 0x050fe20000001808 */
[----:B------:R-:W-:Y:S05]  /*aaf0*/  MUFU.EX2 R135, R135 ;  /* 0x0000008700877308 */ /* 0x000fea0000000800 */
[C---:B------:R-:W-:Y:S01]  /*ab00*/  HMMA.16816.F32 R4, R48.reuse, R14, R4 ;  /* 0x0000000e3004723c */ /* 0x040fe20000001804 */
[----:B------:R-:W1:Y:S02]  /*ab10*/  LDSM.16.MT88.4 R12, [R237+0xc800] ;  /* 0x00c80000ed0c783b */ /* 0x000e640000004200 */
[----:B------:R-:W4:Y:S01]  /*ab20*/  MUFU.EX2 R138, R138 ;  /* 0x0000008a008a7308 */ /* 0x000f220000000800 */
[C---:B--2---:R-:W-:Y:S01]  /*ab30*/  F2FP.F16.F32.PACK_AB R52, R136.reuse, R129 ;  /* 0x000000818834723e */ /* 0x044fe200000000ff */
[----:B------:R-:W-:Y:S01]  /*ab40*/  FADD.FTZ R129, R129, R130 ;  /* 0x0000008281817221 */ /* 0x000fe20000010000 */
[----:B------:R-:W-:Y:S03]  /*ab50*/  HMMA.16816.F32 R28, R48, R40, R28 ;  /* 0x00000028301c723c */ /* 0x000fe6000000181c */
[----:B------:R-:W-:-:S02]  /*ab60*/  FADD.FTZ R136, R136, R129 ;  /* 0x0000008188887221 */ /* 0x000fc40000010000 */
[----:B------:R-:W-:Y:S01]  /*ab70*/  MUFU.EX2 R162, R162 ;  /* 0x000000a200a27308 */ /* 0x000fe20000000800 */
[C---:B------:R-:W-:Y:S01]  /*ab80*/  HMMA.16816.F32 R24, R48.reuse, R42, R24 ;  /* 0x0000002a3018723c */ /* 0x040fe20000001818 */
[----:B------:R-:W2:Y:S05]  /*ab90*/  LDSM.16.MT88.4 R40, [R233+0xc800] ;  /* 0x00c80000e928783b */ /* 0x000eaa0000004200 */
[----:B-----5:R-:W-:Y:S01]  /*aba0*/  HMMA.16816.F32 R36, R48, R44, R36 ;  /* 0x0000002c3024723c */ /* 0x020fe20000001824 */
[----:B------:R-:W5:Y:S01]  /*abb0*/  MUFU.EX2 R163, R163 ;  /* 0x000000a300a37308 */ /* 0x000f620000000800 */
[----:B----4-:R-:W-:Y:S01]  /*abc0*/  F2FP.F16.F32.PACK_AB R54, R138, R135 ;  /* 0x000000878a36723e */ /* 0x010fe200000000ff */
[----:B------:R-:W-:-:S03]  /*abd0*/  FADD.FTZ R135, R135, R136 ;  /* 0x0000008887877221 */ /* 0x000fc60000010000 */
[C---:B------:R-:W-:Y:S01]  /*abe0*/  HMMA.16816.F32 R32, R48.reuse, R46, R32 ;  /* 0x0000002e3020723c */ /* 0x040fe20000001820 */
[----:B------:R-:W4:Y:S01]  /*abf0*/  LDSM.16.MT88.4 R44, [R234+0xc800] ;  /* 0x00c80000ea2c783b */ /* 0x000f220000004200 */
[----:B------:R-:W-:Y:S01]  /*ac00*/  FADD.FTZ R135, R138, R135 ;  /* 0x000000878a877221 */ /* 0x000fe20000010000 */
[----:B------:R-:W-:Y:S03]  /*ac10*/  MUFU.EX2 R167, R167 ;  /* 0x000000a700a77308 */ /* 0x000fe60000000800 */
[C---:B---3--:R-:W-:Y:S05]  /*ac20*/  HMMA.16816.F32 R20, R48.reuse, R56, R20 ;  /* 0x000000383014723c */ /* 0x048fea0000001814 */
[----:B------:R-:W3:Y:S01]  /*ac30*/  MUFU.EX2 R168, R168 ;  /* 0x000000a800a87308 */ /* 0x000ee20000000800 */
[----:B-----5:R-:W-:Y:S01]  /*ac40*/  F2FP.F16.F32.PACK_AB R53, R163, R162 ;  /* 0x000000a2a335723e */ /* 0x020fe200000000ff */
[----:B------:R-:W-:Y:S01]  /*ac50*/  HMMA.16816.F32 R16, R48, R58, R16 ;  /* 0x0000003a3010723c */ /* 0x000fe20000001810 */
[----:B------:R-:W5:Y:S05]  /*ac60*/  LDSM.16.MT88.4 R56, [R232+0xc800] ;  /* 0x00c80000e838783b */ /* 0x000f6a0000004200 */
[----:B------:R-:W-:Y:S08]  /*ac70*/  MUFU.EX2 R144, R144 ;  /* 0x0000009000907308 */ /* 0x000ff00000000800 */
[----:B------:R-:W2:Y:S01]  /*ac80*/  MUFU.EX2 R145, R145 ;  /* 0x0000009100917308 */ /* 0x000ea20000000800 */
[----:B---3--:R-:W-:-:S07]  /*ac90*/  F2FP.F16.F32.PACK_AB R55, R168, R167 ;  /* 0x000000a7a837723e */ /* 0x008fce00000000ff */
[C---:B-1----:R-:W-:Y:S01]  /*aca0*/  HMMA.16816.F32 R8, R52.reuse, R12, R8 ;  /* 0x0000000c3408723c */ /* 0x042fe20000001808 */
[----:B------:R-:W-:Y:S05]  /*acb0*/  MUFU.EX2 R147, R147 ;  /* 0x0000009300937308 */ /* 0x000fea0000000800 */
[----:B------:R-:W-:Y:S01]  /*acc0*/  HMMA.16816.F32 R4, R52, R14, R4 ;  /* 0x0000000e3404723c */ /* 0x000fe20000001804 */
[----:B------:R-:W1:Y:S02]  /*acd0*/  LDSM.16.MT88.4 R12, [R237+0xd000] ;  /* 0x00d00000ed0c783b */ /* 0x000e640000004200 */
[----:B------:R-:W3:Y:S01]  /*ace0*/  MUFU.EX2 R156, R156 ;  /* 0x0000009c009c7308 */ /* 0x000ee20000000800 */
[----:B--2---:R-:W-:-:S02]  /*acf0*/  F2FP.F16.F32.PACK_AB R48, R145, R144 ;  /* 0x000000909130723e */ /* 0x004fc400000000ff */
[C---:B------:R-:W-:Y:S05]  /*ad00*/  HMMA.16816.F32 R28, R52.reuse, R40, R28 ;  /* 0x00000028341c723c */ /* 0x040fea000000181c */
[----:B------:R-:W-:Y:S01]  /*ad10*/  MUFU.EX2 R174, R174 ;  /* 0x000000ae00ae7308 */ /* 0x000fe20000000800 */
[C---:B------:R-:W-:Y:S01]  /*ad20*/  HMMA.16816.F32 R24, R52.reuse, R42, R24 ;  /* 0x0000002a3418723c */ /* 0x040fe20000001818 */
[----:B------:R-:W2:Y:S05]  /*ad30*/  LDSM.16.MT88.4 R40, [R233+0xd000] ;  /* 0x00d00000e928783b */ /* 0x000eaa0000004200 */
[----:B----4-:R-:W-:Y:S01]  /*ad40*/  HMMA.16816.F32 R36, R52, R44, R36 ;  /* 0x0000002c3424723c */ /* 0x010fe20000001824 */
[----:B------:R-:W4:Y:S01]  /*ad50*/  MUFU.EX2 R177, R177 ;  /* 0x000000b100b17308 */ /* 0x000f220000000800 */
[----:B---3--:R-:W-:-:S04]  /*ad60*/  F2FP.F16.F32.PACK_AB R50, R156, R147 ;  /* 0x000000939c32723e */ /* 0x008fc800000000ff */
[C---:B------:R-:W-:Y:S01]  /*ad70*/  HMMA.16816.F32 R32, R52.reuse, R46, R32 ;  /* 0x0000002e3420723c */ /* 0x040fe20000001820 */
[----:B------:R-:W3:Y:S02]  /*ad80*/  LDSM.16.MT88.4 R44, [R234+0xd000] ;  /* 0x00d00000ea2c783b */ /* 0x000ee40000004200 */
[----:B------:R-:W-:Y:S03]  /*ad90*/  MUFU.EX2 R178, R178 ;  /* 0x000000b200b27308 */ /* 0x000fe60000000800 */
[C---:B-----5:R-:W-:Y:S05]  /*ada0*/  HMMA.16816.F32 R20, R52.reuse, R56, R20 ;  /* 0x000000383414723c */ /* 0x060fea0000001814 */
[----:B------:R-:W5:Y:S01]  /*adb0*/  MUFU.EX2 R179, R179 ;  /* 0x000000b300b37308 */ /* 0x000f620000000800 */
[----:B----4-:R-:W-:Y:S01]  /*adc0*/  F2FP.F16.F32.PACK_AB R49, R177, R174 ;  /* 0x000000aeb131723e */ /* 0x010fe200000000ff */
[----:B------:R-:W-:Y:S01]  /*add0*/  HMMA.16816.F32 R16, R52, R58, R16 ;  /* 0x0000003a3410723c */ /* 0x000fe20000001810 */
[----:B------:R-:W4:Y:S05]  /*ade0*/  LDSM.16.MT88.4 R56, [R232+0xd000] ;  /* 0x00d00000e838783b */ /* 0x000f2a0000004200 */
[----:B------:R-:W-:Y:S08]  /*adf0*/  MUFU.EX2 R158, R158 ;  /* 0x0000009e009e7308 */ /* 0x000ff00000000800 */
[----:B------:R-:W2:Y:S01]  /*ae00*/  MUFU.EX2 R161, R161 ;  /* 0x000000a100a17308 */ /* 0x000ea20000000800 */
[----:B-----5:R-:W-:-:S07]  /*ae10*/  F2FP.F16.F32.PACK_AB R51, R179, R178 ;  /* 0x000000b2b333723e */ /* 0x020fce00000000ff */
[C---:B-1----:R-:W-:Y:S01]  /*ae20*/  HMMA.16816.F32 R8, R48.reuse, R12, R8 ;  /* 0x0000000c3008723c */ /* 0x042fe20000001808 */
[----:B------:R-:W-:Y:S05]  /*ae30*/  MUFU.EX2 R170, R170 ;  /* 0x000000aa00aa7308 */ /* 0x000fea0000000800 */
[----:B------:R-:W-:Y:S01]  /*ae40*/  HMMA.16816.F32 R4, R48, R14, R4 ;  /* 0x0000000e3004723c */ /* 0x000fe20000001804 */
[----:B------:R-:W1:Y:S02]  /*ae50*/  LDSM.16.MT88.4 R12, [R237+0xd800] ;  /* 0x00d80000ed0c783b */ /* 0x000e640000004200 */
[----:B------:R-:W5:Y:S01]  /*ae60*/  MUFU.EX2 R175, R175 ;  /* 0x000000af00af7308 */ /* 0x000f620000000800 */
[----:B--2---:R-:W-:-:S02]  /*ae70*/  F2FP.F16.F32.PACK_AB R52, R161, R158 ;  /* 0x0000009ea134723e */ /* 0x004fc400000000ff */
[C---:B------:R-:W-:Y:S05]  /*ae80*/  HMMA.16816.F32 R28, R48.reuse, R40, R28 ;  /* 0x00000028301c723c */ /* 0x040fea000000181c */
[----:B------:R-:W-:Y:S01]  /*ae90*/  MUFU.EX2 R186, R186 ;  /* 0x000000ba00ba7308 */ /* 0x000fe20000000800 */
[C---:B------:R-:W-:Y:S01]  /*aea0*/  HMMA.16816.F32 R24, R48.reuse, R42, R24 ;  /* 0x0000002a3018723c */ /* 0x040fe20000001818 */
[----:B------:R-:W2:Y:S05]  /*aeb0*/  LDSM.16.MT88.4 R40, [R233+0xd800] ;  /* 0x00d80000e928783b */ /* 0x000eaa0000004200 */
[----:B---3--:R-:W-:Y:S01]  /*aec0*/  HMMA.16816.F32 R36, R48, R44, R36 ;  /* 0x0000002c3024723c */ /* 0x008fe20000001824 */
[----:B------:R-:W3:Y:S01]  /*aed0*/  MUFU.EX2 R187, R187 ;  /* 0x000000bb00bb7308 */ /* 0x000ee20000000800 */
[----:B-----5:R-:W-:-:S04]  /*aee0*/  F2FP.F16.F32.PACK_AB R54, R175, R170 ;  /* 0x000000aaaf36723e */ /* 0x020fc800000000ff */
[C---:B------:R-:W-:Y:S01]  /*aef0*/  HMMA.16816.F32 R32, R48.reuse, R46, R32 ;  /* 0x0000002e3020723c */ /* 0x040fe20000001820 */
[----:B------:R-:W5:Y:S02]  /*af00*/  LDSM.16.MT88.4 R44, [R234+0xd800] ;  /* 0x00d80000ea2c783b */ /* 0x000f640000004200 */
[----:B------:R-:W-:Y:S03]  /*af10*/  MUFU.EX2 R185, R185 ;  /* 0x000000b900b97308 */ /* 0x000fe60000000800 */
[C---:B----4-:R-:W-:Y:S05]  /*af20*/  HMMA.16816.F32 R20, R48.reuse, R56, R20 ;  /* 0x000000383014723c */ /* 0x050fea0000001814 */
[----:B------:R-:W4:Y:S01]  /*af30*/  MUFU.EX2 R188, R188 ;  /* 0x000000bc00bc7308 */ /* 0x000f220000000800 */
[----:B---3--:R-:W-:Y:S01]  /*af40*/  F2FP.F16.F32.PACK_AB R53, R187, R186 ;  /* 0x000000babb35723e */ /* 0x008fe200000000ff */
[----:B------:R-:W-:Y:S01]  /*af50*/  HMMA.16816.F32 R16, R48, R58, R16 ;  /* 0x0000003a3010723c */ /* 0x000fe20000001810 */
[----:B------:R-:W3:Y:S04]  /*af60*/  LDSM.16.MT88.4 R56, [R232+0xd800] ;  /* 0x00d80000e838783b */ /* 0x000ee80000004200 */
[----:B------:R-:W-:Y:S01]  /*af70*/  LDSM.16.MT88.4 R48, [R234+0xe000] ;  /* 0x00e00000ea30783b */ /* 0x000fe20000004200 */
[----:B------:R-:W-:Y:S08]  /*af80*/  MUFU.EX2 R172, R172 ;  /* 0x000000ac00ac7308 */ /* 0x000ff00000000800 */
[----:B------:R-:W5:Y:S01]  /*af90*/  MUFU.EX2 R181, R181 ;  /* 0x000000b500b57308 */ /* 0x000f620000000800 */
[----:B----4-:R-:W-:-:S07]  /*afa0*/  F2FP.F16.F32.PACK_AB R55, R188, R185 ;  /* 0x000000b9bc37723e */ /* 0x010fce00000000ff */
[C---:B-1----:R-:W-:Y:S01]  /*afb0*/  HMMA.16816.F32 R8, R52.reuse, R12, R8 ;  /* 0x0000000c3408723c */ /* 0x042fe20000001808 */
[----:B------:R-:W-:Y:S05]  /*afc0*/  MUFU.EX2 R184, R184 ;  /* 0x000000b800b87308 */ /* 0x000fea0000000800 */
[C---:B------:R-:W-:Y:S01]  /*afd0*/  HMMA.16816.F32 R4, R52.reuse, R14, R4 ;  /* 0x0000000e3404723c */ /* 0x040fe20000001804 */
[----:B------:R-:W1:Y:S02]  /*afe0*/  LDSM.16.MT88.4 R12, [R237+0xe000] ;  /* 0x00e00000ed0c783b */ /* 0x000e640000004200 */
[----:B------:R-:W4:Y:S03]  /*aff0*/  MUFU.EX2 R189, R189 ;  /* 0x000000bd00bd7308 */ /* 0x000f260000000800 */
[C---:B--2---:R-:W-:Y:S05]  /*b000*/  HMMA.16816.F32 R28, R52.reuse, R40, R28 ;  /* 0x00000028341c723c */ /* 0x044fea000000181c */
[----:B------:R-:W-:Y:S01]  /*b010*/  MUFU.EX2 R173, R173 ;  /* 0x000000ad00ad7308 */ /* 0x000fe20000000800 */
[----:B------:R-:W-:Y:S01]  /*b020*/  HMMA.16816.F32 R24, R52, R42, R24 ;  /* 0x0000002a3418723c */ /* 0x000fe20000001818 */
[----:B-----5:R-:W-:-:S05]  /*b030*/  F2FP.F16.F32.PACK_AB R40, R181, R172 ;  /* 0x000000acb528723e */ /* 0x020fca00000000ff */
[----:B------:R-:W-:Y:S01]  /*b040*/  HMMA.16816.F32 R36, R52, R44, R36 ;  /* 0x0000002c3424723c */ /* 0x000fe20000001824 */
[----:B------:R-:W2:Y:S01]  /*b050*/  MUFU.EX2 R180, R180 ;  /* 0x000000b400b47308 */ /* 0x000ea20000000800 */
[----:B----4-:R-:W-:-:S04]  /*b060*/  F2FP.F16.F32.PACK_AB R42, R189, R184 ;  /* 0x000000b8bd2a723e */ /* 0x010fc800000000ff */
[C---:B------:R-:W-:Y:S01]  /*b070*/  HMMA.16816.F32 R32, R52.reuse, R46, R32 ;  /* 0x0000002e3420723c */ /* 0x040fe20000001820 */
[----:B------:R-:W4:Y:S02]  /*b080*/  LDSM.16.MT88.4 R44, [R233+0xe000] ;  /* 0x00e00000e92c783b */ /* 0x000f240000004200 */
[----:B------:R-:W-:Y:S03]  /*b090*/  MUFU.EX2 R169, R169 ;  /* 0x000000a900a97308 */ /* 0x000fe60000000800 */
[C---:B---3--:R-:W-:Y:S05]  /*b0a0*/  HMMA.16816.F32 R20, R52.reuse, R56, R20 ;  /* 0x000000383414723c */ /* 0x048fea0000001814 */
[----:B------:R-:W3:Y:S01]  /*b0b0*/  MUFU.EX2 R190, R190 ;  /* 0x000000be00be7308 */ /* 0x000ee20000000800 */
[----:B--2---:R-:W-:Y:S01]  /*b0c0*/  F2FP.F16.F32.PACK_AB R41, R180, R173 ;  /* 0x000000adb429723e */ /* 0x004fe200000000ff */
[----:B------:R-:W-:Y:S01]  /*b0d0*/  HMMA.16816.F32 R16, R52, R58, R16 ;  /* 0x0000003a3410723c */ /* 0x000fe20000001810 */
[----:B------:R-:W2:Y:S05]  /*b0e0*/  LDSM.16.MT88.4 R56, [R232+0xe000] ;  /* 0x00e00000e838783b */ /* 0x000eaa0000004200 */
[----:B------:R-:W-:Y:S08]  /*b0f0*/  MUFU.EX2 R182, R182 ;  /* 0x000000b600b67308 */ /* 0x000ff00000000800 */
[----:B------:R-:W5:Y:S01]  /*b100*/  MUFU.EX2 R183, R183 ;  /* 0x000000b700b77308 */ /* 0x000f620000000800 */
[----:B---3--:R-:W-:-:S07]  /*b110*/  F2FP.F16.F32.PACK_AB R43, R190, R169 ;  /* 0x000000a9be2b723e */ /* 0x008fce00000000ff */
[C---:B-1----:R-:W-:Y:S01]  /*b120*/  HMMA.16816.F32 R8, R40.reuse, R12, R8 ;  /* 0x0000000c2808723c */ /* 0x042fe20000001808 */
[----:B------:R-:W-:Y:S05]  /*b130*/  MUFU.EX2 R176, R176 ;  /* 0x000000b000b07308 */ /* 0x000fea0000000800 */
[----:B------:R-:W-:Y:S01]  /*b140*/  HMMA.16816.F32 R4, R40, R14, R4 ;  /* 0x0000000e2804723c */ /* 0x000fe20000001804 */
[----:B------:R-:W1:Y:S02]  /*b150*/  LDSM.16.MT88.4 R12, [R237+0xe800] ;  /* 0x00e80000ed0c783b */ /* 0x000e640000004200 */
[----:B------:R-:W3:Y:S01]  /*b160*/  MUFU.EX2 R165, R165 ;  /* 0x000000a500a57308 */ /* 0x000ee20000000800 */
[----:B-----5:R-:W-:-:S02]  /*b170*/  F2FP.F16.F32.PACK_AB R52, R183, R182 ;  /* 0x000000b6b734723e */ /* 0x020fc400000000ff */
[C---:B------:R-:W-:Y:S05]  /*b180*/  HMMA.16816.F32 R36, R40.reuse, R48, R36 ;  /* 0x000000302824723c */ /* 0x040fea0000001824 */
[----:B------:R-:W-:Y:S01]  /*b190*/  MUFU.EX2 R157, R157 ;  /* 0x0000009d009d7308 */ /* 0x000fe20000000800 */
[C---:B------:R-:W-:Y:S01]  /*b1a0*/  HMMA.16816.F32 R32, R40.reuse, R50, R32 ;  /* 0x000000322820723c */ /* 0x040fe20000001820 */
[----:B------:R-:W5:Y:S05]  /*b1b0*/  LDSM.16.MT88.4 R48, [R234+0xe800] ;  /* 0x00e80000ea30783b */ /* 0x000f6a0000004200 */
[----:B----4-:R-:W-:Y:S01]  /*b1c0*/  HMMA.16816.F32 R28, R40, R44, R28 ;  /* 0x0000002c281c723c */ /* 0x010fe2000000181c */
[----:B------:R-:W4:Y:S01]  /*b1d0*/  MUFU.EX2 R160, R160 ;  /* 0x000000a000a07308 */ /* 0x000f220000000800 */
[----:B---3--:R-:W-:-:S04]  /*b1e0*/  F2FP.F16.F32.PACK_AB R54, R165, R176 ;  /* 0x000000b0a536723e */ /* 0x008fc800000000ff */
[C---:B------:R-:W-:Y:S01]  /*b1f0*/  HMMA.16816.F32 R24, R40.reuse, R46, R24 ;  /* 0x0000002e2818723c */ /* 0x040fe20000001818 */
[----:B------:R-:W-:Y:S02]  /*b200*/  LDSM.16.MT88.4 R44, [R233+0xe800] ;  /* 0x00e80000e92c783b */ /* 0x000fe40000004200 */
[----:B------:R-:W-:Y:S03]  /*b210*/  MUFU.EX2 R155, R155 ;  /* 0x0000009b009b7308 */ /* 0x000fe60000000800 */
[C---:B--2---:R-:W-:Y:S05]  /*b220*/  HMMA.16816.F32 R20, R40.reuse, R56, R20 ;  /* 0x000000382814723c */ /* 0x044fea0000001814 */
[----:B------:R-:W2:Y:S01]  /*b230*/  MUFU.EX2 R166, R166 ;  /* 0x000000a600a67308 */ /* 0x000ea20000000800 */
[----:B----4-:R-:W-:Y:S01]  /*b240*/  F2FP.F16.F32.PACK_AB R53, R160, R157 ;  /* 0x0000009da035723e */ /* 0x010fe200000000ff */
[----:B------:R-:W-:Y:S01]  /*b250*/  HMMA.16816.F32 R16, R40, R58, R16 ;  /* 0x0000003a2810723c */ /* 0x000fe20000001810 */
[----:B------:R-:W3:Y:S05]  /*b260*/  LDSM.16.MT88.4 R40, [R232+0xe800] ;  /* 0x00e80000e828783b */ /* 0x000eea0000004200 */
[----:B------:R-:W-:Y:S08]  /*b270*/  MUFU.EX2 R164, R164 ;  /* 0x000000a400a47308 */ /* 0x000ff00000000800 */
[----:B------:R-:W4:Y:S01]  /*b280*/  MUFU.EX2 R171, R171 ;  /* 0x000000ab00ab7308 */ /* 0x000f220000000800 */
[----:B--2---:R-:W-:-:S07]  /*b290*/  F2FP.F16.F32.PACK_AB R55, R166, R155 ;  /* 0x0000009ba637723e */ /* 0x004fce00000000ff */
[C---:B-1----:R-:W-:Y:S01]  /*b2a0*/  HMMA.16816.F32 R8, R52.reuse, R12, R8 ;  /* 0x0000000c3408723c */ /* 0x042fe20000001808 */
[----:B------:R-:W-:Y:S05]  /*b2b0*/  MUFU.EX2 R149, R149 ;  /* 0x0000009500957308 */ /* 0x000fea0000000800 */
[----:B------:R-:W-:Y:S01]  /*b2c0*/  HMMA.16816.F32 R4, R52, R14, R4 ;  /* 0x0000000e3404723c */ /* 0x000fe20000001804 */
[----:B------:R-:W1:Y:S02]  /*b2d0*/  LDSM.16.MT88.4 R12, [R237+0xf000] ;  /* 0x00f00000ed0c783b */ /* 0x000e640000004200 */
[----:B------:R-:W2:Y:S01]  /*b2e0*/  MUFU.EX2 R150, R150 ;  /* 0x0000009600967308 */ /* 0x000ea20000000800 */
[----:B----4-:R-:W-:-:S02]  /*b2f0*/  F2FP.F16.F32.PACK_AB R56, R171, R164 ;  /* 0x000000a4ab38723e */ /* 0x010fc400000000ff */
[C---:B-----5:R-:W-:Y:S05]  /*b300*/  HMMA.16816.F32 R36, R52.reuse, R48, R36 ;  /* 0x000000303424723c */ /* 0x060fea0000001824 */
[----:B------:R-:W-:Y:S01]  /*b310*/  MUFU.EX2 R143, R143 ;  /* 0x0000008f008f7308 */ /* 0x000fe20000000800 */
[C---:B------:R-:W-:Y:S01]  /*b320*/  HMMA.16816.F32 R32, R52.reuse, R50, R32 ;  /* 0x000000323420723c */ /* 0x040fe20000001820 */
[----:B------:R-:W4:Y:S05]  /*b330*/  LDSM.16.MT88.4 R48, [R234+0xf000] ;  /* 0x00f00000ea30783b */ /* 0x000f2a0000004200 */
[----:B---3--:R-:W-:Y:S01]  /*b340*/  HMMA.16816.F32 R20, R52, R40, R20 ;  /* 0x000000283414723c */ /* 0x008fe20000001814 */
[----:B------:R-:W3:Y:S01]  /*b350*/  MUFU.EX2 R152, R152 ;  /* 0x0000009800987308 */ /* 0x000ee20000000800 */
[----:B--2---:R-:W-:-:S04]  /*b360*/  F2FP.F16.F32.PACK_AB R58, R150, R149 ;  /* 0x00000095963a723e */ /* 0x004fc800000000ff */
[C---:B------:R-:W-:Y:S01]  /*b370*/  HMMA.16816.F32 R16, R52.reuse, R42, R16 ;  /* 0x0000002a3410723c */ /* 0x040fe20000001810 */
[----:B------:R-:W2:Y:S02]  /*b380*/  LDSM.16.MT88.4 R40, [R232+0xf000] ;  /* 0x00f00000e828783b */ /* 0x000ea40000004200 */
[----:B------:R-:W-:Y:S03]  /*b390*/  MUFU.EX2 R60, R60 ;  /* 0x0000003c003c7308 */ /* 0x000fe60000000800 */
[C---:B------:R-:W-:Y:S05]  /*b3a0*/  HMMA.16816.F32 R28, R52.reuse, R44, R28 ;  /* 0x0000002c341c723c */ /* 0x040fea000000181c */
[----:B------:R-:W5:Y:S01]  /*b3b0*/  MUFU.EX2 R63, R63 ;  /* 0x0000003f003f7308 */ /* 0x000f620000000800 */
[----:B---3--:R-:W-:Y:S01]  /*b3c0*/  F2FP.F16.F32.PACK_AB R57, R152, R143 ;  /* 0x0000008f9839723e */ /* 0x008fe200000000ff */
[----:B------:R-:W-:Y:S01]  /*b3d0*/  HMMA.16816.F32 R24, R52, R46, R24 ;  /* 0x0000002e3418723c */ /* 0x000fe20000001818 */
[----:B------:R-:W3:Y:S05]  /*b3e0*/  LDSM.16.MT88.4 R44, [R233+0xf000] ;  /* 0x00f00000e92c783b */ /* 0x000eea0000004200 */
[----:B------:R-:W-:Y:S08]  /*b3f0*/  MUFU.EX2 R146, R146 ;  /* 0x0000009200927308 */ /* 0x000ff00000000800 */
[----:B------:R-:W4:Y:S01]  /*b400*/  MUFU.EX2 R141, R141 ;  /* 0x0000008d008d7308 */ /* 0x000f220000000800 */
[----:B-----5:R-:W-:-:S07]  /*b410*/  F2FP.F16.F32.PACK_AB R59, R63, R60 ;  /* 0x0000003c3f3b723e */ /* 0x020fce00000000ff */
[C---:B-1----:R-:W-:Y:S01]  /*b420*/  HMMA.16816.F32 R8, R56.reuse, R12, R8 ;  /* 0x0000000c3808723c */ /* 0x042fe20000001808 */
[----:B------:R-:W-:Y:S05]  /*b430*/  MUFU.EX2 R64, R64 ;  /* 0x0000004000407308 */ /* 0x000fea0000000800 */
[----:B------:R-:W-:Y:S01]  /*b440*/  HMMA.16816.F32 R4, R56, R14, R4 ;  /* 0x0000000e3804723c */ /* 0x000fe20000001804 */
[----:B------:R-:W1:Y:S02]  /*b450*/  LDSM.16.MT88.4 R12, [R237+0xf800] ;  /* 0x00f80000ed0c783b */ /* 0x000e640000004200 */
[----:B------:R-:W5:Y:S01]  /*b460*/  MUFU.EX2 R69, R69 ;  /* 0x0000004500457308 */ /* 0x000f620000000800 */
[----:B----4-:R-:W-:-:S02]  /*b470*/  F2FP.F16.F32.PACK_AB R52, R141, R146 ;  /* 0x000000928d34723e */ /* 0x010fc400000000ff */
[C---:B------:R-:W-:Y:S05]  /*b480*/  HMMA.16816.F32 R36, R56.reuse, R48, R36 ;  /* 0x000000303824723c */ /* 0x040fea0000001824 */
[----:B------:R-:W-:Y:S01]  /*b490*/  MUFU.EX2 R62, R62 ;  /* 0x0000003e003e7308 */ /* 0x000fe20000000800 */
[C---:B------:R-:W-:Y:S01]  /*b4a0*/  HMMA.16816.F32 R32, R56.reuse, R50, R32 ;  /* 0x000000323820723c */ /* 0x040fe20000001820 */
[----:B------:R-:W4:Y:S05]  /*b4b0*/  LDSM.16.MT88.4 R48, [R234+0xf800] ;  /* 0x00f80000ea30783b */ /* 0x000f2a0000004200 */
[----:B--2---:R-:W-:Y:S01]  /*b4c0*/  HMMA.16816.F32 R20, R56, R40, R20 ;  /* 0x000000283814723c */ /* 0x004fe20000001814 */
[----:B------:R-:W2:Y:S01]  /*b4d0*/  MUFU.EX2 R61, R61 ;  /* 0x0000003d003d7308 */ /* 0x000ea20000000800 */
[----:B-----5:R-:W-:-:S04]  /*b4e0*/  F2FP.F16.F32.PACK_AB R54, R69, R64 ;  /* 0x000000404536723e */ /* 0x020fc800000000ff */
[C---:B------:R-:W-:Y:S01]  /*b4f0*/  HMMA.16816.F32 R16, R56.reuse, R42, R16 ;  /* 0x0000002a3810723c */ /* 0x040fe20000001810 */
[----:B------:R-:W5:Y:S02]  /*b500*/  LDSM.16.MT88.4 R40, [R232+0xf800] ;  /* 0x00f80000e828783b */ /* 0x000f640000004200 */
[----:B------:R-:W-:Y:S03]  /*b510*/  MUFU.EX2 R67, R67 ;  /* 0x0000004300437308 */ /* 0x000fe60000000800 */
[C---:B---3--:R-:W-:Y:S05]  /*b520*/  HMMA.16816.F32 R28, R56.reuse, R44, R28 ;  /* 0x0000002c381c723c */ /* 0x048fea000000181c */
[----:B------:R-:W3:Y:S01]  /*b530*/  MUFU.EX2 R66, R66 ;  /* 0x0000004200427308 */ /* 0x000ee20000000800 */
[----:B--2---:R-:W-:Y:S01]  /*b540*/  F2FP.F16.F32.PACK_AB R53, R61, R62 ;  /* 0x0000003e3d35723e */ /* 0x004fe200000000ff */
[----:B------:R-:W-:Y:S01]  /*b550*/  HMMA.16816.F32 R24, R56, R46, R24 ;  /* 0x0000002e3818723c */ /* 0x000fe20000001818 */
[----:B------:R-:W2:Y:S05]  /*b560*/  LDSM.16.MT88.4 R44, [R233+0xf800] ;  /* 0x00f80000e92c783b */ /* 0x000eaa0000004200 */
[----:B------:R-:W-:Y:S08]  /*b570*/  MUFU.EX2 R68, R68 ;  /* 0x0000004400447308 */ /* 0x000ff00000000800 */
[----:B------:R-:W4:Y:S01]  /*b580*/  MUFU.EX2 R191, R191 ;  /* 0x000000bf00bf7308 */ /* 0x000f220000000800 */
[----:B---3--:R-:W-:-:S07]  /*b590*/  F2FP.F16.F32.PACK_AB R55, R66, R67 ;  /* 0x000000434237723e */ /* 0x008fce00000000ff */
[C---:B-1----:R-:W-:Y:S01]  /*b5a0*/  HMMA.16816.F32 R8, R52.reuse, R12, R8 ;  /* 0x0000000c3408723c */ /* 0x042fe20000001808 */
[----:B------:R-:W-:Y:S05]  /*b5b0*/  MUFU.EX2 R70, R70 ;  /* 0x0000004600467308 */ /* 0x000fea0000000800 */
[----:B------:R-:W-:Y:S01]  /*b5c0*/  HMMA.16816.F32 R4, R52, R14, R4 ;  /* 0x0000000e3404723c */ /* 0x000fe20000001804 */
[----:B------:R-:W1:Y:S02]  /*b5d0*/  LDSM.16.MT88.4 R12, [R237+0x10000] ;  /* 0x01000000ed0c783b */ /* 0x000e640000004200 */
[----:B------:R-:W3:Y:S01]  /*b5e0*/  MUFU.EX2 R75, R75 ;  /* 0x0000004b004b7308 */ /* 0x000ee20000000800 */
[----:B----4-:R-:W-:-:S02]  /*b5f0*/  F2FP.F16.F32.PACK_AB R56, R191, R68 ;  /* 0x00000044bf38723e */ /* 0x010fc400000000ff */
[C---:B------:R-:W-:Y:S05]  /*b600*/  HMMA.16816.F32 R36, R52.reuse, R48, R36 ;  /* 0x000000303424723c */ /* 0x040fea0000001824 */
[----:B------:R-:W-:Y:S01]  /*b610*/  MUFU.EX2 R65, R65 ;  /* 0x0000004100417308 */ /* 0x000fe20000000800 */
[C---:B------:R-:W-:Y:S01]  /*b620*/  HMMA.16816.F32 R32, R52.reuse, R50, R32 ;  /* 0x000000323420723c */ /* 0x040fe20000001820 */
[----:B------:R-:W4:Y:S05]  /*b630*/  LDSM.16.MT88.4 R48, [R234+0x10000] ;  /* 0x01000000ea30783b */ /* 0x000f2a0000004200 */
[----:B-----5:R-:W-:Y:S01]  /*b640*/  HMMA.16816.F32 R20, R52, R40, R20 ;  /* 0x000000283414723c */ /* 0x020fe20000001814 */
[----:B------:R-:W5:Y:S01]  /*b650*/  MUFU.EX2 R74, R74 ;  /* 0x0000004a004a7308 */ /* 0x000f620000000800 */
[----:B---3--:R-:W-:-:S04]  /*b660*/  F2FP.F16.F32.PACK_AB R58, R75, R70 ;  /* 0x000000464b3a723e */ /* 0x008fc800000000ff */
[C---:B------:R-:W-:Y:S01]  /*b670*/  HMMA.16816.F32 R16, R52.reuse, R42, R16 ;  /* 0x0000002a3410723c */ /* 0x040fe20000001810 */
[----:B------:R-:W3:Y:S02]  /*b680*/  LDSM.16.MT88.4 R40, [R232+0x10000] ;  /* 0x01000000e828783b */ /* 0x000ee40000004200 */
[----:B------:R-:W-:Y:S03]  /*b690*/  MUFU.EX2 R72, R72 ;  /* 0x0000004800487308 */ /* 0x000fe60000000800 */
[C---:B--2---:R-:W-:Y:S05]  /*b6a0*/  HMMA.16816.F32 R28, R52.reuse, R44, R28 ;  /* 0x0000002c341c723c */ /* 0x044fea000000181c */
[----:B------:R-:W2:Y:S01]  /*b6b0*/  MUFU.EX2 R71, R71 ;  /* 0x0000004700477308 */ /* 0x000ea20000000800 */
[----:B-----5:R-:W-:Y:S01]  /*b6c0*/  F2FP.F16.F32.PACK_AB R57, R74, R65 ;  /* 0x000000414a39723e */ /* 0x020fe200000000ff */
[----:B------:R-:W-:Y:S01]  /*b6d0*/  HMMA.16816.F32 R24, R52, R46, R24 ;  /* 0x0000002e3418723c */ /* 0x000fe20000001818 */
[----:B------:R-:W5:Y:S05]  /*b6e0*/  LDSM.16.MT88.4 R44, [R233+0x10000] ;  /* 0x01000000e92c783b */ /* 0x000f6a0000004200 */
[----:B------:R-:W-:Y:S01]  /*b6f0*/  MUFU.EX2 R73, R73 ;  /* 0x0000004900497308 */ /* 0x000fe20000000800 */
[----:B------:R-:W-:-:S04]  /*b700*/  FADD.FTZ R53, R139, R140 ;  /* 0x0000008c8b357221 */ /* 0x000fc80000010000 */
[----:B------:R-:W-:-:S03]  /*b710*/  FADD.FTZ R53, R142, R53 ;  /* 0x000000358e357221 */ /* 0x000fc60000010000 */
[----:B------:R-:W3:Y:S01]  /*b720*/  MUFU.EX2 R76, R76 ;  /* 0x0000004c004c7308 */ /* 0x000ee20000000800 */
[----:B--2---:R-:W-:-:S07]  /*b730*/  F2FP.F16.F32.PACK_AB R59, R71, R72 ;  /* 0x00000048473b723e */ /* 0x004fce00000000ff */
[C---:B-1----:R-:W-:Y:S01]  /*b740*/  HMMA.16816.F32 R8, R56.reuse, R12, R8 ;  /* 0x0000000c3808723c */ /* 0x042fe20000001808 */
[----:B------:R-:W-:Y:S05]  /*b750*/  MUFU.EX2 R80, R80 ;  /* 0x0000005000507308 */ /* 0x000fea0000000800 */
[C---:B------:R-:W-:Y:S01]  /*b760*/  HMMA.16816.F32 R4, R56.reuse, R14, R4 ;  /* 0x0000000e3804723c */ /* 0x040fe20000001804 */
[----:B------:R-:W1:Y:S02]  /*b770*/  LDSM.16.MT88.4 R12, [R237+0x10800] ;  /* 0x01080000ed0c783b */ /* 0x000e640000004200 */
[----:B------:R-:W2:Y:S03]  /*b780*/  MUFU.EX2 R81, R81 ;  /* 0x0000005100517308 */ /* 0x000ea60000000800 */
[C---:B----4-:R-:W-:Y:S05]  /*b790*/  HMMA.16816.F32 R36, R56.reuse, R48, R36 ;  /* 0x000000303824723c */ /* 0x050fea0000001824 */
[----:B------:R-:W-:Y:S01]  /*b7a0*/  MUFU.EX2 R79, R79 ;  /* 0x0000004f004f7308 */ /* 0x000fe20000000800 */
[----:B------:R-:W-:Y:S01]  /*b7b0*/  HMMA.16816.F32 R32, R56, R50, R32 ;  /* 0x000000323820723c */ /* 0x000fe20000001820 */
[----:B---3--:R-:W-:-:S05]  /*b7c0*/  F2FP.F16.F32.PACK_AB R48, R76, R73 ;  /* 0x000000494c30723e */ /* 0x008fca00000000ff */
[----:B------:R-:W-:Y:S01]  /*b7d0*/  HMMA.16816.F32 R20, R56, R40, R20 ;  /* 0x000000283814723c */ /* 0x000fe20000001814 */
[----:B------:R-:W3:Y:S01]  /*b7e0*/  MUFU.EX2 R78, R78 ;  /* 0x0000004e004e7308 */ /* 0x000ee20000000800 */
[----:B--2---:R-:W-:-:S04]  /*b7f0*/  F2FP.F16.F32.PACK_AB R50, R81, R80 ;  /* 0x000000505132723e */ /* 0x004fc800000000ff */
[C---:B------:R-:W-:Y:S01]  /*b800*/  HMMA.16816.F32 R16, R56.reuse, R42, R16 ;  /* 0x0000002a3810723c */ /* 0x040fe20000001810 */
[----:B------:R-:W2:Y:S02]  /*b810*/  LDSM.16.MT88.4 R40, [R233+0x10800] ;  /* 0x01080000e928783b */ /* 0x000ea40000004200 */
[----:B------:R-:W-:Y:S03]  /*b820*/  MUFU.EX2 R3, R3 ;  /* 0x0000000300037308 */ /* 0x000fe60000000800 */
[C---:B-----5:R-:W-:Y:S05]  /*b830*/  HMMA.16816.F32 R28, R56.reuse, R44, R28 ;  /* 0x0000002c381c723c */ /* 0x060fea000000181c */
[----:B------:R-:W4:Y:S01]  /*b840*/  MUFU.EX2 R82, R82 ;  /* 0x0000005200527308 */ /* 0x000f220000000800 */
[----:B---3--:R-:W-:Y:S01]  /*b850*/  F2FP.F16.F32.PACK_AB R49, R78, R79 ;  /* 0x0000004f4e31723e */ /* 0x008fe200000000ff */
[----:B------:R-:W-:Y:S01]  /*b860*/  HMMA.16816.F32 R24, R56, R46, R24 ;  /* 0x0000002e3818723c */ /* 0x000fe20000001818 */
[----:B------:R-:W3:Y:S05]  /*b870*/  LDSM.16.MT88.4 R44, [R234+0x10800] ;  /* 0x01080000ea2c783b */ /* 0x000eea0000004200 */
        /* <DEDUP_REMOVED lines=8> */
[----:B------:R-:W-:Y:S01]  /*b900*/  MUFU.EX2 R56, R56 ;  /* 0x0000003800387308 */ /* 0x000fe20000000800 */
[----:B----4-:R-:W-:-:S07]  /*b910*/  F2FP.F16.F32.PACK_AB R51, R82, R3 ;  /* 0x000000035233723e */ /* 0x010fce00000000ff */
[C---:B-1----:R-:W-:Y:S01]  /*b920*/  HMMA.16816.F32 R8, R48.reuse, R12, R8 ;  /* 0x0000000c3008723c */ /* 0x042fe20000001808 */
[----:B------:R-:W1:Y:S05]  /*b930*/  MUFU.EX2 R57, R57 ;  /* 0x0000003900397308 */ /* 0x000e6a0000000800 */
[C---:B--2---:R-:W-:Y:S01]  /*b940*/  HMMA.16816.F32 R28, R48.reuse, R40, R28 ;  /* 0x00000028301c723c */ /* 0x044fe2000000181c */
[----:B------:R-:W-:Y:S02]  /*b950*/  FADD.FTZ R12, R148, R53 ;  /* 0x00000035940c7221 */ /* 0x000fe40000010000 */
[----:B------:R-:W2:Y:S01]  /*b960*/  LDSM.16.MT88.4 R52, [R232+0x10800] ;  /* 0x01080000e834783b */ /* 0x000ea20000004200 */
[----:B------:R-:W-:Y:S01]  /*b970*/  MUFU.EX2 R58, R58 ;  /* 0x0000003a003a7308 */ /* 0x000fe20000000800 */
[----:B------:R-:W-:Y:S01]  /*b980*/  FADD.FTZ R12, R151, R12 ;  /* 0x0000000c970c7221 */ /* 0x000fe20000010000 */
[----:B------:R-:W-:Y:S01]  /*b990*/  HMMA.16816.F32 R4, R48, R14, R4 ;  /* 0x0000000e3004723c */ /* 0x000fe20000001804 */
[----:B------:R-:W-:-:S02]  /*b9a0*/  FADD.FTZ R40, R144, R135 ;  /* 0x0000008790287221 */ /* 0x000fc40000010000 */
[----:B------:R-:W-:Y:S02]  /*b9b0*/  FADD.FTZ R13, R153, R12 ;  /* 0x0000000c990d7221 */ /* 0x000fe40000010000 */
[----:B------:R-:W-:Y:S01]  /*b9c0*/  FADD.FTZ R40, R145, R40 ;  /* 0x0000002891287221 */ /* 0x000fe20000010000 */
[----:B------:R-:W-:Y:S01]  /*b9d0*/  MUFU.EX2 R59, R59 ;  /* 0x0000003b003b7308 */ /* 0x000fe20000000800 */
[----:B------:R-:W-:Y:S01]  /*b9e0*/  FADD.FTZ R13, R154, R13 ;  /* 0x0000000d9a0d7221 */ /* 0x000fe20000010000 */
[----:B---3--:R-:W-:Y:S03]  /*b9f0*/  HMMA.16816.F32 R36, R48, R44, R36 ;  /* 0x0000002c3024723c */ /* 0x008fe60000001824 */
[----:B------:R-:W-:-:S03]  /*ba00*/  FADD.FTZ R12, R162, R13 ;  /* 0x0000000da20c7221 */ /* 0x000fc60000010000 */
[C---:B------:R-:W-:Y:S01]  /*ba10*/  HMMA.16816.F32 R32, R48.reuse, R46, R32 ;  /* 0x0000002e3020723c */ /* 0x040fe20000001820 */
[----:B------:R-:W-:Y:S01]  /*ba20*/  FADD.FTZ R12, R163, R12 ;  /* 0x0000000ca30c7221 */ /* 0x000fe20000010000 */
[----:B------:R-:W-:Y:S01]  /*ba30*/  FADD.FTZ R45, R147, R40 ;  /* 0x00000028932d7221 */ /* 0x000fe20000010000 */
[----:B------:R-:W3:Y:S02]  /*ba40*/  MUFU.EX2 R84, R84 ;  /* 0x0000005400547308 */ /* 0x000ee40000000800 */
[----:B------:R-:W-:Y:S01]  /*ba50*/  FADD.FTZ R167, R167, R12 ;  /* 0x0000000ca7a77221 */ /* 0x000fe20000010000 */
[----:B------:R-:W-:Y:S01]  /*ba60*/  FADD.FTZ R45, R156, R45 ;  /* 0x0000002d9c2d7221 */ /* 0x000fe20000010000 */
[----:B------:R-:W4:Y:S01]  /*ba70*/  LDSM.16.MT88.4 R12, [R237+0x11000] ;  /* 0x01100000ed0c783b */ /* 0x000f220000004200 */
[----:B------:R-:W-:Y:S01]  /*ba80*/  HMMA.16816.F32 R24, R48, R42, R24 ;  /* 0x0000002a3018723c */ /* 0x000fe20000001818 */
[----:B------:R-:W-:Y:S01]  /*ba90*/  FADD.FTZ R167, R168, R167 ;  /* 0x000000a7a8a77221 */ /* 0x000fe20000010000 */
[----:B------:R-:W-:Y:S01]  /*baa0*/  FADD.FTZ R158, R158, R45 ;  /* 0x0000002d9e9e7221 */ /* 0x000fe20000010000 */
[----:B------:R-:W-:Y:S01]  /*bab0*/  MUFU.EX2 R83, R83 ;  /* 0x0000005300537308 */ /* 0x000fe20000000800 */
[----:B------:R-:W5:Y:S01]  /*bac0*/  LDSM.16.MT88.4 R44, [R233+0x11000] ;  /* 0x01100000e92c783b */ /* 0x000f620000004200 */
[----:B------:R-:W-:Y:S01]  /*bad0*/  FADD.FTZ R174, R174, R167 ;  /* 0x000000a7aeae7221 */ /* 0x000fe20000010000 */
[----:B------:R-:W-:-:S02]  /*bae0*/  FADD.FTZ R161, R161, R158 ;  /* 0x0000009ea1a17221 */ /* 0x000fc40000010000 */
[----:B------:R-:W5:Y:S01]  /*baf0*/  LDSM.16.MT88.4 R40, [R234+0x11000] ;  /* 0x01100000ea28783b */ /* 0x000f620000004200 */
[----:B------:R-:W-:Y:S01]  /*bb00*/  FADD.FTZ R177, R177, R174 ;  /* 0x000000aeb1b17221 */ /* 0x000fe20000010000 */
[----:B------:R-:W-:Y:S01]  /*bb10*/  FADD.FTZ R170, R170, R161 ;  /* 0x000000a1aaaa7221 */ /* 0x000fe20000010000 */
[----:B------:R-:W3:Y:S02]  /*bb20*/  MUFU.EX2 R86, R86 ;  /* 0x0000005600567308 */ /* 0x000ee40000000800 */
[----:B------:R-:W-:Y:S01]  /*bb30*/  FADD.FTZ R178, R178, R177 ;  /* 0x000000b1b2b27221 */ /* 0x000fe20000010000 */
[----:B------:R-:W-:Y:S01]  /*bb40*/  FADD.FTZ R175, R175, R170 ;  /* 0x000000aaafaf7221 */ /* 0x000fe20000010000 */
[C---:B--2---:R-:W-:Y:S02]  /*bb50*/  HMMA.16816.F32 R20, R48.reuse, R52, R20 ;  /* 0x000000343014723c */ /* 0x044fe40000001814 */
[----:B------:R-:W-:Y:S01]  /*bb60*/  FADD.FTZ R179, R179, R178 ;  /* 0x000000b2b3b37221 */ /* 0x000fe20000010000 */
[----:B------:R-:W-:Y:S01]  /*bb70*/  FADD.FTZ R172, R172, R175 ;  /* 0x000000afacac7221 */ /* 0x000fe20000010000 */
[----:B------:R-:W-:Y:S02]  /*bb80*/  MUFU.EX2 R85, R85 ;  /* 0x0000005500557308 */ /* 0x000fe40000000800 */
[----:B------:R-:W-:Y:S01]  /*bb90*/  FADD.FTZ R186, R186, R179 ;  /* 0x000000b3baba7221 */ /* 0x000fe20000010000 */
[----:B------:R-:W-:Y:S01]  /*bba0*/  HMMA.16816.F32 R16, R48, R54, R16 ;  /* 0x000000363010723c */ /* 0x000fe20000001810 */
[----:B------:R-:W-:Y:S01]  /*bbb0*/  FADD.FTZ R181, R181, R172 ;  /* 0x000000acb5b57221 */ /* 0x000fe20000010000 */
[----:B------:R-:W2:Y:S01]  /*bbc0*/  LDSM.16.MT88.4 R52, [R232+0x11000] ;  /* 0x01100000e834783b */ /* 0x000ea20000004200 */
[----:B------:R-:W-:-:S02]  /*bbd0*/  FADD.FTZ R186, R187, R186 ;  /* 0x000000babbba7221 */ /* 0x000fc40000010000 */
[----:B------:R-:W-:Y:S01]  /*bbe0*/  FADD.FTZ R184, R184, R181 ;  /* 0x000000b5b8b87221 */ /* 0x000fe20000010000 */
[----:B------:R-:W5:Y:S01]  /*bbf0*/  MUFU.EX2 R88, R88 ;  /* 0x0000005800587308 */ /* 0x000f620000000800 */
[----:B------:R-:W-:Y:S01]  /*bc00*/  FADD.FTZ R185, R185, R186 ;  /* 0x000000bab9b97221 */ /* 0x000fe20000010000 */
[----:B-1----:R-:W-:Y:S01]  /*bc10*/  F2FP.F16.F32.PACK_AB R48, R57, R56 ;  /* 0x000000383930723e */ /* 0x002fe200000000ff */
[----:B------:R-:W-:Y:S01]  /*bc20*/  FADD.FTZ R189, R189, R184 ;  /* 0x000000b8bdbd7221 */ /* 0x000fe20000010000 */
[----:B---3--:R-:W-:Y:S01]  /*bc30*/  F2FP.F16.F32.PACK_AB R49, R84, R77 ;  /* 0x0000004d5431723e */ /* 0x008fe200000000ff */
[----:B------:R-:W-:Y:S01]  /*bc40*/  FADD.FTZ R188, R188, R185 ;  /* 0x000000b9bcbc7221 */ /* 0x000fe20000010000 */
[----:B------:R-:W-:Y:S01]  /*bc50*/  F2FP.F16.F32.PACK_AB R50, R59, R58 ;  /* 0x0000003a3b32723e */ /* 0x000fe200000000ff */
[----:B------:R-:W-:Y:S01]  /*bc60*/  FADD.FTZ R182, R182, R189 ;  /* 0x000000bdb6b67221 */ /* 0x000fe20000010000 */
[----:B------:R-:W-:Y:S01]  /*bc70*/  F2FP.F16.F32.PACK_AB R51, R86, R83 ;  /* 0x000000535633723e */ /* 0x000fe200000000ff */
[----:B------:R-:W-:Y:S01]  /*bc80*/  FADD.FTZ R173, R173, R188 ;  /* 0x000000bcadad7221 */ /* 0x000fe20000010000 */
[----:B------:R-:W-:Y:S01]  /*bc90*/  MUFU.EX2 R87, R87 ;  /* 0x0000005700577308 */ /* 0x000fe20000000800 */
[----:B------:R-:W-:-:S02]  /*bca0*/  FADD.FTZ R183, R183, R182 ;  /* 0x000000b6b7b77221 */ /* 0x000fc40000010000 */
[----:B------:R-:W-:Y:S02]  /*bcb0*/  FADD.FTZ R180, R180, R173 ;  /* 0x000000adb4b47221 */ /* 0x000fe40000010000 */
[C---:B----4-:R-:W-:Y:S01]  /*bcc0*/  HMMA.16816.F32 R8, R48.reuse, R12, R8 ;  /* 0x0000000c3008723c */ /* 0x050fe20000001808 */
[----:B------:R-:W-:Y:S01]  /*bcd0*/  FADD.FTZ R176, R176, R183 ;  /* 0x000000b7b0b07221 */ /* 0x000fe20000010000 */
[----:B------:R-:W-:Y:S01]  /*bce0*/  FADD.FTZ R169, R169, R180 ;  /* 0x000000b4a9a97221 */ /* 0x000fe20000010000 */
[----:B------:R-:W1:Y:S01]  /*bcf0*/  MUFU.EX2 R252, R252 ;  /* 0x000000fc00fc7308 */ /* 0x000e620000000800 */
[----:B-----5:R-:W-:Y:S01]  /*bd00*/  F2FP.F16.F32.PACK_AB R132, R88, R85 ;  /* 0x000000555884723e */ /* 0x020fe200000000ff */
[----:B------:R-:W-:Y:S01]  /*bd10*/  FADD.FTZ R165, R165, R176 ;  /* 0x000000b0a5a57221 */ /* 0x000fe20000010000 */
[----:B------:R-:W-:Y:S01]  /*bd20*/  FADD.FTZ R190, R190, R169 ;  /* 0x000000a9bebe7221 */ /* 0x000fe20000010000 */
[C---:B------:R-:W-:Y:S02]  /*bd30*/  HMMA.16816.F32 R28, R48.reuse, R44, R28 ;  /* 0x0000002c301c723c */ /* 0x040fe4000000181c */
[----:B------:R-:W-:Y:S01]  /*bd40*/  FADD.FTZ R164, R164, R165 ;  /* 0x000000a5a4a47221 */ /* 0x000fe20000010000 */
[----:B------:R-:W-:Y:S01]  /*bd50*/  FADD.FTZ R13, R157, R190 ;  /* 0x000000be9d0d7221 */ /* 0x000fe20000010000 */
[----:B------:R-:W-:Y:S01]  /*bd60*/  MUFU.EX2 R89, R89 ;  /* 0x0000005900597308 */ /* 0x000fe20000000800 */
[----:B------:R-:W3:Y:S01]  /*bd70*/  LDSM.16.MT88.4 R156, [R237+0x11800] ;  /* 0x01180000ed9c783b */ /* 0x000ee20000004200 */
[C---:B------:R-:W-:Y:S01]  /*bd80*/  HMMA.16816.F32 R24, R48.reuse, R46, R24 ;  /* 0x0000002e3018723c */ /* 0x040fe20000001818 */
[----:B------:R-:W-:Y:S01]  /*bd90*/  FADD.FTZ R160, R160, R13 ;  /* 0x0000000da0a07221 */ /* 0x000fe20000010000 */
[--C-:B------:R-:W-:Y:S01]  /*bda0*/  FFMA.FTZ R44, R97, UR16, -R102.reuse ;  /* 0x00000010612c7c23 */ /* 0x100fe20008010866 */
[----:B------:R-:W-:Y:S01]  /*bdb0*/  FFMA.FTZ R45, R96, UR16, -R102 ;  /* 0x00000010602d7c23 */ /* 0x000fe20008010866 */
[----:B------:R-:W-:Y:S01]  /*bdc0*/  FADD.FTZ R164, R171, R164 ;  /* 0x000000a4aba47221 */ /* 0x000fe20000010000 */
[----:B------:R-:W-:Y:S01]  /*bdd0*/  FADD.FTZ R155, R155, R160 ;  /* 0x000000a09b9b7221 */ /* 0x000fe20000010000 */
[----:B------:R-:W4:Y:S01]  /*bde0*/  MUFU.EX2 R90, R90 ;  /* 0x0000005a005a7308 */ /* 0x000f220000000800 */
[----:B-1----:R-:W-:Y:S01]  /*bdf0*/  F2FP.F16.F32.PACK_AB R134, R252, R87 ;  /* 0x00000057fc86723e */ /* 0x002fe200000000ff */
[C---:B------:R-:W-:Y:S01]  /*be00*/  HMMA.16816.F32 R4, R48.reuse, R14, R4 ;  /* 0x0000000e3004723c */ /* 0x040fe20000001804 */
[----:B------:R-:W-:Y:S01]  /*be10*/  FADD.FTZ R166, R166, R155 ;  /* 0x0000009ba6a67221 */ /* 0x000fe20000010000 */
[----:B------:R-:W1:Y:S03]  /*be20*/  LDSM.16.MT88.4 R12, [R234+0x11800] ;  /* 0x01180000ea0c783b */ /* 0x000e660000004200 */
[----:B------:R-:W-:Y:S01]  /*be30*/  FADD.FTZ R143, R143, R166 ;  /* 0x000000a68f8f7221 */ /* 0x000fe20000010000 */
[----:B------:R-:W-:Y:S01]  /*be40*/  MUFU.EX2 R44, R44 ;  /* 0x0000002c002c7308 */ /* 0x000fe20000000800 */
[----:B------:R-:W-:Y:S02]  /*be50*/  HMMA.16816.F32 R36, R48, R40, R36 ;  /* 0x000000283024723c */ /* 0x000fe40000001824 */
[----:B------:R-:W-:-:S04]  /*be60*/  FADD.FTZ R143, R152, R143 ;  /* 0x0000008f988f7221 */ /* 0x000fc80000010000 */
[----:B------:R-:W-:Y:S01]  /*be70*/  FADD.FTZ R60, R60, R143 ;  /* 0x0000008f3c3c7221 */ /* 0x000fe20000010000 */
[----:B------:R-:W5:Y:S01]  /*be80*/  MUFU.EX2 R45, R45 ;  /* 0x0000002d002d7308 */ /* 0x000f620000000800 */
[----:B----4-:R-:W-:Y:S01]  /*be90*/  F2FP.F16.F32.PACK_AB R133, R90, R89 ;  /* 0x000000595a85723e */ /* 0x010fe200000000ff */
[----:B------:R-:W-:Y:S01]  /*bea0*/  FADD.FTZ R41, R149, R164 ;  /* 0x000000a495297221 */ /* 0x000fe20000010000 */
[----:B------:R-:W-:Y:S01]  /*beb0*/  FADD.FTZ R63, R63, R60 ;  /* 0x0000003c3f3f7221 */ /* 0x000fe20000010000 */
[----:B------:R-:W-:Y:S02]  /*bec0*/  HMMA.16816.F32 R32, R48, R42, R32 ;  /* 0x0000002a3020723c */ /* 0x000fe40000001820 */
[----:B------:R-:W-:Y:S01]  /*bed0*/  FADD.FTZ R41, R150, R41 ;  /* 0x0000002996297221 */ /* 0x000fe20000010000 */
[----:B------:R-:W-:-:S03]  /*bee0*/  FADD.FTZ R46, R62, R63 ;  /* 0x0000003f3e2e7221 */ /* 0x000fc60000010000 */
[----:B------:R-:W-:Y:S01]  /*bef0*/  FADD.FTZ R146, R146, R41 ;  /* 0x0000002992927221 */ /* 0x000fe20000010000 */
[----:B------:R-:W-:Y:S01]  /*bf00*/  FADD.FTZ R46, R61, R46 ;  /* 0x0000002e3d2e7221 */ /* 0x000fe20000010000 */
[C---:B--2---:R-:W-:Y:S01]  /*bf10*/  HMMA.16816.F32 R20, R48.reuse, R52, R20 ;  /* 0x000000343014723c */ /* 0x044fe20000001814 */
[----:B------:R-:W2:Y:S01]  /*bf20*/  LDSM.16.MT88.4 R40, [R233+0x11800] ;  /* 0x01180000e928783b */ /* 0x000ea20000004200 */
[----:B------:R-:W-:Y:S01]  /*bf30*/  FADD.FTZ R141, R141, R146 ;  /* 0x000000928d8d7221 */ /* 0x000fe20000010000 */
[----:B------:R-:W-:Y:S01]  /*bf40*/  FADD.FTZ R67, R67, R46 ;  /* 0x0000002e43437221 */ /* 0x000fe20000010000 */
[----:B-----5:R-:W-:Y:S02]  /*bf50*/  F2FP.F16.F32.PACK_AB R135, R45, R44 ;  /* 0x0000002c2d87723e */ /* 0x020fe400000000ff */
[----:B------:R-:W-:Y:S01]  /*bf60*/  FADD.FTZ R64, R64, R141 ;  /* 0x0000008d40407221 */ /* 0x000fe20000010000 */
[----:B------:R-:W-:Y:S01]  /*bf70*/  FADD.FTZ R66, R66, R67 ;  /* 0x0000004342427221 */ /* 0x000fe20000010000 */
[----:B------:R-:W-:Y:S02]  /*bf80*/  HMMA.16816.F32 R16, R48, R54, R16 ;  /* 0x000000363010723c */ /* 0x000fe40000001810 */
[----:B------:R-:W-:-:S04]  /*bf90*/  FADD.FTZ R69, R69, R64 ;  /* 0x0000004045457221 */ /* 0x000fc80000010000 */
[----:B---3--:R-:W-:Y:S01]  /*bfa0*/  HMMA.16816.F32 R160, R132, R156, R8 ;  /* 0x0000009c84a0723c */ /* 0x008fe20000001808 */
[----:B------:R-:W-:-:S04]  /*bfb0*/  FADD.FTZ R68, R68, R69 ;  /* 0x0000004544447221 */ /* 0x000fc80000010000 */
[----:B------:R-:W-:Y:S01]  /*bfc0*/  FADD.FTZ R191, R191, R68 ;  /* 0x00000044bfbf7221 */ /* 0x000fe20000010000 */
[C---:B------:R-:W-:Y:S01]  /*bfd0*/  HMMA.16816.F32 R156, R132.reuse, R158, R4 ;  /* 0x0000009e849c723c */ /* 0x040fe20000001804 */
[----:B------:R-:W-:Y:S01]  /*bfe0*/  FADD.FTZ R9, R65, R66 ;  /* 0x0000004241097221 */ /* 0x000fe20000010000 */
[----:B------:R-:W3:Y:S01]  /*bff0*/  LDSM.16.MT88.4 R4, [R232+0x11800] ;  /* 0x01180000e804783b */ /* 0x000ee20000004200 */
[----:B------:R-:W-:Y:S02]  /*c000*/  FADD.FTZ R8, R70, R191 ;  /* 0x000000bf46087221 */ /* 0x000fe40000010000 */
[----:B------:R-:W-:Y:S01]  /*c010*/  FADD.FTZ R9, R74, R9 ;  /* 0x000000094a097221 */ /* 0x000fe20000010000 */
[----:B-1----:R-:W-:Y:S01]  /*c020*/  HMMA.16816.F32 R152, R132, R12, R36 ;  /* 0x0000000c8498723c */ /* 0x002fe20000001824 */
[----:B------:R-:W-:Y:S02]  /*c030*/  FADD.FTZ R8, R75, R8 ;  /* 0x000000084b087221 */ /* 0x000fe40000010000 */
[----:B------:R-:W-:-:S02]  /*c040*/  FADD.FTZ R10, R72, R9 ;  /* 0x00000009480a7221 */ /* 0x000fc40000010000 */
[----:B------:R-:W-:Y:S01]  /*c050*/  FADD.FTZ R9, R73, R8 ;  /* 0x0000000849097221 */ /* 0x000fe20000010000 */
[C---:B------:R-:W-:Y:S01]  /*c060*/  HMMA.16816.F32 R148, R132.reuse, R14, R32 ;  /* 0x0000000e8494723c */ /* 0x040fe20000001820 */
[----:B------:R-:W-:Y:S02]  /*c070*/  FADD.FTZ R10, R71, R10 ;  /* 0x0000000a470a7221 */ /* 0x000fe40000010000 */
[----:B------:R-:W-:Y:S02]  /*c080*/  FADD.FTZ R9, R76, R9 ;  /* 0x000000094c097221 */ /* 0x000fe40000010000 */
[----:B------:R-:W-:Y:S02]  /*c090*/  FADD.FTZ R79, R79, R10 ;  /* 0x0000000a4f4f7221 */ /* 0x000fe40000010000 */
[----:B------:R-:W-:Y:S02]  /*c0a0*/  FADD.FTZ R80, R80, R9 ;  /* 0x0000000950507221 */ /* 0x000fe40000010000 */
[----:B------:R-:W-:Y:S01]  /*c0b0*/  FADD.FTZ R78, R78, R79 ;  /* 0x0000004f4e4e7221 */ /* 0x000fe20000010000 */
[----:B--2---:R-:W-:Y:S01]  /*c0c0*/  HMMA.16816.F32 R144, R132, R40, R28 ;  /* 0x000000288490723c */ /* 0x004fe2000000181c */
[----:B------:R-:W-:-:S02]  /*c0d0*/  FADD.FTZ R81, R81, R80 ;  /* 0x0000005051517221 */ /* 0x000fc40000010000 */
[----:B------:R-:W-:Y:S02]  /*c0e0*/  FADD.FTZ R3, R3, R78 ;  /* 0x0000004e03037221 */ /* 0x000fe40000010000 */
[----:B------:R-:W-:Y:S01]  /*c0f0*/  FADD.FTZ R56, R56, R81 ;  /* 0x0000005138387221 */ /* 0x000fe20000010000 */
[----:B------:R-:W-:Y:S01]  /*c100*/  HMMA.16816.F32 R140, R132, R42, R24 ;  /* 0x0000002a848c723c */ /* 0x000fe20000001818 */
[----:B------:R-:W-:Y:S02]  /*c110*/  FADD.FTZ R82, R82, R3 ;  /* 0x0000000352527221 */ /* 0x000fe40000010000 */
[----:B------:R-:W-:Y:S02]  /*c120*/  FADD.FTZ R57, R57, R56 ;  /* 0x0000003839397221 */ /* 0x000fe40000010000 */
[----:B------:R-:W-:-:S04]  /*c130*/  FADD.FTZ R77, R77, R82 ;  /* 0x000000524d4d7221 */ /* 0x000fc80000010000 */
[----:B------:R-:W-:-:S04]  /*c140*/  FADD.FTZ R84, R84, R77 ;  /* 0x0000004d54547221 */ /* 0x000fc80000010000 */
[----:B------:R-:W-:Y:S01]  /*c150*/  FADD.FTZ R83, R83, R84 ;  /* 0x0000005453537221 */ /* 0x000fe20000010000 */
[----:B---3--:R-:W-:Y:S03]  /*c160*/  HMMA.16816.F32 R136, R132, R4, R20 ;  /* 0x000000048488723c */ /* 0x008fe60000001814 */
[----:B------:R-:W-:-:S03]  /*c170*/  FADD.FTZ R86, R86, R83 ;  /* 0x0000005356567221 */ /* 0x000fc60000010000 */
        /* <DEDUP_REMOVED lines=8> */
[----:B------:R-:W-:-:S04]  /*c200*/  FADD.FTZ R88, R88, R85 ;  /* 0x0000005558587221 */ /* 0x000fc80000010000 */
[----:B------:R1:W-:Y:S01]  /*c210*/  STL [R1], R248 ;  /* 0x000000f801007387 */ /* 0x0003e20000100800 */
[----:B------:R-:W-:-:S04]  /*c220*/  FADD.FTZ R87, R87, R88 ;  /* 0x0000005857577221 */ /* 0x000fc80000010000 */
[----:B------:R-:W-:Y:S01]  /*c230*/  FADD.FTZ R252, R252, R87 ;  /* 0x00000057fcfc7221 */ /* 0x000fe20000010000 */
[----:B------:R-:W-:Y:S05]  /*c240*/  @!P1 BRA `(.L_x_3614) ;  /* 0x0000008400449947 */ /* 0x000fea0003800000 */
[----:B------:R-:W-:-:S04]  /*c250*/  DEPBAR.LE SB0, 0x0 ;  /* 0x000080000000791a */ /* 0x000fc80000000000 */
[----:B------:R-:W-:Y:S01]  /*c260*/  UIADD3 UR14, UR17, -0x2, URZ ;  /* 0xfffffffe110e7890 */ /* 0x000fe2000fffe03f */
[----:B------:R-:W-:Y:S06]  /*c270*/  BAR.SYNC.DEFER_BLOCKING 0x0 ;  /* 0x0000000000007b1d */ /* 0x000fec0000010000 */
[----:B------:R-:W-:Y:S05]  /*c280*/  @!P3 BRA `(.L_x_3615) ;  /* 0x0000000000f4b947 */ /* 0x000fea0003800000 */
[----:B------:R-:W2:Y:S01]  /*c290*/  LDC R4, c[0x0][0x380] ;  /* 0x0000e000ff047b82 */ /* 0x000ea20000000800 */
[----:B------:R-:W-:-:S04]  /*c2a0*/  USHF.L.U32 UR4, UR14, 0x8, URZ ;  /* 0x000000080e047899 */ /* 0x000fc8000800063f */
[----:B------:R-:W-:Y:S02]  /*c2b0*/  UIADD3 UR16, UR4, 0x100, URZ ;  /* 0x0000010004107890 */ /* 0x000fe4000fffe03f */
[----:B------:R-:W-:-:S04]  /*c2c0*/  MOV R5, UR4 ;  /* 0x0000000400057c02 */ /* 0x000fc80008000f00 */
[----:B------:R-:W-:Y:S01]  /*c2d0*/  IMAD.U32 R7, RZ, RZ, UR16 ;  /* 0x00000010ff077e24 */ /* 0x000fe2000f8e00ff */
[----:B------:R-:W-:-:S04]  /*c2e0*/  IABS R5, R5 ;  /* 0x0000000500057213 */ /* 0x000fc80000000000 */
[----:B------:R-:W-:Y:S02]  /*c2f0*/  IABS R7, R7 ;  /* 0x0000000700077213 */ /* 0x000fe40000000000 */
[----:B--2---:R-:W-:-:S04]  /*c300*/  IABS R3, R4 ;  /* 0x0000000400037213 */ /* 0x004fc80000000000 */
[----:B------:R-:W2:Y:S08]  /*c310*/  I2F.RP R10, R3 ;  /* 0x00000003000a7306 */ /* 0x000eb00000209400 */
[----:B--2---:R-:W2:Y:S02]  /*c320*/  MUFU.RCP R8, R10 ;  /* 0x0000000a00087308 */ /* 0x004ea40000001000 */
[----:B--2---:R-:W-:-:S06]  /*c330*/  VIADD R8, R8, 0xffffffe ;  /* 0x0ffffffe08087836 */ /* 0x004fcc0000000000 */
[----:B------:R-:W2:Y:S02]  /*c340*/  F2I.FTZ.U32.TRUNC.NTZ R9, R8 ;  /* 0x0000000800097305 */ /* 0x000ea4000021f000 */
[----:B--2---:R-:W-:Y:S01]  /*c350*/  IADD3 R6, RZ, -R9, RZ ;  /* 0x80000009ff067210 */ /* 0x004fe20007ffe0ff */
        /* <DEDUP_REMOVED lines=48> */
.L_x_3615:
[----:B------:R-:W-:-:S04]  /*c660*/  ULEA UR4, -UR8, URZ, 0x8 ;  /* 0x0000003f08047291 */ /* 0x000fc8000f8e413f */
[----:B------:R-:W-:Y:S02]  /*c670*/  USHF.R.S32.HI UR16, URZ, 0x1f, UR4 ;  /* 0x0000001f3f107899 */ /* 0x000fe40008011404 */
[----:B------:R-:W-:-:S04]  /*c680*/  MOV R4, UR4 ;  /* 0x0000000400047c02 */ /* 0x000fc80008000f00 */
[----:B------:R-:W-:-:S07]  /*c690*/  MOV R3, UR16 ;  /* 0x0000001000037c02 */ /* 0x000fce0008000f00 */
.L_x_3616:
        /* <DEDUP_REMOVED lines=59> */
[----:B------:R2:W-:Y:S01]  /*ca50*/  @!P0 LDGSTS.E.BYPASS.LTC128B.128 [R242+0xa800], desc[UR18][R34.64] ;  /* 0x0a80000022f28fae */ /* 0x0005e2000b901d52 */
        /* <DEDUP_REMOVED lines=92> */
[----:B--2---:R-:W-:-:S02]  /*d020*/  @!P0 LEA R34, P4, R28, UR22, 0x1 ;  /* 0x000000161c228c11 */ /* 0x004fc4000f8808ff */
        /* <DEDUP_REMOVED lines=57> */
[----:B---3--:R-:W4:Y:S04]  /*d3c0*/  LDSM.16.M88.4 R36, [R241+0x2000] ;  /* 0x00200000f124783b */ /* 0x008f280000000200 */
[----:B------:R-:W5:Y:S04]  /*d3d0*/  LDSM.16.M88.4 R28, [R241+0x2800] ;  /* 0x00280000f11c783b */ /* 0x000f680000000200 */
[----:B------:R-:W1:Y:S04]  /*d3e0*/  LDSM.16.M88.4 R20, [R241+0x3000] ;  /* 0x00300000f114783b */ /* 0x000e680000000200 */
[----:B--2---:R-:W2:Y:S04]  /*d3f0*/  LDSM.16.M88.4 R12, [R241+0x3800] ;  /* 0x00380000f10c783b */ /* 0x004ea80000000200 */
[----:B------:R-:W3:Y:S04]  /*d400*/  LDSM.16.M88.4 R4, [R241+0x4000] ;  /* 0x00400000f104783b */ /* 0x000ee80000000200 */
[----:B------:R-:W3:Y:S04]  /*d410*/  LDSM.16.M88.4 R124, [R241+0x4800] ;  /* 0x00480000f17c783b */ /* 0x000ee80000000200 */
[----:B------:R-:W3:Y:S04]  /*d420*/  LDSM.16.M88.4 R116, [R241+0x5000] ;  /* 0x00500000f174783b */ /* 0x000ee80000000200 */
[----:B------:R-:W3:Y:S04]  /*d430*/  LDSM.16.M88.4 R108, [R241+0x5800] ;  /* 0x00580000f16c783b */ /* 0x000ee80000000200 */
[----:B------:R-:W3:Y:S04]  /*d440*/  LDSM.16.M88.4 R100, [R241+0x6000] ;  /* 0x00600000f164783b */ /* 0x000ee80000000200 */
[----:B------:R-:W3:Y:S04]  /*d450*/  LDSM.16.M88.4 R92, [R241+0x6800] ;  /* 0x00680000f15c783b */ /* 0x000ee80000000200 */
[----:B------:R-:W3:Y:S01]  /*d460*/  LDSM.16.M88.4 R84, [R241+0x7000] ;  /* 0x00700000f154783b */ /* 0x000ee20000000200 */
[C---:B----4-:R-:W-:Y:S03]  /*d470*/  HMMA.16816.F32 R40, R44.reuse, R36, RZ ;  /* 0x000000242c28723c */ /* 0x050fe600000018ff */
[----:B------:R-:W4:Y:S03]  /*d480*/  LDSM.16.M88.4 R76, [R241+0x7800] ;  /* 0x00780000f14c783b */ /* 0x000f260000000200 */
[C---:B-----5:R-:W-:Y:S01]  /*d490*/  HMMA.16816.F32 R32, R44.reuse, R28, RZ ;  /* 0x0000001c2c20723c */ /* 0x060fe200000018ff */
[----:B------:R-:W5:Y:S04]  /*d4a0*/  LDSM.16.M88.4 R68, [R241+0x8000] ;  /* 0x00800000f144783b */ /* 0x000f680000000200 */
[----:B------:R-:W5:Y:S01]  /*d4b0*/  LDSM.16.M88.4 R60, [R241+0x8800] ;  /* 0x00880000f13c783b */ /* 0x000f620000000200 */
[C---:B-1----:R-:W-:Y:S03]  /*d4c0*/  HMMA.16816.F32 R24, R44.reuse, R20, RZ ;  /* 0x000000142c18723c */ /* 0x042fe600000018ff */
[----:B------:R-:W1:Y:S03]  /*d4d0*/  LDSM.16.M88.4 R52, [R241+0x9000] ;  /* 0x00900000f134783b */ /* 0x000e660000000200 */
[C---:B--2---:R-:W-:Y:S01]  /*d4e0*/  HMMA.16816.F32 R16, R44.reuse, R12, RZ ;  /* 0x0000000c2c10723c */ /* 0x044fe200000018ff */
[----:B------:R-:W2:Y:S04]  /*d4f0*/  LDSM.16.M88.4 R164, [R241+0x9800] ;  /* 0x00980000f1a4783b */ /* 0x000ea80000000200 */
        /* <DEDUP_REMOVED lines=16> */
[C---:B----4-:R-:W-:Y:S06]  /*d600*/  HMMA.16816.F32 R80, R44.reuse, R76, RZ ;  /* 0x0000004c2c50723c */ /* 0x050fec00000018ff */
[C---:B-----5:R-:W-:Y:S06]  /*d610*/  HMMA.16816.F32 R72, R44.reuse, R68, RZ ;  /* 0x000000442c48723c */ /* 0x060fec00000018ff */
        /* <DEDUP_REMOVED lines=37> */
[----:B------:R-:W-:-:S05]  /*d870*/  IMAD R184, R236, 0x2, R243 ;  /* 0x00000002ecb87824 */ /* 0x000fca00078e02f3 */
[C---:B------:R-:W-:Y:S01]  /*d880*/  HMMA.16816.F32 R24, R168.reuse, R188, R24 ;  /* 0x000000bca818723c */ /* 0x040fe20000001818 */
[----:B------:R-:W-:Y:S05]  /*d890*/  LDSM.16.M88.4 R184, [R184] ;  /* 0x00000000b8b8783b */ /* 0x000fea0000000200 */
[C---:B------:R-:W-:Y:S01]  /*d8a0*/  HMMA.16816.F32 R20, R168.reuse, R190, R20 ;  /* 0x000000bea814723c */ /* 0x040fe20000001814 */
[----:B------:R-:W-:Y:S05]  /*d8b0*/  LDSM.16.M88.4 R188, [R235+0x7000] ;  /* 0x00700000ebbc783b */ /* 0x000fea0000000200 */
[C---:B-1----:R-:W-:Y:S06]  /*d8c0*/  HMMA.16816.F32 R72, R168.reuse, R164, R72 ;  /* 0x000000a4a848723c */ /* 0x042fec0000001848 */
[C---:B------:R-:W-:Y:S01]  /*d8d0*/  HMMA.16816.F32 R68, R168.reuse, R166, R68 ;  /* 0x000000a6a844723c */ /* 0x040fe20000001844 */
[----:B------:R-:W1:Y:S05]  /*d8e0*/  LDSM.16.M88.4 R164, [R240] ;  /* 0x00000000f0a4783b */ /* 0x000e6a0000000200 */
        /* <DEDUP_REMOVED lines=8> */
[----:B------:R-:W5:Y:S05]  /*d970*/  LDSM.16.M88.4 R192, [R231] ;  /* 0x00000000e7c0783b */ /* 0x000f6a0000000200 */
[C---:B--2---:R-:W-:Y:S06]  /*d980*/  HMMA.16816.F32 R48, R168.reuse, R172, R48 ;  /* 0x000000aca830723c */ /* 0x044fec0000001830 */
[----:B------:R-:W-:Y:S01]  /*d990*/  HMMA.16816.F32 R44, R168, R174, R44 ;  /* 0x000000aea82c723c */ /* 0x000fe2000000182c */
[----:B------:R-:W2:Y:S05]  /*d9a0*/  LDSM.16.M88.4 R172, [R227] ;  /* 0x00000000e3ac783b */ /* 0x000eaa0000000200 */
[C---:B-1----:R-:W-:Y:S06]  /*d9b0*/  HMMA.16816.F32 R40, R184.reuse, R164, R40 ;  /* 0x000000a4b828723c */ /* 0x042fec0000001828 */
[----:B------:R-:W-:Y:S01]  /*d9c0*/  HMMA.16816.F32 R36, R184, R166, R36 ;  /* 0x000000a6b824723c */ /* 0x000fe20000001824 */
[----:B------:R-:W1:Y:S05]  /*d9d0*/  LDSM.16.M88.4 R164, [R225] ;  /* 0x00000000e1a4783b */ /* 0x000e6a0000000200 */
[C---:B------:R-:W-:Y:S06]  /*d9e0*/  HMMA.16816.F32 R88, R168.reuse, R188, R88 ;  /* 0x000000bca858723c */ /* 0x040fec0000001858 */
[C---:B------:R-:W-:Y:S01]  /*d9f0*/  HMMA.16816.F32 R84, R168.reuse, R190, R84 ;  /* 0x000000bea854723c */ /* 0x040fe20000001854 */
[----:B------:R-:W1:Y:S05]  /*da00*/  LDSM.16.M88.4 R188, [R230] ;  /* 0x00000000e6bc783b */ /* 0x000e6a0000000200 */
[C---:B------:R-:W-:Y:S06]  /*da10*/  HMMA.16816.F32 R104, R168.reuse, R196, R104 ;  /* 0x000000c4a868723c */ /* 0x040fec0000001868 */
[C---:B------:R-:W-:Y:S06]  /*da20*/  HMMA.16816.F32 R100, R168.reuse, R198, R100 ;  /* 0x000000c6a864723c */ /* 0x040fec0000001864 */
[C---:B---3--:R-:W-:Y:S06]  /*da30*/  HMMA.16816.F32 R64, R168.reuse, R180, R64 ;  /* 0x000000b4a840723c */ /* 0x048fec0000001840 */
[C---:B------:R-:W-:Y:S01]  /*da40*/  HMMA.16816.F32 R60, R168.reuse, R182, R60 ;  /* 0x000000b6a83c723c */ /* 0x040fe2000000183c */
[----:B------:R-:W-:Y:S05]  /*da50*/  LDSM.16.M88.4 R180, [R229] ;  /* 0x00000000e5b4783b */ /* 0x000fea0000000200 */
[C---:B----4-:R-:W-:Y:S06]  /*da60*/  HMMA.16816.F32 R56, R168.reuse, R176, R56 ;  /* 0x000000b0a838723c */ /* 0x050fec0000001838 */
[----:B------:R-:W-:Y:S01]  /*da70*/  HMMA.16816.F32 R52, R168, R178, R52 ;  /* 0x000000b2a834723c */ /* 0x000fe20000001834 */
[----:B------:R-:W3:Y:S04]  /*da80*/  LDSM.16.M88.4 R168, [R226] ;  /* 0x00000000e2a8783b */ /* 0x000ee80000000200 */
[----:B------:R-:W-:Y:S01]  /*da90*/  LDSM.16.M88.4 R176, [R228] ;  /* 0x00000000e4b0783b */ /* 0x000fe20000000200 */
[C---:B-----5:R-:W-:Y:S06]  /*daa0*/  HMMA.16816.F32 R32, R184.reuse, R192, R32 ;  /* 0x000000c0b820723c */ /* 0x060fec0000001820 */
[C---:B------:R-:W-:Y:S01]  /*dab0*/  HMMA.16816.F32 R28, R184.reuse, R194, R28 ;  /* 0x000000c2b81c723c */ /* 0x040fe2000000181c */
[----:B------:R-:W4:Y:S05]  /*dac0*/  LDSM.16.M88.4 R192, [R224] ;  /* 0x00000000e0c0783b */ /* 0x000f2a0000000200 */
        /* <DEDUP_REMOVED lines=8> */
[----:B------:R-:W5:Y:S05]  /*db50*/  LDSM.16.M88.4 R188, [R223] ;  /* 0x00000000dfbc783b */ /* 0x000f6a0000000200 */
        /* <DEDUP_REMOVED lines=8> */
[----:B------:R-:W-:Y:S05]  /*dbe0*/  LDSM.16.M88.4 R192, [R239] ;  /* 0x00000000efc0783b */ /* 0x000fea0000000200 */
[C---:B--2---:R-:W-:Y:S06]  /*dbf0*/  HMMA.16816.F32 R72, R184.reuse, R172, R72 ;  /* 0x000000acb848723c */ /* 0x044fec0000001848 */
[C---:B------:R-:W-:Y:S01]  /*dc00*/  HMMA.16816.F32 R68, R184.reuse, R174, R68 ;  /* 0x000000aeb844723c */ /* 0x040fe20000001844 */
[----:B------:R-:W2:Y:S05]  /*dc10*/  LDSM.16.M88.4 R172, [R216+0x1000] ;  /* 0x00100000d8ac783b */ /* 0x000eaa0000000200 */
[C---:B------:R-:W-:Y:S06]  /*dc20*/  HMMA.16816.F32 R8, R184.reuse, R176, R8 ;  /* 0x000000b0b808723c */ /* 0x040fec0000001808 */
[C---:B------:R-:W-:Y:S01]  /*dc30*/  HMMA.16816.F32 R4, R184.reuse, R178, R4 ;  /* 0x000000b2b804723c */ /* 0x040fe20000001804 */
[----:B------:R-:W4:Y:S05]  /*dc40*/  LDSM.16.M88.4 R176, [R221] ;  /* 0x00000000ddb0783b */ /* 0x000f2a0000000200 */
[C---:B-1----:R-:W-:Y:S06]  /*dc50*/  HMMA.16816.F32 R56, R184.reuse, R164, R56 ;  /* 0x000000a4b838723c */ /* 0x042fec0000001838 */
[C---:B------:R-:W-:Y:S01]  /*dc60*/  HMMA.16816.F32 R52, R184.reuse, R166, R52 ;  /* 0x000000a6b834723c */ /* 0x040fe20000001834 */
[----:B------:R-:W1:Y:S05]  /*dc70*/  LDSM.16.M88.4 R164, [R216+0x2000] ;  /* 0x00200000d8a4783b */ /* 0x000e6a0000000200 */
[C---:B-----5:R-:W-:Y:S06]  /*dc80*/  HMMA.16816.F32 R96, R184.reuse, R188, R96 ;  /* 0x000000bcb860723c */ /* 0x060fec0000001860 */
[C---:B------:R-:W-:Y:S01]  /*dc90*/  HMMA.16816.F32 R92, R184.reuse, R190, R92 ;  /* 0x000000beb85c723c */ /* 0x040fe2000000185c */
[----:B------:R-:W5:Y:S05]  /*dca0*/  LDSM.16.M88.4 R188, [R217] ;  /* 0x00000000d9bc783b */ /* 0x000f6a0000000200 */
[C---:B---3--:R-:W-:Y:S06]  /*dcb0*/  HMMA.16816.F32 R64, R184.reuse, R168, R64 ;  /* 0x000000a8b840723c */ /* 0x048fec0000001840 */
[C---:B------:R-:W-:Y:S01]  /*dcc0*/  HMMA.16816.F32 R60, R184.reuse, R170, R60 ;  /* 0x000000aab83c723c */ /* 0x040fe2000000183c */
[----:B------:R-:W3:Y:S05]  /*dcd0*/  LDSM.16.M88.4 R168, [R216+0x1800] ;  /* 0x00180000d8a8783b */ /* 0x000eea0000000200 */
[C---:B------:R-:W-:Y:S06]  /*dce0*/  HMMA.16816.F32 R88, R184.reuse, R180, R88 ;  /* 0x000000b4b858723c */ /* 0x040fec0000001858 */
[----:B------:R-:W-:Y:S01]  /*dcf0*/  HMMA.16816.F32 R84, R184, R182, R84 ;  /* 0x000000b6b854723c */ /* 0x000fe20000001854 */
[----:B------:R-:W3:Y:S05]  /*dd00*/  LDSM.16.M88.4 R180, [R216] ;  /* 0x00000000d8b4783b */ /* 0x000eea0000000200 */
[C---:B--2---:R-:W-:Y:S06]  /*dd10*/  HMMA.16816.F32 R24, R192.reuse, R172, R24 ;  /* 0x000000acc018723c */ /* 0x044fec0000001818 */
[----:B------:R-:W-:Y:S01]  /*dd20*/  HMMA.16816.F32 R20, R192, R174, R20 ;  /* 0x000000aec014723c */ /* 0x000fe20000001814 */
[----:B------:R-:W2:Y:S05]  /*dd30*/  LDSM.16.M88.4 R172, [R216+0x4800] ;  /* 0x00480000d8ac783b */ /* 0x000eaa0000000200 */
[C---:B----4-:R-:W-:Y:S06]  /*dd40*/  HMMA.16816.F32 R80, R184.reuse, R176, R80 ;  /* 0x000000b0b850723c */ /* 0x050fec0000001850 */
[----:B------:R-:W-:Y:S01]  /*dd50*/  HMMA.16816.F32 R76, R184, R178, R76 ;  /* 0x000000b2b84c723c */ /* 0x000fe2000000184c */
[----:B------:R-:W4:Y:S05]  /*dd60*/  LDSM.16.M88.4 R176, [R216+0x800] ;  /* 0x00080000d8b0783b */ /* 0x000f2a0000000200 */
[C---:B-1----:R-:W-:Y:S06]  /*dd70*/  HMMA.16816.F32 R8, R192.reuse, R164, R8 ;  /* 0x000000a4c008723c */ /* 0x042fec0000001808 */
[----:B------:R-:W-:Y:S01]  /*dd80*/  HMMA.16816.F32 R4, R192, R166, R4 ;  /* 0x000000a6c004723c */ /* 0x000fe20000001804 */
[----:B------:R-:W1:Y:S05]  /*dd90*/  LDSM.16.M88.4 R164, [R216+0x5800] ;  /* 0x00580000d8a4783b */ /* 0x000e6a0000000200 */
[C---:B-----5:R-:W-:Y:S06]  /*dda0*/  HMMA.16816.F32 R48, R184.reuse, R188, R48 ;  /* 0x000000bcb830723c */ /* 0x060fec0000001830 */
[----:B------:R-:W-:Y:S01]  /*ddb0*/  HMMA.16816.F32 R44, R184, R190, R44 ;  /* 0x000000beb82c723c */ /* 0x000fe2000000182c */
[----:B------:R-:W5:Y:S04]  /*ddc0*/  LDSM.16.M88.4 R184, [R216+0x3000] ;  /* 0x00300000d8b8783b */ /* 0x000f680000000200 */
[----:B------:R-:W-:Y:S01]  /*ddd0*/  LDSM.16.M88.4 R188, [R216+0x2800] ;  /* 0x00280000d8bc783b */ /* 0x000fe20000000200 */
[C---:B---3--:R-:W-:Y:S06]  /*dde0*/  HMMA.16816.F32 R16, R192.reuse, R168, R16 ;  /* 0x000000a8c010723c */ /* 0x048fec0000001810 */
[C---:B------:R-:W-:Y:S01]  /*ddf0*/  HMMA.16816.F32 R12, R192.reuse, R170, R12 ;  /* 0x000000aac00c723c */ /* 0x040fe2000000180c */
[----:B------:R-:W3:Y:S05]  /*de00*/  LDSM.16.M88.4 R168, [R216+0x5000] ;  /* 0x00500000d8a8783b */ /* 0x000eea0000000200 */
[C---:B------:R-:W-:Y:S06]  /*de10*/  HMMA.16816.F32 R40, R192.reuse, R180, R40 ;  /* 0x000000b4c028723c */ /* 0x040fec0000001828 */
[C---:B------:R-:W-:Y:S01]  /*de20*/  HMMA.16816.F32 R36, R192.reuse, R182, R36 ;  /* 0x000000b6c024723c */ /* 0x040fe20000001824 */
[----:B------:R-:W3:Y:S05]  /*de30*/  LDSM.16.M88.4 R180, [R216+0x3800] ;  /* 0x00380000d8b4783b */ /* 0x000eea0000000200 */
[C---:B--2---:R-:W-:Y:S06]  /*de40*/  HMMA.16816.F32 R96, R192.reuse, R172, R96 ;  /* 0x000000acc060723c */ /* 0x044fec0000001860 */
[----:B----4-:R-:W-:Y:S01]  /*de50*/  HMMA.16816.F32 R32, R192, R176, R32 ;  /* 0x000000b0c020723c */ /* 0x010fe20000001820 */
[----:B------:R-:W-:-:S05]  /*de60*/  LOP3.LUT R172, R245, UR4, RZ, 0xfc, !PT ;  /* 0x00000004f5ac7c12 */ /* 0x000fca000f8efcff */
[C---:B------:R-:W-:Y:S01]  /*de70*/  VIADD R3, R172.reuse, 0x1 ;  /* 0x00000001ac037836 */ /* 0x040fe20000000000 */
[C---:B-1----:R-:W-:Y:S04]  /*de80*/  HMMA.16816.F32 R80, R192.reuse, R164, R80 ;  /* 0x000000a4c050723c */ /* 0x042fe80000001850 */
[C---:B------:R-:W-:Y:S02]  /*de90*/  ISETP.GE.AND P5, PT, R3.reuse, R203, PT ;  /* 0x000000cb0300720c */ /* 0x040fe40003fa6270 */
[----:B-----5:R-:W-:Y:S01]  /*dea0*/  HMMA.16816.F32 R120, R192, R184, R120 ;  /* 0x000000b8c078723c */ /* 0x020fe20000001878 */
[----:B------:R-:W-:Y:S02]  /*deb0*/  I2FP.F32.S32 R164, R3 ;  /* 0x0000000300a47245 */ /* 0x000fe40000201400 */
[----:B------:R-:W-:Y:S01]  /*dec0*/  ISETP.GE.AND P4, PT, R3, R202, PT ;  /* 0x000000ca0300720c */ /* 0x000fe20003f86270 */
[----:B------:R-:W-:-:S02]  /*ded0*/  VIADD R3, R172, 0x9 ;  /* 0x00000009ac037836 */ /* 0x000fc40000000000 */
[C---:B------:R-:W-:Y:S01]  /*dee0*/  HMMA.16816.F32 R116, R192.reuse, R186, R116 ;  /* 0x000000bac074723c */ /* 0x040fe20000001874 */
[----:B------:R-:W1:Y:S01]  /*def0*/  LDSM.16.M88.4 R184, [R216+0x6000] ;  /* 0x00600000d8b8783b */ /* 0x000e620000000200 */
[C---:B------:R-:W-:Y:S01]  /*df00*/  FFMA.FTZ R41, R164.reuse, UR5, R41 ;  /* 0x00000005a4297c23 */ /* 0x040fe20008010029 */
[----:B------:R-:W-:Y:S01]  /*df10*/  FFMA.FTZ R43, R164, UR5, R43 ;  /* 0x00000005a42b7c23 */ /* 0x000fe2000801002b */
[----:B------:R-:W-:Y:S02]  /*df20*/  ISETP.GE.AND P2, PT, R3, R203, PT ;  /* 0x000000cb0300720c */ /* 0x000fe40003f46270 */
[----:B------:R-:W-:Y:S01]  /*df30*/  HMMA.16816.F32 R28, R192, R178, R28 ;  /* 0x000000b2c01c723c */ /* 0x000fe2000000181c */
[----:B------:R-:W-:Y:S01]  /*df40*/  FSEL R41, R41, -INF , !P5 ;  /* 0xff80000029297808 */ /* 0x000fe20006800000 */
[----:B------:R-:W2:Y:S01]  /*df50*/  LDSM.16.M88.4 R176, [R216+0x4000] ;  /* 0x00400000d8b0783b */ /* 0x000ea20000000200 */
[----:B------:R-:W-:-:S03]  /*df60*/  ISETP.GE.AND P1, PT, R3, R202, PT ;  /* 0x000000ca0300720c */ /* 0x000fc60003f26270 */
[C---:B------:R-:W-:Y:S06]  /*df70*/  HMMA.16816.F32 R76, R192.reuse, R166, R76 ;  /* 0x000000a6c04c723c */ /* 0x040fec000000184c */
[----:B---3--:R-:W-:Y:S01]  /*df80*/  HMMA.16816.F32 R88, R192, R168, R88 ;  /* 0x000000a8c058723c */ /* 0x008fe20000001858 */
[----:B------:R-:W-:-:S05]  /*df90*/  VIADD R166, R172, 0x11 ;  /* 0x00000011aca67836 */ /* 0x000fca0000000000 */
[C---:B------:R-:W-:Y:S01]  /*dfa0*/  ISETP.GE.AND P6, PT, R166.reuse, R203, PT ;  /* 0x000000cba600720c */ /* 0x040fe20003fc6270 */
[C---:B------:R-:W-:Y:S01]  /*dfb0*/  HMMA.16816.F32 R92, R192.reuse, R174, R92 ;  /* 0x000000aec05c723c */ /* 0x040fe2000000185c */
[----:B------:R-:W-:Y:S02]  /*dfc0*/  I2FP.F32.S32 R168, R3 ;  /* 0x0000000300a87245 */ /* 0x000fe40000201400 */
[----:B------:R-:W-:Y:S02]  /*dfd0*/  ISETP.GE.AND P5, PT, R166, R202, PT ;  /* 0x000000caa600720c */ /* 0x000fe40003fa6270 */
[----:B------:R-:W-:Y:S01]  /*dfe0*/  I2FP.F32.S32 R166, R166 ;  /* 0x000000a600a67245 */ /* 0x000fe20000201400 */
[C---:B------:R-:W-:Y:S01]  /*dff0*/  FFMA.FTZ R212, R168.reuse, UR5, R37 ;  /* 0x00000005a8d47c23 */ /* 0x040fe20008010025 */
[----:B------:R-:W-:Y:S01]  /*e000*/  FFMA.FTZ R39, R168, UR5, R39 ;  /* 0x00000005a8277c23 */ /* 0x000fe20008010027 */
[----:B------:R-:W-:Y:S01]  /*e010*/  VIADD R168, R172, 0x19 ;  /* 0x00000019aca87836 */ /* 0x000fe20000000000 */
[C---:B------:R-:W-:Y:S01]  /*e020*/  HMMA.16816.F32 R84, R192.reuse, R170, R84 ;  /* 0x000000aac054723c */ /* 0x040fe20000001854 */
[C---:B------:R-:W-:Y:S01]  /*e030*/  FFMA.FTZ R3, R166.reuse, UR5, R35 ;  /* 0x00000005a6037c23 */ /* 0x040fe20008010023 */
[----:B------:R-:W-:Y:S01]  /*e040*/  FSEL R35, R43, -INF , !P4 ;  /* 0xff8000002b237808 */ /* 0x000fe20006000000 */
[----:B------:R-:W-:Y:S01]  /*e050*/  FFMA.FTZ R37, R166, UR5, R33 ;  /* 0x00000005a6257c23 */ /* 0x000fe20008010021 */
[----:B------:R-:W-:Y:S01]  /*e060*/  FSEL R212, R212, -INF , !P2 ;  /* 0xff800000d4d47808 */ /* 0x000fe20005000000 */
[----:B------:R-:W3:Y:S01]  /*e070*/  LDSM.16.M88.4 R164, [R216+0x6800] ;  /* 0x00680000d8a4783b */ /* 0x000ee20000000200 */
[----:B------:R-:W-:Y:S01]  /*e080*/  ISETP.GE.AND P4, PT, R168, R203, PT ;  /* 0x000000cba800720c */ /* 0x000fe20003f86270 */
[----:B------:R-:W-:Y:S01]  /*e090*/  VIADD R174, R172, 0x21 ;  /* 0x00000021acae7836 */ /* 0x000fe20000000000 */
[----:B------:R-:W-:Y:S01]  /*e0a0*/  ISETP.GE.AND P2, PT, R168, R202, PT ;  /* 0x000000caa800720c */ /* 0x000fe20003f46270 */
[----:B------:R-:W-:Y:S01]  /*e0b0*/  VIADD R170, R172, 0x29 ;  /* 0x00000029acaa7836 */ /* 0x000fe20000000000 */
[----:B------:R-:W-:Y:S01]  /*e0c0*/  I2FP.F32.S32 R168, R168 ;  /* 0x000000a800a87245 */ /* 0x000fe20000201400 */
[----:B------:R-:W-:Y:S01]  /*e0d0*/  HMMA.16816.F32 R108, R192, R182, R108 ;  /* 0x000000b6c06c723c */ /* 0x000fe2000000186c */
[----:B------:R-:W-:-:S02]  /*e0e0*/  FSEL R33, R39, -INF , !P1 ;  /* 0xff80000027217808 */ /* 0x000fc40004800000 */
[----:B------:R-:W-:Y:S01]  /*e0f0*/  FSEL R43, R37, -INF , !P6 ;  /* 0xff800000252b7808 */ /* 0x000fe20007000000 */
[C---:B------:R-:W-:Y:S01]  /*e100*/  FFMA.FTZ R39, R168.reuse, UR5, R29 ;  /* 0x00000005a8277c23 */ /* 0x040fe2000801001d */
[----:B------:R-:W-:Y:S01]  /*e110*/  FSEL R29, R3, -INF , !P5 ;  /* 0xff800000031d7808 */ /* 0x000fe20006800000 */
[----:B------:R-:W-:Y:S01]  /*e120*/  FFMA.FTZ R31, R168, UR5, R31 ;  /* 0x00000005a81f7c23 */ /* 0x000fe2000801001f */
[-C--:B------:R-:W-:Y:S01]  /*e130*/  ISETP.GE.AND P1, PT, R174, R203.reuse, PT ;  /* 0x000000cbae00720c */ /* 0x080fe20003f26270 */
[----:B------:R-:W-:Y:S01]  /*e140*/  VIADD R168, R172, 0x39 ;  /* 0x00000039aca87836 */ /* 0x000fe20000000000 */
[----:B------:R-:W-:Y:S01]  /*e150*/  FSEL R39, R39, -INF , !P4 ;  /* 0xff80000027277808 */ /* 0x000fe20006000000 */
[----:B-1----:R-:W-:Y:S01]  /*e160*/  HMMA.16816.F32 R68, R192, R186, R68 ;  /* 0x000000bac044723c */ /* 0x002fe20000001844 */
[----:B------:R-:W-:Y:S02]  /*e170*/  ISETP.GE.AND P6, PT, R174, R202, PT ;  /* 0x000000caae00720c */ /* 0x000fe40003fc6270 */
[----:B------:R-:W-:-:S02]  /*e180*/  ISETP.GE.AND P5, PT, R170, R203, PT ;  /* 0x000000cbaa00720c */ /* 0x000fc40003fa6270 */
[----:B------:R-:W-:Y:S01]  /*e190*/  ISETP.GE.AND P4, PT, R170, R202, PT ;  /* 0x000000caaa00720c */ /* 0x000fe20003f86270 */
[C---:B------:R-:W-:Y:S01]  /*e1a0*/  HMMA.16816.F32 R128, R192.reuse, R188, R128 ;  /* 0x000000bcc080723c */ /* 0x040fe20000001880 */
[----:B------:R-:W-:Y:S02]  /*e1b0*/  I2FP.F32.S32 R174, R174 ;  /* 0x000000ae00ae7245 */ /* 0x000fe40000201400 */
[----:B------:R-:W-:Y:S02]  /*e1c0*/  I2FP.F32.S32 R170, R170 ;  /* 0x000000aa00aa7245 */ /* 0x000fe40000201400 */
[----:B------:R-:W-:Y:S01]  /*e1d0*/  FSEL R37, R31, -INF , !P2 ;  /* 0xff8000001f257808 */ /* 0x000fe20005000000 */
        /* <DEDUP_REMOVED lines=8> */
[----:B--2---:R-:W-:Y:S01]  /*e260*/  HMMA.16816.F32 R100, R192, R178, R100 ;  /* 0x000000b2c064723c */ /* 0x004fe20000001864 */
[----:B------:R-:W-:Y:S01]  /*e270*/  FSEL R21, R21, -INF , !P5 ;  /* 0xff80000015157808 */ /* 0x000fe20006800000 */
[----:B------:R-:W-:Y:S01]  /*e280*/  VIADD R188, R172, 0x79 ;  /* 0x00000079acbc7836 */ /* 0x000fe20000000000 */
[----:B------:R-:W-:-:S02]  /*e290*/  ISETP.GE.AND P2, PT, R170, R203, PT ;  /* 0x000000cbaa00720c */ /* 0x000fc40003f46270 */
[-C--:B------:R-:W-:Y:S01]  /*e2a0*/  ISETP.GE.AND P1, PT, R170, R202.reuse, PT ;  /* 0x000000caaa00720c */ /* 0x080fe20003f26270 */
[C---:B------:R-:W-:Y:S01]  /*e2b0*/  HMMA.16816.F32 R124, R192.reuse, R190, R124 ;  /* 0x000000bec07c723c */ /* 0x040fe2000000187c */
[CC--:B------:R-:W-:Y:S02]  /*e2c0*/  ISETP.GE.AND P6, PT, R168.reuse, R203.reuse, PT ;  /* 0x000000cba800720c */ /* 0x0c0fe40003fc6270 */
[----:B------:R-:W-:Y:S02]  /*e2d0*/  ISETP.GE.AND P5, PT, R168, R202, PT ;  /* 0x000000caa800720c */ /* 0x000fe40003fa6270 */
[----:B------:R-:W-:Y:S01]  /*e2e0*/  I2FP.F32.S32 R170, R170 ;  /* 0x000000aa00aa7245 */ /* 0x000fe20000201400 */
[C---:B---3--:R-:W-:Y:S01]  /*e2f0*/  HMMA.16816.F32 R64, R192.reuse, R164, R64 ;  /* 0x000000a4c040723c */ /* 0x048fe20000001840 */
[----:B------:R-:W-:Y:S01]  /*e300*/  I2FP.F32.S32 R168, R168 ;  /* 0x000000a800a87245 */ /* 0x000fe20000201400 */
[----:B------:R-:W-:Y:S01]  /*e310*/  VIADD R190, R172, 0x91 ;  /* 0x00000091acbe7836 */ /* 0x000fe20000000000 */
[----:B------:R-:W-:Y:S01]  /*e320*/  FSEL R182, R182, -INF , !P4 ;  /* 0xff800000b6b67808 */ /* 0x000fe20006000000 */
[C---:B------:R-:W-:Y:S01]  /*e330*/  FFMA.FTZ R17, R170.reuse, UR5, R17 ;  /* 0x00000005aa117c23 */ /* 0x040fe20008010011 */
[----:B------:R-:W-:Y:S01]  /*e340*/  FFMA.FTZ R19, R170, UR5, R19 ;  /* 0x00000005aa137c23 */ /* 0x000fe20008010013 */
[----:B------:R-:W-:Y:S01]  /*e350*/  FFMA.FTZ R13, R168, UR5, R13 ;  /* 0x00000005a80d7c23 */ /* 0x000fe2000801000d */
[----:B------:R-:W-:Y:S01]  /*e360*/  VIADD R170, R172, 0x49 ;  /* 0x00000049acaa7836 */ /* 0x000fe20000000000 */
[----:B------:R-:W-:Y:S01]  /*e370*/  ISETP.GE.AND P4, PT, R174, R203, PT ;  /* 0x000000cbae00720c */ /* 0x000fe20003f86270 */
[----:B------:R-:W-:Y:S01]  /*e380*/  FFMA.FTZ R15, R168, UR5, R15 ;  /* 0x00000005a80f7c23 */ /* 0x000fe2000801000f */
[----:B------:R-:W-:Y:S01]  /*e390*/  FSEL R17, R17, -INF , !P2 ;  /* 0xff80000011117808 */ /* 0x000fe20005000000 */
[----:B------:R-:W-:Y:S01]  /*e3a0*/  VIADD R164, R172, 0x51 ;  /* 0x00000051aca47836 */ /* 0x000fe20000000000 */
[----:B------:R-:W-:Y:S01]  /*e3b0*/  FSEL R178, R19, -INF , !P1 ;  /* 0xff80000013b27808 */ /* 0x000fe20004800000 */
[----:B------:R-:W-:Y:S01]  /*e3c0*/  HMMA.16816.F32 R104, R192, R176, R104 ;  /* 0x000000b0c068723c */ /* 0x000fe20000001868 */
[----:B------:R-:W-:-:S02]  /*e3d0*/  FSEL R13, R13, -INF , !P6 ;  /* 0xff8000000d0d7808 */ /* 0x000fc40007000000 */
[-C--:B------:R-:W-:Y:S02]  /*e3e0*/  ISETP.GE.AND P2, PT, R174, R202.reuse, PT ;  /* 0x000000caae00720c */ /* 0x080fe40003f46270 */
[CC--:B------:R-:W-:Y:S01]  /*e3f0*/  ISETP.GE.AND P1, PT, R170.reuse, R203.reuse, PT ;  /* 0x000000cbaa00720c */ /* 0x0c0fe20003f26270 */
[C---:B------:R-:W-:Y:S01]  /*e400*/  HMMA.16816.F32 R112, R192.reuse, R180, R112 ;  /* 0x000000b4c070723c */ /* 0x040fe20000001870 */
[----:B------:R-:W-:Y:S02]  /*e410*/  ISETP.GE.AND P6, PT, R170, R202, PT ;  /* 0x000000caaa00720c */ /* 0x000fe40003fc6270 */
[----:B------:R-:W-:Y:S02]  /*e420*/  I2FP.F32.S32 R174, R174 ;  /* 0x000000ae00ae7245 */ /* 0x000fe40000201400 */
[----:B------:R-:W-:Y:S01]  /*e430*/  I2FP.F32.S32 R170, R170 ;  /* 0x000000aa00aa7245 */ /* 0x000fe20000201400 */
[C---:B------:R-:W-:Y:S01]  /*e440*/  HMMA.16816.F32 R72, R192.reuse, R184, R72 ;  /* 0x000000b8c048723c */ /* 0x040fe20000001848 */
[----:B------:R-:W-:Y:S01]  /*e450*/  FSEL R176, R15, -INF , !P5 ;  /* 0xff8000000fb07808 */ /* 0x000fe20006800000 */
[C---:B------:R-:W-:Y:S01]  /*e460*/  FFMA.FTZ R9, R174.reuse, UR5, R9 ;  /* 0x00000005ae097c23 */ /* 0x040fe20008010009 */
[----:B------:R-:W-:Y:S01]  /*e470*/  FFMA.FTZ R11, R174, UR5, R11 ;  /* 0x00000005ae0b7c23 */ /* 0x000fe2000801000b */
[C---:B------:R-:W-:Y:S01]  /*e480*/  FFMA.FTZ R5, R170.reuse, UR5, R5 ;  /* 0x00000005aa057c23 */ /* 0x040fe20008010005 */
[----:B------:R-:W-:Y:S01]  /*e490*/  FFMA.FTZ R7, R170, UR5, R7 ;  /* 0x00000005aa077c23 */ /* 0x000fe20008010007 */
[C---:B------:R-:W-:Y:S01]  /*e4a0*/  VIADD R180, R172.reuse, 0x59 ;  /* 0x00000059acb47836 */ /* 0x040fe20000000000 */
[----:B------:R-:W1:Y:S01]  /*e4b0*/  LDSM.16.M88.4 R168, [R216+0x7000] ;  /* 0x00700000d8a8783b */ /* 0x000e620000000200 */
[----:B------:R-:W-:Y:S01]  /*e4c0*/  FSEL R9, R9, -INF , !P4 ;  /* 0xff80000009097808 */ /* 0x000fe20006000000 */
[----:B------:R-:W-:Y:S01]  /*e4d0*/  VIADD R174, R172, 0x61 ;  /* 0x00000061acae7836 */ /* 0x000fe20000000000 */
[C---:B------:R-:W-:Y:S01]  /*e4e0*/  ISETP.GE.AND P5, PT, R164.reuse, R203, PT ;  /* 0x000000cba400720c */ /* 0x040fe20003fa6270 */
[----:B------:R-:W-:Y:S01]  /*e4f0*/  HMMA.16816.F32 R60, R192, R166, R60 ;  /* 0x000000a6c03c723c */ /* 0x000fe2000000183c */
[----:B------:R-:W-:-:S02]  /*e500*/  ISETP.GE.AND P4, PT, R164, R202, PT ;  /* 0x000000caa400720c */ /* 0x000fc40003f86270 */
[----:B------:R-:W-:Y:S02]  /*e510*/  I2FP.F32.S32 R164, R164 ;  /* 0x000000a400a47245 */ /* 0x000fe40000201400 */
[----:B------:R-:W-:Y:S01]  /*e520*/  FSEL R215, R11, -INF , !P2 ;  /* 0xff8000000bd77808 */ /* 0x000fe20005000000 */
[----:B------:R-:W-:Y:S01]  /*e530*/  VIADD R11, R172, 0xe9 ;  /* 0x000000e9ac0b7836 */ /* 0x000fe20000000000 */
[----:B------:R-:W-:Y:S01]  /*e540*/  FSEL R196, R5, -INF , !P1 ;  /* 0xff80000005c47808 */ /* 0x000fe20004800000 */
[----:B------:R-:W-:Y:S01]  /*e550*/  FFMA.FTZ R129, R164, UR5, R129 ;  /* 0x00000005a4817c23 */ /* 0x000fe20008010081 */
[----:B------:R-:W-:Y:S01]  /*e560*/  ISETP.GE.AND P2, PT, R180, R203, PT ;  /* 0x000000cbb400720c */ /* 0x000fe20003f46270 */
[----:B------:R-:W-:Y:S01]  /*e570*/  FFMA.FTZ R131, R164, UR5, R131 ;  /* 0x00000005a4837c23 */ /* 0x000fe20008010083 */
[----:B------:R-:W-:Y:S01]  /*e580*/  ISETP.GE.AND P1, PT, R180, R202, PT ;  /* 0x000000cab400720c */ /* 0x000fe20003f26270 */
[C---:B------:R-:W-:Y:S01]  /*e590*/  VIADD R166, R172.reuse, 0x69 ;  /* 0x00000069aca67836 */ /* 0x040fe20000000000 */
[----:B------:R-:W-:Y:S01]  /*e5a0*/  I2FP.F32.S32 R180, R180 ;  /* 0x000000b400b47245 */ /* 0x000fe20000201400 */
[----:B------:R-:W-:Y:S01]  /*e5b0*/  VIADD R164, R172, 0x71 ;  /* 0x00000071aca47836 */ /* 0x000fe20000000000 */
[----:B------:R-:W-:-:S02]  /*e5c0*/  FSEL R183, R7, -INF , !P6 ;  /* 0xff80000007b77808 */ /* 0x000fc40007000000 */
[----:B------:R-:W-:Y:S01]  /*e5d0*/  FSEL R184, R129, -INF , !P5 ;  /* 0xff80000081b87808 */ /* 0x000fe20006800000 */
[----:B------:R-:W-:Y:S01]  /*e5e0*/  FFMA.FTZ R125, R180, UR5, R125 ;  /* 0x00000005b47d7c23 */ /* 0x000fe2000801007d */
[-C--:B------:R-:W-:Y:S01]  /*e5f0*/  ISETP.GE.AND P6, PT, R174, R203.reuse, PT ;  /* 0x000000cbae00720c */ /* 0x080fe20003fc6270 */
[----:B------:R-:W-:Y:S01]  /*e600*/  FFMA.FTZ R127, R180, UR5, R127 ;  /* 0x00000005b47f7c23 */ /* 0x000fe2000801007f */
        /* <DEDUP_REMOVED lines=9> */
[----:B------:R-:W-:Y:S01]  /*e6a0*/  FSEL R197, R127, -INF , !P1 ;  /* 0xff8000007fc57808 */ /* 0x000fe20004800000 */
[C---:B-1----:R-:W-:Y:S01]  /*e6b0*/  HMMA.16816.F32 R56, R192.reuse, R168, R56 ;  /* 0x000000a8c038723c */ /* 0x042fe20000001838 */
[----:B------:R-:W-:Y:S01]  /*e6c0*/  FSEL R174, R121, -INF , !P6 ;  /* 0xff80000079ae7808 */ /* 0x000fe20007000000 */
[----:B------:R-:W-:Y:S01]  /*e6d0*/  FFMA.FTZ R117, R166, UR5, R117 ;  /* 0x00000005a6757c23 */ /* 0x000fe20008010075 */
[-C--:B------:R-:W-:Y:S01]  /*e6e0*/  ISETP.GE.AND P1, PT, R164, R203.reuse, PT ;  /* 0x000000cba400720c */ /* 0x080fe20003f26270 */
[----:B------:R-:W-:Y:S01]  /*e6f0*/  FFMA.FTZ R119, R166, UR5, R119 ;  /* 0x00000005a6777c23 */ /* 0x000fe20008010077 */
[----:B------:R-:W-:Y:S01]  /*e700*/  ISETP.GE.AND P6, PT, R164, R202, PT ;  /* 0x000000caa400720c */ /* 0x000fe20003fc6270 */
[C---:B------:R-:W-:Y:S01]  /*e710*/  VIADD R166, R172.reuse, 0x81 ;  /* 0x00000081aca67836 */ /* 0x040fe20000000000 */
[----:B------:R-:W-:Y:S01]  /*e720*/  I2FP.F32.S32 R164, R164 ;  /* 0x000000a400a47245 */ /* 0x000fe20000201400 */
[----:B------:R-:W-:Y:S01]  /*e730*/  VIADD R168, R172, 0x89 ;  /* 0x00000089aca87836 */ /* 0x000fe20000000000 */
[----:B------:R-:W-:Y:S01]  /*e740*/  FSEL R179, R123, -INF , !P5 ;  /* 0xff8000007bb37808 */ /* 0x000fe20006800000 */
[----:B------:R-:W-:Y:S01]  /*e750*/  HMMA.16816.F32 R52, R192, R170, R52 ;  /* 0x000000aac034723c */ /* 0x000fe20000001834 */
[----:B------:R-:W-:Y:S01]  /*e760*/  FSEL R185, R117, -INF , !P4 ;  /* 0xff80000075b97808 */ /* 0x000fe20006000000 */
[----:B------:R-:W-:Y:S01]  /*e770*/  FFMA.FTZ R113, R164, UR5, R113 ;  /* 0x00000005a4717c23 */ /* 0x000fe20008010071 */
[----:B------:R-:W-:Y:S01]  /*e780*/  ISETP.GE.AND P5, PT, R188, R203, PT ;  /* 0x000000cbbc00720c */ /* 0x000fe20003fa6270 */
[----:B------:R-:W-:Y:S01]  /*e790*/  FFMA.FTZ R115, R164, UR5, R115 ;  /* 0x00000005a4737c23 */ /* 0x000fe20008010073 */
[----:B------:R-:W-:-:S02]  /*e7a0*/  ISETP.GE.AND P4, PT, R188, R202, PT ;  /* 0x000000cabc00720c */ /* 0x000fc40003f86270 */
[----:B------:R-:W-:Y:S01]  /*e7b0*/  I2FP.F32.S32 R188, R188 ;  /* 0x000000bc00bc7245 */ /* 0x000fe20000201400 */
[----:B------:R-:W-:Y:S01]  /*e7c0*/  VIADD R170, R172, 0xa1 ;  /* 0x000000a1acaa7836 */ /* 0x000fe20000000000 */
        /* <DEDUP_REMOVED lines=13> */
[----:B------:R-:W-:Y:S01]  /*e8a0*/  ISETP.GE.AND P5, PT, R168, R202, PT ;  /* 0x000000caa800720c */ /* 0x000fe20003fa6270 */
[----:B------:R-:W1:Y:S01]  /*e8b0*/  LDSM.16.M88.4 R164, [R216+0x7800] ;  /* 0x00780000d8a4783b */ /* 0x000e620000000200 */
[----:B------:R-:W-:Y:S01]  /*e8c0*/  I2FP.F32.S32 R168, R168 ;  /* 0x000000a800a87245 */ /* 0x000fe20000201400 */
[----:B------:R-:W-:-:S04]  /*e8d0*/  DEPBAR.LE SB0, 0x0 ;  /* 0x000080000000791a */ /* 0x000fc80000000000 */
[C---:B------:R-:W-:Y:S01]  /*e8e0*/  FFMA.FTZ R173, R168.reuse, UR5, R101 ;  /* 0x00000005a8ad7c23 */ /* 0x040fe20008010065 */
[----:B------:R-:W-:Y:S01]  /*e8f0*/  FSEL R3, R3, -INF , !P4 ;  /* 0xff80000003037808 */ /* 0x000fe20006000000 */
[----:B------:R-:W-:Y:S01]  /*e900*/  FFMA.FTZ R103, R168, UR5, R103 ;  /* 0x00000005a8677c23 */ /* 0x000fe20008010067 */
[----:B------:R-:W-:Y:S01]  /*e910*/  FSEL R177, R105, -INF , !P2 ;  /* 0xff80000069b17808 */ /* 0x000fe20005000000 */
[----:B------:R-:W-:Y:S01]  /*e920*/  VIADD R168, R172, 0xa9 ;  /* 0x000000a9aca87836 */ /* 0x000fe20000000000 */
[----:B------:R-:W-:Y:S01]  /*e930*/  BAR.SYNC.DEFER_BLOCKING 0x0 ;  /* 0x0000000000007b1d */ /* 0x000fe20000010000 */
        /* <DEDUP_REMOVED lines=11> */
[----:B------:R-:W-:Y:S01]  /*e9f0*/  ISETP.GE.AND P4, PT, R170, R202, PT ;  /* 0x000000caaa00720c */ /* 0x000fe20003f86270 */
[C---:B------:R-:W-:Y:S01]  /*ea00*/  FFMA.FTZ R7, R188.reuse, UR5, R93 ;  /* 0x00000005bc077c23 */ /* 0x040fe2000801005d */
[----:B------:R-:W-:Y:S01]  /*ea10*/  FFMA.FTZ R5, R188, UR5, R95 ;  /* 0x00000005bc057c23 */ /* 0x000fe2000801005f */
[----:B------:R-:W-:Y:S01]  /*ea20*/  FSEL R95, R103, -INF , !P5 ;  /* 0xff800000675f7808 */ /* 0x000fe20006800000 */
[----:B------:R-:W-:Y:S01]  /*ea30*/  VIADD R188, R172, 0xb1 ;  /* 0x000000b1acbc7836 */ /* 0x000fe20000000000 */
[-C--:B------:R-:W-:Y:S02]  /*ea40*/  ISETP.GE.AND P5, PT, R170, R203.reuse, PT ;  /* 0x000000cbaa00720c */ /* 0x080fe40003fa6270 */
        /* <DEDUP_REMOVED lines=49> */
[----:B------:R-:W-:Y:S01]  /*ed60*/  VIADD R164, R172, 0xe1 ;  /* 0x000000e1aca47836 */ /* 0x000fe20000000000 */
[----:B------:R-:W-:Y:S02]  /*ed70*/  I2FP.F32.S32 R170, R170 ;  /* 0x000000aa00aa7245 */ /* 0x000fe40000201400 */
[----:B------:R-:W-:-:S02]  /*ed80*/  FSEL R69, R75, -INF , !P6 ;  /* 0xff8000004b457808 */ /* 0x000fc40007000000 */
[----:B------:R-:W-:Y:S01]  /*ed90*/  FSEL R75, R5, -INF , !P5 ;  /* 0xff800000054b7808 */ /* 0x000fe20006800000 */
[----:B------:R-:W-:Y:S01]  /*eda0*/  FFMA.FTZ R65, R170, UR5, R65 ;  /* 0x00000005aa417c23 */ /* 0x000fe20008010041 */
[----:B------:R-:W-:Y:S01]  /*edb0*/  ISETP.GE.AND P6, PT, R168, R203, PT ;  /* 0x000000cba800720c */ /* 0x000fe20003fc6270 */
[----:B------:R-:W-:Y:S01]  /*edc0*/  FFMA.FTZ R170, R170, UR5, R67 ;  /* 0x00000005aaaa7c23 */ /* 0x000fe20008010043 */
[----:B------:R-:W-:Y:S01]  /*edd0*/  ISETP.GE.AND P5, PT, R168, R202, PT ;  /* 0x000000caa800720c */ /* 0x000fe20003fa6270 */
[----:B------:R-:W-:Y:S01]  /*ede0*/  VIADD R5, R172, 0xf1 ;  /* 0x000000f1ac057836 */ /* 0x000fe20000000000 */
[----:B------:R-:W-:Y:S02]  /*edf0*/  I2FP.F32.S32 R168, R168 ;  /* 0x000000a800a87245 */ /* 0x000fe40000201400 */
[----:B------:R-:W-:Y:S02]  /*ee00*/  FSEL R67, R65, -INF , !P2 ;  /* 0xff80000041437808 */ /* 0x000fe40005000000 */
[----:B------:R-:W-:Y:S01]  /*ee10*/  ISETP.GE.AND P2, PT, R164, R202, PT ;  /* 0x000000caa400720c */ /* 0x000fe20003f46270 */
[C---:B------:R-:W-:Y:S01]  /*ee20*/  FFMA.FTZ R7, R168.reuse, UR5, R61 ;  /* 0x00000005a8077c23 */ /* 0x040fe2000801003d */
[----:B------:R-:W-:Y:S01]  /*ee30*/  FFMA.FTZ R168, R168, UR5, R63 ;  /* 0x00000005a8a87c23 */ /* 0x000fe2000801003f */
[----:B------:R-:W-:-:S02]  /*ee40*/  FSEL R63, R71, -INF , !P4 ;  /* 0xff800000473f7808 */ /* 0x000fc40006000000 */
[----:B------:R-:W-:Y:S02]  /*ee50*/  ISETP.GE.AND P4, PT, R164, R203, PT ;  /* 0x000000cba400720c */ /* 0x000fe40003f86270 */
[----:B------:R-:W-:Y:S02]  /*ee60*/  I2FP.F32.S32 R164, R164 ;  /* 0x000000a400a47245 */ /* 0x000fe40000201400 */
[----:B------:R-:W-:Y:S02]  /*ee70*/  I2FP.F32.S32 R166, R11 ;  /* 0x0000000b00a67245 */ /* 0x000fe40000201400 */
[----:B------:R-:W-:Y:S01]  /*ee80*/  FSEL R65, R7, -INF , !P6 ;  /* 0xff80000007417808 */ /* 0x000fe20007000000 */
[----:B------:R-:W-:Y:S01]  /*ee90*/  FFMA.FTZ R71, R164, UR5, R57 ;  /* 0x00000005a4477c23 */ /* 0x000fe20008010039 */
[----:B------:R-:W-:Y:S01]  /*eea0*/  FSEL R57, R168, -INF , !P5 ;  /* 0xff800000a8397808 */ /* 0x000fe20006800000 */
[----:B------:R-:W-:Y:S01]  /*eeb0*/  FFMA.FTZ R59, R164, UR5, R59 ;  /* 0x00000005a43b7c23 */ /* 0x000fe2000801003b */
[----:B------:R-:W-:Y:S01]  /*eec0*/  I2FP.F32.S32 R168, R5 ;  /* 0x0000000500a87245 */ /* 0x000fe20000201400 */
[C---:B------:R-:W-:Y:S01]  /*eed0*/  FFMA.FTZ R53, R166.reuse, UR5, R53 ;  /* 0x00000005a6357c23 */ /* 0x040fe20008010035 */
[----:B------:R-:W-:Y:S01]  /*eee0*/  ISETP.GE.AND P5, PT, R5, R203, PT ;  /* 0x000000cb0500720c */ /* 0x000fe20003fa6270 */
[----:B------:R-:W-:Y:S01]  /*eef0*/  FFMA.FTZ R166, R166, UR5, R55 ;  /* 0x00000005a6a67c23 */ /* 0x000fe20008010037 */
[----:B------:R-:W-:Y:S01]  /*ef00*/  I2FP.F32.S32 R7, R172 ;  /* 0x000000ac00077245 */ /* 0x000fe20000201400 */
[C---:B------:R-:W-:Y:S01]  /*ef10*/  FFMA.FTZ R49, R168.reuse, UR5, R49 ;  /* 0x00000005a8317c23 */ /* 0x040fe20008010031 */
[----:B------:R-:W-:Y:S01]  /*ef20*/  FSEL R55, R59, -INF , !P2 ;  /* 0xff8000003b377808 */ /* 0x000fe20005000000 */
[----:B------:R-:W-:Y:S01]  /*ef30*/  FFMA.FTZ R51, R168, UR5, R51 ;  /* 0x00000005a8337c23 */ /* 0x000fe20008010033 */
[----:B------:R-:W-:Y:S01]  /*ef40*/  FSEL R71, R71, -INF , !P4 ;  /* 0xff80000047477808 */ /* 0x000fe20006000000 */
[----:B------:R-:W-:Y:S01]  /*ef50*/  VIADD R164, R172, 0xf9 ;  /* 0x000000f9aca47836 */ /* 0x000fe20000000000 */
[----:B------:R-:W-:Y:S01]  /*ef60*/  FSEL R59, R49, -INF , !P5 ;  /* 0xff800000313b7808 */ /* 0x000fe20006800000 */
[----:B------:R-:W-:Y:S01]  /*ef70*/  FFMA.FTZ R49, R7, UR5, R40 ;  /* 0x0000000507317c23 */ /* 0x000fe20008010028 */
[----:B------:R-:W-:Y:S01]  /*ef80*/  IMAD.U32 R40, RZ, RZ, UR4 ;  /* 0x00000004ff287e24 */ /* 0x000fe2000f8e00ff */
[----:B------:R-:W-:-:S02]  /*ef90*/  FSEL R61, R170, -INF , !P1 ;  /* 0xff800000aa3d7808 */ /* 0x000fc40004800000 */
[-C--:B------:R-:W-:Y:S02]  /*efa0*/  ISETP.GE.AND P4, PT, R5, R202.reuse, PT ;  /* 0x000000ca0500720c */ /* 0x080fe40003f86270 */
[-C--:B------:R-:W-:Y:S02]  /*efb0*/  ISETP.GE.AND P2, PT, R172, R203.reuse, PT ;  /* 0x000000cbac00720c */ /* 0x080fe40003f46270 */
[C---:B------:R-:W-:Y:S02]  /*efc0*/  ISETP.GE.AND P1, PT, R11.reuse, R203, PT ;  /* 0x000000cb0b00720c */ /* 0x040fe40003f26270 */
[----:B------:R-:W-:Y:S02]  /*efd0*/  LOP3.LUT R7, R40, 0x8, R245, 0xfe, !PT ;  /* 0x0000000828077812 */ /* 0x000fe400078efef5 */
[----:B------:R-:W-:Y:S02]  /*efe0*/  ISETP.GE.AND P6, PT, R11, R202, PT ;  /* 0x000000ca0b00720c */ /* 0x000fe40003fc6270 */
[----:B------:R-:W-:-:S02]  /*eff0*/  I2FP.F32.S32 R5, R172 ;  /* 0x000000ac00057245 */ /* 0x000fc40000201400 */
[----:B------:R-:W-:Y:S02]  /*f000*/  FSEL R107, R51, -INF , !P4 ;  /* 0xff800000336b7808 */ /* 0x000fe40006000000 */
[----:B------:R-:W-:Y:S01]  /*f010*/  FSEL R49, R49, -INF , !P2 ;  /* 0xff80000031317808 */ /* 0x000fe20005000000 */
[----:B------:R-:W-:Y:S01]  /*f020*/  FFMA.FTZ R5, R5, UR5, R42 ;  /* 0x0000000505057c23 */ /* 0x000fe2000801002a */
[----:B------:R-:W-:Y:S01]  /*f030*/  FSEL R105, R53, -INF , !P1 ;  /* 0xff80000035697808 */ /* 0x000fe20004800000 */
[----:B------:R-:W-:Y:S01]  /*f040*/  IMAD.U32 R42, RZ, RZ, UR4 ;  /* 0x00000004ff2a7e24 */ /* 0x000fe2000f8e00ff */
[C---:B------:R-:W-:Y:S02]  /*f050*/  ISETP.GE.AND P4, PT, R7.reuse, R203, PT ;  /* 0x000000cb0700720c */ /* 0x040fe40003f86270 */
[----:B------:R-:W-:Y:S02]  /*f060*/  ISETP.GE.AND P2, PT, R7, R202, PT ;  /* 0x000000ca0700720c */ /* 0x000fe40003f46270 */
[----:B------:R-:W-:-:S02]  /*f070*/  FSEL R53, R166, -INF , !P6 ;  /* 0xff800000a6357808 */ /* 0x000fc40007000000 */
[----:B------:R-:W-:Y:S02]  /*f080*/  I2FP.F32.S32 R7, R7 ;  /* 0x0000000700077245 */ /* 0x000fe40000201400 */
[C---:B------:R-:W-:Y:S02]  /*f090*/  ISETP.GE.AND P6, PT, R164.reuse, R203, PT ;  /* 0x000000cba400720c */ /* 0x040fe40003fc6270 */
[----:B------:R-:W-:Y:S01]  /*f0a0*/  ISETP.GE.AND P5, PT, R164, R202, PT ;  /* 0x000000caa400720c */ /* 0x000fe20003fa6270 */
[C---:B------:R-:W-:Y:S01]  /*f0b0*/  FFMA.FTZ R36, R7.reuse, UR5, R36 ;  /* 0x0000000507247c23 */ /* 0x040fe20008010024 */
[----:B------:R-:W-:Y:S01]  /*f0c0*/  I2FP.F32.S32 R164, R164 ;  /* 0x000000a400a47245 */ /* 0x000fe20000201400 */
[----:B------:R-:W-:Y:S01]  /*f0d0*/  FFMA.FTZ R7, R7, UR5, R38 ;  /* 0x0000000507077c23 */ /* 0x000fe20008010026 */
[----:B------:R-:W-:Y:S01]  /*f0e0*/  IMAD.U32 R38, RZ, RZ, UR4 ;  /* 0x00000004ff267e24 */ /* 0x000fe2000f8e00ff */
[----:B------:R-:W-:Y:S02]  /*f0f0*/  LOP3.LUT R11, R40, 0x18, R245, 0xfe, !PT ;  /* 0x00000018280b7812 */ /* 0x000fe400078efef5 */
[----:B------:R-:W-:Y:S01]  /*f100*/  FFMA.FTZ R45, R164, UR5, R45 ;  /* 0x00000005a42d7c23 */ /* 0x000fe2000801002d */
[----:B------:R-:W-:Y:S01]  /*f110*/  ISETP.GE.AND P1, PT, R172, R202, PT ;  /* 0x000000caac00720c */ /* 0x000fe20003f26270 */
[----:B------:R-:W-:Y:S01]  /*f120*/  FFMA.FTZ R47, R164, UR5, R47 ;  /* 0x00000005a42f7c23 */ /* 0x000fe2000801002f */
[----:B------:R-:W-:-:S02]  /*f130*/  LOP3.LUT R25, R42, 0x10, R245, 0xfe, !PT ;  /* 0x000000102a197812 */ /* 0x000fc400078efef5 */
[----:B------:R-:W-:Y:S02]  /*f140*/  I2FP.F32.S32 R15, R11 ;  /* 0x0000000b000f7245 */ /* 0x000fe40000201400 */
[----:B------:R-:W-:Y:S02]  /*f150*/  FSEL R5, R5, -INF , !P1 ;  /* 0xff80000005057808 */ /* 0x000fe40004800000 */
[----:B------:R-:W-:Y:S01]  /*f160*/  FSEL R109, R45, -INF , !P6 ;  /* 0xff8000002d6d7808 */ /* 0x000fe20007000000 */
[----:B------:R-:W-:Y:S01]  /*f170*/  FFMA.FTZ R113, R15, UR5, R28 ;  /* 0x000000050f717c23 */ /* 0x000fe2000801001c */
[----:B------:R-:W-:Y:S01]  /*f180*/  LOP3.LUT R38, R38, 0x20, R245, 0xfe, !PT ;  /* 0x0000002026267812 */ /* 0x000fe200078efef5 */
[----:B------:R-:W-:Y:S01]  /*f190*/  IMAD.U32 R28, RZ, RZ, UR4 ;  /* 0x00000004ff1c7e24 */ /* 0x000fe2000f8e00ff */
        /* <DEDUP_REMOVED lines=13> */
[----:B------:R-:W-:Y:S01]  /*f270*/  FSEL R113, R113, -INF , !P5 ;  /* 0xff80000071717808 */ /* 0x000fe20006800000 */
[C---:B------:R-:W-:Y:S01]  /*f280*/  FFMA.FTZ R24, R11.reuse, UR5, R24 ;  /* 0x000000050b187c23 */ /* 0x040fe20008010018 */
[----:B------:R-:W-:Y:S01]  /*f290*/  FFMA.FTZ R26, R11, UR5, R26 ;  /* 0x000000050b1a7c23 */ /* 0x000fe2000801001a */
[----:B------:R-:W-:Y:S02]  /*f2a0*/  LOP3.LUT R11, R28, 0x28, R245, 0xfe, !PT ;  /* 0x000000281c0b7812 */ /* 0x000fe400078efef5 */
[----:B------:R-:W-:Y:S02]  /*f2b0*/  FSEL R7, R7, -INF , !P2 ;  /* 0xff80000007077808 */ /* 0x000fe40005000000 */
[C---:B------:R-:W-:Y:S02]  /*f2c0*/  ISETP.GE.AND P6, PT, R11.reuse, R203, PT ;  /* 0x000000cb0b00720c */ /* 0x040fe40003fc6270 */
[----:B------:R-:W-:-:S02]  /*f2d0*/  ISETP.GE.AND P5, PT, R11, R202, PT ;  /* 0x000000ca0b00720c */ /* 0x000fc40003fa6270 */
[----:B------:R-:W-:Y:S02]  /*f2e0*/  I2FP.F32.S32 R11, R11 ;  /* 0x0000000b000b7245 */ /* 0x000fe40000201400 */
[----:B------:R-:W-:Y:S02]  /*f2f0*/  ISETP.GE.AND P2, PT, R38, R203, PT ;  /* 0x000000cb2600720c */ /* 0x000fe40003f46270 */
[--C-:B------:R-:W-:Y:S01]  /*f300*/  LOP3.LUT R19, R32, 0x30, R245.reuse, 0xfe, !PT ;  /* 0x0000003020137812 */ /* 0x100fe200078efef5 */
[C---:B------:R-:W-:Y:S01]  /*f310*/  FFMA.FTZ R20, R11.reuse, UR5, R20 ;  /* 0x000000050b147c23 */ /* 0x040fe20008010014 */
[----:B------:R-:W-:Y:S01]  /*f320*/  FFMA.FTZ R22, R11, UR5, R22 ;  /* 0x000000050b167c23 */ /* 0x000fe20008010016 */
[----:B------:R-:W-:Y:S01]  /*f330*/  FSEL R27, R24, -INF , !P2 ;  /* 0xff800000181b7808 */ /* 0x000fe20005000000 */
[----:B------:R-:W-:Y:S01]  /*f340*/  IMAD.U32 R24, RZ, RZ, UR4 ;  /* 0x00000004ff187e24 */ /* 0x000fe2000f8e00ff */
[----:B------:R-:W-:Y:S02]  /*f350*/  LOP3.LUT R11, R28, 0x38, R245, 0xfe, !PT ;  /* 0x000000381c0b7812 */ /* 0x000fe400078efef5 */
[----:B------:R-:W-:-:S02]  /*f360*/  FSEL R47, R30, -INF , !P4 ;  /* 0xff8000001e2f7808 */ /* 0x000fc40006000000 */
[C---:B------:R-:W-:Y:S02]  /*f370*/  ISETP.GE.AND P4, PT, R19.reuse, R203, PT ;  /* 0x000000cb1300720c */ /* 0x040fe40003f86270 */
[-C--:B------:R-:W-:Y:S02]  /*f380*/  ISETP.GE.AND P2, PT, R19, R202.reuse, PT ;  /* 0x000000ca1300720c */ /* 0x080fe40003f46270 */
[----:B------:R-:W-:Y:S02]  /*f390*/  FSEL R31, R31, -INF , !P1 ;  /* 0xff8000001f1f7808 */ /* 0x000fe40004800000 */
[----:B------:R-:W-:Y:S02]  /*f3a0*/  I2FP.F32.S32 R19, R19 ;  /* 0x0000001300137245 */ /* 0x000fe40000201400 */
[-C--:B------:R-:W-:Y:S02]  /*f3b0*/  ISETP.GE.AND P1, PT, R38, R202.reuse, PT ;  /* 0x000000ca2600720c */ /* 0x080fe40003f26270 */
[----:B------:R-:W-:Y:S01]  /*f3c0*/  I2FP.F32.S32 R45, R11 ;  /* 0x0000000b002d7245 */ /* 0x000fe20000201400 */
[C---:B------:R-:W-:Y:S01]  /*f3d0*/  FFMA.FTZ R15, R19.reuse, UR5, R16 ;  /* 0x00000005130f7c23 */ /* 0x040fe20008010010 */
[----:B------:R-:W-:Y:S01]  /*f3e0*/  LOP3.LUT R24, R24, 0x40, R245, 0xfe, !PT ;  /* 0x0000004018187812 */ /* 0x000fe200078efef5 */
[----:B------:R-:W-:Y:S01]  /*f3f0*/  FFMA.FTZ R18, R19, UR5, R18 ;  /* 0x0000000513127c23 */ /* 0x000fe20008010012 */
[----:B------:R-:W-:Y:S01]  /*f400*/  FSEL R208, R26, -INF , !P1 ;  /* 0xff8000001ad07808 */ /* 0x000fe20004800000 */
[----:B------:R-:W-:Y:S01]  /*f410*/  FFMA.FTZ R19, R45, UR5, R12 ;  /* 0x000000052d137c23 */ /* 0x000fe2000801000c */
[----:B------:R-:W-:Y:S01]  /*f420*/  FSEL R51, R20, -INF , !P6 ;  /* 0xff80000014337808 */ /* 0x000fe20007000000 */
[----:B------:R-:W-:Y:S01]  /*f430*/  IMAD.U32 R12, RZ, RZ, UR4 ;  /* 0x00000004ff0c7e24 */ /* 0x000fe2000f8e00ff */
[C---:B------:R-:W-:Y:S01]  /*f440*/  ISETP.GE.AND P1, PT, R11.reuse, R203, PT ;  /* 0x000000cb0b00720c */ /* 0x040fe20003f26270 */
[----:B------:R-:W-:Y:S01]  /*f450*/  IMAD.U32 R16, RZ, RZ, UR4 ;  /* 0x00000004ff107e24 */ /* 0x000fe2000f8e00ff */
[----:B------:R-:W-:Y:S01]  /*f460*/  ISETP.GE.AND P6, PT, R11, R202, PT ;  /* 0x000000ca0b00720c */ /* 0x000fe20003fc6270 */
[----:B------:R-:W-:Y:S01]  /*f470*/  FFMA.FTZ R14, R45, UR5, R14 ;  /* 0x000000052d0e7c23 */ /* 0x000fe2000801000e */
[----:B------:R-:W-:-:S02]  /*f480*/  I2FP.F32.S32 R11, R24 ;  /* 0x00000018000b7245 */ /* 0x000fc40000201400 */
[----:B------:R-:W-:Y:S02]  /*f490*/  FSEL R206, R22, -INF , !P5 ;  /* 0xff80000016ce7808 */ /* 0x000fe40006800000 */
[--C-:B------:R-:W-:Y:S01]  /*f4a0*/  LOP3.LUT R119, R12, 0x48, R245.reuse, 0xfe, !PT ;  /* 0x000000480c777812 */ /* 0x100fe200078efef5 */
[C---:B------:R-:W-:Y:S01]  /*f4b0*/  FFMA.FTZ R8, R11.reuse, UR5, R8 ;  /* 0x000000050b087c23 */ /* 0x040fe20008010008 */
[----:B------:R-:W-:Y:S01]  /*f4c0*/  ISETP.GE.AND P5, PT, R24, R203, PT ;  /* 0x000000cb1800720c */ /* 0x000fe20003fa6270 */
[----:B------:R-:W-:Y:S01]  /*f4d0*/  FFMA.FTZ R10, R11, UR5, R10 ;  /* 0x000000050b0a7c23 */ /* 0x000fe2000801000a */
[----:B------:R-:W-:Y:S02]  /*f4e0*/  FSEL R194, R18, -INF , !P2 ;  /* 0xff80000012c27808 */ /* 0x000fe40005000000 */
[----:B------:R-:W-:Y:S02]  /*f4f0*/  FSEL R19, R19, -INF , !P1 ;  /* 0xff80000013137808 */ /* 0x000fe40004800000 */
[----:B------:R-:W-:-:S02]  /*f500*/  LOP3.LUT R117, R16, 0x50, R245, 0xfe, !PT ;  /* 0x0000005010757812 */ /* 0x000fc400078efef5 */
[C---:B------:R-:W-:Y:S02]  /*f510*/  ISETP.GE.AND P2, PT, R119.reuse, R203, PT ;  /* 0x000000cb7700720c */ /* 0x040fe40003f46270 */
[-C--:B------:R-:W-:Y:S02]  /*f520*/  ISETP.GE.AND P1, PT, R119, R202.reuse, PT ;  /* 0x000000ca7700720c */ /* 0x080fe40003f26270 */
        /* <DEDUP_REMOVED lines=11> */
[----:B------:R-:W-:Y:S01]  /*f5e0*/  ISETP.GE.AND P4, PT, R24, R202, PT ;  /* 0x000000ca1800720c */ /* 0x000fe20003f86270 */
[C---:B------:R-:W-:Y:S01]  /*f5f0*/  FFMA.FTZ R128, R117.reuse, UR5, R128 ;  /* 0x0000000575807c23 */ /* 0x040fe20008010080 */
[--C-:B------:R-:W-:Y:S01]  /*f600*/  LOP3.LUT R4, R12, 0x58, R245.reuse, 0xfe, !PT ;  /* 0x000000580c047812 */ /* 0x100fe200078efef5 */
[----:B------:R-:W-:Y:S01]  /*f610*/  FFMA.FTZ R130, R117, UR5, R130 ;  /* 0x0000000575827c23 */ /* 0x000fe20008010082 */
[----:B------:R-:W-:Y:S02]  /*f620*/  LOP3.LUT R8, R8, 0x60, R245, 0xfe, !PT ;  /* 0x0000006008087812 */ /* 0x000fe400078efef5 */
[----:B------:R-:W-:Y:S01]  /*f630*/  FSEL R170, R10, -INF , !P4 ;  /* 0xff8000000aaa7808 */ /* 0x000fe20006000000 */
[----:B------:R-:W-:Y:S01]  /*f640*/  IMAD.U32 R10, RZ, RZ, UR4 ;  /* 0x00000004ff0a7e24 */ /* 0x000fe2000f8e00ff */
[----:B------:R-:W-:-:S02]  /*f650*/  FSEL R45, R45, -INF , !P2 ;  /* 0xff8000002d2d7808 */ /* 0x000fc40005000000 */
[----:B------:R-:W-:Y:S02]  /*f660*/  I2FP.F32.S32 R119, R4 ;  /* 0x0000000400777245 */ /* 0x000fe40000201400 */
[----:B------:R-:W-:Y:S02]  /*f670*/  I2FP.F32.S32 R117, R8 ;  /* 0x0000000800757245 */ /* 0x000fe40000201400 */
[CC--:B------:R-:W-:Y:S01]  /*f680*/  ISETP.GE.AND P4, PT, R4.reuse, R203.reuse, PT ;  /* 0x000000cb0400720c */ /* 0x0c0fe20003f86270 */
[C---:B------:R-:W-:Y:S01]  /*f690*/  FFMA.FTZ R124, R119.reuse, UR5, R124 ;  /* 0x00000005777c7c23 */ /* 0x040fe2000801007c */
[----:B------:R-:W-:Y:S01]  /*f6a0*/  ISETP.GE.AND P2, PT, R4, R202, PT ;  /* 0x000000ca0400720c */ /* 0x000fe20003f46270 */
[----:B------:R-:W-:Y:S01]  /*f6b0*/  IMAD.U32 R4, RZ, RZ, UR4 ;  /* 0x00000004ff047e24 */ /* 0x000fe2000f8e00ff */
[----:B------:R-:W-:Y:S01]  /*f6c0*/  FSEL R164, R6, -INF , !P1 ;  /* 0xff80000006a47808 */ /* 0x000fe20004800000 */
[----:B------:R-:W-:Y:S02]  /*f6d0*/  IMAD.U32 R6, RZ, RZ, UR4 ;  /* 0x00000004ff067e24 */ /* 0x000fe4000f8e00ff */
[----:B------:R-:W-:Y:S01]  /*f6e0*/  FFMA.FTZ R126, R119, UR5, R126 ;  /* 0x00000005777e7c23 */ /* 0x000fe2000801007e */
[C---:B------:R-:W-:Y:S01]  /*f6f0*/  FFMA.FTZ R120, R117.reuse, UR5, R120 ;  /* 0x0000000575787c23 */ /* 0x040fe20008010078 */
[----:B------:R-:W-:Y:S01]  /*f700*/  ISETP.GE.AND P1, PT, R8, R203, PT ;  /* 0x000000cb0800720c */ /* 0x000fe20003f26270 */
[----:B------:R-:W-:Y:S01]  /*f710*/  FFMA.FTZ R122, R117, UR5, R122 ;  /* 0x00000005757a7c23 */ /* 0x000fe2000801007a */
[----:B------:R-:W-:-:S02]  /*f720*/  LOP3.LUT R119, R4, 0x68, R245, 0xfe, !PT ;  /* 0x0000006804777812 */ /* 0x000fc400078efef5 */
[----:B------:R-:W-:Y:S02]  /*f730*/  LOP3.LUT R117, R6, 0x70, R245, 0xfe, !PT ;  /* 0x0000007006757812 */ /* 0x000fe400078efef5 */
        /* <DEDUP_REMOVED lines=8> */
[----:B------:R-:W-:Y:S02]  /*f7c0*/  I2FP.F32.S32 R119, R119 ;  /* 0x0000007700777245 */ /* 0x000fe40000201400 */
[----:B------:R-:W-:Y:S02]  /*f7d0*/  I2FP.F32.S32 R117, R117 ;  /* 0x0000007500757245 */ /* 0x000fe40000201400 */
[----:B------:R-:W-:Y:S01]  /*f7e0*/  FSEL R210, R128, -INF , !P6 ;  /* 0xff80000080d27808 */ /* 0x000fe20007000000 */
[C---:B------:R-:W-:Y:S01]  /*f7f0*/  FFMA.FTZ R116, R119.reuse, UR5, R116 ;  /* 0x0000000577747c23 */ /* 0x040fe20008010074 */
        /* <DEDUP_REMOVED lines=8> */
[----:B------:R-:W-:Y:S02]  /*f880*/  I2FP.F32.S32 R119, R4 ;  /* 0x0000000400777245 */ /* 0x000fe40000201400 */
[----:B------:R-:W-:Y:S02]  /*f890*/  FSEL R211, R118, -INF , !P4 ;  /* 0xff80000076d37808 */ /* 0x000fe40006000000 */
[----:B------:R-:W-:Y:S01]  /*f8a0*/  FSEL R166, R112, -INF , !P2 ;  /* 0xff80000070a67808 */ /* 0x000fe20005000000 */
[C---:B------:R-:W-:Y:S01]  /*f8b0*/  FFMA.FTZ R108, R119.reuse, UR5, R108 ;  /* 0x00000005776c7c23 */ /* 0x040fe2000801006c */
[----:B------:R-:W-:Y:S01]  /*f8c0*/  I2FP.F32.S32 R117, R6 ;  /* 0x0000000600757245 */ /* 0x000fe20000201400 */
[----:B------:R-:W-:Y:S01]  /*f8d0*/  FFMA.FTZ R110, R119, UR5, R110 ;  /* 0x00000005776e7c23 */ /* 0x000fe2000801006e */
[----:B------:R-:W-:-:S02]  /*f8e0*/  ISETP.GE.AND P6, PT, R4, R203, PT ;  /* 0x000000cb0400720c */ /* 0x000fc40003fc6270 */
[-C--:B------:R-:W-:Y:S01]  /*f8f0*/  ISETP.GE.AND P5, PT, R4, R202.reuse, PT ;  /* 0x000000ca0400720c */ /* 0x080fe20003fa6270 */
[----:B------:R-:W-:Y:S01]  /*f900*/  IMAD.U32 R4, RZ, RZ, UR4 ;  /* 0x00000004ff047e24 */ /* 0x000fe2000f8e00ff */
[C---:B------:R-:W-:Y:S01]  /*f910*/  ISETP.GE.AND P4, PT, R6.reuse, R203, PT ;  /* 0x000000cb0600720c */ /* 0x040fe20003f86270 */
[C---:B------:R-:W-:Y:S01]  /*f920*/  FFMA.FTZ R104, R117.reuse, UR5, R104 ;  /* 0x0000000575687c23 */ /* 0x040fe20008010068 */
[----:B------:R-:W-:Y:S01]  /*f930*/  ISETP.GE.AND P2, PT, R6, R202, PT ;  /* 0x000000ca0600720c */ /* 0x000fe20003f46270 */
[----:B------:R-:W-:Y:S02]  /*f940*/  IMAD.U32 R6, RZ, RZ, UR4 ;  /* 0x00000004ff067e24 */ /* 0x000fe4000f8e00ff */
[----:B------:R-:W-:Y:S01]  /*f950*/  FFMA.FTZ R106, R117, UR5, R106 ;  /* 0x00000005756a7c23 */ /* 0x000fe2000801006a */
[----:B------:R-:W-:Y:S02]  /*f960*/  LOP3.LUT R119, R4, 0x88, R245, 0xfe, !PT ;  /* 0x0000008804777812 */ /* 0x000fe400078efef5 */
[----:B------:R-:W-:-:S02]  /*f970*/  FSEL R207, R114, -INF , !P1 ;  /* 0xff80000072cf7808 */ /* 0x000fc40004800000 */
[----:B------:R-:W-:Y:S02]  /*f980*/  LOP3.LUT R117, R6, 0x90, R245, 0xfe, !PT ;  /* 0x0000009006757812 */ /* 0x000fe400078efef5 */
        /* <DEDUP_REMOVED lines=9> */
[--C-:B------:R-:W-:Y:S01]  /*fa20*/  LOP3.LUT R4, R4, 0x98, R245.reuse, 0xfe, !PT ;  /* 0x0000009804047812 */ /* 0x100fe200078efef5 */
[C---:B------:R-:W-:Y:S01]  /*fa30*/  FFMA.FTZ R102, R119.reuse, UR5, R102 ;  /* 0x0000000577667c23 */ /* 0x040fe20008010066 */
[----:B------:R-:W-:Y:S01]  /*fa40*/  FFMA.FTZ R100, R119, UR5, R100 ;  /* 0x0000000577647c23 */ /* 0x000fe20008010064 */
[C---:B------:R-:W-:Y:S01]  /*fa50*/  FFMA.FTZ R96, R117.reuse, UR5, R96 ;  /* 0x0000000575607c23 */ /* 0x040fe20008010060 */
[----:B------:R-:W-:Y:S01]  /*fa60*/  LOP3.LUT R6, R6, 0xa0, R245, 0xfe, !PT ;  /* 0x000000a006067812 */ /* 0x000fe200078efef5 */
[----:B------:R-:W-:Y:S01]  /*fa70*/  FFMA.FTZ R98, R117, UR5, R98 ;  /* 0x0000000575627c23 */ /* 0x000fe20008010062 */
[----:B------:R-:W-:-:S02]  /*fa80*/  I2FP.F32.S32 R119, R4 ;  /* 0x0000000400777245 */ /* 0x000fc40000201400 */
[----:B------:R-:W-:Y:S02]  /*fa90*/  FSEL R167, R102, -INF , !P6 ;  /* 0xff80000066a77808 */ /* 0x000fe40007000000 */
[----:B------:R-:W-:Y:S01]  /*faa0*/  FSEL R189, R96, -INF , !P5 ;  /* 0xff80000060bd7808 */ /* 0x000fe20006800000 */
[C---:B------:R-:W-:Y:S01]  /*fab0*/  FFMA.FTZ R92, R119.reuse, UR5, R92 ;  /* 0x00000005775c7c23 */ /* 0x040fe2000801005c */
[----:B------:R-:W-:Y:S01]  /*fac0*/  FSEL R171, R106, -INF , !P2 ;  /* 0xff8000006aab7808 */ /* 0x000fe20005000000 */
[----:B------:R-:W-:Y:S01]  /*fad0*/  FFMA.FTZ R94, R119, UR5, R94 ;  /* 0x00000005775e7c23 */ /* 0x000fe2000801005e */
[----:B------:R-:W-:Y:S02]  /*fae0*/  FSEL R209, R100, -INF , !P1 ;  /* 0xff80000064d17808 */ /* 0x000fe40004800000 */
[C---:B------:R-:W-:Y:S02]  /*faf0*/  ISETP.GE.AND P6, PT, R6.reuse, R203, PT ;  /* 0x000000cb0600720c */ /* 0x040fe40003fc6270 */
[----:B------:R-:W-:-:S02]  /*fb00*/  ISETP.GE.AND P5, PT, R6, R202, PT ;  /* 0x000000ca0600720c */ /* 0x000fc40003fa6270 */
[----:B------:R-:W-:Y:S01]  /*fb10*/  I2FP.F32.S32 R117, R6 ;  /* 0x0000000600757245 */ /* 0x000fe20000201400 */
[----:B------:R-:W-:Y:S01]  /*fb20*/  IMAD.U32 R6, RZ, RZ, UR4 ;  /* 0x00000004ff067e24 */ /* 0x000fe2000f8e00ff */
[C---:B------:R-:W-:Y:S02]  /*fb30*/  ISETP.GE.AND P2, PT, R4.reuse, R203, PT ;  /* 0x000000cb0400720c */ /* 0x040fe40003f46270 */
[----:B------:R-:W-:Y:S01]  /*fb40*/  ISETP.GE.AND P1, PT, R4, R202, PT ;  /* 0x000000ca0400720c */ /* 0x000fe20003f26270 */
[----:B------:R-:W-:Y:S02]  /*fb50*/  IMAD.U32 R4, RZ, RZ, UR4 ;  /* 0x00000004ff047e24 */ /* 0x000fe4000f8e00ff */
[C---:B------:R-:W-:Y:S01]  /*fb60*/  FFMA.FTZ R165, R117.reuse, UR5, R88 ;  /* 0x0000000575a57c23 */ /* 0x040fe20008010058 */
[----:B------:R-:W-:Y:S01]  /*fb70*/  FFMA.FTZ R8, R117, UR5, R90 ;  /* 0x0000000575087c23 */ /* 0x000fe2000801005a */
[--C-:B------:R-:W-:Y:S02]  /*fb80*/  LOP3.LUT R119, R6, 0xa8, R245.reuse, 0xfe, !PT ;  /* 0x000000a806777812 */ /* 0x100fe400078efef5 */
[----:B------:R-:W-:-:S02]  /*fb90*/  LOP3.LUT R117, R4, 0xb0, R245, 0xfe, !PT ;  /* 0x000000b004757812 */ /* 0x000fc400078efef5 */
[----:B------:R-:W-:Y:S02]  /*fba0*/  FSEL R90, R98, -INF , !P4 ;  /* 0xff800000625a7808 */ /* 0x000fe40006000000 */
[----:B------:R-:W-:Y:S02]  /*fbb0*/  FSEL R181, R92, -INF , !P2 ;  /* 0xff8000005cb57808 */ /* 0x000fe40005000000 */
[C---:B------:R-:W-:Y:S02]  /*fbc0*/  ISETP.GE.AND P4, PT, R119.reuse, R203, PT ;  /* 0x000000cb7700720c */ /* 0x040fe40003f86270 */
[----:B------:R-:W-:Y:S02]  /*fbd0*/  ISETP.GE.AND P2, PT, R119, R202, PT ;  /* 0x000000ca7700720c */ /* 0x000fe40003f46270 */
[----:B------:R-:W-:Y:S02]  /*fbe0*/  FSEL R88, R94, -INF , !P1 ;  /* 0xff8000005e587808 */ /* 0x000fe40004800000 */
        /* <DEDUP_REMOVED lines=8> */
[--C-:B------:R-:W-:Y:S01]  /*fc70*/  LOP3.LUT R14, R14, 0xc0, R245.reuse, 0xfe, !PT ;  /* 0x000000c00e0e7812 */ /* 0x100fe200078efef5 */
[C---:B------:R-:W-:Y:S01]  /*fc80*/  FFMA.FTZ R4, R117.reuse, UR5, R82 ;  /* 0x0000000575047c23 */ /* 0x040fe20008010052 */
[----:B------:R-:W-:Y:S01]  /*fc90*/  I2FP.F32.S32 R119, R10 ;  /* 0x0000000a00777245 */ /* 0x000fe20000201400 */
[----:B------:R-:W-:Y:S01]  /*fca0*/  FFMA.FTZ R84, R117, UR5, R80 ;  /* 0x0000000575547c23 */ /* 0x000fe20008010050 */
[----:B------:R-:W-:Y:S01]  /*fcb0*/  FSEL R82, R8, -INF , !P5 ;  /* 0xff80000008527808 */ /* 0x000fe20006800000 */
[----:B------:R-:W-:Y:S01]  /*fcc0*/  IMAD.U32 R8, RZ, RZ, UR4 ;  /* 0x00000004ff087e24 */ /* 0x000fe2000f8e00ff */
[----:B------:R-:W-:Y:S01]  /*fcd0*/  I2FP.F32.S32 R117, R14 ;  /* 0x0000000e00757245 */ /* 0x000fe20000201400 */
[C---:B------:R-:W-:Y:S01]  /*fce0*/  FFMA.FTZ R76, R119.reuse, UR5, R76 ;  /* 0x00000005774c7c23 */ /* 0x040fe2000801004c */
[----:B------:R-:W-:Y:S01]  /*fcf0*/  ISETP.GE.AND P5, PT, R10, R203, PT ;  /* 0x000000cb0a00720c */ /* 0x000fe20003fa6270 */
[----:B------:R-:W-:Y:S01]  /*fd00*/  FFMA.FTZ R78, R119, UR5, R78 ;  /* 0x00000005774e7c23 */ /* 0x000fe2000801004e */
[----:B------:R-:W-:Y:S01]  /*fd10*/  LOP3.LUT R121, R8, 0xc8, R245, 0xfe, !PT ;  /* 0x000000c808797812 */ /* 0x000fe200078efef5 */
[C---:B------:R-:W-:Y:S01]  /*fd20*/  FFMA.FTZ R92, R117.reuse, UR5, R72 ;  /* 0x00000005755c7c23 */ /* 0x040fe20008010048 */
[----:B------:R-:W-:Y:S01]  /*fd30*/  FSEL R80, R6, -INF , !P2 ;  /* 0xff80000006507808 */ /* 0x000fe20005000000 */
[----:B------:R-:W-:Y:S01]  /*fd40*/  FFMA.FTZ R6, R117, UR5, R74 ;  /* 0x0000000575067c23 */ /* 0x000fe2000801004a */
[----:B------:R-:W-:Y:S01]  /*fd50*/  FSEL R74, R4, -INF , !P6 ;  /* 0xff800000044a7808 */ /* 0x000fe20007000000 */
[----:B------:R-:W-:Y:S01]  /*fd60*/  IMAD.U32 R4, RZ, RZ, UR4 ;  /* 0x00000004ff047e24 */ /* 0x000fe2000f8e00ff */
[----:B------:R-:W-:-:S02]  /*fd70*/  FSEL R76, R76, -INF , !P5 ;  /* 0xff8000004c4c7808 */ /* 0x000fc40006800000 */
[----:B------:R-:W-:Y:S01]  /*fd80*/  FSEL R86, R12, -INF , !P4 ;  /* 0xff8000000c567808 */ /* 0x000fe20006000000 */
[----:B------:R-:W-:Y:S01]  /*fd90*/  IMAD.U32 R12, RZ, RZ, UR4 ;  /* 0x00000004ff0c7e24 */ /* 0x000fe2000f8e00ff */
[C---:B------:R-:W-:Y:S02]  /*fda0*/  ISETP.GE.AND P6, PT, R121.reuse, R203, PT ;  /* 0x000000cb7900720c */ /* 0x040fe40003fc6270 */
[-C--:B------:R-:W-:Y:S02]  /*fdb0*/  ISETP.GE.AND P5, PT, R121, R202.reuse, PT ;  /* 0x000000ca7900720c */ /* 0x080fe40003fa6270 */
[----:B------:R-:W-:Y:S01]  /*fdc0*/  ISETP.GE.AND P4, PT, R10, R202, PT ;  /* 0x000000ca0a00720c */ /* 0x000fe20003f86270 */
[----:B------:R-:W-:Y:S01]  /*fdd0*/  IMAD.U32 R10, RZ, RZ, UR4 ;  /* 0x00000004ff0a7e24 */ /* 0x000fe2000f8e00ff */
[----:B------:R-:W-:Y:S02]  /*fde0*/  I2FP.F32.S32 R121, R121 ;  /* 0x0000007900797245 */ /* 0x000fe40000201400 */
[----:B------:R-:W-:-:S02]  /*fdf0*/  FSEL R72, R78, -INF , !P4 ;  /* 0xff8000004e487808 */ /* 0x000fc40006000000 */
[----:B------:R-:W-:Y:S01]  /*fe00*/  FSEL R84, R84, -INF , !P1 ;  /* 0xff80000054547808 */ /* 0x000fe20004800000 */
[C---:B------:R-:W-:Y:S01]  /*fe10*/  FFMA.FTZ R78, R121.reuse, UR5, R68 ;  /* 0x00000005794e7c23 */ /* 0x040fe20008010044 */
[C---:B------:R-:W-:Y:S01]  /*fe20*/  ISETP.GE.AND P2, PT, R14.reuse, R203, PT ;  /* 0x000000cb0e00720c */ /* 0x040fe20003f46270 */
[----:B------:R-:W-:Y:S01]  /*fe30*/  FFMA.FTZ R70, R121, UR5, R70 ;  /* 0x0000000579467c23 */ /* 0x000fe20008010046 */
[----:B------:R-:W-:Y:S02]  /*fe40*/  ISETP.GE.AND P1, PT, R14, R202, PT ;  /* 0x000000ca0e00720c */ /* 0x000fe40003f26270 */
[--C-:B------:R-:W-:Y:S02]  /*fe50*/  LOP3.LUT R119, R10, 0xd0, R245.reuse, 0xfe, !PT ;  /* 0x000000d00a777812 */ /* 0x100fe400078efef5 */
[----:B------:R-:W-:Y:S02]  /*fe60*/  LOP3.LUT R117, R8, 0xd8, R245, 0xfe, !PT ;  /* 0x000000d808757812 */ /* 0x000fe400078efef5 */
[----:B------:R-:W-:-:S02]  /*fe70*/  FSEL R92, R92, -INF , !P2 ;  /* 0xff8000005c5c7808 */ /* 0x000fc40005000000 */
[----:B------:R-:W-:Y:S01]  /*fe80*/  FSEL R68, R6, -INF , !P1 ;  /* 0xff80000006447808 */ /* 0x000fe20004800000 */
[----:B------:R-:W-:Y:S01]  /*fe90*/  IMAD.U32 R6, RZ, RZ, UR4 ;  /* 0x00000004ff067e24 */ /* 0x000fe2000f8e00ff */
[----:B------:R-:W-:Y:S02]  /*fea0*/  FSEL R78, R78, -INF , !P6 ;  /* 0xff8000004e4e7808 */ /* 0x000fe40007000000 */
[CC--:B------:R-:W-:Y:S02]  /*feb0*/  ISETP.GE.AND P4, PT, R119.reuse, R203.reuse, PT ;  /* 0x000000cb7700720c */ /* 0x0c0fe40003f86270 */
[-C--:B------:R-:W-:Y:S02]  /*fec0*/  ISETP.GE.AND P2, PT, R119, R202.reuse, PT ;  /* 0x000000ca7700720c */ /* 0x080fe40003f46270 */
[C---:B------:R-:W-:Y:S02]  /*fed0*/  ISETP.GE.AND P1, PT, R117.reuse, R203, PT ;  /* 0x000000cb7500720c */ /* 0x040fe40003f26270 */
[----:B------:R-:W-:-:S02]  /*fee0*/  ISETP.GE.AND P6, PT, R117, R202, PT ;  /* 0x000000ca7500720c */ /* 0x000fc40003fc6270 */
[----:B------:R-:W-:Y:S02]  /*fef0*/  I2FP.F32.S32 R119, R119 ;  /* 0x0000007700777245 */ /* 0x000fe40000201400 */
[----:B------:R-:W-:Y:S02]  /*ff00*/  I2FP.F32.S32 R117, R117 ;  /* 0x0000007500757245 */ /* 0x000fe40000201400 */
[----:B------:R-:W-:Y:S01]  /*ff10*/  LOP3.LUT R4, R4, 0xe0, R245, 0xfe, !PT ;  /* 0x000000e004047812 */ /* 0x000fe200078efef5 */
[C---:B------:R-:W-:Y:S01]  /*ff20*/  FFMA.FTZ R64, R119.reuse, UR5, R64 ;  /* 0x0000000577407c23 */ /* 0x040fe20008010040 */
[----:B------:R-:W-:Y:S01]  /*ff30*/  FFMA.FTZ R66, R119, UR5, R66 ;  /* 0x0000000577427c23 */ /* 0x000fe20008010042 */
[C---:B------:R-:W-:Y:S01]  /*ff40*/  FFMA.FTZ R10, R117.reuse, UR5, R60 ;  /* 0x00000005750a7c23 */ /* 0x040fe2000801003c */
[----:B------:R-:W-:Y:S01]  /*ff50*/  FFMA.FTZ R8, R117, UR5, R62 ;  /* 0x0000000575087c23 */ /* 0x000fe2000801003e */
[----:B------:R-:W-:Y:S02]  /*ff60*/  I2FP.F32.S32 R117, R4 ;  /* 0x0000000400757245 */ /* 0x000fe40000201400 */
[----:B------:R-:W-:-:S02]  /*ff70*/  FSEL R60, R70, -INF , !P5 ;  /* 0xff800000463c7808 */ /* 0x000fc40006800000 */
[----:B------:R-:W-:Y:S01]  /*ff80*/  FSEL R62, R64, -INF , !P4 ;  /* 0xff800000403e7808 */ /* 0x000fe20006000000 */
[C---:B------:R-:W-:Y:S01]  /*ff90*/  FFMA.FTZ R64, R117.reuse, UR5, R56 ;  /* 0x0000000575407c23 */ /* 0x040fe20008010038 */
[----:B------:R-:W-:Y:S01]  /*ffa0*/  FFMA.FTZ R70, R117, UR5, R58 ;  /* 0x0000000575467c23 */ /* 0x000fe2000801003a */
[----:B------:R-:W-:Y:S02]  /*ffb0*/  LOP3.LUT R117, R12, 0xe8, R245, 0xfe, !PT ;  /* 0x000000e80c757812 */ /* 0x000fe400078efef5 */
[----:B------:R-:W-:Y:S02]  /*ffc0*/  FSEL R58, R66, -INF , !P2 ;  /* 0xff800000423a7808 */ /* 0x000fe40005000000 */
[----:B------:R-:W-:Y:S02]  /*ffd0*/  FSEL R66, R10, -INF , !P1 ;  /* 0xff8000000a427808 */ /* 0x000fe40004800000 */
[C---:B------:R-:W-:Y:S02]  /*ffe0*/  ISETP.GE.AND P2, PT, R117.reuse, R203, PT ;  /* 0x000000cb7500720c */ /* 0x040fe40003f46270 */
[----:B------:R-:W-:-:S02]  /*fff0*/  ISETP.GE.AND P1, PT, R117, R202, PT ;  /* 0x000000ca7500720c */ /* 0x000fc40003f26270 */
[----:B------:R-:W-:Y:S02]  /*10000*/  I2FP.F32.S32 R117, R117 ;  /* 0x0000007500757245 */ /* 0x000fe40000201400 */
[C---:B------:R-:W-:Y:S02]  /*10010*/  ISETP.GE.AND P5, PT, R4.reuse, R203, PT ;  /* 0x000000cb0400720c */ /* 0x040fe40003fa6270 */
[----:B------:R-:W-:Y:S01]  /*10020*/  ISETP.GE.AND P4, PT, R4, R202, PT ;  /* 0x000000ca0400720c */ /* 0x000fe20003f86270 */
[C---:B------:R-:W-:Y:S01]  /*10030*/  FFMA.FTZ R54, R117.reuse, UR5, R54 ;  /* 0x0000000575367c23 */ /* 0x040fe20008010036 */
[----:B------:R-:W-:Y:S01]  /*10040*/  IMAD.U32 R4, RZ, RZ, UR4 ;  /* 0x00000004ff047e24 */ /* 0x000fe2000f8e00ff */
[----:B------:R-:W-:Y:S01]  /*10050*/  LOP3.LUT R6, R6, 0xf0, R245, 0xfe, !PT ;  /* 0x000000f006067812 */ /* 0x000fe200078efef5 */
[----:B------:R-:W-:Y:S01]  /*10060*/  FFMA.FTZ R52, R117, UR5, R52 ;  /* 0x0000000575347c23 */ /* 0x000fe20008010034 */
[----:B------:R-:W-:Y:S02]  /*10070*/  FSEL R56, R8, -INF , !P6 ;  /* 0xff80000008387808 */ /* 0x000fe40007000000 */
[----:B------:R-:W-:-:S02]  /*10080*/  FSEL R54, R54, -INF , !P1 ;  /* 0xff80000036367808 */ /* 0x000fc40004800000 */
[----:B------:R-:W-:Y:S02]  /*10090*/  PLOP3.LUT P1, PT, PT, PT, UP1, 0x80, 0x0 ;  /* 0x000000000000781c */ /* 0x000fe40003f2f018 */
[----:B------:R-:W-:Y:S02]  /*100a0*/  LOP3.LUT R4, R4, 0xf8, R245, 0xfe, !PT ;  /* 0x000000f804047812 */ /* 0x000fe400078efef5 */
[----:B------:R-:W-:Y:S02]  /*100b0*/  I2FP.F32.S32 R119, R6 ;  /* 0x0000000600777245 */ /* 0x000fe40000201400 */
[----:B------:R-:W-:Y:S02]  /*100c0*/  I2FP.F32.S32 R121, R4 ;  /* 0x0000000400797245 */ /* 0x000fe40000201400 */
[----:B------:R-:W-:Y:S01]  /*100d0*/  FSEL R64, R64, -INF , !P5 ;  /* 0xff80000040407808 */ /* 0x000fe20006800000 */
[C---:B------:R-:W-:Y:S01]  /*100e0*/  FFMA.FTZ R48, R119.reuse, UR5, R48 ;  /* 0x0000000577307c23 */ /* 0x040fe20008010030 */
[----:B------:R-:W-:Y:S01]  /*100f0*/  FSEL R70, R70, -INF , !P4 ;  /* 0xff80000046467808 */ /* 0x000fe20006000000 */
[----:B------:R-:W-:Y:S01]  /*10100*/  FFMA.FTZ R50, R119, UR5, R50 ;  /* 0x0000000577327c23 */ /* 0x000fe20008010032 */
[----:B------:R-:W-:Y:S01]  /*10110*/  FSEL R52, R52, -INF , !P2 ;  /* 0xff80000034347808 */ /* 0x000fe20005000000 */
[C---:B------:R-:W-:Y:S01]  /*10120*/  FFMA.FTZ R44, R121.reuse, UR5, R44 ;  /* 0x00000005792c7c23 */ /* 0x040fe2000801002c */
[----:B------:R-:W-:Y:S01]  /*10130*/  FFMA.FTZ R46, R121, UR5, R46 ;  /* 0x00000005792e7c23 */ /* 0x000fe2000801002e */
[----:B------:R-:W-:-:S02]  /*10140*/  ISETP.GE.AND P6, PT, R6, R203, PT ;  /* 0x000000cb0600720c */ /* 0x000fc40003fc6270 */
[----:B------:R-:W-:Y:S02]  /*10150*/  ISETP.GE.AND P5, PT, R4, R203, PT ;  /* 0x000000cb0400720c */ /* 0x000fe40003fa6270 */
[-C--:B------:R-:W-:Y:S02]  /*10160*/  ISETP.GE.AND P4, PT, R6, R202.reuse, PT ;  /* 0x000000ca0600720c */ /* 0x080fe40003f86270 */
[----:B------:R-:W-:Y:S02]  /*10170*/  ISETP.GE.AND P2, PT, R4, R202, PT ;  /* 0x000000ca0400720c */ /* 0x000fe40003f46270 */
        /* <DEDUP_REMOVED lines=35> */
[----:B------:R-:W-:Y:S02]  /*103b0*/  LOP3.LUT R6, R8, UR9, RZ, 0x3c, !PT ;  /* 0x0000000908067c12 */ /* 0x000fe4000f8e3cff */
        /* <DEDUP_REMOVED lines=31> */
.L_x_3618:
[----:B------:R-:W-:-:S04]  /*105b0*/  ULEA UR9, -UR6, URZ, 0x8 ;  /* 0x0000003f06097291 */ /* 0x000fc8000f8e413f */
[----:B------:R-:W-:Y:S02]  /*105c0*/  USHF.R.S32.HI UR4, URZ, 0x1f, UR9 ;  /* 0x0000001f3f047899 */ /* 0x000fe40008011409 */
[----:B------:R-:W-:-:S04]  /*105d0*/  MOV R6, UR9 ;  /* 0x0000000900067c02 */ /* 0x000fc80008000f00 */
[----:B------:R-:W-:-:S07]  /*105e0*/  MOV R4, UR4 ;  /* 0x0000000400047c02 */ /* 0x000fce0008000f00 */
.L_x_3619:
[----:B------:R1:W-:Y:S01]  /*105f0*/  STL.64 [R1+0x40], R58 ;  /* 0x0000403a01007387 */ /* 0x0003e20000100a00 */
[----:B------:R-:W-:Y:S01]  /*10600*/  IMAD.U32 R12, RZ, RZ, UR6 ;  /* 0x00000006ff0c7e24 */ /* 0x000fe2000f8e00ff */
[----:B------:R-:W-:Y:S01]  /*10610*/  @!P0 IADD3 R121, P5, P4, R6, UR13, R200 ;  /* 0x0000000d06798c10 */ /* 0x000fe2000fcbe0c8 */
[----:B------:R-:W-:Y:S01]  /*10620*/  ULDC.64 UR16, c[0x0][0x218] ;  /* 0x0000860000107ab9 */ /* 0x000fe20000000a00 */
[----:B------:R2:W-:Y:S01]  /*10630*/  STL.64 [R1+0x38], R56 ;  /* 0x0000383801007387 */ /* 0x0005e20000100a00 */
[C---:B------:R-:W-:Y:S01]  /*10640*/  LEA R117, P2, R200.reuse, UR16, 0x1 ;  /* 0x00000010c8757c11 */ /* 0x040fe2000f8408ff */
[----:B------:R-:W-:Y:S01]  /*10650*/  IMAD.U32 R10, RZ, RZ, UR6 ;  /* 0x00000006ff0a7e24 */ /* 0x000fe2000f8e00ff */
[----:B------:R-:W-:Y:S01]  /*10660*/  @!UP0 UIMAD UR20, UR7, 0x30, URZ ;  /* 0x00000030071488a4 */ /* 0x000fe2000f8e023f */
[----:B------:R3:W-:Y:S01]  /*10670*/  STL.64 [R1+0x30], R54 ;  /* 0x0000303601007387 */ /* 0x0007e20000100a00 */
[----:B------:R-:W-:Y:S01]  /*10680*/  IMAD.U32 R8, RZ, RZ, UR6 ;  /* 0x00000006ff087e24 */ /* 0x000fe2000f8e00ff */
[--C-:B------:R-:W-:Y:S01]  /*10690*/  LEA.HI.X R251, R200, UR17, R201.reuse, 0x1, P2 ;  /* 0x00000011c8fb7c11 */ /* 0x100fe200090f0cc9 */
[----:B------:R-:W-:Y:S01]  /*106a0*/  IMAD.U32 R123, RZ, RZ, UR6 ;  /* 0x00000006ff7b7e24 */ /* 0x000fe2000f8e00ff */
[----:B------:R-:W-:Y:S01]  /*106b0*/  STL.64 [R1+0x28], R52 ;  /* 0x0000283401007387 */ /* 0x000fe20000100a00 */
[C---:B------:R-:W-:Y:S01]  /*106c0*/  @!P0 LEA R126, P2, R6.reuse, R117, 0x1 ;  /* 0x00000075067e8211 */ /* 0x040fe200078408ff */
[----:B------:R-:W-:Y:S01]  /*106d0*/  IMAD.U32 R125, RZ, RZ, UR6 ;  /* 0x00000006ff7d7e24 */ /* 0x000fe2000f8e00ff */
[----:B------:R-:W-:Y:S01]  /*106e0*/  @!UP0 UIMAD UR9, UR7, 0x50, URZ ;  /* 0x00000050070988a4 */ /* 0x000fe2000f8e023f */
[----:B------:R-:W-:Y:S01]  /*106f0*/  STL [R1+0x24], R51 ;  /* 0x0000243301007387 */ /* 0x000fe20000100800 */
[----:B------:R-:W-:Y:S01]  /*10700*/  IMAD.U32 R128, RZ, RZ, UR6 ;  /* 0x00000006ff807e24 */ /* 0x000fe2000f8e00ff */
[----:B------:R-:W-:Y:S01]  /*10710*/  @!P0 LEA.HI.X R127, R6, R251, R4, 0x1, P2 ;  /* 0x000000fb067f8211 */ /* 0x000fe200010f0c04 */
[----:B------:R-:W-:Y:S01]  /*10720*/  IMAD.U32 R119, RZ, RZ, UR6 ;  /* 0x00000006ff777e24 */ /* 0x000fe2000f8e00ff */
[----:B------:R4:W-:Y:S01]  /*10730*/  STL [R1+0x20], R49 ;  /* 0x0000203101007387 */ /* 0x0009e20000100800 */
[----:B------:R-:W-:Y:S01]  /*10740*/  IMAD.U32 R130, RZ, RZ, UR6 ;  /* 0x00000006ff827e24 */ /* 0x000fe2000f8e00ff */
[----:B------:R-:W-:Y:S01]  /*10750*/  @!P0 LEA R125, P2, R125, R200, 0x6 ;  /* 0x000000c87d7d8211 */ /* 0x000fe200078430ff */
[----:B------:R-:W-:Y:S01]  /*10760*/  @!P0 IMAD.WIDE.U32 R128, R128, 0x30, R200 ;  /* 0x0000003080808825 */ /* 0x000fe200078e00c8 */
[----:B------:R4:W-:Y:S01]  /*10770*/  STL [R1+0x1c], R47 ;  /* 0x00001c2f01007387 */ /* 0x0009e20000100800 */
[----:B------:R-:W-:-:S02]  /*10780*/  @!UP0 UIMAD UR4, UR7, 0x60, URZ ;  /* 0x00000060070488a4 */ /* 0x000fc4000f8e023f */
[--C-:B-1----:R-:W-:Y:S01]  /*10790*/  @!P0 IMAD.WIDE.U32 R58, R10, 0x60, R200.reuse ;  /* 0x000000600a3a8825 */ /* 0x102fe200078e00c8 */
[----:B------:R1:W-:Y:S03]  /*107a0*/  STL [R1+0x18], R45 ;  /* 0x0000182d01007387 */ /* 0x0003e60000100800 */
[--C-:B--2---:R-:W-:Y:S01]  /*107b0*/  @!P0 IMAD.WIDE.U32 R56, R8, 0x70, R200.reuse ;  /* 0x0000007008388825 */ /* 0x104fe200078e00c8 */
[----:B------:R2:W-:Y:S03]  /*107c0*/  STL.64 [R1+0x10], R2 ;  /* 0x0000100201007387 */ /* 0x0005e60000100a00 */
[--C-:B---3--:R-:W-:Y:S01]  /*107d0*/  @!P0 IMAD.WIDE.U32 R54, R10, 0x90, R200.reuse ;  /* 0x000000900a368825 */ /* 0x108fe200078e00c8 */
[----:B------:R3:W-:Y:S03]  /*107e0*/  @P0 STS.128 [R242+0x2000], RZ ;  /* 0x002000fff2000388 */ /* 0x0007e60000000c00 */
[----:B------:R-:W-:Y:S01]  /*107f0*/  IMAD.U32 R203, RZ, RZ, UR6 ;  /* 0x00000006ffcb7e24 */ /* 0x000fe2000f8e00ff */
[----:B------:R-:W-:Y:S01]  /*10800*/  @!PT LDS RZ, [RZ] ;  /* 0x00000000fffff984 */ /* 0x000fe20000000800 */
[----:B------:R-:W-:Y:S01]  /*10810*/  @!PT LDS RZ, [RZ] ;  /* 0x00000000fffff984 */ /* 0x000fe20000000800 */
[----:B------:R-:W-:Y:S01]  /*10820*/  @!PT LDS RZ, [RZ] ;  /* 0x00000000fffff984 */ /* 0x000fe20000000800 */
[----:B------:R3:W-:Y:S01]  /*10830*/  @!P0 LDGSTS.E.BYPASS.LTC128B.128 [R242+0x2000], desc[UR18][R126.64] ;  /* 0x020000007ef28fae */ /* 0x0007e2000b901d52 */
[----:B------:R-:W-:-:S04]  /*10840*/  @!P0 IMAD.WIDE.U32 R130, R130, 0x50, R200 ;  /* 0x0000005082828825 */ /* 0x000fc800078e00c8 */
[----:B----4-:R-:W-:-:S04]  /*10850*/  @!P0 IMAD.WIDE.U32 R48, R8, 0xd0, R200 ;  /* 0x000000d008308825 */ /* 0x010fc800078e00c8 */
[----:B------:R-:W-:-:S04]  /*10860*/  @!P0 IMAD.WIDE.U32 R46, R10, 0xc0, R200 ;  /* 0x000000c00a2e8825 */ /* 0x000fc800078e00c8 */
[--C-:B-1----:R-:W-:Y:S01]  /*10870*/  @!P0 IMAD.WIDE.U32 R44, R12, 0xb0, R200.reuse ;  /* 0x000000b00c2c8825 */ /* 0x102fe200078e00c8 */
[--C-:B------:R-:W-:Y:S02]  /*10880*/  @!P0 IADD3.X R12, R4, UR12, R201.reuse, P5, P4 ;  /* 0x0000000c040c8c10 */ /* 0x100fe4000afe84c9 */
[C---:B------:R-:W-:Y:S01]  /*10890*/  @!P0 LEA R52, P5, R121.reuse, UR16, 0x1 ;  /* 0x0000001079348c11 */ /* 0x040fe2000f8a08ff */
[----:B------:R-:W-:Y:S02]  /*108a0*/  IMAD.U32 R10, RZ, RZ, UR7 ;  /* 0x00000007ff0a7e24 */ /* 0x000fe4000f8e00ff */
[----:B--2---:R-:W-:Y:S01]  /*108b0*/  @!P0 IMAD.WIDE.U32 R2, R8, 0xa0, R200 ;  /* 0x000000a008028825 */ /* 0x004fe200078e00c8 */
[----:B------:R-:W-:Y:S02]  /*108c0*/  @!P0 LEA.HI.X R53, R121, UR17, R12, 0x1, P5 ;  /* 0x0000001179358c11 */ /* 0x000fe4000a8f0c0c */
[----:B------:R-:W-:Y:S01]  /*108d0*/  @!P0 LEA R8, P4, R123, R200, 0x5 ;  /* 0x000000c87b088211 */ /* 0x000fe200078828ff */
[----:B------:R-:W-:-:S02]  /*108e0*/  IMAD.U32 R121, RZ, RZ, UR6 ;  /* 0x00000006ff797e24 */ /* 0x000fc4000f8e00ff */
[----:B------:R-:W-:Y:S01]  /*108f0*/  IMAD.U32 R12, RZ, RZ, UR7 ;  /* 0x00000007ff0c7e24 */ /* 0x000fe2000f8e00ff */
[-C--:B------:R-:W-:Y:S01]  /*10900*/  @!P0 LEA.HI.X R119, R119, R201.reuse, R10, 0x5, P4 ;  /* 0x000000c977778211 */ /* 0x080fe200020f2c0a */
[----:B------:R-:W-:Y:S01]  /*10910*/  IMAD.U32 R14, RZ, RZ, UR6 ;  /* 0x00000006ff0e7e24 */ /* 0x000fe2000f8e00ff */
[----:B------:R-:W-:Y:S02]  /*10920*/  @!P0 LEA R18, P4, R121, R200, 0x7 ;  /* 0x000000c879128211 */ /* 0x000fe400078838ff */
[-C--:B------:R-:W-:Y:S01]  /*10930*/  @!P0 LEA.HI.X R123, R123, R201.reuse, R12, 0x6, P2 ;  /* 0x000000c97b7b8211 */ /* 0x080fe200010f340c */
[----:B------:R-:W-:Y:S01]  /*10940*/  @!P0 IMAD.WIDE.U32 R50, R14, 0xe0, R200 ;  /* 0x000000e00e328825 */ /* 0x000fe200078e00c8 */
[C---:B------:R-:W-:Y:S02]  /*10950*/  @!P0 IADD3 R121, P2, R6.reuse, R128, RZ ;  /* 0x0000008006798210 */ /* 0x040fe40007f5e0ff */
[----:B------:R-:W-:Y:S02]  /*10960*/  @!P0 LEA.HI.X R203, R203, R201, R10, 0x7, P4 ;  /* 0x000000c9cbcb8211 */ /* 0x000fe400020f3c0a */
[----:B---3--:R-:W-:-:S02]  /*10970*/  @!P0 IADD3 R127, P4, R6, R130, RZ ;  /* 0x00000082067f8210 */ /* 0x008fc40007f9e0ff */
        /* <DEDUP_REMOVED lines=8> */
[----:B------:R-:W-:Y:S01]  /*10a00*/  @!P0 IADD3 R22, P2, R6, R54, RZ ;  /* 0x0000003606168210 */ /* 0x000fe20007f5e0ff */
[----:B------:R1:W-:Y:S01]  /*10a10*/  @P0 STS.128 [R242+0x2800], RZ ;  /* 0x002800fff2000388 */ /* 0x0003e20000000c00 */
[----:B------:R-:W-:-:S02]  /*10a20*/  @!P0 IADD3.X R16, R4, UR20, R57, P4, !PT ;  /* 0x0000001404108c10 */ /* 0x000fc4000a7fe439 */
[----:B------:R-:W-:Y:S01]  /*10a30*/  @!P0 IADD3 R26, P4, R6, R2, RZ ;  /* 0x00000002061a8210 */ /* 0x000fe20007f9e0ff */
[----:B------:R-:W-:Y:S01]  /*10a40*/  @!UP0 UIMAD UR20, UR7, 0xb0, URZ ;  /* 0x000000b0071488a4 */ /* 0x000fe2000f8e023f */
[C---:B------:R-:W-:Y:S01]  /*10a50*/  @!P0 IADD3.X R20, R4.reuse, UR9, R55, P2, !PT ;  /* 0x0000000904148c10 */ /* 0x040fe200097fe437 */
[----:B------:R-:W-:Y:S01]  /*10a60*/  @!UP0 UIMAD UR9, UR7, 0xc0, URZ ;  /* 0x000000c0070988a4 */ /* 0x000fe2000f8e023f */
[----:B------:R-:W-:Y:S01]  /*10a70*/  @!P0 IADD3.X R24, R4, UR4, R3, P4, !PT ;  /* 0x0000000404188c10 */ /* 0x000fe2000a7fe403 */
[----:B------:R-:W-:Y:S01]  /*10a80*/  @!PT LDS RZ, [RZ] ;  /* 0x00000000fffff984 */ /* 0x000fe20000000800 */
[----:B------:R-:W-:Y:S01]  /*10a90*/  @!PT LDS RZ, [RZ] ;  /* 0x00000000fffff984 */ /* 0x000fe20000000800 */
[----:B------:R-:W-:Y:S01]  /*10aa0*/  @!PT LDS RZ, [RZ] ;  /* 0x00000000fffff984 */ /* 0x000fe20000000800 */
[----:B------:R-:W-:Y:S01]  /*10ab0*/  @!P0 LDGSTS.E.BYPASS.LTC128B.128 [R242+0x2800], desc[UR18][R52.64] ;  /* 0x0280000034f28fae */ /* 0x000fe2000b901d52 */
[C---:B------:R-:W-:Y:S02]  /*10ac0*/  @!P0 IADD3 R30, P2, R6.reuse, R44, RZ ;  /* 0x0000002c061e8210 */ /* 0x040fe40007f5e0ff */
[----:B------:R-:W-:Y:S01]  /*10ad0*/  @!P0 IADD3 R34, P4, R6, R46, RZ ;  /* 0x0000002e06228210 */ /* 0x000fe20007f9e0ff */
[----:B------:R-:W-:Y:S01]  /*10ae0*/  @!UP0 UIMAD UR4, UR7, 0xd0, URZ ;  /* 0x000000d0070488a4 */ /* 0x000fe2000f8e023f */
[C---:B------:R-:W-:Y:S01]  /*10af0*/  @!P0 IADD3.X R28, R4.reuse, UR20, R45, P2, !PT ;  /* 0x00000014041c8c10 */ /* 0x040fe200097fe42d */
[----:B------:R-:W5:Y:S01]  /*10b00*/  LDL.LU.64 R58, [R1+0x40] ;  /* 0x00004000013a7983 */ /* 0x000f620000300a00 */
[----:B------:R-:W-:-:S02]  /*10b10*/  @!P0 IADD3.X R32, R4, UR9, R47, P4, !PT ;  /* 0x0000000904208c10 */ /* 0x000fc4000a7fe42f */
[C---:B------:R-:W-:Y:S01]  /*10b20*/  @!P0 IADD3 R38, P2, R6.reuse, R48, RZ ;  /* 0x0000003006268210 */ /* 0x040fe20007f5e0ff */
[----:B------:R1:W-:Y:S01]  /*10b30*/  @P0 STS.128 [R242+0x3000], RZ ;  /* 0x003000fff2000388 */ /* 0x0003e20000000c00 */
[----:B------:R-:W-:Y:S02]  /*10b40*/  @!P0 IADD3 R8, P4, R6, R8, RZ ;  /* 0x0000000806088210 */ /* 0x000fe40007f9e0ff */
[----:B------:R-:W-:Y:S01]  /*10b50*/  @!P0 IADD3.X R36, R4, UR4, R49, P2, !PT ;  /* 0x0000000404248c10 */ /* 0x000fe200097fe431 */
[----:B------:R-:W-:Y:S01]  /*10b60*/  @!UP0 UIMAD UR4, UR7, 0xe0, URZ ;  /* 0x000000e0070488a4 */ /* 0x000fe2000f8e023f */
[----:B------:R-:W-:Y:S01]  /*10b70*/  @!P0 LEA R118, P5, R8, UR16, 0x1 ;  /* 0x0000001008768c11 */ /* 0x000fe2000f8a08ff */
[----:B------:R-:W-:Y:S01]  /*10b80*/  @!P0 IMAD.X R119, R4, 0x1, R119, P4 ;  /* 0x0000000104778824 */ /* 0x000fe200020e0677 */
[C---:B------:R-:W-:Y:S01]  /*10b90*/  @!P0 IADD3 R125, P4, R6.reuse, R125, RZ ;  /* 0x0000007d067d8210 */ /* 0x040fe20007f9e0ff */
[----:B------:R-:W5:Y:S01]  /*10ba0*/  LDL.LU.64 R56, [R1+0x38] ;  /* 0x0000380001387983 */ /* 0x000f620000300a00 */
[----:B------:R-:W-:-:S02]  /*10bb0*/  @!P0 IADD3 R40, P2, R6, R50, RZ ;  /* 0x0000003206288210 */ /* 0x000fc40007f5e0ff */
[----:B------:R-:W-:Y:S01]  /*10bc0*/  @!P0 LEA.HI.X R119, R8, UR17, R119, 0x1, P5 ;  /* 0x0000001108778c11 */ /* 0x000fe2000a8f0c77 */
[C---:B------:R-:W-:Y:S01]  /*10bd0*/  @!P0 IMAD.X R8, R4.reuse, 0x1, R123, P4 ;  /* 0x0000000104088824 */ /* 0x040fe200020e067b */
[----:B------:R-:W-:Y:S01]  /*10be0*/  @!P0 IADD3.X R42, R4, UR4, R51, P2, !PT ;  /* 0x00000004042a8c10 */ /* 0x000fe200097fe433 */
[----:B------:R-:W5:Y:S01]  /*10bf0*/  LDL.LU.64 R54, [R1+0x30] ;  /* 0x0000300001367983 */ /* 0x000f620000300a00 */
[----:B------:R-:W-:Y:S02]  /*10c00*/  @!P0 LEA R122, P2, R125, UR16, 0x1 ;  /* 0x000000107d7a8c11 */ /* 0x000fe4000f8408ff */
[----:B------:R-:W-:Y:S01]  /*10c10*/  @!P0 LEA R120, P4, R121, UR16, 0x1 ;  /* 0x0000001079788c11 */ /* 0x000fe2000f8808ff */
[----:B------:R-:W-:Y:S01]  /*10c20*/  @!PT LDS RZ, [RZ] ;  /* 0x00000000fffff984 */ /* 0x000fe20000000800 */
[----:B------:R-:W-:Y:S01]  /*10c30*/  @!PT LDS RZ, [RZ] ;  /* 0x00000000fffff984 */ /* 0x000fe20000000800 */
[----:B------:R-:W-:Y:S01]  /*10c40*/  @!PT LDS RZ, [RZ] ;  /* 0x00000000fffff984 */ /* 0x000fe20000000800 */
[----:B------:R2:W-:Y:S01]  /*10c50*/  @!P0 LDGSTS.E.BYPASS.LTC128B.128 [R242+0x3000], desc[UR18][R118.64] ;  /* 0x0300000076f28fae */ /* 0x0005e2000b901d52 */
[----:B------:R-:W-:Y:S02]  /*10c60*/  @!P0 LEA.HI.X R123, R125, UR17, R8, 0x1, P2 ;  /* 0x000000117d7b8c11 */ /* 0x000fe400090f0c08 */
[----:B------:R-:W-:Y:S01]  /*10c70*/  @!P0 IADD3 R18, P2, R6, R18, RZ ;  /* 0x0000001206128210 */ /* 0x000fe20007f5e0ff */
[----:B------:R-:W5:Y:S01]  /*10c80*/  LDL.LU.64 R52, [R1+0x28] ;  /* 0x0000280001347983 */ /* 0x000f620000300a00 */
[----:B------:R-:W-:-:S02]  /*10c90*/  @!P0 LEA.HI.X R121, R121, UR17, R10, 0x1, P4 ;  /* 0x0000001179798c11 */ /* 0x000fc4000a0f0c0a */
[C---:B------:R-:W-:Y:S01]  /*10ca0*/  @!P0 LEA R124, P4, R129.reuse, UR16, 0x1 ;  /* 0x00000010817c8c11 */ /* 0x040fe2000f8808ff */
[----:B------:R-:W-:Y:S01]  /*10cb0*/  @!P0 IMAD.X R203, R4, 0x1, R203, P2 ;  /* 0x0000000104cb8824 */ /* 0x000fe200010e06cb */
[C---:B------:R-:W-:Y:S02]  /*10cc0*/  @!P0 LEA R128, P2, R18.reuse, UR16, 0x1 ;  /* 0x0000001012808c11 */ /* 0x040fe4000f8408ff */
[----:B------:R-:W-:Y:S02]  /*10cd0*/  @!P0 LEA.HI.X R125, R129, UR17, R14, 0x1, P4 ;  /* 0x00000011817d8c11 */ /* 0x000fe4000a0f0c0e */
[C---:B------:R-:W-:Y:S02]  /*10ce0*/  @!P0 LEA R130, P4, R131.reuse, UR16, 0x1 ;  /* 0x0000001083828c11 */ /* 0x040fe4000f8808ff */
[----:B------:R-:W-:Y:S02]  /*10cf0*/  @!P0 LEA.HI.X R129, R18, UR17, R203, 0x1, P2 ;  /* 0x0000001112818c11 */ /* 0x000fe400090f0ccb */
[----:B------:R-:W-:-:S02]  /*10d00*/  @!P0 LEA.HI.X R131, R131, UR17, R16, 0x1, P4 ;  /* 0x0000001183838c11 */ /* 0x000fc4000a0f0c10 */
[----:B------:R-:W-:Y:S02]  /*10d10*/  @!P0 LEA R202, P2, R26, UR16, 0x1 ;  /* 0x000000101aca8c11 */ /* 0x000fe4000f8408ff */
[----:B------:R-:W-:Y:S02]  /*10d20*/  @!P0 LEA R2, P4, R22, UR16, 0x1 ;  /* 0x0000001016028c11 */ /* 0x000fe4000f8808ff */
[----:B------:R-:W-:Y:S02]  /*10d30*/  @!P0 LEA.HI.X R203, R26, UR17, R24, 0x1, P2 ;  /* 0x000000111acb8c11 */ /* 0x000fe400090f0c18 */
[----:B------:R-:W-:Y:S02]  /*10d40*/  @!P0 LEA.HI.X R3, R22, UR17, R20, 0x1, P4 ;  /* 0x0000001116038c11 */ /* 0x000fe4000a0f0c14 */
[----:B------:R-:W-:Y:S02]  /*10d50*/  @!P0 LEA R46, P2, R34, UR16, 0x1 ;  /* 0x00000010222e8c11 */ /* 0x000fe4000f8408ff */
[----:B------:R-:W-:-:S02]  /*10d60*/  @!P0 LEA R44, P4, R30, UR16, 0x1 ;  /* 0x000000101e2c8c11 */ /* 0x000fc4000f8808ff */
[----:B------:R-:W-:Y:S02]  /*10d70*/  @!P0 LEA.HI.X R47, R34, UR17, R32, 0x1, P2 ;  /* 0x00000011222f8c11 */ /* 0x000fe400090f0c20 */
[----:B------:R-:W-:Y:S02]  /*10d80*/  @!P0 LEA.HI.X R45, R30, UR17, R28, 0x1, P4 ;  /* 0x000000111e2d8c11 */ /* 0x000fe4000a0f0c1c */
[----:B------:R-:W-:Y:S02]  /*10d90*/  @!P0 LEA R50, P2, R40, UR16, 0x1 ;  /* 0x0000001028328c11 */ /* 0x000fe4000f8408ff */
[----:B------:R-:W-:Y:S02]  /*10da0*/  @!P0 LEA R126, P5, R127, UR16, 0x1 ;  /* 0x000000107f7e8c11 */ /* 0x000fe4000f8a08ff */
[----:B------:R-:W-:Y:S01]  /*10db0*/  @!P0 LEA R48, P4, R38, UR16, 0x1 ;  /* 0x0000001026308c11 */ /* 0x000fe2000f8808ff */
[----:B------:R1:W-:Y:S01]  /*10dc0*/  @P0 STS.128 [R242+0x3800], RZ ;  /* 0x003800fff2000388 */ /* 0x0003e20000000c00 */
[----:B------:R-:W-:-:S02]  /*10dd0*/  @!P0 LEA.HI.X R51, R40, UR17, R42, 0x1, P2 ;  /* 0x0000001128338c11 */ /* 0x000fc400090f0c2a */
[----:B------:R-:W-:Y:S01]  /*10de0*/  @!P0 LEA.HI.X R127, R127, UR17, R12, 0x1, P5 ;  /* 0x000000117f7f8c11 */ /* 0x000fe2000a8f0c0c */
[----:B------:R-:W-:Y:S01]  /*10df0*/  @!PT LDS RZ, [RZ] ;  /* 0x00000000fffff984 */ /* 0x000fe20000000800 */
[----:B------:R-:W-:Y:S01]  /*10e00*/  @!PT LDS RZ, [RZ] ;  /* 0x00000000fffff984 */ /* 0x000fe20000000800 */
[----:B------:R-:W-:Y:S01]  /*10e10*/  @!PT LDS RZ, [RZ] ;  /* 0x00000000fffff984 */ /* 0x000fe20000000800 */
[----:B------:R3:W-:Y:S01]  /*10e20*/  @!P0 LDGSTS.E.BYPASS.LTC128B.128 [R242+0x3800], desc[UR18][R120.64] ;  /* 0x0380000078f28fae */ /* 0x0007e2000b901d52 */
[----:B------:R-:W-:Y:S01]  /*10e30*/  @!P0 LEA.HI.X R49, R38, UR17, R36, 0x1, P4 ;  /* 0x0000001126318c11 */ /* 0x000fe2000a0f0c24 */
[----:B--2---:R-:W-:Y:S02]  /*10e40*/  IMAD.MOV.U32 R119, RZ, RZ, R51 ;  /* 0x000000ffff777224 */ /* 0x004fe400078e0033 */
[----:B------:R1:W-:Y:S04]  /*10e50*/  @P0 STS.128 [R242+0x4000], RZ ;  /* 0x004000fff2000388 */ /* 0x0003e80000000c00 */
[----:B------:R-:W-:Y:S01]  /*10e60*/  @!PT LDS RZ, [RZ] ;  /* 0x00000000fffff984 */ /* 0x000fe20000000800 */
[----:B------:R-:W-:Y:S01]  /*10e70*/  @!PT LDS RZ, [RZ] ;  /* 0x00000000fffff984 */ /* 0x000fe20000000800 */
[----:B------:R-:W-:Y:S01]  /*10e80*/  @!PT LDS RZ, [RZ] ;  /* 0x00000000fffff984 */ /* 0x000fe20000000800 */
[----:B------:R2:W-:Y:S04]  /*10e90*/  @!P0 LDGSTS.E.BYPASS.LTC128B.128 [R242+0x4000], desc[UR18][R122.64] ;  /* 0x040000007af28fae */ /* 0x0005e8000b901d52 */
[----:B------:R1:W-:Y:S04]  /*10ea0*/  @P0 STS.128 [R242+0x4800], RZ ;  /* 0x004800fff2000388 */ /* 0x0003e80000000c00 */
[----:B------:R-:W5:Y:S04]  /*10eb0*/  LDL.LU R51, [R1+0x24] ;  /* 0x0000240001337983 */ /* 0x000f680000300800 */
[----:B------:R-:W-:Y:S01]  /*10ec0*/  @!PT LDS RZ, [RZ] ;  /* 0x00000000fffff984 */ /* 0x000fe20000000800 */
[----:B------:R-:W-:Y:S01]  /*10ed0*/  @!PT LDS RZ, [RZ] ;  /* 0x00000000fffff984 */ /* 0x000fe20000000800 */
[----:B------:R-:W-:Y:S01]  /*10ee0*/  @!PT LDS RZ, [RZ] ;  /* 0x00000000fffff984 */ /* 0x000fe20000000800 */
[----:B------:R4:W-:Y:S04]  /*10ef0*/  @!P0 LDGSTS.E.BYPASS.LTC128B.128 [R242+0x4800], desc[UR18][R126.64] ;  /* 0x048000007ef28fae */ /* 0x0009e8000b901d52 */
[----:B------:R1:W-:Y:S01]  /*10f00*/  @P0 STS.128 [R242+0x5000], RZ ;  /* 0x005000fff2000388 */ /* 0x0003e20000000c00 */
[----:B---3--:R-:W-:-:S03]  /*10f10*/  IMAD.MOV.U32 R121, RZ, RZ, R49 ;  /* 0x000000ffff797224 */ /* 0x008fc600078e0031 */
[----:B------:R-:W-:Y:S01]  /*10f20*/  @!PT LDS RZ, [RZ] ;  /* 0x00000000fffff984 */ /* 0x000fe20000000800 */
[----:B------:R-:W-:Y:S01]  /*10f30*/  @!PT LDS RZ, [RZ] ;  /* 0x00000000fffff984 */ /* 0x000fe20000000800 */
[----:B------:R-:W-:Y:S01]  /*10f40*/  @!PT LDS RZ, [RZ] ;  /* 0x00000000fffff984 */ /* 0x000fe20000000800 */
[----:B------:R3:W-:Y:S04]  /*10f50*/  @!P0 LDGSTS.E.BYPASS.LTC128B.128 [R242+0x5000], desc[UR18][R124.64] ;  /* 0x050000007cf28fae */ /* 0x0007e8000b901d52 */
[----:B------:R1:W5:Y:S01]  /*10f60*/  LDL.LU R49, [R1+0x20] ;  /* 0x0000200001317983 */ /* 0x0003620000300800 */
[----:B--2---:R-:W-:-:S03]  /*10f70*/  IMAD.MOV.U32 R123, RZ, RZ, R47 ;  /* 0x000000ffff7b7224 */ /* 0x004fc600078e002f */
[----:B------:R1:W5:Y:S01]  /*10f80*/  LDL.LU R47, [R1+0x1c] ;  /* 0x00001c00012f7983 */ /* 0x0003620000300800 */
[----:B----4-:R-:W-:-:S03]  /*10f90*/  IMAD.MOV.U32 R127, RZ, RZ, R45 ;  /* 0x000000ffff7f7224 */ /* 0x010fc600078e002d */
[----:B------:R1:W5:Y:S01]  /*10fa0*/  LDL.LU R45, [R1+0x18] ;  /* 0x00001800012d7983 */ /* 0x0003620000300800 */
[----:B---3--:R-:W-:Y:S02]  /*10fb0*/  IMAD.MOV.U32 R124, RZ, RZ, R2 ;  /* 0x000000ffff7c7224 */ /* 0x008fe400078e0002 */
[----:B------:R-:W-:Y:S02]  /*10fc0*/  IMAD.MOV.U32 R125, RZ, RZ, R3 ;  /* 0x000000ffff7d7224 */ /* 0x000fe400078e0003 */
[----:B------:R1:W5:Y:S04]  /*10fd0*/  LDL.LU.64 R2, [R1+0x10] ;  /* 0x0000100001027983 */ /* 0x0003680000300a00 */
[----:B------:R1:W-:Y:S01]  /*10fe0*/  @P0 STS.128 [R242+0x5800], RZ ;  /* 0x005800fff2000388 */ /* 0x0003e20000000c00 */
[----:B------:R-:W-:-:S03]  /*10ff0*/  IMAD.MOV.U32 R126, RZ, RZ, R44 ;  /* 0x000000ffff7e7224 */ /* 0x000fc600078e002c */
[----:B------:R-:W-:Y:S01]  /*11000*/  @!PT LDS RZ, [RZ] ;  /* 0x00000000fffff984 */ /* 0x000fe20000000800 */
[----:B------:R-:W-:Y:S01]  /*11010*/  @!PT LDS RZ, [RZ] ;  /* 0x00000000fffff984 */ /* 0x000fe20000000800 */
[----:B------:R-:W-:Y:S01]  /*11020*/  @!PT LDS RZ, [RZ] ;  /* 0x00000000fffff984 */ /* 0x000fe20000000800 */
[----:B------:R1:W-:Y:S04]  /*11030*/  @!P0 LDGSTS.E.BYPASS.LTC128B.128 [R242+0x5800], desc[UR18][R130.64] ;  /* 0x0580000082f28fae */ /* 0x0003e8000b901d52 */
        /* <DEDUP_REMOVED lines=39> */
[----:B------:R-:W-:Y:S04]  /*112b0*/  BSSY B0, `(.L_x_3620) ;  /* 0x000000d000007945 */ /* 0x000fe80003800000 */
        /* <DEDUP_REMOVED lines=12> */
.L_x_3621:
[----:B------:R-:W-:Y:S05]  /*11380*/  BSYNC B0 ;  /* 0x0000000000007941 */ /* 0x000fea0003800000 */
.L_x_3620:
[----:B------:R-:W0:Y:S01]  /*11390*/  LDGDEPBAR ;  /* 0x00000000000079af */ /* 0x000e220000000000 */
[----:B------:R-:W-:-:S04]  /*113a0*/  LEA R250, P0, R6, R117, 0x1 ;  /* 0x0000007506fa7211 */ /* 0x000fc800078008ff */
[----:B------:R-:W-:-:S09]  /*113b0*/  LEA.HI.X R251, R6, R251, R4, 0x1, P0 ;  /* 0x000000fb06fb7211 */ /* 0x000fd200000f0c04 */
.L_x_3617:
[----:B-----5:R-:W-:Y:S01]  /*113c0*/  FMNMX.FTZ R4, R2, R49, !PT ;  /* 0x0000003102047209 */ /* 0x020fe20007810000 */
[----:B------:R-:W-:-:S03]  /*113d0*/  ULDC UR4, c[0x0][0x2ec] ;  /* 0x0000bb0000047ab9 */ /* 0x000fc60000000800 */
        /* <DEDUP_REMOVED lines=17> */
[----:B-12---:R-:W-:Y:S02]  /*114f0*/  FMNMX.FTZ R119, R45, R4, !PT ;  /* 0x000000042d777209 */ /* 0x006fe40007810000 */
        /* <DEDUP_REMOVED lines=120> */
[--C-:B------:R-:W-:Y:S01]  /*11c80*/  FFMA.FTZ R125, R115, UR4, -R124.reuse ;  /* 0x00000004737d7c23 */ /* 0x100fe2000801087c */
[----:B------:R-:W1:Y:S01]  /*11c90*/  SHFL.BFLY PT, R41, R6, 0x2, 0x1f ;  /* 0x0c401f0006297f89 */ /* 0x000e6200000e0000 */
        /* <DEDUP_REMOVED lines=9> */
[----:B------:R-:W-:Y:S01]  /*11d30*/  MUFU.EX2 R122, R122 ;  /* 0x0000007a007a7308 */ /* 0x000fe20000000800 */
[----:B------:R-:W-:Y:S01]  /*11d40*/  LDSM.16.MT88.4 R12, [R233+0xa000] ;  /* 0x00a00000e90c783b */ /* 0x000fe20000004200 */
        /* <DEDUP_REMOVED lines=12> */
[----:B-1----:R-:W-:Y:S01]  /*11e10*/  FMNMX.FTZ R4, R6, R41, !PT ;  /* 0x0000002906047209 */ /* 0x002fe20007810000 */
[--C-:B------:R-:W-:Y:S01]  /*11e20*/  FFMA.FTZ R99, R99, UR4, -R124.reuse ;  /* 0x0000000463637c23 */ /* 0x100fe2000801087c */
[----:B------:R-:W-:Y:S01]  /*11e30*/  MUFU.EX2 R125, R125 ;  /* 0x0000007d007d7308 */ /* 0x000fe20000000800 */
[----:B------:R-:W-:Y:S01]  /*11e40*/  LDSM.16.MT88.4 R40, [R234+0xa800] ;  /* 0x00a80000ea28783b */ /* 0x000fe20000004200 */
[--C-:B------:R-:W-:Y:S01]  /*11e50*/  FFMA.FTZ R181, R181, UR4, -R124.reuse ;  /* 0x00000004b5b57c23 */ /* 0x100fe2000801087c */
[--C-:B------:R-:W-:Y:S01]  /*11e60*/  FFMA.FTZ R86, R86, UR4, -R124.reuse ;  /* 0x0000000456567c23 */ /* 0x100fe2000801087c */
[--C-:B------:R-:W-:Y:S01]  /*11e70*/  FFMA.FTZ R91, R91, UR4, -R124.reuse ;  /* 0x000000045b5b7c23 */ /* 0x100fe2000801087c */
[----:B------:R-:W1:Y:S01]  /*11e80*/  SHFL.BFLY PT, R31, R4, 0x1, 0x1f ;  /* 0x0c201f00041f7f89 */ /* 0x000e6200000e0000 */
        /* <DEDUP_REMOVED lines=18> */
[----:B------:R-:W-:Y:S01]  /*11fb0*/  MUFU.EX2 R118, R118 ;  /* 0x0000007600767308 */ /* 0x000fe20000000800 */
[----:B---3--:R-:W-:-:S02]  /*11fc0*/  F2FP.F16.F32.PACK_AB R10, R120, R125 ;  /* 0x0000007d780a723e */ /* 0x008fc400000000ff */
[----:B-1----:R-:W-:-:S05]  /*11fd0*/  FMNMX.FTZ R126, R4, R31, !PT ;  /* 0x0000001f047e7209 */ /* 0x002fca0007810000 */
[----:B------:R-:W-:Y:S01]  /*11fe0*/  MUFU.EX2 R121, R121 ;  /* 0x0000007900797308 */ /* 0x000fe20000000800 */
[C---:B------:R-:W-:Y:S01]  /*11ff0*/  FSETP.NEU.FTZ.AND P0, PT, R126.reuse, -INF , PT ;  /* 0xff8000007e00780b */ /* 0x040fe20003f1d000 */
[----:B------:R-:W-:-:S05]  /*12000*/  FMUL.FTZ R106, R126, UR4 ;  /* 0x000000047e6a7c20 */ /* 0x000fca0008410000 */
[----:B------:R-:W-:Y:S01]  /*12010*/  FSEL R106, R106, RZ, P0 ;  /* 0x000000ff6a6a7208 */ /* 0x000fe20000000000 */
[----:B------:R-:W1:Y:S04]  /*12020*/  MUFU.EX2 R116, R116 ;  /* 0x0000007400747308 */ /* 0x000e680000000800 */
[--C-:B------:R-:W-:Y:S01]  /*12030*/  FFMA.FTZ R113, R5, UR4, -R106.reuse ;  /* 0x0000000405717c23 */ /* 0x100fe2000801086a */
[----:B------:R-:W-:Y:S01]  /*12040*/  FSEL R5, R128, RZ, P2 ;  /* 0x000000ff80057208 */ /* 0x000fe20001000000 */
[--C-:B------:R-:W-:Y:S01]  /*12050*/  FFMA.FTZ R102, R7, UR4, -R106.reuse ;  /* 0x0000000407667c23 */ /* 0x100fe2000801086a */
[--C-:B------:R-:W-:Y:S01]  /*12060*/  FFMA.FTZ R104, R35, UR4, -R106.reuse ;  /* 0x0000000423687c23 */ /* 0x100fe2000801086a */
[--C-:B------:R-:W-:Y:S01]  /*12070*/  FFMA.FTZ R129, R33, UR4, -R106.reuse ;  /* 0x0000000421817c23 */ /* 0x100fe2000801086a */
[--C-:B------:R-:W-:Y:S01]  /*12080*/  FFMA.FTZ R36, R29, UR4, -R106.reuse ;  /* 0x000000041d247c23 */ /* 0x100fe2000801086a */
[----:B------:R-:W-:Y:S01]  /*12090*/  FADD.FTZ R130, R2, -R5 ;  /* 0x8000000502827221 */ /* 0x000fe20000010000 */
[----:B------:R-:W-:Y:S01]  /*120a0*/  FSEL R5, R126, RZ, P0 ;  /* 0x000000ff7e057208 */ /* 0x000fe20000000000 */
[----:B------:R-:W-:Y:S01]  /*120b0*/  MUFU.EX2 R113, R113 ;  /* 0x0000007100717308 */ /* 0x000fe20000000800 */
[--C-:B------:R-:W-:Y:S01]  /*120c0*/  FFMA.FTZ R44, R37, UR4, -R106.reuse ;  /* 0x00000004252c7c23 */ /* 0x100fe2000801086a */
[----:B------:R-:W-:Y:S01]  /*120d0*/  FMUL.FTZ R130, R130, UR4 ;  /* 0x0000000482827c20 */ /* 0x000fe20008410000 */
[----:B------:R-:W-:Y:S01]  /*120e0*/  LDSM.16.MT88.4 R32, [R237+0xa800] ;  /* 0x00a80000ed20783b */ /* 0x000fe20000004200 */
[----:B------:R-:W-:Y:S01]  /*120f0*/  FADD.FTZ R0, R0, -R5 ;  /* 0x8000000500007221 */ /* 0x000fe20000010000 */
[----:B-1----:R-:W-:Y:S01]  /*12100*/  F2FP.F16.F32.PACK_AB R50, R116, R121 ;  /* 0x000000797432723e */ /* 0x002fe200000000ff */
[----:B------:R-:W-:Y:S01]  /*12110*/  FFMA.FTZ R164, R164, UR4, -R106 ;  /* 0x00000004a4a47c23 */ /* 0x000fe2000801086a */
[----:B------:R-:W1:Y:S01]  /*12120*/  LDSM.16.MT88.4 R4, [R234+0xa000] ;  /* 0x00a00000ea04783b */ /* 0x000e620000004200 */
[----:B------:R-:W2:Y:S01]  /*12130*/  MUFU.EX2 R130, R130 ;  /* 0x0000008200827308 */ /* 0x000ea20000000800 */
[----:B------:R-:W-:Y:S01]  /*12140*/  FMUL.FTZ R2, R0, UR4 ;  /* 0x0000000400027c20 */ /* 0x000fe20008410000 */
        /* <DEDUP_REMOVED lines=15> */
[-C--:B--2---:R-:W-:Y:S01]  /*12240*/  FMUL.FTZ R20, R160, R130.reuse ;  /* 0x00000082a0147220 */ /* 0x084fe20000410000 */
[-C--:B------:R-:W-:Y:S01]  /*12250*/  FMUL.FTZ R21, R161, R130.reuse ;  /* 0x00000082a1157220 */ /* 0x080fe20000410000 */
[--C-:B------:R-:W-:Y:S01]  /*12260*/  FFMA.FTZ R160, R25, UR4, -R106.reuse ;  /* 0x0000000419a07c23 */ /* 0x100fe2000801086a */
[-C--:B------:R-:W-:Y:S01]  /*12270*/  FMUL.FTZ R29, R153, R130.reuse ;  /* 0x00000082991d7220 */ /* 0x080fe20000410000 */
[-C--:B------:R-:W-:Y:S01]  /*12280*/  FMUL.FTZ R28, R152, R130.reuse ;  /* 0x00000082981c7220 */ /* 0x080fe20000410000 */
[-C--:B------:R-:W-:Y:S01]  /*12290*/  FMUL.FTZ R37, R145, R130.reuse ;  /* 0x0000008291257220 */ /* 0x080fe20000410000 */
[-C--:B------:R-:W-:Y:S01]  /*122a0*/  FMUL.FTZ R156, R156, R130.reuse ;  /* 0x000000829c9c7220 */ /* 0x080fe20000410000 */
[----:B------:R2:W-:Y:S01]  /*122b0*/  MUFU.EX2 R161, R24 ;  /* 0x0000001800a17308 */ /* 0x0005e20000000800 */
[----:B---3--:R-:W-:Y:S01]  /*122c0*/  F2FP.F16.F32.PACK_AB R9, R104, R113 ;  /* 0x000000716809723e */ /* 0x008fe200000000ff */
[-C--:B------:R-:W-:Y:S01]  /*122d0*/  FMUL.FTZ R157, R157, R130.reuse ;  /* 0x000000829d9d7220 */ /* 0x080fe20000410000 */
[-C--:B------:R-:W-:Y:S01]  /*122e0*/  FMUL.FTZ R148, R148, R130.reuse ;  /* 0x0000008294947220 */ /* 0x080fe20000410000 */
[-C--:B------:R-:W-:Y:S01]  /*122f0*/  FMUL.FTZ R149, R149, R130.reuse ;  /* 0x0000008295957220 */ /* 0x080fe20000410000 */
[-C--:B------:R-:W-:Y:S01]  /*12300*/  FMUL.FTZ R140, R140, R130.reuse ;  /* 0x000000828c8c7220 */ /* 0x080fe20000410000 */
[-C--:B------:R-:W-:Y:S01]  /*12310*/  FMUL.FTZ R141, R141, R130.reuse ;  /* 0x000000828d8d7220 */ /* 0x080fe20000410000 */
[-C--:B------:R-:W-:Y:S01]  /*12320*/  FMUL.FTZ R136, R136, R130.reuse ;  /* 0x0000008288887220 */ /* 0x080fe20000410000 */
[----:B------:R-:W3:Y:S01]  /*12330*/  MUFU.EX2 R129, R129 ;  /* 0x0000008100817308 */ /* 0x000ee20000000800 */
[-C--:B------:R-:W-:Y:S01]  /*12340*/  FMUL.FTZ R137, R137, R130.reuse ;  /* 0x0000008289897220 */ /* 0x080fe20000410000 */
[-C--:B------:R-:W-:Y:S01]  /*12350*/  FMUL.FTZ R132, R132, R130.reuse ;  /* 0x0000008284847220 */ /* 0x080fe20000410000 */
[-C--:B------:R-:W-:Y:S01]  /*12360*/  FMUL.FTZ R133, R133, R130.reuse ;  /* 0x0000008285857220 */ /* 0x080fe20000410000 */
[--C-:B------:R-:W-:Y:S01]  /*12370*/  FFMA.FTZ R152, R47, UR4, -R106.reuse ;  /* 0x000000042f987c23 */ /* 0x100fe2000801086a */
[--C-:B------:R-:W-:Y:S01]  /*12380*/  FFMA.FTZ R82, R82, UR4, -R106.reuse ;  /* 0x0000000452527c23 */ /* 0x100fe2000801086a */
[--C-:B------:R-:W-:Y:S01]  /*12390*/  FFMA.FTZ R85, R85, UR4, -R106.reuse ;  /* 0x0000000455557c23 */ /* 0x100fe2000801086a */
[--C-:B------:R-:W-:Y:S01]  /*123a0*/  FFMA.FTZ R80, R80, UR4, -R106.reuse ;  /* 0x0000000450507c23 */ /* 0x100fe2000801086a */
[----:B------:R-:W4:Y:S01]  /*123b0*/  MUFU.EX2 R2, R2 ;  /* 0x0000000200027308 */ /* 0x000f220000000800 */
[----:B--2---:R-:W2:Y:S01]  /*123c0*/  LDSM.16.MT88.4 R24, [R232+0xa000] ;  /* 0x00a00000e818783b */ /* 0x004ea20000004200 */
[--C-:B------:R-:W-:Y:S01]  /*123d0*/  FFMA.FTZ R79, R79, UR4, -R106.reuse ;  /* 0x000000044f4f7c23 */ /* 0x100fe2000801086a */
[--C-:B------:R-:W-:Y:S01]  /*123e0*/  FFMA.FTZ R74, R74, UR4, -R106.reuse ;  /* 0x000000044a4a7c23 */ /* 0x100fe2000801086a */
[--C-:B------:R-:W-:Y:S01]  /*123f0*/  FFMA.FTZ R77, R77, UR4, -R106.reuse ;  /* 0x000000044d4d7c23 */ /* 0x100fe2000801086a */
[--C-:B------:R-:W-:Y:S01]  /*12400*/  FFMA.FTZ R72, R72, UR4, -R106.reuse ;  /* 0x0000000448487c23 */ /* 0x100fe2000801086a */
[--C-:B------:R-:W-:Y:S01]  /*12410*/  FFMA.FTZ R73, R73, UR4, -R106.reuse ;  /* 0x0000000449497c23 */ /* 0x100fe2000801086a */
[----:B------:R-:W-:Y:S01]  /*12420*/  FFMA.FTZ R127, R252, R130, R127 ;  /* 0x00000082fc7f7223 */ /* 0x000fe2000001007f */
[----:B------:R1:W-:Y:S01]  /*12430*/  MUFU.EX2 R153, R36 ;  /* 0x0000002400997308 */ /* 0x0003e20000000800 */
[----:B---3--:R-:W-:Y:S01]  /*12440*/  F2FP.F16.F32.PACK_AB R11, R129, R102 ;  /* 0x00000066810b723e */ /* 0x008fe200000000ff */
[--C-:B------:R-:W-:Y:S01]  /*12450*/  FFMA.FTZ R68, R68, UR4, -R106.reuse ;  /* 0x0000000444447c23 */ /* 0x100fe2000801086a */
[----:B------:R-:W-:Y:S01]  /*12460*/  FADD.FTZ R122, R122, R127 ;  /* 0x0000007f7a7a7221 */ /* 0x000fe20000010000 */
[--C-:B------:R-:W-:Y:S01]  /*12470*/  FFMA.FTZ R69, R69, UR4, -R106.reuse ;  /* 0x0000000445457c23 */ /* 0x100fe2000801086a */
[--C-:B------:R-:W-:Y:S01]  /*12480*/  FFMA.FTZ R60, R60, UR4, -R106.reuse ;  /* 0x000000043c3c7c23 */ /* 0x100fe2000801086a */
[----:B------:R-:W-:Y:S01]  /*12490*/  FFMA.FTZ R63, R63, UR4, -R106 ;  /* 0x000000043f3f7c23 */ /* 0x000fe2000801086a */
[----:B------:R-:W-:Y:S01]  /*124a0*/  FADD.FTZ R125, R125, R122 ;  /* 0x0000007a7d7d7221 */ /* 0x000fe20000010000 */
[----:B------:R-:W3:Y:S01]  /*124b0*/  MUFU.EX2 R160, R160 ;  /* 0x000000a000a07308 */ /* 0x000ee20000000800 */
[-C--:B----4-:R-:W-:Y:S01]  /*124c0*/  FMUL.FTZ R22, R162, R2.reuse ;  /* 0x00000002a2167220 */ /* 0x090fe20000410000 */
[-C--:B------:R-:W-:Y:S01]  /*124d0*/  FMUL.FTZ R23, R163, R2.reuse ;  /* 0x00000002a3177220 */ /* 0x080fe20000410000 */
[-C--:B------:R-:W-:Y:S01]  /*124e0*/  FMUL.FTZ R30, R154, R2.reuse ;  /* 0x000000029a1e7220 */ /* 0x080fe20000410000 */
[-C--:B------:R-:W-:Y:S01]  /*124f0*/  FMUL.FTZ R31, R155, R2.reuse ;  /* 0x000000029b1f7220 */ /* 0x080fe20000410000 */
[-C--:B------:R-:W-:Y:S01]  /*12500*/  FMUL.FTZ R38, R146, R2.reuse ;  /* 0x0000000292267220 */ /* 0x080fe20000410000 */
[-C--:B------:R-:W-:Y:S01]  /*12510*/  FMUL.FTZ R39, R147, R2.reuse ;  /* 0x0000000293277220 */ /* 0x080fe20000410000 */
[-C--:B------:R-:W-:Y:S01]  /*12520*/  FMUL.FTZ R158, R158, R2.reuse ;  /* 0x000000029e9e7220 */ /* 0x080fe20000410000 */
[----:B------:R-:W-:Y:S01]  /*12530*/  FMUL.FTZ R159, R159, R2 ;  /* 0x000000029f9f7220 */ /* 0x000fe20000410000 */
[----:B-1----:R-:W-:Y:S01]  /*12540*/  FMUL.FTZ R36, R144, R130 ;  /* 0x0000008290247220 */ /* 0x002fe20000410000 */
        /* <DEDUP_REMOVED lines=8> */
[C---:B------:R-:W-:Y:S01]  /*125d0*/  HMMA.16816.F32 R20, R8.reuse, R16, R20 ;  /* 0x000000100814723c */ /* 0x040fe20000001814 */
[----:B------:R-:W-:Y:S01]  /*125e0*/  MUFU.EX2 R152, R152 ;  /* 0x0000009800987308 */ /* 0x000fe20000000800 */
[----:B---3--:R-:W-:Y:S01]  /*125f0*/  F2FP.F16.F32.PACK_AB R49, R153, R160 ;  /* 0x000000a09931723e */ /* 0x008fe200000000ff */
[--C-:B------:R-:W-:Y:S01]  /*12600*/  FFMA.FTZ R144, R186, UR4, -R106.reuse ;  /* 0x00000004ba907c23 */ /* 0x100fe2000801086a */
[--C-:B------:R-:W-:Y:S01]  /*12610*/  FFMA.FTZ R146, R206, UR4, -R106.reuse ;  /* 0x00000004ce927c23 */ /* 0x100fe2000801086a */
[--C-:B------:R-:W-:Y:S01]  /*12620*/  FFMA.FTZ R147, R182, UR4, -R106.reuse ;  /* 0x00000004b6937c23 */ /* 0x100fe2000801086a */
[C---:B------:R-:W-:Y:S01]  /*12630*/  HMMA.16816.F32 R28, R8.reuse, R4, R28 ;  /* 0x00000004081c723c */ /* 0x040fe2000000181c */
[--C-:B------:R-:W-:Y:S01]  /*12640*/  FFMA.FTZ R155, R178, UR4, -R106.reuse ;  /* 0x00000004b29b7c23 */ /* 0x100fe2000801086a */
[--C-:B------:R-:W-:Y:S01]  /*12650*/  FFMA.FTZ R154, R192, UR4, -R106.reuse ;  /* 0x00000004c09a7c23 */ /* 0x100fe2000801086a */
[----:B------:R1:W3:Y:S01]  /*12660*/  MUFU.EX2 R145, R44 ;  /* 0x0000002c00917308 */ /* 0x0002e20000000800 */
[--C-:B------:R-:W-:Y:S01]  /*12670*/  FFMA.FTZ R162, R170, UR4, -R106.reuse ;  /* 0x00000004aaa27c23 */ /* 0x100fe2000801086a */
[--C-:B------:R-:W-:Y:S01]  /*12680*/  FFMA.FTZ R163, R215, UR4, -R106.reuse ;  /* 0x00000004d7a37c23 */ /* 0x100fe2000801086a */
[C---:B------:R-:W-:Y:S01]  /*12690*/  HMMA.16816.F32 R36, R8.reuse, R12, R36 ;  /* 0x0000000c0824723c */ /* 0x040fe20000001824 */
[--C-:B------:R-:W-:Y:S01]  /*126a0*/  FFMA.FTZ R170, R195, UR4, -R106.reuse ;  /* 0x00000004c3aa7c23 */ /* 0x100fe2000801086a */
[--C-:B------:R-:W-:Y:S01]  /*126b0*/  FFMA.FTZ R195, R197, UR4, -R106.reuse ;  /* 0x00000004c5c37c23 */ /* 0x100fe2000801086a */
[----:B------:R-:W-:Y:S01]  /*126c0*/  FFMA.FTZ R178, R211, UR4, -R106 ;  /* 0x00000004d3b27c23 */ /* 0x000fe2000801086a */
[----:B------:R-:W-:Y:S01]  /*126d0*/  FFMA.FTZ R197, R199, UR4, -R124 ;  /* 0x00000004c7c57c23 */ /* 0x000fe2000801087c */
[----:B------:R-:W-:Y:S01]  /*126e0*/  MUFU.EX2 R119, R119 ;  /* 0x0000007700777308 */ /* 0x000fe20000000800 */
[C---:B------:R-:W-:Y:S01]  /*126f0*/  HMMA.16816.F32 R16, R8.reuse, R18, R156 ;  /* 0x000000120810723c */ /* 0x040fe2000000189c */
[----:B------:R-:W-:Y:S01]  /*12700*/  FFMA.FTZ R182, R207, UR4, -R106 ;  /* 0x00000004cfb67c23 */ /* 0x000fe2000801086a */
[--C-:B------:R-:W-:Y:S01]  /*12710*/  FFMA.FTZ R186, R189, UR4, -R124.reuse ;  /* 0x00000004bdba7c23 */ /* 0x100fe2000801087c */
[----:B------:R-:W-:Y:S01]  /*12720*/  FFMA.FTZ R192, R97, UR4, -R124 ;  /* 0x0000000461c07c23 */ /* 0x000fe2000801087c */
[----:B------:R-:W-:Y:S01]  /*12730*/  FFMA.FTZ R113, R248, R2, R113 ;  /* 0x00000002f8717223 */ /* 0x000fe20000010071 */
[----:B------:R-:W-:Y:S01]  /*12740*/  FADD.FTZ R120, R120, R125 ;  /* 0x0000007d78787221 */ /* 0x000fe20000010000 */
[C---:B------:R-:W-:Y:S01]  /*12750*/  HMMA.16816.F32 R4, R8.reuse, R6, R148 ;  /* 0x000000060804723c */ /* 0x040fe20000001894 */
[----:B------:R-:W4:Y:S01]  /*12760*/  MUFU.EX2 R114, R114 ;  /* 0x0000007200727308 */ /* 0x000f220000000800 */
[----:B-1----:R-:W1:Y:S01]  /*12770*/  LDSM.16.MT88.4 R44, [R233+0xa800] ;  /* 0x00a80000e92c783b */ /* 0x002e620000004200 */
[----:B---3--:R-:W-:Y:S01]  /*12780*/  F2FP.F16.F32.PACK_AB R51, R145, R152 ;  /* 0x000000989133723e */ /* 0x008fe200000000ff */
[----:B------:R-:W-:Y:S01]  /*12790*/  FFMA.FTZ R157, R176, UR4, -R106 ;  /* 0x00000004b09d7c23 */ /* 0x000fe2000801086a */
[----:B------:R-:W-:Y:S01]  /*127a0*/  FFMA.FTZ R156, R190, UR4, -R124 ;  /* 0x00000004be9c7c23 */ /* 0x000fe2000801087c */
[C---:B------:R-:W-:Y:S01]  /*127b0*/  HMMA.16816.F32 R12, R8.reuse, R14, R140 ;  /* 0x0000000e080c723c */ /* 0x040fe2000000188c */
[----:B------:R-:W-:Y:S01]  /*127c0*/  FFMA.FTZ R150, R194, UR4, -R106 ;  /* 0x00000004c2967c23 */ /* 0x000fe2000801086a */
[--C-:B------:R-:W-:Y:S01]  /*127d0*/  FFMA.FTZ R149, R184, UR4, -R124.reuse ;  /* 0x00000004b8957c23 */ /* 0x100fe2000801087c */
[----:B------:R3:W-:Y:S01]  /*127e0*/  MUFU.EX2 R140, R48 ;  /* 0x00000030008c7308 */ /* 0x0007e20000000800 */
[--C-:B------:R-:W-:Y:S01]  /*127f0*/  FFMA.FTZ R148, R198, UR4, -R124.reuse ;  /* 0x00000004c6947c23 */ /* 0x100fe2000801087c */
[----:B------:R-:W-:Y:S01]  /*12800*/  FFMA.FTZ R151, R180, UR4, -R124 ;  /* 0x00000004b4977c23 */ /* 0x000fe2000801087c */
[C---:B--2---:R-:W-:Y:S01]  /*12810*/  HMMA.16816.F32 R136, R8.reuse, R24, R136 ;  /* 0x000000180888723c */ /* 0x044fe20000001888 */
[----:B------:R-:W-:Y:S01]  /*12820*/  FFMA.FTZ R143, R208, UR4, -R106 ;  /* 0x00000004d08f7c23 */ /* 0x000fe2000801086a */
[--C-:B------:R-:W-:Y:S01]  /*12830*/  FFMA.FTZ R141, R196, UR4, -R124.reuse ;  /* 0x00000004c48d7c23 */ /* 0x100fe2000801087c */
[--C-:B------:R-:W-:Y:S01]  /*12840*/  FFMA.FTZ R142, R210, UR4, -R124.reuse ;  /* 0x00000004d28e7c23 */ /* 0x100fe2000801087c */
[--C-:B------:R-:W-:Y:S01]  /*12850*/  FFMA.FTZ R159, R174, UR4, -R124.reuse ;  /* 0x00000004ae9f7c23 */ /* 0x100fe2000801087c */
[----:B------:R-:W-:Y:S01]  /*12860*/  MUFU.EX2 R117, R117 ;  /* 0x0000007500757308 */ /* 0x000fe20000000800 */
[----:B------:R-:W-:Y:S01]  /*12870*/  HMMA.16816.F32 R132, R8, R26, R132 ;  /* 0x0000001a0884723c */ /* 0x000fe20000001884 */
[----:B------:R-:W2:Y:S01]  /*12880*/  LDSM.16.MT88.4 R8, [R232+0xa800] ;  /* 0x00a80000e808783b */ /* 0x000ea20000004200 */
[----:B------:R-:W-:Y:S01]  /*12890*/  FFMA.FTZ R158, R188, UR4, -R124 ;  /* 0x00000004bc9e7c23 */ /* 0x000fe2000801087c */
[--C-:B------:R-:W-:Y:S01]  /*128a0*/  FFMA.FTZ R176, R213, UR4, -R106.reuse ;  /* 0x00000004d5b07c23 */ /* 0x100fe2000801086a */
[--C-:B------:R-:W-:Y:S01]  /*128b0*/  FFMA.FTZ R184, R193, UR4, -R106.reuse ;  /* 0x00000004c1b87c23 */ /* 0x100fe2000801086a */
[----:B------:R-:W4:Y:S01]  /*128c0*/  LDSM.16.MT88.4 R24, [R237+0xb000] ;  /* 0x00b00000ed18783b */ /* 0x000f220000004200 */
[----:B------:R-:W-:Y:S01]  /*128d0*/  FFMA.FTZ R188, R101, UR4, -R106 ;  /* 0x0000000465bc7c23 */ /* 0x000fe2000801086a */
[----:B------:R-:W-:Y:S01]  /*128e0*/  MUFU.EX2 R112, R112 ;  /* 0x0000007000707308 */ /* 0x000fe20000000800 */
[----:B---3--:R-:W-:Y:S01]  /*128f0*/  F2FP.F16.F32.PACK_AB R48, R118, R123 ;  /* 0x0000007b7630723e */ /* 0x008fe200000000ff */
[--C-:B------:R-:W-:Y:S01]  /*12900*/  FFMA.FTZ R174, R249, UR4, -R124.reuse ;  /* 0x00000004f9ae7c23 */ /* 0x100fe2000801087c */
[----:B------:R-:W-:Y:S01]  /*12910*/  FFMA.FTZ R180, R209, UR4, -R124 ;  /* 0x00000004d1b47c23 */ /* 0x000fe2000801087c */
[--C-:B------:R-:W-:Y:S01]  /*12920*/  FFMA.FTZ R101, R167, UR4, -R106.reuse ;  /* 0x00000004a7657c23 */ /* 0x100fe2000801086a */
[----:B------:R-:W-:Y:S01]  /*12930*/  FFMA.FTZ R190, R95, UR4, -R106 ;  /* 0x000000045fbe7c23 */ /* 0x000fe2000801086a */
[--C-:B------:R-:W-:Y:S01]  /*12940*/  FFMA.FTZ R95, R165, UR4, -R124.reuse ;  /* 0x00000004a55f7c23 */ /* 0x100fe2000801087c */
[----:B------:R-:W-:Y:S01]  /*12950*/  FFMA.FTZ R194, R103, UR4, -R124 ;  /* 0x0000000467c27c23 */ /* 0x000fe2000801087c */
[C---:B------:R-:W-:Y:S01]  /*12960*/  HMMA.16816.F32 R20, R48.reuse, R32, R20 ;  /* 0x000000203014723c */ /* 0x040fe20000001814 */
[----:B------:R-:W-:Y:S01]  /*12970*/  MUFU.EX2 R143, R143 ;  /* 0x0000008f008f7308 */ /* 0x000fe20000000800 */
[----:B------:R-:W-:Y:S01]  /*12980*/  FADD.FTZ R113, R104, R113 ;  /* 0x0000007168717221 */ /* 0x000fe20000010000 */
[----:B------:R-:W-:Y:S01]  /*12990*/  FADD.FTZ R123, R123, R120 ;  /* 0x000000787b7b7221 */ /* 0x000fe20000010000 */
[--C-:B------:R-:W-:Y:S01]  /*129a0*/  FFMA.FTZ R58, R58, UR4, -R106.reuse ;  /* 0x000000043a3a7c23 */ /* 0x100fe2000801086a */
[--C-:B------:R-:W-:Y:S01]  /*129b0*/  FFMA.FTZ R61, R61, UR4, -R106.reuse ;  /* 0x000000043d3d7c23 */ /* 0x100fe2000801086a */
[C---:B------:R-:W-:Y:S01]  /*129c0*/  HMMA.16816.F32 R16, R48.reuse, R34, R16 ;  /* 0x000000223010723c */ /* 0x040fe20000001810 */
[----:B------:R-:W3:Y:S01]  /*129d0*/  LDSM.16.MT88.4 R32, [R234+0xb000] ;  /* 0x00b00000ea20783b */ /* 0x000ee20000004200 */
[----:B------:R-:W-:Y:S01]  /*129e0*/  FADD.FTZ R102, R102, R113 ;  /* 0x0000007166667221 */ /* 0x000fe20000010000 */
[----:B------:R-:W4:Y:S01]  /*129f0*/  MUFU.EX2 R144, R144 ;  /* 0x0000009000907308 */ /* 0x000f220000000800 */
[----:B------:R-:W-:Y:S01]  /*12a00*/  FADD.FTZ R118, R118, R123 ;  /* 0x0000007b76767221 */ /* 0x000fe20000010000 */
[----:B------:R-:W-:Y:S01]  /*12a10*/  FFMA.FTZ R56, R56, UR4, -R106 ;  /* 0x0000000438387c23 */ /* 0x000fe2000801086a */
[C---:B------:R-:W-:Y:S01]  /*12a20*/  HMMA.16816.F32 R28, R48.reuse, R40, R28 ;  /* 0x00000028301c723c */ /* 0x040fe2000000181c */
[----:B------:R-:W-:Y:S01]  /*12a30*/  FADD.FTZ R129, R129, R102 ;  /* 0x0000006681817221 */ /* 0x000fe20000010000 */
[----:B------:R-:W-:Y:S01]  /*12a40*/  FADD.FTZ R121, R121, R118 ;  /* 0x0000007679797221 */ /* 0x000fe20000010000 */
[--C-:B------:R-:W-:Y:S01]  /*12a50*/  FFMA.FTZ R57, R57, UR4, -R106.reuse ;  /* 0x0000000439397c23 */ /* 0x100fe2000801086a */
[--C-:B------:R-:W-:Y:S01]  /*12a60*/  FFMA.FTZ R55, R55, UR4, -R106.reuse ;  /* 0x0000000437377c23 */ /* 0x100fe2000801086a */
[----:B------:R-:W-:Y:S01]  /*12a70*/  MUFU.EX2 R146, R146 ;  /* 0x0000009200927308 */ /* 0x000fe20000000800 */
[C---:B------:R-:W-:Y:S01]  /*12a80*/  HMMA.16816.F32 R4, R48.reuse, R42, R4 ;  /* 0x0000002a3004723c */ /* 0x040fe20000001804 */
[----:B------:R-:W-:Y:S01]  /*12a90*/  LDSM.16.MT88.4 R40, [R233+0xb000] ;  /* 0x00b00000e928783b */ /* 0x000fe20000004200 */
[----:B------:R-:W-:Y:S01]  /*12aa0*/  FADD.FTZ R160, R160, R129 ;  /* 0x00000081a0a07221 */ /* 0x000fe20000010000 */
[----:B------:R-:W-:Y:S01]  /*12ab0*/  FADD.FTZ R116, R116, R121 ;  /* 0x0000007974747221 */ /* 0x000fe20000010000 */
[----:B------:R-:W-:Y:S01]  /*12ac0*/  FFMA.FTZ R53, R53, UR4, -R106 ;  /* 0x0000000435357c23 */ /* 0x000fe2000801086a */
[----:B------:R-:W-:Y:S01]  /*12ad0*/  FFMA.FTZ R252, R109, UR4, -R124 ;  /* 0x000000046dfc7c23 */ /* 0x000fe2000801087c */
[----:B-1----:R-:W-:Y:S01]  /*12ae0*/  HMMA.16816.F32 R36, R48, R44, R36 ;  /* 0x0000002c3024723c */ /* 0x002fe20000001824 */
[----:B------:R-:W1:Y:S01]  /*12af0*/  MUFU.EX2 R147, R147 ;  /* 0x0000009300937308 */ /* 0x000e620000000800 */
[----:B------:R-:W-:-:S04]  /*12b00*/  FADD.FTZ R153, R153, R160 ;  /* 0x000000a099997221 */ /* 0x000fc80000010000 */
[C---:B--2---:R-:W-:Y:S01]  /*12b10*/  HMMA.16816.F32 R136, R48.reuse, R8, R136 ;  /* 0x000000083088723c */ /* 0x044fe20000001888 */
[----:B----4-:R-:W-:Y:S01]  /*12b20*/  F2FP.F16.F32.PACK_AB R44, R114, R119 ;  /* 0x00000077722c723e */ /* 0x010fe200000000ff */
[----:B------:R-:W-:Y:S01]  /*12b30*/  FADD.FTZ R152, R152, R153 ;  /* 0x0000009998987221 */ /* 0x000fe20000010000 */
[----:B------:R-:W-:Y:S01]  /*12b40*/  F2FP.F16.F32.PACK_AB R45, R144, R143 ;  /* 0x0000008f902d723e */ /* 0x000fe200000000ff */
[----:B------:R-:W-:Y:S01]  /*12b50*/  MUFU.EX2 R115, R115 ;  /* 0x0000007300737308 */ /* 0x000fe20000000800 */
[----:B------:R-:W-:Y:S01]  /*12b60*/  FADD.FTZ R119, R119, R116 ;  /* 0x0000007477777221 */ /* 0x000fe20000010000 */
[----:B------:R-:W-:Y:S01]  /*12b70*/  HMMA.16816.F32 R132, R48, R10, R132 ;  /* 0x0000000a3084723c */ /* 0x000fe20000001884 */
[----:B------:R-:W2:Y:S01]  /*12b80*/  LDSM.16.MT88.4 R8, [R232+0xb000] ;  /* 0x00b00000e808783b */ /* 0x000ea20000004200 */
[----:B------:R-:W-:Y:S01]  /*12b90*/  FADD.FTZ R152, R145, R152 ;  /* 0x0000009891987221 */ /* 0x000fe20000010000 */
[----:B------:R-:W-:-:S03]  /*12ba0*/  FADD.FTZ R114, R114, R119 ;  /* 0x0000007772727221 */ /* 0x000fc60000010000 */
[----:B------:R-:W-:Y:S01]  /*12bb0*/  HMMA.16816.F32 R12, R48, R46, R12 ;  /* 0x0000002e300c723c */ /* 0x000fe2000000180c */
[----:B------:R-:W4:Y:S01]  /*12bc0*/  MUFU.EX2 R110, R110 ;  /* 0x0000006e006e7308 */ /* 0x000f220000000800 */
[----:B------:R-:W-:-:S04]  /*12bd0*/  FADD.FTZ R143, R143, R152 ;  /* 0x000000988f8f7221 */ /* 0x000fc80000010000 */
[----:B------:R-:W-:Y:S01]  /*12be0*/  FADD.FTZ R143, R144, R143 ;  /* 0x0000008f908f7221 */ /* 0x000fe20000010000 */
[----:B------:R-:W-:Y:S01]  /*12bf0*/  F2FP.F16.F32.PACK_AB R46, R112, R117 ;  /* 0x00000075702e723e */ /* 0x000fe200000000ff */
[----:B------:R-:W-:Y:S01]  /*12c00*/  FADD.FTZ R117, R117, R114 ;  /* 0x0000007275757221 */ /* 0x000fe20000010000 */
[----:B-1----:R-:W-:Y:S01]  /*12c10*/  F2FP.F16.F32.PACK_AB R47, R147, R146 ;  /* 0x00000092932f723e */ /* 0x002fe200000000ff */
[----:B------:R-:W-:Y:S01]  /*12c20*/  MUFU.EX2 R108, R108 ;  /* 0x0000006c006c7308 */ /* 0x000fe20000000800 */
[----:B------:R-:W-:Y:S01]  /*12c30*/  FADD.FTZ R146, R146, R143 ;  /* 0x0000008f92927221 */ /* 0x000fe20000010000 */
[----:B------:R-:W-:-:S03]  /*12c40*/  FADD.FTZ R112, R112, R117 ;  /* 0x0000007570707221 */ /* 0x000fc60000010000 */
[----:B------:R-:W-:Y:S01]  /*12c50*/  FADD.FTZ R147, R147, R146 ;  /* 0x0000009293937221 */ /* 0x000fe20000010000 */
[C---:B------:R-:W-:Y:S02]  /*12c60*/  HMMA.16816.F32 R20, R44.reuse, R24, R20 ;  /* 0x000000182c14723c */ /* 0x040fe40000001814 */
[----:B------:R-:W1:Y:S01]  /*12c70*/  MUFU.EX2 R131, R131 ;  /* 0x0000008300837308 */ /* 0x000e620000000800 */
[C---:B----4-:R-:W-:Y:S01]  /*12c80*/  F2FP.F16.F32.PACK_AB R48, R110.reuse, R115 ;  /* 0x000000736e30723e */ /* 0x050fe200000000ff */
[----:B------:R-:W-:Y:S02]  /*12c90*/  FADD.FTZ R115, R115, R112 ;  /* 0x0000007073737221 */ /* 0x000fe40000010000 */
[C---:B------:R-:W-:Y:S01]  /*12ca0*/  HMMA.16816.F32 R16, R44.reuse, R26, R16 ;  /* 0x0000001a2c10723c */ /* 0x040fe20000001810 */
[----:B------:R-:W4:Y:S01]  /*12cb0*/  LDSM.16.MT88.4 R24, [R237+0xb800] ;  /* 0x00b80000ed18783b */ /* 0x000f220000004200 */
[----:B------:R-:W-:Y:S02]  /*12cc0*/  FADD.FTZ R115, R110, R115 ;  /* 0x000000736e737221 */ /* 0x000fe40000010000 */
[----:B------:R-:W-:Y:S02]  /*12cd0*/  MUFU.EX2 R150, R150 ;  /* 0x0000009600967308 */ /* 0x000fe40000000800 */
[C---:B---3--:R-:W-:Y:S06]  /*12ce0*/  HMMA.16816.F32 R28, R44.reuse, R32, R28 ;  /* 0x000000202c1c723c */ /* 0x048fec000000181c */
[----:B------:R-:W3:Y:S01]  /*12cf0*/  MUFU.EX2 R155, R155 ;  /* 0x0000009b009b7308 */ /* 0x000ee20000000800 */
[----:B--2---:R-:W-:Y:S01]  /*12d00*/  HMMA.16816.F32 R136, R44, R8, R136 ;  /* 0x000000082c88723c */ /* 0x004fe20000001888 */
[----:B-1----:R-:W-:Y:S01]  /*12d10*/  F2FP.F16.F32.PACK_AB R50, R131, R108 ;  /* 0x0000006c8332723e */ /* 0x002fe200000000ff */
[----:B------:R-:W-:-:S04]  /*12d20*/  FADD.FTZ R108, R108, R115 ;  /* 0x000000736c6c7221 */ /* 0x000fc80000010000 */
[----:B------:R-:W-:Y:S01]  /*12d30*/  HMMA.16816.F32 R132, R44, R10, R132 ;  /* 0x0000000a2c84723c */ /* 0x000fe20000001884 */
[----:B------:R-:W1:Y:S01]  /*12d40*/  LDSM.16.MT88.4 R8, [R232+0xb800] ;  /* 0x00b80000e808783b */ /* 0x000e620000004200 */
[----:B------:R-:W-:Y:S01]  /*12d50*/  MUFU.EX2 R154, R154 ;  /* 0x0000009a009a7308 */ /* 0x000fe20000000800 */
[----:B------:R-:W-:-:S03]  /*12d60*/  FADD.FTZ R131, R131, R108 ;  /* 0x0000006c83837221 */ /* 0x000fc60000010000 */
[C---:B------:R-:W-:Y:S01]  /*12d70*/  HMMA.16816.F32 R4, R44.reuse, R34, R4 ;  /* 0x000000222c04723c */ /* 0x040fe20000001804 */
[----:B------:R-:W2:Y:S03]  /*12d80*/  LDSM.16.MT88.4 R32, [R234+0xb800] ;  /* 0x00b80000ea20783b */ /* 0x000ea60000004200 */
[----:B------:R-:W4:Y:S01]  /*12d90*/  MUFU.EX2 R157, R157 ;  /* 0x0000009d009d7308 */ /* 0x000f220000000800 */
[----:B---3--:R-:W-:Y:S01]  /*12da0*/  F2FP.F16.F32.PACK_AB R49, R155, R150 ;  /* 0x000000969b31723e */ /* 0x008fe200000000ff */
[----:B------:R-:W-:Y:S01]  /*12db0*/  HMMA.16816.F32 R36, R44, R40, R36 ;  /* 0x000000282c24723c */ /* 0x000fe20000001824 */
[----:B------:R-:W-:-:S04]  /*12dc0*/  FADD.FTZ R150, R150, R147 ;  /* 0x0000009396967221 */ /* 0x000fc80000010000 */
[----:B------:R-:W-:Y:S01]  /*12dd0*/  FADD.FTZ R155, R155, R150 ;  /* 0x000000969b9b7221 */ /* 0x000fe20000010000 */
[----:B------:R-:W-:Y:S01]  /*12de0*/  HMMA.16816.F32 R12, R44, R42, R12 ;  /* 0x0000002a2c0c723c */ /* 0x000fe2000000180c */
[----:B------:R-:W3:Y:S01]  /*12df0*/  LDSM.16.MT88.4 R40, [R233+0xb800] ;  /* 0x00b80000e928783b */ /* 0x000ee20000004200 */
[----:B------:R-:W1:Y:S01]  /*12e00*/  MUFU.EX2 R0, R0 ;  /* 0x0000000000007308 */ /* 0x000e620000000800 */
[----:B----4-:R-:W-:-:S07]  /*12e10*/  F2FP.F16.F32.PACK_AB R51, R157, R154 ;  /* 0x0000009a9d33723e */ /* 0x010fce00000000ff */
[----:B------:R-:W4:Y:S01]  /*12e20*/  MUFU.EX2 R141, R141 ;  /* 0x0000008d008d7308 */ /* 0x000f220000000800 */
[----:B------:R-:W-:-:S04]  /*12e30*/  FADD.FTZ R154, R154, R155 ;  /* 0x0000009b9a9a7221 */ /* 0x000fc80000010000 */
[----:B------:R-:W-:Y:S01]  /*12e40*/  FADD.FTZ R157, R157, R154 ;  /* 0x0000009a9d9d7221 */ /* 0x000fe20000010000 */
[C---:B------:R-:W-:Y:S02]  /*12e50*/  HMMA.16816.F32 R20, R48.reuse, R24, R20 ;  /* 0x000000183014723c */ /* 0x040fe40000001814 */
[----:B------:R-:W-:Y:S01]  /*12e60*/  MUFU.EX2 R162, R162 ;  /* 0x000000a200a27308 */ /* 0x000fe20000000800 */
[C---:B-1----:R-:W-:Y:S01]  /*12e70*/  F2FP.F16.F32.PACK_AB R44, R161.reuse, R0 ;  /* 0x00000000a12c723e */ /* 0x042fe200000000ff */
[----:B------:R-:W-:Y:S02]  /*12e80*/  FADD.FTZ R0, R0, R131 ;  /* 0x0000008300007221 */ /* 0x000fe40000010000 */
[C---:B------:R-:W-:Y:S01]  /*12e90*/  HMMA.16816.F32 R16, R48.reuse, R26, R16 ;  /* 0x0000001a3010723c */ /* 0x040fe20000001810 */
[----:B------:R-:W1:Y:S01]  /*12ea0*/  LDSM.16.MT88.4 R24, [R237+0xc000] ;  /* 0x00c00000ed18783b */ /* 0x000e620000004200 */
[----:B------:R-:W-:Y:S02]  /*12eb0*/  FADD.FTZ R161, R161, R0 ;  /* 0x00000000a1a17221 */ /* 0x000fe40000010000 */
[----:B------:R-:W3:Y:S01]  /*12ec0*/  MUFU.EX2 R163, R163 ;  /* 0x000000a300a37308 */ /* 0x000ee20000000800 */
[----:B----4-:R-:W-:Y:S01]  /*12ed0*/  F2FP.F16.F32.PACK_AB R46, R141, R140 ;  /* 0x0000008c8d2e723e */ /* 0x010fe200000000ff */
[----:B------:R-:W-:Y:S01]  /*12ee0*/  HMMA.16816.F32 R136, R48, R8, R136 ;  /* 0x000000083088723c */ /* 0x000fe20000001888 */
[----:B------:R-:W-:-:S04]  /*12ef0*/  FADD.FTZ R140, R140, R161 ;  /* 0x000000a18c8c7221 */ /* 0x000fc80000010000 */
[----:B------:R-:W-:Y:S01]  /*12f00*/  FADD.FTZ R141, R141, R140 ;  /* 0x0000008c8d8d7221 */ /* 0x000fe20000010000 */
[C---:B------:R-:W-:Y:S01]  /*12f10*/  HMMA.16816.F32 R132, R48.reuse, R10, R132 ;  /* 0x0000000a3084723c */ /* 0x040fe20000001884 */
[----:B------:R-:W4:Y:S01]  /*12f20*/  LDSM.16.MT88.4 R8, [R232+0xc000] ;  /* 0x00c00000e808783b */ /* 0x000f220000004200 */
[----:B------:R-:W-:Y:S04]  /*12f30*/  MUFU.EX2 R164, R164 ;  /* 0x000000a400a47308 */ /* 0x000fe80000000800 */
[----:B--2---:R-:W-:Y:S01]  /*12f40*/  HMMA.16816.F32 R28, R48, R32, R28 ;  /* 0x00000020301c723c */ /* 0x004fe2000000181c */
[----:B---3--:R-:W-:-:S03]  /*12f50*/  F2FP.F16.F32.PACK_AB R45, R163, R162 ;  /* 0x000000a2a32d723e */ /* 0x008fc600000000ff */
[----:B------:R-:W2:Y:S01]  /*12f60*/  MUFU.EX2 R183, R183 ;  /* 0x000000b700b77308 */ /* 0x000ea20000000800 */
[----:B------:R-:W-:Y:S01]  /*12f70*/  FADD.FTZ R162, R162, R157 ;  /* 0x0000009da2a27221 */ /* 0x000fe20000010000 */
[----:B------:R-:W-:Y:S01]  /*12f80*/  HMMA.16816.F32 R4, R48, R34, R4 ;  /* 0x000000223004723c */ /* 0x000fe20000001804 */
[----:B------:R-:W3:Y:S02]  /*12f90*/  LDSM.16.MT88.4 R32, [R234+0xc000] ;  /* 0x00c00000ea20783b */ /* 0x000ee40000004200 */
[----:B------:R-:W-:-:S03]  /*12fa0*/  FADD.FTZ R163, R163, R162 ;  /* 0x000000a2a3a37221 */ /* 0x000fc60000010000 */
[C---:B------:R-:W-:Y:S01]  /*12fb0*/  HMMA.16816.F32 R36, R48.reuse, R40, R36 ;  /* 0x000000283024723c */ /* 0x040fe20000001824 */
[----:B------:R-:W-:Y:S05]  /*12fc0*/  MUFU.EX2 R142, R142 ;  /* 0x0000008e008e7308 */ /* 0x000fea0000000800 */
[----:B------:R-:W-:Y:S01]  /*12fd0*/  HMMA.16816.F32 R12, R48, R42, R12 ;  /* 0x0000002a300c723c */ /* 0x000fe2000000180c */
[----:B------:R-:W3:Y:S01]  /*12fe0*/  LDSM.16.MT88.4 R40, [R233+0xc000] ;  /* 0x00c00000e928783b */ /* 0x000ee20000004200 */
[----:B--2---:R-:W-:Y:S01]  /*12ff0*/  F2FP.F16.F32.PACK_AB R47, R183, R164 ;  /* 0x000000a4b72f723e */ /* 0x004fe200000000ff */
[----:B------:R-:W2:Y:S01]  /*13000*/  MUFU.EX2 R149, R149 ;  /* 0x0000009500957308 */ /* 0x000ea20000000800 */
[----:B------:R-:W-:-:S04]  /*13010*/  FADD.FTZ R164, R164, R163 ;  /* 0x000000a3a4a47221 */ /* 0x000fc80000010000 */
[----:B------:R-:W-:Y:S01]  /*13020*/  FADD.FTZ R183, R183, R164 ;  /* 0x000000a4b7b77221 */ /* 0x000fe20000010000 */
[C---:B-1----:R-:W-:Y:S02]  /*13030*/  HMMA.16816.F32 R20, R44.reuse, R24, R20 ;  /* 0x000000182c14723c */ /* 0x042fe40000001814 */
[----:B------:R-:W-:Y:S04]  /*13040*/  MUFU.EX2 R148, R148 ;  /* 0x0000009400947308 */ /* 0x000fe80000000800 */
[C---:B------:R-:W-:Y:S01]  /*13050*/  HMMA.16816.F32 R16, R44.reuse, R26, R16 ;  /* 0x0000001a2c10723c */ /* 0x040fe20000001810 */
[----:B------:R-:W1:Y:S03]  /*13060*/  LDSM.16.MT88.4 R24, [R237+0xc800] ;  /* 0x00c80000ed18783b */ /* 0x000e660000004200 */
[----:B------:R-:W3:Y:S01]  /*13070*/  MUFU.EX2 R151, R151 ;  /* 0x0000009700977308 */ /* 0x000ee20000000800 */
[----:B--2---:R-:W-:Y:S01]  /*13080*/  F2FP.F16.F32.PACK_AB R48, R149, R142 ;  /* 0x0000008e9530723e */ /* 0x004fe200000000ff */
[----:B----4-:R-:W-:Y:S01]  /*13090*/  HMMA.16816.F32 R136, R44, R8, R136 ;  /* 0x000000082c88723c */ /* 0x010fe20000001888 */
[----:B------:R-:W-:-:S04]  /*130a0*/  FADD.FTZ R142, R142, R141 ;  /* 0x0000008d8e8e7221 */ /* 0x000fc80000010000 */
[----:B------:R-:W-:Y:S01]  /*130b0*/  FADD.FTZ R149, R149, R142 ;  /* 0x0000008e95957221 */ /* 0x000fe20000010000 */
[C---:B------:R-:W-:Y:S01]  /*130c0*/  HMMA.16816.F32 R132, R44.reuse, R10, R132 ;  /* 0x0000000a2c84723c */ /* 0x040fe20000001884 */
[----:B------:R-:W2:Y:S01]  /*130d0*/  LDSM.16.MT88.4 R8, [R232+0xc800] ;  /* 0x00c80000e808783b */ /* 0x000ea20000004200 */
[----:B------:R-:W-:Y:S03]  /*130e0*/  MUFU.EX2 R168, R168 ;  /* 0x000000a800a87308 */ /* 0x000fe60000000800 */
[----:B------:R-:W-:Y:S01]  /*130f0*/  LDSM.16.MT88.4 R140, [R233+0x11800] ;  /* 0x01180000e98c783b */ /* 0x000fe20000004200 */
[----:B---3--:R-:W-:Y:S01]  /*13100*/  HMMA.16816.F32 R28, R44, R32, R28 ;  /* 0x000000202c1c723c */ /* 0x008fe2000000181c */
[----:B------:R-:W-:-:S03]  /*13110*/  F2FP.F16.F32.PACK_AB R50, R151, R148 ;  /* 0x000000949732723e */ /* 0x000fc600000000ff */
[----:B------:R-:W3:Y:S01]  /*13120*/  MUFU.EX2 R191, R191 ;  /* 0x000000bf00bf7308 */ /* 0x000ee20000000800 */
[----:B------:R-:W-:Y:S01]  /*13130*/  FADD.FTZ R148, R148, R149 ;  /* 0x0000009594947221 */ /* 0x000fe20000010000 */
[----:B------:R-:W-:Y:S01]  /*13140*/  HMMA.16816.F32 R4, R44, R34, R4 ;  /* 0x000000222c04723c */ /* 0x000fe20000001804 */
[----:B------:R-:W4:Y:S02]  /*13150*/  LDSM.16.MT88.4 R32, [R234+0xc800] ;  /* 0x00c80000ea20783b */ /* 0x000f240000004200 */
[----:B------:R-:W-:-:S03]  /*13160*/  FADD.FTZ R151, R151, R148 ;  /* 0x0000009497977221 */ /* 0x000fc60000010000 */
[----:B------:R-:W-:Y:S01]  /*13170*/  MUFU.EX2 R170, R170 ;  /* 0x000000aa00aa7308 */ /* 0x000fe20000000800 */
[C---:B------:R-:W-:Y:S06]  /*13180*/  HMMA.16816.F32 R36, R44.reuse, R40, R36 ;  /* 0x000000282c24723c */ /* 0x040fec0000001824 */
[----:B------:R-:W-:Y:S01]  /*13190*/  HMMA.16816.F32 R12, R44, R42, R12 ;  /* 0x0000002a2c0c723c */ /* 0x000fe2000000180c */
[----:B------:R-:W1:Y:S01]  /*131a0*/  MUFU.EX2 R195, R195 ;  /* 0x000000c300c37308 */ /* 0x000e620000000800 */
[----:B------:R-:W4:Y:S01]  /*131b0*/  LDSM.16.MT88.4 R40, [R233+0xc800] ;  /* 0x00c80000e928783b */ /* 0x000f220000004200 */
[----:B---3--:R-:W-:Y:S01]  /*131c0*/  F2FP.F16.F32.PACK_AB R49, R191, R168 ;  /* 0x000000a8bf31723e */ /* 0x008fe200000000ff */
[----:B------:R-:W-:-:S04]  /*131d0*/  FADD.FTZ R168, R168, R183 ;  /* 0x000000b7a8a87221 */ /* 0x000fc80000010000 */
[----:B------:R-:W-:Y:S01]  /*131e0*/  FADD.FTZ R191, R191, R168 ;  /* 0x000000a8bfbf7221 */ /* 0x000fe20000010000 */
[----:B------:R-:W-:Y:S08]  /*131f0*/  MUFU.EX2 R156, R156 ;  /* 0x0000009c009c7308 */ /* 0x000ff00000000800 */
[----:B------:R-:W3:Y:S01]  /*13200*/  MUFU.EX2 R159, R159 ;  /* 0x0000009f009f7308 */ /* 0x000ee20000000800 */
[----:B-1----:R-:W-:Y:S01]  /*13210*/  F2FP.F16.F32.PACK_AB R51, R195, R170 ;  /* 0x000000aac333723e */ /* 0x002fe200000000ff */
[----:B------:R-:W-:-:S04]  /*13220*/  FADD.FTZ R170, R170, R191 ;  /* 0x000000bfaaaa7221 */ /* 0x000fc80000010000 */
[----:B------:R-:W-:Y:S02]  /*13230*/  FADD.FTZ R195, R195, R170 ;  /* 0x000000aac3c37221 */ /* 0x000fe40000010000 */
[C---:B------:R-:W-:Y:S01]  /*13240*/  HMMA.16816.F32 R20, R48.reuse, R24, R20 ;  /* 0x000000183014723c */ /* 0x040fe20000001814 */
[----:B------:R-:W-:Y:S05]  /*13250*/  MUFU.EX2 R158, R158 ;  /* 0x0000009e009e7308 */ /* 0x000fea0000000800 */
[C---:B------:R-:W-:Y:S01]  /*13260*/  HMMA.16816.F32 R16, R48.reuse, R26, R16 ;  /* 0x0000001a3010723c */ /* 0x040fe20000001810 */
[----:B------:R-:W1:Y:S02]  /*13270*/  LDSM.16.MT88.4 R24, [R237+0xd000] ;  /* 0x00d00000ed18783b */ /* 0x000e640000004200 */
[----:B------:R-:W4:Y:S01]  /*13280*/  MUFU.EX2 R185, R185 ;  /* 0x000000b900b97308 */ /* 0x000f220000000800 */
[C---:B---3--:R-:W-:Y:S01]  /*13290*/  F2FP.F16.F32.PACK_AB R44, R159.reuse, R156 ;  /* 0x0000009c9f2c723e */ /* 0x048fe200000000ff */
[----:B------:R-:W-:Y:S01]  /*132a0*/  FADD.FTZ R156, R156, R151 ;  /* 0x000000979c9c7221 */ /* 0x000fe20000010000 */
[----:B--2---:R-:W-:Y:S01]  /*132b0*/  HMMA.16816.F32 R136, R48, R8, R136 ;  /* 0x000000083088723c */ /* 0x004fe20000001888 */
[----:B------:R-:W-:Y:S02]  /*132c0*/  LDSM.16.MT88.4 R148, [R234+0x11800] ;  /* 0x01180000ea94783b */ /* 0x000fe40000004200 */
[----:B------:R-:W-:-:S02]  /*132d0*/  FADD.FTZ R159, R159, R156 ;  /* 0x0000009c9f9f7221 */ /* 0x000fc40000010000 */
[----:B------:R-:W-:Y:S01]  /*132e0*/  MUFU.EX2 R176, R176 ;  /* 0x000000b000b07308 */ /* 0x000fe20000000800 */
[C---:B------:R-:W-:Y:S01]  /*132f0*/  HMMA.16816.F32 R132, R48.reuse, R10, R132 ;  /* 0x0000000a3084723c */ /* 0x040fe20000001884 */
[----:B------:R-:W2:Y:S05]  /*13300*/  LDSM.16.MT88.4 R8, [R232+0xd000] ;  /* 0x00d00000e808783b */ /* 0x000eaa0000004200 */
[----:B----4-:R-:W-:Y:S01]  /*13310*/  HMMA.16816.F32 R28, R48, R32, R28 ;  /* 0x00000020301c723c */ /* 0x010fe2000000181c */
[----:B------:R-:W3:Y:S01]  /*13320*/  MUFU.EX2 R179, R179 ;  /* 0x000000b300b37308 */ /* 0x000ee20000000800 */
[----:B------:R-:W-:Y:S01]  /*13330*/  F2FP.F16.F32.PACK_AB R46, R185, R158 ;  /* 0x0000009eb92e723e */ /* 0x000fe200000000ff */
[----:B------:R-:W-:-:S03]  /*13340*/  FADD.FTZ R158, R158, R159 ;  /* 0x0000009f9e9e7221 */ /* 0x000fc60000010000 */
[C---:B------:R-:W-:Y:S01]  /*13350*/  HMMA.16816.F32 R4, R48.reuse, R34, R4 ;  /* 0x000000223004723c */ /* 0x040fe20000001804 */
[----:B------:R-:W4:Y:S01]  /*13360*/  LDSM.16.MT88.4 R32, [R234+0xd000] ;  /* 0x00d00000ea20783b */ /* 0x000f220000004200 */
[----:B------:R-:W-:Y:S01]  /*13370*/  FADD.FTZ R185, R185, R158 ;  /* 0x0000009eb9b97221 */ /* 0x000fe20000010000 */
[----:B------:R-:W-:Y:S02]  /*13380*/  MUFU.EX2 R178, R178 ;  /* 0x000000b200b27308 */ /* 0x000fe40000000800 */
[----:B------:R-:W-:Y:S01]  /*13390*/  LDSM.16.MT88.4 R156, [R237+0x11800] ;  /* 0x01180000ed9c783b */ /* 0x000fe20000004200 */
[C---:B------:R-:W-:Y:S05]  /*133a0*/  HMMA.16816.F32 R36, R48.reuse, R40, R36 ;  /* 0x000000283024723c */ /* 0x040fea0000001824 */
[----:B------:R-:W1:Y:S01]  /*133b0*/  MUFU.EX2 R175, R175 ;  /* 0x000000af00af7308 */ /* 0x000e620000000800 */
[----:B------:R-:W-:Y:S01]  /*133c0*/  HMMA.16816.F32 R12, R48, R42, R12 ;  /* 0x0000002a300c723c */ /* 0x000fe2000000180c */
[----:B------:R-:W4:Y:S01]  /*133d0*/  LDSM.16.MT88.4 R40, [R233+0xd000] ;  /* 0x00d00000e928783b */ /* 0x000f220000004200 */
[----:B---3--:R-:W-:Y:S01]  /*133e0*/  F2FP.F16.F32.PACK_AB R45, R179, R176 ;  /* 0x000000b0b32d723e */ /* 0x008fe200000000ff */
[----:B------:R-:W-:-:S04]  /*133f0*/  FADD.FTZ R176, R176, R195 ;  /* 0x000000c3b0b07221 */ /* 0x000fc80000010000 */
[----:B------:R-:W-:Y:S01]  /*13400*/  MUFU.EX2 R166, R166 ;  /* 0x000000a600a67308 */ /* 0x000fe20000000800 */
[----:B------:R-:W-:-:S07]  /*13410*/  FADD.FTZ R179, R179, R176 ;  /* 0x000000b0b3b37221 */ /* 0x000fce0000010000 */
        /* <DEDUP_REMOVED lines=11> */
[----:B--2---:R-:W-:Y:S03]  /*134d0*/  HMMA.16816.F32 R136, R44, R8, R136 ;  /* 0x000000082c88723c */ /* 0x004fe60000001888 */
        /* <DEDUP_REMOVED lines=11> */
[----:B------:R-:W-:Y:S03]  /*13590*/  MUFU.EX2 R184, R184 ;  /* 0x000000b800b87308 */ /* 0x000fe60000000800 */
        /* <DEDUP_REMOVED lines=10> */
[----:B------:R-:W-:-:S06]  /*13640*/  FADD.FTZ R184, R184, R169 ;  /* 0x000000a9b8b87221 */ /* 0x000fcc0000010000 */
        /* <DEDUP_REMOVED lines=24> */
[----:B---3--:R-:W-:-:S05]  /*137d0*/  F2FP.F16.F32.PACK_AB R45, R188, R171 ;  /* 0x000000abbc2d723e */ /* 0x008fca00000000ff */
[----:B------:R-:W-:Y:S08]  /*137e0*/  MUFU.EX2 R186, R186 ;  /* 0x000000ba00ba7308 */ /* 0x000ff00000000800 */
[----:B------:R-:W3:Y:S01]  /*137f0*/  MUFU.EX2 R99, R99 ;  /* 0x0000006300637308 */ /* 0x000ee20000000800 */
[----:B-1----:R-:W-:-:S07]  /*13800*/  F2FP.F16.F32.PACK_AB R47, R190, R101 ;  /* 0x00000065be2f723e */ /* 0x002fce00000000ff */
        /* <DEDUP_REMOVED lines=60> */
[----:B------:R-:W-:Y:S03]  /*13bd0*/  MUFU.EX2 R81, R81 ;  /* 0x0000005100517308 */ /* 0x000fe60000000800 */
[C---:B--2---:R-:W-:Y:S05]  /*13be0*/  HMMA.16816.F32 R136, R44.reuse, R8, R136 ;  /* 0x000000082c88723c */ /* 0x044fea0000001888 */
[----:B------:R-:W-:Y:S01]  /*13bf0*/  MUFU.EX2 R74, R74 ;  /* 0x0000004a004a7308 */ /* 0x000fe20000000800 */
[C---:B------:R-:W-:Y:S01]  /*13c00*/  HMMA.16816.F32 R132, R44.reuse, R10, R132 ;  /* 0x0000000a2c84723c */ /* 0x040fe20000001884 */
[----:B------:R-:W2:Y:S05]  /*13c10*/  LDSM.16.MT88.4 R8, [R232+0xf800] ;  /* 0x00f80000e808783b */ /* 0x000eaa0000004200 */
[C---:B----4-:R-:W-:Y:S01]  /*13c20*/  HMMA.16816.F32 R28, R44.reuse, R32, R28 ;  /* 0x000000202c1c723c */ /* 0x050fe2000000181c */
[----:B------:R-:W4:Y:S05]  /*13c30*/  MUFU.EX2 R77, R77 ;  /* 0x0000004d004d7308 */ /* 0x000f2a0000000800 */
[C---:B------:R-:W-:Y:S01]  /*13c40*/  HMMA.16816.F32 R4, R44.reuse, R34, R4 ;  /* 0x000000222c04723c */ /* 0x040fe20000001804 */
[----:B------:R-:W2:Y:S02]  /*13c50*/  LDSM.16.MT88.4 R32, [R234+0xf800] ;  /* 0x00f80000ea20783b */ /* 0x000ea40000004200 */
[----:B------:R-:W-:Y:S03]  /*13c60*/  MUFU.EX2 R72, R72 ;  /* 0x0000004800487308 */ /* 0x000fe60000000800 */
[C---:B------:R-:W-:Y:S05]  /*13c70*/  HMMA.16816.F32 R36, R44.reuse, R40, R36 ;  /* 0x000000282c24723c */ /* 0x040fea0000001824 */
[----:B------:R-:W1:Y:S01]  /*13c80*/  MUFU.EX2 R73, R73 ;  /* 0x0000004900497308 */ /* 0x000e620000000800 */
[----:B------:R-:W-:Y:S01]  /*13c90*/  HMMA.16816.F32 R12, R44, R42, R12 ;  /* 0x0000002a2c0c723c */ /* 0x000fe2000000180c */
[----:B------:R-:W2:Y:S06]  /*13ca0*/  LDSM.16.MT88.4 R40, [R233+0xf800] ;  /* 0x00f80000e928783b */ /* 0x000eac0000004200 */
[----:B---3--:R-:W-:Y:S01]  /*13cb0*/  F2FP.F16.F32.PACK_AB R44, R83, R84 ;  /* 0x00000054532c723e */ /* 0x008fe200000000ff */
[----:B------:R-:W-:Y:S01]  /*13cc0*/  MUFU.EX2 R92, R92 ;  /* 0x0000005c005c7308 */ /* 0x000fe20000000800 */
[----:B----4-:R-:W-:Y:S01]  /*13cd0*/  F2FP.F16.F32.PACK_AB R45, R77, R74 ;  /* 0x0000004a4d2d723e */ /* 0x010fe200000000ff */
[----:B------:R-:W-:Y:S01]  /*13ce0*/  FADD.FTZ R84, R84, R91 ;  /* 0x0000005b54547221 */ /* 0x000fe20000010000 */
[----:B------:R-:W-:-:S03]  /*13cf0*/  F2FP.F16.F32.PACK_AB R46, R81, R76 ;  /* 0x0000004c512e723e */ /* 0x000fc600000000ff */
[----:B------:R-:W-:Y:S01]  /*13d00*/  FADD.FTZ R83, R83, R84 ;  /* 0x0000005453537221 */ /* 0x000fe20000010000 */
[----:B-1----:R-:W-:Y:S01]  /*13d10*/  F2FP.F16.F32.PACK_AB R47, R73, R72 ;  /* 0x00000048492f723e */ /* 0x002fe200000000ff */
[----:B------:R-:W1:Y:S02]  /*13d20*/  MUFU.EX2 R87, R87 ;  /* 0x0000005700577308 */ /* 0x000e640000000800 */
[----:B------:R-:W-:-:S04]  /*13d30*/  FADD.FTZ R76, R76, R83 ;  /* 0x000000534c4c7221 */ /* 0x000fc80000010000 */
[----:B------:R-:W-:Y:S01]  /*13d40*/  FADD.FTZ R81, R81, R76 ;  /* 0x0000004c51517221 */ /* 0x000fe20000010000 */
[C---:B------:R-:W-:Y:S01]  /*13d50*/  HMMA.16816.F32 R20, R44.reuse, R24, R20 ;  /* 0x000000182c14723c */ /* 0x040fe20000001814 */
[----:B------:R-:W-:Y:S05]  /*13d60*/  MUFU.EX2 R2, R78 ;  /* 0x0000004e00027308 */ /* 0x000fea0000000800 */
[----:B------:R-:W-:Y:S01]  /*13d70*/  HMMA.16816.F32 R16, R44, R26, R16 ;  /* 0x0000001a2c10723c */ /* 0x000fe20000001810 */
[----:B------:R-:W3:Y:S02]  /*13d80*/  LDSM.16.MT88.4 R24, [R237+0x10000] ;  /* 0x01000000ed18783b */ /* 0x000ee40000004200 */
[----:B------:R-:W4:Y:S01]  /*13d90*/  MUFU.EX2 R75, R75 ;  /* 0x0000004b004b7308 */ /* 0x000f220000000800 */
[----:B-1----:R-:W-:-:S02]  /*13da0*/  F2FP.F16.F32.PACK_AB R48, R87, R92 ;  /* 0x0000005c5730723e */ /* 0x002fc400000000ff */
[----:B--2---:R-:W-:Y:S01]  /*13db0*/  HMMA.16816.F32 R136, R44, R8, R136 ;  /* 0x000000082c88723c */ /* 0x004fe20000001888 */
[----:B------:R-:W-:-:S04]  /*13dc0*/  FADD.FTZ R92, R92, R81 ;  /* 0x000000515c5c7221 */ /* 0x000fc80000010000 */
[----:B------:R-:W-:Y:S01]  /*13dd0*/  FADD.FTZ R87, R87, R92 ;  /* 0x0000005c57577221 */ /* 0x000fe20000010000 */
[C---:B------:R-:W-:Y:S01]  /*13de0*/  HMMA.16816.F32 R132, R44.reuse, R10, R132 ;  /* 0x0000000a2c84723c */ /* 0x040fe20000001884 */
[----:B------:R-:W1:Y:S01]  /*13df0*/  LDSM.16.MT88.4 R8, [R232+0x10000] ;  /* 0x01000000e808783b */ /* 0x000e620000004200 */
[----:B------:R-:W-:Y:S04]  /*13e00*/  MUFU.EX2 R68, R68 ;  /* 0x0000004400447308 */ /* 0x000fe80000000800 */
[----:B------:R-:W-:Y:S01]  /*13e10*/  HMMA.16816.F32 R28, R44, R32, R28 ;  /* 0x000000202c1c723c */ /* 0x000fe2000000181c */
[----:B----4-:R-:W-:-:S03]  /*13e20*/  F2FP.F16.F32.PACK_AB R50, R75, R2 ;  /* 0x000000024b32723e */ /* 0x010fc600000000ff */
[----:B------:R-:W2:Y:S01]  /*13e30*/  MUFU.EX2 R69, R69 ;  /* 0x0000004500457308 */ /* 0x000ea20000000800 */
[----:B------:R-:W-:Y:S01]  /*13e40*/  FADD.FTZ R2, R2, R87 ;  /* 0x0000005702027221 */ /* 0x000fe20000010000 */
[C---:B------:R-:W-:Y:S01]  /*13e50*/  HMMA.16816.F32 R4, R44.reuse, R34, R4 ;  /* 0x000000222c04723c */ /* 0x040fe20000001804 */
[----:B------:R-:W4:Y:S02]  /*13e60*/  LDSM.16.MT88.4 R32, [R234+0x10000] ;  /* 0x01000000ea20783b */ /* 0x000f240000004200 */
[----:B------:R-:W-:Y:S01]  /*13e70*/  FADD.FTZ R75, R75, R2 ;  /* 0x000000024b4b7221 */ /* 0x000fe20000010000 */
[----:B------:R-:W-:Y:S02]  /*13e80*/  MOV R2, R128 ;  /* 0x0000008000027202 */ /* 0x000fe40000000f00 */
[----:B------:R-:W-:Y:S01]  /*13e90*/  MUFU.EX2 R60, R60 ;  /* 0x0000003c003c7308 */ /* 0x000fe20000000800 */
[C---:B------:R-:W-:Y:S06]  /*13ea0*/  HMMA.16816.F32 R36, R44.reuse, R40, R36 ;  /* 0x000000282c24723c */ /* 0x040fec0000001824 */
[----:B------:R-:W-:Y:S01]  /*13eb0*/  HMMA.16816.F32 R12, R44, R42, R12 ;  /* 0x0000002a2c0c723c */ /* 0x000fe2000000180c */
[----:B------:R-:W3:Y:S01]  /*13ec0*/  MUFU.EX2 R63, R63 ;  /* 0x0000003f003f7308 */ /* 0x000ee20000000800 */
[----:B------:R-:W4:Y:S01]  /*13ed0*/  LDSM.16.MT88.4 R40, [R233+0x10000] ;  /* 0x01000000e928783b */ /* 0x000f220000004200 */
[----:B--2---:R-:W-:-:S03]  /*13ee0*/  F2FP.F16.F32.PACK_AB R49, R69, R68 ;  /* 0x000000444531723e */ /* 0x004fc600000000ff */
[----:B------:R-:W-:Y:S03]  /*13ef0*/  LDSM.16.MT88.4 R44, [R232+0x10800] ;  /* 0x01080000e82c783b */ /* 0x000fe60000004200 */
[----:B------:R-:W-:Y:S08]  /*13f00*/  MUFU.EX2 R62, R62 ;  /* 0x0000003e003e7308 */ /* 0x000ff00000000800 */
[----:B------:R-:W2:Y:S01]  /*13f10*/  MUFU.EX2 R67, R67 ;  /* 0x0000004300437308 */ /* 0x000ea20000000800 */
[----:B---3--:R-:W-:-:S07]  /*13f20*/  F2FP.F16.F32.PACK_AB R51, R63, R60 ;  /* 0x0000003c3f33723e */ /* 0x008fce00000000ff */
[C---:B------:R-:W-:Y:S01]  /*13f30*/  HMMA.16816.F32 R20, R48.reuse, R24, R20 ;  /* 0x000000183014723c */ /* 0x040fe20000001814 */
        /* <DEDUP_REMOVED lines=11> */
[----:B------:R-:W1:Y:S02]  /*13ff0*/  LDSM.16.MT88.4 R32, [R234+0x10800] ;  /* 0x01080000ea20783b */ /* 0x000e640000004200 */
[----:B------:R-:W-:Y:S03]  /*14000*/  MUFU.EX2 R56, R56 ;  /* 0x0000003800387308 */ /* 0x000fe60000000800 */
[C---:B------:R-:W-:Y:S05]  /*14010*/  HMMA.16816.F32 R36, R48.reuse, R40, R36 ;  /* 0x000000283024723c */ /* 0x040fea0000001824 */
[----:B------:R-:W3:Y:S01]  /*14020*/  MUFU.EX2 R57, R57 ;  /* 0x0000003900397308 */ /* 0x000ee20000000800 */
[----:B------:R-:W-:Y:S01]  /*14030*/  HMMA.16816.F32 R12, R48, R42, R12 ;  /* 0x0000002a300c723c */ /* 0x000fe2000000180c */
[----:B--2---:R-:W-:Y:S01]  /*14040*/  F2FP.F16.F32.PACK_AB R40, R67, R62 ;  /* 0x0000003e4328723e */ /* 0x004fe200000000ff */
[----:B------:R-:W-:Y:S01]  /*14050*/  FADD.FTZ R62, R62, R75 ;  /* 0x0000004b3e3e7221 */ /* 0x000fe20000010000 */
[----:B----4-:R-:W-:-:S03]  /*14060*/  F2FP.F16.F32.PACK_AB R41, R61, R58 ;  /* 0x0000003a3d29723e */ /* 0x010fc600000000ff */
[----:B------:R-:W-:Y:S01]  /*14070*/  FADD.FTZ R67, R67, R62 ;  /* 0x0000003e43437221 */ /* 0x000fe20000010000 */
[----:B------:R-:W-:Y:S01]  /*14080*/  F2FP.F16.F32.PACK_AB R42, R65, R66 ;  /* 0x00000042412a723e */ /* 0x000fe200000000ff */
[----:B------:R2:W-:Y:S01]  /*14090*/  MUFU.EX2 R0, R52 ;  /* 0x0000003400007308 */ /* 0x0005e20000000800 */
[--C-:B------:R-:W-:Y:S01]  /*140a0*/  FFMA.FTZ R48, R64, UR4, -R124.reuse ;  /* 0x0000000440307c23 */ /* 0x100fe2000801087c */
[--C-:B------:R-:W-:Y:S01]  /*140b0*/  FFMA.FTZ R49, R71, UR4, -R124.reuse ;  /* 0x0000000447317c23 */ /* 0x100fe2000801087c */
[----:B------:R-:W-:Y:S01]  /*140c0*/  FFMA.FTZ R51, R105, UR4, -R124 ;  /* 0x0000000469337c23 */ /* 0x000fe2000801087c */
[----:B------:R-:W-:Y:S01]  /*140d0*/  FFMA.FTZ R50, R70, UR4, -R106 ;  /* 0x0000000446327c23 */ /* 0x000fe2000801086a */
[----:B------:R-:W-:Y:S01]  /*140e0*/  FADD.FTZ R66, R66, R67 ;  /* 0x0000004342427221 */ /* 0x000fe20000010000 */
[----:B---3--:R-:W-:Y:S02]  /*140f0*/  F2FP.F16.F32.PACK_AB R43, R57, R56 ;  /* 0x00000038392b723e */ /* 0x008fe400000000ff */
[----:B------:R-:W-:Y:S01]  /*14100*/  MUFU.EX2 R48, R48 ;  /* 0x0000003000307308 */ /* 0x000fe20000000800 */
[----:B------:R-:W-:-:S04]  /*14110*/  FADD.FTZ R65, R65, R66 ;  /* 0x0000004241417221 */ /* 0x000fc80000010000 */
[C---:B------:R-:W-:Y:S01]  /*14120*/  HMMA.16816.F32 R20, R40.reuse, R24, R20 ;  /* 0x000000182814723c */ /* 0x040fe20000001814 */
[----:B--2---:R-:W-:Y:S02]  /*14130*/  FFMA.FTZ R52, R54, UR4, -R106 ;  /* 0x0000000436347c23 */ /* 0x004fe4000801086a */
[----:B------:R-:W2:Y:S01]  /*14140*/  MUFU.EX2 R49, R49 ;  /* 0x0000003100317308 */ /* 0x000ea20000000800 */
[----:B------:R-:W-:Y:S02]  /*14150*/  FFMA.FTZ R54, R100, UR4, -R124 ;  /* 0x0000000464367c23 */ /* 0x000fe4000801087c */
[C---:B------:R-:W-:Y:S01]  /*14160*/  HMMA.16816.F32 R16, R40.reuse, R26, R16 ;  /* 0x0000001a2810723c */ /* 0x040fe20000001810 */
[----:B------:R-:W3:Y:S04]  /*14170*/  LDSM.16.MT88.4 R24, [R237+0x11000] ;  /* 0x01100000ed18783b */ /* 0x000ee80000004200 */
[----:B------:R-:W-:Y:S01]  /*14180*/  MUFU.EX2 R51, R51 ;  /* 0x0000003300337308 */ /* 0x000fe20000000800 */
[C---:B-1----:R-:W-:Y:S06]  /*14190*/  HMMA.16816.F32 R36, R40.reuse, R8, R36 ;  /* 0x000000082824723c */ /* 0x042fec0000001824 */
[C---:B------:R-:W-:Y:S01]  /*141a0*/  HMMA.16816.F32 R12, R40.reuse, R10, R12 ;  /* 0x0000000a280c723c */ /* 0x040fe2000000180c */
[----:B------:R-:W1:Y:S01]  /*141b0*/  LDSM.16.MT88.4 R8, [R234+0x11000] ;  /* 0x01100000ea08783b */ /* 0x000e620000004200 */
[----:B------:R-:W-:Y:S04]  /*141c0*/  MUFU.EX2 R50, R50 ;  /* 0x0000003200327308 */ /* 0x000fe80000000800 */
[C---:B------:R-:W-:Y:S04]  /*141d0*/  HMMA.16816.F32 R28, R40.reuse, R32, R28 ;  /* 0x00000020281c723c */ /* 0x040fe8000000181c */
[----:B------:R-:W4:Y:S02]  /*141e0*/  MUFU.EX2 R55, R55 ;  /* 0x0000003700377308 */ /* 0x000f240000000800 */
[C---:B------:R-:W-:Y:S01]  /*141f0*/  HMMA.16816.F32 R4, R40.reuse, R34, R4 ;  /* 0x000000222804723c */ /* 0x040fe20000001804 */
[----:B------:R-:W1:Y:S05]  /*14200*/  LDSM.16.MT88.4 R32, [R233+0x11000] ;  /* 0x01100000e920783b */ /* 0x000e6a0000004200 */
[----:B------:R-:W-:Y:S01]  /*14210*/  MUFU.EX2 R52, R52 ;  /* 0x0000003400347308 */ /* 0x000fe20000000800 */
[C---:B------:R-:W-:Y:S06]  /*14220*/  HMMA.16816.F32 R136, R40.reuse, R44, R136 ;  /* 0x0000002c2888723c */ /* 0x040fec0000001888 */
[----:B------:R-:W-:Y:S01]  /*14230*/  HMMA.16816.F32 R132, R40, R46, R132 ;  /* 0x0000002e2884723c */ /* 0x000fe20000001884 */
[----:B------:R-:W3:Y:S01]  /*14240*/  MUFU.EX2 R53, R53 ;  /* 0x0000003500357308 */ /* 0x000ee20000000800 */
[----:B------:R-:W1:Y:S05]  /*14250*/  LDSM.16.MT88.4 R44, [R232+0x11000] ;  /* 0x01100000e82c783b */ /* 0x000e6a0000004200 */
[----:B--2---:R-:W-:Y:S01]  /*14260*/  F2FP.F16.F32.PACK_AB R40, R49, R48 ;  /* 0x000000303128723e */ /* 0x004fe200000000ff */
[----:B------:R-:W-:Y:S01]  /*14270*/  FADD.FTZ R48, R48, R65 ;  /* 0x0000004130307221 */ /* 0x000fe20000010000 */
[----:B----4-:R-:W-:Y:S01]  /*14280*/  F2FP.F16.F32.PACK_AB R41, R55, R50 ;  /* 0x000000323729723e */ /* 0x010fe200000000ff */
[----:B------:R-:W-:Y:S01]  /*14290*/  MUFU.EX2 R54, R54 ;  /* 0x0000003600367308 */ /* 0x000fe20000000800 */
[----:B------:R-:W-:Y:S01]  /*142a0*/  F2FP.F16.F32.PACK_AB R42, R51, R0 ;  /* 0x00000000332a723e */ /* 0x000fe200000000ff */
[----:B------:R-:W-:-:S04]  /*142b0*/  FADD.FTZ R49, R49, R48 ;  /* 0x0000003031317221 */ /* 0x000fc80000010000 */
[----:B------:R-:W-:Y:S01]  /*142c0*/  FADD.FTZ R0, R0, R49 ;  /* 0x0000003100007221 */ /* 0x000fe20000010000 */
[----:B---3--:R-:W-:Y:S01]  /*142d0*/  F2FP.F16.F32.PACK_AB R43, R53, R52 ;  /* 0x00000034352b723e */ /* 0x008fe200000000ff */
[----:B------:R-:W2:Y:S02]  /*142e0*/  MUFU.EX2 R59, R59 ;  /* 0x0000003b003b7308 */ /* 0x000ea40000000800 */
[----:B------:R-:W-:Y:S01]  /*142f0*/  FADD.FTZ R51, R51, R0 ;  /* 0x0000000033337221 */ /* 0x000fe20000010000 */
[----:B------:R-:W-:-:S03]  /*14300*/  MOV R0, R126 ;  /* 0x0000007e00007202 */ /* 0x000fc60000000f00 */
[C---:B------:R-:W-:Y:S02]  /*14310*/  HMMA.16816.F32 R20, R40.reuse, R24, R20 ;  /* 0x000000182814723c */ /* 0x040fe40000001814 */
[----:B------:R-:W-:Y:S04]  /*14320*/  MUFU.EX2 R252, R252 ;  /* 0x000000fc00fc7308 */ /* 0x000fe80000000800 */
[C---:B-1----:R-:W-:Y:S01]  /*14330*/  HMMA.16816.F32 R28, R40.reuse, R8, R28 ;  /* 0x00000008281c723c */ /* 0x042fe2000000181c */
[----:B------:R-:W-:Y:S01]  /*14340*/  FADD.FTZ R24, R3, R184 ;  /* 0x000000b803187221 */ /* 0x000fe20000010000 */
[----:B------:R-:W-:Y:S02]  /*14350*/  FFMA.FTZ R25, R107, UR4, -R106 ;  /* 0x000000046b197c23 */ /* 0x000fe4000801086a */
[----:B------:R-:W1:Y:S01]  /*14360*/  MUFU.EX2 R3, R98 ;  /* 0x0000006200037308 */ /* 0x000e620000000800 */
[----:B------:R-:W-:Y:S01]  /*14370*/  FADD.FTZ R171, R171, R24 ;  /* 0x00000018abab7221 */ /* 0x000fe20000010000 */
[----:B------:R-:W-:Y:S01]  /*14380*/  HMMA.16816.F32 R16, R40, R26, R16 ;  /* 0x0000001a2810723c */ /* 0x000fe20000001810 */
[----:B------:R-:W-:Y:S01]  /*14390*/  FFMA.FTZ R24, R96, UR4, -R106 ;  /* 0x0000000460187c23 */ /* 0x000fe2000801086a */
[----:B--2---:R-:W-:Y:S01]  /*143a0*/  F2FP.F16.F32.PACK_AB R8, R59, R54 ;  /* 0x000000363b08723e */ /* 0x004fe200000000ff */
[----:B------:R-:W-:Y:S01]  /*143b0*/  FADD.FTZ R188, R188, R171 ;  /* 0x000000abbcbc7221 */ /* 0x000fe20000010000 */
[----:B------:R-:W-:-:S02]  /*143c0*/  FADD.FTZ R54, R54, R51 ;  /* 0x0000003336367221 */ /* 0x000fc40000010000 */
[----:B------:R-:W-:Y:S01]  /*143d0*/  MUFU.EX2 R25, R25 ;  /* 0x0000001900197308 */ /* 0x000fe20000000800 */
[----:B------:R-:W-:Y:S01]  /*143e0*/  FADD.FTZ R9, R101, R188 ;  /* 0x000000bc65097221 */ /* 0x000fe20000010000 */
[--C-:B------:R-:W-:Y:S01]  /*143f0*/  FFMA.FTZ R26, R94, UR4, -R106.reuse ;  /* 0x000000045e1a7c23 */ /* 0x100fe2000801086a */
[----:B------:R-:W-:Y:S01]  /*14400*/  FFMA.FTZ R27, R111, UR4, -R106 ;  /* 0x000000046f1b7c23 */ /* 0x000fe2000801086a */
[C---:B------:R-:W-:Y:S01]  /*14410*/  HMMA.16816.F32 R4, R40.reuse, R10, R4 ;  /* 0x0000000a2804723c */ /* 0x040fe20000001804 */
[----:B------:R-:W-:Y:S01]  /*14420*/  FADD.FTZ R9, R190, R9 ;  /* 0x00000009be097221 */ /* 0x000fe20000010000 */
[----:B------:R-:W-:Y:S02]  /*14430*/  FADD.FTZ R54, R59, R54 ;  /* 0x000000363b367221 */ /* 0x000fe40000010000 */
[----:B------:R-:W2:Y:S01]  /*14440*/  MUFU.EX2 R24, R24 ;  /* 0x0000001800187308 */ /* 0x000ea20000000800 */
[----:B------:R-:W-:Y:S01]  /*14450*/  FADD.FTZ R90, R90, R9 ;  /* 0x000000095a5a7221 */ /* 0x000fe20000010000 */
[----:B------:R-:W-:Y:S01]  /*14460*/  HMMA.16816.F32 R36, R40, R32, R36 ;  /* 0x000000202824723c */ /* 0x000fe20000001824 */
[----:B-1----:R-:W-:Y:S01]  /*14470*/  F2FP.F16.F32.PACK_AB R10, R252, R3 ;  /* 0x00000003fc0a723e */ /* 0x002fe200000000ff */
[----:B------:R-:W-:Y:S01]  /*14480*/  FADD.FTZ R3, R3, R54 ;  /* 0x0000003603037221 */ /* 0x000fe20000010000 */
[----:B------:R-:W-:-:S03]  /*14490*/  FADD.FTZ R93, R93, R90 ;  /* 0x0000005a5d5d7221 */ /* 0x000fc60000010000 */
[----:B------:R-:W-:Y:S01]  /*144a0*/  MUFU.EX2 R26, R26 ;  /* 0x0000001a001a7308 */ /* 0x000fe20000000800 */
[----:B------:R-:W-:Y:S01]  /*144b0*/  FADD.FTZ R88, R88, R93 ;  /* 0x0000005d58587221 */ /* 0x000fe20000010000 */
[----:B------:R-:W-:Y:S01]  /*144c0*/  HMMA.16816.F32 R12, R40, R34, R12 ;  /* 0x00000022280c723c */ /* 0x000fe2000000180c */
[----:B------:R-:W-:Y:S02]  /*144d0*/  FADD.FTZ R252, R252, R3 ;  /* 0x00000003fcfc7221 */ /* 0x000fe40000010000 */
[----:B------:R-:W-:-:S03]  /*144e0*/  FADD.FTZ R89, R89, R88 ;  /* 0x0000005859597221 */ /* 0x000fc60000010000 */
[----:B------:R-:W1:Y:S01]  /*144f0*/  MUFU.EX2 R27, R27 ;  /* 0x0000001b001b7308 */ /* 0x000e620000000800 */
[----:B------:R-:W-:Y:S01]  /*14500*/  FADD.FTZ R82, R82, R89 ;  /* 0x0000005952527221 */ /* 0x000fe20000010000 */
[----:B--2---:R-:W-:Y:S01]  /*14510*/  F2FP.F16.F32.PACK_AB R9, R25, R24 ;  /* 0x000000181909723e */ /* 0x004fe200000000ff */
[----:B------:R-:W-:Y:S02]  /*14520*/  HMMA.16816.F32 R136, R40, R44, R136 ;  /* 0x0000002c2888723c */ /* 0x000fe40000001888 */
[----:B------:R-:W-:-:S04]  /*14530*/  FADD.FTZ R85, R85, R82 ;  /* 0x0000005255557221 */ /* 0x000fc80000010000 */
[----:B------:R-:W-:Y:S01]  /*14540*/  FADD.FTZ R80, R80, R85 ;  /* 0x0000005550507221 */ /* 0x000fe20000010000 */
[----:B------:R-:W-:Y:S03]  /*14550*/  HMMA.16816.F32 R132, R40, R46, R132 ;  /* 0x0000002e2884723c */ /* 0x000fe60000001884 */
[----:B------:R-:W-:-:S04]  /*14560*/  FADD.FTZ R79, R79, R80 ;  /* 0x000000504f4f7221 */ /* 0x000fc80000010000 */
[----:B------:R-:W-:Y:S01]  /*14570*/  FADD.FTZ R74, R74, R79 ;  /* 0x0000004f4a4a7221 */ /* 0x000fe20000010000 */
[----:B-1----:R-:W-:-:S03]  /*14580*/  F2FP.F16.F32.PACK_AB R11, R27, R26 ;  /* 0x0000001a1b0b723e */ /* 0x002fc600000000ff */
[----:B------:R-:W-:-:S04]  /*14590*/  FADD.FTZ R77, R77, R74 ;  /* 0x0000004a4d4d7221 */ /* 0x000fc80000010000 */
[----:B------:R-:W-:Y:S01]  /*145a0*/  FADD.FTZ R72, R72, R77 ;  /* 0x0000004d48487221 */ /* 0x000fe20000010000 */
[----:B------:R-:W-:Y:S03]  /*145b0*/  HMMA.16816.F32 R160, R8, R156, R20 ;  /* 0x0000009c08a0723c */ /* 0x000fe60000001814 */
[----:B------:R-:W-:-:S03]  /*145c0*/  FADD.FTZ R73, R73, R72 ;  /* 0x0000004849497221 */ /* 0x000fc60000010000 */
[C---:B------:R-:W-:Y:S01]  /*145d0*/  HMMA.16816.F32 R156, R8.reuse, R158, R16 ;  /* 0x0000009e089c723c */ /* 0x040fe20000001810 */
[----:B------:R-:W-:Y:S01]  /*145e0*/  FADD.FTZ R68, R68, R73 ;  /* 0x0000004944447221 */ /* 0x000fe20000010000 */
[----:B------:R-:W1:Y:S03]  /*145f0*/  LDSM.16.MT88.4 R16, [R232+0x11800] ;  /* 0x01180000e810783b */ /* 0x000e660000004200 */
        /* <DEDUP_REMOVED lines=10> */
[----:B------:R-:W-:-:S04]  /*146a0*/  FADD.FTZ R57, R57, R56 ;  /* 0x0000003839397221 */ /* 0x000fc80000010000 */
[----:B------:R-:W-:-:S04]  /*146b0*/  FADD.FTZ R50, R50, R57 ;  /* 0x0000003932327221 */ /* 0x000fc80000010000 */
[----:B------:R-:W-:-:S04]  /*146c0*/  FADD.FTZ R55, R55, R50 ;  /* 0x0000003237377221 */ /* 0x000fc80000010000 */
[----:B------:R-:W-:Y:S01]  /*146d0*/  FADD.FTZ R52, R52, R55 ;  /* 0x0000003734347221 */ /* 0x000fe20000010000 */
[----:B-1----:R-:W-:Y:S03]  /*146e0*/  HMMA.16816.F32 R136, R8, R16, R136 ;  /* 0x000000100888723c */ /* 0x002fe60000001888 */
[----:B------:R-:W-:-:S03]  /*146f0*/  FADD.FTZ R53, R53, R52 ;  /* 0x0000003435357221 */ /* 0x000fc60000010000 */
[----:B------:R-:W-:Y:S01]  /*14700*/  HMMA.16816.F32 R132, R8, R18, R132 ;  /* 0x000000120884723c */ /* 0x000fe20000001884 */
[----:B------:R-:W-:-:S04]  /*14710*/  FADD.FTZ R24, R24, R53 ;  /* 0x0000003518187221 */ /* 0x000fc80000010000 */
[----:B------:R-:W-:-:S04]  /*14720*/  FADD.FTZ R25, R25, R24 ;  /* 0x0000001819197221 */ /* 0x000fc80000010000 */
[----:B------:R-:W-:-:S04]  /*14730*/  FADD.FTZ R26, R26, R25 ;  /* 0x000000191a1a7221 */ /* 0x000fc80000010000 */
[----:B------:R-:W-:-:S05]  /*14740*/  FADD.FTZ R3, R27, R26 ;  /* 0x0000001a1b037221 */ /* 0x000fca0000010000 */
[----:B------:R2:W-:Y:S04]  /*14750*/  STL [R1], R3 ;  /* 0x0000000301007387 */ /* 0x0005e80000100800 */
.L_x_3614:
[----:B------:R-:W-:Y:S05]  /*14760*/  @!P1 BRA `(.L_x_3622) ;  /* 0x0000007000209947 */ /* 0x000fea0003800000 */
[----:B------:R-:W-:Y:S01]  /*14770*/  ULEA UR7, -UR8, URZ, 0x8 ;  /* 0x0000003f08077291 */ /* 0x000fe2000f8e413f */
[----:B------:R-:W-:Y:S01]  /*14780*/  IMAD.MOV.U32 R165, RZ, RZ, R0 ;  /* 0x000000ffffa57224 */ /* 0x000fe200078e0000 */
[----:B------:R-:W-:Y:S01]  /*14790*/  ULDC UR20, c[0x0][0x2d0] ;  /* 0x0000b40000147ab9 */ /* 0x000fe20000000800 */
[----:B--2---:R-:W-:Y:S01]  /*147a0*/  IMAD.MOV.U32 R3, RZ, RZ, R2 ;  /* 0x000000ffff037224 */ /* 0x004fe200078e0002 */
[----:B------:R-:W-:Y:S02]  /*147b0*/  USHF.R.S32.HI UR6, URZ, 0x1f, UR7 ;  /* 0x0000001f3f067899 */ /* 0x000fe40008011407 */
[----:B------:R-:W-:Y:S01]  /*147c0*/  MOV R249, UR7 ;  /* 0x0000000700f97c02 */ /* 0x000fe20008000f00 */
[----:B------:R-:W-:Y:S01]  /*147d0*/  ULDC UR4, c[0x0][0x2ec] ;  /* 0x0000bb0000047ab9 */ /* 0x000fe20000000800 */
[----:B------:R-:W-:Y:S01]  /*147e0*/  ULDC.64 UR8, c[0x0][0x248] ;  /* 0x0000920000087ab9 */ /* 0x000fe20000000a00 */
[----:B------:R-:W-:Y:S01]  /*147f0*/  ULDC.64 UR16, c[0x0][0x250] ;  /* 0x0000940000107ab9 */ /* 0x000fe20000000a00 */
[----:B-1----:R-:W-:Y:S01]  /*14800*/  MOV R248, UR6 ;  /* 0x0000000600f87c02 */ /* 0x002fe20008000f00 */
[----:B------:R-:W-:-:S06]  /*14810*/  ULDC.64 UR6, c[0x0][0x250] ;  /* 0x0000940000067ab9 */ /* 0x000fcc0000000a00 */
.L_x_3626:
        /* <DEDUP_REMOVED lines=75> */
.L_x_3623:
        /* <DEDUP_REMOVED lines=189> */
[----:B------:R-:W-:Y:S04]  /*158a0*/  LDSM.16.M88.4 R208, [R216+0x800] ;  /* 0x00080000d8d0783b */ /* 0x000fe80000000200 */
        /* <DEDUP_REMOVED lines=8> */
[----:B------:R-:W-:Y:S05]  /*15930*/  LDSM.16.M88.4 R188, [R235+0x3800] ;  /* 0x00380000ebbc783b */ /* 0x000fea0000000200 */
[C---:B------:R-:W-:Y:S06]  /*15940*/  HMMA.16816.F32 R44, R168.reuse, R192, RZ ;  /* 0x000000c0a82c723c */ /* 0x040fec00000018ff */
        /* <DEDUP_REMOVED lines=8> */
[C---:B--2---:R-:W-:Y:S06]  /*159d0*/  HMMA.16816.F32 R68, R168.reuse, R172, RZ ;  /* 0x000000aca844723c */ /* 0x044fec00000018ff */
[C---:B------:R-:W-:Y:S01]  /*159e0*/  HMMA.16816.F32 R72, R168.reuse, R174, RZ ;  /* 0x000000aea848723c */ /* 0x040fe200000018ff */
[--C-:B------:R-:W-:Y:S05]  /*159f0*/  IMAD R172, R238, 0x2, R243.reuse ;  /* 0x00000002eeac7824 */ /* 0x100fea00078e02f3 */
[C---:B---3--:R-:W-:Y:S01]  /*15a00*/  HMMA.16816.F32 R76, R168.reuse, R176, RZ ;  /* 0x000000b0a84c723c */ /* 0x048fe200000018ff */
[----:B------:R-:W-:Y:S05]  /*15a10*/  LDSM.16.M88.4 R172, [R172] ;  /* 0x00000000acac783b */ /* 0x000fea0000000200 */
[C---:B------:R-:W-:Y:S01]  /*15a20*/  HMMA.16816.F32 R80, R168.reuse, R178, RZ ;  /* 0x000000b2a850723c */ /* 0x040fe200000018ff */
[----:B------:R-:W1:Y:S05]  /*15a30*/  LDSM.16.M88.4 R176, [R235+0x2000] ;  /* 0x00200000ebb0783b */ /* 0x000e6a0000000200 */
[C---:B----4-:R-:W-:Y:S06]  /*15a40*/  HMMA.16816.F32 R84, R168.reuse, R180, RZ ;  /* 0x000000b4a854723c */ /* 0x050fec00000018ff */
[C---:B------:R-:W-:Y:S01]  /*15a50*/  HMMA.16816.F32 R88, R168.reuse, R182, RZ ;  /* 0x000000b6a858723c */ /* 0x040fe200000018ff */
[----:B------:R-:W2:Y:S05]  /*15a60*/  LDSM.16.M88.4 R180, [R235+0x2800] ;  /* 0x00280000ebb4783b */ /* 0x000eaa0000000200 */
[C---:B-----5:R-:W-:Y:S06]  /*15a70*/  HMMA.16816.F32 R92, R168.reuse, R184, RZ ;  /* 0x000000b8a85c723c */ /* 0x060fec00000018ff */
[C---:B------:R-:W-:Y:S01]  /*15a80*/  HMMA.16816.F32 R96, R168.reuse, R186, RZ ;  /* 0x000000baa860723c */ /* 0x040fe200000018ff */
[----:B------:R-:W3:Y:S05]  /*15a90*/  LDSM.16.M88.4 R184, [R235+0x3000] ;  /* 0x00300000ebb8783b */ /* 0x000eea0000000200 */
        /* <DEDUP_REMOVED lines=26> */
[----:B------:R-:W-:Y:S05]  /*15c40*/  LDSM.16.M88.4 R196, [R235+0x9800] ;  /* 0x00980000ebc4783b */ /* 0x000fea0000000200 */
[C---:B------:R-:W-:Y:S06]  /*15c50*/  HMMA.16816.F32 R52, R172.reuse, R200, R52 ;  /* 0x000000c8ac34723c */ /* 0x040fec0000001834 */
[C---:B------:R-:W-:Y:S01]  /*15c60*/  HMMA.16816.F32 R56, R172.reuse, R202, R56 ;  /* 0x000000caac38723c */ /* 0x040fe20000001838 */
[----:B------:R-:W-:Y:S05]  /*15c70*/  LDSM.16.M88.4 R200, [R240] ;  /* 0x00000000f0c8783b */ /* 0x000fea0000000200 */
[C---:B----4-:R-:W-:Y:S06]  /*15c80*/  HMMA.16816.F32 R60, R172.reuse, R168, R60 ;  /* 0x000000a8ac3c723c */ /* 0x050fec000000183c */
[C---:B------:R-:W-:Y:S01]  /*15c90*/  HMMA.16816.F32 R64, R172.reuse, R170, R64 ;  /* 0x000000aaac40723c */ /* 0x040fe20000001840 */
[----:B------:R-:W4:Y:S05]  /*15ca0*/  LDSM.16.M88.4 R168, [R235+0x8800] ;  /* 0x00880000eba8783b */ /* 0x000f2a0000000200 */
[C---:B-1----:R-:W-:Y:S06]  /*15cb0*/  HMMA.16816.F32 R68, R172.reuse, R176, R68 ;  /* 0x000000b0ac44723c */ /* 0x042fec0000001844 */
[C---:B------:R-:W-:Y:S01]  /*15cc0*/  HMMA.16816.F32 R72, R172.reuse, R178, R72 ;  /* 0x000000b2ac48723c */ /* 0x040fe20000001848 */
[----:B------:R-:W1:Y:S05]  /*15cd0*/  LDSM.16.M88.4 R176, [R235+0x9000] ;  /* 0x00900000ebb0783b */ /* 0x000e6a0000000200 */
[C---:B--2---:R-:W-:Y:S06]  /*15ce0*/  HMMA.16816.F32 R76, R172.reuse, R180, R76 ;  /* 0x000000b4ac4c723c */ /* 0x044fec000000184c */
[C---:B------:R-:W-:Y:S05]  /*15cf0*/  HMMA.16816.F32 R80, R172.reuse, R182, R80 ;  /* 0x000000b6ac50723c */ /* 0x040fea0000001850 */
[----:B------:R-:W-:Y:S01]  /*15d00*/  IMAD R180, R236, 0x2, R243 ;  /* 0x00000002ecb47824 */ /* 0x000fe200078e02f3 */
[C---:B---3--:R-:W-:Y:S05]  /*15d10*/  HMMA.16816.F32 R84, R172.reuse, R184, R84 ;  /* 0x000000b8ac54723c */ /* 0x048fea0000001854 */
[----:B------:R-:W2:Y:S01]  /*15d20*/  LDSM.16.M88.4 R180, [R180] ;  /* 0x00000000b4b4783b */ /* 0x000ea20000000200 */
[C---:B------:R-:W-:Y:S03]  /*15d30*/  HMMA.16816.F32 R88, R172.reuse, R186, R88 ;  /* 0x000000baac58723c */ /* 0x040fe60000001858 */
[----:B------:R-:W3:Y:S03]  /*15d40*/  LDSM.16.M88.4 R184, [R231] ;  /* 0x00000000e7b8783b */ /* 0x000ee60000000200 */
[C---:B-----5:R-:W-:Y:S06]  /*15d50*/  HMMA.16816.F32 R92, R172.reuse, R188, R92 ;  /* 0x000000bcac5c723c */ /* 0x060fec000000185c */
[C---:B------:R-:W-:Y:S01]  /*15d60*/  HMMA.16816.F32 R96, R172.reuse, R190, R96 ;  /* 0x000000beac60723c */ /* 0x040fe20000001860 */
[----:B------:R-:W5:Y:S05]  /*15d70*/  LDSM.16.M88.4 R188, [R230] ;  /* 0x00000000e6bc783b */ /* 0x000f6a0000000200 */
[C---:B------:R-:W-:Y:S06]  /*15d80*/  HMMA.16816.F32 R100, R172.reuse, R192, R100 ;  /* 0x000000c0ac64723c */ /* 0x040fec0000001864 */
[C---:B------:R-:W-:Y:S01]  /*15d90*/  HMMA.16816.F32 R104, R172.reuse, R194, R104 ;  /* 0x000000c2ac68723c */ /* 0x040fe20000001868 */
[----:B------:R-:W5:Y:S05]  /*15da0*/  LDSM.16.M88.4 R192, [R228] ;  /* 0x00000000e4c0783b */ /* 0x000f6a0000000200 */
[C---:B----4-:R-:W-:Y:S06]  /*15db0*/  HMMA.16816.F32 R108, R172.reuse, R168, R108 ;  /* 0x000000a8ac6c723c */ /* 0x050fec000000186c */
[C---:B------:R-:W-:Y:S01]  /*15dc0*/  HMMA.16816.F32 R112, R172.reuse, R170, R112 ;  /* 0x000000aaac70723c */ /* 0x040fe20000001870 */
[----:B------:R-:W4:Y:S05]  /*15dd0*/  LDSM.16.M88.4 R168, [R227] ;  /* 0x00000000e3a8783b */ /* 0x000f2a0000000200 */
[C---:B-1----:R-:W-:Y:S06]  /*15de0*/  HMMA.16816.F32 R116, R172.reuse, R176, R116 ;  /* 0x000000b0ac74723c */ /* 0x042fec0000001874 */
[C---:B------:R-:W-:Y:S01]  /*15df0*/  HMMA.16816.F32 R120, R172.reuse, R178, R120 ;  /* 0x000000b2ac78723c */ /* 0x040fe20000001878 */
[----:B------:R-:W-:Y:S05]  /*15e00*/  LDSM.16.M88.4 R176, [R225] ;  /* 0x00000000e1b0783b */ /* 0x000fea0000000200 */
[C---:B------:R-:W-:Y:S06]  /*15e10*/  HMMA.16816.F32 R124, R172.reuse, R196, R124 ;  /* 0x000000c4ac7c723c */ /* 0x040fec000000187c */
[----:B------:R-:W-:Y:S01]  /*15e20*/  HMMA.16816.F32 R128, R172, R198, R128 ;  /* 0x000000c6ac80723c */ /* 0x000fe20000001880 */
[----:B------:R-:W1:Y:S04]  /*15e30*/  LDSM.16.M88.4 R172, [R226] ;  /* 0x00000000e2ac783b */ /* 0x000e680000000200 */
[----:B------:R-:W1:Y:S01]  /*15e40*/  LDSM.16.M88.4 R196, [R224] ;  /* 0x00000000e0c4783b */ /* 0x000e620000000200 */
[C---:B--2---:R-:W-:Y:S06]  /*15e50*/  HMMA.16816.F32 R4, R180.reuse, R200, R4 ;  /* 0x000000c8b404723c */ /* 0x044fec0000001804 */
[C---:B------:R-:W-:Y:S01]  /*15e60*/  HMMA.16816.F32 R8, R180.reuse, R202, R8 ;  /* 0x000000cab408723c */ /* 0x040fe20000001808 */
[----:B------:R-:W-:Y:S05]  /*15e70*/  LDSM.16.M88.4 R200, [R239] ;  /* 0x00000000efc8783b */ /* 0x000fea0000000200 */
[C---:B---3--:R-:W-:Y:S06]  /*15e80*/  HMMA.16816.F32 R12, R180.reuse, R184, R12 ;  /* 0x000000b8b40c723c */ /* 0x048fec000000180c */
[C---:B------:R-:W-:Y:S01]  /*15e90*/  HMMA.16816.F32 R16, R180.reuse, R186, R16 ;  /* 0x000000bab410723c */ /* 0x040fe20000001810 */
[----:B------:R-:W2:Y:S05]  /*15ea0*/  LDSM.16.M88.4 R184, [R223] ;  /* 0x00000000dfb8783b */ /* 0x000eaa0000000200 */
[C---:B-----5:R-:W-:Y:S06]  /*15eb0*/  HMMA.16816.F32 R20, R180.reuse, R188, R20 ;  /* 0x000000bcb414723c */ /* 0x060fec0000001814 */
[C---:B------:R-:W-:Y:S01]  /*15ec0*/  HMMA.16816.F32 R24, R180.reuse, R190, R24 ;  /* 0x000000beb418723c */ /* 0x040fe20000001818 */
[----:B------:R-:W3:Y:S05]  /*15ed0*/  LDSM.16.M88.4 R188, [R222] ;  /* 0x00000000debc783b */ /* 0x000eea0000000200 */
[C---:B------:R-:W-:Y:S06]  /*15ee0*/  HMMA.16816.F32 R28, R180.reuse, R204, R28 ;  /* 0x000000ccb41c723c */ /* 0x040fec000000181c */
[C---:B------:R-:W-:Y:S01]  /*15ef0*/  HMMA.16816.F32 R32, R180.reuse, R206, R32 ;  /* 0x000000ceb420723c */ /* 0x040fe20000001820 */
[----:B------:R-:W-:Y:S05]  /*15f00*/  LDSM.16.M88.4 R204, [R216] ;  /* 0x00000000d8cc783b */ /* 0x000fea0000000200 */
        /* <DEDUP_REMOVED lines=32> */
[----:B------:R-:W5:Y:S05]  /*16110*/  LDSM.16.M88.4 R176, [R216+0x3800] ;  /* 0x00380000d8b0783b */ /* 0x000f6a0000000200 */
[C---:B------:R-:W-:Y:S06]  /*16120*/  HMMA.16816.F32 R124, R180.reuse, R196, R124 ;  /* 0x000000c4b47c723c */ /* 0x040fec000000187c */
[----:B------:R-:W-:Y:S01]  /*16130*/  HMMA.16816.F32 R128, R180, R198, R128 ;  /* 0x000000c6b480723c */ /* 0x000fe20000001880 */
[----:B------:R-:W5:Y:S04]  /*16140*/  LDSM.16.M88.4 R180, [R216+0x4000] ;  /* 0x00400000d8b4783b */ /* 0x000f680000000200 */
[----:B------:R-:W-:Y:S01]  /*16150*/  LDSM.16.M88.4 R196, [R216+0x5800] ;  /* 0x00580000d8c4783b */ /* 0x000fe20000000200 */
        /* <DEDUP_REMOVED lines=14> */
[----:B------:R-:W3:Y:S01]  /*16240*/  LDSM.16.M88.4 R188, [R216+0x6000] ;  /* 0x00600000d8bc783b */ /* 0x000ee20000000200 */
[----:B------:R-:W-:Y:S04]  /*16250*/  DEPBAR.LE SB0, 0x0 ;  /* 0x000080000000791a */ /* 0x000fe80000000000 */
[C---:B----4-:R-:W-:Y:S01]  /*16260*/  HMMA.16816.F32 R44, R200.reuse, R168, R44 ;  /* 0x000000a8c82c723c */ /* 0x050fe2000000182c */
[----:B------:R-:W-:Y:S05]  /*16270*/  BAR.SYNC.DEFER_BLOCKING 0x0 ;  /* 0x0000000000007b1d */ /* 0x000fea0000010000 */
[C---:B------:R-:W-:Y:S06]  /*16280*/  HMMA.16816.F32 R48, R200.reuse, R170, R48 ;  /* 0x000000aac830723c */ /* 0x040fec0000001830 */
[C---:B-1----:R-:W-:Y:S06]  /*16290*/  HMMA.16816.F32 R52, R200.reuse, R172, R52 ;  /* 0x000000acc834723c */ /* 0x042fec0000001834 */
[C---:B------:R-:W-:Y:S06]  /*162a0*/  HMMA.16816.F32 R56, R200.reuse, R174, R56 ;  /* 0x000000aec838723c */ /* 0x040fec0000001838 */
[C---:B-----5:R-:W-:Y:S06]  /*162b0*/  HMMA.16816.F32 R60, R200.reuse, R176, R60 ;  /* 0x000000b0c83c723c */ /* 0x060fec000000183c */
        /* <DEDUP_REMOVED lines=9> */
[C---:B---3--:R-:W-:Y:S06]  /*16350*/  HMMA.16816.F32 R100, R200.reuse, R188, R100 ;  /* 0x000000bcc864723c */ /* 0x048fec0000001864 */
[C---:B------:R-:W-:Y:S06]  /*16360*/  HMMA.16816.F32 R104, R200.reuse, R190, R104 ;  /* 0x000000bec868723c */ /* 0x040fec0000001868 */
[C---:B------:R-:W-:Y:S06]  /*16370*/  HMMA.16816.F32 R108, R200.reuse, R204, R108 ;  /* 0x000000ccc86c723c */ /* 0x040fec000000186c */
[C---:B------:R-:W-:Y:S05]  /*16380*/  HMMA.16816.F32 R112, R200.reuse, R206, R112 ;  /* 0x000000cec870723c */ /* 0x040fea0000001870 */
[----:B------:R-:W-:Y:S01]  /*16390*/  IMAD.MOV.U32 R204, RZ, RZ, R166 ;  /* 0x000000ffffcc7224 */ /* 0x000fe200078e00a6 */
[C---:B------:R-:W-:Y:S05]  /*163a0*/  HMMA.16816.F32 R116, R200.reuse, R208, R116 ;  /* 0x000000d0c874723c */ /* 0x040fea0000001874 */
[----:B------:R-:W-:Y:S01]  /*163b0*/  IMAD.MOV.U32 R205, RZ, RZ, R167 ;  /* 0x000000ffffcd7224 */ /* 0x000fe200078e00a7 */
[C---:B------:R-:W-:Y:S06]  /*163c0*/  HMMA.16816.F32 R120, R200.reuse, R210, R120 ;  /* 0x000000d2c878723c */ /* 0x040fec0000001878 */
[C---:B------:R-:W-:Y:S06]  /*163d0*/  HMMA.16816.F32 R124, R200.reuse, R212, R124 ;  /* 0x000000d4c87c723c */ /* 0x040fec000000187c */
        /* <DEDUP_REMOVED lines=75> */
.L_x_3625:
        /* <DEDUP_REMOVED lines=184> */
.L_x_3624:
[----:B------:R-:W-:Y:S01]  /*17410*/  MOV R0, UR14 ;  /* 0x0000000e00007c02 */ /* 0x000fe20008000f00 */
[----:B------:R-:W3:Y:S01]  /*17420*/  LDL.LU R203, [R1] ;  /* 0x0000000001cb7983 */ /* 0x000ee20000300800 */
[----:B------:R-:W-:Y:S02]  /*17430*/  UISETP.GT.AND UP0, UPT, UR14, UR11, UPT ;  /* 0x0000000b0e00728c */ /* 0x000fe4000bf04270 */
[----:B------:R-:W-:Y:S01]  /*17440*/  LEA R0, R0, R245, 0x8 ;  /* 0x000000f500007211 */ /* 0x000fe200078e40ff */
[----:B------:R-:W-:Y:S01]  /*17450*/  UMOV UR16, UR22 ;  /* 0x0000001600107c82 */ /* 0x000fe20008000000 */
[----:B------:R-:W-:Y:S02]  /*17460*/  UMOV UR17, UR21 ;  /* 0x0000001500117c82 */ /* 0x000fe40008000000 */
[----:B--2---:R-:W-:Y:S02]  /*17470*/  I2FP.F32.S32 R167, R0 ;  /* 0x0000000000a77245 */ /* 0x004fe40000201400 */
[C---:B------:R-:W-:Y:S02]  /*17480*/  IADD3 R164, R0.reuse, 0x9, RZ ;  /* 0x0000000900a47810 */ /* 0x040fe40007ffe0ff */
[C---:B------:R-:W-:Y:S01]  /*17490*/  IADD3 R169, R0.reuse, 0x8, RZ ;  /* 0x0000000800a97810 */ /* 0x040fe20007ffe0ff */
        /* <DEDUP_REMOVED lines=8> */
[C---:B------:R-:W-:Y:S01]  /*17520*/  IADD3 R164, R0.reuse, 0x19, RZ ;  /* 0x0000001900a47810 */ /* 0x040fe20007ffe0ff */
[C---:B------:R-:W-:Y:S01]  /*17530*/  FFMA.FTZ R10, R169.reuse, UR5, R10 ;  /* 0x00000005a90a7c23 */ /* 0x040fe2000801000a */
[----:B------:R-:W-:Y:S01]  /*17540*/  FFMA.FTZ R8, R169, UR5, R8 ;  /* 0x00000005a9087c23 */ /* 0x000fe20008010008 */
[C---:B------:R-:W-:Y:S01]  /*17550*/  IADD3 R169, R0.reuse, 0x18, RZ ;  /* 0x0000001800a97810 */ /* 0x040fe20007ffe0ff */
[C---:B------:R-:W-:Y:S01]  /*17560*/  FFMA.FTZ R14, R167.reuse, UR5, R14 ;  /* 0x00000005a70e7c23 */ /* 0x040fe2000801000e */
[C---:B------:R-:W-:Y:S01]  /*17570*/  IADD3 R2, R0.reuse, 0x1, RZ ;  /* 0x0000000100027810 */ /* 0x040fe20007ffe0ff */
[----:B------:R-:W-:Y:S01]  /*17580*/  FFMA.FTZ R12, R167, UR5, R12 ;  /* 0x00000005a70c7c23 */ /* 0x000fe2000801000c */
[----:B------:R-:W-:Y:S02]  /*17590*/  I2FP.F32.S32 R164, R164 ;  /* 0x000000a400a47245 */ /* 0x000fe40000201400 */
[----:B------:R-:W-:Y:S02]  /*175a0*/  IADD3 R167, R0, 0x20, RZ ;  /* 0x0000002000a77810 */ /* 0x000fe40007ffe0ff */
[----:B------:R-:W-:Y:S01]  /*175b0*/  I2FP.F32.S32 R169, R169 ;  /* 0x000000a900a97245 */ /* 0x000fe20000201400 */
[C---:B------:R-:W-:Y:S01]  /*175c0*/  FFMA.FTZ R19, R164.reuse, UR5, R19 ;  /* 0x00000005a4137c23 */ /* 0x040fe20008010013 */
[----:B------:R-:W-:Y:S01]  /*175d0*/  I2FP.F32.S32 R2, R2 ;  /* 0x0000000200027245 */ /* 0x000fe20000201400 */
[----:B------:R-:W-:Y:S01]  /*175e0*/  FFMA.FTZ R17, R164, UR5, R17 ;  /* 0x00000005a4117c23 */ /* 0x000fe20008010011 */
[----:B------:R-:W-:Y:S01]  /*175f0*/  I2FP.F32.S32 R167, R167 ;  /* 0x000000a700a77245 */ /* 0x000fe20000201400 */
[C---:B------:R-:W-:Y:S01]  /*17600*/  FFMA.FTZ R18, R169.reuse, UR5, R18 ;  /* 0x00000005a9127c23 */ /* 0x040fe20008010012 */
[----:B------:R-:W-:Y:S01]  /*17610*/  FFMA.FTZ R16, R169, UR5, R16 ;  /* 0x00000005a9107c23 */ /* 0x000fe20008010010 */
[----:B------:R-:W-:Y:S01]  /*17620*/  IADD3 R164, R0, 0x29, RZ ;  /* 0x0000002900a47810 */ /* 0x000fe20007ffe0ff */
[----:B------:R-:W-:Y:S01]  /*17630*/  FFMA.FTZ R7, R2, UR5, R7 ;  /* 0x0000000502077c23 */ /* 0x000fe20008010007 */
[----:B------:R-:W-:Y:S01]  /*17640*/  IADD3 R169, R0, 0x28, RZ ;  /* 0x0000002800a97810 */ /* 0x000fe20007ffe0ff */
[----:B------:R-:W-:Y:S01]  /*17650*/  FFMA.FTZ R5, R2, UR5, R5 ;  /* 0x0000000502057c23 */ /* 0x000fe20008010005 */
        /* <DEDUP_REMOVED lines=24> */
[----:B------:R-:W-:Y:S01]  /*177e0*/  I2FP.F32.S32 R167, R167 ;  /* 0x000000a700a77245 */ /* 0x000fe20000201400 */
[----:B------:R-:W-:Y:S01]  /*177f0*/  FFMA.FTZ R33, R164, UR5, R33 ;  /* 0x00000005a4217c23 */ /* 0x000fe20008010021 */
        /* <DEDUP_REMOVED lines=63> */
[----:B------:R-:W-:Y:S01]  /*17bf0*/  FMNMX.FTZ R166, R6, R165, !PT ;  /* 0x000000a506a67209 */ /* 0x000fe20007810000 */
[C---:B------:R-:W-:Y:S01]  /*17c00*/  FFMA.FTZ R66, R169.reuse, UR5, R66 ;  /* 0x00000005a9427c23 */ /* 0x040fe20008010042 */
[----:B------:R-:W-:Y:S01]  /*17c10*/  I2FP.F32.S32 R167, R167 ;  /* 0x000000a700a77245 */ /* 0x000fe20000201400 */
[----:B------:R-:W-:Y:S01]  /*17c20*/  FFMA.FTZ R64, R169, UR5, R64 ;  /* 0x00000005a9407c23 */ /* 0x000fe20008010040 */
[----:B------:R-:W-:Y:S01]  /*17c30*/  FMNMX.FTZ R164, R4, R3, !PT ;  /* 0x0000000304a47209 */ /* 0x000fe20007810000 */
[C---:B------:R-:W-:Y:S01]  /*17c40*/  FFMA.FTZ R55, R2.reuse, UR5, R55 ;  /* 0x0000000502377c23 */ /* 0x040fe20008010037 */
[----:B------:R-:W-:Y:S01]  /*17c50*/  FFMA.FTZ R53, R2, UR5, R53 ;  /* 0x0000000502357c23 */ /* 0x000fe20008010035 */
[----:B------:R-:W-:Y:S01]  /*17c60*/  FMNMX.FTZ R169, R7, R166, !PT ;  /* 0x000000a607a97209 */ /* 0x000fe20007810000 */
[C---:B------:R-:W-:Y:S01]  /*17c70*/  FFMA.FTZ R70, R167.reuse, UR5, R70 ;  /* 0x00000005a7467c23 */ /* 0x040fe20008010046 */
[----:B------:R-:W-:Y:S01]  /*17c80*/  IADD3 R2, R0, 0x71, RZ ;  /* 0x0000007100027810 */ /* 0x000fe20007ffe0ff */
[----:B------:R-:W-:Y:S01]  /*17c90*/  FFMA.FTZ R68, R167, UR5, R68 ;  /* 0x00000005a7447c23 */ /* 0x000fe20008010044 */
[----:B------:R-:W-:Y:S02]  /*17ca0*/  FMNMX.FTZ R167, R5, R164, !PT ;  /* 0x000000a405a77209 */ /* 0x000fe40007810000 */
[----:B------:R-:W-:Y:S02]  /*17cb0*/  FMNMX.FTZ R166, R10, R169, !PT ;  /* 0x000000a90aa67209 */ /* 0x000fe40007810000 */
[----:B------:R-:W-:Y:S02]  /*17cc0*/  I2FP.F32.S32 R2, R2 ;  /* 0x0000000200027245 */ /* 0x000fe40000201400 */
[----:B------:R-:W-:Y:S02]  /*17cd0*/  FMNMX.FTZ R164, R8, R167, !PT ;  /* 0x000000a708a47209 */ /* 0x000fe40007810000 */
[----:B------:R-:W-:Y:S01]  /*17ce0*/  FMNMX.FTZ R167, R11, R166, !PT ;  /* 0x000000a60ba77209 */ /* 0x000fe20007810000 */
[----:B------:R-:W-:Y:S01]  /*17cf0*/  FFMA.FTZ R63, R2, UR5, R63 ;  /* 0x00000005023f7c23 */ /* 0x000fe2000801003f */
[----:B------:R-:W-:Y:S01]  /*17d00*/  IADD3 R169, R0, 0x88, RZ ;  /* 0x0000008800a97810 */ /* 0x000fe20007ffe0ff */
[----:B------:R-:W-:Y:S01]  /*17d10*/  FFMA.FTZ R61, R2, UR5, R61 ;  /* 0x00000005023d7c23 */ /* 0x000fe2000801003d */
[----:B------:R-:W-:Y:S02]  /*17d20*/  FMNMX.FTZ R171, R9, R164, !PT ;  /* 0x000000a409ab7209 */ /* 0x000fe40007810000 */
[----:B------:R-:W-:Y:S02]  /*17d30*/  IADD3 R2, R0, 0x81, RZ ;  /* 0x0000008100027810 */ /* 0x000fe40007ffe0ff */
[----:B------:R-:W-:Y:S02]  /*17d40*/  FMNMX.FTZ R166, R14, R167, !PT ;  /* 0x000000a70ea67209 */ /* 0x000fe40007810000 */
[----:B------:R-:W-:Y:S02]  /*17d50*/  I2FP.F32.S32 R169, R169 ;  /* 0x000000a900a97245 */ /* 0x000fe40000201400 */
[----:B------:R-:W-:Y:S02]  /*17d60*/  FMNMX.FTZ R164, R12, R171, !PT ;  /* 0x000000ab0ca47209 */ /* 0x000fe40007810000 */
[----:B------:R-:W-:Y:S01]  /*17d70*/  I2FP.F32.S32 R2, R2 ;  /* 0x0000000200027245 */ /* 0x000fe20000201400 */
[----:B------:R-:W-:Y:S01]  /*17d80*/  FFMA.FTZ R74, R169, UR5, R74 ;  /* 0x00000005a94a7c23 */ /* 0x000fe2000801004a */
[----:B------:R-:W-:Y:S01]  /*17d90*/  FMNMX.FTZ R171, R15, R166, !PT ;  /* 0x000000a60fab7209 */ /* 0x000fe20007810000 */
[----:B------:R-:W-:Y:S01]  /*17da0*/  FFMA.FTZ R72, R169, UR5, R72 ;  /* 0x00000005a9487c23 */ /* 0x000fe20008010048 */
[----:B------:R-:W-:Y:S01]  /*17db0*/  FMNMX.FTZ R169, R13, R164, !PT ;  /* 0x000000a40da97209 */ /* 0x000fe20007810000 */
[----:B------:R-:W-:Y:S01]  /*17dc0*/  FFMA.FTZ R71, R2, UR5, R71 ;  /* 0x0000000502477c23 */ /* 0x000fe20008010047 */
[----:B------:R-:W-:Y:S01]  /*17dd0*/  FMNMX.FTZ R166, R18, R171, !PT ;  /* 0x000000ab12a67209 */ /* 0x000fe20007810000 */
[----:B------:R-:W-:Y:S01]  /*17de0*/  FFMA.FTZ R69, R2, UR5, R69 ;  /* 0x0000000502457c23 */ /* 0x000fe20008010045 */
[----:B------:R-:W-:Y:S02]  /*17df0*/  IADD3 R2, R0, 0x89, RZ ;  /* 0x0000008900027810 */ /* 0x000fe40007ffe0ff */
        /* <DEDUP_REMOVED lines=8> */
[C---:B------:R-:W-:Y:S02]  /*17e80*/  IADD3 R167, R0.reuse, 0x90, RZ ;  /* 0x0000009000a77810 */ /* 0x040fe40007ffe0ff */
[----:B------:R-:W-:Y:S02]  /*17e90*/  FMNMX.FTZ R171, R23, R164, !PT ;  /* 0x000000a417ab7209 */ /* 0x000fe40007810000 */
[----:B------:R-:W-:Y:S02]  /*17ea0*/  IADD3 R166, R0, 0x91, RZ ;  /* 0x0000009100a67810 */ /* 0x000fe40007ffe0ff */
        /* <DEDUP_REMOVED lines=9> */
[----:B------:R-:W-:Y:S01]  /*17f40*/  IADD3 R167, R0, 0x98, RZ ;  /* 0x0000009800a77810 */ /* 0x000fe20007ffe0ff */
[----:B------:R-:W-:Y:S01]  /*17f50*/  FFMA.FTZ R77, R166, UR5, R77 ;  /* 0x00000005a64d7c23 */ /* 0x000fe2000801004d */
        /* <DEDUP_REMOVED lines=108> */
[----:B------:R-:W-:Y:S02]  /*18620*/  IADD3 R2, R0, 0xc9, RZ ;  /* 0x000000c900027810 */ /* 0x000fe40007ffe0ff */
[----:B------:R-:W-:Y:S02]  /*18630*/  FMNMX.FTZ R171, R81, R164, !PT ;  /* 0x000000a451ab7209 */ /* 0x000fe40007810000 */
[----:B------:R-:W-:Y:S02]  /*18640*/  FMNMX.FTZ R166, R86, R167, !PT ;  /* 0x000000a756a67209 */ /* 0x000fe40007810000 */
[----:B------:R-:W-:Y:S02]  /*18650*/  FMNMX.FTZ R164, R84, R171, !PT ;  /* 0x000000ab54a47209 */ /* 0x000fe40007810000 */
[----:B------:R-:W-:Y:S02]  /*18660*/  FMNMX.FTZ R171, R87, R166, !PT ;  /* 0x000000a657ab7209 */ /* 0x000fe40007810000 */
[----:B------:R-:W-:Y:S02]  /*18670*/  IADD3 R167, R0, 0xd8, RZ ;  /* 0x000000d800a77810 */ /* 0x000fe40007ffe0ff */
[----:B------:R-:W-:Y:S02]  /*18680*/  FMNMX.FTZ R166, R90, R171, !PT ;  /* 0x000000ab5aa67209 */ /* 0x000fe40007810000 */
[----:B------:R-:W-:Y:S02]  /*18690*/  I2FP.F32.S32 R169, R169 ;  /* 0x000000a900a97245 */ /* 0x000fe40000201400 */
[----:B------:R-:W-:Y:S02]  /*186a0*/  I2FP.F32.S32 R2, R2 ;  /* 0x0000000200027245 */ /* 0x000fe40000201400 */
[----:B------:R-:W-:Y:S01]  /*186b0*/  I2FP.F32.S32 R167, R167 ;  /* 0x000000a700a77245 */ /* 0x000fe20000201400 */
[C---:B------:R-:W-:Y:S01]  /*186c0*/  FFMA.FTZ R110, R169.reuse, UR5, R110 ;  /* 0x00000005a96e7c23 */ /* 0x040fe2000801006e */
[----:B------:R-:W-:Y:S01]  /*186d0*/  FFMA.FTZ R108, R169, UR5, R108 ;  /* 0x00000005a96c7c23 */ /* 0x000fe2000801006c */
[----:B------:R-:W-:Y:S01]  /*186e0*/  FMNMX.FTZ R169, R85, R164, !PT ;  /* 0x000000a455a97209 */ /* 0x000fe20007810000 */
[C---:B------:R-:W-:Y:S01]  /*186f0*/  FFMA.FTZ R107, R2.reuse, UR5, R107 ;  /* 0x00000005026b7c23 */ /* 0x040fe2000801006b */
[----:B------:R-:W-:Y:S01]  /*18700*/  FFMA.FTZ R105, R2, UR5, R105 ;  /* 0x0000000502697c23 */ /* 0x000fe20008010069 */
[----:B------:R-:W-:Y:S01]  /*18710*/  IADD3 R2, R0, 0xd1, RZ ;  /* 0x000000d100027810 */ /* 0x000fe20007ffe0ff */
[C---:B------:R-:W-:Y:S01]  /*18720*/  FFMA.FTZ R114, R167.reuse, UR5, R114 ;  /* 0x00000005a7727c23 */ /* 0x040fe20008010072 */
[----:B------:R-:W-:Y:S01]  /*18730*/  FMNMX.FTZ R164, R88, R169, !PT ;  /* 0x000000a958a47209 */ /* 0x000fe20007810000 */
[----:B------:R-:W-:Y:S01]  /*18740*/  FFMA.FTZ R112, R167, UR5, R112 ;  /* 0x00000005a7707c23 */ /* 0x000fe20008010070 */
[----:B------:R-:W-:Y:S02]  /*18750*/  FMNMX.FTZ R169, R91, R166, !PT ;  /* 0x000000a65ba97209 */ /* 0x000fe40007810000 */
[----:B------:R-:W-:Y:S02]  /*18760*/  FMNMX.FTZ R171, R89, R164, !PT ;  /* 0x000000a459ab7209 */ /* 0x000fe40007810000 */
[----:B------:R-:W-:Y:S02]  /*18770*/  FMNMX.FTZ R164, R94, R169, !PT ;  /* 0x000000a95ea47209 */ /* 0x000fe40007810000 */
[----:B------:R-:W-:Y:S02]  /*18780*/  I2FP.F32.S32 R2, R2 ;  /* 0x0000000200027245 */ /* 0x000fe40000201400 */
[C---:B------:R-:W-:Y:S02]  /*18790*/  IADD3 R166, R0.reuse, 0xd9, RZ ;  /* 0x000000d900a67810 */ /* 0x040fe40007ffe0ff */
[----:B------:R-:W-:Y:S01]  /*187a0*/  IADD3 R167, R0, 0xe0, RZ ;  /* 0x000000e000a77810 */ /* 0x000fe20007ffe0ff */
        /* <DEDUP_REMOVED lines=16> */
[C---:B------:R-:W-:Y:S01]  /*188b0*/  FFMA.FTZ R115, R166.reuse, UR5, R115 ;  /* 0x00000005a6737c23 */ /* 0x040fe20008010073 */
[----:B------:R-:W-:Y:S01]  /*188c0*/  FFMA.FTZ R113, R166, UR5, R113 ;  /* 0x00000005a6717c23 */ /* 0x000fe20008010071 */
[----:B------:R-:W-:Y:S01]  /*188d0*/  FMNMX.FTZ R166, R102, R171, !PT ;  /* 0x000000ab66a67209 */ /* 0x000fe20007810000 */
[C---:B------:R-:W-:Y:S01]  /*188e0*/  FFMA.FTZ R118, R167.reuse, UR5, R118 ;  /* 0x00000005a7767c23 */ /* 0x040fe20008010076 */
[----:B------:R-:W-:Y:S01]  /*188f0*/  FFMA.FTZ R116, R167, UR5, R116 ;  /* 0x00000005a7747c23 */ /* 0x000fe20008010074 */
[----:B------:R-:W-:Y:S02]  /*18900*/  FMNMX.FTZ R167, R101, R164, !PT ;  /* 0x000000a465a77209 */ /* 0x000fe40007810000 */
[----:B------:R-:W-:Y:S02]  /*18910*/  FMNMX.FTZ R169, R103, R166, !PT ;  /* 0x000000a667a97209 */ /* 0x000fe40007810000 */
[----:B------:R-:W-:Y:S02]  /*18920*/  FMNMX.FTZ R164, R104, R167, !PT ;  /* 0x000000a768a47209 */ /* 0x000fe40007810000 */
[----:B------:R-:W-:Y:S02]  /*18930*/  FMNMX.FTZ R166, R106, R169, !PT ;  /* 0x000000a96aa67209 */ /* 0x000fe40007810000 */
[----:B------:R-:W-:Y:S02]  /*18940*/  IADD3 R169, R0, 0xe8, RZ ;  /* 0x000000e800a97810 */ /* 0x000fe40007ffe0ff */
[----:B------:R-:W-:Y:S02]  /*18950*/  FMNMX.FTZ R167, R107, R166, !PT ;  /* 0x000000a66ba77209 */ /* 0x000fe40007810000 */
[----:B------:R-:W-:Y:S02]  /*18960*/  FMNMX.FTZ R171, R105, R164, !PT ;  /* 0x000000a469ab7209 */ /* 0x000fe40007810000 */
[----:B------:R-:W-:Y:S02]  /*18970*/  FMNMX.FTZ R166, R110, R167, !PT ;  /* 0x000000a76ea67209 */ /* 0x000fe40007810000 */
[----:B------:R-:W-:Y:S02]  /*18980*/  FMNMX.FTZ R164, R108, R171, !PT ;  /* 0x000000ab6ca47209 */ /* 0x000fe40007810000 */
[----:B------:R-:W-:Y:S02]  /*18990*/  FMNMX.FTZ R171, R111, R166, !PT ;  /* 0x000000a66fab7209 */ /* 0x000fe40007810000 */
[----:B------:R-:W-:Y:S02]  /*189a0*/  IADD3 R2, R0, 0xe9, RZ ;  /* 0x000000e900027810 */ /* 0x000fe40007ffe0ff */
[----:B------:R-:W-:Y:S02]  /*189b0*/  FMNMX.FTZ R166, R114, R171, !PT ;  /* 0x000000ab72a67209 */ /* 0x000fe40007810000 */
[----:B------:R-:W-:Y:S02]  /*189c0*/  IADD3 R167, R0, 0xf0, RZ ;  /* 0x000000f000a77810 */ /* 0x000fe40007ffe0ff */
        /* <DEDUP_REMOVED lines=9> */
[----:B------:R-:W-:Y:S04]  /*18a60*/  FMNMX.FTZ R169, R109, R164, !PT ;  /* 0x000000a46da97209 */ /* 0x000fe80007810000 */
[----:B------:R-:W-:Y:S02]  /*18a70*/  FMNMX.FTZ R164, R112, R169, !PT ;  /* 0x000000a970a47209 */ /* 0x000fe40007810000 */
[----:B------:R-:W-:Y:S02]  /*18a80*/  FMNMX.FTZ R169, R115, R166, !PT ;  /* 0x000000a673a97209 */ /* 0x000fe40007810000 */
[----:B------:R-:W-:Y:S02]  /*18a90*/  FMNMX.FTZ R171, R113, R164, !PT ;  /* 0x000000a471ab7209 */ /* 0x000fe40007810000 */
[----:B------:R-:W-:Y:S02]  /*18aa0*/  FMNMX.FTZ R164, R118, R169, !PT ;  /* 0x000000a976a47209 */ /* 0x000fe40007810000 */
[C---:B------:R-:W-:Y:S02]  /*18ab0*/  IADD3 R169, R0.reuse, 0xf8, RZ ;  /* 0x000000f800a97810 */ /* 0x040fe40007ffe0ff */
[----:B------:R-:W-:Y:S02]  /*18ac0*/  IADD3 R166, R0, 0xf1, RZ ;  /* 0x000000f100a67810 */ /* 0x000fe40007ffe0ff */
[----:B------:R-:W-:Y:S02]  /*18ad0*/  I2FP.F32.S32 R169, R169 ;  /* 0x000000a900a97245 */ /* 0x000fe40000201400 */
[----:B------:R-:W-:Y:S02]  /*18ae0*/  FMNMX.FTZ R2, R116, R171, !PT ;  /* 0x000000ab74027209 */ /* 0x000fe40007810000 */
[----:B------:R-:W-:Y:S01]  /*18af0*/  FMNMX.FTZ R171, R119, R164, !PT ;  /* 0x000000a477ab7209 */ /* 0x000fe20007810000 */
[C---:B------:R-:W-:Y:S01]  /*18b00*/  FFMA.FTZ R130, R169.reuse, UR5, R130 ;  /* 0x00000005a9827c23 */ /* 0x040fe20008010082 */
[----:B------:R-:W-:Y:S01]  /*18b10*/  FFMA.FTZ R128, R169, UR5, R128 ;  /* 0x00000005a9807c23 */ /* 0x000fe20008010080 */
[----:B------:R-:W-:Y:S02]  /*18b20*/  I2FP.F32.S32 R164, R166 ;  /* 0x000000a600a47245 */ /* 0x000fe40000201400 */
[----:B------:R-:W-:Y:S02]  /*18b30*/  FMNMX.FTZ R167, R117, R2, !PT ;  /* 0x0000000275a77209 */ /* 0x000fe40007810000 */
[----:B------:R-:W-:Y:S01]  /*18b40*/  FMNMX.FTZ R166, R122, R171, !PT ;  /* 0x000000ab7aa67209 */ /* 0x000fe20007810000 */
[C---:B------:R-:W-:Y:S01]  /*18b50*/  FFMA.FTZ R127, R164.reuse, UR5, R127 ;  /* 0x00000005a47f7c23 */ /* 0x040fe2000801007f */
[----:B------:R-:W-:Y:S01]  /*18b60*/  FFMA.FTZ R125, R164, UR5, R125 ;  /* 0x00000005a47d7c23 */ /* 0x000fe2000801007d */
[----:B------:R-:W-:Y:S02]  /*18b70*/  IADD3 R2, R0, 0xf9, RZ ;  /* 0x000000f900027810 */ /* 0x000fe40007ffe0ff */
[----:B------:R-:W-:Y:S02]  /*18b80*/  FMNMX.FTZ R171, R123, R166, !PT ;  /* 0x000000a67bab7209 */ /* 0x000fe40007810000 */
[----:B------:R-:W-:Y:S02]  /*18b90*/  I2FP.F32.S32 R2, R2 ;  /* 0x0000000200027245 */ /* 0x000fe40000201400 */
[----:B------:R-:W-:Y:S02]  /*18ba0*/  FMNMX.FTZ R164, R126, R171, !PT ;  /* 0x000000ab7ea47209 */ /* 0x000fe40007810000 */
[----:B------:R-:W-:Y:S01]  /*18bb0*/  FMNMX.FTZ R0, R120, R167, !PT ;  /* 0x000000a778007209 */ /* 0x000fe20007810000 */
[C---:B------:R-:W-:Y:S01]  /*18bc0*/  FFMA.FTZ R131, R2.reuse, UR5, R131 ;  /* 0x0000000502837c23 */ /* 0x040fe20008010083 */
[----:B------:R-:W-:Y:S02]  /*18bd0*/  FFMA.FTZ R129, R2, UR5, R129 ;  /* 0x0000000502817c23 */ /* 0x000fe40008010081 */
[----:B------:R-:W-:Y:S04]  /*18be0*/  FMNMX.FTZ R167, R121, R0, !PT ;  /* 0x0000000079a77209 */ /* 0x000fe80007810000 */
        /* <DEDUP_REMOVED lines=15> */
[----:B------:R-:W-:Y:S01]  /*18ce0*/  FADD.FTZ R3, -R2, R3 ;  /* 0x0000000302037221 */ /* 0x000fe20000010100 */
[C---:B------:R-:W-:Y:S01]  /*18cf0*/  FSETP.NEU.FTZ.AND P0, PT, R0.reuse, -INF , PT ;  /* 0xff8000000000780b */ /* 0x040fe20003f1d000 */
[C---:B------:R-:W-:Y:S01]  /*18d00*/  FMUL.FTZ R168, R0.reuse, UR4 ;  /* 0x0000000400a87c20 */ /* 0x040fe20008410000 */
[----:B------:R-:W-:Y:S01]  /*18d10*/  FADD.FTZ R164, -R0, R165 ;  /* 0x000000a500a47221 */ /* 0x000fe20000010100 */
[----:B------:R-:W-:Y:S03]  /*18d20*/  FMUL.FTZ R166, R3, UR4 ;  /* 0x0000000403a67c20 */ /* 0x000fe60008410000 */
[----:B------:R-:W-:Y:S01]  /*18d30*/  FSEL R167, R168, RZ, P0 ;  /* 0x000000ffa8a77208 */ /* 0x000fe20000000000 */
[----:B------:R1:W-:Y:S01]  /*18d40*/  MUFU.EX2 R3, R166 ;  /* 0x000000a600037308 */ /* 0x0003e20000000800 */
[----:B------:R-:W-:Y:S01]  /*18d50*/  LDSM.16.MT88.4 R168, [R233+0xa000] ;  /* 0x00a00000e9a8783b */ /* 0x000fe20000004200 */
[----:B------:R-:W-:Y:S01]  /*18d60*/  FMUL.FTZ R165, R164, UR4 ;  /* 0x00000004a4a57c20 */ /* 0x000fe20008410000 */
[----:B------:R-:W-:Y:S01]  /*18d70*/  FSETP.NEU.FTZ.AND P0, PT, R2, -INF , PT ;  /* 0xff8000000200780b */ /* 0x000fe20003f1d000 */
        /* <DEDUP_REMOVED lines=16> */
[--C-:B-1----:R-:W-:Y:S01]  /*18e80*/  FFMA.FTZ R166, R35, UR4, -R167.reuse ;  /* 0x0000000423a67c23 */ /* 0x102fe200080108a7 */
[--C-:B------:R-:W-:Y:S01]  /*18e90*/  FFMA.FTZ R62, R62, UR4, -R167.reuse ;  /* 0x000000043e3e7c23 */ /* 0x100fe200080108a7 */
[--C-:B------:R-:W-:Y:S01]  /*18ea0*/  FFMA.FTZ R63, R63, UR4, -R167.reuse ;  /* 0x000000043f3f7c23 */ /* 0x100fe200080108a7 */
[--C-:B------:R-:W-:Y:S03]  /*18eb0*/  FFMA.FTZ R66, R66, UR4, -R167.reuse ;  /* 0x0000000442427c23 */ /* 0x100fe600080108a7 */
[----:B------:R-:W1:Y:S01]  /*18ec0*/  MUFU.EX2 R194, R194 ;  /* 0x000000c200c27308 */ /* 0x000e620000000800 */
[C---:B--2---:R-:W-:Y:S01]  /*18ed0*/  FMUL.FTZ R10, R164.reuse, R158 ;  /* 0x0000009ea40a7220 */ /* 0x044fe20000410000 */
        /* <DEDUP_REMOVED lines=9> */
[----:B------:R-:W-:Y:S01]  /*18f70*/  FMUL.FTZ R35, R164, R135 ;  /* 0x00000087a4237220 */ /* 0x000fe20000410000 */
[--C-:B------:R-:W-:Y:S01]  /*18f80*/  FFMA.FTZ R67, R67, UR4, -R167.reuse ;  /* 0x0000000443437c23 */ /* 0x100fe200080108a7 */
[--C-:B------:R-:W-:Y:S01]  /*18f90*/  FFMA.FTZ R71, R71, UR4, -R167.reuse ;  /* 0x0000000447477c23 */ /* 0x100fe200080108a7 */
[--C-:B------:R-:W-:Y:S01]  /*18fa0*/  FFMA.FTZ R79, R79, UR4, -R167.reuse ;  /* 0x000000044f4f7c23 */ /* 0x100fe200080108a7 */
[--C-:B------:R-:W-:Y:S03]  /*18fb0*/  FFMA.FTZ R201, R6, UR4, -R167.reuse ;  /* 0x0000000406c97c23 */ /* 0x100fe600080108a7 */
[----:B------:R-:W2:Y:S01]  /*18fc0*/  MUFU.EX2 R192, R192 ;  /* 0x000000c000c07308 */ /* 0x000ea20000000800 */
[----:B------:R-:W-:Y:S01]  /*18fd0*/  FMUL.FTZ R6, R2, UR4 ;  /* 0x0000000402067c20 */ /* 0x000fe20008410000 */
[--C-:B------:R-:W-:Y:S01]  /*18fe0*/  FFMA.FTZ R200, R7, UR4, -R167.reuse ;  /* 0x0000000407c87c23 */ /* 0x100fe200080108a7 */
[----:B------:R-:W-:Y:S01]  /*18ff0*/  FMUL.FTZ R7, R164, R163 ;  /* 0x000000a3a4077220 */ /* 0x000fe20000410000 */
[----:B-1----:R-:W-:Y:S01]  /*19000*/  F2FP.F16.F32.PACK_AB R163, R194, R197 ;  /* 0x000000c5c2a3723e */ /* 0x002fe200000000ff */
[--C-:B------:R-:W-:Y:S01]  /*19010*/  FFMA.FTZ R123, R123, UR4, -R167.reuse ;  /* 0x000000047b7b7c23 */ /* 0x100fe200080108a7 */
[----:B------:R-:W-:Y:S01]  /*19020*/  FSEL R165, R6, RZ, P0 ;  /* 0x000000ff06a57208 */ /* 0x000fe20000000000 */
[----:B------:R-:W-:Y:S03]  /*19030*/  FMUL.FTZ R6, R164, R162 ;  /* 0x000000a2a4067220 */ /* 0x000fe60000410000 */
[----:B------:R-:W-:Y:S01]  /*19040*/  MUFU.EX2 R201, R201 ;  /* 0x000000c900c97308 */ /* 0x000fe20000000800 */
[--C-:B------:R-:W-:Y:S01]  /*19050*/  FFMA.FTZ R126, R126, UR4, -R167.reuse ;  /* 0x000000047e7e7c23 */ /* 0x100fe200080108a7 */
[----:B------:R-:W-:Y:S01]  /*19060*/  FFMA.FTZ R127, R127, UR4, -R167 ;  /* 0x000000047f7f7c23 */ /* 0x000fe200080108a7 */
[--C-:B------:R-:W-:Y:S01]  /*19070*/  FFMA.FTZ R189, R16, UR4, -R165.reuse ;  /* 0x0000000410bd7c23 */ /* 0x100fe200080108a5 */
[--C-:B------:R-:W-:Y:S01]  /*19080*/  FFMA.FTZ R188, R17, UR4, -R165.reuse ;  /* 0x0000000411bc7c23 */ /* 0x100fe200080108a5 */
[--C-:B------:R-:W-:Y:S01]  /*19090*/  FFMA.FTZ R181, R24, UR4, -R165.reuse ;  /* 0x0000000418b57c23 */ /* 0x100fe200080108a5 */
[----:B------:R-:W1:Y:S01]  /*190a0*/  LDSM.16.MT88.4 R16, [R237+0xa000] ;  /* 0x00a00000ed10783b */ /* 0x000e620000004200 */
[--C-:B------:R-:W-:Y:S03]  /*190b0*/  FFMA.FTZ R176, R25, UR4, -R165.reuse ;  /* 0x0000000419b07c23 */ /* 0x100fe600080108a5 */
[----:B------:R-:W4:Y:S01]  /*190c0*/  MUFU.EX2 R200, R200 ;  /* 0x000000c800c87308 */ /* 0x000f220000000800 */
[--C-:B------:R-:W-:Y:S01]  /*190d0*/  FFMA.FTZ R199, R8, UR4, -R165.reuse ;  /* 0x0000000408c77c23 */ /* 0x100fe200080108a5 */
[----:B------:R-:W-:Y:S01]  /*190e0*/  FMUL.FTZ R8, R3, R156 ;  /* 0x0000009c03087220 */ /* 0x000fe20000410000 */
[--C-:B------:R-:W-:Y:S01]  /*190f0*/  FFMA.FTZ R196, R9, UR4, -R165.reuse ;  /* 0x0000000409c47c23 */ /* 0x100fe200080108a5 */
[C---:B------:R-:W-:Y:S01]  /*19100*/  FMUL.FTZ R9, R3.reuse, R157 ;  /* 0x0000009d03097220 */ /* 0x040fe20000410000 */
[--C-:B------:R-:W-:Y:S01]  /*19110*/  FFMA.FTZ R193, R12, UR4, -R165.reuse ;  /* 0x000000040cc17c23 */ /* 0x100fe200080108a5 */
[----:B------:R-:W5:Y:S01]  /*19120*/  LDSM.16.MT88.4 R24, [R234+0xa000] ;  /* 0x00a00000ea18783b */ /* 0x000f620000004200 */
[----:B------:R-:W-:Y:S03]  /*19130*/  FMUL.FTZ R12, R3, R152 ;  /* 0x00000098030c7220 */ /* 0x000fe60000410000 */
[----:B------:R-:W-:Y:S01]  /*19140*/  MUFU.EX2 R199, R199 ;  /* 0x000000c700c77308 */ /* 0x000fe20000000800 */
[--C-:B------:R-:W-:Y:S01]  /*19150*/  FFMA.FTZ R190, R13, UR4, -R165.reuse ;  /* 0x000000040dbe7c23 */ /* 0x100fe200080108a5 */
[C---:B------:R-:W-:Y:S01]  /*19160*/  FMUL.FTZ R13, R3.reuse, R153 ;  /* 0x00000099030d7220 */ /* 0x040fe20000410000 */
[--C-:B------:R-:W-:Y:S01]  /*19170*/  FFMA.FTZ R187, R20, UR4, -R165.reuse ;  /* 0x0000000414bb7c23 */ /* 0x100fe200080108a5 */
[----:B------:R-:W-:Y:S01]  /*19180*/  FMUL.FTZ R20, R3, R144 ;  /* 0x0000009003147220 */ /* 0x000fe20000410000 */
[--C-:B------:R-:W-:Y:S01]  /*19190*/  FFMA.FTZ R184, R21, UR4, -R165.reuse ;  /* 0x0000000415b87c23 */ /* 0x100fe200080108a5 */
[----:B------:R-:W5:Y:S01]  /*191a0*/  LDSM.16.MT88.4 R152, [R232+0xa000] ;  /* 0x00a00000e898783b */ /* 0x000f620000004200 */
[C---:B------:R-:W-:Y:S03]  /*191b0*/  FMUL.FTZ R21, R3.reuse, R145 ;  /* 0x0000009103157220 */ /* 0x040fe60000410000 */
[----:B------:R-:W3:Y:S01]  /*191c0*/  MUFU.EX2 R196, R196 ;  /* 0x000000c400c47308 */ /* 0x000ee20000000800 */
        /* <DEDUP_REMOVED lines=10> */
[----:B--2---:R-:W-:Y:S01]  /*19270*/  F2FP.F16.F32.PACK_AB R133, R192, R195 ;  /* 0x000000c3c085723e */ /* 0x004fe200000000ff */
[--C-:B------:R-:W-:Y:S01]  /*19280*/  FFMA.FTZ R202, R4, UR4, -R165.reuse ;  /* 0x0000000404ca7c23 */ /* 0x100fe200080108a5 */
[----:B------:R-:W-:Y:S01]  /*19290*/  FMUL.FTZ R4, R3, R160 ;  /* 0x000000a003047220 */ /* 0x000fe20000410000 */
[----:B------:R-:W-:Y:S01]  /*192a0*/  LDSM.16.MT88.4 R136, [R233+0xa800] ;  /* 0x00a80000e988783b */ /* 0x000fe20000004200 */
[--C-:B------:R-:W-:Y:S03]  /*192b0*/  FFMA.FTZ R198, R5, UR4, -R165.reuse ;  /* 0x0000000405c67c23 */ /* 0x100fe600080108a5 */
[----:B------:R-:W2:Y:S01]  /*192c0*/  MUFU.EX2 R186, R186 ;  /* 0x000000ba00ba7308 */ /* 0x000ea20000000800 */
[----:B------:R-:W-:Y:S01]  /*192d0*/  FMUL.FTZ R5, R3, R161 ;  /* 0x000000a103057220 */ /* 0x000fe20000410000 */
[----:B----4-:R-:W-:Y:S01]  /*192e0*/  F2FP.F16.F32.PACK_AB R161, R200, R201 ;  /* 0x000000c9c8a1723e */ /* 0x010fe200000000ff */
[--C-:B------:R-:W-:Y:S01]  /*192f0*/  FFMA.FTZ R84, R84, UR4, -R165.reuse ;  /* 0x0000000454547c23 */ /* 0x100fe200080108a5 */
[----:B---3--:R-:W-:Y:S01]  /*19300*/  F2FP.F16.F32.PACK_AB R162, R196, R199 ;  /* 0x000000c7c4a2723e */ /* 0x008fe200000000ff */
[--C-:B------:R-:W-:Y:S01]  /*19310*/  FFMA.FTZ R85, R85, UR4, -R165.reuse ;  /* 0x0000000455557c23 */ /* 0x100fe200080108a5 */
[----:B------:R-:W-:Y:S01]  /*19320*/  LDSM.16.MT88.4 R144, [R237+0xb000] ;  /* 0x00b00000ed90783b */ /* 0x000fe20000004200 */
        /* <DEDUP_REMOVED lines=9> */
[----:B------:R-:W3:Y:S01]  /*193c0*/  MUFU.EX2 R198, R198 ;  /* 0x000000c600c67308 */ /* 0x000ee20000000800 */
[----:B--2---:R-:W-:Y:S01]  /*193d0*/  F2FP.F16.F32.PACK_AB R135, R186, R191 ;  /* 0x000000bfba87723e */ /* 0x004fe200000000ff */
[----:B------:R-:W-:Y:S01]  /*193e0*/  FFMA.FTZ R121, R121, UR4, -R165 ;  /* 0x0000000479797c23 */ /* 0x000fe200080108a5 */
[----:B------:R-:W-:Y:S01]  /*193f0*/  FFMA.FTZ R201, R164, R203, R201 ;  /* 0x000000cba4c97223 */ /* 0x000fe200000100c9 */
[----:B------:R-:W-:Y:S01]  /*19400*/  FFMA.FTZ R125, R125, UR4, -R165 ;  /* 0x000000047d7d7c23 */ /* 0x000fe200080108a5 */
[----:B------:R-:W-:Y:S02]  /*19410*/  PLOP3.LUT P0, PT, PT, PT, UP0, 0x80, 0x0 ;  /* 0x000000000000781c */ /* 0x000fe40003f0f008 */
[----:B------:R-:W-:Y:S03]  /*19420*/  FADD.FTZ R200, R200, R201 ;  /* 0x000000c9c8c87221 */ /* 0x000fe60000010000 */
[----:B------:R-:W-:Y:S01]  /*19430*/  MUFU.EX2 R193, R193 ;  /* 0x000000c100c17308 */ /* 0x000fe20000000800 */
[----:B------:R-:W-:Y:S04]  /*19440*/  FADD.FTZ R197, R197, R200 ;  /* 0x000000c8c5c57221 */ /* 0x000fe80000010000 */
[----:B------:R-:W-:Y:S05]  /*19450*/  FADD.FTZ R194, R194, R197 ;  /* 0x000000c5c2c27221 */ /* 0x000fea0000010000 */
[----:B------:R-:W2:Y:S01]  /*19460*/  MUFU.EX2 R190, R190 ;  /* 0x000000be00be7308 */ /* 0x000ea20000000800 */
[C---:B---3--:R-:W-:Y:S01]  /*19470*/  F2FP.F16.F32.PACK_AB R160, R198.reuse, R202 ;  /* 0x000000cac6a0723e */ /* 0x048fe200000000ff */
[----:B------:R-:W-:Y:S01]  /*19480*/  FFMA.FTZ R202, R3, R252, R202 ;  /* 0x000000fc03ca7223 */ /* 0x000fe200000100ca */
[----:B------:R-:W-:Y:S03]  /*19490*/  FADD.FTZ R195, R195, R194 ;  /* 0x000000c2c3c37221 */ /* 0x000fe60000010000 */
[----:B------:R-:W-:Y:S01]  /*194a0*/  FADD.FTZ R202, R198, R202 ;  /* 0x000000cac6ca7221 */ /* 0x000fe20000010000 */
[----:B------:R-:W-:Y:S03]  /*194b0*/  FADD.FTZ R192, R192, R195 ;  /* 0x000000c3c0c07221 */ /* 0x000fe60000010000 */
[----:B------:R-:W-:Y:S01]  /*194c0*/  MUFU.EX2 R189, R189 ;  /* 0x000000bd00bd7308 */ /* 0x000fe20000000800 */
[C---:B-1----:R-:W-:Y:S05]  /*194d0*/  HMMA.16816.F32 R4, R160.reuse, R16, R4 ;  /* 0x00000010a004723c */ /* 0x042fea0000001804 */
[----:B------:R-:W-:Y:S01]  /*194e0*/  FADD.FTZ R191, R191, R192 ;  /* 0x000000c0bfbf7221 */ /* 0x000fe20000010000 */
[C---:B------:R-:W-:Y:S03]  /*194f0*/  HMMA.16816.F32 R8, R160.reuse, R18, R8 ;  /* 0x00000012a008723c */ /* 0x040fe60000001808 */
[----:B------:R-:W1:Y:S02]  /*19500*/  MUFU.EX2 R188, R188 ;  /* 0x000000bc00bc7308 */ /* 0x000e640000000800 */
[----:B--2---:R-:W-:Y:S01]  /*19510*/  F2FP.F16.F32.PACK_AB R132, R190, R193 ;  /* 0x000000c1be84723e */ /* 0x004fe200000000ff */
[C---:B------:R-:W-:Y:S01]  /*19520*/  FMUL.FTZ R16, R3.reuse, R148 ;  /* 0x0000009403107220 */ /* 0x040fe20000410000 */
[----:B------:R-:W-:Y:S01]  /*19530*/  FMUL.FTZ R17, R3, R149 ;  /* 0x0000009503117220 */ /* 0x000fe20000410000 */
[--C-:B------:R-:W-:Y:S05]  /*19540*/  FFMA.FTZ R149, R39, UR4, -R167.reuse ;  /* 0x0000000427957c23 */ /* 0x100fea00080108a7 */
[----:B------:R2:W-:Y:S01]  /*19550*/  MUFU.EX2 R148, R38 ;  /* 0x0000002600947308 */ /* 0x0005e20000000800 */
[C---:B-----5:R-:W-:Y:S03]  /*19560*/  HMMA.16816.F32 R12, R160.reuse, R24, R12 ;  /* 0x00000018a00c723c */ /* 0x060fe6000000180c */
[----:B------:R-:W-:Y:S01]  /*19570*/  FMUL.FTZ R18, R164, R150 ;  /* 0x00000096a4127220 */ /* 0x000fe20000410000 */
[----:B------:R-:W-:Y:S01]  /*19580*/  FFMA.FTZ R150, R42, UR4, -R167 ;  /* 0x000000042a967c23 */ /* 0x000fe200080108a7 */
[----:B------:R-:W-:Y:S01]  /*19590*/  FFMA.FTZ R42, R36, UR4, -R165 ;  /* 0x00000004242a7c23 */ /* 0x000fe200080108a5 */
[----:B------:R-:W-:Y:S03]  /*195a0*/  FMUL.FTZ R19, R164, R151 ;  /* 0x00000097a4137220 */ /* 0x000fe60000410000 */
[----:B------:R-:W-:Y:S02]  /*195b0*/  MUFU.EX2 R185, R185 ;  /* 0x000000b900b97308 */ /* 0x000fe40000000800 */
[C---:B------:R-:W-:Y:S01]  /*195c0*/  FMUL.FTZ R24, R3.reuse, R140 ;  /* 0x0000008c03187220 */ /* 0x040fe20000410000 */
[----:B------:R-:W-:Y:S01]  /*195d0*/  FMUL.FTZ R25, R3, R141 ;  /* 0x0000008d03197220 */ /* 0x000fe20000410000 */
[----:B-1----:R-:W-:Y:S01]  /*195e0*/  F2FP.F16.F32.PACK_AB R134, R188, R189 ;  /* 0x000000bdbc86723e */ /* 0x002fe200000000ff */
[C---:B------:R-:W-:Y:S05]  /*195f0*/  HMMA.16816.F32 R16, R160.reuse, R26, R16 ;  /* 0x0000001aa010723c */ /* 0x040fea0000001810 */
[----:B------:R-:W-:Y:S01]  /*19600*/  MUFU.EX2 R182, R182 ;  /* 0x000000b600b67308 */ /* 0x000fe20000000800 */
[--C-:B------:R-:W-:Y:S01]  /*19610*/  FFMA.FTZ R151, R43, UR4, -R167.reuse ;  /* 0x000000042b977c23 */ /* 0x100fe200080108a7 */
[----:B------:R-:W-:Y:S01]  /*19620*/  FFMA.FTZ R3, R103, UR4, -R167 ;  /* 0x0000000467037c23 */ /* 0x000fe200080108a7 */
[--C-:B------:R-:W-:Y:S01]  /*19630*/  FFMA.FTZ R103, R104, UR4, -R165.reuse ;  /* 0x0000000468677c23 */ /* 0x100fe200080108a5 */
[C---:B------:R-:W-:Y:S06]  /*19640*/  HMMA.16816.F32 R20, R160.reuse, R168, R20 ;  /* 0x000000a8a014723c */ /* 0x040fec0000001814 */
[----:B------:R-:W-:Y:S01]  /*19650*/  MUFU.EX2 R183, R183 ;  /* 0x000000b700b77308 */ /* 0x000fe20000000800 */
[C---:B------:R-:W-:Y:S01]  /*19660*/  FMUL.FTZ R26, R164.reuse, R142 ;  /* 0x0000008ea41a7220 */ /* 0x040fe20000410000 */
[----:B------:R-:W-:Y:S03]  /*19670*/  FMUL.FTZ R27, R164, R143 ;  /* 0x0000008fa41b7220 */ /* 0x000fe60000410000 */
[----:B------:R-:W-:Y:S01]  /*19680*/  FFMA.FTZ R104, R105, UR4, -R165 ;  /* 0x0000000469687c23 */ /* 0x000fe200080108a5 */
[----:B------:R-:W1:Y:S01]  /*19690*/  LDSM.16.MT88.4 R140, [R234+0xa800] ;  /* 0x00a80000ea8c783b */ /* 0x000e620000004200 */
[--C-:B------:R-:W-:Y:S03]  /*196a0*/  FFMA.FTZ R105, R110, UR4, -R167.reuse ;  /* 0x000000046e697c23 */ /* 0x100fe600080108a7 */
[----:B------:R-:W3:Y:S01]  /*196b0*/  MUFU.EX2 R180, R180 ;  /* 0x000000b400b47308 */ /* 0x000ee20000000800 */
[C---:B------:R-:W-:Y:S03]  /*196c0*/  HMMA.16816.F32 R24, R160.reuse, R170, R24 ;  /* 0x000000aaa018723c */ /* 0x040fe60000001818 */
[--C-:B------:R-:W-:Y:S01]  /*196d0*/  FFMA.FTZ R110, R115, UR4, -R167.reuse ;  /* 0x00000004736e7c23 */ /* 0x100fe200080108a7 */
[----:B------:R-:W-:Y:S01]  /*196e0*/  FFMA.FTZ R115, R122, UR4, -R167 ;  /* 0x000000047a737c23 */ /* 0x000fe200080108a7 */
[----:B------:R-:W-:Y:S01]  /*196f0*/  FADD.FTZ R186, R186, R191 ;  /* 0x000000bfbaba7221 */ /* 0x000fe20000010000 */
[C---:B------:R-:W-:Y:S03]  /*19700*/  HMMA.16816.F32 R28, R160.reuse, R152, R28 ;  /* 0x00000098a01c723c */ /* 0x040fe6000000181c */
[----:B------:R-:W-:Y:S02]  /*19710*/  MUFU.EX2 R187, R187 ;  /* 0x000000bb00bb7308 */ /* 0x000fe40000000800 */
[----:B------:R-:W-:Y:S01]  /*19720*/  FADD.FTZ R199, R199, R202 ;  /* 0x000000cac7c77221 */ /* 0x000fe20000010000 */
[----:B------:R-:W-:Y:S07]  /*19730*/  HMMA.16816.F32 R32, R160, R154, R32 ;  /* 0x0000009aa020723c */ /* 0x000fee0000001820 */
[----:B------:R-:W4:Y:S01]  /*19740*/  MUFU.EX2 R184, R184 ;  /* 0x000000b800b87308 */ /* 0x000f220000000800 */
[----:B------:R-:W-:Y:S01]  /*19750*/  FFMA.FTZ R153, R37, UR4, -R165 ;  /* 0x0000000425997c23 */ /* 0x000fe200080108a5 */
[C---:B------:R-:W-:Y:S01]  /*19760*/  HMMA.16816.F32 R4, R132.reuse, R156, R4 ;  /* 0x0000009c8404723c */ /* 0x040fe20000001804 */
[----:B--2---:R-:W2:Y:S07]  /*19770*/  LDSM.16.MT88.4 R36, [R232+0xa800] ;  /* 0x00a80000e824783b */ /* 0x004eae0000004200 */
[----:B------:R-:W-:Y:S01]  /*19780*/  MUFU.EX2 R181, R181 ;  /* 0x000000b500b57308 */ /* 0x000fe20000000800 */
[C---:B------:R-:W-:Y:S03]  /*19790*/  HMMA.16816.F32 R8, R132.reuse, R158, R8 ;  /* 0x0000009e8408723c */ /* 0x040fe60000001808 */
[--C-:B------:R-:W-:Y:S01]  /*197a0*/  FFMA.FTZ R156, R51, UR4, -R167.reuse ;  /* 0x00000004339c7c23 */ /* 0x100fe200080108a7 */
[----:B---3--:R-:W-:Y:S05]  /*197b0*/  F2FP.F16.F32.PACK_AB R43, R180, R183 ;  /* 0x000000b7b42b723e */ /* 0x008fea00000000ff */
[----:B------:R-:W3:Y:S02]  /*197c0*/  MUFU.EX2 R176, R176 ;  /* 0x000000b000b07308 */ /* 0x000ee40000000800 */
[----:B------:R-:W-:Y:S01]  /*197d0*/  FFMA.FTZ R159, R50, UR4, -R167 ;  /* 0x00000004329f7c23 */ /* 0x000fe200080108a7 */
[C---:B-1----:R-:W-:Y:S03]  /*197e0*/  HMMA.16816.F32 R12, R132.reuse, R140, R12 ;  /* 0x0000008c840c723c */ /* 0x042fe6000000180c */
[--C-:B------:R-:W-:Y:S04]  /*197f0*/  FFMA.FTZ R154, R40, UR4, -R165.reuse ;  /* 0x00000004289a7c23 */ /* 0x100fe800080108a5 */
[----:B------:R3:W-:Y:S01]  /*19800*/  MUFU.EX2 R152, R42 ;  /* 0x0000002a00987308 */ /* 0x0007e20000000800 */
[----:B----4-:R-:W-:Y:S01]  /*19810*/  F2FP.F16.F32.PACK_AB R40, R184, R187 ;  /* 0x000000bbb828723e */ /* 0x010fe200000000ff */
[C---:B------:R-:W-:Y:S01]  /*19820*/  HMMA.16816.F32 R16, R132.reuse, R142, R16 ;  /* 0x0000008e8410723c */ /* 0x040fe20000001810 */
[----:B------:R-:W1:Y:S02]  /*19830*/  LDSM.16.MT88.4 R140, [R234+0xb000] ;  /* 0x00b00000ea8c783b */ /* 0x000e640000004200 */
[----:B------:R-:W-:Y:S05]  /*19840*/  FFMA.FTZ R155, R41, UR4, -R165 ;  /* 0x00000004299b7c23 */ /* 0x000fea00080108a5 */
[----:B------:R-:W-:Y:S01]  /*19850*/  MUFU.EX2 R175, R175 ;  /* 0x000000af00af7308 */ /* 0x000fe20000000800 */
[C---:B------:R-:W-:Y:S03]  /*19860*/  HMMA.16816.F32 R20, R132.reuse, R136, R20 ;  /* 0x000000888414723c */ /* 0x040fe60000001814 */
[----:B------:R-:W-:Y:S01]  /*19870*/  F2FP.F16.F32.PACK_AB R41, R182, R185 ;  /* 0x000000b9b629723e */ /* 0x000fe200000000ff */
[--C-:B------:R-:W-:Y:S02]  /*19880*/  FFMA.FTZ R157, R46, UR4, -R167.reuse ;  /* 0x000000042e9d7c23 */ /* 0x100fe400080108a7 */
[C---:B------:R-:W-:Y:S03]  /*19890*/  HMMA.16816.F32 R24, R132.reuse, R138, R24 ;  /* 0x0000008a8418723c */ /* 0x040fe60000001818 */
[----:B------:R-:W-:Y:S01]  /*198a0*/  MUFU.EX2 R174, R174 ;  /* 0x000000ae00ae7308 */ /* 0x000fe20000000800 */
[----:B------:R-:W4:Y:S01]  /*198b0*/  LDSM.16.MT88.4 R136, [R233+0xb000] ;  /* 0x00b00000e988783b */ /* 0x000f220000004200 */
[----:B---3--:R-:W-:Y:S01]  /*198c0*/  F2FP.F16.F32.PACK_AB R42, R176, R181 ;  /* 0x000000b5b02a723e */ /* 0x008fe200000000ff */
[C---:B--2---:R-:W-:Y:S07]  /*198d0*/  HMMA.16816.F32 R28, R132.reuse, R36, R28 ;  /* 0x00000024841c723c */ /* 0x044fee000000181c */
[----:B------:R-:W-:Y:S01]  /*198e0*/  MUFU.EX2 R173, R173 ;  /* 0x000000ad00ad7308 */ /* 0x000fe20000000800 */
[----:B------:R-:W-:Y:S01]  /*198f0*/  FFMA.FTZ R158, R47, UR4, -R167 ;  /* 0x000000042f9e7c23 */ /* 0x000fe200080108a7 */
[----:B------:R-:W-:Y:S01]  /*19900*/  HMMA.16816.F32 R32, R132, R38, R32 ;  /* 0x000000268420723c */ /* 0x000fe20000001820 */
[----:B------:R-:W2:Y:S07]  /*19910*/  LDSM.16.MT88.4 R36, [R232+0xb000] ;  /* 0x00b00000e824783b */ /* 0x000eae0000004200 */
[----:B------:R-:W3:Y:S01]  /*19920*/  MUFU.EX2 R166, R166 ;  /* 0x000000a600a67308 */ /* 0x000ee20000000800 */
[C---:B------:R-:W-:Y:S01]  /*19930*/  HMMA.16816.F32 R4, R40.reuse, R144, R4 ;  /* 0x000000902804723c */ /* 0x040fe20000001804 */
[----:B------:R-:W5:Y:S04]  /*19940*/  LDSM.16.MT88.4 R132, [R237+0xb800] ;  /* 0x00b80000ed84783b */ /* 0x000f680000004200 */
[--C-:B------:R-:W-:Y:S01]  /*19950*/  FFMA.FTZ R161, R44, UR4, -R165.reuse ;  /* 0x000000042ca17c23 */ /* 0x100fe200080108a5 */
[C---:B------:R-:W-:Y:S03]  /*19960*/  HMMA.16816.F32 R8, R40.reuse, R146, R8 ;  /* 0x000000922808723c */ /* 0x040fe60000001808 */
[----:B------:R-:W-:Y:S02]  /*19970*/  MUFU.EX2 R179, R179 ;  /* 0x000000b300b37308 */ /* 0x000fe40000000800 */
[----:B------:R-:W-:Y:S01]  /*19980*/  FFMA.FTZ R145, R48, UR4, -R165 ;  /* 0x0000000430917c23 */ /* 0x000fe200080108a5 */
[C---:B-1----:R-:W-:Y:S07]  /*19990*/  HMMA.16816.F32 R12, R40.reuse, R140, R12 ;  /* 0x0000008c280c723c */ /* 0x042fee000000180c */
[----:B------:R-:W1:Y:S01]  /*199a0*/  MUFU.EX2 R178, R178 ;  /* 0x000000b200b27308 */ /* 0x000e620000000800 */
[----:B------:R-:W-:Y:S01]  /*199b0*/  FFMA.FTZ R146, R59, UR4, -R167 ;  /* 0x000000043b927c23 */ /* 0x000fe200080108a7 */
[C---:B------:R-:W-:Y:S08]  /*199c0*/  HMMA.16816.F32 R16, R40.reuse, R142, R16 ;  /* 0x0000008e2810723c */ /* 0x040ff00000001810 */
[----:B------:R-:W-:Y:S01]  /*199d0*/  MUFU.EX2 R172, R172 ;  /* 0x000000ac00ac7308 */ /* 0x000fe20000000800 */
[C---:B----4-:R-:W-:Y:S03]  /*199e0*/  HMMA.16816.F32 R20, R40.reuse, R136, R20 ;  /* 0x000000882814723c */ /* 0x050fe60000001814 */
[----:B------:R-:W-:Y:S03]  /*199f0*/  FFMA.FTZ R140, R49, UR4, -R165 ;  /* 0x00000004318c7c23 */ /* 0x000fe600080108a5 */
[C---:B------:R-:W-:Y:S03]  /*19a00*/  HMMA.16816.F32 R24, R40.reuse, R138, R24 ;  /* 0x0000008a2818723c */ /* 0x040fe60000001818 */
[----:B------:R-:W4:Y:S01]  /*19a10*/  MUFU.EX2 R177, R177 ;  /* 0x000000b100b17308 */ /* 0x000f220000000800 */
[----:B------:R-:W5:Y:S01]  /*19a20*/  LDSM.16.MT88.4 R48, [R234+0xb800] ;  /* 0x00b80000ea30783b */ /* 0x000f620000004200 */
[--C-:B------:R-:W-:Y:S01]  /*19a30*/  FFMA.FTZ R141, R54, UR4, -R167.reuse ;  /* 0x00000004368d7c23 */ /* 0x100fe200080108a7 */
[C---:B--2---:R-:W-:Y:S07]  /*19a40*/  HMMA.16816.F32 R28, R40.reuse, R36, R28 ;  /* 0x00000024281c723c */ /* 0x044fee000000181c */
[----:B------:R-:W2:Y:S01]  /*19a50*/  MUFU.EX2 R149, R149 ;  /* 0x0000009500957308 */ /* 0x000ea20000000800 */
[----:B------:R-:W5:Y:S03]  /*19a60*/  LDSM.16.MT88.4 R136, [R233+0xb800] ;  /* 0x00b80000e988783b */ /* 0x000f660000004200 */
[--C-:B------:R-:W-:Y:S01]  /*19a70*/  FFMA.FTZ R142, R55, UR4, -R167.reuse ;  /* 0x00000004378e7c23 */ /* 0x100fe200080108a7 */
[----:B------:R-:W-:Y:S05]  /*19a80*/  HMMA.16816.F32 R32, R40, R38, R32 ;  /* 0x000000262820723c */ /* 0x000fea0000001820 */
[----:B------:R-:W-:Y:S01]  /*19a90*/  MUFU.EX2 R150, R150 ;  /* 0x0000009600967308 */ /* 0x000fe20000000800 */
[----:B------:R-:W5:Y:S01]  /*19aa0*/  LDSM.16.MT88.4 R36, [R232+0xb800] ;  /* 0x00b80000e824783b */ /* 0x000f620000004200 */
[----:B------:R-:W-:Y:S01]  /*19ab0*/  FFMA.FTZ R143, R58, UR4, -R167 ;  /* 0x000000043a8f7c23 */ /* 0x000fe200080108a7 */
[----:B---3--:R-:W-:Y:S03]  /*19ac0*/  F2FP.F16.F32.PACK_AB R47, R166, R173 ;  /* 0x000000ada62f723e */ /* 0x008fe600000000ff */
[----:B-1----:R-:W-:Y:S01]  /*19ad0*/  F2FP.F16.F32.PACK_AB R44, R178, R179 ;  /* 0x000000b3b22c723e */ /* 0x002fe200000000ff */
[----:B------:R-:W-:Y:S03]  /*19ae0*/  FFMA.FTZ R144, R45, UR4, -R165 ;  /* 0x000000042d907c23 */ /* 0x000fe600080108a5 */
[----:B------:R-:W1:Y:S01]  /*19af0*/  MUFU.EX2 R151, R151 ;  /* 0x0000009700977308 */ /* 0x000e620000000800 */
[----:B------:R-:W-:Y:S01]  /*19b00*/  F2FP.F16.F32.PACK_AB R45, R174, R175 ;  /* 0x000000afae2d723e */ /* 0x000fe200000000ff */
[----:B------:R-:W-:Y:S01]  /*19b10*/  FADD.FTZ R185, R185, R186 ;  /* 0x000000bab9b97221 */ /* 0x000fe20000010000 */
[----:B----4-:R-:W-:Y:S01]  /*19b20*/  F2FP.F16.F32.PACK_AB R46, R177, R172 ;  /* 0x000000acb12e723e */ /* 0x010fe200000000ff */
[----:B------:R-:W-:Y:S01]  /*19b30*/  FADD.FTZ R196, R196, R199 ;  /* 0x000000c7c4c47221 */ /* 0x000fe20000010000 */
[----:B--2---:R-:W-:Y:S01]  /*19b40*/  F2FP.F16.F32.PACK_AB R41, R149, R148 ;  /* 0x000000949529723e */ /* 0x004fe200000000ff */
[----:B------:R-:W-:Y:S04]  /*19b50*/  FADD.FTZ R182, R182, R185 ;  /* 0x000000b9b6b67221 */ /* 0x000fe80000010000 */
[----:B------:R-:W2:Y:S01]  /*19b60*/  MUFU.EX2 R153, R153 ;  /* 0x0000009900997308 */ /* 0x000ea20000000800 */
[----:B------:R-:W-:Y:S01]  /*19b70*/  FADD.FTZ R193, R193, R196 ;  /* 0x000000c4c1c17221 */ /* 0x000fe20000010000 */
[C---:B-----5:R-:W-:Y:S05]  /*19b80*/  HMMA.16816.F32 R4, R44.reuse, R132, R4 ;  /* 0x000000842c04723c */ /* 0x060fea0000001804 */
[----:B------:R-:W-:Y:S03]  /*19b90*/  FADD.FTZ R183, R183, R182 ;  /* 0x000000b6b7b77221 */ /* 0x000fe60000010000 */
[----:B------:R-:W-:Y:S03]  /*19ba0*/  MUFU.EX2 R154, R154 ;  /* 0x0000009a009a7308 */ /* 0x000fe60000000800 */
[--C-:B------:R-:W-:Y:S01]  /*19bb0*/  FFMA.FTZ R133, R52, UR4, -R165.reuse ;  /* 0x0000000434857c23 */ /* 0x100fe200080108a5 */
[----:B------:R-:W-:Y:S01]  /*19bc0*/  FFMA.FTZ R132, R56, UR4, -R165 ;  /* 0x0000000438847c23 */ /* 0x000fe200080108a5 */
[C---:B------:R-:W-:Y:S03]  /*19bd0*/  HMMA.16816.F32 R8, R44.reuse, R134, R8 ;  /* 0x000000862c08723c */ /* 0x040fe60000001808 */
[----:B-1----:R-:W-:Y:S01]  /*19be0*/  F2FP.F16.F32.PACK_AB R43, R151, R150 ;  /* 0x00000096972b723e */ /* 0x002fe200000000ff */
[----:B------:R-:W-:Y:S01]  /*19bf0*/  FADD.FTZ R180, R180, R183 ;  /* 0x000000b7b4b47221 */ /* 0x000fe20000010000 */
[----:B------:R-:W1:Y:S01]  /*19c00*/  MUFU.EX2 R155, R155 ;  /* 0x0000009b009b7308 */ /* 0x000e620000000800 */
[C---:B------:R-:W-:Y:S05]  /*19c10*/  HMMA.16816.F32 R12, R44.reuse, R48, R12 ;  /* 0x000000302c0c723c */ /* 0x040fea000000180c */
[--C-:B------:R-:W-:Y:S01]  /*19c20*/  FFMA.FTZ R134, R53, UR4, -R165.reuse ;  /* 0x0000000435867c23 */ /* 0x100fe200080108a5 */
[C---:B------:R-:W-:Y:S03]  /*19c30*/  HMMA.16816.F32 R16, R44.reuse, R50, R16 ;  /* 0x000000322c10723c */ /* 0x040fe60000001810 */
[----:B------:R-:W-:Y:S01]  /*19c40*/  MUFU.EX2 R157, R157 ;  /* 0x0000009d009d7308 */ /* 0x000fe20000000800 */
[----:B------:R-:W3:Y:S01]  /*19c50*/  LDSM.16.MT88.4 R52, [R237+0xc000] ;  /* 0x00c00000ed34783b */ /* 0x000ee20000004200 */
[--C-:B------:R-:W-:Y:S01]  /*19c60*/  FFMA.FTZ R135, R57, UR4, -R165.reuse ;  /* 0x0000000439877c23 */ /* 0x100fe200080108a5 */
[C---:B------:R-:W-:Y:S07]  /*19c70*/  HMMA.16816.F32 R20, R44.reuse, R136, R20 ;  /* 0x000000882c14723c */ /* 0x040fee0000001814 */
[----:B------:R-:W4:Y:S01]  /*19c80*/  MUFU.EX2 R158, R158 ;  /* 0x0000009e009e7308 */ /* 0x000f220000000800 */
[----:B------:R-:W5:Y:S03]  /*19c90*/  LDSM.16.MT88.4 R48, [R234+0xc000] ;  /* 0x00c00000ea30783b */ /* 0x000f660000004200 */
[----:B--2---:R-:W-:Y:S01]  /*19ca0*/  F2FP.F16.F32.PACK_AB R40, R153, R152 ;  /* 0x000000989928723e */ /* 0x004fe200000000ff */
[C---:B------:R-:W-:Y:S05]  /*19cb0*/  HMMA.16816.F32 R24, R44.reuse, R138, R24 ;  /* 0x0000008a2c18723c */ /* 0x040fea0000001818 */
[----:B------:R-:W-:Y:S01]  /*19cc0*/  MUFU.EX2 R159, R159 ;  /* 0x0000009f009f7308 */ /* 0x000fe20000000800 */
[----:B------:R-:W2:Y:S01]  /*19cd0*/  LDSM.16.MT88.4 R56, [R233+0xc000] ;  /* 0x00c00000e938783b */ /* 0x000ea20000004200 */
[C---:B------:R-:W-:Y:S04]  /*19ce0*/  HMMA.16816.F32 R28, R44.reuse, R36, R28 ;  /* 0x000000242c1c723c */ /* 0x040fe8000000181c */
[----:B-1----:R-:W-:Y:S01]  /*19cf0*/  F2FP.F16.F32.PACK_AB R42, R155, R154 ;  /* 0x0000009a9b2a723e */ /* 0x002fe200000000ff */
[--C-:B------:R-:W-:Y:S03]  /*19d00*/  FFMA.FTZ R136, R60, UR4, -R165.reuse ;  /* 0x000000043c887c23 */ /* 0x100fe600080108a5 */
[----:B------:R-:W1:Y:S01]  /*19d10*/  MUFU.EX2 R156, R156 ;  /* 0x0000009c009c7308 */ /* 0x000e620000000800 */
[----:B------:R-:W-:Y:S01]  /*19d20*/  HMMA.16816.F32 R32, R44, R38, R32 ;  /* 0x000000262c20723c */ /* 0x000fe20000001820 */
[----:B------:R-:W2:Y:S02]  /*19d30*/  LDSM.16.MT88.4 R36, [R232+0xc000] ;  /* 0x00c00000e824783b */ /* 0x000ea40000004200 */
[--C-:B------:R-:W-:Y:S01]  /*19d40*/  FFMA.FTZ R137, R61, UR4, -R165.reuse ;  /* 0x000000043d897c23 */ /* 0x100fe200080108a5 */
[--C-:B------:R-:W-:Y:S01]  /*19d50*/  FFMA.FTZ R61, R64, UR4, -R165.reuse ;  /* 0x00000004403d7c23 */ /* 0x100fe200080108a5 */
[----:B------:R-:W-:Y:S04]  /*19d60*/  FFMA.FTZ R60, R65, UR4, -R165 ;  /* 0x00000004413c7c23 */ /* 0x000fe800080108a5 */
[----:B------:R-:W-:Y:S02]  /*19d70*/  MUFU.EX2 R161, R161 ;  /* 0x000000a100a17308 */ /* 0x000fe40000000800 */
[----:B----4-:R-:W-:Y:S01]  /*19d80*/  F2FP.F16.F32.PACK_AB R45, R158, R157 ;  /* 0x0000009d9e2d723e */ /* 0x010fe200000000ff */
[--C-:B------:R-:W-:Y:S01]  /*19d90*/  FFMA.FTZ R64, R70, UR4, -R167.reuse ;  /* 0x0000000446407c23 */ /* 0x100fe200080108a7 */
[----:B------:R-:W-:Y:S01]  /*19da0*/  FFMA.FTZ R70, R75, UR4, -R167 ;  /* 0x000000044b467c23 */ /* 0x000fe200080108a7 */
[--C-:B------:R-:W-:Y:S01]  /*19db0*/  FFMA.FTZ R75, R68, UR4, -R165.reuse ;  /* 0x00000004444b7c23 */ /* 0x100fe200080108a5 */
[--C-:B------:R-:W-:Y:S04]  /*19dc0*/  FFMA.FTZ R68, R69, UR4, -R165.reuse ;  /* 0x0000000445447c23 */ /* 0x100fe800080108a5 */
[----:B------:R-:W4:Y:S01]  /*19dd0*/  MUFU.EX2 R144, R144 ;  /* 0x0000009000907308 */ /* 0x000f220000000800 */
[C---:B---3--:R-:W-:Y:S05]  /*19de0*/  HMMA.16816.F32 R4, R40.reuse, R52, R4 ;  /* 0x000000342804723c */ /* 0x048fea0000001804 */
[----:B-1----:R-:W-:Y:S01]  /*19df0*/  F2FP.F16.F32.PACK_AB R47, R156, R159 ;  /* 0x0000009f9c2f723e */ /* 0x002fe200000000ff */
[C---:B------:R-:W-:Y:S03]  /*19e00*/  HMMA.16816.F32 R8, R40.reuse, R54, R8 ;  /* 0x000000362808723c */ /* 0x040fe60000001808 */
[----:B------:R-:W-:Y:S01]  /*19e10*/  MUFU.EX2 R145, R145 ;  /* 0x0000009100917308 */ /* 0x000fe20000000800 */
[----:B------:R-:W1:Y:S01]  /*19e20*/  LDSM.16.MT88.4 R52, [R237+0xc800] ;  /* 0x00c80000ed34783b */ /* 0x000e620000004200 */
[----:B------:R-:W-:Y:S01]  /*19e30*/  FFMA.FTZ R69, R72, UR4, -R165 ;  /* 0x0000000448457c23 */ /* 0x000fe200080108a5 */
[C---:B-----5:R-:W-:Y:S07]  /*19e40*/  HMMA.16816.F32 R12, R40.reuse, R48, R12 ;  /* 0x00000030280c723c */ /* 0x060fee000000180c */
[----:B------:R-:W3:Y:S01]  /*19e50*/  MUFU.EX2 R140, R140 ;  /* 0x0000008c008c7308 */ /* 0x000ee20000000800 */
[----:B----4-:R-:W-:Y:S01]  /*19e60*/  F2FP.F16.F32.PACK_AB R44, R144, R161 ;  /* 0x000000a1902c723e */ /* 0x010fe200000000ff */
[C---:B------:R-:W-:Y:S01]  /*19e70*/  HMMA.16816.F32 R16, R40.reuse, R50, R16 ;  /* 0x000000322810723c */ /* 0x040fe20000001810 */
[----:B------:R-:W4:Y:S07]  /*19e80*/  LDSM.16.MT88.4 R48, [R234+0xc800] ;  /* 0x00c80000ea30783b */ /* 0x000f2e0000004200 */
[----:B------:R-:W-:Y:S01]  /*19e90*/  MUFU.EX2 R141, R141 ;  /* 0x0000008d008d7308 */ /* 0x000fe20000000800 */
[C---:B--2---:R-:W-:Y:S03]  /*19ea0*/  HMMA.16816.F32 R20, R40.reuse, R56, R20 ;  /* 0x000000382814723c */ /* 0x044fe60000001814 */
[----:B------:R-:W-:Y:S03]  /*19eb0*/  FFMA.FTZ R65, R74, UR4, -R167 ;  /* 0x000000044a417c23 */ /* 0x000fe600080108a7 */
[C---:B------:R-:W-:Y:S03]  /*19ec0*/  HMMA.16816.F32 R24, R40.reuse, R58, R24 ;  /* 0x0000003a2818723c */ /* 0x040fe60000001818 */
[----:B------:R-:W2:Y:S01]  /*19ed0*/  MUFU.EX2 R142, R142 ;  /* 0x0000008e008e7308 */ /* 0x000ea20000000800 */
[----:B------:R-:W5:Y:S01]  /*19ee0*/  LDSM.16.MT88.4 R56, [R233+0xc800] ;  /* 0x00c80000e938783b */ /* 0x000f620000004200 */
[----:B---3--:R-:W-:Y:S01]  /*19ef0*/  F2FP.F16.F32.PACK_AB R46, R140, R145 ;  /* 0x000000918c2e723e */ /* 0x008fe200000000ff */
[C---:B------:R-:W-:Y:S07]  /*19f00*/  HMMA.16816.F32 R28, R40.reuse, R36, R28 ;  /* 0x00000024281c723c */ /* 0x040fee000000181c */
[----:B------:R-:W-:Y:S01]  /*19f10*/  MUFU.EX2 R143, R143 ;  /* 0x0000008f008f7308 */ /* 0x000fe20000000800 */
[----:B------:R-:W-:Y:S01]  /*19f20*/  FFMA.FTZ R72, R73, UR4, -R165 ;  /* 0x0000000449487c23 */ /* 0x000fe200080108a5 */
[----:B------:R-:W-:Y:S01]  /*19f30*/  HMMA.16816.F32 R32, R40, R38, R32 ;  /* 0x000000262820723c */ /* 0x000fe20000001820 */
[----:B------:R-:W3:Y:S07]  /*19f40*/  LDSM.16.MT88.4 R36, [R232+0xc800] ;  /* 0x00c80000e824783b */ /* 0x000eee0000004200 */
[----:B------:R-:W5:Y:S01]  /*19f50*/  MUFU.EX2 R146, R146 ;  /* 0x0000009200927308 */ /* 0x000f620000000800 */
[C---:B-1----:R-:W-:Y:S05]  /*19f60*/  HMMA.16816.F32 R4, R44.reuse, R52, R4 ;  /* 0x000000342c04723c */ /* 0x042fea0000001804 */
[----:B--2---:R-:W-:Y:S01]  /*19f70*/  F2FP.F16.F32.PACK_AB R41, R142, R141 ;  /* 0x0000008d8e29723e */ /* 0x004fe200000000ff */
[C---:B------:R-:W-:Y:S03]  /*19f80*/  HMMA.16816.F32 R8, R44.reuse, R54, R8 ;  /* 0x000000362c08723c */ /* 0x040fe60000001808 */
[----:B------:R-:W-:Y:S01]  /*19f90*/  MUFU.EX2 R133, R133 ;  /* 0x0000008500857308 */ /* 0x000fe20000000800 */
[----:B------:R-:W1:Y:S01]  /*19fa0*/  LDSM.16.MT88.4 R52, [R237+0xd000] ;  /* 0x00d00000ed34783b */ /* 0x000e620000004200 */
[----:B------:R-:W-:Y:S01]  /*19fb0*/  FFMA.FTZ R73, R83, UR4, -R167 ;  /* 0x0000000453497c23 */ /* 0x000fe200080108a7 */
[C---:B----4-:R-:W-:Y:S07]  /*19fc0*/  HMMA.16816.F32 R12, R44.reuse, R48, R12 ;  /* 0x000000302c0c723c */ /* 0x050fee000000180c */
        /* <DEDUP_REMOVED lines=11> */
[C---:B---3--:R-:W-:Y:S07]  /*1a080*/  HMMA.16816.F32 R28, R44.reuse, R36, R28 ;  /* 0x000000242c1c723c */ /* 0x048fee000000181c */
[----:B------:R-:W-:Y:S01]  /*1a090*/  MUFU.EX2 R62, R62 ;  /* 0x0000003e003e7308 */ /* 0x000fe20000000800 */
[----:B------:R-:W-:Y:S01]  /*1a0a0*/  FFMA.FTZ R76, R77, UR4, -R165 ;  /* 0x000000044d4c7c23 */ /* 0x000fe200080108a5 */
[----:B------:R-:W-:Y:S01]  /*1a0b0*/  HMMA.16816.F32 R32, R44, R38, R32 ;  /* 0x000000262c20723c */ /* 0x000fe20000001820 */
[----:B------:R-:W2:Y:S07]  /*1a0c0*/  LDSM.16.MT88.4 R36, [R232+0xd000] ;  /* 0x00d00000e824783b */ /* 0x000eae0000004200 */
[----:B------:R-:W3:Y:S03]  /*1a0d0*/  MUFU.EX2 R63, R63 ;  /* 0x0000003f003f7308 */ /* 0x000ee60000000800 */
[----:B-----5:R-:W-:Y:S01]  /*1a0e0*/  F2FP.F16.F32.PACK_AB R42, R135, R132 ;  /* 0x00000084872a723e */ /* 0x020fe200000000ff */
[----:B------:R-:W-:Y:S01]  /*1a0f0*/  FFMA.FTZ R74, R78, UR4, -R167 ;  /* 0x000000044e4a7c23 */ /* 0x000fe200080108a7 */
[----:B------:R-:W-:Y:S01]  /*1a100*/  FFMA.FTZ R77, R80, UR4, -R165 ;  /* 0x00000004504d7c23 */ /* 0x000fe200080108a5 */
[----:B------:R-:W-:Y:S01]  /*1a110*/  FFMA.FTZ R78, R82, UR4, -R167 ;  /* 0x00000004524e7c23 */ /* 0x000fe200080108a7 */
[----:B------:R-:W-:Y:S03]  /*1a120*/  FFMA.FTZ R80, R81, UR4, -R165 ;  /* 0x0000000451507c23 */ /* 0x000fe600080108a5 */
[----:B------:R-:W-:Y:S01]  /*1a130*/  MUFU.EX2 R66, R66 ;  /* 0x0000004200427308 */ /* 0x000fe20000000800 */
[C---:B-1----:R-:W-:Y:S05]  /*1a140*/  HMMA.16816.F32 R4, R40.reuse, R52, R4 ;  /* 0x000000342804723c */ /* 0x042fea0000001804 */
[--C-:B------:R-:W-:Y:S01]  /*1a150*/  FFMA.FTZ R81, R86, UR4, -R167.reuse ;  /* 0x0000000456517c23 */ /* 0x100fe200080108a7 */
[C---:B------:R-:W-:Y:S03]  /*1a160*/  HMMA.16816.F32 R8, R40.reuse, R54, R8 ;  /* 0x000000362808723c */ /* 0x040fe60000001808 */
[----:B------:R-:W1:Y:S01]  /*1a170*/  MUFU.EX2 R67, R67 ;  /* 0x0000004300437308 */ /* 0x000e620000000800 */
[----:B------:R-:W5:Y:S01]  /*1a180*/  LDSM.16.MT88.4 R52, [R237+0xd800] ;  /* 0x00d80000ed34783b */ /* 0x000f620000004200 */
[----:B---3--:R-:W-:Y:S01]  /*1a190*/  F2FP.F16.F32.PACK_AB R45, R63, R62 ;  /* 0x0000003e3f2d723e */ /* 0x008fe200000000ff */
[C---:B----4-:R-:W-:Y:S07]  /*1a1a0*/  HMMA.16816.F32 R12, R40.reuse, R48, R12 ;  /* 0x00000030280c723c */ /* 0x050fee000000180c */
[----:B------:R-:W-:Y:S01]  /*1a1b0*/  MUFU.EX2 R136, R136 ;  /* 0x0000008800887308 */ /* 0x000fe20000000800 */
[--C-:B------:R-:W-:Y:S01]  /*1a1c0*/  FFMA.FTZ R82, R87, UR4, -R167.reuse ;  /* 0x0000000457527c23 */ /* 0x100fe200080108a7 */
        /* <DEDUP_REMOVED lines=8> */
[--C-:B------:R-:W-:Y:S01]  /*1a250*/  FFMA.FTZ R86, R90, UR4, -R167.reuse ;  /* 0x000000045a567c23 */ /* 0x100fe200080108a7 */
[C---:B--2---:R-:W-:Y:S07]  /*1a260*/  HMMA.16816.F32 R28, R40.reuse, R36, R28 ;  /* 0x00000024281c723c */ /* 0x044fee000000181c */
[----:B------:R-:W2:Y:S01]  /*1a270*/  MUFU.EX2 R60, R60 ;  /* 0x0000003c003c7308 */ /* 0x000ea20000000800 */
[----:B----4-:R-:W-:Y:S01]  /*1a280*/  F2FP.F16.F32.PACK_AB R44, R137, R136 ;  /* 0x00000088892c723e */ /* 0x010fe200000000ff */
[----:B------:R-:W-:Y:S01]  /*1a290*/  HMMA.16816.F32 R32, R40, R38, R32 ;  /* 0x000000262820723c */ /* 0x000fe20000001820 */
[----:B------:R-:W4:Y:S07]  /*1a2a0*/  LDSM.16.MT88.4 R36, [R232+0xd800] ;  /* 0x00d80000e824783b */ /* 0x000f2e0000004200 */
[----:B------:R-:W-:Y:S03]  /*1a2b0*/  MUFU.EX2 R64, R64 ;  /* 0x0000004000407308 */ /* 0x000fe60000000800 */
[--C-:B------:R-:W-:Y:S01]  /*1a2c0*/  FFMA.FTZ R87, R91, UR4, -R167.reuse ;  /* 0x000000045b577c23 */ /* 0x100fe200080108a7 */
[--C-:B------:R-:W-:Y:S01]  /*1a2d0*/  FFMA.FTZ R90, R94, UR4, -R167.reuse ;  /* 0x000000045e5a7c23 */ /* 0x100fe200080108a7 */
[----:B------:R-:W-:Y:S01]  /*1a2e0*/  FFMA.FTZ R94, R99, UR4, -R167 ;  /* 0x00000004635e7c23 */ /* 0x000fe200080108a7 */
[----:B------:R-:W-:Y:S01]  /*1a2f0*/  FFMA.FTZ R99, R93, UR4, -R165 ;  /* 0x000000045d637c23 */ /* 0x000fe200080108a5 */
[----:B------:R-:W-:Y:S03]  /*1a300*/  FFMA.FTZ R91, R95, UR4, -R167 ;  /* 0x000000045f5b7c23 */ /* 0x000fe600080108a7 */
[----:B------:R-:W3:Y:S01]  /*1a310*/  MUFU.EX2 R71, R71 ;  /* 0x0000004700477308 */ /* 0x000ee20000000800 */
[----:B--2---:R-:W-:Y:S01]  /*1a320*/  F2FP.F16.F32.PACK_AB R46, R60, R61 ;  /* 0x0000003d3c2e723e */ /* 0x004fe200000000ff */
[----:B------:R-:W-:Y:S01]  /*1a330*/  FFMA.FTZ R93, R96, UR4, -R165 ;  /* 0x00000004605d7c23 */ /* 0x000fe200080108a5 */
[----:B------:R-:W-:Y:S01]  /*1a340*/  FFMA.FTZ R95, R98, UR4, -R167 ;  /* 0x00000004625f7c23 */ /* 0x000fe200080108a7 */
[----:B------:R-:W-:Y:S01]  /*1a350*/  FFMA.FTZ R96, R97, UR4, -R165 ;  /* 0x0000000461607c23 */ /* 0x000fe200080108a5 */
[--C-:B------:R-:W-:Y:S01]  /*1a360*/  FFMA.FTZ R98, R102, UR4, -R167.reuse ;  /* 0x0000000466627c23 */ /* 0x100fe200080108a7 */
[--C-:B------:R-:W-:Y:S01]  /*1a370*/  FFMA.FTZ R97, R106, UR4, -R167.reuse ;  /* 0x000000046a617c23 */ /* 0x100fe200080108a7 */
[--C-:B------:R-:W-:Y:S03]  /*1a380*/  FFMA.FTZ R102, R107, UR4, -R167.reuse ;  /* 0x000000046b667c23 */ /* 0x100fe600080108a7 */
[----:B------:R-:W-:Y:S01]  /*1a390*/  MUFU.EX2 R65, R65 ;  /* 0x0000004100417308 */ /* 0x000fe20000000800 */
[C---:B-----5:R-:W-:Y:S05]  /*1a3a0*/  HMMA.16816.F32 R4, R44.reuse, R52, R4 ;  /* 0x000000342c04723c */ /* 0x060fea0000001804 */
[----:B------:R-:W-:Y:S01]  /*1a3b0*/  FFMA.FTZ R106, R111, UR4, -R167 ;  /* 0x000000046f6a7c23 */ /* 0x000fe200080108a7 */
[C---:B------:R-:W-:Y:S03]  /*1a3c0*/  HMMA.16816.F32 R8, R44.reuse, R54, R8 ;  /* 0x000000362c08723c */ /* 0x040fe60000001808 */
[----:B------:R-:W2:Y:S01]  /*1a3d0*/  MUFU.EX2 R70, R70 ;  /* 0x0000004600467308 */ /* 0x000ea20000000800 */
[----:B------:R-:W5:Y:S01]  /*1a3e0*/  LDSM.16.MT88.4 R52, [R237+0xe000] ;  /* 0x00e00000ed34783b */ /* 0x000f620000004200 */
[----:B---3--:R-:W-:Y:S01]  /*1a3f0*/  F2FP.F16.F32.PACK_AB R41, R71, R64 ;  /* 0x000000404729723e */ /* 0x008fe200000000ff */
[C---:B------:R-:W-:Y:S07]  /*1a400*/  HMMA.16816.F32 R12, R44.reuse, R48, R12 ;  /* 0x000000302c0c723c */ /* 0x040fee000000180c */
[----:B------:R-:W-:Y:S01]  /*1a410*/  MUFU.EX2 R75, R75 ;  /* 0x0000004b004b7308 */ /* 0x000fe20000000800 */
[----:B------:R-:W-:Y:S01]  /*1a420*/  FFMA.FTZ R111, R112, UR4, -R165 ;  /* 0x00000004706f7c23 */ /* 0x000fe200080108a5 */
[C---:B------:R-:W-:Y:S01]  /*1a430*/  HMMA.16816.F32 R16, R44.reuse, R50, R16 ;  /* 0x000000322c10723c */ /* 0x040fe20000001810 */
[----:B------:R-:W3:Y:S07]  /*1a440*/  LDSM.16.MT88.4 R48, [R234+0xe000] ;  /* 0x00e00000ea30783b */ /* 0x000eee0000004200 */
[----:B------:R-:W5:Y:S01]  /*1a450*/  MUFU.EX2 R68, R68 ;  /* 0x0000004400447308 */ /* 0x000f620000000800 */
[C---:B-1----:R-:W-:Y:S03]  /*1a460*/  HMMA.16816.F32 R20, R44.reuse, R56, R20 ;  /* 0x000000382c14723c */ /* 0x042fe60000001814 */
[----:B--2---:R-:W-:Y:S03]  /*1a470*/  F2FP.F16.F32.PACK_AB R43, R70, R65 ;  /* 0x00000041462b723e */ /* 0x004fe600000000ff */
[C---:B------:R-:W-:Y:S03]  /*1a480*/  HMMA.16816.F32 R24, R44.reuse, R58, R24 ;  /* 0x0000003a2c18723c */ /* 0x040fe60000001818 */
[----:B------:R-:W-:Y:S01]  /*1a490*/  MUFU.EX2 R69, R69 ;  /* 0x0000004500457308 */ /* 0x000fe20000000800 */
[----:B------:R-:W1:Y:S01]  /*1a4a0*/  LDSM.16.MT88.4 R56, [R233+0xe000] ;  /* 0x00e00000e938783b */ /* 0x000e620000004200 */
[----:B------:R-:W-:Y:S01]  /*1a4b0*/  FFMA.FTZ R107, R114, UR4, -R167 ;  /* 0x00000004726b7c23 */ /* 0x000fe200080108a7 */
[C---:B----4-:R-:W-:Y:S07]  /*1a4c0*/  HMMA.16816.F32 R28, R44.reuse, R36, R28 ;  /* 0x000000242c1c723c */ /* 0x050fee000000181c */
[----:B------:R-:W2:Y:S01]  /*1a4d0*/  MUFU.EX2 R72, R72 ;  /* 0x0000004800487308 */ /* 0x000ea20000000800 */
[----:B-----5:R-:W-:Y:S01]  /*1a4e0*/  F2FP.F16.F32.PACK_AB R40, R68, R75 ;  /* 0x0000004b4428723e */ /* 0x020fe200000000ff */
[----:B------:R-:W-:Y:S01]  /*1a4f0*/  HMMA.16816.F32 R32, R44, R38, R32 ;  /* 0x000000262c20723c */ /* 0x000fe20000001820 */
[----:B------:R-:W4:Y:S07]  /*1a500*/  LDSM.16.MT88.4 R36, [R232+0xe000] ;  /* 0x00e00000e824783b */ /* 0x000f2e0000004200 */
[----:B------:R-:W-:Y:S03]  /*1a510*/  MUFU.EX2 R74, R74 ;  /* 0x0000004a004a7308 */ /* 0x000fe60000000800 */
[----:B------:R-:W-:Y:S01]  /*1a520*/  FFMA.FTZ R112, R113, UR4, -R165 ;  /* 0x0000000471707c23 */ /* 0x000fe200080108a5 */
[--C-:B------:R-:W-:Y:S01]  /*1a530*/  FFMA.FTZ R114, R119, UR4, -R167.reuse ;  /* 0x0000000477727c23 */ /* 0x100fe200080108a7 */
[----:B------:R-:W-:Y:S01]  /*1a540*/  FFMA.FTZ R113, R118, UR4, -R167 ;  /* 0x0000000476717c23 */ /* 0x000fe200080108a7 */
[----:B------:R-:W5:Y:S01]  /*1a550*/  LDSM.16.MT88.4 R44, [R237+0xe800] ;  /* 0x00e80000ed2c783b */ /* 0x000f620000004200 */
[----:B------:R-:W-:Y:S01]  /*1a560*/  FADD.FTZ R175, R175, R180 ;  /* 0x000000b4afaf7221 */ /* 0x000fe20000010000 */
[----:B------:R-:W-:Y:S02]  /*1a570*/  FADD.FTZ R190, R190, R193 ;  /* 0x000000c1bebe7221 */ /* 0x000fe40000010000 */
        /* <DEDUP_REMOVED lines=11> */
[----:B------:R-:W-:Y:S01]  /*1a630*/  LDSM.16.MT88.4 R52, [R233+0xe800] ;  /* 0x00e80000e934783b */ /* 0x000fe20000004200 */
[----:B------:R-:W-:Y:S01]  /*1a640*/  FADD.FTZ R148, R148, R173 ;  /* 0x000000ad94947221 */ /* 0x000fe20000010000 */
[C---:B---3--:R-:W-:Y:S07]  /*1a650*/  HMMA.16816.F32 R12, R40.reuse, R48, R12 ;  /* 0x00000030280c723c */ /* 0x048fee000000180c */
[----:B------:R-:W-:Y:S01]  /*1a660*/  MUFU.EX2 R83, R83 ;  /* 0x0000005300537308 */ /* 0x000fe20000000800 */
[----:B------:R-:W-:Y:S01]  /*1a670*/  FADD.FTZ R149, R149, R148 ;  /* 0x0000009495957221 */ /* 0x000fe20000010000 */
[C---:B------:R-:W-:Y:S01]  /*1a680*/  HMMA.16816.F32 R16, R40.reuse, R50, R16 ;  /* 0x000000322810723c */ /* 0x040fe20000001810 */
[----:B------:R-:W3:Y:S07]  /*1a690*/  LDSM.16.MT88.4 R48, [R234+0xe800] ;  /* 0x00e80000ea30783b */ /* 0x000eee0000004200 */
[----:B------:R-:W2:Y:S01]  /*1a6a0*/  MUFU.EX2 R76, R76 ;  /* 0x0000004c004c7308 */ /* 0x000ea20000000800 */
[C---:B-1----:R-:W-:Y:S03]  /*1a6b0*/  HMMA.16816.F32 R20, R40.reuse, R56, R20 ;  /* 0x000000382814723c */ /* 0x042fe60000001814 */
[----:B------:R-:W-:Y:S03]  /*1a6c0*/  FADD.FTZ R150, R150, R149 ;  /* 0x0000009596967221 */ /* 0x000fe60000010000 */
[C---:B------:R-:W-:Y:S03]  /*1a6d0*/  HMMA.16816.F32 R24, R40.reuse, R58, R24 ;  /* 0x0000003a2818723c */ /* 0x040fe60000001818 */
[----:B------:R-:W-:Y:S01]  /*1a6e0*/  MUFU.EX2 R77, R77 ;  /* 0x0000004d004d7308 */ /* 0x000fe20000000800 */
[----:B------:R-:W-:Y:S01]  /*1a6f0*/  LDSM.16.MT88.4 R56, [R237+0xf000] ;  /* 0x00f00000ed38783b */ /* 0x000fe20000004200 */
[----:B------:R-:W-:Y:S01]  /*1a700*/  FADD.FTZ R150, R151, R150 ;  /* 0x0000009697967221 */ /* 0x000fe20000010000 */
[C---:B----4-:R-:W-:Y:S07]  /*1a710*/  HMMA.16816.F32 R28, R40.reuse, R36, R28 ;  /* 0x00000024281c723c */ /* 0x050fee000000181c */
[----:B------:R-:W1:Y:S01]  /*1a720*/  MUFU.EX2 R80, R80 ;  /* 0x0000005000507308 */ /* 0x000e620000000800 */
[----:B------:R-:W-:Y:S01]  /*1a730*/  FADD.FTZ R157, R157, R150 ;  /* 0x000000969d9d7221 */ /* 0x000fe20000010000 */
[----:B------:R-:W-:Y:S01]  /*1a740*/  HMMA.16816.F32 R32, R40, R38, R32 ;  /* 0x000000262820723c */ /* 0x000fe20000001820 */
[----:B------:R-:W4:Y:S07]  /*1a750*/  LDSM.16.MT88.4 R40, [R232+0xe800] ;  /* 0x00e80000e828783b */ /* 0x000f2e0000004200 */
[----:B------:R-:W-:Y:S03]  /*1a760*/  MUFU.EX2 R81, R81 ;  /* 0x0000005100517308 */ /* 0x000fe60000000800 */
[----:B-----5:R-:W-:Y:S01]  /*1a770*/  F2FP.F16.F32.PACK_AB R37, R79, R74 ;  /* 0x0000004a4f25723e */ /* 0x020fe200000000ff */
[----:B------:R-:W-:Y:S01]  /*1a780*/  FADD.FTZ R158, R158, R157 ;  /* 0x0000009d9e9e7221 */ /* 0x000fe20000010000 */
[----:B--2---:R-:W-:Y:S01]  /*1a790*/  F2FP.F16.F32.PACK_AB R39, R73, R78 ;  /* 0x0000004e4927723e */ /* 0x004fe200000000ff */
[----:B------:R-:W-:Y:S01]  /*1a7a0*/  LDSM.16.MT88.4 R148, [R234+0x11800] ;  /* 0x01180000ea94783b */ /* 0x000fe20000004200 */
        /* <DEDUP_REMOVED lines=9> */
[----:B------:R-:W-:Y:S01]  /*1a840*/  LDSM.16.MT88.4 R156, [R237+0x11800] ;  /* 0x01180000ed9c783b */ /* 0x000fe20000004200 */
[C---:B------:R-:W-:Y:S05]  /*1a850*/  HMMA.16816.F32 R4, R36.reuse, R44, R4 ;  /* 0x0000002c2404723c */ /* 0x040fea0000001804 */
[----:B------:R-:W-:Y:S03]  /*1a860*/  FADD.FTZ R142, R142, R141 ;  /* 0x0000008d8e8e7221 */ /* 0x000fe60000010000 */
[----:B------:R-:W1:Y:S01]  /*1a870*/  MUFU.EX2 R87, R87 ;  /* 0x0000005700577308 */ /* 0x000e620000000800 */
[C---:B------:R-:W-:Y:S03]  /*1a880*/  HMMA.16816.F32 R8, R36.reuse, R46, R8 ;  /* 0x0000002e2408723c */ /* 0x040fe60000001808 */
[----:B--2---:R-:W-:Y:S01]  /*1a890*/  F2FP.F16.F32.PACK_AB R45, R82, R81 ;  /* 0x00000051522d723e */ /* 0x004fe200000000ff */
[----:B------:R-:W-:Y:S02]  /*1a8a0*/  FADD.FTZ R181, R181, R184 ;  /* 0x000000b8b5b57221 */ /* 0x000fe40000010000 */
[C---:B---3--:R-:W-:Y:S03]  /*1a8b0*/  HMMA.16816.F32 R12, R36.reuse, R48, R12 ;  /* 0x00000030240c723c */ /* 0x048fe6000000180c */
[----:B------:R-:W-:Y:S02]  /*1a8c0*/  MUFU.EX2 R84, R84 ;  /* 0x0000005400547308 */ /* 0x000fe40000000800 */
[----:B------:R-:W-:Y:S01]  /*1a8d0*/  FADD.FTZ R176, R176, R181 ;  /* 0x000000b5b0b07221 */ /* 0x000fe20000010000 */
[C---:B------:R-:W-:Y:S01]  /*1a8e0*/  HMMA.16816.F32 R16, R36.reuse, R50, R16 ;  /* 0x000000322410723c */ /* 0x040fe20000001810 */
[----:B------:R-:W2:Y:S06]  /*1a8f0*/  LDSM.16.MT88.4 R48, [R234+0xf000] ;  /* 0x00f00000ea30783b */ /* 0x000eac0000004200 */
[----:B------:R-:W3:Y:S01]  /*1a900*/  MUFU.EX2 R85, R85 ;  /* 0x0000005500557308 */ /* 0x000ee20000000800 */
[----:B-1----:R-:W-:Y:S01]  /*1a910*/  F2FP.F16.F32.PACK_AB R47, R87, R86 ;  /* 0x00000056572f723e */ /* 0x002fe200000000ff */
[C---:B------:R-:W-:Y:S08]  /*1a920*/  HMMA.16816.F32 R20, R36.reuse, R52, R20 ;  /* 0x000000342414723c */ /* 0x040ff00000001814 */
[----:B------:R-:W-:Y:S01]  /*1a930*/  MUFU.EX2 R88, R88 ;  /* 0x0000005800587308 */ /* 0x000fe20000000800 */
[C---:B------:R-:W-:Y:S01]  /*1a940*/  HMMA.16816.F32 R24, R36.reuse, R54, R24 ;  /* 0x000000362418723c */ /* 0x040fe20000001818 */
[----:B------:R-:W1:Y:S02]  /*1a950*/  LDSM.16.MT88.4 R52, [R233+0xf000] ;  /* 0x00f00000e934783b */ /* 0x000e640000004200 */
[----:B------:R-:W-:Y:S03]  /*1a960*/  FADD.FTZ R139, R179, R176 ;  /* 0x000000b0b38b7221 */ /* 0x000fe60000010000 */
[C---:B----4-:R-:W-:Y:S03]  /*1a970*/  HMMA.16816.F32 R28, R36.reuse, R40, R28 ;  /* 0x00000028241c723c */ /* 0x050fe6000000181c */
[----:B------:R-:W4:Y:S02]  /*1a980*/  MUFU.EX2 R89, R89 ;  /* 0x0000005900597308 */ /* 0x000f240000000800 */
[----:B---3--:R-:W-:Y:S01]  /*1a990*/  F2FP.F16.F32.PACK_AB R44, R85, R84 ;  /* 0x00000054552c723e */ /* 0x008fe200000000ff */
[----:B------:R-:W-:Y:S01]  /*1a9a0*/  HMMA.16816.F32 R32, R36, R42, R32 ;  /* 0x0000002a2420723c */ /* 0x000fe20000001820 */
[----:B------:R-:W3:Y:S06]  /*1a9b0*/  LDSM.16.MT88.4 R36, [R232+0xf000] ;  /* 0x00f00000e824783b */ /* 0x000eec0000004200 */
[----:B------:R-:W-:Y:S01]  /*1a9c0*/  MUFU.EX2 R90, R90 ;  /* 0x0000005a005a7308 */ /* 0x000fe20000000800 */
[----:B------:R-:W-:Y:S09]  /*1a9d0*/  FADD.FTZ R139, R178, R139 ;  /* 0x0000008bb28b7221 */ /* 0x000ff20000010000 */
[----:B------:R-:W5:Y:S01]  /*1a9e0*/  MUFU.EX2 R91, R91 ;  /* 0x0000005b005b7308 */ /* 0x000f620000000800 */
[----:B----4-:R-:W-:Y:S01]  /*1a9f0*/  F2FP.F16.F32.PACK_AB R46, R89, R88 ;  /* 0x00000058592e723e */ /* 0x010fe200000000ff */
[----:B------:R-:W-:Y:S04]  /*1aa00*/  FADD.FTZ R172, R172, R139 ;  /* 0x0000008bacac7221 */ /* 0x000fe80000010000 */
[----:B------:R-:W-:Y:S04]  /*1aa10*/  FADD.FTZ R177, R177, R172 ;  /* 0x000000acb1b17221 */ /* 0x000fe80000010000 */
[----:B------:R-:W-:Y:S01]  /*1aa20*/  MUFU.EX2 R95, R95 ;  /* 0x0000005f005f7308 */ /* 0x000fe20000000800 */
[C---:B------:R-:W-:Y:S05]  /*1aa30*/  HMMA.16816.F32 R4, R44.reuse, R56, R4 ;  /* 0x000000382c04723c */ /* 0x040fea0000001804 */
[----:B------:R-:W-:Y:S01]  /*1aa40*/  FADD.FTZ R152, R152, R177 ;  /* 0x000000b198987221 */ /* 0x000fe20000010000 */
[C---:B------:R-:W-:Y:S03]  /*1aa50*/  HMMA.16816.F32 R8, R44.reuse, R58, R8 ;  /* 0x0000003a2c08723c */ /* 0x040fe60000001808 */
[----:B------:R-:W4:Y:S01]  /*1aa60*/  MUFU.EX2 R94, R94 ;  /* 0x0000005e005e7308 */ /* 0x000f220000000800 */
[----:B------:R-:W3:Y:S01]  /*1aa70*/  LDSM.16.MT88.4 R56, [R237+0xf800] ;  /* 0x00f80000ed38783b */ /* 0x000ee20000004200 */
        /* <DEDUP_REMOVED lines=11> */
[----:B------:R-:W1:Y:S02]  /*1ab30*/  LDSM.16.MT88.4 R52, [R233+0xf800] ;  /* 0x00f80000e934783b */ /* 0x000e640000004200 */
[C---:B---3--:R-:W-:Y:S07]  /*1ab40*/  HMMA.16816.F32 R28, R44.reuse, R36, R28 ;  /* 0x000000242c1c723c */ /* 0x048fee000000181c */
        /* <DEDUP_REMOVED lines=17> */
[----:B------:R-:W-:Y:S01]  /*1ac60*/  FADD.FTZ R140, R140, R145 ;  /* 0x000000918c8c7221 */ /* 0x000fe20000010000 */
[C---:B--2---:R-:W-:Y:S07]  /*1ac70*/  HMMA.16816.F32 R12, R40.reuse, R48, R12 ;  /* 0x00000030280c723c */ /* 0x044fee000000180c */
[----:B------:R-:W-:Y:S01]  /*1ac80*/  MUFU.EX2 R100, R100 ;  /* 0x0000006400647308 */ /* 0x000fe20000000800 */
[----:B------:R-:W-:Y:S01]  /*1ac90*/  FADD.FTZ R133, R133, R140 ;  /* 0x0000008c85857221 */ /* 0x000fe20000010000 */
[C---:B------:R-:W-:Y:S01]  /*1aca0*/  HMMA.16816.F32 R16, R40.reuse, R50, R16 ;  /* 0x000000322810723c */ /* 0x040fe20000001810 */
[----:B------:R-:W2:Y:S07]  /*1acb0*/  LDSM.16.MT88.4 R48, [R234+0x10000] ;  /* 0x01000000ea30783b */ /* 0x000eae0000004200 */
[----:B------:R-:W4:Y:S01]  /*1acc0*/  MUFU.EX2 R101, R101 ;  /* 0x0000006500657308 */ /* 0x000f220000000800 */
[C---:B-1----:R-:W-:Y:S03]  /*1acd0*/  HMMA.16816.F32 R20, R40.reuse, R52, R20 ;  /* 0x000000342814723c */ /* 0x042fe60000001814 */
[----:B-----5:R-:W-:Y:S03]  /*1ace0*/  F2FP.F16.F32.PACK_AB R45, R3, R98 ;  /* 0x00000062032d723e */ /* 0x020fe600000000ff */
[C---:B------:R-:W-:Y:S03]  /*1acf0*/  HMMA.16816.F32 R24, R40.reuse, R54, R24 ;  /* 0x000000362818723c */ /* 0x040fe60000001818 */
[----:B------:R-:W-:Y:S01]  /*1ad00*/  MUFU.EX2 R103, R103 ;  /* 0x0000006700677308 */ /* 0x000fe20000000800 */
[----:B------:R-:W1:Y:S01]  /*1ad10*/  LDSM.16.MT88.4 R52, [R233+0x10000] ;  /* 0x01000000e934783b */ /* 0x000e620000004200 */
[----:B---3--:R-:W-:Y:S01]  /*1ad20*/  F2FP.F16.F32.PACK_AB R47, R102, R97 ;  /* 0x00000061662f723e */ /* 0x008fe200000000ff */
[C---:B----4-:R-:W-:Y:S07]  /*1ad30*/  HMMA.16816.F32 R28, R40.reuse, R36, R28 ;  /* 0x00000024281c723c */ /* 0x050fee000000181c */
[----:B------:R-:W3:Y:S01]  /*1ad40*/  MUFU.EX2 R104, R104 ;  /* 0x0000006800687308 */ /* 0x000ee20000000800 */
[----:B------:R-:W-:Y:S01]  /*1ad50*/  F2FP.F16.F32.PACK_AB R44, R101, R100 ;  /* 0x00000064652c723e */ /* 0x000fe200000000ff */
        /* <DEDUP_REMOVED lines=20> */
[----:B------:R-:W-:Y:S01]  /*1aea0*/  FADD.FTZ R42, R66, R41 ;  /* 0x00000029422a7221 */ /* 0x000fe20000010000 */
[C---:B--2---:R-:W-:Y:S03]  /*1aeb0*/  HMMA.16816.F32 R12, R44.reuse, R48, R12 ;  /* 0x000000302c0c723c */ /* 0x044fe6000000180c */
[----:B-----5:R-:W-:Y:S03]  /*1aec0*/  F2FP.F16.F32.PACK_AB R41, R106, R105 ;  /* 0x000000696a29723e */ /* 0x020fe600000000ff */
[C---:B------:R-:W-:Y:S01]  /*1aed0*/  HMMA.16816.F32 R16, R44.reuse, R50, R16 ;  /* 0x000000322c10723c */ /* 0x040fe20000001810 */
[----:B------:R-:W2:Y:S01]  /*1aee0*/  LDSM.16.MT88.4 R48, [R234+0x10800] ;  /* 0x01080000ea30783b */ /* 0x000ea20000004200 */
[----:B------:R-:W-:Y:S03]  /*1aef0*/  MUFU.EX2 R108, R108 ;  /* 0x0000006c006c7308 */ /* 0x000fe60000000800 */
[----:B------:R-:W-:Y:S01]  /*1af00*/  FADD.FTZ R119, R61, R40 ;  /* 0x000000283d777221 */ /* 0x000fe20000010000 */
[C---:B-1----:R-:W-:Y:S06]  /*1af10*/  HMMA.16816.F32 R20, R44.reuse, R52, R20 ;  /* 0x000000342c14723c */ /* 0x042fec0000001814 */
[----:B------:R-:W1:Y:S01]  /*1af20*/  MUFU.EX2 R109, R109 ;  /* 0x0000006d006d7308 */ /* 0x000e620000000800 */
[----:B----4-:R-:W-:Y:S01]  /*1af30*/  F2FP.F16.F32.PACK_AB R43, R110, R107 ;  /* 0x0000006b6e2b723e */ /* 0x010fe200000000ff */
[C---:B------:R-:W-:Y:S01]  /*1af40*/  HMMA.16816.F32 R24, R44.reuse, R54, R24 ;  /* 0x000000362c18723c */ /* 0x040fe20000001818 */
[----:B------:R-:W4:Y:S02]  /*1af50*/  LDSM.16.MT88.4 R52, [R233+0x10800] ;  /* 0x01080000e934783b */ /* 0x000f240000004200 */
[----:B------:R-:W-:Y:S03]  /*1af60*/  FADD.FTZ R67, R67, R42 ;  /* 0x0000002a43437221 */ /* 0x000fe60000010000 */
[C---:B------:R-:W-:Y:S02]  /*1af70*/  HMMA.16816.F32 R28, R44.reuse, R36, R28 ;  /* 0x000000242c1c723c */ /* 0x040fe4000000181c */
[----:B------:R-:W-:Y:S03]  /*1af80*/  MUFU.EX2 R111, R111 ;  /* 0x0000006f006f7308 */ /* 0x000fe60000000800 */
[----:B------:R-:W-:Y:S01]  /*1af90*/  FFMA.FTZ R66, R117, UR4, -R165 ;  /* 0x0000000475427c23 */ /* 0x000fe200080108a5 */
[----:B------:R-:W-:Y:S01]  /*1afa0*/  HMMA.16816.F32 R32, R44, R38, R32 ;  /* 0x000000262c20723c */ /* 0x000fe20000001820 */
[----:B------:R-:W5:Y:S05]  /*1afb0*/  LDSM.16.MT88.4 R36, [R232+0x10800] ;  /* 0x01080000e824783b */ /* 0x000f6a0000004200 */
[----:B------:R-:W3:Y:S01]  /*1afc0*/  MUFU.EX2 R112, R112 ;  /* 0x0000007000707308 */ /* 0x000ee20000000800 */
[----:B-1----:R-:W-:Y:S01]  /*1afd0*/  F2FP.F16.F32.PACK_AB R40, R109, R108 ;  /* 0x0000006c6d28723e */ /* 0x002fe200000000ff */
[----:B------:R-:W-:Y:S03]  /*1afe0*/  FADD.FTZ R64, R64, R67 ;  /* 0x0000004340407221 */ /* 0x000fe60000010000 */
[----:B------:R-:W-:Y:S01]  /*1aff0*/  FFMA.FTZ R61, R120, UR4, -R165 ;  /* 0x00000004783d7c23 */ /* 0x000fe200080108a5 */
[----:B------:R-:W-:Y:S01]  /*1b000*/  FADD.FTZ R60, R60, R119 ;  /* 0x000000773c3c7221 */ /* 0x000fe20000010000 */
[----:B------:R-:W-:Y:S03]  /*1b010*/  FADD.FTZ R64, R71, R64 ;  /* 0x0000004047407221 */ /* 0x000fe60000010000 */
[----:B------:R-:W-:Y:S01]  /*1b020*/  MUFU.EX2 R113, R113 ;  /* 0x0000007100717308 */ /* 0x000fe20000000800 */
[----:B------:R-:W-:Y:S01]  /*1b030*/  FADD.FTZ R75, R75, R60 ;  /* 0x0000003c4b4b7221 */ /* 0x000fe20000010000 */
[--C-:B------:R-:W-:Y:S01]  /*1b040*/  FFMA.FTZ R67, R130, UR4, -R167.reuse ;  /* 0x0000000482437c23 */ /* 0x100fe200080108a7 */
[----:B------:R-:W-:Y:S01]  /*1b050*/  FADD.FTZ R65, R65, R64 ;  /* 0x0000004041417221 */ /* 0x000fe20000010000 */
[----:B------:R-:W-:Y:S01]  /*1b060*/  FFMA.FTZ R167, R131, UR4, -R167 ;  /* 0x0000000483a77c23 */ /* 0x000fe200080108a7 */
[----:B------:R-:W-:Y:S02]  /*1b070*/  FADD.FTZ R68, R68, R75 ;  /* 0x0000004b44447221 */ /* 0x000fe40000010000 */
[----:B------:R-:W-:Y:S01]  /*1b080*/  FADD.FTZ R45, R70, R65 ;  /* 0x00000041462d7221 */ /* 0x000fe20000010000 */
[----:B---3--:R-:W-:Y:S02]  /*1b090*/  F2FP.F16.F32.PACK_AB R42, R112, R111 ;  /* 0x0000006f702a723e */ /* 0x008fe400000000ff */
[----:B------:R-:W1:Y:S01]  /*1b0a0*/  MUFU.EX2 R114, R114 ;  /* 0x0000007200727308 */ /* 0x000e620000000800 */
        /* <DEDUP_REMOVED lines=9> */
[----:B-1----:R-:W-:Y:S01]  /*1b140*/  F2FP.F16.F32.PACK_AB R45, R114, R113 ;  /* 0x00000071722d723e */ /* 0x002fe200000000ff */
[C---:B--2---:R-:W-:Y:S03]  /*1b150*/  HMMA.16816.F32 R12, R40.reuse, R48, R12 ;  /* 0x00000030280c723c */ /* 0x044fe6000000180c */
[----:B------:R-:W-:Y:S03]  /*1b160*/  FADD.FTZ R78, R78, R79 ;  /* 0x0000004f4e4e7221 */ /* 0x000fe60000010000 */
[C---:B------:R-:W-:Y:S01]  /*1b170*/  HMMA.16816.F32 R16, R40.reuse, R50, R16 ;  /* 0x000000322810723c */ /* 0x040fe20000001810 */
[----:B------:R-:W1:Y:S01]  /*1b180*/  LDSM.16.MT88.4 R48, [R234+0x11000] ;  /* 0x01100000ea30783b */ /* 0x000e620000004200 */
[----:B------:R-:W2:Y:S03]  /*1b190*/  MUFU.EX2 R62, R123 ;  /* 0x0000007b003e7308 */ /* 0x000ea60000000800 */
[----:B------:R-:W-:Y:S01]  /*1b1a0*/  FADD.FTZ R78, R73, R78 ;  /* 0x0000004e494e7221 */ /* 0x000fe20000010000 */
[C---:B----4-:R-:W-:Y:S06]  /*1b1b0*/  HMMA.16816.F32 R20, R40.reuse, R52, R20 ;  /* 0x000000342814723c */ /* 0x050fec0000001814 */
[----:B------:R-:W-:Y:S01]  /*1b1c0*/  MUFU.EX2 R63, R116 ;  /* 0x00000074003f7308 */ /* 0x000fe20000000800 */
[----:B------:R-:W-:Y:S01]  /*1b1d0*/  FADD.FTZ R81, R81, R78 ;  /* 0x0000004e51517221 */ /* 0x000fe20000010000 */
[C---:B------:R-:W-:Y:S01]  /*1b1e0*/  HMMA.16816.F32 R24, R40.reuse, R54, R24 ;  /* 0x000000362818723c */ /* 0x040fe20000001818 */
[----:B------:R-:W4:Y:S02]  /*1b1f0*/  LDSM.16.MT88.4 R52, [R233+0x11000] ;  /* 0x01100000e934783b */ /* 0x000f240000004200 */
[----:B------:R-:W-:Y:S03]  /*1b200*/  FADD.FTZ R81, R82, R81 ;  /* 0x0000005152517221 */ /* 0x000fe60000010000 */
[C---:B-----5:R-:W-:Y:S02]  /*1b210*/  HMMA.16816.F32 R28, R40.reuse, R36, R28 ;  /* 0x00000024281c723c */ /* 0x060fe4000000181c */
[----:B------:R-:W5:Y:S03]  /*1b220*/  MUFU.EX2 R66, R66 ;  /* 0x0000004200427308 */ /* 0x000f660000000800 */
[----:B--2---:R-:W-:Y:S01]  /*1b230*/  F2FP.F16.F32.PACK_AB R47, R62, R115 ;  /* 0x000000733e2f723e */ /* 0x004fe200000000ff */
[----:B------:R-:W-:Y:S01]  /*1b240*/  HMMA.16816.F32 R32, R40, R38, R32 ;  /* 0x000000262820723c */ /* 0x000fe20000001820 */
[----:B------:R-:W2:Y:S05]  /*1b250*/  LDSM.16.MT88.4 R36, [R232+0x11000] ;  /* 0x01100000e824783b */ /* 0x000eaa0000004200 */
[----:B------:R-:W-:Y:S01]  /*1b260*/  MUFU.EX2 R61, R61 ;  /* 0x0000003d003d7308 */ /* 0x000fe20000000800 */
[----:B------:R-:W-:Y:S01]  /*1b270*/  FADD.FTZ R86, R86, R81 ;  /* 0x0000005156567221 */ /* 0x000fe20000010000 */
[----:B------:R-:W-:Y:S03]  /*1b280*/  FADD.FTZ R83, R83, R72 ;  /* 0x0000004853537221 */ /* 0x000fe60000010000 */
[--C-:B------:R-:W-:Y:S01]  /*1b290*/  FFMA.FTZ R40, R124, UR4, -R165.reuse ;  /* 0x000000047c287c23 */ /* 0x100fe200080108a5 */
[----:B------:R-:W-:Y:S04]  /*1b2a0*/  FFMA.FTZ R42, R128, UR4, -R165 ;  /* 0x00000004802a7c23 */ /* 0x000fe800080108a5 */
[----:B------:R-:W3:Y:S01]  /*1b2b0*/  MUFU.EX2 R60, R121 ;  /* 0x00000079003c7308 */ /* 0x000ee20000000800 */
[----:B-----5:R-:W-:Y:S01]  /*1b2c0*/  F2FP.F16.F32.PACK_AB R44, R66, R63 ;  /* 0x0000003f422c723e */ /* 0x020fe200000000ff */
[----:B------:R-:W-:Y:S01]  /*1b2d0*/  FADD.FTZ R87, R87, R86 ;  /* 0x0000005657577221 */ /* 0x000fe20000010000 */
[----:B------:R-:W-:Y:S01]  /*1b2e0*/  FADD.FTZ R76, R76, R83 ;  /* 0x000000534c4c7221 */ /* 0x000fe20000010000 */
[----:B------:R-:W-:Y:S02]  /*1b2f0*/  FFMA.FTZ R165, R129, UR4, -R165 ;  /* 0x0000000481a57c23 */ /* 0x000fe400080108a5 */
[----:B------:R-:W-:Y:S01]  /*1b300*/  FADD.FTZ R90, R90, R87 ;  /* 0x000000575a5a7221 */ /* 0x000fe20000010000 */
[----:B------:R-:W-:Y:S03]  /*1b310*/  FADD.FTZ R41, R77, R76 ;  /* 0x0000004c4d297221 */ /* 0x000fe60000010000 */
[----:B------:R-:W5:Y:S01]  /*1b320*/  MUFU.EX2 R67, R67 ;  /* 0x0000004300437308 */ /* 0x000f620000000800 */
[----:B------:R-:W-:Y:S01]  /*1b330*/  FADD.FTZ R90, R91, R90 ;  /* 0x0000005a5b5a7221 */ /* 0x000fe20000010000 */
[----:B------:R-:W-:Y:S03]  /*1b340*/  FADD.FTZ R41, R80, R41 ;  /* 0x0000002950297221 */ /* 0x000fe60000010000 */
[----:B------:R-:W-:Y:S01]  /*1b350*/  FADD.FTZ R95, R95, R90 ;  /* 0x0000005a5f5f7221 */ /* 0x000fe20000010000 */
[----:B------:R-:W-:Y:S04]  /*1b360*/  FADD.FTZ R84, R84, R41 ;  /* 0x0000002954547221 */ /* 0x000fe80000010000 */
[----:B------:R-:W-:Y:S01]  /*1b370*/  MUFU.EX2 R65, R127 ;  /* 0x0000007f00417308 */ /* 0x000fe20000000800 */
[----:B---3--:R-:W-:Y:S01]  /*1b380*/  F2FP.F16.F32.PACK_AB R46, R60, R61 ;  /* 0x0000003d3c2e723e */ /* 0x008fe200000000ff */
[----:B------:R-:W-:Y:S01]  /*1b390*/  FADD.FTZ R95, R94, R95 ;  /* 0x0000005f5e5f7221 */ /* 0x000fe20000010000 */
[----:B------:R-:W-:Y:S03]  /*1b3a0*/  FADD.FTZ R85, R85, R84 ;  /* 0x0000005455557221 */ /* 0x000fe60000010000 */
[----:B------:R-:W-:Y:S01]  /*1b3b0*/  FADD.FTZ R98, R98, R95 ;  /* 0x0000005f62627221 */ /* 0x000fe20000010000 */
[----:B------:R-:W-:Y:S01]  /*1b3c0*/  FADD.FTZ R88, R88, R85 ;  /* 0x0000005558587221 */ /* 0x000fe20000010000 */
[C---:B------:R-:W-:Y:S02]  /*1b3d0*/  HMMA.16816.F32 R4, R44.reuse, R56, R4 ;  /* 0x000000382c04723c */ /* 0x040fe40000001804 */
[----:B------:R-:W3:Y:S03]  /*1b3e0*/  MUFU.EX2 R64, R126 ;  /* 0x0000007e00407308 */ /* 0x000ee60000000800 */
[----:B------:R-:W-:Y:S01]  /*1b3f0*/  FADD.FTZ R98, R3, R98 ;  /* 0x0000006203627221 */ /* 0x000fe20000010000 */
[C---:B------:R-:W-:Y:S06]  /*1b400*/  HMMA.16816.F32 R8, R44.reuse, R58, R8 ;  /* 0x0000003a2c08723c */ /* 0x040fec0000001808 */
[----:B------:R-:W-:Y:S01]  /*1b410*/  MUFU.EX2 R40, R40 ;  /* 0x0000002800287308 */ /* 0x000fe20000000800 */
[----:B-----5:R-:W-:Y:S01]  /*1b420*/  F2FP.F16.F32.PACK_AB R135, R68, R67 ;  /* 0x000000434487723e */ /* 0x020fe200000000ff */
[C---:B-1----:R-:W-:Y:S03]  /*1b430*/  HMMA.16816.F32 R12, R44.reuse, R48, R12 ;  /* 0x000000302c0c723c */ /* 0x042fe6000000180c */
[----:B------:R-:W-:Y:S03]  /*1b440*/  FADD.FTZ R97, R97, R98 ;  /* 0x0000006261617221 */ /* 0x000fe60000010000 */
[C---:B------:R-:W-:Y:S02]  /*1b450*/  HMMA.16816.F32 R16, R44.reuse, R50, R16 ;  /* 0x000000322c10723c */ /* 0x040fe40000001810 */
[----:B------:R-:W1:Y:S03]  /*1b460*/  MUFU.EX2 R41, R125 ;  /* 0x0000007d00297308 */ /* 0x000e660000000800 */
[----:B---3--:R-:W-:Y:S01]  /*1b470*/  F2FP.F16.F32.PACK_AB R133, R65, R64 ;  /* 0x000000404185723e */ /* 0x008fe200000000ff */
[C---:B----4-:R-:W-:Y:S06]  /*1b480*/  HMMA.16816.F32 R20, R44.reuse, R52, R20 ;  /* 0x000000342c14723c */ /* 0x050fec0000001814 */
[----:B------:R-:W-:Y:S01]  /*1b490*/  MUFU.EX2 R42, R42 ;  /* 0x0000002a002a7308 */ /* 0x000fe20000000800 */
[----:B------:R-:W-:Y:S01]  /*1b4a0*/  FADD.FTZ R89, R89, R88 ;  /* 0x0000005859597221 */ /* 0x000fe20000010000 */
[C---:B------:R-:W-:Y:S08]  /*1b4b0*/  HMMA.16816.F32 R24, R44.reuse, R54, R24 ;  /* 0x000000362c18723c */ /* 0x040ff00000001818 */
[----:B------:R-:W3:Y:S01]  /*1b4c0*/  MUFU.EX2 R165, R165 ;  /* 0x000000a500a57308 */ /* 0x000ee20000000800 */
[C---:B--2---:R-:W-:Y:S03]  /*1b4d0*/  HMMA.16816.F32 R28, R44.reuse, R36, R28 ;  /* 0x000000242c1c723c */ /* 0x044fe6000000181c */
[----:B------:R-:W-:Y:S03]  /*1b4e0*/  FADD.FTZ R102, R102, R97 ;  /* 0x0000006166667221 */ /* 0x000fe60000010000 */
[----:B------:R-:W-:Y:S01]  /*1b4f0*/  HMMA.16816.F32 R32, R44, R38, R32 ;  /* 0x000000262c20723c */ /* 0x000fe20000001820 */
[----:B------:R-:W2:Y:S04]  /*1b500*/  LDSM.16.MT88.4 R36, [R232+0x11800] ;  /* 0x01180000e824783b */ /* 0x000ea80000004200 */
[----:B------:R-:W-:Y:S01]  /*1b510*/  FADD.FTZ R92, R92, R89 ;  /* 0x000000595c5c7221 */ /* 0x000fe20000010000 */
[----:B------:R-:W-:Y:S01]  /*1b520*/  FADD.FTZ R105, R105, R102 ;  /* 0x0000006669697221 */ /* 0x000fe20000010000 */
[----:B-1----:R-:W-:Y:S04]  /*1b530*/  F2FP.F16.F32.PACK_AB R132, R41, R40 ;  /* 0x000000282984723e */ /* 0x002fe800000000ff */
[----:B------:R-:W-:Y:S01]  /*1b540*/  FADD.FTZ R92, R99, R92 ;  /* 0x0000005c635c7221 */ /* 0x000fe20000010000 */
[----:B------:R-:W-:Y:S01]  /*1b550*/  FADD.FTZ R106, R106, R105 ;  /* 0x000000696a6a7221 */ /* 0x000fe20000010000 */
[----:B---3--:R-:W-:Y:S02]  /*1b560*/  F2FP.F16.F32.PACK_AB R134, R165, R42 ;  /* 0x0000002aa586723e */ /* 0x008fe400000000ff */
        /* <DEDUP_REMOVED lines=17> */
[C---:B--2---:R-:W-:Y:S05]  /*1b680*/  HMMA.16816.F32 R136, R132.reuse, R36, R28 ;  /* 0x000000248488723c */ /* 0x044fea000000181c */
        /* <DEDUP_REMOVED lines=10> */
[----:B------:R-:W-:Y:S02]  /*1b730*/  FADD.FTZ R63, R63, R112 ;  /* 0x000000703f3f7221 */ /* 0x000fe40000010000 */
[----:B------:R1:W-:Y:S02]  /*1b740*/  STL [R1], R3 ;  /* 0x0000000301007387 */ /* 0x0003e40000100800 */
        /* <DEDUP_REMOVED lines=8> */
[----:B------:R-:W-:Y:S01]  /*1b7d0*/  MOV R165, R0 ;  /* 0x0000000000a57202 */ /* 0x000fe20000000f00 */
[----:B------:R-:W-:Y:S06]  /*1b7e0*/  @P0 BRA `(.L_x_3626) ;  /* 0xffffff90000c0947 */ /* 0x000fec000383ffff */
.L_x_3622:
[----:B------:R-:W3:Y:S01]  /*1b7f0*/  LDL.LU R5, [R1] ;  /* 0x0000000001057983 */ /* 0x000ee20000300800 */
[----:B------:R-:W-:Y:S01]  /*1b800*/  MOV R11, 0x3f800000 ;  /* 0x3f800000000b7802 */ /* 0x000fe20000000f00 */
[----:B------:R-:W-:Y:S01]  /*1b810*/  IMAD.MOV.U32 R10, RZ, RZ, 0x3f800000 ;  /* 0x3f800000ff0a7424 */ /* 0x000fe200078e00ff */
[----:B------:R-:W4:Y:S01]  /*1b820*/  S2UR UR5, SR_CgaCtaId ;  /* 0x00000000000579c3 */ /* 0x000f220000008800 */
[----:B--2---:R-:W2:Y:S01]  /*1b830*/  SHFL.BFLY PT, R3, R252, 0x2, 0x1f ;  /* 0x0c401f00fc037f89 */ /* 0x004ea200000e0000 */
[----:B------:R-:W-:Y:S01]  /*1b840*/  UMOV UR4, 0x400 ;  /* 0x0000040000047882 */ /* 0x000fe20000000000 */
[----:B------:R-:W-:Y:S01]  /*1b850*/  BSSY B0, `(.L_x_3627) ;  /* 0x00000a3000007945 */ /* 0x000fe20003800000 */
[----:B------:R-:W5:Y:S01]  /*1b860*/  S2R R23, SR_CTAID.Y ;  /* 0x0000000000177919 */ /* 0x000f620000002600 */
[----:B------:R-:W1:Y:S01]  /*1b870*/  S2R R22, SR_CTAID.X ;  /* 0x0000000000167919 */ /* 0x000e620000002500 */
[----:B----4-:R-:W-:Y:S01]  /*1b880*/  ULEA UR5, UR5, UR4, 0x18 ;  /* 0x0000000405057291 */ /* 0x010fe2000f8ec03f */
[----:B--2---:R-:W-:Y:S01]  /*1b890*/  FADD.FTZ R8, R3, R252 ;  /* 0x000000fc03087221 */ /* 0x004fe20000010000 */
[----:B------:R-:W2:Y:S01]  /*1b8a0*/  S2UR UR4, SR_CTAID.Z ;  /* 0x00000000000479c3 */ /* 0x000ea20000002700 */
[----:B------:R-:W4:Y:S03]  /*1b8b0*/  S2R R3, SR_TID.X ;  /* 0x0000000000037919 */ /* 0x000f260000002100 */
[----:B------:R-:W5:Y:S01]  /*1b8c0*/  SHFL.BFLY PT, R7, R8, 0x1, 0x1f ;  /* 0x0c201f0008077f89 */ /* 0x000f6200000e0000 */
[----:B-1----:R-:W-:Y:S01]  /*1b8d0*/  SHF.L.U32 R22, R22, 0x6, RZ ;  /* 0x0000000616167819 */ /* 0x002fe200000006ff */
[----:B-----5:R-:W-:Y:S01]  /*1b8e0*/  FADD.FTZ R7, R8, R7 ;  /* 0x0000000708077221 */ /* 0x020fe20000010000 */
[----:B----4-:R-:W-:Y:S01]  /*1b8f0*/  SHF.R.S32.HI R6, RZ, 0x1f, R3 ;  /* 0x0000001fff067819 */ /* 0x010fe20000011403 */
[----:B------:R-:W-:Y:S03]  /*1b900*/  BAR.SYNC.DEFER_BLOCKING 0x0 ;  /* 0x0000000000007b1d */ /* 0x000fe60000010000 */
[----:B------:R-:W-:-:S02]  /*1b910*/  FSETP.NE.FTZ.AND P4, PT, R7, RZ, PT ;  /* 0x000000ff0700720b */ /* 0x000fc40003f95000 */
[CC--:B------:R-:W-:Y:S02]  /*1b920*/  LEA.HI R9, R6.reuse, R3.reuse, RZ, 0x2 ;  /* 0x0000000306097211 */ /* 0x0c0fe400078f10ff */
[----:B------:R-:W-:Y:S02]  /*1b930*/  LEA.HI R14, R6, R3, RZ, 0x4 ;  /* 0x00000003060e7211 */ /* 0x000fe400078f20ff */
[--C-:B------:R-:W-:Y:S02]  /*1b940*/  SHF.R.S32.HI R13, RZ, 0x2, R9.reuse ;  /* 0x00000002ff0d7819 */ /* 0x100fe40000011409 */
[----:B------:R-:W-:Y:S02]  /*1b950*/  SHF.R.S32.HI R8, RZ, 0x1f, R9 ;  /* 0x0000001fff087819 */ /* 0x000fe40000011409 */
[----:B------:R-:W-:Y:S02]  /*1b960*/  LOP3.LUT R14, R14, 0xfffffff0, RZ, 0xc0, !PT ;  /* 0xfffffff00e0e7812 */ /* 0x000fe400078ec0ff */
[----:B------:R-:W-:Y:S01]  /*1b970*/  LEA.HI R8, R8, R13, RZ, 0x3 ;  /* 0x0000000d08087211 */ /* 0x000fe200078f18ff */
[----:B------:R-:W1:Y:S01]  /*1b980*/  @P4 MUFU.RCP R11, R7 ;  /* 0x00000007000b4308 */ /* 0x000e620000001000 */
[----:B------:R-:W-:Y:S01]  /*1b990*/  LOP3.LUT R16, R9, 0x1ffffffc, RZ, 0xc0, !PT ;  /* 0x1ffffffc09107812 */ /* 0x000fe200078ec0ff */
[----:B------:R-:W4:Y:S01]  /*1b9a0*/  @P4 LDC R27, c[0x0][0x2e8] ;  /* 0x0000ba00ff1b4b82 */ /* 0x000f220000000800 */
[----:B------:R-:W-:-:S02]  /*1b9b0*/  LOP3.LUT R8, R8, 0xfffffff8, RZ, 0xc0, !PT ;  /* 0xfffffff808087812 */ /* 0x000fc400078ec0ff */
[----:B------:R-:W-:Y:S01]  /*1b9c0*/  LEA.HI R6, R6, R3, RZ, 0x5 ;  /* 0x0000000306067211 */ /* 0x000fe200078f28ff */
[----:B------:R-:W-:Y:S01]  /*1b9d0*/  IMAD.IADD R16, R3, 0x1, -R16 ;  /* 0x0000000103107824 */ /* 0x000fe200078e0a10 */
[----:B------:R-:W-:Y:S01]  /*1b9e0*/  IADD3 R8, R13, -R8, RZ ;  /* 0x800000080d087210 */ /* 0x000fe20007ffe0ff */
[----:B------:R-:W-:Y:S01]  /*1b9f0*/  IMAD.IADD R13, R3, 0x1, -R14 ;  /* 0x00000001030d7824 */ /* 0x000fe200078e0a0e */
[----:B------:R-:W-:Y:S01]  /*1ba00*/  SHF.R.S32.HI R9, RZ, 0x5, R6 ;  /* 0x00000005ff097819 */ /* 0x000fe20000011406 */
[----:B------:R-:W5:Y:S01]  /*1ba10*/  @P4 MUFU.LG2 R7, R7 ;  /* 0x0000000700074308 */ /* 0x000f620000000c00 */
[----:B------:R-:W-:Y:S02]  /*1ba20*/  LOP3.LUT R14, R8, 0x1, RZ, 0xc0, !PT ;  /* 0x00000001080e7812 */ /* 0x000fe400078ec0ff */
[----:B------:R-:W-:Y:S02]  /*1ba30*/  LEA R16, R9, R16, 0x9 ;  /* 0x0000001009107211 */ /* 0x000fe400078e48ff */
[----:B------:R-:W-:Y:S01]  /*1ba40*/  ISETP.NE.U32.AND P0, PT, R14, 0x1, PT ;  /* 0x000000010e00780c */ /* 0x000fe20003f05070 */
        /* <DEDUP_REMOVED lines=16> */
[----:B------:R-:W-:Y:S01]  /*1bb50*/  LOP3.LUT R6, R6, 0xffffffe0, RZ, 0xc0, !PT ;  /* 0xffffffe006067812 */ /* 0x000fe200078ec0ff */
[----:B-----5:R-:W-:-:S04]  /*1bb60*/  @P4 FMUL.FTZ R7, R7, 0.69314718246459960938 ;  /* 0x3f31721807074820 */ /* 0x020fc80000410000 */
[----:B------:R-:W-:Y:S01]  /*1bb70*/  IMAD.IADD R6, R3, 0x1, -R6 ;  /* 0x0000000103067824 */ /* 0x000fe200078e0a06 */
[----:B------:R-:W-:Y:S01]  /*1bb80*/  MOV R3, 0xff800000 ;  /* 0xff80000000037802 */ /* 0x000fe20000000f00 */
[----:B----4-:R-:W-:Y:S01]  /*1bb90*/  @P4 FFMA.FTZ R3, R2, R27, R7 ;  /* 0x0000001b02034223 */ /* 0x010fe20000010007 */
[----:B---3--:R-:W1:Y:S02]  /*1bba0*/  SHFL.BFLY PT, R4, R5, 0x2, 0x1f ;  /* 0x0c401f0005047f89 */ /* 0x008e6400000e0000 */
[----:B-1----:R-:W-:-:S05]  /*1bbb0*/  FADD.FTZ R4, R4, R5 ;  /* 0x0000000504047221 */ /* 0x002fca0000010000 */
[----:B------:R-:W1:Y:S02]  /*1bbc0*/  SHFL.BFLY PT, R5, R4, 0x1, 0x1f ;  /* 0x0c201f0004057f89 */ /* 0x000e6400000e0000 */
[----:B-1----:R-:W-:Y:S02]  /*1bbd0*/  FADD.FTZ R5, R4, R5 ;  /* 0x0000000504057221 */ /* 0x002fe40000010000 */
[----:B------:R-:W1:Y:S03]  /*1bbe0*/  S2R R4, SR_TID.X ;  /* 0x0000000000047919 */ /* 0x000e660000002100 */
[----:B------:R-:W-:-:S04]  /*1bbf0*/  FSETP.NE.FTZ.AND P3, PT, R5, RZ, PT ;  /* 0x000000ff0500720b */ /* 0x000fc80003f75000 */
[C---:B------:R-:W-:Y:S02]  /*1bc00*/  R2P PR, R8.reuse, 0x6 ;  /* 0x0000000608007804 */ /* 0x040fe40000000000 */
[----:B------:R-:W-:-:S04]  /*1bc10*/  SHF.L.U32 R8, R8, 0x6, RZ ;  /* 0x0000000608087819 */ /* 0x000fc800000006ff */
[----:B------:R-:W-:-:S03]  /*1bc20*/  LOP3.LUT R8, R8, 0x1c0, RZ, 0xc0, !PT ;  /* 0x000001c008087812 */ /* 0x000fc600078ec0ff */
[----:B------:R-:W3:Y:S01]  /*1bc30*/  @P3 MUFU.RCP R10, R5 ;  /* 0x00000005000a3308 */ /* 0x000ee20000001000 */
[----:B------:R-:W4:Y:S07]  /*1bc40*/  @P3 LDC R25, c[0x0][0x2e8] ;  /* 0x0000ba00ff193b82 */ /* 0x000f2e0000000800 */
[----:B------:R-:W5:Y:S01]  /*1bc50*/  @P3 MUFU.LG2 R5, R5 ;  /* 0x0000000500053308 */ /* 0x000f620000000c00 */
[----:B-1----:R-:W-:Y:S01]  /*1bc60*/  SHF.R.S32.HI R11, RZ, 0x1f, R4 ;  /* 0x0000001fff0b7819 */ /* 0x002fe20000011404 */
        /* <DEDUP_REMOVED lines=19> */
[----:B-----5:R-:W-:Y:S01]  /*1bda0*/  @P3 FMUL.FTZ R5, R5, 0.69314718246459960938 ;  /* 0x3f31721805053820 */ /* 0x020fe20000410000 */
[----:B------:R-:W-:-:S02]  /*1bdb0*/  LEA.HI R10, R13, R13, RZ, 0x1 ;  /* 0x0000000d0d0a7211 */ /* 0x000fc400078f08ff */
[----:B------:R-:W-:Y:S02]  /*1bdc0*/  LOP3.LUT R14, R15, 0x1c0, RZ, 0xc0, !PT ;  /* 0x000001c00f0e7812 */ /* 0x000fe400078ec0ff */
[----:B------:R-:W-:Y:S01]  /*1bdd0*/  LEA.HI R24, R11, R4, RZ, 0x5 ;  /* 0x000000040b187211 */ /* 0x000fe200078f28ff */
[C---:B------:R-:W-:Y:S01]  /*1bde0*/  IMAD.SHL.U32 R15, R10.reuse, 0x4, RZ ;  /* 0x000000040a0f7824 */ /* 0x040fe200078e00ff */
[----:B------:R-:W-:Y:S01]  /*1bdf0*/  LOP3.LUT R10, R10, 0xffffffe, RZ, 0xc0, !PT ;  /* 0x0ffffffe0a0a7812 */ /* 0x000fe200078ec0ff */
[----:B------:R-:W2:Y:S03]  /*1be00*/  LDC R11, c[0x0][0x270] ;  /* 0x00009c00ff0b7b82 */ /* 0x000ea60000000800 */
[----:B------:R-:W-:Y:S01]  /*1be10*/  LOP3.LUT R15, R14, 0x38, R15, 0xf8, !PT ;  /* 0x000000380e0f7812 */ /* 0x000fe200078ef80f */
[----:B------:R-:W-:Y:S01]  /*1be20*/  IMAD.IADD R17, R13, 0x1, -R10 ;  /* 0x000000010d117824 */ /* 0x000fe200078e0a0a */
[----:B------:R-:W-:-:S02]  /*1be30*/  SHF.R.U32.HI R14, RZ, 0x3, R14 ;  /* 0x00000003ff0e7819 */ /* 0x000fc4000001160e */
[----:B------:R-:W-:Y:S02]  /*1be40*/  MOV R10, 0x40 ;  /* 0x00000040000a7802 */ /* 0x000fe40000000f00 */
[----:B------:R-:W-:Y:S02]  /*1be50*/  LOP3.LUT R14, R15, R14, RZ, 0x3c, !PT ;  /* 0x0000000e0f0e7212 */ /* 0x000fe400078e3cff */
[----:B------:R-:W-:Y:S01]  /*1be60*/  LEA.HI R15, R8, R8, RZ, 0x1d ;  /* 0x00000008080f7211 */ /* 0x000fe200078fe8ff */
[----:B------:R-:W-:Y:S01]  /*1be70*/  IMAD.MOV.U32 R8, RZ, RZ, -0x20 ;  /* 0xffffffe0ff087424 */ /* 0x000fe200078e00ff */
[----:B------:R-:W-:Y:S01]  /*1be80*/  SEL R10, R10, 0xffffffc0, !P1 ;  /* 0xffffffc00a0a7807 */ /* 0x000fe20004800000 */
[----:B------:R-:W-:Y:S01]  /*1be90*/  IMAD R14, R17, 0x4, R14 ;  /* 0x00000004110e7824 */ /* 0x000fe200078e020e */
[----:B------:R-:W-:Y:S02]  /*1bea0*/  LEA R15, R16, R15, 0x1 ;  /* 0x0000000f100f7211 */ /* 0x000fe400078e08ff */
[----:B------:R-:W-:-:S02]  /*1beb0*/  SEL R8, R8, 0x20, !P0 ;  /* 0x0000002008087807 */ /* 0x000fc40004000000 */
[----:B------:R-:W-:Y:S02]  /*1bec0*/  LEA R15, R15, UR5, 0x2 ;  /* 0x000000050f0f7c11 */ /* 0x000fe4000f8e10ff */
[----:B------:R-:W-:Y:S01]  /*1bed0*/  LOP3.LUT P0, RZ, R6, 0x3, RZ, 0xc0, !PT ;  /* 0x0000000306ff7812 */ /* 0x000fe2000780c0ff */
[----:B------:R-:W-:Y:S01]  /*1bee0*/  IMAD.MOV.U32 R6, RZ, RZ, -0x800000 ;  /* 0xff800000ff067424 */ /* 0x000fe200078e00ff */
[C---:B------:R-:W-:Y:S01]  /*1bef0*/  IADD3 R19, R15.reuse, 0x80, RZ ;  /* 0x000000800f137810 */ /* 0x040fe20007ffe0ff */
[C-C-:B------:R-:W-:Y:S01]  /*1bf00*/  IMAD.IADD R16, R15.reuse, 0x1, R10.reuse ;  /* 0x000000010f107824 */ /* 0x140fe200078e020a */
[C---:B------:R-:W-:Y:S01]  /*1bf10*/  IADD3 R17, R15.reuse, R8, RZ ;  /* 0x000000080f117210 */ /* 0x040fe20007ffe0ff */
[----:B------:R-:W-:Y:S01]  /*1bf20*/  STS.64 [R15], R160 ;  /* 0x000000a00f007388 */ /* 0x000fe20000000a00 */
[----:B------:R-:W-:Y:S01]  /*1bf30*/  @P2 IADD3 R19, R15, -0x80, RZ ;  /* 0xffffff800f132810 */ /* 0x000fe20007ffe0ff */
[----:B----4-:R-:W-:Y:S02]  /*1bf40*/  @P3 FFMA.FTZ R6, R0, R25, R5 ;  /* 0x0000001900063223 */ /* 0x010fe40000010005 */
        /* <DEDUP_REMOVED lines=51> */
.L_x_3628:
[----:B------:R-:W-:Y:S05]  /*1c280*/  BSYNC B0 ;  /* 0x0000000000007941 */ /* 0x000fea0003800000 */
.L_x_3627:
        /* <DEDUP_REMOVED lines=9> */
[----:B------:R-:W-:Y:S02]  /*1c320*/  ISETP.GE.OR P1, PT, R12, UR10, P0 ;  /* 0x0000000a0c007c0c */ /* 0x000fe40008726670 */
[----:B------:R-:W-:Y:S01]  /*1c330*/  IMAD R9, R15, UR4, RZ ;  /* 0x000000040f097c24 */ /* 0x000fe2000f8e02ff */
[----:B------:R-:W5:Y:S01]  /*1c340*/  LDS.128 R24, [R8+0x2000] ;  /* 0x0020000008187984 */ /* 0x000f620000000c00 */
[----:B------:R-:W-:Y:S01]  /*1c350*/  ULDC.64 UR4, c[0x0][0x288] ;  /* 0x0000a20000047ab9 */ /* 0x000fe20000000a00 */
[----:B------:R-:W-:Y:S01]  /*1c360*/  ISETP.GE.OR P5, PT, R0, UR10, P0 ;  /* 0x0000000a00007c0c */ /* 0x000fe200087a6670 */
[C---:B------:R-:W-:Y:S01]  /*1c370*/  VIADD R2, R12.reuse, 0x8 ;  /* 0x000000080c027836 */ /* 0x040fe20000000000 */
[----:B------:R-:W5:Y:S01]  /*1c380*/  LDS.128 R20, [R8+0x2800] ;  /* 0x0028000008147984 */ /* 0x000f620000000c00 */
[----:B------:R-:W-:Y:S01]  /*1c390*/  IADD3 R10, P2, R9, R10, RZ ;  /* 0x0000000a090a7210 */ /* 0x000fe20007f5e0ff */
[----:B------:R-:W-:-:S02]  /*1c3a0*/  VIADD R0, R12, 0x28 ;  /* 0x000000280c007836 */ /* 0x000fc40000000000 */
[----:B-1----:R-:W1:Y:S01]  /*1c3b0*/  LDS.128 R4, [R8+0x3000] ;  /* 0x0030000008047984 */ /* 0x002e620000000c00 */
[----:B------:R-:W-:Y:S01]  /*1c3c0*/  LEA.HI.X.SX32 R9, R9, R11, 0x1, P2 ;  /* 0x0000000b09097211 */ /* 0x000fe200010f0eff */
[----:B------:R-:W-:Y:S01]  /*1c3d0*/  VIADD R3, R12, 0x18 ;  /* 0x000000180c037836 */ /* 0x000fe20000000000 */
[----:B------:R-:W-:Y:S01]  /*1c3e0*/  LEA R14, P2, R10, UR4, 0x2 ;  /* 0x000000040a0e7c11 */ /* 0x000fe2000f8410ff */
[----:B------:R1:W1:Y:S01]  /*1c3f0*/  LDS.128 R40, [R8+0x3800] ;  /* 0x0038000008287984 */ /* 0x0002620000000c00 */
[----:B------:R-:W-:Y:S01]  /*1c400*/  ISETP.GE.OR P6, PT, R2, UR10, P0 ;  /* 0x0000000a02007c0c */ /* 0x000fe200087c6670 */
[----:B------:R-:W-:Y:S01]  /*1c410*/  VIADD R2, R12, 0x20 ;  /* 0x000000200c027836 */ /* 0x000fe20000000000 */
[----:B------:R-:W-:Y:S02]  /*1c420*/  LEA.HI.X R15, R10, UR5, R9, 0x2, P2 ;  /* 0x000000050a0f7c11 */ /* 0x000fe400090f1409 */
        /* <DEDUP_REMOVED lines=18> */
.L_x_3629:
        /* <DEDUP_REMOVED lines=11> */
.L_x_7904:


//--------------------- .text._ZN5flash24flash_fwd_splitkv_kernelI23Flash_fwd_kernel_traitsILi64ELi64ELi256ELi4ELb0ELb0EN7cutlass6half_tE19Flash_kernel_traitsILi64ELi64ELi256ELi4ES3_EELb1ELb0ELb1ELb0ELb0ELb1ELb1ELb0EEEvNS_16Flash_fwd_paramsE --------------------------
	.section	.text._ZN5flash24flash_fwd_splitkv_kernelI23Flash_fwd_kernel_traitsILi64ELi64ELi256ELi4ELb0ELb0EN7cutlass6half_tE19Flash_kernel_traitsILi64ELi64ELi256ELi4ES3_EELb1ELb0ELb1ELb0ELb0ELb1ELb1ELb0EEEvNS_16Flash_fwd_paramsE,"ax",@progbits
	.align	128
        .global         _ZN5flash24flash_fwd_splitkv_kernelI23Flash_fwd_kernel_traitsILi64ELi64ELi256ELi4ELb0ELb0EN7cutlass6half_tE19Flash_kernel_traitsILi64ELi64ELi256ELi4ES3_EELb1ELb0ELb1ELb0ELb0ELb1ELb1ELb0EEEvNS_16Flash_fwd_paramsE
        .type           _ZN5flash24flash_fwd_splitkv_kernelI23Flash_fwd_kernel_traitsILi64ELi64ELi256ELi4ELb0ELb0EN7cutlass6half_tE19Flash_kernel_traitsILi64ELi64ELi256ELi4ES3_EELb1ELb0ELb1ELb0ELb0ELb1ELb1ELb0EEEvNS_16Flash_fwd_paramsE,@function
        .size           _ZN5flash24flash_fwd_splitkv_kernelI23Flash_fwd_kernel_traitsILi64ELi64ELi256ELi4ELb0ELb0EN7cutlass6half_tE19Flash_kernel_traitsILi64ELi64ELi256ELi4ES3_EELb1ELb0ELb1ELb0ELb0ELb1ELb1ELb0EEEvNS_16Flash_fwd_paramsE,(.L_x_7905 - _ZN5flash24flash_fwd_splitkv_kernelI23Flash_fwd_kernel_traitsILi64ELi64ELi256ELi4ELb0ELb0EN7cutlass6half_tE19Flash_kernel_traitsILi64ELi64ELi256ELi4ES3_EELb1ELb0ELb1ELb0ELb0ELb1ELb1ELb0EEEvNS_16Flash_fwd_paramsE)
        .other          _ZN5flash24flash_fwd_splitkv_kernelI23Flash_fwd_kernel_traitsILi64ELi64ELi256ELi4ELb0ELb0EN7cutlass6half_tE19Flash_kernel_traitsILi64ELi64ELi256ELi4ES3_EELb1ELb0ELb1ELb0ELb0ELb1ELb1ELb0EEEvNS_16Flash_fwd_paramsE,@"STO_CUDA_ENTRY STV_DEFAULT"
_ZN5flash24flash_fwd_splitkv_kernelI23Flash_fwd_kernel_traitsILi64ELi64ELi256ELi4ELb0ELb0EN7cutlass6half_tE19Flash_kernel_traitsILi64ELi64ELi256ELi4ES3_EELb1ELb0ELb1ELb0ELb0ELb1ELb1ELb0EEEvNS_16Flash_fwd_paramsE:
.text._ZN5flash24flash_fwd_splitkv_kernelI23Flash_fwd_kernel_traitsILi64ELi64ELi256ELi4ELb0ELb0EN7cutlass6half_tE19Flash_kernel_traitsILi64ELi64ELi256ELi4ES3_EELb1ELb0ELb1ELb0ELb0ELb1ELb1ELb0EEEvNS_16Flash_fwd_paramsE:
        /* <DEDUP_REMOVED lines=78> */
.L_x_3630:
[----:B------:R-:W-:-:S05]  /*04e0*/  ULDC UR8, c[0x0][0x2c8] ;  /* 0x0000b20000087ab9 */ /* 0x000fca0000000800 */
.L_x_3631:
        /* <DEDUP_REMOVED lines=166> */
.L_x_3632:
        /* <DEDUP_REMOVED lines=28> */
.L_x_3633:
        /* <DEDUP_REMOVED lines=79> */
[----:B------:R-:W-:Y:S02]  /*1600*/  UIMAD UR5, UR12, UR5, UR10 ;  /* 0x000000050c0572a4 */ /* 0x000fe4000f8e020a */
[----:B------:R-:W-:Y:S01]  /*1610*/  IADD3 R5, R5, R0, RZ ;  /* 0x0000000005057210 */ /* 0x000fe20007ffe0ff */
[----:B------:R-:W-:Y:S01]  /*1620*/  IMAD R0, R20, UR8, RZ ;  /* 0x0000000814007c24 */ /* 0x000fe2000f8e02ff */
[----:B------:R-:W-:-:S03]  /*1630*/  UIADD3 UR25, UR29, UR5, URZ ;  /* 0x000000051d197290 */ /* 0x000fc6000fffe03f */
[C---:B------:R-:W-:Y:S02]  /*1640*/  IMAD R0, R2.reuse, UR9, R0 ;  /* 0x0000000902007c24 */ /* 0x040fe4000f8e0200 */
[----:B------:R-:W-:-:S04]  /*1650*/  IMAD.WIDE.U32 R12, R2, UR8, R4 ;  /* 0x00000008020c7c25 */ /* 0x000fc8000f8e0004 */
[----:B------:R-:W-:Y:S01]  /*1660*/  IMAD.IADD R4, R13, 0x1, R0 ;  /* 0x000000010d047824 */ /* 0x000fe200078e0200 */
[----:B------:R-:W-:Y:S06]  /*1670*/  BRA `(.L_x_3635) ;  /* 0x0000000400507947 */ /* 0x000fec0003800000 */
.L_x_3634:
        /* <DEDUP_REMOVED lines=48> */
.L_x_3636:
        /* <DEDUP_REMOVED lines=21> */
[----:B------:R-:W-:Y:S01]  /*1ad0*/  MOV R12, R4 ;  /* 0x00000004000c7202 */ /* 0x000fe20000000f00 */
[----:B------:R-:W-:Y:S01]  /*1ae0*/  IMAD.IADD R4, R5, 0x1, R0 ;  /* 0x0000000105047824 */ /* 0x000fe200078e0200 */
        /* <DEDUP_REMOVED lines=13> */
.L_x_3635:
        /* <DEDUP_REMOVED lines=14> */
[C---:B------:R-:W-:Y:S01]  /*1ca0*/  VIADD R2, R18.reuse, 0x10 ;  /* 0x0000001012027836 */ /* 0x040fe20000000000 */
[----:B------:R-:W2:Y:S01]  /*1cb0*/  S2UR UR4, SR_CgaCtaId ;  /* 0x00000000000479c3 */ /* 0x000ea20000008800 */
[----:B------:R-:W-:Y:S01]  /*1cc0*/  IMAD.SHL.U32 R3, R18, 0x40, RZ ;  /* 0x0000004012037824 */ /* 0x000fe200078e00ff */
[----:B------:R-:W-:Y:S01]  /*1cd0*/  @UP0 UIMAD UR27, UR27, UR5, UR31 ;  /* 0x000000051b1b02a4 */ /* 0x000fe2000f8e021f */
[----:B------:R-:W-:Y:S01]  /*1ce0*/  IMAD.IADD R0, R164, 0x1, -R0 ;  /* 0x00000001a4007824 */ /* 0x000fe200078e0a00 */
[----:B------:R-:W-:Y:S01]  /*1cf0*/  UIADD3 UR5, -UR16, UR20, URZ ;  /* 0x0000001410057290 */ /* 0x000fe2000fffe13f */
[----:B------:R-:W-:Y:S01]  /*1d00*/  ISETP.GE.AND P6, PT, R2, UR10, PT ;  /* 0x0000000a02007c0c */ /* 0x000fe2000bfc6270 */
[----:B------:R-:W-:Y:S01]  /*1d10*/  @!UP0 USHF.R.S32.HI UR29, URZ, 0x1f, UR15 ;  /* 0x0000001f3f1d8899 */ /* 0x000fe2000801140f */
[----:B------:R-:W-:Y:S01]  /*1d20*/  IMAD.SHL.U32 R242, R0, 0x8, RZ ;  /* 0x0000000800f27824 */ /* 0x000fe200078e00ff */
[----:B------:R-:W-:Y:S01]  /*1d30*/  @!UP0 ULDC.64 UR8, c[0x0][0x228] ;  /* 0x00008a0000088ab9 */ /* 0x000fe20000000a00 */
[----:B------:R-:W-:Y:S01]  /*1d40*/  SHF.R.S32.HI R19, RZ, 0x1f, R18 ;  /* 0x0000001fff137819 */ /* 0x000fe20000011412 */
[----:B------:R-:W-:Y:S01]  /*1d50*/  @!UP0 UIMAD UR29, UR29, UR8, URZ ;  /* 0x000000081d1d82a4 */ /* 0x000fe2000f8e023f */
[C---:B------:R-:W-:Y:S01]  /*1d60*/  ISETP.GE.AND P5, PT, R2.reuse, UR5, PT ;  /* 0x0000000502007c0c */ /* 0x040fe2000bfa6270 */
[----:B------:R-:W-:Y:S01]  /*1d70*/  @!UP0 UIMAD.WIDE.U32 UR34, UR15, UR8, URZ ;  /* 0x000000080f2282a5 */ /* 0x000fe2000f8e003f */
[----:B------:R-:W-:Y:S01]  /*1d80*/  ISETP.GE.AND P4, PT, R2, UR5, PT ;  /* 0x0000000502007c0c */ /* 0x000fe2000bf86270 */
[----:B------:R-:W-:Y:S01]  /*1d90*/  @!UP0 UIMAD UR29, UR15, UR9, UR29 ;  /* 0x000000090f1d82a4 */ /* 0x000fe2000f8e021d */
[----:B------:R-:W-:Y:S01]  /*1da0*/  LOP3.LUT R2, R3, 0x1c0, RZ, 0xc0, !PT ;  /* 0x000001c003027812 */ /* 0x000fe200078ec0ff */
[----:B------:R-:W-:Y:S01]  /*1db0*/  UIMAD UR32, UR23, UR12, URZ ;  /* 0x0000000c172072a4 */ /* 0x000fe2000f8e023f */
[----:B------:R-:W-:Y:S01]  /*1dc0*/  LEA.HI R3, R7, R164, RZ, 0x6 ;  /* 0x000000a407037211 */ /* 0x000fe200078f30ff */
[----:B------:R-:W-:Y:S01]  /*1dd0*/  @!UP0 UIADD3 UR27, UR35, UR29, URZ ;  /* 0x0000001d231b8290 */ /* 0x000fe2000fffe03f */
[----:B------:R-:W-:Y:S01]  /*1de0*/  LOP3.LUT R5, R2, 0x38, R242, 0xf8, !PT ;  /* 0x0000003802057812 */ /* 0x000fe200078ef8f2 */
[----:B------:R-:W-:Y:S01]  /*1df0*/  @!UP0 UMOV UR30, UR34 ;  /* 0x00000022001e8c82 */ /* 0x000fe20008000000 */
[----:B------:R-:W-:Y:S01]  /*1e00*/  SHF.R.U32.HI R2, RZ, 0x3, R2 ;  /* 0x00000003ff027819 */ /* 0x000fe20000011602 */
[----:B------:R-:W-:Y:S01]  /*1e10*/  IMAD.SHL.U32 R3, R3, 0x8, RZ ;  /* 0x0000000803037824 */ /* 0x000fe200078e00ff */
[----:B------:R-:W-:Y:S01]  /*1e20*/  IADD3 R198, P2, R18, R198, RZ ;  /* 0x000000c612c67210 */ /* 0x000fe20007f5e0ff */
[----:B------:R-:W-:Y:S01]  /*1e30*/  IMAD.U32 R8, RZ, RZ, UR12 ;  /* 0x0000000cff087e24 */ /* 0x000fe2000f8e00ff */
[----:B------:R-:W-:Y:S01]  /*1e40*/  LOP3.LUT R2, R5, R2, RZ, 0x3c, !PT ;  /* 0x0000000205027212 */ /* 0x000fe200078e3cff */
[----:B------:R-:W-:Y:S01]  /*1e50*/  ULDC.64 UR8, c[0x0][0x268] ;  /* 0x00009a0000087ab9 */ /* 0x000fe20000000a00 */
[----:B------:R-:W-:Y:S01]  /*1e60*/  IADD3 R12, P0, R242, R12, RZ ;  /* 0x0000000cf20c7210 */ /* 0x000fe20007f1e0ff */
[----:B------:R-:W-:Y:S01]  /*1e70*/  IMAD.X R200, R19, 0x1, R200, P2 ;  /* 0x0000000113c87824 */ /* 0x000fe200010e06c8 */
[----:B------:R-:W-:Y:S01]  /*1e80*/  LOP3.LUT R241, R2, 0xfffffe00, R3, 0xf8, !PT ;  /* 0xfffffe0002f17812 */ /* 0x000fe200078ef803 */
[----:B------:R-:W-:Y:S01]  /*1e90*/  UIMAD UR13, UR26, UR13, UR32 ;  /* 0x0000000d1a0d72a4 */ /* 0x000fe2000f8e0220 */
[----:B------:R-:W-:Y:S01]  /*1ea0*/  SHF.R.S32.HI R2, RZ, 0x1f, R242 ;  /* 0x0000001fff027819 */ /* 0x000fe200000114f2 */
[----:B------:R-:W-:Y:S01]  /*1eb0*/  UMOV UR31, 0x400 ;  /* 0x00000400001f7882 */ /* 0x000fe20000000000 */
[----:B------:R-:W-:Y:S01]  /*1ec0*/  IADD3 R10, P1, R242, UR30, RZ ;  /* 0x0000001ef20a7c10 */ /* 0x000fe2000ff3e0ff */
[----:B------:R-:W-:Y:S01]  /*1ed0*/  IMAD R20, R20, UR8, RZ ;  /* 0x0000000814147c24 */ /* 0x000fe2000f8e02ff */
[----:B------:R-:W-:Y:S01]  /*1ee0*/  ISETP.GE.AND P2, PT, R18, UR10, PT ;  /* 0x0000000a12007c0c */ /* 0x000fe2000bf46270 */
[----:B------:R-:W-:Y:S01]  /*1ef0*/  IMAD.X R13, R2, 0x1, R4, P0 ;  /* 0x00000001020d7824 */ /* 0x000fe200000e0604 */
[----:B------:R-:W-:Y:S01]  /*1f00*/  IADD3 R4, P0, R242, UR28, RZ ;  /* 0x0000001cf2047c10 */ /* 0x000fe2000ff1e0ff */
[----:B--2---:R-:W-:Y:S01]  /*1f10*/  ULEA UR4, UR4, UR31, 0x18 ;  /* 0x0000001f04047291 */ /* 0x004fe2000f8ec03f */
[----:B------:R-:W-:Y:S01]  /*1f20*/  IADD3.X R11, R2, UR27, RZ, P1, !PT ;  /* 0x0000001b020b7c10 */ /* 0x000fe20008ffe4ff */
[----:B------:R-:W-:Y:S01]  /*1f30*/  VIADD R3, R18, 0x20 ;  /* 0x0000002012037836 */ /* 0x000fe20000000000 */
[----:B------:R-:W-:Y:S01]  /*1f40*/  IADD3.X R5, R2, UR25, RZ, P0, !PT ;  /* 0x0000001902057c10 */ /* 0x000fe200087fe4ff */
[----:B------:R-:W-:-:S02]  /*1f50*/  IMAD R20, R22, UR9, R20 ;  /* 0x0000000916147c24 */ /* 0x000fc4000f8e0214 */
[----:B------:R-:W-:Y:S01]  /*1f60*/  IMAD.WIDE.U32 R8, R8, UR26, R10 ;  /* 0x0000001a08087c25 */ /* 0x000fe2000f8e000a */
[C---:B------:R-:W-:Y:S02]  /*1f70*/  ISETP.GE.AND P0, PT, R3.reuse, UR10, PT ;  /* 0x0000000a03007c0c */ /* 0x040fe4000bf06270 */
[----:B------:R-:W-:Y:S01]  /*1f80*/  ISETP.GE.AND P1, PT, R3, UR5, PT ;  /* 0x0000000503007c0c */ /* 0x000fe2000bf26270 */
[----:B------:R-:W-:Y:S01]  /*1f90*/  IMAD.WIDE.U32 R22, R22, UR8, R4 ;  /* 0x0000000816167c25 */ /* 0x000fe2000f8e0004 */
[----:B------:R-:W-:-:S03]  /*1fa0*/  LEA R241, R241, UR4, 0x1 ;  /* 0x00000004f1f17c11 */ /* 0x000fc6000f8e08ff */
[----:B------:R-:W-:Y:S02]  /*1fb0*/  VIADD R11, R9, UR13 ;  /* 0x0000000d090b7c36 */ /* 0x000fe40008000000 */
[----:B-1----:R-:W-:Y:S01]  /*1fc0*/  IMAD.WIDE R14, R14, 0x40, R18 ;  /* 0x000000400e0e7825 */ /* 0x002fe200078e0212 */
        /* <DEDUP_REMOVED lines=18> */
.L_x_3638:
[----:B------:R-:W-:Y:S05]  /*20f0*/  BSYNC B0 ;  /* 0x0000000000007941 */ /* 0x000fea0003800000 */
.L_x_3637:
        /* <DEDUP_REMOVED lines=10> */
[----:B--2---:R-:W-:Y:S01]  /*21a0*/  MOV R17, R11 ;  /* 0x0000000b00117202 */ /* 0x004fe20000000f00 */
        /* <DEDUP_REMOVED lines=13> */
.L_x_3640:
[----:B------:R-:W-:Y:S05]  /*2280*/  BSYNC B0 ;  /* 0x0000000000007941 */ /* 0x000fea0003800000 */
.L_x_3639:
[----:B------:R-:W-:Y:S01]  /*2290*/  BSSY B0, `(.L_x_3641) ;  /* 0x0000018000007945 */ /* 0x000fe20003800000 */
[----:B------:R-:W-:Y:S01]  /*22a0*/  ISETP.GE.AND P6, PT, R2, UR10, PT ;  /* 0x0000000a02007c0c */ /* 0x000fe2000bfc6270 */
[----:B----4-:R-:W-:Y:S02]  /*22b0*/  IMAD R4, R19, UR6, RZ ;  /* 0x0000000613047c24 */ /* 0x010fe4000f8e02ff */
[----:B------:R-:W-:Y:S10]  /*22c0*/  @P0 BRA `(.L_x_3642) ;  /* 0x0000000000500947 */ /* 0x000ff40003800000 */
        /* <DEDUP_REMOVED lines=20> */
.L_x_3642:
[----:B------:R-:W-:Y:S05]  /*2410*/  BSYNC B0 ;  /* 0x0000000000007941 */ /* 0x000fea0003800000 */
.L_x_3641:
        /* <DEDUP_REMOVED lines=21> */
.L_x_3644:
[----:B------:R-:W-:Y:S05]  /*2570*/  BSYNC B0 ;  /* 0x0000000000007941 */ /* 0x000fea0003800000 */
.L_x_3643:
[C---:B------:R-:W-:Y:S01]  /*2580*/  ISETP.GE.AND P0, PT, R18.reuse, UR5, PT ;  /* 0x0000000512007c0c */ /* 0x040fe2000bf06270 */
[C---:B------:R-:W-:Y:S01]  /*2590*/  IMAD R4, R18.reuse, UR7, R4 ;  /* 0x0000000712047c24 */ /* 0x040fe2000f8e0204 */
[----:B------:R-:W-:Y:S01]  /*25a0*/  BSSY B0, `(.L_x_3645) ;  /* 0x0000011000007945 */ /* 0x000fe20003800000 */
[----:B------:R-:W-:Y:S01]  /*25b0*/  IMAD.WIDE.U32 R12, R18, UR6, R12 ;  /* 0x00000006120c7c25 */ /* 0x000fe2000f8e000c */
[----:B------:R-:W-:-:S04]  /*25c0*/  ISETP.GE.AND P6, PT, R2, UR5, PT ;  /* 0x0000000502007c0c */ /* 0x000fc8000bfc6270 */
        /* <DEDUP_REMOVED lines=14> */
.L_x_3646:
[----:B------:R-:W-:Y:S05]  /*26b0*/  BSYNC B0 ;  /* 0x0000000000007941 */ /* 0x000fea0003800000 */
.L_x_3645:
        /* <DEDUP_REMOVED lines=19> */
.L_x_3648:
[----:B------:R-:W-:Y:S05]  /*27f0*/  BSYNC B0 ;  /* 0x0000000000007941 */ /* 0x000fea0003800000 */
.L_x_3647:
        /* <DEDUP_REMOVED lines=19> */
.L_x_3650:
[----:B------:R-:W-:Y:S05]  /*2930*/  BSYNC B0 ;  /* 0x0000000000007941 */ /* 0x000fea0003800000 */
.L_x_3649:
        /* <DEDUP_REMOVED lines=21> */
.L_x_3652:
[----:B------:R-:W-:Y:S05]  /*2a90*/  BSYNC B0 ;  /* 0x0000000000007941 */ /* 0x000fea0003800000 */
.L_x_3651:
        /* <DEDUP_REMOVED lines=20> */
.L_x_3654:
[----:B------:R-:W-:Y:S05]  /*2be0*/  BSYNC B0 ;  /* 0x0000000000007941 */ /* 0x000fea0003800000 */
.L_x_3653:
        /* <DEDUP_REMOVED lines=21> */
.L_x_3656:
[----:B------:R-:W-:Y:S05]  /*2d40*/  BSYNC B0 ;  /* 0x0000000000007941 */ /* 0x000fea0003800000 */
.L_x_3655:
        /* <DEDUP_REMOVED lines=21> */
.L_x_3658:
[----:B------:R-:W-:Y:S05]  /*2ea0*/  BSYNC B0 ;  /* 0x0000000000007941 */ /* 0x000fea0003800000 */
.L_x_3657:
        /* <DEDUP_REMOVED lines=21> */
.L_x_3660:
[----:B------:R-:W-:Y:S05]  /*3000*/  BSYNC B0 ;  /* 0x0000000000007941 */ /* 0x000fea0003800000 */
.L_x_3659:
        /* <DEDUP_REMOVED lines=20> */
.L_x_3662:
[----:B------:R-:W-:Y:S05]  /*3150*/  BSYNC B0 ;  /* 0x0000000000007941 */ /* 0x000fea0003800000 */
.L_x_3661:
        /* <DEDUP_REMOVED lines=21> */
.L_x_3664:
[----:B------:R-:W-:Y:S05]  /*32b0*/  BSYNC B0 ;  /* 0x0000000000007941 */ /* 0x000fea0003800000 */
.L_x_3663:
        /* <DEDUP_REMOVED lines=21> */
.L_x_3666:
[----:B------:R-:W-:Y:S05]  /*3410*/  BSYNC B0 ;  /* 0x0000000000007941 */ /* 0x000fea0003800000 */
.L_x_3665:
        /* <DEDUP_REMOVED lines=21> */
.L_x_3668:
[----:B------:R-:W-:Y:S05]  /*3570*/  BSYNC B0 ;  /* 0x0000000000007941 */ /* 0x000fea0003800000 */
.L_x_3667:
        /* <DEDUP_REMOVED lines=22> */
.L_x_3670:
[----:B------:R-:W-:Y:S05]  /*36e0*/  BSYNC B0 ;  /* 0x0000000000007941 */ /* 0x000fea0003800000 */
.L_x_3669:
        /* <DEDUP_REMOVED lines=23> */
.L_x_3672:
[----:B------:R-:W-:Y:S05]  /*3860*/  BSYNC B0 ;  /* 0x0000000000007941 */ /* 0x000fea0003800000 */
.L_x_3671:
        /* <DEDUP_REMOVED lines=22> */
.L_x_3674:
[----:B------:R-:W-:Y:S05]  /*39d0*/  BSYNC B0 ;  /* 0x0000000000007941 */ /* 0x000fea0003800000 */
.L_x_3673:
        /* <DEDUP_REMOVED lines=19> */
.L_x_3676:
[----:B------:R-:W-:Y:S05]  /*3b10*/  BSYNC B0 ;  /* 0x0000000000007941 */ /* 0x000fea0003800000 */
.L_x_3675:
        /* <DEDUP_REMOVED lines=50> */
.L_x_3678:
[----:B------:R-:W-:Y:S05]  /*3e40*/  BSYNC B0 ;  /* 0x0000000000007941 */ /* 0x000fea0003800000 */
.L_x_3677:
        /* <DEDUP_REMOVED lines=19> */
.L_x_3680:
[----:B------:R-:W-:Y:S05]  /*3f80*/  BSYNC B0 ;  /* 0x0000000000007941 */ /* 0x000fea0003800000 */
.L_x_3679:
        /* <DEDUP_REMOVED lines=17> */
.L_x_3682:
[----:B------:R-:W-:Y:S05]  /*40a0*/  BSYNC B0 ;  /* 0x0000000000007941 */ /* 0x000fea0003800000 */
.L_x_3681:
        /* <DEDUP_REMOVED lines=18> */
.L_x_3684:
[----:B------:R-:W-:Y:S05]  /*41d0*/  BSYNC B0 ;  /* 0x0000000000007941 */ /* 0x000fea0003800000 */
.L_x_3683:
        /* <DEDUP_REMOVED lines=17> */
.L_x_3686:
[----:B------:R-:W-:Y:S05]  /*42f0*/  BSYNC B0 ;  /* 0x0000000000007941 */ /* 0x000fea0003800000 */
.L_x_3685:
        /* <DEDUP_REMOVED lines=20> */
.L_x_3688:
[----:B------:R-:W-:Y:S05]  /*4440*/  BSYNC B0 ;  /* 0x0000000000007941 */ /* 0x000fea0003800000 */
.L_x_3687:
        /* <DEDUP_REMOVED lines=20> */
.L_x_3690:
[----:B------:R-:W-:Y:S05]  /*4590*/  BSYNC B0 ;  /* 0x0000000000007941 */ /* 0x000fea0003800000 */
.L_x_3689:
        /* <DEDUP_REMOVED lines=21> */
.L_x_3692:
[----:B------:R-:W-:Y:S05]  /*46f0*/  BSYNC B0 ;  /* 0x0000000000007941 */ /* 0x000fea0003800000 */
.L_x_3691:
        /* <DEDUP_REMOVED lines=23> */
.L_x_3694:
[----:B------:R-:W-:Y:S05]  /*4870*/  BSYNC B0 ;  /* 0x0000000000007941 */ /* 0x000fea0003800000 */
.L_x_3693:
        /* <DEDUP_REMOVED lines=24> */
.L_x_3696:
[----:B------:R-:W-:Y:S05]  /*4a00*/  BSYNC B0 ;  /* 0x0000000000007941 */ /* 0x000fea0003800000 */
.L_x_3695:
        /* <DEDUP_REMOVED lines=26> */
.L_x_3698:
[----:B------:R-:W-:Y:S05]  /*4bb0*/  BSYNC B0 ;  /* 0x0000000000007941 */ /* 0x000fea0003800000 */
.L_x_3697:
        /* <DEDUP_REMOVED lines=17> */
.L_x_3700:
[----:B------:R-:W-:Y:S05]  /*4cd0*/  BSYNC B0 ;  /* 0x0000000000007941 */ /* 0x000fea0003800000 */
.L_x_3699:
        /* <DEDUP_REMOVED lines=17> */
.L_x_3702:
[----:B------:R-:W-:Y:S05]  /*4df0*/  BSYNC B0 ;  /* 0x0000000000007941 */ /* 0x000fea0003800000 */
.L_x_3701:
        /* <DEDUP_REMOVED lines=17> */
.L_x_3704:
[----:B------:R-:W-:Y:S05]  /*4f10*/  BSYNC B0 ;  /* 0x0000000000007941 */ /* 0x000fea0003800000 */
.L_x_3703:
        /* <DEDUP_REMOVED lines=17> */
.L_x_3706:
[----:B------:R-:W-:Y:S05]  /*5030*/  BSYNC B0 ;  /* 0x0000000000007941 */ /* 0x000fea0003800000 */
.L_x_3705:
        /* <DEDUP_REMOVED lines=25> */
.L_x_3708:
[----:B------:R-:W-:Y:S05]  /*51d0*/  BSYNC B0 ;  /* 0x0000000000007941 */ /* 0x000fea0003800000 */
.L_x_3707:
[----:B------:R-:W-:Y:S01]  /*51e0*/  LDSM.16.M88.4 R92, [R240] ;  /* 0x00000000f05c783b */ /* 0x000fe20000000200 */
[----:B------:R-:W-:Y:S01]  /*51f0*/  LOP3.LUT P0, RZ, R0, 0x2, RZ, 0xc0, !PT ;  /* 0x0000000200ff7812 */ /* 0x000fe2000780c0ff */
[--C-:B------:R-:W-:Y:S01]  /*5200*/  IMAD R196, R235, 0x2, R240.reuse ;  /* 0x00000002ebc47824 */ /* 0x100fe200078e02f0 */
[----:B------:R-:W-:Y:S01]  /*5210*/  ULDC UR21, c[0x0][0x39c] ;  /* 0x0000e70000157ab9 */ /* 0x000fe20000000800 */
[----:B------:R-:W2:Y:S01]  /*5220*/  LDSM.16.M88.4 R68, [R239+0x2800] ;  /* 0x00280000ef44783b */ /* 0x000ea20000000200 */
[----:B------:R-:W-:Y:S01]  /*5230*/  SEL R2, R2, 0xfffffff0, !P0 ;  /* 0xfffffff002027807 */ /* 0x000fe20004000000 */
[----:B------:R-:W-:Y:S01]  /*5240*/  VIADD R238, R239, 0x2040 ;  /* 0x00002040efee7836 */ /* 0x000fe20000000000 */
[----:B------:R-:W-:Y:S01]  /*5250*/  LOP3.LUT P0, RZ, R0, 0x4, RZ, 0xc0, !PT ;  /* 0x0000000400ff7812 */ /* 0x000fe2000780c0ff */
[----:B------:R-:W3:Y:S01]  /*5260*/  LDSM.16.M88.4 R48, [R239+0x3800] ;  /* 0x00380000ef30783b */ /* 0x000ee20000000200 */
[----:B------:R-:W-:Y:S01]  /*5270*/  IMAD R0, R234, 0x2, R240 ;  /* 0x00000002ea007824 */ /* 0x000fe200078e02f0 */
[----:B------:R-:W-:Y:S01]  /*5280*/  SHF.L.U32 R243, R164, 0x1, RZ ;  /* 0x00000001a4f37819 */ /* 0x000fe200000006ff */
[----:B------:R-:W-:Y:S01]  /*5290*/  IMAD R233, R2, 0x2, R239 ;  /* 0x0000000202e97824 */ /* 0x000fe200078e02ef */
[----:B------:R-:W4:Y:S01]  /*52a0*/  LDSM.16.M88.4 R76, [R239+0x2000] ;  /* 0x00200000ef4c783b */ /* 0x000f220000000200 */
[----:B------:R-:W-:-:S02]  /*52b0*/  IMAD R237, R235, 0x2, R0 ;  /* 0x00000002ebed7824 */ /* 0x000fc400078e0200 */
[----:B-----5:R-:W-:Y:S01]  /*52c0*/  FMUL.FTZ R167, R167, R3 ;  /* 0x00000003a7a77220 */ /* 0x020fe20000410000 */
[----:B------:R-:W-:Y:S01]  /*52d0*/  LOP3.LUT R243, R243, 0x6, RZ, 0xc0, !PT ;  /* 0x00000006f3f37812 */ /* 0x000fe200078ec0ff */
[----:B------:R-:W4:Y:S01]  /*52e0*/  LDSM.16.M88.4 R56, [R239+0x3000] ;  /* 0x00300000ef38783b */ /* 0x000f220000000200 */
[----:B------:R-:W-:Y:S01]  /*52f0*/  IMAD.MOV.U32 R164, RZ, RZ, 0x8 ;  /* 0x00000008ffa47424 */ /* 0x000fe200078e00ff */
[----:B------:R-:W-:Y:S01]  /*5300*/  LOP3.LUT R3, R197, R202, RZ, 0xfc, !PT ;  /* 0x000000cac5037212 */ /* 0x000fe200078efcff */
[----:B------:R-:W-:Y:S01]  /*5310*/  UISETP.GT.AND UP0, UPT, UR14, UR11, UPT ;  /* 0x0000000b0e00728c */ /* 0x000fe2000bf04270 */
[----:B------:R-:W4:Y:S01]  /*5320*/  LDSM.16.M88.4 R40, [R239+0x4000] ;  /* 0x00400000ef28783b */ /* 0x000f220000000200 */
[----:B------:R-:W-:Y:S02]  /*5330*/  R2UR UR5, R167 ;  /* 0x00000000a70572ca */ /* 0x000fe400000e0000 */
[C---:B------:R-:W-:Y:S01]  /*5340*/  VIADDMNMX R164, R165.reuse, R164, UR20, PT ;  /* 0x00000014a5a47e46 */ /* 0x040fe2000b8001a4 */
[----:B------:R-:W4:Y:S01]  /*5350*/  LDSM.16.M88.4 R32, [R239+0x4800] ;  /* 0x00480000ef20783b */ /* 0x000f220000000200 */
[----:B------:R-:W-:-:S03]  /*5360*/  VIMNMX R165, R165, UR20, PT ;  /* 0x00000014a5a57c48 */ /* 0x000fc6000bfe0100 */
[----:B------:R-:W4:Y:S04]  /*5370*/  LDSM.16.M88.4 R24, [R239+0x5000] ;  /* 0x00500000ef18783b */ /* 0x000f280000000200 */
[----:B------:R-:W4:Y:S04]  /*5380*/  LDSM.16.M88.4 R16, [R239+0x5800] ;  /* 0x00580000ef10783b */ /* 0x000f280000000200 */
[----:B-1----:R-:W1:Y:S04]  /*5390*/  LDSM.16.M88.4 R8, [R239+0x6000] ;  /* 0x00600000ef08783b */ /* 0x002e680000000200 */
[----:B------:R-:W1:Y:S04]  /*53a0*/  LDSM.16.M88.4 R180, [R239+0x6800] ;  /* 0x00680000efb4783b */ /* 0x000e680000000200 */
[----:B------:R-:W1:Y:S01]  /*53b0*/  LDSM.16.M88.4 R132, [R239+0x7000] ;  /* 0x00700000ef84783b */ /* 0x000e620000000200 */
[C---:B--2---:R-:W-:Y:S03]  /*53c0*/  HMMA.16816.F32 R72, R92.reuse, R68, RZ ;  /* 0x000000445c48723c */ /* 0x044fe600000018ff */
[----:B------:R-:W2:Y:S03]  /*53d0*/  LDSM.16.M88.4 R124, [R239+0x7800] ;  /* 0x00780000ef7c783b */ /* 0x000ea60000000200 */
[C---:B------:R-:W-:Y:S01]  /*53e0*/  HMMA.16816.F32 R68, R92.reuse, R70, RZ ;  /* 0x000000465c44723c */ /* 0x040fe200000018ff */
        /* <DEDUP_REMOVED lines=22> */
[C---:B-1----:R-:W-:Y:S06]  /*5550*/  HMMA.16816.F32 R12, R92.reuse, R8, RZ ;  /* 0x000000085c0c723c */ /* 0x042fec00000018ff */
[C---:B------:R-:W-:Y:S06]  /*5560*/  HMMA.16816.F32 R4, R92.reuse, R180, RZ ;  /* 0x000000b45c04723c */ /* 0x040fec00000018ff */
[C---:B------:R-:W-:Y:S06]  /*5570*/  HMMA.16816.F32 R136, R92.reuse, R132, RZ ;  /* 0x000000845c88723c */ /* 0x040fec00000018ff */
[C---:B--2---:R-:W-:Y:S06]  /*5580*/  HMMA.16816.F32 R128, R92.reuse, R124, RZ ;  /* 0x0000007c5c80723c */ /* 0x044fec00000018ff */
        /* <DEDUP_REMOVED lines=28> */
[C---:B-1----:R-:W-:Y:S06]  /*5750*/  HMMA.16816.F32 R28, R168.reuse, R84, R28 ;  /* 0x00000054a81c723c */ /* 0x042fec000000181c */
[----:B------:R-:W-:Y:S01]  /*5760*/  HMMA.16816.F32 R24, R168, R86, R24 ;  /* 0x00000056a818723c */ /* 0x000fe20000001818 */
[----:B------:R-:W-:-:S04]  /*5770*/  VIADD R84, R239, 0x2000 ;  /* 0x00002000ef547836 */ /* 0x000fc80000000000 */
[----:B------:R-:W-:Y:S01]  /*5780*/  @P0 VIADD R238, R84, 0xffffffc0 ;  /* 0xffffffc054ee0836 */ /* 0x000fe20000000000 */
[C---:B------:R-:W-:Y:S03]  /*5790*/  HMMA.16816.F32 R60, R168.reuse, R152, R60 ;  /* 0x00000098a83c723c */ /* 0x040fe6000000183c */
[----:B------:R-:W-:Y:S01]  /*57a0*/  IMAD R166, R2, 0x2, R238 ;  /* 0x0000000202a67824 */ /* 0x000fe200078e02ee */
[----:B------:R-:W1:Y:S01]  /*57b0*/  LDSM.16.M88.4 R84, [R238] ;  /* 0x00000000ee54783b */ /* 0x000e620000000200 */
[C---:B------:R-:W-:Y:S01]  /*57c0*/  IADD3 R229, R238.reuse, 0x800, RZ ;  /* 0x00000800eee57810 */ /* 0x040fe20007ffe0ff */
[C---:B------:R-:W-:Y:S01]  /*57d0*/  HMMA.16816.F32 R56, R168.reuse, R154, R56 ;  /* 0x0000009aa838723c */ /* 0x040fe20000001838 */
[C---:B------:R-:W-:Y:S01]  /*57e0*/  VIADD R228, R238.reuse, 0x1000 ;  /* 0x00001000eee47836 */ /* 0x040fe20000000000 */
[----:B------:R-:W4:Y:S01]  /*57f0*/  LDSM.16.M88.4 R152, [R233+0x8000] ;  /* 0x00800000e998783b */ /* 0x000f220000000200 */
[C---:B------:R-:W-:Y:S01]  /*5800*/  VIADD R227, R238.reuse, 0x1800 ;  /* 0x00001800eee37836 */ /* 0x040fe20000000000 */
[C---:B------:R-:W-:Y:S01]  /*5810*/  IADD3 R221, R238.reuse, 0x4800, RZ ;  /* 0x00004800eedd7810 */ /* 0x040fe20007ffe0ff */
[C---:B------:R-:W-:Y:S01]  /*5820*/  VIADD R226, R238.reuse, 0x2000 ;  /* 0x00002000eee27836 */ /* 0x040fe20000000000 */
[----:B--2---:R-:W-:Y:S01]  /*5830*/  HMMA.16816.F32 R20, R168, R144, R20 ;  /* 0x00000090a814723c */ /* 0x004fe20000001814 */
[----:B------:R-:W-:Y:S01]  /*5840*/  LDSM.16.M88.4 R176, [R166] ;  /* 0x00000000a6b0783b */ /* 0x000fe20000000200 */
[----:B------:R-:W-:-:S02]  /*5850*/  VIADD R225, R238, 0x2800 ;  /* 0x00002800eee17836 */ /* 0x000fc40000000000 */
[C---:B------:R-:W-:Y:S01]  /*5860*/  VIADD R224, R238.reuse, 0x3000 ;  /* 0x00003000eee07836 */ /* 0x040fe20000000000 */
[----:B------:R-:W-:Y:S01]  /*5870*/  LDSM.16.M88.4 R192, [R238+0x800] ;  /* 0x00080000eec0783b */ /* 0x000fe20000000200 */
[C---:B------:R-:W-:Y:S01]  /*5880*/  HMMA.16816.F32 R16, R168.reuse, R146, R16 ;  /* 0x00000092a810723c */ /* 0x040fe20000001810 */
[C---:B------:R-:W-:Y:S02]  /*5890*/  VIADD R223, R238.reuse, 0x3800 ;  /* 0x00003800eedf7836 */ /* 0x040fe40000000000 */
[----:B------:R-:W2:Y:S01]  /*58a0*/  LDSM.16.M88.4 R144, [R233+0x9000] ;  /* 0x00900000e990783b */ /* 0x000ea20000000200 */
[C---:B------:R-:W-:Y:S02]  /*58b0*/  VIADD R222, R238.reuse, 0x4000 ;  /* 0x00004000eede7836 */ /* 0x040fe40000000000 */
[----:B---3--:R-:W-:Y:S01]  /*58c0*/  HMMA.16816.F32 R12, R168, R140, R12 ;  /* 0x0000008ca80c723c */ /* 0x008fe2000000180c */
[----:B------:R-:W-:Y:S01]  /*58d0*/  LDSM.16.M88.4 R188, [R238+0x1000] ;  /* 0x00100000eebc783b */ /* 0x000fe20000000200 */
[----:B------:R-:W-:-:S02]  /*58e0*/  VIADD R220, R238, 0x5000 ;  /* 0x00005000eedc7836 */ /* 0x000fc40000000000 */
[C---:B------:R-:W-:Y:S01]  /*58f0*/  VIADD R219, R238.reuse, 0x5800 ;  /* 0x00005800eedb7836 */ /* 0x040fe20000000000 */
[----:B------:R-:W-:Y:S01]  /*5900*/  LDSM.16.M88.4 R184, [R238+0x1800] ;  /* 0x00180000eeb8783b */ /* 0x000fe20000000200 */
[C---:B------:R-:W-:Y:S01]  /*5910*/  HMMA.16816.F32 R8, R168.reuse, R142, R8 ;  /* 0x0000008ea808723c */ /* 0x040fe20000001808 */
[C---:B------:R-:W-:Y:S02]  /*5920*/  VIADD R218, R238.reuse, 0x6000 ;  /* 0x00006000eeda7836 */ /* 0x040fe40000000000 */
[----:B------:R-:W3:Y:S01]  /*5930*/  LDSM.16.M88.4 R140, [R233+0x9800] ;  /* 0x00980000e98c783b */ /* 0x000ee20000000200 */
[C---:B------:R-:W-:Y:S02]  /*5940*/  VIADD R217, R238.reuse, 0x6800 ;  /* 0x00006800eed97836 */ /* 0x040fe40000000000 */
[----:B------:R-:W-:Y:S01]  /*5950*/  HMMA.16816.F32 R80, R168, R156, R80 ;  /* 0x0000009ca850723c */ /* 0x000fe20000001850 */
[C---:B------:R-:W-:Y:S02]  /*5960*/  VIADD R216, R238.reuse, 0x7000 ;  /* 0x00007000eed87836 */ /* 0x040fe40000000000 */
[----:B------:R-:W-:-:S03]  /*5970*/  VIADD R167, R238, 0x7800 ;  /* 0x00007800eea77836 */ /* 0x000fc60000000000 */
[C---:B------:R-:W-:Y:S01]  /*5980*/  HMMA.16816.F32 R76, R168.reuse, R158, R76 ;  /* 0x0000009ea84c723c */ /* 0x040fe2000000184c */
[----:B------:R-:W-:Y:S05]  /*5990*/  LDSM.16.M88.4 R156, [R233+0x7800] ;  /* 0x00780000e99c783b */ /* 0x000fea0000000200 */
[C---:B------:R-:W-:Y:S06]  /*59a0*/  HMMA.16816.F32 R4, R168.reuse, R172, R4 ;  /* 0x000000aca804723c */ /* 0x040fec0000001804 */
[C---:B------:R-:W-:Y:S01]  /*59b0*/  HMMA.16816.F32 R180, R168.reuse, R174, R180 ;  /* 0x000000aea8b4723c */ /* 0x040fe200000018b4 */
[----:B------:R-:W3:Y:S05]  /*59c0*/  LDSM.16.M88.4 R172, [R237] ;  /* 0x00000000edac783b */ /* 0x000eea0000000200 */
[C---:B------:R-:W-:Y:S06]  /*59d0*/  HMMA.16816.F32 R44, R168.reuse, R148, R44 ;  /* 0x00000094a82c723c */ /* 0x040fec000000182c */
[----:B------:R-:W-:Y:S01]  /*59e0*/  HMMA.16816.F32 R40, R168, R150, R40 ;  /* 0x00000096a828723c */ /* 0x000fe20000001828 */
[----:B------:R-:W3:Y:S05]  /*59f0*/  LDSM.16.M88.4 R148, [R233+0x8800] ;  /* 0x00880000e994783b */ /* 0x000eea0000000200 */
[C---:B-1----:R-:W-:Y:S06]  /*5a00*/  HMMA.16816.F32 R80, R88.reuse, R84, R80 ;  /* 0x000000545850723c */ /* 0x042fec0000001850 */
[----:B------:R-:W-:Y:S01]  /*5a10*/  HMMA.16816.F32 R76, R88, R86, R76 ;  /* 0x00000056584c723c */ /* 0x000fe2000000184c */
        /* <DEDUP_REMOVED lines=9> */
[----:B------:R-:W3:Y:S05]  /*5ab0*/  LDSM.16.M88.4 R140, [R238+0x4000] ;  /* 0x00400000ee8c783b */ /* 0x000eea0000000200 */
[----:B------:R-:W-:Y:S06]  /*5ac0*/  HMMA.16816.F32 R80, R172, R176, R80 ;  /* 0x000000b0ac50723c */ /* 0x000fec0000001850 */
[----:B------:R-:W-:Y:S06]  /*5ad0*/  HMMA.16816.F32 R72, R88, R192, R72 ;  /* 0x000000c05848723c */ /* 0x000fec0000001848 */
[C---:B------:R-:W-:Y:S06]  /*5ae0*/  HMMA.16816.F32 R112, R168.reuse, R148, R112 ;  /* 0x00000094a870723c */ /* 0x040fec0000001870 */
[----:B------:R-:W-:Y:S01]  /*5af0*/  HMMA.16816.F32 R108, R168, R150, R108 ;  /* 0x00000096a86c723c */ /* 0x000fe2000000186c */
[----:B------:R-:W3:Y:S05]  /*5b00*/  LDSM.16.M88.4 R148, [R238+0x4800] ;  /* 0x00480000ee94783b */ /* 0x000eea0000000200 */
[----:B-1----:R-:W-:Y:S01]  /*5b10*/  HMMA.16816.F32 R20, R88, R84, R20 ;  /* 0x000000545814723c */ /* 0x002fe20000001814 */
[----:B------:R-:W-:Y:S01]  /*5b20*/  FMUL.FTZ R82, R82, UR21 ;  /* 0x0000001552527c20 */ /* 0x000fe20008410000 */
[----:B------:R-:W-:Y:S01]  /*5b30*/  FMUL.FTZ R83, R83, UR21 ;  /* 0x0000001553537c20 */ /* 0x000fe20008410000 */
[----:B------:R-:W-:Y:S01]  /*5b40*/  FMUL.FTZ R0, R80, UR21 ;  /* 0x0000001550007c20 */ /* 0x000fe20008410000 */
[----:B------:R-:W-:-:S02]  /*5b50*/  FMUL.FTZ R2, R81, UR21 ;  /* 0x0000001551027c20 */ /* 0x000fc40008410000 */
[C---:B------:R-:W-:Y:S01]  /*5b60*/  HMMA.16816.F32 R16, R88.reuse, R86, R16 ;  /* 0x000000565810723c */ /* 0x040fe20000001810 */
[----:B------:R-:W1:Y:S02]  /*5b70*/  LDSM.16.M88.4 R84, [R238+0x5000] ;  /* 0x00500000ee54783b */ /* 0x000e640000000200 */
[----:B------:R-:W1:Y:S03]  /*5b80*/  MUFU.TANH R0, R0 ;  /* 0x0000000000007308 */ /* 0x000e660000002400 */
[----:B----4-:R-:W-:Y:S05]  /*5b90*/  HMMA.16816.F32 R36, R88, R152, R36 ;  /* 0x000000985824723c */ /* 0x010fea0000001824 */
[----:B------:R-:W-:Y:S01]  /*5ba0*/  MUFU.TANH R152, R82 ;  /* 0x0000005200987308 */ /* 0x000fe20000002400 */
[C---:B------:R-:W-:Y:S06]  /*5bb0*/  HMMA.16816.F32 R76, R172.reuse, R178, R76 ;  /* 0x000000b2ac4c723c */ /* 0x040fec000000184c */
[----:B--2---:R-:W-:Y:S01]  /*5bc0*/  HMMA.16816.F32 R72, R172, R144, R72 ;  /* 0x00000090ac48723c */ /* 0x004fe20000001848 */
[----:B------:R2:W4:Y:S05]  /*5bd0*/  MUFU.TANH R153, R83 ;  /* 0x0000005300997308 */ /* 0x00052a0000002400 */
[C---:B---3--:R-:W-:Y:S03]  /*5be0*/  HMMA.16816.F32 R12, R88.reuse, R140, R12 ;  /* 0x0000008c580c723c */ /* 0x048fe6000000180c */
[----:B------:R-:W3:Y:S03]  /*5bf0*/  MUFU.TANH R2, R2 ;  /* 0x0000000200027308 */ /* 0x000ee60000002400 */
[C---:B------:R-:W-:Y:S01]  /*5c00*/  HMMA.16816.F32 R8, R88.reuse, R142, R8 ;  /* 0x0000008e5808723c */ /* 0x040fe20000001808 */
[----:B------:R-:W-:Y:S04]  /*5c10*/  LDSM.16.M88.4 R140, [R166+0x1000] ;  /* 0x00100000a68c783b */ /* 0x000fe80000000200 */
[----:B--2---:R-:W2:Y:S01]  /*5c20*/  LDSM.16.M88.4 R80, [R238+0x5800] ;  /* 0x00580000ee50783b */ /* 0x004ea20000000200 */
[----:B------:R-:W-:Y:S01]  /*5c30*/  HMMA.16816.F32 R68, R88, R194, R68 ;  /* 0x000000c25844723c */ /* 0x000fe20000001844 */
[----:B------:R-:W-:Y:S01]  /*5c40*/  FMUL.FTZ R76, R76, UR21 ;  /* 0x000000154c4c7c20 */ /* 0x000fe20008410000 */
[----:B------:R-:W-:Y:S01]  /*5c50*/  FMUL.FTZ R77, R77, UR21 ;  /* 0x000000154d4d7c20 */ /* 0x000fe20008410000 */
[----:B------:R-:W-:-:S03]  /*5c60*/  FMUL.FTZ R78, R78, UR21 ;  /* 0x000000154e4e7c20 */ /* 0x000fc60008410000 */
[----:B------:R-:W-:Y:S01]  /*5c70*/  FMUL.FTZ R72, R72, UR21 ;  /* 0x0000001548487c20 */ /* 0x000fe20008410000 */
[C---:B------:R-:W-:Y:S01]  /*5c80*/  HMMA.16816.F32 R136, R168.reuse, R160, R136 ;  /* 0x000000a0a888723c */ /* 0x040fe20000001888 */
[----:B------:R-:W-:Y:S01]  /*5c90*/  FMUL.FTZ R73, R73, UR21 ;  /* 0x0000001549497c20 */ /* 0x000fe20008410000 */
[----:B------:R-:W-:Y:S01]  /*5ca0*/  FMUL.FTZ R74, R74, UR21 ;  /* 0x000000154a4a7c20 */ /* 0x000fe20008410000 */
[----:B------:R-:W-:Y:S01]  /*5cb0*/  FMUL.FTZ R75, R75, UR21 ;  /* 0x000000154b4b7c20 */ /* 0x000fe20008410000 */
[----:B------:R-:W3:Y:S02]  /*5cc0*/  MUFU.TANH R144, R76 ;  /* 0x0000004c00907308 */ /* 0x000ee40000002400 */
[C---:B------:R-:W-:Y:S01]  /*5cd0*/  HMMA.16816.F32 R132, R168.reuse, R162, R132 ;  /* 0x000000a2a884723c */ /* 0x040fe20000001884 */
[----:B------:R-:W-:Y:S05]  /*5ce0*/  LDSM.16.M88.4 R160, [R238+0x3000] ;  /* 0x00300000eea0783b */ /* 0x000fea0000000200 */
[C---:B------:R-:W-:Y:S01]  /*5cf0*/  HMMA.16816.F32 R128, R168.reuse, R156, R128 ;  /* 0x0000009ca880723c */ /* 0x040fe20000001880 */
[----:B------:R-:W-:Y:S05]  /*5d00*/  MUFU.TANH R145, R77 ;  /* 0x0000004d00917308 */ /* 0x000fea0000002400 */
[----:B------:R-:W-:Y:S01]  /*5d10*/  HMMA.16816.F32 R124, R168, R158, R124 ;  /* 0x0000009ea87c723c */ /* 0x000fe2000000187c */
[----:B------:R-:W-:Y:S05]  /*5d20*/  LDSM.16.M88.4 R156, [R238+0x2000] ;  /* 0x00200000ee9c783b */ /* 0x000fea0000000200 */
[C---:B------:R-:W-:Y:S06]  /*5d30*/  HMMA.16816.F32 R60, R88.reuse, R188, R60 ;  /* 0x000000bc583c723c */ /* 0x040fec000000183c */
[C---:B------:R-:W-:Y:S01]  /*5d40*/  HMMA.16816.F32 R4, R88.reuse, R148, R4 ;  /* 0x000000945804723c */ /* 0x040fe20000001804 */
[----:B------:R4:W3:Y:S05]  /*5d50*/  MUFU.TANH R148, R78 ;  /* 0x0000004e00947308 */ /* 0x0008ea0000002400 */
[----:B------:R-:W-:Y:S01]  /*5d60*/  HMMA.16816.F32 R180, R88, R150, R180 ;  /* 0x0000009658b4723c */ /* 0x000fe200000018b4 */
[----:B------:R-:W-:-:S02]  /*5d70*/  FMUL.FTZ R149, R79, UR21 ;  /* 0x000000154f957c20 */ /* 0x000fc40008410000 */
[----:B------:R-:W-:Y:S03]  /*5d80*/  MUFU.TANH R150, R74 ;  /* 0x0000004a00967308 */ /* 0x000fe60000002400 */
[----:B------:R-:W-:Y:S05]  /*5d90*/  HMMA.16816.F32 R68, R172, R146, R68 ;  /* 0x00000092ac44723c */ /* 0x000fea0000001844 */
[----:B------:R-:W-:Y:S01]  /*5da0*/  MUFU.TANH R146, R72 ;  /* 0x0000004800927308 */ /* 0x000fe20000002400 */
[C---:B-1----:R-:W-:Y:S01]  /*5db0*/  HMMA.16816.F32 R136, R88.reuse, R84, R136 ;  /* 0x000000545888723c */ /* 0x042fe20000001888 */
[----:B----4-:R-:W1:Y:S05]  /*5dc0*/  LDSM.16.M88.4 R76, [R238+0x6000] ;  /* 0x00600000ee4c783b */ /* 0x010e6a0000000200 */
[C---:B------:R-:W-:Y:S01]  /*5dd0*/  HMMA.16816.F32 R132, R88.reuse, R86, R132 ;  /* 0x000000565884723c */ /* 0x040fe20000001884 */
[----:B------:R-:W-:Y:S01]  /*5de0*/  MUFU.TANH R147, R73 ;  /* 0x0000004900937308 */ /* 0x000fe20000002400 */
[----:B------:R-:W4:Y:S04]  /*5df0*/  LDSM.16.M88.4 R84, [R238+0x6800] ;  /* 0x00680000ee54783b */ /* 0x000f280000000200 */
[----:B--2---:R-:W-:Y:S03]  /*5e00*/  HMMA.16816.F32 R128, R88, R80, R128 ;  /* 0x000000505880723c */ /* 0x004fe60000001880 */
[----:B------:R2:W-:Y:S03]  /*5e10*/  MUFU.TANH R151, R75 ;  /* 0x0000004b00977308 */ /* 0x0005e60000002400 */
[----:B------:R-:W-:Y:S01]  /*5e20*/  HMMA.16816.F32 R60, R172, R140, R60 ;  /* 0x0000008cac3c723c */ /* 0x000fe2000000183c */
[----:B------:R-:W-:Y:S01]  /*5e30*/  FMUL.FTZ R68, R68, UR21 ;  /* 0x0000001544447c20 */ /* 0x000fe20008410000 */
[----:B------:R-:W-:Y:S01]  /*5e40*/  FMUL.FTZ R69, R69, UR21 ;  /* 0x0000001545457c20 */ /* 0x000fe20008410000 */
[----:B------:R-:W-:-:S02]  /*5e50*/  FMUL.FTZ R70, R70, UR21 ;  /* 0x0000001546467c20 */ /* 0x000fc40008410000 */
[----:B------:R-:W-:Y:S01]  /*5e60*/  MUFU.TANH R140, R68 ;  /* 0x00000044008c7308 */ /* 0x000fe20000002400 */
[C---:B------:R-:W-:Y:S01]  /*5e70*/  HMMA.16816.F32 R124, R88.reuse, R82, R124 ;  /* 0x00000052587c723c */ /* 0x040fe2000000187c */
[----:B------:R-:W-:Y:S05]  /*5e80*/  LDSM.16.M88.4 R80, [R166+0x1800] ;  /* 0x00180000a650783b */ /* 0x000fea0000000200 */
[C---:B------:R-:W-:Y:S01]  /*5e90*/  HMMA.16816.F32 R56, R88.reuse, R190, R56 ;  /* 0x000000be5838723c */ /* 0x040fe20000001838 */
[----:B------:R-:W-:Y:S01]  /*5ea0*/  MUFU.TANH R141, R69 ;  /* 0x00000045008d7308 */ /* 0x000fe20000002400 */
[----:B--2---:R-:W2:Y:S04]  /*5eb0*/  LDSM.16.M88.4 R72, [R238+0x7000] ;  /* 0x00700000ee48783b */ /* 0x004ea80000000200 */
[C---:B------:R-:W-:Y:S03]  /*5ec0*/  HMMA.16816.F32 R48, R88.reuse, R186, R48 ;  /* 0x000000ba5830723c */ /* 0x040fe60000001830 */
[----:B------:R-:W3:Y:S03]  /*5ed0*/  MUFU.TANH R149, R149 ;  /* 0x0000009500957308 */ /* 0x000ee60000002400 */
[----:B------:R-:W-:Y:S01]  /*5ee0*/  HMMA.16816.F32 R52, R88, R184, R52 ;  /* 0x000000b85834723c */ /* 0x000fe20000001834 */
[----:B------:R-:W-:Y:S01]  /*5ef0*/  FMUL.FTZ R60, R60, UR21 ;  /* 0x000000153c3c7c20 */ /* 0x000fe20008410000 */
[----:B------:R-:W-:Y:S01]  /*5f00*/  FMUL.FTZ R61, R61, UR21 ;  /* 0x000000153d3d7c20 */ /* 0x000fe20008410000 */
[----:B------:R-:W-:Y:S01]  /*5f10*/  FMUL.FTZ R62, R62, UR21 ;  /* 0x000000153e3e7c20 */ /* 0x000fe20008410000 */
[----:B------:R-:W-:-:S02]  /*5f20*/  FMUL.FTZ R63, R63, UR21 ;  /* 0x000000153f3f7c20 */ /* 0x000fc40008410000 */
[C---:B------:R-:W-:Y:S01]  /*5f30*/  HMMA.16816.F32 R32, R88.reuse, R154, R32 ;  /* 0x0000009a5820723c */ /* 0x040fe20000001820 */
[----:B------:R4:W3:Y:S05]  /*5f40*/  MUFU.TANH R154, R70 ;  /* 0x00000046009a7308 */ /* 0x0008ea0000002400 */
[----:B-1----:R-:W-:Y:S01]  /*5f50*/  HMMA.16816.F32 R120, R88, R76, R120 ;  /* 0x0000004c5878723c */ /* 0x002fe20000001878 */
[----:B------:R-:W-:-:S05]  /*5f60*/  FMUL.FTZ R155, R71, UR21 ;  /* 0x00000015479b7c20 */ /* 0x000fca0008410000 */
[----:B------:R-:W-:Y:S01]  /*5f70*/  HMMA.16816.F32 R116, R88, R78, R116 ;  /* 0x0000004e5874723c */ /* 0x000fe20000001874 */
[----:B------:R-:W1:Y:S01]  /*5f80*/  LDSM.16.M88.4 R76, [R166+0x2000] ;  /* 0x00200000a64c783b */ /* 0x000e620000000200 */
[----:B------:R-:W3:Y:S04]  /*5f90*/  MUFU.TANH R155, R155 ;  /* 0x0000009b009b7308 */ /* 0x000ee80000002400 */
[----:B------:R-:W-:Y:S01]  /*5fa0*/  HMMA.16816.F32 R56, R172, R142, R56 ;  /* 0x0000008eac38723c */ /* 0x000fe20000001838 */
[----:B----4-:R-:W-:Y:S03]  /*5fb0*/  LDSM.16.M88.4 R68, [R238+0x7800] ;  /* 0x00780000ee44783b */ /* 0x010fe60000000200 */
[----:B------:R-:W4:Y:S02]  /*5fc0*/  MUFU.TANH R142, R60 ;  /* 0x0000003c008e7308 */ /* 0x000f240000002400 */
[C---:B------:R-:W-:Y:S06]  /*5fd0*/  HMMA.16816.F32 R112, R88.reuse, R84, R112 ;  /* 0x000000545870723c */ /* 0x040fec0000001870 */
[C---:B------:R-:W-:Y:S01]  /*5fe0*/  HMMA.16816.F32 R108, R88.reuse, R86, R108 ;  /* 0x00000056586c723c */ /* 0x040fe2000000186c */
[----:B------:R-:W-:Y:S05]  /*5ff0*/  MUFU.TANH R84, R61 ;  /* 0x0000003d00547308 */ /* 0x000fea0000002400 */
[C---:B--2---:R-:W-:Y:S03]  /*6000*/  HMMA.16816.F32 R104, R88.reuse, R72, R104 ;  /* 0x000000485868723c */ /* 0x044fe60000001868 */
[----:B------:R-:W2:Y:S03]  /*6010*/  MUFU.TANH R85, R62 ;  /* 0x0000003e00557308 */ /* 0x000ea60000002400 */
[----:B------:R-:W-:Y:S01]  /*6020*/  HMMA.16816.F32 R100, R88, R74, R100 ;  /* 0x0000004a5864723c */ /* 0x000fe20000001864 */
[----:B------:R-:W3:Y:S01]  /*6030*/  LDSM.16.M88.4 R72, [R166+0x3000] ;  /* 0x00300000a648783b */ /* 0x000ee20000000200 */
[----:B------:R-:W-:Y:S01]  /*6040*/  FMUL.FTZ R56, R56, UR21 ;  /* 0x0000001538387c20 */ /* 0x000fe20008410000 */
[----:B------:R-:W-:Y:S01]  /*6050*/  FMUL.FTZ R57, R57, UR21 ;  /* 0x0000001539397c20 */ /* 0x000fe20008410000 */
[----:B------:R-:W-:Y:S01]  /*6060*/  FMUL.FTZ R58, R58, UR21 ;  /* 0x000000153a3a7c20 */ /* 0x000fe20008410000 */
[----:B------:R4:W2:Y:S01]  /*6070*/  MUFU.TANH R86, R63 ;  /* 0x0000003f00567308 */ /* 0x0008a20000002400 */
[----:B------:R-:W-:Y:S01]  /*6080*/  HMMA.16816.F32 R48, R172, R82, R48 ;  /* 0x00000052ac30723c */ /* 0x000fe20000001830 */
[----:B------:R-:W-:-:S05]  /*6090*/  FMUL.FTZ R59, R59, UR21 ;  /* 0x000000153b3b7c20 */ /* 0x000fca0008410000 */
[C---:B------:R-:W-:Y:S01]  /*60a0*/  HMMA.16816.F32 R40, R88.reuse, R158, R40 ;  /* 0x0000009e5828723c */ /* 0x040fe20000001828 */
[----:B------:R-:W-:Y:S05]  /*60b0*/  MUFU.TANH R87, R58 ;  /* 0x0000003a00577308 */ /* 0x000fea0000002400 */
[C---:B------:R-:W-:Y:S01]  /*60c0*/  HMMA.16816.F32 R28, R88.reuse, R160, R28 ;  /* 0x000000a0581c723c */ /* 0x040fe2000000181c */
[----:B----4-:R-:W4:Y:S05]  /*60d0*/  LDSM.16.M88.4 R60, [R166+0x2800] ;  /* 0x00280000a63c783b */ /* 0x010f2a0000000200 */
[----:B------:R-:W-:Y:S06]  /*60e0*/  HMMA.16816.F32 R24, R88, R162, R24 ;  /* 0x000000a25818723c */ /* 0x000fec0000001818 */
[----:B------:R-:W-:Y:S01]  /*60f0*/  HMMA.16816.F32 R52, R172, R80, R52 ;  /* 0x00000050ac34723c */ /* 0x000fe20000001834 */
[----:B------:R-:W-:Y:S01]  /*6100*/  FMUL.FTZ R48, R48, UR21 ;  /* 0x0000001530307c20 */ /* 0x000fe20008410000 */
[----:B------:R-:W-:Y:S01]  /*6110*/  FMUL.FTZ R49, R49, UR21 ;  /* 0x0000001531317c20 */ /* 0x000fe20008410000 */
[----:B------:R-:W-:Y:S01]  /*6120*/  FMUL.FTZ R50, R50, UR21 ;  /* 0x0000001532327c20 */ /* 0x000fe20008410000 */
[----:B------:R-:W-:Y:S01]  /*6130*/  FMUL.FTZ R51, R51, UR21 ;  /* 0x0000001533337c20 */ /* 0x000fe20008410000 */
[----:B------:R-:W-:Y:S01]  /*6140*/  MUFU.TANH R80, R56 ;  /* 0x0000003800507308 */ /* 0x000fe20000002400 */
[----:B------:R-:W-:Y:S06]  /*6150*/  HMMA.16816.F32 R44, R88, R156, R44 ;  /* 0x0000009c582c723c */ /* 0x000fec000000182c */
[C---:B-1----:R-:W-:Y:S01]  /*6160*/  HMMA.16816.F32 R40, R172.reuse, R78, R40 ;  /* 0x0000004eac28723c */ /* 0x042fe20000001828 */
[----:B------:R-:W-:Y:S05]  /*6170*/  MUFU.TANH R79, R48 ;  /* 0x00000030004f7308 */ /* 0x000fea0000002400 */
[C---:B---3--:R-:W-:Y:S03]  /*6180*/  HMMA.16816.F32 R28, R172.reuse, R72, R28 ;  /* 0x00000048ac1c723c */ /* 0x048fe6000000181c */
[----:B------:R-:W-:Y:S03]  /*6190*/  MUFU.TANH R72, R49 ;  /* 0x0000003100487308 */ /* 0x000fe60000002400 */
[----:B------:R-:W-:Y:S01]  /*61a0*/  HMMA.16816.F32 R24, R172, R74, R24 ;  /* 0x0000004aac18723c */ /* 0x000fe20000001818 */
[----:B------:R-:W-:Y:S01]  /*61b0*/  FMUL.FTZ R52, R52, UR21 ;  /* 0x0000001534347c20 */ /* 0x000fe20008410000 */
[----:B------:R-:W-:Y:S01]  /*61c0*/  FMUL.FTZ R53, R53, UR21 ;  /* 0x0000001535357c20 */ /* 0x000fe20008410000 */
[----:B------:R-:W-:Y:S01]  /*61d0*/  FMUL.FTZ R54, R54, UR21 ;  /* 0x0000001536367c20 */ /* 0x000fe20008410000 */
[----:B------:R-:W-:Y:S01]  /*61e0*/  FMUL.FTZ R55, R55, UR21 ;  /* 0x0000001537377c20 */ /* 0x000fe20008410000 */
[----:B------:R-:W-:Y:S01]  /*61f0*/  MUFU.TANH R73, R50 ;  /* 0x0000003200497308 */ /* 0x000fe20000002400 */
[C---:B------:R-:W-:Y:S06]  /*6200*/  HMMA.16816.F32 R96, R88.reuse, R68, R96 ;  /* 0x000000445860723c */ /* 0x040fec0000001860 */
[----:B------:R-:W-:Y:S01]  /*6210*/  HMMA.16816.F32 R92, R88, R70, R92 ;  /* 0x00000046585c723c */ /* 0x000fe2000000185c */
[----:B------:R1:W-:Y:S01]  /*6220*/  MUFU.TANH R74, R51 ;  /* 0x00000033004a7308 */ /* 0x0003e20000002400 */
[----:B------:R-:W3:Y:S01]  /*6230*/  LDSM.16.M88.4 R68, [R166+0x4000] ;  /* 0x00400000a644783b */ /* 0x000ee20000000200 */
[----:B------:R-:W-:Y:S01]  /*6240*/  FMUL.FTZ R40, R40, UR21 ;  /* 0x0000001528287c20 */ /* 0x000fe20008410000 */
[----:B------:R-:W-:Y:S01]  /*6250*/  FMUL.FTZ R41, R41, UR21 ;  /* 0x0000001529297c20 */ /* 0x000fe20008410000 */
[----:B------:R-:W-:Y:S01]  /*6260*/  FMUL.FTZ R42, R42, UR21 ;  /* 0x000000152a2a7c20 */ /* 0x000fe20008410000 */
[C---:B----4-:R-:W-:Y:S01]  /*6270*/  HMMA.16816.F32 R36, R172.reuse, R60, R36 ;  /* 0x0000003cac24723c */ /* 0x050fe20000001824 */
[----:B------:R-:W-:Y:S01]  /*6280*/  FMUL.FTZ R43, R43, UR21 ;  /* 0x000000152b2b7c20 */ /* 0x000fe20008410000 */
[----:B------:R-:W-:Y:S01]  /*6290*/  FMUL.FTZ R28, R28, UR21 ;  /* 0x000000151c1c7c20 */ /* 0x000fe20008410000 */
[----:B------:R-:W-:Y:S03]  /*62a0*/  MUFU.TANH R82, R52 ;  /* 0x0000003400527308 */ /* 0x000fe60000002400 */
[C---:B------:R-:W-:Y:S01]  /*62b0*/  HMMA.16816.F32 R32, R172.reuse, R62, R32 ;  /* 0x0000003eac20723c */ /* 0x040fe20000001820 */
[----:B------:R-:W4:Y:S04]  /*62c0*/  LDSM.16.M88.4 R60, [R166+0x5000] ;  /* 0x00500000a63c783b */ /* 0x000f280000000200 */
[----:B------:R-:W-:Y:S01]  /*62d0*/  MUFU.TANH R78, R55 ;  /* 0x00000037004e7308 */ /* 0x000fe20000002400 */
[----:B-1----:R-:W1:Y:S01]  /*62e0*/  LDSM.16.M88.4 R48, [R166+0x5800] ;  /* 0x00580000a630783b */ /* 0x002e620000000200 */
[----:B------:R-:W-:Y:S06]  /*62f0*/  HMMA.16816.F32 R44, R172, R76, R44 ;  /* 0x0000004cac2c723c */ /* 0x000fec000000182c */
[----:B------:R-:W-:Y:S05]  /*6300*/  MUFU.TANH R76, R53 ;  /* 0x00000035004c7308 */ /* 0x000fea0000002400 */
[----:B------:R-:W-:Y:S01]  /*6310*/  FMUL.FTZ R39, R39, UR21 ;  /* 0x0000001527277c20 */ /* 0x000fe20008410000 */
[----:B------:R-:W-:Y:S01]  /*6320*/  FMUL.FTZ R36, R36, UR21 ;  /* 0x0000001524247c20 */ /* 0x000fe20008410000 */
[----:B------:R-:W-:Y:S01]  /*6330*/  FMUL.FTZ R37, R37, UR21 ;  /* 0x0000001525257c20 */ /* 0x000fe20008410000 */
[----:B------:R2:W-:Y:S01]  /*6340*/  MUFU.TANH R77, R54 ;  /* 0x00000036004d7308 */ /* 0x0005e20000002400 */
[----:B------:R-:W-:-:S02]  /*6350*/  FMUL.FTZ R38, R38, UR21 ;  /* 0x0000001526267c20 */ /* 0x000fc40008410000 */
[----:B------:R-:W-:Y:S01]  /*6360*/  FMUL.FTZ R32, R32, UR21 ;  /* 0x0000001520207c20 */ /* 0x000fe20008410000 */
[----:B------:R-:W-:Y:S01]  /*6370*/  FMUL.FTZ R34, R34, UR21 ;  /* 0x0000001522227c20 */ /* 0x000fe20008410000 */
[----:B------:R-:W-:Y:S01]  /*6380*/  FMUL.FTZ R33, R33, UR21 ;  /* 0x0000001521217c20 */ /* 0x000fe20008410000 */
[----:B------:R-:W-:Y:S02]  /*6390*/  FMUL.FTZ R35, R35, UR21 ;  /* 0x0000001523237c20 */ /* 0x000fe40008410000 */
[----:B------:R-:W-:Y:S01]  /*63a0*/  MUFU.TANH R81, R57 ;  /* 0x0000003900517308 */ /* 0x000fe20000002400 */
[----:B---3--:R-:W-:Y:S01]  /*63b0*/  HMMA.16816.F32 R8, R172, R70, R8 ;  /* 0x00000046ac08723c */ /* 0x008fe20000001808 */
[----:B------:R-:W-:Y:S01]  /*63c0*/  FMUL.FTZ R44, R44, UR21 ;  /* 0x000000152c2c7c20 */ /* 0x000fe20008410000 */
[----:B------:R-:W-:Y:S01]  /*63d0*/  FMUL.FTZ R45, R45, UR21 ;  /* 0x000000152d2d7c20 */ /* 0x000fe20008410000 */
[----:B------:R-:W-:Y:S01]  /*63e0*/  FMUL.FTZ R46, R46, UR21 ;  /* 0x000000152e2e7c20 */ /* 0x000fe20008410000 */
[----:B------:R-:W-:-:S02]  /*63f0*/  FMUL.FTZ R47, R47, UR21 ;  /* 0x000000152f2f7c20 */ /* 0x000fc40008410000 */
[C---:B------:R-:W-:Y:S01]  /*6400*/  HMMA.16816.F32 R12, R172.reuse, R68, R12 ;  /* 0x00000044ac0c723c */ /* 0x040fe2000000180c */
[----:B------:R3:W3:Y:S01]  /*6410*/  MUFU.TANH R88, R59 ;  /* 0x0000003b00587308 */ /* 0x0006e20000002400 */
[----:B--2---:R-:W2:Y:S04]  /*6420*/  LDSM.16.M88.4 R52, [R166+0x4800] ;  /* 0x00480000a634783b */ /* 0x004ea80000000200 */
[C---:B----4-:R-:W-:Y:S03]  /*6430*/  HMMA.16816.F32 R136, R172.reuse, R60, R136 ;  /* 0x0000003cac88723c */ /* 0x050fe60000001888 */
[----:B------:R-:W-:Y:S03]  /*6440*/  MUFU.TANH R71, R40 ;  /* 0x0000002800477308 */ /* 0x000fe60000002400 */
[C---:B-1----:R-:W-:Y:S05]  /*6450*/  HMMA.16816.F32 R128, R172.reuse, R48, R128 ;  /* 0x00000030ac80723c */ /* 0x042fea0000001880 */
[----:B------:R-:W-:Y:S01]  /*6460*/  MUFU.TANH R60, R41 ;  /* 0x00000029003c7308 */ /* 0x000fe20000002400 */
[----:B---3--:R-:W1:Y:S01]  /*6470*/  LDSM.16.M88.4 R56, [R166+0x3800] ;  /* 0x00380000a638783b */ /* 0x008e620000000200 */
[C---:B------:R-:W-:Y:S06]  /*6480*/  HMMA.16816.F32 R124, R172.reuse, R50, R124 ;  /* 0x00000032ac7c723c */ /* 0x040fec000000187c */
[----:B------:R-:W-:Y:S01]  /*6490*/  MUFU.TANH R61, R42 ;  /* 0x0000002a003d7308 */ /* 0x000fe20000002400 */
[----:B------:R-:W-:Y:S04]  /*64a0*/  HMMA.16816.F32 R132, R172, R62, R132 ;  /* 0x0000003eac84723c */ /* 0x000fe80000001884 */
[----:B------:R-:W-:Y:S01]  /*64b0*/  FMUL.FTZ R137, R137, UR21 ;  /* 0x0000001589897c20 */ /* 0x000fe20008410000 */
[----:B------:R-:W-:-:S02]  /*64c0*/  FMUL.FTZ R139, R139, UR21 ;  /* 0x000000158b8b7c20 */ /* 0x000fc40008410000 */
[----:B------:R3:W-:Y:S03]  /*64d0*/  MUFU.TANH R48, R43 ;  /* 0x0000002b00307308 */ /* 0x0007e60000002400 */
[----:B------:R-:W-:Y:S01]  /*64e0*/  FMUL.FTZ R128, R128, UR21 ;  /* 0x0000001580807c20 */ /* 0x000fe20008410000 */
[----:B------:R-:W-:Y:S01]  /*64f0*/  FMUL.FTZ R130, R130, UR21 ;  /* 0x0000001582827c20 */ /* 0x000fe20008410000 */
[----:B------:R-:W-:Y:S01]  /*6500*/  FMUL.FTZ R131, R131, UR21 ;  /* 0x0000001583837c20 */ /* 0x000fe20008410000 */
[----:B------:R-:W-:Y:S02]  /*6510*/  FMUL.FTZ R129, R129, UR21 ;  /* 0x0000001581817c20 */ /* 0x000fe40008410000 */
[----:B------:R-:W4:Y:S01]  /*6520*/  MUFU.TANH R75, R44 ;  /* 0x0000002c004b7308 */ /* 0x000f220000002400 */
[----:B--2---:R-:W-:Y:S01]  /*6530*/  HMMA.16816.F32 R4, R172, R52, R4 ;  /* 0x00000034ac04723c */ /* 0x004fe20000001804 */
[----:B------:R-:W-:Y:S01]  /*6540*/  FMUL.FTZ R125, R125, UR21 ;  /* 0x000000157d7d7c20 */ /* 0x000fe20008410000 */
[----:B------:R-:W-:Y:S01]  /*6550*/  FMUL.FTZ R127, R127, UR21 ;  /* 0x000000157f7f7c20 */ /* 0x000fe20008410000 */
[----:B------:R-:W-:Y:S01]  /*6560*/  FMUL.FTZ R124, R124, UR21 ;  /* 0x000000157c7c7c20 */ /* 0x000fe20008410000 */
[----:B------:R-:W-:-:S02]  /*6570*/  FMUL.FTZ R126, R126, UR21 ;  /* 0x000000157e7e7c20 */ /* 0x000fc40008410000 */
[C---:B------:R-:W-:Y:S01]  /*6580*/  HMMA.16816.F32 R180, R172.reuse, R54, R180 ;  /* 0x00000036acb4723c */ /* 0x040fe200000018b4 */
[----:B------:R-:W-:Y:S01]  /*6590*/  MUFU.TANH R68, R45 ;  /* 0x0000002d00447308 */ /* 0x000fe20000002400 */
[----:B---3--:R-:W2:Y:S01]  /*65a0*/  LDSM.16.M88.4 R40, [R166+0x7800] ;  /* 0x00780000a628783b */ /* 0x008ea20000000200 */
[----:B------:R-:W-:Y:S01]  /*65b0*/  FMUL.FTZ R133, R133, UR21 ;  /* 0x0000001585857c20 */ /* 0x000fe20008410000 */
[----:B------:R-:W-:Y:S01]  /*65c0*/  FMUL.FTZ R134, R134, UR21 ;  /* 0x0000001586867c20 */ /* 0x000fe20008410000 */
[----:B------:R-:W-:Y:S01]  /*65d0*/  FMUL.FTZ R132, R132, UR21 ;  /* 0x0000001584847c20 */ /* 0x000fe20008410000 */
[----:B------:R-:W3:Y:S03]  /*65e0*/  LDSM.16.M88.4 R52, [R166+0x7000] ;  /* 0x00700000a634783b */ /* 0x000ee60000000200 */
[----:B------:R-:W4:Y:S01]  /*65f0*/  MUFU.TANH R69, R46 ;  /* 0x0000002e00457308 */ /* 0x000f220000002400 */
[C---:B-1----:R-:W-:Y:S06]  /*6600*/  HMMA.16816.F32 R20, R172.reuse, R56, R20 ;  /* 0x00000038ac14723c */ /* 0x042fec0000001814 */
[----:B------:R-:W-:Y:S01]  /*6610*/  HMMA.16816.F32 R16, R172, R58, R16 ;  /* 0x0000003aac10723c */ /* 0x000fe20000001810 */
[----:B------:R1:W4:Y:S01]  /*6620*/  MUFU.TANH R70, R47 ;  /* 0x0000002f00467308 */ /* 0x0003220000002400 */
[----:B------:R-:W4:Y:S06]  /*6630*/  LDSM.16.M88.4 R56, [R166+0x6000] ;  /* 0x00600000a638783b */ /* 0x000f2c0000000200 */
[----:B------:R-:W-:Y:S01]  /*6640*/  FMUL.FTZ R180, R180, UR21 ;  /* 0x00000015b4b47c20 */ /* 0x000fe20008410000 */
[----:B------:R2:W-:Y:S01]  /*6650*/  MUFU.TANH R51, R34 ;  /* 0x0000002200337308 */ /* 0x0005e20000002400 */
[----:B------:R-:W-:Y:S01]  /*6660*/  FMUL.FTZ R181, R181, UR21 ;  /* 0x00000015b5b57c20 */ /* 0x000fe20008410000 */
[----:B------:R-:W-:Y:S01]  /*6670*/  FMUL.FTZ R182, R182, UR21 ;  /* 0x00000015b6b67c20 */ /* 0x000fe20008410000 */
[----:B------:R-:W-:-:S05]  /*6680*/  FMUL.FTZ R183, R183, UR21 ;  /* 0x00000015b7b77c20 */ /* 0x000fca0008410000 */
[----:B------:R3:W-:Y:S01]  /*6690*/  MUFU.TANH R50, R33 ;  /* 0x0000002100327308 */ /* 0x0007e20000002400 */
[----:B-1----:R-:W1:Y:S01]  /*66a0*/  LDSM.16.M88.4 R44, [R166+0x6800] ;  /* 0x00680000a62c783b */ /* 0x002e620000000200 */
[----:B------:R-:W-:-:S06]  /*66b0*/  DEPBAR.LE SB0, 0x0 ;  /* 0x000080000000791a */ /* 0x000fcc0000000000 */
[----:B------:R4:W-:Y:S01]  /*66c0*/  MUFU.TANH R49, R36 ;  /* 0x0000002400317308 */ /* 0x0009e20000002400 */
[----:B--2---:R-:W-:Y:S01]  /*66d0*/  HMMA.16816.F32 R96, R172, R40, R96 ;  /* 0x00000028ac60723c */ /* 0x004fe20000001860 */
[----:B------:R-:W-:Y:S01]  /*66e0*/  FMUL.FTZ R34, R29, UR21 ;  /* 0x000000151d227c20 */ /* 0x000fe20008410000 */
[----:B------:R-:W-:Y:S01]  /*66f0*/  FMUL.FTZ R29, R25, UR21 ;  /* 0x00000015191d7c20 */ /* 0x000fe20008410000 */
[----:B------:R-:W-:-:S03]  /*6700*/  FMUL.FTZ R25, R13, UR21 ;  /* 0x000000150d197c20 */ /* 0x000fc60008410000 */
[C---:B---3--:R-:W-:Y:S01]  /*6710*/  HMMA.16816.F32 R104, R172.reuse, R52, R104 ;  /* 0x00000034ac68723c */ /* 0x048fe20000001868 */
[----:B------:R-:W-:Y:S01]  /*6720*/  FMUL.FTZ R41, R5, UR21 ;  /* 0x0000001505297c20 */ /* 0x000fe20008410000 */
[----:B------:R-:W-:Y:S01]  /*6730*/  VIADD R5, R243, UR16 ;  /* 0x00000010f3057c36 */ /* 0x000fe20008000000 */
[----:B------:R2:W-:Y:S01]  /*6740*/  MUFU.TANH R53, R28 ;  /* 0x0000001c00357308 */ /* 0x0005e20000002400 */
[----:B------:R-:W-:Y:S01]  /*6750*/  FMUL.FTZ R40, R4, UR21 ;  /* 0x0000001504287c20 */ /* 0x000fe20008410000 */
[----:B------:R-:W-:Y:S01]  /*6760*/  FMUL.FTZ R33, R30, UR21 ;  /* 0x000000151e217c20 */ /* 0x000fe20008410000 */
[----:B------:R-:W-:Y:S01]  /*6770*/  FMUL.FTZ R30, R14, UR21 ;  /* 0x000000150e1e7c20 */ /* 0x000fe20008410000 */
[----:B------:R-:W-:Y:S01]  /*6780*/  I2FP.F32.S32 R4, R5 ;  /* 0x0000000500047245 */ /* 0x000fe20000201400 */
[C---:B------:R-:W-:Y:S01]  /*6790*/  HMMA.16816.F32 R92, R172.reuse, R42, R92 ;  /* 0x0000002aac5c723c */ /* 0x040fe2000000185c */
[C---:B------:R-:W-:Y:S01]  /*67a0*/  ISETP.GE.AND P4, PT, R5.reuse, R164, PT ;  /* 0x000000a40500720c */ /* 0x040fe20003f86270 */
[----:B----4-:R-:W-:Y:S01]  /*67b0*/  FMUL.FTZ R36, R6, UR21 ;  /* 0x0000001506247c20 */ /* 0x010fe20008410000 */
[----:B------:R3:W-:Y:S01]  /*67c0*/  MUFU.TANH R14, R29 ;  /* 0x0000001d000e7308 */ /* 0x0007e20000002400 */
[C---:B------:R-:W-:Y:S01]  /*67d0*/  VIADD R161, R5.reuse, 0x51 ;  /* 0x0000005105a17836 */ /* 0x040fe20000000000 */
[C---:B------:R-:W-:Y:S01]  /*67e0*/  IADD3 R176, R5.reuse, 0x60, RZ ;  /* 0x0000006005b07810 */ /* 0x040fe20007ffe0ff */
[----:B------:R-:W-:Y:S01]  /*67f0*/  HMMA.16816.F32 R116, R172, R58, R116 ;  /* 0x0000003aac74723c */ /* 0x000fe20000001874 */
[----:B------:R-:W-:-:S02]  /*6800*/  VIADD R42, R5, 0x11 ;  /* 0x00000011052a7836 */ /* 0x000fc40000000000 */
[----:B------:R-:W-:Y:S01]  /*6810*/  FFMA.FTZ R0, R4, UR5, R0 ;  /* 0x0000000504007c23 */ /* 0x000fe20008010000 */
[----:B------:R-:W-:Y:S02]  /*6820*/  VIADD R178, R5, 0x61 ;  /* 0x0000006105b27836 */ /* 0x000fe40000000000 */
[----:B------:R-:W-:Y:S01]  /*6830*/  FMUL.FTZ R99, R99, UR21 ;  /* 0x0000001563637c20 */ /* 0x000fe20008410000 */
[----:B------:R4:W-:Y:S01]  /*6840*/  MUFU.TANH R52, R35 ;  /* 0x0000002300347308 */ /* 0x0009e20000002400 */
[----:B--2---:R-:W-:Y:S01]  /*6850*/  FMUL.FTZ R28, R23, UR21 ;  /* 0x00000015171c7c20 */ /* 0x004fe20008410000 */
[----:B------:R-:W-:Y:S01]  /*6860*/  FMUL.FTZ R58, R21, UR21 ;  /* 0x00000015153a7c20 */ /* 0x000fe20008410000 */
[----:B------:R-:W-:Y:S01]  /*6870*/  FMUL.FTZ R21, R16, UR21 ;  /* 0x0000001510157c20 */ /* 0x000fe20008410000 */
[----:B------:R-:W-:Y:S01]  /*6880*/  FMUL.FTZ R23, R17, UR21 ;  /* 0x0000001511177c20 */ /* 0x000fe20008410000 */
[----:B------:R-:W-:Y:S01]  /*6890*/  HMMA.16816.F32 R120, R172, R56, R120 ;  /* 0x00000038ac78723c */ /* 0x000fe20000001878 */
[----:B------:R-:W-:Y:S01]  /*68a0*/  FMUL.FTZ R59, R22, UR21 ;  /* 0x00000015163b7c20 */ /* 0x000fe20008410000 */
[----:B------:R-:W-:Y:S01]  /*68b0*/  FMUL.FTZ R22, R18, UR21 ;  /* 0x0000001512167c20 */ /* 0x000fe20008410000 */
[----:B------:R2:W-:Y:S01]  /*68c0*/  MUFU.TANH R63, R28 ;  /* 0x0000001c003f7308 */ /* 0x0005e20000002400 */
[----:B---3--:R-:W-:-:S02]  /*68d0*/  VIADD R29, R5, 0x8 ;  /* 0x00000008051d7836 */ /* 0x008fc40000000000 */
[----:B------:R-:W-:Y:S01]  /*68e0*/  FMUL.FTZ R18, R10, UR21 ;  /* 0x000000150a127c20 */ /* 0x000fe20008410000 */
[C---:B-1----:R-:W-:Y:S01]  /*68f0*/  HMMA.16816.F32 R112, R172.reuse, R44, R112 ;  /* 0x0000002cac70723c */ /* 0x042fe20000001870 */
[----:B------:R-:W-:Y:S01]  /*6900*/  FMUL.FTZ R57, R20, UR21 ;  /* 0x0000001514397c20 */ /* 0x000fe20008410000 */
[----:B------:R-:W-:Y:S01]  /*6910*/  FMUL.FTZ R20, R12, UR21 ;  /* 0x000000150c147c20 */ /* 0x000fe20008410000 */
[C---:B------:R-:W-:Y:S01]  /*6920*/  ISETP.GE.AND P1, PT, R29.reuse, R165, PT ;  /* 0x000000a51d00720c */ /* 0x040fe20003f26270 */
[----:B------:R-:W-:Y:S01]  /*6930*/  FMUL.FTZ R6, R92, UR21 ;  /* 0x000000155c067c20 */ /* 0x000fe20008410000 */
[----:B------:R1:W-:Y:S01]  /*6940*/  MUFU.TANH R45, R32 ;  /* 0x00000020002d7308 */ /* 0x0003e20000002400 */
[----:B------:R-:W-:Y:S01]  /*6950*/  ISETP.GE.AND P5, PT, R29, R164, PT ;  /* 0x000000a41d00720c */ /* 0x000fe20003fa6270 */
[----:B------:R-:W-:Y:S01]  /*6960*/  HMMA.16816.F32 R100, R172, R54, R100 ;  /* 0x00000036ac64723c */ /* 0x000fe20000001864 */
[----:B----4-:R-:W-:Y:S01]  /*6970*/  FMUL.FTZ R35, R9, UR21 ;  /* 0x0000001509237c20 */ /* 0x010fe20008410000 */
[----:B------:R-:W-:Y:S01]  /*6980*/  FMUL.FTZ R17, R138, UR21 ;  /* 0x000000158a117c20 */ /* 0x000fe20008410000 */
[C---:B------:R-:W-:Y:S01]  /*6990*/  VIADD R138, R5.reuse, 0x38 ;  /* 0x00000038058a7836 */ /* 0x040fe20000000000 */
[C---:B------:R-:W-:Y:S01]  /*69a0*/  IADD3 R56, R5.reuse, 0x40, RZ ;  /* 0x0000004005387810 */ /* 0x040fe20007ffe0ff */
[C---:B------:R-:W-:Y:S01]  /*69b0*/  VIADD R191, R5.reuse, 0x79 ;  /* 0x0000007905bf7836 */ /* 0x040fe20000000000 */
[----:B------:R3:W-:Y:S01]  /*69c0*/  MUFU.TANH R83, R21 ;  /* 0x0000001500537308 */ /* 0x0007e20000002400 */
[----:B--2---:R-:W-:-:S02]  /*69d0*/  VIADD R28, R5, 0x1 ;  /* 0x00000001051c7836 */ /* 0x004fc40000000000 */
[----:B------:R-:W-:Y:S01]  /*69e0*/  FMUL.FTZ R54, R26, UR21 ;  /* 0x000000151a367c20 */ /* 0x000fe20008410000 */
[----:B------:R-:W-:Y:S01]  /*69f0*/  FMUL.FTZ R26, R19, UR21 ;  /* 0x00000015131a7c20 */ /* 0x000fe20008410000 */
[----:B------:R-:W-:Y:S01]  /*6a00*/  FMUL.FTZ R19, R8, UR21 ;  /* 0x0000001508137c20 */ /* 0x000fe20008410000 */
[----:B------:R-:W-:Y:S01]  /*6a10*/  HMMA.16816.F32 R108, R172, R46, R108 ;  /* 0x0000002eac6c723c */ /* 0x000fe2000000186c */
[C---:B------:R-:W-:Y:S01]  /*6a20*/  ISETP.GE.AND P6, PT, R28.reuse, R165, PT ;  /* 0x000000a51c00720c */ /* 0x040fe20003fc6270 */
[----:B------:R-:W-:Y:S01]  /*6a30*/  FMUL.FTZ R55, R27, UR21 ;  /* 0x000000151b377c20 */ /* 0x000fe20008410000 */
[----:B------:R-:W-:Y:S01]  /*6a40*/  ISETP.GE.AND P0, PT, R28, R164, PT ;  /* 0x000000a41c00720c */ /* 0x000fe20003f06270 */
[----:B-1----:R-:W-:Y:S01]  /*6a50*/  FMUL.FTZ R32, R31, UR21 ;  /* 0x000000151f207c20 */ /* 0x002fe20008410000 */
[----:B------:R-:W-:Y:S01]  /*6a60*/  FMUL.FTZ R31, R24, UR21 ;  /* 0x00000015181f7c20 */ /* 0x000fe20008410000 */
[----:B------:R-:W-:Y:S01]  /*6a70*/  I2FP.F32.S32 R28, R28 ;  /* 0x0000001c001c7245 */ /* 0x000fe20000201400 */
[----:B------:R1:W-:Y:S01]  /*6a80*/  MUFU.TANH R62, R23 ;  /* 0x00000017003e7308 */ /* 0x0003e20000002400 */
[----:B------:R-:W-:Y:S01]  /*6a90*/  FMUL.FTZ R24, R15, UR21 ;  /* 0x000000150f187c20 */ /* 0x000fe20008410000 */
[----:B------:R-:W-:Y:S01]  /*6aa0*/  FMUL.FTZ R9, R113, UR21 ;  /* 0x0000001571097c20 */ /* 0x000fe20008410000 */
[----:B------:R-:W-:-:S02]  /*6ab0*/  VIADD R113, R5, 0x20 ;  /* 0x0000002005717836 */ /* 0x000fc40000000000 */
[----:B------:R-:W-:Y:S01]  /*6ac0*/  FFMA.FTZ R153, R28, UR5, R153 ;  /* 0x000000051c997c23 */ /* 0x000fe20008010099 */
[----:B---3--:R-:W-:Y:S01]  /*6ad0*/  FFMA.FTZ R21, R4, UR5, R152 ;  /* 0x0000000504157c23 */ /* 0x008fe20008010098 */
[----:B------:R-:W-:Y:S01]  /*6ae0*/  FMUL.FTZ R10, R112, UR21 ;  /* 0x00000015700a7c20 */ /* 0x000fe20008410000 */
[C---:B------:R-:W-:Y:S01]  /*6af0*/  VIADD R112, R5.reuse, 0x21 ;  /* 0x0000002105707836 */ /* 0x040fe20000000000 */
[----:B------:R2:W-:Y:S01]  /*6b00*/  MUFU.TANH R13, R31 ;  /* 0x0000001f000d7308 */ /* 0x0005e20000002400 */
[----:B------:R-:W-:Y:S01]  /*6b10*/  VIADD R46, R5, 0x29 ;  /* 0x00000029052e7836 */ /* 0x000fe20000000000 */
[----:B------:R-:W-:Y:S01]  /*6b20*/  FSEL R21, R21, -INF , !P4 ;  /* 0xff80000015157808 */ /* 0x000fe20006000000 */
[----:B------:R-:W-:Y:S01]  /*6b30*/  FMUL.FTZ R15, R135, UR21 ;  /* 0x00000015870f7c20 */ /* 0x000fe20008410000 */
[C---:B------:R-:W-:Y:S02]  /*6b40*/  VIADD R135, R5.reuse, 0x30 ;  /* 0x0000003005877836 */ /* 0x040fe40000000000 */
[----:B------:R-:W-:Y:S01]  /*6b50*/  FMUL.FTZ R27, R136, UR21 ;  /* 0x00000015881b7c20 */ /* 0x000fe20008410000 */
[----:B------:R-:W-:-:S02]  /*6b60*/  VIADD R47, R5, 0x31 ;  /* 0x00000031052f7836 */ /* 0x000fc40000000000 */
[----:B------:R-:W-:Y:S01]  /*6b70*/  FMUL.FTZ R116, R116, UR21 ;  /* 0x0000001574747c20 */ /* 0x000fe20008410000 */
[----:B------:R3:W-:Y:S01]  /*6b80*/  MUFU.TANH R44, R39 ;  /* 0x00000027002c7308 */ /* 0x0007e20000002400 */
[----:B-1----:R-:W-:Y:S01]  /*6b90*/  I2FP.F32.S32 R23, R29 ;  /* 0x0000001d00177245 */ /* 0x002fe20000201400 */
[----:B------:R-:W-:Y:S01]  /*6ba0*/  FFMA.FTZ R29, R28, UR5, R2 ;  /* 0x000000051c1d7c23 */ /* 0x000fe20008010002 */
[----:B------:R-:W-:Y:S02]  /*6bb0*/  VIADD R171, R5, 0x98 ;  /* 0x0000009805ab7836 */ /* 0x000fe40000000000 */
[----:B------:R-:W-:Y:S01]  /*6bc0*/  FMUL.FTZ R118, R118, UR21 ;  /* 0x0000001576767c20 */ /* 0x000fe20008410000 */
[----:B------:R-:W-:Y:S01]  /*6bd0*/  FMUL.FTZ R121, R121, UR21 ;  /* 0x0000001579797c20 */ /* 0x000fe20008410000 */
[C---:B------:R-:W-:Y:S01]  /*6be0*/  FFMA.FTZ R28, R23.reuse, UR5, R144 ;  /* 0x00000005171c7c23 */ /* 0x040fe20008010090 */
[----:B------:R-:W-:Y:S01]  /*6bf0*/  FFMA.FTZ R148, R23, UR5, R148 ;  /* 0x0000000517947c23 */ /* 0x000fe20008010094 */
[----:B------:R1:W-:Y:S01]  /*6c00*/  MUFU.TANH R90, R22 ;  /* 0x00000016005a7308 */ /* 0x0003e20000002400 */
[----:B--2---:R-:W-:Y:S01]  /*6c10*/  VIADD R31, R5, 0x9 ;  /* 0x00000009051f7836 */ /* 0x004fe20000000000 */
[----:B------:R-:W-:Y:S01]  /*6c20*/  FSEL R29, R29, -INF , !P6 ;  /* 0xff8000001d1d7808 */ /* 0x000fe20007000000 */
[----:B------:R-:W-:Y:S01]  /*6c30*/  FMUL.FTZ R120, R120, UR21 ;  /* 0x0000001578787c20 */ /* 0x000fe20008410000 */
[----:B------:R-:W-:Y:S01]  /*6c40*/  FSEL R28, R28, -INF , !P1 ;  /* 0xff8000001c1c7808 */ /* 0x000fe20004800000 */
[----:B------:R-:W-:Y:S01]  /*6c50*/  FMUL.FTZ R123, R123, UR21 ;  /* 0x000000157b7b7c20 */ /* 0x000fe20008410000 */
[----:B------:R-:W-:Y:S01]  /*6c60*/  ISETP.GE.AND P2, PT, R31, R165, PT ;  /* 0x000000a51f00720c */ /* 0x000fe20003f46270 */
[----:B------:R-:W-:Y:S01]  /*6c70*/  FMUL.FTZ R115, R115, UR21 ;  /* 0x0000001573737c20 */ /* 0x000fe20008410000 */
[-C--:B------:R-:W-:Y:S01]  /*6c80*/  ISETP.GE.AND P4, PT, R31, R164.reuse, PT ;  /* 0x000000a41f00720c */ /* 0x080fe20003f86270 */
[----:B---3--:R-:W-:Y:S01]  /*6c90*/  VIADD R39, R5, 0x18 ;  /* 0x0000001805277836 */ /* 0x008fe20000000000 */
[----:B------:R-:W-:Y:S01]  /*6ca0*/  I2FP.F32.S32 R31, R31 ;  /* 0x0000001f001f7245 */ /* 0x000fe20000201400 */
[----:B------:R2:W-:Y:S01]  /*6cb0*/  MUFU.TANH R89, R20 ;  /* 0x0000001400597308 */ /* 0x0005e20000002400 */
[-C--:B------:R-:W-:Y:S01]  /*6cc0*/  ISETP.GE.AND P1, PT, R42, R165.reuse, PT ;  /* 0x000000a52a00720c */ /* 0x080fe20003f26270 */
[----:B------:R-:W-:Y:S01]  /*6cd0*/  FMUL.FTZ R117, R117, UR21 ;  /* 0x0000001575757c20 */ /* 0x000fe20008410000 */
[----:B------:R-:W-:Y:S01]  /*6ce0*/  FMUL.FTZ R119, R119, UR21 ;  /* 0x0000001577777c20 */ /* 0x000fe20008410000 */
[C---:B------:R-:W-:Y:S01]  /*6cf0*/  FFMA.FTZ R23, R31.reuse, UR5, R145 ;  /* 0x000000051f177c23 */ /* 0x040fe20008010091 */
[----:B------:R-:W-:Y:S01]  /*6d00*/  FFMA.FTZ R149, R31, UR5, R149 ;  /* 0x000000051f957c23 */ /* 0x000fe20008010095 */
[----:B------:R-:W-:Y:S01]  /*6d10*/  VIADD R31, R5, 0x10 ;  /* 0x00000010051f7836 */ /* 0x000fe20000000000 */
[----:B-1----:R-:W-:Y:S01]  /*6d20*/  FSEL R22, R153, -INF , !P0 ;  /* 0xff80000099167808 */ /* 0x002fe20004000000 */
[----:B------:R1:W-:Y:S01]  /*6d30*/  MUFU.TANH R2, R26 ;  /* 0x0000001a00027308 */ /* 0x0003e20000002400 */
[----:B------:R-:W-:Y:S01]  /*6d40*/  FSEL R23, R23, -INF , !P2 ;  /* 0xff80000017177808 */ /* 0x000fe20005000000 */
[----:B------:R-:W-:Y:S01]  /*6d50*/  VIADD R153, R5, 0xa8 ;  /* 0x000000a805997836 */ /* 0x000fe20000000000 */
[C---:B------:R-:W-:Y:S01]  /*6d60*/  ISETP.GE.AND P6, PT, R31.reuse, R165, PT ;  /* 0x000000a51f00720c */ /* 0x040fe20003fc6270 */
[----:B------:R-:W-:Y:S01]  /*6d70*/  FMUL.FTZ R114, R114, UR21 ;  /* 0x0000001572727c20 */ /* 0x000fe20008410000 */
[-C--:B------:R-:W-:Y:S01]  /*6d80*/  ISETP.GE.AND P0, PT, R31, R164.reuse, PT ;  /* 0x000000a41f00720c */ /* 0x080fe20003f06270 */
[----:B------:R-:W-:Y:S01]  /*6d90*/  FMUL.FTZ R104, R104, UR21 ;  /* 0x0000001568687c20 */ /* 0x000fe20008410000 */
[----:B------:R-:W-:Y:S01]  /*6da0*/  I2FP.F32.S32 R31, R31 ;  /* 0x0000001f001f7245 */ /* 0x000fe20000201400 */
[----:B------:R3:W-:Y:S01]  /*6db0*/  MUFU.TANH R12, R33 ;  /* 0x00000021000c7308 */ /* 0x0007e20000002400 */
[----:B--2---:R-:W-:Y:S01]  /*6dc0*/  FSEL R20, R148, -INF , !P5 ;  /* 0xff80000094147808 */ /* 0x004fe20006800000 */
[----:B------:R-:W-:Y:S01]  /*6dd0*/  FMUL.FTZ R106, R106, UR21 ;  /* 0x000000156a6a7c20 */ /* 0x000fe20008410000 */
[----:B------:R-:W-:Y:S01]  /*6de0*/  ISETP.GE.AND P5, PT, R42, R164, PT ;  /* 0x000000a42a00720c */ /* 0x000fe20003fa6270 */
[----:B------:R-:W-:Y:S01]  /*6df0*/  FMUL.FTZ R108, R108, UR21 ;  /* 0x000000156c6c7c20 */ /* 0x000fe20008410000 */
[----:B------:R-:W-:Y:S01]  /*6e00*/  I2FP.F32.S32 R42, R42 ;  /* 0x0000002a002a7245 */ /* 0x000fe20000201400 */
[----:B------:R-:W-:Y:S01]  /*6e10*/  FMUL.FTZ R110, R110, UR21 ;  /* 0x000000156e6e7c20 */ /* 0x000fe20008410000 */
[----:B------:R-:W-:Y:S01]  /*6e20*/  ISETP.GE.AND P2, PT, R39, R165, PT ;  /* 0x000000a52700720c */ /* 0x000fe20003f46270 */
[----:B------:R2:W-:Y:S01]  /*6e30*/  MUFU.TANH R91, R25 ;  /* 0x00000019005b7308 */ /* 0x0005e20000002400 */
[----:B-1----:R-:W-:Y:S01]  /*6e40*/  FSEL R26, R149, -INF , !P4 ;  /* 0xff800000951a7808 */ /* 0x002fe20006000000 */
[----:B------:R-:W-:Y:S01]  /*6e50*/  FFMA.FTZ R151, R42, UR5, R151 ;  /* 0x000000052a977c23 */ /* 0x000fe20008010097 */
[----:B------:R-:W-:Y:S01]  /*6e60*/  ISETP.GE.AND P4, PT, R39, R164, PT ;  /* 0x000000a42700720c */ /* 0x000fe20003f86270 */
[----:B------:R-:W-:Y:S01]  /*6e70*/  FMUL.FTZ R100, R100, UR21 ;  /* 0x0000001564647c20 */ /* 0x000fe20008410000 */
[----:B------:R-:W-:Y:S01]  /*6e80*/  I2FP.F32.S32 R39, R39 ;  /* 0x0000002700277245 */ /* 0x000fe20000201400 */
[----:B------:R-:W-:Y:S01]  /*6e90*/  FMUL.FTZ R101, R101, UR21 ;  /* 0x0000001565657c20 */ /* 0x000fe20008410000 */
[----:B------:R-:W-:Y:S01]  /*6ea0*/  FMUL.FTZ R102, R102, UR21 ;  /* 0x0000001566667c20 */ /* 0x000fe20008410000 */
[----:B------:R1:W-:Y:S01]  /*6eb0*/  MUFU.TANH R143, R30 ;  /* 0x0000001e008f7308 */ /* 0x0003e20000002400 */
[----:B---3--:R-:W-:Y:S01]  /*6ec0*/  FFMA.FTZ R33, R31, UR5, R146 ;  /* 0x000000051f217c23 */ /* 0x008fe20008010092 */
[C---:B------:R-:W-:Y:S01]  /*6ed0*/  FFMA.FTZ R140, R39.reuse, UR5, R140 ;  /* 0x00000005278c7c23 */ /* 0x040fe2000801008c */
        /* <DEDUP_REMOVED lines=8> */
[C---:B------:R-:W-:Y:S01]  /*6f60*/  IADD3 R42, R5.reuse, 0x19, RZ ;  /* 0x00000019052a7810 */ /* 0x040fe20007ffe0ff */
[----:B------:R-:W-:-:S02]  /*6f70*/  VIADD R150, R5, 0x48 ;  /* 0x0000004805967836 */ /* 0x000fc40000000000 */
[----:B------:R-:W-:Y:S01]  /*6f80*/  FMUL.FTZ R96, R96, UR21 ;  /* 0x0000001560607c20 */ /* 0x000fe20008410000 */
[----:B------:R-:W-:Y:S01]  /*6f90*/  FSEL R25, R25, -INF , !P0 ;  /* 0xff80000019197808 */ /* 0x000fe20004000000 */
[----:B------:R-:W-:Y:S01]  /*6fa0*/  FMUL.FTZ R98, R98, UR21 ;  /* 0x0000001562627c20 */ /* 0x000fe20008410000 */
[----:B------:R2:W-:Y:S01]  /*6fb0*/  MUFU.TANH R147, R24 ;  /* 0x0000001800937308 */ /* 0x0005e20000002400 */
[----:B------:R-:W-:Y:S01]  /*6fc0*/  FSEL R31, R31, -INF , !P1 ;  /* 0xff8000001f1f7808 */ /* 0x000fe20004800000 */
[----:B------:R-:W-:Y:S01]  /*6fd0*/  FMUL.FTZ R103, R103, UR21 ;  /* 0x0000001567677c20 */ /* 0x000fe20008410000 */
[CC--:B------:R-:W-:Y:S01]  /*6fe0*/  ISETP.GE.AND P6, PT, R42.reuse, R165.reuse, PT ;  /* 0x000000a52a00720c */ /* 0x0c0fe20003fc6270 */
[----:B------:R-:W-:Y:S01]  /*6ff0*/  FMUL.FTZ R97, R97, UR21 ;  /* 0x0000001561617c20 */ /* 0x000fe20008410000 */
[----:B------:R-:W-:Y:S01]  /*7000*/  ISETP.GE.AND P0, PT, R42, R164, PT ;  /* 0x000000a42a00720c */ /* 0x000fe20003f06270 */
[----:B------:R-:W-:Y:S01]  /*7010*/  FMUL.FTZ R93, R93, UR21 ;  /* 0x000000155d5d7c20 */ /* 0x000fe20008410000 */
[-C--:B------:R-:W-:Y:S01]  /*7020*/  ISETP.GE.AND P1, PT, R113, R165.reuse, PT ;  /* 0x000000a57100720c */ /* 0x080fe20003f26270 */
[----:B------:R4:W-:Y:S01]  /*7030*/  MUFU.TANH R16, R34 ;  /* 0x0000002200107308 */ /* 0x0009e20000002400 */
[----:B------:R-:W-:Y:S01]  /*7040*/  I2FP.F32.S32 R42, R42 ;  /* 0x0000002a002a7245 */ /* 0x000fe20000201400 */
[----:B------:R-:W-:Y:S01]  /*7050*/  FMUL.FTZ R94, R94, UR21 ;  /* 0x000000155e5e7c20 */ /* 0x000fe20008410000 */
[----:B-1----:R-:W-:Y:S01]  /*7060*/  FSEL R30, R140, -INF , !P2 ;  /* 0xff8000008c1e7808 */ /* 0x002fe20005000000 */
[----:B------:R-:W-:Y:S01]  /*7070*/  FMUL.FTZ R95, R95, UR21 ;  /* 0x000000155f5f7c20 */ /* 0x000fe20008410000 */
[----:B---3--:R-:W-:Y:S01]  /*7080*/  FSEL R19, R154, -INF , !P4 ;  /* 0xff8000009a137808 */ /* 0x008fe20006000000 */
[----:B------:R-:W-:Y:S01]  /*7090*/  FFMA.FTZ R39, R42, UR5, R141 ;  /* 0x000000052a277c23 */ /* 0x000fe2000801008d */
[----:B------:R-:W-:Y:S01]  /*70a0*/  ISETP.GE.AND P2, PT, R112, R165, PT ;  /* 0x000000a57000720c */ /* 0x000fe20003f46270 */
[----:B------:R-:W-:Y:S01]  /*70b0*/  FFMA.FTZ R155, R42, UR5, R155 ;  /* 0x000000052a9b7c23 */ /* 0x000fe2000801009b */
[----:B--2---:R-:W-:Y:S01]  /*70c0*/  FSEL R24, R151, -INF , !P5 ;  /* 0xff80000097187808 */ /* 0x004fe20006800000 */
[----:B------:R-:W-:Y:S01]  /*70d0*/  VIADD R42, R5, 0x28 ;  /* 0x00000028052a7836 */ /* 0x000fe20000000000 */
[-C--:B------:R-:W-:Y:S01]  /*70e0*/  ISETP.GE.AND P5, PT, R113, R164.reuse, PT ;  /* 0x000000a47100720c */ /* 0x080fe20003fa6270 */
[----:B------:R1:W-:Y:S01]  /*70f0*/  MUFU.TANH R8, R32 ;  /* 0x0000002000087308 */ /* 0x0003e20000002400 */
[----:B------:R-:W-:Y:S01]  /*7100*/  I2FP.F32.S32 R113, R113 ;  /* 0x0000007100717245 */ /* 0x000fe20000201400 */
[----:B------:R-:W-:Y:S01]  /*7110*/  VIADD R151, R5, 0x49 ;  /* 0x0000004905977836 */ /* 0x000fe20000000000 */
[----:B------:R-:W-:-:S02]  /*7120*/  ISETP.GE.AND P4, PT, R112, R164, PT ;  /* 0x000000a47000720c */ /* 0x000fc40003f86270 */
[----:B------:R-:W-:Y:S01]  /*7130*/  I2FP.F32.S32 R112, R112 ;  /* 0x0000007000707245 */ /* 0x000fe20000201400 */
[C---:B------:R-:W-:Y:S01]  /*7140*/  FFMA.FTZ R142, R113.reuse, UR5, R142 ;  /* 0x00000005718e7c23 */ /* 0x040fe2000801008e */
[----:B------:R-:W-:Y:S01]  /*7150*/  FFMA.FTZ R113, R113, UR5, R85 ;  /* 0x0000000571717c23 */ /* 0x000fe20008010055 */
[----:B----4-:R-:W-:Y:S01]  /*7160*/  FMUL.FTZ R34, R11, UR21 ;  /* 0x000000150b227c20 */ /* 0x010fe20008410000 */
[----:B------:R2:W-:Y:S01]  /*7170*/  MUFU.TANH R85, R35 ;  /* 0x0000002300557308 */ /* 0x0005e20000002400 */
[C---:B------:R-:W-:Y:S01]  /*7180*/  FFMA.FTZ R43, R112.reuse, UR5, R84 ;  /* 0x00000005702b7c23 */ /* 0x040fe20008010054 */
[----:B------:R-:W-:Y:S01]  /*7190*/  FFMA.FTZ R112, R112, UR5, R86 ;  /* 0x0000000570707c23 */ /* 0x000fe20008010056 */
[----:B------:R-:W-:Y:S01]  /*71a0*/  FSEL R39, R39, -INF , !P6 ;  /* 0xff80000027277808 */ /* 0x000fe20007000000 */
[----:B------:R-:W-:Y:S01]  /*71b0*/  FMUL.FTZ R11, R122, UR21 ;  /* 0x000000157a0b7c20 */ /* 0x000fe20008410000 */
[----:B------:R-:W-:Y:S02]  /*71c0*/  ISETP.GE.AND P6, PT, R42, R165, PT ;  /* 0x000000a52a00720c */ /* 0x000fe40003fc6270 */
[----:B------:R-:W-:Y:S01]  /*71d0*/  FSEL R113, R113, -INF , !P5 ;  /* 0xff80000071717808 */ /* 0x000fe20006800000 */
[----:B------:R3:W-:Y:S01]  /*71e0*/  MUFU.TANH R84, R18 ;  /* 0x0000001200547308 */ /* 0x0007e20000002400 */
[-C--:B------:R-:W-:Y:S01]  /*71f0*/  ISETP.GE.AND P5, PT, R46, R164.reuse, PT ;  /* 0x000000a42e00720c */ /* 0x080fe20003fa6270 */
[----:B-1----:R-:W-:Y:S01]  /*7200*/  FMUL.FTZ R32, R7, UR21 ;  /* 0x0000001507207c20 */ /* 0x002fe20008410000 */
[----:B------:R-:W-:Y:S01]  /*7210*/  FSEL R112, R112, -INF , !P4 ;  /* 0xff80000070707808 */ /* 0x000fe20006000000 */
[----:B------:R-:W-:Y:S01]  /*7220*/  FMUL.FTZ R7, R111, UR21 ;  /* 0x000000156f077c20 */ /* 0x000fe20008410000 */
[----:B------:R-:W-:-:S03]  /*7230*/  ISETP.GE.AND P4, PT, R135, R164, PT ;  /* 0x000000a48700720c */ /* 0x000fc60003f86270 */
[----:B------:R1:W-:Y:S01]  /*7240*/  MUFU.TANH R86, R34 ;  /* 0x0000002200567308 */ /* 0x0003e20000002400 */
[----:B--2---:R-:W-:Y:S02]  /*7250*/  FSEL R35, R142, -INF , !P1 ;  /* 0xff8000008e237808 */ /* 0x004fe40004800000 */
[----:B------:R-:W-:Y:S02]  /*7260*/  ISETP.GE.AND P1, PT, R46, R165, PT ;  /* 0x000000a52e00720c */ /* 0x000fe40003f26270 */
[----:B------:R-:W-:-:S03]  /*7270*/  I2FP.F32.S32 R46, R46 ;  /* 0x0000002e002e7245 */ /* 0x000fc60000201400 */
[----:B------:R-:W2:Y:S01]  /*7280*/  MUFU.TANH R37, R37 ;  /* 0x0000002500257308 */ /* 0x000ea20000002400 */
[----:B---3--:R-:W-:Y:S01]  /*7290*/  FSEL R18, R155, -INF , !P0 ;  /* 0xff8000009b127808 */ /* 0x008fe20004000000 */
[----:B------:R-:W-:Y:S01]  /*72a0*/  FFMA.FTZ R88, R46, UR5, R88 ;  /* 0x000000052e587c23 */ /* 0x000fe20008010058 */
[----:B------:R-:W-:Y:S02]  /*72b0*/  ISETP.GE.AND P0, PT, R42, R164, PT ;  /* 0x000000a42a00720c */ /* 0x000fe40003f06270 */
[----:B------:R-:W-:Y:S02]  /*72c0*/  I2FP.F32.S32 R42, R42 ;  /* 0x0000002a002a7245 */ /* 0x000fe40000201400 */
[----:B------:R-:W-:Y:S01]  /*72d0*/  FSEL R202, R88, -INF , !P5 ;  /* 0xff80000058ca7808 */ /* 0x000fe20006800000 */
[----:B------:R-:W3:Y:S01]  /*72e0*/  MUFU.TANH R38, R38 ;  /* 0x0000002600267308 */ /* 0x000ee20000002400 */
[----:B-1----:R-:W-:Y:S01]  /*72f0*/  FSEL R34, R43, -INF , !P2 ;  /* 0xff8000002b227808 */ /* 0x002fe20005000000 */
[C---:B------:R-:W-:Y:S01]  /*7300*/  FFMA.FTZ R43, R42.reuse, UR5, R80 ;  /* 0x000000052a2b7c23 */ /* 0x040fe20008010050 */
[----:B------:R-:W-:Y:S01]  /*7310*/  ISETP.GE.AND P2, PT, R135, R165, PT ;  /* 0x000000a58700720c */ /* 0x000fe20003f46270 */
[----:B------:R-:W-:Y:S01]  /*7320*/  FFMA.FTZ R87, R42, UR5, R87 ;  /* 0x000000052a577c23 */ /* 0x000fe20008010057 */
[----:B------:R-:W-:Y:S01]  /*7330*/  I2FP.F32.S32 R135, R135 ;  /* 0x0000008700877245 */ /* 0x000fe20000201400 */
[----:B------:R-:W-:Y:S01]  /*7340*/  FFMA.FTZ R42, R46, UR5, R81 ;  /* 0x000000052e2a7c23 */ /* 0x000fe20008010051 */
[----:B------:R-:W-:Y:S01]  /*7350*/  VIADD R46, R5, 0x39 ;  /* 0x00000039052e7836 */ /* 0x000fe20000000000 */
[----:B------:R1:W-:Y:S01]  /*7360*/  MUFU.TANH R80, R40 ;  /* 0x0000002800507308 */ /* 0x0003e20000002400 */
[----:B------:R-:W-:-:S02]  /*7370*/  ISETP.GE.AND P5, PT, R138, R164, PT ;  /* 0x000000a48a00720c */ /* 0x000fc40003fa6270 */
[----:B------:R-:W-:Y:S02]  /*7380*/  FSEL R42, R42, -INF , !P1 ;  /* 0xff8000002a2a7808 */ /* 0x000fe40004800000 */
[-C--:B------:R-:W-:Y:S02]  /*7390*/  ISETP.GE.AND P1, PT, R138, R165.reuse, PT ;  /* 0x000000a58a00720c */ /* 0x080fe40003f26270 */
[----:B------:R-:W-:Y:S01]  /*73a0*/  I2FP.F32.S32 R138, R138 ;  /* 0x0000008a008a7245 */ /* 0x000fe20000201400 */
[----:B------:R-:W-:Y:S01]  /*73b0*/  MUFU.TANH R81, R32 ;  /* 0x0000002000517308 */ /* 0x000fe20000002400 */
[----:B------:R-:W-:Y:S02]  /*73c0*/  FSEL R43, R43, -INF , !P6 ;  /* 0xff8000002b2b7808 */ /* 0x000fe40007000000 */
[----:B------:R-:W-:Y:S02]  /*73d0*/  FSEL R111, R87, -INF , !P0 ;  /* 0xff800000576f7808 */ /* 0x000fe40004000000 */
[----:B------:R-:W-:-:S02]  /*73e0*/  ISETP.GE.AND P6, PT, R47, R165, PT ;  /* 0x000000a52f00720c */ /* 0x000fc40003fc6270 */
[----:B------:R-:W-:Y:S01]  /*73f0*/  ISETP.GE.AND P0, PT, R47, R164, PT ;  /* 0x000000a42f00720c */ /* 0x000fe20003f06270 */
[----:B------:R-:W4:Y:S01]  /*7400*/  MUFU.TANH R55, R55 ;  /* 0x0000003700377308 */ /* 0x000f220000002400 */
[C---:B-1----:R-:W-:Y:S01]  /*7410*/  FFMA.FTZ R40, R135.reuse, UR5, R82 ;  /* 0x0000000587287c23 */ /* 0x042fe20008010052 */
[----:B------:R-:W-:-:S04]  /*7420*/  FFMA.FTZ R135, R135, UR5, R77 ;  /* 0x0000000587877c23 */ /* 0x000fc8000801004d */
[----:B------:R-:W-:Y:S02]  /*7430*/  FSEL R40, R40, -INF , !P2 ;  /* 0xff80000028287808 */ /* 0x000fe40005000000 */
[----:B------:R1:W-:Y:S01]  /*7440*/  MUFU.TANH R77, R41 ;  /* 0x00000029004d7308 */ /* 0x0003e20000002400 */
[----:B------:R-:W-:Y:S02]  /*7450*/  FSEL R135, R135, -INF , !P4 ;  /* 0xff80000087877808 */ /* 0x000fe40006000000 */
[C---:B------:R-:W-:Y:S02]  /*7460*/  ISETP.GE.AND P2, PT, R46.reuse, R165, PT ;  /* 0x000000a52e00720c */ /* 0x040fe40003f46270 */
[----:B------:R-:W-:-:S03]  /*7470*/  ISETP.GE.AND P4, PT, R46, R164, PT ;  /* 0x000000a42e00720c */ /* 0x000fc60003f86270 */
[----:B------:R2:W-:Y:S08]  /*7480*/  MUFU.TANH R82, R36 ;  /* 0x0000002400527308 */ /* 0x0005f00000002400 */
[----:B------:R-:W4:Y:S01]  /*7490*/  MUFU.TANH R54, R54 ;  /* 0x0000003600367308 */ /* 0x000f220000002400 */
[----:B-1----:R-:W-:-:S05]  /*74a0*/  I2FP.F32.S32 R41, R47 ;  /* 0x0000002f00297245 */ /* 0x002fca0000201400 */
[C---:B------:R-:W-:Y:S01]  /*74b0*/  FFMA.FTZ R47, R41.reuse, UR5, R76 ;  /* 0x00000005292f7c23 */ /* 0x040fe2000801004c */
[----:B------:R-:W-:Y:S01]  /*74c0*/  FFMA.FTZ R78, R41, UR5, R78 ;  /* 0x00000005294e7c23 */ /* 0x000fe2000801004e */
[----:B------:R-:W1:Y:S01]  /*74d0*/  MUFU.TANH R57, R57 ;  /* 0x0000003900397308 */ /* 0x000e620000002400 */
[----:B--2---:R-:W-:Y:S01]  /*74e0*/  I2FP.F32.S32 R36, R46 ;  /* 0x0000002e00247245 */ /* 0x004fe20000201400 */
[C---:B------:R-:W-:Y:S01]  /*74f0*/  FFMA.FTZ R46, R138.reuse, UR5, R79 ;  /* 0x000000058a2e7c23 */ /* 0x040fe2000801004f */
[----:B------:R-:W-:Y:S01]  /*7500*/  FFMA.FTZ R138, R138, UR5, R73 ;  /* 0x000000058a8a7c23 */ /* 0x000fe20008010049 */
[----:B------:R-:W-:Y:S01]  /*7510*/  FSEL R47, R47, -INF , !P6 ;  /* 0xff8000002f2f7808 */ /* 0x000fe20007000000 */
[C---:B------:R-:W-:Y:S02]  /*7520*/  VIADD R76, R5.reuse, 0xc9 ;  /* 0x000000c9054c7836 */ /* 0x040fe40000000000 */
[C---:B------:R-:W-:Y:S01]  /*7530*/  FFMA.FTZ R41, R36.reuse, UR5, R72 ;  /* 0x0000000524297c23 */ /* 0x040fe20008010048 */
[----:B------:R-:W-:Y:S01]  /*7540*/  FFMA.FTZ R74, R36, UR5, R74 ;  /* 0x00000005244a7c23 */ /* 0x000fe2000801004a */
[C---:B------:R-:W-:Y:S01]  /*7550*/  VIADD R36, R5.reuse, 0x41 ;  /* 0x0000004105247836 */ /* 0x040fe20000000000 */
[----:B------:R-:W-:Y:S01]  /*7560*/  FSEL R136, R78, -INF , !P0 ;  /* 0xff8000004e887808 */ /* 0x000fe20004000000 */
[----:B------:R-:W-:Y:S01]  /*7570*/  MUFU.TANH R58, R58 ;  /* 0x0000003a003a7308 */ /* 0x000fe20000002400 */
[C---:B------:R-:W-:Y:S01]  /*7580*/  ISETP.GE.AND P6, PT, R56.reuse, R165, PT ;  /* 0x000000a53800720c */ /* 0x040fe20003fc6270 */
[----:B------:R-:W-:Y:S01]  /*7590*/  VIADD R78, R5, 0xc1 ;  /* 0x000000c1054e7836 */ /* 0x000fe20000000000 */
[----:B------:R-:W-:-:S02]  /*75a0*/  ISETP.GE.AND P0, PT, R56, R164, PT ;  /* 0x000000a43800720c */ /* 0x000fc40003f06270 */
[----:B------:R-:W-:Y:S02]  /*75b0*/  FSEL R46, R46, -INF , !P1 ;  /* 0xff8000002e2e7808 */ /* 0x000fe40004800000 */
[----:B------:R-:W-:Y:S01]  /*75c0*/  FSEL R138, R138, -INF , !P5 ;  /* 0xff8000008a8a7808 */ /* 0x000fe20006800000 */
[----:B------:R-:W2:Y:S01]  /*75d0*/  MUFU.TANH R59, R59 ;  /* 0x0000003b003b7308 */ /* 0x000ea20000002400 */
[----:B------:R-:W-:Y:S02]  /*75e0*/  I2FP.F32.S32 R56, R56 ;  /* 0x0000003800387245 */ /* 0x000fe40000201400 */
[CC--:B------:R-:W-:Y:S02]  /*75f0*/  ISETP.GE.AND P1, PT, R36.reuse, R165.reuse, PT ;  /* 0x000000a52400720c */ /* 0x0c0fe40003f26270 */
[----:B------:R-:W-:Y:S01]  /*7600*/  ISETP.GE.AND P5, PT, R36, R164, PT ;  /* 0x000000a42400720c */ /* 0x000fe20003fa6270 */
[C---:B------:R-:W-:Y:S01]  /*7610*/  FFMA.FTZ R32, R56.reuse, UR5, R75 ;  /* 0x0000000538207c23 */ /* 0x040fe2000801004b */
[----:B------:R-:W-:Y:S01]  /*7620*/  FSEL R41, R41, -INF , !P2 ;  /* 0xff80000029297808 */ /* 0x000fe20005000000 */
[----:B------:R-:W-:Y:S01]  /*7630*/  FFMA.FTZ R69, R56, UR5, R69 ;  /* 0x0000000538457c23 */ /* 0x000fe20008010045 */
[----:B------:R-:W-:Y:S01]  /*7640*/  FSEL R140, R74, -INF , !P4 ;  /* 0xff8000004a8c7808 */ /* 0x000fe20006000000 */
[----:B------:R-:W2:Y:S01]  /*7650*/  MUFU.TANH R72, R180 ;  /* 0x000000b400487308 */ /* 0x000ea20000002400 */
[----:B------:R-:W-:Y:S01]  /*7660*/  I2FP.F32.S32 R36, R36 ;  /* 0x0000002400247245 */ /* 0x000fe20000201400 */
[C---:B------:R-:W-:Y:S01]  /*7670*/  VIADD R74, R5.reuse, 0xd1 ;  /* 0x000000d1054a7836 */ /* 0x040fe20000000000 */
[CC--:B------:R-:W-:Y:S01]  /*7680*/  ISETP.GE.AND P2, PT, R150.reuse, R165.reuse, PT ;  /* 0x000000a59600720c */ /* 0x0c0fe20003f46270 */
[----:B------:R-:W-:Y:S01]  /*7690*/  VIADD R75, R5, 0xd0 ;  /* 0x000000d0054b7836 */ /* 0x000fe20000000000 */
[----:B------:R-:W-:Y:S01]  /*76a0*/  ISETP.GE.AND P4, PT, R150, R164, PT ;  /* 0x000000a49600720c */ /* 0x000fe20003f86270 */
[C---:B------:R-:W-:Y:S01]  /*76b0*/  FFMA.FTZ R56, R36.reuse, UR5, R68 ;  /* 0x0000000524387c23 */ /* 0x040fe20008010044 */
[----:B------:R-:W-:Y:S01]  /*76c0*/  I2FP.F32.S32 R150, R150 ;  /* 0x0000009600967245 */ /* 0x000fe20000201400 */
[----:B------:R-:W-:Y:S01]  /*76d0*/  FFMA.FTZ R70, R36, UR5, R70 ;  /* 0x0000000524467c23 */ /* 0x000fe20008010046 */
[----:B------:R-:W-:Y:S01]  /*76e0*/  FSEL R32, R32, -INF , !P6 ;  /* 0xff80000020207808 */ /* 0x000fe20007000000 */
[----:B------:R-:W-:Y:S01]  /*76f0*/  MUFU.TANH R73, R181 ;  /* 0x000000b500497308 */ /* 0x000fe20000002400 */
[----:B------:R-:W-:Y:S01]  /*7700*/  FSEL R146, R69, -INF , !P0 ;  /* 0xff80000045927808 */ /* 0x000fe20004000000 */
[C---:B------:R-:W-:Y:S01]  /*7710*/  FFMA.FTZ R36, R150.reuse, UR5, R71 ;  /* 0x0000000596247c23 */ /* 0x040fe20008010047 */
[----:B------:R-:W-:Y:S01]  /*7720*/  FFMA.FTZ R150, R150, UR5, R61 ;  /* 0x0000000596967c23 */ /* 0x000fe2000801003d */
[----:B------:R-:W-:Y:S01]  /*7730*/  VIADD R71, R5, 0x50 ;  /* 0x0000005005477836 */ /* 0x000fe20000000000 */
[----:B------:R-:W-:-:S02]  /*7740*/  ISETP.GE.AND P6, PT, R151, R165, PT ;  /* 0x000000a59700720c */ /* 0x000fc40003fc6270 */
[----:B------:R-:W-:Y:S01]  /*7750*/  FSEL R36, R36, -INF , !P2 ;  /* 0xff80000024247808 */ /* 0x000fe20005000000 */
[----:B------:R3:W-:Y:S01]  /*7760*/  MUFU.TANH R61, R27 ;  /* 0x0000001b003d7308 */ /* 0x0007e20000002400 */
[----:B------:R-:W-:Y:S02]  /*7770*/  FSEL R150, R150, -INF , !P4 ;  /* 0xff80000096967808 */ /* 0x000fe40006000000 */
[-C--:B------:R-:W-:Y:S02]  /*7780*/  ISETP.GE.AND P0, PT, R151, R164.reuse, PT ;  /* 0x000000a49700720c */ /* 0x080fe40003f06270 */
[C---:B------:R-:W-:Y:S02]  /*7790*/  ISETP.GE.AND P2, PT, R161.reuse, R165, PT ;  /* 0x000000a5a100720c */ /* 0x040fe40003f46270 */
[----:B------:R-:W-:Y:S01]  /*77a0*/  ISETP.GE.AND P4, PT, R161, R164, PT ;  /* 0x000000a4a100720c */ /* 0x000fe20003f86270 */
[----:B------:R-:W2:Y:S01]  /*77b0*/  MUFU.TANH R182, R182 ;  /* 0x000000b600b67308 */ /* 0x000ea20000002400 */
[----:B------:R-:W-:-:S02]  /*77c0*/  I2FP.F32.S32 R151, R151 ;  /* 0x0000009700977245 */ /* 0x000fc40000201400 */
[----:B------:R-:W-:Y:S02]  /*77d0*/  I2FP.F32.S32 R161, R161 ;  /* 0x000000a100a17245 */ /* 0x000fe40000201400 */
[----:B------:R-:W-:Y:S01]  /*77e0*/  I2FP.F32.S32 R69, R71 ;  /* 0x0000004700457245 */ /* 0x000fe20000201400 */
[C---:B------:R-:W-:Y:S01]  /*77f0*/  FFMA.FTZ R60, R151.reuse, UR5, R60 ;  /* 0x00000005973c7c23 */ /* 0x040fe2000801003c */
[----:B------:R-:W-:Y:S01]  /*7800*/  FFMA.FTZ R151, R151, UR5, R48 ;  /* 0x0000000597977c23 */ /* 0x000fe20008010030 */
[C---:B------:R-:W-:Y:S01]  /*7810*/  FFMA.FTZ R37, R161.reuse, UR5, R37 ;  /* 0x00000005a1257c23 */ /* 0x040fe20008010025 */
[----:B------:R-:W-:Y:S01]  /*7820*/  FFMA.FTZ R161, R161, UR5, R44 ;  /* 0x00000005a1a17c23 */ /* 0x000fe2000801002c */
[----:B---3--:R-:W-:Y:S01]  /*7830*/  FSEL R27, R56, -INF , !P1 ;  /* 0xff800000381b7808 */ /* 0x008fe20004800000 */
[----:B------:R-:W-:Y:S01]  /*7840*/  VIADD R44, R5, 0x58 ;  /* 0x00000058052c7836 */ /* 0x000fe20000000000 */
[----:B------:R-:W-:Y:S01]  /*7850*/  FSEL R149, R70, -INF , !P5 ;  /* 0xff80000046957808 */ /* 0x000fe20006800000 */
[C---:B------:R-:W-:Y:S01]  /*7860*/  FFMA.FTZ R56, R69.reuse, UR5, R49 ;  /* 0x0000000545387c23 */ /* 0x040fe20008010031 */
[----:B------:R-:W-:Y:S01]  /*7870*/  FFMA.FTZ R38, R69, UR5, R38 ;  /* 0x0000000545267c23 */ /* 0x000fe20008010026 */
[----:B------:R-:W-:Y:S01]  /*7880*/  ISETP.GE.AND P5, PT, R71, R164, PT ;  /* 0x000000a44700720c */ /* 0x000fe20003fa6270 */
[----:B------:R-:W-:Y:S01]  /*7890*/  VIADD R49, R5, 0x59 ;  /* 0x0000005905317836 */ /* 0x000fe20000000000 */
[----:B------:R-:W-:Y:S01]  /*78a0*/  FSEL R48, R60, -INF , !P6 ;  /* 0xff8000003c307808 */ /* 0x000fe20007000000 */
[----:B------:R-:W3:Y:S01]  /*78b0*/  MUFU.TANH R68, R183 ;  /* 0x000000b700447308 */ /* 0x000ee20000002400 */
[----:B------:R-:W-:Y:S01]  /*78c0*/  FSEL R151, R151, -INF , !P0 ;  /* 0xff80000097977808 */ /* 0x000fe20004000000 */
[----:B------:R-:W-:Y:S01]  /*78d0*/  VIADD R70, R5, 0xe1 ;  /* 0x000000e105467836 */ /* 0x000fe20000000000 */
[----:B------:R-:W-:-:S02]  /*78e0*/  FSEL R122, R37, -INF , !P2 ;  /* 0xff800000257a7808 */ /* 0x000fc40005000000 */
[----:B------:R-:W-:Y:S02]  /*78f0*/  FSEL R161, R161, -INF , !P4 ;  /* 0xff800000a1a17808 */ /* 0x000fe40006000000 */
[CC--:B------:R-:W-:Y:S01]  /*7900*/  ISETP.GE.AND P6, PT, R44.reuse, R165.reuse, PT ;  /* 0x000000a52c00720c */ /* 0x0c0fe20003fc6270 */
[----:B------:R4:W-:Y:S01]  /*7910*/  MUFU.TANH R37, R133 ;  /* 0x0000008500257308 */ /* 0x0009e20000002400 */
[-C--:B------:R-:W-:Y:S02]  /*7920*/  ISETP.GE.AND P0, PT, R44, R164.reuse, PT ;  /* 0x000000a42c00720c */ /* 0x080fe40003f06270 */
[C---:B------:R-:W-:Y:S02]  /*7930*/  ISETP.GE.AND P2, PT, R176.reuse, R165, PT ;  /* 0x000000a5b000720c */ /* 0x040fe40003f46270 */
[----:B------:R-:W-:Y:S02]  /*7940*/  ISETP.GE.AND P4, PT, R176, R164, PT ;  /* 0x000000a4b000720c */ /* 0x000fe40003f86270 */
[----:B------:R-:W-:Y:S01]  /*7950*/  I2FP.F32.S32 R44, R44 ;  /* 0x0000002c002c7245 */ /* 0x000fe20000201400 */
[----:B------:R-:W-:Y:S01]  /*7960*/  MUFU.TANH R137, R137 ;  /* 0x0000008900897308 */ /* 0x000fe20000002400 */
[----:B------:R-:W-:-:S02]  /*7970*/  FSEL R159, R38, -INF , !P5 ;  /* 0xff800000269f7808 */ /* 0x000fc40006800000 */
[----:B------:R-:W-:Y:S01]  /*7980*/  I2FP.F32.S32 R176, R176 ;  /* 0x000000b000b07245 */ /* 0x000fe20000201400 */
[C---:B------:R-:W-:Y:S01]  /*7990*/  FFMA.FTZ R45, R44.reuse, UR5, R45 ;  /* 0x000000052c2d7c23 */ /* 0x040fe2000801002d */
[----:B------:R-:W-:Y:S01]  /*79a0*/  I2FP.F32.S32 R38, R49 ;  /* 0x0000003100267245 */ /* 0x000fe20000201400 */
[----:B------:R-:W-:Y:S01]  /*79b0*/  FFMA.FTZ R51, R44, UR5, R51 ;  /* 0x000000052c337c23 */ /* 0x000fe20008010033 */
[-C--:B------:R-:W-:Y:S01]  /*79c0*/  ISETP.GE.AND P1, PT, R71, R165.reuse, PT ;  /* 0x000000a54700720c */ /* 0x080fe20003f26270 */
[C---:B------:R-:W-:Y:S01]  /*79d0*/  FFMA.FTZ R53, R176.reuse, UR5, R53 ;  /* 0x00000005b0357c23 */ /* 0x040fe20008010035 */
[----:B------:R-:W-:Y:S01]  /*79e0*/  FFMA.FTZ R176, R176, UR5, R12 ;  /* 0x00000005b0b07c23 */ /* 0x000fe2000801000c */
[C---:B------:R-:W-:Y:S01]  /*79f0*/  FFMA.FTZ R50, R38.reuse, UR5, R50 ;  /* 0x0000000526327c23 */ /* 0x040fe20008010032 */
[----:B------:R-:W-:Y:S01]  /*7a00*/  FFMA.FTZ R52, R38, UR5, R52 ;  /* 0x0000000526347c23 */ /* 0x000fe20008010034 */
[----:B------:R-:W-:Y:S01]  /*7a10*/  FSEL R56, R56, -INF , !P1 ;  /* 0xff80000038387808 */ /* 0x000fe20004800000 */
[----:B------:R-:W-:Y:S01]  /*7a20*/  VIADD R38, R5, 0x69 ;  /* 0x0000006905267836 */ /* 0x000fe20000000000 */
[----:B------:R-:W-:Y:S01]  /*7a30*/  ISETP.GE.AND P1, PT, R49, R165, PT ;  /* 0x000000a53100720c */ /* 0x000fe20003f26270 */
[----:B------:R-:W-:Y:S01]  /*7a40*/  VIADD R44, R5, 0x68 ;  /* 0x00000068052c7836 */ /* 0x000fe20000000000 */
[----:B------:R-:W-:Y:S01]  /*7a50*/  ISETP.GE.AND P5, PT, R49, R164, PT ;  /* 0x000000a43100720c */ /* 0x000fe20003fa6270 */
[----:B------:R1:W-:Y:S01]  /*7a60*/  MUFU.TANH R12, R134 ;  /* 0x00000086000c7308 */ /* 0x0003e20000002400 */
[----:B----4-:R-:W-:-:S02]  /*7a70*/  FSEL R133, R45, -INF , !P6 ;  /* 0xff8000002d857808 */ /* 0x010fc40007000000 */
[----:B------:R-:W-:Y:S02]  /*7a80*/  FSEL R162, R51, -INF , !P0 ;  /* 0xff80000033a27808 */ /* 0x000fe40004000000 */
[C---:B------:R-:W-:Y:S02]  /*7a90*/  ISETP.GE.AND P6, PT, R178.reuse, R165, PT ;  /* 0x000000a5b200720c */ /* 0x040fe40003fc6270 */
[----:B------:R-:W-:Y:S01]  /*7aa0*/  ISETP.GE.AND P0, PT, R178, R164, PT ;  /* 0x000000a4b200720c */ /* 0x000fe20003f06270 */
[----:B------:R-:W4:Y:S01]  /*7ab0*/  MUFU.TANH R17, R17 ;  /* 0x0000001100117308 */ /* 0x000f220000002400 */
[----:B------:R-:W-:Y:S02]  /*7ac0*/  FSEL R142, R53, -INF , !P2 ;  /* 0xff800000358e7808 */ /* 0x000fe40005000000 */
[----:B------:R-:W-:Y:S02]  /*7ad0*/  FSEL R176, R176, -INF , !P4 ;  /* 0xff800000b0b07808 */ /* 0x000fe40006000000 */
[----:B------:R-:W-:-:S02]  /*7ae0*/  I2FP.F32.S32 R178, R178 ;  /* 0x000000b200b27245 */ /* 0x000fc40000201400 */
[----:B------:R-:W-:Y:S01]  /*7af0*/  FSEL R169, R52, -INF , !P5 ;  /* 0xff80000034a97808 */ /* 0x000fe20006800000 */
[----:B------:R-:W4:Y:S01]  /*7b00*/  MUFU.TANH R139, R139 ;  /* 0x0000008b008b7308 */ /* 0x000f220000002400 */
[----:B-1----:R-:W-:Y:S01]  /*7b10*/  FSEL R134, R50, -INF , !P1 ;  /* 0xff80000032867808 */ /* 0x002fe20004800000 */
[----:B------:R-:W-:Y:S01]  /*7b20*/  FFMA.FTZ R16, R178, UR5, R16 ;  /* 0x00000005b2107c23 */ /* 0x000fe20008010010 */
[-C--:B------:R-:W-:Y:S01]  /*7b30*/  ISETP.GE.AND P2, PT, R38, R165.reuse, PT ;  /* 0x000000a52600720c */ /* 0x080fe20003f46270 */
[----:B------:R-:W-:Y:S01]  /*7b40*/  FFMA.FTZ R178, R178, UR5, R8 ;  /* 0x00000005b2b27c23 */ /* 0x000fe20008010008 */
[-C--:B------:R-:W-:Y:S01]  /*7b50*/  ISETP.GE.AND P4, PT, R38, R164.reuse, PT ;  /* 0x000000a42600720c */ /* 0x080fe20003f86270 */
[----:B------:R-:W-:Y:S01]  /*7b60*/  VIADD R8, R5, 0x78 ;  /* 0x0000007805087836 */ /* 0x000fe20000000000 */
[C---:B------:R-:W-:Y:S01]  /*7b70*/  ISETP.GE.AND P1, PT, R44.reuse, R165, PT ;  /* 0x000000a52c00720c */ /* 0x040fe20003f26270 */
[----:B------:R-:W1:Y:S01]  /*7b80*/  MUFU.TANH R132, R132 ;  /* 0x0000008400847308 */ /* 0x000e620000002400 */
[----:B------:R-:W-:-:S02]  /*7b90*/  ISETP.GE.AND P5, PT, R44, R164, PT ;  /* 0x000000a42c00720c */ /* 0x000fc40003fa6270 */
[----:B------:R-:W-:Y:S02]  /*7ba0*/  I2FP.F32.S32 R38, R38 ;  /* 0x0000002600267245 */ /* 0x000fe40000201400 */
[----:B------:R-:W-:Y:S02]  /*7bb0*/  I2FP.F32.S32 R44, R44 ;  /* 0x0000002c002c7245 */ /* 0x000fe40000201400 */
[----:B------:R-:W-:Y:S01]  /*7bc0*/  FSEL R144, R16, -INF , !P6 ;  /* 0xff80000010907808 */ /* 0x000fe20007000000 */
[C---:B------:R-:W-:Y:S01]  /*7bd0*/  FFMA.FTZ R152, R38.reuse, UR5, R14 ;  /* 0x0000000526987c23 */ /* 0x040fe2000801000e */
[----:B------:R-:W-:Y:S01]  /*7be0*/  FFMA.FTZ R55, R38, UR5, R55 ;  /* 0x0000000526377c23 */ /* 0x000fe20008010037 */
[----:B------:R-:W-:Y:S01]  /*7bf0*/  FFMA.FTZ R13, R44, UR5, R13 ;  /* 0x000000052c0d7c23 */ /* 0x000fe2000801000d */
[C---:B------:R-:W-:Y:S01]  /*7c00*/  VIADD R14, R5.reuse, 0x70 ;  /* 0x00000070050e7836 */ /* 0x040fe20000000000 */
[----:B------:R-:W-:Y:S01]  /*7c10*/  FSEL R178, R178, -INF , !P0 ;  /* 0xff800000b2b27808 */ /* 0x000fe20004000000 */
[----:B------:R-:W-:Y:S01]  /*7c20*/  VIADD R38, R5, 0x71 ;  /* 0x0000007105267836 */ /* 0x000fe20000000000 */
[----:B------:R-:W-:Y:S01]  /*7c30*/  FSEL R152, R152, -INF , !P2 ;  /* 0xff80000098987808 */ /* 0x000fe20005000000 */
[----:B------:R-:W-:Y:S01]  /*7c40*/  FFMA.FTZ R54, R44, UR5, R54 ;  /* 0x000000052c367c23 */ /* 0x000fe20008010036 */
[----:B------:R-:W-:Y:S01]  /*7c50*/  FSEL R180, R55, -INF , !P4 ;  /* 0xff80000037b47808 */ /* 0x000fe20006000000 */
[----:B------:R-:W1:Y:S01]  /*7c60*/  MUFU.TANH R128, R128 ;  /* 0x0000008000807308 */ /* 0x000e620000002400 */
[----:B------:R-:W-:-:S02]  /*7c70*/  ISETP.GE.AND P6, PT, R14, R165, PT ;  /* 0x000000a50e00720c */ /* 0x000fc40003fc6270 */
[-C--:B------:R-:W-:Y:S02]  /*7c80*/  ISETP.GE.AND P0, PT, R14, R164.reuse, PT ;  /* 0x000000a40e00720c */ /* 0x080fe40003f06270 */
[----:B------:R-:W-:Y:S02]  /*7c90*/  FSEL R145, R13, -INF , !P1 ;  /* 0xff8000000d917808 */ /* 0x000fe40004800000 */
[C---:B------:R-:W-:Y:S01]  /*7ca0*/  ISETP.GE.AND P2, PT, R8.reuse, R165, PT ;  /* 0x000000a50800720c */ /* 0x040fe20003f46270 */
[----:B------:R-:W1:Y:S01]  /*7cb0*/  MUFU.TANH R130, R130 ;  /* 0x0000008200827308 */ /* 0x000e620000002400 */
[----:B------:R-:W-:Y:S02]  /*7cc0*/  ISETP.GE.AND P4, PT, R8, R164, PT ;  /* 0x000000a40800720c */ /* 0x000fe40003f86270 */
[----:B------:R-:W-:Y:S02]  /*7cd0*/  I2FP.F32.S32 R14, R14 ;  /* 0x0000000e000e7245 */ /* 0x000fe40000201400 */
[----:B------:R-:W-:-:S02]  /*7ce0*/  I2FP.F32.S32 R13, R38 ;  /* 0x00000026000d7245 */ /* 0x000fc40000201400 */
[----:B------:R-:W-:Y:S01]  /*7cf0*/  I2FP.F32.S32 R8, R8 ;  /* 0x0000000800087245 */ /* 0x000fe20000201400 */
[----:B------:R-:W-:Y:S01]  /*7d00*/  FFMA.FTZ R57, R14, UR5, R57 ;  /* 0x000000050e397c23 */ /* 0x000fe20008010039 */
[----:B------:R-:W-:Y:S01]  /*7d10*/  FSEL R179, R54, -INF , !P5 ;  /* 0xff80000036b37808 */ /* 0x000fe20006800000 */
[----:B--2---:R-:W-:Y:S01]  /*7d20*/  FFMA.FTZ R59, R14, UR5, R59 ;  /* 0x000000050e3b7c23 */ /* 0x004fe2000801003b */
[C---:B------:R-:W-:Y:S01]  /*7d30*/  FFMA.FTZ R58, R13.reuse, UR5, R58 ;  /* 0x000000050d3a7c23 */ /* 0x040fe2000801003a */
[----:B------:R-:W-:Y:S01]  /*7d40*/  FFMA.FTZ R63, R13, UR5, R63 ;  /* 0x000000050d3f7c23 */ /* 0x000fe2000801003f */
[C---:B------:R-:W-:Y:S01]  /*7d50*/  FFMA.FTZ R83, R8.reuse, UR5, R83 ;  /* 0x0000000508537c23 */ /* 0x040fe20008010053 */
[----:B------:R-:W-:Y:S01]  /*7d60*/  FFMA.FTZ R90, R8, UR5, R90 ;  /* 0x00000005085a7c23 */ /* 0x000fe2000801005a */
[C---:B------:R-:W-:Y:S01]  /*7d70*/  ISETP.GE.AND P1, PT, R38.reuse, R165, PT ;  /* 0x000000a52600720c */ /* 0x040fe20003f26270 */
[C---:B------:R-:W-:Y:S01]  /*7d80*/  VIADD R8, R5.reuse, 0x81 ;  /* 0x0000008105087836 */ /* 0x040fe20000000000 */
[----:B------:R-:W-:Y:S01]  /*7d90*/  ISETP.GE.AND P5, PT, R38, R164, PT ;  /* 0x000000a42600720c */ /* 0x000fe20003fa6270 */
[----:B------:R-:W2:Y:S01]  /*7da0*/  MUFU.TANH R15, R15 ;  /* 0x0000000f000f7308 */ /* 0x000ea20000002400 */
[----:B------:R-:W-:-:S02]  /*7db0*/  IADD3 R13, R5, 0x80, RZ ;  /* 0x00000080050d7810 */ /* 0x000fc40007ffe0ff */
[----:B------:R-:W-:Y:S02]  /*7dc0*/  FSEL R156, R57, -INF , !P6 ;  /* 0xff800000399c7808 */ /* 0x000fe40007000000 */
[----:B------:R-:W-:Y:S02]  /*7dd0*/  FSEL R187, R59, -INF , !P0 ;  /* 0xff8000003bbb7808 */ /* 0x000fe40004000000 */
[----:B------:R-:W-:Y:S01]  /*7de0*/  FSEL R158, R58, -INF , !P1 ;  /* 0xff8000003a9e7808 */ /* 0x000fe20004800000 */
[----:B------:R-:W2:Y:S01]  /*7df0*/  MUFU.TANH R125, R125 ;  /* 0x0000007d007d7308 */ /* 0x000ea20000002400 */
[----:B------:R-:W-:Y:S02]  /*7e00*/  FSEL R189, R63, -INF , !P5 ;  /* 0xff8000003fbd7808 */ /* 0x000fe40006800000 */
[----:B------:R-:W-:Y:S02]  /*7e10*/  FSEL R170, R83, -INF , !P2 ;  /* 0xff80000053aa7808 */ /* 0x000fe40005000000 */
[----:B------:R-:W-:-:S02]  /*7e20*/  FSEL R190, R90, -INF , !P4 ;  /* 0xff8000005abe7808 */ /* 0x000fc40006000000 */
[CC--:B------:R-:W-:Y:S01]  /*7e30*/  ISETP.GE.AND P6, PT, R191.reuse, R165.reuse, PT ;  /* 0x000000a5bf00720c */ /* 0x0c0fe20003fc6270 */
[----:B------:R-:W2:Y:S01]  /*7e40*/  MUFU.TANH R127, R127 ;  /* 0x0000007f007f7308 */ /* 0x000ea20000002400 */
[-C--:B------:R-:W-:Y:S02]  /*7e50*/  ISETP.GE.AND P0, PT, R191, R164.reuse, PT ;  /* 0x000000a4bf00720c */ /* 0x080fe40003f06270 */
[CC--:B------:R-:W-:Y:S02]  /*7e60*/  ISETP.GE.AND P1, PT, R13.reuse, R165.reuse, PT ;  /* 0x000000a50d00720c */ /* 0x0c0fe40003f26270 */
[-C--:B------:R-:W-:Y:S02]  /*7e70*/  ISETP.GE.AND P5, PT, R13, R164.reuse, PT ;  /* 0x000000a40d00720c */ /* 0x080fe40003fa6270 */
[C---:B------:R-:W-:Y:S01]  /*7e80*/  ISETP.GE.AND P2, PT, R8.reuse, R165, PT ;  /* 0x000000a50800720c */ /* 0x040fe20003f46270 */
[----:B------:R-:W2:Y:S01]  /*7e90*/  MUFU.TANH R131, R131 ;  /* 0x0000008300837308 */ /* 0x000ea20000002400 */
[----:B------:R-:W-:-:S02]  /*7ea0*/  ISETP.GE.AND P4, PT, R8, R164, PT ;  /* 0x000000a40800720c */ /* 0x000fc40003f86270 */
        /* <DEDUP_REMOVED lines=25> */
[----:B------:R-:W2:Y:S01]  /*8040*/  MUFU.TANH R129, R129 ;  /* 0x0000008100817308 */ /* 0x000ea20000002400 */
        /* <DEDUP_REMOVED lines=12> */
[----:B------:R-:W-:Y:S01]  /*8110*/  VIADD R2, R5, 0x99 ;  /* 0x0000009905027836 */ /* 0x000fe20000000000 */
[----:B------:R-:W-:Y:S01]  /*8120*/  FSEL R186, R86, -INF , !P5 ;  /* 0xff80000056ba7808 */ /* 0x000fe20006800000 */
[----:B------:R-:W2:Y:S01]  /*8130*/  MUFU.TANH R116, R116 ;  /* 0x0000007400747308 */ /* 0x000ea20000002400 */
[----:B------:R-:W-:-:S02]  /*8140*/  FSEL R183, R92, -INF , !P6 ;  /* 0xff8000005cb77808 */ /* 0x000fc40007000000 */
[----:B------:R-:W-:Y:S02]  /*8150*/  FSEL R188, R84, -INF , !P0 ;  /* 0xff80000054bc7808 */ /* 0x000fe40004000000 */
[CC--:B------:R-:W-:Y:S02]  /*8160*/  ISETP.GE.AND P1, PT, R171.reuse, R165.reuse, PT ;  /* 0x000000a5ab00720c */ /* 0x0c0fe40003f26270 */
[----:B------:R-:W-:Y:S01]  /*8170*/  ISETP.GE.AND P5, PT, R171, R164, PT ;  /* 0x000000a4ab00720c */ /* 0x000fe20003fa6270 */
[----:B------:R-:W2:Y:S01]  /*8180*/  MUFU.TANH R118, R118 ;  /* 0x0000007600767308 */ /* 0x000ea20000002400 */
[----:B------:R-:W-:Y:S02]  /*8190*/  FSEL R192, R80, -INF , !P2 ;  /* 0xff80000050c07808 */ /* 0x000fe40005000000 */
[----:B------:R-:W-:Y:S02]  /*81a0*/  FSEL R175, R82, -INF , !P4 ;  /* 0xff80000052af7808 */ /* 0x000fe40006000000 */
[----:B------:R-:W-:-:S02]  /*81b0*/  ISETP.GE.AND P6, PT, R8, R165, PT ;  /* 0x000000a50800720c */ /* 0x000fc40003fc6270 */
[-C--:B------:R-:W-:Y:S01]  /*81c0*/  ISETP.GE.AND P0, PT, R8, R164.reuse, PT ;  /* 0x000000a40800720c */ /* 0x080fe20003f06270 */
[----:B------:R-:W2:Y:S01]  /*81d0*/  MUFU.TANH R121, R121 ;  /* 0x0000007900797308 */ /* 0x000ea20000002400 */
[----:B------:R-:W-:Y:S02]  /*81e0*/  I2FP.F32.S32 R171, R171 ;  /* 0x000000ab00ab7245 */ /* 0x000fe40000201400 */
[C---:B------:R-:W-:Y:S02]  /*81f0*/  ISETP.GE.AND P2, PT, R2.reuse, R165, PT ;  /* 0x000000a50200720c */ /* 0x040fe40003f46270 */
[----:B------:R-:W-:Y:S01]  /*8200*/  ISETP.GE.AND P4, PT, R2, R164, PT ;  /* 0x000000a40200720c */ /* 0x000fe20003f86270 */
[C---:B------:R-:W-:Y:S01]  /*8210*/  FFMA.FTZ R72, R171.reuse, UR5, R72 ;  /* 0x00000005ab487c23 */ /* 0x040fe20008010048 */
[----:B------:R-:W-:Y:S01]  /*8220*/  I2FP.F32.S32 R8, R8 ;  /* 0x0000000800087245 */ /* 0x000fe20000201400 */
[----:B------:R-:W-:Y:S01]  /*8230*/  FFMA.FTZ R171, R171, UR5, R182 ;  /* 0x00000005abab7c23 */ /* 0x000fe200080100b6 */
[----:B------:R-:W-:Y:S01]  /*8240*/  I2FP.F32.S32 R2, R2 ;  /* 0x0000000200027245 */ /* 0x000fe20000201400 */
[----:B------:R-:W-:Y:S01]  /*8250*/  MUFU.TANH R120, R120 ;  /* 0x0000007800787308 */ /* 0x000fe20000002400 */
[----:B------:R-:W-:Y:S01]  /*8260*/  FSEL R197, R72, -INF , !P1 ;  /* 0xff80000048c57808 */ /* 0x000fe20004800000 */
[C---:B------:R-:W-:Y:S01]  /*8270*/  FFMA.FTZ R77, R8.reuse, UR5, R77 ;  /* 0x00000005084d7c23 */ /* 0x040fe2000801004d */
[----:B------:R-:W-:Y:S01]  /*8280*/  FFMA.FTZ R81, R8, UR5, R81 ;  /* 0x0000000508517c23 */ /* 0x000fe20008010051 */
[C---:B------:R-:W-:Y:S01]  /*8290*/  FFMA.FTZ R73, R2.reuse, UR5, R73 ;  /* 0x0000000502497c23 */ /* 0x040fe20008010049 */
[----:B---3--:R-:W-:Y:S01]  /*82a0*/  FFMA.FTZ R68, R2, UR5, R68 ;  /* 0x0000000502447c23 */ /* 0x008fe20008010044 */
[C---:B------:R-:W-:Y:S01]  /*82b0*/  VIADD R2, R5.reuse, 0xa1 ;  /* 0x000000a105027836 */ /* 0x040fe20000000000 */
[----:B------:R-:W-:Y:S01]  /*82c0*/  IADD3 R8, R5, 0xa0, RZ ;  /* 0x000000a005087810 */ /* 0x000fe20007ffe0ff */
[----:B------:R-:W-:Y:S01]  /*82d0*/  MUFU.TANH R11, R11 ;  /* 0x0000000b000b7308 */ /* 0x000fe20000002400 */
[----:B------:R-:W-:Y:S01]  /*82e0*/  FSEL R195, R77, -INF , !P6 ;  /* 0xff8000004dc37808 */ /* 0x000fe20007000000 */
[----:B------:R-:W-:Y:S01]  /*82f0*/  VIADD R77, R5, 0xc8 ;  /* 0x000000c8054d7836 */ /* 0x000fe20000000000 */
[----:B------:R-:W-:-:S02]  /*8300*/  FSEL R173, R81, -INF , !P0 ;  /* 0xff80000051ad7808 */ /* 0x000fc40004000000 */
[----:B------:R-:W-:Y:S02]  /*8310*/  FSEL R171, R171, -INF , !P5 ;  /* 0xff800000abab7808 */ /* 0x000fe40006800000 */
[CC--:B------:R-:W-:Y:S01]  /*8320*/  ISETP.GE.AND P6, PT, R8.reuse, R165.reuse, PT ;  /* 0x000000a50800720c */ /* 0x0c0fe20003fc6270 */
[----:B------:R-:W3:Y:S01]  /*8330*/  MUFU.TANH R123, R123 ;  /* 0x0000007b007b7308 */ /* 0x000ee20000002400 */
[-C--:B------:R-:W-:Y:S02]  /*8340*/  ISETP.GE.AND P0, PT, R8, R164.reuse, PT ;  /* 0x000000a40800720c */ /* 0x080fe40003f06270 */
[C---:B------:R-:W-:Y:S02]  /*8350*/  ISETP.GE.AND P1, PT, R2.reuse, R165, PT ;  /* 0x000000a50200720c */ /* 0x040fe40003f26270 */
[----:B------:R-:W-:Y:S02]  /*8360*/  ISETP.GE.AND P5, PT, R2, R164, PT ;  /* 0x000000a40200720c */ /* 0x000fe40003fa6270 */
[----:B------:R-:W-:Y:S01]  /*8370*/  FSEL R184, R73, -INF , !P2 ;  /* 0xff80000049b87808 */ /* 0x000fe20005000000 */
[----:B------:R-:W3:Y:S01]  /*8380*/  MUFU.TANH R9, R9 ;  /* 0x0000000900097308 */ /* 0x000ee20000002400 */
[----:B------:R-:W-:Y:S01]  /*8390*/  FSEL R168, R68, -INF , !P4 ;  /* 0xff80000044a87808 */ /* 0x000fe20006000000 */
[----:B------:R-:W-:Y:S01]  /*83a0*/  VIADD R73, R5, 0xd8 ;  /* 0x000000d805497836 */ /* 0x000fe20000000000 */
[----:B------:R-:W-:-:S02]  /*83b0*/  I2FP.F32.S32 R8, R8 ;  /* 0x0000000800087245 */ /* 0x000fc40000201400 */
[----:B------:R-:W-:Y:S02]  /*83c0*/  I2FP.F32.S32 R2, R2 ;  /* 0x0000000200027245 */ /* 0x000fe40000201400 */
[C---:B------:R-:W-:Y:S01]  /*83d0*/  ISETP.GE.AND P2, PT, R153.reuse, R165, PT ;  /* 0x000000a59900720c */ /* 0x040fe20003f46270 */
[C---:B------:R-:W-:Y:S01]  /*83e0*/  FFMA.FTZ R61, R8.reuse, UR5, R61 ;  /* 0x00000005083d7c23 */ /* 0x040fe2000801003d */
[----:B------:R-:W-:Y:S01]  /*83f0*/  ISETP.GE.AND P4, PT, R153, R164, PT ;  /* 0x000000a49900720c */ /* 0x000fe20003f86270 */
[----:B----4-:R-:W-:Y:S01]  /*8400*/  FFMA.FTZ R17, R8, UR5, R17 ;  /* 0x0000000508117c23 */ /* 0x010fe20008010011 */
[----:B------:R-:W-:Y:S01]  /*8410*/  I2FP.F32.S32 R153, R153 ;  /* 0x0000009900997245 */ /* 0x000fe20000201400 */
[C---:B------:R-:W-:Y:S01]  /*8420*/  FFMA.FTZ R137, R2.reuse, UR5, R137 ;  /* 0x0000000502897c23 */ /* 0x040fe20008010089 */
[----:B------:R-:W-:Y:S01]  /*8430*/  FFMA.FTZ R139, R2, UR5, R139 ;  /* 0x00000005028b7c23 */ /* 0x000fe2000801008b */
[----:B------:R-:W-:Y:S01]  /*8440*/  VIADD R8, R5, 0xb0 ;  /* 0x000000b005087836 */ /* 0x000fe20000000000 */
[----:B------:R-:W-:Y:S01]  /*8450*/  FSEL R182, R61, -INF , !P6 ;  /* 0xff8000003db67808 */ /* 0x000fe20007000000 */
[C---:B-1----:R-:W-:Y:S01]  /*8460*/  FFMA.FTZ R132, R153.reuse, UR5, R132 ;  /* 0x0000000599847c23 */ /* 0x042fe20008010084 */
[----:B------:R-:W-:Y:S01]  /*8470*/  FFMA.FTZ R153, R153, UR5, R12 ;  /* 0x0000000599997c23 */ /* 0x000fe2000801000c */
[----:B------:R-:W-:Y:S01]  /*8480*/  VIADD R12, R5, 0xa9 ;  /* 0x000000a9050c7836 */ /* 0x000fe20000000000 */
[----:B------:R-:W-:Y:S01]  /*8490*/  FSEL R177, R137, -INF , !P1 ;  /* 0xff80000089b17808 */ /* 0x000fe20004800000 */
[----:B------:R-:W-:Y:S01]  /*84a0*/  VIADD R2, R5, 0xb1 ;  /* 0x000000b105027836 */ /* 0x000fe20000000000 */
[----:B------:R-:W-:Y:S01]  /*84b0*/  FSEL R154, R139, -INF , !P5 ;  /* 0xff8000008b9a7808 */ /* 0x000fe20006800000 */
[----:B------:R-:W1:Y:S01]  /*84c0*/  MUFU.TANH R115, R115 ;  /* 0x0000007300737308 */ /* 0x000e620000002400 */
[----:B------:R-:W-:-:S02]  /*84d0*/  ISETP.GE.AND P1, PT, R8, R165, PT ;  /* 0x000000a50800720c */ /* 0x000fc40003f26270 */
[----:B------:R-:W-:Y:S02]  /*84e0*/  ISETP.GE.AND P5, PT, R8, R164, PT ;  /* 0x000000a40800720c */ /* 0x000fe40003fa6270 */
[----:B------:R-:W-:Y:S02]  /*84f0*/  FSEL R155, R17, -INF , !P0 ;  /* 0xff800000119b7808 */ /* 0x000fe40004000000 */
[----:B------:R-:W-:Y:S01]  /*8500*/  I2FP.F32.S32 R8, R8 ;  /* 0x0000000800087245 */ /* 0x000fe20000201400 */
[----:B------:R-:W4:Y:S01]  /*8510*/  MUFU.TANH R117, R117 ;  /* 0x0000007500757308 */ /* 0x000f220000002400 */
[C---:B------:R-:W-:Y:S02]  /*8520*/  ISETP.GE.AND P6, PT, R12.reuse, R165, PT ;  /* 0x000000a50c00720c */ /* 0x040fe40003fc6270 */
[----:B------:R-:W-:Y:S01]  /*8530*/  ISETP.GE.AND P0, PT, R12, R164, PT ;  /* 0x000000a40c00720c */ /* 0x000fe20003f06270 */
[C---:B------:R-:W-:Y:S01]  /*8540*/  FFMA.FTZ R128, R8.reuse, UR5, R128 ;  /* 0x0000000508807c23 */ /* 0x040fe20008010080 */
[----:B------:R-:W-:Y:S01]  /*8550*/  I2FP.F32.S32 R12, R12 ;  /* 0x0000000c000c7245 */ /* 0x000fe20000201400 */
[----:B------:R-:W-:Y:S01]  /*8560*/  FFMA.FTZ R130, R8, UR5, R130 ;  /* 0x0000000508827c23 */ /* 0x000fe20008010082 */
[C---:B------:R-:W-:Y:S01]  /*8570*/  VIADD R8, R5.reuse, 0xb9 ;  /* 0x000000b905087836 */ /* 0x040fe20000000000 */
[----:B------:R-:W-:Y:S01]  /*8580*/  FSEL R163, R132, -INF , !P2 ;  /* 0xff80000084a37808 */ /* 0x000fe20005000000 */
[----:B------:R-:W-:Y:S01]  /*8590*/  MUFU.TANH R10, R10 ;  /* 0x0000000a000a7308 */ /* 0x000fe20000002400 */
[C---:B------:R-:W-:Y:S01]  /*85a0*/  FFMA.FTZ R37, R12.reuse, UR5, R37 ;  /* 0x000000050c257c23 */ /* 0x040fe20008010025 */
[----:B--2---:R-:W-:Y:S01]  /*85b0*/  FFMA.FTZ R15, R12, UR5, R15 ;  /* 0x000000050c0f7c23 */ /* 0x004fe2000801000f */
[----:B------:R-:W-:Y:S01]  /*85c0*/  VIADD R12, R5, 0xb8 ;  /* 0x000000b8050c7836 */ /* 0x000fe20000000000 */
[----:B------:R-:W-:-:S02]  /*85d0*/  FSEL R157, R128, -INF , !P1 ;  /* 0xff800000809d7808 */ /* 0x000fc40004800000 */
[----:B------:R-:W-:Y:S02]  /*85e0*/  FSEL R137, R130, -INF , !P5 ;  /* 0xff80000082897808 */ /* 0x000fe40006800000 */
[----:B------:R-:W-:Y:S01]  /*85f0*/  FSEL R153, R153, -INF , !P4 ;  /* 0xff80000099997808 */ /* 0x000fe20006000000 */
[----:B------:R-:W2:Y:S01]  /*8600*/  MUFU.TANH R119, R119 ;  /* 0x0000007700777308 */ /* 0x000ea20000002400 */
[CC--:B------:R-:W-:Y:S02]  /*8610*/  ISETP.GE.AND P1, PT, R8.reuse, R165.reuse, PT ;  /* 0x000000a50800720c */ /* 0x0c0fe40003f26270 */
[-C--:B------:R-:W-:Y:S02]  /*8620*/  ISETP.GE.AND P5, PT, R8, R164.reuse, PT ;  /* 0x000000a40800720c */ /* 0x080fe40003fa6270 */
[C---:B------:R-:W-:Y:S02]  /*8630*/  ISETP.GE.AND P2, PT, R2.reuse, R165, PT ;  /* 0x000000a50200720c */ /* 0x040fe40003f46270 */
[----:B------:R-:W-:Y:S01]  /*8640*/  ISETP.GE.AND P4, PT, R2, R164, PT ;  /* 0x000000a40200720c */ /* 0x000fe20003f86270 */
[----:B------:R-:W2:Y:S01]  /*8650*/  MUFU.TANH R114, R114 ;  /* 0x0000007200727308 */ /* 0x000ea20000002400 */
[----:B------:R-:W-:-:S02]  /*8660*/  FSEL R160, R37, -INF , !P6 ;  /* 0xff80000025a07808 */ /* 0x000fc40007000000 */
[----:B------:R-:W-:Y:S02]  /*8670*/  FSEL R148, R15, -INF , !P0 ;  /* 0xff8000000f947808 */ /* 0x000fe40004000000 */
[----:B------:R-:W-:Y:S02]  /*8680*/  I2FP.F32.S32 R8, R8 ;  /* 0x0000000800087245 */ /* 0x000fe40000201400 */
[----:B------:R-:W-:Y:S01]  /*8690*/  I2FP.F32.S32 R2, R2 ;  /* 0x0000000200027245 */ /* 0x000fe20000201400 */
[----:B------:R-:W2:Y:S01]  /*86a0*/  MUFU.TANH R104, R104 ;  /* 0x0000006800687308 */ /* 0x000ea20000002400 */
[----:B------:R-:W-:Y:S01]  /*86b0*/  ISETP.GE.AND P6, PT, R12, R165, PT ;  /* 0x000000a50c00720c */ /* 0x000fe20003fc6270 */
[----:B------:R-:W-:Y:S01]  /*86c0*/  FFMA.FTZ R125, R8, UR5, R125 ;  /* 0x00000005087d7c23 */ /* 0x000fe2000801007d */
[----:B------:R-:W-:Y:S01]  /*86d0*/  ISETP.GE.AND P0, PT, R12, R164, PT ;  /* 0x000000a40c00720c */ /* 0x000fe20003f06270 */
[----:B------:R-:W-:Y:S01]  /*86e0*/  FFMA.FTZ R127, R8, UR5, R127 ;  /* 0x00000005087f7c23 */ /* 0x000fe2000801007f */
[----:B------:R-:W-:Y:S01]  /*86f0*/  I2FP.F32.S32 R12, R12 ;  /* 0x0000000c000c7245 */ /* 0x000fe20000201400 */
[C---:B------:R-:W-:Y:S01]  /*8700*/  FFMA.FTZ R131, R2.reuse, UR5, R131 ;  /* 0x0000000502837c23 */ /* 0x040fe20008010083 */
[----:B------:R-:W-:Y:S01]  /*8710*/  FFMA.FTZ R129, R2, UR5, R129 ;  /* 0x0000000502817c23 */ /* 0x000fe20008010081 */
[----:B------:R-:W-:Y:S01]  /*8720*/  IADD3 R2, R5, 0xc0, RZ ;  /* 0x000000c005027810 */ /* 0x000fe20007ffe0ff */
[----:B------:R-:W2:Y:S01]  /*8730*/  MUFU.TANH R106, R106 ;  /* 0x0000006a006a7308 */ /* 0x000ea20000002400 */
[C---:B------:R-:W-:Y:S01]  /*8740*/  FFMA.FTZ R124, R12.reuse, UR5, R124 ;  /* 0x000000050c7c7c23 */ /* 0x040fe2000801007c */
[----:B------:R-:W-:Y:S01]  /*8750*/  FFMA.FTZ R126, R12, UR5, R126 ;  /* 0x000000050c7e7c23 */ /* 0x000fe2000801007e */
[----:B------:R-:W-:Y:S01]  /*8760*/  FSEL R141, R125, -INF , !P1 ;  /* 0xff8000007d8d7808 */ /* 0x000fe20004800000 */
[----:B------:R-:W-:Y:S01]  /*8770*/  VIADD R8, R5, 0xe9 ;  /* 0x000000e905087836 */ /* 0x000fe20000000000 */
[----:B------:R-:W-:-:S02]  /*8780*/  FSEL R130, R127, -INF , !P5 ;  /* 0xff8000007f827808 */ /* 0x000fc40006800000 */
[----:B------:R-:W-:Y:S01]  /*8790*/  FSEL R132, R131, -INF , !P4 ;  /* 0xff80000083847808 */ /* 0x000fe20006000000 */
[----:B------:R-:W2:Y:S01]  /*87a0*/  MUFU.TANH R108, R108 ;  /* 0x0000006c006c7308 */ /* 0x000ea20000002400 */
[C---:B------:R-:W-:Y:S02]  /*87b0*/  ISETP.GE.AND P1, PT, R77.reuse, R165, PT ;  /* 0x000000a54d00720c */ /* 0x040fe40003f26270 */
[----:B------:R-:W-:Y:S02]  /*87c0*/  ISETP.GE.AND P5, PT, R77, R164, PT ;  /* 0x000000a44d00720c */ /* 0x000fe40003fa6270 */
[----:B------:R-:W-:Y:S02]  /*87d0*/  FSEL R143, R124, -INF , !P6 ;  /* 0xff8000007c8f7808 */ /* 0x000fe40007000000 */
[----:B------:R-:W-:Y:S01]  /*87e0*/  FSEL R131, R126, -INF , !P0 ;  /* 0xff8000007e837808 */ /* 0x000fe20004000000 */
[----:B------:R-:W-:Y:S01]  /*87f0*/  MUFU.TANH R7, R7 ;  /* 0x0000000700077308 */ /* 0x000fe20000002400 */
[----:B------:R-:W-:-:S02]  /*8800*/  I2FP.F32.S32 R77, R77 ;  /* 0x0000004d004d7245 */ /* 0x000fc40000201400 */
[----:B------:R-:W-:Y:S02]  /*8810*/  FSEL R147, R129, -INF , !P2 ;  /* 0xff80000081937808 */ /* 0x000fe40005000000 */
[CC--:B------:R-:W-:Y:S01]  /*8820*/  ISETP.GE.AND P6, PT, R78.reuse, R165.reuse, PT ;  /* 0x000000a54e00720c */ /* 0x0c0fe20003fc6270 */
[C---:B------:R-:W-:Y:S01]  /*8830*/  FFMA.FTZ R116, R77.reuse, UR5, R116 ;  /* 0x000000054d747c23 */ /* 0x040fe20008010074 */
[-C--:B------:R-:W-:Y:S01]  /*8840*/  ISETP.GE.AND P0, PT, R78, R164.reuse, PT ;  /* 0x000000a44e00720c */ /* 0x080fe20003f06270 */
[----:B------:R-:W-:Y:S01]  /*8850*/  FFMA.FTZ R77, R77, UR5, R118 ;  /* 0x000000054d4d7c23 */ /* 0x000fe20008010076 */
[C---:B------:R-:W-:Y:S01]  /*8860*/  ISETP.GE.AND P2, PT, R2.reuse, R165, PT ;  /* 0x000000a50200720c */ /* 0x040fe20003f46270 */
[----:B------:R-:W2:Y:S01]  /*8870*/  MUFU.TANH R110, R110 ;  /* 0x0000006e006e7308 */ /* 0x000ea20000002400 */
[----:B------:R-:W-:Y:S02]  /*8880*/  ISETP.GE.AND P4, PT, R2, R164, PT ;  /* 0x000000a40200720c */ /* 0x000fe40003f86270 */
[----:B------:R-:W-:-:S02]  /*8890*/  I2FP.F32.S32 R78, R78 ;  /* 0x0000004e004e7245 */ /* 0x000fc40000201400 */
[----:B------:R-:W-:Y:S02]  /*88a0*/  I2FP.F32.S32 R2, R2 ;  /* 0x0000000200027245 */ /* 0x000fe40000201400 */
[----:B------:R-:W-:Y:S01]  /*88b0*/  FSEL R128, R116, -INF , !P1 ;  /* 0xff80000074807808 */ /* 0x000fe20004800000 */
[C---:B------:R-:W-:Y:S01]  /*88c0*/  FFMA.FTZ R121, R78.reuse, UR5, R121 ;  /* 0x000000054e797c23 */ /* 0x040fe20008010079 */
[----:B---3--:R-:W-:Y:S01]  /*88d0*/  FFMA.FTZ R78, R78, UR5, R123 ;  /* 0x000000054e4e7c23 */ /* 0x008fe2000801007b */
[C---:B------:R-:W-:Y:S01]  /*88e0*/  FFMA.FTZ R120, R2.reuse, UR5, R120 ;  /* 0x0000000502787c23 */ /* 0x040fe20008010078 */
[----:B------:R-:W-:Y:S01]  /*88f0*/  FFMA.FTZ R11, R2, UR5, R11 ;  /* 0x00000005020b7c23 */ /* 0x000fe2000801000b */
[----:B------:R-:W-:Y:S01]  /*8900*/  FSEL R77, R77, -INF , !P5 ;  /* 0xff8000004d4d7808 */ /* 0x000fe20006800000 */
[----:B------:R-:W-:Y:S01]  /*8910*/  VIADD R2, R5, 0xd9 ;  /* 0x000000d905027836 */ /* 0x000fe20000000000 */
[C---:B------:R-:W-:Y:S01]  /*8920*/  ISETP.GE.AND P1, PT, R74.reuse, R165, PT ;  /* 0x000000a54a00720c */ /* 0x040fe20003f26270 */
[----:B------:R-:W-:Y:S01]  /*8930*/  MUFU.TANH R100, R100 ;  /* 0x0000006400647308 */ /* 0x000fe20000002400 */
[----:B------:R-:W-:-:S02]  /*8940*/  ISETP.GE.AND P5, PT, R74, R164, PT ;  /* 0x000000a44a00720c */ /* 0x000fc40003fa6270 */
[----:B------:R-:W-:Y:S02]  /*8950*/  FSEL R139, R120, -INF , !P2 ;  /* 0xff800000788b7808 */ /* 0x000fe40005000000 */
[----:B------:R-:W-:Y:S02]  /*8960*/  FSEL R79, R11, -INF , !P4 ;  /* 0xff8000000b4f7808 */ /* 0x000fe40006000000 */
[----:B------:R-:W-:Y:S01]  /*8970*/  FSEL R129, R121, -INF , !P6 ;  /* 0xff80000079817808 */ /* 0x000fe20007000000 */
[----:B------:R-:W-:Y:S01]  /*8980*/  MUFU.TANH R101, R101 ;  /* 0x0000006500657308 */ /* 0x000fe20000002400 */
[----:B------:R-:W-:Y:S02]  /*8990*/  FSEL R78, R78, -INF , !P0 ;  /* 0xff8000004e4e7808 */ /* 0x000fe40004000000 */
[----:B------:R-:W-:Y:S02]  /*89a0*/  I2FP.F32.S32 R74, R74 ;  /* 0x0000004a004a7245 */ /* 0x000fe40000201400 */
[----:B------:R-:W-:-:S02]  /*89b0*/  ISETP.GE.AND P2, PT, R76, R165, PT ;  /* 0x000000a54c00720c */ /* 0x000fc40003f46270 */
[-C--:B------:R-:W-:Y:S01]  /*89c0*/  ISETP.GE.AND P4, PT, R76, R164.reuse, PT ;  /* 0x000000a44c00720c */ /* 0x080fe20003f86270 */
[C---:B------:R-:W-:Y:S01]  /*89d0*/  FFMA.FTZ R9, R74.reuse, UR5, R9 ;  /* 0x000000054a097c23 */ /* 0x040fe20008010009 */
[C---:B------:R-:W-:Y:S01]  /*89e0*/  ISETP.GE.AND P6, PT, R75.reuse, R165, PT ;  /* 0x000000a54b00720c */ /* 0x040fe20003fc6270 */
[----:B-1----:R-:W-:Y:S01]  /*89f0*/  FFMA.FTZ R74, R74, UR5, R115 ;  /* 0x000000054a4a7c23 */ /* 0x002fe20008010073 */
[----:B------:R-:W-:Y:S01]  /*8a00*/  ISETP.GE.AND P0, PT, R75, R164, PT ;  /* 0x000000a44b00720c */ /* 0x000fe20003f06270 */
[----:B------:R-:W-:Y:S01]  /*8a10*/  MUFU.TANH R102, R102 ;  /* 0x0000006600667308 */ /* 0x000fe20000002400 */
[----:B------:R-:W-:Y:S02]  /*8a20*/  I2FP.F32.S32 R76, R76 ;  /* 0x0000004c004c7245 */ /* 0x000fe40000201400 */
[----:B------:R-:W-:Y:S02]  /*8a30*/  I2FP.F32.S32 R75, R75 ;  /* 0x0000004b004b7245 */ /* 0x000fe40000201400 */
[----:B------:R-:W-:Y:S01]  /*8a40*/  IADD3 R71, R5, 0xe0, RZ ;  /* 0x000000e005477810 */ /* 0x000fe20007ffe0ff */
[C---:B----4-:R-:W-:Y:S01]  /*8a50*/  FFMA.FTZ R92, R76.reuse, UR5, R117 ;  /* 0x000000054c5c7c23 */ /* 0x050fe20008010075 */
[----:B--2---:R-:W-:Y:S01]  /*8a60*/  FFMA.FTZ R76, R76, UR5, R119 ;  /* 0x000000054c4c7c23 */ /* 0x004fe20008010077 */
[C---:B------:R-:W-:Y:S01]  /*8a70*/  FFMA.FTZ R10, R75.reuse, UR5, R10 ;  /* 0x000000054b0a7c23 */ /* 0x040fe2000801000a */
[----:B------:R-:W-:Y:S01]  /*8a80*/  FFMA.FTZ R75, R75, UR5, R114 ;  /* 0x000000054b4b7c23 */ /* 0x000fe20008010072 */
[----:B------:R-:W-:Y:S01]  /*8a90*/  FSEL R90, R9, -INF , !P1 ;  /* 0xff800000095a7808 */ /* 0x000fe20004800000 */
[----:B------:R-:W-:Y:S01]  /*8aa0*/  MUFU.TANH R105, R105 ;  /* 0x0000006900697308 */ /* 0x000fe20000002400 */
[----:B------:R-:W-:Y:S01]  /*8ab0*/  FSEL R74, R74, -INF , !P5 ;  /* 0xff8000004a4a7808 */ /* 0x000fe20006800000 */
[----:B------:R-:W-:Y:S01]  /*8ac0*/  VIADD R9, R5, 0xe8 ;  /* 0x000000e805097836 */ /* 0x000fe20000000000 */
[----:B------:R-:W-:-:S02]  /*8ad0*/  ISETP.GE.AND P1, PT, R71, R165, PT ;  /* 0x000000a54700720c */ /* 0x000fc40003f26270 */
[----:B------:R-:W-:Y:S02]  /*8ae0*/  ISETP.GE.AND P5, PT, R71, R164, PT ;  /* 0x000000a44700720c */ /* 0x000fe40003fa6270 */
[----:B------:R-:W-:Y:S01]  /*8af0*/  FSEL R92, R92, -INF , !P2 ;  /* 0xff8000005c5c7808 */ /* 0x000fe20005000000 */
[----:B------:R-:W1:Y:S01]  /*8b00*/  MUFU.TANH R109, R109 ;  /* 0x0000006d006d7308 */ /* 0x000e620000002400 */
[----:B------:R-:W-:Y:S02]  /*8b10*/  FSEL R76, R76, -INF , !P4 ;  /* 0xff8000004c4c7808 */ /* 0x000fe40006000000 */
[----:B------:R-:W-:Y:S02]  /*8b20*/  FSEL R91, R10, -INF , !P6 ;  /* 0xff8000000a5b7808 */ /* 0x000fe40007000000 */
[----:B------:R-:W-:Y:S02]  /*8b30*/  FSEL R75, R75, -INF , !P0 ;  /* 0xff8000004b4b7808 */ /* 0x000fe40004000000 */
[----:B------:R-:W-:Y:S01]  /*8b40*/  I2FP.F32.S32 R71, R71 ;  /* 0x0000004700477245 */ /* 0x000fe20000201400 */
[----:B------:R-:W2:Y:S01]  /*8b50*/  MUFU.TANH R107, R107 ;  /* 0x0000006b006b7308 */ /* 0x000ea20000002400 */
[----:B------:R-:W-:-:S02]  /*8b60*/  ISETP.GE.AND P2, PT, R73, R165, PT ;  /* 0x000000a54900720c */ /* 0x000fc40003f46270 */
[-C--:B------:R-:W-:Y:S01]  /*8b70*/  ISETP.GE.AND P4, PT, R73, R164.reuse, PT ;  /* 0x000000a44900720c */ /* 0x080fe20003f86270 */
[C---:B------:R-:W-:Y:S01]  /*8b80*/  FFMA.FTZ R87, R71.reuse, UR5, R104 ;  /* 0x0000000547577c23 */ /* 0x040fe20008010068 */
[C---:B------:R-:W-:Y:S01]  /*8b90*/  ISETP.GE.AND P6, PT, R2.reuse, R165, PT ;  /* 0x000000a50200720c */ /* 0x040fe20003fc6270 */
[----:B------:R-:W-:Y:S01]  /*8ba0*/  FFMA.FTZ R71, R71, UR5, R106 ;  /* 0x0000000547477c23 */ /* 0x000fe2000801006a */
[----:B------:R-:W-:Y:S01]  /*8bb0*/  ISETP.GE.AND P0, PT, R2, R164, PT ;  /* 0x000000a40200720c */ /* 0x000fe20003f06270 */
[----:B------:R-:W-:Y:S01]  /*8bc0*/  MUFU.TANH R62, R99 ;  /* 0x00000063003e7308 */ /* 0x000fe20000002400 */
[----:B------:R-:W-:Y:S02]  /*8bd0*/  I2FP.F32.S32 R73, R73 ;  /* 0x0000004900497245 */ /* 0x000fe40000201400 */
[----:B------:R-:W-:Y:S02]  /*8be0*/  I2FP.F32.S32 R2, R2 ;  /* 0x0000000200027245 */ /* 0x000fe40000201400 */
[----:B------:R-:W-:Y:S01]  /*8bf0*/  FSEL R87, R87, -INF , !P1 ;  /* 0xff80000057577808 */ /* 0x000fe20004800000 */
[C---:B------:R-:W-:Y:S01]  /*8c00*/  FFMA.FTZ R89, R73.reuse, UR5, R108 ;  /* 0x0000000549597c23 */ /* 0x040fe2000801006c */
[----:B------:R-:W-:Y:S01]  /*8c10*/  FFMA.FTZ R73, R73, UR5, R110 ;  /* 0x0000000549497c23 */ /* 0x000fe2000801006e */
[----:B------:R-:W-:Y:S01]  /*8c20*/  FFMA.FTZ R7, R2, UR5, R7 ;  /* 0x0000000502077c23 */ /* 0x000fe20008010007 */
[----:B------:R-:W-:Y:S01]  /*8c30*/  FSEL R71, R71, -INF , !P5 ;  /* 0xff80000047477808 */ /* 0x000fe20006800000 */
[----:B------:R-:W-:Y:S01]  /*8c40*/  MUFU.TANH R96, R96 ;  /* 0x0000006000607308 */ /* 0x000fe20000002400 */
[----:B------:R-:W-:Y:S01]  /*8c50*/  ISETP.GE.AND P1, PT, R8, R165, PT ;  /* 0x000000a50800720c */ /* 0x000fe20003f26270 */
[----:B-1----:R-:W-:Y:S01]  /*8c60*/  FFMA.FTZ R88, R2, UR5, R109 ;  /* 0x0000000502587c23 */ /* 0x002fe2000801006d */
[----:B------:R-:W-:Y:S01]  /*8c70*/  FSEL R72, R7, -INF , !P0 ;  /* 0xff80000007487808 */ /* 0x000fe20004000000 */
[----:B------:R-:W-:Y:S01]  /*8c80*/  VIADD R2, R5, 0xf0 ;  /* 0x000000f005027836 */ /* 0x000fe20000000000 */
[----:B------:R-:W-:-:S02]  /*8c90*/  ISETP.GE.AND P5, PT, R8, R164, PT ;  /* 0x000000a40800720c */ /* 0x000fc40003fa6270 */
[----:B------:R-:W-:Y:S01]  /*8ca0*/  FSEL R89, R89, -INF , !P2 ;  /* 0xff80000059597808 */ /* 0x000fe20005000000 */
[----:B------:R-:W-:Y:S01]  /*8cb0*/  MUFU.TANH R98, R98 ;  /* 0x0000006200627308 */ /* 0x000fe20000002400 */
[----:B------:R-:W-:Y:S02]  /*8cc0*/  FSEL R73, R73, -INF , !P4 ;  /* 0xff80000049497808 */ /* 0x000fe40006000000 */
[----:B------:R-:W-:Y:S02]  /*8cd0*/  I2FP.F32.S32 R7, R9 ;  /* 0x0000000900077245 */ /* 0x000fe40000201400 */
[----:B------:R-:W-:Y:S02]  /*8ce0*/  I2FP.F32.S32 R8, R8 ;  /* 0x0000000800087245 */ /* 0x000fe40000201400 */
[C---:B------:R-:W-:Y:S01]  /*8cf0*/  ISETP.GE.AND P2, PT, R70.reuse, R165, PT ;  /* 0x000000a54600720c */ /* 0x040fe20003f46270 */
[----:B------:R-:W1:Y:S01]  /*8d00*/  MUFU.TANH R103, R103 ;  /* 0x0000006700677308 */ /* 0x000e620000002400 */
[----:B------:R-:W-:Y:S01]  /*8d10*/  ISETP.GE.AND P4, PT, R70, R164, PT ;  /* 0x000000a44600720c */ /* 0x000fe20003f86270 */
[C---:B------:R-:W-:Y:S01]  /*8d20*/  FFMA.FTZ R85, R7.reuse, UR5, R100 ;  /* 0x0000000507557c23 */ /* 0x040fe20008010064 */
[----:B------:R-:W-:Y:S01]  /*8d30*/  I2FP.F32.S32 R70, R70 ;  /* 0x0000004600467245 */ /* 0x000fe20000201400 */
[----:B------:R-:W-:Y:S01]  /*8d40*/  FFMA.FTZ R69, R7, UR5, R102 ;  /* 0x0000000507457c23 */ /* 0x000fe20008010066 */
[----:B------:R-:W-:Y:S01]  /*8d50*/  FFMA.FTZ R84, R8, UR5, R101 ;  /* 0x0000000508547c23 */ /* 0x000fe20008010065 */
[----:B------:R-:W-:Y:S01]  /*8d60*/  ISETP.GE.AND P0, PT, R9, R164, PT ;  /* 0x000000a40900720c */ /* 0x000fe20003f06270 */
[----:B------:R-:W-:Y:S01]  /*8d70*/  VIADD R7, R5, 0xf1 ;  /* 0x000000f105077836 */ /* 0x000fe20000000000 */
[----:B------:R-:W3:Y:S01]  /*8d80*/  MUFU.TANH R97, R97 ;  /* 0x0000006100617308 */ /* 0x000ee20000002400 */
[C---:B------:R-:W-:Y:S01]  /*8d90*/  FFMA.FTZ R86, R70.reuse, UR5, R105 ;  /* 0x0000000546567c23 */ /* 0x040fe20008010069 */
[----:B--2---:R-:W-:Y:S01]  /*8da0*/  FFMA.FTZ R70, R70, UR5, R107 ;  /* 0x0000000546467c23 */ /* 0x004fe2000801006b */
[----:B------:R-:W-:-:S02]  /*8db0*/  FSEL R69, R69, -INF , !P0 ;  /* 0xff80000045457808 */ /* 0x000fc40004000000 */
[----:B------:R-:W-:Y:S02]  /*8dc0*/  FSEL R84, R84, -INF , !P1 ;  /* 0xff80000054547808 */ /* 0x000fe40004800000 */
[C---:B------:R-:W-:Y:S01]  /*8dd0*/  ISETP.GE.AND P0, PT, R7.reuse, R165, PT ;  /* 0x000000a50700720c */ /* 0x040fe20003f06270 */
[----:B------:R-:W2:Y:S01]  /*8de0*/  MUFU.TANH R6, R6 ;  /* 0x0000000600067308 */ /* 0x000ea20000002400 */
[-C--:B------:R-:W-:Y:S01]  /*8df0*/  ISETP.GE.AND P1, PT, R7, R164.reuse, PT ;  /* 0x000000a40700720c */ /* 0x080fe20003f26270 */
[----:B-1----:R-:W-:Y:S01]  /*8e00*/  FFMA.FTZ R68, R8, UR5, R103 ;  /* 0x0000000508447c23 */ /* 0x002fe20008010067 */
[----:B------:R-:W-:Y:S02]  /*8e10*/  I2FP.F32.S32 R7, R7 ;  /* 0x0000000700077245 */ /* 0x000fe40000201400 */
[----:B------:R-:W-:Y:S02]  /*8e20*/  FSEL R86, R86, -INF , !P2 ;  /* 0xff80000056567808 */ /* 0x000fe40005000000 */
[----:B------:R-:W-:Y:S01]  /*8e30*/  FSEL R70, R70, -INF , !P4 ;  /* 0xff80000046467808 */ /* 0x000fe20006000000 */
[----:B------:R-:W-:Y:S01]  /*8e40*/  MUFU.TANH R80, R93 ;  /* 0x0000005d00507308 */ /* 0x000fe20000002400 */
[C---:B------:R-:W-:Y:S01]  /*8e50*/  ISETP.GE.AND P2, PT, R2.reuse, R165, PT ;  /* 0x000000a50200720c */ /* 0x040fe20003f46270 */
[C---:B------:R-:W-:Y:S01]  /*8e60*/  FFMA.FTZ R62, R7.reuse, UR5, R62 ;  /* 0x00000005073e7c23 */ /* 0x040fe2000801003e */
[----:B------:R-:W-:Y:S01]  /*8e70*/  BAR.SYNC.DEFER_BLOCKING 0x0 ;  /* 0x0000000000007b1d */ /* 0x000fe20000010000 */
[----:B------:R-:W-:Y:S01]  /*8e80*/  ISETP.GE.AND P4, PT, R2, R164, PT ;  /* 0x000000a40200720c */ /* 0x000fe20003f86270 */
[----:B---3--:R-:W-:Y:S01]  /*8e90*/  FFMA.FTZ R82, R7, UR5, R97 ;  /* 0x0000000507527c23 */ /* 0x008fe20008010061 */
[----:B------:R-:W-:-:S02]  /*8ea0*/  FSEL R88, R88, -INF , !P6 ;  /* 0xff80000058587808 */ /* 0x000fc40007000000 */
[----:B------:R-:W-:Y:S01]  /*8eb0*/  I2FP.F32.S32 R2, R2 ;  /* 0x0000000200027245 */ /* 0x000fe20000201400 */
[----:B------:R-:W1:Y:S01]  /*8ec0*/  MUFU.TANH R61, R94 ;  /* 0x0000005e003d7308 */ /* 0x000e620000002400 */
[-C--:B------:R-:W-:Y:S02]  /*8ed0*/  ISETP.GE.AND P6, PT, R9, R165.reuse, PT ;  /* 0x000000a50900720c */ /* 0x080fe40003fc6270 */
[----:B------:R-:W-:Y:S01]  /*8ee0*/  FSEL R62, R62, -INF , !P1 ;  /* 0xff8000003e3e7808 */ /* 0x000fe20004800000 */
[C---:B------:R-:W-:Y:S01]  /*8ef0*/  FFMA.FTZ R83, R2.reuse, UR5, R96 ;  /* 0x0000000502537c23 */ /* 0x040fe20008010060 */
[----:B------:R-:W-:Y:S01]  /*8f00*/  FFMA.FTZ R63, R2, UR5, R98 ;  /* 0x00000005023f7c23 */ /* 0x000fe20008010062 */
[----:B------:R-:W-:Y:S01]  /*8f10*/  FSEL R85, R85, -INF , !P6 ;  /* 0xff80000055557808 */ /* 0x000fe20007000000 */
[C---:B------:R-:W-:Y:S01]  /*8f20*/  VIADD R2, R5.reuse, 0xf8 ;  /* 0x000000f805027836 */ /* 0x040fe20000000000 */
[----:B------:R-:W3:Y:S01]  /*8f30*/  MUFU.TANH R60, R95 ;  /* 0x0000005f003c7308 */ /* 0x000ee20000002400 */
[C---:B------:R-:W-:Y:S01]  /*8f40*/  ISETP.GE.AND P6, PT, R5.reuse, R165, PT ;  /* 0x000000a50500720c */ /* 0x040fe20003fc6270 */
[----:B------:R-:W-:Y:S01]  /*8f50*/  VIADD R5, R5, 0xf9 ;  /* 0x000000f905057836 */ /* 0x000fe20000000000 */
        /* <DEDUP_REMOVED lines=12> */
[C---:B--2---:R-:W-:Y:S01]  /*9020*/  FFMA.FTZ R81, R2.reuse, UR5, R6 ;  /* 0x0000000502517c23 */ /* 0x044fe20008010006 */
[----:B-1----:R-:W-:Y:S01]  /*9030*/  FFMA.FTZ R61, R2, UR5, R61 ;  /* 0x00000005023d7c23 */ /* 0x002fe2000801003d */
[C---:B------:R-:W-:Y:S01]  /*9040*/  FFMA.FTZ R80, R5.reuse, UR5, R80 ;  /* 0x0000000505507c23 */ /* 0x040fe20008010050 */
[----:B---3--:R-:W-:-:S02]  /*9050*/  FFMA.FTZ R60, R5, UR5, R60 ;  /* 0x00000005053c7c23 */ /* 0x008fc4000801003c */
        /* <DEDUP_REMOVED lines=67> */
.L_x_3710:
[----:B------:R-:W-:-:S04]  /*9490*/  ULEA UR16, -UR6, URZ, 0x8 ;  /* 0x0000003f06107291 */ /* 0x000fc8000f8e413f */
[----:B------:R-:W-:Y:S02]  /*94a0*/  USHF.R.S32.HI UR20, URZ, 0x1f, UR16 ;  /* 0x0000001f3f147899 */ /* 0x000fe40008011410 */
[----:B------:R-:W-:-:S04]  /*94b0*/  MOV R38, UR16 ;  /* 0x0000001000267c02 */ /* 0x000fc80008000f00 */
[----:B------:R-:W-:-:S07]  /*94c0*/  MOV R37, UR20 ;  /* 0x0000001400257c02 */ /* 0x000fce0008000f00 */
.L_x_3711:
        /* <DEDUP_REMOVED lines=46> */
[----:B------:R-:W-:Y:S01]  /*97b0*/  @!P0 IMAD.WIDE.U32 R52, R52, 0xb0, R10 ;  /* 0x000000b034348825 */ /* 0x000fe200078e000a */
[----:B------:R-:W-:-:S03]  /*97c0*/  @!P0 IADD3 R50, P5, R38, R50, RZ ;  /* 0x0000003226328210 */ /* 0x000fc60007fbe0ff */
[----:B------:R-:W-:Y:S01]  /*97d0*/  IMAD.U32 R12, RZ, RZ, UR6 ;  /* 0x00000006ff0c7e24 */ /* 0x000fe2000f8e00ff */
[----:B------:R-:W-:Y:S01]  /*97e0*/  @!P0 IADD3.X R49, R37, UR21, R51, P5, !PT ;  /* 0x0000001525318c10 */ /* 0x000fe2000affe433 */
        /* <DEDUP_REMOVED lines=11> */
[----:B------:R-:W-:Y:S01]  /*98a0*/  @!P0 IADD3 R45, P6, R38, R54, RZ ;  /* 0x00000036262d8210 */ /* 0x000fe20007fde0ff */
[----:B------:R-:W-:Y:S01]  /*98b0*/  @!P0 IMAD.WIDE.U32 R58, R58, 0xe0, R94 ;  /* 0x000000e03a3a8825 */ /* 0x000fe200078e005e */
[----:B------:R-:W-:-:S03]  /*98c0*/  @!P0 IADD3 R95, P4, R38, R6, RZ ;  /* 0x00000006265f8210 */ /* 0x000fc60007f9e0ff */
[C---:B------:R-:W-:Y:S01]  /*98d0*/  @!P0 IADD3.X R96, R37.reuse, UR16, R5, P2, !PT ;  /* 0x0000001025608c10 */ /* 0x040fe200097fe405 */
[----:B------:R-:W-:Y:S01]  /*98e0*/  @!UP0 UIMAD UR16, UR7, 0xc0, URZ ;  /* 0x000000c0071088a4 */ /* 0x000fe2000f8e023f */
[C---:B------:R-:W-:Y:S01]  /*98f0*/  @!P0 IADD3.X R94, R37.reuse, UR20, R7, P4, !PT ;  /* 0x00000014255e8c10 */ /* 0x040fe2000a7fe407 */
[----:B------:R-:W-:Y:S01]  /*9900*/  @!UP0 UIMAD UR20, UR7, 0xb0, URZ ;  /* 0x000000b0071488a4 */ /* 0x000fe2000f8e023f */
[----:B------:R-:W3:Y:S01]  /*9910*/  @!P0 LDC.64 R6, c[0x0][0x218] ;  /* 0x00008600ff068b82 */ /* 0x000ee20000000a00 */
[C---:B------:R-:W-:Y:S02]  /*9920*/  @!P0 IADD3 R52, P4, R38.reuse, R52, RZ ;  /* 0x0000003426348210 */ /* 0x040fe40007f9e0ff */
[C---:B------:R-:W-:Y:S02]  /*9930*/  @!P0 IADD3 R54, P2, R38.reuse, R12, RZ ;  /* 0x0000000c26368210 */ /* 0x040fe40007f5e0ff */
[C---:B------:R-:W-:Y:S01]  /*9940*/  @!P0 IADD3.X R51, R37.reuse, UR20, R53, P4, !PT ;  /* 0x0000001425338c10 */ /* 0x040fe2000a7fe435 */
[----:B------:R-:W-:Y:S01]  /*9950*/  @!UP0 UIMAD UR20, UR7, 0xd0, URZ ;  /* 0x000000d0071488a4 */ /* 0x000fe2000f8e023f */
[C---:B------:R-:W-:Y:S01]  /*9960*/  @!P0 IADD3.X R53, R37.reuse, UR16, R13, P2, !PT ;  /* 0x0000001025358c10 */ /* 0x040fe200097fe40d */
[----:B------:R-:W4:Y:S01]  /*9970*/  @!P0 LDC.64 R4, c[0x0][0x218] ;  /* 0x00008600ff048b82 */ /* 0x000f220000000a00 */
[----:B------:R-:W-:Y:S01]  /*9980*/  @!P0 IADD3 R102, P2, R38, R67, RZ ;  /* 0x0000004326668210 */ /* 0x000fe20007f5e0ff */
[----:B------:R-:W-:Y:S01]  /*9990*/  @!UP0 UIMAD UR16, UR7, 0xe0, URZ ;  /* 0x000000e0071088a4 */ /* 0x000fe2000f8e023f */
[----:B------:R-:W-:-:S02]  /*99a0*/  @!P0 IADD3.X R44, R37, UR26, R55, P6, !PT ;  /* 0x0000001a252c8c10 */ /* 0x000fc4000b7fe437 */
[----:B------:R-:W-:Y:S01]  /*99b0*/  @!P0 IADD3 R55, P4, R38, R10, RZ ;  /* 0x0000000a26378210 */ /* 0x000fe20007f9e0ff */
[C---:B------:R-:W-:Y:S01]  /*99c0*/  @!P0 IMAD.X R101, R37.reuse, 0x1, R66, P2 ;  /* 0x0000000125658824 */ /* 0x040fe200010e0642 */
[----:B--2---:R-:W-:Y:S01]  /*99d0*/  @!P0 LEA R108, P5, R102, R8, 0x1 ;  /* 0x00000008666c8211 */ /* 0x004fe200078a08ff */
[----:B------:R-:W2:Y:S01]  /*99e0*/  @!P0 LDC.64 R12, c[0x0][0x218] ;  /* 0x00008600ff0c8b82 */ /* 0x000ea20000000a00 */
[----:B------:R-:W-:Y:S02]  /*99f0*/  @!P0 IADD3 R57, P2, R38, R58, RZ ;  /* 0x0000003a26398210 */ /* 0x000fe40007f5e0ff */
[C---:B------:R-:W-:Y:S02]  /*9a00*/  @!P0 IADD3.X R58, R37.reuse, UR20, R11, P4, !PT ;  /* 0x00000014253a8c10 */ /* 0x040fe4000a7fe40b */
[----:B------:R-:W-:Y:S02]  /*9a10*/  @!P0 LEA.HI.X R109, R102, R9, R101, 0x1, P5 ;  /* 0x00000009666d8211 */ /* 0x000fe400028f0c65 */
[----:B------:R-:W-:Y:S01]  /*9a20*/  @!P0 IADD3.X R59, R37, UR16, R59, P2, !PT ;  /* 0x00000010253b8c10 */ /* 0x000fe200097fe43b */
[----:B------:R-:W5:Y:S01]  /*9a30*/  @!P0 LDC.64 R10, c[0x0][0x218] ;  /* 0x00008600ff0a8b82 */ /* 0x000f620000000a00 */
[C---:B------:R-:W-:Y:S01]  /*9a40*/  @!P0 IADD3 R102, P5, P4, R38.reuse, UR13, R67 ;  /* 0x0000000d26668c10 */ /* 0x040fe2000fcbe043 */
[----:B------:R-:W-:Y:S01]  /*9a50*/  @!PT LDS RZ, [RZ] ;  /* 0x00000000fffff984 */ /* 0x000fe20000000800 */
[----:B------:R-:W-:Y:S01]  /*9a60*/  @!PT LDS RZ, [RZ] ;  /* 0x00000000fffff984 */ /* 0x000fe20000000800 */
[----:B------:R-:W-:Y:S01]  /*9a70*/  @!PT LDS RZ, [RZ] ;  /* 0x00000000fffff984 */ /* 0x000fe20000000800 */
[----:B------:R-:W-:Y:S01]  /*9a80*/  @!P0 LDGSTS.E.BYPASS.LTC128B.128 [R241+0x2000], desc[UR18][R108.64] ;  /* 0x020000006cf18fae */ /* 0x000fe2000b901d52 */
[----:B------:R-:W-:-:S02]  /*9a90*/  @!P0 IADD3 R103, P2, R38, R103, RZ ;  /* 0x0000006726678210 */ /* 0x000fc40007f5e0ff */
[C---:B------:R-:W-:Y:S01]  /*9aa0*/  @!P0 IADD3.X R101, R37.reuse, UR12, R66, P5, P4 ;  /* 0x0000000c25658c10 */ /* 0x040fe2000afe8442 */
[----:B------:R1:W-:Y:S01]  /*9ab0*/  @P0 STS.128 [R241+0x2800], RZ ;  /* 0x002800fff1000388 */ /* 0x0003e20000000c00 */
[C---:B---3--:R-:W-:Y:S01]  /*9ac0*/  @!P0 LEA R104, P4, R102.reuse, R6, 0x1 ;  /* 0x0000000666688211 */ /* 0x048fe200078808ff */
[----:B------:R-:W3:Y:S01]  /*9ad0*/  @!P0 LDC.64 R8, c[0x0][0x218] ;  /* 0x00008600ff088b82 */ /* 0x000ee20000000a00 */
[----:B------:R-:W-:Y:S01]  /*9ae0*/  @!P0 IMAD.X R100, R37, 0x1, R100, P2 ;  /* 0x0000000125648824 */ /* 0x000fe200010e0664 */
[C---:B----4-:R-:W-:Y:S02]  /*9af0*/  @!P0 LEA R106, P2, R103.reuse, R4, 0x1 ;  /* 0x00000004676a8211 */ /* 0x050fe400078408ff */
        /* <DEDUP_REMOVED lines=124> */
.L_x_3713:
[----:B------:R-:W-:Y:S05]  /*a2c0*/  BSYNC B0 ;  /* 0x0000000000007941 */ /* 0x000fea0003800000 */
.L_x_3712:
[----:B------:R-:W0:Y:S01]  /*a2d0*/  LDGDEPBAR ;  /* 0x00000000000079af */ /* 0x000e220000000000 */
[----:B------:R-:W-:-:S04]  /*a2e0*/  IADD3 R67, P0, R38, R67, RZ ;  /* 0x0000004326437210 */ /* 0x000fc80007f1e0ff */
[----:B------:R-:W-:-:S09]  /*a2f0*/  IADD3.X R66, R37, R66, RZ, P0, !PT ;  /* 0x0000004225427210 */ /* 0x000fd200007fe4ff */
.L_x_3709:
        /* <DEDUP_REMOVED lines=121> */
[----:B------:R-:W-:-:S02]  /*aa90*/  LEA R236, R3, UR4, 0x1 ;  /* 0x0000000403ec7c11 */ /* 0x000fc4000f8e08ff */
[----:B------:R-:W-:Y:S02]  /*aaa0*/  FMNMX.FTZ R2, R82, R2, !PT ;  /* 0x0000000252027209 */ /* 0x000fe40007810000 */
[----:B------:R-:W-:Y:S02]  /*aab0*/  LEA R231, R234, R236, 0x1 ;  /* 0x000000eceae77211 */ /* 0x000fe400078e08ff */
[----:B------:R-:W-:Y:S02]  /*aac0*/  FMNMX.FTZ R2, R81, R2, !PT ;  /* 0x0000000251027209 */ /* 0x000fe40007810000 */
[C---:B------:R-:W-:Y:S01]  /*aad0*/  LEA R232, R235.reuse, R236, 0x1 ;  /* 0x000000ecebe87211 */ /* 0x040fe200078e08ff */
[----:B------:R-:W-:Y:S01]  /*aae0*/  LDSM.16.MT88.4 R12, [R231+0xa000] ;  /* 0x00a00000e70c783b */ /* 0x000fe20000004200 */
[----:B------:R-:W-:Y:S02]  /*aaf0*/  FMNMX.FTZ R2, R80, R2, !PT ;  /* 0x0000000250027209 */ /* 0x000fe40007810000 */
[----:B------:R-:W-:-:S03]  /*ab00*/  LEA R230, R235, R231, 0x1 ;  /* 0x000000e7ebe67211 */ /* 0x000fc600078e08ff */
[----:B------:R-:W1:Y:S04]  /*ab10*/  SHFL.BFLY PT, R5, R2, 0x2, 0x1f ;  /* 0x0c401f0002057f89 */ /* 0x000e6800000e0000 */
        /* <DEDUP_REMOVED lines=16> */
[----:B------:R-:W-:Y:S01]  /*ac20*/  FMNMX.FTZ R0, R61, R0, !PT ;  /* 0x000000003d007209 */ /* 0x000fe20007810000 */
[----:B------:R-:W-:Y:S01]  /*ac30*/  MUFU.EX2 R109, R109 ;  /* 0x0000006d006d7308 */ /* 0x000fe20000000800 */
[--C-:B------:R-:W-:Y:S01]  /*ac40*/  FFMA.FTZ R96, R47, UR16, -R110.reuse ;  /* 0x000000102f607c23 */ /* 0x100fe2000801086e */
[--C-:B------:R-:W-:Y:S01]  /*ac50*/  FFMA.FTZ R95, R46, UR16, -R110.reuse ;  /* 0x000000102e5f7c23 */ /* 0x100fe2000801086e */
[----:B------:R-:W-:Y:S01]  /*ac60*/  FMNMX.FTZ R0, R60, R0, !PT ;  /* 0x000000003c007209 */ /* 0x000fe20007810000 */
[----:B------:R-:W-:Y:S01]  /*ac70*/  LDSM.16.MT88.4 R44, [R236+0xa800] ;  /* 0x00a80000ec2c783b */ /* 0x000fe20000004200 */
        /* <DEDUP_REMOVED lines=14> */
[----:B------:R-:W-:Y:S01]  /*ad60*/  LDSM.16.MT88.4 R40, [R232+0xa800] ;  /* 0x00a80000e828783b */ /* 0x000fe20000004200 */
[--C-:B------:R-:W-:Y:S01]  /*ad70*/  FFMA.FTZ R126, R27, UR16, -R110.reuse ;  /* 0x000000101b7e7c23 */ /* 0x100fe2000801086e */
[--C-:B------:R-:W-:Y:S01]  /*ad80*/  FFMA.FTZ R124, R48, UR16, -R110.reuse ;  /* 0x00000010307c7c23 */ /* 0x100fe2000801086e */
[--C-:B------:R-:W-:Y:S01]  /*ad90*/  FFMA.FTZ R122, R122, UR16, -R110.reuse ;  /* 0x000000107a7a7c23 */ /* 0x100fe2000801086e */
[----:B------:R-:W-:Y:S01]  /*ada0*/  LDSM.16.MT88.4 R36, [R231+0xa800] ;  /* 0x00a80000e724783b */ /* 0x000fe20000004200 */
        /* <DEDUP_REMOVED lines=8> */
[----:B-1----:R-:W-:Y:S01]  /*ae30*/  FMNMX.FTZ R0, R0, R4, !PT ;  /* 0x0000000400007209 */ /* 0x002fe20007810000 */
        /* <DEDUP_REMOVED lines=28> */
[----:B-1----:R-:W-:Y:S01]  /*b000*/  FMNMX.FTZ R0, R0, R4, !PT ;  /* 0x0000000400007209 */ /* 0x002fe20007810000 */
[----:B------:R-:W-:Y:S01]  /*b010*/  FFMA.FTZ R129, R129, UR16, -R110 ;  /* 0x0000001081817c23 */ /* 0x000fe2000801086e */
[----:B------:R-:W-:Y:S01]  /*b020*/  F2FP.F16.F32.PACK_AB R4, R108, R109 ;  /* 0x0000006d6c04723e */ /* 0x000fe200000000ff */
[----:B------:R-:W-:Y:S01]  /*b030*/  FADD.FTZ R108, R109, R108 ;  /* 0x0000006c6d6c7221 */ /* 0x000fe20000010000 */
[C---:B------:R-:W-:Y:S01]  /*b040*/  FSETP.NEU.FTZ.AND P0, PT, R0.reuse, -INF , PT ;  /* 0xff8000000000780b */ /* 0x040fe20003f1d000 */
[----:B------:R-:W-:Y:S01]  /*b050*/  FMUL.FTZ R93, R0, UR16 ;  /* 0x00000010005d7c20 */ /* 0x000fe20008410000 */
[----:B------:R-:W-:Y:S01]  /*b060*/  MUFU.EX2 R101, R101 ;  /* 0x0000006500657308 */ /* 0x000fe20000000800 */
[----:B------:R-:W-:Y:S01]  /*b070*/  FADD.FTZ R108, R107, R108 ;  /* 0x0000006c6b6c7221 */ /* 0x000fe20000010000 */
[--C-:B------:R-:W-:Y:S01]  /*b080*/  FFMA.FTZ R128, R128, UR16, -R110.reuse ;  /* 0x0000001080807c23 */ /* 0x100fe2000801086e */
[----:B------:R-:W-:Y:S01]  /*b090*/  FFMA.FTZ R92, R92, UR16, -R110 ;  /* 0x000000105c5c7c23 */ /* 0x000fe2000801086e */
[----:B------:R-:W-:Y:S01]  /*b0a0*/  FSEL R93, R93, RZ, P0 ;  /* 0x000000ff5d5d7208 */ /* 0x000fe20000000000 */
[----:B------:R-:W-:Y:S01]  /*b0b0*/  FADD.FTZ R106, R106, R108 ;  /* 0x0000006c6a6a7221 */ /* 0x000fe20000010000 */
[----:B------:R-:W-:Y:S01]  /*b0c0*/  FFMA.FTZ R91, R91, UR16, -R110 ;  /* 0x000000105b5b7c23 */ /* 0x000fe2000801086e */
[----:B--2---:R-:W-:Y:S01]  /*b0d0*/  F2FP.F16.F32.PACK_AB R50, R102, R103 ;  /* 0x000000676632723e */ /* 0x004fe200000000ff */
[----:B------:R-:W-:Y:S01]  /*b0e0*/  MUFU.EX2 R100, R100 ;  /* 0x0000006400647308 */ /* 0x000fe20000000800 */
[--C-:B------:R-:W-:Y:S01]  /*b0f0*/  FFMA.FTZ R121, R21, UR16, -R93.reuse ;  /* 0x0000001015797c23 */ /* 0x100fe2000801085d */
        /* <DEDUP_REMOVED lines=58> */
[----:B------:R-:W-:Y:S01]  /*b4a0*/  FADD.FTZ R120, R121, R120 ;  /* 0x0000007879787221 */ /* 0x000fe20000010000 */
[--C-:B------:R-:W-:Y:S01]  /*b4b0*/  FFMA.FTZ R79, R79, UR16, -R93.reuse ;  /* 0x000000104f4f7c23 */ /* 0x100fe2000801085d */
[C---:B------:R-:W-:Y:S01]  /*b4c0*/  HMMA.16816.F32 R28, R4.reuse, R30, RZ ;  /* 0x0000001e041c723c */ /* 0x040fe200000018ff */
[--C-:B------:R-:W-:Y:S01]  /*b4d0*/  FFMA.FTZ R78, R78, UR16, -R93.reuse ;  /* 0x000000104e4e7c23 */ /* 0x100fe2000801085d */
[----:B------:R-:W-:Y:S01]  /*b4e0*/  FADD.FTZ R119, R119, R120 ;  /* 0x0000007877777221 */ /* 0x000fe20000010000 */
[----:B------:R-:W3:Y:S01]  /*b4f0*/  MUFU.EX2 R114, R114 ;  /* 0x0000007200727308 */ /* 0x000ee20000000800 */
[----:B--2---:R-:W-:Y:S01]  /*b500*/  F2FP.F16.F32.PACK_AB R49, R116, R117 ;  /* 0x000000757431723e */ /* 0x004fe200000000ff */
[--C-:B------:R-:W-:Y:S01]  /*b510*/  FFMA.FTZ R77, R77, UR16, -R93.reuse ;  /* 0x000000104d4d7c23 */ /* 0x100fe2000801085d */
[C---:B-1----:R-:W-:Y:S01]  /*b520*/  HMMA.16816.F32 R24, R4.reuse, R20, RZ ;  /* 0x000000140418723c */ /* 0x042fe200000018ff */
[----:B------:R-:W-:Y:S01]  /*b530*/  FFMA.FTZ R76, R76, UR16, -R93 ;  /* 0x000000104c4c7c23 */ /* 0x000fe2000801085d */
[----:B------:R-:W-:Y:S01]  /*b540*/  FADD.FTZ R119, R118, R119 ;  /* 0x0000007776777221 */ /* 0x000fe20000010000 */
        /* <DEDUP_REMOVED lines=10> */
[----:B------:R-:W2:Y:S01]  /*b5f0*/  MUFU.EX2 R98, R98 ;  /* 0x0000006200627308 */ /* 0x000ea20000000800 */
        /* <DEDUP_REMOVED lines=9> */
[----:B------:R-:W-:Y:S01]  /*b690*/  FADD.FTZ R102, R101, R102 ;  /* 0x0000006665667221 */ /* 0x000fe20000010000 */
[C---:B------:R-:W-:Y:S01]  /*b6a0*/  HMMA.16816.F32 R8, R4.reuse, R52, RZ ;  /* 0x000000340408723c */ /* 0x040fe200000018ff */
[--C-:B------:R-:W-:Y:S01]  /*b6b0*/  FFMA.FTZ R71, R71, UR16, -R93.reuse ;  /* 0x0000001047477c23 */ /* 0x100fe2000801085d */
[--C-:B------:R-:W-:Y:S01]  /*b6c0*/  FFMA.FTZ R70, R70, UR16, -R93.reuse ;  /* 0x0000001046467c23 */ /* 0x100fe2000801085d */
[C---:B------:R-:W-:Y:S01]  /*b6d0*/  FADD.FTZ R102, R100.reuse, R102 ;  /* 0x0000006664667221 */ /* 0x040fe20000010000 */
[--C-:B------:R-:W-:Y:S01]  /*b6e0*/  FFMA.FTZ R69, R69, UR16, -R93.reuse ;  /* 0x0000001045457c23 */ /* 0x100fe2000801085d */
[----:B------:R-:W3:Y:S01]  /*b6f0*/  MUFU.EX2 R112, R112 ;  /* 0x0000007000707308 */ /* 0x000ee20000000800 */
[----:B------:R-:W-:Y:S01]  /*b700*/  HMMA.16816.F32 R4, R4, R54, RZ ;  /* 0x000000360404723c */ /* 0x000fe200000018ff */
[----:B------:R-:W-:Y:S01]  /*b710*/  F2FP.F16.F32.PACK_AB R52, R100, R101 ;  /* 0x000000656434723e */ /* 0x000fe200000000ff */
[----:B-1----:R-:W-:Y:S01]  /*b720*/  FADD.FTZ R102, R99, R102 ;  /* 0x0000006663667221 */ /* 0x002fe20000010000 */
[--C-:B------:R-:W-:Y:S01]  /*b730*/  FFMA.FTZ R68, R68, UR16, -R93.reuse ;  /* 0x0000001044447c23 */ /* 0x100fe2000801085d */
[--C-:B------:R-:W-:Y:S01]  /*b740*/  FFMA.FTZ R82, R82, UR16, -R110.reuse ;  /* 0x0000001052527c23 */ /* 0x100fe2000801086e */
[----:B------:R-:W-:Y:S01]  /*b750*/  FFMA.FTZ R81, R81, UR16, -R110 ;  /* 0x0000001051517c23 */ /* 0x000fe2000801086e */
[C---:B------:R-:W-:Y:S01]  /*b760*/  HMMA.16816.F32 R32, R48.reuse, R44, R32 ;  /* 0x0000002c3020723c */ /* 0x040fe20000001820 */
[----:B------:R-:W-:Y:S01]  /*b770*/  MUFU.EX2 R111, R111 ;  /* 0x0000006f006f7308 */ /* 0x000fe20000000800 */
[C---:B--2---:R-:W-:Y:S01]  /*b780*/  F2FP.F16.F32.PACK_AB R54, R98.reuse, R99 ;  /* 0x000000636236723e */ /* 0x044fe200000000ff */
[----:B------:R-:W-:Y:S01]  /*b790*/  FADD.FTZ R98, R98, R102 ;  /* 0x0000006662627221 */ /* 0x000fe20000010000 */
[----:B------:R-:W-:Y:S01]  /*b7a0*/  FFMA.FTZ R250, R80, UR16, -R110 ;  /* 0x0000001050fa7c23 */ /* 0x000fe2000801086e */
[--C-:B------:R-:W-:Y:S01]  /*b7b0*/  FFMA.FTZ R63, R63, UR16, -R93.reuse ;  /* 0x000000103f3f7c23 */ /* 0x100fe2000801085d */
[C---:B------:R-:W-:Y:S01]  /*b7c0*/  HMMA.16816.F32 R28, R48.reuse, R46, R28 ;  /* 0x0000002e301c723c */ /* 0x040fe2000000181c */
[----:B------:R-:W1:Y:S01]  /*b7d0*/  LDSM.16.MT88.4 R44, [R236+0xb000] ;  /* 0x00b00000ec2c783b */ /* 0x000e620000004200 */
[----:B------:R-:W-:Y:S01]  /*b7e0*/  FFMA.FTZ R62, R62, UR16, -R93 ;  /* 0x000000103e3e7c23 */ /* 0x000fe2000801085d */
[----:B------:R-:W2:Y:S01]  /*b7f0*/  MUFU.EX2 R3, R3 ;  /* 0x0000000300037308 */ /* 0x000ea20000000800 */
[----:B---3--:R-:W-:Y:S01]  /*b800*/  F2FP.F16.F32.PACK_AB R53, R112, R113 ;  /* 0x000000717035723e */ /* 0x008fe200000000ff */
[----:B------:R-:W-:Y:S01]  /*b810*/  FADD.FTZ R113, R113, R117 ;  /* 0x0000007571717221 */ /* 0x000fe20000010000 */
[C---:B------:R-:W-:Y:S01]  /*b820*/  HMMA.16816.F32 R24, R48.reuse, R40, R24 ;  /* 0x000000283018723c */ /* 0x040fe20000001818 */
[--C-:B------:R-:W-:Y:S01]  /*b830*/  FFMA.FTZ R61, R61, UR16, -R93.reuse ;  /* 0x000000103d3d7c23 */ /* 0x100fe2000801085d */
[----:B------:R-:W-:Y:S01]  /*b840*/  FFMA.FTZ R251, R60, UR16, -R93 ;  /* 0x000000103cfb7c23 */ /* 0x000fe2000801085d */
[----:B------:R-:W-:Y:S01]  /*b850*/  FADD.FTZ R113, R112, R113 ;  /* 0x0000007170717221 */ /* 0x000fe20000010000 */
[----:B------:R-:W-:Y:S01]  /*b860*/  LEA R204, P0, R67, UR20, 0x1 ;  /* 0x0000001443cc7c11 */ /* 0x000fe2000f8008ff */
[----:B------:R-:W3:Y:S01]  /*b870*/  MUFU.EX2 R97, R97 ;  /* 0x0000006100617308 */ /* 0x000ee20000000800 */
[----:B------:R-:W-:Y:S01]  /*b880*/  HMMA.16816.F32 R20, R48, R42, R20 ;  /* 0x0000002a3014723c */ /* 0x000fe20000001814 */
[----:B------:R-:W4:Y:S01]  /*b890*/  LDSM.16.MT88.4 R40, [R232+0xb000] ;  /* 0x00b00000e828783b */ /* 0x000f220000004200 */
[----:B------:R-:W-:-:S04]  /*b8a0*/  MOV R249, R204 ;  /* 0x000000cc00f97202 */ /* 0x000fc80000000f00 */
[----:B------:R-:W-:Y:S01]  /*b8b0*/  HMMA.16816.F32 R16, R48, R36, R16 ;  /* 0x000000243010723c */ /* 0x000fe20000001810 */
[----:B------:R-:W5:Y:S01]  /*b8c0*/  MUFU.EX2 R96, R96 ;  /* 0x0000006000607308 */ /* 0x000f620000000800 */
[----:B--2---:R-:W-:-:S04]  /*b8d0*/  F2FP.F16.F32.PACK_AB R55, R3, R111 ;  /* 0x0000006f0337723e */ /* 0x004fc800000000ff */
[C---:B------:R-:W-:Y:S01]  /*b8e0*/  HMMA.16816.F32 R12, R48.reuse, R38, R12 ;  /* 0x00000026300c723c */ /* 0x040fe2000000180c */
[----:B------:R-:W2:Y:S02]  /*b8f0*/  LDSM.16.MT88.4 R36, [R231+0xb000] ;  /* 0x00b00000e724783b */ /* 0x000ea40000004200 */
[----:B------:R-:W1:Y:S01]  /*b900*/  MUFU.EX2 R95, R95 ;  /* 0x0000005f005f7308 */ /* 0x000e620000000800 */
[----:B---3--:R-:W-:Y:S02]  /*b910*/  FADD.FTZ R98, R97, R98 ;  /* 0x0000006261627221 */ /* 0x008fe40000010000 */
[C---:B------:R-:W-:Y:S05]  /*b920*/  HMMA.16816.F32 R8, R48.reuse, R56, R8 ;  /* 0x000000383008723c */ /* 0x040fea0000001808 */
[----:B------:R-:W3:Y:S01]  /*b930*/  MUFU.EX2 R94, R94 ;  /* 0x0000005e005e7308 */ /* 0x000ee20000000800 */
[----:B------:R-:W-:Y:S01]  /*b940*/  HMMA.16816.F32 R4, R48, R58, R4 ;  /* 0x0000003a3004723c */ /* 0x000fe20000001804 */
[----:B------:R-:W2:Y:S01]  /*b950*/  LDSM.16.MT88.4 R56, [R230+0xb000] ;  /* 0x00b00000e638783b */ /* 0x000ea20000004200 */
[----:B-----5:R-:W-:-:S04]  /*b960*/  FADD.FTZ R98, R96, R98 ;  /* 0x0000006260627221 */ /* 0x020fc80000010000 */
[----:B-1----:R-:W-:Y:S01]  /*b970*/  HMMA.16816.F32 R32, R52, R44, R32 ;  /* 0x0000002c3420723c */ /* 0x002fe20000001820 */
[----:B------:R-:W-:Y:S01]  /*b980*/  MUFU.EX2 R135, R135 ;  /* 0x0000008700877308 */ /* 0x000fe20000000800 */
[----:B------:R-:W-:Y:S01]  /*b990*/  F2FP.F16.F32.PACK_AB R48, R96, R97 ;  /* 0x000000616030723e */ /* 0x000fe200000000ff */
[----:B------:R-:W-:-:S03]  /*b9a0*/  FADD.FTZ R98, R95, R98 ;  /* 0x000000625f627221 */ /* 0x000fc60000010000 */
[C---:B------:R-:W-:Y:S01]  /*b9b0*/  HMMA.16816.F32 R28, R52.reuse, R46, R28 ;  /* 0x0000002e341c723c */ /* 0x040fe2000000181c */
[----:B------:R-:W1:Y:S02]  /*b9c0*/  LDSM.16.MT88.4 R44, [R236+0xb800] ;  /* 0x00b80000ec2c783b */ /* 0x000e640000004200 */
[----:B------:R-:W5:Y:S01]  /*b9d0*/  MUFU.EX2 R136, R136 ;  /* 0x0000008800887308 */ /* 0x000f620000000800 */
[C---:B---3--:R-:W-:Y:S01]  /*b9e0*/  F2FP.F16.F32.PACK_AB R50, R94.reuse, R95 ;  /* 0x0000005f5e32723e */ /* 0x048fe200000000ff */
[----:B------:R-:W-:Y:S01]  /*b9f0*/  FADD.FTZ R98, R94, R98 ;  /* 0x000000625e627221 */ /* 0x000fe20000010000 */
[C---:B----4-:R-:W-:Y:S05]  /*ba00*/  HMMA.16816.F32 R24, R52.reuse, R40, R24 ;  /* 0x000000283418723c */ /* 0x050fea0000001818 */
[----:B------:R-:W-:Y:S01]  /*ba10*/  MUFU.EX2 R138, R138 ;  /* 0x0000008a008a7308 */ /* 0x000fe20000000800 */
[C---:B------:R-:W-:Y:S01]  /*ba20*/  HMMA.16816.F32 R20, R52.reuse, R42, R20 ;  /* 0x0000002a3414723c */ /* 0x040fe20000001814 */
[----:B------:R-:W3:Y:S05]  /*ba30*/  LDSM.16.MT88.4 R40, [R232+0xb800] ;  /* 0x00b80000e828783b */ /* 0x000eea0000004200 */
[----:B--2---:R-:W-:Y:S01]  /*ba40*/  HMMA.16816.F32 R16, R52, R36, R16 ;  /* 0x000000243410723c */ /* 0x004fe20000001810 */
        /* <DEDUP_REMOVED lines=10> */
[----:B------:R-:W-:Y:S02]  /*baf0*/  MUFU.EX2 R125, R125 ;  /* 0x0000007d007d7308 */ /* 0x000fe40000000800 */
[C---:B-1----:R-:W-:Y:S06]  /*bb00*/  HMMA.16816.F32 R32, R48.reuse, R44, R32 ;  /* 0x0000002c3020723c */ /* 0x042fec0000001820 */
[----:B------:R-:W-:Y:S01]  /*bb10*/  HMMA.16816.F32 R28, R48, R46, R28 ;  /* 0x0000002e301c723c */ /* 0x000fe2000000181c */
[----:B------:R-:W1:Y:S01]  /*bb20*/  LDSM.16.MT88.4 R44, [R236+0xc000] ;  /* 0x00c00000ec2c783b */ /* 0x000e620000004200 */
[----:B------:R-:W2:Y:S01]  /*bb30*/  MUFU.EX2 R124, R124 ;  /* 0x0000007c007c7308 */ /* 0x000ea20000000800 */
[----:B-----5:R-:W-:Y:S01]  /*bb40*/  F2FP.F16.F32.PACK_AB R52, R126, R127 ;  /* 0x0000007f7e34723e */ /* 0x020fe200000000ff */
[----:B------:R-:W-:-:S02]  /*bb50*/  FADD.FTZ R127, R127, R98 ;  /* 0x000000627f7f7221 */ /* 0x000fc40000010000 */
[C---:B---3--:R-:W-:Y:S02]  /*bb60*/  HMMA.16816.F32 R24, R48.reuse, R40, R24 ;  /* 0x000000283018723c */ /* 0x048fe40000001818 */
[----:B------:R-:W-:Y:S02]  /*bb70*/  FADD.FTZ R127, R126, R127 ;  /* 0x0000007f7e7f7221 */ /* 0x000fe40000010000 */
[----:B------:R-:W-:Y:S02]  /*bb80*/  MUFU.EX2 R146, R146 ;  /* 0x0000009200927308 */ /* 0x000fe40000000800 */
        /* <DEDUP_REMOVED lines=15> */
[----:B------:R-:W-:Y:S08]  /*bc80*/  MUFU.EX2 R123, R123 ;  /* 0x0000007b007b7308 */ /* 0x000ff00000000800 */
[----:B------:R-:W4:Y:S01]  /*bc90*/  MUFU.EX2 R122, R122 ;  /* 0x0000007a007a7308 */ /* 0x000f220000000800 */
[----:B-----5:R-:W-:-:S07]  /*bca0*/  F2FP.F16.F32.PACK_AB R55, R151, R150 ;  /* 0x000000969737723e */ /* 0x020fce00000000ff */
[C---:B-1----:R-:W-:Y:S01]  /*bcb0*/  HMMA.16816.F32 R32, R52.reuse, R44, R32 ;  /* 0x0000002c3420723c */ /* 0x042fe20000001820 */
[----:B------:R-:W-:Y:S05]  /*bcc0*/  MUFU.EX2 R133, R133 ;  /* 0x0000008500857308 */ /* 0x000fea0000000800 */
[C---:B------:R-:W-:Y:S01]  /*bcd0*/  HMMA.16816.F32 R28, R52.reuse, R46, R28 ;  /* 0x0000002e341c723c */ /* 0x040fe2000000181c */
[----:B------:R-:W1:Y:S02]  /*bce0*/  LDSM.16.MT88.4 R44, [R236+0xc800] ;  /* 0x00c80000ec2c783b */ /* 0x000e640000004200 */
[----:B------:R-:W5:Y:S01]  /*bcf0*/  MUFU.EX2 R134, R134 ;  /* 0x0000008600867308 */ /* 0x000f620000000800 */
[C---:B----4-:R-:W-:Y:S01]  /*bd00*/  F2FP.F16.F32.PACK_AB R48, R122.reuse, R123 ;  /* 0x0000007b7a30723e */ /* 0x050fe200000000ff */
[----:B------:R-:W-:Y:S01]  /*bd10*/  FADD.FTZ R123, R123, R125 ;  /* 0x0000007d7b7b7221 */ /* 0x000fe20000010000 */
[----:B---3--:R-:W-:Y:S03]  /*bd20*/  HMMA.16816.F32 R24, R52, R40, R24 ;  /* 0x000000283418723c */ /* 0x008fe60000001818 */
[----:B------:R-:W-:-:S02]  /*bd30*/  FADD.FTZ R123, R122, R123 ;  /* 0x0000007b7a7b7221 */ /* 0x000fc40000010000 */
[----:B------:R-:W-:Y:S01]  /*bd40*/  MUFU.EX2 R159, R159 ;  /* 0x0000009f009f7308 */ /* 0x000fe20000000800 */
[C---:B------:R-:W-:Y:S01]  /*bd50*/  HMMA.16816.F32 R20, R52.reuse, R42, R20 ;  /* 0x0000002a3414723c */ /* 0x040fe20000001814 */
[----:B------:R-:W3:Y:S05]  /*bd60*/  LDSM.16.MT88.4 R40, [R232+0xc800] ;  /* 0x00c80000e828783b */ /* 0x000eea0000004200 */
[----:B--2---:R-:W-:Y:S01]  /*bd70*/  HMMA.16816.F32 R16, R52, R36, R16 ;  /* 0x000000243410723c */ /* 0x004fe20000001810 */
[----:B------:R-:W2:Y:S01]  /*bd80*/  MUFU.EX2 R161, R161 ;  /* 0x000000a100a17308 */ /* 0x000ea20000000800 */
        /* <DEDUP_REMOVED lines=10> */
[----:B--2---:R-:W-:-:S05]  /*be30*/  F2FP.F16.F32.PACK_AB R49, R161, R159 ;  /* 0x0000009fa131723e */ /* 0x004fca00000000ff */
[----:B------:R-:W2:Y:S08]  /*be40*/  MUFU.EX2 R142, R142 ;  /* 0x0000008e008e7308 */ /* 0x000eb00000000800 */
[----:B------:R-:W3:Y:S01]  /*be50*/  MUFU.EX2 R144, R144 ;  /* 0x0000009000907308 */ /* 0x000ee20000000800 */
[----:B-----5:R-:W-:-:S07]  /*be60*/  F2FP.F16.F32.PACK_AB R51, R169, R162 ;  /* 0x000000a2a933723e */ /* 0x020fce00000000ff */
[----:B-1----:R-:W-:Y:S01]  /*be70*/  HMMA.16816.F32 R32, R48, R44, R32 ;  /* 0x0000002c3020723c */ /* 0x002fe20000001820 */
[----:B------:R-:W1:Y:S01]  /*be80*/  MUFU.EX2 R145, R145 ;  /* 0x0000009100917308 */ /* 0x000e620000000800 */
[----:B--2---:R-:W-:-:S04]  /*be90*/  FADD.FTZ R133, R142, R133 ;  /* 0x000000858e857221 */ /* 0x004fc80000010000 */
        /* <DEDUP_REMOVED lines=21> */
[----:B-1----:R-:W-:-:S05]  /*bff0*/  F2FP.F16.F32.PACK_AB R53, R178, R176 ;  /* 0x000000b0b235723e */ /* 0x002fca00000000ff */
[----:B------:R-:W1:Y:S08]  /*c000*/  MUFU.EX2 R156, R156 ;  /* 0x0000009c009c7308 */ /* 0x000e700000000800 */
[----:B------:R-:W3:Y:S01]  /*c010*/  MUFU.EX2 R158, R158 ;  /* 0x0000009e009e7308 */ /* 0x000ee20000000800 */
[----:B-----5:R-:W-:-:S07]  /*c020*/  F2FP.F16.F32.PACK_AB R55, R180, R179 ;  /* 0x000000b3b437723e */ /* 0x020fce00000000ff */
        /* <DEDUP_REMOVED lines=52> */
[----:B----4-:R-:W-:-:S03]  /*c370*/  F2FP.F16.F32.PACK_AB R53, R193, R194 ;  /* 0x000000c2c135723e */ /* 0x010fc600000000ff */
[----:B------:R-:W4:Y:S02]  /*c380*/  LDSM.16.MT88.4 R48, [R236+0xe800] ;  /* 0x00e80000ec30783b */ /* 0x000f240000004200 */
[----:B------:R-:W-:Y:S08]  /*c390*/  MUFU.EX2 R192, R192 ;  /* 0x000000c000c07308 */ /* 0x000ff00000000800 */
[----:B------:R-:W2:Y:S01]  /*c3a0*/  MUFU.EX2 R195, R195 ;  /* 0x000000c300c37308 */ /* 0x000ea20000000800 */
[----:B-----5:R-:W-:-:S07]  /*c3b0*/  F2FP.F16.F32.PACK_AB R55, R186, R188 ;  /* 0x000000bcba37723e */ /* 0x020fce00000000ff */
[----:B------:R-:W-:Y:S01]  /*c3c0*/  MUFU.EX2 R197, R197 ;  /* 0x000000c500c57308 */ /* 0x000fe20000000800 */
[C---:B-1----:R-:W-:Y:S06]  /*c3d0*/  HMMA.16816.F32 R32, R52.reuse, R44, R32 ;  /* 0x0000002c3420723c */ /* 0x042fec0000001820 */
[C---:B------:R-:W-:Y:S01]  /*c3e0*/  HMMA.16816.F32 R28, R52.reuse, R46, R28 ;  /* 0x0000002e341c723c */ /* 0x040fe2000000181c */
[----:B------:R-:W1:Y:S01]  /*c3f0*/  MUFU.EX2 R184, R184 ;  /* 0x000000b800b87308 */ /* 0x000e620000000800 */
[----:B------:R-:W5:Y:S04]  /*c400*/  LDSM.16.MT88.4 R44, [R232+0xe800] ;  /* 0x00e80000e82c783b */ /* 0x000f680000004200 */
[C---:B---3--:R-:W-:Y:S03]  /*c410*/  HMMA.16816.F32 R24, R52.reuse, R40, R24 ;  /* 0x000000283418723c */ /* 0x048fe60000001818 */
[----:B------:R-:W-:Y:S03]  /*c420*/  MUFU.EX2 R175, R175 ;  /* 0x000000af00af7308 */ /* 0x000fe60000000800 */
[C---:B------:R-:W-:Y:S01]  /*c430*/  HMMA.16816.F32 R20, R52.reuse, R42, R20 ;  /* 0x0000002a3414723c */ /* 0x040fe20000001814 */
[----:B------:R-:W3:Y:S04]  /*c440*/  LDSM.16.MT88.4 R40, [R231+0xe800] ;  /* 0x00e80000e728783b */ /* 0x000ee80000004200 */
[----:B------:R-:W4:Y:S01]  /*c450*/  MUFU.EX2 R173, R173 ;  /* 0x000000ad00ad7308 */ /* 0x000f220000000800 */
[C---:B--2---:R-:W-:Y:S06]  /*c460*/  HMMA.16816.F32 R16, R52.reuse, R36, R16 ;  /* 0x000000243410723c */ /* 0x044fec0000001810 */
[----:B------:R-:W-:Y:S01]  /*c470*/  HMMA.16816.F32 R12, R52, R38, R12 ;  /* 0x00000026340c723c */ /* 0x000fe2000000180c */
[----:B------:R-:W-:Y:S01]  /*c480*/  MUFU.EX2 R171, R171 ;  /* 0x000000ab00ab7308 */ /* 0x000fe20000000800 */
[----:B------:R-:W-:Y:S01]  /*c490*/  F2FP.F16.F32.PACK_AB R36, R195, R192 ;  /* 0x000000c0c324723e */ /* 0x000fe200000000ff */
[----:B------:R-:W-:-:S03]  /*c4a0*/  FADD.FTZ R192, R192, R183 ;  /* 0x000000b7c0c07221 */ /* 0x000fc60000010000 */
[C---:B------:R-:W-:Y:S01]  /*c4b0*/  HMMA.16816.F32 R8, R52.reuse, R56, R8 ;  /* 0x000000383408723c */ /* 0x040fe20000001808 */
[----:B-1----:R-:W-:Y:S01]  /*c4c0*/  F2FP.F16.F32.PACK_AB R38, R184, R197 ;  /* 0x000000c5b826723e */ /* 0x002fe200000000ff */
[----:B------:R-:W-:Y:S01]  /*c4d0*/  FADD.FTZ R192, R195, R192 ;  /* 0x000000c0c3c07221 */ /* 0x000fe20000010000 */
[----:B------:R-:W1:Y:S01]  /*c4e0*/  MUFU.EX2 R168, R168 ;  /* 0x000000a800a87308 */ /* 0x000e620000000800 */
[----:B----4-:R-:W-:Y:S02]  /*c4f0*/  F2FP.F16.F32.PACK_AB R37, R173, R175 ;  /* 0x000000afad25723e */ /* 0x010fe400000000ff */
[----:B------:R-:W-:Y:S01]  /*c500*/  HMMA.16816.F32 R4, R52, R58, R4 ;  /* 0x0000003a3404723c */ /* 0x000fe20000001804 */
[----:B------:R-:W2:Y:S01]  /*c510*/  LDSM.16.MT88.4 R56, [R230+0xe800] ;  /* 0x00e80000e638783b */ /* 0x000ea20000004200 */
[----:B------:R-:W-:-:S03]  /*c520*/  FADD.FTZ R197, R197, R192 ;  /* 0x000000c0c5c57221 */ /* 0x000fc60000010000 */
[----:B------:R-:W-:Y:S01]  /*c530*/  MUFU.EX2 R182, R182 ;  /* 0x000000b600b67308 */ /* 0x000fe20000000800 */
[----:B------:R-:W-:-:S07]  /*c540*/  FADD.FTZ R197, R184, R197 ;  /* 0x000000c5b8c57221 */ /* 0x000fce0000010000 */
[----:B------:R-:W4:Y:S01]  /*c550*/  MUFU.EX2 R177, R177 ;  /* 0x000000b100b17308 */ /* 0x000f220000000800 */
[----:B-1----:R-:W-:-:S07]  /*c560*/  F2FP.F16.F32.PACK_AB R39, R168, R171 ;  /* 0x000000aba827723e */ /* 0x002fce00000000ff */
[C---:B------:R-:W-:Y:S01]  /*c570*/  HMMA.16816.F32 R32, R36.reuse, R48, R32 ;  /* 0x000000302420723c */ /* 0x040fe20000001820 */
[----:B------:R-:W1:Y:S05]  /*c580*/  MUFU.EX2 R163, R163 ;  /* 0x000000a300a37308 */ /* 0x000e6a0000000800 */
[C---:B------:R-:W-:Y:S01]  /*c590*/  HMMA.16816.F32 R28, R36.reuse, R50, R28 ;  /* 0x00000032241c723c */ /* 0x040fe2000000181c */
[----:B------:R-:W2:Y:S02]  /*c5a0*/  LDSM.16.MT88.4 R48, [R236+0xf000] ;  /* 0x00f00000ec30783b */ /* 0x000ea40000004200 */
[----:B------:R-:W3:Y:S01]  /*c5b0*/  MUFU.EX2 R160, R160 ;  /* 0x000000a000a07308 */ /* 0x000ee20000000800 */
[C---:B----4-:R-:W-:Y:S01]  /*c5c0*/  F2FP.F16.F32.PACK_AB R52, R177.reuse, R182 ;  /* 0x000000b6b134723e */ /* 0x050fe200000000ff */
[----:B------:R-:W-:Y:S01]  /*c5d0*/  FADD.FTZ R182, R182, R197 ;  /* 0x000000c5b6b67221 */ /* 0x000fe20000010000 */
[----:B-----5:R-:W-:Y:S03]  /*c5e0*/  HMMA.16816.F32 R24, R36, R44, R24 ;  /* 0x0000002c2418723c */ /* 0x020fe60000001818 */
[----:B------:R-:W-:-:S02]  /*c5f0*/  FADD.FTZ R182, R177, R182 ;  /* 0x000000b6b1b67221 */ /* 0x000fc40000010000 */
[----:B------:R-:W-:Y:S01]  /*c600*/  MUFU.EX2 R155, R155 ;  /* 0x0000009b009b7308 */ /* 0x000fe20000000800 */
[----:B------:R-:W-:Y:S01]  /*c610*/  HMMA.16816.F32 R20, R36, R46, R20 ;  /* 0x0000002e2414723c */ /* 0x000fe20000001814 */
[----:B------:R-:W4:Y:S01]  /*c620*/  LDSM.16.MT88.4 R44, [R232+0xf000] ;  /* 0x00f00000e82c783b */ /* 0x000f220000004200 */
[----:B-1----:R-:W-:-:S04]  /*c630*/  FADD.FTZ R182, R163, R182 ;  /* 0x000000b6a3b67221 */ /* 0x002fc80000010000 */
[----:B---3--:R-:W-:Y:S01]  /*c640*/  HMMA.16816.F32 R16, R36, R40, R16 ;  /* 0x000000282410723c */ /* 0x008fe20000001810 */
[----:B------:R-:W1:Y:S01]  /*c650*/  MUFU.EX2 R154, R154 ;  /* 0x0000009a009a7308 */ /* 0x000e620000000800 */
[C---:B------:R-:W-:Y:S01]  /*c660*/  F2FP.F16.F32.PACK_AB R54, R160.reuse, R163 ;  /* 0x000000a3a036723e */ /* 0x040fe200000000ff */
[----:B------:R-:W-:-:S03]  /*c670*/  FADD.FTZ R160, R160, R182 ;  /* 0x000000b6a0a07221 */ /* 0x000fc60000010000 */
[C---:B------:R-:W-:Y:S01]  /*c680*/  HMMA.16816.F32 R12, R36.reuse, R42, R12 ;  /* 0x0000002a240c723c */ /* 0x040fe2000000180c */
[----:B------:R-:W3:Y:S02]  /*c690*/  LDSM.16.MT88.4 R40, [R231+0xf000] ;  /* 0x00f00000e728783b */ /* 0x000ee40000004200 */
[----:B------:R-:W-:Y:S03]  /*c6a0*/  MUFU.EX2 R153, R153 ;  /* 0x0000009900997308 */ /* 0x000fe60000000800 */
[C---:B--2---:R-:W-:Y:S05]  /*c6b0*/  HMMA.16816.F32 R8, R36.reuse, R56, R8 ;  /* 0x000000382408723c */ /* 0x044fea0000001808 */
[----:B------:R-:W2:Y:S01]  /*c6c0*/  MUFU.EX2 R148, R148 ;  /* 0x0000009400947308 */ /* 0x000ea20000000800 */
[----:B------:R-:W-:Y:S01]  /*c6d0*/  HMMA.16816.F32 R4, R36, R58, R4 ;  /* 0x0000003a2404723c */ /* 0x000fe20000001804 */
[----:B-1----:R-:W-:Y:S01]  /*c6e0*/  F2FP.F16.F32.PACK_AB R53, R154, R155 ;  /* 0x0000009b9a35723e */ /* 0x002fe200000000ff */
[----:B------:R-:W1:Y:S01]  /*c6f0*/  LDSM.16.MT88.4 R36, [R230+0xf000] ;  /* 0x00f00000e624783b */ /* 0x000e620000004200 */
[--C-:B------:R-:W-:Y:S01]  /*c700*/  FFMA.FTZ R56, R90, UR16, -R110.reuse ;  /* 0x000000105a387c23 */ /* 0x100fe2000801086e */
[----:B------:R-:W-:-:S03]  /*c710*/  FFMA.FTZ R90, R89, UR16, -R110 ;  /* 0x00000010595a7c23 */ /* 0x000fc6000801086e */
[----:B------:R-:W5:Y:S08]  /*c720*/  MUFU.EX2 R157, R157 ;  /* 0x0000009d009d7308 */ /* 0x000f700000000800 */
[----:B------:R-:W1:Y:S01]  /*c730*/  MUFU.EX2 R147, R147 ;  /* 0x0000009300937308 */ /* 0x000e620000000800 */
[----:B--2---:R-:W-:-:S07]  /*c740*/  F2FP.F16.F32.PACK_AB R55, R148, R153 ;  /* 0x000000999437723e */ /* 0x004fce00000000ff */
[----:B------:R-:W-:Y:S01]  /*c750*/  HMMA.16816.F32 R32, R52, R48, R32 ;  /* 0x000000303420723c */ /* 0x000fe20000001820 */
[----:B------:R-:W-:Y:S01]  /*c760*/  MUFU.EX2 R143, R143 ;  /* 0x0000008f008f7308 */ /* 0x000fe20000000800 */
[----:B-----5:R-:W-:-:S04]  /*c770*/  FADD.FTZ R160, R157, R160 ;  /* 0x000000a09da07221 */ /* 0x020fc80000010000 */
[C---:B------:R-:W-:Y:S01]  /*c780*/  HMMA.16816.F32 R28, R52.reuse, R50, R28 ;  /* 0x00000032341c723c */ /* 0x040fe2000000181c */
[----:B------:R-:W2:Y:S02]  /*c790*/  LDSM.16.MT88.4 R48, [R236+0xf800] ;  /* 0x00f80000ec30783b */ /* 0x000ea40000004200 */
[----:B------:R-:W-:Y:S03]  /*c7a0*/  MUFU.EX2 R141, R141 ;  /* 0x0000008d008d7308 */ /* 0x000fe60000000800 */
[C---:B----4-:R-:W-:Y:S05]  /*c7b0*/  HMMA.16816.F32 R24, R52.reuse, R44, R24 ;  /* 0x0000002c3418723c */ /* 0x050fea0000001818 */
[----:B------:R-:W-:Y:S01]  /*c7c0*/  MUFU.EX2 R137, R137 ;  /* 0x0000008900897308 */ /* 0x000fe20000000800 */
[C---:B------:R-:W-:Y:S01]  /*c7d0*/  HMMA.16816.F32 R20, R52.reuse, R46, R20 ;  /* 0x0000002e3414723c */ /* 0x040fe20000001814 */
[----:B------:R-:W-:Y:S05]  /*c7e0*/  LDSM.16.MT88.4 R44, [R232+0xf800] ;  /* 0x00f80000e82c783b */ /* 0x000fea0000004200 */
[C---:B---3--:R-:W-:Y:S01]  /*c7f0*/  HMMA.16816.F32 R16, R52.reuse, R40, R16 ;  /* 0x000000283410723c */ /* 0x048fe20000001810 */
[----:B------:R-:W3:Y:S05]  /*c800*/  MUFU.EX2 R202, R202 ;  /* 0x000000ca00ca7308 */ /* 0x000eea0000000800 */
        /* <DEDUP_REMOVED lines=8> */
[----:B------:R-:W2:Y:S01]  /*c890*/  MUFU.EX2 R139, R139 ;  /* 0x0000008b008b7308 */ /* 0x000ea20000000800 */
[----:B---3--:R-:W-:Y:S01]  /*c8a0*/  F2FP.F16.F32.PACK_AB R53, R202, R137 ;  /* 0x00000089ca35723e */ /* 0x008fe200000000ff */
[----:B------:R-:W-:Y:S01]  /*c8b0*/  FADD.FTZ R147, R147, R160 ;  /* 0x000000a093937221 */ /* 0x000fe20000010000 */
[----:B------:R-:W-:-:S03]  /*c8c0*/  F2FP.F16.F32.PACK_AB R54, R141, R143 ;  /* 0x0000008f8d36723e */ /* 0x000fc600000000ff */
[----:B------:R-:W-:Y:S01]  /*c8d0*/  FADD.FTZ R147, R143, R147 ;  /* 0x000000938f937221 */ /* 0x000fe20000010000 */
[----:B-1----:R-:W-:Y:S01]  /*c8e0*/  F2FP.F16.F32.PACK_AB R55, R130, R131 ;  /* 0x000000838237723e */ /* 0x002fe200000000ff */
[----:B------:R-:W-:Y:S02]  /*c8f0*/  MUFU.EX2 R129, R129 ;  /* 0x0000008100817308 */ /* 0x000fe40000000800 */
[----:B------:R-:W-:-:S04]  /*c900*/  FADD.FTZ R141, R141, R147 ;  /* 0x000000938d8d7221 */ /* 0x000fc80000010000 */
[----:B--2---:R-:W-:Y:S02]  /*c910*/  HMMA.16816.F32 R32, R52, R48, R32 ;  /* 0x000000303420723c */ /* 0x004fe40000001820 */
        /* <DEDUP_REMOVED lines=248> */
.L_x_3715:
[----:B------:R-:W-:-:S04]  /*d8a0*/  ULEA UR4, -UR8, URZ, 0x8 ;  /* 0x0000003f08047291 */ /* 0x000fc8000f8e413f */
[----:B------:R-:W-:Y:S02]  /*d8b0*/  USHF.R.S32.HI UR16, URZ, 0x1f, UR4 ;  /* 0x0000001f3f107899 */ /* 0x000fe40008011404 */
[----:B------:R-:W-:-:S04]  /*d8c0*/  MOV R5, UR4 ;  /* 0x0000000400057c02 */ /* 0x000fc80008000f00 */
[----:B------:R-:W-:-:S07]  /*d8d0*/  MOV R4, UR16 ;  /* 0x0000001000047c02 */ /* 0x000fce0008000f00 */
.L_x_3716:
        /* <DEDUP_REMOVED lines=116> */
[----:B------:R-:W-:Y:S01]  /*e020*/  @!P0 LEA R10, P4, R13, UR22, 0x1 ;  /* 0x000000160d0a8c11 */ /* 0x000fe2000f8808ff */
[----:B------:R-:W-:Y:S01]  /*e030*/  IMAD.U32 R215, RZ, RZ, UR9 ;  /* 0x00000009ffd77e24 */ /* 0x000fe2000f8e00ff */
[----:B------:R-:W-:Y:S01]  /*e040*/  @!P0 LEA.HI.X R39, R7, UR23, R6, 0x1, P5 ;  /* 0x0000001707278c11 */ /* 0x000fe2000a8f0c06 */
[----:B------:R-:W-:Y:S01]  /*e050*/  IMAD.U32 R212, RZ, RZ, UR9 ;  /* 0x00000009ffd47e24 */ /* 0x000fe2000f8e00ff */
        /* <DEDUP_REMOVED lines=46> */
[--C-:B------:R-:W-:Y:S01]  /*e340*/  LOP3.LUT R215, R215, 0x30, R243.reuse, 0xfe, !PT ;  /* 0x00000030d7d77812 */ /* 0x100fe200078efef3 */
[----:B------:R-:W-:Y:S01]  /*e350*/  @!PT LDS RZ, [RZ] ;  /* 0x00000000fffff984 */ /* 0x000fe20000000800 */
[----:B------:R-:W-:Y:S01]  /*e360*/  @!PT LDS RZ, [RZ] ;  /* 0x00000000fffff984 */ /* 0x000fe20000000800 */
[----:B------:R-:W-:Y:S01]  /*e370*/  @!PT LDS RZ, [RZ] ;  /* 0x00000000fffff984 */ /* 0x000fe20000000800 */
[----:B------:R-:W-:Y:S01]  /*e380*/  @!P0 LDGSTS.E.BYPASS.LTC128B.128 [R241+0xd800], desc[UR18][R34.64] ;  /* 0x0d80000022f18fae */ /* 0x000fe2000b901d52 */
[----:B------:R-:W-:-:S03]  /*e390*/  LOP3.LUT R212, R212, 0x38, R243, 0xfe, !PT ;  /* 0x00000038d4d47812 */ /* 0x000fc600078efef3 */
        /* <DEDUP_REMOVED lines=45> */
[----:B------:R-:W-:Y:S04]  /*e670*/  LDSM.16.M88.4 R192, [R196] ;  /* 0x00000000c4c0783b */ /* 0x000fe80000000200 */
        /* <DEDUP_REMOVED lines=8> */
[C---:B------:R-:W-:Y:S01]  /*e700*/  HMMA.16816.F32 R36, R52.reuse, R38, RZ ;  /* 0x000000263424723c */ /* 0x040fe200000018ff */
[----:B------:R-:W1:Y:S04]  /*e710*/  LDSM.16.M88.4 R96, [R239+0x7000] ;  /* 0x00700000ef60783b */ /* 0x000e680000000200 */
[----:B------:R-:W1:Y:S01]  /*e720*/  LDSM.16.M88.4 R88, [R239+0x7800] ;  /* 0x00780000ef58783b */ /* 0x000e620000000200 */
[C---:B-----5:R-:W-:Y:S03]  /*e730*/  HMMA.16816.F32 R32, R52.reuse, R28, RZ ;  /* 0x0000001c3420723c */ /* 0x060fe600000018ff */
[----:B------:R-:W5:Y:S03]  /*e740*/  LDSM.16.M88.4 R80, [R239+0x8000] ;  /* 0x00800000ef50783b */ /* 0x000f660000000200 */
[C---:B--2---:R-:W-:Y:S01]  /*e750*/  HMMA.16816.F32 R24, R52.reuse, R20, RZ ;  /* 0x000000143418723c */ /* 0x044fe200000018ff */
[----:B------:R-:W2:Y:S04]  /*e760*/  LDSM.16.M88.4 R72, [R239+0x8800] ;  /* 0x00880000ef48783b */ /* 0x000ea80000000200 */
[----:B------:R-:W2:Y:S01]  /*e770*/  LDSM.16.M88.4 R60, [R239+0x9000] ;  /* 0x00900000ef3c783b */ /* 0x000ea20000000200 */
[C---:B----4-:R-:W-:Y:S03]  /*e780*/  HMMA.16816.F32 R16, R52.reuse, R12, RZ ;  /* 0x0000000c3410723c */ /* 0x050fe600000018ff */
[----:B------:R-:W4:Y:S03]  /*e790*/  LDSM.16.M88.4 R200, [R239+0x9800] ;  /* 0x00980000efc8783b */ /* 0x000f260000000200 */
[C---:B------:R-:W-:Y:S01]  /*e7a0*/  HMMA.16816.F32 R28, R52.reuse, R30, RZ ;  /* 0x0000001e341c723c */ /* 0x040fe200000018ff */
[----:B------:R-:W4:Y:S04]  /*e7b0*/  LDSM.16.M88.4 R184, [R233+0x2800] ;  /* 0x00280000e9b8783b */ /* 0x000f280000000200 */
[----:B------:R-:W4:Y:S01]  /*e7c0*/  LDSM.16.M88.4 R180, [R233+0x3000] ;  /* 0x00300000e9b4783b */ /* 0x000f220000000200 */
[C---:B------:R-:W-:Y:S03]  /*e7d0*/  HMMA.16816.F32 R20, R52.reuse, R22, RZ ;  /* 0x000000163414723c */ /* 0x040fe600000018ff */
[----:B------:R-:W4:Y:S03]  /*e7e0*/  LDSM.16.M88.4 R188, [R233+0x3800] ;  /* 0x00380000e9bc783b */ /* 0x000f260000000200 */
[----:B------:R-:W-:Y:S01]  /*e7f0*/  HMMA.16816.F32 R12, R52, R14, RZ ;  /* 0x0000000e340c723c */ /* 0x000fe200000018ff */
[----:B------:R-:W4:Y:S04]  /*e800*/  LDSM.16.M88.4 R48, [R233+0x4000] ;  /* 0x00400000e930783b */ /* 0x000f280000000200 */
[----:B------:R-:W4:Y:S01]  /*e810*/  LDSM.16.M88.4 R44, [R233+0x4800] ;  /* 0x00480000e92c783b */ /* 0x000f220000000200 */
[C---:B---3--:R-:W-:Y:S03]  /*e820*/  HMMA.16816.F32 R40, R192.reuse, R196, R40 ;  /* 0x000000c4c028723c */ /* 0x048fe60000001828 */
[----:B------:R-:W0:Y:S03]  /*e830*/  LDGDEPBAR ;  /* 0x00000000000079af */ /* 0x000e260000000000 */
[----:B------:R-:W-:Y:S01]  /*e840*/  HMMA.16816.F32 R36, R192, R198, R36 ;  /* 0x000000c6c024723c */ /* 0x000fe20000001824 */
        /* <DEDUP_REMOVED lines=11> */
[C---:B-----5:R-:W-:Y:S06]  /*e900*/  HMMA.16816.F32 R84, R52.reuse, R80, RZ ;  /* 0x000000503454723c */ /* 0x060fec00000018ff */
        /* <DEDUP_REMOVED lines=32> */
[C---:B-1----:R-:W-:Y:S06]  /*eb10*/  HMMA.16816.F32 R168, R192.reuse, R200, R168 ;  /* 0x000000c8c0a8723c */ /* 0x042fec00000018a8 */
[----:B------:R-:W-:Y:S01]  /*eb20*/  HMMA.16816.F32 R128, R192, R202, R128 ;  /* 0x000000cac080723c */ /* 0x000fe20000001880 */
[----:B------:R-:W-:-:S05]  /*eb30*/  IMAD R200, R234, 0x2, R240 ;  /* 0x00000002eac87824 */ /* 0x000fca00078e02f0 */
[C---:B--2---:R-:W-:Y:S01]  /*eb40*/  HMMA.16816.F32 R124, R192.reuse, R184, R124 ;  /* 0x000000b8c07c723c */ /* 0x044fe2000000187c */
[----:B------:R-:W-:Y:S05]  /*eb50*/  LDSM.16.M88.4 R200, [R200] ;  /* 0x00000000c8c8783b */ /* 0x000fea0000000200 */
[C---:B------:R-:W-:Y:S01]  /*eb60*/  HMMA.16816.F32 R120, R192.reuse, R186, R120 ;  /* 0x000000bac078723c */ /* 0x040fe20000001878 */
[----:B------:R-:W1:Y:S05]  /*eb70*/  LDSM.16.M88.4 R184, [R233+0x8800] ;  /* 0x00880000e9b8783b */ /* 0x000e6a0000000200 */
[C---:B----4-:R-:W-:Y:S06]  /*eb80*/  HMMA.16816.F32 R116, R192.reuse, R180, R116 ;  /* 0x000000b4c074723c */ /* 0x050fec0000001874 */
[C---:B------:R-:W-:Y:S01]  /*eb90*/  HMMA.16816.F32 R112, R192.reuse, R182, R112 ;  /* 0x000000b6c070723c */ /* 0x040fe20000001870 */
[----:B------:R-:W2:Y:S05]  /*eba0*/  LDSM.16.M88.4 R180, [R233+0x9000] ;  /* 0x00900000e9b4783b */ /* 0x000eaa0000000200 */
[C---:B-----5:R-:W-:Y:S06]  /*ebb0*/  HMMA.16816.F32 R100, R192.reuse, R188, R100 ;  /* 0x000000bcc064723c */ /* 0x060fec0000001864 */
[C---:B------:R-:W-:Y:S01]  /*ebc0*/  HMMA.16816.F32 R96, R192.reuse, R190, R96 ;  /* 0x000000bec060723c */ /* 0x040fe20000001860 */
[----:B------:R-:W4:Y:S05]  /*ebd0*/  LDSM.16.M88.4 R188, [R238] ;  /* 0x00000000eebc783b */ /* 0x000f2a0000000200 */
[C---:B------:R-:W-:Y:S06]  /*ebe0*/  HMMA.16816.F32 R92, R192.reuse, R48, R92 ;  /* 0x00000030c05c723c */ /* 0x040fec000000185c */
[C---:B------:R-:W-:Y:S01]  /*ebf0*/  HMMA.16816.F32 R88, R192.reuse, R50, R88 ;  /* 0x00000032c058723c */ /* 0x040fe20000001858 */
[----:B------:R-:W5:Y:S05]  /*ec00*/  LDSM.16.M88.4 R48, [R229] ;  /* 0x00000000e530783b */ /* 0x000f6a0000000200 */
[C---:B------:R-:W-:Y:S06]  /*ec10*/  HMMA.16816.F32 R84, R192.reuse, R44, R84 ;  /* 0x0000002cc054723c */ /* 0x040fec0000001854 */
[C---:B------:R-:W-:Y:S01]  /*ec20*/  HMMA.16816.F32 R80, R192.reuse, R46, R80 ;  /* 0x0000002ec050723c */ /* 0x040fe20000001850 */
[----:B------:R-:W5:Y:S05]  /*ec30*/  LDSM.16.M88.4 R44, [R228] ;  /* 0x00000000e42c783b */ /* 0x000f6a0000000200 */
[C---:B---3--:R-:W-:Y:S06]  /*ec40*/  HMMA.16816.F32 R56, R192.reuse, R196, R56 ;  /* 0x000000c4c038723c */ /* 0x048fec0000001838 */
[C---:B------:R-:W-:Y:S01]  /*ec50*/  HMMA.16816.F32 R52, R192.reuse, R198, R52 ;  /* 0x000000c6c034723c */ /* 0x040fe20000001834 */
[----:B------:R-:W3:Y:S05]  /*ec60*/  LDSM.16.M88.4 R196, [R225] ;  /* 0x00000000e1c4783b */ /* 0x000eea0000000200 */
[C---:B-1----:R-:W-:Y:S06]  /*ec70*/  HMMA.16816.F32 R76, R192.reuse, R184, R76 ;  /* 0x000000b8c04c723c */ /* 0x042fec000000184c */
[C---:B------:R-:W-:Y:S01]  /*ec80*/  HMMA.16816.F32 R72, R192.reuse, R186, R72 ;  /* 0x000000bac048723c */ /* 0x040fe20000001848 */
[----:B------:R-:W-:Y:S05]  /*ec90*/  LDSM.16.M88.4 R184, [R227] ;  /* 0x00000000e3b8783b */ /* 0x000fea0000000200 */
[C---:B--2---:R-:W-:Y:S06]  /*eca0*/  HMMA.16816.F32 R68, R192.reuse, R180, R68 ;  /* 0x000000b4c044723c */ /* 0x044fec0000001844 */
[----:B------:R-:W-:Y:S01]  /*ecb0*/  HMMA.16816.F32 R60, R192, R182, R60 ;  /* 0x000000b6c03c723c */ /* 0x000fe2000000183c */
[----:B------:R-:W1:Y:S04]  /*ecc0*/  LDSM.16.M88.4 R192, [R224] ;  /* 0x00000000e0c0783b */ /* 0x000e680000000200 */
[----:B------:R-:W-:Y:S01]  /*ecd0*/  LDSM.16.M88.4 R180, [R226] ;  /* 0x00000000e2b4783b */ /* 0x000fe20000000200 */
[C---:B----4-:R-:W-:Y:S06]  /*ece0*/  HMMA.16816.F32 R40, R200.reuse, R188, R40 ;  /* 0x000000bcc828723c */ /* 0x050fec0000001828 */
[C---:B------:R-:W-:Y:S01]  /*ecf0*/  HMMA.16816.F32 R36, R200.reuse, R190, R36 ;  /* 0x000000bec824723c */ /* 0x040fe20000001824 */
[----:B------:R-:W2:Y:S05]  /*ed00*/  LDSM.16.M88.4 R188, [R223] ;  /* 0x00000000dfbc783b */ /* 0x000eaa0000000200 */
[C---:B-----5:R-:W-:Y:S06]  /*ed10*/  HMMA.16816.F32 R32, R200.reuse, R48, R32 ;  /* 0x00000030c820723c */ /* 0x060fec0000001820 */
[C---:B------:R-:W-:Y:S01]  /*ed20*/  HMMA.16816.F32 R28, R200.reuse, R50, R28 ;  /* 0x00000032c81c723c */ /* 0x040fe2000000181c */
[----:B------:R-:W-:Y:S05]  /*ed30*/  LDSM.16.M88.4 R48, [R237] ;  /* 0x00000000ed30783b */ /* 0x000fea0000000200 */
[C---:B------:R-:W-:Y:S06]  /*ed40*/  HMMA.16816.F32 R24, R200.reuse, R44, R24 ;  /* 0x0000002cc818723c */ /* 0x040fec0000001818 */
[C---:B------:R-:W-:Y:S01]  /*ed50*/  HMMA.16816.F32 R20, R200.reuse, R46, R20 ;  /* 0x0000002ec814723c */ /* 0x040fe20000001814 */
[----:B------:R-:W4:Y:S05]  /*ed60*/  LDSM.16.M88.4 R44, [R166] ;  /* 0x00000000a62c783b */ /* 0x000f2a0000000200 */
[C---:B---3--:R-:W-:Y:S06]  /*ed70*/  HMMA.16816.F32 R176, R200.reuse, R196, R176 ;  /* 0x000000c4c8b0723c */ /* 0x048fec00000018b0 */
[C---:B------:R-:W-:Y:S01]  /*ed80*/  HMMA.16816.F32 R172, R200.reuse, R198, R172 ;  /* 0x000000c6c8ac723c */ /* 0x040fe200000018ac */
[----:B------:R-:W3:Y:S05]  /*ed90*/  LDSM.16.M88.4 R196, [R166+0x800] ;  /* 0x00080000a6c4783b */ /* 0x000eea0000000200 */
[C---:B-1----:R-:W-:Y:S06]  /*eda0*/  HMMA.16816.F32 R168, R200.reuse, R192, R168 ;  /* 0x000000c0c8a8723c */ /* 0x042fec00000018a8 */
[C---:B------:R-:W-:Y:S01]  /*edb0*/  HMMA.16816.F32 R128, R200.reuse, R194, R128 ;  /* 0x000000c2c880723c */ /* 0x040fe20000001880 */
[----:B------:R-:W1:Y:S05]  /*edc0*/  LDSM.16.M88.4 R192, [R220] ;  /* 0x00000000dcc0783b */ /* 0x000e6a0000000200 */
[C---:B--2---:R-:W-:Y:S06]  /*edd0*/  HMMA.16816.F32 R124, R200.reuse, R188, R124 ;  /* 0x000000bcc87c723c */ /* 0x044fec000000187c */
[C---:B------:R-:W-:Y:S01]  /*ede0*/  HMMA.16816.F32 R120, R200.reuse, R190, R120 ;  /* 0x000000bec878723c */ /* 0x040fe20000001878 */
[----:B------:R-:W2:Y:S05]  /*edf0*/  LDSM.16.M88.4 R188, [R219] ;  /* 0x00000000dbbc783b */ /* 0x000eaa0000000200 */
[C---:B------:R-:W-:Y:S06]  /*ee00*/  HMMA.16816.F32 R8, R200.reuse, R180, R8 ;  /* 0x000000b4c808723c */ /* 0x040fec0000001808 */
[----:B------:R-:W-:Y:S01]  /*ee10*/  HMMA.16816.F32 R4, R200, R182, R4 ;  /* 0x000000b6c804723c */ /* 0x000fe20000001804 */
[----:B------:R-:W5:Y:S05]  /*ee20*/  LDSM.16.M88.4 R180, [R221] ;  /* 0x00000000ddb4783b */ /* 0x000f6a0000000200 */
[C---:B----4-:R-:W-:Y:S06]  /*ee30*/  HMMA.16816.F32 R40, R48.reuse, R44, R40 ;  /* 0x0000002c3028723c */ /* 0x050fec0000001828 */
[C---:B------:R-:W-:Y:S01]  /*ee40*/  HMMA.16816.F32 R36, R48.reuse, R46, R36 ;  /* 0x0000002e3024723c */ /* 0x040fe20000001824 */
[----:B------:R-:W4:Y:S05]  /*ee50*/  LDSM.16.M88.4 R44, [R218] ;  /* 0x00000000da2c783b */ /* 0x000f2a0000000200 */
[----:B---3--:R-:W-:Y:S06]  /*ee60*/  HMMA.16816.F32 R32, R48, R196, R32 ;  /* 0x000000c43020723c */ /* 0x008fec0000001820 */
[C---:B------:R-:W-:Y:S06]  /*ee70*/  HMMA.16816.F32 R16, R200.reuse, R184, R16 ;  /* 0x000000b8c810723c */ /* 0x040fec0000001810 */
[----:B------:R-:W-:Y:S01]  /*ee80*/  HMMA.16816.F32 R12, R200, R186, R12 ;  /* 0x000000bac80c723c */ /* 0x000fe2000000180c */
[----:B------:R-:W3:Y:S01]  /*ee90*/  LDSM.16.M88.4 R184, [R222] ;  /* 0x00000000deb8783b */ /* 0x000ee20000000200 */
[----:B------:R-:W-:Y:S01]  /*eea0*/  FMUL.FTZ R40, R40, UR4 ;  /* 0x0000000428287c20 */ /* 0x000fe20008410000 */
[----:B------:R-:W-:Y:S01]  /*eeb0*/  FMUL.FTZ R41, R41, UR4 ;  /* 0x0000000429297c20 */ /* 0x000fe20008410000 */
[----:B------:R-:W-:-:S02]  /*eec0*/  FMUL.FTZ R42, R42, UR4 ;  /* 0x000000042a2a7c20 */ /* 0x000fc40008410000 */
[----:B------:R-:W-:Y:S01]  /*eed0*/  FMUL.FTZ R36, R36, UR4 ;  /* 0x0000000424247c20 */ /* 0x000fe20008410000 */
[----:B------:R-:W-:Y:S01]  /*eee0*/  FMUL.FTZ R37, R37, UR4 ;  /* 0x0000000425257c20 */ /* 0x000fe20008410000 */
[----:B------:R-:W-:Y:S01]  /*eef0*/  FMUL.FTZ R38, R38, UR4 ;  /* 0x0000000426267c20 */ /* 0x000fe20008410000 */
[----:B------:R-:W-:Y:S01]  /*ef00*/  FMUL.FTZ R39, R39, UR4 ;  /* 0x0000000427277c20 */ /* 0x000fe20008410000 */
[C---:B-1----:R-:W-:Y:S01]  /*ef10*/  HMMA.16816.F32 R96, R200.reuse, R194, R96 ;  /* 0x000000c2c860723c */ /* 0x042fe20000001860 */
[----:B------:R-:W-:Y:S01]  /*ef20*/  MUFU.TANH R194, R36 ;  /* 0x0000002400c27308 */ /* 0x000fe20000002400 */
[----:B------:R-:W-:Y:S01]  /*ef30*/  FMUL.FTZ R32, R32, UR4 ;  /* 0x0000000420207c20 */ /* 0x000fe20008410000 */
[----:B------:R-:W-:Y:S01]  /*ef40*/  FMUL.FTZ R33, R33, UR4 ;  /* 0x0000000421217c20 */ /* 0x000fe20008410000 */
[----:B------:R-:W-:Y:S02]  /*ef50*/  FMUL.FTZ R34, R34, UR4 ;  /* 0x0000000422227c20 */ /* 0x000fe40008410000 */
[----:B--2---:R-:W-:Y:S01]  /*ef60*/  HMMA.16816.F32 R92, R200, R188, R92 ;  /* 0x000000bcc85c723c */ /* 0x004fe2000000185c */
[----:B------:R-:W-:-:S02]  /*ef70*/  FMUL.FTZ R195, R35, UR4 ;  /* 0x0000000423c37c20 */ /* 0x000fc40008410000 */
[----:B------:R-:W-:Y:S03]  /*ef80*/  MUFU.TANH R188, R37 ;  /* 0x0000002500bc7308 */ /* 0x000fe60000002400 */
[C---:B------:R-:W-:Y:S05]  /*ef90*/  HMMA.16816.F32 R88, R200.reuse, R190, R88 ;  /* 0x000000bec858723c */ /* 0x040fea0000001858 */
[----:B------:R-:W-:Y:S01]  /*efa0*/  MUFU.TANH R189, R38 ;  /* 0x0000002600bd7308 */ /* 0x000fe20000002400 */
[C---:B-----5:R-:W-:Y:S06]  /*efb0*/  HMMA.16816.F32 R108, R200.reuse, R180, R108 ;  /* 0x000000b4c86c723c */ /* 0x060fec000000186c */
[C---:B------:R-:W-:Y:S01]  /*efc0*/  HMMA.16816.F32 R104, R200.reuse, R182, R104 ;  /* 0x000000b6c868723c */ /* 0x040fe20000001868 */
[----:B------:R1:W-:Y:S01]  /*efd0*/  MUFU.TANH R190, R39 ;  /* 0x0000002700be7308 */ /* 0x0003e20000002400 */
[----:B------:R-:W2:Y:S04]  /*efe0*/  LDSM.16.M88.4 R180, [R166+0x1000] ;  /* 0x00100000a6b4783b */ /* 0x000ea80000000200 */
[C---:B----4-:R-:W-:Y:S03]  /*eff0*/  HMMA.16816.F32 R84, R200.reuse, R44, R84 ;  /* 0x0000002cc854723c */ /* 0x050fe60000001854 */
[----:B------:R-:W-:Y:S03]  /*f000*/  MUFU.TANH R44, R32 ;  /* 0x00000020002c7308 */ /* 0x000fe60000002400 */
[----:B------:R-:W-:Y:S05]  /*f010*/  HMMA.16816.F32 R100, R200, R192, R100 ;  /* 0x000000c0c864723c */ /* 0x000fea0000001864 */
[----:B------:R-:W-:Y:S01]  /*f020*/  MUFU.TANH R191, R33 ;  /* 0x0000002100bf7308 */ /* 0x000fe20000002400 */
[----:B-1----:R-:W1:Y:S01]  /*f030*/  LDSM.16.M88.4 R36, [R167] ;  /* 0x00000000a724783b */ /* 0x002e620000000200 */
[----:B------:R-:W-:Y:S01]  /*f040*/  HMMA.16816.F32 R28, R48, R198, R28 ;  /* 0x000000c6301c723c */ /* 0x000fe2000000181c */
[----:B------:R-:W-:-:S05]  /*f050*/  FMUL.FTZ R193, R43, UR4 ;  /* 0x000000042bc17c20 */ /* 0x000fca0008410000 */
[----:B------:R4:W-:Y:S01]  /*f060*/  MUFU.TANH R45, R34 ;  /* 0x00000022002d7308 */ /* 0x0009e20000002400 */
[C---:B---3--:R-:W-:Y:S06]  /*f070*/  HMMA.16816.F32 R116, R200.reuse, R184, R116 ;  /* 0x000000b8c874723c */ /* 0x048fec0000001874 */
[C---:B------:R-:W-:Y:S01]  /*f080*/  HMMA.16816.F32 R112, R200.reuse, R186, R112 ;  /* 0x000000bac870723c */ /* 0x040fe20000001870 */
[----:B------:R-:W-:Y:S01]  /*f090*/  MUFU.TANH R205, R40 ;  /* 0x0000002800cd7308 */ /* 0x000fe20000002400 */
[----:B------:R-:W3:Y:S04]  /*f0a0*/  LDSM.16.M88.4 R184, [R216] ;  /* 0x00000000d8b8783b */ /* 0x000ee80000000200 */
[----:B------:R-:W-:Y:S03]  /*f0b0*/  HMMA.16816.F32 R80, R200, R46, R80 ;  /* 0x0000002ec850723c */ /* 0x000fe60000001850 */
[----:B------:R-:W-:Y:S01]  /*f0c0*/  MUFU.TANH R206, R41 ;  /* 0x0000002900ce7308 */ /* 0x000fe20000002400 */
[----:B----4-:R-:W4:Y:S01]  /*f0d0*/  LDSM.16.M88.4 R32, [R166+0x1800] ;  /* 0x00180000a620783b */ /* 0x010f220000000200 */
[----:B------:R-:W-:Y:S01]  /*f0e0*/  FMUL.FTZ R28, R28, UR4 ;  /* 0x000000041c1c7c20 */ /* 0x000fe20008410000 */
[----:B------:R-:W-:Y:S01]  /*f0f0*/  FMUL.FTZ R29, R29, UR4 ;  /* 0x000000041d1d7c20 */ /* 0x000fe20008410000 */
[----:B------:R-:W-:Y:S01]  /*f100*/  FMUL.FTZ R30, R30, UR4 ;  /* 0x000000041e1e7c20 */ /* 0x000fe20008410000 */
[C---:B--2---:R-:W-:Y:S03]  /*f110*/  HMMA.16816.F32 R24, R48.reuse, R180, R24 ;  /* 0x000000b43018723c */ /* 0x044fe60000001818 */
[----:B------:R2:W-:Y:S03]  /*f120*/  MUFU.TANH R192, R42 ;  /* 0x0000002a00c07308 */ /* 0x0005e60000002400 */
[----:B------:R-:W-:Y:S01]  /*f130*/  HMMA.16816.F32 R20, R48, R182, R20 ;  /* 0x000000b63014723c */ /* 0x000fe20000001814 */
[----:B------:R-:W-:-:S04]  /*f140*/  FMUL.FTZ R181, R31, UR4 ;  /* 0x000000041fb57c20 */ /* 0x000fc80008410000 */
[----:B------:R-:W-:Y:S01]  /*f150*/  MUFU.TANH R46, R28 ;  /* 0x0000001c002e7308 */ /* 0x000fe20000002400 */
[C---:B-1----:R-:W-:Y:S06]  /*f160*/  HMMA.16816.F32 R56, R200.reuse, R36, R56 ;  /* 0x00000024c838723c */ /* 0x042fec0000001838 */
[C---:B------:R-:W-:Y:S01]  /*f170*/  HMMA.16816.F32 R52, R200.reuse, R38, R52 ;  /* 0x00000026c834723c */ /* 0x040fe20000001834 */
[----:B------:R-:W-:Y:S01]  /*f180*/  MUFU.TANH R180, R29 ;  /* 0x0000001d00b47308 */ /* 0x000fe20000002400 */
[----:B--2---:R-:W1:Y:S04]  /*f190*/  LDSM.16.M88.4 R40, [R217] ;  /* 0x00000000d928783b */ /* 0x004e680000000200 */
[----:B------:R-:W2:Y:S01]  /*f1a0*/  LDSM.16.M88.4 R36, [R166+0x3000] ;  /* 0x00300000a624783b */ /* 0x000ea20000000200 */
[----:B------:R-:W-:Y:S01]  /*f1b0*/  FMUL.FTZ R24, R24, UR4 ;  /* 0x0000000418187c20 */ /* 0x000fe20008410000 */
[----:B------:R-:W-:Y:S01]  /*f1c0*/  FMUL.FTZ R25, R25, UR4 ;  /* 0x0000000419197c20 */ /* 0x000fe20008410000 */
[----:B------:R5:W-:Y:S01]  /*f1d0*/  MUFU.TANH R47, R30 ;  /* 0x0000001e002f7308 */ /* 0x000be20000002400 */
[----:B------:R-:W-:Y:S01]  /*f1e0*/  FMUL.FTZ R26, R26, UR4 ;  /* 0x000000041a1a7c20 */ /* 0x000fe20008410000 */
[----:B---3--:R-:W-:Y:S01]  /*f1f0*/  HMMA.16816.F32 R68, R200, R184, R68 ;  /* 0x000000b8c844723c */ /* 0x008fe20000001844 */
[----:B------:R-:W-:Y:S01]  /*f200*/  FMUL.FTZ R20, R20, UR4 ;  /* 0x0000000414147c20 */ /* 0x000fe20008410000 */
[----:B------:R-:W-:Y:S01]  /*f210*/  FMUL.FTZ R21, R21, UR4 ;  /* 0x0000000415157c20 */ /* 0x000fe20008410000 */
[----:B------:R-:W-:-:S03]  /*f220*/  FMUL.FTZ R22, R22, UR4 ;  /* 0x0000000416167c20 */ /* 0x000fc60008410000 */
[----:B------:R-:W-:Y:S01]  /*f230*/  MUFU.TANH R182, R24 ;  /* 0x0000001800b67308 */ /* 0x000fe20000002400 */
[----:B----4-:R-:W-:Y:S01]  /*f240*/  HMMA.16816.F32 R16, R48, R32, R16 ;  /* 0x000000203010723c */ /* 0x010fe20000001810 */
[----:B------:R-:W-:-:S05]  /*f250*/  FMUL.FTZ R184, R27, UR4 ;  /* 0x000000041bb87c20 */ /* 0x000fca0008410000 */
[----:B------:R-:W-:Y:S01]  /*f260*/  HMMA.16816.F32 R60, R200, R186, R60 ;  /* 0x000000bac83c723c */ /* 0x000fe2000000183c */
[----:B------:R-:W-:Y:S01]  /*f270*/  MUFU.TANH R183, R25 ;  /* 0x0000001900b77308 */ /* 0x000fe20000002400 */
[----:B-----5:R-:W3:Y:S04]  /*f280*/  LDSM.16.M88.4 R28, [R166+0x2800] ;  /* 0x00280000a61c783b */ /* 0x020ee80000000200 */
[----:B------:R-:W-:Y:S01]  /*f290*/  HMMA.16816.F32 R12, R48, R34, R12 ;  /* 0x00000022300c723c */ /* 0x000fe2000000180c */
[----:B------:R-:W4:Y:S02]  /*f2a0*/  LDSM.16.M88.4 R32, [R166+0x4000] ;  /* 0x00400000a620783b */ /* 0x000f240000000200 */
[----:B------:R5:W-:Y:S08]  /*f2b0*/  MUFU.TANH R185, R26 ;  /* 0x0000001a00b97308 */ /* 0x000bf00000002400 */
[----:B------:R-:W4:Y:S01]  /*f2c0*/  MUFU.TANH R193, R193 ;  /* 0x000000c100c17308 */ /* 0x000f220000002400 */
[----:B-1----:R-:W-:Y:S01]  /*f2d0*/  HMMA.16816.F32 R76, R200, R40, R76 ;  /* 0x00000028c84c723c */ /* 0x002fe2000000184c */
[----:B------:R-:W-:Y:S01]  /*f2e0*/  FMUL.FTZ R16, R16, UR4 ;  /* 0x0000000410107c20 */ /* 0x000fe20008410000 */
[----:B------:R-:W-:Y:S01]  /*f2f0*/  FMUL.FTZ R17, R17, UR4 ;  /* 0x0000000411117c20 */ /* 0x000fe20008410000 */
[----:B------:R-:W-:Y:S01]  /*f300*/  FMUL.FTZ R18, R18, UR4 ;  /* 0x0000000412127c20 */ /* 0x000fe20008410000 */
[----:B------:R-:W-:-:S02]  /*f310*/  FMUL.FTZ R186, R19, UR4 ;  /* 0x0000000413ba7c20 */ /* 0x000fc40008410000 */
[----:B------:R-:W-:Y:S01]  /*f320*/  HMMA.16816.F32 R72, R200, R42, R72 ;  /* 0x0000002ac848723c */ /* 0x000fe20000001848 */
[----:B------:R-:W1:Y:S01]  /*f330*/  LDSM.16.M88.4 R40, [R166+0x2000] ;  /* 0x00200000a628783b */ /* 0x000e620000000200 */
[----:B------:R-:W1:Y:S03]  /*f340*/  MUFU.TANH R195, R195 ;  /* 0x000000c300c37308 */ /* 0x000e660000002400 */
[----:B-----5:R-:W5:Y:S01]  /*f350*/  LDSM.16.M88.4 R24, [R166+0x3800] ;  /* 0x00380000a618783b */ /* 0x020f620000000200 */
[C---:B--2---:R-:W-:Y:S01]  /*f360*/  HMMA.16816.F32 R168, R48.reuse, R36, R168 ;  /* 0x0000002430a8723c */ /* 0x044fe200000018a8 */
[----:B------:R-:W-:Y:S01]  /*f370*/  FMUL.FTZ R12, R12, UR4 ;  /* 0x000000040c0c7c20 */ /* 0x000fe20008410000 */
[----:B------:R-:W-:Y:S01]  /*f380*/  FMUL.FTZ R13, R13, UR4 ;  /* 0x000000040d0d7c20 */ /* 0x000fe20008410000 */
[----:B------:R-:W-:Y:S01]  /*f390*/  FMUL.FTZ R14, R14, UR4 ;  /* 0x000000040e0e7c20 */ /* 0x000fe20008410000 */
[----:B------:R-:W-:Y:S01]  /*f3a0*/  MUFU.TANH R36, R16 ;  /* 0x0000001000247308 */ /* 0x000fe20000002400 */
[----:B------:R-:W-:Y:S01]  /*f3b0*/  IMAD.U32 R203, RZ, RZ, UR9 ;  /* 0x00000009ffcb7e24 */ /* 0x000fe2000f8e00ff */
[----:B------:R-:W-:Y:S04]  /*f3c0*/  HMMA.16816.F32 R128, R48, R38, R128 ;  /* 0x000000263080723c */ /* 0x000fe80000001880 */
[----:B------:R-:W-:-:S02]  /*f3d0*/  LOP3.LUT R203, R203, 0x48, R243, 0xfe, !PT ;  /* 0x00000048cbcb7812 */ /* 0x000fc400078efef3 */
[C---:B---3--:R-:W-:Y:S01]  /*f3e0*/  HMMA.16816.F32 R176, R48.reuse, R28, R176 ;  /* 0x0000001c30b0723c */ /* 0x048fe200000018b0 */
[----:B------:R-:W-:Y:S05]  /*f3f0*/  MUFU.TANH R38, R17 ;  /* 0x0000001100267308 */ /* 0x000fea0000002400 */
[C---:B------:R-:W-:Y:S01]  /*f400*/  HMMA.16816.F32 R172, R48.reuse, R30, R172 ;  /* 0x0000001e30ac723c */ /* 0x040fe200000018ac */
[----:B------:R-:W2:Y:S02]  /*f410*/  LDSM.16.M88.4 R28, [R166+0x5000] ;  /* 0x00500000a61c783b */ /* 0x000ea40000000200 */
[----:B------:R3:W-:Y:S03]  /*f420*/  MUFU.TANH R37, R18 ;  /* 0x0000001200257308 */ /* 0x0007e60000002400 */
[----:B----4-:R-:W-:Y:S01]  /*f430*/  HMMA.16816.F32 R116, R48, R32, R116 ;  /* 0x000000203074723c */ /* 0x010fe20000001874 */
[----:B------:R-:W-:Y:S01]  /*f440*/  FMUL.FTZ R171, R171, UR4 ;  /* 0x00000004abab7c20 */ /* 0x000fe20008410000 */
[----:B------:R-:W-:-:S03]  /*f450*/  FMUL.FTZ R170, R170, UR4 ;  /* 0x00000004aaaa7c20 */ /* 0x000fc60008410000 */
[----:B------:R-:W-:Y:S01]  /*f460*/  MUFU.TANH R32, R12 ;  /* 0x0000000c00207308 */ /* 0x000fe20000002400 */
[C---:B------:R-:W-:Y:S01]  /*f470*/  HMMA.16816.F32 R112, R48.reuse, R34, R112 ;  /* 0x000000223070723c */ /* 0x040fe20000001870 */
[----:B------:R-:W-:Y:S01]  /*f480*/  FMUL.FTZ R129, R129, UR4 ;  /* 0x0000000481817c20 */ /* 0x000fe20008410000 */
[----:B------:R-:W-:Y:S01]  /*f490*/  FMUL.FTZ R131, R131, UR4 ;  /* 0x0000000483837c20 */ /* 0x000fe20008410000 */
[----:B------:R-:W-:Y:S01]  /*f4a0*/  FMUL.FTZ R128, R128, UR4 ;  /* 0x0000000480807c20 */ /* 0x000fe20008410000 */
[----:B------:R-:W-:Y:S02]  /*f4b0*/  FMUL.FTZ R130, R130, UR4 ;  /* 0x0000000482827c20 */ /* 0x000fe40008410000 */
[----:B-1----:R-:W-:Y:S01]  /*f4c0*/  HMMA.16816.F32 R8, R48, R40, R8 ;  /* 0x000000283008723c */ /* 0x002fe20000001808 */
[----:B------:R-:W-:Y:S01]  /*f4d0*/  MUFU.TANH R40, R20 ;  /* 0x0000001400287308 */ /* 0x000fe20000002400 */
[----:B---3--:R-:W1:Y:S01]  /*f4e0*/  LDSM.16.M88.4 R16, [R166+0x5800] ;  /* 0x00580000a610783b */ /* 0x008e620000000200 */
[----:B------:R-:W-:-:S03]  /*f4f0*/  FMUL.FTZ R35, R15, UR4 ;  /* 0x000000040f237c20 */ /* 0x000fc60008410000 */
[C---:B------:R-:W-:Y:S03]  /*f500*/  HMMA.16816.F32 R4, R48.reuse, R42, R4 ;  /* 0x0000002a3004723c */ /* 0x040fe60000001804 */
[----:B------:R-:W-:Y:S03]  /*f510*/  MUFU.TANH R42, R21 ;  /* 0x00000015002a7308 */ /* 0x000fe60000002400 */
[C---:B-----5:R-:W-:Y:S01]  /*f520*/  HMMA.16816.F32 R124, R48.reuse, R24, R124 ;  /* 0x00000018307c723c */ /* 0x060fe2000000187c */
[----:B------:R-:W-:Y:S01]  /*f530*/  FMUL.FTZ R43, R23, UR4 ;  /* 0x00000004172b7c20 */ /* 0x000fe20008410000 */
[----:B------:R-:W-:Y:S01]  /*f540*/  FMUL.FTZ R117, R117, UR4 ;  /* 0x0000000475757c20 */ /* 0x000fe20008410000 */
[----:B------:R-:W-:Y:S01]  /*f550*/  FMUL.FTZ R119, R119, UR4 ;  /* 0x0000000477777c20 */ /* 0x000fe20008410000 */
[----:B------:R-:W-:Y:S01]  /*f560*/  FMUL.FTZ R116, R116, UR4 ;  /* 0x0000000474747c20 */ /* 0x000fe20008410000 */
[----:B------:R3:W-:Y:S01]  /*f570*/  MUFU.TANH R41, R22 ;  /* 0x0000001600297308 */ /* 0x0007e20000002400 */
[C---:B------:R-:W-:Y:S01]  /*f580*/  HMMA.16816.F32 R120, R48.reuse, R26, R120 ;  /* 0x0000001a3078723c */ /* 0x040fe20000001878 */
[----:B------:R-:W4:Y:S01]  /*f590*/  LDSM.16.M88.4 R24, [R166+0x6000] ;  /* 0x00600000a618783b */ /* 0x000f220000000200 */
[----:B------:R-:W-:Y:S01]  /*f5a0*/  FMUL.FTZ R113, R113, UR4 ;  /* 0x0000000471717c20 */ /* 0x000fe20008410000 */
[----:B------:R-:W-:Y:S01]  /*f5b0*/  FMUL.FTZ R115, R115, UR4 ;  /* 0x0000000473737c20 */ /* 0x000fe20008410000 */
[----:B------:R-:W-:Y:S01]  /*f5c0*/  FMUL.FTZ R118, R118, UR4 ;  /* 0x0000000476767c20 */ /* 0x000fe20008410000 */
[----:B------:R-:W-:Y:S01]  /*f5d0*/  FMUL.FTZ R112, R112, UR4 ;  /* 0x0000000470707c20 */ /* 0x000fe20008410000 */
[----:B------:R-:W-:Y:S01]  /*f5e0*/  FMUL.FTZ R8, R8, UR4 ;  /* 0x0000000408087c20 */ /* 0x000fe20008410000 */
[----:B------:R-:W-:Y:S01]  /*f5f0*/  FMUL.FTZ R9, R9, UR4 ;  /* 0x0000000409097c20 */ /* 0x000fe20008410000 */
[----:B------:R-:W-:Y:S01]  /*f600*/  FMUL.FTZ R10, R10, UR4 ;  /* 0x000000040a0a7c20 */ /* 0x000fe20008410000 */
[C---:B--2---:R-:W-:Y:S01]  /*f610*/  HMMA.16816.F32 R100, R48.reuse, R28, R100 ;  /* 0x0000001c3064723c */ /* 0x044fe20000001864 */
[----:B------:R-:W-:Y:S01]  /*f620*/  MUFU.TANH R28, R8 ;  /* 0x00000008001c7308 */ /* 0x000fe20000002400 */
[----:B------:R-:W-:Y:S01]  /*f630*/  FMUL.FTZ R114, R114, UR4 ;  /* 0x0000000472727c20 */ /* 0x000fe20008410000 */
[----:B------:R-:W-:Y:S01]  /*f640*/  FMUL.FTZ R7, R7, UR4 ;  /* 0x0000000407077c20 */ /* 0x000fe20008410000 */
[----:B------:R-:W-:Y:S01]  /*f650*/  FMUL.FTZ R5, R5, UR4 ;  /* 0x0000000405057c20 */ /* 0x000fe20008410000 */
[----:B------:R-:W-:Y:S01]  /*f660*/  FMUL.FTZ R4, R4, UR4 ;  /* 0x0000000404047c20 */ /* 0x000fe20008410000 */
[C---:B------:R-:W-:Y:S01]  /*f670*/  HMMA.16816.F32 R96, R48.reuse, R30, R96 ;  /* 0x0000001e3060723c */ /* 0x040fe20000001860 */
[----:B---3--:R-:W2:Y:S02]  /*f680*/  LDSM.16.M88.4 R20, [R166+0x4800] ;  /* 0x00480000a614783b */ /* 0x008ea40000000200 */
[----:B------:R-:W-:Y:S01]  /*f690*/  MUFU.TANH R29, R9 ;  /* 0x00000009001d7308 */ /* 0x000fe20000002400 */
[----:B------:R-:W-:Y:S01]  /*f6a0*/  FMUL.FTZ R125, R125, UR4 ;  /* 0x000000047d7d7c20 */ /* 0x000fe20008410000 */
[----:B------:R-:W-:Y:S01]  /*f6b0*/  FMUL.FTZ R127, R127, UR4 ;  /* 0x000000047f7f7c20 */ /* 0x000fe20008410000 */
[----:B------:R-:W-:Y:S01]  /*f6c0*/  FMUL.FTZ R124, R124, UR4 ;  /* 0x000000047c7c7c20 */ /* 0x000fe20008410000 */
[----:B------:R-:W-:Y:S01]  /*f6d0*/  LOP3.LUT R30, R243, UR9, RZ, 0xfc, !PT ;  /* 0x00000009f31e7c12 */ /* 0x000fe2000f8efcff */
[----:B------:R-:W-:Y:S01]  /*f6e0*/  FMUL.FTZ R126, R126, UR4 ;  /* 0x000000047e7e7c20 */ /* 0x000fe20008410000 */
[C---:B-1----:R-:W-:Y:S01]  /*f6f0*/  HMMA.16816.F32 R92, R48.reuse, R16, R92 ;  /* 0x00000010305c723c */ /* 0x042fe2000000185c */
[----:B------:R-:W-:Y:S01]  /*f700*/  FMUL.FTZ R121, R121, UR4 ;  /* 0x0000000479797c20 */ /* 0x000fe20008410000 */
[----:B------:R1:W-:Y:S01]  /*f710*/  MUFU.TANH R16, R10 ;  /* 0x0000000a00107308 */ /* 0x0003e20000002400 */
[----:B------:R-:W-:Y:S01]  /*f720*/  FMUL.FTZ R123, R123, UR4 ;  /* 0x000000047b7b7c20 */ /* 0x000fe20008410000 */
[----:B------:R-:W-:Y:S01]  /*f730*/  FMUL.FTZ R120, R120, UR4 ;  /* 0x0000000478787c20 */ /* 0x000fe20008410000 */
[----:B------:R-:W-:Y:S01]  /*f740*/  FMUL.FTZ R122, R122, UR4 ;  /* 0x000000047a7a7c20 */ /* 0x000fe20008410000 */
[----:B------:R-:W-:Y:S01]  /*f750*/  HMMA.16816.F32 R88, R48, R18, R88 ;  /* 0x000000123058723c */ /* 0x000fe20000001858 */
[----:B------:R-:W-:-:S02]  /*f760*/  FMUL.FTZ R17, R11, UR4 ;  /* 0x000000040b117c20 */ /* 0x000fc40008410000 */
[----:B------:R-:W-:Y:S01]  /*f770*/  FMUL.FTZ R101, R101, UR4 ;  /* 0x0000000465657c20 */ /* 0x000fe20008410000 */
[----:B------:R-:W-:Y:S01]  /*f780*/  MUFU.TANH R34, R13 ;  /* 0x0000000d00227308 */ /* 0x000fe20000002400 */
[----:B------:R-:W-:Y:S01]  /*f790*/  FMUL.FTZ R103, R103, UR4 ;  /* 0x0000000467677c20 */ /* 0x000fe20008410000 */
[----:B------:R-:W-:Y:S01]  /*f7a0*/  FMUL.FTZ R100, R100, UR4 ;  /* 0x0000000464647c20 */ /* 0x000fe20008410000 */
[----:B------:R-:W-:Y:S02]  /*f7b0*/  FMUL.FTZ R102, R102, UR4 ;  /* 0x0000000466667c20 */ /* 0x000fe40008410000 */
[----:B------:R-:W-:Y:S01]  /*f7c0*/  FMUL.FTZ R97, R97, UR4 ;  /* 0x0000000461617c20 */ /* 0x000fe20008410000 */
[----:B------:R-:W-:Y:S01]  /*f7d0*/  FMUL.FTZ R99, R99, UR4 ;  /* 0x0000000463637c20 */ /* 0x000fe20008410000 */
[----:B----4-:R-:W-:Y:S01]  /*f7e0*/  HMMA.16816.F32 R80, R48, R26, R80 ;  /* 0x0000001a3050723c */ /* 0x010fe20000001850 */
[----:B------:R3:W-:Y:S01]  /*f7f0*/  MUFU.TANH R33, R14 ;  /* 0x0000000e00217308 */ /* 0x0007e20000002400 */
[----:B-1----:R-:W1:Y:S01]  /*f800*/  LDSM.16.M88.4 R8, [R166+0x7800] ;  /* 0x00780000a608783b */ /* 0x002e620000000200 */
[----:B------:R-:W-:Y:S01]  /*f810*/  FMUL.FTZ R96, R96, UR4 ;  /* 0x0000000460607c20 */ /* 0x000fe20008410000 */
[----:B------:R-:W-:-:S02]  /*f820*/  FMUL.FTZ R98, R98, UR4 ;  /* 0x0000000462627c20 */ /* 0x000fc40008410000 */
[C---:B------:R-:W-:Y:S01]  /*f830*/  HMMA.16816.F32 R84, R48.reuse, R24, R84 ;  /* 0x000000183054723c */ /* 0x040fe20000001854 */
        /* <DEDUP_REMOVED lines=8> */
[----:B--2---:R-:W-:Y:S01]  /*f8c0*/  HMMA.16816.F32 R108, R48, R20, R108 ;  /* 0x00000014306c723c */ /* 0x004fe2000000186c */
[----:B------:R-:W-:Y:S01]  /*f8d0*/  FMUL.FTZ R88, R88, UR4 ;  /* 0x0000000458587c20 */ /* 0x000fe20008410000 */
[----:B------:R-:W2:Y:S01]  /*f8e0*/  MUFU.TANH R181, R181 ;  /* 0x000000b500b57308 */ /* 0x000ea20000002400 */
[----:B---3--:R-:W3:Y:S01]  /*f8f0*/  LDSM.16.M88.4 R12, [R166+0x6800] ;  /* 0x00680000a60c783b */ /* 0x008ee20000000200 */
[----:B------:R-:W-:-:S02]  /*f900*/  FMUL.FTZ R90, R90, UR4 ;  /* 0x000000045a5a7c20 */ /* 0x000fc40008410000 */
[----:B------:R-:W-:Y:S01]  /*f910*/  HMMA.16816.F32 R104, R48, R22, R104 ;  /* 0x000000163068723c */ /* 0x000fe20000001868 */
[----:B------:R-:W5:Y:S01]  /*f920*/  LDSM.16.M88.4 R20, [R166+0x7000] ;  /* 0x00700000a614783b */ /* 0x000f620000000200 */
[----:B------:R-:W-:-:S04]  /*f930*/  DEPBAR.LE SB0, 0x0 ;  /* 0x000080000000791a */ /* 0x000fc80000000000 */
[----:B----4-:R-:W-:Y:S01]  /*f940*/  VIADD R7, R30, 0x1 ;  /* 0x000000011e077836 */ /* 0x010fe20000000000 */
[----:B------:R-:W-:Y:S01]  /*f950*/  MUFU.TANH R43, R43 ;  /* 0x0000002b002b7308 */ /* 0x000fe20000002400 */
[----:B------:R-:W-:Y:S01]  /*f960*/  FMUL.FTZ R83, R83, UR4 ;  /* 0x0000000453537c20 */ /* 0x000fe20008410000 */
[----:B------:R-:W-:Y:S01]  /*f970*/  FMUL.FTZ R85, R85, UR4 ;  /* 0x0000000455557c20 */ /* 0x000fe20008410000 */
[----:B------:R-:W-:Y:S01]  /*f980*/  FMUL.FTZ R87, R87, UR4 ;  /* 0x0000000457577c20 */ /* 0x000fe20008410000 */
[C---:B------:R-:W-:Y:S01]  /*f990*/  ISETP.GE.AND P2, PT, R7.reuse, R165, PT ;  /* 0x000000a50700720c */ /* 0x040fe20003f46270 */
[----:B------:R-:W-:Y:S01]  /*f9a0*/  FMUL.FTZ R31, R86, UR4 ;  /* 0x00000004561f7c20 */ /* 0x000fe20008410000 */
[----:B------:R-:W-:Y:S01]  /*f9b0*/  ISETP.GE.AND P1, PT, R7, R164, PT ;  /* 0x000000a40700720c */ /* 0x000fe20003f26270 */
[----:B------:R-:W-:Y:S01]  /*f9c0*/  FMUL.FTZ R82, R82, UR4 ;  /* 0x0000000452527c20 */ /* 0x000fe20008410000 */
[----:B------:R-:W-:Y:S01]  /*f9d0*/  I2FP.F32.S32 R7, R7 ;  /* 0x0000000700077245 */ /* 0x000fe20000201400 */
[----:B------:R-:W4:Y:S01]  /*f9e0*/  MUFU.TANH R184, R184 ;  /* 0x000000b800b87308 */ /* 0x000f220000002400 */
[----:B------:R-:W-:Y:S01]  /*f9f0*/  FMUL.FTZ R80, R80, UR4 ;  /* 0x0000000450507c20 */ /* 0x000fe20008410000 */
[----:B------:R-:W-:Y:S01]  /*fa00*/  FMUL.FTZ R109, R109, UR4 ;  /* 0x000000046d6d7c20 */ /* 0x000fe20008410000 */
[----:B------:R-:W-:Y:S01]  /*fa10*/  FMUL.FTZ R111, R111, UR4 ;  /* 0x000000046f6f7c20 */ /* 0x000fe20008410000 */
[----:B------:R-:W-:Y:S01]  /*fa20*/  FFMA.FTZ R193, R7, UR5, R193 ;  /* 0x0000000507c17c23 */ /* 0x000fe200080100c1 */
[C---:B-1----:R-:W-:Y:S01]  /*fa30*/  HMMA.16816.F32 R56, R48.reuse, R8, R56 ;  /* 0x000000083038723c */ /* 0x042fe20000001838 */
[----:B------:R-:W-:Y:S01]  /*fa40*/  FMUL.FTZ R108, R108, UR4 ;  /* 0x000000046c6c7c20 */ /* 0x000fe20008410000 */
[----:B------:R-:W-:Y:S01]  /*fa50*/  FMUL.FTZ R110, R110, UR4 ;  /* 0x000000046e6e7c20 */ /* 0x000fe20008410000 */
[----:B------:R-:W1:Y:S01]  /*fa60*/  MUFU.TANH R186, R186 ;  /* 0x000000ba00ba7308 */ /* 0x000e620000002400 */
[----:B------:R-:W-:Y:S01]  /*fa70*/  FMUL.FTZ R105, R105, UR4 ;  /* 0x0000000469697c20 */ /* 0x000fe20008410000 */
[----:B------:R-:W-:Y:S01]  /*fa80*/  FMUL.FTZ R107, R107, UR4 ;  /* 0x000000046b6b7c20 */ /* 0x000fe20008410000 */
[----:B------:R-:W-:Y:S01]  /*fa90*/  HMMA.16816.F32 R52, R48, R10, R52 ;  /* 0x0000000a3034723c */ /* 0x000fe20000001834 */
[----:B------:R-:W-:-:S02]  /*faa0*/  VIADD R9, R30, 0x9 ;  /* 0x000000091e097836 */ /* 0x000fc40000000000 */
[----:B------:R-:W-:Y:S01]  /*fab0*/  FMUL.FTZ R106, R106, UR4 ;  /* 0x000000046a6a7c20 */ /* 0x000fe20008410000 */
[----:B------:R-:W-:Y:S02]  /*fac0*/  VIADD R8, R30, 0x11 ;  /* 0x000000111e087836 */ /* 0x000fe40000000000 */
[----:B------:R-:W-:Y:S01]  /*fad0*/  FMUL.FTZ R104, R104, UR4 ;  /* 0x0000000468687c20 */ /* 0x000fe20008410000 */
[----:B------:R-:W1:Y:S01]  /*fae0*/  MUFU.TANH R35, R35 ;  /* 0x0000002300237308 */ /* 0x000e620000002400 */
[----:B------:R-:W-:Y:S01]  /*faf0*/  ISETP.GE.AND P4, PT, R9, R165, PT ;  /* 0x000000a50900720c */ /* 0x000fe20003f86270 */
[----:B------:R-:W-:Y:S01]  /*fb00*/  FFMA.FTZ R10, R7, UR5, R206 ;  /* 0x00000005070a7c23 */ /* 0x000fe200080100ce */
[-C--:B------:R-:W-:Y:S01]  /*fb10*/  ISETP.GE.AND P6, PT, R9, R164.reuse, PT ;  /* 0x000000a40900720c */ /* 0x080fe20003fc6270 */
[----:B------:R-:W-:Y:S01]  /*fb20*/  VIADD R11, R30, 0x21 ;  /* 0x000000211e0b7836 */ /* 0x000fe20000000000 */
[----:B------:R-:W-:Y:S01]  /*fb30*/  I2FP.F32.S32 R9, R9 ;  /* 0x0000000900097245 */ /* 0x000fe20000201400 */
[C---:B---3--:R-:W-:Y:S01]  /*fb40*/  HMMA.16816.F32 R76, R48.reuse, R12, R76 ;  /* 0x0000000c304c723c */ /* 0x048fe2000000184c */
[----:B------:R-:W-:Y:S01]  /*fb50*/  FSEL R10, R10, -INF , !P2 ;  /* 0xff8000000a0a7808 */ /* 0x000fe20005000000 */
[----:B------:R-:W3:Y:S01]  /*fb60*/  MUFU.TANH R17, R17 ;  /* 0x0000001100117308 */ /* 0x000ee20000002400 */
[CC--:B------:R-:W-:Y:S01]  /*fb70*/  ISETP.GE.AND P5, PT, R8.reuse, R165.reuse, PT ;  /* 0x000000a50800720c */ /* 0x0c0fe20003fa6270 */
[C---:B------:R-:W-:Y:S01]  /*fb80*/  FFMA.FTZ R18, R9.reuse, UR5, R188 ;  /* 0x0000000509127c23 */ /* 0x040fe200080100bc */
[----:B------:R-:W-:Y:S01]  /*fb90*/  ISETP.GE.AND P2, PT, R8, R164, PT ;  /* 0x000000a40800720c */ /* 0x000fe20003f46270 */
[----:B------:R-:W-:Y:S01]  /*fba0*/  FFMA.FTZ R7, R9, UR5, R190 ;  /* 0x0000000509077c23 */ /* 0x000fe200080100be */
[----:B------:R-:W-:Y:S01]  /*fbb0*/  I2FP.F32.S32 R8, R8 ;  /* 0x0000000800087245 */ /* 0x000fe20000201400 */
[----:B------:R-:W-:Y:S01]  /*fbc0*/  VIADD R9, R30, 0x19 ;  /* 0x000000191e097836 */ /* 0x000fe20000000000 */
[----:B------:R-:W-:Y:S01]  /*fbd0*/  FSEL R18, R18, -INF , !P4 ;  /* 0xff80000012127808 */ /* 0x000fe20006000000 */
[C---:B------:R-:W-:Y:S01]  /*fbe0*/  HMMA.16816.F32 R72, R48.reuse, R14, R72 ;  /* 0x0000000e3048723c */ /* 0x040fe20000001848 */
[----:B------:R-:W-:Y:S01]  /*fbf0*/  FSEL R7, R7, -INF , !P6 ;  /* 0xff80000007077808 */ /* 0x000fe20007000000 */
[C---:B------:R-:W-:Y:S01]  /*fc00*/  FFMA.FTZ R13, R8.reuse, UR5, R191 ;  /* 0x00000005080d7c23 */ /* 0x040fe200080100bf */
[----:B------:R-:W-:Y:S01]  /*fc10*/  FFMA.FTZ R24, R8, UR5, R195 ;  /* 0x0000000508187c23 */ /* 0x000fe200080100c3 */
[----:B------:R-:W-:Y:S01]  /*fc20*/  FSEL R8, R193, -INF , !P1 ;  /* 0xff800000c1087808 */ /* 0x000fe20004800000 */
[----:B------:R-:W3:Y:S01]  /*fc30*/  MUFU.TANH R25, R5 ;  /* 0x0000000500197308 */ /* 0x000ee20000002400 */
[C---:B------:R-:W-:Y:S01]  /*fc40*/  ISETP.GE.AND P1, PT, R9.reuse, R165, PT ;  /* 0x000000a50900720c */ /* 0x040fe20003f26270 */
[C---:B-----5:R-:W-:Y:S01]  /*fc50*/  HMMA.16816.F32 R68, R48.reuse, R20, R68 ;  /* 0x000000143044723c */ /* 0x060fe20000001844 */
[-C--:B------:R-:W-:Y:S01]  /*fc60*/  ISETP.GE.AND P4, PT, R9, R164.reuse, PT ;  /* 0x000000a40900720c */ /* 0x080fe20003f86270 */
[C---:B------:R-:W-:Y:S01]  /*fc70*/  VIADD R15, R30.reuse, 0x29 ;  /* 0x000000291e0f7836 */ /* 0x040fe20000000000 */
[----:B------:R-:W-:Y:S01]  /*fc80*/  FSEL R13, R13, -INF , !P5 ;  /* 0xff8000000d0d7808 */ /* 0x000fe20006800000 */
[----:B------:R-:W-:Y:S01]  /*fc90*/  FMUL.FTZ R57, R57, UR4 ;  /* 0x0000000439397c20 */ /* 0x000fe20008410000 */
[----:B------:R-:W-:Y:S01]  /*fca0*/  I2FP.F32.S32 R9, R9 ;  /* 0x0000000900097245 */ /* 0x000fe20000201400 */
[----:B------:R-:W-:Y:S01]  /*fcb0*/  HMMA.16816.F32 R60, R48, R22, R60 ;  /* 0x00000016303c723c */ /* 0x000fe2000000183c */
[C---:B------:R-:W-:Y:S01]  /*fcc0*/  ISETP.GE.AND P6, PT, R11.reuse, R165, PT ;  /* 0x000000a50b00720c */ /* 0x040fe20003fc6270 */
[----:B------:R-:W5:Y:S01]  /*fcd0*/  MUFU.TANH R27, R27 ;  /* 0x0000001b001b7308 */ /* 0x000f620000002400 */
[-C--:B------:R-:W-:Y:S01]  /*fce0*/  ISETP.GE.AND P5, PT, R11, R164.reuse, PT ;  /* 0x000000a40b00720c */ /* 0x080fe20003fa6270 */
[C---:B------:R-:W-:Y:S01]  /*fcf0*/  FFMA.FTZ R12, R9.reuse, UR5, R180 ;  /* 0x00000005090c7c23 */ /* 0x040fe200080100b4 */
[----:B------:R-:W-:Y:S01]  /*fd00*/  I2FP.F32.S32 R11, R11 ;  /* 0x0000000b000b7245 */ /* 0x000fe20000201400 */
[----:B--2---:R-:W-:Y:S01]  /*fd10*/  FFMA.FTZ R39, R9, UR5, R181 ;  /* 0x0000000509277c23 */ /* 0x004fe200080100b5 */
[----:B------:R-:W-:Y:S01]  /*fd20*/  VIADD R9, R30, 0x31 ;  /* 0x000000311e097836 */ /* 0x000fe20000000000 */
[----:B------:R-:W-:Y:S01]  /*fd30*/  FSEL R24, R24, -INF , !P2 ;  /* 0xff80000018187808 */ /* 0x000fe20005000000 */
[----:B------:R-:W-:Y:S01]  /*fd40*/  FMUL.FTZ R49, R179, UR4 ;  /* 0x00000004b3317c20 */ /* 0x000fe20008410000 */
[C---:B------:R-:W-:Y:S01]  /*fd50*/  FFMA.FTZ R20, R11.reuse, UR5, R183 ;  /* 0x000000050b147c23 */ /* 0x040fe200080100b7 */
[----:B------:R-:W-:Y:S01]  /*fd60*/  FSEL R12, R12, -INF , !P1 ;  /* 0xff8000000c0c7808 */ /* 0x000fe20004800000 */
[----:B----4-:R-:W-:Y:S01]  /*fd70*/  FFMA.FTZ R184, R11, UR5, R184 ;  /* 0x000000050bb87c23 */ /* 0x010fe200080100b8 */
[C---:B------:R-:W-:Y:S01]  /*fd80*/  ISETP.GE.AND P2, PT, R15.reuse, R165, PT ;  /* 0x000000a50f00720c */ /* 0x040fe20003f46270 */
[----:B------:R-:W-:Y:S01]  /*fd90*/  VIADD R11, R30, 0x39 ;  /* 0x000000391e0b7836 */ /* 0x000fe20000000000 */
[-C--:B------:R-:W-:Y:S01]  /*fda0*/  ISETP.GE.AND P1, PT, R15, R164.reuse, PT ;  /* 0x000000a40f00720c */ /* 0x080fe20003f26270 */
[----:B------:R-:W-:Y:S01]  /*fdb0*/  FMUL.FTZ R50, R173, UR4 ;  /* 0x00000004ad327c20 */ /* 0x000fe20008410000 */
[----:B------:R-:W-:Y:S01]  /*fdc0*/  FSEL R39, R39, -INF , !P4 ;  /* 0xff80000027277808 */ /* 0x000fe20006000000 */
[----:B------:R-:W-:Y:S01]  /*fdd0*/  FMUL.FTZ R51, R175, UR4 ;  /* 0x00000004af337c20 */ /* 0x000fe20008410000 */
[----:B------:R-:W-:Y:S01]  /*fde0*/  FSEL R20, R20, -INF , !P6 ;  /* 0xff80000014147808 */ /* 0x000fe20007000000 */
[----:B------:R-:W2:Y:S01]  /*fdf0*/  MUFU.TANH R49, R49 ;  /* 0x0000003100317308 */ /* 0x000ea20000002400 */
[----:B------:R-:W-:Y:S01]  /*fe00*/  I2FP.F32.S32 R15, R15 ;  /* 0x0000000f000f7245 */ /* 0x000fe20000201400 */
[----:B------:R-:W-:Y:S01]  /*fe10*/  FMUL.FTZ R23, R168, UR4 ;  /* 0x00000004a8177c20 */ /* 0x000fe20008410000 */
[----:B------:R-:W-:Y:S01]  /*fe20*/  ISETP.GE.AND P4, PT, R9, R165, PT ;  /* 0x000000a50900720c */ /* 0x000fe20003f86270 */
[----:B------:R-:W-:Y:S01]  /*fe30*/  FMUL.FTZ R168, R169, UR4 ;  /* 0x00000004a9a87c20 */ /* 0x000fe20008410000 */
[-C--:B------:R-:W-:Y:S01]  /*fe40*/  ISETP.GE.AND P6, PT, R9, R164.reuse, PT ;  /* 0x000000a40900720c */ /* 0x080fe20003fc6270 */
[C---:B------:R-:W-:Y:S01]  /*fe50*/  FFMA.FTZ R19, R15.reuse, UR5, R42 ;  /* 0x000000050f137c23 */ /* 0x040fe2000801002a */
[----:B------:R-:W-:Y:S01]  /*fe60*/  I2FP.F32.S32 R9, R9 ;  /* 0x0000000900097245 */ /* 0x000fe20000201400 */
[----:B------:R-:W-:Y:S01]  /*fe70*/  FFMA.FTZ R43, R15, UR5, R43 ;  /* 0x000000050f2b7c23 */ /* 0x000fe2000801002b */
[----:B------:R-:W-:Y:S01]  /*fe80*/  VIADD R42, R30, 0x41 ;  /* 0x000000411e2a7836 */ /* 0x000fe20000000000 */
[----:B------:R-:W-:Y:S01]  /*fe90*/  FSEL R246, R184, -INF , !P5 ;  /* 0xff800000b8f67808 */ /* 0x000fe20006800000 */
[----:B------:R-:W4:Y:S01]  /*fea0*/  MUFU.TANH R50, R50 ;  /* 0x0000003200327308 */ /* 0x000f220000002400 */
[----:B------:R-:W-:Y:S01]  /*feb0*/  FFMA.FTZ R15, R9, UR5, R38 ;  /* 0x00000005090f7c23 */ /* 0x000fe20008010026 */
[----:B------:R-:W-:Y:S01]  /*fec0*/  FSEL R19, R19, -INF , !P2 ;  /* 0xff80000013137808 */ /* 0x000fe20005000000 */
[----:B-1----:R-:W-:Y:S01]  /*fed0*/  FFMA.FTZ R186, R9, UR5, R186 ;  /* 0x0000000509ba7c23 */ /* 0x002fe200080100ba */
[----:B------:R-:W-:Y:S01]  /*fee0*/  FSEL R213, R43, -INF , !P1 ;  /* 0xff8000002bd57808 */ /* 0x000fe20004800000 */
[----:B------:R-:W-:Y:S01]  /*fef0*/  FMUL.FTZ R22, R174, UR4 ;  /* 0x00000004ae167c20 */ /* 0x000fe20008410000 */
[----:B------:R-:W-:Y:S01]  /*ff00*/  FSEL R15, R15, -INF , !P4 ;  /* 0xff8000000f0f7808 */ /* 0x000fe20006000000 */
[----:B------:R-:W-:Y:S01]  /*ff10*/  FMUL.FTZ R21, R172, UR4 ;  /* 0x00000004ac157c20 */ /* 0x000fe20008410000 */
[CC--:B------:R-:W-:Y:S01]  /*ff20*/  ISETP.GE.AND P5, PT, R11.reuse, R165.reuse, PT ;  /* 0x000000a50b00720c */ /* 0x0c0fe20003fa6270 */
[----:B------:R-:W1:Y:S01]  /*ff30*/  MUFU.TANH R51, R51 ;  /* 0x0000003300337308 */ /* 0x000e620000002400 */
[-C--:B------:R-:W-:Y:S01]  /*ff40*/  ISETP.GE.AND P2, PT, R11, R164.reuse, PT ;  /* 0x000000a40b00720c */ /* 0x080fe20003f46270 */
[----:B------:R-:W-:Y:S01]  /*ff50*/  FMUL.FTZ R73, R73, UR4 ;  /* 0x0000000449497c20 */ /* 0x000fe20008410000 */
[C---:B------:R-:W-:Y:S01]  /*ff60*/  ISETP.GE.AND P1, PT, R42.reuse, R165, PT ;  /* 0x000000a52a00720c */ /* 0x040fe20003f26270 */
[----:B------:R-:W-:Y:S01]  /*ff70*/  FMUL.FTZ R77, R77, UR4 ;  /* 0x000000044d4d7c20 */ /* 0x000fe20008410000 */
[----:B------:R-:W-:Y:S01]  /*ff80*/  ISETP.GE.AND P4, PT, R42, R164, PT ;  /* 0x000000a42a00720c */ /* 0x000fe20003f86270 */
[----:B------:R-:W-:Y:S01]  /*ff90*/  FMUL.FTZ R75, R75, UR4 ;  /* 0x000000044b4b7c20 */ /* 0x000fe20008410000 */
[----:B------:R-:W-:Y:S01]  /*ffa0*/  I2FP.F32.S32 R11, R11 ;  /* 0x0000000b000b7245 */ /* 0x000fe20000201400 */
[----:B------:R-:W1:Y:S01]  /*ffb0*/  MUFU.TANH R168, R168 ;  /* 0x000000a800a87308 */ /* 0x000e620000002400 */
[----:B------:R-:W-:Y:S01]  /*ffc0*/  I2FP.F32.S32 R42, R42 ;  /* 0x0000002a002a7245 */ /* 0x000fe20000201400 */
[----:B------:R-:W-:Y:S01]  /*ffd0*/  FMUL.FTZ R38, R84, UR4 ;  /* 0x0000000454267c20 */ /* 0x000fe20008410000 */
[----:B------:R-:W-:Y:S01]  /*ffe0*/  FSEL R209, R186, -INF , !P6 ;  /* 0xff800000bad17808 */ /* 0x000fe20007000000 */
[C---:B------:R-:W-:Y:S01]  /*fff0*/  FFMA.FTZ R43, R11.reuse, UR5, R34 ;  /* 0x000000050b2b7c23 */ /* 0x040fe20008010022 */
[----:B------:R-:W-:Y:S01]  /*10000*/  FFMA.FTZ R35, R11, UR5, R35 ;  /* 0x000000050b237c23 */ /* 0x000fe20008010023 */
[----:B------:R-:W-:Y:S01]  /*10010*/  FFMA.FTZ R9, R42, UR5, R29 ;  /* 0x000000052a097c23 */ /* 0x000fe2000801001d */
[----:B------:R-:W-:-:S02]  /*10020*/  VIADD R29, R30, 0x49 ;  /* 0x000000491e1d7836 */ /* 0x000fc40000000000 */
[----:B---3--:R-:W-:Y:S01]  /*10030*/  FFMA.FTZ R17, R42, UR5, R17 ;  /* 0x000000052a117c23 */ /* 0x008fe20008010011 */
[----:B------:R-:W-:Y:S01]  /*10040*/  FSEL R11, R43, -INF , !P5 ;  /* 0xff8000002b0b7808 */ /* 0x000fe20006800000 */
[C---:B------:R-:W-:Y:S01]  /*10050*/  VIADD R34, R30.reuse, 0x59 ;  /* 0x000000591e227836 */ /* 0x040fe20000000000 */
[----:B------:R-:W3:Y:S01]  /*10060*/  MUFU.TANH R171, R171 ;  /* 0x000000ab00ab7308 */ /* 0x000ee20000002400 */
[C---:B------:R-:W-:Y:S01]  /*10070*/  ISETP.GE.AND P6, PT, R29.reuse, R165, PT ;  /* 0x000000a51d00720c */ /* 0x040fe20003fc6270 */
[----:B------:R-:W-:Y:S01]  /*10080*/  VIADD R42, R30, 0x51 ;  /* 0x000000511e2a7836 */ /* 0x000fe20000000000 */
[----:B------:R-:W-:Y:S01]  /*10090*/  ISETP.GE.AND P5, PT, R29, R164, PT ;  /* 0x000000a41d00720c */ /* 0x000fe20003fa6270 */
[----:B------:R-:W-:Y:S01]  /*100a0*/  FMUL.FTZ R43, R72, UR4 ;  /* 0x00000004482b7c20 */ /* 0x000fe20008410000 */
[----:B------:R-:W-:Y:S01]  /*100b0*/  I2FP.F32.S32 R29, R29 ;  /* 0x0000001d001d7245 */ /* 0x000fe20000201400 */
[----:B------:R-:W-:Y:S01]  /*100c0*/  VIADD R72, R30, 0xb1 ;  /* 0x000000b11e487836 */ /* 0x000fe20000000000 */
[----:B------:R-:W-:Y:S01]  /*100d0*/  FSEL R202, R17, -INF , !P4 ;  /* 0xff80000011ca7808 */ /* 0x000fe20006000000 */
[----:B------:R-:W3:Y:S01]  /*100e0*/  MUFU.TANH R129, R129 ;  /* 0x0000008100817308 */ /* 0x000ee20000002400 */
[-C--:B------:R-:W-:Y:S01]  /*100f0*/  ISETP.GE.AND P4, PT, R34, R165.reuse, PT ;  /* 0x000000a52200720c */ /* 0x080fe20003f86270 */
[C---:B------:R-:W-:Y:S01]  /*10100*/  FFMA.FTZ R48, R29.reuse, UR5, R25 ;  /* 0x000000051d307c23 */ /* 0x040fe20008010019 */
[----:B------:R-:W-:Y:S01]  /*10110*/  I2FP.F32.S32 R25, R42 ;  /* 0x0000002a00197245 */ /* 0x000fe20000201400 */
[----:B------:R-:W-:Y:S01]  /*10120*/  FFMA.FTZ R26, R29, UR5, R26 ;  /* 0x000000051d1a7c23 */ /* 0x000fe2000801001a */
[----:B------:R-:W-:Y:S01]  /*10130*/  FSEL R207, R35, -INF , !P2 ;  /* 0xff80000023cf7808 */ /* 0x000fe20005000000 */
[----:B------:R-:W-:Y:S01]  /*10140*/  VIADD R29, R30, 0x71 ;  /* 0x000000711e1d7836 */ /* 0x000fe20000000000 */
[----:B------:R-:W-:Y:S01]  /*10150*/  FSEL R48, R48, -INF , !P6 ;  /* 0xff80000030307808 */ /* 0x000fe20007000000 */
[C---:B-----5:R-:W-:Y:S01]  /*10160*/  FFMA.FTZ R27, R25.reuse, UR5, R27 ;  /* 0x00000005191b7c23 */ /* 0x060fe2000801001b */
[----:B------:R-:W-:Y:S01]  /*10170*/  ISETP.GE.AND P6, PT, R34, R164, PT ;  /* 0x000000a42200720c */ /* 0x000fe20003fc6270 */
[----:B--2---:R-:W-:Y:S01]  /*10180*/  FFMA.FTZ R49, R25, UR5, R49 ;  /* 0x0000000519317c23 */ /* 0x004fe20008010031 */
[----:B------:R-:W-:Y:S01]  /*10190*/  I2FP.F32.S32 R34, R34 ;  /* 0x0000002200227245 */ /* 0x000fe20000201400 */
[----:B------:R-:W-:Y:S01]  /*101a0*/  VIADD R25, R30, 0x69 ;  /* 0x000000691e197836 */ /* 0x000fe20000000000 */
[----:B------:R-:W-:Y:S01]  /*101b0*/  ISETP.GE.AND P2, PT, R42, R165, PT ;  /* 0x000000a52a00720c */ /* 0x000fe20003f46270 */
[----:B------:R-:W2:Y:S01]  /*101c0*/  MUFU.TANH R131, R131 ;  /* 0x0000008300837308 */ /* 0x000ea20000002400 */
[----:B------:R-:W-:Y:S01]  /*101d0*/  FSEL R200, R26, -INF , !P5 ;  /* 0xff8000001ac87808 */ /* 0x000fe20006800000 */
[C---:B----4-:R-:W-:Y:S01]  /*101e0*/  FFMA.FTZ R50, R34.reuse, UR5, R50 ;  /* 0x0000000522327c23 */ /* 0x050fe20008010032 */
[----:B-1----:R-:W-:Y:S01]  /*101f0*/  FFMA.FTZ R51, R34, UR5, R51 ;  /* 0x0000000522337c23 */ /* 0x002fe20008010033 */
[C---:B------:R-:W-:Y:S01]  /*10200*/  VIADD R34, R30.reuse, 0x61 ;  /* 0x000000611e227836 */ /* 0x040fe20000000000 */
[----:B------:R-:W-:Y:S01]  /*10210*/  FSEL R214, R27, -INF , !P2 ;  /* 0xff8000001bd67808 */ /* 0x000fe20005000000 */
[----:B------:R-:W-:Y:S01]  /*10220*/  VIADD R35, R30, 0xa1 ;  /* 0x000000a11e237836 */ /* 0x000fe20000000000 */
[----:B------:R-:W-:Y:S01]  /*10230*/  FSEL R9, R9, -INF , !P1 ;  /* 0xff80000009097808 */ /* 0x000fe20004800000 */
[----:B------:R-:W1:Y:S01]  /*10240*/  MUFU.TANH R125, R125 ;  /* 0x0000007d007d7308 */ /* 0x000e620000002400 */
[----:B------:R-:W-:Y:S01]  /*10250*/  I2FP.F32.S32 R26, R34 ;  /* 0x00000022001a7245 */ /* 0x000fe20000201400 */
[----:B------:R-:W-:Y:S01]  /*10260*/  FMUL.FTZ R17, R81, UR4 ;  /* 0x0000000451117c20 */ /* 0x000fe20008410000 */
[----:B------:R-:W-:Y:S01]  /*10270*/  I2FP.F32.S32 R27, R25 ;  /* 0x00000019001b7245 */ /* 0x000fe20000201400 */
[----:B------:R-:W-:Y:S01]  /*10280*/  FMUL.FTZ R81, R68, UR4 ;  /* 0x0000000444517c20 */ /* 0x000fe20008410000 */
[-C--:B------:R-:W-:Y:S01]  /*10290*/  ISETP.GE.AND P1, PT, R42, R164.reuse, PT ;  /* 0x000000a42a00720c */ /* 0x080fe20003f26270 */
[C---:B------:R-:W-:Y:S01]  /*102a0*/  FFMA.FTZ R168, R26.reuse, UR5, R168 ;  /* 0x000000051aa87c23 */ /* 0x040fe200080100a8 */
[----:B---3--:R-:W-:Y:S01]  /*102b0*/  FFMA.FTZ R171, R26, UR5, R171 ;  /* 0x000000051aab7c23 */ /* 0x008fe200080100ab */
[----:B------:R-:W3:Y:S01]  /*102c0*/  MUFU.TANH R127, R127 ;  /* 0x0000007f007f7308 */ /* 0x000ee20000002400 */
[----:B------:R-:W-:Y:S01]  /*102d0*/  FSEL R180, R49, -INF , !P1 ;  /* 0xff80000031b47808 */ /* 0x000fe20004800000 */
[C---:B------:R-:W-:Y:S01]  /*102e0*/  FFMA.FTZ R129, R27.reuse, UR5, R129 ;  /* 0x000000051b817c23 */ /* 0x040fe20008010081 */
[-C--:B------:R-:W-:Y:S01]  /*102f0*/  ISETP.GE.AND P5, PT, R34, R165.reuse, PT ;  /* 0x000000a52200720c */ /* 0x080fe20003fa6270 */
[----:B------:R-:W-:Y:S01]  /*10300*/  VIADD R26, R30, 0x79 ;  /* 0x000000791e1a7836 */ /* 0x000fe20000000000 */
[-C--:B------:R-:W-:Y:S01]  /*10310*/  ISETP.GE.AND P2, PT, R34, R164.reuse, PT ;  /* 0x000000a42200720c */ /* 0x080fe20003f46270 */
[----:B--2---:R-:W-:Y:S01]  /*10320*/  FFMA.FTZ R131, R27, UR5, R131 ;  /* 0x000000051b837c23 */ /* 0x004fe20008010083 */
[-C--:B------:R-:W-:Y:S01]  /*10330*/  ISETP.GE.AND P1, PT, R25, R165.reuse, PT ;  /* 0x000000a51900720c */ /* 0x080fe20003f26270 */
[----:B------:R-:W2:Y:S01]  /*10340*/  MUFU.TANH R121, R121 ;  /* 0x0000007900797308 */ /* 0x000ea20000002400 */
[----:B------:R-:W-:Y:S01]  /*10350*/  FSEL R179, R51, -INF , !P6 ;  /* 0xff80000033b37808 */ /* 0x000fe20007000000 */
[----:B------:R-:W-:Y:S01]  /*10360*/  VIADD R27, R30, 0x81 ;  /* 0x000000811e1b7836 */ /* 0x000fe20000000000 */
[----:B------:R-:W-:Y:S01]  /*10370*/  FSEL R206, R168, -INF , !P5 ;  /* 0xff800000a8ce7808 */ /* 0x000fe20006800000 */
[----:B------:R-:W-:Y:S01]  /*10380*/  VIADD R34, R30, 0x99 ;  /* 0x000000991e227836 */ /* 0x000fe20000000000 */
[----:B------:R-:W-:Y:S01]  /*10390*/  FSEL R188, R171, -INF , !P2 ;  /* 0xff800000abbc7808 */ /* 0x000fe20005000000 */
[----:B------:R-:W-:Y:S01]  /*103a0*/  FMUL.FTZ R42, R74, UR4 ;  /* 0x000000044a2a7c20 */ /* 0x000fe20008410000 */
[----:B------:R-:W-:Y:S01]  /*103b0*/  FSEL R199, R129, -INF , !P1 ;  /* 0xff80000081c77808 */ /* 0x000fe20004800000 */
[----:B------:R-:W4:Y:S01]  /*103c0*/  MUFU.TANH R123, R123 ;  /* 0x0000007b007b7308 */ /* 0x000f220000002400 */
[CC--:B------:R-:W-:Y:S01]  /*103d0*/  ISETP.GE.AND P6, PT, R29.reuse, R165.reuse, PT ;  /* 0x000000a51d00720c */ /* 0x0c0fe20003fc6270 */
[----:B------:R-:W-:Y:S01]  /*103e0*/  VIADD R74, R30, 0xb9 ;  /* 0x000000b91e4a7836 */ /* 0x000fe20000000000 */
[-C--:B------:R-:W-:Y:S01]  /*103f0*/  ISETP.GE.AND P5, PT, R29, R164.reuse, PT ;  /* 0x000000a41d00720c */ /* 0x080fe20003fa6270 */
[----:B------:R-:W-:Y:S01]  /*10400*/  FMUL.FTZ R51, R60, UR4 ;  /* 0x000000043c337c20 */ /* 0x000fe20008410000 */
[----:B------:R-:W-:Y:S01]  /*10410*/  ISETP.GE.AND P2, PT, R26, R165, PT ;  /* 0x000000a51a00720c */ /* 0x000fe20003f46270 */
[----:B------:R-:W-:Y:S01]  /*10420*/  FMUL.FTZ R49, R76, UR4 ;  /* 0x000000044c317c20 */ /* 0x000fe20008410000 */
[----:B------:R-:W-:Y:S01]  /*10430*/  ISETP.GE.AND P1, PT, R26, R164, PT ;  /* 0x000000a41a00720c */ /* 0x000fe20003f26270 */
[----:B------:R-:W5:Y:S01]  /*10440*/  MUFU.TANH R117, R117 ;  /* 0x0000007500757308 */ /* 0x000f620000002400 */
[----:B------:R-:W-:Y:S01]  /*10450*/  I2FP.F32.S32 R29, R29 ;  /* 0x0000001d001d7245 */ /* 0x000fe20000201400 */
[----:B------:R-:W-:Y:S01]  /*10460*/  VIADD R76, R30, 0xd1 ;  /* 0x000000d11e4c7836 */ /* 0x000fe20000000000 */
[----:B------:R-:W-:Y:S01]  /*10470*/  I2FP.F32.S32 R26, R26 ;  /* 0x0000001a001a7245 */ /* 0x000fe20000201400 */
[----:B------:R-:W-:Y:S01]  /*10480*/  FMUL.FTZ R59, R59, UR4 ;  /* 0x000000043b3b7c20 */ /* 0x000fe20008410000 */
[----:B------:R-:W-:Y:S01]  /*10490*/  FSEL R211, R50, -INF , !P4 ;  /* 0xff80000032d37808 */ /* 0x000fe20006000000 */
[C---:B-1----:R-:W-:Y:S01]  /*104a0*/  FFMA.FTZ R125, R29.reuse, UR5, R125 ;  /* 0x000000051d7d7c23 */ /* 0x042fe2000801007d */
[----:B---3--:R-:W-:Y:S01]  /*104b0*/  FFMA.FTZ R127, R29, UR5, R127 ;  /* 0x000000051d7f7c23 */ /* 0x008fe2000801007f */
[----:B------:R-:W1:Y:S01]  /*104c0*/  MUFU.TANH R113, R113 ;  /* 0x0000007100717308 */ /* 0x000e620000002400 */
[----:B--2---:R-:W-:Y:S01]  /*104d0*/  FFMA.FTZ R121, R26, UR5, R121 ;  /* 0x000000051a797c23 */ /* 0x004fe20008010079 */
[-C--:B------:R-:W-:Y:S01]  /*104e0*/  ISETP.GE.AND P4, PT, R25, R164.reuse, PT ;  /* 0x000000a41900720c */ /* 0x080fe20003f86270 */
[----:B------:R-:W-:Y:S01]  /*104f0*/  VIADD R29, R30, 0x89 ;  /* 0x000000891e1d7836 */ /* 0x000fe20000000000 */
[----:B------:R-:W-:Y:S01]  /*10500*/  FSEL R197, R125, -INF , !P6 ;  /* 0xff8000007dc57808 */ /* 0x000fe20007000000 */
[----:B----4-:R-:W-:Y:S01]  /*10510*/  FFMA.FTZ R123, R26, UR5, R123 ;  /* 0x000000051a7b7c23 */ /* 0x010fe2000801007b */
[----:B------:R-:W-:Y:S01]  /*10520*/  FSEL R191, R131, -INF , !P4 ;  /* 0xff80000083bf7808 */ /* 0x000fe20006000000 */
[----:B------:R-:W-:Y:S01]  /*10530*/  FMUL.FTZ R26, R69, UR4 ;  /* 0x00000004451a7c20 */ /* 0x000fe20008410000 */
[----:B------:R-:W2:Y:S01]  /*10540*/  MUFU.TANH R115, R115 ;  /* 0x0000007300737308 */ /* 0x000ea20000002400 */
[----:B------:R-:W-:Y:S01]  /*10550*/  FSEL R184, R127, -INF , !P5 ;  /* 0xff8000007fb87808 */ /* 0x000fe20006800000 */
[----:B------:R-:W-:Y:S01]  /*10560*/  FMUL.FTZ R25, R79, UR4 ;  /* 0x000000044f197c20 */ /* 0x000fe20008410000 */
[----:B------:R-:W-:Y:S01]  /*10570*/  FSEL R183, R121, -INF , !P2 ;  /* 0xff80000079b77808 */ /* 0x000fe20005000000 */
[----:B------:R-:W-:Y:S01]  /*10580*/  FMUL.FTZ R79, R70, UR4 ;  /* 0x00000004464f7c20 */ /* 0x000fe20008410000 */
[CC--:B------:R-:W-:Y:S01]  /*10590*/  ISETP.GE.AND P4, PT, R27.reuse, R165.reuse, PT ;  /* 0x000000a51b00720c */ /* 0x0c0fe20003f86270 */
[----:B------:R-:W-:Y:S01]  /*105a0*/  FMUL.FTZ R50, R62, UR4 ;  /* 0x000000043e327c20 */ /* 0x000fe20008410000 */
[-C--:B------:R-:W-:Y:S01]  /*105b0*/  ISETP.GE.AND P6, PT, R27, R164.reuse, PT ;  /* 0x000000a41b00720c */ /* 0x080fe20003fc6270 */
[----:B------:R-:W3:Y:S01]  /*105c0*/  MUFU.TANH R119, R119 ;  /* 0x0000007700777308 */ /* 0x000ee20000002400 */
[C---:B------:R-:W-:Y:S01]  /*105d0*/  ISETP.GE.AND P5, PT, R29.reuse, R165, PT ;  /* 0x000000a51d00720c */ /* 0x040fe20003fa6270 */
[----:B------:R-:W-:Y:S01]  /*105e0*/  VIADD R84, R30, 0xe1 ;  /* 0x000000e11e547836 */ /* 0x000fe20000000000 */
[-C--:B------:R-:W-:Y:S01]  /*105f0*/  ISETP.GE.AND P2, PT, R29, R164.reuse, PT ;  /* 0x000000a41d00720c */ /* 0x080fe20003f46270 */
[----:B------:R-:W-:Y:S01]  /*10600*/  FMUL.FTZ R5, R6, UR4 ;  /* 0x0000000406057c20 */ /* 0x000fe20008410000 */
[----:B------:R-:W-:Y:S01]  /*10610*/  I2FP.F32.S32 R27, R27 ;  /* 0x0000001b001b7245 */ /* 0x000fe20000201400 */
[----:B------:R-:W-:Y:S01]  /*10620*/  FMUL.FTZ R6, R176, UR4 ;  /* 0x00000004b0067c20 */ /* 0x000fe20008410000 */
[----:B------:R-:W-:Y:S01]  /*10630*/  I2FP.F32.S32 R29, R29 ;  /* 0x0000001d001d7245 */ /* 0x000fe20000201400 */
[----:B------:R-:W4:Y:S01]  /*10640*/  MUFU.TANH R109, R109 ;  /* 0x0000006d006d7308 */ /* 0x000f220000002400 */
[----:B------:R-:W-:Y:S01]  /*10650*/  FSEL R181, R123, -INF , !P1 ;  /* 0xff8000007bb57808 */ /* 0x000fe20004800000 */
[----:B-----5:R-:W-:Y:S01]  /*10660*/  FFMA.FTZ R117, R27, UR5, R117 ;  /* 0x000000051b757c23 */ /* 0x020fe20008010075 */
[----:B------:R-:W-:Y:S01]  /*10670*/  FMUL.FTZ R14, R178, UR4 ;  /* 0x00000004b20e7c20 */ /* 0x000fe20008410000 */
[C---:B-1----:R-:W-:Y:S01]  /*10680*/  FFMA.FTZ R113, R29.reuse, UR5, R113 ;  /* 0x000000051d717c23 */ /* 0x042fe20008010071 */
[----:B--2---:R-:W-:Y:S01]  /*10690*/  FFMA.FTZ R115, R29, UR5, R115 ;  /* 0x000000051d737c23 */ /* 0x004fe20008010073 */
[C---:B------:R-:W-:Y:S01]  /*106a0*/  VIADD R29, R30.reuse, 0x91 ;  /* 0x000000911e1d7836 */ /* 0x040fe20000000000 */
[----:B------:R-:W-:Y:S01]  /*106b0*/  FSEL R193, R117, -INF , !P4 ;  /* 0xff80000075c17808 */ /* 0x000fe20006000000 */
[----:B------:R-:W1:Y:S01]  /*106c0*/  MUFU.TANH R111, R111 ;  /* 0x0000006f006f7308 */ /* 0x000e620000002400 */
[----:B---3--:R-:W-:Y:S01]  /*106d0*/  FFMA.FTZ R119, R27, UR5, R119 ;  /* 0x000000051b777c23 */ /* 0x008fe20008010077 */
[----:B------:R-:W-:Y:S01]  /*106e0*/  FSEL R190, R113, -INF , !P5 ;  /* 0xff80000071be7808 */ /* 0x000fe20006800000 */
[----:B------:R-:W-:Y:S01]  /*106f0*/  FMUL.FTZ R27, R71, UR4 ;  /* 0x00000004471b7c20 */ /* 0x000fe20008410000 */
[C---:B------:R-:W-:Y:S01]  /*10700*/  ISETP.GE.AND P1, PT, R29.reuse, R165, PT ;  /* 0x000000a51d00720c */ /* 0x040fe20003f26270 */
[----:B------:R-:W-:Y:S01]  /*10710*/  VIADD R71, R30, 0xa9 ;  /* 0x000000a91e477836 */ /* 0x000fe20000000000 */
[-C--:B------:R-:W-:Y:S01]  /*10720*/  ISETP.GE.AND P4, PT, R29, R164.reuse, PT ;  /* 0x000000a41d00720c */ /* 0x080fe20003f86270 */
[----:B------:R-:W-:Y:S01]  /*10730*/  FMUL.FTZ R78, R78, UR4 ;  /* 0x000000044e4e7c20 */ /* 0x000fe20008410000 */
[----:B------:R-:W2:Y:S01]  /*10740*/  MUFU.TANH R105, R105 ;  /* 0x0000006900697308 */ /* 0x000ea20000002400 */
[----:B------:R-:W-:Y:S01]  /*10750*/  I2FP.F32.S32 R29, R29 ;  /* 0x0000001d001d7245 */ /* 0x000fe20000201400 */
[----:B------:R-:W-:Y:S01]  /*10760*/  FMUL.FTZ R52, R52, UR4 ;  /* 0x0000000434347c20 */ /* 0x000fe20008410000 */
[----:B------:R-:W-:Y:S01]  /*10770*/  FSEL R174, R119, -INF , !P6 ;  /* 0xff80000077ae7808 */ /* 0x000fe20007000000 */
[----:B------:R-:W-:Y:S01]  /*10780*/  FMUL.FTZ R54, R54, UR4 ;  /* 0x0000000436367c20 */ /* 0x000fe20008410000 */
[----:B------:R-:W-:Y:S01]  /*10790*/  FSEL R171, R115, -INF , !P2 ;  /* 0xff80000073ab7808 */ /* 0x000fe20005000000 */
[C---:B----4-:R-:W-:Y:S01]  /*107a0*/  FFMA.FTZ R109, R29.reuse, UR5, R109 ;  /* 0x000000051d6d7c23 */ /* 0x050fe2000801006d */
[C---:B------:R-:W-:Y:S01]  /*107b0*/  ISETP.GE.AND P6, PT, R34.reuse, R165, PT ;  /* 0x000000a52200720c */ /* 0x040fe20003fc6270 */
[----:B------:R-:W3:Y:S01]  /*107c0*/  MUFU.TANH R107, R107 ;  /* 0x0000006b006b7308 */ /* 0x000ee20000002400 */
[----:B------:R-:W-:Y:S01]  /*107d0*/  ISETP.GE.AND P5, PT, R34, R164, PT ;  /* 0x000000a42200720c */ /* 0x000fe20003fa6270 */
[----:B-1----:R-:W-:Y:S01]  /*107e0*/  FFMA.FTZ R111, R29, UR5, R111 ;  /* 0x000000051d6f7c23 */ /* 0x002fe2000801006f */
[----:B------:R-:W-:-:S02]  /*107f0*/  FSEL R177, R109, -INF , !P1 ;  /* 0xff8000006db17808 */ /* 0x000fc40004800000 */
[C---:B------:R-:W-:Y:S02]  /*10800*/  ISETP.GE.AND P2, PT, R35.reuse, R165, PT ;  /* 0x000000a52300720c */ /* 0x040fe40003f46270 */
[----:B------:R-:W-:Y:S01]  /*10810*/  ISETP.GE.AND P1, PT, R35, R164, PT ;  /* 0x000000a42300720c */ /* 0x000fe20003f26270 */
[----:B------:R-:W1:Y:S01]  /*10820*/  MUFU.TANH R101, R101 ;  /* 0x0000006500657308 */ /* 0x000e620000002400 */
[----:B------:R-:W-:Y:S02]  /*10830*/  I2FP.F32.S32 R34, R34 ;  /* 0x0000002200227245 */ /* 0x000fe40000201400 */
[----:B------:R-:W-:Y:S02]  /*10840*/  I2FP.F32.S32 R35, R35 ;  /* 0x0000002300237245 */ /* 0x000fe40000201400 */
[----:B------:R-:W-:Y:S01]  /*10850*/  FSEL R131, R111, -INF , !P4 ;  /* 0xff8000006f837808 */ /* 0x000fe20006000000 */
[C---:B--2---:R-:W-:Y:S01]  /*10860*/  FFMA.FTZ R105, R34.reuse, UR5, R105 ;  /* 0x0000000522697c23 */ /* 0x044fe20008010069 */
[----:B------:R-:W-:Y:S01]  /*10870*/  ISETP.GE.AND P4, PT, R71, R165, PT ;  /* 0x000000a54700720c */ /* 0x000fe20003f86270 */
[----:B------:R-:W2:Y:S01]  /*10880*/  MUFU.TANH R103, R103 ;  /* 0x0000006700677308 */ /* 0x000ea20000002400 */
[----:B---3--:R-:W-:Y:S01]  /*10890*/  FFMA.FTZ R69, R34, UR5, R107 ;  /* 0x0000000522457c23 */ /* 0x008fe2000801006b */
[----:B------:R-:W-:Y:S01]  /*108a0*/  FMUL.FTZ R34, R61, UR4 ;  /* 0x000000043d227c20 */ /* 0x000fe20008410000 */
[----:B------:R-:W-:-:S02]  /*108b0*/  FSEL R172, R105, -INF , !P6 ;  /* 0xff80000069ac7808 */ /* 0x000fc40007000000 */
[-C--:B------:R-:W-:Y:S02]  /*108c0*/  ISETP.GE.AND P6, PT, R71, R164.reuse, PT ;  /* 0x000000a44700720c */ /* 0x080fe40003fc6270 */
[----:B------:R-:W-:Y:S01]  /*108d0*/  FSEL R69, R69, -INF , !P5 ;  /* 0xff80000045457808 */ /* 0x000fe20006800000 */
[----:B------:R-:W3:Y:S01]  /*108e0*/  MUFU.TANH R97, R97 ;  /* 0x0000006100617308 */ /* 0x000ee20000002400 */
[----:B-1----:R-:W-:Y:S01]  /*108f0*/  FFMA.FTZ R101, R35, UR5, R101 ;  /* 0x0000000523657c23 */ /* 0x002fe20008010065 */
[C---:B------:R-:W-:Y:S02]  /*10900*/  ISETP.GE.AND P5, PT, R72.reuse, R165, PT ;  /* 0x000000a54800720c */ /* 0x040fe40003fa6270 */
[----:B------:R-:W-:Y:S02]  /*10910*/  I2FP.F32.S32 R71, R71 ;  /* 0x0000004700477245 */ /* 0x000fe40000201400 */
[----:B------:R-:W-:Y:S02]  /*10920*/  FSEL R169, R101, -INF , !P2 ;  /* 0xff80000065a97808 */ /* 0x000fe40005000000 */
[----:B------:R-:W1:Y:S01]  /*10930*/  MUFU.TANH R99, R99 ;  /* 0x0000006300637308 */ /* 0x000e620000002400 */
[----:B------:R-:W-:Y:S01]  /*10940*/  ISETP.GE.AND P2, PT, R72, R164, PT ;  /* 0x000000a44800720c */ /* 0x000fe20003f46270 */
[----:B--2---:R-:W-:Y:S01]  /*10950*/  FFMA.FTZ R68, R35, UR5, R103 ;  /* 0x0000000523447c23 */ /* 0x004fe20008010067 */
[----:B------:R-:W-:Y:S01]  /*10960*/  I2FP.F32.S32 R72, R72 ;  /* 0x0000004800487245 */ /* 0x000fe20000201400 */
[----:B------:R-:W-:-:S03]  /*10970*/  FMUL.FTZ R35, R63, UR4 ;  /* 0x000000043f237c20 */ /* 0x000fc60008410000 */
[----:B------:R-:W-:Y:S01]  /*10980*/  FSEL R68, R68, -INF , !P1 ;  /* 0xff80000044447808 */ /* 0x000fe20004800000 */
[----:B------:R-:W2:Y:S01]  /*10990*/  MUFU.TANH R93, R93 ;  /* 0x0000005d005d7308 */ /* 0x000ea20000002400 */
[----:B---3--:R-:W-:Y:S01]  /*109a0*/  FFMA.FTZ R70, R71, UR5, R97 ;  /* 0x0000000547467c23 */ /* 0x008fe20008010061 */
[----:B------:R-:W-:-:S04]  /*109b0*/  ISETP.GE.AND P1, PT, R74, R165, PT ;  /* 0x000000a54a00720c */ /* 0x000fc80003f26270 */
[----:B------:R-:W-:Y:S02]  /*109c0*/  FSEL R70, R70, -INF , !P4 ;  /* 0xff80000046467808 */ /* 0x000fe40006000000 */
[----:B------:R-:W3:Y:S01]  /*109d0*/  MUFU.TANH R95, R95 ;  /* 0x0000005f005f7308 */ /* 0x000ee20000002400 */
[----:B-1----:R-:W-:Y:S01]  /*109e0*/  FFMA.FTZ R62, R71, UR5, R99 ;  /* 0x00000005473e7c23 */ /* 0x002fe20008010063 */
[----:B------:R-:W-:Y:S02]  /*109f0*/  ISETP.GE.AND P4, PT, R74, R164, PT ;  /* 0x000000a44a00720c */ /* 0x000fe40003f86270 */
[----:B------:R-:W-:Y:S02]  /*10a00*/  I2FP.F32.S32 R74, R74 ;  /* 0x0000004a004a7245 */ /* 0x000fe40000201400 */
[----:B------:R-:W-:Y:S02]  /*10a10*/  FSEL R62, R62, -INF , !P6 ;  /* 0xff8000003e3e7808 */ /* 0x000fe40007000000 */
[----:B------:R-:W1:Y:S01]  /*10a20*/  MUFU.TANH R89, R89 ;  /* 0x0000005900597308 */ /* 0x000e620000002400 */
[----:B--2---:R-:W-:-:S07]  /*10a30*/  FFMA.FTZ R93, R72, UR5, R93 ;  /* 0x00000005485d7c23 */ /* 0x004fce000801005d */
[----:B------:R-:W2:Y:S01]  /*10a40*/  MUFU.TANH R91, R91 ;  /* 0x0000005b005b7308 */ /* 0x000ea20000002400 */
[----:B---3--:R-:W-:Y:S01]  /*10a50*/  FFMA.FTZ R61, R72, UR5, R95 ;  /* 0x00000005483d7c23 */ /* 0x008fe2000801005f */
[----:B------:R-:W-:Y:S01]  /*10a60*/  FSEL R72, R93, -INF , !P5 ;  /* 0xff8000005d487808 */ /* 0x000fe20006800000 */
[----:B------:R-:W-:Y:S01]  /*10a70*/  FMUL.FTZ R93, R58, UR4 ;  /* 0x000000043a5d7c20 */ /* 0x000fe20008410000 */
[----:B------:R-:W-:Y:S02]  /*10a80*/  FMUL.FTZ R95, R56, UR4 ;  /* 0x00000004385f7c20 */ /* 0x000fe40008410000 */
[----:B------:R-:W-:Y:S02]  /*10a90*/  FSEL R61, R61, -INF , !P2 ;  /* 0xff8000003d3d7808 */ /* 0x000fe40005000000 */
[----:B------:R-:W3:Y:S01]  /*10aa0*/  MUFU.TANH R85, R85 ;  /* 0x0000005500557308 */ /* 0x000ee20000002400 */
[----:B-1----:R-:W-:-:S05]  /*10ab0*/  FFMA.FTZ R71, R74, UR5, R89 ;  /* 0x000000054a477c23 */ /* 0x002fca0008010059 */
[----:B------:R-:W-:Y:S02]  /*10ac0*/  FSEL R71, R71, -INF , !P1 ;  /* 0xff80000047477808 */ /* 0x000fe40004800000 */
[----:B------:R-:W-:Y:S01]  /*10ad0*/  MUFU.TANH R29, R25 ;  /* 0x00000019001d7308 */ /* 0x000fe20000002400 */
[----:B--2---:R-:W-:Y:S01]  /*10ae0*/  FFMA.FTZ R60, R74, UR5, R91 ;  /* 0x000000054a3c7c23 */ /* 0x004fe2000801005b */
[----:B------:R-:W-:-:S04]  /*10af0*/  VIADD R74, R30, 0xc9 ;  /* 0x000000c91e4a7836 */ /* 0x000fc80000000000 */
[----:B------:R-:W-:Y:S02]  /*10b00*/  FSEL R60, R60, -INF , !P4 ;  /* 0xff8000003c3c7808 */ /* 0x000fe40006000000 */
[----:B------:R1:W-:Y:S01]  /*10b10*/  MUFU.TANH R25, R73 ;  /* 0x0000004900197308 */ /* 0x0003e20000002400 */
[CC--:B------:R-:W-:Y:S02]  /*10b20*/  ISETP.GE.AND P2, PT, R74.reuse, R165.reuse, PT ;  /* 0x000000a54a00720c */ /* 0x0c0fe40003f46270 */
[----:B------:R-:W-:Y:S02]  /*10b30*/  ISETP.GE.AND P1, PT, R74, R164, PT ;  /* 0x000000a44a00720c */ /* 0x000fe40003f26270 */
[----:B------:R-:W-:Y:S02]  /*10b40*/  ISETP.GE.AND P4, PT, R76, R165, PT ;  /* 0x000000a54c00720c */ /* 0x000fe40003f86270 */
[----:B------:R-:W-:Y:S01]  /*10b50*/  I2FP.F32.S32 R74, R74 ;  /* 0x0000004a004a7245 */ /* 0x000fe20000201400 */
[----:B------:R-:W2:Y:S08]  /*10b60*/  MUFU.TANH R87, R87 ;  /* 0x0000005700577308 */ /* 0x000eb00000002400 */
[----:B------:R-:W4:Y:S01]  /*10b70*/  MUFU.TANH R17, R17 ;  /* 0x0000001100117308 */ /* 0x000f220000002400 */
[----:B-1----:R-:W-:-:S05]  /*10b80*/  VIADD R73, R30, 0xc1 ;  /* 0x000000c11e497836 */ /* 0x002fca0000000000 */
[C---:B------:R-:W-:Y:S02]  /*10b90*/  ISETP.GE.AND P6, PT, R73.reuse, R165, PT ;  /* 0x000000a54900720c */ /* 0x040fe40003fc6270 */
[----:B------:R-:W-:Y:S01]  /*10ba0*/  ISETP.GE.AND P5, PT, R73, R164, PT ;  /* 0x000000a44900720c */ /* 0x000fe20003fa6270 */
[----:B------:R-:W1:Y:S01]  /*10bb0*/  MUFU.TANH R77, R77 ;  /* 0x0000004d004d7308 */ /* 0x000e620000002400 */
[----:B------:R-:W-:-:S05]  /*10bc0*/  I2FP.F32.S32 R73, R73 ;  /* 0x0000004900497245 */ /* 0x000fca0000201400 */
[C---:B---3--:R-:W-:Y:S01]  /*10bd0*/  FFMA.FTZ R63, R73.reuse, UR5, R85 ;  /* 0x00000005493f7c23 */ /* 0x048fe20008010055 */
[----:B--2---:R-:W-:Y:S01]  /*10be0*/  FFMA.FTZ R58, R73, UR5, R87 ;  /* 0x00000005493a7c23 */ /* 0x004fe20008010057 */
[----:B------:R-:W2:Y:S01]  /*10bf0*/  MUFU.TANH R83, R83 ;  /* 0x0000005300537308 */ /* 0x000ea20000002400 */
[----:B----4-:R-:W-:Y:S02]  /*10c00*/  FFMA.FTZ R17, R74, UR5, R17 ;  /* 0x000000054a117c23 */ /* 0x010fe40008010011 */
[----:B------:R-:W-:Y:S02]  /*10c10*/  FSEL R63, R63, -INF , !P6 ;  /* 0xff8000003f3f7808 */ /* 0x000fe40007000000 */
[----:B------:R-:W-:Y:S02]  /*10c20*/  ISETP.GE.AND P6, PT, R76, R164, PT ;  /* 0x000000a44c00720c */ /* 0x000fe40003fc6270 */
[----:B------:R-:W-:Y:S01]  /*10c30*/  I2FP.F32.S32 R76, R76 ;  /* 0x0000004c004c7245 */ /* 0x000fe20000201400 */
[----:B------:R-:W3:Y:S01]  /*10c40*/  MUFU.TANH R75, R75 ;  /* 0x0000004b004b7308 */ /* 0x000ee20000002400 */
[----:B------:R-:W-:-:S03]  /*10c50*/  FSEL R58, R58, -INF , !P5 ;  /* 0xff8000003a3a7808 */ /* 0x000fc60006800000 */
[C---:B-1----:R-:W-:Y:S01]  /*10c60*/  FFMA.FTZ R73, R76.reuse, UR5, R77 ;  /* 0x000000054c497c23 */ /* 0x042fe2000801004d */
[----:B------:R-:W-:Y:S01]  /*10c70*/  FFMA.FTZ R56, R76, UR5, R29 ;  /* 0x000000054c387c23 */ /* 0x000fe2000801001d */
[----:B------:R-:W-:Y:S02]  /*10c80*/  VIADD R76, R30, 0xd9 ;  /* 0x000000d91e4c7836 */ /* 0x000fe40000000000 */
[----:B------:R-:W1:Y:S01]  /*10c90*/  MUFU.TANH R26, R26 ;  /* 0x0000001a001a7308 */ /* 0x000e620000002400 */
[----:B--2---:R-:W-:Y:S01]  /*10ca0*/  FFMA.FTZ R83, R74, UR5, R83 ;  /* 0x000000054a537c23 */ /* 0x004fe20008010053 */
[----:B------:R-:W-:Y:S02]  /*10cb0*/  FSEL R74, R17, -INF , !P2 ;  /* 0xff800000114a7808 */ /* 0x000fe40005000000 */
[C---:B------:R-:W-:Y:S02]  /*10cc0*/  ISETP.GE.AND P5, PT, R76.reuse, R165, PT ;  /* 0x000000a54c00720c */ /* 0x040fe40003fa6270 */
[----:B------:R-:W-:-:S02]  /*10cd0*/  ISETP.GE.AND P2, PT, R76, R164, PT ;  /* 0x000000a44c00720c */ /* 0x000fc40003f46270 */
[----:B------:R-:W2:Y:S01]  /*10ce0*/  MUFU.TANH R27, R27 ;  /* 0x0000001b001b7308 */ /* 0x000ea20000002400 */
[----:B------:R-:W-:Y:S02]  /*10cf0*/  I2FP.F32.S32 R76, R76 ;  /* 0x0000004c004c7245 */ /* 0x000fe40000201400 */
[----:B------:R-:W-:Y:S02]  /*10d00*/  FSEL R73, R73, -INF , !P4 ;  /* 0xff80000049497808 */ /* 0x000fe40006000000 */
[----:B------:R-:W-:Y:S01]  /*10d10*/  FSEL R56, R56, -INF , !P6 ;  /* 0xff80000038387808 */ /* 0x000fe20007000000 */
[----:B------:R-:W-:Y:S01]  /*10d20*/  FFMA.FTZ R25, R76, UR5, R25 ;  /* 0x000000054c197c23 */ /* 0x000fe20008010019 */
[----:B------:R-:W-:Y:S01]  /*10d30*/  ISETP.GE.AND P4, PT, R84, R164, PT ;  /* 0x000000a45400720c */ /* 0x000fe20003f86270 */
[----:B------:R-:W4:Y:S08]  /*10d40*/  MUFU.TANH R34, R34 ;  /* 0x0000002200227308 */ /* 0x000f300000002400 */
[----:B------:R5:W4:Y:S08]  /*10d50*/  MUFU.TANH R77, R35 ;  /* 0x00000023004d7308 */ /* 0x000b300000002400 */
[----:B------:R3:W4:Y:S08]  /*10d60*/  MUFU.TANH R29, R57 ;  /* 0x00000039001d7308 */ /* 0x0007300000002400 */
[----:B------:R1:W4:Y:S01]  /*10d70*/  MUFU.TANH R17, R59 ;  /* 0x0000003b00117308 */ /* 0x0003220000002400 */
[----:B-----5:R-:W-:-:S05]  /*10d80*/  VIADD R35, R30, 0xe9 ;  /* 0x000000e91e237836 */ /* 0x020fca0000000000 */
[-C--:B------:R-:W-:Y:S02]  /*10d90*/  ISETP.GE.AND P6, PT, R35, R165.reuse, PT ;  /* 0x000000a52300720c */ /* 0x080fe40003fc6270 */
[----:B------:R-:W-:Y:S01]  /*10da0*/  MUFU.TANH R4, R4 ;  /* 0x0000000400047308 */ /* 0x000fe20000002400 */
[----:B---3--:R-:W-:Y:S01]  /*10db0*/  FSEL R57, R83, -INF , !P1 ;  /* 0xff80000053397808 */ /* 0x008fe20004800000 */
[----:B------:R-:W-:Y:S01]  /*10dc0*/  IMAD.U32 R83, RZ, RZ, UR9 ;  /* 0x00000009ff537e24 */ /* 0x000fe2000f8e00ff */
[----:B------:R-:W-:Y:S02]  /*10dd0*/  ISETP.GE.AND P1, PT, R84, R165, PT ;  /* 0x000000a55400720c */ /* 0x000fe40003f26270 */
[----:B------:R-:W-:Y:S02]  /*10de0*/  I2FP.F32.S32 R84, R84 ;  /* 0x0000005400547245 */ /* 0x000fe40000201400 */
[----:B------:R-:W-:Y:S01]  /*10df0*/  LOP3.LUT R83, R83, 0x18, R243, 0xfe, !PT ;  /* 0x0000001853537812 */ /* 0x000fe200078efef3 */
[----:B------:R-:W-:Y:S01]  /*10e00*/  MUFU.TANH R6, R6 ;  /* 0x0000000600067308 */ /* 0x000fe20000002400 */
[----:B-1----:R-:W-:Y:S01]  /*10e10*/  FSEL R59, R25, -INF , !P5 ;  /* 0xff800000193b7808 */ /* 0x002fe20006800000 */
[----:B------:R-:W-:Y:S01]  /*10e20*/  FMUL.FTZ R25, R53, UR4 ;  /* 0x0000000435197c20 */ /* 0x000fe20008410000 */
[----:B------:R-:W-:Y:S01]  /*10e30*/  ISETP.GE.AND P5, PT, R35, R164, PT ;  /* 0x000000a42300720c */ /* 0x000fe20003fa6270 */
[----:B------:R-:W-:Y:S01]  /*10e40*/  FFMA.FTZ R53, R76, UR5, R75 ;  /* 0x000000054c357c23 */ /* 0x000fe2000801004b */
[----:B------:R-:W-:Y:S01]  /*10e50*/  I2FP.F32.S32 R35, R35 ;  /* 0x0000002300237245 */ /* 0x000fe20000201400 */
[C---:B------:R-:W-:Y:S01]  /*10e60*/  FFMA.FTZ R87, R84.reuse, UR5, R26 ;  /* 0x0000000554577c23 */ /* 0x040fe2000801001a */
[----:B--2---:R-:W-:Y:S01]  /*10e70*/  FFMA.FTZ R76, R84, UR5, R27 ;  /* 0x00000005544c7c23 */ /* 0x004fe2000801001b */
[----:B------:R-:W-:Y:S01]  /*10e80*/  FMUL.FTZ R27, R55, UR4 ;  /* 0x00000004371b7c20 */ /* 0x000fe20008410000 */
[----:B------:R-:W1:Y:S01]  /*10e90*/  MUFU.TANH R25, R25 ;  /* 0x0000001900197308 */ /* 0x000e620000002400 */
[C---:B----4-:R-:W-:Y:S01]  /*10ea0*/  FFMA.FTZ R34, R35.reuse, UR5, R34 ;  /* 0x0000000523227c23 */ /* 0x050fe20008010022 */
[----:B------:R-:W-:Y:S01]  /*10eb0*/  FFMA.FTZ R75, R35, UR5, R77 ;  /* 0x00000005234b7c23 */ /* 0x000fe2000801004d */
[----:B------:R-:W-:Y:S01]  /*10ec0*/  VIADD R35, R30, 0xf1 ;  /* 0x000000f11e237836 */ /* 0x000fe20000000000 */
[----:B------:R-:W-:Y:S01]  /*10ed0*/  FSEL R87, R87, -INF , !P1 ;  /* 0xff80000057577808 */ /* 0x000fe20004800000 */
[----:B------:R-:W-:Y:S01]  /*10ee0*/  IMAD.U32 R26, RZ, RZ, UR9 ;  /* 0x00000009ff1a7e24 */ /* 0x000fe2000f8e00ff */
[----:B------:R-:W-:-:S02]  /*10ef0*/  FSEL R76, R76, -INF , !P4 ;  /* 0xff8000004c4c7808 */ /* 0x000fc40006000000 */
[C---:B------:R-:W-:Y:S01]  /*10f00*/  ISETP.GE.AND P1, PT, R35.reuse, R165, PT ;  /* 0x000000a52300720c */ /* 0x040fe20003f26270 */
[----:B------:R-:W2:Y:S01]  /*10f10*/  MUFU.TANH R27, R27 ;  /* 0x0000001b001b7308 */ /* 0x000ea20000002400 */
[-C--:B------:R-:W-:Y:S02]  /*10f20*/  ISETP.GE.AND P4, PT, R35, R164.reuse, PT ;  /* 0x000000a42300720c */ /* 0x080fe40003f86270 */
[----:B------:R-:W-:Y:S02]  /*10f30*/  I2FP.F32.S32 R35, R35 ;  /* 0x0000002300237245 */ /* 0x000fe40000201400 */
[----:B------:R-:W-:Y:S01]  /*10f40*/  FSEL R86, R34, -INF , !P6 ;  /* 0xff80000022567808 */ /* 0x000fe20007000000 */
[----:B------:R-:W-:Y:S01]  /*10f50*/  VIADD R34, R30, 0xf9 ;  /* 0x000000f91e227836 */ /* 0x000fe20000000000 */
[----:B------:R-:W-:Y:S01]  /*10f60*/  FSEL R75, R75, -INF , !P5 ;  /* 0xff8000004b4b7808 */ /* 0x000fe20006800000 */
[----:B------:R-:W-:Y:S01]  /*10f70*/  FFMA.FTZ R85, R35, UR5, R29 ;  /* 0x0000000523557c23 */ /* 0x000fe2000801001d */
[----:B------:R-:W-:Y:S01]  /*10f80*/  FSEL R77, R53, -INF , !P2 ;  /* 0xff800000354d7808 */ /* 0x000fe20005000000 */
[----:B------:R-:W-:Y:S01]  /*10f90*/  IMAD.U32 R53, RZ, RZ, UR9 ;  /* 0x00000009ff357e24 */ /* 0x000fe2000f8e00ff */
[C---:B------:R-:W-:Y:S01]  /*10fa0*/  ISETP.GE.AND P5, PT, R34.reuse, R165, PT ;  /* 0x000000a52200720c */ /* 0x040fe20003fa6270 */
[----:B------:R-:W-:Y:S01]  /*10fb0*/  FFMA.FTZ R17, R35, UR5, R17 ;  /* 0x0000000523117c23 */ /* 0x000fe20008010011 */
[----:B------:R-:W-:Y:S01]  /*10fc0*/  FSEL R85, R85, -INF , !P1 ;  /* 0xff80000055557808 */ /* 0x000fe20004800000 */
[----:B------:R-:W3:Y:S01]  /*10fd0*/  MUFU.TANH R5, R5 ;  /* 0x0000000500057308 */ /* 0x000ee20000002400 */
[----:B------:R-:W-:-:S02]  /*10fe0*/  ISETP.GE.AND P1, PT, R34, R164, PT ;  /* 0x000000a42200720c */ /* 0x000fc40003f26270 */
[----:B------:R-:W-:Y:S02]  /*10ff0*/  I2FP.F32.S32 R34, R34 ;  /* 0x0000002200227245 */ /* 0x000fe40000201400 */
[C---:B------:R-:W-:Y:S02]  /*11000*/  ISETP.GE.AND P2, PT, R30.reuse, R165, PT ;  /* 0x000000a51e00720c */ /* 0x040fe40003f46270 */
[----:B------:R-:W-:Y:S01]  /*11010*/  ISETP.GE.AND P6, PT, R30, R164, PT ;  /* 0x000000a41e00720c */ /* 0x000fe20003fc6270 */
[C---:B-1----:R-:W-:Y:S01]  /*11020*/  FFMA.FTZ R25, R34.reuse, UR5, R25 ;  /* 0x0000000522197c23 */ /* 0x042fe20008010019 */
[-C--:B------:R-:W-:Y:S01]  /*11030*/  I2FP.F32.S32 R29, R30.reuse ;  /* 0x0000001e001d7245 */ /* 0x080fe20000201400 */
[----:B--2---:R-:W-:Y:S01]  /*11040*/  FFMA.FTZ R27, R34, UR5, R27 ;  /* 0x00000005221b7c23 */ /* 0x004fe2000801001b */
[----:B------:R-:W-:Y:S01]  /*11050*/  I2FP.F32.S32 R30, R30 ;  /* 0x0000001e001e7245 */ /* 0x000fe20000201400 */
[----:B------:R-:W-:Y:S01]  /*11060*/  IMAD.U32 R34, RZ, RZ, UR9 ;  /* 0x00000009ff227e24 */ /* 0x000fe2000f8e00ff */
[----:B------:R-:W-:Y:S01]  /*11070*/  LOP3.LUT R26, R26, 0x8, R243, 0xfe, !PT ;  /* 0x000000081a1a7812 */ /* 0x000fe200078efef3 */
[----:B------:R-:W-:Y:S01]  /*11080*/  FFMA.FTZ R29, R29, UR5, R205 ;  /* 0x000000051d1d7c23 */ /* 0x000fe200080100cd */
[--C-:B------:R-:W-:Y:S01]  /*11090*/  LOP3.LUT R53, R53, 0x10, R243.reuse, 0xfe, !PT ;  /* 0x0000001035357812 */ /* 0x100fe200078efef3 */
[----:B------:R-:W-:Y:S01]  /*110a0*/  FFMA.FTZ R30, R30, UR5, R192 ;  /* 0x000000051e1e7c23 */ /* 0x000fe200080100c0 */
[----:B------:R-:W-:Y:S01]  /*110b0*/  FSEL R55, R17, -INF , !P4 ;  /* 0xff80000011377808 */ /* 0x000fe20006000000 */
[----:B------:R-:W-:Y:S01]  /*110c0*/  MUFU.TANH R21, R21 ;  /* 0x0000001500157308 */ /* 0x000fe20000002400 */
[----:B------:R-:W-:-:S02]  /*110d0*/  LOP3.LUT R34, R34, 0x20, R243, 0xfe, !PT ;  /* 0x0000002022227812 */ /* 0x000fc400078efef3 */
[----:B------:R-:W-:Y:S02]  /*110e0*/  FSEL R29, R29, -INF , !P2 ;  /* 0xff8000001d1d7808 */ /* 0x000fe40005000000 */
[----:B------:R-:W-:Y:S02]  /*110f0*/  FSEL R17, R30, -INF , !P6 ;  /* 0xff8000001e117808 */ /* 0x000fe40007000000 */
[----:B------:R-:W-:Y:S01]  /*11100*/  FSEL R84, R25, -INF , !P5 ;  /* 0xff80000019547808 */ /* 0x000fe20006800000 */
[----:B------:R-:W-:Y:S01]  /*11110*/  MUFU.TANH R22, R22 ;  /* 0x0000001600167308 */ /* 0x000fe20000002400 */
[CC--:B------:R-:W-:Y:S02]  /*11120*/  ISETP.GE.AND P4, PT, R26.reuse, R165.reuse, PT ;  /* 0x000000a51a00720c */ /* 0x0c0fe40003f86270 */
[----:B------:R-:W-:Y:S02]  /*11130*/  ISETP.GE.AND P2, PT, R26, R164, PT ;  /* 0x000000a41a00720c */ /* 0x000fe40003f46270 */
[----:B------:R-:W-:-:S02]  /*11140*/  ISETP.GE.AND P6, PT, R53, R165, PT ;  /* 0x000000a53500720c */ /* 0x000fc40003fc6270 */
[----:B------:R-:W-:Y:S01]  /*11150*/  ISETP.GE.AND P5, PT, R53, R164, PT ;  /* 0x000000a43500720c */ /* 0x000fe20003fa6270 */
[----:B------:R-:W1:Y:S01]  /*11160*/  MUFU.TANH R14, R14 ;  /* 0x0000000e000e7308 */ /* 0x000e620000002400 */
[----:B------:R-:W-:Y:S02]  /*11170*/  I2FP.F32.S32 R25, R53 ;  /* 0x0000003500197245 */ /* 0x000fe40000201400 */
[----:B------:R-:W-:Y:S02]  /*11180*/  I2FP.F32.S32 R26, R26 ;  /* 0x0000001a001a7245 */ /* 0x000fe40000201400 */
[----:B------:R-:W-:Y:S01]  /*11190*/  FSEL R53, R27, -INF , !P1 ;  /* 0xff8000001b357808 */ /* 0x000fe20004800000 */
[C---:B------:R-:W-:Y:S01]  /*111a0*/  FFMA.FTZ R30, R25.reuse, UR5, R44 ;  /* 0x00000005191e7c23 */ /* 0x040fe2000801002c */
[----:B------:R-:W-:Y:S01]  /*111b0*/  I2FP.F32.S32 R27, R34 ;  /* 0x00000022001b7245 */ /* 0x000fe20000201400 */
[C---:B------:R-:W-:Y:S01]  /*111c0*/  FFMA.FTZ R35, R26.reuse, UR5, R194 ;  /* 0x000000051a237c23 */ /* 0x040fe200080100c2 */
[----:B------:R-:W-:Y:S01]  /*111d0*/  I2FP.F32.S32 R44, R83 ;  /* 0x00000053002c7245 */ /* 0x000fe20000201400 */
[----:B------:R-:W-:Y:S01]  /*111e0*/  FFMA.FTZ R25, R25, UR5, R45 ;  /* 0x0000000519197c23 */ /* 0x000fe2000801002d */
[----:B------:R-:W-:Y:S01]  /*111f0*/  FFMA.FTZ R26, R26, UR5, R189 ;  /* 0x000000051a1a7c23 */ /* 0x000fe200080100bd */
[C---:B------:R-:W-:Y:S01]  /*11200*/  FFMA.FTZ R45, R27.reuse, UR5, R182 ;  /* 0x000000051b2d7c23 */ /* 0x040fe200080100b6 */
[----:B------:R-:W-:Y:S01]  /*11210*/  FFMA.FTZ R185, R27, UR5, R185 ;  /* 0x000000051bb97c23 */ /* 0x000fe200080100b9 */
[----:B------:R-:W-:-:S02]  /*11220*/  IMAD.U32 R27, RZ, RZ, UR9 ;  /* 0x00000009ff1b7e24 */ /* 0x000fc4000f8e00ff */
[----:B------:R-:W-:Y:S01]  /*11230*/  FFMA.FTZ R46, R44, UR5, R46 ;  /* 0x000000052c2e7c23 */ /* 0x000fe2000801002e */
[-C--:B------:R-:W-:Y:S01]  /*11240*/  ISETP.GE.AND P1, PT, R83, R165.reuse, PT ;  /* 0x000000a55300720c */ /* 0x080fe20003f26270 */
[----:B------:R-:W2:Y:S01]  /*11250*/  MUFU.TANH R23, R23 ;  /* 0x0000001700177308 */ /* 0x000ea20000002400 */
[----:B------:R-:W-:Y:S02]  /*11260*/  FSEL R26, R26, -INF , !P2 ;  /* 0xff8000001a1a7808 */ /* 0x000fe40005000000 */
[----:B------:R-:W-:Y:S02]  /*11270*/  FSEL R30, R30, -INF , !P6 ;  /* 0xff8000001e1e7808 */ /* 0x000fe40007000000 */
[C---:B------:R-:W-:Y:S02]  /*11280*/  ISETP.GE.AND P2, PT, R34.reuse, R165, PT ;  /* 0x000000a52200720c */ /* 0x040fe40003f46270 */
[-C--:B------:R-:W-:Y:S01]  /*11290*/  ISETP.GE.AND P6, PT, R34, R164.reuse, PT ;  /* 0x000000a42200720c */ /* 0x080fe20003fc6270 */
[----:B------:R-:W-:Y:S01]  /*112a0*/  FFMA.FTZ R34, R44, UR5, R47 ;  /* 0x000000052c227c23 */ /* 0x000fe2000801002f */
[----:B------:R-:W-:Y:S01]  /*112b0*/  LOP3.LUT R27, R27, 0x28, R243, 0xfe, !PT ;  /* 0x000000281b1b7812 */ /* 0x000fe200078efef3 */
[----:B------:R-:W-:Y:S01]  /*112c0*/  IMAD.U32 R44, RZ, RZ, UR9 ;  /* 0x00000009ff2c7e24 */ /* 0x000fe2000f8e00ff */
[----:B------:R-:W-:Y:S01]  /*112d0*/  FSEL R35, R35, -INF , !P4 ;  /* 0xff80000023237808 */ /* 0x000fe20006000000 */
[----:B------:R-:W4:Y:S01]  /*112e0*/  MUFU.TANH R170, R170 ;  /* 0x000000aa00aa7308 */ /* 0x000f220000002400 */
[----:B------:R-:W-:Y:S01]  /*112f0*/  ISETP.GE.AND P4, PT, R83, R164, PT ;  /* 0x000000a45300720c */ /* 0x000fe20003f86270 */
[----:B------:R-:W-:Y:S01]  /*11300*/  IMAD.U32 R83, RZ, RZ, UR9 ;  /* 0x00000009ff537e24 */ /* 0x000fe2000f8e00ff */
[----:B------:R-:W-:-:S02]  /*11310*/  FSEL R25, R25, -INF , !P5 ;  /* 0xff80000019197808 */ /* 0x000fc40006800000 */
[----:B------:R-:W-:Y:S02]  /*11320*/  FSEL R46, R46, -INF , !P1 ;  /* 0xff8000002e2e7808 */ /* 0x000fe40004800000 */
[C---:B------:R-:W-:Y:S01]  /*11330*/  ISETP.GE.AND P5, PT, R27.reuse, R165, PT ;  /* 0x000000a51b00720c */ /* 0x040fe20003fa6270 */
[----:B------:R-:W5:Y:S01]  /*11340*/  MUFU.TANH R128, R128 ;  /* 0x0000008000807308 */ /* 0x000f620000002400 */
        /* <DEDUP_REMOVED lines=8> */
[----:B------:R-:W5:Y:S01]  /*113d0*/  MUFU.TANH R130, R130 ;  /* 0x0000008200827308 */ /* 0x000f620000002400 */
[----:B------:R-:W-:-:S02]  /*113e0*/  I2FP.F32.S32 R215, R215 ;  /* 0x000000d700d77245 */ /* 0x000fc40000201400 */
[----:B------:R-:W-:Y:S02]  /*113f0*/  FSEL R129, R185, -INF , !P6 ;  /* 0xff800000b9817808 */ /* 0x000fe40007000000 */
[----:B------:R-:W-:Y:S01]  /*11400*/  FSEL R40, R40, -INF , !P5 ;  /* 0xff80000028287808 */ /* 0x000fe20006800000 */
[C---:B------:R-:W-:Y:S01]  /*11410*/  FFMA.FTZ R36, R215.reuse, UR5, R36 ;  /* 0x00000005d7247c23 */ /* 0x040fe20008010024 */
[----:B------:R-:W-:Y:S01]  /*11420*/  FFMA.FTZ R215, R215, UR5, R37 ;  /* 0x00000005d7d77c23 */ /* 0x000fe20008010025 */
[----:B------:R-:W-:Y:S01]  /*11430*/  IMAD.U32 R37, RZ, RZ, UR9 ;  /* 0x00000009ff257e24 */ /* 0x000fe2000f8e00ff */
[C---:B------:R-:W-:Y:S01]  /*11440*/  ISETP.GE.AND P6, PT, R212.reuse, R165, PT ;  /* 0x000000a5d400720c */ /* 0x040fe20003fc6270 */
[----:B------:R-:W5:Y:S01]  /*11450*/  MUFU.TANH R124, R124 ;  /* 0x0000007c007c7308 */ /* 0x000f620000002400 */
[----:B------:R-:W-:Y:S02]  /*11460*/  ISETP.GE.AND P5, PT, R212, R164, PT ;  /* 0x000000a4d400720c */ /* 0x000fe40003fa6270 */
[----:B------:R-:W-:-:S02]  /*11470*/  I2FP.F32.S32 R212, R212 ;  /* 0x000000d400d47245 */ /* 0x000fc40000201400 */
[----:B------:R-:W-:Y:S02]  /*11480*/  LOP3.LUT R37, R37, 0x40, R243, 0xfe, !PT ;  /* 0x0000004025257812 */ /* 0x000fe400078efef3 */
[----:B------:R-:W-:Y:S01]  /*11490*/  FSEL R252, R41, -INF , !P1 ;  /* 0xff80000029fc7808 */ /* 0x000fe20004800000 */
[----:B------:R-:W-:Y:S01]  /*114a0*/  FFMA.FTZ R27, R212, UR5, R32 ;  /* 0x00000005d41b7c23 */ /* 0x000fe20008010020 */
[----:B------:R-:W-:Y:S01]  /*114b0*/  FSEL R32, R36, -INF , !P4 ;  /* 0xff80000024207808 */ /* 0x000fe20006000000 */
[----:B------:R-:W-:Y:S01]  /*114c0*/  FFMA.FTZ R212, R212, UR5, R33 ;  /* 0x00000005d4d47c23 */ /* 0x000fe20008010021 */
[C---:B------:R-:W-:Y:S01]  /*114d0*/  ISETP.GE.AND P1, PT, R37.reuse, R165, PT ;  /* 0x000000a52500720c */ /* 0x040fe20003f26270 */
[----:B------:R-:W-:Y:S01]  /*114e0*/  IMAD.U32 R33, RZ, RZ, UR9 ;  /* 0x00000009ff217e24 */ /* 0x000fe2000f8e00ff */
[----:B------:R-:W-:Y:S01]  /*114f0*/  ISETP.GE.AND P4, PT, R37, R164, PT ;  /* 0x000000a42500720c */ /* 0x000fe20003f86270 */
[----:B------:R-:W5:Y:S01]  /*11500*/  MUFU.TANH R126, R126 ;  /* 0x0000007e007e7308 */ /* 0x000f620000002400 */
[----:B------:R-:W-:-:S02]  /*11510*/  I2FP.F32.S32 R37, R37 ;  /* 0x0000002500257245 */ /* 0x000fc40000201400 */
[----:B------:R-:W-:Y:S02]  /*11520*/  FSEL R215, R215, -INF , !P2 ;  /* 0xff800000d7d77808 */ /* 0x000fe40005000000 */
[----:B------:R-:W-:Y:S01]  /*11530*/  ISETP.GE.AND P2, PT, R203, R165, PT ;  /* 0x000000a5cb00720c */ /* 0x000fe20003f46270 */
[----:B------:R-:W-:Y:S01]  /*11540*/  FFMA.FTZ R41, R37, UR5, R28 ;  /* 0x0000000525297c23 */ /* 0x000fe2000801001c */
[----:B------:R-:W-:Y:S01]  /*11550*/  FSEL R28, R27, -INF , !P6 ;  /* 0xff8000001b1c7808 */ /* 0x000fe20007000000 */
[----:B------:R-:W-:Y:S01]  /*11560*/  FFMA.FTZ R16, R37, UR5, R16 ;  /* 0x0000000525107c23 */ /* 0x000fe20008010010 */
[----:B------:R-:W-:Y:S01]  /*11570*/  ISETP.GE.AND P6, PT, R203, R164, PT ;  /* 0x000000a4cb00720c */ /* 0x000fe20003fc6270 */
[----:B------:R-:W5:Y:S01]  /*11580*/  MUFU.TANH R120, R120 ;  /* 0x0000007800787308 */ /* 0x000f620000002400 */
[----:B------:R-:W-:Y:S02]  /*11590*/  I2FP.F32.S32 R203, R203 ;  /* 0x000000cb00cb7245 */ /* 0x000fe40000201400 */
[----:B------:R-:W-:-:S02]  /*115a0*/  LOP3.LUT R36, R44, 0x50, R243, 0xfe, !PT ;  /* 0x000000502c247812 */ /* 0x000fc400078efef3 */
[----:B------:R-:W-:Y:S01]  /*115b0*/  FSEL R212, R212, -INF , !P5 ;  /* 0xff800000d4d47808 */ /* 0x000fe20006800000 */
[----:B------:R-:W-:Y:S01]  /*115c0*/  FFMA.FTZ R4, R203, UR5, R4 ;  /* 0x00000005cb047c23 */ /* 0x000fe20008010004 */
[----:B------:R-:W-:Y:S01]  /*115d0*/  FSEL R27, R41, -INF , !P1 ;  /* 0xff800000291b7808 */ /* 0x000fe20004800000 */
[----:B---3--:R-:W-:Y:S01]  /*115e0*/  FFMA.FTZ R203, R203, UR5, R5 ;  /* 0x00000005cbcb7c23 */ /* 0x008fe20008010005 */
[C---:B------:R-:W-:Y:S01]  /*115f0*/  ISETP.GE.AND P5, PT, R36.reuse, R165, PT ;  /* 0x000000a52400720c */ /* 0x040fe20003fa6270 */
[----:B------:R-:W-:Y:S01]  /*11600*/  IMAD.U32 R5, RZ, RZ, UR9 ;  /* 0x00000009ff057e24 */ /* 0x000fe2000f8e00ff */
[----:B------:R-:W-:Y:S01]  /*11610*/  ISETP.GE.AND P1, PT, R36, R164, PT ;  /* 0x000000a42400720c */ /* 0x000fe20003f26270 */
[----:B------:R-:W3:Y:S01]  /*11620*/  MUFU.TANH R122, R122 ;  /* 0x0000007a007a7308 */ /* 0x000ee20000002400 */
[----:B------:R-:W-:Y:S02]  /*11630*/  LOP3.LUT R33, R33, 0x58, R243, 0xfe, !PT ;  /* 0x0000005821217812 */ /* 0x000fe400078efef3 */
[----:B------:R-:W-:-:S02]  /*11640*/  I2FP.F32.S32 R36, R36 ;  /* 0x0000002400247245 */ /* 0x000fc40000201400 */
[----:B------:R-:W-:Y:S01]  /*11650*/  FSEL R205, R16, -INF , !P4 ;  /* 0xff80000010cd7808 */ /* 0x000fe20006000000 */
[----:B------:R-:W-:Y:S01]  /*11660*/  IMAD.U32 R16, RZ, RZ, UR9 ;  /* 0x00000009ff107e24 */ /* 0x000fe2000f8e00ff */
[----:B------:R-:W-:Y:S01]  /*11670*/  FSEL R44, R4, -INF , !P2 ;  /* 0xff800000042c7808 */ /* 0x000fe20005000000 */
[C---:B------:R-:W-:Y:S01]  /*11680*/  FFMA.FTZ R6, R36.reuse, UR5, R6 ;  /* 0x0000000524067c23 */ /* 0x040fe20008010006 */
[C---:B------:R-:W-:Y:S01]  /*11690*/  ISETP.GE.AND P4, PT, R33.reuse, R165, PT ;  /* 0x000000a52100720c */ /* 0x040fe20003f86270 */
[----:B-1----:R-:W-:Y:S01]  /*116a0*/  FFMA.FTZ R14, R36, UR5, R14 ;  /* 0x00000005240e7c23 */ /* 0x002fe2000801000e */
[----:B------:R-:W-:Y:S01]  /*116b0*/  ISETP.GE.AND P2, PT, R33, R164, PT ;  /* 0x000000a42100720c */ /* 0x000fe20003f46270 */
[----:B------:R-:W-:Y:S01]  /*116c0*/  IMAD.U32 R4, RZ, RZ, UR9 ;  /* 0x00000009ff047e24 */ /* 0x000fe2000f8e00ff */
[----:B------:R-:W-:Y:S01]  /*116d0*/  I2FP.F32.S32 R33, R33 ;  /* 0x0000002100217245 */ /* 0x000fe20000201400 */
[----:B------:R-:W1:Y:S01]  /*116e0*/  MUFU.TANH R116, R116 ;  /* 0x0000007400747308 */ /* 0x000e620000002400 */
[----:B------:R-:W-:-:S02]  /*116f0*/  LOP3.LUT R16, R16, 0x60, R243, 0xfe, !PT ;  /* 0x0000006010107812 */ /* 0x000fc400078efef3 */
[----:B------:R-:W-:Y:S01]  /*11700*/  LOP3.LUT R5, R5, 0x68, R243, 0xfe, !PT ;  /* 0x0000006805057812 */ /* 0x000fe200078efef3 */
[C---:B------:R-:W-:Y:S01]  /*11710*/  FFMA.FTZ R21, R33.reuse, UR5, R21 ;  /* 0x0000000521157c23 */ /* 0x040fe20008010015 */
[----:B------:R-:W-:Y:S01]  /*11720*/  FFMA.FTZ R22, R33, UR5, R22 ;  /* 0x0000000521167c23 */ /* 0x000fe20008010016 */
[----:B------:R-:W-:Y:S02]  /*11730*/  FSEL R33, R6, -INF , !P5 ;  /* 0xff80000006217808 */ /* 0x000fe40006800000 */
[----:B------:R-:W-:Y:S01]  /*11740*/  I2FP.F32.S32 R6, R16 ;  /* 0x0000001000067245 */ /* 0x000fe20000201400 */
[----:B------:R-:W1:Y:S01]  /*11750*/  MUFU.TANH R118, R118 ;  /* 0x0000007600767308 */ /* 0x000e620000002400 */
[----:B------:R-:W-:Y:S01]  /*11760*/  FSEL R203, R203, -INF , !P6 ;  /* 0xff800000cbcb7808 */ /* 0x000fe20007000000 */
[----:B------:R1:W-:Y:S01]  /*11770*/  STL [R1], R33 ;  /* 0x0000002101007387 */ /* 0x0003e20000100800 */
[-C--:B------:R-:W-:Y:S01]  /*11780*/  ISETP.GE.AND P6, PT, R16, R165.reuse, PT ;  /* 0x000000a51000720c */ /* 0x080fe20003fc6270 */
[----:B--2---:R-:W-:Y:S01]  /*11790*/  FFMA.FTZ R23, R6, UR5, R23 ;  /* 0x0000000506177c23 */ /* 0x004fe20008010017 */
[----:B------:R-:W-:Y:S01]  /*117a0*/  FSEL R198, R14, -INF , !P1 ;  /* 0xff8000000ec67808 */ /* 0x000fe20004800000 */
[----:B----4-:R-:W-:Y:S01]  /*117b0*/  FFMA.FTZ R170, R6, UR5, R170 ;  /* 0x0000000506aa7c23 */ /* 0x010fe200080100aa */
[----:B------:R-:W-:Y:S01]  /*117c0*/  FSEL R247, R21, -INF , !P4 ;  /* 0xff80000015f77808 */ /* 0x000fe20006000000 */
[----:B------:R-:W-:Y:S01]  /*117d0*/  IMAD.U32 R6, RZ, RZ, UR9 ;  /* 0x00000009ff067e24 */ /* 0x000fe2000f8e00ff */
[----:B------:R-:W-:Y:S01]  /*117e0*/  LOP3.LUT R4, R4, 0x70, R243, 0xfe, !PT ;  /* 0x0000007004047812 */ /* 0x000fe200078efef3 */
[----:B------:R-:W2:Y:S01]  /*117f0*/  MUFU.TANH R112, R112 ;  /* 0x0000007000707308 */ /* 0x000ea20000002400 */
[C---:B------:R-:W-:Y:S01]  /*11800*/  ISETP.GE.AND P1, PT, R5.reuse, R165, PT ;  /* 0x000000a50500720c */ /* 0x040fe20003f26270 */
[----:B------:R-:W-:Y:S01]  /*11810*/  IMAD.U32 R14, RZ, RZ, UR9 ;  /* 0x00000009ff0e7e24 */ /* 0x000fe2000f8e00ff */
[----:B------:R-:W-:Y:S01]  /*11820*/  ISETP.GE.AND P4, PT, R5, R164, PT ;  /* 0x000000a40500720c */ /* 0x000fe20003f86270 */
[----:B------:R-:W-:Y:S01]  /*11830*/  IMAD.U32 R21, RZ, RZ, UR9 ;  /* 0x00000009ff157e24 */ /* 0x000fe2000f8e00ff */
[----:B------:R-:W-:-:S02]  /*11840*/  I2FP.F32.S32 R5, R5 ;  /* 0x0000000500057245 */ /* 0x000fc40000201400 */
[----:B------:R-:W-:Y:S01]  /*11850*/  FSEL R196, R22, -INF , !P2 ;  /* 0xff80000016c47808 */ /* 0x000fe20005000000 */
[----:B------:R-:W4:Y:S01]  /*11860*/  MUFU.TANH R114, R114 ;  /* 0x0000007200727308 */ /* 0x000f220000002400 */
[----:B------:R-:W-:Y:S01]  /*11870*/  FSEL R210, R23, -INF , !P6 ;  /* 0xff80000017d27808 */ /* 0x000fe20007000000 */
[C---:B-----5:R-:W-:Y:S01]  /*11880*/  FFMA.FTZ R128, R5.reuse, UR5, R128 ;  /* 0x0000000505807c23 */ /* 0x060fe20008010080 */
[CC--:B------:R-:W-:Y:S01]  /*11890*/  ISETP.GE.AND P2, PT, R4.reuse, R165.reuse, PT ;  /* 0x000000a50400720c */ /* 0x0c0fe20003f46270 */
[----:B------:R-:W-:Y:S01]  /*118a0*/  FFMA.FTZ R130, R5, UR5, R130 ;  /* 0x0000000505827c23 */ /* 0x000fe20008010082 */
[----:B------:R-:W-:Y:S01]  /*118b0*/  ISETP.GE.AND P6, PT, R4, R164, PT ;  /* 0x000000a40400720c */ /* 0x000fe20003fc6270 */
[----:B------:R-:W-:Y:S01]  /*118c0*/  IMAD.U32 R5, RZ, RZ, UR9 ;  /* 0x00000009ff057e24 */ /* 0x000fe2000f8e00ff */
[----:B------:R-:W-:Y:S01]  /*118d0*/  I2FP.F32.S32 R4, R4 ;  /* 0x0000000400047245 */ /* 0x000fe20000201400 */
[----:B------:R-:W5:Y:S01]  /*118e0*/  MUFU.TANH R108, R108 ;  /* 0x0000006c006c7308 */ /* 0x000f620000002400 */
[----:B------:R-:W-:Y:S01]  /*118f0*/  ISETP.GE.AND P5, PT, R16, R164, PT ;  /* 0x000000a41000720c */ /* 0x000fe20003fa6270 */
[----:B------:R-:W-:Y:S01]  /*11900*/  IMAD.U32 R22, RZ, RZ, UR9 ;  /* 0x00000009ff167e24 */ /* 0x000fe2000f8e00ff */
[--C-:B------:R-:W-:Y:S01]  /*11910*/  LOP3.LUT R6, R6, 0x78, R243.reuse, 0xfe, !PT ;  /* 0x0000007806067812 */ /* 0x100fe200078efef3 */
[C---:B------:R-:W-:Y:S01]  /*11920*/  FFMA.FTZ R124, R4.reuse, UR5, R124 ;  /* 0x00000005047c7c23 */ /* 0x040fe2000801007c */
[----:B------:R-:W-:Y:S01]  /*11930*/  LOP3.LUT R5, R5, 0x80, R243, 0xfe, !PT ;  /* 0x0000008005057812 */ /* 0x000fe200078efef3 */
[----:B------:R-:W-:Y:S01]  /*11940*/  FFMA.FTZ R126, R4, UR5, R126 ;  /* 0x00000005047e7c23 */ /* 0x000fe2000801007e */
[----:B------:R-:W-:Y:S01]  /*11950*/  FSEL R187, R170, -INF , !P5 ;  /* 0xff800000aabb7808 */ /* 0x000fe20006800000 */
[----:B------:R-:W-:Y:S01]  /*11960*/  IMAD.U32 R4, RZ, RZ, UR9 ;  /* 0x00000009ff047e24 */ /* 0x000fe2000f8e00ff */
[----:B------:R-:W-:Y:S01]  /*11970*/  FSEL R208, R128, -INF , !P1 ;  /* 0xff80000080d07808 */ /* 0x000fe20004800000 */
[----:B------:R-:W5:Y:S01]  /*11980*/  MUFU.TANH R110, R110 ;  /* 0x0000006e006e7308 */ /* 0x000f620000002400 */
[----:B------:R-:W-:Y:S01]  /*11990*/  FSEL R189, R130, -INF , !P4 ;  /* 0xff80000082bd7808 */ /* 0x000fe20006000000 */
[----:B------:R-:W-:Y:S01]  /*119a0*/  IMAD.U32 R23, RZ, RZ, UR9 ;  /* 0x00000009ff177e24 */ /* 0x000fe2000f8e00ff */
[----:B------:R-:W-:Y:S01]  /*119b0*/  FSEL R201, R124, -INF , !P2 ;  /* 0xff8000007cc97808 */ /* 0x000fe20005000000 */
[----:B------:R-:W-:Y:S01]  /*119c0*/  IMAD.U32 R16, RZ, RZ, UR9 ;  /* 0x00000009ff107e24 */ /* 0x000fe2000f8e00ff */
[----:B------:R-:W-:-:S02]  /*119d0*/  ISETP.GE.AND P5, PT, R6, R165, PT ;  /* 0x000000a50600720c */ /* 0x000fc40003fa6270 */
[-C--:B------:R-:W-:Y:S01]  /*119e0*/  ISETP.GE.AND P1, PT, R6, R164.reuse, PT ;  /* 0x000000a40600720c */ /* 0x080fe20003f26270 */
[----:B------:R-:W5:Y:S01]  /*119f0*/  MUFU.TANH R106, R106 ;  /* 0x0000006a006a7308 */ /* 0x000f620000002400 */
[C---:B------:R-:W-:Y:S02]  /*11a00*/  ISETP.GE.AND P4, PT, R5.reuse, R165, PT ;  /* 0x000000a50500720c */ /* 0x040fe40003f86270 */
[----:B------:R-:W-:Y:S02]  /*11a10*/  ISETP.GE.AND P2, PT, R5, R164, PT ;  /* 0x000000a40500720c */ /* 0x000fe40003f46270 */
[----:B------:R-:W-:Y:S02]  /*11a20*/  I2FP.F32.S32 R6, R6 ;  /* 0x0000000600067245 */ /* 0x000fe40000201400 */
[----:B------:R-:W-:Y:S01]  /*11a30*/  I2FP.F32.S32 R5, R5 ;  /* 0x0000000500057245 */ /* 0x000fe20000201400 */
[----:B------:R-:W-:Y:S01]  /*11a40*/  MUFU.TANH R100, R100 ;  /* 0x0000006400647308 */ /* 0x000fe20000002400 */
[--C-:B------:R-:W-:Y:S01]  /*11a50*/  LOP3.LUT R4, R4, 0x88, R243.reuse, 0xfe, !PT ;  /* 0x0000008804047812 */ /* 0x100fe200078efef3 */
[C---:B------:R-:W-:Y:S01]  /*11a60*/  FFMA.FTZ R120, R6.reuse, UR5, R120 ;  /* 0x0000000506787c23 */ /* 0x040fe20008010078 */
[----:B---3--:R-:W-:Y:S01]  /*11a70*/  FFMA.FTZ R122, R6, UR5, R122 ;  /* 0x00000005067a7c23 */ /* 0x008fe2000801007a */
[C---:B-1----:R-:W-:Y:S01]  /*11a80*/  FFMA.FTZ R116, R5.reuse, UR5, R116 ;  /* 0x0000000505747c23 */ /* 0x042fe20008010074 */
[----:B------:R-:W-:Y:S01]  /*11a90*/  LOP3.LUT R14, R14, 0x90, R243, 0xfe, !PT ;  /* 0x000000900e0e7812 */ /* 0x000fe200078efef3 */
[----:B------:R-:W-:Y:S01]  /*11aa0*/  IMAD.U32 R6, RZ, RZ, UR9 ;  /* 0x00000009ff067e24 */ /* 0x000fe2000f8e00ff */
[----:B------:R-:W-:Y:S01]  /*11ab0*/  FSEL R192, R126, -INF , !P6 ;  /* 0xff8000007ec07808 */ /* 0x000fe20007000000 */
[----:B------:R-:W1:Y:S01]  /*11ac0*/  MUFU.TANH R104, R104 ;  /* 0x0000006800687308 */ /* 0x000e620000002400 */
[----:B------:R-:W-:Y:S01]  /*11ad0*/  FSEL R195, R120, -INF , !P5 ;  /* 0xff80000078c37808 */ /* 0x000fe20006800000 */
[----:B------:R-:W-:Y:S01]  /*11ae0*/  FFMA.FTZ R118, R5, UR5, R118 ;  /* 0x0000000505767c23 */ /* 0x000fe20008010076 */
[----:B------:R-:W-:Y:S01]  /*11af0*/  FSEL R186, R122, -INF , !P1 ;  /* 0xff8000007aba7808 */ /* 0x000fe20004800000 */
[----:B------:R-:W-:Y:S01]  /*11b00*/  IMAD.U32 R5, RZ, RZ, UR9 ;  /* 0x00000009ff057e24 */ /* 0x000fe2000f8e00ff */
[----:B------:R-:W-:-:S02]  /*11b10*/  FSEL R185, R116, -INF , !P4 ;  /* 0xff80000074b97808 */ /* 0x000fc40006000000 */
[CC--:B------:R-:W-:Y:S01]  /*11b20*/  ISETP.GE.AND P6, PT, R4.reuse, R165.reuse, PT ;  /* 0x000000a50400720c */ /* 0x0c0fe20003fc6270 */
[----:B------:R-:W3:Y:S01]  /*11b30*/  MUFU.TANH R102, R102 ;  /* 0x0000006600667308 */ /* 0x000ee20000002400 */
[-C--:B------:R-:W-:Y:S02]  /*11b40*/  ISETP.GE.AND P5, PT, R4, R164.reuse, PT ;  /* 0x000000a40400720c */ /* 0x080fe40003fa6270 */
[C---:B------:R-:W-:Y:S02]  /*11b50*/  ISETP.GE.AND P1, PT, R14.reuse, R165, PT ;  /* 0x000000a50e00720c */ /* 0x040fe40003f26270 */
[----:B------:R-:W-:Y:S02]  /*11b60*/  ISETP.GE.AND P4, PT, R14, R164, PT ;  /* 0x000000a40e00720c */ /* 0x000fe40003f86270 */
[----:B------:R-:W-:Y:S01]  /*11b70*/  I2FP.F32.S32 R4, R4 ;  /* 0x0000000400047245 */ /* 0x000fe20000201400 */
[----:B------:R-:W-:Y:S01]  /*11b80*/  MUFU.TANH R96, R96 ;  /* 0x0000006000607308 */ /* 0x000fe20000002400 */
[----:B------:R-:W-:-:S02]  /*11b90*/  I2FP.F32.S32 R14, R14 ;  /* 0x0000000e000e7245 */ /* 0x000fc40000201400 */
[--C-:B------:R-:W-:Y:S01]  /*11ba0*/  LOP3.LUT R6, R6, 0x98, R243.reuse, 0xfe, !PT ;  /* 0x0000009806067812 */ /* 0x100fe200078efef3 */
[C---:B--2---:R-:W-:Y:S01]  /*11bb0*/  FFMA.FTZ R112, R4.reuse, UR5, R112 ;  /* 0x0000000504707c23 */ /* 0x044fe20008010070 */
[----:B----4-:R-:W-:Y:S01]  /*11bc0*/  FFMA.FTZ R114, R4, UR5, R114 ;  /* 0x0000000504727c23 */ /* 0x010fe20008010072 */
[----:B-----5:R-:W-:Y:S01]  /*11bd0*/  FFMA.FTZ R108, R14, UR5, R108 ;  /* 0x000000050e6c7c23 */ /* 0x020fe2000801006c */
[----:B------:R-:W-:Y:S01]  /*11be0*/  LOP3.LUT R83, R83, 0xa0, R243, 0xfe, !PT ;  /* 0x000000a053537812 */ /* 0x000fe200078efef3 */
[----:B------:R-:W-:Y:S01]  /*11bf0*/  MUFU.TANH R98, R98 ;  /* 0x0000006200627308 */ /* 0x000fe20000002400 */
[----:B------:R-:W-:Y:S01]  /*11c00*/  FSEL R176, R118, -INF , !P2 ;  /* 0xff80000076b07808 */ /* 0x000fe20005000000 */
[----:B------:R-:W-:Y:S01]  /*11c10*/  FFMA.FTZ R110, R14, UR5, R110 ;  /* 0x000000050e6e7c23 */ /* 0x000fe2000801006e */
[----:B------:R-:W-:Y:S01]  /*11c20*/  FSEL R194, R112, -INF , !P6 ;  /* 0xff80000070c27808 */ /* 0x000fe20007000000 */
[----:B------:R-:W-:Y:S01]  /*11c30*/  IMAD.U32 R14, RZ, RZ, UR9 ;  /* 0x00000009ff0e7e24 */ /* 0x000fe2000f8e00ff */
[----:B------:R-:W-:-:S02]  /*11c40*/  FSEL R175, R114, -INF , !P5 ;  /* 0xff80000072af7808 */ /* 0x000fc40006800000 */
[----:B------:R-:W-:Y:S01]  /*11c50*/  FSEL R182, R108, -INF , !P1 ;  /* 0xff8000006cb67808 */ /* 0x000fe20004800000 */
[----:B------:R-:W2:Y:S01]  /*11c60*/  MUFU.TANH R92, R92 ;  /* 0x0000005c005c7308 */ /* 0x000ea20000002400 */
[CC--:B------:R-:W-:Y:S02]  /*11c70*/  ISETP.GE.AND P2, PT, R6.reuse, R165.reuse, PT ;  /* 0x000000a50600720c */ /* 0x0c0fe40003f46270 */
[-C--:B------:R-:W-:Y:S02]  /*11c80*/  ISETP.GE.AND P6, PT, R6, R164.reuse, PT ;  /* 0x000000a40600720c */ /* 0x080fe40003fc6270 */
[C---:B------:R-:W-:Y:S02]  /*11c90*/  ISETP.GE.AND P5, PT, R83.reuse, R165, PT ;  /* 0x000000a55300720c */ /* 0x040fe40003fa6270 */
[----:B------:R-:W-:Y:S01]  /*11ca0*/  ISETP.GE.AND P1, PT, R83, R164, PT ;  /* 0x000000a45300720c */ /* 0x000fe20003f26270 */
[----:B------:R-:W4:Y:S01]  /*11cb0*/  MUFU.TANH R94, R94 ;  /* 0x0000005e005e7308 */ /* 0x000f220000002400 */
[----:B------:R-:W-:-:S02]  /*11cc0*/  I2FP.F32.S32 R6, R6 ;  /* 0x0000000600067245 */ /* 0x000fc40000201400 */
[----:B------:R-:W-:Y:S02]  /*11cd0*/  I2FP.F32.S32 R83, R83 ;  /* 0x0000005300537245 */ /* 0x000fe40000201400 */
[--C-:B------:R-:W-:Y:S01]  /*11ce0*/  LOP3.LUT R14, R14, 0xb0, R243.reuse, 0xfe, !PT ;  /* 0x000000b00e0e7812 */ /* 0x100fe200078efef3 */
[C---:B------:R-:W-:Y:S01]  /*11cf0*/  FFMA.FTZ R106, R6.reuse, UR5, R106 ;  /* 0x00000005066a7c23 */ /* 0x040fe2000801006a */
[----:B-1----:R-:W-:Y:S01]  /*11d00*/  FFMA.FTZ R104, R6, UR5, R104 ;  /* 0x0000000506687c23 */ /* 0x002fe20008010068 */
[----:B------:R-:W-:Y:S01]  /*11d10*/  FFMA.FTZ R100, R83, UR5, R100 ;  /* 0x0000000553647c23 */ /* 0x000fe20008010064 */
[----:B------:R-:W-:Y:S01]  /*11d20*/  LOP3.LUT R6, R5, 0xa8, R243, 0xfe, !PT ;  /* 0x000000a805067812 */ /* 0x000fe200078efef3 */
[----:B------:R-:W-:Y:S01]  /*11d30*/  MUFU.TANH R88, R88 ;  /* 0x0000005800587308 */ /* 0x000fe20000002400 */
[----:B------:R-:W-:Y:S01]  /*11d40*/  FSEL R168, R106, -INF , !P6 ;  /* 0xff8000006aa87808 */ /* 0x000fe20007000000 */
[----:B---3--:R-:W-:Y:S01]  /*11d50*/  FFMA.FTZ R83, R83, UR5, R102 ;  /* 0x0000000553537c23 */ /* 0x008fe20008010066 */
[----:B------:R-:W-:-:S02]  /*11d60*/  FSEL R173, R100, -INF , !P5 ;  /* 0xff80000064ad7808 */ /* 0x000fc40006800000 */
[CC--:B------:R-:W-:Y:S02]  /*11d70*/  ISETP.GE.AND P6, PT, R14.reuse, R165.reuse, PT ;  /* 0x000000a50e00720c */ /* 0x0c0fe40003fc6270 */
[----:B------:R-:W-:Y:S01]  /*11d80*/  ISETP.GE.AND P5, PT, R14, R164, PT ;  /* 0x000000a40e00720c */ /* 0x000fe20003fa6270 */
[----:B------:R1:W-:Y:S01]  /*11d90*/  MUFU.TANH R5, R82 ;  /* 0x0000005200057308 */ /* 0x0003e20000002400 */
[----:B------:R-:W-:Y:S02]  /*11da0*/  FSEL R170, R110, -INF , !P4 ;  /* 0xff8000006eaa7808 */ /* 0x000fe40006000000 */
[----:B------:R-:W-:Y:S02]  /*11db0*/  FSEL R178, R104, -INF , !P2 ;  /* 0xff80000068b27808 */ /* 0x000fe40005000000 */
[----:B------:R-:W-:Y:S02]  /*11dc0*/  I2FP.F32.S32 R14, R14 ;  /* 0x0000000e000e7245 */ /* 0x000fe40000201400 */
[C---:B------:R-:W-:Y:S01]  /*11dd0*/  ISETP.GE.AND P4, PT, R6.reuse, R165, PT ;  /* 0x000000a50600720c */ /* 0x040fe20003f86270 */
[----:B------:R-:W-:Y:S01]  /*11de0*/  MUFU.TANH R90, R90 ;  /* 0x0000005a005a7308 */ /* 0x000fe20000002400 */
[----:B------:R-:W-:Y:S01]  /*11df0*/  ISETP.GE.AND P2, PT, R6, R164, PT ;  /* 0x000000a40600720c */ /* 0x000fe20003f46270 */
[C---:B--2---:R-:W-:Y:S01]  /*11e00*/  FFMA.FTZ R92, R14.reuse, UR5, R92 ;  /* 0x000000050e5c7c23 */ /* 0x044fe2000801005c */
[----:B------:R-:W-:Y:S01]  /*11e10*/  FSEL R83, R83, -INF , !P1 ;  /* 0xff80000053537808 */ /* 0x000fe20004800000 */
[----:B----4-:R-:W-:Y:S01]  /*11e20*/  FFMA.FTZ R94, R14, UR5, R94 ;  /* 0x000000050e5e7c23 */ /* 0x010fe2000801005e */
[----:B------:R-:W-:-:S02]  /*11e30*/  LOP3.LUT R22, R22, 0xc8, R243, 0xfe, !PT ;  /* 0x000000c816167812 */ /* 0x000fc400078efef3 */
[----:B------:R-:W-:Y:S01]  /*11e40*/  FSEL R92, R92, -INF , !P6 ;  /* 0xff8000005c5c7808 */ /* 0x000fe20007000000 */
[----:B------:R-:W2:Y:S01]  /*11e50*/  MUFU.TANH R38, R38 ;  /* 0x0000002600267308 */ /* 0x000ea20000002400 */
[----:B-1----:R-:W-:Y:S01]  /*11e60*/  I2FP.F32.S32 R82, R6 ;  /* 0x0000000600527245 */ /* 0x002fe20000201400 */
[----:B------:R-:W-:Y:S01]  /*11e70*/  IMAD.U32 R6, RZ, RZ, UR9 ;  /* 0x00000009ff067e24 */ /* 0x000fe2000f8e00ff */
[--C-:B------:R-:W-:Y:S02]  /*11e80*/  LOP3.LUT R21, R21, 0xd0, R243.reuse, 0xfe, !PT ;  /* 0x000000d015157812 */ /* 0x100fe400078efef3 */
[--C-:B------:R-:W-:Y:S01]  /*11e90*/  LOP3.LUT R23, R23, 0xe8, R243.reuse, 0xfe, !PT ;  /* 0x000000e817177812 */ /* 0x100fe200078efef3 */
[C---:B------:R-:W-:Y:S01]  /*11ea0*/  FFMA.FTZ R96, R82.reuse, UR5, R96 ;  /* 0x0000000552607c23 */ /* 0x040fe20008010060 */
[----:B------:R-:W-:Y:S01]  /*11eb0*/  FFMA.FTZ R82, R82, UR5, R98 ;  /* 0x0000000552527c23 */ /* 0x000fe20008010062 */
[----:B------:R1:W-:Y:S01]  /*11ec0*/  MUFU.TANH R4, R80 ;  /* 0x0000005000047308 */ /* 0x0003e20000002400 */
[----:B------:R-:W-:-:S02]  /*11ed0*/  LOP3.LUT R6, R6, 0xc0, R243, 0xfe, !PT ;  /* 0x000000c006067812 */ /* 0x000fc400078efef3 */
[----:B------:R-:W-:Y:S02]  /*11ee0*/  FSEL R125, R96, -INF , !P4 ;  /* 0xff800000607d7808 */ /* 0x000fe40006000000 */
[----:B------:R-:W-:Y:S02]  /*11ef0*/  FSEL R82, R82, -INF , !P2 ;  /* 0xff80000052527808 */ /* 0x000fe40005000000 */
[C---:B------:R-:W-:Y:S01]  /*11f00*/  ISETP.GE.AND P2, PT, R6.reuse, R165, PT ;  /* 0x000000a50600720c */ /* 0x040fe20003f46270 */
[----:B------:R-:W3:Y:S01]  /*11f10*/  MUFU.TANH R31, R31 ;  /* 0x0000001f001f7308 */ /* 0x000ee20000002400 */
[----:B------:R-:W-:Y:S02]  /*11f20*/  ISETP.GE.AND P6, PT, R6, R164, PT ;  /* 0x000000a40600720c */ /* 0x000fe40003fc6270 */
[----:B------:R-:W-:Y:S02]  /*11f30*/  I2FP.F32.S32 R6, R6 ;  /* 0x0000000600067245 */ /* 0x000fe40000201400 */
[----:B------:R-:W-:-:S03]  /*11f40*/  LOP3.LUT R16, R16, 0xd8, R243, 0xfe, !PT ;  /* 0x000000d810107812 */ /* 0x000fc600078efef3 */
[----:B------:R-:W4:Y:S01]  /*11f50*/  MUFU.TANH R49, R49 ;  /* 0x0000003100317308 */ /* 0x000f220000002400 */
[----:B-1----:R-:W-:Y:S02]  /*11f60*/  IMAD.U32 R80, RZ, RZ, UR9 ;  /* 0x00000009ff507e24 */ /* 0x002fe4000f8e00ff */
[----:B--2---:R-:W-:-:S03]  /*11f70*/  FFMA.FTZ R38, R6, UR5, R38 ;  /* 0x0000000506267c23 */ /* 0x004fc60008010026 */
[----:B------:R-:W-:Y:S02]  /*11f80*/  LOP3.LUT R80, R80, 0xb8, R243, 0xfe, !PT ;  /* 0x000000b850507812 */ /* 0x000fe400078efef3 */
[----:B------:R-:W1:Y:S01]  /*11f90*/  MUFU.TANH R78, R78 ;  /* 0x0000004e004e7308 */ /* 0x000e620000002400 */
[----:B---3--:R-:W-:Y:S01]  /*11fa0*/  FFMA.FTZ R31, R6, UR5, R31 ;  /* 0x00000005061f7c23 */ /* 0x008fe2000801001f */
[C---:B------:R-:W-:Y:S01]  /*11fb0*/  ISETP.GE.AND P1, PT, R80.reuse, R165, PT ;  /* 0x000000a55000720c */ /* 0x040fe20003f26270 */
[----:B------:R-:W-:Y:S01]  /*11fc0*/  BAR.SYNC.DEFER_BLOCKING 0x0 ;  /* 0x0000000000007b1d */ /* 0x000fe20000010000 */
[----:B------:R-:W-:Y:S02]  /*11fd0*/  ISETP.GE.AND P4, PT, R80, R164, PT ;  /* 0x000000a45000720c */ /* 0x000fe40003f86270 */
[----:B------:R-:W-:-:S03]  /*11fe0*/  I2FP.F32.S32 R80, R80 ;  /* 0x0000005000507245 */ /* 0x000fc60000201400 */
[----:B------:R2:W3:Y:S02]  /*11ff0*/  MUFU.TANH R14, R81 ;  /* 0x00000051000e7308 */ /* 0x0004e40000002400 */
[C---:B------:R-:W-:Y:S01]  /*12000*/  FFMA.FTZ R88, R80.reuse, UR5, R88 ;  /* 0x0000000550587c23 */ /* 0x040fe20008010058 */
[----:B------:R-:W-:Y:S01]  /*12010*/  FFMA.FTZ R80, R80, UR5, R90 ;  /* 0x0000000550507c23 */ /* 0x000fe2000801005a */
[----:B------:R-:W-:Y:S02]  /*12020*/  FSEL R90, R38, -INF , !P2 ;  /* 0xff800000265a7808 */ /* 0x000fe40005000000 */
[-C--:B------:R-:W-:Y:S02]  /*12030*/  ISETP.GE.AND P2, PT, R21, R164.reuse, PT ;  /* 0x000000a41500720c */ /* 0x080fe40003f46270 */
[----:B------:R-:W-:Y:S01]  /*12040*/  FSEL R91, R88, -INF , !P1 ;  /* 0xff800000585b7808 */ /* 0x000fe20004800000 */
[----:B------:R5:W3:Y:S01]  /*12050*/  MUFU.TANH R6, R79 ;  /* 0x0000004f00067308 */ /* 0x000ae20000002400 */
[----:B------:R-:W-:-:S02]  /*12060*/  ISETP.GE.AND P1, PT, R22, R164, PT ;  /* 0x000000a41600720c */ /* 0x000fc40003f26270 */
[----:B------:R-:W-:Y:S02]  /*12070*/  FSEL R80, R80, -INF , !P4 ;  /* 0xff80000050507808 */ /* 0x000fe40006000000 */
[----:B------:R-:W-:Y:S02]  /*12080*/  ISETP.GE.AND P4, PT, R21, R165, PT ;  /* 0x000000a51500720c */ /* 0x000fe40003f86270 */
[----:B------:R-:W-:Y:S01]  /*12090*/  I2FP.F32.S32 R21, R21 ;  /* 0x0000001500157245 */ /* 0x000fe20000201400 */
[----:B------:R-:W3:Y:S01]  /*120a0*/  MUFU.TANH R43, R43 ;  /* 0x0000002b002b7308 */ /* 0x000ee20000002400 */
[----:B--2---:R-:W-:Y:S02]  /*120b0*/  FSEL R81, R94, -INF , !P5 ;  /* 0xff8000005e517808 */ /* 0x004fe40006800000 */
[----:B------:R-:W-:Y:S01]  /*120c0*/  ISETP.GE.AND P5, PT, R22, R165, PT ;  /* 0x000000a51600720c */ /* 0x000fe20003fa6270 */
[C---:B----4-:R-:W-:Y:S01]  /*120d0*/  FFMA.FTZ R49, R21.reuse, UR5, R49 ;  /* 0x0000000515317c23 */ /* 0x050fe20008010031 */
[----:B------:R-:W-:Y:S01]  /*120e0*/  I2FP.F32.S32 R22, R22 ;  /* 0x0000001600167245 */ /* 0x000fe20000201400 */
[----:B-1----:R-:W-:-:S02]  /*120f0*/  FFMA.FTZ R21, R21, UR5, R78 ;  /* 0x0000000515157c23 */ /* 0x002fc4000801004e */
[----:B------:R-:W1:Y:S01]  /*12100*/  MUFU.TANH R42, R42 ;  /* 0x0000002a002a7308 */ /* 0x000e620000002400 */
[----:B-----5:R-:W-:Y:S01]  /*12110*/  FSEL R79, R31, -INF , !P6 ;  /* 0xff8000001f4f7808 */ /* 0x020fe20007000000 */
[----:B------:R-:W-:Y:S02]  /*12120*/  IMAD.U32 R31, RZ, RZ, UR9 ;  /* 0x00000009ff1f7e24 */ /* 0x000fe4000f8e00ff */
[C---:B------:R-:W-:Y:S01]  /*12130*/  FFMA.FTZ R4, R22.reuse, UR5, R4 ;  /* 0x0000000516047c23 */ /* 0x040fe20008010004 */
[----:B------:R-:W-:Y:S01]  /*12140*/  FFMA.FTZ R22, R22, UR5, R5 ;  /* 0x0000000516167c23 */ /* 0x000fe20008010005 */
[----:B------:R-:W-:Y:S02]  /*12150*/  FSEL R88, R49, -INF , !P4 ;  /* 0xff80000031587808 */ /* 0x000fe40006000000 */
[----:B------:R-:W-:Y:S01]  /*12160*/  LOP3.LUT R31, R31, 0xe0, R243, 0xfe, !PT ;  /* 0x000000e01f1f7812 */ /* 0x000fe200078efef3 */
[----:B------:R-:W2:Y:S01]  /*12170*/  MUFU.TANH R50, R50 ;  /* 0x0000003200327308 */ /* 0x000ea20000002400 */
[----:B------:R-:W-:-:S02]  /*12180*/  FSEL R78, R22, -INF , !P1 ;  /* 0xff800000164e7808 */ /* 0x000fc40004800000 */
[C---:B------:R-:W-:Y:S02]  /*12190*/  ISETP.GE.AND P1, PT, R31.reuse, R165, PT ;  /* 0x000000a51f00720c */ /* 0x040fe40003f26270 */
[----:B------:R-:W-:Y:S02]  /*121a0*/  ISETP.GE.AND P4, PT, R31, R164, PT ;  /* 0x000000a41f00720c */ /* 0x000fe40003f86270 */
[----:B------:R-:W-:Y:S01]  /*121b0*/  I2FP.F32.S32 R31, R31 ;  /* 0x0000001f001f7245 */ /* 0x000fe20000201400 */
[----:B------:R-:W4:Y:S01]  /*121c0*/  MUFU.TANH R51, R51 ;  /* 0x0000003300337308 */ /* 0x000f220000002400 */
[----:B------:R-:W-:Y:S02]  /*121d0*/  FSEL R89, R4, -INF , !P5 ;  /* 0xff80000004597808 */ /* 0x000fe40006800000 */
[----:B------:R-:W-:Y:S01]  /*121e0*/  I2FP.F32.S32 R4, R16 ;  /* 0x0000001000047245 */ /* 0x000fe20000201400 */
[C---:B---3--:R-:W-:Y:S01]  /*121f0*/  FFMA.FTZ R14, R31.reuse, UR5, R14 ;  /* 0x000000051f0e7c23 */ /* 0x048fe2000801000e */
[C---:B------:R-:W-:Y:S01]  /*12200*/  ISETP.GE.AND P6, PT, R16.reuse, R165, PT ;  /* 0x000000a51000720c */ /* 0x040fe20003fc6270 */
[----:B------:R-:W-:Y:S01]  /*12210*/  FFMA.FTZ R6, R31, UR5, R6 ;  /* 0x000000051f067c23 */ /* 0x000fe20008010006 */
[-C--:B------:R-:W-:Y:S01]  /*12220*/  ISETP.GE.AND P5, PT, R16, R164.reuse, PT ;  /* 0x000000a41000720c */ /* 0x080fe20003fa6270 */
[----:B------:R3:W-:Y:S01]  /*12230*/  MUFU.TANH R22, R93 ;  /* 0x0000005d00167308 */ /* 0x0007e20000002400 */
[----:B------:R-:W-:Y:S01]  /*12240*/  FSEL R96, R14, -INF , !P1 ;  /* 0xff8000000e607808 */ /* 0x000fe20004800000 */
[C---:B------:R-:W-:Y:S01]  /*12250*/  FFMA.FTZ R43, R4.reuse, UR5, R43 ;  /* 0x00000005042b7c23 */ /* 0x040fe2000801002b */
[----:B------:R-:W-:Y:S01]  /*12260*/  ISETP.GE.AND P1, PT, R23, R164, PT ;  /* 0x000000a41700720c */ /* 0x000fe20003f26270 */
[----:B-1----:R-:W-:Y:S01]  /*12270*/  FFMA.FTZ R42, R4, UR5, R42 ;  /* 0x00000005042a7c23 */ /* 0x002fe2000801002a */
[----:B------:R-:W-:-:S02]  /*12280*/  IMAD.U32 R16, RZ, RZ, UR9 ;  /* 0x00000009ff107e24 */ /* 0x000fc4000f8e00ff */
[----:B------:R-:W-:Y:S01]  /*12290*/  IMAD.U32 R4, RZ, RZ, UR9 ;  /* 0x00000009ff047e24 */ /* 0x000fe2000f8e00ff */
[----:B------:R-:W1:Y:S01]  /*122a0*/  MUFU.TANH R5, R95 ;  /* 0x0000005f00057308 */ /* 0x000e620000002400 */
[----:B------:R-:W-:Y:S02]  /*122b0*/  FSEL R94, R43, -INF , !P6 ;  /* 0xff8000002b5e7808 */ /* 0x000fe40007000000 */
[--C-:B------:R-:W-:Y:S02]  /*122c0*/  LOP3.LUT R16, R16, 0xf0, R243.reuse, 0xfe, !PT ;  /* 0x000000f010107812 */ /* 0x100fe400078efef3 */
[----:B------:R-:W-:Y:S02]  /*122d0*/  LOP3.LUT R4, R4, 0xf8, R243, 0xfe, !PT ;  /* 0x000000f804047812 */ /* 0x000fe400078efef3 */
[----:B------:R-:W-:Y:S01]  /*122e0*/  ISETP.GE.AND P6, PT, R16, R165, PT ;  /* 0x000000a51000720c */ /* 0x000fe20003fc6270 */
[----:B------:R5:W-:Y:S01]  /*122f0*/  MUFU.TANH R14, R54 ;  /* 0x00000036000e7308 */ /* 0x000be20000002400 */
[----:B---3--:R-:W-:-:S02]  /*12300*/  FSEL R93, R21, -INF , !P2 ;  /* 0xff800000155d7808 */ /* 0x008fc40005000000 */
[----:B------:R-:W-:Y:S02]  /*12310*/  ISETP.GE.AND P2, PT, R23, R165, PT ;  /* 0x000000a51700720c */ /* 0x000fe40003f46270 */
[----:B------:R-:W-:-:S03]  /*12320*/  I2FP.F32.S32 R23, R23 ;  /* 0x0000001700177245 */ /* 0x000fc60000201400 */
[----:B------:R3:W1:Y:S02]  /*12330*/  MUFU.TANH R21, R52 ;  /* 0x0000003400157308 */ /* 0x0006640000002400 */
[C---:B--2---:R-:W-:Y:S01]  /*12340*/  FFMA.FTZ R50, R23.reuse, UR5, R50 ;  /* 0x0000000517327c23 */ /* 0x044fe20008010032 */
[----:B----4-:R-:W-:-:S04]  /*12350*/  FFMA.FTZ R51, R23, UR5, R51 ;  /* 0x0000000517337c23 */ /* 0x010fc80008010033 */
[----:B------:R-:W-:Y:S02]  /*12360*/  FSEL R97, R50, -INF , !P1 ;  /* 0xff80000032617808 */ /* 0x000fe40004800000 */
[----:B------:R-:W-:Y:S02]  /*12370*/  PLOP3.LUT P1, PT, PT, PT, UP1, 0x80, 0x0 ;  /* 0x000000000000781c */ /* 0x000fe40003f2f018 */
[----:B-----5:R-:W-:Y:S02]  /*12380*/  FSEL R54, R6, -INF , !P4 ;  /* 0xff80000006367808 */ /* 0x020fe40006000000 */
[----:B------:R-:W-:Y:S02]  /*12390*/  FSEL R95, R51, -INF , !P2 ;  /* 0xff800000335f7808 */ /* 0x000fe40005000000 */
[----:B------:R-:W-:Y:S02]  /*123a0*/  ISETP.GE.AND P4, PT, R16, R164, PT ;  /* 0x000000a41000720c */ /* 0x000fe40003f86270 */
[----:B---3--:R-:W-:-:S02]  /*123b0*/  FSEL R52, R42, -INF , !P5 ;  /* 0xff8000002a347808 */ /* 0x008fc40006800000 */
[C---:B------:R-:W-:Y:S02]  /*123c0*/  ISETP.GE.AND P5, PT, R4.reuse, R165, PT ;  /* 0x000000a50400720c */ /* 0x040fe40003fa6270 */
[----:B------:R-:W-:Y:S02]  /*123d0*/  ISETP.GE.AND P2, PT, R4, R164, PT ;  /* 0x000000a40400720c */ /* 0x000fe40003f46270 */
[----:B------:R-:W-:Y:S02]  /*123e0*/  I2FP.F32.S32 R16, R16 ;  /* 0x0000001000107245 */ /* 0x000fe40000201400 */
[----:B------:R-:W-:-:S03]  /*123f0*/  I2FP.F32.S32 R4, R4 ;  /* 0x0000000400047245 */ /* 0x000fc60000201400 */
[C---:B-1----:R-:W-:Y:S01]  /*12400*/  FFMA.FTZ R5, R16.reuse, UR5, R5 ;  /* 0x0000000510057c23 */ /* 0x042fe20008010005 */
        /* <DEDUP_REMOVED lines=40> */
[C---:B------:R-:W-:Y:S02]  /*12690*/  LOP3.LUT R14, R6.reuse, UR9, RZ, 0x3c, !PT ;  /* 0x00000009060e7c12 */ /* 0x040fe4000f8e3cff */
        /* <DEDUP_REMOVED lines=29> */
.L_x_3718:
[----:B------:R-:W-:-:S04]  /*12870*/  ULEA UR9, -UR6, URZ, 0x8 ;  /* 0x0000003f06097291 */ /* 0x000fc8000f8e413f */
[----:B------:R-:W-:Y:S02]  /*12880*/  USHF.R.S32.HI UR4, URZ, 0x1f, UR9 ;  /* 0x0000001f3f047899 */ /* 0x000fe40008011409 */
[----:B------:R-:W-:-:S04]  /*12890*/  MOV R5, UR9 ;  /* 0x0000000900057c02 */ /* 0x000fc80008000f00 */
[----:B------:R-:W-:-:S07]  /*128a0*/  MOV R4, UR4 ;  /* 0x0000000400047c02 */ /* 0x000fce0008000f00 */
.L_x_3719:
[----:B------:R-:W-:Y:S01]  /*128b0*/  ULDC.64 UR16, c[0x0][0x218] ;  /* 0x0000860000107ab9 */ /* 0x000fe20000000a00 */
[----:B------:R-:W-:Y:S01]  /*128c0*/  IMAD.U32 R36, RZ, RZ, UR6 ;  /* 0x00000006ff247e24 */ /* 0x000fe2000f8e00ff */
[C---:B------:R-:W-:Y:S01]  /*128d0*/  LEA R249, P2, R67.reuse, UR16, 0x1 ;  /* 0x0000001043f97c11 */ /* 0x040fe2000f8408ff */
[----:B------:R-:W-:Y:S01]  /*128e0*/  IMAD.U32 R118, RZ, RZ, UR6 ;  /* 0x00000006ff767e24 */ /* 0x000fe2000f8e00ff */
[----:B------:R1:W-:Y:S01]  /*128f0*/  @P0 STS.128 [R241+0x2000], RZ ;  /* 0x002000fff1000388 */ /* 0x0003e20000000c00 */
[----:B------:R-:W-:Y:S01]  /*12900*/  IMAD.U32 R116, RZ, RZ, UR6 ;  /* 0x00000006ff747e24 */ /* 0x000fe2000f8e00ff */
[--C-:B------:R-:W-:Y:S01]  /*12910*/  LEA.HI.X R248, R67, UR17, R66.reuse, 0x1, P2 ;  /* 0x0000001143f87c11 */ /* 0x100fe200090f0c42 */
[----:B------:R-:W-:Y:S01]  /*12920*/  @!P0 IMAD.MOV.U32 R22, RZ, RZ, R67 ;  /* 0x000000ffff168224 */ /* 0x000fe200078e0043 */
[C---:B------:R-:W-:Y:S01]  /*12930*/  @!P0 LEA R42, P2, R5.reuse, R249, 0x1 ;  /* 0x000000f9052a8211 */ /* 0x040fe200078408ff */
[----:B------:R-:W-:Y:S01]  /*12940*/  @!P0 IMAD.MOV.U32 R23, RZ, RZ, R66 ;  /* 0x000000ffff178224 */ /* 0x000fe200078e0042 */
[----:B------:R-:W-:Y:S01]  /*12950*/  @!UP0 UIMAD UR20, UR7, 0x30, URZ ;  /* 0x00000030071488a4 */ /* 0x000fe2000f8e023f */
[----:B------:R-:W-:Y:S01]  /*12960*/  IMAD.U32 R50, RZ, RZ, UR6 ;  /* 0x00000006ff327e24 */ /* 0x000fe2000f8e00ff */
[----:B------:R-:W-:Y:S01]  /*12970*/  @!P0 LEA.HI.X R43, R5, R248, R4, 0x1, P2 ;  /* 0x000000f8052b8211 */ /* 0x000fe200010f0c04 */
[----:B------:R-:W-:Y:S01]  /*12980*/  IMAD.U32 R114, RZ, RZ, UR6 ;  /* 0x00000006ff727e24 */ /* 0x000fe2000f8e00ff */
[----:B------:R-:W-:Y:S01]  /*12990*/  @!UP0 UIMAD UR9, UR7, 0x50, URZ ;  /* 0x00000050070988a4 */ /* 0x000fe2000f8e023f */
[----:B------:R-:W-:Y:S01]  /*129a0*/  IMAD.U32 R112, RZ, RZ, UR6 ;  /* 0x00000006ff707e24 */ /* 0x000fe2000f8e00ff */
[----:B------:R-:W-:Y:S01]  /*129b0*/  @!UP0 UIMAD UR4, UR7, 0x60, URZ ;  /* 0x00000060070488a4 */ /* 0x000fe2000f8e023f */
[----:B------:R-:W-:Y:S01]  /*129c0*/  IMAD.U32 R102, RZ, RZ, UR6 ;  /* 0x00000006ff667e24 */ /* 0x000fe2000f8e00ff */
[----:B------:R-:W-:Y:S01]  /*129d0*/  @!PT LDS RZ, [RZ] ;  /* 0x00000000fffff984 */ /* 0x000fe20000000800 */
[----:B------:R-:W-:Y:S01]  /*129e0*/  @!PT LDS RZ, [RZ] ;  /* 0x00000000fffff984 */ /* 0x000fe20000000800 */
[----:B------:R-:W-:Y:S01]  /*129f0*/  @!PT LDS RZ, [RZ] ;  /* 0x00000000fffff984 */ /* 0x000fe20000000800 */
[----:B------:R2:W-:Y:S01]  /*12a00*/  @!P0 LDGSTS.E.BYPASS.LTC128B.128 [R241+0x2000], desc[UR18][R42.64] ;  /* 0x020000002af18fae */ /* 0x0005e2000b901d52 */
[----:B------:R-:W-:Y:S01]  /*12a10*/  IMAD.U32 R104, RZ, RZ, UR6 ;  /* 0x00000006ff687e24 */ /* 0x000fe2000f8e00ff */
[----:B------:R-:W-:Y:S01]  /*12a20*/  BSSY B0, `(.L_x_3720) ;  /* 0x00000b2000007945 */ /* 0x000fe20003800000 */
[----:B------:R-:W-:Y:S01]  /*12a30*/  IMAD.U32 R106, RZ, RZ, UR6 ;  /* 0x00000006ff6a7e24 */ /* 0x000fe2000f8e00ff */
[----:B------:R1:W-:Y:S01]  /*12a40*/  @P0 STS.128 [R241+0x2800], RZ ;  /* 0x002800fff1000388 */ /* 0x0003e20000000c00 */
[----:B------:R-:W-:-:S04]  /*12a50*/  @!P0 IMAD.WIDE.U32 R36, R36, 0x30, R22 ;  /* 0x0000003024248825 */ /* 0x000fc800078e0016 */
        /* <DEDUP_REMOVED lines=8> */
[----:B------:R-:W-:-:S03]  /*12ae0*/  @!P0 IADD3 R22, P5, P4, R5, UR13, R67 ;  /* 0x0000000d05168c10 */ /* 0x000fc6000fcbe043 */
[----:B------:R-:W-:Y:S01]  /*12af0*/  IMAD.U32 R14, RZ, RZ, UR6 ;  /* 0x00000006ff0e7e24 */ /* 0x000fe2000f8e00ff */
[----:B------:R-:W-:Y:S01]  /*12b00*/  @!P0 IADD3.X R21, R4, UR12, R66, P5, P4 ;  /* 0x0000000c04158c10 */ /* 0x000fe2000afe8442 */
[----:B------:R-:W-:Y:S01]  /*12b10*/  IMAD.U32 R23, RZ, RZ, UR6 ;  /* 0x00000006ff177e24 */ /* 0x000fe2000f8e00ff */
[----:B------:R-:W-:Y:S01]  /*12b20*/  @!P0 LEA R110, P5, R22, UR16, 0x1 ;  /* 0x00000010166e8c11 */ /* 0x000fe2000f8a08ff */
[----:B------:R-:W-:Y:S01]  /*12b30*/  IMAD.U32 R16, RZ, RZ, UR6 ;  /* 0x00000006ff107e24 */ /* 0x000fe2000f8e00ff */
[-C--:B------:R-:W-:Y:S01]  /*12b40*/  @!P0 LEA R14, P4, R14, R67.reuse, 0x5 ;  /* 0x000000430e0e8211 */ /* 0x080fe200078828ff */
[----:B------:R-:W-:Y:S01]  /*12b50*/  IMAD.U32 R6, RZ, RZ, UR7 ;  /* 0x00000007ff067e24 */ /* 0x000fe2000f8e00ff */
[----:B------:R-:W-:Y:S01]  /*12b60*/  @!P0 LEA.HI.X R111, R22, UR17, R21, 0x1, P5 ;  /* 0x00000011166f8c11 */ /* 0x000fe2000a8f0c15 */
[----:B--2---:R-:W-:Y:S01]  /*12b70*/  IMAD.U32 R43, RZ, RZ, UR6 ;  /* 0x00000006ff2b7e24 */ /* 0x004fe2000f8e00ff */
[-C--:B------:R-:W-:Y:S01]  /*12b80*/  @!P0 LEA R23, P2, R23, R67.reuse, 0x6 ;  /* 0x0000004317178211 */ /* 0x080fe200078430ff */
[----:B------:R-:W-:Y:S01]  /*12b90*/  IMAD.U32 R21, RZ, RZ, UR6 ;  /* 0x00000006ff157e24 */ /* 0x000fe2000f8e00ff */
[CC--:B------:R-:W-:Y:S01]  /*12ba0*/  @!P0 LEA.HI.X R6, R16.reuse, R66.reuse, R6, 0x5, P4 ;  /* 0x0000004210068211 */ /* 0x0c0fe200020f2c06 */
[----:B------:R-:W-:Y:S01]  /*12bb0*/  IMAD.U32 R22, RZ, RZ, UR7 ;  /* 0x00000007ff167e24 */ /* 0x000fe2000f8e00ff */
[----:B------:R-:W-:Y:S01]  /*12bc0*/  @!P0 LEA R43, P4, R43, R67, 0x7 ;  /* 0x000000432b2b8211 */ /* 0x000fe200078838ff */
[----:B------:R-:W-:Y:S01]  /*12bd0*/  IMAD.U32 R42, RZ, RZ, UR7 ;  /* 0x00000007ff2a7e24 */ /* 0x000fe2000f8e00ff */
[----:B------:R-:W-:Y:S01]  /*12be0*/  @!PT LDS RZ, [RZ] ;  /* 0x00000000fffff984 */ /* 0x000fe20000000800 */
[----:B------:R-:W-:Y:S01]  /*12bf0*/  @!PT LDS RZ, [RZ] ;  /* 0x00000000fffff984 */ /* 0x000fe20000000800 */
[----:B------:R-:W-:Y:S01]  /*12c00*/  @!PT LDS RZ, [RZ] ;  /* 0x00000000fffff984 */ /* 0x000fe20000000800 */
[----:B------:R1:W-:Y:S01]  /*12c10*/  @!P0 LDGSTS.E.BYPASS.LTC128B.128 [R241+0x2800], desc[UR18][R110.64] ;  /* 0x028000006ef18fae */ /* 0x0003e2000b901d52 */
[----:B------:R-:W-:Y:S01]  /*12c20*/  IMAD.U32 R108, RZ, RZ, UR6 ;  /* 0x00000006ff6c7e24 */ /* 0x000fe2000f8e00ff */
[----:B------:R-:W-:Y:S01]  /*12c30*/  @!P0 LEA.HI.X R22, R21, R66, R22, 0x6, P2 ;  /* 0x0000004215168211 */ /* 0x000fe200010f3416 */
[----:B------:R-:W-:Y:S01]  /*12c40*/  @!P0 IMAD.MOV.U32 R120, RZ, RZ, R67 ;  /* 0x000000ffff788224 */ /* 0x000fe200078e0043 */
[C---:B------:R-:W-:Y:S01]  /*12c50*/  @!P0 IADD3 R21, P2, R5.reuse, R36, RZ ;  /* 0x0000002405158210 */ /* 0x040fe20007f5e0ff */
[----:B------:R-:W-:Y:S01]  /*12c60*/  @!P0 IMAD.MOV.U32 R121, RZ, RZ, R66 ;  /* 0x000000ffff798224 */ /* 0x000fe200078e0042 */
[----:B------:R-:W-:Y:S01]  /*12c70*/  @!P0 LEA.HI.X R42, R16, R66, R42, 0x7, P4 ;  /* 0x00000042102a8211 */ /* 0x000fe200020f3c2a */
[----:B------:R1:W-:Y:S01]  /*12c80*/  @P0 STS.128 [R241+0x3000], RZ ;  /* 0x003000fff1000388 */ /* 0x0003e20000000c00 */
[C---:B------:R-:W-:Y:S01]  /*12c90*/  @!P0 IADD3 R33, P4, R5.reuse, R118, RZ ;  /* 0x0000007605218210 */ /* 0x040fe20007f9e0ff */
[----:B------:R-:W-:Y:S01]  /*12ca0*/  @!P0 IMAD.WIDE.U32 R108, R108, 0xe0, R120 ;  /* 0x000000e06c6c8825 */ /* 0x000fe200078e0078 */
        /* <DEDUP_REMOVED lines=17> */
[----:B------:R-:W-:Y:S02]  /*12dc0*/  @!P0 IADD3 R104, P4, R5, R104, RZ ;  /* 0x0000006805688210 */ /* 0x000fe40007f9e0ff */
[C---:B------:R-:W-:Y:S02]  /*12dd0*/  @!P0 IADD3.X R101, R4.reuse, UR20, R103, P2, !PT ;  /* 0x0000001404658c10 */ /* 0x040fe400097fe467 */
[----:B------:R-:W-:-:S02]  /*12de0*/  @!P0 IADD3.X R103, R4, UR9, R105, P4, !PT ;  /* 0x0000000904678c10 */ /* 0x000fc4000a7fe469 */
[C---:B------:R-:W-:Y:S02]  /*12df0*/  @!P0 IADD3 R106, P2, R5.reuse, R106, RZ ;  /* 0x0000006a056a8210 */ /* 0x040fe40007f5e0ff */
        /* <DEDUP_REMOVED lines=9> */
[----:B------:R-:W-:Y:S02]  /*12e90*/  @!P0 LEA R114, P2, R23, UR16, 0x1 ;  /* 0x0000001017728c11 */ /* 0x000fe4000f8408ff */
[----:B------:R-:W-:Y:S02]  /*12ea0*/  @!P0 LEA R116, P4, R21, UR16, 0x1 ;  /* 0x0000001015748c11 */ /* 0x000fe4000f8808ff */
[----:B------:R-:W-:Y:S02]  /*12eb0*/  @!P0 LEA.HI.X R115, R23, UR17, R22, 0x1, P2 ;  /* 0x0000001117738c11 */ /* 0x000fe400090f0c16 */
[----:B------:R-:W-:Y:S02]  /*12ec0*/  @!P0 LEA.HI.X R117, R21, UR17, R16, 0x1, P4 ;  /* 0x0000001115758c11 */ /* 0x000fe4000a0f0c10 */
[----:B------:R-:W-:-:S02]  /*12ed0*/  @!P0 IADD3 R43, P2, R5, R43, RZ ;  /* 0x0000002b052b8210 */ /* 0x000fc40007f5e0ff */
[----:B------:R-:W-:Y:S02]  /*12ee0*/  @!P0 LEA R22, P4, R37, UR16, 0x1 ;  /* 0x0000001025168c11 */ /* 0x000fe4000f8808ff */
[----:B------:R-:W-:Y:S01]  /*12ef0*/  @!P0 LEA.HI.X R113, R14, UR17, R6, 0x1, P5 ;  /* 0x000000110e718c11 */ /* 0x000fe2000a8f0c06 */
[----:B------:R-:W-:Y:S01]  /*12f00*/  @!P0 IMAD.X R42, R4, 0x1, R42, P2 ;  /* 0x00000001042a8824 */ /* 0x000fe200010e062a */
[----:B------:R-:W-:Y:S02]  /*12f10*/  @!P0 LEA R118, P5, R33, UR16, 0x1 ;  /* 0x0000001021768c11 */ /* 0x000fe4000f8a08ff */
[----:B------:R-:W-:Y:S01]  /*12f20*/  @!P0 LEA.HI.X R23, R37, UR17, R36, 0x1, P4 ;  /* 0x0000001125178c11 */ /* 0x000fe2000a0f0c24 */
[----:B------:R-:W-:Y:S01]  /*12f30*/  @!PT LDS RZ, [RZ] ;  /* 0x00000000fffff984 */ /* 0x000fe20000000800 */
[----:B------:R-:W-:Y:S01]  /*12f40*/  @!PT LDS RZ, [RZ] ;  /* 0x00000000fffff984 */ /* 0x000fe20000000800 */
[----:B------:R-:W-:Y:S01]  /*12f50*/  @!PT LDS RZ, [RZ] ;  /* 0x00000000fffff984 */ /* 0x000fe20000000800 */
[----:B------:R1:W-:Y:S01]  /*12f60*/  @!P0 LDGSTS.E.BYPASS.LTC128B.128 [R241+0x3000], desc[UR18][R112.64] ;  /* 0x0300000070f18fae */ /* 0x0003e2000b901d52 */
        /* <DEDUP_REMOVED lines=30> */
[----:B------:R-:W-:-:S02]  /*13150*/  @!P0 LEA R102, P2, R107, UR16, 0x1 ;  /* 0x000000106b668c11 */ /* 0x000fc4000f8408ff */
[----:B------:R-:W-:Y:S01]  /*13160*/  @!P0 LEA.HI.X R105, R106, UR17, R105, 0x1, P4 ;  /* 0x000000116a698c11 */ /* 0x000fe2000a0f0c69 */
[----:B------:R-:W-:Y:S01]  /*13170*/  @!PT LDS RZ, [RZ] ;  /* 0x00000000fffff984 */ /* 0x000fe20000000800 */
[----:B------:R-:W-:Y:S01]  /*13180*/  @!PT LDS RZ, [RZ] ;  /* 0x00000000fffff984 */ /* 0x000fe20000000800 */
[----:B------:R-:W-:Y:S01]  /*13190*/  @!PT LDS RZ, [RZ] ;  /* 0x00000000fffff984 */ /* 0x000fe20000000800 */
[----:B------:R1:W-:Y:S01]  /*131a0*/  @!P0 LDGSTS.E.BYPASS.LTC128B.128 [R241+0x5000], desc[UR18][R22.64] ;  /* 0x0500000016f18fae */ /* 0x0003e2000b901d52 */
[----:B------:R-:W-:-:S03]  /*131b0*/  @!P0 LEA.HI.X R103, R107, UR17, R108, 0x1, P2 ;  /* 0x000000116b678c11 */ /* 0x000fc600090f0c6c */
        /* <DEDUP_REMOVED lines=56> */
.L_x_3721:
[----:B------:R-:W-:Y:S05]  /*13540*/  BSYNC B0 ;  /* 0x0000000000007941 */ /* 0x000fea0003800000 */
.L_x_3720:
[----:B------:R-:W0:Y:S01]  /*13550*/  LDGDEPBAR ;  /* 0x00000000000079af */ /* 0x000e220000000000 */
[----:B------:R-:W-:-:S04]  /*13560*/  LEA R249, P0, R5, R249, 0x1 ;  /* 0x000000f905f97211 */ /* 0x000fc800078008ff */
[----:B------:R-:W-:-:S09]  /*13570*/  LEA.HI.X R248, R5, R248, R4, 0x1, P0 ;  /* 0x000000f805f87211 */ /* 0x000fd200000f0c04 */
.L_x_3717:
[----:B------:R-:W3:Y:S01]  /*13580*/  LDL.LU R165, [R1] ;  /* 0x0000000001a57983 */ /* 0x000ee20000300800 */
        /* <DEDUP_REMOVED lines=104> */
[----:B------:R-:W-:Y:S01]  /*13c10*/  FMUL.FTZ R0, R0, UR4 ;  /* 0x0000000400007c20 */ /* 0x000fe20008410000 */
[--C-:B------:R-:W-:Y:S01]  /*13c20*/  FFMA.FTZ R101, R17, UR4, -R102.reuse ;  /* 0x0000000411657c23 */ /* 0x100fe20008010866 */
[--C-:B------:R-:W-:Y:S01]  /*13c30*/  FFMA.FTZ R66, R26, UR4, -R102.reuse ;  /* 0x000000041a427c23 */ /* 0x100fe20008010866 */
[----:B------:R-:W-:Y:S01]  /*13c40*/  FMNMX.FTZ R6, R201, R6, !PT ;  /* 0x00000006c9067209 */ /* 0x000fe20007810000 */
[----:B------:R-:W2:Y:S01]  /*13c50*/  MUFU.EX2 R122, R0 ;  /* 0x00000000007a7308 */ /* 0x000ea20000000800 */
        /* <DEDUP_REMOVED lines=16> */
[-C--:B--2---:R-:W-:Y:S01]  /*13d60*/  FMUL.FTZ R22, R162, R122.reuse ;  /* 0x0000007aa2167220 */ /* 0x084fe20000410000 */
[----:B------:R-:W-:Y:S01]  /*13d70*/  FMUL.FTZ R23, R163, R122 ;  /* 0x0000007aa3177220 */ /* 0x000fe20000410000 */
[----:B------:R-:W-:Y:S01]  /*13d80*/  FMNMX.FTZ R6, R193, R6, !PT ;  /* 0x00000006c1067209 */ /* 0x000fe20007810000 */
[-C--:B------:R-:W-:Y:S01]  /*13d90*/  FMUL.FTZ R31, R155, R122.reuse ;  /* 0x0000007a9b1f7220 */ /* 0x080fe20000410000 */
[-C--:B------:R-:W-:Y:S01]  /*13da0*/  FMUL.FTZ R38, R146, R122.reuse ;  /* 0x0000007a92267220 */ /* 0x080fe20000410000 */
[----:B------:R-:W-:Y:S01]  /*13db0*/  FMUL.FTZ R39, R147, R122 ;  /* 0x0000007a93277220 */ /* 0x000fe20000410000 */
[----:B------:R-:W-:Y:S01]  /*13dc0*/  FMNMX.FTZ R6, R194, R6, !PT ;  /* 0x00000006c2067209 */ /* 0x000fe20007810000 */
[----:B------:R-:W-:Y:S01]  /*13dd0*/  MUFU.EX2 R66, R66 ;  /* 0x0000004200427308 */ /* 0x000fe20000000800 */
[-C--:B------:R-:W-:Y:S01]  /*13de0*/  FMUL.FTZ R158, R158, R122.reuse ;  /* 0x0000007a9e9e7220 */ /* 0x080fe20000410000 */
[----:B------:R-:W-:Y:S01]  /*13df0*/  FMUL.FTZ R159, R159, R122 ;  /* 0x0000007a9f9f7220 */ /* 0x000fe20000410000 */
[----:B------:R-:W-:Y:S01]  /*13e00*/  FMNMX.FTZ R6, R190, R6, !PT ;  /* 0x00000006be067209 */ /* 0x000fe20007810000 */
[-C--:B------:R-:W-:Y:S01]  /*13e10*/  FMUL.FTZ R150, R150, R122.reuse ;  /* 0x0000007a96967220 */ /* 0x080fe20000410000 */
        /* <DEDUP_REMOVED lines=8> */
[----:B------:R-:W-:Y:S01]  /*13ea0*/  FMUL.FTZ R135, R135, R122 ;  /* 0x0000007a87877220 */ /* 0x000fe20000410000 */
        /* <DEDUP_REMOVED lines=8> */
[----:B------:R-:W1:Y:S01]  /*13f30*/  MUFU.EX2 R127, R127 ;  /* 0x0000007f007f7308 */ /* 0x000e620000000800 */
        /* <DEDUP_REMOVED lines=15> */
[----:B------:R-:W2:Y:S01]  /*14030*/  MUFU.EX2 R129, R129 ;  /* 0x0000008100817308 */ /* 0x000ea20000000800 */
[----:B------:R-:W-:Y:S01]  /*14040*/  FMNMX.FTZ R6, R92, R6, !PT ;  /* 0x000000065c067209 */ /* 0x000fe20007810000 */
[--C-:B------:R-:W-:Y:S01]  /*14050*/  FFMA.FTZ R82, R82, UR4, -R102.reuse ;  /* 0x0000000452527c23 */ /* 0x100fe20008010866 */
[----:B-1----:R-:W-:Y:S01]  /*14060*/  F2FP.F16.F32.PACK_AB R49, R127, R126 ;  /* 0x0000007e7f31723e */ /* 0x002fe200000000ff */
        /* <DEDUP_REMOVED lines=15> */
[----:B--2---:R-:W-:Y:S01]  /*14160*/  F2FP.F16.F32.PACK_AB R51, R129, R128 ;  /* 0x000000808133723e */ /* 0x004fe200000000ff */
[--C-:B------:R-:W-:Y:S01]  /*14170*/  FFMA.FTZ R56, R56, UR4, -R102.reuse ;  /* 0x0000000438387c23 */ /* 0x100fe20008010866 */
[----:B------:R-:W-:Y:S01]  /*14180*/  FMNMX.FTZ R6, R63, R6, !PT ;  /* 0x000000063f067209 */ /* 0x000fe20007810000 */
[--C-:B------:R-:W-:Y:S01]  /*14190*/  FFMA.FTZ R52, R52, UR4, -R102.reuse ;  /* 0x0000000434347c23 */ /* 0x100fe20008010866 */
[--C-:B------:R-:W-:Y:S01]  /*141a0*/  FFMA.FTZ R77, R77, UR4, -R102.reuse ;  /* 0x000000044d4d7c23 */ /* 0x100fe20008010866 */
[----:B------:R-:W-:Y:S01]  /*141b0*/  MUFU.EX2 R187, R187 ;  /* 0x000000bb00bb7308 */ /* 0x000fe20000000800 */
[----:B------:R-:W-:Y:S01]  /*141c0*/  FMNMX.FTZ R6, R89, R6, !PT ;  /* 0x0000000659067209 */ /* 0x000fe20007810000 */
[--C-:B------:R-:W-:Y:S01]  /*141d0*/  FFMA.FTZ R75, R75, UR4, -R102.reuse ;  /* 0x000000044b4b7c23 */ /* 0x100fe20008010866 */
[----:B------:R-:W-:-:S02]  /*141e0*/  FFMA.FTZ R3, R3, UR4, -R102 ;  /* 0x0000000403037c23 */ /* 0x000fc40008010866 */
        /* <DEDUP_REMOVED lines=31> */
[C---:B------:R-:W-:Y:S01]  /*143e0*/  FSETP.NEU.FTZ.AND P2, PT, R120.reuse, -INF , PT ;  /* 0xff8000007800780b */ /* 0x040fe20003f5d000 */
[----:B------:R-:W-:-:S03]  /*143f0*/  FMUL.FTZ R118, R120, UR4 ;  /* 0x0000000478767c20 */ /* 0x000fc60008410000 */
[----:B------:R-:W-:-:S03]  /*14400*/  FSEL R123, R120, RZ, P2 ;  /* 0x000000ff787b7208 */ /* 0x000fc60001000000 */
[----:B------:R-:W-:Y:S01]  /*14410*/  MUFU.EX2 R69, R69 ;  /* 0x0000004500457308 */ /* 0x000fe20000000800 */
[----:B------:R-:W-:Y:S01]  /*14420*/  FSEL R118, R118, RZ, P2 ;  /* 0x000000ff76767208 */ /* 0x000fe20001000000 */
[----:B------:R-:W-:-:S04]  /*14430*/  FADD.FTZ R123, R2, -R123 ;  /* 0x8000007b027b7221 */ /* 0x000fc80000010000 */
[--C-:B------:R-:W-:Y:S01]  /*14440*/  FFMA.FTZ R114, R18, UR4, -R118.reuse ;  /* 0x0000000412727c23 */ /* 0x100fe20008010876 */
[--C-:B------:R-:W-:Y:S01]  /*14450*/  FFMA.FTZ R112, R13, UR4, -R118.reuse ;  /* 0x000000040d707c23 */ /* 0x100fe20008010876 */
[--C-:B------:R-:W-:Y:S01]  /*14460*/  FFMA.FTZ R110, R12, UR4, -R118.reuse ;  /* 0x000000040c6e7c23 */ /* 0x100fe20008010876 */
[--C-:B------:R-:W-:Y:S01]  /*14470*/  FFMA.FTZ R106, R19, UR4, -R118.reuse ;  /* 0x00000004136a7c23 */ /* 0x100fe20008010876 */
[--C-:B------:R-:W-:Y:S01]  /*14480*/  FFMA.FTZ R104, R15, UR4, -R118.reuse ;  /* 0x000000040f687c23 */ /* 0x100fe20008010876 */
[----:B------:R1:W2:Y:S01]  /*14490*/  MUFU.EX2 R2, R7 ;  /* 0x0000000700027308 */ /* 0x0002a20000000800 */
[----:B------:R-:W3:Y:S01]  /*144a0*/  LDSM.16.MT88.4 R16, [R236+0xa000] ;  /* 0x00a00000ec10783b */ /* 0x000ee20000004200 */
[--C-:B------:R-:W-:Y:S01]  /*144b0*/  FFMA.FTZ R0, R27, UR4, -R118.reuse ;  /* 0x000000041b007c23 */ /* 0x100fe20008010876 */
[--C-:B------:R-:W-:Y:S01]  /*144c0*/  FFMA.FTZ R117, R29, UR4, -R118.reuse ;  /* 0x000000041d757c23 */ /* 0x100fe20008010876 */
[--C-:B------:R-:W-:Y:S01]  /*144d0*/  FFMA.FTZ R116, R10, UR4, -R118.reuse ;  /* 0x000000040a747c23 */ /* 0x100fe20008010876 */
[----:B------:R-:W-:Y:S01]  /*144e0*/  LDSM.16.MT88.4 R12, [R231+0xa000] ;  /* 0x00a00000e70c783b */ /* 0x000fe20000004200 */
[--C-:B------:R-:W-:Y:S01]  /*144f0*/  FFMA.FTZ R115, R35, UR4, -R118.reuse ;  /* 0x0000000423737c23 */ /* 0x100fe20008010876 */
[----:B------:R-:W-:Y:S01]  /*14500*/  FMUL.FTZ R123, R123, UR4 ;  /* 0x000000047b7b7c20 */ /* 0x000fe20008410000 */
[----:B------:R-:W-:Y:S01]  /*14510*/  MUFU.EX2 R114, R114 ;  /* 0x0000007200727308 */ /* 0x000fe20000000800 */
[----:B------:R-:W-:Y:S01]  /*14520*/  LDSM.16.MT88.4 R24, [R230+0xa000] ;  /* 0x00a00000e618783b */ /* 0x000fe20000004200 */
[--C-:B------:R-:W-:Y:S01]  /*14530*/  FFMA.FTZ R113, R30, UR4, -R118.reuse ;  /* 0x000000041e717c23 */ /* 0x100fe20008010876 */
[--C-:B------:R-:W-:Y:S01]  /*14540*/  FFMA.FTZ R108, R20, UR4, -R118.reuse ;  /* 0x00000004146c7c23 */ /* 0x100fe20008010876 */
[--C-:B------:R-:W-:Y:S01]  /*14550*/  FFMA.FTZ R103, R28, UR4, -R118.reuse ;  /* 0x000000041c677c23 */ /* 0x100fe20008010876 */
[--C-:B------:R-:W-:Y:S01]  /*14560*/  FFMA.FTZ R121, R11, UR4, -R118.reuse ;  /* 0x000000040b797c23 */ /* 0x100fe20008010876 */
[--C-:B------:R-:W-:Y:S01]  /*14570*/  FFMA.FTZ R124, R9, UR4, -R118.reuse ;  /* 0x00000004097c7c23 */ /* 0x100fe20008010876 */
[----:B------:R-:W-:Y:S01]  /*14580*/  F2FP.F16.F32.PACK_AB R9, R67, R101 ;  /* 0x000000654309723e */ /* 0x000fe200000000ff */
[----:B------:R-:W-:Y:S01]  /*14590*/  MUFU.EX2 R117, R117 ;  /* 0x0000007500757308 */ /* 0x000fe20000000800 */
[----:B-1----:R-:W1:Y:S01]  /*145a0*/  LDSM.16.MT88.4 R4, [R232+0xa000] ;  /* 0x00a00000e804783b */ /* 0x002e620000004200 */
[----:B--2---:R-:W-:Y:S01]  /*145b0*/  F2FP.F16.F32.PACK_AB R11, R2, R66 ;  /* 0x00000042020b723e */ /* 0x004fe200000000ff */
[-C--:B------:R-:W-:Y:S01]  /*145c0*/  FMUL.FTZ R30, R154, R122.reuse ;  /* 0x0000007a9a1e7220 */ /* 0x080fe20000410000 */
[--C-:B------:R-:W-:Y:S01]  /*145d0*/  FFMA.FTZ R105, R32, UR4, -R118.reuse ;  /* 0x0000000420697c23 */ /* 0x100fe20008010876 */
[--C-:B------:R-:W-:Y:S01]  /*145e0*/  FFMA.FTZ R111, R46, UR4, -R118.reuse ;  /* 0x000000042e6f7c23 */ /* 0x100fe20008010876 */
[----:B------:R-:W2:Y:S01]  /*145f0*/  LDSM.16.MT88.4 R32, [R236+0xa800] ;  /* 0x00a80000ec20783b */ /* 0x000ea20000004200 */
[--C-:B------:R-:W-:Y:S01]  /*14600*/  FFMA.FTZ R109, R45, UR4, -R118.reuse ;  /* 0x000000042d6d7c23 */ /* 0x100fe20008010876 */
[----:B------:R-:W4:Y:S01]  /*14610*/  MUFU.EX2 R116, R116 ;  /* 0x0000007400747308 */ /* 0x000f220000000800 */
[--C-:B------:R-:W-:Y:S01]  /*14620*/  FFMA.FTZ R107, R40, UR4, -R118.reuse ;  /* 0x00000004286b7c23 */ /* 0x100fe20008010876 */
[--C-:B------:R-:W-:Y:S01]  /*14630*/  FFMA.FTZ R130, R44, UR4, -R118.reuse ;  /* 0x000000042c827c23 */ /* 0x100fe20008010876 */
[----:B------:R-:W5:Y:S01]  /*14640*/  LDSM.16.MT88.4 R40, [R232+0xa800] ;  /* 0x00a80000e828783b */ /* 0x000f620000004200 */
[--C-:B------:R-:W-:Y:S01]  /*14650*/  FFMA.FTZ R146, R214, UR4, -R118.reuse ;  /* 0x00000004d6927c23 */ /* 0x100fe20008010876 */
[--C-:B------:R-:W-:Y:S01]  /*14660*/  FFMA.FTZ R147, R247, UR4, -R118.reuse ;  /* 0x00000004f7937c23 */ /* 0x100fe20008010876 */
[--C-:B------:R-:W-:Y:S01]  /*14670*/  FFMA.FTZ R154, R206, UR4, -R118.reuse ;  /* 0x00000004ce9a7c23 */ /* 0x100fe20008010876 */
[----:B------:R-:W5:Y:S01]  /*14680*/  LDSM.16.MT88.4 R44, [R231+0xa800] ;  /* 0x00a80000e72c783b */ /* 0x000f620000004200 */
        /* <DEDUP_REMOVED lines=20> */
[----:B------:R-:W-:Y:S01]  /*147d0*/  FFMA.FTZ R101, R251, R122, R101 ;  /* 0x0000007afb657223 */ /* 0x000fe20000010065 */
[--C-:B------:R-:W-:Y:S01]  /*147e0*/  FFMA.FTZ R88, R88, UR4, -R118.reuse ;  /* 0x0000000458587c23 */ /* 0x100fe20008010876 */
[--C-:B------:R-:W-:Y:S01]  /*147f0*/  FFMA.FTZ R92, R92, UR4, -R118.reuse ;  /* 0x000000045c5c7c23 */ /* 0x100fe20008010876 */
[----:B------:R-:W-:Y:S01]  /*14800*/  FFMA.FTZ R72, R72, UR4, -R118 ;  /* 0x0000000448487c23 */ /* 0x000fe20008010876 */
[----:B------:R-:W-:Y:S01]  /*14810*/  MUFU.EX2 R112, R112 ;  /* 0x0000007000707308 */ /* 0x000fe20000000800 */
        /* <DEDUP_REMOVED lines=23> */
[--C-:B------:R-:W-:Y:S01]  /*14990*/  FFMA.FTZ R160, R199, UR4, -R118.reuse ;  /* 0x00000004c7a07c23 */ /* 0x100fe20008010876 */
[--C-:B------:R-:W-:Y:S01]  /*149a0*/  FFMA.FTZ R161, R201, UR4, -R118.reuse ;  /* 0x00000004c9a17c23 */ /* 0x100fe20008010876 */
[----:B------:R-:W1:Y:S01]  /*149b0*/  MUFU.EX2 R110, R110 ;  /* 0x0000006e006e7308 */ /* 0x000e620000000800 */
[----:B------:R-:W-:Y:S01]  /*149c0*/  FFMA.FTZ R117, R250, R123, R117 ;  /* 0x0000007bfa757223 */ /* 0x000fe20000010075 */
[----:B------:R-:W-:Y:S01]  /*149d0*/  FADD.FTZ R101, R67, R101 ;  /* 0x0000006543657221 */ /* 0x000fe20000010000 */
[C---:B------:R-:W-:Y:S01]  /*149e0*/  HMMA.16816.F32 R36, R8.reuse, R12, R36 ;  /* 0x0000000c0824723c */ /* 0x040fe20000001824 */
[--C-:B------:R-:W-:Y:S01]  /*149f0*/  FFMA.FTZ R91, R91, UR4, -R118.reuse ;  /* 0x000000045b5b7c23 */ /* 0x100fe20008010876 */
[----:B------:R-:W-:Y:S01]  /*14a00*/  FADD.FTZ R117, R116, R117 ;  /* 0x0000007574757221 */ /* 0x000fe20000010000 */
[--C-:B------:R-:W-:Y:S01]  /*14a10*/  FFMA.FTZ R71, R71, UR4, -R118.reuse ;  /* 0x0000000447477c23 */ /* 0x100fe20008010876 */
[--C-:B------:R-:W-:Y:S01]  /*14a20*/  FFMA.FTZ R90, R90, UR4, -R118.reuse ;  /* 0x000000045a5a7c23 */ /* 0x100fe20008010876 */
[----:B------:R-:W3:Y:S01]  /*14a30*/  MUFU.EX2 R109, R109 ;  /* 0x0000006d006d7308 */ /* 0x000ee20000000800 */
[C---:B------:R-:W-:Y:S01]  /*14a40*/  HMMA.16816.F32 R16, R8.reuse, R18, R156 ;  /* 0x000000120810723c */ /* 0x040fe2000000189c */
[----:B------:R-:W-:Y:S01]  /*14a50*/  FADD.FTZ R117, R115, R117 ;  /* 0x0000007573757221 */ /* 0x000fe20000010000 */
[--C-:B------:R-:W-:Y:S01]  /*14a60*/  FFMA.FTZ R63, R63, UR4, -R118.reuse ;  /* 0x000000043f3f7c23 */ /* 0x100fe20008010876 */
[--C-:B------:R-:W-:Y:S01]  /*14a70*/  FFMA.FTZ R89, R89, UR4, -R118.reuse ;  /* 0x0000000459597c23 */ /* 0x100fe20008010876 */
[----:B------:R-:W-:Y:S01]  /*14a80*/  FFMA.FTZ R74, R74, UR4, -R118 ;  /* 0x000000044a4a7c23 */ /* 0x000fe20008010876 */
[----:B------:R-:W-:Y:S01]  /*14a90*/  FADD.FTZ R114, R114, R117 ;  /* 0x0000007572727221 */ /* 0x000fe20000010000 */
[C---:B------:R-:W-:Y:S01]  /*14aa0*/  HMMA.16816.F32 R4, R8.reuse, R6, R148 ;  /* 0x000000060804723c */ /* 0x040fe20000001894 */
[----:B------:R-:W4:Y:S01]  /*14ab0*/  MUFU.EX2 R108, R108 ;  /* 0x0000006c006c7308 */ /* 0x000f220000000800 */
[----:B-1----:R-:W-:Y:S01]  /*14ac0*/  F2FP.F16.F32.PACK_AB R50, R110, R111 ;  /* 0x0000006f6e32723e */ /* 0x002fe200000000ff */
[--C-:B------:R-:W-:Y:S01]  /*14ad0*/  FFMA.FTZ R156, R205, UR4, -R102.reuse ;  /* 0x00000004cd9c7c23 */ /* 0x100fe20008010866 */
[--C-:B------:R-:W-:Y:S01]  /*14ae0*/  FFMA.FTZ R157, R202, UR4, -R102.reuse ;  /* 0x00000004ca9d7c23 */ /* 0x100fe20008010866 */
[--C-:B------:R-:W-:Y:S01]  /*14af0*/  FFMA.FTZ R158, R203, UR4, -R102.reuse ;  /* 0x00000004cb9e7c23 */ /* 0x100fe20008010866 */
[C---:B------:R-:W-:Y:S01]  /*14b00*/  HMMA.16816.F32 R12, R8.reuse, R14, R140 ;  /* 0x0000000e080c723c */ /* 0x040fe2000000188c */
[--C-:B------:R-:W-:Y:S01]  /*14b10*/  FFMA.FTZ R149, R215, UR4, -R102.reuse ;  /* 0x00000004d7957c23 */ /* 0x100fe20008010866 */
[--C-:B------:R-:W-:Y:S01]  /*14b20*/  FFMA.FTZ R150, R209, UR4, -R102.reuse ;  /* 0x00000004d1967c23 */ /* 0x100fe20008010866 */
[----:B------:R-:W-:Y:S01]  /*14b30*/  MUFU.EX2 R107, R107 ;  /* 0x0000006b006b7308 */ /* 0x000fe20000000800 */
[--C-:B------:R-:W-:Y:S01]  /*14b40*/  FFMA.FTZ R151, R212, UR4, -R102.reuse ;  /* 0x00000004d4977c23 */ /* 0x100fe20008010866 */
        /* <DEDUP_REMOVED lines=11> */
[--C-:B------:R-:W-:Y:S01]  /*14c00*/  FFMA.FTZ R164, R180, UR4, -R102.reuse ;  /* 0x00000004b4a47c23 */ /* 0x100fe20008010866 */
[----:B------:R-:W1:Y:S01]  /*14c10*/  LDSM.16.MT88.4 R24, [R236+0xb000] ;  /* 0x00b00000ec18783b */ /* 0x000e620000004200 */
[C---:B--2---:R-:W-:Y:S01]  /*14c20*/  HMMA.16816.F32 R20, R48.reuse, R32, R20 ;  /* 0x000000203014723c */ /* 0x044fe20000001814 */
[----:B------:R-:W-:Y:S01]  /*14c30*/  MUFU.EX2 R142, R142 ;  /* 0x0000008e008e7308 */ /* 0x000fe20000000800 */
[----:B------:R-:W-:Y:S01]  /*14c40*/  FFMA.FTZ R165, R196, UR4, -R102 ;  /* 0x00000004c4a57c23 */ /* 0x000fe20008010866 */
[----:B------:R-:W-:Y:S01]  /*14c50*/  FFMA.FTZ R180, R195, UR4, -R118 ;  /* 0x00000004c3b47c23 */ /* 0x000fe20008010876 */
[----:B------:R-:W-:Y:S01]  /*14c60*/  FADD.FTZ R114, R113, R114 ;  /* 0x0000007271727221 */ /* 0x000fe20000010000 */
[----:B------:R-:W-:Y:S01]  /*14c70*/  FFMA.FTZ R59, R59, UR4, -R118 ;  /* 0x000000043b3b7c23 */ /* 0x000fe20008010876 */
[C---:B------:R-:W-:Y:S01]  /*14c80*/  HMMA.16816.F32 R16, R48.reuse, R34, R16 ;  /* 0x000000223010723c */ /* 0x040fe20000001810 */
[----:B------:R-:W2:Y:S01]  /*14c90*/  LDSM.16.MT88.4 R32, [R232+0xb000] ;  /* 0x00b00000e820783b */ /* 0x000ea20000004200 */
[----:B------:R-:W-:Y:S01]  /*14ca0*/  FADD.FTZ R114, R112, R114 ;  /* 0x0000007270727221 */ /* 0x000fe20000010000 */
[----:B------:R-:W4:Y:S01]  /*14cb0*/  MUFU.EX2 R143, R143 ;  /* 0x0000008f008f7308 */ /* 0x000f220000000800 */
[--C-:B------:R-:W-:Y:S01]  /*14cc0*/  FFMA.FTZ R94, R94, UR4, -R118.reuse ;  /* 0x000000045e5e7c23 */ /* 0x100fe20008010876 */
[----:B------:R-:W-:Y:S01]  /*14cd0*/  FFMA.FTZ R95, R95, UR4, -R118 ;  /* 0x000000045f5f7c23 */ /* 0x000fe20008010876 */
[C---:B-----5:R-:W-:Y:S01]  /*14ce0*/  HMMA.16816.F32 R28, R48.reuse, R40, R28 ;  /* 0x00000028301c723c */ /* 0x060fe2000000181c */
[----:B------:R-:W-:Y:S01]  /*14cf0*/  FADD.FTZ R114, R111, R114 ;  /* 0x000000726f727221 */ /* 0x000fe20000010000 */
[--C-:B------:R-:W-:Y:S01]  /*14d00*/  FFMA.FTZ R85, R85, UR4, -R118.reuse ;  /* 0x0000000455557c23 */ /* 0x100fe20008010876 */
[----:B------:R-:W-:Y:S01]  /*14d10*/  FFMA.FTZ R250, R84, UR4, -R118 ;  /* 0x0000000454fa7c23 */ /* 0x000fe20008010876 */
[----:B------:R-:W-:Y:S01]  /*14d20*/  FFMA.FTZ R251, R53, UR4, -R102 ;  /* 0x0000000435fb7c23 */ /* 0x000fe20008010866 */
[----:B------:R-:W-:Y:S01]  /*14d30*/  MUFU.EX2 R144, R144 ;  /* 0x0000009000907308 */ /* 0x000fe20000000800 */
[----:B------:R-:W-:Y:S01]  /*14d40*/  HMMA.16816.F32 R4, R48, R42, R4 ;  /* 0x0000002a3004723c */ /* 0x000fe20000001804 */
[----:B------:R-:W5:Y:S01]  /*14d50*/  LDSM.16.MT88.4 R40, [R231+0xb000] ;  /* 0x00b00000e728783b */ /* 0x000f620000004200 */
[----:B------:R-:W-:Y:S01]  /*14d60*/  FADD.FTZ R110, R110, R114 ;  /* 0x000000726e6e7221 */ /* 0x000fe20000010000 */
[----:B------:R-:W-:-:S03]  /*14d70*/  FFMA.FTZ R99, R99, UR4, -R118 ;  /* 0x0000000463637c23 */ /* 0x000fc60008010876 */
[----:B------:R-:W-:Y:S01]  /*14d80*/  HMMA.16816.F32 R36, R48, R44, R36 ;  /* 0x0000002c3024723c */ /* 0x000fe20000001824 */
[----:B------:R-:W2:Y:S01]  /*14d90*/  MUFU.EX2 R145, R145 ;  /* 0x0000009100917308 */ /* 0x000ea20000000800 */
[----:B---3--:R-:W-:-:S04]  /*14da0*/  FADD.FTZ R110, R109, R110 ;  /* 0x0000006e6d6e7221 */ /* 0x008fc80000010000 */
[C---:B------:R-:W-:Y:S01]  /*14db0*/  HMMA.16816.F32 R12, R48.reuse, R46, R12 ;  /* 0x0000002e300c723c */ /* 0x040fe2000000180c */
[C---:B----4-:R-:W-:Y:S01]  /*14dc0*/  F2FP.F16.F32.PACK_AB R44, R108.reuse, R109 ;  /* 0x0000006d6c2c723e */ /* 0x050fe200000000ff */
[----:B------:R-:W-:Y:S01]  /*14dd0*/  FADD.FTZ R110, R108, R110 ;  /* 0x0000006e6c6e7221 */ /* 0x000fe20000010000 */
[----:B------:R-:W-:Y:S01]  /*14de0*/  F2FP.F16.F32.PACK_AB R45, R143, R142 ;  /* 0x0000008e8f2d723e */ /* 0x000fe200000000ff */
[----:B------:R-:W3:Y:S02]  /*14df0*/  MUFU.EX2 R105, R105 ;  /* 0x0000006900697308 */ /* 0x000ee40000000800 */
[----:B-1----:R-:W-:Y:S01]  /*14e00*/  HMMA.16816.F32 R136, R48, R8, R136 ;  /* 0x000000083088723c */ /* 0x002fe20000001888 */
[----:B------:R-:W-:Y:S01]  /*14e10*/  F2FP.F16.F32.PACK_AB R46, R106, R107 ;  /* 0x0000006b6a2e723e */ /* 0x000fe200000000ff */
[----:B------:R-:W-:-:S04]  /*14e20*/  FADD.FTZ R110, R107, R110 ;  /* 0x0000006e6b6e7221 */ /* 0x000fc80000010000 */
[----:B------:R-:W-:Y:S01]  /*14e30*/  HMMA.16816.F32 R132, R48, R10, R132 ;  /* 0x0000000a3084723c */ /* 0x000fe20000001884 */
[----:B------:R-:W1:Y:S01]  /*14e40*/  LDSM.16.MT88.4 R8, [R230+0xb000] ;  /* 0x00b00000e608783b */ /* 0x000e620000004200 */
[----:B--2---:R-:W-:Y:S01]  /*14e50*/  F2FP.F16.F32.PACK_AB R47, R145, R144 ;  /* 0x00000090912f723e */ /* 0x004fe200000000ff */
[----:B------:R-:W2:Y:S01]  /*14e60*/  MUFU.EX2 R104, R104 ;  /* 0x0000006800687308 */ /* 0x000ea20000000800 */
[----:B------:R-:W-:-:S05]  /*14e70*/  FADD.FTZ R106, R106, R110 ;  /* 0x0000006e6a6a7221 */ /* 0x000fca0000010000 */
[C---:B------:R-:W-:Y:S01]  /*14e80*/  HMMA.16816.F32 R20, R44.reuse, R24, R20 ;  /* 0x000000182c14723c */ /* 0x040fe20000001814 */
[----:B---3--:R-:W-:Y:S01]  /*14e90*/  FADD.FTZ R106, R105, R106 ;  /* 0x0000006a696a7221 */ /* 0x008fe20000010000 */
[----:B------:R-:W3:Y:S04]  /*14ea0*/  MUFU.EX2 R103, R103 ;  /* 0x0000006700677308 */ /* 0x000ee80000000800 */
[C---:B------:R-:W-:Y:S01]  /*14eb0*/  HMMA.16816.F32 R16, R44.reuse, R26, R16 ;  /* 0x0000001a2c10723c */ /* 0x040fe20000001810 */
[----:B------:R-:W4:Y:S03]  /*14ec0*/  LDSM.16.MT88.4 R24, [R236+0xb800] ;  /* 0x00b80000ec18783b */ /* 0x000f260000004200 */
[----:B------:R-:W5:Y:S01]  /*14ed0*/  MUFU.EX2 R121, R121 ;  /* 0x0000007900797308 */ /* 0x000f620000000800 */
[C---:B--2---:R-:W-:Y:S01]  /*14ee0*/  F2FP.F16.F32.PACK_AB R48, R104.reuse, R105 ;  /* 0x000000696830723e */ /* 0x044fe200000000ff */
[----:B------:R-:W-:Y:S01]  /*14ef0*/  HMMA.16816.F32 R28, R44, R32, R28 ;  /* 0x000000202c1c723c */ /* 0x000fe2000000181c */
[----:B------:R-:W-:-:S05]  /*14f00*/  FADD.FTZ R106, R104, R106 ;  /* 0x0000006a686a7221 */ /* 0x000fca0000010000 */
[----:B------:R-:W-:Y:S01]  /*14f10*/  MUFU.EX2 R149, R149 ;  /* 0x0000009500957308 */ /* 0x000fe20000000800 */
[----:B------:R-:W-:Y:S01]  /*14f20*/  HMMA.16816.F32 R4, R44, R34, R4 ;  /* 0x000000222c04723c */ /* 0x000fe20000001804 */
[----:B------:R-:W2:Y:S01]  /*14f30*/  LDSM.16.MT88.4 R32, [R232+0xb800] ;  /* 0x00b80000e820783b */ /* 0x000ea20000004200 */
[----:B---3--:R-:W-:-:S04]  /*14f40*/  FADD.FTZ R106, R103, R106 ;  /* 0x0000006a676a7221 */ /* 0x008fc80000010000 */
[----:B-----5:R-:W-:Y:S01]  /*14f50*/  HMMA.16816.F32 R36, R44, R40, R36 ;  /* 0x000000282c24723c */ /* 0x020fe20000001824 */
[----:B------:R-:W3:Y:S01]  /*14f60*/  MUFU.EX2 R150, R150 ;  /* 0x0000009600967308 */ /* 0x000ee20000000800 */
[C---:B------:R-:W-:Y:S01]  /*14f70*/  F2FP.F16.F32.PACK_AB R50, R121.reuse, R103 ;  /* 0x000000677932723e */ /* 0x040fe200000000ff */
[----:B------:R-:W-:-:S03]  /*14f80*/  FADD.FTZ R106, R121, R106 ;  /* 0x0000006a796a7221 */ /* 0x000fc60000010000 */
[C---:B------:R-:W-:Y:S01]  /*14f90*/  HMMA.16816.F32 R12, R44.reuse, R42, R12 ;  /* 0x0000002a2c0c723c */ /* 0x040fe2000000180c */
[----:B------:R-:W-:Y:S02]  /*14fa0*/  LDSM.16.MT88.4 R40, [R231+0xb800] ;  /* 0x00b80000e728783b */ /* 0x000fe40000004200 */
[----:B------:R-:W-:Y:S03]  /*14fb0*/  MUFU.EX2 R151, R151 ;  /* 0x0000009700977308 */ /* 0x000fe60000000800 */
[C---:B-1----:R-:W-:Y:S05]  /*14fc0*/  HMMA.16816.F32 R136, R44.reuse, R8, R136 ;  /* 0x000000082c88723c */ /* 0x042fea0000001888 */
[----:B------:R-:W1:Y:S01]  /*14fd0*/  MUFU.EX2 R152, R152 ;  /* 0x0000009800987308 */ /* 0x000e620000000800 */
[----:B------:R-:W-:Y:S01]  /*14fe0*/  HMMA.16816.F32 R132, R44, R10, R132 ;  /* 0x0000000a2c84723c */ /* 0x000fe20000001884 */
[----:B------:R-:W5:Y:S01]  /*14ff0*/  LDSM.16.MT88.4 R8, [R230+0xb800] ;  /* 0x00b80000e608783b */ /* 0x000f620000004200 */
[----:B---3--:R-:W-:-:S05]  /*15000*/  F2FP.F16.F32.PACK_AB R49, R150, R149 ;  /* 0x000000959631723e */ /* 0x008fca00000000ff */
[----:B------:R-:W-:Y:S08]  /*15010*/  MUFU.EX2 R0, R0 ;  /* 0x0000000000007308 */ /* 0x000ff00000000800 */
[----:B------:R-:W3:Y:S01]  /*15020*/  MUFU.EX2 R124, R124 ;  /* 0x0000007c007c7308 */ /* 0x000ee20000000800 */
[----:B-1----:R-:W-:-:S07]  /*15030*/  F2FP.F16.F32.PACK_AB R51, R152, R151 ;  /* 0x000000979833723e */ /* 0x002fce00000000ff */
[C---:B----4-:R-:W-:Y:S01]  /*15040*/  HMMA.16816.F32 R20, R48.reuse, R24, R20 ;  /* 0x000000183014723c */ /* 0x050fe20000001814 */
[----:B------:R-:W-:Y:S05]  /*15050*/  MUFU.EX2 R130, R130 ;  /* 0x0000008200827308 */ /* 0x000fea0000000800 */
[C---:B------:R-:W-:Y:S01]  /*15060*/  HMMA.16816.F32 R16, R48.reuse, R26, R16 ;  /* 0x0000001a3010723c */ /* 0x040fe20000001810 */
[----:B------:R-:W1:Y:S02]  /*15070*/  LDSM.16.MT88.4 R24, [R236+0xc000] ;  /* 0x00c00000ec18783b */ /* 0x000e640000004200 */
[----:B------:R-:W4:Y:S01]  /*15080*/  MUFU.EX2 R140, R140 ;  /* 0x0000008c008c7308 */ /* 0x000f220000000800 */
[----:B---3--:R-:W-:Y:S01]  /*15090*/  F2FP.F16.F32.PACK_AB R44, R124, R0 ;  /* 0x000000007c2c723e */ /* 0x008fe200000000ff */
[----:B------:R-:W-:Y:S01]  /*150a0*/  FADD.FTZ R0, R0, R106 ;  /* 0x0000006a00007221 */ /* 0x000fe20000010000 */
[----:B--2---:R-:W-:Y:S03]  /*150b0*/  HMMA.16816.F32 R28, R48, R32, R28 ;  /* 0x00000020301c723c */ /* 0x004fe6000000181c */
[----:B------:R-:W-:-:S02]  /*150c0*/  FADD.FTZ R124, R124, R0 ;  /* 0x000000007c7c7221 */ /* 0x000fc40000010000 */
[----:B------:R-:W-:Y:S01]  /*150d0*/  MUFU.EX2 R156, R156 ;  /* 0x0000009c009c7308 */ /* 0x000fe20000000800 */
[C---:B-----5:R-:W-:Y:S06]  /*150e0*/  HMMA.16816.F32 R136, R48.reuse, R8, R136 ;  /* 0x000000083088723c */ /* 0x060fec0000001888 */
[----:B------:R-:W-:Y:S01]  /*150f0*/  HMMA.16816.F32 R132, R48, R10, R132 ;  /* 0x0000000a3084723c */ /* 0x000fe20000001884 */
[----:B------:R-:W2:Y:S01]  /*15100*/  MUFU.EX2 R157, R157 ;  /* 0x0000009d009d7308 */ /* 0x000ea20000000800 */
[----:B------:R-:W3:Y:S01]  /*15110*/  LDSM.16.MT88.4 R8, [R230+0xc000] ;  /* 0x00c00000e608783b */ /* 0x000ee20000004200 */
[----:B----4-:R-:W-:Y:S01]  /*15120*/  F2FP.F16.F32.PACK_AB R46, R140, R130 ;  /* 0x000000828c2e723e */ /* 0x010fe200000000ff */
[----:B------:R-:W-:-:S02]  /*15130*/  FADD.FTZ R130, R130, R124 ;  /* 0x0000007c82827221 */ /* 0x000fc40000010000 */
        /* <DEDUP_REMOVED lines=12> */
[C---:B-1----:R-:W-:Y:S01]  /*15200*/  HMMA.16816.F32 R20, R44.reuse, R24, R20 ;  /* 0x000000182c14723c */ /* 0x042fe20000001814 */
[----:B------:R-:W-:Y:S05]  /*15210*/  MUFU.EX2 R147, R147 ;  /* 0x0000009300937308 */ /* 0x000fea0000000800 */
[C---:B------:R-:W-:Y:S01]  /*15220*/  HMMA.16816.F32 R16, R44.reuse, R26, R16 ;  /* 0x0000001a2c10723c */ /* 0x040fe20000001810 */
[----:B------:R-:W1:Y:S02]  /*15230*/  LDSM.16.MT88.4 R24, [R236+0xc800] ;  /* 0x00c80000ec18783b */ /* 0x000e640000004200 */
[----:B------:R-:W5:Y:S01]  /*15240*/  MUFU.EX2 R148, R148 ;  /* 0x0000009400947308 */ /* 0x000f620000000800 */
[C---:B--2---:R-:W-:Y:S01]  /*15250*/  F2FP.F16.F32.PACK_AB R48, R146.reuse, R141 ;  /* 0x0000008d9230723e */ /* 0x044fe200000000ff */
[----:B------:R-:W-:Y:S01]  /*15260*/  FADD.FTZ R141, R141, R130 ;  /* 0x000000828d8d7221 */ /* 0x000fe20000010000 */
[----:B---3--:R-:W-:Y:S03]  /*15270*/  HMMA.16816.F32 R136, R44, R8, R136 ;  /* 0x000000082c88723c */ /* 0x008fe60000001888 */
        /* <DEDUP_REMOVED lines=12> */
[----:B--2---:R-:W-:Y:S02]  /*15340*/  F2FP.F16.F32.PACK_AB R49, R164, R163 ;  /* 0x000000a3a431723e */ /* 0x004fe400000000ff */
[C---:B------:R-:W-:Y:S05]  /*15350*/  HMMA.16816.F32 R36, R44.reuse, R40, R36 ;  /* 0x000000282c24723c */ /* 0x040fea0000001824 */
[----:B------:R-:W2:Y:S01]  /*15360*/  MUFU.EX2 R154, R154 ;  /* 0x0000009a009a7308 */ /* 0x000ea20000000800 */
[----:B------:R-:W-:Y:S01]  /*15370*/  HMMA.16816.F32 R12, R44, R42, R12 ;  /* 0x0000002a2c0c723c */ /* 0x000fe2000000180c */
[----:B------:R-:W5:Y:S01]  /*15380*/  LDSM.16.MT88.4 R40, [R231+0xc800] ;  /* 0x00c80000e728783b */ /* 0x000f620000004200 */
[----:B----4-:R-:W-:-:S05]  /*15390*/  F2FP.F16.F32.PACK_AB R51, R179, R165 ;  /* 0x000000a5b333723e */ /* 0x010fca00000000ff */
[----:B------:R-:W4:Y:S01]  /*153a0*/  MUFU.EX2 R155, R155 ;  /* 0x0000009b009b7308 */ /* 0x000f220000000800 */
[----:B------:R-:W-:Y:S01]  /*153b0*/  F2FP.F16.F32.PACK_AB R45, R188, R187 ;  /* 0x000000bbbc2d723e */ /* 0x000fe200000000ff */
[----:B-1----:R-:W-:Y:S01]  /*153c0*/  HMMA.16816.F32 R20, R48, R24, R20 ;  /* 0x000000183014723c */ /* 0x002fe20000001814 */
[----:B------:R-:W-:Y:S01]  /*153d0*/  F2FP.F16.F32.PACK_AB R47, R191, R189 ;  /* 0x000000bdbf2f723e */ /* 0x000fe200000000ff */
[----:B------:R-:W-:-:S04]  /*153e0*/  FADD.FTZ R147, R153, R147 ;  /* 0x0000009399937221 */ /* 0x000fc80000010000 */
[C---:B------:R-:W-:Y:S01]  /*153f0*/  HMMA.16816.F32 R16, R48.reuse, R26, R16 ;  /* 0x0000001a3010723c */ /* 0x040fe20000001810 */
[----:B------:R-:W1:Y:S01]  /*15400*/  LDSM.16.MT88.4 R24, [R236+0xd000] ;  /* 0x00d00000ec18783b */ /* 0x000e620000004200 */
[----:B------:R-:W5:Y:S01]  /*15410*/  MUFU.EX2 R160, R160 ;  /* 0x000000a000a07308 */ /* 0x000f620000000800 */
[C---:B--2---:R-:W-:Y:S01]  /*15420*/  F2FP.F16.F32.PACK_AB R44, R154.reuse, R153 ;  /* 0x000000999a2c723e */ /* 0x044fe200000000ff */
[----:B------:R-:W-:Y:S02]  /*15430*/  FADD.FTZ R154, R154, R147 ;  /* 0x000000939a9a7221 */ /* 0x000fe40000010000 */
[C---:B---3--:R-:W-:Y:S02]  /*15440*/  HMMA.16816.F32 R136, R48.reuse, R8, R136 ;  /* 0x000000083088723c */ /* 0x048fe40000001888 */
[----:B----4-:R-:W-:Y:S02]  /*15450*/  FADD.FTZ R154, R155, R154 ;  /* 0x0000009a9b9a7221 */ /* 0x010fe40000010000 */
[----:B------:R-:W2:Y:S02]  /*15460*/  MUFU.EX2 R161, R161 ;  /* 0x000000a100a17308 */ /* 0x000ea40000000800 */
[C---:B------:R-:W-:Y:S01]  /*15470*/  HMMA.16816.F32 R132, R48.reuse, R10, R132 ;  /* 0x0000000a3084723c */ /* 0x040fe20000001884 */
[----:B------:R-:W3:Y:S05]  /*15480*/  LDSM.16.MT88.4 R8, [R230+0xd000] ;  /* 0x00d00000e608783b */ /* 0x000eea0000004200 */
[----:B-----5:R-:W-:Y:S01]  /*15490*/  HMMA.16816.F32 R28, R48, R32, R28 ;  /* 0x00000020301c723c */ /* 0x020fe2000000181c */
[C---:B------:R-:W-:Y:S01]  /*154a0*/  F2FP.F16.F32.PACK_AB R46, R160.reuse, R155 ;  /* 0x0000009ba02e723e */ /* 0x040fe200000000ff */
[----:B------:R-:W4:Y:S01]  /*154b0*/  MUFU.EX2 R162, R162 ;  /* 0x000000a200a27308 */ /* 0x000f220000000800 */
[----:B------:R-:W-:-:S03]  /*154c0*/  FADD.FTZ R160, R160, R154 ;  /* 0x0000009aa0a07221 */ /* 0x000fc60000010000 */
[C---:B------:R-:W-:Y:S01]  /*154d0*/  HMMA.16816.F32 R4, R48.reuse, R34, R4 ;  /* 0x000000223004723c */ /* 0x040fe20000001804 */
[----:B------:R-:W5:Y:S01]  /*154e0*/  LDSM.16.MT88.4 R32, [R232+0xd000] ;  /* 0x00d00000e820783b */ /* 0x000f620000004200 */
[----:B--2---:R-:W-:Y:S02]  /*154f0*/  FADD.FTZ R160, R161, R160 ;  /* 0x000000a0a1a07221 */ /* 0x004fe40000010000 */
[----:B------:R-:W2:Y:S02]  /*15500*/  MUFU.EX2 R180, R180 ;  /* 0x000000b400b47308 */ /* 0x000ea40000000800 */
[C---:B------:R-:W-:Y:S06]  /*15510*/  HMMA.16816.F32 R36, R48.reuse, R40, R36 ;  /* 0x000000283024723c */ /* 0x040fec0000001824 */
[----:B------:R-:W-:Y:S01]  /*15520*/  HMMA.16816.F32 R12, R48, R42, R12 ;  /* 0x0000002a300c723c */ /* 0x000fe2000000180c */
[----:B------:R-:W5:Y:S01]  /*15530*/  LDSM.16.MT88.4 R40, [R231+0xd000] ;  /* 0x00d00000e728783b */ /* 0x000f620000004200 */
[----:B------:R-:W3:Y:S01]  /*15540*/  MUFU.EX2 R183, R183 ;  /* 0x000000b700b77308 */ /* 0x000ee20000000800 */
[----:B----4-:R-:W-:-:S03]  /*15550*/  FADD.FTZ R160, R162, R160 ;  /* 0x000000a0a2a07221 */ /* 0x010fc60000010000 */
[C---:B-1----:R-:W-:Y:S01]  /*15560*/  HMMA.16816.F32 R20, R44.reuse, R24, R20 ;  /* 0x000000182c14723c */ /* 0x042fe20000001814 */
[----:B------:R-:W-:Y:S02]  /*15570*/  F2FP.F16.F32.PACK_AB R48, R162, R161 ;  /* 0x000000a1a230723e */ /* 0x000fe400000000ff */
[----:B------:R-:W-:Y:S01]  /*15580*/  F2FP.F16.F32.PACK_AB R49, R184, R192 ;  /* 0x000000c0b831723e */ /* 0x000fe200000000ff */
[----:B------:R-:W1:Y:S01]  /*15590*/  MUFU.EX2 R185, R185 ;  /* 0x000000b900b97308 */ /* 0x000e620000000800 */
[----:B------:R-:W-:Y:S01]  /*155a0*/  F2FP.F16.F32.PACK_AB R51, R181, R186 ;  /* 0x000000bab533723e */ /* 0x000fe200000000ff */
[----:B------:R-:W-:Y:S01]  /*155b0*/  HMMA.16816.F32 R16, R44, R26, R16 ;  /* 0x0000001a2c10723c */ /* 0x000fe20000001810 */
[----:B------:R-:W4:Y:S01]  /*155c0*/  LDSM.16.MT88.4 R24, [R236+0xd800] ;  /* 0x00d80000ec18783b */ /* 0x000f220000004200 */
[----:B--2---:R-:W-:-:S04]  /*155d0*/  FADD.FTZ R160, R180, R160 ;  /* 0x000000a0b4a07221 */ /* 0x004fc80000010000 */
[----:B---3--:R-:W-:Y:S01]  /*155e0*/  HMMA.16816.F32 R136, R44, R8, R136 ;  /* 0x000000082c88723c */ /* 0x008fe20000001888 */
[C---:B------:R-:W-:Y:S01]  /*155f0*/  F2FP.F16.F32.PACK_AB R50, R183.reuse, R180 ;  /* 0x000000b4b732723e */ /* 0x040fe200000000ff */
[----:B------:R-:W2:Y:S01]  /*15600*/  MUFU.EX2 R193, R193 ;  /* 0x000000c100c17308 */ /* 0x000ea20000000800 */
[----:B------:R-:W-:-:S03]  /*15610*/  FADD.FTZ R183, R183, R160 ;  /* 0x000000a0b7b77221 */ /* 0x000fc60000010000 */
[C---:B------:R-:W-:Y:S01]  /*15620*/  HMMA.16816.F32 R132, R44.reuse, R10, R132 ;  /* 0x0000000a2c84723c */ /* 0x040fe20000001884 */
[----:B------:R-:W3:Y:S01]  /*15630*/  LDSM.16.MT88.4 R8, [R230+0xd800] ;  /* 0x00d80000e608783b */ /* 0x000ee20000004200 */
[----:B-1----:R-:W-:Y:S02]  /*15640*/  FADD.FTZ R183, R185, R183 ;  /* 0x000000b7b9b77221 */ /* 0x002fe40000010000 */
[----:B------:R-:W-:Y:S02]  /*15650*/  MUFU.EX2 R194, R194 ;  /* 0x000000c200c27308 */ /* 0x000fe40000000800 */
[C---:B-----5:R-:W-:Y:S06]  /*15660*/  HMMA.16816.F32 R28, R44.reuse, R32, R28 ;  /* 0x000000202c1c723c */ /* 0x060fec000000181c */
[----:B------:R-:W-:Y:S01]  /*15670*/  HMMA.16816.F32 R4, R44, R34, R4 ;  /* 0x000000222c04723c */ /* 0x000fe20000001804 */
[----:B------:R-:W1:Y:S01]  /*15680*/  LDSM.16.MT88.4 R32, [R232+0xd800] ;  /* 0x00d80000e820783b */ /* 0x000e620000004200 */
[----:B------:R-:W5:Y:S01]  /*15690*/  MUFU.EX2 R190, R190 ;  /* 0x000000be00be7308 */ /* 0x000f620000000800 */
[----:B--2---:R-:W-:-:S03]  /*156a0*/  FADD.FTZ R183, R193, R183 ;  /* 0x000000b7c1b77221 */ /* 0x004fc60000010000 */
[C---:B------:R-:W-:Y:S04]  /*156b0*/  HMMA.16816.F32 R36, R44.reuse, R40, R36 ;  /* 0x000000282c24723c */ /* 0x040fe80000001824 */
[----:B------:R-:W-:Y:S02]  /*156c0*/  MUFU.EX2 R182, R182 ;  /* 0x000000b600b67308 */ /* 0x000fe40000000800 */
[----:B------:R-:W-:Y:S01]  /*156d0*/  HMMA.16816.F32 R12, R44, R42, R12 ;  /* 0x0000002a2c0c723c */ /* 0x000fe2000000180c */
[----:B------:R-:W2:Y:S05]  /*156e0*/  LDSM.16.MT88.4 R40, [R231+0xd800] ;  /* 0x00d80000e728783b */ /* 0x000eaa0000004200 */
[----:B----4-:R-:W-:Y:S01]  /*156f0*/  HMMA.16816.F32 R20, R48, R24, R20 ;  /* 0x000000183014723c */ /* 0x010fe20000001814 */
[----:B------:R-:W-:Y:S01]  /*15700*/  F2FP.F16.F32.PACK_AB R44, R193, R185 ;  /* 0x000000b9c12c723e */ /* 0x000fe200000000ff */
[----:B------:R-:W4:Y:S01]  /*15710*/  MUFU.EX2 R177, R177 ;  /* 0x000000b100b17308 */ /* 0x000f220000000800 */
[----:B------:R-:W-:-:S02]  /*15720*/  F2FP.F16.F32.PACK_AB R45, R174, R176 ;  /* 0x000000b0ae2d723e */ /* 0x000fc400000000ff */
[----:B-----5:R-:W-:Y:S01]  /*15730*/  F2FP.F16.F32.PACK_AB R46, R190, R194 ;  /* 0x000000c2be2e723e */ /* 0x020fe200000000ff */
[C---:B------:R-:W-:Y:S01]  /*15740*/  HMMA.16816.F32 R16, R48.reuse, R26, R16 ;  /* 0x0000001a3010723c */ /* 0x040fe20000001810 */
[----:B------:R-:W5:Y:S01]  /*15750*/  LDSM.16.MT88.4 R24, [R236+0xe000] ;  /* 0x00e00000ec18783b */ /* 0x000f620000004200 */
[----:B------:R-:W-:Y:S01]  /*15760*/  F2FP.F16.F32.PACK_AB R47, R171, R175 ;  /* 0x000000afab2f723e */ /* 0x000fe200000000ff */
[----:B------:R-:W-:Y:S01]  /*15770*/  FADD.FTZ R194, R194, R183 ;  /* 0x000000b7c2c27221 */ /* 0x000fe20000010000 */
[----:B------:R-:W-:Y:S02]  /*15780*/  MUFU.EX2 R178, R178 ;  /* 0x000000b200b27308 */ /* 0x000fe40000000800 */
[----:B---3--:R-:W-:Y:S01]  /*15790*/  HMMA.16816.F32 R136, R48, R8, R136 ;  /* 0x000000083088723c */ /* 0x008fe20000001888 */
[----:B------:R-:W-:-:S05]  /*157a0*/  FADD.FTZ R194, R190, R194 ;  /* 0x000000c2bec27221 */ /* 0x000fca0000010000 */
[C---:B------:R-:W-:Y:S01]  /*157b0*/  HMMA.16816.F32 R132, R48.reuse, R10, R132 ;  /* 0x0000000a3084723c */ /* 0x040fe20000001884 */
[----:B------:R-:W3:Y:S01]  /*157c0*/  LDSM.16.MT88.4 R8, [R230+0xe000] ;  /* 0x00e00000e608783b */ /* 0x000ee20000004200 */
[----:B------:R-:W4:Y:S04]  /*157d0*/  MUFU.EX2 R172, R172 ;  /* 0x000000ac00ac7308 */ /* 0x000f280000000800 */
[C---:B-1----:R-:W-:Y:S04]  /*157e0*/  HMMA.16816.F32 R28, R48.reuse, R32, R28 ;  /* 0x00000020301c723c */ /* 0x042fe8000000181c */
[----:B------:R-:W-:Y:S02]  /*157f0*/  MUFU.EX2 R173, R173 ;  /* 0x000000ad00ad7308 */ /* 0x000fe40000000800 */
[C---:B------:R-:W-:Y:S01]  /*15800*/  HMMA.16816.F32 R4, R48.reuse, R34, R4 ;  /* 0x000000223004723c */ /* 0x040fe20000001804 */
[----:B------:R-:W1:Y:S05]  /*15810*/  LDSM.16.MT88.4 R32, [R232+0xe000] ;  /* 0x00e00000e820783b */ /* 0x000e6a0000004200 */
[C---:B--2---:R-:W-:Y:S01]  /*15820*/  HMMA.16816.F32 R36, R48.reuse, R40, R36 ;  /* 0x000000283024723c */ /* 0x044fe20000001824 */
[----:B------:R-:W2:Y:S05]  /*15830*/  MUFU.EX2 R169, R169 ;  /* 0x000000a900a97308 */ /* 0x000eaa0000000800 */
[----:B------:R-:W-:Y:S01]  /*15840*/  HMMA.16816.F32 R12, R48, R42, R12 ;  /* 0x0000002a300c723c */ /* 0x000fe2000000180c */
[----:B------:R-:W2:Y:S02]  /*15850*/  LDSM.16.MT88.4 R40, [R231+0xe000] ;  /* 0x00e00000e728783b */ /* 0x000ea40000004200 */
[----:B------:R-:W-:Y:S03]  /*15860*/  MUFU.EX2 R125, R125 ;  /* 0x0000007d007d7308 */ /* 0x000fe60000000800 */
[----:B-----5:R-:W-:Y:S01]  /*15870*/  HMMA.16816.F32 R20, R44, R24, R20 ;  /* 0x000000182c14723c */ /* 0x020fe20000001814 */
[----:B----4-:R-:W-:Y:S01]  /*15880*/  F2FP.F16.F32.PACK_AB R48, R177, R182 ;  /* 0x000000b6b130723e */ /* 0x010fe200000000ff */
[----:B------:R-:W-:Y:S01]  /*15890*/  FADD.FTZ R182, R182, R194 ;  /* 0x000000c2b6b67221 */ /* 0x000fe20000010000 */
[----:B------:R-:W-:-:S02]  /*158a0*/  F2FP.F16.F32.PACK_AB R49, R131, R170 ;  /* 0x000000aa8331723e */ /* 0x000fc400000000ff */
[----:B------:R-:W-:Y:S01]  /*158b0*/  F2FP.F16.F32.PACK_AB R50, R172, R178 ;  /* 0x000000b2ac32723e */ /* 0x000fe200000000ff */
[C---:B------:R-:W-:Y:S01]  /*158c0*/  HMMA.16816.F32 R16, R44.reuse, R26, R16 ;  /* 0x0000001a2c10723c */ /* 0x040fe20000001810 */
[----:B------:R-:W4:Y:S01]  /*158d0*/  LDSM.16.MT88.4 R24, [R236+0xe800] ;  /* 0x00e80000ec18783b */ /* 0x000f220000004200 */
[----:B------:R-:W-:Y:S01]  /*158e0*/  F2FP.F16.F32.PACK_AB R51, R69, R168 ;  /* 0x000000a84533723e */ /* 0x000fe200000000ff */
[----:B------:R-:W-:Y:S01]  /*158f0*/  MUFU.EX2 R70, R70 ;  /* 0x0000004600467308 */ /* 0x000fe20000000800 */
[----:B------:R-:W-:Y:S02]  /*15900*/  FADD.FTZ R182, R177, R182 ;  /* 0x000000b6b1b67221 */ /* 0x000fe40000010000 */
[----:B---3--:R-:W-:Y:S02]  /*15910*/  HMMA.16816.F32 R136, R44, R8, R136 ;  /* 0x000000082c88723c */ /* 0x008fe40000001888 */
[----:B------:R-:W-:-:S03]  /*15920*/  FADD.FTZ R178, R178, R182 ;  /* 0x000000b6b2b27221 */ /* 0x000fc60000010000 */
[----:B------:R-:W-:Y:S01]  /*15930*/  MUFU.EX2 R83, R83 ;  /* 0x0000005300537308 */ /* 0x000fe20000000800 */
[----:B------:R-:W-:Y:S01]  /*15940*/  HMMA.16816.F32 R132, R44, R10, R132 ;  /* 0x0000000a2c84723c */ /* 0x000fe20000001884 */
[----:B------:R-:W3:Y:S01]  /*15950*/  LDSM.16.MT88.4 R8, [R230+0xe800] ;  /* 0x00e80000e608783b */ /* 0x000ee20000004200 */
[----:B------:R-:W-:-:S04]  /*15960*/  FADD.FTZ R178, R172, R178 ;  /* 0x000000b2acb27221 */ /* 0x000fc80000010000 */
[C---:B-1----:R-:W-:Y:S01]  /*15970*/  HMMA.16816.F32 R28, R44.reuse, R32, R28 ;  /* 0x000000202c1c723c */ /* 0x042fe2000000181c */
[----:B------:R-:W1:Y:S05]  /*15980*/  MUFU.EX2 R68, R68 ;  /* 0x0000004400447308 */ /* 0x000e6a0000000800 */
[C---:B------:R-:W-:Y:S01]  /*15990*/  HMMA.16816.F32 R4, R44.reuse, R34, R4 ;  /* 0x000000222c04723c */ /* 0x040fe20000001804 */
[----:B------:R-:W5:Y:S02]  /*159a0*/  LDSM.16.MT88.4 R32, [R232+0xe800] ;  /* 0x00e80000e820783b */ /* 0x000f640000004200 */
[----:B------:R-:W-:Y:S03]  /*159b0*/  MUFU.EX2 R82, R82 ;  /* 0x0000005200527308 */ /* 0x000fe60000000800 */
[C---:B--2---:R-:W-:Y:S05]  /*159c0*/  HMMA.16816.F32 R36, R44.reuse, R40, R36 ;  /* 0x000000282c24723c */ /* 0x044fea0000001824 */
[----:B------:R-:W2:Y:S01]  /*159d0*/  MUFU.EX2 R62, R62 ;  /* 0x0000003e003e7308 */ /* 0x000ea20000000800 */
[----:B------:R-:W-:Y:S01]  /*159e0*/  HMMA.16816.F32 R12, R44, R42, R12 ;  /* 0x0000002a2c0c723c */ /* 0x000fe2000000180c */
[----:B------:R-:W5:Y:S05]  /*159f0*/  LDSM.16.MT88.4 R40, [R231+0xe800] ;  /* 0x00e80000e728783b */ /* 0x000f6a0000004200 */
[C---:B----4-:R-:W-:Y:S01]  /*15a00*/  HMMA.16816.F32 R20, R48.reuse, R24, R20 ;  /* 0x000000183014723c */ /* 0x050fe20000001814 */
[----:B------:R-:W-:Y:S01]  /*15a10*/  F2FP.F16.F32.PACK_AB R44, R169, R173 ;  /* 0x000000ada92c723e */ /* 0x000fe200000000ff */
[----:B------:R4:W-:Y:S01]  /*15a20*/  MUFU.EX2 R67, R88 ;  /* 0x0000005800437308 */ /* 0x0009e20000000800 */
[----:B-1----:R-:W-:Y:S01]  /*15a30*/  F2FP.F16.F32.PACK_AB R45, R68, R83 ;  /* 0x00000053442d723e */ /* 0x002fe200000000ff */
[----:B------:R-:W-:Y:S01]  /*15a40*/  FADD.FTZ R173, R173, R178 ;  /* 0x000000b2adad7221 */ /* 0x000fe20000010000 */
[----:B------:R-:W-:Y:S01]  /*15a50*/  F2FP.F16.F32.PACK_AB R46, R70, R125 ;  /* 0x0000007d462e723e */ /* 0x000fe200000000ff */
[C---:B------:R-:W-:Y:S01]  /*15a60*/  HMMA.16816.F32 R16, R48.reuse, R26, R16 ;  /* 0x0000001a3010723c */ /* 0x040fe20000001810 */
[----:B------:R-:W1:Y:S01]  /*15a70*/  LDSM.16.MT88.4 R24, [R236+0xf000] ;  /* 0x00f00000ec18783b */ /* 0x000e620000004200 */
[----:B------:R-:W-:Y:S01]  /*15a80*/  FADD.FTZ R173, R169, R173 ;  /* 0x000000ada9ad7221 */ /* 0x000fe20000010000 */
[----:B--2---:R-:W-:Y:S01]  /*15a90*/  F2FP.F16.F32.PACK_AB R47, R62, R82 ;  /* 0x000000523e2f723e */ /* 0x004fe200000000ff */
[----:B------:R-:W2:Y:S02]  /*15aa0*/  MUFU.EX2 R92, R92 ;  /* 0x0000005c005c7308 */ /* 0x000ea40000000800 */
[----:B---3--:R-:W-:Y:S01]  /*15ab0*/  HMMA.16816.F32 R136, R48, R8, R136 ;  /* 0x000000083088723c */ /* 0x008fe20000001888 */
[----:B------:R-:W-:-:S04]  /*15ac0*/  FADD.FTZ R173, R125, R173 ;  /* 0x000000ad7dad7221 */ /* 0x000fc80000010000 */
[----:B------:R-:W-:Y:S01]  /*15ad0*/  FADD.FTZ R70, R70, R173 ;  /* 0x000000ad46467221 */ /* 0x000fe20000010000 */
[C---:B------:R-:W-:Y:S01]  /*15ae0*/  HMMA.16816.F32 R132, R48.reuse, R10, R132 ;  /* 0x0000000a3084723c */ /* 0x040fe20000001884 */
[----:B------:R-:W3:Y:S01]  /*15af0*/  LDSM.16.MT88.4 R8, [R230+0xf000] ;  /* 0x00f00000e608783b */ /* 0x000ee20000004200 */
[----:B----4-:R-:W-:Y:S01]  /*15b00*/  FADD.FTZ R88, R66, R101 ;  /* 0x0000006542587221 */ /* 0x010fe20000010000 */
[----:B------:R-:W4:Y:S01]  /*15b10*/  MUFU.EX2 R72, R72 ;  /* 0x0000004800487308 */ /* 0x000f220000000800 */
[----:B------:R-:W-:Y:S01]  /*15b20*/  FFMA.FTZ R66, R73, UR4, -R118 ;  /* 0x0000000449427c23 */ /* 0x000fe20008010876 */
[----:B------:R-:W-:Y:S01]  /*15b30*/  FFMA.FTZ R73, R93, UR4, -R102 ;  /* 0x000000045d497c23 */ /* 0x000fe20008010866 */
[----:B-----5:R-:W-:Y:S01]  /*15b40*/  HMMA.16816.F32 R28, R48, R32, R28 ;  /* 0x00000020301c723c */ /* 0x020fe2000000181c */
[----:B------:R-:W-:Y:S01]  /*15b50*/  FADD.FTZ R88, R2, R88 ;  /* 0x0000005802587221 */ /* 0x000fe20000010000 */
[----:B--2---:R-:W-:-:S03]  /*15b60*/  FADD.FTZ R70, R92, R70 ;  /* 0x000000465c467221 */ /* 0x004fc60000010000 */
[----:B------:R-:W-:Y:S01]  /*15b70*/  MUFU.EX2 R91, R91 ;  /* 0x0000005b005b7308 */ /* 0x000fe20000000800 */
[----:B------:R-:W-:Y:S01]  /*15b80*/  HMMA.16816.F32 R4, R48, R34, R4 ;  /* 0x000000223004723c */ /* 0x000fe20000001804 */
[----:B------:R-:W2:Y:S01]  /*15b90*/  LDSM.16.MT88.4 R32, [R232+0xf000] ;  /* 0x00f00000e820783b */ /* 0x000ea20000004200 */
[----:B------:R-:W-:-:S04]  /*15ba0*/  FADD.FTZ R126, R126, R88 ;  /* 0x000000587e7e7221 */ /* 0x000fc80000010000 */
[----:B------:R-:W-:Y:S01]  /*15bb0*/  HMMA.16816.F32 R36, R48, R40, R36 ;  /* 0x000000283024723c */ /* 0x000fe20000001824 */
[----:B------:R-:W-:Y:S01]  /*15bc0*/  MUFU.EX2 R71, R71 ;  /* 0x0000004700477308 */ /* 0x000fe20000000800 */
[----:B------:R-:W-:-:S04]  /*15bd0*/  FADD.FTZ R126, R127, R126 ;  /* 0x0000007e7f7e7221 */ /* 0x000fc80000010000 */
[----:B------:R-:W-:Y:S01]  /*15be0*/  HMMA.16816.F32 R12, R48, R42, R12 ;  /* 0x0000002a300c723c */ /* 0x000fe2000000180c */
[----:B------:R-:W5:Y:S01]  /*15bf0*/  LDSM.16.MT88.4 R40, [R231+0xf000] ;  /* 0x00f00000e728783b */ /* 0x000f620000004200 */
[----:B------:R-:W-:Y:S01]  /*15c00*/  FADD.FTZ R126, R128, R126 ;  /* 0x0000007e807e7221 */ /* 0x000fe20000010000 */
[----:B------:R-:W-:Y:S03]  /*15c10*/  MUFU.EX2 R81, R81 ;  /* 0x0000005100517308 */ /* 0x000fe60000000800 */
[----:B-1----:R-:W-:Y:S01]  /*15c20*/  HMMA.16816.F32 R20, R44, R24, R20 ;  /* 0x000000182c14723c */ /* 0x002fe20000001814 */
[----:B------:R-:W-:-:S04]  /*15c30*/  FADD.FTZ R126, R129, R126 ;  /* 0x0000007e817e7221 */ /* 0x000fc80000010000 */
[----:B------:R-:W1:Y:S01]  /*15c40*/  MUFU.EX2 R61, R61 ;  /* 0x0000003d003d7308 */ /* 0x000e620000000800 */
[----:B------:R-:W-:Y:S01]  /*15c50*/  HMMA.16816.F32 R16, R44, R26, R16 ;  /* 0x0000001a2c10723c */ /* 0x000fe20000001810 */
[----:B------:R-:W1:Y:S01]  /*15c60*/  LDSM.16.MT88.4 R24, [R236+0xf800] ;  /* 0x00f80000ec18783b */ /* 0x000e620000004200 */
[----:B------:R-:W-:-:S04]  /*15c70*/  FADD.FTZ R142, R142, R126 ;  /* 0x0000007e8e8e7221 */ /* 0x000fc80000010000 */
[----:B---3--:R-:W-:Y:S01]  /*15c80*/  HMMA.16816.F32 R136, R44, R8, R136 ;  /* 0x000000082c88723c */ /* 0x008fe20000001888 */
[----:B------:R-:W-:Y:S01]  /*15c90*/  MUFU.EX2 R80, R80 ;  /* 0x0000005000507308 */ /* 0x000fe20000000800 */
[----:B------:R-:W-:-:S04]  /*15ca0*/  FADD.FTZ R142, R143, R142 ;  /* 0x0000008e8f8e7221 */ /* 0x000fc80000010000 */
[C---:B------:R-:W-:Y:S01]  /*15cb0*/  HMMA.16816.F32 R132, R44.reuse, R10, R132 ;  /* 0x0000000a2c84723c */ /* 0x040fe20000001884 */
[----:B------:R-:W3:Y:S01]  /*15cc0*/  LDSM.16.MT88.4 R8, [R230+0xf800] ;  /* 0x00f80000e608783b */ /* 0x000ee20000004200 */
[----:B------:R-:W-:Y:S01]  /*15cd0*/  FADD.FTZ R142, R144, R142 ;  /* 0x0000008e908e7221 */ /* 0x000fe20000010000 */
[----:B------:R-:W1:Y:S03]  /*15ce0*/  MUFU.EX2 R60, R60 ;  /* 0x0000003c003c7308 */ /* 0x000e660000000800 */
[C---:B--2---:R-:W-:Y:S01]  /*15cf0*/  HMMA.16816.F32 R28, R44.reuse, R32, R28 ;  /* 0x000000202c1c723c */ /* 0x044fe2000000181c */
[----:B------:R-:W-:Y:S02]  /*15d00*/  FADD.FTZ R145, R145, R142 ;  /* 0x0000008e91917221 */ /* 0x000fe40000010000 */
[----:B------:R-:W-:Y:S02]  /*15d10*/  LDSM.16.MT88.4 R140, [R231+0x11800] ;  /* 0x01180000e78c783b */ /* 0x000fe40000004200 */
[----:B------:R-:W-:Y:S01]  /*15d20*/  FADD.FTZ R145, R149, R145 ;  /* 0x0000009195917221 */ /* 0x000fe20000010000 */
[----:B------:R-:W-:Y:S01]  /*15d30*/  HMMA.16816.F32 R4, R44, R34, R4 ;  /* 0x000000222c04723c */ /* 0x000fe20000001804 */
[----:B------:R-:W2:Y:S01]  /*15d40*/  LDSM.16.MT88.4 R32, [R232+0xf800] ;  /* 0x00f80000e820783b */ /* 0x000ea20000004200 */
[----:B------:R-:W-:Y:S01]  /*15d50*/  MUFU.EX2 R90, R90 ;  /* 0x0000005a005a7308 */ /* 0x000fe20000000800 */
[----:B------:R-:W-:-:S03]  /*15d60*/  FADD.FTZ R150, R150, R145 ;  /* 0x0000009196967221 */ /* 0x000fc60000010000 */
[----:B-----5:R-:W-:Y:S01]  /*15d70*/  HMMA.16816.F32 R36, R44, R40, R36 ;  /* 0x000000282c24723c */ /* 0x020fe20000001824 */
[----:B------:R-:W-:-:S03]  /*15d80*/  FADD.FTZ R150, R151, R150 ;  /* 0x0000009697967221 */ /* 0x000fc60000010000 */
[----:B------:R-:W5:Y:S01]  /*15d90*/  MUFU.EX2 R63, R63 ;  /* 0x0000003f003f7308 */ /* 0x000f620000000800 */
[----:B------:R-:W-:Y:S01]  /*15da0*/  FADD.FTZ R152, R152, R150 ;  /* 0x0000009698987221 */ /* 0x000fe20000010000 */
[----:B------:R-:W-:Y:S01]  /*15db0*/  HMMA.16816.F32 R12, R44, R42, R12 ;  /* 0x0000002a2c0c723c */ /* 0x000fe2000000180c */
[----:B------:R-:W2:Y:S02]  /*15dc0*/  LDSM.16.MT88.4 R40, [R231+0xf800] ;  /* 0x00f80000e728783b */ /* 0x000ea40000004200 */
[----:B------:R-:W-:Y:S02]  /*15dd0*/  FADD.FTZ R152, R156, R152 ;  /* 0x000000989c987221 */ /* 0x000fe40000010000 */
[----:B------:R-:W-:Y:S01]  /*15de0*/  LDSM.16.MT88.4 R148, [R232+0x11800] ;  /* 0x01180000e894783b */ /* 0x000fe20000004200 */
[----:B------:R-:W-:Y:S01]  /*15df0*/  MUFU.EX2 R89, R89 ;  /* 0x0000005900597308 */ /* 0x000fe20000000800 */
[C---:B----4-:R-:W-:Y:S01]  /*15e00*/  F2FP.F16.F32.PACK_AB R44, R72.reuse, R92 ;  /* 0x0000005c482c723e */ /* 0x050fe200000000ff */
[----:B------:R-:W-:Y:S01]  /*15e10*/  FADD.FTZ R157, R157, R152 ;  /* 0x000000989d9d7221 */ /* 0x000fe20000010000 */
[----:B-1----:R-:W-:Y:S01]  /*15e20*/  F2FP.F16.F32.PACK_AB R45, R61, R81 ;  /* 0x000000513d2d723e */ /* 0x002fe200000000ff */
[----:B------:R-:W-:Y:S01]  /*15e30*/  FADD.FTZ R72, R72, R70 ;  /* 0x0000004648487221 */ /* 0x000fe20000010000 */
[----:B------:R-:W-:Y:S01]  /*15e40*/  F2FP.F16.F32.PACK_AB R46, R71, R91 ;  /* 0x0000005b472e723e */ /* 0x000fe200000000ff */
[----:B------:R-:W-:Y:S01]  /*15e50*/  FADD.FTZ R157, R158, R157 ;  /* 0x0000009d9e9d7221 */ /* 0x000fe20000010000 */
[----:B------:R-:W-:Y:S01]  /*15e60*/  F2FP.F16.F32.PACK_AB R47, R60, R80 ;  /* 0x000000503c2f723e */ /* 0x000fe200000000ff */
[----:B------:R-:W1:Y:S01]  /*15e70*/  MUFU.EX2 R74, R74 ;  /* 0x0000004a004a7308 */ /* 0x000e620000000800 */
[----:B-----5:R-:W-:Y:S01]  /*15e80*/  F2FP.F16.F32.PACK_AB R48, R63, R90 ;  /* 0x0000005a3f30723e */ /* 0x020fe200000000ff */
[----:B------:R-:W-:Y:S01]  /*15e90*/  FADD.FTZ R159, R159, R157 ;  /* 0x0000009d9f9f7221 */ /* 0x000fe20000010000 */
[----:B------:R-:W-:-:S03]  /*15ea0*/  FADD.FTZ R72, R91, R72 ;  /* 0x000000485b487221 */ /* 0x000fc60000010000 */
[C---:B------:R-:W-:Y:S01]  /*15eb0*/  HMMA.16816.F32 R20, R44.reuse, R24, R20 ;  /* 0x000000182c14723c */ /* 0x040fe20000001814 */
[----:B------:R-:W-:Y:S01]  /*15ec0*/  FADD.FTZ R159, R163, R159 ;  /* 0x0000009fa39f7221 */ /* 0x000fe20000010000 */
[----:B------:R-:W-:Y:S01]  /*15ed0*/  MUFU.EX2 R79, R79 ;  /* 0x0000004f004f7308 */ /* 0x000fe20000000800 */
[----:B------:R-:W-:Y:S02]  /*15ee0*/  FADD.FTZ R71, R71, R72 ;  /* 0x0000004847477221 */ /* 0x000fe40000010000 */
[----:B------:R-:W-:Y:S01]  /*15ef0*/  FADD.FTZ R164, R164, R159 ;  /* 0x0000009fa4a47221 */ /* 0x000fe20000010000 */
[C---:B------:R-:W-:Y:S01]  /*15f00*/  HMMA.16816.F32 R16, R44.reuse, R26, R16 ;  /* 0x0000001a2c10723c */ /* 0x040fe20000001810 */
[----:B------:R-:W4:Y:S01]  /*15f10*/  LDSM.16.MT88.4 R24, [R236+0x10000] ;  /* 0x01000000ec18783b */ /* 0x000f220000004200 */
[----:B------:R-:W-:Y:S01]  /*15f20*/  FADD.FTZ R71, R90, R71 ;  /* 0x000000475a477221 */ /* 0x000fe20000010000 */
[----:B------:R-:W-:Y:S01]  /*15f30*/  FADD.FTZ R165, R165, R164 ;  /* 0x000000a4a5a57221 */ /* 0x000fe20000010000 */
[----:B------:R-:W5:Y:S01]  /*15f40*/  MUFU.EX2 R58, R58 ;  /* 0x0000003a003a7308 */ /* 0x000f620000000800 */
[----:B-1----:R-:W-:Y:S01]  /*15f50*/  F2FP.F16.F32.PACK_AB R50, R74, R89 ;  /* 0x000000594a32723e */ /* 0x002fe200000000ff */
[----:B---3--:R-:W-:Y:S01]  /*15f60*/  HMMA.16816.F32 R136, R44, R8, R136 ;  /* 0x000000082c88723c */ /* 0x008fe20000001888 */
[----:B------:R-:W-:Y:S01]  /*15f70*/  FADD.FTZ R165, R179, R165 ;  /* 0x000000a5b3a57221 */ /* 0x000fe20000010000 */
[----:B------:R-:W-:Y:S01]  /*15f80*/  LDSM.16.MT88.4 R156, [R236+0x11800] ;  /* 0x01180000ec9c783b */ /* 0x000fe20000004200 */
[----:B------:R-:W-:-:S02]  /*15f90*/  FADD.FTZ R63, R63, R71 ;  /* 0x000000473f3f7221 */ /* 0x000fc40000010000 */
[----:B------:R-:W-:Y:S01]  /*15fa0*/  FADD.FTZ R187, R187, R165 ;  /* 0x000000a5bbbb7221 */ /* 0x000fe20000010000 */
[----:B------:R-:W-:Y:S01]  /*15fb0*/  MUFU.EX2 R78, R78 ;  /* 0x0000004e004e7308 */ /* 0x000fe20000000800 */
[----:B------:R-:W-:Y:S01]  /*15fc0*/  HMMA.16816.F32 R132, R44, R10, R132 ;  /* 0x0000000a2c84723c */ /* 0x000fe20000001884 */
[----:B------:R-:W1:Y:S01]  /*15fd0*/  LDSM.16.MT88.4 R8, [R230+0x10000] ;  /* 0x01000000e608783b */ /* 0x000e620000004200 */
[----:B------:R-:W-:Y:S01]  /*15fe0*/  FADD.FTZ R187, R188, R187 ;  /* 0x000000bbbcbb7221 */ /* 0x000fe20000010000 */
[----:B------:R-:W-:-:S03]  /*15ff0*/  FADD.FTZ R63, R89, R63 ;  /* 0x0000003f593f7221 */ /* 0x000fc60000010000 */
[C---:B--2---:R-:W-:Y:S01]  /*16000*/  HMMA.16816.F32 R28, R44.reuse, R32, R28 ;  /* 0x000000202c1c723c */ /* 0x044fe2000000181c */
[----:B------:R-:W2:Y:S01]  /*16010*/  MUFU.EX2 R57, R57 ;  /* 0x0000003900397308 */ /* 0x000ea20000000800 */
[----:B-----5:R-:W-:Y:S01]  /*16020*/  F2FP.F16.F32.PACK_AB R49, R58, R79 ;  /* 0x0000004f3a31723e */ /* 0x020fe200000000ff */
[----:B------:R-:W-:Y:S01]  /*16030*/  FADD.FTZ R189, R189, R187 ;  /* 0x000000bbbdbd7221 */ /* 0x000fe20000010000 */
[----:B------:R-:W-:Y:S02]  /*16040*/  FADD.FTZ R74, R74, R63 ;  /* 0x0000003f4a4a7221 */ /* 0x000fe40000010000 */
[----:B------:R-:W-:Y:S01]  /*16050*/  HMMA.16816.F32 R4, R44, R34, R4 ;  /* 0x000000222c04723c */ /* 0x000fe20000001804 */
[----:B------:R-:W3:Y:S01]  /*16060*/  LDSM.16.MT88.4 R32, [R232+0x10000] ;  /* 0x01000000e820783b */ /* 0x000ee20000004200 */
[----:B------:R-:W-:Y:S01]  /*16070*/  FADD.FTZ R189, R191, R189 ;  /* 0x000000bdbfbd7221 */ /* 0x000fe20000010000 */
[----:B------:R-:W5:Y:S01]  /*16080*/  MUFU.EX2 R66, R66 ;  /* 0x0000004200427308 */ /* 0x000f620000000800 */
[----:B------:R-:W-:-:S02]  /*16090*/  FADD.FTZ R74, R67, R74 ;  /* 0x0000004a434a7221 */ /* 0x000fc40000010000 */
[----:B------:R-:W-:Y:S01]  /*160a0*/  HMMA.16816.F32 R36, R44, R40, R36 ;  /* 0x000000282c24723c */ /* 0x000fe20000001824 */
[----:B------:R-:W-:-:S04]  /*160b0*/  FADD.FTZ R192, R192, R189 ;  /* 0x000000bdc0c07221 */ /* 0x000fc80000010000 */
[----:B------:R-:W-:Y:S01]  /*160c0*/  MUFU.EX2 R2, R94 ;  /* 0x0000005e00027308 */ /* 0x000fe20000000800 */
[----:B------:R-:W-:Y:S01]  /*160d0*/  HMMA.16816.F32 R12, R44, R42, R12 ;  /* 0x0000002a2c0c723c */ /* 0x000fe2000000180c */
[----:B------:R-:W5:Y:S01]  /*160e0*/  LDSM.16.MT88.4 R40, [R231+0x10000] ;  /* 0x01000000e728783b */ /* 0x000f620000004200 */
[----:B--2---:R-:W-:Y:S01]  /*160f0*/  F2FP.F16.F32.PACK_AB R51, R57, R78 ;  /* 0x0000004e3933723e */ /* 0x004fe200000000ff */
[----:B------:R-:W-:Y:S02]  /*16100*/  FADD.FTZ R192, R184, R192 ;  /* 0x000000c0b8c07221 */ /* 0x000fe40000010000 */
[----:B------:R-:W-:Y:S02]  /*16110*/  LDSM.16.MT88.4 R44, [R230+0x10800] ;  /* 0x01080000e62c783b */ /* 0x000fe40000004200 */
[----:B------:R-:W-:Y:S01]  /*16120*/  MUFU.EX2 R59, R59 ;  /* 0x0000003b003b7308 */ /* 0x000fe20000000800 */
[----:B------:R-:W-:Y:S01]  /*16130*/  FADD.FTZ R186, R186, R192 ;  /* 0x000000c0baba7221 */ /* 0x000fe20000010000 */
[----:B----4-:R-:W-:Y:S03]  /*16140*/  HMMA.16816.F32 R20, R48, R24, R20 ;  /* 0x000000183014723c */ /* 0x010fe60000001814 */
[----:B------:R-:W-:-:S03]  /*16150*/  FADD.FTZ R181, R181, R186 ;  /* 0x000000bab5b57221 */ /* 0x000fc60000010000 */
[----:B------:R-:W-:Y:S01]  /*16160*/  HMMA.16816.F32 R16, R48, R26, R16 ;  /* 0x0000001a3010723c */ /* 0x000fe20000001810 */
[----:B------:R-:W2:Y:S01]  /*16170*/  LDSM.16.MT88.4 R24, [R236+0x10800] ;  /* 0x01080000ec18783b */ /* 0x000ea20000004200 */
[----:B------:R-:W-:Y:S01]  /*16180*/  MUFU.EX2 R73, R73 ;  /* 0x0000004900497308 */ /* 0x000fe20000000800 */
[----:B------:R-:W-:-:S03]  /*16190*/  FADD.FTZ R181, R176, R181 ;  /* 0x000000b5b0b57221 */ /* 0x000fc60000010000 */
[----:B-1----:R-:W-:Y:S01]  /*161a0*/  HMMA.16816.F32 R136, R48, R8, R136 ;  /* 0x000000083088723c */ /* 0x002fe20000001888 */
[----:B------:R-:W-:-:S03]  /*161b0*/  FADD.FTZ R174, R174, R181 ;  /* 0x000000b5aeae7221 */ /* 0x000fc60000010000 */
[----:B------:R-:W1:Y:S01]  /*161c0*/  MUFU.EX2 R56, R56 ;  /* 0x0000003800387308 */ /* 0x000e620000000800 */
[----:B------:R-:W-:Y:S01]  /*161d0*/  FADD.FTZ R174, R175, R174 ;  /* 0x000000aeafae7221 */ /* 0x000fe20000010000 */
[----:B------:R-:W-:Y:S01]  /*161e0*/  HMMA.16816.F32 R132, R48, R10, R132 ;  /* 0x0000000a3084723c */ /* 0x000fe20000001884 */
[----:B------:R-:W4:Y:S02]  /*161f0*/  LDSM.16.MT88.4 R8, [R231+0x10800] ;  /* 0x01080000e708783b */ /* 0x000f240000004200 */
[----:B------:R-:W-:-:S03]  /*16200*/  FADD.FTZ R171, R171, R174 ;  /* 0x000000aeabab7221 */ /* 0x000fc60000010000 */
[----:B------:R-:W-:Y:S01]  /*16210*/  MUFU.EX2 R52, R52 ;  /* 0x0000003400347308 */ /* 0x000fe20000000800 */
[----:B---3--:R-:W-:Y:S01]  /*16220*/  HMMA.16816.F32 R28, R48, R32, R28 ;  /* 0x00000020301c723c */ /* 0x008fe2000000181c */
[----:B------:R-:W-:-:S04]  /*16230*/  FADD.FTZ R171, R170, R171 ;  /* 0x000000abaaab7221 */ /* 0x000fc80000010000 */
[----:B------:R-:W-:Y:S01]  /*16240*/  FADD.FTZ R131, R131, R171 ;  /* 0x000000ab83837221 */ /* 0x000fe20000010000 */
[----:B------:R-:W-:Y:S01]  /*16250*/  HMMA.16816.F32 R4, R48, R34, R4 ;  /* 0x000000223004723c */ /* 0x000fe20000001804 */
[----:B------:R-:W3:Y:S01]  /*16260*/  MUFU.EX2 R77, R77 ;  /* 0x0000004d004d7308 */ /* 0x000ee20000000800 */
[----:B------:R-:W4:Y:S01]  /*16270*/  LDSM.16.MT88.4 R32, [R232+0x10800] ;  /* 0x01080000e820783b */ /* 0x000f220000004200 */
[----:B------:R-:W-:-:S03]  /*16280*/  FADD.FTZ R131, R168, R131 ;  /* 0x00000083a8837221 */ /* 0x000fc60000010000 */
[C---:B-----5:R-:W-:Y:S01]  /*16290*/  HMMA.16816.F32 R36, R48.reuse, R40, R36 ;  /* 0x000000283024723c */ /* 0x060fe20000001824 */
[----:B------:R-:W-:Y:S02]  /*162a0*/  FADD.FTZ R69, R69, R131 ;  /* 0x0000008345457221 */ /* 0x000fe40000010000 */
[----:B------:R-:W-:Y:S02]  /*162b0*/  MUFU.EX2 R0, R95 ;  /* 0x0000005f00007308 */ /* 0x000fe40000000800 */
[----:B------:R-:W-:Y:S01]  /*162c0*/  FADD.FTZ R69, R83, R69 ;  /* 0x0000004553457221 */ /* 0x000fe20000010000 */
[----:B------:R-:W-:Y:S01]  /*162d0*/  HMMA.16816.F32 R12, R48, R42, R12 ;  /* 0x0000002a300c723c */ /* 0x000fe2000000180c */
[C---:B------:R-:W-:Y:S01]  /*162e0*/  F2FP.F16.F32.PACK_AB R40, R66.reuse, R67 ;  /* 0x000000434228723e */ /* 0x040fe200000000ff */
[----:B------:R-:W-:Y:S01]  /*162f0*/  FADD.FTZ R66, R66, R74 ;  /* 0x0000004a42427221 */ /* 0x000fe20000010000 */
[----:B-1----:R-:W-:Y:S01]  /*16300*/  F2FP.F16.F32.PACK_AB R41, R56, R73 ;  /* 0x000000493829723e */ /* 0x002fe200000000ff */
[----:B------:R-:W-:Y:S01]  /*16310*/  FADD.FTZ R69, R68, R69 ;  /* 0x0000004544457221 */ /* 0x000fe20000010000 */
[----:B------:R-:W-:Y:S01]  /*16320*/  MUFU.EX2 R75, R75 ;  /* 0x0000004b004b7308 */ /* 0x000fe20000000800 */
[----:B------:R-:W-:Y:S01]  /*16330*/  FADD.FTZ R66, R2, R66 ;  /* 0x0000004202427221 */ /* 0x000fe20000010000 */
[----:B------:R-:W-:Y:S01]  /*16340*/  F2FP.F16.F32.PACK_AB R42, R59, R2 ;  /* 0x000000023b2a723e */ /* 0x000fe200000000ff */
[--C-:B------:R-:W-:Y:S01]  /*16350*/  FFMA.FTZ R51, R54, UR4, -R102.reuse ;  /* 0x0000000436337c23 */ /* 0x100fe20008010866 */
[----:B---3--:R-:W-:Y:S01]  /*16360*/  F2FP.F16.F32.PACK_AB R43, R77, R52 ;  /* 0x000000344d2b723e */ /* 0x008fe200000000ff */
[----:B------:R-:W-:Y:S01]  /*16370*/  FFMA.FTZ R54, R76, UR4, -R102 ;  /* 0x000000044c367c23 */ /* 0x000fe20008010866 */
[--C-:B------:R-:W-:Y:S01]  /*16380*/  FFMA.FTZ R48, R96, UR4, -R118.reuse ;  /* 0x0000000460307c23 */ /* 0x100fe20008010876 */
[--C-:B------:R-:W-:Y:S01]  /*16390*/  FFMA.FTZ R49, R87, UR4, -R118.reuse ;  /* 0x0000000457317c23 */ /* 0x100fe20008010876 */
[----:B------:R-:W-:Y:S01]  /*163a0*/  FFMA.FTZ R50, R86, UR4, -R118 ;  /* 0x0000000456327c23 */ /* 0x000fe20008010876 */
[----:B------:R-:W-:Y:S01]  /*163b0*/  FFMA.FTZ R76, R97, UR4, -R102 ;  /* 0x00000004614c7c23 */ /* 0x000fe20008010866 */
[----:B------:R-:W-:Y:S01]  /*163c0*/  MUFU.EX2 R51, R51 ;  /* 0x0000003300337308 */ /* 0x000fe20000000800 */
[----:B--2---:R-:W-:Y:S01]  /*163d0*/  HMMA.16816.F32 R20, R40, R24, R20 ;  /* 0x000000182814723c */ /* 0x004fe20000001814 */
[----:B------:R-:W-:Y:S01]  /*163e0*/  FFMA.FTZ R86, R100, UR4, -R118 ;  /* 0x0000000464567c23 */ /* 0x000fe20008010876 */
[----:B------:R-:W-:Y:S01]  /*163f0*/  FADD.FTZ R82, R82, R69 ;  /* 0x0000004552527221 */ /* 0x000fe20000010000 */
[----:B------:R-:W-:Y:S01]  /*16400*/  FADD.FTZ R59, R59, R66 ;  /* 0x000000423b3b7221 */ /* 0x000fe20000010000 */
[----:B------:R-:W-:-:S02]  /*16410*/  MOV R2, R120 ;  /* 0x0000007800027202 */ /* 0x000fc40000000f00 */
[----:B------:R-:W-:Y:S01]  /*16420*/  HMMA.16816.F32 R16, R40, R26, R16 ;  /* 0x0000001a2810723c */ /* 0x000fe20000001810 */
[----:B------:R-:W1:Y:S01]  /*16430*/  LDSM.16.MT88.4 R24, [R236+0x11000] ;  /* 0x01100000ec18783b */ /* 0x000e620000004200 */
[----:B------:R-:W2:Y:S01]  /*16440*/  MUFU.EX2 R48, R48 ;  /* 0x0000003000307308 */ /* 0x000ea20000000800 */
[----:B------:R-:W-:-:S03]  /*16450*/  FADD.FTZ R82, R62, R82 ;  /* 0x000000523e527221 */ /* 0x000fc60000010000 */
[----:B----4-:R-:W-:Y:S01]  /*16460*/  HMMA.16816.F32 R36, R40, R8, R36 ;  /* 0x000000082824723c */ /* 0x010fe20000001824 */
[----:B------:R-:W-:-:S03]  /*16470*/  FADD.FTZ R82, R81, R82 ;  /* 0x0000005251527221 */ /* 0x000fc60000010000 */
[----:B------:R-:W3:Y:S01]  /*16480*/  MUFU.EX2 R49, R49 ;  /* 0x0000003100317308 */ /* 0x000ee20000000800 */
[----:B------:R-:W-:Y:S01]  /*16490*/  FADD.FTZ R61, R61, R82 ;  /* 0x000000523d3d7221 */ /* 0x000fe20000010000 */
[----:B------:R-:W-:Y:S01]  /*164a0*/  HMMA.16816.F32 R12, R40, R10, R12 ;  /* 0x0000000a280c723c */ /* 0x000fe2000000180c */
[----:B------:R-:W4:Y:S02]  /*164b0*/  LDSM.16.MT88.4 R8, [R232+0x11000] ;  /* 0x01100000e808783b */ /* 0x000f240000004200 */
[----:B------:R-:W-:-:S03]  /*164c0*/  FADD.FTZ R61, R80, R61 ;  /* 0x0000003d503d7221 */ /* 0x000fc60000010000 */
[----:B------:R-:W-:Y:S01]  /*164d0*/  MUFU.EX2 R50, R50 ;  /* 0x0000003200327308 */ /* 0x000fe20000000800 */
[----:B------:R-:W-:Y:S01]  /*164e0*/  HMMA.16816.F32 R28, R40, R32, R28 ;  /* 0x00000020281c723c */ /* 0x000fe2000000181c */
[----:B------:R-:W-:Y:S01]  /*164f0*/  FADD.FTZ R60, R60, R61 ;  /* 0x0000003d3c3c7221 */ /* 0x000fe20000010000 */
[----:B--2---:R-:W-:-:S03]  /*16500*/  FADD.FTZ R59, R48, R59 ;  /* 0x0000003b303b7221 */ /* 0x004fc60000010000 */
[----:B------:R-:W-:Y:S01]  /*16510*/  FADD.FTZ R60, R79, R60 ;  /* 0x0000003c4f3c7221 */ /* 0x000fe20000010000 */
[----:B------:R-:W-:Y:S01]  /*16520*/  HMMA.16816.F32 R4, R40, R34, R4 ;  /* 0x000000222804723c */ /* 0x000fe20000001804 */
[----:B------:R-:W2:Y:S01]  /*16530*/  MUFU.EX2 R54, R54 ;  /* 0x0000003600367308 */ /* 0x000ea20000000800 */
[----:B------:R-:W5:Y:S01]  /*16540*/  LDSM.16.MT88.4 R32, [R231+0x11000] ;  /* 0x01100000e720783b */ /* 0x000f620000004200 */
[----:B------:R-:W-:-:S03]  /*16550*/  FADD.FTZ R58, R58, R60 ;  /* 0x0000003c3a3a7221 */ /* 0x000fc60000010000 */
[C---:B------:R-:W-:Y:S01]  /*16560*/  HMMA.16816.F32 R136, R40.reuse, R44, R136 ;  /* 0x0000002c2888723c */ /* 0x040fe20000001888 */
[----:B------:R-:W-:Y:S02]  /*16570*/  FADD.FTZ R58, R78, R58 ;  /* 0x0000003a4e3a7221 */ /* 0x000fe40000010000 */
[----:B------:R-:W1:Y:S02]  /*16580*/  MUFU.EX2 R76, R76 ;  /* 0x0000004c004c7308 */ /* 0x000e640000000800 */
[----:B------:R-:W-:Y:S01]  /*16590*/  FADD.FTZ R57, R57, R58 ;  /* 0x0000003a39397221 */ /* 0x000fe20000010000 */
[----:B------:R-:W-:Y:S01]  /*165a0*/  HMMA.16816.F32 R132, R40, R46, R132 ;  /* 0x0000002e2884723c */ /* 0x000fe20000001884 */
[----:B------:R-:W5:Y:S02]  /*165b0*/  LDSM.16.MT88.4 R44, [R230+0x11000] ;  /* 0x01100000e62c783b */ /* 0x000f640000004200 */
[----:B------:R-:W-:Y:S02]  /*165c0*/  FADD.FTZ R57, R73, R57 ;  /* 0x0000003949397221 */ /* 0x000fe40000010000 */
[----:B------:R-:W4:Y:S02]  /*165d0*/  MUFU.EX2 R86, R86 ;  /* 0x0000005600567308 */ /* 0x000f240000000800 */
[C---:B---3--:R-:W-:Y:S01]  /*165e0*/  F2FP.F16.F32.PACK_AB R40, R49.reuse, R48 ;  /* 0x000000303128723e */ /* 0x048fe200000000ff */
[----:B------:R-:W-:Y:S01]  /*165f0*/  FADD.FTZ R56, R56, R57 ;  /* 0x0000003938387221 */ /* 0x000fe20000010000 */
[----:B--2---:R-:W-:Y:S01]  /*16600*/  F2FP.F16.F32.PACK_AB R41, R54, R51 ;  /* 0x000000333629723e */ /* 0x004fe200000000ff */
[----:B------:R-:W-:Y:S01]  /*16610*/  FADD.FTZ R49, R49, R59 ;  /* 0x0000003b31317221 */ /* 0x000fe20000010000 */
[----:B------:R-:W-:Y:S01]  /*16620*/  F2FP.F16.F32.PACK_AB R42, R50, R0 ;  /* 0x00000000322a723e */ /* 0x000fe200000000ff */
[----:B------:R-:W-:Y:S01]  /*16630*/  FADD.FTZ R56, R52, R56 ;  /* 0x0000003834387221 */ /* 0x000fe20000010000 */
[----:B------:R-:W2:Y:S01]  /*16640*/  MUFU.EX2 R85, R85 ;  /* 0x0000005500557308 */ /* 0x000ea20000000800 */
[----:B-1----:R-:W-:Y:S01]  /*16650*/  F2FP.F16.F32.PACK_AB R43, R75, R76 ;  /* 0x0000004c4b2b723e */ /* 0x002fe200000000ff */
[----:B------:R-:W-:Y:S01]  /*16660*/  FADD.FTZ R49, R0, R49 ;  /* 0x0000003100317221 */ /* 0x000fe20000010000 */
[----:B------:R-:W-:Y:S01]  /*16670*/  FADD.FTZ R77, R77, R56 ;  /* 0x000000384d4d7221 */ /* 0x000fe20000010000 */
[----:B------:R-:W-:-:S02]  /*16680*/  MOV R0, R119 ;  /* 0x0000007700007202 */ /* 0x000fc40000000f00 */
[----:B------:R-:W-:Y:S01]  /*16690*/  FADD.FTZ R50, R50, R49 ;  /* 0x0000003132327221 */ /* 0x000fe20000010000 */
[----:B------:R-:W-:Y:S01]  /*166a0*/  FADD.FTZ R77, R51, R77 ;  /* 0x0000004d334d7221 */ /* 0x000fe20000010000 */
[----:B------:R-:W-:Y:S01]  /*166b0*/  HMMA.16816.F32 R20, R40, R24, R20 ;  /* 0x000000182814723c */ /* 0x000fe20000001814 */
[----:B------:R-:W1:Y:S01]  /*166c0*/  MUFU.EX2 R24, R99 ;  /* 0x0000006300187308 */ /* 0x000e620000000800 */
[----:B----4-:R-:W-:Y:S01]  /*166d0*/  FADD.FTZ R50, R86, R50 ;  /* 0x0000003256327221 */ /* 0x010fe20000010000 */
[----:B------:R-:W-:-:S03]  /*166e0*/  FADD.FTZ R54, R54, R77 ;  /* 0x0000004d36367221 */ /* 0x000fc60000010000 */
[C---:B------:R-:W-:Y:S01]  /*166f0*/  HMMA.16816.F32 R16, R40.reuse, R26, R16 ;  /* 0x0000001a2810723c */ /* 0x040fe20000001810 */
[----:B------:R-:W-:Y:S01]  /*16700*/  FFMA.FTZ R25, R98, UR4, -R102 ;  /* 0x0000000462197c23 */ /* 0x000fe20008010866 */
[----:B------:R-:W-:Y:S01]  /*16710*/  FADD.FTZ R54, R76, R54 ;  /* 0x000000364c367221 */ /* 0x000fe20000010000 */
[----:B------:R-:W3:Y:S01]  /*16720*/  MUFU.EX2 R250, R250 ;  /* 0x000000fa00fa7308 */ /* 0x000ee20000000800 */
[----:B--2---:R-:W-:Y:S02]  /*16730*/  FADD.FTZ R50, R85, R50 ;  /* 0x0000003255327221 */ /* 0x004fe40000010000 */
[----:B------:R-:W-:Y:S01]  /*16740*/  HMMA.16816.F32 R28, R40, R8, R28 ;  /* 0x00000008281c723c */ /* 0x000fe2000000181c */
[----:B------:R-:W-:Y:S01]  /*16750*/  FFMA.FTZ R26, R55, UR4, -R102 ;  /* 0x00000004371a7c23 */ /* 0x000fe20008010866 */
[----:B------:R-:W-:-:S03]  /*16760*/  FADD.FTZ R75, R75, R54 ;  /* 0x000000364b4b7221 */ /* 0x000fc60000010000 */
[----:B------:R-:W2:Y:S01]  /*16770*/  MUFU.EX2 R25, R25 ;  /* 0x0000001900197308 */ /* 0x000ea20000000800 */
[----:B------:R-:W-:Y:S01]  /*16780*/  HMMA.16816.F32 R4, R40, R10, R4 ;  /* 0x0000000a2804723c */ /* 0x000fe20000001804 */
[----:B------:R-:W-:Y:S01]  /*16790*/  F2FP.F16.F32.PACK_AB R8, R85, R86 ;  /* 0x000000565508723e */ /* 0x000fe200000000ff */
[----:B-1----:R-:W-:-:S04]  /*167a0*/  FADD.FTZ R50, R24, R50 ;  /* 0x0000003218327221 */ /* 0x002fc80000010000 */
[----:B-----5:R-:W-:Y:S01]  /*167b0*/  HMMA.16816.F32 R36, R40, R32, R36 ;  /* 0x000000202824723c */ /* 0x020fe20000001824 */
[----:B------:R-:W1:Y:S01]  /*167c0*/  MUFU.EX2 R26, R26 ;  /* 0x0000001a001a7308 */ /* 0x000e620000000800 */
[C---:B---3--:R-:W-:Y:S01]  /*167d0*/  F2FP.F16.F32.PACK_AB R10, R250.reuse, R24 ;  /* 0x00000018fa0a723e */ /* 0x048fe200000000ff */
[----:B------:R-:W-:-:S03]  /*167e0*/  FADD.FTZ R250, R250, R50 ;  /* 0x00000032fafa7221 */ /* 0x000fc60000010000 */
[C---:B------:R-:W-:Y:S03]  /*167f0*/  HMMA.16816.F32 R12, R40.reuse, R34, R12 ;  /* 0x00000022280c723c */ /* 0x040fe6000000180c */
[----:B------:R-:W3:Y:S01]  /*16800*/  MUFU.EX2 R3, R3 ;  /* 0x0000000300037308 */ /* 0x000ee20000000800 */
[----:B--2---:R-:W-:Y:S02]  /*16810*/  FADD.FTZ R75, R25, R75 ;  /* 0x0000004b194b7221 */ /* 0x004fe40000010000 */
[C---:B------:R-:W-:Y:S05]  /*16820*/  HMMA.16816.F32 R136, R40.reuse, R44, R136 ;  /* 0x0000002c2888723c */ /* 0x040fea0000001888 */
[----:B------:R-:W2:Y:S01]  /*16830*/  MUFU.EX2 R251, R251 ;  /* 0x000000fb00fb7308 */ /* 0x000ea20000000800 */
[C---:B-1----:R-:W-:Y:S01]  /*16840*/  F2FP.F16.F32.PACK_AB R9, R26.reuse, R25 ;  /* 0x000000191a09723e */ /* 0x042fe200000000ff */
[----:B------:R-:W-:Y:S01]  /*16850*/  HMMA.16816.F32 R132, R40, R46, R132 ;  /* 0x0000002e2884723c */ /* 0x000fe20000001884 */
[----:B------:R-:W-:-:S04]  /*16860*/  FADD.FTZ R75, R26, R75 ;  /* 0x0000004b1a4b7221 */ /* 0x000fc80000010000 */
[----:B---3--:R-:W-:Y:S01]  /*16870*/  FADD.FTZ R75, R3, R75 ;  /* 0x0000004b034b7221 */ /* 0x008fe20000010000 */
        /* <DEDUP_REMOVED lines=12> */
.L_x_3714:
[----:B------:R-:W-:Y:S05]  /*16940*/  @!P1 BRA `(.L_x_3722) ;  /* 0x0000008000789947 */ /* 0x000fea0003800000 */
[----:B------:R-:W-:Y:S01]  /*16950*/  ULEA UR7, -UR8, URZ, 0x8 ;  /* 0x0000003f08077291 */ /* 0x000fe2000f8e413f */
[----:B------:R-:W-:Y:S01]  /*16960*/  IMAD.MOV.U32 R165, RZ, RZ, R0 ;  /* 0x000000ffffa57224 */ /* 0x000fe200078e0000 */
[----:B------:R-:W-:Y:S01]  /*16970*/  ULDC UR21, c[0x0][0x2d0] ;  /* 0x0000b40000157ab9 */ /* 0x000fe20000000800 */
[----:B------:R-:W-:Y:S01]  /*16980*/  IMAD.MOV.U32 R164, RZ, RZ, R2 ;  /* 0x000000ffffa47224 */ /* 0x000fe200078e0002 */
[----:B------:R-:W-:Y:S02]  /*16990*/  USHF.R.S32.HI UR6, URZ, 0x1f, UR7 ;  /* 0x0000001f3f067899 */ /* 0x000fe40008011407 */
[----:B------:R-:W-:Y:S01]  /*169a0*/  MOV R247, UR7 ;  /* 0x0000000700f77c02 */ /* 0x000fe20008000f00 */
[----:B------:R-:W-:Y:S01]  /*169b0*/  ULDC UR20, c[0x0][0x39c] ;  /* 0x0000e70000147ab9 */ /* 0x000fe20000000800 */
[----:B------:R-:W-:Y:S01]  /*169c0*/  ULDC UR4, c[0x0][0x2ec] ;  /* 0x0000bb0000047ab9 */ /* 0x000fe20000000800 */
[----:B------:R-:W-:Y:S01]  /*169d0*/  ULDC.64 UR8, c[0x0][0x248] ;  /* 0x0000920000087ab9 */ /* 0x000fe20000000a00 */
[----:B------:R-:W-:Y:S01]  /*169e0*/  MOV R246, UR6 ;  /* 0x0000000600f67c02 */ /* 0x000fe20008000f00 */
[----:B------:R-:W-:Y:S01]  /*169f0*/  ULDC.64 UR16, c[0x0][0x250] ;  /* 0x0000940000107ab9 */ /* 0x000fe20000000a00 */
[----:B------:R-:W-:-:S05]  /*16a00*/  ULDC.64 UR6, c[0x0][0x250] ;  /* 0x0000940000067ab9 */ /* 0x000fca0000000a00 */
.L_x_3726:
        /* <DEDUP_REMOVED lines=75> */
.L_x_3723:
[CC--:B------:R-:W-:Y:S01]  /*16ec0*/  LEA R24, P2, R10.reuse, R65.reuse, 0x1 ;  /* 0x000000410a187211 */ /* 0x0c0fe200078408ff */
[----:B------:R-:W-:Y:S01]  /*16ed0*/  @P0 STS.128 [R241+0xa000], RZ ;  /* 0x00a000fff1000388 */ /* 0x000fe20000000c00 */
[C---:B------:R-:W-:Y:S01]  /*16ee0*/  @!P0 IADD3 R12, P1, R10.reuse, UR25, RZ ;  /* 0x000000190a0c8c10 */ /* 0x040fe2000ff3e0ff */
[----:B------:R-:W3:Y:S01]  /*16ef0*/  @!P0 LDC.64 R6, c[0x0][0x250] ;  /* 0x00009400ff068b82 */ /* 0x000ee20000000a00 */
[----:B------:R-:W-:Y:S01]  /*16f00*/  LEA.HI.X R25, R10, R64, R0, 0x1, P2 ;  /* 0x000000400a197211 */ /* 0x000fe200010f0c00 */
[----:B--2---:R-:W-:Y:S01]  /*16f10*/  @!P0 IMAD R9, R9, 0x30, RZ ;  /* 0x0000003009098824 */ /* 0x004fe200078e02ff */
[----:B------:R-:W-:Y:S01]  /*16f20*/  @!P0 IADD3.X R11, R0, UR24, RZ, P1, !PT ;  /* 0x00000018000b8c10 */ /* 0x000fe20008ffe4ff */
[----:B------:R-:W-:Y:S01]  /*16f30*/  UISETP.GT.AND UP0, UPT, UR14, UR11, UPT ;  /* 0x0000000b0e00728c */ /* 0x000fe2000bf04270 */
[CC--:B------:R-:W-:Y:S01]  /*16f40*/  @!P0 LEA R14, P1, R12.reuse, R65.reuse, 0x1 ;  /* 0x000000410c0e8211 */ /* 0x0c0fe200078208ff */
        /* <DEDUP_REMOVED lines=34> */
[----:B------:R2:W-:Y:S01]  /*17170*/  @!P0 LDGSTS.E.BYPASS.LTC128B.128 [R241+0xb800], desc[UR18][R14.64] ;  /* 0x0b8000000ef18fae */ /* 0x0005e2000b901d52 */
[C---:B---3--:R-:W-:Y:S07]  /*17180*/  @!P0 LEA R13, P1, R6.reuse, R10, 0x6 ;  /* 0x0000000a060d8211 */ /* 0x048fee00078230ff */
        /* <DEDUP_REMOVED lines=28> */
[----:B-----5:R-:W-:Y:S02]  /*17350*/  @!P0 IMAD.WIDE.U32 R18, R2, 0x70, R10 ;  /* 0x0000007002128825 */ /* 0x020fe400078e000a */
        /* <DEDUP_REMOVED lines=32> */
[----:B-----5:R-:W-:Y:S02]  /*17560*/  @!P0 IMAD.WIDE.U32 R16, R4, 0xa0, R10 ;  /* 0x000000a004108825 */ /* 0x020fe400078e000a */
        /* <DEDUP_REMOVED lines=246> */
[----:B--2---:R-:W-:Y:S09]  /*184d0*/  STL [R1+0x4], R3 ;  /* 0x0000040301007387 */ /* 0x004ff20000100800 */
        /* <DEDUP_REMOVED lines=62> */
[----:B------:R-:W-:Y:S09]  /*188c0*/  FMUL.FTZ R53, R53, UR20 ;  /* 0x0000001435357c20 */ /* 0x000ff20008410000 */
[----:B---3--:R-:W3:Y:S01]  /*188d0*/  MUFU.TANH R3, R43 ;  /* 0x0000002b00037308 */ /* 0x008ee20000002400 */
[C---:B--2---:R-:W-:Y:S03]  /*188e0*/  HMMA.16816.F32 R60, R208.reuse, R8, R60 ;  /* 0x00000008d03c723c */ /* 0x044fe6000000183c */
[----:B------:R-:W-:Y:S01]  /*188f0*/  FMUL.FTZ R56, R56, UR20 ;  /* 0x0000001438387c20 */ /* 0x000fe20008410000 */
[----:B------:R-:W-:Y:S02]  /*18900*/  FMUL.FTZ R57, R57, UR20 ;  /* 0x0000001439397c20 */ /* 0x000fe40008410000 */
[C---:B------:R-:W-:Y:S03]  /*18910*/  HMMA.16816.F32 R64, R208.reuse, R10, R64 ;  /* 0x0000000ad040723c */ /* 0x040fe60000001840 */
[----:B------:R2:W4:Y:S01]  /*18920*/  MUFU.TANH R215, R56 ;  /* 0x0000003800d77308 */ /* 0x0005220000002400 */
[----:B------:R-:W5:Y:S09]  /*18930*/  LDSM.16.M88.4 R8, [R166+0x4800] ;  /* 0x00480000a608783b */ /* 0x000f720000000200 */
[----:B------:R4:W4:Y:S01]  /*18940*/  MUFU.TANH R214, R57 ;  /* 0x0000003900d67308 */ /* 0x0009220000002400 */
[----:B---3--:R-:W-:Y:S01]  /*18950*/  STL [R1+0xc], R3 ;  /* 0x00000c0301007387 */ /* 0x008fe20000100800 */
[C---:B-1----:R-:W-:Y:S03]  /*18960*/  HMMA.16816.F32 R68, R208.reuse, R4, R68 ;  /* 0x00000004d044723c */ /* 0x042fe60000001844 */
[----:B------:R-:W-:Y:S01]  /*18970*/  FMUL.FTZ R43, R45, UR20 ;  /* 0x000000142d2b7c20 */ /* 0x000fe20008410000 */
[----:B------:R-:W-:Y:S01]  /*18980*/  FMUL.FTZ R45, R47, UR20 ;  /* 0x000000142f2d7c20 */ /* 0x000fe20008410000 */
[----:B------:R-:W-:Y:S03]  /*18990*/  FMUL.FTZ R47, R49, UR20 ;  /* 0x00000014312f7c20 */ /* 0x000fe60008410000 */
[----:B------:R1:W3:Y:S01]  /*189a0*/  MUFU.TANH R252, R53 ;  /* 0x0000003500fc7308 */ /* 0x0002e20000002400 */
[C---:B------:R-:W-:Y:S01]  /*189b0*/  HMMA.16816.F32 R72, R208.reuse, R6, R72 ;  /* 0x00000006d048723c */ /* 0x040fe20000001848 */
[----:B------:R-:W3:Y:S02]  /*189c0*/  LDSM.16.M88.4 R4, [R166+0x5000] ;  /* 0x00500000a604783b */ /* 0x000ee40000000200 */
[----:B--2---:R-:W-:Y:S01]  /*189d0*/  FMUL.FTZ R56, R61, UR20 ;  /* 0x000000143d387c20 */ /* 0x004fe20008410000 */
[----:B------:R-:W-:Y:S01]  /*189e0*/  MOV R61, R177 ;  /* 0x000000b1003d7202 */ /* 0x000fe20000000f00 */
[----:B------:R-:W-:Y:S04]  /*189f0*/  FMUL.FTZ R49, R51, UR20 ;  /* 0x0000001433317c20 */ /* 0x000fe80008410000 */
[----:B------:R-:W2:Y:S02]  /*18a00*/  MUFU.TANH R27, R27 ;  /* 0x0000001b001b7308 */ /* 0x000ea40000002400 */
[----:B----4-:R-:W-:Y:S01]  /*18a10*/  FMUL.FTZ R57, R60, UR20 ;  /* 0x000000143c397c20 */ /* 0x010fe20008410000 */
[----:B------:R-:W-:Y:S01]  /*18a20*/  MOV R60, R176 ;  /* 0x000000b0003c7202 */ /* 0x000fe20000000f00 */
[----:B------:R-:W-:Y:S01]  /*18a30*/  FMUL.FTZ R51, R52, UR20 ;  /* 0x0000001434337c20 */ /* 0x000fe20008410000 */
[----:B------:R-:W-:Y:S01]  /*18a40*/  FMUL.FTZ R52, R55, UR20 ;  /* 0x0000001437347c20 */ /* 0x000fe20008410000 */
[----:B------:R-:W-:Y:S04]  /*18a50*/  FMUL.FTZ R55, R58, UR20 ;  /* 0x000000143a377c20 */ /* 0x000fe80008410000 */
[----:B------:R-:W4:Y:S01]  /*18a60*/  MUFU.TANH R28, R28 ;  /* 0x0000001c001c7308 */ /* 0x000f220000002400 */
[----:B-1----:R-:W-:Y:S01]  /*18a70*/  FMUL.FTZ R53, R54, UR20 ;  /* 0x0000001436357c20 */ /* 0x002fe20008410000 */
        /* <DEDUP_REMOVED lines=12> */
[----:B------:R-:W1:Y:S01]  /*18b40*/  MUFU.TANH R200, R69 ;  /* 0x0000004500c87308 */ /* 0x000e620000002400 */
[----:B------:R-:W5:Y:S01]  /*18b50*/  LDSM.16.M88.4 R8, [R166+0x5800] ;  /* 0x00580000a608783b */ /* 0x000f620000000200 */
[----:B------:R-:W-:Y:S01]  /*18b60*/  FMUL.FTZ R75, R75, UR20 ;  /* 0x000000144b4b7c20 */ /* 0x000fe20008410000 */
[----:B------:R-:W-:Y:S01]  /*18b70*/  FMUL.FTZ R59, R67, UR20 ;  /* 0x00000014433b7c20 */ /* 0x000fe20008410000 */
[----:B------:R-:W-:Y:S01]  /*18b80*/  FMUL.FTZ R62, R62, UR20 ;  /* 0x000000143e3e7c20 */ /* 0x000fe20008410000 */
[----:B------:R-:W-:Y:S05]  /*18b90*/  FMUL.FTZ R63, R63, UR20 ;  /* 0x000000143f3f7c20 */ /* 0x000fea0008410000 */
[----:B------:R-:W1:Y:S01]  /*18ba0*/  MUFU.TANH R205, R70 ;  /* 0x0000004600cd7308 */ /* 0x000e620000002400 */
[C---:B---3--:R-:W-:Y:S03]  /*18bb0*/  HMMA.16816.F32 R84, R208.reuse, R4, R84 ;  /* 0x00000004d054723c */ /* 0x048fe60000001854 */
[----:B------:R-:W-:Y:S01]  /*18bc0*/  FMUL.FTZ R64, R64, UR20 ;  /* 0x0000001440407c20 */ /* 0x000fe20008410000 */
[----:B------:R-:W-:Y:S05]  /*18bd0*/  FMUL.FTZ R65, R65, UR20 ;  /* 0x0000001441417c20 */ /* 0x000fea0008410000 */
[----:B------:R-:W3:Y:S01]  /*18be0*/  MUFU.TANH R204, R71 ;  /* 0x0000004700cc7308 */ /* 0x000ee20000002400 */
[C---:B------:R-:W-:Y:S01]  /*18bf0*/  HMMA.16816.F32 R88, R208.reuse, R6, R88 ;  /* 0x00000006d058723c */ /* 0x040fe20000001858 */
[----:B------:R-:W2:Y:S02]  /*18c00*/  LDSM.16.M88.4 R4, [R166+0x6000] ;  /* 0x00600000a604783b */ /* 0x000ea40000000200 */
        /* <DEDUP_REMOVED lines=15> */
[C---:B-----5:R-:W-:Y:S03]  /*18d00*/  HMMA.16816.F32 R92, R208.reuse, R8, R92 ;  /* 0x00000008d05c723c */ /* 0x060fe6000000185c */
[----:B------:R-:W-:Y:S01]  /*18d10*/  FMUL.FTZ R88, R88, UR20 ;  /* 0x0000001458587c20 */ /* 0x000fe20008410000 */
[----:B------:R-:W-:Y:S01]  /*18d20*/  FMUL.FTZ R89, R89, UR20 ;  /* 0x0000001459597c20 */ /* 0x000fe20008410000 */
[----:B------:R-:W-:Y:S01]  /*18d30*/  FMUL.FTZ R90, R90, UR20 ;  /* 0x000000145a5a7c20 */ /* 0x000fe20008410000 */
[C---:B------:R-:W-:Y:S03]  /*18d40*/  HMMA.16816.F32 R96, R208.reuse, R10, R96 ;  /* 0x0000000ad060723c */ /* 0x040fe60000001860 */
[----:B------:R-:W1:Y:S01]  /*18d50*/  MUFU.TANH R202, R75 ;  /* 0x0000004b00ca7308 */ /* 0x000e620000002400 */
[----:B------:R-:W5:Y:S01]  /*18d60*/  LDSM.16.M88.4 R8, [R166+0x6800] ;  /* 0x00680000a608783b */ /* 0x000f620000000200 */
[----:B------:R-:W-:Y:S08]  /*18d70*/  FMUL.FTZ R91, R91, UR20 ;  /* 0x000000145b5b7c20 */ /* 0x000ff00008410000 */
[----:B------:R-:W1:Y:S01]  /*18d80*/  MUFU.TANH R194, R76 ;  /* 0x0000004c00c27308 */ /* 0x000e620000002400 */
[C---:B--2---:R-:W-:Y:S09]  /*18d90*/  HMMA.16816.F32 R100, R208.reuse, R4, R100 ;  /* 0x00000004d064723c */ /* 0x044ff20000001864 */
[----:B------:R-:W2:Y:S01]  /*18da0*/  MUFU.TANH R193, R77 ;  /* 0x0000004d00c17308 */ /* 0x000ea20000002400 */
[C---:B------:R-:W-:Y:S01]  /*18db0*/  HMMA.16816.F32 R104, R208.reuse, R6, R104 ;  /* 0x00000006d068723c */ /* 0x040fe20000001868 */
[----:B------:R-:W4:Y:S02]  /*18dc0*/  LDSM.16.M88.4 R4, [R166+0x7000] ;  /* 0x00700000a604783b */ /* 0x000f240000000200 */
[----:B------:R-:W-:Y:S01]  /*18dd0*/  FMUL.FTZ R92, R92, UR20 ;  /* 0x000000145c5c7c20 */ /* 0x000fe20008410000 */
[----:B------:R-:W-:Y:S01]  /*18de0*/  FMUL.FTZ R93, R93, UR20 ;  /* 0x000000145d5d7c20 */ /* 0x000fe20008410000 */
[----:B------:R-:W-:Y:S04]  /*18df0*/  FMUL.FTZ R97, R97, UR20 ;  /* 0x0000001461617c20 */ /* 0x000fe80008410000 */
[----:B------:R-:W2:Y:S02]  /*18e00*/  MUFU.TANH R197, R78 ;  /* 0x0000004e00c57308 */ /* 0x000ea40000002400 */
[----:B------:R-:W-:Y:S01]  /*18e10*/  FMUL.FTZ R94, R94, UR20 ;  /* 0x000000145e5e7c20 */ /* 0x000fe20008410000 */
[----:B------:R-:W-:Y:S01]  /*18e20*/  FMUL.FTZ R95, R95, UR20 ;  /* 0x000000145f5f7c20 */ /* 0x000fe20008410000 */
[----:B------:R-:W-:Y:S01]  /*18e30*/  FMUL.FTZ R96, R96, UR20 ;  /* 0x0000001460607c20 */ /* 0x000fe20008410000 */
[----:B------:R-:W-:Y:S01]  /*18e40*/  FMUL.FTZ R98, R98, UR20 ;  /* 0x0000001462627c20 */ /* 0x000fe20008410000 */
[----:B------:R-:W-:Y:S04]  /*18e50*/  FMUL.FTZ R99, R99, UR20 ;  /* 0x0000001463637c20 */ /* 0x000fe80008410000 */
[----:B------:R-:W2:Y:S01]  /*18e60*/  MUFU.TANH R192, R79 ;  /* 0x0000004f00c07308 */ /* 0x000ea20000002400 */
[----:B-1----:R-:W-:Y:S01]  /*18e70*/  FMUL.FTZ R68, R101, UR20 ;  /* 0x0000001465447c20 */ /* 0x002fe20008410000 */
[----:B------:R-:W-:Y:S08]  /*18e80*/  FMUL.FTZ R102, R102, UR20 ;  /* 0x0000001466667c20 */ /* 0x000ff00008410000 */
[----:B------:R-:W1:Y:S01]  /*18e90*/  MUFU.TANH R191, R80 ;  /* 0x0000005000bf7308 */ /* 0x000e620000002400 */
[C---:B-----5:R-:W-:Y:S06]  /*18ea0*/  HMMA.16816.F32 R108, R208.reuse, R8, R108 ;  /* 0x00000008d06c723c */ /* 0x060fec000000186c */
[C---:B------:R-:W-:Y:S03]  /*18eb0*/  HMMA.16816.F32 R112, R208.reuse, R10, R112 ;  /* 0x0000000ad070723c */ /* 0x040fe60000001870 */
[----:B------:R5:W1:Y:S01]  /*18ec0*/  MUFU.TANH R190, R81 ;  /* 0x0000005100be7308 */ /* 0x000a620000002400 */
[----:B------:R-:W3:Y:S02]  /*18ed0*/  LDSM.16.M88.4 R8, [R166+0x7800] ;  /* 0x00780000a608783b */ /* 0x000ee40000000200 */
[----:B------:R-:W-:Y:S07]  /*18ee0*/  DEPBAR.LE SB0, 0x0 ;  /* 0x000080000000791a */ /* 0x000fee0000000000 */
[----:B------:R2:W1:Y:S01]  /*18ef0*/  MUFU.TANH R196, R82 ;  /* 0x0000005200c47308 */ /* 0x0004620000002400 */
[----:B------:R-:W-:Y:S01]  /*18f00*/  BAR.SYNC.DEFER_BLOCKING 0x0 ;  /* 0x0000000000007b1d */ /* 0x000fe20000010000 */
[C---:B----4-:R-:W-:Y:S08]  /*18f10*/  HMMA.16816.F32 R116, R208.reuse, R4, R116 ;  /* 0x00000004d074723c */ /* 0x050ff00000001874 */
[----:B------:R4:W1:Y:S01]  /*18f20*/  MUFU.TANH R195, R83 ;  /* 0x0000005300c37308 */ /* 0x0008620000002400 */
[C---:B------:R-:W-:Y:S03]  /*18f30*/  HMMA.16816.F32 R120, R208.reuse, R6, R120 ;  /* 0x00000006d078723c */ /* 0x040fe60000001878 */
[----:B-----5:R-:W-:Y:S06]  /*18f40*/  FMUL.FTZ R81, R113, UR20 ;  /* 0x0000001471517c20 */ /* 0x020fec0008410000 */
[----:B------:R5:W1:Y:S02]  /*18f50*/  MUFU.TANH R185, R84 ;  /* 0x0000005400b97308 */ /* 0x000a640000002400 */
[----:B--2---:R-:W-:Y:S08]  /*18f60*/  FMUL.FTZ R82, R112, UR20 ;  /* 0x0000001470527c20 */ /* 0x004ff00008410000 */
[----:B------:R2:W1:Y:S01]  /*18f70*/  MUFU.TANH R184, R85 ;  /* 0x0000005500b87308 */ /* 0x0004620000002400 */
[----:B----4-:R-:W-:Y:S01]  /*18f80*/  FMUL.FTZ R83, R109, UR20 ;  /* 0x000000146d537c20 */ /* 0x010fe20008410000 */
[----:B------:R-:W-:Y:S01]  /*18f90*/  FMUL.FTZ R76, R116, UR20 ;  /* 0x00000014744c7c20 */ /* 0x000fe20008410000 */
[----:B------:R-:W-:Y:S01]  /*18fa0*/  FMUL.FTZ R75, R117, UR20 ;  /* 0x00000014754b7c20 */ /* 0x000fe20008410000 */
[----:B------:R-:W-:Y:S01]  /*18fb0*/  FMUL.FTZ R80, R118, UR20 ;  /* 0x0000001476507c20 */ /* 0x000fe20008410000 */
[----:B------:R-:W-:Y:S05]  /*18fc0*/  FMUL.FTZ R79, R119, UR20 ;  /* 0x00000014774f7c20 */ /* 0x000fea0008410000 */
[----:B------:R4:W1:Y:S01]  /*18fd0*/  MUFU.TANH R189, R86 ;  /* 0x0000005600bd7308 */ /* 0x0008620000002400 */
[C---:B---3--:R-:W-:Y:S03]  /*18fe0*/  HMMA.16816.F32 R124, R208.reuse, R8, R124 ;  /* 0x00000008d07c723c */ /* 0x048fe6000000187c */
[----:B-----5:R-:W-:Y:S01]  /*18ff0*/  FMUL.FTZ R84, R108, UR20 ;  /* 0x000000146c547c20 */ /* 0x020fe20008410000 */
        /* <DEDUP_REMOVED lines=66> */
[----:B----4-:R-:W-:Y:S09]  /*19420*/  MOV R65, R60 ;  /* 0x0000003c00417202 */ /* 0x010ff20000000f00 */
        /* <DEDUP_REMOVED lines=95> */
[----:B------:R-:W5:Y:S01]  /*19a20*/  LDC.64 R4, c[0x0][0x230] ;  /* 0x00008c00ff047b82 */ /* 0x000f620000000a00 */
        /* <DEDUP_REMOVED lines=13> */
.L_x_3725:
[----:B------:R2:W-:Y:S01]  /*19b00*/  @P0 STS.128 [R241+0x2000], RZ ;  /* 0x002000fff1000388 */ /* 0x0005e20000000c00 */
[CC--:B------:R-:W-:Y:S01]  /*19b10*/  LEA R104, P2, R60.reuse, R249.reuse, 0x1 ;  /* 0x000000f93c687211 */ /* 0x0c0fe200078408ff */
[--C-:B------:R-:W-:Y:S01]  /*19b20*/  @!P0 IMAD.MOV.U32 R61, RZ, RZ, R10.reuse ;  /* 0x000000ffff3d8224 */ /* 0x100fe200078e000a */
[C---:B------:R-:W-:Y:S01]  /*19b30*/  @!P0 IADD3 R5, P1, R60.reuse, UR13, RZ ;  /* 0x0000000d3c058c10 */ /* 0x040fe2000ff3e0ff */
[----:B------:R-:W5:Y:S01]  /*19b40*/  @!P0 LDC R8, c[0x0][0x24c] ;  /* 0x00009300ff088b82 */ /* 0x000f620000000800 */
[----:B------:R-:W-:Y:S01]  /*19b50*/  LEA.HI.X R105, R60, R248, R10, 0x1, P2 ;  /* 0x000000f83c697211 */ /* 0x000fe200010f0c0a */
[----:B------:R-:W-:Y:S01]  /*19b60*/  @!P0 IMAD.WIDE.U32 R94, R6, 0x30, R60 ;  /* 0x00000030065e8825 */ /* 0x000fe200078e003c */
[----:B------:R-:W-:Y:S01]  /*19b70*/  @!P0 IADD3.X R4, R10, UR12, RZ, P1, !PT ;  /* 0x0000000c0a048c10 */ /* 0x000fe20008ffe4ff */
[----:B------:R-:W-:Y:S01]  /*19b80*/  UMOV UR8, UR16 ;  /* 0x0000001000087c82 */ /* 0x000fe20008000000 */
[CC--:B------:R-:W-:Y:S01]  /*19b90*/  @!P0 LEA R98, P1, R5.reuse, R249.reuse, 0x1 ;  /* 0x000000f905628211 */ /* 0x0c0fe200078208ff */
[----:B------:R-:W-:Y:S01]  /*19ba0*/  @!PT LDS RZ, [RZ] ;  /* 0x00000000fffff984 */ /* 0x000fe20000000800 */
[----:B------:R-:W-:Y:S01]  /*19bb0*/  @!PT LDS RZ, [RZ] ;  /* 0x00000000fffff984 */ /* 0x000fe20000000800 */
[----:B------:R-:W-:Y:S01]  /*19bc0*/  @!PT LDS RZ, [RZ] ;  /* 0x00000000fffff984 */ /* 0x000fe20000000800 */
[----:B------:R-:W-:Y:S01]  /*19bd0*/  @!P0 LDGSTS.E.BYPASS.LTC128B.128 [R241+0x2000], desc[UR18][R104.64] ;  /* 0x0200000068f18fae */ /* 0x000fe2000b901d52 */
[C---:B------:R-:W-:Y:S01]  /*19be0*/  @!P0 LEA R11, P2, R6.reuse, R60, 0x5 ;  /* 0x0000003c060b8211 */ /* 0x040fe200078428ff */
[----:B------:R-:W-:Y:S01]  /*19bf0*/  @!P0 IMAD.MOV.U32 R108, RZ, RZ, R60 ;  /* 0x000000ffff6c8224 */ /* 0x000fe200078e003c */
[----:B------:R-:W-:Y:S01]  /*19c00*/  @!P0 LEA.HI.X R99, R5, R248, R4, 0x1, P1 ;  /* 0x000000f805638211 */ /* 0x000fe200008f0c04 */
[----:B------:R2:W-:Y:S01]  /*19c10*/  @P0 STS.128 [R241+0x2800], RZ ;  /* 0x002800fff1000388 */ /* 0x0005e20000000c00 */
[-C--:B------:R-:W-:Y:S01]  /*19c20*/  @!P0 LEA R62, P1, R11, R249.reuse, 0x1 ;  /* 0x000000f90b3e8211 */ /* 0x080fe200078208ff */
        /* <DEDUP_REMOVED lines=8> */
[----:B------:R-:W-:Y:S01]  /*19cb0*/  @!P0 LEA.HI.X R63, R11, R248, R9, 0x1, P1 ;  /* 0x000000f80b3f8211 */ /* 0x000fe200008f0c09 */
[----:B------:R2:W-:Y:S01]  /*19cc0*/  @P0 STS.128 [R241+0x3000], RZ ;  /* 0x003000fff1000388 */ /* 0x0005e20000000c00 */
[----:B------:R-:W-:Y:S01]  /*19cd0*/  @!P0 IMAD.IADD R4, R4, 0x1, R95 ;  /* 0x0000000104048824 */ /* 0x000fe200078e025f */
[-C--:B------:R-:W-:Y:S01]  /*19ce0*/  @!P0 LEA R102, P1, R94, R249.reuse, 0x1 ;  /* 0x000000f95e668211 */ /* 0x080fe200078208ff */
[----:B------:R-:W4:Y:S01]  /*19cf0*/  @!P0 LDC R7, c[0x0][0x24c] ;  /* 0x00009300ff078b82 */ /* 0x000f220000000800 */
[----:B------:R-:W-:Y:S01]  /*19d00*/  @!PT LDS RZ, [RZ] ;  /* 0x00000000fffff984 */ /* 0x000fe20000000800 */
[----:B------:R-:W-:Y:S01]  /*19d10*/  @!PT LDS RZ, [RZ] ;  /* 0x00000000fffff984 */ /* 0x000fe20000000800 */
[----:B------:R-:W-:Y:S01]  /*19d20*/  @!PT LDS RZ, [RZ] ;  /* 0x00000000fffff984 */ /* 0x000fe20000000800 */
[----:B------:R-:W-:Y:S01]  /*19d30*/  @!P0 LDGSTS.E.BYPASS.LTC128B.128 [R241+0x3000], desc[UR18][R62.64] ;  /* 0x030000003ef18fae */ /* 0x000fe2000b901d52 */
[----:B------:R-:W-:Y:S01]  /*19d40*/  @!P0 LEA R9, P2, R6, R60, 0x6 ;  /* 0x0000003c06098211 */ /* 0x000fe200078430ff */
[----:B------:R-:W-:Y:S01]  /*19d50*/  @!P0 IMAD.MOV.U32 R95, RZ, RZ, R10 ;  /* 0x000000ffff5f8224 */ /* 0x000fe200078e000a */
[----:B------:R-:W-:Y:S01]  /*19d60*/  @!P0 LEA.HI.X R103, R94, R248, R4, 0x1, P1 ;  /* 0x000000f85e678211 */ /* 0x000fe200008f0c04 */
[----:B------:R2:W-:Y:S01]  /*19d70*/  @P0 STS.128 [R241+0x3800], RZ ;  /* 0x003800fff1000388 */ /* 0x0005e20000000c00 */
[-C--:B------:R-:W-:Y:S01]  /*19d80*/  @!P0 LEA R100, P1, R9, R249.reuse, 0x1 ;  /* 0x000000f909648211 */ /* 0x080fe200078208ff */
        /* <DEDUP_REMOVED lines=14> */
[C---:B--2---:R-:W-:Y:S01]  /*19e70*/  @!P0 LEA R102, P2, R98.reuse, R249, 0x1 ;  /* 0x000000f962668211 */ /* 0x044fe200078408ff */
[----:B-1----:R-:W-:Y:S01]  /*19e80*/  @!P0 IMAD R5, R5, 0x60, RZ ;  /* 0x0000006005058824 */ /* 0x002fe200078e02ff */
[-C--:B------:R-:W-:Y:S02]  /*19e90*/  @!P0 LEA.HI.X R101, R9, R248.reuse, R8, 0x1, P1 ;  /* 0x000000f809658211 */ /* 0x080fe400008f0c08 */
[----:B------:R-:W-:Y:S01]  /*19ea0*/  @!P0 IADD3 R7, R7, R99, RZ ;  /* 0x0000006307078210 */ /* 0x000fe20007ffe0ff */
[----:B------:R-:W1:Y:S01]  /*19eb0*/  @!P0 LDC R9, c[0x0][0x24c] ;  /* 0x00009300ff098b82 */ /* 0x000e620000000800 */
[----:B------:R-:W-:Y:S01]  /*19ec0*/  @!P0 IMAD.IADD R5, R5, 0x1, R95 ;  /* 0x0000000105058824 */ /* 0x000fe200078e025f */
[----:B------:R-:W-:Y:S01]  /*19ed0*/  @!PT LDS RZ, [RZ] ;  /* 0x00000000fffff984 */ /* 0x000fe20000000800 */
[----:B------:R-:W-:Y:S01]  /*19ee0*/  @!PT LDS RZ, [RZ] ;  /* 0x00000000fffff984 */ /* 0x000fe20000000800 */
[----:B------:R-:W-:Y:S01]  /*19ef0*/  @!PT LDS RZ, [RZ] ;  /* 0x00000000fffff984 */ /* 0x000fe20000000800 */
[----:B------:R2:W-:Y:S01]  /*19f00*/  @!P0 LDGSTS.E.BYPASS.LTC128B.128 [R241+0x4000], desc[UR18][R100.64] ;  /* 0x0400000064f18fae */ /* 0x0005e2000b901d52 */
[----:B------:R-:W-:Y:S01]  /*19f10*/  @!P0 LEA.HI.X R103, R98, R248, R7, 0x1, P2 ;  /* 0x000000f862678211 */ /* 0x000fe200010f0c07 */
[----:B------:R-:W-:Y:S01]  /*19f20*/  @!P0 IMAD.MOV.U32 R99, RZ, RZ, R10 ;  /* 0x000000ffff638224 */ /* 0x000fe200078e000a */
[CC--:B------:R-:W-:Y:S01]  /*19f30*/  @!P0 LEA R62, P1, R94.reuse, R249.reuse, 0x1 ;  /* 0x000000f95e3e8211 */ /* 0x0c0fe200078208ff */
        /* <DEDUP_REMOVED lines=29> */
[CC--:B------:R-:W-:Y:S01]  /*1a110*/  @!P0 LEA R106, P2, R11.reuse, R249.reuse, 0x1 ;  /* 0x000000f90b6a8211 */ /* 0x0c0fe200078408ff */
[----:B------:R2:W-:Y:S01]  /*1a120*/  @P0 STS.128 [R241+0x6000], RZ ;  /* 0x006000fff1000388 */ /* 0x0005e20000000c00 */
[----:B----4-:R-:W-:Y:S01]  /*1a130*/  @!P0 IMAD R8, R8, 0x90, RZ ;  /* 0x0000009008088824 */ /* 0x010fe200078e02ff */
[----:B------:R-:W1:Y:S01]  /*1a140*/  @!P0 LDC R4, c[0x0][0x24c] ;  /* 0x00009300ff048b82 */ /* 0x000e620000000800 */
[----:B------:R-:W-:Y:S01]  /*1a150*/  @!P0 LEA.HI.X R107, R11, R248, R9, 0x1, P2 ;  /* 0x000000f80b6b8211 */ /* 0x000fe200010f0c09 */
        /* <DEDUP_REMOVED lines=13> */
[----:B------:R-:W-:Y:S01]  /*1a230*/  @!P0 LEA R10, P1, R108, R249, 0x1 ;  /* 0x000000f96c0a8211 */ /* 0x000fe200078208ff */
[----:B------:R-:W-:Y:S03]  /*1a240*/  @!P0 IMAD.WIDE.U32 R102, R6, 0xa0, R102 ;  /* 0x000000a006668825 */ /* 0x000fe600078e0066 */
[-C--:B------:R-:W-:Y:S01]  /*1a250*/  @!P0 LEA.HI.X R11, R108, R248.reuse, R8, 0x1, P1 ;  /* 0x000000f86c0b8211 */ /* 0x080fe200008f0c08 */
        /* <DEDUP_REMOVED lines=45> */
[-C--:B------:R-:W-:Y:S01]  /*1a530*/  @!P0 LEA.HI.X R5, R62, R248.reuse, R8, 0x1, P2 ;  /* 0x000000f83e058211 */ /* 0x080fe200010f0c08 */
        /* <DEDUP_REMOVED lines=21> */
.L_x_3724:
[----:B---3--:R-:W2:Y:S01]  /*1a690*/  LDL.LU R11, [R1+0x4] ;  /* 0x00000400010b7983 */ /* 0x008ea20000300800 */
[----:B------:R-:W-:Y:S01]  /*1a6a0*/  MOV R4, UR14 ;  /* 0x0000000e00047c02 */ /* 0x000fe20008000f00 */
[----:B------:R-:W-:Y:S02]  /*1a6b0*/  UISETP.GT.AND UP0, UPT, UR14, UR11, UPT ;  /* 0x0000000b0e00728c */ /* 0x000fe4000bf04270 */
[----:B------:R-:W3:Y:S01]  /*1a6c0*/  LDL.LU R60, [R1+0xc] ;  /* 0x00000c00013c7983 */ /* 0x000ee20000300800 */
[----:B------:R-:W-:Y:S01]  /*1a6d0*/  LEA R4, R4, R243, 0x8 ;  /* 0x000000f304047211 */ /* 0x000fe200078e40ff */
[----:B------:R-:W-:Y:S01]  /*1a6e0*/  UMOV UR16, UR23 ;  /* 0x0000001700107c82 */ /* 0x000fe20008000000 */
[----:B------:R-:W-:Y:S01]  /*1a6f0*/  UMOV UR17, UR22 ;  /* 0x0000001600117c82 */ /* 0x000fe20008000000 */
[----:B------:R-:W4:Y:S01]  /*1a700*/  LDL.LU R8, [R1+0x8] ;  /* 0x0000080001087983 */ /* 0x000f220000300800 */
        /* <DEDUP_REMOVED lines=23> */
[C---:B------:R-:W-:Y:S02]  /*1a880*/  IADD3 R10, R4.reuse, 0x9, RZ ;  /* 0x00000009040a7810 */ /* 0x040fe40007ffe0ff */
[----:B------:R-:W-:Y:S01]  /*1a890*/  I2FP.F32.S32 R9, R9 ;  /* 0x0000000900097245 */ /* 0x000fe20000201400 */
        /* <DEDUP_REMOVED lines=10> */
[----:B------:R-:W-:Y:S01]  /*1a940*/  IADD3 R5, R4, 0x61, RZ ;  /* 0x0000006104057810 */ /* 0x000fe20007ffe0ff */
[----:B------:R-:W-:Y:S01]  /*1a950*/  FFMA.FTZ R170, R10, UR5, R170 ;  /* 0x000000050aaa7c23 */ /* 0x000fe200080100aa */
[----:B------:R-:W-:Y:S01]  /*1a960*/  IADD3 R2, R4, 0x29, RZ ;  /* 0x0000002904027810 */ /* 0x000fe20007ffe0ff */
[----:B------:R-:W-:Y:S01]  /*1a970*/  FFMA.FTZ R10, R10, UR5, R175 ;  /* 0x000000050a0a7c23 */ /* 0x000fe200080100af */
        /* <DEDUP_REMOVED lines=38> */
[C---:B------:R-:W-:Y:S01]  /*1abe0*/  IADD3 R2, R4.reuse, 0x68, RZ ;  /* 0x0000006804027810 */ /* 0x040fe20007ffe0ff */
[----:B------:R-:W-:Y:S01]  /*1abf0*/  FFMA.FTZ R63, R119, UR5, R38 ;  /* 0x00000005773f7c23 */ /* 0x000fe20008010026 */
[C---:B------:R-:W-:Y:S02]  /*1ac00*/  IADD3 R0, R4.reuse, 0x39, RZ ;  /* 0x0000003904007810 */ /* 0x040fe40007ffe0ff */
[----:B------:R-:W-:Y:S02]  /*1ac10*/  I2FP.F32.S32 R2, R2 ;  /* 0x0000000200027245 */ /* 0x000fe40000201400 */
[----:B------:R-:W-:Y:S02]  /*1ac20*/  I2FP.F32.S32 R0, R0 ;  /* 0x0000000000007245 */ /* 0x000fe40000201400 */
[----:B------:R-:W-:Y:S01]  /*1ac30*/  IADD3 R122, R4, 0x41, RZ ;  /* 0x00000041047a7810 */ /* 0x000fe20007ffe0ff */
[C---:B------:R-:W-:Y:S01]  /*1ac40*/  FFMA.FTZ R55, R2.reuse, UR5, R55 ;  /* 0x0000000502377c23 */ /* 0x040fe20008010037 */
[----:B------:R-:W-:Y:S01]  /*1ac50*/  FFMA.FTZ R215, R2, UR5, R215 ;  /* 0x0000000502d77c23 */ /* 0x000fe200080100d7 */
[----:B------:R-:W-:Y:S01]  /*1ac60*/  IADD3 R2, R4, 0x80, RZ ;  /* 0x0000008004027810 */ /* 0x000fe20007ffe0ff */
[C---:B------:R-:W-:Y:S01]  /*1ac70*/  FFMA.FTZ R35, R0.reuse, UR5, R35 ;  /* 0x0000000500237c23 */ /* 0x040fe20008010023 */
[----:B------:R-:W-:Y:S01]  /*1ac80*/  I2FP.F32.S32 R122, R122 ;  /* 0x0000007a007a7245 */ /* 0x000fe20000201400 */
[----:B------:R-:W-:Y:S01]  /*1ac90*/  FFMA.FTZ R33, R0, UR5, R33 ;  /* 0x0000000500217c23 */ /* 0x000fe20008010021 */
        /* <DEDUP_REMOVED lines=64> */
[C---:B------:R-:W-:Y:S01]  /*1b0a0*/  IADD3 R0, R4.reuse, 0x81, RZ ;  /* 0x0000008104007810 */ /* 0x040fe20007ffe0ff */
[----:B------:R-:W-:Y:S01]  /*1b0b0*/  LDSM.16.MT88.4 R56, [R232+0xa800] ;  /* 0x00a80000e838783b */ /* 0x000fe20000004200 */
        /* <DEDUP_REMOVED lines=46> */
[C---:B------:R-:W-:Y:S01]  /*1b3a0*/  IADD3 R0, R4.reuse, 0xf0, RZ ;  /* 0x000000f004007810 */ /* 0x040fe20007ffe0ff */
[C---:B--2---:R-:W-:Y:S01]  /*1b3b0*/  FFMA.FTZ R11, R9.reuse, UR5, R11 ;  /* 0x00000005090b7c23 */ /* 0x044fe2000801000b */
[----:B----4-:R-:W-:Y:S01]  /*1b3c0*/  MOV R61, R8 ;  /* 0x00000008003d7202 */ /* 0x010fe20000000f00 */
[----:B------:R-:W-:Y:S01]  /*1b3d0*/  FFMA.FTZ R9, R9, UR5, R173 ;  /* 0x0000000509097c23 */ /* 0x000fe200080100ad */
[----:B------:R-:W-:Y:S01]  /*1b3e0*/  IADD3 R8, R4, 0x31, RZ ;  /* 0x0000003104087810 */ /* 0x000fe20007ffe0ff */
[----:B---3--:R-:W-:Y:S01]  /*1b3f0*/  FFMA.FTZ R60, R126, UR5, R60 ;  /* 0x000000057e3c7c23 */ /* 0x008fe2000801003c */
[----:B------:R-:W-:Y:S01]  /*1b400*/  FMNMX.FTZ R5, R11, R5, !PT ;  /* 0x000000050b057209 */ /* 0x000fe20007810000 */
[----:B------:R-:W-:Y:S01]  /*1b410*/  FFMA.FTZ R119, R119, UR5, R61 ;  /* 0x0000000577777c23 */ /* 0x000fe2000801003d */
[----:B------:R-:W-:Y:S01]  /*1b420*/  I2FP.F32.S32 R8, R8 ;  /* 0x0000000800087245 */ /* 0x000fe20000201400 */
[----:B------:R-:W-:Y:S01]  /*1b430*/  FFMA.FTZ R61, R124, UR5, R42 ;  /* 0x000000057c3d7c23 */ /* 0x000fe2000801002a */
[----:B------:R-:W-:Y:S01]  /*1b440*/  FMNMX.FTZ R5, R170, R5, !PT ;  /* 0x00000005aa057209 */ /* 0x000fe20007810000 */
[----:B------:R-:W-:Y:S01]  /*1b450*/  FFMA.FTZ R124, R124, UR5, R40 ;  /* 0x000000057c7c7c23 */ /* 0x000fe20008010028 */
[----:B------:R-:W-:Y:S01]  /*1b460*/  FFMA.FTZ R126, R126, UR5, R41 ;  /* 0x000000057e7e7c23 */ /* 0x000fe20008010029 */
        /* <DEDUP_REMOVED lines=79> */
[C---:B------:R-:W-:Y:S01]  /*1b960*/  FFMA.FTZ R81, R37.reuse, UR5, R81 ;  /* 0x0000000525517c23 */ /* 0x040fe20008010051 */
[C---:B------:R-:W-:Y:S01]  /*1b970*/  IADD3 R2, R4.reuse, 0xd1, RZ ;  /* 0x000000d104027810 */ /* 0x040fe20007ffe0ff */
[----:B------:R-:W-:Y:S01]  /*1b980*/  FFMA.FTZ R85, R37, UR5, R85 ;  /* 0x0000000525557c23 */ /* 0x000fe20008010055 */
[----:B------:R-:W-:Y:S01]  /*1b990*/  IADD3 R37, R4, 0xe8, RZ ;  /* 0x000000e804257810 */ /* 0x000fe20007ffe0ff */
[C---:B------:R-:W-:Y:S01]  /*1b9a0*/  FFMA.FTZ R72, R0.reuse, UR5, R72 ;  /* 0x0000000500487c23 */ /* 0x040fe20008010048 */
[----:B------:R-:W-:Y:S01]  /*1b9b0*/  I2FP.F32.S32 R2, R2 ;  /* 0x0000000200027245 */ /* 0x000fe20000201400 */
[----:B------:R-:W-:Y:S01]  /*1b9c0*/  FFMA.FTZ R70, R0, UR5, R70 ;  /* 0x0000000500467c23 */ /* 0x000fe20008010046 */
        /* <DEDUP_REMOVED lines=108> */
[C---:B------:R-:W-:Y:S01]  /*1c090*/  FMUL.FTZ R68, R2.reuse, UR4 ;  /* 0x0000000402447c20 */ /* 0x040fe20008410000 */
[----:B------:R-:W-:Y:S01]  /*1c0a0*/  LDSM.16.MT88.4 R60, [R231+0xa800] ;  /* 0x00a80000e73c783b */ /* 0x000fe20000004200 */
[----:B------:R-:W-:Y:S03]  /*1c0b0*/  FSETP.NEU.FTZ.AND P0, PT, R2, -INF , PT ;  /* 0xff8000000200780b */ /* 0x000fe60003f1d000 */
[----:B------:R-:W-:Y:S01]  /*1c0c0*/  MUFU.EX2 R113, R113 ;  /* 0x0000007100717308 */ /* 0x000fe20000000800 */
[--C-:B------:R-:W-:Y:S01]  /*1c0d0*/  FFMA.FTZ R175, R172, UR4, -R39.reuse ;  /* 0x00000004acaf7c23 */ /* 0x100fe20008010827 */
[--C-:B------:R-:W-:Y:S01]  /*1c0e0*/  FFMA.FTZ R172, R169, UR4, -R39.reuse ;  /* 0x00000004a9ac7c23 */ /* 0x100fe20008010827 */
[----:B------:R-:W-:Y:S01]  /*1c0f0*/  FSEL R68, R68, RZ, P0 ;  /* 0x000000ff44447208 */ /* 0x000fe20000000000 */
[--C-:B------:R-:W-:Y:S01]  /*1c100*/  FFMA.FTZ R131, R170, UR4, -R39.reuse ;  /* 0x00000004aa837c23 */ /* 0x100fe20008010827 */
[--C-:B------:R-:W-:Y:S01]  /*1c110*/  FFMA.FTZ R165, R11, UR4, -R39.reuse ;  /* 0x000000040ba57c23 */ /* 0x100fe20008010827 */
[----:B------:R-:W-:Y:S01]  /*1c120*/  FMUL.FTZ R4, R4, UR4 ;  /* 0x0000000404047c20 */ /* 0x000fe20008410000 */
[--C-:B------:R-:W-:Y:S03]  /*1c130*/  FFMA.FTZ R125, R14, UR4, -R39.reuse ;  /* 0x000000040e7d7c23 */ /* 0x100fe60008010827 */
[----:B------:R-:W-:Y:S01]  /*1c140*/  MUFU.EX2 R175, R175 ;  /* 0x000000af00af7308 */ /* 0x000fe20000000800 */
[--C-:B------:R-:W-:Y:S01]  /*1c150*/  FFMA.FTZ R115, R16, UR4, -R68.reuse ;  /* 0x0000000410737c23 */ /* 0x100fe20008010844 */
[--C-:B------:R-:W-:Y:S01]  /*1c160*/  FFMA.FTZ R114, R17, UR4, -R68.reuse ;  /* 0x0000000411727c23 */ /* 0x100fe20008010844 */
[--C-:B------:R-:W-:Y:S01]  /*1c170*/  FFMA.FTZ R102, R24, UR4, -R68.reuse ;  /* 0x0000000418667c23 */ /* 0x100fe20008010844 */
[----:B------:R-:W1:Y:S01]  /*1c180*/  LDSM.16.MT88.4 R16, [R236+0xa000] ;  /* 0x00a00000ec10783b */ /* 0x000e620000004200 */
        /* <DEDUP_REMOVED lines=11> */
[----:B------:R-:W4:Y:S01]  /*1c240*/  MUFU.EX2 R172, R172 ;  /* 0x000000ac00ac7308 */ /* 0x000f220000000800 */
[--C-:B------:R-:W-:Y:S01]  /*1c250*/  FFMA.FTZ R111, R22, UR4, -R39.reuse ;  /* 0x00000004166f7c23 */ /* 0x100fe20008010827 */
[--C-:B------:R-:W-:Y:S01]  /*1c260*/  FFMA.FTZ R106, R23, UR4, -R39.reuse ;  /* 0x00000004176a7c23 */ /* 0x100fe20008010827 */
[--C-:B------:R-:W-:Y:S01]  /*1c270*/  FFMA.FTZ R112, R20, UR4, -R68.reuse ;  /* 0x0000000414707c23 */ /* 0x100fe20008010844 */
[----:B------:R-:W5:Y:S01]  /*1c280*/  LDSM.16.MT88.4 R28, [R231+0xa000] ;  /* 0x00a00000e71c783b */ /* 0x000f620000004200 */
[--C-:B------:R-:W-:Y:S01]  /*1c290*/  FFMA.FTZ R107, R21, UR4, -R68.reuse ;  /* 0x00000004156b7c23 */ /* 0x100fe20008010844 */
[--C-:B------:R-:W-:Y:S01]  /*1c2a0*/  FFMA.FTZ R90, R34, UR4, -R39.reuse ;  /* 0x00000004225a7c23 */ /* 0x100fe20008010827 */
[----:B------:R-:W-:Y:S03]  /*1c2b0*/  FFMA.FTZ R88, R35, UR4, -R39 ;  /* 0x0000000423587c23 */ /* 0x000fe60008010827 */
[----:B------:R-:W-:Y:S01]  /*1c2c0*/  MUFU.EX2 R165, R165 ;  /* 0x000000a500a57308 */ /* 0x000fe20000000800 */
[C---:B--2---:R-:W-:Y:S01]  /*1c2d0*/  FMUL.FTZ R6, R38.reuse, R162 ;  /* 0x000000a226067220 */ /* 0x044fe20000410000 */
[C---:B------:R-:W-:Y:S01]  /*1c2e0*/  FMUL.FTZ R7, R38.reuse, R163 ;  /* 0x000000a326077220 */ /* 0x040fe20000410000 */
[----:B------:R-:W-:Y:S01]  /*1c2f0*/  MOV R163, R54 ;  /* 0x0000003600a37202 */ /* 0x000fe20000000f00 */
[C---:B------:R-:W-:Y:S01]  /*1c300*/  FMUL.FTZ R11, R38.reuse, R159 ;  /* 0x0000009f260b7220 */ /* 0x040fe20000410000 */
[----:B------:R-:W-:Y:S01]  /*1c310*/  MOV R159, R47 ;  /* 0x0000002f009f7202 */ /* 0x000fe20000000f00 */
[----:B------:R-:W-:Y:S01]  /*1c320*/  FMUL.FTZ R14, R38, R154 ;  /* 0x0000009a260e7220 */ /* 0x000fe20000410000 */
[----:B------:R-:W-:Y:S03]  /*1c330*/  MOV R154, R44 ;  /* 0x0000002c009a7202 */ /* 0x000fe60000000f00 */
[----:B------:R-:W2:Y:S01]  /*1c340*/  MUFU.EX2 R131, R131 ;  /* 0x0000008300837308 */ /* 0x000ea20000000800 */
[----:B------:R-:W5:Y:S01]  /*1c350*/  LDSM.16.MT88.4 R44, [R230+0xa000] ;  /* 0x00a00000e62c783b */ /* 0x000f620000004200 */
[----:B----4-:R-:W-:Y:S01]  /*1c360*/  F2FP.F16.F32.PACK_AB R41, R172, R175 ;  /* 0x000000afac29723e */ /* 0x010fe200000000ff */
[C---:B------:R-:W-:Y:S01]  /*1c370*/  FMUL.FTZ R15, R38.reuse, R155 ;  /* 0x0000009b260f7220 */ /* 0x040fe20000410000 */
[C---:B------:R-:W-:Y:S01]  /*1c380*/  FMUL.FTZ R22, R38.reuse, R146 ;  /* 0x0000009226167220 */ /* 0x040fe20000410000 */
[C---:B------:R-:W-:Y:S01]  /*1c390*/  FMUL.FTZ R23, R38.reuse, R147 ;  /* 0x0000009326177220 */ /* 0x040fe20000410000 */
[C---:B------:R-:W-:Y:S01]  /*1c3a0*/  FMUL.FTZ R34, R38.reuse, R134 ;  /* 0x0000008626227220 */ /* 0x040fe20000410000 */
[C---:B------:R-:W-:Y:S03]  /*1c3b0*/  FMUL.FTZ R35, R38.reuse, R135 ;  /* 0x0000008726237220 */ /* 0x040fe60000410000 */
[----:B------:R-:W-:Y:S01]  /*1c3c0*/  MUFU.EX2 R173, R173 ;  /* 0x000000ad00ad7308 */ /* 0x000fe20000000800 */
[----:B------:R-:W-:Y:S01]  /*1c3d0*/  FFMA.FTZ R175, R38, R251, R175 ;  /* 0x000000fb26af7223 */ /* 0x000fe200000100af */
[--C-:B------:R-:W-:Y:S01]  /*1c3e0*/  FFMA.FTZ R91, R32, UR4, -R68.reuse ;  /* 0x00000004205b7c23 */ /* 0x100fe20008010844 */
[----:B------:R-:W-:Y:S01]  /*1c3f0*/  MOV R162, R51 ;  /* 0x0000003300a27202 */ /* 0x000fe20000000f00 */
[--C-:B------:R-:W-:Y:S01]  /*1c400*/  FFMA.FTZ R128, R128, UR4, -R39.reuse ;  /* 0x0000000480807c23 */ /* 0x100fe20008010827 */
[----:B------:R-:W-:Y:S01]  /*1c410*/  F2FP.F16.F32.PACK_AB R51, R113, R116 ;  /* 0x000000747133723e */ /* 0x000fe200000000ff */
[--C-:B------:R-:W-:Y:S01]  /*1c420*/  FFMA.FTZ R130, R130, UR4, -R39.reuse ;  /* 0x0000000482827c23 */ /* 0x100fe20008010827 */
[----:B------:R-:W-:Y:S03]  /*1c430*/  MOV R155, R50 ;  /* 0x00000032009b7202 */ /* 0x000fe60000000f00 */
        /* <DEDUP_REMOVED lines=17> */
[----:B----4-:R-:W-:Y:S01]  /*1c550*/  F2FP.F16.F32.PACK_AB R40, R170, R173 ;  /* 0x000000adaa28723e */ /* 0x010fe200000000ff */
        /* <DEDUP_REMOVED lines=20> */
[----:B------:R-:W-:Y:S01]  /*1c6a0*/  FADD.FTZ R5, -R2, R164 ;  /* 0x000000a402057221 */ /* 0x000fe20000010100 */
[--C-:B------:R-:W-:Y:S03]  /*1c6b0*/  FFMA.FTZ R164, R10, UR4, -R68.reuse ;  /* 0x000000040aa47c23 */ /* 0x100fe60008010844 */
[----:B------:R-:W-:Y:S01]  /*1c6c0*/  MUFU.EX2 R118, R118 ;  /* 0x0000007600767308 */ /* 0x000fe20000000800 */
[----:B------:R-:W-:Y:S01]  /*1c6d0*/  FMUL.FTZ R10, R38, R158 ;  /* 0x0000009e260a7220 */ /* 0x000fe20000410000 */
[----:B------:R-:W-:Y:S01]  /*1c6e0*/  MOV R158, R53 ;  /* 0x00000035009e7202 */ /* 0x000fe20000000f00 */
[----:B------:R-:W-:Y:S01]  /*1c6f0*/  FMUL.FTZ R5, R5, UR4 ;  /* 0x0000000405057c20 */ /* 0x000fe20008410000 */
[----:B--2---:R-:W-:Y:S01]  /*1c700*/  F2FP.F16.F32.PACK_AB R49, R121, R125 ;  /* 0x0000007d7931723e */ /* 0x004fe200000000ff */
        /* <DEDUP_REMOVED lines=20> */
[C---:B--2---:R-:W-:Y:S01]  /*1c850*/  FMUL.FTZ R4, R37.reuse, R160 ;  /* 0x000000a025047220 */ /* 0x044fe20000410000 */
[----:B------:R-:W-:Y:S01]  /*1c860*/  MOV R160, R55 ;  /* 0x0000003700a07202 */ /* 0x000fe20000000f00 */
[C---:B------:R-:W-:Y:S01]  /*1c870*/  FMUL.FTZ R5, R37.reuse, R161 ;  /* 0x000000a125057220 */ /* 0x040fe20000410000 */
[----:B------:R-:W-:Y:S01]  /*1c880*/  MOV R161, R52 ;  /* 0x0000003400a17202 */ /* 0x000fe20000000f00 */
[C---:B------:R-:W-:Y:S01]  /*1c890*/  FMUL.FTZ R8, R37.reuse, R156 ;  /* 0x0000009c25087220 */ /* 0x040fe20000410000 */
[----:B------:R-:W2:Y:S01]  /*1c8a0*/  LDSM.16.MT88.4 R52, [R236+0xa800] ;  /* 0x00a80000ec34783b */ /* 0x000ea20000004200 */
[C---:B------:R-:W-:Y:S03]  /*1c8b0*/  FMUL.FTZ R9, R37.reuse, R157 ;  /* 0x0000009d25097220 */ /* 0x040fe60000410000 */
[----:B------:R-:W5:Y:S01]  /*1c8c0*/  MUFU.EX2 R114, R114 ;  /* 0x0000007200727308 */ /* 0x000f620000000800 */
[----:B----4-:R-:W-:Y:S01]  /*1c8d0*/  F2FP.F16.F32.PACK_AB R42, R164, R169 ;  /* 0x000000a9a42a723e */ /* 0x010fe200000000ff */
[C---:B------:R-:W-:Y:S01]  /*1c8e0*/  FMUL.FTZ R12, R37.reuse, R152 ;  /* 0x00000098250c7220 */ /* 0x040fe20000410000 */
[C---:B------:R-:W-:Y:S01]  /*1c8f0*/  FMUL.FTZ R13, R37.reuse, R153 ;  /* 0x00000099250d7220 */ /* 0x040fe20000410000 */
[C---:B------:R-:W-:Y:S01]  /*1c900*/  FMUL.FTZ R20, R37.reuse, R144 ;  /* 0x0000009025147220 */ /* 0x040fe20000410000 */
[C---:B------:R-:W-:Y:S01]  /*1c910*/  FMUL.FTZ R21, R37.reuse, R145 ;  /* 0x0000009125157220 */ /* 0x040fe20000410000 */
[C---:B------:R-:W-:Y:S01]  /*1c920*/  FMUL.FTZ R32, R37.reuse, R132 ;  /* 0x0000008425207220 */ /* 0x040fe20000410000 */
[----:B------:R-:W-:Y:S03]  /*1c930*/  MOV R157, R96 ;  /* 0x00000060009d7202 */ /* 0x000fe60000000f00 */
[----:B------:R-:W-:Y:S01]  /*1c940*/  MUFU.EX2 R111, R111 ;  /* 0x0000006f006f7308 */ /* 0x000fe20000000800 */
[C---:B-1----:R-:W-:Y:S01]  /*1c950*/  HMMA.16816.F32 R4, R40.reuse, R16, R4 ;  /* 0x000000102804723c */ /* 0x042fe20000001804 */
[----:B------:R-:W-:Y:S04]  /*1c960*/  PLOP3.LUT P0, PT, PT, PT, UP0, 0x80, 0x0 ;  /* 0x000000000000781c */ /* 0x000fe80003f0f008 */
[----:B------:R-:W-:Y:S01]  /*1c970*/  MOV R156, R48 ;  /* 0x00000030009c7202 */ /* 0x000fe20000000f00 */
[C---:B------:R-:W-:Y:S03]  /*1c980*/  HMMA.16816.F32 R8, R40.reuse, R18, R8 ;  /* 0x000000122808723c */ /* 0x040fe60000001808 */
[----:B------:R-:W1:Y:S02]  /*1c990*/  MUFU.EX2 R106, R106 ;  /* 0x0000006a006a7308 */ /* 0x000e640000000800 */
[C---:B------:R-:W-:Y:S01]  /*1c9a0*/  FMUL.FTZ R16, R37.reuse, R148 ;  /* 0x0000009425107220 */ /* 0x040fe20000410000 */
[C---:B---3--:R-:W-:Y:S07]  /*1c9b0*/  HMMA.16816.F32 R12, R40.reuse, R24, R12 ;  /* 0x00000018280c723c */ /* 0x048fee000000180c */
[----:B------:R-:W-:Y:S01]  /*1c9c0*/  MUFU.EX2 R105, R105 ;  /* 0x0000006900697308 */ /* 0x000fe20000000800 */
[C---:B------:R-:W-:Y:S03]  /*1c9d0*/  FMUL.FTZ R18, R38.reuse, R150 ;  /* 0x0000009626127220 */ /* 0x040fe60000410000 */
[----:B------:R-:W-:Y:S01]  /*1c9e0*/  FMUL.FTZ R19, R38, R151 ;  /* 0x0000009726137220 */ /* 0x000fe20000410000 */
[C---:B------:R-:W-:Y:S01]  /*1c9f0*/  FMUL.FTZ R17, R37.reuse, R149 ;  /* 0x0000009525117220 */ /* 0x040fe20000410000 */
[C---:B------:R-:W-:Y:S04]  /*1ca00*/  FMUL.FTZ R24, R37.reuse, R140 ;  /* 0x0000008c25187220 */ /* 0x040fe80000410000 */
[----:B------:R-:W3:Y:S01]  /*1ca10*/  MUFU.EX2 R101, R101 ;  /* 0x0000006500657308 */ /* 0x000ee20000000800 */
[----:B------:R-:W-:Y:S01]  /*1ca20*/  FMUL.FTZ R25, R37, R141 ;  /* 0x0000008d25197220 */ /* 0x000fe20000410000 */
[----:B------:R-:W-:Y:S01]  /*1ca30*/  F2FP.F16.F32.PACK_AB R48, R118, R123 ;  /* 0x0000007b7630723e */ /* 0x000fe200000000ff */
[C---:B------:R-:W-:Y:S03]  /*1ca40*/  HMMA.16816.F32 R16, R40.reuse, R26, R16 ;  /* 0x0000001a2810723c */ /* 0x040fe60000001810 */
[----:B-----5:R-:W-:Y:S01]  /*1ca50*/  F2FP.F16.F32.PACK_AB R50, R114, R115 ;  /* 0x000000737232723e */ /* 0x020fe200000000ff */
[--C-:B------:R-:W-:Y:S03]  /*1ca60*/  FFMA.FTZ R141, R215, UR4, -R68.reuse ;  /* 0x00000004d78d7c23 */ /* 0x100fe60008010844 */
[----:B------:R-:W-:Y:S01]  /*1ca70*/  MUFU.EX2 R112, R112 ;  /* 0x0000007000707308 */ /* 0x000fe20000000800 */
[C---:B------:R-:W-:Y:S03]  /*1ca80*/  HMMA.16816.F32 R20, R40.reuse, R28, R20 ;  /* 0x0000001c2814723c */ /* 0x040fe60000001814 */
[C---:B------:R-:W-:Y:S01]  /*1ca90*/  FMUL.FTZ R26, R38.reuse, R142 ;  /* 0x0000008e261a7220 */ /* 0x040fe20000410000 */
[----:B------:R-:W-:Y:S05]  /*1caa0*/  FMUL.FTZ R27, R38, R143 ;  /* 0x0000008f261b7220 */ /* 0x000fea0000410000 */
[----:B------:R-:W4:Y:S02]  /*1cab0*/  MUFU.EX2 R107, R107 ;  /* 0x0000006b006b7308 */ /* 0x000f240000000800 */
[C---:B------:R-:W-:Y:S01]  /*1cac0*/  FMUL.FTZ R28, R37.reuse, R136 ;  /* 0x00000088251c7220 */ /* 0x040fe20000410000 */
[----:B------:R-:W-:Y:S01]  /*1cad0*/  FMUL.FTZ R29, R37, R137 ;  /* 0x00000089251d7220 */ /* 0x000fe20000410000 */
[--C-:B------:R-:W-:Y:S01]  /*1cae0*/  FFMA.FTZ R150, R209, UR4, -R68.reuse ;  /* 0x00000004d1967c23 */ /* 0x100fe20008010844 */
[C---:B------:R-:W-:Y:S05]  /*1caf0*/  HMMA.16816.F32 R24, R40.reuse, R30, R24 ;  /* 0x0000001e2818723c */ /* 0x040fea0000001818 */
[----:B------:R-:W-:Y:S01]  /*1cb00*/  MUFU.EX2 R102, R102 ;  /* 0x0000006600667308 */ /* 0x000fe20000000800 */
[--C-:B------:R-:W-:Y:S01]  /*1cb10*/  FFMA.FTZ R149, R206, UR4, -R68.reuse ;  /* 0x00000004ce957c23 */ /* 0x100fe20008010844 */
[--C-:B------:R-:W-:Y:S01]  /*1cb20*/  FFMA.FTZ R96, R33, UR4, -R68.reuse ;  /* 0x0000000421607c23 */ /* 0x100fe20008010844 */
[----:B------:R-:W-:Y:S03]  /*1cb30*/  FMUL.FTZ R33, R37, R133 ;  /* 0x0000008525217220 */ /* 0x000fe60000410000 */
[--C-:B------:R-:W-:Y:S01]  /*1cb40*/  FFMA.FTZ R132, R155, UR4, -R39.reuse ;  /* 0x000000049b847c23 */ /* 0x100fe20008010827 */
[C---:B------:R-:W-:Y:S01]  /*1cb50*/  FMUL.FTZ R30, R38.reuse, R138 ;  /* 0x0000008a261e7220 */ /* 0x040fe20000410000 */
[----:B------:R-:W-:Y:S02]  /*1cb60*/  FMUL.FTZ R31, R38, R139 ;  /* 0x0000008b261f7220 */ /* 0x000fe40000410000 */
[----:B------:R-:W5:Y:S01]  /*1cb70*/  MUFU.EX2 R95, R95 ;  /* 0x0000005f005f7308 */ /* 0x000f620000000800 */
[--C-:B------:R-:W-:Y:S01]  /*1cb80*/  FFMA.FTZ R137, R157, UR4, -R68.reuse ;  /* 0x000000049d897c23 */ /* 0x100fe20008010844 */
[--C-:B------:R-:W-:Y:S01]  /*1cb90*/  FFMA.FTZ R157, R200, UR4, -R68.reuse ;  /* 0x00000004c89d7c23 */ /* 0x100fe20008010844 */
[--C-:B------:R-:W-:Y:S01]  /*1cba0*/  FFMA.FTZ R134, R156, UR4, -R68.reuse ;  /* 0x000000049c867c23 */ /* 0x100fe20008010844 */
[--C-:B------:R-:W-:Y:S01]  /*1cbb0*/  FFMA.FTZ R156, R204, UR4, -R39.reuse ;  /* 0x00000004cc9c7c23 */ /* 0x100fe20008010827 */
[C---:B------:R-:W-:Y:S05]  /*1cbc0*/  HMMA.16816.F32 R28, R40.reuse, R44, R28 ;  /* 0x0000002c281c723c */ /* 0x040fea000000181c */
[----:B------:R-:W-:Y:S01]  /*1cbd0*/  MUFU.EX2 R94, R94 ;  /* 0x0000005e005e7308 */ /* 0x000fe20000000800 */
[--C-:B------:R-:W-:Y:S01]  /*1cbe0*/  FFMA.FTZ R133, R159, UR4, -R68.reuse ;  /* 0x000000049f857c23 */ /* 0x100fe20008010844 */
[--C-:B------:R-:W-:Y:S01]  /*1cbf0*/  FFMA.FTZ R159, R201, UR4, -R68.reuse ;  /* 0x00000004c99f7c23 */ /* 0x100fe20008010844 */
[----:B------:R-:W-:Y:S01]  /*1cc00*/  HMMA.16816.F32 R32, R40, R46, R32 ;  /* 0x0000002e2820723c */ /* 0x000fe20000001820 */
[----:B------:R-:W5:Y:S06]  /*1cc10*/  LDSM.16.MT88.4 R40, [R230+0xa800] ;  /* 0x00a80000e628783b */ /* 0x000f6c0000004200 */
[----:B------:R-:W5:Y:S01]  /*1cc20*/  MUFU.EX2 R93, R93 ;  /* 0x0000005d005d7308 */ /* 0x000f620000000800 */
[C---:B--2---:R-:W-:Y:S05]  /*1cc30*/  HMMA.16816.F32 R4, R48.reuse, R52, R4 ;  /* 0x000000343004723c */ /* 0x044fea0000001804 */
[----:B-1----:R-:W-:Y:S01]  /*1cc40*/  F2FP.F16.F32.PACK_AB R45, R106, R111 ;  /* 0x0000006f6a2d723e */ /* 0x002fe200000000ff */
[C---:B------:R-:W-:Y:S03]  /*1cc50*/  HMMA.16816.F32 R8, R48.reuse, R54, R8 ;  /* 0x000000363008723c */ /* 0x040fe60000001808 */
[----:B------:R-:W-:Y:S01]  /*1cc60*/  MUFU.EX2 R90, R90 ;  /* 0x0000005a005a7308 */ /* 0x000fe20000000800 */
[----:B------:R-:W1:Y:S01]  /*1cc70*/  LDSM.16.MT88.4 R52, [R236+0xb000] ;  /* 0x00b00000ec34783b */ /* 0x000e620000004200 */
[----:B---3--:R-:W-:Y:S01]  /*1cc80*/  F2FP.F16.F32.PACK_AB R47, R101, R105 ;  /* 0x00000069652f723e */ /* 0x008fe200000000ff */
[C---:B------:R-:W-:Y:S07]  /*1cc90*/  HMMA.16816.F32 R12, R48.reuse, R56, R12 ;  /* 0x00000038300c723c */ /* 0x040fee000000180c */
[----:B------:R-:W2:Y:S01]  /*1cca0*/  MUFU.EX2 R88, R88 ;  /* 0x0000005800587308 */ /* 0x000ea20000000800 */
[----:B----4-:R-:W-:Y:S01]  /*1ccb0*/  F2FP.F16.F32.PACK_AB R44, R107, R112 ;  /* 0x000000706b2c723e */ /* 0x010fe200000000ff */
[C---:B------:R-:W-:Y:S01]  /*1ccc0*/  HMMA.16816.F32 R16, R48.reuse, R58, R16 ;  /* 0x0000003a3010723c */ /* 0x040fe20000001810 */
[----:B------:R-:W3:Y:S07]  /*1ccd0*/  LDSM.16.MT88.4 R56, [R232+0xb000] ;  /* 0x00b00000e838783b */ /* 0x000eee0000004200 */
[----:B------:R-:W-:Y:S01]  /*1cce0*/  MUFU.EX2 R99, R99 ;  /* 0x0000006300637308 */ /* 0x000fe20000000800 */
[C---:B------:R-:W-:Y:S03]  /*1ccf0*/  HMMA.16816.F32 R20, R48.reuse, R60, R20 ;  /* 0x0000003c3014723c */ /* 0x040fe60000001814 */
[----:B-----5:R-:W-:Y:S03]  /*1cd00*/  F2FP.F16.F32.PACK_AB R46, R95, R102 ;  /* 0x000000665f2e723e */ /* 0x020fe600000000ff */
[C---:B------:R-:W-:Y:S03]  /*1cd10*/  HMMA.16816.F32 R24, R48.reuse, R62, R24 ;  /* 0x0000003e3018723c */ /* 0x040fe60000001818 */
[----:B------:R-:W4:Y:S01]  /*1cd20*/  MUFU.EX2 R98, R98 ;  /* 0x0000006200627308 */ /* 0x000f220000000800 */
[----:B------:R-:W5:Y:S01]  /*1cd30*/  LDSM.16.MT88.4 R60, [R231+0xb000] ;  /* 0x00b00000e73c783b */ /* 0x000f620000004200 */
[--C-:B------:R-:W-:Y:S01]  /*1cd40*/  FFMA.FTZ R136, R161, UR4, -R39.reuse ;  /* 0x00000004a1887c23 */ /* 0x100fe20008010827 */
[C---:B------:R-:W-:Y:S07]  /*1cd50*/  HMMA.16816.F32 R28, R48.reuse, R40, R28 ;  /* 0x00000028301c723c */ /* 0x040fee000000181c */
[----:B------:R-:W-:Y:S01]  /*1cd60*/  MUFU.EX2 R91, R91 ;  /* 0x0000005b005b7308 */ /* 0x000fe20000000800 */
[--C-:B------:R-:W-:Y:S01]  /*1cd70*/  FFMA.FTZ R139, R160, UR4, -R39.reuse ;  /* 0x00000004a08b7c23 */ /* 0x100fe20008010827 */
[----:B------:R-:W-:Y:S01]  /*1cd80*/  HMMA.16816.F32 R32, R48, R42, R32 ;  /* 0x0000002a3020723c */ /* 0x000fe20000001820 */
[----:B------:R-:W5:Y:S07]  /*1cd90*/  LDSM.16.MT88.4 R40, [R230+0xb000] ;  /* 0x00b00000e628783b */ /* 0x000f6e0000004200 */
[----:B------:R-:W5:Y:S01]  /*1cda0*/  MUFU.EX2 R96, R96 ;  /* 0x0000006000607308 */ /* 0x000f620000000800 */
[C---:B-1----:R-:W-:Y:S05]  /*1cdb0*/  HMMA.16816.F32 R4, R44.reuse, R52, R4 ;  /* 0x000000342c04723c */ /* 0x042fea0000001804 */
[----:B------:R-:W-:Y:S01]  /*1cdc0*/  F2FP.F16.F32.PACK_AB R49, R93, R94 ;  /* 0x0000005e5d31723e */ /* 0x000fe200000000ff */
[C---:B------:R-:W-:Y:S03]  /*1cdd0*/  HMMA.16816.F32 R8, R44.reuse, R54, R8 ;  /* 0x000000362c08723c */ /* 0x040fe60000001808 */
[----:B------:R-:W-:Y:S01]  /*1cde0*/  MUFU.EX2 R100, R100 ;  /* 0x0000006400647308 */ /* 0x000fe20000000800 */
[----:B------:R-:W1:Y:S01]  /*1cdf0*/  LDSM.16.MT88.4 R52, [R236+0xb800] ;  /* 0x00b80000ec34783b */ /* 0x000e620000004200 */
[----:B--2---:R-:W-:Y:S01]  /*1ce00*/  F2FP.F16.F32.PACK_AB R51, R88, R90 ;  /* 0x0000005a5833723e */ /* 0x004fe200000000ff */
[C---:B---3--:R-:W-:Y:S07]  /*1ce10*/  HMMA.16816.F32 R12, R44.reuse, R56, R12 ;  /* 0x000000382c0c723c */ /* 0x048fee000000180c */
[----:B------:R-:W2:Y:S01]  /*1ce20*/  MUFU.EX2 R103, R103 ;  /* 0x0000006700677308 */ /* 0x000ea20000000800 */
[----:B----4-:R-:W-:Y:S01]  /*1ce30*/  F2FP.F16.F32.PACK_AB R48, R98, R99 ;  /* 0x000000636230723e */ /* 0x010fe200000000ff */
[C---:B------:R-:W-:Y:S01]  /*1ce40*/  HMMA.16816.F32 R16, R44.reuse, R58, R16 ;  /* 0x0000003a2c10723c */ /* 0x040fe20000001810 */
[----:B------:R-:W3:Y:S07]  /*1ce50*/  LDSM.16.MT88.4 R56, [R232+0xb800] ;  /* 0x00b80000e838783b */ /* 0x000eee0000004200 */
[----:B------:R-:W-:Y:S01]  /*1ce60*/  MUFU.EX2 R108, R108 ;  /* 0x0000006c006c7308 */ /* 0x000fe20000000800 */
[C---:B-----5:R-:W-:Y:S03]  /*1ce70*/  HMMA.16816.F32 R20, R44.reuse, R60, R20 ;  /* 0x0000003c2c14723c */ /* 0x060fe60000001814 */
[----:B------:R-:W-:Y:S03]  /*1ce80*/  F2FP.F16.F32.PACK_AB R50, R96, R91 ;  /* 0x0000005b6032723e */ /* 0x000fe600000000ff */
        /* <DEDUP_REMOVED lines=9> */
[----:B------:R-:W3:Y:S01]  /*1cf20*/  MUFU.EX2 R122, R122 ;  /* 0x0000007a007a7308 */ /* 0x000ee20000000800 */
[C---:B-1----:R-:W-:Y:S05]  /*1cf30*/  HMMA.16816.F32 R4, R48.reuse, R52, R4 ;  /* 0x000000343004723c */ /* 0x042fea0000001804 */
[----:B--2---:R-:W-:Y:S01]  /*1cf40*/  F2FP.F16.F32.PACK_AB R45, R103, R100 ;  /* 0x00000064672d723e */ /* 0x004fe200000000ff */
[C---:B------:R-:W-:Y:S03]  /*1cf50*/  HMMA.16816.F32 R8, R48.reuse, R54, R8 ;  /* 0x000000363008723c */ /* 0x040fe60000001808 */
[----:B------:R-:W-:Y:S01]  /*1cf60*/  MUFU.EX2 R124, R124 ;  /* 0x0000007c007c7308 */ /* 0x000fe20000000800 */
[----:B------:R-:W1:Y:S01]  /*1cf70*/  LDSM.16.MT88.4 R52, [R236+0xc000] ;  /* 0x00c00000ec34783b */ /* 0x000e620000004200 */
[----:B----4-:R-:W-:Y:S01]  /*1cf80*/  F2FP.F16.F32.PACK_AB R47, R109, R108 ;  /* 0x0000006c6d2f723e */ /* 0x010fe200000000ff */
[C---:B---3--:R-:W-:Y:S07]  /*1cf90*/  HMMA.16816.F32 R12, R48.reuse, R56, R12 ;  /* 0x00000038300c723c */ /* 0x048fee000000180c */
[----:B------:R-:W2:Y:S01]  /*1cfa0*/  MUFU.EX2 R126, R126 ;  /* 0x0000007e007e7308 */ /* 0x000ea20000000800 */
[----:B------:R-:W-:Y:S01]  /*1cfb0*/  F2FP.F16.F32.PACK_AB R44, R122, R119 ;  /* 0x000000777a2c723e */ /* 0x000fe200000000ff */
[C---:B------:R-:W-:Y:S01]  /*1cfc0*/  HMMA.16816.F32 R16, R48.reuse, R58, R16 ;  /* 0x0000003a3010723c */ /* 0x040fe20000001810 */
[----:B------:R-:W3:Y:S07]  /*1cfd0*/  LDSM.16.MT88.4 R56, [R232+0xc000] ;  /* 0x00c00000e838783b */ /* 0x000eee0000004200 */
[----:B------:R-:W-:Y:S01]  /*1cfe0*/  MUFU.EX2 R128, R128 ;  /* 0x0000008000807308 */ /* 0x000fe20000000800 */
[C---:B-----5:R-:W-:Y:S03]  /*1cff0*/  HMMA.16816.F32 R20, R48.reuse, R60, R20 ;  /* 0x0000003c3014723c */ /* 0x060fe60000001814 */
[--C-:B------:R-:W-:Y:S03]  /*1d000*/  FFMA.FTZ R145, R213, UR4, -R39.reuse ;  /* 0x00000004d5917c23 */ /* 0x100fe60008010827 */
[C---:B------:R-:W-:Y:S03]  /*1d010*/  HMMA.16816.F32 R24, R48.reuse, R62, R24 ;  /* 0x0000003e3018723c */ /* 0x040fe60000001818 */
[----:B------:R-:W4:Y:S01]  /*1d020*/  MUFU.EX2 R130, R130 ;  /* 0x0000008200827308 */ /* 0x000f220000000800 */
[----:B------:R-:W5:Y:S01]  /*1d030*/  LDSM.16.MT88.4 R60, [R231+0xc000] ;  /* 0x00c00000e73c783b */ /* 0x000f620000004200 */
[----:B--2---:R-:W-:Y:S01]  /*1d040*/  F2FP.F16.F32.PACK_AB R46, R126, R124 ;  /* 0x0000007c7e2e723e */ /* 0x004fe200000000ff */
[C---:B------:R-:W-:Y:S07]  /*1d050*/  HMMA.16816.F32 R28, R48.reuse, R40, R28 ;  /* 0x00000028301c723c */ /* 0x040fee000000181c */
[----:B------:R-:W-:Y:S01]  /*1d060*/  MUFU.EX2 R132, R132 ;  /* 0x0000008400847308 */ /* 0x000fe20000000800 */
[--C-:B------:R-:W-:Y:S01]  /*1d070*/  FFMA.FTZ R148, R210, UR4, -R39.reuse ;  /* 0x00000004d2947c23 */ /* 0x100fe20008010827 */
[----:B------:R-:W-:Y:S01]  /*1d080*/  HMMA.16816.F32 R32, R48, R42, R32 ;  /* 0x0000002a3020723c */ /* 0x000fe20000001820 */
[----:B------:R-:W2:Y:S07]  /*1d090*/  LDSM.16.MT88.4 R40, [R230+0xc000] ;  /* 0x00c00000e628783b */ /* 0x000eae0000004200 */
[----:B------:R-:W5:Y:S01]  /*1d0a0*/  MUFU.EX2 R127, R127 ;  /* 0x0000007f007f7308 */ /* 0x000f620000000800 */
[C---:B-1----:R-:W-:Y:S05]  /*1d0b0*/  HMMA.16816.F32 R4, R44.reuse, R52, R4 ;  /* 0x000000342c04723c */ /* 0x042fea0000001804 */
[----:B----4-:R-:W-:Y:S01]  /*1d0c0*/  F2FP.F16.F32.PACK_AB R49, R130, R128 ;  /* 0x000000808231723e */ /* 0x010fe200000000ff */
[C---:B------:R-:W-:Y:S03]  /*1d0d0*/  HMMA.16816.F32 R8, R44.reuse, R54, R8 ;  /* 0x000000362c08723c */ /* 0x040fe60000001808 */
[----:B------:R-:W-:Y:S01]  /*1d0e0*/  MUFU.EX2 R137, R137 ;  /* 0x0000008900897308 */ /* 0x000fe20000000800 */
[----:B------:R-:W1:Y:S01]  /*1d0f0*/  LDSM.16.MT88.4 R52, [R236+0xc800] ;  /* 0x00c80000ec34783b */ /* 0x000e620000004200 */
[--C-:B------:R-:W-:Y:S01]  /*1d100*/  FFMA.FTZ R153, R208, UR4, -R68.reuse ;  /* 0x00000004d0997c23 */ /* 0x100fe20008010844 */
[C---:B---3--:R-:W-:Y:S07]  /*1d110*/  HMMA.16816.F32 R12, R44.reuse, R56, R12 ;  /* 0x000000382c0c723c */ /* 0x048fee000000180c */
[----:B------:R-:W-:Y:S01]  /*1d120*/  MUFU.EX2 R134, R134 ;  /* 0x0000008600867308 */ /* 0x000fe20000000800 */
[----:B-----5:R-:W-:Y:S01]  /*1d130*/  F2FP.F16.F32.PACK_AB R51, R127, R132 ;  /* 0x000000847f33723e */ /* 0x020fe200000000ff */
[C---:B------:R-:W-:Y:S01]  /*1d140*/  HMMA.16816.F32 R16, R44.reuse, R58, R16 ;  /* 0x0000003a2c10723c */ /* 0x040fe20000001810 */
[----:B------:R-:W3:Y:S07]  /*1d150*/  LDSM.16.MT88.4 R56, [R232+0xc800] ;  /* 0x00c80000e838783b */ /* 0x000eee0000004200 */
[----:B------:R-:W4:Y:S01]  /*1d160*/  MUFU.EX2 R133, R133 ;  /* 0x0000008500857308 */ /* 0x000f220000000800 */
[C---:B------:R-:W-:Y:S03]  /*1d170*/  HMMA.16816.F32 R20, R44.reuse, R60, R20 ;  /* 0x0000003c2c14723c */ /* 0x040fe60000001814 */
[--C-:B------:R-:W-:Y:S03]  /*1d180*/  FFMA.FTZ R151, R207, UR4, -R68.reuse ;  /* 0x00000004cf977c23 */ /* 0x100fe60008010844 */
[C---:B------:R-:W-:Y:S03]  /*1d190*/  HMMA.16816.F32 R24, R44.reuse, R62, R24 ;  /* 0x0000003e2c18723c */ /* 0x040fe60000001818 */
[----:B------:R-:W-:Y:S01]  /*1d1a0*/  MUFU.EX2 R135, R135 ;  /* 0x0000008700877308 */ /* 0x000fe20000000800 */
[----:B------:R-:W5:Y:S01]  /*1d1b0*/  LDSM.16.MT88.4 R60, [R231+0xc800] ;  /* 0x00c80000e73c783b */ /* 0x000f620000004200 */
        /* <DEDUP_REMOVED lines=9> */
[--C-:B------:R-:W-:Y:S01]  /*1d250*/  FFMA.FTZ R163, R197, UR4, -R39.reuse ;  /* 0x00000004c5a37c23 */ /* 0x100fe20008010827 */
[--C-:B------:R-:W-:Y:S01]  /*1d260*/  FFMA.FTZ R160, R195, UR4, -R39.reuse ;  /* 0x00000004c3a07c23 */ /* 0x100fe20008010827 */
[--C-:B------:R-:W-:Y:S03]  /*1d270*/  FFMA.FTZ R138, R154, UR4, -R68.reuse ;  /* 0x000000049a8a7c23 */ /* 0x100fe60008010844 */
[----:B------:R-:W1:Y:S01]  /*1d280*/  MUFU.EX2 R140, R140 ;  /* 0x0000008c008c7308 */ /* 0x000e620000000800 */
[----:B--2---:R-:W-:Y:S01]  /*1d290*/  F2FP.F16.F32.PACK_AB R45, R136, R135 ;  /* 0x00000087882d723e */ /* 0x004fe200000000ff */
[--C-:B------:R-:W-:Y:S01]  /*1d2a0*/  FFMA.FTZ R154, R203, UR4, -R39.reuse ;  /* 0x00000004cb9a7c23 */ /* 0x100fe20008010827 */
[--C-:B------:R-:W-:Y:S01]  /*1d2b0*/  FFMA.FTZ R142, R162, UR4, -R68.reuse ;  /* 0x00000004a28e7c23 */ /* 0x100fe20008010844 */
[----:B------:R-:W-:Y:S01]  /*1d2c0*/  FFMA.FTZ R162, R196, UR4, -R39 ;  /* 0x00000004c4a27c23 */ /* 0x000fe20008010827 */
[--C-:B------:R-:W-:Y:S01]  /*1d2d0*/  FFMA.FTZ R144, R252, UR4, -R68.reuse ;  /* 0x00000004fc907c23 */ /* 0x100fe20008010844 */
[----:B------:R-:W-:Y:S01]  /*1d2e0*/  FFMA.FTZ R173, R37, R250, R173 ;  /* 0x000000fa25ad7223 */ /* 0x000fe200000100ad */
[--C-:B------:R-:W-:Y:S03]  /*1d2f0*/  FFMA.FTZ R37, R87, UR4, -R39.reuse ;  /* 0x0000000457257c23 */ /* 0x100fe60008010827 */
[----:B------:R-:W2:Y:S01]  /*1d300*/  MUFU.EX2 R138, R138 ;  /* 0x0000008a008a7308 */ /* 0x000ea20000000800 */
[----:B------:R-:W-:Y:S01]  /*1d310*/  FFMA.FTZ R87, R86, UR4, -R39 ;  /* 0x0000000456577c23 */ /* 0x000fe20008010827 */
[----:B------:R-:W-:Y:S01]  /*1d320*/  FFMA.FTZ R81, R81, UR4, -R68 ;  /* 0x0000000451517c23 */ /* 0x000fe20008010844 */
[----:B------:R-:W-:Y:S01]  /*1d330*/  FADD.FTZ R173, R170, R173 ;  /* 0x000000adaaad7221 */ /* 0x000fe20000010000 */
[----:B------:R-:W-:Y:S03]  /*1d340*/  FADD.FTZ R175, R172, R175 ;  /* 0x000000afacaf7221 */ /* 0x000fe60000010000 */
[----:B------:R-:W-:Y:S03]  /*1d350*/  FADD.FTZ R169, R169, R173 ;  /* 0x000000ada9a97221 */ /* 0x000fe60000010000 */
[----:B------:R-:W-:Y:S01]  /*1d360*/  MUFU.EX2 R142, R142 ;  /* 0x0000008e008e7308 */ /* 0x000fe20000000800 */
[----:B-1----:R-:W-:Y:S01]  /*1d370*/  F2FP.F16.F32.PACK_AB R47, R140, R139 ;  /* 0x0000008b8c2f723e */ /* 0x002fe200000000ff */
[----:B------:R-:W-:Y:S01]  /*1d380*/  FADD.FTZ R175, R165, R175 ;  /* 0x000000afa5af7221 */ /* 0x000fe20000010000 */
[----:B------:R-:W-:Y:S01]  /*1d390*/  FADD.FTZ R169, R164, R169 ;  /* 0x000000a9a4a97221 */ /* 0x000fe20000010000 */
[----:B------:R-:W-:Y:S02]  /*1d3a0*/  MOV R165, R0 ;  /* 0x0000000000a57202 */ /* 0x000fe40000000f00 */
[----:B------:R-:W-:Y:S01]  /*1d3b0*/  FADD.FTZ R175, R131, R175 ;  /* 0x000000af83af7221 */ /* 0x000fe20000010000 */
[----:B------:R-:W-:Y:S03]  /*1d3c0*/  FADD.FTZ R123, R123, R169 ;  /* 0x000000a97b7b7221 */ /* 0x000fe60000010000 */
[----:B------:R-:W1:Y:S01]  /*1d3d0*/  MUFU.EX2 R144, R144 ;  /* 0x0000009000907308 */ /* 0x000e620000000800 */
[----:B--2---:R-:W-:Y:S01]  /*1d3e0*/  F2FP.F16.F32.PACK_AB R48, R137, R138 ;  /* 0x0000008a8930723e */ /* 0x004fe200000000ff */
[----:B------:R-:W-:Y:S01]  /*1d3f0*/  FADD.FTZ R175, R125, R175 ;  /* 0x000000af7daf7221 */ /* 0x000fe20000010000 */
[----:B------:R-:W-:Y:S01]  /*1d400*/  FADD.FTZ R123, R118, R123 ;  /* 0x0000007b767b7221 */ /* 0x000fe20000010000 */
[----:B------:R-:W-:Y:S02]  /*1d410*/  MOV R164, R2 ;  /* 0x0000000200a47202 */ /* 0x000fe40000000f00 */
        /* <DEDUP_REMOVED lines=8> */
[----:B-1----:R-:W-:Y:S01]  /*1d4a0*/  F2FP.F16.F32.PACK_AB R44, R144, R142 ;  /* 0x0000008e902c723e */ /* 0x002fe200000000ff */
[C---:B---3--:R-:W-:Y:S07]  /*1d4b0*/  HMMA.16816.F32 R12, R48.reuse, R56, R12 ;  /* 0x00000038300c723c */ /* 0x048fee000000180c */
[----:B------:R-:W-:Y:S01]  /*1d4c0*/  MUFU.EX2 R145, R145 ;  /* 0x0000009100917308 */ /* 0x000fe20000000800 */
[----:B------:R-:W-:Y:S01]  /*1d4d0*/  FADD.FTZ R114, R112, R114 ;  /* 0x0000007270727221 */ /* 0x000fe20000010000 */
[C---:B------:R-:W-:Y:S01]  /*1d4e0*/  HMMA.16816.F32 R16, R48.reuse, R58, R16 ;  /* 0x0000003a3010723c */ /* 0x040fe20000001810 */
[----:B------:R-:W1:Y:S07]  /*1d4f0*/  LDSM.16.MT88.4 R56, [R232+0xd000] ;  /* 0x00d00000e838783b */ /* 0x000e6e0000004200 */
[----:B------:R-:W3:Y:S01]  /*1d500*/  MUFU.EX2 R146, R146 ;  /* 0x0000009200927308 */ /* 0x000ee20000000800 */
[C---:B-----5:R-:W-:Y:S03]  /*1d510*/  HMMA.16816.F32 R20, R48.reuse, R60, R20 ;  /* 0x0000003c3014723c */ /* 0x060fe60000001814 */
[----:B--2---:R-:W-:Y:S03]  /*1d520*/  F2FP.F16.F32.PACK_AB R46, R143, R141 ;  /* 0x0000008d8f2e723e */ /* 0x004fe600000000ff */
        /* <DEDUP_REMOVED lines=8> */
[----:B------:R-:W5:Y:S07]  /*1d5b0*/  LDSM.16.MT88.4 R40, [R230+0xd000] ;  /* 0x00d00000e628783b */ /* 0x000f6e0000004200 */
[----:B------:R-:W-:Y:S01]  /*1d5c0*/  MUFU.EX2 R150, R150 ;  /* 0x0000009600967308 */ /* 0x000fe20000000800 */
[C---:B------:R-:W-:Y:S05]  /*1d5d0*/  HMMA.16816.F32 R4, R44.reuse, R52, R4 ;  /* 0x000000342c04723c */ /* 0x040fea0000001804 */
[----:B---3--:R-:W-:Y:S01]  /*1d5e0*/  F2FP.F16.F32.PACK_AB R49, R146, R145 ;  /* 0x000000919231723e */ /* 0x008fe200000000ff */
[C---:B------:R-:W-:Y:S03]  /*1d5f0*/  HMMA.16816.F32 R8, R44.reuse, R54, R8 ;  /* 0x000000362c08723c */ /* 0x040fe60000001808 */
[----:B------:R-:W3:Y:S01]  /*1d600*/  MUFU.EX2 R153, R153 ;  /* 0x0000009900997308 */ /* 0x000ee20000000800 */
[----:B------:R-:W5:Y:S01]  /*1d610*/  LDSM.16.MT88.4 R52, [R236+0xd800] ;  /* 0x00d80000ec34783b */ /* 0x000f620000004200 */
[----:B----4-:R-:W-:Y:S01]  /*1d620*/  F2FP.F16.F32.PACK_AB R51, R148, R147 ;  /* 0x000000939433723e */ /* 0x010fe200000000ff */
[C---:B-1----:R-:W-:Y:S07]  /*1d630*/  HMMA.16816.F32 R12, R44.reuse, R56, R12 ;  /* 0x000000382c0c723c */ /* 0x042fee000000180c */
[----:B------:R-:W-:Y:S01]  /*1d640*/  MUFU.EX2 R151, R151 ;  /* 0x0000009700977308 */ /* 0x000fe20000000800 */
[----:B------:R-:W-:Y:S01]  /*1d650*/  FADD.FTZ R102, R95, R102 ;  /* 0x000000665f667221 */ /* 0x000fe20000010000 */
[C---:B------:R-:W-:Y:S01]  /*1d660*/  HMMA.16816.F32 R16, R44.reuse, R58, R16 ;  /* 0x0000003a2c10723c */ /* 0x040fe20000001810 */
[----:B------:R-:W1:Y:S07]  /*1d670*/  LDSM.16.MT88.4 R56, [R232+0xd800] ;  /* 0x00d80000e838783b */ /* 0x000e6e0000004200 */
[----:B------:R-:W4:Y:S01]  /*1d680*/  MUFU.EX2 R149, R149 ;  /* 0x0000009500957308 */ /* 0x000f220000000800 */
[C---:B--2---:R-:W-:Y:S03]  /*1d690*/  HMMA.16816.F32 R20, R44.reuse, R60, R20 ;  /* 0x0000003c2c14723c */ /* 0x044fe60000001814 */
[----:B---3--:R-:W-:Y:S03]  /*1d6a0*/  F2FP.F16.F32.PACK_AB R48, R153, R150 ;  /* 0x000000969930723e */ /* 0x008fe600000000ff */
[C---:B------:R-:W-:Y:S03]  /*1d6b0*/  HMMA.16816.F32 R24, R44.reuse, R62, R24 ;  /* 0x0000003e2c18723c */ /* 0x040fe60000001818 */
[----:B------:R-:W-:Y:S01]  /*1d6c0*/  MUFU.EX2 R152, R152 ;  /* 0x0000009800987308 */ /* 0x000fe20000000800 */
[----:B------:R-:W2:Y:S01]  /*1d6d0*/  LDSM.16.MT88.4 R60, [R231+0xd800] ;  /* 0x00d80000e73c783b */ /* 0x000ea20000004200 */
[----:B------:R-:W-:Y:S01]  /*1d6e0*/  FADD.FTZ R99, R99, R102 ;  /* 0x0000006663637221 */ /* 0x000fe20000010000 */
[C---:B-----5:R-:W-:Y:S07]  /*1d6f0*/  HMMA.16816.F32 R28, R44.reuse, R40, R28 ;  /* 0x000000282c1c723c */ /* 0x060fee000000181c */
[----:B------:R-:W3:Y:S01]  /*1d700*/  MUFU.EX2 R156, R156 ;  /* 0x0000009c009c7308 */ /* 0x000ee20000000800 */
[----:B----4-:R-:W-:Y:S01]  /*1d710*/  F2FP.F16.F32.PACK_AB R50, R149, R151 ;  /* 0x000000979532723e */ /* 0x010fe200000000ff */
[----:B------:R-:W-:Y:S01]  /*1d720*/  HMMA.16816.F32 R32, R44, R42, R32 ;  /* 0x0000002a2c20723c */ /* 0x000fe20000001820 */
[----:B------:R-:W4:Y:S07]  /*1d730*/  LDSM.16.MT88.4 R40, [R230+0xd800] ;  /* 0x00d80000e628783b */ /* 0x000f2e0000004200 */
[----:B------:R-:W-:Y:S01]  /*1d740*/  MUFU.EX2 R154, R154 ;  /* 0x0000009a009a7308 */ /* 0x000fe20000000800 */
[C---:B------:R-:W-:Y:S05]  /*1d750*/  HMMA.16816.F32 R4, R48.reuse, R52, R4 ;  /* 0x000000343004723c */ /* 0x040fea0000001804 */
[----:B------:R-:W-:Y:S01]  /*1d760*/  FADD.FTZ R98, R98, R99 ;  /* 0x0000006362627221 */ /* 0x000fe20000010000 */
[C---:B------:R-:W-:Y:S03]  /*1d770*/  HMMA.16816.F32 R8, R48.reuse, R54, R8 ;  /* 0x000000363008723c */ /* 0x040fe60000001808 */
[----:B------:R-:W5:Y:S01]  /*1d780*/  MUFU.EX2 R155, R155 ;  /* 0x0000009b009b7308 */ /* 0x000f620000000800 */
[----:B------:R-:W4:Y:S01]  /*1d790*/  LDSM.16.MT88.4 R52, [R236+0xe000] ;  /* 0x00e00000ec34783b */ /* 0x000f220000004200 */
[----:B---3--:R-:W-:Y:S01]  /*1d7a0*/  F2FP.F16.F32.PACK_AB R45, R156, R152 ;  /* 0x000000989c2d723e */ /* 0x008fe200000000ff */
[C---:B-1----:R-:W-:Y:S07]  /*1d7b0*/  HMMA.16816.F32 R12, R48.reuse, R56, R12 ;  /* 0x00000038300c723c */ /* 0x042fee000000180c */
[----:B------:R-:W-:Y:S01]  /*1d7c0*/  MUFU.EX2 R159, R159 ;  /* 0x0000009f009f7308 */ /* 0x000fe20000000800 */
[----:B------:R-:W-:Y:S01]  /*1d7d0*/  FADD.FTZ R98, R91, R98 ;  /* 0x000000625b627221 */ /* 0x000fe20000010000 */
[C---:B------:R-:W-:Y:S01]  /*1d7e0*/  HMMA.16816.F32 R16, R48.reuse, R58, R16 ;  /* 0x0000003a3010723c */ /* 0x040fe20000001810 */
[----:B------:R-:W1:Y:S07]  /*1d7f0*/  LDSM.16.MT88.4 R56, [R232+0xe000] ;  /* 0x00e00000e838783b */ /* 0x000e6e0000004200 */
[----:B------:R-:W3:Y:S01]  /*1d800*/  MUFU.EX2 R157, R157 ;  /* 0x0000009d009d7308 */ /* 0x000ee20000000800 */
[C---:B--2---:R-:W-:Y:S03]  /*1d810*/  HMMA.16816.F32 R20, R48.reuse, R60, R20 ;  /* 0x0000003c3014723c */ /* 0x044fe60000001814 */
[----:B-----5:R-:W-:Y:S03]  /*1d820*/  F2FP.F16.F32.PACK_AB R47, R155, R154 ;  /* 0x0000009a9b2f723e */ /* 0x020fe600000000ff */
[C---:B------:R-:W-:Y:S03]  /*1d830*/  HMMA.16816.F32 R24, R48.reuse, R62, R24 ;  /* 0x0000003e3018723c */ /* 0x040fe60000001818 */
[----:B------:R-:W-:Y:S01]  /*1d840*/  MUFU.EX2 R158, R158 ;  /* 0x0000009e009e7308 */ /* 0x000fe20000000800 */
[----:B------:R-:W2:Y:S01]  /*1d850*/  LDSM.16.MT88.4 R60, [R231+0xe000] ;  /* 0x00e00000e73c783b */ /* 0x000ea20000004200 */
[----:B------:R-:W-:Y:S01]  /*1d860*/  FADD.FTZ R98, R96, R98 ;  /* 0x0000006260627221 */ /* 0x000fe20000010000 */
[C---:B----4-:R-:W-:Y:S07]  /*1d870*/  HMMA.16816.F32 R28, R48.reuse, R40, R28 ;  /* 0x00000028301c723c */ /* 0x050fee000000181c */
[----:B------:R-:W4:Y:S01]  /*1d880*/  MUFU.EX2 R161, R161 ;  /* 0x000000a100a17308 */ /* 0x000f220000000800 */
[----:B---3--:R-:W-:Y:S01]  /*1d890*/  F2FP.F16.F32.PACK_AB R44, R157, R159 ;  /* 0x0000009f9d2c723e */ /* 0x008fe200000000ff */
[----:B------:R-:W-:Y:S01]  /*1d8a0*/  HMMA.16816.F32 R32, R48, R42, R32 ;  /* 0x0000002a3020723c */ /* 0x000fe20000001820 */
[----:B------:R-:W3:Y:S07]  /*1d8b0*/  LDSM.16.MT88.4 R40, [R230+0xe000] ;  /* 0x00e00000e628783b */ /* 0x000eee0000004200 */
[----:B------:R-:W-:Y:S03]  /*1d8c0*/  MUFU.EX2 R163, R163 ;  /* 0x000000a300a37308 */ /* 0x000fe60000000800 */
[----:B------:R-:W-:Y:S01]  /*1d8d0*/  FADD.FTZ R98, R119, R98 ;  /* 0x0000006277627221 */ /* 0x000fe20000010000 */
[----:B------:R-:W-:Y:S01]  /*1d8e0*/  FADD.FTZ R121, R116, R121 ;  /* 0x0000007974797221 */ /* 0x000fe20000010000 */
[----:B------:R-:W5:Y:S02]  /*1d8f0*/  LDSM.16.MT88.4 R48, [R236+0xe800] ;  /* 0x00e80000ec30783b */ /* 0x000f640000004200 */
        /* <DEDUP_REMOVED lines=13> */
[----:B------:R-:W4:Y:S01]  /*1d9d0*/  LDSM.16.MT88.4 R52, [R232+0xe800] ;  /* 0x00e80000e834783b */ /* 0x000f220000004200 */
[----:B------:R-:W-:Y:S01]  /*1d9e0*/  FADD.FTZ R137, R137, R126 ;  /* 0x0000007e89897221 */ /* 0x000fe20000010000 */
[C---:B-1----:R-:W-:Y:S07]  /*1d9f0*/  HMMA.16816.F32 R12, R44.reuse, R56, R12 ;  /* 0x000000382c0c723c */ /* 0x042fee000000180c */
[----:B------:R-:W-:Y:S01]  /*1da00*/  MUFU.EX2 R194, R194 ;  /* 0x000000c200c27308 */ /* 0x000fe20000000800 */
[----:B------:R-:W-:Y:S01]  /*1da10*/  FADD.FTZ R137, R134, R137 ;  /* 0x0000008986897221 */ /* 0x000fe20000010000 */
[C---:B------:R-:W-:Y:S01]  /*1da20*/  HMMA.16816.F32 R16, R44.reuse, R58, R16 ;  /* 0x0000003a2c10723c */ /* 0x040fe20000001810 */
[----:B------:R-:W1:Y:S07]  /*1da30*/  LDSM.16.MT88.4 R56, [R231+0xe800] ;  /* 0x00e80000e738783b */ /* 0x000e6e0000004200 */
[----:B------:R-:W4:Y:S01]  /*1da40*/  MUFU.EX2 R193, R193 ;  /* 0x000000c100c17308 */ /* 0x000f220000000800 */
[C---:B--2---:R-:W-:Y:S03]  /*1da50*/  HMMA.16816.F32 R20, R44.reuse, R60, R20 ;  /* 0x0000003c2c14723c */ /* 0x044fe60000001814 */
[----:B------:R-:W-:Y:S03]  /*1da60*/  FADD.FTZ R137, R133, R137 ;  /* 0x0000008985897221 */ /* 0x000fe60000010000 */
[C---:B------:R-:W-:Y:S03]  /*1da70*/  HMMA.16816.F32 R24, R44.reuse, R62, R24 ;  /* 0x0000003e2c18723c */ /* 0x040fe60000001818 */
[----:B------:R-:W-:Y:S01]  /*1da80*/  MUFU.EX2 R191, R191 ;  /* 0x000000bf00bf7308 */ /* 0x000fe20000000800 */
[----:B------:R-:W-:Y:S01]  /*1da90*/  LDSM.16.MT88.4 R60, [R236+0xf000] ;  /* 0x00f00000ec3c783b */ /* 0x000fe20000004200 */
[----:B------:R-:W-:Y:S01]  /*1daa0*/  FADD.FTZ R142, R142, R137 ;  /* 0x000000898e8e7221 */ /* 0x000fe20000010000 */
[C---:B---3--:R-:W-:Y:S07]  /*1dab0*/  HMMA.16816.F32 R28, R44.reuse, R40, R28 ;  /* 0x000000282c1c723c */ /* 0x048fee000000181c */
[----:B------:R-:W2:Y:S01]  /*1dac0*/  MUFU.EX2 R190, R190 ;  /* 0x000000be00be7308 */ /* 0x000ea20000000800 */
[----:B------:R-:W-:Y:S01]  /*1dad0*/  FADD.FTZ R142, R144, R142 ;  /* 0x0000008e908e7221 */ /* 0x000fe20000010000 */
[----:B------:R-:W-:Y:S01]  /*1dae0*/  HMMA.16816.F32 R32, R44, R42, R32 ;  /* 0x0000002a2c20723c */ /* 0x000fe20000001820 */
[----:B------:R-:W3:Y:S07]  /*1daf0*/  LDSM.16.MT88.4 R44, [R230+0xe800] ;  /* 0x00e80000e62c783b */ /* 0x000eee0000004200 */
[----:B------:R-:W-:Y:S03]  /*1db00*/  MUFU.EX2 R189, R189 ;  /* 0x000000bd00bd7308 */ /* 0x000fe60000000800 */
[----:B-----5:R-:W-:Y:S01]  /*1db10*/  F2FP.F16.F32.PACK_AB R41, R192, R163 ;  /* 0x000000a3c029723e */ /* 0x020fe200000000ff */
[----:B------:R-:W-:Y:S01]  /*1db20*/  FADD.FTZ R142, R141, R142 ;  /* 0x0000008e8d8e7221 */ /* 0x000fe20000010000 */
[----:B----4-:R-:W-:Y:S02]  /*1db30*/  F2FP.F16.F32.PACK_AB R43, R160, R162 ;  /* 0x000000a2a02b723e */ /* 0x010fe400000000ff */
[----:B------:R-:W-:Y:S01]  /*1db40*/  F2FP.F16.F32.PACK_AB R40, R193, R194 ;  /* 0x000000c2c128723e */ /* 0x000fe200000000ff */
[----:B------:R-:W-:Y:S02]  /*1db50*/  FADD.FTZ R143, R143, R142 ;  /* 0x0000008e8f8f7221 */ /* 0x000fe40000010000 */
[----:B------:R-:W4:Y:S01]  /*1db60*/  MUFU.EX2 R188, R188 ;  /* 0x000000bc00bc7308 */ /* 0x000f220000000800 */
        /* <DEDUP_REMOVED lines=9> */
[----:B------:R-:W2:Y:S02]  /*1dc00*/  MUFU.EX2 R186, R186 ;  /* 0x000000ba00ba7308 */ /* 0x000ea40000000800 */
[----:B------:R-:W-:Y:S01]  /*1dc10*/  FADD.FTZ R151, R149, R151 ;  /* 0x0000009795977221 */ /* 0x000fe20000010000 */
[C---:B------:R-:W-:Y:S07]  /*1dc20*/  HMMA.16816.F32 R12, R40.reuse, R52, R12 ;  /* 0x00000034280c723c */ /* 0x040fee000000180c */
[----:B------:R-:W-:Y:S01]  /*1dc30*/  MUFU.EX2 R185, R185 ;  /* 0x000000b900b97308 */ /* 0x000fe20000000800 */
[----:B------:R-:W-:Y:S01]  /*1dc40*/  FADD.FTZ R151, R159, R151 ;  /* 0x000000979f977221 */ /* 0x000fe20000010000 */
[C---:B------:R-:W-:Y:S01]  /*1dc50*/  HMMA.16816.F32 R16, R40.reuse, R54, R16 ;  /* 0x000000362810723c */ /* 0x040fe20000001810 */
[----:B------:R-:W5:Y:S07]  /*1dc60*/  LDSM.16.MT88.4 R52, [R232+0xf000] ;  /* 0x00f00000e834783b */ /* 0x000f6e0000004200 */
[----:B------:R-:W2:Y:S01]  /*1dc70*/  MUFU.EX2 R184, R184 ;  /* 0x000000b800b87308 */ /* 0x000ea20000000800 */
[C---:B-1----:R-:W-:Y:S03]  /*1dc80*/  HMMA.16816.F32 R20, R40.reuse, R56, R20 ;  /* 0x000000382814723c */ /* 0x042fe60000001814 */
[----:B------:R-:W-:Y:S03]  /*1dc90*/  FADD.FTZ R151, R157, R151 ;  /* 0x000000979d977221 */ /* 0x000fe60000010000 */
[C---:B------:R-:W-:Y:S03]  /*1dca0*/  HMMA.16816.F32 R24, R40.reuse, R58, R24 ;  /* 0x0000003a2818723c */ /* 0x040fe60000001818 */
[----:B------:R-:W-:Y:S01]  /*1dcb0*/  MUFU.EX2 R183, R183 ;  /* 0x000000b700b77308 */ /* 0x000fe20000000800 */
[----:B------:R-:W1:Y:S01]  /*1dcc0*/  LDSM.16.MT88.4 R56, [R231+0xf000] ;  /* 0x00f00000e738783b */ /* 0x000e620000004200 */
[----:B------:R-:W-:Y:S01]  /*1dcd0*/  FADD.FTZ R151, R158, R151 ;  /* 0x000000979e977221 */ /* 0x000fe20000010000 */
[C---:B---3--:R-:W-:Y:S07]  /*1dce0*/  HMMA.16816.F32 R28, R40.reuse, R44, R28 ;  /* 0x0000002c281c723c */ /* 0x048fee000000181c */
[----:B------:R-:W3:Y:S01]  /*1dcf0*/  MUFU.EX2 R182, R182 ;  /* 0x000000b600b67308 */ /* 0x000ee20000000800 */
[----:B------:R-:W-:Y:S01]  /*1dd00*/  FADD.FTZ R151, R161, R151 ;  /* 0x00000097a1977221 */ /* 0x000fe20000010000 */
[----:B------:R-:W-:Y:S01]  /*1dd10*/  HMMA.16816.F32 R32, R40, R46, R32 ;  /* 0x0000002e2820723c */ /* 0x000fe20000001820 */
[----:B------:R-:W1:Y:S07]  /*1dd20*/  LDSM.16.MT88.4 R40, [R230+0xf000] ;  /* 0x00f00000e628783b */ /* 0x000e6e0000004200 */
[----:B------:R-:W-:Y:S03]  /*1dd30*/  MUFU.EX2 R181, R181 ;  /* 0x000000b500b57308 */ /* 0x000fe60000000800 */
[----:B------:R-:W-:Y:S01]  /*1dd40*/  FADD.FTZ R194, R194, R151 ;  /* 0x00000097c2c27221 */ /* 0x000fe20000010000 */
[----:B----4-:R-:W-:Y:S01]  /*1dd50*/  F2FP.F16.F32.PACK_AB R49, R188, R189 ;  /* 0x000000bdbc31723e */ /* 0x010fe200000000ff */
[----:B------:R-:W-:Y:S01]  /*1dd60*/  FADD.FTZ R105, R94, R105 ;  /* 0x000000695e697221 */ /* 0x000fe20000010000 */
[----:B--2---:R-:W-:Y:S03]  /*1dd70*/  F2FP.F16.F32.PACK_AB R51, R186, R187 ;  /* 0x000000bbba33723e */ /* 0x004fe600000000ff */
[----:B------:R-:W-:Y:S01]  /*1dd80*/  FADD.FTZ R105, R93, R105 ;  /* 0x000000695d697221 */ /* 0x000fe20000010000 */
[----:B------:R-:W2:Y:S01]  /*1dd90*/  MUFU.EX2 R180, R180 ;  /* 0x000000b400b47308 */ /* 0x000ea20000000800 */
[----:B------:R-:W-:Y:S01]  /*1dda0*/  F2FP.F16.F32.PACK_AB R48, R184, R185 ;  /* 0x000000b9b830723e */ /* 0x000fe200000000ff */
[----:B------:R-:W-:Y:S01]  /*1ddb0*/  FADD.FTZ R193, R193, R194 ;  /* 0x000000c2c1c17221 */ /* 0x000fe20000010000 */
[----:B---3--:R-:W-:Y:S01]  /*1ddc0*/  F2FP.F16.F32.PACK_AB R50, R182, R183 ;  /* 0x000000b7b632723e */ /* 0x008fe200000000ff */
[----:B------:R-:W-:Y:S02]  /*1ddd0*/  FADD.FTZ R90, R90, R105 ;  /* 0x000000695a5a7221 */ /* 0x000fe40000010000 */
[----:B------:R-:W-:Y:S04]  /*1dde0*/  FADD.FTZ R193, R191, R193 ;  /* 0x000000c1bfc17221 */ /* 0x000fe80000010000 */
[----:B------:R-:W-:Y:S01]  /*1ddf0*/  MUFU.EX2 R179, R179 ;  /* 0x000000b300b37308 */ /* 0x000fe20000000800 */
[----:B------:R-:W-:Y:S01]  /*1de00*/  FADD.FTZ R90, R88, R90 ;  /* 0x0000005a585a7221 */ /* 0x000fe20000010000 */
[C---:B------:R-:W-:Y:S05]  /*1de10*/  HMMA.16816.F32 R4, R48.reuse, R60, R4 ;  /* 0x0000003c3004723c */ /* 0x040fea0000001804 */
[----:B------:R-:W-:Y:S03]  /*1de20*/  FADD.FTZ R90, R100, R90 ;  /* 0x0000005a645a7221 */ /* 0x000fe60000010000 */
[----:B------:R-:W3:Y:S01]  /*1de30*/  MUFU.EX2 R178, R178 ;  /* 0x000000b200b27308 */ /* 0x000ee20000000800 */
[C---:B------:R-:W-:Y:S01]  /*1de40*/  HMMA.16816.F32 R8, R48.reuse, R62, R8 ;  /* 0x0000003e3008723c */ /* 0x040fe20000001808 */
[----:B------:R-:W4:Y:S02]  /*1de50*/  LDSM.16.MT88.4 R60, [R236+0xf800] ;  /* 0x00f80000ec3c783b */ /* 0x000f240000004200 */
[----:B--2---:R-:W-:Y:S01]  /*1de60*/  F2FP.F16.F32.PACK_AB R45, R180, R181 ;  /* 0x000000b5b42d723e */ /* 0x004fe200000000ff */
[----:B------:R-:W-:Y:S02]  /*1de70*/  FADD.FTZ R90, R103, R90 ;  /* 0x0000005a675a7221 */ /* 0x000fe40000010000 */
[C---:B-----5:R-:W-:Y:S03]  /*1de80*/  HMMA.16816.F32 R12, R48.reuse, R52, R12 ;  /* 0x00000034300c723c */ /* 0x060fe6000000180c */
[----:B------:R-:W-:Y:S02]  /*1de90*/  MUFU.EX2 R177, R177 ;  /* 0x000000b100b17308 */ /* 0x000fe40000000800 */
[----:B------:R-:W-:Y:S01]  /*1dea0*/  FADD.FTZ R90, R108, R90 ;  /* 0x0000005a6c5a7221 */ /* 0x000fe20000010000 */
[C---:B------:R-:W-:Y:S01]  /*1deb0*/  HMMA.16816.F32 R16, R48.reuse, R54, R16 ;  /* 0x000000363010723c */ /* 0x040fe20000001810 */
[----:B------:R-:W2:Y:S06]  /*1dec0*/  LDSM.16.MT88.4 R52, [R232+0xf800] ;  /* 0x00f80000e834783b */ /* 0x000eac0000004200 */
[----:B------:R-:W5:Y:S01]  /*1ded0*/  MUFU.EX2 R176, R176 ;  /* 0x000000b000b07308 */ /* 0x000f620000000800 */
[----:B---3--:R-:W-:Y:S01]  /*1dee0*/  F2FP.F16.F32.PACK_AB R47, R178, R179 ;  /* 0x000000b3b22f723e */ /* 0x008fe200000000ff */
[C---:B-1----:R-:W-:Y:S08]  /*1def0*/  HMMA.16816.F32 R20, R48.reuse, R56, R20 ;  /* 0x000000383014723c */ /* 0x042ff00000001814 */
[----:B------:R-:W-:Y:S01]  /*1df00*/  MUFU.EX2 R174, R174 ;  /* 0x000000ae00ae7308 */ /* 0x000fe20000000800 */
[C---:B------:R-:W-:Y:S01]  /*1df10*/  HMMA.16816.F32 R24, R48.reuse, R58, R24 ;  /* 0x0000003a3018723c */ /* 0x040fe20000001818 */
[----:B------:R-:W1:Y:S02]  /*1df20*/  LDSM.16.MT88.4 R56, [R231+0xf800] ;  /* 0x00f80000e738783b */ /* 0x000e640000004200 */
[----:B------:R-:W-:Y:S03]  /*1df30*/  FADD.FTZ R90, R109, R90 ;  /* 0x0000005a6d5a7221 */ /* 0x000fe60000010000 */
[C---:B------:R-:W-:Y:S03]  /*1df40*/  HMMA.16816.F32 R28, R48.reuse, R40, R28 ;  /* 0x00000028301c723c */ /* 0x040fe6000000181c */
[----:B------:R-:W3:Y:S02]  /*1df50*/  MUFU.EX2 R171, R171 ;  /* 0x000000ab00ab7308 */ /* 0x000ee40000000800 */
[----:B-----5:R-:W-:Y:S01]  /*1df60*/  F2FP.F16.F32.PACK_AB R44, R176, R177 ;  /* 0x000000b1b02c723e */ /* 0x020fe200000000ff */
[----:B------:R-:W-:Y:S01]  /*1df70*/  HMMA.16816.F32 R32, R48, R42, R32 ;  /* 0x0000002a3020723c */ /* 0x000fe20000001820 */
[----:B------:R-:W5:Y:S06]  /*1df80*/  LDSM.16.MT88.4 R40, [R230+0xf800] ;  /* 0x00f80000e628783b */ /* 0x000f6c0000004200 */
[----:B------:R-:W-:Y:S01]  /*1df90*/  MUFU.EX2 R168, R168 ;  /* 0x000000a800a87308 */ /* 0x000fe20000000800 */
[----:B------:R-:W-:Y:S03]  /*1dfa0*/  FADD.FTZ R90, R128, R90 ;  /* 0x0000005a805a7221 */ /* 0x000fe60000010000 */
[----:B------:R-:W-:Y:S06]  /*1dfb0*/  FADD.FTZ R190, R190, R193 ;  /* 0x000000c1bebe7221 */ /* 0x000fec0000010000 */
[----:B------:R-:W2:Y:S01]  /*1dfc0*/  MUFU.EX2 R129, R129 ;  /* 0x0000008100817308 */ /* 0x000ea20000000800 */
[----:B---3--:R-:W-:Y:S01]  /*1dfd0*/  F2FP.F16.F32.PACK_AB R46, R171, R174 ;  /* 0x000000aeab2e723e */ /* 0x008fe200000000ff */
[----:B------:R-:W-:Y:S01]  /*1dfe0*/  FADD.FTZ R90, R130, R90 ;  /* 0x0000005a825a7221 */ /* 0x000fe20000010000 */
[----:B------:R-:W-:Y:S03]  /*1dff0*/  FADD.FTZ R190, R185, R190 ;  /* 0x000000beb9be7221 */ /* 0x000fe60000010000 */
[----:B------:R-:W-:Y:S01]  /*1e000*/  FADD.FTZ R132, R132, R90 ;  /* 0x0000005a84847221 */ /* 0x000fe20000010000 */
[----:B------:R-:W-:Y:S03]  /*1e010*/  FADD.FTZ R190, R184, R190 ;  /* 0x000000beb8be7221 */ /* 0x000fe60000010000 */
[----:B------:R-:W-:Y:S01]  /*1e020*/  MUFU.EX2 R120, R120 ;  /* 0x0000007800787308 */ /* 0x000fe20000000800 */
[C---:B----4-:R-:W-:Y:S05]  /*1e030*/  HMMA.16816.F32 R4, R44.reuse, R60, R4 ;  /* 0x0000003c2c04723c */ /* 0x050fea0000001804 */
[----:B------:R-:W-:Y:S01]  /*1e040*/  FADD.FTZ R132, R127, R132 ;  /* 0x000000847f847221 */ /* 0x000fe20000010000 */
[C---:B------:R-:W-:Y:S03]  /*1e050*/  HMMA.16816.F32 R8, R44.reuse, R62, R8 ;  /* 0x0000003e2c08723c */ /* 0x040fe60000001808 */
[----:B------:R-:W3:Y:S01]  /*1e060*/  MUFU.EX2 R117, R117 ;  /* 0x0000007500757308 */ /* 0x000ee20000000800 */
[----:B------:R-:W4:Y:S01]  /*1e070*/  LDSM.16.MT88.4 R60, [R236+0x10000] ;  /* 0x01000000ec3c783b */ /* 0x000f220000004200 */
[----:B--2---:R-:W-:Y:S01]  /*1e080*/  F2FP.F16.F32.PACK_AB R49, R129, R168 ;  /* 0x000000a88131723e */ /* 0x004fe200000000ff */
[C---:B------:R-:W-:Y:S07]  /*1e090*/  HMMA.16816.F32 R12, R44.reuse, R52, R12 ;  /* 0x000000342c0c723c */ /* 0x040fee000000180c */
        /* <DEDUP_REMOVED lines=21> */
[----:B------:R-:W-:Y:S01]  /*1e1f0*/  MUFU.EX2 R80, R80 ;  /* 0x0000005000507308 */ /* 0x000fe20000000800 */
        /* <DEDUP_REMOVED lines=10> */
[----:B------:R-:W-:Y:S01]  /*1e2a0*/  MUFU.EX2 R78, R78 ;  /* 0x0000004e004e7308 */ /* 0x000fe20000000800 */
[----:B------:R-:W-:Y:S01]  /*1e2b0*/  FADD.FTZ R148, R148, R140 ;  /* 0x0000008c94947221 */ /* 0x000fe20000010000 */
[C---:B--2---:R-:W-:Y:S01]  /*1e2c0*/  HMMA.16816.F32 R12, R48.reuse, R52, R12 ;  /* 0x00000034300c723c */ /* 0x044fe2000000180c */
[----:B------:R-:W-:Y:S07]  /*1e2d0*/  LDSM.16.MT88.4 R140, [R231+0x11800] ;  /* 0x01180000e78c783b */ /* 0x000fee0000004200 */
[----:B------:R-:W-:Y:S01]  /*1e2e0*/  MUFU.EX2 R77, R77 ;  /* 0x0000004d004d7308 */ /* 0x000fe20000000800 */
[C---:B------:R-:W-:Y:S01]  /*1e2f0*/  HMMA.16816.F32 R16, R48.reuse, R54, R16 ;  /* 0x000000363010723c */ /* 0x040fe20000001810 */
[----:B------:R-:W2:Y:S05]  /*1e300*/  LDSM.16.MT88.4 R52, [R232+0x10800] ;  /* 0x01080000e834783b */ /* 0x000eaa0000004200 */
[C---:B-1----:R-:W-:Y:S03]  /*1e310*/  HMMA.16816.F32 R20, R48.reuse, R56, R20 ;  /* 0x000000383014723c */ /* 0x042fe60000001814 */
[----:B------:R-:W1:Y:S02]  /*1e320*/  MUFU.EX2 R86, R37 ;  /* 0x0000002500567308 */ /* 0x000e640000000800 */
[----:B------:R-:W-:Y:S01]  /*1e330*/  FADD.FTZ R148, R152, R148 ;  /* 0x0000009498947221 */ /* 0x000fe20000010000 */
[C---:B------:R-:W-:Y:S01]  /*1e340*/  HMMA.16816.F32 R24, R48.reuse, R58, R24 ;  /* 0x0000003a3018723c */ /* 0x040fe20000001818 */
[----:B------:R-:W5:Y:S06]  /*1e350*/  LDSM.16.MT88.4 R56, [R231+0x10800] ;  /* 0x01080000e738783b */ /* 0x000f6c0000004200 */
[----:B------:R-:W-:Y:S01]  /*1e360*/  MUFU.EX2 R87, R87 ;  /* 0x0000005700577308 */ /* 0x000fe20000000800 */
[----:B------:R-:W-:Y:S01]  /*1e370*/  FADD.FTZ R148, R156, R148 ;  /* 0x000000949c947221 */ /* 0x000fe20000010000 */
[C---:B----4-:R-:W-:Y:S01]  /*1e380*/  HMMA.16816.F32 R28, R48.reuse, R40, R28 ;  /* 0x00000028301c723c */ /* 0x050fe2000000181c */
[----:B------:R-:W-:Y:S07]  /*1e390*/  LDSM.16.MT88.4 R156, [R236+0x11800] ;  /* 0x01180000ec9c783b */ /* 0x000fee0000004200 */
[----:B------:R-:W4:Y:S01]  /*1e3a0*/  MUFU.EX2 R85, R85 ;  /* 0x0000005500557308 */ /* 0x000f220000000800 */
[----:B------:R-:W-:Y:S03]  /*1e3b0*/  HMMA.16816.F32 R32, R48, R42, R32 ;  /* 0x0000002a3020723c */ /* 0x000fe60000001820 */
[----:B-1----:R-:W-:Y:S01]  /*1e3c0*/  F2FP.F16.F32.PACK_AB R45, R86, R89 ;  /* 0x00000059562d723e */ /* 0x002fe200000000ff */
[----:B------:R-:W1:Y:S05]  /*1e3d0*/  LDSM.16.MT88.4 R40, [R230+0x10800] ;  /* 0x01080000e628783b */ /* 0x000e6a0000004200 */
[----:B------:R-:W-:Y:S02]  /*1e3e0*/  MUFU.EX2 R84, R84 ;  /* 0x0000005400547308 */ /* 0x000fe40000000800 */
[--C-:B------:R-:W-:Y:S01]  /*1e3f0*/  FFMA.FTZ R37, R75, UR4, -R68.reuse ;  /* 0x000000044b257c23 */ /* 0x100fe20008010844 */
[----:B------:R-:W-:Y:S01]  /*1e400*/  FFMA.FTZ R75, R74, UR4, -R68 ;  /* 0x000000044a4b7c23 */ /* 0x000fe20008010844 */
[----:B------:R-:W-:Y:S01]  /*1e410*/  FADD.FTZ R148, R154, R148 ;  /* 0x000000949a947221 */ /* 0x000fe20000010000 */
[----:B------:R-:W-:Y:S01]  /*1e420*/  FADD.FTZ R177, R174, R177 ;  /* 0x000000b1aeb17221 */ /* 0x000fe20000010000 */
[----:B------:R-:W1:Y:S04]  /*1e430*/  LDSM.16.MT88.4 R48, [R236+0x11000] ;  /* 0x01100000ec30783b */ /* 0x000e680000004200 */
[----:B------:R-:W3:Y:S01]  /*1e440*/  MUFU.EX2 R83, R83 ;  /* 0x0000005300537308 */ /* 0x000ee20000000800 */
[----:B----4-:R-:W-:Y:S01]  /*1e450*/  F2FP.F16.F32.PACK_AB R47, R85, R87 ;  /* 0x00000057552f723e */ /* 0x010fe200000000ff */
[----:B------:R-:W-:Y:S01]  /*1e460*/  FADD.FTZ R148, R155, R148 ;  /* 0x000000949b947221 */ /* 0x000fe20000010000 */
[----:B------:R-:W-:Y:S03]  /*1e470*/  FADD.FTZ R171, R171, R177 ;  /* 0x000000b1abab7221 */ /* 0x000fe60000010000 */
[----:B------:R-:W-:Y:S01]  /*1e480*/  FADD.FTZ R148, R163, R148 ;  /* 0x00000094a3947221 */ /* 0x000fe20000010000 */
[----:B------:R-:W-:Y:S03]  /*1e490*/  FADD.FTZ R171, R110, R171 ;  /* 0x000000ab6eab7221 */ /* 0x000fe60000010000 */
[----:B------:R-:W4:Y:S01]  /*1e4a0*/  MUFU.EX2 R82, R82 ;  /* 0x0000005200527308 */ /* 0x000f220000000800 */
[----:B------:R-:W-:Y:S01]  /*1e4b0*/  FADD.FTZ R192, R192, R148 ;  /* 0x00000094c0c07221 */ /* 0x000fe20000010000 */
[----:B------:R-:W-:Y:S01]  /*1e4c0*/  FADD.FTZ R104, R104, R171 ;  /* 0x000000ab68687221 */ /* 0x000fe20000010000 */
[----:B------:R-:W-:Y:S02]  /*1e4d0*/  LDSM.16.MT88.4 R148, [R232+0x11800] ;  /* 0x01180000e894783b */ /* 0x000fe40000004200 */
[----:B------:R-:W-:Y:S01]  /*1e4e0*/  FADD.FTZ R162, R162, R192 ;  /* 0x000000c0a2a27221 */ /* 0x000fe20000010000 */
[----:B------:R-:W-:Y:S04]  /*1e4f0*/  FADD.FTZ R104, R97, R104 ;  /* 0x0000006861687221 */ /* 0x000fe80000010000 */
        /* <DEDUP_REMOVED lines=10> */
[----:B----4-:R-:W-:Y:S04]  /*1e5a0*/  FADD.FTZ R84, R82, R84 ;  /* 0x0000005452547221 */ /* 0x010fe80000010000 */
[----:B------:R3:W4:Y:S01]  /*1e5b0*/  MUFU.EX2 R74, R37 ;  /* 0x00000025004a7308 */ /* 0x0007220000000800 */
[C---:B--2---:R-:W-:Y:S01]  /*1e5c0*/  F2FP.F16.F32.PACK_AB R46, R81.reuse, R82 ;  /* 0x00000052512e723e */ /* 0x044fe200000000ff */
[----:B------:R-:W-:Y:S01]  /*1e5d0*/  FADD.FTZ R187, R186, R187 ;  /* 0x000000bbbabb7221 */ /* 0x000fe20000010000 */
[----:B------:R-:W-:Y:S03]  /*1e5e0*/  FADD.FTZ R81, R81, R84 ;  /* 0x0000005451517221 */ /* 0x000fe60000010000 */
[----:B------:R-:W-:Y:S02]  /*1e5f0*/  FADD.FTZ R187, R181, R187 ;  /* 0x000000bbb5bb7221 */ /* 0x000fe40000010000 */
[C---:B------:R-:W-:Y:S02]  /*1e600*/  HMMA.16816.F32 R4, R44.reuse, R60, R4 ;  /* 0x0000003c2c04723c */ /* 0x040fe40000001804 */
[----:B------:R-:W-:Y:S03]  /*1e610*/  MUFU.EX2 R75, R75 ;  /* 0x0000004b004b7308 */ /* 0x000fe60000000800 */
[----:B------:R-:W-:Y:S01]  /*1e620*/  FADD.FTZ R187, R180, R187 ;  /* 0x000000bbb4bb7221 */ /* 0x000fe20000010000 */
[C---:B------:R-:W-:Y:S05]  /*1e630*/  HMMA.16816.F32 R8, R44.reuse, R62, R8 ;  /* 0x0000003e2c08723c */ /* 0x040fea0000001808 */
[----:B---3--:R-:W-:Y:S01]  /*1e640*/  F2FP.F16.F32.PACK_AB R37, R79, R80 ;  /* 0x000000504f25723e */ /* 0x008fe200000000ff */
        /* <DEDUP_REMOVED lines=12> */
[C---:B-1----:R-:W-:Y:S04]  /*1e710*/  HMMA.16816.F32 R28, R44.reuse, R40, R28 ;  /* 0x000000282c1c723c */ /* 0x042fe8000000181c */
[----:B------:R-:W-:Y:S02]  /*1e720*/  FFMA.FTZ R39, R3, UR4, -R39 ;  /* 0x0000000403277c23 */ /* 0x000fe40008010827 */
[----:B------:R-:W-:Y:S01]  /*1e730*/  HMMA.16816.F32 R32, R44, R42, R32 ;  /* 0x0000002a2c20723c */ /* 0x000fe20000001820 */
[----:B------:R-:W1:Y:S01]  /*1e740*/  LDSM.16.MT88.4 R40, [R230+0x11000] ;  /* 0x01100000e628783b */ /* 0x000e620000004200 */
[----:B------:R-:W-:Y:S03]  /*1e750*/  MUFU.EX2 R61, R61 ;  /* 0x0000003d003d7308 */ /* 0x000fe60000000800 */
[----:B----4-:R-:W-:Y:S01]  /*1e760*/  F2FP.F16.F32.PACK_AB R36, R74, R76 ;  /* 0x0000004c4a24723e */ /* 0x010fe200000000ff */
        /* <DEDUP_REMOVED lines=15> */
[----:B----4-:R-:W-:Y:S01]  /*1e860*/  F2FP.F16.F32.PACK_AB R39, R77, R78 ;  /* 0x0000004e4d27723e */ /* 0x010fe200000000ff */
[----:B------:R-:W-:Y:S01]  /*1e870*/  FADD.FTZ R75, R60, R75 ;  /* 0x0000004b3c4b7221 */ /* 0x000fe20000010000 */
[----:B-----5:R-:W-:Y:S01]  /*1e880*/  F2FP.F16.F32.PACK_AB R135, R251, R63 ;  /* 0x0000003ffb87723e */ /* 0x020fe200000000ff */
[----:B------:R-:W-:Y:S04]  /*1e890*/  FADD.FTZ R168, R120, R168 ;  /* 0x000000a878a87221 */ /* 0x000fe80000010000 */
[C---:B------:R-:W-:Y:S02]  /*1e8a0*/  HMMA.16816.F32 R4, R36.reuse, R48, R4 ;  /* 0x000000302404723c */ /* 0x040fe40000001804 */
[----:B------:R-:W4:Y:S03]  /*1e8b0*/  MUFU.EX2 R44, R44 ;  /* 0x0000002c002c7308 */ /* 0x000f260000000800 */
[----:B--2---:R-:W-:Y:S01]  /*1e8c0*/  F2FP.F16.F32.PACK_AB R133, R62, R61 ;  /* 0x0000003d3e85723e */ /* 0x004fe200000000ff */
[C---:B------:R-:W-:Y:S06]  /*1e8d0*/  HMMA.16816.F32 R8, R36.reuse, R50, R8 ;  /* 0x000000322408723c */ /* 0x040fec0000001808 */
[----:B------:R-:W-:Y:S01]  /*1e8e0*/  MUFU.EX2 R45, R45 ;  /* 0x0000002d002d7308 */ /* 0x000fe20000000800 */
[----:B------:R-:W-:Y:S01]  /*1e8f0*/  FADD.FTZ R117, R117, R168 ;  /* 0x000000a875757221 */ /* 0x000fe20000010000 */
[C---:B------:R-:W-:Y:S08]  /*1e900*/  HMMA.16816.F32 R12, R36.reuse, R52, R12 ;  /* 0x00000034240c723c */ /* 0x040ff0000000180c */
[----:B------:R-:W2:Y:S01]  /*1e910*/  MUFU.EX2 R68, R68 ;  /* 0x0000004400447308 */ /* 0x000ea20000000800 */
[C---:B------:R-:W-:Y:S03]  /*1e920*/  HMMA.16816.F32 R16, R36.reuse, R54, R16 ;  /* 0x000000362410723c */ /* 0x040fe60000001810 */
[----:B----4-:R-:W-:Y:S03]  /*1e930*/  F2FP.F16.F32.PACK_AB R132, R44, R3 ;  /* 0x000000032c84723e */ /* 0x010fe600000000ff */
[C---:B---3--:R-:W-:Y:S05]  /*1e940*/  HMMA.16816.F32 R20, R36.reuse, R56, R20 ;  /* 0x000000382414723c */ /* 0x048fea0000001814 */
[----:B------:R-:W-:Y:S01]  /*1e950*/  FADD.FTZ R117, R89, R117 ;  /* 0x0000007559757221 */ /* 0x000fe20000010000 */
[C---:B------:R-:W-:Y:S05]  /*1e960*/  HMMA.16816.F32 R24, R36.reuse, R58, R24 ;  /* 0x0000003a2418723c */ /* 0x040fea0000001818 */
[----:B--2---:R-:W-:Y:S01]  /*1e970*/  F2FP.F16.F32.PACK_AB R134, R68, R45 ;  /* 0x0000002d4486723e */ /* 0x004fe200000000ff */
[C---:B-1----:R-:W-:Y:S05]  /*1e980*/  HMMA.16816.F32 R28, R36.reuse, R40, R28 ;  /* 0x00000028241c723c */ /* 0x042fea000000181c */
        /* <DEDUP_REMOVED lines=20> */
[----:B------:R-:W-:Y:S05]  /*1ead0*/  FADD.FTZ R75, R44, R75 ;  /* 0x0000004b2c4b7221 */ /* 0x000fea0000010000 */
[----:B------:R-:W-:Y:S01]  /*1eae0*/  FADD.FTZ R61, R63, R61 ;  /* 0x0000003d3f3d7221 */ /* 0x000fe20000010000 */
[----:B------:R-:W-:Y:S03]  /*1eaf0*/  FADD.FTZ R75, R45, R75 ;  /* 0x0000004b2d4b7221 */ /* 0x000fe60000010000 */
[----:B------:R-:W-:Y:S01]  /*1eb00*/  FADD.FTZ R251, R251, R61 ;  /* 0x0000003dfbfb7221 */ /* 0x000fe20000010000 */
[----:B------:R-:W-:Y:S01]  /*1eb10*/  FADD.FTZ R250, R68, R75 ;  /* 0x0000004b44fa7221 */ /* 0x000fe20000010000 */
[----:B------:R-:W-:Y:S07]  /*1eb20*/  @P0 BRA `(.L_x_3726) ;  /* 0xffffff7c00b80947 */ /* 0x000fee000383ffff */
.L_x_3722:
        /* <DEDUP_REMOVED lines=168> */
.L_x_3728:
[----:B------:R-:W-:Y:S05]  /*1f5b0*/  BSYNC B0 ;  /* 0x0000000000007941 */ /* 0x000fea0003800000 */
.L_x_3727:
        /* <DEDUP_REMOVED lines=44> */
.L_x_3729:
        /* <DEDUP_REMOVED lines=16> */
.L_x_7905:


//--------------------- .text._ZN5flash24flash_fwd_splitkv_kernelI23Flash_fwd_kernel_traitsILi64ELi64ELi256ELi4ELb0ELb0EN7cutlass6half_tE19Flash_kernel_traitsILi64ELi64ELi256ELi4ES3_EELb1ELb0ELb0ELb0ELb1ELb0ELb1ELb1EEEvNS_16Flash_fwd_paramsE --------------------------
	.section	.text._ZN5flash24flash_fwd_splitkv_kernelI23Flash_fwd_kernel_traitsILi64ELi64ELi256ELi4ELb0ELb0EN7cutlass6half_tE19Flash_kernel_traitsILi64ELi64ELi256ELi4ES3_EELb1ELb0ELb0ELb0ELb1ELb0ELb1ELb1EEEvNS_16Flash_fwd_paramsE,"ax",@progbits
	.align	128
        .global         _ZN5flash24flash_fwd_splitkv_kernelI23Flash_fwd_kernel_traitsILi64ELi64ELi256ELi4ELb0ELb0EN7cutlass6half_tE19Flash_kernel_traitsILi64ELi64ELi256ELi4ES3_EELb1ELb0ELb0ELb0ELb1ELb0ELb1ELb1EEEvNS_16Flash_fwd_paramsE
        .type           _ZN5flash24flash_fwd_splitkv_kernelI23Flash_fwd_kernel_traitsILi64ELi64ELi256ELi4ELb0ELb0EN7cutlass6half_tE19Flash_kernel_traitsILi64ELi64ELi256ELi4ES3_EELb1ELb0ELb0ELb0ELb1ELb0ELb1ELb1EEEvNS_16Flash_fwd_paramsE,@function
        .size           _ZN5flash24flash_fwd_splitkv_kernelI23Flash_fwd_kernel_traitsILi64ELi64ELi256ELi4ELb0ELb0EN7cutlass6half_tE19Flash_kernel_traitsILi64ELi64ELi256ELi4ES3_EELb1ELb0ELb0ELb0ELb1ELb0ELb1ELb1EEEvNS_16Flash_fwd_paramsE,(.L_x_7906 - _ZN5flash24flash_fwd_splitkv_kernelI23Flash_fwd_kernel_traitsILi64ELi64ELi256ELi4ELb0ELb0EN7cutlass6half_tE19Flash_kernel_traitsILi64ELi64ELi256ELi4ES3_EELb1ELb0ELb0ELb0ELb1ELb0ELb1ELb1EEEvNS_16Flash_fwd_paramsE)
        .other          _ZN5flash24flash_fwd_splitkv_kernelI23Flash_fwd_kernel_traitsILi64ELi64ELi256ELi4ELb0ELb0EN7cutlass6half_tE19Flash_kernel_traitsILi64ELi64ELi256ELi4ES3_EELb1ELb0ELb0ELb0ELb1ELb0ELb1ELb1EEEvNS_16Flash_fwd_paramsE,@"STO_CUDA_ENTRY STV_DEFAULT"
_ZN5flash24flash_fwd_splitkv_kernelI23Flash_fwd_kernel_traitsILi64ELi64ELi256ELi4ELb0ELb0EN7cutlass6half_tE19Flash_kernel_traitsILi64ELi64ELi256ELi4ES3_EELb1ELb0ELb0ELb0ELb1ELb0ELb1ELb1EEEvNS_16Flash_fwd_paramsE:
.text._ZN5flash24flash_fwd_splitkv_kernelI23Flash_fwd_kernel_traitsILi64ELi64ELi256ELi4ELb0ELb0EN7cutlass6half_tE19Flash_kernel_traitsILi64ELi64ELi256ELi4ES3_EELb1ELb0ELb0ELb0ELb1ELb0ELb1ELb1EEEvNS_16Flash_fwd_paramsE:
[----:B------:R-:W-:Y:S01]  /*0000*/  LDC R1, c[0x0][0x28] ;  /* 0x00000a00ff017b82 */ /* 0x000fe20000000800 */
[----:B------:R-:W-:-:S07]  /*0010*/  ULDC UR14, c[0x0][0x270] ;  /* 0x00009c00000e7ab9 */ /* 0x000fce0000000800 */
[----:B------:R-:W1:Y:S01]  /*0020*/  S2UR UR15, SR_CTAID.Z ;  /* 0x00000000000f79c3 */ /* 0x000e620000002700 */
[----:B------:R-:W2:Y:S01]  /*0030*/  I2F.U32.RP R0, UR14 ;  /* 0x0000000e00007d06 */ /* 0x000ea20008209000 */
[----:B------:R-:W-:Y:S01]  /*0040*/  UISETP.NE.U32.AND UP1, UPT, UR14, URZ, UPT ;  /* 0x0000003f0e00728c */ /* 0x000fe2000bf25070 */
[----:B------:R-:W-:Y:S02]  /*0050*/  ULDC.64 UR8, c[0x0][0x300] ;  /* 0x0000c00000087ab9 */ /* 0x000fe40000000a00 */
[----:B------:R-:W-:-:S03]  /*0060*/  IMAD.U32 R55, RZ, RZ, UR8 ;  /* 0x00000008ff377e24 */ /* 0x000fc6000f8e00ff */
[----:B------:R-:W3:Y:S08]  /*0070*/  LDC.64 R8, c[0x0][0x2f0] ;  /* 0x0000bc00ff087b82 */ /* 0x000ef00000000a00 */
[----:B------:R-:W4:Y:S01]  /*0080*/  LDC.U8 R4, c[0x0][0x3c2] ;  /* 0x0000f080ff047b82 */ /* 0x000f220000000000 */
[----:B--2---:R-:W2:Y:S07]  /*0090*/  MUFU.RCP R0, R0 ;  /* 0x0000000000007308 */ /* 0x004eae0000001000 */
[----:B------:R-:W4:Y:S01]  /*00a0*/  LDC.64 R2, c[0x0][0x2f8] ;  /* 0x0000be00ff027b82 */ /* 0x000f220000000a00 */
[----:B------:R-:W-:Y:S01]  /*00b0*/  UMOV UR17, 0xffffffff ;  /* 0xffffffff00117882 */ /* 0x000fe20000000000 */
[----:B------:R-:W-:-:S02]  /*00c0*/  IMAD.U32 R54, RZ, RZ, UR9 ;  /* 0x00000009ff367e24 */ /* 0x000fc4000f8e00ff */
[----:B--2---:R-:W-:-:S06]  /*00d0*/  VIADD R0, R0, 0xffffffe ;  /* 0x0ffffffe00007836 */ /* 0x004fcc0000000000 */
[----:B------:R-:W2:Y:S02]  /*00e0*/  F2I.FTZ.U32.TRUNC.NTZ R0, R0 ;  /* 0x0000000000007305 */ /* 0x000ea4000021f000 */
[----:B--2---:R-:W-:-:S13]  /*00f0*/  R2UR UR5, R0 ;  /* 0x00000000000572ca */ /* 0x004fda00000e0000 */
[----:B------:R-:W-:-:S04]  /*0100*/  UIADD3 UR4, URZ, -UR5, URZ ;  /* 0x800000053f047290 */ /* 0x000fc8000fffe03f */
[----:B------:R-:W-:-:S03]  /*0110*/  UIMAD UR6, UR4, UR14, URZ ;  /* 0x0000000e040672a4 */ /* 0x000fc6000f8e023f */
[----:B------:R-:W-:Y:S02]  /*0120*/  UMOV UR4, URZ ;  /* 0x0000003f00047c82 */ /* 0x000fe40008000000 */
[----:B------:R-:W-:-:S03]  /*0130*/  UIMAD.WIDE.U32 UR4, UR5, UR6, UR4 ;  /* 0x00000006050472a5 */ /* 0x000fc6000f8e0004 */
[----:B------:R-:W-:-:S04]  /*0140*/  ULDC.64 UR6, c[0x0][0x208] ;  /* 0x0000820000067ab9 */ /* 0x000fc80000000a00 */
[----:B------:R-:W-:Y:S02]  /*0150*/  UMOV UR4, UR5 ;  /* 0x0000000500047c82 */ /* 0x000fe40008000000 */
[----:B-1----:R-:W-:-:S07]  /*0160*/  UIMAD.WIDE.U32 UR4, UR4, UR15, URZ ;  /* 0x0000000f040472a5 */ /* 0x002fce000f8e003f */
[----:B------:R-:W-:Y:S02]  /*0170*/  UMOV UR58, UR5 ;  /* 0x00000005003a7c82 */ /* 0x000fe40008000000 */
[----:B------:R-:W-:-:S04]  /*0180*/  UIADD3 UR4, -UR58, URZ, URZ ;  /* 0x0000003f3a047290 */ /* 0x000fc8000fffe13f */
[----:B------:R-:W-:-:S04]  /*0190*/  UIMAD UR4, UR14, UR4, UR15 ;  /* 0x000000040e0472a4 */ /* 0x000fc8000f8e020f */
[----:B------:R-:W-:-:S11]  /*01a0*/  UISETP.GE.U32.AND UP0, UPT, UR4, UR14, UPT ;  /* 0x0000000e0400728c */ /* 0x000fd6000bf06070 */
[----:B------:R-:W-:Y:S02]  /*01b0*/  @UP0 UIADD3 UR4, UR4, -UR14, URZ ;  /* 0x8000000e04040290 */ /* 0x000fe4000fffe03f */
[----:B------:R-:W-:Y:S02]  /*01c0*/  @UP0 UIADD3 UR58, UR58, 0x1, URZ ;  /* 0x000000013a3a0890 */ /* 0x000fe4000fffe03f */
[----:B------:R-:W-:-:S03]  /*01d0*/  UISETP.GE.U32.AND UP2, UPT, UR4, UR14, UPT ;  /* 0x0000000e0400728c */ /* 0x000fc6000bf46070 */
[----:B------:R-:W-:Y:S02]  /*01e0*/  ULDC.64 UR4, c[0x0][0x2f0] ;  /* 0x0000bc0000047ab9 */ /* 0x000fe40000000a00 */
[----:B------:R-:W-:-:S03]  /*01f0*/  UISETP.NE.U32.AND UP0, UPT, UR4, URZ, UPT ;  /* 0x0000003f0400728c */ /* 0x000fc6000bf05070 */
[----:B------:R-:W-:Y:S01]  /*0200*/  UMOV UR4, UR8 ;  /* 0x0000000800047c82 */ /* 0x000fe20008000000 */
[----:B------:R-:W-:Y:S01]  /*0210*/  UISETP.NE.AND.EX UP0, UPT, UR5, URZ, UPT, UP0 ;  /* 0x0000003f0500728c */ /* 0x000fe2000bf05300 */
[----:B------:R-:W-:Y:S01]  /*0220*/  ISETP.NE.U32.AND P4, PT, RZ, UR4, PT ;  /* 0x00000004ff007c0c */ /* 0x000fe2000bf85070 */
[----:B------:R-:W-:Y:S02]  /*0230*/  @UP2 UIADD3 UR58, UR58, 0x1, URZ ;  /* 0x000000013a3a2890 */ /* 0x000fe4000fffe03f */
[----:B------:R-:W-:Y:S02]  /*0240*/  @!UP1 ULOP3.LUT UR58, URZ, UR14, URZ, 0x33, !UPT ;  /* 0x0000000e3f3a9292 */ /* 0x000fe4000f8e333f */
[----:B------:R-:W-:Y:S01]  /*0250*/  PLOP3.LUT P0, PT, PT, PT, UP0, 0x80, 0x0 ;  /* 0x000000000000781c */ /* 0x000fe20003f0f008 */
[----:B------:R-:W-:Y:S01]  /*0260*/  UMOV UR8, UR9 ;  /* 0x0000000900087c82 */ /* 0x000fe20008000000 */
[----:B------:R-:W-:Y:S02]  /*0270*/  ULDC.64 UR4, c[0x0][0x300] ;  /* 0x0000c00000047ab9 */ /* 0x000fe40000000a00 */
[----:B------:R-:W-:-:S04]  /*0280*/  IMAD.U32 R6, RZ, RZ, UR58 ;  /* 0x0000003aff067e24 */ /* 0x000fc8000f8e00ff */
[----:B---3--:R-:W-:-:S05]  /*0290*/  IMAD.WIDE R6, R6, 0x4, R8 ;  /* 0x0000000406067825 */ /* 0x008fca00078e0208 */
[----:B------:R-:W2:Y:S04]  /*02a0*/  @P0 LDG.E R5, desc[UR6][R6.64] ;  /* 0x0000000606050981 */ /* 0x000ea8000c1e1900 */
[----:B------:R1:W3:Y:S01]  /*02b0*/  @P0 LDG.E R0, desc[UR6][R6.64+0x4] ;  /* 0x0000040606000981 */ /* 0x0002e2000c1e1900 */
[----:B------:R-:W-:Y:S01]  /*02c0*/  ISETP.NE.AND.EX P4, PT, RZ, UR8, PT, P4 ;  /* 0x00000008ff007c0c */ /* 0x000fe2000bf85340 */
[----:B------:R-:W-:Y:S01]  /*02d0*/  UIMAD.WIDE UR4, UR58, 0x4, UR4 ;  /* 0x000000043a0478a5 */ /* 0x000fe2000f8e0204 */
[----:B----4-:R-:W-:Y:S02]  /*02e0*/  ISETP.NE.AND P2, PT, R4, RZ, PT ;  /* 0x000000ff0400720c */ /* 0x010fe40003f45270 */
[----:B------:R-:W-:-:S03]  /*02f0*/  ISETP.EQ.U32.AND P1, PT, R2, RZ, PT ;  /* 0x000000ff0200720c */ /* 0x000fc60003f22070 */
[----:B------:R-:W-:Y:S01]  /*0300*/  IMAD.U32 R144, RZ, RZ, UR4 ;  /* 0x00000004ff907e24 */ /* 0x000fe2000f8e00ff */
[----:B------:R-:W-:Y:S01]  /*0310*/  ISETP.EQ.OR.EX P1, PT, R3, RZ, !P2, P1 ;  /* 0x000000ff0300720c */ /* 0x000fe20005722710 */
[----:B------:R-:W-:Y:S01]  /*0320*/  IMAD.U32 R145, RZ, RZ, UR5 ;  /* 0x00000005ff917e24 */ /* 0x000fe2000f8e00ff */
[----:B------:R-:W-:Y:S02]  /*0330*/  ULDC.64 UR4, c[0x0][0x2f8] ;  /* 0x0000be0000047ab9 */ /* 0x000fe40000000a00 */
[----:B------:R-:W-:Y:S01]  /*0340*/  UIMAD.WIDE UR4, UR58, 0x4, UR4 ;  /* 0x000000043a0478a5 */ /* 0x000fe2000f8e0204 */
[----:B------:R-:W-:Y:S01]  /*0350*/  IMAD.MOV.U32 R9, RZ, RZ, -0x1 ;  /* 0xffffffffff097424 */ /* 0x000fe200078e00ff */
[----:B------:R-:W4:Y:S04]  /*0360*/  @P4 LDG.E R4, desc[UR6][R144.64] ;  /* 0x0000000690044981 */ /* 0x000f28000c1e1900 */
[----:B-1----:R-:W-:-:S02]  /*0370*/  IMAD.U32 R6, RZ, RZ, UR4 ;  /* 0x00000004ff067e24 */ /* 0x002fc4000f8e00ff */
[----:B------:R-:W-:-:S05]  /*0380*/  IMAD.U32 R7, RZ, RZ, UR5 ;  /* 0x00000005ff077e24 */ /* 0x000fca000f8e00ff */
[----:B------:R1:W5:Y:S01]  /*0390*/  @!P1 LDG.E R9, desc[UR6][R6.64] ;  /* 0x0000000606099981 */ /* 0x000362000c1e1900 */
[----:B------:R-:W-:Y:S01]  /*03a0*/  UMOV UR12, URZ ;  /* 0x0000003f000c7c82 */ /* 0x000fe20008000000 */
[----:B------:R-:W1:Y:S08]  /*03b0*/  S2UR UR9, SR_CTAID.X ;  /* 0x00000000000979c3 */ /* 0x000e700000002500 */
[----:B------:R-:W1:Y:S01]  /*03c0*/  S2UR UR16, SR_CTAID.Y ;  /* 0x00000000001079c3 */ /* 0x000e620000002600 */
[----:B--2---:R-:W-:-:S02]  /*03d0*/  @P0 R2UR UR17, R5 ;  /* 0x00000000051102ca */ /* 0x004fc400000e0000 */
[----:B---3--:R-:W-:Y:S02]  /*03e0*/  @P0 R2UR UR4, R0 ;  /* 0x00000000000402ca */ /* 0x008fe400000e0000 */
[----:B------:R-:W-:-:S04]  /*03f0*/  ISETP.NE.U32.AND P0, PT, R2, RZ, PT ;  /* 0x000000ff0200720c */ /* 0x000fc80003f05070 */
[----:B------:R-:W-:-:S07]  /*0400*/  ISETP.NE.AND.EX P0, PT, R3, RZ, PT, P0 ;  /* 0x000000ff0300720c */ /* 0x000fce0003f05300 */
[----:B------:R-:W-:Y:S02]  /*0410*/  @UP0 UIADD3 UR59, UR4, -UR17, URZ ;  /* 0x80000011043b0290 */ /* 0x000fe4000fffe03f */
[----:B------:R-:W-:Y:S01]  /*0420*/  UIADD3 UR4, -UR58, URZ, URZ ;  /* 0x0000003f3a047290 */ /* 0x000fe2000fffe13f */
[----:B----4-:R-:W-:-:S03]  /*0430*/  @P4 R2UR UR12, R4 ;  /* 0x00000000040c42ca */ /* 0x010fc600000e0000 */
[----:B------:R-:W-:Y:S01]  /*0440*/  UIMAD UR15, UR14, UR4, UR15 ;  /* 0x000000040e0f72a4 */ /* 0x000fe2000f8e020f */
[----:B------:R-:W-:Y:S01]  /*0450*/  @!UP0 ULDC UR59, c[0x0][0x2c4] ;  /* 0x0000b100003b8ab9 */ /* 0x000fe20000000800 */
[----:B-1----:R-:W-:Y:S10]  /*0460*/  @!P0 BRA `(.L_x_3730) ;  /* 0x0000000000208947 */ /* 0x002ff40003800000 */
[----:B------:R-:W2:Y:S04]  /*0470*/  @P2 LDG.E R0, desc[UR6][R6.64+0x4] ;  /* 0x0000040606002981 */ /* 0x000ea8000c1e1900 */
[----:B------:R-:W3:Y:S01]  /*0480*/  @!P2 LDG.E R6, desc[UR6][R6.64] ;  /* 0x000000060606a981 */ /* 0x000ee2000c1e1900 */
[----:B------:R-:W-:Y:S01]  /*0490*/  VOTEU.ANY UP0, P2 ;  /* 0x00000000003f7886 */ /* 0x000fe20001000100 */
[----:B--2--5:R-:W-:-:S05]  /*04a0*/  @P2 IMAD.IADD R0, R0, 0x1, -R9 ;  /* 0x0000000100002824 */ /* 0x024fca00078e0a09 */
[----:B------:R-:W-:-:S13]  /*04b0*/  @P2 R2UR UR4, R0 ;  /* 0x00000000000422ca */ /* 0x000fda00000e0000 */
[----:B------:R-:W-:Y:S01]  /*04c0*/  @UP0 UMOV UR8, UR4 ;  /* 0x0000000400080c82 */ /* 0x000fe20008000000 */
[----:B---3--:R-:W-:Y:S01]  /*04d0*/  @!P2 R2UR UR8, R6 ;  /* 0x000000000608a2ca */ /* 0x008fe200000e0000 */
[----:B------:R-:W-:-:S14]  /*04e0*/  BRA `(.L_x_3731) ;  /* 0x0000000000047947 */ /* 0x000fdc0003800000 */
.L_x_3730:
[----:B------:R-:W-:-:S05]  /*04f0*/  ULDC UR8, c[0x0][0x2c8] ;  /* 0x0000b20000087ab9 */ /* 0x000fca0000000800 */
.L_x_3731:
        /* <DEDUP_REMOVED lines=11> */
[----:B------:R-:W-:Y:S01]  /*05b0*/  UISETP.GT.AND UP1, UPT, UR59, UR9, UPT ;  /* 0x000000093b00728c */ /* 0x000fe2000bf24270 */
[----:B------:R-:W-:Y:S01]  /*05c0*/  IMAD.U32 R56, RZ, RZ, UR9 ;  /* 0x00000009ff387e24 */ /* 0x000fe2000f8e00ff */
[----:B------:R-:W-:Y:S02]  /*05d0*/  @!UP2 UISETP.NE.U32.AND UP0, UPT, UR4, URZ, UPT ;  /* 0x0000003f0400a28c */ /* 0x000fe4000bf05070 */
[----:B------:R-:W-:Y:S02]  /*05e0*/  UIADD3 UR56, UR8, -UR12, URZ ;  /* 0x8000000c08387290 */ /* 0x000fe4000fffe03f */
[----:B------:R-:W-:Y:S01]  /*05f0*/  @!UP2 UISETP.NE.AND.EX UP0, UPT, UR5, URZ, UPT, UP0 ;  /* 0x0000003f0500a28c */ /* 0x000fe2000bf05300 */
[----:B------:R-:W-:-:S03]  /*0600*/  @!UP2 ULDC UR4, c[0x0][0x2cc] ;  /* 0x0000b3000004aab9 */ /* 0x000fc60000000800 */
[----:B------:R-:W-:Y:S01]  /*0610*/  @!UP2 USEL UR4, UR4, URZ, UP0 ;  /* 0x0000003f0404a287 */ /* 0x000fe20008000000 */
[----:B--2---:R-:W-:Y:S02]  /*0620*/  @P0 R2UR UR9, R0 ;  /* 0x00000000000902ca */ /* 0x004fe400000e0000 */
[----:B------:R-:W-:-:S11]  /*0630*/  PLOP3.LUT P0, PT, PT, PT, UP1, 0x80, 0x0 ;  /* 0x000000000000781c */ /* 0x000fd60003f0f018 */
[----:B------:R-:W-:Y:S02]  /*0640*/  @UP2 UIADD3 UR55, UR9, -UR12, URZ ;  /* 0x8000000c09372290 */ /* 0x000fe4000fffe03f */
[----:B------:R-:W-:Y:S01]  /*0650*/  @!UP2 UIADD3 UR55, UR56, UR4, URZ ;  /* 0x000000043837a290 */ /* 0x000fe2000fffe03f */
[----:B------:R-:W-:Y:S11]  /*0660*/  @!P0 EXIT ;  /* 0x000000000000894d */ /* 0x000ff60003800000 */
[----:B------:R-:W-:Y:S01]  /*0670*/  ULDC UR10, c[0x0][0x10] ;  /* 0x00000400000a7ab9 */ /* 0x000fe20000000800 */
[----:B------:R-:W1:Y:S01]  /*0680*/  LDC R0, c[0x0][0x10] ;  /* 0x00000400ff007b82 */ /* 0x000e620000000800 */
[----:B------:R-:W-:Y:S01]  /*0690*/  ULDC UR5, c[0x0][0x2c8] ;  /* 0x0000b20000057ab9 */ /* 0x000fe20000000800 */
[----:B------:R-:W-:Y:S01]  /*06a0*/  UISETP.NE.AND UP1, UPT, UR10, URZ, UPT ;  /* 0x0000003f0a00728c */ /* 0x000fe2000bf25270 */
[----:B------:R-:W-:Y:S01]  /*06b0*/  R2UR UR18, R56 ;  /* 0x00000000381272ca */ /* 0x000fe200000e0000 */
[----:B------:R-:W-:Y:S01]  /*06c0*/  UIADD3 UR5, UR5, 0xff, URZ ;  /* 0x000000ff05057890 */ /* 0x000fe2000fffe03f */
[----:B------:R-:W2:Y:S03]  /*06d0*/  S2R R36, SR_TID.X ;  /* 0x0000000000247919 */ /* 0x000ea60000002100 */
[----:B------:R-:W-:-:S04]  /*06e0*/  USHF.R.S32.HI UR4, URZ, 0x1f, UR5 ;  /* 0x0000001f3f047899 */ /* 0x000fc80008011405 */
        /* <DEDUP_REMOVED lines=12> */
[----:B------:R-:W-:-:S05]  /*07b0*/  IMAD.U32 R2, RZ, RZ, UR13 ;  /* 0x0000000dff027e24 */ /* 0x000fca000f8e00ff */
[----:B------:R-:W-:-:S04]  /*07c0*/  IABS R2, R2 ;  /* 0x0000000200027213 */ /* 0x000fc80000000000 */
[----:B------:R-:W-:-:S03]  /*07d0*/  R2UR UR11, R2 ;  /* 0x00000000020b72ca */ /* 0x000fc600000e0000 */
[----:B------:R-:W-:-:S04]  /*07e0*/  UIADD3 UR4, URZ, -UR5, URZ ;  /* 0x800000053f047290 */ /* 0x000fc8000fffe03f */
[----:B------:R-:W-:-:S03]  /*07f0*/  UIMAD UR8, UR4, UR9, URZ ;  /* 0x00000009040872a4 */ /* 0x000fc6000f8e023f */
[----:B------:R-:W-:Y:S02]  /*0800*/  UMOV UR4, URZ ;  /* 0x0000003f00047c82 */ /* 0x000fe40008000000 */
[----:B------:R-:W-:Y:S02]  /*0810*/  UIMAD.WIDE.U32 UR4, UR5, UR8, UR4 ;  /* 0x00000008050472a5 */ /* 0x000fe4000f8e0004 */
[----:B------:R-:W-:-:S05]  /*0820*/  R2UR UR8, R0 ;  /* 0x00000000000872ca */ /* 0x000fca00000e0000 */
[----:B------:R-:W-:Y:S02]  /*0830*/  UMOV UR4, UR5 ;  /* 0x0000000500047c82 */ /* 0x000fe40008000000 */
[----:B------:R-:W-:-:S07]  /*0840*/  UIMAD.WIDE.U32 UR4, UR4, UR11, URZ ;  /* 0x0000000b040472a5 */ /* 0x000fce000f8e003f */
[----:B------:R-:W-:Y:S02]  /*0850*/  UMOV UR4, UR5 ;  /* 0x0000000500047c82 */ /* 0x000fe40008000000 */
[----:B------:R-:W-:Y:S02]  /*0860*/  UIMAD UR5, UR4, UR8, UR11 ;  /* 0x00000008040572a4 */ /* 0x000fe4000f8e020b */
[----:B------:R-:W-:Y:S02]  /*0870*/  ULOP3.LUT UR8, UR13, UR10, URZ, 0x3c, !UPT ;  /* 0x0000000a0d087292 */ /* 0x000fe4000f8e3c3f */
        /* <DEDUP_REMOVED lines=8> */
[----:B------:R-:W-:-:S04]  /*0900*/  @UP2 UIADD3 UR4, UR4, 0x1, URZ ;  /* 0x0000000104042890 */ /* 0x000fc8000fffe03f */
[----:B------:R-:W-:Y:S01]  /*0910*/  @!UP0 UIADD3 UR4, -UR4, URZ, URZ ;  /* 0x0000003f04048290 */ /* 0x000fe2000fffe13f */
[----:B------:R-:W-:Y:S01]  /*0920*/  IMAD.U32 R2, RZ, RZ, UR5 ;  /* 0x00000005ff027e24 */ /* 0x000fe2000f8e00ff */
[----:B------:R-:W-:Y:S01]  /*0930*/  @!UP1 ULOP3.LUT UR4, URZ, UR10, URZ, 0x33, !UPT ;  /* 0x0000000a3f049292 */ /* 0x000fe2000f8e333f */
[----:B------:R-:W-:-:S03]  /*0940*/  ULDC UR5, c[0x0][0x398] ;  /* 0x0000e60000057ab9 */ /* 0x000fc60000000800 */
[----:B------:R-:W-:Y:S01]  /*0950*/  UIMAD UR54, UR4, UR16, URZ ;  /* 0x00000010043672a4 */ /* 0x000fe2000f8e023f */
[----:B------:R-:W-:Y:S01]  /*0960*/  SHF.R.S32.HI R2, RZ, 0x8, R2 ;  /* 0x00000008ff027819 */ /* 0x000fe20000011402 */
[----:B------:R-:W-:Y:S01]  /*0970*/  IMAD.U32 R0, RZ, RZ, UR4 ;  /* 0x00000004ff007e24 */ /* 0x000fe2000f8e00ff */
[----:B------:R-:W-:-:S04]  /*0980*/  UIADD3 UR4, -UR59, 0x13f, UR18 ;  /* 0x0000013f3b047890 */ /* 0x000fc8000fffe112 */
[----:B------:R-:W-:Y:S01]  /*0990*/  VIADDMNMX R0, R0, UR54, R2, PT ;  /* 0x0000003600007c46 */ /* 0x000fe2000b800102 */
[----:B------:R-:W-:-:S03]  /*09a0*/  UIADD3 UR4, UR4, UR5, UR55 ;  /* 0x0000000504047290 */ /* 0x000fc6000fffe037 */
[----:B------:R-:W-:Y:S01]  /*09b0*/  R2UR UR8, R0 ;  /* 0x00000000000872ca */ /* 0x000fe200000e0000 */
[----:B------:R-:W-:-:S04]  /*09c0*/  USHF.R.S32.HI UR5, URZ, 0x1f, UR4 ;  /* 0x0000001f3f057899 */ /* 0x000fc80008011404 */
[----:B------:R-:W-:-:S04]  /*09d0*/  ULEA.HI UR4, UR5, UR4, URZ, 0x8 ;  /* 0x0000000405047291 */ /* 0x000fc8000f8f403f */
[----:B------:R-:W-:-:S04]  /*09e0*/  USHF.R.S32.HI UR4, URZ, 0x8, UR4 ;  /* 0x000000083f047899 */ /* 0x000fc80008011404 */
[----:B------:R-:W-:-:S04]  /*09f0*/  UISETP.LT.AND UP0, UPT, UR8, UR4, UPT ;  /* 0x000000040800728c */ /* 0x000fc8000bf01270 */
[----:B------:R-:W-:-:S04]  /*0a00*/  USEL UR60, UR8, UR4, UP0 ;  /* 0x00000004083c7287 */ /* 0x000fc80008000000 */
[----:B------:R-:W-:-:S06]  /*0a10*/  UISETP.GE.AND UP0, UPT, UR54, UR60, UPT ;  /* 0x0000003c3600728c */ /* 0x000fcc000bf06270 */
[----:B------:R-:W-:-:S13]  /*0a20*/  PLOP3.LUT P0, PT, PT, PT, UP0, 0x80, 0x0 ;  /* 0x000000000000781c */ /* 0x000fda0003f0f008 */
[----:B--2---:R-:W-:Y:S05]  /*0a30*/  @!P0 BRA `(.L_x_3732) ;  /* 0x0000000400388947 */ /* 0x004fea0003800000 */
[----:B------:R-:W-:Y:S01]  /*0a40*/  SHF.R.S32.HI R0, RZ, 0x1f, R36 ;  /* 0x0000001fff007819 */ /* 0x000fe20000011424 */
[----:B------:R-:W-:Y:S01]  /*0a50*/  ULDC.64 UR8, c[0x0][0x2c0] ;  /* 0x0000b00000087ab9 */ /* 0x000fe20000000a00 */
[----:B------:R-:W-:Y:S01]  /*0a60*/  R2UR UR10, R56 ;  /* 0x00000000380a72ca */ /* 0x000fe200000e0000 */
[----:B------:R-:W-:Y:S01]  /*0a70*/  UIMAD UR5, UR16, UR8, UR58 ;  /* 0x00000008100572a4 */ /* 0x000fe2000f8e023a */
[----:B------:R-:W-:Y:S01]  /*0a80*/  LEA.HI R0, R0, R36, RZ, 0x4 ;  /* 0x0000002400007211 */ /* 0x000fe200078f20ff */
[----:B------:R-:W-:Y:S01]  /*0a90*/  ULDC UR4, c[0x0][0x2dc] ;  /* 0x0000b70000047ab9 */ /* 0x000fe20000000800 */
[----:B------:R-:W-:Y:S01]  /*0aa0*/  LOP3.LUT P6, RZ, R36, 0xf, RZ, 0xc0, !PT ;  /* 0x0000000f24ff7812 */ /* 0x000fe200078cc0ff */
[----:B------:R-:W-:Y:S01]  /*0ab0*/  UIMAD UR5, UR5, UR14, UR15 ;  /* 0x0000000e050572a4 */ /* 0x000fe2000f8e020f */
[----:B------:R-:W-:Y:S02]  /*0ac0*/  LOP3.LUT R4, R0, 0x3ffffff0, RZ, 0xc0, !PT ;  /* 0x3ffffff000047812 */ /* 0x000fe400078ec0ff */
[----:B------:R-:W-:-:S03]  /*0ad0*/  SHF.R.S32.HI R0, RZ, 0x4, R0 ;  /* 0x00000004ff007819 */ /* 0x000fc60000011400 */
[----:B------:R-:W-:Y:S02]  /*0ae0*/  IMAD.IADD R4, R36, 0x1, -R4 ;  /* 0x0000000124047824 */ /* 0x000fe400078e0a04 */
[----:B------:R-:W-:Y:S01]  /*0af0*/  UIMAD UR5, UR5, UR9, UR10 ;  /* 0x00000009050572a4 */ /* 0x000fe2000f8e020a */
[----:B-----5:R-:W-:Y:S02]  /*0b00*/  VIADD R9, R0, 0x8 ;  /* 0x0000000800097836 */ /* 0x020fe40000000000 */
[----:B------:R-:W-:Y:S01]  /*0b10*/  IMAD.SHL.U32 R4, R4, 0x4, RZ ;  /* 0x0000000404047824 */ /* 0x000fe200078e00ff */
[----:B------:R-:W-:Y:S01]  /*0b20*/  UIMAD UR4, UR5, UR4, URZ ;  /* 0x00000004050472a4 */ /* 0x000fe2000f8e023f */
[C---:B------:R-:W-:Y:S01]  /*0b30*/  VIADD R7, R0.reuse, 0x18 ;  /* 0x0000001800077836 */ /* 0x040fe20000000000 */
[----:B------:R-:W-:Y:S01]  /*0b40*/  ULDC.64 UR8, c[0x0][0x288] ;  /* 0x0000a20000087ab9 */ /* 0x000fe20000000a00 */
[C---:B------:R-:W-:Y:S01]  /*0b50*/  VIADD R8, R0.reuse, 0x10 ;  /* 0x0000001000087836 */ /* 0x040fe20000000000 */
[----:B------:R-:W-:Y:S01]  /*0b60*/  SHF.R.S32.HI R5, RZ, 0x1f, R4 ;  /* 0x0000001fff057819 */ /* 0x000fe20000011404 */
[----:B------:R-:W-:-:S02]  /*0b70*/  VIADD R6, R0, 0x20 ;  /* 0x0000002000067836 */ /* 0x000fc40000000000 */
[----:B------:R-:W-:Y:S02]  /*0b80*/  IMAD.U32 R2, RZ, RZ, UR4 ;  /* 0x00000004ff027e24 */ /* 0x000fe4000f8e00ff */
[----:B------:R-:W-:-:S03]  /*0b90*/  IMAD.WIDE R4, R0, 0x40, R4 ;  /* 0x0000004000047825 */ /* 0x000fc600078e0204 */
[----:B------:R-:W-:Y:S01]  /*0ba0*/  IADD3 R3, P0, R4, UR4, RZ ;  /* 0x0000000404037c10 */ /* 0x000fe2000ff1e0ff */
[----:B------:R-:W-:Y:S01]  /*0bb0*/  UIADD3 UR4, -UR10, UR59, URZ ;  /* 0x0000003b0a047290 */ /* 0x000fe2000fffe13f */
[----:B------:R-:W-:Y:S01]  /*0bc0*/  VIADD R4, R0, 0x30 ;  /* 0x0000003000047836 */ /* 0x000fe20000000000 */
[----:B------:R-:W-:Y:S01]  /*0bd0*/  USHF.R.S32.HI UR10, URZ, 0x1f, UR5 ;  /* 0x0000001f3f0a7899 */ /* 0x000fe20008011405 */
[----:B------:R-:W-:Y:S01]  /*0be0*/  LEA.HI.X.SX32 R2, R2, R5, 0x1, P0 ;  /* 0x0000000502027211 */ /* 0x000fe200000f0eff */
[C---:B------:R-:W-:Y:S01]  /*0bf0*/  VIADD R5, R0.reuse, 0x28 ;  /* 0x0000002800057836 */ /* 0x040fe20000000000 */
[----:B------:R-:W-:Y:S02]  /*0c00*/  LEA R10, P0, R3, UR8, 0x2 ;  /* 0x00000008030a7c11 */ /* 0x000fe4000f8010ff */
[----:B------:R-:W-:Y:S02]  /*0c10*/  ISETP.GE.AND P5, PT, R9, UR4, PT ;  /* 0x0000000409007c0c */ /* 0x000fe4000bfa6270 */
[----:B------:R-:W-:Y:S01]  /*0c20*/  LEA.HI.X R11, R3, UR9, R2, 0x2, P0 ;  /* 0x00000009030b7c11 */ /* 0x000fe200080f1402 */
[C---:B------:R-:W-:Y:S01]  /*0c30*/  VIADD R3, R0.reuse, 0x38 ;  /* 0x0000003800037836 */ /* 0x040fe20000000000 */
[----:B------:R-:W-:Y:S01]  /*0c40*/  ISETP.GE.AND P0, PT, R7, UR4, PT ;  /* 0x0000000407007c0c */ /* 0x000fe2000bf06270 */
[----:B------:R-:W-:Y:S01]  /*0c50*/  ULDC.64 UR8, c[0x0][0x2b8] ;  /* 0x0000ae0000087ab9 */ /* 0x000fe20000000a00 */
[----:B------:R-:W-:-:S02]  /*0c60*/  ISETP.GE.AND P2, PT, R0, UR4, PT ;  /* 0x0000000400007c0c */ /* 0x000fc4000bf46270 */
[----:B------:R-:W-:Y:S02]  /*0c70*/  ISETP.GE.AND P1, PT, R8, UR4, PT ;  /* 0x0000000408007c0c */ /* 0x000fe4000bf26270 */
[----:B------:R-:W-:Y:S02]  /*0c80*/  ISETP.GE.AND P4, PT, R6, UR4, PT ;  /* 0x0000000406007c0c */ /* 0x000fe4000bf86270 */
[----:B------:R-:W-:Y:S01]  /*0c90*/  ISETP.GE.AND P3, PT, R5, UR4, PT ;  /* 0x0000000405007c0c */ /* 0x000fe2000bf66270 */
[----:B------:R-:W-:Y:S01]  /*0ca0*/  @!P5 STG.E.128 desc[UR6][R10.64+0x800], RZ ;  /* 0x000800ff0a00d986 */ /* 0x000fe2000c101d06 */
[----:B------:R-:W-:-:S03]  /*0cb0*/  ISETP.GE.OR P5, PT, R0, UR4, P6 ;  /* 0x0000000400007c0c */ /* 0x000fc6000b7a6670 */
[----:B------:R-:W-:Y:S01]  /*0cc0*/  @!P0 STG.E.128 desc[UR6][R10.64+0x1800], RZ ;  /* 0x001800ff0a008986 */ /* 0x000fe2000c101d06 */
[----:B------:R-:W-:-:S03]  /*0cd0*/  IADD3 R2, P0, R0, UR5, RZ ;  /* 0x0000000500027c10 */ /* 0x000fc6000ff1e0ff */
[----:B------:R-:W-:Y:S01]  /*0ce0*/  @!P2 STG.E.128 desc[UR6][R10.64], RZ ;  /* 0x000000ff0a00a986 */ /* 0x000fe2000c101d06 */
[----:B------:R-:W-:Y:S02]  /*0cf0*/  ISETP.GE.AND P2, PT, R4, UR4, PT ;  /* 0x0000000404007c0c */ /* 0x000fe4000bf46270 */
[----:B------:R-:W-:Y:S01]  /*0d00*/  LEA.HI.X.SX32 R0, R0, UR10, 0x1, P0 ;  /* 0x0000000a00007c11 */ /* 0x000fe200080f0eff */
[----:B------:R-:W-:Y:S01]  /*0d10*/  @!P1 STG.E.128 desc[UR6][R10.64+0x1000], RZ ;  /* 0x001000ff0a009986 */ /* 0x000fe2000c101d06 */
[----:B------:R-:W-:Y:S02]  /*0d20*/  ISETP.GE.AND P1, PT, R3, UR4, PT ;  /* 0x0000000403007c0c */ /* 0x000fe4000bf26270 */
        /* <DEDUP_REMOVED lines=9> */
[----:B------:R-:W-:-:S03]  /*0dc0*/  ISETP.GE.OR P2, PT, R7, UR4, P6 ;  /* 0x0000000407007c0c */ /* 0x000fc6000b746670 */
[----:B------:R-:W-:Y:S01]  /*0dd0*/  @!P1 STG.E.128 desc[UR6][R10.64+0x3800], RZ ;  /* 0x003800ff0a009986 */ /* 0x000fe2000c101d06 */
[----:B------:R-:W-:-:S03]  /*0de0*/  ISETP.GE.OR P1, PT, R6, UR4, P6 ;  /* 0x0000000406007c0c */ /* 0x000fc6000b726670 */
[----:B------:R1:W-:Y:S01]  /*0df0*/  @!P5 STG.E desc[UR6][R12.64], R0 ;  /* 0x000000000c00d986 */ /* 0x0003e2000c101906 */
[----:B------:R-:W-:Y:S01]  /*0e00*/  ISETP.GE.OR P5, PT, R4, UR4, P6 ;  /* 0x0000000404007c0c */ /* 0x000fe2000b7a6670 */
[----:B------:R-:W-:Y:S01]  /*0e10*/  @!P3 IMAD.MOV.U32 R6, RZ, RZ, -0x800000 ;  /* 0xff800000ff06b424 */ /* 0x000fe200078e00ff */
[----:B------:R-:W-:Y:S01]  /*0e20*/  ISETP.GE.OR P6, PT, R3, UR4, P6 ;  /* 0x0000000403007c0c */ /* 0x000fe2000b7c6670 */
[----:B------:R-:W-:Y:S02]  /*0e30*/  @!P0 IMAD.MOV.U32 R2, RZ, RZ, -0x800000 ;  /* 0xff800000ff028424 */ /* 0x000fe400078e00ff */
[----:B------:R-:W-:Y:S01]  /*0e40*/  @!P2 IMAD.MOV.U32 R5, RZ, RZ, -0x800000 ;  /* 0xff800000ff05a424 */ /* 0x000fe200078e00ff */
[----:B------:R-:W-:Y:S03]  /*0e50*/  @!P3 STG.E desc[UR6][R12.64+0x40], R6 ;  /* 0x000040060c00b986 */ /* 0x000fe6000c101906 */
[----:B------:R-:W-:Y:S01]  /*0e60*/  @!P1 IMAD.MOV.U32 R4, RZ, RZ, -0x800000 ;  /* 0xff800000ff049424 */ /* 0x000fe200078e00ff */
        /* <DEDUP_REMOVED lines=11> */
.L_x_3732:
[----:B------:R-:W1:Y:S01]  /*0f20*/  LDC.64 R2, c[0x0][0x368] ;  /* 0x0000da00ff027b82 */ /* 0x000e620000000a00 */
[----:B------:R-:W-:Y:S01]  /*0f30*/  IMAD.U32 R11, RZ, RZ, UR58 ;  /* 0x0000003aff0b7e24 */ /* 0x000fe2000f8e00ff */
[----:B------:R-:W-:Y:S01]  /*0f40*/  ULDC.64 UR10, c[0x0][0x370] ;  /* 0x0000dc00000a7ab9 */ /* 0x000fe20000000a00 */
[----:B-1----:R-:W-:Y:S02]  /*0f50*/  ISETP.NE.U32.AND P0, PT, R2, RZ, PT ;  /* 0x000000ff0200720c */ /* 0x002fe40003f05070 */
[----:B------:R-:W-:-:S11]  /*0f60*/  R2UR UR4, R3 ;  /* 0x00000000030472ca */ /* 0x000fd600000e0000 */
[----:B------:R-:W-:Y:S02]  /*0f70*/  VOTEU.ANY UP0, P0 ;  /* 0x00000000003f7886 */ /* 0x000fe40000000100 */
[----:B------:R-:W-:-:S06]  /*0f80*/  UISETP.NE.AND.EX UP0, UPT, UR4, URZ, UPT, UP0 ;  /* 0x0000003f0400728c */ /* 0x000fcc000bf05300 */
[----:B------:R-:W-:-:S05]  /*0f90*/  PLOP3.LUT P0, PT, PT, PT, UP0, 0x80, 0x0 ;  /* 0x000000000000781c */ /* 0x000fca0003f0f008 */
[----:B------:R-:W-:Y:S02]  /*0fa0*/  @UP0 ULDC.64 UR4, c[0x0][0x368] ;  /* 0x0000da0000040ab9 */ /* 0x000fe40000000a00 */
[----:B------:R-:W-:-:S06]  /*0fb0*/  @UP0 UIMAD.WIDE UR4, UR58, 0x4, UR4 ;  /* 0x000000043a0408a5 */ /* 0x000fcc000f8e0204 */
[----:B------:R-:W-:Y:S02]  /*0fc0*/  IMAD.U32 R2, RZ, RZ, UR4 ;  /* 0x00000004ff027e24 */ /* 0x000fe4000f8e00ff */
[----:B------:R-:W-:-:S05]  /*0fd0*/  IMAD.U32 R3, RZ, RZ, UR5 ;  /* 0x00000005ff037e24 */ /* 0x000fca000f8e00ff */
[----:B------:R1:W5:Y:S01]  /*0fe0*/  @P0 LDG.E R11, desc[UR6][R2.64] ;  /* 0x00000006020b0981 */ /* 0x000362000c1e1900 */
[----:B------:R-:W-:Y:S01]  /*0ff0*/  ISETP.NE.U32.AND P0, PT, RZ, UR10, PT ;  /* 0x0000000aff007c0c */ /* 0x000fe2000bf05070 */
[----:B------:R-:W-:Y:S01]  /*1000*/  UPLOP3.LUT UP1, UPT, UPT, UPT, UPT, 0x40, 0x0 ;  /* 0x000000000000789c */ /* 0x000fe20003f2e870 */
[----:B------:R-:W-:Y:S01]  /*1010*/  CS2R R246, SRZ ;  /* 0x0000000000f67805 */ /* 0x000fe2000001ff00 */
[----:B------:R-:W-:Y:S01]  /*1020*/  USHF.R.S32.HI UR16, URZ, 0x1f, UR58 ;  /* 0x0000001f3f107899 */ /* 0x000fe2000801143a */
[----:B------:R-:W-:-:S13]  /*1030*/  ISETP.NE.AND.EX P0, PT, RZ, UR11, PT, P0 ;  /* 0x0000000bff007c0c */ /* 0x000fda000bf05300 */
[----:B------:R-:W-:Y:S05]  /*1040*/  @!P0 BRA `(.L_x_3733) ;  /* 0x0000000000308947 */ /* 0x000fea0003800000 */
[----:B------:R-:W-:Y:S02]  /*1050*/  ULDC.64 UR8, c[0x0][0x378] ;  /* 0x0000de0000087ab9 */ /* 0x000fe40000000a00 */
        /* <DEDUP_REMOVED lines=8> */
[----:B------:R-:W-:-:S03]  /*10e0*/  MOV R247, UR5 ;  /* 0x0000000500f77c02 */ /* 0x000fc60008000f00 */
[----:B------:R-:W-:Y:S02]  /*10f0*/  UISETP.NE.AND.EX UP1, UPT, UR4, URZ, UPT, UP1 ;  /* 0x0000003f0400728c */ /* 0x000fe4000bf25310 */
[----:B------:R-:W-:-:S09]  /*1100*/  MOV R246, UR4 ;  /* 0x0000000400f67c02 */ /* 0x000fd20008000f00 */
.L_x_3733:
        /* <DEDUP_REMOVED lines=16> */
[----:B-----5:R-:W2:Y:S02]  /*1210*/  F2I.FTZ.U32.TRUNC.NTZ R9, R8 ;  /* 0x0000000800097305 */ /* 0x020ea4000021f000 */
        /* <DEDUP_REMOVED lines=19> */
[----:B------:R-:W-:-:S04]  /*1350*/  IMAD.MOV R6, RZ, RZ, -R6 ;  /* 0x000000ffff067224 */ /* 0x000fc800078e0a06 */
[----:B------:R-:W-:-:S05]  /*1360*/  IMAD R6, R0, R6, R28 ;  /* 0x0000000600067224 */ /* 0x000fca00078e021c */
[----:B------:R-:W-:Y:S02]  /*1370*/  SHF.R.S32.HI R0, RZ, 0x1f, R6 ;  /* 0x0000001fff007819 */ /* 0x000fe40000011406 */
[----:B---3--:R-:W-:Y:S01]  /*1380*/  IABS R2, R7 ;  /* 0x0000000700027213 */ /* 0x008fe20000000000 */
[----:B------:R-:W-:-:S03]  /*1390*/  IMAD.U32 R3, RZ, RZ, UR15 ;  /* 0x0000000fff037e24 */ /* 0x000fc6000f8e00ff */
[----:B------:R-:W3:Y:S02]  /*13a0*/  I2F.RP R8, R2 ;  /* 0x0000000200087306 */ /* 0x000ee40000209400 */
[----:B------:R-:W-:-:S06]  /*13b0*/  IABS R3, R3 ;  /* 0x0000000300037213 */ /* 0x000fcc0000000000 */
[----:B---3--:R-:W3:Y:S02]  /*13c0*/  MUFU.RCP R8, R8 ;  /* 0x0000000800087308 */ /* 0x008ee40000001000 */
[----:B---3--:R-:W-:-:S06]  /*13d0*/  VIADD R8, R8, 0xffffffe ;  /* 0x0ffffffe08087836 */ /* 0x008fcc0000000000 */
[----:B------:R-:W3:Y:S02]  /*13e0*/  F2I.FTZ.U32.TRUNC.NTZ R9, R8 ;  /* 0x0000000800097305 */ /* 0x000ee4000021f000 */
[----:B---3--:R-:W-:Y:S02]  /*13f0*/  IADD3 R4, RZ, -R9, RZ ;  /* 0x80000009ff047210 */ /* 0x008fe40007ffe0ff */
        /* <DEDUP_REMOVED lines=12> */
[----:B------:R-:W-:-:S04]  /*14c0*/  LOP3.LUT R2, R7, UR15, RZ, 0x3c, !PT ;  /* 0x0000000f07027c12 */ /* 0x000fc8000f8e3cff */
[----:B------:R-:W-:Y:S02]  /*14d0*/  ISETP.GE.AND P0, PT, R2, RZ, PT ;  /* 0x000000ff0200720c */ /* 0x000fe40003f06270 */
[----:B------:R-:W3:Y:S05]  /*14e0*/  LDC.64 R2, c[0x0][0x238] ;  /* 0x00008e00ff027b82 */ /* 0x000eea0000000a00 */
[----:B------:R-:W-:-:S06]  /*14f0*/  @P2 IADD3 R8, R8, 0x1, RZ ;  /* 0x0000000108082810 */ /* 0x000fcc0007ffe0ff */
[----:B------:R-:W-:Y:S01]  /*1500*/  @!P0 IMAD.MOV R8, RZ, RZ, -R8 ;  /* 0x000000ffff088224 */ /* 0x000fe200078e0a08 */
[----:B------:R-:W-:-:S04]  /*1510*/  @!P1 LOP3.LUT R8, RZ, R7, RZ, 0x33, !PT ;  /* 0x00000007ff089212 */ /* 0x000fc800078e33ff */
[----:B------:R-:W-:Y:S02]  /*1520*/  SHF.R.S32.HI R90, RZ, 0x1f, R8 ;  /* 0x0000001fff5a7819 */ /* 0x000fe40000011408 */
[----:B--2---:R-:W-:Y:S01]  /*1530*/  SHF.R.S32.HI R4, RZ, 0x1f, R5 ;  /* 0x0000001fff047819 */ /* 0x004fe20000011405 */
[----:B------:R-:W-:-:S04]  /*1540*/  IMAD.WIDE.U32 R10, R5, UR4, RZ ;  /* 0x00000004050a7c25 */ /* 0x000fc8000f8e00ff */
[C---:B------:R-:W-:Y:S02]  /*1550*/  IMAD R9, R4.reuse, UR4, RZ ;  /* 0x0000000404097c24 */ /* 0x040fe4000f8e02ff */
[-C--:B---3--:R-:W-:Y:S02]  /*1560*/  IMAD R4, R4, R2.reuse, RZ ;  /* 0x0000000204047224 */ /* 0x088fe400078e02ff */
[C---:B------:R-:W-:Y:S01]  /*1570*/  IMAD R9, R5.reuse, UR5, R9 ;  /* 0x0000000505097c24 */ /* 0x040fe2000f8e0209 */
[----:B------:R-:W-:Y:S01]  /*1580*/  ULDC.64 UR4, c[0x0][0x260] ;  /* 0x0000980000047ab9 */ /* 0x000fe20000000a00 */
[C---:B------:R-:W-:Y:S02]  /*1590*/  IMAD R3, R5.reuse, R3, R4 ;  /* 0x0000000305037224 */ /* 0x040fe400078e0204 */
[----:B------:R-:W-:Y:S01]  /*15a0*/  IMAD.WIDE.U32 R4, R5, R2, RZ ;  /* 0x0000000205047225 */ /* 0x000fe200078e00ff */
[----:B------:R-:W-:-:S03]  /*15b0*/  IADD3 R11, R11, R9, RZ ;  /* 0x000000090b0b7210 */ /* 0x000fc60007ffe0ff */
[-C--:B-1----:R-:W-:Y:S01]  /*15c0*/  IMAD R9, R0, R176.reuse, RZ ;  /* 0x000000b000097224 */ /* 0x082fe200078e02ff */
[----:B------:R-:W-:Y:S01]  /*15d0*/  IADD3 R5, R5, R3, RZ ;  /* 0x0000000305057210 */ /* 0x000fe20007ffe0ff */
[----:B------:R-:W-:-:S04]  /*15e0*/  IMAD.WIDE.U32 R10, R6, R176, R10 ;  /* 0x000000b0060a7225 */ /* 0x000fc800078e000a */
[----:B------:R-:W-:Y:S02]  /*15f0*/  IMAD R7, R6, R177, R9 ;  /* 0x000000b106077224 */ /* 0x000fe400078e0209 */
[----:B------:R-:W-:-:S03]  /*1600*/  IMAD.MOV.U32 R16, RZ, RZ, R4 ;  /* 0x000000ffff107224 */ /* 0x000fc600078e0004 */
[----:B------:R-:W-:Y:S01]  /*1610*/  IADD3 R11, R11, R7, RZ ;  /* 0x000000070b0b7210 */ /* 0x000fe20007ffe0ff */
[----:B------:R-:W-:-:S04]  /*1620*/  IMAD R7, R90, UR4, RZ ;  /* 0x000000045a077c24 */ /* 0x000fc8000f8e02ff */
[C---:B------:R-:W-:Y:S02]  /*1630*/  IMAD R7, R8.reuse, UR5, R7 ;  /* 0x0000000508077c24 */ /* 0x040fe4000f8e0207 */
[----:B------:R-:W-:-:S05]  /*1640*/  IMAD.WIDE.U32 R10, R8, UR4, R10 ;  /* 0x00000004080a7c25 */ /* 0x000fca000f8e000a */
[----:B------:R-:W-:Y:S01]  /*1650*/  IADD3 R9, R11, R7, RZ ;  /* 0x000000070b097210 */ /* 0x000fe20007ffe0ff */
[----:B------:R-:W-:Y:S06]  /*1660*/  BRA `(.L_x_3735) ;  /* 0x00000004003c7947 */ /* 0x000fec0003800000 */
.L_x_3734:
[----:B------:R-:W1:Y:S01]  /*1670*/  LDC R10, c[0x0][0x278] ;  /* 0x00009e00ff0a7b82 */ /* 0x000e620000000800 */
[----:B------:R-:W-:Y:S01]  /*1680*/  MOV R0, UR15 ;  /* 0x0000000f00007c02 */ /* 0x000fe20008000f00 */
[----:B------:R-:W-:Y:S01]  /*1690*/  ULEA UR4, UR60, 0xffffff00, 0x8 ;  /* 0xffffff003c047891 */ /* 0x000fe2000f8e403f */
[----:B-----5:R-:W-:Y:S02]  /*16a0*/  ISETP.NE.AND P3, PT, R9, -0x1, PT ;  /* 0xffffffff0900780c */ /* 0x020fe40003f65270 */
[----:B------:R-:W-:-:S03]  /*16b0*/  IABS R0, R0 ;  /* 0x0000000000007213 */ /* 0x000fc60000000000 */
[----:B------:R-:W-:-:S08]  /*16c0*/  IMAD.U32 R28, RZ, RZ, UR4 ;  /* 0x00000004ff1c7e24 */ /* 0x000fd0000f8e00ff */
[----:B------:R-:W2:Y:S01]  /*16d0*/  @P3 LDC.64 R176, c[0x0][0x248] ;  /* 0x00009200ffb03b82 */ /* 0x000ea20000000a00 */
[----:B------:R-:W-:Y:S01]  /*16e0*/  @P3 VIADD R12, R9, UR12 ;  /* 0x0000000c090c3c36 */ /* 0x000fe20008000000 */
[----:B-1----:R-:W-:-:S04]  /*16f0*/  IABS R2, R10 ;  /* 0x0000000a00027213 */ /* 0x002fc80000000000 */
[----:B------:R-:W1:Y:S01]  /*1700*/  I2F.RP R4, R2 ;  /* 0x0000000200047306 */ /* 0x000e620000209400 */
[C---:B--2---:R-:W-:Y:S02]  /*1710*/  @P3 IMAD R7, R12.reuse, R177, RZ ;  /* 0x000000b10c073224 */ /* 0x044fe400078e02ff */
[----:B------:R-:W-:-:S05]  /*1720*/  @P3 IMAD.WIDE.U32 R12, R12, R176, RZ ;  /* 0x000000b00c0c3225 */ /* 0x000fca00078e00ff */
[----:B-1----:R-:W1:Y:S01]  /*1730*/  MUFU.RCP R4, R4 ;  /* 0x0000000400047308 */ /* 0x002e620000001000 */
[----:B------:R-:W-:Y:S02]  /*1740*/  @P3 IMAD.IADD R7, R13, 0x1, R7 ;  /* 0x000000010d073824 */ /* 0x000fe400078e0207 */
[----:B-1----:R-:W-:-:S05]  /*1750*/  VIADD R4, R4, 0xffffffe ;  /* 0x0ffffffe04047836 */ /* 0x002fca0000000000 */
[----:B------:R-:W1:Y:S02]  /*1760*/  F2I.FTZ.U32.TRUNC.NTZ R5, R4 ;  /* 0x0000000400057305 */ /* 0x000e64000021f000 */
[----:B-1----:R-:W-:Y:S02]  /*1770*/  IMAD.MOV R3, RZ, RZ, -R5 ;  /* 0x000000ffff037224 */ /* 0x002fe400078e0a05 */
[----:B------:R-:W-:Y:S02]  /*1780*/  IMAD.MOV.U32 R4, RZ, RZ, RZ ;  /* 0x000000ffff047224 */ /* 0x000fe400078e00ff */
[----:B------:R-:W-:-:S04]  /*1790*/  IMAD R3, R3, R2, RZ ;  /* 0x0000000203037224 */ /* 0x000fc800078e02ff */
[----:B------:R-:W-:Y:S01]  /*17a0*/  IMAD.HI.U32 R4, R5, R3, R4 ;  /* 0x0000000305047227 */ /* 0x000fe200078e0004 */
[----:B------:R-:W-:-:S05]  /*17b0*/  MOV R3, R0 ;  /* 0x0000000000037202 */ /* 0x000fca0000000f00 */
[----:B------:R-:W-:Y:S02]  /*17c0*/  IMAD.HI.U32 R8, R4, R3, RZ ;  /* 0x0000000304087227 */ /* 0x000fe400078e00ff */
[----:B------:R-:W1:Y:S02]  /*17d0*/  @P3 LDC.64 R4, c[0x0][0x250] ;  /* 0x00009400ff043b82 */ /* 0x000e640000000a00 */
[----:B------:R-:W-:-:S04]  /*17e0*/  IMAD.MOV R0, RZ, RZ, -R8 ;  /* 0x000000ffff007224 */ /* 0x000fc800078e0a08 */
[----:B------:R-:W-:-:S05]  /*17f0*/  IMAD R0, R2, R0, R3 ;  /* 0x0000000002007224 */ /* 0x000fca00078e0203 */
[----:B------:R-:W-:-:S13]  /*1800*/  ISETP.GT.U32.AND P0, PT, R2, R0, PT ;  /* 0x000000000200720c */ /* 0x000fda0003f04070 */
[-C--:B------:R-:W-:Y:S02]  /*1810*/  @!P0 IADD3 R0, R0, -R2.reuse, RZ ;  /* 0x8000000200008210 */ /* 0x080fe40007ffe0ff */
[----:B------:R-:W-:Y:S02]  /*1820*/  @!P0 IADD3 R8, R8, 0x1, RZ ;  /* 0x0000000108088810 */ /* 0x000fe40007ffe0ff */
[----:B------:R-:W-:Y:S02]  /*1830*/  ISETP.GE.U32.AND P2, PT, R0, R2, PT ;  /* 0x000000020000720c */ /* 0x000fe40003f46070 */
[----:B------:R-:W2:Y:S01]  /*1840*/  LDC.64 R2, c[0x0][0x260] ;  /* 0x00009800ff027b82 */ /* 0x000ea20000000a00 */
[C---:B------:R-:W-:Y:S02]  /*1850*/  LOP3.LUT R0, R10.reuse, UR15, RZ, 0x3c, !PT ;  /* 0x0000000f0a007c12 */ /* 0x040fe4000f8e3cff */
[----:B------:R-:W-:Y:S02]  /*1860*/  ISETP.NE.AND P0, PT, R10, RZ, PT ;  /* 0x000000ff0a00720c */ /* 0x000fe40003f05270 */
[----:B------:R-:W-:-:S02]  /*1870*/  ISETP.GE.AND P1, PT, R0, RZ, PT ;  /* 0x000000ff0000720c */ /* 0x000fc40003f26270 */
[----:B------:R-:W-:-:S04]  /*1880*/  SHF.R.S32.HI R0, RZ, 0x1f, R28 ;  /* 0x0000001fff007819 */ /* 0x000fc8000001141c */
[----:B------:R-:W-:-:S07]  /*1890*/  @P2 IADD3 R8, R8, 0x1, RZ ;  /* 0x0000000108082810 */ /* 0x000fce0007ffe0ff */
[----:B------:R-:W-:Y:S01]  /*18a0*/  @!P1 IADD3 R8, -R8, RZ, RZ ;  /* 0x000000ff08089210 */ /* 0x000fe20007ffe1ff */
[----:B-1----:R-:W-:Y:S06]  /*18b0*/  @P3 BRA `(.L_x_3736) ;  /* 0x0000000000303947 */ /* 0x002fec0003800000 */
[----:B------:R-:W1:Y:S01]  /*18c0*/  LDC.64 R176, c[0x0][0x248] ;  /* 0x00009200ffb07b82 */ /* 0x000e620000000a00 */
[----:B------:R-:W-:Y:S01]  /*18d0*/  USHF.R.S32.HI UR4, URZ, 0x1f, UR12 ;  /* 0x0000001f3f047899 */ /* 0x000fe2000801140c */
[----:B------:R-:W-:-:S06]  /*18e0*/  SHF.R.S32.HI R12, RZ, 0x1f, R11 ;  /* 0x0000001fff0c7819 */ /* 0x000fcc000001140b */
[----:B------:R-:W3:Y:S01]  /*18f0*/  LDC.64 R6, c[0x0][0x230] ;  /* 0x00008c00ff067b82 */ /* 0x000ee20000000a00 */
[C---:B-1----:R-:W-:Y:S02]  /*1900*/  IMAD R13, R176.reuse, UR4, RZ ;  /* 0x00000004b00d7c24 */ /* 0x042fe4000f8e02ff */
[----:B------:R-:W-:-:S04]  /*1910*/  IMAD.WIDE.U32 R14, R176, UR12, RZ ;  /* 0x0000000cb00e7c25 */ /* 0x000fc8000f8e00ff */
[----:B------:R-:W-:Y:S02]  /*1920*/  IMAD R13, R177, UR12, R13 ;  /* 0x0000000cb10d7c24 */ /* 0x000fe4000f8e020d */
[----:B---3--:R-:W-:-:S03]  /*1930*/  IMAD R12, R12, R6, RZ ;  /* 0x000000060c0c7224 */ /* 0x008fc600078e02ff */
[----:B------:R-:W-:Y:S01]  /*1940*/  IADD3 R15, R15, R13, RZ ;  /* 0x0000000d0f0f7210 */ /* 0x000fe20007ffe0ff */
[C---:B------:R-:W-:Y:S02]  /*1950*/  IMAD R7, R11.reuse, R7, R12 ;  /* 0x000000070b077224 */ /* 0x040fe400078e020c */
[----:B------:R-:W-:-:S05]  /*1960*/  IMAD.WIDE.U32 R12, R11, R6, R14 ;  /* 0x000000060b0c7225 */ /* 0x000fca00078e000e */
[----:B------:R-:W-:-:S07]  /*1970*/  IADD3 R7, R13, R7, RZ ;  /* 0x000000070d077210 */ /* 0x000fce0007ffe0ff */
.L_x_3736:
[----:B------:R-:W-:Y:S01]  /*1980*/  MOV R13, R7 ;  /* 0x00000007000d7202 */ /* 0x000fe20000000f00 */
[----:B------:R-:W-:Y:S01]  /*1990*/  IMAD R6, R0, R176, RZ ;  /* 0x000000b000067224 */ /* 0x000fe200078e02ff */
[----:B------:R-:W-:Y:S02]  /*19a0*/  @!P0 LOP3.LUT R8, RZ, R10, RZ, 0x33, !PT ;  /* 0x0000000aff088212 */ /* 0x000fe400078e33ff */
[----:B------:R-:W-:Y:S01]  /*19b0*/  @P3 IADD3 R9, R9, UR12, RZ ;  /* 0x0000000c09093c10 */ /* 0x000fe2000fffe0ff */
[----:B------:R-:W-:Y:S01]  /*19c0*/  IMAD.WIDE.U32 R12, R176, R28, R12 ;  /* 0x0000001cb00c7225 */ /* 0x000fe200078e000c */
[----:B------:R-:W-:-:S03]  /*19d0*/  SHF.R.S32.HI R90, RZ, 0x1f, R8 ;  /* 0x0000001fff5a7819 */ /* 0x000fc60000011408 */
[----:B------:R-:W-:Y:S02]  /*19e0*/  IMAD R6, R177, R28, R6 ;  /* 0x0000001cb1067224 */ /* 0x000fe400078e0206 */
[----:B------:R-:W-:-:S03]  /*19f0*/  @P3 IMAD.WIDE.U32 R16, R9, R4, RZ ;  /* 0x0000000409103225 */ /* 0x000fc600078e00ff */
[----:B------:R-:W-:Y:S01]  /*1a00*/  IADD3 R13, R13, R6, RZ ;  /* 0x000000060d0d7210 */ /* 0x000fe20007ffe0ff */
[-C--:B--2---:R-:W-:Y:S02]  /*1a10*/  IMAD R6, R90, R2.reuse, RZ ;  /* 0x000000025a067224 */ /* 0x084fe400078e02ff */
[----:B------:R-:W-:Y:S02]  /*1a20*/  @P3 IMAD R5, R9, R5, R17 ;  /* 0x0000000509053224 */ /* 0x000fe400078e0211 */
[----:B------:R-:W-:-:S04]  /*1a30*/  IMAD.WIDE.U32 R12, R8, R2, R12 ;  /* 0x00000002080c7225 */ /* 0x000fc800078e000c */
[----:B------:R-:W-:Y:S01]  /*1a40*/  IMAD R3, R8, R3, R6 ;  /* 0x0000000308037224 */ /* 0x000fe200078e0206 */
[----:B------:R-:W-:Y:S02]  /*1a50*/  MOV R10, R12 ;  /* 0x0000000c000a7202 */ /* 0x000fe40000000f00 */
[----:B------:R-:W-:Y:S02]  /*1a60*/  MOV R6, R28 ;  /* 0x0000001c00067202 */ /* 0x000fe40000000f00 */
[----:B------:R-:W-:Y:S01]  /*1a70*/  IADD3 R9, R13, R3, RZ ;  /* 0x000000030d097210 */ /* 0x000fe20007ffe0ff */
[----:B------:R-:W-:Y:S06]  /*1a80*/  @P3 BRA `(.L_x_3735) ;  /* 0x0000000000343947 */ /* 0x000fec0003800000 */
[----:B------:R-:W1:Y:S01]  /*1a90*/  LDC.64 R4, c[0x0][0x250] ;  /* 0x00009400ff047b82 */ /* 0x000e620000000a00 */
[----:B------:R-:W-:Y:S01]  /*1aa0*/  USHF.R.S32.HI UR4, URZ, 0x1f, UR12 ;  /* 0x0000001f3f047899 */ /* 0x000fe2000801140c */
[----:B------:R-:W-:-:S06]  /*1ab0*/  SHF.R.S32.HI R7, RZ, 0x1f, R11 ;  /* 0x0000001fff077819 */ /* 0x000fcc000001140b */
[----:B------:R-:W2:Y:S01]  /*1ac0*/  LDC.64 R2, c[0x0][0x238] ;  /* 0x00008e00ff027b82 */ /* 0x000ea20000000a00 */
[----:B-1----:R-:W-:-:S04]  /*1ad0*/  IMAD R12, R4, UR4, RZ ;  /* 0x00000004040c7c24 */ /* 0x002fc8000f8e02ff */
[----:B------:R-:W-:Y:S02]  /*1ae0*/  IMAD R5, R5, UR12, R12 ;  /* 0x0000000c05057c24 */ /* 0x000fe4000f8e020c */
[----:B------:R-:W-:-:S04]  /*1af0*/  IMAD.WIDE.U32 R12, R4, UR12, RZ ;  /* 0x0000000c040c7c25 */ /* 0x000fc8000f8e00ff */
[----:B--2---:R-:W-:Y:S01]  /*1b00*/  IMAD R7, R7, R2, RZ ;  /* 0x0000000207077224 */ /* 0x004fe200078e02ff */
[----:B------:R-:W-:-:S03]  /*1b10*/  IADD3 R13, R13, R5, RZ ;  /* 0x000000050d0d7210 */ /* 0x000fc60007ffe0ff */
[C---:B------:R-:W-:Y:S02]  /*1b20*/  IMAD R3, R11.reuse, R3, R7 ;  /* 0x000000030b037224 */ /* 0x040fe400078e0207 */
[----:B------:R-:W-:-:S05]  /*1b30*/  IMAD.WIDE.U32 R12, R11, R2, R12 ;  /* 0x000000020b0c7225 */ /* 0x000fca00078e000c */
[----:B------:R-:W-:Y:S02]  /*1b40*/  IADD3 R5, R13, R3, RZ ;  /* 0x000000030d057210 */ /* 0x000fe40007ffe0ff */
[----:B------:R-:W-:-:S07]  /*1b50*/  MOV R16, R12 ;  /* 0x0000000c00107202 */ /* 0x000fce0000000f00 */
.L_x_3735:
[----:B------:R1:W5:Y:S01]  /*1b60*/  @P4 LDG.E R7, desc[UR6][R144.64] ;  /* 0x0000000690074981 */ /* 0x000362000c1e1900 */
[----:B------:R-:W-:Y:S01]  /*1b70*/  SHF.R.S32.HI R37, RZ, 0x1f, R36 ;  /* 0x0000001fff257819 */ /* 0x000fe20000011424 */
[----:B------:R-:W-:Y:S01]  /*1b80*/  UISETP.NE.AND UP0, UPT, UR17, -0x1, UPT ;  /* 0xffffffff1100788c */ /* 0x000fe2000bf05270 */
[----:B------:R-:W2:Y:S01]  /*1b90*/  LDC.64 R152, c[0x0][0x250] ;  /* 0x00009400ff987b82 */ /* 0x000ea20000000a00 */
[----:B------:R-:W3:Y:S01]  /*1ba0*/  S2R R12, SR_CTAID.X ;  /* 0x00000000000c7919 */ /* 0x000ee20000002500 */
[CC--:B------:R-:W-:Y:S01]  /*1bb0*/  LEA.HI R39, R37.reuse, R36.reuse, RZ, 0x3 ;  /* 0x0000002425277211 */ /* 0x0c0fe200078f18ff */
[----:B------:R-:W-:Y:S01]  /*1bc0*/  ULDC.64 UR10, c[0x0][0x240] ;  /* 0x00009000000a7ab9 */ /* 0x000fe20000000a00 */
[----:B------:R-:W-:Y:S01]  /*1bd0*/  LEA.HI R41, R37, R36, RZ, 0x4 ;  /* 0x0000002425297211 */ /* 0x000fe200078f20ff */
[----:B------:R-:W-:Y:S01]  /*1be0*/  IMAD.MOV.U32 R167, RZ, RZ, 0x10 ;  /* 0x00000010ffa77424 */ /* 0x000fe200078e00ff */
[----:B------:R-:W-:Y:S01]  /*1bf0*/  SHF.R.S32.HI R148, RZ, 0x3, R39 ;  /* 0x00000003ff947819 */ /* 0x000fe20000011427 */
[----:B------:R-:W-:Y:S01]  /*1c00*/  IMAD.MOV.U32 R166, RZ, RZ, 0x20 ;  /* 0x00000020ffa67424 */ /* 0x000fe200078e00ff */
[----:B------:R-:W-:Y:S01]  /*1c10*/  LOP3.LUT R39, R39, 0xfffffff8, RZ, 0xc0, !PT ;  /* 0xfffffff827277812 */ /* 0x000fe200078ec0ff */
[----:B------:R-:W4:Y:S01]  /*1c20*/  LDC R51, c[0x0][0x2e0] ;  /* 0x0000b800ff337b82 */ /* 0x000f220000000800 */
[----:B------:R-:W-:Y:S01]  /*1c30*/  LOP3.LUT R3, R41, 0xfffffff0, RZ, 0xc0, !PT ;  /* 0xfffffff029037812 */ /* 0x000fe200078ec0ff */
[----:B------:R-:W-:Y:S01]  /*1c40*/  IMAD.SHL.U32 R53, R148, 0x40, RZ ;  /* 0x0000004094357824 */ /* 0x000fe200078e00ff */
[----:B------:R-:W-:Y:S01]  /*1c50*/  @!UP0 ULDC.64 UR12, c[0x0][0x228] ;  /* 0x00008a00000c8ab9 */ /* 0x000fe20000000a00 */
[C---:B------:R-:W-:Y:S01]  /*1c60*/  IMAD.IADD R39, R36.reuse, 0x1, -R39 ;  /* 0x0000000124277824 */ /* 0x040fe200078e0a27 */
[----:B------:R-:W-:Y:S01]  /*1c70*/  @!UP0 UIMAD UR14, UR16, UR12, URZ ;  /* 0x0000000c100e82a4 */ /* 0x000fe2000f8e023f */
[----:B------:R-:W-:Y:S01]  /*1c80*/  IMAD.IADD R3, R36, 0x1, -R3 ;  /* 0x0000000124037824 */ /* 0x000fe200078e0a03 */
[----:B------:R-:W-:Y:S01]  /*1c90*/  LOP3.LUT R53, R53, 0x1c0, RZ, 0xc0, !PT ;  /* 0x000001c035357812 */ /* 0x000fe200078ec0ff */
[----:B------:R-:W-:Y:S01]  /*1ca0*/  IMAD.SHL.U32 R14, R39, 0x8, RZ ;  /* 0x00000008270e7824 */ /* 0x000fe200078e00ff */
[----:B------:R-:W-:Y:S01]  /*1cb0*/  @!UP0 UIMAD.WIDE.U32 UR4, UR58, UR12, URZ ;  /* 0x0000000c3a0482a5 */ /* 0x000fe2000f8e003f */
[----:B------:R-:W-:Y:S01]  /*1cc0*/  SHF.R.S32.HI R149, RZ, 0x1f, R148 ;  /* 0x0000001fff957819 */ /* 0x000fe20000011494 */
[----:B------:R-:W-:Y:S01]  /*1cd0*/  @!UP0 UIMAD UR14, UR58, UR13, UR14 ;  /* 0x0000000d3a0e82a4 */ /* 0x000fe2000f8e020e */
[----:B------:R-:W-:Y:S01]  /*1ce0*/  SHF.R.S32.HI R40, RZ, 0x1f, R3 ;  /* 0x0000001fff287819 */ /* 0x000fe20000011403 */
[----:B------:R-:W-:Y:S01]  /*1cf0*/  @UP0 UIMAD.WIDE.U32 UR8, UR17, UR10, URZ ;  /* 0x0000000a110802a5 */ /* 0x000fe2000f8e003f */
[--C-:B------:R-:W-:Y:S01]  /*1d00*/  LOP3.LUT R2, R53, 0x38, R14.reuse, 0xf8, !PT ;  /* 0x0000003835027812 */ /* 0x100fe200078ef80e */
[----:B------:R-:W-:Y:S01]  /*1d10*/  ULDC.64 UR12, c[0x0][0x268] ;  /* 0x00009a00000c7ab9 */ /* 0x000fe20000000a00 */
[----:B------:R-:W-:Y:S01]  /*1d20*/  SHF.R.U32.HI R53, RZ, 0x3, R53 ;  /* 0x00000003ff357819 */ /* 0x000fe20000011635 */
[----:B------:R-:W-:Y:S01]  /*1d30*/  @UP0 UIMAD UR9, UR17, UR11, UR9 ;  /* 0x0000000b110902a4 */ /* 0x000fe2000f8e0209 */
[----:B------:R-:W-:Y:S01]  /*1d40*/  IADD3 R16, P0, R14, R16, RZ ;  /* 0x000000100e107210 */ /* 0x000fe20007f1e0ff */
[----:B------:R-:W-:Y:S01]  /*1d50*/  @!UP0 UIADD3 UR9, UR5, UR14, URZ ;  /* 0x0000000e05098290 */ /* 0x000fe2000fffe03f */
[----:B------:R-:W-:Y:S01]  /*1d60*/  LOP3.LUT R53, R2, R53, RZ, 0x3c, !PT ;  /* 0x0000003502357212 */ /* 0x000fe200078e3cff */
[----:B------:R-:W-:Y:S01]  /*1d70*/  @!UP0 UMOV UR8, UR4 ;  /* 0x0000000400088c82 */ /* 0x000fe20008000000 */
[----:B------:R-:W-:Y:S01]  /*1d80*/  LEA.HI R2, R37, R36, RZ, 0x6 ;  /* 0x0000002425027211 */ /* 0x000fe200078f30ff */
[----:B------:R-:W-:Y:S01]  /*1d90*/  ULDC.64 UR4, c[0x0][0x258] ;  /* 0x0000960000047ab9 */ /* 0x000fe20000000a00 */
[----:B------:R-:W-:Y:S01]  /*1da0*/  SHF.R.S32.HI R15, RZ, 0x1f, R14 ;  /* 0x0000001fff0f7819 */ /* 0x000fe2000001140e */
[----:B---3--:R-:W-:Y:S01]  /*1db0*/  IMAD.WIDE R12, R12, 0x40, R148 ;  /* 0x000000400c0c7825 */ /* 0x008fe200078e0294 */
[----:B------:R-:W-:-:S02]  /*1dc0*/  LEA.HI R40, R40, R3, RZ, 0x3 ;  /* 0x0000000328287211 */ /* 0x000fc400078f18ff */
[----:B------:R-:W-:Y:S01]  /*1dd0*/  IADD3 R4, P1, R14, UR8, RZ ;  /* 0x000000080e047c10 */ /* 0x000fe2000ff3e0ff */
[----:B------:R-:W-:Y:S01]  /*1de0*/  IMAD.SHL.U32 R2, R2, 0x8, RZ ;  /* 0x0000000802027824 */ /* 0x000fe200078e00ff */
[----:B------:R-:W-:Y:S01]  /*1df0*/  LOP3.LUT R52, R40, 0xfffffff8, RZ, 0xc0, !PT ;  /* 0xfffffff828347812 */ /* 0x000fe200078ec0ff */
[----:B------:R-:W-:Y:S01]  /*1e00*/  IMAD.X R17, R15, 0x1, R5, P0 ;  /* 0x000000010f117824 */ /* 0x000fe200000e0605 */
[----:B------:R-:W-:Y:S01]  /*1e10*/  IADD3 R6, P0, R148, R6, RZ ;  /* 0x0000000694067210 */ /* 0x000fe20007f1e0ff */
[----:B------:R-:W-:Y:S01]  /*1e20*/  USHF.R.S32.HI UR8, URZ, 0x1f, UR15 ;  /* 0x0000001f3f087899 */ /* 0x000fe2000801140f */
[----:B------:R-:W-:Y:S01]  /*1e30*/  LOP3.LUT R53, R53, 0xfffffe00, R2, 0xf8, !PT ;  /* 0xfffffe0035357812 */ /* 0x000fe200078ef802 */
[----:B------:R-:W-:Y:S01]  /*1e40*/  IMAD R2, R90, UR12, RZ ;  /* 0x0000000c5a027c24 */ /* 0x000fe2000f8e02ff */
[----:B------:R-:W-:Y:S01]  /*1e50*/  IADD3.X R5, R15, UR9, RZ, P1, !PT ;  /* 0x000000090f057c10 */ /* 0x000fe20008ffe4ff */
[C---:B------:R-:W-:Y:S01]  /*1e60*/  IMAD.WIDE.U32 R16, R8.reuse, UR12, R16 ;  /* 0x0000000c08107c25 */ /* 0x040fe2000f8e0010 */
[----:B----4-:R-:W-:Y:S01]  /*1e70*/  LEA.HI R51, R51, R51, RZ, 0x1 ;  /* 0x0000003333337211 */ /* 0x010fe200078f08ff */
[----:B------:R-:W-:Y:S01]  /*1e80*/  UIMAD UR8, UR8, UR4, URZ ;  /* 0x00000004080872a4 */ /* 0x000fe2000f8e023f */
[----:B------:R-:W-:Y:S01]  /*1e90*/  LEA.HI R37, R37, R36, RZ, 0x5 ;  /* 0x0000002425257211 */ /* 0x000fe200078f28ff */
[----:B------:R-:W-:Y:S01]  /*1ea0*/  IMAD R2, R8, UR13, R2 ;  /* 0x0000000d08027c24 */ /* 0x000fe2000f8e0202 */
[----:B------:R-:W-:Y:S01]  /*1eb0*/  ULDC.64 UR12, c[0x0][0x220] ;  /* 0x00008800000c7ab9 */ /* 0x000fe20000000a00 */
[----:B------:R-:W-:Y:S01]  /*1ec0*/  IMAD.IADD R52, R3, 0x1, -R52 ;  /* 0x0000000103347824 */ /* 0x000fe200078e0a34 */
[----:B------:R-:W-:Y:S01]  /*1ed0*/  SHF.R.S32.HI R50, RZ, 0x1, R51 ;  /* 0x00000001ff327819 */ /* 0x000fe20000011433 */
[----:B------:R-:W-:Y:S01]  /*1ee0*/  IMAD.IADD R17, R17, 0x1, R2 ;  /* 0x0000000111117824 */ /* 0x000fe200078e0202 */
[----:B------:R-:W-:Y:S01]  /*1ef0*/  UIMAD UR5, UR15, UR5, UR8 ;  /* 0x000000050f0572a4 */ /* 0x000fe2000f8e0208 */
[----:B------:R-:W-:Y:S01]  /*1f00*/  IMAD.X R0, R149, 0x1, R0, P0 ;  /* 0x0000000195007824 */ /* 0x000fe200000e0600 */
[----:B------:R-:W-:Y:S01]  /*1f10*/  IADD3 R10, P0, R14, R10, RZ ;  /* 0x0000000a0e0a7210 */ /* 0x000fe20007f1e0ff */
[----:B------:R-:W-:Y:S01]  /*1f20*/  IMAD R3, R13, UR10, RZ ;  /* 0x0000000a0d037c24 */ /* 0x000fe2000f8e02ff */
[----:B------:R-:W-:Y:S01]  /*1f30*/  LOP3.LUT R38, R37, 0xffffffe0, RZ, 0xc0, !PT ;  /* 0xffffffe025267812 */ /* 0x000fe200078ec0ff */
[----:B--2---:R-:W-:Y:S01]  /*1f40*/  IMAD.WIDE.U32 R16, R6, R152, R16 ;  /* 0x0000009806107225 */ /* 0x004fe200078e0010 */
[----:B------:R-:W-:-:S02]  /*1f50*/  SHF.L.U64.HI R42, R176, 0x4, R177 ;  /* 0x00000004b02a7819 */ /* 0x000fc400000102b1 */
[----:B------:R-:W-:Y:S01]  /*1f60*/  SHF.L.U64.HI R44, R152, 0x4, R153 ;  /* 0x00000004982c7819 */ /* 0x000fe20000010299 */
[C---:B------:R-:W-:Y:S01]  /*1f70*/  IMAD R3, R12.reuse, UR11, R3 ;  /* 0x0000000b0c037c24 */ /* 0x040fe2000f8e0203 */
[----:B------:R-:W-:Y:S01]  /*1f80*/  SHF.R.S32.HI R41, RZ, 0x4, R41 ;  /* 0x00000004ff297819 */ /* 0x000fe20000011429 */
[----:B------:R-:W-:Y:S01]  /*1f90*/  IMAD.WIDE.U32 R12, R12, UR10, R4 ;  /* 0x0000000a0c0c7c25 */ /* 0x000fe2000f8e0004 */
[----:B------:R-:W-:Y:S01]  /*1fa0*/  ULDC.64 UR10, c[0x0][0x218] ;  /* 0x00008600000a7ab9 */ /* 0x000fe20000000a00 */
[----:B------:R-:W-:Y:S02]  /*1fb0*/  SHF.R.S32.HI R37, RZ, 0x5, R37 ;  /* 0x00000005ff257819 */ /* 0x000fe40000011425 */
[----:B------:R-:W-:Y:S01]  /*1fc0*/  IMAD.X R11, R15, 0x1, R9, P0 ;  /* 0x000000010f0b7824 */ /* 0x000fe200000e0609 */
[----:B------:R-:W-:Y:S01]  /*1fd0*/  LEA R5, P0, R16, UR12, 0x1 ;  /* 0x0000000c10057c11 */ /* 0x000fe2000f8008ff */
[----:B------:R-:W-:Y:S01]  /*1fe0*/  USHF.R.S32.HI UR12, URZ, 0x1f, UR56 ;  /* 0x0000001f3f0c7899 */ /* 0x000fe20008011438 */
[----:B------:R-:W-:-:S02]  /*1ff0*/  IMAD R2, R149, R176, RZ ;  /* 0x000000b095027224 */ /* 0x000fc400078e02ff */
[----:B------:R-:W-:Y:S01]  /*2000*/  IMAD R0, R0, R152, RZ ;  /* 0x0000009800007224 */ /* 0x000fe200078e02ff */
[----:B------:R-:W-:Y:S01]  /*2010*/  ULEA.HI UR12, UR12, UR56, URZ, 0x8 ;  /* 0x000000380c0c7291 */ /* 0x000fe2000f8f403f */
[C---:B------:R-:W-:Y:S02]  /*2020*/  IMAD R2, R148.reuse, R177, R2 ;  /* 0x000000b194027224 */ /* 0x040fe400078e0202 */
[----:B------:R-:W-:Y:S01]  /*2030*/  IMAD.WIDE.U32 R10, R148, R176, R10 ;  /* 0x000000b0940a7225 */ /* 0x000fe200078e000a */
[----:B------:R-:W-:-:S03]  /*2040*/  USHF.R.S32.HI UR12, URZ, 0x8, UR12 ;  /* 0x000000083f0c7899 */ /* 0x000fc6000801140c */
[----:B------:R-:W-:Y:S01]  /*2050*/  IMAD R4, R6, R153, R0 ;  /* 0x0000009906047224 */ /* 0x000fe200078e0200 */
[----:B------:R-:W-:Y:S01]  /*2060*/  UISETP.LT.AND UP0, UPT, UR54, UR12, UPT ;  /* 0x0000000c3600728c */ /* 0x000fe2000bf01270 */
[----:B------:R-:W-:Y:S01]  /*2070*/  IMAD.IADD R2, R11, 0x1, R2 ;  /* 0x000000010b027824 */ /* 0x000fe200078e0202 */
[C---:B------:R-:W-:Y:S01]  /*2080*/  LEA R0, P1, R10.reuse, UR10, 0x1 ;  /* 0x0000000a0a007c11 */ /* 0x040fe2000f8208ff */
[----:B------:R-:W-:Y:S01]  /*2090*/  IMAD.IADD R4, R17, 0x1, R4 ;  /* 0x0000000111047824 */ /* 0x000fe200078e0204 */
[----:B------:R-:W-:Y:S01]  /*20a0*/  USEL UR12, UR54, UR12, !UP0 ;  /* 0x0000000c360c7287 */ /* 0x000fe2000c000000 */
[----:B------:R-:W-:Y:S01]  /*20b0*/  IMAD.SHL.U32 R48, R39, 0x4, RZ ;  /* 0x0000000427307824 */ /* 0x000fe200078e00ff */
[----:B------:R-:W-:Y:S01]  /*20c0*/  SHF.L.U64.HI R6, R10, 0x1, R2 ;  /* 0x000000010a067819 */ /* 0x000fe20000010202 */
[----:B------:R-:W-:Y:S01]  /*20d0*/  IMAD.IADD R13, R13, 0x1, R3 ;  /* 0x000000010d0d7824 */ /* 0x000fe200078e0203 */
[----:B------:R-:W-:Y:S01]  /*20e0*/  UISETP.GT.AND UP0, UPT, UR60, UR12, UPT ;  /* 0x0000000c3c00728c */ /* 0x000fe2000bf04270 */
[----:B------:R-:W-:Y:S01]  /*20f0*/  SHF.L.U64.HI R4, R16, 0x1, R4 ;  /* 0x0000000110047819 */ /* 0x000fe20000010204 */
[----:B------:R-:W-:Y:S01]  /*2100*/  IMAD.U32 R146, RZ, RZ, UR4 ;  /* 0x00000004ff927e24 */ /* 0x000fe2000f8e00ff */
[----:B------:R-:W-:Y:S01]  /*2110*/  IADD3.X R6, R6, UR11, RZ, P1, !PT ;  /* 0x0000000b06067c10 */ /* 0x000fe20008ffe4ff */
[----:B------:R-:W-:Y:S01]  /*2120*/  IMAD R49, R148, R50, R48 ;  /* 0x0000003294317224 */ /* 0x000fe200078e0230 */
[----:B------:R-:W-:Y:S01]  /*2130*/  IADD3.X R4, R4, UR13, RZ, P0, !PT ;  /* 0x0000000d04047c10 */ /* 0x000fe200087fe4ff */
[----:B------:R-:W-:Y:S01]  /*2140*/  IMAD.WIDE.U32 R146, R146, UR15, R12 ;  /* 0x0000000f92927c25 */ /* 0x000fe2000f8e000c */
[----:B------:R-:W-:-:S02]  /*2150*/  R2P PR, R52, 0x6 ;  /* 0x0000000634007804 */ /* 0x000fc40000000000 */
[----:B------:R-:W-:Y:S01]  /*2160*/  PLOP3.LUT P0, PT, PT, PT, UP0, 0x80, 0x0 ;  /* 0x000000000000781c */ /* 0x000fe20003f0f008 */
[--C-:B------:R-:W-:Y:S01]  /*2170*/  IMAD.IADD R48, R48, 0x1, R49.reuse ;  /* 0x0000000130307824 */ /* 0x100fe200078e0231 */
[----:B------:R-:W-:Y:S01]  /*2180*/  SHF.R.S32.HI R47, RZ, 0x1f, R49 ;  /* 0x0000001fff2f7819 */ /* 0x000fe20000011431 */
[----:B------:R-:W-:Y:S01]  /*2190*/  VIADD R151, R147, UR5 ;  /* 0x0000000593977c36 */ /* 0x000fe20008000000 */
[----:B------:R-:W-:Y:S01]  /*21a0*/  SEL R167, R167, 0xfffffff0, !P1 ;  /* 0xfffffff0a7a77807 */ /* 0x000fe20004800000 */
[----:B------:R-:W-:Y:S01]  /*21b0*/  IMAD.SHL.U32 R43, R176, 0x10, RZ ;  /* 0x00000010b02b7824 */ /* 0x000fe200078e00ff */
[----:B------:R-:W-:Y:S01]  /*21c0*/  SHF.R.S32.HI R46, RZ, 0x1f, R48 ;  /* 0x0000001fff2e7819 */ /* 0x000fe20000011430 */
[----:B------:R-:W-:Y:S01]  /*21d0*/  IMAD.SHL.U32 R45, R152, 0x10, RZ ;  /* 0x00000010982d7824 */ /* 0x000fe200078e00ff */
[----:B------:R-:W-:Y:S01]  /*21e0*/  SEL R166, R166, 0xffffffe0, !P2 ;  /* 0xffffffe0a6a67807 */ /* 0x000fe20005000000 */
[----:B------:R-:W-:Y:S02]  /*21f0*/  IMAD.IADD R38, R36, 0x1, -R38 ;  /* 0x0000000124267824 */ /* 0x000fe400078e0a26 */
[----:B------:R-:W-:-:S02]  /*2200*/  IMAD.MOV.U32 R243, RZ, RZ, R0 ;  /* 0x000000fffff37224 */ /* 0x000fc400078e0000 */
[----:B------:R-:W-:Y:S02]  /*2210*/  IMAD.MOV.U32 R242, RZ, RZ, R6 ;  /* 0x000000fffff27224 */ /* 0x000fe400078e0006 */
[----:B------:R-:W-:Y:S02]  /*2220*/  IMAD.MOV.U32 R245, RZ, RZ, R5 ;  /* 0x000000fffff57224 */ /* 0x000fe400078e0005 */
[----:B------:R-:W-:Y:S02]  /*2230*/  IMAD.MOV.U32 R244, RZ, RZ, R4 ;  /* 0x000000fffff47224 */ /* 0x000fe400078e0004 */
[----:B------:R-:W-:Y:S01]  /*2240*/  @!P4 IMAD.MOV.U32 R7, RZ, RZ, RZ ;  /* 0x000000ffff07c224 */ /* 0x000fe200078e00ff */
[----:B-1----:R-:W-:Y:S06]  /*2250*/  @!P0 BRA `(.L_x_3737) ;  /* 0x000000e000008947 */ /* 0x002fec0003800000 */
[----:B------:R-:W1:Y:S01]  /*2260*/  LDC.64 R2, c[0x0][0x338] ;  /* 0x0000ce00ff027b82 */ /* 0x000e620000000a00 */
[----:B------:R-:W-:Y:S01]  /*2270*/  ULDC.64 UR4, c[0x0][0x328] ;  /* 0x0000ca0000047ab9 */ /* 0x000fe20000000a00 */
[----:B------:R-:W-:Y:S01]  /*2280*/  ULDC.64 UR8, c[0x0][0x330] ;  /* 0x0000cc0000087ab9 */ /* 0x000fe20000000a00 */
[----:B------:R-:W-:Y:S01]  /*2290*/  UIMAD UR11, UR16, UR4, URZ ;  /* 0x00000004100b72a4 */ /* 0x000fe2000f8e023f */
[----:B------:R-:W-:Y:S01]  /*22a0*/  MOV R10, UR8 ;  /* 0x00000008000a7c02 */ /* 0x000fe20008000f00 */
[----:B------:R-:W-:Y:S01]  /*22b0*/  IMAD.U32 R9, RZ, RZ, UR4 ;  /* 0x00000004ff097e24 */ /* 0x000fe2000f8e00ff */
[----:B------:R-:W-:Y:S01]  /*22c0*/  UIMAD UR10, UR16, UR8, URZ ;  /* 0x00000008100a72a4 */ /* 0x000fe2000f8e023f */
[----:B------:R-:W-:Y:S01]  /*22d0*/  IMAD.SHL.U32 R74, R153, 0x40, RZ ;  /* 0x00000040994a7824 */ /* 0x000fe200078e00ff */
[----:B------:R-:W-:Y:S01]  /*22e0*/  UIMAD UR4, UR58, UR5, UR11 ;  /* 0x000000053a0472a4 */ /* 0x000fe2000f8e020b */
[----:B------:R-:W-:Y:S01]  /*22f0*/  IMAD.WIDE.U32 R20, R10, UR58, R14 ;  /* 0x0000003a0a147c25 */ /* 0x000fe2000f8e000e */
[----:B------:R-:W-:Y:S01]  /*2300*/  USHF.R.S32.HI UR5, URZ, 0x1f, UR56 ;  /* 0x0000001f3f057899 */ /* 0x000fe20008011438 */
[----:B------:R-:W-:Y:S01]  /*2310*/  IADD3 R10, P1, P0, R28, -UR56, R148 ;  /* 0x800000381c0a7c10 */ /* 0x000fe2000f83e094 */
[----:B------:R-:W-:Y:S01]  /*2320*/  UIMAD UR9, UR58, UR9, UR10 ;  /* 0x000000093a0972a4 */ /* 0x000fe2000f8e020a */
[----:B------:R-:W-:Y:S01]  /*2330*/  IMAD.WIDE.U32 R18, R9, UR58, R14 ;  /* 0x0000003a09127c25 */ /* 0x000fe2000f8e000e */
[----:B------:R-:W-:Y:S01]  /*2340*/  SHF.R.S32.HI R9, RZ, 0x1f, R28 ;  /* 0x0000001fff097819 */ /* 0x000fe2000001141c */
[----:B------:R-:W-:Y:S01]  /*2350*/  ULDC.64 UR10, c[0x0][0x350] ;  /* 0x0000d400000a7ab9 */ /* 0x000fe20000000a00 */
[----:B-----5:R-:W-:Y:S01]  /*2360*/  IADD3 R28, R7, R28, RZ ;  /* 0x0000001c071c7210 */ /* 0x020fe20007ffe0ff */
[----:B------:R-:W-:Y:S01]  /*2370*/  VIADD R19, R19, UR4 ;  /* 0x0000000413137c36 */ /* 0x000fe20008000000 */
[----:B------:R-:W-:Y:S01]  /*2380*/  IADD3.X R7, R9, ~UR5, R149, P1, P0 ;  /* 0x8000000509077c10 */ /* 0x000fe20008fe0495 */
[----:B------:R-:W-:Y:S01]  /*2390*/  ULDC.64 UR4, c[0x0][0x340] ;  /* 0x0000d00000047ab9 */ /* 0x000fe20000000a00 */
[----:B------:R-:W-:Y:S01]  /*23a0*/  IADD3 R21, R21, UR9, RZ ;  /* 0x0000000915157c10 */ /* 0x000fe2000fffe0ff */
[----:B------:R-:W-:Y:S01]  /*23b0*/  IMAD.WIDE.U32 R16, R152, 0x40, RZ ;  /* 0x0000004098107825 */ /* 0x000fe200078e00ff */
[----:B------:R-:W-:Y:S01]  /*23c0*/  ULDC.64 UR8, c[0x0][0x348] ;  /* 0x0000d20000087ab9 */ /* 0x000fe20000000a00 */
[----:B------:R-:W2:Y:S01]  /*23d0*/  LDC R57, c[0x0][0x340] ;  /* 0x0000d000ff397b82 */ /* 0x000ea20000000800 */
[----:B------:R-:W-:Y:S01]  /*23e0*/  SHF.L.U32 R79, R153, 0x7, RZ ;  /* 0x00000007994f7819 */ /* 0x000fe200000006ff */
[----:B------:R-:W-:Y:S01]  /*23f0*/  IMAD R9, R7, UR4, RZ ;  /* 0x0000000407097c24 */ /* 0x000fe2000f8e02ff */
[----:B------:R-:W-:Y:S01]  /*2400*/  SHF.L.U32 R71, R153, 0x5, RZ ;  /* 0x0000000599477819 */ /* 0x000fe200000006ff */
[-C--:B-1----:R-:W-:Y:S01]  /*2410*/  IMAD R7, R7, R2.reuse, RZ ;  /* 0x0000000207077224 */ /* 0x082fe200078e02ff */
[----:B------:R-:W-:Y:S01]  /*2420*/  USHF.L.U64.HI UR13, UR4, 0x4, UR5 ;  /* 0x00000004040d7899 */ /* 0x000fe20008010205 */
[C---:B------:R-:W-:Y:S01]  /*2430*/  IMAD R9, R10.reuse, UR5, R9 ;  /* 0x000000050a097c24 */ /* 0x040fe2000f8e0209 */
[----:B------:R-:W-:Y:S01]  /*2440*/  USHF.L.U32 UR36, UR4, 0x4, URZ ;  /* 0x0000000404247899 */ /* 0x000fe2000800063f */
[C---:B------:R-:W-:Y:S01]  /*2450*/  IMAD R7, R10.reuse, R3, R7 ;  /* 0x000000030a077224 */ /* 0x040fe200078e0207 */
[----:B------:R-:W-:Y:S01]  /*2460*/  USHF.L.U64.HI UR37, UR4, 0x5, UR5 ;  /* 0x0000000504257899 */ /* 0x000fe20008010205 */
[C---:B------:R-:W-:Y:S01]  /*2470*/  IMAD.WIDE.U32 R20, R10.reuse, UR4, R20 ;  /* 0x000000040a147c25 */ /* 0x040fe2000f8e0014 */
[----:B------:R-:W-:Y:S01]  /*2480*/  USHF.L.U32 UR38, UR4, 0x5, URZ ;  /* 0x0000000504267899 */ /* 0x000fe2000800063f */
[----:B------:R-:W-:Y:S01]  /*2490*/  SHF.L.U32 R70, R177, 0x7, RZ ;  /* 0x00000007b1467819 */ /* 0x000fe200000006ff */
[----:B------:R-:W-:Y:S01]  /*24a0*/  UIMAD.WIDE.U32 UR34, UR4, 0x60, URZ ;  /* 0x00000060042278a5 */ /* 0x000fe2000f8e003f */
[----:B------:R-:W-:Y:S01]  /*24b0*/  IMAD.IADD R74, R17, 0x1, R74 ;  /* 0x00000001114a7824 */ /* 0x000fe200078e024a */
[----:B------:R-:W-:Y:S01]  /*24c0*/  IADD3 R21, R21, R9, RZ ;  /* 0x0000000915157210 */ /* 0x000fe20007ffe0ff */
[----:B------:R-:W-:Y:S01]  /*24d0*/  IMAD.WIDE.U32 R10, R10, R2, R18 ;  /* 0x000000020a0a7225 */ /* 0x000fe200078e0012 */
[----:B------:R-:W-:Y:S01]  /*24e0*/  UIMAD UR39, UR5, 0x60, URZ ;  /* 0x00000060052778a4 */ /* 0x000fe2000f8e023f */
[----:B------:R-:W-:Y:S01]  /*24f0*/  SHF.L.U32 R127, R50, 0x4, RZ ;  /* 0x00000004327f7819 */ /* 0x000fe200000006ff */
[----:B------:R-:W-:Y:S01]  /*2500*/  USHF.L.U64.HI UR40, UR4, 0x6, UR5 ;  /* 0x0000000604287899 */ /* 0x000fe20008010205 */
[----:B------:R-:W-:Y:S01]  /*2510*/  IMAD R88, R90, UR10, RZ ;  /* 0x0000000a5a587c24 */ /* 0x000fe2000f8e02ff */
[C---:B------:R-:W-:Y:S01]  /*2520*/  SHF.L.U64.HI R74, R16.reuse, 0x1, R74 ;  /* 0x00000001104a7819 */ /* 0x040fe2000001024a */
[----:B------:R-:W-:Y:S01]  /*2530*/  IMAD.SHL.U32 R75, R16, 0x2, RZ ;  /* 0x00000002104b7824 */ /* 0x000fe200078e00ff */
[----:B------:R-:W-:Y:S01]  /*2540*/  IADD3 R17, R11, R7, RZ ;  /* 0x000000070b117210 */ /* 0x000fe20007ffe0ff */
[----:B------:R-:W-:Y:S01]  /*2550*/  IMAD R90, R90, UR8, RZ ;  /* 0x000000085a5a7c24 */ /* 0x000fe2000f8e02ff */
[----:B------:R-:W-:Y:S01]  /*2560*/  USHF.L.U32 UR41, UR4, 0x6, URZ ;  /* 0x0000000604297899 */ /* 0x000fe2000800063f */
[----:B------:R-:W-:Y:S01]  /*2570*/  IMAD.MOV.U32 R16, RZ, RZ, R10 ;  /* 0x000000ffff107224 */ /* 0x000fe200078e000a */
[----:B------:R-:W-:Y:S01]  /*2580*/  UIMAD.WIDE.U32 UR32, UR4, 0xa0, URZ ;  /* 0x000000a0042078a5 */ /* 0x000fe2000f8e003f */
[C---:B------:R-:W-:Y:S01]  /*2590*/  IMAD R88, R8.reuse, UR11, R88 ;  /* 0x0000000b08587c24 */ /* 0x040fe2000f8e0258 */
[----:B------:R-:W-:Y:S01]  /*25a0*/  UIMAD UR42, UR5, 0xa0, URZ ;  /* 0x000000a0052a78a4 */ /* 0x000fe2000f8e023f */
[----:B------:R-:W-:Y:S01]  /*25b0*/  IMAD.WIDE.U32 R10, R8, UR10, R20 ;  /* 0x0000000a080a7c25 */ /* 0x000fe2000f8e0014 */
[----:B------:R-:W-:Y:S01]  /*25c0*/  ULDC.64 UR10, c[0x0][0x320] ;  /* 0x0000c800000a7ab9 */ /* 0x000fe20000000a00 */
[----:B------:R-:W-:Y:S01]  /*25d0*/  UIMAD.WIDE.U32 UR30, UR4, 0xc0, URZ ;  /* 0x000000c0041e78a5 */ /* 0x000fe2000f8e003f */
[----:B------:R-:W-:Y:S01]  /*25e0*/  SHF.L.U32 R126, R50, 0x5, RZ ;  /* 0x00000005327e7819 */ /* 0x000fe200000006ff */
[C---:B------:R-:W-:Y:S01]  /*25f0*/  IMAD R90, R8.reuse, UR9, R90 ;  /* 0x00000009085a7c24 */ /* 0x040fe2000f8e025a */
[----:B------:R-:W-:Y:S01]  /*2600*/  IADD3 R88, R11, R88, RZ ;  /* 0x000000580b587210 */ /* 0x000fe20007ffe0ff */
[----:B------:R-:W-:Y:S01]  /*2610*/  IMAD.WIDE.U32 R8, R8, UR8, R16 ;  /* 0x0000000808087c25 */ /* 0x000fe2000f8e0010 */
[----:B------:R-:W-:Y:S01]  /*2620*/  ULDC.64 UR8, c[0x0][0x318] ;  /* 0x0000c60000087ab9 */ /* 0x000fe20000000a00 */
[----:B------:R-:W-:Y:S01]  /*2630*/  LEA R89, P1, R10, UR10, 0x1 ;  /* 0x0000000a0a597c11 */ /* 0x000fe2000f8208ff */
[----:B------:R-:W-:Y:S01]  /*2640*/  UIMAD UR43, UR5, 0xc0, URZ ;  /* 0x000000c0052b78a4 */ /* 0x000fe2000f8e023f */
[----:B------:R-:W-:Y:S01]  /*2650*/  IMAD.IADD R90, R9, 0x1, R90 ;  /* 0x00000001095a7824 */ /* 0x000fe200078e025a */
[----:B------:R-:W-:Y:S01]  /*2660*/  LEA R91, P0, R8, UR8, 0x1 ;  /* 0x00000008085b7c11 */ /* 0x000fe2000f8008ff */
[----:B------:R-:W-:Y:S01]  /*2670*/  IMAD R28, R50, R28, RZ ;  /* 0x0000001c321c7224 */ /* 0x000fe200078e02ff */
[----:B------:R-:W-:Y:S01]  /*2680*/  LEA.HI.X R88, R10, UR11, R88, 0x1, P1 ;  /* 0x0000000b0a587c11 */ /* 0x000fe200088f0c58 */
[----:B------:R-:W-:Y:S01]  /*2690*/  IMAD.WIDE.U32 R12, R152, 0x80, RZ ;  /* 0x00000080980c7825 */ /* 0x000fe200078e00ff */
[----:B------:R-:W-:Y:S01]  /*26a0*/  LEA.HI.X R90, R8, UR9, R90, 0x1, P0 ;  /* 0x00000009085a7c11 */ /* 0x000fe200080f0c5a */
[----:B------:R-:W-:Y:S01]  /*26b0*/  UIMAD.WIDE.U32 UR28, UR4, 0xe0, URZ ;  /* 0x000000e0041c78a5 */ /* 0x000fe2000f8e003f */
[----:B------:R-:W-:Y:S01]  /*26c0*/  SHF.R.S32.HI R27, RZ, 0x1f, R28 ;  /* 0x0000001fff1b7819 */ /* 0x000fe2000001141c */
[----:B------:R-:W-:Y:S01]  /*26d0*/  IMAD.SHL.U32 R80, R12, 0x2, RZ ;  /* 0x000000020c507824 */ /* 0x000fe200078e00ff */
[-C--:B------:R-:W-:Y:S01]  /*26e0*/  IADD3 R95, P0, R48, R28.reuse, RZ ;  /* 0x0000001c305f7210 */ /* 0x080fe20007f1e0ff */
[----:B------:R-:W-:Y:S01]  /*26f0*/  UIMAD UR44, UR5, 0xe0, URZ ;  /* 0x000000e0052c78a4 */ /* 0x000fe2000f8e023f */
[----:B------:R-:W-:Y:S01]  /*2700*/  IADD3 R28, P1, R49, R28, RZ ;  /* 0x0000001c311c7210 */ /* 0x000fe20007f3e0ff */
[----:B------:R-:W-:Y:S01]  /*2710*/  USHF.L.U64.HI UR45, UR4, 0x7, UR5 ;  /* 0x00000007042d7899 */ /* 0x000fe20008010205 */
[----:B------:R-:W-:Y:S01]  /*2720*/  IADD3.X R94, R46, R27, RZ, P0, !PT ;  /* 0x0000001b2e5e7210 */ /* 0x000fe200007fe4ff */
[----:B------:R-:W-:Y:S01]  /*2730*/  USHF.L.U32 UR46, UR4, 0x7, URZ ;  /* 0x00000007042e7899 */ /* 0x000fe2000800063f */
[----:B------:R-:W-:Y:S01]  /*2740*/  IADD3 R79, R13, R79, RZ ;  /* 0x0000004f0d4f7210 */ /* 0x000fe20007ffe0ff */
[----:B------:R-:W-:Y:S01]  /*2750*/  IMAD.X R27, R47, 0x1, R27, P1 ;  /* 0x000000012f1b7824 */ /* 0x000fe200008e061b */
[C---:B------:R-:W-:Y:S01]  /*2760*/  SHF.L.U64.HI R94, R95.reuse, 0x1, R94 ;  /* 0x000000015f5e7819 */ /* 0x040fe2000001025e */
[----:B------:R-:W-:Y:S01]  /*2770*/  UIMAD.WIDE.U32 UR26, UR4, 0x120, URZ ;  /* 0x00000120041a78a5 */ /* 0x000fe2000f8e003f */
[----:B------:R-:W-:Y:S01]  /*2780*/  SHF.L.U64.HI R79, R12, 0x1, R79 ;  /* 0x000000010c4f7819 */ /* 0x000fe2000001024f */
[----:B------:R-:W-:Y:S01]  /*2790*/  IMAD.WIDE.U32 R12, R152, 0x20, RZ ;  /* 0x00000020980c7825 */ /* 0x000fe200078e00ff */
[C---:B------:R-:W-:Y:S01]  /*27a0*/  SHF.L.U64.HI R27, R28.reuse, 0x1, R27 ;  /* 0x000000011c1b7819 */ /* 0x040fe2000001021b */
[----:B------:R-:W-:Y:S01]  /*27b0*/  UIMAD UR47, UR5, 0x120, URZ ;  /* 0x00000120052f78a4 */ /* 0x000fe2000f8e023f */
[----:B------:R-:W-:Y:S01]  /*27c0*/  SHF.L.U32 R95, R95, 0x1, RZ ;  /* 0x000000015f5f7819 */ /* 0x000fe200000006ff */
[----:B------:R-:W-:Y:S01]  /*27d0*/  IMAD.SHL.U32 R28, R28, 0x2, RZ ;  /* 0x000000021c1c7824 */ /* 0x000fe200078e00ff */
[----:B------:R-:W-:Y:S01]  /*27e0*/  UIMAD.WIDE.U32 UR24, UR4, 0x140, URZ ;  /* 0x00000140041878a5 */ /* 0x000fe2000f8e003f */
[C---:B------:R-:W-:Y:S01]  /*27f0*/  IMAD.SHL.U32 R67, R177.reuse, 0x40, RZ ;  /* 0x00000040b1437824 */ /* 0x040fe200078e00ff */
[----:B------:R-:W-:Y:S01]  /*2800*/  UIMAD UR48, UR5, 0x140, URZ ;  /* 0x00000140053078a4 */ /* 0x000fe2000f8e023f */
[----:B------:R-:W-:Y:S01]  /*2810*/  IMAD.SHL.U32 R64, R177, 0x20, RZ ;  /* 0x00000020b1407824 */ /* 0x000fe200078e00ff */
[----:B------:R-:W-:Y:S01]  /*2820*/  UIMAD.WIDE.U32 UR22, UR4, 0x160, URZ ;  /* 0x00000160041678a5 */ /* 0x000fe2000f8e003f */
[----:B------:R-:W-:Y:S01]  /*2830*/  IMAD.WIDE.U32 R180, R176, 0x40, RZ ;  /* 0x00000040b0b47825 */ /* 0x000fe200078e00ff */
[----:B------:R-:W-:Y:S01]  /*2840*/  UIMAD UR49, UR5, 0x160, URZ ;  /* 0x00000160053178a4 */ /* 0x000fe2000f8e023f */
[----:B------:R-:W-:Y:S01]  /*2850*/  SHF.L.U32 R120, R50, 0x7, RZ ;  /* 0x0000000732787819 */ /* 0x000fe200000006ff */
[----:B------:R-:W-:Y:S01]  /*2860*/  UIMAD.WIDE.U32 UR20, UR4, 0x180, URZ ;  /* 0x00000180041478a5 */ /* 0x000fe2000f8e003f */
[----:B------:R-:W-:Y:S01]  /*2870*/  IMAD.WIDE.U32 R178, R176, 0x80, RZ ;  /* 0x00000080b0b27825 */ /* 0x000fe200078e00ff */
[----:B------:R-:W-:Y:S01]  /*2880*/  UIMAD UR50, UR5, 0x180, URZ ;  /* 0x00000180053278a4 */ /* 0x000fe2000f8e023f */
[----:B------:R-:W-:Y:S01]  /*2890*/  SHF.L.U32 R72, R12, 0x1, RZ ;  /* 0x000000010c487819 */ /* 0x000fe200000006ff */
        /* <DEDUP_REMOVED lines=8> */
[----:B------:R-:W-:Y:S01]  /*2920*/  UIMAD UR53, UR5, 0x1e0, URZ ;  /* 0x000001e0053578a4 */ /* 0x000fe2000f8e023f */
[C---:B------:R-:W-:Y:S01]  /*2930*/  IMAD R81, R153.reuse, 0x120, RZ ;  /* 0x0000012099517824 */ /* 0x040fe200078e02ff */
[----:B------:R-:W-:Y:S01]  /*2940*/  UIMAD.WIDE.U32 UR14, UR4, 0x1e0, URZ ;  /* 0x000001e0040e78a5 */ /* 0x000fe2000f8e003f */
[C---:B------:R-:W-:Y:S01]  /*2950*/  IMAD R82, R153.reuse, 0x140, RZ ;  /* 0x0000014099527824 */ /* 0x040fe200078e02ff */
[----:B------:R-:W-:Y:S01]  /*2960*/  ULDC.64 UR8, c[0x0][0x360] ;  /* 0x0000d80000087ab9 */ /* 0x000fe20000000a00 */
[C---:B------:R-:W-:Y:S01]  /*2970*/  IMAD R83, R153.reuse, 0x160, RZ ;  /* 0x0000016099537824 */ /* 0x040fe200078e02ff */
[----:B------:R-:W-:Y:S01]  /*2980*/  ULDC.64 UR4, c[0x0][0x358] ;  /* 0x0000d60000047ab9 */ /* 0x000fe20000000a00 */
[----:B------:R-:W-:Y:S01]  /*2990*/  IMAD R84, R153, 0x180, RZ ;  /* 0x0000018099547824 */ /* 0x000fe200078e02ff */
[----:B------:R-:W-:Y:S01]  /*29a0*/  IADD3 R93, P3, R95, UR8, RZ ;  /* 0x000000085f5d7c10 */ /* 0x000fe2000ff7e0ff */
[C---:B------:R-:W-:Y:S01]  /*29b0*/  IMAD R85, R153.reuse, 0x1a0, RZ ;  /* 0x000001a099557824 */ /* 0x040fe200078e02ff */
[C---:B------:R-:W-:Y:S01]  /*29c0*/  IADD3 R10, P1, R28.reuse, UR8, RZ ;  /* 0x000000081c0a7c10 */ /* 0x040fe2000ff3e0ff */
[----:B------:R-:W-:Y:S01]  /*29d0*/  IMAD R86, R153, 0x1c0, RZ ;  /* 0x000001c099567824 */ /* 0x000fe200078e02ff */
[----:B------:R-:W-:Y:S01]  /*29e0*/  IADD3 R95, P2, R95, UR4, RZ ;  /* 0x000000045f5f7c10 */ /* 0x000fe2000ff5e0ff */
[----:B------:R-:W-:Y:S01]  /*29f0*/  IMAD R87, R153, 0x1e0, RZ ;  /* 0x000001e099577824 */ /* 0x000fe200078e02ff */
[----:B------:R-:W-:Y:S01]  /*2a00*/  IADD3 R28, P0, R28, UR4, RZ ;  /* 0x000000041c1c7c10 */ /* 0x000fe2000ff1e0ff */
[----:B------:R-:W-:Y:S01]  /*2a10*/  IMAD.WIDE.U32 R174, R152, 0x60, RZ ;  /* 0x0000006098ae7825 */ /* 0x000fe200078e00ff */
[----:B------:R-:W-:Y:S01]  /*2a20*/  IADD3.X R92, R94, UR9, RZ, P3, !PT ;  /* 0x000000095e5c7c10 */ /* 0x000fe20009ffe4ff */
[----:B------:R-:W-:Y:S01]  /*2a30*/  USHF.L.U64.HI UR13, UR36, 0x1, UR13 ;  /* 0x00000001240d7899 */ /* 0x000fe2000801020d */
[C---:B------:R-:W-:Y:S01]  /*2a40*/  IADD3.X R9, R27.reuse, UR9, RZ, P1, !PT ;  /* 0x000000091b097c10 */ /* 0x040fe20008ffe4ff */
[----:B------:R-:W-:Y:S01]  /*2a50*/  IMAD.WIDE.U32 R172, R152, 0xa0, RZ ;  /* 0x000000a098ac7825 */ /* 0x000fe200078e00ff */
[----:B------:R-:W-:Y:S01]  /*2a60*/  IADD3.X R94, R94, UR5, RZ, P2, !PT ;  /* 0x000000055e5e7c10 */ /* 0x000fe200097fe4ff */
[----:B------:R-:W-:Y:S01]  /*2a70*/  USHF.L.U64.HI UR37, UR38, 0x1, UR37 ;  /* 0x0000000126257899 */ /* 0x000fe20008010225 */
[----:B------:R-:W-:Y:S01]  /*2a80*/  IADD3.X R27, R27, UR5, RZ, P0, !PT ;  /* 0x000000051b1b7c10 */ /* 0x000fe200087fe4ff */
[----:B------:R-:W-:Y:S01]  /*2a90*/  IMAD.WIDE.U32 R170, R152, 0xc0, RZ ;  /* 0x000000c098aa7825 */ /* 0x000fe200078e00ff */
[C-C-:B------:R-:W-:Y:S01]  /*2aa0*/  SHF.L.U64.HI R62, R2.reuse, 0x5, R3.reuse ;  /* 0x00000005023e7819 */ /* 0x140fe20000010203 */
[----:B------:R-:W-:Y:S01]  /*2ab0*/  USHF.L.U64.HI UR40, UR41, 0x1, UR40 ;  /* 0x0000000129287899 */ /* 0x000fe20008010228 */
[--C-:B------:R-:W-:Y:S01]  /*2ac0*/  SHF.L.U64.HI R65, R2, 0x6, R3.reuse ;  /* 0x0000000602417819 */ /* 0x100fe20000010203 */
[----:B------:R-:W-:Y:S01]  /*2ad0*/  IMAD.WIDE.U32 R168, R152, 0xe0, RZ ;  /* 0x000000e098a87825 */ /* 0x000fe200078e00ff */
[C-C-:B------:R-:W-:Y:S01]  /*2ae0*/  SHF.L.U64.HI R68, R2.reuse, 0x7, R3.reuse ;  /* 0x0000000702447819 */ /* 0x140fe20000010203 */
[----:B------:R-:W-:Y:S01]  /*2af0*/  USHF.L.U64.HI UR45, UR46, 0x1, UR45 ;  /* 0x000000012e2d7899 */ /* 0x000fe2000801022d */
[----:B------:R-:W-:Y:S01]  /*2b00*/  SHF.L.U64.HI R96, R2, 0x4, R3 ;  /* 0x0000000402607819 */ /* 0x000fe20000010203 */
[----:B------:R-:W-:Y:S01]  /*2b10*/  IMAD.WIDE.U32 R164, R152, 0x120, RZ ;  /* 0x0000012098a47825 */ /* 0x000fe200078e00ff */
[C---:B------:R-:W-:Y:S01]  /*2b20*/  SHF.L.U32 R63, R2.reuse, 0x5, RZ ;  /* 0x00000005023f7819 */ /* 0x040fe200000006ff */
[----:B------:R-:W-:Y:S01]  /*2b30*/  ULDC UR4, c[0x0][0x2e0] ;  /* 0x0000b80000047ab9 */ /* 0x000fe20000000800 */
[----:B------:R-:W-:Y:S01]  /*2b40*/  SHF.L.U32 R69, R2, 0x7, RZ ;  /* 0x0000000702457819 */ /* 0x000fe200000006ff */
[C---:B------:R-:W-:Y:S01]  /*2b50*/  IMAD.WIDE.U32 R162, R152.reuse, 0x140, RZ ;  /* 0x0000014098a27825 */ /* 0x040fe200078e00ff */
[----:B------:R-:W-:Y:S01]  /*2b60*/  MOV R58, R6 ;  /* 0x00000006003a7202 */ /* 0x000fe20000000f00 */
[----:B------:R-:W-:Y:S01]  /*2b70*/  ULDC.U8 UR57, c[0x0][0x3c3] ;  /* 0x0000f0c000397ab9 */ /* 0x000fe20000000000 */
[----:B------:R-:W-:Y:S01]  /*2b80*/  MOV R60, R4 ;  /* 0x00000004003c7202 */ /* 0x000fe20000000f00 */
[----:B------:R-:W-:Y:S01]  /*2b90*/  IMAD.WIDE.U32 R160, R152, 0x160, RZ ;  /* 0x0000016098a07825 */ /* 0x000fe200078e00ff */
[C---:B------:R-:W-:Y:S01]  /*2ba0*/  IADD3 R142, R148.reuse, 0x10, RZ ;  /* 0x00000010948e7810 */ /* 0x040fe20007ffe0ff */
[----:B------:R-:W-:Y:S01]  /*2bb0*/  USHF.L.U32 UR36, UR36, 0x1, URZ ;  /* 0x0000000124247899 */ /* 0x000fe2000800063f */
[----:B------:R-:W-:Y:S01]  /*2bc0*/  IADD3 R141, R148, 0x20, RZ ;  /* 0x00000020948d7810 */ /* 0x000fe20007ffe0ff */
[----:B------:R-:W-:Y:S01]  /*2bd0*/  IMAD.WIDE.U32 R158, R152, 0x180, RZ ;  /* 0x00000180989e7825 */ /* 0x000fe200078e00ff */
[C---:B------:R-:W-:Y:S01]  /*2be0*/  IADD3 R139, R148.reuse, 0x40, RZ ;  /* 0x00000040948b7810 */ /* 0x040fe20007ffe0ff */
[----:B------:R-:W-:Y:S01]  /*2bf0*/  USHF.L.U32 UR38, UR38, 0x1, URZ ;  /* 0x0000000126267899 */ /* 0x000fe2000800063f */
[----:B------:R-:W-:Y:S01]  /*2c00*/  IADD3 R138, R148, 0x50, RZ ;  /* 0x00000050948a7810 */ /* 0x000fe20007ffe0ff */
[----:B------:R-:W-:Y:S01]  /*2c10*/  IMAD.WIDE.U32 R156, R152, 0x1a0, RZ ;  /* 0x000001a0989c7825 */ /* 0x000fe200078e00ff */
[C---:B------:R-:W-:Y:S01]  /*2c20*/  IADD3 R136, R148.reuse, 0x70, RZ ;  /* 0x0000007094887810 */ /* 0x040fe20007ffe0ff */
[----:B------:R-:W-:Y:S01]  /*2c30*/  UIADD3 UR39, UR35, UR39, URZ ;  /* 0x0000002723277290 */ /* 0x000fe2000fffe03f */
[----:B------:R-:W-:Y:S01]  /*2c40*/  IADD3 R135, R148, 0x80, RZ ;  /* 0x0000008094877810 */ /* 0x000fe20007ffe0ff */
[----:B------:R-:W-:Y:S01]  /*2c50*/  IMAD.WIDE.U32 R154, R152, 0x1c0, RZ ;  /* 0x000001c0989a7825 */ /* 0x000fe200078e00ff */
[C---:B------:R-:W-:Y:S01]  /*2c60*/  IADD3 R133, R148.reuse, 0xa0, RZ ;  /* 0x000000a094857810 */ /* 0x040fe20007ffe0ff */
[----:B------:R-:W-:Y:S01]  /*2c70*/  USHF.L.U32 UR41, UR41, 0x1, URZ ;  /* 0x0000000129297899 */ /* 0x000fe2000800063f */
[C---:B------:R-:W-:Y:S01]  /*2c80*/  IADD3 R132, R148.reuse, 0xb0, RZ ;  /* 0x000000b094847810 */ /* 0x040fe20007ffe0ff */
[----:B------:R-:W-:Y:S01]  /*2c90*/  IMAD.IADD R71, R13, 0x1, R71 ;  /* 0x000000010d477824 */ /* 0x000fe200078e0247 */
[----:B------:R-:W-:Y:S01]  /*2ca0*/  IADD3 R130, R148, 0xd0, RZ ;  /* 0x000000d094827810 */ /* 0x000fe20007ffe0ff */
[----:B------:R-:W-:Y:S01]  /*2cb0*/  IMAD.WIDE.U32 R176, R176, 0x20, RZ ;  /* 0x00000020b0b07825 */ /* 0x000fe200078e00ff */
[----:B------:R-:W-:Y:S01]  /*2cc0*/  IADD3 R129, R148, 0xe0, RZ ;  /* 0x000000e094817810 */ /* 0x000fe20007ffe0ff */
[----:B------:R-:W-:Y:S01]  /*2cd0*/  UIADD3 UR42, UR33, UR42, URZ ;  /* 0x0000002a212a7290 */ /* 0x000fe2000fffe03f */
[----:B------:R-:W-:Y:S01]  /*2ce0*/  SHF.L.U64.HI R71, R12, 0x1, R71 ;  /* 0x000000010c477819 */ /* 0x000fe20000010247 */
[----:B------:R-:W-:Y:S01]  /*2cf0*/  IMAD.WIDE.U32 R152, R152, 0x1e0, RZ ;  /* 0x000001e098987825 */ /* 0x000fe200078e00ff */
[----:B------:R-:W-:Y:S01]  /*2d00*/  MOV R11, UR60 ;  /* 0x0000003c000b7c02 */ /* 0x000fe20008000f00 */
[----:B------:R-:W-:Y:S01]  /*2d10*/  UIADD3 UR43, UR31, UR43, URZ ;  /* 0x0000002b1f2b7290 */ /* 0x000fe2000fffe03f */
[----:B------:R-:W-:Y:S01]  /*2d20*/  IADD3 R70, R179, R70, RZ ;  /* 0x00000046b3467210 */ /* 0x000fe20007ffe0ff */
[C---:B------:R-:W-:Y:S01]  /*2d30*/  IMAD R125, R50.reuse, 0x30, RZ ;  /* 0x00000030327d7824 */ /* 0x040fe200078e02ff */
[----:B------:R-:W-:Y:S01]  /*2d40*/  IADD3 R64, R177, R64, RZ ;  /* 0x00000040b1407210 */ /* 0x000fe20007ffe0ff */
[C---:B------:R-:W-:Y:S01]  /*2d50*/  IMAD.SHL.U32 R124, R50.reuse, 0x40, RZ ;  /* 0x00000040327c7824 */ /* 0x040fe200078e00ff */
[----:B------:R-:W-:Y:S01]  /*2d60*/  IADD3 R76, R173, R76, RZ ;  /* 0x0000004cad4c7210 */ /* 0x000fe20007ffe0ff */
[C---:B------:R-:W-:Y:S01]  /*2d70*/  IMAD R123, R50.reuse, 0x50, RZ ;  /* 0x00000050327b7824 */ /* 0x040fe200078e02ff */
        /* <DEDUP_REMOVED lines=12> */
[----:B------:R-:W-:Y:S01]  /*2e40*/  SHF.R.S32.HI R112, RZ, 0x1f, R127 ;  /* 0x0000001fff707819 */ /* 0x000fe2000001147f */
[C---:B------:R-:W-:Y:S01]  /*2e50*/  IMAD R115, R50.reuse, 0xd0, RZ ;  /* 0x000000d032737824 */ /* 0x040fe200078e02ff */
[----:B------:R-:W-:Y:S01]  /*2e60*/  SHF.R.S32.HI R111, RZ, 0x1f, R126 ;  /* 0x0000001fff6f7819 */ /* 0x000fe2000001147e */
[C---:B------:R-:W-:Y:S01]  /*2e70*/  IMAD R114, R50.reuse, 0xe0, RZ ;  /* 0x000000e032727824 */ /* 0x040fe200078e02ff */
[----:B------:R-:W-:Y:S01]  /*2e80*/  SHF.R.S32.HI R110, RZ, 0x1f, R125 ;  /* 0x0000001fff6e7819 */ /* 0x000fe2000001147d */
[----:B------:R-:W-:Y:S01]  /*2e90*/  IMAD R113, R50, 0xf0, RZ ;  /* 0x000000f032717824 */ /* 0x000fe200078e02ff */
[----:B------:R-:W-:Y:S01]  /*2ea0*/  SHF.R.S32.HI R109, RZ, 0x1f, R124 ;  /* 0x0000001fff6d7819 */ /* 0x000fe2000001147c */
[C---:B------:R-:W-:Y:S01]  /*2eb0*/  IMAD.SHL.U32 R66, R2.reuse, 0x40, RZ ;  /* 0x0000004002427824 */ /* 0x040fe200078e00ff */
        /* <DEDUP_REMOVED lines=22> */
[----:B--2---:R-:W-:Y:S01]  /*3020*/  LEA R57, -R57, RZ, 0x8 ;  /* 0x000000ff39397211 */ /* 0x004fe200078e41ff */
[----:B------:R-:W-:Y:S01]  /*3030*/  IMAD.IADD R83, R161, 0x1, R83 ;  /* 0x00000001a1537824 */ /* 0x000fe200078e0253 */
[----:B------:R-:W-:Y:S01]  /*3040*/  UIADD3 UR44, UR29, UR44, URZ ;  /* 0x0000002c1d2c7290 */ /* 0x000fe2000fffe03f */
[----:B------:R-:W-:Y:S01]  /*3050*/  IMAD.IADD R86, R155, 0x1, R86 ;  /* 0x000000019b567824 */ /* 0x000fe200078e0256 */
[----:B------:R-:W-:-:S02]  /*3060*/  USHF.L.U32 UR46, UR46, 0x1, URZ ;  /* 0x000000012e2e7899 */ /* 0x000fc4000800063f */
[----:B------:R-:W-:Y:S02]  /*3070*/  UIADD3 UR47, UR27, UR47, URZ ;  /* 0x0000002f1b2f7290 */ /* 0x000fe4000fffe03f */
[----:B------:R-:W-:Y:S02]  /*3080*/  UIADD3 UR48, UR25, UR48, URZ ;  /* 0x0000003019307290 */ /* 0x000fe4000fffe03f */
[----:B------:R-:W-:Y:S02]  /*3090*/  UIADD3 UR49, UR23, UR49, URZ ;  /* 0x0000003117317290 */ /* 0x000fe4000fffe03f */
[----:B------:R-:W-:Y:S02]  /*30a0*/  UIADD3 UR50, UR21, UR50, URZ ;  /* 0x0000003215327290 */ /* 0x000fe4000fffe03f */
[----:B------:R-:W-:Y:S02]  /*30b0*/  UIADD3 UR51, UR19, UR51, URZ ;  /* 0x0000003313337290 */ /* 0x000fe4000fffe03f */
[----:B------:R-:W-:-:S02]  /*30c0*/  UIADD3 UR52, UR17, UR52, URZ ;  /* 0x0000003411347290 */ /* 0x000fc4000fffe03f */
[----:B------:R-:W-:Y:S01]  /*30d0*/  UIADD3 UR53, UR15, UR53, URZ ;  /* 0x000000350f357290 */ /* 0x000fe2000fffe03f */
[----:B------:R-:W-:-:S11]  /*30e0*/  ULDC UR61, c[0x0][0x2e0] ;  /* 0x0000b800003d7ab9 */ /* 0x000fd60000000800 */
.L_x_3839:
[----:B------:R-:W-:Y:S02]  /*30f0*/  IMAD.SHL.U32 R13, R11, 0x100, RZ ;  /* 0x000001000b0d7824 */ /* 0x000fe400078e00ff */
[----:B------:R-:W-:Y:S02]  /*3100*/  IMAD.MOV.U32 R2, RZ, RZ, R89 ;  /* 0x000000ffff027224 */ /* 0x000fe400078e0059 */
[----:B------:R-:W-:Y:S02]  /*3110*/  VIADD R12, R13, 0xffffff00 ;  /* 0xffffff000d0c7836 */ /* 0x000fe40000000000 */
[----:B------:R-:W-:Y:S03]  /*3120*/  IMAD.MOV.U32 R3, RZ, RZ, R88 ;  /* 0x000000ffff037224 */ /* 0x000fe600078e0058 */
[C---:B------:R-:W-:Y:S02]  /*3130*/  IADD3 R182, -R12.reuse, UR55, RZ ;  /* 0x000000370cb67c10 */ /* 0x040fe4000fffe1ff */
[----:B------:R-:W-:Y:S02]  /*3140*/  IADD3 R143, -R12, UR56, RZ ;  /* 0x000000380c8f7c10 */ /* 0x000fe4000fffe1ff */
[-C--:B------:R-:W-:Y:S02]  /*3150*/  ISETP.GE.AND P0, PT, R148, R182.reuse, PT ;  /* 0x000000b69400720c */ /* 0x080fe40003f06270 */
[-C--:B------:R-:W-:Y:S02]  /*3160*/  ISETP.GE.AND P1, PT, R142, R182.reuse, PT ;  /* 0x000000b68e00720c */ /* 0x080fe40003f26270 */
[-C--:B------:R-:W-:Y:S02]  /*3170*/  ISETP.GE.AND P0, PT, R148, R143.reuse, !P0 ;  /* 0x0000008f9400720c */ /* 0x080fe40004706270 */
[-C--:B------:R-:W-:Y:S11]  /*3180*/  ISETP.GE.AND P1, PT, R142, R143.reuse, !P1 ;  /* 0x0000008f8e00720c */ /* 0x080ff60004f26270 */
[----:B-1234-:R-:W2:Y:S01]  /*3190*/  @P0 LDG.E.128 R4, desc[UR6][R2.64] ;  /* 0x0000000602040981 */ /* 0x01eea2000c1e1d00 */
[----:B------:R-:W-:Y:S01]  /*31a0*/  @P0 IMAD.MOV.U32 R18, RZ, RZ, R61 ;  /* 0x000000ffff120224 */ /* 0x000fe200078e003d */
[----:B------:R-:W-:Y:S01]  /*31b0*/  @P1 IADD3 R16, P2, R89, UR36, RZ ;  /* 0x0000002459101c10 */ /* 0x000fe2000ff5e0ff */
[----:B------:R-:W-:Y:S03]  /*31c0*/  @P0 IMAD.MOV.U32 R19, RZ, RZ, R60 ;  /* 0x000000ffff130224 */ /* 0x000fe600078e003c */
[C---:B------:R-:W-:Y:S02]  /*31d0*/  @P1 IADD3.X R17, R88.reuse, UR13, RZ, P2, !PT ;  /* 0x0000000d58111c10 */ /* 0x040fe400097fe4ff */
        /* <DEDUP_REMOVED lines=98> */
[-C--:B------:R-:W-:Y:S01]  /*3800*/  ISETP.GE.AND P2, PT, R129, R143.reuse, !P2 ;  /* 0x0000008f8100720c */ /* 0x080fe20005746270 */
        /* <DEDUP_REMOVED lines=92> */
.L_x_3741:
[----:B------:R-:W-:Y:S05]  /*3dd0*/  BSYNC B0 ;  /* 0x0000000000007941 */ /* 0x000fea0003800000 */
.L_x_3740:
        /* <DEDUP_REMOVED lines=61> */
.L_x_3743:
[----:B------:R-:W-:Y:S05]  /*41b0*/  BSYNC B0 ;  /* 0x0000000000007941 */ /* 0x000fea0003800000 */
.L_x_3742:
        /* <DEDUP_REMOVED lines=62> */
.L_x_3745:
[----:B------:R-:W-:Y:S05]  /*45a0*/  BSYNC B0 ;  /* 0x0000000000007941 */ /* 0x000fea0003800000 */
.L_x_3744:
        /* <DEDUP_REMOVED lines=72> */
.L_x_3747:
[----:B------:R-:W-:Y:S05]  /*4a30*/  BSYNC B0 ;  /* 0x0000000000007941 */ /* 0x000fea0003800000 */
.L_x_3746:
        /* <DEDUP_REMOVED lines=62> */
.L_x_3749:
[----:B------:R-:W-:Y:S05]  /*4e20*/  BSYNC B0 ;  /* 0x0000000000007941 */ /* 0x000fea0003800000 */
.L_x_3748:
        /* <DEDUP_REMOVED lines=72> */
.L_x_3751:
[----:B------:R-:W-:Y:S05]  /*52b0*/  BSYNC B0 ;  /* 0x0000000000007941 */ /* 0x000fea0003800000 */
.L_x_3750:
        /* <DEDUP_REMOVED lines=70> */
.L_x_3753:
[----:B------:R-:W-:Y:S05]  /*5720*/  BSYNC B0 ;  /* 0x0000000000007941 */ /* 0x000fea0003800000 */
.L_x_3752:
        /* <DEDUP_REMOVED lines=72> */
.L_x_3755:
[----:B------:R-:W-:Y:S05]  /*5bb0*/  BSYNC B0 ;  /* 0x0000000000007941 */ /* 0x000fea0003800000 */
.L_x_3754:
        /* <DEDUP_REMOVED lines=62> */
.L_x_3757:
[----:B------:R-:W-:Y:S05]  /*5fa0*/  BSYNC B0 ;  /* 0x0000000000007941 */ /* 0x000fea0003800000 */
.L_x_3756:
        /* <DEDUP_REMOVED lines=72> */
.L_x_3759:
[----:B------:R-:W-:Y:S05]  /*6430*/  BSYNC B0 ;  /* 0x0000000000007941 */ /* 0x000fea0003800000 */
.L_x_3758:
        /* <DEDUP_REMOVED lines=70> */
.L_x_3761:
[----:B------:R-:W-:Y:S05]  /*68a0*/  BSYNC B0 ;  /* 0x0000000000007941 */ /* 0x000fea0003800000 */
.L_x_3760:
        /* <DEDUP_REMOVED lines=77> */
.L_x_3763:
[----:B------:R-:W-:Y:S05]  /*6d80*/  BSYNC B0 ;  /* 0x0000000000007941 */ /* 0x000fea0003800000 */
.L_x_3762:
        /* <DEDUP_REMOVED lines=69> */
.L_x_3765:
[----:B------:R-:W-:Y:S05]  /*71e0*/  BSYNC B0 ;  /* 0x0000000000007941 */ /* 0x000fea0003800000 */
.L_x_3764:
        /* <DEDUP_REMOVED lines=69> */
.L_x_3767:
[----:B------:R-:W-:Y:S05]  /*7640*/  BSYNC B0 ;  /* 0x0000000000007941 */ /* 0x000fea0003800000 */
.L_x_3766:
        /* <DEDUP_REMOVED lines=69> */
.L_x_3769:
[----:B------:R-:W-:Y:S05]  /*7aa0*/  BSYNC B0 ;  /* 0x0000000000007941 */ /* 0x000fea0003800000 */
.L_x_3768:
        /* <DEDUP_REMOVED lines=69> */
.L_x_3771:
[----:B------:R-:W-:Y:S05]  /*7f00*/  BSYNC B0 ;  /* 0x0000000000007941 */ /* 0x000fea0003800000 */
.L_x_3770:
[C---:B------:R-:W-:Y:S01]  /*7f10*/  LEA R28, P1, R25.reuse, R26, 0x1 ;  /* 0x0000001a191c7211 */ /* 0x040fe200078208ff */
[----:B------:R-:W-:Y:S01]  /*7f20*/  IMAD.MOV.U32 R8, RZ, RZ, R10 ;  /* 0x000000ffff087224 */ /* 0x000fe200078e000a */
[----:B------:R-:W-:Y:S02]  /*7f30*/  ULDC UR4, c[0x0][0x2e0] ;  /* 0x0000b80000047ab9 */ /* 0x000fe40000000800 */
[C---:B------:R-:W-:Y:S02]  /*7f40*/  LEA.HI.X.SX32 R27, R25.reuse, R27, 0x1, P1 ;  /* 0x0000001b191b7211 */ /* 0x040fe400008f0eff */
[C---:B------:R-:W-:Y:S04]  /*7f50*/  LEA R10, P0, R25.reuse, R8, 0x1 ;  /* 0x00000008190a7211 */ /* 0x040fe800078008ff */
[----:B------:R-:W-:Y:S01]  /*7f60*/  LEA.HI.X.SX32 R9, R25, R9, 0x1, P0 ;  /* 0x0000000919097211 */ /* 0x000fe200000f0eff */
[----:B------:R-:W-:Y:S08]  /*7f70*/  BRA `(.L_x_3772) ;  /* 0x0000007c00187947 */ /* 0x000ff00003800000 */
.L_x_3739:
        /* <DEDUP_REMOVED lines=101> */
.L_x_3776:
[----:B------:R-:W-:Y:S05]  /*85d0*/  BSYNC B0 ;  /* 0x0000000000007941 */ /* 0x000fea0003800000 */
.L_x_3775:
[----:B-----5:R2:W-:Y:S02]  /*85e0*/  STG.E.128 desc[UR6][R188.64], R4 ;  /* 0x00000004bc007986 */ /* 0x0205e4000c101d06 */
.L_x_3774:
[----:B------:R-:W-:Y:S05]  /*85f0*/  BSYNC B1 ;  /* 0x0000000000017941 */ /* 0x000fea0003800000 */
.L_x_3773:
        /* <DEDUP_REMOVED lines=101> */
.L_x_3780:
[----:B------:R-:W-:Y:S05]  /*8c50*/  BSYNC B0 ;  /* 0x0000000000007941 */ /* 0x000fea0003800000 */
.L_x_3779:
[----:B-----5:R3:W-:Y:S02]  /*8c60*/  STG.E.128 desc[UR6][R188.64], R4 ;  /* 0x00000004bc007986 */ /* 0x0207e4000c101d06 */
.L_x_3778:
[----:B------:R-:W-:Y:S05]  /*8c70*/  BSYNC B1 ;  /* 0x0000000000017941 */ /* 0x000fea0003800000 */
.L_x_3777:
        /* <DEDUP_REMOVED lines=101> */
.L_x_3784:
[----:B------:R-:W-:Y:S05]  /*92d0*/  BSYNC B0 ;  /* 0x0000000000007941 */ /* 0x000fea0003800000 */
.L_x_3783:
[----:B-----5:R4:W-:Y:S02]  /*92e0*/  STG.E.128 desc[UR6][R188.64], R4 ;  /* 0x00000004bc007986 */ /* 0x0209e4000c101d06 */
.L_x_3782:
[----:B------:R-:W-:Y:S05]  /*92f0*/  BSYNC B1 ;  /* 0x0000000000017941 */ /* 0x000fea0003800000 */
.L_x_3781:
        /* <DEDUP_REMOVED lines=109> */
.L_x_3788:
[----:B------:R-:W-:Y:S05]  /*99d0*/  BSYNC B0 ;  /* 0x0000000000007941 */ /* 0x000fea0003800000 */
.L_x_3787:
[----:B-----5:R1:W-:Y:S02]  /*99e0*/  STG.E.128 desc[UR6][R188.64], R4 ;  /* 0x00000004bc007986 */ /* 0x0203e4000c101d06 */
.L_x_3786:
[----:B------:R-:W-:Y:S05]  /*99f0*/  BSYNC B1 ;  /* 0x0000000000017941 */ /* 0x000fea0003800000 */
.L_x_3785:
        /* <DEDUP_REMOVED lines=101> */
.L_x_3792:
[----:B------:R-:W-:Y:S05]  /*a050*/  BSYNC B0 ;  /* 0x0000000000007941 */ /* 0x000fea0003800000 */
.L_x_3791:
[----:B-----5:R2:W-:Y:S02]  /*a060*/  STG.E.128 desc[UR6][R188.64], R4 ;  /* 0x00000004bc007986 */ /* 0x0205e4000c101d06 */
.L_x_3790:
[----:B------:R-:W-:Y:S05]  /*a070*/  BSYNC B1 ;  /* 0x0000000000017941 */ /* 0x000fea0003800000 */
.L_x_3789:
        /* <DEDUP_REMOVED lines=109> */
.L_x_3796:
[----:B------:R-:W-:Y:S05]  /*a750*/  BSYNC B0 ;  /* 0x0000000000007941 */ /* 0x000fea0003800000 */
.L_x_3795:
[----:B-----5:R1:W-:Y:S02]  /*a760*/  STG.E.128 desc[UR6][R188.64], R4 ;  /* 0x00000004bc007986 */ /* 0x0203e4000c101d06 */
.L_x_3794:
[----:B------:R-:W-:Y:S05]  /*a770*/  BSYNC B1 ;  /* 0x0000000000017941 */ /* 0x000fea0003800000 */
.L_x_3793:
        /* <DEDUP_REMOVED lines=109> */
.L_x_3800:
[----:B------:R-:W-:Y:S05]  /*ae50*/  BSYNC B0 ;  /* 0x0000000000007941 */ /* 0x000fea0003800000 */
.L_x_3799:
[----:B-----5:R1:W-:Y:S02]  /*ae60*/  STG.E.128 desc[UR6][R188.64], R4 ;  /* 0x00000004bc007986 */ /* 0x0203e4000c101d06 */
.L_x_3798:
[----:B------:R-:W-:Y:S05]  /*ae70*/  BSYNC B1 ;  /* 0x0000000000017941 */ /* 0x000fea0003800000 */
.L_x_3797:
        /* <DEDUP_REMOVED lines=109> */
.L_x_3804:
[----:B------:R-:W-:Y:S05]  /*b550*/  BSYNC B0 ;  /* 0x0000000000007941 */ /* 0x000fea0003800000 */
.L_x_3803:
[----:B-----5:R1:W-:Y:S02]  /*b560*/  STG.E.128 desc[UR6][R188.64], R4 ;  /* 0x00000004bc007986 */ /* 0x0203e4000c101d06 */
.L_x_3802:
[----:B------:R-:W-:Y:S05]  /*b570*/  BSYNC B1 ;  /* 0x0000000000017941 */ /* 0x000fea0003800000 */
.L_x_3801:
        /* <DEDUP_REMOVED lines=101> */
.L_x_3808:
[----:B------:R-:W-:Y:S05]  /*bbd0*/  BSYNC B0 ;  /* 0x0000000000007941 */ /* 0x000fea0003800000 */
.L_x_3807:
[----:B-----5:R2:W-:Y:S02]  /*bbe0*/  STG.E.128 desc[UR6][R188.64], R4 ;  /* 0x00000004bc007986 */ /* 0x0205e4000c101d06 */
.L_x_3806:
[----:B------:R-:W-:Y:S05]  /*bbf0*/  BSYNC B1 ;  /* 0x0000000000017941 */ /* 0x000fea0003800000 */
.L_x_3805:
        /* <DEDUP_REMOVED lines=109> */
.L_x_3812:
[----:B------:R-:W-:Y:S05]  /*c2d0*/  BSYNC B0 ;  /* 0x0000000000007941 */ /* 0x000fea0003800000 */
.L_x_3811:
[----:B-----5:R1:W-:Y:S02]  /*c2e0*/  STG.E.128 desc[UR6][R188.64], R4 ;  /* 0x00000004bc007986 */ /* 0x0203e4000c101d06 */
.L_x_3810:
[----:B------:R-:W-:Y:S05]  /*c2f0*/  BSYNC B1 ;  /* 0x0000000000017941 */ /* 0x000fea0003800000 */
.L_x_3809:
        /* <DEDUP_REMOVED lines=109> */
.L_x_3816:
[----:B------:R-:W-:Y:S05]  /*c9d0*/  BSYNC B0 ;  /* 0x0000000000007941 */ /* 0x000fea0003800000 */
.L_x_3815:
[----:B-----5:R1:W-:Y:S02]  /*c9e0*/  STG.E.128 desc[UR6][R188.64], R4 ;  /* 0x00000004bc007986 */ /* 0x0203e4000c101d06 */
.L_x_3814:
[----:B------:R-:W-:Y:S05]  /*c9f0*/  BSYNC B1 ;  /* 0x0000000000017941 */ /* 0x000fea0003800000 */
.L_x_3813:
        /* <DEDUP_REMOVED lines=109> */
.L_x_3820:
[----:B------:R-:W-:Y:S05]  /*d0d0*/  BSYNC B0 ;  /* 0x0000000000007941 */ /* 0x000fea0003800000 */
.L_x_3819:
[----:B-----5:R1:W-:Y:S02]  /*d0e0*/  STG.E.128 desc[UR6][R188.64], R4 ;  /* 0x00000004bc007986 */ /* 0x0203e4000c101d06 */
.L_x_3818:
[----:B------:R-:W-:Y:S05]  /*d0f0*/  BSYNC B1 ;  /* 0x0000000000017941 */ /* 0x000fea0003800000 */
.L_x_3817:
        /* <DEDUP_REMOVED lines=109> */
.L_x_3824:
[----:B------:R-:W-:Y:S05]  /*d7d0*/  BSYNC B0 ;  /* 0x0000000000007941 */ /* 0x000fea0003800000 */
.L_x_3823:
[----:B-----5:R1:W-:Y:S02]  /*d7e0*/  STG.E.128 desc[UR6][R188.64], R4 ;  /* 0x00000004bc007986 */ /* 0x0203e4000c101d06 */
.L_x_3822:
[----:B------:R-:W-:Y:S05]  /*d7f0*/  BSYNC B1 ;  /* 0x0000000000017941 */ /* 0x000fea0003800000 */
.L_x_3821:
        /* <DEDUP_REMOVED lines=109> */
.L_x_3828:
[----:B------:R-:W-:Y:S05]  /*ded0*/  BSYNC B0 ;  /* 0x0000000000007941 */ /* 0x000fea0003800000 */
.L_x_3827:
[----:B-----5:R1:W-:Y:S02]  /*dee0*/  STG.E.128 desc[UR6][R188.64], R4 ;  /* 0x00000004bc007986 */ /* 0x0203e4000c101d06 */
.L_x_3826:
[----:B------:R-:W-:Y:S05]  /*def0*/  BSYNC B1 ;  /* 0x0000000000017941 */ /* 0x000fea0003800000 */
.L_x_3825:
        /* <DEDUP_REMOVED lines=109> */
.L_x_3832:
[----:B------:R-:W-:Y:S05]  /*e5d0*/  BSYNC B0 ;  /* 0x0000000000007941 */ /* 0x000fea0003800000 */
.L_x_3831:
[----:B-----5:R1:W-:Y:S02]  /*e5e0*/  STG.E.128 desc[UR6][R188.64], R4 ;  /* 0x00000004bc007986 */ /* 0x0203e4000c101d06 */
.L_x_3830:
[----:B------:R-:W-:Y:S05]  /*e5f0*/  BSYNC B1 ;  /* 0x0000000000017941 */ /* 0x000fea0003800000 */
.L_x_3829:
        /* <DEDUP_REMOVED lines=108> */
.L_x_3836:
[----:B------:R-:W-:Y:S05]  /*ecc0*/  BSYNC B0 ;  /* 0x0000000000007941 */ /* 0x000fea0003800000 */
.L_x_3835:
[----:B-----5:R1:W-:Y:S02]  /*ecd0*/  STG.E.128 desc[UR6][R188.64], R4 ;  /* 0x00000004bc007986 */ /* 0x0203e4000c101d06 */
.L_x_3834:
[----:B------:R-:W-:Y:S05]  /*ece0*/  BSYNC B1 ;  /* 0x0000000000017941 */ /* 0x000fea0003800000 */
.L_x_3833:
        /* <DEDUP_REMOVED lines=12> */
.L_x_3738:
        /* <DEDUP_REMOVED lines=22> */
[CC--:B------:R-:W-:Y:S04]  /*ef10*/  ISETP.GE.AND P1, PT, R140.reuse, R182.reuse, PT ;  /* 0x000000b68c00720c */ /* 0x0c0fe80003f26270 */
[----:B------:R-:W-:Y:S11]  /*ef20*/  ISETP.GE.AND P1, PT, R140, R143, !P1 ;  /* 0x0000008f8c00720c */ /* 0x000ff60004f26270 */
        /* <DEDUP_REMOVED lines=203> */
.L_x_3772:
        /* <DEDUP_REMOVED lines=9> */
[----:B------:R-:W-:Y:S11]  /*fc70*/  ISETP.GT.AND P0, PT, R0, UR12, PT ;  /* 0x0000000c00007c0c */ /* 0x000ff6000bf04270 */
[----:B------:R-:W-:Y:S02]  /*fc80*/  @!UPT UIADD3 URZ, URZ, URZ, URZ ;  /* 0x0000003f3f3ff290 */ /* 0x000fe4000fffe03f */
[----:B------:R-:W-:Y:S05]  /*fc90*/  @!P0 BRA `(.L_x_3838) ;  /* 0x0000000400608947 */ /* 0x000fea0003800000 */
[----:B-1234-:R-:W-:Y:S01]  /*fca0*/  IMAD.MOV.U32 R16, RZ, RZ, RZ ;  /* 0x000000ffff107224 */ /* 0x01efe200078e00ff */
[----:B------:R-:W1:Y:S01]  /*fcb0*/  LDC R3, c[0x0][0x380] ;  /* 0x0000e000ff037b82 */ /* 0x000e620000000800 */
[----:B------:R-:W-:Y:S01]  /*fcc0*/  ULDC.64 UR8, c[0x0][0x250] ;  /* 0x0000940000087ab9 */ /* 0x000fe20000000a00 */
[----:B------:R-:W-:Y:S01]  /*fcd0*/  ULDC.64 UR10, c[0x0][0x238] ;  /* 0x00008e00000a7ab9 */ /* 0x000fe20000000a00 */
[----:B-1----:R-:W-:Y:S04]  /*fce0*/  IABS R5, R3 ;  /* 0x0000000300057213 */ /* 0x002fe80000000000 */
[----:B------:R-:W1:Y:S10]  /*fcf0*/  I2F.RP R0, R5 ;  /* 0x0000000500007306 */ /* 0x000e740000209400 */
[----:B-1----:R-:W1:Y:S02]  /*fd00*/  MUFU.RCP R0, R0 ;  /* 0x0000000000007308 */ /* 0x002e640000001000 */
[----:B-1----:R-:W-:Y:S08]  /*fd10*/  VIADD R0, R0, 0xffffffe ;  /* 0x0ffffffe00007836 */ /* 0x002ff00000000000 */
[----:B------:R-:W1:Y:S02]  /*fd20*/  F2I.FTZ.U32.TRUNC.NTZ R17, R0 ;  /* 0x0000000000117305 */ /* 0x000e64000021f000 */
[--C-:B-1----:R-:W-:Y:S01]  /*fd30*/  IMAD.MOV R2, RZ, RZ, -R17.reuse ;  /* 0x000000ffff027224 */ /* 0x102fe200078e0a11 */
[----:B------:R-:W-:Y:S02]  /*fd40*/  IADD3 R0, R13, -0x200, RZ ;  /* 0xfffffe000d007810 */ /* 0x000fe40007ffe0ff */
[----:B------:R-:W-:Y:S01]  /*fd50*/  IABS R13, R12 ;  /* 0x0000000c000d7213 */ /* 0x000fe20000000000 */
[----:B------:R-:W-:Y:S01]  /*fd60*/  IMAD R2, R2, R5, RZ ;  /* 0x0000000502027224 */ /* 0x000fe200078e02ff */
[----:B------:R-:W-:Y:S03]  /*fd70*/  IABS R7, R0 ;  /* 0x0000000000077213 */ /* 0x000fe60000000000 */
[----:B------:R-:W-:Y:S06]  /*fd80*/  IMAD.HI.U32 R2, R17, R2, R16 ;  /* 0x0000000211027227 */ /* 0x000fec00078e0010 */
[C---:B------:R-:W-:Y:S04]  /*fd90*/  IMAD.HI.U32 R4, R2.reuse, R13, RZ ;  /* 0x0000000d02047227 */ /* 0x040fe800078e00ff */
[----:B------:R-:W-:Y:S04]  /*fda0*/  IMAD.HI.U32 R2, R2, R7, RZ ;  /* 0x0000000702027227 */ /* 0x000fe800078e00ff */
[----:B------:R-:W-:Y:S01]  /*fdb0*/  IMAD.MOV R8, RZ, RZ, -R4 ;  /* 0x000000ffff087224 */ /* 0x000fe200078e0a04 */
[----:B------:R-:W-:Y:S03]  /*fdc0*/  IADD3 R6, -R2, RZ, RZ ;  /* 0x000000ff02067210 */ /* 0x000fe60007ffe1ff */
[C---:B------:R-:W-:Y:S02]  /*fdd0*/  IMAD R13, R5.reuse, R8, R13 ;  /* 0x00000008050d7224 */ /* 0x040fe400078e020d */
[C---:B------:R-:W-:Y:S01]  /*fde0*/  IMAD R7, R5.reuse, R6, R7 ;  /* 0x0000000605077224 */ /* 0x040fe200078e0207 */
[----:B------:R-:W-:Y:S02]  /*fdf0*/  LOP3.LUT R6, R12, R3, RZ, 0x3c, !PT ;  /* 0x000000030c067212 */ /* 0x000fe400078e3cff */
[C---:B------:R-:W-:Y:S02]  /*fe00*/  ISETP.GT.U32.AND P3, PT, R5.reuse, R13, PT ;  /* 0x0000000d0500720c */ /* 0x040fe40003f64070 */
[----:B------:R-:W-:Y:S02]  /*fe10*/  ISETP.GT.U32.AND P0, PT, R5, R7, PT ;  /* 0x000000070500720c */ /* 0x000fe40003f04070 */
[----:B------:R-:W-:Y:S09]  /*fe20*/  ISETP.GE.AND P2, PT, R6, RZ, PT ;  /* 0x000000ff0600720c */ /* 0x000ff20003f46270 */
[----:B------:R-:W-:Y:S01]  /*fe30*/  @!P3 IADD3 R4, R4, 0x1, RZ ;  /* 0x000000010404b810 */ /* 0x000fe20007ffe0ff */
[--C-:B------:R-:W-:Y:S02]  /*fe40*/  @!P3 IMAD.IADD R13, R13, 0x1, -R5.reuse ;  /* 0x000000010d0db824 */ /* 0x100fe400078e0a05 */
[----:B------:R-:W-:Y:S02]  /*fe50*/  @!P0 IMAD.IADD R7, R7, 0x1, -R5 ;  /* 0x0000000107078824 */ /* 0x000fe400078e0a05 */
[----:B------:R-:W-:Y:S01]  /*fe60*/  @!P0 VIADD R2, R2, 0x1 ;  /* 0x0000000102028836 */ /* 0x000fe20000000000 */
[-C--:B------:R-:W-:Y:S02]  /*fe70*/  ISETP.GE.U32.AND P5, PT, R13, R5.reuse, PT ;  /* 0x000000050d00720c */ /* 0x080fe40003fa6070 */
[----:B------:R-:W-:Y:S02]  /*fe80*/  ISETP.GE.U32.AND P4, PT, R7, R5, PT ;  /* 0x000000050700720c */ /* 0x000fe40003f86070 */
[-C--:B------:R-:W-:Y:S02]  /*fe90*/  LOP3.LUT R5, R0, R3.reuse, RZ, 0x3c, !PT ;  /* 0x0000000300057212 */ /* 0x080fe400078e3cff */
[----:B------:R-:W-:Y:S02]  /*fea0*/  ISETP.NE.AND P0, PT, R3, RZ, PT ;  /* 0x000000ff0300720c */ /* 0x000fe40003f05270 */
[----:B------:R-:W-:Y:S02]  /*feb0*/  ISETP.GE.AND P1, PT, R5, RZ, PT ;  /* 0x000000ff0500720c */ /* 0x000fe40003f26270 */
[----:B------:R-:W-:Y:S02]  /*fec0*/  LOP3.LUT R5, RZ, R3, RZ, 0x33, !PT ;  /* 0x00000003ff057212 */ /* 0x000fe400078e33ff */
[----:B------:R-:W-:Y:S02]  /*fed0*/  IADD3 R0, -R12, R0, RZ ;  /* 0x000000000c007210 */ /* 0x000fe40007ffe1ff */
[----:B------:R-:W-:Y:S01]  /*fee0*/  @P5 IADD3 R4, R4, 0x1, RZ ;  /* 0x0000000104045810 */ /* 0x000fe20007ffe0ff */
[----:B------:R-:W-:Y:S03]  /*fef0*/  @P4 VIADD R2, R2, 0x1 ;  /* 0x0000000102024836 */ /* 0x000fe60000000000 */
[----:B------:R-:W-:Y:S03]  /*ff00*/  @!P2 IADD3 R4, -R4, RZ, RZ ;  /* 0x000000ff0404a210 */ /* 0x000fe60007ffe1ff */
[----:B------:R-:W-:Y:S01]  /*ff10*/  @!P1 IMAD.MOV R2, RZ, RZ, -R2 ;  /* 0x000000ffff029224 */ /* 0x000fe200078e0a02 */
[C---:B------:R-:W-:Y:S04]  /*ff20*/  SEL R4, R5.reuse, R4, !P0 ;  /* 0x0000000405047207 */ /* 0x040fe80004000000 */
[----:B------:R-:W-:Y:S02]  /*ff30*/  SEL R5, R5, R2, !P0 ;  /* 0x0000000205057207 */ /* 0x000fe40004000000 */
[CC--:B------:R-:W-:Y:S02]  /*ff40*/  LEA R6, P0, R4.reuse, R246.reuse, 0x2 ;  /* 0x000000f604067211 */ /* 0x0c0fe400078010ff */
[C---:B------:R-:W-:Y:S01]  /*ff50*/  LEA R16, P1, R5.reuse, R246, 0x2 ;  /* 0x000000f605107211 */ /* 0x040fe200078210ff */
[C---:B------:R-:W-:Y:S01]  /*ff60*/  IMAD.IADD R2, R4.reuse, 0x1, -R5 ;  /* 0x0000000104027824 */ /* 0x040fe200078e0a05 */
[-C--:B------:R-:W-:Y:S02]  /*ff70*/  LEA.HI.X.SX32 R7, R4, R247.reuse, 0x2, P0 ;  /* 0x000000f704077211 */ /* 0x080fe400000f16ff */
[----:B------:R-:W-:Y:S01]  /*ff80*/  LEA.HI.X.SX32 R17, R5, R247, 0x2, P1 ;  /* 0x000000f705117211 */ /* 0x000fe200008f16ff */
[----:B------:R-:W-:Y:S02]  /*ff90*/  IMAD R0, R2, R3, R0 ;  /* 0x0000000302007224 */ /* 0x000fe400078e0200 */
[----:B------:R-:W2:Y:S02]  /*ffa0*/  LDG.E R4, desc[UR6][R6.64] ;  /* 0x0000000606047981 */ /* 0x000ea4000c1e1900 */
[C---:B------:R-:W-:Y:S01]  /*ffb0*/  IMAD.WIDE.U32 R12, R0.reuse, UR8, RZ ;  /* 0x00000008000c7c25 */ /* 0x040fe2000f8e00ff */
[----:B------:R-:W-:Y:S01]  /*ffc0*/  SHF.R.S32.HI R3, RZ, 0x1f, R0 ;  /* 0x0000001fff037819 */ /* 0x000fe20000011400 */
[----:B------:R-:W2:Y:S04]  /*ffd0*/  LDG.E R5, desc[UR6][R16.64] ;  /* 0x0000000610057981 */ /* 0x000ea8000c1e1900 */
[----:B------:R-:W-:Y:S04]  /*ffe0*/  IMAD R2, R3, UR8, RZ ;  /* 0x0000000803027c24 */ /* 0x000fe8000f8e02ff */
[----:B------:R-:W-:Y:S01]  /*fff0*/  IMAD R2, R0, UR9, R2 ;  /* 0x0000000900027c24 */ /* 0x000fe2000f8e0202 */
[----:B------:R-:W-:Y:S03]  /*10000*/  ULDC.64 UR8, c[0x0][0x230] ;  /* 0x00008c0000087ab9 */ /* 0x000fe60000000a00 */
[----:B------:R-:W-:Y:S01]  /*10010*/  IMAD.IADD R13, R13, 0x1, R2 ;  /* 0x000000010d0d7824 */ /* 0x000fe200078e0202 */
[----:B--2---:R-:W-:Y:S04]  /*10020*/  IADD3 R5, -R4, R5, RZ ;  /* 0x0000000504057210 */ /* 0x004fe80007ffe1ff */
[----:B------:R-:W-:Y:S01]  /*10030*/  SHF.R.S32.HI R4, RZ, 0x1f, R5 ;  /* 0x0000001fff047819 */ /* 0x000fe20000011405 */
[C---:B------:R-:W-:Y:S04]  /*10040*/  IMAD.WIDE.U32 R16, R5.reuse, UR8, RZ ;  /* 0x0000000805107c25 */ /* 0x040fe8000f8e00ff */
[C---:B------:R-:W-:Y:S02]  /*10050*/  IMAD R6, R4.reuse, UR8, RZ ;  /* 0x0000000804067c24 */ /* 0x040fe4000f8e02ff */
[----:B------:R-:W-:Y:S02]  /*10060*/  IMAD R4, R4, UR10, RZ ;  /* 0x0000000a04047c24 */ /* 0x000fe4000f8e02ff */
[C---:B------:R-:W-:Y:S01]  /*10070*/  IMAD R6, R5.reuse, UR9, R6 ;  /* 0x0000000905067c24 */ /* 0x040fe2000f8e0206 */
[----:B------:R-:W-:Y:S01]  /*10080*/  ULDC.64 UR8, c[0x0][0x248] ;  /* 0x0000920000087ab9 */ /* 0x000fe20000000a00 */
[----:B------:R-:W-:Y:S03]  /*10090*/  IMAD.WIDE.U32 R12, R5, UR10, R12 ;  /* 0x0000000a050c7c25 */ /* 0x000fe6000f8e000c */
[----:B------:R-:W-:Y:S01]  /*100a0*/  IADD3 R17, R17, R6, RZ ;  /* 0x0000000611117210 */ /* 0x000fe20007ffe0ff */
[----:B------:R-:W-:Y:S01]  /*100b0*/  IMAD R3, R3, UR8, RZ ;  /* 0x0000000803037c24 */ /* 0x000fe2000f8e02ff */
[----:B------:R-:W-:Y:S01]  /*100c0*/  LEA R61, P1, R12, R61, 0x1 ;  /* 0x0000003d0c3d7211 */ /* 0x000fe200078208ff */
[----:B------:R-:W-:Y:S02]  /*100d0*/  IMAD R4, R5, UR11, R4 ;  /* 0x0000000b05047c24 */ /* 0x000fe4000f8e0204 */
[C---:B------:R-:W-:Y:S04]  /*100e0*/  IMAD.WIDE.U32 R16, R0.reuse, UR8, R16 ;  /* 0x0000000800107c25 */ /* 0x040fe8000f8e0010 */
[----:B------:R-:W-:Y:S01]  /*100f0*/  IMAD R3, R0, UR9, R3 ;  /* 0x0000000900037c24 */ /* 0x000fe2000f8e0203 */
[----:B------:R-:W-:Y:S01]  /*10100*/  LEA R59, P0, R16, R59, 0x1 ;  /* 0x0000003b103b7211 */ /* 0x000fe200078008ff */
[----:B------:R-:W-:Y:S03]  /*10110*/  IMAD.IADD R4, R13, 0x1, R4 ;  /* 0x000000010d047824 */ /* 0x000fe600078e0204 */
[----:B------:R-:W-:Y:S02]  /*10120*/  IADD3 R3, R17, R3, RZ ;  /* 0x0000000311037210 */ /* 0x000fe40007ffe0ff */
[----:B------:R-:W-:Y:S02]  /*10130*/  LEA.HI.X R60, R12, R60, R4, 0x1, P1 ;  /* 0x0000003c0c3c7211 */ /* 0x000fe400008f0c04 */
[----:B------:R-:W-:Y:S01]  /*10140*/  LEA.HI.X R58, R16, R58, R3, 0x1, P0 ;  /* 0x0000003a103a7211 */ /* 0x000fe200000f0c03 */
[----:B------:R-:W-:Y:S06]  /*10150*/  BRA `(.L_x_3838) ;  /* 0x0000000000307947 */ /* 0x000fec0003800000 */
.L_x_3837:
        /* <DEDUP_REMOVED lines=12> */
.L_x_3838:
[----:B------:R-:W-:Y:S04]  /*10220*/  IADD3 R11, R11, -0x1, RZ ;  /* 0xffffffff0b0b7810 */ /* 0x000fe80007ffe0ff */
[----:B------:R-:W-:Y:S11]  /*10230*/  ISETP.GT.AND P0, PT, R11, UR12, PT ;  /* 0x0000000c0b007c0c */ /* 0x000ff6000bf04270 */
[----:B------:R-:W-:Y:S02]  /*10240*/  @!UPT UIADD3 URZ, URZ, URZ, URZ ;  /* 0x0000003f3f3ff290 */ /* 0x000fe4000fffe03f */
[----:B------:R-:W-:Y:S05]  /*10250*/  @P0 BRA `(.L_x_3839) ;  /* 0xffffff2c00a40947 */ /* 0x000fea000383ffff */
.L_x_3737:
[----:B------:R-:W1:Y:S01]  /*10260*/  S2UR UR4, SR_CgaCtaId ;  /* 0x00000000000479c3 */ /* 0x000e620000008800 */
[----:B------:R-:W-:Y:S01]  /*10270*/  ULDC UR12, c[0x0][0x2e0] ;  /* 0x0000b800000c7ab9 */ /* 0x000fe20000000800 */
[----:B------:R-:W-:-:S06]  /*10280*/  UMOV UR5, 0x400 ;  /* 0x0000040000057882 */ /* 0x000fcc0000000000 */
[----:B------:R-:W-:Y:S01]  /*10290*/  BAR.SYNC.DEFER_BLOCKING 0x0 ;  /* 0x0000000000007b1d */ /* 0x000fe20000010000 */
[----:B------:R-:W-:-:S07]  /*102a0*/  ISETP.NE.AND P0, PT, RZ, UR12, PT ;  /* 0x0000000cff007c0c */ /* 0x000fce000bf05270 */
[----:B------:R-:W2:Y:S01]  /*102b0*/  LDC.64 R2, c[0x0][0x240] ;  /* 0x00009000ff027b82 */ /* 0x000ea20000000a00 */
[----:B------:R-:W-:Y:S01]  /*102c0*/  BSSY B2, `(.L_x_3840) ;  /* 0x0000302000027945 */ /* 0x000fe20003800000 */
[----:B-1----:R-:W-:-:S06]  /*102d0*/  ULEA UR4, UR4, UR5, 0x18 ;  /* 0x0000000504047291 */ /* 0x002fcc000f8ec03f */
[----:B------:R-:W-:Y:S02]  /*102e0*/  LEA R248, R53, UR4, 0x1 ;  /* 0x0000000435f87c11 */ /* 0x000fe4000f8e08ff */
[C---:B--234-:R-:W-:Y:S01]  /*102f0*/  SHF.L.U64.HI R16, R2.reuse, 0x4, R3 ;  /* 0x0000000402107819 */ /* 0x05cfe20000010203 */
[----:B------:R-:W-:Y:S01]  /*10300*/  IMAD.SHL.U32 R17, R2, 0x10, RZ ;  /* 0x0000001002117824 */ /* 0x000fe200078e00ff */
[----:B------:R-:W-:Y:S06]  /*10310*/  @!P0 BRA `(.L_x_3841) ;  /* 0x0000002c005c8947 */ /* 0x000fec0003800000 */
[----:B------:R-:W-:Y:S02]  /*10320*/  R2UR UR8, R55 ;  /* 0x00000000370872ca */ /* 0x000fe400000e0000 */
[----:B------:R-:W-:Y:S02]  /*10330*/  R2UR UR5, R54 ;  /* 0x00000000360572ca */ /* 0x000fe400000e0000 */
[----:B------:R-:W-:-:S09]  /*10340*/  R2UR UR10, R56 ;  /* 0x00000000380a72ca */ /* 0x000fd200000e0000 */
[----:B------:R-:W-:Y:S01]  /*10350*/  ISETP.NE.U32.AND P0, PT, RZ, UR8, PT ;  /* 0x00000008ff007c0c */ /* 0x000fe2000bf05070 */
[----:B------:R-:W-:Y:S01]  /*10360*/  IMAD.MOV.U32 R150, RZ, RZ, R146 ;  /* 0x000000ffff967224 */ /* 0x000fe200078e0092 */
[----:B------:R-:W-:Y:S02]  /*10370*/  ULDC.64 UR8, c[0x0][0x210] ;  /* 0x0000840000087ab9 */ /* 0x000fe40000000a00 */
[----:B------:R-:W-:-:S13]  /*10380*/  ISETP.NE.AND.EX P0, PT, RZ, UR5, PT, P0 ;  /* 0x00000005ff007c0c */ /* 0x000fda000bf05300 */
[----:B------:R-:W2:Y:S01]  /*10390*/  @P0 LDG.E R144, desc[UR6][R144.64] ;  /* 0x0000000690900981 */ /* 0x000ea2000c1e1900 */
[----:B------:R-:W-:Y:S01]  /*103a0*/  UMOV UR5, URZ ;  /* 0x0000003f00057c82 */ /* 0x000fe20008000000 */
[----:B-----5:R-:W-:Y:S01]  /*103b0*/  IMAD.WIDE.U32 R6, R2, 0x30, R150 ;  /* 0x0000003002067825 */ /* 0x020fe200078e0096 */
[----:B------:R-:W-:-:S03]  /*103c0*/  IADD3 R17, P1, R17, R146, RZ ;  /* 0x0000009211117210 */ /* 0x000fc60007f3e0ff */
[----:B------:R-:W-:Y:S01]  /*103d0*/  IMAD.SHL.U32 R12, R50, 0x10, RZ ;  /* 0x00000010320c7824 */ /* 0x000fe200078e00ff */
[----:B------:R-:W-:Y:S01]  /*103e0*/  LEA R28, P2, R17, UR8, 0x1 ;  /* 0x00000008111c7c11 */ /* 0x000fe2000f8408ff */
[----:B------:R-:W-:-:S05]  /*103f0*/  IMAD.X R16, R16, 0x1, R151, P1 ;  /* 0x0000000110107824 */ /* 0x000fca00008e0697 */
[----:B------:R-:W-:Y:S02]  /*10400*/  LEA.HI.X R29, R17, UR9, R16, 0x1, P2 ;  /* 0x00000009111d7c11 */ /* 0x000fe400090f0c10 */
[----:B--2---:R-:W-:Y:S02]  /*10410*/  @P0 R2UR UR5, R144 ;  /* 0x00000000900502ca */ /* 0x004fe400000e0000 */
[----:B------:R-:W-:-:S04]  /*10420*/  LEA R0, P0, R2, R146, 0x5 ;  /* 0x0000009202007211 */ /* 0x000fc800078028ff */
[----:B------:R-:W-:Y:S01]  /*10430*/  LEA.HI.X R2, R2, R151, R3, 0x5, P0 ;  /* 0x0000009702027211 */ /* 0x000fe200000f2c03 */
[----:B------:R-:W-:Y:S01]  /*10440*/  IMAD R3, R3, 0x30, RZ ;  /* 0x0000003003037824 */ /* 0x000fe200078e02ff */
[----:B------:R-:W-:Y:S02]  /*10450*/  LEA R8, P0, R146, UR8, 0x1 ;  /* 0x0000000892087c11 */ /* 0x000fe4000f8008ff */
[----:B------:R-:W-:Y:S01]  /*10460*/  LEA R26, P1, R0, UR8, 0x1 ;  /* 0x00000008001a7c11 */ /* 0x000fe2000f8208ff */
[----:B------:R-:W-:Y:S01]  /*10470*/  IMAD.IADD R4, R7, 0x1, R3 ;  /* 0x0000000107047824 */ /* 0x000fe200078e0203 */
[----:B------:R-:W-:Y:S01]  /*10480*/  LEA.HI.X R9, R146, UR9, R151, 0x1, P0 ;  /* 0x0000000992097c11 */ /* 0x000fe200080f0c97 */
[----:B------:R-:W-:Y:S01]  /*10490*/  UIADD3 UR5, UR5, UR56, UR10 ;  /* 0x0000003805057290 */ /* 0x000fe2000fffe00a */
[----:B------:R-:W-:Y:S02]  /*104a0*/  LEA R24, P0, R6, UR8, 0x1 ;  /* 0x0000000806187c11 */ /* 0x000fe4000f8008ff */
[----:B------:R-:W-:-:S02]  /*104b0*/  LEA.HI.X R27, R0, UR9, R2, 0x1, P1 ;  /* 0x00000009001b7c11 */ /* 0x000fc400088f0c02 */
[----:B------:R-:W-:Y:S01]  /*104c0*/  LEA.HI.X R25, R6, UR9, R4, 0x1, P0 ;  /* 0x0000000906197c11 */ /* 0x000fe200080f0c04 */
[----:B------:R-:W-:Y:S01]  /*104d0*/  IMAD R3, R50, UR5, RZ ;  /* 0x0000000532037c24 */ /* 0x000fe2000f8e02ff */
[----:B------:R-:W-:Y:S02]  /*104e0*/  ULDC.U8 UR5, c[0x0][0x3c3] ;  /* 0x0000f0c000057ab9 */ /* 0x000fe40000000000 */
[----:B------:R-:W-:Y:S01]  /*104f0*/  ISETP.NE.AND P0, PT, RZ, UR5, PT ;  /* 0x00000005ff007c0c */ /* 0x000fe2000bf05270 */
[----:B------:R-:W-:Y:S01]  /*10500*/  UIADD3 UR5, -UR10, UR59, URZ ;  /* 0x0000003b0a057290 */ /* 0x000fe2000fffe13f */
[-C--:B------:R-:W-:Y:S02]  /*10510*/  IADD3 R6, P2, R49, R3.reuse, RZ ;  /* 0x0000000331067210 */ /* 0x080fe40007f5e0ff */
[----:B------:R-:W-:Y:S02]  /*10520*/  SHF.R.S32.HI R0, RZ, 0x1f, R3 ;  /* 0x0000001fff007819 */ /* 0x000fe40000011403 */
[----:B------:R-:W-:-:S03]  /*10530*/  IADD3 R2, P1, R48, R3, RZ ;  /* 0x0000000330027210 */ /* 0x000fc60007f3e0ff */
[--C-:B------:R-:W-:Y:S02]  /*10540*/  IMAD.X R7, R47, 0x1, R0.reuse, P2 ;  /* 0x000000012f077824 */ /* 0x100fe400010e0600 */
[----:B------:R-:W-:Y:S02]  /*10550*/  IMAD.X R3, R46, 0x1, R0, P1 ;  /* 0x000000012e037824 */ /* 0x000fe400008e0600 */
[----:B------:R-:W-:Y:S06]  /*10560*/  @!P0 BRA `(.L_x_3842) ;  /* 0x0000001000308947 */ /* 0x000fec0003800000 */
[----:B------:R-:W-:Y:S01]  /*10570*/  ISETP.GE.AND P0, PT, R148, UR5, PT ;  /* 0x0000000594007c0c */ /* 0x000fe2000bf06270 */
        /* <DEDUP_REMOVED lines=14> */
[----:B------:R-:W-:-:S03]  /*10660*/  IADD3.X R5, R0, UR11, RZ, P1, !PT ;  /* 0x0000000b00057c10 */ /* 0x000fc60008ffe4ff */
[----:B------:R1:W2:Y:S04]  /*10670*/  LDG.E.64 R2, desc[UR6][R16.64] ;  /* 0x0000000610027981 */ /* 0x0002a8000c1e1b00 */
[----:B------:R-:W3:Y:S01]  /*10680*/  LDG.E.64 R4, desc[UR6][R4.64] ;  /* 0x0000000604047981 */ /* 0x000ee2000c1e1b00 */
[----:B-----5:R-:W-:Y:S02]  /*10690*/  MOV R20, R9 ;  /* 0x0000000900147202 */ /* 0x020fe40000000f00 */
[----:B------:R-:W-:Y:S02]  /*106a0*/  MOV R0, R8 ;  /* 0x0000000800007202 */ /* 0x000fe40000000f00 */
[----:B------:R-:W-:Y:S01]  /*106b0*/  MOV R19, R10 ;  /* 0x0000000a00137202 */ /* 0x000fe20000000f00 */
[----:B------:R-:W-:-:S02]  /*106c0*/  HADD2.F32 R21, -RZ, R20.H0_H0 ;  /* 0x20000014ff157230 */ /* 0x000fc40000004100 */
[----:B------:R-:W-:Y:S01]  /*106d0*/  HADD2.F32 R20, -RZ, R20.H1_H1 ;  /* 0x30000014ff147230 */ /* 0x000fe20000004100 */
[----:B-1----:R-:W-:-:S05]  /*106e0*/  MOV R17, R11 ;  /* 0x0000000b00117202 */ /* 0x002fca0000000f00 */
[--C-:B------:R-:W-:Y:S02]  /*106f0*/  HADD2.F32 R18, -RZ, R17.reuse.H0_H0 ;  /* 0x20000011ff127230 */ /* 0x100fe40000004100 */
        /* <DEDUP_REMOVED lines=37> */
.L_x_3846:
[----:B------:R-:W-:Y:S05]  /*10950*/  BSYNC B0 ;  /* 0x0000000000007941 */ /* 0x000fea0003800000 */
.L_x_3845:
[----:B-----5:R1:W-:Y:S02]  /*10960*/  STS.128 [R248], R8 ;  /* 0x00000008f8007388 */ /* 0x0203e40000000c00 */
.L_x_3844:
[----:B------:R-:W-:Y:S05]  /*10970*/  BSYNC B1 ;  /* 0x0000000000017941 */ /* 0x000fea0003800000 */
.L_x_3843:
[----:B------:R-:W-:Y:S01]  /*10980*/  VIADD R0, R148, 0x10 ;  /* 0x0000001094007836 */ /* 0x000fe20000000000 */
[----:B------:R-:W-:Y:S04]  /*10990*/  BSSY B1, `(.L_x_3847) ;  /* 0x0000041000017945 */ /* 0x000fe80003800000 */
[----:B------:R-:W-:-:S04]  /*109a0*/  ISETP.GE.AND P0, PT, R0, UR5, PT ;  /* 0x0000000500007c0c */ /* 0x000fc8000bf06270 */
        /* <DEDUP_REMOVED lines=21> */
[----:B------:R-:W-:-:S02]  /*10b00*/  HADD2.F32 R21, -RZ, R20.H0_H0 ;  /* 0x20000014ff157230 */ /* 0x000fc40000004100 */
[--C-:B------:R-:W-:Y:S02]  /*10b10*/  HADD2.F32 R18, -RZ, R17.reuse.H0_H0 ;  /* 0x20000011ff127230 */ /* 0x100fe40000004100 */
[----:B------:R-:W-:Y:S02]  /*10b20*/  HADD2.F32 R20, -RZ, R20.H1_H1 ;  /* 0x30000014ff147230 */ /* 0x000fe40000004100 */
[----:B------:R-:W-:Y:S02]  /*10b30*/  HADD2.F32 R17, -RZ, R17.H1_H1 ;  /* 0x30000011ff117230 */ /* 0x000fe40000004100 */
[----:B--2---:R-:W-:Y:S02]  /*10b40*/  HADD2.F32 R11, -RZ, R2.H1_H1 ;  /* 0x30000002ff0b7230 */ /* 0x004fe40000004100 */
[----:B------:R-:W-:Y:S02]  /*10b50*/  HADD2.F32 R9, -RZ, R3.H1_H1 ;  /* 0x30000003ff097230 */ /* 0x000fe40000004100 */
[----:B---3--:R-:W-:-:S02]  /*10b60*/  HADD2.F32 R16, -RZ, R4.H1_H1 ;  /* 0x30000004ff107230 */ /* 0x008fc40000004100 */
        /* <DEDUP_REMOVED lines=33> */
.L_x_3850:
[----:B------:R-:W-:Y:S05]  /*10d80*/  BSYNC B0 ;  /* 0x0000000000007941 */ /* 0x000fea0003800000 */
.L_x_3849:
[----:B-----5:R2:W-:Y:S02]  /*10d90*/  STS.128 [R248+0x800], R8 ;  /* 0x00080008f8007388 */ /* 0x0205e40000000c00 */
.L_x_3848:
[----:B------:R-:W-:Y:S05]  /*10da0*/  BSYNC B1 ;  /* 0x0000000000017941 */ /* 0x000fea0003800000 */
.L_x_3847:
[----:B------:R-:W-:Y:S01]  /*10db0*/  VIADD R12, R148, 0x20 ;  /* 0x00000020940c7836 */ /* 0x000fe20000000000 */
[----:B------:R-:W-:Y:S04]  /*10dc0*/  BSSY B1, `(.L_x_3851) ;  /* 0x0000042000017945 */ /* 0x000fe80003800000 */
[----:B------:R-:W-:-:S04]  /*10dd0*/  ISETP.GE.AND P0, PT, R12, UR5, PT ;  /* 0x000000050c007c0c */ /* 0x000fc8000bf06270 */
        /* <DEDUP_REMOVED lines=43> */
[--C-:B------:R-:W-:Y:S01]  /*11090*/  HADD2.F32 R8, -RZ, R20.reuse.H0_H0 ;  /* 0x20000014ff087230 */ /* 0x100fe20000004100 */
[----:B------:R-:W-:Y:S01]  /*110a0*/  MOV R9, R11 ;  /* 0x0000000b00097202 */ /* 0x000fe20000000f00 */
[----:B------:R-:W-:Y:S02]  /*110b0*/  HADD2.F32 R3, -RZ, R3.H0_H0 ;  /* 0x20000003ff037230 */ /* 0x000fe40000004100 */
[----:B------:R-:W-:Y:S01]  /*110c0*/  FMUL.FTZ R19, R16, R2 ;  /* 0x0000000210137220 */ /* 0x000fe20000410000 */
[----:B------:R-:W-:Y:S01]  /*110d0*/  HADD2.F32 R20, -RZ, R20.H1_H1 ;  /* 0x30000014ff147230 */ /* 0x000fe20000004100 */
[----:B------:R-:W-:Y:S01]  /*110e0*/  MOV R11, R10 ;  /* 0x0000000a000b7202 */ /* 0x000fe20000000f00 */
[----:B------:R-:W-:-:S02]  /*110f0*/  HADD2.F32 R18, -RZ, R5.H0_H0 ;  /* 0x20000005ff127230 */ /* 0x000fc40000004100 */
        /* <DEDUP_REMOVED lines=12> */
.L_x_3854:
[----:B------:R-:W-:Y:S05]  /*111c0*/  BSYNC B0 ;  /* 0x0000000000007941 */ /* 0x000fea0003800000 */
.L_x_3853:
[----:B-----5:R3:W-:Y:S02]  /*111d0*/  STS.128 [R248+0x1000], R8 ;  /* 0x00100008f8007388 */ /* 0x0207e40000000c00 */
.L_x_3852:
[----:B------:R-:W-:Y:S05]  /*111e0*/  BSYNC B1 ;  /* 0x0000000000017941 */ /* 0x000fea0003800000 */
.L_x_3851:
[----:B------:R-:W-:-:S05]  /*111f0*/  VIADD R13, R148, 0x30 ;  /* 0x00000030940d7836 */ /* 0x000fca0000000000 */
[----:B------:R-:W-:-:S04]  /*11200*/  ISETP.GE.AND P0, PT, R13, UR5, PT ;  /* 0x000000050d007c0c */ /* 0x000fc8000bf06270 */
[----:B------:R-:W-:-:S13]  /*11210*/  ISETP.LT.OR P0, PT, R36, -0x187, P0 ;  /* 0xfffffe792400780c */ /* 0x000fda0000701670 */
[----:B------:R-:W-:Y:S05]  /*11220*/  @P0 BRA `(.L_x_3855) ;  /* 0x00000020002c0947 */ /* 0x000fea0003800000 */
[----:B-1----:R-:W5:Y:S01]  /*11230*/  LDG.E.128 R24, desc[UR6][R24.64] ;  /* 0x0000000618187981 */ /* 0x002f62000c1e1d00 */
        /* <DEDUP_REMOVED lines=10> */
[C---:B--23--:R-:W-:Y:S02]  /*112e0*/  IADD3 R8, P0, R2.reuse, UR8, RZ ;  /* 0x0000000802087c10 */ /* 0x04cfe4000ff1e0ff */
        /* <DEDUP_REMOVED lines=33> */
[-C--:B------:R-:W-:Y:S01]  /*11500*/  FMUL.FTZ R16, R11, R2.reuse ;  /* 0x000000020b107220 */ /* 0x080fe20000410000 */
        /* <DEDUP_REMOVED lines=15> */
.L_x_3857:
[----:B------:R-:W-:Y:S05]  /*11600*/  BSYNC B0 ;  /* 0x0000000000007941 */ /* 0x000fea0003800000 */
.L_x_3856:
[----:B-----5:R1:W-:Y:S01]  /*11610*/  STS.128 [R248+0x1800], R24 ;  /* 0x00180018f8007388 */ /* 0x0203e20000000c00 */
[----:B------:R-:W-:Y:S05]  /*11620*/  BRA `(.L_x_3855) ;  /* 0x0000001c002c7947 */ /* 0x000fea0003800000 */
.L_x_3842:
[----:B------:R-:W-:Y:S01]  /*11630*/  ISETP.GE.AND P0, PT, R148, UR5, PT ;  /* 0x0000000594007c0c */ /* 0x000fe2000bf06270 */
        /* <DEDUP_REMOVED lines=14> */
[----:B------:R-:W-:Y:S02]  /*11720*/  @P1 IADD3 R6, -R50, RZ, RZ ;  /* 0x000000ff32061210 */ /* 0x000fe40007ffe1ff */
        /* <DEDUP_REMOVED lines=42> */
[----:B------:R-:W-:Y:S01]  /*119d0*/  FMUL.FTZ R31, R17, R31 ;  /* 0x0000001f111f7220 */ /* 0x000fe20000410000 */
[----:B------:R-:W-:Y:S01]  /*119e0*/  FMUL.FTZ R7, R19, R7 ;  /* 0x0000000713077220 */ /* 0x000fe20000410000 */
[----:B------:R-:W-:Y:S01]  /*119f0*/  FMUL.FTZ R5, R18, R5 ;  /* 0x0000000512057220 */ /* 0x000fe20000410000 */
[----:B----4-:R-:W-:-:S02]  /*11a00*/  HADD2.F32 R17, -RZ, R8.H0_H0 ;  /* 0x20000008ff117230 */ /* 0x010fc40000004100 */
[----:B------:R-:W-:Y:S01]  /*11a10*/  @!P1 FADD.FTZ R23, -R23, -RZ ;  /* 0x800000ff17179221 */ /* 0x000fe20000010100 */
[----:B------:R-:W-:Y:S02]  /*11a20*/  HADD2.F32 R19, -RZ, R8.H1_H1 ;  /* 0x30000008ff137230 */ /* 0x000fe40000004100 */
[----:B------:R-:W-:Y:S01]  /*11a30*/  FMUL.FTZ R6, R4, R6 ;  /* 0x0000000604067220 */ /* 0x000fe20000410000 */
[----:B------:R-:W-:Y:S02]  /*11a40*/  HADD2.F32 R22, -RZ, R22.H1_H1 ;  /* 0x30000016ff167230 */ /* 0x000fe40000004100 */
[----:B------:R-:W-:Y:S01]  /*11a50*/  @!P1 FADD.FTZ R30, -R30, -RZ ;  /* 0x800000ff1e1e9221 */ /* 0x000fe20000010100 */
[----:B------:R-:W-:Y:S02]  /*11a60*/  HADD2.F32 R18, -RZ, R0.H0_H0 ;  /* 0x20000000ff127230 */ /* 0x000fe40000004100 */
[----:B------:R-:W-:Y:S02]  /*11a70*/  HADD2.F32 R8, -RZ, R9.H0_H0 ;  /* 0x20000009ff087230 */ /* 0x000fe40000004100 */
[----:B------:R-:W-:-:S02]  /*11a80*/  HADD2.F32 R4, -RZ, R20.H0_H0 ;  /* 0x20000014ff047230 */ /* 0x000fc40000004100 */
[----:B------:R-:W-:Y:S01]  /*11a90*/  FMUL.FTZ R33, R33, R23 ;  /* 0x0000001721217220 */ /* 0x000fe20000410000 */
[----:B------:R-:W-:Y:S01]  /*11aa0*/  FMUL.FTZ R22, R22, R30 ;  /* 0x0000001e16167220 */ /* 0x000fe20000410000 */
[----:B------:R-:W-:Y:S02]  /*11ab0*/  HADD2.F32 R23, -RZ, R9.H1_H1 ;  /* 0x30000009ff177230 */ /* 0x000fe40000004100 */
[----:B------:R-:W-:Y:S01]  /*11ac0*/  FFMA.FTZ R8, R18, R8, R16 ;  /* 0x0000000812087223 */ /* 0x000fe20000010010 */
[--C-:B------:R-:W-:Y:S02]  /*11ad0*/  HADD2.F32 R9, -RZ, R10.reuse.H0_H0 ;  /* 0x2000000aff097230 */ /* 0x100fe40000004100 */
[----:B------:R-:W-:Y:S01]  /*11ae0*/  FFMA.FTZ R4, R4, R17, R32 ;  /* 0x0000001104047223 */ /* 0x000fe20000010020 */
[----:B------:R-:W-:Y:S02]  /*11af0*/  HADD2.F32 R30, -RZ, R10.H1_H1 ;  /* 0x3000000aff1e7230 */ /* 0x000fe40000004100 */
[----:B------:R-:W-:-:S02]  /*11b00*/  HADD2.F32 R16, -RZ, R0.H1_H1 ;  /* 0x30000000ff107230 */ /* 0x000fc40000004100 */
[----:B------:R-:W-:Y:S02]  /*11b10*/  HADD2.F32 R10, -RZ, R11.H0_H0 ;  /* 0x2000000bff0a7230 */ /* 0x000fe40000004100 */
[----:B------:R-:W-:Y:S02]  /*11b20*/  HADD2.F32 R0, -RZ, R21.H0_H0 ;  /* 0x20000015ff007230 */ /* 0x000fe40000004100 */
[----:B------:R-:W-:Y:S02]  /*11b30*/  HADD2.F32 R17, -RZ, R13.H0_H0 ;  /* 0x2000000dff117230 */ /* 0x000fe40000004100 */
[----:B------:R-:W-:Y:S02]  /*11b40*/  HADD2.F32 R20, -RZ, R20.H1_H1 ;  /* 0x30000014ff147230 */ /* 0x000fe40000004100 */
[----:B------:R-:W-:Y:S02]  /*11b50*/  HADD2.F32 R11, -RZ, R11.H1_H1 ;  /* 0x3000000bff0b7230 */ /* 0x000fe40000004100 */
[----:B------:R-:W-:-:S02]  /*11b60*/  HADD2.F32 R21, -RZ, R21.H1_H1 ;  /* 0x30000015ff157230 */ /* 0x000fc40000004100 */
[----:B------:R-:W-:Y:S02]  /*11b70*/  HADD2.F32 R13, -RZ, R13.H1_H1 ;  /* 0x3000000dff0d7230 */ /* 0x000fe40000004100 */
[----:B------:R-:W-:Y:S01]  /*11b80*/  FFMA.FTZ R19, R20, R19, R33 ;  /* 0x0000001314137223 */ /* 0x000fe20000010021 */
[----:B------:R-:W-:Y:S01]  /*11b90*/  FFMA.FTZ R16, R16, R23, R22 ;  /* 0x0000001710107223 */ /* 0x000fe20000010016 */
[----:B------:R-:W-:Y:S01]  /*11ba0*/  FFMA.FTZ R0, R0, R9, R5 ;  /* 0x0000000900007223 */ /* 0x000fe20000010005 */
[----:B------:R-:W-:Y:S01]  /*11bb0*/  FFMA.FTZ R21, R21, R30, R31 ;  /* 0x0000001e15157223 */ /* 0x000fe2000001001f */
[----:B------:R-:W-:Y:S01]  /*11bc0*/  FFMA.FTZ R6, R17, R10, R6 ;  /* 0x0000000a11067223 */ /* 0x000fe20000010006 */
[----:B------:R-:W-:Y:S01]  /*11bd0*/  FFMA.FTZ R7, R13, R11, R7 ;  /* 0x0000000b0d077223 */ /* 0x000fe20000010007 */
[----:B------:R-:W-:Y:S02]  /*11be0*/  F2FP.F16.F32.PACK_AB R4, R19, R4 ;  /* 0x000000041304723e */ /* 0x000fe400000000ff */
[----:B------:R-:W-:-:S02]  /*11bf0*/  F2FP.F16.F32.PACK_AB R8, R16, R8 ;  /* 0x000000081008723e */ /* 0x000fc400000000ff */
[----:B------:R-:W-:Y:S02]  /*11c00*/  F2FP.F16.F32.PACK_AB R0, R21, R0 ;  /* 0x000000001500723e */ /* 0x000fe400000000ff */
[----:B------:R-:W-:Y:S02]  /*11c10*/  F2FP.F16.F32.PACK_AB R6, R7, R6 ;  /* 0x000000060706723e */ /* 0x000fe400000000ff */
[----:B------:R-:W-:Y:S02]  /*11c20*/  MOV R20, R4 ;  /* 0x0000000400147202 */ /* 0x000fe40000000f00 */
[----:B------:R-:W-:Y:S02]  /*11c30*/  MOV R21, R8 ;  /* 0x0000000800157202 */ /* 0x000fe40000000f00 */
[----:B------:R-:W-:Y:S02]  /*11c40*/  MOV R22, R0 ;  /* 0x0000000000167202 */ /* 0x000fe40000000f00 */
[----:B------:R-:W-:-:S02]  /*11c50*/  MOV R23, R6 ;  /* 0x0000000600177202 */ /* 0x000fc40000000f00 */
.L_x_3861:
[----:B------:R-:W-:Y:S05]  /*11c60*/  BSYNC B0 ;  /* 0x0000000000007941 */ /* 0x000fea0003800000 */
.L_x_3860:
[----:B-----5:R2:W-:Y:S02]  /*11c70*/  STS.128 [R248], R20 ;  /* 0x00000014f8007388 */ /* 0x0205e40000000c00 */
.L_x_3859:
[----:B------:R-:W-:Y:S05]  /*11c80*/  BSYNC B1 ;  /* 0x0000000000017941 */ /* 0x000fea0003800000 */
.L_x_3858:
[----:B------:R-:W-:Y:S01]  /*11c90*/  VIADD R0, R148, 0x10 ;  /* 0x0000001094007836 */ /* 0x000fe20000000000 */
[----:B------:R-:W-:Y:S04]  /*11ca0*/  BSSY B1, `(.L_x_3862) ;  /* 0x0000067000017945 */ /* 0x000fe80003800000 */
[----:B------:R-:W-:-:S04]  /*11cb0*/  ISETP.GE.AND P0, PT, R0, UR5, PT ;  /* 0x0000000500007c0c */ /* 0x000fc8000bf06270 */
        /* <DEDUP_REMOVED lines=36> */
[----:B------:R-:W-:Y:S02]  /*11f00*/  HADD2.F32 R23, -RZ, R4.H1_H1 ;  /* 0x30000004ff177230 */ /* 0x000fe40000004100 */
[--C-:B------:R-:W-:Y:S02]  /*11f10*/  HADD2.F32 R4, -RZ, R5.reuse.H0_H0 ;  /* 0x20000005ff047230 */ /* 0x100fe40000004100 */
[--C-:B------:R-:W-:Y:S02]  /*11f20*/  HADD2.F32 R30, -RZ, R16.reuse.H0_H0 ;  /* 0x20000010ff1e7230 */ /* 0x100fe40000004100 */
[----:B------:R-:W-:Y:S02]  /*11f30*/  HADD2.F32 R31, -RZ, R16.H1_H1 ;  /* 0x30000010ff1f7230 */ /* 0x000fe40000004100 */
[----:B------:R-:W-:Y:S01]  /*11f40*/  @!P0 FADD.FTZ R18, -R18, -RZ ;  /* 0x800000ff12128221 */ /* 0x000fe20000010100 */
[----:B--2---:R-:W-:Y:S02]  /*11f50*/  HADD2.F32 R28, -RZ, R5.H1_H1 ;  /* 0x30000005ff1c7230 */ /* 0x004fe40000004100 */
        /* <DEDUP_REMOVED lines=19> */
[----:B------:R-:W-:-:S02]  /*12090*/  HADD2.F32 R17, -RZ, R8.H0_H0 ;  /* 0x20000008ff117230 */ /* 0x000fc40000004100 */
        /* <DEDUP_REMOVED lines=37> */
.L_x_3865:
[----:B------:R-:W-:Y:S05]  /*122f0*/  BSYNC B0 ;  /* 0x0000000000007941 */ /* 0x000fea0003800000 */
.L_x_3864:
[----:B-----5:R3:W-:Y:S02]  /*12300*/  STS.128 [R248+0x800], R20 ;  /* 0x00080014f8007388 */ /* 0x0207e40000000c00 */
.L_x_3863:
[----:B------:R-:W-:Y:S05]  /*12310*/  BSYNC B1 ;  /* 0x0000000000017941 */ /* 0x000fea0003800000 */
.L_x_3862:
[----:B------:R-:W-:Y:S01]  /*12320*/  VIADD R12, R148, 0x20 ;  /* 0x00000020940c7836 */ /* 0x000fe20000000000 */
[----:B------:R-:W-:Y:S04]  /*12330*/  BSSY B1, `(.L_x_3866) ;  /* 0x0000067000017945 */ /* 0x000fe80003800000 */
[----:B------:R-:W-:-:S04]  /*12340*/  ISETP.GE.AND P0, PT, R12, UR5, PT ;  /* 0x000000050c007c0c */ /* 0x000fc8000bf06270 */
        /* <DEDUP_REMOVED lines=13> */
[----:B------:R-:W-:Y:S02]  /*12420*/  @P0 IADD3 R4, -R50, RZ, RZ ;  /* 0x000000ff32040210 */ /* 0x000fe40007ffe1ff */
[----:B------:R-:W-:Y:S02]  /*12430*/  IADD3 R9, P1, R8, R2, RZ ;  /* 0x0000000208097210 */ /* 0x000fe40007f3e0ff */
[----:B------:R-:W-:Y:S02]  /*12440*/  @P0 IADD3 R6, -R50, RZ, RZ ;  /* 0x000000ff32060210 */ /* 0x000fe40007ffe1ff */
        /* <DEDUP_REMOVED lines=10> */
[----:B------:R1:W4:Y:S01]  /*124f0*/  LDG.E.128 R4, desc[UR6][R28.64] ;  /* 0x000000061c047981 */ /* 0x000322000c1e1d00 */
[----:B------:R-:W-:Y:S02]  /*12500*/  LEA.HI.X.SX32 R8, R10, R8, 0x1, P1 ;  /* 0x000000080a087211 */ /* 0x000fe400008f0eff */
[----:B------:R-:W-:-:S04]  /*12510*/  LEA R10, P1, R9, UR8, 0x1 ;  /* 0x00000008090a7c11 */ /* 0x000fc8000f8208ff */
[----:B------:R-:W-:-:S06]  /*12520*/  LEA.HI.X R11, R9, UR9, R8, 0x1, P1 ;  /* 0x00000009090b7c11 */ /* 0x000fcc00088f0c08 */
[----:B------:R-:W2:Y:S01]  /*12530*/  LDG.E.128 R8, desc[UR6][R10.64] ;  /* 0x000000060a087981 */ /* 0x000ea2000c1e1d00 */
[----:B-----5:R-:W-:Y:S02]  /*12540*/  MOV R13, R21 ;  /* 0x00000015000d7202 */ /* 0x020fe40000000f00 */
[----:B------:R-:W-:Y:S02]  /*12550*/  MOV R21, R20 ;  /* 0x0000001400157202 */ /* 0x000fe40000000f00 */
[----:B------:R-:W-:Y:S02]  /*12560*/  MOV R20, R23 ;  /* 0x0000001700147202 */ /* 0x000fe40000000f00 */
[----:B---3--:R-:W-:Y:S02]  /*12570*/  MOV R23, R17 ;  /* 0x0000001100177202 */ /* 0x008fe40000000f00 */
[----:B------:R-:W-:Y:S01]  /*12580*/  MOV R17, R18 ;  /* 0x0000001200117202 */ /* 0x000fe20000000f00 */
[----:B-1----:R-:W-:-:S02]  /*12590*/  HADD2.F32 R29, -RZ, R16.H0_H0 ;  /* 0x20000010ff1d7230 */ /* 0x002fc40000004100 */
[--C-:B----4-:R-:W-:Y:S02]  /*125a0*/  HADD2.F32 R18, -RZ, R4.reuse.H0_H0 ;  /* 0x20000004ff127230 */ /* 0x110fe40000004100 */
[----:B--2---:R-:W-:Y:S02]  /*125b0*/  HADD2.F32 R26, -RZ, R4.H1_H1 ;  /* 0x30000004ff1a7230 */ /* 0x004fe40000004100 */
        /* <DEDUP_REMOVED lines=60> */
.L_x_3869:
[----:B------:R-:W-:Y:S05]  /*12980*/  BSYNC B0 ;  /* 0x0000000000007941 */ /* 0x000fea0003800000 */
.L_x_3868:
[----:B-----5:R4:W-:Y:S02]  /*12990*/  STS.128 [R248+0x1000], R20 ;  /* 0x00100014f8007388 */ /* 0x0209e40000000c00 */
.L_x_3867:
[----:B------:R-:W-:Y:S05]  /*129a0*/  BSYNC B1 ;  /* 0x0000000000017941 */ /* 0x000fea0003800000 */
.L_x_3866:
[----:B------:R-:W-:-:S05]  /*129b0*/  VIADD R13, R148, 0x30 ;  /* 0x00000030940d7836 */ /* 0x000fca0000000000 */
[----:B------:R-:W-:-:S04]  /*129c0*/  ISETP.GE.AND P0, PT, R13, UR5, PT ;  /* 0x000000050d007c0c */ /* 0x000fc8000bf06270 */
        /* <DEDUP_REMOVED lines=15> */
[----:B--234-:R-:W-:Y:S01]  /*12ac0*/  IMAD.WIDE R20, R5, 0x2, R24 ;  /* 0x0000000205147825 */ /* 0x01cfe200078e0218 */
[----:B------:R-:W-:-:S04]  /*12ad0*/  IADD3 R2, P1, R7, R2, RZ ;  /* 0x0000000207027210 */ /* 0x000fc80007f3e0ff */
[----:B------:R-:W-:Y:S01]  /*12ae0*/  LEA.HI.X.SX32 R3, R7, R3, 0x1, P1 ;  /* 0x0000000307037211 */ /* 0x000fe200008f0eff */
[----:B------:R-:W2:Y:S01]  /*12af0*/  LDG.E.128 R20, desc[UR6][R20.64] ;  /* 0x0000000614147981 */ /* 0x000ea2000c1e1d00 */
[----:B------:R-:W-:-:S04]  /*12b00*/  IADD3 R6, P1, R4, R2, RZ ;  /* 0x0000000204067210 */ /* 0x000fc80007f3e0ff */
[----:B------:R-:W-:Y:S02]  /*12b10*/  LEA.HI.X.SX32 R4, R4, R3, 0x1, P1 ;  /* 0x0000000304047211 */ /* 0x000fe400008f0eff */
[----:B-1----:R-:W-:-:S04]  /*12b20*/  LEA R8, P1, R6, UR8, 0x1 ;  /* 0x0000000806087c11 */ /* 0x002fc8000f8208ff */
[----:B------:R-:W-:Y:S01]  /*12b30*/  LEA.HI.X R9, R6, UR9, R4, 0x1, P1 ;  /* 0x0000000906097c11 */ /* 0x000fe200088f0c04 */
[----:B------:R-:W-:Y:S01]  /*12b40*/  ULDC.64 UR8, c[0x0][0x358] ;  /* 0x0000d60000087ab9 */ /* 0x000fe20000000a00 */
[----:B------:R-:W-:-:S03]  /*12b50*/  @P0 SHF.R.S32.HI R51, RZ, 0x1, R51 ;  /* 0x00000001ff330819 */ /* 0x000fc60000011433 */
[----:B------:R1:W3:Y:S02]  /*12b60*/  LDG.E.128 R4, desc[UR6][R8.64] ;  /* 0x0000000608047981 */ /* 0x0002e4000c1e1d00 */
[----:B-1----:R-:W-:Y:S02]  /*12b70*/  MOV R8, RZ ;  /* 0x000000ff00087202 */ /* 0x002fe40000000f00 */
[----:B------:R-:W-:-:S04]  /*12b80*/  @P0 IADD3 R8, -R51, RZ, RZ ;  /* 0x000000ff33080210 */ /* 0x000fc80007ffe1ff */
[----:B------:R-:W-:-:S04]  /*12b90*/  IADD3 R2, P1, R8, R2, RZ ;  /* 0x0000000208027210 */ /* 0x000fc80007f3e0ff */
[----:B------:R-:W-:Y:S02]  /*12ba0*/  LEA.HI.X.SX32 R3, R8, R3, 0x1, P1 ;  /* 0x0000000308037211 */ /* 0x000fe400008f0eff */
[----:B------:R-:W-:-:S04]  /*12bb0*/  LEA R8, P1, R2, UR8, 0x1 ;  /* 0x0000000802087c11 */ /* 0x000fc8000f8208ff */
[----:B------:R-:W-:-:S06]  /*12bc0*/  LEA.HI.X R9, R2, UR9, R3, 0x1, P1 ;  /* 0x0000000902097c11 */ /* 0x000fcc00088f0c03 */
[----:B------:R-:W4:Y:S01]  /*12bd0*/  LDG.E.128 R8, desc[UR6][R8.64] ;  /* 0x0000000608087981 */ /* 0x000f22000c1e1d00 */
[----:B-----5:R-:W-:Y:S02]  /*12be0*/  MOV R14, R16 ;  /* 0x00000010000e7202 */ /* 0x020fe40000000f00 */
[----:B------:R-:W-:Y:S02]  /*12bf0*/  MOV R16, R18 ;  /* 0x0000001200107202 */ /* 0x000fe40000000f00 */
[----:B------:R-:W-:Y:S02]  /*12c00*/  MOV R3, R19 ;  /* 0x0000001300037202 */ /* 0x000fe40000000f00 */
[----:B------:R-:W-:Y:S02]  /*12c10*/  MOV R2, R17 ;  /* 0x0000001100027202 */ /* 0x000fe40000000f00 */
[----:B--2---:R-:W-:Y:S02]  /*12c20*/  MOV R18, R21 ;  /* 0x0000001500127202 */ /* 0x004fe40000000f00 */
[----:B------:R-:W-:-:S02]  /*12c30*/  MOV R15, R20 ;  /* 0x00000014000f7202 */ /* 0x000fc40000000f00 */
[----:B------:R-:W-:Y:S01]  /*12c40*/  MOV R17, R22 ;  /* 0x0000001600117202 */ /* 0x000fe20000000f00 */
[--C-:B------:R-:W-:Y:S01]  /*12c50*/  HADD2.F32 R24, -RZ, R18.reuse.H0_H0 ;  /* 0x20000012ff187230 */ /* 0x100fe20000004100 */
[----:B------:R-:W-:Y:S01]  /*12c60*/  MOV R20, R23 ;  /* 0x0000001700147202 */ /* 0x000fe20000000f00 */
[----:B------:R-:W-:Y:S02]  /*12c70*/  HADD2.F32 R18, -RZ, R18.H1_H1 ;  /* 0x30000012ff127230 */ /* 0x000fe40000004100 */
[--C-:B---3--:R-:W-:Y:S02]  /*12c80*/  HADD2.F32 R19, -RZ, R5.reuse.H0_H0 ;  /* 0x20000005ff137230 */ /* 0x108fe40000004100 */
        /* <DEDUP_REMOVED lines=24> */
[----:B------:R-:W-:Y:S01]  /*12e10*/  @!P0 FADD.FTZ R22, -R22, -RZ ;  /* 0x800000ff16168221 */ /* 0x000fe20000010100 */
[----:B------:R-:W-:Y:S02]  /*12e20*/  HADD2.F32 R15, -RZ, R15.H1_H1 ;  /* 0x3000000fff0f7230 */ /* 0x000fe40000004100 */
[----:B------:R-:W-:Y:S01]  /*12e30*/  @!P0 FADD.FTZ R4, -R4, -RZ ;  /* 0x800000ff04048221 */ /* 0x000fe20000010100 */
[----:B------:R-:W-:Y:S01]  /*12e40*/  FMUL.FTZ R25, R25, R21 ;  /* 0x0000001519197220 */ /* 0x000fe20000410000 */
[----:B------:R-:W-:Y:S01]  /*12e50*/  FMUL.FTZ R7, R20, R7 ;  /* 0x0000000714077220 */ /* 0x000fe20000410000 */
[----:B------:R-:W-:Y:S01]  /*12e60*/  FMUL.FTZ R15, R15, R22 ;  /* 0x000000160f0f7220 */ /* 0x000fe20000410000 */
[----:B------:R-:W-:Y:S01]  /*12e70*/  FMUL.FTZ R4, R19, R4 ;  /* 0x0000000413047220 */ /* 0x000fe20000410000 */
[----:B------:R-:W-:-:S02]  /*12e80*/  HADD2.F32 R19, -RZ, R14.H0_H0 ;  /* 0x2000000eff137230 */ /* 0x000fc40000004100 */
[--C-:B----4-:R-:W-:Y:S02]  /*12e90*/  HADD2.F32 R2, -RZ, R9.reuse.H0_H0 ;  /* 0x20000009ff027230 */ /* 0x110fe40000004100 */
[----:B------:R-:W-:Y:S02]  /*12ea0*/  HADD2.F32 R9, -RZ, R9.H1_H1 ;  /* 0x30000009ff097230 */ /* 0x000fe40000004100 */
[--C-:B------:R-:W-:Y:S02]  /*12eb0*/  HADD2.F32 R20, -RZ, R8.reuse.H0_H0 ;  /* 0x20000008ff147230 */ /* 0x100fe40000004100 */
[----:B------:R-:W-:Y:S01]  /*12ec0*/  FFMA.FTZ R2, R5, R2, R24 ;  /* 0x0000000205027223 */ /* 0x000fe20000010018 */
[----:B------:R-:W-:Y:S02]  /*12ed0*/  HADD2.F32 R21, -RZ, R8.H1_H1 ;  /* 0x30000008ff157230 */ /* 0x000fe40000004100 */
[----:B------:R-:W-:Y:S01]  /*12ee0*/  FFMA.FTZ R9, R17, R9, R18 ;  /* 0x0000000911097223 */ /* 0x000fe20000010012 */
[----:B------:R-:W-:-:S02]  /*12ef0*/  HADD2.F32 R8, -RZ, R11.H0_H0 ;  /* 0x2000000bff087230 */ /* 0x000fc40000004100 */
[----:B------:R-:W-:Y:S02]  /*12f00*/  HADD2.F32 R22, -RZ, R10.H0_H0 ;  /* 0x2000000aff167230 */ /* 0x000fe40000004100 */
[----:B------:R-:W-:Y:S02]  /*12f10*/  HADD2.F32 R5, -RZ, R3.H0_H0 ;  /* 0x20000003ff057230 */ /* 0x000fe40000004100 */
[----:B------:R-:W-:Y:S02]  /*12f20*/  HADD2.F32 R17, -RZ, R16.H0_H0 ;  /* 0x20000010ff117230 */ /* 0x000fe40000004100 */
[----:B------:R-:W-:Y:S02]  /*12f30*/  HADD2.F32 R11, -RZ, R11.H1_H1 ;  /* 0x3000000bff0b7230 */ /* 0x000fe40000004100 */
[----:B------:R-:W-:Y:S02]  /*12f40*/  HADD2.F32 R10, -RZ, R10.H1_H1 ;  /* 0x3000000aff0a7230 */ /* 0x000fe40000004100 */
[----:B------:R-:W-:-:S02]  /*12f50*/  HADD2.F32 R14, -RZ, R14.H1_H1 ;  /* 0x3000000eff0e7230 */ /* 0x000fc40000004100 */
[----:B------:R-:W-:Y:S02]  /*12f60*/  HADD2.F32 R3, -RZ, R3.H1_H1 ;  /* 0x30000003ff037230 */ /* 0x000fe40000004100 */
[----:B------:R-:W-:Y:S02]  /*12f70*/  HADD2.F32 R16, -RZ, R16.H1_H1 ;  /* 0x30000010ff107230 */ /* 0x000fe40000004100 */
[----:B------:R-:W-:Y:S01]  /*12f80*/  FFMA.FTZ R19, R19, R20, R25 ;  /* 0x0000001413137223 */ /* 0x000fe20000010019 */
        /* <DEDUP_REMOVED lines=12> */
[----:B------:R-:W-:Y:S02]  /*13050*/  MOV R19, R3 ;  /* 0x0000000300137202 */ /* 0x000fe40000000f00 */
.L_x_3871:
[----:B------:R-:W-:Y:S05]  /*13060*/  BSYNC B0 ;  /* 0x0000000000007941 */ /* 0x000fea0003800000 */
.L_x_3870:
[----:B-----5:R1:W-:Y:S01]  /*13070*/  STS.128 [R248+0x1800], R16 ;  /* 0x00180010f8007388 */ /* 0x0203e20000000c00 */
[----:B------:R-:W-:Y:S05]  /*13080*/  BRA `(.L_x_3855) ;  /* 0x0000000000947947 */ /* 0x000fea0003800000 */
.L_x_3841:
[----:B------:R-:W-:Y:S01]  /*13090*/  R2UR UR5, R56 ;  /* 0x00000000380572ca */ /* 0x000fe200000e0000 */
[C---:B------:R-:W-:Y:S02]  /*130a0*/  VIADD R0, R148.reuse, 0x10 ;  /* 0x0000001094007836 */ /* 0x040fe40000000000 */
[C---:B------:R-:W-:Y:S02]  /*130b0*/  VIADD R12, R148.reuse, 0x20 ;  /* 0x00000020940c7836 */ /* 0x040fe40000000000 */
[----:B------:R-:W-:-:S08]  /*130c0*/  VIADD R13, R148, 0x30 ;  /* 0x00000030940d7836 */ /* 0x000fd00000000000 */
[----:B------:R-:W-:-:S06]  /*130d0*/  UIADD3 UR5, -UR5, UR59, URZ ;  /* 0x0000003b05057290 */ /* 0x000fcc000fffe13f */
[----:B------:R-:W-:Y:S02]  /*130e0*/  ISETP.GE.AND P5, PT, R0, UR5, PT ;  /* 0x0000000500007c0c */ /* 0x000fe4000bfa6270 */
[----:B------:R-:W-:Y:S02]  /*130f0*/  ISETP.GE.AND P6, PT, R148, UR5, PT ;  /* 0x0000000594007c0c */ /* 0x000fe4000bfc6270 */
[----:B------:R-:W-:Y:S02]  /*13100*/  ISETP.GE.AND P4, PT, R12, UR5, PT ;  /* 0x000000050c007c0c */ /* 0x000fe4000bf86270 */
[----:B------:R-:W-:-:S07]  /*13110*/  ISETP.GE.AND P3, PT, R13, UR5, PT ;  /* 0x000000050d007c0c */ /* 0x000fce000bf66270 */
[----:B------:R-:W1:Y:S01]  /*13120*/  @!P5 LDC.64 R8, c[0x0][0x210] ;  /* 0x00008400ff08db82 */ /* 0x000e620000000a00 */
[----:B------:R-:W-:-:S03]  /*13130*/  @!P5 IADD3 R17, P1, R17, R146, RZ ;  /* 0x000000921111d210 */ /* 0x000fc60007f3e0ff */
[----:B------:R-:W-:Y:S02]  /*13140*/  @!P4 LEA R15, P0, R2, R146, 0x5 ;  /* 0x00000092020fc211 */ /* 0x000fe400078028ff */
[----:B------:R-:W-:Y:S02]  /*13150*/  @!P3 IMAD.MOV.U32 R18, RZ, RZ, R146 ;  /* 0x000000ffff12b224 */ /* 0x000fe400078e0092 */
[----:B------:R-:W2:Y:S01]  /*13160*/  @!P6 LDC.64 R10, c[0x0][0x210] ;  /* 0x00008400ff0aeb82 */ /* 0x000ea20000000a00 */
[--C-:B------:R-:W-:Y:S02]  /*13170*/  @!P3 IMAD.MOV.U32 R19, RZ, RZ, R151.reuse ;  /* 0x000000ffff13b224 */ /* 0x100fe400078e0097 */
[----:B------:R-:W-:Y:S02]  /*13180*/  @!P5 IMAD.X R16, R16, 0x1, R151, P1 ;  /* 0x000000011010d824 */ /* 0x000fe400008e0697 */
[----:B------:R-:W-:Y:S02]  /*13190*/  @!P3 IMAD R14, R3, 0x30, RZ ;  /* 0x00000030030eb824 */ /* 0x000fe400078e02ff */
[C---:B------:R-:W-:Y:S01]  /*131a0*/  @!P3 IMAD.WIDE.U32 R18, R2.reuse, 0x30, R18 ;  /* 0x000000300212b825 */ /* 0x040fe200078e0012 */
[----:B-----5:R-:W3:Y:S01]  /*131b0*/  @!P4 LDC.64 R6, c[0x0][0x210] ;  /* 0x00008400ff06cb82 */ /* 0x020ee20000000a00 */
[----:B------:R-:W-:-:S02]  /*131c0*/  @!P4 LEA.HI.X R2, R2, R151, R3, 0x5, P0 ;  /* 0x000000970202c211 */ /* 0x000fc400000f2c03 */
[----:B------:R-:W-:-:S05]  /*131d0*/  @!P3 IMAD.IADD R14, R19, 0x1, R14 ;  /* 0x00000001130eb824 */ /* 0x000fca00078e020e */
[----:B------:R-:W4:Y:S01]  /*131e0*/  @!P3 LDC.64 R4, c[0x0][0x210] ;  /* 0x00008400ff04bb82 */ /* 0x000f220000000a00 */
[----:B-1----:R-:W-:-:S04]  /*131f0*/  @!P5 LEA R8, P1, R17, R8, 0x1 ;  /* 0x000000081108d211 */ /* 0x002fc800078208ff */
[----:B------:R-:W-:Y:S02]  /*13200*/  @!P5 LEA.HI.X R9, R17, R9, R16, 0x1, P1 ;  /* 0x000000091109d211 */ /* 0x000fe400008f0c10 */
[----:B--2---:R-:W-:-:S04]  /*13210*/  @!P6 LEA R10, P2, R146, R10, 0x1 ;  /* 0x0000000a920ae211 */ /* 0x004fc800078408ff */
[----:B------:R-:W-:Y:S02]  /*13220*/  @!P6 LEA.HI.X R11, R146, R11, R151, 0x1, P2 ;  /* 0x0000000b920be211 */ /* 0x000fe400010f0c97 */
[----:B---3--:R-:W-:-:S03]  /*13230*/  @!P4 LEA R6, P1, R15, R6, 0x1 ;  /* 0x000000060f06c211 */ /* 0x008fc600078208ff */
[----:B------:R-:W-:Y:S01]  /*13240*/  @!PT LDS RZ, [RZ] ;  /* 0x00000000fffff984 */ /* 0x000fe20000000800 */
[----:B------:R-:W-:Y:S01]  /*13250*/  @!PT LDS RZ, [RZ] ;  /* 0x00000000fffff984 */ /* 0x000fe20000000800 */
[----:B------:R-:W-:Y:S01]  /*13260*/  @!PT LDS RZ, [RZ] ;  /* 0x00000000fffff984 */ /* 0x000fe20000000800 */
[----:B------:R1:W-:Y:S01]  /*13270*/  @!P6 LDGSTS.E.BYPASS.LTC128B.128 [R248], desc[UR6][R10.64] ;  /* 0x000000000af8efae */ /* 0x0003e2000b901d46 */
[----:B------:R-:W-:-:S03]  /*13280*/  @!P4 LEA.HI.X R7, R15, R7, R2, 0x1, P1 ;  /* 0x000000070f07c211 */ /* 0x000fc600008f0c02 */
[----:B------:R1:W-:Y:S01]  /*13290*/  @!P5 LDGSTS.E.BYPASS.LTC128B.128 [R248+0x800], desc[UR6][R8.64] ;  /* 0x0080000008f8dfae */ /* 0x0003e2000b901d46 */
[----:B----4-:R-:W-:-:S03]  /*132a0*/  @!P3 LEA R4, P0, R18, R4, 0x1 ;  /* 0x000000041204b211 */ /* 0x010fc600078008ff */
[----:B------:R1:W-:Y:S01]  /*132b0*/  @!P4 LDGSTS.E.BYPASS.LTC128B.128 [R248+0x1000], desc[UR6][R6.64] ;  /* 0x0100000006f8cfae */ /* 0x0003e2000b901d46 */
[----:B------:R-:W-:-:S05]  /*132c0*/  @!P3 LEA.HI.X R5, R18, R5, R14, 0x1, P0 ;  /* 0x000000051205b211 */ /* 0x000fca00000f0c0e */
[----:B------:R1:W-:Y:S04]  /*132d0*/  @!P3 LDGSTS.E.BYPASS.LTC128B.128 [R248+0x1800], desc[UR6][R4.64] ;  /* 0x0180000004f8bfae */ /* 0x0003e8000b901d46 */
.L_x_3855:
[----:B------:R-:W-:Y:S05]  /*132e0*/  BSYNC B2 ;  /* 0x0000000000027941 */ /* 0x000fea0003800000 */
.L_x_3840:
[----:B------:R-:W-:Y:S01]  /*132f0*/  UIADD3 UR9, UR60, -0x1, URZ ;  /* 0xffffffff3c097890 */ /* 0x000fe2000fffe03f */
[----:B-1----:R-:W-:Y:S01]  /*13300*/  VIADD R17, R148, 0x40 ;  /* 0x0000004094117836 */ /* 0x002fe20000000000 */
[----:B------:R-:W-:Y:S01]  /*13310*/  R2UR UR10, R56 ;  /* 0x00000000380a72ca */ /* 0x000fe200000e0000 */
[C---:B------:R-:W-:Y:S01]  /*13320*/  VIADD R16, R148.reuse, 0x50 ;  /* 0x0000005094107836 */ /* 0x040fe20000000000 */
[----:B------:R-:W-:Y:S01]  /*13330*/  USHF.L.U32 UR8, UR9, 0x8, URZ ;  /* 0x0000000809087899 */ /* 0x000fe2000800063f */
[C---:B------:R-:W-:Y:S01]  /*13340*/  VIADD R15, R148.reuse, 0x60 ;  /* 0x00000060940f7836 */ /* 0x040fe20000000000 */
[----:B------:R-:W-:Y:S01]  /*13350*/  UISETP.GT.AND UP0, UPT, UR9, UR54, UPT ;  /* 0x000000360900728c */ /* 0x000fe2000bf04270 */
[----:B------:R-:W-:Y:S01]  /*13360*/  VIADD R14, R148, 0x70 ;  /* 0x00000070940e7836 */ /* 0x000fe20000000000 */
[----:B------:R-:W-:Y:S01]  /*13370*/  UIADD3 UR5, -UR8, UR55, URZ ;  /* 0x0000003708057290 */ /* 0x000fe2000fffe13f */
[----:B------:R-:W-:Y:S02]  /*13380*/  IMAD.SHL.U32 R52, R52, 0x40, RZ ;  /* 0x0000004034347824 */ /* 0x000fe400078e00ff */
[----:B------:R-:W-:-:S03]  /*13390*/  IMAD.SHL.U32 R36, R36, 0x2, RZ ;  /* 0x0000000224247824 */ /* 0x000fc600078e00ff */
[----:B------:R-:W-:Y:S02]  /*133a0*/  ISETP.GE.AND P6, PT, R12, UR5, PT ;  /* 0x000000050c007c0c */ /* 0x000fe4000bfc6270 */
[----:B------:R-:W-:Y:S02]  /*133b0*/  ISETP.GE.AND P5, PT, R13, UR5, PT ;  /* 0x000000050d007c0c */ /* 0x000fe4000bfa6270 */
[----:B------:R-:W-:Y:S02]  /*133c0*/  ISETP.GE.AND P4, PT, R17, UR5, PT ;  /* 0x0000000511007c0c */ /* 0x000fe4000bf86270 */
[----:B------:R-:W-:Y:S02]  /*133d0*/  ISETP.GE.AND P1, PT, R148, UR5, PT ;  /* 0x0000000594007c0c */ /* 0x000fe4000bf26270 */
[----:B------:R-:W-:Y:S02]  /*133e0*/  ISETP.GE.AND P0, PT, R0, UR5, PT ;  /* 0x0000000500007c0c */ /* 0x000fe4000bf06270 */
[----:B------:R-:W-:-:S02]  /*133f0*/  ISETP.GE.AND P3, PT, R16, UR5, PT ;  /* 0x0000000510007c0c */ /* 0x000fc4000bf66270 */
[----:B------:R-:W-:Y:S01]  /*13400*/  ISETP.GE.AND P2, PT, R15, UR5, PT ;  /* 0x000000050f007c0c */ /* 0x000fe2000bf46270 */
[----:B------:R-:W4:Y:S01]  /*13410*/  @!P6 LDC.64 R6, c[0x0][0x248] ;  /* 0x00009200ff06eb82 */ /* 0x000f220000000a00 */
[----:B------:R-:W-:-:S05]  /*13420*/  LOP3.LUT R36, R36, 0x6, RZ, 0xc0, !PT ;  /* 0x0000000624247812 */ /* 0x000fca00078ec0ff */
[----:B--23--:R-:W-:Y:S02]  /*13430*/  @!P1 IMAD.MOV.U32 R8, RZ, RZ, R243 ;  /* 0x000000ffff089224 */ /* 0x00cfe400078e00f3 */
[----:B------:R-:W1:Y:S01]  /*13440*/  @!P5 LDC.64 R4, c[0x0][0x248] ;  /* 0x00009200ff04db82 */ /* 0x000e620000000a00 */
[----:B------:R-:W-:-:S05]  /*13450*/  @!P1 IMAD.MOV.U32 R9, RZ, RZ, R242 ;  /* 0x000000ffff099224 */ /* 0x000fca00078e00f2 */
[----:B------:R-:W-:Y:S01]  /*13460*/  @!PT LDS RZ, [RZ] ;  /* 0x00000000fffff984 */ /* 0x000fe20000000800 */
[----:B------:R-:W-:Y:S01]  /*13470*/  @!PT LDS RZ, [RZ] ;  /* 0x00000000fffff984 */ /* 0x000fe20000000800 */
[----:B------:R-:W-:Y:S01]  /*13480*/  @!PT LDS RZ, [RZ] ;  /* 0x00000000fffff984 */ /* 0x000fe20000000800 */
[----:B------:R2:W-:Y:S01]  /*13490*/  @!P1 LDGSTS.E.BYPASS.LTC128B.128 [R248+0x2000], desc[UR6][R8.64] ;  /* 0x0200000008f89fae */ /* 0x0005e2000b901d46 */
[C---:B------:R-:W-:Y:S01]  /*134a0*/  @!P0 LEA R18, P1, R43.reuse, R243, 0x1 ;  /* 0x000000f32b128211 */ /* 0x040fe200078208ff */
[----:B------:R-:W3:Y:S03]  /*134b0*/  @!P4 LDC.64 R2, c[0x0][0x248] ;  /* 0x00009200ff02cb82 */ /* 0x000ee60000000a00 */
[----:B------:R-:W-:Y:S02]  /*134c0*/  @!P0 LEA.HI.X R19, R43, R242, R42, 0x1, P1 ;  /* 0x000000f22b138211 */ /* 0x000fe400008f0c2a */
[----:B------:R-:W-:-:S03]  /*134d0*/  ISETP.GE.AND P1, PT, R14, UR5, PT ;  /* 0x000000050e007c0c */ /* 0x000fc6000bf26270 */
[----:B------:R-:W5:Y:S01]  /*134e0*/  @!P3 LDC.64 R10, c[0x0][0x248] ;  /* 0x00009200ff0abb82 */ /* 0x000f620000000a00 */
[----:B------:R1:W-:Y:S01]  /*134f0*/  @!P0 LDGSTS.E.BYPASS.LTC128B.128 [R248+0x2800], desc[UR6][R18.64] ;  /* 0x0280000012f88fae */ /* 0x0003e2000b901d46 */
[----:B----4-:R-:W-:-:S04]  /*13500*/  @!P6 LEA R20, P0, R6, R243, 0x6 ;  /* 0x000000f30614e211 */ /* 0x010fc800078030ff */
[----:B------:R-:W-:-:S05]  /*13510*/  @!P6 LEA.HI.X R21, R6, R242, R7, 0x6, P0 ;  /* 0x000000f20615e211 */ /* 0x000fca00000f3407 */
[----:B------:R4:W-:Y:S01]  /*13520*/  @!P6 LDGSTS.E.BYPASS.LTC128B.128 [R248+0x3000], desc[UR6][R20.64] ;  /* 0x0300000014f8efae */ /* 0x0009e2000b901d46 */
[C---:B---3--:R-:W-:Y:S01]  /*13530*/  @!P4 LEA R6, P0, R2.reuse, R243, 0x7 ;  /* 0x000000f30206c211 */ /* 0x048fe200078038ff */
[----:B--2---:R-:W2:Y:S03]  /*13540*/  @!P2 LDC.64 R8, c[0x0][0x248] ;  /* 0x00009200ff08ab82 */ /* 0x004ea60000000a00 */
[----:B------:R-:W-:Y:S01]  /*13550*/  @!P4 LEA.HI.X R7, R2, R242, R3, 0x7, P0 ;  /* 0x000000f20207c211 */ /* 0x000fe200000f3c03 */
[----:B------:R-:W-:Y:S02]  /*13560*/  @!P3 IMAD.MOV.U32 R2, RZ, RZ, R243 ;  /* 0x000000ffff02b224 */ /* 0x000fe400078e00f3 */
[----:B------:R-:W-:Y:S02]  /*13570*/  @!P3 IMAD.MOV.U32 R3, RZ, RZ, R242 ;  /* 0x000000ffff03b224 */ /* 0x000fe400078e00f2 */
[----:B-----5:R-:W-:-:S02]  /*13580*/  @!P3 IMAD R11, R11, 0xa0, RZ ;  /* 0x000000a00b0bb824 */ /* 0x020fc400078e02ff */
[----:B------:R-:W-:-:S04]  /*13590*/  @!P3 IMAD.WIDE.U32 R24, R10, 0xa0, R2 ;  /* 0x000000a00a18b825 */ /* 0x000fc800078e0002 */
[--C-:B-1----:R-:W-:Y:S02]  /*135a0*/  @!P5 IMAD.MOV.U32 R18, RZ, RZ, R243.reuse ;  /* 0x000000ffff12d224 */ /* 0x102fe400078e00f3 */
[----:B------:R-:W-:Y:S02]  /*135b0*/  @!P5 IMAD.MOV.U32 R19, RZ, RZ, R242 ;  /* 0x000000ffff13d224 */ /* 0x000fe400078e00f2 */
[----:B------:R-:W-:Y:S02]  /*135c0*/  @!P2 IMAD.MOV.U32 R2, RZ, RZ, R243 ;  /* 0x000000ffff02a224 */ /* 0x000fe400078e00f3 */
[----:B------:R-:W-:-:S04]  /*135d0*/  @!P5 IMAD.WIDE.U32 R22, R4, 0x60, R18 ;  /* 0x000000600416d825 */ /* 0x000fc800078e0012 */
[----:B------:R-:W-:Y:S02]  /*135e0*/  VIADD R18, R148, 0x80 ;  /* 0x0000008094127836 */ /* 0x000fe40000000000 */
[----:B------:R-:W-:Y:S02]  /*135f0*/  @!P5 IMAD R19, R5, 0x60, RZ ;  /* 0x000000600513d824 */ /* 0x000fe400078e02ff */
[----:B------:R-:W1:Y:S01]  /*13600*/  @!P1 LDC.64 R4, c[0x0][0x248] ;  /* 0x00009200ff049b82 */ /* 0x000e620000000a00 */
[----:B------:R-:W-:Y:S01]  /*13610*/  ISETP.GE.AND P0, PT, R18, UR5, PT ;  /* 0x0000000512007c0c */ /* 0x000fe2000bf06270 */
[----:B------:R-:W-:Y:S02]  /*13620*/  @!P5 IMAD.IADD R23, R19, 0x1, R23 ;  /* 0x000000011317d824 */ /* 0x000fe400078e0217 */
[----:B------:R-:W-:Y:S02]  /*13630*/  @!P2 IMAD.MOV.U32 R3, RZ, RZ, R242 ;  /* 0x000000ffff03a224 */ /* 0x000fe400078e00f2 */
[C---:B----4-:R-:W-:Y:S01]  /*13640*/  VIADD R20, R148.reuse, 0xa0 ;  /* 0x000000a094147836 */ /* 0x050fe20000000000 */
[----:B------:R3:W-:Y:S01]  /*13650*/  @!P5 LDGSTS.E.BYPASS.LTC128B.128 [R248+0x3800], desc[UR6][R22.64] ;  /* 0x0380000016f8dfae */ /* 0x0007e2000b901d46 */
[----:B------:R-:W-:-:S02]  /*13660*/  VIADD R19, R148, 0x90 ;  /* 0x0000009094137836 */ /* 0x000fc40000000000 */
[----:B------:R-:W-:Y:S01]  /*13670*/  VIADD R21, R148, 0xb0 ;  /* 0x000000b094157836 */ /* 0x000fe20000000000 */
[----:B------:R4:W-:Y:S01]  /*13680*/  @!P4 LDGSTS.E.BYPASS.LTC128B.128 [R248+0x4000], desc[UR6][R6.64] ;  /* 0x0400000006f8cfae */ /* 0x0009e2000b901d46 */
[----:B------:R-:W-:Y:S01]  /*13690*/  ISETP.GE.AND P5, PT, R20, UR5, PT ;  /* 0x0000000514007c0c */ /* 0x000fe2000bfa6270 */
[----:B--2---:R-:W-:Y:S01]  /*136a0*/  @!P2 IMAD R9, R9, 0xc0, RZ ;  /* 0x000000c00909a824 */ /* 0x004fe200078e02ff */
[----:B------:R-:W-:Y:S01]  /*136b0*/  ISETP.GE.AND P4, PT, R19, UR5, PT ;  /* 0x0000000513007c0c */ /* 0x000fe2000bf86270 */
[----:B------:R-:W-:Y:S01]  /*136c0*/  @!P3 IMAD.IADD R25, R11, 0x1, R25 ;  /* 0x000000010b19b824 */ /* 0x000fe200078e0219 */
[----:B------:R-:W-:-:S04]  /*136d0*/  ISETP.GE.AND P6, PT, R21, UR5, PT ;  /* 0x0000000515007c0c */ /* 0x000fc8000bfc6270 */
[----:B------:R2:W-:Y:S01]  /*136e0*/  @!P3 LDGSTS.E.BYPASS.LTC128B.128 [R248+0x4800], desc[UR6][R24.64] ;  /* 0x0480000018f8bfae */ /* 0x0005e2000b901d46 */
[----:B-1----:R-:W-:-:S04]  /*136f0*/  @!P1 IMAD R5, R5, 0xe0, RZ ;  /* 0x000000e005059824 */ /* 0x002fc800078e02ff */
[--C-:B------:R-:W-:Y:S02]  /*13700*/  @!P5 IMAD.MOV.U32 R28, RZ, RZ, R243.reuse ;  /* 0x000000ffff1cd224 */ /* 0x100fe400078e00f3 */
[--C-:B------:R-:W-:Y:S02]  /*13710*/  @!P5 IMAD.MOV.U32 R29, RZ, RZ, R242.reuse ;  /* 0x000000ffff1dd224 */ /* 0x100fe400078e00f2 */
[--C-:B------:R-:W-:Y:S02]  /*13720*/  @!P6 IMAD.MOV.U32 R30, RZ, RZ, R243.reuse ;  /* 0x000000ffff1ee224 */ /* 0x100fe400078e00f3 */
[--C-:B------:R-:W-:Y:S02]  /*13730*/  @!P6 IMAD.MOV.U32 R31, RZ, RZ, R242.reuse ;  /* 0x000000ffff1fe224 */ /* 0x100fe400078e00f2 */
[----:B---3--:R-:W-:Y:S02]  /*13740*/  @!P1 IMAD.MOV.U32 R22, RZ, RZ, R243 ;  /* 0x000000ffff169224 */ /* 0x008fe400078e00f3 */
[----:B------:R-:W-:-:S02]  /*13750*/  @!P1 IMAD.MOV.U32 R23, RZ, RZ, R242 ;  /* 0x000000ffff179224 */ /* 0x000fc400078e00f2 */
[----:B----4-:R-:W-:Y:S02]  /*13760*/  @!P2 IMAD.WIDE.U32 R6, R8, 0xc0, R2 ;  /* 0x000000c00806a825 */ /* 0x010fe400078e0002 */
[----:B------:R-:W1:Y:S02]  /*13770*/  @!P0 LDC.64 R2, c[0x0][0x248] ;  /* 0x00009200ff028b82 */ /* 0x000e640000000a00 */
[----:B------:R-:W-:-:S04]  /*13780*/  @!P1 IMAD.WIDE.U32 R22, R4, 0xe0, R22 ;  /* 0x000000e004169825 */ /* 0x000fc800078e0016 */
[----:B------:R-:W-:Y:S02]  /*13790*/  @!P2 IMAD.IADD R11, R9, 0x1, R7 ;  /* 0x00000001090ba824 */ /* 0x000fe400078e0207 */
[----:B------:R-:W-:Y:S01]  /*137a0*/  @!P2 IMAD.MOV.U32 R10, RZ, RZ, R6 ;  /* 0x000000ffff0aa224 */ /* 0x000fe200078e0006 */
[----:B------:R-:W3:Y:S01]  /*137b0*/  @!P4 LDC.64 R8, c[0x0][0x248] ;  /* 0x00009200ff08cb82 */ /* 0x000ee20000000a00 */
[----:B------:R-:W-:Y:S02]  /*137c0*/  @!P1 IMAD.IADD R23, R5, 0x1, R23 ;  /* 0x0000000105179824 */ /* 0x000fe400078e0217 */
[C---:B--2---:R-:W-:Y:S01]  /*137d0*/  VIADD R24, R148.reuse, 0xc0 ;  /* 0x000000c094187836 */ /* 0x044fe20000000000 */
[----:B------:R1:W-:Y:S01]  /*137e0*/  @!P2 LDGSTS.E.BYPASS.LTC128B.128 [R248+0x5000], desc[UR6][R10.64] ;  /* 0x050000000af8afae */ /* 0x0003e2000b901d46 */
[----:B------:R-:W-:-:S03]  /*137f0*/  VIADD R25, R148, 0xf0 ;  /* 0x000000f094197836 */ /* 0x000fc60000000000 */
[----:B------:R-:W2:Y:S01]  /*13800*/  @!P5 LDC.64 R6, c[0x0][0x248] ;  /* 0x00009200ff06db82 */ /* 0x000ea20000000a00 */
[----:B------:R4:W-:Y:S01]  /*13810*/  @!P1 LDGSTS.E.BYPASS.LTC128B.128 [R248+0x5800], desc[UR6][R22.64] ;  /* 0x0580000016f89fae */ /* 0x0009e2000b901d46 */
[----:B------:R-:W-:-:S06]  /*13820*/  ISETP.GE.AND P3, PT, R24, UR5, PT ;  /* 0x0000000518007c0c */ /* 0x000fcc000bf66270 */
[----:B------:R-:W5:Y:S01]  /*13830*/  @!P6 LDC.64 R4, c[0x0][0x248] ;  /* 0x00009200ff04eb82 */ /* 0x000f620000000a00 */
[----:B-1----:R-:W-:Y:S01]  /*13840*/  @!P0 LEA R10, P1, R2, R243, 0x8 ;  /* 0x000000f3020a8211 */ /* 0x002fe200078240ff */
[----:B--2---:R-:W-:-:S03]  /*13850*/  @!P5 IMAD.WIDE.U32 R28, R6, 0x140, R28 ;  /* 0x00000140061cd825 */ /* 0x004fc600078e001c */
[----:B------:R-:W-:Y:S01]  /*13860*/  @!P0 LEA.HI.X R11, R2, R242, R3, 0x8, P1 ;  /* 0x000000f2020b8211 */ /* 0x000fe200008f4403 */
[C---:B----4-:R-:W-:Y:S02]  /*13870*/  VIADD R23, R148.reuse, 0xd0 ;  /* 0x000000d094177836 */ /* 0x050fe40000000000 */
[----:B------:R-:W-:Y:S02]  /*13880*/  VIADD R22, R148, 0xe0 ;  /* 0x000000e094167836 */ /* 0x000fe40000000000 */
[----:B------:R1:W-:Y:S01]  /*13890*/  @!P0 LDGSTS.E.BYPASS.LTC128B.128 [R248+0x6000], desc[UR6][R10.64] ;  /* 0x060000000af88fae */ /* 0x0003e2000b901d46 */
[----:B------:R-:W-:Y:S01]  /*138a0*/  ISETP.GE.AND P2, PT, R23, UR5, PT ;  /* 0x0000000517007c0c */ /* 0x000fe2000bf46270 */
[----:B------:R-:W-:Y:S01]  /*138b0*/  @!P4 IMAD.MOV.U32 R2, RZ, RZ, R243 ;  /* 0x000000ffff02c224 */ /* 0x000fe200078e00f3 */
[----:B------:R-:W-:Y:S01]  /*138c0*/  ISETP.GE.AND P1, PT, R22, UR5, PT ;  /* 0x0000000516007c0c */ /* 0x000fe2000bf26270 */
[----:B------:R-:W-:Y:S01]  /*138d0*/  @!P4 IMAD.MOV.U32 R3, RZ, RZ, R242 ;  /* 0x000000ffff03c224 */ /* 0x000fe200078e00f2 */
[----:B------:R-:W-:Y:S01]  /*138e0*/  ISETP.GE.AND P0, PT, R25, UR5, PT ;  /* 0x0000000519007c0c */ /* 0x000fe2000bf06270 */
[----:B---3--:R-:W-:-:S02]  /*138f0*/  @!P4 IMAD R6, R9, 0x120, RZ ;  /* 0x000001200906c824 */ /* 0x008fc400078e02ff */
[----:B------:R-:W-:-:S04]  /*13900*/  @!P4 IMAD.WIDE.U32 R26, R8, 0x120, R2 ;  /* 0x00000120081ac825 */ /* 0x000fc800078e0002 */
[----:B-----5:R-:W-:Y:S02]  /*13910*/  @!P6 IMAD.WIDE.U32 R30, R4, 0x160, R30 ;  /* 0x00000160041ee825 */ /* 0x020fe400078e001e */
[----:B------:R-:W2:Y:S02]  /*13920*/  @!P2 LDC.64 R2, c[0x0][0x248] ;  /* 0x00009200ff02ab82 */ /* 0x000ea40000000a00 */
[----:B------:R-:W-:Y:S02]  /*13930*/  @!P5 IMAD R4, R7, 0x140, RZ ;  /* 0x000001400704d824 */ /* 0x000fe400078e02ff */
[----:B------:R-:W-:Y:S02]  /*13940*/  @!P4 IMAD.IADD R27, R6, 0x1, R27 ;  /* 0x00000001061bc824 */ /* 0x000fe400078e021b */
[----:B------:R-:W-:Y:S02]  /*13950*/  @!P6 IMAD R5, R5, 0x160, RZ ;  /* 0x000001600505e824 */ /* 0x000fe400078e02ff */
[----:B------:R-:W3:Y:S01]  /*13960*/  @!P1 LDC.64 R8, c[0x0][0x248] ;  /* 0x00009200ff089b82 */ /* 0x000ee20000000a00 */
[----:B------:R-:W-:Y:S01]  /*13970*/  @!P5 IMAD.IADD R29, R4, 0x1, R29 ;  /* 0x00000001041dd824 */ /* 0x000fe200078e021d */
[----:B------:R4:W-:Y:S01]  /*13980*/  @!P4 LDGSTS.E.BYPASS.LTC128B.128 [R248+0x6800], desc[UR6][R26.64] ;  /* 0x068000001af8cfae */ /* 0x0009e2000b901d46 */
[----:B------:R-:W-:Y:S01]  /*13990*/  @!P6 IMAD.IADD R31, R5, 0x1, R31 ;  /* 0x00000001051fe824 */ /* 0x000fe200078e021f */
[----:B------:R-:W-:Y:S01]  /*139a0*/  ISETP.GE.AND P4, PT, R12, UR5, PT ;  /* 0x000000050c007c0c */ /* 0x000fe2000bf86270 */
[--C-:B------:R-:W-:Y:S01]  /*139b0*/  @!P3 IMAD.MOV.U32 R4, RZ, RZ, R243.reuse ;  /* 0x000000ffff04b224 */ /* 0x100fe200078e00f3 */
[----:B------:R-:W-:Y:S01]  /*139c0*/  @!P5 LDGSTS.E.BYPASS.LTC128B.128 [R248+0x7000], desc[UR6][R28.64] ;  /* 0x070000001cf8dfae */ /* 0x000fe2000b901d46 */
[--C-:B------:R-:W-:Y:S01]  /*139d0*/  @!P3 IMAD.MOV.U32 R5, RZ, RZ, R242.reuse ;  /* 0x000000ffff05b224 */ /* 0x100fe200078e00f2 */
[----:B-1----:R-:W1:Y:S01]  /*139e0*/  @!P3 LDC.64 R10, c[0x0][0x248] ;  /* 0x00009200ff0abb82 */ /* 0x002e620000000a00 */
[----:B------:R-:W-:Y:S01]  /*139f0*/  ISETP.GE.AND P5, PT, R13, UR5, PT ;  /* 0x000000050d007c0c */ /* 0x000fe2000bfa6270 */
[----:B------:R-:W-:Y:S01]  /*13a00*/  @!P2 IMAD.MOV.U32 R12, RZ, RZ, R243 ;  /* 0x000000ffff0ca224 */ /* 0x000fe200078e00f3 */
[----:B------:R-:W-:Y:S01]  /*13a10*/  @!P6 LDGSTS.E.BYPASS.LTC128B.128 [R248+0x7800], desc[UR6][R30.64] ;  /* 0x078000001ef8efae */ /* 0x000fe2000b901d46 */
[----:B------:R-:W-:Y:S01]  /*13a20*/  @!P2 IMAD.MOV.U32 R13, RZ, RZ, R242 ;  /* 0x000000ffff0da224 */ /* 0x000fe200078e00f2 */
[----:B------:R-:W-:-:S03]  /*13a30*/  ISETP.GE.AND P6, PT, R0, UR5, PT ;  /* 0x0000000500007c0c */ /* 0x000fc6000bfc6270 */
[----:B------:R-:W5:Y:S01]  /*13a40*/  @!P0 LDC.64 R6, c[0x0][0x248] ;  /* 0x00009200ff068b82 */ /* 0x000f620000000a00 */
[----:B--2---:R-:W-:-:S04]  /*13a50*/  @!P2 IMAD.WIDE.U32 R12, R2, 0x1a0, R12 ;  /* 0x000001a0020ca825 */ /* 0x004fc800078e000c */
[----:B------:R-:W-:Y:S02]  /*13a60*/  @!P2 IMAD R3, R3, 0x1a0, RZ ;  /* 0x000001a00303a824 */ /* 0x000fe400078e02ff */
[----:B---3--:R-:W-:Y:S02]  /*13a70*/  @!P1 IMAD R9, R9, 0x1c0, RZ ;  /* 0x000001c009099824 */ /* 0x008fe400078e02ff */
[----:B------:R-:W-:Y:S02]  /*13a80*/  @!P2 IMAD.IADD R13, R3, 0x1, R13 ;  /* 0x00000001030da824 */ /* 0x000fe400078e020d */
[----:B------:R-:W2:Y:S01]  /*13a90*/  @!P5 LDC.64 R2, c[0x0][0x250] ;  /* 0x00009400ff02db82 */ /* 0x000ea20000000a00 */
[----:B----4-:R-:W-:Y:S02]  /*13aa0*/  @!P1 IMAD.MOV.U32 R26, RZ, RZ, R243 ;  /* 0x000000ffff1a9224 */ /* 0x010fe400078e00f3 */
[----:B------:R-:W-:Y:S02]  /*13ab0*/  @!P1 IMAD.MOV.U32 R27, RZ, RZ, R242 ;  /* 0x000000ffff1b9224 */ /* 0x000fe400078e00f2 */
[----:B-1----:R-:W-:-:S04]  /*13ac0*/  @!P3 IMAD.WIDE.U32 R4, R10, 0x180, R4 ;  /* 0x000001800a04b825 */ /* 0x002fc800078e0004 */
[----:B------:R-:W-:Y:S02]  /*13ad0*/  @!P3 IMAD R11, R11, 0x180, RZ ;  /* 0x000001800b0bb824 */ /* 0x000fe400078e02ff */
[----:B------:R-:W-:Y:S02]  /*13ae0*/  @!P0 IMAD.MOV.U32 R10, RZ, RZ, R243 ;  /* 0x000000ffff0a8224 */ /* 0x000fe400078e00f3 */
[----:B------:R-:W-:Y:S02]  /*13af0*/  @!P3 IMAD.IADD R5, R11, 0x1, R5 ;  /* 0x000000010b05b824 */ /* 0x000fe400078e0205 */
[----:B------:R-:W-:Y:S02]  /*13b00*/  @!P0 IMAD.MOV.U32 R11, RZ, RZ, R242 ;  /* 0x000000ffff0b8224 */ /* 0x000fe400078e00f2 */
[----:B------:R-:W-:Y:S01]  /*13b10*/  @!P1 IMAD.WIDE.U32 R26, R8, 0x1c0, R26 ;  /* 0x000001c0081a9825 */ /* 0x000fe200078e001a */
[----:B------:R1:W-:Y:S01]  /*13b20*/  @!P3 LDGSTS.E.BYPASS.LTC128B.128 [R248+0x8000], desc[UR6][R4.64] ;  /* 0x0800000004f8bfae */ /* 0x0003e2000b901d46 */
[----:B------:R-:W-:-:S02]  /*13b30*/  ISETP.GE.AND P3, PT, R17, UR5, PT ;  /* 0x0000000511007c0c */ /* 0x000fc4000bf66270 */
[----:B-----5:R-:W-:Y:S01]  /*13b40*/  @!P0 IMAD.WIDE.U32 R10, R6, 0x1e0, R10 ;  /* 0x000001e0060a8825 */ /* 0x020fe200078e000a */
[----:B------:R3:W-:Y:S01]  /*13b50*/  @!P2 LDGSTS.E.BYPASS.LTC128B.128 [R248+0x8800], desc[UR6][R12.64] ;  /* 0x088000000cf8afae */ /* 0x0007e2000b901d46 */
[----:B------:R-:W-:Y:S02]  /*13b60*/  ISETP.GE.AND P2, PT, R16, UR5, PT ;  /* 0x0000000510007c0c */ /* 0x000fe4000bf46270 */
[----:B------:R-:W-:Y:S02]  /*13b70*/  @!P0 IMAD R7, R7, 0x1e0, RZ ;  /* 0x000001e007078824 */ /* 0x000fe400078e02ff */
[----:B------:R-:W-:Y:S02]  /*13b80*/  @!P1 IMAD.IADD R27, R9, 0x1, R27 ;  /* 0x00000001091b9824 */ /* 0x000fe400078e021b */
[----:B------:R-:W-:Y:S02]  /*13b90*/  @!P0 IMAD.IADD R11, R7, 0x1, R11 ;  /* 0x00000001070b8824 */ /* 0x000fe400078e020b */
[----:B--2---:R-:W-:Y:S01]  /*13ba0*/  @!P5 IMAD R0, R3, 0x60, RZ ;  /* 0x000000600300d824 */ /* 0x004fe200078e02ff */
[----:B------:R-:W-:Y:S01]  /*13bb0*/  @!P1 LDGSTS.E.BYPASS.LTC128B.128 [R248+0x9000], desc[UR6][R26.64] ;  /* 0x090000001af89fae */ /* 0x000fe2000b901d46 */
[C---:B------:R-:W-:Y:S01]  /*13bc0*/  ISETP.GE.AND P1, PT, R148.reuse, UR5, PT ;  /* 0x0000000594007c0c */ /* 0x040fe2000bf26270 */
[----:B------:R-:W2:Y:S01]  /*13bd0*/  @!P3 LDC.64 R6, c[0x0][0x250] ;  /* 0x00009400ff06bb82 */ /* 0x000ea20000000a00 */
[----:B------:R-:W-:Y:S01]  /*13be0*/  IMAD.SHL.U32 R148, R148, 0x8, RZ ;  /* 0x0000000894947824 */ /* 0x000fe200078e00ff */
[----:B------:R4:W-:Y:S01]  /*13bf0*/  @!P0 LDGSTS.E.BYPASS.LTC128B.128 [R248+0x9800], desc[UR6][R10.64] ;  /* 0x098000000af88fae */ /* 0x0009e2000b901d46 */
[----:B------:R-:W-:-:S03]  /*13c00*/  @!P6 LEA R8, P0, R45, R245, 0x1 ;  /* 0x000000f52d08e211 */ /* 0x000fc600078008ff */
[----:B------:R-:W0:Y:S01]  /*13c10*/  LDGDEPBAR ;  /* 0x00000000000079af */ /* 0x000e220000000000 */
[----:B------:R-:W-:Y:S02]  /*13c20*/  @!P6 LEA.HI.X R9, R45, R244, R44, 0x1, P0 ;  /* 0x000000f42d09e211 */ /* 0x000fe400000f0c2c */
[----:B------:R-:W-:Y:S01]  /*13c30*/  ISETP.GE.AND P0, PT, R14, UR5, PT ;  /* 0x000000050e007c0c */ /* 0x000fe2000bf06270 */
[----:B------:R-:W-:Y:S01]  /*13c40*/  @!P5 IMAD.MOV.U32 R14, RZ, RZ, R245 ;  /* 0x000000ffff0ed224 */ /* 0x000fe200078e00f5 */
[----:B-1----:R-:W1:Y:S01]  /*13c50*/  @!P4 LDC.64 R4, c[0x0][0x250] ;  /* 0x00009400ff04cb82 */ /* 0x002e620000000a00 */
[----:B---3--:R-:W-:-:S04]  /*13c60*/  LEA.HI R12, R41, R41, RZ, 0x1 ;  /* 0x00000029290c7211 */ /* 0x008fc800078f08ff */
[----:B------:R-:W-:-:S05]  /*13c70*/  LOP3.LUT R12, R12, 0xfffffffe, RZ, 0xc0, !PT ;  /* 0xfffffffe0c0c7812 */ /* 0x000fca00078ec0ff */
[----:B------:R-:W-:Y:S02]  /*13c80*/  IMAD.IADD R41, R41, 0x1, -R12 ;  /* 0x0000000129297824 */ /* 0x000fe400078e0a0c */
[----:B----4-:R-:W-:Y:S01]  /*13c90*/  @!P1 IMAD.MOV.U32 R10, RZ, RZ, R245 ;  /* 0x000000ffff0a9224 */ /* 0x010fe200078e00f5 */
[----:B------:R-:W-:-:S04]  /*13ca0*/  DEPBAR.LE SB0, 0x0 ;  /* 0x000080000000791a */ /* 0x000fc80000000000 */
[----:B------:R-:W-:Y:S01]  /*13cb0*/  BAR.SYNC.DEFER_BLOCKING 0x0 ;  /* 0x0000000000007b1d */ /* 0x000fe20000010000 */
[----:B------:R-:W-:-:S05]  /*13cc0*/  @!P1 IMAD.MOV.U32 R11, RZ, RZ, R244 ;  /* 0x000000ffff0b9224 */ /* 0x000fca00078e00f4 */
[----:B------:R-:W-:Y:S04]  /*13cd0*/  @P1 STS.128 [R248+0xa000], RZ ;  /* 0x00a000fff8001388 */ /* 0x000fe80000000c00 */
[----:B------:R-:W-:Y:S01]  /*13ce0*/  @!PT LDS RZ, [RZ] ;  /* 0x00000000fffff984 */ /* 0x000fe20000000800 */
[----:B------:R-:W-:Y:S01]  /*13cf0*/  @!PT LDS RZ, [RZ] ;  /* 0x00000000fffff984 */ /* 0x000fe20000000800 */
[----:B------:R-:W-:Y:S01]  /*13d00*/  @!PT LDS RZ, [RZ] ;  /* 0x00000000fffff984 */ /* 0x000fe20000000800 */
[----:B------:R1:W-:Y:S01]  /*13d10*/  @!P1 LDGSTS.E.BYPASS.LTC128B.128 [R248+0xa000], desc[UR6][R10.64] ;  /* 0x0a0000000af89fae */ /* 0x0003e2000b901d46 */
[----:B------:R-:W-:Y:S01]  /*13d20*/  ISETP.GE.AND P1, PT, R15, UR5, PT ;  /* 0x000000050f007c0c */ /* 0x000fe2000bf26270 */
[----:B------:R-:W-:Y:S02]  /*13d30*/  @!P5 IMAD.MOV.U32 R15, RZ, RZ, R244 ;  /* 0x000000ffff0fd224 */ /* 0x000fe400078e00f4 */
[----:B------:R-:W-:Y:S01]  /*13d40*/  @P6 STS.128 [R248+0xa800], RZ ;  /* 0x00a800fff8006388 */ /* 0x000fe20000000c00 */
[----:B------:R-:W-:-:S03]  /*13d50*/  @!P5 IMAD.WIDE.U32 R14, R2, 0x60, R14 ;  /* 0x00000060020ed825 */ /* 0x000fc600078e000e */
[----:B------:R-:W-:Y:S01]  /*13d60*/  @!PT LDS RZ, [RZ] ;  /* 0x00000000fffff984 */ /* 0x000fe20000000800 */
[----:B------:R-:W-:Y:S01]  /*13d70*/  @!PT LDS RZ, [RZ] ;  /* 0x00000000fffff984 */ /* 0x000fe20000000800 */
[----:B------:R-:W-:Y:S01]  /*13d80*/  @!PT LDS RZ, [RZ] ;  /* 0x00000000fffff984 */ /* 0x000fe20000000800 */
[----:B------:R3:W-:Y:S01]  /*13d90*/  @!P6 LDGSTS.E.BYPASS.LTC128B.128 [R248+0xa800], desc[UR6][R8.64] ;  /* 0x0a80000008f8efae */ /* 0x0007e2000b901d46 */
[----:B------:R-:W-:-:S03]  /*13da0*/  @!P5 IMAD.IADD R15, R0, 0x1, R15 ;  /* 0x00000001000fd824 */ /* 0x000fc600078e020f */
[----:B------:R-:W-:Y:S01]  /*13db0*/  @P4 STS.128 [R248+0xb000], RZ ;  /* 0x00b000fff8004388 */ /* 0x000fe20000000c00 */
[----:B------:R-:W-:Y:S01]  /*13dc0*/  IMAD.SHL.U32 R0, R39, 0x40, RZ ;  /* 0x0000004027007824 */ /* 0x000fe200078e00ff */
[----:B------:R-:W4:Y:S04]  /*13dd0*/  @!P1 LDC.64 R2, c[0x0][0x250] ;  /* 0x00009400ff029b82 */ /* 0x000f280000000a00 */
[----:B------:R-:W-:-:S04]  /*13de0*/  LOP3.LUT R0, R0, 0x1c0, RZ, 0xc0, !PT ;  /* 0x000001c000007812 */ /* 0x000fc800078ec0ff */
[----:B------:R-:W-:Y:S02]  /*13df0*/  LOP3.LUT R148, R0, 0x8, R148, 0xf8, !PT ;  /* 0x0000000800947812 */ /* 0x000fe400078ef894 */
[----:B------:R-:W-:Y:S02]  /*13e00*/  SHF.R.U32.HI R240, RZ, 0x3, R0 ;  /* 0x00000003fff07819 */ /* 0x000fe40000011600 */
[----:B------:R-:W-:Y:S02]  /*13e10*/  LOP3.LUT R0, R52, 0x1c0, RZ, 0xc0, !PT ;  /* 0x000001c034007812 */ /* 0x000fe400078ec0ff */
[----:B-1----:R-:W-:Y:S02]  /*13e20*/  @!P4 LEA R10, P6, R4, R245, 0x6 ;  /* 0x000000f5040ac211 */ /* 0x002fe400078c30ff */
[----:B------:R-:W-:Y:S02]  /*13e30*/  LOP3.LUT R240, R148, R240, RZ, 0x3c, !PT ;  /* 0x000000f094f07212 */ /* 0x000fe400078e3cff */
[----:B------:R-:W-:-:S02]  /*13e40*/  @!P4 LEA.HI.X R11, R4, R244, R5, 0x6, P6 ;  /* 0x000000f4040bc211 */ /* 0x000fc400030f3405 */
[----:B------:R-:W-:Y:S01]  /*13e50*/  ISETP.GE.AND P6, PT, R18, UR5, PT ;  /* 0x0000000512007c0c */ /* 0x000fe2000bfc6270 */
[----:B---3--:R-:W1:Y:S01]  /*13e60*/  @!P2 LDC.64 R8, c[0x0][0x250] ;  /* 0x00009400ff08ab82 */ /* 0x008e620000000a00 */
[----:B------:R-:W-:Y:S01]  /*13e70*/  IMAD R240, R41, 0x200, R240 ;  /* 0x0000020029f07824 */ /* 0x000fe200078e02f0 */
[----:B------:R-:W-:Y:S01]  /*13e80*/  @!PT LDS RZ, [RZ] ;  /* 0x00000000fffff984 */ /* 0x000fe20000000800 */
[----:B------:R-:W-:Y:S01]  /*13e90*/  @!PT LDS RZ, [RZ] ;  /* 0x00000000fffff984 */ /* 0x000fe20000000800 */
[----:B------:R-:W-:Y:S01]  /*13ea0*/  @!PT LDS RZ, [RZ] ;  /* 0x00000000fffff984 */ /* 0x000fe20000000800 */
[----:B------:R2:W-:Y:S01]  /*13eb0*/  @!P4 LDGSTS.E.BYPASS.LTC128B.128 [R248+0xb000], desc[UR6][R10.64] ;  /* 0x0b0000000af8cfae */ /* 0x0005e2000b901d46 */
[----:B----4-:R-:W-:-:S03]  /*13ec0*/  @!P1 IMAD R3, R3, 0xc0, RZ ;  /* 0x000000c003039824 */ /* 0x010fc600078e02ff */
[----:B------:R-:W-:Y:S01]  /*13ed0*/  @P5 STS.128 [R248+0xb800], RZ ;  /* 0x00b800fff8005388 */ /* 0x000fe20000000c00 */
[----:B------:R-:W-:Y:S01]  /*13ee0*/  LEA R240, R240, UR4, 0x1 ;  /* 0x00000004f0f07c11 */ /* 0x000fe2000f8e08ff */
[----:B------:R-:W3:Y:S02]  /*13ef0*/  @!P0 LDC.64 R4, c[0x0][0x250] ;  /* 0x00009400ff048b82 */ /* 0x000ee40000000a00 */
[----:B------:R-:W-:Y:S01]  /*13f00*/  @!PT LDS RZ, [RZ] ;  /* 0x00000000fffff984 */ /* 0x000fe20000000800 */
[----:B------:R-:W-:Y:S01]  /*13f10*/  @!PT LDS RZ, [RZ] ;  /* 0x00000000fffff984 */ /* 0x000fe20000000800 */
[----:B------:R-:W-:Y:S01]  /*13f20*/  @!PT LDS RZ, [RZ] ;  /* 0x00000000fffff984 */ /* 0x000fe20000000800 */
[----:B------:R4:W-:Y:S01]  /*13f30*/  @!P5 LDGSTS.E.BYPASS.LTC128B.128 [R248+0xb800], desc[UR6][R14.64] ;  /* 0x0b8000000ef8dfae */ /* 0x0009e2000b901d46 */
[----:B------:R-:W-:Y:S01]  /*13f40*/  ISETP.GE.AND P5, PT, R19, UR5, PT ;  /* 0x0000000513007c0c */ /* 0x000fe2000bfa6270 */
[----:B------:R-:W-:Y:S02]  /*13f50*/  VIADD R238, R240, 0x2040 ;  /* 0x00002040f0ee7836 */ /* 0x000fe40000000000 */
[----:B------:R-:W-:Y:S01]  /*13f60*/  @P3 STS.128 [R248+0xc000], RZ ;  /* 0x00c000fff8003388 */ /* 0x000fe20000000c00 */
[----:B-1----:R-:W-:Y:S01]  /*13f70*/  @!P2 IMAD R9, R9, 0xa0, RZ ;  /* 0x000000a00909a824 */ /* 0x002fe200078e02ff */
[----:B--2---:R-:W-:Y:S01]  /*13f80*/  @!P3 LEA R10, P4, R6, R245, 0x7 ;  /* 0x000000f5060ab211 */ /* 0x004fe200078838ff */
[----:B---3--:R-:W-:-:S03]  /*13f90*/  @!P0 IMAD R5, R5, 0xe0, RZ ;  /* 0x000000e005058824 */ /* 0x008fc600078e02ff */
[----:B------:R-:W-:Y:S01]  /*13fa0*/  @!P3 LEA.HI.X R11, R6, R244, R7, 0x7, P4 ;  /* 0x000000f4060bb211 */ /* 0x000fe200020f3c07 */
[----:B------:R-:W-:Y:S01]  /*13fb0*/  @!P2 IMAD.MOV.U32 R6, RZ, RZ, R245 ;  /* 0x000000ffff06a224 */ /* 0x000fe200078e00f5 */
[----:B------:R-:W-:Y:S01]  /*13fc0*/  ISETP.GE.AND P4, PT, R20, UR5, PT ;  /* 0x0000000514007c0c */ /* 0x000fe2000bf86270 */
[----:B------:R-:W-:Y:S02]  /*13fd0*/  @!P2 IMAD.MOV.U32 R7, RZ, RZ, R244 ;  /* 0x000000ffff07a224 */ /* 0x000fe400078e00f4 */
[----:B------:R-:W-:Y:S01]  /*13fe0*/  @!PT LDS RZ, [RZ] ;  /* 0x00000000fffff984 */ /* 0x000fe20000000800 */
[----:B------:R-:W-:Y:S01]  /*13ff0*/  @!PT LDS RZ, [RZ] ;  /* 0x00000000fffff984 */ /* 0x000fe20000000800 */
[----:B------:R-:W-:Y:S01]  /*14000*/  @!PT LDS RZ, [RZ] ;  /* 0x00000000fffff984 */ /* 0x000fe20000000800 */
[----:B------:R1:W-:Y:S01]  /*14010*/  @!P3 LDGSTS.E.BYPASS.LTC128B.128 [R248+0xc000], desc[UR6][R10.64] ;  /* 0x0c0000000af8bfae */ /* 0x0003e2000b901d46 */
[----:B------:R-:W-:Y:S01]  /*14020*/  ISETP.GE.AND P3, PT, R21, UR5, PT ;  /* 0x0000000515007c0c */ /* 0x000fe2000bf66270 */
[----:B------:R-:W-:Y:S02]  /*14030*/  @!P2 IMAD.WIDE.U32 R12, R8, 0xa0, R6 ;  /* 0x000000a0080ca825 */ /* 0x000fe400078e0006 */
[----:B------:R-:W2:Y:S01]  /*14040*/  @!P6 LDC.64 R6, c[0x0][0x250] ;  /* 0x00009400ff06eb82 */ /* 0x000ea20000000a00 */
[----:B------:R-:W-:Y:S01]  /*14050*/  @P2 STS.128 [R248+0xc800], RZ ;  /* 0x00c800fff8002388 */ /* 0x000fe20000000c00 */
[----:B------:R-:W-:-:S02]  /*14060*/  @!P2 IMAD.IADD R13, R9, 0x1, R13 ;  /* 0x00000001090da824 */ /* 0x000fc400078e020d */
[--C-:B------:R-:W-:Y:S02]  /*14070*/  @!P1 IMAD.MOV.U32 R8, RZ, RZ, R245.reuse ;  /* 0x000000ffff089224 */ /* 0x100fe400078e00f5 */
[----:B------:R-:W-:Y:S01]  /*14080*/  @!P1 IMAD.MOV.U32 R9, RZ, RZ, R244 ;  /* 0x000000ffff099224 */ /* 0x000fe200078e00f4 */
[----:B------:R-:W-:Y:S01]  /*14090*/  @!PT LDS RZ, [RZ] ;  /* 0x00000000fffff984 */ /* 0x000fe20000000800 */
[----:B------:R-:W-:Y:S01]  /*140a0*/  @!PT LDS RZ, [RZ] ;  /* 0x00000000fffff984 */ /* 0x000fe20000000800 */
[----:B------:R-:W-:Y:S01]  /*140b0*/  @!PT LDS RZ, [RZ] ;  /* 0x00000000fffff984 */ /* 0x000fe20000000800 */
[----:B------:R3:W-:Y:S01]  /*140c0*/  @!P2 LDGSTS.E.BYPASS.LTC128B.128 [R248+0xc800], desc[UR6][R12.64] ;  /* 0x0c8000000cf8afae */ /* 0x0007e2000b901d46 */
[----:B------:R-:W-:Y:S01]  /*140d0*/  ISETP.GE.AND P2, PT, R24, UR5, PT ;  /* 0x0000000518007c0c */ /* 0x000fe2000bf46270 */
[----:B----4-:R-:W-:Y:S02]  /*140e0*/  @!P4 IMAD.MOV.U32 R14, RZ, RZ, R245 ;  /* 0x000000ffff0ec224 */ /* 0x010fe400078e00f5 */
[----:B------:R-:W-:Y:S01]  /*140f0*/  @!P1 IMAD.WIDE.U32 R8, R2, 0xc0, R8 ;  /* 0x000000c002089825 */ /* 0x000fe200078e0008 */
[----:B------:R-:W-:Y:S03]  /*14100*/  @P1 STS.128 [R248+0xd000], RZ ;  /* 0x00d000fff8001388 */ /* 0x000fe60000000c00 */
[----:B------:R-:W-:-:S02]  /*14110*/  @!P1 IMAD.IADD R9, R3, 0x1, R9 ;  /* 0x0000000103099824 */ /* 0x000fc400078e0209 */
[----:B------:R-:W4:Y:S01]  /*14120*/  @!P5 LDC.64 R2, c[0x0][0x250] ;  /* 0x00009400ff02db82 */ /* 0x000f220000000a00 */
[--C-:B------:R-:W-:Y:S02]  /*14130*/  @!P4 IMAD.MOV.U32 R15, RZ, RZ, R244.reuse ;  /* 0x000000ffff0fc224 */ /* 0x100fe400078e00f4 */
[----:B------:R-:W-:Y:S01]  /*14140*/  @!PT LDS RZ, [RZ] ;  /* 0x00000000fffff984 */ /* 0x000fe20000000800 */
[----:B------:R-:W-:Y:S01]  /*14150*/  @!PT LDS RZ, [RZ] ;  /* 0x00000000fffff984 */ /* 0x000fe20000000800 */
[----:B------:R-:W-:Y:S01]  /*14160*/  @!PT LDS RZ, [RZ] ;  /* 0x00000000fffff984 */ /* 0x000fe20000000800 */
[----:B------:R2:W-:Y:S01]  /*14170*/  @!P1 LDGSTS.E.BYPASS.LTC128B.128 [R248+0xd000], desc[UR6][R8.64] ;  /* 0x0d00000008f89fae */ /* 0x0005e2000b901d46 */
[----:B------:R-:W-:Y:S01]  /*14180*/  ISETP.GE.AND P1, PT, R23, UR5, PT ;  /* 0x0000000517007c0c */ /* 0x000fe2000bf26270 */
[--C-:B------:R-:W-:Y:S02]  /*14190*/  @!P3 IMAD.MOV.U32 R16, RZ, RZ, R245.reuse ;  /* 0x000000ffff10b224 */ /* 0x100fe400078e00f5 */
[----:B-1----:R-:W-:Y:S01]  /*141a0*/  @!P0 IMAD.MOV.U32 R10, RZ, RZ, R245 ;  /* 0x000000ffff0a8224 */ /* 0x002fe200078e00f5 */
[----:B------:R-:W-:Y:S01]  /*141b0*/  @P0 STS.128 [R248+0xd800], RZ ;  /* 0x00d800fff8000388 */ /* 0x000fe20000000c00 */
[--C-:B------:R-:W-:Y:S02]  /*141c0*/  @!P0 IMAD.MOV.U32 R11, RZ, RZ, R244.reuse ;  /* 0x000000ffff0b8224 */ /* 0x100fe400078e00f4 */
[----:B------:R-:W-:-:S02]  /*141d0*/  @!P3 IMAD.MOV.U32 R17, RZ, RZ, R244 ;  /* 0x000000ffff11b224 */ /* 0x000fc400078e00f4 */
        /* <DEDUP_REMOVED lines=8> */
[----:B------:R-:W-:-:S03]  /*14260*/  @!P5 IMAD.MOV.U32 R13, RZ, RZ, R244 ;  /* 0x000000ffff0dd224 */ /* 0x000fc600078e00f4 */
[----:B------:R-:W-:Y:S01]  /*14270*/  @P6 STS.128 [R248+0xe000], RZ ;  /* 0x00e000fff8006388 */ /* 0x000fe20000000c00 */
[----:B----4-:R-:W-:Y:S01]  /*14280*/  @!P5 IMAD.WIDE.U32 R12, R2, 0x120, R12 ;  /* 0x00000120020cd825 */ /* 0x010fe200078e000c */
[----:B--2---:R-:W-:-:S03]  /*14290*/  @!P6 LEA R8, P0, R6, R245, 0x8 ;  /* 0x000000f50608e211 */ /* 0x004fc600078040ff */
[----:B------:R-:W-:Y:S01]  /*142a0*/  @!P5 IMAD R2, R3, 0x120, RZ ;  /* 0x000001200302d824 */ /* 0x000fe200078e02ff */
[----:B------:R-:W-:-:S03]  /*142b0*/  @!P6 LEA.HI.X R9, R6, R244, R7, 0x8, P0 ;  /* 0x000000f40609e211 */ /* 0x000fc600000f4407 */
[----:B------:R-:W-:Y:S01]  /*142c0*/  @!P5 IMAD.IADD R13, R2, 0x1, R13 ;  /* 0x00000001020dd824 */ /* 0x000fe200078e020d */
[----:B------:R-:W2:Y:S01]  /*142d0*/  @!P3 LDC.64 R6, c[0x0][0x250] ;  /* 0x00009400ff06bb82 */ /* 0x000ea20000000a00 */
[----:B------:R-:W-:Y:S01]  /*142e0*/  ISETP.GE.AND P0, PT, R22, UR5, PT ;  /* 0x0000000516007c0c */ /* 0x000fe2000bf06270 */
[----:B------:R-:W-:Y:S01]  /*142f0*/  IMAD.SHL.U32 R2, R40, 0x40, RZ ;  /* 0x0000004028027824 */ /* 0x000fe200078e00ff */
[----:B------:R-:W-:Y:S01]  /*14300*/  @!PT LDS RZ, [RZ] ;  /* 0x00000000fffff984 */ /* 0x000fe20000000800 */
[----:B------:R-:W-:Y:S01]  /*14310*/  @!PT LDS RZ, [RZ] ;  /* 0x00000000fffff984 */ /* 0x000fe20000000800 */
[----:B------:R-:W-:Y:S01]  /*14320*/  @!PT LDS RZ, [RZ] ;  /* 0x00000000fffff984 */ /* 0x000fe20000000800 */
[----:B------:R4:W-:Y:S01]  /*14330*/  @!P6 LDGSTS.E.BYPASS.LTC128B.128 [R248+0xe000], desc[UR6][R8.64] ;  /* 0x0e00000008f8efae */ /* 0x0009e2000b901d46 */
[----:B------:R-:W-:Y:S01]  /*14340*/  ISETP.GE.AND P6, PT, R25, UR5, PT ;  /* 0x0000000519007c0c */ /* 0x000fe2000bfc6270 */
[----:B------:R-:W-:Y:S01]  /*14350*/  ULDC UR5, c[0x0][0x398] ;  /* 0x0000e60000057ab9 */ /* 0x000fe20000000800 */
[----:B-1----:R-:W-:Y:S01]  /*14360*/  @!P4 IMAD R5, R5, 0x140, RZ ;  /* 0x000001400505c824 */ /* 0x002fe200078e02ff */
[----:B------:R-:W-:Y:S01]  /*14370*/  @P5 STS.128 [R248+0xe800], RZ ;  /* 0x00e800fff8005388 */ /* 0x000fe20000000c00 */
[----:B------:R-:W-:Y:S01]  /*14380*/  @!P4 IMAD.WIDE.U32 R14, R4, 0x140, R14 ;  /* 0x00000140040ec825 */ /* 0x000fe200078e000e */
[----:B------:R-:W-:-:S02]  /*14390*/  LOP3.LUT R2, R2, 0xfffffe00, RZ, 0xc0, !PT ;  /* 0xfffffe0002027812 */ /* 0x000fc400078ec0ff */
[----:B------:R-:W-:Y:S01]  /*143a0*/  @!PT LDS RZ, [RZ] ;  /* 0x00000000fffff984 */ /* 0x000fe20000000800 */
[----:B------:R-:W-:Y:S01]  /*143b0*/  @!PT LDS RZ, [RZ] ;  /* 0x00000000fffff984 */ /* 0x000fe20000000800 */
[----:B------:R-:W-:Y:S01]  /*143c0*/  @!PT LDS RZ, [RZ] ;  /* 0x00000000fffff984 */ /* 0x000fe20000000800 */
[----:B------:R1:W-:Y:S01]  /*143d0*/  @!P5 LDGSTS.E.BYPASS.LTC128B.128 [R248+0xe800], desc[UR6][R12.64] ;  /* 0x0e8000000cf8dfae */ /* 0x0003e2000b901d46 */
[----:B---3--:R-:W-:Y:S02]  /*143e0*/  IMAD.SHL.U32 R10, R41, 0x8, RZ ;  /* 0x00000008290a7824 */ /* 0x008fe400078e00ff */
[----:B------:R-:W-:Y:S01]  /*143f0*/  @!P4 IMAD.IADD R15, R5, 0x1, R15 ;  /* 0x00000001050fc824 */ /* 0x000fe200078e020f */
[----:B------:R-:W-:Y:S02]  /*14400*/  @P4 STS.128 [R248+0xf000], RZ ;  /* 0x00f000fff8004388 */ /* 0x000fe40000000c00 */
[----:B------:R-:W3:Y:S01]  /*14410*/  @!P6 LDC.64 R4, c[0x0][0x250] ;  /* 0x00009400ff04eb82 */ /* 0x000ee20000000a00 */
[----:B------:R-:W-:Y:S01]  /*14420*/  LOP3.LUT R3, R0, 0x8, R10, 0xf8, !PT ;  /* 0x0000000800037812 */ /* 0x000fe200078ef80a */
[C---:B------:R-:W-:Y:S01]  /*14430*/  IMAD R241, R37.reuse, 0x400, R2 ;  /* 0x0000040025f17824 */ /* 0x040fe200078e0202 */
[----:B------:R-:W-:Y:S01]  /*14440*/  SHF.R.U32.HI R0, RZ, 0x3, R0 ;  /* 0x00000003ff007819 */ /* 0x000fe20000011600 */
[----:B------:R-:W-:Y:S01]  /*14450*/  @!PT LDS RZ, [RZ] ;  /* 0x00000000fffff984 */ /* 0x000fe20000000800 */
[----:B------:R-:W-:Y:S01]  /*14460*/  @!PT LDS RZ, [RZ] ;  /* 0x00000000fffff984 */ /* 0x000fe20000000800 */
[----:B------:R-:W-:Y:S01]  /*14470*/  @!PT LDS RZ, [RZ] ;  /* 0x00000000fffff984 */ /* 0x000fe20000000800 */
[----:B------:R5:W-:Y:S01]  /*14480*/  @!P4 LDGSTS.E.BYPASS.LTC128B.128 [R248+0xf000], desc[UR6][R14.64] ;  /* 0x0f0000000ef8cfae */ /* 0x000be2000b901d46 */
[----:B------:R-:W-:-:S02]  /*14490*/  LEA R37, R37, UR10, 0x4 ;  /* 0x0000000a25257c11 */ /* 0x000fc4000f8e20ff */
[----:B------:R-:W-:Y:S01]  /*144a0*/  LOP3.LUT R3, R3, R0, RZ, 0x3c, !PT ;  /* 0x0000000003037212 */ /* 0x000fe200078e3cff */
[----:B------:R-:W5:Y:S01]  /*144b0*/  @!P1 LDC.64 R10, c[0x0][0x250] ;  /* 0x00009400ff0a9b82 */ /* 0x000f620000000a00 */
[----:B--2---:R-:W-:Y:S01]  /*144c0*/  @!P3 IMAD.WIDE.U32 R16, R6, 0x160, R16 ;  /* 0x000001600610b825 */ /* 0x004fe200078e0010 */
[----:B------:R-:W-:Y:S03]  /*144d0*/  @P3 STS.128 [R248+0xf800], RZ ;  /* 0x00f800fff8003388 */ /* 0x000fe60000000c00 */
[----:B------:R-:W-:Y:S02]  /*144e0*/  @!P3 IMAD R0, R7, 0x160, RZ ;  /* 0x000001600700b824 */ /* 0x000fe400078e02ff */
[C---:B------:R-:W-:Y:S01]  /*144f0*/  IMAD.IADD R241, R3.reuse, 0x1, R241 ;  /* 0x0000000103f17824 */ /* 0x040fe200078e02f1 */
[----:B----4-:R-:W2:Y:S01]  /*14500*/  @!P2 LDC.64 R8, c[0x0][0x250] ;  /* 0x00009400ff08ab82 */ /* 0x010ea20000000a00 */
[----:B------:R-:W-:Y:S01]  /*14510*/  @!P3 IMAD.IADD R17, R0, 0x1, R17 ;  /* 0x000000010011b824 */ /* 0x000fe200078e0211 */
[----:B------:R-:W-:Y:S01]  /*14520*/  LOP3.LUT R3, R3, R2, RZ, 0xfc, !PT ;  /* 0x0000000203037212 */ /* 0x000fe200078efcff */
[----:B------:R-:W-:Y:S01]  /*14530*/  IMAD.MOV.U32 R0, RZ, RZ, 0x20 ;  /* 0x00000020ff007424 */ /* 0x000fe200078e00ff */
[----:B------:R-:W-:Y:S01]  /*14540*/  LEA R241, R241, UR4, 0x1 ;  /* 0x00000004f1f17c11 */ /* 0x000fe2000f8e08ff */
[----:B-1----:R-:W-:Y:S01]  /*14550*/  @!P2 IMAD.MOV.U32 R12, RZ, RZ, R245 ;  /* 0x000000ffff0ca224 */ /* 0x002fe200078e00f5 */
[----:B------:R-:W-:Y:S01]  /*14560*/  @!PT LDS RZ, [RZ] ;  /* 0x00000000fffff984 */ /* 0x000fe20000000800 */
[----:B------:R-:W-:Y:S01]  /*14570*/  @!PT LDS RZ, [RZ] ;  /* 0x00000000fffff984 */ /* 0x000fe20000000800 */
[----:B------:R-:W-:Y:S01]  /*14580*/  @!PT LDS RZ, [RZ] ;  /* 0x00000000fffff984 */ /* 0x000fe20000000800 */
[----:B------:R-:W-:Y:S02]  /*14590*/  @!P3 LDGSTS.E.BYPASS.LTC128B.128 [R248+0xf800], desc[UR6][R16.64] ;  /* 0x0f80000010f8bfae */ /* 0x000fe4000b901d46 */
[----:B------:R-:W1:Y:S01]  /*145a0*/  @!P0 LDC.64 R6, c[0x0][0x250] ;  /* 0x00009400ff068b82 */ /* 0x000e620000000a00 */
[----:B------:R-:W-:Y:S01]  /*145b0*/  @!P2 IMAD.MOV.U32 R13, RZ, RZ, R244 ;  /* 0x000000ffff0da224 */ /* 0x000fe200078e00f4 */
[----:B------:R-:W-:Y:S01]  /*145c0*/  @P2 STS.128 [R248+0x10000], RZ ;  /* 0x010000fff8002388 */ /* 0x000fe20000000c00 */
[----:B---3--:R-:W-:-:S02]  /*145d0*/  @!P6 IMAD R5, R5, 0x1e0, RZ ;  /* 0x000001e00505e824 */ /* 0x008fc400078e02ff */
[----:B------:R-:W-:Y:S02]  /*145e0*/  IMAD R193, R167, 0x2, R241 ;  /* 0x00000002a7c17824 */ /* 0x000fe400078e02f1 */
[----:B-----5:R-:W-:Y:S02]  /*145f0*/  @!P1 IMAD.MOV.U32 R14, RZ, RZ, R245 ;  /* 0x000000ffff0e9224 */ /* 0x020fe400078e00f5 */
[----:B------:R-:W-:Y:S02]  /*14600*/  @!P1 IMAD.MOV.U32 R15, RZ, RZ, R244 ;  /* 0x000000ffff0f9224 */ /* 0x000fe400078e00f4 */
[----:B------:R-:W-:Y:S02]  /*14610*/  @!P1 IMAD R11, R11, 0x1a0, RZ ;  /* 0x000001a00b0b9824 */ /* 0x000fe400078e02ff */
[----:B--2---:R-:W-:-:S04]  /*14620*/  @!P2 IMAD.WIDE.U32 R12, R8, 0x180, R12 ;  /* 0x00000180080ca825 */ /* 0x004fc800078e000c */
[----:B------:R-:W-:-:S04]  /*14630*/  @!P2 IMAD R9, R9, 0x180, RZ ;  /* 0x000001800909a824 */ /* 0x000fc800078e02ff */
[----:B------:R-:W-:Y:S02]  /*14640*/  @!P2 IMAD.IADD R13, R9, 0x1, R13 ;  /* 0x00000001090da824 */ /* 0x000fe400078e020d */
[----:B------:R-:W-:-:S03]  /*14650*/  @!P1 IMAD.WIDE.U32 R8, R10, 0x1a0, R14 ;  /* 0x000001a00a089825 */ /* 0x000fc600078e000e */
[----:B------:R-:W-:Y:S01]  /*14660*/  @!PT LDS RZ, [RZ] ;  /* 0x00000000fffff984 */ /* 0x000fe20000000800 */
[----:B------:R-:W-:Y:S01]  /*14670*/  @!PT LDS RZ, [RZ] ;  /* 0x00000000fffff984 */ /* 0x000fe20000000800 */
[----:B------:R-:W-:Y:S01]  /*14680*/  @!PT LDS RZ, [RZ] ;  /* 0x00000000fffff984 */ /* 0x000fe20000000800 */
[----:B------:R2:W-:Y:S01]  /*14690*/  @!P2 LDGSTS.E.BYPASS.LTC128B.128 [R248+0x10000], desc[UR6][R12.64] ;  /* 0x100000000cf8afae */ /* 0x0005e2000b901d46 */
[----:B------:R-:W-:Y:S02]  /*146a0*/  @!P1 IMAD.IADD R9, R11, 0x1, R9 ;  /* 0x000000010b099824 */ /* 0x000fe400078e0209 */
[----:B------:R-:W-:Y:S01]  /*146b0*/  @!P0 IMAD.MOV.U32 R10, RZ, RZ, R245 ;  /* 0x000000ffff0a8224 */ /* 0x000fe200078e00f5 */
[----:B------:R-:W-:Y:S01]  /*146c0*/  @P1 STS.128 [R248+0x10800], RZ ;  /* 0x010800fff8001388 */ /* 0x000fe20000000c00 */
[----:B------:R-:W-:Y:S02]  /*146d0*/  @!P0 IMAD.MOV.U32 R11, RZ, RZ, R244 ;  /* 0x000000ffff0b8224 */ /* 0x000fe400078e00f4 */
[----:B-1----:R-:W-:Y:S01]  /*146e0*/  @!P0 IMAD R7, R7, 0x1c0, RZ ;  /* 0x000001c007078824 */ /* 0x002fe200078e02ff */
[----:B------:R-:W-:Y:S01]  /*146f0*/  @!PT LDS RZ, [RZ] ;  /* 0x00000000fffff984 */ /* 0x000fe20000000800 */
[----:B------:R-:W-:Y:S01]  /*14700*/  @!PT LDS RZ, [RZ] ;  /* 0x00000000fffff984 */ /* 0x000fe20000000800 */
[----:B------:R-:W-:Y:S01]  /*14710*/  @!PT LDS RZ, [RZ] ;  /* 0x00000000fffff984 */ /* 0x000fe20000000800 */
[----:B------:R-:W-:Y:S01]  /*14720*/  @!P1 LDGSTS.E.BYPASS.LTC128B.128 [R248+0x10800], desc[UR6][R8.64] ;  /* 0x1080000008f89fae */ /* 0x000fe2000b901d46 */
[----:B------:R-:W-:Y:S01]  /*14730*/  @!P0 IMAD.WIDE.U32 R10, R6, 0x1c0, R10 ;  /* 0x000001c0060a8825 */ /* 0x000fe200078e000a */
[----:B------:R-:W-:-:S02]  /*14740*/  R2P PR, R39, 0x6 ;  /* 0x0000000627007804 */ /* 0x000fc40000000000 */
[----:B------:R-:W-:Y:S01]  /*14750*/  @P0 STS.128 [R248+0x11000], RZ ;  /* 0x011000fff8000388 */ /* 0x000fe20000000c00 */
[----:B------:R-:W-:Y:S02]  /*14760*/  @!P0 IMAD.IADD R11, R7, 0x1, R11 ;  /* 0x00000001070b8824 */ /* 0x000fe400078e020b */
[----:B------:R-:W-:Y:S01]  /*14770*/  SEL R239, R0, 0xffffffe0, !P1 ;  /* 0xffffffe000ef7807 */ /* 0x000fe20004800000 */
[C---:B------:R-:W-:Y:S02]  /*14780*/  VIADD R0, R240.reuse, 0x2000 ;  /* 0x00002000f0007836 */ /* 0x040fe40000000000 */
[----:B------:R-:W-:Y:S01]  /*14790*/  @!PT LDS RZ, [RZ] ;  /* 0x00000000fffff984 */ /* 0x000fe20000000800 */
[----:B------:R-:W-:Y:S01]  /*147a0*/  @!PT LDS RZ, [RZ] ;  /* 0x00000000fffff984 */ /* 0x000fe20000000800 */
[----:B------:R-:W-:Y:S01]  /*147b0*/  @!PT LDS RZ, [RZ] ;  /* 0x00000000fffff984 */ /* 0x000fe20000000800 */
[----:B------:R1:W-:Y:S02]  /*147c0*/  @!P0 LDGSTS.E.BYPASS.LTC128B.128 [R248+0x11000], desc[UR6][R10.64] ;  /* 0x110000000af88fae */ /* 0x0003e4000b901d46 */
[----:B------:R-:W-:Y:S02]  /*147d0*/  IMAD.IADD R192, R240, 0x1, R239 ;  /* 0x00000001f0c07824 */ /* 0x000fe400078e02ef */
[----:B------:R-:W-:Y:S01]  /*147e0*/  @P6 STS.128 [R248+0x11800], RZ ;  /* 0x011800fff8006388 */ /* 0x000fe20000000c00 */
[----:B------:R-:W-:-:S02]  /*147f0*/  @P2 VIADD R238, R0, 0xffffffc0 ;  /* 0xffffffc000ee2836 */ /* 0x000fc40000000000 */
[----:B------:R-:W-:Y:S02]  /*14800*/  IMAD R0, R166, 0x2, R241 ;  /* 0x00000002a6007824 */ /* 0x000fe400078e02f1 */
[----:B--2---:R-:W-:Y:S02]  /*14810*/  @!P6 IMAD.MOV.U32 R12, RZ, RZ, R245 ;  /* 0x000000ffff0ce224 */ /* 0x004fe400078e00f5 */
[----:B------:R-:W-:Y:S02]  /*14820*/  @!P6 IMAD.MOV.U32 R13, RZ, RZ, R244 ;  /* 0x000000ffff0de224 */ /* 0x000fe400078e00f4 */
[----:B------:R-:W-:Y:S02]  /*14830*/  IMAD R237, R167, 0x2, R0 ;  /* 0x00000002a7ed7824 */ /* 0x000fe400078e0200 */
[----:B------:R-:W-:-:S04]  /*14840*/  @!P6 IMAD.WIDE.U32 R12, R4, 0x1e0, R12 ;  /* 0x000001e0040ce825 */ /* 0x000fc800078e000c */
[----:B------:R-:W-:Y:S02]  /*14850*/  @!P6 IMAD.IADD R13, R5, 0x1, R13 ;  /* 0x00000001050de824 */ /* 0x000fe400078e020d */
[----:B------:R-:W-:-:S03]  /*14860*/  IMAD.IADD R233, R239, 0x1, R238 ;  /* 0x00000001efe97824 */ /* 0x000fc600078e02ee */
[----:B------:R-:W-:Y:S01]  /*14870*/  @!PT LDS RZ, [RZ] ;  /* 0x00000000fffff984 */ /* 0x000fe20000000800 */
[----:B------:R-:W-:Y:S01]  /*14880*/  @!PT LDS RZ, [RZ] ;  /* 0x00000000fffff984 */ /* 0x000fe20000000800 */
[----:B------:R-:W-:Y:S01]  /*14890*/  @!PT LDS RZ, [RZ] ;  /* 0x00000000fffff984 */ /* 0x000fe20000000800 */
[----:B------:R2:W-:Y:S04]  /*148a0*/  @!P6 LDGSTS.E.BYPASS.LTC128B.128 [R248+0x11800], desc[UR6][R12.64] ;  /* 0x118000000cf8efae */ /* 0x0005e8000b901d46 */
[----:B------:R-:W-:Y:S04]  /*148b0*/  LDSM.16.M88.4 R80, [R241] ;  /* 0x00000000f150783b */ /* 0x000fe80000000200 */
[----:B------:R-:W3:Y:S04]  /*148c0*/  LDSM.16.M88.4 R60, [R240+0x2000] ;  /* 0x00200000f03c783b */ /* 0x000ee80000000200 */
[----:B------:R-:W4:Y:S04]  /*148d0*/  LDSM.16.M88.4 R24, [R240+0x4000] ;  /* 0x00400000f018783b */ /* 0x000f280000000200 */
[----:B------:R-:W5:Y:S04]  /*148e0*/  LDSM.16.M88.4 R16, [R240+0x4800] ;  /* 0x00480000f010783b */ /* 0x000f680000000200 */
[----:B-1----:R-:W2:Y:S04]  /*148f0*/  LDSM.16.M88.4 R8, [R240+0x5000] ;  /* 0x00500000f008783b */ /* 0x002ea80000000200 */
[----:B------:R-:W1:Y:S04]  /*14900*/  LDSM.16.M88.4 R52, [R240+0x2800] ;  /* 0x00280000f034783b */ /* 0x000e680000000200 */
[----:B------:R-:W1:Y:S04]  /*14910*/  LDSM.16.M88.4 R44, [R240+0x3000] ;  /* 0x00300000f02c783b */ /* 0x000e680000000200 */
[----:B------:R-:W1:Y:S04]  /*14920*/  LDSM.16.M88.4 R32, [R240+0x3800] ;  /* 0x00380000f020783b */ /* 0x000e680000000200 */
[----:B------:R-:W1:Y:S04]  /*14930*/  LDSM.16.M88.4 R168, [R240+0x5800] ;  /* 0x00580000f0a8783b */ /* 0x000e680000000200 */
[----:B------:R-:W1:Y:S04]  /*14940*/  LDSM.16.M88.4 R156, [R240+0x6000] ;  /* 0x00600000f09c783b */ /* 0x000e680000000200 */
[----:B------:R-:W1:Y:S04]  /*14950*/  LDSM.16.M88.4 R148, [R240+0x6800] ;  /* 0x00680000f094783b */ /* 0x000e680000000200 */
[----:B------:R-:W1:Y:S01]  /*14960*/  LDSM.16.M88.4 R140, [R240+0x7000] ;  /* 0x00700000f08c783b */ /* 0x000e620000000200 */
        /* <DEDUP_REMOVED lines=10> */
[C---:B------:R-:W-:Y:S03]  /*14a10*/  HMMA.16816.F32 R24, R80.reuse, R26, RZ ;  /* 0x0000001a5018723c */ /* 0x040fe600000018ff */
[----:B------:R-:W5:Y:S03]  /*14a20*/  LDSM.16.M88.4 R124, [R192+0x2000] ;  /* 0x00200000c07c783b */ /* 0x000f660000000200 */
[C---:B------:R-:W-:Y:S01]  /*14a30*/  HMMA.16816.F32 R16, R80.reuse, R18, RZ ;  /* 0x000000125010723c */ /* 0x040fe200000018ff */
[----:B------:R-:W5:Y:S04]  /*14a40*/  LDSM.16.M88.4 R76, [R192+0x4000] ;  /* 0x00400000c04c783b */ /* 0x000f680000000200 */
[----:B------:R-:W5:Y:S01]  /*14a50*/  LDSM.16.M88.4 R72, [R192+0x4800] ;  /* 0x00480000c048783b */ /* 0x000f620000000200 */
[C---:B--2---:R-:W-:Y:S03]  /*14a60*/  HMMA.16816.F32 R12, R80.reuse, R8, RZ ;  /* 0x00000008500c723c */ /* 0x044fe600000018ff */
[----:B------:R-:W2:Y:S03]  /*14a70*/  LDSM.16.M88.4 R68, [R192+0x5000] ;  /* 0x00500000c044783b */ /* 0x000ea60000000200 */
[C---:B------:R-:W-:Y:S01]  /*14a80*/  HMMA.16816.F32 R8, R80.reuse, R10, RZ ;  /* 0x0000000a5008723c */ /* 0x040fe200000018ff */
[----:B------:R-:W2:Y:S04]  /*14a90*/  LDSM.16.M88.4 R120, [R192+0x2800] ;  /* 0x00280000c078783b */ /* 0x000ea80000000200 */
[----:B------:R-:W2:Y:S01]  /*14aa0*/  LDSM.16.M88.4 R180, [R192+0x6800] ;  /* 0x00680000c0b4783b */ /* 0x000ea20000000200 */
[C---:B-1----:R-:W-:Y:S03]  /*14ab0*/  HMMA.16816.F32 R56, R80.reuse, R52, RZ ;  /* 0x000000345038723c */ /* 0x042fe600000018ff */
        /* <DEDUP_REMOVED lines=29> */
[----:B------:R-:W1:Y:S05]  /*14c90*/  LDSM.16.M88.4 R172, [R192+0x7800] ;  /* 0x00780000c0ac783b */ /* 0x000e6a0000000200 */
[C---:B------:R-:W-:Y:S06]  /*14ca0*/  HMMA.16816.F32 R64, R128.reuse, R124, R64 ;  /* 0x0000007c8040723c */ /* 0x040fec0000001840 */
[C---:B------:R-:W-:Y:S01]  /*14cb0*/  HMMA.16816.F32 R60, R128.reuse, R126, R60 ;  /* 0x0000007e803c723c */ /* 0x040fe2000000183c */
[----:B------:R-:W3:Y:S05]  /*14cc0*/  LDSM.16.M88.4 R124, [R192+0x8000] ;  /* 0x00800000c07c783b */ /* 0x000eea0000000200 */
[C---:B------:R-:W-:Y:S06]  /*14cd0*/  HMMA.16816.F32 R28, R128.reuse, R76, R28 ;  /* 0x0000004c801c723c */ /* 0x040fec000000181c */
[C---:B------:R-:W-:Y:S01]  /*14ce0*/  HMMA.16816.F32 R24, R128.reuse, R78, R24 ;  /* 0x0000004e8018723c */ /* 0x040fe20000001818 */
[----:B------:R4:W-:Y:S05]  /*14cf0*/  LDSM.16.M88.4 R76, [R0] ;  /* 0x00000000004c783b */ /* 0x0009ea0000000200 */
[C---:B------:R-:W-:Y:S06]  /*14d00*/  HMMA.16816.F32 R20, R128.reuse, R72, R20 ;  /* 0x000000488014723c */ /* 0x040fec0000001814 */
[C---:B------:R-:W-:Y:S01]  /*14d10*/  HMMA.16816.F32 R16, R128.reuse, R74, R16 ;  /* 0x0000004a8010723c */ /* 0x040fe20000001810 */
[----:B------:R-:W5:Y:S05]  /*14d20*/  LDSM.16.M88.4 R72, [R238] ;  /* 0x00000000ee48783b */ /* 0x000f6a0000000200 */
[C---:B--2---:R-:W-:Y:S06]  /*14d30*/  HMMA.16816.F32 R12, R128.reuse, R68, R12 ;  /* 0x00000044800c723c */ /* 0x044fec000000180c */
[----:B------:R-:W-:Y:S01]  /*14d40*/  HMMA.16816.F32 R8, R128, R70, R8 ;  /* 0x000000468008723c */ /* 0x000fe20000001808 */
[----:B------:R-:W2:Y:S01]  /*14d50*/  LDSM.16.M88.4 R68, [R238+0x800] ;  /* 0x00080000ee44783b */ /* 0x000ea20000000200 */
[----:B----4-:R-:W-:-:S04]  /*14d60*/  SHF.R.S32.HI R0, RZ, 0x1f, R38 ;  /* 0x0000001fff007819 */ /* 0x010fc80000011426 */
[----:B------:R-:W-:Y:S01]  /*14d70*/  HMMA.16816.F32 R56, R128, R120, R56 ;  /* 0x000000788038723c */ /* 0x000fe20000001838 */
[----:B------:R-:W-:Y:S01]  /*14d80*/  LEA.HI R38, R0, R38, RZ, 0x2 ;  /* 0x0000002600267211 */ /* 0x000fe200078f10ff */
[----:B------:R-:W-:-:S03]  /*14d90*/  IMAD.U32 R0, RZ, RZ, UR55 ;  /* 0x00000037ff007e24 */ /* 0x000fc6000f8e00ff */
[----:B------:R-:W-:Y:S01]  /*14da0*/  SHF.R.S32.HI R38, RZ, 0x2, R38 ;  /* 0x00000002ff267819 */ /* 0x000fe20000011426 */
[----:B------:R-:W-:Y:S01]  /*14db0*/  HMMA.16816.F32 R52, R128, R122, R52 ;  /* 0x0000007a8034723c */ /* 0x000fe20000001834 */
[----:B------:R-:W-:Y:S02]  /*14dc0*/  LDSM.16.M88.4 R120, [R192+0x8800] ;  /* 0x00880000c078783b */ /* 0x000fe40000000200 */
[----:B------:R-:W-:-:S03]  /*14dd0*/  IADD3 R37, R37, 0x1, R38 ;  /* 0x0000000125257810 */ /* 0x000fc60007ffe026 */
[C---:B------:R-:W-:Y:S01]  /*14de0*/  HMMA.16816.F32 R152, R128.reuse, R180, R152 ;  /* 0x000000b48098723c */ /* 0x040fe20000001898 */
[----:B------:R-:W-:Y:S01]  /*14df0*/  IADD3 R164, R0, -UR59, R37 ;  /* 0x8000003b00a47c10 */ /* 0x000fe2000fffe025 */
[----:B------:R-:W-:Y:S02]  /*14e00*/  VIADD R0, R36, UR8 ;  /* 0x0000000824007c36 */ /* 0x000fe40008000000 */
[----:B------:R-:W-:Y:S02]  /*14e10*/  LDSM.16.M88.4 R36, [R238+0x2000] ;  /* 0x00200000ee24783b */ /* 0x000fe40000000200 */
[----:B------:R-:W-:Y:S01]  /*14e20*/  HMMA.16816.F32 R148, R128, R182, R148 ;  /* 0x000000b68094723c */ /* 0x000fe20000001894 */
[----:B------:R-:W-:Y:S02]  /*14e30*/  VIADD R164, R164, UR5 ;  /* 0x00000005a4a47c36 */ /* 0x000fe40008000000 */
[----:B------:R-:W-:-:S03]  /*14e40*/  VIADD R2, R0, 0x8 ;  /* 0x0000000800027836 */ /* 0x000fc60000000000 */
[----:B-1----:R-:W-:Y:S01]  /*14e50*/  HMMA.16816.F32 R136, R128, R172, R136 ;  /* 0x000000ac8088723c */ /* 0x002fe20000001888 */
[----:B------:R-:W-:-:S04]  /*14e60*/  VIMNMX R165, R164, UR55, PT ;  /* 0x00000037a4a57c48 */ /* 0x000fc8000bfe0100 */
[----:B------:R-:W-:Y:S01]  /*14e70*/  ISETP.GE.AND P3, PT, R2, R165, PT ;  /* 0x000000a50200720c */ /* 0x000fe20003f66270 */
[C---:B------:R-:W-:Y:S01]  /*14e80*/  HMMA.16816.F32 R132, R128.reuse, R174, R132 ;  /* 0x000000ae8084723c */ /* 0x040fe20000001884 */
[----:B------:R-:W-:Y:S05]  /*14e90*/  LDSM.16.M88.4 R172, [R237] ;  /* 0x00000000edac783b */ /* 0x000fea0000000200 */
[C---:B---3--:R-:W-:Y:S01]  /*14ea0*/  HMMA.16816.F32 R180, R128.reuse, R124, R108 ;  /* 0x0000007c80b4723c */ /* 0x048fe2000000186c */
[----:B------:R-:W1:Y:S05]  /*14eb0*/  LDSM.16.M88.4 R108, [R233] ;  /* 0x00000000e96c783b */ /* 0x000e6a0000000200 */
[C---:B------:R-:W-:Y:S06]  /*14ec0*/  HMMA.16816.F32 R40, R128.reuse, R112, R40 ;  /* 0x000000708028723c */ /* 0x040fec0000001828 */
[C---:B------:R-:W-:Y:S01]  /*14ed0*/  HMMA.16816.F32 R32, R128.reuse, R114, R32 ;  /* 0x000000728020723c */ /* 0x040fe20000001820 */
[----:B------:R-:W3:Y:S05]  /*14ee0*/  LDSM.16.M88.4 R112, [R192+0x9800] ;  /* 0x00980000c070783b */ /* 0x000eea0000000200 */
[C---:B------:R-:W-:Y:S06]  /*14ef0*/  HMMA.16816.F32 R144, R128.reuse, R176, R144 ;  /* 0x000000b08090723c */ /* 0x040fec0000001890 */
[----:B------:R-:W-:Y:S01]  /*14f00*/  HMMA.16816.F32 R140, R128, R178, R140 ;  /* 0x000000b2808c723c */ /* 0x000fe2000000188c */
[----:B------:R-:W4:Y:S05]  /*14f10*/  LDSM.16.M88.4 R176, [R238+0x1000] ;  /* 0x00100000eeb0783b */ /* 0x000f2a0000000200 */
[C---:B-----5:R-:W-:Y:S06]  /*14f20*/  HMMA.16816.F32 R64, R76.reuse, R72, R64 ;  /* 0x000000484c40723c */ /* 0x060fec0000001840 */
[C---:B------:R-:W-:Y:S01]  /*14f30*/  HMMA.16816.F32 R60, R76.reuse, R74, R60 ;  /* 0x0000004a4c3c723c */ /* 0x040fe2000000183c */
[----:B------:R-:W-:Y:S05]  /*14f40*/  LDSM.16.M88.4 R72, [R238+0x1800] ;  /* 0x00180000ee48783b */ /* 0x000fea0000000200 */
[C---:B--2---:R-:W-:Y:S06]  /*14f50*/  HMMA.16816.F32 R56, R76.reuse, R68, R56 ;  /* 0x000000444c38723c */ /* 0x044fec0000001838 */
[----:B------:R-:W-:Y:S01]  /*14f60*/  HMMA.16816.F32 R52, R76, R70, R52 ;  /* 0x000000464c34723c */ /* 0x000fe20000001834 */
[----:B------:R-:W2:Y:S05]  /*14f70*/  LDSM.16.M88.4 R68, [R233+0x800] ;  /* 0x00080000e944783b */ /* 0x000eaa0000000200 */
[C---:B------:R-:W-:Y:S06]  /*14f80*/  HMMA.16816.F32 R48, R128.reuse, R116, R48 ;  /* 0x000000748030723c */ /* 0x040fec0000001830 */
[----:B------:R-:W-:Y:S01]  /*14f90*/  HMMA.16816.F32 R44, R128, R118, R44 ;  /* 0x00000076802c723c */ /* 0x000fe2000000182c */
[----:B------:R-:W5:Y:S05]  /*14fa0*/  LDSM.16.M88.4 R116, [R192+0x9000] ;  /* 0x00900000c074783b */ /* 0x000f6a0000000200 */
[C---:B-1----:R-:W-:Y:S06]  /*14fb0*/  HMMA.16816.F32 R64, R172.reuse, R108, R64 ;  /* 0x0000006cac40723c */ /* 0x042fec0000001840 */
[----:B------:R-:W-:Y:S01]  /*14fc0*/  HMMA.16816.F32 R60, R172, R110, R60 ;  /* 0x0000006eac3c723c */ /* 0x000fe2000000183c */
[----:B------:R-:W1:Y:S05]  /*14fd0*/  LDSM.16.M88.4 R108, [R233+0x1000] ;  /* 0x00100000e96c783b */ /* 0x000e6a0000000200 */
[----:B---3--:R-:W-:Y:S06]  /*14fe0*/  HMMA.16816.F32 R84, R128, R112, R84 ;  /* 0x000000708054723c */ /* 0x008fec0000001854 */
[----:B----4-:R-:W-:Y:S01]  /*14ff0*/  HMMA.16816.F32 R48, R76, R176, R48 ;  /* 0x000000b04c30723c */ /* 0x010fe20000001830 */
[----:B------:R-:W-:-:S02]  /*15000*/  IMAD.MOV.U32 R113, RZ, RZ, 0x8 ;  /* 0x00000008ff717424 */ /* 0x000fc400078e00ff */
[----:B------:R-:W-:-:S03]  /*15010*/  VIADD R112, R0, 0x1 ;  /* 0x0000000100707836 */ /* 0x000fc60000000000 */
[----:B--2---:R-:W-:Y:S01]  /*15020*/  HMMA.16816.F32 R56, R172, R68, R56 ;  /* 0x00000044ac38723c */ /* 0x004fe20000001838 */
[----:B------:R-:W-:Y:S02]  /*15030*/  VIADDMNMX R164, R164, R113, UR55, PT ;  /* 0x00000037a4a47e46 */ /* 0x000fe4000b800171 */
[C---:B------:R-:W-:Y:S02]  /*15040*/  ISETP.GE.AND P1, PT, R112.reuse, R165, PT ;  /* 0x000000a57000720c */ /* 0x040fe40003f26270 */
[-C--:B------:R-:W-:Y:S01]  /*15050*/  ISETP.GE.AND P0, PT, R112, R164.reuse, PT ;  /* 0x000000a47000720c */ /* 0x080fe20003f06270 */
[----:B------:R-:W-:Y:S01]  /*15060*/  HMMA.16816.F32 R40, R76, R72, R40 ;  /* 0x000000484c28723c */ /* 0x000fe20000001828 */
[-C--:B------:R-:W-:Y:S01]  /*15070*/  ISETP.GE.AND P5, PT, R2, R164.reuse, PT ;  /* 0x000000a40200720c */ /* 0x080fe20003fa6270 */
[C---:B------:R-:W-:Y:S01]  /*15080*/  VIADD R2, R0.reuse, 0x10 ;  /* 0x0000001000027836 */ /* 0x040fe20000000000 */
[----:B------:R-:W-:Y:S02]  /*15090*/  FSEL R219, R67, -INF , !P0 ;  /* 0xff80000043db7808 */ /* 0x000fe40004000000 */
[C---:B------:R-:W-:Y:S01]  /*150a0*/  ISETP.GE.AND P4, PT, R0.reuse, R164, PT ;  /* 0x000000a40000720c */ /* 0x040fe20003f86270 */
[----:B------:R-:W-:Y:S01]  /*150b0*/  HMMA.16816.F32 R80, R128, R114, R80 ;  /* 0x000000728050723c */ /* 0x000fe20000001850 */
[----:B------:R-:W-:Y:S01]  /*150c0*/  VIADD R72, R0, 0x9 ;  /* 0x0000000900487836 */ /* 0x000fe20000000000 */
[----:B------:R-:W2:Y:S01]  /*150d0*/  LDSM.16.M88.4 R112, [R238+0x2800] ;  /* 0x00280000ee70783b */ /* 0x000ea20000000200 */
[----:B------:R-:W-:-:S02]  /*150e0*/  FSEL R218, R66, -INF , !P4 ;  /* 0xff80000042da7808 */ /* 0x000fc40006000000 */
[-C--:B------:R-:W-:Y:S01]  /*150f0*/  ISETP.GE.AND P4, PT, R2, R165.reuse, PT ;  /* 0x000000a50200720c */ /* 0x080fe20003f86270 */
[----:B------:R-:W-:Y:S01]  /*15100*/  HMMA.16816.F32 R32, R76, R74, R32 ;  /* 0x0000004a4c20723c */ /* 0x000fe20000001820 */
[C---:B------:R-:W-:Y:S02]  /*15110*/  ISETP.GE.AND P2, PT, R72.reuse, R165, PT ;  /* 0x000000a54800720c */ /* 0x040fe40003f46270 */
[----:B------:R-:W-:Y:S02]  /*15120*/  ISETP.GE.AND P6, PT, R72, R164, PT ;  /* 0x000000a44800720c */ /* 0x000fe40003fc6270 */
[----:B------:R-:W3:Y:S01]  /*15130*/  LDSM.16.M88.4 R72, [R233+0x1800] ;  /* 0x00180000e948783b */ /* 0x000ee20000000200 */
[----:B-----5:R-:W-:Y:S01]  /*15140*/  HMMA.16816.F32 R92, R128, R116, R92 ;  /* 0x00000074805c723c */ /* 0x020fe2000000185c */
[----:B------:R-:W-:Y:S02]  /*15150*/  FSEL R221, R62, -INF , !P5 ;  /* 0xff8000003edd7808 */ /* 0x000fe40006800000 */
[----:B------:R-:W-:-:S03]  /*15160*/  FSEL R222, R63, -INF , !P6 ;  /* 0xff8000003fde7808 */ /* 0x000fc60007000000 */
[----:B------:R-:W-:Y:S01]  /*15170*/  HMMA.16816.F32 R52, R172, R70, R52 ;  /* 0x00000046ac34723c */ /* 0x000fe20000001834 */
[----:B------:R-:W-:Y:S01]  /*15180*/  FSEL R116, R65, -INF , !P1 ;  /* 0xff80000041747808 */ /* 0x000fe20004800000 */
[----:B------:R-:W-:Y:S01]  /*15190*/  VIADD R65, R0, 0x11 ;  /* 0x0000001100417836 */ /* 0x000fe20000000000 */
[-C--:B------:R-:W-:Y:S01]  /*151a0*/  ISETP.GE.AND P1, PT, R2, R164.reuse, PT ;  /* 0x000000a40200720c */ /* 0x080fe20003f26270 */
[----:B------:R-:W-:Y:S01]  /*151b0*/  VIADD R2, R0, 0x18 ;  /* 0x0000001800027836 */ /* 0x000fe20000000000 */
[----:B------:R-:W-:Y:S01]  /*151c0*/  FSEL R117, R60, -INF , !P3 ;  /* 0xff8000003c757808 */ /* 0x000fe20005800000 */
[C---:B------:R-:W-:Y:S01]  /*151d0*/  HMMA.16816.F32 R44, R76.reuse, R178, R44 ;  /* 0x000000b24c2c723c */ /* 0x040fe2000000182c */
[CC--:B------:R-:W-:Y:S02]  /*151e0*/  ISETP.GE.AND P0, PT, R65.reuse, R165.reuse, PT ;  /* 0x000000a54100720c */ /* 0x0c0fe40003f06270 */
[----:B------:R-:W-:Y:S02]  /*151f0*/  FSEL R58, R58, -INF , !P1 ;  /* 0xff8000003a3a7808 */ /* 0x000fe40004800000 */
[----:B------:R-:W-:Y:S01]  /*15200*/  ISETP.GE.AND P5, PT, R2, R165, PT ;  /* 0x000000a50200720c */ /* 0x000fe20003fa6270 */
[----:B------:R-:W-:Y:S01]  /*15210*/  HMMA.16816.F32 R28, R76, R36, R28 ;  /* 0x000000244c1c723c */ /* 0x000fe2000000181c */
[----:B------:R-:W-:Y:S01]  /*15220*/  ISETP.GE.AND P3, PT, R65, R164, PT ;  /* 0x000000a44100720c */ /* 0x000fe20003f66270 */
[----:B------:R-:W-:-:S03]  /*15230*/  VIADD R65, R0, 0x38 ;  /* 0x0000003800417836 */ /* 0x000fc60000000000 */
[----:B------:R-:W-:Y:S01]  /*15240*/  FSEL R59, R59, -INF , !P3 ;  /* 0xff8000003b3b7808 */ /* 0x000fe20005800000 */
[----:B-1----:R-:W-:Y:S01]  /*15250*/  HMMA.16816.F32 R48, R172, R108, R48 ;  /* 0x0000006cac30723c */ /* 0x002fe20000001830 */
[----:B------:R-:W-:-:S05]  /*15260*/  VIADD R36, R0, 0x20 ;  /* 0x0000002000247836 */ /* 0x000fca0000000000 */
[C---:B------:R-:W-:Y:S01]  /*15270*/  ISETP.GE.AND P1, PT, R36.reuse, R165, PT ;  /* 0x000000a52400720c */ /* 0x040fe20003f26270 */
[----:B------:R-:W-:Y:S01]  /*15280*/  HMMA.16816.F32 R24, R76, R38, R24 ;  /* 0x000000264c18723c */ /* 0x000fe20000001818 */
[----:B------:R-:W-:Y:S02]  /*15290*/  FSEL R108, R57, -INF , !P0 ;  /* 0xff800000396c7808 */ /* 0x000fe40004000000 */
[----:B------:R-:W-:Y:S02]  /*152a0*/  ISETP.GE.AND P0, PT, R36, R164, PT ;  /* 0x000000a42400720c */ /* 0x000fe40003f06270 */
[----:B------:R-:W1:Y:S01]  /*152b0*/  LDSM.16.M88.4 R36, [R233+0x2000] ;  /* 0x00200000e924783b */ /* 0x000e620000000200 */
[----:B------:R-:W-:Y:S01]  /*152c0*/  HMMA.16816.F32 R88, R128, R118, R88 ;  /* 0x000000768058723c */ /* 0x000fe20000001858 */
[----:B------:R-:W-:Y:S01]  /*152d0*/  FSEL R109, R52, -INF , !P5 ;  /* 0xff800000346d7808 */ /* 0x000fe20006800000 */
[----:B------:R-:W-:-:S04]  /*152e0*/  VIADD R52, R0, 0x30 ;  /* 0x0000003000347836 */ /* 0x000fc80000000000 */
[----:B------:R-:W-:Y:S01]  /*152f0*/  HMMA.16816.F32 R44, R172, R110, R44 ;  /* 0x0000006eac2c723c */ /* 0x000fe2000000182c */
[----:B------:R-:W-:Y:S02]  /*15300*/  FSEL R118, R61, -INF , !P2 ;  /* 0xff8000003d767808 */ /* 0x000fe40005000000 */
[-C--:B------:R-:W-:Y:S01]  /*15310*/  ISETP.GE.AND P2, PT, R2, R164.reuse, PT ;  /* 0x000000a40200720c */ /* 0x080fe20003f46270 */
[----:B------:R-:W-:Y:S01]  /*15320*/  VIADD R2, R0, 0x19 ;  /* 0x0000001900027836 */ /* 0x000fe20000000000 */
[----:B------:R-:W-:Y:S01]  /*15330*/  FSEL R119, R56, -INF , !P4 ;  /* 0xff80000038777808 */ /* 0x000fe20006000000 */
[----:B------:R-:W-:Y:S01]  /*15340*/  VIADD R56, R0, 0x28 ;  /* 0x0000002800387836 */ /* 0x000fe20000000000 */
[----:B------:R-:W-:Y:S01]  /*15350*/  FSEL R57, R54, -INF , !P2 ;  /* 0xff80000036397808 */ /* 0x000fe20005000000 */
[----:B--2---:R-:W-:Y:S01]  /*15360*/  HMMA.16816.F32 R20, R76, R112, R20 ;  /* 0x000000704c14723c */ /* 0x004fe20000001814 */
[CC--:B------:R-:W-:Y:S01]  /*15370*/  ISETP.GE.AND P6, PT, R2.reuse, R165.reuse, PT ;  /* 0x000000a50200720c */ /* 0x0c0fe20003fc6270 */
[----:B------:R-:W2:Y:S01]  /*15380*/  LDSM.16.M88.4 R60, [R238+0x3000] ;  /* 0x00300000ee3c783b */ /* 0x000ea20000000200 */
[----:B------:R-:W-:Y:S01]  /*15390*/  ISETP.GE.AND P4, PT, R2, R164, PT ;  /* 0x000000a40200720c */ /* 0x000fe20003f86270 */
[----:B------:R-:W-:Y:S01]  /*153a0*/  VIADD R2, R0, 0x21 ;  /* 0x0000002100027836 */ /* 0x000fe20000000000 */
[----:B------:R-:W-:Y:S01]  /*153b0*/  FSEL R110, R53, -INF , !P6 ;  /* 0xff800000356e7808 */ /* 0x000fe20007000000 */
[----:B---3--:R-:W-:Y:S01]  /*153c0*/  HMMA.16816.F32 R40, R172, R72, R40 ;  /* 0x00000048ac28723c */ /* 0x008fe20000001828 */
[----:B------:R-:W-:-:S02]  /*153d0*/  ISETP.GE.AND P2, PT, R56, R165, PT ;  /* 0x000000a53800720c */ /* 0x000fc40003f46270 */
[-C--:B------:R-:W-:Y:S02]  /*153e0*/  ISETP.GE.AND P3, PT, R2, R165.reuse, PT ;  /* 0x000000a50200720c */ /* 0x080fe40003f66270 */
[----:B------:R-:W-:Y:S01]  /*153f0*/  ISETP.GE.AND P6, PT, R56, R164, PT ;  /* 0x000000a43800720c */ /* 0x000fe20003fc6270 */
[----:B------:R-:W-:Y:S01]  /*15400*/  HMMA.16816.F32 R32, R172, R74, R32 ;  /* 0x0000004aac20723c */ /* 0x000fe20000001820 */
[----:B------:R-:W-:Y:S02]  /*15410*/  FSEL R212, R50, -INF , !P0 ;  /* 0xff80000032d47808 */ /* 0x000fe40004000000 */
[----:B------:R-:W-:Y:S02]  /*15420*/  FSEL R112, R49, -INF , !P3 ;  /* 0xff80000031707808 */ /* 0x000fe40005800000 */
[----:B------:R-:W-:Y:S01]  /*15430*/  FSEL R56, R55, -INF , !P4 ;  /* 0xff80000037387808 */ /* 0x000fe20006000000 */
[----:B------:R-:W-:Y:S01]  /*15440*/  HMMA.16816.F32 R4, R128, R188, R4 ;  /* 0x000000bc8004723c */ /* 0x000fe20000001804 */
[----:B------:R-:W-:-:S02]  /*15450*/  ISETP.GE.AND P0, PT, R52, R165, PT ;  /* 0x000000a53400720c */ /* 0x000fc40003f06270 */
[-C--:B------:R-:W-:Y:S02]  /*15460*/  ISETP.GE.AND P3, PT, R52, R164.reuse, PT ;  /* 0x000000a43400720c */ /* 0x080fe40003f66270 */
[----:B------:R-:W3:Y:S01]  /*15470*/  LDSM.16.M88.4 R52, [R238+0x3800] ;  /* 0x00380000ee34783b */ /* 0x000ee20000000200 */
[----:B------:R-:W-:Y:S01]  /*15480*/  ISETP.GE.AND P5, PT, R2, R164, PT ;  /* 0x000000a40200720c */ /* 0x000fe20003fa6270 */
[----:B------:R-:W-:Y:S01]  /*15490*/  VIADD R2, R0, 0x29 ;  /* 0x0000002900027836 */ /* 0x000fe20000000000 */
[----:B------:R-:W-:Y:S01]  /*154a0*/  FSEL R111, R48, -INF , !P1 ;  /* 0xff800000306f7808 */ /* 0x000fe20004800000 */
[----:B-1----:R-:W-:Y:S01]  /*154b0*/  HMMA.16816.F32 R28, R172, R36, R28 ;  /* 0x00000024ac1c723c */ /* 0x002fe2000000181c */
[----:B------:R-:W-:Y:S02]  /*154c0*/  FSEL R215, R51, -INF , !P5 ;  /* 0xff80000033d77808 */ /* 0x000fe40006800000 */
[----:B------:R-:W1:Y:S01]  /*154d0*/  LDSM.16.M88.4 R48, [R233+0x2800] ;  /* 0x00280000e930783b */ /* 0x000e620000000200 */
[----:B------:R-:W-:-:S02]  /*154e0*/  ISETP.GE.AND P4, PT, R2, R165, PT ;  /* 0x000000a50200720c */ /* 0x000fc40003f86270 */
[-C--:B------:R-:W-:Y:S01]  /*154f0*/  ISETP.GE.AND P1, PT, R2, R164.reuse, PT ;  /* 0x000000a40200720c */ /* 0x080fe20003f26270 */
[----:B------:R-:W-:Y:S01]  /*15500*/  VIADD R2, R0, 0x31 ;  /* 0x0000003100027836 */ /* 0x000fe20000000000 */
[----:B------:R-:W-:Y:S01]  /*15510*/  FSEL R113, R44, -INF , !P2 ;  /* 0xff8000002c717808 */ /* 0x000fe20005000000 */
[C---:B------:R-:W-:Y:S01]  /*15520*/  HMMA.16816.F32 R16, R76.reuse, R114, R16 ;  /* 0x000000724c10723c */ /* 0x040fe20000001810 */
[----:B------:R-:W-:Y:S01]  /*15530*/  FSEL R208, R42, -INF , !P3 ;  /* 0xff8000002ad07808 */ /* 0x000fe20005800000 */
[----:B------:R-:W-:Y:S01]  /*15540*/  VIADD R44, R0, 0x40 ;  /* 0x00000040002c7836 */ /* 0x000fe20000000000 */
[----:B------:R-:W-:Y:S01]  /*15550*/  ISETP.GE.AND P5, PT, R2, R165, PT ;  /* 0x000000a50200720c */ /* 0x000fe20003fa6270 */
[----:B------:R-:W-:Y:S01]  /*15560*/  VIADD R36, R0, 0x48 ;  /* 0x0000004800247836 */ /* 0x000fe20000000000 */
[----:B------:R-:W-:Y:S01]  /*15570*/  ISETP.GE.AND P2, PT, R2, R164, PT ;  /* 0x000000a40200720c */ /* 0x000fe20003f46270 */
[----:B------:R-:W-:Y:S01]  /*15580*/  VIADD R2, R0, 0x39 ;  /* 0x0000003900027836 */ /* 0x000fe20000000000 */
[----:B------:R-:W-:Y:S01]  /*15590*/  FSEL R115, R40, -INF , !P0 ;  /* 0xff80000028737808 */ /* 0x000fe20004000000 */
[----:B--2---:R-:W-:Y:S01]  /*155a0*/  HMMA.16816.F32 R12, R76, R60, R12 ;  /* 0x0000003c4c0c723c */ /* 0x004fe2000000180c */
[----:B------:R-:W-:-:S02]  /*155b0*/  FSEL R37, R41, -INF , !P5 ;  /* 0xff80000029257808 */ /* 0x000fc40006800000 */
[----:B------:R-:W-:Y:S02]  /*155c0*/  FSEL R211, R43, -INF , !P2 ;  /* 0xff8000002bd37808 */ /* 0x000fe40005000000 */
[----:B------:R-:W2:Y:S01]  /*155d0*/  LDSM.16.M88.4 R40, [R233+0x3000] ;  /* 0x00300000e928783b */ /* 0x000ea20000000200 */
[----:B------:R-:W-:Y:S01]  /*155e0*/  FSEL R213, R47, -INF , !P1 ;  /* 0xff8000002fd57808 */ /* 0x000fe20004800000 */
[----:B------:R-:W-:Y:S01]  /*155f0*/  HMMA.16816.F32 R24, R172, R38, R24 ;  /* 0x00000026ac18723c */ /* 0x000fe20000001818 */
[----:B------:R-:W-:Y:S02]  /*15600*/  FSEL R214, R46, -INF , !P6 ;  /* 0xff8000002ed67808 */ /* 0x000fe40007000000 */
[CC--:B------:R-:W-:Y:S02]  /*15610*/  ISETP.GE.AND P1, PT, R2.reuse, R165.reuse, PT ;  /* 0x000000a50200720c */ /* 0x0c0fe40003f26270 */
[----:B------:R-:W-:Y:S01]  /*15620*/  ISETP.GE.AND P0, PT, R2, R164, PT ;  /* 0x000000a40200720c */ /* 0x000fe20003f06270 */
[----:B------:R-:W-:Y:S01]  /*15630*/  VIADD R2, R0, 0x41 ;  /* 0x0000004100027836 */ /* 0x000fe20000000000 */
[-C--:B------:R-:W-:Y:S01]  /*15640*/  ISETP.GE.AND P6, PT, R65, R165.reuse, PT ;  /* 0x000000a54100720c */ /* 0x080fe20003fc6270 */
[----:B------:R-:W-:Y:S01]  /*15650*/  HMMA.16816.F32 R8, R76, R62, R8 ;  /* 0x0000003e4c08723c */ /* 0x000fe20000001808 */
[----:B------:R-:W-:-:S02]  /*15660*/  ISETP.GE.AND P3, PT, R44, R165, PT ;  /* 0x000000a52c00720c */ /* 0x000fc40003f66270 */
[----:B------:R-:W-:Y:S01]  /*15670*/  FSEL R229, R32, -INF , !P6 ;  /* 0xff80000020e57808 */ /* 0x000fe20007000000 */
[----:B------:R-:W-:Y:S01]  /*15680*/  VIADD R32, R0, 0x50 ;  /* 0x0000005000207836 */ /* 0x000fe20000000000 */
[-C--:B------:R-:W-:Y:S01]  /*15690*/  ISETP.GE.AND P5, PT, R44, R164.reuse, PT ;  /* 0x000000a42c00720c */ /* 0x080fe20003fa6270 */
[----:B---3--:R-:W-:Y:S01]  /*156a0*/  HMMA.16816.F32 R4, R76, R52, R4 ;  /* 0x000000344c04723c */ /* 0x008fe20000001804 */
[C---:B------:R-:W-:Y:S02]  /*156b0*/  ISETP.GE.AND P2, PT, R2.reuse, R165, PT ;  /* 0x000000a50200720c */ /* 0x040fe40003f46270 */
[----:B------:R-:W-:Y:S01]  /*156c0*/  ISETP.GE.AND P6, PT, R2, R164, PT ;  /* 0x000000a40200720c */ /* 0x000fe20003fc6270 */
[----:B------:R-:W-:Y:S01]  /*156d0*/  VIADD R2, R0, 0x49 ;  /* 0x0000004900027836 */ /* 0x000fe20000000000 */
[----:B------:R-:W-:Y:S01]  /*156e0*/  FSEL R201, R30, -INF , !P5 ;  /* 0xff8000001ec97808 */ /* 0x000fe20006800000 */
[----:B-1----:R-:W-:Y:S01]  /*156f0*/  HMMA.16816.F32 R20, R172, R48, R20 ;  /* 0x00000030ac14723c */ /* 0x002fe20000001814 */
[----:B------:R-:W-:-:S02]  /*15700*/  FSEL R53, R28, -INF , !P3 ;  /* 0xff8000001c357808 */ /* 0x000fc40005800000 */
[----:B------:R-:W-:Y:S02]  /*15710*/  FSEL R38, R29, -INF , !P2 ;  /* 0xff8000001d267808 */ /* 0x000fe40005000000 */
[----:B------:R-:W-:Y:S01]  /*15720*/  FSEL R204, R31, -INF , !P6 ;  /* 0xff8000001fcc7808 */ /* 0x000fe20007000000 */
[----:B------:R-:W-:Y:S01]  /*15730*/  HMMA.16816.F32 R16, R172, R50, R16 ;  /* 0x00000032ac10723c */ /* 0x000fe20000001810 */
[----:B------:R-:W1:Y:S01]  /*15740*/  LDSM.16.M88.4 R28, [R233+0x3800] ;  /* 0x00380000e91c783b */ /* 0x000e620000000200 */
[----:B------:R-:W-:Y:S01]  /*15750*/  FSEL R114, R45, -INF , !P4 ;  /* 0xff8000002d727808 */ /* 0x000fe20006000000 */
[----:B------:R-:W-:Y:S01]  /*15760*/  VIADD R48, R0, 0x58 ;  /* 0x0000005800307836 */ /* 0x000fe20000000000 */
[----:B------:R-:W-:Y:S01]  /*15770*/  ISETP.GE.AND P4, PT, R65, R164, PT ;  /* 0x000000a44100720c */ /* 0x000fe20003f86270 */
[----:B------:R-:W3:Y:S01]  /*15780*/  LDSM.16.M88.4 R44, [R238+0x4000] ;  /* 0x00400000ee2c783b */ /* 0x000ee20000000200 */
[----:B------:R-:W-:Y:S01]  /*15790*/  FSEL R209, R35, -INF , !P0 ;  /* 0xff80000023d17808 */ /* 0x000fe20004000000 */
[----:B------:R-:W-:Y:S01]  /*157a0*/  HMMA.16816.F32 R168, R128, R190, R168 ;  /* 0x000000be80a8723c */ /* 0x000fe200000018a8 */
[----:B------:R-:W-:-:S02]  /*157b0*/  FSEL R210, R34, -INF , !P4 ;  /* 0xff80000022d27808 */ /* 0x000fc40006000000 */
[CC--:B------:R-:W-:Y:S02]  /*157c0*/  ISETP.GE.AND P0, PT, R2.reuse, R165.reuse, PT ;  /* 0x000000a50200720c */ /* 0x0c0fe40003f06270 */
[-C--:B------:R-:W-:Y:S01]  /*157d0*/  ISETP.GE.AND P3, PT, R2, R164.reuse, PT ;  /* 0x000000a40200720c */ /* 0x080fe20003f66270 */
[----:B------:R-:W-:Y:S01]  /*157e0*/  VIADD R2, R0, 0x51 ;  /* 0x0000005100027836 */ /* 0x000fe20000000000 */
[-C--:B------:R-:W-:Y:S01]  /*157f0*/  ISETP.GE.AND P4, PT, R36, R165.reuse, PT ;  /* 0x000000a52400720c */ /* 0x080fe20003f86270 */
[----:B------:R-:W-:Y:S01]  /*15800*/  HMMA.16816.F32 R160, R128, R184, R160 ;  /* 0x000000b880a0723c */ /* 0x000fe200000018a0 */
[----:B------:R-:W-:Y:S02]  /*15810*/  FSEL R230, R33, -INF , !P1 ;  /* 0xff80000021e67808 */ /* 0x000fe40004800000 */
[CC--:B------:R-:W-:Y:S02]  /*15820*/  ISETP.GE.AND P5, PT, R32.reuse, R165.reuse, PT ;  /* 0x000000a52000720c */ /* 0x0c0fe40003fa6270 */
[----:B------:R-:W-:Y:S01]  /*15830*/  ISETP.GE.AND P2, PT, R32, R164, PT ;  /* 0x000000a42000720c */ /* 0x000fe20003f46270 */
[----:B--2---:R-:W-:Y:S01]  /*15840*/  HMMA.16816.F32 R12, R172, R40, R12 ;  /* 0x00000028ac0c723c */ /* 0x004fe2000000180c */
[----:B------:R-:W2:Y:S01]  /*15850*/  LDSM.16.M88.4 R32, [R238+0x4800] ;  /* 0x00480000ee20783b */ /* 0x000ea20000000200 */
[----:B------:R-:W-:Y:S01]  /*15860*/  FSEL R39, R24, -INF , !P4 ;  /* 0xff80000018277808 */ /* 0x000fe20006000000 */
[----:B------:R-:W-:Y:S01]  /*15870*/  VIADD R24, R0, 0x60 ;  /* 0x0000006000187836 */ /* 0x000fe20000000000 */
[----:B------:R-:W-:-:S02]  /*15880*/  ISETP.GE.AND P6, PT, R2, R165, PT ;  /* 0x000000a50200720c */ /* 0x000fc40003fc6270 */
[-C--:B------:R-:W-:Y:S01]  /*15890*/  ISETP.GE.AND P4, PT, R2, R164.reuse, PT ;  /* 0x000000a40200720c */ /* 0x080fe20003f86270 */
[----:B------:R-:W-:Y:S01]  /*158a0*/  VIADD R2, R0, 0x59 ;  /* 0x0000005900027836 */ /* 0x000fe20000000000 */
[----:B------:R-:W-:Y:S01]  /*158b0*/  FSEL R52, R20, -INF , !P5 ;  /* 0xff80000014347808 */ /* 0x000fe20006800000 */
[----:B------:R-:W-:Y:S01]  /*158c0*/  HMMA.16816.F32 R156, R128, R186, R156 ;  /* 0x000000ba809c723c */ /* 0x000fe2000000189c */
[----:B------:R-:W-:Y:S01]  /*158d0*/  FSEL R195, R22, -INF , !P2 ;  /* 0xff80000016c37808 */ /* 0x000fe20005000000 */
[----:B------:R-:W-:Y:S01]  /*158e0*/  VIADD R40, R0, 0x68 ;  /* 0x0000006800287836 */ /* 0x000fe20000000000 */
[----:B------:R-:W-:Y:S02]  /*158f0*/  FSEL R228, R21, -INF , !P6 ;  /* 0xff80000015e47808 */ /* 0x000fe40007000000 */
[----:B------:R-:W-:Y:S01]  /*15900*/  FSEL R198, R23, -INF , !P4 ;  /* 0xff80000017c67808 */ /* 0x000fe20006000000 */
[----:B------:R-:W-:Y:S01]  /*15910*/  HMMA.16816.F32 R8, R172, R42, R8 ;  /* 0x0000002aac08723c */ /* 0x000fe20000001808 */
[----:B------:R-:W4:Y:S01]  /*15920*/  LDSM.16.M88.4 R20, [R233+0x4000] ;  /* 0x00400000e914783b */ /* 0x000f220000000200 */
[----:B------:R-:W-:-:S02]  /*15930*/  ISETP.GE.AND P1, PT, R36, R164, PT ;  /* 0x000000a42400720c */ /* 0x000fc40003f26270 */
[----:B------:R-:W-:Y:S02]  /*15940*/  FSEL R36, R25, -INF , !P0 ;  /* 0xff80000019247808 */ /* 0x000fe40004000000 */
[----:B------:R-:W-:Y:S01]  /*15950*/  FSEL R203, R26, -INF , !P1 ;  /* 0xff8000001acb7808 */ /* 0x000fe20004800000 */
[----:B-1----:R-:W-:Y:S01]  /*15960*/  HMMA.16816.F32 R184, R172, R28, R4 ;  /* 0x0000001cacb8723c */ /* 0x002fe20000001804 */
[----:B------:R-:W-:Y:S01]  /*15970*/  FSEL R202, R27, -INF , !P3 ;  /* 0xff8000001bca7808 */ /* 0x000fe20005800000 */
[----:B------:R-:W-:Y:S01]  /*15980*/  LDSM.16.M88.4 R4, [R238+0x5800] ;  /* 0x00580000ee04783b */ /* 0x000fe20000000200 */
[CC--:B------:R-:W-:Y:S02]  /*15990*/  ISETP.GE.AND P2, PT, R24.reuse, R165.reuse, PT ;  /* 0x000000a51800720c */ /* 0x0c0fe40003f46270 */
[----:B------:R-:W-:Y:S01]  /*159a0*/  ISETP.GE.AND P6, PT, R24, R164, PT ;  /* 0x000000a41800720c */ /* 0x000fe20003fc6270 */
[----:B------:R-:W-:Y:S01]  /*159b0*/  HMMA.16816.F32 R168, R76, R54, R168 ;  /* 0x000000364ca8723c */ /* 0x000fe200000018a8 */
[----:B------:R-:W1:Y:S01]  /*159c0*/  LDSM.16.M88.4 R24, [R238+0x5000] ;  /* 0x00500000ee18783b */ /* 0x000e620000000200 */
[----:B------:R-:W-:-:S02]  /*159d0*/  ISETP.GE.AND P3, PT, R2, R165, PT ;  /* 0x000000a50200720c */ /* 0x000fc40003f66270 */
[-C--:B------:R-:W-:Y:S01]  /*159e0*/  ISETP.GE.AND P5, PT, R2, R164.reuse, PT ;  /* 0x000000a40200720c */ /* 0x080fe20003fa6270 */
[----:B------:R-:W-:Y:S01]  /*159f0*/  VIADD R2, R0, 0x61 ;  /* 0x0000006100027836 */ /* 0x000fe20000000000 */
[-C--:B------:R-:W-:Y:S01]  /*15a00*/  ISETP.GE.AND P1, PT, R48, R165.reuse, PT ;  /* 0x000000a53000720c */ /* 0x080fe20003f26270 */
[C---:B---3--:R-:W-:Y:S01]  /*15a10*/  HMMA.16816.F32 R160, R76.reuse, R44, R160 ;  /* 0x0000002c4ca0723c */ /* 0x048fe200000018a0 */
[----:B------:R-:W-:Y:S02]  /*15a20*/  FSEL R225, R12, -INF , !P2 ;  /* 0xff8000000ce17808 */ /* 0x000fe40005000000 */
[----:B------:R-:W-:Y:S01]  /*15a30*/  FSEL R227, R16, -INF , !P1 ;  /* 0xff80000010e37808 */ /* 0x000fe20004800000 */
[----:B------:R-:W-:Y:S01]  /*15a40*/  VIADD R16, R0, 0x70 ;  /* 0x0000007000107836 */ /* 0x000fe20000000000 */
[C---:B------:R-:W-:Y:S01]  /*15a50*/  ISETP.GE.AND P4, PT, R2.reuse, R165, PT ;  /* 0x000000a50200720c */ /* 0x040fe20003f86270 */
[----:B------:R-:W-:Y:S01]  /*15a60*/  HMMA.16816.F32 R156, R76, R46, R156 ;  /* 0x0000002e4c9c723c */ /* 0x000fe2000000189c */
[----:B------:R-:W-:Y:S01]  /*15a70*/  ISETP.GE.AND P1, PT, R2, R164, PT ;  /* 0x000000a40200720c */ /* 0x000fe20003f26270 */
[----:B------:R-:W-:Y:S01]  /*15a80*/  VIADD R2, R0, 0x69 ;  /* 0x0000006900027836 */ /* 0x000fe20000000000 */
[----:B------:R-:W-:-:S02]  /*15a90*/  FSEL R190, R14, -INF , !P6 ;  /* 0xff8000000ebe7808 */ /* 0x000fc40007000000 */
[----:B------:R-:W-:Y:S01]  /*15aa0*/  FSEL R224, R13, -INF , !P4 ;  /* 0xff8000000de07808 */ /* 0x000fe20006000000 */
[C---:B--2---:R-:W-:Y:S01]  /*15ab0*/  HMMA.16816.F32 R152, R76.reuse, R32, R152 ;  /* 0x000000204c98723c */ /* 0x044fe20000001898 */
[----:B------:R-:W-:Y:S02]  /*15ac0*/  FSEL R194, R15, -INF , !P1 ;  /* 0xff8000000fc27808 */ /* 0x000fe40004800000 */
[----:B------:R-:W2:Y:S01]  /*15ad0*/  LDSM.16.M88.4 R12, [R233+0x4800] ;  /* 0x00480000e90c783b */ /* 0x000ea20000000200 */
[----:B------:R-:W-:Y:S02]  /*15ae0*/  ISETP.GE.AND P0, PT, R48, R164, PT ;  /* 0x000000a43000720c */ /* 0x000fe40003f06270 */
[----:B------:R-:W-:Y:S01]  /*15af0*/  FSEL R226, R17, -INF , !P3 ;  /* 0xff80000011e27808 */ /* 0x000fe20005800000 */
[----:B------:R-:W-:Y:S01]  /*15b00*/  HMMA.16816.F32 R148, R76, R34, R148 ;  /* 0x000000224c94723c */ /* 0x000fe20000001894 */
[----:B------:R-:W-:Y:S02]  /*15b10*/  FSEL R196, R19, -INF , !P5 ;  /* 0xff80000013c47808 */ /* 0x000fe40006800000 */
[----:B------:R-:W-:-:S02]  /*15b20*/  ISETP.GE.AND P6, PT, R16, R165, PT ;  /* 0x000000a51000720c */ /* 0x000fc40003fc6270 */
[-C--:B------:R-:W-:Y:S01]  /*15b30*/  ISETP.GE.AND P4, PT, R16, R164.reuse, PT ;  /* 0x000000a41000720c */ /* 0x080fe20003f86270 */
[----:B------:R-:W-:Y:S01]  /*15b40*/  VIADD R16, R0, 0x78 ;  /* 0x0000007800107836 */ /* 0x000fe20000000000 */
[-C--:B------:R-:W-:Y:S01]  /*15b50*/  ISETP.GE.AND P3, PT, R40, R164.reuse, PT ;  /* 0x000000a42800720c */ /* 0x080fe20003f66270 */
[C---:B------:R-:W-:Y:S01]  /*15b60*/  HMMA.16816.F32 R168, R172.reuse, R30, R168 ;  /* 0x0000001eaca8723c */ /* 0x040fe200000018a8 */
[-C--:B------:R-:W-:Y:S01]  /*15b70*/  ISETP.GE.AND P5, PT, R2, R165.reuse, PT ;  /* 0x000000a50200720c */ /* 0x080fe20003fa6270 */
[----:B------:R-:W-:Y:S01]  /*15b80*/  LDSM.16.M88.4 R28, [R233+0x6000] ;  /* 0x00600000e91c783b */ /* 0x000fe20000000200 */
[----:B------:R-:W-:Y:S02]  /*15b90*/  FSEL R197, R18, -INF , !P0 ;  /* 0xff80000012c57808 */ /* 0x000fe40004000000 */
[----:B------:R-:W-:Y:S01]  /*15ba0*/  ISETP.GE.AND P2, PT, R2, R164, PT ;  /* 0x000000a40200720c */ /* 0x000fe20003f46270 */
[----:B------:R-:W-:Y:S01]  /*15bb0*/  VIADD R2, R0, 0x71 ;  /* 0x0000007100027836 */ /* 0x000fe20000000000 */
[----:B------:R-:W-:Y:S01]  /*15bc0*/  ISETP.GE.AND P0, PT, R40, R165, PT ;  /* 0x000000a52800720c */ /* 0x000fe20003f06270 */
[----:B----4-:R-:W-:Y:S01]  /*15bd0*/  HMMA.16816.F32 R160, R172, R20, R160 ;  /* 0x00000014aca0723c */ /* 0x010fe200000018a0 */
[----:B------:R-:W-:-:S02]  /*15be0*/  FSEL R191, R10, -INF , !P3 ;  /* 0xff8000000abf7808 */ /* 0x000fc40005800000 */
[----:B------:R-:W-:Y:S02]  /*15bf0*/  FSEL R220, R9, -INF , !P5 ;  /* 0xff80000009dc7808 */ /* 0x000fe40006800000 */
[CC--:B------:R-:W-:Y:S01]  /*15c00*/  ISETP.GE.AND P3, PT, R16.reuse, R165.reuse, PT ;  /* 0x000000a51000720c */ /* 0x0c0fe20003f66270 */
[----:B-1----:R-:W-:Y:S01]  /*15c10*/  HMMA.16816.F32 R144, R76, R24, R144 ;  /* 0x000000184c90723c */ /* 0x002fe20000001890 */
[----:B------:R-:W-:Y:S01]  /*15c20*/  ISETP.GE.AND P5, PT, R16, R164, PT ;  /* 0x000000a41000720c */ /* 0x000fe20003fa6270 */
[----:B------:R-:W-:Y:S01]  /*15c30*/  VIADD R20, R0, 0x88 ;  /* 0x0000008800147836 */ /* 0x000fe20000000000 */
[----:B------:R-:W-:Y:S01]  /*15c40*/  FSEL R223, R8, -INF , !P0 ;  /* 0xff80000008df7808 */ /* 0x000fe20004000000 */
[----:B------:R-:W1:Y:S01]  /*15c50*/  LDSM.16.M88.4 R16, [R233+0x5000] ;  /* 0x00500000e910783b */ /* 0x000e620000000200 */
[----:B------:R-:W-:Y:S01]  /*15c60*/  ISETP.GE.AND P1, PT, R2, R165, PT ;  /* 0x000000a50200720c */ /* 0x000fe20003f26270 */
[----:B------:R-:W-:Y:S01]  /*15c70*/  VIADD R8, R0, 0x80 ;  /* 0x0000008000087836 */ /* 0x000fe20000000000 */
[----:B------:R-:W-:Y:S01]  /*15c80*/  FSEL R188, R186, -INF , !P4 ;  /* 0xff800000babc7808 */ /* 0x000fe20006000000 */
[----:B------:R-:W-:Y:S01]  /*15c90*/  HMMA.16816.F32 R156, R172, R22, R156 ;  /* 0x00000016ac9c723c */ /* 0x000fe2000000189c */
[----:B------:R-:W-:-:S02]  /*15ca0*/  FSEL R216, R185, -INF , !P1 ;  /* 0xff800000b9d87808 */ /* 0x000fc40004800000 */
[----:B------:R-:W-:Y:S02]  /*15cb0*/  FSEL R189, R11, -INF , !P2 ;  /* 0xff8000000bbd7808 */ /* 0x000fe40005000000 */
[CC--:B------:R-:W-:Y:S01]  /*15cc0*/  ISETP.GE.AND P4, PT, R8.reuse, R165.reuse, PT ;  /* 0x000000a50800720c */ /* 0x0c0fe20003f86270 */
[----:B--2---:R-:W-:Y:S01]  /*15cd0*/  HMMA.16816.F32 R152, R172, R12, R152 ;  /* 0x0000000cac98723c */ /* 0x004fe20000001898 */
[-C--:B------:R-:W-:Y:S02]  /*15ce0*/  ISETP.GE.AND P1, PT, R8, R164.reuse, PT ;  /* 0x000000a40800720c */ /* 0x080fe40003f26270 */
[----:B------:R-:W2:Y:S01]  /*15cf0*/  LDSM.16.M88.4 R8, [R238+0x6000] ;  /* 0x00600000ee08783b */ /* 0x000ea20000000200 */
[----:B------:R-:W-:Y:S01]  /*15d00*/  ISETP.GE.AND P0, PT, R2, R164, PT ;  /* 0x000000a40200720c */ /* 0x000fe20003f06270 */
[----:B------:R-:W-:Y:S01]  /*15d10*/  VIADD R2, R0, 0x79 ;  /* 0x0000007900027836 */ /* 0x000fe20000000000 */
[----:B------:R-:W-:Y:S01]  /*15d20*/  FSEL R217, R184, -INF , !P6 ;  /* 0xff800000b8d97808 */ /* 0x000fe20007000000 */
[----:B------:R-:W-:Y:S01]  /*15d30*/  HMMA.16816.F32 R136, R76, R4, R136 ;  /* 0x000000044c88723c */ /* 0x000fe20000001888 */
[----:B------:R-:W-:Y:S01]  /*15d40*/  FSEL R187, R187, -INF , !P0 ;  /* 0xff800000bbbb7808 */ /* 0x000fe20004000000 */
[----:B------:R-:W-:Y:S01]  /*15d50*/  VIADD R12, R0, 0x98 ;  /* 0x00000098000c7836 */ /* 0x000fe20000000000 */
[----:B------:R-:W-:-:S02]  /*15d60*/  ISETP.GE.AND P2, PT, R2, R165, PT ;  /* 0x000000a50200720c */ /* 0x000fc40003f46270 */
[----:B------:R-:W-:Y:S01]  /*15d70*/  ISETP.GE.AND P6, PT, R2, R164, PT ;  /* 0x000000a40200720c */ /* 0x000fe20003fc6270 */
[C---:B------:R-:W-:Y:S01]  /*15d80*/  VIADD R2, R0.reuse, 0x81 ;  /* 0x0000008100027836 */ /* 0x040fe20000000000 */
[----:B------:R-:W-:Y:S01]  /*15d90*/  HMMA.16816.F32 R140, R76, R26, R140 ;  /* 0x0000001a4c8c723c */ /* 0x000fe2000000188c */
[----:B------:R-:W-:Y:S01]  /*15da0*/  VIADD R4, R0, 0x90 ;  /* 0x0000009000047836 */ /* 0x000fe20000000000 */
[----:B------:R-:W-:Y:S02]  /*15db0*/  FSEL R168, R168, -INF , !P3 ;  /* 0xff800000a8a87808 */ /* 0x000fe40005800000 */
[----:B------:R-:W-:Y:S02]  /*15dc0*/  ISETP.GE.AND P0, PT, R2, R165, PT ;  /* 0x000000a50200720c */ /* 0x000fe40003f06270 */
[----:B------:R-:W-:Y:S01]  /*15dd0*/  FSEL R184, R162, -INF , !P1 ;  /* 0xff800000a2b87808 */ /* 0x000fe20004800000 */
[----:B------:R-:W-:Y:S01]  /*15de0*/  HMMA.16816.F32 R24, R172, R14, R148 ;  /* 0x0000000eac18723c */ /* 0x000fe20000001894 */
[----:B------:R-:W-:-:S02]  /*15df0*/  FSEL R205, R161, -INF , !P0 ;  /* 0xff800000a1cd7808 */ /* 0x000fc40004000000 */
[-C--:B------:R-:W-:Y:S01]  /*15e00*/  ISETP.GE.AND P3, PT, R2, R164.reuse, PT ;  /* 0x000000a40200720c */ /* 0x080fe20003f66270 */
[----:B------:R-:W-:Y:S01]  /*15e10*/  VIADD R2, R0, 0x89 ;  /* 0x0000008900027836 */ /* 0x000fe20000000000 */
[C---:B------:R-:W-:Y:S01]  /*15e20*/  ISETP.GE.AND P1, PT, R4.reuse, R165, PT ;  /* 0x000000a50400720c */ /* 0x040fe20003f26270 */
[----:B------:R-:W-:Y:S01]  /*15e30*/  HMMA.16816.F32 R132, R76, R6, R132 ;  /* 0x000000064c84723c */ /* 0x000fe20000001884 */
[----:B------:R-:W-:Y:S02]  /*15e40*/  ISETP.GE.AND P0, PT, R4, R164, PT ;  /* 0x000000a40400720c */ /* 0x000fe40003f06270 */
[----:B------:R-:W3:Y:S01]  /*15e50*/  LDSM.16.M88.4 R4, [R233+0x5800] ;  /* 0x00580000e904783b */ /* 0x000ee20000000200 */
[----:B------:R-:W-:Y:S02]  /*15e60*/  FSEL R186, R170, -INF , !P5 ;  /* 0xff800000aaba7808 */ /* 0x000fe40006800000 */
[----:B------:R-:W-:Y:S01]  /*15e70*/  FSEL R207, R169, -INF , !P2 ;  /* 0xff800000a9cf7808 */ /* 0x000fe20005000000 */
[----:B-1----:R-:W-:Y:S01]  /*15e80*/  HMMA.16816.F32 R144, R172, R16, R144 ;  /* 0x00000010ac90723c */ /* 0x002fe20000001890 */
[----:B------:R-:W-:-:S02]  /*15e90*/  FSEL R185, R171, -INF , !P6 ;  /* 0xff800000abb97808 */ /* 0x000fc40007000000 */
[CC--:B------:R-:W-:Y:S02]  /*15ea0*/  ISETP.GE.AND P5, PT, R20.reuse, R165.reuse, PT ;  /* 0x000000a51400720c */ /* 0x0c0fe40003fa6270 */
[-C--:B------:R-:W-:Y:S01]  /*15eb0*/  ISETP.GE.AND P2, PT, R20, R164.reuse, PT ;  /* 0x000000a41400720c */ /* 0x080fe20003f46270 */
[C---:B------:R-:W-:Y:S01]  /*15ec0*/  HMMA.16816.F32 R104, R128.reuse, R126, R104 ;  /* 0x0000007e8068723c */ /* 0x040fe20000001868 */
[----:B------:R-:W-:Y:S01]  /*15ed0*/  ISETP.GE.AND P6, PT, R2, R165, PT ;  /* 0x000000a50200720c */ /* 0x000fe20003fc6270 */
[----:B------:R-:W1:Y:S01]  /*15ee0*/  LDSM.16.M88.4 R20, [R238+0x6800] ;  /* 0x00680000ee14783b */ /* 0x000e620000000200 */
[----:B------:R-:W-:Y:S02]  /*15ef0*/  FSEL R206, R160, -INF , !P4 ;  /* 0xff800000a0ce7808 */ /* 0x000fe40006000000 */
[----:B------:R-:W-:Y:S01]  /*15f00*/  ISETP.GE.AND P4, PT, R2, R164, PT ;  /* 0x000000a40200720c */ /* 0x000fe20003f86270 */
[----:B------:R-:W-:Y:S01]  /*15f10*/  VIADD R2, R0, 0x91 ;  /* 0x0000009100027836 */ /* 0x000fe20000000000 */
[----:B------:R-:W-:Y:S01]  /*15f20*/  FSEL R177, R158, -INF , !P2 ;  /* 0xff8000009eb17808 */ /* 0x000fe20005000000 */
[----:B------:R-:W-:Y:S01]  /*15f30*/  HMMA.16816.F32 R100, R128, R120, R100 ;  /* 0x000000788064723c */ /* 0x000fe20000001864 */
[----:B------:R-:W-:-:S02]  /*15f40*/  FSEL R199, R157, -INF , !P6 ;  /* 0xff8000009dc77808 */ /* 0x000fc40007000000 */
[CC--:B------:R-:W-:Y:S02]  /*15f50*/  ISETP.GE.AND P2, PT, R12.reuse, R165.reuse, PT ;  /* 0x000000a50c00720c */ /* 0x0c0fe40003f46270 */
[-C--:B------:R-:W-:Y:S01]  /*15f60*/  ISETP.GE.AND P6, PT, R12, R164.reuse, PT ;  /* 0x000000a40c00720c */ /* 0x080fe20003fc6270 */
[----:B------:R-:W-:Y:S01]  /*15f70*/  HMMA.16816.F32 R140, R172, R18, R140 ;  /* 0x00000012ac8c723c */ /* 0x000fe2000000188c */
[----:B------:R-:W-:Y:S01]  /*15f80*/  FSEL R179, R163, -INF , !P3 ;  /* 0xff800000a3b37808 */ /* 0x000fe20005800000 */
[----:B------:R-:W4:Y:S01]  /*15f90*/  LDSM.16.M88.4 R16, [R238+0x7000] ;  /* 0x00700000ee10783b */ /* 0x000f220000000200 */
[----:B------:R-:W-:Y:S02]  /*15fa0*/  FSEL R200, R156, -INF , !P5 ;  /* 0xff8000009cc87808 */ /* 0x000fe40006800000 */
[C---:B------:R-:W-:Y:S01]  /*15fb0*/  ISETP.GE.AND P3, PT, R2.reuse, R165, PT ;  /* 0x000000a50200720c */ /* 0x040fe20003f66270 */
[----:B--2---:R-:W-:Y:S01]  /*15fc0*/  HMMA.16816.F32 R12, R76, R8, R180 ;  /* 0x000000084c0c723c */ /* 0x004fe200000018b4 */
[----:B------:R-:W-:Y:S01]  /*15fd0*/  ISETP.GE.AND P5, PT, R2, R164, PT ;  /* 0x000000a40200720c */ /* 0x000fe20003fa6270 */
[----:B------:R-:W-:Y:S01]  /*15fe0*/  VIADD R2, R0, 0x99 ;  /* 0x0000009900027836 */ /* 0x000fe20000000000 */
[----:B------:R-:W-:-:S02]  /*15ff0*/  FSEL R176, R159, -INF , !P4 ;  /* 0xff8000009fb07808 */ /* 0x000fc40006000000 */
[----:B------:R-:W-:Y:S01]  /*16000*/  FSEL R159, R154, -INF , !P0 ;  /* 0xff8000009a9f7808 */ /* 0x000fe20004000000 */
[----:B------:R-:W-:Y:S01]  /*16010*/  HMMA.16816.F32 R96, R128, R122, R96 ;  /* 0x0000007a8060723c */ /* 0x000fe20000001860 */
[----:B------:R-:W-:Y:S01]  /*16020*/  VIADD R8, R0, 0xa0 ;  /* 0x000000a000087836 */ /* 0x000fe20000000000 */
[----:B------:R-:W-:Y:S02]  /*16030*/  FSEL R182, R153, -INF , !P3 ;  /* 0xff80000099b67808 */ /* 0x000fe40005800000 */
[----:B------:R-:W-:Y:S02]  /*16040*/  FSEL R183, R152, -INF , !P1 ;  /* 0xff80000098b77808 */ /* 0x000fe40004800000 */
[CC--:B------:R-:W-:Y:S01]  /*16050*/  ISETP.GE.AND P0, PT, R8.reuse, R165.reuse, PT ;  /* 0x000000a50800720c */ /* 0x0c0fe20003f06270 */
[----:B------:R-:W-:Y:S01]  /*16060*/  HMMA.16816.F32 R104, R76, R10, R104 ;  /* 0x0000000a4c68723c */ /* 0x000fe20000001868 */
[----:B------:R-:W-:Y:S01]  /*16070*/  ISETP.GE.AND P3, PT, R8, R164, PT ;  /* 0x000000a40800720c */ /* 0x000fe20003f66270 */
[----:B------:R-:W-:Y:S01]  /*16080*/  VIADD R8, R0, 0xa8 ;  /* 0x000000a800087836 */ /* 0x000fe20000000000 */
[----:B------:R-:W-:-:S02]  /*16090*/  ISETP.GE.AND P4, PT, R2, R165, PT ;  /* 0x000000a50200720c */ /* 0x000fc40003f86270 */
[-C--:B------:R-:W-:Y:S01]  /*160a0*/  ISETP.GE.AND P1, PT, R2, R164.reuse, PT ;  /* 0x000000a40200720c */ /* 0x080fe20003f26270 */
[----:B------:R-:W-:Y:S01]  /*160b0*/  VIADD R2, R0, 0xa1 ;  /* 0x000000a100027836 */ /* 0x000fe20000000000 */
[----:B------:R-:W-:Y:S01]  /*160c0*/  FSEL R151, R26, -INF , !P6 ;  /* 0xff8000001a977808 */ /* 0x000fe20007000000 */
[----:B---3--:R-:W-:Y:S01]  /*160d0*/  HMMA.16816.F32 R136, R172, R4, R136 ;  /* 0x00000004ac88723c */ /* 0x008fe20000001888 */
[----:B------:R-:W-:Y:S02]  /*160e0*/  FSEL R180, R25, -INF , !P4 ;  /* 0xff80000019b47808 */ /* 0x000fe40006000000 */
[----:B------:R-:W-:Y:S02]  /*160f0*/  FSEL R155, R155, -INF , !P5 ;  /* 0xff8000009b9b7808 */ /* 0x000fe40006800000 */
[CC--:B------:R-:W-:Y:S01]  /*16100*/  ISETP.GE.AND P6, PT, R8.reuse, R165.reuse, PT ;  /* 0x000000a50800720c */ /* 0x0c0fe20003fc6270 */
[----:B-1----:R-:W-:Y:S01]  /*16110*/  HMMA.16816.F32 R100, R76, R20, R100 ;  /* 0x000000144c64723c */ /* 0x002fe20000001864 */
[----:B------:R-:W-:Y:S01]  /*16120*/  ISETP.GE.AND P4, PT, R8, R164, PT ;  /* 0x000000a40800720c */ /* 0x000fe20003f86270 */
[----:B------:R-:W-:Y:S01]  /*16130*/  VIADD R8, R0, 0xb0 ;  /* 0x000000b000087836 */ /* 0x000fe20000000000 */
[-C--:B------:R-:W-:Y:S01]  /*16140*/  ISETP.GE.AND P5, PT, R2, R165.reuse, PT ;  /* 0x000000a50200720c */ /* 0x080fe20003fa6270 */
[----:B------:R-:W-:Y:S01]  /*16150*/  VIADD R4, R0, 0xb8 ;  /* 0x000000b800047836 */ /* 0x000fe20000000000 */
[----:B------:R-:W-:Y:S01]  /*16160*/  FSEL R60, R146, -INF , !P3 ;  /* 0xff800000923c7808 */ /* 0x000fe20005800000 */
[----:B------:R-:W-:Y:S01]  /*16170*/  HMMA.16816.F32 R12, R172, R28, R12 ;  /* 0x0000001cac0c723c */ /* 0x000fe2000000180c */
[----:B------:R-:W-:Y:S01]  /*16180*/  FSEL R171, R145, -INF , !P5 ;  /* 0xff80000091ab7808 */ /* 0x000fe20006800000 */
[----:B------:R-:W-:Y:S01]  /*16190*/  VIADD R20, R0, 0xb9 ;  /* 0x000000b900147836 */ /* 0x000fe20000000000 */
[----:B------:R-:W-:-:S02]  /*161a0*/  ISETP.GE.AND P3, PT, R8, R165, PT ;  /* 0x000000a50800720c */ /* 0x000fc40003f66270 */
[-C--:B------:R-:W-:Y:S01]  /*161b0*/  ISETP.GE.AND P5, PT, R8, R164.reuse, PT ;  /* 0x000000a40800720c */ /* 0x080fe20003fa6270 */
[----:B------:R-:W-:Y:S01]  /*161c0*/  HMMA.16816.F32 R96, R76, R22, R96 ;  /* 0x000000164c60723c */ /* 0x000fe20000001860 */
[----:B------:R-:W1:Y:S01]  /*161d0*/  LDSM.16.M88.4 R8, [R233+0x6800] ;  /* 0x00680000e908783b */ /* 0x000e620000000200 */
[----:B------:R-:W-:Y:S01]  /*161e0*/  FSEL R181, R24, -INF , !P2 ;  /* 0xff80000018b57808 */ /* 0x000fe20005000000 */
[----:B------:R-:W-:Y:S01]  /*161f0*/  VIADD R24, R0, 0xc8 ;  /* 0x000000c800187836 */ /* 0x000fe20000000000 */
[----:B------:R-:W-:Y:S01]  /*16200*/  ISETP.GE.AND P2, PT, R2, R164, PT ;  /* 0x000000a40200720c */ /* 0x000fe20003f46270 */
[----:B------:R-:W-:Y:S01]  /*16210*/  VIADD R2, R0, 0xa9 ;  /* 0x000000a900027836 */ /* 0x000fe20000000000 */
[----:B------:R-:W-:Y:S01]  /*16220*/  FSEL R149, R27, -INF , !P1 ;  /* 0xff8000001b957808 */ /* 0x000fe20004800000 */
[----:B------:R-:W-:Y:S01]  /*16230*/  HMMA.16816.F32 R132, R172, R6, R132 ;  /* 0x00000006ac84723c */ /* 0x000fe20000001884 */
[----:B------:R-:W-:Y:S02]  /*16240*/  FSEL R62, R142, -INF , !P4 ;  /* 0xff8000008e3e7808 */ /* 0x000fe40006000000 */
[----:B------:R-:W-:-:S02]  /*16250*/  ISETP.GE.AND P1, PT, R2, R165, PT ;  /* 0x000000a50200720c */ /* 0x000fc40003f26270 */
[----:B------:R-:W-:Y:S01]  /*16260*/  FSEL R178, R144, -INF , !P0 ;  /* 0xff80000090b27808 */ /* 0x000fe20004000000 */
[----:B------:R-:W-:Y:S01]  /*16270*/  HMMA.16816.F32 R104, R172, R30, R104 ;  /* 0x0000001eac68723c */ /* 0x000fe20000001868 */
[----:B------:R-:W-:Y:S02]  /*16280*/  FSEL R150, R141, -INF , !P1 ;  /* 0xff8000008d967808 */ /* 0x000fe40004800000 */
[C---:B------:R-:W-:Y:S02]  /*16290*/  ISETP.GE.AND P4, PT, R4.reuse, R165, PT ;  /* 0x000000a50400720c */ /* 0x040fe40003f86270 */
[-C--:B------:R-:W-:Y:S01]  /*162a0*/  ISETP.GE.AND P1, PT, R4, R164.reuse, PT ;  /* 0x000000a40400720c */ /* 0x080fe20003f26270 */
[----:B----4-:R-:W-:Y:S01]  /*162b0*/  HMMA.16816.F32 R92, R76, R16, R92 ;  /* 0x000000104c5c723c */ /* 0x010fe2000000185c */
[----:B------:R-:W-:Y:S01]  /*162c0*/  ISETP.GE.AND P0, PT, R2, R164, PT ;  /* 0x000000a40200720c */ /* 0x000fe20003f06270 */
[----:B------:R-:W2:Y:S01]  /*162d0*/  LDSM.16.M88.4 R4, [R238+0x7800] ;  /* 0x00780000ee04783b */ /* 0x000ea20000000200 */
[----:B------:R-:W-:Y:S01]  /*162e0*/  VIADD R2, R0, 0xb1 ;  /* 0x000000b100027836 */ /* 0x000fe20000000000 */
[----:B------:R-:W-:-:S02]  /*162f0*/  FSEL R63, R147, -INF , !P2 ;  /* 0xff800000933f7808 */ /* 0x000fc40005000000 */
[----:B------:R-:W-:Y:S01]  /*16300*/  FSEL R169, R140, -INF , !P6 ;  /* 0xff8000008ca97808 */ /* 0x000fe20007000000 */
[----:B------:R-:W-:Y:S01]  /*16310*/  HMMA.16816.F32 R16, R76, R18, R88 ;  /* 0x000000124c10723c */ /* 0x000fe20000001858 */
        /* <DEDUP_REMOVED lines=9> */
[C---:B-1----:R-:W-:Y:S01]  /*163b0*/  HMMA.16816.F32 R100, R172.reuse, R8, R100 ;  /* 0x00000008ac64723c */ /* 0x042fe20000001864 */
[C---:B------:R-:W-:Y:S01]  /*163c0*/  ISETP.GE.AND P5, PT, R2.reuse, R165, PT ;  /* 0x000000a50200720c */ /* 0x040fe20003fa6270 */
[----:B------:R-:W1:Y:S01]  /*163d0*/  LDSM.16.M88.4 R20, [R233+0x7000] ;  /* 0x00700000e914783b */ /* 0x000e620000000200 */
[----:B------:R-:W-:Y:S01]  /*163e0*/  ISETP.GE.AND P2, PT, R2, R164, PT ;  /* 0x000000a40200720c */ /* 0x000fe20003f46270 */
[C---:B------:R-:W-:Y:S01]  /*163f0*/  VIADD R2, R0.reuse, 0xc1 ;  /* 0x000000c100027836 */ /* 0x040fe20000000000 */
[----:B------:R-:W-:Y:S01]  /*16400*/  FSEL R65, R139, -INF , !P6 ;  /* 0xff8000008b417808 */ /* 0x000fe20007000000 */
[----:B------:R-:W-:Y:S01]  /*16410*/  HMMA.16816.F32 R96, R172, R10, R96 ;  /* 0x0000000aac60723c */ /* 0x000fe20000001860 */
[----:B------:R-:W-:Y:S01]  /*16420*/  VIADD R8, R0, 0xd0 ;  /* 0x000000d000087836 */ /* 0x000fe20000000000 */
[----:B------:R-:W-:-:S02]  /*16430*/  FSEL R69, R14, -INF , !P2 ;  /* 0xff8000000e457808 */ /* 0x000fc40005000000 */
[-C--:B------:R-:W-:Y:S02]  /*16440*/  ISETP.GE.AND P6, PT, R2, R165.reuse, PT ;  /* 0x000000a50200720c */ /* 0x080fe40003fc6270 */
[C---:B------:R-:W-:Y:S02]  /*16450*/  ISETP.GE.AND P2, PT, R8.reuse, R165, PT ;  /* 0x000000a50800720c */ /* 0x040fe40003f46270 */
[----:B------:R-:W-:Y:S02]  /*16460*/  FSEL R73, R13, -INF , !P6 ;  /* 0xff8000000d497808 */ /* 0x000fe40007000000 */
[----:B------:R-:W-:Y:S02]  /*16470*/  ISETP.GE.AND P6, PT, R8, R164, PT ;  /* 0x000000a40800720c */ /* 0x000fe40003fc6270 */
[----:B------:R-:W3:Y:S01]  /*16480*/  LDSM.16.M88.4 R8, [R233+0x7800] ;  /* 0x00780000e908783b */ /* 0x000ee20000000200 */
[----:B------:R-:W-:Y:S01]  /*16490*/  FSEL R67, R132, -INF , !P4 ;  /* 0xff80000084437808 */ /* 0x000fe20006000000 */
[----:B------:R-:W-:-:S04]  /*164a0*/  DEPBAR.LE SB0, 0x0 ;  /* 0x000080000000791a */ /* 0x000fc80000000000 */
[----:B------:R-:W-:Y:S02]  /*164b0*/  FSEL R71, R134, -INF , !P1 ;  /* 0xff80000086477808 */ /* 0x000fe40004800000 */
[----:B------:R-:W-:Y:S01]  /*164c0*/  FSEL R74, R12, -INF , !P5 ;  /* 0xff8000000c4a7808 */ /* 0x000fe20006800000 */
[----:B------:R-:W-:Y:S01]  /*164d0*/  VIADD R12, R0, 0xd1 ;  /* 0x000000d1000c7836 */ /* 0x000fe20000000000 */
[----:B------:R-:W-:Y:S01]  /*164e0*/  BAR.SYNC.DEFER_BLOCKING 0x0 ;  /* 0x0000000000007b1d */ /* 0x000fe20000010000 */
[----:B------:R-:W-:Y:S01]  /*164f0*/  ISETP.GE.AND P4, PT, R2, R164, PT ;  /* 0x000000a40200720c */ /* 0x000fe20003f86270 */
[----:B------:R-:W-:Y:S01]  /*16500*/  VIADD R2, R0, 0xc9 ;  /* 0x000000c900027836 */ /* 0x000fe20000000000 */
[----:B------:R-:W-:Y:S02]  /*16510*/  ISETP.GE.AND P1, PT, R24, R165, PT ;  /* 0x000000a51800720c */ /* 0x000fe40003f26270 */
[----:B------:R-:W-:Y:S02]  /*16520*/  FSEL R68, R15, -INF , !P4 ;  /* 0xff8000000f447808 */ /* 0x000fe40006000000 */
[----:B------:R-:W-:-:S02]  /*16530*/  FSEL R72, R104, -INF , !P1 ;  /* 0xff80000068487808 */ /* 0x000fc40004800000 */
[CC--:B------:R-:W-:Y:S02]  /*16540*/  ISETP.GE.AND P4, PT, R12.reuse, R165.reuse, PT ;  /* 0x000000a50c00720c */ /* 0x0c0fe40003f86270 */
[-C--:B------:R-:W-:Y:S02]  /*16550*/  ISETP.GE.AND P1, PT, R12, R164.reuse, PT ;  /* 0x000000a40c00720c */ /* 0x080fe40003f26270 */
[----:B--2---:R-:W-:Y:S01]  /*16560*/  HMMA.16816.F32 R12, R76, R4, R84 ;  /* 0x000000044c0c723c */ /* 0x004fe20000001854 */
[----:B------:R-:W-:Y:S02]  /*16570*/  FSEL R70, R135, -INF , !P3 ;  /* 0xff80000087467808 */ /* 0x000fe40005800000 */
[----:B------:R-:W-:Y:S02]  /*16580*/  FSEL R75, R133, -INF , !P0 ;  /* 0xff800000854b7808 */ /* 0x000fe40004000000 */
[C---:B------:R-:W-:Y:S01]  /*16590*/  ISETP.GE.AND P3, PT, R2.reuse, R165, PT ;  /* 0x000000a50200720c */ /* 0x040fe20003f66270 */
[----:B-1----:R-:W-:Y:S01]  /*165a0*/  HMMA.16816.F32 R92, R172, R20, R92 ;  /* 0x00000014ac5c723c */ /* 0x002fe2000000185c */
[-C--:B------:R-:W-:Y:S01]  /*165b0*/  ISETP.GE.AND P5, PT, R2, R164.reuse, PT ;  /* 0x000000a40200720c */ /* 0x080fe20003fa6270 */
[----:B------:R-:W-:Y:S01]  /*165c0*/  VIADD R2, R0, 0xd8 ;  /* 0x000000d800027836 */ /* 0x000fe20000000000 */
[----:B------:R-:W-:-:S02]  /*165d0*/  ISETP.GE.AND P0, PT, R24, R164, PT ;  /* 0x000000a41800720c */ /* 0x000fc40003f06270 */
[----:B------:R-:W-:Y:S01]  /*165e0*/  FSEL R87, R105, -INF , !P3 ;  /* 0xff80000069577808 */ /* 0x000fe20005800000 */
[----:B------:R-:W-:Y:S01]  /*165f0*/  HMMA.16816.F32 R4, R76, R6, R80 ;  /* 0x000000064c04723c */ /* 0x000fe20000001850 */
[----:B------:R-:W-:Y:S01]  /*16600*/  FSEL R85, R106, -INF , !P0 ;  /* 0xff8000006a557808 */ /* 0x000fe20004000000 */
[----:B------:R-:W-:Y:S01]  /*16610*/  VIADD R20, R0, 0xe0 ;  /* 0x000000e000147836 */ /* 0x000fe20000000000 */
        /* <DEDUP_REMOVED lines=8> */
[----:B------:R-:W-:Y:S01]  /*166a0*/  ISETP.GE.AND P2, PT, R2, R164, PT ;  /* 0x000000a40200720c */ /* 0x000fe20003f46270 */
[----:B---3--:R-:W-:Y:S01]  /*166b0*/  HMMA.16816.F32 R12, R172, R8, R12 ;  /* 0x00000008ac0c723c */ /* 0x008fe2000000180c */
        /* <DEDUP_REMOVED lines=8> */
[-C--:B------:R-:W-:Y:S01]  /*16740*/  ISETP.GE.AND P4, PT, R20, R164.reuse, PT ;  /* 0x000000a41400720c */ /* 0x080fe20003f86270 */
[----:B------:R-:W-:Y:S01]  /*16750*/  HMMA.16816.F32 R4, R172, R10, R4 ;  /* 0x0000000aac04723c */ /* 0x000fe20000001804 */
[----:B------:R-:W-:Y:S02]  /*16760*/  FSEL R81, R93, -INF , !P1 ;  /* 0xff8000005d517808 */ /* 0x000fe40004800000 */
[----:B------:R-:W-:Y:S02]  /*16770*/  FSEL R76, R94, -INF , !P4 ;  /* 0xff8000005e4c7808 */ /* 0x000fe40006000000 */
[C---:B------:R-:W-:Y:S02]  /*16780*/  ISETP.GE.AND P4, PT, R2.reuse, R165, PT ;  /* 0x000000a50200720c */ /* 0x040fe40003f86270 */
[----:B------:R-:W-:Y:S01]  /*16790*/  ISETP.GE.AND P1, PT, R2, R164, PT ;  /* 0x000000a40200720c */ /* 0x000fe20003f26270 */
[----:B------:R-:W-:Y:S01]  /*167a0*/  VIADD R2, R0, 0xf1 ;  /* 0x000000f100027836 */ /* 0x000fe20000000000 */
[----:B------:R-:W-:-:S02]  /*167b0*/  FSEL R93, R95, -INF , !P0 ;  /* 0xff8000005f5d7808 */ /* 0x000fc40004000000 */
[----:B------:R-:W-:Y:S02]  /*167c0*/  FSEL R80, R102, -INF , !P6 ;  /* 0xff80000066507808 */ /* 0x000fe40007000000 */
[-C--:B------:R-:W-:Y:S02]  /*167d0*/  ISETP.GE.AND P0, PT, R2, R165.reuse, PT ;  /* 0x000000a50200720c */ /* 0x080fe40003f06270 */
[-C--:B------:R-:W-:Y:S01]  /*167e0*/  ISETP.GE.AND P6, PT, R20, R165.reuse, PT ;  /* 0x000000a51400720c */ /* 0x080fe20003fc6270 */
[----:B------:R-:W-:Y:S01]  /*167f0*/  VIADD R20, R0, 0xe9 ;  /* 0x000000e900147836 */ /* 0x000fe20000000000 */
[----:B------:R-:W-:Y:S02]  /*16800*/  FSEL R78, R98, -INF , !P3 ;  /* 0xff800000624e7808 */ /* 0x000fe40005800000 */
[----:B------:R-:W-:Y:S02]  /*16810*/  FSEL R94, R13, -INF , !P0 ;  /* 0xff8000000d5e7808 */ /* 0x000fe40004000000 */
[----:B------:R-:W-:-:S02]  /*16820*/  ISETP.GE.AND P3, PT, R21, R165, PT ;  /* 0x000000a51500720c */ /* 0x000fc40003f66270 */
[----:B------:R-:W-:Y:S02]  /*16830*/  PLOP3.LUT P0, PT, PT, PT, UP0, 0x80, 0x0 ;  /* 0x000000000000781c */ /* 0x000fe40003f0f008 */
[----:B------:R-:W-:Y:S02]  /*16840*/  FSEL R83, R97, -INF , !P5 ;  /* 0xff80000061537808 */ /* 0x000fe40006800000 */
[----:B------:R-:W-:Y:S02]  /*16850*/  FSEL R82, R92, -INF , !P6 ;  /* 0xff8000005c527808 */ /* 0x000fe40007000000 */
[----:B------:R-:W-:Y:S02]  /*16860*/  FSEL R97, R16, -INF , !P3 ;  /* 0xff80000010617808 */ /* 0x000fe40005800000 */
[----:B------:R-:W-:Y:S02]  /*16870*/  FSEL R77, R99, -INF , !P2 ;  /* 0xff800000634d7808 */ /* 0x000fe40005000000 */
[----:B------:R-:W-:-:S02]  /*16880*/  ISETP.GE.AND P6, PT, R20, R164, PT ;  /* 0x000000a41400720c */ /* 0x000fc40003fc6270 */
[-C--:B------:R-:W-:Y:S01]  /*16890*/  ISETP.GE.AND P3, PT, R2, R164.reuse, PT ;  /* 0x000000a40200720c */ /* 0x080fe20003f66270 */
[----:B------:R-:W-:Y:S01]  /*168a0*/  VIADD R2, R0, 0xf9 ;  /* 0x000000f900027836 */ /* 0x000fe20000000000 */
[----:B------:R-:W-:Y:S02]  /*168b0*/  ISETP.GE.AND P5, PT, R21, R164, PT ;  /* 0x000000a41500720c */ /* 0x000fe40003fa6270 */
[----:B------:R-:W-:Y:S02]  /*168c0*/  ISETP.GE.AND P2, PT, R20, R165, PT ;  /* 0x000000a51400720c */ /* 0x000fe40003f46270 */
[----:B------:R-:W-:Y:S02]  /*168d0*/  FSEL R91, R19, -INF , !P6 ;  /* 0xff800000135b7808 */ /* 0x000fe40007000000 */
[----:B------:R-:W-:Y:S02]  /*168e0*/  FSEL R92, R18, -INF , !P5 ;  /* 0xff800000125c7808 */ /* 0x000fe40006800000 */
[----:B------:R-:W-:-:S02]  /*168f0*/  FSEL R96, R17, -INF , !P2 ;  /* 0xff80000011607808 */ /* 0x000fc40005000000 */
[-C--:B------:R-:W-:Y:S02]  /*16900*/  ISETP.GE.AND P6, PT, R0, R165.reuse, PT ;  /* 0x000000a50000720c */ /* 0x080fe40003fc6270 */
[----:B------:R-:W-:Y:S02]  /*16910*/  FSEL R95, R12, -INF , !P4 ;  /* 0xff8000000c5f7808 */ /* 0x000fe40006000000 */
[----:B------:R-:W-:Y:S02]  /*16920*/  FSEL R90, R14, -INF , !P1 ;  /* 0xff8000000e5a7808 */ /* 0x000fe40004800000 */
[CC--:B------:R-:W-:Y:S02]  /*16930*/  ISETP.GE.AND P5, PT, R8.reuse, R165.reuse, PT ;  /* 0x000000a50800720c */ /* 0x0c0fe40003fa6270 */
[----:B------:R-:W-:Y:S02]  /*16940*/  ISETP.GE.AND P2, PT, R8, R164, PT ;  /* 0x000000a40800720c */ /* 0x000fe40003f46270 */
[----:B------:R-:W-:-:S02]  /*16950*/  ISETP.GE.AND P4, PT, R2, R165, PT ;  /* 0x000000a50200720c */ /* 0x000fc40003f86270 */
[----:B------:R-:W-:Y:S02]  /*16960*/  ISETP.GE.AND P1, PT, R2, R164, PT ;  /* 0x000000a40200720c */ /* 0x000fe40003f26270 */
[----:B------:R-:W-:Y:S02]  /*16970*/  FSEL R0, R64, -INF , !P6 ;  /* 0xff80000040007808 */ /* 0x000fe40007000000 */
[----:B------:R-:W-:Y:S02]  /*16980*/  FSEL R99, R15, -INF , !P3 ;  /* 0xff8000000f637808 */ /* 0x000fe40005800000 */
[----:B------:R-:W-:Y:S02]  /*16990*/  FSEL R101, R4, -INF , !P5 ;  /* 0xff80000004657808 */ /* 0x000fe40006800000 */
[----:B------:R-:W-:Y:S02]  /*169a0*/  FSEL R98, R6, -INF , !P2 ;  /* 0xff80000006627808 */ /* 0x000fe40005000000 */
[----:B------:R-:W-:-:S02]  /*169b0*/  FSEL R100, R5, -INF , !P4 ;  /* 0xff80000005647808 */ /* 0x000fc40006000000 */
[----:B------:R-:W-:Y:S01]  /*169c0*/  FSEL R64, R7, -INF , !P1 ;  /* 0xff80000007407808 */ /* 0x000fe20004800000 */
[----:B------:R-:W-:Y:S06]  /*169d0*/  @!P0 BRA `(.L_x_3872) ;  /* 0x0000000400f08947 */ /* 0x000fec0003800000 */
[----:B------:R-:W-:-:S13]  /*169e0*/  PLOP3.LUT P1, PT, PT, PT, UP1, 0x40, 0x0 ;  /* 0x000000000000781c */ /* 0x000fda0003f2e818 */
[----:B------:R-:W-:Y:S05]  /*169f0*/  @P1 BRA `(.L_x_3873) ;  /* 0x0000000000f41947 */ /* 0x000fea0003800000 */
[----:B------:R-:W1:Y:S01]  /*16a00*/  LDC R4, c[0x0][0x380] ;  /* 0x0000e000ff047b82 */ /* 0x000e620000000800 */
[----:B------:R-:W-:Y:S01]  /*16a10*/  UIADD3 UR5, UR8, -0x100, URZ ;  /* 0xffffff0008057890 */ /* 0x000fe2000fffe03f */
[----:B------:R-:W-:Y:S01]  /*16a20*/  IABS R8, UR8 ;  /* 0x0000000800087c13 */ /* 0x000fe20008000000 */
[----:B------:R-:W-:Y:S01]  /*16a30*/  ULDC.64 UR10, c[0x0][0x248] ;  /* 0x00009200000a7ab9 */ /* 0x000fe20000000a00 */
[----:B------:R-:W-:-:S03]  /*16a40*/  ULDC.64 UR12, c[0x0][0x230] ;  /* 0x00008c00000c7ab9 */ /* 0x000fc60000000a00 */
        /* <DEDUP_REMOVED lines=56> */
.L_x_3873:
[----:B------:R-:W-:Y:S02]  /*16dd0*/  ULDC UR10, c[0x0][0x248] ;  /* 0x00009200000a7ab9 */ /* 0x000fe40000000800 */
[----:B------:R-:W-:-:S06]  /*16de0*/  USHF.L.U32 UR5, UR10, 0x8, URZ ;  /* 0x000000080a057899 */ /* 0x000fcc000800063f */
[----:B------:R-:W-:-:S04]  /*16df0*/  IADD3 R6, RZ, -UR5, RZ ;  /* 0x80000005ff067c10 */ /* 0x000fc8000fffe0ff */
[----:B------:R-:W-:-:S07]  /*16e00*/  SHF.R.S32.HI R4, RZ, 0x1f, R6 ;  /* 0x0000001fff047819 */ /* 0x000fce0000011406 */
.L_x_3874:
        /* <DEDUP_REMOVED lines=57> */
.L_x_3872:
[----:B------:R-:W-:Y:S01]  /*171a0*/  FMNMX.FTZ R2, R0, R116, !PT ;  /* 0x0000007400027209 */ /* 0x000fe20007810000 */
[----:B------:R-:W-:Y:S01]  /*171b0*/  ULDC UR5, c[0x0][0x2ec] ;  /* 0x0000bb0000057ab9 */ /* 0x000fe20000000800 */
[----:B---3--:R-:W-:Y:S02]  /*171c0*/  FMNMX.FTZ R4, R218, R219, !PT ;  /* 0x000000dbda047209 */ /* 0x008fe40007810000 */
        /* <DEDUP_REMOVED lines=115> */
[-C--:B------:R-:W-:Y:S01]  /*17900*/  LEA R235, R166, R3.reuse, 0x1 ;  /* 0x00000003a6eb7211 */ /* 0x080fe200078e08ff */
        /* <DEDUP_REMOVED lines=43> */
[----:B------:R-:W-:Y:S01]  /*17bc0*/  LDSM.16.MT88.4 R36, [R235+0xa800] ;  /* 0x00a80000eb24783b */ /* 0x000fe20000004200 */
        /* <DEDUP_REMOVED lines=47> */
[----:B------:R-:W-:-:S03]  /*17ec0*/  FFMA.FTZ R252, R100, UR5, -R133 ;  /* 0x0000000564fc7c23 */ /* 0x000fc60008010885 */
[----:B------:R-:W-:Y:S01]  /*17ed0*/  MUFU.EX2 R124, R124 ;  /* 0x0000007c007c7308 */ /* 0x000fe20000000800 */
[----:B-1----:R-:W-:-:S07]  /*17ee0*/  FMNMX.FTZ R0, R0, R4, !PT ;  /* 0x0000000400007209 */ /* 0x002fce0007810000 */
[----:B------:R-:W-:Y:S01]  /*17ef0*/  MUFU.EX2 R123, R123 ;  /* 0x0000007b007b7308 */ /* 0x000fe20000000800 */
[----:B------:R-:W-:Y:S01]  /*17f00*/  F2FP.F16.F32.PACK_AB R4, R131, R132 ;  /* 0x000000848304723e */ /* 0x000fe200000000ff */
[----:B------:R-:W-:Y:S01]  /*17f10*/  FADD.FTZ R131, R132, R131 ;  /* 0x0000008384837221 */ /* 0x000fe20000010000 */
[C---:B------:R-:W-:Y:S01]  /*17f20*/  FSETP.NEU.FTZ.AND P1, PT, R0.reuse, -INF , PT ;  /* 0xff8000000000780b */ /* 0x040fe20003f3d000 */
[----:B------:R-:W-:Y:S01]  /*17f30*/  FMUL.FTZ R110, R0, UR5 ;  /* 0x00000005006e7c20 */ /* 0x000fe20008410000 */
[----:B--2---:R-:W-:Y:S01]  /*17f40*/  F2FP.F16.F32.PACK_AB R54, R125, R126 ;  /* 0x0000007e7d36723e */ /* 0x004fe200000000ff */
[----:B------:R-:W-:Y:S02]  /*17f50*/  FADD.FTZ R130, R130, R131 ;  /* 0x0000008382827221 */ /* 0x000fe40000010000 */
[----:B------:R-:W-:Y:S01]  /*17f60*/  MUFU.EX2 R122, R122 ;  /* 0x0000007a007a7308 */ /* 0x000fe20000000800 */
[----:B------:R-:W-:Y:S01]  /*17f70*/  FSEL R110, R110, RZ, P1 ;  /* 0x000000ff6e6e7208 */ /* 0x000fe20000800000 */
[----:B------:R-:W-:-:S04]  /*17f80*/  FADD.FTZ R129, R129, R130 ;  /* 0x0000008281817221 */ /* 0x000fc80000010000 */
        /* <DEDUP_REMOVED lines=56> */
[----:B------:R-:W-:Y:S01]  /*18310*/  FFMA.FTZ R61, R61, UR5, -R110 ;  /* 0x000000053d3d7c23 */ /* 0x000fe2000801086e */
[----:B------:R-:W-:Y:S01]  /*18320*/  FADD.FTZ R108, R109, R108 ;  /* 0x0000006c6d6c7221 */ /* 0x000fe20000010000 */
[--C-:B------:R-:W-:Y:S01]  /*18330*/  FFMA.FTZ R66, R66, UR5, -R110.reuse ;  /* 0x0000000542427c23 */ /* 0x100fe2000801086e */
[----:B------:R-:W-:Y:S01]  /*18340*/  FFMA.FTZ R65, R65, UR5, -R110 ;  /* 0x0000000541417c23 */ /* 0x000fe2000801086e */
[C---:B------:R-:W-:Y:S01]  /*18350*/  HMMA.16816.F32 R24, R4.reuse, R20, RZ ;  /* 0x000000140418723c */ /* 0x040fe200000018ff */
[----:B------:R-:W-:Y:S01]  /*18360*/  FADD.FTZ R107, R107, R108 ;  /* 0x0000006c6b6b7221 */ /* 0x000fe20000010000 */
[--C-:B------:R-:W-:Y:S01]  /*18370*/  FFMA.FTZ R71, R71, UR5, -R110.reuse ;  /* 0x0000000547477c23 */ /* 0x100fe2000801086e */
[----:B------:R-:W3:Y:S01]  /*18380*/  MUFU.EX2 R102, R102 ;  /* 0x0000006600667308 */ /* 0x000ee20000000800 */
[----:B--2---:R-:W-:Y:S01]  /*18390*/  F2FP.F16.F32.PACK_AB R53, R104, R105 ;  /* 0x000000696835723e */ /* 0x004fe200000000ff */
[----:B------:R-:W-:Y:S01]  /*183a0*/  FADD.FTZ R106, R106, R107 ;  /* 0x0000006b6a6a7221 */ /* 0x000fe20000010000 */
[C---:B------:R-:W-:Y:S01]  /*183b0*/  HMMA.16816.F32 R16, R4.reuse, R12, RZ ;  /* 0x0000000c0410723c */ /* 0x040fe200000018ff */
[----:B------:R-:W-:Y:S01]  /*183c0*/  FFMA.FTZ R70, R70, UR5, -R110 ;  /* 0x0000000546467c23 */ /* 0x000fe2000801086e */
[----:B------:R-:W-:Y:S01]  /*183d0*/  FADD.FTZ R129, R128, R129 ;  /* 0x0000008180817221 */ /* 0x000fe20000010000 */
[----:B------:R-:W-:Y:S01]  /*183e0*/  FADD.FTZ R106, R105, R106 ;  /* 0x0000006a696a7221 */ /* 0x000fe20000010000 */
[----:B------:R-:W-:Y:S01]  /*183f0*/  FFMA.FTZ R80, R80, UR5, -R110 ;  /* 0x0000000550507c23 */ /* 0x000fe2000801086e */
[----:B------:R-:W-:Y:S01]  /*18400*/  MUFU.EX2 R121, R121 ;  /* 0x0000007900797308 */ /* 0x000fe20000000800 */
[C---:B------:R-:W-:Y:S01]  /*18410*/  HMMA.16816.F32 R28, R4.reuse, R30, RZ ;  /* 0x0000001e041c723c */ /* 0x040fe200000018ff */
[----:B------:R-:W-:Y:S01]  /*18420*/  FADD.FTZ R129, R127, R129 ;  /* 0x000000817f817221 */ /* 0x000fe20000010000 */
[----:B------:R-:W-:Y:S01]  /*18430*/  FADD.FTZ R106, R104, R106 ;  /* 0x0000006a686a7221 */ /* 0x000fe20000010000 */
[--C-:B------:R-:W-:Y:S01]  /*18440*/  FFMA.FTZ R79, R79, UR5, -R110.reuse ;  /* 0x000000054f4f7c23 */ /* 0x100fe2000801086e */
[----:B------:R-:W-:Y:S01]  /*18450*/  FFMA.FTZ R78, R78, UR5, -R110 ;  /* 0x000000054e4e7c23 */ /* 0x000fe2000801086e */
[----:B------:R-:W-:Y:S01]  /*18460*/  FADD.FTZ R126, R126, R129 ;  /* 0x000000817e7e7221 */ /* 0x000fe20000010000 */
[C---:B------:R-:W-:Y:S01]  /*18470*/  HMMA.16816.F32 R20, R4.reuse, R22, RZ ;  /* 0x000000160414723c */ /* 0x040fe200000018ff */
[----:B------:R-:W-:Y:S01]  /*18480*/  MUFU.EX2 R134, R134 ;  /* 0x0000008600867308 */ /* 0x000fe20000000800 */
[C---:B---3--:R-:W-:Y:S01]  /*18490*/  F2FP.F16.F32.PACK_AB R55, R102.reuse, R103 ;  /* 0x000000676637723e */ /* 0x048fe200000000ff */
[----:B------:R-:W-:Y:S01]  /*184a0*/  FADD.FTZ R106, R103, R106 ;  /* 0x0000006a676a7221 */ /* 0x000fe20000010000 */
[----:B------:R-:W-:Y:S01]  /*184b0*/  FADD.FTZ R126, R125, R126 ;  /* 0x0000007e7d7e7221 */ /* 0x000fe20000010000 */
[----:B------:R-:W-:Y:S01]  /*184c0*/  FFMA.FTZ R77, R77, UR5, -R110 ;  /* 0x000000054d4d7c23 */ /* 0x000fe2000801086e */
[C---:B------:R-:W-:Y:S01]  /*184d0*/  HMMA.16816.F32 R12, R4.reuse, R14, RZ ;  /* 0x0000000e040c723c */ /* 0x040fe200000018ff */
[----:B------:R-:W-:Y:S01]  /*184e0*/  FADD.FTZ R106, R102, R106 ;  /* 0x0000006a666a7221 */ /* 0x000fe20000010000 */
[----:B------:R-:W-:Y:S01]  /*184f0*/  FADD.FTZ R126, R124, R126 ;  /* 0x0000007e7c7e7221 */ /* 0x000fe20000010000 */
[----:B------:R-:W2:Y:S01]  /*18500*/  MUFU.EX2 R135, R135 ;  /* 0x0000008700877308 */ /* 0x000ea20000000800 */
[--C-:B------:R-:W-:Y:S01]  /*18510*/  FFMA.FTZ R76, R76, UR5, -R110.reuse ;  /* 0x000000054c4c7c23 */ /* 0x100fe2000801086e */
[----:B------:R-:W-:Y:S01]  /*18520*/  FFMA.FTZ R91, R91, UR5, -R110 ;  /* 0x000000055b5b7c23 */ /* 0x000fe2000801086e */
[C---:B------:R-:W-:Y:S01]  /*18530*/  HMMA.16816.F32 R8, R4.reuse, R48, RZ ;  /* 0x000000300408723c */ /* 0x040fe200000018ff */
[----:B------:R-:W-:Y:S01]  /*18540*/  FADD.FTZ R126, R123, R126 ;  /* 0x0000007e7b7e7221 */ /* 0x000fe20000010000 */
[--C-:B------:R-:W-:Y:S01]  /*18550*/  FFMA.FTZ R90, R90, UR5, -R110.reuse ;  /* 0x000000055a5a7c23 */ /* 0x100fe2000801086e */
[--C-:B------:R-:W-:Y:S01]  /*18560*/  FFMA.FTZ R251, R64, UR5, -R110.reuse ;  /* 0x0000000540fb7c23 */ /* 0x100fe2000801086e */
[----:B------:R-:W-:Y:S01]  /*18570*/  FFMA.FTZ R99, R99, UR5, -R110 ;  /* 0x0000000563637c23 */ /* 0x000fe2000801086e */
[----:B------:R-:W3:Y:S01]  /*18580*/  MUFU.EX2 R136, R136 ;  /* 0x0000008800887308 */ /* 0x000ee20000000800 */
[----:B------:R-:W-:Y:S01]  /*18590*/  HMMA.16816.F32 R4, R4, R50, RZ ;  /* 0x000000320404723c */ /* 0x000fe200000018ff */
[----:B------:R-:W-:Y:S01]  /*185a0*/  F2FP.F16.F32.PACK_AB R48, R123, R124 ;  /* 0x0000007c7b30723e */ /* 0x000fe200000000ff */
[----:B------:R-:W-:-:S04]  /*185b0*/  FADD.FTZ R126, R122, R126 ;  /* 0x0000007e7a7e7221 */ /* 0x000fc80000010000 */
[C---:B------:R-:W-:Y:S01]  /*185c0*/  HMMA.16816.F32 R32, R52.reuse, R44, R32 ;  /* 0x0000002c3420723c */ /* 0x040fe20000001820 */
[----:B------:R-:W4:Y:S01]  /*185d0*/  MUFU.EX2 R137, R137 ;  /* 0x0000008900897308 */ /* 0x000f220000000800 */
[----:B--2---:R-:W-:Y:S01]  /*185e0*/  F2FP.F16.F32.PACK_AB R49, R135, R134 ;  /* 0x000000868731723e */ /* 0x004fe200000000ff */
[----:B------:R-:W-:Y:S01]  /*185f0*/  FADD.FTZ R134, R134, R106 ;  /* 0x0000006a86867221 */ /* 0x000fe20000010000 */
[C---:B------:R-:W-:Y:S01]  /*18600*/  F2FP.F16.F32.PACK_AB R50, R121.reuse, R122 ;  /* 0x0000007a7932723e */ /* 0x040fe200000000ff */
[----:B------:R-:W-:Y:S01]  /*18610*/  FADD.FTZ R121, R121, R126 ;  /* 0x0000007e79797221 */ /* 0x000fe20000010000 */
[C---:B------:R-:W-:Y:S01]  /*18620*/  HMMA.16816.F32 R28, R52.reuse, R46, R28 ;  /* 0x0000002e341c723c */ /* 0x040fe2000000181c */
[----:B------:R-:W2:Y:S01]  /*18630*/  LDSM.16.MT88.4 R44, [R3+0xb000] ;  /* 0x00b00000032c783b */ /* 0x000ea20000004200 */
[----:B------:R-:W-:Y:S01]  /*18640*/  FADD.FTZ R134, R135, R134 ;  /* 0x0000008687867221 */ /* 0x000fe20000010000 */
[----:B------:R-:W5:Y:S03]  /*18650*/  MUFU.EX2 R120, R120 ;  /* 0x0000007800787308 */ /* 0x000f660000000800 */
[----:B------:R-:W-:Y:S01]  /*18660*/  HMMA.16816.F32 R24, R52, R40, R24 ;  /* 0x000000283418723c */ /* 0x000fe20000001818 */
[----:B---3--:R-:W-:-:S04]  /*18670*/  FADD.FTZ R134, R136, R134 ;  /* 0x0000008688867221 */ /* 0x008fc80000010000 */
[----:B------:R-:W3:Y:S01]  /*18680*/  MUFU.EX2 R119, R119 ;  /* 0x0000007700777308 */ /* 0x000ee20000000800 */
[----:B------:R-:W-:Y:S01]  /*18690*/  HMMA.16816.F32 R20, R52, R42, R20 ;  /* 0x0000002a3414723c */ /* 0x000fe20000001814 */
[----:B------:R-:W3:Y:S01]  /*186a0*/  LDSM.16.MT88.4 R40, [R236+0xb000] ;  /* 0x00b00000ec28783b */ /* 0x000ee20000004200 */
[C---:B----4-:R-:W-:Y:S01]  /*186b0*/  F2FP.F16.F32.PACK_AB R51, R137.reuse, R136 ;  /* 0x000000888933723e */ /* 0x050fe200000000ff */
[----:B------:R-:W-:-:S03]  /*186c0*/  FADD.FTZ R134, R137, R134 ;  /* 0x0000008689867221 */ /* 0x000fc60000010000 */
[----:B-1----:R-:W-:Y:S01]  /*186d0*/  HMMA.16816.F32 R8, R52, R56, R8 ;  /* 0x000000383408723c */ /* 0x002fe20000001808 */
[----:B------:R-:W-:Y:S01]  /*186e0*/  MUFU.EX2 R118, R118 ;  /* 0x0000007600767308 */ /* 0x000fe20000000800 */
[----:B-----5:R-:W-:-:S04]  /*186f0*/  FADD.FTZ R121, R120, R121 ;  /* 0x0000007978797221 */ /* 0x020fc80000010000 */
[C---:B------:R-:W-:Y:S01]  /*18700*/  HMMA.16816.F32 R4, R52.reuse, R58, R4 ;  /* 0x0000003a3404723c */ /* 0x040fe20000001804 */
[----:B------:R-:W1:Y:S02]  /*18710*/  LDSM.16.MT88.4 R56, [R234+0xb000] ;  /* 0x00b00000ea38783b */ /* 0x000e640000004200 */
[----:B------:R-:W4:Y:S03]  /*18720*/  MUFU.EX2 R117, R117 ;  /* 0x0000007500757308 */ /* 0x000f260000000800 */
[C---:B------:R-:W-:Y:S05]  /*18730*/  HMMA.16816.F32 R16, R52.reuse, R36, R16 ;  /* 0x000000243410723c */ /* 0x040fea0000001810 */
[----:B------:R-:W5:Y:S01]  /*18740*/  MUFU.EX2 R141, R141 ;  /* 0x0000008d008d7308 */ /* 0x000f620000000800 */
[----:B------:R-:W-:Y:S01]  /*18750*/  HMMA.16816.F32 R12, R52, R38, R12 ;  /* 0x00000026340c723c */ /* 0x000fe2000000180c */
[----:B------:R-:W1:Y:S05]  /*18760*/  LDSM.16.MT88.4 R36, [R235+0xb000] ;  /* 0x00b00000eb24783b */ /* 0x000e6a0000004200 */
[----:B--2---:R-:W-:Y:S01]  /*18770*/  HMMA.16816.F32 R32, R48, R44, R32 ;  /* 0x0000002c3020723c */ /* 0x004fe20000001820 */
[----:B------:R-:W2:Y:S01]  /*18780*/  MUFU.EX2 R142, R142 ;  /* 0x0000008e008e7308 */ /* 0x000ea20000000800 */
[C---:B---3--:R-:W-:Y:S01]  /*18790*/  F2FP.F16.F32.PACK_AB R52, R119.reuse, R120 ;  /* 0x000000787734723e */ /* 0x048fe200000000ff */
[----:B------:R-:W-:Y:S01]  /*187a0*/  FADD.FTZ R119, R119, R121 ;  /* 0x0000007977777221 */ /* 0x000fe20000010000 */
[----:B----4-:R-:W-:-:S02]  /*187b0*/  F2FP.F16.F32.PACK_AB R54, R117, R118 ;  /* 0x000000767536723e */ /* 0x010fc400000000ff */
[C---:B------:R-:W-:Y:S01]  /*187c0*/  HMMA.16816.F32 R28, R48.reuse, R46, R28 ;  /* 0x0000002e301c723c */ /* 0x040fe2000000181c */
[----:B------:R-:W3:Y:S01]  /*187d0*/  LDSM.16.MT88.4 R44, [R3+0xb800] ;  /* 0x00b80000032c783b */ /* 0x000ee20000004200 */
[----:B------:R-:W-:Y:S01]  /*187e0*/  FADD.FTZ R119, R118, R119 ;  /* 0x0000007776777221 */ /* 0x000fe20000010000 */
[----:B------:R-:W4:Y:S01]  /*187f0*/  MUFU.EX2 R143, R143 ;  /* 0x0000008f008f7308 */ /* 0x000f220000000800 */
[----:B-----5:R-:W-:Y:S02]  /*18800*/  FADD.FTZ R134, R141, R134 ;  /* 0x000000868d867221 */ /* 0x020fe40000010000 */
[----:B------:R-:W-:Y:S01]  /*18810*/  HMMA.16816.F32 R24, R48, R40, R24 ;  /* 0x000000283018723c */ /* 0x000fe20000001818 */
[----:B------:R-:W-:-:S04]  /*18820*/  FADD.FTZ R117, R117, R119 ;  /* 0x0000007775757221 */ /* 0x000fc80000010000 */
[----:B------:R-:W5:Y:S01]  /*18830*/  MUFU.EX2 R144, R144 ;  /* 0x0000009000907308 */ /* 0x000f620000000800 */
[----:B------:R-:W-:Y:S01]  /*18840*/  HMMA.16816.F32 R20, R48, R42, R20 ;  /* 0x0000002a3014723c */ /* 0x000fe20000001814 */
[----:B------:R-:W3:Y:S01]  /*18850*/  LDSM.16.MT88.4 R40, [R236+0xb800] ;  /* 0x00b80000ec28783b */ /* 0x000ee20000004200 */
        /* <DEDUP_REMOVED lines=8> */
[C---:B-----5:R-:W-:Y:S01]  /*188e0*/  F2FP.F16.F32.PACK_AB R55, R144.reuse, R143 ;  /* 0x0000008f9037723e */ /* 0x060fe200000000ff */
[----:B------:R-:W-:Y:S01]  /*188f0*/  FADD.FTZ R142, R144, R142 ;  /* 0x0000008e908e7221 */ /* 0x000fe20000010000 */
[C---:B------:R-:W-:Y:S05]  /*18900*/  HMMA.16816.F32 R16, R48.reuse, R36, R16 ;  /* 0x000000243010723c */ /* 0x040fea0000001810 */
[----:B------:R-:W5:Y:S01]  /*18910*/  MUFU.EX2 R114, R114 ;  /* 0x0000007200727308 */ /* 0x000f620000000800 */
[----:B------:R-:W-:Y:S01]  /*18920*/  HMMA.16816.F32 R12, R48, R38, R12 ;  /* 0x00000026300c723c */ /* 0x000fe2000000180c */
[----:B------:R-:W2:Y:S01]  /*18930*/  LDSM.16.MT88.4 R36, [R235+0xb800] ;  /* 0x00b80000eb24783b */ /* 0x000ea20000004200 */
[----:B-1----:R-:W-:-:S04]  /*18940*/  FADD.FTZ R117, R116, R117 ;  /* 0x0000007574757221 */ /* 0x002fc80000010000 */
[----:B---3--:R-:W-:Y:S01]  /*18950*/  HMMA.16816.F32 R32, R52, R44, R32 ;  /* 0x0000002c3420723c */ /* 0x008fe20000001820 */
[----:B------:R-:W1:Y:S01]  /*18960*/  MUFU.EX2 R113, R113 ;  /* 0x0000007100717308 */ /* 0x000e620000000800 */
[C---:B----4-:R-:W-:Y:S01]  /*18970*/  F2FP.F16.F32.PACK_AB R48, R115.reuse, R116 ;  /* 0x000000747330723e */ /* 0x050fe200000000ff */
[----:B------:R-:W-:-:S03]  /*18980*/  FADD.FTZ R115, R115, R117 ;  /* 0x0000007573737221 */ /* 0x000fc60000010000 */
[C---:B------:R-:W-:Y:S01]  /*18990*/  HMMA.16816.F32 R28, R52.reuse, R46, R28 ;  /* 0x0000002e341c723c */ /* 0x040fe2000000181c */
[----:B------:R-:W3:Y:S02]  /*189a0*/  LDSM.16.MT88.4 R44, [R3+0xc000] ;  /* 0x00c00000032c783b */ /* 0x000ee40000004200 */
[----:B------:R-:W-:Y:S01]  /*189b0*/  MUFU.EX2 R153, R153 ;  /* 0x0000009900997308 */ /* 0x000fe20000000800 */
[----:B-----5:R-:W-:Y:S02]  /*189c0*/  FADD.FTZ R115, R114, R115 ;  /* 0x0000007372737221 */ /* 0x020fe40000010000 */
[C---:B------:R-:W-:Y:S05]  /*189d0*/  HMMA.16816.F32 R24, R52.reuse, R40, R24 ;  /* 0x000000283418723c */ /* 0x040fea0000001818 */
[----:B------:R-:W4:Y:S01]  /*189e0*/  MUFU.EX2 R154, R154 ;  /* 0x0000009a009a7308 */ /* 0x000f220000000800 */
        /* <DEDUP_REMOVED lines=14> */
[----:B------:R-:W-:Y:S01]  /*18ad0*/  HMMA.16816.F32 R12, R52, R38, R12 ;  /* 0x00000026340c723c */ /* 0x000fe2000000180c */
[----:B------:R-:W1:Y:S06]  /*18ae0*/  LDSM.16.MT88.4 R36, [R235+0xc000] ;  /* 0x00c00000eb24783b */ /* 0x000e6c0000004200 */
[----:B------:R-:W5:Y:S01]  /*18af0*/  MUFU.EX2 R111, R111 ;  /* 0x0000006f006f7308 */ /* 0x000f620000000800 */
[----:B--2---:R-:W-:Y:S01]  /*18b00*/  F2FP.F16.F32.PACK_AB R51, R157, R156 ;  /* 0x0000009c9d33723e */ /* 0x004fe200000000ff */
[----:B------:R-:W-:-:S04]  /*18b10*/  FADD.FTZ R156, R156, R153 ;  /* 0x000000999c9c7221 */ /* 0x000fc80000010000 */
[----:B------:R-:W-:Y:S02]  /*18b20*/  FADD.FTZ R156, R157, R156 ;  /* 0x0000009c9d9c7221 */ /* 0x000fe40000010000 */
[----:B---3--:R-:W-:Y:S01]  /*18b30*/  HMMA.16816.F32 R32, R48, R44, R32 ;  /* 0x0000002c3020723c */ /* 0x008fe20000001820 */
        /* <DEDUP_REMOVED lines=12> */
[----:B-1----:R-:W-:Y:S01]  /*18c00*/  HMMA.16816.F32 R8, R48, R56, R8 ;  /* 0x000000383008723c */ /* 0x002fe20000001808 */
[----:B------:R-:W1:Y:S01]  /*18c10*/  MUFU.EX2 R163, R163 ;  /* 0x000000a300a37308 */ /* 0x000e620000000800 */
[C---:B----4-:R-:W-:Y:S01]  /*18c20*/  F2FP.F16.F32.PACK_AB R54, R139.reuse, R138 ;  /* 0x0000008a8b36723e */ /* 0x050fe200000000ff */
[----:B------:R-:W-:-:S03]  /*18c30*/  FADD.FTZ R111, R139, R111 ;  /* 0x0000006f8b6f7221 */ /* 0x000fc60000010000 */
[C---:B------:R-:W-:Y:S01]  /*18c40*/  HMMA.16816.F32 R4, R48.reuse, R58, R4 ;  /* 0x0000003a3004723c */ /* 0x040fe20000001804 */
[----:B------:R-:W2:Y:S02]  /*18c50*/  LDSM.16.MT88.4 R56, [R234+0xc800] ;  /* 0x00c80000ea38783b */ /* 0x000ea40000004200 */
[----:B------:R-:W4:Y:S03]  /*18c60*/  MUFU.EX2 R168, R168 ;  /* 0x000000a800a87308 */ /* 0x000f260000000800 */
[C---:B------:R-:W-:Y:S05]  /*18c70*/  HMMA.16816.F32 R16, R48.reuse, R36, R16 ;  /* 0x000000243010723c */ /* 0x040fea0000001810 */
[----:B------:R-:W3:Y:S01]  /*18c80*/  MUFU.EX2 R170, R170 ;  /* 0x000000aa00aa7308 */ /* 0x000ee20000000800 */
[----:B------:R-:W-:Y:S01]  /*18c90*/  HMMA.16816.F32 R12, R48, R38, R12 ;  /* 0x00000026300c723c */ /* 0x000fe2000000180c */
[----:B------:R-:W2:Y:S01]  /*18ca0*/  LDSM.16.MT88.4 R36, [R235+0xc800] ;  /* 0x00c80000eb24783b */ /* 0x000ea20000004200 */
[----:B-1----:R-:W-:Y:S01]  /*18cb0*/  F2FP.F16.F32.PACK_AB R53, R163, R162 ;  /* 0x000000a2a335723e */ /* 0x002fe200000000ff */
[----:B------:R-:W-:-:S04]  /*18cc0*/  FADD.FTZ R162, R162, R156 ;  /* 0x0000009ca2a27221 */ /* 0x000fc80000010000 */
[----:B------:R-:W-:Y:S01]  /*18cd0*/  MUFU.EX2 R140, R140 ;  /* 0x0000008c008c7308 */ /* 0x000fe20000000800 */
[----:B------:R-:W-:-:S04]  /*18ce0*/  FADD.FTZ R163, R163, R162 ;  /* 0x000000a2a3a37221 */ /* 0x000fc80000010000 */
[----:B----4-:R-:W-:-:S03]  /*18cf0*/  FADD.FTZ R163, R168, R163 ;  /* 0x000000a3a8a37221 */ /* 0x010fc60000010000 */
[----:B------:R-:W1:Y:S01]  /*18d00*/  MUFU.EX2 R146, R146 ;  /* 0x0000009200927308 */ /* 0x000e620000000800 */
[C---:B---3--:R-:W-:Y:S01]  /*18d10*/  F2FP.F16.F32.PACK_AB R55, R170.reuse, R168 ;  /* 0x000000a8aa37723e */ /* 0x048fe200000000ff */
[----:B------:R-:W-:-:S06]  /*18d20*/  FADD.FTZ R170, R170, R163 ;  /* 0x000000a3aaaa7221 */ /* 0x000fcc0000010000 */
[C---:B------:R-:W-:Y:S01]  /*18d30*/  HMMA.16816.F32 R32, R52.reuse, R44, R32 ;  /* 0x0000002c3420723c */ /* 0x040fe20000001820 */
[----:B------:R-:W-:Y:S05]  /*18d40*/  MUFU.EX2 R148, R148 ;  /* 0x0000009400947308 */ /* 0x000fea0000000800 */
[C---:B------:R-:W-:Y:S01]  /*18d50*/  HMMA.16816.F32 R28, R52.reuse, R46, R28 ;  /* 0x0000002e341c723c */ /* 0x040fe2000000181c */
[----:B------:R-:W3:Y:S02]  /*18d60*/  LDSM.16.MT88.4 R44, [R3+0xd000] ;  /* 0x00d00000032c783b */ /* 0x000ee40000004200 */
[----:B------:R-:W4:Y:S01]  /*18d70*/  MUFU.EX2 R152, R152 ;  /* 0x0000009800987308 */ /* 0x000f220000000800 */
[----:B-1----:R-:W-:Y:S01]  /*18d80*/  F2FP.F16.F32.PACK_AB R48, R146, R140 ;  /* 0x0000008c9230723e */ /* 0x002fe200000000ff */
        /* <DEDUP_REMOVED lines=9> */
[----:B------:R-:W-:-:S02]  /*18e20*/  FADD.FTZ R148, R148, R140 ;  /* 0x0000008c94947221 */ /* 0x000fc40000010000 */
[----:B------:R-:W-:Y:S01]  /*18e30*/  LDSM.16.MT88.4 R140, [R235+0x11800] ;  /* 0x01180000eb8c783b */ /* 0x000fe20000004200 */
[C---:B------:R-:W-:Y:S01]  /*18e40*/  HMMA.16816.F32 R4, R52.reuse, R58, R4 ;  /* 0x0000003a3404723c */ /* 0x040fe20000001804 */
[----:B------:R-:W-:Y:S02]  /*18e50*/  FADD.FTZ R148, R152, R148 ;  /* 0x0000009498947221 */ /* 0x000fe40000010000 */
[----:B------:R-:W4:Y:S01]  /*18e60*/  LDSM.16.MT88.4 R56, [R234+0xd000] ;  /* 0x00d00000ea38783b */ /* 0x000f220000004200 */
[----:B------:R-:W3:Y:S01]  /*18e70*/  MUFU.EX2 R191, R191 ;  /* 0x000000bf00bf7308 */ /* 0x000ee20000000800 */
[----:B-1----:R-:W-:Y:S01]  /*18e80*/  FADD.FTZ R170, R175, R170 ;  /* 0x000000aaafaa7221 */ /* 0x002fe20000010000 */
[C---:B------:R-:W-:Y:S06]  /*18e90*/  HMMA.16816.F32 R16, R52.reuse, R36, R16 ;  /* 0x000000243410723c */ /* 0x040fec0000001810 */
[----:B------:R-:W1:Y:S01]  /*18ea0*/  MUFU.EX2 R189, R189 ;  /* 0x000000bd00bd7308 */ /* 0x000e620000000800 */
[----:B------:R-:W-:Y:S01]  /*18eb0*/  HMMA.16816.F32 R12, R52, R38, R12 ;  /* 0x00000026340c723c */ /* 0x000fe2000000180c */
[----:B------:R-:W4:Y:S01]  /*18ec0*/  LDSM.16.MT88.4 R36, [R235+0xd000] ;  /* 0x00d00000eb24783b */ /* 0x000f220000004200 */
[C---:B--2---:R-:W-:Y:S01]  /*18ed0*/  F2FP.F16.F32.PACK_AB R49, R190.reuse, R175 ;  /* 0x000000afbe31723e */ /* 0x044fe200000000ff */
[----:B------:R-:W-:-:S04]  /*18ee0*/  FADD.FTZ R190, R190, R170 ;  /* 0x000000aabebe7221 */ /* 0x000fc80000010000 */
[----:B------:R-:W2:Y:S01]  /*18ef0*/  MUFU.EX2 R158, R158 ;  /* 0x0000009e009e7308 */ /* 0x000ea20000000800 */
[----:B---3--:R-:W-:-:S07]  /*18f00*/  FADD.FTZ R190, R191, R190 ;  /* 0x000000bebfbe7221 */ /* 0x008fce0000010000 */
[----:B------:R-:W3:Y:S01]  /*18f10*/  MUFU.EX2 R160, R160 ;  /* 0x000000a000a07308 */ /* 0x000ee20000000800 */
        /* <DEDUP_REMOVED lines=8> */
[C---:B---3--:R-:W-:Y:S01]  /*18fa0*/  F2FP.F16.F32.PACK_AB R52, R160.reuse, R158 ;  /* 0x0000009ea034723e */ /* 0x048fe200000000ff */
[----:B------:R-:W-:Y:S01]  /*18fb0*/  FADD.FTZ R148, R160, R148 ;  /* 0x00000094a0947221 */ /* 0x000fe20000010000 */
[C---:B-----5:R-:W-:Y:S05]  /*18fc0*/  HMMA.16816.F32 R24, R48.reuse, R40, R24 ;  /* 0x000000283018723c */ /* 0x060fea0000001818 */
        /* <DEDUP_REMOVED lines=16> */
[C---:B----4-:R-:W-:Y:S01]  /*190d0*/  F2FP.F16.F32.PACK_AB R53, R187.reuse, R188 ;  /* 0x000000bcbb35723e */ /* 0x050fe200000000ff */
[----:B------:R-:W-:-:S02]  /*190e0*/  FADD.FTZ R187, R187, R189 ;  /* 0x000000bdbbbb7221 */ /* 0x000fc40000010000 */
[----:B------:R-:W4:Y:S02]  /*190f0*/  LDSM.16.MT88.4 R48, [R3+0xe000] ;  /* 0x00e000000330783b */ /* 0x000f240000004200 */
[----:B------:R-:W5:Y:S08]  /*19100*/  MUFU.EX2 R173, R173 ;  /* 0x000000ad00ad7308 */ /* 0x000f700000000800 */
[----:B------:R-:W4:Y:S01]  /*19110*/  MUFU.EX2 R174, R174 ;  /* 0x000000ae00ae7308 */ /* 0x000f220000000800 */
        /* <DEDUP_REMOVED lines=12> */
[----:B------:R-:W3:Y:S05]  /*191e0*/  LDSM.16.MT88.4 R40, [R235+0xe000] ;  /* 0x00e00000eb28783b */ /* 0x000eea0000004200 */
[C---:B--2---:R-:W-:Y:S01]  /*191f0*/  HMMA.16816.F32 R8, R52.reuse, R56, R8 ;  /* 0x000000383408723c */ /* 0x044fe20000001808 */
[----:B------:R-:W2:Y:S05]  /*19200*/  MUFU.EX2 R179, R179 ;  /* 0x000000b300b37308 */ /* 0x000eaa0000000800 */
        /* <DEDUP_REMOVED lines=8> */
[----:B--2---:R-:W-:Y:S01]  /*19290*/  F2FP.F16.F32.PACK_AB R37, R179, R184 ;  /* 0x000000b8b325723e */ /* 0x004fe200000000ff */
[----:B------:R-:W-:-:S02]  /*192a0*/  FADD.FTZ R184, R184, R186 ;  /* 0x000000bab8b87221 */ /* 0x000fc40000010000 */
[----:B------:R-:W-:Y:S01]  /*192b0*/  FADD.FTZ R174, R194, R174 ;  /* 0x000000aec2ae7221 */ /* 0x000fe20000010000 */
[----:B------:R-:W-:Y:S01]  /*192c0*/  F2FP.F16.F32.PACK_AB R38, R195, R194 ;  /* 0x000000c2c326723e */ /* 0x000fe200000000ff */
[----:B------:R-:W2:Y:S01]  /*192d0*/  MUFU.EX2 R183, R183 ;  /* 0x000000b700b77308 */ /* 0x000ea20000000800 */
        /* <DEDUP_REMOVED lines=8> */
[----:B--2---:R-:W-:-:S03]  /*19360*/  FADD.FTZ R195, R183, R195 ;  /* 0x000000c3b7c37221 */ /* 0x004fc60000010000 */
[C---:B------:R-:W-:Y:S01]  /*19370*/  HMMA.16816.F32 R28, R36.reuse, R50, R28 ;  /* 0x00000032241c723c */ /* 0x040fe2000000181c */
[----:B------:R-:W2:Y:S03]  /*19380*/  LDSM.16.MT88.4 R48, [R3+0xe800] ;  /* 0x00e800000330783b */ /* 0x000ea60000004200 */
[----:B------:R-:W5:Y:S01]  /*19390*/  MUFU.EX2 R180, R180 ;  /* 0x000000b400b47308 */ /* 0x000f620000000800 */
[C---:B-1----:R-:W-:Y:S01]  /*193a0*/  F2FP.F16.F32.PACK_AB R52, R182.reuse, R183 ;  /* 0x000000b7b634723e */ /* 0x042fe200000000ff */
[----:B------:R-:W-:Y:S01]  /*193b0*/  HMMA.16816.F32 R24, R36, R44, R24 ;  /* 0x0000002c2418723c */ /* 0x000fe20000001818 */
[----:B------:R-:W-:-:S05]  /*193c0*/  FADD.FTZ R195, R182, R195 ;  /* 0x000000c3b6c37221 */ /* 0x000fca0000010000 */
[----:B------:R-:W-:Y:S01]  /*193d0*/  HMMA.16816.F32 R20, R36, R46, R20 ;  /* 0x0000002e2414723c */ /* 0x000fe20000001814 */
[----:B------:R-:W1:Y:S01]  /*193e0*/  LDSM.16.MT88.4 R44, [R236+0xe800] ;  /* 0x00e80000ec2c783b */ /* 0x000e620000004200 */
[----:B------:R-:W2:Y:S01]  /*193f0*/  MUFU.EX2 R159, R159 ;  /* 0x0000009f009f7308 */ /* 0x000ea20000000800 */
[----:B----4-:R-:W-:-:S03]  /*19400*/  FADD.FTZ R195, R181, R195 ;  /* 0x000000c3b5c37221 */ /* 0x010fc60000010000 */
[----:B---3--:R-:W-:Y:S01]  /*19410*/  HMMA.16816.F32 R16, R36, R40, R16 ;  /* 0x000000282410723c */ /* 0x008fe20000001810 */
[----:B-----5:R-:W-:-:S03]  /*19420*/  F2FP.F16.F32.PACK_AB R54, R180, R181 ;  /* 0x000000b5b436723e */ /* 0x020fc600000000ff */
[----:B------:R-:W3:Y:S01]  /*19430*/  MUFU.EX2 R155, R155 ;  /* 0x0000009b009b7308 */ /* 0x000ee20000000800 */
[----:B------:R-:W-:Y:S01]  /*19440*/  FADD.FTZ R180, R180, R195 ;  /* 0x000000c3b4b47221 */ /* 0x000fe20000010000 */
[C---:B------:R-:W-:Y:S01]  /*19450*/  HMMA.16816.F32 R12, R36.reuse, R42, R12 ;  /* 0x0000002a240c723c */ /* 0x040fe2000000180c */
[----:B------:R-:W-:Y:S05]  /*19460*/  LDSM.16.MT88.4 R40, [R235+0xe800] ;  /* 0x00e80000eb28783b */ /* 0x000fea0000004200 */
[----:B------:R-:W-:Y:S01]  /*19470*/  HMMA.16816.F32 R8, R36, R56, R8 ;  /* 0x000000382408723c */ /* 0x000fe20000001808 */
[----:B------:R-:W-:Y:S01]  /*19480*/  MUFU.EX2 R151, R151 ;  /* 0x0000009700977308 */ /* 0x000fe20000000800 */
[----:B--2---:R-:W-:-:S04]  /*19490*/  FADD.FTZ R177, R159, R177 ;  /* 0x000000b19fb17221 */ /* 0x004fc80000010000 */
[----:B------:R-:W-:Y:S01]  /*194a0*/  HMMA.16816.F32 R4, R36, R58, R4 ;  /* 0x0000003a2404723c */ /* 0x000fe20000001804 */
[----:B------:R-:W2:Y:S02]  /*194b0*/  LDSM.16.MT88.4 R36, [R234+0xe800] ;  /* 0x00e80000ea24783b */ /* 0x000ea40000004200 */
[----:B------:R-:W4:Y:S01]  /*194c0*/  MUFU.EX2 R149, R149 ;  /* 0x0000009500957308 */ /* 0x000f220000000800 */
[C---:B---3--:R-:W-:Y:S01]  /*194d0*/  F2FP.F16.F32.PACK_AB R53, R155.reuse, R159 ;  /* 0x0000009f9b35723e */ /* 0x048fe200000000ff */
[----:B------:R-:W-:-:S06]  /*194e0*/  FADD.FTZ R177, R155, R177 ;  /* 0x000000b19bb17221 */ /* 0x000fcc0000010000 */
[----:B------:R-:W3:Y:S08]  /*194f0*/  MUFU.EX2 R178, R178 ;  /* 0x000000b200b27308 */ /* 0x000ef00000000800 */
[----:B------:R-:W5:Y:S01]  /*19500*/  MUFU.EX2 R171, R171 ;  /* 0x000000ab00ab7308 */ /* 0x000f620000000800 */
[----:B----4-:R-:W-:Y:S01]  /*19510*/  F2FP.F16.F32.PACK_AB R55, R149, R151 ;  /* 0x000000979537723e */ /* 0x010fe200000000ff */
[----:B------:R-:W-:-:S04]  /*19520*/  FADD.FTZ R151, R151, R177 ;  /* 0x000000b197977221 */ /* 0x000fc80000010000 */
[----:B------:R-:W-:Y:S02]  /*19530*/  FADD.FTZ R151, R149, R151 ;  /* 0x0000009795977221 */ /* 0x000fe40000010000 */
[----:B------:R-:W-:Y:S01]  /*19540*/  HMMA.16816.F32 R32, R52, R48, R32 ;  /* 0x000000303420723c */ /* 0x000fe20000001820 */
[----:B------:R-:W-:Y:S01]  /*19550*/  MUFU.EX2 R169, R169 ;  /* 0x000000a900a97308 */ /* 0x000fe20000000800 */
[----:B---3--:R-:W-:-:S04]  /*19560*/  FADD.FTZ R180, R178, R180 ;  /* 0x000000b4b2b47221 */ /* 0x008fc80000010000 */
[C---:B------:R-:W-:Y:S01]  /*19570*/  HMMA.16816.F32 R28, R52.reuse, R50, R28 ;  /* 0x00000032341c723c */ /* 0x040fe2000000181c */
[----:B------:R-:W-:Y:S02]  /*19580*/  LDSM.16.MT88.4 R48, [R3+0xf000] ;  /* 0x00f000000330783b */ /* 0x000fe40000004200 */
[----:B------:R-:W3:Y:S01]  /*19590*/  MUFU.EX2 R150, R150 ;  /* 0x0000009600967308 */ /* 0x000ee20000000800 */
[C---:B-----5:R-:W-:Y:S01]  /*195a0*/  F2FP.F16.F32.PACK_AB R56, R171.reuse, R178 ;  /* 0x000000b2ab38723e */ /* 0x060fe200000000ff */
[----:B------:R-:W-:Y:S01]  /*195b0*/  FADD.FTZ R180, R171, R180 ;  /* 0x000000b4abb47221 */ /* 0x000fe20000010000 */
[C---:B-1----:R-:W-:Y:S05]  /*195c0*/  HMMA.16816.F32 R24, R52.reuse, R44, R24 ;  /* 0x0000002c3418723c */ /* 0x042fea0000001818 */
[----:B------:R-:W1:Y:S01]  /*195d0*/  MUFU.EX2 R60, R60 ;  /* 0x0000003c003c7308 */ /* 0x000e620000000800 */
[C---:B--2---:R-:W-:Y:S06]  /*195e0*/  HMMA.16816.F32 R8, R52.reuse, R36, R8 ;  /* 0x000000243408723c */ /* 0x044fec0000001808 */
[----:B------:R-:W-:Y:S01]  /*195f0*/  HMMA.16816.F32 R4, R52, R38, R4 ;  /* 0x000000263404723c */ /* 0x000fe20000001804 */
[----:B------:R-:W2:Y:S01]  /*19600*/  LDSM.16.MT88.4 R36, [R234+0xf000] ;  /* 0x00f00000ea24783b */ /* 0x000ea20000004200 */
[----:B------:R-:W4:Y:S01]  /*19610*/  MUFU.EX2 R63, R63 ;  /* 0x0000003f003f7308 */ /* 0x000f220000000800 */
[----:B---3--:R-:W-:Y:S01]  /*19620*/  F2FP.F16.F32.PACK_AB R58, R150, R169 ;  /* 0x000000a9963a723e */ /* 0x008fe200000000ff */
[----:B------:R-:W-:-:S02]  /*19630*/  FADD.FTZ R169, R169, R180 ;  /* 0x000000b4a9a97221 */ /* 0x000fc40000010000 */
[C---:B------:R-:W-:Y:S01]  /*19640*/  HMMA.16816.F32 R20, R52.reuse, R46, R20 ;  /* 0x0000002e3414723c */ /* 0x040fe20000001814 */
[----:B------:R-:W3:Y:S01]  /*19650*/  LDSM.16.MT88.4 R44, [R236+0xf000] ;  /* 0x00f00000ec2c783b */ /* 0x000ee20000004200 */
[----:B------:R-:W-:Y:S02]  /*19660*/  FADD.FTZ R169, R150, R169 ;  /* 0x000000a996a97221 */ /* 0x000fe40000010000 */
[----:B------:R-:W5:Y:S01]  /*19670*/  MUFU.EX2 R62, R62 ;  /* 0x0000003e003e7308 */ /* 0x000f620000000800 */
[----:B-1----:R-:W-:Y:S01]  /*19680*/  FADD.FTZ R151, R60, R151 ;  /* 0x000000973c977221 */ /* 0x002fe20000010000 */
[C---:B------:R-:W-:Y:S06]  /*19690*/  HMMA.16816.F32 R16, R52.reuse, R40, R16 ;  /* 0x000000283410723c */ /* 0x040fec0000001810 */
[----:B------:R-:W-:Y:S01]  /*196a0*/  HMMA.16816.F32 R12, R52, R42, R12 ;  /* 0x0000002a340c723c */ /* 0x000fe2000000180c */
[----:B------:R-:W1:Y:S01]  /*196b0*/  LDSM.16.MT88.4 R40, [R235+0xf000] ;  /* 0x00f00000eb28783b */ /* 0x000e620000004200 */
[----:B------:R-:W2:Y:S01]  /*196c0*/  MUFU.EX2 R61, R61 ;  /* 0x0000003d003d7308 */ /* 0x000ea20000000800 */
[C---:B----4-:R-:W-:Y:S01]  /*196d0*/  F2FP.F16.F32.PACK_AB R57, R63.reuse, R60 ;  /* 0x0000003c3f39723e */ /* 0x050fe200000000ff */
[----:B------:R-:W-:-:S04]  /*196e0*/  FADD.FTZ R63, R63, R151 ;  /* 0x000000973f3f7221 */ /* 0x000fc80000010000 */
[----:B-----5:R-:W-:Y:S02]  /*196f0*/  FADD.FTZ R63, R62, R63 ;  /* 0x0000003f3e3f7221 */ /* 0x020fe40000010000 */
[----:B------:R-:W-:Y:S08]  /*19700*/  MUFU.EX2 R147, R147 ;  /* 0x0000009300937308 */ /* 0x000ff00000000800 */
[----:B------:R-:W4:Y:S01]  /*19710*/  MUFU.EX2 R145, R145 ;  /* 0x0000009100917308 */ /* 0x000f220000000800 */
[C---:B--2---:R-:W-:Y:S01]  /*19720*/  F2FP.F16.F32.PACK_AB R59, R61.reuse, R62 ;  /* 0x0000003e3d3b723e */ /* 0x044fe200000000ff */
[----:B------:R-:W-:-:S06]  /*19730*/  FADD.FTZ R63, R61, R63 ;  /* 0x0000003f3d3f7221 */ /* 0x000fcc0000010000 */
[C---:B------:R-:W-:Y:S01]  /*19740*/  HMMA.16816.F32 R8, R56.reuse, R36, R8 ;  /* 0x000000243808723c */ /* 0x040fe20000001808 */
[----:B------:R-:W-:Y:S05]  /*19750*/  MUFU.EX2 R67, R67 ;  /* 0x0000004300437308 */ /* 0x000fea0000000800 */
[C---:B------:R-:W-:Y:S01]  /*19760*/  HMMA.16816.F32 R4, R56.reuse, R38, R4 ;  /* 0x000000263804723c */ /* 0x040fe20000001804 */
[----:B------:R-:W2:Y:S02]  /*19770*/  LDSM.16.MT88.4 R36, [R234+0xf800] ;  /* 0x00f80000ea24783b */ /* 0x000ea40000004200 */
[----:B------:R-:W5:Y:S01]  /*19780*/  MUFU.EX2 R75, R75 ;  /* 0x0000004b004b7308 */ /* 0x000f620000000800 */
[----:B----4-:R-:W-:Y:S01]  /*19790*/  F2FP.F16.F32.PACK_AB R52, R145, R147 ;  /* 0x000000939134723e */ /* 0x010fe200000000ff */
        /* <DEDUP_REMOVED lines=18> */
[----:B---3--:R-:W-:Y:S01]  /*198c0*/  F2FP.F16.F32.PACK_AB R53, R65, R66 ;  /* 0x000000424135723e */ /* 0x008fe200000000ff */
[----:B------:R-:W-:-:S04]  /*198d0*/  FADD.FTZ R66, R66, R63 ;  /* 0x0000003f42427221 */ /* 0x000fc80000010000 */
        /* <DEDUP_REMOVED lines=9> */
[----:B-1----:R-:W-:Y:S01]  /*19970*/  F2FP.F16.F32.PACK_AB R55, R70, R71 ;  /* 0x000000474637723e */ /* 0x002fe200000000ff */
[--C-:B------:R-:W-:Y:S01]  /*19980*/  FFMA.FTZ R86, R97, UR5, -R133.reuse ;  /* 0x0000000561567c23 */ /* 0x100fe20008010885 */
[--C-:B------:R-:W-:Y:S01]  /*19990*/  FFMA.FTZ R87, R96, UR5, -R133.reuse ;  /* 0x0000000560577c23 */ /* 0x100fe20008010885 */
[--C-:B------:R-:W-:Y:S01]  /*199a0*/  FFMA.FTZ R88, R93, UR5, -R110.reuse ;  /* 0x000000055d587c23 */ /* 0x100fe2000801086e */
[----:B------:R-:W1:Y:S01]  /*199b0*/  MUFU.EX2 R73, R73 ;  /* 0x0000004900497308 */ /* 0x000e620000000800 */
[----:B------:R-:W-:Y:S01]  /*199c0*/  FFMA.FTZ R89, R92, UR5, -R110 ;  /* 0x000000055c597c23 */ /* 0x000fe2000801086e */
[--C-:B------:R-:W-:Y:S01]  /*199d0*/  FFMA.FTZ R93, R94, UR5, -R133.reuse ;  /* 0x000000055e5d7c23 */ /* 0x100fe20008010885 */
[----:B--2---:R-:W-:Y:S01]  /*199e0*/  HMMA.16816.F32 R8, R52, R36, R8 ;  /* 0x000000243408723c */ /* 0x004fe20000001808 */
[--C-:B------:R-:W-:Y:S01]  /*199f0*/  FFMA.FTZ R92, R95, UR5, -R133.reuse ;  /* 0x000000055f5c7c23 */ /* 0x100fe20008010885 */
[----:B------:R-:W-:Y:S01]  /*19a00*/  FFMA.FTZ R94, R101, UR5, -R133 ;  /* 0x00000005655e7c23 */ /* 0x000fe20008010885 */
[----:B------:R-:W-:-:S02]  /*19a10*/  FADD.FTZ R66, R65, R66 ;  /* 0x0000004241427221 */ /* 0x000fc40000010000 */
[----:B------:R-:W-:Y:S01]  /*19a20*/  MUFU.EX2 R72, R72 ;  /* 0x0000004800487308 */ /* 0x000fe20000000800 */
[----:B------:R-:W-:Y:S01]  /*19a30*/  HMMA.16816.F32 R4, R52, R38, R4 ;  /* 0x000000263404723c */ /* 0x000fe20000001804 */
[----:B------:R-:W2:Y:S01]  /*19a40*/  LDSM.16.MT88.4 R36, [R234+0x10000] ;  /* 0x01000000ea24783b */ /* 0x000ea20000004200 */
[----:B------:R-:W-:-:S04]  /*19a50*/  FADD.FTZ R71, R71, R66 ;  /* 0x0000004247477221 */ /* 0x000fc80000010000 */
[----:B----4-:R-:W-:Y:S01]  /*19a60*/  HMMA.16816.F32 R32, R52, R48, R32 ;  /* 0x000000303420723c */ /* 0x010fe20000001820 */
[----:B------:R-:W-:Y:S01]  /*19a70*/  MUFU.EX2 R56, R56 ;  /* 0x0000003800387308 */ /* 0x000fe20000000800 */
[----:B------:R-:W-:-:S04]  /*19a80*/  FADD.FTZ R71, R70, R71 ;  /* 0x0000004746477221 */ /* 0x000fc80000010000 */
        /* <DEDUP_REMOVED lines=14> */
[----:B----4-:R-:W-:Y:S01]  /*19b70*/  F2FP.F16.F32.PACK_AB R53, R59, R58 ;  /* 0x0000003a3b35723e */ /* 0x010fe200000000ff */
        /* <DEDUP_REMOVED lines=33> */
[----:B-----5:R-:W-:Y:S01]  /*19d90*/  F2FP.F16.F32.PACK_AB R45, R79, R80 ;  /* 0x000000504f2d723e */ /* 0x020fe200000000ff */
[----:B------:R-:W5:Y:S01]  /*19da0*/  LDSM.16.MT88.4 R52, [R234+0x10800] ;  /* 0x01080000ea34783b */ /* 0x000f620000004200 */
[----:B------:R-:W-:Y:S01]  /*19db0*/  FADD.FTZ R80, R80, R68 ;  /* 0x0000004450507221 */ /* 0x000fe20000010000 */
[----:B------:R-:W-:-:S03]  /*19dc0*/  FADD.FTZ R85, R83, R85 ;  /* 0x0000005553557221 */ /* 0x000fc60000010000 */
[----:B------:R-:W-:Y:S01]  /*19dd0*/  FADD.FTZ R80, R79, R80 ;  /* 0x000000504f507221 */ /* 0x000fe20000010000 */
[----:B------:R-:W-:Y:S08]  /*19de0*/  MUFU.EX2 R82, R82 ;  /* 0x0000005200527308 */ /* 0x000ff00000000800 */
        /* <DEDUP_REMOVED lines=40> */
[----:B------:R4:W1:Y:S02]  /*1a070*/  LDSM.16.MT88.4 R36, [R3+0x11800] ;  /* 0x011800000324783b */ /* 0x0008640000004200 */
[----:B------:R-:W4:Y:S01]  /*1a080*/  MUFU.EX2 R252, R252 ;  /* 0x000000fc00fc7308 */ /* 0x000f220000000800 */
[C---:B---3--:R-:W-:Y:S01]  /*1a090*/  F2FP.F16.F32.PACK_AB R132, R93.reuse, R92 ;  /* 0x0000005c5d84723e */ /* 0x048fe200000000ff */
[----:B------:R-:W-:Y:S01]  /*1a0a0*/  FADD.FTZ R86, R93, R86 ;  /* 0x000000565d567221 */ /* 0x000fe20000010000 */
[C---:B------:R-:W-:Y:S05]  /*1a0b0*/  HMMA.16816.F32 R28, R48.reuse, R42, R28 ;  /* 0x0000002a301c723c */ /* 0x040fea000000181c */
[----:B------:R-:W3:Y:S01]  /*1a0c0*/  MUFU.EX2 R90, R90 ;  /* 0x0000005a005a7308 */ /* 0x000ee20000000800 */
[----:B-----5:R-:W-:Y:S01]  /*1a0d0*/  HMMA.16816.F32 R16, R48, R44, R16 ;  /* 0x0000002c3010723c */ /* 0x020fe20000001810 */
[----:B--2---:R-:W-:-:S05]  /*1a0e0*/  FADD.FTZ R86, R94, R86 ;  /* 0x000000565e567221 */ /* 0x004fca0000010000 */
[C---:B------:R-:W-:Y:S01]  /*1a0f0*/  HMMA.16816.F32 R32, R48.reuse, R40, R32 ;  /* 0x000000283020723c */ /* 0x040fe20000001820 */
[----:B------:R-:W-:Y:S01]  /*1a100*/  FFMA.FTZ R44, R98, UR5, -R110 ;  /* 0x00000005622c7c23 */ /* 0x000fe2000801086e */
[----:B------:R-:W-:Y:S01]  /*1a110*/  MUFU.EX2 R251, R251 ;  /* 0x000000fb00fb7308 */ /* 0x000fe20000000800 */
[C---:B----4-:R-:W-:Y:S01]  /*1a120*/  F2FP.F16.F32.PACK_AB R134, R252.reuse, R94 ;  /* 0x0000005efc86723e */ /* 0x050fe200000000ff */
[----:B------:R-:W2:Y:S01]  /*1a130*/  LDSM.16.MT88.4 R40, [R236+0x11800] ;  /* 0x01180000ec28783b */ /* 0x000ea20000004200 */
[----:B------:R-:W-:Y:S01]  /*1a140*/  FADD.FTZ R252, R252, R86 ;  /* 0x00000056fcfc7221 */ /* 0x000fe20000010000 */
[C---:B------:R-:W-:Y:S04]  /*1a150*/  HMMA.16816.F32 R12, R48.reuse, R46, R12 ;  /* 0x0000002e300c723c */ /* 0x040fe8000000180c */
[----:B------:R-:W4:Y:S01]  /*1a160*/  MUFU.EX2 R3, R99 ;  /* 0x0000006300037308 */ /* 0x000f220000000800 */
[----:B---3--:R-:W-:Y:S01]  /*1a170*/  FADD.FTZ R89, R90, R89 ;  /* 0x000000595a597221 */ /* 0x008fe20000010000 */
[C---:B-1----:R-:W-:Y:S06]  /*1a180*/  HMMA.16816.F32 R8, R48.reuse, R52, R8 ;  /* 0x000000343008723c */ /* 0x042fec0000001808 */
[----:B------:R-:W1:Y:S01]  /*1a190*/  MUFU.EX2 R44, R44 ;  /* 0x0000002c002c7308 */ /* 0x000e620000000800 */
[----:B------:R-:W-:Y:S01]  /*1a1a0*/  HMMA.16816.F32 R4, R48, R54, R4 ;  /* 0x000000363004723c */ /* 0x000fe20000001804 */
[C---:B----4-:R-:W-:Y:S01]  /*1a1b0*/  F2FP.F16.F32.PACK_AB R133, R3.reuse, R90 ;  /* 0x0000005a0385723e */ /* 0x050fe200000000ff */
[----:B------:R-:W-:Y:S01]  /*1a1c0*/  FADD.FTZ R89, R3, R89 ;  /* 0x0000005903597221 */ /* 0x000fe20000010000 */
[----:B-1----:R-:W-:-:S03]  /*1a1d0*/  F2FP.F16.F32.PACK_AB R135, R251, R44 ;  /* 0x0000002cfb87723e */ /* 0x002fc600000000ff */
[----:B------:R-:W-:-:S04]  /*1a1e0*/  FADD.FTZ R89, R44, R89 ;  /* 0x000000592c597221 */ /* 0x000fc80000010000 */
[----:B------:R-:W-:Y:S01]  /*1a1f0*/  FADD.FTZ R251, R251, R89 ;  /* 0x00000059fbfb7221 */ /* 0x000fe20000010000 */
[C---:B------:R-:W-:Y:S01]  /*1a200*/  HMMA.16816.F32 R156, R132.reuse, R38, R28 ;  /* 0x00000026849c723c */ /* 0x040fe2000000181c */
[----:B------:R-:W1:Y:S05]  /*1a210*/  LDSM.16.MT88.4 R28, [R234+0x11800] ;  /* 0x01180000ea1c783b */ /* 0x000e6a0000004200 */
[C---:B------:R-:W-:Y:S06]  /*1a220*/  HMMA.16816.F32 R144, R132.reuse, R140, R16 ;  /* 0x0000008c8490723c */ /* 0x040fec0000001810 */
[C---:B------:R-:W-:Y:S06]  /*1a230*/  HMMA.16816.F32 R160, R132.reuse, R36, R32 ;  /* 0x0000002484a0723c */ /* 0x040fec0000001820 */
[C---:B--2---:R-:W-:Y:S06]  /*1a240*/  HMMA.16816.F32 R152, R132.reuse, R40, R24 ;  /* 0x000000288498723c */ /* 0x044fec0000001818 */
[C---:B------:R-:W-:Y:S06]  /*1a250*/  HMMA.16816.F32 R148, R132.reuse, R42, R20 ;  /* 0x0000002a8494723c */ /* 0x040fec0000001814 */
[C---:B------:R-:W-:Y:S06]  /*1a260*/  HMMA.16816.F32 R140, R132.reuse, R142, R12 ;  /* 0x0000008e848c723c */ /* 0x040fec000000180c */
[C---:B-1----:R-:W-:Y:S06]  /*1a270*/  HMMA.16816.F32 R136, R132.reuse, R28, R8 ;  /* 0x0000001c8488723c */ /* 0x042fec0000001808 */
[----:B------:R-:W-:Y:S01]  /*1a280*/  HMMA.16816.F32 R132, R132, R30, R4 ;  /* 0x0000001e8484723c */ /* 0x000fe20000001804 */
[----:B------:R-:W-:-:S08]  /*1a290*/  NOP ;  /* 0x0000000000007918 */ /* 0x000fd00000000000 */
[----:B------:R-:W-:-:S15]  /*1a2a0*/  @!P0 BRA `(.L_x_3875) ;  /* 0x0000006800308947 */ /* 0x000fde0003800000 */
        /* <DEDUP_REMOVED lines=68> */
.L_x_3876:
[----:B------:R-:W-:Y:S02]  /*1a6f0*/  ULDC UR4, c[0x0][0x250] ;  /* 0x0000940000047ab9 */ /* 0x000fe40000000800 */
[----:B------:R-:W-:-:S06]  /*1a700*/  USHF.L.U32 UR5, UR4, 0x8, URZ ;  /* 0x0000000804057899 */ /* 0x000fcc000800063f */
[----:B------:R-:W-:-:S04]  /*1a710*/  IADD3 R6, RZ, -UR5, RZ ;  /* 0x80000005ff067c10 */ /* 0x000fc8000fffe0ff */
[----:B------:R-:W-:-:S07]  /*1a720*/  SHF.R.S32.HI R4, RZ, 0x1f, R6 ;  /* 0x0000001fff047819 */ /* 0x000fce0000011406 */
.L_x_3877:
        /* <DEDUP_REMOVED lines=9> */
[----:B------:R-:W-:Y:S01]  /*1a7c0*/  UISETP.GT.AND UP0, UPT, UR9, UR54, UPT ;  /* 0x000000360900728c */ /* 0x000fe2000bf04270 */
        /* <DEDUP_REMOVED lines=45> */
[----:B------:R1:W-:Y:S01]  /*1aaa0*/  LDGSTS.E.BYPASS.LTC128B.128 [R248+0x10800], desc[UR6][R8.64] ;  /* 0x1080000008f87fae */ /* 0x0003e2000b901d46 */
[----:B--2---:R-:W-:-:S04]  /*1aab0*/  IADD3 R4, P0, R8, UR5, RZ ;  /* 0x0000000508047c10 */ /* 0x004fc8000ff1e0ff */
[----:B------:R-:W-:Y:S02]  /*1aac0*/  IADD3.X R5, R9, UR4, RZ, P0, !PT ;  /* 0x0000000409057c10 */ /* 0x000fe400087fe4ff */
[----:B------:R-:W-:-:S03]  /*1aad0*/  IADD3 R6, P0, R4, UR5, RZ ;  /* 0x0000000504067c10 */ /* 0x000fc6000ff1e0ff */
[----:B------:R-:W-:Y:S01]  /*1aae0*/  LDGSTS.E.BYPASS.LTC128B.128 [R248+0x11000], desc[UR6][R4.64] ;  /* 0x1100000004f87fae */ /* 0x000fe2000b901d46 */
[----:B------:R-:W-:Y:S01]  /*1aaf0*/  IADD3.X R7, R5, UR4, RZ, P0, !PT ;  /* 0x0000000405077c10 */ /* 0x000fe200087fe4ff */
[----:B------:R-:W-:-:S04]  /*1ab00*/  USHF.L.U32 UR4, UR9, 0x8, URZ ;  /* 0x0000000809047899 */ /* 0x000fc8000800063f */
[----:B------:R2:W-:Y:S02]  /*1ab10*/  LDGSTS.E.BYPASS.LTC128B.128 [R248+0x11800], desc[UR6][R6.64] ;  /* 0x1180000006f87fae */ /* 0x0005e4000b901d46 */
[----:B------:R-:W-:Y:S02]  /*1ab20*/  IMAD.U32 R3, RZ, RZ, UR4 ;  /* 0x00000004ff037e24 */ /* 0x000fe4000f8e00ff */
[----:B------:R-:W-:Y:S04]  /*1ab30*/  LDSM.16.M88.4 R212, [R241] ;  /* 0x00000000f1d4783b */ /* 0x000fe80000000200 */
[----:B------:R-:W3:Y:S04]  /*1ab40*/  LDSM.16.M88.4 R76, [R240+0x2000] ;  /* 0x00200000f04c783b */ /* 0x000ee80000000200 */
[----:B------:R-:W4:Y:S04]  /*1ab50*/  LDSM.16.M88.4 R68, [R240+0x2800] ;  /* 0x00280000f044783b */ /* 0x000f280000000200 */
[----:B------:R-:W-:Y:S04]  /*1ab60*/  LDSM.16.M88.4 R208, [R193] ;  /* 0x00000000c1d0783b */ /* 0x000fe80000000200 */
[----:B-1----:R-:W1:Y:S04]  /*1ab70*/  LDSM.16.M88.4 R8, [R192+0x2000] ;  /* 0x00200000c008783b */ /* 0x002e680000000200 */
[----:B------:R-:W-:Y:S04]  /*1ab80*/  LDSM.16.M88.4 R52, [R240+0x3800] ;  /* 0x00380000f034783b */ /* 0x000fe80000000200 */
[----:B--2---:R-:W2:Y:S04]  /*1ab90*/  LDSM.16.M88.4 R4, [R192+0x2800] ;  /* 0x00280000c004783b */ /* 0x004ea80000000200 */
[----:B------:R-:W5:Y:S04]  /*1aba0*/  LDSM.16.M88.4 R28, [R240+0x5000] ;  /* 0x00500000f01c783b */ /* 0x000f680000000200 */
[----:B------:R-:W5:Y:S04]  /*1abb0*/  LDSM.16.M88.4 R84, [R192+0x3800] ;  /* 0x00380000c054783b */ /* 0x000f680000000200 */
[----:B------:R-:W5:Y:S04]  /*1abc0*/  LDSM.16.M88.4 R36, [R240+0x4800] ;  /* 0x00480000f024783b */ /* 0x000f680000000200 */
[----:B------:R-:W-:Y:S01]  /*1abd0*/  LDSM.16.M88.4 R60, [R240+0x3000] ;  /* 0x00300000f03c783b */ /* 0x000fe20000000200 */
[C---:B---3--:R-:W-:Y:S03]  /*1abe0*/  HMMA.16816.F32 R80, R212.reuse, R76, RZ ;  /* 0x0000004cd450723c */ /* 0x048fe600000018ff */
[----:B------:R-:W-:Y:S04]  /*1abf0*/  LDSM.16.M88.4 R16, [R192+0x4800] ;  /* 0x00480000c010783b */ /* 0x000fe80000000200 */
        /* <DEDUP_REMOVED lines=8> */
[C---:B-1----:R-:W-:Y:S01]  /*1ac80*/  HMMA.16816.F32 R80, R208.reuse, R8, R80 ;  /* 0x00000008d050723c */ /* 0x042fe20000001850 */
[----:B------:R-:W-:Y:S04]  /*1ac90*/  LDSM.16.M88.4 R120, [R240+0x7800] ;  /* 0x00780000f078783b */ /* 0x000fe80000000200 */
[----:B------:R-:W-:Y:S01]  /*1aca0*/  LDSM.16.M88.4 R44, [R240+0x4000] ;  /* 0x00400000f02c783b */ /* 0x000fe20000000200 */
[C---:B------:R-:W-:Y:S03]  /*1acb0*/  HMMA.16816.F32 R76, R208.reuse, R10, R76 ;  /* 0x0000000ad04c723c */ /* 0x040fe6000000184c */
[----:B------:R-:W1:Y:S03]  /*1acc0*/  LDSM.16.M88.4 R8, [R192+0x5000] ;  /* 0x00500000c008783b */ /* 0x000e660000000200 */
[C---:B--2---:R-:W-:Y:S01]  /*1acd0*/  HMMA.16816.F32 R72, R208.reuse, R4, R72 ;  /* 0x00000004d048723c */ /* 0x044fe20000001848 */
[----:B------:R-:W-:Y:S04]  /*1ace0*/  LDSM.16.M88.4 R92, [R192+0x7800] ;  /* 0x00780000c05c783b */ /* 0x000fe80000000200 */
[----:B------:R-:W-:Y:S01]  /*1acf0*/  LDSM.16.M88.4 R24, [R192+0x4000] ;  /* 0x00400000c018783b */ /* 0x000fe20000000200 */
[----:B------:R-:W-:Y:S03]  /*1ad00*/  HMMA.16816.F32 R68, R208, R6, R68 ;  /* 0x00000006d044723c */ /* 0x000fe60000001844 */
[----:B------:R-:W2:Y:S03]  /*1ad10*/  LDSM.16.M88.4 R4, [R240+0x6800] ;  /* 0x00680000f004783b */ /* 0x000ea60000000200 */
[C---:B------:R-:W-:Y:S01]  /*1ad20*/  HMMA.16816.F32 R56, R212.reuse, R52, RZ ;  /* 0x00000034d438723c */ /* 0x040fe200000018ff */
[----:B------:R-:W-:Y:S04]  /*1ad30*/  LDSM.16.M88.4 R20, [R240+0x5800] ;  /* 0x00580000f014783b */ /* 0x000fe80000000200 */
[----:B------:R-:W-:Y:S01]  /*1ad40*/  LDSM.16.M88.4 R128, [R240+0x7000] ;  /* 0x00700000f080783b */ /* 0x000fe20000000200 */
[C---:B------:R-:W-:Y:S03]  /*1ad50*/  HMMA.16816.F32 R52, R212.reuse, R54, RZ ;  /* 0x00000036d434723c */ /* 0x040fe600000018ff */
[----:B------:R-:W-:Y:S03]  /*1ad60*/  LDSM.16.M88.4 R172, [R192+0x5800] ;  /* 0x00580000c0ac783b */ /* 0x000fe60000000200 */
[C---:B-----5:R-:W-:Y:S01]  /*1ad70*/  HMMA.16816.F32 R32, R212.reuse, R28, RZ ;  /* 0x0000001cd420723c */ /* 0x060fe200000018ff */
[----:B------:R-:W-:Y:S04]  /*1ad80*/  LDSM.16.M88.4 R196, [R196] ;  /* 0x00000000c4c4783b */ /* 0x000fe80000000200 */
[----:B------:R-:W-:Y:S01]  /*1ad90*/  LDSM.16.M88.4 R100, [R192+0x7000] ;  /* 0x00700000c064783b */ /* 0x000fe20000000200 */
[----:B------:R-:W-:Y:S03]  /*1ada0*/  HMMA.16816.F32 R28, R212, R30, RZ ;  /* 0x0000001ed41c723c */ /* 0x000fe600000018ff */
[----:B------:R-:W-:Y:S03]  /*1adb0*/  LDSM.16.M88.4 R96, [R240+0x9000] ;  /* 0x00900000f060783b */ /* 0x000fe60000000200 */
[C---:B------:R-:W-:Y:S01]  /*1adc0*/  HMMA.16816.F32 R56, R208.reuse, R84, R56 ;  /* 0x00000054d038723c */ /* 0x040fe20000001838 */
[----:B------:R-:W-:Y:S04]  /*1add0*/  LDSM.16.M88.4 R176, [R176] ;  /* 0x00000000b0b0783b */ /* 0x000fe80000000200 */
[----:B------:R-:W-:Y:S01]  /*1ade0*/  LDSM.16.M88.4 R216, [R240+0x9800] ;  /* 0x00980000f0d8783b */ /* 0x000fe20000000200 */
[----:B------:R-:W-:Y:S03]  /*1adf0*/  HMMA.16816.F32 R52, R208, R86, R52 ;  /* 0x00000056d034723c */ /* 0x000fe60000001834 */
[----:B------:R-:W3:Y:S03]  /*1ae00*/  LDSM.16.M88.4 R84, [R192+0x6800] ;  /* 0x00680000c054783b */ /* 0x000ee60000000200 */
[C---:B------:R-:W-:Y:S01]  /*1ae10*/  HMMA.16816.F32 R40, R212.reuse, R36, RZ ;  /* 0x00000024d428723c */ /* 0x040fe200000018ff */
[----:B------:R-:W-:Y:S04]  /*1ae20*/  LDSM.16.M88.4 R184, [R184] ;  /* 0x00000000b8b8783b */ /* 0x000fe80000000200 */
[----:B------:R-:W-:Y:S01]  /*1ae30*/  LDSM.16.M88.4 R204, [R192+0x9800] ;  /* 0x00980000c0cc783b */ /* 0x000fe20000000200 */
[----:B------:R-:W-:Y:S03]  /*1ae40*/  HMMA.16816.F32 R36, R212, R38, RZ ;  /* 0x00000026d424723c */ /* 0x000fe600000018ff */
[----:B------:R-:W-:Y:S03]  /*1ae50*/  LDSM.16.M88.4 R180, [R180] ;  /* 0x00000000b4b4783b */ /* 0x000fe60000000200 */
[C---:B-1----:R-:W-:Y:S01]  /*1ae60*/  HMMA.16816.F32 R32, R208.reuse, R8, R32 ;  /* 0x00000008d020723c */ /* 0x042fe20000001820 */
[----:B------:R-:W-:Y:S04]  /*1ae70*/  LDSM.16.M88.4 R188, [R188] ;  /* 0x00000000bcbc783b */ /* 0x000fe80000000200 */
[----:B------:R-:W0:Y:S01]  /*1ae80*/  LDGDEPBAR ;  /* 0x00000000000079af */ /* 0x000e220000000000 */
[----:B------:R-:W-:Y:S06]  /*1ae90*/  HMMA.16816.F32 R28, R208, R10, R28 ;  /* 0x0000000ad01c723c */ /* 0x000fec000000181c */
[C---:B--2---:R-:W-:Y:S06]  /*1aea0*/  HMMA.16816.F32 R8, R212.reuse, R4, RZ ;  /* 0x00000004d408723c */ /* 0x044fec00000018ff */
[C---:B------:R-:W-:Y:S06]  /*1aeb0*/  HMMA.16816.F32 R4, R212.reuse, R6, RZ ;  /* 0x00000006d404723c */ /* 0x040fec00000018ff */
[C---:B------:R-:W-:Y:S06]  /*1aec0*/  HMMA.16816.F32 R64, R212.reuse, R60, RZ ;  /* 0x0000003cd440723c */ /* 0x040fec00000018ff */
[----:B------:R-:W-:Y:S06]  /*1aed0*/  HMMA.16816.F32 R60, R212, R62, RZ ;  /* 0x0000003ed43c723c */ /* 0x000fec00000018ff */
[C---:B------:R-:W-:Y:S06]  /*1aee0*/  HMMA.16816.F32 R40, R208.reuse, R16, R40 ;  /* 0x00000010d028723c */ /* 0x040fec0000001828 */
[----:B------:R-:W-:Y:S06]  /*1aef0*/  HMMA.16816.F32 R36, R208, R18, R36 ;  /* 0x00000012d024723c */ /* 0x000fec0000001824 */
[C---:B------:R-:W-:Y:S06]  /*1af00*/  HMMA.16816.F32 R16, R212.reuse, R12, RZ ;  /* 0x0000000cd410723c */ /* 0x040fec00000018ff */
[----:B------:R-:W-:Y:S06]  /*1af10*/  HMMA.16816.F32 R12, R212, R14, RZ ;  /* 0x0000000ed40c723c */ /* 0x000fec00000018ff */
[C---:B---3--:R-:W-:Y:S06]  /*1af20*/  HMMA.16816.F32 R8, R208.reuse, R84, R8 ;  /* 0x00000054d008723c */ /* 0x048fec0000001808 */
[C---:B------:R-:W-:Y:S01]  /*1af30*/  HMMA.16816.F32 R4, R208.reuse, R86, R4 ;  /* 0x00000056d004723c */ /* 0x040fe20000001804 */
[----:B------:R-:W1:Y:S05]  /*1af40*/  LDSM.16.M88.4 R84, [R192+0x8800] ;  /* 0x00880000c054783b */ /* 0x000e6a0000000200 */
[C---:B------:R-:W-:Y:S06]  /*1af50*/  HMMA.16816.F32 R64, R208.reuse, R88, R64 ;  /* 0x00000058d040723c */ /* 0x040fec0000001840 */
[C---:B------:R-:W-:Y:S01]  /*1af60*/  HMMA.16816.F32 R60, R208.reuse, R90, R60 ;  /* 0x0000005ad03c723c */ /* 0x040fe2000000183c */
[----:B------:R-:W2:Y:S05]  /*1af70*/  LDSM.16.M88.4 R88, [R192+0x8000] ;  /* 0x00800000c058783b */ /* 0x000eaa0000000200 */
[C---:B------:R-:W-:Y:S06]  /*1af80*/  HMMA.16816.F32 R16, R208.reuse, R108, R16 ;  /* 0x0000006cd010723c */ /* 0x040fec0000001810 */
        /* <DEDUP_REMOVED lines=8> */
[----:B------:R-:W-:Y:S06]  /*1b010*/  HMMA.16816.F32 R44, R212, R46, RZ ;  /* 0x0000002ed42c723c */ /* 0x000fec00000018ff */
[C---:B-1----:R-:W-:Y:S06]  /*1b020*/  HMMA.16816.F32 R108, R208.reuse, R84, R108 ;  /* 0x00000054d06c723c */ /* 0x042fec000000186c */
[----:B--2---:R-:W-:Y:S01]  /*1b030*/  HMMA.16816.F32 R116, R208, R88, R116 ;  /* 0x00000058d074723c */ /* 0x004fe20000001874 */
[----:B------:R-:W-:-:S05]  /*1b040*/  VIADD R84, R238, 0x2800 ;  /* 0x00002800ee547836 */ /* 0x000fca0000000000 */
[----:B------:R-:W-:Y:S01]  /*1b050*/  HMMA.16816.F32 R124, R208, R92, R124 ;  /* 0x0000005cd07c723c */ /* 0x000fe2000000187c */
[----:B------:R-:W-:-:S05]  /*1b060*/  VIADD R88, R238, 0x800 ;  /* 0x00000800ee587836 */ /* 0x000fca0000000000 */
[C---:B------:R-:W-:Y:S01]  /*1b070*/  HMMA.16816.F32 R120, R208.reuse, R94, R120 ;  /* 0x0000005ed078723c */ /* 0x040fe20000001878 */
[----:B------:R-:W1:Y:S05]  /*1b080*/  LDSM.16.M88.4 R92, [R238] ;  /* 0x00000000ee5c783b */ /* 0x000e6a0000000200 */
[C---:B------:R-:W-:Y:S01]  /*1b090*/  HMMA.16816.F32 R104, R208.reuse, R86, R104 ;  /* 0x00000056d068723c */ /* 0x040fe20000001868 */
[----:B------:R-:W2:Y:S05]  /*1b0a0*/  LDSM.16.M88.4 R84, [R84] ;  /* 0x000000005454783b */ /* 0x000eaa0000000200 */
[C---:B------:R-:W-:Y:S01]  /*1b0b0*/  HMMA.16816.F32 R112, R208.reuse, R90, R112 ;  /* 0x0000005ad070723c */ /* 0x040fe20000001870 */
[----:B------:R-:W3:Y:S05]  /*1b0c0*/  LDSM.16.M88.4 R88, [R88] ;  /* 0x000000005858783b */ /* 0x000eea0000000200 */
[C---:B------:R-:W-:Y:S06]  /*1b0d0*/  HMMA.16816.F32 R48, R208.reuse, R24, R48 ;  /* 0x00000018d030723c */ /* 0x040fec0000001830 */
[----:B------:R-:W-:Y:S06]  /*1b0e0*/  HMMA.16816.F32 R44, R208, R26, R44 ;  /* 0x0000001ad02c723c */ /* 0x000fec000000182c */
[C---:B------:R-:W-:Y:S06]  /*1b0f0*/  HMMA.16816.F32 R24, R212.reuse, R20, RZ ;  /* 0x00000014d418723c */ /* 0x040fec00000018ff */
[C---:B------:R-:W-:Y:S06]  /*1b100*/  HMMA.16816.F32 R20, R212.reuse, R22, RZ ;  /* 0x00000016d414723c */ /* 0x040fec00000018ff */
[C---:B------:R-:W-:Y:S06]  /*1b110*/  HMMA.16816.F32 R168, R212.reuse, R128, RZ ;  /* 0x00000080d4a8723c */ /* 0x040fec00000018ff */
[----:B------:R-:W-:Y:S06]  /*1b120*/  HMMA.16816.F32 R128, R212, R130, RZ ;  /* 0x00000082d480723c */ /* 0x000fec00000018ff */
[C---:B------:R-:W-:Y:S06]  /*1b130*/  HMMA.16816.F32 R24, R208.reuse, R172, R24 ;  /* 0x000000acd018723c */ /* 0x040fec0000001818 */
[----:B------:R-:W-:Y:S01]  /*1b140*/  HMMA.16816.F32 R20, R208, R174, R20 ;  /* 0x000000aed014723c */ /* 0x000fe20000001814 */
[----:B------:R4:W5:Y:S05]  /*1b150*/  LDSM.16.M88.4 R172, [R192+0x9000] ;  /* 0x00900000c0ac783b */ /* 0x00096a0000000200 */
[C---:B-1----:R-:W-:Y:S06]  /*1b160*/  HMMA.16816.F32 R80, R196.reuse, R92, R80 ;  /* 0x0000005cc450723c */ /* 0x042fec0000001850 */
[----:B--2---:R-:W-:Y:S01]  /*1b170*/  HMMA.16816.F32 R40, R196, R84, R40 ;  /* 0x00000054c428723c */ /* 0x004fe20000001828 */
[----:B------:R-:W-:-:S05]  /*1b180*/  VIADD R92, R238, 0x3800 ;  /* 0x00003800ee5c7836 */ /* 0x000fca0000000000 */
[----:B---3--:R-:W-:Y:S01]  /*1b190*/  HMMA.16816.F32 R72, R196, R88, R72 ;  /* 0x00000058c448723c */ /* 0x008fe20000001848 */
[----:B------:R-:W-:-:S05]  /*1b1a0*/  VIADD R84, R238, 0x4800 ;  /* 0x00004800ee547836 */ /* 0x000fca0000000000 */
[----:B------:R-:W-:Y:S01]  /*1b1b0*/  HMMA.16816.F32 R76, R196, R94, R76 ;  /* 0x0000005ec44c723c */ /* 0x000fe2000000184c */
[C---:B------:R-:W-:Y:S01]  /*1b1c0*/  VIADD R88, R238.reuse, 0x4000 ;  /* 0x00004000ee587836 */ /* 0x040fe20000000000 */
[----:B------:R-:W1:Y:S01]  /*1b1d0*/  LDSM.16.M88.4 R92, [R92] ;  /* 0x000000005c5c783b */ /* 0x000e620000000200 */
[----:B----4-:R-:W-:-:S03]  /*1b1e0*/  VIADD R192, R238, 0x5000 ;  /* 0x00005000eec07836 */ /* 0x010fc60000000000 */
[C---:B------:R-:W-:Y:S01]  /*1b1f0*/  HMMA.16816.F32 R36, R196.reuse, R86, R36 ;  /* 0x00000056c424723c */ /* 0x040fe20000001824 */
[----:B------:R-:W2:Y:S04]  /*1b200*/  LDSM.16.M88.4 R84, [R84] ;  /* 0x000000005454783b */ /* 0x000ea80000000200 */
[----:B------:R-:W-:Y:S01]  /*1b210*/  LDSM.16.M88.4 R192, [R192] ;  /* 0x00000000c0c0783b */ /* 0x000fe20000000200 */
[----:B------:R-:W-:Y:S03]  /*1b220*/  HMMA.16816.F32 R68, R196, R90, R68 ;  /* 0x0000005ac444723c */ /* 0x000fe60000001844 */
[----:B------:R-:W3:Y:S03]  /*1b230*/  LDSM.16.M88.4 R88, [R88] ;  /* 0x000000005858783b */ /* 0x000ee60000000200 */
[C---:B------:R-:W-:Y:S06]  /*1b240*/  HMMA.16816.F32 R168, R208.reuse, R100, R168 ;  /* 0x00000064d0a8723c */ /* 0x040fec00000018a8 */
[----:B------:R-:W-:Y:S06]  /*1b250*/  HMMA.16816.F32 R128, R208, R102, R128 ;  /* 0x00000066d080723c */ /* 0x000fec0000001880 */
[C---:B------:R-:W-:Y:S06]  /*1b260*/  HMMA.16816.F32 R100, R212.reuse, R96, RZ ;  /* 0x00000060d464723c */ /* 0x040fec00000018ff */
[----:B------:R-:W-:Y:S06]  /*1b270*/  HMMA.16816.F32 R96, R212, R98, RZ ;  /* 0x00000062d460723c */ /* 0x000fec00000018ff */
[----:B------:R-:W-:Y:S06]  /*1b280*/  HMMA.16816.F32 R48, R196, R176, R48 ;  /* 0x000000b0c430723c */ /* 0x000fec0000001830 */
[----:B------:R-:W-:Y:S01]  /*1b290*/  HMMA.16816.F32 R200, R212, R216, RZ ;  /* 0x000000d8d4c8723c */ /* 0x000fe200000018ff */
[----:B------:R-:W-:-:S05]  /*1b2a0*/  VIADD R176, R238, 0x7000 ;  /* 0x00007000eeb07836 */ /* 0x000fca0000000000 */
[C---:B------:R-:W-:Y:S01]  /*1b2b0*/  HMMA.16816.F32 R44, R196.reuse, R178, R44 ;  /* 0x000000b2c42c723c */ /* 0x040fe2000000182c */
[----:B------:R-:W4:Y:S05]  /*1b2c0*/  LDSM.16.M88.4 R176, [R176] ;  /* 0x00000000b0b0783b */ /* 0x000f2a0000000200 */
[----:B------:R-:W-:Y:S06]  /*1b2d0*/  HMMA.16816.F32 R64, R196, R184, R64 ;  /* 0x000000b8c440723c */ /* 0x000fec0000001840 */
[----:B-----5:R-:W-:Y:S01]  /*1b2e0*/  HMMA.16816.F32 R100, R208, R172, R100 ;  /* 0x000000acd064723c */ /* 0x020fe20000001864 */
[----:B------:R-:W-:-:S05]  /*1b2f0*/  VIADD R184, R238, 0x6000 ;  /* 0x00006000eeb87836 */ /* 0x000fca0000000000 */
[----:B------:R-:W-:Y:S01]  /*1b300*/  HMMA.16816.F32 R60, R196, R186, R60 ;  /* 0x000000bac43c723c */ /* 0x000fe2000000183c */
[C---:B------:R-:W-:Y:S01]  /*1b310*/  VIADD R172, R238.reuse, 0x3000 ;  /* 0x00003000eeac7836 */ /* 0x040fe20000000000 */
[----:B------:R-:W5:Y:S04]  /*1b320*/  LDSM.16.M88.4 R184, [R184] ;  /* 0x00000000b8b8783b */ /* 0x000f680000000200 */
[----:B------:R-:W-:Y:S01]  /*1b330*/  HMMA.16816.F32 R96, R208, R174, R96 ;  /* 0x000000aed060723c */ /* 0x000fe20000001860 */
[----:B------:R-:W5:Y:S05]  /*1b340*/  LDSM.16.M88.4 R172, [R172] ;  /* 0x00000000acac783b */ /* 0x000f6a0000000200 */
[C---:B-1----:R-:W-:Y:S06]  /*1b350*/  HMMA.16816.F32 R24, R196.reuse, R92, R24 ;  /* 0x0000005cc418723c */ /* 0x042fec0000001818 */
[C---:B------:R-:W-:Y:S01]  /*1b360*/  HMMA.16816.F32 R20, R196.reuse, R94, R20 ;  /* 0x0000005ec414723c */ /* 0x040fe20000001814 */
[----:B------:R-:W-:Y:S05]  /*1b370*/  LDSM.16.M88.4 R92, [R237] ;  /* 0x00000000ed5c783b */ /* 0x000fea0000000200 */
[C---:B--2---:R-:W-:Y:S06]  /*1b380*/  HMMA.16816.F32 R8, R196.reuse, R84, R8 ;  /* 0x00000054c408723c */ /* 0x044fec0000001808 */
[C---:B------:R-:W-:Y:S01]  /*1b390*/  HMMA.16816.F32 R4, R196.reuse, R86, R4 ;  /* 0x00000056c404723c */ /* 0x040fe20000001804 */
[----:B------:R-:W1:Y:S05]  /*1b3a0*/  LDSM.16.M88.4 R84, [R233+0x800] ;  /* 0x00080000e954783b */ /* 0x000e6a0000000200 */
[C---:B---3--:R-:W-:Y:S06]  /*1b3b0*/  HMMA.16816.F32 R16, R196.reuse, R88, R16 ;  /* 0x00000058c410723c */ /* 0x048fec0000001810 */
[----:B------:R-:W-:Y:S01]  /*1b3c0*/  HMMA.16816.F32 R12, R196, R90, R12 ;  /* 0x0000005ac40c723c */ /* 0x000fe2000000180c */
[----:B------:R-:W2:Y:S05]  /*1b3d0*/  LDSM.16.M88.4 R88, [R233] ;  /* 0x00000000e958783b */ /* 0x000eaa0000000200 */
[----:B------:R-:W-:Y:S01]  /*1b3e0*/  HMMA.16816.F32 R200, R208, R204, R200 ;  /* 0x000000ccd0c8723c */ /* 0x000fe200000018c8 */
[----:B------:R-:W3:Y:S05]  /*1b3f0*/  S2R R204, SR_TID.X ;  /* 0x0000000000cc7919 */ /* 0x000eea0000002100 */
[C---:B------:R-:W-:Y:S06]  /*1b400*/  HMMA.16816.F32 R56, R196.reuse, R180, R56 ;  /* 0x000000b4c438723c */ /* 0x040fec0000001838 */
[----:B------:R-:W-:Y:S01]  /*1b410*/  HMMA.16816.F32 R52, R196, R182, R52 ;  /* 0x000000b6c434723c */ /* 0x000fe20000001834 */
[----:B------:R-:W-:-:S05]  /*1b420*/  VIADD R180, R238, 0x6800 ;  /* 0x00006800eeb47836 */ /* 0x000fca0000000000 */
[C---:B----4-:R-:W-:Y:S01]  /*1b430*/  HMMA.16816.F32 R100, R196.reuse, R176, R100 ;  /* 0x000000b0c464723c */ /* 0x050fe20000001864 */
[----:B------:R-:W4:Y:S05]  /*1b440*/  LDSM.16.M88.4 R180, [R180] ;  /* 0x00000000b4b4783b */ /* 0x000f2a0000000200 */
[C---:B------:R-:W-:Y:S01]  /*1b450*/  HMMA.16816.F32 R96, R196.reuse, R178, R96 ;  /* 0x000000b2c460723c */ /* 0x040fe20000001860 */
[----:B------:R-:W4:Y:S05]  /*1b460*/  LDSM.16.M88.4 R176, [R233+0x1800] ;  /* 0x00180000e9b0783b */ /* 0x000f2a0000000200 */
[C---:B-----5:R-:W-:Y:S06]  /*1b470*/  HMMA.16816.F32 R112, R196.reuse, R186, R112 ;  /* 0x000000bac470723c */ /* 0x060fec0000001870 */
[----:B------:R-:W-:Y:S01]  /*1b480*/  HMMA.16816.F32 R32, R196, R172, R32 ;  /* 0x000000acc420723c */ /* 0x000fe20000001820 */
[----:B---3--:R-:W-:-:S05]  /*1b490*/  IMAD.SHL.U32 R187, R204, 0x2, RZ ;  /* 0x00000002ccbb7824 */ /* 0x008fca00078e00ff */
[----:B-1----:R-:W-:Y:S01]  /*1b4a0*/  HMMA.16816.F32 R72, R92, R84, R72 ;  /* 0x000000545c48723c */ /* 0x002fe20000001848 */
[----:B------:R-:W-:Y:S01]  /*1b4b0*/  VIADD R172, R238, 0x7800 ;  /* 0x00007800eeac7836 */ /* 0x000fe20000000000 */
[----:B------:R-:W-:-:S04]  /*1b4c0*/  LOP3.LUT R187, R187, 0x6, RZ, 0xc0, !PT ;  /* 0x00000006bbbb7812 */ /* 0x000fc800078ec0ff */
[C---:B--2---:R-:W-:Y:S01]  /*1b4d0*/  HMMA.16816.F32 R80, R92.reuse, R88, R80 ;  /* 0x000000585c50723c */ /* 0x044fe20000001850 */
[----:B------:R-:W-:Y:S01]  /*1b4e0*/  IMAD.U32 R84, RZ, RZ, UR4 ;  /* 0x00000004ff547e24 */ /* 0x000fe2000f8e00ff */
[--C-:B------:R-:W-:Y:S02]  /*1b4f0*/  LOP3.LUT R3, R3, 0x8, R187.reuse, 0xfe, !PT ;  /* 0x0000000803037812 */ /* 0x100fe400078efebb */
[----:B------:R-:W-:Y:S02]  /*1b500*/  LOP3.LUT R224, R187, UR4, RZ, 0xfc, !PT ;  /* 0x00000004bbe07c12 */ /* 0x000fe4000f8efcff */
[----:B------:R-:W-:Y:S01]  /*1b510*/  HMMA.16816.F32 R76, R92, R90, R76 ;  /* 0x0000005a5c4c723c */ /* 0x000fe2000000184c */
[----:B------:R-:W1:Y:S01]  /*1b520*/  LDSM.16.M88.4 R88, [R233+0x2000] ;  /* 0x00200000e958783b */ /* 0x000e620000000200 */
[----:B------:R-:W-:Y:S02]  /*1b530*/  LOP3.LUT R84, R84, 0x10, R187, 0xfe, !PT ;  /* 0x0000001054547812 */ /* 0x000fe400078efebb */
[----:B------:R-:W-:-:S02]  /*1b540*/  ISETP.GE.AND P1, PT, R3, R165, PT ;  /* 0x000000a50300720c */ /* 0x000fc40003f26270 */
[C---:B------:R-:W-:Y:S01]  /*1b550*/  HMMA.16816.F32 R28, R196.reuse, R174, R28 ;  /* 0x000000aec41c723c */ /* 0x040fe2000000181c */
[----:B------:R-:W2:Y:S01]  /*1b560*/  LDSM.16.M88.4 R172, [R172] ;  /* 0x00000000acac783b */ /* 0x000ea20000000200 */
[CC--:B------:R-:W-:Y:S02]  /*1b570*/  ISETP.GE.AND P6, PT, R84.reuse, R165.reuse, PT ;  /* 0x000000a55400720c */ /* 0x0c0fe40003fc6270 */
[-C--:B------:R-:W-:Y:S02]  /*1b580*/  ISETP.GE.AND P3, PT, R84, R164.reuse, PT ;  /* 0x000000a45400720c */ /* 0x080fe40003f66270 */
[C---:B------:R-:W-:Y:S01]  /*1b590*/  HMMA.16816.F32 R168, R196.reuse, R192, R168 ;  /* 0x000000c0c4a8723c */ /* 0x040fe200000018a8 */
[----:B------:R-:W-:Y:S01]  /*1b5a0*/  ISETP.GE.AND P0, PT, R3, R164, PT ;  /* 0x000000a40300720c */ /* 0x000fe20003f06270 */
[----:B------:R-:W-:Y:S01]  /*1b5b0*/  VIADD R3, R224, 0x1 ;  /* 0x00000001e0037836 */ /* 0x000fe20000000000 */
[----:B------:R-:W-:Y:S02]  /*1b5c0*/  FSEL R72, R72, -INF , !P6 ;  /* 0xff80000048487808 */ /* 0x000fe40007000000 */
[----:B------:R-:W-:Y:S01]  /*1b5d0*/  FSEL R74, R74, -INF , !P3 ;  /* 0xff8000004a4a7808 */ /* 0x000fe20005800000 */
[----:B------:R-:W-:Y:S01]  /*1b5e0*/  HMMA.16816.F32 R128, R196, R194, R128 ;  /* 0x000000c2c480723c */ /* 0x000fe20000001880 */
[----:B------:R-:W3:Y:S01]  /*1b5f0*/  LDSM.16.M88.4 R192, [R233+0x1000] ;  /* 0x00100000e9c0783b */ /* 0x000ee20000000200 */
[----:B------:R-:W-:-:S02]  /*1b600*/  ISETP.GE.AND P4, PT, R3, R165, PT ;  /* 0x000000a50300720c */ /* 0x000fc40003f86270 */
[----:B------:R-:W-:Y:S01]  /*1b610*/  ISETP.GE.AND P5, PT, R3, R164, PT ;  /* 0x000000a40300720c */ /* 0x000fe20003fa6270 */
[----:B------:R-:W-:Y:S01]  /*1b620*/  VIADD R3, R224, 0x11 ;  /* 0x00000011e0037836 */ /* 0x000fe20000000000 */
[----:B------:R-:W-:Y:S01]  /*1b630*/  HMMA.16816.F32 R68, R92, R86, R68 ;  /* 0x000000565c44723c */ /* 0x000fe20000001844 */
[----:B------:R-:W5:Y:S01]  /*1b640*/  LDSM.16.M88.4 R84, [R233+0x2800] ;  /* 0x00280000e954783b */ /* 0x000f620000000200 */
[----:B------:R-:W-:Y:S02]  /*1b650*/  FSEL R221, R81, -INF , !P4 ;  /* 0xff80000051dd7808 */ /* 0x000fe40006000000 */
[----:B------:R-:W-:Y:S02]  /*1b660*/  FSEL R220, R83, -INF , !P5 ;  /* 0xff80000053dc7808 */ /* 0x000fe40006800000 */
[----:B----4-:R-:W-:Y:S01]  /*1b670*/  HMMA.16816.F32 R108, R196, R180, R108 ;  /* 0x000000b4c46c723c */ /* 0x010fe2000000186c */
[----:B------:R-:W-:-:S04]  /*1b680*/  ISETP.GE.AND P5, PT, R3, R165, PT ;  /* 0x000000a50300720c */ /* 0x000fc80003fa6270 */
[----:B------:R-:W-:Y:S01]  /*1b690*/  FSEL R226, R73, -INF , !P5 ;  /* 0xff80000049e27808 */ /* 0x000fe20006800000 */
[----:B------:R-:W-:Y:S01]  /*1b6a0*/  HMMA.16816.F32 R104, R196, R182, R104 ;  /* 0x000000b6c468723c */ /* 0x000fe20000001868 */
[----:B------:R-:W4:Y:S05]  /*1b6b0*/  LDSM.16.M88.4 R180, [R233+0x3000] ;  /* 0x00300000e9b4783b */ /* 0x000f2a0000000200 */
[C---:B------:R-:W-:Y:S06]  /*1b6c0*/  HMMA.16816.F32 R56, R92.reuse, R176, R56 ;  /* 0x000000b05c38723c */ /* 0x040fec0000001838 */
[C---:B------:R-:W-:Y:S01]  /*1b6d0*/  HMMA.16816.F32 R52, R92.reuse, R178, R52 ;  /* 0x000000b25c34723c */ /* 0x040fe20000001834 */
[----:B------:R-:W4:Y:S05]  /*1b6e0*/  LDSM.16.M88.4 R176, [R233+0x3800] ;  /* 0x00380000e9b0783b */ /* 0x000f2a0000000200 */
[C---:B-1----:R-:W-:Y:S06]  /*1b6f0*/  HMMA.16816.F32 R48, R92.reuse, R88, R48 ;  /* 0x000000585c30723c */ /* 0x042fec0000001830 */
[----:B------:R-:W-:Y:S01]  /*1b700*/  HMMA.16816.F32 R44, R92, R90, R44 ;  /* 0x0000005a5c2c723c */ /* 0x000fe2000000182c */
[----:B------:R-:W1:Y:S05]  /*1b710*/  LDSM.16.M88.4 R88, [R233+0x4000] ;  /* 0x00400000e958783b */ /* 0x000e6a0000000200 */
[----:B--2---:R-:W-:Y:S06]  /*1b720*/  HMMA.16816.F32 R200, R196, R172, R200 ;  /* 0x000000acc4c8723c */ /* 0x004fec00000018c8 */
[----:B---3--:R-:W-:Y:S01]  /*1b730*/  HMMA.16816.F32 R64, R92, R192, R64 ;  /* 0x000000c05c40723c */ /* 0x008fe20000001840 */
[----:B------:R-:W-:-:S05]  /*1b740*/  VIADD R172, R224, 0x9 ;  /* 0x00000009e0ac7836 */ /* 0x000fca0000000000 */
[C---:B-----5:R-:W-:Y:S01]  /*1b750*/  HMMA.16816.F32 R40, R92.reuse, R84, R40 ;  /* 0x000000545c28723c */ /* 0x060fe20000001828 */
[CC--:B------:R-:W-:Y:S02]  /*1b760*/  ISETP.GE.AND P2, PT, R172.reuse, R165.reuse, PT ;  /* 0x000000a5ac00720c */ /* 0x0c0fe40003f46270 */
[-C--:B------:R-:W-:Y:S02]  /*1b770*/  ISETP.GE.AND P4, PT, R172, R164.reuse, PT ;  /* 0x000000a4ac00720c */ /* 0x080fe40003f86270 */
[----:B------:R-:W-:Y:S01]  /*1b780*/  FSEL R223, R77, -INF , !P2 ;  /* 0xff8000004ddf7808 */ /* 0x000fe20005000000 */
[C---:B------:R-:W-:Y:S01]  /*1b790*/  HMMA.16816.F32 R36, R92.reuse, R86, R36 ;  /* 0x000000565c24723c */ /* 0x040fe20000001824 */
[----:B------:R-:W2:Y:S01]  /*1b7a0*/  LDSM.16.M88.4 R84, [R233+0x4800] ;  /* 0x00480000e954783b */ /* 0x000ea20000000200 */
[C---:B------:R-:W-:Y:S01]  /*1b7b0*/  VIADD R77, R224.reuse, 0x19 ;  /* 0x00000019e04d7836 */ /* 0x040fe20000000000 */
[----:B------:R-:W-:Y:S02]  /*1b7c0*/  FSEL R222, R79, -INF , !P4 ;  /* 0xff8000004fde7808 */ /* 0x000fe40006000000 */
[-C--:B------:R-:W-:Y:S01]  /*1b7d0*/  ISETP.GE.AND P2, PT, R3, R164.reuse, PT ;  /* 0x000000a40300720c */ /* 0x080fe20003f46270 */
[----:B------:R-:W-:Y:S01]  /*1b7e0*/  HMMA.16816.F32 R60, R92, R194, R60 ;  /* 0x000000c25c3c723c */ /* 0x000fe2000000183c */
[C---:B------:R-:W-:Y:S01]  /*1b7f0*/  ISETP.GE.AND P4, PT, R77.reuse, R165, PT ;  /* 0x000000a54d00720c */ /* 0x040fe20003f86270 */
[----:B------:R-:W-:Y:S01]  /*1b800*/  VIADD R3, R224, 0x21 ;  /* 0x00000021e0037836 */ /* 0x000fe20000000000 */
[----:B------:R-:W-:-:S02]  /*1b810*/  ISETP.GE.AND P5, PT, R77, R164, PT ;  /* 0x000000a44d00720c */ /* 0x000fc40003fa6270 */
[----:B------:R-:W-:Y:S01]  /*1b820*/  FSEL R227, R69, -INF , !P4 ;  /* 0xff80000045e37808 */ /* 0x000fe20006000000 */
[C---:B----4-:R-:W-:Y:S01]  /*1b830*/  HMMA.16816.F32 R32, R92.reuse, R180, R32 ;  /* 0x000000b45c20723c */ /* 0x050fe20000001820 */
[----:B------:R-:W-:Y:S01]  /*1b840*/  FSEL R75, R75, -INF , !P2 ;  /* 0xff8000004b4b7808 */ /* 0x000fe20005000000 */
[C---:B------:R-:W-:Y:S01]  /*1b850*/  VIADD R69, R224.reuse, 0x29 ;  /* 0x00000029e0457836 */ /* 0x040fe20000000000 */
[CC--:B------:R-:W-:Y:S02]  /*1b860*/  ISETP.GE.AND P2, PT, R3.reuse, R165.reuse, PT ;  /* 0x000000a50300720c */ /* 0x0c0fe40003f46270 */
[----:B------:R-:W-:Y:S01]  /*1b870*/  ISETP.GE.AND P4, PT, R3, R164, PT ;  /* 0x000000a40300720c */ /* 0x000fe20003f86270 */
[----:B------:R-:W-:Y:S01]  /*1b880*/  HMMA.16816.F32 R28, R92, R182, R28 ;  /* 0x000000b65c1c723c */ /* 0x000fe2000000181c */
[----:B------:R-:W3:Y:S01]  /*1b890*/  LDSM.16.M88.4 R180, [R233+0x5000] ;  /* 0x00500000e9b4783b */ /* 0x000ee20000000200 */
[----:B------:R-:W-:Y:S01]  /*1b8a0*/  FSEL R71, R71, -INF , !P5 ;  /* 0xff80000047477808 */ /* 0x000fe20006800000 */
[----:B------:R-:W-:Y:S01]  /*1b8b0*/  VIADD R3, R224, 0x31 ;  /* 0x00000031e0037836 */ /* 0x000fe20000000000 */
[----:B------:R-:W-:-:S02]  /*1b8c0*/  ISETP.GE.AND P5, PT, R69, R165, PT ;  /* 0x000000a54500720c */ /* 0x000fc40003fa6270 */
[C---:B------:R-:W-:Y:S01]  /*1b8d0*/  HMMA.16816.F32 R24, R92.reuse, R176, R24 ;  /* 0x000000b05c18723c */ /* 0x040fe20000001818 */
[----:B------:R-:W-:Y:S02]  /*1b8e0*/  FSEL R65, R65, -INF , !P2 ;  /* 0xff80000041417808 */ /* 0x000fe40005000000 */
[----:B------:R-:W-:Y:S01]  /*1b8f0*/  FSEL R195, R67, -INF , !P4 ;  /* 0xff80000043c37808 */ /* 0x000fe20006000000 */
[----:B------:R-:W-:Y:S01]  /*1b900*/  VIADD R67, R224, 0x39 ;  /* 0x00000039e0437836 */ /* 0x000fe20000000000 */
[----:B------:R-:W-:Y:S01]  /*1b910*/  ISETP.GE.AND P2, PT, R69, R164, PT ;  /* 0x000000a44500720c */ /* 0x000fe20003f46270 */
[----:B------:R-:W-:Y:S01]  /*1b920*/  HMMA.16816.F32 R20, R92, R178, R20 ;  /* 0x000000b25c14723c */ /* 0x000fe20000001814 */
[----:B------:R-:W4:Y:S01]  /*1b930*/  LDSM.16.M88.4 R176, [R233+0x5800] ;  /* 0x00580000e9b0783b */ /* 0x000f220000000200 */
[----:B------:R-:W-:Y:S02]  /*1b940*/  FSEL R61, R61, -INF , !P5 ;  /* 0xff8000003d3d7808 */ /* 0x000fe40006800000 */
[----:B------:R-:W-:-:S02]  /*1b950*/  ISETP.GE.AND P4, PT, R3, R165, PT ;  /* 0x000000a50300720c */ /* 0x000fc40003f86270 */
[-C--:B------:R-:W-:Y:S01]  /*1b960*/  ISETP.GE.AND P5, PT, R3, R164.reuse, PT ;  /* 0x000000a40300720c */ /* 0x080fe20003fa6270 */
[C---:B------:R-:W-:Y:S01]  /*1b970*/  VIADD R3, R224.reuse, 0x41 ;  /* 0x00000041e0037836 */ /* 0x040fe20000000000 */
[----:B------:R-:W-:Y:S01]  /*1b980*/  FSEL R193, R63, -INF , !P2 ;  /* 0xff8000003fc17808 */ /* 0x000fe20005000000 */
[C---:B------:R-:W-:Y:S01]  /*1b990*/  HMMA.16816.F32 R124, R196.reuse, R188, R124 ;  /* 0x000000bcc47c723c */ /* 0x040fe2000000187c */
[-C--:B------:R-:W-:Y:S01]  /*1b9a0*/  ISETP.GE.AND P2, PT, R67, R165.reuse, PT ;  /* 0x000000a54300720c */ /* 0x080fe20003f46270 */
[----:B------:R-:W-:Y:S01]  /*1b9b0*/  IMAD.U32 R63, RZ, RZ, UR4 ;  /* 0x00000004ff3f7e24 */ /* 0x000fe2000f8e00ff */
[----:B------:R-:W-:Y:S02]  /*1b9c0*/  FSEL R57, R57, -INF , !P4 ;  /* 0xff80000039397808 */ /* 0x000fe40006000000 */
[----:B------:R-:W-:Y:S01]  /*1b9d0*/  FSEL R69, R53, -INF , !P2 ;  /* 0xff80000035457808 */ /* 0x000fe20005000000 */
[----:B------:R-:W-:Y:S01]  /*1b9e0*/  HMMA.16816.F32 R120, R196, R190, R120 ;  /* 0x000000bec478723c */ /* 0x000fe20000001878 */
[----:B------:R-:W-:Y:S01]  /*1b9f0*/  FSEL R188, R59, -INF , !P5 ;  /* 0xff8000003bbc7808 */ /* 0x000fe20006800000 */
[C---:B------:R-:W-:Y:S01]  /*1ba00*/  VIADD R53, R224.reuse, 0x51 ;  /* 0x00000051e0357836 */ /* 0x040fe20000000000 */
[CC--:B------:R-:W-:Y:S01]  /*1ba10*/  ISETP.GE.AND P5, PT, R3.reuse, R165.reuse, PT ;  /* 0x000000a50300720c */ /* 0x0c0fe20003fa6270 */
[----:B------:R-:W-:Y:S01]  /*1ba20*/  IMAD.U32 R59, RZ, RZ, UR4 ;  /* 0x00000004ff3b7e24 */ /* 0x000fe2000f8e00ff */
[-C--:B------:R-:W-:Y:S01]  /*1ba30*/  ISETP.GE.AND P2, PT, R3, R164.reuse, PT ;  /* 0x000000a40300720c */ /* 0x080fe20003f46270 */
[C---:B------:R-:W-:Y:S01]  /*1ba40*/  VIADD R3, R224.reuse, 0x49 ;  /* 0x00000049e0037836 */ /* 0x040fe20000000000 */
[-C--:B------:R-:W-:Y:S01]  /*1ba50*/  ISETP.GE.AND P4, PT, R67, R164.reuse, PT ;  /* 0x000000a44300720c */ /* 0x080fe20003f86270 */
[C---:B-1----:R-:W-:Y:S01]  /*1ba60*/  HMMA.16816.F32 R16, R92.reuse, R88, R16 ;  /* 0x000000585c10723c */ /* 0x042fe20000001810 */
[----:B------:R-:W-:Y:S01]  /*1ba70*/  FSEL R73, R49, -INF , !P5 ;  /* 0xff80000031497808 */ /* 0x000fe20006800000 */
[C---:B------:R-:W-:Y:S01]  /*1ba80*/  VIADD R49, R224.reuse, 0x59 ;  /* 0x00000059e0317836 */ /* 0x040fe20000000000 */
[----:B------:R-:W-:Y:S01]  /*1ba90*/  FSEL R186, R55, -INF , !P4 ;  /* 0xff80000037ba7808 */ /* 0x000fe20006000000 */
[----:B------:R-:W-:Y:S01]  /*1baa0*/  IMAD.U32 R67, RZ, RZ, UR4 ;  /* 0x00000004ff437e24 */ /* 0x000fe2000f8e00ff */
[CC--:B------:R-:W-:Y:S01]  /*1bab0*/  ISETP.GE.AND P4, PT, R3.reuse, R165.reuse, PT ;  /* 0x000000a50300720c */ /* 0x0c0fe20003f86270 */
[C---:B------:R-:W-:Y:S01]  /*1bac0*/  HMMA.16816.F32 R12, R92.reuse, R90, R12 ;  /* 0x0000005a5c0c723c */ /* 0x040fe2000000180c */
[----:B------:R-:W1:Y:S01]  /*1bad0*/  LDSM.16.M88.4 R88, [R233+0x6000] ;  /* 0x00600000e958783b */ /* 0x000e620000000200 */
[----:B------:R-:W-:Y:S01]  /*1bae0*/  ISETP.GE.AND P5, PT, R3, R164, PT ;  /* 0x000000a40300720c */ /* 0x000fe20003fa6270 */
[----:B------:R-:W-:Y:S01]  /*1baf0*/  IMAD.U32 R55, RZ, RZ, UR4 ;  /* 0x00000004ff377e24 */ /* 0x000fe2000f8e00ff */
[----:B------:R-:W-:Y:S01]  /*1bb00*/  FSEL R3, R51, -INF , !P2 ;  /* 0xff80000033037808 */ /* 0x000fe20005000000 */
[----:B------:R-:W-:Y:S01]  /*1bb10*/  IMAD.U32 R51, RZ, RZ, UR4 ;  /* 0x00000004ff337e24 */ /* 0x000fe2000f8e00ff */
[----:B------:R-:W-:Y:S01]  /*1bb20*/  ISETP.GE.AND P2, PT, R53, R165, PT ;  /* 0x000000a53500720c */ /* 0x000fe20003f46270 */
[----:B--2---:R-:W-:Y:S01]  /*1bb30*/  HMMA.16816.F32 R8, R92, R84, R8 ;  /* 0x000000545c08723c */ /* 0x004fe20000001808 */
[----:B------:R-:W-:Y:S01]  /*1bb40*/  FSEL R205, R45, -INF , !P4 ;  /* 0xff8000002dcd7808 */ /* 0x000fe20006000000 */
[----:B------:R-:W-:Y:S01]  /*1bb50*/  VIADD R45, R224, 0x61 ;  /* 0x00000061e02d7836 */ /* 0x000fe20000000000 */
[----:B------:R-:W-:-:S02]  /*1bb60*/  FSEL R47, R47, -INF , !P5 ;  /* 0xff8000002f2f7808 */ /* 0x000fc40006800000 */
[----:B------:R-:W-:Y:S01]  /*1bb70*/  FSEL R194, R41, -INF , !P2 ;  /* 0xff80000029c27808 */ /* 0x000fe20005000000 */
[C---:B------:R-:W-:Y:S01]  /*1bb80*/  HMMA.16816.F32 R4, R92.reuse, R86, R4 ;  /* 0x000000565c04723c */ /* 0x040fe20000001804 */
[----:B------:R-:W2:Y:S01]  /*1bb90*/  LDSM.16.M88.4 R84, [R233+0x6800] ;  /* 0x00680000e954783b */ /* 0x000ea20000000200 */
[C---:B------:R-:W-:Y:S01]  /*1bba0*/  ISETP.GE.AND P5, PT, R49.reuse, R165, PT ;  /* 0x000000a53100720c */ /* 0x040fe20003fa6270 */
[C---:B------:R-:W-:Y:S01]  /*1bbb0*/  VIADD R41, R224.reuse, 0x69 ;  /* 0x00000069e0297836 */ /* 0x040fe20000000000 */
[-C--:B------:R-:W-:Y:S01]  /*1bbc0*/  ISETP.GE.AND P2, PT, R49, R164.reuse, PT ;  /* 0x000000a43100720c */ /* 0x080fe20003f46270 */
[----:B------:R-:W-:Y:S01]  /*1bbd0*/  IMAD.U32 R49, RZ, RZ, UR4 ;  /* 0x00000004ff317e24 */ /* 0x000fe2000f8e00ff */
[-C--:B------:R-:W-:Y:S01]  /*1bbe0*/  ISETP.GE.AND P4, PT, R53, R164.reuse, PT ;  /* 0x000000a43500720c */ /* 0x080fe20003f86270 */
[C---:B---3--:R-:W-:Y:S01]  /*1bbf0*/  HMMA.16816.F32 R168, R92.reuse, R180, R168 ;  /* 0x000000b45ca8723c */ /* 0x048fe200000018a8 */
[----:B------:R-:W-:Y:S01]  /*1bc00*/  FSEL R189, R37, -INF , !P5 ;  /* 0xff80000025bd7808 */ /* 0x000fe20006800000 */
[----:B------:R-:W-:Y:S01]  /*1bc10*/  VIADD R37, R224, 0x71 ;  /* 0x00000071e0257836 */ /* 0x000fe20000000000 */
[----:B------:R-:W-:Y:S01]  /*1bc20*/  FSEL R39, R39, -INF , !P2 ;  /* 0xff80000027277808 */ /* 0x000fe20005000000 */
[----:B------:R-:W-:Y:S01]  /*1bc30*/  IMAD.U32 R53, RZ, RZ, UR4 ;  /* 0x00000004ff357e24 */ /* 0x000fe2000f8e00ff */
[----:B------:R-:W-:Y:S01]  /*1bc40*/  FSEL R43, R43, -INF , !P4 ;  /* 0xff8000002b2b7808 */ /* 0x000fe20006000000 */
[----:B------:R-:W-:Y:S01]  /*1bc50*/  HMMA.16816.F32 R128, R92, R182, R128 ;  /* 0x000000b65c80723c */ /* 0x000fe20000001880 */
[----:B------:R-:W3:Y:S01]  /*1bc60*/  LDSM.16.M88.4 R180, [R233+0x7000] ;  /* 0x00700000e9b4783b */ /* 0x000ee20000000200 */
[----:B------:R-:W-:-:S02]  /*1bc70*/  ISETP.GE.AND P5, PT, R45, R164, PT ;  /* 0x000000a42d00720c */ /* 0x000fc40003fa6270 */
[-C--:B------:R-:W-:Y:S02]  /*1bc80*/  ISETP.GE.AND P2, PT, R41, R165.reuse, PT ;  /* 0x000000a52900720c */ /* 0x080fe40003f46270 */
[----:B------:R-:W-:Y:S01]  /*1bc90*/  HMMA.16816.F32 R116, R196, R184, R116 ;  /* 0x000000b8c474723c */ /* 0x000fe20000001874 */
[-C--:B------:R-:W-:Y:S01]  /*1bca0*/  ISETP.GE.AND P4, PT, R45, R165.reuse, PT ;  /* 0x000000a52d00720c */ /* 0x080fe20003f86270 */
[----:B------:R-:W-:Y:S01]  /*1bcb0*/  VIADD R45, R224, 0x81 ;  /* 0x00000081e02d7836 */ /* 0x000fe20000000000 */
[----:B------:R-:W-:Y:S02]  /*1bcc0*/  FSEL R35, R35, -INF , !P5 ;  /* 0xff80000023237808 */ /* 0x000fe40006800000 */
[----:B------:R-:W-:Y:S01]  /*1bcd0*/  FSEL R29, R29, -INF , !P2 ;  /* 0xff8000001d1d7808 */ /* 0x000fe20005000000 */
[----:B----4-:R-:W-:Y:S01]  /*1bce0*/  HMMA.16816.F32 R124, R92, R176, R124 ;  /* 0x000000b05c7c723c */ /* 0x010fe2000000187c */
[----:B------:R-:W-:Y:S02]  /*1bcf0*/  FSEL R185, R33, -INF , !P4 ;  /* 0xff80000021b97808 */ /* 0x000fe40006000000 */
[----:B------:R-:W-:-:S02]  /*1bd00*/  ISETP.GE.AND P5, PT, R37, R165, PT ;  /* 0x000000a52500720c */ /* 0x000fc40003fa6270 */
[-C--:B------:R-:W-:Y:S01]  /*1bd10*/  ISETP.GE.AND P2, PT, R37, R164.reuse, PT ;  /* 0x000000a42500720c */ /* 0x080fe20003f46270 */
[C---:B------:R-:W-:Y:S01]  /*1bd20*/  HMMA.16816.F32 R120, R92.reuse, R178, R120 ;  /* 0x000000b25c78723c */ /* 0x040fe20000001878 */
[----:B------:R-:W4:Y:S01]  /*1bd30*/  LDSM.16.M88.4 R176, [R233+0x7800] ;  /* 0x00780000e9b0783b */ /* 0x000f220000000200 */
[----:B------:R-:W-:Y:S01]  /*1bd40*/  ISETP.GE.AND P4, PT, R41, R164, PT ;  /* 0x000000a42900720c */ /* 0x000fe20003f86270 */
[C---:B------:R-:W-:Y:S01]  /*1bd50*/  VIADD R37, R224.reuse, 0x79 ;  /* 0x00000079e0257836 */ /* 0x040fe20000000000 */
        /* <DEDUP_REMOVED lines=42> */
[C---:B------:R-:W-:Y:S01]  /*1c000*/  VIADD R5, R224.reuse, 0xb1 ;  /* 0x000000b1e0057836 */ /* 0x040fe20000000000 */
[CC--:B------:R-:W-:Y:S01]  /*1c010*/  ISETP.GE.AND P5, PT, R13.reuse, R165.reuse, PT ;  /* 0x000000a50d00720c */ /* 0x0c0fe20003fa6270 */
[----:B----4-:R-:W-:Y:S01]  /*1c020*/  HMMA.16816.F32 R200, R92, R176, R200 ;  /* 0x000000b05cc8723c */ /* 0x010fe200000018c8 */
[-C--:B------:R-:W-:Y:S01]  /*1c030*/  ISETP.GE.AND P2, PT, R13, R164.reuse, PT ;  /* 0x000000a40d00720c */ /* 0x080fe20003f46270 */
[----:B------:R-:W-:Y:S01]  /*1c040*/  IMAD.U32 R13, RZ, RZ, UR4 ;  /* 0x00000004ff0d7e24 */ /* 0x000fe2000f8e00ff */
[----:B------:R-:W-:Y:S01]  /*1c050*/  FSEL R88, R7, -INF , !P4 ;  /* 0xff80000007587808 */ /* 0x000fe20006000000 */
[C---:B------:R-:W-:Y:S01]  /*1c060*/  VIADD R7, R224.reuse, 0xb9 ;  /* 0x000000b9e0077836 */ /* 0x040fe20000000000 */
[-C--:B------:R-:W-:Y:S01]  /*1c070*/  ISETP.GE.AND P4, PT, R9, R165.reuse, PT ;  /* 0x000000a50900720c */ /* 0x080fe20003f86270 */
[----:B------:R-:W-:Y:S01]  /*1c080*/  HMMA.16816.F32 R212, R208, R206, R212 ;  /* 0x000000ced0d4723c */ /* 0x000fe200000018d4 */
[----:B------:R-:W-:Y:S01]  /*1c090*/  FSEL R89, R169, -INF , !P5 ;  /* 0xff800000a9597808 */ /* 0x000fe20006800000 */
[----:B------:R-:W-:Y:S01]  /*1c0a0*/  IMAD.U32 R177, RZ, RZ, UR4 ;  /* 0x00000004ffb17e24 */ /* 0x000fe2000f8e00ff */
[----:B------:R-:W-:Y:S01]  /*1c0b0*/  FSEL R90, R171, -INF , !P2 ;  /* 0xff800000ab5a7808 */ /* 0x000fe20005000000 */
[----:B------:R-:W-:Y:S01]  /*1c0c0*/  IMAD.U32 R176, RZ, RZ, UR4 ;  /* 0x00000004ffb07e24 */ /* 0x000fe2000f8e00ff */
[-C--:B------:R-:W-:Y:S01]  /*1c0d0*/  ISETP.GE.AND P5, PT, R9, R164.reuse, PT ;  /* 0x000000a40900720c */ /* 0x080fe20003fa6270 */
[C---:B------:R-:W-:Y:S01]  /*1c0e0*/  VIADD R9, R224.reuse, 0xf1 ;  /* 0x000000f1e0097836 */ /* 0x040fe20000000000 */
[-C--:B------:R-:W-:Y:S01]  /*1c0f0*/  ISETP.GE.AND P2, PT, R5, R165.reuse, PT ;  /* 0x000000a50500720c */ /* 0x080fe20003f46270 */
[----:B------:R-:W-:Y:S01]  /*1c100*/  IMAD.U32 R180, RZ, RZ, UR4 ;  /* 0x00000004ffb47e24 */ /* 0x000fe2000f8e00ff */
        /* <DEDUP_REMOVED lines=8> */
[CC--:B------:R-:W-:Y:S01]  /*1c190*/  ISETP.GE.AND P5, PT, R7.reuse, R165.reuse, PT ;  /* 0x000000a50700720c */ /* 0x0c0fe20003fa6270 */
[----:B------:R-:W-:Y:S01]  /*1c1a0*/  IMAD.U32 R129, RZ, RZ, UR4 ;  /* 0x00000004ff817e24 */ /* 0x000fe2000f8e00ff */
        /* <DEDUP_REMOVED lines=30> */
[----:B------:R-:W-:Y:S01]  /*1c390*/  IMAD.U32 R7, RZ, RZ, UR4 ;  /* 0x00000004ff077e24 */ /* 0x000fe2000f8e00ff */
        /* <DEDUP_REMOVED lines=28> */
[----:B------:R-:W-:Y:S02]  /*1c560*/  FSEL R7, R78, -INF , !P0 ;  /* 0xff8000004e077808 */ /* 0x000fe40004000000 */
[----:B------:R-:W-:Y:S02]  /*1c570*/  ISETP.GE.AND P0, PT, R13, R165, PT ;  /* 0x000000a50d00720c */ /* 0x000fe40003f06270 */
[--C-:B------:R-:W-:Y:S02]  /*1c580*/  LOP3.LUT R177, R177, 0x40, R187.reuse, 0xfe, !PT ;  /* 0x00000040b1b17812 */ /* 0x100fe400078efebb */
[----:B------:R-:W-:Y:S02]  /*1c590*/  FSEL R60, R60, -INF , !P0 ;  /* 0xff8000003c3c7808 */ /* 0x000fe40004000000 */
[----:B------:R-:W-:Y:S02]  /*1c5a0*/  ISETP.GE.AND P0, PT, R177, R164, PT ;  /* 0x000000a4b100720c */ /* 0x000fe40003f06270 */
[----:B------:R-:W-:-:S02]  /*1c5b0*/  LOP3.LUT R131, R131, 0x60, R187, 0xfe, !PT ;  /* 0x0000006083837812 */ /* 0x000fc400078efebb */
[--C-:B------:R-:W-:Y:S02]  /*1c5c0*/  LOP3.LUT R181, R181, 0x30, R187.reuse, 0xfe, !PT ;  /* 0x00000030b5b57812 */ /* 0x100fe400078efebb */
[----:B------:R-:W-:Y:S02]  /*1c5d0*/  ISETP.GE.AND P6, PT, R13, R164, PT ;  /* 0x000000a40d00720c */ /* 0x000fe40003fc6270 */
[----:B------:R-:W-:Y:S02]  /*1c5e0*/  FSEL R219, R50, -INF , !P0 ;  /* 0xff80000032db7808 */ /* 0x000fe40004000000 */
[--C-:B------:R-:W-:Y:S02]  /*1c5f0*/  LOP3.LUT R176, R176, 0x48, R187.reuse, 0xfe, !PT ;  /* 0x00000048b0b07812 */ /* 0x100fe400078efebb */
[----:B------:R-:W-:Y:S02]  /*1c600*/  ISETP.GE.AND P0, PT, R131, R165, PT ;  /* 0x000000a58300720c */ /* 0x000fe40003f06270 */
[----:B------:R-:W-:-:S02]  /*1c610*/  LOP3.LUT R180, R180, 0x38, R187, 0xfe, !PT ;  /* 0x00000038b4b47812 */ /* 0x000fc400078efebb */
[----:B------:R-:W-:Y:S02]  /*1c620*/  LOP3.LUT R82, R82, 0x78, R187, 0xfe, !PT ;  /* 0x0000007852527812 */ /* 0x000fe400078efebb */
[-C--:B------:R-:W-:Y:S02]  /*1c630*/  ISETP.GE.AND P3, PT, R181, R165.reuse, PT ;  /* 0x000000a5b500720c */ /* 0x080fe40003f66270 */
[----:B------:R-:W-:Y:S02]  /*1c640*/  FSEL R232, R62, -INF , !P6 ;  /* 0xff8000003ee87808 */ /* 0x000fe40007000000 */
[----:B------:R-:W-:Y:S02]  /*1c650*/  FSEL R70, R70, -INF , !P2 ;  /* 0xff80000046467808 */ /* 0x000fe40005000000 */
[----:B------:R-:W-:Y:S02]  /*1c660*/  ISETP.GE.AND P6, PT, R176, R165, PT ;  /* 0x000000a5b000720c */ /* 0x000fe40003fc6270 */
[----:B------:R-:W-:-:S02]  /*1c670*/  FSEL R225, R32, -INF , !P0 ;  /* 0xff80000020e17808 */ /* 0x000fc40004000000 */
[----:B------:R-:W-:Y:S02]  /*1c680*/  FSEL R13, R68, -INF , !P5 ;  /* 0xff800000440d7808 */ /* 0x000fe40006800000 */
[----:B------:R-:W-:Y:S02]  /*1c690*/  ISETP.GE.AND P2, PT, R180, R165, PT ;  /* 0x000000a5b400720c */ /* 0x000fe40003f46270 */
[----:B------:R-:W-:Y:S02]  /*1c6a0*/  FSEL R64, R64, -INF , !P4 ;  /* 0xff80000040407808 */ /* 0x000fe40006000000 */
[----:B------:R-:W-:Y:S02]  /*1c6b0*/  FSEL R249, R66, -INF , !P1 ;  /* 0xff80000042f97808 */ /* 0x000fe40004800000 */
[----:B------:R-:W-:Y:S02]  /*1c6c0*/  ISETP.GE.AND P0, PT, R82, R164, PT ;  /* 0x000000a45200720c */ /* 0x000fe40003f06270 */
[----:B------:R-:W-:-:S02]  /*1c6d0*/  LOP3.LUT R171, R171, 0x50, R187, 0xfe, !PT ;  /* 0x00000050abab7812 */ /* 0x000fc400078efebb */
[--C-:B------:R-:W-:Y:S02]  /*1c6e0*/  LOP3.LUT R63, R63, 0x98, R187.reuse, 0xfe, !PT ;  /* 0x000000983f3f7812 */ /* 0x100fe400078efebb */
[-C--:B------:R-:W-:Y:S02]  /*1c6f0*/  ISETP.GE.AND P5, PT, R181, R164.reuse, PT ;  /* 0x000000a4b500720c */ /* 0x080fe40003fa6270 */
[----:B------:R-:W-:Y:S02]  /*1c700*/  ISETP.GE.AND P4, PT, R180, R164, PT ;  /* 0x000000a4b400720c */ /* 0x000fe40003f86270 */
[----:B------:R-:W-:Y:S02]  /*1c710*/  ISETP.GE.AND P1, PT, R177, R165, PT ;  /* 0x000000a5b100720c */ /* 0x000fe40003f26270 */
[----:B------:R-:W-:Y:S02]  /*1c720*/  LOP3.LUT R169, R169, 0x58, R187, 0xfe, !PT ;  /* 0x00000058a9a97812 */ /* 0x000fe400078efebb */
[----:B------:R-:W-:-:S02]  /*1c730*/  FSEL R56, R56, -INF , !P3 ;  /* 0xff80000038387808 */ /* 0x000fc40005800000 */
[-C--:B------:R-:W-:Y:S02]  /*1c740*/  ISETP.GE.AND P3, PT, R176, R164.reuse, PT ;  /* 0x000000a4b000720c */ /* 0x080fe40003f66270 */
[----:B------:R-:W-:Y:S02]  /*1c750*/  FSEL R250, R44, -INF , !P6 ;  /* 0xff8000002cfa7808 */ /* 0x000fe40007000000 */
[----:B------:R-:W-:Y:S02]  /*1c760*/  LOP3.LUT R129, R129, 0x68, R187, 0xfe, !PT ;  /* 0x0000006881817812 */ /* 0x000fe400078efebb */
        /* <DEDUP_REMOVED lines=9> */
[-C--:B------:R-:W-:Y:S02]  /*1c800*/  ISETP.GE.AND P5, PT, R171, R165.reuse, PT ;  /* 0x000000a5ab00720c */ /* 0x080fe40003fa6270 */
[CC--:B------:R-:W-:Y:S02]  /*1c810*/  ISETP.GE.AND P4, PT, R169.reuse, R165.reuse, PT ;  /* 0x000000a5a900720c */ /* 0x0c0fe40003f86270 */
[----:B------:R-:W-:Y:S02]  /*1c820*/  ISETP.GE.AND P1, PT, R169, R164, PT ;  /* 0x000000a4a900720c */ /* 0x000fe40003f26270 */
[----:B------:R-:W-:Y:S02]  /*1c830*/  LOP3.LUT R127, R127, 0x70, R187, 0xfe, !PT ;  /* 0x000000707f7f7812 */ /* 0x000fe400078efebb */
[----:B------:R-:W-:Y:S02]  /*1c840*/  FSEL R218, R46, -INF , !P3 ;  /* 0xff8000002eda7808 */ /* 0x000fe40005800000 */
[----:B------:R-:W-:-:S02]  /*1c850*/  ISETP.GE.AND P3, PT, R129, R165, PT ;  /* 0x000000a58100720c */ /* 0x000fc40003f66270 */
[----:B------:R-:W-:Y:S02]  /*1c860*/  FSEL R192, R34, -INF , !P6 ;  /* 0xff80000022c07808 */ /* 0x000fe40007000000 */
[----:B------:R-:W-:Y:S02]  /*1c870*/  LOP3.LUT R80, R80, 0x80, R187, 0xfe, !PT ;  /* 0x0000008050507812 */ /* 0x000fe400078efebb */
[----:B------:R-:W-:Y:S02]  /*1c880*/  FSEL R203, R42, -INF , !P2 ;  /* 0xff8000002acb7808 */ /* 0x000fe40005000000 */
[----:B------:R-:W-:Y:S02]  /*1c890*/  FSEL R34, R4, -INF , !P0 ;  /* 0xff80000004227808 */ /* 0x000fe40004000000 */
[----:B------:R-:W-:Y:S02]  /*1c8a0*/  FSEL R231, R40, -INF , !P5 ;  /* 0xff80000028e77808 */ /* 0x000fe40006800000 */
[----:B------:R-:W-:-:S02]  /*1c8b0*/  FSEL R228, R36, -INF , !P4 ;  /* 0xff80000024e47808 */ /* 0x000fc40006000000 */
[----:B------:R-:W-:Y:S02]  /*1c8c0*/  FSEL R42, R38, -INF , !P1 ;  /* 0xff800000262a7808 */ /* 0x000fe40004800000 */
[-C--:B------:R-:W-:Y:S02]  /*1c8d0*/  ISETP.GE.AND P0, PT, R53, R164.reuse, PT ;  /* 0x000000a43500720c */ /* 0x080fe40003f06270 */
[----:B------:R-:W-:Y:S02]  /*1c8e0*/  LOP3.LUT R25, R25, 0xd0, R187, 0xfe, !PT ;  /* 0x000000d019197812 */ /* 0x000fe400078efebb */
[-C--:B------:R-:W-:Y:S02]  /*1c8f0*/  ISETP.GE.AND P5, PT, R129, R164.reuse, PT ;  /* 0x000000a48100720c */ /* 0x080fe40003fa6270 */
[C---:B------:R-:W-:Y:S02]  /*1c900*/  ISETP.GE.AND P2, PT, R127.reuse, R165, PT ;  /* 0x000000a57f00720c */ /* 0x040fe40003f46270 */
[----:B------:R-:W-:-:S02]  /*1c910*/  ISETP.GE.AND P4, PT, R127, R164, PT ;  /* 0x000000a47f00720c */ /* 0x000fc40003f86270 */
[-C--:B------:R-:W-:Y:S02]  /*1c920*/  ISETP.GE.AND P1, PT, R82, R165.reuse, PT ;  /* 0x000000a55200720c */ /* 0x080fe40003f26270 */
[--C-:B------:R-:W-:Y:S02]  /*1c930*/  LOP3.LUT R76, R76, 0x88, R187.reuse, 0xfe, !PT ;  /* 0x000000884c4c7812 */ /* 0x100fe400078efebb */
[----:B------:R-:W-:Y:S02]  /*1c940*/  LOP3.LUT R67, R67, 0x90, R187, 0xfe, !PT ;  /* 0x0000009043437812 */ /* 0x000fe400078efebb */
[----:B------:R-:W-:Y:S02]  /*1c950*/  FSEL R217, R28, -INF , !P3 ;  /* 0xff8000001cd97808 */ /* 0x000fe40005800000 */
        /* <DEDUP_REMOVED lines=11> */
[----:B------:R-:W-:Y:S02]  /*1ca10*/  LOP3.LUT R15, R15, 0xf8, R187, 0xfe, !PT ;  /* 0x000000f80f0f7812 */ /* 0x000fe400078efebb */
[----:B------:R-:W-:Y:S02]  /*1ca20*/  FSEL R80, R126, -INF , !P0 ;  /* 0xff8000007e507808 */ /* 0x000fe40004000000 */
[----:B------:R-:W-:-:S02]  /*1ca30*/  FSEL R190, R30, -INF , !P5 ;  /* 0xff8000001ebe7808 */ /* 0x000fc40006800000 */
[----:B------:R-:W-:Y:S02]  /*1ca40*/  FSEL R216, R24, -INF , !P2 ;  /* 0xff80000018d87808 */ /* 0x000fe40005000000 */
[----:B------:R-:W-:Y:S02]  /*1ca50*/  FSEL R187, R26, -INF , !P4 ;  /* 0xff8000001abb7808 */ /* 0x000fe40006000000 */
[----:B------:R-:W-:Y:S01]  /*1ca60*/  FSEL R40, R20, -INF , !P1 ;  /* 0xff80000014287808 */ /* 0x000fe20004800000 */
[----:B------:R-:W-:Y:S01]  /*1ca70*/  BAR.SYNC.DEFER_BLOCKING 0x0 ;  /* 0x0000000000007b1d */ /* 0x000fe20000010000 */
[-C--:B------:R-:W-:Y:S02]  /*1ca80*/  ISETP.GE.AND P0, PT, R25, R165.reuse, PT ;  /* 0x000000a51900720c */ /* 0x080fe40003f06270 */
[C---:B------:R-:W-:Y:S02]  /*1ca90*/  ISETP.GE.AND P5, PT, R76.reuse, R165, PT ;  /* 0x000000a54c00720c */ /* 0x040fe40003fa6270 */
[----:B------:R-:W-:-:S02]  /*1caa0*/  ISETP.GE.AND P2, PT, R76, R164, PT ;  /* 0x000000a44c00720c */ /* 0x000fc40003f46270 */
[C---:B------:R-:W-:Y:S02]  /*1cab0*/  ISETP.GE.AND P4, PT, R67.reuse, R165, PT ;  /* 0x000000a54300720c */ /* 0x040fe40003f86270 */
[----:B------:R-:W-:Y:S02]  /*1cac0*/  ISETP.GE.AND P1, PT, R67, R164, PT ;  /* 0x000000a44300720c */ /* 0x000fe40003f26270 */
[----:B------:R-:W-:Y:S02]  /*1cad0*/  FSEL R108, R108, -INF , !P0 ;  /* 0xff8000006c6c7808 */ /* 0x000fe40004000000 */
[----:B------:R-:W-:Y:S02]  /*1cae0*/  FSEL R201, R16, -INF , !P6 ;  /* 0xff80000010c97808 */ /* 0x000fe40007000000 */
        /* <DEDUP_REMOVED lines=16> */
[----:B------:R-:W-:Y:S02]  /*1cbf0*/  FSEL R46, R128, -INF , !P2 ;  /* 0xff800000802e7808 */ /* 0x000fe40005000000 */
[----:B------:R-:W-:Y:S02]  /*1cc00*/  FSEL R76, R130, -INF , !P4 ;  /* 0xff800000824c7808 */ /* 0x000fe40006000000 */
[----:B------:R-:W-:Y:S02]  /*1cc10*/  FSEL R78, R124, -INF , !P1 ;  /* 0xff8000007c4e7808 */ /* 0x000fe40004800000 */
[----:B------:R-:W-:-:S02]  /*1cc20*/  PLOP3.LUT P0, PT, PT, PT, UP0, 0x80, 0x0 ;  /* 0x000000000000781c */ /* 0x000fc40003f0f008 */
[CC--:B------:R-:W-:Y:S02]  /*1cc30*/  ISETP.GE.AND P6, PT, R51.reuse, R165.reuse, PT ;  /* 0x000000a53300720c */ /* 0x0c0fe40003fc6270 */
        /* <DEDUP_REMOVED lines=14> */
[CC--:B------:R-:W-:Y:S02]  /*1cd20*/  ISETP.GE.AND P2, PT, R21.reuse, R165.reuse, PT ;  /* 0x000000a51500720c */ /* 0x0c0fe40003f46270 */
[----:B------:R-:W-:Y:S02]  /*1cd30*/  ISETP.GE.AND P4, PT, R21, R164, PT ;  /* 0x000000a41500720c */ /* 0x000fe40003f86270 */
[----:B------:R-:W-:-:S02]  /*1cd40*/  ISETP.GE.AND P1, PT, R19, R165, PT ;  /* 0x000000a51300720c */ /* 0x000fc40003f26270 */
[----:B------:R-:W-:Y:S02]  /*1cd50*/  FSEL R92, R110, -INF , !P6 ;  /* 0xff8000006e5c7808 */ /* 0x000fe40007000000 */
[----:B------:R-:W-:Y:S02]  /*1cd60*/  FSEL R93, R104, -INF , !P3 ;  /* 0xff800000685d7808 */ /* 0x000fe40005800000 */
[----:B------:R-:W-:Y:S02]  /*1cd70*/  FSEL R94, R106, -INF , !P5 ;  /* 0xff8000006a5e7808 */ /* 0x000fe40006800000 */
[----:B------:R-:W-:Y:S02]  /*1cd80*/  FSEL R95, R100, -INF , !P2 ;  /* 0xff800000645f7808 */ /* 0x000fe40005000000 */
[----:B------:R-:W-:Y:S02]  /*1cd90*/  FSEL R102, R102, -INF , !P4 ;  /* 0xff80000066667808 */ /* 0x000fe40006000000 */
[----:B------:R-:W-:-:S02]  /*1cda0*/  FSEL R96, R96, -INF , !P1 ;  /* 0xff80000060607808 */ /* 0x000fc40004800000 */
        /* <DEDUP_REMOVED lines=77> */
.L_x_3879:
[----:B------:R-:W-:Y:S02]  /*1d280*/  ULDC UR4, c[0x0][0x248] ;  /* 0x0000920000047ab9 */ /* 0x000fe40000000800 */
[----:B------:R-:W-:-:S06]  /*1d290*/  USHF.L.U32 UR5, UR4, 0x8, URZ ;  /* 0x0000000804057899 */ /* 0x000fcc000800063f */
[----:B------:R-:W-:-:S04]  /*1d2a0*/  IADD3 R14, RZ, -UR5, RZ ;  /* 0x80000005ff0e7c10 */ /* 0x000fc8000fffe0ff */
[----:B------:R-:W-:-:S07]  /*1d2b0*/  SHF.R.S32.HI R6, RZ, 0x1f, R14 ;  /* 0x0000001fff067819 */ /* 0x000fce000001140e */
.L_x_3880:
        /* <DEDUP_REMOVED lines=57> */
.L_x_3878:
[----:B------:R-:W-:Y:S01]  /*1d650*/  FMNMX.FTZ R8, R2, R11, !PT ;  /* 0x0000000b02087209 */ /* 0x000fe20007810000 */
[----:B------:R-:W-:Y:S01]  /*1d660*/  ULDC UR4, c[0x0][0x2ec] ;  /* 0x0000bb0000047ab9 */ /* 0x000fe20000000800 */
[----:B------:R-:W-:Y:S01]  /*1d670*/  FMNMX.FTZ R4, R0, R5, !PT ;  /* 0x0000000500047209 */ /* 0x000fe20007810000 */
[----:B------:R-:W1:Y:S01]  /*1d680*/  S2UR UR5, SR_CgaCtaId ;  /* 0x00000000000579c3 */ /* 0x000e620000008800 */
[----:B------:R-:W-:Y:S01]  /*1d690*/  FMNMX.FTZ R8, R221, R8, !PT ;  /* 0x00000008dd087209 */ /* 0x000fe20007810000 */
[----:B------:R-:W-:Y:S01]  /*1d6a0*/  UMOV UR6, 0x400 ;  /* 0x0000040000067882 */ /* 0x000fe20000000000 */
[----:B------:R-:W-:Y:S01]  /*1d6b0*/  FMNMX.FTZ R4, R220, R4, !PT ;  /* 0x00000004dc047209 */ /* 0x000fe20007810000 */
[----:B---3--:R-:W-:Y:S01]  /*1d6c0*/  LDSM.16.MT88.4 R16, [R235+0xa000] ;  /* 0x00a00000eb10783b */ /* 0x008fe20000004200 */
[----:B------:R-:W-:Y:S02]  /*1d6d0*/  FMNMX.FTZ R8, R9, R8, !PT ;  /* 0x0000000809087209 */ /* 0x000fe40007810000 */
[----:B------:R-:W-:Y:S01]  /*1d6e0*/  FMNMX.FTZ R4, R7, R4, !PT ;  /* 0x0000000407047209 */ /* 0x000fe20007810000 */
[----:B------:R-:W-:Y:S01]  /*1d6f0*/  LDSM.16.MT88.4 R48, [R234+0xa000] ;  /* 0x00a00000ea30783b */ /* 0x000fe20000004200 */
        /* <DEDUP_REMOVED lines=8> */
[----:B-1----:R-:W-:Y:S01]  /*1d780*/  ULEA UR5, UR5, UR6, 0x18 ;  /* 0x0000000605057291 */ /* 0x002fe2000f8ec03f */
        /* <DEDUP_REMOVED lines=113> */
[----:B------:R-:W-:-:S03]  /*1dea0*/  FMNMX.FTZ R4, R106, R4, !PT ;  /* 0x000000046a047209 */ /* 0x000fc60007810000 */
[----:B------:R-:W1:Y:S04]  /*1deb0*/  SHFL.BFLY PT, R6, R8, 0x2, 0x1f ;  /* 0x0c401f0008067f89 */ /* 0x000e6800000e0000 */
[----:B------:R-:W2:Y:S01]  /*1dec0*/  SHFL.BFLY PT, R177, R4, 0x2, 0x1f ;  /* 0x0c401f0004b17f89 */ /* 0x000ea200000e0000 */
[----:B-1----:R-:W-:Y:S02]  /*1ded0*/  FMNMX.FTZ R6, R8, R6, !PT ;  /* 0x0000000608067209 */ /* 0x002fe40007810000 */
[----:B------:R-:W-:Y:S02]  /*1dee0*/  SHF.R.S32.HI R8, RZ, 0x1f, R204 ;  /* 0x0000001fff087819 */ /* 0x000fe400000114cc */
[----:B--2---:R-:W-:Y:S01]  /*1def0*/  FMNMX.FTZ R177, R4, R177, !PT ;  /* 0x000000b104b17209 */ /* 0x004fe20007810000 */
[----:B------:R-:W1:Y:S01]  /*1df00*/  SHFL.BFLY PT, R178, R6, 0x1, 0x1f ;  /* 0x0c201f0006b27f89 */ /* 0x000e6200000e0000 */
[----:B------:R-:W-:-:S03]  /*1df10*/  LEA.HI R8, R8, R204, RZ, 0x4 ;  /* 0x000000cc08087211 */ /* 0x000fc600078f20ff */
[----:B------:R-:W2:Y:S01]  /*1df20*/  SHFL.BFLY PT, R4, R177, 0x1, 0x1f ;  /* 0x0c201f00b1047f89 */ /* 0x000ea200000e0000 */
[----:B-1----:R-:W-:Y:S02]  /*1df30*/  FMNMX.FTZ R178, R6, R178, !PT ;  /* 0x000000b206b27209 */ /* 0x002fe40007810000 */
[----:B------:R-:W-:Y:S02]  /*1df40*/  LOP3.LUT R6, R8, 0xfffffff0, RZ, 0xc0, !PT ;  /* 0xfffffff008067812 */ /* 0x000fe400078ec0ff */
[C---:B------:R-:W-:Y:S01]  /*1df50*/  FSETP.NEU.FTZ.AND P2, PT, R178.reuse, -INF , PT ;  /* 0xff800000b200780b */ /* 0x040fe20003f5d000 */
[----:B------:R-:W-:Y:S01]  /*1df60*/  FMUL.FTZ R176, R178, UR4 ;  /* 0x00000004b2b07c20 */ /* 0x000fe20008410000 */
[----:B------:R-:W-:Y:S02]  /*1df70*/  IADD3 R6, -R6, R204, RZ ;  /* 0x000000cc06067210 */ /* 0x000fe40007ffe1ff */
[----:B------:R-:W-:Y:S02]  /*1df80*/  SHF.R.S32.HI R8, RZ, 0x4, R8 ;  /* 0x00000004ff087819 */ /* 0x000fe40000011408 */
[----:B------:R-:W-:-:S02]  /*1df90*/  FSEL R176, R176, RZ, P2 ;  /* 0x000000ffb0b07208 */ /* 0x000fc40001000000 */
[----:B--2---:R-:W-:Y:S02]  /*1dfa0*/  FMNMX.FTZ R177, R177, R4, !PT ;  /* 0x00000004b1b17209 */ /* 0x004fe40007810000 */
[----:B------:R-:W-:Y:S01]  /*1dfb0*/  LEA.HI R10, R8, R8, RZ, 0x1 ;  /* 0x00000008080a7211 */ /* 0x000fe200078f08ff */
[----:B------:R-:W-:Y:S01]  /*1dfc0*/  FFMA.FTZ R171, R9, UR4, -R176 ;  /* 0x0000000409ab7c23 */ /* 0x000fe200080108b0 */
[----:B------:R-:W-:Y:S01]  /*1dfd0*/  SHF.R.S32.HI R9, RZ, 0x1f, R6 ;  /* 0x0000001fff097819 */ /* 0x000fe20000011406 */
[C---:B------:R-:W-:Y:S01]  /*1dfe0*/  FMUL.FTZ R131, R177.reuse, UR4 ;  /* 0x00000004b1837c20 */ /* 0x040fe20008410000 */
[----:B------:R-:W-:Y:S01]  /*1dff0*/  FSETP.NEU.FTZ.AND P1, PT, R177, -INF , PT ;  /* 0xff800000b100780b */ /* 0x000fe20003f3d000 */
[--C-:B------:R-:W-:Y:S01]  /*1e000*/  FFMA.FTZ R175, R11, UR4, -R176.reuse ;  /* 0x000000040baf7c23 */ /* 0x100fe200080108b0 */
[----:B------:R-:W-:Y:S01]  /*1e010*/  LEA.HI R4, R9, R6, RZ, 0x3 ;  /* 0x0000000609047211 */ /* 0x000fe200078f18ff */
[--C-:B------:R-:W-:Y:S01]  /*1e020*/  FFMA.FTZ R174, R221, UR4, -R176.reuse ;  /* 0x00000004ddae7c23 */ /* 0x100fe200080108b0 */
[----:B------:R-:W-:Y:S01]  /*1e030*/  LOP3.LUT R9, R10, 0xfffffffe, RZ, 0xc0, !PT ;  /* 0xfffffffe0a097812 */ /* 0x000fe200078ec0ff */
[--C-:B------:R-:W-:Y:S01]  /*1e040*/  FFMA.FTZ R170, R223, UR4, -R176.reuse ;  /* 0x00000004dfaa7c23 */ /* 0x100fe200080108b0 */
[----:B------:R-:W-:Y:S01]  /*1e050*/  LOP3.LUT R10, R4, 0xfffffff8, RZ, 0xc0, !PT ;  /* 0xfffffff8040a7812 */ /* 0x000fe200078ec0ff */
[----:B------:R-:W-:Y:S01]  /*1e060*/  MUFU.EX2 R175, R175 ;  /* 0x000000af00af7308 */ /* 0x000fe20000000800 */
[----:B------:R-:W-:Y:S01]  /*1e070*/  IADD3 R9, R8, -R9, RZ ;  /* 0x8000000908097210 */ /* 0x000fe20007ffe0ff */
[--C-:B------:R-:W-:Y:S01]  /*1e080*/  FFMA.FTZ R57, R57, UR4, -R176.reuse ;  /* 0x0000000439397c23 */ /* 0x100fe200080108b0 */
[----:B------:R-:W-:Y:S01]  /*1e090*/  IADD3 R6, R6, -R10, RZ ;  /* 0x8000000a06067210 */ /* 0x000fe20007ffe0ff */
[--C-:B------:R-:W-:Y:S01]  /*1e0a0*/  FFMA.FTZ R165, R13, UR4, -R176.reuse ;  /* 0x000000040da57c23 */ /* 0x100fe200080108b0 */
[----:B------:R-:W-:Y:S01]  /*1e0b0*/  FSEL R131, R131, RZ, P1 ;  /* 0x000000ff83837208 */ /* 0x000fe20000800000 */
[----:B------:R-:W-:Y:S01]  /*1e0c0*/  FFMA.FTZ R130, R64, UR4, -R176 ;  /* 0x0000000440827c23 */ /* 0x000fe200080108b0 */
[----:B------:R-:W-:Y:S01]  /*1e0d0*/  SHF.L.U32 R6, R6, 0x6, RZ ;  /* 0x0000000606067819 */ /* 0x000fe200000006ff */
[----:B------:R-:W1:Y:S01]  /*1e0e0*/  MUFU.EX2 R174, R174 ;  /* 0x000000ae00ae7308 */ /* 0x000e620000000800 */
[----:B------:R-:W-:Y:S01]  /*1e0f0*/  SHF.L.U32 R9, R9, 0x3, RZ ;  /* 0x0000000309097819 */ /* 0x000fe200000006ff */
[--C-:B------:R-:W-:Y:S01]  /*1e100*/  FFMA.FTZ R129, R5, UR4, -R131.reuse ;  /* 0x0000000405817c23 */ /* 0x100fe20008010883 */
[----:B------:R-:W-:Y:S01]  /*1e110*/  LOP3.LUT R6, R6, 0x1c0, RZ, 0xc0, !PT ;  /* 0x000001c006067812 */ /* 0x000fe200078ec0ff */
[--C-:B------:R-:W-:Y:S01]  /*1e120*/  FFMA.FTZ R127, R7, UR4, -R131.reuse ;  /* 0x00000004077f7c23 */ /* 0x100fe20008010883 */
[----:B------:R-:W-:Y:S01]  /*1e130*/  SHF.L.U32 R4, R4, 0x6, RZ ;  /* 0x0000000604047819 */ /* 0x000fe200000006ff */
[----:B------:R-:W-:Y:S01]  /*1e140*/  FFMA.FTZ R128, R220, UR4, -R131 ;  /* 0x00000004dc807c23 */ /* 0x000fe20008010883 */
[----:B------:R-:W-:Y:S01]  /*1e150*/  LOP3.LUT R5, R6, 0x8, R9, 0xf8, !PT ;  /* 0x0000000806057812 */ /* 0x000fe200078ef809 */
[----:B------:R-:W-:Y:S01]  /*1e160*/  FFMA.FTZ R222, R222, UR4, -R131 ;  /* 0x00000004dede7c23 */ /* 0x000fe20008010883 */
[----:B------:R-:W-:Y:S01]  /*1e170*/  SHF.R.U32.HI R6, RZ, 0x3, R6 ;  /* 0x00000003ff067819 */ /* 0x000fe20000011606 */
[----:B------:R-:W-:Y:S01]  /*1e180*/  MUFU.EX2 R171, R171 ;  /* 0x000000ab00ab7308 */ /* 0x000fe20000000800 */
[----:B------:R-:W-:Y:S01]  /*1e190*/  LOP3.LUT R4, R4, 0xfffffe00, RZ, 0xc0, !PT ;  /* 0xfffffe0004047812 */ /* 0x000fe200078ec0ff */
[--C-:B------:R-:W-:Y:S01]  /*1e1a0*/  FFMA.FTZ R179, R65, UR4, -R176.reuse ;  /* 0x0000000441b37c23 */ /* 0x100fe200080108b0 */
[----:B------:R-:W-:Y:S01]  /*1e1b0*/  LOP3.LUT R5, R5, R6, RZ, 0x3c, !PT ;  /* 0x0000000605057212 */ /* 0x000fe200078e3cff */
[--C-:B------:R-:W-:Y:S01]  /*1e1c0*/  FFMA.FTZ R169, R72, UR4, -R176.reuse ;  /* 0x0000000448a97c23 */ /* 0x100fe200080108b0 */
[----:B------:R-:W-:Y:S01]  /*1e1d0*/  FSEL R181, R178, RZ, P2 ;  /* 0x000000ffb2b57208 */ /* 0x000fe20001000000 */
[--C-:B------:R-:W-:Y:S01]  /*1e1e0*/  FFMA.FTZ R168, R226, UR4, -R176.reuse ;  /* 0x00000004e2a87c23 */ /* 0x100fe200080108b0 */
[----:B------:R-:W-:Y:S01]  /*1e1f0*/  LOP3.LUT R104, R5, R4, RZ, 0xfc, !PT ;  /* 0x0000000405687212 */ /* 0x000fe200078efcff */
[----:B------:R-:W2:Y:S01]  /*1e200*/  MUFU.EX2 R170, R170 ;  /* 0x000000aa00aa7308 */ /* 0x000ea20000000800 */
[----:B------:R-:W-:Y:S01]  /*1e210*/  FSEL R4, R177, RZ, P1 ;  /* 0x000000ffb1047208 */ /* 0x000fe20000800000 */
[----:B------:R-:W-:Y:S01]  /*1e220*/  FADD.FTZ R181, R2, -R181 ;  /* 0x800000b502b57221 */ /* 0x000fe20000010000 */
[----:B------:R-:W-:Y:S01]  /*1e230*/  LEA R104, R104, UR5, 0x1 ;  /* 0x0000000568687c11 */ /* 0x000fe2000f8e08ff */
[----:B------:R-:W-:Y:S01]  /*1e240*/  FFMA.FTZ R164, R227, UR4, -R176 ;  /* 0x00000004e3a47c23 */ /* 0x000fe200080108b0 */
[----:B-1----:R-:W-:Y:S01]  /*1e250*/  F2FP.F16.F32.PACK_AB R8, R174, R175 ;  /* 0x000000afae08723e */ /* 0x002fe200000000ff */
[----:B------:R-:W-:Y:S01]  /*1e260*/  FADD.FTZ R0, R0, -R4 ;  /* 0x8000000400007221 */ /* 0x000fe20000010000 */
[----:B------:R-:W-:Y:S01]  /*1e270*/  FMUL.FTZ R181, R181, UR4 ;  /* 0x00000004b5b57c20 */ /* 0x000fe20008410000 */
[----:B------:R-:W1:Y:S01]  /*1e280*/  LDSM.16.MT88.4 R20, [R104+0xa000] ;  /* 0x00a000006814783b */ /* 0x000e620000004200 */
[----:B------:R-:W-:Y:S01]  /*1e290*/  MUFU.EX2 R129, R129 ;  /* 0x0000008100817308 */ /* 0x000fe20000000800 */
[----:B------:R-:W-:Y:S01]  /*1e2a0*/  FMUL.FTZ R0, R0, UR4 ;  /* 0x0000000400007c20 */ /* 0x000fe20008410000 */
[--C-:B------:R-:W-:Y:S01]  /*1e2b0*/  FFMA.FTZ R70, R70, UR4, -R131.reuse ;  /* 0x0000000446467c23 */ /* 0x100fe20008010883 */
[----:B------:R-:W3:Y:S01]  /*1e2c0*/  LDSM.16.MT88.4 R4, [R236+0xa000] ;  /* 0x00a00000ec04783b */ /* 0x000ee20000004200 */
[--C-:B------:R-:W-:Y:S01]  /*1e2d0*/  FFMA.FTZ R71, R71, UR4, -R131.reuse ;  /* 0x0000000447477c23 */ /* 0x100fe20008010883 */
[--C-:B------:R-:W-:Y:S01]  /*1e2e0*/  FFMA.FTZ R75, R75, UR4, -R131.reuse ;  /* 0x000000044b4b7c23 */ /* 0x100fe20008010883 */
[--C-:B------:R-:W-:Y:S01]  /*1e2f0*/  FFMA.FTZ R3, R3, UR4, -R131.reuse ;  /* 0x0000000403037c23 */ /* 0x100fe20008010883 */
[--C-:B------:R-:W-:Y:S01]  /*1e300*/  FFMA.FTZ R196, R41, UR4, -R176.reuse ;  /* 0x0000000429c47c23 */ /* 0x100fe200080108b0 */
[----:B------:R-:W4:Y:S01]  /*1e310*/  MUFU.EX2 R181, R181 ;  /* 0x000000b500b57308 */ /* 0x000f220000000800 */
[----:B--2---:R-:W-:Y:S01]  /*1e320*/  F2FP.F16.F32.PACK_AB R10, R170, R171 ;  /* 0x000000abaa0a723e */ /* 0x004fe200000000ff */
        /* <DEDUP_REMOVED lines=15> */
[-C--:B----4-:R-:W-:Y:S01]  /*1e420*/  FMUL.FTZ R13, R161, R181.reuse ;  /* 0x000000b5a10d7220 */ /* 0x090fe20000410000 */
[-C--:B------:R-:W-:Y:S01]  /*1e430*/  FMUL.FTZ R24, R152, R181.reuse ;  /* 0x000000b598187220 */ /* 0x080fe20000410000 */
[--C-:B------:R-:W-:Y:S01]  /*1e440*/  FFMA.FTZ R161, R56, UR4, -R176.reuse ;  /* 0x0000000438a17c23 */ /* 0x100fe200080108b0 */
[-C--:B------:R-:W-:Y:S01]  /*1e450*/  FMUL.FTZ R12, R160, R181.reuse ;  /* 0x000000b5a00c7220 */ /* 0x080fe20000410000 */
[-C--:B------:R-:W-:Y:S01]  /*1e460*/  FMUL.FTZ R25, R153, R181.reuse ;  /* 0x000000b599197220 */ /* 0x080fe20000410000 */
[-C--:B------:R-:W-:Y:S01]  /*1e470*/  FMUL.FTZ R56, R144, R181.reuse ;  /* 0x000000b590387220 */ /* 0x080fe20000410000 */
[----:B------:R-:W-:Y:S01]  /*1e480*/  FMUL.FTZ R156, R156, R181 ;  /* 0x000000b59c9c7220 */ /* 0x000fe20000410000 */
[----:B------:R-:W4:Y:S01]  /*1e490*/  MUFU.EX2 R2, R222 ;  /* 0x000000de00027308 */ /* 0x000f220000000800 */
[----:B--2---:R-:W-:Y:S01]  /*1e4a0*/  F2FP.F16.F32.PACK_AB R9, R128, R129 ;  /* 0x000000818009723e */ /* 0x004fe200000000ff */
[-C--:B------:R-:W-:Y:S01]  /*1e4b0*/  FMUL.FTZ R157, R157, R181.reuse ;  /* 0x000000b59d9d7220 */ /* 0x080fe20000410000 */
[-C--:B------:R-:W-:Y:S01]  /*1e4c0*/  FMUL.FTZ R148, R148, R181.reuse ;  /* 0x000000b594947220 */ /* 0x080fe20000410000 */
[-C--:B------:R-:W-:Y:S01]  /*1e4d0*/  FMUL.FTZ R149, R149, R181.reuse ;  /* 0x000000b595957220 */ /* 0x080fe20000410000 */
[-C--:B------:R-:W-:Y:S01]  /*1e4e0*/  FMUL.FTZ R140, R140, R181.reuse ;  /* 0x000000b58c8c7220 */ /* 0x080fe20000410000 */
[-C--:B------:R-:W-:Y:S01]  /*1e4f0*/  FMUL.FTZ R141, R141, R181.reuse ;  /* 0x000000b58d8d7220 */ /* 0x080fe20000410000 */
[-C--:B------:R-:W-:Y:S01]  /*1e500*/  FMUL.FTZ R64, R136, R181.reuse ;  /* 0x000000b588407220 */ /* 0x080fe20000410000 */
[----:B------:R-:W2:Y:S01]  /*1e510*/  MUFU.EX2 R180, R0 ;  /* 0x0000000000b47308 */ /* 0x000ea20000000800 */
[-C--:B------:R-:W-:Y:S01]  /*1e520*/  FMUL.FTZ R65, R137, R181.reuse ;  /* 0x000000b589417220 */ /* 0x080fe20000410000 */
[-C--:B------:R-:W-:Y:S01]  /*1e530*/  FMUL.FTZ R132, R132, R181.reuse ;  /* 0x000000b584847220 */ /* 0x080fe20000410000 */
[----:B------:R-:W-:Y:S01]  /*1e540*/  FMUL.FTZ R133, R133, R181 ;  /* 0x000000b585857220 */ /* 0x000fe20000410000 */
[--C-:B------:R-:W-:Y:S01]  /*1e550*/  FFMA.FTZ R160, R61, UR4, -R176.reuse ;  /* 0x000000043da07c23 */ /* 0x100fe200080108b0 */
[--C-:B------:R-:W-:Y:S01]  /*1e560*/  FFMA.FTZ R153, R52, UR4, -R176.reuse ;  /* 0x0000000434997c23 */ /* 0x100fe200080108b0 */
[--C-:B------:R-:W-:Y:S01]  /*1e570*/  FFMA.FTZ R136, R69, UR4, -R176.reuse ;  /* 0x0000000445887c23 */ /* 0x100fe200080108b0 */
[----:B------:R-:W-:Y:S01]  /*1e580*/  LDSM.16.MT88.4 R52, [R104+0xa800] ;  /* 0x00a800006834783b */ /* 0x000fe20000004200 */
[----:B------:R5:W-:Y:S01]  /*1e590*/  MUFU.EX2 R152, R57 ;  /* 0x0000003900987308 */ /* 0x000be20000000800 */
        /* <DEDUP_REMOVED lines=16> */
[----:B-----5:R-:W-:Y:S01]  /*1e6a0*/  FMUL.FTZ R57, R145, R181 ;  /* 0x000000b591397220 */ /* 0x020fe20000410000 */
        /* <DEDUP_REMOVED lines=9> */
[C---:B-1----:R-:W-:Y:S01]  /*1e740*/  HMMA.16816.F32 R12, R8.reuse, R20, R12 ;  /* 0x00000014080c723c */ /* 0x042fe2000000180c */
[----:B------:R-:W1:Y:S01]  /*1e750*/  LDSM.16.MT88.4 R60, [R236+0xa800] ;  /* 0x00a80000ec3c783b */ /* 0x000e620000004200 */
[--C-:B------:R-:W-:Y:S01]  /*1e760*/  FFMA.FTZ R154, R74, UR4, -R131.reuse ;  /* 0x000000044a9a7c23 */ /* 0x100fe20008010883 */
[----:B------:R-:W2:Y:S01]  /*1e770*/  MUFU.EX2 R168, R168 ;  /* 0x000000a800a87308 */ /* 0x000ea20000000800 */
[--C-:B------:R-:W-:Y:S01]  /*1e780*/  FFMA.FTZ R138, R73, UR4, -R176.reuse ;  /* 0x00000004498a7c23 */ /* 0x100fe200080108b0 */
[--C-:B------:R-:W-:Y:S01]  /*1e790*/  FFMA.FTZ R145, R193, UR4, -R131.reuse ;  /* 0x00000004c1917c23 */ /* 0x100fe20008010883 */
[C---:B---3--:R-:W-:Y:S01]  /*1e7a0*/  HMMA.16816.F32 R24, R8.reuse, R4, R24 ;  /* 0x000000040818723c */ /* 0x048fe20000001818 */
        /* <DEDUP_REMOVED lines=10> */
[--C-:B------:R-:W-:Y:S01]  /*1e850*/  FFMA.FTZ R194, R33, UR4, -R176.reuse ;  /* 0x0000000421c27c23 */ /* 0x100fe200080108b0 */
[C---:B------:R-:W-:Y:S01]  /*1e860*/  HMMA.16816.F32 R20, R8.reuse, R22, R156 ;  /* 0x000000160814723c */ /* 0x040fe2000000189c */
[----:B------:R-:W3:Y:S01]  /*1e870*/  MUFU.EX2 R164, R164 ;  /* 0x000000a400a47308 */ /* 0x000ee20000000800 */
[----:B--2---:R-:W-:Y:S01]  /*1e880*/  F2FP.F16.F32.PACK_AB R72, R168, R169 ;  /* 0x000000a9a848723e */ /* 0x004fe200000000ff */
        /* <DEDUP_REMOVED lines=14> */
[----:B------:R-:W2:Y:S01]  /*1e970*/  MUFU.EX2 R148, R75 ;  /* 0x0000004b00947308 */ /* 0x000ea20000000800 */
[C---:B------:R-:W-:Y:S01]  /*1e980*/  HMMA.16816.F32 R64, R8.reuse, R48, R64 ;  /* 0x000000300840723c */ /* 0x040fe20000001840 */
[----:B---3--:R-:W-:Y:S01]  /*1e990*/  F2FP.F16.F32.PACK_AB R74, R164, R165 ;  /* 0x000000a5a44a723e */ /* 0x008fe200000000ff */
[--C-:B------:R-:W-:Y:S01]  /*1e9a0*/  FFMA.FTZ R141, R249, UR4, -R131.reuse ;  /* 0x00000004f98d7c23 */ /* 0x100fe20008010883 */
[--C-:B------:R-:W-:Y:S01]  /*1e9b0*/  FFMA.FTZ R142, R195, UR4, -R131.reuse ;  /* 0x00000004c38e7c23 */ /* 0x100fe20008010883 */
[--C-:B------:R-:W-:Y:S01]  /*1e9c0*/  FFMA.FTZ R143, R232, UR4, -R131.reuse ;  /* 0x00000004e88f7c23 */ /* 0x100fe20008010883 */
[--C-:B------:R-:W-:Y:S01]  /*1e9d0*/  FFMA.FTZ R195, R40, UR4, -R176.reuse ;  /* 0x0000000428c37c23 */ /* 0x100fe200080108b0 */
[----:B------:R-:W-:Y:S01]  /*1e9e0*/  HMMA.16816.F32 R132, R8, R50, R132 ;  /* 0x000000320884723c */ /* 0x000fe20000001884 */
[----:B------:R-:W3:Y:S01]  /*1e9f0*/  LDSM.16.MT88.4 R8, [R234+0xa800] ;  /* 0x00a80000ea08783b */ /* 0x000ee20000004200 */
[----:B------:R-:W-:Y:S01]  /*1ea00*/  MUFU.EX2 R144, R70 ;  /* 0x0000004600907308 */ /* 0x000fe20000000800 */
[--C-:B------:R-:W-:Y:S01]  /*1ea10*/  FFMA.FTZ R159, R225, UR4, -R176.reuse ;  /* 0x00000004e19f7c23 */ /* 0x100fe200080108b0 */
[--C-:B------:R-:W-:Y:S01]  /*1ea20*/  FFMA.FTZ R188, R217, UR4, -R176.reuse ;  /* 0x00000004d9bc7c23 */ /* 0x100fe200080108b0 */
[----:B------:R-:W-:Y:S01]  /*1ea30*/  LDSM.16.MT88.4 R48, [R104+0xb000] ;  /* 0x00b000006830783b */ /* 0x000fe20000004200 */
[--C-:B------:R-:W-:Y:S01]  /*1ea40*/  FFMA.FTZ R80, R80, UR4, -R131.reuse ;  /* 0x0000000450507c23 */ /* 0x100fe20008010883 */
[----:B------:R-:W-:Y:S01]  /*1ea50*/  FFMA.FTZ R86, R86, UR4, -R131 ;  /* 0x0000000456567c23 */ /* 0x000fe20008010883 */
[--C-:B------:R-:W-:Y:S01]  /*1ea60*/  FFMA.FTZ R85, R85, UR4, -R176.reuse ;  /* 0x0000000455557c23 */ /* 0x100fe200080108b0 */
[----:B------:R-:W-:Y:S01]  /*1ea70*/  FFMA.FTZ R175, R252, R181, R175 ;  /* 0x000000b5fcaf7223 */ /* 0x000fe200000100af */
[----:B------:R4:W5:Y:S01]  /*1ea80*/  MUFU.EX2 R140, R71 ;  /* 0x00000047008c7308 */ /* 0x0009620000000800 */
[----:B--2---:R-:W-:Y:S01]  /*1ea90*/  F2FP.F16.F32.PACK_AB R73, R148, R154 ;  /* 0x0000009a9449723e */ /* 0x004fe200000000ff */
[----:B------:R-:W-:Y:S01]  /*1eaa0*/  FFMA.FTZ R129, R251, R180, R129 ;  /* 0x000000b4fb817223 */ /* 0x000fe20000010081 */
[----:B------:R-:W-:Y:S01]  /*1eab0*/  FADD.FTZ R175, R174, R175 ;  /* 0x000000afaeaf7221 */ /* 0x000fe20000010000 */
        /* <DEDUP_REMOVED lines=8> */
[--C-:B------:R-:W-:Y:S01]  /*1eb40*/  FFMA.FTZ R102, R102, UR4, -R131.reuse ;  /* 0x0000000466667c23 */ /* 0x100fe20008010883 */
[----:B------:R-:W-:Y:S01]  /*1eb50*/  FFMA.FTZ R103, R103, UR4, -R131 ;  /* 0x0000000467677c23 */ /* 0x000fe20008010883 */
[----:B------:R-:W-:Y:S01]  /*1eb60*/  FADD.FTZ R127, R2, R127 ;  /* 0x0000007f027f7221 */ /* 0x000fe20000010000 */
[----:B------:R-:W-:Y:S01]  /*1eb70*/  FADD.FTZ R170, R169, R170 ;  /* 0x000000aaa9aa7221 */ /* 0x000fe20000010000 */
[----:B------:R-:W3:Y:S01]  /*1eb80*/  MUFU.EX2 R179, R179 ;  /* 0x000000b300b37308 */ /* 0x000ee20000000800 */
[----:B----4-:R-:W4:Y:S01]  /*1eb90*/  LDSM.16.MT88.4 R68, [R235+0xa800] ;  /* 0x00a80000eb44783b */ /* 0x010f220000004200 */
[----:B-----5:R-:W-:Y:S01]  /*1eba0*/  F2FP.F16.F32.PACK_AB R75, R140, R144 ;  /* 0x000000908c4b723e */ /* 0x020fe200000000ff */
[----:B------:R-:W-:Y:S01]  /*1ebb0*/  FADD.FTZ R154, R154, R127 ;  /* 0x0000007f9a9a7221 */ /* 0x000fe20000010000 */
[----:B------:R-:W-:Y:S01]  /*1ebc0*/  FADD.FTZ R170, R168, R170 ;  /* 0x000000aaa8aa7221 */ /* 0x000fe20000010000 */
[----:B------:R-:W-:Y:S01]  /*1ebd0*/  FFMA.FTZ R252, R124, UR4, -R176 ;  /* 0x000000047cfc7c23 */ /* 0x000fe200080108b0 */
[----:B------:R-:W-:Y:S01]  /*1ebe0*/  FFMA.FTZ R251, R106, UR4, -R131 ;  /* 0x000000046afb7c23 */ /* 0x000fe20008010883 */
[----:B------:R-:W-:Y:S01]  /*1ebf0*/  FADD.FTZ R154, R148, R154 ;  /* 0x0000009a949a7221 */ /* 0x000fe20000010000 */
[----:B------:R-:W5:Y:S01]  /*1ec00*/  MUFU.EX2 R0, R0 ;  /* 0x0000000000007308 */ /* 0x000f620000000800 */
[----:B-1----:R-:W-:Y:S01]  /*1ec10*/  HMMA.16816.F32 R24, R72, R60, R24 ;  /* 0x0000003c4818723c */ /* 0x002fe20000001818 */
[----:B------:R-:W-:Y:S01]  /*1ec20*/  FADD.FTZ R170, R165, R170 ;  /* 0x000000aaa5aa7221 */ /* 0x000fe20000010000 */
[----:B------:R-:W-:-:S03]  /*1ec30*/  FADD.FTZ R154, R144, R154 ;  /* 0x0000009a909a7221 */ /* 0x000fc60000010000 */
[----:B------:R-:W-:Y:S01]  /*1ec40*/  FADD.FTZ R164, R164, R170 ;  /* 0x000000aaa4a47221 */ /* 0x000fe20000010000 */
[C---:B------:R-:W-:Y:S01]  /*1ec50*/  HMMA.16816.F32 R4, R72.reuse, R62, R4 ;  /* 0x0000003e4804723c */ /* 0x040fe20000001804 */
[----:B------:R-:W1:Y:S01]  /*1ec60*/  LDSM.16.MT88.4 R60, [R235+0xb000] ;  /* 0x00b00000eb3c783b */ /* 0x000e620000004200 */
[----:B------:R-:W-:Y:S01]  /*1ec70*/  MUFU.EX2 R160, R160 ;  /* 0x000000a000a07308 */ /* 0x000fe20000000800 */
[----:B------:R-:W-:Y:S01]  /*1ec80*/  FADD.FTZ R154, R140, R154 ;  /* 0x0000009a8c9a7221 */ /* 0x000fe20000010000 */
[----:B--2---:R-:W-:Y:S02]  /*1ec90*/  FADD.FTZ R164, R130, R164 ;  /* 0x000000a482a47221 */ /* 0x004fe40000010000 */
[C---:B---3--:R-:W-:Y:S02]  /*1eca0*/  HMMA.16816.F32 R64, R72.reuse, R8, R64 ;  /* 0x000000084840723c */ /* 0x048fe40000001840 */
[----:B------:R-:W-:Y:S02]  /*1ecb0*/  FADD.FTZ R164, R179, R164 ;  /* 0x000000a4b3a47221 */ /* 0x000fe40000010000 */
[----:B------:R-:W-:Y:S02]  /*1ecc0*/  MUFU.EX2 R141, R141 ;  /* 0x0000008d008d7308 */ /* 0x000fe40000000800 */
[----:B------:R-:W-:Y:S01]  /*1ecd0*/  HMMA.16816.F32 R132, R72, R10, R132 ;  /* 0x0000000a4884723c */ /* 0x000fe20000001884 */
[----:B------:R-:W2:Y:S01]  /*1ece0*/  LDSM.16.MT88.4 R8, [R234+0xb000] ;  /* 0x00b00000ea08783b */ /* 0x000ea20000004200 */
[----:B-----5:R-:W-:-:S04]  /*1ecf0*/  FADD.FTZ R164, R0, R164 ;  /* 0x000000a400a47221 */ /* 0x020fc80000010000 */
[C---:B------:R-:W-:Y:S01]  /*1ed00*/  HMMA.16816.F32 R12, R72.reuse, R52, R12 ;  /* 0x00000034480c723c */ /* 0x040fe2000000180c */
[----:B------:R-:W3:Y:S05]  /*1ed10*/  MUFU.EX2 R142, R142 ;  /* 0x0000008e008e7308 */ /* 0x000eea0000000800 */
[C---:B------:R-:W-:Y:S01]  /*1ed20*/  HMMA.16816.F32 R20, R72.reuse, R54, R20 ;  /* 0x000000364814723c */ /* 0x040fe20000001814 */
[----:B------:R-:W5:Y:S02]  /*1ed30*/  LDSM.16.MT88.4 R52, [R236+0xb000] ;  /* 0x00b00000ec34783b */ /* 0x000f640000004200 */
[----:B------:R-:W1:Y:S03]  /*1ed40*/  MUFU.EX2 R143, R143 ;  /* 0x0000008f008f7308 */ /* 0x000e660000000800 */
        /* <DEDUP_REMOVED lines=10> */
[----:B-1----:R-:W-:Y:S01]  /*1edf0*/  FADD.FTZ R141, R143, R141 ;  /* 0x0000008d8f8d7221 */ /* 0x002fe20000010000 */
[C---:B----4-:R-:W-:Y:S02]  /*1ee00*/  F2FP.F16.F32.PACK_AB R71, R145.reuse, R143 ;  /* 0x0000008f9147723e */ /* 0x050fe400000000ff */
[----:B------:R-:W1:Y:S01]  /*1ee10*/  MUFU.EX2 R153, R153 ;  /* 0x0000009900997308 */ /* 0x000e620000000800 */
        /* <DEDUP_REMOVED lines=10> */
[----:B--2---:R-:W-:Y:S01]  /*1eec0*/  HMMA.16816.F32 R64, R68, R8, R64 ;  /* 0x000000084440723c */ /* 0x004fe20000001840 */
[----:B-1----:R-:W-:-:S05]  /*1eed0*/  FADD.FTZ R160, R153, R160 ;  /* 0x000000a099a07221 */ /* 0x002fca0000010000 */
        /* <DEDUP_REMOVED lines=47> */
[--C-:B------:R-:W-:Y:S01]  /*1f1d0*/  FFMA.FTZ R75, R43, UR4, -R131.reuse ;  /* 0x000000042b4b7c23 */ /* 0x100fe20008010883 */
[----:B------:R-:W-:Y:S01]  /*1f1e0*/  MUFU.EX2 R149, R149 ;  /* 0x0000009500957308 */ /* 0x000fe20000000800 */
[----:B------:R-:W-:Y:S01]  /*1f1f0*/  FFMA.FTZ R72, R216, UR4, -R176 ;  /* 0x00000004d8487c23 */ /* 0x000fe200080108b0 */
[----:B------:R-:W-:Y:S01]  /*1f200*/  FFMA.FTZ R203, R28, UR4, -R131 ;  /* 0x000000041ccb7c23 */ /* 0x000fe20008010883 */
[----:B-----5:R-:W-:-:S05]  /*1f210*/  F2FP.F16.F32.PACK_AB R71, R186, R185 ;  /* 0x000000b9ba47723e */ /* 0x020fca00000000ff */
[----:B------:R-:W4:Y:S02]  /*1f220*/  MUFU.EX2 R147, R147 ;  /* 0x0000009300937308 */ /* 0x000f240000000800 */
[C---:B---3--:R-:W-:Y:S06]  /*1f230*/  HMMA.16816.F32 R56, R68.reuse, R60, R56 ;  /* 0x0000003c4438723c */ /* 0x048fec0000001838 */
        /* <DEDUP_REMOVED lines=48> */
[----:B------:R-:W-:Y:S01]  /*1f540*/  F2FP.F16.F32.PACK_AB R40, R162, R159 ;  /* 0x0000009fa228723e */ /* 0x000fe200000000ff */
        /* <DEDUP_REMOVED lines=18> */
[----:B------:R-:W-:-:S03]  /*1f670*/  FFMA.FTZ R73, R121, UR4, -R176 ;  /* 0x0000000479497c23 */ /* 0x000fc600080108b0 */
        /* <DEDUP_REMOVED lines=68> */
[----:B-----5:R-:W-:Y:S01]  /*1fac0*/  F2FP.F16.F32.PACK_AB R40, R172, R182 ;  /* 0x000000b6ac28723e */ /* 0x020fe200000000ff */
        /* <DEDUP_REMOVED lines=133> */
[C---:B---3--:R-:W-:Y:S01]  /*20320*/  HMMA.16816.F32 R56, R40.reuse, R28, R56 ;  /* 0x0000001c2838723c */ /* 0x048fe20000001838 */
[----:B------:R-:W1:Y:S01]  /*20330*/  MUFU.EX2 R50, R50 ;  /* 0x0000003200327308 */ /* 0x000e620000000800 */
[----:B------:R-:W-:Y:S01]  /*20340*/  F2FP.F16.F32.PACK_AB R38, R48, R2 ;  /* 0x000000023026723e */ /* 0x000fe200000000ff */
[----:B------:R-:W-:Y:S01]  /*20350*/  FADD.FTZ R47, R2, R47 ;  /* 0x0000002f022f7221 */ /* 0x000fe20000010000 */
[----:B------:R-:W-:Y:S02]  /*20360*/  MOV R2, R178 ;  /* 0x000000b200027202 */ /* 0x000fe40000000f00 */
        /* <DEDUP_REMOVED lines=11> */
[--C-:B---3--:R-:W-:Y:S01]  /*20420*/  FFMA.FTZ R94, R97, UR4, -R176.reuse ;  /* 0x00000004615e7c23 */ /* 0x108fe200080108b0 */
[----:B------:R-:W-:-:S06]  /*20430*/  FFMA.FTZ R97, R126, UR4, -R176 ;  /* 0x000000047e617c23 */ /* 0x000fcc00080108b0 */
        /* <DEDUP_REMOVED lines=60> */
[----:B------:R-:W-:-:S03]  /*20800*/  FFMA.FTZ R30, R110, UR4, -R131 ;  /* 0x000000046e1e7c23 */ /* 0x000fc60008010883 */
        /* <DEDUP_REMOVED lines=8> */
[----:B---3--:R-:W-:Y:S01]  /*20890*/  F2FP.F16.F32.PACK_AB R10, R252, R97 ;  /* 0x00000061fc0a723e */ /* 0x008fe200000000ff */
[----:B-1----:R-:W-:Y:S01]  /*208a0*/  HMMA.16816.F32 R56, R36, R32, R56 ;  /* 0x000000202438723c */ /* 0x002fe20000001838 */
[----:B------:R-:W-:Y:S01]  /*208b0*/  FADD.FTZ R60, R70, R60 ;  /* 0x0000003c463c7221 */ /* 0x000fe20000010000 */
[----:B------:R-:W-:-:S03]  /*208c0*/  FADD.FTZ R252, R252, R94 ;  /* 0x0000005efcfc7221 */ /* 0x000fc60000010000 */
[----:B------:R-:W-:Y:S01]  /*208d0*/  FADD.FTZ R71, R71, R60 ;  /* 0x0000003c47477221 */ /* 0x000fe20000010000 */
[----:B------:R-:W-:Y:S01]  /*208e0*/  MUFU.EX2 R30, R30 ;  /* 0x0000001e001e7308 */ /* 0x000fe20000000800 */
[----:B------:R-:W-:Y:S02]  /*208f0*/  HMMA.16816.F32 R16, R36, R34, R16 ;  /* 0x000000222410723c */ /* 0x000fe40000001810 */
[----:B------:R-:W-:-:S04]  /*20900*/  FADD.FTZ R71, R54, R71 ;  /* 0x0000004736477221 */ /* 0x000fc80000010000 */
[----:B------:R-:W-:Y:S01]  /*20910*/  FADD.FTZ R71, R55, R71 ;  /* 0x0000004737477221 */ /* 0x000fe20000010000 */
[----:B------:R-:W1:Y:S01]  /*20920*/  MUFU.EX2 R251, R251 ;  /* 0x000000fb00fb7308 */ /* 0x000e620000000800 */
[----:B--2---:R-:W-:Y:S01]  /*20930*/  F2FP.F16.F32.PACK_AB R9, R29, R28 ;  /* 0x0000001c1d09723e */ /* 0x004fe200000000ff */
[----:B------:R-:W-:Y:S01]  /*20940*/  HMMA.16816.F32 R64, R36, R40, R64 ;  /* 0x000000282440723c */ /* 0x000fe20000001840 */
        /* <DEDUP_REMOVED lines=32> */
[----:B------:R-:W-:-:S04]  /*20b50*/  FADD.FTZ R96, R30, R96 ;  /* 0x000000601e607221 */ /* 0x000fc80000010000 */
[----:B------:R-:W-:-:S07]  /*20b60*/  FADD.FTZ R251, R251, R96 ;  /* 0x00000060fbfb7221 */ /* 0x000fce0000010000 */
.L_x_3875:
[----:B------:R-:W-:Y:S05]  /*20b70*/  @!P0 BRA `(.L_x_3881) ;  /* 0x0000005000e08947 */ /* 0x000fea0003800000 */
[----:B------:R-:W1:Y:S01]  /*20b80*/  S2R R3, SR_TID.X ;  /* 0x0000000000037919 */ /* 0x000e620000002100 */
[----:B------:R-:W2:Y:S01]  /*20b90*/  S2UR UR10, SR_CgaCtaId ;  /* 0x00000000000a79c3 */ /* 0x000ea20000008800 */
[----:B------:R-:W-:Y:S01]  /*20ba0*/  ULDC UR11, c[0x0][0x250] ;  /* 0x00009400000b7ab9 */ /* 0x000fe20000000800 */
[----:B------:R-:W-:Y:S01]  /*20bb0*/  UMOV UR4, 0x400 ;  /* 0x0000040000047882 */ /* 0x000fe20000000000 */
[----:B------:R-:W-:Y:S01]  /*20bc0*/  ULEA UR11, -UR11, URZ, 0x8 ;  /* 0x0000003f0b0b7291 */ /* 0x000fe2000f8e413f */
[----:B------:R-:W-:Y:S01]  /*20bd0*/  IMAD.MOV.U32 R164, RZ, RZ, R2 ;  /* 0x000000ffffa47224 */ /* 0x000fe200078e0002 */
[----:B------:R-:W-:Y:S01]  /*20be0*/  ULDC.64 UR6, c[0x0][0x250] ;  /* 0x0000940000067ab9 */ /* 0x000fe20000000a00 */
[----:B------:R-:W-:Y:S01]  /*20bf0*/  ULDC UR8, c[0x0][0x248] ;  /* 0x0000920000087ab9 */ /* 0x000fe20000000800 */
[----:B------:R-:W-:Y:S01]  /*20c00*/  ULDC UR5, c[0x0][0x24c] ;  /* 0x0000930000057ab9 */ /* 0x000fe20000000800 */
[----:B------:R-:W-:Y:S01]  /*20c10*/  USHF.L.U64.HI UR7, UR6, 0x5, UR7 ;  /* 0x0000000506077899 */ /* 0x000fe20008010207 */
[----:B------:R-:W-:Y:S01]  /*20c20*/  IMAD.U32 R250, RZ, RZ, UR11 ;  /* 0x0000000bfffa7e24 */ /* 0x000fe2000f8e00ff */
[----:B------:R-:W-:-:S02]  /*20c30*/  USHF.L.U32 UR6, UR6, 0x5, URZ ;  /* 0x0000000506067899 */ /* 0x000fc4000800063f */
[----:B------:R-:W-:Y:S02]  /*20c40*/  USHF.L.U64.HI UR5, UR8, 0x5, UR5 ;  /* 0x0000000508057899 */ /* 0x000fe40008010205 */
[----:B------:R-:W-:Y:S01]  /*20c50*/  USHF.L.U32 UR16, UR8, 0x5, URZ ;  /* 0x0000000508107899 */ /* 0x000fe2000800063f */
[----:B------:R-:W-:Y:S01]  /*20c60*/  ULDC.64 UR12, c[0x0][0x208] ;  /* 0x00008200000c7ab9 */ /* 0x000fe20000000a00 */
[----:B--2---:R-:W-:Y:S02]  /*20c70*/  ULEA UR4, UR10, UR4, 0x18 ;  /* 0x000000040a047291 */ /* 0x004fe4000f8ec03f */
[----:B------:R-:W-:Y:S01]  /*20c80*/  USHF.R.S32.HI UR10, URZ, 0x1f, UR11 ;  /* 0x0000001f3f0a7899 */ /* 0x000fe2000801140b */
[----:B-1----:R-:W-:-:S05]  /*20c90*/  SHF.R.S32.HI R7, RZ, 0x1f, R3 ;  /* 0x0000001fff077819 */ /* 0x002fca0000011403 */
[----:B------:R-:W-:Y:S01]  /*20ca0*/  IMAD.U32 R249, RZ, RZ, UR10 ;  /* 0x0000000afff97e24 */ /* 0x000fe2000f8e00ff */
[----:B------:R-:W-:-:S04]  /*20cb0*/  LEA.HI R7, R7, R3, RZ, 0x4 ;  /* 0x0000000307077211 */ /* 0x000fc800078f20ff */
[----:B------:R-:W-:Y:S02]  /*20cc0*/  LOP3.LUT R6, R7, 0xfffffff0, RZ, 0xc0, !PT ;  /* 0xfffffff007067812 */ /* 0x000fe400078ec0ff */
[----:B------:R-:W-:-:S03]  /*20cd0*/  SHF.R.S32.HI R7, RZ, 0x4, R7 ;  /* 0x00000004ff077819 */ /* 0x000fc60000011407 */
[----:B------:R-:W-:Y:S01]  /*20ce0*/  IMAD.IADD R6, R3, 0x1, -R6 ;  /* 0x0000000103067824 */ /* 0x000fe200078e0a06 */
[----:B------:R-:W-:-:S04]  /*20cf0*/  LEA.HI R3, R7, R7, RZ, 0x1 ;  /* 0x0000000707037211 */ /* 0x000fc800078f08ff */
[----:B------:R-:W-:Y:S02]  /*20d00*/  SHF.R.S32.HI R5, RZ, 0x1f, R6 ;  /* 0x0000001fff057819 */ /* 0x000fe40000011406 */
[----:B------:R-:W-:Y:S02]  /*20d10*/  LOP3.LUT R3, R3, 0xfffffffe, RZ, 0xc0, !PT ;  /* 0xfffffffe03037812 */ /* 0x000fe400078ec0ff */
[----:B------:R-:W-:-:S03]  /*20d20*/  LEA.HI R5, R5, R6, RZ, 0x3 ;  /* 0x0000000605057211 */ /* 0x000fc600078f18ff */
[----:B------:R-:W-:Y:S01]  /*20d30*/  IMAD.IADD R3, R7, 0x1, -R3 ;  /* 0x0000000107037824 */ /* 0x000fe200078e0a03 */
[C---:B------:R-:W-:Y:S01]  /*20d40*/  LOP3.LUT R4, R5.reuse, 0xfffffff8, RZ, 0xc0, !PT ;  /* 0xfffffff805047812 */ /* 0x040fe200078ec0ff */
[----:B------:R-:W-:Y:S02]  /*20d50*/  IMAD.SHL.U32 R5, R5, 0x40, RZ ;  /* 0x0000004005057824 */ /* 0x000fe400078e00ff */
[----:B------:R-:W-:Y:S02]  /*20d60*/  IMAD.SHL.U32 R3, R3, 0x8, RZ ;  /* 0x0000000803037824 */ /* 0x000fe400078e00ff */
[----:B------:R-:W-:Y:S01]  /*20d70*/  IMAD.IADD R4, R6, 0x1, -R4 ;  /* 0x0000000106047824 */ /* 0x000fe200078e0a04 */
[----:B------:R-:W-:-:S03]  /*20d80*/  LOP3.LUT R5, R5, 0xfffffe00, RZ, 0xc0, !PT ;  /* 0xfffffe0005057812 */ /* 0x000fc600078ec0ff */
[----:B------:R-:W-:-:S05]  /*20d90*/  IMAD.SHL.U32 R4, R4, 0x40, RZ ;  /* 0x0000004004047824 */ /* 0x000fca00078e00ff */
[----:B------:R-:W-:-:S04]  /*20da0*/  LOP3.LUT R4, R4, 0x1c0, RZ, 0xc0, !PT ;  /* 0x000001c004047812 */ /* 0x000fc800078ec0ff */
[----:B------:R-:W-:Y:S02]  /*20db0*/  LOP3.LUT R3, R4, 0x8, R3, 0xf8, !PT ;  /* 0x0000000804037812 */ /* 0x000fe400078ef803 */
[----:B------:R-:W-:-:S04]  /*20dc0*/  SHF.R.U32.HI R4, RZ, 0x3, R4 ;  /* 0x00000003ff047819 */ /* 0x000fc80000011604 */
[----:B------:R-:W-:-:S04]  /*20dd0*/  LOP3.LUT R3, R3, R4, RZ, 0x3c, !PT ;  /* 0x0000000403037212 */ /* 0x000fc800078e3cff */
[----:B------:R-:W-:Y:S01]  /*20de0*/  LOP3.LUT R232, R3, R5, RZ, 0xfc, !PT ;  /* 0x0000000503e87212 */ /* 0x000fe200078efcff */
[----:B------:R-:W-:-:S03]  /*20df0*/  IMAD.MOV.U32 R3, RZ, RZ, R0 ;  /* 0x000000ffff037224 */ /* 0x000fc600078e0000 */
[----:B------:R-:W-:Y:S01]  /*20e00*/  LEA R232, R232, UR4, 0x1 ;  /* 0x00000004e8e87c11 */ /* 0x000fe2000f8e08ff */
[----:B------:R-:W-:-:S06]  /*20e10*/  ULDC UR4, c[0x0][0x2ec] ;  /* 0x0000bb0000047ab9 */ /* 0x000fcc0000000800 */
.L_x_3885:
[----:B------:R-:W-:Y:S04]  /*20e20*/  DEPBAR.LE SB0, 0x0 ;  /* 0x000080000000791a */ /* 0x000fe80000000000 */
[----:B------:R-:W-:Y:S01]  /*20e30*/  BAR.SYNC.DEFER_BLOCKING 0x0 ;  /* 0x0000000000007b1d */ /* 0x000fe20000010000 */
[----:B------:R-:W-:Y:S01]  /*20e40*/  PLOP3.LUT P0, PT, PT, PT, UP1, 0x40, 0x0 ;  /* 0x000000000000781c */ /* 0x000fe20003f0e818 */
[----:B------:R-:W-:Y:S01]  /*20e50*/  UIADD3 UR9, UR9, -0x1, URZ ;  /* 0xffffffff09097890 */ /* 0x000fe2000fffe03f */
[----:B------:R-:W-:Y:S01]  /*20e60*/  MOV R2, R249 ;  /* 0x000000f900027202 */ /* 0x000fe20000000f00 */
[----:B------:R-:W-:Y:S10]  /*20e70*/  IMAD.MOV.U32 R10, RZ, RZ, R250 ;  /* 0x000000ffff0a7224 */ /* 0x000ff400078e00fa */
[----:B------:R-:W-:Y:S05]  /*20e80*/  @P0 BRA `(.L_x_3882) ;  /* 0x0000000000fc0947 */ /* 0x000fea0003800000 */
        /* <DEDUP_REMOVED lines=63> */
.L_x_3882:
[----:B------:R-:W-:Y:S01]  /*21280*/  LEA R245, P0, R10, R245, 0x1 ;  /* 0x000000f50af57211 */ /* 0x000fe200078008ff */
[----:B------:R-:W-:Y:S01]  /*21290*/  IMAD R172, R167, 0x2, R241 ;  /* 0x00000002a7ac7824 */ /* 0x000fe200078e02f1 */
[----:B------:R-:W-:Y:S01]  /*212a0*/  UISETP.GT.AND UP0, UPT, UR9, UR54, UPT ;  /* 0x000000360900728c */ /* 0x000fe2000bf04270 */
        /* <DEDUP_REMOVED lines=136> */
[C---:B------:R-:W-:Y:S05]  /*21b30*/  HMMA.16816.F32 R48, R172.reuse, R198, R48 ;  /* 0x000000c6ac30723c */ /* 0x040fea0000001830 */
[----:B------:R-:W-:Y:S01]  /*21b40*/  VIADD R196, R238, 0x6800 ;  /* 0x00006800eec47836 */ /* 0x000fe20000000000 */
[C---:B--2---:R-:W-:Y:S05]  /*21b50*/  HMMA.16816.F32 R52, R172.reuse, R168, R52 ;  /* 0x000000a8ac34723c */ /* 0x044fea0000001834 */
[----:B------:R-:W-:Y:S01]  /*21b60*/  LDSM.16.M88.4 R196, [R196] ;  /* 0x00000000c4c4783b */ /* 0x000fe20000000200 */
[C---:B------:R-:W-:Y:S03]  /*21b70*/  HMMA.16816.F32 R56, R172.reuse, R170, R56 ;  /* 0x000000aaac38723c */ /* 0x040fe60000001838 */
[----:B------:R-:W2:Y:S03]  /*21b80*/  LDSM.16.M88.4 R168, [R0+0x9000] ;  /* 0x0090000000a8783b */ /* 0x000ea60000000200 */
[C---:B-1----:R-:W-:Y:S06]  /*21b90*/  HMMA.16816.F32 R60, R172.reuse, R176, R60 ;  /* 0x000000b0ac3c723c */ /* 0x042fec000000183c */
[C---:B------:R-:W-:Y:S01]  /*21ba0*/  HMMA.16816.F32 R64, R172.reuse, R178, R64 ;  /* 0x000000b2ac40723c */ /* 0x040fe20000001840 */
[----:B------:R-:W1:Y:S05]  /*21bb0*/  LDSM.16.M88.4 R176, [R0+0x9800] ;  /* 0x0098000000b0783b */ /* 0x000e6a0000000200 */
[C---:B------:R-:W-:Y:S06]  /*21bc0*/  HMMA.16816.F32 R68, R172.reuse, R200, R68 ;  /* 0x000000c8ac44723c */ /* 0x040fec0000001844 */
[C---:B------:R-:W-:Y:S01]  /*21bd0*/  HMMA.16816.F32 R72, R172.reuse, R202, R72 ;  /* 0x000000caac48723c */ /* 0x040fe20000001848 */
[----:B------:R-:W-:Y:S05]  /*21be0*/  LDSM.16.M88.4 R200, [R233] ;  /* 0x00000000e9c8783b */ /* 0x000fea0000000200 */
[C---:B-----5:R-:W-:Y:S06]  /*21bf0*/  HMMA.16816.F32 R76, R172.reuse, R180, R76 ;  /* 0x000000b4ac4c723c */ /* 0x060fec000000184c */
[C---:B------:R-:W-:Y:S05]  /*21c00*/  HMMA.16816.F32 R80, R172.reuse, R182, R80 ;  /* 0x000000b6ac50723c */ /* 0x040fea0000001850 */
[----:B------:R-:W-:Y:S01]  /*21c10*/  IMAD R180, R166, 0x2, R241 ;  /* 0x00000002a6b47824 */ /* 0x000fe200078e02f1 */
[C---:B------:R-:W-:Y:S05]  /*21c20*/  HMMA.16816.F32 R84, R172.reuse, R204, R84 ;  /* 0x000000ccac54723c */ /* 0x040fea0000001854 */
[----:B------:R-:W-:Y:S01]  /*21c30*/  LDSM.16.M88.4 R180, [R180] ;  /* 0x00000000b4b4783b */ /* 0x000fe20000000200 */
[C---:B------:R-:W-:Y:S03]  /*21c40*/  HMMA.16816.F32 R88, R172.reuse, R206, R88 ;  /* 0x000000ceac58723c */ /* 0x040fe60000001858 */
[----:B------:R-:W-:Y:S03]  /*21c50*/  LDSM.16.M88.4 R204, [R233+0x2800] ;  /* 0x00280000e9cc783b */ /* 0x000fe60000000200 */
[C---:B---3--:R-:W-:Y:S06]  /*21c60*/  HMMA.16816.F32 R92, R172.reuse, R184, R92 ;  /* 0x000000b8ac5c723c */ /* 0x048fec000000185c */
[C---:B------:R-:W-:Y:S01]  /*21c70*/  HMMA.16816.F32 R96, R172.reuse, R186, R96 ;  /* 0x000000baac60723c */ /* 0x040fe20000001860 */
[----:B------:R-:W3:Y:S05]  /*21c80*/  LDSM.16.M88.4 R184, [R238] ;  /* 0x00000000eeb8783b */ /* 0x000eea0000000200 */
[C---:B------:R-:W-:Y:S06]  /*21c90*/  HMMA.16816.F32 R100, R172.reuse, R188, R100 ;  /* 0x000000bcac64723c */ /* 0x040fec0000001864 */
[C---:B------:R-:W-:Y:S05]  /*21ca0*/  HMMA.16816.F32 R104, R172.reuse, R190, R104 ;  /* 0x000000beac68723c */ /* 0x040fea0000001868 */
[C---:B------:R-:W-:Y:S01]  /*21cb0*/  VIADD R188, R238.reuse, 0x800 ;  /* 0x00000800eebc7836 */ /* 0x040fe20000000000 */
[C---:B------:R-:W-:Y:S05]  /*21cc0*/  HMMA.16816.F32 R108, R172.reuse, R192, R108 ;  /* 0x000000c0ac6c723c */ /* 0x040fea000000186c */
[----:B------:R-:W4:Y:S01]  /*21cd0*/  LDSM.16.M88.4 R188, [R188] ;  /* 0x00000000bcbc783b */ /* 0x000f220000000200 */
        /* <DEDUP_REMOVED lines=8> */
[----:B------:R-:W-:Y:S05]  /*21d60*/  HMMA.16816.F32 R128, R172, R178, R128 ;  /* 0x000000b2ac80723c */ /* 0x000fea0000001880 */
[C---:B------:R-:W-:Y:S01]  /*21d70*/  VIADD R176, R238.reuse, 0x2800 ;  /* 0x00002800eeb07836 */ /* 0x040fe20000000000 */
[C---:B---3--:R-:W-:Y:S05]  /*21d80*/  HMMA.16816.F32 R4, R180.reuse, R184, R4 ;  /* 0x000000b8b404723c */ /* 0x048fea0000001804 */
[C---:B------:R-:W-:Y:S01]  /*21d90*/  VIADD R172, R238.reuse, 0x2000 ;  /* 0x00002000eeac7836 */ /* 0x040fe20000000000 */
[C---:B------:R-:W-:Y:S01]  /*21da0*/  HMMA.16816.F32 R8, R180.reuse, R186, R8 ;  /* 0x000000bab408723c */ /* 0x040fe20000001808 */
[----:B------:R-:W-:Y:S04]  /*21db0*/  LDSM.16.M88.4 R176, [R176] ;  /* 0x00000000b0b0783b */ /* 0x000fe80000000200 */
[----:B------:R-:W3:Y:S01]  /*21dc0*/  LDSM.16.M88.4 R172, [R172] ;  /* 0x00000000acac783b */ /* 0x000ee20000000200 */
[C---:B----4-:R-:W-:Y:S05]  /*21dd0*/  HMMA.16816.F32 R12, R180.reuse, R188, R12 ;  /* 0x000000bcb40c723c */ /* 0x050fea000000180c */
[C---:B------:R-:W-:Y:S01]  /*21de0*/  VIADD R184, R238.reuse, 0x3000 ;  /* 0x00003000eeb87836 */ /* 0x040fe20000000000 */
[C---:B------:R-:W-:Y:S05]  /*21df0*/  HMMA.16816.F32 R16, R180.reuse, R190, R16 ;  /* 0x000000beb410723c */ /* 0x040fea0000001810 */
[----:B------:R-:W4:Y:S01]  /*21e00*/  LDSM.16.M88.4 R184, [R184] ;  /* 0x00000000b8b8783b */ /* 0x000f220000000200 */
[C---:B--2---:R-:W-:Y:S05]  /*21e10*/  HMMA.16816.F32 R20, R180.reuse, R192, R20 ;  /* 0x000000c0b414723c */ /* 0x044fea0000001814 */
[C---:B------:R-:W-:Y:S01]  /*21e20*/  VIADD R188, R238.reuse, 0x3800 ;  /* 0x00003800eebc7836 */ /* 0x040fe20000000000 */
[C---:B------:R-:W-:Y:S05]  /*21e30*/  HMMA.16816.F32 R24, R180.reuse, R194, R24 ;  /* 0x000000c2b418723c */ /* 0x040fea0000001818 */
[----:B------:R-:W2:Y:S01]  /*21e40*/  LDSM.16.M88.4 R188, [R188] ;  /* 0x00000000bcbc783b */ /* 0x000ea20000000200 */
[C---:B-1----:R-:W-:Y:S05]  /*21e50*/  HMMA.16816.F32 R28, R180.reuse, R168, R28 ;  /* 0x000000a8b41c723c */ /* 0x042fea000000181c */
[C---:B------:R-:W-:Y:S01]  /*21e60*/  VIADD R192, R238.reuse, 0x4000 ;  /* 0x00004000eec07836 */ /* 0x040fe20000000000 */
[C---:B------:R-:W-:Y:S05]  /*21e70*/  HMMA.16816.F32 R32, R180.reuse, R170, R32 ;  /* 0x000000aab420723c */ /* 0x040fea0000001820 */
[----:B------:R-:W1:Y:S01]  /*21e80*/  LDSM.16.M88.4 R192, [R192] ;  /* 0x00000000c0c0783b */ /* 0x000e620000000200 */
[C---:B------:R-:W-:Y:S01]  /*21e90*/  VIADD R168, R238.reuse, 0x4800 ;  /* 0x00004800eea87836 */ /* 0x040fe20000000000 */
[C---:B---3--:R-:W-:Y:S05]  /*21ea0*/  HMMA.16816.F32 R36, R180.reuse, R172, R36 ;  /* 0x000000acb424723c */ /* 0x048fea0000001824 */
[----:B------:R-:W3:Y:S01]  /*21eb0*/  LDSM.16.M88.4 R168, [R168] ;  /* 0x00000000a8a8783b */ /* 0x000ee20000000200 */
[C---:B------:R-:W-:Y:S05]  /*21ec0*/  HMMA.16816.F32 R40, R180.reuse, R174, R40 ;  /* 0x000000aeb428723c */ /* 0x040fea0000001828 */
[C---:B------:R-:W-:Y:S01]  /*21ed0*/  VIADD R172, R238.reuse, 0x5000 ;  /* 0x00005000eeac7836 */ /* 0x040fe20000000000 */
[C---:B------:R-:W-:Y:S05]  /*21ee0*/  HMMA.16816.F32 R44, R180.reuse, R176, R44 ;  /* 0x000000b0b42c723c */ /* 0x040fea000000182c */
[----:B------:R-:W5:Y:S01]  /*21ef0*/  LDSM.16.M88.4 R172, [R172] ;  /* 0x00000000acac783b */ /* 0x000f620000000200 */
[C---:B------:R-:W-:Y:S05]  /*21f00*/  HMMA.16816.F32 R48, R180.reuse, R178, R48 ;  /* 0x000000b2b430723c */ /* 0x040fea0000001830 */
[C---:B------:R-:W-:Y:S01]  /*21f10*/  VIADD R176, R238.reuse, 0x5800 ;  /* 0x00005800eeb07836 */ /* 0x040fe20000000000 */
[C---:B----4-:R-:W-:Y:S05]  /*21f20*/  HMMA.16816.F32 R52, R180.reuse, R184, R52 ;  /* 0x000000b8b434723c */ /* 0x050fea0000001834 */
        /* <DEDUP_REMOVED lines=11> */
[C---:B---3--:R-:W-:Y:S05]  /*21fe0*/  HMMA.16816.F32 R76, R180.reuse, R168, R76 ;  /* 0x000000a8b44c723c */ /* 0x048fea000000184c */
[----:B------:R-:W3:Y:S01]  /*21ff0*/  LDSM.16.M88.4 R192, [R192] ;  /* 0x00000000c0c0783b */ /* 0x000ee20000000200 */
[C---:B------:R-:W-:Y:S03]  /*22000*/  HMMA.16816.F32 R80, R180.reuse, R170, R80 ;  /* 0x000000aab450723c */ /* 0x040fe60000001850 */
[----:B------:R-:W3:Y:S03]  /*22010*/  LDSM.16.M88.4 R168, [R237] ;  /* 0x00000000eda8783b */ /* 0x000ee60000000200 */
[C---:B-----5:R-:W-:Y:S06]  /*22020*/  HMMA.16816.F32 R84, R180.reuse, R172, R84 ;  /* 0x000000acb454723c */ /* 0x060fec0000001854 */
[C---:B------:R-:W-:Y:S01]  /*22030*/  HMMA.16816.F32 R88, R180.reuse, R174, R88 ;  /* 0x000000aeb458723c */ /* 0x040fe20000001858 */
[----:B------:R-:W5:Y:S05]  /*22040*/  LDSM.16.M88.4 R172, [R233+0x800] ;  /* 0x00080000e9ac783b */ /* 0x000f6a0000000200 */
[C---:B----4-:R-:W-:Y:S06]  /*22050*/  HMMA.16816.F32 R92, R180.reuse, R176, R92 ;  /* 0x000000b0b45c723c */ /* 0x050fec000000185c */
[C---:B------:R-:W-:Y:S01]  /*22060*/  HMMA.16816.F32 R96, R180.reuse, R178, R96 ;  /* 0x000000b2b460723c */ /* 0x040fe20000001860 */
[----:B------:R-:W4:Y:S05]  /*22070*/  LDSM.16.M88.4 R176, [R233+0x1000] ;  /* 0x00100000e9b0783b */ /* 0x000f2a0000000200 */
[C---:B--2---:R-:W-:Y:S06]  /*22080*/  HMMA.16816.F32 R100, R180.reuse, R184, R100 ;  /* 0x000000b8b464723c */ /* 0x044fec0000001864 */
[C---:B------:R-:W-:Y:S01]  /*22090*/  HMMA.16816.F32 R104, R180.reuse, R186, R104 ;  /* 0x000000bab468723c */ /* 0x040fe20000001868 */
[----:B------:R-:W2:Y:S05]  /*220a0*/  LDSM.16.M88.4 R184, [R233+0x1800] ;  /* 0x00180000e9b8783b */ /* 0x000eaa0000000200 */
[C---:B------:R-:W-:Y:S06]  /*220b0*/  HMMA.16816.F32 R108, R180.reuse, R196, R108 ;  /* 0x000000c4b46c723c */ /* 0x040fec000000186c */
[C---:B------:R-:W-:Y:S01]  /*220c0*/  HMMA.16816.F32 R112, R180.reuse, R198, R112 ;  /* 0x000000c6b470723c */ /* 0x040fe20000001870 */
[----:B------:R-:W2:Y:S05]  /*220d0*/  LDSM.16.M88.4 R196, [R233+0x2000] ;  /* 0x00200000e9c4783b */ /* 0x000eaa0000000200 */
[C---:B-1----:R-:W-:Y:S06]  /*220e0*/  HMMA.16816.F32 R116, R180.reuse, R188, R116 ;  /* 0x000000bcb474723c */ /* 0x042fec0000001874 */
[C---:B------:R-:W-:Y:S01]  /*220f0*/  HMMA.16816.F32 R120, R180.reuse, R190, R120 ;  /* 0x000000beb478723c */ /* 0x040fe20000001878 */
[----:B------:R-:W1:Y:S05]  /*22100*/  LDSM.16.M88.4 R188, [R233+0x4000] ;  /* 0x00400000e9bc783b */ /* 0x000e6a0000000200 */
        /* <DEDUP_REMOVED lines=11> */
[C---:B----4-:R-:W-:Y:S06]  /*221c0*/  HMMA.16816.F32 R20, R168.reuse, R176, R20 ;  /* 0x000000b0a814723c */ /* 0x050fec0000001814 */
        /* <DEDUP_REMOVED lines=30> */
[----:B------:R-:W-:Y:S01]  /*223b0*/  ULEA UR15, -UR8, URZ, 0x8 ;  /* 0x0000003f080f7291 */ /* 0x000fe2000f8e413f */
[----:B------:R-:W-:Y:S01]  /*223c0*/  PLOP3.LUT P0, PT, PT, PT, UP1, 0x40, 0x0 ;  /* 0x000000000000781c */ /* 0x000fe20003f0e818 */
[----:B------:R-:W-:Y:S02]  /*223d0*/  ULDC.64 UR10, c[0x0][0x208] ;  /* 0x00008200000a7ab9 */ /* 0x000fe40000000a00 */
[----:B------:R-:W-:Y:S02]  /*223e0*/  USHF.R.S32.HI UR14, URZ, 0x1f, UR15 ;  /* 0x0000001f3f0e7899 */ /* 0x000fe4000801140f */
[----:B------:R-:W-:Y:S04]  /*223f0*/  IMAD.U32 R170, RZ, RZ, UR15 ;  /* 0x0000000fffaa7e24 */ /* 0x000fe8000f8e00ff */
[----:B------:R-:W-:Y:S04]  /*22400*/  MOV R2, UR14 ;  /* 0x0000000e00027c02 */ /* 0x000fe80008000f00 */
        /* <DEDUP_REMOVED lines=64> */
.L_x_3884:
        /* <DEDUP_REMOVED lines=54> */
.L_x_3883:
[----:B---3--:R-:W-:Y:S01]  /*22b70*/  FMNMX.FTZ R168, R4, R164, !PT ;  /* 0x000000a404a87209 */ /* 0x008fe20007810000 */
[----:B------:R-:W-:Y:S01]  /*22b80*/  UISETP.GT.AND UP0, UPT, UR9, UR54, UPT ;  /* 0x000000360900728c */ /* 0x000fe2000bf04270 */
        /* <DEDUP_REMOVED lines=234> */
[----:B------:R-:W-:Y:S06]  /*23a30*/  PLOP3.LUT P0, PT, PT, PT, UP0, 0x80, 0x0 ;  /* 0x000000000000781c */ /* 0x000fec0003f0f008 */
        /* <DEDUP_REMOVED lines=588> */
.L_x_3881:
[----:B------:R-:W1:Y:S01]  /*25f00*/  SHFL.BFLY PT, R3, R252, 0x2, 0x1f ;  /* 0x0c401f00fc037f89 */ /* 0x000e6200000e0000 */
[----:B------:R-:W-:Y:S01]  /*25f10*/  MOV R11, 0x3f800000 ;  /* 0x3f800000000b7802 */ /* 0x000fe20000000f00 */
[----:B------:R-:W-:Y:S01]  /*25f20*/  IMAD.MOV.U32 R10, RZ, RZ, 0x3f800000 ;  /* 0x3f800000ff0a7424 */ /* 0x000fe200078e00ff */
[----:B------:R-:W2:Y:S01]  /*25f30*/  S2UR UR4, SR_CgaCtaId ;  /* 0x00000000000479c3 */ /* 0x000ea20000008800 */
[----:B------:R-:W3:Y:S01]  /*25f40*/  SHFL.BFLY PT, R4, R251, 0x2, 0x1f ;  /* 0x0c401f00fb047f89 */ /* 0x000ee200000e0000 */
[----:B------:R-:W-:Y:S01]  /*25f50*/  UMOV UR5, 0x400 ;  /* 0x0000040000057882 */ /* 0x000fe20000000000 */
[----:B------:R-:W-:Y:S01]  /*25f60*/  ULDC.64 UR8, c[0x0][0x208] ;  /* 0x0000820000087ab9 */ /* 0x000fe20000000a00 */
[----:B------:R-:W-:Y:S04]  /*25f70*/  BSSY B0, `(.L_x_3886) ;  /* 0x00000a9000007945 */ /* 0x000fe80003800000 */
[----:B------:R-:W-:Y:S08]  /*25f80*/  BAR.SYNC.DEFER_BLOCKING 0x0 ;  /* 0x0000000000007b1d */ /* 0x000ff00000010000 */
[----:B------:R-:W4:Y:S01]  /*25f90*/  S2UR UR10, SR_CTAID.X ;  /* 0x00000000000a79c3 */ /* 0x000f220000002500 */
[----:B-1----:R-:W-:-:S02]  /*25fa0*/  FADD.FTZ R252, R3, R252 ;  /* 0x000000fc03fc7221 */ /* 0x002fc40000010000 */
[----:B------:R-:W1:Y:S01]  /*25fb0*/  S2R R3, SR_TID.X ;  /* 0x0000000000037919 */ /* 0x000e620000002100 */
[----:B--2---:R-:W-:Y:S01]  /*25fc0*/  ULEA UR4, UR4, UR5, 0x18 ;  /* 0x0000000504047291 */ /* 0x004fe2000f8ec03f */
[----:B---3--:R-:W-:-:S03]  /*25fd0*/  FADD.FTZ R251, R4, R251 ;  /* 0x000000fb04fb7221 */ /* 0x008fc60000010000 */
[----:B------:R-:W2:Y:S01]  /*25fe0*/  S2UR UR5, SR_CTAID.Z ;  /* 0x00000000000579c3 */ /* 0x000ea20000002700 */
[----:B------:R-:W3:Y:S04]  /*25ff0*/  SHFL.BFLY PT, R7, R252, 0x1, 0x1f ;  /* 0x0c201f00fc077f89 */ /* 0x000ee800000e0000 */
[----:B------:R-:W5:Y:S01]  /*26000*/  SHFL.BFLY PT, R6, R251, 0x1, 0x1f ;  /* 0x0c201f00fb067f89 */ /* 0x000f6200000e0000 */
[----:B------:R-:W4:Y:S01]  /*26010*/  S2R R4, SR_TID.X ;  /* 0x0000000000047919 */ /* 0x000f220000002100 */
[----:B---3--:R-:W-:Y:S01]  /*26020*/  FADD.FTZ R7, R252, R7 ;  /* 0x00000007fc077221 */ /* 0x008fe20000010000 */
[----:B-----5:R-:W-:-:S04]  /*26030*/  FADD.FTZ R6, R251, R6 ;  /* 0x00000006fb067221 */ /* 0x020fc80000010000 */
        /* <DEDUP_REMOVED lines=9> */
[----:B------:R-:W3:Y:S01]  /*260d0*/  @P4 LDC R46, c[0x0][0x2e8] ;  /* 0x0000ba00ff2e4b82 */ /* 0x000ee20000000800 */
[----:B------:R-:W-:-:S03]  /*260e0*/  LEA.HI R8, R8, R12, RZ, 0x3 ;  /* 0x0000000c08087211 */ /* 0x000fc600078f18ff */
[----:B------:R-:W-:Y:S01]  /*260f0*/  IMAD.IADD R9, R3, 0x1, -R9 ;  /* 0x0000000103097824 */ /* 0x000fe200078e0a09 */
[----:B------:R-:W-:Y:S01]  /*26100*/  LOP3.LUT R8, R8, 0xfffffff8, RZ, 0xc0, !PT ;  /* 0xfffffff808087812 */ /* 0x000fe200078ec0ff */
[----:B------:R-:W5:Y:S02]  /*26110*/  @P3 MUFU.RCP R10, R6 ;  /* 0x00000006000a3308 */ /* 0x000f640000001000 */
[----:B------:R-:W2:Y:S01]  /*26120*/  @P3 LDC R45, c[0x0][0x2e8] ;  /* 0x0000ba00ff2d3b82 */ /* 0x000ea20000000800 */
[----:B------:R-:W-:-:S04]  /*26130*/  IADD3 R8, R12, -R8, RZ ;  /* 0x800000080c087210 */ /* 0x000fc80007ffe0ff */
[----:B------:R-:W-:Y:S01]  /*26140*/  LOP3.LUT R14, R8, 0x1, RZ, 0xc0, !PT ;  /* 0x00000001080e7812 */ /* 0x000fe200078ec0ff */
[----:B------:R-:W3:Y:S01]  /*26150*/  @P4 MUFU.LG2 R7, R7 ;  /* 0x0000000700074308 */ /* 0x000ee20000000c00 */
        /* <DEDUP_REMOVED lines=16> */
[----:B----4-:R-:W-:Y:S01]  /*26260*/  SHF.R.S32.HI R11, RZ, 0x1f, R4 ;  /* 0x0000001fff0b7819 */ /* 0x010fe20000011404 */
[C---:B-----5:R-:W-:Y:S01]  /*26270*/  FMUL.FTZ R163, R10.reuse, R163 ;  /* 0x000000a30aa37220 */ /* 0x060fe20000410000 */
[C---:B------:R-:W-:Y:S01]  /*26280*/  FMUL.FTZ R162, R10.reuse, R162 ;  /* 0x000000a20aa27220 */ /* 0x040fe20000410000 */
[C---:B------:R-:W-:Y:S01]  /*26290*/  FMUL.FTZ R159, R10.reuse, R159 ;  /* 0x0000009f0a9f7220 */ /* 0x040fe20000410000 */
[----:B------:R-:W-:Y:S01]  /*262a0*/  LEA.HI R12, R11, R4, RZ, 0x4 ;  /* 0x000000040b0c7211 */ /* 0x000fe200078f20ff */
[C---:B------:R-:W-:Y:S01]  /*262b0*/  FMUL.FTZ R158, R10.reuse, R158 ;  /* 0x0000009e0a9e7220 */ /* 0x040fe20000410000 */
[C---:B------:R-:W-:Y:S01]  /*262c0*/  FMUL.FTZ R155, R10.reuse, R155 ;  /* 0x0000009b0a9b7220 */ /* 0x040fe20000410000 */
[----:B------:R-:W-:Y:S01]  /*262d0*/  FMUL.FTZ R154, R10, R154 ;  /* 0x0000009a0a9a7220 */ /* 0x000fe20000410000 */
[----:B------:R-:W-:Y:S01]  /*262e0*/  LOP3.LUT R13, R12, 0xfffffff0, RZ, 0xc0, !PT ;  /* 0xfffffff00c0d7812 */ /* 0x000fe200078ec0ff */
[C---:B------:R-:W-:Y:S01]  /*262f0*/  FMUL.FTZ R151, R10.reuse, R151 ;  /* 0x000000970a977220 */ /* 0x040fe20000410000 */
[----:B------:R-:W-:Y:S01]  /*26300*/  SHF.R.S32.HI R12, RZ, 0x4, R12 ;  /* 0x00000004ff0c7819 */ /* 0x000fe2000001140c */
        /* <DEDUP_REMOVED lines=13> */
[----:B---3--:R-:W-:Y:S01]  /*263e0*/  @P4 FMUL.FTZ R7, R7, 0.69314718246459960938 ;  /* 0x3f31721807074820 */ /* 0x008fe20000410000 */
[----:B------:R-:W-:-:S02]  /*263f0*/  ISETP.NE.U32.AND P0, PT, R14, 0x1, PT ;  /* 0x000000010e00780c */ /* 0x000fc40003f05070 */
[----:B------:R-:W-:Y:S01]  /*26400*/  LOP3.LUT R14, R15, 0x1c0, RZ, 0xc0, !PT ;  /* 0x000001c00f0e7812 */ /* 0x000fe200078ec0ff */
[----:B------:R-:W-:Y:S01]  /*26410*/  IMAD.SHL.U32 R15, R10, 0x4, RZ ;  /* 0x000000040a0f7824 */ /* 0x000fe200078e00ff */
[C---:B------:R-:W-:Y:S02]  /*26420*/  SHF.L.U32 R16, R8.reuse, 0x6, RZ ;  /* 0x0000000608107819 */ /* 0x040fe400000006ff */
[----:B------:R-:W-:Y:S02]  /*26430*/  R2P PR, R8, 0x6 ;  /* 0x0000000608007804 */ /* 0x000fe40000000000 */
[----:B------:R-:W-:Y:S02]  /*26440*/  LOP3.LUT R15, R14, 0x38, R15, 0xf8, !PT ;  /* 0x000000380e0f7812 */ /* 0x000fe400078ef80f */
[----:B------:R-:W-:Y:S02]  /*26450*/  SHF.R.S32.HI R8, RZ, 0x5, R5 ;  /* 0x00000005ff087819 */ /* 0x000fe40000011405 */
[----:B------:R-:W-:-:S02]  /*26460*/  LOP3.LUT R16, R16, 0x1c0, RZ, 0xc0, !PT ;  /* 0x000001c010107812 */ /* 0x000fc400078ec0ff */
[----:B------:R-:W-:Y:S01]  /*26470*/  SHF.R.U32.HI R14, RZ, 0x3, R14 ;  /* 0x00000003ff0e7819 */ /* 0x000fe2000001160e */
[----:B-1----:R-:W-:Y:S01]  /*26480*/  @P3 FMUL.FTZ R6, R6, 0.69314718246459960938 ;  /* 0x3f31721806063820 */ /* 0x002fe20000410000 */
[----:B------:R-:W-:Y:S02]  /*26490*/  LEA R9, R8, R9, 0x9 ;  /* 0x0000000908097211 */ /* 0x000fe400078e48ff */
[----:B------:R-:W-:Y:S02]  /*264a0*/  LEA.HI R16, R16, R16, RZ, 0x1d ;  /* 0x0000001010107211 */ /* 0x000fe400078fe8ff */
[----:B------:R-:W-:Y:S02]  /*264b0*/  LOP3.LUT R14, R15, R14, RZ, 0x3c, !PT ;  /* 0x0000000e0f0e7212 */ /* 0x000fe400078e3cff */
[----:B------:R-:W-:Y:S01]  /*264c0*/  LOP3.LUT R15, R10, 0xffffffe, RZ, 0xc0, !PT ;  /* 0x0ffffffe0a0f7812 */ /* 0x000fe200078ec0ff */
[----:B------:R-:W-:Y:S01]  /*264d0*/  IMAD.MOV.U32 R10, RZ, RZ, 0x20 ;  /* 0x00000020ff0a7424 */ /* 0x000fe200078e00ff */
[----:B------:R-:W-:-:S02]  /*264e0*/  LEA R9, R9, R16, 0x1 ;  /* 0x0000001009097211 */ /* 0x000fc400078e08ff */
[----:B------:R-:W-:Y:S01]  /*264f0*/  LEA.HI R44, R11, R4, RZ, 0x5 ;  /* 0x000000040b2c7211 */ /* 0x000fe200078f28ff */
[----:B------:R-:W-:Y:S01]  /*26500*/  IMAD.IADD R16, R13, 0x1, -R15 ;  /* 0x000000010d107824 */ /* 0x000fe200078e0a0f */
[----:B------:R-:W-:Y:S02]  /*26510*/  MOV R15, 0x40 ;  /* 0x00000040000f7802 */ /* 0x000fe40000000f00 */
[----:B------:R-:W-:Y:S01]  /*26520*/  LEA R9, R9, UR4, 0x2 ;  /* 0x0000000409097c11 */ /* 0x000fe2000f8e10ff */
[----:B------:R-:W-:Y:S01]  /*26530*/  IMAD R14, R16, 0x4, R14 ;  /* 0x00000004100e7824 */ /* 0x000fe200078e020e */
[----:B------:R-:W-:Y:S02]  /*26540*/  SEL R10, R10, 0xffffffe0, P0 ;  /* 0xffffffe00a0a7807 */ /* 0x000fe40000000000 */
[----:B------:R-:W-:Y:S01]  /*26550*/  SEL R15, R15, 0xffffffc0, !P1 ;  /* 0xffffffc00f0f7807 */ /* 0x000fe20004800000 */
[----:B------:R-:W-:Y:S01]  /*26560*/  STS.64 [R9], R160 ;  /* 0x000000a009007388 */ /* 0x000fe20000000a00 */
[----:B------:R-:W-:-:S02]  /*26570*/  IADD3 R17, R9, 0x80, RZ ;  /* 0x0000008009117810 */ /* 0x000fc40007ffe0ff */
[C---:B------:R-:W-:Y:S01]  /*26580*/  IADD3 R16, R9.reuse, R10, RZ ;  /* 0x0000000a09107210 */ /* 0x040fe20007ffe0ff */
[C-C-:B------:R-:W-:Y:S01]  /*26590*/  IMAD.IADD R18, R9.reuse, 0x1, R15.reuse ;  /* 0x0000000109127824 */ /* 0x140fe200078e020f */
[----:B------:R-:W-:Y:S01]  /*265a0*/  @P2 IADD3 R17, R9, -0x80, RZ ;  /* 0xffffff8009112810 */ /* 0x000fe20007ffe0ff */
[----:B------:R1:W-:Y:S01]  /*265b0*/  STS.64 [R9+0x800], R162 ;  /* 0x000800a209007388 */ /* 0x0003e20000000a00 */
[----:B------:R-:W-:Y:S01]  /*265c0*/  LOP3.LUT R5, R5, 0xffffffe0, RZ, 0xc0, !PT ;  /* 0xffffffe005057812 */ /* 0x000fe200078ec0ff */
[----:B------:R-:W-:Y:S01]  /*265d0*/  IMAD.IADD R19, R16, 0x1, R15 ;  /* 0x0000000110137824 */ /* 0x000fe200078e020f */
[----:B------:R-:W-:Y:S01]  /*265e0*/  LOP3.LUT R44, R44, 0xffffffe0, RZ, 0xc0, !PT ;  /* 0xffffffe02c2c7812 */ /* 0x000fe200078ec0ff */
[----:B------:R-:W-:Y:S01]  /*265f0*/  IMAD.IADD R10, R10, 0x1, R17 ;  /* 0x000000010a0a7824 */ /* 0x000fe200078e0211 */
[----:B------:R-:W-:Y:S01]  /*26600*/  STS.64 [R16], R156 ;  /* 0x0000009c10007388 */ /* 0x000fe20000000a00 */
[----:B------:R-:W-:Y:S02]  /*26610*/  IADD3 R5, -R5, R3, RZ ;  /* 0x0000000305057210 */ /* 0x000fe40007ffe1ff */
[----:B------:R-:W-:Y:S01]  /*26620*/  SHF.R.S32.HI R47, RZ, 0x1f, R8 ;  /* 0x0000001fff2f7819 */ /* 0x000fe20000011408 */
[----:B------:R-:W-:Y:S01]  /*26630*/  STS.64 [R16+0x800], R158 ;  /* 0x0008009e10007388 */ /* 0x000fe20000000a00 */
[----:B------:R-:W-:-:S02]  /*26640*/  IADD3 R44, -R44, R4, RZ ;  /* 0x000000042c2c7210 */ /* 0x000fc40007ffe1ff */
[----:B------:R-:W-:Y:S01]  /*26650*/  IADD3 R3, RZ, -UR58, RZ ;  /* 0x8000003aff037c10 */ /* 0x000fe2000fffe0ff */
[----:B------:R-:W-:Y:S01]  /*26660*/  STS.64 [R18], R152 ;  /* 0x0000009812007388 */ /* 0x000fe20000000a00 */
[----:B------:R-:W-:Y:S01]  /*26670*/  LOP3.LUT P0, RZ, R5, 0x3, RZ, 0xc0, !PT ;  /* 0x0000000305ff7812 */ /* 0x000fe2000780c0ff */
[----:B------:R-:W-:Y:S01]  /*26680*/  IMAD.MOV.U32 R5, RZ, RZ, -0x800000 ;  /* 0xff800000ff057424 */ /* 0x000fe200078e00ff */
[----:B------:R-:W-:Y:S01]  /*26690*/  LEA.HI R47, R47, R8, RZ, 0x2 ;  /* 0x000000082f2f7211 */ /* 0x000fe200078f10ff */
[----:B------:R-:W-:Y:S01]  /*266a0*/  STS.64 [R18+0x800], R154 ;  /* 0x0008009a12007388 */ /* 0x000fe20000000a00 */
[----:B------:R-:W-:Y:S01]  /*266b0*/  SHF.R.S32.HI R4, RZ, 0x1f, R44 ;  /* 0x0000001fff047819 */ /* 0x000fe2000001142c */
[----:B------:R-:W-:Y:S01]  /*266c0*/  @P4 FFMA.FTZ R5, R2, R46, R7 ;  /* 0x0000002e02054223 */ /* 0x000fe20000010007 */
[----:B------:R-:W-:Y:S01]  /*266d0*/  LOP3.LUT R47, R47, 0xffffffc, RZ, 0xc0, !PT ;  /* 0x0ffffffc2f2f7812 */ /* 0x000fe200078ec0ff */
[----:B------:R-:W-:Y:S01]  /*266e0*/  STS.64 [R19], R148 ;  /* 0x0000009413007388 */ /* 0x000fe20000000a00 */
[----:B------:R-:W-:-:S03]  /*266f0*/  LEA.HI R4, R4, R44, RZ, 0x2 ;  /* 0x0000002c04047211 */ /* 0x000fc600078f10ff */
[----:B------:R-:W-:Y:S01]  /*26700*/  STS.64 [R19+0x800], R150 ;  /* 0x0008009613007388 */ /* 0x000fe20000000a00 */
[----:B------:R-:W-:Y:S01]  /*26710*/  IMAD.IADD R47, R8, 0x1, -R47 ;  /* 0x00000001082f7824 */ /* 0x000fe200078e0a2f */
[C---:B-1----:R-:W-:Y:S01]  /*26720*/  IADD3 R9, R15.reuse, R17, RZ ;  /* 0x000000110f097210 */ /* 0x042fe20007ffe0ff */
[----:B------:R-:W-:Y:S01]  /*26730*/  IMAD.IADD R15, R15, 0x1, R10 ;  /* 0x000000010f0f7824 */ /* 0x000fe200078e020a */
[----:B------:R-:W-:Y:S01]  /*26740*/  STS.64 [R17], R144 ;  /* 0x0000009011007388 */ /* 0x000fe20000000a00 */
[----:B------:R-:W-:Y:S02]  /*26750*/  SHF.R.S32.HI R4, RZ, 0x2, R4 ;  /* 0x00000002ff047819 */ /* 0x000fe40000011404 */
[----:B------:R-:W-:Y:S01]  /*26760*/  MOV R8, 0xff800000 ;  /* 0xff80000000087802 */ /* 0x000fe20000000f00 */
[----:B------:R-:W-:Y:S01]  /*26770*/  STS.64 [R17+0x800], R146 ;  /* 0x0008009211007388 */ /* 0x000fe20000000a00 */
[----:B------:R-:W-:Y:S01]  /*26780*/  LEA R4, R47, R4, 0x4 ;  /* 0x000000042f047211 */ /* 0x000fe200078e20ff */
[----:B--2---:R-:W-:-:S02]  /*26790*/  @P3 FFMA.FTZ R8, R0, R45, R6 ;  /* 0x0000002d00083223 */ /* 0x004fc40000010006 */
[----:B------:R-:W-:Y:S04]  /*267a0*/  STS.64 [R10], R140 ;  /* 0x0000008c0a007388 */ /* 0x000fe80000000a00 */
[----:B------:R1:W-:Y:S04]  /*267b0*/  STS.64 [R10+0x800], R142 ;  /* 0x0008008e0a007388 */ /* 0x0003e80000000a00 */
[----:B------:R-:W-:Y:S04]  /*267c0*/  STS.64 [R9], R136 ;  /* 0x0000008809007388 */ /* 0x000fe80000000a00 */
[----:B------:R2:W-:Y:S04]  /*267d0*/  STS.64 [R9+0x800], R138 ;  /* 0x0008008a09007388 */ /* 0x0005e80000000a00 */
[----:B------:R-:W-:Y:S04]  /*267e0*/  STS.64 [R15], R132 ;  /* 0x000000840f007388 */ /* 0x000fe80000000a00 */
[----:B------:R3:W-:Y:S01]  /*267f0*/  STS.64 [R15+0x800], R134 ;  /* 0x000800860f007388 */ /* 0x0007e20000000a00 */
[----:B-1----:R-:W1:Y:S01]  /*26800*/  LDC.64 R10, c[0x0][0x2c0] ;  /* 0x0000b000ff0a7b82 */ /* 0x002e620000000a00 */
[----:B--2---:R-:W1:Y:S01]  /*26810*/  S2R R9, SR_CTAID.Y ;  /* 0x0000000000097919 */ /* 0x004e620000002600 */
[----:B---3--:R-:W-:-:S06]  /*26820*/  LEA R15, R14, UR4, 0x2 ;  /* 0x000000040e0f7c11 */ /* 0x008fcc000f8e10ff */
[----:B------:R-:W-:Y:S01]  /*26830*/  BAR.SYNC.DEFER_BLOCKING 0x0 ;  /* 0x0000000000007b1d */ /* 0x000fe20000010000 */
[----:B------:R-:W-:-:S07]  /*26840*/  USHF.L.U32 UR4, UR10, 0x6, URZ ;  /* 0x000000060a047899 */ /* 0x000fce000800063f */
[----:B------:R-:W2:Y:S01]  /*26850*/  LDC R14, c[0x0][0x270] ;  /* 0x00009c00ff0e7b82 */ /* 0x000ea20000000800 */
[----:B-1----:R-:W-:Y:S01]  /*26860*/  IMAD R9, R9, R10, UR58 ;  /* 0x0000003a09097e24 */ /* 0x002fe2000f8e020a */
[----:B------:R1:W3:Y:S01]  /*26870*/  LDS.128 R40, [R15] ;  /* 0x000000000f287984 */ /* 0x0002e20000000c00 */
[----:B------:R-:W-:-:S03]  /*26880*/  SHF.L.U32 R10, R13, 0x2, RZ ;  /* 0x000000020d0a7819 */ /* 0x000fc600000006ff */
[----:B------:R1:W4:Y:S01]  /*26890*/  LDS.128 R36, [R15+0x800] ;  /* 0x000800000f247984 */ /* 0x0003220000000c00 */
[----:B--2---:R-:W-:-:S03]  /*268a0*/  IMAD R3, R14, R3, UR5 ;  /* 0x000000050e037e24 */ /* 0x004fc6000f8e0203 */
[----:B------:R1:W2:Y:S01]  /*268b0*/  LDS.128 R32, [R15+0x1000] ;  /* 0x001000000f207984 */ /* 0x0002a20000000c00 */
[----:B------:R-:W-:-:S03]  /*268c0*/  IMAD R3, R9, R14, R3 ;  /* 0x0000000e09037224 */ /* 0x000fc600078e0203 */
[----:B------:R1:W1:Y:S01]  /*268d0*/  LDS.128 R28, [R15+0x1800] ;  /* 0x001800000f1c7984 */ /* 0x0002620000000c00 */
[----:B------:R-:W-:Y:S01]  /*268e0*/  IMAD R3, R3, R11, UR4 ;  /* 0x0000000403037e24 */ /* 0x000fe2000f8e020b */
[----:B------:R-:W-:Y:S02]  /*268f0*/  SHF.R.S32.HI R11, RZ, 0x1f, R10 ;  /* 0x0000001fff0b7819 */ /* 0x000fe4000001140a */
[----:B------:R1:W1:Y:S04]  /*26900*/  LDS.128 R24, [R15+0x2000] ;  /* 0x002000000f187984 */ /* 0x0002680000000c00 */
[----:B------:R1:W1:Y:S04]  /*26910*/  LDS.128 R20, [R15+0x2800] ;  /* 0x002800000f147984 */ /* 0x0002680000000c00 */
[----:B------:R1:W1:Y:S01]  /*26920*/  LDS.128 R16, [R15+0x3000] ;  /* 0x003000000f107984 */ /* 0x0002620000000c00 */
[----:B---34-:R-:W-:Y:S05]  /*26930*/  @P0 BRA `(.L_x_3887) ;  /* 0x0000000000300947 */ /* 0x018fea0003800000 */
[----:B------:R-:W-:Y:S01]  /*26940*/  UIMAD UR4, UR10, -0x40, UR59 ;  /* 0xffffffc00a0478a4 */ /* 0x000fe2000f8e023b */
[C---:B------:R-:W-:Y:S01]  /*26950*/  VIADD R6, R4.reuse, 0x8 ;  /* 0x0000000804067836 */ /* 0x040fe20000000000 */
[----:B------:R-:W-:Y:S02]  /*26960*/  SHF.R.S32.HI R2, RZ, 0x1f, R4 ;  /* 0x0000001fff027819 */ /* 0x000fe40000011404 */
[C---:B------:R-:W-:Y:S02]  /*26970*/  IADD3 R0, P0, R3.reuse, R4, RZ ;  /* 0x0000000403007210 */ /* 0x040fe40007f1e0ff */
[----:B------:R-:W-:Y:S02]  /*26980*/  ISETP.GE.AND P2, PT, R4, UR4, PT ;  /* 0x0000000404007c0c */ /* 0x000fe4000bf46270 */
[----:B------:R-:W-:Y:S01]  /*26990*/  ISETP.GE.AND P1, PT, R6, UR4, PT ;  /* 0x0000000406007c0c */ /* 0x000fe2000bf26270 */
[----:B------:R-:W-:Y:S01]  /*269a0*/  ULDC.64 UR4, c[0x0][0x2b8] ;  /* 0x0000ae0000047ab9 */ /* 0x000fe20000000a00 */
[----:B------:R-:W-:-:S02]  /*269b0*/  LEA.HI.X.SX32 R2, R3, R2, 0x1, P0 ;  /* 0x0000000203027211 */ /* 0x000fc400000f0eff */
[----:B------:R-:W-:-:S04]  /*269c0*/  LEA R6, P0, R0, UR4, 0x2 ;  /* 0x0000000400067c11 */ /* 0x000fc8000f8010ff */
[----:B------:R-:W-:-:S05]  /*269d0*/  LEA.HI.X R7, R0, UR5, R2, 0x2, P0 ;  /* 0x0000000500077c11 */ /* 0x000fca00080f1402 */
[----:B------:R3:W-:Y:S04]  /*269e0*/  @!P2 STG.E desc[UR8][R6.64], R5 ;  /* 0x000000050600a986 */ /* 0x0007e8000c101908 */
[----:B------:R3:W-:Y:S02]  /*269f0*/  @!P1 STG.E desc[UR8][R6.64+0x20], R8 ;  /* 0x0000200806009986 */ /* 0x0007e4000c101908 */
.L_x_3887:
[----:B------:R-:W-:Y:S05]  /*26a00*/  BSYNC B0 ;  /* 0x0000000000007941 */ /* 0x000fea0003800000 */
.L_x_3886:
[----:B------:R-:W-:Y:S01]  /*26a10*/  ULDC UR5, c[0x0][0x2dc] ;  /* 0x0000b70000057ab9 */ /* 0x000fe20000000800 */
[----:B---3--:R3:W4:Y:S01]  /*26a20*/  LDS.128 R4, [R15+0x3800] ;  /* 0x003800000f047984 */ /* 0x0087220000000c00 */
[C---:B------:R-:W-:Y:S01]  /*26a30*/  IMAD.WIDE R10, R12.reuse, 0x40, R10 ;  /* 0x000000400c0a7825 */ /* 0x040fe200078e020a */
[----:B------:R-:W-:Y:S01]  /*26a40*/  UIMAD UR4, UR10, -0x40, UR59 ;  /* 0xffffffc00a0478a4 */ /* 0x000fe2000f8e023b */
[----:B------:R-:W-:Y:S02]  /*26a50*/  ULDC.64 UR6, c[0x0][0x288] ;  /* 0x0000a20000067ab9 */ /* 0x000fe40000000a00 */
[----:B------:R-:W-:Y:S02]  /*26a60*/  IMAD R2, R3, UR5, RZ ;  /* 0x0000000503027c24 */ /* 0x000fe4000f8e02ff */
[C---:B------:R-:W-:Y:S01]  /*26a70*/  VIADD R8, R12.reuse, 0x10 ;  /* 0x000000100c087836 */ /* 0x040fe20000000000 */
[C---:B------:R-:W-:Y:S01]  /*26a80*/  ISETP.GE.AND P6, PT, R12.reuse, UR4, PT ;  /* 0x000000040c007c0c */ /* 0x040fe2000bfc6270 */
[----:B------:R-:W-:Y:S01]  /*26a90*/  VIADD R0, R12, 0x8 ;  /* 0x000000080c007836 */ /* 0x000fe20000000000 */
[----:B------:R-:W-:Y:S01]  /*26aa0*/  IADD3 R9, P0, R2, R10, RZ ;  /* 0x0000000a02097210 */ /* 0x000fe20007f1e0ff */
[----:B------:R-:W-:Y:S01]  /*26ab0*/  VIADD R3, R12, 0x18 ;  /* 0x000000180c037836 */ /* 0x000fe20000000000 */
[----:B------:R-:W-:-:S02]  /*26ac0*/  ISETP.GE.AND P4, PT, R8, UR4, PT ;  /* 0x0000000408007c0c */ /* 0x000fc4000bf86270 */
[----:B------:R-:W-:Y:S01]  /*26ad0*/  LEA.HI.X.SX32 R8, R2, R11, 0x1, P0 ;  /* 0x0000000b02087211 */ /* 0x000fe200000f0eff */
[----:B------:R-:W-:Y:S01]  /*26ae0*/  VIADD R2, R12, 0x28 ;  /* 0x000000280c027836 */ /* 0x000fe20000000000 */
[----:B------:R-:W-:Y:S02]  /*26af0*/  LEA R10, P0, R9, UR6, 0x2 ;  /* 0x00000006090a7c11 */ /* 0x000fe4000f8010ff */
[----:B------:R-:W-:Y:S01]  /*26b00*/  ISETP.GE.AND P5, PT, R0, UR4, PT ;  /* 0x0000000400007c0c */ /* 0x000fe2000bfa6270 */
[C---:B------:R-:W-:Y:S01]  /*26b10*/  VIADD R0, R12.reuse, 0x30 ;  /* 0x000000300c007836 */ /* 0x040fe20000000000 */
[----:B------:R-:W-:Y:S01]  /*26b20*/  ISETP.GE.AND P3, PT, R3, UR4, PT ;  /* 0x0000000403007c0c */ /* 0x000fe2000bf66270 */
[C---:B------:R-:W-:Y:S01]  /*26b30*/  VIADD R3, R12.reuse, 0x20 ;  /* 0x000000200c037836 */ /* 0x040fe20000000000 */
[----:B------:R-:W-:Y:S01]  /*26b40*/  LEA.HI.X R11, R9, UR7, R8, 0x2, P0 ;  /* 0x00000007090b7c11 */ /* 0x000fe200080f1408 */
[----:B------:R-:W-:Y:S01]  /*26b50*/  VIADD R12, R12, 0x38 ;  /* 0x000000380c0c7836 */ /* 0x000fe20000000000 */
[----:B------:R-:W-:-:S02]  /*26b60*/  ISETP.GE.AND P1, PT, R2, UR4, PT ;  /* 0x0000000402007c0c */ /* 0x000fc4000bf26270 */
[----:B------:R-:W-:Y:S01]  /*26b70*/  ISETP.GE.AND P2, PT, R3, UR4, PT ;  /* 0x0000000403007c0c */ /* 0x000fe2000bf46270 */
[----:B------:R3:W-:Y:S01]  /*26b80*/  @!P6 STG.E.64 desc[UR8][R10.64], R40 ;  /* 0x000000280a00e986 */ /* 0x0007e2000c101b08 */
[----:B------:R-:W-:-:S03]  /*26b90*/  ISETP.GE.AND P0, PT, R0, UR4, PT ;  /* 0x0000000400007c0c */ /* 0x000fc6000bf06270 */
[----:B------:R3:W-:Y:S01]  /*26ba0*/  @!P6 STG.E.64 desc[UR8][R10.64+0x8], R42 ;  /* 0x0000082a0a00e986 */ /* 0x0007e2000c101b08 */
[----:B------:R-:W-:-:S03]  /*26bb0*/  ISETP.GE.AND P6, PT, R12, UR4, PT ;  /* 0x000000040c007c0c */ /* 0x000fc6000bfc6270 */
[----:B------:R3:W-:Y:S04]  /*26bc0*/  @!P5 STG.E.128 desc[UR8][R10.64+0x800], R36 ;  /* 0x000800240a00d986 */ /* 0x0007e8000c101d08 */
[----:B--2---:R3:W-:Y:S04]  /*26bd0*/  @!P4 STG.E.128 desc[UR8][R10.64+0x1000], R32 ;  /* 0x001000200a00c986 */ /* 0x0047e8000c101d08 */
[----:B-1----:R3:W-:Y:S04]  /*26be0*/  @!P3 STG.E.128 desc[UR8][R10.64+0x1800], R28 ;  /* 0x0018001c0a00b986 */ /* 0x0027e8000c101d08 */
[----:B------:R3:W-:Y:S04]  /*26bf0*/  @!P2 STG.E.128 desc[UR8][R10.64+0x2000], R24 ;  /* 0x002000180a00a986 */ /* 0x0007e8000c101d08 */
[----:B------:R3:W-:Y:S04]  /*26c00*/  @!P1 STG.E.128 desc[UR8][R10.64+0x2800], R20 ;  /* 0x002800140a009986 */ /* 0x0007e8000c101d08 */
[----:B------:R3:W-:Y:S01]  /*26c10*/  @!P0 STG.E.128 desc[UR8][R10.64+0x3000], R16 ;  /* 0x003000100a008986 */ /* 0x0007e2000c101d08 */
[----:B----4-:R-:W-:Y:S05]  /*26c20*/  @P6 EXIT ;  /* 0x000000000000694d */ /* 0x010fea0003800000 */
[----:B------:R-:W-:Y:S01]  /*26c30*/  STG.E.128 desc[UR8][R10.64+0x3800], R4 ;  /* 0x003800040a007986 */ /* 0x000fe2000c101d08 */
[----:B------:R-:W-:Y:S05]  /*26c40*/  EXIT ;  /* 0x000000000000794d */ /* 0x000fea0003800000 */
.L_x_3888:
        /* <DEDUP_REMOVED lines=11> */
.L_x_7906:


//--------------------- .text._ZN5flash24flash_fwd_splitkv_kernelI23Flash_fwd_kernel_traitsILi64ELi64ELi256ELi4ELb0ELb0EN7cutlass6half_tE19Flash_kernel_traitsILi64ELi64ELi256ELi4ES3_EELb1ELb0ELb0ELb0ELb1ELb1ELb1ELb1EEEvNS_16Flash_fwd_paramsE --------------------------
	.section	.text._ZN5flash24flash_fwd_splitkv_kernelI23Flash_fwd_kernel_traitsILi64ELi64ELi256ELi4ELb0ELb0EN7cutlass6half_tE19Flash_kernel_traitsILi64ELi64ELi256ELi4ES3_EELb1ELb0ELb0ELb0ELb1ELb1ELb1ELb1EEEvNS_16Flash_fwd_paramsE,"ax",@progbits
	.align	128
        .global         _ZN5flash24flash_fwd_splitkv_kernelI23Flash_fwd_kernel_traitsILi64ELi64ELi256ELi4ELb0ELb0EN7cutlass6half_tE19Flash_kernel_traitsILi64ELi64ELi256ELi4ES3_EELb1ELb0ELb0ELb0ELb1ELb1ELb1ELb1EEEvNS_16Flash_fwd_paramsE
        .type           _ZN5flash24flash_fwd_splitkv_kernelI23Flash_fwd_kernel_traitsILi64ELi64ELi256ELi4ELb0ELb0EN7cutlass6half_tE19Flash_kernel_traitsILi64ELi64ELi256ELi4ES3_EELb1ELb0ELb0ELb0ELb1ELb1ELb1ELb1EEEvNS_16Flash_fwd_paramsE,@function
        .size           _ZN5flash24flash_fwd_splitkv_kernelI23Flash_fwd_kernel_traitsILi64ELi64ELi256ELi4ELb0ELb0EN7cutlass6half_tE19Flash_kernel_traitsILi64ELi64ELi256ELi4ES3_EELb1ELb0ELb0ELb0ELb1ELb1ELb1ELb1EEEvNS_16Flash_fwd_paramsE,(.L_x_7907 - _ZN5flash24flash_fwd_splitkv_kernelI23Flash_fwd_kernel_traitsILi64ELi64ELi256ELi4ELb0ELb0EN7cutlass6half_tE19Flash_kernel_traitsILi64ELi64ELi256ELi4ES3_EELb1ELb0ELb0ELb0ELb1ELb1ELb1ELb1EEEvNS_16Flash_fwd_paramsE)
        .other          _ZN5flash24flash_fwd_splitkv_kernelI23Flash_fwd_kernel_traitsILi64ELi64ELi256ELi4ELb0ELb0EN7cutlass6half_tE19Flash_kernel_traitsILi64ELi64ELi256ELi4ES3_EELb1ELb0ELb0ELb0ELb1ELb1ELb1ELb1EEEvNS_16Flash_fwd_paramsE,@"STO_CUDA_ENTRY STV_DEFAULT"
_ZN5flash24flash_fwd_splitkv_kernelI23Flash_fwd_kernel_traitsILi64ELi64ELi256ELi4ELb0ELb0EN7cutlass6half_tE19Flash_kernel_traitsILi64ELi64ELi256ELi4ES3_EELb1ELb0ELb0ELb0ELb1ELb1ELb1ELb1EEEvNS_16Flash_fwd_paramsE:
.text._ZN5flash24flash_fwd_splitkv_kernelI23Flash_fwd_kernel_traitsILi64ELi64ELi256ELi4ELb0ELb0EN7cutlass6half_tE19Flash_kernel_traitsILi64ELi64ELi256ELi4ES3_EELb1ELb0ELb0ELb0ELb1ELb1ELb1ELb1EEEvNS_16Flash_fwd_paramsE:
[----:B------:R-:W1:Y:S01]  /*0000*/  LDC R1, c[0x0][0x28] ;  /* 0x00000a00ff017b82 */ /* 0x000e620000000800 */
[----:B------:R-:W-:-:S07]  /*0010*/  ULDC UR14, c[0x0][0x270] ;  /* 0x00009c00000e7ab9 */ /* 0x000fce0000000800 */
[----:B------:R-:W2:Y:S01]  /*0020*/  S2UR UR15, SR_CTAID.Z ;  /* 0x00000000000f79c3 */ /* 0x000ea20000002700 */
[----:B------:R-:W3:Y:S01]  /*0030*/  I2F.U32.RP R0, UR14 ;  /* 0x0000000e00007d06 */ /* 0x000ee20008209000 */
[----:B------:R-:W-:Y:S01]  /*0040*/  UISETP.NE.U32.AND UP1, UPT, UR14, URZ, UPT ;  /* 0x0000003f0e00728c */ /* 0x000fe2000bf25070 */
[----:B-1----:R-:W-:Y:S01]  /*0050*/  VIADD R1, R1, 0xffffffd0 ;  /* 0xffffffd001017836 */ /* 0x002fe20000000000 */
[----:B------:R-:W-:Y:S02]  /*0060*/  ULDC.64 UR8, c[0x0][0x300] ;  /* 0x0000c00000087ab9 */ /* 0x000fe40000000a00 */
[----:B------:R-:W-:Y:S02]  /*0070*/  IMAD.U32 R55, RZ, RZ, UR8 ;  /* 0x00000008ff377e24 */ /* 0x000fe4000f8e00ff */
[----:B------:R-:W1:Y:S08]  /*0080*/  LDC.64 R8, c[0x0][0x2f0] ;  /* 0x0000bc00ff087b82 */ /* 0x000e700000000a00 */
[----:B------:R-:W4:Y:S01]  /*0090*/  LDC.U8 R4, c[0x0][0x3c2] ;  /* 0x0000f080ff047b82 */ /* 0x000f220000000000 */
[----:B---3--:R-:W3:Y:S07]  /*00a0*/  MUFU.RCP R0, R0 ;  /* 0x0000000000007308 */ /* 0x008eee0000001000 */
[----:B------:R-:W4:Y:S01]  /*00b0*/  LDC.64 R2, c[0x0][0x2f8] ;  /* 0x0000be00ff027b82 */ /* 0x000f220000000a00 */
[----:B------:R-:W-:Y:S01]  /*00c0*/  UMOV UR17, 0xffffffff ;  /* 0xffffffff00117882 */ /* 0x000fe20000000000 */
[----:B------:R-:W-:-:S02]  /*00d0*/  IMAD.U32 R54, RZ, RZ, UR9 ;  /* 0x00000009ff367e24 */ /* 0x000fc4000f8e00ff */
[----:B---3--:R-:W-:-:S06]  /*00e0*/  VIADD R0, R0, 0xffffffe ;  /* 0x0ffffffe00007836 */ /* 0x008fcc0000000000 */
[----:B------:R-:W3:Y:S02]  /*00f0*/  F2I.FTZ.U32.TRUNC.NTZ R0, R0 ;  /* 0x0000000000007305 */ /* 0x000ee4000021f000 */
[----:B---3--:R-:W-:-:S13]  /*0100*/  R2UR UR5, R0 ;  /* 0x00000000000572ca */ /* 0x008fda00000e0000 */
[----:B------:R-:W-:-:S04]  /*0110*/  UIADD3 UR4, URZ, -UR5, URZ ;  /* 0x800000053f047290 */ /* 0x000fc8000fffe03f */
[----:B------:R-:W-:-:S03]  /*0120*/  UIMAD UR6, UR4, UR14, URZ ;  /* 0x0000000e040672a4 */ /* 0x000fc6000f8e023f */
[----:B------:R-:W-:Y:S02]  /*0130*/  UMOV UR4, URZ ;  /* 0x0000003f00047c82 */ /* 0x000fe40008000000 */
[----:B------:R-:W-:-:S03]  /*0140*/  UIMAD.WIDE.U32 UR4, UR5, UR6, UR4 ;  /* 0x00000006050472a5 */ /* 0x000fc6000f8e0004 */
[----:B------:R-:W-:-:S04]  /*0150*/  ULDC.64 UR6, c[0x0][0x208] ;  /* 0x0000820000067ab9 */ /* 0x000fc80000000a00 */
[----:B------:R-:W-:Y:S02]  /*0160*/  UMOV UR4, UR5 ;  /* 0x0000000500047c82 */ /* 0x000fe40008000000 */
[----:B--2---:R-:W-:-:S07]  /*0170*/  UIMAD.WIDE.U32 UR4, UR4, UR15, URZ ;  /* 0x0000000f040472a5 */ /* 0x004fce000f8e003f */
        /* <DEDUP_REMOVED lines=18> */
[----:B-1----:R-:W-:-:S05]  /*02a0*/  IMAD.WIDE R6, R6, 0x4, R8 ;  /* 0x0000000406067825 */ /* 0x002fca00078e0208 */
        /* <DEDUP_REMOVED lines=37> */
.L_x_3889:
[----:B------:R-:W-:-:S05]  /*0500*/  ULDC UR8, c[0x0][0x2c8] ;  /* 0x0000b20000087ab9 */ /* 0x000fca0000000800 */
.L_x_3890:
        /* <DEDUP_REMOVED lines=162> */
.L_x_3891:
        /* <DEDUP_REMOVED lines=31> */
.L_x_3892:
        /* <DEDUP_REMOVED lines=86> */
.L_x_3893:
        /* <DEDUP_REMOVED lines=49> */
.L_x_3895:
        /* <DEDUP_REMOVED lines=30> */
.L_x_3894:
        /* <DEDUP_REMOVED lines=345> */
.L_x_3998:
        /* <DEDUP_REMOVED lines=206> */
.L_x_3900:
[----:B------:R-:W-:Y:S05]  /*3de0*/  BSYNC B0 ;  /* 0x0000000000007941 */ /* 0x000fea0003800000 */
.L_x_3899:
        /* <DEDUP_REMOVED lines=61> */
.L_x_3902:
[----:B------:R-:W-:Y:S05]  /*41c0*/  BSYNC B0 ;  /* 0x0000000000007941 */ /* 0x000fea0003800000 */
.L_x_3901:
        /* <DEDUP_REMOVED lines=62> */
.L_x_3904:
[----:B------:R-:W-:Y:S05]  /*45b0*/  BSYNC B0 ;  /* 0x0000000000007941 */ /* 0x000fea0003800000 */
.L_x_3903:
        /* <DEDUP_REMOVED lines=72> */
.L_x_3906:
[----:B------:R-:W-:Y:S05]  /*4a40*/  BSYNC B0 ;  /* 0x0000000000007941 */ /* 0x000fea0003800000 */
.L_x_3905:
        /* <DEDUP_REMOVED lines=62> */
.L_x_3908:
[----:B------:R-:W-:Y:S05]  /*4e30*/  BSYNC B0 ;  /* 0x0000000000007941 */ /* 0x000fea0003800000 */
.L_x_3907:
        /* <DEDUP_REMOVED lines=72> */
.L_x_3910:
[----:B------:R-:W-:Y:S05]  /*52c0*/  BSYNC B0 ;  /* 0x0000000000007941 */ /* 0x000fea0003800000 */
.L_x_3909:
        /* <DEDUP_REMOVED lines=70> */
.L_x_3912:
[----:B------:R-:W-:Y:S05]  /*5730*/  BSYNC B0 ;  /* 0x0000000000007941 */ /* 0x000fea0003800000 */
.L_x_3911:
        /* <DEDUP_REMOVED lines=72> */
.L_x_3914:
[----:B------:R-:W-:Y:S05]  /*5bc0*/  BSYNC B0 ;  /* 0x0000000000007941 */ /* 0x000fea0003800000 */
.L_x_3913:
        /* <DEDUP_REMOVED lines=62> */
.L_x_3916:
[----:B------:R-:W-:Y:S05]  /*5fb0*/  BSYNC B0 ;  /* 0x0000000000007941 */ /* 0x000fea0003800000 */
.L_x_3915:
        /* <DEDUP_REMOVED lines=72> */
.L_x_3918:
[----:B------:R-:W-:Y:S05]  /*6440*/  BSYNC B0 ;  /* 0x0000000000007941 */ /* 0x000fea0003800000 */
.L_x_3917:
        /* <DEDUP_REMOVED lines=70> */
.L_x_3920:
[----:B------:R-:W-:Y:S05]  /*68b0*/  BSYNC B0 ;  /* 0x0000000000007941 */ /* 0x000fea0003800000 */
.L_x_3919:
        /* <DEDUP_REMOVED lines=77> */
.L_x_3922:
[----:B------:R-:W-:Y:S05]  /*6d90*/  BSYNC B0 ;  /* 0x0000000000007941 */ /* 0x000fea0003800000 */
.L_x_3921:
        /* <DEDUP_REMOVED lines=69> */
.L_x_3924:
[----:B------:R-:W-:Y:S05]  /*71f0*/  BSYNC B0 ;  /* 0x0000000000007941 */ /* 0x000fea0003800000 */
.L_x_3923:
        /* <DEDUP_REMOVED lines=69> */
.L_x_3926:
[----:B------:R-:W-:Y:S05]  /*7650*/  BSYNC B0 ;  /* 0x0000000000007941 */ /* 0x000fea0003800000 */
.L_x_3925:
        /* <DEDUP_REMOVED lines=69> */
.L_x_3928:
[----:B------:R-:W-:Y:S05]  /*7ab0*/  BSYNC B0 ;  /* 0x0000000000007941 */ /* 0x000fea0003800000 */
.L_x_3927:
        /* <DEDUP_REMOVED lines=69> */
.L_x_3930:
[----:B------:R-:W-:Y:S05]  /*7f10*/  BSYNC B0 ;  /* 0x0000000000007941 */ /* 0x000fea0003800000 */
.L_x_3929:
[C---:B------:R-:W-:Y:S01]  /*7f20*/  LEA R28, P1, R25.reuse, R26, 0x1 ;  /* 0x0000001a191c7211 */ /* 0x040fe200078208ff */
[----:B------:R-:W-:Y:S01]  /*7f30*/  IMAD.MOV.U32 R8, RZ, RZ, R10 ;  /* 0x000000ffff087224 */ /* 0x000fe200078e000a */
[----:B------:R-:W-:Y:S02]  /*7f40*/  ULDC UR4, c[0x0][0x2e0] ;  /* 0x0000b80000047ab9 */ /* 0x000fe40000000800 */
[C---:B------:R-:W-:Y:S02]  /*7f50*/  LEA.HI.X.SX32 R27, R25.reuse, R27, 0x1, P1 ;  /* 0x0000001b191b7211 */ /* 0x040fe400008f0eff */
[C---:B------:R-:W-:Y:S04]  /*7f60*/  LEA R10, P0, R25.reuse, R8, 0x1 ;  /* 0x00000008190a7211 */ /* 0x040fe800078008ff */
[----:B------:R-:W-:Y:S01]  /*7f70*/  LEA.HI.X.SX32 R9, R25, R9, 0x1, P0 ;  /* 0x0000000919097211 */ /* 0x000fe200000f0eff */
[----:B------:R-:W-:Y:S08]  /*7f80*/  BRA `(.L_x_3931) ;  /* 0x0000007c00187947 */ /* 0x000ff00003800000 */
.L_x_3898:
        /* <DEDUP_REMOVED lines=101> */
.L_x_3935:
[----:B------:R-:W-:Y:S05]  /*85e0*/  BSYNC B0 ;  /* 0x0000000000007941 */ /* 0x000fea0003800000 */
.L_x_3934:
[----:B-----5:R2:W-:Y:S02]  /*85f0*/  STG.E.128 desc[UR6][R188.64], R4 ;  /* 0x00000004bc007986 */ /* 0x0205e4000c101d06 */
.L_x_3933:
[----:B------:R-:W-:Y:S05]  /*8600*/  BSYNC B1 ;  /* 0x0000000000017941 */ /* 0x000fea0003800000 */
.L_x_3932:
        /* <DEDUP_REMOVED lines=101> */
.L_x_3939:
[----:B------:R-:W-:Y:S05]  /*8c60*/  BSYNC B0 ;  /* 0x0000000000007941 */ /* 0x000fea0003800000 */
.L_x_3938:
[----:B-----5:R3:W-:Y:S02]  /*8c70*/  STG.E.128 desc[UR6][R188.64], R4 ;  /* 0x00000004bc007986 */ /* 0x0207e4000c101d06 */
.L_x_3937:
[----:B------:R-:W-:Y:S05]  /*8c80*/  BSYNC B1 ;  /* 0x0000000000017941 */ /* 0x000fea0003800000 */
.L_x_3936:
        /* <DEDUP_REMOVED lines=101> */
.L_x_3943:
[----:B------:R-:W-:Y:S05]  /*92e0*/  BSYNC B0 ;  /* 0x0000000000007941 */ /* 0x000fea0003800000 */
.L_x_3942:
[----:B-----5:R4:W-:Y:S02]  /*92f0*/  STG.E.128 desc[UR6][R188.64], R4 ;  /* 0x00000004bc007986 */ /* 0x0209e4000c101d06 */
.L_x_3941:
[----:B------:R-:W-:Y:S05]  /*9300*/  BSYNC B1 ;  /* 0x0000000000017941 */ /* 0x000fea0003800000 */
.L_x_3940:
        /* <DEDUP_REMOVED lines=109> */
.L_x_3947:
[----:B------:R-:W-:Y:S05]  /*99e0*/  BSYNC B0 ;  /* 0x0000000000007941 */ /* 0x000fea0003800000 */
.L_x_3946:
[----:B-----5:R1:W-:Y:S02]  /*99f0*/  STG.E.128 desc[UR6][R188.64], R4 ;  /* 0x00000004bc007986 */ /* 0x0203e4000c101d06 */
.L_x_3945:
[----:B------:R-:W-:Y:S05]  /*9a00*/  BSYNC B1 ;  /* 0x0000000000017941 */ /* 0x000fea0003800000 */
.L_x_3944:
        /* <DEDUP_REMOVED lines=101> */
.L_x_3951:
[----:B------:R-:W-:Y:S05]  /*a060*/  BSYNC B0 ;  /* 0x0000000000007941 */ /* 0x000fea0003800000 */
.L_x_3950:
[----:B-----5:R2:W-:Y:S02]  /*a070*/  STG.E.128 desc[UR6][R188.64], R4 ;  /* 0x00000004bc007986 */ /* 0x0205e4000c101d06 */
.L_x_3949:
[----:B------:R-:W-:Y:S05]  /*a080*/  BSYNC B1 ;  /* 0x0000000000017941 */ /* 0x000fea0003800000 */
.L_x_3948:
        /* <DEDUP_REMOVED lines=109> */
.L_x_3955:
[----:B------:R-:W-:Y:S05]  /*a760*/  BSYNC B0 ;  /* 0x0000000000007941 */ /* 0x000fea0003800000 */
.L_x_3954:
[----:B-----5:R1:W-:Y:S02]  /*a770*/  STG.E.128 desc[UR6][R188.64], R4 ;  /* 0x00000004bc007986 */ /* 0x0203e4000c101d06 */
.L_x_3953:
[----:B------:R-:W-:Y:S05]  /*a780*/  BSYNC B1 ;  /* 0x0000000000017941 */ /* 0x000fea0003800000 */
.L_x_3952:
        /* <DEDUP_REMOVED lines=109> */
.L_x_3959:
[----:B------:R-:W-:Y:S05]  /*ae60*/  BSYNC B0 ;  /* 0x0000000000007941 */ /* 0x000fea0003800000 */
.L_x_3958:
[----:B-----5:R1:W-:Y:S02]  /*ae70*/  STG.E.128 desc[UR6][R188.64], R4 ;  /* 0x00000004bc007986 */ /* 0x0203e4000c101d06 */
.L_x_3957:
[----:B------:R-:W-:Y:S05]  /*ae80*/  BSYNC B1 ;  /* 0x0000000000017941 */ /* 0x000fea0003800000 */
.L_x_3956:
        /* <DEDUP_REMOVED lines=109> */
.L_x_3963:
[----:B------:R-:W-:Y:S05]  /*b560*/  BSYNC B0 ;  /* 0x0000000000007941 */ /* 0x000fea0003800000 */
.L_x_3962:
[----:B-----5:R1:W-:Y:S02]  /*b570*/  STG.E.128 desc[UR6][R188.64], R4 ;  /* 0x00000004bc007986 */ /* 0x0203e4000c101d06 */
.L_x_3961:
[----:B------:R-:W-:Y:S05]  /*b580*/  BSYNC B1 ;  /* 0x0000000000017941 */ /* 0x000fea0003800000 */
.L_x_3960:
        /* <DEDUP_REMOVED lines=101> */
.L_x_3967:
[----:B------:R-:W-:Y:S05]  /*bbe0*/  BSYNC B0 ;  /* 0x0000000000007941 */ /* 0x000fea0003800000 */
.L_x_3966:
[----:B-----5:R2:W-:Y:S02]  /*bbf0*/  STG.E.128 desc[UR6][R188.64], R4 ;  /* 0x00000004bc007986 */ /* 0x0205e4000c101d06 */
.L_x_3965:
[----:B------:R-:W-:Y:S05]  /*bc00*/  BSYNC B1 ;  /* 0x0000000000017941 */ /* 0x000fea0003800000 */
.L_x_3964:
        /* <DEDUP_REMOVED lines=109> */
.L_x_3971:
[----:B------:R-:W-:Y:S05]  /*c2e0*/  BSYNC B0 ;  /* 0x0000000000007941 */ /* 0x000fea0003800000 */
.L_x_3970:
[----:B-----5:R1:W-:Y:S02]  /*c2f0*/  STG.E.128 desc[UR6][R188.64], R4 ;  /* 0x00000004bc007986 */ /* 0x0203e4000c101d06 */
.L_x_3969:
[----:B------:R-:W-:Y:S05]  /*c300*/  BSYNC B1 ;  /* 0x0000000000017941 */ /* 0x000fea0003800000 */
.L_x_3968:
        /* <DEDUP_REMOVED lines=109> */
.L_x_3975:
[----:B------:R-:W-:Y:S05]  /*c9e0*/  BSYNC B0 ;  /* 0x0000000000007941 */ /* 0x000fea0003800000 */
.L_x_3974:
[----:B-----5:R1:W-:Y:S02]  /*c9f0*/  STG.E.128 desc[UR6][R188.64], R4 ;  /* 0x00000004bc007986 */ /* 0x0203e4000c101d06 */
.L_x_3973:
[----:B------:R-:W-:Y:S05]  /*ca00*/  BSYNC B1 ;  /* 0x0000000000017941 */ /* 0x000fea0003800000 */
.L_x_3972:
        /* <DEDUP_REMOVED lines=109> */
.L_x_3979:
[----:B------:R-:W-:Y:S05]  /*d0e0*/  BSYNC B0 ;  /* 0x0000000000007941 */ /* 0x000fea0003800000 */
.L_x_3978:
[----:B-----5:R1:W-:Y:S02]  /*d0f0*/  STG.E.128 desc[UR6][R188.64], R4 ;  /* 0x00000004bc007986 */ /* 0x0203e4000c101d06 */
.L_x_3977:
[----:B------:R-:W-:Y:S05]  /*d100*/  BSYNC B1 ;  /* 0x0000000000017941 */ /* 0x000fea0003800000 */
.L_x_3976:
        /* <DEDUP_REMOVED lines=109> */
.L_x_3983:
[----:B------:R-:W-:Y:S05]  /*d7e0*/  BSYNC B0 ;  /* 0x0000000000007941 */ /* 0x000fea0003800000 */
.L_x_3982:
[----:B-----5:R1:W-:Y:S02]  /*d7f0*/  STG.E.128 desc[UR6][R188.64], R4 ;  /* 0x00000004bc007986 */ /* 0x0203e4000c101d06 */
.L_x_3981:
[----:B------:R-:W-:Y:S05]  /*d800*/  BSYNC B1 ;  /* 0x0000000000017941 */ /* 0x000fea0003800000 */
.L_x_3980:
        /* <DEDUP_REMOVED lines=109> */
.L_x_3987:
[----:B------:R-:W-:Y:S05]  /*dee0*/  BSYNC B0 ;  /* 0x0000000000007941 */ /* 0x000fea0003800000 */
.L_x_3986:
[----:B-----5:R1:W-:Y:S02]  /*def0*/  STG.E.128 desc[UR6][R188.64], R4 ;  /* 0x00000004bc007986 */ /* 0x0203e4000c101d06 */
.L_x_3985:
[----:B------:R-:W-:Y:S05]  /*df00*/  BSYNC B1 ;  /* 0x0000000000017941 */ /* 0x000fea0003800000 */
.L_x_3984:
        /* <DEDUP_REMOVED lines=109> */
.L_x_3991:
[----:B------:R-:W-:Y:S05]  /*e5e0*/  BSYNC B0 ;  /* 0x0000000000007941 */ /* 0x000fea0003800000 */
.L_x_3990:
[----:B-----5:R1:W-:Y:S02]  /*e5f0*/  STG.E.128 desc[UR6][R188.64], R4 ;  /* 0x00000004bc007986 */ /* 0x0203e4000c101d06 */
.L_x_3989:
[----:B------:R-:W-:Y:S05]  /*e600*/  BSYNC B1 ;  /* 0x0000000000017941 */ /* 0x000fea0003800000 */
.L_x_3988:
        /* <DEDUP_REMOVED lines=108> */
.L_x_3995:
[----:B------:R-:W-:Y:S05]  /*ecd0*/  BSYNC B0 ;  /* 0x0000000000007941 */ /* 0x000fea0003800000 */
.L_x_3994:
[----:B-----5:R1:W-:Y:S02]  /*ece0*/  STG.E.128 desc[UR6][R188.64], R4 ;  /* 0x00000004bc007986 */ /* 0x0203e4000c101d06 */
.L_x_3993:
[----:B------:R-:W-:Y:S05]  /*ecf0*/  BSYNC B1 ;  /* 0x0000000000017941 */ /* 0x000fea0003800000 */
.L_x_3992:
        /* <DEDUP_REMOVED lines=12> */
.L_x_3897:
        /* <DEDUP_REMOVED lines=227> */
.L_x_3931:
        /* <DEDUP_REMOVED lines=88> */
.L_x_3996:
        /* <DEDUP_REMOVED lines=12> */
.L_x_3997:
[----:B------:R-:W-:Y:S04]  /*10230*/  IADD3 R11, R11, -0x1, RZ ;  /* 0xffffffff0b0b7810 */ /* 0x000fe80007ffe0ff */
[----:B------:R-:W-:Y:S11]  /*10240*/  ISETP.GT.AND P0, PT, R11, UR12, PT ;  /* 0x0000000c0b007c0c */ /* 0x000ff6000bf04270 */
[----:B------:R-:W-:Y:S02]  /*10250*/  @!UPT UIADD3 URZ, URZ, URZ, URZ ;  /* 0x0000003f3f3ff290 */ /* 0x000fe4000fffe03f */
[----:B------:R-:W-:Y:S05]  /*10260*/  @P0 BRA `(.L_x_3998) ;  /* 0xffffff2c00a40947 */ /* 0x000fea000383ffff */
.L_x_3896:
        /* <DEDUP_REMOVED lines=111> */
.L_x_4005:
[----:B------:R-:W-:Y:S05]  /*10960*/  BSYNC B0 ;  /* 0x0000000000007941 */ /* 0x000fea0003800000 */
.L_x_4004:
[----:B-----5:R1:W-:Y:S02]  /*10970*/  STS.128 [R248], R8 ;  /* 0x00000008f8007388 */ /* 0x0203e40000000c00 */
.L_x_4003:
[----:B------:R-:W-:Y:S05]  /*10980*/  BSYNC B1 ;  /* 0x0000000000017941 */ /* 0x000fea0003800000 */
.L_x_4002:
        /* <DEDUP_REMOVED lines=64> */
.L_x_4009:
[----:B------:R-:W-:Y:S05]  /*10d90*/  BSYNC B0 ;  /* 0x0000000000007941 */ /* 0x000fea0003800000 */
.L_x_4008:
[----:B-----5:R2:W-:Y:S02]  /*10da0*/  STS.128 [R248+0x800], R8 ;  /* 0x00080008f8007388 */ /* 0x0205e40000000c00 */
.L_x_4007:
[----:B------:R-:W-:Y:S05]  /*10db0*/  BSYNC B1 ;  /* 0x0000000000017941 */ /* 0x000fea0003800000 */
.L_x_4006:
        /* <DEDUP_REMOVED lines=65> */
.L_x_4013:
[----:B------:R-:W-:Y:S05]  /*111d0*/  BSYNC B0 ;  /* 0x0000000000007941 */ /* 0x000fea0003800000 */
.L_x_4012:
[----:B-----5:R3:W-:Y:S02]  /*111e0*/  STS.128 [R248+0x1000], R8 ;  /* 0x00100008f8007388 */ /* 0x0207e40000000c00 */
.L_x_4011:
[----:B------:R-:W-:Y:S05]  /*111f0*/  BSYNC B1 ;  /* 0x0000000000017941 */ /* 0x000fea0003800000 */
.L_x_4010:
        /* <DEDUP_REMOVED lines=65> */
.L_x_4016:
[----:B------:R-:W-:Y:S05]  /*11610*/  BSYNC B0 ;  /* 0x0000000000007941 */ /* 0x000fea0003800000 */
.L_x_4015:
[----:B-----5:R1:W-:Y:S01]  /*11620*/  STS.128 [R248+0x1800], R24 ;  /* 0x00180018f8007388 */ /* 0x0203e20000000c00 */
[----:B------:R-:W-:Y:S05]  /*11630*/  BRA `(.L_x_4014) ;  /* 0x0000001c002c7947 */ /* 0x000fea0003800000 */
.L_x_4001:
        /* <DEDUP_REMOVED lines=99> */
.L_x_4020:
[----:B------:R-:W-:Y:S05]  /*11c70*/  BSYNC B0 ;  /* 0x0000000000007941 */ /* 0x000fea0003800000 */
.L_x_4019:
[----:B-----5:R2:W-:Y:S02]  /*11c80*/  STS.128 [R248], R20 ;  /* 0x00000014f8007388 */ /* 0x0205e40000000c00 */
.L_x_4018:
[----:B------:R-:W-:Y:S05]  /*11c90*/  BSYNC B1 ;  /* 0x0000000000017941 */ /* 0x000fea0003800000 */
.L_x_4017:
        /* <DEDUP_REMOVED lines=102> */
.L_x_4024:
[----:B------:R-:W-:Y:S05]  /*12300*/  BSYNC B0 ;  /* 0x0000000000007941 */ /* 0x000fea0003800000 */
.L_x_4023:
[----:B-----5:R3:W-:Y:S02]  /*12310*/  STS.128 [R248+0x800], R20 ;  /* 0x00080014f8007388 */ /* 0x0207e40000000c00 */
.L_x_4022:
[----:B------:R-:W-:Y:S05]  /*12320*/  BSYNC B1 ;  /* 0x0000000000017941 */ /* 0x000fea0003800000 */
.L_x_4021:
        /* <DEDUP_REMOVED lines=102> */
.L_x_4028:
[----:B------:R-:W-:Y:S05]  /*12990*/  BSYNC B0 ;  /* 0x0000000000007941 */ /* 0x000fea0003800000 */
.L_x_4027:
[----:B-----5:R4:W-:Y:S02]  /*129a0*/  STS.128 [R248+0x1000], R20 ;  /* 0x00100014f8007388 */ /* 0x0209e40000000c00 */
.L_x_4026:
[----:B------:R-:W-:Y:S05]  /*129b0*/  BSYNC B1 ;  /* 0x0000000000017941 */ /* 0x000fea0003800000 */
.L_x_4025:
        /* <DEDUP_REMOVED lines=107> */
.L_x_4030:
[----:B------:R-:W-:Y:S05]  /*13070*/  BSYNC B0 ;  /* 0x0000000000007941 */ /* 0x000fea0003800000 */
.L_x_4029:
[----:B-----5:R1:W-:Y:S01]  /*13080*/  STS.128 [R248+0x1800], R16 ;  /* 0x00180010f8007388 */ /* 0x0203e20000000c00 */
[----:B------:R-:W-:Y:S05]  /*13090*/  BRA `(.L_x_4014) ;  /* 0x0000000000947947 */ /* 0x000fea0003800000 */
.L_x_4000:
        /* <DEDUP_REMOVED lines=37> */
.L_x_4014:
[----:B------:R-:W-:Y:S05]  /*132f0*/  BSYNC B2 ;  /* 0x0000000000027941 */ /* 0x000fea0003800000 */
.L_x_3999:
[----:B------:R-:W-:Y:S01]  /*13300*/  UIADD3 UR10, UR60, -0x1, URZ ;  /* 0xffffffff3c0a7890 */ /* 0x000fe2000fffe03f */
[----:B-1----:R-:W-:Y:S01]  /*13310*/  VIADD R17, R148, 0x40 ;  /* 0x0000004094117836 */ /* 0x002fe20000000000 */
[----:B------:R-:W-:Y:S01]  /*13320*/  R2UR UR12, R56 ;  /* 0x00000000380c72ca */ /* 0x000fe200000e0000 */
[C---:B------:R-:W-:Y:S01]  /*13330*/  VIADD R16, R148.reuse, 0x50 ;  /* 0x0000005094107836 */ /* 0x040fe20000000000 */
[----:B------:R-:W-:Y:S01]  /*13340*/  USHF.L.U32 UR11, UR10, 0x8, URZ ;  /* 0x000000080a0b7899 */ /* 0x000fe2000800063f */
[C---:B------:R-:W-:Y:S01]  /*13350*/  VIADD R15, R148.reuse, 0x60 ;  /* 0x00000060940f7836 */ /* 0x040fe20000000000 */
[----:B------:R-:W-:Y:S01]  /*13360*/  ULDC.64 UR8, c[0x0][0x398] ;  /* 0x0000e60000087ab9 */ /* 0x000fe20000000a00 */
[----:B------:R-:W-:Y:S01]  /*13370*/  VIADD R14, R148, 0x70 ;  /* 0x00000070940e7836 */ /* 0x000fe20000000000 */
[----:B------:R-:W-:Y:S01]  /*13380*/  UIADD3 UR5, -UR11, UR55, URZ ;  /* 0x000000370b057290 */ /* 0x000fe2000fffe13f */
[----:B------:R-:W-:Y:S01]  /*13390*/  IMAD.SHL.U32 R52, R52, 0x40, RZ ;  /* 0x0000004034347824 */ /* 0x000fe200078e00ff */
[----:B------:R-:W-:Y:S01]  /*133a0*/  UISETP.GT.AND UP0, UPT, UR10, UR54, UPT ;  /* 0x000000360a00728c */ /* 0x000fe2000bf04270 */
[----:B------:R-:W-:-:S02]  /*133b0*/  IMAD.SHL.U32 R104, R40, 0x40, RZ ;  /* 0x0000004028687824 */ /* 0x000fc400078e00ff */
[----:B------:R-:W-:Y:S01]  /*133c0*/  IMAD.U32 R181, RZ, RZ, UR55 ;  /* 0x00000037ffb57e24 */ /* 0x000fe2000f8e00ff */
[----:B------:R-:W-:Y:S01]  /*133d0*/  ISETP.GE.AND P6, PT, R12, UR5, PT ;  /* 0x000000050c007c0c */ /* 0x000fe2000bfc6270 */
[----:B------:R-:W-:Y:S01]  /*133e0*/  IMAD.MOV.U32 R180, RZ, RZ, 0x8 ;  /* 0x00000008ffb47424 */ /* 0x000fe200078e00ff */
        /* <DEDUP_REMOVED lines=10> */
[----:B------:R-:W-:Y:S02]  /*13490*/  @!P1 IMAD.MOV.U32 R9, RZ, RZ, R242 ;  /* 0x000000ffff099224 */ /* 0x000fe400078e00f2 */
[----:B------:R-:W-:-:S03]  /*134a0*/  IMAD R241, R37, 0x400, R104 ;  /* 0x0000040025f17824 */ /* 0x000fc600078e0268 */
        /* <DEDUP_REMOVED lines=64> */
[-C--:B------:R-:W-:Y:S01]  /*138b0*/  @!P0 LEA.HI.X R11, R2, R242.reuse, R3, 0x8, P1 ;  /* 0x000000f2020b8211 */ /* 0x080fe200008f4403 */
[C---:B----4-:R-:W-:Y:S01]  /*138c0*/  VIADD R23, R148.reuse, 0xd0 ;  /* 0x000000d094177836 */ /* 0x050fe20000000000 */
[----:B------:R-:W-:Y:S01]  /*138d0*/  @!P4 MOV R3, R242 ;  /* 0x000000f20003c202 */ /* 0x000fe20000000f00 */
[----:B------:R-:W-:Y:S02]  /*138e0*/  VIADD R22, R148, 0xe0 ;  /* 0x000000e094167836 */ /* 0x000fe40000000000 */
[----:B------:R1:W-:Y:S01]  /*138f0*/  @!P0 LDGSTS.E.BYPASS.LTC128B.128 [R248+0x6000], desc[UR6][R10.64] ;  /* 0x060000000af88fae */ /* 0x0003e2000b901d46 */
[----:B------:R-:W-:Y:S01]  /*13900*/  ISETP.GE.AND P2, PT, R23, UR5, PT ;  /* 0x0000000517007c0c */ /* 0x000fe2000bf46270 */
[----:B------:R-:W-:Y:S01]  /*13910*/  @!P4 IMAD.MOV.U32 R2, RZ, RZ, R243 ;  /* 0x000000ffff02c224 */ /* 0x000fe200078e00f3 */
[----:B------:R-:W-:Y:S01]  /*13920*/  ISETP.GE.AND P1, PT, R22, UR5, PT ;  /* 0x0000000516007c0c */ /* 0x000fe2000bf26270 */
[----:B---3--:R-:W-:Y:S01]  /*13930*/  @!P4 IMAD R6, R9, 0x120, RZ ;  /* 0x000001200906c824 */ /* 0x008fe200078e02ff */
[----:B------:R-:W-:Y:S01]  /*13940*/  ISETP.GE.AND P0, PT, R25, UR5, PT ;  /* 0x0000000519007c0c */ /* 0x000fe2000bf06270 */
[----:B------:R-:W-:-:S04]  /*13950*/  @!P4 IMAD.WIDE.U32 R26, R8, 0x120, R2 ;  /* 0x00000120081ac825 */ /* 0x000fc800078e0002 */
[----:B-----5:R-:W-:-:S04]  /*13960*/  @!P6 IMAD.WIDE.U32 R30, R4, 0x160, R30 ;  /* 0x00000160041ee825 */ /* 0x020fc800078e001e */
[----:B------:R-:W2:Y:S01]  /*13970*/  @!P2 LDC.64 R2, c[0x0][0x248] ;  /* 0x00009200ff02ab82 */ /* 0x000ea20000000a00 */
[----:B------:R-:W-:Y:S02]  /*13980*/  @!P5 IMAD R4, R7, 0x140, RZ ;  /* 0x000001400704d824 */ /* 0x000fe400078e02ff */
[----:B------:R-:W-:Y:S02]  /*13990*/  @!P4 IMAD.IADD R27, R6, 0x1, R27 ;  /* 0x00000001061bc824 */ /* 0x000fe400078e021b */
[----:B------:R-:W-:Y:S02]  /*139a0*/  @!P6 IMAD R5, R5, 0x160, RZ ;  /* 0x000001600505e824 */ /* 0x000fe400078e02ff */
[----:B------:R-:W-:Y:S01]  /*139b0*/  @!P5 IMAD.IADD R29, R4, 0x1, R29 ;  /* 0x00000001041dd824 */ /* 0x000fe200078e021d */
[----:B------:R-:W3:Y:S01]  /*139c0*/  @!P1 LDC.64 R8, c[0x0][0x248] ;  /* 0x00009200ff089b82 */ /* 0x000ee20000000a00 */
[----:B------:R-:W-:Y:S01]  /*139d0*/  @!P6 IMAD.IADD R31, R5, 0x1, R31 ;  /* 0x00000001051fe824 */ /* 0x000fe200078e021f */
[----:B------:R4:W-:Y:S01]  /*139e0*/  @!P4 LDGSTS.E.BYPASS.LTC128B.128 [R248+0x6800], desc[UR6][R26.64] ;  /* 0x068000001af8cfae */ /* 0x0009e2000b901d46 */
[--C-:B------:R-:W-:Y:S01]  /*139f0*/  @!P3 IMAD.MOV.U32 R4, RZ, RZ, R243.reuse ;  /* 0x000000ffff04b224 */ /* 0x100fe200078e00f3 */
[----:B------:R-:W-:Y:S01]  /*13a00*/  ISETP.GE.AND P4, PT, R12, UR5, PT ;  /* 0x000000050c007c0c */ /* 0x000fe2000bf86270 */
[--C-:B------:R-:W-:Y:S01]  /*13a10*/  @!P3 IMAD.MOV.U32 R5, RZ, RZ, R242.reuse ;  /* 0x000000ffff05b224 */ /* 0x100fe200078e00f2 */
[----:B------:R-:W-:Y:S01]  /*13a20*/  @!P5 LDGSTS.E.BYPASS.LTC128B.128 [R248+0x7000], desc[UR6][R28.64] ;  /* 0x070000001cf8dfae */ /* 0x000fe2000b901d46 */
[----:B------:R-:W-:Y:S01]  /*13a30*/  ISETP.GE.AND P5, PT, R13, UR5, PT ;  /* 0x000000050d007c0c */ /* 0x000fe2000bfa6270 */
[----:B-1----:R-:W1:Y:S01]  /*13a40*/  @!P3 LDC.64 R10, c[0x0][0x248] ;  /* 0x00009200ff0abb82 */ /* 0x002e620000000a00 */
[----:B------:R-:W-:Y:S01]  /*13a50*/  @!P2 IMAD.MOV.U32 R12, RZ, RZ, R243 ;  /* 0x000000ffff0ca224 */ /* 0x000fe200078e00f3 */
[----:B------:R-:W-:Y:S01]  /*13a60*/  @!P6 LDGSTS.E.BYPASS.LTC128B.128 [R248+0x7800], desc[UR6][R30.64] ;  /* 0x078000001ef8efae */ /* 0x000fe2000b901d46 */
[----:B------:R-:W-:Y:S01]  /*13a70*/  @!P2 IMAD.MOV.U32 R13, RZ, RZ, R242 ;  /* 0x000000ffff0da224 */ /* 0x000fe200078e00f2 */
[----:B------:R-:W-:-:S04]  /*13a80*/  ISETP.GE.AND P6, PT, R0, UR5, PT ;  /* 0x0000000500007c0c */ /* 0x000fc8000bfc6270 */
        /* <DEDUP_REMOVED lines=35> */
[----:B------:R-:W-:-:S04]  /*13cc0*/  LOP3.LUT R12, R12, 0xfffffffe, RZ, 0xc0, !PT ;  /* 0xfffffffe0c0c7812 */ /* 0x000fc800078ec0ff */
[----:B------:R-:W-:-:S05]  /*13cd0*/  IADD3 R41, R41, -R12, RZ ;  /* 0x8000000c29297210 */ /* 0x000fca0007ffe0ff */
[----:B------:R-:W-:Y:S01]  /*13ce0*/  IMAD.SHL.U32 R63, R41, 0x8, RZ ;  /* 0x00000008293f7824 */ /* 0x000fe200078e00ff */
[----:B------:R-:W-:-:S04]  /*13cf0*/  DEPBAR.LE SB0, 0x0 ;  /* 0x000080000000791a */ /* 0x000fc80000000000 */
[----:B------:R-:W-:Y:S01]  /*13d00*/  BAR.SYNC.DEFER_BLOCKING 0x0 ;  /* 0x0000000000007b1d */ /* 0x000fe20000010000 */
[----:B----4-:R-:W-:Y:S02]  /*13d10*/  @!P1 IMAD.MOV.U32 R10, RZ, RZ, R245 ;  /* 0x000000ffff0a9224 */ /* 0x010fe400078e00f5 */
[----:B------:R-:W-:-:S03]  /*13d20*/  @!P1 IMAD.MOV.U32 R11, RZ, RZ, R244 ;  /* 0x000000ffff0b9224 */ /* 0x000fc600078e00f4 */
        /* <DEDUP_REMOVED lines=22> */
[----:B------:R-:W-:Y:S02]  /*13e90*/  LOP3.LUT R63, R0, 0x8, R63, 0xf8, !PT ;  /* 0x00000008003f7812 */ /* 0x000fe400078ef83f */
[----:B------:R-:W-:-:S02]  /*13ea0*/  @!P4 LEA.HI.X R11, R4, R244, R5, 0x6, P6 ;  /* 0x000000f4040bc211 */ /* 0x000fc400030f3405 */
[----:B------:R-:W-:Y:S01]  /*13eb0*/  ISETP.GE.AND P6, PT, R18, UR5, PT ;  /* 0x0000000512007c0c */ /* 0x000fe2000bfc6270 */
[----:B---3--:R-:W1:Y:S01]  /*13ec0*/  @!P2 LDC.64 R8, c[0x0][0x250] ;  /* 0x00009400ff08ab82 */ /* 0x008e620000000a00 */
[----:B------:R-:W-:Y:S01]  /*13ed0*/  SHF.R.U32.HI R0, RZ, 0x3, R0 ;  /* 0x00000003ff007819 */ /* 0x000fe20000011600 */
[----:B------:R-:W-:Y:S01]  /*13ee0*/  @!PT LDS RZ, [RZ] ;  /* 0x00000000fffff984 */ /* 0x000fe20000000800 */
[----:B------:R-:W-:Y:S01]  /*13ef0*/  @!PT LDS RZ, [RZ] ;  /* 0x00000000fffff984 */ /* 0x000fe20000000800 */
[----:B------:R-:W-:Y:S01]  /*13f00*/  @!PT LDS RZ, [RZ] ;  /* 0x00000000fffff984 */ /* 0x000fe20000000800 */
[----:B------:R2:W-:Y:S01]  /*13f10*/  @!P4 LDGSTS.E.BYPASS.LTC128B.128 [R248+0xb000], desc[UR6][R10.64] ;  /* 0x0b0000000af8cfae */ /* 0x0005e2000b901d46 */
[----:B----4-:R-:W-:Y:S01]  /*13f20*/  @!P1 IMAD R3, R3, 0xc0, RZ ;  /* 0x000000c003039824 */ /* 0x010fe200078e02ff */
[----:B------:R-:W-:Y:S02]  /*13f30*/  LOP3.LUT R240, R148, R240, RZ, 0x3c, !PT ;  /* 0x000000f094f07212 */ /* 0x000fe400078e3cff */
[----:B------:R-:W-:Y:S01]  /*13f40*/  @P5 STS.128 [R248+0xb800], RZ ;  /* 0x00b800fff8005388 */ /* 0x000fe20000000c00 */
[----:B------:R-:W-:Y:S01]  /*13f50*/  LOP3.LUT R63, R63, R0, RZ, 0x3c, !PT ;  /* 0x000000003f3f7212 */ /* 0x000fe200078e3cff */
[----:B------:R-:W3:Y:S01]  /*13f60*/  @!P0 LDC.64 R4, c[0x0][0x250] ;  /* 0x00009400ff048b82 */ /* 0x000ee20000000a00 */
[----:B------:R-:W-:Y:S01]  /*13f70*/  IMAD R240, R41, 0x200, R240 ;  /* 0x0000020029f07824 */ /* 0x000fe200078e02f0 */
[----:B------:R-:W-:Y:S01]  /*13f80*/  @!PT LDS RZ, [RZ] ;  /* 0x00000000fffff984 */ /* 0x000fe20000000800 */
[----:B------:R-:W-:Y:S01]  /*13f90*/  @!PT LDS RZ, [RZ] ;  /* 0x00000000fffff984 */ /* 0x000fe20000000800 */
[----:B------:R-:W-:Y:S01]  /*13fa0*/  @!PT LDS RZ, [RZ] ;  /* 0x00000000fffff984 */ /* 0x000fe20000000800 */
[----:B------:R4:W-:Y:S01]  /*13fb0*/  @!P5 LDGSTS.E.BYPASS.LTC128B.128 [R248+0xb800], desc[UR6][R14.64] ;  /* 0x0b8000000ef8dfae */ /* 0x0009e2000b901d46 */
[----:B------:R-:W-:Y:S01]  /*13fc0*/  ISETP.GE.AND P5, PT, R19, UR5, PT ;  /* 0x0000000513007c0c */ /* 0x000fe2000bfa6270 */
[C---:B------:R-:W-:Y:S01]  /*13fd0*/  IMAD.IADD R241, R63.reuse, 0x1, R241 ;  /* 0x000000013ff17824 */ /* 0x040fe200078e02f1 */
[----:B------:R-:W-:Y:S01]  /*13fe0*/  LOP3.LUT R104, R63, R104, RZ, 0xfc, !PT ;  /* 0x000000683f687212 */ /* 0x000fe200078efcff */
[----:B------:R-:W-:Y:S01]  /*13ff0*/  @P3 STS.128 [R248+0xc000], RZ ;  /* 0x00c000fff8003388 */ /* 0x000fe20000000c00 */
[----:B------:R-:W-:-:S02]  /*14000*/  LEA R240, R240, UR4, 0x1 ;  /* 0x00000004f0f07c11 */ /* 0x000fc4000f8e08ff */
[----:B------:R-:W-:-:S03]  /*14010*/  LEA R241, R241, UR4, 0x1 ;  /* 0x00000004f1f17c11 */ /* 0x000fc6000f8e08ff */
[----:B------:R-:W-:Y:S02]  /*14020*/  VIADD R238, R240, 0x2040 ;  /* 0x00002040f0ee7836 */ /* 0x000fe40000000000 */
[----:B------:R-:W-:Y:S02]  /*14030*/  IMAD R60, R167, 0x2, R241 ;  /* 0x00000002a73c7824 */ /* 0x000fe400078e02f1 */
        /* <DEDUP_REMOVED lines=16> */
[----:B------:R-:W-:Y:S02]  /*14140*/  @!P1 IMAD.MOV.U32 R8, RZ, RZ, R245 ;  /* 0x000000ffff089224 */ /* 0x000fe400078e00f5 */
[----:B------:R-:W-:Y:S01]  /*14150*/  @!P1 IMAD.MOV.U32 R9, RZ, RZ, R244 ;  /* 0x000000ffff099224 */ /* 0x000fe200078e00f4 */
[----:B------:R-:W-:Y:S01]  /*14160*/  @!PT LDS RZ, [RZ] ;  /* 0x00000000fffff984 */ /* 0x000fe20000000800 */
[----:B------:R-:W-:Y:S01]  /*14170*/  @!PT LDS RZ, [RZ] ;  /* 0x00000000fffff984 */ /* 0x000fe20000000800 */
[----:B------:R-:W-:Y:S01]  /*14180*/  @!PT LDS RZ, [RZ] ;  /* 0x00000000fffff984 */ /* 0x000fe20000000800 */
[----:B------:R3:W-:Y:S01]  /*14190*/  @!P2 LDGSTS.E.BYPASS.LTC128B.128 [R248+0xc800], desc[UR6][R12.64] ;  /* 0x0c8000000cf8afae */ /* 0x0007e2000b901d46 */
[----:B------:R-:W-:Y:S01]  /*141a0*/  ISETP.GE.AND P2, PT, R24, UR5, PT ;  /* 0x0000000518007c0c */ /* 0x000fe2000bf46270 */
[----:B------:R-:W-:Y:S02]  /*141b0*/  @!P1 IMAD.WIDE.U32 R8, R2, 0xc0, R8 ;  /* 0x000000c002089825 */ /* 0x000fe400078e0008 */
[----:B------:R-:W-:Y:S02]  /*141c0*/  @P1 STS.128 [R248+0xd000], RZ ;  /* 0x00d000fff8001388 */ /* 0x000fe40000000c00 */
[----:B------:R-:W-:Y:S02]  /*141d0*/  @!P1 IMAD.IADD R9, R3, 0x1, R9 ;  /* 0x0000000103099824 */ /* 0x000fe400078e0209 */
[----:B------:R-:W5:Y:S01]  /*141e0*/  @!P5 LDC.64 R2, c[0x0][0x250] ;  /* 0x00009400ff02db82 */ /* 0x000f620000000a00 */
[----:B----4-:R-:W-:-:S02]  /*141f0*/  @!P3 IMAD.MOV.U32 R14, RZ, RZ, R245 ;  /* 0x000000ffff0eb224 */ /* 0x010fc400078e00f5 */
        /* <DEDUP_REMOVED lines=17> */
[----:B-----5:R-:W-:-:S03]  /*14310*/  @!P5 IMAD R12, R3, 0x120, RZ ;  /* 0x00000120030cd824 */ /* 0x020fc600078e02ff */
[----:B------:R-:W-:Y:S01]  /*14320*/  @P6 STS.128 [R248+0xe000], RZ ;  /* 0x00e000fff8006388 */ /* 0x000fe20000000c00 */
[----:B--2---:R-:W-:-:S04]  /*14330*/  @!P6 LEA R8, P0, R6, R245, 0x8 ;  /* 0x000000f50608e211 */ /* 0x004fc800078040ff */
[----:B------:R-:W-:Y:S02]  /*14340*/  @!P6 LEA.HI.X R9, R6, R244, R7, 0x8, P0 ;  /* 0x000000f40609e211 */ /* 0x000fe400000f4407 */
[----:B------:R-:W2:Y:S01]  /*14350*/  @!P3 LDC.64 R6, c[0x0][0x250] ;  /* 0x00009400ff06bb82 */ /* 0x000ea20000000a00 */
[----:B------:R-:W-:Y:S02]  /*14360*/  ISETP.GE.AND P0, PT, R22, UR5, PT ;  /* 0x0000000516007c0c */ /* 0x000fe4000bf06270 */
[----:B------:R-:W-:Y:S01]  /*14370*/  @!PT LDS RZ, [RZ] ;  /* 0x00000000fffff984 */ /* 0x000fe20000000800 */
[----:B------:R-:W-:Y:S01]  /*14380*/  @!PT LDS RZ, [RZ] ;  /* 0x00000000fffff984 */ /* 0x000fe20000000800 */
[----:B------:R-:W-:Y:S01]  /*14390*/  @!PT LDS RZ, [RZ] ;  /* 0x00000000fffff984 */ /* 0x000fe20000000800 */
[----:B------:R4:W-:Y:S01]  /*143a0*/  @!P6 LDGSTS.E.BYPASS.LTC128B.128 [R248+0xe000], desc[UR6][R8.64] ;  /* 0x0e00000008f8efae */ /* 0x0009e2000b901d46 */
[----:B------:R-:W-:Y:S01]  /*143b0*/  ISETP.GE.AND P6, PT, R25, UR5, PT ;  /* 0x0000000519007c0c */ /* 0x000fe2000bfc6270 */
[----:B-1----:R-:W-:Y:S02]  /*143c0*/  @!P4 IMAD R5, R5, 0x140, RZ ;  /* 0x000001400505c824 */ /* 0x002fe400078e02ff */
[----:B------:R-:W-:Y:S01]  /*143d0*/  @P5 STS.128 [R248+0xe800], RZ ;  /* 0x00e800fff8005388 */ /* 0x000fe20000000c00 */
[----:B---3--:R-:W-:-:S02]  /*143e0*/  @!P5 IMAD.MOV.U32 R10, RZ, RZ, R245 ;  /* 0x000000ffff0ad224 */ /* 0x008fc400078e00f5 */
[----:B------:R-:W-:Y:S02]  /*143f0*/  @!P5 IMAD.MOV.U32 R11, RZ, RZ, R244 ;  /* 0x000000ffff0bd224 */ /* 0x000fe400078e00f4 */
[----:B------:R-:W-:Y:S02]  /*14400*/  @!P5 IMAD.WIDE.U32 R10, R2, 0x120, R10 ;  /* 0x00000120020ad825 */ /* 0x000fe400078e000a */
[----:B------:R-:W1:Y:S02]  /*14410*/  @!P1 LDC.64 R2, c[0x0][0x250] ;  /* 0x00009400ff029b82 */ /* 0x000e640000000a00 */
[----:B------:R-:W-:Y:S02]  /*14420*/  @!P5 IMAD.IADD R11, R12, 0x1, R11 ;  /* 0x000000010c0bd824 */ /* 0x000fe400078e020b */
[----:B------:R-:W-:Y:S02]  /*14430*/  @!P4 IMAD.MOV.U32 R12, RZ, RZ, R245 ;  /* 0x000000ffff0cc224 */ /* 0x000fe400078e00f5 */
[----:B--2---:R-:W-:Y:S01]  /*14440*/  @!P3 IMAD.WIDE.U32 R14, R6, 0x160, R14 ;  /* 0x00000160060eb825 */ /* 0x004fe200078e000e */
[----:B------:R-:W-:Y:S01]  /*14450*/  @!PT LDS RZ, [RZ] ;  /* 0x00000000fffff984 */ /* 0x000fe20000000800 */
[----:B------:R-:W-:Y:S01]  /*14460*/  @!PT LDS RZ, [RZ] ;  /* 0x00000000fffff984 */ /* 0x000fe20000000800 */
[----:B------:R-:W-:Y:S01]  /*14470*/  @!PT LDS RZ, [RZ] ;  /* 0x00000000fffff984 */ /* 0x000fe20000000800 */
[----:B------:R2:W-:Y:S01]  /*14480*/  @!P5 LDGSTS.E.BYPASS.LTC128B.128 [R248+0xe800], desc[UR6][R10.64] ;  /* 0x0e8000000af8dfae */ /* 0x0005e2000b901d46 */
[----:B----4-:R-:W3:Y:S02]  /*14490*/  @!P2 LDC.64 R8, c[0x0][0x250] ;  /* 0x00009400ff08ab82 */ /* 0x010ee40000000a00 */
[----:B------:R-:W-:Y:S01]  /*144a0*/  @!P4 IMAD.WIDE.U32 R12, R4, 0x140, R12 ;  /* 0x00000140040cc825 */ /* 0x000fe200078e000c */
[----:B------:R-:W-:Y:S03]  /*144b0*/  @P4 STS.128 [R248+0xf000], RZ ;  /* 0x00f000fff8004388 */ /* 0x000fe60000000c00 */
[----:B------:R-:W-:-:S02]  /*144c0*/  @!P3 IMAD R0, R7, 0x160, RZ ;  /* 0x000001600700b824 */ /* 0x000fc400078e02ff */
[----:B------:R-:W-:Y:S01]  /*144d0*/  @!P4 IMAD.IADD R13, R5, 0x1, R13 ;  /* 0x00000001050dc824 */ /* 0x000fe200078e020d */
[----:B------:R-:W4:Y:S01]  /*144e0*/  @!P0 LDC.64 R6, c[0x0][0x250] ;  /* 0x00009400ff068b82 */ /* 0x000f220000000a00 */
[----:B------:R-:W-:Y:S02]  /*144f0*/  @!P3 IMAD.IADD R15, R0, 0x1, R15 ;  /* 0x00000001000fb824 */ /* 0x000fe400078e020f */
[----:B------:R-:W-:Y:S01]  /*14500*/  IMAD.MOV.U32 R0, RZ, RZ, 0x20 ;  /* 0x00000020ff007424 */ /* 0x000fe200078e00ff */
[----:B------:R-:W-:Y:S01]  /*14510*/  @!PT LDS RZ, [RZ] ;  /* 0x00000000fffff984 */ /* 0x000fe20000000800 */
[----:B------:R-:W-:Y:S01]  /*14520*/  @!PT LDS RZ, [RZ] ;  /* 0x00000000fffff984 */ /* 0x000fe20000000800 */
[----:B------:R-:W-:Y:S01]  /*14530*/  @!PT LDS RZ, [RZ] ;  /* 0x00000000fffff984 */ /* 0x000fe20000000800 */
[----:B------:R5:W-:Y:S01]  /*14540*/  @!P4 LDGSTS.E.BYPASS.LTC128B.128 [R248+0xf000], desc[UR6][R12.64] ;  /* 0x0f0000000cf8cfae */ /* 0x000be2000b901d46 */
[----:B-1----:R-:W-:-:S03]  /*14550*/  @!P1 IMAD R3, R3, 0x1a0, RZ ;  /* 0x000001a003039824 */ /* 0x002fc600078e02ff */
[----:B------:R-:W1:Y:S01]  /*14560*/  @!P6 LDC.64 R4, c[0x0][0x250] ;  /* 0x00009400ff04eb82 */ /* 0x000e620000000a00 */
[----:B------:R-:W-:Y:S04]  /*14570*/  @P3 STS.128 [R248+0xf800], RZ ;  /* 0x00f800fff8003388 */ /* 0x000fe80000000c00 */
[----:B------:R-:W-:Y:S01]  /*14580*/  @!PT LDS RZ, [RZ] ;  /* 0x00000000fffff984 */ /* 0x000fe20000000800 */
[----:B------:R-:W-:Y:S01]  /*14590*/  @!PT LDS RZ, [RZ] ;  /* 0x00000000fffff984 */ /* 0x000fe20000000800 */
[----:B------:R-:W-:Y:S01]  /*145a0*/  @!PT LDS RZ, [RZ] ;  /* 0x00000000fffff984 */ /* 0x000fe20000000800 */
[----:B------:R-:W-:Y:S01]  /*145b0*/  @!P3 LDGSTS.E.BYPASS.LTC128B.128 [R248+0xf800], desc[UR6][R14.64] ;  /* 0x0f8000000ef8bfae */ /* 0x000fe2000b901d46 */
[----:B---3--:R-:W-:Y:S01]  /*145c0*/  @!P2 IMAD R9, R9, 0x180, RZ ;  /* 0x000001800909a824 */ /* 0x008fe200078e02ff */
[----:B--2---:R-:W-:Y:S01]  /*145d0*/  @!P2 MOV R10, R245 ;  /* 0x000000f5000aa202 */ /* 0x004fe20000000f00 */
[----:B------:R-:W-:Y:S01]  /*145e0*/  @!P2 IMAD.MOV.U32 R11, RZ, RZ, R244 ;  /* 0x000000ffff0ba224 */ /* 0x000fe200078e00f4 */
[----:B------:R-:W-:Y:S03]  /*145f0*/  @P2 STS.128 [R248+0x10000], RZ ;  /* 0x010000fff8002388 */ /* 0x000fe60000000c00 */
[----:B------:R-:W-:-:S04]  /*14600*/  @!P2 IMAD.WIDE.U32 R10, R8, 0x180, R10 ;  /* 0x00000180080aa825 */ /* 0x000fc800078e000a */
[----:B------:R-:W-:Y:S02]  /*14610*/  @!P2 IMAD.IADD R11, R9, 0x1, R11 ;  /* 0x00000001090ba824 */ /* 0x000fe400078e020b */
[----:B----4-:R-:W-:Y:S02]  /*14620*/  @!P0 IMAD R7, R7, 0x1c0, RZ ;  /* 0x000001c007078824 */ /* 0x010fe400078e02ff */
[----:B-----5:R-:W-:Y:S01]  /*14630*/  @!P1 IMAD.MOV.U32 R12, RZ, RZ, R245 ;  /* 0x000000ffff0c9224 */ /* 0x020fe200078e00f5 */
[----:B------:R-:W-:Y:S01]  /*14640*/  @!PT LDS RZ, [RZ] ;  /* 0x00000000fffff984 */ /* 0x000fe20000000800 */
[----:B------:R-:W-:Y:S01]  /*14650*/  @!PT LDS RZ, [RZ] ;  /* 0x00000000fffff984 */ /* 0x000fe20000000800 */
[----:B------:R-:W-:Y:S01]  /*14660*/  @!PT LDS RZ, [RZ] ;  /* 0x00000000fffff984 */ /* 0x000fe20000000800 */
[----:B------:R2:W-:Y:S01]  /*14670*/  @!P2 LDGSTS.E.BYPASS.LTC128B.128 [R248+0x10000], desc[UR6][R10.64] ;  /* 0x100000000af8afae */ /* 0x0005e2000b901d46 */
[----:B------:R-:W-:Y:S02]  /*14680*/  @!P1 IMAD.MOV.U32 R13, RZ, RZ, R244 ;  /* 0x000000ffff0d9224 */ /* 0x000fe400078e00f4 */
[----:B-1----:R-:W-:Y:S01]  /*14690*/  @!P6 IMAD R5, R5, 0x1e0, RZ ;  /* 0x000001e00505e824 */ /* 0x002fe200078e02ff */
[----:B------:R-:W-:Y:S01]  /*146a0*/  @P1 STS.128 [R248+0x10800], RZ ;  /* 0x010800fff8001388 */ /* 0x000fe20000000c00 */
[----:B------:R-:W-:-:S04]  /*146b0*/  @!P1 IMAD.WIDE.U32 R8, R2, 0x1a0, R12 ;  /* 0x000001a002089825 */ /* 0x000fc800078e000c */
[----:B------:R-:W-:Y:S02]  /*146c0*/  @!P1 IMAD.IADD R9, R3, 0x1, R9 ;  /* 0x0000000103099824 */ /* 0x000fe400078e0209 */
[----:B------:R-:W-:Y:S02]  /*146d0*/  @!P0 IMAD.MOV.U32 R2, RZ, RZ, R245 ;  /* 0x000000ffff028224 */ /* 0x000fe400078e00f5 */
[----:B------:R-:W-:Y:S01]  /*146e0*/  @!P0 IMAD.MOV.U32 R3, RZ, RZ, R244 ;  /* 0x000000ffff038224 */ /* 0x000fe200078e00f4 */
[----:B------:R-:W-:Y:S01]  /*146f0*/  @!PT LDS RZ, [RZ] ;  /* 0x00000000fffff984 */ /* 0x000fe20000000800 */
[----:B------:R-:W-:Y:S01]  /*14700*/  @!PT LDS RZ, [RZ] ;  /* 0x00000000fffff984 */ /* 0x000fe20000000800 */
[----:B------:R-:W-:Y:S01]  /*14710*/  @!PT LDS RZ, [RZ] ;  /* 0x00000000fffff984 */ /* 0x000fe20000000800 */
[----:B------:R-:W-:Y:S01]  /*14720*/  @!P1 LDGSTS.E.BYPASS.LTC128B.128 [R248+0x10800], desc[UR6][R8.64] ;  /* 0x1080000008f89fae */ /* 0x000fe2000b901d46 */
[----:B------:R-:W-:Y:S01]  /*14730*/  R2P PR, R39, 0x6 ;  /* 0x0000000627007804 */ /* 0x000fe20000000000 */
[----:B------:R-:W-:Y:S02]  /*14740*/  @!P0 IMAD.WIDE.U32 R2, R6, 0x1c0, R2 ;  /* 0x000001c006028825 */ /* 0x000fe400078e0002 */
[----:B------:R-:W-:Y:S02]  /*14750*/  @P0 STS.128 [R248+0x11000], RZ ;  /* 0x011000fff8000388 */ /* 0x000fe40000000c00 */
[----:B------:R-:W-:Y:S01]  /*14760*/  SEL R239, R0, 0xffffffe0, !P1 ;  /* 0xffffffe000ef7807 */ /* 0x000fe20004800000 */
[----:B------:R-:W-:-:S02]  /*14770*/  @!P0 IMAD.IADD R3, R7, 0x1, R3 ;  /* 0x0000000107038824 */ /* 0x000fc400078e0203 */
[----:B------:R-:W-:Y:S02]  /*14780*/  IMAD R0, R166, 0x2, R241 ;  /* 0x00000002a6007824 */ /* 0x000fe400078e02f1 */
[----:B------:R-:W-:Y:S01]  /*14790*/  IMAD.IADD R164, R240, 0x1, R239 ;  /* 0x00000001f0a47824 */ /* 0x000fe200078e02ef */
[----:B------:R-:W-:Y:S01]  /*147a0*/  @!PT LDS RZ, [RZ] ;  /* 0x00000000fffff984 */ /* 0x000fe20000000800 */
[----:B------:R-:W-:Y:S01]  /*147b0*/  @!PT LDS RZ, [RZ] ;  /* 0x00000000fffff984 */ /* 0x000fe20000000800 */
[----:B------:R-:W-:Y:S01]  /*147c0*/  @!PT LDS RZ, [RZ] ;  /* 0x00000000fffff984 */ /* 0x000fe20000000800 */
[----:B------:R1:W-:Y:S01]  /*147d0*/  @!P0 LDGSTS.E.BYPASS.LTC128B.128 [R248+0x11000], desc[UR6][R2.64] ;  /* 0x1100000002f88fae */ /* 0x0003e2000b901d46 */
[----:B--2---:R-:W-:Y:S02]  /*147e0*/  @!P6 IMAD.MOV.U32 R10, RZ, RZ, R245 ;  /* 0x000000ffff0ae224 */ /* 0x004fe400078e00f5 */
[----:B------:R-:W-:Y:S01]  /*147f0*/  @!P6 IMAD.MOV.U32 R11, RZ, RZ, R244 ;  /* 0x000000ffff0be224 */ /* 0x000fe200078e00f4 */
[----:B------:R-:W-:Y:S01]  /*14800*/  @P6 STS.128 [R248+0x11800], RZ ;  /* 0x011800fff8006388 */ /* 0x000fe20000000c00 */
[----:B------:R-:W-:Y:S02]  /*14810*/  IMAD R237, R167, 0x2, R0 ;  /* 0x00000002a7ed7824 */ /* 0x000fe400078e0200 */
[----:B------:R-:W-:-:S04]  /*14820*/  @!P6 IMAD.WIDE.U32 R10, R4, 0x1e0, R10 ;  /* 0x000001e0040ae825 */ /* 0x000fc800078e000a */
[----:B------:R-:W-:-:S05]  /*14830*/  @!P6 IMAD.IADD R11, R5, 0x1, R11 ;  /* 0x00000001050be824 */ /* 0x000fca00078e020b */
[----:B------:R-:W-:Y:S01]  /*14840*/  @!PT LDS RZ, [RZ] ;  /* 0x00000000fffff984 */ /* 0x000fe20000000800 */
[----:B------:R-:W-:Y:S01]  /*14850*/  @!PT LDS RZ, [RZ] ;  /* 0x00000000fffff984 */ /* 0x000fe20000000800 */
[----:B------:R-:W-:Y:S01]  /*14860*/  @!PT LDS RZ, [RZ] ;  /* 0x00000000fffff984 */ /* 0x000fe20000000800 */
[----:B------:R2:W-:Y:S04]  /*14870*/  @!P6 LDGSTS.E.BYPASS.LTC128B.128 [R248+0x11800], desc[UR6][R10.64] ;  /* 0x118000000af8efae */ /* 0x0005e8000b901d46 */
[----:B------:R-:W-:Y:S04]  /*14880*/  LDSM.16.M88.4 R32, [R240+0x2000] ;  /* 0x00200000f020783b */ /* 0x000fe80000000200 */
[----:B------:R-:W-:Y:S01]  /*14890*/  LDSM.16.M88.4 R24, [R60] ;  /* 0x000000003c18783b */ /* 0x000fe20000000200 */
[----:B-1----:R-:W-:-:S03]  /*148a0*/  VIADD R2, R240, 0x2000 ;  /* 0x00002000f0027836 */ /* 0x002fc60000000000 */
[----:B------:R-:W-:Y:S01]  /*148b0*/  LDSM.16.M88.4 R20, [R164+0x2000] ;  /* 0x00200000a414783b */ /* 0x000fe20000000200 */
[----:B------:R-:W-:-:S03]  /*148c0*/  @P2 VIADD R238, R2, 0xffffffc0 ;  /* 0xffffffc002ee2836 */ /* 0x000fc60000000000 */
[----:B------:R-:W-:Y:S01]  /*148d0*/  LDSM.16.M88.4 R68, [R240+0x2800] ;  /* 0x00280000f044783b */ /* 0x000fe20000000200 */
[----:B------:R-:W-:-:S03]  /*148e0*/  SHF.R.S32.HI R2, RZ, 0x1f, R38 ;  /* 0x0000001fff027819 */ /* 0x000fc60000011426 */
[----:B------:R-:W-:Y:S01]  /*148f0*/  LDSM.16.M88.4 R12, [R0] ;  /* 0x00000000000c783b */ /* 0x000fe20000000200 */
[----:B------:R-:W-:Y:S02]  /*14900*/  IADD3 R233, R239, R238, RZ ;  /* 0x000000eeefe97210 */ /* 0x000fe40007ffe0ff */
[----:B------:R-:W-:Y:S01]  /*14910*/  LEA.HI R38, R2, R38, RZ, 0x2 ;  /* 0x0000002602267211 */ /* 0x000fe200078f10ff */
[----:B------:R-:W-:Y:S01]  /*14920*/  LDSM.16.M88.4 R16, [R238] ;  /* 0x00000000ee10783b */ /* 0x000fe20000000200 */
[----:B------:R-:W-:Y:S02]  /*14930*/  LEA R2, R37, UR12, 0x4 ;  /* 0x0000000c25027c11 */ /* 0x000fe4000f8e20ff */
[----:B------:R-:W-:Y:S01]  /*14940*/  SHF.R.S32.HI R38, RZ, 0x2, R38 ;  /* 0x00000002ff267819 */ /* 0x000fe20000011426 */
[----:B--2---:R-:W1:Y:S03]  /*14950*/  LDSM.16.M88.4 R8, [R241] ;  /* 0x00000000f108783b */ /* 0x004e660000000200 */
[----:B------:R-:W-:Y:S01]  /*14960*/  IADD3 R2, R2, 0x1, R38 ;  /* 0x0000000102027810 */ /* 0x000fe20007ffe026 */
[----:B------:R-:W2:Y:S03]  /*14970*/  LDSM.16.M88.4 R64, [R164+0x2800] ;  /* 0x00280000a440783b */ /* 0x000ea60000000200 */
[----:B------:R-:W-:Y:S01]  /*14980*/  IADD3 R181, R181, -UR59, R2 ;  /* 0x8000003bb5b57c10 */ /* 0x000fe2000fffe002 */
[----:B------:R-:W3:Y:S04]  /*14990*/  LDSM.16.M88.4 R28, [R240+0x3000] ;  /* 0x00300000f01c783b */ /* 0x000ee80000000200 */
[----:B------:R-:W-:Y:S01]  /*149a0*/  LDSM.16.M88.4 R4, [R237] ;  /* 0x00000000ed04783b */ /* 0x000fe20000000200 */
[----:B------:R-:W-:-:S03]  /*149b0*/  VIADD R181, R181, UR8 ;  /* 0x00000008b5b57c36 */ /* 0x000fc60008000000 */
[----:B------:R-:W-:Y:S02]  /*149c0*/  LDSM.16.M88.4 R44, [R233] ;  /* 0x00000000e92c783b */ /* 0x000fe40000000200 */
[C---:B------:R-:W-:Y:S02]  /*149d0*/  VIADDMNMX R180, R181.reuse, R180, UR55, PT ;  /* 0x00000037b5b47e46 */ /* 0x040fe4000b8001b4 */
[----:B------:R-:W4:Y:S01]  /*149e0*/  LDSM.16.M88.4 R40, [R238+0x800] ;  /* 0x00080000ee28783b */ /* 0x000f220000000200 */
[----:B------:R-:W-:-:S03]  /*149f0*/  VIMNMX R181, R181, UR55, PT ;  /* 0x00000037b5b57c48 */ /* 0x000fc6000bfe0100 */
[----:B------:R-:W-:Y:S04]  /*14a00*/  LDSM.16.M88.4 R52, [R233+0x800] ;  /* 0x00080000e934783b */ /* 0x000fe80000000200 */
[----:B------:R-:W-:Y:S04]  /*14a10*/  LDSM.16.M88.4 R72, [R238+0x1000] ;  /* 0x00100000ee48783b */ /* 0x000fe80000000200 */
[----:B------:R-:W0:Y:S01]  /*14a20*/  LDGDEPBAR ;  /* 0x00000000000079af */ /* 0x000e220000000000 */
[C---:B-1----:R-:W-:Y:S06]  /*14a30*/  HMMA.16816.F32 R56, R8.reuse, R32, RZ ;  /* 0x000000200838723c */ /* 0x042fec00000018ff */
[C---:B------:R-:W-:Y:S06]  /*14a40*/  HMMA.16816.F32 R32, R8.reuse, R34, RZ ;  /* 0x000000220820723c */ /* 0x040fec00000018ff */
[C---:B------:R-:W-:Y:S06]  /*14a50*/  HMMA.16816.F32 R48, R8.reuse, R68, RZ ;  /* 0x000000440830723c */ /* 0x040fec00000018ff */
[----:B------:R-:W-:Y:S06]  /*14a60*/  HMMA.16816.F32 R68, R8, R70, RZ ;  /* 0x000000460844723c */ /* 0x000fec00000018ff */
[C---:B------:R-:W-:Y:S06]  /*14a70*/  HMMA.16816.F32 R56, R24.reuse, R20, R56 ;  /* 0x000000141838723c */ /* 0x040fec0000001838 */
[C---:B------:R-:W-:Y:S01]  /*14a80*/  HMMA.16816.F32 R32, R24.reuse, R22, R32 ;  /* 0x000000161820723c */ /* 0x040fe20000001820 */
[----:B------:R-:W1:Y:S05]  /*14a90*/  LDSM.16.M88.4 R20, [R164+0x3000] ;  /* 0x00300000a414783b */ /* 0x000e6a0000000200 */
[C---:B--2---:R-:W-:Y:S06]  /*14aa0*/  HMMA.16816.F32 R48, R24.reuse, R64, R48 ;  /* 0x000000401830723c */ /* 0x044fec0000001830 */
[----:B------:R-:W-:Y:S01]  /*14ab0*/  HMMA.16816.F32 R68, R24, R66, R68 ;  /* 0x000000421844723c */ /* 0x000fe20000001844 */
[----:B------:R-:W2:Y:S05]  /*14ac0*/  LDSM.16.M88.4 R64, [R240+0x3800] ;  /* 0x00380000f040783b */ /* 0x000eaa0000000200 */
[C---:B------:R-:W-:Y:S06]  /*14ad0*/  HMMA.16816.F32 R56, R12.reuse, R16, R56 ;  /* 0x000000100c38723c */ /* 0x040fec0000001838 */
[----:B------:R-:W-:Y:S06]  /*14ae0*/  HMMA.16816.F32 R32, R12, R18, R32 ;  /* 0x000000120c20723c */ /* 0x000fec0000001820 */
[C---:B---3--:R-:W-:Y:S06]  /*14af0*/  HMMA.16816.F32 R16, R8.reuse, R28, RZ ;  /* 0x0000001c0810723c */ /* 0x048fec00000018ff */
[----:B------:R-:W-:Y:S06]  /*14b00*/  HMMA.16816.F32 R28, R8, R30, RZ ;  /* 0x0000001e081c723c */ /* 0x000fec00000018ff */
[----:B----4-:R-:W-:Y:S06]  /*14b10*/  HMMA.16816.F32 R48, R12, R40, R48 ;  /* 0x000000280c30723c */ /* 0x010fec0000001830 */
[----:B------:R-:W-:Y:S06]  /*14b20*/  HMMA.16816.F32 R32, R4, R46, R32 ;  /* 0x0000002e0420723c */ /* 0x000fec0000001820 */
[----:B------:R-:W-:Y:S01]  /*14b30*/  HMMA.16816.F32 R68, R12, R42, R68 ;  /* 0x0000002a0c44723c */ /* 0x000fe20000001844 */
[----:B------:R-:W3:Y:S05]  /*14b40*/  LDSM.16.M88.4 R40, [R164+0x3800] ;  /* 0x00380000a428783b */ /* 0x000eea0000000200 */
[C---:B-1----:R-:W-:Y:S06]  /*14b50*/  HMMA.16816.F32 R16, R24.reuse, R20, R16 ;  /* 0x000000141810723c */ /* 0x042fec0000001810 */
[----:B------:R-:W-:Y:S06]  /*14b60*/  HMMA.16816.F32 R28, R24, R22, R28 ;  /* 0x00000016181c723c */ /* 0x000fec000000181c */
[----:B--2---:R-:W-:Y:S01]  /*14b70*/  HMMA.16816.F32 R20, R8, R64, RZ ;  /* 0x000000400814723c */ /* 0x004fe200000018ff */
[----:B------:R-:W-:Y:S01]  /*14b80*/  FMUL.FTZ R32, R32, UR9 ;  /* 0x0000000920207c20 */ /* 0x000fe20008410000 */
[----:B------:R-:W-:Y:S01]  /*14b90*/  FMUL.FTZ R33, R33, UR9 ;  /* 0x0000000921217c20 */ /* 0x000fe20008410000 */
[----:B------:R-:W-:Y:S01]  /*14ba0*/  FMUL.FTZ R34, R34, UR9 ;  /* 0x0000000922227c20 */ /* 0x000fe20008410000 */
[----:B------:R-:W-:Y:S01]  /*14bb0*/  FMUL.FTZ R101, R35, UR9 ;  /* 0x0000000923657c20 */ /* 0x000fe20008410000 */
[----:B------:R-:W-:Y:S01]  /*14bc0*/  MUFU.TANH R61, R32 ;  /* 0x00000020003d7308 */ /* 0x000fe20000002400 */
[C---:B------:R-:W-:Y:S01]  /*14bd0*/  HMMA.16816.F32 R56, R4.reuse, R44, R56 ;  /* 0x0000002c0438723c */ /* 0x040fe20000001838 */
[----:B------:R-:W1:Y:S05]  /*14be0*/  LDSM.16.M88.4 R44, [R233+0x1000] ;  /* 0x00100000e92c783b */ /* 0x000e6a0000000200 */
[C---:B------:R-:W-:Y:S01]  /*14bf0*/  HMMA.16816.F32 R48, R4.reuse, R52, R48 ;  /* 0x000000340430723c */ /* 0x040fe20000001830 */
[----:B------:R-:W-:Y:S05]  /*14c00*/  MUFU.TANH R121, R33 ;  /* 0x0000002100797308 */ /* 0x000fea0000002400 */
[----:B------:R-:W-:Y:S01]  /*14c10*/  HMMA.16816.F32 R68, R4, R54, R68 ;  /* 0x000000360444723c */ /* 0x000fe20000001844 */
[----:B------:R-:W2:Y:S02]  /*14c20*/  LDSM.16.M88.4 R52, [R238+0x1800] ;  /* 0x00180000ee34783b */ /* 0x000ea40000000200 */
[----:B------:R4:W-:Y:S03]  /*14c30*/  MUFU.TANH R102, R34 ;  /* 0x0000002200667308 */ /* 0x0009e60000002400 */
[----:B------:R-:W-:Y:S05]  /*14c40*/  HMMA.16816.F32 R16, R12, R72, R16 ;  /* 0x000000480c10723c */ /* 0x000fea0000001810 */
[----:B------:R-:W-:Y:S01]  /*14c50*/  MUFU.TANH R101, R101 ;  /* 0x0000006500657308 */ /* 0x000fe20000002400 */
[----:B---3--:R-:W-:Y:S01]  /*14c60*/  HMMA.16816.F32 R20, R24, R40, R20 ;  /* 0x000000281814723c */ /* 0x008fe20000001814 */
[----:B------:R-:W-:Y:S01]  /*14c70*/  FMUL.FTZ R59, R59, UR9 ;  /* 0x000000093b3b7c20 */ /* 0x000fe20008410000 */
[----:B------:R-:W-:Y:S01]  /*14c80*/  FMUL.FTZ R57, R57, UR9 ;  /* 0x0000000939397c20 */ /* 0x000fe20008410000 */
[----:B------:R-:W-:-:S03]  /*14c90*/  FMUL.FTZ R3, R58, UR9 ;  /* 0x000000093a037c20 */ /* 0x000fc60008410000 */
[----:B------:R-:W-:Y:S01]  /*14ca0*/  HMMA.16816.F32 R28, R12, R74, R28 ;  /* 0x0000004a0c1c723c */ /* 0x000fe2000000181c */
[----:B------:R-:W-:Y:S01]  /*14cb0*/  FMUL.FTZ R48, R48, UR9 ;  /* 0x0000000930307c20 */ /* 0x000fe20008410000 */
[----:B----4-:R-:W3:Y:S01]  /*14cc0*/  LDSM.16.M88.4 R32, [R240+0x4000] ;  /* 0x00400000f020783b */ /* 0x010ee20000000200 */
[----:B------:R-:W-:Y:S01]  /*14cd0*/  FMUL.FTZ R49, R49, UR9 ;  /* 0x0000000931317c20 */ /* 0x000fe20008410000 */
[----:B------:R-:W-:Y:S01]  /*14ce0*/  FMUL.FTZ R50, R50, UR9 ;  /* 0x0000000932327c20 */ /* 0x000fe20008410000 */
[----:B------:R-:W-:Y:S01]  /*14cf0*/  MUFU.TANH R120, R48 ;  /* 0x0000003000787308 */ /* 0x000fe20000002400 */
[----:B------:R-:W-:Y:S01]  /*14d00*/  HMMA.16816.F32 R64, R8, R66, RZ ;  /* 0x000000420840723c */ /* 0x000fe200000018ff */
[----:B------:R-:W4:Y:S01]  /*14d10*/  LDSM.16.M88.4 R72, [R233+0x1800] ;  /* 0x00180000e948783b */ /* 0x000f220000000200 */
[----:B------:R-:W-:Y:S01]  /*14d20*/  FMUL.FTZ R99, R51, UR9 ;  /* 0x0000000933637c20 */ /* 0x000fe20008410000 */
[----:B------:R-:W-:Y:S01]  /*14d30*/  FMUL.FTZ R68, R68, UR9 ;  /* 0x0000000944447c20 */ /* 0x000fe20008410000 */
[----:B------:R-:W-:Y:S01]  /*14d40*/  FMUL.FTZ R69, R69, UR9 ;  /* 0x0000000945457c20 */ /* 0x000fe20008410000 */
[----:B------:R-:W-:Y:S01]  /*14d50*/  FMUL.FTZ R70, R70, UR9 ;  /* 0x0000000946467c20 */ /* 0x000fe20008410000 */
[----:B-1----:R-:W-:Y:S01]  /*14d60*/  HMMA.16816.F32 R16, R4, R44, R16 ;  /* 0x0000002c0410723c */ /* 0x002fe20000001810 */
[----:B------:R-:W-:Y:S01]  /*14d70*/  MUFU.TANH R119, R49 ;  /* 0x0000003100777308 */ /* 0x000fe20000002400 */
[----:B------:R-:W-:-:S07]  /*14d80*/  FMUL.FTZ R97, R71, UR9 ;  /* 0x0000000947617c20 */ /* 0x000fce0008410000 */
[----:B------:R1:W-:Y:S01]  /*14d90*/  MUFU.TANH R100, R50 ;  /* 0x0000003200647308 */ /* 0x0003e20000002400 */
[----:B--2---:R-:W-:Y:S06]  /*14da0*/  HMMA.16816.F32 R20, R12, R52, R20 ;  /* 0x000000340c14723c */ /* 0x004fec0000001814 */
[----:B------:R-:W-:Y:S01]  /*14db0*/  HMMA.16816.F32 R28, R4, R46, R28 ;  /* 0x0000002e041c723c */ /* 0x000fe2000000181c */
[----:B------:R-:W-:Y:S01]  /*14dc0*/  MUFU.TANH R118, R68 ;  /* 0x0000004400767308 */ /* 0x000fe20000002400 */
[----:B------:R-:W-:Y:S04]  /*14dd0*/  LDSM.16.M88.4 R44, [R238+0x2000] ;  /* 0x00200000ee2c783b */ /* 0x000fe80000000200 */
[----:B------:R-:W-:Y:S02]  /*14de0*/  HMMA.16816.F32 R64, R24, R42, R64 ;  /* 0x0000002a1840723c */ /* 0x000fe40000001840 */
[----:B------:R-:W-:Y:S01]  /*14df0*/  FMUL.FTZ R16, R16, UR9 ;  /* 0x0000000910107c20 */ /* 0x000fe20008410000 */
[----:B------:R-:W-:Y:S01]  /*14e00*/  FMUL.FTZ R17, R17, UR9 ;  /* 0x0000000911117c20 */ /* 0x000fe20008410000 */
[----:B-1----:R-:W1:Y:S01]  /*14e10*/  LDSM.16.M88.4 R48, [R164+0x4000] ;  /* 0x00400000a430783b */ /* 0x002e620000000200 */
[----:B------:R-:W-:Y:S01]  /*14e20*/  MUFU.TANH R117, R69 ;  /* 0x0000004500757308 */ /* 0x000fe20000002400 */
[----:B------:R-:W-:Y:S01]  /*14e30*/  FMUL.FTZ R18, R18, UR9 ;  /* 0x0000000912127c20 */ /* 0x000fe20008410000 */
[----:B------:R-:W-:Y:S01]  /*14e40*/  FMUL.FTZ R95, R19, UR9 ;  /* 0x00000009135f7c20 */ /* 0x000fe20008410000 */
[C---:B---3--:R-:W-:Y:S05]  /*14e50*/  HMMA.16816.F32 R40, R8.reuse, R32, RZ ;  /* 0x000000200828723c */ /* 0x048fea00000018ff */
[----:B------:R2:W-:Y:S01]  /*14e60*/  MUFU.TANH R98, R70 ;  /* 0x0000004600627308 */ /* 0x0005e20000002400 */
[----:B------:R-:W-:Y:S04]  /*14e70*/  HMMA.16816.F32 R32, R8, R34, RZ ;  /* 0x000000220820723c */ /* 0x000fe800000018ff */
[----:B------:R-:W-:-:S02]  /*14e80*/  FMUL.FTZ R28, R28, UR9 ;  /* 0x000000091c1c7c20 */ /* 0x000fc40008410000 */
[----:B----4-:R-:W-:Y:S01]  /*14e90*/  HMMA.16816.F32 R20, R4, R72, R20 ;  /* 0x000000480414723c */ /* 0x010fe20000001814 */
[----:B------:R-:W-:Y:S01]  /*14ea0*/  FMUL.FTZ R29, R29, UR9 ;  /* 0x000000091d1d7c20 */ /* 0x000fe20008410000 */
[----:B------:R-:W-:Y:S01]  /*14eb0*/  FMUL.FTZ R30, R30, UR9 ;  /* 0x000000091e1e7c20 */ /* 0x000fe20008410000 */
[----:B------:R-:W-:Y:S01]  /*14ec0*/  MUFU.TANH R116, R16 ;  /* 0x0000001000747308 */ /* 0x000fe20000002400 */
[----:B------:R-:W-:Y:S02]  /*14ed0*/  FMUL.FTZ R93, R31, UR9 ;  /* 0x000000091f5d7c20 */ /* 0x000fe40008410000 */
[----:B------:R-:W-:Y:S01]  /*14ee0*/  HMMA.16816.F32 R64, R12, R54, R64 ;  /* 0x000000360c40723c */ /* 0x000fe20000001840 */
[----:B------:R-:W-:Y:S04]  /*14ef0*/  LDSM.16.M88.4 R52, [R233+0x2000] ;  /* 0x00200000e934783b */ /* 0x000fe80000000200 */
[----:B--2---:R-:W2:Y:S01]  /*14f00*/  LDSM.16.M88.4 R68, [R240+0x4800] ;  /* 0x00480000f044783b */ /* 0x004ea20000000200 */
[----:B------:R-:W-:Y:S08]  /*14f10*/  MUFU.TANH R115, R17 ;  /* 0x0000001100737308 */ /* 0x000ff00000002400 */
[----:B------:R3:W-:Y:S01]  /*14f20*/  MUFU.TANH R96, R18 ;  /* 0x0000001200607308 */ /* 0x0007e20000002400 */
[----:B-1----:R-:W-:Y:S03]  /*14f30*/  HMMA.16816.F32 R40, R24, R48, R40 ;  /* 0x000000301828723c */ /* 0x002fe60000001828 */
[----:B------:R-:W-:Y:S01]  /*14f40*/  FMUL.FTZ R20, R20, UR9 ;  /* 0x0000000914147c20 */ /* 0x000fe20008410000 */
[----:B------:R-:W-:Y:S01]  /*14f50*/  FMUL.FTZ R22, R22, UR9 ;  /* 0x0000000916167c20 */ /* 0x000fe20008410000 */
[----:B------:R-:W-:-:S02]  /*14f60*/  FMUL.FTZ R0, R21, UR9 ;  /* 0x0000000915007c20 */ /* 0x000fc40008410000 */
[----:B------:R-:W-:Y:S01]  /*14f70*/  MUFU.TANH R114, R28 ;  /* 0x0000001c00727308 */ /* 0x000fe20000002400 */
[----:B------:R-:W-:Y:S01]  /*14f80*/  FMUL.FTZ R91, R23, UR9 ;  /* 0x00000009175b7c20 */ /* 0x000fe20008410000 */
[----:B------:R-:W-:Y:S06]  /*14f90*/  HMMA.16816.F32 R32, R24, R50, R32 ;  /* 0x000000321820723c */ /* 0x000fec0000001820 */
[----:B------:R-:W-:Y:S01]  /*14fa0*/  MUFU.TANH R113, R29 ;  /* 0x0000001d00717308 */ /* 0x000fe20000002400 */
[----:B---3--:R-:W1:Y:S01]  /*14fb0*/  LDSM.16.M88.4 R16, [R164+0x4800] ;  /* 0x00480000a410783b */ /* 0x008e620000000200 */
[----:B------:R-:W-:Y:S03]  /*14fc0*/  HMMA.16816.F32 R64, R4, R74, R64 ;  /* 0x0000004a0440723c */ /* 0x000fe60000001840 */
[----:B------:R-:W-:Y:S03]  /*14fd0*/  LDSM.16.M88.4 R72, [R238+0x2800] ;  /* 0x00280000ee48783b */ /* 0x000fe60000000200 */
[----:B------:R3:W-:Y:S01]  /*14fe0*/  MUFU.TANH R94, R30 ;  /* 0x0000001e005e7308 */ /* 0x0007e20000002400 */
[----:B------:R-:W-:Y:S07]  /*14ff0*/  HMMA.16816.F32 R40, R12, R44, R40 ;  /* 0x0000002c0c28723c */ /* 0x000fee0000001828 */
[----:B------:R-:W-:Y:S01]  /*15000*/  MUFU.TANH R112, R20 ;  /* 0x0000001400707308 */ /* 0x000fe20000002400 */
[C---:B--2---:R-:W-:Y:S06]  /*15010*/  HMMA.16816.F32 R48, R8.reuse, R68, RZ ;  /* 0x000000440830723c */ /* 0x044fec00000018ff */
[----:B------:R-:W-:Y:S01]  /*15020*/  HMMA.16816.F32 R68, R8, R70, RZ ;  /* 0x000000460844723c */ /* 0x000fe200000018ff */
[----:B---3--:R-:W2:Y:S01]  /*15030*/  LDSM.16.M88.4 R28, [R240+0x5000] ;  /* 0x00500000f01c783b */ /* 0x008ea20000000200 */
[----:B------:R3:W-:Y:S01]  /*15040*/  MUFU.TANH R92, R22 ;  /* 0x00000016005c7308 */ /* 0x0007e20000002400 */
[----:B------:R-:W-:Y:S01]  /*15050*/  FMUL.FTZ R64, R64, UR9 ;  /* 0x0000000940407c20 */ /* 0x000fe20008410000 */
[----:B------:R-:W-:Y:S01]  /*15060*/  FMUL.FTZ R65, R65, UR9 ;  /* 0x0000000941417c20 */ /* 0x000fe20008410000 */
[----:B------:R-:W-:Y:S01]  /*15070*/  FMUL.FTZ R66, R66, UR9 ;  /* 0x0000000942427c20 */ /* 0x000fe20008410000 */
[----:B------:R-:W-:Y:S01]  /*15080*/  HMMA.16816.F32 R32, R12, R46, R32 ;  /* 0x0000002e0c20723c */ /* 0x000fe20000001820 */
[----:B------:R-:W-:Y:S01]  /*15090*/  FMUL.FTZ R133, R67, UR9 ;  /* 0x0000000943857c20 */ /* 0x000fe20008410000 */
[----:B------:R-:W-:Y:S02]  /*150a0*/  LDSM.16.M88.4 R44, [R233+0x2800] ;  /* 0x00280000e92c783b */ /* 0x000fe40000000200 */
[----:B------:R-:W-:Y:S02]  /*150b0*/  MUFU.TANH R111, R64 ;  /* 0x00000040006f7308 */ /* 0x000fe40000002400 */
[----:B------:R-:W-:Y:S06]  /*150c0*/  HMMA.16816.F32 R40, R4, R52, R40 ;  /* 0x000000340428723c */ /* 0x000fec0000001828 */
[C---:B-1----:R-:W-:Y:S01]  /*150d0*/  HMMA.16816.F32 R48, R24.reuse, R16, R48 ;  /* 0x000000101830723c */ /* 0x042fe20000001830 */
[----:B---3--:R-:W1:Y:S01]  /*150e0*/  LDSM.16.M88.4 R20, [R164+0x5000] ;  /* 0x00500000a414783b */ /* 0x008e620000000200 */
[----:B------:R-:W-:Y:S04]  /*150f0*/  MUFU.TANH R105, R65 ;  /* 0x0000004100697308 */ /* 0x000fe80000002400 */
[----:B------:R-:W-:Y:S04]  /*15100*/  HMMA.16816.F32 R68, R24, R18, R68 ;  /* 0x000000121844723c */ /* 0x000fe80000001844 */
[----:B------:R3:W-:Y:S02]  /*15110*/  MUFU.TANH R90, R66 ;  /* 0x00000042005a7308 */ /* 0x0007e40000002400 */
[----:B------:R-:W-:Y:S01]  /*15120*/  HMMA.16816.F32 R32, R4, R54, R32 ;  /* 0x000000360420723c */ /* 0x000fe20000001820 */
[----:B------:R-:W4:Y:S05]  /*15130*/  LDSM.16.M88.4 R52, [R238+0x3000] ;  /* 0x00300000ee34783b */ /* 0x000f2a0000000200 */
[----:B------:R-:W-:Y:S01]  /*15140*/  FMUL.FTZ R40, R40, UR9 ;  /* 0x0000000928287c20 */ /* 0x000fe20008410000 */
[----:B------:R-:W-:Y:S01]  /*15150*/  FMUL.FTZ R41, R41, UR9 ;  /* 0x0000000929297c20 */ /* 0x000fe20008410000 */
[----:B------:R-:W-:Y:S01]  /*15160*/  FMUL.FTZ R42, R42, UR9 ;  /* 0x000000092a2a7c20 */ /* 0x000fe20008410000 */
[----:B------:R-:W-:Y:S01]  /*15170*/  FMUL.FTZ R130, R43, UR9 ;  /* 0x000000092b827c20 */ /* 0x000fe20008410000 */
[----:B------:R-:W-:Y:S01]  /*15180*/  MUFU.TANH R132, R40 ;  /* 0x0000002800847308 */ /* 0x000fe20000002400 */
[C---:B--2---:R-:W-:Y:S01]  /*15190*/  HMMA.16816.F32 R16, R8.reuse, R28, RZ ;  /* 0x0000001c0810723c */ /* 0x044fe200000018ff */
[----:B---3--:R-:W2:Y:S05]  /*151a0*/  LDSM.16.M88.4 R64, [R240+0x5800] ;  /* 0x00580000f040783b */ /* 0x008eaa0000000200 */
[----:B------:R-:W-:Y:S01]  /*151b0*/  HMMA.16816.F32 R28, R8, R30, RZ ;  /* 0x0000001e081c723c */ /* 0x000fe200000018ff */
[----:B------:R-:W-:Y:S05]  /*151c0*/  MUFU.TANH R110, R41 ;  /* 0x00000029006e7308 */ /* 0x000fea0000002400 */
[C---:B------:R-:W-:Y:S01]  /*151d0*/  HMMA.16816.F32 R48, R12.reuse, R72, R48 ;  /* 0x000000480c30723c */ /* 0x040fe20000001830 */
[----:B------:R-:W-:Y:S01]  /*151e0*/  FMUL.FTZ R32, R32, UR9 ;  /* 0x0000000920207c20 */ /* 0x000fe20008410000 */
[----:B------:R-:W-:Y:S01]  /*151f0*/  FMUL.FTZ R33, R33, UR9 ;  /* 0x0000000921217c20 */ /* 0x000fe20008410000 */
[----:B------:R3:W-:Y:S01]  /*15200*/  MUFU.TANH R131, R42 ;  /* 0x0000002a00837308 */ /* 0x0007e20000002400 */
[----:B------:R-:W-:Y:S01]  /*15210*/  FMUL.FTZ R34, R34, UR9 ;  /* 0x0000000922227c20 */ /* 0x000fe20008410000 */
[----:B------:R-:W-:Y:S01]  /*15220*/  FMUL.FTZ R128, R35, UR9 ;  /* 0x0000000923807c20 */ /* 0x000fe20008410000 */
[----:B------:R-:W-:Y:S01]  /*15230*/  HMMA.16816.F32 R68, R12, R74, R68 ;  /* 0x0000004a0c44723c */ /* 0x000fe20000001844 */
[----:B------:R-:W5:Y:S04]  /*15240*/  LDSM.16.M88.4 R72, [R233+0x3000] ;  /* 0x00300000e948783b */ /* 0x000f680000000200 */
[----:B------:R-:W-:Y:S01]  /*15250*/  MUFU.TANH R103, R59 ;  /* 0x0000003b00677308 */ /* 0x000fe20000002400 */
[C---:B-1----:R-:W-:Y:S06]  /*15260*/  HMMA.16816.F32 R16, R24.reuse, R20, R16 ;  /* 0x000000141810723c */ /* 0x042fec0000001810 */
[----:B------:R-:W-:Y:S01]  /*15270*/  HMMA.16816.F32 R28, R24, R22, R28 ;  /* 0x00000016181c723c */ /* 0x000fe2000000181c */
[----:B------:R-:W-:Y:S01]  /*15280*/  MUFU.TANH R109, R32 ;  /* 0x00000020006d7308 */ /* 0x000fe20000002400 */
[----:B---3--:R-:W1:Y:S04]  /*15290*/  LDSM.16.M88.4 R40, [R164+0x5800] ;  /* 0x00580000a428783b */ /* 0x008e680000000200 */
[C---:B------:R-:W-:Y:S03]  /*152a0*/  HMMA.16816.F32 R48, R4.reuse, R44, R48 ;  /* 0x0000002c0430723c */ /* 0x040fe60000001830 */
[----:B------:R-:W-:Y:S03]  /*152b0*/  MUFU.TANH R59, R33 ;  /* 0x00000021003b7308 */ /* 0x000fe60000002400 */
[----:B------:R-:W-:Y:S01]  /*152c0*/  HMMA.16816.F32 R68, R4, R46, R68 ;  /* 0x0000002e0444723c */ /* 0x000fe20000001844 */
[----:B------:R-:W3:Y:S04]  /*152d0*/  LDSM.16.M88.4 R44, [R238+0x3800] ;  /* 0x00380000ee2c783b */ /* 0x000ee80000000200 */
[----:B------:R5:W-:Y:S01]  /*152e0*/  MUFU.TANH R129, R34 ;  /* 0x0000002200817308 */ /* 0x000be20000002400 */
[----:B----4-:R-:W-:Y:S06]  /*152f0*/  HMMA.16816.F32 R16, R12, R52, R16 ;  /* 0x000000340c10723c */ /* 0x010fec0000001810 */
[C---:B--2---:R-:W-:Y:S01]  /*15300*/  HMMA.16816.F32 R20, R8.reuse, R64, RZ ;  /* 0x000000400814723c */ /* 0x044fe200000018ff */
[----:B------:R-:W2:Y:S05]  /*15310*/  MUFU.TANH R62, R57 ;  /* 0x00000039003e7308 */ /* 0x000eaa0000002400 */
[----:B------:R-:W-:Y:S01]  /*15320*/  HMMA.16816.F32 R64, R8, R66, RZ ;  /* 0x000000420840723c */ /* 0x000fe200000018ff */
[----:B------:R-:W-:Y:S01]  /*15330*/  FMUL.FTZ R48, R48, UR9 ;  /* 0x0000000930307c20 */ /* 0x000fe20008410000 */
[----:B------:R-:W-:Y:S01]  /*15340*/  FMUL.FTZ R49, R49, UR9 ;  /* 0x0000000931317c20 */ /* 0x000fe20008410000 */
[----:B------:R-:W-:Y:S01]  /*15350*/  FMUL.FTZ R50, R50, UR9 ;  /* 0x0000000932327c20 */ /* 0x000fe20008410000 */
[----:B-----5:R-:W4:Y:S01]  /*15360*/  LDSM.16.M88.4 R32, [R240+0x6000] ;  /* 0x00600000f020783b */ /* 0x020f220000000200 */
[----:B------:R-:W-:Y:S01]  /*15370*/  MUFU.TANH R58, R48 ;  /* 0x00000030003a7308 */ /* 0x000fe20000002400 */
[----:B------:R-:W-:Y:S01]  /*15380*/  HMMA.16816.F32 R28, R12, R54, R28 ;  /* 0x000000360c1c723c */ /* 0x000fe2000000181c */
[----:B------:R-:W-:Y:S01]  /*15390*/  FMUL.FTZ R126, R51, UR9 ;  /* 0x00000009337e7c20 */ /* 0x000fe20008410000 */
[----:B------:R-:W-:Y:S01]  /*153a0*/  FMUL.FTZ R68, R68, UR9 ;  /* 0x0000000944447c20 */ /* 0x000fe20008410000 */
[----:B------:R-:W-:Y:S01]  /*153b0*/  FMUL.FTZ R69, R69, UR9 ;  /* 0x0000000945457c20 */ /* 0x000fe20008410000 */
[----:B------:R-:W-:Y:S01]  /*153c0*/  FMUL.FTZ R70, R70, UR9 ;  /* 0x0000000946467c20 */ /* 0x000fe20008410000 */
[----:B------:R-:W-:Y:S01]  /*153d0*/  FMUL.FTZ R71, R71, UR9 ;  /* 0x0000000947477c20 */ /* 0x000fe20008410000 */
[----:B------:R-:W-:Y:S01]  /*153e0*/  HMMA.16816.F32 R16, R4, R72, R16 ;  /* 0x000000480410723c */ /* 0x000fe20000001810 */
[----:B------:R-:W-:Y:S05]  /*153f0*/  MUFU.TANH R57, R49 ;  /* 0x0000003100397308 */ /* 0x000fea0000002400 */
[C---:B-1----:R-:W-:Y:S03]  /*15400*/  HMMA.16816.F32 R20, R24.reuse, R40, R20 ;  /* 0x000000281814723c */ /* 0x042fe60000001814 */
[----:B------:R1:W-:Y:S03]  /*15410*/  MUFU.TANH R127, R50 ;  /* 0x00000032007f7308 */ /* 0x0003e60000002400 */
[----:B------:R-:W-:Y:S01]  /*15420*/  HMMA.16816.F32 R64, R24, R42, R64 ;  /* 0x0000002a1840723c */ /* 0x000fe20000001840 */
[----:B------:R-:W5:Y:S04]  /*15430*/  LDSM.16.M88.4 R40, [R233+0x3800] ;  /* 0x00380000e928783b */ /* 0x000f680000000200 */
[----:B------:R-:W-:Y:S01]  /*15440*/  MUFU.TANH R108, R68 ;  /* 0x00000044006c7308 */ /* 0x000fe20000002400 */
[----:B------:R-:W-:Y:S06]  /*15450*/  HMMA.16816.F32 R28, R4, R74, R28 ;  /* 0x0000004a041c723c */ /* 0x000fec000000181c */
[----:B------:R-:W-:Y:S01]  /*15460*/  FMUL.FTZ R16, R16, UR9 ;  /* 0x0000000910107c20 */ /* 0x000fe20008410000 */
[----:B------:R-:W-:Y:S01]  /*15470*/  FMUL.FTZ R17, R17, UR9 ;  /* 0x0000000911117c20 */ /* 0x000fe20008410000 */
[----:B-1----:R-:W1:Y:S01]  /*15480*/  LDSM.16.M88.4 R48, [R164+0x6000] ;  /* 0x00600000a430783b */ /* 0x002e620000000200 */
[----:B------:R-:W-:Y:S01]  /*15490*/  FMUL.FTZ R18, R18, UR9 ;  /* 0x0000000912127c20 */ /* 0x000fe20008410000 */
[----:B------:R-:W-:Y:S01]  /*154a0*/  MUFU.TANH R106, R16 ;  /* 0x00000010006a7308 */ /* 0x000fe20000002400 */
[----:B------:R-:W-:Y:S01]  /*154b0*/  FMUL.FTZ R87, R19, UR9 ;  /* 0x0000000913577c20 */ /* 0x000fe20008410000 */
[----:B---3--:R-:W-:Y:S06]  /*154c0*/  HMMA.16816.F32 R20, R12, R44, R20 ;  /* 0x0000002c0c14723c */ /* 0x008fec0000001814 */
[----:B------:R-:W-:Y:S01]  /*154d0*/  MUFU.TANH R88, R17 ;  /* 0x0000001100587308 */ /* 0x000fe20000002400 */
[C---:B----4-:R-:W-:Y:S05]  /*154e0*/  HMMA.16816.F32 R52, R8.reuse, R32, RZ ;  /* 0x000000200834723c */ /* 0x050fea00000018ff */
[----:B------:R-:W-:Y:S01]  /*154f0*/  FMUL.FTZ R28, R28, UR9 ;  /* 0x000000091c1c7c20 */ /* 0x000fe20008410000 */
[----:B------:R-:W-:Y:S01]  /*15500*/  HMMA.16816.F32 R32, R8, R34, RZ ;  /* 0x000000220820723c */ /* 0x000fe200000018ff */
[----:B------:R3:W-:Y:S01]  /*15510*/  MUFU.TANH R89, R18 ;  /* 0x0000001200597308 */ /* 0x0007e20000002400 */
[----:B------:R-:W-:Y:S01]  /*15520*/  FMUL.FTZ R29, R29, UR9 ;  /* 0x000000091d1d7c20 */ /* 0x000fe20008410000 */
[----:B------:R-:W-:Y:S01]  /*15530*/  FMUL.FTZ R30, R30, UR9 ;  /* 0x000000091e1e7c20 */ /* 0x000fe20008410000 */
[----:B------:R-:W-:-:S02]  /*15540*/  FMUL.FTZ R83, R31, UR9 ;  /* 0x000000091f537c20 */ /* 0x000fc40008410000 */
[----:B------:R-:W-:Y:S01]  /*15550*/  HMMA.16816.F32 R64, R12, R46, R64 ;  /* 0x0000002e0c40723c */ /* 0x000fe20000001840 */
[----:B------:R-:W-:Y:S02]  /*15560*/  LDSM.16.M88.4 R44, [R233+0x4000] ;  /* 0x00400000e92c783b */ /* 0x000fe40000000200 */
[----:B------:R-:W-:Y:S03]  /*15570*/  MUFU.TANH R107, R69 ;  /* 0x00000045006b7308 */ /* 0x000fe60000002400 */
[----:B-----5:R-:W-:Y:S05]  /*15580*/  HMMA.16816.F32 R20, R4, R40, R20 ;  /* 0x000000280414723c */ /* 0x020fea0000001814 */
[----:B------:R-:W-:Y:S01]  /*15590*/  MUFU.TANH R125, R70 ;  /* 0x00000046007d7308 */ /* 0x000fe20000002400 */
[----:B---3--:R-:W3:Y:S01]  /*155a0*/  LDSM.16.M88.4 R16, [R240+0x6800] ;  /* 0x00680000f010783b */ /* 0x008ee20000000200 */
[C---:B-1----:R-:W-:Y:S06]  /*155b0*/  HMMA.16816.F32 R52, R24.reuse, R48, R52 ;  /* 0x000000301834723c */ /* 0x042fec0000001834 */
[----:B------:R1:W-:Y:S01]  /*155c0*/  MUFU.TANH R124, R71 ;  /* 0x00000047007c7308 */ /* 0x0003e20000002400 */
[----:B------:R-:W-:Y:S01]  /*155d0*/  HMMA.16816.F32 R32, R24, R50, R32 ;  /* 0x000000321820723c */ /* 0x000fe20000001820 */
[----:B------:R-:W-:Y:S06]  /*155e0*/  LDSM.16.M88.4 R48, [R238+0x4800] ;  /* 0x00480000ee30783b */ /* 0x000fec0000000200 */
[----:B------:R-:W-:Y:S01]  /*155f0*/  MUFU.TANH R86, R28 ;  /* 0x0000001c00567308 */ /* 0x000fe20000002400 */
[----:B------:R-:W-:Y:S02]  /*15600*/  HMMA.16816.F32 R64, R4, R42, R64 ;  /* 0x0000002a0440723c */ /* 0x000fe40000001840 */
[----:B------:R-:W-:Y:S01]  /*15610*/  FMUL.FTZ R20, R20, UR9 ;  /* 0x0000000914147c20 */ /* 0x000fe20008410000 */
[----:B------:R-:W-:Y:S01]  /*15620*/  FMUL.FTZ R21, R21, UR9 ;  /* 0x0000000915157c20 */ /* 0x000fe20008410000 */
[----:B------:R-:W-:Y:S01]  /*15630*/  FMUL.FTZ R22, R22, UR9 ;  /* 0x0000000916167c20 */ /* 0x000fe20008410000 */
[----:B------:R-:W-:-:S02]  /*15640*/  FMUL.FTZ R23, R23, UR9 ;  /* 0x0000000917177c20 */ /* 0x000fc40008410000 */
[----:B------:R-:W-:Y:S01]  /*15650*/  MUFU.TANH R84, R29 ;  /* 0x0000001d00547308 */ /* 0x000fe20000002400 */
[----:B-1----:R-:W1:Y:S07]  /*15660*/  LDSM.16.M88.4 R68, [R238+0x4000] ;  /* 0x00400000ee44783b */ /* 0x002e6e0000000200 */
[----:B------:R4:W-:Y:S08]  /*15670*/  MUFU.TANH R85, R30 ;  /* 0x0000001e00557308 */ /* 0x0009f00000002400 */
[----:B------:R-:W-:Y:S01]  /*15680*/  MUFU.TANH R82, R20 ;  /* 0x0000001400527308 */ /* 0x000fe20000002400 */
[----:B---3--:R-:W-:Y:S01]  /*15690*/  HMMA.16816.F32 R40, R8, R16, RZ ;  /* 0x000000100828723c */ /* 0x008fe200000018ff */
[----:B------:R-:W-:Y:S01]  /*156a0*/  FMUL.FTZ R64, R64, UR9 ;  /* 0x0000000940407c20 */ /* 0x000fe20008410000 */
[----:B------:R-:W-:Y:S01]  /*156b0*/  FMUL.FTZ R65, R65, UR9 ;  /* 0x0000000941417c20 */ /* 0x000fe20008410000 */
[----:B------:R-:W-:Y:S01]  /*156c0*/  FMUL.FTZ R66, R66, UR9 ;  /* 0x0000000942427c20 */ /* 0x000fe20008410000 */
[----:B------:R-:W-:-:S02]  /*156d0*/  FMUL.FTZ R67, R67, UR9 ;  /* 0x0000000943437c20 */ /* 0x000fc40008410000 */
[----:B------:R-:W-:Y:S01]  /*156e0*/  HMMA.16816.F32 R16, R8, R18, RZ ;  /* 0x000000120810723c */ /* 0x000fe200000018ff */
[----:B------:R-:W-:Y:S01]  /*156f0*/  MUFU.TANH R80, R21 ;  /* 0x0000001500507308 */ /* 0x000fe20000002400 */
[----:B----4-:R-:W3:Y:S07]  /*15700*/  LDSM.16.M88.4 R28, [R164+0x6800] ;  /* 0x00680000a41c783b */ /* 0x010eee0000000200 */
[----:B------:R-:W-:Y:S08]  /*15710*/  MUFU.TANH R81, R22 ;  /* 0x0000001600517308 */ /* 0x000ff00000002400 */
[----:B------:R4:W-:Y:S01]  /*15720*/  MUFU.TANH R79, R23 ;  /* 0x00000017004f7308 */ /* 0x0009e20000002400 */
[C---:B-1----:R-:W-:Y:S06]  /*15730*/  HMMA.16816.F32 R52, R12.reuse, R68, R52 ;  /* 0x000000440c34723c */ /* 0x042fec0000001834 */
[----:B------:R-:W-:Y:S01]  /*15740*/  HMMA.16816.F32 R32, R12, R70, R32 ;  /* 0x000000460c20723c */ /* 0x000fe20000001820 */
[----:B------:R-:W-:Y:S08]  /*15750*/  MUFU.TANH R78, R64 ;  /* 0x00000040004e7308 */ /* 0x000ff00000002400 */
[----:B------:R-:W-:Y:S01]  /*15760*/  MUFU.TANH R76, R65 ;  /* 0x00000041004c7308 */ /* 0x000fe20000002400 */
[----:B----4-:R-:W1:Y:S07]  /*15770*/  LDSM.16.M88.4 R20, [R240+0x7000] ;  /* 0x00700000f014783b */ /* 0x010e6e0000000200 */
[----:B------:R-:W-:Y:S01]  /*15780*/  MUFU.TANH R77, R66 ;  /* 0x00000042004d7308 */ /* 0x000fe20000002400 */
[C---:B---3--:R-:W-:Y:S06]  /*15790*/  HMMA.16816.F32 R40, R24.reuse, R28, R40 ;  /* 0x0000001c1828723c */ /* 0x048fec0000001828 */
[----:B------:R-:W-:Y:S01]  /*157a0*/  HMMA.16816.F32 R16, R24, R30, R16 ;  /* 0x0000001e1810723c */ /* 0x000fe20000001810 */
[----:B------:R-:W3:Y:S01]  /*157b0*/  LDSM.16.M88.4 R28, [R233+0x4800] ;  /* 0x00480000e91c783b */ /* 0x000ee20000000200 */
[----:B------:R4:W-:Y:S04]  /*157c0*/  MUFU.TANH R75, R67 ;  /* 0x00000043004b7308 */ /* 0x0009e80000002400 */
[C---:B------:R-:W-:Y:S04]  /*157d0*/  HMMA.16816.F32 R52, R4.reuse, R44, R52 ;  /* 0x0000002c0434723c */ /* 0x040fe80000001834 */
[----:B------:R-:W5:Y:S02]  /*157e0*/  MUFU.TANH R3, R3 ;  /* 0x0000000300037308 */ /* 0x000f640000002400 */
[----:B------:R-:W-:Y:S01]  /*157f0*/  HMMA.16816.F32 R32, R4, R46, R32 ;  /* 0x0000002e0420723c */ /* 0x000fe20000001820 */
[----:B------:R-:W2:Y:S05]  /*15800*/  LDSM.16.M88.4 R44, [R164+0x7000] ;  /* 0x00700000a42c783b */ /* 0x000eaa0000000200 */
[----:B------:R-:W-:Y:S01]  /*15810*/  HMMA.16816.F32 R40, R12, R48, R40 ;  /* 0x000000300c28723c */ /* 0x000fe20000001828 */
[----:B----4-:R-:W4:Y:S01]  /*15820*/  LDSM.16.M88.4 R64, [R240+0x7800] ;  /* 0x00780000f040783b */ /* 0x010f220000000200 */
[----:B------:R-:W4:Y:S05]  /*15830*/  MUFU.TANH R99, R99 ;  /* 0x0000006300637308 */ /* 0x000f2a0000002400 */
[----:B------:R-:W-:-:S02]  /*15840*/  IMAD.SHL.U32 R48, R36, 0x2, RZ ;  /* 0x0000000224307824 */ /* 0x000fc400078e00ff */
[----:B------:R-:W-:Y:S01]  /*15850*/  HMMA.16816.F32 R36, R12, R50, R16 ;  /* 0x000000320c24723c */ /* 0x000fe20000001810 */
[----:B------:R-:W4:Y:S02]  /*15860*/  MUFU.TANH R97, R97 ;  /* 0x0000006100617308 */ /* 0x000f240000002400 */
[----:B------:R-:W-:Y:S01]  /*15870*/  FMUL.FTZ R52, R52, UR9 ;  /* 0x0000000934347c20 */ /* 0x000fe20008410000 */
[----:B------:R-:W-:Y:S01]  /*15880*/  FMUL.FTZ R53, R53, UR9 ;  /* 0x0000000935357c20 */ /* 0x000fe20008410000 */
[----:B------:R-:W-:Y:S01]  /*15890*/  FMUL.FTZ R54, R54, UR9 ;  /* 0x0000000936367c20 */ /* 0x000fe20008410000 */
[----:B-1----:R-:W-:Y:S01]  /*158a0*/  HMMA.16816.F32 R16, R8, R20, RZ ;  /* 0x000000140810723c */ /* 0x002fe200000018ff */
[----:B------:R-:W-:Y:S01]  /*158b0*/  FMUL.FTZ R55, R55, UR9 ;  /* 0x0000000937377c20 */ /* 0x000fe20008410000 */
[----:B------:R-:W-:Y:S01]  /*158c0*/  LOP3.LUT R2, R48, 0x6, RZ, 0xc0, !PT ;  /* 0x0000000630027812 */ /* 0x000fe200078ec0ff */
[----:B------:R-:W-:Y:S01]  /*158d0*/  MUFU.TANH R74, R52 ;  /* 0x00000034004a7308 */ /* 0x000fe20000002400 */
[----:B------:R-:W-:Y:S01]  /*158e0*/  FMUL.FTZ R32, R32, UR9 ;  /* 0x0000000920207c20 */ /* 0x000fe20008410000 */
[----:B------:R-:W-:Y:S01]  /*158f0*/  FMUL.FTZ R33, R33, UR9 ;  /* 0x0000000921217c20 */ /* 0x000fe20008410000 */
[----:B------:R-:W-:Y:S01]  /*15900*/  FMUL.FTZ R34, R34, UR9 ;  /* 0x0000000922227c20 */ /* 0x000fe20008410000 */
[----:B------:R-:W-:-:S02]  /*15910*/  VIADD R2, R2, UR11 ;  /* 0x0000000b02027c36 */ /* 0x000fc40008000000 */
[----:B------:R-:W-:Y:S01]  /*15920*/  FMUL.FTZ R35, R35, UR9 ;  /* 0x0000000923237c20 */ /* 0x000fe20008410000 */
[----:B---3--:R-:W-:Y:S01]  /*15930*/  HMMA.16816.F32 R40, R4, R28, R40 ;  /* 0x0000001c0428723c */ /* 0x008fe20000001828 */
[----:B------:R-:W1:Y:S01]  /*15940*/  LDSM.16.M88.4 R48, [R164+0x7800] ;  /* 0x00780000a430783b */ /* 0x000e620000000200 */
[----:B------:R-:W-:Y:S01]  /*15950*/  MUFU.TANH R72, R53 ;  /* 0x0000003500487308 */ /* 0x000fe20000002400 */
[C---:B------:R-:W-:Y:S01]  /*15960*/  VIADD R20, R2.reuse, 0x1 ;  /* 0x0000000102147836 */ /* 0x040fe20000000000 */
[----:B------:R-:W-:-:S03]  /*15970*/  ISETP.GE.AND P1, PT, R2, R180, PT ;  /* 0x000000b40200720c */ /* 0x000fc60003f26270 */
[----:B------:R-:W-:Y:S01]  /*15980*/  VIADD R28, R2, 0x8 ;  /* 0x00000008021c7836 */ /* 0x000fe20000000000 */
[CC--:B------:R-:W-:Y:S01]  /*15990*/  ISETP.GE.AND P6, PT, R20.reuse, R181.reuse, PT ;  /* 0x000000b51400720c */ /* 0x0c0fe20003fc6270 */
[----:B------:R-:W-:Y:S01]  /*159a0*/  HMMA.16816.F32 R36, R4, R30, R36 ;  /* 0x0000001e0424723c */ /* 0x000fe20000001824 */
[----:B------:R-:W-:Y:S01]  /*159b0*/  MUFU.TANH R73, R54 ;  /* 0x0000003600497308 */ /* 0x000fe20000002400 */
[-C--:B------:R-:W-:Y:S02]  /*159c0*/  ISETP.GE.AND P0, PT, R20, R180.reuse, PT ;  /* 0x000000b41400720c */ /* 0x080fe40003f06270 */
[C---:B------:R-:W-:Y:S02]  /*159d0*/  ISETP.GE.AND P3, PT, R28.reuse, R181, PT ;  /* 0x000000b51c00720c */ /* 0x040fe40003f66270 */
[----:B--2---:R-:W-:Y:S01]  /*159e0*/  HMMA.16816.F32 R16, R24, R44, R16 ;  /* 0x0000002c1810723c */ /* 0x004fe20000001810 */
[----:B------:R-:W-:Y:S01]  /*159f0*/  ISETP.GE.AND P5, PT, R28, R180, PT ;  /* 0x000000b41c00720c */ /* 0x000fe20003fa6270 */
[----:B------:R-:W-:Y:S01]  /*15a00*/  VIADD R28, R2, 0x9 ;  /* 0x00000009021c7836 */ /* 0x000fe20000000000 */
[----:B------:R2:W-:Y:S01]  /*15a10*/  MUFU.TANH R71, R55 ;  /* 0x0000003700477308 */ /* 0x0005e20000002400 */
[----:B------:R-:W-:-:S02]  /*15a20*/  FSEL R123, R62, -INF , !P6 ;  /* 0xff8000003e7b7808 */ /* 0x000fc40007000000 */
[C---:B------:R-:W-:Y:S01]  /*15a30*/  HMMA.16816.F32 R20, R8.reuse, R22, RZ ;  /* 0x000000160814723c */ /* 0x040fe200000018ff */
[CC--:B------:R-:W-:Y:S02]  /*15a40*/  ISETP.GE.AND P2, PT, R28.reuse, R181.reuse, PT ;  /* 0x000000b51c00720c */ /* 0x0c0fe40003f46270 */
[-C--:B------:R-:W-:Y:S01]  /*15a50*/  ISETP.GE.AND P4, PT, R28, R180.reuse, PT ;  /* 0x000000b41c00720c */ /* 0x080fe20003f86270 */
[----:B------:R-:W-:Y:S01]  /*15a60*/  VIADD R28, R2, 0x10 ;  /* 0x00000010021c7836 */ /* 0x000fe20000000000 */
[----:B------:R-:W-:Y:S01]  /*15a70*/  MUFU.TANH R70, R32 ;  /* 0x0000002000467308 */ /* 0x000fe20000002400 */
[----:B------:R-:W-:Y:S01]  /*15a80*/  FMUL.FTZ R62, R40, UR9 ;  /* 0x00000009283e7c20 */ /* 0x000fe20008410000 */
[----:B-----5:R-:W-:Y:S01]  /*15a90*/  FSEL R3, R3, -INF , !P1 ;  /* 0xff80000003037808 */ /* 0x020fe20004800000 */
[----:B------:R-:W-:Y:S01]  /*15aa0*/  VIADD R40, R2, 0x11 ;  /* 0x0000001102287836 */ /* 0x000fe20000000000 */
[CC--:B------:R-:W-:Y:S01]  /*15ab0*/  ISETP.GE.AND P1, PT, R28.reuse, R181.reuse, PT ;  /* 0x000000b51c00720c */ /* 0x0c0fe20003f26270 */
[----:B------:R-:W-:Y:S01]  /*15ac0*/  FMUL.FTZ R41, R41, UR9 ;  /* 0x0000000929297c20 */ /* 0x000fe20008410000 */
[-C--:B------:R-:W-:Y:S01]  /*15ad0*/  ISETP.GE.AND P6, PT, R28, R180.reuse, PT ;  /* 0x000000b41c00720c */ /* 0x080fe20003fc6270 */
[----:B------:R-:W-:Y:S01]  /*15ae0*/  FMUL.FTZ R42, R42, UR9 ;  /* 0x000000092a2a7c20 */ /* 0x000fe20008410000 */
[----:B------:R-:W-:Y:S01]  /*15af0*/  MUFU.TANH R68, R33 ;  /* 0x0000002100447308 */ /* 0x000fe20000002400 */
[----:B--2---:R-:W2:Y:S01]  /*15b00*/  LDSM.16.M88.4 R52, [R238+0x5000] ;  /* 0x00500000ee34783b */ /* 0x004ea20000000200 */
[----:B----4-:R-:W-:Y:S01]  /*15b10*/  HMMA.16816.F32 R28, R8, R64, RZ ;  /* 0x00000040081c723c */ /* 0x010fe200000018ff */
[----:B------:R-:W-:Y:S01]  /*15b20*/  FSEL R103, R103, -INF , !P0 ;  /* 0xff80000067677808 */ /* 0x000fe20004000000 */
[----:B------:R-:W-:Y:S01]  /*15b30*/  FMUL.FTZ R43, R43, UR9 ;  /* 0x000000092b2b7c20 */ /* 0x000fe20008410000 */
[----:B------:R-:W-:Y:S01]  /*15b40*/  FSEL R122, R61, -INF , !P3 ;  /* 0xff8000003d7a7808 */ /* 0x000fe20005800000 */
[----:B------:R-:W-:Y:S01]  /*15b50*/  FMUL.FTZ R195, R36, UR9 ;  /* 0x0000000924c37c20 */ /* 0x000fe20008410000 */
[CC--:B------:R-:W-:Y:S01]  /*15b60*/  ISETP.GE.AND P0, PT, R40.reuse, R181.reuse, PT ;  /* 0x000000b52800720c */ /* 0x0c0fe20003f06270 */
[----:B------:R-:W-:Y:S01]  /*15b70*/  MUFU.TANH R69, R34 ;  /* 0x0000002200457308 */ /* 0x000fe20000002400 */
[-C--:B------:R-:W-:Y:S01]  /*15b80*/  ISETP.GE.AND P3, PT, R40, R180.reuse, PT ;  /* 0x000000b42800720c */ /* 0x080fe20003f66270 */
[----:B------:R-:W-:Y:S01]  /*15b90*/  VIADD R40, R2, 0x18 ;  /* 0x0000001802287836 */ /* 0x000fe20000000000 */
[----:B------:R-:W-:Y:S01]  /*15ba0*/  HMMA.16816.F32 R20, R24, R46, R20 ;  /* 0x0000002e1814723c */ /* 0x000fe20000001814 */
[----:B------:R-:W-:Y:S01]  /*15bb0*/  FSEL R102, R102, -INF , !P5 ;  /* 0xff80000066667808 */ /* 0x000fe20006800000 */
[----:B------:R-:W3:Y:S01]  /*15bc0*/  LDSM.16.M88.4 R44, [R238+0x5800] ;  /* 0x00580000ee2c783b */ /* 0x000ee20000000200 */
[----:B------:R-:W-:Y:S01]  /*15bd0*/  FSEL R121, R121, -INF , !P2 ;  /* 0xff80000079797808 */ /* 0x000fe20005000000 */
[----:B------:R-:W-:Y:S01]  /*15be0*/  VIADD R36, R2, 0x21 ;  /* 0x0000002102247836 */ /* 0x000fe20000000000 */
[----:B------:R4:W-:Y:S01]  /*15bf0*/  MUFU.TANH R63, R35 ;  /* 0x00000023003f7308 */ /* 0x0009e20000002400 */
[CC--:B------:R-:W-:Y:S01]  /*15c00*/  ISETP.GE.AND P5, PT, R40.reuse, R181.reuse, PT ;  /* 0x000000b52800720c */ /* 0x0c0fe20003fa6270 */
[----:B------:R-:W-:Y:S01]  /*15c10*/  HMMA.16816.F32 R64, R8, R66, RZ ;  /* 0x000000420840723c */ /* 0x000fe200000018ff */
[-C--:B------:R-:W-:Y:S01]  /*15c20*/  ISETP.GE.AND P2, PT, R40, R180.reuse, PT ;  /* 0x000000b42800720c */ /* 0x080fe20003f46270 */
[----:B------:R-:W-:Y:S01]  /*15c30*/  VIADD R40, R2, 0x19 ;  /* 0x0000001902287836 */ /* 0x000fe20000000000 */
[----:B------:R-:W-:Y:S01]  /*15c40*/  FSEL R101, R101, -INF , !P4 ;  /* 0xff80000065657808 */ /* 0x000fe20006000000 */
[----:B------:R-:W-:Y:S01]  /*15c50*/  FMUL.FTZ R37, R37, UR9 ;  /* 0x0000000925257c20 */ /* 0x000fe20008410000 */
[----:B------:R-:W-:Y:S01]  /*15c60*/  FSEL R120, R120, -INF , !P1 ;  /* 0xff80000078787808 */ /* 0x000fe20004800000 */
[----:B------:R-:W-:Y:S01]  /*15c70*/  MUFU.TANH R61, R41 ;  /* 0x00000029003d7308 */ /* 0x000fe20000002400 */
[CC--:B------:R-:W-:Y:S01]  /*15c80*/  ISETP.GE.AND P4, PT, R40.reuse, R181.reuse, PT ;  /* 0x000000b52800720c */ /* 0x0c0fe20003f86270 */
[----:B-1----:R-:W-:Y:S01]  /*15c90*/  HMMA.16816.F32 R28, R24, R48, R28 ;  /* 0x00000030181c723c */ /* 0x002fe2000000181c */
[-C--:B------:R-:W-:Y:S01]  /*15ca0*/  ISETP.GE.AND P1, PT, R40, R180.reuse, PT ;  /* 0x000000b42800720c */ /* 0x080fe20003f26270 */
[----:B------:R-:W-:Y:S01]  /*15cb0*/  VIADD R40, R2, 0x20 ;  /* 0x0000002002287836 */ /* 0x000fe20000000000 */
[----:B------:R-:W-:Y:S01]  /*15cc0*/  FSEL R100, R100, -INF , !P6 ;  /* 0xff80000064647808 */ /* 0x000fe20007000000 */
[----:B------:R-:W-:Y:S01]  /*15cd0*/  FMUL.FTZ R38, R38, UR9 ;  /* 0x0000000926267c20 */ /* 0x000fe20008410000 */
[----:B------:R-:W-:Y:S01]  /*15ce0*/  FSEL R119, R119, -INF , !P0 ;  /* 0xff80000077777808 */ /* 0x000fe20004000000 */
[----:B------:R-:W-:Y:S01]  /*15cf0*/  MUFU.TANH R170, R42 ;  /* 0x0000002a00aa7308 */ /* 0x000fe20000002400 */
[----:B----4-:R-:W1:Y:S01]  /*15d00*/  LDSM.16.M88.4 R32, [R233+0x5000] ;  /* 0x00500000e920783b */ /* 0x010e620000000200 */
[C---:B------:R-:W-:Y:S01]  /*15d10*/  ISETP.GE.AND P6, PT, R40.reuse, R181, PT ;  /* 0x000000b52800720c */ /* 0x040fe20003fc6270 */
[----:B------:R-:W-:Y:S01]  /*15d20*/  FMUL.FTZ R162, R39, UR9 ;  /* 0x0000000927a27c20 */ /* 0x000fe20008410000 */
[----:B------:R-:W-:-:S02]  /*15d30*/  ISETP.GE.AND P0, PT, R40, R180, PT ;  /* 0x000000b42800720c */ /* 0x000fc40003f06270 */
[----:B------:R-:W-:Y:S02]  /*15d40*/  FSEL R99, R99, -INF , !P3 ;  /* 0xff80000063637808 */ /* 0x000fe40005800000 */
[----:B------:R4:W-:Y:S01]  /*15d50*/  MUFU.TANH R169, R43 ;  /* 0x0000002b00a97308 */ /* 0x0009e20000002400 */
[C---:B--2---:R-:W-:Y:S01]  /*15d60*/  HMMA.16816.F32 R16, R12.reuse, R52, R16 ;  /* 0x000000340c10723c */ /* 0x044fe20000001810 */
[----:B------:R-:W-:Y:S02]  /*15d70*/  FSEL R118, R118, -INF , !P5 ;  /* 0xff80000076767808 */ /* 0x000fe40006800000 */
[CC--:B------:R-:W-:Y:S02]  /*15d80*/  ISETP.GE.AND P3, PT, R36.reuse, R181.reuse, PT ;  /* 0x000000b52400720c */ /* 0x0c0fe40003f66270 */
[-C--:B------:R-:W-:Y:S01]  /*15d90*/  ISETP.GE.AND P5, PT, R36, R180.reuse, PT ;  /* 0x000000b42400720c */ /* 0x080fe20003fa6270 */
[----:B------:R-:W-:Y:S01]  /*15da0*/  VIADD R36, R2, 0x28 ;  /* 0x0000002802247836 */ /* 0x000fe20000000000 */
[----:B------:R-:W-:Y:S01]  /*15db0*/  FSEL R98, R98, -INF , !P2 ;  /* 0xff80000062627808 */ /* 0x000fe20005000000 */
[----:B------:R-:W-:Y:S01]  /*15dc0*/  MUFU.TANH R191, R37 ;  /* 0x0000002500bf7308 */ /* 0x000fe20000002400 */
[----:B------:R-:W-:Y:S01]  /*15dd0*/  FSEL R117, R117, -INF , !P4 ;  /* 0xff80000075757808 */ /* 0x000fe20006000000 */
[----:B------:R-:W-:Y:S01]  /*15de0*/  HMMA.16816.F32 R20, R12, R54, R20 ;  /* 0x000000360c14723c */ /* 0x000fe20000001814 */
[C---:B------:R-:W-:Y:S01]  /*15df0*/  ISETP.GE.AND P2, PT, R36.reuse, R181, PT ;  /* 0x000000b52400720c */ /* 0x040fe20003f46270 */
[----:B------:R-:W-:Y:S01]  /*15e00*/  LDSM.16.M88.4 R52, [R164+0x8000] ;  /* 0x00800000a434783b */ /* 0x000fe20000000200 */
[----:B------:R-:W-:-:S02]  /*15e10*/  ISETP.GE.AND P4, PT, R36, R180, PT ;  /* 0x000000b42400720c */ /* 0x000fc40003f86270 */
[----:B------:R-:W-:Y:S01]  /*15e20*/  FSEL R97, R97, -INF , !P1 ;  /* 0xff80000061617808 */ /* 0x000fe20004800000 */
[----:B----4-:R-:W2:Y:S01]  /*15e30*/  LDSM.16.M88.4 R40, [R240+0x8000] ;  /* 0x00800000f028783b */ /* 0x010ea20000000200 */
[----:B------:R4:W-:Y:S01]  /*15e40*/  MUFU.TANH R168, R38 ;  /* 0x0000002600a87308 */ /* 0x0009e20000002400 */
[----:B------:R-:W-:Y:S01]  /*15e50*/  HMMA.16816.F32 R64, R24, R50, R64 ;  /* 0x000000321840723c */ /* 0x000fe20000001840 */
[----:B------:R-:W-:Y:S01]  /*15e60*/  FSEL R116, R116, -INF , !P6 ;  /* 0xff80000074747808 */ /* 0x000fe20007000000 */
[----:B------:R-:W-:Y:S01]  /*15e70*/  LDSM.16.M88.4 R48, [R164+0x8800] ;  /* 0x00880000a430783b */ /* 0x000fe20000000200 */
[----:B------:R-:W-:Y:S02]  /*15e80*/  FSEL R96, R96, -INF , !P0 ;  /* 0xff80000060607808 */ /* 0x000fe40004000000 */
[----:B------:R-:W-:Y:S01]  /*15e90*/  FSEL R115, R115, -INF , !P3 ;  /* 0xff80000073737808 */ /* 0x000fe20005800000 */
[----:B---3--:R-:W-:Y:S01]  /*15ea0*/  HMMA.16816.F32 R28, R12, R44, R28 ;  /* 0x0000002c0c1c723c */ /* 0x008fe2000000181c */
[----:B------:R-:W3:Y:S01]  /*15eb0*/  MUFU.TANH R95, R95 ;  /* 0x0000005f005f7308 */ /* 0x000ee20000002400 */
[----:B------:R-:W-:-:S02]  /*15ec0*/  FSEL R114, R114, -INF , !P2 ;  /* 0xff80000072727808 */ /* 0x000fc40005000000 */
[----:B------:R-:W-:Y:S02]  /*15ed0*/  FSEL R94, R94, -INF , !P4 ;  /* 0xff8000005e5e7808 */ /* 0x000fe40006000000 */
[C---:B-1----:R-:W-:Y:S03]  /*15ee0*/  HMMA.16816.F32 R16, R4.reuse, R32, R16 ;  /* 0x000000200410723c */ /* 0x042fe60000001810 */
[----:B------:R-:W1:Y:S01]  /*15ef0*/  MUFU.TANH R93, R93 ;  /* 0x0000005d005d7308 */ /* 0x000e620000002400 */
[----:B----4-:R-:W4:Y:S02]  /*15f00*/  LDSM.16.M88.4 R36, [R233+0x5800] ;  /* 0x00580000e924783b */ /* 0x010f240000000200 */
[----:B------:R-:W-:Y:S01]  /*15f10*/  HMMA.16816.F32 R20, R4, R34, R20 ;  /* 0x000000220414723c */ /* 0x000fe20000001814 */
[----:B------:R-:W-:-:S04]  /*15f20*/  VIADD R32, R2, 0x29 ;  /* 0x0000002902207836 */ /* 0x000fc80000000000 */
[----:B------:R-:W5:Y:S01]  /*15f30*/  MUFU.TANH R0, R0 ;  /* 0x0000000000007308 */ /* 0x000f620000002400 */
[----:B---3--:R-:W-:Y:S02]  /*15f40*/  FSEL R95, R95, -INF , !P5 ;  /* 0xff8000005f5f7808 */ /* 0x008fe40006800000 */
[CC--:B------:R-:W-:Y:S01]  /*15f50*/  ISETP.GE.AND P1, PT, R32.reuse, R181.reuse, PT ;  /* 0x000000b52000720c */ /* 0x0c0fe20003f26270 */
[----:B------:R-:W-:Y:S01]  /*15f60*/  HMMA.16816.F32 R64, R12, R46, R64 ;  /* 0x0000002e0c40723c */ /* 0x000fe20000001840 */
[----:B------:R-:W-:Y:S01]  /*15f70*/  ISETP.GE.AND P6, PT, R32, R180, PT ;  /* 0x000000b42000720c */ /* 0x000fe20003fc6270 */
[----:B------:R-:W-:Y:S01]  /*15f80*/  VIADD R32, R2, 0x30 ;  /* 0x0000003002207836 */ /* 0x000fe20000000000 */
[----:B------:R-:W-:Y:S01]  /*15f90*/  FSEL R113, R113, -INF , !P1 ;  /* 0xff80000071717808 */ /* 0x000fe20004800000 */
[----:B------:R-:W-:Y:S01]  /*15fa0*/  LDSM.16.M88.4 R44, [R240+0x8800] ;  /* 0x00880000f02c783b */ /* 0x000fe20000000200 */
[----:B-1----:R-:W-:Y:S01]  /*15fb0*/  FSEL R93, R93, -INF , !P6 ;  /* 0xff8000005d5d7808 */ /* 0x002fe20007000000 */
[----:B------:R-:W1:Y:S01]  /*15fc0*/  MUFU.TANH R133, R133 ;  /* 0x0000008500857308 */ /* 0x000e620000002400 */
[----:B------:R-:W-:-:S02]  /*15fd0*/  ISETP.GE.AND P0, PT, R32, R181, PT ;  /* 0x000000b52000720c */ /* 0x000fc40003f06270 */
[-C--:B------:R-:W-:Y:S01]  /*15fe0*/  ISETP.GE.AND P3, PT, R32, R180.reuse, PT ;  /* 0x000000b42000720c */ /* 0x080fe20003f66270 */
[----:B------:R-:W-:Y:S02]  /*15ff0*/  VIADD R32, R2, 0x31 ;  /* 0x0000003102207836 */ /* 0x000fe40000000000 */
[----:B------:R-:W-:Y:S01]  /*16000*/  FMUL.FTZ R16, R16, UR9 ;  /* 0x0000000910107c20 */ /* 0x000fe20008410000 */
[----:B------:R-:W-:Y:S01]  /*16010*/  FSEL R112, R112, -INF , !P0 ;  /* 0xff80000070707808 */ /* 0x000fe20004000000 */
[----:B------:R-:W-:Y:S01]  /*16020*/  FMUL.FTZ R17, R17, UR9 ;  /* 0x0000000911117c20 */ /* 0x000fe20008410000 */
[----:B------:R-:W-:Y:S01]  /*16030*/  FMUL.FTZ R18, R18, UR9 ;  /* 0x0000000912127c20 */ /* 0x000fe20008410000 */
[C---:B------:R-:W-:Y:S01]  /*16040*/  ISETP.GE.AND P5, PT, R32.reuse, R181, PT ;  /* 0x000000b52000720c */ /* 0x040fe20003fa6270 */
[----:B------:R3:W-:Y:S01]  /*16050*/  MUFU.TANH R182, R16 ;  /* 0x0000001000b67308 */ /* 0x0007e20000002400 */
[----:B------:R-:W-:Y:S01]  /*16060*/  ISETP.GE.AND P2, PT, R32, R180, PT ;  /* 0x000000b42000720c */ /* 0x000fe20003f46270 */
[----:B------:R-:W-:-:S02]  /*16070*/  VIADD R32, R2, 0x38 ;  /* 0x0000003802207836 */ /* 0x000fc40000000000 */
[----:B------:R-:W-:Y:S01]  /*16080*/  FMUL.FTZ R19, R19, UR9 ;  /* 0x0000000913137c20 */ /* 0x000fe20008410000 */
[----:B------:R-:W-:Y:S01]  /*16090*/  FSEL R92, R92, -INF , !P3 ;  /* 0xff8000005c5c7808 */ /* 0x000fe20005800000 */
[----:B------:R-:W-:Y:S01]  /*160a0*/  FMUL.FTZ R20, R20, UR9 ;  /* 0x0000000914147c20 */ /* 0x000fe20008410000 */
[----:B-----5:R-:W-:Y:S01]  /*160b0*/  FSEL R0, R0, -INF , !P5 ;  /* 0xff80000000007808 */ /* 0x020fe20006800000 */
[----:B------:R-:W-:Y:S01]  /*160c0*/  FMUL.FTZ R21, R21, UR9 ;  /* 0x0000000915157c20 */ /* 0x000fe20008410000 */
[CC--:B------:R-:W-:Y:S01]  /*160d0*/  ISETP.GE.AND P4, PT, R32.reuse, R181.reuse, PT ;  /* 0x000000b52000720c */ /* 0x0c0fe20003f86270 */
[----:B------:R-:W-:Y:S01]  /*160e0*/  MUFU.TANH R177, R17 ;  /* 0x0000001100b17308 */ /* 0x000fe20000002400 */
[----:B------:R-:W-:Y:S01]  /*160f0*/  ISETP.GE.AND P1, PT, R32, R180, PT ;  /* 0x000000b42000720c */ /* 0x000fe20003f26270 */
[----:B------:R-:W-:Y:S01]  /*16100*/  FMUL.FTZ R22, R22, UR9 ;  /* 0x0000000916167c20 */ /* 0x000fe20008410000 */
[----:B--2---:R-:W-:Y:S01]  /*16110*/  HMMA.16816.F32 R32, R8, R40, RZ ;  /* 0x000000280820723c */ /* 0x004fe200000018ff */
[----:B------:R-:W-:Y:S01]  /*16120*/  FSEL R111, R111, -INF , !P4 ;  /* 0xff8000006f6f7808 */ /* 0x000fe20006000000 */
[----:B------:R-:W-:Y:S01]  /*16130*/  FMUL.FTZ R23, R23, UR9 ;  /* 0x0000000917177c20 */ /* 0x000fe20008410000 */
[----:B------:R-:W-:Y:S01]  /*16140*/  FSEL R90, R90, -INF , !P1 ;  /* 0xff8000005a5a7808 */ /* 0x000fe20004800000 */
[----:B---3--:R-:W-:Y:S01]  /*16150*/  VIADD R16, R2, 0x39 ;  /* 0x0000003902107836 */ /* 0x008fe20000000000 */
[----:B------:R-:W-:Y:S01]  /*16160*/  MUFU.TANH R149, R18 ;  /* 0x0000001200957308 */ /* 0x000fe20000002400 */
[----:B----4-:R-:W-:Y:S03]  /*16170*/  HMMA.16816.F32 R28, R4, R36, R28 ;  /* 0x00000024041c723c */ /* 0x010fe6000000181c */
[----:B------:R-:W-:-:S02]  /*16180*/  ISETP.GE.AND P6, PT, R16, R181, PT ;  /* 0x000000b51000720c */ /* 0x000fc40003fc6270 */
[-C--:B------:R-:W-:Y:S01]  /*16190*/  ISETP.GE.AND P0, PT, R16, R180.reuse, PT ;  /* 0x000000b41000720c */ /* 0x080fe20003f06270 */
[C---:B------:R-:W-:Y:S01]  /*161a0*/  VIADD R16, R2.reuse, 0x40 ;  /* 0x0000004002107836 */ /* 0x040fe20000000000 */
[----:B------:R2:W-:Y:S01]  /*161b0*/  MUFU.TANH R146, R19 ;  /* 0x0000001300927308 */ /* 0x0005e20000002400 */
[----:B------:R-:W-:Y:S01]  /*161c0*/  HMMA.16816.F32 R40, R8, R42, RZ ;  /* 0x0000002a0828723c */ /* 0x000fe200000018ff */
[----:B------:R-:W-:Y:S01]  /*161d0*/  FSEL R105, R105, -INF , !P6 ;  /* 0xff80000069697808 */ /* 0x000fe20007000000 */
[----:B------:R-:W-:Y:S01]  /*161e0*/  VIADD R36, R2, 0x41 ;  /* 0x0000004102247836 */ /* 0x000fe20000000000 */
[C---:B------:R-:W-:Y:S02]  /*161f0*/  ISETP.GE.AND P3, PT, R16.reuse, R181, PT ;  /* 0x000000b51000720c */ /* 0x040fe40003f66270 */
[----:B------:R-:W-:Y:S01]  /*16200*/  ISETP.GE.AND P5, PT, R16, R180, PT ;  /* 0x000000b41000720c */ /* 0x000fe20003fa6270 */
[----:B------:R-:W-:Y:S01]  /*16210*/  HMMA.16816.F32 R64, R4, R38, R64 ;  /* 0x000000260440723c */ /* 0x000fe20000001840 */
[----:B------:R-:W3:Y:S01]  /*16220*/  MUFU.TANH R91, R91 ;  /* 0x0000005b005b7308 */ /* 0x000ee20000002400 */
[----:B-1----:R-:W-:-:S02]  /*16230*/  FSEL R139, R133, -INF , !P0 ;  /* 0xff800000858b7808 */ /* 0x002fc40004000000 */
[----:B------:R-:W-:Y:S02]  /*16240*/  FSEL R196, R132, -INF , !P3 ;  /* 0xff80000084c47808 */ /* 0x000fe40005800000 */
[C---:B------:R-:W-:Y:S01]  /*16250*/  HMMA.16816.F32 R32, R24.reuse, R52, R32 ;  /* 0x000000341820723c */ /* 0x040fe20000001820 */
[-C--:B------:R-:W-:Y:S02]  /*16260*/  ISETP.GE.AND P4, PT, R36, R180.reuse, PT ;  /* 0x000000b42400720c */ /* 0x080fe40003f86270 */
[----:B------:R1:W-:Y:S01]  /*16270*/  MUFU.TANH R172, R20 ;  /* 0x0000001400ac7308 */ /* 0x0003e20000002400 */
[----:B--2---:R-:W2:Y:S01]  /*16280*/  LDSM.16.M88.4 R16, [R238+0x6000] ;  /* 0x00600000ee10783b */ /* 0x004ea20000000200 */
[----:B------:R-:W-:Y:S01]  /*16290*/  FMUL.FTZ R155, R28, UR9 ;  /* 0x000000091c9b7c20 */ /* 0x000fe20008410000 */
[----:B------:R-:W-:Y:S01]  /*162a0*/  VIADD R28, R2, 0x51 ;  /* 0x00000051021c7836 */ /* 0x000fe20000000000 */
[----:B------:R-:W-:Y:S01]  /*162b0*/  FSEL R148, R131, -INF , !P5 ;  /* 0xff80000083947808 */ /* 0x000fe20006800000 */
[----:B------:R-:W-:Y:S01]  /*162c0*/  FMUL.FTZ R29, R29, UR9 ;  /* 0x000000091d1d7c20 */ /* 0x000fe20008410000 */
[----:B------:R-:W-:Y:S01]  /*162d0*/  FMUL.FTZ R30, R30, UR9 ;  /* 0x000000091e1e7c20 */ /* 0x000fe20008410000 */
[----:B------:R-:W-:Y:S01]  /*162e0*/  FMUL.FTZ R136, R31, UR9 ;  /* 0x000000091f887c20 */ /* 0x000fe20008410000 */
[----:B------:R-:W4:Y:S01]  /*162f0*/  MUFU.TANH R130, R130 ;  /* 0x0000008200827308 */ /* 0x000f220000002400 */
[----:B---3--:R-:W-:Y:S01]  /*16300*/  FSEL R91, R91, -INF , !P2 ;  /* 0xff8000005b5b7808 */ /* 0x008fe20005000000 */
[----:B------:R-:W-:Y:S01]  /*16310*/  HMMA.16816.F32 R40, R24, R54, R40 ;  /* 0x000000361828723c */ /* 0x000fe20000001828 */
[-C--:B------:R-:W-:Y:S01]  /*16320*/  ISETP.GE.AND P2, PT, R36, R181.reuse, PT ;  /* 0x000000b52400720c */ /* 0x080fe20003f46270 */
[----:B------:R-:W-:Y:S03]  /*16330*/  LDSM.16.M88.4 R52, [R233+0x6800] ;  /* 0x00680000e934783b */ /* 0x000fe60000000200 */
[----:B------:R-:W-:Y:S01]  /*16340*/  FSEL R110, R110, -INF , !P2 ;  /* 0xff8000006e6e7808 */ /* 0x000fe20005000000 */
[----:B------:R-:W3:Y:S01]  /*16350*/  MUFU.TANH R128, R128 ;  /* 0x0000008000807308 */ /* 0x000ee20000002400 */
[----:B-1----:R-:W-:Y:S01]  /*16360*/  VIADD R20, R2, 0x48 ;  /* 0x0000004802147836 */ /* 0x002fe20000000000 */
[----:B------:R-:W1:Y:S01]  /*16370*/  LDSM.16.M88.4 R36, [R233+0x6000] ;  /* 0x00600000e924783b */ /* 0x000e620000000200 */
[----:B------:R-:W-:Y:S01]  /*16380*/  FMUL.FTZ R64, R64, UR9 ;  /* 0x0000000940407c20 */ /* 0x000fe20008410000 */
[----:B------:R-:W-:Y:S01]  /*16390*/  FMUL.FTZ R65, R65, UR9 ;  /* 0x0000000941417c20 */ /* 0x000fe20008410000 */
[----:B------:R-:W-:Y:S01]  /*163a0*/  FMUL.FTZ R66, R66, UR9 ;  /* 0x0000000942427c20 */ /* 0x000fe20008410000 */
[C---:B------:R-:W-:Y:S01]  /*163b0*/  ISETP.GE.AND P1, PT, R20.reuse, R181, PT ;  /* 0x000000b51400720c */ /* 0x040fe20003f26270 */
[----:B------:R-:W-:Y:S01]  /*163c0*/  FMUL.FTZ R67, R67, UR9 ;  /* 0x0000000943437c20 */ /* 0x000fe20008410000 */
[----:B------:R-:W-:Y:S01]  /*163d0*/  ISETP.GE.AND P6, PT, R20, R180, PT ;  /* 0x000000b41400720c */ /* 0x000fe20003fc6270 */
[----:B------:R-:W-:Y:S01]  /*163e0*/  MUFU.TANH R160, R21 ;  /* 0x0000001500a07308 */ /* 0x000fe20000002400 */
[----:B------:R-:W-:-:S02]  /*163f0*/  IADD3 R20, R2, 0x49, RZ ;  /* 0x0000004902147810 */ /* 0x000fc40007ffe0ff */
[----:B----4-:R-:W-:Y:S02]  /*16400*/  FSEL R150, R130, -INF , !P4 ;  /* 0xff80000082967808 */ /* 0x010fe40006000000 */
[CC--:B------:R-:W-:Y:S02]  /*16410*/  ISETP.GE.AND P0, PT, R20.reuse, R181.reuse, PT ;  /* 0x000000b51400720c */ /* 0x0c0fe40003f06270 */
[----:B------:R-:W-:Y:S01]  /*16420*/  ISETP.GE.AND P3, PT, R20, R180, PT ;  /* 0x000000b41400720c */ /* 0x000fe20003f66270 */
[----:B------:R-:W-:Y:S01]  /*16430*/  VIADD R20, R2, 0x50 ;  /* 0x0000005002147836 */ /* 0x000fe20000000000 */
[----:B------:R-:W-:Y:S01]  /*16440*/  MUFU.TANH R144, R22 ;  /* 0x0000001600907308 */ /* 0x000fe20000002400 */
[----:B------:R-:W-:Y:S02]  /*16450*/  FSEL R109, R109, -INF , !P1 ;  /* 0xff8000006d6d7808 */ /* 0x000fe40004800000 */
[-C--:B------:R-:W-:Y:S02]  /*16460*/  ISETP.GE.AND P4, PT, R28, R181.reuse, PT ;  /* 0x000000b51c00720c */ /* 0x080fe40003f86270 */
[----:B------:R-:W-:-:S02]  /*16470*/  ISETP.GE.AND P5, PT, R20, R181, PT ;  /* 0x000000b51400720c */ /* 0x000fc40003fa6270 */
[-C--:B------:R-:W-:Y:S01]  /*16480*/  ISETP.GE.AND P2, PT, R20, R180.reuse, PT ;  /* 0x000000b41400720c */ /* 0x080fe20003f46270 */
[----:B------:R4:W-:Y:S01]  /*16490*/  MUFU.TANH R143, R23 ;  /* 0x00000017008f7308 */ /* 0x0009e20000002400 */
[-C--:B------:R-:W-:Y:S01]  /*164a0*/  ISETP.GE.AND P1, PT, R28, R180.reuse, PT ;  /* 0x000000b41c00720c */ /* 0x080fe20003f26270 */
[----:B------:R-:W-:Y:S01]  /*164b0*/  VIADD R28, R2, 0x58 ;  /* 0x00000058021c7836 */ /* 0x000fe20000000000 */
[----:B------:R-:W-:Y:S01]  /*164c0*/  FSEL R151, R129, -INF , !P6 ;  /* 0xff80000081977808 */ /* 0x000fe20007000000 */
[C---:B--2---:R-:W-:Y:S01]  /*164d0*/  HMMA.16816.F32 R32, R12.reuse, R16, R32 ;  /* 0x000000100c20723c */ /* 0x044fe20000001820 */
[----:B------:R-:W-:Y:S02]  /*164e0*/  FSEL R59, R59, -INF , !P0 ;  /* 0xff8000003b3b7808 */ /* 0x000fe40004000000 */
[C---:B------:R-:W-:Y:S01]  /*164f0*/  ISETP.GE.AND P6, PT, R28.reuse, R181, PT ;  /* 0x000000b51c00720c */ /* 0x040fe20003fc6270 */
[----:B------:R-:W-:Y:S01]  /*16500*/  MUFU.TANH R153, R29 ;  /* 0x0000001d00997308 */ /* 0x000fe20000002400 */
[----:B------:R-:W-:Y:S01]  /*16510*/  ISETP.GE.AND P0, PT, R28, R180, PT ;  /* 0x000000b41c00720c */ /* 0x000fe20003f06270 */
[----:B------:R-:W-:Y:S01]  /*16520*/  HMMA.16816.F32 R40, R12, R18, R40 ;  /* 0x000000120c28723c */ /* 0x000fe20000001828 */
[----:B------:R-:W-:Y:S01]  /*16530*/  VIADD R16, R2, 0x59 ;  /* 0x0000005902107836 */ /* 0x000fe20000000000 */
[----:B---3--:R-:W-:-:S02]  /*16540*/  FSEL R152, R128, -INF , !P3 ;  /* 0xff80000080987808 */ /* 0x008fc40005800000 */
[----:B------:R-:W-:Y:S02]  /*16550*/  FSEL R58, R58, -INF , !P5 ;  /* 0xff8000003a3a7808 */ /* 0x000fe40006800000 */
[----:B------:R2:W-:Y:S01]  /*16560*/  MUFU.TANH R137, R30 ;  /* 0x0000001e00897308 */ /* 0x0005e20000002400 */
[C---:B----4-:R-:W-:Y:S01]  /*16570*/  HMMA.16816.F32 R20, R8.reuse, R44, RZ ;  /* 0x0000002c0814723c */ /* 0x050fe200000018ff */
[C---:B------:R-:W-:Y:S02]  /*16580*/  ISETP.GE.AND P3, PT, R16.reuse, R181, PT ;  /* 0x000000b51000720c */ /* 0x040fe40003f66270 */
[----:B------:R-:W-:Y:S01]  /*16590*/  ISETP.GE.AND P5, PT, R16, R180, PT ;  /* 0x000000b41000720c */ /* 0x000fe20003fa6270 */
[----:B------:R-:W-:Y:S01]  /*165a0*/  VIADD R16, R2, 0x60 ;  /* 0x0000006002107836 */ /* 0x000fe20000000000 */
[----:B------:R-:W-:Y:S01]  /*165b0*/  FSEL R158, R127, -INF , !P2 ;  /* 0xff8000007f9e7808 */ /* 0x000fe20005000000 */
[----:B------:R-:W-:Y:S01]  /*165c0*/  HMMA.16816.F32 R44, R8, R46, RZ ;  /* 0x0000002e082c723c */ /* 0x000fe200000018ff */
[----:B------:R-:W3:Y:S01]  /*165d0*/  MUFU.TANH R126, R126 ;  /* 0x0000007e007e7308 */ /* 0x000ee20000002400 */
[----:B------:R-:W-:-:S02]  /*165e0*/  FSEL R57, R57, -INF , !P4 ;  /* 0xff80000039397808 */ /* 0x000fc40006000000 */
[C---:B------:R-:W-:Y:S02]  /*165f0*/  ISETP.GE.AND P2, PT, R16.reuse, R181, PT ;  /* 0x000000b51000720c */ /* 0x040fe40003f46270 */
[-C--:B------:R-:W-:Y:S01]  /*16600*/  ISETP.GE.AND P4, PT, R16, R180.reuse, PT ;  /* 0x000000b41000720c */ /* 0x080fe20003f86270 */
[----:B------:R-:W-:Y:S01]  /*16610*/  VIADD R16, R2, 0x61 ;  /* 0x0000006102107836 */ /* 0x000fe20000000000 */
[----:B------:R-:W-:Y:S01]  /*16620*/  FSEL R108, R108, -INF , !P6 ;  /* 0xff8000006c6c7808 */ /* 0x000fe20007000000 */
[----:B------:R-:W4:Y:S01]  /*16630*/  MUFU.TANH R87, R87 ;  /* 0x0000005700577308 */ /* 0x000f220000002400 */
[----:B--2---:R-:W2:Y:S01]  /*16640*/  LDSM.16.M88.4 R28, [R238+0x6800] ;  /* 0x00680000ee1c783b */ /* 0x004ea20000000200 */
[----:B------:R-:W-:Y:S01]  /*16650*/  FSEL R161, R125, -INF , !P0 ;  /* 0xff8000007da17808 */ /* 0x000fe20004000000 */
[----:B-1----:R-:W-:Y:S01]  /*16660*/  HMMA.16816.F32 R32, R4, R36, R32 ;  /* 0x000000240420723c */ /* 0x002fe20000001820 */
[----:B------:R-:W-:Y:S02]  /*16670*/  ISETP.GE.AND P6, PT, R16, R180, PT ;  /* 0x000000b41000720c */ /* 0x000fe40003fc6270 */
[----:B------:R-:W-:-:S02]  /*16680*/  FSEL R107, R107, -INF , !P3 ;  /* 0xff8000006b6b7808 */ /* 0x000fc40005800000 */
[----:B------:R-:W1:Y:S01]  /*16690*/  MUFU.TANH R83, R83 ;  /* 0x0000005300537308 */ /* 0x000e620000002400 */
[C---:B------:R-:W-:Y:S01]  /*166a0*/  HMMA.16816.F32 R20, R24.reuse, R48, R20 ;  /* 0x000000301814723c */ /* 0x040fe20000001814 */
[----:B---3--:R-:W-:Y:S01]  /*166b0*/  FSEL R159, R126, -INF , !P1 ;  /* 0xff8000007e9f7808 */ /* 0x008fe20004800000 */
[----:B------:R-:W-:Y:S01]  /*166c0*/  VIADD R36, R2, 0x69 ;  /* 0x0000006902247836 */ /* 0x000fe20000000000 */
[-C--:B------:R-:W-:Y:S01]  /*166d0*/  ISETP.GE.AND P1, PT, R16, R181.reuse, PT ;  /* 0x000000b51000720c */ /* 0x080fe20003f26270 */
[----:B------:R-:W-:Y:S01]  /*166e0*/  VIADD R16, R2, 0x68 ;  /* 0x0000006802107836 */ /* 0x000fe20000000000 */
[----:B------:R-:W-:Y:S01]  /*166f0*/  FSEL R163, R124, -INF , !P5 ;  /* 0xff8000007ca37808 */ /* 0x000fe20006800000 */
[----:B------:R-:W-:Y:S01]  /*16700*/  HMMA.16816.F32 R44, R24, R50, R44 ;  /* 0x00000032182c723c */ /* 0x000fe2000000182c */
[----:B------:R-:W-:Y:S01]  /*16710*/  FSEL R106, R106, -INF , !P2 ;  /* 0xff8000006a6a7808 */ /* 0x000fe20005000000 */
[----:B------:R-:W-:Y:S01]  /*16720*/  LDSM.16.M88.4 R48, [R238+0x7000] ;  /* 0x00700000ee30783b */ /* 0x000fe20000000200 */
[CC--:B------:R-:W-:Y:S01]  /*16730*/  ISETP.GE.AND P0, PT, R16.reuse, R181.reuse, PT ;  /* 0x000000b51000720c */ /* 0x0c0fe20003f06270 */
[----:B------:R-:W-:Y:S01]  /*16740*/  MUFU.TANH R142, R64 ;  /* 0x00000040008e7308 */ /* 0x000fe20000002400 */
[----:B------:R-:W-:Y:S01]  /*16750*/  ISETP.GE.AND P3, PT, R16, R180, PT ;  /* 0x000000b41000720c */ /* 0x000fe20003f66270 */
[----:B------:R-:W-:Y:S01]  /*16760*/  HMMA.16816.F32 R40, R4, R38, R40 ;  /* 0x000000260428723c */ /* 0x000fe20000001828 */
[----:B------:R-:W3:Y:S01]  /*16770*/  LDSM.16.M88.4 R16, [R240+0x9000] ;  /* 0x00900000f010783b */ /* 0x000ee20000000200 */
[----:B------:R-:W-:-:S02]  /*16780*/  ISETP.GE.AND P5, PT, R36, R181, PT ;  /* 0x000000b52400720c */ /* 0x000fc40003fa6270 */
[----:B------:R-:W-:Y:S01]  /*16790*/  ISETP.GE.AND P2, PT, R36, R180, PT ;  /* 0x000000b42400720c */ /* 0x000fe20003f46270 */
[----:B------:R-:W-:Y:S01]  /*167a0*/  VIADD R36, R2, 0x70 ;  /* 0x0000007002247836 */ /* 0x000fe20000000000 */
[----:B----4-:R-:W-:Y:S01]  /*167b0*/  FSEL R175, R87, -INF , !P6 ;  /* 0xff80000057af7808 */ /* 0x010fe20007000000 */
[----:B------:R-:W-:Y:S01]  /*167c0*/  FMUL.FTZ R32, R32, UR9 ;  /* 0x0000000920207c20 */ /* 0x000fe20008410000 */
[----:B------:R-:W-:Y:S01]  /*167d0*/  FSEL R145, R86, -INF , !P0 ;  /* 0xff80000056917808 */ /* 0x000fe20004000000 */
[----:B------:R-:W-:Y:S01]  /*167e0*/  FMUL.FTZ R33, R33, UR9 ;  /* 0x0000000921217c20 */ /* 0x000fe20008410000 */
[----:B------:R-:W-:Y:S01]  /*167f0*/  FSEL R174, R89, -INF , !P4 ;  /* 0xff80000059ae7808 */ /* 0x000fe20006000000 */
[----:B------:R-:W-:Y:S01]  /*16800*/  FMUL.FTZ R34, R34, UR9 ;  /* 0x0000000922227c20 */ /* 0x000fe20008410000 */
[----:B------:R-:W-:Y:S01]  /*16810*/  FSEL R140, R88, -INF , !P1 ;  /* 0xff800000588c7808 */ /* 0x000fe20004800000 */
[----:B------:R-:W-:Y:S01]  /*16820*/  MUFU.TANH R138, R32 ;  /* 0x00000020008a7308 */ /* 0x000fe20000002400 */
[----:B------:R-:W-:-:S02]  /*16830*/  ISETP.GE.AND P4, PT, R36, R181, PT ;  /* 0x000000b52400720c */ /* 0x000fc40003f86270 */
[----:B------:R-:W-:Y:S02]  /*16840*/  ISETP.GE.AND P1, PT, R36, R180, PT ;  /* 0x000000b42400720c */ /* 0x000fe40003f26270 */
[----:B------:R-:W4:Y:S01]  /*16850*/  LDSM.16.M88.4 R36, [R164+0x9000] ;  /* 0x00900000a424783b */ /* 0x000f220000000200 */
[----:B------:R-:W-:Y:S01]  /*16860*/  FSEL R176, R85, -INF , !P3 ;  /* 0xff80000055b07808 */ /* 0x000fe20005800000 */
[C---:B--2---:R-:W-:Y:S01]  /*16870*/  HMMA.16816.F32 R20, R12.reuse, R28, R20 ;  /* 0x0000001c0c14723c */ /* 0x044fe20000001814 */
[----:B------:R-:W-:Y:S01]  /*16880*/  FSEL R147, R84, -INF , !P5 ;  /* 0xff80000054937808 */ /* 0x000fe20006800000 */
[----:B------:R-:W-:Y:S01]  /*16890*/  MUFU.TANH R133, R33 ;  /* 0x0000002100857308 */ /* 0x000fe20000002400 */
[----:B-1----:R-:W-:Y:S01]  /*168a0*/  FSEL R178, R83, -INF , !P2 ;  /* 0xff80000053b27808 */ /* 0x002fe20005000000 */
[----:B------:R-:W-:Y:S01]  /*168b0*/  FMUL.FTZ R40, R40, UR9 ;  /* 0x0000000928287c20 */ /* 0x000fe20008410000 */
[----:B------:R-:W-:Y:S01]  /*168c0*/  FSEL R154, R82, -INF , !P4 ;  /* 0xff800000529a7808 */ /* 0x000fe20006000000 */
[----:B------:R-:W-:Y:S01]  /*168d0*/  HMMA.16816.F32 R44, R12, R30, R44 ;  /* 0x0000001e0c2c723c */ /* 0x000fe2000000182c */
[----:B------:R-:W-:Y:S01]  /*168e0*/  VIADD R28, R2, 0x71 ;  /* 0x00000071021c7836 */ /* 0x000fe20000000000 */
[----:B------:R-:W-:Y:S01]  /*168f0*/  FSEL R188, R81, -INF , !P1 ;  /* 0xff80000051bc7808 */ /* 0x000fe20004800000 */
[----:B------:R-:W-:Y:S01]  /*16900*/  FMUL.FTZ R41, R41, UR9 ;  /* 0x0000000929297c20 */ /* 0x000fe20008410000 */
[----:B------:R1:W-:Y:S01]  /*16910*/  MUFU.TANH R132, R40 ;  /* 0x0000002800847308 */ /* 0x0003e20000002400 */
[----:B------:R-:W-:Y:S01]  /*16920*/  FMUL.FTZ R42, R42, UR9 ;  /* 0x000000092a2a7c20 */ /* 0x000fe20008410000 */
[----:B------:R-:W-:-:S02]  /*16930*/  ISETP.GE.AND P6, PT, R28, R181, PT ;  /* 0x000000b51c00720c */ /* 0x000fc40003fc6270 */
[-C--:B------:R-:W-:Y:S01]  /*16940*/  ISETP.GE.AND P0, PT, R28, R180.reuse, PT ;  /* 0x000000b41c00720c */ /* 0x080fe20003f06270 */
[----:B------:R-:W-:Y:S01]  /*16950*/  VIADD R28, R2, 0x78 ;  /* 0x00000078021c7836 */ /* 0x000fe20000000000 */
[----:B------:R-:W-:Y:S02]  /*16960*/  FSEL R156, R80, -INF , !P6 ;  /* 0xff800000509c7808 */ /* 0x000fe40007000000 */
[----:B------:R-:W-:Y:S01]  /*16970*/  FSEL R190, R79, -INF , !P0 ;  /* 0xff8000004fbe7808 */ /* 0x000fe20004000000 */
[----:B------:R2:W-:Y:S01]  /*16980*/  MUFU.TANH R141, R65 ;  /* 0x00000041008d7308 */ /* 0x0005e20000002400 */
[C---:B------:R-:W-:Y:S02]  /*16990*/  ISETP.GE.AND P3, PT, R28.reuse, R181, PT ;  /* 0x000000b51c00720c */ /* 0x040fe40003f66270 */
[----:B------:R-:W-:Y:S01]  /*169a0*/  ISETP.GE.AND P5, PT, R28, R180, PT ;  /* 0x000000b41c00720c */ /* 0x000fe20003fa6270 */
[----:B------:R-:W-:Y:S01]  /*169b0*/  VIADD R28, R2, 0x79 ;  /* 0x00000079021c7836 */ /* 0x000fe20000000000 */
[----:B------:R-:W-:Y:S01]  /*169c0*/  HMMA.16816.F32 R20, R4, R52, R20 ;  /* 0x000000340414723c */ /* 0x000fe20000001814 */
[----:B------:R-:W-:-:S02]  /*169d0*/  FSEL R157, R78, -INF , !P3 ;  /* 0xff8000004e9d7808 */ /* 0x000fc40005800000 */
[----:B------:R3:W-:Y:S01]  /*169e0*/  MUFU.TANH R52, R34 ;  /* 0x0000002200347308 */ /* 0x0007e20000002400 */
[-C--:B------:R-:W-:Y:S01]  /*169f0*/  ISETP.GE.AND P2, PT, R28, R181.reuse, PT ;  /* 0x000000b51c00720c */ /* 0x080fe20003f46270 */
[----:B-1----:R-:W-:Y:S01]  /*16a00*/  VIADD R40, R2, 0x88 ;  /* 0x0000008802287836 */ /* 0x002fe20000000000 */
[-C--:B------:R-:W-:Y:S01]  /*16a10*/  ISETP.GE.AND P4, PT, R28, R180.reuse, PT ;  /* 0x000000b41c00720c */ /* 0x080fe20003f86270 */
[----:B------:R-:W-:Y:S02]  /*16a20*/  VIADD R28, R2, 0x80 ;  /* 0x00000080021c7836 */ /* 0x000fe40000000000 */
[----:B------:R-:W-:Y:S01]  /*16a30*/  FMUL.FTZ R53, R35, UR9 ;  /* 0x0000000923357c20 */ /* 0x000fe20008410000 */
[----:B------:R-:W-:Y:S01]  /*16a40*/  FSEL R192, R77, -INF , !P5 ;  /* 0xff8000004dc07808 */ /* 0x000fe20006800000 */
[----:B------:R-:W-:Y:S01]  /*16a50*/  HMMA.16816.F32 R44, R4, R54, R44 ;  /* 0x00000036042c723c */ /* 0x000fe2000000182c */
[----:B------:R-:W-:Y:S01]  /*16a60*/  FSEL R165, R76, -INF , !P2 ;  /* 0xff8000004ca57808 */ /* 0x000fe20005000000 */
[----:B------:R-:W-:Y:S01]  /*16a70*/  MUFU.TANH R89, R41 ;  /* 0x0000002900597308 */ /* 0x000fe20000002400 */
[CC--:B------:R-:W-:Y:S01]  /*16a80*/  ISETP.GE.AND P1, PT, R28.reuse, R181.reuse, PT ;  /* 0x000000b51c00720c */ /* 0x0c0fe20003f26270 */
[----:B--2---:R-:W-:Y:S01]  /*16a90*/  FMUL.FTZ R65, R43, UR9 ;  /* 0x000000092b417c20 */ /* 0x004fe20008410000 */
[----:B------:R-:W-:Y:S01]  /*16aa0*/  ISETP.GE.AND P6, PT, R28, R180, PT ;  /* 0x000000b41c00720c */ /* 0x000fe20003fc6270 */
[----:B------:R-:W-:Y:S01]  /*16ab0*/  VIADD R28, R2, 0x81 ;  /* 0x00000081021c7836 */ /* 0x000fe20000000000 */
[----:B------:R-:W-:-:S02]  /*16ac0*/  ISETP.GE.AND P5, PT, R40, R181, PT ;  /* 0x000000b52800720c */ /* 0x000fc40003fa6270 */
[----:B------:R-:W-:Y:S01]  /*16ad0*/  FSEL R189, R73, -INF , !P6 ;  /* 0xff80000049bd7808 */ /* 0x000fe20007000000 */
[C---:B---3--:R-:W-:Y:S01]  /*16ae0*/  HMMA.16816.F32 R32, R8.reuse, R16, RZ ;  /* 0x000000100820723c */ /* 0x048fe200000018ff */
[CC--:B------:R-:W-:Y:S01]  /*16af0*/  ISETP.GE.AND P0, PT, R28.reuse, R181.reuse, PT ;  /* 0x000000b51c00720c */ /* 0x0c0fe20003f06270 */
[----:B------:R1:W-:Y:S01]  /*16b00*/  MUFU.TANH R64, R42 ;  /* 0x0000002a00407308 */ /* 0x0003e20000002400 */
[-C--:B------:R-:W-:Y:S01]  /*16b10*/  ISETP.GE.AND P3, PT, R28, R180.reuse, PT ;  /* 0x000000b41c00720c */ /* 0x080fe20003f66270 */
[----:B------:R-:W-:Y:S01]  /*16b20*/  FMUL.FTZ R88, R20, UR9 ;  /* 0x0000000914587c20 */ /* 0x000fe20008410000 */
[----:B------:R-:W2:Y:S01]  /*16b30*/  LDSM.16.M88.4 R28, [R240+0x9800] ;  /* 0x00980000f01c783b */ /* 0x000ea20000000200 */
[----:B------:R-:W-:Y:S01]  /*16b40*/  HMMA.16816.F32 R16, R8, R18, RZ ;  /* 0x000000120810723c */ /* 0x000fe200000018ff */
[----:B------:R-:W-:Y:S01]  /*16b50*/  FSEL R173, R72, -INF , !P0 ;  /* 0xff80000048ad7808 */ /* 0x000fe20004000000 */
[----:B------:R-:W-:Y:S01]  /*16b60*/  VIADD R20, R2, 0x91 ;  /* 0x0000009102147836 */ /* 0x000fe20000000000 */
[-C--:B------:R-:W-:Y:S01]  /*16b70*/  ISETP.GE.AND P2, PT, R40, R180.reuse, PT ;  /* 0x000000b42800720c */ /* 0x080fe20003f46270 */
[----:B------:R-:W-:Y:S01]  /*16b80*/  VIADD R40, R2, 0x89 ;  /* 0x0000008902287836 */ /* 0x000fe20000000000 */
[----:B------:R-:W-:Y:S01]  /*16b90*/  FSEL R186, R71, -INF , !P3 ;  /* 0xff80000047ba7808 */ /* 0x000fe20005800000 */
[----:B------:R-:W-:Y:S01]  /*16ba0*/  FMUL.FTZ R21, R21, UR9 ;  /* 0x0000000915157c20 */ /* 0x000fe20008410000 */
[----:B------:R-:W-:Y:S01]  /*16bb0*/  FSEL R179, R70, -INF , !P5 ;  /* 0xff80000046b37808 */ /* 0x000fe20006800000 */
[----:B------:R-:W-:Y:S01]  /*16bc0*/  FMUL.FTZ R22, R22, UR9 ;  /* 0x0000000916167c20 */ /* 0x000fe20008410000 */
[----:B------:R-:W-:Y:S01]  /*16bd0*/  FSEL R193, R75, -INF , !P4 ;  /* 0xff8000004bc17808 */ /* 0x000fe20006000000 */
[----:B------:R-:W-:Y:S01]  /*16be0*/  MUFU.TANH R87, R21 ;  /* 0x0000001500577308 */ /* 0x000fe20000002400 */
[CC--:B------:R-:W-:Y:S01]  /*16bf0*/  ISETP.GE.AND P3, PT, R20.reuse, R181.reuse, PT ;  /* 0x000000b51400720c */ /* 0x0c0fe20003f66270 */
[----:B------:R-:W-:Y:S01]  /*16c00*/  FMUL.FTZ R71, R23, UR9 ;  /* 0x0000000917477c20 */ /* 0x000fe20008410000 */
[-C--:B------:R-:W-:Y:S01]  /*16c10*/  ISETP.GE.AND P5, PT, R20, R180.reuse, PT ;  /* 0x000000b41400720c */ /* 0x080fe20003fa6270 */
[----:B------:R-:W-:Y:S01]  /*16c20*/  VIADD R20, R2, 0x98 ;  /* 0x0000009802147836 */ /* 0x000fe20000000000 */
[-C--:B------:R-:W-:Y:S01]  /*16c30*/  ISETP.GE.AND P4, PT, R40, R181.reuse, PT ;  /* 0x000000b52800720c */ /* 0x080fe20003f86270 */
[----:B------:R-:W-:Y:S01]  /*16c40*/  FMUL.FTZ R44, R44, UR9 ;  /* 0x000000092c2c7c20 */ /* 0x000fe20008410000 */
[----:B------:R-:W-:Y:S01]  /*16c50*/  FSEL R184, R69, -INF , !P2 ;  /* 0xff80000045b87808 */ /* 0x000fe20005000000 */
[C---:B----4-:R-:W-:Y:S01]  /*16c60*/  HMMA.16816.F32 R32, R24.reuse, R36, R32 ;  /* 0x000000241820723c */ /* 0x050fe20000001820 */
[----:B------:R-:W-:Y:S01]  /*16c70*/  FSEL R185, R68, -INF , !P4 ;  /* 0xff80000044b97808 */ /* 0x000fe20006000000 */
[----:B------:R2:W-:Y:S01]  /*16c80*/  MUFU.TANH R72, R22 ;  /* 0x0000001600487308 */ /* 0x0005e20000002400 */
[----:B------:R-:W-:Y:S01]  /*16c90*/  FSEL R171, R74, -INF , !P1 ;  /* 0xff8000004aab7808 */ /* 0x000fe20004800000 */
[----:B------:R-:W-:Y:S01]  /*16ca0*/  FMUL.FTZ R47, R47, UR9 ;  /* 0x000000092f2f7c20 */ /* 0x000fe20008410000 */
[-C--:B------:R-:W-:Y:S01]  /*16cb0*/  ISETP.GE.AND P2, PT, R20, R181.reuse, PT ;  /* 0x000000b51400720c */ /* 0x080fe20003f46270 */
[----:B------:R-:W-:Y:S01]  /*16cc0*/  HMMA.16816.F32 R16, R24, R38, R16 ;  /* 0x000000261810723c */ /* 0x000fe20000001810 */
[----:B------:R-:W-:Y:S01]  /*16cd0*/  VIADD R36, R2, 0x90 ;  /* 0x0000009002247836 */ /* 0x000fe20000000000 */
[-C--:B------:R-:W-:Y:S01]  /*16ce0*/  ISETP.GE.AND P4, PT, R20, R180.reuse, PT ;  /* 0x000000b41400720c */ /* 0x080fe20003f86270 */
[----:B------:R-:W-:Y:S01]  /*16cf0*/  FMUL.FTZ R46, R46, UR9 ;  /* 0x000000092e2e7c20 */ /* 0x000fe20008410000 */
[-C--:B------:R-:W-:Y:S01]  /*16d00*/  ISETP.GE.AND P1, PT, R40, R180.reuse, PT ;  /* 0x000000b42800720c */ /* 0x080fe20003f26270 */
[----:B------:R-:W3:Y:S01]  /*16d10*/  MUFU.TANH R195, R195 ;  /* 0x000000c300c37308 */ /* 0x000ee20000002400 */
[C---:B------:R-:W-:Y:S01]  /*16d20*/  ISETP.GE.AND P6, PT, R36.reuse, R181, PT ;  /* 0x000000b52400720c */ /* 0x040fe20003fc6270 */
[----:B-1----:R-:W-:Y:S01]  /*16d30*/  LDSM.16.M88.4 R40, [R233+0x7000] ;  /* 0x00700000e928783b */ /* 0x002fe20000000200 */
[----:B------:R-:W-:Y:S01]  /*16d40*/  ISETP.GE.AND P0, PT, R36, R180, PT ;  /* 0x000000b42400720c */ /* 0x000fe20003f06270 */
[----:B------:R-:W-:Y:S01]  /*16d50*/  FMUL.FTZ R45, R45, UR9 ;  /* 0x000000092d2d7c20 */ /* 0x000fe20008410000 */
[----:B------:R-:W-:Y:S01]  /*16d60*/  FSEL R194, R61, -INF , !P3 ;  /* 0xff8000003dc27808 */ /* 0x000fe20005800000 */
[----:B------:R-:W1:Y:S01]  /*16d70*/  LDSM.16.M88.4 R36, [R164+0x9800] ;  /* 0x00980000a424783b */ /* 0x000e620000000200 */
[----:B------:R-:W-:Y:S01]  /*16d80*/  FSEL R170, R170, -INF , !P0 ;  /* 0xff800000aaaa7808 */ /* 0x000fe20004000000 */
[----:B------:R-:W4:Y:S01]  /*16d90*/  MUFU.TANH R62, R62 ;  /* 0x0000003e003e7308 */ /* 0x000f220000002400 */
[----:B------:R-:W-:Y:S01]  /*16da0*/  FSEL R183, R63, -INF , !P1 ;  /* 0xff8000003fb77808 */ /* 0x000fe20004800000 */
[----:B--2---:R-:W-:Y:S01]  /*16db0*/  HMMA.16816.F32 R20, R8, R28, RZ ;  /* 0x0000001c0814723c */ /* 0x004fe200000018ff */
[----:B------:R-:W-:-:S02]  /*16dc0*/  FSEL R169, R169, -INF , !P5 ;  /* 0xff800000a9a97808 */ /* 0x000fc40006800000 */
[----:B------:R-:W-:-:S03]  /*16dd0*/  FSEL R168, R168, -INF , !P4 ;  /* 0xff800000a8a87808 */ /* 0x000fc60006000000 */
[----:B------:R-:W-:Y:S01]  /*16de0*/  HMMA.16816.F32 R8, R8, R30, RZ ;  /* 0x0000001e0808723c */ /* 0x000fe200000018ff */
[----:B------:R-:W-:Y:S01]  /*16df0*/  VIADD R28, R2, 0xa0 ;  /* 0x000000a0021c7836 */ /* 0x000fe20000000000 */
[----:B------:R-:W2:Y:S01]  /*16e00*/  MUFU.TANH R162, R162 ;  /* 0x000000a200a27308 */ /* 0x000ea20000002400 */
[----:B---3--:R-:W-:-:S03]  /*16e10*/  FSEL R195, R195, -INF , !P2 ;  /* 0xff800000c3c37808 */ /* 0x008fc60005000000 */
[C---:B------:R-:W-:Y:S01]  /*16e20*/  ISETP.GE.AND P0, PT, R28.reuse, R181, PT ;  /* 0x000000b51c00720c */ /* 0x040fe20003f06270 */
[C---:B------:R-:W-:Y:S01]  /*16e30*/  HMMA.16816.F32 R32, R12.reuse, R48, R32 ;  /* 0x000000300c20723c */ /* 0x040fe20000001820 */
[----:B------:R-:W-:Y:S02]  /*16e40*/  ISETP.GE.AND P3, PT, R28, R180, PT ;  /* 0x000000b41c00720c */ /* 0x000fe40003f66270 */
[----:B------:R-:W3:Y:S01]  /*16e50*/  LDSM.16.M88.4 R28, [R238+0x7800] ;  /* 0x00780000ee1c783b */ /* 0x000ee20000000200 */
[----:B------:R-:W5:Y:S01]  /*16e60*/  MUFU.TANH R155, R155 ;  /* 0x0000009b009b7308 */ /* 0x000f620000002400 */
[----:B----4-:R-:W-:Y:S01]  /*16e70*/  FSEL R187, R62, -INF , !P6 ;  /* 0xff8000003ebb7808 */ /* 0x010fe20007000000 */
[----:B------:R-:W-:Y:S01]  /*16e80*/  HMMA.16816.F32 R16, R12, R50, R16 ;  /* 0x000000320c10723c */ /* 0x000fe20000001810 */
[----:B------:R-:W-:Y:S01]  /*16e90*/  VIADD R48, R2, 0x99 ;  /* 0x0000009902307836 */ /* 0x000fe20000000000 */
[----:B------:R-:W-:Y:S02]  /*16ea0*/  FSEL R182, R182, -INF , !P0 ;  /* 0xff800000b6b67808 */ /* 0x000fe40004000000 */
[----:B------:R-:W-:-:S02]  /*16eb0*/  FSEL R149, R149, -INF , !P3 ;  /* 0xff80000095957808 */ /* 0x000fc40005800000 */
[C---:B------:R-:W-:Y:S01]  /*16ec0*/  ISETP.GE.AND P1, PT, R48.reuse, R181, PT ;  /* 0x000000b53000720c */ /* 0x040fe20003f26270 */
[----:B------:R-:W4:Y:S01]  /*16ed0*/  MUFU.TANH R135, R66 ;  /* 0x0000004200877308 */ /* 0x000f220000002400 */
[----:B------:R-:W-:Y:S02]  /*16ee0*/  ISETP.GE.AND P6, PT, R48, R180, PT ;  /* 0x000000b43000720c */ /* 0x000fe40003fc6270 */
[----:B------:R-:W-:Y:S02]  /*16ef0*/  FSEL R191, R191, -INF , !P1 ;  /* 0xff800000bfbf7808 */ /* 0x000fe40004800000 */
[----:B--2---:R-:W-:-:S03]  /*16f00*/  FSEL R162, R162, -INF , !P6 ;  /* 0xff800000a2a27808 */ /* 0x004fc60007000000 */
[----:B------:R-:W2:Y:S01]  /*16f10*/  MUFU.TANH R134, R67 ;  /* 0x0000004300867308 */ /* 0x000ea20000002400 */
[C---:B-1----:R-:W-:Y:S06]  /*16f20*/  HMMA.16816.F32 R20, R24.reuse, R36, R20 ;  /* 0x000000241814723c */ /* 0x042fec0000001814 */
[----:B------:R-:W-:Y:S01]  /*16f30*/  HMMA.16816.F32 R24, R24, R38, R8 ;  /* 0x000000261818723c */ /* 0x000fe20000001808 */
[----:B------:R-:W1:Y:S01]  /*16f40*/  LDSM.16.M88.4 R8, [R233+0x7800] ;  /* 0x00780000e908783b */ /* 0x000e620000000200 */
[----:B------:R-:W2:Y:S01]  /*16f50*/  MUFU.TANH R136, R136 ;  /* 0x0000008800887308 */ /* 0x000ea20000002400 */
[----:B------:R-:W-:Y:S01]  /*16f60*/  VIADD R36, R2, 0xb0 ;  /* 0x000000b002247836 */ /* 0x000fe20000000000 */
[----:B------:R-:W-:-:S04]  /*16f70*/  DEPBAR.LE SB0, 0x0 ;  /* 0x000080000000791a */ /* 0x000fc80000000000 */
[C---:B------:R-:W-:Y:S01]  /*16f80*/  HMMA.16816.F32 R32, R4.reuse, R40, R32 ;  /* 0x000000280420723c */ /* 0x040fe20000001820 */
[----:B------:R-:W-:Y:S01]  /*16f90*/  ISETP.GE.AND P3, PT, R36, R181, PT ;  /* 0x000000b52400720c */ /* 0x000fe20003f66270 */
[----:B------:R-:W2:Y:S03]  /*16fa0*/  MUFU.TANH R65, R65 ;  /* 0x0000004100417308 */ /* 0x000ea60000002400 */
[----:B-----5:R-:W-:Y:S01]  /*16fb0*/  FSEL R155, R155, -INF , !P3 ;  /* 0xff8000009b9b7808 */ /* 0x020fe20005800000 */
[----:B------:R-:W-:Y:S01]  /*16fc0*/  HMMA.16816.F32 R16, R4, R42, R16 ;  /* 0x0000002a0410723c */ /* 0x000fe20000001810 */
[----:B------:R-:W-:-:S03]  /*16fd0*/  VIADD R40, R2, 0xa1 ;  /* 0x000000a102287836 */ /* 0x000fc60000000000 */
[----:B------:R-:W5:Y:S02]  /*16fe0*/  MUFU.TANH R88, R88 ;  /* 0x0000005800587308 */ /* 0x000f640000002400 */
[C---:B---3--:R-:W-:Y:S01]  /*16ff0*/  HMMA.16816.F32 R20, R12.reuse, R28, R20 ;  /* 0x0000001c0c14723c */ /* 0x048fe20000001814 */
[CC--:B------:R-:W-:Y:S02]  /*17000*/  ISETP.GE.AND P5, PT, R40.reuse, R181.reuse, PT ;  /* 0x000000b52800720c */ /* 0x0c0fe40003fa6270 */
[-C--:B------:R-:W-:Y:S02]  /*17010*/  ISETP.GE.AND P2, PT, R40, R180.reuse, PT ;  /* 0x000000b42800720c */ /* 0x080fe40003f46270 */
[----:B------:R-:W-:Y:S01]  /*17020*/  IADD3 R40, R2, 0xa8, RZ ;  /* 0x000000a802287810 */ /* 0x000fe20007ffe0ff */
[----:B------:R-:W-:Y:S01]  /*17030*/  HMMA.16816.F32 R24, R12, R30, R24 ;  /* 0x0000001e0c18723c */ /* 0x000fe20000001818 */
[----:B------:R-:W-:Y:S01]  /*17040*/  FSEL R146, R146, -INF , !P2 ;  /* 0xff80000092927808 */ /* 0x000fe20005000000 */
[----:B------:R-:W3:Y:S01]  /*17050*/  MUFU.TANH R53, R53 ;  /* 0x0000003500357308 */ /* 0x000ee20000002400 */
[-C--:B------:R-:W-:Y:S01]  /*17060*/  ISETP.GE.AND P4, PT, R40, R181.reuse, PT ;  /* 0x000000b52800720c */ /* 0x080fe20003f86270 */
[----:B------:R-:W-:Y:S01]  /*17070*/  VIADD R29, R2, 0xb9 ;  /* 0x000000b9021d7836 */ /* 0x000fe20000000000 */
[-C--:B------:R-:W-:Y:S01]  /*17080*/  ISETP.GE.AND P1, PT, R40, R180.reuse, PT ;  /* 0x000000b42800720c */ /* 0x080fe20003f26270 */
[----:B------:R-:W-:Y:S01]  /*17090*/  FMUL.FTZ R32, R32, UR9 ;  /* 0x0000000920207c20 */ /* 0x000fe20008410000 */
[----:B------:R-:W-:Y:S01]  /*170a0*/  VIADD R40, R2, 0xa9 ;  /* 0x000000a902287836 */ /* 0x000fe20000000000 */
[----:B------:R-:W-:Y:S01]  /*170b0*/  FSEL R172, R172, -INF , !P4 ;  /* 0xff800000acac7808 */ /* 0x000fe20006000000 */
[C---:B------:R-:W-:Y:S01]  /*170c0*/  VIADD R28, R2.reuse, 0xc0 ;  /* 0x000000c0021c7836 */ /* 0x040fe20000000000 */
[----:B------:R4:W-:Y:S01]  /*170d0*/  MUFU.TANH R84, R32 ;  /* 0x0000002000547308 */ /* 0x0009e20000002400 */
[----:B------:R-:W-:Y:S01]  /*170e0*/  FSEL R177, R177, -INF , !P5 ;  /* 0xff800000b1b17808 */ /* 0x000fe20006800000 */
[----:B------:R-:W-:Y:S01]  /*170f0*/  VIADD R12, R2, 0xd0 ;  /* 0x000000d0020c7836 */ /* 0x000fe20000000000 */
[-C--:B------:R-:W-:Y:S01]  /*17100*/  ISETP.GE.AND P6, PT, R40, R181.reuse, PT ;  /* 0x000000b52800720c */ /* 0x080fe20003fc6270 */
[----:B------:R-:W-:Y:S01]  /*17110*/  FMUL.FTZ R82, R16, UR9 ;  /* 0x0000000910527c20 */ /* 0x000fe20008410000 */
[-C--:B------:R-:W-:Y:S01]  /*17120*/  ISETP.GE.AND P0, PT, R40, R180.reuse, PT ;  /* 0x000000b42800720c */ /* 0x080fe20003f06270 */
[----:B------:R-:W-:Y:S01]  /*17130*/  VIADD R16, R2, 0xc1 ;  /* 0x000000c102107836 */ /* 0x000fe20000000000 */
[-C--:B------:R-:W-:Y:S01]  /*17140*/  ISETP.GE.AND P5, PT, R36, R180.reuse, PT ;  /* 0x000000b42400720c */ /* 0x080fe20003fa6270 */
[C---:B-1----:R-:W-:Y:S01]  /*17150*/  HMMA.16816.F32 R20, R4.reuse, R8, R20 ;  /* 0x000000080414723c */ /* 0x042fe20000001814 */
[----:B------:R-:W1:Y:S01]  /*17160*/  MUFU.TANH R71, R71 ;  /* 0x0000004700477308 */ /* 0x000e620000002400 */
[----:B------:R-:W-:Y:S01]  /*17170*/  FSEL R160, R160, -INF , !P6 ;  /* 0xff800000a0a07808 */ /* 0x000fe20007000000 */
[----:B------:R-:W-:Y:S01]  /*17180*/  FMUL.FTZ R35, R35, UR9 ;  /* 0x0000000923237c20 */ /* 0x000fe20008410000 */
[----:B------:R-:W-:Y:S01]  /*17190*/  FSEL R143, R143, -INF , !P0 ;  /* 0xff8000008f8f7808 */ /* 0x000fe20004000000 */
[----:B------:R-:W-:Y:S01]  /*171a0*/  FMUL.FTZ R33, R33, UR9 ;  /* 0x0000000921217c20 */ /* 0x000fe20008410000 */
[----:B------:R-:W-:Y:S01]  /*171b0*/  FSEL R137, R137, -INF , !P5 ;  /* 0xff80000089897808 */ /* 0x000fe20006800000 */
[C---:B------:R-:W-:Y:S01]  /*171c0*/  VIADD R9, R2.reuse, 0xc8 ;  /* 0x000000c802097836 */ /* 0x040fe20000000000 */
[-C--:B------:R-:W-:Y:S01]  /*171d0*/  ISETP.GE.AND P0, PT, R29, R181.reuse, PT ;  /* 0x000000b51d00720c */ /* 0x080fe20003f06270 */
[----:B----4-:R-:W-:Y:S01]  /*171e0*/  VIADD R32, R2, 0xb1 ;  /* 0x000000b102207836 */ /* 0x010fe20000000000 */
[----:B------:R-:W4:Y:S01]  /*171f0*/  MUFU.TANH R86, R44 ;  /* 0x0000002c00567308 */ /* 0x000f220000002400 */
[-C--:B------:R-:W-:Y:S01]  /*17200*/  ISETP.GE.AND P5, PT, R28, R181.reuse, PT ;  /* 0x000000b51c00720c */ /* 0x080fe20003fa6270 */
[----:B------:R-:W-:Y:S01]  /*17210*/  VIADD R8, R2, 0xc9 ;  /* 0x000000c902087836 */ /* 0x000fe20000000000 */
[----:B------:R-:W-:Y:S01]  /*17220*/  FSEL R144, R144, -INF , !P1 ;  /* 0xff80000090907808 */ /* 0x000fe20004800000 */
[----:B------:R-:W-:Y:S01]  /*17230*/  HMMA.16816.F32 R24, R4, R10, R24 ;  /* 0x0000000a0418723c */ /* 0x000fe20000001818 */
[-C--:B------:R-:W-:Y:S01]  /*17240*/  ISETP.GE.AND P2, PT, R32, R181.reuse, PT ;  /* 0x000000b52000720c */ /* 0x080fe20003f46270 */
[----:B------:R-:W-:Y:S01]  /*17250*/  FMUL.FTZ R34, R34, UR9 ;  /* 0x0000000922227c20 */ /* 0x000fe20008410000 */
[-C--:B------:R-:W-:Y:S01]  /*17260*/  ISETP.GE.AND P4, PT, R32, R180.reuse, PT ;  /* 0x000000b42000720c */ /* 0x080fe20003f86270 */
[----:B------:R-:W-:Y:S01]  /*17270*/  VIADD R32, R2, 0xb8 ;  /* 0x000000b802207836 */ /* 0x000fe20000000000 */
[----:B------:R-:W-:Y:S01]  /*17280*/  FSEL R153, R153, -INF , !P2 ;  /* 0xff80000099997808 */ /* 0x000fe20005000000 */
[----:B------:R-:W4:Y:S01]  /*17290*/  MUFU.TANH R69, R47 ;  /* 0x0000002f00457308 */ /* 0x000f220000002400 */
[-C--:B------:R-:W-:Y:S01]  /*172a0*/  ISETP.GE.AND P2, PT, R28, R180.reuse, PT ;  /* 0x000000b41c00720c */ /* 0x080fe20003f46270 */
[----:B------:R-:W-:Y:S01]  /*172b0*/  VIADD R4, R2, 0xd9 ;  /* 0x000000d902047836 */ /* 0x000fe20000000000 */
[-C--:B------:R-:W-:Y:S01]  /*172c0*/  ISETP.GE.AND P6, PT, R32, R180.reuse, PT ;  /* 0x000000b42000720c */ /* 0x080fe20003fc6270 */
[----:B------:R-:W-:Y:S01]  /*172d0*/  VIADD R5, R2, 0xd8 ;  /* 0x000000d802057836 */ /* 0x000fe20000000000 */
[-C--:B------:R-:W-:Y:S01]  /*172e0*/  ISETP.GE.AND P3, PT, R29, R180.reuse, PT ;  /* 0x000000b41d00720c */ /* 0x080fe20003f66270 */
[----:B------:R-:W-:Y:S01]  /*172f0*/  FMUL.FTZ R21, R21, UR9 ;  /* 0x0000000915157c20 */ /* 0x000fe20008410000 */
[-C--:B------:R-:W-:Y:S01]  /*17300*/  ISETP.GE.AND P1, PT, R32, R181.reuse, PT ;  /* 0x000000b52000720c */ /* 0x080fe20003f26270 */
[----:B------:R-:W4:Y:S01]  /*17310*/  MUFU.TANH R70, R46 ;  /* 0x0000002e00467308 */ /* 0x000f220000002400 */
[----:B------:R-:W-:Y:S01]  /*17320*/  FSEL R135, R135, -INF , !P6 ;  /* 0xff80000087877808 */ /* 0x000fe20007000000 */
[----:B------:R-:W-:Y:S01]  /*17330*/  FMUL.FTZ R17, R17, UR9 ;  /* 0x0000000911117c20 */ /* 0x000fe20008410000 */
[----:B------:R-:W-:Y:S01]  /*17340*/  FSEL R141, R141, -INF , !P0 ;  /* 0xff8000008d8d7808 */ /* 0x000fe20004000000 */
[----:B------:R-:W-:Y:S01]  /*17350*/  FMUL.FTZ R18, R18, UR9 ;  /* 0x0000000912127c20 */ /* 0x000fe20008410000 */
[----:B------:R-:W-:Y:S01]  /*17360*/  FSEL R138, R138, -INF , !P5 ;  /* 0xff8000008a8a7808 */ /* 0x000fe20006800000 */
[----:B------:R-:W-:Y:S01]  /*17370*/  FMUL.FTZ R20, R20, UR9 ;  /* 0x0000000914147c20 */ /* 0x000fe20008410000 */
[----:B------:R-:W-:Y:S01]  /*17380*/  FSEL R76, R52, -INF , !P2 ;  /* 0xff800000344c7808 */ /* 0x000fe20005000000 */
[----:B------:R-:W4:Y:S01]  /*17390*/  MUFU.TANH R67, R35 ;  /* 0x0000002300437308 */ /* 0x000f220000002400 */
[CC--:B------:R-:W-:Y:S01]  /*173a0*/  ISETP.GE.AND P6, PT, R9.reuse, R181.reuse, PT ;  /* 0x000000b50900720c */ /* 0x0c0fe20003fc6270 */
[----:B------:R-:W-:Y:S01]  /*173b0*/  FMUL.FTZ R22, R22, UR9 ;  /* 0x0000000916167c20 */ /* 0x000fe20008410000 */
[-C--:B------:R-:W-:Y:S01]  /*173c0*/  ISETP.GE.AND P0, PT, R9, R180.reuse, PT ;  /* 0x000000b40900720c */ /* 0x080fe20003f06270 */
[----:B------:R-:W-:Y:S01]  /*173d0*/  VIADD R9, R2, 0xd1 ;  /* 0x000000d102097836 */ /* 0x000fe20000000000 */
[----:B--2---:R-:W-:Y:S01]  /*173e0*/  FSEL R134, R134, -INF , !P3 ;  /* 0xff80000086867808 */ /* 0x004fe20005800000 */
[----:B------:R-:W-:Y:S01]  /*173f0*/  FMUL.FTZ R23, R23, UR9 ;  /* 0x0000000917177c20 */ /* 0x000fe20008410000 */
[-C--:B------:R-:W-:Y:S01]  /*17400*/  ISETP.GE.AND P5, PT, R8, R180.reuse, PT ;  /* 0x000000b40800720c */ /* 0x080fe20003fa6270 */
[----:B------:R-:W2:Y:S01]  /*17410*/  MUFU.TANH R82, R82 ;  /* 0x0000005200527308 */ /* 0x000ea20000002400 */
[-C--:B------:R-:W-:Y:S01]  /*17420*/  ISETP.GE.AND P2, PT, R12, R181.reuse, PT ;  /* 0x000000b50c00720c */ /* 0x080fe20003f46270 */
[----:B------:R-:W-:Y:S01]  /*17430*/  FMUL.FTZ R24, R24, UR9 ;  /* 0x0000000918187c20 */ /* 0x000fe20008410000 */
[----:B------:R-:W-:Y:S01]  /*17440*/  FSEL R136, R136, -INF , !P4 ;  /* 0xff80000088887808 */ /* 0x000fe20006000000 */
[----:B------:R-:W-:Y:S01]  /*17450*/  FMUL.FTZ R25, R25, UR9 ;  /* 0x0000000919197c20 */ /* 0x000fe20008410000 */
[----:B------:R-:W-:Y:S01]  /*17460*/  FSEL R142, R142, -INF , !P1 ;  /* 0xff8000008e8e7808 */ /* 0x000fe20004800000 */
[----:B------:R-:W-:Y:S01]  /*17470*/  FMUL.FTZ R26, R26, UR9 ;  /* 0x000000091a1a7c20 */ /* 0x000fe20008410000 */
[-C--:B------:R-:W-:Y:S01]  /*17480*/  ISETP.GE.AND P3, PT, R8, R181.reuse, PT ;  /* 0x000000b50800720c */ /* 0x080fe20003f66270 */
[----:B------:R-:W2:Y:S01]  /*17490*/  MUFU.TANH R85, R45 ;  /* 0x0000002d00557308 */ /* 0x000ea20000002400 */
[C---:B------:R-:W-:Y:S01]  /*174a0*/  ISETP.GE.AND P4, PT, R16.reuse, R181, PT ;  /* 0x000000b51000720c */ /* 0x040fe20003f86270 */
[----:B------:R-:W-:Y:S01]  /*174b0*/  FMUL.FTZ R8, R19, UR9 ;  /* 0x0000000913087c20 */ /* 0x000fe20008410000 */
[----:B------:R-:W-:Y:S01]  /*174c0*/  ISETP.GE.AND P1, PT, R16, R180, PT ;  /* 0x000000b41000720c */ /* 0x000fe20003f26270 */
[----:B------:R-:W-:Y:S01]  /*174d0*/  FMUL.FTZ R27, R27, UR9 ;  /* 0x000000091b1b7c20 */ /* 0x000fe20008410000 */
[----:B------:R-:W-:Y:S01]  /*174e0*/  FSEL R73, R65, -INF , !P5 ;  /* 0xff80000041497808 */ /* 0x000fe20006800000 */
[----:B------:R-:W-:Y:S01]  /*174f0*/  VIADD R6, R2, 0xf8 ;  /* 0x000000f802067836 */ /* 0x000fe20000000000 */
[----:B-----5:R-:W-:Y:S01]  /*17500*/  FSEL R88, R88, -INF , !P2 ;  /* 0xff80000058587808 */ /* 0x020fe20005000000 */
[----:B------:R-:W5:Y:S01]  /*17510*/  MUFU.TANH R79, R21 ;  /* 0x00000015004f7308 */ /* 0x000f620000002400 */
[----:B------:R-:W-:-:S02]  /*17520*/  FSEL R132, R132, -INF , !P6 ;  /* 0xff80000084847808 */ /* 0x000fc40007000000 */
[----:B------:R-:W-:Y:S02]  /*17530*/  FSEL R74, R64, -INF , !P0 ;  /* 0xff800000404a7808 */ /* 0x000fe40004000000 */
[----:B------:R-:W-:Y:S02]  /*17540*/  FSEL R89, R89, -INF , !P3 ;  /* 0xff80000059597808 */ /* 0x000fe40005800000 */
[C---:B------:R-:W-:Y:S01]  /*17550*/  ISETP.GE.AND P5, PT, R4.reuse, R181, PT ;  /* 0x000000b50400720c */ /* 0x040fe20003fa6270 */
[----:B------:R-:W-:Y:S01]  /*17560*/  MUFU.TANH R83, R33 ;  /* 0x0000002100537308 */ /* 0x000fe20000002400 */
[----:B------:R-:W-:Y:S01]  /*17570*/  ISETP.GE.AND P2, PT, R4, R180, PT ;  /* 0x000000b40400720c */ /* 0x000fe20003f46270 */
[----:B------:R-:W-:Y:S01]  /*17580*/  VIADD R4, R2, 0xe1 ;  /* 0x000000e102047836 */ /* 0x000fe20000000000 */
[----:B------:R-:W-:Y:S02]  /*17590*/  FSEL R133, R133, -INF , !P4 ;  /* 0xff80000085857808 */ /* 0x000fe40006000000 */
[----:B---3--:R-:W-:-:S02]  /*175a0*/  FSEL R75, R53, -INF , !P1 ;  /* 0xff800000354b7808 */ /* 0x008fc40004800000 */
[-C--:B------:R-:W-:Y:S01]  /*175b0*/  ISETP.GE.AND P6, PT, R9, R180.reuse, PT ;  /* 0x000000b40900720c */ /* 0x080fe20003fc6270 */
[----:B------:R-:W3:Y:S01]  /*175c0*/  MUFU.TANH R68, R34 ;  /* 0x0000002200447308 */ /* 0x000ee20000002400 */
[CC--:B------:R-:W-:Y:S02]  /*175d0*/  ISETP.GE.AND P0, PT, R5.reuse, R181.reuse, PT ;  /* 0x000000b50500720c */ /* 0x0c0fe40003f06270 */
[-C--:B------:R-:W-:Y:S01]  /*175e0*/  ISETP.GE.AND P3, PT, R5, R180.reuse, PT ;  /* 0x000000b40500720c */ /* 0x080fe20003f66270 */
[----:B------:R-:W-:Y:S01]  /*175f0*/  VIADD R5, R2, 0xe0 ;  /* 0x000000e002057836 */ /* 0x000fe20000000000 */
[----:B------:R-:W-:Y:S02]  /*17600*/  ISETP.GE.AND P4, PT, R12, R180, PT ;  /* 0x000000b40c00720c */ /* 0x000fe40003f86270 */
[----:B------:R-:W-:Y:S01]  /*17610*/  ISETP.GE.AND P1, PT, R9, R181, PT ;  /* 0x000000b50900720c */ /* 0x000fe20003f26270 */
[----:B------:R-:W-:Y:S01]  /*17620*/  MUFU.TANH R81, R17 ;  /* 0x0000001100517308 */ /* 0x000fe20000002400 */
[----:B-1----:R-:W-:-:S02]  /*17630*/  FSEL R71, R71, -INF , !P6 ;  /* 0xff80000047477808 */ /* 0x002fc40007000000 */
[----:B----4-:R-:W-:Y:S02]  /*17640*/  FSEL R86, R86, -INF , !P0 ;  /* 0xff80000056567808 */ /* 0x010fe40004000000 */
[----:B------:R-:W-:Y:S02]  /*17650*/  FSEL R72, R72, -INF , !P4 ;  /* 0xff80000048487808 */ /* 0x000fe40006000000 */
[----:B------:R-:W-:Y:S01]  /*17660*/  FSEL R87, R87, -INF , !P1 ;  /* 0xff80000057577808 */ /* 0x000fe20004800000 */
[----:B------:R-:W1:Y:S01]  /*17670*/  MUFU.TANH R66, R18 ;  /* 0x0000001200427308 */ /* 0x000e620000002400 */
[CC--:B------:R-:W-:Y:S02]  /*17680*/  ISETP.GE.AND P6, PT, R4.reuse, R181.reuse, PT ;  /* 0x000000b50400720c */ /* 0x0c0fe40003fc6270 */
[----:B------:R-:W-:Y:S01]  /*17690*/  ISETP.GE.AND P0, PT, R4, R180, PT ;  /* 0x000000b40400720c */ /* 0x000fe20003f06270 */
[----:B------:R-:W-:Y:S01]  /*176a0*/  VIADD R4, R2, 0xe9 ;  /* 0x000000e902047836 */ /* 0x000fe20000000000 */
[----:B------:R-:W-:-:S02]  /*176b0*/  ISETP.GE.AND P4, PT, R5, R181, PT ;  /* 0x000000b50500720c */ /* 0x000fc40003f86270 */
[-C--:B------:R-:W-:Y:S01]  /*176c0*/  ISETP.GE.AND P1, PT, R5, R180.reuse, PT ;  /* 0x000000b40500720c */ /* 0x080fe20003f26270 */
[----:B------:R-:W-:Y:S01]  /*176d0*/  VIADD R5, R2, 0xe8 ;  /* 0x000000e802057836 */ /* 0x000fe20000000000 */
[----:B------:R-:W-:Y:S01]  /*176e0*/  FSEL R69, R69, -INF , !P2 ;  /* 0xff80000045457808 */ /* 0x000fe20005000000 */
[----:B------:R-:W4:Y:S01]  /*176f0*/  MUFU.TANH R8, R8 ;  /* 0x0000000800087308 */ /* 0x000f220000002400 */
[----:B------:R-:W-:Y:S02]  /*17700*/  FSEL R84, R84, -INF , !P4 ;  /* 0xff80000054547808 */ /* 0x000fe40006000000 */
[----:B------:R-:W-:Y:S02]  /*17710*/  FSEL R70, R70, -INF , !P3 ;  /* 0xff80000046467808 */ /* 0x000fe40005800000 */
[CC--:B------:R-:W-:Y:S02]  /*17720*/  ISETP.GE.AND P2, PT, R4.reuse, R181.reuse, PT ;  /* 0x000000b50400720c */ /* 0x0c0fe40003f46270 */
[----:B------:R-:W-:Y:S01]  /*17730*/  ISETP.GE.AND P4, PT, R4, R180, PT ;  /* 0x000000b40400720c */ /* 0x000fe20003f86270 */
[----:B------:R-:W-:Y:S01]  /*17740*/  VIADD R4, R2, 0xf1 ;  /* 0x000000f102047836 */ /* 0x000fe20000000000 */
[----:B------:R-:W-:Y:S01]  /*17750*/  ISETP.GE.AND P3, PT, R5, R181, PT ;  /* 0x000000b50500720c */ /* 0x000fe20003f66270 */
[----:B------:R-:W4:Y:S01]  /*17760*/  MUFU.TANH R80, R20 ;  /* 0x0000001400507308 */ /* 0x000f220000002400 */
[----:B------:R-:W-:-:S02]  /*17770*/  FSEL R67, R67, -INF , !P0 ;  /* 0xff80000043437808 */ /* 0x000fc40004000000 */
[----:B--2---:R-:W-:Y:S02]  /*17780*/  FSEL R82, R82, -INF , !P3 ;  /* 0xff80000052527808 */ /* 0x004fe40005800000 */
[C---:B------:R-:W-:Y:S02]  /*17790*/  ISETP.GE.AND P0, PT, R4.reuse, R181, PT ;  /* 0x000000b50400720c */ /* 0x040fe40003f06270 */
[-C--:B------:R-:W-:Y:S01]  /*177a0*/  ISETP.GE.AND P3, PT, R4, R180.reuse, PT ;  /* 0x000000b40400720c */ /* 0x080fe20003f66270 */
[----:B------:R-:W-:Y:S01]  /*177b0*/  FMUL.FTZ R4, R56, UR9 ;  /* 0x0000000938047c20 */ /* 0x000fe20008410000 */
[----:B------:R-:W2:Y:S01]  /*177c0*/  MUFU.TANH R64, R22 ;  /* 0x0000001600407308 */ /* 0x000ea20000002400 */
[----:B------:R-:W-:Y:S02]  /*177d0*/  FSEL R85, R85, -INF , !P5 ;  /* 0xff80000055557808 */ /* 0x000fe40006800000 */
[----:B------:R-:W-:Y:S01]  /*177e0*/  ISETP.GE.AND P5, PT, R5, R180, PT ;  /* 0x000000b40500720c */ /* 0x000fe20003fa6270 */
[----:B------:R-:W-:Y:S01]  /*177f0*/  VIADD R5, R2, 0xf0 ;  /* 0x000000f002057836 */ /* 0x000fe20000000000 */
[----:B-----5:R-:W-:-:S02]  /*17800*/  FSEL R79, R79, -INF , !P0 ;  /* 0xff8000004f4f7808 */ /* 0x020fc40004000000 */
[----:B------:R-:W-:Y:S01]  /*17810*/  PLOP3.LUT P0, PT, PT, PT, UP0, 0x80, 0x0 ;  /* 0x000000000000781c */ /* 0x000fe20003f0f008 */
[----:B------:R-:W5:Y:S01]  /*17820*/  MUFU.TANH R63, R23 ;  /* 0x00000017003f7308 */ /* 0x000f620000002400 */
[----:B---3--:R-:W-:Y:S02]  /*17830*/  FSEL R68, R68, -INF , !P1 ;  /* 0xff80000044447808 */ /* 0x008fe40004800000 */
[----:B------:R-:W-:Y:S02]  /*17840*/  FSEL R83, R83, -INF , !P6 ;  /* 0xff80000053537808 */ /* 0x000fe40007000000 */
[C---:B------:R-:W-:Y:S02]  /*17850*/  ISETP.GE.AND P1, PT, R5.reuse, R181, PT ;  /* 0x000000b50500720c */ /* 0x040fe40003f26270 */
[----:B------:R-:W-:Y:S01]  /*17860*/  ISETP.GE.AND P6, PT, R5, R180, PT ;  /* 0x000000b40500720c */ /* 0x000fe20003fc6270 */
[----:B------:R-:W3:Y:S01]  /*17870*/  MUFU.TANH R78, R24 ;  /* 0x00000018004e7308 */ /* 0x000ee20000002400 */
[----:B------:R-:W-:Y:S01]  /*17880*/  VIADD R5, R2, 0xf9 ;  /* 0x000000f902057836 */ /* 0x000fe20000000000 */
[----:B-1----:R-:W-:-:S02]  /*17890*/  FSEL R66, R66, -INF , !P5 ;  /* 0xff80000042427808 */ /* 0x002fc40006800000 */
[----:B------:R-:W-:Y:S02]  /*178a0*/  FSEL R81, R81, -INF , !P2 ;  /* 0xff80000051517808 */ /* 0x000fe40005000000 */
[----:B----4-:R-:W-:Y:S02]  /*178b0*/  FSEL R65, R8, -INF , !P4 ;  /* 0xff80000008417808 */ /* 0x010fe40006000000 */
[----:B------:R-:W1:Y:S01]  /*178c0*/  MUFU.TANH R77, R25 ;  /* 0x00000019004d7308 */ /* 0x000e620000002400 */
[----:B------:R-:W-:Y:S02]  /*178d0*/  FSEL R80, R80, -INF , !P1 ;  /* 0xff80000050507808 */ /* 0x000fe40004800000 */
[----:B--2---:R-:W-:Y:S02]  /*178e0*/  FSEL R64, R64, -INF , !P6 ;  /* 0xff80000040407808 */ /* 0x004fe40007000000 */
[CC--:B------:R-:W-:Y:S02]  /*178f0*/  ISETP.GE.AND P5, PT, R6.reuse, R181.reuse, PT ;  /* 0x000000b50600720c */ /* 0x0c0fe40003fa6270 */
[----:B------:R-:W-:Y:S01]  /*17900*/  ISETP.GE.AND P2, PT, R6, R180, PT ;  /* 0x000000b40600720c */ /* 0x000fe20003f46270 */
[----:B------:R-:W2:Y:S01]  /*17910*/  MUFU.TANH R62, R26 ;  /* 0x0000001a003e7308 */ /* 0x000ea20000002400 */
[----:B------:R-:W-:-:S02]  /*17920*/  ISETP.GE.AND P4, PT, R5, R181, PT ;  /* 0x000000b50500720c */ /* 0x000fc40003f86270 */
[----:B------:R-:W-:Y:S01]  /*17930*/  ISETP.GE.AND P1, PT, R5, R180, PT ;  /* 0x000000b40500720c */ /* 0x000fe20003f26270 */
[----:B------:R-:W-:Y:S01]  /*17940*/  BAR.SYNC.DEFER_BLOCKING 0x0 ;  /* 0x0000000000007b1d */ /* 0x000fe20000010000 */
[----:B------:R-:W-:Y:S02]  /*17950*/  ISETP.GE.AND P6, PT, R2, R181, PT ;  /* 0x000000b50200720c */ /* 0x000fe40003fc6270 */
[----:B-----5:R-:W-:Y:S02]  /*17960*/  FSEL R63, R63, -INF , !P3 ;  /* 0xff8000003f3f7808 */ /* 0x020fe40005800000 */
[----:B---3--:R-:W-:Y:S01]  /*17970*/  FSEL R78, R78, -INF , !P5 ;  /* 0xff8000004e4e7808 */ /* 0x008fe20006800000 */
[----:B------:R-:W3:Y:S01]  /*17980*/  MUFU.TANH R61, R27 ;  /* 0x0000001b003d7308 */ /* 0x000ee20000002400 */
[----:B-1----:R-:W-:Y:S02]  /*17990*/  FSEL R77, R77, -INF , !P4 ;  /* 0xff8000004d4d7808 */ /* 0x002fe40006000000 */
[----:B--2---:R-:W-:-:S05]  /*179a0*/  FSEL R62, R62, -INF , !P2 ;  /* 0xff8000003e3e7808 */ /* 0x004fca0005000000 */
[----:B------:R-:W1:Y:S01]  /*179b0*/  MUFU.TANH R4, R4 ;  /* 0x0000000400047308 */ /* 0x000e620000002400 */
[----:B---3--:R-:W-:Y:S02]  /*179c0*/  FSEL R61, R61, -INF , !P1 ;  /* 0xff8000003d3d7808 */ /* 0x008fe40004800000 */
[----:B-1----:R-:W-:Y:S01]  /*179d0*/  FSEL R4, R4, -INF , !P6 ;  /* 0xff80000004047808 */ /* 0x002fe20007000000 */
        /* <DEDUP_REMOVED lines=64> */
.L_x_4032:
[----:B------:R-:W-:Y:S02]  /*17de0*/  ULDC UR12, c[0x0][0x248] ;  /* 0x00009200000c7ab9 */ /* 0x000fe40000000800 */
[----:B------:R-:W-:-:S06]  /*17df0*/  USHF.L.U32 UR5, UR12, 0x8, URZ ;  /* 0x000000080c057899 */ /* 0x000fcc000800063f */
[----:B------:R-:W-:-:S04]  /*17e00*/  IADD3 R8, RZ, -UR5, RZ ;  /* 0x80000005ff087c10 */ /* 0x000fc8000fffe0ff */
[----:B------:R-:W-:-:S07]  /*17e10*/  SHF.R.S32.HI R5, RZ, 0x1f, R8 ;  /* 0x0000001fff057819 */ /* 0x000fce0000011408 */
.L_x_4033:
        /* <DEDUP_REMOVED lines=57> */
.L_x_4031:
        /* <DEDUP_REMOVED lines=120> */
[----:B------:R-:W-:-:S05]  /*18930*/  FMNMX.FTZ R2, R77, R2, !PT ;  /* 0x000000024d027209 */ /* 0x000fca0007810000 */
[----:B---3--:R-:W1:Y:S02]  /*18940*/  SHFL.BFLY PT, R6, R2, 0x2, 0x1f ;  /* 0x0c401f0002067f89 */ /* 0x008e6400000e0000 */
        /* <DEDUP_REMOVED lines=27> */
[----:B------:R-:W-:Y:S01]  /*18b00*/  FMNMX.FTZ R4, R61, R4, !PT ;  /* 0x000000043d047209 */ /* 0x000fe20007810000 */
        /* <DEDUP_REMOVED lines=28> */
[----:B--2---:R-:W-:Y:S01]  /*18cd0*/  FMNMX.FTZ R4, R4, R5, !PT ;  /* 0x0000000504047209 */ /* 0x004fe20007810000 */
[----:B------:R-:W1:Y:S01]  /*18ce0*/  MUFU.EX2 R125, R125 ;  /* 0x0000007d007d7308 */ /* 0x000e620000000800 */
[----:B---3--:R-:W-:Y:S01]  /*18cf0*/  F2FP.F16.F32.PACK_AB R46, R127, R128 ;  /* 0x000000807f2e723e */ /* 0x008fe200000000ff */
[--C-:B------:R-:W-:Y:S01]  /*18d00*/  FFMA.FTZ R194, R194, UR5, -R131.reuse ;  /* 0x00000005c2c27c23 */ /* 0x100fe20008010883 */
[--C-:B------:R-:W-:Y:S01]  /*18d10*/  FFMA.FTZ R195, R195, UR5, -R131.reuse ;  /* 0x00000005c3c37c23 */ /* 0x100fe20008010883 */
[----:B------:R-:W2:Y:S01]  /*18d20*/  SHFL.BFLY PT, R5, R4, 0x1, 0x1f ;  /* 0x0c201f0004057f89 */ /* 0x000ea200000e0000 */
[--C-:B------:R-:W-:Y:S01]  /*18d30*/  FFMA.FTZ R191, R191, UR5, -R131.reuse ;  /* 0x00000005bfbf7c23 */ /* 0x100fe20008010883 */
[--C-:B------:R-:W-:Y:S01]  /*18d40*/  FFMA.FTZ R182, R182, UR5, -R131.reuse ;  /* 0x00000005b6b67c23 */ /* 0x100fe20008010883 */
[--C-:B------:R-:W-:Y:S01]  /*18d50*/  FFMA.FTZ R177, R177, UR5, -R131.reuse ;  /* 0x00000005b1b17c23 */ /* 0x100fe20008010883 */
[----:B------:R-:W-:Y:S01]  /*18d60*/  MUFU.EX2 R124, R124 ;  /* 0x0000007c007c7308 */ /* 0x000fe20000000800 */
[--C-:B------:R-:W-:Y:S01]  /*18d70*/  FFMA.FTZ R172, R172, UR5, -R131.reuse ;  /* 0x00000005acac7c23 */ /* 0x100fe20008010883 */
[----:B------:R-:W-:Y:S01]  /*18d80*/  FFMA.FTZ R160, R160, UR5, -R131 ;  /* 0x00000005a0a07c23 */ /* 0x000fe20008010883 */
[----:B------:R-:W-:Y:S01]  /*18d90*/  FADD.FTZ R129, R130, R129 ;  /* 0x0000008182817221 */ /* 0x000fe20000010000 */
[--C-:B------:R-:W-:Y:S01]  /*18da0*/  FFMA.FTZ R155, R155, UR5, -R131.reuse ;  /* 0x000000059b9b7c23 */ /* 0x100fe20008010883 */
[--C-:B------:R-:W-:Y:S01]  /*18db0*/  FFMA.FTZ R153, R153, UR5, -R131.reuse ;  /* 0x0000000599997c23 */ /* 0x100fe20008010883 */
[----:B------:R-:W-:Y:S01]  /*18dc0*/  FFMA.FTZ R142, R142, UR5, -R131 ;  /* 0x000000058e8e7c23 */ /* 0x000fe20008010883 */
[----:B------:R-:W-:Y:S01]  /*18dd0*/  FADD.FTZ R128, R128, R129 ;  /* 0x0000008180807221 */ /* 0x000fe20000010000 */
[----:B------:R-:W3:Y:S01]  /*18de0*/  MUFU.EX2 R123, R123 ;  /* 0x0000007b007b7308 */ /* 0x000ee20000000800 */
[----:B-1----:R-:W-:Y:S01]  /*18df0*/  F2FP.F16.F32.PACK_AB R48, R125, R126 ;  /* 0x0000007e7d30723e */ /* 0x002fe200000000ff */
[--C-:B------:R-:W-:Y:S01]  /*18e00*/  FFMA.FTZ R141, R141, UR5, -R131.reuse ;  /* 0x000000058d8d7c23 */ /* 0x100fe20008010883 */
[----:B------:R-:W-:Y:S01]  /*18e10*/  FADD.FTZ R127, R127, R128 ;  /* 0x000000807f7f7221 */ /* 0x000fe20000010000 */
        /* <DEDUP_REMOVED lines=8> */
[----:B--2---:R-:W-:Y:S01]  /*18ea0*/  FMNMX.FTZ R0, R4, R5, !PT ;  /* 0x0000000504007209 */ /* 0x004fe20007810000 */
[--C-:B------:R-:W-:Y:S01]  /*18eb0*/  FFMA.FTZ R84, R84, UR5, -R131.reuse ;  /* 0x0000000554547c23 */ /* 0x100fe20008010883 */
[--C-:B------:R-:W-:Y:S01]  /*18ec0*/  FFMA.FTZ R83, R83, UR5, -R131.reuse ;  /* 0x0000000553537c23 */ /* 0x100fe20008010883 */
[----:B------:R-:W-:Y:S01]  /*18ed0*/  FFMA.FTZ R82, R82, UR5, -R131 ;  /* 0x0000000552527c23 */ /* 0x000fe20008010883 */
[C---:B------:R-:W-:Y:S01]  /*18ee0*/  FSETP.NEU.FTZ.AND P1, PT, R0.reuse, -INF , PT ;  /* 0xff8000000000780b */ /* 0x040fe20003f3d000 */
[----:B------:R-:W-:Y:S01]  /*18ef0*/  FMUL.FTZ R4, R0, UR5 ;  /* 0x0000000500047c20 */ /* 0x000fe20008410000 */
[----:B---3--:R-:W-:Y:S01]  /*18f00*/  F2FP.F16.F32.PACK_AB R50, R123, R124 ;  /* 0x0000007c7b32723e */ /* 0x008fe200000000ff */
[----:B------:R-:W-:Y:S01]  /*18f10*/  MUFU.EX2 R121, R121 ;  /* 0x0000007900797308 */ /* 0x000fe20000000800 */
[----:B------:R-:W-:Y:S01]  /*18f20*/  FADD.FTZ R124, R124, R127 ;  /* 0x0000007f7c7c7221 */ /* 0x000fe20000010000 */
[--C-:B------:R-:W-:Y:S01]  /*18f30*/  FFMA.FTZ R81, R81, UR5, -R131.reuse ;  /* 0x0000000551517c23 */ /* 0x100fe20008010883 */
[----:B------:R-:W-:Y:S01]  /*18f40*/  FSEL R105, R4, RZ, P1 ;  /* 0x000000ff04697208 */ /* 0x000fe20000800000 */
[--C-:B------:R-:W-:Y:S01]  /*18f50*/  FFMA.FTZ R80, R80, UR5, -R131.reuse ;  /* 0x0000000550507c23 */ /* 0x100fe20008010883 */
[----:B------:R-:W-:Y:S01]  /*18f60*/  FADD.FTZ R124, R123, R124 ;  /* 0x0000007c7b7c7221 */ /* 0x000fe20000010000 */
[--C-:B------:R-:W-:Y:S01]  /*18f70*/  FFMA.FTZ R79, R79, UR5, -R131.reuse ;  /* 0x000000054f4f7c23 */ /* 0x100fe20008010883 */
[----:B------:R-:W-:Y:S01]  /*18f80*/  FFMA.FTZ R78, R78, UR5, -R131 ;  /* 0x000000054e4e7c23 */ /* 0x000fe20008010883 */
[--C-:B------:R-:W-:Y:S01]  /*18f90*/  FFMA.FTZ R4, R3, UR5, -R105.reuse ;  /* 0x0000000503047c23 */ /* 0x100fe20008010869 */
[----:B------:R-:W-:Y:S01]  /*18fa0*/  LEA R3, R104, UR4, 0x1 ;  /* 0x0000000468037c11 */ /* 0x000fe2000f8e08ff */
[--C-:B------:R-:W-:Y:S01]  /*18fb0*/  FFMA.FTZ R103, R103, UR5, -R105.reuse ;  /* 0x0000000567677c23 */ /* 0x100fe20008010869 */
[--C-:B------:R-:W-:Y:S01]  /*18fc0*/  FFMA.FTZ R102, R102, UR5, -R105.reuse ;  /* 0x0000000566667c23 */ /* 0x100fe20008010869 */
[--C-:B------:R-:W-:Y:S01]  /*18fd0*/  FFMA.FTZ R101, R101, UR5, -R105.reuse ;  /* 0x0000000565657c23 */ /* 0x100fe20008010869 */
[-C--:B------:R-:W-:Y:S01]  /*18fe0*/  LEA R235, R166, R3.reuse, 0x1 ;  /* 0x00000003a6eb7211 */ /* 0x080fe200078e08ff */
[----:B------:R-:W-:Y:S01]  /*18ff0*/  MUFU.EX2 R104, R4 ;  /* 0x0000000400687308 */ /* 0x000fe20000000800 */
[C---:B------:R-:W-:Y:S01]  /*19000*/  LEA R236, R167.reuse, R3, 0x1 ;  /* 0x00000003a7ec7211 */ /* 0x040fe200078e08ff */
[----:B------:R-:W-:Y:S01]  /*19010*/  LDSM.16.MT88.4 R24, [R3+0xa000] ;  /* 0x00a000000318783b */ /* 0x000fe20000004200 */
[----:B------:R-:W-:Y:S01]  /*19020*/  LEA R234, R167, R235, 0x1 ;  /* 0x000000eba7ea7211 */ /* 0x000fe200078e08ff */
[--C-:B------:R-:W-:Y:S01]  /*19030*/  FFMA.FTZ R100, R100, UR5, -R105.reuse ;  /* 0x0000000564647c23 */ /* 0x100fe20008010869 */
[--C-:B------:R-:W-:Y:S01]  /*19040*/  FFMA.FTZ R99, R99, UR5, -R105.reuse ;  /* 0x0000000563637c23 */ /* 0x100fe20008010869 */
[----:B------:R-:W1:Y:S01]  /*19050*/  LDSM.16.MT88.4 R8, [R235+0xa000] ;  /* 0x00a00000eb08783b */ /* 0x000e620000004200 */
        /* <DEDUP_REMOVED lines=11> */
[----:B------:R-:W5:Y:S01]  /*19110*/  LDSM.16.MT88.4 R52, [R234+0xa000] ;  /* 0x00a00000ea34783b */ /* 0x000f620000004200 */
[--C-:B------:R-:W-:Y:S01]  /*19120*/  FFMA.FTZ R91, R91, UR5, -R105.reuse ;  /* 0x000000055b5b7c23 */ /* 0x100fe20008010869 */
[--C-:B------:R-:W-:Y:S01]  /*19130*/  FFMA.FTZ R90, R90, UR5, -R105.reuse ;  /* 0x000000055a5a7c23 */ /* 0x100fe20008010869 */
[--C-:B------:R-:W-:Y:S01]  /*19140*/  FFMA.FTZ R139, R139, UR5, -R105.reuse ;  /* 0x000000058b8b7c23 */ /* 0x100fe20008010869 */
[----:B------:R-:W5:Y:S01]  /*19150*/  LDSM.16.MT88.4 R36, [R236+0xa800] ;  /* 0x00a80000ec24783b */ /* 0x000f620000004200 */
[--C-:B------:R-:W-:Y:S01]  /*19160*/  FFMA.FTZ R148, R148, UR5, -R105.reuse ;  /* 0x0000000594947c23 */ /* 0x100fe20008010869 */
[----:B------:R-:W1:Y:S01]  /*19170*/  MUFU.EX2 R101, R101 ;  /* 0x0000006500657308 */ /* 0x000e620000000800 */
[----:B--2---:R-:W-:Y:S01]  /*19180*/  F2FP.F16.F32.PACK_AB R45, R103, R104 ;  /* 0x00000068672d723e */ /* 0x004fe200000000ff */
[----:B------:R-:W2:Y:S01]  /*19190*/  LDSM.16.MT88.4 R40, [R3+0xa800] ;  /* 0x00a800000328783b */ /* 0x000ea20000004200 */
        /* <DEDUP_REMOVED lines=31> */
[----:B---3--:R-:W-:Y:S01]  /*19390*/  F2FP.F16.F32.PACK_AB R49, R99, R100 ;  /* 0x000000646331723e */ /* 0x008fe200000000ff */
[--C-:B------:R-:W-:Y:S01]  /*193a0*/  FFMA.FTZ R149, R149, UR5, -R105.reuse ;  /* 0x0000000595957c23 */ /* 0x100fe20008010869 */
[C---:B------:R-:W-:Y:S01]  /*193b0*/  HMMA.16816.F32 R20, R44.reuse, R16, RZ ;  /* 0x000000102c14723c */ /* 0x040fe200000018ff */
[--C-:B------:R-:W-:Y:S01]  /*193c0*/  FFMA.FTZ R146, R146, UR5, -R105.reuse ;  /* 0x0000000592927c23 */ /* 0x100fe20008010869 */
[--C-:B------:R-:W-:Y:S01]  /*193d0*/  FFMA.FTZ R144, R144, UR5, -R105.reuse ;  /* 0x0000000590907c23 */ /* 0x100fe20008010869 */
[----:B------:R-:W-:Y:S01]  /*193e0*/  FFMA.FTZ R143, R143, UR5, -R105 ;  /* 0x000000058f8f7c23 */ /* 0x000fe20008010869 */
[----:B------:R-:W-:Y:S01]  /*193f0*/  FADD.FTZ R103, R104, R103 ;  /* 0x0000006768677221 */ /* 0x000fe20000010000 */
[----:B------:R-:W3:Y:S01]  /*19400*/  MUFU.EX2 R120, R120 ;  /* 0x0000007800787308 */ /* 0x000ee20000000800 */
[C---:B------:R-:W-:Y:S01]  /*19410*/  HMMA.16816.F32 R28, R44.reuse, R24, RZ ;  /* 0x000000182c1c723c */ /* 0x040fe200000018ff */
[----:B------:R-:W-:Y:S01]  /*19420*/  FFMA.FTZ R137, R137, UR5, -R105 ;  /* 0x0000000589897c23 */ /* 0x000fe20008010869 */
[----:B------:R-:W-:Y:S01]  /*19430*/  FADD.FTZ R102, R102, R103 ;  /* 0x0000006766667221 */ /* 0x000fe20000010000 */
[--C-:B------:R-:W-:Y:S01]  /*19440*/  FFMA.FTZ R136, R136, UR5, -R105.reuse ;  /* 0x0000000588887c23 */ /* 0x100fe20008010869 */
[--C-:B------:R-:W-:Y:S01]  /*19450*/  FFMA.FTZ R135, R135, UR5, -R105.reuse ;  /* 0x0000000587877c23 */ /* 0x100fe20008010869 */
[--C-:B------:R-:W-:Y:S01]  /*19460*/  FFMA.FTZ R134, R134, UR5, -R105.reuse ;  /* 0x0000000586867c23 */ /* 0x100fe20008010869 */
[C---:B------:R-:W-:Y:S01]  /*19470*/  HMMA.16816.F32 R16, R44.reuse, R18, RZ ;  /* 0x000000122c10723c */ /* 0x040fe200000018ff */
[----:B------:R-:W-:Y:S01]  /*19480*/  MUFU.EX2 R119, R119 ;  /* 0x0000007700777308 */ /* 0x000fe20000000800 */
[----:B-1----:R-:W-:Y:S01]  /*19490*/  F2FP.F16.F32.PACK_AB R51, R97, R98 ;  /* 0x000000626133723e */ /* 0x002fe200000000ff */
[----:B------:R-:W-:Y:S01]  /*194a0*/  FADD.FTZ R101, R101, R102 ;  /* 0x0000006665657221 */ /* 0x000fe20000010000 */
[----:B------:R-:W-:Y:S01]  /*194b0*/  FADD.FTZ R124, R122, R124 ;  /* 0x0000007c7a7c7221 */ /* 0x000fe20000010000 */
[----:B------:R-:W-:Y:S01]  /*194c0*/  FFMA.FTZ R75, R75, UR5, -R105 ;  /* 0x000000054b4b7c23 */ /* 0x000fe20008010869 */
[----:B------:R-:W-:Y:S01]  /*194d0*/  HMMA.16816.F32 R24, R44, R26, RZ ;  /* 0x0000001a2c18723c */ /* 0x000fe200000018ff */
[----:B------:R-:W-:Y:S01]  /*194e0*/  FADD.FTZ R101, R100, R101 ;  /* 0x0000006564657221 */ /* 0x000fe20000010000 */
[----:B------:R-:W-:Y:S01]  /*194f0*/  FADD.FTZ R124, R121, R124 ;  /* 0x0000007c797c7221 */ /* 0x000fe20000010000 */
[----:B------:R-:W-:Y:S01]  /*19500*/  MUFU.EX2 R96, R96 ;  /* 0x0000006000607308 */ /* 0x000fe20000000800 */
[----:B------:R-:W-:Y:S01]  /*19510*/  FFMA.FTZ R74, R74, UR5, -R105 ;  /* 0x000000054a4a7c23 */ /* 0x000fe20008010869 */
[----:B------:R-:W-:Y:S01]  /*19520*/  FADD.FTZ R101, R99, R101 ;  /* 0x0000006563657221 */ /* 0x000fe20000010000 */
[C---:B----4-:R-:W-:Y:S01]  /*19530*/  HMMA.16816.F32 R12, R48.reuse, R32, R12 ;  /* 0x00000020300c723c */ /* 0x050fe2000000180c */
[----:B---3--:R-:W-:Y:S01]  /*19540*/  FADD.FTZ R124, R120, R124 ;  /* 0x0000007c787c7221 */ /* 0x008fe20000010000 */
[----:B------:R-:W-:Y:S01]  /*19550*/  FFMA.FTZ R73, R73, UR5, -R105 ;  /* 0x0000000549497c23 */ /* 0x000fe20008010869 */
[----:B------:R-:W-:Y:S01]  /*19560*/  FADD.FTZ R101, R98, R101 ;  /* 0x0000006562657221 */ /* 0x000fe20000010000 */
[----:B------:R-:W-:Y:S01]  /*19570*/  FFMA.FTZ R72, R72, UR5, -R105 ;  /* 0x0000000548487c23 */ /* 0x000fe20008010869 */
[----:B------:R-:W1:Y:S01]  /*19580*/  MUFU.EX2 R95, R95 ;  /* 0x0000005f005f7308 */ /* 0x000e620000000800 */
[----:B------:R-:W-:Y:S01]  /*19590*/  HMMA.16816.F32 R8, R48, R34, R8 ;  /* 0x000000223008723c */ /* 0x000fe20000001808 */
[----:B------:R-:W3:Y:S01]  /*195a0*/  LDSM.16.MT88.4 R32, [R235+0xb000] ;  /* 0x00b00000eb20783b */ /* 0x000ee20000004200 */
[----:B------:R-:W-:Y:S01]  /*195b0*/  FADD.FTZ R101, R97, R101 ;  /* 0x0000006561657221 */ /* 0x000fe20000010000 */
[--C-:B------:R-:W-:Y:S01]  /*195c0*/  FFMA.FTZ R71, R71, UR5, -R105.reuse ;  /* 0x0000000547477c23 */ /* 0x100fe20008010869 */
[--C-:B------:R-:W-:Y:S01]  /*195d0*/  FFMA.FTZ R70, R70, UR5, -R105.reuse ;  /* 0x0000000546467c23 */ /* 0x100fe20008010869 */
[--C-:B------:R-:W-:Y:S01]  /*195e0*/  FFMA.FTZ R69, R69, UR5, -R105.reuse ;  /* 0x0000000545457c23 */ /* 0x100fe20008010869 */
[C---:B-----5:R-:W-:Y:S01]  /*195f0*/  HMMA.16816.F32 R4, R44.reuse, R52, RZ ;  /* 0x000000342c04723c */ /* 0x060fe200000018ff */
[----:B------:R-:W4:Y:S01]  /*19600*/  MUFU.EX2 R94, R94 ;  /* 0x0000005e005e7308 */ /* 0x000f220000000800 */
[--C-:B------:R-:W-:Y:S01]  /*19610*/  FFMA.FTZ R68, R68, UR5, -R105.reuse ;  /* 0x0000000544447c23 */ /* 0x100fe20008010869 */
[--C-:B------:R-:W-:Y:S01]  /*19620*/  FFMA.FTZ R67, R67, UR5, -R105.reuse ;  /* 0x0000000543437c23 */ /* 0x100fe20008010869 */
[--C-:B------:R-:W-:Y:S01]  /*19630*/  FFMA.FTZ R66, R66, UR5, -R105.reuse ;  /* 0x0000000542427c23 */ /* 0x100fe20008010869 */
[----:B------:R-:W-:Y:S01]  /*19640*/  FFMA.FTZ R65, R65, UR5, -R105 ;  /* 0x0000000541417c23 */ /* 0x000fe20008010869 */
[----:B------:R-:W-:Y:S01]  /*19650*/  HMMA.16816.F32 R44, R44, R54, RZ ;  /* 0x000000362c2c723c */ /* 0x000fe200000018ff */
[----:B------:R-:W-:Y:S01]  /*19660*/  F2FP.F16.F32.PACK_AB R52, R121, R122 ;  /* 0x0000007a7934723e */ /* 0x000fe200000000ff */
[----:B------:R-:W-:Y:S01]  /*19670*/  FFMA.FTZ R252, R77, UR5, -R131 ;  /* 0x000000054dfc7c23 */ /* 0x000fe20008010883 */
[----:B------:R-:W5:Y:S01]  /*19680*/  MUFU.EX2 R93, R93 ;  /* 0x0000005d005d7308 */ /* 0x000f620000000800 */
[----:B-1----:R-:W-:Y:S01]  /*19690*/  F2FP.F16.F32.PACK_AB R53, R95, R96 ;  /* 0x000000605f35723e */ /* 0x002fe200000000ff */
[----:B------:R-:W-:Y:S01]  /*196a0*/  FADD.FTZ R96, R96, R101 ;  /* 0x0000006560607221 */ /* 0x000fe20000010000 */
[C---:B------:R-:W-:Y:S01]  /*196b0*/  HMMA.16816.F32 R20, R48.reuse, R36, R20 ;  /* 0x000000243014723c */ /* 0x040fe20000001814 */
[C---:B------:R-:W-:Y:S01]  /*196c0*/  F2FP.F16.F32.PACK_AB R54, R119.reuse, R120 ;  /* 0x000000787736723e */ /* 0x040fe200000000ff */
[----:B------:R-:W-:Y:S01]  /*196d0*/  FADD.FTZ R119, R119, R124 ;  /* 0x0000007c77777221 */ /* 0x000fe20000010000 */
[----:B------:R-:W-:Y:S01]  /*196e0*/  FADD.FTZ R96, R95, R96 ;  /* 0x000000605f607221 */ /* 0x000fe20000010000 */
[--C-:B------:R-:W-:Y:S01]  /*196f0*/  FFMA.FTZ R64, R64, UR5, -R105.reuse ;  /* 0x0000000540407c23 */ /* 0x100fe20008010869 */
[----:B------:R-:W1:Y:S01]  /*19700*/  MUFU.EX2 R118, R118 ;  /* 0x0000007600767308 */ /* 0x000e620000000800 */
[C---:B------:R-:W-:Y:S01]  /*19710*/  HMMA.16816.F32 R16, R48.reuse, R38, R16 ;  /* 0x000000263010723c */ /* 0x040fe20000001810 */
[----:B------:R-:W3:Y:S01]  /*19720*/  LDSM.16.MT88.4 R36, [R236+0xb000] ;  /* 0x00b00000ec24783b */ /* 0x000ee20000004200 */
[----:B----4-:R-:W-:Y:S01]  /*19730*/  FADD.FTZ R96, R94, R96 ;  /* 0x000000605e607221 */ /* 0x010fe20000010000 */
[--C-:B------:R-:W-:Y:S01]  /*19740*/  FFMA.FTZ R62, R62, UR5, -R105.reuse ;  /* 0x000000053e3e7c23 */ /* 0x100fe20008010869 */
[--C-:B------:R-:W-:Y:S01]  /*19750*/  FFMA.FTZ R251, R61, UR5, -R105.reuse ;  /* 0x000000053dfb7c23 */ /* 0x100fe20008010869 */
[----:B------:R-:W-:Y:S01]  /*19760*/  FFMA.FTZ R63, R63, UR5, -R105 ;  /* 0x000000053f3f7c23 */ /* 0x000fe20008010869 */
[----:B--2---:R-:W-:Y:S01]  /*19770*/  HMMA.16816.F32 R28, R48, R40, R28 ;  /* 0x00000028301c723c */ /* 0x004fe2000000181c */
[----:B------:R-:W2:Y:S01]  /*19780*/  MUFU.EX2 R117, R117 ;  /* 0x0000007500757308 */ /* 0x000ea20000000800 */
[C---:B-----5:R-:W-:Y:S01]  /*19790*/  F2FP.F16.F32.PACK_AB R55, R93.reuse, R94 ;  /* 0x0000005e5d37723e */ /* 0x060fe200000000ff */
[----:B------:R-:W-:-:S03]  /*197a0*/  FADD.FTZ R96, R93, R96 ;  /* 0x000000605d607221 */ /* 0x000fc60000010000 */
[C---:B------:R-:W-:Y:S01]  /*197b0*/  HMMA.16816.F32 R24, R48.reuse, R42, R24 ;  /* 0x0000002a3018723c */ /* 0x040fe20000001818 */
[----:B------:R-:W4:Y:S02]  /*197c0*/  LDSM.16.MT88.4 R40, [R3+0xb000] ;  /* 0x00b000000328783b */ /* 0x000f240000004200 */
[----:B------:R-:W5:Y:S01]  /*197d0*/  MUFU.EX2 R116, R116 ;  /* 0x0000007400747308 */ /* 0x000f620000000800 */
[----:B-1----:R-:W-:Y:S02]  /*197e0*/  FADD.FTZ R119, R118, R119 ;  /* 0x0000007776777221 */ /* 0x002fe40000010000 */
[C---:B------:R-:W-:Y:S05]  /*197f0*/  HMMA.16816.F32 R4, R48.reuse, R56, R4 ;  /* 0x000000383004723c */ /* 0x040fea0000001804 */
[----:B------:R-:W1:Y:S01]  /*19800*/  MUFU.EX2 R115, R115 ;  /* 0x0000007300737308 */ /* 0x000e620000000800 */
[----:B------:R-:W-:Y:S01]  /*19810*/  HMMA.16816.F32 R44, R48, R58, R44 ;  /* 0x0000003a302c723c */ /* 0x000fe2000000182c */
[----:B------:R-:W4:Y:S05]  /*19820*/  LDSM.16.MT88.4 R56, [R234+0xb000] ;  /* 0x00b00000ea38783b */ /* 0x000f2a0000004200 */
[----:B---3--:R-:W-:Y:S01]  /*19830*/  HMMA.16816.F32 R12, R52, R32, R12 ;  /* 0x00000020340c723c */ /* 0x008fe2000000180c */
[----:B------:R-:W3:Y:S01]  /*19840*/  MUFU.EX2 R92, R92 ;  /* 0x0000005c005c7308 */ /* 0x000ee20000000800 */
[C---:B--2---:R-:W-:Y:S01]  /*19850*/  F2FP.F16.F32.PACK_AB R48, R117.reuse, R118 ;  /* 0x000000767530723e */ /* 0x044fe200000000ff */
[----:B------:R-:W-:-:S03]  /*19860*/  FADD.FTZ R117, R117, R119 ;  /* 0x0000007775757221 */ /* 0x000fc60000010000 */
[C---:B------:R-:W-:Y:S01]  /*19870*/  HMMA.16816.F32 R8, R52.reuse, R34, R8 ;  /* 0x000000223408723c */ /* 0x040fe20000001808 */
[----:B------:R-:W2:Y:S01]  /*19880*/  LDSM.16.MT88.4 R32, [R235+0xb800] ;  /* 0x00b80000eb20783b */ /* 0x000ea20000004200 */
[----:B-----5:R-:W-:Y:S01]  /*19890*/  FADD.FTZ R117, R116, R117 ;  /* 0x0000007574757221 */ /* 0x020fe20000010000 */
[----:B------:R-:W5:Y:S01]  /*198a0*/  MUFU.EX2 R91, R91 ;  /* 0x0000005b005b7308 */ /* 0x000f620000000800 */
[C---:B-1----:R-:W-:Y:S02]  /*198b0*/  F2FP.F16.F32.PACK_AB R50, R115.reuse, R116 ;  /* 0x000000747332723e */ /* 0x042fe400000000ff */
[----:B------:R-:W-:Y:S01]  /*198c0*/  HMMA.16816.F32 R20, R52, R36, R20 ;  /* 0x000000243414723c */ /* 0x000fe20000001814 */
[----:B------:R-:W-:-:S04]  /*198d0*/  FADD.FTZ R115, R115, R117 ;  /* 0x0000007573737221 */ /* 0x000fc80000010000 */
[----:B------:R-:W1:Y:S01]  /*198e0*/  MUFU.EX2 R90, R90 ;  /* 0x0000005a005a7308 */ /* 0x000e620000000800 */
        /* <DEDUP_REMOVED lines=14> */
[C---:B---3--:R-:W-:Y:S01]  /*199d0*/  F2FP.F16.F32.PACK_AB R51, R139.reuse, R90 ;  /* 0x0000005a8b33723e */ /* 0x048fe200000000ff */
[----:B------:R-:W3:Y:S01]  /*199e0*/  LDSM.16.MT88.4 R56, [R234+0xb800] ;  /* 0x00b80000ea38783b */ /* 0x000ee20000004200 */
[----:B------:R-:W-:-:S04]  /*199f0*/  FADD.FTZ R91, R139, R91 ;  /* 0x0000005b8b5b7221 */ /* 0x000fc80000010000 */
[----:B------:R-:W4:Y:S01]  /*19a00*/  MUFU.EX2 R112, R112 ;  /* 0x0000007000707308 */ /* 0x000f220000000800 */
[----:B--2---:R-:W-:Y:S01]  /*19a10*/  HMMA.16816.F32 R12, R48, R32, R12 ;  /* 0x00000020300c723c */ /* 0x004fe2000000180c */
[----:B-----5:R-:W-:-:S05]  /*19a20*/  FADD.FTZ R115, R114, R115 ;  /* 0x0000007372737221 */ /* 0x020fca0000010000 */
[C---:B------:R-:W-:Y:S01]  /*19a30*/  HMMA.16816.F32 R8, R48.reuse, R34, R8 ;  /* 0x000000223008723c */ /* 0x040fe20000001808 */
[----:B------:R-:W2:Y:S01]  /*19a40*/  LDSM.16.MT88.4 R32, [R235+0xc000] ;  /* 0x00c00000eb20783b */ /* 0x000ea20000004200 */
[----:B------:R-:W5:Y:S01]  /*19a50*/  MUFU.EX2 R111, R111 ;  /* 0x0000006f006f7308 */ /* 0x000f620000000800 */
[C---:B-1----:R-:W-:Y:S01]  /*19a60*/  F2FP.F16.F32.PACK_AB R52, R113.reuse, R114 ;  /* 0x000000727134723e */ /* 0x042fe200000000ff */
[----:B------:R-:W-:Y:S02]  /*19a70*/  FADD.FTZ R113, R113, R115 ;  /* 0x0000007371717221 */ /* 0x000fe40000010000 */
[C---:B------:R-:W-:Y:S04]  /*19a80*/  HMMA.16816.F32 R20, R48.reuse, R36, R20 ;  /* 0x000000243014723c */ /* 0x040fe80000001814 */
[----:B------:R-:W-:Y:S01]  /*19a90*/  MUFU.EX2 R148, R148 ;  /* 0x0000009400947308 */ /* 0x000fe20000000800 */
[----:B----4-:R-:W-:Y:S01]  /*19aa0*/  FADD.FTZ R113, R112, R113 ;  /* 0x0000007170717221 */ /* 0x010fe20000010000 */
[C---:B------:R-:W-:Y:S01]  /*19ab0*/  HMMA.16816.F32 R16, R48.reuse, R38, R16 ;  /* 0x000000263010723c */ /* 0x040fe20000001810 */
[----:B------:R-:W1:Y:S05]  /*19ac0*/  LDSM.16.MT88.4 R36, [R236+0xc000] ;  /* 0x00c00000ec24783b */ /* 0x000e6a0000004200 */
[----:B------:R-:W-:Y:S01]  /*19ad0*/  HMMA.16816.F32 R28, R48, R40, R28 ;  /* 0x00000028301c723c */ /* 0x000fe2000000181c */
[----:B------:R-:W4:Y:S01]  /*19ae0*/  MUFU.EX2 R150, R150 ;  /* 0x0000009600967308 */ /* 0x000f220000000800 */
[C---:B-----5:R-:W-:Y:S01]  /*19af0*/  F2FP.F16.F32.PACK_AB R54, R111.reuse, R112 ;  /* 0x000000706f36723e */ /* 0x060fe200000000ff */
[----:B------:R-:W-:-:S03]  /*19b00*/  FADD.FTZ R111, R111, R113 ;  /* 0x000000716f6f7221 */ /* 0x000fc60000010000 */
[C---:B------:R-:W-:Y:S01]  /*19b10*/  HMMA.16816.F32 R24, R48.reuse, R42, R24 ;  /* 0x0000002a3018723c */ /* 0x040fe20000001818 */
[----:B------:R-:W5:Y:S02]  /*19b20*/  LDSM.16.MT88.4 R40, [R3+0xc000] ;  /* 0x00c000000328783b */ /* 0x000f640000004200 */
[----:B------:R-:W-:Y:S03]  /*19b30*/  MUFU.EX2 R151, R151 ;  /* 0x0000009700977308 */ /* 0x000fe60000000800 */
[C---:B---3--:R-:W-:Y:S05]  /*19b40*/  HMMA.16816.F32 R4, R48.reuse, R56, R4 ;  /* 0x000000383004723c */ /* 0x048fea0000001804 */
[----:B------:R-:W3:Y:S01]  /*19b50*/  MUFU.EX2 R152, R152 ;  /* 0x0000009800987308 */ /* 0x000ee20000000800 */
[----:B------:R-:W-:Y:S01]  /*19b60*/  HMMA.16816.F32 R44, R48, R58, R44 ;  /* 0x0000003a302c723c */ /* 0x000fe2000000182c */
[----:B----4-:R-:W-:Y:S01]  /*19b70*/  F2FP.F16.F32.PACK_AB R53, R150, R148 ;  /* 0x000000949635723e */ /* 0x010fe200000000ff */
[----:B------:R-:W4:Y:S01]  /*19b80*/  LDSM.16.MT88.4 R56, [R234+0xc000] ;  /* 0x00c00000ea38783b */ /* 0x000f220000004200 */
[----:B------:R-:W-:-:S04]  /*19b90*/  FADD.FTZ R148, R148, R91 ;  /* 0x0000005b94947221 */ /* 0x000fc80000010000 */
[----:B------:R-:W1:Y:S01]  /*19ba0*/  MUFU.EX2 R110, R110 ;  /* 0x0000006e006e7308 */ /* 0x000e620000000800 */
[----:B------:R-:W-:-:S07]  /*19bb0*/  FADD.FTZ R148, R150, R148 ;  /* 0x0000009496947221 */ /* 0x000fce0000010000 */
[----:B------:R-:W5:Y:S01]  /*19bc0*/  MUFU.EX2 R109, R109 ;  /* 0x0000006d006d7308 */ /* 0x000f620000000800 */
[----:B---3--:R-:W-:Y:S01]  /*19bd0*/  F2FP.F16.F32.PACK_AB R55, R152, R151 ;  /* 0x000000979837723e */ /* 0x008fe200000000ff */
[----:B------:R-:W-:-:S04]  /*19be0*/  FADD.FTZ R151, R151, R148 ;  /* 0x0000009497977221 */ /* 0x000fc80000010000 */
[----:B------:R-:W-:Y:S02]  /*19bf0*/  FADD.FTZ R151, R152, R151 ;  /* 0x0000009798977221 */ /* 0x000fe40000010000 */
[----:B--2---:R-:W-:Y:S01]  /*19c00*/  HMMA.16816.F32 R12, R52, R32, R12 ;  /* 0x00000020340c723c */ /* 0x004fe2000000180c */
        /* <DEDUP_REMOVED lines=8> */
[----:B------:R-:W-:Y:S01]  /*19c90*/  MUFU.EX2 R158, R158 ;  /* 0x0000009e009e7308 */ /* 0x000fe20000000800 */
[----:B------:R-:W-:Y:S01]  /*19ca0*/  HMMA.16816.F32 R16, R52, R38, R16 ;  /* 0x000000263410723c */ /* 0x000fe20000001810 */
[----:B------:R-:W5:Y:S01]  /*19cb0*/  LDSM.16.MT88.4 R36, [R236+0xc800] ;  /* 0x00c80000ec24783b */ /* 0x000f620000004200 */
[----:B--2---:R-:W-:-:S04]  /*19cc0*/  FADD.FTZ R109, R108, R109 ;  /* 0x0000006d6c6d7221 */ /* 0x004fc80000010000 */
[----:B------:R-:W-:Y:S01]  /*19cd0*/  HMMA.16816.F32 R28, R52, R40, R28 ;  /* 0x00000028341c723c */ /* 0x000fe2000000181c */
[----:B------:R-:W2:Y:S01]  /*19ce0*/  MUFU.EX2 R159, R159 ;  /* 0x0000009f009f7308 */ /* 0x000ea20000000800 */
[C---:B---3--:R-:W-:Y:S01]  /*19cf0*/  F2FP.F16.F32.PACK_AB R50, R107.reuse, R108 ;  /* 0x0000006c6b32723e */ /* 0x048fe200000000ff */
[----:B------:R-:W-:-:S03]  /*19d00*/  FADD.FTZ R109, R107, R109 ;  /* 0x0000006d6b6d7221 */ /* 0x000fc60000010000 */
[C---:B------:R-:W-:Y:S01]  /*19d10*/  HMMA.16816.F32 R24, R52.reuse, R42, R24 ;  /* 0x0000002a3418723c */ /* 0x040fe20000001818 */
[----:B------:R-:W3:Y:S02]  /*19d20*/  LDSM.16.MT88.4 R40, [R3+0xc800] ;  /* 0x00c800000328783b */ /* 0x000ee40000004200 */
[----:B------:R-:W1:Y:S03]  /*19d30*/  MUFU.EX2 R161, R161 ;  /* 0x000000a100a17308 */ /* 0x000e660000000800 */
[C---:B----4-:R-:W-:Y:S05]  /*19d40*/  HMMA.16816.F32 R4, R52.reuse, R56, R4 ;  /* 0x000000383404723c */ /* 0x050fea0000001804 */
[----:B------:R-:W4:Y:S01]  /*19d50*/  MUFU.EX2 R163, R163 ;  /* 0x000000a300a37308 */ /* 0x000f220000000800 */
[----:B------:R-:W-:Y:S01]  /*19d60*/  HMMA.16816.F32 R44, R52, R58, R44 ;  /* 0x0000003a342c723c */ /* 0x000fe2000000182c */
[----:B--2---:R-:W-:Y:S01]  /*19d70*/  F2FP.F16.F32.PACK_AB R49, R159, R158 ;  /* 0x0000009e9f31723e */ /* 0x004fe200000000ff */
[----:B------:R-:W2:Y:S01]  /*19d80*/  LDSM.16.MT88.4 R56, [R234+0xc800] ;  /* 0x00c80000ea38783b */ /* 0x000ea20000004200 */
[----:B------:R-:W-:-:S04]  /*19d90*/  FADD.FTZ R158, R158, R151 ;  /* 0x000000979e9e7221 */ /* 0x000fc80000010000 */
[----:B------:R-:W-:Y:S01]  /*19da0*/  MUFU.EX2 R106, R106 ;  /* 0x0000006a006a7308 */ /* 0x000fe20000000800 */
[----:B------:R-:W-:-:S04]  /*19db0*/  FADD.FTZ R159, R159, R158 ;  /* 0x0000009e9f9f7221 */ /* 0x000fc80000010000 */
[----:B-1----:R-:W-:-:S03]  /*19dc0*/  FADD.FTZ R159, R161, R159 ;  /* 0x0000009fa19f7221 */ /* 0x002fc60000010000 */
[----:B------:R-:W1:Y:S01]  /*19dd0*/  MUFU.EX2 R140, R140 ;  /* 0x0000008c008c7308 */ /* 0x000e620000000800 */
[C---:B----4-:R-:W-:Y:S01]  /*19de0*/  F2FP.F16.F32.PACK_AB R51, R163.reuse, R161 ;  /* 0x000000a1a333723e */ /* 0x050fe200000000ff */
[----:B------:R-:W-:-:S06]  /*19df0*/  FADD.FTZ R163, R163, R159 ;  /* 0x0000009fa3a37221 */ /* 0x000fcc0000010000 */
[C---:B------:R-:W-:Y:S01]  /*19e00*/  HMMA.16816.F32 R12, R48.reuse, R32, R12 ;  /* 0x00000020300c723c */ /* 0x040fe2000000180c */
[----:B------:R-:W-:Y:S05]  /*19e10*/  MUFU.EX2 R145, R145 ;  /* 0x0000009100917308 */ /* 0x000fea0000000800 */
[C---:B------:R-:W-:Y:S01]  /*19e20*/  HMMA.16816.F32 R8, R48.reuse, R34, R8 ;  /* 0x000000223008723c */ /* 0x040fe20000001808 */
[----:B------:R-:W4:Y:S02]  /*19e30*/  LDSM.16.MT88.4 R32, [R235+0xd000] ;  /* 0x00d00000eb20783b */ /* 0x000f240000004200 */
[----:B------:R-:W2:Y:S01]  /*19e40*/  MUFU.EX2 R147, R147 ;  /* 0x0000009300937308 */ /* 0x000ea20000000800 */
[----:B-1----:R-:W-:Y:S01]  /*19e50*/  F2FP.F16.F32.PACK_AB R52, R140, R106 ;  /* 0x0000006a8c34723e */ /* 0x002fe200000000ff */
        /* <DEDUP_REMOVED lines=13> */
[----:B------:R-:W4:Y:S01]  /*19f30*/  MUFU.EX2 R176, R176 ;  /* 0x000000b000b07308 */ /* 0x000f220000000800 */
[----:B-1----:R-:W-:Y:S02]  /*19f40*/  FADD.FTZ R163, R174, R163 ;  /* 0x000000a3aea37221 */ /* 0x002fe40000010000 */
[C---:B------:R-:W-:Y:S05]  /*19f50*/  HMMA.16816.F32 R4, R48.reuse, R56, R4 ;  /* 0x000000383004723c */ /* 0x040fea0000001804 */
[----:B------:R-:W1:Y:S01]  /*19f60*/  MUFU.EX2 R178, R178 ;  /* 0x000000b200b27308 */ /* 0x000e620000000800 */
[----:B------:R-:W-:Y:S01]  /*19f70*/  HMMA.16816.F32 R44, R48, R58, R44 ;  /* 0x0000003a302c723c */ /* 0x000fe2000000182c */
[C---:B---3--:R-:W-:Y:S01]  /*19f80*/  F2FP.F16.F32.PACK_AB R53, R175.reuse, R174 ;  /* 0x000000aeaf35723e */ /* 0x048fe200000000ff */
[----:B------:R-:W3:Y:S01]  /*19f90*/  LDSM.16.MT88.4 R56, [R234+0xd000] ;  /* 0x00d00000ea38783b */ /* 0x000ee20000004200 */
[----:B------:R-:W-:-:S04]  /*19fa0*/  FADD.FTZ R175, R175, R163 ;  /* 0x000000a3afaf7221 */ /* 0x000fc80000010000 */
[----:B------:R-:W5:Y:S01]  /*19fb0*/  MUFU.EX2 R154, R154 ;  /* 0x0000009a009a7308 */ /* 0x000f620000000800 */
[----:B----4-:R-:W-:-:S07]  /*19fc0*/  FADD.FTZ R175, R176, R175 ;  /* 0x000000afb0af7221 */ /* 0x010fce0000010000 */
[----:B------:R-:W4:Y:S01]  /*19fd0*/  MUFU.EX2 R156, R156 ;  /* 0x0000009c009c7308 */ /* 0x000f220000000800 */
[C---:B-1----:R-:W-:Y:S01]  /*19fe0*/  F2FP.F16.F32.PACK_AB R55, R178.reuse, R176 ;  /* 0x000000b0b237723e */ /* 0x042fe200000000ff */
[----:B------:R-:W-:-:S06]  /*19ff0*/  FADD.FTZ R178, R178, R175 ;  /* 0x000000afb2b27221 */ /* 0x000fcc0000010000 */
[----:B------:R-:W-:Y:S01]  /*1a000*/  HMMA.16816.F32 R12, R52, R32, R12 ;  /* 0x00000020340c723c */ /* 0x000fe2000000180c */
[----:B------:R-:W-:Y:S01]  /*1a010*/  MUFU.EX2 R157, R157 ;  /* 0x0000009d009d7308 */ /* 0x000fe20000000800 */
[----:B-----5:R-:W-:-:S04]  /*1a020*/  FADD.FTZ R145, R154, R145 ;  /* 0x000000919a917221 */ /* 0x020fc80000010000 */
[C---:B------:R-:W-:Y:S01]  /*1a030*/  HMMA.16816.F32 R8, R52.reuse, R34, R8 ;  /* 0x000000223408723c */ /* 0x040fe20000001808 */
[----:B------:R-:W1:Y:S02]  /*1a040*/  LDSM.16.MT88.4 R32, [R235+0xd800] ;  /* 0x00d80000eb20783b */ /* 0x000e640000004200 */
[----:B------:R-:W5:Y:S01]  /*1a050*/  MUFU.EX2 R165, R165 ;  /* 0x000000a500a57308 */ /* 0x000f620000000800 */
[C---:B----4-:R-:W-:Y:S01]  /*1a060*/  F2FP.F16.F32.PACK_AB R48, R156.reuse, R154 ;  /* 0x0000009a9c30723e */ /* 0x050fe200000000ff */
[----:B------:R-:W-:Y:S01]  /*1a070*/  FADD.FTZ R145, R156, R145 ;  /* 0x000000919c917221 */ /* 0x000fe20000010000 */
[C---:B------:R-:W-:Y:S05]  /*1a080*/  HMMA.16816.F32 R20, R52.reuse, R36, R20 ;  /* 0x000000243414723c */ /* 0x040fea0000001814 */
[----:B------:R-:W4:Y:S01]  /*1a090*/  MUFU.EX2 R188, R188 ;  /* 0x000000bc00bc7308 */ /* 0x000f220000000800 */
[C---:B------:R-:W-:Y:S01]  /*1a0a0*/  HMMA.16816.F32 R16, R52.reuse, R38, R16 ;  /* 0x000000263410723c */ /* 0x040fe20000001810 */
[----:B------:R-:W1:Y:S05]  /*1a0b0*/  LDSM.16.MT88.4 R36, [R236+0xd800] ;  /* 0x00d80000ec24783b */ /* 0x000e6a0000004200 */
[----:B--2---:R-:W-:Y:S01]  /*1a0c0*/  HMMA.16816.F32 R28, R52, R40, R28 ;  /* 0x00000028341c723c */ /* 0x004fe2000000181c */
[----:B------:R-:W2:Y:S01]  /*1a0d0*/  MUFU.EX2 R190, R190 ;  /* 0x000000be00be7308 */ /* 0x000ea20000000800 */
[----:B-----5:R-:W-:Y:S01]  /*1a0e0*/  F2FP.F16.F32.PACK_AB R50, R165, R157 ;  /* 0x0000009da532723e */ /* 0x020fe200000000ff */
[----:B------:R-:W-:-:S03]  /*1a0f0*/  FADD.FTZ R157, R157, R145 ;  /* 0x000000919d9d7221 */ /* 0x000fc60000010000 */
[C---:B------:R-:W-:Y:S01]  /*1a100*/  HMMA.16816.F32 R24, R52.reuse, R42, R24 ;  /* 0x0000002a3418723c */ /* 0x040fe20000001818 */
[----:B------:R-:W5:Y:S01]  /*1a110*/  LDSM.16.MT88.4 R40, [R3+0xd800] ;  /* 0x00d800000328783b */ /* 0x000f620000004200 */
[----:B------:R-:W-:Y:S01]  /*1a120*/  FADD.FTZ R157, R165, R157 ;  /* 0x0000009da59d7221 */ /* 0x000fe20000010000 */
[----:B------:R-:W-:Y:S01]  /*1a130*/  MUFU.EX2 R192, R192 ;  /* 0x000000c000c07308 */ /* 0x000fe20000000800 */
[----:B----4-:R-:W-:Y:S02]  /*1a140*/  FADD.FTZ R178, R188, R178 ;  /* 0x000000b2bcb27221 */ /* 0x010fe40000010000 */
[C---:B---3--:R-:W-:Y:S05]  /*1a150*/  HMMA.16816.F32 R4, R52.reuse, R56, R4 ;  /* 0x000000383404723c */ /* 0x048fea0000001804 */
[----:B------:R-:W3:Y:S01]  /*1a160*/  MUFU.EX2 R193, R193 ;  /* 0x000000c100c17308 */ /* 0x000ee20000000800 */
[----:B------:R-:W-:Y:S01]  /*1a170*/  HMMA.16816.F32 R44, R52, R58, R44 ;  /* 0x0000003a342c723c */ /* 0x000fe2000000182c */
[C---:B--2---:R-:W-:Y:S01]  /*1a180*/  F2FP.F16.F32.PACK_AB R49, R190.reuse, R188 ;  /* 0x000000bcbe31723e */ /* 0x044fe200000000ff */
[----:B------:R-:W2:Y:S01]  /*1a190*/  LDSM.16.MT88.4 R56, [R234+0xd800] ;  /* 0x00d80000ea38783b */ /* 0x000ea20000004200 */
[----:B------:R-:W-:-:S04]  /*1a1a0*/  FADD.FTZ R190, R190, R178 ;  /* 0x000000b2bebe7221 */ /* 0x000fc80000010000 */
[----:B------:R-:W4:Y:S08]  /*1a1b0*/  MUFU.EX2 R171, R171 ;  /* 0x000000ab00ab7308 */ /* 0x000f300000000800 */
[----:B------:R-:W5:Y:S01]  /*1a1c0*/  MUFU.EX2 R173, R173 ;  /* 0x000000ad00ad7308 */ /* 0x000f620000000800 */
[----:B---3--:R-:W-:Y:S01]  /*1a1d0*/  F2FP.F16.F32.PACK_AB R51, R193, R192 ;  /* 0x000000c0c133723e */ /* 0x008fe200000000ff */
[----:B------:R-:W-:-:S04]  /*1a1e0*/  FADD.FTZ R192, R192, R190 ;  /* 0x000000bec0c07221 */ /* 0x000fc80000010000 */
[----:B------:R-:W-:Y:S02]  /*1a1f0*/  FADD.FTZ R192, R193, R192 ;  /* 0x000000c0c1c07221 */ /* 0x000fe40000010000 */
        /* <DEDUP_REMOVED lines=8> */
[C---:B------:R-:W-:Y:S01]  /*1a280*/  HMMA.16816.F32 R20, R48.reuse, R36, R20 ;  /* 0x000000243014723c */ /* 0x040fe20000001814 */
[----:B------:R-:W-:Y:S04]  /*1a290*/  LDSM.16.MT88.4 R156, [R3+0x11800] ;  /* 0x01180000039c783b */ /* 0x000fe80000004200 */
[----:B------:R-:W-:Y:S01]  /*1a2a0*/  MUFU.EX2 R189, R189 ;  /* 0x000000bd00bd7308 */ /* 0x000fe20000000800 */
[----:B------:R-:W-:Y:S01]  /*1a2b0*/  HMMA.16816.F32 R16, R48, R38, R16 ;  /* 0x000000263010723c */ /* 0x000fe20000001810 */
[----:B------:R-:W5:Y:S01]  /*1a2c0*/  LDSM.16.MT88.4 R36, [R236+0xe000] ;  /* 0x00e00000ec24783b */ /* 0x000f620000004200 */
[----:B-1----:R-:W-:-:S04]  /*1a2d0*/  FADD.FTZ R173, R179, R173 ;  /* 0x000000adb3ad7221 */ /* 0x002fc80000010000 */
[----:B------:R-:W-:Y:S01]  /*1a2e0*/  HMMA.16816.F32 R28, R48, R40, R28 ;  /* 0x00000028301c723c */ /* 0x000fe2000000181c */
[----:B------:R-:W1:Y:S01]  /*1a2f0*/  MUFU.EX2 R186, R186 ;  /* 0x000000ba00ba7308 */ /* 0x000e620000000800 */
[C---:B----4-:R-:W-:Y:S01]  /*1a300*/  F2FP.F16.F32.PACK_AB R54, R185.reuse, R179 ;  /* 0x000000b3b936723e */ /* 0x050fe200000000ff */
[----:B------:R-:W-:-:S03]  /*1a310*/  FADD.FTZ R185, R185, R173 ;  /* 0x000000adb9b97221 */ /* 0x000fc60000010000 */
[C---:B------:R-:W-:Y:S01]  /*1a320*/  HMMA.16816.F32 R24, R48.reuse, R42, R24 ;  /* 0x0000002a3018723c */ /* 0x040fe20000001818 */
[----:B------:R-:W4:Y:S02]  /*1a330*/  LDSM.16.MT88.4 R40, [R3+0xe000] ;  /* 0x00e000000328783b */ /* 0x000f240000004200 */
[----:B------:R-:W-:Y:S03]  /*1a340*/  MUFU.EX2 R184, R184 ;  /* 0x000000b800b87308 */ /* 0x000fe60000000800 */
[C---:B--2---:R-:W-:Y:S05]  /*1a350*/  HMMA.16816.F32 R4, R48.reuse, R56, R4 ;  /* 0x000000383004723c */ /* 0x044fea0000001804 */
[----:B------:R-:W2:Y:S01]  /*1a360*/  MUFU.EX2 R183, R183 ;  /* 0x000000b700b77308 */ /* 0x000ea20000000800 */
[----:B------:R-:W-:Y:S01]  /*1a370*/  HMMA.16816.F32 R44, R48, R58, R44 ;  /* 0x0000003a302c723c */ /* 0x000fe2000000182c */
[----:B-1----:R-:W-:Y:S01]  /*1a380*/  F2FP.F16.F32.PACK_AB R53, R186, R189 ;  /* 0x000000bdba35723e */ /* 0x002fe200000000ff */
[----:B------:R-:W1:Y:S01]  /*1a390*/  LDSM.16.MT88.4 R56, [R234+0xe000] ;  /* 0x00e00000ea38783b */ /* 0x000e620000004200 */
[----:B------:R-:W-:-:S04]  /*1a3a0*/  FADD.FTZ R189, R189, R192 ;  /* 0x000000c0bdbd7221 */ /* 0x000fc80000010000 */
[----:B------:R-:W5:Y:S01]  /*1a3b0*/  MUFU.EX2 R187, R187 ;  /* 0x000000bb00bb7308 */ /* 0x000f620000000800 */
[----:B------:R-:W-:-:S07]  /*1a3c0*/  FADD.FTZ R189, R186, R189 ;  /* 0x000000bdbabd7221 */ /* 0x000fce0000010000 */
[----:B------:R-:W4:Y:S01]  /*1a3d0*/  MUFU.EX2 R194, R194 ;  /* 0x000000c200c27308 */ /* 0x000f220000000800 */
[----:B--2---:R-:W-:Y:S01]  /*1a3e0*/  F2FP.F16.F32.PACK_AB R55, R183, R184 ;  /* 0x000000b8b737723e */ /* 0x004fe200000000ff */
[----:B------:R-:W-:-:S04]  /*1a3f0*/  FADD.FTZ R184, R184, R189 ;  /* 0x000000bdb8b87221 */ /* 0x000fc80000010000 */
[----:B------:R-:W-:Y:S02]  /*1a400*/  FADD.FTZ R184, R183, R184 ;  /* 0x000000b8b7b87221 */ /* 0x000fe40000010000 */
[----:B---3--:R-:W-:Y:S01]  /*1a410*/  HMMA.16816.F32 R12, R52, R32, R12 ;  /* 0x00000020340c723c */ /* 0x008fe2000000180c */
[----:B------:R-:W2:Y:S01]  /*1a420*/  MUFU.EX2 R195, R195 ;  /* 0x000000c300c37308 */ /* 0x000ea20000000800 */
[----:B-----5:R-:W-:-:S04]  /*1a430*/  FADD.FTZ R185, R187, R185 ;  /* 0x000000b9bbb97221 */ /* 0x020fc80000010000 */
[C---:B------:R-:W-:Y:S01]  /*1a440*/  HMMA.16816.F32 R8, R52.reuse, R34, R8 ;  /* 0x000000223408723c */ /* 0x040fe20000001808 */
[----:B------:R-:W3:Y:S02]  /*1a450*/  LDSM.16.MT88.4 R32, [R235+0xe800] ;  /* 0x00e80000eb20783b */ /* 0x000ee40000004200 */
[----:B------:R-:W5:Y:S01]  /*1a460*/  MUFU.EX2 R191, R191 ;  /* 0x000000bf00bf7308 */ /* 0x000f620000000800 */
[C---:B----4-:R-:W-:Y:S01]  /*1a470*/  F2FP.F16.F32.PACK_AB R48, R194.reuse, R187 ;  /* 0x000000bbc230723e */ /* 0x050fe200000000ff */
[----:B------:R-:W-:Y:S01]  /*1a480*/  FADD.FTZ R185, R194, R185 ;  /* 0x000000b9c2b97221 */ /* 0x000fe20000010000 */
[C---:B------:R-:W-:Y:S05]  /*1a490*/  HMMA.16816.F32 R20, R52.reuse, R36, R20 ;  /* 0x000000243414723c */ /* 0x040fea0000001814 */
[----:B------:R-:W4:Y:S01]  /*1a4a0*/  MUFU.EX2 R170, R170 ;  /* 0x000000aa00aa7308 */ /* 0x000f220000000800 */
[----:B------:R-:W-:Y:S01]  /*1a4b0*/  HMMA.16816.F32 R16, R52, R38, R16 ;  /* 0x000000263410723c */ /* 0x000fe20000001810 */
[----:B------:R-:W3:Y:S01]  /*1a4c0*/  LDSM.16.MT88.4 R36, [R236+0xe800] ;  /* 0x00e80000ec24783b */ /* 0x000ee20000004200 */
[----:B--2---:R-:W-:-:S04]  /*1a4d0*/  FADD.FTZ R185, R195, R185 ;  /* 0x000000b9c3b97221 */ /* 0x004fc80000010000 */
[----:B------:R-:W-:Y:S01]  /*1a4e0*/  HMMA.16816.F32 R28, R52, R40, R28 ;  /* 0x00000028341c723c */ /* 0x000fe2000000181c */
[----:B------:R-:W2:Y:S01]  /*1a4f0*/  MUFU.EX2 R169, R169 ;  /* 0x000000a900a97308 */ /* 0x000ea20000000800 */
[C---:B-----5:R-:W-:Y:S01]  /*1a500*/  F2FP.F16.F32.PACK_AB R50, R191.reuse, R195 ;  /* 0x000000c3bf32723e */ /* 0x060fe200000000ff */
[----:B------:R-:W-:-:S03]  /*1a510*/  FADD.FTZ R191, R191, R185 ;  /* 0x000000b9bfbf7221 */ /* 0x000fc60000010000 */
[C---:B------:R-:W-:Y:S01]  /*1a520*/  HMMA.16816.F32 R24, R52.reuse, R42, R24 ;  /* 0x0000002a3418723c */ /* 0x040fe20000001818 */
[----:B------:R-:W5:Y:S02]  /*1a530*/  LDSM.16.MT88.4 R40, [R3+0xe800] ;  /* 0x00e800000328783b */ /* 0x000f640000004200 */
[----:B------:R-:W-:Y:S01]  /*1a540*/  MUFU.EX2 R168, R168 ;  /* 0x000000a800a87308 */ /* 0x000fe20000000800 */
[----:B----4-:R-:W-:Y:S02]  /*1a550*/  FADD.FTZ R184, R170, R184 ;  /* 0x000000b8aab87221 */ /* 0x010fe40000010000 */
[C---:B-1----:R-:W-:Y:S05]  /*1a560*/  HMMA.16816.F32 R4, R52.reuse, R56, R4 ;  /* 0x000000383404723c */ /* 0x042fea0000001804 */
[----:B------:R-:W1:Y:S01]  /*1a570*/  MUFU.EX2 R162, R162 ;  /* 0x000000a200a27308 */ /* 0x000e620000000800 */
[----:B------:R-:W-:Y:S01]  /*1a580*/  HMMA.16816.F32 R44, R52, R58, R44 ;  /* 0x0000003a342c723c */ /* 0x000fe2000000182c */
[C---:B--2---:R-:W-:Y:S01]  /*1a590*/  F2FP.F16.F32.PACK_AB R49, R169.reuse, R170 ;  /* 0x000000aaa931723e */ /* 0x044fe200000000ff */
[----:B------:R-:W2:Y:S01]  /*1a5a0*/  LDSM.16.MT88.4 R56, [R234+0xe800] ;  /* 0x00e80000ea38783b */ /* 0x000ea20000004200 */
[----:B------:R-:W-:-:S04]  /*1a5b0*/  FADD.FTZ R184, R169, R184 ;  /* 0x000000b8a9b87221 */ /* 0x000fc80000010000 */
[----:B------:R-:W4:Y:S08]  /*1a5c0*/  MUFU.EX2 R182, R182 ;  /* 0x000000b600b67308 */ /* 0x000f300000000800 */
[----:B------:R-:W5:Y:S01]  /*1a5d0*/  MUFU.EX2 R177, R177 ;  /* 0x000000b100b17308 */ /* 0x000f620000000800 */
[----:B-1----:R-:W-:Y:S01]  /*1a5e0*/  F2FP.F16.F32.PACK_AB R51, R162, R168 ;  /* 0x000000a8a233723e */ /* 0x002fe200000000ff */
[----:B------:R-:W-:-:S04]  /*1a5f0*/  FADD.FTZ R168, R168, R184 ;  /* 0x000000b8a8a87221 */ /* 0x000fc80000010000 */
[----:B------:R-:W-:Y:S02]  /*1a600*/  FADD.FTZ R168, R162, R168 ;  /* 0x000000a8a2a87221 */ /* 0x000fe40000010000 */
[----:B---3--:R-:W-:Y:S01]  /*1a610*/  HMMA.16816.F32 R12, R48, R32, R12 ;  /* 0x00000020300c723c */ /* 0x008fe2000000180c */
[----:B------:R-:W-:Y:S01]  /*1a620*/  MUFU.EX2 R172, R172 ;  /* 0x000000ac00ac7308 */ /* 0x000fe20000000800 */
[----:B----4-:R-:W-:-:S04]  /*1a630*/  FADD.FTZ R191, R182, R191 ;  /* 0x000000bfb6bf7221 */ /* 0x010fc80000010000 */
[C---:B------:R-:W-:Y:S01]  /*1a640*/  HMMA.16816.F32 R8, R48.reuse, R34, R8 ;  /* 0x000000223008723c */ /* 0x040fe20000001808 */
[----:B------:R-:W1:Y:S02]  /*1a650*/  LDSM.16.MT88.4 R32, [R235+0xf000] ;  /* 0x00f00000eb20783b */ /* 0x000e640000004200 */
[----:B------:R-:W3:Y:S01]  /*1a660*/  MUFU.EX2 R160, R160 ;  /* 0x000000a000a07308 */ /* 0x000ee20000000800 */
[C---:B-----5:R-:W-:Y:S01]  /*1a670*/  F2FP.F16.F32.PACK_AB R52, R177.reuse, R182 ;  /* 0x000000b6b134723e */ /* 0x060fe200000000ff */
        /* <DEDUP_REMOVED lines=16> */
[----:B------:R-:W-:Y:S01]  /*1a780*/  HMMA.16816.F32 R44, R48, R58, R44 ;  /* 0x0000003a302c723c */ /* 0x000fe2000000182c */
[C---:B-1----:R-:W-:Y:S01]  /*1a790*/  F2FP.F16.F32.PACK_AB R53, R146.reuse, R149 ;  /* 0x000000959235723e */ /* 0x042fe200000000ff */
        /* <DEDUP_REMOVED lines=16> */
[----:B------:R-:W-:Y:S01]  /*1a8a0*/  MUFU.EX2 R137, R137 ;  /* 0x0000008900897308 */ /* 0x000fe20000000800 */
[C---:B------:R-:W-:Y:S01]  /*1a8b0*/  HMMA.16816.F32 R16, R52.reuse, R38, R16 ;  /* 0x000000263410723c */ /* 0x040fe20000001810 */
[----:B------:R-:W4:Y:S05]  /*1a8c0*/  LDSM.16.MT88.4 R36, [R236+0xf800] ;  /* 0x00f80000ec24783b */ /* 0x000f2a0000004200 */
[----:B---3--:R-:W-:Y:S01]  /*1a8d0*/  HMMA.16816.F32 R28, R52, R40, R28 ;  /* 0x00000028341c723c */ /* 0x008fe2000000181c */
[----:B------:R-:W3:Y:S01]  /*1a8e0*/  MUFU.EX2 R136, R136 ;  /* 0x0000008800887308 */ /* 0x000ee20000000800 */
[----:B-1----:R-:W-:Y:S01]  /*1a8f0*/  F2FP.F16.F32.PACK_AB R50, R141, R142 ;  /* 0x0000008e8d32723e */ /* 0x002fe200000000ff */
[----:B------:R-:W-:-:S03]  /*1a900*/  FADD.FTZ R142, R142, R155 ;  /* 0x0000009b8e8e7221 */ /* 0x000fc60000010000 */
[C---:B------:R-:W-:Y:S01]  /*1a910*/  HMMA.16816.F32 R24, R52.reuse, R42, R24 ;  /* 0x0000002a3418723c */ /* 0x040fe20000001818 */
[----:B------:R-:W1:Y:S01]  /*1a920*/  LDSM.16.MT88.4 R40, [R3+0xf800] ;  /* 0x00f800000328783b */ /* 0x000e620000004200 */
[----:B------:R-:W-:Y:S01]  /*1a930*/  FADD.FTZ R142, R141, R142 ;  /* 0x0000008e8d8e7221 */ /* 0x000fe20000010000 */
[----:B------:R-:W-:Y:S03]  /*1a940*/  MUFU.EX2 R135, R135 ;  /* 0x0000008700877308 */ /* 0x000fe60000000800 */
[C---:B------:R-:W-:Y:S05]  /*1a950*/  HMMA.16816.F32 R4, R52.reuse, R56, R4 ;  /* 0x000000383404723c */ /* 0x040fea0000001804 */
[----:B------:R-:W5:Y:S01]  /*1a960*/  MUFU.EX2 R134, R134 ;  /* 0x0000008600867308 */ /* 0x000f620000000800 */
[----:B------:R-:W-:Y:S01]  /*1a970*/  HMMA.16816.F32 R44, R52, R58, R44 ;  /* 0x0000003a342c723c */ /* 0x000fe2000000182c */
[----:B---3--:R-:W-:Y:S01]  /*1a980*/  F2FP.F16.F32.PACK_AB R49, R136, R137 ;  /* 0x000000898831723e */ /* 0x008fe200000000ff */
[----:B------:R-:W3:Y:S01]  /*1a990*/  LDSM.16.MT88.4 R52, [R234+0xf800] ;  /* 0x00f80000ea34783b */ /* 0x000ee20000004200 */
[----:B------:R-:W-:Y:S01]  /*1a9a0*/  FFMA.FTZ R57, R89, UR5, -R131 ;  /* 0x0000000559397c23 */ /* 0x000fe20008010883 */
[----:B------:R-:W-:-:S03]  /*1a9b0*/  FADD.FTZ R137, R137, R146 ;  /* 0x0000009289897221 */ /* 0x000fc60000010000 */
[----:B------:R-:W-:Y:S01]  /*1a9c0*/  FFMA.FTZ R59, R76, UR5, -R105 ;  /* 0x000000054c3b7c23 */ /* 0x000fe20008010869 */
[----:B------:R-:W-:Y:S01]  /*1a9d0*/  MUFU.EX2 R138, R138 ;  /* 0x0000008a008a7308 */ /* 0x000fe20000000800 */
[--C-:B------:R-:W-:Y:S01]  /*1a9e0*/  FFMA.FTZ R58, R88, UR5, -R131.reuse ;  /* 0x00000005583a7c23 */ /* 0x100fe20008010883 */
[----:B------:R-:W-:Y:S01]  /*1a9f0*/  FFMA.FTZ R76, R87, UR5, -R131 ;  /* 0x00000005574c7c23 */ /* 0x000fe20008010883 */
[----:B------:R-:W-:Y:S01]  /*1aa00*/  FADD.FTZ R137, R136, R137 ;  /* 0x0000008988897221 */ /* 0x000fe20000010000 */
[----:B-----5:R-:W-:-:S04]  /*1aa10*/  F2FP.F16.F32.PACK_AB R51, R134, R135 ;  /* 0x000000878633723e */ /* 0x020fc800000000ff */
[----:B------:R-:W5:Y:S01]  /*1aa20*/  MUFU.EX2 R133, R133 ;  /* 0x0000008500857308 */ /* 0x000f620000000800 */
[----:B------:R-:W-:-:S04]  /*1aa30*/  FADD.FTZ R135, R135, R137 ;  /* 0x0000008987877221 */ /* 0x000fc80000010000 */
[----:B------:R-:W-:Y:S01]  /*1aa40*/  FADD.FTZ R135, R134, R135 ;  /* 0x0000008786877221 */ /* 0x000fe20000010000 */
[C---:B--2---:R-:W-:Y:S02]  /*1aa50*/  HMMA.16816.F32 R12, R48.reuse, R32, R12 ;  /* 0x00000020300c723c */ /* 0x044fe4000000180c */
[----:B------:R-:W-:Y:S04]  /*1aa60*/  MUFU.EX2 R56, R132 ;  /* 0x0000008400387308 */ /* 0x000fe80000000800 */
[C---:B------:R-:W-:Y:S01]  /*1aa70*/  HMMA.16816.F32 R8, R48.reuse, R34, R8 ;  /* 0x000000223008723c */ /* 0x040fe20000001808 */
[----:B------:R-:W2:Y:S03]  /*1aa80*/  LDSM.16.MT88.4 R32, [R235+0x10000] ;  /* 0x01000000eb20783b */ /* 0x000ea60000004200 */
[----:B------:R-:W-:Y:S02]  /*1aa90*/  MUFU.EX2 R57, R57 ;  /* 0x0000003900397308 */ /* 0x000fe40000000800 */
[C---:B----4-:R-:W-:Y:S06]  /*1aaa0*/  HMMA.16816.F32 R20, R48.reuse, R36, R20 ;  /* 0x000000243014723c */ /* 0x050fec0000001814 */
[C---:B------:R-:W-:Y:S01]  /*1aab0*/  HMMA.16816.F32 R16, R48.reuse, R38, R16 ;  /* 0x000000263010723c */ /* 0x040fe20000001810 */
[----:B------:R-:W-:Y:S01]  /*1aac0*/  MUFU.EX2 R59, R59 ;  /* 0x0000003b003b7308 */ /* 0x000fe20000000800 */
[----:B------:R-:W4:Y:S04]  /*1aad0*/  LDSM.16.MT88.4 R36, [R236+0x10000] ;  /* 0x01000000ec24783b */ /* 0x000f280000004200 */
[C---:B-1----:R-:W-:Y:S03]  /*1aae0*/  HMMA.16816.F32 R28, R48.reuse, R40, R28 ;  /* 0x00000028301c723c */ /* 0x042fe6000000181c */
[----:B------:R-:W1:Y:S03]  /*1aaf0*/  MUFU.EX2 R75, R75 ;  /* 0x0000004b004b7308 */ /* 0x000e660000000800 */
[C---:B------:R-:W-:Y:S01]  /*1ab00*/  HMMA.16816.F32 R24, R48.reuse, R42, R24 ;  /* 0x0000002a3018723c */ /* 0x040fe20000001818 */
[----:B------:R-:W4:Y:S04]  /*1ab10*/  LDSM.16.MT88.4 R40, [R3+0x10000] ;  /* 0x010000000328783b */ /* 0x000f280000004200 */
[----:B------:R-:W-:Y:S01]  /*1ab20*/  MUFU.EX2 R74, R74 ;  /* 0x0000004a004a7308 */ /* 0x000fe20000000800 */
[C---:B---3--:R-:W-:Y:S06]  /*1ab30*/  HMMA.16816.F32 R4, R48.reuse, R52, R4 ;  /* 0x000000343004723c */ /* 0x048fec0000001804 */
[----:B------:R-:W-:Y:S01]  /*1ab40*/  HMMA.16816.F32 R44, R48, R54, R44 ;  /* 0x00000036302c723c */ /* 0x000fe2000000182c */
[----:B------:R-:W3:Y:S01]  /*1ab50*/  MUFU.EX2 R73, R73 ;  /* 0x0000004900497308 */ /* 0x000ee20000000800 */
[----:B-----5:R-:W-:Y:S01]  /*1ab60*/  F2FP.F16.F32.PACK_AB R52, R133, R138 ;  /* 0x0000008a8534723e */ /* 0x020fe200000000ff */
[----:B------:R-:W5:Y:S01]  /*1ab70*/  LDSM.16.MT88.4 R48, [R234+0x10000] ;  /* 0x01000000ea30783b */ /* 0x000f620000004200 */
[----:B-1----:R-:W-:Y:S01]  /*1ab80*/  F2FP.F16.F32.PACK_AB R53, R75, R59 ;  /* 0x0000003b4b35723e */ /* 0x002fe200000000ff */
[----:B------:R-:W-:Y:S01]  /*1ab90*/  FADD.FTZ R138, R138, R142 ;  /* 0x0000008e8a8a7221 */ /* 0x000fe20000010000 */
[----:B------:R-:W-:Y:S01]  /*1aba0*/  FADD.FTZ R59, R59, R135 ;  /* 0x000000873b3b7221 */ /* 0x000fe20000010000 */
[----:B------:R-:W-:-:S02]  /*1abb0*/  F2FP.F16.F32.PACK_AB R54, R57, R56 ;  /* 0x000000383936723e */ /* 0x000fc400000000ff */
[----:B------:R-:W-:Y:S01]  /*1abc0*/  MUFU.EX2 R58, R58 ;  /* 0x0000003a003a7308 */ /* 0x000fe20000000800 */
[----:B------:R-:W-:Y:S01]  /*1abd0*/  FADD.FTZ R138, R133, R138 ;  /* 0x0000008a858a7221 */ /* 0x000fe20000010000 */
[----:B------:R-:W-:-:S03]  /*1abe0*/  FADD.FTZ R59, R75, R59 ;  /* 0x0000003b4b3b7221 */ /* 0x000fc60000010000 */
[----:B------:R-:W-:-:S03]  /*1abf0*/  FADD.FTZ R56, R56, R138 ;  /* 0x0000008a38387221 */ /* 0x000fc60000010000 */
[----:B------:R-:W1:Y:S01]  /*1ac00*/  MUFU.EX2 R76, R76 ;  /* 0x0000004c004c7308 */ /* 0x000e620000000800 */
[----:B---3--:R-:W-:Y:S01]  /*1ac10*/  F2FP.F16.F32.PACK_AB R55, R73, R74 ;  /* 0x0000004a4937723e */ /* 0x008fe200000000ff */
[----:B------:R-:W-:Y:S01]  /*1ac20*/  FADD.FTZ R74, R74, R59 ;  /* 0x0000003b4a4a7221 */ /* 0x000fe20000010000 */
[----:B------:R-:W-:-:S03]  /*1ac30*/  FADD.FTZ R56, R57, R56 ;  /* 0x0000003839387221 */ /* 0x000fc60000010000 */
[----:B------:R-:W-:Y:S02]  /*1ac40*/  FADD.FTZ R74, R73, R74 ;  /* 0x0000004a494a7221 */ /* 0x000fe40000010000 */
[C---:B--2---:R-:W-:Y:S01]  /*1ac50*/  HMMA.16816.F32 R12, R52.reuse, R32, R12 ;  /* 0x00000020340c723c */ /* 0x044fe2000000180c */
[----:B------:R-:W-:Y:S05]  /*1ac60*/  MUFU.EX2 R86, R86 ;  /* 0x0000005600567308 */ /* 0x000fea0000000800 */
[C---:B------:R-:W-:Y:S01]  /*1ac70*/  HMMA.16816.F32 R8, R52.reuse, R34, R8 ;  /* 0x000000223408723c */ /* 0x040fe20000001808 */
[----:B------:R-:W2:Y:S02]  /*1ac80*/  LDSM.16.MT88.4 R32, [R236+0x10800] ;  /* 0x01080000ec20783b */ /* 0x000ea40000004200 */
[----:B------:R-:W-:Y:S03]  /*1ac90*/  MUFU.EX2 R85, R85 ;  /* 0x0000005500557308 */ /* 0x000fe60000000800 */
[C---:B----4-:R-:W-:Y:S05]  /*1aca0*/  HMMA.16816.F32 R20, R52.reuse, R36, R20 ;  /* 0x000000243414723c */ /* 0x050fea0000001814 */
        /* <DEDUP_REMOVED lines=11> */
[----:B-1----:R-:W-:Y:S01]  /*1ad60*/  F2FP.F16.F32.PACK_AB R48, R76, R58 ;  /* 0x0000003a4c30723e */ /* 0x002fe200000000ff */
[----:B------:R-:W1:Y:S01]  /*1ad70*/  LDSM.16.MT88.4 R52, [R234+0x10800] ;  /* 0x01080000ea34783b */ /* 0x000e620000004200 */
[----:B----4-:R-:W-:Y:S01]  /*1ad80*/  F2FP.F16.F32.PACK_AB R49, R71, R72 ;  /* 0x000000484731723e */ /* 0x010fe200000000ff */
[----:B------:R-:W-:Y:S01]  /*1ad90*/  FADD.FTZ R58, R58, R56 ;  /* 0x000000383a3a7221 */ /* 0x000fe20000010000 */
[----:B------:R-:W-:-:S02]  /*1ada0*/  FADD.FTZ R72, R72, R74 ;  /* 0x0000004a48487221 */ /* 0x000fc40000010000 */
[----:B------:R-:W-:Y:S01]  /*1adb0*/  F2FP.F16.F32.PACK_AB R50, R85, R86 ;  /* 0x000000565532723e */ /* 0x000fe200000000ff */
[----:B------:R-:W-:Y:S01]  /*1adc0*/  MUFU.EX2 R84, R84 ;  /* 0x0000005400547308 */ /* 0x000fe20000000800 */
[----:B------:R-:W-:Y:S01]  /*1add0*/  FADD.FTZ R58, R76, R58 ;  /* 0x0000003a4c3a7221 */ /* 0x000fe20000010000 */
[----:B------:R-:W-:-:S03]  /*1ade0*/  FADD.FTZ R72, R71, R72 ;  /* 0x0000004847487221 */ /* 0x000fc60000010000 */
[----:B------:R-:W-:Y:S01]  /*1adf0*/  FADD.FTZ R86, R86, R58 ;  /* 0x0000003a56567221 */ /* 0x000fe20000010000 */
[----:B-----5:R-:W-:Y:S02]  /*1ae00*/  F2FP.F16.F32.PACK_AB R51, R69, R70 ;  /* 0x000000464533723e */ /* 0x020fe400000000ff */
[----:B------:R-:W4:Y:S01]  /*1ae10*/  MUFU.EX2 R83, R83 ;  /* 0x0000005300537308 */ /* 0x000f220000000800 */
[----:B------:R-:W-:Y:S01]  /*1ae20*/  FADD.FTZ R70, R70, R72 ;  /* 0x0000004846467221 */ /* 0x000fe20000010000 */
[----:B------:R-:W-:-:S03]  /*1ae30*/  FADD.FTZ R86, R85, R86 ;  /* 0x0000005655567221 */ /* 0x000fc60000010000 */
[----:B------:R-:W-:Y:S01]  /*1ae40*/  FADD.FTZ R70, R69, R70 ;  /* 0x0000004645467221 */ /* 0x000fe20000010000 */
[C---:B--2---:R-:W-:Y:S02]  /*1ae50*/  HMMA.16816.F32 R20, R48.reuse, R32, R20 ;  /* 0x000000203014723c */ /* 0x044fe40000001814 */
[----:B------:R-:W-:Y:S04]  /*1ae60*/  MUFU.EX2 R82, R82 ;  /* 0x0000005200527308 */ /* 0x000fe80000000800 */
[C---:B------:R-:W-:Y:S01]  /*1ae70*/  HMMA.16816.F32 R16, R48.reuse, R34, R16 ;  /* 0x000000223010723c */ /* 0x040fe20000001810 */
[----:B------:R-:W2:Y:S03]  /*1ae80*/  LDSM.16.MT88.4 R32, [R3+0x11000] ;  /* 0x011000000320783b */ /* 0x000ea60000004200 */
[----:B------:R-:W-:Y:S02]  /*1ae90*/  MUFU.EX2 R81, R81 ;  /* 0x0000005100517308 */ /* 0x000fe40000000800 */
[C---:B---3--:R-:W-:Y:S06]  /*1aea0*/  HMMA.16816.F32 R12, R48.reuse, R36, R12 ;  /* 0x00000024300c723c */ /* 0x048fec000000180c */
[C---:B------:R-:W-:Y:S01]  /*1aeb0*/  HMMA.16816.F32 R8, R48.reuse, R38, R8 ;  /* 0x000000263008723c */ /* 0x040fe20000001808 */
[----:B------:R-:W-:Y:S01]  /*1aec0*/  MUFU.EX2 R68, R68 ;  /* 0x0000004400447308 */ /* 0x000fe20000000800 */
[----:B------:R-:W3:Y:S04]  /*1aed0*/  LDSM.16.MT88.4 R36, [R236+0x11000] ;  /* 0x01100000ec24783b */ /* 0x000ee80000004200 */
[C---:B------:R-:W-:Y:S03]  /*1aee0*/  HMMA.16816.F32 R28, R48.reuse, R40, R28 ;  /* 0x00000028301c723c */ /* 0x040fe6000000181c */
[----:B------:R-:W5:Y:S03]  /*1aef0*/  MUFU.EX2 R67, R67 ;  /* 0x0000004300437308 */ /* 0x000f660000000800 */
[C---:B------:R-:W-:Y:S01]  /*1af00*/  HMMA.16816.F32 R24, R48.reuse, R42, R24 ;  /* 0x0000002a3018723c */ /* 0x040fe20000001818 */
[----:B------:R-:W3:Y:S04]  /*1af10*/  LDSM.16.MT88.4 R40, [R235+0x11000] ;  /* 0x01100000eb28783b */ /* 0x000ee80000004200 */
[----:B------:R-:W-:Y:S01]  /*1af20*/  MUFU.EX2 R66, R66 ;  /* 0x0000004200427308 */ /* 0x000fe20000000800 */
[C---:B-1----:R-:W-:Y:S06]  /*1af30*/  HMMA.16816.F32 R4, R48.reuse, R52, R4 ;  /* 0x000000343004723c */ /* 0x042fec0000001804 */
[----:B------:R-:W-:Y:S01]  /*1af40*/  HMMA.16816.F32 R44, R48, R54, R44 ;  /* 0x00000036302c723c */ /* 0x000fe2000000182c */
[----:B------:R-:W1:Y:S01]  /*1af50*/  MUFU.EX2 R65, R65 ;  /* 0x0000004100417308 */ /* 0x000e620000000800 */
[----:B------:R-:W3:Y:S05]  /*1af60*/  LDSM.16.MT88.4 R52, [R234+0x11000] ;  /* 0x01100000ea34783b */ /* 0x000eea0000004200 */
[----:B----4-:R-:W-:Y:S01]  /*1af70*/  F2FP.F16.F32.PACK_AB R48, R83, R84 ;  /* 0x000000545330723e */ /* 0x010fe200000000ff */
[----:B------:R-:W-:Y:S01]  /*1af80*/  FADD.FTZ R84, R84, R86 ;  /* 0x0000005654547221 */ /* 0x000fe20000010000 */
[----:B-----5:R-:W-:Y:S01]  /*1af90*/  F2FP.F16.F32.PACK_AB R49, R67, R68 ;  /* 0x000000444331723e */ /* 0x020fe200000000ff */
[----:B------:R-:W4:Y:S01]  /*1afa0*/  MUFU.EX2 R80, R80 ;  /* 0x0000005000507308 */ /* 0x000f220000000800 */
[----:B------:R-:W-:Y:S01]  /*1afb0*/  F2FP.F16.F32.PACK_AB R50, R81, R82 ;  /* 0x000000525132723e */ /* 0x000fe200000000ff */
        /* <DEDUP_REMOVED lines=9> */
[----:B--2---:R-:W-:Y:S02]  /*1b050*/  HMMA.16816.F32 R28, R48, R32, R28 ;  /* 0x00000020301c723c */ /* 0x004fe4000000181c */
[----:B------:R-:W2:Y:S01]  /*1b060*/  MUFU.EX2 R78, R78 ;  /* 0x0000004e004e7308 */ /* 0x000ea20000000800 */
[----:B----4-:R-:W-:-:S03]  /*1b070*/  FADD.FTZ R82, R80, R82 ;  /* 0x0000005250527221 */ /* 0x010fc60000010000 */
[C---:B------:R-:W-:Y:S01]  /*1b080*/  HMMA.16816.F32 R24, R48.reuse, R34, R24 ;  /* 0x000000223018723c */ /* 0x040fe20000001818 */
[----:B------:R-:W4:Y:S03]  /*1b090*/  LDSM.16.MT88.4 R32, [R236+0x11800] ;  /* 0x01180000ec20783b */ /* 0x000f260000004200 */
[----:B------:R-:W5:Y:S01]  /*1b0a0*/  MUFU.EX2 R252, R252 ;  /* 0x000000fc00fc7308 */ /* 0x000f620000000800 */
[C---:B-1----:R-:W-:Y:S01]  /*1b0b0*/  FADD.FTZ R82, R79.reuse, R82 ;  /* 0x000000524f527221 */ /* 0x042fe20000010000 */
[C---:B---3--:R-:W-:Y:S06]  /*1b0c0*/  HMMA.16816.F32 R20, R48.reuse, R36, R20 ;  /* 0x000000243014723c */ /* 0x048fec0000001814 */
[----:B------:R-:W1:Y:S01]  /*1b0d0*/  MUFU.EX2 R64, R64 ;  /* 0x0000004000407308 */ /* 0x000e620000000800 */
[----:B------:R-:W-:Y:S01]  /*1b0e0*/  HMMA.16816.F32 R16, R48, R38, R16 ;  /* 0x000000263010723c */ /* 0x000fe20000001810 */
[----:B------:R-:W-:Y:S01]  /*1b0f0*/  F2FP.F16.F32.PACK_AB R36, R79, R80 ;  /* 0x000000504f24723e */ /* 0x000fe200000000ff */
[----:B--2---:R-:W-:-:S04]  /*1b100*/  FADD.FTZ R82, R78, R82 ;  /* 0x000000524e527221 */ /* 0x004fc80000010000 */
[----:B------:R-:W-:Y:S01]  /*1b110*/  HMMA.16816.F32 R12, R48, R40, R12 ;  /* 0x00000028300c723c */ /* 0x000fe2000000180c */
[----:B------:R-:W2:Y:S01]  /*1b120*/  MUFU.EX2 R3, R63 ;  /* 0x0000003f00037308 */ /* 0x000ea20000000800 */
[C---:B-----5:R-:W-:Y:S01]  /*1b130*/  F2FP.F16.F32.PACK_AB R38, R252.reuse, R78 ;  /* 0x0000004efc26723e */ /* 0x060fe200000000ff */
[----:B------:R-:W-:-:S03]  /*1b140*/  FADD.FTZ R252, R252, R82 ;  /* 0x00000052fcfc7221 */ /* 0x000fc60000010000 */
[C---:B------:R-:W-:Y:S01]  /*1b150*/  HMMA.16816.F32 R8, R48.reuse, R42, R8 ;  /* 0x0000002a3008723c */ /* 0x040fe20000001808 */
[----:B------:R-:W3:Y:S02]  /*1b160*/  LDSM.16.MT88.4 R40, [R235+0x11800] ;  /* 0x01180000eb28783b */ /* 0x000ee40000004200 */
[----:B------:R-:W5:Y:S01]  /*1b170*/  MUFU.EX2 R62, R62 ;  /* 0x0000003e003e7308 */ /* 0x000f620000000800 */
[----:B-1----:R-:W-:Y:S02]  /*1b180*/  FADD.FTZ R66, R64, R66 ;  /* 0x0000004240427221 */ /* 0x002fe40000010000 */
[C---:B------:R-:W-:Y:S05]  /*1b190*/  HMMA.16816.F32 R4, R48.reuse, R52, R4 ;  /* 0x000000343004723c */ /* 0x040fea0000001804 */
[----:B------:R-:W1:Y:S01]  /*1b1a0*/  MUFU.EX2 R251, R251 ;  /* 0x000000fb00fb7308 */ /* 0x000e620000000800 */
[C---:B--2---:R-:W-:Y:S01]  /*1b1b0*/  F2FP.F16.F32.PACK_AB R37, R3.reuse, R64 ;  /* 0x000000400325723e */ /* 0x044fe200000000ff */
[----:B------:R-:W-:Y:S01]  /*1b1c0*/  HMMA.16816.F32 R44, R48, R54, R44 ;  /* 0x00000036302c723c */ /* 0x000fe2000000182c */
[----:B------:R-:W-:-:S04]  /*1b1d0*/  FADD.FTZ R66, R3, R66 ;  /* 0x0000004203427221 */ /* 0x000fc80000010000 */
[----:B-----5:R-:W-:Y:S01]  /*1b1e0*/  FADD.FTZ R66, R62, R66 ;  /* 0x000000423e427221 */ /* 0x020fe20000010000 */
[----:B-1----:R-:W-:-:S03]  /*1b1f0*/  F2FP.F16.F32.PACK_AB R39, R251, R62 ;  /* 0x0000003efb27723e */ /* 0x002fc600000000ff */
[----:B------:R-:W-:-:S04]  /*1b200*/  FADD.FTZ R251, R251, R66 ;  /* 0x00000042fbfb7221 */ /* 0x000fc80000010000 */
[C---:B------:R-:W-:Y:S06]  /*1b210*/  HMMA.16816.F32 R160, R36.reuse, R156, R28 ;  /* 0x0000009c24a0723c */ /* 0x040fec000000181c */
[C---:B------:R-:W-:Y:S01]  /*1b220*/  HMMA.16816.F32 R156, R36.reuse, R158, R24 ;  /* 0x0000009e249c723c */ /* 0x040fe20000001818 */
[----:B------:R-:W1:Y:S05]  /*1b230*/  LDSM.16.MT88.4 R24, [R234+0x11800] ;  /* 0x01180000ea18783b */ /* 0x000e6a0000004200 */
[C---:B----4-:R-:W-:Y:S06]  /*1b240*/  HMMA.16816.F32 R152, R36.reuse, R32, R20 ;  /* 0x000000202498723c */ /* 0x050fec0000001814 */
[C---:B------:R-:W-:Y:S06]  /*1b250*/  HMMA.16816.F32 R148, R36.reuse, R34, R16 ;  /* 0x000000222494723c */ /* 0x040fec0000001810 */
[C---:B---3--:R-:W-:Y:S06]  /*1b260*/  HMMA.16816.F32 R144, R36.reuse, R40, R12 ;  /* 0x000000282490723c */ /* 0x048fec000000180c */
        /* <DEDUP_REMOVED lines=73> */
.L_x_4035:
[----:B------:R-:W-:Y:S02]  /*1b700*/  ULDC UR4, c[0x0][0x250] ;  /* 0x0000940000047ab9 */ /* 0x000fe40000000800 */
[----:B------:R-:W-:-:S06]  /*1b710*/  USHF.L.U32 UR5, UR4, 0x8, URZ ;  /* 0x0000000804057899 */ /* 0x000fcc000800063f */
[----:B------:R-:W-:-:S04]  /*1b720*/  IADD3 R6, RZ, -UR5, RZ ;  /* 0x80000005ff067c10 */ /* 0x000fc8000fffe0ff */
[----:B------:R-:W-:-:S07]  /*1b730*/  SHF.R.S32.HI R4, RZ, 0x1f, R6 ;  /* 0x0000001fff047819 */ /* 0x000fce0000011406 */
.L_x_4036:
        /* <DEDUP_REMOVED lines=67> */
[----:B------:R-:W2:Y:S01]  /*1bb70*/  LDSM.16.M88.4 R44, [R240+0x2000] ;  /* 0x00200000f02c783b */ /* 0x000ea20000000200 */
[----:B------:R-:W-:Y:S02]  /*1bb80*/  IMAD.U32 R221, RZ, RZ, UR4 ;  /* 0x00000004ffdd7e24 */ /* 0x000fe4000f8e00ff */
[----:B------:R-:W-:Y:S01]  /*1bb90*/  IMAD.U32 R220, RZ, RZ, UR4 ;  /* 0x00000004ffdc7e24 */ /* 0x000fe2000f8e00ff */
[----:B------:R-:W3:Y:S01]  /*1bba0*/  LDSM.16.M88.4 R32, [R240+0x2800] ;  /* 0x00280000f020783b */ /* 0x000ee20000000200 */
[----:B------:R-:W-:-:S02]  /*1bbb0*/  IMAD.U32 R219, RZ, RZ, UR4 ;  /* 0x00000004ffdb7e24 */ /* 0x000fc4000f8e00ff */
[----:B------:R-:W-:Y:S01]  /*1bbc0*/  IMAD.U32 R218, RZ, RZ, UR4 ;  /* 0x00000004ffda7e24 */ /* 0x000fe2000f8e00ff */
        /* <DEDUP_REMOVED lines=69> */
[----:B------:R2:W-:Y:S02]  /*1c020*/  MUFU.TANH R176, R47 ;  /* 0x0000002f00b07308 */ /* 0x0005e40000002400 */
[----:B------:R-:W-:Y:S01]  /*1c030*/  HMMA.16816.F32 R20, R124, R70, R20 ;  /* 0x000000467c14723c */ /* 0x000fe20000001814 */
[----:B------:R-:W3:Y:S01]  /*1c040*/  LDSM.16.M88.4 R68, [R240+0x7000] ;  /* 0x00700000f044783b */ /* 0x000ee20000000200 */
[----:B------:R-:W-:Y:S01]  /*1c050*/  FMUL.FTZ R12, R12, UR5 ;  /* 0x000000050c0c7c20 */ /* 0x000fe20008410000 */
[----:B------:R-:W-:Y:S01]  /*1c060*/  FMUL.FTZ R13, R13, UR5 ;  /* 0x000000050d0d7c20 */ /* 0x000fe20008410000 */
[----:B------:R-:W-:Y:S01]  /*1c070*/  FMUL.FTZ R14, R14, UR5 ;  /* 0x000000050e0e7c20 */ /* 0x000fe20008410000 */
[----:B------:R-:W-:Y:S01]  /*1c080*/  FMUL.FTZ R15, R15, UR5 ;  /* 0x000000050f0f7c20 */ /* 0x000fe20008410000 */
[C---:B------:R-:W-:Y:S01]  /*1c090*/  HMMA.16816.F32 R172, R28.reuse, R60, R172 ;  /* 0x0000003c1cac723c */ /* 0x040fe200000018ac */
[----:B------:R-:W-:Y:S05]  /*1c0a0*/  MUFU.TANH R184, R36 ;  /* 0x0000002400b87308 */ /* 0x000fea0000002400 */
[----:B------:R-:W-:Y:S01]  /*1c0b0*/  HMMA.16816.F32 R4, R28, R62, R4 ;  /* 0x0000003e1c04723c */ /* 0x000fe20000001804 */
[----:B------:R-:W4:Y:S02]  /*1c0c0*/  LDSM.16.M88.4 R60, [R240+0x7800] ;  /* 0x00780000f03c783b */ /* 0x000f240000000200 */
[----:B------:R-:W-:Y:S02]  /*1c0d0*/  MUFU.TANH R177, R37 ;  /* 0x0000002500b17308 */ /* 0x000fe40000002400 */
[----:B--2---:R-:W2:Y:S01]  /*1c0e0*/  LDSM.16.M88.4 R44, [R240+0x8800] ;  /* 0x00880000f02c783b */ /* 0x004ea20000000200 */
[C---:B------:R-:W-:Y:S03]  /*1c0f0*/  HMMA.16816.F32 R32, R16.reuse, R54, R32 ;  /* 0x000000361020723c */ /* 0x040fe60000001820 */
[----:B------:R-:W5:Y:S02]  /*1c100*/  LDSM.16.M88.4 R52, [R240+0x8000] ;  /* 0x00800000f034783b */ /* 0x000f640000000200 */
[----:B------:R-:W-:Y:S01]  /*1c110*/  MUFU.TANH R183, R38 ;  /* 0x0000002600b77308 */ /* 0x000fe20000002400 */
[C---:B------:R-:W-:Y:S06]  /*1c120*/  HMMA.16816.F32 R56, R16.reuse, R64, R56 ;  /* 0x000000401038723c */ /* 0x040fec0000001838 */
[----:B------:R-:W-:Y:S01]  /*1c130*/  HMMA.16816.F32 R24, R16, R50, R24 ;  /* 0x000000321018723c */ /* 0x000fe20000001818 */
[----:B------:R3:W-:Y:S05]  /*1c140*/  MUFU.TANH R196, R39 ;  /* 0x0000002700c47308 */ /* 0x0007ea0000002400 */
[----:B------:R-:W-:Y:S03]  /*1c150*/  HMMA.16816.F32 R20, R28, R178, R20 ;  /* 0x000000b21c14723c */ /* 0x000fe60000001814 */
[----:B------:R-:W-:Y:S03]  /*1c160*/  MUFU.TANH R190, R12 ;  /* 0x0000000c00be7308 */ /* 0x000fe60000002400 */
[----:B------:R-:W-:Y:S01]  /*1c170*/  FMUL.FTZ R32, R32, UR5 ;  /* 0x0000000520207c20 */ /* 0x000fe20008410000 */
[----:B------:R-:W-:Y:S01]  /*1c180*/  FMUL.FTZ R33, R33, UR5 ;  /* 0x0000000521217c20 */ /* 0x000fe20008410000 */
[----:B------:R-:W-:Y:S01]  /*1c190*/  FMUL.FTZ R34, R34, UR5 ;  /* 0x0000000522227c20 */ /* 0x000fe20008410000 */
[----:B------:R-:W-:Y:S01]  /*1c1a0*/  FMUL.FTZ R35, R35, UR5 ;  /* 0x0000000523237c20 */ /* 0x000fe20008410000 */
[C---:B-1----:R-:W-:Y:S01]  /*1c1b0*/  HMMA.16816.F32 R172, R16.reuse, R40, R172 ;  /* 0x0000002810ac723c */ /* 0x042fe200000018ac */
[----:B------:R-:W-:Y:S01]  /*1c1c0*/  MUFU.TANH R201, R13 ;  /* 0x0000000d00c97308 */ /* 0x000fe20000002400 */
[----:B---3--:R-:W1:Y:S01]  /*1c1d0*/  LDSM.16.M88.4 R36, [R240+0x9000] ;  /* 0x00900000f024783b */ /* 0x008e620000000200 */
[----:B------:R-:W-:Y:S01]  /*1c1e0*/  FMUL.FTZ R56, R56, UR5 ;  /* 0x0000000538387c20 */ /* 0x000fe20008410000 */
[----:B------:R-:W-:Y:S01]  /*1c1f0*/  FMUL.FTZ R57, R57, UR5 ;  /* 0x0000000539397c20 */ /* 0x000fe20008410000 */
[----:B------:R-:W-:Y:S01]  /*1c200*/  FMUL.FTZ R58, R58, UR5 ;  /* 0x000000053a3a7c20 */ /* 0x000fe20008410000 */
[----:B------:R-:W-:Y:S01]  /*1c210*/  FMUL.FTZ R59, R59, UR5 ;  /* 0x000000053b3b7c20 */ /* 0x000fe20008410000 */
[----:B------:R-:W-:Y:S01]  /*1c220*/  HMMA.16816.F32 R4, R16, R42, R4 ;  /* 0x0000002a1004723c */ /* 0x000fe20000001804 */
[----:B------:R-:W-:Y:S01]  /*1c230*/  FMUL.FTZ R24, R24, UR5 ;  /* 0x0000000518187c20 */ /* 0x000fe20008410000 */
[----:B------:R-:W-:Y:S01]  /*1c240*/  MUFU.TANH R191, R14 ;  /* 0x0000000e00bf7308 */ /* 0x000fe20000002400 */
[----:B------:R-:W-:Y:S01]  /*1c250*/  FMUL.FTZ R25, R25, UR5 ;  /* 0x0000000519197c20 */ /* 0x000fe20008410000 */
[----:B------:R-:W-:Y:S01]  /*1c260*/  FMUL.FTZ R26, R26, UR5 ;  /* 0x000000051a1a7c20 */ /* 0x000fe20008410000 */
[----:B------:R-:W-:Y:S01]  /*1c270*/  FMUL.FTZ R27, R27, UR5 ;  /* 0x000000051b1b7c20 */ /* 0x000fe20008410000 */
[C---:B------:R-:W-:Y:S04]  /*1c280*/  HMMA.16816.F32 R112, R128.reuse, R108, RZ ;  /* 0x0000006c8070723c */ /* 0x040fe800000018ff */
[----:B------:R3:W-:Y:S02]  /*1c290*/  MUFU.TANH R200, R15 ;  /* 0x0000000f00c87308 */ /* 0x0007e40000002400 */
[C---:B------:R-:W-:Y:S05]  /*1c2a0*/  HMMA.16816.F32 R108, R128.reuse, R110, RZ ;  /* 0x0000006e806c723c */ /* 0x040fea00000018ff */
[----:B------:R-:W-:Y:S01]  /*1c2b0*/  FMUL.FTZ R173, R173, UR5 ;  /* 0x00000005adad7c20 */ /* 0x000fe20008410000 */
[----:B------:R-:W-:Y:S01]  /*1c2c0*/  MUFU.TANH R182, R56 ;  /* 0x0000003800b67308 */ /* 0x000fe20000002400 */
[----:B------:R-:W-:Y:S01]  /*1c2d0*/  HMMA.16816.F32 R104, R128, R100, RZ ;  /* 0x000000648068723c */ /* 0x000fe200000018ff */
[----:B------:R-:W-:-:S04]  /*1c2e0*/  FMUL.FTZ R172, R172, UR5 ;  /* 0x00000005acac7c20 */ /* 0x000fc80008410000 */
[----:B------:R-:W-:Y:S01]  /*1c2f0*/  FMUL.FTZ R4, R4, UR5 ;  /* 0x0000000504047c20 */ /* 0x000fe20008410000 */
[C---:B------:R-:W-:Y:S01]  /*1c300*/  HMMA.16816.F32 R96, R128.reuse, R92, RZ ;  /* 0x0000005c8060723c */ /* 0x040fe200000018ff */
[----:B------:R-:W1:Y:S01]  /*1c310*/  MUFU.TANH R194, R57 ;  /* 0x0000003900c27308 */ /* 0x000e620000002400 */
[----:B---3--:R-:W3:Y:S01]  /*1c320*/  LDSM.16.M88.4 R12, [R233+0x2000] ;  /* 0x00200000e90c783b */ /* 0x008ee20000000200 */
[----:B------:R-:W-:Y:S01]  /*1c330*/  FMUL.FTZ R5, R5, UR5 ;  /* 0x0000000505057c20 */ /* 0x000fe20008410000 */
[----:B------:R-:W-:Y:S01]  /*1c340*/  FMUL.FTZ R6, R6, UR5 ;  /* 0x0000000506067c20 */ /* 0x000fe20008410000 */
[----:B------:R-:W-:Y:S01]  /*1c350*/  FMUL.FTZ R7, R7, UR5 ;  /* 0x0000000507077c20 */ /* 0x000fe20008410000 */
[C---:B------:R-:W-:Y:S03]  /*1c360*/  HMMA.16816.F32 R88, R128.reuse, R84, RZ ;  /* 0x000000548058723c */ /* 0x040fe600000018ff */
[----:B------:R-:W-:Y:S03]  /*1c370*/  MUFU.TANH R187, R58 ;  /* 0x0000003a00bb7308 */ /* 0x000fe60000002400 */
[C---:B------:R-:W-:Y:S05]  /*1c380*/  HMMA.16816.F32 R80, R128.reuse, R76, RZ ;  /* 0x0000004c8050723c */ /* 0x040fea00000018ff */
[----:B------:R5:W3:Y:S01]  /*1c390*/  MUFU.TANH R165, R59 ;  /* 0x0000003b00a57308 */ /* 0x000ae20000002400 */
[C---:B------:R-:W-:Y:S06]  /*1c3a0*/  HMMA.16816.F32 R72, R128.reuse, R68, RZ ;  /* 0x000000448048723c */ /* 0x040fec00000018ff */
[C---:B----4-:R-:W-:Y:S01]  /*1c3b0*/  HMMA.16816.F32 R64, R128.reuse, R60, RZ ;  /* 0x0000003c8040723c */ /* 0x050fe200000018ff */
[----:B------:R-:W-:Y:S05]  /*1c3c0*/  MUFU.TANH R188, R32 ;  /* 0x0000002000bc7308 */ /* 0x000fea0000002400 */
[C---:B--2---:R-:W-:Y:S03]  /*1c3d0*/  HMMA.16816.F32 R48, R128.reuse, R44, RZ ;  /* 0x0000002c8030723c */ /* 0x044fe600000018ff */
[----:B------:R-:W-:Y:S03]  /*1c3e0*/  MUFU.TANH R197, R33 ;  /* 0x0000002100c57308 */ /* 0x000fe60000002400 */
[C---:B-----5:R-:W-:Y:S05]  /*1c3f0*/  HMMA.16816.F32 R56, R128.reuse, R52, RZ ;  /* 0x000000348038723c */ /* 0x060fea00000018ff */
[----:B------:R-:W-:Y:S01]  /*1c400*/  MUFU.TANH R189, R34 ;  /* 0x0000002200bd7308 */ /* 0x000fe20000002400 */
[C---:B-1----:R-:W-:Y:S06]  /*1c410*/  HMMA.16816.F32 R40, R128.reuse, R36, RZ ;  /* 0x000000248028723c */ /* 0x042fec00000018ff */
        /* <DEDUP_REMOVED lines=23> */
[----:B------:R-:W1:Y:S04]  /*1c590*/  LDSM.16.M88.4 R168, [R164+0x5800] ;  /* 0x00580000a4a8783b */ /* 0x000e680000000200 */
[----:B------:R-:W-:Y:S01]  /*1c5a0*/  MUFU.TANH R175, R5 ;  /* 0x0000000500af7308 */ /* 0x000fe20000002400 */
[C---:B---3--:R-:W-:Y:S06]  /*1c5b0*/  HMMA.16816.F32 R8, R16.reuse, R12, R8 ;  /* 0x0000000c1008723c */ /* 0x048fec0000001808 */
        /* <DEDUP_REMOVED lines=43> */
[----:B------:R3:W4:Y:S01]  /*1c870*/  MUFU.TANH R170, R23 ;  /* 0x0000001700aa7308 */ /* 0x0007220000002400 */
[C---:B-1----:R-:W-:Y:S06]  /*1c880*/  HMMA.16816.F32 R104, R16.reuse, R24, R104 ;  /* 0x000000181068723c */ /* 0x042fec0000001868 */
[----:B------:R-:W-:Y:S01]  /*1c890*/  HMMA.16816.F32 R100, R16, R26, R100 ;  /* 0x0000001a1064723c */ /* 0x000fe20000001864 */
[----:B------:R-:W-:-:S02]  /*1c8a0*/  VIADD R24, R238, 0x4000 ;  /* 0x00004000ee187836 */ /* 0x000fc40000000000 */
[----:B------:R-:W-:Y:S01]  /*1c8b0*/  FMUL.FTZ R113, R113, UR5 ;  /* 0x0000000571717c20 */ /* 0x000fe20008410000 */
[----:B------:R-:W-:Y:S01]  /*1c8c0*/  FMUL.FTZ R115, R115, UR5 ;  /* 0x0000000573737c20 */ /* 0x000fe20008410000 */
[----:B------:R-:W-:Y:S01]  /*1c8d0*/  MUFU.TANH R172, R172 ;  /* 0x000000ac00ac7308 */ /* 0x000fe20000002400 */
[----:B------:R-:W-:Y:S01]  /*1c8e0*/  FMUL.FTZ R112, R112, UR5 ;  /* 0x0000000570707c20 */ /* 0x000fe20008410000 */
[----:B--2---:R-:W-:Y:S01]  /*1c8f0*/  HMMA.16816.F32 R96, R28, R12, R96 ;  /* 0x0000000c1c60723c */ /* 0x004fe20000001860 */
[----:B------:R-:W1:Y:S01]  /*1c900*/  LDSM.16.M88.4 R24, [R24] ;  /* 0x000000001818783b */ /* 0x000e620000000200 */
[----:B------:R-:W-:-:S03]  /*1c910*/  FMUL.FTZ R121, R121, UR5 ;  /* 0x0000000579797c20 */ /* 0x000fc60008410000 */
[----:B---3--:R-:W-:Y:S01]  /*1c920*/  LDSM.16.M88.4 R20, [R164+0x7000] ;  /* 0x00700000a414783b */ /* 0x008fe20000000200 */
[C---:B------:R-:W-:Y:S01]  /*1c930*/  HMMA.16816.F32 R80, R124.reuse, R8, R80 ;  /* 0x000000087c50723c */ /* 0x040fe20000001850 */
[----:B------:R2:W-:Y:S05]  /*1c940*/  MUFU.TANH R211, R113 ;  /* 0x0000007100d37308 */ /* 0x0005ea0000002400 */
[----:B------:R-:W-:Y:S01]  /*1c950*/  HMMA.16816.F32 R76, R124, R10, R76 ;  /* 0x0000000a7c4c723c */ /* 0x000fe2000000184c */
[----:B------:R-:W3:Y:S01]  /*1c960*/  LDSM.16.M88.4 R8, [R233+0x3800] ;  /* 0x00380000e908783b */ /* 0x000ee20000000200 */
[----:B------:R-:W-:Y:S01]  /*1c970*/  FMUL.FTZ R105, R105, UR5 ;  /* 0x0000000569697c20 */ /* 0x000fe20008410000 */
[----:B------:R-:W-:Y:S01]  /*1c980*/  MUFU.TANH R208, R121 ;  /* 0x0000007900d07308 */ /* 0x000fe20000002400 */
[----:B------:R-:W-:-:S02]  /*1c990*/  FMUL.FTZ R104, R104, UR5 ;  /* 0x0000000568687c20 */ /* 0x000fc40008410000 */
[----:B------:R-:W-:Y:S01]  /*1c9a0*/  HMMA.16816.F32 R92, R28, R14, R92 ;  /* 0x0000000e1c5c723c */ /* 0x000fe2000000185c */
[----:B------:R-:W-:Y:S01]  /*1c9b0*/  LDSM.16.M88.4 R12, [R164+0x9800] ;  /* 0x00980000a40c783b */ /* 0x000fe20000000200 */
[----:B------:R-:W-:Y:S01]  /*1c9c0*/  FMUL.FTZ R101, R101, UR5 ;  /* 0x0000000565657c20 */ /* 0x000fe20008410000 */
[----:B------:R-:W-:Y:S01]  /*1c9d0*/  FMUL.FTZ R103, R103, UR5 ;  /* 0x0000000567677c20 */ /* 0x000fe20008410000 */
[----:B------:R-:W-:Y:S01]  /*1c9e0*/  FMUL.FTZ R100, R100, UR5 ;  /* 0x0000000564647c20 */ /* 0x000fe20008410000 */
[----:B------:R1:W-:Y:S01]  /*1c9f0*/  MUFU.TANH R206, R105 ;  /* 0x0000006900ce7308 */ /* 0x0003e20000002400 */
[----:B-----5:R-:W-:Y:S01]  /*1ca00*/  HMMA.16816.F32 R64, R124, R4, R64 ;  /* 0x000000047c40723c */ /* 0x020fe20000001840 */
[----:B--2---:R-:W-:Y:S01]  /*1ca10*/  FMUL.FTZ R113, R114, UR5 ;  /* 0x0000000572717c20 */ /* 0x004fe20008410000 */
[----:B------:R-:W-:Y:S01]  /*1ca20*/  FMUL.FTZ R114, R120, UR5 ;  /* 0x0000000578727c20 */ /* 0x000fe20008410000 */
[----:B------:R-:W-:-:S03]  /*1ca30*/  FMUL.FTZ R120, R123, UR5 ;  /* 0x000000057b787c20 */ /* 0x000fc60008410000 */
[C---:B------:R-:W-:Y:S01]  /*1ca40*/  HMMA.16816.F32 R60, R124.reuse, R6, R60 ;  /* 0x000000067c3c723c */ /* 0x040fe2000000183c */
[----:B------:R-:W2:Y:S01]  /*1ca50*/  LDSM.16.M88.4 R4, [R164+0x9000] ;  /* 0x00900000a404783b */ /* 0x000ea20000000200 */
[----:B------:R5:W-:Y:S04]  /*1ca60*/  MUFU.TANH R205, R101 ;  /* 0x0000006500cd7308 */ /* 0x000be80000002400 */
[----:B----4-:R-:W-:Y:S01]  /*1ca70*/  HMMA.16816.F32 R56, R124, R108, R56 ;  /* 0x0000006c7c38723c */ /* 0x010fe20000001838 */
[----:B-1----:R-:W-:Y:S01]  /*1ca80*/  FMUL.FTZ R105, R106, UR5 ;  /* 0x000000056a697c20 */ /* 0x002fe20008410000 */
[----:B------:R-:W-:-:S04]  /*1ca90*/  FMUL.FTZ R106, R107, UR5 ;  /* 0x000000056b6a7c20 */ /* 0x000fc80008410000 */
[----:B------:R-:W-:Y:S01]  /*1caa0*/  HMMA.16816.F32 R108, R124, R110, R52 ;  /* 0x0000006e7c6c723c */ /* 0x000fe20000001834 */
[----:B------:R-:W1:Y:S01]  /*1cab0*/  LDSM.16.M88.4 R52, [R233+0x4000] ;  /* 0x00400000e934783b */ /* 0x000e620000000200 */
[----:B------:R4:W1:Y:S04]  /*1cac0*/  MUFU.TANH R171, R115 ;  /* 0x0000007300ab7308 */ /* 0x0008680000002400 */
[----:B------:R-:W-:Y:S01]  /*1cad0*/  HMMA.16816.F32 R88, R28, R24, R88 ;  /* 0x000000181c58723c */ /* 0x000fe20000001858 */
[----:B-----5:R-:W-:Y:S02]  /*1cae0*/  FMUL.FTZ R101, R102, UR5 ;  /* 0x0000000566657c20 */ /* 0x020fe40008410000 */
[----:B------:R-:W5:Y:S01]  /*1caf0*/  S2R R102, SR_TID.X ;  /* 0x0000000000667919 */ /* 0x000f620000002100 */
[----:B------:R-:W5:Y:S02]  /*1cb00*/  MUFU.TANH R120, R120 ;  /* 0x0000007800787308 */ /* 0x000f640000002400 */
[C---:B---3--:R-:W-:Y:S06]  /*1cb10*/  HMMA.16816.F32 R96, R16.reuse, R8, R96 ;  /* 0x000000081060723c */ /* 0x048fec0000001860 */
[----:B------:R-:W-:Y:S01]  /*1cb20*/  HMMA.16816.F32 R92, R16, R10, R92 ;  /* 0x0000000a105c723c */ /* 0x000fe2000000185c */
[----:B------:R-:W-:-:S02]  /*1cb30*/  VIADD R8, R238, 0x4800 ;  /* 0x00004800ee087836 */ /* 0x000fc40000000000 */
[----:B----4-:R-:W-:Y:S01]  /*1cb40*/  FMUL.FTZ R115, R122, UR5 ;  /* 0x000000057a737c20 */ /* 0x010fe20008410000 */
[----:B------:R-:W3:Y:S02]  /*1cb50*/  MUFU.TANH R106, R106 ;  /* 0x0000006a006a7308 */ /* 0x000ee40000002400 */
[C---:B------:R-:W-:Y:S01]  /*1cb60*/  HMMA.16816.F32 R72, R124.reuse, R20, R72 ;  /* 0x000000147c48723c */ /* 0x040fe20000001848 */
[----:B------:R-:W4:Y:S05]  /*1cb70*/  LDSM.16.M88.4 R8, [R8] ;  /* 0x000000000808783b */ /* 0x000f2a0000000200 */
[----:B------:R-:W-:Y:S01]  /*1cb80*/  MUFU.TANH R115, R115 ;  /* 0x0000007300737308 */ /* 0x000fe20000002400 */
[C---:B--2---:R-:W-:Y:S06]  /*1cb90*/  HMMA.16816.F32 R40, R124.reuse, R4, R40 ;  /* 0x000000047c28723c */ /* 0x044fec0000001828 */
[----:B------:R-:W-:Y:S01]  /*1cba0*/  HMMA.16816.F32 R36, R124, R6, R36 ;  /* 0x000000067c24723c */ /* 0x000fe20000001824 */
[----:B------:R-:W-:-:S02]  /*1cbb0*/  VIADD R4, R238, 0x5000 ;  /* 0x00005000ee047836 */ /* 0x000fc40000000000 */
[----:B------:R-:W-:Y:S01]  /*1cbc0*/  FMUL.FTZ R96, R96, UR5 ;  /* 0x0000000560607c20 */ /* 0x000fe20008410000 */
[----:B------:R-:W-:Y:S02]  /*1cbd0*/  MUFU.TANH R100, R100 ;  /* 0x0000006400647308 */ /* 0x000fe40000002400 */
[----:B-1----:R-:W-:Y:S01]  /*1cbe0*/  HMMA.16816.F32 R88, R16, R52, R88 ;  /* 0x000000341058723c */ /* 0x002fe20000001858 */
[----:B------:R-:W1:Y:S01]  /*1cbf0*/  LDSM.16.M88.4 R4, [R4] ;  /* 0x000000000404783b */ /* 0x000e620000000200 */
[----:B------:R-:W-:-:S04]  /*1cc00*/  FMUL.FTZ R92, R92, UR5 ;  /* 0x000000055c5c7c20 */ /* 0x000fc80008410000 */
[----:B------:R-:W-:Y:S01]  /*1cc10*/  MUFU.TANH R173, R173 ;  /* 0x000000ad00ad7308 */ /* 0x000fe20000002400 */
[C---:B------:R-:W-:Y:S01]  /*1cc20*/  HMMA.16816.F32 R68, R124.reuse, R22, R68 ;  /* 0x000000167c44723c */ /* 0x040fe20000001844 */
[----:B------:R2:W3:Y:S05]  /*1cc30*/  LDSM.16.M88.4 R20, [R164+0x8800] ;  /* 0x00880000a414783b */ /* 0x0004ea0000000200 */
[C---:B------:R-:W-:Y:S01]  /*1cc40*/  HMMA.16816.F32 R32, R124.reuse, R12, R32 ;  /* 0x0000000c7c20723c */ /* 0x040fe20000001820 */
[----:B------:R-:W-:Y:S05]  /*1cc50*/  MUFU.TANH R112, R112 ;  /* 0x0000007000707308 */ /* 0x000fea0000002400 */
[----:B------:R-:W-:Y:S01]  /*1cc60*/  HMMA.16816.F32 R128, R124, R14, R128 ;  /* 0x0000000e7c80723c */ /* 0x000fe20000001880 */
[----:B------:R-:W-:-:S02]  /*1cc70*/  VIADD R12, R238, 0x5800 ;  /* 0x00005800ee0c7836 */ /* 0x000fc40000000000 */
[----:B------:R-:W-:Y:S03]  /*1cc80*/  MUFU.TANH R104, R104 ;  /* 0x0000006800687308 */ /* 0x000fe60000002400 */
[C---:B----4-:R-:W-:Y:S01]  /*1cc90*/  HMMA.16816.F32 R80, R28.reuse, R8, R80 ;  /* 0x000000081c50723c */ /* 0x050fe20000001850 */
[----:B------:R-:W4:Y:S01]  /*1cca0*/  LDSM.16.M88.4 R12, [R12] ;  /* 0x000000000c0c783b */ /* 0x000f220000000200 */
[----:B------:R-:W-:Y:S01]  /*1ccb0*/  FMUL.FTZ R88, R88, UR5 ;  /* 0x0000000558587c20 */ /* 0x000fe20008410000 */
[----:B------:R-:W-:Y:S02]  /*1ccc0*/  FMUL.FTZ R89, R89, UR5 ;  /* 0x0000000559597c20 */ /* 0x000fe40008410000 */
[----:B------:R-:W-:Y:S01]  /*1ccd0*/  MUFU.TANH R113, R113 ;  /* 0x0000007100717308 */ /* 0x000fe20000002400 */
[----:B------:R-:W-:Y:S01]  /*1cce0*/  HMMA.16816.F32 R76, R28, R10, R76 ;  /* 0x0000000a1c4c723c */ /* 0x000fe2000000184c */
[----:B------:R-:W-:-:S05]  /*1ccf0*/  VIADD R8, R238, 0x6000 ;  /* 0x00006000ee087836 */ /* 0x000fca0000000000 */
[C---:B------:R-:W-:Y:S01]  /*1cd00*/  HMMA.16816.F32 R84, R28.reuse, R26, R84 ;  /* 0x0000001a1c54723c */ /* 0x040fe20000001854 */
[----:B--2---:R-:W-:Y:S01]  /*1cd10*/  MUFU.TANH R164, R103 ;  /* 0x0000006700a47308 */ /* 0x004fe20000002400 */
[----:B------:R-:W2:Y:S04]  /*1cd20*/  LDSM.16.M88.4 R8, [R8] ;  /* 0x000000000808783b */ /* 0x000ea80000000200 */
[----:B-1----:R-:W-:Y:S03]  /*1cd30*/  HMMA.16816.F32 R72, R28, R4, R72 ;  /* 0x000000041c48723c */ /* 0x002fe60000001848 */
[----:B------:R1:W-:Y:S03]  /*1cd40*/  MUFU.TANH R103, R96 ;  /* 0x0000006000677308 */ /* 0x0003e60000002400 */
[----:B---3--:R-:W-:Y:S01]  /*1cd50*/  HMMA.16816.F32 R48, R124, R20, R48 ;  /* 0x000000147c30723c */ /* 0x008fe20000001830 */
[----:B------:R-:W-:-:S04]  /*1cd60*/  IMAD.U32 R4, RZ, RZ, UR4 ;  /* 0x00000004ff047e24 */ /* 0x000fc8000f8e00ff */
[----:B------:R3:W-:Y:S01]  /*1cd70*/  MUFU.TANH R179, R89 ;  /* 0x0000005900b37308 */ /* 0x0007e20000002400 */
[----:B------:R-:W-:Y:S01]  /*1cd80*/  HMMA.16816.F32 R44, R124, R22, R44 ;  /* 0x000000167c2c723c */ /* 0x000fe2000000182c */
[----:B------:R-:W5:Y:S05]  /*1cd90*/  LDSM.16.M88.4 R20, [R233+0x4800] ;  /* 0x00480000e914783b */ /* 0x000f6a0000000200 */
[----:B------:R-:W-:Y:S01]  /*1cda0*/  HMMA.16816.F32 R68, R28, R6, R68 ;  /* 0x000000061c44723c */ /* 0x000fe20000001844 */
[----:B------:R-:W-:Y:S01]  /*1cdb0*/  MUFU.TANH R114, R114 ;  /* 0x0000007200727308 */ /* 0x000fe20000002400 */
[----:B-1----:R-:W-:Y:S01]  /*1cdc0*/  FMUL.FTZ R96, R97, UR5 ;  /* 0x0000000561607c20 */ /* 0x002fe20008410000 */
[----:B------:R-:W-:Y:S01]  /*1cdd0*/  FMUL.FTZ R97, R98, UR5 ;  /* 0x0000000562617c20 */ /* 0x000fe20008410000 */
[----:B------:R-:W-:-:S02]  /*1cde0*/  FMUL.FTZ R98, R99, UR5 ;  /* 0x0000000563627c20 */ /* 0x000fc40008410000 */
[C---:B----4-:R-:W-:Y:S03]  /*1cdf0*/  HMMA.16816.F32 R64, R28.reuse, R12, R64 ;  /* 0x0000000c1c40723c */ /* 0x050fe60000001840 */
[----:B------:R1:W-:Y:S01]  /*1ce00*/  MUFU.TANH R99, R92 ;  /* 0x0000005c00637308 */ /* 0x0003e20000002400 */
[----:B---3--:R-:W-:Y:S01]  /*1ce10*/  FMUL.FTZ R89, R90, UR5 ;  /* 0x000000055a597c20 */ /* 0x008fe20008410000 */
[----:B------:R-:W-:Y:S01]  /*1ce20*/  FMUL.FTZ R90, R91, UR5 ;  /* 0x000000055b5a7c20 */ /* 0x000fe20008410000 */
[C---:B------:R-:W-:Y:S05]  /*1ce30*/  HMMA.16816.F32 R60, R28.reuse, R14, R60 ;  /* 0x0000000e1c3c723c */ /* 0x040fea000000183c */
[----:B------:R-:W3:Y:S01]  /*1ce40*/  MUFU.TANH R98, R98 ;  /* 0x0000006200627308 */ /* 0x000ee20000002400 */
[C---:B--2---:R-:W-:Y:S06]  /*1ce50*/  HMMA.16816.F32 R56, R28.reuse, R8, R56 ;  /* 0x000000081c38723c */ /* 0x044fec0000001838 */
[----:B------:R-:W-:Y:S01]  /*1ce60*/  HMMA.16816.F32 R108, R28, R10, R108 ;  /* 0x0000000a1c6c723c */ /* 0x000fe2000000186c */
[----:B------:R-:W-:-:S02]  /*1ce70*/  VIADD R8, R238, 0x7000 ;  /* 0x00007000ee087836 */ /* 0x000fc40000000000 */
[----:B-1----:R-:W-:Y:S01]  /*1ce80*/  FMUL.FTZ R92, R93, UR5 ;  /* 0x000000055d5c7c20 */ /* 0x002fe20008410000 */
[----:B------:R-:W-:Y:S01]  /*1ce90*/  FMUL.FTZ R93, R94, UR5 ;  /* 0x000000055e5d7c20 */ /* 0x000fe20008410000 */
[----:B------:R-:W-:Y:S01]  /*1cea0*/  FMUL.FTZ R94, R95, UR5 ;  /* 0x000000055f5e7c20 */ /* 0x000fe20008410000 */
[----:B------:R-:W-:Y:S01]  /*1ceb0*/  MUFU.TANH R96, R96 ;  /* 0x0000006000607308 */ /* 0x000fe20000002400 */
[C---:B------:R-:W-:Y:S01]  /*1cec0*/  HMMA.16816.F32 R84, R16.reuse, R54, R84 ;  /* 0x000000361054723c */ /* 0x040fe20000001854 */
[----:B------:R-:W1:Y:S04]  /*1ced0*/  LDSM.16.M88.4 R8, [R8] ;  /* 0x000000000808783b */ /* 0x000e680000000200 */
[----:B------:R-:W2:Y:S01]  /*1cee0*/  LDSM.16.M88.4 R52, [R233+0x7000] ;  /* 0x00700000e934783b */ /* 0x000ea20000000200 */
[C---:B-----5:R-:W-:Y:S01]  /*1cef0*/  HMMA.16816.F32 R80, R16.reuse, R20, R80 ;  /* 0x000000141050723c */ /* 0x060fe20000001850 */
[----:B------:R4:W-:Y:S05]  /*1cf00*/  MUFU.TANH R95, R88 ;  /* 0x00000058005f7308 */ /* 0x0009ea0000002400 */
[----:B------:R-:W-:Y:S03]  /*1cf10*/  HMMA.16816.F32 R76, R16, R22, R76 ;  /* 0x00000016104c723c */ /* 0x000fe6000000184c */
[----:B------:R-:W5:Y:S08]  /*1cf20*/  MUFU.TANH R92, R92 ;  /* 0x0000005c005c7308 */ /* 0x000f700000002400 */
[----:B------:R-:W5:Y:S01]  /*1cf30*/  MUFU.TANH R94, R94 ;  /* 0x0000005e005e7308 */ /* 0x000f620000002400 */
[----:B----4-:R-:W-:-:S02]  /*1cf40*/  IMAD.SHL.U32 R88, R102, 0x2, RZ ;  /* 0x0000000266587824 */ /* 0x010fc400078e00ff */
[----:B------:R-:W-:Y:S01]  /*1cf50*/  FMUL.FTZ R84, R84, UR5 ;  /* 0x0000000554547c20 */ /* 0x000fe20008410000 */
[----:B------:R-:W-:Y:S02]  /*1cf60*/  FMUL.FTZ R87, R87, UR5 ;  /* 0x0000000557577c20 */ /* 0x000fe40008410000 */
[----:B------:R-:W-:Y:S01]  /*1cf70*/  LOP3.LUT R88, R88, 0x6, RZ, 0xc0, !PT ;  /* 0x0000000658587812 */ /* 0x000fe200078ec0ff */
[----:B------:R-:W-:Y:S01]  /*1cf80*/  FMUL.FTZ R83, R83, UR5 ;  /* 0x0000000553537c20 */ /* 0x000fe20008410000 */
[----:B------:R4:W-:Y:S01]  /*1cf90*/  MUFU.TANH R91, R84 ;  /* 0x00000054005b7308 */ /* 0x0009e20000002400 */
[----:B------:R-:W-:Y:S01]  /*1cfa0*/  FMUL.FTZ R81, R81, UR5 ;  /* 0x0000000551517c20 */ /* 0x000fe20008410000 */
[----:B------:R-:W-:Y:S01]  /*1cfb0*/  LOP3.LUT R215, R88, UR4, RZ, 0xfc, !PT ;  /* 0x0000000458d77c12 */ /* 0x000fe2000f8efcff */
[----:B------:R-:W-:Y:S01]  /*1cfc0*/  FMUL.FTZ R80, R80, UR5 ;  /* 0x0000000550507c20 */ /* 0x000fe20008410000 */
[----:B------:R-:W-:Y:S01]  /*1cfd0*/  LOP3.LUT R4, R4, 0x8, R88, 0xfe, !PT ;  /* 0x0000000804047812 */ /* 0x000fe200078efe58 */
[----:B------:R-:W-:Y:S01]  /*1cfe0*/  FMUL.FTZ R77, R77, UR5 ;  /* 0x000000054d4d7c20 */ /* 0x000fe20008410000 */
[----:B------:R-:W-:Y:S01]  /*1cff0*/  FMUL.FTZ R79, R79, UR5 ;  /* 0x000000054f4f7c20 */ /* 0x000fe20008410000 */
        /* <DEDUP_REMOVED lines=8> */
[C---:B------:R-:W-:Y:S01]  /*1d080*/  VIADD R5, R215.reuse, 0x9 ;  /* 0x00000009d7057836 */ /* 0x040fe20000000000 */
[----:B------:R-:W-:Y:S01]  /*1d090*/  FSEL R107, R194, -INF , !P3 ;  /* 0xff800000c26b7808 */ /* 0x000fe20005800000 */
[C---:B-1----:R-:W-:Y:S01]  /*1d0a0*/  HMMA.16816.F32 R40, R28.reuse, R8, R40 ;  /* 0x000000081c28723c */ /* 0x042fe20000001828 */
[CC--:B------:R-:W-:Y:S01]  /*1d0b0*/  ISETP.GE.AND P6, PT, R12.reuse, R181.reuse, PT ;  /* 0x000000b50c00720c */ /* 0x0c0fe20003fc6270 */
[----:B------:R-:W-:Y:S01]  /*1d0c0*/  VIADD R24, R215, 0x69 ;  /* 0x00000069d7187836 */ /* 0x000fe20000000000 */
[-C--:B------:R-:W-:Y:S01]  /*1d0d0*/  ISETP.GE.AND P5, PT, R5, R181.reuse, PT ;  /* 0x000000b50500720c */ /* 0x080fe20003fa6270 */
[----:B----4-:R-:W-:Y:S01]  /*1d0e0*/  FMUL.FTZ R84, R85, UR5 ;  /* 0x0000000555547c20 */ /* 0x010fe20008410000 */
[-C--:B------:R-:W-:Y:S01]  /*1d0f0*/  ISETP.GE.AND P1, PT, R5, R180.reuse, PT ;  /* 0x000000b40500720c */ /* 0x080fe20003f26270 */
[----:B------:R-:W-:Y:S01]  /*1d100*/  HMMA.16816.F32 R36, R28, R10, R36 ;  /* 0x0000000a1c24723c */ /* 0x000fe20000001824 */
[----:B------:R-:W1:Y:S01]  /*1d110*/  LDSM.16.M88.4 R4, [R4] ;  /* 0x000000000404783b */ /* 0x000e620000000200 */
[-C--:B------:R-:W-:Y:S01]  /*1d120*/  ISETP.GE.AND P3, PT, R12, R180.reuse, PT ;  /* 0x000000b40c00720c */ /* 0x080fe20003f66270 */
[----:B------:R-:W-:Y:S01]  /*1d130*/  VIADD R12, R215, 0x19 ;  /* 0x00000019d70c7836 */ /* 0x000fe20000000000 */
[----:B------:R-:W-:Y:S01]  /*1d140*/  FSEL R121, R165, -INF , !P2 ;  /* 0xff800000a5797808 */ /* 0x000fe20005000000 */
[----:B------:R-:W-:Y:S01]  /*1d150*/  LDSM.16.M88.4 R8, [R233+0x6000] ;  /* 0x00600000e908783b */ /* 0x000fe20000000200 */
[----:B------:R-:W-:Y:S01]  /*1d160*/  FSEL R123, R3, -INF , !P5 ;  /* 0xff800000037b7808 */ /* 0x000fe20006800000 */
[----:B------:R-:W-:Y:S01]  /*1d170*/  VIADD R3, R215, 0x21 ;  /* 0x00000021d7037836 */ /* 0x000fe20000000000 */
[CC--:B------:R-:W-:Y:S01]  /*1d180*/  ISETP.GE.AND P2, PT, R12.reuse, R181.reuse, PT ;  /* 0x000000b50c00720c */ /* 0x0c0fe20003f46270 */
[----:B------:R-:W4:Y:S01]  /*1d190*/  MUFU.TANH R90, R90 ;  /* 0x0000005a005a7308 */ /* 0x000f220000002400 */
[-C--:B------:R-:W-:Y:S01]  /*1d1a0*/  ISETP.GE.AND P5, PT, R12, R180.reuse, PT ;  /* 0x000000b40c00720c */ /* 0x080fe20003fa6270 */
[----:B------:R-:W-:Y:S01]  /*1d1b0*/  FMUL.FTZ R85, R86, UR5 ;  /* 0x0000000556557c20 */ /* 0x000fe20008410000 */
[----:B------:R-:W3:Y:S01]  /*1d1c0*/  LDSM.16.M88.4 R12, [R233+0x5000] ;  /* 0x00500000e90c783b */ /* 0x000ee20000000200 */
[----:B------:R-:W-:Y:S01]  /*1d1d0*/  FSEL R127, R177, -INF , !P6 ;  /* 0xff800000b17f7808 */ /* 0x000fe20007000000 */
[----:B------:R-:W-:Y:S01]  /*1d1e0*/  FMUL.FTZ R76, R76, UR5 ;  /* 0x000000054c4c7c20 */ /* 0x000fe20008410000 */
[----:B------:R-:W-:Y:S01]  /*1d1f0*/  FSEL R125, R196, -INF , !P3 ;  /* 0xff800000c47d7808 */ /* 0x000fe20005800000 */
[----:B------:R-:W-:Y:S01]  /*1d200*/  FMUL.FTZ R78, R78, UR5 ;  /* 0x000000054e4e7c20 */ /* 0x000fe20008410000 */
[----:B------:R-:W-:Y:S01]  /*1d210*/  FSEL R223, R197, -INF , !P2 ;  /* 0xff800000c5df7808 */ /* 0x000fe20005000000 */
[----:B------:R-:W4:Y:S01]  /*1d220*/  MUFU.TANH R84, R84 ;  /* 0x0000005400547308 */ /* 0x000f220000002400 */
[----:B------:R-:W-:Y:S01]  /*1d230*/  ISETP.GE.AND P6, PT, R3, R180, PT ;  /* 0x000000b40300720c */ /* 0x000fe20003fc6270 */
[----:B--2---:R-:W-:Y:S01]  /*1d240*/  HMMA.16816.F32 R40, R16, R52, R40 ;  /* 0x000000341028723c */ /* 0x004fe20000001828 */
[----:B------:R-:W-:-:S02]  /*1d250*/  ISETP.GE.AND P3, PT, R20, R181, PT ;  /* 0x000000b51400720c */ /* 0x000fc40003f66270 */
[----:B------:R-:W-:Y:S01]  /*1d260*/  ISETP.GE.AND P2, PT, R20, R180, PT ;  /* 0x000000b41400720c */ /* 0x000fe20003f46270 */
[----:B------:R-:W-:Y:S01]  /*1d270*/  VIADD R20, R215, 0x31 ;  /* 0x00000031d7147836 */ /* 0x000fe20000000000 */
[----:B------:R-:W-:Y:S01]  /*1d280*/  FSEL R212, R200, -INF , !P6 ;  /* 0xff800000c8d47808 */ /* 0x000fe20007000000 */
[----:B------:R-:W-:Y:S01]  /*1d290*/  MUFU.TANH R165, R83 ;  /* 0x0000005300a57308 */ /* 0x000fe20000002400 */
[----:B------:R-:W-:Y:S01]  /*1d2a0*/  FSEL R126, R202, -INF , !P3 ;  /* 0xff800000ca7e7808 */ /* 0x000fe20005800000 */
[----:B------:R-:W-:Y:S01]  /*1d2b0*/  HMMA.16816.F32 R36, R16, R54, R36 ;  /* 0x000000361024723c */ /* 0x000fe20000001824 */
[----:B------:R-:W-:Y:S01]  /*1d2c0*/  FSEL R214, R199, -INF , !P5 ;  /* 0xff800000c7d67808 */ /* 0x000fe20006800000 */
[----:B------:R-:W-:Y:S01]  /*1d2d0*/  IMAD.U32 R53, RZ, RZ, UR4 ;  /* 0x00000004ff357e24 */ /* 0x000fe2000f8e00ff */
[----:B------:R-:W-:Y:S01]  /*1d2e0*/  ISETP.GE.AND P5, PT, R20, R181, PT ;  /* 0x000000b51400720c */ /* 0x000fe20003fa6270 */
[----:B------:R-:W-:Y:S01]  /*1d2f0*/  IMAD.U32 R52, RZ, RZ, UR4 ;  /* 0x00000004ff347e24 */ /* 0x000fe2000f8e00ff */
[----:B------:R-:W-:Y:S01]  /*1d300*/  FSEL R210, R203, -INF , !P2 ;  /* 0xff800000cbd27808 */ /* 0x000fe20005000000 */
[----:B------:R-:W-:Y:S01]  /*1d310*/  MUFU.TANH R89, R89 ;  /* 0x0000005900597308 */ /* 0x000fe20000002400 */
[----:B------:R-:W-:-:S02]  /*1d320*/  FSEL R124, R204, -INF , !P5 ;  /* 0xff800000cc7c7808 */ /* 0x000fc40006800000 */
[----:B------:R-:W-:Y:S02]  /*1d330*/  FSEL R122, R176, -INF , !P1 ;  /* 0xff800000b07a7808 */ /* 0x000fe40004800000 */
[-C--:B------:R-:W-:Y:S01]  /*1d340*/  ISETP.GE.AND P1, PT, R3, R181.reuse, PT ;  /* 0x000000b50300720c */ /* 0x080fe20003f26270 */
[C---:B-1----:R-:W-:Y:S02]  /*1d350*/  HMMA.16816.F32 R48, R28.reuse, R4, R48 ;  /* 0x000000041c30723c */ /* 0x042fe40000001830 */
[----:B------:R-:W1:Y:S01]  /*1d360*/  MUFU.TANH R3, R87 ;  /* 0x0000005700037308 */ /* 0x000e620000002400 */
[----:B------:R-:W-:Y:S01]  /*1d370*/  FSEL R222, R201, -INF , !P1 ;  /* 0xff800000c9de7808 */ /* 0x000fe20004800000 */
[----:B------:R-:W-:Y:S01]  /*1d380*/  FMUL.FTZ R41, R41, UR5 ;  /* 0x0000000529297c20 */ /* 0x000fe20008410000 */
[-C--:B------:R-:W-:Y:S01]  /*1d390*/  ISETP.GE.AND P1, PT, R20, R180.reuse, PT ;  /* 0x000000b41400720c */ /* 0x080fe20003f26270 */
[----:B------:R-:W-:Y:S01]  /*1d3a0*/  VIADD R20, R238, 0x7800 ;  /* 0x00007800ee147836 */ /* 0x000fe20000000000 */
[----:B------:R-:W-:Y:S01]  /*1d3b0*/  HMMA.16816.F32 R44, R28, R6, R44 ;  /* 0x000000061c2c723c */ /* 0x000fe2000000182c */
[C---:B------:R-:W-:Y:S01]  /*1d3c0*/  VIADD R4, R215.reuse, 0x39 ;  /* 0x00000039d7047836 */ /* 0x040fe20000000000 */
[----:B------:R-:W-:Y:S01]  /*1d3d0*/  FSEL R209, R174, -INF , !P1 ;  /* 0xff800000aed17808 */ /* 0x000fe20004800000 */
[----:B------:R2:W-:Y:S01]  /*1d3e0*/  MUFU.TANH R176, R81 ;  /* 0x0000005100b07308 */ /* 0x0005e20000002400 */
[--C-:B------:R-:W-:Y:S01]  /*1d3f0*/  LOP3.LUT R226, R226, 0x18, R88.reuse, 0xfe, !PT ;  /* 0x00000018e2e27812 */ /* 0x100fe200078efe58 */
[----:B------:R-:W5:Y:S01]  /*1d400*/  LDSM.16.M88.4 R20, [R20] ;  /* 0x000000001414783b */ /* 0x000f620000000200 */
[CC--:B------:R-:W-:Y:S01]  /*1d410*/  ISETP.GE.AND P6, PT, R4.reuse, R181.reuse, PT ;  /* 0x000000b50400720c */ /* 0x0c0fe20003fc6270 */
[C---:B---3--:R-:W-:Y:S01]  /*1d420*/  HMMA.16816.F32 R72, R16.reuse, R12, R72 ;  /* 0x0000000c1048723c */ /* 0x048fe20000001848 */
[-C--:B------:R-:W-:Y:S01]  /*1d430*/  ISETP.GE.AND P3, PT, R4, R180.reuse, PT ;  /* 0x000000b40400720c */ /* 0x080fe20003f66270 */
[----:B------:R-:W-:Y:S01]  /*1d440*/  VIADD R4, R215, 0x41 ;  /* 0x00000041d7047836 */ /* 0x000fe20000000000 */
[----:B------:R-:W-:Y:S01]  /*1d450*/  FSEL R217, R175, -INF , !P6 ;  /* 0xff800000afd97808 */ /* 0x000fe20007000000 */
[----:B------:R-:W-:Y:S01]  /*1d460*/  FMUL.FTZ R37, R37, UR5 ;  /* 0x0000000525257c20 */ /* 0x000fe20008410000 */
[----:B------:R-:W-:Y:S01]  /*1d470*/  FSEL R207, R207, -INF , !P3 ;  /* 0xff800000cfcf7808 */ /* 0x000fe20005800000 */
[C---:B------:R-:W-:Y:S01]  /*1d480*/  HMMA.16816.F32 R68, R16.reuse, R14, R68 ;  /* 0x0000000e1044723c */ /* 0x040fe20000001844 */
[CC--:B------:R-:W-:Y:S01]  /*1d490*/  ISETP.GE.AND P2, PT, R4.reuse, R181.reuse, PT ;  /* 0x000000b50400720c */ /* 0x0c0fe20003f46270 */
[C---:B------:R-:W-:Y:S01]  /*1d4a0*/  VIADD R12, R215.reuse, 0x49 ;  /* 0x00000049d70c7836 */ /* 0x040fe20000000000 */
[-C--:B------:R-:W-:Y:S01]  /*1d4b0*/  ISETP.GE.AND P5, PT, R4, R180.reuse, PT ;  /* 0x000000b40400720c */ /* 0x080fe20003fa6270 */
[----:B------:R-:W3:Y:S01]  /*1d4c0*/  MUFU.TANH R175, R77 ;  /* 0x0000004d00af7308 */ /* 0x000ee20000002400 */
[----:B------:R-:W4:Y:S01]  /*1d4d0*/  LDSM.16.M88.4 R4, [R233+0x5800] ;  /* 0x00580000e904783b */ /* 0x000f220000000200 */
[----:B------:R-:W-:Y:S01]  /*1d4e0*/  FSEL R216, R178, -INF , !P2 ;  /* 0xff800000b2d87808 */ /* 0x000fe20005000000 */
[----:B------:R-:W-:Y:S01]  /*1d4f0*/  HMMA.16816.F32 R108, R16, R10, R108 ;  /* 0x0000000a106c723c */ /* 0x000fe2000000186c */
[-C--:B------:R-:W-:Y:S01]  /*1d500*/  ISETP.GE.AND P1, PT, R12, R181.reuse, PT ;  /* 0x000000b50c00720c */ /* 0x080fe20003f26270 */
[----:B--2---:R-:W-:Y:S01]  /*1d510*/  FMUL.FTZ R81, R82, UR5 ;  /* 0x0000000552517c20 */ /* 0x004fe20008410000 */
[-C--:B------:R-:W-:Y:S01]  /*1d520*/  ISETP.GE.AND P6, PT, R12, R180.reuse, PT ;  /* 0x000000b40c00720c */ /* 0x080fe20003fc6270 */
[----:B------:R-:W-:Y:S01]  /*1d530*/  VIADD R12, R215, 0x51 ;  /* 0x00000051d70c7836 */ /* 0x000fe20000000000 */
[----:B------:R-:W-:Y:S01]  /*1d540*/  FSEL R204, R168, -INF , !P5 ;  /* 0xff800000a8cc7808 */ /* 0x000fe20006800000 */
[----:B------:R-:W-:Y:S01]  /*1d550*/  IMAD.U32 R168, RZ, RZ, UR4 ;  /* 0x00000004ffa87e24 */ /* 0x000fe2000f8e00ff */
[----:B------:R-:W-:Y:S01]  /*1d560*/  FSEL R213, R169, -INF , !P1 ;  /* 0xff800000a9d57808 */ /* 0x000fe20004800000 */
[----:B------:R-:W-:Y:S01]  /*1d570*/  IMAD.U32 R87, RZ, RZ, UR4 ;  /* 0x00000004ff577e24 */ /* 0x000fe2000f8e00ff */
[CC--:B------:R-:W-:Y:S01]  /*1d580*/  ISETP.GE.AND P3, PT, R12.reuse, R181.reuse, PT ;  /* 0x000000b50c00720c */ /* 0x0c0fe20003f66270 */
[----:B------:R-:W-:Y:S01]  /*1d590*/  FMUL.FTZ R43, R43, UR5 ;  /* 0x000000052b2b7c20 */ /* 0x000fe20008410000 */
[-C--:B------:R-:W-:Y:S01]  /*1d5a0*/  ISETP.GE.AND P2, PT, R12, R180.reuse, PT ;  /* 0x000000b40c00720c */ /* 0x080fe20003f46270 */
[----:B------:R-:W-:Y:S01]  /*1d5b0*/  VIADD R12, R215, 0x59 ;  /* 0x00000059d70c7836 */ /* 0x000fe20000000000 */
[----:B------:R-:W-:Y:S01]  /*1d5c0*/  FSEL R203, R170, -INF , !P6 ;  /* 0xff800000aacb7808 */ /* 0x000fe20007000000 */
[----:B------:R-:W-:Y:S01]  /*1d5d0*/  FMUL.FTZ R75, R75, UR5 ;  /* 0x000000054b4b7c20 */ /* 0x000fe20008410000 */
[----:B------:R-:W-:Y:S01]  /*1d5e0*/  FSEL R201, R171, -INF , !P2 ;  /* 0xff800000abc97808 */ /* 0x000fe20005000000 */
[----:B------:R-:W-:Y:S01]  /*1d5f0*/  FMUL.FTZ R73, R73, UR5 ;  /* 0x0000000549497c20 */ /* 0x000fe20008410000 */
[-C--:B------:R-:W-:Y:S01]  /*1d600*/  ISETP.GE.AND P5, PT, R12, R181.reuse, PT ;  /* 0x000000b50c00720c */ /* 0x080fe20003fa6270 */
[----:B------:R-:W-:Y:S01]  /*1d610*/  FMUL.FTZ R74, R74, UR5 ;  /* 0x000000054a4a7c20 */ /* 0x000fe20008410000 */
[-C--:B------:R-:W-:Y:S01]  /*1d620*/  ISETP.GE.AND P1, PT, R12, R180.reuse, PT ;  /* 0x000000b40c00720c */ /* 0x080fe20003f26270 */
[C---:B------:R-:W-:Y:S01]  /*1d630*/  VIADD R12, R215.reuse, 0x61 ;  /* 0x00000061d70c7836 */ /* 0x040fe20000000000 */
[----:B------:R-:W-:Y:S01]  /*1d640*/  FSEL R208, R208, -INF , !P5 ;  /* 0xff800000d0d07808 */ /* 0x000fe20006800000 */
[----:B------:R-:W-:Y:S01]  /*1d650*/  MUFU.TANH R170, R73 ;  /* 0x0000004900aa7308 */ /* 0x000fe20000002400 */
[-C--:B------:R-:W-:Y:S01]  /*1d660*/  ISETP.GE.AND P2, PT, R24, R181.reuse, PT ;  /* 0x000000b51800720c */ /* 0x080fe20003f46270 */
[----:B------:R-:W-:Y:S01]  /*1d670*/  FMUL.FTZ R68, R68, UR5 ;  /* 0x0000000544447c20 */ /* 0x000fe20008410000 */
[-C--:B------:R-:W-:Y:S01]  /*1d680*/  ISETP.GE.AND P5, PT, R24, R180.reuse, PT ;  /* 0x000000b41800720c */ /* 0x080fe20003fa6270 */
[----:B------:R-:W-:Y:S01]  /*1d690*/  VIADD R24, R215, 0x71 ;  /* 0x00000071d7187836 */ /* 0x000fe20000000000 */
[CC--:B------:R-:W-:Y:S01]  /*1d6a0*/  ISETP.GE.AND P6, PT, R12.reuse, R181.reuse, PT ;  /* 0x000000b50c00720c */ /* 0x0c0fe20003fc6270 */
[C---:B-----5:R-:W-:Y:S01]  /*1d6b0*/  HMMA.16816.F32 R32, R28.reuse, R20, R32 ;  /* 0x000000141c20723c */ /* 0x060fe20000001820 */
[----:B------:R-:W-:Y:S01]  /*1d6c0*/  FSEL R211, R211, -INF , !P3 ;  /* 0xff800000d3d37808 */ /* 0x000fe20005800000 */
[----:B------:R-:W-:Y:S01]  /*1d6d0*/  MUFU.TANH R21, R79 ;  /* 0x0000004f00157308 */ /* 0x000fe20000002400 */
[-C--:B------:R-:W-:Y:S01]  /*1d6e0*/  ISETP.GE.AND P3, PT, R12, R180.reuse, PT ;  /* 0x000000b40c00720c */ /* 0x080fe20003f66270 */
[----:B------:R-:W-:Y:S01]  /*1d6f0*/  FMUL.FTZ R70, R70, UR5 ;  /* 0x0000000546467c20 */ /* 0x000fe20008410000 */
[----:B------:R-:W2:Y:S01]  /*1d700*/  LDSM.16.M88.4 R12, [R233+0x6800] ;  /* 0x00680000e90c783b */ /* 0x000ea20000000200 */
[----:B------:R-:W-:Y:S01]  /*1d710*/  FSEL R199, R120, -INF , !P1 ;  /* 0xff80000078c77808 */ /* 0x000fe20004800000 */
[----:B------:R-:W-:Y:S01]  /*1d720*/  HMMA.16816.F32 R128, R28, R22, R128 ;  /* 0x000000161c80723c */ /* 0x000fe20000001880 */
[----:B------:R-:W-:Y:S01]  /*1d730*/  FSEL R206, R206, -INF , !P6 ;  /* 0xff800000cece7808 */ /* 0x000fe20007000000 */
[----:B------:R-:W-:Y:S01]  /*1d740*/  FMUL.FTZ R20, R72, UR5 ;  /* 0x0000000548147c20 */ /* 0x000fe20008410000 */
[CC--:B------:R-:W-:Y:S01]  /*1d750*/  ISETP.GE.AND P1, PT, R24.reuse, R181.reuse, PT ;  /* 0x000000b51800720c */ /* 0x0c0fe20003f26270 */
[----:B------:R-:W-:Y:S01]  /*1d760*/  MUFU.TANH R83, R74 ;  /* 0x0000004a00537308 */ /* 0x000fe20000002400 */
[-C--:B------:R-:W-:Y:S01]  /*1d770*/  ISETP.GE.AND P6, PT, R24, R180.reuse, PT ;  /* 0x000000b41800720c */ /* 0x080fe20003fc6270 */
[----:B------:R-:W-:Y:S01]  /*1d780*/  VIADD R24, R215, 0x79 ;  /* 0x00000079d7187836 */ /* 0x000fe20000000000 */
[----:B------:R-:W-:Y:S01]  /*1d790*/  FSEL R196, R106, -INF , !P3 ;  /* 0xff8000006ac47808 */ /* 0x000fe20005800000 */
[C---:B----4-:R-:W-:Y:S01]  /*1d7a0*/  HMMA.16816.F32 R64, R16.reuse, R4, R64 ;  /* 0x000000041040723c */ /* 0x050fe20000001840 */
[----:B------:R-:W-:Y:S01]  /*1d7b0*/  FSEL R205, R205, -INF , !P2 ;  /* 0xff800000cdcd7808 */ /* 0x000fe20005000000 */
[C---:B------:R-:W-:Y:S01]  /*1d7c0*/  VIADD R22, R215.reuse, 0xb1 ;  /* 0x000000b1d7167836 */ /* 0x040fe20000000000 */
[CC--:B------:R-:W-:Y:S01]  /*1d7d0*/  ISETP.GE.AND P3, PT, R24.reuse, R181.reuse, PT ;  /* 0x000000b51800720c */ /* 0x0c0fe20003f66270 */
[----:B------:R-:W-:Y:S01]  /*1d7e0*/  MUFU.TANH R169, R68 ;  /* 0x0000004400a97308 */ /* 0x000fe20000002400 */
[-C--:B------:R-:W-:Y:S01]  /*1d7f0*/  ISETP.GE.AND P2, PT, R24, R180.reuse, PT ;  /* 0x000000b41800720c */ /* 0x080fe20003f46270 */
[C---:B------:R-:W-:Y:S01]  /*1d800*/  HMMA.16816.F32 R4, R16.reuse, R6, R60 ;  /* 0x000000061004723c */ /* 0x040fe2000000183c */
[----:B------:R-:W-:Y:S01]  /*1d810*/  FSEL R178, R98, -INF , !P6 ;  /* 0xff80000062b27808 */ /* 0x000fe20007000000 */
[----:B------:R-:W-:Y:S01]  /*1d820*/  IMAD.U32 R120, RZ, RZ, UR4 ;  /* 0x00000004ff787e24 */ /* 0x000fe2000f8e00ff */
[----:B------:R-:W-:Y:S01]  /*1d830*/  FSEL R200, R92, -INF , !P3 ;  /* 0xff8000005cc87808 */ /* 0x000fe20005800000 */
[----:B------:R-:W-:Y:S01]  /*1d840*/  IMAD.U32 R106, RZ, RZ, UR4 ;  /* 0x00000004ff6a7e24 */ /* 0x000fe2000f8e00ff */
[----:B------:R-:W-:Y:S01]  /*1d850*/  FSEL R194, R164, -INF , !P5 ;  /* 0xff800000a4c27808 */ /* 0x000fe20006800000 */
[C---:B------:R-:W-:Y:S01]  /*1d860*/  HMMA.16816.F32 R24, R16.reuse, R8, R56 ;  /* 0x000000081018723c */ /* 0x040fe20000001838 */
[----:B------:R-:W-:Y:S01]  /*1d870*/  VIADD R60, R215, 0x81 ;  /* 0x00000081d73c7836 */ /* 0x000fe20000000000 */
[----:B------:R-:W-:Y:S01]  /*1d880*/  FSEL R177, R94, -INF , !P2 ;  /* 0xff8000005eb17808 */ /* 0x000fe20005000000 */
[----:B------:R-:W-:Y:S01]  /*1d890*/  FMUL.FTZ R61, R69, UR5 ;  /* 0x00000005453d7c20 */ /* 0x000fe20008410000 */
[----:B------:R-:W-:Y:S01]  /*1d8a0*/  FSEL R202, R96, -INF , !P1 ;  /* 0xff80000060ca7808 */ /* 0x000fe20004800000 */
[----:B------:R-:W-:Y:S01]  /*1d8b0*/  FMUL.FTZ R96, R109, UR5 ;  /* 0x000000056d607c20 */ /* 0x000fe20008410000 */
[CC--:B------:R-:W-:Y:S01]  /*1d8c0*/  ISETP.GE.AND P5, PT, R60.reuse, R181.reuse, PT ;  /* 0x000000b53c00720c */ /* 0x0c0fe20003fa6270 */
[----:B------:R-:W-:Y:S01]  /*1d8d0*/  VIADD R8, R215, 0x89 ;  /* 0x00000089d7087836 */ /* 0x000fe20000000000 */
[-C--:B------:R-:W-:Y:S01]  /*1d8e0*/  ISETP.GE.AND P1, PT, R60, R180.reuse, PT ;  /* 0x000000b43c00720c */ /* 0x080fe20003f26270 */
[----:B------:R-:W-:Y:S01]  /*1d8f0*/  IMAD.U32 R9, RZ, RZ, UR4 ;  /* 0x00000004ff097e24 */ /* 0x000fe2000f8e00ff */
[----:B------:R-:W-:Y:S01]  /*1d900*/  FSEL R197, R179, -INF , !P5 ;  /* 0xff800000b3c57808 */ /* 0x000fe20006800000 */
[----:B------:R4:W-:Y:S01]  /*1d910*/  MUFU.TANH R57, R75 ;  /* 0x0000004b00397308 */ /* 0x0009e20000002400 */
[CC--:B------:R-:W-:Y:S01]  /*1d920*/  ISETP.GE.AND P6, PT, R8.reuse, R181.reuse, PT ;  /* 0x000000b50800720c */ /* 0x0c0fe20003fc6270 */
[----:B------:R-:W-:Y:S01]  /*1d930*/  FMUL.FTZ R60, R65, UR5 ;  /* 0x00000005413c7c20 */ /* 0x000fe20008410000 */
[-C--:B------:R-:W-:Y:S01]  /*1d940*/  ISETP.GE.AND P3, PT, R8, R180.reuse, PT ;  /* 0x000000b40800720c */ /* 0x080fe20003f66270 */
[----:B------:R-:W-:Y:S01]  /*1d950*/  VIADD R8, R215, 0x91 ;  /* 0x00000091d7087836 */ /* 0x000fe20000000000 */
[----:B------:R-:W-:Y:S01]  /*1d960*/  FSEL R174, R90, -INF , !P1 ;  /* 0xff8000005aae7808 */ /* 0x000fe20004800000 */
[----:B------:R-:W-:Y:S01]  /*1d970*/  FMUL.FTZ R56, R71, UR5 ;  /* 0x0000000547387c20 */ /* 0x000fe20008410000 */
[----:B------:R-:W-:Y:S01]  /*1d980*/  FSEL R179, R84, -INF , !P6 ;  /* 0xff80000054b37808 */ /* 0x000fe20007000000 */
[C---:B--2---:R-:W-:Y:S01]  /*1d990*/  HMMA.16816.F32 R48, R16.reuse, R12, R48 ;  /* 0x0000000c1030723c */ /* 0x044fe20000001830 */
[CC--:B------:R-:W-:Y:S01]  /*1d9a0*/  ISETP.GE.AND P2, PT, R8.reuse, R181.reuse, PT ;  /* 0x000000b50800720c */ /* 0x0c0fe20003f46270 */
[----:B------:R-:W2:Y:S01]  /*1d9b0*/  MUFU.TANH R61, R61 ;  /* 0x0000003d003d7308 */ /* 0x000ea20000002400 */
[-C--:B------:R-:W-:Y:S01]  /*1d9c0*/  ISETP.GE.AND P5, PT, R8, R180.reuse, PT ;  /* 0x000000b40800720c */ /* 0x080fe20003fa6270 */
[----:B------:R-:W-:Y:S01]  /*1d9d0*/  VIADD R8, R215, 0x99 ;  /* 0x00000099d7087836 */ /* 0x000fe20000000000 */
[--C-:B------:R-:W-:Y:S01]  /*1d9e0*/  LOP3.LUT R65, R9, 0x10, R88.reuse, 0xfe, !PT ;  /* 0x0000001009417812 */ /* 0x100fe200078efe58 */
[----:B------:R-:W-:Y:S01]  /*1d9f0*/  FMUL.FTZ R67, R67, UR5 ;  /* 0x0000000543437c20 */ /* 0x000fe20008410000 */
[----:B------:R-:W-:Y:S01]  /*1da00*/  FMUL.FTZ R5, R5, UR5 ;  /* 0x0000000505057c20 */ /* 0x000fe20008410000 */
[----:B-1----:R-:W-:Y:S01]  /*1da10*/  FSEL R171, R3, -INF , !P3 ;  /* 0xff80000003ab7808 */ /* 0x002fe20005800000 */
[----:B------:R-:W-:Y:S01]  /*1da20*/  VIADD R3, R215, 0xa9 ;  /* 0x000000a9d7037836 */ /* 0x000fe20000000000 */
[CC--:B------:R-:W-:Y:S01]  /*1da30*/  ISETP.GE.AND P1, PT, R8.reuse, R181.reuse, PT ;  /* 0x000000b50800720c */ /* 0x0c0fe20003f26270 */
[----:B------:R-:W1:Y:S01]  /*1da40*/  MUFU.TANH R56, R56 ;  /* 0x0000003800387308 */ /* 0x000e620000002400 */
[-C--:B------:R-:W-:Y:S01]  /*1da50*/  ISETP.GE.AND P6, PT, R8, R180.reuse, PT ;  /* 0x000000b40800720c */ /* 0x080fe20003fc6270 */
[----:B------:R-:W-:Y:S01]  /*1da60*/  IMAD.U32 R8, RZ, RZ, UR4 ;  /* 0x00000004ff087e24 */ /* 0x000fe2000f8e00ff */
[----:B------:R-:W-:Y:S01]  /*1da70*/  HMMA.16816.F32 R44, R16, R14, R44 ;  /* 0x0000000e102c723c */ /* 0x000fe2000000182c */
[----:B------:R-:W-:Y:S01]  /*1da80*/  FSEL R165, R165, -INF , !P5 ;  /* 0xff800000a5a57808 */ /* 0x000fe20006800000 */
[----:B------:R-:W-:Y:S01]  /*1da90*/  IMAD.U32 R58, RZ, RZ, UR4 ;  /* 0x00000004ff3a7e24 */ /* 0x000fe2000f8e00ff */
[----:B---3--:R-:W-:Y:S01]  /*1daa0*/  FSEL R175, R175, -INF , !P1 ;  /* 0xff800000afaf7808 */ /* 0x008fe20004800000 */
[----:B------:R-:W-:Y:S01]  /*1dab0*/  FMUL.FTZ R25, R25, UR5 ;  /* 0x0000000519197c20 */ /* 0x000fe20008410000 */
[----:B------:R-:W-:Y:S01]  /*1dac0*/  LOP3.LUT R109, R8, 0x68, R88, 0xfe, !PT ;  /* 0x00000068086d7812 */ /* 0x000fe200078efe58 */
[----:B------:R-:W-:Y:S01]  /*1dad0*/  MUFU.TANH R60, R60 ;  /* 0x0000003c003c7308 */ /* 0x000fe20000002400 */
[----:B------:R-:W3:Y:S01]  /*1dae0*/  LDSM.16.M88.4 R8, [R233+0x7800] ;  /* 0x00780000e908783b */ /* 0x000ee20000000200 */
[----:B------:R-:W-:Y:S01]  /*1daf0*/  FSEL R176, R176, -INF , !P2 ;  /* 0xff800000b0b07808 */ /* 0x000fe20005000000 */
[----:B------:R-:W-:Y:S01]  /*1db00*/  FMUL.FTZ R7, R7, UR5 ;  /* 0x0000000507077c20 */ /* 0x000fe20008410000 */
[----:B------:R-:W-:Y:S01]  /*1db10*/  FMUL.FTZ R49, R49, UR5 ;  /* 0x0000000531317c20 */ /* 0x000fe20008410000 */
[----:B------:R-:W-:Y:S01]  /*1db20*/  ISETP.GE.AND P5, PT, R3, R181, PT ;  /* 0x000000b50300720c */ /* 0x000fe20003fa6270 */
[----:B----4-:R-:W-:Y:S01]  /*1db30*/  FMUL.FTZ R75, R111, UR5 ;  /* 0x000000056f4b7c20 */ /* 0x010fe20008410000 */
[-C--:B------:R-:W-:Y:S01]  /*1db40*/  ISETP.GE.AND P1, PT, R3, R180.reuse, PT ;  /* 0x000000b40300720c */ /* 0x080fe20003f26270 */
[----:B------:R4:W-:Y:S01]  /*1db50*/  MUFU.TANH R94, R49 ;  /* 0x00000031005e7308 */ /* 0x0009e20000002400 */
[----:B------:R-:W-:Y:S01]  /*1db60*/  VIADD R3, R215, 0xb9 ;  /* 0x000000b9d7037836 */ /* 0x000fe20000000000 */
[----:B--2---:R-:W-:Y:S01]  /*1db70*/  FSEL R61, R61, -INF , !P5 ;  /* 0xff8000003d3d7808 */ /* 0x004fe20006800000 */
[----:B------:R-:W-:Y:S01]  /*1db80*/  FMUL.FTZ R27, R27, UR5 ;  /* 0x000000051b1b7c20 */ /* 0x000fe20008410000 */
[----:B-1----:R-:W-:Y:S01]  /*1db90*/  FSEL R56, R56, -INF , !P1 ;  /* 0xff80000038387808 */ /* 0x002fe20004800000 */
[----:B------:R-:W-:Y:S01]  /*1dba0*/  FMUL.FTZ R51, R51, UR5 ;  /* 0x0000000533337c20 */ /* 0x000fe20008410000 */
[----:B------:R-:W-:Y:S01]  /*1dbb0*/  ISETP.GE.AND P5, PT, R3, R180, PT ;  /* 0x000000b40300720c */ /* 0x000fe20003fa6270 */
[----:B------:R-:W-:Y:S01]  /*1dbc0*/  IMAD.U32 R164, RZ, RZ, UR4 ;  /* 0x00000004ffa47e24 */ /* 0x000fe2000f8e00ff */
[----:B------:R-:W-:Y:S01]  /*1dbd0*/  MUFU.TANH R67, R67 ;  /* 0x0000004300437308 */ /* 0x000fe20000002400 */
[----:B------:R-:W-:-:S02]  /*1dbe0*/  IMAD.U32 R74, RZ, RZ, UR4 ;  /* 0x00000004ff4a7e24 */ /* 0x000fc4000f8e00ff */
[----:B------:R-:W-:Y:S01]  /*1dbf0*/  FMUL.FTZ R47, R47, UR5 ;  /* 0x000000052f2f7c20 */ /* 0x000fe20008410000 */
[----:B------:R-:W-:Y:S01]  /*1dc00*/  FMUL.FTZ R45, R45, UR5 ;  /* 0x000000052d2d7c20 */ /* 0x000fe20008410000 */
[----:B------:R-:W-:Y:S01]  /*1dc10*/  IMAD.U32 R72, RZ, RZ, UR4 ;  /* 0x00000004ff487e24 */ /* 0x000fe2000f8e00ff */
[--C-:B------:R-:W-:Y:S01]  /*1dc20*/  LOP3.LUT R225, R225, 0x20, R88.reuse, 0xfe, !PT ;  /* 0x00000020e1e17812 */ /* 0x100fe200078efe58 */
[----:B------:R-:W-:Y:S01]  /*1dc30*/  IMAD.U32 R68, RZ, RZ, UR4 ;  /* 0x00000004ff447e24 */ /* 0x000fe2000f8e00ff */
[--C-:B------:R-:W-:Y:S01]  /*1dc40*/  LOP3.LUT R224, R224, 0x28, R88.reuse, 0xfe, !PT ;  /* 0x00000028e0e07812 */ /* 0x100fe200078efe58 */
[----:B------:R-:W1:Y:S01]  /*1dc50*/  MUFU.TANH R59, R5 ;  /* 0x00000005003b7308 */ /* 0x000e620000002400 */
[----:B----4-:R-:W-:Y:S01]  /*1dc60*/  VIADD R49, R215, 0xa1 ;  /* 0x000000a1d7317836 */ /* 0x010fe20000000000 */
[--C-:B------:R-:W-:Y:S01]  /*1dc70*/  LOP3.LUT R221, R221, 0x30, R88.reuse, 0xfe, !PT ;  /* 0x00000030dddd7812 */ /* 0x100fe200078efe58 */
[----:B------:R-:W-:Y:S01]  /*1dc80*/  IMAD.U32 R63, RZ, RZ, UR4 ;  /* 0x00000004ff3f7e24 */ /* 0x000fe2000f8e00ff */
[--C-:B------:R-:W-:Y:S01]  /*1dc90*/  LOP3.LUT R220, R220, 0x38, R88.reuse, 0xfe, !PT ;  /* 0x00000038dcdc7812 */ /* 0x100fe200078efe58 */
[----:B------:R-:W-:Y:S01]  /*1dca0*/  IMAD.U32 R62, RZ, RZ, UR4 ;  /* 0x00000004ff3e7e24 */ /* 0x000fe2000f8e00ff */
[CC--:B------:R-:W-:Y:S01]  /*1dcb0*/  ISETP.GE.AND P2, PT, R49.reuse, R180.reuse, PT ;  /* 0x000000b43100720c */ /* 0x0c0fe20003f46270 */
[----:B------:R-:W-:Y:S01]  /*1dcc0*/  IMAD.U32 R69, RZ, RZ, UR4 ;  /* 0x00000004ff457e24 */ /* 0x000fe2000f8e00ff */
[----:B------:R2:W-:Y:S01]  /*1dcd0*/  MUFU.TANH R98, R25 ;  /* 0x0000001900627308 */ /* 0x0005e20000002400 */
[-C--:B------:R-:W-:Y:S01]  /*1dce0*/  ISETP.GE.AND P3, PT, R49, R181.reuse, PT ;  /* 0x000000b53100720c */ /* 0x080fe20003f66270 */
[----:B------:R-:W-:Y:S01]  /*1dcf0*/  IMAD.U32 R15, RZ, RZ, UR4 ;  /* 0x00000004ff0f7e24 */ /* 0x000fe2000f8e00ff */
[----:B------:R-:W-:Y:S01]  /*1dd00*/  FSEL R57, R57, -INF , !P2 ;  /* 0xff80000039397808 */ /* 0x000fe20005000000 */
[----:B------:R-:W-:Y:S01]  /*1dd10*/  IMAD.U32 R14, RZ, RZ, UR4 ;  /* 0x00000004ff0e7e24 */ /* 0x000fe2000f8e00ff */
[-C--:B------:R-:W-:Y:S01]  /*1dd20*/  ISETP.GE.AND P2, PT, R3, R181.reuse, PT ;  /* 0x000000b50300720c */ /* 0x080fe20003f46270 */
[----:B------:R-:W-:Y:S01]  /*1dd30*/  VIADD R3, R215, 0xc1 ;  /* 0x000000c1d7037836 */ /* 0x000fe20000000000 */
[----:B------:R-:W-:Y:S01]  /*1dd40*/  FSEL R170, R170, -INF , !P3 ;  /* 0xff800000aaaa7808 */ /* 0x000fe20005800000 */
[----:B------:R4:W5:Y:S01]  /*1dd50*/  MUFU.TANH R79, R7 ;  /* 0x00000007004f7308 */ /* 0x0009620000002400 */
[C---:B---3--:R-:W-:Y:S01]  /*1dd60*/  HMMA.16816.F32 R32, R16.reuse, R8, R32 ;  /* 0x000000081020723c */ /* 0x048fe20000001820 */
[-C--:B------:R-:W-:Y:S01]  /*1dd70*/  ISETP.GE.AND P3, PT, R22, R180.reuse, PT ;  /* 0x000000b41600720c */ /* 0x080fe20003f66270 */
[----:B------:R-:W-:Y:S01]  /*1dd80*/  IMAD.U32 R13, RZ, RZ, UR4 ;  /* 0x00000004ff0d7e24 */ /* 0x000fe2000f8e00ff */
[-C--:B------:R-:W-:Y:S01]  /*1dd90*/  ISETP.GE.AND P1, PT, R3, R181.reuse, PT ;  /* 0x000000b50300720c */ /* 0x080fe20003f26270 */
[----:B------:R-:W-:Y:S01]  /*1dda0*/  IMAD.U32 R12, RZ, RZ, UR4 ;  /* 0x00000004ff0c7e24 */ /* 0x000fe2000f8e00ff */
[----:B-1----:R-:W-:Y:S01]  /*1ddb0*/  FSEL R59, R59, -INF , !P2 ;  /* 0xff8000003b3b7808 */ /* 0x002fe20005000000 */
[----:B------:R-:W-:Y:S01]  /*1ddc0*/  IMAD.U32 R5, RZ, RZ, UR4 ;  /* 0x00000004ff057e24 */ /* 0x000fe2000f8e00ff */
[----:B------:R-:W1:Y:S01]  /*1ddd0*/  MUFU.TANH R77, R27 ;  /* 0x0000001b004d7308 */ /* 0x000e620000002400 */
[--C-:B--2---:R-:W-:Y:S01]  /*1dde0*/  LOP3.LUT R25, R58, 0xc8, R88.reuse, 0xfe, !PT ;  /* 0x000000c83a197812 */ /* 0x104fe200078efe58 */
[----:B------:R-:W-:Y:S01]  /*1ddf0*/  VIADD R8, R215, 0xc9 ;  /* 0x000000c9d7087836 */ /* 0x000fe20000000000 */
[----:B------:R-:W-:Y:S01]  /*1de00*/  FSEL R58, R21, -INF , !P6 ;  /* 0xff800000153a7808 */ /* 0x000fe20007000000 */
[----:B------:R-:W-:Y:S01]  /*1de10*/  VIADD R21, R215, 0xd1 ;  /* 0x000000d1d7157836 */ /* 0x000fe20000000000 */
[-C--:B------:R-:W-:Y:S01]  /*1de20*/  ISETP.GE.AND P6, PT, R22, R181.reuse, PT ;  /* 0x000000b51600720c */ /* 0x080fe20003fc6270 */
[----:B------:R-:W-:Y:S01]  /*1de30*/  FMUL.FTZ R39, R39, UR5 ;  /* 0x0000000527277c20 */ /* 0x000fe20008410000 */
[-C--:B------:R-:W-:Y:S01]  /*1de40*/  ISETP.GE.AND P2, PT, R8, R180.reuse, PT ;  /* 0x000000b40800720c */ /* 0x080fe20003f46270 */
[----:B------:R-:W2:Y:S01]  /*1de50*/  MUFU.TANH R96, R96 ;  /* 0x0000006000607308 */ /* 0x000ea20000002400 */
[----:B------:R-:W-:Y:S01]  /*1de60*/  FSEL R60, R60, -INF , !P6 ;  /* 0xff8000003c3c7808 */ /* 0x000fe20007000000 */
[----:B----4-:R-:W-:Y:S01]  /*1de70*/  IMAD.U32 R7, RZ, RZ, UR4 ;  /* 0x00000004ff077e24 */ /* 0x010fe2000f8e00ff */
[----:B------:R-:W-:Y:S01]  /*1de80*/  ISETP.GE.AND P6, PT, R3, R180, PT ;  /* 0x000000b40300720c */ /* 0x000fe20003fc6270 */
[----:B------:R-:W-:Y:S01]  /*1de90*/  VIADD R23, R215, 0xf9 ;  /* 0x000000f9d7177836 */ /* 0x000fe20000000000 */
[----:B------:R-:W-:Y:S01]  /*1dea0*/  FSEL R3, R67, -INF , !P3 ;  /* 0xff80000043037808 */ /* 0x000fe20005800000 */
[----:B------:R-:W-:Y:S01]  /*1deb0*/  FMUL.FTZ R28, R64, UR5 ;  /* 0x00000005401c7c20 */ /* 0x000fe20008410000 */
[-C--:B------:R-:W-:Y:S01]  /*1dec0*/  ISETP.GE.AND P3, PT, R8, R181.reuse, PT ;  /* 0x000000b50800720c */ /* 0x080fe20003f66270 */
[----:B------:R-:W3:Y:S01]  /*1ded0*/  MUFU.TANH R75, R75 ;  /* 0x0000004b004b7308 */ /* 0x000ee20000002400 */
[----:B------:R-:W-:Y:S01]  /*1dee0*/  HMMA.16816.F32 R8, R16, R10, R128 ;  /* 0x0000000a1008723c */ /* 0x000fe20000001880 */
[----:B------:R-:W-:Y:S01]  /*1def0*/  FMUL.FTZ R33, R33, UR5 ;  /* 0x0000000521217c20 */ /* 0x000fe20008410000 */
[----:B-----5:R-:W-:Y:S01]  /*1df00*/  FSEL R79, R79, -INF , !P5 ;  /* 0xff8000004f4f7808 */ /* 0x020fe20006800000 */
[----:B------:R-:W-:Y:S01]  /*1df10*/  FMUL.FTZ R35, R35, UR5 ;  /* 0x0000000523237c20 */ /* 0x000fe20008410000 */
[--C-:B------:R-:W-:Y:S01]  /*1df20*/  LOP3.LUT R219, R219, 0x40, R88.reuse, 0xfe, !PT ;  /* 0x00000040dbdb7812 */ /* 0x100fe200078efe58 */
[----:B------:R-:W-:Y:S01]  /*1df30*/  FMUL.FTZ R31, R6, UR5 ;  /* 0x00000005061f7c20 */ /* 0x000fe20008410000 */
[--C-:B------:R-:W-:Y:S01]  /*1df40*/  LOP3.LUT R218, R218, 0x48, R88.reuse, 0xfe, !PT ;  /* 0x00000048dada7812 */ /* 0x100fe200078efe58 */
[----:B------:R-:W4:Y:S01]  /*1df50*/  MUFU.TANH R71, R47 ;  /* 0x0000002f00477308 */ /* 0x000f220000002400 */
[C---:B------:R-:W-:Y:S01]  /*1df60*/  VIADD R17, R215.reuse, 0xd9 ;  /* 0x000000d9d7117836 */ /* 0x040fe20000000000 */
[--C-:B------:R-:W-:Y:S01]  /*1df70*/  LOP3.LUT R168, R168, 0x50, R88.reuse, 0xfe, !PT ;  /* 0x00000050a8a87812 */ /* 0x100fe200078efe58 */
[C---:B------:R-:W-:Y:S01]  /*1df80*/  VIADD R16, R215.reuse, 0xe1 ;  /* 0x000000e1d7107836 */ /* 0x040fe20000000000 */
[--C-:B------:R-:W-:Y:S01]  /*1df90*/  LOP3.LUT R164, R164, 0x58, R88.reuse, 0xfe, !PT ;  /* 0x00000058a4a47812 */ /* 0x100fe200078efe58 */
[----:B------:R-:W-:Y:S01]  /*1dfa0*/  VIADD R18, R215, 0xe9 ;  /* 0x000000e9d7127836 */ /* 0x000fe20000000000 */
[--C-:B------:R-:W-:Y:S01]  /*1dfb0*/  LOP3.LUT R120, R120, 0x60, R88.reuse, 0xfe, !PT ;  /* 0x0000006078787812 */ /* 0x100fe200078efe58 */
[----:B------:R-:W-:Y:S01]  /*1dfc0*/  FMUL.FTZ R4, R4, UR5 ;  /* 0x0000000504047c20 */ /* 0x000fe20008410000 */
[----:B------:R5:W-:Y:S01]  /*1dfd0*/  MUFU.TANH R82, R70 ;  /* 0x0000004600527308 */ /* 0x000be20000002400 */
[--C-:B------:R-:W-:Y:S01]  /*1dfe0*/  LOP3.LUT R106, R106, 0x70, R88.reuse, 0xfe, !PT ;  /* 0x000000706a6a7812 */ /* 0x100fe200078efe58 */
[----:B------:R-:W-:Y:S01]  /*1dff0*/  FMUL.FTZ R24, R24, UR5 ;  /* 0x0000000518187c20 */ /* 0x000fe20008410000 */
[--C-:B------:R-:W-:Y:S01]  /*1e000*/  LOP3.LUT R87, R87, 0x78, R88.reuse, 0xfe, !PT ;  /* 0x0000007857577812 */ /* 0x100fe200078efe58 */
[----:B------:R-:W-:Y:S01]  /*1e010*/  FMUL.FTZ R36, R36, UR5 ;  /* 0x0000000524247c20 */ /* 0x000fe20008410000 */
[--C-:B------:R-:W-:Y:S01]  /*1e020*/  LOP3.LUT R74, R74, 0x80, R88.reuse, 0xfe, !PT ;  /* 0x000000804a4a7812 */ /* 0x100fe200078efe58 */
[----:B------:R-:W-:Y:S01]  /*1e030*/  FMUL.FTZ R29, R66, UR5 ;  /* 0x00000005421d7c20 */ /* 0x000fe20008410000 */
[--C-:B------:R-:W-:Y:S01]  /*1e040*/  LOP3.LUT R72, R72, 0x88, R88.reuse, 0xfe, !PT ;  /* 0x0000008848487812 */ /* 0x100fe200078efe58 */
[----:B------:R-:W4:Y:S01]  /*1e050*/  MUFU.TANH R73, R51 ;  /* 0x0000003300497308 */ /* 0x000f220000002400 */
        /* <DEDUP_REMOVED lines=8> */
[----:B-----5:R-:W-:Y:S01]  /*1e0e0*/  IMAD.U32 R70, RZ, RZ, UR4 ;  /* 0x00000004ff467e24 */ /* 0x020fe2000f8e00ff */
[--C-:B------:R-:W-:Y:S01]  /*1e0f0*/  LOP3.LUT R52, R52, 0xb8, R88.reuse, 0xfe, !PT ;  /* 0x000000b834347812 */ /* 0x100fe200078efe58 */
[----:B------:R-:W-:Y:S01]  /*1e100*/  FMUL.FTZ R40, R40, UR5 ;  /* 0x0000000528287c20 */ /* 0x000fe20008410000 */
[--C-:B------:R-:W-:Y:S01]  /*1e110*/  LOP3.LUT R27, R69, 0xc0, R88.reuse, 0xfe, !PT ;  /* 0x000000c0451b7812 */ /* 0x100fe200078efe58 */
[----:B------:R-:W-:Y:S01]  /*1e120*/  FMUL.FTZ R46, R46, UR5 ;  /* 0x000000052e2e7c20 */ /* 0x000fe20008410000 */
[--C-:B------:R-:W-:Y:S01]  /*1e130*/  LOP3.LUT R70, R70, 0x90, R88.reuse, 0xfe, !PT ;  /* 0x0000009046467812 */ /* 0x100fe200078efe58 */
[----:B------:R-:W-:Y:S01]  /*1e140*/  FMUL.FTZ R42, R42, UR5 ;  /* 0x000000052a2a7c20 */ /* 0x000fe20008410000 */
[----:B------:R5:W4:Y:S01]  /*1e150*/  MUFU.TANH R92, R45 ;  /* 0x0000002d005c7308 */ /* 0x000b220000002400 */
[--C-:B------:R-:W-:Y:S01]  /*1e160*/  LOP3.LUT R15, R15, 0xd0, R88.reuse, 0xfe, !PT ;  /* 0x000000d00f0f7812 */ /* 0x100fe200078efe58 */
[----:B------:R-:W-:Y:S01]  /*1e170*/  FMUL.FTZ R38, R38, UR5 ;  /* 0x0000000526267c20 */ /* 0x000fe20008410000 */
[--C-:B------:R-:W-:Y:S01]  /*1e180*/  LOP3.LUT R14, R14, 0xd8, R88.reuse, 0xfe, !PT ;  /* 0x000000d80e0e7812 */ /* 0x100fe200078efe58 */
[----:B------:R-:W-:Y:S01]  /*1e190*/  FMUL.FTZ R32, R32, UR5 ;  /* 0x0000000520207c20 */ /* 0x000fe20008410000 */
[--C-:B------:R-:W-:Y:S01]  /*1e1a0*/  LOP3.LUT R13, R13, 0xe0, R88.reuse, 0xfe, !PT ;  /* 0x000000e00d0d7812 */ /* 0x100fe200078efe58 */
[----:B------:R-:W-:Y:S01]  /*1e1b0*/  FMUL.FTZ R34, R34, UR5 ;  /* 0x0000000522227c20 */ /* 0x000fe20008410000 */
[--C-:B------:R-:W-:Y:S01]  /*1e1c0*/  LOP3.LUT R12, R12, 0xe8, R88.reuse, 0xfe, !PT ;  /* 0x000000e80c0c7812 */ /* 0x100fe200078efe58 */
[----:B------:R4:W4:Y:S01]  /*1e1d0*/  MUFU.TANH R90, R41 ;  /* 0x00000029005a7308 */ /* 0x0009220000002400 */
[--C-:B------:R-:W-:Y:S01]  /*1e1e0*/  LOP3.LUT R7, R7, 0xf0, R88.reuse, 0xfe, !PT ;  /* 0x000000f007077812 */ /* 0x100fe200078efe58 */
[----:B------:R-:W-:Y:S01]  /*1e1f0*/  FMUL.FTZ R8, R8, UR5 ;  /* 0x0000000508087c20 */ /* 0x000fe20008410000 */
[----:B------:R-:W-:Y:S01]  /*1e200*/  LOP3.LUT R5, R5, 0xf8, R88, 0xfe, !PT ;  /* 0x000000f805057812 */ /* 0x000fe200078efe58 */
[----:B------:R-:W-:Y:S01]  /*1e210*/  FMUL.FTZ R10, R10, UR5 ;  /* 0x000000050a0a7c20 */ /* 0x000fe20008410000 */
[-C--:B------:R-:W-:Y:S01]  /*1e220*/  ISETP.GE.AND P5, PT, R21, R181.reuse, PT ;  /* 0x000000b51500720c */ /* 0x080fe20003fa6270 */
[----:B------:R-:W-:Y:S01]  /*1e230*/  FMUL.FTZ R11, R11, UR5 ;  /* 0x000000050b0b7c20 */ /* 0x000fe20008410000 */
[----:B-1----:R-:W-:Y:S01]  /*1e240*/  FSEL R77, R77, -INF , !P6 ;  /* 0xff8000004d4d7808 */ /* 0x002fe20007000000 */
[----:B------:R-:W1:Y:S01]  /*1e250*/  MUFU.TANH R88, R37 ;  /* 0x0000002500587308 */ /* 0x000e620000002400 */
[----:B--2---:R-:W-:Y:S01]  /*1e260*/  FSEL R96, R96, -INF , !P3 ;  /* 0xff80000060607808 */ /* 0x004fe20005800000 */
[----:B-----5:R-:W-:Y:S01]  /*1e270*/  FMUL.FTZ R45, R50, UR5 ;  /* 0x00000005322d7c20 */ /* 0x020fe20008410000 */
[----:B------:R-:W-:Y:S01]  /*1e280*/  ISETP.GE.AND P6, PT, R17, R181, PT ;  /* 0x000000b51100720c */ /* 0x000fe20003fc6270 */
[----:B------:R-:W-:-:S04]  /*1e290*/  DEPBAR.LE SB0, 0x0 ;  /* 0x000080000000791a */ /* 0x000fc80000000000 */
[----:B------:R2:W5:Y:S01]  /*1e2a0*/  MUFU.TANH R69, R43 ;  /* 0x0000002b00457308 */ /* 0x0005620000002400 */
[-C--:B------:R-:W-:Y:S01]  /*1e2b0*/  ISETP.GE.AND P3, PT, R17, R180.reuse, PT ;  /* 0x000000b41100720c */ /* 0x080fe20003f66270 */
[----:B------:R-:W-:Y:S01]  /*1e2c0*/  VIADD R17, R215, 0xf1 ;  /* 0x000000f1d7117836 */ /* 0x000fe20000000000 */
[----:B---3--:R-:W-:Y:S01]  /*1e2d0*/  FSEL R75, R75, -INF , !P2 ;  /* 0xff8000004b4b7808 */ /* 0x008fe20005000000 */
[----:B----4-:R-:W-:Y:S01]  /*1e2e0*/  FMUL.FTZ R41, R110, UR5 ;  /* 0x000000056e297c20 */ /* 0x010fe20008410000 */
[----:B------:R-:W-:Y:S02]  /*1e2f0*/  FSEL R94, R94, -INF , !P5 ;  /* 0xff8000005e5e7808 */ /* 0x000fe40006800000 */
[C---:B------:R-:W-:Y:S01]  /*1e300*/  ISETP.GE.AND P2, PT, R16.reuse, R181, PT ;  /* 0x000000b51000720c */ /* 0x040fe20003f46270 */
[----:B------:R3:W4:Y:S01]  /*1e310*/  MUFU.TANH R67, R39 ;  /* 0x0000002700437308 */ /* 0x0007220000002400 */
[----:B------:R-:W-:Y:S02]  /*1e320*/  ISETP.GE.AND P5, PT, R16, R180, PT ;  /* 0x000000b41000720c */ /* 0x000fe40003fa6270 */
[----:B------:R-:W-:-:S02]  /*1e330*/  FSEL R98, R98, -INF , !P1 ;  /* 0xff80000062627808 */ /* 0x000fc40004800000 */
[-C--:B------:R-:W-:Y:S02]  /*1e340*/  ISETP.GE.AND P1, PT, R21, R180.reuse, PT ;  /* 0x000000b41500720c */ /* 0x080fe40003f26270 */
[----:B------:R-:W-:Y:S01]  /*1e350*/  FSEL R71, R71, -INF , !P3 ;  /* 0xff80000047477808 */ /* 0x000fe20005800000 */
[----:B------:R-:W4:Y:S01]  /*1e360*/  MUFU.TANH R16, R35 ;  /* 0x0000002300107308 */ /* 0x000f220000002400 */
[-C--:B------:R-:W-:Y:S01]  /*1e370*/  ISETP.GE.AND P3, PT, R17, R181.reuse, PT ;  /* 0x000000b51100720c */ /* 0x080fe20003f66270 */
[----:B--2---:R-:W-:Y:S01]  /*1e380*/  FMUL.FTZ R43, R48, UR5 ;  /* 0x00000005302b7c20 */ /* 0x004fe20008410000 */
[----:B------:R-:W-:Y:S02]  /*1e390*/  FSEL R73, R73, -INF , !P1 ;  /* 0xff80000049497808 */ /* 0x000fe40004800000 */
[----:B------:R-:W-:Y:S02]  /*1e3a0*/  ISETP.GE.AND P1, PT, R18, R181, PT ;  /* 0x000000b51200720c */ /* 0x000fe40003f26270 */
[----:B------:R-:W-:Y:S01]  /*1e3b0*/  FSEL R86, R86, -INF , !P3 ;  /* 0xff80000056567808 */ /* 0x000fe20005800000 */
[----:B------:R2:W2:Y:S01]  /*1e3c0*/  MUFU.TANH R84, R9 ;  /* 0x0000000900547308 */ /* 0x0004a20000002400 */
[----:B------:R-:W-:Y:S01]  /*1e3d0*/  FSEL R92, R92, -INF , !P6 ;  /* 0xff8000005c5c7808 */ /* 0x000fe20007000000 */
[----:B---3--:R-:W-:Y:S01]  /*1e3e0*/  FMUL.FTZ R39, R108, UR5 ;  /* 0x000000056c277c20 */ /* 0x008fe20008410000 */
[----:B------:R-:W-:-:S02]  /*1e3f0*/  ISETP.GE.AND P3, PT, R65, R180, PT ;  /* 0x000000b44100720c */ /* 0x000fc40003f66270 */
[-C--:B------:R-:W-:Y:S02]  /*1e400*/  ISETP.GE.AND P6, PT, R18, R180.reuse, PT ;  /* 0x000000b41200720c */ /* 0x080fe40003fc6270 */
[----:B------:R-:W-:Y:S01]  /*1e410*/  FSEL R18, R186, -INF , !P0 ;  /* 0xff800000ba127808 */ /* 0x000fe20004000000 */
[----:B------:R-:W3:Y:S01]  /*1e420*/  MUFU.TANH R81, R81 ;  /* 0x0000005100517308 */ /* 0x000ee20000002400 */
[----:B------:R-:W-:Y:S02]  /*1e430*/  FSEL R90, R90, -INF , !P2 ;  /* 0xff8000005a5a7808 */ /* 0x000fe40005000000 */
[----:B-1----:R-:W-:Y:S02]  /*1e440*/  FSEL R88, R88, -INF , !P1 ;  /* 0xff80000058587808 */ /* 0x002fe40004800000 */
[-C--:B------:R-:W-:Y:S02]  /*1e450*/  ISETP.GE.AND P0, PT, R225, R180.reuse, PT ;  /* 0x000000b4e100720c */ /* 0x080fe40003f06270 */
[-C--:B------:R-:W-:Y:S01]  /*1e460*/  ISETP.GE.AND P2, PT, R17, R180.reuse, PT ;  /* 0x000000b41100720c */ /* 0x080fe20003f46270 */
[----:B------:R-:W1:Y:S01]  /*1e470*/  MUFU.TANH R101, R101 ;  /* 0x0000006500657308 */ /* 0x000e620000002400 */
[----:B------:R-:W-:-:S02]  /*1e480*/  ISETP.GE.AND P1, PT, R215, R180, PT ;  /* 0x000000b4d700720c */ /* 0x000fc40003f26270 */
[----:B------:R-:W-:Y:S02]  /*1e490*/  FSEL R33, R183, -INF , !P3 ;  /* 0xff800000b7217808 */ /* 0x000fe40005800000 */
[-C--:B------:R-:W-:Y:S02]  /*1e4a0*/  ISETP.GE.AND P3, PT, R221, R181.reuse, PT ;  /* 0x000000b5dd00720c */ /* 0x080fe40003f66270 */
[----:B-----5:R-:W-:Y:S01]  /*1e4b0*/  FSEL R69, R69, -INF , !P5 ;  /* 0xff80000045457808 */ /* 0x020fe20006800000 */
[----:B------:R-:W5:Y:S01]  /*1e4c0*/  MUFU.TANH R93, R93 ;  /* 0x0000005d005d7308 */ /* 0x000f620000002400 */
[----:B----4-:R-:W-:Y:S02]  /*1e4d0*/  FSEL R67, R67, -INF , !P6 ;  /* 0xff80000043437808 */ /* 0x010fe40007000000 */
[-C--:B------:R-:W-:Y:S02]  /*1e4e0*/  ISETP.GE.AND P5, PT, R215, R181.reuse, PT ;  /* 0x000000b5d700720c */ /* 0x080fe40003fa6270 */
[----:B------:R-:W-:-:S02]  /*1e4f0*/  ISETP.GE.AND P6, PT, R65, R181, PT ;  /* 0x000000b54100720c */ /* 0x000fc40003fc6270 */
[----:B------:R-:W-:Y:S01]  /*1e500*/  FSEL R227, R191, -INF , !P0 ;  /* 0xff800000bfe37808 */ /* 0x000fe20004000000 */
[----:B------:R-:W4:Y:S01]  /*1e510*/  MUFU.TANH R28, R28 ;  /* 0x0000001c001c7308 */ /* 0x000f220000002400 */
[----:B------:R-:W-:Y:S02]  /*1e520*/  FSEL R65, R16, -INF , !P2 ;  /* 0xff80000010417808 */ /* 0x000fe40005000000 */
[----:B--2---:R-:W-:Y:S02]  /*1e530*/  FSEL R9, R187, -INF , !P1 ;  /* 0xff800000bb097808 */ /* 0x004fe40004800000 */
[-C--:B------:R-:W-:Y:S02]  /*1e540*/  ISETP.GE.AND P0, PT, R219, R181.reuse, PT ;  /* 0x000000b5db00720c */ /* 0x080fe40003f06270 */
[-C--:B------:R-:W-:Y:S01]  /*1e550*/  ISETP.GE.AND P2, PT, R23, R181.reuse, PT ;  /* 0x000000b51700720c */ /* 0x080fe20003f46270 */
[----:B------:R2:W-:Y:S01]  /*1e560*/  MUFU.TANH R30, R4 ;  /* 0x00000004001e7308 */ /* 0x0005e20000002400 */
[----:B------:R-:W-:-:S02]  /*1e570*/  ISETP.GE.AND P1, PT, R225, R181, PT ;  /* 0x000000b5e100720c */ /* 0x000fc40003f26270 */
[----:B------:R-:W-:Y:S02]  /*1e580*/  FSEL R16, R172, -INF , !P3 ;  /* 0xff800000ac107808 */ /* 0x000fe40005800000 */
[----:B------:R-:W-:Y:S02]  /*1e590*/  ISETP.GE.AND P3, PT, R218, R180, PT ;  /* 0x000000b4da00720c */ /* 0x000fe40003f66270 */
[----:B------:R-:W-:Y:S01]  /*1e5a0*/  FSEL R17, R182, -INF , !P5 ;  /* 0xff800000b6117808 */ /* 0x000fe20006800000 */
[----:B------:R-:W4:Y:S01]  /*1e5b0*/  MUFU.TANH R105, R105 ;  /* 0x0000006900697308 */ /* 0x000f220000002400 */
[----:B------:R-:W-:Y:S02]  /*1e5c0*/  FSEL R6, R185, -INF , !P4 ;  /* 0xff800000b9067808 */ /* 0x000fe40006000000 */
[-C--:B------:R-:W-:Y:S02]  /*1e5d0*/  ISETP.GE.AND P5, PT, R226, R181.reuse, PT ;  /* 0x000000b5e200720c */ /* 0x080fe40003fa6270 */
[----:B------:R-:W-:-:S02]  /*1e5e0*/  ISETP.GE.AND P4, PT, R224, R181, PT ;  /* 0x000000b5e000720c */ /* 0x000fc40003f86270 */
[----:B------:R-:W-:Y:S01]  /*1e5f0*/  FSEL R49, R116, -INF , !P0 ;  /* 0xff80000074317808 */ /* 0x000fe20004000000 */
[----:B------:R-:W4:Y:S01]  /*1e600*/  MUFU.TANH R97, R97 ;  /* 0x0000006100617308 */ /* 0x000f220000002400 */
[----:B------:R-:W-:Y:S02]  /*1e610*/  FSEL R84, R84, -INF , !P2 ;  /* 0xff80000054547808 */ /* 0x000fe40005000000 */
[----:B------:R-:W-:Y:S02]  /*1e620*/  FSEL R21, R190, -INF , !P1 ;  /* 0xff800000be157808 */ /* 0x000fe40004800000 */
[-C--:B------:R-:W-:Y:S02]  /*1e630*/  ISETP.GE.AND P0, PT, R164, R180.reuse, PT ;  /* 0x000000b4a400720c */ /* 0x080fe40003f06270 */
[----:B------:R-:W-:Y:S01]  /*1e640*/  ISETP.GE.AND P2, PT, R226, R180, PT ;  /* 0x000000b4e200720c */ /* 0x000fe20003f46270 */
[----:B------:R-:W4:Y:S01]  /*1e650*/  MUFU.TANH R76, R76 ;  /* 0x0000004c004c7308 */ /* 0x000f220000002400 */
[----:B------:R-:W-:-:S02]  /*1e660*/  FSEL R19, R184, -INF , !P6 ;  /* 0xff800000b8137808 */ /* 0x000fc40007000000 */
[-C--:B------:R-:W-:Y:S02]  /*1e670*/  ISETP.GE.AND P1, PT, R220, R180.reuse, PT ;  /* 0x000000b4dc00720c */ /* 0x080fe40003f26270 */
[----:B------:R-:W-:Y:S02]  /*1e680*/  FSEL R215, R119, -INF , !P3 ;  /* 0xff80000077d77808 */ /* 0x000fe40005800000 */
[----:B------:R-:W-:Y:S01]  /*1e690*/  ISETP.GE.AND P6, PT, R224, R180, PT ;  /* 0x000000b4e000720c */ /* 0x000fe20003fc6270 */
[----:B------:R-:W4:Y:S01]  /*1e6a0*/  MUFU.TANH R41, R41 ;  /* 0x0000002900297308 */ /* 0x000f220000002400 */
[----:B------:R-:W-:Y:S02]  /*1e6b0*/  ISETP.GE.AND P3, PT, R109, R181, PT ;  /* 0x000000b56d00720c */ /* 0x000fe40003f66270 */
[----:B------:R-:W-:Y:S02]  /*1e6c0*/  FSEL R22, R188, -INF , !P5 ;  /* 0xff800000bc167808 */ /* 0x000fe40006800000 */
[----:B--2---:R-:W-:-:S02]  /*1e6d0*/  FSEL R4, R192, -INF , !P4 ;  /* 0xff800000c0047808 */ /* 0x004fc40006000000 */
[-C--:B------:R-:W-:Y:S01]  /*1e6e0*/  ISETP.GE.AND P5, PT, R221, R180.reuse, PT ;  /* 0x000000b4dd00720c */ /* 0x080fe20003fa6270 */
[----:B------:R-:W2:Y:S01]  /*1e6f0*/  MUFU.TANH R85, R85 ;  /* 0x0000005500557308 */ /* 0x000ea20000002400 */
[----:B------:R-:W-:Y:S02]  /*1e700*/  ISETP.GE.AND P4, PT, R219, R180, PT ;  /* 0x000000b4db00720c */ /* 0x000fe40003f86270 */
[----:B------:R-:W-:Y:S02]  /*1e710*/  FSEL R192, R115, -INF , !P0 ;  /* 0xff80000073c07808 */ /* 0x000fe40004000000 */
[----:B------:R-:W-:Y:S02]  /*1e720*/  FSEL R37, R189, -INF , !P2 ;  /* 0xff800000bd257808 */ /* 0x000fe40005000000 */
[----:B------:R-:W-:Y:S01]  /*1e730*/  FSEL R221, R198, -INF , !P1 ;  /* 0xff800000c6dd7808 */ /* 0x000fe20004800000 */
[----:B------:R-:W2:Y:S01]  /*1e740*/  MUFU.TANH R80, R80 ;  /* 0x0000005000507308 */ /* 0x000ea20000002400 */
[----:B------:R-:W-:-:S02]  /*1e750*/  ISETP.GE.AND P0, PT, R87, R181, PT ;  /* 0x000000b55700720c */ /* 0x000fc40003f06270 */
[-C--:B------:R-:W-:Y:S02]  /*1e760*/  ISETP.GE.AND P2, PT, R220, R181.reuse, PT ;  /* 0x000000b5dc00720c */ /* 0x080fe40003f46270 */
[----:B------:R-:W-:Y:S02]  /*1e770*/  FSEL R226, R193, -INF , !P6 ;  /* 0xff800000c1e27808 */ /* 0x000fe40007000000 */
[----:B------:R-:W-:Y:S01]  /*1e780*/  FSEL R198, R100, -INF , !P3 ;  /* 0xff80000064c67808 */ /* 0x000fe20005800000 */
[----:B------:R3:W-:Y:S01]  /*1e790*/  MUFU.TANH R35, R24 ;  /* 0x0000001800237308 */ /* 0x0007e20000002400 */
[----:B------:R-:W-:Y:S02]  /*1e7a0*/  ISETP.GE.AND P6, PT, R218, R181, PT ;  /* 0x000000b5da00720c */ /* 0x000fe40003fc6270 */
[----:B------:R-:W-:Y:S02]  /*1e7b0*/  ISETP.GE.AND P3, PT, R74, R180, PT ;  /* 0x000000b44a00720c */ /* 0x000fe40003f66270 */
[----:B------:R-:W-:-:S02]  /*1e7c0*/  FSEL R224, R173, -INF , !P5 ;  /* 0xff800000ade07808 */ /* 0x000fc40006800000 */
[----:B------:R-:W-:Y:S01]  /*1e7d0*/  FSEL R218, R117, -INF , !P4 ;  /* 0xff80000075da7808 */ /* 0x000fe20006000000 */
[----:B------:R-:W-:Y:S01]  /*1e7e0*/  MUFU.TANH R78, R78 ;  /* 0x0000004e004e7308 */ /* 0x000fe20000002400 */
[-C--:B------:R-:W-:Y:S02]  /*1e7f0*/  ISETP.GE.AND P5, PT, R168, R181.reuse, PT ;  /* 0x000000b5a800720c */ /* 0x080fe40003fa6270 */
[----:B------:R-:W-:Y:S02]  /*1e800*/  ISETP.GE.AND P4, PT, R120, R181, PT ;  /* 0x000000b57800720c */ /* 0x000fe40003f86270 */
[----:B------:R-:W-:Y:S02]  /*1e810*/  FSEL R189, R99, -INF , !P0 ;  /* 0xff80000063bd7808 */ /* 0x000fe40004000000 */
[----:B------:R-:W-:Y:S01]  /*1e820*/  ISETP.GE.AND P0, PT, R70, R180, PT ;  /* 0x000000b44600720c */ /* 0x000fe20003f06270 */
[----:B------:R-:W-:Y:S01]  /*1e830*/  MUFU.TANH R20, R20 ;  /* 0x0000001400147308 */ /* 0x000fe20000002400 */
[----:B---3--:R-:W-:-:S02]  /*1e840*/  FSEL R24, R195, -INF , !P2 ;  /* 0xff800000c3187808 */ /* 0x008fc40005000000 */
[-C--:B------:R-:W-:Y:S02]  /*1e850*/  ISETP.GE.AND P2, PT, R168, R180.reuse, PT ;  /* 0x000000b4a800720c */ /* 0x080fe40003f46270 */
[----:B------:R-:W-:Y:S02]  /*1e860*/  ISETP.GE.AND P1, PT, R164, R181, PT ;  /* 0x000000b5a400720c */ /* 0x000fe40003f26270 */
[----:B------:R-:W-:Y:S01]  /*1e870*/  FSEL R182, R89, -INF , !P3 ;  /* 0xff80000059b67808 */ /* 0x000fe20005800000 */
[----:B------:R-:W-:Y:S01]  /*1e880*/  MUFU.TANH R29, R29 ;  /* 0x0000001d001d7308 */ /* 0x000fe20000002400 */
[----:B------:R-:W-:Y:S02]  /*1e890*/  FSEL R225, R112, -INF , !P5 ;  /* 0xff80000070e17808 */ /* 0x000fe40006800000 */
[----:B------:R-:W-:Y:S02]  /*1e8a0*/  FSEL R219, R104, -INF , !P4 ;  /* 0xff80000068db7808 */ /* 0x000fe40006000000 */
[----:B------:R-:W-:-:S02]  /*1e8b0*/  ISETP.GE.AND P5, PT, R109, R180, PT ;  /* 0x000000b46d00720c */ /* 0x000fc40003fa6270 */
[----:B------:R-:W-:Y:S01]  /*1e8c0*/  ISETP.GE.AND P4, PT, R87, R180, PT ;  /* 0x000000b45700720c */ /* 0x000fe20003f86270 */
[----:B------:R-:W3:Y:S01]  /*1e8d0*/  MUFU.TANH R89, R36 ;  /* 0x0000002400597308 */ /* 0x000ee20000002400 */
[----:B------:R-:W-:Y:S02]  /*1e8e0*/  FSEL R168, R81, -INF , !P0 ;  /* 0xff80000051a87808 */ /* 0x000fe40004000000 */
[----:B------:R-:W-:Y:S02]  /*1e8f0*/  FSEL R228, R118, -INF , !P6 ;  /* 0xff80000076e47808 */ /* 0x000fe40007000000 */
[----:B------:R-:W-:Y:S02]  /*1e900*/  FSEL R193, R113, -INF , !P2 ;  /* 0xff80000071c17808 */ /* 0x000fe40005000000 */
[----:B------:R-:W-:Y:S01]  /*1e910*/  FSEL R220, R114, -INF , !P1 ;  /* 0xff80000072dc7808 */ /* 0x000fe20004800000 */
[----:B------:R-:W3:Y:S01]  /*1e920*/  MUFU.TANH R31, R31 ;  /* 0x0000001f001f7308 */ /* 0x000ee20000002400 */
[----:B------:R-:W-:-:S02]  /*1e930*/  ISETP.GE.AND P0, PT, R53, R181, PT ;  /* 0x000000b53500720c */ /* 0x000fc40003f06270 */
[-C--:B------:R-:W-:Y:S02]  /*1e940*/  ISETP.GE.AND P6, PT, R120, R180.reuse, PT ;  /* 0x000000b47800720c */ /* 0x080fe40003fc6270 */
[CC--:B------:R-:W-:Y:S02]  /*1e950*/  ISETP.GE.AND P2, PT, R106.reuse, R181.reuse, PT ;  /* 0x000000b56a00720c */ /* 0x0c0fe40003f46270 */
[----:B------:R-:W-:Y:S01]  /*1e960*/  ISETP.GE.AND P1, PT, R106, R180, PT ;  /* 0x000000b46a00720c */ /* 0x000fe20003f26270 */
[----:B------:R-:W3:Y:S01]  /*1e970*/  MUFU.TANH R26, R26 ;  /* 0x0000001a001a7308 */ /* 0x000ee20000002400 */
[----:B-1----:R-:W-:Y:S02]  /*1e980*/  FSEL R190, R101, -INF , !P5 ;  /* 0xff80000065be7808 */ /* 0x002fe40006800000 */
[----:B-----5:R-:W-:Y:S02]  /*1e990*/  FSEL R185, R93, -INF , !P4 ;  /* 0xff8000005db97808 */ /* 0x020fe40006000000 */
[----:B------:R-:W-:-:S02]  /*1e9a0*/  ISETP.GE.AND P4, PT, R68, R181, PT ;  /* 0x000000b54400720c */ /* 0x000fc40003f86270 */
[----:B----4-:R-:W-:Y:S01]  /*1e9b0*/  FSEL R101, R28, -INF , !P0 ;  /* 0xff8000001c657808 */ /* 0x010fe20004000000 */
[----:B------:R-:W1:Y:S01]  /*1e9c0*/  MUFU.TANH R39, R39 ;  /* 0x0000002700277308 */ /* 0x000e620000002400 */
[----:B------:R-:W-:Y:S02]  /*1e9d0*/  FSEL R188, R105, -INF , !P6 ;  /* 0xff80000069bc7808 */ /* 0x000fe40007000000 */
[----:B------:R-:W-:Y:S02]  /*1e9e0*/  FSEL R195, R103, -INF , !P2 ;  /* 0xff80000067c37808 */ /* 0x000fe40005000000 */
[----:B------:R-:W-:Y:S02]  /*1e9f0*/  FSEL R186, R97, -INF , !P1 ;  /* 0xff80000061ba7808 */ /* 0x000fe40004800000 */
[----:B------:R-:W-:Y:S01]  /*1ea00*/  ISETP.GE.AND P0, PT, R25, R180, PT ;  /* 0x000000b41900720c */ /* 0x000fe20003f06270 */
[----:B------:R-:W4:Y:S01]  /*1ea10*/  MUFU.TANH R43, R43 ;  /* 0x0000002b002b7308 */ /* 0x000f220000002400 */
[----:B------:R-:W-:-:S02]  /*1ea20*/  ISETP.GE.AND P6, PT, R74, R181, PT ;  /* 0x000000b54a00720c */ /* 0x000fc40003fc6270 */
[CC--:B------:R-:W-:Y:S02]  /*1ea30*/  ISETP.GE.AND P5, PT, R72.reuse, R181.reuse, PT ;  /* 0x000000b54800720c */ /* 0x0c0fe40003fa6270 */
[----:B------:R-:W-:Y:S02]  /*1ea40*/  ISETP.GE.AND P2, PT, R72, R180, PT ;  /* 0x000000b44800720c */ /* 0x000fe40003f46270 */
[----:B------:R-:W-:Y:S01]  /*1ea50*/  ISETP.GE.AND P1, PT, R70, R181, PT ;  /* 0x000000b54600720c */ /* 0x000fe20003f26270 */
[----:B------:R-:W5:Y:S01]  /*1ea60*/  MUFU.TANH R45, R45 ;  /* 0x0000002d002d7308 */ /* 0x000f620000002400 */
[----:B------:R-:W-:Y:S02]  /*1ea70*/  FSEL R183, R76, -INF , !P4 ;  /* 0xff8000004cb77808 */ /* 0x000fe40006000000 */
[----:B------:R-:W-:Y:S02]  /*1ea80*/  FSEL R76, R41, -INF , !P0 ;  /* 0xff800000294c7808 */ /* 0x000fe40004000000 */
[----:B------:R-:W-:-:S02]  /*1ea90*/  FSEL R187, R95, -INF , !P6 ;  /* 0xff8000005fbb7808 */ /* 0x000fc40007000000 */
[----:B------:R-:W-:Y:S01]  /*1eaa0*/  FSEL R191, R91, -INF , !P5 ;  /* 0xff8000005bbf7808 */ /* 0x000fe20006800000 */
[----:B------:R-:W5:Y:S01]  /*1eab0*/  MUFU.TANH R44, R44 ;  /* 0x0000002c002c7308 */ /* 0x000f620000002400 */
[----:B--2---:R-:W-:Y:S02]  /*1eac0*/  FSEL R173, R85, -INF , !P2 ;  /* 0xff80000055ad7808 */ /* 0x004fe40005000000 */
[----:B------:R-:W-:Y:S02]  /*1ead0*/  FSEL R184, R80, -INF , !P1 ;  /* 0xff80000050b87808 */ /* 0x000fe40004800000 */
[-C--:B------:R-:W-:Y:S02]  /*1eae0*/  ISETP.GE.AND P0, PT, R12, R181.reuse, PT ;  /* 0x000000b50c00720c */ /* 0x080fe40003f06270 */
[----:B------:R-:W-:Y:S01]  /*1eaf0*/  ISETP.GE.AND P6, PT, R68, R180, PT ;  /* 0x000000b44400720c */ /* 0x000fe20003fc6270 */
[----:B------:R-:W2:Y:S01]  /*1eb00*/  MUFU.TANH R72, R46 ;  /* 0x0000002e00487308 */ /* 0x000ea20000002400 */
[----:B------:R-:W-:-:S02]  /*1eb10*/  ISETP.GE.AND P3, PT, R63, R181, PT ;  /* 0x000000b53f00720c */ /* 0x000fc40003f66270 */
[-C--:B------:R-:W-:Y:S02]  /*1eb20*/  ISETP.GE.AND P5, PT, R63, R180.reuse, PT ;  /* 0x000000b43f00720c */ /* 0x080fe40003fa6270 */
[C---:B------:R-:W-:Y:S02]  /*1eb30*/  ISETP.GE.AND P2, PT, R62.reuse, R181, PT ;  /* 0x000000b53e00720c */ /* 0x040fe40003f46270 */
[----:B------:R-:W-:Y:S01]  /*1eb40*/  ISETP.GE.AND P1, PT, R62, R180, PT ;  /* 0x000000b43e00720c */ /* 0x000fe20003f26270 */
[----:B------:R-:W2:Y:S01]  /*1eb50*/  MUFU.TANH R40, R40 ;  /* 0x0000002800287308 */ /* 0x000ea20000002400 */
[----:B---3--:R-:W-:Y:S02]  /*1eb60*/  FSEL R89, R89, -INF , !P0 ;  /* 0xff80000059597808 */ /* 0x008fe40004000000 */
[----:B------:R-:W-:Y:S02]  /*1eb70*/  FSEL R164, R78, -INF , !P6 ;  /* 0xff8000004ea47808 */ /* 0x000fe40007000000 */
[----:B------:R-:W-:-:S02]  /*1eb80*/  FSEL R172, R20, -INF , !P3 ;  /* 0xff80000014ac7808 */ /* 0x000fc40005800000 */
[----:B------:R-:W-:Y:S01]  /*1eb90*/  FSEL R83, R83, -INF , !P5 ;  /* 0xff80000053537808 */ /* 0x000fe20006800000 */
[----:B------:R-:W3:Y:S01]  /*1eba0*/  MUFU.TANH R70, R42 ;  /* 0x0000002a00467308 */ /* 0x000ee20000002400 */
[----:B------:R-:W-:Y:S02]  /*1ebb0*/  FSEL R169, R169, -INF , !P2 ;  /* 0xff800000a9a97808 */ /* 0x000fe40005000000 */
[----:B------:R-:W-:Y:S02]  /*1ebc0*/  FSEL R82, R82, -INF , !P1 ;  /* 0xff80000052527808 */ /* 0x000fe40004800000 */
[----:B------:R-:W-:Y:S02]  /*1ebd0*/  PLOP3.LUT P0, PT, PT, PT, UP0, 0x80, 0x0 ;  /* 0x000000000000781c */ /* 0x000fe40003f0f008 */
[----:B------:R-:W-:Y:S01]  /*1ebe0*/  ISETP.GE.AND P4, PT, R53, R180, PT ;  /* 0x000000b43500720c */ /* 0x000fe20003f86270 */
[----:B------:R-:W3:Y:S01]  /*1ebf0*/  MUFU.TANH R68, R38 ;  /* 0x0000002600447308 */ /* 0x000ee20000002400 */
[----:B------:R-:W-:-:S02]  /*1ec00*/  ISETP.GE.AND P6, PT, R52, R181, PT ;  /* 0x000000b53400720c */ /* 0x000fc40003fc6270 */
[-C--:B------:R-:W-:Y:S02]  /*1ec10*/  ISETP.GE.AND P3, PT, R52, R180.reuse, PT ;  /* 0x000000b43400720c */ /* 0x080fe40003f66270 */
[CC--:B------:R-:W-:Y:S02]  /*1ec20*/  ISETP.GE.AND P5, PT, R27.reuse, R181.reuse, PT ;  /* 0x000000b51b00720c */ /* 0x0c0fe40003fa6270 */
[----:B------:R-:W-:Y:S01]  /*1ec30*/  ISETP.GE.AND P2, PT, R27, R180, PT ;  /* 0x000000b41b00720c */ /* 0x000fe20003f46270 */
[----:B------:R-:W3:Y:S01]  /*1ec40*/  MUFU.TANH R87, R32 ;  /* 0x0000002000577308 */ /* 0x000ee20000002400 */
[----:B------:R-:W-:Y:S02]  /*1ec50*/  ISETP.GE.AND P1, PT, R25, R181, PT ;  /* 0x000000b51900720c */ /* 0x000fe40003f26270 */
[----:B------:R-:W-:Y:S02]  /*1ec60*/  FSEL R81, R29, -INF , !P4 ;  /* 0xff8000001d517808 */ /* 0x000fe40006000000 */
[----:B------:R-:W-:-:S02]  /*1ec70*/  FSEL R100, R30, -INF , !P6 ;  /* 0xff8000001e647808 */ /* 0x000fc40007000000 */
[----:B------:R-:W-:Y:S01]  /*1ec80*/  FSEL R80, R31, -INF , !P3 ;  /* 0xff8000001f507808 */ /* 0x000fe20005800000 */
[----:B------:R-:W3:Y:S01]  /*1ec90*/  MUFU.TANH R66, R34 ;  /* 0x0000002200427308 */ /* 0x000ee20000002400 */
[----:B------:R-:W-:Y:S02]  /*1eca0*/  FSEL R99, R35, -INF , !P5 ;  /* 0xff80000023637808 */ /* 0x000fe40006800000 */
[----:B------:R-:W-:Y:S02]  /*1ecb0*/  FSEL R78, R26, -INF , !P2 ;  /* 0xff8000001a4e7808 */ /* 0x000fe40005000000 */
[----:B-1----:R-:W-:Y:S02]  /*1ecc0*/  FSEL R97, R39, -INF , !P1 ;  /* 0xff80000027617808 */ /* 0x002fe40004800000 */
[C---:B------:R-:W-:Y:S01]  /*1ecd0*/  ISETP.GE.AND P4, PT, R15.reuse, R181, PT ;  /* 0x000000b50f00720c */ /* 0x040fe20003f86270 */
[----:B------:R-:W1:Y:S01]  /*1ece0*/  MUFU.TANH R85, R8 ;  /* 0x0000000800557308 */ /* 0x000e620000002400 */
[----:B------:R-:W-:-:S02]  /*1ecf0*/  ISETP.GE.AND P6, PT, R15, R180, PT ;  /* 0x000000b40f00720c */ /* 0x000fc40003fc6270 */
[CC--:B------:R-:W-:Y:S02]  /*1ed00*/  ISETP.GE.AND P3, PT, R14.reuse, R181.reuse, PT ;  /* 0x000000b50e00720c */ /* 0x0c0fe40003f66270 */
[-C--:B------:R-:W-:Y:S02]  /*1ed10*/  ISETP.GE.AND P5, PT, R14, R180.reuse, PT ;  /* 0x000000b40e00720c */ /* 0x080fe40003fa6270 */
[C---:B------:R-:W-:Y:S01]  /*1ed20*/  ISETP.GE.AND P2, PT, R13.reuse, R181, PT ;  /* 0x000000b50d00720c */ /* 0x040fe20003f46270 */
[----:B------:R-:W1:Y:S01]  /*1ed30*/  MUFU.TANH R64, R10 ;  /* 0x0000000a00407308 */ /* 0x000e620000002400 */
[----:B------:R-:W-:Y:S01]  /*1ed40*/  BAR.SYNC.DEFER_BLOCKING 0x0 ;  /* 0x0000000000007b1d */ /* 0x000fe20000010000 */
[----:B------:R-:W-:Y:S02]  /*1ed50*/  ISETP.GE.AND P1, PT, R13, R180, PT ;  /* 0x000000b40d00720c */ /* 0x000fe40003f26270 */
[----:B----4-:R-:W-:Y:S02]  /*1ed60*/  FSEL R95, R43, -INF , !P4 ;  /* 0xff8000002b5f7808 */ /* 0x010fe40006000000 */
[----:B-----5:R-:W-:-:S02]  /*1ed70*/  FSEL R74, R45, -INF , !P6 ;  /* 0xff8000002d4a7808 */ /* 0x020fc40007000000 */
[----:B------:R-:W4:Y:S01]  /*1ed80*/  MUFU.TANH R63, R11 ;  /* 0x0000000b003f7308 */ /* 0x000f220000002400 */
[----:B------:R-:W-:Y:S02]  /*1ed90*/  FSEL R93, R44, -INF , !P3 ;  /* 0xff8000002c5d7808 */ /* 0x000fe40005800000 */
[----:B--2---:R-:W-:Y:S02]  /*1eda0*/  FSEL R72, R72, -INF , !P5 ;  /* 0xff80000048487808 */ /* 0x004fe40006800000 */
[----:B------:R-:W-:Y:S02]  /*1edb0*/  FSEL R91, R40, -INF , !P2 ;  /* 0xff800000285b7808 */ /* 0x000fe40005000000 */
[----:B---3--:R-:W-:Y:S02]  /*1edc0*/  FSEL R70, R70, -INF , !P1 ;  /* 0xff80000046467808 */ /* 0x008fe40004800000 */
[----:B------:R-:W-:Y:S02]  /*1edd0*/  ISETP.GE.AND P4, PT, R12, R180, PT ;  /* 0x000000b40c00720c */ /* 0x000fe40003f86270 */
        /* <DEDUP_REMOVED lines=8> */
[----:B-1----:R-:W-:Y:S02]  /*1ee60*/  FSEL R85, R85, -INF , !P5 ;  /* 0xff80000055557808 */ /* 0x002fe40006800000 */
[----:B------:R-:W-:Y:S02]  /*1ee70*/  FSEL R64, R64, -INF , !P2 ;  /* 0xff80000040407808 */ /* 0x000fe40005000000 */
[----:B----4-:R-:W-:Y:S01]  /*1ee80*/  FSEL R63, R63, -INF , !P1 ;  /* 0xff8000003f3f7808 */ /* 0x010fe20004800000 */
        /* <DEDUP_REMOVED lines=65> */
.L_x_4038:
[----:B------:R-:W-:Y:S02]  /*1f2a0*/  ULDC UR4, c[0x0][0x248] ;  /* 0x0000920000047ab9 */ /* 0x000fe40000000800 */
[----:B------:R-:W-:-:S06]  /*1f2b0*/  USHF.L.U32 UR5, UR4, 0x8, URZ ;  /* 0x0000000804057899 */ /* 0x000fcc000800063f */
[----:B------:R-:W-:-:S04]  /*1f2c0*/  IADD3 R10, RZ, -UR5, RZ ;  /* 0x80000005ff0a7c10 */ /* 0x000fc8000fffe0ff */
[----:B------:R-:W-:-:S07]  /*1f2d0*/  SHF.R.S32.HI R7, RZ, 0x1f, R10 ;  /* 0x0000001fff077819 */ /* 0x000fce000001140a */
.L_x_4039:
        /* <DEDUP_REMOVED lines=57> */
.L_x_4037:
[----:B------:R-:W-:Y:S01]  /*1f670*/  FMNMX.FTZ R8, R2, R17, !PT ;  /* 0x0000001102087209 */ /* 0x000fe20007810000 */
[----:B------:R-:W1:Y:S01]  /*1f680*/  S2UR UR5, SR_CgaCtaId ;  /* 0x00000000000579c3 */ /* 0x000e620000008800 */
[----:B------:R-:W-:Y:S01]  /*1f690*/  FMNMX.FTZ R5, R0, R9, !PT ;  /* 0x0000000900057209 */ /* 0x000fe20007810000 */
[----:B------:R-:W-:Y:S01]  /*1f6a0*/  ULDC UR4, c[0x0][0x2ec] ;  /* 0x0000bb0000047ab9 */ /* 0x000fe20000000800 */
        /* <DEDUP_REMOVED lines=8> */
[----:B------:R-:W-:Y:S01]  /*1f730*/  FMNMX.FTZ R5, R122, R5, !PT ;  /* 0x000000057a057209 */ /* 0x000fe20007810000 */
[----:B------:R-:W-:Y:S01]  /*1f740*/  LDSM.16.MT88.4 R40, [R236+0xa800] ;  /* 0x00a80000ec28783b */ /* 0x000fe20000004200 */
[----:B------:R-:W-:Y:S02]  /*1f750*/  FMNMX.FTZ R8, R19, R8, !PT ;  /* 0x0000000813087209 */ /* 0x000fe40007810000 */
[----:B------:R-:W-:Y:S02]  /*1f760*/  FMNMX.FTZ R5, R33, R5, !PT ;  /* 0x0000000521057209 */ /* 0x000fe40007810000 */
[----:B------:R-:W-:Y:S02]  /*1f770*/  FMNMX.FTZ R8, R127, R8, !PT ;  /* 0x000000087f087209 */ /* 0x000fe40007810000 */
[----:B------:R-:W-:Y:S02]  /*1f780*/  FMNMX.FTZ R5, R125, R5, !PT ;  /* 0x000000057d057209 */ /* 0x000fe40007810000 */
[----:B------:R-:W-:Y:S01]  /*1f790*/  FMNMX.FTZ R8, R22, R8, !PT ;  /* 0x0000000816087209 */ /* 0x000fe20007810000 */
[----:B-1----:R-:W-:Y:S01]  /*1f7a0*/  ULEA UR5, UR5, UR6, 0x18 ;  /* 0x0000000605057291 */ /* 0x002fe2000f8ec03f */
        /* <DEDUP_REMOVED lines=125> */
[----:B------:R-:W-:Y:S01]  /*1ff80*/  SHF.R.S32.HI R8, RZ, 0x4, R8 ;  /* 0x00000004ff087819 */ /* 0x000fe20000011408 */
[----:B------:R-:W-:Y:S01]  /*1ff90*/  FMUL.FTZ R115, R117, UR4 ;  /* 0x0000000475737c20 */ /* 0x000fe20008410000 */
[----:B------:R-:W-:Y:S02]  /*1ffa0*/  IADD3 R7, -R7, R102, RZ ;  /* 0x0000006607077210 */ /* 0x000fe40007ffe1ff */
[----:B--2---:R-:W-:Y:S02]  /*1ffb0*/  FMNMX.FTZ R116, R116, R5, !PT ;  /* 0x0000000574747209 */ /* 0x004fe40007810000 */
[----:B------:R-:W-:-:S02]  /*1ffc0*/  SHF.R.S32.HI R10, RZ, 0x1f, R7 ;  /* 0x0000001fff0a7819 */ /* 0x000fc40000011407 */
[----:B------:R-:W-:Y:S01]  /*1ffd0*/  LEA.HI R11, R8, R8, RZ, 0x1 ;  /* 0x00000008080b7211 */ /* 0x000fe200078f08ff */
[----:B------:R-:W-:Y:S01]  /*1ffe0*/  FMUL.FTZ R105, R116, UR4 ;  /* 0x0000000474697c20 */ /* 0x000fe20008410000 */
[----:B------:R-:W-:Y:S02]  /*1fff0*/  LEA.HI R5, R10, R7, RZ, 0x3 ;  /* 0x000000070a057211 */ /* 0x000fe400078f18ff */
[----:B------:R-:W-:Y:S02]  /*20000*/  LOP3.LUT R10, R11, 0xfffffffe, RZ, 0xc0, !PT ;  /* 0xfffffffe0b0a7812 */ /* 0x000fe400078ec0ff */
[----:B------:R-:W-:Y:S02]  /*20010*/  LOP3.LUT R11, R5, 0xfffffff8, RZ, 0xc0, !PT ;  /* 0xfffffff8050b7812 */ /* 0x000fe400078ec0ff */
[----:B------:R-:W-:Y:S02]  /*20020*/  IADD3 R10, R8, -R10, RZ ;  /* 0x8000000a080a7210 */ /* 0x000fe40007ffe0ff */
[----:B------:R-:W-:-:S02]  /*20030*/  IADD3 R7, R7, -R11, RZ ;  /* 0x8000000b07077210 */ /* 0x000fc40007ffe0ff */
[----:B------:R-:W-:Y:S02]  /*20040*/  SHF.L.U32 R5, R5, 0x6, RZ ;  /* 0x0000000605057819 */ /* 0x000fe400000006ff */
[----:B------:R-:W-:Y:S02]  /*20050*/  SHF.L.U32 R8, R7, 0x6, RZ ;  /* 0x0000000607087819 */ /* 0x000fe400000006ff */
[----:B------:R-:W-:Y:S02]  /*20060*/  SHF.L.U32 R7, R10, 0x3, RZ ;  /* 0x000000030a077819 */ /* 0x000fe400000006ff */
[----:B------:R-:W-:Y:S02]  /*20070*/  LOP3.LUT R8, R8, 0x1c0, RZ, 0xc0, !PT ;  /* 0x000001c008087812 */ /* 0x000fe400078ec0ff */
[----:B------:R-:W-:Y:S02]  /*20080*/  LOP3.LUT R5, R5, 0xfffffe00, RZ, 0xc0, !PT ;  /* 0xfffffe0005057812 */ /* 0x000fe400078ec0ff */
[----:B------:R-:W-:-:S02]  /*20090*/  LOP3.LUT R7, R8, 0x8, R7, 0xf8, !PT ;  /* 0x0000000808077812 */ /* 0x000fc400078ef807 */
[----:B------:R-:W-:Y:S02]  /*200a0*/  SHF.R.U32.HI R8, RZ, 0x3, R8 ;  /* 0x00000003ff087819 */ /* 0x000fe40000011608 */
[----:B------:R-:W-:Y:S02]  /*200b0*/  FSETP.NEU.FTZ.AND P2, PT, R117, -INF , PT ;  /* 0xff8000007500780b */ /* 0x000fe40003f5d000 */
[----:B------:R-:W-:Y:S02]  /*200c0*/  LOP3.LUT R7, R7, R8, RZ, 0x3c, !PT ;  /* 0x0000000807077212 */ /* 0x000fe400078e3cff */
[----:B------:R-:W-:Y:S02]  /*200d0*/  FSEL R115, R115, RZ, P2 ;  /* 0x000000ff73737208 */ /* 0x000fe40001000000 */
[----:B------:R-:W-:Y:S02]  /*200e0*/  LOP3.LUT R62, R7, R5, RZ, 0xfc, !PT ;  /* 0x00000005073e7212 */ /* 0x000fe400078efcff */
[----:B------:R-:W-:Y:S01]  /*200f0*/  FSETP.NEU.FTZ.AND P1, PT, R116, -INF , PT ;  /* 0xff8000007400780b */ /* 0x000fe20003f3d000 */
[--C-:B------:R-:W-:Y:S01]  /*20100*/  FFMA.FTZ R108, R22, UR4, -R115.reuse ;  /* 0x00000004166c7c23 */ /* 0x100fe20008010873 */
[----:B------:R-:W-:Y:S01]  /*20110*/  LEA R62, R62, UR5, 0x1 ;  /* 0x000000053e3e7c11 */ /* 0x000fe2000f8e08ff */
[--C-:B------:R-:W-:Y:S01]  /*20120*/  FFMA.FTZ R106, R21, UR4, -R115.reuse ;  /* 0x00000004156a7c23 */ /* 0x100fe20008010873 */
[----:B------:R-:W-:Y:S01]  /*20130*/  FSEL R120, R117, RZ, P2 ;  /* 0x000000ff75787208 */ /* 0x000fe20001000000 */
[--C-:B------:R-:W-:Y:S01]  /*20140*/  FFMA.FTZ R111, R123, UR4, -R115.reuse ;  /* 0x000000047b6f7c23 */ /* 0x100fe20008010873 */
[----:B------:R-:W-:Y:S01]  /*20150*/  FSEL R5, R116, RZ, P1 ;  /* 0x000000ff74057208 */ /* 0x000fe20000800000 */
[----:B------:R-:W1:Y:S01]  /*20160*/  LDSM.16.MT88.4 R20, [R62+0xa000] ;  /* 0x00a000003e14783b */ /* 0x000e620000004200 */
[----:B------:R-:W-:Y:S01]  /*20170*/  FSEL R105, R105, RZ, P1 ;  /* 0x000000ff69697208 */ /* 0x000fe20000800000 */
[----:B------:R-:W-:Y:S01]  /*20180*/  FADD.FTZ R120, R2, -R120 ;  /* 0x8000007802787221 */ /* 0x000fe20000010000 */
[----:B------:R-:W-:Y:S01]  /*20190*/  FFMA.FTZ R123, R24, UR4, -R115 ;  /* 0x00000004187b7c23 */ /* 0x000fe20008010873 */
[----:B------:R-:W-:Y:S01]  /*201a0*/  FADD.FTZ R0, R0, -R5 ;  /* 0x8000000500007221 */ /* 0x000fe20000010000 */
[----:B------:R-:W2:Y:S01]  /*201b0*/  LDSM.16.MT88.4 R24, [R234+0xa000] ;  /* 0x00a00000ea18783b */ /* 0x000ea20000004200 */
[--C-:B------:R-:W-:Y:S01]  /*201c0*/  FFMA.FTZ R114, R17, UR4, -R115.reuse ;  /* 0x0000000411727c23 */ /* 0x100fe20008010873 */
[--C-:B------:R-:W-:Y:S01]  /*201d0*/  FFMA.FTZ R113, R107, UR4, -R115.reuse ;  /* 0x000000046b717c23 */ /* 0x100fe20008010873 */
[----:B------:R-:W-:Y:S01]  /*201e0*/  FFMA.FTZ R112, R18, UR4, -R115 ;  /* 0x0000000412707c23 */ /* 0x000fe20008010873 */
[--C-:B------:R-:W-:Y:S01]  /*201f0*/  FFMA.FTZ R104, R9, UR4, -R105.reuse ;  /* 0x0000000409687c23 */ /* 0x100fe20008010869 */
[--C-:B------:R-:W-:Y:S01]  /*20200*/  FFMA.FTZ R103, R121, UR4, -R105.reuse ;  /* 0x0000000479677c23 */ /* 0x100fe20008010869 */
[--C-:B------:R-:W-:Y:S01]  /*20210*/  FFMA.FTZ R102, R6, UR4, -R105.reuse ;  /* 0x0000000406667c23 */ /* 0x100fe20008010869 */
[----:B------:R-:W-:Y:S01]  /*20220*/  FMUL.FTZ R120, R120, UR4 ;  /* 0x0000000478787c20 */ /* 0x000fe20008410000 */
[----:B------:R-:W-:Y:S01]  /*20230*/  FFMA.FTZ R122, R122, UR4, -R105 ;  /* 0x000000047a7a7c23 */ /* 0x000fe20008010869 */
[----:B------:R-:W-:Y:S01]  /*20240*/  FMUL.FTZ R0, R0, UR4 ;  /* 0x0000000400007c20 */ /* 0x000fe20008410000 */
        /* <DEDUP_REMOVED lines=20> */
[----:B------:R-:W-:Y:S01]  /*20390*/  FFMA.FTZ R181, R200, UR4, -R115 ;  /* 0x00000004c8b57c23 */ /* 0x000fe20008010873 */
[--C-:B------:R-:W-:Y:S01]  /*203a0*/  FFMA.FTZ R186, R186, UR4, -R105.reuse ;  /* 0x00000004baba7c23 */ /* 0x100fe20008010869 */
[--C-:B------:R-:W-:Y:S01]  /*203b0*/  FFMA.FTZ R178, R178, UR4, -R105.reuse ;  /* 0x00000004b2b27c23 */ /* 0x100fe20008010869 */
[--C-:B------:R-:W-:Y:S01]  /*203c0*/  FFMA.FTZ R185, R185, UR4, -R105.reuse ;  /* 0x00000004b9b97c23 */ /* 0x100fe20008010869 */
[----:B------:R-:W3:Y:S01]  /*203d0*/  MUFU.EX2 R111, R111 ;  /* 0x0000006f006f7308 */ /* 0x000ee20000000800 */
[----:B------:R-:W-:Y:S01]  /*203e0*/  FFMA.FTZ R177, R177, UR4, -R105 ;  /* 0x00000004b1b17c23 */ /* 0x000fe20008010869 */
[--C-:B------:R-:W-:Y:S01]  /*203f0*/  FFMA.FTZ R187, R187, UR4, -R115.reuse ;  /* 0x00000004bbbb7c23 */ /* 0x100fe20008010873 */
[--C-:B------:R-:W-:Y:S01]  /*20400*/  FFMA.FTZ R191, R191, UR4, -R115.reuse ;  /* 0x00000004bfbf7c23 */ /* 0x100fe20008010873 */
        /* <DEDUP_REMOVED lines=14> */
[----:B------:R-:W-:Y:S01]  /*204f0*/  FFMA.FTZ R164, R164, UR4, -R105 ;  /* 0x00000004a4a47c23 */ /* 0x000fe20008010869 */
[--C-:B------:R-:W-:Y:S01]  /*20500*/  FFMA.FTZ R172, R172, UR4, -R115.reuse ;  /* 0x00000004acac7c23 */ /* 0x100fe20008010873 */
[--C-:B------:R-:W-:Y:S01]  /*20510*/  FFMA.FTZ R170, R170, UR4, -R115.reuse ;  /* 0x00000004aaaa7c23 */ /* 0x100fe20008010873 */
[--C-:B------:R-:W-:Y:S01]  /*20520*/  FFMA.FTZ R169, R169, UR4, -R115.reuse ;  /* 0x00000004a9a97c23 */ /* 0x100fe20008010873 */
[----:B------:R-:W-:Y:S01]  /*20530*/  FFMA.FTZ R61, R61, UR4, -R115 ;  /* 0x000000043d3d7c23 */ /* 0x000fe20008010873 */
[--C-:B------:R-:W-:Y:S01]  /*20540*/  FFMA.FTZ R83, R83, UR4, -R105.reuse ;  /* 0x0000000453537c23 */ /* 0x100fe20008010869 */
[----:B------:R-:W-:Y:S01]  /*20550*/  MUFU.EX2 R102, R102 ;  /* 0x0000006600667308 */ /* 0x000fe20000000800 */
[--C-:B------:R-:W-:Y:S01]  /*20560*/  FFMA.FTZ R82, R82, UR4, -R105.reuse ;  /* 0x0000000452527c23 */ /* 0x100fe20008010869 */
[----:B------:R-:W-:Y:S01]  /*20570*/  FFMA.FTZ R196, R56, UR4, -R105 ;  /* 0x0000000438c47c23 */ /* 0x000fe20008010869 */
[----:B------:R-:W-:Y:S01]  /*20580*/  FFMA.FTZ R100, R100, UR4, -R115 ;  /* 0x0000000464647c23 */ /* 0x000fe20008010873 */
[--C-:B------:R-:W-:Y:S01]  /*20590*/  FFMA.FTZ R81, R81, UR4, -R105.reuse ;  /* 0x0000000451517c23 */ /* 0x100fe20008010869 */
[--C-:B------:R-:W-:Y:S01]  /*205a0*/  FFMA.FTZ R3, R3, UR4, -R105.reuse ;  /* 0x0000000403037c23 */ /* 0x100fe20008010869 */
[--C-:B------:R-:W-:Y:S01]  /*205b0*/  FFMA.FTZ R80, R80, UR4, -R105.reuse ;  /* 0x0000000450507c23 */ /* 0x100fe20008010869 */
[----:B------:R-:W-:Y:S01]  /*205c0*/  FFMA.FTZ R79, R79, UR4, -R105 ;  /* 0x000000044f4f7c23 */ /* 0x000fe20008010869 */
[----:B------:R3:W5:Y:S01]  /*205d0*/  MUFU.EX2 R2, R122 ;  /* 0x0000007a00027308 */ /* 0x0007620000000800 */
[----:B----4-:R-:W-:Y:S01]  /*205e0*/  F2FP.F16.F32.PACK_AB R5, R103, R104 ;  /* 0x000000686705723e */ /* 0x010fe200000000ff */
[--C-:B------:R-:W-:Y:S01]  /*205f0*/  FFMA.FTZ R99, R99, UR4, -R115.reuse ;  /* 0x0000000463637c23 */ /* 0x100fe20008010873 */
[--C-:B------:R-:W-:Y:S01]  /*20600*/  FFMA.FTZ R98, R98, UR4, -R115.reuse ;  /* 0x0000000462627c23 */ /* 0x100fe20008010873 */
[--C-:B------:R-:W-:Y:S01]  /*20610*/  FFMA.FTZ R97, R97, UR4, -R115.reuse ;  /* 0x0000000461617c23 */ /* 0x100fe20008010873 */
[----:B------:R-:W-:Y:S01]  /*20620*/  FFMA.FTZ R96, R96, UR4, -R115 ;  /* 0x0000000460607c23 */ /* 0x000fe20008010873 */
[--C-:B------:R-:W-:Y:S01]  /*20630*/  FFMA.FTZ R78, R78, UR4, -R105.reuse ;  /* 0x000000044e4e7c23 */ /* 0x100fe20008010869 */
[----:B------:R-:W-:Y:S01]  /*20640*/  FFMA.FTZ R77, R77, UR4, -R105 ;  /* 0x000000044d4d7c23 */ /* 0x000fe20008010869 */
[----:B------:R-:W4:Y:S01]  /*20650*/  MUFU.EX2 R120, R120 ;  /* 0x0000007800787308 */ /* 0x000f220000000800 */
[----:B------:R-:W-:Y:S01]  /*20660*/  FFMA.FTZ R93, R93, UR4, -R115 ;  /* 0x000000045d5d7c23 */ /* 0x000fe20008010873 */
[--C-:B------:R-:W-:Y:S01]  /*20670*/  FFMA.FTZ R72, R72, UR4, -R105.reuse ;  /* 0x0000000448487c23 */ /* 0x100fe20008010869 */
[--C-:B------:R-:W-:Y:S01]  /*20680*/  FFMA.FTZ R70, R70, UR4, -R105.reuse ;  /* 0x0000000446467c23 */ /* 0x100fe20008010869 */
[--C-:B------:R-:W-:Y:S01]  /*20690*/  FFMA.FTZ R69, R69, UR4, -R105.reuse ;  /* 0x0000000445457c23 */ /* 0x100fe20008010869 */
[--C-:B------:R-:W-:Y:S01]  /*206a0*/  FFMA.FTZ R68, R68, UR4, -R105.reuse ;  /* 0x0000000444447c23 */ /* 0x100fe20008010869 */
[----:B------:R-:W-:Y:S01]  /*206b0*/  FFMA.FTZ R67, R67, UR4, -R105 ;  /* 0x0000000443437c23 */ /* 0x000fe20008010869 */
[--C-:B------:R-:W-:Y:S01]  /*206c0*/  FFMA.FTZ R85, R85, UR4, -R115.reuse ;  /* 0x0000000455557c23 */ /* 0x100fe20008010873 */
[----:B------:R1:W2:Y:S01]  /*206d0*/  MUFU.EX2 R119, R0 ;  /* 0x0000000000777308 */ /* 0x0002a20000000800 */
[----:B---3--:R-:W-:Y:S01]  /*206e0*/  FFMA.FTZ R122, R126, UR4, -R115 ;  /* 0x000000047e7a7c23 */ /* 0x008fe20008010873 */
[----:B------:R-:W-:Y:S01]  /*206f0*/  FFMA.FTZ R126, R33, UR4, -R105 ;  /* 0x00000004217e7c23 */ /* 0x000fe20008010869 */
[----:B-----5:R-:W-:Y:S01]  /*20700*/  F2FP.F16.F32.PACK_AB R7, R2, R102 ;  /* 0x000000660207723e */ /* 0x020fe200000000ff */
[----:B------:R-:W3:Y:S04]  /*20710*/  LDSM.16.MT88.4 R32, [R62+0xa800] ;  /* 0x00a800003e20783b */ /* 0x000ee80000004200 */
        /* <DEDUP_REMOVED lines=52> */
[--C-:B------:R-:W-:Y:S01]  /*20a60*/  FFMA.FTZ R145, R209, UR4, -R105.reuse ;  /* 0x00000004d1917c23 */ /* 0x100fe20008010869 */
[--C-:B------:R-:W-:Y:S01]  /*20a70*/  FFMA.FTZ R146, R221, UR4, -R105.reuse ;  /* 0x00000004dd927c23 */ /* 0x100fe20008010869 */
[----:B------:R-:W-:Y:S01]  /*20a80*/  FFMA.FTZ R147, R207, UR4, -R105 ;  /* 0x00000004cf937c23 */ /* 0x000fe20008010869 */
[C---:B------:R-:W-:Y:S01]  /*20a90*/  HMMA.16816.F32 R16, R4.reuse, R28, R16 ;  /* 0x0000001c0410723c */ /* 0x040fe20000001810 */
[----:B------:R-:W1:Y:S01]  /*20aa0*/  MUFU.EX2 R128, R128 ;  /* 0x0000008000807308 */ /* 0x000e620000000800 */
[----:B--2---:R-:W-:Y:S01]  /*20ab0*/  F2FP.F16.F32.PACK_AB R53, R125, R126 ;  /* 0x0000007e7d35723e */ /* 0x004fe200000000ff */
[----:B------:R-:W-:Y:S01]  /*20ac0*/  FFMA.FTZ R136, R228, UR4, -R115 ;  /* 0x00000004e4887c23 */ /* 0x000fe20008010873 */
        /* <DEDUP_REMOVED lines=10> */
[----:B------:R-:W-:Y:S01]  /*20b70*/  FFMA.FTZ R162, R199, UR4, -R105 ;  /* 0x00000004c7a27c23 */ /* 0x000fe20008010869 */
[--C-:B------:R-:W-:Y:S01]  /*20b80*/  FFMA.FTZ R156, R198, UR4, -R115.reuse ;  /* 0x00000004c69c7c23 */ /* 0x100fe20008010873 */
[--C-:B------:R-:W-:Y:S01]  /*20b90*/  FFMA.FTZ R158, R205, UR4, -R115.reuse ;  /* 0x00000004cd9e7c23 */ /* 0x100fe20008010873 */
[----:B------:R-:W2:Y:S01]  /*20ba0*/  MUFU.EX2 R118, R118 ;  /* 0x0000007600767308 */ /* 0x000ea20000000800 */
[----:B------:R-:W-:Y:S01]  /*20bb0*/  HMMA.16816.F32 R12, R4, R14, R140 ;  /* 0x0000000e040c723c */ /* 0x000fe2000000188c */
[----:B------:R-:W4:Y:S01]  /*20bc0*/  LDSM.16.MT88.4 R4, [R234+0xa800] ;  /* 0x00a80000ea04783b */ /* 0x000f220000004200 */
[----:B-1----:R-:W-:Y:S01]  /*20bd0*/  F2FP.F16.F32.PACK_AB R55, R128, R127 ;  /* 0x0000007f8037723e */ /* 0x002fe200000000ff */
[--C-:B------:R-:W-:Y:S01]  /*20be0*/  FFMA.FTZ R148, R220, UR4, -R115.reuse ;  /* 0x00000004dc947c23 */ /* 0x100fe20008010873 */
[--C-:B------:R-:W-:Y:S01]  /*20bf0*/  FFMA.FTZ R149, R208, UR4, -R115.reuse ;  /* 0x00000004d0957c23 */ /* 0x100fe20008010873 */
[--C-:B------:R-:W-:Y:S01]  /*20c00*/  FFMA.FTZ R150, R219, UR4, -R115.reuse ;  /* 0x00000004db967c23 */ /* 0x100fe20008010873 */
[----:B------:R-:W-:Y:S01]  /*20c10*/  FFMA.FTZ R151, R206, UR4, -R115 ;  /* 0x00000004ce977c23 */ /* 0x000fe20008010873 */
[----:B------:R-:W-:Y:S01]  /*20c20*/  FFMA.FTZ R140, R210, UR4, -R105 ;  /* 0x00000004d28c7c23 */ /* 0x000fe20008010869 */
[----:B------:R-:W-:Y:S01]  /*20c30*/  MUFU.EX2 R0, R0 ;  /* 0x0000000000007308 */ /* 0x000fe20000000800 */
[C---:B---3--:R-:W-:Y:S01]  /*20c40*/  HMMA.16816.F32 R8, R52.reuse, R32, R8 ;  /* 0x000000203408723c */ /* 0x048fe20000001808 */
[--C-:B------:R-:W-:Y:S01]  /*20c50*/  FFMA.FTZ R141, R213, UR4, -R115.reuse ;  /* 0x00000004d58d7c23 */ /* 0x100fe20008010873 */
[--C-:B------:R-:W-:Y:S01]  /*20c60*/  FFMA.FTZ R143, R225, UR4, -R115.reuse ;  /* 0x00000004e18f7c23 */ /* 0x100fe20008010873 */
[----:B------:R-:W-:Y:S01]  /*20c70*/  FFMA.FTZ R142, R211, UR4, -R115 ;  /* 0x00000004d38e7c23 */ /* 0x000fe20008010873 */
[----:B------:R-:W-:Y:S01]  /*20c80*/  FFMA.FTZ R192, R194, UR4, -R105 ;  /* 0x00000004c2c07c23 */ /* 0x000fe20008010869 */
[--C-:B------:R-:W-:Y:S01]  /*20c90*/  FFMA.FTZ R157, R195, UR4, -R115.reuse ;  /* 0x00000004c39d7c23 */ /* 0x100fe20008010873 */
[C---:B------:R-:W-:Y:S01]  /*20ca0*/  HMMA.16816.F32 R20, R52.reuse, R34, R20 ;  /* 0x000000223414723c */ /* 0x040fe20000001814 */
[----:B------:R-:W1:Y:S01]  /*20cb0*/  MUFU.EX2 R122, R122 ;  /* 0x0000007a007a7308 */ /* 0x000e620000000800 */
[----:B------:R-:W3:Y:S01]  /*20cc0*/  LDSM.16.MT88.4 R32, [R236+0xb000] ;  /* 0x00b00000ec20783b */ /* 0x000ee20000004200 */
[--C-:B------:R-:W-:Y:S01]  /*20cd0*/  FFMA.FTZ R163, R202, UR4, -R115.reuse ;  /* 0x00000004caa37c23 */ /* 0x100fe20008010873 */
[----:B------:R-:W-:Y:S01]  /*20ce0*/  FFMA.FTZ R193, R197, UR4, -R115 ;  /* 0x00000004c5c17c23 */ /* 0x000fe20008010873 */
[--C-:B------:R-:W-:Y:S01]  /*20cf0*/  FFMA.FTZ R194, R58, UR4, -R105.reuse ;  /* 0x000000043ac27c23 */ /* 0x100fe20008010869 */
[C---:B------:R-:W-:Y:S01]  /*20d00*/  HMMA.16816.F32 R16, R52.reuse, R40, R16 ;  /* 0x000000283410723c */ /* 0x040fe20000001810 */
[----:B------:R-:W-:Y:S01]  /*20d10*/  FFMA.FTZ R195, R57, UR4, -R105 ;  /* 0x0000000439c37c23 */ /* 0x000fe20008010869 */
[----:B------:R-:W-:Y:S01]  /*20d20*/  FFMA.FTZ R114, R252, R120, R114 ;  /* 0x00000078fc727223 */ /* 0x000fe20000010072 */
[----:B------:R-:W-:Y:S01]  /*20d30*/  MUFU.EX2 R137, R137 ;  /* 0x0000008900897308 */ /* 0x000fe20000000800 */
[----:B------:R-:W-:Y:S01]  /*20d40*/  FFMA.FTZ R104, R251, R119, R104 ;  /* 0x00000077fb687223 */ /* 0x000fe20000010068 */
[--C-:B------:R-:W-:Y:S01]  /*20d50*/  FFMA.FTZ R197, R59, UR4, -R115.reuse ;  /* 0x000000043bc57c23 */ /* 0x100fe20008010873 */
[C---:B------:R-:W-:Y:S01]  /*20d60*/  HMMA.16816.F32 R28, R52.reuse, R42, R28 ;  /* 0x0000002a341c723c */ /* 0x040fe2000000181c */
[----:B------:R-:W5:Y:S01]  /*20d70*/  LDSM.16.MT88.4 R40, [R235+0xb000] ;  /* 0x00b00000eb28783b */ /* 0x000f620000004200 */
[----:B------:R-:W-:Y:S01]  /*20d80*/  FADD.FTZ R114, R113, R114 ;  /* 0x0000007271727221 */ /* 0x000fe20000010000 */
[----:B------:R-:W-:Y:S01]  /*20d90*/  FADD.FTZ R103, R103, R104 ;  /* 0x0000006867677221 */ /* 0x000fe20000010000 */
[----:B------:R-:W-:Y:S01]  /*20da0*/  FFMA.FTZ R252, R84, UR4, -R115 ;  /* 0x0000000454fc7c23 */ /* 0x000fe20008010873 */
[----:B------:R-:W1:Y:S01]  /*20db0*/  MUFU.EX2 R138, R138 ;  /* 0x0000008a008a7308 */ /* 0x000e620000000800 */
[----:B------:R-:W-:Y:S01]  /*20dc0*/  HMMA.16816.F32 R36, R52, R48, R36 ;  /* 0x000000303424723c */ /* 0x000fe20000001824 */
[----:B------:R-:W-:Y:S01]  /*20dd0*/  FADD.FTZ R114, R112, R114 ;  /* 0x0000007270727221 */ /* 0x000fe20000010000 */
[----:B------:R-:W-:Y:S01]  /*20de0*/  FADD.FTZ R102, R102, R103 ;  /* 0x0000006766667221 */ /* 0x000fe20000010000 */
[----:B------:R-:W-:-:S02]  /*20df0*/  FFMA.FTZ R251, R63, UR4, -R105 ;  /* 0x000000043ffb7c23 */ /* 0x000fc40008010869 */
[----:B------:R-:W-:Y:S01]  /*20e00*/  FADD.FTZ R111, R111, R114 ;  /* 0x000000726f6f7221 */ /* 0x000fe20000010000 */
[C---:B------:R-:W-:Y:S01]  /*20e10*/  HMMA.16816.F32 R12, R52.reuse, R50, R12 ;  /* 0x00000032340c723c */ /* 0x040fe2000000180c */
[----:B------:R-:W-:Y:S01]  /*20e20*/  MUFU.EX2 R139, R139 ;  /* 0x0000008b008b7308 */ /* 0x000fe20000000800 */
[----:B--2---:R-:W-:Y:S01]  /*20e30*/  F2FP.F16.F32.PACK_AB R48, R118, R106 ;  /* 0x0000006a7630723e */ /* 0x004fe200000000ff */
[----:B------:R-:W-:Y:S01]  /*20e40*/  FADD.FTZ R102, R2, R102 ;  /* 0x0000006602667221 */ /* 0x000fe20000010000 */
[----:B------:R-:W-:Y:S02]  /*20e50*/  FADD.FTZ R111, R110, R111 ;  /* 0x0000006f6e6f7221 */ /* 0x000fe40000010000 */
[C---:B----4-:R-:W-:Y:S01]  /*20e60*/  HMMA.16816.F32 R44, R52.reuse, R4, R44 ;  /* 0x00000004342c723c */ /* 0x050fe2000000182c */
[----:B-1----:R-:W-:Y:S01]  /*20e70*/  F2FP.F16.F32.PACK_AB R50, R122, R0 ;  /* 0x000000007a32723e */ /* 0x002fe200000000ff */
[----:B------:R-:W-:Y:S01]  /*20e80*/  FADD.FTZ R126, R126, R102 ;  /* 0x000000667e7e7221 */ /* 0x000fe20000010000 */
[----:B------:R-:W1:Y:S01]  /*20e90*/  MUFU.EX2 R140, R140 ;  /* 0x0000008c008c7308 */ /* 0x000e620000000800 */
[----:B------:R-:W-:Y:S01]  /*20ea0*/  F2FP.F16.F32.PACK_AB R49, R138, R137 ;  /* 0x000000898a31723e */ /* 0x000fe200000000ff */
[----:B------:R-:W-:Y:S01]  /*20eb0*/  FADD.FTZ R111, R109, R111 ;  /* 0x0000006f6d6f7221 */ /* 0x000fe20000010000 */
[----:B------:R-:W-:Y:S01]  /*20ec0*/  HMMA.16816.F32 R132, R52, R6, R132 ;  /* 0x000000063484723c */ /* 0x000fe20000001884 */
[----:B------:R-:W2:Y:S01]  /*20ed0*/  LDSM.16.MT88.4 R4, [R234+0xb000] ;  /* 0x00b00000ea04783b */ /* 0x000ea20000004200 */
[----:B------:R-:W-:Y:S01]  /*20ee0*/  FADD.FTZ R126, R125, R126 ;  /* 0x0000007e7d7e7221 */ /* 0x000fe20000010000 */
[----:B------:R-:W-:-:S02]  /*20ef0*/  FADD.FTZ R111, R108, R111 ;  /* 0x0000006f6c6f7221 */ /* 0x000fc40000010000 */
[----:B------:R-:W-:Y:S01]  /*20f00*/  MUFU.EX2 R121, R121 ;  /* 0x0000007900797308 */ /* 0x000fe20000000800 */
[----:B------:R-:W-:Y:S01]  /*20f10*/  FADD.FTZ R126, R127, R126 ;  /* 0x0000007e7f7e7221 */ /* 0x000fe20000010000 */
[----:B------:R-:W-:-:S03]  /*20f20*/  FADD.FTZ R107, R107, R111 ;  /* 0x0000006f6b6b7221 */ /* 0x000fc60000010000 */
[----:B------:R-:W-:Y:S01]  /*20f30*/  FADD.FTZ R126, R128, R126 ;  /* 0x0000007e807e7221 */ /* 0x000fe20000010000 */
[----:B------:R-:W-:Y:S02]  /*20f40*/  FADD.FTZ R107, R106, R107 ;  /* 0x0000006b6a6b7221 */ /* 0x000fe40000010000 */
[----:B------:R-:W4:Y:S01]  /*20f50*/  MUFU.EX2 R124, R124 ;  /* 0x0000007c007c7308 */ /* 0x000f220000000800 */
[----:B-1----:R-:W-:Y:S01]  /*20f60*/  F2FP.F16.F32.PACK_AB R51, R140, R139 ;  /* 0x0000008b8c33723e */ /* 0x002fe200000000ff */
[----:B------:R-:W-:Y:S01]  /*20f70*/  FADD.FTZ R137, R137, R126 ;  /* 0x0000007e89897221 */ /* 0x000fe20000010000 */
[----:B------:R-:W-:-:S03]  /*20f80*/  FADD.FTZ R107, R118, R107 ;  /* 0x0000006b766b7221 */ /* 0x000fc60000010000 */
[----:B------:R-:W-:Y:S01]  /*20f90*/  FADD.FTZ R137, R138, R137 ;  /* 0x000000898a897221 */ /* 0x000fe20000010000 */
[----:B------:R-:W-:Y:S01]  /*20fa0*/  FADD.FTZ R107, R0, R107 ;  /* 0x0000006b006b7221 */ /* 0x000fe20000010000 */
[----:B------:R-:W-:Y:S01]  /*20fb0*/  HMMA.16816.F32 R8, R48, R24, R8 ;  /* 0x000000183008723c */ /* 0x000fe20000001808 */
[----:B------:R-:W1:Y:S01]  /*20fc0*/  MUFU.EX2 R123, R123 ;  /* 0x0000007b007b7308 */ /* 0x000e620000000800 */
[----:B------:R-:W-:Y:S01]  /*20fd0*/  FADD.FTZ R137, R139, R137 ;  /* 0x000000898b897221 */ /* 0x000fe20000010000 */
[----:B------:R-:W-:-:S03]  /*20fe0*/  FADD.FTZ R122, R122, R107 ;  /* 0x0000006b7a7a7221 */ /* 0x000fc60000010000 */
[C---:B------:R-:W-:Y:S01]  /*20ff0*/  HMMA.16816.F32 R20, R48.reuse, R26, R20 ;  /* 0x0000001a3014723c */ /* 0x040fe20000001814 */
[----:B------:R-:W2:Y:S01]  /*21000*/  LDSM.16.MT88.4 R24, [R62+0xb800] ;  /* 0x00b800003e18783b */ /* 0x000ea20000004200 */
[----:B------:R-:W-:Y:S01]  /*21010*/  FADD.FTZ R140, R140, R137 ;  /* 0x000000898c8c7221 */ /* 0x000fe20000010000 */
[----:B------:R-:W5:Y:S01]  /*21020*/  MUFU.EX2 R129, R129 ;  /* 0x0000008100817308 */ /* 0x000f620000000800 */
[C---:B----4-:R-:W-:Y:S01]  /*21030*/  F2FP.F16.F32.PACK_AB R52, R124.reuse, R121 ;  /* 0x000000797c34723e */ /* 0x050fe200000000ff */
[----:B------:R-:W-:Y:S01]  /*21040*/  FADD.FTZ R122, R121, R122 ;  /* 0x0000007a797a7221 */ /* 0x000fe20000010000 */
[C---:B---3--:R-:W-:Y:S03]  /*21050*/  HMMA.16816.F32 R16, R48.reuse, R32, R16 ;  /* 0x000000203010723c */ /* 0x048fe60000001810 */
[----:B------:R-:W-:Y:S02]  /*21060*/  FADD.FTZ R122, R124, R122 ;  /* 0x0000007a7c7a7221 */ /* 0x000fe40000010000 */
[----:B------:R-:W3:Y:S01]  /*21070*/  MUFU.EX2 R144, R144 ;  /* 0x0000009000907308 */ /* 0x000ee20000000800 */
[----:B------:R-:W-:Y:S01]  /*21080*/  HMMA.16816.F32 R28, R48, R34, R28 ;  /* 0x00000022301c723c */ /* 0x000fe2000000181c */
[----:B------:R-:W4:Y:S01]  /*21090*/  LDSM.16.MT88.4 R32, [R236+0xb800] ;  /* 0x00b80000ec20783b */ /* 0x000f220000004200 */
[----:B-1----:R-:W-:-:S04]  /*210a0*/  FADD.FTZ R122, R123, R122 ;  /* 0x0000007a7b7a7221 */ /* 0x002fc80000010000 */
[----:B-----5:R-:W-:Y:S01]  /*210b0*/  HMMA.16816.F32 R36, R48, R40, R36 ;  /* 0x000000283024723c */ /* 0x020fe20000001824 */
[----:B------:R-:W1:Y:S01]  /*210c0*/  MUFU.EX2 R145, R145 ;  /* 0x0000009100917308 */ /* 0x000e620000000800 */
[C---:B------:R-:W-:Y:S01]  /*210d0*/  F2FP.F16.F32.PACK_AB R54, R129.reuse, R123 ;  /* 0x0000007b8136723e */ /* 0x040fe200000000ff */
[----:B------:R-:W-:-:S03]  /*210e0*/  FADD.FTZ R122, R129, R122 ;  /* 0x0000007a817a7221 */ /* 0x000fc60000010000 */
[C---:B------:R-:W-:Y:S01]  /*210f0*/  HMMA.16816.F32 R12, R48.reuse, R42, R12 ;  /* 0x0000002a300c723c */ /* 0x040fe2000000180c */
[----:B------:R-:W5:Y:S02]  /*21100*/  LDSM.16.MT88.4 R40, [R235+0xb800] ;  /* 0x00b80000eb28783b */ /* 0x000f640000004200 */
[----:B------:R-:W1:Y:S01]  /*21110*/  MUFU.EX2 R146, R146 ;  /* 0x0000009200927308 */ /* 0x000e620000000800 */
[----:B---3--:R-:W-:Y:S02]  /*21120*/  FADD.FTZ R140, R144, R140 ;  /* 0x0000008c908c7221 */ /* 0x008fe40000010000 */
        /* <DEDUP_REMOVED lines=8> */
[----:B------:R-:W3:Y:S01]  /*211b0*/  MUFU.EX2 R131, R131 ;  /* 0x0000008300837308 */ /* 0x000ee20000000800 */
[C---:B--2---:R-:W-:Y:S01]  /*211c0*/  F2FP.F16.F32.PACK_AB R55, R147.reuse, R146 ;  /* 0x000000929337723e */ /* 0x044fe200000000ff */
[----:B------:R-:W-:-:S06]  /*211d0*/  FADD.FTZ R147, R147, R145 ;  /* 0x0000009193937221 */ /* 0x000fcc0000010000 */
[C---:B------:R-:W-:Y:S01]  /*211e0*/  HMMA.16816.F32 R8, R52.reuse, R24, R8 ;  /* 0x000000183408723c */ /* 0x040fe20000001808 */
[----:B------:R-:W-:Y:S05]  /*211f0*/  MUFU.EX2 R136, R136 ;  /* 0x0000008800887308 */ /* 0x000fea0000000800 */
[C---:B------:R-:W-:Y:S01]  /*21200*/  HMMA.16816.F32 R20, R52.reuse, R26, R20 ;  /* 0x0000001a3414723c */ /* 0x040fe20000001814 */
[----:B------:R-:W2:Y:S02]  /*21210*/  LDSM.16.MT88.4 R24, [R62+0xc000] ;  /* 0x00c000003e18783b */ /* 0x000ea40000004200 */
[----:B------:R-:W1:Y:S01]  /*21220*/  MUFU.EX2 R141, R141 ;  /* 0x0000008d008d7308 */ /* 0x000e620000000800 */
[C---:B---3--:R-:W-:Y:S01]  /*21230*/  F2FP.F16.F32.PACK_AB R48, R131.reuse, R130 ;  /* 0x000000828330723e */ /* 0x048fe200000000ff */
[----:B------:R-:W-:Y:S01]  /*21240*/  FADD.FTZ R130, R130, R122 ;  /* 0x0000007a82827221 */ /* 0x000fe20000010000 */
[----:B----4-:R-:W-:Y:S03]  /*21250*/  HMMA.16816.F32 R16, R52, R32, R16 ;  /* 0x000000203410723c */ /* 0x010fe60000001810 */
[----:B------:R-:W-:-:S02]  /*21260*/  FADD.FTZ R130, R131, R130 ;  /* 0x0000008283827221 */ /* 0x000fc40000010000 */
[----:B------:R-:W3:Y:S01]  /*21270*/  MUFU.EX2 R152, R152 ;  /* 0x0000009800987308 */ /* 0x000ee20000000800 */
[C---:B------:R-:W-:Y:S01]  /*21280*/  HMMA.16816.F32 R28, R52.reuse, R34, R28 ;  /* 0x00000022341c723c */ /* 0x040fe2000000181c */
[----:B------:R-:W4:Y:S05]  /*21290*/  LDSM.16.MT88.4 R32, [R236+0xc000] ;  /* 0x00c00000ec20783b */ /* 0x000f2a0000004200 */
[----:B-----5:R-:W-:Y:S01]  /*212a0*/  HMMA.16816.F32 R36, R52, R40, R36 ;  /* 0x000000283424723c */ /* 0x020fe20000001824 */
[----:B------:R-:W5:Y:S01]  /*212b0*/  MUFU.EX2 R153, R153 ;  /* 0x0000009900997308 */ /* 0x000f620000000800 */
[----:B-1----:R-:W-:Y:S01]  /*212c0*/  F2FP.F16.F32.PACK_AB R50, R141, R136 ;  /* 0x000000888d32723e */ /* 0x002fe200000000ff */
[----:B------:R-:W-:-:S03]  /*212d0*/  FADD.FTZ R136, R136, R130 ;  /* 0x0000008288887221 */ /* 0x000fc60000010000 */
[C---:B------:R-:W-:Y:S01]  /*212e0*/  HMMA.16816.F32 R12, R52.reuse, R42, R12 ;  /* 0x0000002a340c723c */ /* 0x040fe2000000180c */
[----:B------:R-:W1:Y:S01]  /*212f0*/  LDSM.16.MT88.4 R40, [R235+0xc000] ;  /* 0x00c00000eb28783b */ /* 0x000e620000004200 */
[----:B------:R-:W-:Y:S01]  /*21300*/  FADD.FTZ R136, R141, R136 ;  /* 0x000000888d887221 */ /* 0x000fe20000010000 */
[----:B------:R-:W2:Y:S01]  /*21310*/  MUFU.EX2 R154, R154 ;  /* 0x0000009a009a7308 */ /* 0x000ea20000000800 */
[----:B---3--:R-:W-:Y:S02]  /*21320*/  FADD.FTZ R147, R152, R147 ;  /* 0x0000009398937221 */ /* 0x008fe40000010000 */
[C---:B------:R-:W-:Y:S05]  /*21330*/  HMMA.16816.F32 R44, R52.reuse, R4, R44 ;  /* 0x00000004342c723c */ /* 0x040fea000000182c */
[----:B------:R-:W3:Y:S01]  /*21340*/  MUFU.EX2 R155, R155 ;  /* 0x0000009b009b7308 */ /* 0x000ee20000000800 */
[C---:B-----5:R-:W-:Y:S01]  /*21350*/  F2FP.F16.F32.PACK_AB R49, R153.reuse, R152 ;  /* 0x000000989931723e */ /* 0x060fe200000000ff */
[----:B------:R-:W-:Y:S01]  /*21360*/  HMMA.16816.F32 R132, R52, R6, R132 ;  /* 0x000000063484723c */ /* 0x000fe20000001884 */
[----:B------:R-:W5:Y:S01]  /*21370*/  LDSM.16.MT88.4 R4, [R234+0xc000] ;  /* 0x00c00000ea04783b */ /* 0x000f620000004200 */
[----:B------:R-:W-:-:S04]  /*21380*/  FADD.FTZ R153, R153, R147 ;  /* 0x0000009399997221 */ /* 0x000fc80000010000 */
[----:B------:R-:W-:Y:S01]  /*21390*/  MUFU.EX2 R143, R143 ;  /* 0x0000008f008f7308 */ /* 0x000fe20000000800 */
[----:B--2---:R-:W-:-:S07]  /*213a0*/  FADD.FTZ R153, R154, R153 ;  /* 0x000000999a997221 */ /* 0x004fce0000010000 */
[----:B------:R-:W2:Y:S01]  /*213b0*/  MUFU.EX2 R142, R142 ;  /* 0x0000008e008e7308 */ /* 0x000ea20000000800 */
[C---:B---3--:R-:W-:Y:S01]  /*213c0*/  F2FP.F16.F32.PACK_AB R51, R155.reuse, R154 ;  /* 0x0000009a9b33723e */ /* 0x048fe200000000ff */
[----:B------:R-:W-:-:S06]  /*213d0*/  FADD.FTZ R155, R155, R153 ;  /* 0x000000999b9b7221 */ /* 0x000fcc0000010000 */
[C---:B------:R-:W-:Y:S01]  /*213e0*/  HMMA.16816.F32 R8, R48.reuse, R24, R8 ;  /* 0x000000183008723c */ /* 0x040fe20000001808 */
[----:B------:R-:W-:Y:S05]  /*213f0*/  MUFU.EX2 R148, R148 ;  /* 0x0000009400947308 */ /* 0x000fea0000000800 */
[C---:B------:R-:W-:Y:S01]  /*21400*/  HMMA.16816.F32 R20, R48.reuse, R26, R20 ;  /* 0x0000001a3014723c */ /* 0x040fe20000001814 */
[----:B------:R-:W3:Y:S02]  /*21410*/  LDSM.16.MT88.4 R24, [R62+0xc800] ;  /* 0x00c800003e18783b */ /* 0x000ee40000004200 */
[----:B------:R-:W5:Y:S01]  /*21420*/  MUFU.EX2 R149, R149 ;  /* 0x0000009500957308 */ /* 0x000f620000000800 */
[C---:B--2---:R-:W-:Y:S01]  /*21430*/  F2FP.F16.F32.PACK_AB R52, R142.reuse, R143 ;  /* 0x0000008f8e34723e */ /* 0x044fe200000000ff */
[----:B------:R-:W-:Y:S01]  /*21440*/  FADD.FTZ R143, R143, R136 ;  /* 0x000000888f8f7221 */ /* 0x000fe20000010000 */
[----:B----4-:R-:W-:Y:S03]  /*21450*/  HMMA.16816.F32 R16, R48, R32, R16 ;  /* 0x000000203010723c */ /* 0x010fe60000001810 */
[----:B------:R-:W-:-:S02]  /*21460*/  FADD.FTZ R143, R142, R143 ;  /* 0x0000008f8e8f7221 */ /* 0x000fc40000010000 */
[----:B------:R-:W2:Y:S01]  /*21470*/  MUFU.EX2 R159, R159 ;  /* 0x0000009f009f7308 */ /* 0x000ea20000000800 */
[C---:B------:R-:W-:Y:S01]  /*21480*/  HMMA.16816.F32 R28, R48.reuse, R34, R28 ;  /* 0x00000022301c723c */ /* 0x040fe2000000181c */
[----:B------:R-:W4:Y:S05]  /*21490*/  LDSM.16.MT88.4 R32, [R236+0xc800] ;  /* 0x00c80000ec20783b */ /* 0x000f2a0000004200 */
[----:B-1----:R-:W-:Y:S01]  /*214a0*/  HMMA.16816.F32 R36, R48, R40, R36 ;  /* 0x000000283024723c */ /* 0x002fe20000001824 */
[----:B------:R-:W1:Y:S01]  /*214b0*/  MUFU.EX2 R160, R160 ;  /* 0x000000a000a07308 */ /* 0x000e620000000800 */
[----:B-----5:R-:W-:Y:S01]  /*214c0*/  F2FP.F16.F32.PACK_AB R54, R149, R148 ;  /* 0x000000949536723e */ /* 0x020fe200000000ff */
[----:B------:R-:W-:-:S02]  /*214d0*/  FADD.FTZ R148, R148, R143 ;  /* 0x0000008f94947221 */ /* 0x000fc40000010000 */
[----:B------:R-:W-:Y:S01]  /*214e0*/  LDSM.16.MT88.4 R140, [R235+0x11800] ;  /* 0x01180000eb8c783b */ /* 0x000fe20000004200 */
[C---:B------:R-:W-:Y:S01]  /*214f0*/  HMMA.16816.F32 R12, R48.reuse, R42, R12 ;  /* 0x0000002a300c723c */ /* 0x040fe2000000180c */
[----:B------:R-:W-:Y:S02]  /*21500*/  FADD.FTZ R148, R149, R148 ;  /* 0x0000009495947221 */ /* 0x000fe40000010000 */
[----:B------:R-:W-:Y:S01]  /*21510*/  MUFU.EX2 R161, R161 ;  /* 0x000000a100a17308 */ /* 0x000fe20000000800 */
[----:B------:R-:W5:Y:S01]  /*21520*/  LDSM.16.MT88.4 R40, [R235+0xc800] ;  /* 0x00c80000eb28783b */ /* 0x000f620000004200 */
[----:B--2---:R-:W-:Y:S01]  /*21530*/  FADD.FTZ R155, R159, R155 ;  /* 0x0000009b9f9b7221 */ /* 0x004fe20000010000 */
[C---:B------:R-:W-:Y:S05]  /*21540*/  HMMA.16816.F32 R44, R48.reuse, R4, R44 ;  /* 0x00000004302c723c */ /* 0x040fea000000182c */
[----:B------:R-:W2:Y:S01]  /*21550*/  MUFU.EX2 R162, R162 ;  /* 0x000000a200a27308 */ /* 0x000ea20000000800 */
[C---:B-1----:R-:W-:Y:S01]  /*21560*/  F2FP.F16.F32.PACK_AB R53, R160.reuse, R159 ;  /* 0x0000009fa035723e */ /* 0x042fe200000000ff */
[----:B------:R-:W-:Y:S01]  /*21570*/  HMMA.16816.F32 R132, R48, R6, R132 ;  /* 0x000000063084723c */ /* 0x000fe20000001884 */
[----:B------:R-:W1:Y:S01]  /*21580*/  LDSM.16.MT88.4 R4, [R234+0xc800] ;  /* 0x00c80000ea04783b */ /* 0x000e620000004200 */
[----:B------:R-:W-:-:S04]  /*21590*/  FADD.FTZ R160, R160, R155 ;  /* 0x0000009ba0a07221 */ /* 0x000fc80000010000 */
[----:B------:R-:W4:Y:S08]  /*215a0*/  MUFU.EX2 R150, R150 ;  /* 0x0000009600967308 */ /* 0x000f300000000800 */
        /* <DEDUP_REMOVED lines=38> */
[----:B------:R-:W1:Y:S01]  /*21810*/  MUFU.EX2 R180, R180 ;  /* 0x000000b400b47308 */ /* 0x000e620000000800 */
[----:B-----5:R-:W-:-:S04]  /*21820*/  FADD.FTZ R158, R157, R158 ;  /* 0x0000009e9d9e7221 */ /* 0x020fc80000010000 */
[C---:B------:R-:W-:Y:S01]  /*21830*/  HMMA.16816.F32 R20, R48.reuse, R26, R20 ;  /* 0x0000001a3014723c */ /* 0x040fe20000001814 */
[----:B------:R-:W3:Y:S02]  /*21840*/  LDSM.16.MT88.4 R24, [R62+0xd800] ;  /* 0x00d800003e18783b */ /* 0x000ee40000004200 */
        /* <DEDUP_REMOVED lines=16> */
[C---:B--2---:R-:W-:Y:S05]  /*21950*/  HMMA.16816.F32 R44, R48.reuse, R4, R44 ;  /* 0x00000004302c723c */ /* 0x044fea000000182c */
[----:B------:R-:W2:Y:S01]  /*21960*/  MUFU.EX2 R177, R177 ;  /* 0x000000b100b17308 */ /* 0x000ea20000000800 */
[----:B-1----:R-:W-:Y:S01]  /*21970*/  F2FP.F16.F32.PACK_AB R53, R178, R186 ;  /* 0x000000bab235723e */ /* 0x002fe200000000ff */
[----:B------:R-:W-:Y:S01]  /*21980*/  HMMA.16816.F32 R132, R48, R6, R132 ;  /* 0x000000063084723c */ /* 0x000fe20000001884 */
[----:B------:R-:W1:Y:S01]  /*21990*/  LDSM.16.MT88.4 R4, [R234+0xd800] ;  /* 0x00d80000ea04783b */ /* 0x000e620000004200 */
[----:B------:R-:W-:-:S04]  /*219a0*/  FADD.FTZ R186, R186, R190 ;  /* 0x000000bebaba7221 */ /* 0x000fc80000010000 */
[----:B------:R-:W4:Y:S01]  /*219b0*/  MUFU.EX2 R187, R187 ;  /* 0x000000bb00bb7308 */ /* 0x000f220000000800 */
[----:B------:R-:W-:-:S07]  /*219c0*/  FADD.FTZ R186, R178, R186 ;  /* 0x000000bab2ba7221 */ /* 0x000fce0000010000 */
[----:B------:R-:W5:Y:S01]  /*219d0*/  MUFU.EX2 R193, R193 ;  /* 0x000000c100c17308 */ /* 0x000f620000000800 */
[----:B--2---:R-:W-:Y:S01]  /*219e0*/  F2FP.F16.F32.PACK_AB R55, R177, R185 ;  /* 0x000000b9b137723e */ /* 0x004fe200000000ff */
[----:B------:R-:W-:-:S04]  /*219f0*/  FADD.FTZ R185, R185, R186 ;  /* 0x000000bab9b97221 */ /* 0x000fc80000010000 */
[----:B------:R-:W-:Y:S02]  /*21a00*/  FADD.FTZ R177, R177, R185 ;  /* 0x000000b9b1b17221 */ /* 0x000fe40000010000 */
[----:B---3--:R-:W-:Y:S01]  /*21a10*/  HMMA.16816.F32 R8, R52, R24, R8 ;  /* 0x000000183408723c */ /* 0x008fe20000001808 */
[----:B------:R-:W-:Y:S01]  /*21a20*/  MUFU.EX2 R191, R191 ;  /* 0x000000bf00bf7308 */ /* 0x000fe20000000800 */
[----:B----4-:R-:W-:-:S04]  /*21a30*/  FADD.FTZ R181, R187, R181 ;  /* 0x000000b5bbb57221 */ /* 0x010fc80000010000 */
[C---:B------:R-:W-:Y:S01]  /*21a40*/  HMMA.16816.F32 R20, R52.reuse, R26, R20 ;  /* 0x0000001a3414723c */ /* 0x040fe20000001814 */
[----:B------:R-:W2:Y:S02]  /*21a50*/  LDSM.16.MT88.4 R24, [R62+0xe000] ;  /* 0x00e000003e18783b */ /* 0x000ea40000004200 */
        /* <DEDUP_REMOVED lines=8> */
[----:B------:R-:W2:Y:S01]  /*21ae0*/  MUFU.EX2 R174, R174 ;  /* 0x000000ae00ae7308 */ /* 0x000ea20000000800 */
[----:B---3--:R-:W-:Y:S01]  /*21af0*/  F2FP.F16.F32.PACK_AB R50, R179, R191 ;  /* 0x000000bfb332723e */ /* 0x008fe200000000ff */
[----:B------:R-:W-:-:S03]  /*21b00*/  FADD.FTZ R191, R191, R181 ;  /* 0x000000b5bfbf7221 */ /* 0x000fc60000010000 */
[C---:B------:R-:W-:Y:S01]  /*21b10*/  HMMA.16816.F32 R12, R52.reuse, R42, R12 ;  /* 0x0000002a340c723c */ /* 0x040fe2000000180c */
[----:B------:R-:W3:Y:S01]  /*21b20*/  LDSM.16.MT88.4 R40, [R235+0xe000] ;  /* 0x00e00000eb28783b */ /* 0x000ee20000004200 */
[----:B------:R-:W-:Y:S01]  /*21b30*/  FADD.FTZ R191, R179, R191 ;  /* 0x000000bfb3bf7221 */ /* 0x000fe20000010000 */
[----:B------:R-:W5:Y:S01]  /*21b40*/  MUFU.EX2 R173, R173 ;  /* 0x000000ad00ad7308 */ /* 0x000f620000000800 */
[----:B----4-:R-:W-:Y:S02]  /*21b50*/  FADD.FTZ R177, R182, R177 ;  /* 0x000000b1b6b17221 */ /* 0x010fe40000010000 */
[C---:B-1----:R-:W-:Y:S05]  /*21b60*/  HMMA.16816.F32 R44, R52.reuse, R4, R44 ;  /* 0x00000004342c723c */ /* 0x042fea000000182c */
[----:B------:R-:W1:Y:S01]  /*21b70*/  MUFU.EX2 R171, R171 ;  /* 0x000000ab00ab7308 */ /* 0x000e620000000800 */
[C---:B--2---:R-:W-:Y:S01]  /*21b80*/  F2FP.F16.F32.PACK_AB R49, R174.reuse, R182 ;  /* 0x000000b6ae31723e */ /* 0x044fe200000000ff */
[----:B------:R-:W-:Y:S01]  /*21b90*/  HMMA.16816.F32 R132, R52, R6, R132 ;  /* 0x000000063484723c */ /* 0x000fe20000001884 */
[----:B------:R-:W2:Y:S01]  /*21ba0*/  LDSM.16.MT88.4 R4, [R234+0xe000] ;  /* 0x00e00000ea04783b */ /* 0x000ea20000004200 */
[----:B------:R-:W-:-:S04]  /*21bb0*/  FADD.FTZ R174, R174, R177 ;  /* 0x000000b1aeae7221 */ /* 0x000fc80000010000 */
[----:B------:R-:W-:Y:S01]  /*21bc0*/  MUFU.EX2 R184, R184 ;  /* 0x000000b800b87308 */ /* 0x000fe20000000800 */
[--C-:B------:R-:W-:Y:S01]  /*21bd0*/  FFMA.FTZ R52, R101, UR4, -R115.reuse ;  /* 0x0000000465347c23 */ /* 0x100fe20008010873 */
[----:B------:R-:W-:Y:S01]  /*21be0*/  FFMA.FTZ R101, R60, UR4, -R115 ;  /* 0x000000043c657c23 */ /* 0x000fe20008010873 */
[----:B-----5:R-:W-:-:S05]  /*21bf0*/  FADD.FTZ R174, R173, R174 ;  /* 0x000000aeadae7221 */ /* 0x020fca0000010000 */
[----:B------:R-:W-:Y:S01]  /*21c00*/  MUFU.EX2 R176, R176 ;  /* 0x000000b000b07308 */ /* 0x000fe20000000800 */
[C---:B-1----:R-:W-:Y:S01]  /*21c10*/  F2FP.F16.F32.PACK_AB R51, R171.reuse, R173 ;  /* 0x000000adab33723e */ /* 0x042fe200000000ff */
[----:B------:R-:W-:-:S06]  /*21c20*/  FADD.FTZ R171, R171, R174 ;  /* 0x000000aeabab7221 */ /* 0x000fcc0000010000 */
[C---:B------:R-:W-:Y:S01]  /*21c30*/  HMMA.16816.F32 R8, R48.reuse, R24, R8 ;  /* 0x000000183008723c */ /* 0x040fe20000001808 */
[----:B------:R-:W-:Y:S05]  /*21c40*/  MUFU.EX2 R183, R183 ;  /* 0x000000b700b77308 */ /* 0x000fea0000000800 */
[C---:B------:R-:W-:Y:S01]  /*21c50*/  HMMA.16816.F32 R20, R48.reuse, R26, R20 ;  /* 0x0000001a3014723c */ /* 0x040fe20000001814 */
[----:B------:R-:W1:Y:S02]  /*21c60*/  LDSM.16.MT88.4 R24, [R62+0xe800] ;  /* 0x00e800003e18783b */ /* 0x000e640000004200 */
[----:B------:R-:W4:Y:S03]  /*21c70*/  MUFU.EX2 R175, R175 ;  /* 0x000000af00af7308 */ /* 0x000f260000000800 */
[C---:B------:R-:W-:Y:S05]  /*21c80*/  HMMA.16816.F32 R16, R48.reuse, R32, R16 ;  /* 0x000000203010723c */ /* 0x040fea0000001810 */
[----:B------:R-:W5:Y:S01]  /*21c90*/  MUFU.EX2 R168, R168 ;  /* 0x000000a800a87308 */ /* 0x000f620000000800 */
[C---:B------:R-:W-:Y:S01]  /*21ca0*/  HMMA.16816.F32 R28, R48.reuse, R34, R28 ;  /* 0x00000022301c723c */ /* 0x040fe2000000181c */
[----:B------:R-:W1:Y:S05]  /*21cb0*/  LDSM.16.MT88.4 R32, [R236+0xe800] ;  /* 0x00e80000ec20783b */ /* 0x000e6a0000004200 */
[----:B---3--:R-:W-:Y:S01]  /*21cc0*/  HMMA.16816.F32 R36, R48, R40, R36 ;  /* 0x000000283024723c */ /* 0x008fe20000001824 */
[----:B------:R-:W3:Y:S01]  /*21cd0*/  MUFU.EX2 R165, R165 ;  /* 0x000000a500a57308 */ /* 0x000ee20000000800 */
[----:B----4-:R-:W-:-:S04]  /*21ce0*/  F2FP.F16.F32.PACK_AB R54, R175, R183 ;  /* 0x000000b7af36723e */ /* 0x010fc800000000ff */
[C---:B------:R-:W-:Y:S01]  /*21cf0*/  HMMA.16816.F32 R12, R48.reuse, R42, R12 ;  /* 0x0000002a300c723c */ /* 0x040fe2000000180c */
[----:B------:R-:W4:Y:S02]  /*21d00*/  LDSM.16.MT88.4 R40, [R235+0xe800] ;  /* 0x00e80000eb28783b */ /* 0x000f240000004200 */
[----:B------:R-:W3:Y:S01]  /*21d10*/  MUFU.EX2 R164, R164 ;  /* 0x000000a400a47308 */ /* 0x000ee20000000800 */
[----:B-----5:R-:W-:Y:S02]  /*21d20*/  FADD.FTZ R171, R168, R171 ;  /* 0x000000aba8ab7221 */ /* 0x020fe40000010000 */
[C---:B--2---:R-:W-:Y:S05]  /*21d30*/  HMMA.16816.F32 R44, R48.reuse, R4, R44 ;  /* 0x00000004302c723c */ /* 0x044fea000000182c */
[----:B------:R-:W2:Y:S01]  /*21d40*/  MUFU.EX2 R194, R194 ;  /* 0x000000c200c27308 */ /* 0x000ea20000000800 */
[C---:B---3--:R-:W-:Y:S01]  /*21d50*/  F2FP.F16.F32.PACK_AB R53, R165.reuse, R168 ;  /* 0x000000a8a535723e */ /* 0x048fe200000000ff */
[----:B------:R-:W-:Y:S01]  /*21d60*/  HMMA.16816.F32 R132, R48, R6, R132 ;  /* 0x000000063084723c */ /* 0x000fe20000001884 */
[----:B------:R-:W3:Y:S01]  /*21d70*/  LDSM.16.MT88.4 R4, [R234+0xe800] ;  /* 0x00e80000ea04783b */ /* 0x000ee20000004200 */
[----:B------:R-:W-:-:S04]  /*21d80*/  FADD.FTZ R171, R165, R171 ;  /* 0x000000aba5ab7221 */ /* 0x000fc80000010000 */
[----:B------:R5:W-:Y:S01]  /*21d90*/  MUFU.EX2 R60, R52 ;  /* 0x00000034003c7308 */ /* 0x000be20000000800 */
[----:B------:R-:W-:-:S07]  /*21da0*/  FADD.FTZ R171, R164, R171 ;  /* 0x000000aba4ab7221 */ /* 0x000fce0000010000 */
[----:B------:R-:W-:Y:S01]  /*21db0*/  MUFU.EX2 R172, R172 ;  /* 0x000000ac00ac7308 */ /* 0x000fe20000000800 */
[C---:B--2---:R-:W-:Y:S01]  /*21dc0*/  F2FP.F16.F32.PACK_AB R55, R194.reuse, R164 ;  /* 0x000000a4c237723e */ /* 0x044fe200000000ff */
[----:B------:R-:W-:-:S06]  /*21dd0*/  FADD.FTZ R194, R194, R171 ;  /* 0x000000abc2c27221 */ /* 0x000fcc0000010000 */
[----:B------:R-:W2:Y:S01]  /*21de0*/  MUFU.EX2 R170, R170 ;  /* 0x000000aa00aa7308 */ /* 0x000ea20000000800 */
[----:B-----5:R-:W-:Y:S01]  /*21df0*/  F2FP.F16.F32.PACK_AB R52, R176, R184 ;  /* 0x000000b8b034723e */ /* 0x020fe200000000ff */
[----:B------:R-:W-:-:S04]  /*21e00*/  FADD.FTZ R184, R184, R191 ;  /* 0x000000bfb8b87221 */ /* 0x000fc80000010000 */
[----:B------:R-:W-:Y:S02]  /*21e10*/  FADD.FTZ R184, R176, R184 ;  /* 0x000000b8b0b87221 */ /* 0x000fe40000010000 */
[----:B-1----:R-:W-:Y:S01]  /*21e20*/  HMMA.16816.F32 R8, R52, R24, R8 ;  /* 0x000000183408723c */ /* 0x002fe20000001808 */
[----:B------:R-:W-:Y:S01]  /*21e30*/  MUFU.EX2 R169, R169 ;  /* 0x000000a900a97308 */ /* 0x000fe20000000800 */
[----:B------:R-:W-:-:S04]  /*21e40*/  FADD.FTZ R184, R183, R184 ;  /* 0x000000b8b7b87221 */ /* 0x000fc80000010000 */
[C---:B------:R-:W-:Y:S01]  /*21e50*/  HMMA.16816.F32 R20, R52.reuse, R26, R20 ;  /* 0x0000001a3414723c */ /* 0x040fe20000001814 */
[----:B------:R-:W1:Y:S01]  /*21e60*/  LDSM.16.MT88.4 R24, [R62+0xf000] ;  /* 0x00f000003e18783b */ /* 0x000e620000004200 */
[----:B------:R-:W-:Y:S01]  /*21e70*/  FADD.FTZ R184, R175, R184 ;  /* 0x000000b8afb87221 */ /* 0x000fe20000010000 */
[----:B------:R-:W5:Y:S01]  /*21e80*/  MUFU.EX2 R61, R61 ;  /* 0x0000003d003d7308 */ /* 0x000f620000000800 */
[----:B--2---:R-:W-:Y:S02]  /*21e90*/  F2FP.F16.F32.PACK_AB R48, R170, R172 ;  /* 0x000000acaa30723e */ /* 0x004fe400000000ff */
[----:B------:R-:W-:Y:S01]  /*21ea0*/  HMMA.16816.F32 R16, R52, R32, R16 ;  /* 0x000000203410723c */ /* 0x000fe20000001810 */
[----:B------:R-:W-:-:S04]  /*21eb0*/  FADD.FTZ R172, R172, R184 ;  /* 0x000000b8acac7221 */ /* 0x000fc80000010000 */
[----:B------:R-:W2:Y:S01]  /*21ec0*/  MUFU.EX2 R83, R83 ;  /* 0x0000005300537308 */ /* 0x000ea20000000800 */
[----:B------:R-:W-:Y:S01]  /*21ed0*/  HMMA.16816.F32 R28, R52, R34, R28 ;  /* 0x00000022341c723c */ /* 0x000fe2000000181c */
[----:B------:R-:W1:Y:S01]  /*21ee0*/  LDSM.16.MT88.4 R32, [R236+0xf000] ;  /* 0x00f00000ec20783b */ /* 0x000e620000004200 */
[----:B------:R-:W-:-:S04]  /*21ef0*/  FADD.FTZ R172, R170, R172 ;  /* 0x000000acaaac7221 */ /* 0x000fc80000010000 */
[----:B----4-:R-:W-:Y:S01]  /*21f00*/  HMMA.16816.F32 R36, R52, R40, R36 ;  /* 0x000000283424723c */ /* 0x010fe20000001824 */
[----:B------:R-:W4:Y:S01]  /*21f10*/  MUFU.EX2 R195, R195 ;  /* 0x000000c300c37308 */ /* 0x000f220000000800 */
[----:B-----5:R-:W-:Y:S01]  /*21f20*/  F2FP.F16.F32.PACK_AB R50, R61, R169 ;  /* 0x000000a93d32723e */ /* 0x020fe200000000ff */
[----:B------:R-:W-:-:S03]  /*21f30*/  FADD.FTZ R172, R169, R172 ;  /* 0x000000aca9ac7221 */ /* 0x000fc60000010000 */
[C---:B------:R-:W-:Y:S01]  /*21f40*/  HMMA.16816.F32 R12, R52.reuse, R42, R12 ;  /* 0x0000002a340c723c */ /* 0x040fe2000000180c */
[----:B------:R-:W5:Y:S01]  /*21f50*/  LDSM.16.MT88.4 R40, [R235+0xf000] ;  /* 0x00f00000eb28783b */ /* 0x000f620000004200 */
[----:B------:R-:W-:Y:S01]  /*21f60*/  FADD.FTZ R61, R61, R172 ;  /* 0x000000ac3d3d7221 */ /* 0x000fe20000010000 */
[----:B------:R-:W-:Y:S01]  /*21f70*/  MUFU.EX2 R82, R82 ;  /* 0x0000005200527308 */ /* 0x000fe20000000800 */
[----:B--2---:R-:W-:Y:S02]  /*21f80*/  FADD.FTZ R194, R83, R194 ;  /* 0x000000c253c27221 */ /* 0x004fe40000010000 */
[----:B---3--:R-:W-:Y:S01]  /*21f90*/  HMMA.16816.F32 R44, R52, R4, R44 ;  /* 0x00000004342c723c */ /* 0x008fe2000000182c */
[----:B------:R-:W-:-:S04]  /*21fa0*/  FADD.FTZ R61, R60, R61 ;  /* 0x0000003d3c3d7221 */ /* 0x000fc80000010000 */
[----:B------:R-:W2:Y:S01]  /*21fb0*/  MUFU.EX2 R196, R196 ;  /* 0x000000c400c47308 */ /* 0x000ea20000000800 */
[C---:B----4-:R-:W-:Y:S01]  /*21fc0*/  F2FP.F16.F32.PACK_AB R49, R195.reuse, R83 ;  /* 0x00000053c331723e */ /* 0x050fe200000000ff */
[----:B------:R-:W-:Y:S01]  /*21fd0*/  HMMA.16816.F32 R132, R52, R6, R132 ;  /* 0x000000063484723c */ /* 0x000fe20000001884 */
[----:B------:R-:W3:Y:S01]  /*21fe0*/  LDSM.16.MT88.4 R4, [R234+0xf000] ;  /* 0x00f00000ea04783b */ /* 0x000ee20000004200 */
[----:B------:R-:W-:-:S03]  /*21ff0*/  FADD.FTZ R194, R195, R194 ;  /* 0x000000c2c3c27221 */ /* 0x000fc60000010000 */
[----:B------:R-:W-:Y:S01]  /*22000*/  LDSM.16.MT88.4 R52, [R236+0xf800] ;  /* 0x00f80000ec34783b */ /* 0x000fe20000004200 */
[----:B------:R-:W4:Y:S08]  /*22010*/  MUFU.EX2 R101, R101 ;  /* 0x0000006500657308 */ /* 0x000f300000000800 */
[----:B------:R-:W5:Y:S01]  /*22020*/  MUFU.EX2 R100, R100 ;  /* 0x0000006400647308 */ /* 0x000f620000000800 */
[----:B--2---:R-:W-:Y:S01]  /*22030*/  F2FP.F16.F32.PACK_AB R51, R196, R82 ;  /* 0x00000052c433723e */ /* 0x004fe200000000ff */
[----:B------:R-:W-:-:S04]  /*22040*/  FADD.FTZ R82, R82, R194 ;  /* 0x000000c252527221 */ /* 0x000fc80000010000 */
[----:B------:R-:W-:Y:S02]  /*22050*/  FADD.FTZ R82, R196, R82 ;  /* 0x00000052c4527221 */ /* 0x000fe40000010000 */
[----:B-1----:R-:W-:Y:S01]  /*22060*/  HMMA.16816.F32 R8, R48, R24, R8 ;  /* 0x000000183008723c */ /* 0x002fe20000001808 */
        /* <DEDUP_REMOVED lines=9> */
[----:B------:R-:W-:Y:S01]  /*22100*/  HMMA.16816.F32 R28, R48, R34, R28 ;  /* 0x00000022301c723c */ /* 0x000fe2000000181c */
[----:B------:R-:W2:Y:S01]  /*22110*/  LDSM.16.MT88.4 R32, [R235+0xf800] ;  /* 0x00f80000eb20783b */ /* 0x000ea20000004200 */
[C---:B-1----:R-:W-:Y:S01]  /*22120*/  F2FP.F16.F32.PACK_AB R58, R197.reuse, R100 ;  /* 0x00000064c53a723e */ /* 0x042fe200000000ff */
[----:B------:R-:W-:-:S03]  /*22130*/  FADD.FTZ R197, R197, R101 ;  /* 0x00000065c5c57221 */ /* 0x000fc60000010000 */
[----:B------:R-:W-:Y:S01]  /*22140*/  HMMA.16816.F32 R36, R48, R40, R36 ;  /* 0x000000283024723c */ /* 0x000fe20000001824 */
[----:B------:R-:W1:Y:S01]  /*22150*/  MUFU.EX2 R80, R80 ;  /* 0x0000005000507308 */ /* 0x000e620000000800 */
[----:B----4-:R-:W-:-:S04]  /*22160*/  FADD.FTZ R82, R81, R82 ;  /* 0x0000005251527221 */ /* 0x010fc80000010000 */
[C---:B------:R-:W-:Y:S01]  /*22170*/  HMMA.16816.F32 R12, R48.reuse, R42, R12 ;  /* 0x0000002a300c723c */ /* 0x040fe2000000180c */
[----:B------:R-:W4:Y:S02]  /*22180*/  LDSM.16.MT88.4 R40, [R234+0xf800] ;  /* 0x00f80000ea28783b */ /* 0x000f240000004200 */
[----:B------:R-:W1:Y:S01]  /*22190*/  MUFU.EX2 R79, R79 ;  /* 0x0000004f004f7308 */ /* 0x000e620000000800 */
[C---:B-----5:R-:W-:Y:S01]  /*221a0*/  F2FP.F16.F32.PACK_AB R57, R3.reuse, R81 ;  /* 0x000000510339723e */ /* 0x060fe200000000ff */
[----:B------:R-:W-:Y:S01]  /*221b0*/  FADD.FTZ R3, R3, R82 ;  /* 0x0000005203037221 */ /* 0x000fe20000010000 */
[C---:B---3--:R-:W-:Y:S05]  /*221c0*/  HMMA.16816.F32 R44, R48.reuse, R4, R44 ;  /* 0x00000004302c723c */ /* 0x048fea000000182c */
[----:B------:R-:W3:Y:S01]  /*221d0*/  MUFU.EX2 R99, R99 ;  /* 0x0000006300637308 */ /* 0x000ee20000000800 */
[----:B------:R-:W-:Y:S01]  /*221e0*/  HMMA.16816.F32 R132, R48, R6, R132 ;  /* 0x000000063084723c */ /* 0x000fe20000001884 */
[----:B------:R-:W-:Y:S01]  /*221f0*/  LDSM.16.MT88.4 R4, [R62+0x10000] ;  /* 0x010000003e04783b */ /* 0x000fe20000004200 */
[----:B-1----:R-:W-:-:S05]  /*22200*/  FADD.FTZ R3, R80, R3 ;  /* 0x0000000350037221 */ /* 0x002fca0000010000 */
[----:B------:R-:W1:Y:S01]  /*22210*/  MUFU.EX2 R98, R98 ;  /* 0x0000006200627308 */ /* 0x000e620000000800 */
[C---:B------:R-:W-:Y:S01]  /*22220*/  F2FP.F16.F32.PACK_AB R59, R79.reuse, R80 ;  /* 0x000000504f3b723e */ /* 0x040fe200000000ff */
[----:B------:R-:W-:-:S06]  /*22230*/  FADD.FTZ R79, R79, R3 ;  /* 0x000000034f4f7221 */ /* 0x000fcc0000010000 */
        /* <DEDUP_REMOVED lines=9> */
[----:B------:R-:W1:Y:S01]  /*222d0*/  MUFU.EX2 R78, R78 ;  /* 0x0000004e004e7308 */ /* 0x000e620000000800 */
[C---:B------:R-:W-:Y:S01]  /*222e0*/  HMMA.16816.F32 R28, R56.reuse, R54, R28 ;  /* 0x00000036381c723c */ /* 0x040fe2000000181c */
[--C-:B------:R-:W-:Y:S01]  /*222f0*/  FFMA.FTZ R52, R76, UR4, -R105.reuse ;  /* 0x000000044c347c23 */ /* 0x100fe20008010869 */
[----:B------:R-:W-:Y:S01]  /*22300*/  FFMA.FTZ R53, R75, UR4, -R105 ;  /* 0x000000044b357c23 */ /* 0x000fe20008010869 */
[--C-:B------:R-:W-:Y:S01]  /*22310*/  FFMA.FTZ R75, R87, UR4, -R115.reuse ;  /* 0x00000004574b7c23 */ /* 0x100fe20008010873 */
[--C-:B------:R-:W-:Y:S01]  /*22320*/  FFMA.FTZ R76, R86, UR4, -R115.reuse ;  /* 0x00000004564c7c23 */ /* 0x100fe20008010873 */
[----:B--2---:R-:W-:Y:S01]  /*22330*/  FADD.FTZ R98, R97, R98 ;  /* 0x0000006261627221 */ /* 0x004fe20000010000 */
[C---:B------:R-:W-:Y:S01]  /*22340*/  HMMA.16816.F32 R36, R56.reuse, R32, R36 ;  /* 0x000000203824723c */ /* 0x040fe20000001824 */
[----:B------:R-:W2:Y:S01]  /*22350*/  MUFU.EX2 R77, R77 ;  /* 0x0000004d004d7308 */ /* 0x000ea20000000800 */
[----:B-----5:R-:W-:Y:S01]  /*22360*/  F2FP.F16.F32.PACK_AB R50, R96, R97 ;  /* 0x000000616032723e */ /* 0x020fe200000000ff */
[--C-:B------:R-:W-:Y:S01]  /*22370*/  FFMA.FTZ R54, R95, UR4, -R115.reuse ;  /* 0x000000045f367c23 */ /* 0x100fe20008010873 */
[----:B------:R-:W-:Y:S01]  /*22380*/  FFMA.FTZ R55, R94, UR4, -R115 ;  /* 0x000000045e377c23 */ /* 0x000fe20008010873 */
[----:B------:R-:W-:Y:S01]  /*22390*/  FADD.FTZ R96, R96, R98 ;  /* 0x0000006260607221 */ /* 0x000fe20000010000 */
[----:B------:R-:W-:Y:S01]  /*223a0*/  HMMA.16816.F32 R12, R56, R34, R12 ;  /* 0x00000022380c723c */ /* 0x000fe2000000180c */
[----:B------:R-:W5:Y:S02]  /*223b0*/  LDSM.16.MT88.4 R32, [R235+0x10000] ;  /* 0x01000000eb20783b */ /* 0x000f640000004200 */
[----:B------:R-:W3:Y:S01]  /*223c0*/  MUFU.EX2 R52, R52 ;  /* 0x0000003400347308 */ /* 0x000ee20000000800 */
[----:B-1----:R-:W-:-:S02]  /*223d0*/  FADD.FTZ R79, R78, R79 ;  /* 0x0000004f4e4f7221 */ /* 0x002fc40000010000 */
[C---:B----4-:R-:W-:Y:S05]  /*223e0*/  HMMA.16816.F32 R44, R56.reuse, R40, R44 ;  /* 0x00000028382c723c */ /* 0x050fea000000182c */
[----:B------:R-:W1:Y:S01]  /*223f0*/  MUFU.EX2 R53, R53 ;  /* 0x0000003500357308 */ /* 0x000e620000000800 */
[----:B------:R-:W-:Y:S01]  /*22400*/  HMMA.16816.F32 R132, R56, R42, R132 ;  /* 0x0000002a3884723c */ /* 0x000fe20000001884 */
[C---:B--2---:R-:W-:Y:S01]  /*22410*/  F2FP.F16.F32.PACK_AB R49, R77.reuse, R78 ;  /* 0x0000004e4d31723e */ /* 0x044fe200000000ff */
[----:B------:R-:W2:Y:S01]  /*22420*/  LDSM.16.MT88.4 R40, [R234+0x10000] ;  /* 0x01000000ea28783b */ /* 0x000ea20000004200 */
        /* <DEDUP_REMOVED lines=9> */
[----:B---3--:R-:W-:Y:S01]  /*224c0*/  FADD.FTZ R77, R52, R77 ;  /* 0x0000004d344d7221 */ /* 0x008fe20000010000 */
        /* <DEDUP_REMOVED lines=11> */
[----:B------:R-:W3:Y:S02]  /*22580*/  LDSM.16.MT88.4 R4, [R62+0x10800] ;  /* 0x010800003e04783b */ /* 0x000ee40000004200 */
[----:B------:R-:W4:Y:S03]  /*22590*/  MUFU.EX2 R57, R57 ;  /* 0x0000003900397308 */ /* 0x000f260000000800 */
[C---:B-----5:R-:W-:Y:S05]  /*225a0*/  HMMA.16816.F32 R36, R48.reuse, R32, R36 ;  /* 0x000000203024723c */ /* 0x060fea0000001824 */
[----:B------:R-:W5:Y:S01]  /*225b0*/  MUFU.EX2 R58, R58 ;  /* 0x0000003a003a7308 */ /* 0x000f620000000800 */
[C---:B------:R-:W-:Y:S01]  /*225c0*/  HMMA.16816.F32 R12, R48.reuse, R34, R12 ;  /* 0x00000022300c723c */ /* 0x040fe2000000180c */
[----:B------:R-:W3:Y:S05]  /*225d0*/  LDSM.16.MT88.4 R32, [R235+0x10800] ;  /* 0x01080000eb20783b */ /* 0x000eea0000004200 */
[----:B--2---:R-:W-:Y:S01]  /*225e0*/  HMMA.16816.F32 R44, R48, R40, R44 ;  /* 0x00000028302c723c */ /* 0x004fe2000000182c */
        /* <DEDUP_REMOVED lines=10> */
[----:B------:R-:W-:Y:S01]  /*22690*/  FADD.FTZ R55, R2, R55 ;  /* 0x0000003702377221 */ /* 0x000fe20000010000 */
[----:B------:R-:W-:Y:S01]  /*226a0*/  MOV R2, R117 ;  /* 0x0000007500027202 */ /* 0x000fe20000000f00 */
[----:B------:R-:W5:Y:S01]  /*226b0*/  MUFU.EX2 R71, R71 ;  /* 0x0000004700477308 */ /* 0x000f620000000800 */
[----:B--2---:R-:W-:Y:S01]  /*226c0*/  FFMA.FTZ R72, R90, UR4, -R115 ;  /* 0x000000045a487c23 */ /* 0x004fe20008010873 */
        /* <DEDUP_REMOVED lines=12> */
[C---:B---3--:R-:W-:Y:S05]  /*22790*/  HMMA.16816.F32 R8, R40.reuse, R4, R8 ;  /* 0x000000042808723c */ /* 0x048fea0000001808 */
        /* <DEDUP_REMOVED lines=34> */
[----:B------:R-:W-:-:S05]  /*229c0*/  FFMA.FTZ R26, R64, UR4, -R105 ;  /* 0x00000004401a7c23 */ /* 0x000fca0008010869 */
        /* <DEDUP_REMOVED lines=8> */
[C---:B------:R-:W-:Y:S03]  /*22a50*/  HMMA.16816.F32 R12, R40.reuse, R34, R12 ;  /* 0x00000022280c723c */ /* 0x040fe6000000180c */
[----:B------:R-:W3:Y:S01]  /*22a60*/  MUFU.EX2 R26, R26 ;  /* 0x0000001a001a7308 */ /* 0x000ee20000000800 */
[----:B--2---:R-:W-:Y:S02]  /*22a70*/  FADD.FTZ R67, R24, R67 ;  /* 0x0000004318437221 */ /* 0x004fe40000010000 */
[C---:B----4-:R-:W-:Y:S05]  /*22a80*/  HMMA.16816.F32 R44, R40.reuse, R48, R44 ;  /* 0x00000030282c723c */ /* 0x050fea000000182c */
[----:B------:R-:W2:Y:S01]  /*22a90*/  MUFU.EX2 R251, R251 ;  /* 0x000000fb00fb7308 */ /* 0x000ea20000000800 */
[C---:B-1----:R-:W-:Y:S01]  /*22aa0*/  F2FP.F16.F32.PACK_AB R5, R25.reuse, R24 ;  /* 0x000000181905723e */ /* 0x042fe200000000ff */
[----:B------:R-:W-:Y:S01]  /*22ab0*/  HMMA.16816.F32 R132, R40, R50, R132 ;  /* 0x000000322884723c */ /* 0x000fe20000001884 */
[----:B------:R-:W-:-:S04]  /*22ac0*/  FADD.FTZ R67, R25, R67 ;  /* 0x0000004319437221 */ /* 0x000fc80000010000 */
[----:B---3--:R-:W-:Y:S01]  /*22ad0*/  FADD.FTZ R67, R26, R67 ;  /* 0x000000431a437221 */ /* 0x008fe20000010000 */
[----:B--2---:R-:W-:-:S03]  /*22ae0*/  F2FP.F16.F32.PACK_AB R7, R251, R26 ;  /* 0x0000001afb07723e */ /* 0x004fc600000000ff */
[----:B------:R-:W-:-:S04]  /*22af0*/  FADD.FTZ R251, R251, R67 ;  /* 0x00000043fbfb7221 */ /* 0x000fc80000010000 */
        /* <DEDUP_REMOVED lines=10> */
.L_x_4034:
[----:B------:R-:W-:Y:S05]  /*22ba0*/  @!P0 BRA `(.L_x_4040) ;  /* 0x00000064003c8947 */ /* 0x000fea0003800000 */
[----:B------:R-:W1:Y:S01]  /*22bb0*/  S2R R3, SR_TID.X ;  /* 0x0000000000037919 */ /* 0x000e620000002100 */
[----:B------:R-:W2:Y:S01]  /*22bc0*/  S2UR UR11, SR_CgaCtaId ;  /* 0x00000000000b79c3 */ /* 0x000ea20000008800 */
[----:B------:R-:W-:Y:S01]  /*22bd0*/  ULDC.64 UR4, c[0x0][0x250] ;  /* 0x0000940000047ab9 */ /* 0x000fe20000000a00 */
[----:B------:R-:W-:Y:S01]  /*22be0*/  ULDC UR12, c[0x0][0x250] ;  /* 0x00009400000c7ab9 */ /* 0x000fe20000000800 */
[----:B------:R-:W-:Y:S01]  /*22bf0*/  USHF.L.U64.HI UR8, UR4, 0x5, UR5 ;  /* 0x0000000504087899 */ /* 0x000fe20008010205 */
[----:B------:R-:W-:Y:S01]  /*22c00*/  IMAD.MOV.U32 R164, RZ, RZ, R0 ;  /* 0x000000ffffa47224 */ /* 0x000fe200078e0000 */
[----:B------:R-:W-:Y:S01]  /*22c10*/  ULEA UR12, -UR12, URZ, 0x8 ;  /* 0x0000003f0c0c7291 */ /* 0x000fe2000f8e413f */
[----:B------:R-:W-:Y:S01]  /*22c20*/  IMAD.MOV.U32 R165, RZ, RZ, R2 ;  /* 0x000000ffffa57224 */ /* 0x000fe200078e0002 */
[----:B------:R-:W-:Y:S01]  /*22c30*/  UMOV UR5, 0x400 ;  /* 0x0000040000057882 */ /* 0x000fe20000000000 */
[----:B------:R-:W-:Y:S01]  /*22c40*/  ULDC UR9, c[0x0][0x248] ;  /* 0x0000920000097ab9 */ /* 0x000fe20000000800 */
[----:B------:R-:W-:Y:S01]  /*22c50*/  ULDC UR6, c[0x0][0x24c] ;  /* 0x0000930000067ab9 */ /* 0x000fe20000000800 */
[----:B------:R-:W-:Y:S01]  /*22c60*/  USHF.L.U32 UR7, UR4, 0x5, URZ ;  /* 0x0000000504077899 */ /* 0x000fe2000800063f */
[----:B------:R-:W-:Y:S01]  /*22c70*/  IMAD.U32 R250, RZ, RZ, UR12 ;  /* 0x0000000cfffa7e24 */ /* 0x000fe2000f8e00ff */
[----:B------:R-:W-:-:S02]  /*22c80*/  USHF.L.U64.HI UR6, UR9, 0x5, UR6 ;  /* 0x0000000509067899 */ /* 0x000fc40008010206 */
[----:B------:R-:W-:Y:S01]  /*22c90*/  USHF.L.U32 UR17, UR9, 0x5, URZ ;  /* 0x0000000509117899 */ /* 0x000fe2000800063f */
[----:B------:R-:W-:Y:S01]  /*22ca0*/  ULDC UR4, c[0x0][0x2ec] ;  /* 0x0000bb0000047ab9 */ /* 0x000fe20000000800 */
        /* <DEDUP_REMOVED lines=24> */
[----:B------:R-:W-:-:S04]  /*22e30*/  LOP3.LUT R232, R3, R5, RZ, 0xfc, !PT ;  /* 0x0000000503e87212 */ /* 0x000fc800078efcff */
[----:B------:R-:W-:Y:S01]  /*22e40*/  LEA R232, R232, UR5, 0x1 ;  /* 0x00000005e8e87c11 */ /* 0x000fe2000f8e08ff */
[----:B------:R-:W-:-:S06]  /*22e50*/  ULDC UR5, c[0x0][0x39c] ;  /* 0x0000e70000057ab9 */ /* 0x000fcc0000000800 */
.L_x_4044:
        /* <DEDUP_REMOVED lines=70> */
.L_x_4041:
[C---:B------:R-:W-:Y:S01]  /*232c0*/  LEA R245, P0, R8.reuse, R245, 0x1 ;  /* 0x000000f508f57211 */ /* 0x040fe200078008ff */
[----:B------:R-:W-:Y:S01]  /*232d0*/  UISETP.GT.AND UP0, UPT, UR10, UR54, UPT ;  /* 0x000000360a00728c */ /* 0x000fe2000bf04270 */
        /* <DEDUP_REMOVED lines=85> */
[----:B------:R-:W-:Y:S08]  /*23830*/  LDSM.16.M88.4 R212, [R216+0x9000] ;  /* 0x00900000d8d4783b */ /* 0x000ff00000000200 */
        /* <DEDUP_REMOVED lines=48> */
[C---:B------:R-:W-:Y:S03]  /*23b40*/  HMMA.16816.F32 R36, R172.reuse, R192, R36 ;  /* 0x000000c0ac24723c */ /* 0x040fe60000001824 */
[----:B------:R-:W5:Y:S03]  /*23b50*/  LDSM.16.M88.4 R216, [R216+0x9800] ;  /* 0x00980000d8d8783b */ /* 0x000f660000000200 */
        /* <DEDUP_REMOVED lines=50> */
[----:B------:R-:W-:Y:S02]  /*23e80*/  IADD3 R224, R238, 0x7800, RZ ;  /* 0x00007800eee07810 */ /* 0x000fe40007ffe0ff */
[----:B------:R-:W3:Y:S01]  /*23e90*/  LDSM.16.M88.4 R172, [R172] ;  /* 0x00000000acac783b */ /* 0x000ee20000000200 */
[C---:B------:R-:W-:Y:S06]  /*23ea0*/  HMMA.16816.F32 R12, R220.reuse, R228, R12 ;  /* 0x000000e4dc0c723c */ /* 0x040fec000000180c */
[C---:B------:R-:W-:Y:S01]  /*23eb0*/  HMMA.16816.F32 R16, R220.reuse, R230, R16 ;  /* 0x000000e6dc10723c */ /* 0x040fe20000001810 */
[----:B------:R-:W4:Y:S05]  /*23ec0*/  LDSM.16.M88.4 R224, [R224] ;  /* 0x00000000e0e0783b */ /* 0x000f2a0000000200 */
[C---:B-1----:R-:W-:Y:S03]  /*23ed0*/  HMMA.16816.F32 R20, R220.reuse, R192, R20 ;  /* 0x000000c0dc14723c */ /* 0x042fe60000001814 */
[----:B------:R-:W-:Y:S03]  /*23ee0*/  LDSM.16.M88.4 R228, [R233] ;  /* 0x00000000e9e4783b */ /* 0x000fe60000000200 */
[C---:B------:R-:W-:Y:S05]  /*23ef0*/  HMMA.16816.F32 R24, R220.reuse, R194, R24 ;  /* 0x000000c2dc18723c */ /* 0x040fea0000001818 */
[----:B------:R-:W1:Y:S01]  /*23f00*/  LDSM.16.M88.4 R192, [R237] ;  /* 0x00000000edc0783b */ /* 0x000e620000000200 */
[C---:B--2---:R-:W-:Y:S06]  /*23f10*/  HMMA.16816.F32 R28, R220.reuse, R168, R28 ;  /* 0x000000a8dc1c723c */ /* 0x044fec000000181c */
[C---:B------:R-:W-:Y:S01]  /*23f20*/  HMMA.16816.F32 R32, R220.reuse, R170, R32 ;  /* 0x000000aadc20723c */ /* 0x040fe20000001820 */
[----:B------:R-:W2:Y:S05]  /*23f30*/  LDSM.16.M88.4 R168, [R233+0x800] ;  /* 0x00080000e9a8783b */ /* 0x000eaa0000000200 */
        /* <DEDUP_REMOVED lines=56> */
[----:B-1----:R1:W-:Y:S09]  /*242c0*/  STL [R1], R0 ;  /* 0x0000000001007387 */ /* 0x0023f20000100800 */
        /* <DEDUP_REMOVED lines=283> */
[----:B------:R-:W-:Y:S01]  /*25480*/  ULEA UR16, -UR9, URZ, 0x8 ;  /* 0x0000003f09107291 */ /* 0x000fe2000f8e413f */
[----:B------:R-:W-:Y:S01]  /*25490*/  PLOP3.LUT P0, PT, PT, PT, UP1, 0x40, 0x0 ;  /* 0x000000000000781c */ /* 0x000fe20003f0e818 */
[----:B------:R-:W-:Y:S02]  /*254a0*/  ULDC.64 UR12, c[0x0][0x208] ;  /* 0x00008200000c7ab9 */ /* 0x000fe40000000a00 */
[----:B------:R-:W-:Y:S02]  /*254b0*/  USHF.R.S32.HI UR11, URZ, 0x1f, UR16 ;  /* 0x0000001f3f0b7899 */ /* 0x000fe40008011410 */
[----:B------:R-:W-:Y:S04]  /*254c0*/  IMAD.U32 R8, RZ, RZ, UR16 ;  /* 0x00000010ff087e24 */ /* 0x000fe8000f8e00ff */
[----:B------:R-:W-:Y:S04]  /*254d0*/  MOV R2, UR11 ;  /* 0x0000000b00027c02 */ /* 0x000fe80008000f00 */
[----:B------:R-:W-:Y:S05]  /*254e0*/  @P0 BRA `(.L_x_4043) ;  /* 0x0000000000fc0947 */ /* 0x000fea0003800000 */
        /* <DEDUP_REMOVED lines=63> */
.L_x_4043:
        /* <DEDUP_REMOVED lines=54> */
.L_x_4042:
[----:B-1-3--:R-:W2:Y:S01]  /*25c40*/  LDL.LU R42, [R1+0xc] ;  /* 0x00000c00012a7983 */ /* 0x00aea20000300800 */
[----:B------:R-:W-:Y:S01]  /*25c50*/  FMNMX.FTZ R4, R183, R165, !PT ;  /* 0x000000a5b7047209 */ /* 0x000fe20007810000 */
[----:B------:R-:W-:Y:S01]  /*25c60*/  UISETP.GT.AND UP0, UPT, UR10, UR54, UPT ;  /* 0x000000360a00728c */ /* 0x000fe2000bf04270 */
[----:B------:R-:W-:Y:S01]  /*25c70*/  FMNMX.FTZ R0, R181, R164, !PT ;  /* 0x000000a4b5007209 */ /* 0x000fe20007810000 */
[----:B------:R-:W3:Y:S01]  /*25c80*/  LDL.LU R41, [R1+0x8] ;  /* 0x0000080001297983 */ /* 0x000ee20000300800 */
[----:B------:R-:W-:Y:S02]  /*25c90*/  FMNMX.FTZ R4, R182, R4, !PT ;  /* 0x00000004b6047209 */ /* 0x000fe40007810000 */
[----:B------:R-:W-:Y:S01]  /*25ca0*/  MOV R6, R186 ;  /* 0x000000ba00067202 */ /* 0x000fe20000000f00 */
[----:B------:R-:W4:Y:S01]  /*25cb0*/  LDL.LU R40, [R1+0x4] ;  /* 0x0000040001287983 */ /* 0x000f220000300800 */
[----:B------:R-:W-:Y:S03]  /*25cc0*/  MOV R127, R185 ;  /* 0x000000b9007f7202 */ /* 0x000fe60000000f00 */
[----:B------:R-:W5:Y:S04]  /*25cd0*/  LDL.LU R35, [R1] ;  /* 0x0000000001237983 */ /* 0x000f680000300800 */
        /* <DEDUP_REMOVED lines=10> */
[----:B------:R-:W-:Y:S01]  /*25d80*/  LDSM.16.MT88.4 R60, [R235+0xa800] ;  /* 0x00a80000eb3c783b */ /* 0x000fe20000004200 */
        /* <DEDUP_REMOVED lines=163> */
[--C-:B------:R-:W-:Y:S01]  /*267c0*/  FFMA.FTZ R185, R181, UR4, -R39.reuse ;  /* 0x00000004b5b97c23 */ /* 0x100fe20008010827 */
[----:B------:R-:W3:Y:S01]  /*267d0*/  LDSM.16.MT88.4 R24, [R236+0xa000] ;  /* 0x00a00000ec18783b */ /* 0x000ee20000004200 */
[--C-:B------:R-:W-:Y:S01]  /*267e0*/  FFMA.FTZ R181, R42, UR4, -R39.reuse ;  /* 0x000000042ab57c23 */ /* 0x100fe20008010827 */
[--C-:B------:R-:W-:Y:S03]  /*267f0*/  FFMA.FTZ R165, R35, UR4, -R39.reuse ;  /* 0x0000000423a57c23 */ /* 0x100fe60008010827 */
[----:B------:R-:W-:Y:S01]  /*26800*/  MUFU.EX2 R131, R131 ;  /* 0x0000008300837308 */ /* 0x000fe20000000800 */
        /* <DEDUP_REMOVED lines=15> */
[----:B------:R-:W-:Y:S01]  /*26900*/  MUFU.EX2 R181, R181 ;  /* 0x000000b500b57308 */ /* 0x000fe20000000800 */
[--C-:B------:R-:W-:Y:S01]  /*26910*/  FFMA.FTZ R130, R230, UR4, -R39.reuse ;  /* 0x00000004e6827c23 */ /* 0x100fe20008010827 */
[--C-:B------:R-:W-:Y:S01]  /*26920*/  FFMA.FTZ R132, R229, UR4, -R39.reuse ;  /* 0x00000004e5847c23 */ /* 0x100fe20008010827 */
[----:B------:R-:W-:Y:S01]  /*26930*/  FFMA.FTZ R193, R188, UR4, -R39 ;  /* 0x00000004bcc17c23 */ /* 0x000fe20008010827 */
[----:B------:R-:W-:Y:S01]  /*26940*/  FFMA.FTZ R188, R189, UR4, -R71 ;  /* 0x00000004bdbc7c23 */ /* 0x000fe20008010847 */
[--C-:B------:R-:W-:Y:S01]  /*26950*/  FFMA.FTZ R189, R67, UR4, -R39.reuse ;  /* 0x0000000443bd7c23 */ /* 0x100fe20008010827 */
[--C-:B------:R-:W-:Y:S01]  /*26960*/  FFMA.FTZ R190, R190, UR4, -R39.reuse ;  /* 0x00000004bebe7c23 */ /* 0x100fe20008010827 */
[----:B------:R-:W-:Y:S03]  /*26970*/  LDSM.16.MT88.4 R64, [R236+0xe800] ;  /* 0x00e80000ec40783b */ /* 0x000fe60000004200 */
        /* <DEDUP_REMOVED lines=11> */
[----:B------:R-:W-:Y:S01]  /*26a30*/  FFMA.FTZ R99, R99, UR4, -R71 ;  /* 0x0000000463637c23 */ /* 0x000fe20008010847 */
[--C-:B------:R-:W-:Y:S01]  /*26a40*/  FFMA.FTZ R88, R88, UR4, -R39.reuse ;  /* 0x0000000458587c23 */ /* 0x100fe20008010827 */
[--C-:B------:R-:W-:Y:S01]  /*26a50*/  FFMA.FTZ R87, R87, UR4, -R39.reuse ;  /* 0x0000000457577c23 */ /* 0x100fe20008010827 */
[--C-:B------:R-:W-:Y:S01]  /*26a60*/  FFMA.FTZ R80, R80, UR4, -R39.reuse ;  /* 0x0000000450507c23 */ /* 0x100fe20008010827 */
[--C-:B------:R-:W-:Y:S03]  /*26a70*/  FFMA.FTZ R79, R79, UR4, -R39.reuse ;  /* 0x000000044f4f7c23 */ /* 0x100fe60008010827 */
[----:B------:R-:W5:Y:S01]  /*26a80*/  MUFU.EX2 R122, R122 ;  /* 0x0000007a007a7308 */ /* 0x000f620000000800 */
[----:B----4-:R-:W-:Y:S01]  /*26a90*/  F2FP.F16.F32.PACK_AB R43, R131, R165 ;  /* 0x000000a5832b723e */ /* 0x010fe200000000ff */
[--C-:B------:R-:W-:Y:S01]  /*26aa0*/  FFMA.FTZ R76, R76, UR4, -R39.reuse ;  /* 0x000000044c4c7c23 */ /* 0x100fe20008010827 */
[----:B------:R-:W-:Y:S01]  /*26ab0*/  FFMA.FTZ R70, R70, UR4, -R39 ;  /* 0x0000000446467c23 */ /* 0x000fe20008010827 */
[--C-:B------:R-:W-:Y:S01]  /*26ac0*/  FFMA.FTZ R186, R183, UR4, -R71.reuse ;  /* 0x00000004b7ba7c23 */ /* 0x100fe20008010847 */
[--C-:B------:R-:W-:Y:S01]  /*26ad0*/  FFMA.FTZ R183, R182, UR4, -R71.reuse ;  /* 0x00000004b6b77c23 */ /* 0x100fe20008010847 */
[--C-:B------:R-:W-:Y:S01]  /*26ae0*/  FFMA.FTZ R182, R41, UR4, -R71.reuse ;  /* 0x0000000429b67c23 */ /* 0x100fe20008010847 */
[----:B------:R-:W-:Y:S03]  /*26af0*/  F2FP.F16.F32.PACK_AB R41, R181, R185 ;  /* 0x000000b9b529723e */ /* 0x000fe600000000ff */
[----:B------:R-:W-:Y:S01]  /*26b00*/  MUFU.EX2 R118, R118 ;  /* 0x0000007600767308 */ /* 0x000fe20000000800 */
[----:B------:R-:W-:Y:S01]  /*26b10*/  FMUL.FTZ R4, R4, UR4 ;  /* 0x0000000404047c20 */ /* 0x000fe20008410000 */
[--C-:B------:R-:W-:Y:S01]  /*26b20*/  FFMA.FTZ R111, R7, UR4, -R71.reuse ;  /* 0x00000004076f7c23 */ /* 0x100fe20008010847 */
[--C-:B------:R-:W-:Y:S01]  /*26b30*/  FFMA.FTZ R106, R6, UR4, -R71.reuse ;  /* 0x00000004066a7c23 */ /* 0x100fe20008010847 */
[--C-:B------:R-:W-:Y:S01]  /*26b40*/  FFMA.FTZ R123, R11, UR4, -R71.reuse ;  /* 0x000000040b7b7c23 */ /* 0x100fe20008010847 */
[--C-:B------:R-:W-:Y:S01]  /*26b50*/  FFMA.FTZ R120, R10, UR4, -R71.reuse ;  /* 0x000000040a787c23 */ /* 0x100fe20008010847 */
[--C-:B------:R-:W-:Y:S01]  /*26b60*/  FFMA.FTZ R115, R9, UR4, -R71.reuse ;  /* 0x0000000409737c23 */ /* 0x100fe20008010847 */
[----:B------:R-:W-:Y:S03]  /*26b70*/  FMUL.FTZ R9, R38, R157 ;  /* 0x0000009d26097220 */ /* 0x000fe60000410000 */
[----:B------:R4:W2:Y:S01]  /*26b80*/  MUFU.EX2 R37, R4 ;  /* 0x0000000400257308 */ /* 0x0008a20000000800 */
[----:B-----5:R-:W-:Y:S01]  /*26b90*/  F2FP.F16.F32.PACK_AB R49, R122, R124 ;  /* 0x0000007c7a31723e */ /* 0x020fe200000000ff */
[--C-:B------:R-:W-:Y:S01]  /*26ba0*/  FFMA.FTZ R157, R203, UR4, -R71.reuse ;  /* 0x00000004cb9d7c23 */ /* 0x100fe20008010847 */
[--C-:B------:R-:W-:Y:S01]  /*26bb0*/  FFMA.FTZ R113, R8, UR4, -R71.reuse ;  /* 0x0000000408717c23 */ /* 0x100fe20008010847 */
[----:B------:R-:W-:Y:S01]  /*26bc0*/  FMUL.FTZ R8, R38, R156 ;  /* 0x0000009c26087220 */ /* 0x000fe20000410000 */
[--C-:B------:R-:W-:Y:S01]  /*26bd0*/  FFMA.FTZ R156, R204, UR4, -R71.reuse ;  /* 0x00000004cc9c7c23 */ /* 0x100fe20008010847 */
[--C-:B------:R-:W-:Y:S01]  /*26be0*/  FFMA.FTZ R103, R14, UR4, -R71.reuse ;  /* 0x000000040e677c23 */ /* 0x100fe20008010847 */
[--C-:B------:R-:W-:Y:S03]  /*26bf0*/  FFMA.FTZ R104, R23, UR4, -R71.reuse ;  /* 0x0000000417687c23 */ /* 0x100fe60008010847 */
[----:B------:R-:W-:Y:S01]  /*26c00*/  MUFU.EX2 R186, R186 ;  /* 0x000000ba00ba7308 */ /* 0x000fe20000000800 */
[----:B------:R-:W-:Y:S01]  /*26c10*/  FFMA.FTZ R114, R20, UR4, -R71 ;  /* 0x0000000414727c23 */ /* 0x000fe20008010847 */
[----:B------:R-:W-:Y:S01]  /*26c20*/  FMUL.FTZ R20, R38, R144 ;  /* 0x0000009026147220 */ /* 0x000fe20000410000 */
[----:B------:R-:W-:Y:S01]  /*26c30*/  FFMA.FTZ R144, R218, UR4, -R39 ;  /* 0x00000004da907c23 */ /* 0x000fe20008010827 */
[--C-:B------:R-:W-:Y:S01]  /*26c40*/  FFMA.FTZ R116, R34, UR4, -R71.reuse ;  /* 0x0000000422747c23 */ /* 0x100fe20008010847 */
[--C-:B------:R-:W-:Y:S01]  /*26c50*/  FFMA.FTZ R145, R217, UR4, -R71.reuse ;  /* 0x00000004d9917c23 */ /* 0x100fe20008010847 */
[--C-:B------:R-:W-:Y:S01]  /*26c60*/  FFMA.FTZ R152, R208, UR4, -R71.reuse ;  /* 0x00000004d0987c23 */ /* 0x100fe20008010847 */
[----:B------:R-:W-:Y:S03]  /*26c70*/  FFMA.FTZ R153, R207, UR4, -R71 ;  /* 0x00000004cf997c23 */ /* 0x000fe60008010847 */
[----:B------:R-:W5:Y:S01]  /*26c80*/  MUFU.EX2 R183, R183 ;  /* 0x000000b700b77308 */ /* 0x000f620000000800 */
[----:B----4-:R-:W-:Y:S01]  /*26c90*/  FMUL.FTZ R4, R38, R160 ;  /* 0x000000a026047220 */ /* 0x010fe20000410000 */
[C---:B--2---:R-:W-:Y:S01]  /*26ca0*/  FMUL.FTZ R6, R37.reuse, R162 ;  /* 0x000000a225067220 */ /* 0x044fe20000410000 */
[C---:B------:R-:W-:Y:S01]  /*26cb0*/  FMUL.FTZ R7, R37.reuse, R163 ;  /* 0x000000a325077220 */ /* 0x040fe20000410000 */
[C---:B------:R-:W-:Y:S01]  /*26cc0*/  FMUL.FTZ R10, R37.reuse, R158 ;  /* 0x0000009e250a7220 */ /* 0x040fe20000410000 */
[C---:B------:R-:W-:Y:S01]  /*26cd0*/  FMUL.FTZ R11, R37.reuse, R159 ;  /* 0x0000009f250b7220 */ /* 0x040fe20000410000 */
[C---:B------:R-:W-:Y:S01]  /*26ce0*/  FMUL.FTZ R14, R37.reuse, R154 ;  /* 0x0000009a250e7220 */ /* 0x040fe20000410000 */
[C---:B------:R-:W-:Y:S03]  /*26cf0*/  FMUL.FTZ R15, R37.reuse, R155 ;  /* 0x0000009b250f7220 */ /* 0x040fe60000410000 */
[----:B------:R-:W2:Y:S01]  /*26d00*/  MUFU.EX2 R182, R182 ;  /* 0x000000b600b67308 */ /* 0x000ea20000000800 */
[C---:B------:R-:W-:Y:S01]  /*26d10*/  FMUL.FTZ R22, R37.reuse, R146 ;  /* 0x0000009225167220 */ /* 0x040fe20000410000 */
[C---:B------:R-:W-:Y:S01]  /*26d20*/  FMUL.FTZ R23, R37.reuse, R147 ;  /* 0x0000009325177220 */ /* 0x040fe20000410000 */
[C---:B------:R-:W-:Y:S01]  /*26d30*/  FMUL.FTZ R34, R37.reuse, R134 ;  /* 0x0000008625227220 */ /* 0x040fe20000410000 */
[----:B------:R-:W-:Y:S01]  /*26d40*/  FMUL.FTZ R35, R37, R135 ;  /* 0x0000008725237220 */ /* 0x000fe20000410000 */
        /* <DEDUP_REMOVED lines=9> */
[----:B------:R-:W-:Y:S01]  /*26de0*/  FFMA.FTZ R163, R197, UR4, -R39 ;  /* 0x00000004c5a37c23 */ /* 0x000fe20008010827 */
[----:B------:R-:W-:Y:S03]  /*26df0*/  FFMA.FTZ R185, R37, R251, R185 ;  /* 0x000000fb25b97223 */ /* 0x000fe600000100b9 */
[----:B------:R-:W5:Y:S01]  /*26e00*/  MUFU.EX2 R120, R120 ;  /* 0x0000007800787308 */ /* 0x000f620000000800 */
        /* <DEDUP_REMOVED lines=8> */
[C---:B------:R-:W-:Y:S01]  /*26e90*/  HMMA.16816.F32 R4, R40.reuse, R16, R4 ;  /* 0x000000102804723c */ /* 0x040fe20000001804 */
[----:B------:R-:W-:Y:S04]  /*26ea0*/  PLOP3.LUT P0, PT, PT, PT, UP0, 0x80, 0x0 ;  /* 0x000000000000781c */ /* 0x000fe80003f0f008 */
[----:B----4-:R-:W-:Y:S01]  /*26eb0*/  F2FP.F16.F32.PACK_AB R48, R123, R125 ;  /* 0x0000007d7b30723e */ /* 0x010fe200000000ff */
[C---:B------:R-:W-:Y:S03]  /*26ec0*/  HMMA.16816.F32 R8, R40.reuse, R18, R8 ;  /* 0x000000122808723c */ /* 0x040fe60000001808 */
[----:B------:R-:W2:Y:S02]  /*26ed0*/  MUFU.EX2 R117, R117 ;  /* 0x0000007500757308 */ /* 0x000ea40000000800 */
[C---:B------:R-:W-:Y:S01]  /*26ee0*/  FMUL.FTZ R16, R38.reuse, R148 ;  /* 0x0000009426107220 */ /* 0x040fe20000410000 */
[C---:B---3--:R-:W-:Y:S07]  /*26ef0*/  HMMA.16816.F32 R12, R40.reuse, R24, R12 ;  /* 0x00000018280c723c */ /* 0x048fee000000180c */
[----:B------:R-:W-:Y:S01]  /*26f00*/  MUFU.EX2 R115, R115 ;  /* 0x0000007300737308 */ /* 0x000fe20000000800 */
[C---:B------:R-:W-:Y:S03]  /*26f10*/  FMUL.FTZ R17, R38.reuse, R149 ;  /* 0x0000009526117220 */ /* 0x040fe60000410000 */
[C---:B------:R-:W-:Y:S01]  /*26f20*/  FMUL.FTZ R18, R37.reuse, R150 ;  /* 0x0000009625127220 */ /* 0x040fe20000410000 */
[----:B------:R-:W-:Y:S01]  /*26f30*/  FMUL.FTZ R19, R37, R151 ;  /* 0x0000009725137220 */ /* 0x000fe20000410000 */
[C---:B------:R-:W-:Y:S04]  /*26f40*/  FMUL.FTZ R24, R38.reuse, R140 ;  /* 0x0000008c26187220 */ /* 0x040fe80000410000 */
[----:B------:R-:W3:Y:S01]  /*26f50*/  MUFU.EX2 R113, R113 ;  /* 0x0000007100717308 */ /* 0x000ee20000000800 */
[----:B------:R-:W-:Y:S01]  /*26f60*/  FMUL.FTZ R25, R38, R141 ;  /* 0x0000008d26197220 */ /* 0x000fe20000410000 */
[----:B-----5:R-:W-:Y:S01]  /*26f70*/  F2FP.F16.F32.PACK_AB R50, R118, R120 ;  /* 0x000000787632723e */ /* 0x020fe200000000ff */
[C---:B------:R-:W-:Y:S03]  /*26f80*/  HMMA.16816.F32 R16, R40.reuse, R26, R16 ;  /* 0x0000001a2810723c */ /* 0x040fe60000001810 */
[----:B--2---:R-:W-:Y:S01]  /*26f90*/  F2FP.F16.F32.PACK_AB R51, R117, R119 ;  /* 0x000000777533723e */ /* 0x004fe200000000ff */
[----:B------:R-:W-:Y:S03]  /*26fa0*/  FFMA.FTZ R140, R221, UR4, -R71 ;  /* 0x00000004dd8c7c23 */ /* 0x000fe60008010847 */
[----:B------:R-:W-:Y:S01]  /*26fb0*/  MUFU.EX2 R112, R112 ;  /* 0x0000007000707308 */ /* 0x000fe20000000800 */
[C---:B-1----:R-:W-:Y:S03]  /*26fc0*/  HMMA.16816.F32 R20, R40.reuse, R28, R20 ;  /* 0x0000001c2814723c */ /* 0x042fe60000001814 */
[C---:B------:R-:W-:Y:S01]  /*26fd0*/  FMUL.FTZ R26, R37.reuse, R142 ;  /* 0x0000008e251a7220 */ /* 0x040fe20000410000 */
[----:B------:R-:W-:Y:S05]  /*26fe0*/  FMUL.FTZ R27, R37, R143 ;  /* 0x0000008f251b7220 */ /* 0x000fea0000410000 */
[----:B------:R-:W1:Y:S02]  /*26ff0*/  MUFU.EX2 R110, R110 ;  /* 0x0000006e006e7308 */ /* 0x000e640000000800 */
[C---:B------:R-:W-:Y:S01]  /*27000*/  FMUL.FTZ R28, R38.reuse, R136 ;  /* 0x00000088261c7220 */ /* 0x040fe20000410000 */
[----:B------:R-:W-:Y:S01]  /*27010*/  FMUL.FTZ R29, R38, R137 ;  /* 0x00000089261d7220 */ /* 0x000fe20000410000 */
[----:B------:R-:W-:Y:S01]  /*27020*/  FFMA.FTZ R137, R226, UR4, -R39 ;  /* 0x00000004e2897c23 */ /* 0x000fe20008010827 */
[C---:B------:R-:W-:Y:S05]  /*27030*/  HMMA.16816.F32 R24, R40.reuse, R30, R24 ;  /* 0x0000001e2818723c */ /* 0x040fea0000001818 */
[----:B------:R-:W-:Y:S01]  /*27040*/  MUFU.EX2 R111, R111 ;  /* 0x0000006f006f7308 */ /* 0x000fe20000000800 */
[----:B------:R-:W-:Y:S01]  /*27050*/  FFMA.FTZ R141, R219, UR4, -R71 ;  /* 0x00000004db8d7c23 */ /* 0x000fe20008010847 */
[--C-:B------:R-:W-:Y:S01]  /*27060*/  FFMA.FTZ R142, R216, UR4, -R39.reuse ;  /* 0x00000004d88e7c23 */ /* 0x100fe20008010827 */
[----:B------:R-:W-:Y:S03]  /*27070*/  FFMA.FTZ R148, R214, UR4, -R39 ;  /* 0x00000004d6947c23 */ /* 0x000fe60008010827 */
[----:B------:R-:W-:Y:S01]  /*27080*/  FFMA.FTZ R149, R211, UR4, -R71 ;  /* 0x00000004d3957c23 */ /* 0x000fe20008010847 */
[C---:B------:R-:W-:Y:S01]  /*27090*/  FMUL.FTZ R30, R37.reuse, R138 ;  /* 0x0000008a251e7220 */ /* 0x040fe20000410000 */
[----:B------:R-:W-:Y:S02]  /*270a0*/  FMUL.FTZ R31, R37, R139 ;  /* 0x0000008b251f7220 */ /* 0x000fe40000410000 */
[----:B------:R-:W2:Y:S01]  /*270b0*/  MUFU.EX2 R106, R106 ;  /* 0x0000006a006a7308 */ /* 0x000ea20000000800 */
[--C-:B------:R-:W-:Y:S01]  /*270c0*/  FFMA.FTZ R139, R222, UR4, -R39.reuse ;  /* 0x00000004de8b7c23 */ /* 0x100fe20008010827 */
[--C-:B------:R-:W-:Y:S01]  /*270d0*/  FFMA.FTZ R138, R220, UR4, -R39.reuse ;  /* 0x00000004dc8a7c23 */ /* 0x100fe20008010827 */
[--C-:B------:R-:W-:Y:S01]  /*270e0*/  FFMA.FTZ R150, R209, UR4, -R39.reuse ;  /* 0x00000004d1967c23 */ /* 0x100fe20008010827 */
[----:B------:R-:W-:Y:S01]  /*270f0*/  FFMA.FTZ R151, R210, UR4, -R39 ;  /* 0x00000004d2977c23 */ /* 0x000fe20008010827 */
[C---:B------:R-:W-:Y:S05]  /*27100*/  HMMA.16816.F32 R28, R40.reuse, R44, R28 ;  /* 0x0000002c281c723c */ /* 0x040fea000000181c */
[----:B------:R-:W-:Y:S01]  /*27110*/  MUFU.EX2 R108, R108 ;  /* 0x0000006c006c7308 */ /* 0x000fe20000000800 */
[--C-:B------:R-:W-:Y:S01]  /*27120*/  FFMA.FTZ R143, R215, UR4, -R71.reuse ;  /* 0x00000004d78f7c23 */ /* 0x100fe20008010847 */
[----:B------:R-:W-:Y:S01]  /*27130*/  FFMA.FTZ R174, R174, UR4, -R71 ;  /* 0x00000004aeae7c23 */ /* 0x000fe20008010847 */
[----:B------:R-:W-:Y:S01]  /*27140*/  HMMA.16816.F32 R32, R40, R46, R32 ;  /* 0x0000002e2820723c */ /* 0x000fe20000001820 */
[----:B------:R-:W4:Y:S06]  /*27150*/  LDSM.16.MT88.4 R40, [R234+0xa800] ;  /* 0x00a80000ea28783b */ /* 0x000f2c0000004200 */
[----:B------:R-:W5:Y:S01]  /*27160*/  MUFU.EX2 R105, R105 ;  /* 0x0000006900697308 */ /* 0x000f620000000800 */
[C---:B------:R-:W-:Y:S05]  /*27170*/  HMMA.16816.F32 R4, R48.reuse, R52, R4 ;  /* 0x000000343004723c */ /* 0x040fea0000001804 */
        /* <DEDUP_REMOVED lines=12> */
[----:B-----5:R-:W-:Y:S03]  /*27240*/  F2FP.F16.F32.PACK_AB R47, R105, R108 ;  /* 0x0000006c692f723e */ /* 0x020fe600000000ff */
[C---:B------:R-:W-:Y:S03]  /*27250*/  HMMA.16816.F32 R24, R48.reuse, R62, R24 ;  /* 0x0000003e3018723c */ /* 0x040fe60000001818 */
[----:B------:R-:W5:Y:S01]  /*27260*/  MUFU.EX2 R100, R100 ;  /* 0x0000006400647308 */ /* 0x000f620000000800 */
[----:B------:R-:W2:Y:S01]  /*27270*/  LDSM.16.MT88.4 R60, [R235+0xb000] ;  /* 0x00b00000eb3c783b */ /* 0x000ea20000004200 */
[----:B------:R-:W-:Y:S01]  /*27280*/  FFMA.FTZ R186, R38, R252, R186 ;  /* 0x000000fc26ba7223 */ /* 0x000fe200000100ba */
[C---:B----4-:R-:W-:Y:S07]  /*27290*/  HMMA.16816.F32 R28, R48.reuse, R40, R28 ;  /* 0x00000028301c723c */ /* 0x050fee000000181c */
[----:B------:R-:W-:Y:S01]  /*272a0*/  MUFU.EX2 R103, R103 ;  /* 0x0000006700677308 */ /* 0x000fe20000000800 */
[----:B------:R-:W-:Y:S01]  /*272b0*/  FFMA.FTZ R38, R95, UR4, -R39 ;  /* 0x000000045f267c23 */ /* 0x000fe20008010827 */
[----:B------:R-:W-:Y:S01]  /*272c0*/  HMMA.16816.F32 R32, R48, R42, R32 ;  /* 0x0000002a3020723c */ /* 0x000fe20000001820 */
[----:B------:R-:W4:Y:S07]  /*272d0*/  LDSM.16.MT88.4 R40, [R234+0xb000] ;  /* 0x00b00000ea28783b */ /* 0x000f2e0000004200 */
[----:B------:R-:W2:Y:S01]  /*272e0*/  MUFU.EX2 R104, R104 ;  /* 0x0000006800687308 */ /* 0x000ea20000000800 */
[C---:B---3--:R-:W-:Y:S05]  /*272f0*/  HMMA.16816.F32 R4, R44.reuse, R52, R4 ;  /* 0x000000342c04723c */ /* 0x048fea0000001804 */
[----:B-1----:R-:W-:Y:S01]  /*27300*/  F2FP.F16.F32.PACK_AB R48, R98, R102 ;  /* 0x000000666230723e */ /* 0x002fe200000000ff */
[C---:B------:R-:W-:Y:S03]  /*27310*/  HMMA.16816.F32 R8, R44.reuse, R54, R8 ;  /* 0x000000362c08723c */ /* 0x040fe60000001808 */
[----:B------:R-:W-:Y:S01]  /*27320*/  MUFU.EX2 R109, R109 ;  /* 0x0000006d006d7308 */ /* 0x000fe20000000800 */
[----:B------:R-:W1:Y:S01]  /*27330*/  LDSM.16.MT88.4 R52, [R232+0xb800] ;  /* 0x00b80000e834783b */ /* 0x000e620000004200 */
[----:B-----5:R-:W-:Y:S01]  /*27340*/  F2FP.F16.F32.PACK_AB R49, R100, R101 ;  /* 0x000000656431723e */ /* 0x020fe200000000ff */
[C---:B--2---:R-:W-:Y:S07]  /*27350*/  HMMA.16816.F32 R12, R44.reuse, R56, R12 ;  /* 0x000000382c0c723c */ /* 0x044fee000000180c */
[----:B------:R-:W2:Y:S01]  /*27360*/  MUFU.EX2 R107, R107 ;  /* 0x0000006b006b7308 */ /* 0x000ea20000000800 */
[----:B------:R-:W-:Y:S01]  /*27370*/  F2FP.F16.F32.PACK_AB R50, R104, R103 ;  /* 0x000000676832723e */ /* 0x000fe200000000ff */
[C---:B------:R-:W-:Y:S01]  /*27380*/  HMMA.16816.F32 R16, R44.reuse, R58, R16 ;  /* 0x0000003a2c10723c */ /* 0x040fe20000001810 */
[----:B------:R-:W3:Y:S07]  /*27390*/  LDSM.16.MT88.4 R56, [R236+0xb800] ;  /* 0x00b80000ec38783b */ /* 0x000eee0000004200 */
[----:B------:R-:W-:Y:S01]  /*273a0*/  MUFU.EX2 R114, R114 ;  /* 0x0000007200727308 */ /* 0x000fe20000000800 */
[C---:B------:R-:W-:Y:S03]  /*273b0*/  HMMA.16816.F32 R20, R44.reuse, R60, R20 ;  /* 0x0000003c2c14723c */ /* 0x040fe60000001814 */
[--C-:B------:R-:W-:Y:S03]  /*273c0*/  FFMA.FTZ R93, R93, UR4, -R71.reuse ;  /* 0x000000045d5d7c23 */ /* 0x100fe60008010847 */
[C---:B------:R-:W-:Y:S03]  /*273d0*/  HMMA.16816.F32 R24, R44.reuse, R62, R24 ;  /* 0x0000003e2c18723c */ /* 0x040fe60000001818 */
[----:B------:R-:W5:Y:S01]  /*273e0*/  MUFU.EX2 R116, R116 ;  /* 0x0000007400747308 */ /* 0x000f620000000800 */
[----:B------:R-:W3:Y:S01]  /*273f0*/  LDSM.16.MT88.4 R60, [R235+0xb800] ;  /* 0x00b80000eb3c783b */ /* 0x000ee20000004200 */
[----:B--2---:R-:W-:Y:S01]  /*27400*/  F2FP.F16.F32.PACK_AB R51, R107, R109 ;  /* 0x0000006d6b33723e */ /* 0x004fe200000000ff */
[C---:B----4-:R-:W-:Y:S07]  /*27410*/  HMMA.16816.F32 R28, R44.reuse, R40, R28 ;  /* 0x000000282c1c723c */ /* 0x050fee000000181c */
[----:B------:R-:W-:Y:S01]  /*27420*/  MUFU.EX2 R121, R121 ;  /* 0x0000007900797308 */ /* 0x000fe20000000800 */
[--C-:B------:R-:W-:Y:S01]  /*27430*/  FFMA.FTZ R90, R90, UR4, -R71.reuse ;  /* 0x000000045a5a7c23 */ /* 0x100fe20008010847 */
[----:B------:R-:W-:Y:S01]  /*27440*/  HMMA.16816.F32 R32, R44, R42, R32 ;  /* 0x0000002a2c20723c */ /* 0x000fe20000001820 */
[----:B------:R-:W2:Y:S07]  /*27450*/  LDSM.16.MT88.4 R40, [R234+0xb800] ;  /* 0x00b80000ea28783b */ /* 0x000eae0000004200 */
[----:B------:R-:W4:Y:S01]  /*27460*/  MUFU.EX2 R126, R126 ;  /* 0x0000007e007e7308 */ /* 0x000f220000000800 */
[C---:B-1----:R-:W-:Y:S05]  /*27470*/  HMMA.16816.F32 R4, R48.reuse, R52, R4 ;  /* 0x000000343004723c */ /* 0x042fea0000001804 */
[----:B-----5:R-:W-:Y:S01]  /*27480*/  F2FP.F16.F32.PACK_AB R44, R116, R114 ;  /* 0x00000072742c723e */ /* 0x020fe200000000ff */
[C---:B------:R-:W-:Y:S03]  /*27490*/  HMMA.16816.F32 R8, R48.reuse, R54, R8 ;  /* 0x000000363008723c */ /* 0x040fe60000001808 */
[----:B------:R-:W-:Y:S01]  /*274a0*/  MUFU.EX2 R130, R130 ;  /* 0x0000008200827308 */ /* 0x000fe20000000800 */
[----:B------:R-:W1:Y:S01]  /*274b0*/  LDSM.16.MT88.4 R52, [R232+0xc000] ;  /* 0x00c00000e834783b */ /* 0x000e620000004200 */
[--C-:B------:R-:W-:Y:S01]  /*274c0*/  FFMA.FTZ R89, R89, UR4, -R71.reuse ;  /* 0x0000000459597c23 */ /* 0x100fe20008010847 */
[C---:B---3--:R-:W-:Y:S07]  /*274d0*/  HMMA.16816.F32 R12, R48.reuse, R56, R12 ;  /* 0x00000038300c723c */ /* 0x048fee000000180c */
[----:B------:R-:W3:Y:S01]  /*274e0*/  MUFU.EX2 R132, R132 ;  /* 0x0000008400847308 */ /* 0x000ee20000000800 */
[----:B----4-:R-:W-:Y:S01]  /*274f0*/  F2FP.F16.F32.PACK_AB R45, R126, R121 ;  /* 0x000000797e2d723e */ /* 0x010fe200000000ff */
        /* <DEDUP_REMOVED lines=8> */
[----:B---3--:R-:W-:Y:S01]  /*27580*/  F2FP.F16.F32.PACK_AB R47, R132, R130 ;  /* 0x00000082842f723e */ /* 0x008fe200000000ff */
[C---:B--2---:R-:W-:Y:S07]  /*27590*/  HMMA.16816.F32 R28, R48.reuse, R40, R28 ;  /* 0x00000028301c723c */ /* 0x044fee000000181c */
[----:B------:R-:W-:Y:S01]  /*275a0*/  MUFU.EX2 R139, R139 ;  /* 0x0000008b008b7308 */ /* 0x000fe20000000800 */
[--C-:B------:R-:W-:Y:S01]  /*275b0*/  FFMA.FTZ R85, R85, UR4, -R71.reuse ;  /* 0x0000000455557c23 */ /* 0x100fe20008010847 */
[----:B------:R-:W-:Y:S01]  /*275c0*/  HMMA.16816.F32 R32, R48, R42, R32 ;  /* 0x0000002a3020723c */ /* 0x000fe20000001820 */
[----:B------:R-:W2:Y:S07]  /*275d0*/  LDSM.16.MT88.4 R40, [R234+0xc000] ;  /* 0x00c00000ea28783b */ /* 0x000eae0000004200 */
[----:B------:R-:W3:Y:S03]  /*275e0*/  MUFU.EX2 R138, R138 ;  /* 0x0000008a008a7308 */ /* 0x000ee60000000800 */
[--C-:B------:R-:W-:Y:S01]  /*275f0*/  FFMA.FTZ R127, R127, UR4, -R71.reuse ;  /* 0x000000047f7f7c23 */ /* 0x100fe20008010847 */
[----:B-----5:R-:W-:Y:S01]  /*27600*/  F2FP.F16.F32.PACK_AB R49, R134, R137 ;  /* 0x000000898631723e */ /* 0x020fe200000000ff */
        /* <DEDUP_REMOVED lines=12> */
[----:B---3--:R-:W-:Y:S01]  /*276d0*/  F2FP.F16.F32.PACK_AB R51, R138, R139 ;  /* 0x0000008b8a33723e */ /* 0x008fe200000000ff */
[--C-:B------:R-:W-:Y:S01]  /*276e0*/  FFMA.FTZ R81, R81, UR4, -R71.reuse ;  /* 0x0000000451517c23 */ /* 0x100fe20008010847 */
[--C-:B------:R-:W-:Y:S01]  /*276f0*/  FFMA.FTZ R78, R78, UR4, -R71.reuse ;  /* 0x000000044e4e7c23 */ /* 0x100fe20008010847 */
[----:B------:R-:W-:Y:S01]  /*27700*/  FFMA.FTZ R77, R77, UR4, -R71 ;  /* 0x000000044d4d7c23 */ /* 0x000fe20008010847 */
[----:B------:R-:W-:Y:S01]  /*27710*/  FADD.FTZ R186, R183, R186 ;  /* 0x000000bab7ba7221 */ /* 0x000fe20000010000 */
[----:B------:R-:W-:Y:S01]  /*27720*/  FADD.FTZ R185, R181, R185 ;  /* 0x000000b9b5b97221 */ /* 0x000fe20000010000 */
[----:B------:R-:W-:Y:S03]  /*27730*/  FFMA.FTZ R69, R69, UR4, -R71 ;  /* 0x0000000445457c23 */ /* 0x000fe60008010847 */
[----:B------:R-:W-:Y:S01]  /*27740*/  MUFU.EX2 R133, R133 ;  /* 0x0000008500857308 */ /* 0x000fe20000000800 */
[----:B------:R-:W-:Y:S01]  /*27750*/  FADD.FTZ R182, R182, R186 ;  /* 0x000000bab6b67221 */ /* 0x000fe20000010000 */
[----:B------:R-:W-:Y:S01]  /*27760*/  FADD.FTZ R185, R165, R185 ;  /* 0x000000b9a5b97221 */ /* 0x000fe20000010000 */
[----:B------:R-:W-:Y:S02]  /*27770*/  MOV R165, R2 ;  /* 0x0000000200a57202 */ /* 0x000fe40000000f00 */
[----:B------:R-:W-:Y:S01]  /*27780*/  FADD.FTZ R164, R164, R182 ;  /* 0x000000b6a4a47221 */ /* 0x000fe20000010000 */
[----:B------:R-:W-:Y:S04]  /*27790*/  FADD.FTZ R131, R131, R185 ;  /* 0x000000b983837221 */ /* 0x000fe80000010000 */
[----:B------:R-:W3:Y:S01]  /*277a0*/  MUFU.EX2 R128, R128 ;  /* 0x0000008000807308 */ /* 0x000ee20000000800 */
[----:B-----5:R-:W-:Y:S01]  /*277b0*/  F2FP.F16.F32.PACK_AB R46, R129, R127 ;  /* 0x0000007f812e723e */ /* 0x020fe200000000ff */
[----:B------:R-:W-:Y:S01]  /*277c0*/  FADD.FTZ R164, R125, R164 ;  /* 0x000000a47da47221 */ /* 0x000fe20000010000 */
[----:B------:R-:W-:Y:S03]  /*277d0*/  FADD.FTZ R131, R124, R131 ;  /* 0x000000837c837221 */ /* 0x000fe60000010000 */
[----:B------:R-:W-:Y:S01]  /*277e0*/  FADD.FTZ R164, R123, R164 ;  /* 0x000000a47ba47221 */ /* 0x000fe20000010000 */
[----:B------:R-:W-:Y:S03]  /*277f0*/  FADD.FTZ R131, R122, R131 ;  /* 0x000000837a837221 */ /* 0x000fe60000010000 */
[----:B------:R-:W-:Y:S01]  /*27800*/  MUFU.EX2 R136, R136 ;  /* 0x0000008800887308 */ /* 0x000fe20000000800 */
[C---:B-1----:R-:W-:Y:S05]  /*27810*/  HMMA.16816.F32 R4, R44.reuse, R52, R4 ;  /* 0x000000342c04723c */ /* 0x042fea0000001804 */
[----:B------:R-:W-:Y:S01]  /*27820*/  FADD.FTZ R164, R120, R164 ;  /* 0x000000a478a47221 */ /* 0x000fe20000010000 */
[C---:B------:R-:W-:Y:S03]  /*27830*/  HMMA.16816.F32 R8, R44.reuse, R54, R8 ;  /* 0x000000362c08723c */ /* 0x040fe60000001808 */
[----:B------:R-:W1:Y:S01]  /*27840*/  MUFU.EX2 R135, R135 ;  /* 0x0000008700877308 */ /* 0x000e620000000800 */
[----:B------:R-:W5:Y:S01]  /*27850*/  LDSM.16.MT88.4 R52, [R232+0xc800] ;  /* 0x00c80000e834783b */ /* 0x000f620000004200 */
[----:B---3--:R-:W-:Y:S01]  /*27860*/  F2FP.F16.F32.PACK_AB R48, R128, R133 ;  /* 0x000000858030723e */ /* 0x008fe200000000ff */
[C---:B----4-:R-:W-:Y:S07]  /*27870*/  HMMA.16816.F32 R12, R44.reuse, R56, R12 ;  /* 0x000000382c0c723c */ /* 0x050fee000000180c */
        /* <DEDUP_REMOVED lines=13> */
[----:B------:R-:W-:Y:S01]  /*27950*/  FADD.FTZ R113, R113, R164 ;  /* 0x000000a471717221 */ /* 0x000fe20000010000 */
[----:B------:R-:W-:Y:S01]  /*27960*/  HMMA.16816.F32 R32, R44, R42, R32 ;  /* 0x0000002a2c20723c */ /* 0x000fe20000001820 */
[----:B------:R-:W1:Y:S07]  /*27970*/  LDSM.16.MT88.4 R40, [R234+0xc800] ;  /* 0x00c80000ea28783b */ /* 0x000e6e0000004200 */
[----:B------:R-:W-:Y:S01]  /*27980*/  MUFU.EX2 R145, R145 ;  /* 0x0000009100917308 */ /* 0x000fe20000000800 */
[C---:B-----5:R-:W-:Y:S05]  /*27990*/  HMMA.16816.F32 R4, R48.reuse, R52, R4 ;  /* 0x000000343004723c */ /* 0x060fea0000001804 */
[----:B----4-:R-:W-:Y:S01]  /*279a0*/  F2FP.F16.F32.PACK_AB R44, R141, R140 ;  /* 0x0000008c8d2c723e */ /* 0x010fe200000000ff */
[C---:B------:R-:W-:Y:S03]  /*279b0*/  HMMA.16816.F32 R8, R48.reuse, R54, R8 ;  /* 0x000000363008723c */ /* 0x040fe60000001808 */
[----:B------:R-:W4:Y:S01]  /*279c0*/  MUFU.EX2 R143, R143 ;  /* 0x0000008f008f7308 */ /* 0x000f220000000800 */
[----:B------:R-:W5:Y:S01]  /*279d0*/  LDSM.16.MT88.4 R52, [R232+0xd000] ;  /* 0x00d00000e834783b */ /* 0x000f620000004200 */
[----:B--2---:R-:W-:Y:S01]  /*279e0*/  F2FP.F16.F32.PACK_AB R45, R142, R144 ;  /* 0x000000908e2d723e */ /* 0x004fe200000000ff */
[C---:B---3--:R-:W-:Y:S07]  /*279f0*/  HMMA.16816.F32 R12, R48.reuse, R56, R12 ;  /* 0x00000038300c723c */ /* 0x048fee000000180c */
[----:B------:R-:W-:Y:S01]  /*27a00*/  MUFU.EX2 R148, R148 ;  /* 0x0000009400947308 */ /* 0x000fe20000000800 */
[----:B------:R-:W-:Y:S01]  /*27a10*/  FADD.FTZ R113, R111, R113 ;  /* 0x000000716f717221 */ /* 0x000fe20000010000 */
        /* <DEDUP_REMOVED lines=14> */
[----:B------:R-:W-:Y:S01]  /*27b00*/  MUFU.EX2 R150, R150 ;  /* 0x0000009600967308 */ /* 0x000fe20000000800 */
[C---:B-----5:R-:W-:Y:S05]  /*27b10*/  HMMA.16816.F32 R4, R44.reuse, R52, R4 ;  /* 0x000000342c04723c */ /* 0x060fea0000001804 */
[----:B------:R-:W-:Y:S01]  /*27b20*/  FADD.FTZ R106, R102, R106 ;  /* 0x0000006a666a7221 */ /* 0x000fe20000010000 */
[C---:B------:R-:W-:Y:S03]  /*27b30*/  HMMA.16816.F32 R8, R44.reuse, R54, R8 ;  /* 0x000000362c08723c */ /* 0x040fe60000001808 */
[----:B------:R-:W5:Y:S01]  /*27b40*/  MUFU.EX2 R151, R151 ;  /* 0x0000009700977308 */ /* 0x000f620000000800 */
[----:B------:R-:W3:Y:S01]  /*27b50*/  LDSM.16.MT88.4 R52, [R232+0xd800] ;  /* 0x00d80000e834783b */ /* 0x000ee20000004200 */
        /* <DEDUP_REMOVED lines=19> */
[----:B------:R-:W-:Y:S01]  /*27c90*/  FADD.FTZ R103, R104, R103 ;  /* 0x0000006768677221 */ /* 0x000fe20000010000 */
[----:B------:R-:W-:Y:S01]  /*27ca0*/  FADD.FTZ R131, R119, R131 ;  /* 0x0000008377837221 */ /* 0x000fe20000010000 */
[----:B------:R-:W-:Y:S01]  /*27cb0*/  MOV R164, R0 ;  /* 0x0000000000a47202 */ /* 0x000fe20000000f00 */
[----:B------:R-:W5:Y:S01]  /*27cc0*/  LDSM.16.MT88.4 R44, [R232+0xe000] ;  /* 0x00e00000e82c783b */ /* 0x000f620000004200 */
        /* <DEDUP_REMOVED lines=13> */
[----:B------:R-:W3:Y:S01]  /*27da0*/  LDSM.16.MT88.4 R52, [R236+0xe000] ;  /* 0x00e00000ec34783b */ /* 0x000ee20000004200 */
[----:B------:R-:W-:Y:S01]  /*27db0*/  FADD.FTZ R133, R133, R129 ;  /* 0x0000008185857221 */ /* 0x000fe20000010000 */
[C---:B--2---:R-:W-:Y:S07]  /*27dc0*/  HMMA.16816.F32 R12, R48.reuse, R56, R12 ;  /* 0x00000038300c723c */ /* 0x044fee000000180c */
[----:B------:R-:W-:Y:S01]  /*27dd0*/  MUFU.EX2 R161, R161 ;  /* 0x000000a100a17308 */ /* 0x000fe20000000800 */
[----:B------:R-:W-:Y:S01]  /*27de0*/  FADD.FTZ R133, R128, R133 ;  /* 0x0000008580857221 */ /* 0x000fe20000010000 */
[C---:B------:R-:W-:Y:S01]  /*27df0*/  HMMA.16816.F32 R16, R48.reuse, R58, R16 ;  /* 0x0000003a3010723c */ /* 0x040fe20000001810 */
[----:B------:R-:W2:Y:S07]  /*27e00*/  LDSM.16.MT88.4 R56, [R235+0xe000] ;  /* 0x00e00000eb38783b */ /* 0x000eae0000004200 */
[----:B------:R-:W3:Y:S01]  /*27e10*/  MUFU.EX2 R160, R160 ;  /* 0x000000a000a07308 */ /* 0x000ee20000000800 */
        /* <DEDUP_REMOVED lines=14> */
[----:B---3--:R-:W-:Y:S02]  /*27f00*/  F2FP.F16.F32.PACK_AB R41, R159, R158 ;  /* 0x0000009e9f29723e */ /* 0x008fe400000000ff */
[----:B------:R-:W-:Y:S01]  /*27f10*/  F2FP.F16.F32.PACK_AB R42, R160, R161 ;  /* 0x000000a1a02a723e */ /* 0x000fe200000000ff */
[----:B------:R-:W-:Y:S02]  /*27f20*/  FADD.FTZ R145, R145, R133 ;  /* 0x0000008591917221 */ /* 0x000fe40000010000 */
[----:B------:R-:W3:Y:S01]  /*27f30*/  MUFU.EX2 R191, R191 ;  /* 0x000000bf00bf7308 */ /* 0x000ee20000000800 */
[----:B-1----:R-:W-:Y:S01]  /*27f40*/  F2FP.F16.F32.PACK_AB R43, R163, R162 ;  /* 0x000000a2a32b723e */ /* 0x002fe200000000ff */
        /* <DEDUP_REMOVED lines=15> */
[----:B------:R-:W5:Y:S01]  /*28040*/  MUFU.EX2 R187, R187 ;  /* 0x000000bb00bb7308 */ /* 0x000f620000000800 */
[C---:B--2---:R-:W-:Y:S03]  /*28050*/  HMMA.16816.F32 R20, R40.reuse, R56, R20 ;  /* 0x000000382814723c */ /* 0x044fe60000001814 */
[----:B-1----:R-:W-:Y:S03]  /*28060*/  F2FP.F16.F32.PACK_AB R45, R193, R190 ;  /* 0x000000bec12d723e */ /* 0x002fe600000000ff */
[C---:B------:R-:W-:Y:S03]  /*28070*/  HMMA.16816.F32 R24, R40.reuse, R58, R24 ;  /* 0x0000003a2818723c */ /* 0x040fe60000001818 */
[----:B------:R-:W-:Y:S01]  /*28080*/  MUFU.EX2 R184, R184 ;  /* 0x000000b800b87308 */ /* 0x000fe20000000800 */
[----:B------:R-:W1:Y:S01]  /*28090*/  LDSM.16.MT88.4 R56, [R234+0xe800] ;  /* 0x00e80000ea38783b */ /* 0x000e620000004200 */
[----:B------:R-:W-:Y:S01]  /*280a0*/  FADD.FTZ R153, R153, R143 ;  /* 0x0000008f99997221 */ /* 0x000fe20000010000 */
[C---:B----4-:R-:W-:Y:S07]  /*280b0*/  HMMA.16816.F32 R28, R40.reuse, R48, R28 ;  /* 0x00000030281c723c */ /* 0x050fee000000181c */
[----:B------:R-:W2:Y:S01]  /*280c0*/  MUFU.EX2 R179, R179 ;  /* 0x000000b300b37308 */ /* 0x000ea20000000800 */
        /* <DEDUP_REMOVED lines=20> */
[----:B-----5:R-:W-:Y:S01]  /*28210*/  F2FP.F16.F32.PACK_AB R40, R178, R180 ;  /* 0x000000b4b228723e */ /* 0x020fe200000000ff */
[C---:B------:R-:W-:Y:S07]  /*28220*/  HMMA.16816.F32 R12, R44.reuse, R64, R12 ;  /* 0x000000402c0c723c */ /* 0x040fee000000180c */
[----:B------:R-:W-:Y:S01]  /*28230*/  MUFU.EX2 R175, R175 ;  /* 0x000000af00af7308 */ /* 0x000fe20000000800 */
[----:B------:R-:W-:Y:S01]  /*28240*/  FADD.FTZ R121, R126, R121 ;  /* 0x000000797e797221 */ /* 0x000fe20000010000 */
[C---:B------:R-:W-:Y:S08]  /*28250*/  HMMA.16816.F32 R16, R44.reuse, R66, R16 ;  /* 0x000000422c10723c */ /* 0x040ff00000001810 */
[----:B------:R-:W5:Y:S01]  /*28260*/  MUFU.EX2 R174, R174 ;  /* 0x000000ae00ae7308 */ /* 0x000f620000000800 */
[C---:B---3--:R-:W-:Y:S03]  /*28270*/  HMMA.16816.F32 R20, R44.reuse, R52, R20 ;  /* 0x000000342c14723c */ /* 0x048fe60000001814 */
        /* <DEDUP_REMOVED lines=9> */
[----:B------:R-:W3:Y:S07]  /*28310*/  LDSM.16.MT88.4 R44, [R234+0xf000] ;  /* 0x00f00000ea2c783b */ /* 0x000eee0000004200 */
[----:B------:R-:W-:Y:S03]  /*28320*/  MUFU.EX2 R195, R195 ;  /* 0x000000c300c37308 */ /* 0x000fe60000000800 */
[----:B------:R-:W-:Y:S01]  /*28330*/  FFMA.FTZ R66, R96, UR4, -R39 ;  /* 0x0000000460427c23 */ /* 0x000fe20008010827 */
[--C-:B------:R-:W-:Y:S01]  /*28340*/  FFMA.FTZ R65, R97, UR4, -R71.reuse ;  /* 0x0000000461417c23 */ /* 0x100fe20008010847 */
[----:B------:R-:W-:Y:S01]  /*28350*/  FFMA.FTZ R67, R94, UR4, -R71 ;  /* 0x000000045e437c23 */ /* 0x000fe20008010847 */
[----:B------:R-:W5:Y:S01]  /*28360*/  LDSM.16.MT88.4 R56, [R232+0xf800] ;  /* 0x00f80000e838783b */ /* 0x000f620000004200 */
[----:B------:R-:W-:Y:S01]  /*28370*/  FADD.FTZ R121, R130, R121 ;  /* 0x0000007982797221 */ /* 0x000fe20000010000 */
        /* <DEDUP_REMOVED lines=37> */
[----:B---3--:R-:W-:Y:S01]  /*285d0*/  F2FP.F16.F32.PACK_AB R51, R64, R169 ;  /* 0x000000a94033723e */ /* 0x008fe200000000ff */
[----:B------:R-:W-:Y:S01]  /*285e0*/  LDSM.16.MT88.4 R140, [R235+0x11800] ;  /* 0x01180000eb8c783b */ /* 0x000fe20000004200 */
[----:B------:R-:W-:Y:S01]  /*285f0*/  FADD.FTZ R148, R148, R137 ;  /* 0x0000008994947221 */ /* 0x000fe20000010000 */
[----:B------:R-:W-:Y:S03]  /*28600*/  FADD.FTZ R187, R180, R187 ;  /* 0x000000bbb4bb7221 */ /* 0x000fe60000010000 */
[----:B------:R-:W-:Y:S03]  /*28610*/  FADD.FTZ R147, R147, R148 ;  /* 0x0000009493937221 */ /* 0x000fe60000010000 */
[----:B------:R-:W-:Y:S01]  /*28620*/  MUFU.EX2 R38, R38 ;  /* 0x0000002600267308 */ /* 0x000fe20000000800 */
[C---:B-----5:R-:W-:Y:S05]  /*28630*/  HMMA.16816.F32 R4, R48.reuse, R56, R4 ;  /* 0x000000383004723c */ /* 0x060fea0000001804 */
[----:B------:R-:W-:Y:S01]  /*28640*/  FADD.FTZ R147, R150, R147 ;  /* 0x0000009396937221 */ /* 0x000fe20000010000 */
[C---:B------:R-:W-:Y:S03]  /*28650*/  HMMA.16816.F32 R8, R48.reuse, R58, R8 ;  /* 0x0000003a3008723c */ /* 0x040fe60000001808 */
[----:B------:R-:W3:Y:S01]  /*28660*/  MUFU.EX2 R66, R66 ;  /* 0x0000004200427308 */ /* 0x000ee20000000800 */
[----:B------:R-:W5:Y:S01]  /*28670*/  LDSM.16.MT88.4 R56, [R232+0x10000] ;  /* 0x01000000e838783b */ /* 0x000f620000004200 */
[----:B------:R-:W-:Y:S01]  /*28680*/  FADD.FTZ R147, R151, R147 ;  /* 0x0000009397937221 */ /* 0x000fe20000010000 */
[C---:B--2---:R-:W-:Y:S07]  /*28690*/  HMMA.16816.F32 R12, R48.reuse, R60, R12 ;  /* 0x0000003c300c723c */ /* 0x044fee000000180c */
[----:B------:R-:W-:Y:S01]  /*286a0*/  MUFU.EX2 R67, R67 ;  /* 0x0000004300437308 */ /* 0x000fe20000000800 */
[----:B------:R-:W-:Y:S03]  /*286b0*/  LDSM.16.MT88.4 R148, [R236+0x11800] ;  /* 0x01180000ec94783b */ /* 0x000fe60000004200 */
[----:B------:R-:W-:Y:S01]  /*286c0*/  FADD.FTZ R147, R154, R147 ;  /* 0x000000939a937221 */ /* 0x000fe20000010000 */
[C---:B------:R-:W-:Y:S05]  /*286d0*/  HMMA.16816.F32 R16, R48.reuse, R62, R16 ;  /* 0x0000003e3010723c */ /* 0x040fea0000001810 */
[----:B------:R-:W2:Y:S01]  /*286e0*/  MUFU.EX2 R93, R93 ;  /* 0x0000005d005d7308 */ /* 0x000ea20000000800 */
[C---:B-1----:R-:W-:Y:S01]  /*286f0*/  HMMA.16816.F32 R20, R48.reuse, R52, R20 ;  /* 0x000000343014723c */ /* 0x042fe20000001814 */
[----:B------:R-:W1:Y:S04]  /*28700*/  LDSM.16.MT88.4 R60, [R236+0x10000] ;  /* 0x01000000ec3c783b */ /* 0x000e680000004200 */
[----:B---3--:R-:W-:Y:S01]  /*28710*/  F2FP.F16.F32.PACK_AB R45, R66, R38 ;  /* 0x00000026422d723e */ /* 0x008fe200000000ff */
[C---:B------:R-:W-:Y:S03]  /*28720*/  HMMA.16816.F32 R24, R48.reuse, R54, R24 ;  /* 0x000000363018723c */ /* 0x040fe60000001818 */
[----:B------:R-:W-:Y:S01]  /*28730*/  MUFU.EX2 R92, R92 ;  /* 0x0000005c005c7308 */ /* 0x000fe20000000800 */
[----:B------:R-:W3:Y:S01]  /*28740*/  LDSM.16.MT88.4 R52, [R235+0x10000] ;  /* 0x01000000eb34783b */ /* 0x000ee20000004200 */
[----:B------:R-:W-:Y:S01]  /*28750*/  FADD.FTZ R155, R155, R147 ;  /* 0x000000939b9b7221 */ /* 0x000fe20000010000 */
[C---:B----4-:R-:W-:Y:S07]  /*28760*/  HMMA.16816.F32 R28, R48.reuse, R40, R28 ;  /* 0x00000028301c723c */ /* 0x050fee000000181c */
[----:B------:R-:W4:Y:S01]  /*28770*/  MUFU.EX2 R91, R91 ;  /* 0x0000005b005b7308 */ /* 0x000f220000000800 */
[----:B--2---:R-:W-:Y:S01]  /*28780*/  F2FP.F16.F32.PACK_AB R46, R93, R67 ;  /* 0x000000435d2e723e */ /* 0x004fe200000000ff */
[----:B------:R-:W-:Y:S01]  /*28790*/  HMMA.16816.F32 R32, R48, R42, R32 ;  /* 0x0000002a3020723c */ /* 0x000fe20000001820 */
[----:B------:R-:W2:Y:S07]  /*287a0*/  LDSM.16.MT88.4 R40, [R234+0x10000] ;  /* 0x01000000ea28783b */ /* 0x000eae0000004200 */
[----:B------:R5:W-:Y:S03]  /*287b0*/  MUFU.EX2 R83, R44 ;  /* 0x0000002c00537308 */ /* 0x000be60000000800 */
[----:B------:R-:W-:Y:S01]  /*287c0*/  FADD.FTZ R155, R158, R155 ;  /* 0x0000009b9e9b7221 */ /* 0x000fe20000010000 */
[----:B------:R-:W-:Y:S03]  /*287d0*/  FADD.FTZ R187, R178, R187 ;  /* 0x000000bbb2bb7221 */ /* 0x000fe60000010000 */
[----:B------:R-:W-:Y:S01]  /*287e0*/  FADD.FTZ R159, R159, R155 ;  /* 0x0000009b9f9f7221 */ /* 0x000fe20000010000 */
[----:B------:R-:W-:Y:S02]  /*287f0*/  FADD.FTZ R175, R175, R187 ;  /* 0x000000bbafaf7221 */ /* 0x000fe40000010000 */
[----:B------:R-:W-:Y:S01]  /*28800*/  MUFU.EX2 R90, R90 ;  /* 0x0000005a005a7308 */ /* 0x000fe20000000800 */
[----:B----4-:R-:W-:Y:S01]  /*28810*/  F2FP.F16.F32.PACK_AB R47, R91, R92 ;  /* 0x0000005c5b2f723e */ /* 0x010fe200000000ff */
[----:B------:R-:W-:Y:S01]  /*28820*/  FADD.FTZ R159, R162, R159 ;  /* 0x0000009fa29f7221 */ /* 0x000fe20000010000 */
[----:B------:R-:W-:Y:S03]  /*28830*/  FADD.FTZ R175, R174, R175 ;  /* 0x000000afaeaf7221 */ /* 0x000fe60000010000 */
[----:B------:R-:W-:Y:S01]  /*28840*/  FADD.FTZ R159, R163, R159 ;  /* 0x0000009fa39f7221 */ /* 0x000fe20000010000 */
[----:B------:R-:W-:Y:S03]  /*28850*/  FADD.FTZ R175, R195, R175 ;  /* 0x000000afc3af7221 */ /* 0x000fe60000010000 */
[----:B------:R-:W4:Y:S01]  /*28860*/  MUFU.EX2 R89, R89 ;  /* 0x0000005900597308 */ /* 0x000f220000000800 */
[----:B-----5:R-:W-:Y:S01]  /*28870*/  F2FP.F16.F32.PACK_AB R44, R65, R37 ;  /* 0x00000025412c723e */ /* 0x020fe200000000ff */
[----:B------:R-:W-:Y:S01]  /*28880*/  FADD.FTZ R159, R190, R159 ;  /* 0x0000009fbe9f7221 */ /* 0x000fe20000010000 */
[----:B------:R-:W-:Y:S03]  /*28890*/  FADD.FTZ R175, R196, R175 ;  /* 0x000000afc4af7221 */ /* 0x000fe60000010000 */
[----:B------:R-:W-:Y:S01]  /*288a0*/  FADD.FTZ R193, R193, R159 ;  /* 0x0000009fc1c17221 */ /* 0x000fe20000010000 */
[----:B------:R-:W-:Y:S01]  /*288b0*/  FADD.FTZ R171, R171, R175 ;  /* 0x000000afabab7221 */ /* 0x000fe20000010000 */
[C---:B------:R-:W-:Y:S01]  /*288c0*/  HMMA.16816.F32 R4, R44.reuse, R56, R4 ;  /* 0x000000382c04723c */ /* 0x040fe20000001804 */
[----:B------:R-:W-:Y:S01]  /*288d0*/  LDSM.16.MT88.4 R156, [R232+0x11800] ;  /* 0x01180000e89c783b */ /* 0x000fe20000004200 */
[----:B------:R-:W-:Y:S03]  /*288e0*/  MUFU.EX2 R88, R88 ;  /* 0x0000005800587308 */ /* 0x000fe60000000800 */
[----:B------:R-:W-:Y:S01]  /*288f0*/  FADD.FTZ R193, R184, R193 ;  /* 0x000000c1b8c17221 */ /* 0x000fe20000010000 */
[C---:B------:R-:W-:Y:S03]  /*28900*/  HMMA.16816.F32 R8, R44.reuse, R58, R8 ;  /* 0x0000003a2c08723c */ /* 0x040fe60000001808 */
[----:B------:R-:W5:Y:S03]  /*28910*/  LDSM.16.MT88.4 R56, [R232+0x10800] ;  /* 0x01080000e838783b */ /* 0x000f660000004200 */
[----:B------:R-:W2:Y:S01]  /*28920*/  MUFU.EX2 R87, R87 ;  /* 0x0000005700577308 */ /* 0x000ea20000000800 */
[----:B----4-:R-:W-:Y:S01]  /*28930*/  F2FP.F16.F32.PACK_AB R48, R89, R90 ;  /* 0x0000005a5930723e */ /* 0x010fe200000000ff */
[C---:B-1----:R-:W-:Y:S03]  /*28940*/  HMMA.16816.F32 R12, R44.reuse, R60, R12 ;  /* 0x0000003c2c0c723c */ /* 0x042fe6000000180c */
[----:B------:R-:W-:Y:S03]  /*28950*/  FADD.FTZ R193, R179, R193 ;  /* 0x000000c1b3c17221 */ /* 0x000fe60000010000 */
[C---:B------:R-:W-:Y:S01]  /*28960*/  HMMA.16816.F32 R16, R44.reuse, R62, R16 ;  /* 0x0000003e2c10723c */ /* 0x040fe20000001810 */
[----:B------:R-:W1:Y:S01]  /*28970*/  LDSM.16.MT88.4 R60, [R236+0x10800] ;  /* 0x01080000ec3c783b */ /* 0x000e620000004200 */
[----:B------:R-:W-:Y:S03]  /*28980*/  MUFU.EX2 R86, R86 ;  /* 0x0000005600567308 */ /* 0x000fe60000000800 */
[----:B------:R-:W-:Y:S01]  /*28990*/  FADD.FTZ R177, R177, R193 ;  /* 0x000000c1b1b17221 */ /* 0x000fe20000010000 */
[C---:B---3--:R-:W-:Y:S06]  /*289a0*/  HMMA.16816.F32 R20, R44.reuse, R52, R20 ;  /* 0x000000342c14723c */ /* 0x048fec0000001814 */
[----:B------:R-:W3:Y:S01]  /*289b0*/  MUFU.EX2 R85, R85 ;  /* 0x0000005500557308 */ /* 0x000ee20000000800 */
[----:B--2---:R-:W-:Y:S01]  /*289c0*/  F2FP.F16.F32.PACK_AB R49, R87, R88 ;  /* 0x000000585731723e */ /* 0x004fe200000000ff */
[C---:B------:R-:W-:Y:S01]  /*289d0*/  HMMA.16816.F32 R24, R44.reuse, R54, R24 ;  /* 0x000000362c18723c */ /* 0x040fe20000001818 */
[----:B------:R-:W2:Y:S02]  /*289e0*/  LDSM.16.MT88.4 R52, [R235+0x10800] ;  /* 0x01080000eb34783b */ /* 0x000ea40000004200 */
[----:B------:R-:W-:Y:S03]  /*289f0*/  FADD.FTZ R177, R176, R177 ;  /* 0x000000b1b0b17221 */ /* 0x000fe60000010000 */
[C---:B------:R-:W-:Y:S02]  /*28a00*/  HMMA.16816.F32 R28, R44.reuse, R40, R28 ;  /* 0x000000282c1c723c */ /* 0x040fe4000000181c */
[----:B------:R-:W4:Y:S03]  /*28a10*/  MUFU.EX2 R84, R84 ;  /* 0x0000005400547308 */ /* 0x000f260000000800 */
[----:B------:R-:W-:Y:S01]  /*28a20*/  FADD.FTZ R177, R189, R177 ;  /* 0x000000b1bdb17221 */ /* 0x000fe20000010000 */
[----:B------:R-:W-:Y:S01]  /*28a30*/  HMMA.16816.F32 R32, R44, R42, R32 ;  /* 0x0000002a2c20723c */ /* 0x000fe20000001820 */
[----:B------:R-:W2:Y:S05]  /*28a40*/  LDSM.16.MT88.4 R40, [R234+0x10800] ;  /* 0x01080000ea28783b */ /* 0x000eaa0000004200 */
[----:B------:R-:W-:Y:S01]  /*28a50*/  MUFU.EX2 R82, R82 ;  /* 0x0000005200527308 */ /* 0x000fe20000000800 */
[----:B---3--:R-:W-:Y:S01]  /*28a60*/  F2FP.F16.F32.PACK_AB R50, R85, R86 ;  /* 0x000000565532723e */ /* 0x008fe200000000ff */
[----:B------:R-:W-:Y:S01]  /*28a70*/  FADD.FTZ R177, R194, R177 ;  /* 0x000000b1c2b17221 */ /* 0x000fe20000010000 */
[----:B------:R-:W3:Y:S07]  /*28a80*/  LDSM.16.MT88.4 R44, [R232+0x11000] ;  /* 0x01100000e82c783b */ /* 0x000eee0000004200 */
[----:B------:R-:W3:Y:S01]  /*28a90*/  MUFU.EX2 R81, R81 ;  /* 0x0000005100517308 */ /* 0x000ee20000000800 */
[----:B----4-:R-:W-:Y:S01]  /*28aa0*/  F2FP.F16.F32.PACK_AB R51, R84, R83 ;  /* 0x000000535433723e */ /* 0x010fe200000000ff */
[----:B------:R-:W-:Y:S04]  /*28ab0*/  FADD.FTZ R173, R173, R177 ;  /* 0x000000b1adad7221 */ /* 0x000fe80000010000 */
[----:B------:R-:W-:Y:S02]  /*28ac0*/  FADD.FTZ R173, R172, R173 ;  /* 0x000000adacad7221 */ /* 0x000fe40000010000 */
[C---:B-----5:R-:W-:Y:S02]  /*28ad0*/  HMMA.16816.F32 R4, R48.reuse, R56, R4 ;  /* 0x000000383004723c */ /* 0x060fe40000001804 */
[----:B------:R-:W-:Y:S03]  /*28ae0*/  MUFU.EX2 R80, R80 ;  /* 0x0000005000507308 */ /* 0x000fe60000000800 */
[----:B------:R-:W-:Y:S01]  /*28af0*/  FADD.FTZ R173, R169, R173 ;  /* 0x000000ada9ad7221 */ /* 0x000fe20000010000 */
[C---:B------:R-:W-:Y:S01]  /*28b00*/  HMMA.16816.F32 R8, R48.reuse, R58, R8 ;  /* 0x0000003a3008723c */ /* 0x040fe20000001808 */
[----:B------:R-:W4:Y:S05]  /*28b10*/  LDSM.16.MT88.4 R56, [R236+0x11000] ;  /* 0x01100000ec38783b */ /* 0x000f2a0000004200 */
[----:B------:R-:W5:Y:S01]  /*28b20*/  MUFU.EX2 R79, R79 ;  /* 0x0000004f004f7308 */ /* 0x000f620000000800 */
[----:B------:R-:W-:Y:S01]  /*28b30*/  FADD.FTZ R64, R64, R173 ;  /* 0x000000ad40407221 */ /* 0x000fe20000010000 */
[C---:B-1----:R-:W-:Y:S03]  /*28b40*/  HMMA.16816.F32 R12, R48.reuse, R60, R12 ;  /* 0x0000003c300c723c */ /* 0x042fe6000000180c */
[----:B------:R-:W-:Y:S03]  /*28b50*/  FADD.FTZ R64, R38, R64 ;  /* 0x0000004026407221 */ /* 0x000fe60000010000 */
[C---:B------:R-:W-:Y:S02]  /*28b60*/  HMMA.16816.F32 R16, R48.reuse, R62, R16 ;  /* 0x0000003e3010723c */ /* 0x040fe40000001810 */
[----:B------:R-:W-:Y:S03]  /*28b70*/  MUFU.EX2 R78, R78 ;  /* 0x0000004e004e7308 */ /* 0x000fe60000000800 */
[--C-:B------:R-:W-:Y:S01]  /*28b80*/  FFMA.FTZ R60, R74, UR4, -R39.reuse ;  /* 0x000000044a3c7c23 */ /* 0x100fe20008010827 */
[C---:B--2---:R-:W-:Y:S06]  /*28b90*/  HMMA.16816.F32 R20, R48.reuse, R52, R20 ;  /* 0x000000343014723c */ /* 0x044fec0000001814 */
[----:B------:R-:W1:Y:S01]  /*28ba0*/  MUFU.EX2 R77, R77 ;  /* 0x0000004d004d7308 */ /* 0x000e620000000800 */
[----:B------:R-:W-:Y:S01]  /*28bb0*/  FFMA.FTZ R63, R72, UR4, -R39 ;  /* 0x00000004483f7c23 */ /* 0x000fe20008010827 */
[C---:B------:R-:W-:Y:S01]  /*28bc0*/  HMMA.16816.F32 R24, R48.reuse, R54, R24 ;  /* 0x000000363018723c */ /* 0x040fe20000001818 */
[----:B------:R-:W2:Y:S07]  /*28bd0*/  LDSM.16.MT88.4 R52, [R235+0x11000] ;  /* 0x01100000eb34783b */ /* 0x000eae0000004200 */
[----:B------:R-:W-:Y:S01]  /*28be0*/  MUFU.EX2 R76, R76 ;  /* 0x0000004c004c7308 */ /* 0x000fe20000000800 */
[C---:B------:R-:W-:Y:S03]  /*28bf0*/  HMMA.16816.F32 R28, R48.reuse, R40, R28 ;  /* 0x00000028301c723c */ /* 0x040fe6000000181c */
[--C-:B------:R-:W-:Y:S03]  /*28c00*/  FFMA.FTZ R61, R75, UR4, -R71.reuse ;  /* 0x000000044b3d7c23 */ /* 0x100fe60008010847 */
[----:B------:R-:W-:Y:S03]  /*28c10*/  HMMA.16816.F32 R32, R48, R42, R32 ;  /* 0x0000002a3020723c */ /* 0x000fe60000001820 */
[----:B------:R-:W4:Y:S01]  /*28c20*/  MUFU.EX2 R60, R60 ;  /* 0x0000003c003c7308 */ /* 0x000f220000000800 */
[----:B------:R-:W2:Y:S01]  /*28c30*/  LDSM.16.MT88.4 R48, [R234+0x11000] ;  /* 0x01100000ea30783b */ /* 0x000ea20000004200 */
[----:B---3--:R-:W-:Y:S01]  /*28c40*/  F2FP.F16.F32.PACK_AB R40, R81, R82 ;  /* 0x000000525128723e */ /* 0x008fe200000000ff */
[--C-:B------:R-:W-:Y:S01]  /*28c50*/  FFMA.FTZ R62, R73, UR4, -R71.reuse ;  /* 0x00000004493e7c23 */ /* 0x100fe20008010847 */
[----:B-----5:R-:W-:Y:S01]  /*28c60*/  F2FP.F16.F32.PACK_AB R41, R79, R80 ;  /* 0x000000504f29723e */ /* 0x020fe200000000ff */
[----:B------:R-:W-:Y:S05]  /*28c70*/  FFMA.FTZ R71, R68, UR4, -R71 ;  /* 0x0000000444477c23 */ /* 0x000fea0008010847 */
[----:B------:R-:W-:Y:S01]  /*28c80*/  MUFU.EX2 R61, R61 ;  /* 0x0000003d003d7308 */ /* 0x000fe20000000800 */
[----:B-1----:R-:W-:Y:S01]  /*28c90*/  F2FP.F16.F32.PACK_AB R42, R77, R78 ;  /* 0x0000004e4d2a723e */ /* 0x002fe200000000ff */
[----:B------:R-:W-:Y:S04]  /*28ca0*/  FADD.FTZ R66, R66, R64 ;  /* 0x0000004042427221 */ /* 0x000fe80000010000 */
[----:B------:R-:W-:Y:S04]  /*28cb0*/  FADD.FTZ R66, R92, R66 ;  /* 0x000000425c427221 */ /* 0x000fe80000010000 */
[----:B------:R-:W1:Y:S01]  /*28cc0*/  MUFU.EX2 R62, R62 ;  /* 0x0000003e003e7308 */ /* 0x000e620000000800 */
[----:B----4-:R-:W-:Y:S01]  /*28cd0*/  F2FP.F16.F32.PACK_AB R43, R60, R76 ;  /* 0x0000004c3c2b723e */ /* 0x010fe200000000ff */
[----:B------:R-:W-:Y:S04]  /*28ce0*/  FADD.FTZ R66, R91, R66 ;  /* 0x000000425b427221 */ /* 0x000fe80000010000 */
[----:B------:R-:W-:Y:S02]  /*28cf0*/  FADD.FTZ R88, R88, R66 ;  /* 0x0000004258587221 */ /* 0x000fe40000010000 */
[C---:B------:R-:W-:Y:S02]  /*28d00*/  HMMA.16816.F32 R4, R40.reuse, R44, R4 ;  /* 0x0000002c2804723c */ /* 0x040fe40000001804 */
[----:B------:R-:W-:Y:S03]  /*28d10*/  MUFU.EX2 R63, R63 ;  /* 0x0000003f003f7308 */ /* 0x000fe60000000800 */
[----:B------:R-:W-:Y:S01]  /*28d20*/  FADD.FTZ R88, R87, R88 ;  /* 0x0000005857587221 */ /* 0x000fe20000010000 */
[C---:B------:R-:W-:Y:S06]  /*28d30*/  HMMA.16816.F32 R8, R40.reuse, R46, R8 ;  /* 0x0000002e2808723c */ /* 0x040fec0000001808 */
[----:B------:R-:W3:Y:S01]  /*28d40*/  MUFU.EX2 R70, R70 ;  /* 0x0000004600467308 */ /* 0x000ee20000000800 */
[--C-:B------:R-:W-:Y:S01]  /*28d50*/  FFMA.FTZ R45, R36, UR4, -R39.reuse ;  /* 0x00000004242d7c23 */ /* 0x100fe20008010827 */
[C---:B------:R-:W-:Y:S03]  /*28d60*/  HMMA.16816.F32 R12, R40.reuse, R56, R12 ;  /* 0x00000038280c723c */ /* 0x040fe6000000180c */
[----:B------:R-:W-:Y:S03]  /*28d70*/  FFMA.FTZ R39, R3, UR4, -R39 ;  /* 0x0000000403277c23 */ /* 0x000fe60008010827 */
[C---:B------:R-:W-:Y:S02]  /*28d80*/  HMMA.16816.F32 R16, R40.reuse, R58, R16 ;  /* 0x0000003a2810723c */ /* 0x040fe40000001810 */
[----:B------:R-:W-:Y:S03]  /*28d90*/  MUFU.EX2 R44, R69 ;  /* 0x00000045002c7308 */ /* 0x000fe60000000800 */
[----:B------:R-:W-:Y:S01]  /*28da0*/  FADD.FTZ R3, R170, R171 ;  /* 0x000000abaa037221 */ /* 0x000fe20000010000 */
[C---:B--2---:R-:W-:Y:S06]  /*28db0*/  HMMA.16816.F32 R20, R40.reuse, R52, R20 ;  /* 0x000000342814723c */ /* 0x044fec0000001814 */
        /* <DEDUP_REMOVED lines=8> */
[----:B--2---:R-:W2:Y:S01]  /*28e40*/  LDSM.16.MT88.4 R36, [R234+0x11800] ;  /* 0x01180000ea24783b */ /* 0x004ea20000004200 */
[----:B---3--:R-:W-:Y:S01]  /*28e50*/  F2FP.F16.F32.PACK_AB R133, R70, R63 ;  /* 0x0000003f4685723e */ /* 0x008fe200000000ff */
        /* <DEDUP_REMOVED lines=23> */
[C---:B--2---:R-:W-:Y:S05]  /*28fd0*/  HMMA.16816.F32 R136, R132.reuse, R36, R28 ;  /* 0x000000248488723c */ /* 0x044fea000000181c */
        /* <DEDUP_REMOVED lines=12> */
.L_x_4040:
        /* <DEDUP_REMOVED lines=61> */
[C---:B------:R-:W-:Y:S01]  /*29470*/  FMUL.FTZ R154, R10.reuse, R154 ;  /* 0x0000009a0a9a7220 */ /* 0x040fe20000410000 */
        /* <DEDUP_REMOVED lines=114> */
.L_x_4046:
[----:B------:R-:W-:Y:S05]  /*29ba0*/  BSYNC B0 ;  /* 0x0000000000007941 */ /* 0x000fea0003800000 */
.L_x_4045:
[----:B------:R-:W-:Y:S01]  /*29bb0*/  ULDC UR5, c[0x0][0x2dc] ;  /* 0x0000b70000057ab9 */ /* 0x000fe20000000800 */
[----:B---3--:R3:W4:Y:S01]  /*29bc0*/  LDS.128 R4, [R15+0x3800] ;  /* 0x003800000f047984 */ /* 0x0087220000000c00 */
[----:B------:R-:W-:Y:S01]  /*29bd0*/  IMAD.WIDE R10, R13, 0x40, R10 ;  /* 0x000000400d0a7825 */ /* 0x000fe200078e020a */
[----:B------:R-:W-:Y:S01]  /*29be0*/  UIMAD UR4, UR10, -0x40, UR59 ;  /* 0xffffffc00a0478a4 */ /* 0x000fe2000f8e023b */
[----:B------:R-:W-:Y:S02]  /*29bf0*/  ULDC.64 UR6, c[0x0][0x288] ;  /* 0x0000a20000067ab9 */ /* 0x000fe40000000a00 */
[----:B------:R-:W-:Y:S02]  /*29c00*/  IMAD R2, R3, UR5, RZ ;  /* 0x0000000503027c24 */ /* 0x000fe4000f8e02ff */
[C---:B------:R-:W-:Y:S01]  /*29c10*/  VIADD R8, R13.reuse, 0x10 ;  /* 0x000000100d087836 */ /* 0x040fe20000000000 */
[C---:B------:R-:W-:Y:S01]  /*29c20*/  ISETP.GE.AND P6, PT, R13.reuse, UR4, PT ;  /* 0x000000040d007c0c */ /* 0x040fe2000bfc6270 */
[C---:B------:R-:W-:Y:S01]  /*29c30*/  VIADD R0, R13.reuse, 0x8 ;  /* 0x000000080d007836 */ /* 0x040fe20000000000 */
[----:B------:R-:W-:Y:S01]  /*29c40*/  IADD3 R9, P0, R2, R10, RZ ;  /* 0x0000000a02097210 */ /* 0x000fe20007f1e0ff */
[----:B------:R-:W-:Y:S01]  /*29c50*/  VIADD R3, R13, 0x18 ;  /* 0x000000180d037836 */ /* 0x000fe20000000000 */
[----:B------:R-:W-:-:S02]  /*29c60*/  ISETP.GE.AND P4, PT, R8, UR4, PT ;  /* 0x0000000408007c0c */ /* 0x000fc4000bf86270 */
[----:B------:R-:W-:Y:S01]  /*29c70*/  LEA.HI.X.SX32 R8, R2, R11, 0x1, P0 ;  /* 0x0000000b02087211 */ /* 0x000fe200000f0eff */
[----:B------:R-:W-:Y:S01]  /*29c80*/  VIADD R2, R13, 0x28 ;  /* 0x000000280d027836 */ /* 0x000fe20000000000 */
[----:B------:R-:W-:Y:S02]  /*29c90*/  LEA R10, P0, R9, UR6, 0x2 ;  /* 0x00000006090a7c11 */ /* 0x000fe4000f8010ff */
[----:B------:R-:W-:Y:S01]  /*29ca0*/  ISETP.GE.AND P5, PT, R0, UR4, PT ;  /* 0x0000000400007c0c */ /* 0x000fe2000bfa6270 */
[----:B------:R-:W-:Y:S01]  /*29cb0*/  VIADD R0, R13, 0x30 ;  /* 0x000000300d007836 */ /* 0x000fe20000000000 */
[----:B------:R-:W-:Y:S01]  /*29cc0*/  ISETP.GE.AND P3, PT, R3, UR4, PT ;  /* 0x0000000403007c0c */ /* 0x000fe2000bf66270 */
[----:B------:R-:W-:Y:S01]  /*29cd0*/  VIADD R3, R13, 0x20 ;  /* 0x000000200d037836 */ /* 0x000fe20000000000 */
        /* <DEDUP_REMOVED lines=17> */
.L_x_4047:
        /* <DEDUP_REMOVED lines=9> */
.L_x_7907:


//--------------------- .text._ZN5flash24flash_fwd_splitkv_kernelI23Flash_fwd_kernel_traitsILi64ELi64ELi256ELi4ELb0ELb0EN7cutlass6half_tE19Flash_kernel_traitsILi64ELi64ELi256ELi4ES3_EELb1ELb0ELb1ELb0ELb0ELb0ELb1ELb1EEEvNS_16Flash_fwd_paramsE --------------------------
	.section	.text._ZN5flash24flash_fwd_splitkv_kernelI23Flash_fwd_kernel_traitsILi64ELi64ELi256ELi4ELb0ELb0EN7cutlass6half_tE19Flash_kernel_traitsILi64ELi64ELi256ELi4ES3_EELb1ELb0ELb1ELb0ELb0ELb0ELb1ELb1EEEvNS_16Flash_fwd_paramsE,"ax",@progbits
	.align	128
        .global         _ZN5flash24flash_fwd_splitkv_kernelI23Flash_fwd_kernel_traitsILi64ELi64ELi256ELi4ELb0ELb0EN7cutlass6half_tE19Flash_kernel_traitsILi64ELi64ELi256ELi4ES3_EELb1ELb0ELb1ELb0ELb0ELb0ELb1ELb1EEEvNS_16Flash_fwd_paramsE
        .type           _ZN5flash24flash_fwd_splitkv_kernelI23Flash_fwd_kernel_traitsILi64ELi64ELi256ELi4ELb0ELb0EN7cutlass6half_tE19Flash_kernel_traitsILi64ELi64ELi256ELi4ES3_EELb1ELb0ELb1ELb0ELb0ELb0ELb1ELb1EEEvNS_16Flash_fwd_paramsE,@function
        .size           _ZN5flash24flash_fwd_splitkv_kernelI23Flash_fwd_kernel_traitsILi64ELi64ELi256ELi4ELb0ELb0EN7cutlass6half_tE19Flash_kernel_traitsILi64ELi64ELi256ELi4ES3_EELb1ELb0ELb1ELb0ELb0ELb0ELb1ELb1EEEvNS_16Flash_fwd_paramsE,(.L_x_7852 - _ZN5flash24flash_fwd_splitkv_kernelI23Flash_fwd_kernel_traitsILi64ELi64ELi256ELi4ELb0ELb0EN7cutlass6half_tE19Flash_kernel_traitsILi64ELi64ELi256ELi4ES3_EELb1ELb0ELb1ELb0ELb0ELb0ELb1ELb1EEEvNS_16Flash_fwd_paramsE)
        .other          _ZN5flash24flash_fwd_splitkv_kernelI23Flash_fwd_kernel_traitsILi64ELi64ELi256ELi4ELb0ELb0EN7cutlass6half_tE19Flash_kernel_traitsILi64ELi64ELi256ELi4ES3_EELb1ELb0ELb1ELb0ELb0ELb0ELb1ELb1EEEvNS_16Flash_fwd_paramsE,@"STO_CUDA_ENTRY STV_DEFAULT"
_ZN5flash24flash_fwd_splitkv_kernelI23Flash_fwd_kernel_traitsILi64ELi64ELi256ELi4ELb0ELb0EN7cutlass6half_tE19Flash_kernel_traitsILi64ELi64ELi256ELi4ES3_EELb1ELb0ELb1ELb0ELb0ELb0ELb1ELb1EEEvNS_16Flash_fwd_paramsE:
.text._ZN5flash24flash_fwd_splitkv_kernelI23Flash_fwd_kernel_traitsILi64ELi64ELi256ELi4ELb0ELb0EN7cutlass6half_tE19Flash_kernel_traitsILi64ELi64ELi256ELi4ES3_EELb1ELb0ELb1ELb0ELb0ELb0ELb1ELb1EEEvNS_16Flash_fwd_paramsE:
        /* <DEDUP_REMOVED lines=30> */
[----:B-1----:R-:W-:Y:S05]  /*01e0*/  CALL.REL.NOINC `($_ZN5flash24flash_fwd_splitkv_kernelI23Flash_fwd_kernel_traitsILi64ELi64ELi256ELi4ELb0ELb0EN7cutlass6half_tE19Flash_kernel_traitsILi64ELi64ELi256ELi4ES3_EELb1ELb0ELb1ELb0ELb0ELb0ELb1ELb1EEEvNS_16Flash_fwd_paramsE$_ZN5flash30compute_attn_1rowblock_splitkvI23Flash_fwd_kernel_traitsILi64ELi64ELi256ELi4ELb0ELb0EN7cutlass6half_tE19Flash_kernel_traitsILi64ELi64ELi256ELi4ES3_EELb1ELb0ELb1ELb0ELb0ELb0ELb1ELb1ENS_16Flash_fwd_paramsEEEvRKT8_iiiii) ;  /* 0x0000000000087944 */ /* 0x002fea0003c00000 */
[----:B------:R-:W-:Y:S05]  /*01f0*/  BSYNC B3 ;  /* 0x0000000000037941 */ /* 0x000fea0003800000 */
.L_x_4048:
[----:B------:R-:W-:Y:S05]  /*0200*/  EXIT ;  /* 0x000000000000794d */ /* 0x000fea0003800000 */
        .type           $_ZN5flash24flash_fwd_splitkv_kernelI23Flash_fwd_kernel_traitsILi64ELi64ELi256ELi4ELb0ELb0EN7cutlass6half_tE19Flash_kernel_traitsILi64ELi64ELi256ELi4ES3_EELb1ELb0ELb1ELb0ELb0ELb0ELb1ELb1EEEvNS_16Flash_fwd_paramsE$_ZN5flash30compute_attn_1rowblock_splitkvI23Flash_fwd_kernel_traitsILi64ELi64ELi256ELi4ELb0ELb0EN7cutlass6half_tE19Flash_kernel_traitsILi64ELi64ELi256ELi4ES3_EELb1ELb0ELb1ELb0ELb0ELb0ELb1ELb1ENS_16Flash_fwd_paramsEEEvRKT8_iiiii,@function
        .size           $_ZN5flash24flash_fwd_splitkv_kernelI23Flash_fwd_kernel_traitsILi64ELi64ELi256ELi4ELb0ELb0EN7cutlass6half_tE19Flash_kernel_traitsILi64ELi64ELi256ELi4ES3_EELb1ELb0ELb1ELb0ELb0ELb0ELb1ELb1EEEvNS_16Flash_fwd_paramsE$_ZN5flash30compute_attn_1rowblock_splitkvI23Flash_fwd_kernel_traitsILi64ELi64ELi256ELi4ELb0ELb0EN7cutlass6half_tE19Flash_kernel_traitsILi64ELi64ELi256ELi4ES3_EELb1ELb0ELb1ELb0ELb0ELb0ELb1ELb1ENS_16Flash_fwd_paramsEEEvRKT8_iiiii,(.L_x_7852 - $_ZN5flash24flash_fwd_splitkv_kernelI23Flash_fwd_kernel_traitsILi64ELi64ELi256ELi4ELb0ELb0EN7cutlass6half_tE19Flash_kernel_traitsILi64ELi64ELi256ELi4ES3_EELb1ELb0ELb1ELb0ELb0ELb0ELb1ELb1EEEvNS_16Flash_fwd_paramsE$_ZN5flash30compute_attn_1rowblock_splitkvI23Flash_fwd_kernel_traitsILi64ELi64ELi256ELi4ELb0ELb0EN7cutlass6half_tE19Flash_kernel_traitsILi64ELi64ELi256ELi4ES3_EELb1ELb0ELb1ELb0ELb0ELb0ELb1ELb1ENS_16Flash_fwd_paramsEEEvRKT8_iiiii)
$_ZN5flash24flash_fwd_splitkv_kernelI23Flash_fwd_kernel_traitsILi64ELi64ELi256ELi4ELb0ELb0EN7cutlass6half_tE19Flash_kernel_traitsILi64ELi64ELi256ELi4ES3_EELb1ELb0ELb1ELb0ELb0ELb0ELb1ELb1EEEvNS_16Flash_fwd_paramsE$_ZN5flash30compute_attn_1rowblock_splitkvI23Flash_fwd_kernel_traitsILi64ELi64ELi256ELi4ELb0ELb0EN7cutlass6half_tE19Flash_kernel_traitsILi64ELi64ELi256ELi4ES3_EELb1ELb0ELb1ELb0ELb0ELb0ELb1ELb1ENS_16Flash_fwd_paramsEEEvRKT8_iiiii:
        /* <DEDUP_REMOVED lines=29> */
.L_x_4050:
[----:B------:R-:W-:Y:S05]  /*03e0*/  BSYNC B0 ;  /* 0x0000000000007941 */ /* 0x000fea0003800000 */
.L_x_4049:
        /* <DEDUP_REMOVED lines=8> */
.L_x_4052:
[----:B------:R3:W5:Y:S02]  /*0470*/  LD.E R0, desc[UR6][R160.64+0xb8] ;  /* 0x0000b806a0007980 */ /* 0x000764000c101900 */
.L_x_4053:
[----:B------:R-:W-:Y:S05]  /*0480*/  BSYNC B0 ;  /* 0x0000000000007941 */ /* 0x000fea0003800000 */
.L_x_4051:
        /* <DEDUP_REMOVED lines=10> */
.L_x_4055:
[----:B------:R-:W2:Y:S01]  /*0530*/  LD.E.64 R2, desc[UR6][R160.64+0x108] ;  /* 0x00010806a0027980 */ /* 0x000ea2000c101b00 */
[----:B------:R-:W-:Y:S01]  /*0540*/  BSSY B0, `(.L_x_4057) ;  /* 0x0000006000007945 */ /* 0x000fe20003800000 */
[----:B------:R-:W-:Y:S01]  /*0550*/  IMAD.MOV.U32 R0, RZ, RZ, RZ ;  /* 0x000000ffff007224 */ /* 0x000fe200078e00ff */
[----:B--2---:R-:W-:-:S04]  /*0560*/  ISETP.NE.U32.AND P0, PT, R2, RZ, PT ;  /* 0x000000ff0200720c */ /* 0x004fc80003f05070 */
[----:B------:R-:W-:-:S13]  /*0570*/  ISETP.NE.AND.EX P0, PT, R3, RZ, PT, P0 ;  /* 0x000000ff0300720c */ /* 0x000fda0003f05300 */
[----:B------:R-:W-:Y:S05]  /*0580*/  @!P0 BRA `(.L_x_4058) ;  /* 0x0000000000048947 */ /* 0x000fea0003800000 */
[----:B------:R2:W5:Y:S02]  /*0590*/  LD.E R0, desc[UR6][R160.64+0xbc] ;  /* 0x0000bc06a0007980 */ /* 0x000564000c101900 */
.L_x_4058:
[----:B------:R-:W-:Y:S05]  /*05a0*/  BSYNC B0 ;  /* 0x0000000000007941 */ /* 0x000fea0003800000 */
.L_x_4057:
[----:B-----5:R-:W-:Y:S02]  /*05b0*/  IADD3 R252, R157, R0, RZ ;  /* 0x000000009dfc7210 */ /* 0x020fe40007ffe0ff */
.L_x_4056:
[----:B------:R-:W-:Y:S05]  /*05c0*/  BSYNC B1 ;  /* 0x0000000000017941 */ /* 0x000fea0003800000 */
.L_x_4054:
[----:B------:R-:W4:Y:S01]  /*05d0*/  S2R R36, SR_CTAID.X ;  /* 0x0000000000247919 */ /* 0x000f220000002500 */
[----:B------:R-:W-:Y:S01]  /*05e0*/  MOV R15, 0x1f0 ;  /* 0x000001f0000f7802 */ /* 0x000fe20000000f00 */
[----:B------:R-:W-:-:S03]  /*05f0*/  IMAD.MOV.U32 R3, RZ, RZ, 0x0 ;  /* 0x00000000ff037424 */ /* 0x000fc600078e00ff */
[----:B------:R-:W-:Y:S01]  /*0600*/  MOV R2, R15 ;  /* 0x0000000f00027202 */ /* 0x000fe20000000f00 */
[----:B----4-:R-:W-:-:S05]  /*0610*/  IMAD.SHL.U32 R13, R36, 0x40, RZ ;  /* 0x00000040240d7824 */ /* 0x010fca00078e00ff */
[----:B------:R-:W-:-:S13]  /*0620*/  ISETP.GT.AND P0, PT, R14, R13, PT ;  /* 0x0000000d0e00720c */ /* 0x000fda0003f04270 */
[----:B-123--:R-:W-:Y:S05]  /*0630*/  @!P0 RET.REL.NODEC R2 `(_ZN5flash24flash_fwd_splitkv_kernelI23Flash_fwd_kernel_traitsILi64ELi64ELi256ELi4ELb0ELb0EN7cutlass6half_tE19Flash_kernel_traitsILi64ELi64ELi256ELi4ES3_EELb1ELb0ELb1ELb0ELb0ELb0ELb1ELb1EEEvNS_16Flash_fwd_paramsE) ;  /* 0xfffffff802708950 */ /* 0x00efea0003c3ffff */
        /* <DEDUP_REMOVED lines=137> */
[----:B-1----:R-:W-:Y:S05]  /*0ed0*/  @P0 RET.REL.NODEC R2 `(_ZN5flash24flash_fwd_splitkv_kernelI23Flash_fwd_kernel_traitsILi64ELi64ELi256ELi4ELb0ELb0EN7cutlass6half_tE19Flash_kernel_traitsILi64ELi64ELi256ELi4ES3_EELb1ELb0ELb1ELb0ELb0ELb0ELb1ELb1EEEvNS_16Flash_fwd_paramsE) ;  /* 0xfffffff002480950 */ /* 0x002fea0003c3ffff */
[----:B------:R-:W-:Y:S02]  /*0ee0*/  MOV R0, 0xff800000 ;  /* 0xff80000000007802 */ /* 0x000fe40000000f00 */
[----:B------:R-:W-:Y:S02]  /*0ef0*/  MOV R2, R15 ;  /* 0x0000000f00027202 */ /* 0x000fe40000000f00 */
[----:B------:R-:W-:Y:S01]  /*0f00*/  MOV R3, 0x0 ;  /* 0x0000000000037802 */ /* 0x000fe20000000f00 */
[----:B------:R1:W-:Y:S03]  /*0f10*/  ST.E desc[UR6][R4.64+0xe0], R0 ;  /* 0x0000e00004007985 */ /* 0x0003e6000c101906 */
[----:B-1----:R-:W-:Y:S05]  /*0f20*/  RET.REL.NODEC R2 `(_ZN5flash24flash_fwd_splitkv_kernelI23Flash_fwd_kernel_traitsILi64ELi64ELi256ELi4ELb0ELb0EN7cutlass6half_tE19Flash_kernel_traitsILi64ELi64ELi256ELi4ES3_EELb1ELb0ELb1ELb0ELb0ELb0ELb1ELb1EEEvNS_16Flash_fwd_paramsE) ;  /* 0xfffffff002347950 */ /* 0x002fea0003c3ffff */
.L_x_4059:
        /* <DEDUP_REMOVED lines=92> */
[----:B------:R-:W-:-:S04]  /*14f0*/  IMAD.MOV.U32 R0, RZ, RZ, R2 ;  /* 0x000000ffff007224 */ /* 0x000fc800078e0002 */
[----:B------:R-:W-:Y:S01]  /*1500*/  @!P0 IMAD.MOV R0, RZ, RZ, -R0 ;  /* 0x000000ffff008224 */ /* 0x000fe200078e0a00 */
[----:B------:R-:W-:-:S04]  /*1510*/  @!P1 LOP3.LUT R0, RZ, R12, RZ, 0x33, !PT ;  /* 0x0000000cff009212 */ /* 0x000fc800078e33ff */
[--C-:B------:R-:W-:Y:S01]  /*1520*/  SHF.R.S32.HI R26, RZ, 0x1f, R0.reuse ;  /* 0x0000001fff1a7819 */ /* 0x100fe20000011400 */
[----:B------:R-:W-:Y:S01]  /*1530*/  IMAD.MOV.U32 R16, RZ, RZ, R0 ;  /* 0x000000ffff107224 */ /* 0x000fe200078e0000 */
[----:B---3--:R-:W-:Y:S01]  /*1540*/  SHF.R.S32.HI R13, RZ, 0x1f, R7 ;  /* 0x0000001fff0d7819 */ /* 0x008fe20000011407 */
[----:B------:R-:W-:-:S04]  /*1550*/  IMAD R3, R5, R7, RZ ;  /* 0x0000000705037224 */ /* 0x000fc800078e02ff */
[C---:B------:R-:W-:Y:S02]  /*1560*/  IMAD R3, R4.reuse, R13, R3 ;  /* 0x0000000d04037224 */ /* 0x040fe400078e0203 */
[----:B------:R-:W-:-:S05]  /*1570*/  IMAD.WIDE.U32 R4, R4, R7, RZ ;  /* 0x0000000704047225 */ /* 0x000fca00078e00ff */
[----:B------:R-:W-:Y:S01]  /*1580*/  IADD3 R3, R5, R3, RZ ;  /* 0x0000000305037210 */ /* 0x000fe20007ffe0ff */
[----:B------:R-:W-:Y:S01]  /*1590*/  IMAD R5, R193, R14, RZ ;  /* 0x0000000ec1057224 */ /* 0x000fe200078e02ff */
[----:B------:R-:W-:-:S03]  /*15a0*/  MOV R2, R4 ;  /* 0x0000000400027202 */ /* 0x000fc60000000f00 */
[----:B------:R-:W-:Y:S02]  /*15b0*/  IMAD R4, R192, R22, R5 ;  /* 0x00000016c0047224 */ /* 0x000fe400078e0205 */
        /* <DEDUP_REMOVED lines=13> */
.L_x_4061:
        /* <DEDUP_REMOVED lines=26> */
[----:B------:R-:W-:Y:S02]  /*1830*/  MOV R0, R4 ;  /* 0x0000000400007202 */ /* 0x000fe40000000f00 */
[----:B------:R-:W-:-:S03]  /*1840*/  IADD3 R3, RZ, -R5, RZ ;  /* 0x80000005ff037210 */ /* 0x000fc60007ffe0ff */
        /* <DEDUP_REMOVED lines=11> */
[----:B------:R-:W-:-:S04]  /*1900*/  @P3 IMAD.WIDE.U32 R4, R192, R4, RZ ;  /* 0x00000004c0043225 */ /* 0x000fc800078e00ff */
[----:B------:R-:W-:Y:S02]  /*1910*/  @!P0 IMAD.IADD R0, R0, 0x1, -R20 ;  /* 0x0000000100008824 */ /* 0x000fe400078e0a14 */
[C---:B------:R-:W-:Y:S02]  /*1920*/  @!P3 IMAD R7, R6.reuse, R9, R7 ;  /* 0x000000090607b224 */ /* 0x040fe400078e0207 */
[----:B------:R-:W-:Y:S01]  /*1930*/  @!P3 IMAD.WIDE.U32 R2, R6, R10, R2 ;  /* 0x0000000a0602b225 */ /* 0x000fe200078e0002 */
[----:B------:R-:W-:Y:S02]  /*1940*/  @P3 IADD3 R6, R5, R13, RZ ;  /* 0x0000000d05063210 */ /* 0x000fe40007ffe0ff */
[----:B------:R-:W-:Y:S02]  /*1950*/  ISETP.GE.U32.AND P2, PT, R0, R20, PT ;  /* 0x000000140000720c */ /* 0x000fe40003f46070 */
[----:B------:R-:W-:Y:S01]  /*1960*/  @!P3 IADD3 R6, R3, R7, RZ ;  /* 0x000000070306b210 */ /* 0x000fe20007ffe0ff */
[----:B------:R-:W-:Y:S01]  /*1970*/  @!P3 IMAD R3, R23, R12, RZ ;  /* 0x0000000c1703b224 */ /* 0x000fe200078e02ff */
[----:B------:R-:W-:-:S02]  /*1980*/  @!P3 SHF.R.S32.HI R0, RZ, 0x1f, R12 ;  /* 0x0000001fff00b819 */ /* 0x000fc4000001140c */
[----:B------:R-:W-:Y:S02]  /*1990*/  @!P3 MOV R4, R2 ;  /* 0x000000020004b202 */ /* 0x000fe40000000f00 */
[----:B------:R-:W-:Y:S01]  /*19a0*/  LOP3.LUT R2, R37, R11, RZ, 0x3c, !PT ;  /* 0x0000000b25027212 */ /* 0x000fe200078e3cff */
[----:B------:R-:W-:Y:S01]  /*19b0*/  @!P3 IMAD R0, R0, R21, R3 ;  /* 0x000000150000b224 */ /* 0x000fe200078e0203 */
[----:B------:R-:W-:Y:S01]  /*19c0*/  MOV R3, R6 ;  /* 0x0000000600037202 */ /* 0x000fe20000000f00 */
[-C--:B------:R-:W-:Y:S01]  /*19d0*/  IMAD R5, R193, R17.reuse, RZ ;  /* 0x00000011c1057224 */ /* 0x080fe200078e02ff */
[----:B------:R-:W-:Y:S01]  /*19e0*/  ISETP.GE.AND P1, PT, R2, RZ, PT ;  /* 0x000000ff0200720c */ /* 0x000fe20003f26270 */
[----:B------:R-:W-:Y:S01]  /*19f0*/  IMAD.MOV.U32 R2, RZ, RZ, R4 ;  /* 0x000000ffff027224 */ /* 0x000fe200078e0004 */
[----:B------:R-:W-:Y:S01]  /*1a00*/  @!P0 IADD3 R8, R8, 0x1, RZ ;  /* 0x0000000108088810 */ /* 0x000fe20007ffe0ff */
[----:B------:R-:W-:Y:S01]  /*1a10*/  IMAD R5, R22, R192, R5 ;  /* 0x000000c016057224 */ /* 0x000fe200078e0205 */
[----:B------:R-:W-:Y:S01]  /*1a20*/  ISETP.NE.AND P0, PT, R11, RZ, PT ;  /* 0x000000ff0b00720c */ /* 0x000fe20003f05270 */
[----:B------:R-:W-:-:S04]  /*1a30*/  IMAD.WIDE.U32 R2, R192, R17, R2 ;  /* 0x00000011c0027225 */ /* 0x000fc800078e0002 */
[----:B------:R-:W-:Y:S01]  /*1a40*/  @!P3 IMAD.WIDE.U32 R6, R21, R12, RZ ;  /* 0x0000000c1506b225 */ /* 0x000fe200078e00ff */
[----:B------:R-:W-:-:S03]  /*1a50*/  IADD3 R5, R3, R5, RZ ;  /* 0x0000000503057210 */ /* 0x000fc60007ffe0ff */
[----:B------:R-:W-:Y:S01]  /*1a60*/  @P2 VIADD R8, R8, 0x1 ;  /* 0x0000000108082836 */ /* 0x000fe20000000000 */
[----:B------:R-:W-:Y:S02]  /*1a70*/  @!P3 IADD3 R3, R7, R0, RZ ;  /* 0x000000000703b210 */ /* 0x000fe40007ffe0ff */
[----:B------:R-:W-:Y:S01]  /*1a80*/  MOV R4, R2 ;  /* 0x0000000200047202 */ /* 0x000fe20000000f00 */
[----:B------:R-:W-:Y:S01]  /*1a90*/  IMAD.MOV.U32 R0, RZ, RZ, R8 ;  /* 0x000000ffff007224 */ /* 0x000fe200078e0008 */
[----:B------:R-:W-:Y:S01]  /*1aa0*/  @!P3 MOV R2, R6 ;  /* 0x000000060002b202 */ /* 0x000fe20000000f00 */
[----:B------:R-:W-:Y:S01]  /*1ab0*/  @!P3 IMAD R7, R15, R10, RZ ;  /* 0x0000000a0f07b224 */ /* 0x000fe200078e02ff */
[----:B------:R-:W-:Y:S01]  /*1ac0*/  @!P3 SHF.R.S32.HI R6, RZ, 0x1f, R10 ;  /* 0x0000001fff06b819 */ /* 0x000fe2000001140a */
[----:B------:R-:W-:Y:S01]  /*1ad0*/  @!P1 IMAD.MOV R0, RZ, RZ, -R0 ;  /* 0x000000ffff009224 */ /* 0x000fe200078e0a00 */
[----:B------:R-:W-:Y:S02]  /*1ae0*/  @!P0 LOP3.LUT R0, RZ, R11, RZ, 0x33, !PT ;  /* 0x0000000bff008212 */ /* 0x000fe400078e33ff */
[----:B------:R-:W-:Y:S01]  /*1af0*/  @P3 IADD3 R8, R12, R16, RZ ;  /* 0x000000100c083210 */ /* 0x000fe20007ffe0ff */
[C---:B------:R-:W-:Y:S01]  /*1b00*/  @!P3 IMAD R12, R14.reuse, R6, R7 ;  /* 0x000000060e0cb224 */ /* 0x040fe200078e0207 */
[----:B------:R-:W-:Y:S01]  /*1b10*/  SHF.R.S32.HI R26, RZ, 0x1f, R0 ;  /* 0x0000001fff1a7819 */ /* 0x000fe20000011400 */
[----:B------:R-:W-:-:S04]  /*1b20*/  @!P3 IMAD.WIDE.U32 R6, R14, R10, R2 ;  /* 0x0000000a0e06b225 */ /* 0x000fc800078e0002 */
[----:B------:R-:W-:Y:S02]  /*1b30*/  IMAD R10, R19, R0, RZ ;  /* 0x00000000130a7224 */ /* 0x000fe400078e02ff */
[-C--:B------:R-:W-:Y:S02]  /*1b40*/  @P3 IMAD R11, R23, R8.reuse, RZ ;  /* 0x00000008170b3224 */ /* 0x080fe400078e02ff */
[----:B------:R-:W-:-:S04]  /*1b50*/  @P3 IMAD.WIDE.U32 R8, R21, R8, RZ ;  /* 0x0000000815083225 */ /* 0x000fc800078e00ff */
[----:B------:R-:W-:Y:S01]  /*1b60*/  IMAD.WIDE.U32 R2, R18, R0, R4 ;  /* 0x0000000012027225 */ /* 0x000fe200078e0004 */
[----:B------:R-:W-:-:S03]  /*1b70*/  @P3 IADD3 R9, R9, R11, RZ ;  /* 0x0000000b09093210 */ /* 0x000fc60007ffe0ff */
[----:B------:R-:W-:Y:S01]  /*1b80*/  IMAD R4, R18, R26, R10 ;  /* 0x0000001a12047224 */ /* 0x000fe200078e020a */
[----:B------:R-:W-:Y:S01]  /*1b90*/  @!P3 MOV R8, R6 ;  /* 0x000000060008b202 */ /* 0x000fe20000000f00 */
[----:B------:R-:W-:Y:S01]  /*1ba0*/  @!P3 IMAD.IADD R9, R7, 0x1, R12 ;  /* 0x000000010709b824 */ /* 0x000fe200078e020c */
[----:B------:R-:W-:Y:S01]  /*1bb0*/  MOV R15, R2 ;  /* 0x00000002000f7202 */ /* 0x000fe20000000f00 */
[----:B------:R-:W-:Y:S01]  /*1bc0*/  IMAD.IADD R23, R3, 0x1, R4 ;  /* 0x0000000103177824 */ /* 0x000fe200078e0204 */
[----:B------:R-:W-:Y:S02]  /*1bd0*/  MOV R14, R17 ;  /* 0x00000011000e7202 */ /* 0x000fe40000000f00 */
[----:B-1----:R-:W-:Y:S02]  /*1be0*/  MOV R16, R0 ;  /* 0x0000000000107202 */ /* 0x002fe40000000f00 */
.L_x_4062:
[----:B------:R-:W-:Y:S05]  /*1bf0*/  BSYNC B0 ;  /* 0x0000000000007941 */ /* 0x000fea0003800000 */
.L_x_4060:
[----:B------:R-:W2:Y:S04]  /*1c00*/  LDL R30, [R1+0x10] ;  /* 0x00001000011e7983 */ /* 0x000ea80000100800 */
[----:B------:R-:W3:Y:S01]  /*1c10*/  LDL R34, [R1+0x14] ;  /* 0x0000140001227983 */ /* 0x000ee20000100800 */
[----:B------:R-:W-:-:S03]  /*1c20*/  ISETP.NE.AND P1, PT, R27, -0x1, PT ;  /* 0xffffffff1b00780c */ /* 0x000fc60003f25270 */
[----:B------:R-:W4:Y:S04]  /*1c30*/  LD.E.64 R4, desc[UR6][R160.64+0x30] ;  /* 0x00003006a0047980 */ /* 0x000f28000c101b00 */
[----:B------:R-:W4:Y:S04]  /*1c40*/  LD.E.64 R12, desc[UR6][R160.64+0x48] ;  /* 0x00004806a00c7980 */ /* 0x000f28000c101b00 */
[----:B------:R-:W4:Y:S04]  /*1c50*/  LD.E.64 R18, desc[UR6][R160.64+0x8] ;  /* 0x00000806a0127980 */ /* 0x000f28000c101b00 */
[----:B------:R-:W4:Y:S04]  /*1c60*/  @!P1 LD.E.64 R6, desc[UR6][R160.64+0x18] ;  /* 0x00001806a0069980 */ /* 0x000f28000c101b00 */
[----:B------:R-:W4:Y:S04]  /*1c70*/  LD.E.64 R20, desc[UR6][R160.64+0x10] ;  /* 0x00001006a0147980 */ /* 0x000f28000c101b00 */
[----:B------:R-:W4:Y:S04]  /*1c80*/  LD.E R38, desc[UR6][R160.64+0xc0] ;  /* 0x0000c006a0267980 */ /* 0x000f28000c101900 */
        /* <DEDUP_REMOVED lines=9> */
[----:B------:R-:W-:Y:S01]  /*1d20*/  SHF.R.S32.HI R159, RZ, 0x1f, R158 ;  /* 0x0000001fff9f7819 */ /* 0x000fe2000001149e */
[----:B------:R-:W-:-:S03]  /*1d30*/  IMAD.SHL.U32 R8, R78, 0x40, RZ ;  /* 0x000000404e087824 */ /* 0x000fc600078e00ff */
[----:B------:R-:W-:Y:S02]  /*1d40*/  IADD3.X R3, R159, R9, RZ, P0, !PT ;  /* 0x000000099f037210 */ /* 0x000fe400007fe4ff */
[----:B------:R-:W-:Y:S01]  /*1d50*/  LOP3.LUT R8, R8, 0x1c0, RZ, 0xc0, !PT ;  /* 0x000001c008087812 */ /* 0x000fe200078ec0ff */
[----:B-----5:R-:W-:-:S04]  /*1d60*/  IMAD R10, R25, R16, RZ ;  /* 0x00000010190a7224 */ /* 0x020fc800078e02ff */
[----:B------:R-:W-:Y:S01]  /*1d70*/  IMAD R10, R26, R24, R10 ;  /* 0x000000181a0a7224 */ /* 0x000fe200078e020a */
[----:B------:R-:W-:Y:S02]  /*1d80*/  SHF.R.S32.HI R246, RZ, 0x1f, R31 ;  /* 0x0000001ffff67819 */ /* 0x000fe4000001141f */
[----:B------:R-:W-:Y:S02]  /*1d90*/  SHF.R.S32.HI R249, RZ, 0x1f, R37 ;  /* 0x0000001ffff97819 */ /* 0x000fe40000011425 */
[----:B------:R-:W-:Y:S01]  /*1da0*/  SHF.R.S32.HI R79, RZ, 0x1f, R78 ;  /* 0x0000001fff4f7819 */ /* 0x000fe2000001144e */
[----:B------:R-:W-:Y:S01]  /*1db0*/  IMAD.MOV.U32 R190, RZ, RZ, 0x20 ;  /* 0x00000020ffbe7424 */ /* 0x000fe200078e00ff */
[C---:B------:R-:W-:Y:S01]  /*1dc0*/  SHF.L.U64.HI R162, R192.reuse, 0x4, R193 ;  /* 0x00000004c0a27819 */ /* 0x040fe200000102c1 */
[----:B------:R-:W-:Y:S02]  /*1dd0*/  IMAD.SHL.U32 R156, R192, 0x10, RZ ;  /* 0x00000010c09c7824 */ /* 0x000fe400078e00ff */
[----:B--2---:R-:W-:-:S02]  /*1de0*/  IMAD R0, R22, R30, RZ ;  /* 0x0000001e16007224 */ /* 0x004fc400078e02ff */
[----:B------:R-:W-:-:S04]  /*1df0*/  IMAD.WIDE.U32 R2, R14, R30, R2 ;  /* 0x0000001e0e027225 */ /* 0x000fc800078e0002 */
[----:B---3--:R-:W-:Y:S01]  /*1e00*/  IMAD R9, R14, R34, R0 ;  /* 0x000000220e097224 */ /* 0x008fe200078e0200 */
[----:B------:R-:W-:Y:S02]  /*1e10*/  LOP3.LUT R0, R8, 0x38, R158, 0xf8, !PT ;  /* 0x0000003808007812 */ /* 0x000fe400078ef89e */
[----:B------:R-:W-:Y:S01]  /*1e20*/  SHF.R.U32.HI R8, RZ, 0x3, R8 ;  /* 0x00000003ff087819 */ /* 0x000fe20000011608 */
[----:B------:R-:W-:Y:S01]  /*1e30*/  IMAD.IADD R3, R3, 0x1, R9 ;  /* 0x0000000103037824 */ /* 0x000fe200078e0209 */
[----:B------:R-:W-:Y:S02]  /*1e40*/  LEA.HI R9, R29, R32, RZ, 0x6 ;  /* 0x000000201d097211 */ /* 0x000fe400078f30ff */
[----:B------:R-:W-:Y:S01]  /*1e50*/  LOP3.LUT R8, R0, R8, RZ, 0x3c, !PT ;  /* 0x0000000800087212 */ /* 0x000fe200078e3cff */
[----:B------:R-:W-:-:S04]  /*1e60*/  IMAD.WIDE.U32 R2, R16, R24, R2 ;  /* 0x0000001810027225 */ /* 0x000fc800078e0002 */
[----:B------:R-:W-:Y:S02]  /*1e70*/  IMAD.SHL.U32 R0, R9, 0x8, RZ ;  /* 0x0000000809007824 */ /* 0x000fe400078e00ff */
[----:B------:R-:W-:Y:S02]  /*1e80*/  IMAD.IADD R11, R3, 0x1, R10 ;  /* 0x00000001030b7824 */ /* 0x000fe400078e020a */
[----:B------:R-:W-:Y:S01]  /*1e90*/  IMAD.MOV.U32 R10, RZ, RZ, R2 ;  /* 0x000000ffff0a7224 */ /* 0x000fe200078e0002 */
[----:B------:R-:W-:Y:S01]  /*1ea0*/  LOP3.LUT R244, R8, 0xfffffe00, R0, 0xf8, !PT ;  /* 0xfffffe0008f47812 */ /* 0x000fe200078ef800 */
[----:B----4-:R-:W-:Y:S01]  /*1eb0*/  @P1 IMAD.WIDE.U32 R8, R4, R27, RZ ;  /* 0x0000001b04081225 */ /* 0x010fe200078e00ff */
[----:B------:R-:W-:Y:S02]  /*1ec0*/  @P1 MOV R200, R4 ;  /* 0x0000000400c81202 */ /* 0x000fe40000000f00 */
[----:B------:R-:W-:Y:S01]  /*1ed0*/  LEA.HI R22, R29, R32, RZ, 0x4 ;  /* 0x000000201d167211 */ /* 0x000fe200078f20ff */
[----:B------:R-:W-:-:S02]  /*1ee0*/  @!P1 IMAD R0, R7, R31, RZ ;  /* 0x0000001f07009224 */ /* 0x000fc400078e02ff */
[----:B------:R-:W-:-:S04]  /*1ef0*/  @!P1 IMAD.WIDE.U32 R2, R6, R31, RZ ;  /* 0x0000001f06029225 */ /* 0x000fc800078e00ff */
[----:B------:R-:W-:Y:S02]  /*1f00*/  @!P1 IMAD.MOV.U32 R200, RZ, RZ, R4 ;  /* 0x000000ffffc89224 */ /* 0x000fe400078e0004 */
[----:B------:R-:W-:Y:S02]  /*1f10*/  @P1 IMAD.MOV.U32 R4, RZ, RZ, R8 ;  /* 0x000000ffff041224 */ /* 0x000fe400078e0008 */
[----:B------:R-:W-:Y:S02]  /*1f20*/  @P1 IMAD R14, R5, R27, RZ ;  /* 0x0000001b050e1224 */ /* 0x000fe400078e02ff */
[----:B------:R-:W-:Y:S02]  /*1f30*/  @!P1 IMAD R7, R6, R246, R0 ;  /* 0x000000f606079224 */ /* 0x000fe400078e0200 */
[----:B------:R-:W-:Y:S01]  /*1f40*/  @!P1 IMAD.MOV.U32 R4, RZ, RZ, R2 ;  /* 0x000000ffff049224 */ /* 0x000fe200078e0002 */
[----:B------:R-:W-:Y:S01]  /*1f50*/  LOP3.LUT R2, R22, 0xfffffff0, RZ, 0xc0, !PT ;  /* 0xfffffff016027812 */ /* 0x000fe200078ec0ff */
[----:B------:R-:W-:-:S02]  /*1f60*/  IMAD R0, R13, R37, RZ ;  /* 0x000000250d007224 */ /* 0x000fc400078e02ff */
[----:B------:R-:W-:Y:S01]  /*1f70*/  @P1 IMAD.MOV.U32 R201, RZ, RZ, R5 ;  /* 0x000000ffffc91224 */ /* 0x000fe200078e0005 */
[----:B------:R-:W-:Y:S01]  /*1f80*/  @!P1 MOV R201, R5 ;  /* 0x0000000500c99202 */ /* 0x000fe20000000f00 */
[----:B------:R-:W-:Y:S01]  /*1f90*/  @P1 IMAD.IADD R5, R9, 0x1, R14 ;  /* 0x0000000109051824 */ /* 0x000fe200078e020e */
[----:B------:R-:W-:Y:S01]  /*1fa0*/  @!P1 IADD3 R5, R3, R7, RZ ;  /* 0x0000000703059210 */ /* 0x000fe20007ffe0ff */
[----:B------:R-:W-:Y:S01]  /*1fb0*/  IMAD R14, R12, R249, R0 ;  /* 0x000000f90c0e7224 */ /* 0x000fe200078e0200 */
[----:B------:R-:W-:Y:S01]  /*1fc0*/  IADD3 R4, P1, R158, R4, RZ ;  /* 0x000000049e047210 */ /* 0x000fe20007f3e0ff */
[----:B------:R-:W-:Y:S01]  /*1fd0*/  IMAD.IADD R0, R32, 0x1, -R2 ;  /* 0x0000000120007824 */ /* 0x000fe200078e0a02 */
[----:B------:R-:W-:Y:S01]  /*1fe0*/  IADD3 R2, P0, R158, R15, RZ ;  /* 0x0000000f9e027210 */ /* 0x000fe20007f1e0ff */
[-C--:B------:R-:W-:Y:S02]  /*1ff0*/  IMAD R9, R193, R78.reuse, RZ ;  /* 0x0000004ec1097224 */ /* 0x080fe400078e02ff */
[C---:B------:R-:W-:Y:S01]  /*2000*/  IMAD.X R5, R159.reuse, 0x1, R5, P1 ;  /* 0x000000019f057824 */ /* 0x040fe200008e0605 */
[----:B------:R-:W-:Y:S01]  /*2010*/  IADD3.X R3, R159, R23, RZ, P0, !PT ;  /* 0x000000179f037210 */ /* 0x000fe200007fe4ff */
[----:B------:R-:W-:-:S02]  /*2020*/  IMAD R8, R34, R78, RZ ;  /* 0x0000004e22087224 */ /* 0x000fc400078e02ff */
[----:B------:R-:W-:-:S04]  /*2030*/  IMAD.WIDE.U32 R6, R37, R12, R4 ;  /* 0x0000000c25067225 */ /* 0x000fc800078e0004 */
[-C--:B------:R-:W-:Y:S02]  /*2040*/  IMAD R12, R79, R192.reuse, R9 ;  /* 0x000000c04f0c7224 */ /* 0x080fe400078e0209 */
[----:B------:R-:W-:-:S04]  /*2050*/  IMAD.WIDE.U32 R2, R78, R192, R2 ;  /* 0x000000c04e027225 */ /* 0x000fc800078e0002 */
[-C--:B------:R-:W-:Y:S02]  /*2060*/  IMAD R13, R79, R30.reuse, R8 ;  /* 0x0000001e4f0d7224 */ /* 0x080fe400078e0208 */
[----:B------:R-:W-:Y:S01]  /*2070*/  IMAD.WIDE.U32 R4, R78, R30, R10 ;  /* 0x0000001e4e047225 */ /* 0x000fe200078e000a */
[----:B------:R-:W-:-:S03]  /*2080*/  LEA R231, P1, R2, R18, 0x1 ;  /* 0x0000001202e77211 */ /* 0x000fc600078208ff */
        /* <DEDUP_REMOVED lines=14> */
[----:B------:R-:W-:-:S03]  /*2170*/  SHF.R.S32.HI R2, RZ, 0x8, R2 ;  /* 0x00000008ff027819 */ /* 0x000fc60000011402 */
[----:B------:R-:W-:Y:S01]  /*2180*/  IMAD.IADD R251, R0, 0x1, -R11 ;  /* 0x0000000100fb7824 */ /* 0x000fe200078e0a0b */
[----:B------:R-:W-:Y:S02]  /*2190*/  VIMNMX R139, R35, R2, !PT ;  /* 0x00000002238b7248 */ /* 0x000fe40007fe0100 */
[----:B------:R-:W-:Y:S02]  /*21a0*/  SHF.L.U64.HI R3, R30, 0x4, R34 ;  /* 0x000000041e037819 */ /* 0x000fe40000010222 */
[----:B------:R-:W-:Y:S02]  /*21b0*/  R2P PR, R251, 0x6 ;  /* 0x00000006fb007804 */ /* 0x000fe40000000000 */
[----:B------:R-:W-:Y:S01]  /*21c0*/  ISETP.GT.AND P0, PT, R33, R139, PT ;  /* 0x0000008b2100720c */ /* 0x000fe20003f04270 */
[----:B------:R-:W-:Y:S01]  /*21d0*/  STL [R1+0x4], R38 ;  /* 0x0000042601007387 */ /* 0x000fe20000100800 */
[----:B------:R-:W-:-:S03]  /*21e0*/  IMAD R0, R9, R200, RZ ;  /* 0x000000c809007224 */ /* 0x000fc600078e02ff */
[----:B------:R-:W-:Y:S04]  /*21f0*/  STL [R1+0xc], R15 ;  /* 0x00000c0f01007387 */ /* 0x000fe80000100800 */
[----:B------:R1:W-:Y:S01]  /*2200*/  STL [R1], R3 ;  /* 0x0000000301007387 */ /* 0x0003e20000100800 */
[----:B------:R-:W-:Y:S01]  /*2210*/  IMAD R5, R8, R201, R0 ;  /* 0x000000c908057224 */ /* 0x000fe200078e0200 */
[----:B------:R-:W-:Y:S01]  /*2220*/  MOV R0, 0x10 ;  /* 0x0000001000007802 */ /* 0x000fe20000000f00 */
[----:B------:R-:W-:Y:S01]  /*2230*/  @!P4 IMAD.MOV.U32 R28, RZ, RZ, RZ ;  /* 0x000000ffff1cc224 */ /* 0x000fe200078e00ff */
[----:B------:R-:W-:Y:S01]  /*2240*/  SHF.L.U32 R226, R30, 0x4, RZ ;  /* 0x000000041ee27819 */ /* 0x000fe200000006ff */
[----:B------:R-:W-:Y:S01]  /*2250*/  IMAD.IADD R245, R243, 0x1, R5 ;  /* 0x00000001f3f57824 */ /* 0x000fe200078e0205 */
[----:B------:R-:W-:-:S02]  /*2260*/  SHF.R.S32.HI R250, RZ, 0x4, R22 ;  /* 0x00000004fffa7819 */ /* 0x000fc40000011416 */
[----:B------:R-:W-:Y:S02]  /*2270*/  SHF.L.U32 R27, R247, 0x2, RZ ;  /* 0x00000002f71b7819 */ /* 0x000fe400000006ff */
[----:B------:R-:W-:Y:S02]  /*2280*/  SEL R189, R0, 0xfffffff0, !P1 ;  /* 0xfffffff000bd7807 */ /* 0x000fe40004800000 */
[----:B------:R-:W-:Y:S02]  /*2290*/  SEL R190, R190, 0xffffffe0, !P2 ;  /* 0xffffffe0bebe7807 */ /* 0x000fe40005000000 */
[----:B-1----:R-:W-:-:S04]  /*22a0*/  LEA.HI R3, R29, R32, RZ, 0x5 ;  /* 0x000000201d037211 */ /* 0x002fc800078f28ff */
[----:B------:R-:W-:Y:S02]  /*22b0*/  LOP3.LUT R2, R3, 0xffffffe0, RZ, 0xc0, !PT ;  /* 0xffffffe003027812 */ /* 0x000fe400078ec0ff */
[----:B------:R-:W-:-:S03]  /*22c0*/  SHF.R.S32.HI R3, RZ, 0x5, R3 ;  /* 0x00000005ff037819 */ /* 0x000fc60000011403 */
[----:B------:R-:W-:Y:S01]  /*22d0*/  IMAD.IADD R2, R32, 0x1, -R2 ;  /* 0x0000000120027824 */ /* 0x000fe200078e0a02 */
        /* <DEDUP_REMOVED lines=14> */
[----:B------:R-:W-:Y:S01]  /*23c0*/  IADD3 R93, R78, 0x30, RZ ;  /* 0x000000304e5d7810 */ /* 0x000fe20007ffe0ff */
[----:B------:R-:W-:Y:S01]  /*23d0*/  IMAD.WIDE.U32 R194, R30, 0xa0, RZ ;  /* 0x000000a01ec27825 */ /* 0x000fe200078e00ff */
[C---:B------:R-:W-:Y:S02]  /*23e0*/  IADD3 R92, R78.reuse, 0x40, RZ ;  /* 0x000000404e5c7810 */ /* 0x040fe40007ffe0ff */
[----:B------:R-:W-:Y:S01]  /*23f0*/  IADD3 R90, R78, 0x60, RZ ;  /* 0x000000604e5a7810 */ /* 0x000fe20007ffe0ff */
[----:B------:R-:W-:Y:S01]  /*2400*/  IMAD.WIDE.U32 R184, R30, 0xe0, RZ ;  /* 0x000000e01eb87825 */ /* 0x000fe200078e00ff */
[C---:B------:R-:W-:Y:S02]  /*2410*/  IADD3 R89, R78.reuse, 0x70, RZ ;  /* 0x000000704e597810 */ /* 0x040fe40007ffe0ff */
[----:B------:R-:W-:Y:S01]  /*2420*/  IADD3 R87, R78, 0x90, RZ ;  /* 0x000000904e577810 */ /* 0x000fe20007ffe0ff */
[----:B------:R-:W-:Y:S01]  /*2430*/  IMAD.WIDE.U32 R182, R30, 0x120, RZ ;  /* 0x000001201eb67825 */ /* 0x000fe200078e00ff */
[----:B------:R-:W-:-:S02]  /*2440*/  IADD3 R86, R78, 0xa0, RZ ;  /* 0x000000a04e567810 */ /* 0x000fc40007ffe0ff */
[----:B------:R-:W-:Y:S01]  /*2450*/  IADD3 R84, R78, 0xc0, RZ ;  /* 0x000000c04e547810 */ /* 0x000fe20007ffe0ff */
[----:B------:R-:W-:Y:S01]  /*2460*/  IMAD.WIDE.U32 R178, R30, 0x160, RZ ;  /* 0x000001601eb27825 */ /* 0x000fe200078e00ff */
[C---:B------:R-:W-:Y:S02]  /*2470*/  IADD3 R83, R78.reuse, 0xd0, RZ ;  /* 0x000000d04e537810 */ /* 0x040fe40007ffe0ff */
[----:B------:R-:W-:Y:S01]  /*2480*/  IADD3 R94, R78, 0xf0, RZ ;  /* 0x000000f04e5e7810 */ /* 0x000fe20007ffe0ff */
[----:B------:R-:W-:Y:S01]  /*2490*/  IMAD.WIDE.U32 R176, R30, 0x180, RZ ;  /* 0x000001801eb07825 */ /* 0x000fe200078e00ff */
[C-C-:B------:R-:W-:Y:S02]  /*24a0*/  SHF.L.U64.HI R138, R192.reuse, 0x5, R193.reuse ;  /* 0x00000005c08a7819 */ /* 0x140fe400000102c1 */
[----:B------:R-:W-:Y:S01]  /*24b0*/  SHF.L.U32 R101, R192, 0x5, RZ ;  /* 0x00000005c0657819 */ /* 0x000fe200000006ff */
[----:B------:R-:W-:Y:S01]  /*24c0*/  IMAD.WIDE.U32 R172, R30, 0x1c0, RZ ;  /* 0x000001c01eac7825 */ /* 0x000fe200078e00ff */
[----:B------:R-:W-:-:S02]  /*24d0*/  SHF.L.U64.HI R137, R192, 0x6, R193 ;  /* 0x00000006c0897819 */ /* 0x000fc400000102c1 */
[----:B------:R-:W-:Y:S01]  /*24e0*/  SHF.L.U64.HI R136, R192, 0x7, R193 ;  /* 0x00000007c0887819 */ /* 0x000fe200000102c1 */
[----:B------:R-:W-:Y:S01]  /*24f0*/  IMAD.WIDE.U32 R186, R30, 0xc0, RZ ;  /* 0x000000c01eba7825 */ /* 0x000fe200078e00ff */
        /* <DEDUP_REMOVED lines=20> */
[C---:B-----5:R-:W-:Y:S02]  /*2640*/  SHF.L.U64.HI R132, R64.reuse, 0x5, R65 ;  /* 0x0000000540847819 */ /* 0x060fe40000010241 */
        /* <DEDUP_REMOVED lines=12> */
[-C--:B------:R-:W-:Y:S01]  /*2710*/  IMAD R11, R65, R17.reuse, RZ ;  /* 0x00000011410b7224 */ /* 0x080fe200078e02ff */
        /* <DEDUP_REMOVED lines=45> */
[----:B------:R-:W-:Y:S01]  /*29f0*/  IMAD R11, R34, 0x160, RZ ;  /* 0x00000160220b7824 */ /* 0x000fe200078e02ff */
[----:B------:R-:W-:Y:S01]  /*2a00*/  LEA.HI.X.SX32 R0, R0, R12, 0x1, P2 ;  /* 0x0000000c00007211 */ /* 0x000fe200010f0eff */
[----:B------:R-:W-:Y:S01]  /*2a10*/  IMAD R7, R34, 0x1c0, RZ ;  /* 0x000001c022077824 */ /* 0x000fe200078e02ff */
[----:B------:R-:W-:Y:S01]  /*2a20*/  SHF.L.U32 R17, R16, 0x1, RZ ;  /* 0x0000000110117819 */ /* 0x000fe200000006ff */
[----:B------:R-:W-:Y:S01]  /*2a30*/  IMAD R12, R34, 0x140, RZ ;  /* 0x00000140220c7824 */ /* 0x000fe200078e02ff */
        /* <DEDUP_REMOVED lines=15> */
[C---:B------:R-:W-:Y:S01]  /*2b30*/  IMAD R18, R34.reuse, 0xa0, RZ ;  /* 0x000000a022127824 */ /* 0x040fe200078e02ff */
[C---:B------:R-:W-:Y:S01]  /*2b40*/  IADD3.X R31, R15.reuse, R16, RZ, P1, !PT ;  /* 0x000000100f1f7210 */ /* 0x040fe20000ffe4ff */
[C---:B------:R-:W-:Y:S01]  /*2b50*/  IMAD R10, R34.reuse, 0x180, RZ ;  /* 0x00000180220a7824 */ /* 0x040fe200078e02ff */
[-C--:B------:R-:W-:Y:S01]  /*2b60*/  IADD3.X R75, R15, R0.reuse, RZ, P3, !PT ;  /* 0x000000000f4b7210 */ /* 0x080fe20001ffe4ff */
[----:B------:R-:W-:Y:S01]  /*2b70*/  IMAD R15, R34, 0xc0, RZ ;  /* 0x000000c0220f7824 */ /* 0x000fe200078e02ff */
[----:B------:R-:W-:Y:S01]  /*2b80*/  IADD3.X R74, R19, R0, RZ, P2, !PT ;  /* 0x00000000134a7210 */ /* 0x000fe200017fe4ff */
[----:B------:R-:W-:Y:S01]  /*2b90*/  IMAD R12, R3, 0x1c0, RZ ;  /* 0x000001c0030c7824 */ /* 0x000fe200078e02ff */
[C---:B------:R-:W-:Y:S01]  /*2ba0*/  SHF.L.U32 R0, R30.reuse, 0x5, RZ ;  /* 0x000000051e007819 */ /* 0x040fe200000006ff */
[----:B------:R-:W-:Y:S01]  /*2bb0*/  IMAD.IADD R233, R187, 0x1, R15 ;  /* 0x00000001bbe97824 */ /* 0x000fe200078e020f */
[C-C-:B------:R-:W-:Y:S01]  /*2bc0*/  SHF.L.U64.HI R22, R30.reuse, 0x6, R34.reuse ;  /* 0x000000061e167819 */ /* 0x140fe20000010222 */
[----:B------:R-:W-:Y:S01]  /*2bd0*/  IMAD R15, R3, 0x160, RZ ;  /* 0x00000160030f7824 */ /* 0x000fe200078e02ff */
[----:B------:R-:W-:Y:S01]  /*2be0*/  SHF.L.U64.HI R23, R30, 0x7, R34 ;  /* 0x000000071e177819 */ /* 0x000fe20000010222 */
        /* <DEDUP_REMOVED lines=90> */
.L_x_4167:
[----:B------:R-:W-:Y:S01]  /*3190*/  LOP3.LUT R33, R33, 0xfffffeff, RZ, 0xc0, !PT ;  /* 0xfffffeff21217812 */ /* 0x000fe200078ec0ff */
[----:B--2---:R-:W2:Y:S01]  /*31a0*/  LDL R2, [R1+0x4] ;  /* 0x0000040001027983 */ /* 0x004ea20000100800 */
[----:B------:R-:W-:Y:S01]  /*31b0*/  IMAD.SHL.U32 R20, R19, 0x100, RZ ;  /* 0x0000010013147824 */ /* 0x000fe200078e00ff */
[----:B------:R-:W-:Y:S02]  /*31c0*/  BSSY B2, `(.L_x_4064) ;  /* 0x0000cb3000027945 */ /* 0x000fe40003800000 */
[----:B---3--:R-:W3:Y:S01]  /*31d0*/  LDL R0, [R1] ;  /* 0x0000000001007983 */ /* 0x008ee20000100800 */
[----:B------:R-:W-:Y:S04]  /*31e0*/  VIADD R18, R20, 0xffffff00 ;  /* 0xffffff0014127836 */ /* 0x000fe80000000000 */
[--C-:B------:R-:W-:Y:S02]  /*31f0*/  IMAD.IADD R66, R252, 0x1, -R18.reuse ;  /* 0x00000001fc427824 */ /* 0x100fe400078e0a12 */
[----:B------:R-:W-:Y:S01]  /*3200*/  IMAD.IADD R67, R157, 0x1, -R18 ;  /* 0x000000019d437824 */ /* 0x000fe200078e0a12 */
[----:B--2---:R-:W-:Y:S04]  /*3210*/  ISETP.GE.AND P0, PT, R158, R2, PT ;  /* 0x000000029e00720c */ /* 0x004fe80003f06270 */
[CC--:B------:R-:W-:Y:S02]  /*3220*/  ISETP.GE.OR P1, PT, R81.reuse, R66.reuse, P0 ;  /* 0x000000425100720c */ /* 0x0c0fe40000726670 */
[-C--:B------:R-:W-:Y:S02]  /*3230*/  ISETP.GE.OR P3, PT, R92, R66.reuse, P0 ;  /* 0x000000425c00720c */ /* 0x080fe40000766670 */
[-C--:B------:R-:W-:Y:S02]  /*3240*/  ISETP.LT.OR P4, PT, R81, R67.reuse, P1 ;  /* 0x000000435100720c */ /* 0x080fe40000f81670 */
[CC--:B------:R-:W-:Y:S04]  /*3250*/  ISETP.GE.OR P1, PT, R80.reuse, R66.reuse, P0 ;  /* 0x000000425000720c */ /* 0x0c0fe80000726670 */
[-C--:B------:R-:W-:Y:S02]  /*3260*/  ISETP.LT.OR P6, PT, R80, R67.reuse, P1 ;  /* 0x000000435000720c */ /* 0x080fe40000fc1670 */
[C---:B------:R-:W-:Y:S04]  /*3270*/  ISETP.GE.OR P1, PT, R93.reuse, R66, P0 ;  /* 0x000000425d00720c */ /* 0x040fe80000726670 */
[----:B------:R-:W-:Y:S02]  /*3280*/  ISETP.LT.OR P5, PT, R93, R67, P1 ;  /* 0x000000435d00720c */ /* 0x000fe40000fa1670 */
[----:B------:R-:W-:Y:S02]  /*3290*/  @P4 LOP3.LUT R33, R33, 0x100, RZ, 0xfc, !PT ;  /* 0x0000010021214812 */ /* 0x000fe400078efcff */
[----:B----4-:R-:W-:Y:S02]  /*32a0*/  @!P4 IADD3 R4, P2, R46, R216, RZ ;  /* 0x000000d82e04c210 */ /* 0x010fe40007f5e0ff */
[----:B------:R-:W-:Y:S02]  /*32b0*/  LOP3.LUT R33, R33, 0xffffff7f, RZ, 0xc0, !PT ;  /* 0xffffff7f21217812 */ /* 0x000fe400078ec0ff */
[----:B------:R-:W-:Y:S02]  /*32c0*/  @!P4 LEA R2, P1, R226, R73, 0x1 ;  /* 0x00000049e202c211 */ /* 0x000fe400078208ff */
[----:B------:R-:W-:Y:S02]  /*32d0*/  @P6 LOP3.LUT R33, R33, 0x80, RZ, 0xfc, !PT ;  /* 0x0000008021216812 */ /* 0x000fe400078efcff */
[-C--:B------:R-:W-:Y:S02]  /*32e0*/  ISETP.LT.OR P4, PT, R92, R67.reuse, P3 ;  /* 0x000000435c00720c */ /* 0x080fe40001f81670 */
[C---:B------:R-:W-:Y:S02]  /*32f0*/  LOP3.LUT P3, RZ, R33.reuse, 0x100, RZ, 0xc0, !PT ;  /* 0x0000010021ff7812 */ /* 0x040fe4000786c0ff */
[----:B------:R-:W-:Y:S04]  /*3300*/  LOP3.LUT R33, R33, 0xffffffbf, RZ, 0xc0, !PT ;  /* 0xffffffbf21217812 */ /* 0x000fe800078ec0ff */
[----:B------:R-:W-:Y:S04]  /*3310*/  @P5 LOP3.LUT R33, R33, 0x40, RZ, 0xfc, !PT ;  /* 0x0000004021215812 */ /* 0x000fe800078efcff */
[----:B------:R-:W-:Y:S03]  /*3320*/  LOP3.LUT R33, R33, 0xffffffdf, RZ, 0xc0, !PT ;  /* 0xffffffdf21217812 */ /* 0x000fe600078ec0ff */
[----:B---3--:R-:W-:Y:S01]  /*3330*/  @!P3 LEA.HI.X R3, R226, R72, R0, 0x1, P1 ;  /* 0x00000048e203b211 */ /* 0x008fe200008f0c00 */
[----:B------:R-:W-:Y:S01]  /*3340*/  @!P3 IMAD.X R5, R47, 0x1, R217, P2 ;  /* 0x000000012f05b824 */ /* 0x000fe200010e06d9 */
[C---:B------:R-:W-:Y:S02]  /*3350*/  @!P6 IADD3 R8, P1, R46.reuse, R214, RZ ;  /* 0x000000d62e08e210 */ /* 0x040fe40007f3e0ff */
        /* <DEDUP_REMOVED lines=8> */
[----:B------:R-:W-:Y:S02]  /*33e0*/  @!P4 IADD3 R28, P1, R46, R212, RZ ;  /* 0x000000d42e1cc210 */ /* 0x000fe40007f3e0ff */
[-C--:B------:R-:W-:Y:S02]  /*33f0*/  ISETP.LT.OR P6, PT, R86, R67.reuse, P6 ;  /* 0x000000435600720c */ /* 0x080fe400037c1670 */
[----:B------:R-:W-:Y:S01]  /*3400*/  ISETP.GE.OR P5, PT, R85, R66, P0 ;  /* 0x000000425500720c */ /* 0x000fe200007a6670 */
[----:B------:R-:W-:Y:S01]  /*3410*/  @!P4 IMAD.X R29, R47, 0x1, R213, P1 ;  /* 0x000000012f1dc824 */ /* 0x000fe200008e06d5 */
[----:B------:R-:W-:Y:S02]  /*3420*/  @!P2 IADD3 R36, P1, R46, R166, RZ ;  /* 0x000000a62e24a210 */ /* 0x000fe40007f3e0ff */
[----:B------:R-:W-:Y:S02]  /*3430*/  @P2 LOP3.LUT R33, R33, 0x10, RZ, 0xfc, !PT ;  /* 0x0000001021212812 */ /* 0x000fe400078efcff */
[-C--:B------:R-:W-:Y:S01]  /*3440*/  ISETP.LT.OR P5, PT, R85, R67.reuse, P5 ;  /* 0x000000435500720c */ /* 0x080fe20002fa1670 */
[----:B------:R-:W-:Y:S01]  /*3450*/  @!P2 IMAD.X R37, R47, 0x1, R208, P1 ;  /* 0x000000012f25a824 */ /* 0x000fe200008e06d0 */
[CC--:B------:R-:W-:Y:S02]  /*3460*/  ISETP.GE.OR P1, PT, R90.reuse, R66.reuse, P0 ;  /* 0x000000425a00720c */ /* 0x0c0fe40000726670 */
[----:B------:R-:W-:Y:S02]  /*3470*/  LOP3.LUT R33, R33, 0xfffffff7, RZ, 0xc0, !PT ;  /* 0xfffffff721217812 */ /* 0x000fe400078ec0ff */
[-C--:B------:R-:W-:Y:S02]  /*3480*/  ISETP.LT.OR P2, PT, R90, R67.reuse, P1 ;  /* 0x000000435a00720c */ /* 0x080fe40000f41670 */
[CC--:B------:R-:W-:Y:S02]  /*3490*/  ISETP.GE.OR P4, PT, R84.reuse, R66.reuse, P0 ;  /* 0x000000425400720c */ /* 0x0c0fe40000786670 */
[C---:B------:R-:W-:Y:S02]  /*34a0*/  ISETP.GE.OR P3, PT, R83.reuse, R66, P0 ;  /* 0x000000425300720c */ /* 0x040fe40000766670 */
[-C--:B------:R-:W-:Y:S02]  /*34b0*/  ISETP.LT.OR P4, PT, R84, R67.reuse, P4 ;  /* 0x000000435400720c */ /* 0x080fe40002781670 */
[-C--:B------:R-:W-:Y:S05]  /*34c0*/  ISETP.LT.OR P3, PT, R83, R67.reuse, P3 ;  /* 0x000000435300720c */ /* 0x080fea0001f61670 */
        /* <DEDUP_REMOVED lines=60> */
[----:B------:R-:W-:Y:S02]  /*3890*/  @P5 LOP3.LUT R33, R33, 0x8000, RZ, 0xfc, !PT ;  /* 0x0000800021215812 */ /* 0x000fe400078efcff */
[----:B------:R-:W-:Y:S02]  /*38a0*/  @!P1 IADD3 R62, P6, R46, R140, RZ ;  /* 0x0000008c2e3e9210 */ /* 0x000fe40007fde0ff */
[C---:B------:R-:W-:Y:S02]  /*38b0*/  LOP3.LUT P5, RZ, R33.reuse, 0x40, RZ, 0xc0, !PT ;  /* 0x0000004021ff7812 */ /* 0x040fe400078ac0ff */
[----:B------:R-:W-:Y:S01]  /*38c0*/  LOP3.LUT R33, R33, 0xffffefff, RZ, 0xc0, !PT ;  /* 0xffffefff21217812 */ /* 0x000fe200078ec0ff */
[----:B------:R-:W-:Y:S01]  /*38d0*/  @!P1 IMAD.X R63, R47, 0x1, R163, P6 ;  /* 0x000000012f3f9824 */ /* 0x000fe200030e06a3 */
[----:B------:R-:W-:Y:S02]  /*38e0*/  ISETP.NE.AND P6, PT, R0, RZ, PT ;  /* 0x000000ff0000720c */ /* 0x000fe40003fc5270 */
[----:B------:R-:W-:Y:S04]  /*38f0*/  @P4 LOP3.LUT R33, R33, 0x1000, RZ, 0xfc, !PT ;  /* 0x0000100021214812 */ /* 0x000fe800078efcff */
[C---:B------:R-:W-:Y:S02]  /*3900*/  LOP3.LUT P4, RZ, R33.reuse, 0x20, RZ, 0xc0, !PT ;  /* 0x0000002021ff7812 */ /* 0x040fe4000788c0ff */
[----:B------:R-:W-:Y:S04]  /*3910*/  LOP3.LUT R33, R33, 0xfffbffff, RZ, 0xc0, !PT ;  /* 0xfffbffff21217812 */ /* 0x000fe800078ec0ff */
[----:B------:R-:W-:Y:S04]  /*3920*/  @P3 LOP3.LUT R33, R33, 0x40000, RZ, 0xfc, !PT ;  /* 0x0004000021213812 */ /* 0x000fe800078efcff */
[C---:B------:R-:W-:Y:S02]  /*3930*/  LOP3.LUT P3, RZ, R33.reuse, 0x80, RZ, 0xc0, !PT ;  /* 0x0000008021ff7812 */ /* 0x040fe4000786c0ff */
[----:B------:R-:W-:Y:S04]  /*3940*/  LOP3.LUT R33, R33, 0xfffffdff, RZ, 0xc0, !PT ;  /* 0xfffffdff21217812 */ /* 0x000fe800078ec0ff */
[----:B------:R-:W-:Y:S01]  /*3950*/  @P0 LOP3.LUT R33, R33, 0x200, RZ, 0xfc, !PT ;  /* 0x0000020021210812 */ /* 0x000fe200078efcff */
[----:B--2---:R1:W-:Y:S06]  /*3960*/  @!P0 ST.E.128 desc[UR6][R6.64], R24 ;  /* 0x0000001806008985 */ /* 0x0043ec000c101d06 */
        /* <DEDUP_REMOVED lines=12> */
[C---:B------:R-:W-:Y:S01]  /*3a30*/  LOP3.LUT P6, RZ, R33.reuse, 0x80000, RZ, 0xc0, !PT ;  /* 0x0008000021ff7812 */ /* 0x040fe200078cc0ff */
[----:B-1----:R-:W2:Y:S04]  /*3a40*/  @!P3 LD.E.128 R24, desc[UR6][R8.64] ;  /* 0x000000060818b980 */ /* 0x002ea8000c101d00 */
[----:B--2---:R1:W-:Y:S01]  /*3a50*/  @!P3 ST.E.128 desc[UR6][R6.64], R24 ;  /* 0x000000180600b985 */ /* 0x0043e2000c101d06 */
[----:B------:R-:W-:Y:S03]  /*3a60*/  LOP3.LUT P3, RZ, R33, 0x40000, RZ, 0xc0, !PT ;  /* 0x0004000021ff7812 */ /* 0x000fe6000786c0ff */
[----:B------:R-:W2:Y:S04]  /*3a70*/  @!P5 LD.E.128 R12, desc[UR6][R12.64] ;  /* 0x000000060c0cd980 */ /* 0x000ea8000c101d00 */
[----:B-1----:R-:W-:Y:S05]  /*3a80*/  @!P6 IADD3 R6, P0, R73, R186, RZ ;  /* 0x000000ba4906e210 */ /* 0x002fea0007f1e0ff */
[C---:B------:R-:W-:Y:S01]  /*3a90*/  @!P6 IMAD.X R7, R72.reuse, 0x1, R233, P0 ;  /* 0x000000014807e824 */ /* 0x040fe200000e06e9 */
[----:B------:R-:W-:Y:S11]  /*3aa0*/  LOP3.LUT P6, RZ, R33, 0x20000, RZ, 0xc0, !PT ;  /* 0x0002000021ff7812 */ /* 0x000ff600078cc0ff */
[----:B------:R-:W-:Y:S02]  /*3ab0*/  @!UPT UIADD3 URZ, URZ, URZ, URZ ;  /* 0x0000003f3f3ff290 */ /* 0x000fe4000fffe03f */
[----:B------:R-:W-:Y:S05]  /*3ac0*/  @!P6 IADD3 R24, P0, R73, R184, RZ ;  /* 0x000000b84918e210 */ /* 0x000fea0007f1e0ff */
[C---:B------:R-:W-:Y:S01]  /*3ad0*/  @!P6 IMAD.X R25, R72.reuse, 0x1, R232, P0 ;  /* 0x000000014819e824 */ /* 0x040fe200000e06e8 */
[----:B------:R-:W-:Y:S11]  /*3ae0*/  LOP3.LUT P6, RZ, R33, 0x10000, RZ, 0xc0, !PT ;  /* 0x0001000021ff7812 */ /* 0x000ff600078cc0ff */
[----:B------:R-:W-:Y:S02]  /*3af0*/  @!UPT UIADD3 URZ, URZ, URZ, URZ ;  /* 0x0000003f3f3ff290 */ /* 0x000fe4000fffe03f */
[----:B------:R-:W-:Y:S05]  /*3b00*/  @!P6 IADD3 R2, P0, R73, R236, RZ ;  /* 0x000000ec4902e210 */ /* 0x000fea0007f1e0ff */
[C---:B------:R-:W-:Y:S01]  /*3b10*/  @!P6 IMAD.X R3, R72.reuse, 0x1, R237, P0 ;  /* 0x000000014803e824 */ /* 0x040fe200000e06ed */
[C---:B------:R-:W-:Y:S01]  /*3b20*/  LOP3.LUT P6, RZ, R33.reuse, 0x4000, RZ, 0xc0, !PT ;  /* 0x0000400021ff7812 */ /* 0x040fe200078cc0ff */
[----:B--2---:R1:W-:Y:S01]  /*3b30*/  @!P5 ST.E.128 desc[UR6][R10.64], R12 ;  /* 0x0000000c0a00d985 */ /* 0x0043e2000c101d06 */
[----:B------:R-:W-:Y:S03]  /*3b40*/  LOP3.LUT P5, RZ, R33, 0x8000, RZ, 0xc0, !PT ;  /* 0x0000800021ff7812 */ /* 0x000fe600078ac0ff */
[----:B-1----:R-:W2:Y:S08]  /*3b50*/  @!P4 LD.E.128 R8, desc[UR6][R28.64] ;  /* 0x000000061c08c980 */ /* 0x002eb0000c101d00 */
[----:B------:R-:W-:Y:S05]  /*3b60*/  @!P6 IADD3 R14, P0, R73, R182, RZ ;  /* 0x000000b6490ee210 */ /* 0x000fea0007f1e0ff */
[C---:B------:R-:W-:Y:S01]  /*3b70*/  @!P6 IMAD.X R15, R72.reuse, 0x1, R230, P0 ;  /* 0x00000001480fe824 */ /* 0x040fe200000e06e6 */
[----:B------:R-:W-:Y:S11]  /*3b80*/  LOP3.LUT P6, RZ, R33, 0x2000, RZ, 0xc0, !PT ;  /* 0x0000200021ff7812 */ /* 0x000ff600078cc0ff */
[----:B------:R-:W-:Y:S02]  /*3b90*/  @!UPT UIADD3 URZ, URZ, URZ, URZ ;  /* 0x0000003f3f3ff290 */ /* 0x000fe4000fffe03f */
[C---:B------:R-:W-:Y:S05]  /*3ba0*/  @!P6 IADD3 R12, P0, R73.reuse, R180, RZ ;  /* 0x000000b4490ce210 */ /* 0x040fea0007f1e0ff */
[C---:B------:R-:W-:Y:S01]  /*3bb0*/  @!P6 IMAD.X R13, R72.reuse, 0x1, R223, P0 ;  /* 0x00000001480de824 */ /* 0x040fe200000e06df */
[----:B------:R-:W-:Y:S05]  /*3bc0*/  @!P5 IADD3 R34, P0, R73, R178, RZ ;  /* 0x000000b24922d210 */ /* 0x000fea0007f1e0ff */
[C---:B------:R-:W-:Y:S01]  /*3bd0*/  @!P5 IMAD.X R35, R72.reuse, 0x1, R222, P0 ;  /* 0x000000014823d824 */ /* 0x040fe200000e06de */
[----:B--2---:R1:W-:Y:S01]  /*3be0*/  @!P4 ST.E.128 desc[UR6][R4.64], R8 ;  /* 0x000000080400c985 */ /* 0x0043e2000c101d06 */
[C---:B------:R-:W-:Y:S02]  /*3bf0*/  LOP3.LUT P4, RZ, R33.reuse, 0x1000, RZ, 0xc0, !PT ;  /* 0x0000100021ff7812 */ /* 0x040fe4000788c0ff */
[----:B------:R-:W-:Y:S04]  /*3c00*/  LOP3.LUT R33, R33, 0xfffffbff, RZ, 0xc0, !PT ;  /* 0xfffffbff21217812 */ /* 0x000fe800078ec0ff */
        /* <DEDUP_REMOVED lines=16> */
[C---:B------:R-:W-:Y:S03]  /*3d10*/  @!P2 IADD3 R28, P0, R73.reuse, R172, RZ ;  /* 0x000000ac491ca210 */ /* 0x040fe60007f1e0ff */
[----:B------:R-:W2:Y:S02]  /*3d20*/  @!P6 LD.E.128 R36, desc[UR6][R44.64] ;  /* 0x000000062c24e980 */ /* 0x000ea4000c101d00 */
[C---:B------:R-:W-:Y:S01]  /*3d30*/  @!P2 IMAD.X R29, R72.reuse, 0x1, R219, P0 ;  /* 0x00000001481da824 */ /* 0x040fe200000e06db */
[----:B------:R-:W-:Y:S05]  /*3d40*/  @!P1 IADD3 R42, P0, R73, R170, RZ ;  /* 0x000000aa492a9210 */ /* 0x000fea0007f1e0ff */
[----:B------:R-:W-:Y:S01]  /*3d50*/  @!P1 IMAD.X R43, R72, 0x1, R218, P0 ;  /* 0x00000001482b9824 */ /* 0x000fe200000e06da */
[C---:B------:R-:W-:Y:S01]  /*3d60*/  LOP3.LUT P0, RZ, R33.reuse, 0x1, RZ, 0xc0, !PT ;  /* 0x0000000121ff7812 */ /* 0x040fe2000780c0ff */
[----:B--2---:R-:W-:Y:S01]  /*3d70*/  @!P6 ST.E.128 desc[UR6][R24.64], R36 ;  /* 0x000000241800e985 */ /* 0x004fe2000c101d06 */
[C---:B------:R-:W-:Y:S11]  /*3d80*/  LOP3.LUT P6, RZ, R33.reuse, 0x800, RZ, 0xc0, !PT ;  /* 0x0000080021ff7812 */ /* 0x040ff600078cc0ff */
[----:B------:R-:W-:Y:S02]  /*3d90*/  @!UPT UIADD3 URZ, URZ, URZ, URZ ;  /* 0x0000003f3f3ff290 */ /* 0x000fe4000fffe03f */
[----:B-1----:R-:W2:Y:S04]  /*3da0*/  @!P6 LD.E.128 R4, desc[UR6][R48.64] ;  /* 0x000000063004e980 */ /* 0x002ea8000c101d00 */
[----:B--2---:R1:W-:Y:S01]  /*3db0*/  @!P6 ST.E.128 desc[UR6][R2.64], R4 ;  /* 0x000000040200e985 */ /* 0x0043e2000c101d06 */
[----:B------:R-:W-:Y:S03]  /*3dc0*/  LOP3.LUT P6, RZ, R33, 0x400, RZ, 0xc0, !PT ;  /* 0x0000040021ff7812 */ /* 0x000fe600078cc0ff */
[----:B-1----:R-:W2:Y:S04]  /*3dd0*/  @!P0 LD.E.128 R4, desc[UR6][R50.64] ;  /* 0x0000000632048980 */ /* 0x002ea8000c101d00 */
[----:B--2---:R-:W-:Y:S06]  /*3de0*/  @!P0 ST.E.128 desc[UR6][R14.64], R4 ;  /* 0x000000040e008985 */ /* 0x004fec000c101d06 */
[----:B------:R-:W2:Y:S04]  /*3df0*/  @!P6 LD.E.128 R24, desc[UR6][R52.64] ;  /* 0x000000063418e980 */ /* 0x000ea8000c101d00 */
        /* <DEDUP_REMOVED lines=95> */
.L_x_4068:
[----:B------:R-:W-:Y:S05]  /*43f0*/  BSYNC B0 ;  /* 0x0000000000007941 */ /* 0x000fea0003800000 */
.L_x_4067:
        /* <DEDUP_REMOVED lines=61> */
.L_x_4070:
[----:B------:R-:W-:Y:S05]  /*47d0*/  BSYNC B0 ;  /* 0x0000000000007941 */ /* 0x000fea0003800000 */
.L_x_4069:
        /* <DEDUP_REMOVED lines=64> */
.L_x_4072:
[----:B------:R-:W-:Y:S05]  /*4be0*/  BSYNC B0 ;  /* 0x0000000000007941 */ /* 0x000fea0003800000 */
.L_x_4071:
        /* <DEDUP_REMOVED lines=71> */
.L_x_4074:
[----:B------:R-:W-:Y:S05]  /*5060*/  BSYNC B0 ;  /* 0x0000000000007941 */ /* 0x000fea0003800000 */
.L_x_4073:
        /* <DEDUP_REMOVED lines=64> */
.L_x_4076:
[----:B------:R-:W-:Y:S05]  /*5470*/  BSYNC B0 ;  /* 0x0000000000007941 */ /* 0x000fea0003800000 */
.L_x_4075:
        /* <DEDUP_REMOVED lines=71> */
.L_x_4078:
[----:B------:R-:W-:Y:S05]  /*58f0*/  BSYNC B0 ;  /* 0x0000000000007941 */ /* 0x000fea0003800000 */
.L_x_4077:
        /* <DEDUP_REMOVED lines=71> */
.L_x_4080:
[----:B------:R-:W-:Y:S05]  /*5d70*/  BSYNC B0 ;  /* 0x0000000000007941 */ /* 0x000fea0003800000 */
.L_x_4079:
        /* <DEDUP_REMOVED lines=71> */
.L_x_4082:
[----:B------:R-:W-:Y:S05]  /*61f0*/  BSYNC B0 ;  /* 0x0000000000007941 */ /* 0x000fea0003800000 */
.L_x_4081:
        /* <DEDUP_REMOVED lines=65> */
.L_x_4084:
[----:B------:R-:W-:Y:S05]  /*6610*/  BSYNC B0 ;  /* 0x0000000000007941 */ /* 0x000fea0003800000 */
.L_x_4083:
        /* <DEDUP_REMOVED lines=71> */
.L_x_4086:
[----:B------:R-:W-:Y:S05]  /*6a90*/  BSYNC B0 ;  /* 0x0000000000007941 */ /* 0x000fea0003800000 */
.L_x_4085:
        /* <DEDUP_REMOVED lines=69> */
.L_x_4088:
[----:B------:R-:W-:Y:S05]  /*6ef0*/  BSYNC B0 ;  /* 0x0000000000007941 */ /* 0x000fea0003800000 */
.L_x_4087:
        /* <DEDUP_REMOVED lines=80> */
.L_x_4090:
[----:B------:R-:W-:Y:S05]  /*7400*/  BSYNC B0 ;  /* 0x0000000000007941 */ /* 0x000fea0003800000 */
.L_x_4089:
        /* <DEDUP_REMOVED lines=68> */
.L_x_4092:
[----:B------:R-:W-:Y:S05]  /*7850*/  BSYNC B0 ;  /* 0x0000000000007941 */ /* 0x000fea0003800000 */
.L_x_4091:
        /* <DEDUP_REMOVED lines=68> */
.L_x_4094:
[----:B------:R-:W-:Y:S05]  /*7ca0*/  BSYNC B0 ;  /* 0x0000000000007941 */ /* 0x000fea0003800000 */
.L_x_4093:
        /* <DEDUP_REMOVED lines=68> */
.L_x_4096:
[----:B------:R-:W-:Y:S05]  /*80f0*/  BSYNC B0 ;  /* 0x0000000000007941 */ /* 0x000fea0003800000 */
.L_x_4095:
        /* <DEDUP_REMOVED lines=68> */
.L_x_4098:
[----:B------:R-:W-:Y:S05]  /*8540*/  BSYNC B0 ;  /* 0x0000000000007941 */ /* 0x000fea0003800000 */
.L_x_4097:
        /* <DEDUP_REMOVED lines=10> */
.L_x_4066:
        /* <DEDUP_REMOVED lines=100> */
.L_x_4103:
[----:B------:R-:W-:Y:S05]  /*8c30*/  BSYNC B0 ;  /* 0x0000000000007941 */ /* 0x000fea0003800000 */
.L_x_4102:
[----:B-----5:R2:W-:Y:S02]  /*8c40*/  ST.E.128 desc[UR6][R34.64], R8 ;  /* 0x0000000822007985 */ /* 0x0205e4000c101d06 */
.L_x_4101:
[----:B------:R-:W-:Y:S05]  /*8c50*/  BSYNC B1 ;  /* 0x0000000000017941 */ /* 0x000fea0003800000 */
.L_x_4100:
        /* <DEDUP_REMOVED lines=99> */
.L_x_4107:
[----:B------:R-:W-:Y:S05]  /*9290*/  BSYNC B0 ;  /* 0x0000000000007941 */ /* 0x000fea0003800000 */
.L_x_4106:
[----:B-----5:R3:W-:Y:S02]  /*92a0*/  ST.E.128 desc[UR6][R34.64], R8 ;  /* 0x0000000822007985 */ /* 0x0207e4000c101d06 */
.L_x_4105:
[----:B------:R-:W-:Y:S05]  /*92b0*/  BSYNC B1 ;  /* 0x0000000000017941 */ /* 0x000fea0003800000 */
.L_x_4104:
        /* <DEDUP_REMOVED lines=99> */
.L_x_4111:
[----:B------:R-:W-:Y:S05]  /*98f0*/  BSYNC B0 ;  /* 0x0000000000007941 */ /* 0x000fea0003800000 */
.L_x_4110:
[----:B-----5:R4:W-:Y:S02]  /*9900*/  ST.E.128 desc[UR6][R34.64], R8 ;  /* 0x0000000822007985 */ /* 0x0209e4000c101d06 */
.L_x_4109:
[----:B------:R-:W-:Y:S05]  /*9910*/  BSYNC B1 ;  /* 0x0000000000017941 */ /* 0x000fea0003800000 */
.L_x_4108:
        /* <DEDUP_REMOVED lines=106> */
.L_x_4115:
[----:B------:R-:W-:Y:S05]  /*9fc0*/  BSYNC B0 ;  /* 0x0000000000007941 */ /* 0x000fea0003800000 */
.L_x_4114:
[----:B-----5:R2:W-:Y:S02]  /*9fd0*/  ST.E.128 desc[UR6][R34.64], R8 ;  /* 0x0000000822007985 */ /* 0x0205e4000c101d06 */
.L_x_4113:
[----:B------:R-:W-:Y:S05]  /*9fe0*/  BSYNC B1 ;  /* 0x0000000000017941 */ /* 0x000fea0003800000 */
.L_x_4112:
        /* <DEDUP_REMOVED lines=99> */
.L_x_4119:
[----:B------:R-:W-:Y:S05]  /*a620*/  BSYNC B0 ;  /* 0x0000000000007941 */ /* 0x000fea0003800000 */
.L_x_4118:
[----:B-----5:R2:W-:Y:S02]  /*a630*/  ST.E.128 desc[UR6][R34.64], R8 ;  /* 0x0000000822007985 */ /* 0x0205e4000c101d06 */
.L_x_4117:
[----:B------:R-:W-:Y:S05]  /*a640*/  BSYNC B1 ;  /* 0x0000000000017941 */ /* 0x000fea0003800000 */
.L_x_4116:
        /* <DEDUP_REMOVED lines=106> */
.L_x_4123:
[----:B------:R-:W-:Y:S05]  /*acf0*/  BSYNC B0 ;  /* 0x0000000000007941 */ /* 0x000fea0003800000 */
.L_x_4122:
[----:B-----5:R2:W-:Y:S02]  /*ad00*/  ST.E.128 desc[UR6][R34.64], R8 ;  /* 0x0000000822007985 */ /* 0x0205e4000c101d06 */
.L_x_4121:
[----:B------:R-:W-:Y:S05]  /*ad10*/  BSYNC B1 ;  /* 0x0000000000017941 */ /* 0x000fea0003800000 */
.L_x_4120:
        /* <DEDUP_REMOVED lines=106> */
.L_x_4127:
[----:B------:R-:W-:Y:S05]  /*b3c0*/  BSYNC B0 ;  /* 0x0000000000007941 */ /* 0x000fea0003800000 */
.L_x_4126:
[----:B-----5:R2:W-:Y:S02]  /*b3d0*/  ST.E.128 desc[UR6][R34.64], R8 ;  /* 0x0000000822007985 */ /* 0x0205e4000c101d06 */
.L_x_4125:
[----:B------:R-:W-:Y:S05]  /*b3e0*/  BSYNC B1 ;  /* 0x0000000000017941 */ /* 0x000fea0003800000 */
.L_x_4124:
        /* <DEDUP_REMOVED lines=106> */
.L_x_4131:
[----:B------:R-:W-:Y:S05]  /*ba90*/  BSYNC B0 ;  /* 0x0000000000007941 */ /* 0x000fea0003800000 */
.L_x_4130:
[----:B-----5:R2:W-:Y:S02]  /*baa0*/  ST.E.128 desc[UR6][R34.64], R8 ;  /* 0x0000000822007985 */ /* 0x0205e4000c101d06 */
.L_x_4129:
[----:B------:R-:W-:Y:S05]  /*bab0*/  BSYNC B1 ;  /* 0x0000000000017941 */ /* 0x000fea0003800000 */
.L_x_4128:
        /* <DEDUP_REMOVED lines=99> */
.L_x_4135:
[----:B------:R-:W-:Y:S05]  /*c0f0*/  BSYNC B0 ;  /* 0x0000000000007941 */ /* 0x000fea0003800000 */
.L_x_4134:
[----:B-----5:R2:W-:Y:S02]  /*c100*/  ST.E.128 desc[UR6][R34.64], R8 ;  /* 0x0000000822007985 */ /* 0x0205e4000c101d06 */
.L_x_4133:
[----:B------:R-:W-:Y:S05]  /*c110*/  BSYNC B1 ;  /* 0x0000000000017941 */ /* 0x000fea0003800000 */
.L_x_4132:
        /* <DEDUP_REMOVED lines=106> */
.L_x_4139:
[----:B------:R-:W-:Y:S05]  /*c7c0*/  BSYNC B0 ;  /* 0x0000000000007941 */ /* 0x000fea0003800000 */
.L_x_4138:
[----:B-----5:R2:W-:Y:S02]  /*c7d0*/  ST.E.128 desc[UR6][R34.64], R8 ;  /* 0x0000000822007985 */ /* 0x0205e4000c101d06 */
.L_x_4137:
[----:B------:R-:W-:Y:S05]  /*c7e0*/  BSYNC B1 ;  /* 0x0000000000017941 */ /* 0x000fea0003800000 */
.L_x_4136:
        /* <DEDUP_REMOVED lines=106> */
.L_x_4143:
[----:B------:R-:W-:Y:S05]  /*ce90*/  BSYNC B0 ;  /* 0x0000000000007941 */ /* 0x000fea0003800000 */
.L_x_4142:
[----:B-----5:R2:W-:Y:S02]  /*cea0*/  ST.E.128 desc[UR6][R34.64], R8 ;  /* 0x0000000822007985 */ /* 0x0205e4000c101d06 */
.L_x_4141:
[----:B------:R-:W-:Y:S05]  /*ceb0*/  BSYNC B1 ;  /* 0x0000000000017941 */ /* 0x000fea0003800000 */
.L_x_4140:
        /* <DEDUP_REMOVED lines=106> */
.L_x_4147:
[----:B------:R-:W-:Y:S05]  /*d560*/  BSYNC B0 ;  /* 0x0000000000007941 */ /* 0x000fea0003800000 */
.L_x_4146:
[----:B-----5:R2:W-:Y:S02]  /*d570*/  ST.E.128 desc[UR6][R34.64], R8 ;  /* 0x0000000822007985 */ /* 0x0205e4000c101d06 */
.L_x_4145:
[----:B------:R-:W-:Y:S05]  /*d580*/  BSYNC B1 ;  /* 0x0000000000017941 */ /* 0x000fea0003800000 */
.L_x_4144:
        /* <DEDUP_REMOVED lines=106> */
.L_x_4151:
[----:B------:R-:W-:Y:S05]  /*dc30*/  BSYNC B0 ;  /* 0x0000000000007941 */ /* 0x000fea0003800000 */
.L_x_4150:
[----:B-----5:R2:W-:Y:S02]  /*dc40*/  ST.E.128 desc[UR6][R34.64], R8 ;  /* 0x0000000822007985 */ /* 0x0205e4000c101d06 */
.L_x_4149:
[----:B------:R-:W-:Y:S05]  /*dc50*/  BSYNC B1 ;  /* 0x0000000000017941 */ /* 0x000fea0003800000 */
.L_x_4148:
        /* <DEDUP_REMOVED lines=106> */
.L_x_4155:
[----:B------:R-:W-:Y:S05]  /*e300*/  BSYNC B0 ;  /* 0x0000000000007941 */ /* 0x000fea0003800000 */
.L_x_4154:
[----:B-----5:R2:W-:Y:S02]  /*e310*/  ST.E.128 desc[UR6][R34.64], R8 ;  /* 0x0000000822007985 */ /* 0x0205e4000c101d06 */
.L_x_4153:
[----:B------:R-:W-:Y:S05]  /*e320*/  BSYNC B1 ;  /* 0x0000000000017941 */ /* 0x000fea0003800000 */
.L_x_4152:
        /* <DEDUP_REMOVED lines=106> */
.L_x_4159:
[----:B------:R-:W-:Y:S05]  /*e9d0*/  BSYNC B0 ;  /* 0x0000000000007941 */ /* 0x000fea0003800000 */
.L_x_4158:
[----:B-----5:R2:W-:Y:S02]  /*e9e0*/  ST.E.128 desc[UR6][R34.64], R8 ;  /* 0x0000000822007985 */ /* 0x0205e4000c101d06 */
.L_x_4157:
[----:B------:R-:W-:Y:S05]  /*e9f0*/  BSYNC B1 ;  /* 0x0000000000017941 */ /* 0x000fea0003800000 */
.L_x_4156:
        /* <DEDUP_REMOVED lines=105> */
.L_x_4163:
[----:B------:R-:W-:Y:S05]  /*f090*/  BSYNC B0 ;  /* 0x0000000000007941 */ /* 0x000fea0003800000 */
.L_x_4162:
[----:B-----5:R2:W-:Y:S02]  /*f0a0*/  ST.E.128 desc[UR6][R34.64], R8 ;  /* 0x0000000822007985 */ /* 0x0205e4000c101d06 */
.L_x_4161:
[----:B------:R-:W-:Y:S05]  /*f0b0*/  BSYNC B1 ;  /* 0x0000000000017941 */ /* 0x000fea0003800000 */
.L_x_4160:
        /* <DEDUP_REMOVED lines=11> */
.L_x_4065:
        /* <DEDUP_REMOVED lines=184> */
.L_x_4099:
[----:B------:R-:W-:Y:S05]  /*fcf0*/  BSYNC B2 ;  /* 0x0000000000027941 */ /* 0x000fea0003800000 */
.L_x_4064:
        /* <DEDUP_REMOVED lines=91> */
.L_x_4165:
        /* <DEDUP_REMOVED lines=12> */
.L_x_4166:
[----:B------:R-:W-:Y:S05]  /*10370*/  BSYNC B0 ;  /* 0x0000000000007941 */ /* 0x000fea0003800000 */
.L_x_4164:
[----:B------:R-:W-:Y:S04]  /*10380*/  IADD3 R19, R19, -0x1, RZ ;  /* 0xffffffff13137810 */ /* 0x000fe80007ffe0ff */
[----:B------:R-:W-:Y:S11]  /*10390*/  ISETP.GT.AND P0, PT, R19, R139, PT ;  /* 0x0000008b1300720c */ /* 0x000ff60003f04270 */
[----:B------:R-:W-:Y:S02]  /*103a0*/  @!UPT UIADD3 URZ, URZ, URZ, URZ ;  /* 0x0000003f3f3ff290 */ /* 0x000fe4000fffe03f */
[----:B------:R-:W-:Y:S05]  /*103b0*/  @P0 BRA `(.L_x_4167) ;  /* 0xffffff2c00740947 */ /* 0x000fea000383ffff */
.L_x_4063:
[----:B------:R-:W-:Y:S05]  /*103c0*/  WARPSYNC.ALL ;  /* 0x0000000000007948 */ /* 0x000fea0003800000 */
[----:B------:R-:W-:Y:S06]  /*103d0*/  BAR.SYNC.DEFER_BLOCKING 0x0 ;  /* 0x0000000000007b1d */ /* 0x000fec0000010000 */
[----:B------:R1:W5:Y:S04]  /*103e0*/  LDL R41, [R1+0x154] ;  /* 0x0001540001297983 */ /* 0x0003680000100800 */
[----:B------:R1:W5:Y:S04]  /*103f0*/  LDL R230, [R1+0x15c] ;  /* 0x00015c0001e67983 */ /* 0x0003680000100800 */
[----:B------:R-:W4:Y:S01]  /*10400*/  LD.E R33, desc[UR6][R160.64+0xd0] ;  /* 0x0000d006a0217980 */ /* 0x000f22000c101900 */
[----:B------:R-:W1:Y:S01]  /*10410*/  S2UR UR4, SR_CgaCtaId ;  /* 0x00000000000479c3 */ /* 0x000e620000008800 */
[----:B------:R-:W-:Y:S01]  /*10420*/  UMOV UR5, 0x400 ;  /* 0x0000040000057882 */ /* 0x000fe20000000000 */
[----:B------:R-:W-:Y:S01]  /*10430*/  BSSY B2, `(.L_x_4168) ;  /* 0x0000318000027945 */ /* 0x000fe20003800000 */
[----:B------:R-:W1:Y:S01]  /*10440*/  S2R R0, SR_CTAID.X ;  /* 0x0000000000007919 */ /* 0x000e620000002500 */
[C---:B--23--:R-:W-:Y:S01]  /*10450*/  SHF.L.U64.HI R6, R200.reuse, 0x4, R201 ;  /* 0x00000004c8067819 */ /* 0x04cfe200000102c9 */
[----:B----4-:R-:W-:Y:S01]  /*10460*/  IMAD.SHL.U32 R4, R200, 0x10, RZ ;  /* 0x00000010c8047824 */ /* 0x010fe200078e00ff */
[----:B------:R-:W2:Y:S01]  /*10470*/  S2R R184, SR_TID.X ;  /* 0x0000000000b87919 */ /* 0x000ea20000002100 */
[----:B-1----:R-:W-:-:S06]  /*10480*/  ULEA UR4, UR4, UR5, 0x18 ;  /* 0x0000000504047291 */ /* 0x002fcc000f8ec03f */
[----:B------:R-:W-:Y:S01]  /*10490*/  LEA R191, R244, UR4, 0x1 ;  /* 0x00000004f4bf7c11 */ /* 0x000fe2000f8e08ff */
[----:B------:R-:W-:Y:S01]  /*104a0*/  IMAD.SHL.U32 R195, R0, 0x40, RZ ;  /* 0x0000004000c37824 */ /* 0x000fe200078e00ff */
[----:B------:R-:W-:-:S13]  /*104b0*/  ISETP.NE.AND P0, PT, R33, RZ, PT ;  /* 0x000000ff2100720c */ /* 0x000fda0003f05270 */
[----:B--2---:R-:W-:Y:S05]  /*104c0*/  @!P0 BRA `(.L_x_4169) ;  /* 0x0000002c002c8947 */ /* 0x004fea0003800000 */
[----:B------:R-:W2:Y:S01]  /*104d0*/  LD.E.64 R2, desc[UR6][R160.64+0xf0] ;  /* 0x0000f006a0027980 */ /* 0x000ea2000c101b00 */
[----:B------:R-:W-:-:S03]  /*104e0*/  IMAD.MOV.U32 R0, RZ, RZ, RZ ;  /* 0x000000ffff007224 */ /* 0x000fc600078e00ff */
[----:B------:R-:W3:Y:S04]  /*104f0*/  LD.E.U8 R12, desc[UR6][R160.64+0x1b3] ;  /* 0x0001b306a00c7980 */ /* 0x000ee8000c101100 */
[----:B------:R-:W5:Y:S04]  /*10500*/  LD.E R36, desc[UR6][R160.64+0xc0] ;  /* 0x0000c006a0247980 */ /* 0x000f68000c101900 */
[----:B------:R-:W5:Y:S04]  /*10510*/  LD.E.64 R28, desc[UR6][R160.64+0x148] ;  /* 0x00014806a01c7980 */ /* 0x000f68000c101b00 */
[----:B------:R-:W5:Y:S01]  /*10520*/  LD.E.64 R26, desc[UR6][R160.64+0x150] ;  /* 0x00015006a01a7980 */ /* 0x000f62000c101b00 */
[----:B--2---:R-:W-:-:S04]  /*10530*/  ISETP.NE.U32.AND P1, PT, R2, RZ, PT ;  /* 0x000000ff0200720c */ /* 0x004fc80003f25070 */
[----:B------:R-:W-:-:S13]  /*10540*/  ISETP.NE.AND.EX P1, PT, R3, RZ, PT, P1 ;  /* 0x000000ff0300720c */ /* 0x000fda0003f25310 */
[----:B-----5:R-:W-:-:S04]  /*10550*/  @P1 LEA R2, P0, R41, R2, 0x2 ;  /* 0x0000000229021211 */ /* 0x020fc800078010ff */
[----:B------:R-:W-:-:S05]  /*10560*/  @P1 LEA.HI.X R3, R41, R3, R246, 0x2, P0 ;  /* 0x0000000329031211 */ /* 0x000fca00000f14f6 */
        /* <DEDUP_REMOVED lines=16> */
[----:B---3--:R-:W-:Y:S02]  /*10670*/  ISETP.NE.AND P0, PT, R12, RZ, PT ;  /* 0x000000ff0c00720c */ /* 0x008fe40003f05270 */
        /* <DEDUP_REMOVED lines=75> */
.L_x_4174:
[----:B------:R-:W-:Y:S05]  /*10b30*/  BSYNC B0 ;  /* 0x0000000000007941 */ /* 0x000fea0003800000 */
.L_x_4173:
[----:B-----5:R3:W-:Y:S02]  /*10b40*/  STS.128 [R191], R4 ;  /* 0x00000004bf007388 */ /* 0x0207e40000000c00 */
.L_x_4172:
[----:B------:R-:W-:Y:S05]  /*10b50*/  BSYNC B1 ;  /* 0x0000000000017941 */ /* 0x000fea0003800000 */
.L_x_4171:
        /* <DEDUP_REMOVED lines=62> */
.L_x_4178:
[----:B------:R-:W-:Y:S05]  /*10f40*/  BSYNC B0 ;  /* 0x0000000000007941 */ /* 0x000fea0003800000 */
.L_x_4177:
[----:B-----5:R1:W-:Y:S02]  /*10f50*/  STS.128 [R191+0x800], R4 ;  /* 0x00080004bf007388 */ /* 0x0203e40000000c00 */
.L_x_4176:
[----:B------:R-:W-:Y:S05]  /*10f60*/  BSYNC B1 ;  /* 0x0000000000017941 */ /* 0x000fea0003800000 */
.L_x_4175:
        /* <DEDUP_REMOVED lines=63> */
.L_x_4182:
[----:B------:R-:W-:Y:S05]  /*11360*/  BSYNC B0 ;  /* 0x0000000000007941 */ /* 0x000fea0003800000 */
.L_x_4181:
[----:B-----5:R3:W-:Y:S02]  /*11370*/  STS.128 [R191+0x1000], R4 ;  /* 0x00100004bf007388 */ /* 0x0207e40000000c00 */
.L_x_4180:
[----:B------:R-:W-:Y:S05]  /*11380*/  BSYNC B1 ;  /* 0x0000000000017941 */ /* 0x000fea0003800000 */
.L_x_4179:
        /* <DEDUP_REMOVED lines=62> */
.L_x_4185:
[----:B------:R-:W-:Y:S05]  /*11770*/  BSYNC B0 ;  /* 0x0000000000007941 */ /* 0x000fea0003800000 */
.L_x_4184:
[----:B-----5:R1:W-:Y:S01]  /*11780*/  STS.128 [R191+0x1800], R4 ;  /* 0x00180004bf007388 */ /* 0x0203e20000000c00 */
[----:B------:R-:W-:Y:S05]  /*11790*/  BRA `(.L_x_4183) ;  /* 0x0000001c00847947 */ /* 0x000fea0003800000 */
.L_x_4170:
        /* <DEDUP_REMOVED lines=98> */
.L_x_4189:
[----:B------:R-:W-:Y:S05]  /*11dc0*/  BSYNC B0 ;  /* 0x0000000000007941 */ /* 0x000fea0003800000 */
.L_x_4188:
[----:B-----5:R3:W-:Y:S02]  /*11dd0*/  STS.128 [R191], R4 ;  /* 0x00000004bf007388 */ /* 0x0207e40000000c00 */
.L_x_4187:
[----:B------:R-:W-:Y:S05]  /*11de0*/  BSYNC B1 ;  /* 0x0000000000017941 */ /* 0x000fea0003800000 */
.L_x_4186:
        /* <DEDUP_REMOVED lines=101> */
.L_x_4193:
[----:B------:R-:W-:Y:S05]  /*12440*/  BSYNC B0 ;  /* 0x0000000000007941 */ /* 0x000fea0003800000 */
.L_x_4192:
[----:B-----5:R1:W-:Y:S02]  /*12450*/  STS.128 [R191+0x800], R4 ;  /* 0x00080004bf007388 */ /* 0x0203e40000000c00 */
.L_x_4191:
[----:B------:R-:W-:Y:S05]  /*12460*/  BSYNC B1 ;  /* 0x0000000000017941 */ /* 0x000fea0003800000 */
.L_x_4190:
        /* <DEDUP_REMOVED lines=102> */
.L_x_4197:
[----:B------:R-:W-:Y:S05]  /*12ad0*/  BSYNC B0 ;  /* 0x0000000000007941 */ /* 0x000fea0003800000 */
.L_x_4196:
[----:B-----5:R3:W-:Y:S02]  /*12ae0*/  STS.128 [R191+0x1000], R4 ;  /* 0x00100004bf007388 */ /* 0x0207e40000000c00 */
.L_x_4195:
[----:B------:R-:W-:Y:S05]  /*12af0*/  BSYNC B1 ;  /* 0x0000000000017941 */ /* 0x000fea0003800000 */
.L_x_4194:
        /* <DEDUP_REMOVED lines=101> */
.L_x_4199:
[----:B------:R-:W-:Y:S05]  /*13150*/  BSYNC B0 ;  /* 0x0000000000007941 */ /* 0x000fea0003800000 */
.L_x_4198:
[----:B-----5:R1:W-:Y:S01]  /*13160*/  STS.128 [R191+0x1800], R4 ;  /* 0x00180004bf007388 */ /* 0x0203e20000000c00 */
[----:B------:R-:W-:Y:S05]  /*13170*/  BRA `(.L_x_4183) ;  /* 0x00000004000c7947 */ /* 0x000fea0003800000 */
.L_x_4169:
        /* <DEDUP_REMOVED lines=20> */
.L_x_4201:
[----:B------:R-:W-:Y:S05]  /*132c0*/  BSYNC B0 ;  /* 0x0000000000007941 */ /* 0x000fea0003800000 */
.L_x_4200:
        /* <DEDUP_REMOVED lines=14> */
.L_x_4203:
[----:B------:R-:W-:Y:S05]  /*133b0*/  BSYNC B0 ;  /* 0x0000000000007941 */ /* 0x000fea0003800000 */
.L_x_4202:
        /* <DEDUP_REMOVED lines=14> */
.L_x_4205:
[----:B------:R-:W-:Y:S05]  /*134a0*/  BSYNC B0 ;  /* 0x0000000000007941 */ /* 0x000fea0003800000 */
.L_x_4204:
        /* <DEDUP_REMOVED lines=16> */
.L_x_4183:
[----:B------:R-:W-:Y:S05]  /*135b0*/  BSYNC B2 ;  /* 0x0000000000027941 */ /* 0x000fea0003800000 */
.L_x_4168:
[----:B------:R-:W5:Y:S01]  /*135c0*/  LDL R0, [R1+0x6c] ;  /* 0x00006c0001007983 */ /* 0x000f620000100800 */
[C---:B------:R-:W-:Y:S01]  /*135d0*/  VIADD R11, R78.reuse, 0x40 ;  /* 0x000000404e0b7836 */ /* 0x040fe20000000000 */
[----:B------:R-:W-:Y:S01]  /*135e0*/  BSSY B0, `(.L_x_4206) ;  /* 0x000001a000007945 */ /* 0x000fe20003800000 */
[C---:B------:R-:W-:Y:S02]  /*135f0*/  VIADD R10, R78.reuse, 0x50 ;  /* 0x000000504e0a7836 */ /* 0x040fe40000000000 */
[C---:B--2---:R-:W-:Y:S02]  /*13600*/  VIADD R9, R78.reuse, 0x60 ;  /* 0x000000604e097836 */ /* 0x044fe40000000000 */
[----:B------:R-:W-:Y:S02]  /*13610*/  VIADD R15, R78, 0x70 ;  /* 0x000000704e0f7836 */ /* 0x000fe40000000000 */
[----:B-----5:R-:W-:-:S04]  /*13620*/  VIADD R183, R0, 0xffffffff ;  /* 0xffffffff00b77836 */ /* 0x020fc80000000000 */
        /* <DEDUP_REMOVED lines=11> */
[----:B------:R-:W5:Y:S02]  /*136e0*/  LDL R0, [R1+0x4] ;  /* 0x0000040001007983 */ /* 0x000f640000100800 */
[----:B-----5:R-:W-:-:S13]  /*136f0*/  ISETP.GE.AND P2, PT, R158, R0, PT ;  /* 0x000000009e00720c */ /* 0x020fda0003f46270 */
        /* <DEDUP_REMOVED lines=8> */
.L_x_4207:
[----:B------:R-:W-:Y:S05]  /*13780*/  BSYNC B0 ;  /* 0x0000000000007941 */ /* 0x000fea0003800000 */
.L_x_4206:
[----:B------:R-:W-:Y:S01]  /*13790*/  BSSY B0, `(.L_x_4208) ;  /* 0x000000e000007945 */ /* 0x000fe20003800000 */
[----:B------:R-:W-:Y:S02]  /*137a0*/  ISETP.GE.AND P2, PT, R15, R8, PT ;  /* 0x000000080f00720c */ /* 0x000fe40003f46270 */
[----:B------:R-:W-:Y:S01]  /*137b0*/  IADD3 R14, R78, 0x80, RZ ;  /* 0x000000804e0e7810 */ /* 0x000fe20007ffe0ff */
[----:B------:R-:W-:Y:S05]  /*137c0*/  @P1 BRA `(.L_x_4209) ;  /* 0x0000000000281947 */ /* 0x000fea0003800000 */
[----:B------:R-:W5:Y:S02]  /*137d0*/  LDL R0, [R1+0x4] ;  /* 0x0000040001007983 */ /* 0x000f640000100800 */
[----:B-----5:R-:W-:-:S13]  /*137e0*/  ISETP.GE.AND P1, PT, R158, R0, PT ;  /* 0x000000009e00720c */ /* 0x020fda0003f26270 */
        /* <DEDUP_REMOVED lines=8> */
.L_x_4209:
[----:B------:R-:W-:Y:S05]  /*13870*/  BSYNC B0 ;  /* 0x0000000000007941 */ /* 0x000fea0003800000 */
.L_x_4208:
        /* <DEDUP_REMOVED lines=14> */
.L_x_4211:
[----:B------:R-:W-:Y:S05]  /*13960*/  BSYNC B0 ;  /* 0x0000000000007941 */ /* 0x000fea0003800000 */
.L_x_4210:
        /* <DEDUP_REMOVED lines=17> */
.L_x_4213:
[----:B------:R-:W-:Y:S05]  /*13a80*/  BSYNC B0 ;  /* 0x0000000000007941 */ /* 0x000fea0003800000 */
.L_x_4212:
        /* <DEDUP_REMOVED lines=14> */
.L_x_4215:
[----:B------:R-:W-:Y:S05]  /*13b70*/  BSYNC B0 ;  /* 0x0000000000007941 */ /* 0x000fea0003800000 */
.L_x_4214:
        /* <DEDUP_REMOVED lines=17> */
.L_x_4217:
[----:B------:R-:W-:Y:S05]  /*13c90*/  BSYNC B0 ;  /* 0x0000000000007941 */ /* 0x000fea0003800000 */
.L_x_4216:
        /* <DEDUP_REMOVED lines=17> */
.L_x_4219:
[----:B------:R-:W-:Y:S05]  /*13db0*/  BSYNC B0 ;  /* 0x0000000000007941 */ /* 0x000fea0003800000 */
.L_x_4218:
        /* <DEDUP_REMOVED lines=17> */
.L_x_4221:
[----:B------:R-:W-:Y:S05]  /*13ed0*/  BSYNC B0 ;  /* 0x0000000000007941 */ /* 0x000fea0003800000 */
.L_x_4220:
        /* <DEDUP_REMOVED lines=14> */
.L_x_4223:
[----:B------:R-:W-:Y:S05]  /*13fc0*/  BSYNC B0 ;  /* 0x0000000000007941 */ /* 0x000fea0003800000 */
.L_x_4222:
[----:B------:R-:W-:Y:S01]  /*13fd0*/  BSSY B0, `(.L_x_4224) ;  /* 0x0000010000007945 */ /* 0x000fe20003800000 */
[----:B------:R-:W-:-:S03]  /*13fe0*/  ISETP.GE.AND P1, PT, R20, R8, PT ;  /* 0x000000081400720c */ /* 0x000fc60003f26270 */
[----:B------:R-:W-:Y:S10]  /*13ff0*/  @P0 BRA `(.L_x_4225) ;  /* 0x0000000000340947 */ /* 0x000ff40003800000 */
        /* <DEDUP_REMOVED lines=13> */
.L_x_4225:
[----:B------:R-:W-:Y:S05]  /*140d0*/  BSYNC B0 ;  /* 0x0000000000007941 */ /* 0x000fea0003800000 */
.L_x_4224:
[----:B------:R-:W-:Y:S04]  /*140e0*/  BSSY B0, `(.L_x_4226) ;  /* 0x000000f000007945 */ /* 0x000fe80003800000 */
        /* <DEDUP_REMOVED lines=14> */
.L_x_4227:
[----:B------:R-:W-:Y:S05]  /*141d0*/  BSYNC B0 ;  /* 0x0000000000007941 */ /* 0x000fea0003800000 */
.L_x_4226:
        /* <DEDUP_REMOVED lines=15> */
.L_x_4229:
[----:B------:R-:W-:Y:S05]  /*142d0*/  BSYNC B0 ;  /* 0x0000000000007941 */ /* 0x000fea0003800000 */
.L_x_4228:
        /* <DEDUP_REMOVED lines=15> */
.L_x_4231:
[----:B------:R-:W-:Y:S05]  /*143d0*/  BSYNC B0 ;  /* 0x0000000000007941 */ /* 0x000fea0003800000 */
.L_x_4230:
        /* <DEDUP_REMOVED lines=15> */
.L_x_4233:
[----:B------:R-:W-:Y:S05]  /*144d0*/  BSYNC B0 ;  /* 0x0000000000007941 */ /* 0x000fea0003800000 */
.L_x_4232:
        /* <DEDUP_REMOVED lines=15> */
.L_x_4235:
[----:B------:R-:W-:Y:S05]  /*145d0*/  BSYNC B0 ;  /* 0x0000000000007941 */ /* 0x000fea0003800000 */
.L_x_4234:
        /* <DEDUP_REMOVED lines=15> */
.L_x_4237:
[----:B------:R-:W-:Y:S05]  /*146d0*/  BSYNC B0 ;  /* 0x0000000000007941 */ /* 0x000fea0003800000 */
.L_x_4236:
[----:B------:R-:W2:Y:S04]  /*146e0*/  LDL R0, [R1+0x158] ;  /* 0x0001580001007983 */ /* 0x000ea80000100800 */
[----:B----4-:R-:W4:Y:S04]  /*146f0*/  LD.E.64 R2, desc[UR6][R160.64+0x1c0] ;  /* 0x0001c006a0027980 */ /* 0x010f28000c101b00 */
[----:B-1----:R-:W3:Y:S01]  /*14700*/  LD.E.64 R6, desc[UR6][R160.64+0x1b8] ;  /* 0x0001b806a0067980 */ /* 0x002ee2000c101b00 */
[-C--:B------:R-:W-:Y:S02]  /*14710*/  ISETP.GE.AND P1, PT, R38, R8.reuse, PT ;  /* 0x000000082600720c */ /* 0x080fe40003f26270 */
[-C--:B------:R-:W-:Y:S01]  /*14720*/  ISETP.GE.AND P0, PT, R34, R8.reuse, PT ;  /* 0x000000082200720c */ /* 0x080fe20003f06270 */
[----:B------:R-:W0:Y:S01]  /*14730*/  LDGDEPBAR ;  /* 0x00000000000079af */ /* 0x000e220000000000 */
[----:B------:R-:W-:-:S02]  /*14740*/  ISETP.GE.AND P6, PT, R30, R8, PT ;  /* 0x000000081e00720c */ /* 0x000fc40003fc6270 */
[-C--:B------:R-:W-:Y:S01]  /*14750*/  ISETP.GE.AND P5, PT, R11, R8.reuse, PT ;  /* 0x000000080b00720c */ /* 0x080fe20003fa6270 */
[----:B------:R1:W5:Y:S01]  /*14760*/  LD.E R157, desc[UR6][R160.64+0xd8] ;  /* 0x0000d806a09d7980 */ /* 0x000362000c101900 */
[-C--:B------:R-:W-:Y:S02]  /*14770*/  ISETP.GE.AND P4, PT, R10, R8.reuse, PT ;  /* 0x000000080a00720c */ /* 0x080fe40003f86270 */
[----:B------:R-:W-:Y:S01]  /*14780*/  ISETP.GE.AND P3, PT, R9, R8, PT ;  /* 0x000000080900720c */ /* 0x000fe20003f66270 */
[----:B------:R1:W5:Y:S01]  /*14790*/  LD.E R181, desc[UR6][R160.64+0x188] ;  /* 0x00018806a0b57980 */ /* 0x000362000c101900 */
[----:B------:R-:W-:Y:S01]  /*147a0*/  BSSY B0, `(.L_x_4238) ;  /* 0x0000018000007945 */ /* 0x000fe20003800000 */
[----:B--2---:R-:W-:Y:S02]  /*147b0*/  IMAD.MOV.U32 R248, RZ, RZ, R0 ;  /* 0x000000fffff87224 */ /* 0x004fe400078e0000 */
[----:B----4-:R-:W-:Y:S02]  /*147c0*/  IMAD R3, R3, R41, RZ ;  /* 0x0000002903037224 */ /* 0x010fe400078e02ff */
[----:B------:R-:W-:-:S04]  /*147d0*/  IMAD.WIDE.U32 R4, R41, R2, R248 ;  /* 0x0000000229047225 */ /* 0x000fc800078e00f8 */
[----:B------:R-:W-:Y:S01]  /*147e0*/  IMAD R3, R2, R246, R3 ;  /* 0x000000f602037224 */ /* 0x000fe200078e0203 */
[----:B---3--:R-:W-:-:S03]  /*147f0*/  LEA R2, P2, R4, R6, 0x2 ;  /* 0x0000000604027211 */ /* 0x008fc600078410ff */
[----:B------:R-:W-:-:S05]  /*14800*/  IMAD.IADD R3, R5, 0x1, R3 ;  /* 0x0000000105037824 */ /* 0x000fca00078e0203 */
[----:B------:R-:W-:Y:S02]  /*14810*/  LEA.HI.X R3, R4, R7, R3, 0x2, P2 ;  /* 0x0000000704037211 */ /* 0x000fe400010f1403 */
[----:B------:R-:W-:-:S03]  /*14820*/  ISETP.GE.AND P2, PT, R78, R8, PT ;  /* 0x000000084e00720c */ /* 0x000fc60003f46270 */
[----:B------:R1:W5:Y:S01]  /*14830*/  LD.E R182, desc[UR6][R2.64] ;  /* 0x0000000602b67980 */ /* 0x000362000c101900 */
[----:B------:R-:W-:-:S04]  /*14840*/  DEPBAR.LE SB0, 0x0 ;  /* 0x000080000000791a */ /* 0x000fc80000000000 */
[----:B------:R-:W-:Y:S06]  /*14850*/  BAR.SYNC.DEFER_BLOCKING 0x0 ;  /* 0x0000000000007b1d */ /* 0x000fec0000010000 */
        /* <DEDUP_REMOVED lines=12> */
.L_x_4239:
[----:B------:R-:W-:Y:S05]  /*14920*/  BSYNC B0 ;  /* 0x0000000000007941 */ /* 0x000fea0003800000 */
.L_x_4238:
[----:B------:R4:W-:Y:S01]  /*14930*/  @P1 STS.128 [R191+0xa800], RZ ;  /* 0x00a800ffbf001388 */ /* 0x0009e20000000c00 */
[----:B------:R-:W-:Y:S01]  /*14940*/  BSSY B0, `(.L_x_4240) ;  /* 0x000000e000007945 */ /* 0x000fe20003800000 */
[----:B------:R-:W-:-:S03]  /*14950*/  ISETP.GE.AND P2, PT, R15, R8, PT ;  /* 0x000000080f00720c */ /* 0x000fc60003f46270 */
[----:B------:R-:W-:Y:S10]  /*14960*/  @P1 BRA `(.L_x_4241) ;  /* 0x00000000002c1947 */ /* 0x000ff40003800000 */
[----:B------:R-:W2:Y:S02]  /*14970*/  LDL R0, [R1+0x4] ;  /* 0x0000040001007983 */ /* 0x000ea40000100800 */
[----:B--2---:R-:W-:-:S13]  /*14980*/  ISETP.GE.AND P1, PT, R158, R0, PT ;  /* 0x000000009e00720c */ /* 0x004fda0003f26270 */
[----:B------:R2:W-:Y:S01]  /*14990*/  @P1 STS.128 [R191+0xa800], RZ ;  /* 0x00a800ffbf001388 */ /* 0x0005e20000000c00 */
[----:B------:R-:W-:Y:S05]  /*149a0*/  @P1 BRA `(.L_x_4241) ;  /* 0x00000000001c1947 */ /* 0x000fea0003800000 */
[----:B------:R-:W4:Y:S01]  /*149b0*/  LDL R0, [R1] ;  /* 0x0000000001007983 */ /* 0x000f220000100800 */
[----:B-1-3--:R-:W-:-:S04]  /*149c0*/  LEA R2, P1, R226, R224, 0x1 ;  /* 0x000000e0e2027211 */ /* 0x00afc800078208ff */
[----:B----4-:R-:W-:-:S05]  /*149d0*/  LEA.HI.X R3, R226, R225, R0, 0x1, P1 ;  /* 0x000000e1e2037211 */ /* 0x010fca00008f0c00 */
[----:B------:R-:W-:Y:S01]  /*149e0*/  @!PT LDS RZ, [RZ] ;  /* 0x00000000fffff984 */ /* 0x000fe20000000800 */
[----:B------:R-:W-:Y:S01]  /*149f0*/  @!PT LDS RZ, [RZ] ;  /* 0x00000000fffff984 */ /* 0x000fe20000000800 */
[----:B------:R-:W-:Y:S01]  /*14a00*/  @!PT LDS RZ, [RZ] ;  /* 0x00000000fffff984 */ /* 0x000fe20000000800 */
[----:B------:R1:W-:Y:S04]  /*14a10*/  LDGSTS.E.BYPASS.LTC128B.128 [R191+0xa800], desc[UR6][R2.64] ;  /* 0x0a80000002bf7fae */ /* 0x0003e8000b901d46 */
.L_x_4241:
[----:B------:R-:W-:Y:S05]  /*14a20*/  BSYNC B0 ;  /* 0x0000000000007941 */ /* 0x000fea0003800000 */
.L_x_4240:
        /* <DEDUP_REMOVED lines=8> */
[----:B------:R-:W1:Y:S04]  /*14ab0*/  LDL R0, [R1+0x10] ;  /* 0x0000100001007983 */ /* 0x000e680000100800 */
[----:B------:R-:W4:Y:S01]  /*14ac0*/  LDL R4, [R1+0x14] ;  /* 0x0000140001047983 */ /* 0x000f220000100800 */
[----:B-1-3--:R-:W-:-:S04]  /*14ad0*/  LEA R2, P0, R0, R224, 0x6 ;  /* 0x000000e000027211 */ /* 0x00afc800078030ff */
[----:B----4-:R-:W-:-:S05]  /*14ae0*/  LEA.HI.X R3, R0, R225, R4, 0x6, P0 ;  /* 0x000000e100037211 */ /* 0x010fca00000f3404 */
[----:B------:R-:W-:Y:S01]  /*14af0*/  @!PT LDS RZ, [RZ] ;  /* 0x00000000fffff984 */ /* 0x000fe20000000800 */
[----:B------:R-:W-:Y:S01]  /*14b00*/  @!PT LDS RZ, [RZ] ;  /* 0x00000000fffff984 */ /* 0x000fe20000000800 */
[----:B------:R-:W-:Y:S01]  /*14b10*/  @!PT LDS RZ, [RZ] ;  /* 0x00000000fffff984 */ /* 0x000fe20000000800 */
[----:B------:R1:W-:Y:S04]  /*14b20*/  LDGSTS.E.BYPASS.LTC128B.128 [R191+0xb000], desc[UR6][R2.64] ;  /* 0x0b00000002bf7fae */ /* 0x0003e8000b901d46 */
.L_x_4243:
[----:B------:R-:W-:Y:S05]  /*14b30*/  BSYNC B0 ;  /* 0x0000000000007941 */ /* 0x000fea0003800000 */
.L_x_4242:
        /* <DEDUP_REMOVED lines=20> */
.L_x_4245:
[----:B------:R-:W-:Y:S05]  /*14c80*/  BSYNC B0 ;  /* 0x0000000000007941 */ /* 0x000fea0003800000 */
.L_x_4244:
        /* <DEDUP_REMOVED lines=16> */
.L_x_4247:
[----:B------:R-:W-:Y:S05]  /*14d90*/  BSYNC B0 ;  /* 0x0000000000007941 */ /* 0x000fea0003800000 */
.L_x_4246:
        /* <DEDUP_REMOVED lines=20> */
.L_x_4249:
[----:B------:R-:W-:Y:S05]  /*14ee0*/  BSYNC B0 ;  /* 0x0000000000007941 */ /* 0x000fea0003800000 */
.L_x_4248:
[----:B------:R1:W-:Y:S01]  /*14ef0*/  @P3 STS.128 [R191+0xd000], RZ ;  /* 0x00d000ffbf003388 */ /* 0x0003e20000000c00 */
[----:B------:R-:W-:Y:S01]  /*14f00*/  BSSY B0, `(.L_x_4250) ;  /* 0x0000014000007945 */ /* 0x000fe20003800000 */
[----:B------:R-:W-:Y:S02]  /*14f10*/  ISETP.GE.AND P4, PT, R16, R8, PT ;  /* 0x000000081000720c */ /* 0x000fe40003f86270 */
[----:B------:R-:W-:Y:S01]  /*14f20*/  LEA.HI R7, R250, R250, RZ, 0x1 ;  /* 0x000000fafa077211 */ /* 0x000fe200078f08ff */
[----:B------:R-:W-:Y:S05]  /*14f30*/  @P3 BRA `(.L_x_4251) ;  /* 0x0000000000403947 */ /* 0x000fea0003800000 */
[----:B------:R-:W3:Y:S02]  /*14f40*/  LDL R0, [R1+0x4] ;  /* 0x0000040001007983 */ /* 0x000ee40000100800 */
[----:B---3--:R-:W-:-:S13]  /*14f50*/  ISETP.GE.AND P3, PT, R158, R0, PT ;  /* 0x000000009e00720c */ /* 0x008fda0003f66270 */
[----:B------:R3:W-:Y:S01]  /*14f60*/  @P3 STS.128 [R191+0xd000], RZ ;  /* 0x00d000ffbf003388 */ /* 0x0007e20000000c00 */
[----:B------:R-:W-:Y:S05]  /*14f70*/  @P3 BRA `(.L_x_4251) ;  /* 0x0000000000303947 */ /* 0x000fea0003800000 */
[----:B-1----:R-:W2:Y:S04]  /*14f80*/  LDL R2, [R1+0x10] ;  /* 0x0000100001027983 */ /* 0x002ea80000100800 */
        /* <DEDUP_REMOVED lines=11> */
.L_x_4251:
[----:B------:R-:W-:Y:S05]  /*15040*/  BSYNC B0 ;  /* 0x0000000000007941 */ /* 0x000fea0003800000 */
.L_x_4250:
        /* <DEDUP_REMOVED lines=24> */
.L_x_4253:
[----:B------:R-:W-:Y:S05]  /*151d0*/  BSYNC B0 ;  /* 0x0000000000007941 */ /* 0x000fea0003800000 */
.L_x_4252:
[----:B------:R-:W4:Y:S01]  /*151e0*/  LDL.LU R6, [R1+0xc] ;  /* 0x00000c0001067983 */ /* 0x000f220000300800 */
[----:B-1-3--:R-:W-:Y:S01]  /*151f0*/  IMAD.SHL.U32 R2, R78, 0x8, RZ ;  /* 0x000000084e027824 */ /* 0x00afe200078e00ff */
[----:B------:R-:W-:Y:S01]  /*15200*/  LOP3.LUT R9, R5, 0x1c0, RZ, 0xc0, !PT ;  /* 0x000001c005097812 */ /* 0x000fe200078ec0ff */
[----:B------:R-:W-:Y:S01]  /*15210*/  IMAD.SHL.U32 R3, R7, 0x8, RZ ;  /* 0x0000000807037824 */ /* 0x000fe200078e00ff */
[----:B------:R-:W1:Y:S01]  /*15220*/  S2R R10, SR_TID.X ;  /* 0x00000000000a7919 */ /* 0x000e620000002100 */
[----:B------:R-:W-:Y:S01]  /*15230*/  LOP3.LUT R0, R4, 0x1c0, RZ, 0xc0, !PT ;  /* 0x000001c004007812 */ /* 0x000fe200078ec0ff */
[----:B------:R-:W-:Y:S01]  /*15240*/  BSSY B0, `(.L_x_4254) ;  /* 0x000001c000007945 */ /* 0x000fe20003800000 */
[----:B------:R-:W-:Y:S01]  /*15250*/  SHF.R.U32.HI R4, RZ, 0x3, R9 ;  /* 0x00000003ff047819 */ /* 0x000fe20000011609 */
[----:B------:R3:W-:Y:S01]  /*15260*/  @P1 STS.128 [R191+0xe000], RZ ;  /* 0x00e000ffbf001388 */ /* 0x0007e20000000c00 */
[----:B------:R-:W-:Y:S02]  /*15270*/  ISETP.GE.AND P2, PT, R19, R8, PT ;  /* 0x000000081300720c */ /* 0x000fe40003f46270 */
[----:B-1----:R-:W-:-:S04]  /*15280*/  SHF.R.S32.HI R194, RZ, 0x1f, R10 ;  /* 0x0000001fffc27819 */ /* 0x002fc8000001140a */
[----:B------:R-:W-:-:S04]  /*15290*/  LEA.HI R194, R194, R10, RZ, 0x5 ;  /* 0x0000000ac2c27211 */ /* 0x000fc800078f28ff */
[----:B------:R-:W-:Y:S01]  /*152a0*/  SHF.R.S32.HI R194, RZ, 0x5, R194 ;  /* 0x00000005ffc27819 */ /* 0x000fe200000114c2 */
[----:B----4-:R-:W-:Y:S01]  /*152b0*/  IMAD.SHL.U32 R5, R6, 0x40, RZ ;  /* 0x0000004006057824 */ /* 0x010fe200078e00ff */
[----:B------:R-:W-:Y:S02]  /*152c0*/  LOP3.LUT R6, R9, 0x8, R2, 0xf8, !PT ;  /* 0x0000000809067812 */ /* 0x000fe400078ef802 */
[----:B------:R-:W-:Y:S02]  /*152d0*/  LOP3.LUT R2, R0, 0x8, R3, 0xf8, !PT ;  /* 0x0000000800027812 */ /* 0x000fe400078ef803 */
[----:B------:R-:W-:Y:S02]  /*152e0*/  LOP3.LUT R71, R5, 0xfffffe00, RZ, 0xc0, !PT ;  /* 0xfffffe0005477812 */ /* 0x000fe400078ec0ff */
[----:B------:R-:W-:Y:S02]  /*152f0*/  SHF.R.U32.HI R0, RZ, 0x3, R0 ;  /* 0x00000003ff007819 */ /* 0x000fe40000011600 */
[----:B------:R-:W-:Y:S01]  /*15300*/  LOP3.LUT R5, R6, R4, RZ, 0x3c, !PT ;  /* 0x0000000406057212 */ /* 0x000fe200078e3cff */
[----:B------:R-:W-:Y:S01]  /*15310*/  IMAD R4, R194, 0x400, R71 ;  /* 0x00000400c2047824 */ /* 0x000fe200078e0247 */
[----:B------:R-:W-:Y:S01]  /*15320*/  LOP3.LUT R70, R2, R0, RZ, 0x3c, !PT ;  /* 0x0000000002467212 */ /* 0x000fe200078e3cff */
[----:B---3--:R-:W-:Y:S06]  /*15330*/  @P1 BRA `(.L_x_4255) ;  /* 0x0000000000301947 */ /* 0x008fec0003800000 */
[----:B------:R-:W3:Y:S02]  /*15340*/  LDL R10, [R1+0x4] ;  /* 0x00000400010a7983 */ /* 0x000ee40000100800 */
[----:B---3--:R-:W-:-:S13]  /*15350*/  ISETP.GE.AND P1, PT, R158, R10, PT ;  /* 0x0000000a9e00720c */ /* 0x008fda0003f26270 */
[----:B------:R1:W-:Y:S01]  /*15360*/  @P1 STS.128 [R191+0xe000], RZ ;  /* 0x00e000ffbf001388 */ /* 0x0003e20000000c00 */
[----:B------:R-:W-:Y:S05]  /*15370*/  @P1 BRA `(.L_x_4255) ;  /* 0x0000000000201947 */ /* 0x000fea0003800000 */
[----:B------:R-:W3:Y:S04]  /*15380*/  LDL R10, [R1+0x10] ;  /* 0x00001000010a7983 */ /* 0x000ee80000100800 */
[----:B------:R-:W4:Y:S01]  /*15390*/  LDL R11, [R1+0x14] ;  /* 0x00001400010b7983 */ /* 0x000f220000100800 */
[----:B---3--:R-:W-:-:S04]  /*153a0*/  LEA R2, P1, R10, R224, 0x8 ;  /* 0x000000e00a027211 */ /* 0x008fc800078240ff */
[----:B----4-:R-:W-:-:S05]  /*153b0*/  LEA.HI.X R3, R10, R225, R11, 0x8, P1 ;  /* 0x000000e10a037211 */ /* 0x010fca00008f440b */
[----:B------:R-:W-:Y:S01]  /*153c0*/  @!PT LDS RZ, [RZ] ;  /* 0x00000000fffff984 */ /* 0x000fe20000000800 */
[----:B------:R-:W-:Y:S01]  /*153d0*/  @!PT LDS RZ, [RZ] ;  /* 0x00000000fffff984 */ /* 0x000fe20000000800 */
[----:B------:R-:W-:Y:S01]  /*153e0*/  @!PT LDS RZ, [RZ] ;  /* 0x00000000fffff984 */ /* 0x000fe20000000800 */
[----:B------:R3:W-:Y:S04]  /*153f0*/  LDGSTS.E.BYPASS.LTC128B.128 [R191+0xe000], desc[UR6][R2.64] ;  /* 0x0e00000002bf7fae */ /* 0x0007e8000b901d46 */
.L_x_4255:
[----:B------:R-:W-:Y:S05]  /*15400*/  BSYNC B0 ;  /* 0x0000000000007941 */ /* 0x000fea0003800000 */
.L_x_4254:
        /* <DEDUP_REMOVED lines=8> */
[----:B------:R-:W3:Y:S02]  /*15490*/  LDL R3, [R1+0x4] ;  /* 0x0000040001037983 */ /* 0x000ee40000100800 */
[----:B---3--:R-:W-:-:S13]  /*154a0*/  ISETP.GE.AND P0, PT, R158, R3, PT ;  /* 0x000000039e00720c */ /* 0x008fda0003f06270 */
[----:B------:R3:W-:Y:S01]  /*154b0*/  @P0 STS.128 [R191+0xe800], RZ ;  /* 0x00e800ffbf000388 */ /* 0x0007e20000000c00 */
[----:B------:R-:W-:Y:S05]  /*154c0*/  @P0 BRA `(.L_x_4257) ;  /* 0x00000000002c0947 */ /* 0x000fea0003800000 */
[----:B------:R-:W2:Y:S04]  /*154d0*/  LDL R3, [R1+0x14] ;  /* 0x0000140001037983 */ /* 0x000ea80000100800 */
[----:B------:R-:W4:Y:S01]  /*154e0*/  LDL R6, [R1+0x10] ;  /* 0x0000100001067983 */ /* 0x000f220000100800 */
        /* <DEDUP_REMOVED lines=9> */
.L_x_4257:
[----:B------:R-:W-:Y:S05]  /*15580*/  BSYNC B0 ;  /* 0x0000000000007941 */ /* 0x000fea0003800000 */
.L_x_4256:
[----:B------:R1:W-:Y:S01]  /*15590*/  @P6 STS.128 [R191+0xf000], RZ ;  /* 0x00f000ffbf006388 */ /* 0x0003e20000000c00 */
[----:B------:R-:W-:Y:S04]  /*155a0*/  BSSY B0, `(.L_x_4258) ;  /* 0x0000012000007945 */ /* 0x000fe80003800000 */
[----:B------:R-:W-:Y:S05]  /*155b0*/  @P6 BRA `(.L_x_4259) ;  /* 0x0000000000406947 */ /* 0x000fea0003800000 */
[----:B------:R-:W4:Y:S02]  /*155c0*/  LDL R0, [R1+0x4] ;  /* 0x0000040001007983 */ /* 0x000f240000100800 */
        /* <DEDUP_REMOVED lines=15> */
.L_x_4259:
[----:B------:R-:W-:Y:S05]  /*156c0*/  BSYNC B0 ;  /* 0x0000000000007941 */ /* 0x000fea0003800000 */
.L_x_4258:
[----:B------:R1:W-:Y:S01]  /*156d0*/  @P5 STS.128 [R191+0xf800], RZ ;  /* 0x00f800ffbf005388 */ /* 0x0003e20000000c00 */
[----:B------:R-:W-:Y:S04]  /*156e0*/  BSSY B0, `(.L_x_4260) ;  /* 0x0000012000007945 */ /* 0x000fe80003800000 */
[----:B------:R-:W-:Y:S05]  /*156f0*/  @P5 BRA `(.L_x_4261) ;  /* 0x0000000000405947 */ /* 0x000fea0003800000 */
[----:B------:R-:W3:Y:S02]  /*15700*/  LDL R0, [R1+0x4] ;  /* 0x0000040001007983 */ /* 0x000ee40000100800 */
[----:B---3--:R-:W-:-:S13]  /*15710*/  ISETP.GE.AND P0, PT, R158, R0, PT ;  /* 0x000000009e00720c */ /* 0x008fda0003f06270 */
[----:B------:R3:W-:Y:S01]  /*15720*/  @P0 STS.128 [R191+0xf800], RZ ;  /* 0x00f800ffbf000388 */ /* 0x0007e20000000c00 */
[----:B------:R-:W-:Y:S05]  /*15730*/  @P0 BRA `(.L_x_4261) ;  /* 0x0000000000300947 */ /* 0x000fea0003800000 */
[----:B--2---:R-:W2:Y:S04]  /*15740*/  LDL R2, [R1+0x10] ;  /* 0x0000100001027983 */ /* 0x004ea80000100800 */
        /* <DEDUP_REMOVED lines=11> */
.L_x_4261:
[----:B------:R-:W-:Y:S05]  /*15800*/  BSYNC B0 ;  /* 0x0000000000007941 */ /* 0x000fea0003800000 */
.L_x_4260:
        /* <DEDUP_REMOVED lines=19> */
.L_x_4263:
[----:B------:R-:W-:Y:S05]  /*15940*/  BSYNC B0 ;  /* 0x0000000000007941 */ /* 0x000fea0003800000 */
.L_x_4262:
        /* <DEDUP_REMOVED lines=19> */
.L_x_4265:
[----:B------:R-:W-:Y:S05]  /*15a80*/  BSYNC B0 ;  /* 0x0000000000007941 */ /* 0x000fea0003800000 */
.L_x_4264:
        /* <DEDUP_REMOVED lines=19> */
.L_x_4267:
[----:B------:R-:W-:Y:S05]  /*15bc0*/  BSYNC B0 ;  /* 0x0000000000007941 */ /* 0x000fea0003800000 */
.L_x_4266:
        /* <DEDUP_REMOVED lines=19> */
.L_x_4269:
[----:B------:R-:W-:Y:S05]  /*15d00*/  BSYNC B0 ;  /* 0x0000000000007941 */ /* 0x000fea0003800000 */
.L_x_4268:
[----:B------:R-:W-:Y:S01]  /*15d10*/  LDSM.16.M88.4 R4, [R186] ;  /* 0x00000000ba04783b */ /* 0x000fe20000000200 */
[----:B------:R-:W-:Y:S01]  /*15d20*/  R2P PR, R247, 0x6 ;  /* 0x00000006f7007804 */ /* 0x000fe20000000000 */
[----:B------:R-:W-:Y:S02]  /*15d30*/  IMAD.MOV.U32 R0, RZ, RZ, 0x20 ;  /* 0x00000020ff007424 */ /* 0x000fe400078e00ff */
[----:B------:R-:W4:Y:S01]  /*15d40*/  LDSM.16.M88.4 R20, [R163+0x3800] ;  /* 0x00380000a314783b */ /* 0x000f220000000200 */
[----:B--2---:R-:W-:Y:S02]  /*15d50*/  IMAD R2, R189, 0x2, R186 ;  /* 0x00000002bd027824 */ /* 0x004fe400078e02ba */
[----:B------:R-:W-:Y:S01]  /*15d60*/  SEL R187, R0, 0xffffffe0, !P1 ;  /* 0xffffffe000bb7807 */ /* 0x000fe20004800000 */
[----:B------:R-:W2:Y:S01]  /*15d70*/  LDSM.16.M88.4 R8, [R163+0x5000] ;  /* 0x00500000a308783b */ /* 0x000ea20000000200 */
[----:B------:R-:W-:-:S03]  /*15d80*/  VIADD R180, R163, 0x2040 ;  /* 0x00002040a3b47836 */ /* 0x000fc60000000000 */
[----:B------:R-:W1:Y:S01]  /*15d90*/  LDSM.16.M88.4 R48, [R163+0x6800] ;  /* 0x00680000a330783b */ /* 0x000e620000000200 */
[----:B------:R-:W-:-:S03]  /*15da0*/  IMAD.IADD R68, R163, 0x1, R187 ;  /* 0x00000001a3447824 */ /* 0x000fc600078e02bb */
[----:B------:R-:W3:Y:S04]  /*15db0*/  LDSM.16.M88.4 R24, [R163+0x3000] ;  /* 0x00300000a318783b */ /* 0x000ee80000000200 */
[----:B------:R-:W3:Y:S04]  /*15dc0*/  LDSM.16.M88.4 R16, [R163+0x4000] ;  /* 0x00400000a310783b */ /* 0x000ee80000000200 */
[----:B------:R-:W3:Y:S04]  /*15dd0*/  LDSM.16.M88.4 R12, [R163+0x4800] ;  /* 0x00480000a30c783b */ /* 0x000ee80000000200 */
[----:B------:R-:W3:Y:S04]  /*15de0*/  LDSM.16.M88.4 R32, [R163+0x2000] ;  /* 0x00200000a320783b */ /* 0x000ee80000000200 */
[----:B------:R-:W-:Y:S04]  /*15df0*/  LDSM.16.M88.4 R44, [R163+0x7000] ;  /* 0x00700000a32c783b */ /* 0x000fe80000000200 */
[----:B------:R-:W-:Y:S04]  /*15e00*/  LDSM.16.M88.4 R36, [R163+0x5800] ;  /* 0x00580000a324783b */ /* 0x000fe80000000200 */
[----:B------:R-:W-:Y:S01]  /*15e10*/  LDSM.16.M88.4 R40, [R163+0x6000] ;  /* 0x00600000a328783b */ /* 0x000fe20000000200 */
[C---:B----4-:R-:W-:Y:S03]  /*15e20*/  HMMA.16816.F32 R96, R4.reuse, R20, RZ ;  /* 0x000000140460723c */ /* 0x050fe600000018ff */
[----:B------:R-:W-:Y:S04]  /*15e30*/  LDSM.16.M88.4 R28, [R163+0x2800] ;  /* 0x00280000a31c783b */ /* 0x000fe80000000200 */
[----:B------:R-:W-:Y:S01]  /*15e40*/  STL [R1+0x70], R2 ;  /* 0x0000700201007387 */ /* 0x000fe20000100800 */
[C---:B------:R-:W-:Y:S03]  /*15e50*/  HMMA.16816.F32 R88, R4.reuse, R22, RZ ;  /* 0x000000160458723c */ /* 0x040fe600000018ff */
[----:B------:R-:W4:Y:S03]  /*15e60*/  LDSM.16.M88.4 R20, [R163+0x9000] ;  /* 0x00900000a314783b */ /* 0x000f260000000200 */
[C---:B--2---:R-:W-:Y:S01]  /*15e70*/  HMMA.16816.F32 R76, R4.reuse, R8, RZ ;  /* 0x00000008044c723c */ /* 0x044fe200000018ff */
[----:B------:R-:W0:Y:S05]  /*15e80*/  LDGDEPBAR ;  /* 0x00000000000079af */ /* 0x000e2a0000000000 */
[C---:B------:R-:W-:Y:S01]  /*15e90*/  HMMA.16816.F32 R64, R4.reuse, R10, RZ ;  /* 0x0000000a0440723c */ /* 0x040fe200000018ff */
[----:B------:R-:W-:Y:S05]  /*15ea0*/  LDSM.16.M88.4 R8, [R2] ;  /* 0x000000000208783b */ /* 0x000fea0000000200 */
[C---:B-1----:R-:W-:Y:S06]  /*15eb0*/  HMMA.16816.F32 R128, R4.reuse, R48, RZ ;  /* 0x000000300480723c */ /* 0x042fec00000018ff */
[C---:B------:R-:W-:Y:S01]  /*15ec0*/  HMMA.16816.F32 R132, R4.reuse, R50, RZ ;  /* 0x000000320484723c */ /* 0x040fe200000018ff */
[----:B------:R-:W1:Y:S05]  /*15ed0*/  LDSM.16.M88.4 R48, [R68+0x2000] ;  /* 0x002000004430783b */ /* 0x000e6a0000000200 */
[C---:B---3--:R-:W-:Y:S06]  /*15ee0*/  HMMA.16816.F32 R104, R4.reuse, R24, RZ ;  /* 0x000000180468723c */ /* 0x048fec00000018ff */
[C---:B------:R-:W-:Y:S01]  /*15ef0*/  HMMA.16816.F32 R100, R4.reuse, R26, RZ ;  /* 0x0000001a0464723c */ /* 0x040fe200000018ff */
[----:B------:R-:W2:Y:S05]  /*15f00*/  LDSM.16.M88.4 R24, [R163+0x7800] ;  /* 0x00780000a318783b */ /* 0x000eaa0000000200 */
[C---:B------:R-:W-:Y:S06]  /*15f10*/  HMMA.16816.F32 R92, R4.reuse, R16, RZ ;  /* 0x00000010045c723c */ /* 0x040fec00000018ff */
[C---:B------:R-:W-:Y:S01]  /*15f20*/  HMMA.16816.F32 R84, R4.reuse, R18, RZ ;  /* 0x000000120454723c */ /* 0x040fe200000018ff */
[----:B------:R-:W3:Y:S05]  /*15f30*/  LDSM.16.M88.4 R16, [R163+0x8000] ;  /* 0x00800000a310783b */ /* 0x000eea0000000200 */
[C---:B------:R-:W-:Y:S06]  /*15f40*/  HMMA.16816.F32 R80, R4.reuse, R12, RZ ;  /* 0x0000000c0450723c */ /* 0x040fec00000018ff */
[C---:B------:R-:W-:Y:S01]  /*15f50*/  HMMA.16816.F32 R72, R4.reuse, R14, RZ ;  /* 0x0000000e0448723c */ /* 0x040fe200000018ff */
[----:B------:R-:W3:Y:S05]  /*15f60*/  LDSM.16.M88.4 R12, [R163+0x8800] ;  /* 0x00880000a30c783b */ /* 0x000eea0000000200 */
[C---:B------:R-:W-:Y:S06]  /*15f70*/  HMMA.16816.F32 R120, R4.reuse, R32, RZ ;  /* 0x000000200478723c */ /* 0x040fec00000018ff */
[C---:B------:R-:W-:Y:S01]  /*15f80*/  HMMA.16816.F32 R116, R4.reuse, R34, RZ ;  /* 0x000000220474723c */ /* 0x040fe200000018ff */
[----:B------:R-:W3:Y:S05]  /*15f90*/  LDSM.16.M88.4 R32, [R163+0x9800] ;  /* 0x00980000a320783b */ /* 0x000eea0000000200 */
[C---:B----4-:R-:W-:Y:S06]  /*15fa0*/  HMMA.16816.F32 R220, R4.reuse, R20, RZ ;  /* 0x0000001404dc723c */ /* 0x050fec00000018ff */
[----:B------:R-:W-:Y:S06]  /*15fb0*/  HMMA.16816.F32 R240, R4, R22, RZ ;  /* 0x0000001604f0723c */ /* 0x000fec00000018ff */
[----:B-1----:R-:W-:Y:S06]  /*15fc0*/  HMMA.16816.F32 R20, R8, R48, R120 ;  /* 0x000000300814723c */ /* 0x002fec0000001878 */
[C---:B------:R-:W-:Y:S06]  /*15fd0*/  HMMA.16816.F32 R136, R4.reuse, R44, RZ ;  /* 0x0000002c0488723c */ /* 0x040fec00000018ff */
[C---:B------:R-:W-:Y:S01]  /*15fe0*/  HMMA.16816.F32 R144, R4.reuse, R46, RZ ;  /* 0x0000002e0490723c */ /* 0x040fe200000018ff */
[----:B------:R-:W1:Y:S05]  /*15ff0*/  LDSM.16.M88.4 R44, [R68+0x2800] ;  /* 0x00280000442c783b */ /* 0x000e6a0000000200 */
[C---:B--2---:R-:W-:Y:S06]  /*16000*/  HMMA.16816.F32 R172, R4.reuse, R24, RZ ;  /* 0x0000001804ac723c */ /* 0x044fec00000018ff */
[----:B------:R-:W-:Y:S01]  /*16010*/  HMMA.16816.F32 R176, R4, R26, RZ ;  /* 0x0000001a04b0723c */ /* 0x000fe200000018ff */
[----:B------:R-:W2:Y:S01]  /*16020*/  LDSM.16.M88.4 R24, [R68+0x4800] ;  /* 0x004800004418783b */ /* 0x000ea20000000200 */
[----:B------:R-:W-:-:S02]  /*16030*/  IMAD.MOV.U32 R121, RZ, RZ, R20 ;  /* 0x000000ffff797224 */ /* 0x000fc400078e0014 */
[----:B------:R-:W-:Y:S02]  /*16040*/  IMAD.MOV.U32 R120, RZ, RZ, R21 ;  /* 0x000000ffff787224 */ /* 0x000fe400078e0015 */
[----:B------:R-:W-:Y:S01]  /*16050*/  HMMA.16816.F32 R56, R4, R36, RZ ;  /* 0x000000240438723c */ /* 0x000fe200000018ff */
[----:B------:R-:W-:Y:S02]  /*16060*/  IMAD.MOV.U32 R49, RZ, RZ, R22 ;  /* 0x000000ffff317224 */ /* 0x000fe400078e0016 */
[----:B------:R-:W-:-:S03]  /*16070*/  IMAD.MOV.U32 R48, RZ, RZ, R23 ;  /* 0x000000ffff307224 */ /* 0x000fc600078e0017 */
[C---:B------:R-:W-:Y:S01]  /*16080*/  HMMA.16816.F32 R60, R4.reuse, R38, RZ ;  /* 0x00000026043c723c */ /* 0x040fe200000018ff */
[----:B------:R-:W-:Y:S05]  /*16090*/  LDSM.16.M88.4 R36, [R68+0x3800] ;  /* 0x003800004424783b */ /* 0x000fea0000000200 */
[C---:B------:R-:W-:Y:S06]  /*160a0*/  HMMA.16816.F32 R52, R4.reuse, R40, RZ ;  /* 0x000000280434723c */ /* 0x040fec00000018ff */
[C---:B------:R-:W-:Y:S01]  /*160b0*/  HMMA.16816.F32 R124, R4.reuse, R42, RZ ;  /* 0x0000002a047c723c */ /* 0x040fe200000018ff */
[----:B------:R-:W4:Y:S05]  /*160c0*/  LDSM.16.M88.4 R40, [R68+0x3000] ;  /* 0x003000004428783b */ /* 0x000f2a0000000200 */
[C---:B---3--:R-:W-:Y:S06]  /*160d0*/  HMMA.16816.F32 R196, R4.reuse, R16, RZ ;  /* 0x0000001004c4723c */ /* 0x048fec00000018ff */
[C---:B------:R-:W-:Y:S01]  /*160e0*/  HMMA.16816.F32 R200, R4.reuse, R18, RZ ;  /* 0x0000001204c8723c */ /* 0x040fe200000018ff */
[----:B------:R-:W3:Y:S05]  /*160f0*/  LDSM.16.M88.4 R16, [R68+0x5000] ;  /* 0x005000004410783b */ /* 0x000eea0000000200 */
[C---:B------:R-:W-:Y:S06]  /*16100*/  HMMA.16816.F32 R204, R4.reuse, R12, RZ ;  /* 0x0000000c04cc723c */ /* 0x040fec00000018ff */
[C---:B------:R-:W-:Y:S01]  /*16110*/  HMMA.16816.F32 R208, R4.reuse, R14, RZ ;  /* 0x0000000e04d0723c */ /* 0x040fe200000018ff */
[----:B------:R-:W3:Y:S05]  /*16120*/  LDSM.16.M88.4 R12, [R68+0x5800] ;  /* 0x00580000440c783b */ /* 0x000eea0000000200 */
[C---:B------:R-:W-:Y:S06]  /*16130*/  HMMA.16816.F32 R140, R4.reuse, R34, RZ ;  /* 0x00000022048c723c */ /* 0x040fec00000018ff */
[----:B------:R-:W-:Y:S06]  /*16140*/  HMMA.16816.F32 R112, R4, R28, RZ ;  /* 0x0000001c0470723c */ /* 0x000fec00000018ff */
[----:B------:R-:W-:Y:S06]  /*16150*/  HMMA.16816.F32 R20, R8, R50, R116 ;  /* 0x000000320814723c */ /* 0x000fec0000001874 */
[C---:B------:R-:W-:Y:S01]  /*16160*/  HMMA.16816.F32 R108, R4.reuse, R30, RZ ;  /* 0x0000001e046c723c */ /* 0x040fe200000018ff */
[----:B------:R-:W-:Y:S05]  /*16170*/  LDSM.16.M88.4 R28, [R68+0x4000] ;  /* 0x00400000441c783b */ /* 0x000fea0000000200 */
[----:B------:R-:W-:Y:S01]  /*16180*/  HMMA.16816.F32 R248, R4, R32, RZ ;  /* 0x0000002004f8723c */ /* 0x000fe200000018ff */
[----:B------:R-:W3:Y:S01]  /*16190*/  LDSM.16.M88.4 R4, [R68+0x6000] ;  /* 0x006000004404783b */ /* 0x000ee20000000200 */
[----:B------:R-:W-:-:S02]  /*161a0*/  IMAD.MOV.U32 R0, RZ, RZ, R140 ;  /* 0x000000ffff007224 */ /* 0x000fc400078e008c */
[----:B------:R-:W-:Y:S01]  /*161b0*/  IMAD.MOV.U32 R188, RZ, RZ, R141 ;  /* 0x000000ffffbc7224 */ /* 0x000fe200078e008d */
[----:B------:R-:W-:Y:S01]  /*161c0*/  LDSM.16.M88.4 R32, [R68+0x6800] ;  /* 0x006800004420783b */ /* 0x000fe20000000200 */
[----:B------:R-:W-:Y:S01]  /*161d0*/  IMAD.MOV.U32 R185, RZ, RZ, R142 ;  /* 0x000000ffffb97224 */ /* 0x000fe200078e008e */
[C---:B-1----:R-:W-:Y:S01]  /*161e0*/  HMMA.16816.F32 R244, R8.reuse, R44, R112 ;  /* 0x0000002c08f4723c */ /* 0x042fe20000001870 */
[----:B------:R-:W-:Y:S02]  /*161f0*/  IMAD.MOV.U32 R3, RZ, RZ, R143 ;  /* 0x000000ffff037224 */ /* 0x000fe400078e008f */
[----:B------:R-:W-:Y:S02]  /*16200*/  IMAD.MOV.U32 R123, RZ, RZ, R0 ;  /* 0x000000ffff7b7224 */ /* 0x000fe400078e0000 */
[----:B------:R-:W-:Y:S01]  /*16210*/  IMAD.MOV.U32 R51, RZ, RZ, R20 ;  /* 0x000000ffff337224 */ /* 0x000fe200078e0014 */
[----:B--2---:R-:W-:Y:S01]  /*16220*/  HMMA.16816.F32 R148, R8, R24, R80 ;  /* 0x000000180894723c */ /* 0x004fe20000001850 */
[----:B------:R-:W-:-:S02]  /*16230*/  IMAD.MOV.U32 R50, RZ, RZ, R21 ;  /* 0x000000ffff327224 */ /* 0x000fc400078e0015 */
[----:B------:R-:W-:Y:S02]  /*16240*/  IMAD.MOV.U32 R2, RZ, RZ, R22 ;  /* 0x000000ffff027224 */ /* 0x000fe400078e0016 */
[----:B------:R-:W-:Y:S01]  /*16250*/  IMAD.MOV.U32 R0, RZ, RZ, R23 ;  /* 0x000000ffff007224 */ /* 0x000fe200078e0017 */
[C---:B------:R-:W-:Y:S01]  /*16260*/  HMMA.16816.F32 R140, R8.reuse, R26, R72 ;  /* 0x0000001a088c723c */ /* 0x040fe20000001848 */
[----:B------:R-:W1:Y:S04]  /*16270*/  LDSM.16.M88.4 R24, [R68+0x7000] ;  /* 0x007000004418783b */ /* 0x000e680000000200 */
[----:B------:R-:W2:Y:S01]  /*16280*/  LDSM.16.M88.4 R20, [R68+0x7800] ;  /* 0x007800004414783b */ /* 0x000ea20000000200 */
[C---:B----4-:R-:W-:Y:S06]  /*16290*/  HMMA.16816.F32 R232, R8.reuse, R40, R104 ;  /* 0x0000002808e8723c */ /* 0x050fec0000001868 */
[C---:B------:R-:W-:Y:S06]  /*162a0*/  HMMA.16816.F32 R212, R8.reuse, R36, R96 ;  /* 0x0000002408d4723c */ /* 0x040fec0000001860 */
[C---:B---3--:R-:W-:Y:S06]  /*162b0*/  HMMA.16816.F32 R112, R8.reuse, R16, R76 ;  /* 0x000000100870723c */ /* 0x048fec000000184c */
[C---:B------:R-:W-:Y:S01]  /*162c0*/  HMMA.16816.F32 R104, R8.reuse, R18, R64 ;  /* 0x000000120868723c */ /* 0x040fe20000001840 */
[----:B------:R-:W3:Y:S05]  /*162d0*/  LDSM.16.M88.4 R16, [R68+0x8000] ;  /* 0x008000004410783b */ /* 0x000eea0000000200 */
[C---:B------:R-:W-:Y:S06]  /*162e0*/  HMMA.16816.F32 R96, R8.reuse, R12, R56 ;  /* 0x0000000c0860723c */ /* 0x040fec0000001838 */
[C---:B------:R-:W-:Y:S01]  /*162f0*/  HMMA.16816.F32 R76, R8.reuse, R14, R60 ;  /* 0x0000000e084c723c */ /* 0x040fe2000000183c */
[----:B------:R-:W4:Y:S05]  /*16300*/  LDSM.16.M88.4 R12, [R68+0x8800] ;  /* 0x00880000440c783b */ /* 0x000f2a0000000200 */
[C---:B------:R-:W-:Y:S06]  /*16310*/  HMMA.16816.F32 R56, R8.reuse, R6, R124 ;  /* 0x000000060838723c */ /* 0x040fec000000187c */
[----:B------:R-:W-:Y:S01]  /*16320*/  HMMA.16816.F32 R236, R8, R46, R108 ;  /* 0x0000002e08ec723c */ /* 0x000fe2000000186c */
[----:B------:R-:W-:Y:S01]  /*16330*/  IMAD.MOV.U32 R127, RZ, RZ, R0 ;  /* 0x000000ffff7f7224 */ /* 0x000fe200078e0000 */
[----:B------:R-:W4:Y:S01]  /*16340*/  LDSM.16.M88.4 R44, [R68+0x9800] ;  /* 0x00980000442c783b */ /* 0x000f220000000200 */
[----:B------:R-:W-:-:S02]  /*16350*/  VIADD R0, R163, 0x2000 ;  /* 0x00002000a3007836 */ /* 0x000fc40000000000 */
[----:B------:R-:W-:Y:S01]  /*16360*/  IMAD.MOV.U32 R126, RZ, RZ, R2 ;  /* 0x000000ffff7e7224 */ /* 0x000fe200078e0002 */
[C---:B------:R-:W-:Y:S01]  /*16370*/  HMMA.16816.F32 R168, R8.reuse, R38, R88 ;  /* 0x0000002608a8723c */ /* 0x040fe20000001858 */
[----:B------:R-:W-:Y:S02]  /*16380*/  IMAD R2, R190, 0x2, R186 ;  /* 0x00000002be027824 */ /* 0x000fe400078e02ba */
[----:B------:R-:W-:Y:S02]  /*16390*/  @P2 VIADD R180, R0, 0xffffffc0 ;  /* 0xffffffc000b42836 */ /* 0x000fe40000000000 */
[----:B------:R-:W-:Y:S01]  /*163a0*/  IMAD.MOV.U32 R124, RZ, RZ, R51 ;  /* 0x000000ffff7c7224 */ /* 0x000fe200078e0033 */
[C---:B------:R-:W-:Y:S01]  /*163b0*/  HMMA.16816.F32 R152, R8.reuse, R28, R92 ;  /* 0x0000001c0898723c */ /* 0x040fe2000000185c */
[----:B------:R-:W-:Y:S01]  /*163c0*/  IMAD.MOV.U32 R125, RZ, RZ, R50 ;  /* 0x000000ffff7d7224 */ /* 0x000fe200078e0032 */
[----:B------:R-:W-:Y:S04]  /*163d0*/  LDSM.16.M88.4 R36, [R180+0x1000] ;  /* 0x00100000b424783b */ /* 0x000fe80000000200 */
[C---:B------:R-:W-:Y:S01]  /*163e0*/  HMMA.16816.F32 R164, R8.reuse, R30, R84 ;  /* 0x0000001e08a4723c */ /* 0x040fe20000001854 */
[----:B------:R-:W4:Y:S01]  /*163f0*/  LDSM.16.M88.4 R28, [R68+0x9000] ;  /* 0x00900000441c783b */ /* 0x000f220000000200 */
[----:B------:R-:W3:Y:S04]  /*16400*/  S2R R0, SR_TID.X ;  /* 0x0000000000007919 */ /* 0x000ee80000002100 */
[C---:B------:R-:W-:Y:S01]  /*16410*/  HMMA.16816.F32 R216, R8.reuse, R42, R100 ;  /* 0x0000002a08d8723c */ /* 0x040fe20000001864 */
[----:B------:R-:W-:Y:S05]  /*16420*/  LDSM.16.M88.4 R40, [R180+0x800] ;  /* 0x00080000b428783b */ /* 0x000fea0000000200 */
[C---:B------:R-:W-:Y:S01]  /*16430*/  HMMA.16816.F32 R64, R8.reuse, R4, R52 ;  /* 0x000000040840723c */ /* 0x040fe20000001834 */
[----:B------:R-:W4:Y:S04]  /*16440*/  LDSM.16.M88.4 R4, [R2] ;  /* 0x000000000204783b */ /* 0x000f280000000200 */
[----:B------:R-:W-:Y:S01]  /*16450*/  LDSM.16.M88.4 R52, [R180] ;  /* 0x00000000b434783b */ /* 0x000fe20000000200 */
[C---:B-1----:R-:W-:Y:S06]  /*16460*/  HMMA.16816.F32 R92, R8.reuse, R26, R144 ;  /* 0x0000001a085c723c */ /* 0x042fec0000001890 */
[----:B--2---:R-:W-:Y:S01]  /*16470*/  HMMA.16816.F32 R88, R8, R20, R172 ;  /* 0x000000140858723c */ /* 0x004fe200000018ac */
        /* <DEDUP_REMOVED lines=8> */
[----:B------:R-:W1:Y:S01]  /*16500*/  LDSM.16.M88.4 R32, [R180+0x1800] ;  /* 0x00180000b420783b */ /* 0x000e620000000200 */
[----:B------:R-:W-:Y:S01]  /*16510*/  IMAD.MOV.U32 R175, RZ, RZ, R3 ;  /* 0x000000ffffaf7224 */ /* 0x000fe200078e0003 */
[----:B---3--:R-:W-:Y:S01]  /*16520*/  SHF.R.S32.HI R3, RZ, 0x1f, R0 ;  /* 0x0000001fff037819 */ /* 0x008fe20000011400 */
[----:B------:R-:W-:-:S02]  /*16530*/  IMAD.MOV.U32 R147, RZ, RZ, R48 ;  /* 0x000000ffff937224 */ /* 0x000fc400078e0030 */
[C---:B------:R-:W-:Y:S01]  /*16540*/  HMMA.16816.F32 R100, R8.reuse, R24, R136 ;  /* 0x000000180864723c */ /* 0x040fe20000001888 */
[----:B------:R-:W2:Y:S01]  /*16550*/  LDSM.16.M88.4 R24, [R180+0x2800] ;  /* 0x00280000b418783b */ /* 0x000ea20000000200 */
[----:B------:R-:W-:Y:S01]  /*16560*/  IMAD R188, R189, 0x2, R2 ;  /* 0x00000002bdbc7824 */ /* 0x000fe200078e0202 */
[----:B------:R-:W-:Y:S01]  /*16570*/  LEA.HI R3, R3, R0, RZ, 0x5 ;  /* 0x0000000003037211 */ /* 0x000fe200078f28ff */
[----:B------:R-:W-:Y:S01]  /*16580*/  IMAD.IADD R185, R187, 0x1, R180 ;  /* 0x00000001bbb97824 */ /* 0x000fe200078e02b4 */
[----:B------:R-:W-:Y:S01]  /*16590*/  LDSM.16.M88.4 R48, [R180+0x2000] ;  /* 0x00200000b430783b */ /* 0x000fe20000000200 */
[----:B------:R-:W-:Y:S01]  /*165a0*/  HMMA.16816.F32 R72, R8, R16, R196 ;  /* 0x000000100848723c */ /* 0x000fe200000018c4 */
[----:B------:R-:W-:-:S05]  /*165b0*/  LOP3.LUT R3, R3, 0xffffffe0, RZ, 0xc0, !PT ;  /* 0xffffffe003037812 */ /* 0x000fca00078ec0ff */
[----:B------:R-:W-:Y:S01]  /*165c0*/  HMMA.16816.F32 R108, R8, R18, R200 ;  /* 0x00000012086c723c */ /* 0x000fe200000018c8 */
[----:B------:R-:W3:Y:S01]  /*165d0*/  LDSM.16.M88.4 R16, [R180+0x3800] ;  /* 0x00380000b410783b */ /* 0x000ee20000000200 */
[----:B------:R-:W-:-:S04]  /*165e0*/  IMAD.IADD R3, R0, 0x1, -R3 ;  /* 0x0000000100037824 */ /* 0x000fc800078e0a03 */
[----:B----4-:R-:W-:Y:S01]  /*165f0*/  HMMA.16816.F32 R116, R8, R12, R204 ;  /* 0x0000000c0874723c */ /* 0x010fe200000018cc */
[----:B------:R-:W-:-:S04]  /*16600*/  SHF.R.S32.HI R0, RZ, 0x1f, R3 ;  /* 0x0000001fff007819 */ /* 0x000fc80000011403 */
[----:B------:R-:W-:Y:S01]  /*16610*/  LEA.HI R0, R0, R3, RZ, 0x2 ;  /* 0x0000000300007211 */ /* 0x000fe200078f10ff */
[----:B------:R-:W-:Y:S01]  /*16620*/  HMMA.16816.F32 R120, R8, R14, R208 ;  /* 0x0000000e0878723c */ /* 0x000fe200000018d0 */
[----:B------:R-:W4:Y:S01]  /*16630*/  LDSM.16.M88.4 R12, [R180+0x4000] ;  /* 0x00400000b40c783b */ /* 0x000f220000000200 */
[----:B------:R-:W-:Y:S01]  /*16640*/  IMAD.SHL.U32 R3, R184, 0x2, RZ ;  /* 0x00000002b8037824 */ /* 0x000fe200078e00ff */
[----:B------:R-:W-:-:S03]  /*16650*/  SHF.R.S32.HI R0, RZ, 0x2, R0 ;  /* 0x00000002ff007819 */ /* 0x000fc60000011400 */
[----:B------:R-:W-:Y:S01]  /*16660*/  HMMA.16816.F32 R136, R8, R44, R248 ;  /* 0x0000002c0888723c */ /* 0x000fe200000018f8 */
[----:B------:R-:W-:Y:S01]  /*16670*/  LOP3.LUT R3, R3, 0x6, RZ, 0xc0, !PT ;  /* 0x0000000603037812 */ /* 0x000fe200078ec0ff */
[----:B------:R-:W-:-:S04]  /*16680*/  IMAD R0, R194, 0x10, R0 ;  /* 0x00000010c2007824 */ /* 0x000fc800078e0200 */
[----:B------:R-:W-:Y:S01]  /*16690*/  HMMA.16816.F32 R80, R8, R22, R176 ;  /* 0x000000160850723c */ /* 0x000fe200000018b0 */
[----:B------:R-:W4:Y:S01]  /*166a0*/  LDSM.16.M88.4 R20, [R180+0x3000] ;  /* 0x00300000b414783b */ /* 0x000f220000000200 */
[----:B------:R-:W-:Y:S01]  /*166b0*/  IADD3 R0, R0, 0x1, R195 ;  /* 0x0000000100007810 */ /* 0x000fe20007ffe0c3 */
[----:B------:R-:W-:-:S03]  /*166c0*/  IMAD.IADD R3, R69, 0x1, R3 ;  /* 0x0000000145037824 */ /* 0x000fc600078e0203 */
[----:B------:R-:W-:Y:S01]  /*166d0*/  HMMA.16816.F32 R128, R8, R28, R220 ;  /* 0x0000001c0880723c */ /* 0x000fe200000018dc */
[----:B------:R-:W-:-:S05]  /*166e0*/  IADD3 R0, R252, R0, -R230 ;  /* 0x00000000fc007210 */ /* 0x000fca0007ffe8e6 */
[C---:B------:R-:W-:Y:S01]  /*166f0*/  HMMA.16816.F32 R132, R8.reuse, R30, R240 ;  /* 0x0000001e0884723c */ /* 0x040fe200000018f0 */
[----:B------:R-:W-:Y:S05]  /*16700*/  LDSM.16.M88.4 R28, [R180+0x5800] ;  /* 0x00580000b41c783b */ /* 0x000fea0000000200 */
[----:B------:R-:W-:Y:S01]  /*16710*/  HMMA.16816.F32 R44, R8, R46, R172 ;  /* 0x0000002e082c723c */ /* 0x000fe200000018ac */
[----:B------:R-:W4:Y:S05]  /*16720*/  LDSM.16.M88.4 R8, [R180+0x4800] ;  /* 0x00480000b408783b */ /* 0x000f2a0000000200 */
        /* <DEDUP_REMOVED lines=19> */
[C---:B------:R-:W-:Y:S06]  /*16860*/  HMMA.16816.F32 R220, R4.reuse, R50, R164 ;  /* 0x0000003204dc723c */ /* 0x040fec00000018a4 */
[C---:B------:R-:W-:Y:S06]  /*16870*/  HMMA.16816.F32 R152, R4.reuse, R20, R112 ;  /* 0x000000140498723c */ /* 0x040fec0000001870 */
[C---:B------:R-:W-:Y:S01]  /*16880*/  HMMA.16816.F32 R164, R4.reuse, R22, R104 ;  /* 0x0000001604a4723c */ /* 0x040fe20000001868 */
[----:B------:R-:W-:Y:S05]  /*16890*/  LDSM.16.M88.4 R20, [R185] ;  /* 0x00000000b914783b */ /* 0x000fea0000000200 */
[C---:B------:R-:W-:Y:S06]  /*168a0*/  HMMA.16816.F32 R148, R4.reuse, R8, R60 ;  /* 0x000000080494723c */ /* 0x040fec000000183c */
[C---:B------:R-:W-:Y:S01]  /*168b0*/  HMMA.16816.F32 R140, R4.reuse, R10, R84 ;  /* 0x0000000a048c723c */ /* 0x040fe20000001854 */
[----:B------:R-:W4:Y:S05]  /*168c0*/  LDSM.16.M88.4 R8, [R188] ;  /* 0x00000000bc08783b */ /* 0x000f2a0000000200 */
[C---:B------:R-:W-:Y:S06]  /*168d0*/  HMMA.16816.F32 R96, R4.reuse, R28, R88 ;  /* 0x0000001c0460723c */ /* 0x040fec0000001858 */
[C---:B------:R-:W-:Y:S06]  /*168e0*/  HMMA.16816.F32 R172, R4.reuse, R54, R124 ;  /* 0x0000003604ac723c */ /* 0x040fec000000187c */
[C---:B------:R-:W-:Y:S01]  /*168f0*/  HMMA.16816.F32 R88, R4.reuse, R30, R80 ;  /* 0x0000001e0458723c */ /* 0x040fe20000001850 */
[----:B------:R-:W4:Y:S05]  /*16900*/  LDSM.16.M88.4 R28, [R185+0x800] ;  /* 0x00080000b91c783b */ /* 0x000f2a0000000200 */
[C---:B------:R-:W-:Y:S06]  /*16910*/  HMMA.16816.F32 R144, R4.reuse, R52, R144 ;  /* 0x000000340490723c */ /* 0x040fec0000001890 */
[C---:B-1----:R-:W-:Y:S06]  /*16920*/  HMMA.16816.F32 R124, R4.reuse, R32, R100 ;  /* 0x00000020047c723c */ /* 0x042fec0000001864 */
[C---:B------:R-:W-:Y:S06]  /*16930*/  HMMA.16816.F32 R80, R4.reuse, R36, R72 ;  /* 0x000000240450723c */ /* 0x040fec0000001848 */
[C---:B------:R-:W-:Y:S01]  /*16940*/  HMMA.16816.F32 R100, R4.reuse, R34, R92 ;  /* 0x000000220464723c */ /* 0x040fe2000000185c */
[----:B------:R-:W-:Y:S05]  /*16950*/  LDSM.16.M88.4 R32, [R185+0x1800] ;  /* 0x00180000b920783b */ /* 0x000fea0000000200 */
[C---:B------:R-:W-:Y:S01]  /*16960*/  HMMA.16816.F32 R72, R4.reuse, R38, R108 ;  /* 0x000000260448723c */ /* 0x040fe2000000186c */
        /* <DEDUP_REMOVED lines=8> */
[----:B------:R-:W-:Y:S01]  /*169f0*/  HMMA.16816.F32 R48, R4, R14, R44 ;  /* 0x0000000e0430723c */ /* 0x000fe2000000182c */
[----:B------:R-:W2:Y:S04]  /*16a00*/  LDSM.16.M88.4 R4, [R185+0x3800] ;  /* 0x00380000b904783b */ /* 0x000ea80000000200 */
[----:B------:R-:W3:Y:S01]  /*16a10*/  LDSM.16.M88.4 R12, [R185+0x3000] ;  /* 0x00300000b90c783b */ /* 0x000ee20000000200 */
[C---:B------:R-:W-:Y:S06]  /*16a20*/  HMMA.16816.F32 R44, R8.reuse, R20, R144 ;  /* 0x00000014082c723c */ /* 0x040fec0000001890 */
[C---:B------:R-:W-:Y:S01]  /*16a30*/  HMMA.16816.F32 R84, R8.reuse, R22, R172 ;  /* 0x000000160854723c */ /* 0x040fe200000018ac */
[----:B------:R-:W4:Y:S05]  /*16a40*/  LDSM.16.M88.4 R20, [R185+0x5000] ;  /* 0x00500000b914783b */ /* 0x000f2a0000000200 */
[C---:B------:R-:W-:Y:S06]  /*16a50*/  HMMA.16816.F32 R92, R8.reuse, R28, R176 ;  /* 0x0000001c085c723c */ /* 0x040fec00000018b0 */
[C---:B------:R-:W-:Y:S01]  /*16a60*/  HMMA.16816.F32 R104, R8.reuse, R30, R196 ;  /* 0x0000001e0868723c */ /* 0x040fe200000018c4 */
[----:B------:R-:W-:Y:S05]  /*16a70*/  LDSM.16.M88.4 R28, [R185+0x4000] ;  /* 0x00400000b91c783b */ /* 0x000fea0000000200 */
[C---:B-1----:R-:W-:Y:S06]  /*16a80*/  HMMA.16816.F32 R108, R8.reuse, R36, R232 ;  /* 0x00000024086c723c */ /* 0x042fec00000018e8 */
        /* <DEDUP_REMOVED lines=10> */
[----:B------:R-:W2:Y:S05]  /*16b30*/  LDSM.16.M88.4 R40, [R185+0x6800] ;  /* 0x00680000b928783b */ /* 0x000eaa0000000200 */
[C---:B------:R-:W-:Y:S06]  /*16b40*/  HMMA.16816.F32 R136, R8.reuse, R16, R244 ;  /* 0x000000100888723c */ /* 0x040fec00000018f4 */
[----:B------:R-:W-:Y:S01]  /*16b50*/  HMMA.16816.F32 R144, R8, R18, R216 ;  /* 0x000000120890723c */ /* 0x000fe200000018d8 */
[----:B------:R-:W2:Y:S01]  /*16b60*/  LDSM.16.M88.4 R16, [R185+0x7800] ;  /* 0x00780000b910783b */ /* 0x000ea20000000200 */
[----:B------:R-:W-:-:S04]  /*16b70*/  DEPBAR.LE SB0, 0x0 ;  /* 0x000080000000791a */ /* 0x000fc80000000000 */
[C---:B---3--:R-:W-:Y:S01]  /*16b80*/  HMMA.16816.F32 R152, R8.reuse, R12, R152 ;  /* 0x0000000c0898723c */ /* 0x048fe20000001898 */
[----:B-----5:R-:W3:Y:S05]  /*16b90*/  MUFU.RCP R12, R157 ;  /* 0x0000009d000c7308 */ /* 0x020eea0000001000 */
[C---:B----4-:R-:W-:Y:S01]  /*16ba0*/  HMMA.16816.F32 R124, R8.reuse, R20, R124 ;  /* 0x00000014087c723c */ /* 0x050fe2000000187c */
[----:B------:R-:W4:Y:S05]  /*16bb0*/  LDL R20, [R1+0x150] ;  /* 0x0001500001147983 */ /* 0x000f2a0000100800 */
[C---:B-1----:R-:W-:Y:S06]  /*16bc0*/  HMMA.16816.F32 R56, R8.reuse, R4, R56 ;  /* 0x000000040838723c */ /* 0x042fec0000001838 */
[----:B------:R-:W-:Y:S01]  /*16bd0*/  HMMA.16816.F32 R52, R8, R6, R52 ;  /* 0x000000060834723c */ /* 0x000fe20000001834 */
[----:B------:R-:W-:-:S02]  /*16be0*/  IMAD.IADD R5, R181, 0x1, R0 ;  /* 0x00000001b5057824 */ /* 0x000fc400078e0200 */
[----:B------:R-:W-:-:S03]  /*16bf0*/  VIADD R4, R3, 0x1 ;  /* 0x0000000103047836 */ /* 0x000fc60000000000 */
[C---:B------:R-:W-:Y:S01]  /*16c00*/  HMMA.16816.F32 R164, R8.reuse, R14, R164 ;  /* 0x0000000e08a4723c */ /* 0x040fe200000018a4 */
[C---:B------:R-:W-:Y:S02]  /*16c10*/  VIMNMX R7, R5.reuse, R252, PT ;  /* 0x000000fc05077248 */ /* 0x040fe40003fe0100 */
[----:B------:R-:W-:Y:S01]  /*16c20*/  VIADDMNMX R5, R5, 0x8, R252, PT ;  /* 0x0000000805057846 */ /* 0x000fe200038001fc */
[----:B---3--:R-:W-:Y:S01]  /*16c30*/  FMUL.FTZ R157, R182, R12 ;  /* 0x0000000cb69d7220 */ /* 0x008fe20000410000 */
[----:B------:R-:W-:Y:S01]  /*16c40*/  I2FP.F32.S32 R6, R3 ;  /* 0x0000000300067245 */ /* 0x000fe20000201400 */
[C---:B------:R-:W-:Y:S01]  /*16c50*/  HMMA.16816.F32 R208, R8.reuse, R28, R208 ;  /* 0x0000001c08d0723c */ /* 0x040fe200000018d0 */
[C---:B------:R-:W-:Y:S02]  /*16c60*/  ISETP.GE.AND P1, PT, R4.reuse, R7, PT ;  /* 0x000000070400720c */ /* 0x040fe40003f26270 */
[-C--:B------:R-:W-:Y:S02]  /*16c70*/  ISETP.GE.AND P0, PT, R4, R5.reuse, PT ;  /* 0x000000050400720c */ /* 0x080fe40003f06270 */
[----:B------:R-:W-:Y:S01]  /*16c80*/  I2FP.F32.S32 R4, R4 ;  /* 0x0000000400047245 */ /* 0x000fe20000201400 */
[----:B------:R-:W-:Y:S01]  /*16c90*/  HMMA.16816.F32 R200, R8, R30, R200 ;  /* 0x0000001e08c8723c */ /* 0x000fe200000018c8 */
[----:B------:R-:W-:-:S03]  /*16ca0*/  ISETP.GE.AND P4, PT, R3, R5, PT ;  /* 0x000000050300720c */ /* 0x000fc60003f86270 */
[C---:B------:R-:W-:Y:S02]  /*16cb0*/  FFMA.FTZ R14, R157.reuse, R4, R47 ;  /* 0x000000049d0e7223 */ /* 0x040fe4000001002f */
        /* <DEDUP_REMOVED lines=10> */
[----:B------:R-:W-:Y:S01]  /*16d60*/  HMMA.16816.F32 R48, R8, R18, R48 ;  /* 0x000000120830723c */ /* 0x000fe20000001830 */
[----:B------:R-:W-:-:S06]  /*16d70*/  FFMA.FTZ R17, R157, R6, R44 ;  /* 0x000000069d117223 */ /* 0x000fcc000001002c */
[----:B------:R-:W-:Y:S01]  /*16d80*/  FFMA.FTZ R9, R157, R6, R46 ;  /* 0x000000069d097223 */ /* 0x000fe2000001002e */
[----:B------:R-:W-:Y:S02]  /*16d90*/  VIADD R8, R3, 0x8 ;  /* 0x0000000803087836 */ /* 0x000fe40000000000 */
[----:B------:R-:W-:Y:S01]  /*16da0*/  FFMA.FTZ R10, R157, R4, R45 ;  /* 0x000000049d0a7223 */ /* 0x000fe2000001002d */
[C---:B------:R-:W-:Y:S02]  /*16db0*/  VIADD R6, R3.reuse, 0x9 ;  /* 0x0000000903067836 */ /* 0x040fe40000000000 */
[----:B------:R-:W-:Y:S01]  /*16dc0*/  VIADD R4, R3, 0x10 ;  /* 0x0000001003047836 */ /* 0x000fe20000000000 */
[C---:B------:R-:W-:Y:S02]  /*16dd0*/  ISETP.GE.AND P3, PT, R8.reuse, R7, PT ;  /* 0x000000070800720c */ /* 0x040fe40003f66270 */
[----:B------:R-:W-:Y:S02]  /*16de0*/  ISETP.GE.AND P6, PT, R8, R5, PT ;  /* 0x000000050800720c */ /* 0x000fe40003fc6270 */
[C---:B------:R-:W-:Y:S01]  /*16df0*/  ISETP.GE.AND P5, PT, R6.reuse, R7, PT ;  /* 0x000000070600720c */ /* 0x040fe20003fa6270 */
[----:B------:R-:W-:Y:S01]  /*16e00*/  BAR.SYNC.DEFER_BLOCKING 0x0 ;  /* 0x0000000000007b1d */ /* 0x000fe20000010000 */
[----:B------:R-:W-:-:S02]  /*16e10*/  ISETP.GE.AND P2, PT, R6, R5, PT ;  /* 0x000000050600720c */ /* 0x000fc40003f46270 */
[----:B------:R-:W-:Y:S02]  /*16e20*/  FSEL R176, R9, -INF , !P4 ;  /* 0xff80000009b07808 */ /* 0x000fe40006000000 */
[----:B------:R-:W-:Y:S02]  /*16e30*/  FSEL R177, R10, -INF , !P1 ;  /* 0xff8000000ab17808 */ /* 0x000fe40004800000 */
[----:B------:R-:W-:Y:S02]  /*16e40*/  I2FP.F32.S32 R8, R8 ;  /* 0x0000000800087245 */ /* 0x000fe40000201400 */
[----:B------:R-:W-:Y:S02]  /*16e50*/  I2FP.F32.S32 R6, R6 ;  /* 0x0000000600067245 */ /* 0x000fe40000201400 */
[C---:B------:R-:W-:Y:S02]  /*16e60*/  ISETP.GE.AND P4, PT, R4.reuse, R7, PT ;  /* 0x000000070400720c */ /* 0x040fe40003f86270 */
[----:B------:R-:W-:-:S02]  /*16e70*/  ISETP.GE.AND P1, PT, R4, R5, PT ;  /* 0x000000050400720c */ /* 0x000fc40003f26270 */
[----:B------:R-:W-:Y:S01]  /*16e80*/  I2FP.F32.S32 R4, R4 ;  /* 0x0000000400047245 */ /* 0x000fe20000201400 */
[CC--:B------:R-:W-:Y:S01]  /*16e90*/  FFMA.FTZ R13, R157.reuse, R8.reuse, R84 ;  /* 0x000000089d0d7223 */ /* 0x0c0fe20000010054 */
[C---:B------:R-:W-:Y:S01]  /*16ea0*/  FFMA.FTZ R9, R157.reuse, R8, R86 ;  /* 0x000000089d097223 */ /* 0x040fe20000010056 */
[CC--:B------:R-:W-:Y:S01]  /*16eb0*/  FFMA.FTZ R10, R157.reuse, R6.reuse, R85 ;  /* 0x000000069d0a7223 */ /* 0x0c0fe20000010055 */
[C---:B------:R-:W-:Y:S01]  /*16ec0*/  FFMA.FTZ R11, R157.reuse, R6, R87 ;  /* 0x000000069d0b7223 */ /* 0x040fe20000010057 */
[CC--:B------:R-:W-:Y:S01]  /*16ed0*/  FFMA.FTZ R12, R157.reuse, R4.reuse, R92 ;  /* 0x000000049d0c7223 */ /* 0x0c0fe2000001005c */
[----:B------:R-:W-:Y:S01]  /*16ee0*/  FFMA.FTZ R15, R157, R4, R94 ;  /* 0x000000049d0f7223 */ /* 0x000fe2000001005e */
[C---:B------:R-:W-:Y:S02]  /*16ef0*/  VIADD R8, R3.reuse, 0x11 ;  /* 0x0000001103087836 */ /* 0x040fe40000000000 */
[C---:B------:R-:W-:Y:S02]  /*16f00*/  VIADD R6, R3.reuse, 0x18 ;  /* 0x0000001803067836 */ /* 0x040fe40000000000 */
        /* <DEDUP_REMOVED lines=9> */
[----:B------:R-:W-:Y:S02]  /*16fa0*/  FSEL R84, R11, -INF , !P2 ;  /* 0xff8000000b547808 */ /* 0x000fe40005000000 */
[----:B------:R-:W-:Y:S02]  /*16fb0*/  FSEL R94, R12, -INF , !P4 ;  /* 0xff8000000c5e7808 */ /* 0x000fe40006000000 */
[----:B------:R-:W-:Y:S02]  /*16fc0*/  I2FP.F32.S32 R8, R8 ;  /* 0x0000000800087245 */ /* 0x000fe40000201400 */
[----:B------:R-:W-:Y:S02]  /*16fd0*/  I2FP.F32.S32 R6, R6 ;  /* 0x0000000600067245 */ /* 0x000fe40000201400 */
[----:B------:R-:W-:-:S02]  /*16fe0*/  ISETP.GE.AND P2, PT, R4, R7, PT ;  /* 0x000000070400720c */ /* 0x000fc40003f46270 */
[----:B------:R-:W-:Y:S02]  /*16ff0*/  ISETP.GE.AND P4, PT, R4, R5, PT ;  /* 0x000000050400720c */ /* 0x000fe40003f86270 */
        /* <DEDUP_REMOVED lines=8> */
[----:B------:R-:W-:-:S02]  /*17080*/  VIADD R6, R3, 0x21 ;  /* 0x0000002103067836 */ /* 0x000fc40000000000 */
[----:B------:R-:W-:Y:S01]  /*17090*/  VIADD R4, R3, 0x28 ;  /* 0x0000002803047836 */ /* 0x000fe20000000000 */
[----:B------:R-:W-:Y:S02]  /*170a0*/  LOP3.LUT R0, R70, R71, RZ, 0xfc, !PT ;  /* 0x0000004746007212 */ /* 0x000fe400078efcff */
        /* <DEDUP_REMOVED lines=8> */
[----:B------:R-:W-:Y:S02]  /*17130*/  FSEL R86, R9, -INF , !P5 ;  /* 0xff80000009567808 */ /* 0x000fe40006800000 */
[----:B------:R-:W-:Y:S02]  /*17140*/  FSEL R105, R11, -INF , !P2 ;  /* 0xff8000000b697808 */ /* 0x000fe40005000000 */
[----:B------:R-:W-:-:S02]  /*17150*/  I2FP.F32.S32 R8, R8 ;  /* 0x0000000800087245 */ /* 0x000fc40000201400 */
[----:B------:R-:W-:Y:S02]  /*17160*/  I2FP.F32.S32 R6, R6 ;  /* 0x0000000600067245 */ /* 0x000fe40000201400 */
[C---:B------:R-:W-:Y:S02]  /*17170*/  ISETP.GE.AND P5, PT, R4.reuse, R7, PT ;  /* 0x000000070400720c */ /* 0x040fe40003fa6270 */
        /* <DEDUP_REMOVED lines=8> */
[----:B------:R-:W-:-:S02]  /*17200*/  VIADD R8, R3, 0x29 ;  /* 0x0000002903087836 */ /* 0x000fc40000000000 */
[C---:B------:R-:W-:Y:S02]  /*17210*/  VIADD R6, R3.reuse, 0x30 ;  /* 0x0000003003067836 */ /* 0x040fe40000000000 */
[----:B------:R-:W-:Y:S01]  /*17220*/  VIADD R4, R3, 0x31 ;  /* 0x0000003103047836 */ /* 0x000fe20000000000 */
        /* <DEDUP_REMOVED lines=375> */
[C---:B------:R-:W-:Y:S01]  /*189a0*/  FFMA.FTZ R10, R157.reuse, R8, R58 ;  /* 0x000000089d0a7223 */ /* 0x040fe2000001003a */
[CC--:B------:R-:W-:Y:S01]  /*189b0*/  FFMA.FTZ R12, R157.reuse, R6.reuse, R57 ;  /* 0x000000069d0c7223 */ /* 0x0c0fe20000010039 */
[----:B------:R-:W-:Y:S01]  /*189c0*/  FFMA.FTZ R9, R157, R6, R59 ;  /* 0x000000069d097223 */ /* 0x000fe2000001003b */
[----:B------:R-:W-:-:S02]  /*189d0*/  VIADD R6, R3, 0xf0 ;  /* 0x000000f003067836 */ /* 0x000fc40000000000 */
[CC--:B------:R-:W-:Y:S01]  /*189e0*/  FFMA.FTZ R11, R157.reuse, R4.reuse, R52 ;  /* 0x000000049d0b7223 */ /* 0x0c0fe20000010034 */
[C---:B------:R-:W-:Y:S01]  /*189f0*/  FFMA.FTZ R14, R157.reuse, R4, R54 ;  /* 0x000000049d0e7223 */ /* 0x040fe20000010036 */
[----:B------:R-:W-:Y:S01]  /*18a00*/  FFMA.FTZ R13, R157, R8, R56 ;  /* 0x000000089d0d7223 */ /* 0x000fe20000010038 */
[C---:B------:R-:W-:Y:S02]  /*18a10*/  VIADD R4, R3.reuse, 0xf1 ;  /* 0x000000f103047836 */ /* 0x040fe40000000000 */
[----:B------:R-:W-:Y:S01]  /*18a20*/  VIADD R8, R3, 0xe9 ;  /* 0x000000e903087836 */ /* 0x000fe20000000000 */
        /* <DEDUP_REMOVED lines=8> */
[----:B------:R-:W-:-:S02]  /*18ab0*/  I2FP.F32.S32 R6, R6 ;  /* 0x0000000600067245 */ /* 0x000fc40000201400 */
[C---:B------:R-:W-:Y:S02]  /*18ac0*/  ISETP.GE.AND P0, PT, R4.reuse, R7, PT ;  /* 0x000000070400720c */ /* 0x040fe40003f06270 */
[----:B------:R-:W-:Y:S02]  /*18ad0*/  ISETP.GE.AND P3, PT, R4, R5, PT ;  /* 0x000000050400720c */ /* 0x000fe40003f66270 */
[C---:B------:R-:W-:Y:S02]  /*18ae0*/  ISETP.GE.AND P5, PT, R8.reuse, R7, PT ;  /* 0x000000070800720c */ /* 0x040fe40003fa6270 */
[----:B------:R-:W-:Y:S02]  /*18af0*/  ISETP.GE.AND P2, PT, R8, R5, PT ;  /* 0x000000050800720c */ /* 0x000fe40003f46270 */
[----:B------:R-:W-:Y:S02]  /*18b00*/  I2FP.F32.S32 R4, R4 ;  /* 0x0000000400047245 */ /* 0x000fe40000201400 */
[----:B------:R-:W-:Y:S01]  /*18b10*/  I2FP.F32.S32 R8, R8 ;  /* 0x0000000800087245 */ /* 0x000fe20000201400 */
[----:B------:R-:W-:-:S02]  /*18b20*/  FFMA.FTZ R11, R157, R6, R76 ;  /* 0x000000069d0b7223 */ /* 0x000fc4000001004c */
[C---:B------:R-:W-:Y:S02]  /*18b30*/  FFMA.FTZ R10, R157.reuse, R4, R77 ;  /* 0x000000049d0a7223 */ /* 0x040fe4000001004d */
[----:B------:R-:W-:Y:S01]  /*18b40*/  FFMA.FTZ R9, R157, R8, R53 ;  /* 0x000000089d097223 */ /* 0x000fe20000010035 */
[----:B------:R-:W-:Y:S01]  /*18b50*/  FSEL R230, R11, -INF , !P4 ;  /* 0xff8000000be67808 */ /* 0x000fe20006000000 */
[----:B------:R-:W-:Y:S01]  /*18b60*/  VIADD R11, R180, 0x800 ;  /* 0x00000800b40b7836 */ /* 0x000fe20000000000 */
[----:B------:R-:W-:Y:S01]  /*18b70*/  FSEL R232, R10, -INF , !P0 ;  /* 0xff8000000ae87808 */ /* 0x000fe20004000000 */
[C---:B------:R-:W-:Y:S01]  /*18b80*/  VIADD R10, R180.reuse, 0x1000 ;  /* 0x00001000b40a7836 */ /* 0x040fe20000000000 */
[----:B------:R-:W-:Y:S01]  /*18b90*/  FSEL R219, R9, -INF , !P5 ;  /* 0xff80000009db7808 */ /* 0x000fe20006800000 */
        /* <DEDUP_REMOVED lines=16> */
[----:B------:R-:W-:Y:S01]  /*18ca0*/  FFMA.FTZ R12, R157, R4, R79 ;  /* 0x000000049d0c7223 */ /* 0x000fe2000001004f */
[----:B------:R-:W-:Y:S01]  /*18cb0*/  FSEL R214, R14, -INF , !P6 ;  /* 0xff8000000ed67808 */ /* 0x000fe20007000000 */
[C---:B-1----:R-:W-:Y:S02]  /*18cc0*/  VIADD R11, R180.reuse, 0x5000 ;  /* 0x00005000b40b7836 */ /* 0x042fe40000000000 */
[----:B--2---:R-:W-:-:S03]  /*18cd0*/  VIADD R10, R180, 0x5800 ;  /* 0x00005800b40a7836 */ /* 0x004fc60000000000 */
[----:B------:R1:W-:Y:S01]  /*18ce0*/  STL [R1+0xf8], R11 ;  /* 0x0000f80b01007387 */ /* 0x0003e20000100800 */
[----:B---3--:R-:W-:-:S03]  /*18cf0*/  VIADD R9, R180, 0x6000 ;  /* 0x00006000b4097836 */ /* 0x008fc60000000000 */
[----:B------:R2:W-:Y:S04]  /*18d00*/  STL [R1+0xfc], R10 ;  /* 0x0000fc0a01007387 */ /* 0x0005e80000100800 */
[----:B------:R3:W-:Y:S01]  /*18d10*/  STL [R1+0x100], R9 ;  /* 0x0001000901007387 */ /* 0x0007e20000100800 */
[C---:B------:R-:W-:Y:S01]  /*18d20*/  FFMA.FTZ R8, R157.reuse, R8, R55 ;  /* 0x000000089d087223 */ /* 0x040fe20000010037 */
[----:B------:R-:W-:Y:S01]  /*18d30*/  FFMA.FTZ R6, R157, R6, R78 ;  /* 0x000000069d067223 */ /* 0x000fe2000001004e */
[C---:B------:R-:W-:Y:S01]  /*18d40*/  VIADD R4, R3.reuse, 0xf8 ;  /* 0x000000f803047836 */ /* 0x040fe20000000000 */
[C---:B------:R-:W-:Y:S01]  /*18d50*/  ISETP.GE.AND P6, PT, R3.reuse, R7, PT ;  /* 0x000000070300720c */ /* 0x040fe20003fc6270 */
[----:B------:R-:W-:Y:S01]  /*18d60*/  VIADD R3, R3, 0xf9 ;  /* 0x000000f903037836 */ /* 0x000fe20000000000 */
[----:B------:R-:W-:Y:S01]  /*18d70*/  FSEL R222, R12, -INF , !P3 ;  /* 0xff8000000cde7808 */ /* 0x000fe20005800000 */
[----:B-1----:R-:W-:-:S02]  /*18d80*/  VIADD R11, R180, 0x6800 ;  /* 0x00006800b40b7836 */ /* 0x002fc40000000000 */
[----:B--2---:R-:W-:-:S03]  /*18d90*/  VIADD R10, R180, 0x7000 ;  /* 0x00007000b40a7836 */ /* 0x004fc60000000000 */
[----:B------:R1:W-:Y:S01]  /*18da0*/  STL [R1+0x104], R11 ;  /* 0x0001040b01007387 */ /* 0x0003e20000100800 */
[----:B---3--:R-:W-:-:S03]  /*18db0*/  VIADD R9, R180, 0x7800 ;  /* 0x00007800b4097836 */ /* 0x008fc60000000000 */
[----:B------:R1:W-:Y:S04]  /*18dc0*/  STL [R1+0x108], R10 ;  /* 0x0001080a01007387 */ /* 0x0003e80000100800 */
[----:B------:R1:W-:Y:S01]  /*18dd0*/  STL [R1+0x10c], R9 ;  /* 0x00010c0901007387 */ /* 0x0003e20000100800 */
[----:B----4-:R-:W-:Y:S02]  /*18de0*/  ISETP.GT.AND P3, PT, R183, R20, PT ;  /* 0x00000014b700720c */ /* 0x010fe40003f64270 */
[----:B------:R-:W-:Y:S02]  /*18df0*/  FSEL R220, R8, -INF , !P2 ;  /* 0xff80000008dc7808 */ /* 0x000fe40005000000 */
[----:B------:R-:W-:Y:S02]  /*18e00*/  FSEL R221, R6, -INF , !P1 ;  /* 0xff80000006dd7808 */ /* 0x000fe40004800000 */
[----:B------:R-:W-:-:S02]  /*18e10*/  ISETP.GE.AND P5, PT, R4, R7, PT ;  /* 0x000000070400720c */ /* 0x000fc40003fa6270 */
        /* <DEDUP_REMOVED lines=9> */
[----:B------:R-:W-:Y:S01]  /*18eb0*/  ISETP.NE.U32.AND P0, PT, R228, RZ, PT ;  /* 0x000000ffe400720c */ /* 0x000fe20003f05070 */
[----:B------:R-:W-:Y:S01]  /*18ec0*/  BSSY B1, `(.L_x_4270) ;  /* 0x0000103000017945 */ /* 0x000fe20003800000 */
[----:B------:R-:W-:Y:S02]  /*18ed0*/  FSEL R233, R8, -INF , !P5 ;  /* 0xff80000008e97808 */ /* 0x000fe40006800000 */
[----:B------:R-:W-:Y:S02]  /*18ee0*/  ISETP.NE.AND.EX P0, PT, R229, RZ, PT, P0 ;  /* 0x000000ffe500720c */ /* 0x000fe40003f05300 */
[----:B------:R-:W-:-:S02]  /*18ef0*/  FSEL R223, R4, -INF , !P2 ;  /* 0xff80000004df7808 */ /* 0x000fc40005000000 */
[----:B------:R-:W-:Y:S02]  /*18f00*/  FSEL R234, R6, -INF , !P4 ;  /* 0xff80000006ea7808 */ /* 0x000fe40006000000 */
[----:B------:R-:W-:Y:S02]  /*18f10*/  FSEL R235, R3, -INF , !P1 ;  /* 0xff80000003eb7808 */ /* 0x000fe40004800000 */
[----:B------:R-:W-:Y:S01]  /*18f20*/  FSEL R46, R17, -INF , !P6 ;  /* 0xff800000112e7808 */ /* 0x000fe20007000000 */
[----:B-1----:R-:W-:Y:S06]  /*18f30*/  @!P3 BRA `(.L_x_4271) ;  /* 0x0000000c00ecb947 */ /* 0x002fec0003800000 */
[----:B------:R-:W-:Y:S04]  /*18f40*/  BSSY B0, `(.L_x_4272) ;  /* 0x0000045000007945 */ /* 0x000fe80003800000 */
[----:B------:R-:W-:Y:S05]  /*18f50*/  @!P0 BRA `(.L_x_4273) ;  /* 0x0000000400008947 */ /* 0x000fea0003800000 */
[----:B------:R-:W2:Y:S01]  /*18f60*/  LD.E R3, desc[UR6][R160.64+0x170] ;  /* 0x00017006a0037980 */ /* 0x000ea2000c101900 */
        /* <DEDUP_REMOVED lines=63> */
.L_x_4273:
[----:B------:R-:W2:Y:S02]  /*19360*/  LD.E R3, desc[UR6][R160.64+0x38] ;  /* 0x00003806a0037980 */ /* 0x000ea4000c101900 */
[----:B--2---:R-:W-:-:S04]  /*19370*/  LEA R3, -R3, RZ, 0x8 ;  /* 0x000000ff03037211 */ /* 0x004fc800078e41ff */
[----:B------:R-:W-:Y:S02]  /*19380*/  SHF.R.S32.HI R4, RZ, 0x1f, R3 ;  /* 0x0000001fff047819 */ /* 0x000fe40000011403 */
.L_x_4274:
[----:B------:R-:W-:Y:S05]  /*19390*/  BSYNC B0 ;  /* 0x0000000000007941 */ /* 0x000fea0003800000 */
.L_x_4272:
[----:B------:R-:W2:Y:S01]  /*193a0*/  LDL R6, [R1+0x4] ;  /* 0x0000040001067983 */ /* 0x000ea20000100800 */
        /* <DEDUP_REMOVED lines=176> */
.L_x_4276:
[----:B------:R-:W-:Y:S05]  /*19eb0*/  BSYNC B0 ;  /* 0x0000000000007941 */ /* 0x000fea0003800000 */
.L_x_4275:
[----:B------:R-:W0:Y:S01]  /*19ec0*/  LDGDEPBAR ;  /* 0x00000000000079af */ /* 0x000e220000000000 */
[----:B------:R-:W-:-:S04]  /*19ed0*/  LEA R231, P1, R3, R231, 0x1 ;  /* 0x000000e703e77211 */ /* 0x000fc800078208ff */
[----:B------:R-:W-:-:S09]  /*19ee0*/  LEA.HI.X R227, R3, R227, R4, 0x1, P1 ;  /* 0x000000e303e37211 */ /* 0x000fd200008f0c04 */
.L_x_4271:
[----:B------:R-:W-:Y:S05]  /*19ef0*/  BSYNC B1 ;  /* 0x0000000000017941 */ /* 0x000fea0003800000 */
.L_x_4270:
        /* <DEDUP_REMOVED lines=164> */
[----:B------:R1:W-:Y:S08]  /*1a940*/  MUFU.EX2 R29, R8 ;  /* 0x00000008001d7308 */ /* 0x0003f00000000800 */
[----:B------:R2:W-:Y:S01]  /*1a950*/  MUFU.EX2 R13, R0 ;  /* 0x00000000000d7308 */ /* 0x0005e20000000800 */
[----:B-1----:R-:W-:-:S02]  /*1a960*/  FFMA.FTZ R8, R46, R3, -R6 ;  /* 0x000000032e087223 */ /* 0x002fc40000010806 */
[----:B------:R-:W1:Y:S05]  /*1a970*/  LDSM.16.MT88.4 R44, [R184+0xa800] ;  /* 0x00a80000b82c783b */ /* 0x000e6a0000004200 */
[----:B------:R-:W3:Y:S01]  /*1a980*/  MUFU.EX2 R71, R8 ;  /* 0x0000000800477308 */ /* 0x000ee20000000800 */
[----:B--2---:R-:W-:-:S07]  /*1a990*/  FFMA.FTZ R0, R87, R3, -R6 ;  /* 0x0000000357007223 */ /* 0x004fce0000010806 */
[----:B------:R2:W4:Y:S01]  /*1a9a0*/  MUFU.EX2 R84, R0 ;  /* 0x0000000000547308 */ /* 0x0005220000000800 */
[----:B---3--:R-:W-:Y:S01]  /*1a9b0*/  F2FP.F16.F32.PACK_AB R8, R13, R71 ;  /* 0x000000470d08723e */ /* 0x008fe200000000ff */
[----:B------:R-:W-:Y:S01]  /*1a9c0*/  FADD.FTZ R13, R71, R13 ;  /* 0x0000000d470d7221 */ /* 0x000fe20000010000 */
[----:B--2---:R-:W-:-:S03]  /*1a9d0*/  FFMA.FTZ R0, R92, R3, -R6 ;  /* 0x000000035c007223 */ /* 0x004fc60000010806 */
[----:B----4-:R-:W-:Y:S02]  /*1a9e0*/  FADD.FTZ R13, R84, R13 ;  /* 0x0000000d540d7221 */ /* 0x010fe40000010000 */
[----:B------:R2:W3:Y:S02]  /*1a9f0*/  MUFU.EX2 R85, R0 ;  /* 0x0000000000557308 */ /* 0x0004e40000000800 */
[----:B--2---:R-:W-:Y:S01]  /*1aa00*/  FFMA.FTZ R0, R86, R3, -R4 ;  /* 0x0000000356007223 */ /* 0x004fe20000010804 */
[C---:B---3--:R-:W-:Y:S01]  /*1aa10*/  F2FP.F16.F32.PACK_AB R10, R85.reuse, R84 ;  /* 0x00000054550a723e */ /* 0x048fe200000000ff */
[----:B------:R-:W-:-:S04]  /*1aa20*/  FADD.FTZ R13, R85, R13 ;  /* 0x0000000d550d7221 */ /* 0x000fc80000010000 */
[----:B------:R2:W-:Y:S02]  /*1aa30*/  MUFU.EX2 R15, R0 ;  /* 0x00000000000f7308 */ /* 0x0005e40000000800 */
[C---:B------:R-:W-:Y:S06]  /*1aa40*/  HMMA.16816.F32 R32, R8.reuse, R16, RZ ;  /* 0x000000100820723c */ /* 0x040fec00000018ff */
[C---:B------:R-:W-:Y:S06]  /*1aa50*/  HMMA.16816.F32 R52, R8.reuse, R20, RZ ;  /* 0x000000140834723c */ /* 0x040fec00000018ff */
[----:B------:R-:W-:Y:S01]  /*1aa60*/  HMMA.16816.F32 R40, R8, R22, RZ ;  /* 0x000000160828723c */ /* 0x000fe200000018ff */
[----:B--2---:R-:W-:-:S04]  /*1aa70*/  FFMA.FTZ R0, R94, R3, -R6 ;  /* 0x000000035e007223 */ /* 0x004fc80000010806 */
[----:B------:R2:W3:Y:S01]  /*1aa80*/  MUFU.EX2 R87, R0 ;  /* 0x0000000000577308 */ /* 0x0004e20000000800 */
[C---:B------:R-:W-:Y:S06]  /*1aa90*/  HMMA.16816.F32 R20, R8.reuse, R18, RZ ;  /* 0x000000120814723c */ /* 0x040fec00000018ff */
[C---:B------:R-:W-:Y:S06]  /*1aaa0*/  HMMA.16816.F32 R60, R8.reuse, R36, RZ ;  /* 0x00000024083c723c */ /* 0x040fec00000018ff */
[----:B------:R-:W-:Y:S01]  /*1aab0*/  HMMA.16816.F32 R56, R8, R38, RZ ;  /* 0x000000260838723c */ /* 0x000fe200000018ff */
[----:B--2---:R-:W-:Y:S01]  /*1aac0*/  FFMA.FTZ R0, R93, R3, -R6 ;  /* 0x000000035d007223 */ /* 0x004fe20000010806 */
[----:B---3--:R-:W-:-:S03]  /*1aad0*/  FADD.FTZ R13, R87, R13 ;  /* 0x0000000d570d7221 */ /* 0x008fc60000010000 */
[----:B------:R2:W3:Y:S02]  /*1aae0*/  MUFU.EX2 R86, R0 ;  /* 0x0000000000567308 */ /* 0x0004e40000000800 */
[----:B--2---:R-:W-:Y:S01]  /*1aaf0*/  FFMA.FTZ R0, R104, R3, -R6 ;  /* 0x0000000368007223 */ /* 0x004fe20000010806 */
[----:B------:R-:W-:Y:S01]  /*1ab00*/  MOV R104, R28 ;  /* 0x0000001c00687202 */ /* 0x000fe20000000f00 */
[----:B---3--:R-:W-:-:S04]  /*1ab10*/  FADD.FTZ R13, R86, R13 ;  /* 0x0000000d560d7221 */ /* 0x008fc80000010000 */
[----:B------:R2:W-:Y:S02]  /*1ab20*/  MUFU.EX2 R94, R0 ;  /* 0x00000000005e7308 */ /* 0x0005e40000000800 */
[----:B--2---:R-:W-:Y:S01]  /*1ab30*/  FFMA.FTZ R0, R105, R3, -R6 ;  /* 0x0000000369007223 */ /* 0x004fe20000010806 */
[----:B------:R-:W-:Y:S02]  /*1ab40*/  MOV R105, R29 ;  /* 0x0000001d00697202 */ /* 0x000fe40000000f00 */
[C---:B------:R-:W-:Y:S03]  /*1ab50*/  HMMA.16816.F32 R28, R8.reuse, R24, RZ ;  /* 0x00000018081c723c */ /* 0x040fe600000018ff */
[----:B------:R2:W3:Y:S03]  /*1ab60*/  MUFU.EX2 R16, R0 ;  /* 0x0000000000107308 */ /* 0x0004e60000000800 */
[----:B------:R-:W-:Y:S07]  /*1ab70*/  HMMA.16816.F32 R24, R8, R26, RZ ;  /* 0x0000001a0818723c */ /* 0x000fee00000018ff */
[----:B------:R-:W-:-:S02]  /*1ab80*/  F2FP.F16.F32.PACK_AB R8, R86, R87 ;  /* 0x000000575608723e */ /* 0x000fc400000000ff */
[----:B------:R-:W-:Y:S01]  /*1ab90*/  F2FP.F16.F32.PACK_AB R9, R105, R12 ;  /* 0x0000000c6909723e */ /* 0x000fe200000000ff */
[-CC-:B--2---:R-:W-:Y:S01]  /*1aba0*/  FFMA.FTZ R0, R95, R3.reuse, -R4.reuse ;  /* 0x000000035f007223 */ /* 0x184fe20000010804 */
[----:B---3--:R-:W-:Y:S02]  /*1abb0*/  MOV R95, R16 ;  /* 0x00000010005f7202 */ /* 0x008fe40000000f00 */
[----:B------:R-:W2:Y:S01]  /*1abc0*/  LDSM.16.MT88.4 R16, [R182+0xa800] ;  /* 0x00a80000b610783b */ /* 0x000ea20000004200 */
[----:B------:R3:W4:Y:S01]  /*1abd0*/  MUFU.EX2 R93, R0 ;  /* 0x00000000005d7308 */ /* 0x0007220000000800 */
[----:B------:R-:W-:Y:S01]  /*1abe0*/  F2FP.F16.F32.PACK_AB R10, R95, R94 ;  /* 0x0000005e5f0a723e */ /* 0x000fe200000000ff */
[----:B---3--:R-:W-:Y:S01]  /*1abf0*/  FFMA.FTZ R0, R108, R3, -R4 ;  /* 0x000000036c007223 */ /* 0x008fe20000010804 */
[----:B----4-:R-:W-:-:S05]  /*1ac00*/  F2FP.F16.F32.PACK_AB R11, R93, R15 ;  /* 0x0000000f5d0b723e */ /* 0x010fca00000000ff */
[----:B------:R3:W-:Y:S02]  /*1ac10*/  MUFU.EX2 R92, R0 ;  /* 0x00000000005c7308 */ /* 0x0007e40000000800 */
[C---:B------:R-:W-:Y:S06]  /*1ac20*/  HMMA.16816.F32 R64, R8.reuse, R48, R52 ;  /* 0x000000300840723c */ /* 0x040fec0000001834 */
[C---:B-1----:R-:W-:Y:S06]  /*1ac30*/  HMMA.16816.F32 R52, R8.reuse, R44, R32 ;  /* 0x0000002c0834723c */ /* 0x042fec0000001820 */
[C---:B------:R-:W-:Y:S01]  /*1ac40*/  HMMA.16816.F32 R44, R8.reuse, R46, R20 ;  /* 0x0000002e082c723c */ /* 0x040fe20000001814 */
[-CC-:B---3--:R-:W-:Y:S01]  /*1ac50*/  FFMA.FTZ R0, R107, R3.reuse, -R4.reuse ;  /* 0x000000036b007223 */ /* 0x188fe20000010804 */
[----:B------:R-:W1:Y:S03]  /*1ac60*/  LDSM.16.MT88.4 R20, [R183+0xa800] ;  /* 0x00a80000b714783b */ /* 0x000e660000004200 */
[----:B------:R3:W4:Y:S01]  /*1ac70*/  MUFU.EX2 R70, R0 ;  /* 0x0000000000467308 */ /* 0x0007220000000800 */
[C---:B------:R-:W-:Y:S06]  /*1ac80*/  HMMA.16816.F32 R48, R8.reuse, R50, R40 ;  /* 0x000000320830723c */ /* 0x040fec0000001828 */
[C---:B--2---:R-:W-:Y:S06]  /*1ac90*/  HMMA.16816.F32 R40, R8.reuse, R16, R28 ;  /* 0x000000100828723c */ /* 0x044fec000000181c */
[----:B------:R-:W-:Y:S01]  /*1aca0*/  HMMA.16816.F32 R36, R8, R18, R24 ;  /* 0x000000120824723c */ /* 0x000fe20000001818 */
[----:B------:R-:W2:Y:S01]  /*1acb0*/  LDSM.16.MT88.4 R16, [R184+0xb000] ;  /* 0x00b00000b810783b */ /* 0x000ea20000004200 */
[----:B---3--:R-:W-:-:S03]  /*1acc0*/  FFMA.FTZ R0, R106, R3, -R4 ;  /* 0x000000036a007223 */ /* 0x008fc60000010804 */
[----:B------:R-:W-:Y:S01]  /*1acd0*/  LDSM.16.MT88.4 R24, [R182+0xb000] ;  /* 0x00b00000b618783b */ /* 0x000fe20000004200 */
[----:B------:R3:W-:Y:S01]  /*1ace0*/  MUFU.EX2 R73, R0 ;  /* 0x0000000000497308 */ /* 0x0007e20000000800 */
[----:B-1----:R-:W-:Y:S01]  /*1acf0*/  HMMA.16816.F32 R32, R8, R20, R60 ;  /* 0x000000140820723c */ /* 0x002fe2000000183c */
[----:B---3--:R-:W-:-:S06]  /*1ad00*/  FFMA.FTZ R0, R111, R3, -R6 ;  /* 0x000000036f007223 */ /* 0x008fcc0000010806 */
[----:B------:R1:W-:Y:S01]  /*1ad10*/  MUFU.EX2 R69, R0 ;  /* 0x0000000000457308 */ /* 0x0003e20000000800 */
[----:B------:R-:W-:Y:S01]  /*1ad20*/  HMMA.16816.F32 R28, R8, R22, R56 ;  /* 0x00000016081c723c */ /* 0x000fe20000001838 */
[----:B------:R-:W3:Y:S06]  /*1ad30*/  LDSM.16.MT88.4 R20, [R181+0xb000] ;  /* 0x00b00000b514783b */ /* 0x000eec0000004200 */
[----:B----4-:R-:W-:Y:S01]  /*1ad40*/  F2FP.F16.F32.PACK_AB R9, R70, R92 ;  /* 0x0000005c4609723e */ /* 0x010fe200000000ff */
        /* <DEDUP_REMOVED lines=9> */
[----:B------:R-:W1:Y:S02]  /*1ade0*/  MUFU.EX2 R106, R0 ;  /* 0x00000000006a7308 */ /* 0x000e640000000800 */
[----:B-1----:R-:W-:Y:S01]  /*1adf0*/  F2FP.F16.F32.PACK_AB R11, R106, R73 ;  /* 0x000000496a0b723e */ /* 0x002fe200000000ff */
[----:B------:R-:W-:-:S05]  /*1ae00*/  FFMA.FTZ R0, R118, R3, -R4 ;  /* 0x0000000376007223 */ /* 0x000fca0000010804 */
[----:B------:R1:W-:Y:S01]  /*1ae10*/  MUFU.EX2 R107, R0 ;  /* 0x00000000006b7308 */ /* 0x0003e20000000800 */
[C---:B--2---:R-:W-:Y:S06]  /*1ae20*/  HMMA.16816.F32 R52, R8.reuse, R16, R52 ;  /* 0x000000100834723c */ /* 0x044fec0000001834 */
[C---:B------:R-:W-:Y:S01]  /*1ae30*/  HMMA.16816.F32 R44, R8.reuse, R18, R44 ;  /* 0x00000012082c723c */ /* 0x040fe2000000182c */
[----:B------:R-:W2:Y:S05]  /*1ae40*/  LDSM.16.MT88.4 R16, [R183+0xb000] ;  /* 0x00b00000b710783b */ /* 0x000eaa0000004200 */
[----:B---3--:R-:W-:Y:S01]  /*1ae50*/  HMMA.16816.F32 R64, R8, R20, R64 ;  /* 0x000000140840723c */ /* 0x008fe20000001840 */
[----:B-1----:R-:W-:-:S05]  /*1ae60*/  FFMA.FTZ R0, R116, R3, -R4 ;  /* 0x0000000374007223 */ /* 0x002fca0000010804 */
[C---:B------:R-:W-:Y:S01]  /*1ae70*/  HMMA.16816.F32 R56, R8.reuse, R22, R48 ;  /* 0x000000160838723c */ /* 0x040fe20000001830 */
[----:B------:R1:W3:Y:S05]  /*1ae80*/  MUFU.EX2 R110, R0 ;  /* 0x00000000006e7308 */ /* 0x0002ea0000000800 */
[C---:B------:R-:W-:Y:S06]  /*1ae90*/  HMMA.16816.F32 R48, R8.reuse, R24, R40 ;  /* 0x000000180830723c */ /* 0x040fec0000001828 */
[----:B------:R-:W-:Y:S01]  /*1aea0*/  HMMA.16816.F32 R36, R8, R26, R36 ;  /* 0x0000001a0824723c */ /* 0x000fe20000001824 */
[----:B------:R-:W-:Y:S01]  /*1aeb0*/  LDSM.16.MT88.4 R24, [R182+0xb800] ;  /* 0x00b80000b618783b */ /* 0x000fe20000004200 */
[----:B-1----:R-:W-:Y:S01]  /*1aec0*/  FFMA.FTZ R0, R115, R3, -R4 ;  /* 0x0000000373007223 */ /* 0x002fe20000010804 */
[----:B------:R-:W-:-:S03]  /*1aed0*/  MOV R115, R73 ;  /* 0x0000004900737202 */ /* 0x000fc60000000f00 */
[----:B------:R1:W4:Y:S01]  /*1aee0*/  MUFU.EX2 R20, R0 ;  /* 0x0000000000147308 */ /* 0x0003220000000800 */
        /* <DEDUP_REMOVED lines=9> */
[----:B----4-:R-:W-:Y:S02]  /*1af80*/  MOV R117, R20 ;  /* 0x0000001400757202 */ /* 0x010fe40000000f00 */
[----:B---3--:R-:W-:-:S03]  /*1af90*/  F2FP.F16.F32.PACK_AB R8, R113, R114 ;  /* 0x000000727108723e */ /* 0x008fc600000000ff */
[----:B------:R1:W-:Y:S01]  /*1afa0*/  MUFU.EX2 R118, R0 ;  /* 0x0000000000767308 */ /* 0x0003e20000000800 */
[----:B------:R-:W3:Y:S01]  /*1afb0*/  LDSM.16.MT88.4 R20, [R181+0xb800] ;  /* 0x00b80000b514783b */ /* 0x000ee20000004200 */
[----:B-1----:R-:W-:Y:S01]  /*1afc0*/  FFMA.FTZ R0, R120, R3, -R6 ;  /* 0x0000000378007223 */ /* 0x002fe20000010806 */
[----:B------:R-:W-:-:S05]  /*1afd0*/  MOV R120, R72 ;  /* 0x0000004800787202 */ /* 0x000fca0000000f00 */
[----:B------:R1:W4:Y:S02]  /*1afe0*/  MUFU.EX2 R116, R0 ;  /* 0x0000000000747308 */ /* 0x0003240000000800 */
[----:B-1----:R-:W-:Y:S01]  /*1aff0*/  FFMA.FTZ R0, R119, R3, -R4 ;  /* 0x0000000377007223 */ /* 0x002fe20000010804 */
[----:B----4-:R-:W-:Y:S02]  /*1b000*/  F2FP.F16.F32.PACK_AB R10, R116, R118 ;  /* 0x00000076740a723e */ /* 0x010fe400000000ff */
        /* <DEDUP_REMOVED lines=9> */
[----:B---3--:R-:W-:Y:S01]  /*1b0a0*/  HMMA.16816.F32 R64, R8, R20, R64 ;  /* 0x000000140840723c */ /* 0x008fe20000001840 */
        /* <DEDUP_REMOVED lines=145> */
[----:B------:R-:W-:Y:S01]  /*1b9c0*/  HMMA.16816.F32 R36, R8, R22, R56 ;  /* 0x000000160824723c */ /* 0x000fe20000001838 */
[----:B------:R-:W2:Y:S01]  /*1b9d0*/  LDSM.16.MT88.4 R20, [R182+0xd800] ;  /* 0x00d80000b614783b */ /* 0x000ea20000004200 */
[----:B------:R3:W4:Y:S02]  /*1b9e0*/  MUFU.EX2 R138, R0 ;  /* 0x00000000008a7308 */ /* 0x0007240000000800 */
[----:B---3--:R-:W-:Y:S01]  /*1b9f0*/  FFMA.FTZ R0, R148, R3, -R4 ;  /* 0x0000000394007223 */ /* 0x008fe20000010804 */
[----:B------:R-:W-:-:S05]  /*1ba00*/  MOV R148, R123 ;  /* 0x0000007b00947202 */ /* 0x000fca0000000f00 */
[----:B------:R3:W-:Y:S01]  /*1ba10*/  MUFU.EX2 R145, R0 ;  /* 0x0000000000917308 */ /* 0x0007e20000000800 */
[----:B-1----:R-:W-:Y:S01]  /*1ba20*/  HMMA.16816.F32 R60, R8, R18, R52 ;  /* 0x00000012083c723c */ /* 0x002fe20000001834 */
[----:B---3--:R-:W-:-:S05]  /*1ba30*/  FFMA.FTZ R0, R174, R3, -R6 ;  /* 0x00000003ae007223 */ /* 0x008fca0000010806 */
[C---:B--2---:R-:W-:Y:S01]  /*1ba40*/  HMMA.16816.F32 R40, R8.reuse, R20, R72 ;  /* 0x000000140828723c */ /* 0x044fe20000001848 */
[----:B------:R-:W-:Y:S01]  /*1ba50*/  MOV R174, R122 ;  /* 0x0000007a00ae7202 */ /* 0x000fe20000000f00 */
[----:B------:R1:W-:Y:S04]  /*1ba60*/  MUFU.EX2 R136, R0 ;  /* 0x0000000000887308 */ /* 0x0003e80000000800 */
[C---:B------:R-:W-:Y:S01]  /*1ba70*/  HMMA.16816.F32 R76, R8.reuse, R22, R76 ;  /* 0x00000016084c723c */ /* 0x040fe2000000184c */
[----:B------:R-:W2:Y:S05]  /*1ba80*/  LDSM.16.MT88.4 R20, [R182+0xe000] ;  /* 0x00e00000b614783b */ /* 0x000eaa0000004200 */
[----:B------:R-:W-:Y:S01]  /*1ba90*/  HMMA.16816.F32 R72, R8, R16, R64 ;  /* 0x000000100848723c */ /* 0x000fe20000001840 */
[----:B------:R-:W3:Y:S06]  /*1baa0*/  LDSM.16.MT88.4 R16, [R183+0xe000] ;  /* 0x00e00000b710783b */ /* 0x000eec0000004200 */
[----:B----4-:R-:W-:Y:S01]  /*1bab0*/  F2FP.F16.F32.PACK_AB R9, R138, R137 ;  /* 0x000000898a09723e */ /* 0x010fe200000000ff */
[----:B-1----:R-:W-:Y:S01]  /*1bac0*/  FFMA.FTZ R0, R175, R3, -R6 ;  /* 0x00000003af007223 */ /* 0x002fe20000010806 */
[----:B------:R-:W-:-:S03]  /*1bad0*/  MOV R175, R105 ;  /* 0x0000006900af7202 */ /* 0x000fc60000000f00 */
[----:B------:R1:W4:Y:S02]  /*1bae0*/  MUFU.EX2 R131, R0 ;  /* 0x0000000000837308 */ /* 0x0003240000000800 */
[-CC-:B-1----:R-:W-:Y:S01]  /*1baf0*/  FFMA.FTZ R0, R173, R3.reuse, -R6.reuse ;  /* 0x00000003ad007223 */ /* 0x182fe20000010806 */
[----:B------:R-:W-:Y:S01]  /*1bb00*/  MOV R173, R12 ;  /* 0x0000000c00ad7202 */ /* 0x000fe20000000f00 */
[----:B------:R-:W-:Y:S01]  /*1bb10*/  FFMA.FTZ R12, R149, R3, -R6 ;  /* 0x00000003950c7223 */ /* 0x000fe20000010806 */
[----:B----4-:R-:W-:-:S03]  /*1bb20*/  F2FP.F16.F32.PACK_AB R8, R131, R136 ;  /* 0x000000888308723e */ /* 0x010fc600000000ff */
[----:B------:R1:W-:Y:S01]  /*1bb30*/  MUFU.EX2 R129, R0 ;  /* 0x0000000000817308 */ /* 0x0003e20000000800 */
[----:B------:R-:W-:-:S07]  /*1bb40*/  MOV R149, R104 ;  /* 0x0000006800957202 */ /* 0x000fce0000000f00 */
[----:B------:R-:W4:Y:S01]  /*1bb50*/  MUFU.EX2 R130, R12 ;  /* 0x0000000c00827308 */ /* 0x000f220000000800 */
[----:B-1----:R-:W-:-:S07]  /*1bb60*/  FFMA.FTZ R0, R150, R3, -R4 ;  /* 0x0000000396007223 */ /* 0x002fce0000010804 */
[----:B------:R1:W5:Y:S01]  /*1bb70*/  MUFU.EX2 R128, R0 ;  /* 0x0000000000807308 */ /* 0x0003620000000800 */
[----:B----4-:R-:W-:Y:S01]  /*1bb80*/  F2FP.F16.F32.PACK_AB R10, R130, R129 ;  /* 0x00000081820a723e */ /* 0x010fe200000000ff */
[----:B------:R-:W-:-:S04]  /*1bb90*/  FADD.FTZ R12, R83, R82 ;  /* 0x00000052530c7221 */ /* 0x000fc80000010000 */
[----:B------:R-:W-:-:S04]  /*1bba0*/  FADD.FTZ R12, R251, R12 ;  /* 0x0000000cfb0c7221 */ /* 0x000fc80000010000 */
[----:B------:R-:W-:Y:S01]  /*1bbb0*/  FADD.FTZ R12, R149, R12 ;  /* 0x0000000c950c7221 */ /* 0x000fe20000010000 */
[----:B------:R-:W-:Y:S02]  /*1bbc0*/  MOV R149, R174 ;  /* 0x000000ae00957202 */ /* 0x000fe40000000f00 */
[----:B------:R-:W-:Y:S01]  /*1bbd0*/  MOV R174, R95 ;  /* 0x0000005f00ae7202 */ /* 0x000fe20000000f00 */
[----:B-1----:R-:W-:Y:S01]  /*1bbe0*/  FFMA.FTZ R0, R151, R3, -R4 ;  /* 0x0000000397007223 */ /* 0x002fe20000010804 */
[----:B-----5:R-:W-:Y:S01]  /*1bbf0*/  F2FP.F16.F32.PACK_AB R11, R128, R145 ;  /* 0x00000091800b723e */ /* 0x020fe200000000ff */
[----:B------:R-:W-:Y:S01]  /*1bc00*/  FADD.FTZ R12, R173, R12 ;  /* 0x0000000cad0c7221 */ /* 0x000fe20000010000 */
[----:B------:R-:W-:Y:S01]  /*1bc10*/  MOV R173, R94 ;  /* 0x0000005e00ad7202 */ /* 0x000fe20000000f00 */
[----:B------:R1:W-:Y:S02]  /*1bc20*/  MUFU.EX2 R118, R0 ;  /* 0x0000000000767308 */ /* 0x0003e40000000800 */
[----:B------:R-:W-:Y:S01]  /*1bc30*/  FADD.FTZ R12, R175, R12 ;  /* 0x0000000caf0c7221 */ /* 0x000fe20000010000 */
[----:B------:R-:W-:Y:S01]  /*1bc40*/  MOV R175, R93 ;  /* 0x0000005d00af7202 */ /* 0x000fe20000000f00 */
[C---:B------:R-:W-:Y:S06]  /*1bc50*/  HMMA.16816.F32 R64, R8.reuse, R24, R48 ;  /* 0x000000180840723c */ /* 0x040fec0000001830 */
[C---:B------:R-:W-:Y:S06]  /*1bc60*/  HMMA.16816.F32 R52, R8.reuse, R28, R32 ;  /* 0x0000001c0834723c */ /* 0x040fec0000001820 */
[C---:B------:R-:W-:Y:S01]  /*1bc70*/  HMMA.16816.F32 R48, R8.reuse, R30, R36 ;  /* 0x0000001e0830723c */ /* 0x040fe20000001824 */
[-CC-:B-1----:R-:W-:Y:S01]  /*1bc80*/  FFMA.FTZ R0, R126, R3.reuse, -R4.reuse ;  /* 0x000000037e007223 */ /* 0x182fe20000010804 */
[----:B------:R-:W1:Y:S03]  /*1bc90*/  LDSM.16.MT88.4 R28, [R181+0xe800] ;  /* 0x00e80000b51c783b */ /* 0x000e660000004200 */
[----:B------:R4:W5:Y:S01]  /*1bca0*/  MUFU.EX2 R121, R0 ;  /* 0x0000000000797308 */ /* 0x0009620000000800 */
[C---:B------:R-:W-:Y:S01]  /*1bcb0*/  HMMA.16816.F32 R56, R8.reuse, R26, R44 ;  /* 0x0000001a0838723c */ /* 0x040fe2000000182c */
[----:B------:R-:W-:Y:S05]  /*1bcc0*/  LDSM.16.MT88.4 R24, [R184+0xe800] ;  /* 0x00e80000b818783b */ /* 0x000fea0000004200 */
[C---:B--2---:R-:W-:Y:S01]  /*1bcd0*/  HMMA.16816.F32 R36, R8.reuse, R20, R40 ;  /* 0x000000140824723c */ /* 0x044fe20000001828 */
[----:B------:R-:W-:Y:S05]  /*1bce0*/  LDSM.16.MT88.4 R40, [R182+0xe800] ;  /* 0x00e80000b628783b */ /* 0x000fea0000004200 */
[----:B------:R-:W-:Y:S01]  /*1bcf0*/  HMMA.16816.F32 R32, R8, R22, R76 ;  /* 0x000000160820723c */ /* 0x000fe2000000184c */
[----:B----4-:R-:W-:-:S05]  /*1bd00*/  FFMA.FTZ R0, R124, R3, -R4 ;  /* 0x000000037c007223 */ /* 0x010fca0000010804 */
[C---:B---3--:R-:W-:Y:S01]  /*1bd10*/  HMMA.16816.F32 R44, R8.reuse, R16, R72 ;  /* 0x00000010082c723c */ /* 0x048fe20000001848 */
[----:B------:R2:W-:Y:S05]  /*1bd20*/  MUFU.EX2 R124, R0 ;  /* 0x00000000007c7308 */ /* 0x0005ea0000000800 */
[----:B------:R-:W-:Y:S01]  /*1bd30*/  HMMA.16816.F32 R20, R8, R18, R60 ;  /* 0x000000120814723c */ /* 0x000fe2000000183c */
[----:B------:R-:W3:Y:S06]  /*1bd40*/  LDSM.16.MT88.4 R16, [R183+0xe800] ;  /* 0x00e80000b710783b */ /* 0x000eec0000004200 */
[----:B-----5:R-:W-:Y:S01]  /*1bd50*/  F2FP.F16.F32.PACK_AB R9, R121, R118 ;  /* 0x000000767909723e */ /* 0x020fe200000000ff */
        /* <DEDUP_REMOVED lines=15> */
[C---:B-1----:R-:W-:Y:S06]  /*1be50*/  HMMA.16816.F32 R64, R8.reuse, R28, R64 ;  /* 0x0000001c0840723c */ /* 0x042fec0000001840 */
[C---:B------:R-:W-:Y:S06]  /*1be60*/  HMMA.16816.F32 R60, R8.reuse, R30, R56 ;  /* 0x0000001e083c723c */ /* 0x040fec0000001838 */
[----:B---3--:R-:W-:Y:S01]  /*1be70*/  HMMA.16816.F32 R44, R8, R16, R44 ;  /* 0x00000010082c723c */ /* 0x008fe2000000182c */
[----:B--2---:R-:W-:-:S04]  /*1be80*/  FFMA.FTZ R0, R101, R3, -R4 ;  /* 0x0000000365007223 */ /* 0x004fc80000010804 */
[----:B------:R1:W2:Y:S01]  /*1be90*/  MUFU.EX2 R116, R0 ;  /* 0x0000000000747308 */ /* 0x0002a20000000800 */
[C---:B------:R-:W-:Y:S01]  /*1bea0*/  HMMA.16816.F32 R28, R8.reuse, R18, R20 ;  /* 0x00000012081c723c */ /* 0x040fe20000001814 */
[----:B------:R-:W3:Y:S04]  /*1beb0*/  LDSM.16.MT88.4 R16, [R184+0xf000] ;  /* 0x00f00000b810783b */ /* 0x000ee80000004200 */
[----:B------:R-:W4:Y:S01]  /*1bec0*/  LDSM.16.MT88.4 R20, [R181+0xf000] ;  /* 0x00f00000b514783b */ /* 0x000f220000004200 */
[C---:B------:R-:W-:Y:S06]  /*1bed0*/  HMMA.16816.F32 R56, R8.reuse, R24, R52 ;  /* 0x000000180838723c */ /* 0x040fec0000001834 */
[----:B------:R-:W-:Y:S01]  /*1bee0*/  HMMA.16816.F32 R48, R8, R26, R48 ;  /* 0x0000001a0830723c */ /* 0x000fe20000001830 */
[----:B------:R-:W5:Y:S01]  /*1bef0*/  LDSM.16.MT88.4 R24, [R182+0xf000] ;  /* 0x00f00000b618783b */ /* 0x000f620000004200 */
[----:B-1----:R-:W-:-:S04]  /*1bf00*/  FFMA.FTZ R0, R100, R3, -R4 ;  /* 0x0000000364007223 */ /* 0x002fc80000010804 */
[C---:B------:R-:W-:Y:S01]  /*1bf10*/  HMMA.16816.F32 R36, R8.reuse, R40, R36 ;  /* 0x000000280824723c */ /* 0x040fe20000001824 */
[----:B------:R1:W-:Y:S05]  /*1bf20*/  MUFU.EX2 R115, R0 ;  /* 0x0000000000737308 */ /* 0x0003ea0000000800 */
[----:B------:R-:W-:Y:S07]  /*1bf30*/  HMMA.16816.F32 R32, R8, R42, R32 ;  /* 0x0000002a0820723c */ /* 0x000fee0000001820 */
[----:B------:R-:W-:Y:S01]  /*1bf40*/  FFMA.FTZ R8, R127, R3, -R6 ;  /* 0x000000037f087223 */ /* 0x000fe20000010806 */
[----:B--2---:R-:W-:-:S03]  /*1bf50*/  F2FP.F16.F32.PACK_AB R9, R116, R110 ;  /* 0x0000006e7409723e */ /* 0x004fc600000000ff */
[----:B------:R-:W-:Y:S01]  /*1bf60*/  MUFU.EX2 R109, R8 ;  /* 0x00000008006d7308 */ /* 0x000fe20000000800 */
[----:B-1----:R-:W-:-:S07]  /*1bf70*/  FFMA.FTZ R0, R143, R3, -R6 ;  /* 0x000000038f007223 */ /* 0x002fce0000010806 */
        /* <DEDUP_REMOVED lines=8> */
[----:B------:R1:W2:Y:S02]  /*1c000*/  MUFU.EX2 R108, R0 ;  /* 0x00000000006c7308 */ /* 0x0002a40000000800 */
[----:B-1----:R-:W-:Y:S01]  /*1c010*/  FFMA.FTZ R0, R90, R3, -R4 ;  /* 0x000000035a007223 */ /* 0x002fe20000010804 */
[----:B--2---:R-:W-:-:S05]  /*1c020*/  F2FP.F16.F32.PACK_AB R11, R108, R115 ;  /* 0x000000736c0b723e */ /* 0x004fca00000000ff */
[----:B------:R1:W-:Y:S02]  /*1c030*/  MUFU.EX2 R104, R0 ;  /* 0x0000000000687308 */ /* 0x0003e40000000800 */
[C---:B---3--:R-:W-:Y:S06]  /*1c040*/  HMMA.16816.F32 R56, R8.reuse, R16, R56 ;  /* 0x000000100838723c */ /* 0x048fec0000001838 */
[C---:B------:R-:W-:Y:S01]  /*1c050*/  HMMA.16816.F32 R48, R8.reuse, R18, R48 ;  /* 0x000000120830723c */ /* 0x040fe20000001830 */
[----:B------:R-:W2:Y:S05]  /*1c060*/  LDSM.16.MT88.4 R16, [R183+0xf000] ;  /* 0x00f00000b710783b */ /* 0x000eaa0000004200 */
[----:B----4-:R-:W-:Y:S01]  /*1c070*/  HMMA.16816.F32 R52, R8, R20, R64 ;  /* 0x000000140834723c */ /* 0x010fe20000001840 */
[----:B-1----:R-:W-:-:S04]  /*1c080*/  FFMA.FTZ R0, R96, R3, -R4 ;  /* 0x0000000360007223 */ /* 0x002fc80000010804 */
[----:B------:R1:W3:Y:S01]  /*1c090*/  MUFU.EX2 R105, R0 ;  /* 0x0000000000697308 */ /* 0x0002e20000000800 */
[C---:B------:R-:W-:Y:S01]  /*1c0a0*/  HMMA.16816.F32 R60, R8.reuse, R22, R60 ;  /* 0x00000016083c723c */ /* 0x040fe2000000183c */
[----:B------:R-:W4:Y:S05]  /*1c0b0*/  LDSM.16.MT88.4 R20, [R181+0xf800] ;  /* 0x00f80000b514783b */ /* 0x000f2a0000004200 */
[C---:B-----5:R-:W-:Y:S06]  /*1c0c0*/  HMMA.16816.F32 R36, R8.reuse, R24, R36 ;  /* 0x000000180824723c */ /* 0x060fec0000001824 */
[----:B------:R-:W-:Y:S01]  /*1c0d0*/  HMMA.16816.F32 R64, R8, R26, R32 ;  /* 0x0000001a0840723c */ /* 0x000fe20000001820 */
[----:B------:R-:W5:Y:S01]  /*1c0e0*/  LDSM.16.MT88.4 R24, [R184+0xf800] ;  /* 0x00f80000b818783b */ /* 0x000f620000004200 */
[----:B-1----:R-:W-:-:S04]  /*1c0f0*/  FFMA.FTZ R0, R81, R3, -R4 ;  /* 0x0000000351007223 */ /* 0x002fc80000010804 */
[----:B------:R1:W-:Y:S01]  /*1c100*/  MUFU.EX2 R106, R0 ;  /* 0x00000000006a7308 */ /* 0x0003e20000000800 */
[----:B--2---:R-:W-:Y:S01]  /*1c110*/  HMMA.16816.F32 R40, R8, R18, R28 ;  /* 0x000000120828723c */ /* 0x004fe2000000181c */
[----:B-1----:R-:W-:-:S05]  /*1c120*/  FFMA.FTZ R0, R80, R3, -R4 ;  /* 0x0000000350007223 */ /* 0x002fca0000010804 */
[----:B------:R-:W-:Y:S01]  /*1c130*/  HMMA.16816.F32 R80, R8, R16, R44 ;  /* 0x000000100850723c */ /* 0x000fe2000000182c */
[----:B------:R-:W1:Y:S01]  /*1c140*/  LDSM.16.MT88.4 R16, [R182+0xf800] ;  /* 0x00f80000b610783b */ /* 0x000e620000004200 */
[----:B------:R2:W4:Y:S05]  /*1c150*/  MUFU.EX2 R107, R0 ;  /* 0x00000000006b7308 */ /* 0x00052a0000000800 */
        /* <DEDUP_REMOVED lines=17> */
[----:B-----5:R-:W-:Y:S01]  /*1c270*/  HMMA.16816.F32 R44, R8, R24, R56 ;  /* 0x00000018082c723c */ /* 0x020fe20000001838 */
[----:B--2---:R-:W-:-:S04]  /*1c280*/  FFMA.FTZ R0, R89, R3, -R4 ;  /* 0x0000000359007223 */ /* 0x004fc80000010804 */
[----:B------:R2:W4:Y:S01]  /*1c290*/  MUFU.EX2 R97, R0 ;  /* 0x0000000000617308 */ /* 0x0005220000000800 */
[C---:B------:R-:W-:Y:S01]  /*1c2a0*/  HMMA.16816.F32 R52, R8.reuse, R26, R48 ;  /* 0x0000001a0834723c */ /* 0x040fe20000001830 */
[----:B------:R-:W5:Y:S04]  /*1c2b0*/  LDSM.16.MT88.4 R24, [R181+0x10000] ;  /* 0x01000000b518783b */ /* 0x000f680000004200 */
[----:B------:R-:W-:Y:S01]  /*1c2c0*/  LDSM.16.MT88.4 R48, [R182+0x10000] ;  /* 0x01000000b630783b */ /* 0x000fe20000004200 */
[C---:B-1----:R-:W-:Y:S03]  /*1c2d0*/  HMMA.16816.F32 R72, R8.reuse, R16, R36 ;  /* 0x000000100848723c */ /* 0x042fe60000001824 */
[----:B------:R-:W1:Y:S03]  /*1c2e0*/  LDSM.16.MT88.4 R36, [R184+0x10000] ;  /* 0x01000000b824783b */ /* 0x000e660000004200 */
[----:B------:R-:W-:Y:S01]  /*1c2f0*/  HMMA.16816.F32 R56, R8, R18, R64 ;  /* 0x000000120838723c */ /* 0x000fe20000001840 */
[----:B------:R-:W1:Y:S01]  /*1c300*/  LDSM.16.MT88.4 R64, [R183+0x10000] ;  /* 0x01000000b740783b */ /* 0x000e620000004200 */
[----:B--2---:R-:W-:Y:S01]  /*1c310*/  FFMA.FTZ R0, R200, R3, -R4 ;  /* 0x00000003c8007223 */ /* 0x004fe20000010804 */
[----:B----4-:R-:W-:-:S03]  /*1c320*/  F2FP.F16.F32.PACK_AB R17, R97, R99 ;  /* 0x000000636111723e */ /* 0x010fc600000000ff */
[----:B------:R2:W-:Y:S01]  /*1c330*/  MUFU.EX2 R98, R0 ;  /* 0x0000000000627308 */ /* 0x0005e20000000800 */
[C---:B---3--:R-:W-:Y:S06]  /*1c340*/  HMMA.16816.F32 R80, R8.reuse, R20, R80 ;  /* 0x000000140850723c */ /* 0x048fec0000001850 */
[----:B------:R-:W-:Y:S01]  /*1c350*/  HMMA.16816.F32 R76, R8, R22, R40 ;  /* 0x00000016084c723c */ /* 0x000fe20000001828 */
[----:B------:R-:W-:Y:S01]  /*1c360*/  LDSM.16.MT88.4 R40, [R182+0x10800] ;  /* 0x01080000b628783b */ /* 0x000fe20000004200 */
[----:B--2---:R-:W-:-:S03]  /*1c370*/  FFMA.FTZ R0, R201, R3, -R4 ;  /* 0x00000003c9007223 */ /* 0x004fc60000010804 */
[----:B------:R-:W-:Y:S01]  /*1c380*/  LDSM.16.MT88.4 R20, [R181+0x10800] ;  /* 0x01080000b514783b */ /* 0x000fe20000004200 */
[----:B------:R2:W3:Y:S01]  /*1c390*/  MUFU.EX2 R96, R0 ;  /* 0x0000000000607308 */ /* 0x0004e20000000800 */
[----:B------:R-:W-:-:S07]  /*1c3a0*/  FFMA.FTZ R9, R211, R3, -R4 ;  /* 0x00000003d3097223 */ /* 0x000fce0000010804 */
[----:B------:R-:W-:Y:S01]  /*1c3b0*/  MUFU.EX2 R84, R9 ;  /* 0x0000000900547308 */ /* 0x000fe20000000800 */
[----:B--2---:R-:W-:Y:S01]  /*1c3c0*/  FFMA.FTZ R0, R198, R3, -R4 ;  /* 0x00000003c6007223 */ /* 0x004fe20000010804 */
[----:B---3--:R-:W-:-:S06]  /*1c3d0*/  F2FP.F16.F32.PACK_AB R19, R96, R98 ;  /* 0x000000626013723e */ /* 0x008fcc00000000ff */
[----:B------:R2:W-:Y:S02]  /*1c3e0*/  MUFU.EX2 R95, R0 ;  /* 0x00000000005f7308 */ /* 0x0005e40000000800 */
[----:B--2---:R-:W-:-:S06]  /*1c3f0*/  FFMA.FTZ R0, R206, R3, -R6 ;  /* 0x00000003ce007223 */ /* 0x004fcc0000010806 */
[----:B------:R2:W-:Y:S02]  /*1c400*/  MUFU.EX2 R94, R0 ;  /* 0x00000000005e7308 */ /* 0x0005e40000000800 */
[----:B--2---:R-:W-:-:S06]  /*1c410*/  FFMA.FTZ R0, R207, R3, -R6 ;  /* 0x00000003cf007223 */ /* 0x004fcc0000010806 */
[----:B------:R2:W3:Y:S02]  /*1c420*/  MUFU.EX2 R91, R0 ;  /* 0x00000000005b7308 */ /* 0x0004e40000000800 */
[----:B--2---:R-:W-:Y:S01]  /*1c430*/  FFMA.FTZ R0, R204, R3, -R6 ;  /* 0x00000003cc007223 */ /* 0x004fe20000010806 */
[----:B---3--:R-:W-:-:S05]  /*1c440*/  F2FP.F16.F32.PACK_AB R16, R91, R94 ;  /* 0x0000005e5b10723e */ /* 0x008fca00000000ff */
[----:B------:R2:W-:Y:S02]  /*1c450*/  MUFU.EX2 R93, R0 ;  /* 0x00000000005d7308 */ /* 0x0005e40000000800 */
[----:B--2---:R-:W-:Y:S01]  /*1c460*/  FADD.FTZ R0, R149, R12 ;  /* 0x0000000c95007221 */ /* 0x004fe20000010000 */
[----:B------:R-:W-:-:S03]  /*1c470*/  FFMA.FTZ R12, R203, R3, -R6 ;  /* 0x00000003cb0c7223 */ /* 0x000fc60000010806 */
[----:B------:R-:W-:Y:S02]  /*1c480*/  FADD.FTZ R0, R175, R0 ;  /* 0x00000000af007221 */ /* 0x000fe40000010000 */
[----:B------:R2:W3:Y:S02]  /*1c490*/  MUFU.EX2 R90, R12 ;  /* 0x0000000c005a7308 */ /* 0x0004e40000000800 */
[----:B------:R-:W-:Y:S01]  /*1c4a0*/  FADD.FTZ R0, R92, R0 ;  /* 0x000000005c007221 */ /* 0x000fe20000010000 */
[----:B--2---:R-:W-:Y:S01]  /*1c4b0*/  FADD.FTZ R12, R173, R13 ;  /* 0x0000000dad0c7221 */ /* 0x004fe20000010000 */
[----:B------:R-:W-:Y:S01]  /*1c4c0*/  FFMA.FTZ R13, R202, R3, -R4 ;  /* 0x00000003ca0d7223 */ /* 0x000fe20000010804 */
[----:B---3--:R-:W-:Y:S02]  /*1c4d0*/  F2FP.F16.F32.PACK_AB R18, R90, R93 ;  /* 0x0000005d5a12723e */ /* 0x008fe400000000ff */
[----:B------:R-:W-:Y:S01]  /*1c4e0*/  FADD.FTZ R12, R174, R12 ;  /* 0x0000000cae0c7221 */ /* 0x000fe20000010000 */
[----:B------:R2:W3:Y:S03]  /*1c4f0*/  MUFU.EX2 R92, R13 ;  /* 0x0000000d005c7308 */ /* 0x0004e60000000800 */
[----:B------:R-:W-:Y:S01]  /*1c500*/  FADD.FTZ R12, R148, R12 ;  /* 0x0000000c940c7221 */ /* 0x000fe20000010000 */
[----:B-----5:R-:W-:Y:S01]  /*1c510*/  HMMA.16816.F32 R60, R16, R24, R32 ;  /* 0x00000018103c723c */ /* 0x020fe20000001820 */
[----:B------:R-:W-:Y:S02]  /*1c520*/  LDSM.16.MT88.4 R32, [R184+0x10800] ;  /* 0x01080000b820783b */ /* 0x000fe40000004200 */
[----:B------:R-:W-:-:S03]  /*1c530*/  FADD.FTZ R12, R172, R12 ;  /* 0x0000000cac0c7221 */ /* 0x000fc60000010000 */
[----:B------:R-:W-:Y:S01]  /*1c540*/  HMMA.16816.F32 R24, R16, R26, R28 ;  /* 0x0000001a1018723c */ /* 0x000fe2000000181c */
[----:B------:R-:W-:-:S04]  /*1c550*/  FADD.FTZ R8, R169, R12 ;  /* 0x0000000ca9087221 */ /* 0x000fc80000010000 */
[----:B------:R-:W-:Y:S01]  /*1c560*/  FADD.FTZ R8, R168, R8 ;  /* 0x00000008a8087221 */ /* 0x000fe20000010000 */
[C---:B-1----:R-:W-:Y:S01]  /*1c570*/  HMMA.16816.F32 R28, R16.reuse, R36, R44 ;  /* 0x00000024101c723c */ /* 0x042fe2000000182c */
[----:B--2---:R-:W-:Y:S01]  /*1c580*/  FADD.FTZ R13, R170, R0 ;  /* 0x00000000aa0d7221 */ /* 0x004fe20000010000 */
[----:B------:R-:W-:Y:S01]  /*1c590*/  FFMA.FTZ R0, R205, R3, -R4 ;  /* 0x00000003cd007223 */ /* 0x000fe20000010804 */
[----:B------:R-:W-:Y:S01]  /*1c5a0*/  FADD.FTZ R8, R164, R8 ;  /* 0x00000008a4087221 */ /* 0x000fe20000010000 */
[----:B---3--:R-:W-:Y:S02]  /*1c5b0*/  F2FP.F16.F32.PACK_AB R9, R92, R95 ;  /* 0x0000005f5c09723e */ /* 0x008fe400000000ff */
[----:B------:R1:W2:Y:S01]  /*1c5c0*/  MUFU.EX2 R89, R0 ;  /* 0x0000000000597308 */ /* 0x0002a20000000800 */
[C---:B------:R-:W-:Y:S06]  /*1c5d0*/  HMMA.16816.F32 R44, R16.reuse, R48, R72 ;  /* 0x00000030102c723c */ /* 0x040fec0000001848 */
[C---:B------:R-:W-:Y:S06]  /*1c5e0*/  HMMA.16816.F32 R48, R16.reuse, R50, R56 ;  /* 0x000000321030723c */ /* 0x040fec0000001838 */
[----:B------:R-:W-:Y:S01]  /*1c5f0*/  HMMA.16816.F32 R56, R16, R64, R80 ;  /* 0x000000401038723c */ /* 0x000fe20000001850 */
[----:B-1----:R-:W-:Y:S01]  /*1c600*/  FFMA.FTZ R0, R209, R3, -R6 ;  /* 0x00000003d1007223 */ /* 0x002fe20000010806 */
[----:B--2---:R-:W-:-:S04]  /*1c610*/  F2FP.F16.F32.PACK_AB R11, R84, R89 ;  /* 0x00000059540b723e */ /* 0x004fc800000000ff */
[C---:B------:R-:W-:Y:S01]  /*1c620*/  HMMA.16816.F32 R64, R16.reuse, R66, R76 ;  /* 0x000000421040723c */ /* 0x040fe2000000184c */
[----:B------:R1:W-:Y:S05]  /*1c630*/  MUFU.EX2 R88, R0 ;  /* 0x0000000000587308 */ /* 0x0003ea0000000800 */
[----:B------:R-:W-:Y:S01]  /*1c640*/  HMMA.16816.F32 R36, R16, R38, R52 ;  /* 0x000000261024723c */ /* 0x000fe20000001834 */
[----:B------:R-:W2:Y:S04]  /*1c650*/  LDSM.16.MT88.4 R52, [R183+0x10800] ;  /* 0x01080000b734783b */ /* 0x000ea80000004200 */
[----:B------:R-:W3:Y:S01]  /*1c660*/  LDSM.16.MT88.4 R16, [R184+0x11000] ;  /* 0x01100000b810783b */ /* 0x000ee20000004200 */
[----:B-1----:R-:W-:-:S04]  /*1c670*/  FFMA.FTZ R0, R208, R3, -R6 ;  /* 0x00000003d0007223 */ /* 0x002fc80000010806 */
[----:B------:R1:W4:Y:S02]  /*1c680*/  MUFU.EX2 R87, R0 ;  /* 0x0000000000577308 */ /* 0x0003240000000800 */
[----:B-1----:R-:W-:-:S06]  /*1c690*/  FFMA.FTZ R0, R210, R3, -R6 ;  /* 0x00000003d2007223 */ /* 0x002fcc0000010806 */
[----:B------:R1:W-:Y:S02]  /*1c6a0*/  MUFU.EX2 R86, R0 ;  /* 0x0000000000567308 */ /* 0x0003e40000000800 */
[----:B-1----:R-:W-:-:S06]  /*1c6b0*/  FFMA.FTZ R0, R212, R3, -R6 ;  /* 0x00000003d4007223 */ /* 0x002fcc0000010806 */
[----:B------:R1:W5:Y:S02]  /*1c6c0*/  MUFU.EX2 R85, R0 ;  /* 0x0000000000557308 */ /* 0x0003640000000800 */
[----:B-1----:R-:W-:Y:S01]  /*1c6d0*/  FADD.FTZ R0, R167, R13 ;  /* 0x0000000da7007221 */ /* 0x002fe20000010000 */
[----:B------:R-:W-:Y:S01]  /*1c6e0*/  FADD.FTZ R13, R166, R8 ;  /* 0x00000008a60d7221 */ /* 0x000fe20000010000 */
[----:B----4-:R-:W-:Y:S02]  /*1c6f0*/  F2FP.F16.F32.PACK_AB R8, R87, R88 ;  /* 0x000000585708723e */ /* 0x010fe400000000ff */
[----:B------:R-:W-:Y:S01]  /*1c700*/  FADD.FTZ R0, R171, R0 ;  /* 0x00000000ab007221 */ /* 0x000fe20000010000 */
[----:B------:R-:W-:Y:S01]  /*1c710*/  FADD.FTZ R13, R132, R13 ;  /* 0x0000000d840d7221 */ /* 0x000fe20000010000 */
[----:B-----5:R-:W-:Y:S02]  /*1c720*/  F2FP.F16.F32.PACK_AB R10, R85, R86 ;  /* 0x00000056550a723e */ /* 0x020fe400000000ff */
[----:B------:R-:W-:Y:S01]  /*1c730*/  FADD.FTZ R0, R195, R0 ;  /* 0x00000000c3007221 */ /* 0x000fe20000010000 */
[----:B------:R-:W-:-:S03]  /*1c740*/  FADD.FTZ R13, R134, R13 ;  /* 0x0000000d860d7221 */ /* 0x000fc60000010000 */
[----:B------:R-:W-:Y:S01]  /*1c750*/  FADD.FTZ R12, R165, R0 ;  /* 0x00000000a50c7221 */ /* 0x000fe20000010000 */
[----:B------:R-:W-:Y:S01]  /*1c760*/  FFMA.FTZ R0, R213, R3, -R4 ;  /* 0x00000003d5007223 */ /* 0x000fe20000010804 */
[----:B------:R-:W-:Y:S01]  /*1c770*/  FADD.FTZ R13, R248, R13 ;  /* 0x0000000df80d7221 */ /* 0x000fe20000010000 */
[----:B--2---:R-:W-:Y:S01]  /*1c780*/  HMMA.16816.F32 R56, R8, R52, R56 ;  /* 0x000000340838723c */ /* 0x004fe20000001838 */
[----:B------:R-:W-:Y:S01]  /*1c790*/  LDSM.16.MT88.4 R164, [R181+0x11800] ;  /* 0x01180000b5a4783b */ /* 0x000fe20000004200 */
[----:B------:R1:W-:Y:S01]  /*1c7a0*/  MUFU.EX2 R80, R0 ;  /* 0x0000000000507308 */ /* 0x0003e20000000800 */
[----:B------:R-:W-:-:S03]  /*1c7b0*/  FADD.FTZ R13, R247, R13 ;  /* 0x0000000df70d7221 */ /* 0x000fc60000010000 */
[----:B------:R-:W-:Y:S01]  /*1c7c0*/  HMMA.16816.F32 R48, R8, R42, R48 ;  /* 0x0000002a0830723c */ /* 0x000fe20000001830 */
[----:B------:R-:W-:-:S04]  /*1c7d0*/  FADD.FTZ R13, R245, R13 ;  /* 0x0000000df50d7221 */ /* 0x000fc80000010000 */
[----:B------:R-:W-:Y:S01]  /*1c7e0*/  FADD.FTZ R13, R246, R13 ;  /* 0x0000000df60d7221 */ /* 0x000fe20000010000 */
[----:B------:R-:W-:Y:S03]  /*1c7f0*/  HMMA.16816.F32 R44, R8, R40, R44 ;  /* 0x00000028082c723c */ /* 0x000fe6000000182c */
[----:B------:R-:W-:-:S03]  /*1c800*/  FADD.FTZ R13, R70, R13 ;  /* 0x0000000d460d7221 */ /* 0x000fc60000010000 */
[----:B------:R-:W-:Y:S01]  /*1c810*/  HMMA.16816.F32 R36, R8, R34, R36 ;  /* 0x000000220824723c */ /* 0x000fe20000001824 */
[----:B-1----:R-:W-:Y:S01]  /*1c820*/  FFMA.FTZ R0, R215, R3, -R4 ;  /* 0x00000003d7007223 */ /* 0x002fe20000010804 */
[----:B------:R-:W-:-:S03]  /*1c830*/  FADD.FTZ R13, R240, R13 ;  /* 0x0000000df00d7221 */ /* 0x000fc60000010000 */
[----:B------:R1:W2:Y:S01]  /*1c840*/  MUFU.EX2 R78, R0 ;  /* 0x00000000004e7308 */ /* 0x0002a20000000800 */
[----:B------:R-:W-:Y:S01]  /*1c850*/  FADD.FTZ R13, R69, R13 ;  /* 0x0000000d450d7221 */ /* 0x000fe20000010000 */
[----:B------:R-:W-:Y:S03]  /*1c860*/  HMMA.16816.F32 R60, R8, R20, R60 ;  /* 0x00000014083c723c */ /* 0x000fe6000000183c */
[----:B------:R-:W-:-:S03]  /*1c870*/  FADD.FTZ R13, R239, R13 ;  /* 0x0000000def0d7221 */ /* 0x000fc60000010000 */
[C---:B------:R-:W-:Y:S01]  /*1c880*/  HMMA.16816.F32 R72, R8.reuse, R22, R24 ;  /* 0x000000160848723c */ /* 0x040fe20000001818 */
[----:B------:R-:W-:Y:S01]  /*1c890*/  FADD.FTZ R13, R179, R13 ;  /* 0x0000000db30d7221 */ /* 0x000fe20000010000 */
[----:B------:R-:W4:Y:S03]  /*1c8a0*/  LDSM.16.MT88.4 R20, [R181+0x11000] ;  /* 0x01100000b514783b */ /* 0x000f260000004200 */
[----:B------:R-:W-:Y:S01]  /*1c8b0*/  FADD.FTZ R13, R178, R13 ;  /* 0x0000000db20d7221 */ /* 0x000fe20000010000 */
[----:B------:R-:W-:Y:S01]  /*1c8c0*/  LDSM.16.MT88.4 R24, [R183+0x11000] ;  /* 0x01100000b718783b */ /* 0x000fe20000004200 */
[----:B-1----:R-:W-:Y:S01]  /*1c8d0*/  FADD.FTZ R0, R135, R12 ;  /* 0x0000000c87007221 */ /* 0x002fe20000010000 */
[-CC-:B------:R-:W-:Y:S01]  /*1c8e0*/  FFMA.FTZ R12, R214, R3.reuse, -R4.reuse ;  /* 0x00000003d60c7223 */ /* 0x180fe20000010804 */
[----:B------:R-:W-:Y:S01]  /*1c8f0*/  FADD.FTZ R13, R15, R13 ;  /* 0x0000000d0f0d7221 */ /* 0x000fe20000010000 */
[----:B------:R-:W-:Y:S01]  /*1c900*/  FFMA.FTZ R15, R222, R3, -R4 ;  /* 0x00000003de0f7223 */ /* 0x000fe20000010804 */
[----:B------:R-:W-:Y:S01]  /*1c910*/  FADD.FTZ R0, R133, R0 ;  /* 0x0000000085007221 */ /* 0x000fe20000010000 */
[----:B------:R1:W-:Y:S01]  /*1c920*/  MUFU.EX2 R77, R12 ;  /* 0x0000000c004d7308 */ /* 0x0003e20000000800 */
[----:B------:R-:W-:Y:S01]  /*1c930*/  FADD.FTZ R13, R177, R13 ;  /* 0x0000000db10d7221 */ /* 0x000fe20000010000 */
[C---:B------:R-:W-:Y:S01]  /*1c940*/  HMMA.16816.F32 R132, R8.reuse, R32, R28 ;  /* 0x000000200884723c */ /* 0x040fe2000000181c */
[----:B------:R-:W-:Y:S01]  /*1c950*/  FADD.FTZ R0, R249, R0 ;  /* 0x00000000f9007221 */ /* 0x000fe20000010000 */
[----:B------:R-:W5:Y:S03]  /*1c960*/  LDSM.16.MT88.4 R28, [R182+0x11000] ;  /* 0x01100000b61c783b */ /* 0x000f660000004200 */
[----:B------:R-:W-:Y:S01]  /*1c970*/  FADD.FTZ R0, R250, R0 ;  /* 0x00000000fa007221 */ /* 0x000fe20000010000 */
[----:B------:R-:W-:Y:S01]  /*1c980*/  HMMA.16816.F32 R32, R8, R54, R64 ;  /* 0x000000360820723c */ /* 0x000fe20000001840 */
[----:B------:R-:W-:Y:S02]  /*1c990*/  MUFU.EX2 R42, R15 ;  /* 0x0000000f002a7308 */ /* 0x000fe40000000800 */
[----:B------:R-:W-:-:S04]  /*1c9a0*/  FADD.FTZ R0, R252, R0 ;  /* 0x00000000fc007221 */ /* 0x000fc80000010000 */
[----:B------:R-:W-:Y:S01]  /*1c9b0*/  FADD.FTZ R0, R244, R0 ;  /* 0x00000000f4007221 */ /* 0x000fe20000010000 */
[----:B--2---:R-:W-:Y:S01]  /*1c9c0*/  F2FP.F16.F32.PACK_AB R9, R78, R80 ;  /* 0x000000504e09723e */ /* 0x004fe200000000ff */
[----:B-1----:R-:W-:Y:S02]  /*1c9d0*/  FFMA.FTZ R12, R216, R3, -R6 ;  /* 0x00000003d80c7223 */ /* 0x002fe40000010806 */
[----:B------:R-:W-:Y:S02]  /*1c9e0*/  FADD.FTZ R0, R241, R0 ;  /* 0x00000000f1007221 */ /* 0x000fe40000010000 */
[----:B------:R1:W-:Y:S02]  /*1c9f0*/  MUFU.EX2 R76, R12 ;  /* 0x0000000c004c7308 */ /* 0x0003e40000000800 */
[----:B------:R-:W-:-:S04]  /*1ca00*/  FADD.FTZ R0, R242, R0 ;  /* 0x00000000f2007221 */ /* 0x000fc80000010000 */
[----:B------:R-:W-:-:S04]  /*1ca10*/  FADD.FTZ R0, R243, R0 ;  /* 0x00000000f3007221 */ /* 0x000fc80000010000 */
[----:B------:R-:W-:-:S04]  /*1ca20*/  FADD.FTZ R0, R238, R0 ;  /* 0x00000000ee007221 */ /* 0x000fc80000010000 */
[----:B------:R-:W-:Y:S01]  /*1ca30*/  FADD.FTZ R0, R194, R0 ;  /* 0x00000000c2007221 */ /* 0x000fe20000010000 */
[----:B-1----:R-:W-:-:S03]  /*1ca40*/  FFMA.FTZ R12, R217, R3, -R6 ;  /* 0x00000003d90c7223 */ /* 0x002fc60000010806 */
[----:B------:R-:W-:Y:S01]  /*1ca50*/  FADD.FTZ R0, R237, R0 ;  /* 0x00000000ed007221 */ /* 0x000fe20000010000 */
        /* <DEDUP_REMOVED lines=9> */
[----:B-1----:R-:W-:Y:S01]  /*1caf0*/  FADD.FTZ R12, R236, R0 ;  /* 0x00000000ec0c7221 */ /* 0x002fe20000010000 */
[----:B------:R-:W-:Y:S01]  /*1cb00*/  FFMA.FTZ R0, R221, R3, -R4 ;  /* 0x00000003dd007223 */ /* 0x000fe20000010804 */
[----:B--2---:R-:W-:Y:S02]  /*1cb10*/  F2FP.F16.F32.PACK_AB R11, R52, R77 ;  /* 0x0000004d340b723e */ /* 0x004fe400000000ff */
[----:B------:R-:W-:Y:S02]  /*1cb20*/  FADD.FTZ R12, R176, R12 ;  /* 0x0000000cb00c7221 */ /* 0x000fe40000010000 */
[----:B------:R1:W2:Y:S03]  /*1cb30*/  MUFU.EX2 R43, R0 ;  /* 0x00000000002b7308 */ /* 0x0002a60000000800 */
[C---:B---3--:R-:W-:Y:S06]  /*1cb40*/  HMMA.16816.F32 R132, R8.reuse, R16, R132 ;  /* 0x000000100884723c */ /* 0x048fec0000001884 */
[C---:B----4-:R-:W-:Y:S06]  /*1cb50*/  HMMA.16816.F32 R168, R8.reuse, R20, R60 ;  /* 0x0000001408a8723c */ /* 0x050fec000000183c */
[C---:B-----5:R-:W-:Y:S01]  /*1cb60*/  HMMA.16816.F32 R140, R8.reuse, R28, R44 ;  /* 0x0000001c088c723c */ /* 0x060fe2000000182c */
[----:B-1----:R-:W-:Y:S01]  /*1cb70*/  FADD.FTZ R0, R153, R12 ;  /* 0x0000000c99007221 */ /* 0x002fe20000010000 */
[----:B------:R-:W-:Y:S01]  /*1cb80*/  FADD.FTZ R12, R152, R13 ;  /* 0x0000000d980c7221 */ /* 0x000fe20000010000 */
[----:B------:R-:W-:Y:S01]  /*1cb90*/  FFMA.FTZ R13, R223, R3, -R4 ;  /* 0x00000003df0d7223 */ /* 0x000fe20000010804 */
[----:B--2---:R-:W-:Y:S01]  /*1cba0*/  F2FP.F16.F32.PACK_AB R153, R42, R43 ;  /* 0x0000002b2a99723e */ /* 0x004fe200000000ff */
        /* <DEDUP_REMOVED lines=26> */
[----:B------:R-:W-:Y:S01]  /*1cd50*/  HMMA.16816.F32 R32, R8, R26, R32 ;  /* 0x0000001a0820723c */ /* 0x000fe20000001820 */
[----:B------:R-:W4:Y:S02]  /*1cd60*/  LDSM.16.MT88.4 R8, [R183+0x11800] ;  /* 0x01180000b708783b */ /* 0x000f240000004200 */
        /* <DEDUP_REMOVED lines=146> */
.L_x_4279:
[----:B-1----:R-:W3:Y:S02]  /*1d690*/  LD.E R0, desc[UR6][R160.64+0x40] ;  /* 0x00004006a0007980 */ /* 0x002ee4000c101900 */
[----:B---3--:R-:W-:-:S04]  /*1d6a0*/  LEA R0, -R0, RZ, 0x8 ;  /* 0x000000ff00007211 */ /* 0x008fc800078e41ff */
[----:B------:R-:W-:Y:S02]  /*1d6b0*/  SHF.R.S32.HI R3, RZ, 0x1f, R0 ;  /* 0x0000001fff037819 */ /* 0x000fe40000011400 */
.L_x_4280:
[----:B------:R-:W-:Y:S05]  /*1d6c0*/  BSYNC B0 ;  /* 0x0000000000007941 */ /* 0x000fea0003800000 */
.L_x_4278:
[----:B------:R-:W3:Y:S04]  /*1d6d0*/  LDL R6, [R1] ;  /* 0x0000000001067983 */ /* 0x000ee80000100800 */
[----:B------:R-:W4:Y:S04]  /*1d6e0*/  LDL.LU R24, [R1+0x70] ;  /* 0x0000700001187983 */ /* 0x000f280000300800 */
[----:B------:R-:W2:Y:S04]  /*1d6f0*/  LDL.LU R23, [R1+0xd8] ;  /* 0x0000d80001177983 */ /* 0x000ea80000300800 */
[----:B------:R-:W3:Y:S04]  /*1d700*/  LDL.LU R22, [R1+0x100] ;  /* 0x0001000001167983 */ /* 0x000ee80000300800 */
[----:B------:R-:W3:Y:S04]  /*1d710*/  LDL.LU R21, [R1+0xe4] ;  /* 0x0000e40001157983 */ /* 0x000ee80000300800 */
[----:B------:R-:W3:Y:S04]  /*1d720*/  LDL.LU R20, [R1+0xe0] ;  /* 0x0000e00001147983 */ /* 0x000ee80000300800 */
[----:B------:R-:W3:Y:S04]  /*1d730*/  LDL.LU R19, [R1+0xf4] ;  /* 0x0000f40001137983 */ /* 0x000ee80000300800 */
[----:B------:R-:W3:Y:S04]  /*1d740*/  LDL.LU R18, [R1+0xdc] ;  /* 0x0000dc0001127983 */ /* 0x000ee80000300800 */
[----:B------:R-:W3:Y:S04]  /*1d750*/  LDL.LU R17, [R1+0x10c] ;  /* 0x00010c0001117983 */ /* 0x000ee80000300800 */
[----:B------:R-:W3:Y:S04]  /*1d760*/  LDL.LU R16, [R1+0xfc] ;  /* 0x0000fc0001107983 */ /* 0x000ee80000300800 */
[----:B------:R-:W3:Y:S04]  /*1d770*/  LDL.LU R15, [R1+0xf8] ;  /* 0x0000f800010f7983 */ /* 0x000ee80000300800 */
[----:B------:R-:W3:Y:S04]  /*1d780*/  LDL R13, [R1+0x150] ;  /* 0x00015000010d7983 */ /* 0x000ee80000100800 */
[----:B------:R-:W3:Y:S04]  /*1d790*/  LDL.LU R12, [R1+0xd4] ;  /* 0x0000d400010c7983 */ /* 0x000ee80000300800 */
[----:B------:R-:W3:Y:S04]  /*1d7a0*/  LDL.LU R11, [R1+0xe8] ;  /* 0x0000e800010b7983 */ /* 0x000ee80000300800 */
[----:B------:R-:W3:Y:S04]  /*1d7b0*/  LDL.LU R10, [R1+0xf0] ;  /* 0x0000f000010a7983 */ /* 0x000ee80000300800 */
[----:B------:R-:W3:Y:S04]  /*1d7c0*/  LDL.LU R9, [R1+0xec] ;  /* 0x0000ec0001097983 */ /* 0x000ee80000300800 */
[----:B------:R-:W3:Y:S04]  /*1d7d0*/  LDL.LU R8, [R1+0x104] ;  /* 0x0001040001087983 */ /* 0x000ee80000300800 */
[----:B------:R-:W3:Y:S04]  /*1d7e0*/  LDL R4, [R1+0x4] ;  /* 0x0000040001047983 */ /* 0x000ee80000100800 */
[----:B------:R-:W3:Y:S04]  /*1d7f0*/  LDL R25, [R1+0x10] ;  /* 0x0000100001197983 */ /* 0x000ee80000100800 */
[----:B------:R-:W3:Y:S01]  /*1d800*/  LDL R26, [R1+0x14] ;  /* 0x00001400011a7983 */ /* 0x000ee20000100800 */
[----:B------:R-:W-:-:S04]  /*1d810*/  LEA R114, P3, R0, R224, 0x1 ;  /* 0x000000e000727211 */ /* 0x000fc800078608ff */
[----:B------:R-:W-:Y:S01]  /*1d820*/  LEA.HI.X R115, R0, R225, R3, 0x1, P3 ;  /* 0x000000e100737211 */ /* 0x000fe200018f0c03 */
[----:B------:R-:W-:Y:S04]  /*1d830*/  STL [R1+0x168], R132 ;  /* 0x0001688401007387 */ /* 0x000fe80000100800 */
[----:B------:R-:W-:Y:S04]  /*1d840*/  STL [R1+0x164], R112 ;  /* 0x0001647001007387 */ /* 0x000fe80000100800 */
[----:B------:R-:W-:Y:S01]  /*1d850*/  STL [R1+0x160], R14 ;  /* 0x0001600e01007387 */ /* 0x000fe20000100800 */
[----:B----4-:R-:W-:-:S02]  /*1d860*/  IMAD.MOV.U32 R63, RZ, RZ, R24 ;  /* 0x000000ffff3f7224 */ /* 0x010fc400078e0018 */
[----:B--2---:R-:W-:Y:S02]  /*1d870*/  IMAD.MOV.U32 R62, RZ, RZ, R23 ;  /* 0x000000ffff3e7224 */ /* 0x004fe400078e0017 */
[----:B---3--:R-:W-:Y:S02]  /*1d880*/  IMAD.MOV.U32 R61, RZ, RZ, R22 ;  /* 0x000000ffff3d7224 */ /* 0x008fe400078e0016 */
        /* <DEDUP_REMOVED lines=10> */
[----:B------:R-:W-:Y:S02]  /*1d930*/  @!P1 IMAD.MOV.U32 R8, RZ, RZ, R0 ;  /* 0x000000ffff089224 */ /* 0x000fe400078e0000 */
[----:B------:R-:W-:Y:S02]  /*1d940*/  @!P1 IMAD.MOV.U32 R9, RZ, RZ, R3 ;  /* 0x000000ffff099224 */ /* 0x000fe400078e0003 */
[----:B------:R-:W-:Y:S01]  /*1d950*/  @!P1 IMAD.X R6, R3, 0x1, R6, P2 ;  /* 0x0000000103069824 */ /* 0x000fe200010e0606 */
[----:B------:R-:W-:Y:S01]  /*1d960*/  @!P1 LEA R46, P2, R4, R224, 0x1 ;  /* 0x000000e0042e9211 */ /* 0x000fe200078408ff */
[----:B------:R-:W-:Y:S01]  /*1d970*/  IMAD.MOV.U32 R50, RZ, RZ, R10 ;  /* 0x000000ffff327224 */ /* 0x000fe200078e000a */
[----:B------:R-:W-:Y:S01]  /*1d980*/  @!P1 LEA R10, P4, R64, R0, 0x5 ;  /* 0x00000000400a9211 */ /* 0x000fe200078828ff */
[----:B------:R-:W-:Y:S02]  /*1d990*/  @!P1 IMAD R11, R26, 0x30, RZ ;  /* 0x000000301a0b9824 */ /* 0x000fe400078e02ff */
[----:B------:R-:W-:Y:S01]  /*1d9a0*/  @!P1 IMAD.WIDE.U32 R8, R64, 0x30, R8 ;  /* 0x0000003040089825 */ /* 0x000fe200078e0008 */
[----:B------:R-:W-:-:S02]  /*1d9b0*/  @!P1 LEA.HI.X R47, R4, R225, R6, 0x1, P2 ;  /* 0x000000e1042f9211 */ /* 0x000fc400010f0c06 */
[C---:B------:R-:W-:Y:S01]  /*1d9c0*/  @!P1 LEA R4, P3, R64.reuse, R0, 0x6 ;  /* 0x0000000040049211 */ /* 0x040fe200078630ff */
[----:B------:R-:W-:Y:S01]  /*1d9d0*/  IMAD.MOV.U32 R52, RZ, RZ, R12 ;  /* 0x000000ffff347224 */ /* 0x000fe200078e000c */
[-CC-:B------:R-:W-:Y:S01]  /*1d9e0*/  @!P1 LEA.HI.X R12, R64, R3.reuse, R26.reuse, 0x5, P4 ;  /* 0x00000003400c9211 */ /* 0x180fe200020f2c1a */
[----:B------:R-:W-:Y:S01]  /*1d9f0*/  @!P1 IMAD.IADD R11, R9, 0x1, R11 ;  /* 0x00000001090b9824 */ /* 0x000fe200078e020b */
[----:B------:R-:W-:Y:S01]  /*1da00*/  @!P1 LEA R42, P4, R8, R224, 0x1 ;  /* 0x000000e0082a9211 */ /* 0x000fe200078808ff */
[----:B------:R-:W-:Y:S01]  /*1da10*/  IMAD.MOV.U32 R53, RZ, RZ, R13 ;  /* 0x000000ffff357224 */ /* 0x000fe200078e000d */
[C---:B------:R-:W-:Y:S01]  /*1da20*/  @!P1 LEA.HI.X R13, R64.reuse, R3, R26, 0x6, P3 ;  /* 0x00000003400d9211 */ /* 0x040fe200018f341a */
[----:B------:R-:W-:Y:S01]  /*1da30*/  @!P1 IMAD.MOV.U32 R9, RZ, RZ, R3 ;  /* 0x000000ffff099224 */ /* 0x000fe200078e0003 */
[----:B------:R-:W-:Y:S02]  /*1da40*/  @!P1 LEA R6, P2, R64, R0, 0x7 ;  /* 0x0000000040069211 */ /* 0x000fe400078438ff */
[----:B------:R-:W-:-:S02]  /*1da50*/  @!P1 LEA R40, P3, R4, R224, 0x1 ;  /* 0x000000e004289211 */ /* 0x000fc400078608ff */
[----:B------:R-:W-:Y:S01]  /*1da60*/  @!P1 LEA.HI.X R43, R8, R225, R11, 0x1, P4 ;  /* 0x000000e1082b9211 */ /* 0x000fe200020f0c0b */
[----:B------:R-:W-:Y:S01]  /*1da70*/  @!P1 IMAD.MOV.U32 R8, RZ, RZ, R0 ;  /* 0x000000ffff089224 */ /* 0x000fe200078e0000 */
[-C--:B------:R-:W-:Y:S01]  /*1da80*/  @!P1 LEA R44, P5, R10, R224.reuse, 0x1 ;  /* 0x000000e00a2c9211 */ /* 0x080fe200078a08ff */
[----:B------:R-:W-:Y:S01]  /*1da90*/  IMAD.MOV.U32 R54, RZ, RZ, R15 ;  /* 0x000000ffff367224 */ /* 0x000fe200078e000f */
        /* <DEDUP_REMOVED lines=52> */
[----:B------:R-:W-:-:S02]  /*1dde0*/  @!P1 IMAD.MOV.U32 R10, RZ, RZ, R0 ;  /* 0x000000ffff0a9224 */ /* 0x000fc400078e0000 */
[----:B------:R-:W-:Y:S01]  /*1ddf0*/  @!P1 IMAD.MOV.U32 R8, RZ, RZ, R0 ;  /* 0x000000ffff089224 */ /* 0x000fe200078e0000 */
        /* <DEDUP_REMOVED lines=9> */
[----:B------:R-:W-:-:S02]  /*1de90*/  @!P1 IMAD.MOV.U32 R13, RZ, RZ, R3 ;  /* 0x000000ffff0d9224 */ /* 0x000fc400078e0003 */
[--C-:B------:R-:W-:Y:S01]  /*1dea0*/  @!P1 IMAD.MOV.U32 R11, RZ, RZ, R3.reuse ;  /* 0x000000ffff0b9224 */ /* 0x100fe200078e0003 */
[----:B------:R-:W-:Y:S01]  /*1deb0*/  @!PT LDS RZ, [RZ] ;  /* 0x00000000fffff984 */ /* 0x000fe20000000800 */
[----:B------:R-:W-:Y:S01]  /*1dec0*/  @!PT LDS RZ, [RZ] ;  /* 0x00000000fffff984 */ /* 0x000fe20000000800 */
[----:B------:R-:W-:Y:S01]  /*1ded0*/  @!PT LDS RZ, [RZ] ;  /* 0x00000000fffff984 */ /* 0x000fe20000000800 */
[----:B------:R-:W-:Y:S01]  /*1dee0*/  @!P1 LDGSTS.E.BYPASS.LTC128B.128 [R191+0xb800], desc[UR6][R42.64] ;  /* 0x0b8000002abf9fae */ /* 0x000fe2000b901d46 */
[----:B------:R-:W-:Y:S02]  /*1def0*/  @!P1 IMAD.MOV.U32 R9, RZ, RZ, R3 ;  /* 0x000000ffff099224 */ /* 0x000fe400078e0003 */
[C---:B------:R-:W-:Y:S01]  /*1df00*/  @!P1 IMAD R6, R26.reuse, 0xc0, RZ ;  /* 0x000000c01a069824 */ /* 0x040fe200078e02ff */
[----:B------:R-:W-:Y:S01]  /*1df10*/  @P1 STS.128 [R191+0xc000], RZ ;  /* 0x00c000ffbf001388 */ /* 0x000fe20000000c00 */
[C---:B------:R-:W-:Y:S02]  /*1df20*/  @!P1 IMAD R3, R26.reuse, 0xd0, RZ ;  /* 0x000000d01a039824 */ /* 0x040fe400078e02ff */
[C---:B------:R-:W-:Y:S01]  /*1df30*/  @!P1 IMAD R4, R26.reuse, 0xe0, RZ ;  /* 0x000000e01a049824 */ /* 0x040fe200078e02ff */
[----:B------:R-:W-:Y:S01]  /*1df40*/  @!PT LDS RZ, [RZ] ;  /* 0x00000000fffff984 */ /* 0x000fe20000000800 */
[----:B------:R-:W-:Y:S01]  /*1df50*/  @!PT LDS RZ, [RZ] ;  /* 0x00000000fffff984 */ /* 0x000fe20000000800 */
[----:B------:R-:W-:Y:S01]  /*1df60*/  @!PT LDS RZ, [RZ] ;  /* 0x00000000fffff984 */ /* 0x000fe20000000800 */
[----:B------:R-:W-:Y:S01]  /*1df70*/  @!P1 LDGSTS.E.BYPASS.LTC128B.128 [R191+0xc000], desc[UR6][R40.64] ;  /* 0x0c00000028bf9fae */ /* 0x000fe2000b901d46 */
[----:B------:R-:W-:Y:S01]  /*1df80*/  @!P1 IMAD R15, R26, 0xf0, RZ ;  /* 0x000000f01a0f9824 */ /* 0x000fe200078e02ff */
[----:B------:R-:W-:Y:S01]  /*1df90*/  @!P1 LEA R26, P2, R18, R224, 0x1 ;  /* 0x000000e0121a9211 */ /* 0x000fe200078408ff */
[----:B------:R-:W-:Y:S01]  /*1dfa0*/  @!P1 IMAD.IADD R0, R19, 0x1, R0 ;  /* 0x0000000113009824 */ /* 0x000fe200078e0200 */
[----:B------:R-:W-:Y:S01]  /*1dfb0*/  @P1 STS.128 [R191+0xc800], RZ ;  /* 0x00c800ffbf001388 */ /* 0x000fe20000000c00 */
[----:B------:R-:W-:-:S03]  /*1dfc0*/  @!P1 IMAD.WIDE.U32 R16, R64, 0xc0, R16 ;  /* 0x000000c040109825 */ /* 0x000fc600078e0010 */
[----:B------:R-:W-:Y:S01]  /*1dfd0*/  @!PT LDS RZ, [RZ] ;  /* 0x00000000fffff984 */ /* 0x000fe20000000800 */
[----:B------:R-:W-:Y:S01]  /*1dfe0*/  @!PT LDS RZ, [RZ] ;  /* 0x00000000fffff984 */ /* 0x000fe20000000800 */
[----:B------:R-:W-:Y:S01]  /*1dff0*/  @!PT LDS RZ, [RZ] ;  /* 0x00000000fffff984 */ /* 0x000fe20000000800 */
[----:B------:R-:W-:Y:S01]  /*1e000*/  @!P1 LDGSTS.E.BYPASS.LTC128B.128 [R191+0xc800], desc[UR6][R36.64] ;  /* 0x0c80000024bf9fae */ /* 0x000fe2000b901d46 */
[----:B------:R-:W-:Y:S01]  /*1e010*/  @!P1 IMAD.WIDE.U32 R12, R64, 0xd0, R12 ;  /* 0x000000d0400c9825 */ /* 0x000fe200078e000c */
[----:B------:R-:W-:Y:S02]  /*1e020*/  @!P1 LEA.HI.X R27, R18, R225, R0, 0x1, P2 ;  /* 0x000000e1121b9211 */ /* 0x000fe400010f0c00 */
[----:B------:R-:W-:Y:S01]  /*1e030*/  @P1 STS.128 [R191+0xd000], RZ ;  /* 0x00d000ffbf001388 */ /* 0x000fe20000000c00 */
[----:B------:R-:W-:-:S03]  /*1e040*/  @!P1 IMAD.WIDE.U32 R10, R64, 0xe0, R10 ;  /* 0x000000e0400a9825 */ /* 0x000fc600078e000a */
[----:B------:R-:W-:Y:S01]  /*1e050*/  @!PT LDS RZ, [RZ] ;  /* 0x00000000fffff984 */ /* 0x000fe20000000800 */
[----:B------:R-:W-:Y:S01]  /*1e060*/  @!PT LDS RZ, [RZ] ;  /* 0x00000000fffff984 */ /* 0x000fe20000000800 */
[----:B------:R-:W-:Y:S01]  /*1e070*/  @!PT LDS RZ, [RZ] ;  /* 0x00000000fffff984 */ /* 0x000fe20000000800 */
[----:B------:R-:W-:Y:S01]  /*1e080*/  @!P1 LDGSTS.E.BYPASS.LTC128B.128 [R191+0xd000], desc[UR6][R34.64] ;  /* 0x0d00000022bf9fae */ /* 0x000fe2000b901d46 */
[----:B------:R-:W-:Y:S01]  /*1e090*/  @!P1 IMAD.IADD R0, R6, 0x1, R17 ;  /* 0x0000000106009824 */ /* 0x000fe200078e0211 */
[----:B------:R-:W-:Y:S02]  /*1e0a0*/  @!P1 LEA R24, P5, R16, R224, 0x1 ;  /* 0x000000e010189211 */ /* 0x000fe400078a08ff */
        /* <DEDUP_REMOVED lines=58> */
[----:B------:R-:W-:Y:S01]  /*1e450*/  LDSM.16.M88.4 R72, [R68+0x2000] ;  /* 0x002000004448783b */ /* 0x000fe20000000200 */
[----:B------:R-:W-:-:S02]  /*1e460*/  IMAD.MOV.U32 R101, RZ, RZ, R55 ;  /* 0x000000ffff657224 */ /* 0x000fc400078e0037 */
[----:B------:R-:W-:Y:S01]  /*1e470*/  IMAD.MOV.U32 R102, RZ, RZ, R54 ;  /* 0x000000ffff667224 */ /* 0x000fe200078e0036 */
[----:B--2---:R-:W-:Y:S04]  /*1e480*/  LDSM.16.M88.4 R24, [R163+0x2800] ;  /* 0x00280000a318783b */ /* 0x004fe80000000200 */
[----:B---3--:R-:W2:Y:S01]  /*1e490*/  LDSM.16.M88.4 R20, [R63] ;  /* 0x000000003f14783b */ /* 0x008ea20000000200 */
[----:B------:R-:W-:Y:S02]  /*1e4a0*/  IMAD.MOV.U32 R103, RZ, RZ, R53 ;  /* 0x000000ffff677224 */ /* 0x000fe400078e0035 */
[----:B------:R-:W-:Y:S01]  /*1e4b0*/  IMAD.MOV.U32 R96, RZ, RZ, R52 ;  /* 0x000000ffff607224 */ /* 0x000fe200078e0034 */
[----:B------:R-:W-:Y:S04]  /*1e4c0*/  LDSM.16.M88.4 R36, [R163+0x3800] ;  /* 0x00380000a324783b */ /* 0x000fe80000000200 */
[----:B----4-:R-:W3:Y:S01]  /*1e4d0*/  LDSM.16.M88.4 R16, [R163+0x3000] ;  /* 0x00300000a310783b */ /* 0x010ee20000000200 */
[----:B------:R-:W-:-:S02]  /*1e4e0*/  IMAD.MOV.U32 R71, RZ, RZ, R62 ;  /* 0x000000ffff477224 */ /* 0x000fc400078e003e */
[----:B------:R-:W-:Y:S01]  /*1e4f0*/  IMAD.MOV.U32 R70, RZ, RZ, R61 ;  /* 0x000000ffff467224 */ /* 0x000fe200078e003d */
[----:B------:R-:W-:Y:S01]  /*1e500*/  LDSM.16.M88.4 R76, [R163+0x4000] ;  /* 0x00400000a34c783b */ /* 0x000fe20000000200 */
[----:B------:R-:W-:Y:S02]  /*1e510*/  IMAD.MOV.U32 R69, RZ, RZ, R60 ;  /* 0x000000ffff457224 */ /* 0x000fe400078e003c */
[----:B------:R-:W-:Y:S01]  /*1e520*/  IMAD.MOV.U32 R97, RZ, RZ, R59 ;  /* 0x000000ffff617224 */ /* 0x000fe200078e003b */
[----:B------:R-:W-:Y:S01]  /*1e530*/  LDSM.16.M88.4 R60, [R68+0x2800] ;  /* 0x00280000443c783b */ /* 0x000fe20000000200 */
[----:B------:R-:W-:Y:S02]  /*1e540*/  IMAD.MOV.U32 R98, RZ, RZ, R58 ;  /* 0x000000ffff627224 */ /* 0x000fe400078e003a */
[----:B------:R-:W-:Y:S01]  /*1e550*/  IMAD.MOV.U32 R99, RZ, RZ, R57 ;  /* 0x000000ffff637224 */ /* 0x000fe200078e0039 */
[----:B------:R-:W-:Y:S01]  /*1e560*/  LDSM.16.M88.4 R44, [R68+0x3800] ;  /* 0x00380000442c783b */ /* 0x000fe20000000200 */
[----:B------:R-:W-:-:S03]  /*1e570*/  IMAD.MOV.U32 R100, RZ, RZ, R56 ;  /* 0x000000ffff647224 */ /* 0x000fc600078e0038 */
[----:B------:R-:W4:Y:S01]  /*1e580*/  LDSM.16.M88.4 R56, [R68+0x3000] ;  /* 0x003000004438783b */ /* 0x000f220000000200 */
[C---:B-1----:R-:W-:Y:S01]  /*1e590*/  HMMA.16816.F32 R52, R8.reuse, R28, RZ ;  /* 0x0000001c0834723c */ /* 0x042fe200000018ff */
[----:B------:R-:W-:Y:S02]  /*1e5a0*/  IMAD.MOV.U32 R95, RZ, RZ, R51 ;  /* 0x000000ffff5f7224 */ /* 0x000fe400078e0033 */
[----:B------:R-:W1:Y:S03]  /*1e5b0*/  LDSM.16.M88.4 R84, [R68+0x4000] ;  /* 0x004000004454783b */ /* 0x000e660000000200 */
[----:B------:R-:W-:Y:S01]  /*1e5c0*/  HMMA.16816.F32 R64, R8, R30, RZ ;  /* 0x0000001e0840723c */ /* 0x000fe200000018ff */
[----:B------:R-:W-:Y:S01]  /*1e5d0*/  IMAD.MOV.U32 R94, RZ, RZ, R50 ;  /* 0x000000ffff5e7224 */ /* 0x000fe200078e0032 */
[----:B------:R-:W1:Y:S01]  /*1e5e0*/  LDSM.16.M88.4 R80, [R163+0x4800] ;  /* 0x00480000a350783b */ /* 0x000e620000000200 */
[----:B------:R-:W-:-:S02]  /*1e5f0*/  IMAD.MOV.U32 R93, RZ, RZ, R49 ;  /* 0x000000ffff5d7224 */ /* 0x000fc400078e0031 */
[----:B------:R-:W-:Y:S01]  /*1e600*/  IMAD.MOV.U32 R92, RZ, RZ, R48 ;  /* 0x000000ffff5c7224 */ /* 0x000fe200078e0030 */
[----:B------:R-:W-:Y:S04]  /*1e610*/  LDSM.16.M88.4 R88, [R163+0x5000] ;  /* 0x00500000a358783b */ /* 0x000fe80000000200 */
[----:B------:R-:W-:Y:S04]  /*1e620*/  LDSM.16.M88.4 R104, [R68+0x7000] ;  /* 0x007000004468783b */ /* 0x000fe80000000200 */
[----:B------:R-:W-:Y:S04]  /*1e630*/  LDSM.16.M88.4 R120, [R163+0x9800] ;  /* 0x00980000a378783b */ /* 0x000fe80000000200 */
[----:B--2---:R-:W-:Y:S01]  /*1e640*/  HMMA.16816.F32 R12, R20, R72, R52 ;  /* 0x00000048140c723c */ /* 0x004fe20000001834 */
[----:B------:R-:W2:Y:S04]  /*1e650*/  LDSM.16.M88.4 R52, [R68+0x4800] ;  /* 0x004800004434783b */ /* 0x000ea80000000200 */
[----:B------:R-:W-:Y:S01]  /*1e660*/  LDSM.16.M88.4 R116, [R68+0x6000] ;  /* 0x006000004474783b */ /* 0x000fe20000000200 */
[C---:B------:R-:W-:Y:S03]  /*1e670*/  HMMA.16816.F32 R48, R8.reuse, R24, RZ ;  /* 0x000000180830723c */ /* 0x040fe600000018ff */
[----:B------:R-:W-:Y:S03]  /*1e680*/  LDSM.16.M88.4 R128, [R68+0x5800] ;  /* 0x005800004480783b */ /* 0x000fe60000000200 */
[----:B---3--:R-:W-:Y:S01]  /*1e690*/  HMMA.16816.F32 R32, R8, R16, RZ ;  /* 0x000000100820723c */ /* 0x008fe200000018ff */
[----:B------:R-:W-:Y:S04]  /*1e6a0*/  LDSM.16.M88.4 R108, [R68+0x6800] ;  /* 0x00680000446c783b */ /* 0x000fe80000000200 */
[----:B------:R-:W-:Y:S04]  /*1e6b0*/  LDSM.16.M88.4 R124, [R68+0x7800] ;  /* 0x00780000447c783b */ /* 0x000fe80000000200 */
[----:B------:R-:W0:Y:S03]  /*1e6c0*/  LDGDEPBAR ;  /* 0x00000000000079af */ /* 0x000e260000000000 */
[----:B------:R-:W-:-:S02]  /*1e6d0*/  IMAD.MOV.U32 R203, RZ, RZ, R13 ;  /* 0x000000ffffcb7224 */ /* 0x000fc400078e000d */
[----:B------:R-:W-:Y:S02]  /*1e6e0*/  IMAD.MOV.U32 R202, RZ, RZ, R12 ;  /* 0x000000ffffca7224 */ /* 0x000fe400078e000c */
[----:B------:R-:W-:Y:S02]  /*1e6f0*/  IMAD.MOV.U32 R252, RZ, RZ, R14 ;  /* 0x000000fffffc7224 */ /* 0x000fe400078e000e */
[----:B------:R-:W-:Y:S02]  /*1e700*/  IMAD.MOV.U32 R226, RZ, RZ, R15 ;  /* 0x000000ffffe27224 */ /* 0x000fe400078e000f */
[----:B------:R-:W-:Y:S01]  /*1e710*/  HMMA.16816.F32 R12, R20, R74, R64 ;  /* 0x0000004a140c723c */ /* 0x000fe20000001840 */
[----:B------:R-:W3:Y:S04]  /*1e720*/  LDSM.16.M88.4 R64, [R163+0x7000] ;  /* 0x00700000a340783b */ /* 0x000ee80000000200 */
[----:B------:R-:W-:Y:S01]  /*1e730*/  LDSM.16.M88.4 R72, [R163+0x9000] ;  /* 0x00900000a348783b */ /* 0x000fe20000000200 */
[C---:B------:R-:W-:Y:S06]  /*1e740*/  HMMA.16816.F32 R40, R8.reuse, R26, RZ ;  /* 0x0000001a0828723c */ /* 0x040fec00000018ff */
[C---:B------:R-:W-:Y:S06]  /*1e750*/  HMMA.16816.F32 R24, R8.reuse, R36, RZ ;  /* 0x000000240818723c */ /* 0x040fec00000018ff */
[----:B------:R-:W-:Y:S06]  /*1e760*/  HMMA.16816.F32 R28, R8, R18, RZ ;  /* 0x00000012081c723c */ /* 0x000fec00000018ff */
[----:B------:R-:W-:-:S02]  /*1e770*/  IMAD.MOV.U32 R225, RZ, RZ, R12 ;  /* 0x000000ffffe17224 */ /* 0x000fc400078e000c */
[----:B------:R-:W-:Y:S02]  /*1e780*/  IMAD.MOV.U32 R224, RZ, RZ, R13 ;  /* 0x000000ffffe07224 */ /* 0x000fe400078e000d */
[----:B------:R-:W-:Y:S02]  /*1e790*/  IMAD.MOV.U32 R199, RZ, RZ, R14 ;  /* 0x000000ffffc77224 */ /* 0x000fe400078e000e */
[----:B------:R-:W-:Y:S01]  /*1e7a0*/  IMAD.MOV.U32 R198, RZ, RZ, R15 ;  /* 0x000000ffffc67224 */ /* 0x000fe200078e000f */
[C---:B----4-:R-:W-:Y:S06]  /*1e7b0*/  HMMA.16816.F32 R32, R20.reuse, R56, R32 ;  /* 0x000000381420723c */ /* 0x050fec0000001820 */
[----:B------:R-:W-:Y:S06]  /*1e7c0*/  HMMA.16816.F32 R12, R20, R60, R48 ;  /* 0x0000003c140c723c */ /* 0x000fec0000001830 */
[C---:B------:R-:W-:Y:S06]  /*1e7d0*/  HMMA.16816.F32 R16, R8.reuse, R38, RZ ;  /* 0x000000260810723c */ /* 0x040fec00000018ff */
[----:B------:R-:W-:Y:S06]  /*1e7e0*/  HMMA.16816.F32 R36, R8, R76, RZ ;  /* 0x0000004c0824723c */ /* 0x000fec00000018ff */
[----:B------:R-:W-:Y:S01]  /*1e7f0*/  HMMA.16816.F32 R24, R20, R44, R24 ;  /* 0x0000002c1418723c */ /* 0x000fe20000001818 */
[----:B------:R-:W-:-:S05]  /*1e800*/  IMAD.MOV.U32 R6, RZ, RZ, R35 ;  /* 0x000000ffff067224 */ /* 0x000fca00078e0023 */
[----:B------:R-:W-:Y:S01]  /*1e810*/  HMMA.16816.F32 R28, R20, R58, R28 ;  /* 0x0000003a141c723c */ /* 0x000fe2000000181c */
[----:B------:R-:W-:Y:S01]  /*1e820*/  IMAD.MOV.U32 R175, RZ, RZ, R12 ;  /* 0x000000ffffaf7224 */ /* 0x000fe200078e000c */
[----:B------:R-:W-:Y:S01]  /*1e830*/  LDSM.16.M88.4 R56, [R163+0x6800] ;  /* 0x00680000a338783b */ /* 0x000fe20000000200 */
[----:B------:R-:W-:Y:S02]  /*1e840*/  IMAD.MOV.U32 R4, RZ, RZ, R13 ;  /* 0x000000ffff047224 */ /* 0x000fe400078e000d */
[----:B------:R-:W-:Y:S02]  /*1e850*/  IMAD.MOV.U32 R0, RZ, RZ, R15 ;  /* 0x000000ffff007224 */ /* 0x000fe400078e000f */
[----:B------:R-:W-:Y:S02]  /*1e860*/  IMAD.MOV.U32 R15, RZ, RZ, R32 ;  /* 0x000000ffff0f7224 */ /* 0x000fe400078e0020 */
[----:B------:R-:W-:Y:S02]  /*1e870*/  IMAD.MOV.U32 R13, RZ, RZ, R33 ;  /* 0x000000ffff0d7224 */ /* 0x000fe400078e0021 */
[----:B------:R-:W-:-:S02]  /*1e880*/  IMAD.MOV.U32 R12, RZ, RZ, R34 ;  /* 0x000000ffff0c7224 */ /* 0x000fc400078e0022 */
[----:B------:R-:W-:Y:S01]  /*1e890*/  HMMA.16816.F32 R32, R8, R78, RZ ;  /* 0x0000004e0820723c */ /* 0x000fe200000018ff */
[----:B------:R-:W-:Y:S01]  /*1e8a0*/  IMAD.MOV.U32 R3, RZ, RZ, R14 ;  /* 0x000000ffff037224 */ /* 0x000fe200078e000e */
[----:B------:R-:W-:Y:S04]  /*1e8b0*/  LDSM.16.M88.4 R76, [R163+0x7800] ;  /* 0x00780000a34c783b */ /* 0x000fe80000000200 */
[----:B-1----:R-:W-:Y:S01]  /*1e8c0*/  HMMA.16816.F32 R208, R20, R84, R36 ;  /* 0x0000005414d0723c */ /* 0x002fe20000001824 */
[----:B------:R-:W1:Y:S01]  /*1e8d0*/  LDSM.16.M88.4 R36, [R163+0x5800] ;  /* 0x00580000a324783b */ /* 0x000e620000000200 */
[----:B------:R-:W-:Y:S02]  /*1e8e0*/  IMAD.MOV.U32 R132, RZ, RZ, R24 ;  /* 0x000000ffff847224 */ /* 0x000fe400078e0018 */
[----:B------:R-:W-:-:S02]  /*1e8f0*/  IMAD.MOV.U32 R112, RZ, RZ, R25 ;  /* 0x000000ffff707224 */ /* 0x000fc400078e0019 */
[----:B------:R-:W-:Y:S01]  /*1e900*/  HMMA.16816.F32 R16, R20, R46, R16 ;  /* 0x0000002e1410723c */ /* 0x000fe20000001810 */
[----:B------:R-:W-:Y:S01]  /*1e910*/  IMAD.MOV.U32 R14, RZ, RZ, R26 ;  /* 0x000000ffff0e7224 */ /* 0x000fe200078e001a */
[----:B------:R-:W4:Y:S01]  /*1e920*/  LDSM.16.M88.4 R44, [R163+0x6000] ;  /* 0x00600000a32c783b */ /* 0x000f220000000200 */
[----:B------:R-:W-:-:S03]  /*1e930*/  IMAD.MOV.U32 R197, RZ, RZ, R27 ;  /* 0x000000ffffc57224 */ /* 0x000fc600078e001b */
[C---:B------:R-:W-:Y:S01]  /*1e940*/  HMMA.16816.F32 R24, R8.reuse, R82, RZ ;  /* 0x000000520818723c */ /* 0x040fe200000018ff */
[----:B------:R-:W-:Y:S02]  /*1e950*/  IMAD.MOV.U32 R230, RZ, RZ, R29 ;  /* 0x000000ffffe67224 */ /* 0x000fe400078e001d */
[----:B------:R-:W-:Y:S02]  /*1e960*/  IMAD.MOV.U32 R207, RZ, RZ, R30 ;  /* 0x000000ffffcf7224 */ /* 0x000fe400078e001e */
[----:B------:R-:W-:Y:S02]  /*1e970*/  IMAD.MOV.U32 R206, RZ, RZ, R31 ;  /* 0x000000ffffce7224 */ /* 0x000fe400078e001f */
[----:B------:R-:W-:Y:S02]  /*1e980*/  IMAD.MOV.U32 R205, RZ, RZ, R28 ;  /* 0x000000ffffcd7224 */ /* 0x000fe400078e001c */
[----:B------:R-:W-:Y:S01]  /*1e990*/  HMMA.16816.F32 R28, R8, R80, RZ ;  /* 0x00000050081c723c */ /* 0x000fe200000018ff */
[----:B------:R-:W-:Y:S05]  /*1e9a0*/  LDSM.16.M88.4 R80, [R163+0x8800] ;  /* 0x00880000a350783b */ /* 0x000fea0000000200 */
[C---:B------:R-:W-:Y:S01]  /*1e9b0*/  HMMA.16816.F32 R244, R20.reuse, R86, R32 ;  /* 0x0000005614f4723c */ /* 0x040fe20000001820 */
[----:B------:R-:W4:Y:S05]  /*1e9c0*/  LDSM.16.M88.4 R84, [R163+0x8000] ;  /* 0x00800000a354783b */ /* 0x000f2a0000000200 */
[C---:B------:R-:W-:Y:S01]  /*1e9d0*/  HMMA.16816.F32 R176, R20.reuse, R62, R40 ;  /* 0x0000003e14b0723c */ /* 0x040fe20000001828 */
[----:B------:R-:W4:Y:S05]  /*1e9e0*/  LDSM.16.M88.4 R60, [R68+0x5000] ;  /* 0x00500000443c783b */ /* 0x000f2a0000000200 */
[----:B--2---:R-:W-:Y:S06]  /*1e9f0*/  HMMA.16816.F32 R240, R20, R54, R24 ;  /* 0x0000003614f0723c */ /* 0x004fec0000001818 */
[----:B---3--:R-:W-:Y:S01]  /*1ea00*/  HMMA.16816.F32 R24, R8, R64, RZ ;  /* 0x000000400818723c */ /* 0x008fe200000018ff */
[----:B------:R-:W-:-:S02]  /*1ea10*/  IMAD.MOV.U32 R235, RZ, RZ, R16 ;  /* 0x000000ffffeb7224 */ /* 0x000fc400078e0010 */
[----:B------:R-:W-:Y:S02]  /*1ea20*/  IMAD.MOV.U32 R234, RZ, RZ, R17 ;  /* 0x000000ffffea7224 */ /* 0x000fe400078e0011 */
[----:B------:R-:W-:Y:S02]  /*1ea30*/  IMAD.MOV.U32 R233, RZ, RZ, R18 ;  /* 0x000000ffffe97224 */ /* 0x000fe400078e0012 */
[----:B------:R-:W-:Y:S01]  /*1ea40*/  IMAD.MOV.U32 R232, RZ, RZ, R19 ;  /* 0x000000ffffe87224 */ /* 0x000fe200078e0013 */
[----:B------:R-:W-:Y:S06]  /*1ea50*/  HMMA.16816.F32 R220, R20, R52, R28 ;  /* 0x0000003414dc723c */ /* 0x000fec000000181c */
[C---:B------:R-:W-:Y:S06]  /*1ea60*/  HMMA.16816.F32 R16, R8.reuse, R88, RZ ;  /* 0x000000580810723c */ /* 0x040fec00000018ff */
[C---:B-1----:R-:W-:Y:S06]  /*1ea70*/  HMMA.16816.F32 R52, R8.reuse, R36, RZ ;  /* 0x000000240834723c */ /* 0x042fec00000018ff */
[C---:B------:R-:W-:Y:S06]  /*1ea80*/  HMMA.16816.F32 R48, R8.reuse, R38, RZ ;  /* 0x000000260830723c */ /* 0x040fec00000018ff */
[----:B----4-:R-:W-:Y:S06]  /*1ea90*/  HMMA.16816.F32 R36, R8, R46, RZ ;  /* 0x0000002e0824723c */ /* 0x010fec00000018ff */
[----:B------:R-:W-:Y:S01]  /*1eaa0*/  HMMA.16816.F32 R248, R20, R104, R24 ;  /* 0x0000006814f8723c */ /* 0x000fe20000001818 */
[----:B------:R-:W1:Y:S01]  /*1eab0*/  LDSM.16.M88.4 R24, [R68+0x9000] ;  /* 0x009000004418783b */ /* 0x000e620000000200 */
[----:B------:R-:W-:-:S02]  /*1eac0*/  IMAD.MOV.U32 R113, RZ, RZ, R103 ;  /* 0x000000ffff717224 */ /* 0x000fc400078e0067 */
[----:B------:R-:W-:Y:S02]  /*1ead0*/  IMAD.MOV.U32 R174, RZ, RZ, R102 ;  /* 0x000000ffffae7224 */ /* 0x000fe400078e0066 */
[----:B------:R-:W-:Y:S01]  /*1eae0*/  IMAD.MOV.U32 R173, RZ, RZ, R101 ;  /* 0x000000ffffad7224 */ /* 0x000fe200078e0065 */
[C---:B------:R-:W-:Y:S01]  /*1eaf0*/  HMMA.16816.F32 R40, R8.reuse, R44, RZ ;  /* 0x0000002c0828723c */ /* 0x040fe200000018ff */
[----:B------:R-:W-:Y:S02]  /*1eb00*/  IMAD.MOV.U32 R172, RZ, RZ, R100 ;  /* 0x000000ffffac7224 */ /* 0x000fe400078e0064 */
[----:B------:R-:W-:Y:S02]  /*1eb10*/  IMAD.MOV.U32 R195, RZ, RZ, R99 ;  /* 0x000000ffffc37224 */ /* 0x000fe400078e0063 */
[----:B------:R-:W-:Y:S01]  /*1eb20*/  IMAD.MOV.U32 R200, RZ, RZ, R98 ;  /* 0x000000ffffc87224 */ /* 0x000fe200078e0062 */
[----:B------:R-:W-:Y:S01]  /*1eb30*/  HMMA.16816.F32 R32, R8, R56, RZ ;  /* 0x000000380820723c */ /* 0x000fe200000018ff */
[----:B------:R-:W-:-:S02]  /*1eb40*/  IMAD.MOV.U32 R201, RZ, RZ, R97 ;  /* 0x000000ffffc97224 */ /* 0x000fc400078e0061 */
[----:B------:R-:W-:Y:S02]  /*1eb50*/  IMAD.MOV.U32 R236, RZ, RZ, R96 ;  /* 0x000000ffffec7224 */ /* 0x000fe400078e0060 */
[----:B------:R-:W-:Y:S01]  /*1eb60*/  IMAD.MOV.U32 R237, RZ, RZ, R95 ;  /* 0x000000ffffed7224 */ /* 0x000fe200078e005f */
[C---:B------:R-:W-:Y:S01]  /*1eb70*/  HMMA.16816.F32 R28, R8.reuse, R58, RZ ;  /* 0x0000003a081c723c */ /* 0x040fe200000018ff */
[----:B------:R-:W-:Y:S02]  /*1eb80*/  IMAD.MOV.U32 R238, RZ, RZ, R94 ;  /* 0x000000ffffee7224 */ /* 0x000fe400078e005e */
[----:B------:R-:W-:Y:S02]  /*1eb90*/  IMAD.MOV.U32 R239, RZ, RZ, R93 ;  /* 0x000000ffffef7224 */ /* 0x000fe400078e005d */
[----:B------:R-:W-:Y:S01]  /*1eba0*/  IMAD.MOV.U32 R204, RZ, RZ, R92 ;  /* 0x000000ffffcc7224 */ /* 0x000fe200078e005c */
[C---:B------:R-:W-:Y:S06]  /*1ebb0*/  HMMA.16816.F32 R100, R8.reuse, R84, RZ ;  /* 0x000000540864723c */ /* 0x040fec00000018ff */
        /* <DEDUP_REMOVED lines=12> */
[C---:B------:R-:W-:Y:S06]  /*1ec80*/  HMMA.16816.F32 R8, R20.reuse, R118, R36 ;  /* 0x000000761408723c */ /* 0x040fec0000001824 */
[C---:B------:R-:W-:Y:S06]  /*1ec90*/  HMMA.16816.F32 R48, R20.reuse, R130, R48 ;  /* 0x000000821430723c */ /* 0x040fec0000001830 */
[C---:B------:R-:W-:Y:S06]  /*1eca0*/  HMMA.16816.F32 R120, R20.reuse, R116, R40 ;  /* 0x000000741478723c */ /* 0x040fec0000001828 */
[----:B-1----:R-:W-:Y:S06]  /*1ecb0*/  HMMA.16816.F32 R80, R20, R24, R80 ;  /* 0x000000181450723c */ /* 0x002fec0000001850 */
[----:B------:R-:W-:-:S02]  /*1ecc0*/  IMAD.MOV.U32 R130, RZ, RZ, R8 ;  /* 0x000000ffff827224 */ /* 0x000fc400078e0008 */
[----:B------:R-:W-:Y:S02]  /*1ecd0*/  IMAD.MOV.U32 R119, RZ, RZ, R9 ;  /* 0x000000ffff777224 */ /* 0x000fe400078e0009 */
[----:B------:R-:W-:Y:S02]  /*1ece0*/  IMAD.MOV.U32 R118, RZ, RZ, R10 ;  /* 0x000000ffff767224 */ /* 0x000fe400078e000a */
[----:B------:R-:W-:Y:S02]  /*1ecf0*/  IMAD.MOV.U32 R117, RZ, RZ, R11 ;  /* 0x000000ffff757224 */ /* 0x000fe400078e000b */
[C---:B------:R-:W-:Y:S01]  /*1ed00*/  HMMA.16816.F32 R8, R20.reuse, R110, R28 ;  /* 0x0000006e1408723c */ /* 0x040fe2000000181c */
[----:B------:R-:W-:Y:S01]  /*1ed10*/  IMAD.MOV.U32 R43, RZ, RZ, R71 ;  /* 0x000000ffff2b7224 */ /* 0x000fe200078e0047 */
[----:B------:R-:W-:Y:S04]  /*1ed20*/  LDSM.16.M88.4 R28, [R68+0x8800] ;  /* 0x00880000441c783b */ /* 0x000fe80000000200 */
[----:B------:R-:W-:Y:S01]  /*1ed30*/  HMMA.16816.F32 R212, R20, R62, R88 ;  /* 0x0000003e14d4723c */ /* 0x000fe20000001858 */
[----:B------:R-:W-:-:S06]  /*1ed40*/  IMAD.MOV.U32 R131, RZ, RZ, R237 ;  /* 0x000000ffff837224 */ /* 0x000fcc00078e00ed */
[----:B------:R-:W-:Y:S02]  /*1ed50*/  IMAD.MOV.U32 R89, RZ, RZ, R230 ;  /* 0x000000ffff597224 */ /* 0x000fe400078e00e6 */
[----:B------:R-:W-:Y:S02]  /*1ed60*/  IMAD.MOV.U32 R90, RZ, RZ, R207 ;  /* 0x000000ffff5a7224 */ /* 0x000fe400078e00cf */
[----:B------:R-:W-:Y:S02]  /*1ed70*/  IMAD.MOV.U32 R91, RZ, RZ, R206 ;  /* 0x000000ffff5b7224 */ /* 0x000fe400078e00ce */
[----:B------:R-:W-:Y:S02]  /*1ed80*/  IMAD.MOV.U32 R88, RZ, RZ, R205 ;  /* 0x000000ffff587224 */ /* 0x000fe400078e00cd */
[----:B------:R-:W-:Y:S02]  /*1ed90*/  IMAD.MOV.U32 R230, RZ, RZ, R204 ;  /* 0x000000ffffe67224 */ /* 0x000fe400078e00cc */
[----:B------:R-:W-:Y:S01]  /*1eda0*/  HMMA.16816.F32 R204, R20, R128, R52 ;  /* 0x0000008014cc723c */ /* 0x000fe20000001834 */
[----:B------:R-:W-:-:S02]  /*1edb0*/  IMAD.MOV.U32 R116, RZ, RZ, R8 ;  /* 0x000000ffff747224 */ /* 0x000fc400078e0008 */
[----:B------:R-:W-:-:S03]  /*1edc0*/  IMAD.MOV.U32 R71, RZ, RZ, R11 ;  /* 0x000000ffff477224 */ /* 0x000fc600078e000b */
[C---:B------:R-:W-:Y:S01]  /*1edd0*/  HMMA.16816.F32 R52, R20.reuse, R108, R32 ;  /* 0x0000006c1434723c */ /* 0x040fe20000001820 */
[----:B------:R-:W-:Y:S01]  /*1ede0*/  IMAD.MOV.U32 R129, RZ, RZ, R239 ;  /* 0x000000ffff817224 */ /* 0x000fe200078e00ef */
[----:B------:R-:W1:Y:S01]  /*1edf0*/  LDSM.16.M88.4 R32, [R68+0x8000] ;  /* 0x008000004420783b */ /* 0x000e620000000200 */
[----:B------:R-:W-:Y:S02]  /*1ee00*/  IMAD.MOV.U32 R128, RZ, RZ, R238 ;  /* 0x000000ffff807224 */ /* 0x000fe400078e00ee */
[----:B------:R-:W-:Y:S01]  /*1ee10*/  IMAD.MOV.U32 R42, RZ, RZ, R236 ;  /* 0x000000ffff2a7224 */ /* 0x000fe200078e00ec */
[----:B------:R-:W-:Y:S01]  /*1ee20*/  HMMA.16816.F32 R60, R20, R124, R44 ;  /* 0x0000007c143c723c */ /* 0x000fe2000000182c */
[----:B------:R-:W-:Y:S02]  /*1ee30*/  IMAD.MOV.U32 R108, RZ, RZ, R70 ;  /* 0x000000ffff6c7224 */ /* 0x000fe400078e0046 */
[----:B------:R-:W-:Y:S01]  /*1ee40*/  IMAD.MOV.U32 R109, RZ, RZ, R69 ;  /* 0x000000ffff6d7224 */ /* 0x000fe200078e0045 */
[----:B------:R-:W-:Y:S01]  /*1ee50*/  LDSM.16.M88.4 R36, [R42] ;  /* 0x000000002a24783b */ /* 0x000fe20000000200 */
[----:B------:R-:W-:-:S02]  /*1ee60*/  IMAD.MOV.U32 R69, RZ, RZ, R9 ;  /* 0x000000ffff457224 */ /* 0x000fc400078e0009 */
[----:B------:R-:W-:Y:S01]  /*1ee70*/  IMAD.MOV.U32 R70, RZ, RZ, R10 ;  /* 0x000000ffff467224 */ /* 0x000fe200078e000a */
[----:B------:R-:W-:Y:S01]  /*1ee80*/  HMMA.16816.F32 R236, R20, R106, R16 ;  /* 0x0000006a14ec723c */ /* 0x000fe20000001810 */
[----:B------:R2:W3:Y:S01]  /*1ee90*/  LDSM.16.M88.4 R8, [R68+0x9800] ;  /* 0x009800004408783b */ /* 0x0004e20000000200 */
[----:B------:R-:W-:Y:S02]  /*1eea0*/  IMAD.MOV.U32 R125, RZ, RZ, R4 ;  /* 0x000000ffff7d7224 */ /* 0x000fe400078e0004 */
[----:B------:R-:W-:Y:S01]  /*1eeb0*/  IMAD.MOV.U32 R4, RZ, RZ, R80 ;  /* 0x000000ffff047224 */ /* 0x000fe200078e0050 */
[----:B------:R4:W3:Y:S01]  /*1eec0*/  LDSM.16.M88.4 R16, [R2] ;  /* 0x000000000210783b */ /* 0x0008e20000000200 */
[----:B------:R-:W-:Y:S02]  /*1eed0*/  IMAD.MOV.U32 R80, RZ, RZ, R132 ;  /* 0x000000ffff507224 */ /* 0x000fe400078e0084 */
[----:B------:R-:W-:Y:S01]  /*1eee0*/  IMAD.MOV.U32 R46, RZ, RZ, R0 ;  /* 0x000000ffff2e7224 */ /* 0x000fe200078e0000 */
[----:B------:R1:W5:Y:S01]  /*1eef0*/  LDL.LU R132, [R1+0x168] ;  /* 0x0001680001847983 */ /* 0x0003620000300800 */
[----:B------:R-:W-:-:S02]  /*1ef00*/  IMAD.MOV.U32 R0, RZ, RZ, R83 ;  /* 0x000000ffff007224 */ /* 0x000fc400078e0053 */
[----:B------:R-:W-:Y:S01]  /*1ef10*/  IMAD.MOV.U32 R83, RZ, RZ, R197 ;  /* 0x000000ffff537224 */ /* 0x000fe200078e00c5 */
[----:B------:R-:W-:Y:S01]  /*1ef20*/  HMMA.16816.F32 R56, R20, R126, R56 ;  /* 0x0000007e1438723c */ /* 0x000fe20000001838 */
[----:B------:R-:W-:Y:S01]  /*1ef30*/  IMAD.MOV.U32 R124, RZ, RZ, R175 ;  /* 0x000000ffff7c7224 */ /* 0x000fe200078e00af */
[----:B------:R-:W-:Y:S01]  /*1ef40*/  LDSM.16.M88.4 R40, [R43] ;  /* 0x000000002b28783b */ /* 0x000fe20000000200 */
[----:B--2---:R-:W-:Y:S02]  /*1ef50*/  IMAD.MOV.U32 R68, RZ, RZ, R3 ;  /* 0x000000ffff447224 */ /* 0x004fe400078e0003 */
[----:B------:R-:W-:Y:S02]  /*1ef60*/  IMAD.MOV.U32 R3, RZ, RZ, R81 ;  /* 0x000000ffff037224 */ /* 0x000fe400078e0051 */
[----:B----4-:R-:W-:Y:S02]  /*1ef70*/  IMAD.MOV.U32 R2, RZ, RZ, R82 ;  /* 0x000000ffff027224 */ /* 0x010fe400078e0052 */
[----:B------:R-:W-:-:S02]  /*1ef80*/  IMAD.MOV.U32 R81, RZ, RZ, R112 ;  /* 0x000000ffff517224 */ /* 0x000fc400078e0070 */
[----:B------:R2:W5:Y:S01]  /*1ef90*/  LDL.LU R112, [R1+0x164] ;  /* 0x0001640001707983 */ /* 0x0005620000300800 */
[----:B------:R-:W-:-:S03]  /*1efa0*/  IMAD.MOV.U32 R82, RZ, RZ, R14 ;  /* 0x000000ffff527224 */ /* 0x000fc600078e000e */
[----:B------:R2:W5:Y:S04]  /*1efb0*/  LDL.LU R14, [R1+0x160] ;  /* 0x00016000010e7983 */ /* 0x0005680000300800 */
[----:B------:R-:W4:Y:S01]  /*1efc0*/  LDL.LU R197, [R1+0x108] ;  /* 0x0001080001c57983 */ /* 0x000f220000300800 */
[----:B------:R-:W-:Y:S02]  /*1efd0*/  IMAD.MOV.U32 R127, RZ, RZ, R195 ;  /* 0x000000ffff7f7224 */ /* 0x000fe400078e00c3 */
[----:B------:R-:W-:Y:S02]  /*1efe0*/  IMAD.MOV.U32 R107, RZ, RZ, R108 ;  /* 0x000000ffff6b7224 */ /* 0x000fe400078e006c */
[----:B------:R-:W-:Y:S02]  /*1eff0*/  IMAD.MOV.U32 R106, RZ, RZ, R109 ;  /* 0x000000ffff6a7224 */ /* 0x000fe400078e006d */
[----:B------:R-:W-:-:S02]  /*1f000*/  IMAD.MOV.U32 R126, RZ, RZ, R128 ;  /* 0x000000ffff7e7224 */ /* 0x000fc400078e0080 */
[----:B------:R-:W-:Y:S02]  /*1f010*/  IMAD.MOV.U32 R108, RZ, RZ, R174 ;  /* 0x000000ffff6c7224 */ /* 0x000fe400078e00ae */
[----:B------:R-:W-:Y:S02]  /*1f020*/  IMAD.MOV.U32 R109, RZ, RZ, R173 ;  /* 0x000000ffff6d7224 */ /* 0x000fe400078e00ad */
[----:B------:R-:W-:Y:S02]  /*1f030*/  IMAD.MOV.U32 R195, RZ, RZ, R172 ;  /* 0x000000ffffc37224 */ /* 0x000fe400078e00ac */
[----:B-1----:R-:W-:Y:S01]  /*1f040*/  HMMA.16816.F32 R172, R20, R32, R100 ;  /* 0x0000002014ac723c */ /* 0x002fe20000001864 */
[----:B------:R-:W-:Y:S02]  /*1f050*/  IMAD.MOV.U32 R104, RZ, RZ, R131 ;  /* 0x000000ffff687224 */ /* 0x000fe400078e0083 */
[----:B------:R-:W-:-:S04]  /*1f060*/  IMAD.MOV.U32 R45, RZ, RZ, R203 ;  /* 0x000000ffff2d7224 */ /* 0x000fc800078e00cb */
        /* <DEDUP_REMOVED lines=14> */
[----:B------:R-:W-:Y:S01]  /*1f150*/  IMAD.MOV.U32 R68, RZ, RZ, R15 ;  /* 0x000000ffff447224 */ /* 0x000fe200078e000f */
[C---:B------:R-:W-:Y:S01]  /*1f160*/  HMMA.16816.F32 R128, R20.reuse, R28, R92 ;  /* 0x0000001c1480723c */ /* 0x040fe2000000185c */
[----:B------:R-:W-:Y:S02]  /*1f170*/  IMAD.MOV.U32 R106, RZ, RZ, R12 ;  /* 0x000000ffff6a7224 */ /* 0x000fe400078e000c */
[----:B------:R-:W-:Y:S02]  /*1f180*/  IMAD.MOV.U32 R107, RZ, RZ, R6 ;  /* 0x000000ffff6b7224 */ /* 0x000fe400078e0006 */
[----:B------:R-:W-:Y:S01]  /*1f190*/  IMAD.MOV.U32 R99, RZ, RZ, R101 ;  /* 0x000000ffff637224 */ /* 0x000fe200078e0065 */
[----:B------:R-:W-:Y:S01]  /*1f1a0*/  HMMA.16816.F32 R92, R20, R30, R84 ;  /* 0x0000001e145c723c */ /* 0x000fe20000001854 */
        /* <DEDUP_REMOVED lines=14> */
[----:B---3--:R-:W-:Y:S01]  /*1f290*/  HMMA.16816.F32 R116, R20, R10, R64 ;  /* 0x0000000a1474723c */ /* 0x008fe20000001840 */
[----:B------:R-:W-:-:S02]  /*1f2a0*/  IMAD.MOV.U32 R85, RZ, RZ, R234 ;  /* 0x000000ffff557224 */ /* 0x000fc400078e00ea */
[----:B------:R-:W-:Y:S02]  /*1f2b0*/  IMAD.MOV.U32 R86, RZ, RZ, R233 ;  /* 0x000000ffff567224 */ /* 0x000fe400078e00e9 */
[----:B------:R-:W-:Y:S02]  /*1f2c0*/  IMAD.MOV.U32 R87, RZ, RZ, R232 ;  /* 0x000000ffff577224 */ /* 0x000fe400078e00e8 */
[----:B------:R-:W-:Y:S01]  /*1f2d0*/  HMMA.16816.F32 R232, R20, R8, R72 ;  /* 0x0000000814e8723c */ /* 0x000fe20000001848 */
[----:B------:R-:W1:Y:S04]  /*1f2e0*/  LDSM.16.M88.4 R20, [R111] ;  /* 0x000000006f14783b */ /* 0x000e680000000200 */
[----:B------:R-:W3:Y:S01]  /*1f2f0*/  LDSM.16.M88.4 R8, [R32] ;  /* 0x000000002008783b */ /* 0x000ee20000000200 */
[----:B------:R-:W-:-:S02]  /*1f300*/  IMAD.MOV.U32 R15, RZ, RZ, R24 ;  /* 0x000000ffff0f7224 */ /* 0x000fc400078e0018 */
[----:B------:R-:W-:Y:S02]  /*1f310*/  IMAD.MOV.U32 R13, RZ, RZ, R25 ;  /* 0x000000ffff0d7224 */ /* 0x000fe400078e0019 */
[----:B------:R-:W-:Y:S02]  /*1f320*/  IMAD.MOV.U32 R12, RZ, RZ, R26 ;  /* 0x000000ffff0c7224 */ /* 0x000fe400078e001a */
[----:B------:R-:W-:Y:S02]  /*1f330*/  IMAD.MOV.U32 R6, RZ, RZ, R27 ;  /* 0x000000ffff067224 */ /* 0x000fe400078e001b */
[----:B------:R2:W3:Y:S01]  /*1f340*/  LDSM.16.M88.4 R24, [R99] ;  /* 0x000000006318783b */ /* 0x0004e20000000200 */
[----:B------:R-:W-:Y:S02]  /*1f350*/  IMAD.MOV.U32 R97, RZ, RZ, R33 ;  /* 0x000000ffff617224 */ /* 0x000fe400078e0021 */
[----:B------:R-:W-:Y:S01]  /*1f360*/  IMAD.MOV.U32 R98, RZ, RZ, R44 ;  /* 0x000000ffff627224 */ /* 0x000fe200078e002c */
[----:B------:R-:W-:Y:S01]  /*1f370*/  LDSM.16.M88.4 R32, [R46] ;  /* 0x000000002e20783b */ /* 0x000fe20000000200 */
[----:B------:R-:W-:-:S02]  /*1f380*/  IMAD.MOV.U32 R28, RZ, RZ, R110 ;  /* 0x000000ffff1c7224 */ /* 0x000fc400078e006e */
[----:B--2---:R-:W-:Y:S02]  /*1f390*/  IMAD.MOV.U32 R99, RZ, RZ, R45 ;  /* 0x000000ffff637224 */ /* 0x004fe400078e002d */
[----:B------:R-:W2:Y:S01]  /*1f3a0*/  LDSM.16.M88.4 R44, [R47] ;  /* 0x000000002f2c783b */ /* 0x000ea20000000200 */
[----:B------:R-:W-:Y:S01]  /*1f3b0*/  IMAD.MOV.U32 R29, RZ, RZ, R108 ;  /* 0x000000ffff1d7224 */ /* 0x000fe200078e006c */
[----:B------:R-:W-:Y:S01]  /*1f3c0*/  HMMA.16816.F32 R124, R16, R36, R124 ;  /* 0x00000024107c723c */ /* 0x000fe2000000187c */
[----:B------:R-:W-:-:S05]  /*1f3d0*/  IMAD.MOV.U32 R96, RZ, RZ, R109 ;  /* 0x000000ffff607224 */ /* 0x000fca00078e006d */
[C---:B------:R-:W-:Y:S01]  /*1f3e0*/  HMMA.16816.F32 R108, R16.reuse, R38, R176 ;  /* 0x00000026106c723c */ /* 0x040fe200000018b0 */
[----:B------:R-:W-:Y:S05]  /*1f3f0*/  LDSM.16.M88.4 R36, [R28] ;  /* 0x000000001c24783b */ /* 0x000fea0000000200 */
[C---:B-1----:R-:W-:Y:S06]  /*1f400*/  HMMA.16816.F32 R208, R16.reuse, R20, R208 ;  /* 0x0000001410d0723c */ /* 0x042fec00000018d0 */
[C---:B------:R-:W-:Y:S01]  /*1f410*/  HMMA.16816.F32 R244, R16.reuse, R22, R244 ;  /* 0x0000001610f4723c */ /* 0x040fe200000018f4 */
[----:B------:R-:W1:Y:S05]  /*1f420*/  LDSM.16.M88.4 R20, [R97] ;  /* 0x000000006114783b */ /* 0x000e6a0000000200 */
[C---:B---3--:R-:W-:Y:S06]  /*1f430*/  HMMA.16816.F32 R220, R16.reuse, R8, R220 ;  /* 0x0000000810dc723c */ /* 0x048fec00000018dc */
[C---:B------:R-:W-:Y:S01]  /*1f440*/  HMMA.16816.F32 R240, R16.reuse, R10, R240 ;  /* 0x0000000a10f0723c */ /* 0x040fe200000018f0 */
[----:B------:R-:W3:Y:S05]  /*1f450*/  LDSM.16.M88.4 R8, [R230] ;  /* 0x00000000e608783b */ /* 0x000eea0000000200 */
[C---:B------:R-:W-:Y:S06]  /*1f460*/  HMMA.16816.F32 R76, R16.reuse, R24, R80 ;  /* 0x00000018104c723c */ /* 0x040fec0000001850 */
[C---:B------:R-:W-:Y:S01]  /*1f470*/  HMMA.16816.F32 R84, R16.reuse, R26, R84 ;  /* 0x0000001a1054723c */ /* 0x040fe20000001854 */
[----:B------:R3:W3:Y:S05]  /*1f480*/  LDSM.16.M88.4 R24, [R96] ;  /* 0x000000006018783b */ /* 0x0006ea0000000200 */
[C---:B--2---:R-:W-:Y:S01]  /*1f490*/  HMMA.16816.F32 R176, R16.reuse, R46, R48 ;  /* 0x0000002e10b0723c */ /* 0x044fe20000001830 */
[----:B------:R-:W2:Y:S05]  /*1f4a0*/  LDSM.16.M88.4 R48, [R180] ;  /* 0x00000000b430783b */ /* 0x000eaa0000000200 */
[C---:B------:R-:W-:Y:S06]  /*1f4b0*/  HMMA.16816.F32 R100, R16.reuse, R40, R100 ;  /* 0x000000281064723c */ /* 0x040fec0000001864 */
[C---:B------:R-:W-:Y:S01]  /*1f4c0*/  HMMA.16816.F32 R88, R16.reuse, R42, R88 ;  /* 0x0000002a1058723c */ /* 0x040fe20000001858 */
[----:B------:R-:W-:Y:S04]  /*1f4d0*/  LDSM.16.M88.4 R40, [R31] ;  /* 0x000000001f28783b */ /* 0x000fe80000000200 */
[----:B------:R-:W4:Y:S01]  /*1f4e0*/  LDSM.16.M88.4 R28, [R29] ;  /* 0x000000001d1c783b */ /* 0x000f220000000200 */
[C---:B------:R-:W-:Y:S06]  /*1f4f0*/  HMMA.16816.F32 R216, R16.reuse, R32, R216 ;  /* 0x0000002010d8723c */ /* 0x040fec00000018d8 */
[----:B-1----:R-:W-:Y:S01]  /*1f500*/  HMMA.16816.F32 R64, R16, R20, R172 ;  /* 0x000000141040723c */ /* 0x002fe200000018ac */
[----:B------:R-:W-:-:S02]  /*1f510*/  IMAD.MOV.U32 R32, RZ, RZ, R98 ;  /* 0x000000ffff207224 */ /* 0x000fc400078e0062 */
[----:B------:R-:W-:-:S03]  /*1f520*/  IMAD.MOV.U32 R33, RZ, RZ, R99 ;  /* 0x000000ffff217224 */ /* 0x000fc600078e0063 */
[C---:B---3--:R-:W-:Y:S06]  /*1f530*/  HMMA.16816.F32 R96, R16.reuse, R36, R52 ;  /* 0x000000241060723c */ /* 0x048fec0000001834 */
[C---:B------:R-:W-:Y:S06]  /*1f540*/  HMMA.16816.F32 R172, R16.reuse, R22, R200 ;  /* 0x0000001610ac723c */ /* 0x040fec00000018c8 */
[C---:B------:R-:W-:Y:S01]  /*1f550*/  HMMA.16816.F32 R80, R16.reuse, R38, R68 ;  /* 0x000000261050723c */ /* 0x040fe20000001844 */
[----:B------:R-:W-:Y:S05]  /*1f560*/  LDSM.16.M88.4 R36, [R185] ;  /* 0x00000000b924783b */ /* 0x000fea0000000200 */
[C---:B------:R-:W-:Y:S06]  /*1f570*/  HMMA.16816.F32 R128, R16.reuse, R8, R128 ;  /* 0x000000081080723c */ /* 0x040fec0000001880 */
[C---:B------:R-:W-:Y:S01]  /*1f580*/  HMMA.16816.F32 R200, R16.reuse, R10, R92 ;  /* 0x0000000a10c8723c */ /* 0x040fe2000000185c */
[----:B------:R-:W-:Y:S05]  /*1f590*/  LDSM.16.M88.4 R8, [R188] ;  /* 0x00000000bc08783b */ /* 0x000fea0000000200 */
[----:B------:R-:W-:Y:S07]  /*1f5a0*/  HMMA.16816.F32 R212, R16, R34, R212 ;  /* 0x0000002210d4723c */ /* 0x000fee00000018d4 */
[----:B------:R-:W-:-:S02]  /*1f5b0*/  IMAD.MOV.U32 R34, RZ, RZ, R252 ;  /* 0x000000ffff227224 */ /* 0x000fc400078e00fc */
[----:B------:R-:W-:Y:S01]  /*1f5c0*/  IMAD.MOV.U32 R35, RZ, RZ, R226 ;  /* 0x000000ffff237224 */ /* 0x000fe200078e00e2 */
[C---:B------:R-:W-:Y:S06]  /*1f5d0*/  HMMA.16816.F32 R60, R16.reuse, R24, R60 ;  /* 0x00000018103c723c */ /* 0x040fec000000183c */
[C---:B------:R-:W-:Y:S06]  /*1f5e0*/  HMMA.16816.F32 R56, R16.reuse, R26, R56 ;  /* 0x0000001a1038723c */ /* 0x040fec0000001838 */
[C---:B--2---:R-:W-:Y:S01]  /*1f5f0*/  HMMA.16816.F32 R24, R16.reuse, R48, R32 ;  /* 0x000000301018723c */ /* 0x044fe20000001820 */
[----:B------:R-:W-:Y:S05]  /*1f600*/  LDSM.16.M88.4 R32, [R185+0x800] ;  /* 0x00080000b920783b */ /* 0x000fea0000000200 */
[C---:B------:R-:W-:Y:S01]  /*1f610*/  HMMA.16816.F32 R204, R16.reuse, R44, R204 ;  /* 0x0000002c10cc723c */ /* 0x040fe200000018cc */
[----:B------:R-:W-:Y:S04]  /*1f620*/  LDSM.16.M88.4 R44, [R195] ;  /* 0x00000000c32c783b */ /* 0x000fe80000000200 */
[----:B----4-:R-:W1:Y:S01]  /*1f630*/  LDSM.16.M88.4 R52, [R197] ;  /* 0x00000000c534783b */ /* 0x010e620000000200 */
[C---:B------:R-:W-:Y:S06]  /*1f640*/  HMMA.16816.F32 R68, R16.reuse, R30, R236 ;  /* 0x0000001e1044723c */ /* 0x040fec00000018ec */
[----:B------:R-:W-:Y:S01]  /*1f650*/  HMMA.16816.F32 R72, R16, R28, R248 ;  /* 0x0000001c1048723c */ /* 0x000fe200000018f8 */
[----:B------:R-:W-:Y:S01]  /*1f660*/  IMAD.MOV.U32 R236, RZ, RZ, R4 ;  /* 0x000000ffffec7224 */ /* 0x000fe200078e0004 */
[----:B------:R-:W-:Y:S01]  /*1f670*/  LDSM.16.M88.4 R28, [R185+0x1000] ;  /* 0x00100000b91c783b */ /* 0x000fe20000000200 */
[----:B------:R-:W-:-:S02]  /*1f680*/  IMAD.MOV.U32 R237, RZ, RZ, R3 ;  /* 0x000000ffffed7224 */ /* 0x000fc400078e0003 */
[----:B------:R-:W-:Y:S02]  /*1f690*/  IMAD.MOV.U32 R238, RZ, RZ, R2 ;  /* 0x000000ffffee7224 */ /* 0x000fe400078e0002 */
[----:B------:R-:W-:Y:S02]  /*1f6a0*/  IMAD.MOV.U32 R239, RZ, RZ, R0 ;  /* 0x000000ffffef7224 */ /* 0x000fe400078e0000 */
[----:B------:R-:W-:Y:S02]  /*1f6b0*/  IMAD.MOV.U32 R248, RZ, RZ, R15 ;  /* 0x000000fffff87224 */ /* 0x000fe400078e000f */
[----:B------:R-:W-:Y:S02]  /*1f6c0*/  IMAD.MOV.U32 R249, RZ, RZ, R13 ;  /* 0x000000fffff97224 */ /* 0x000fe400078e000d */
[----:B------:R-:W-:Y:S02]  /*1f6d0*/  IMAD.MOV.U32 R250, RZ, RZ, R12 ;  /* 0x000000fffffa7224 */ /* 0x000fe400078e000c */
[----:B------:R-:W-:Y:S01]  /*1f6e0*/  IMAD.MOV.U32 R251, RZ, RZ, R6 ;  /* 0x000000fffffb7224 */ /* 0x000fe200078e0006 */
[----:B------:R-:W-:Y:S01]  /*1f6f0*/  HMMA.16816.F32 R120, R16, R40, R120 ;  /* 0x000000281078723c */ /* 0x000fe20000001878 */
[----:B------:R-:W-:-:S05]  /*1f700*/  IMAD.MOV.U32 R252, RZ, RZ, R113 ;  /* 0x000000fffffc7224 */ /* 0x000fca00078e0071 */
[----:B------:R-:W-:Y:S01]  /*1f710*/  HMMA.16816.F32 R104, R16, R42, R104 ;  /* 0x0000002a1068723c */ /* 0x000fe20000001868 */
[----:B------:R-:W-:Y:S02]  /*1f720*/  IMAD.MOV.U32 R40, RZ, RZ, R225 ;  /* 0x000000ffff287224 */ /* 0x000fe400078e00e1 */
[----:B------:R-:W-:-:S04]  /*1f730*/  IMAD.MOV.U32 R41, RZ, RZ, R224 ;  /* 0x000000ffff297224 */ /* 0x000fc800078e00e0 */
[----:B------:R-:W-:Y:S01]  /*1f740*/  IMAD.MOV.U32 R42, RZ, RZ, R199 ;  /* 0x000000ffff2a7224 */ /* 0x000fe200078e00c7 */
[----:B-1----:R-:W-:Y:S01]  /*1f750*/  HMMA.16816.F32 R236, R16, R52, R236 ;  /* 0x0000003410ec723c */ /* 0x002fe200000018ec */
[----:B------:R-:W-:-:S05]  /*1f760*/  IMAD.MOV.U32 R43, RZ, RZ, R198 ;  /* 0x000000ffff2b7224 */ /* 0x000fca00078e00c6 */
[----:B------:R-:W-:Y:S06]  /*1f770*/  HMMA.16816.F32 R52, R16, R54, R248 ;  /* 0x000000361034723c */ /* 0x000fec00000018f8 */
[----:B------:R-:W-:Y:S01]  /*1f780*/  HMMA.16816.F32 R248, R8, R36, R24 ;  /* 0x0000002408f8723c */ /* 0x000fe20000001818 */
[----:B------:R-:W1:Y:S01]  /*1f790*/  LDSM.16.M88.4 R24, [R185+0x4000] ;  /* 0x00400000b918783b */ /* 0x000e620000000200 */
[----:B------:R-:W2:Y:S04]  /*1f7a0*/  S2R R113, SR_TID.X ;  /* 0x0000000000717919 */ /* 0x000ea80000002100 */
[C---:B------:R-:W-:Y:S01]  /*1f7b0*/  HMMA.16816.F32 R20, R16.reuse, R50, R40 ;  /* 0x000000321014723c */ /* 0x040fe20000001828 */
[----:B------:R-:W3:Y:S05]  /*1f7c0*/  LDSM.16.M88.4 R40, [R185+0x1800] ;  /* 0x00180000b928783b */ /* 0x000eea0000000200 */
[C---:B------:R-:W-:Y:S01]  /*1f7d0*/  HMMA.16816.F32 R232, R16.reuse, R44, R232 ;  /* 0x0000002c10e8723c */ /* 0x040fe200000018e8 */
[----:B------:R-:W-:Y:S05]  /*1f7e0*/  LDSM.16.M88.4 R48, [R185+0x2000] ;  /* 0x00200000b930783b */ /* 0x000fea0000000200 */
[----:B------:R-:W-:Y:S01]  /*1f7f0*/  HMMA.16816.F32 R116, R16, R46, R116 ;  /* 0x0000002e1074723c */ /* 0x000fe20000001874 */
[----:B------:R-:W4:Y:S01]  /*1f800*/  LDSM.16.M88.4 R16, [R185+0x5000] ;  /* 0x00500000b910783b */ /* 0x000f220000000200 */
[----:B------:R-:W-:-:S03]  /*1f810*/  IMAD.MOV.U32 R224, RZ, RZ, R194 ;  /* 0x000000ffffe07224 */ /* 0x000fc600078e00c2 */
[----:B------:R-:W4:Y:S01]  /*1f820*/  LDSM.16.M88.4 R44, [R185+0x2800] ;  /* 0x00280000b92c783b */ /* 0x000f220000000200 */
[C---:B------:R-:W-:Y:S06]  /*1f830*/  HMMA.16816.F32 R124, R8.reuse, R32, R124 ;  /* 0x00000020087c723c */ /* 0x040fec000000187c */
[C---:B------:R-:W-:Y:S01]  /*1f840*/  HMMA.16816.F32 R92, R8.reuse, R38, R20 ;  /* 0x00000026085c723c */ /* 0x040fe20000001814 */
[----:B------:R-:W-:Y:S04]  /*1f850*/  LDSM.16.M88.4 R36, [R185+0x5800] ;  /* 0x00580000b924783b */ /* 0x000fe80000000200 */
[----:B------:R-:W-:Y:S01]  /*1f860*/  LDSM.16.M88.4 R20, [R185+0x4800] ;  /* 0x00480000b914783b */ /* 0x000fe20000000200 */
[----:B--2---:R-:W-:Y:S01]  /*1f870*/  IMAD.SHL.U32 R225, R113, 0x2, RZ ;  /* 0x0000000271e17824 */ /* 0x004fe200078e00ff */
[----:B------:R-:W-:Y:S02]  /*1f880*/  HMMA.16816.F32 R108, R8, R34, R108 ;  /* 0x00000022086c723c */ /* 0x000fe4000000186c */
[----:B------:R-:W2:Y:S02]  /*1f890*/  LDSM.16.M88.4 R32, [R185+0x3000] ;  /* 0x00300000b920783b */ /* 0x000ea40000000200 */
[----:B------:R-:W-:-:S02]  /*1f8a0*/  LOP3.LUT R225, R225, 0x6, RZ, 0xc0, !PT ;  /* 0x00000006e1e17812 */ /* 0x000fc400078ec0ff */
[C---:B-1----:R-:W-:Y:S07]  /*1f8b0*/  HMMA.16816.F32 R120, R8.reuse, R24, R120 ;  /* 0x000000180878723c */ /* 0x042fee0000001878 */
[----:B------:R-:W-:Y:S01]  /*1f8c0*/  IMAD.SHL.U32 R24, R224, 0x100, RZ ;  /* 0x00000100e0187824 */ /* 0x000fe200078e00ff */
[----:B------:R-:W-:Y:S04]  /*1f8d0*/  HMMA.16816.F32 R100, R8, R28, R100 ;  /* 0x0000001c0864723c */ /* 0x000fe80000001864 */
[----:B------:R-:W-:-:S02]  /*1f8e0*/  LOP3.LUT R2, R24, 0x8, R225, 0xfe, !PT ;  /* 0x0000000818027812 */ /* 0x000fc400078efee1 */
[----:B------:R-:W-:Y:S02]  /*1f8f0*/  LOP3.LUT R0, R24, 0x10, R225, 0xfe, !PT ;  /* 0x0000001018007812 */ /* 0x000fe400078efee1 */
[C---:B------:R-:W-:Y:S02]  /*1f900*/  ISETP.GE.AND P5, PT, R2.reuse, R7, PT ;  /* 0x000000070200720c */ /* 0x040fe40003fa6270 */
[----:B------:R-:W-:Y:S02]  /*1f910*/  ISETP.GE.AND P4, PT, R2, R5, PT ;  /* 0x000000050200720c */ /* 0x000fe40003f86270 */
[----:B------:R-:W-:Y:S01]  /*1f920*/  I2FP.F32.S32 R2, R2 ;  /* 0x0000000200027245 */ /* 0x000fe20000201400 */
[----:B------:R-:W-:Y:S01]  /*1f930*/  HMMA.16816.F32 R88, R8, R30, R88 ;  /* 0x0000001e0858723c */ /* 0x000fe20000001858 */
[C---:B------:R-:W-:Y:S01]  /*1f940*/  ISETP.GE.AND P6, PT, R0.reuse, R7, PT ;  /* 0x000000070000720c */ /* 0x040fe20003fc6270 */
[----:B------:R-:W-:Y:S01]  /*1f950*/  LDSM.16.M88.4 R28, [R185+0x3800] ;  /* 0x00380000b91c783b */ /* 0x000fe20000000200 */
[----:B------:R-:W-:Y:S01]  /*1f960*/  ISETP.GE.AND P2, PT, R0, R5, PT ;  /* 0x000000050000720c */ /* 0x000fe20003f46270 */
[----:B------:R-:W-:Y:S01]  /*1f970*/  FFMA.FTZ R13, R157, R2, R92 ;  /* 0x000000029d0d7223 */ /* 0x000fe2000001005c */
[----:B------:R-:W-:-:S02]  /*1f980*/  I2FP.F32.S32 R0, R0 ;  /* 0x0000000000007245 */ /* 0x000fc40000201400 */
[C-C-:B------:R-:W-:Y:S01]  /*1f990*/  LOP3.LUT R3, R24.reuse, 0x18, R225.reuse, 0xfe, !PT ;  /* 0x0000001818037812 */ /* 0x140fe200078efee1 */
[C---:B---3--:R-:W-:Y:S01]  /*1f9a0*/  HMMA.16816.F32 R76, R8.reuse, R40, R76 ;  /* 0x00000028084c723c */ /* 0x048fe2000000184c */
[C---:B------:R-:W-:Y:S01]  /*1f9b0*/  FFMA.FTZ R4, R157.reuse, R2, R94 ;  /* 0x000000029d047223 */ /* 0x040fe2000001005e */
[-C--:B------:R-:W-:Y:S01]  /*1f9c0*/  FFMA.FTZ R6, R157, R0.reuse, R124 ;  /* 0x000000009d067223 */ /* 0x080fe2000001007c */
[----:B------:R-:W-:Y:S02]  /*1f9d0*/  FSEL R124, R13, -INF , !P5 ;  /* 0xff8000000d7c7808 */ /* 0x000fe40006800000 */
[----:B------:R-:W-:Y:S01]  /*1f9e0*/  LOP3.LUT R2, R24, 0x20, R225, 0xfe, !PT ;  /* 0x0000002018027812 */ /* 0x000fe200078efee1 */
[----:B------:R-:W-:Y:S01]  /*1f9f0*/  HMMA.16816.F32 R84, R8, R42, R84 ;  /* 0x0000002a0854723c */ /* 0x000fe20000001854 */
[----:B------:R-:W1:Y:S01]  /*1fa00*/  LDSM.16.M88.4 R40, [R185+0x6000] ;  /* 0x00600000b928783b */ /* 0x000e620000000200 */
[----:B------:R-:W-:Y:S01]  /*1fa10*/  I2FP.F32.S32 R13, R3 ;  /* 0x00000003000d7245 */ /* 0x000fe20000201400 */
[----:B------:R-:W-:-:S03]  /*1fa20*/  FFMA.FTZ R12, R157, R0, R126 ;  /* 0x000000009d0c7223 */ /* 0x000fc6000001007e */
[----:B----4-:R-:W-:Y:S01]  /*1fa30*/  HMMA.16816.F32 R72, R8, R16, R72 ;  /* 0x000000100848723c */ /* 0x010fe20000001848 */
[----:B------:R-:W-:Y:S02]  /*1fa40*/  FSEL R113, R4, -INF , !P4 ;  /* 0xff80000004717808 */ /* 0x000fe40006000000 */
[----:B------:R-:W-:-:S03]  /*1fa50*/  FSEL R126, R6, -INF , !P6 ;  /* 0xff800000067e7808 */ /* 0x000fc60007000000 */
[----:B------:R-:W-:Y:S01]  /*1fa60*/  HMMA.16816.F32 R68, R8, R18, R68 ;  /* 0x000000120844723c */ /* 0x000fe20000001844 */
[----:B------:R-:W3:Y:S01]  /*1fa70*/  LDSM.16.M88.4 R16, [R185+0x6800] ;  /* 0x00680000b910783b */ /* 0x000ee20000000200 */
[C---:B------:R-:W-:Y:S02]  /*1fa80*/  ISETP.GE.AND P3, PT, R3.reuse, R7, PT ;  /* 0x000000070300720c */ /* 0x040fe40003f66270 */
[----:B------:R-:W-:Y:S01]  /*1fa90*/  ISETP.GE.AND P5, PT, R3, R5, PT ;  /* 0x000000050300720c */ /* 0x000fe20003fa6270 */
[----:B------:R-:W-:Y:S01]  /*1faa0*/  FFMA.FTZ R3, R157, R13, R108 ;  /* 0x0000000d9d037223 */ /* 0x000fe2000001006c */
[C---:B------:R-:W-:Y:S02]  /*1fab0*/  ISETP.GE.AND P4, PT, R2.reuse, R7, PT ;  /* 0x000000070200720c */ /* 0x040fe40003f86270 */
[----:B------:R-:W-:Y:S02]  /*1fac0*/  ISETP.GE.AND P6, PT, R2, R5, PT ;  /* 0x000000050200720c */ /* 0x000fe40003fc6270 */
[----:B------:R-:W-:-:S02]  /*1fad0*/  I2FP.F32.S32 R2, R2 ;  /* 0x0000000200027245 */ /* 0x000fc40000201400 */
[----:B------:R-:W-:Y:S01]  /*1fae0*/  LOP3.LUT R0, R24, 0x28, R225, 0xfe, !PT ;  /* 0x0000002818007812 */ /* 0x000fe200078efee1 */
[----:B------:R-:W-:Y:S01]  /*1faf0*/  HMMA.16816.F32 R208, R8, R48, R208 ;  /* 0x0000003008d0723c */ /* 0x000fe200000018d0 */
[----:B------:R-:W-:Y:S01]  /*1fb00*/  FSEL R108, R12, -INF , !P2 ;  /* 0xff8000000c6c7808 */ /* 0x000fe20005000000 */
[----:B------:R-:W-:Y:S01]  /*1fb10*/  FFMA.FTZ R4, R157, R13, R110 ;  /* 0x0000000d9d047223 */ /* 0x000fe2000001006e */
[----:B------:R-:W-:Y:S01]  /*1fb20*/  FSEL R194, R3, -INF , !P3 ;  /* 0xff80000003c27808 */ /* 0x000fe20005800000 */
[CC--:B------:R-:W-:Y:S01]  /*1fb30*/  FFMA.FTZ R6, R157.reuse, R2.reuse, R100 ;  /* 0x000000029d067223 */ /* 0x0c0fe20000010064 */
[C---:B------:R-:W-:Y:S01]  /*1fb40*/  ISETP.GE.AND P2, PT, R0.reuse, R7, PT ;  /* 0x000000070000720c */ /* 0x040fe20003f46270 */
[----:B------:R-:W-:Y:S01]  /*1fb50*/  FFMA.FTZ R12, R157, R2, R102 ;  /* 0x000000029d0c7223 */ /* 0x000fe20000010066 */
[----:B------:R-:W-:Y:S02]  /*1fb60*/  ISETP.GE.AND P3, PT, R0, R5, PT ;  /* 0x000000050000720c */ /* 0x000fe40003f66270 */
[----:B------:R-:W-:-:S02]  /*1fb70*/  I2FP.F32.S32 R0, R0 ;  /* 0x0000000000007245 */ /* 0x000fc40000201400 */
[--C-:B------:R-:W-:Y:S01]  /*1fb80*/  LOP3.LUT R2, R24, 0x30, R225.reuse, 0xfe, !PT ;  /* 0x0000003018027812 */ /* 0x100fe200078efee1 */
[C---:B------:R-:W-:Y:S01]  /*1fb90*/  HMMA.16816.F32 R244, R8.reuse, R50, R244 ;  /* 0x0000003208f4723c */ /* 0x040fe200000018f4 */
[----:B------:R-:W-:Y:S02]  /*1fba0*/  FSEL R94, R4, -INF , !P5 ;  /* 0xff800000045e7808 */ /* 0x000fe40006800000 */
[----:B------:R-:W-:Y:S01]  /*1fbb0*/  FSEL R195, R6, -INF , !P4 ;  /* 0xff80000006c37808 */ /* 0x000fe20006000000 */
[CC--:B------:R-:W-:Y:S01]  /*1fbc0*/  FFMA.FTZ R13, R157.reuse, R0.reuse, R88 ;  /* 0x000000009d0d7223 */ /* 0x0c0fe20000010058 */
[C---:B------:R-:W-:Y:S02]  /*1fbd0*/  ISETP.GE.AND P5, PT, R2.reuse, R7, PT ;  /* 0x000000070200720c */ /* 0x040fe40003fa6270 */
[----:B------:R-:W-:Y:S01]  /*1fbe0*/  ISETP.GE.AND P4, PT, R2, R5, PT ;  /* 0x000000050200720c */ /* 0x000fe20003f86270 */
[----:B------:R-:W-:Y:S01]  /*1fbf0*/  FFMA.FTZ R15, R157, R0, R90 ;  /* 0x000000009d0f7223 */ /* 0x000fe2000001005a */
[----:B------:R-:W-:Y:S01]  /*1fc00*/  I2FP.F32.S32 R2, R2 ;  /* 0x0000000200027245 */ /* 0x000fe20000201400 */
[----:B------:R-:W-:Y:S01]  /*1fc10*/  HMMA.16816.F32 R220, R8, R44, R220 ;  /* 0x0000002c08dc723c */ /* 0x000fe200000018dc */
[----:B------:R-:W-:-:S02]  /*1fc20*/  LOP3.LUT R0, R24, 0x38, R225, 0xfe, !PT ;  /* 0x0000003818007812 */ /* 0x000fc400078efee1 */
[----:B------:R-:W-:Y:S01]  /*1fc30*/  FSEL R197, R13, -INF , !P2 ;  /* 0xff8000000dc57808 */ /* 0x000fe20005000000 */
[----:B------:R-:W-:Y:S01]  /*1fc40*/  FFMA.FTZ R6, R157, R2, R76 ;  /* 0x000000029d067223 */ /* 0x000fe2000001004c */
[----:B------:R-:W-:Y:S02]  /*1fc50*/  I2FP.F32.S32 R13, R0 ;  /* 0x00000000000d7245 */ /* 0x000fe40000201400 */
[----:B------:R-:W-:Y:S01]  /*1fc60*/  LOP3.LUT R3, R24, 0x40, R225, 0xfe, !PT ;  /* 0x0000004018037812 */ /* 0x000fe200078efee1 */
[----:B------:R-:W-:Y:S01]  /*1fc70*/  HMMA.16816.F32 R240, R8, R46, R240 ;  /* 0x0000002e08f0723c */ /* 0x000fe200000018f0 */
[----:B------:R-:W-:Y:S01]  /*1fc80*/  FSEL R88, R15, -INF , !P3 ;  /* 0xff8000000f587808 */ /* 0x000fe20005800000 */
[C---:B------:R-:W-:Y:S01]  /*1fc90*/  FFMA.FTZ R2, R157.reuse, R2, R78 ;  /* 0x000000029d027223 */ /* 0x040fe2000001004e */
[----:B------:R-:W-:Y:S01]  /*1fca0*/  FSEL R198, R6, -INF , !P5 ;  /* 0xff80000006c67808 */ /* 0x000fe20006800000 */
[----:B------:R-:W-:Y:S01]  /*1fcb0*/  FFMA.FTZ R4, R157, R13, R84 ;  /* 0x0000000d9d047223 */ /* 0x000fe20000010054 */
[----:B------:R-:W-:-:S02]  /*1fcc0*/  FSEL R90, R12, -INF , !P6 ;  /* 0xff8000000c5a7808 */ /* 0x000fc40007000000 */
[C---:B------:R-:W-:Y:S02]  /*1fcd0*/  ISETP.GE.AND P3, PT, R3.reuse, R7, PT ;  /* 0x000000070300720c */ /* 0x040fe40003f66270 */
[----:B------:R-:W-:Y:S02]  /*1fce0*/  ISETP.GE.AND P5, PT, R3, R5, PT ;  /* 0x000000050300720c */ /* 0x000fe40003fa6270 */
[C---:B------:R-:W-:Y:S02]  /*1fcf0*/  ISETP.GE.AND P6, PT, R0.reuse, R7, PT ;  /* 0x000000070000720c */ /* 0x040fe40003fc6270 */
[----:B------:R-:W-:Y:S02]  /*1fd00*/  ISETP.GE.AND P2, PT, R0, R5, PT ;  /* 0x000000050000720c */ /* 0x000fe40003f46270 */
[----:B------:R-:W-:Y:S02]  /*1fd10*/  I2FP.F32.S32 R3, R3 ;  /* 0x0000000300037245 */ /* 0x000fe40000201400 */
[----:B------:R-:W-:Y:S01]  /*1fd20*/  LOP3.LUT R0, R24, 0x48, R225, 0xfe, !PT ;  /* 0x0000004818007812 */ /* 0x000fe200078efee1 */
[----:B--2---:R-:W-:Y:S01]  /*1fd30*/  HMMA.16816.F32 R216, R8, R32, R216 ;  /* 0x0000002008d8723c */ /* 0x004fe200000018d8 */
[----:B------:R-:W-:Y:S01]  /*1fd40*/  FSEL R76, R2, -INF , !P4 ;  /* 0xff800000024c7808 */ /* 0x000fe20006000000 */
[C---:B------:R-:W-:Y:S01]  /*1fd50*/  FFMA.FTZ R13, R157.reuse, R13, R86 ;  /* 0x0000000d9d0d7223 */ /* 0x040fe20000010056 */
[----:B------:R-:W-:Y:S01]  /*1fd60*/  FSEL R199, R4, -INF , !P6 ;  /* 0xff80000004c77808 */ /* 0x000fe20007000000 */
[C---:B------:R-:W-:Y:S01]  /*1fd70*/  FFMA.FTZ R15, R157.reuse, R3, R208 ;  /* 0x000000039d0f7223 */ /* 0x040fe200000100d0 */
[C---:B------:R-:W-:Y:S01]  /*1fd80*/  ISETP.GE.AND P4, PT, R0.reuse, R7, PT ;  /* 0x000000070000720c */ /* 0x040fe20003f86270 */
[----:B------:R-:W-:Y:S01]  /*1fd90*/  FFMA.FTZ R6, R157, R3, R210 ;  /* 0x000000039d067223 */ /* 0x000fe200000100d2 */
[----:B------:R-:W-:-:S02]  /*1fda0*/  ISETP.GE.AND P6, PT, R0, R5, PT ;  /* 0x000000050000720c */ /* 0x000fc40003fc6270 */
[----:B------:R-:W-:Y:S02]  /*1fdb0*/  I2FP.F32.S32 R0, R0 ;  /* 0x0000000000007245 */ /* 0x000fe40000201400 */
[C-C-:B------:R-:W-:Y:S02]  /*1fdc0*/  LOP3.LUT R3, R24.reuse, 0x50, R225.reuse, 0xfe, !PT ;  /* 0x0000005018037812 */ /* 0x140fe400078efee1 */
[----:B------:R-:W-:Y:S01]  /*1fdd0*/  FSEL R84, R13, -INF , !P2 ;  /* 0xff8000000d547808 */ /* 0x000fe20005000000 */
[----:B------:R-:W-:Y:S01]  /*1fde0*/  HMMA.16816.F32 R212, R8, R34, R212 ;  /* 0x0000002208d4723c */ /* 0x000fe200000018d4 */
[----:B------:R-:W-:Y:S01]  /*1fdf0*/  I2FP.F32.S32 R13, R3 ;  /* 0x00000003000d7245 */ /* 0x000fe20000201400 */
[----:B------:R-:W-:Y:S01]  /*1fe00*/  FFMA.FTZ R12, R157, R0, R244 ;  /* 0x000000009d0c7223 */ /* 0x000fe200000100f4 */
[----:B------:R-:W-:-:S03]  /*1fe10*/  LOP3.LUT R2, R24, 0x58, R225, 0xfe, !PT ;  /* 0x0000005818027812 */ /* 0x000fc600078efee1 */
[----:B-1----:R-:W-:Y:S01]  /*1fe20*/  HMMA.16816.F32 R64, R8, R40, R64 ;  /* 0x000000280840723c */ /* 0x002fe20000001840 */
[----:B------:R-:W-:Y:S01]  /*1fe30*/  ISETP.GE.AND P2, PT, R3, R7, PT ;  /* 0x000000070300720c */ /* 0x000fe20003f46270 */
[----:B------:R-:W-:-:S04]  /*1fe40*/  FFMA.FTZ R4, R157, R0, R246 ;  /* 0x000000009d047223 */ /* 0x000fc800000100f6 */
[----:B------:R-:W-:Y:S01]  /*1fe50*/  HMMA.16816.F32 R172, R8, R42, R172 ;  /* 0x0000002a08ac723c */ /* 0x000fe200000018ac */
[----:B------:R-:W-:-:S05]  /*1fe60*/  FSEL R86, R6, -INF , !P5 ;  /* 0xff80000006567808 */ /* 0x000fca0006800000 */
[----:B---3--:R-:W-:Y:S01]  /*1fe70*/  HMMA.16816.F32 R40, R8, R16, R128 ;  /* 0x000000100828723c */ /* 0x008fe20000001880 */
[----:B------:R-:W-:Y:S02]  /*1fe80*/  LOP3.LUT R0, R24, 0x60, R225, 0xfe, !PT ;  /* 0x0000006018007812 */ /* 0x000fe400078efee1 */
[----:B------:R-:W-:-:S03]  /*1fe90*/  ISETP.GE.AND P5, PT, R2, R7, PT ;  /* 0x000000070200720c */ /* 0x000fc60003fa6270 */
[----:B------:R-:W-:Y:S01]  /*1fea0*/  HMMA.16816.F32 R204, R8, R28, R204 ;  /* 0x0000001c08cc723c */ /* 0x000fe200000018cc */
[----:B------:R-:W-:Y:S02]  /*1feb0*/  FSEL R129, R15, -INF , !P3 ;  /* 0xff8000000f817808 */ /* 0x000fe40005800000 */
[----:B------:R-:W-:Y:S01]  /*1fec0*/  ISETP.GE.AND P3, PT, R3, R5, PT ;  /* 0x000000050300720c */ /* 0x000fe20003f66270 */
[----:B------:R-:W-:Y:S01]  /*1fed0*/  FFMA.FTZ R3, R157, R13, R220 ;  /* 0x0000000d9d037223 */ /* 0x000fe200000100dc */
[----:B------:R-:W-:Y:S02]  /*1fee0*/  FSEL R130, R12, -INF , !P4 ;  /* 0xff8000000c827808 */ /* 0x000fe40006000000 */
[----:B------:R-:W-:Y:S02]  /*1fef0*/  ISETP.GE.AND P4, PT, R2, R5, PT ;  /* 0x000000050200720c */ /* 0x000fe40003f86270 */
[----:B------:R-:W-:Y:S02]  /*1ff00*/  I2FP.F32.S32 R2, R2 ;  /* 0x0000000200027245 */ /* 0x000fe40000201400 */
[----:B------:R-:W-:-:S02]  /*1ff10*/  FSEL R92, R4, -INF , !P6 ;  /* 0xff800000045c7808 */ /* 0x000fc40007000000 */
[----:B------:R-:W-:Y:S02]  /*1ff20*/  FSEL R208, R3, -INF , !P2 ;  /* 0xff80000003d07808 */ /* 0x000fe40005000000 */
[C---:B------:R-:W-:Y:S02]  /*1ff30*/  ISETP.GE.AND P6, PT, R0.reuse, R7, PT ;  /* 0x000000070000720c */ /* 0x040fe40003fc6270 */
[----:B------:R-:W-:Y:S01]  /*1ff40*/  ISETP.GE.AND P2, PT, R0, R5, PT ;  /* 0x000000050000720c */ /* 0x000fe20003f46270 */
[C---:B------:R-:W-:Y:S01]  /*1ff50*/  HMMA.16816.F32 R176, R8.reuse, R30, R176 ;  /* 0x0000001e08b0723c */ /* 0x040fe200000018b0 */
[----:B------:R-:W-:Y:S01]  /*1ff60*/  I2FP.F32.S32 R0, R0 ;  /* 0x0000000000007245 */ /* 0x000fe20000201400 */
[C---:B------:R-:W-:Y:S01]  /*1ff70*/  FFMA.FTZ R4, R157.reuse, R13, R222 ;  /* 0x0000000d9d047223 */ /* 0x040fe200000100de */
[CC--:B------:R-:W-:Y:S01]  /*1ff80*/  FFMA.FTZ R6, R157.reuse, R2.reuse, R240 ;  /* 0x000000029d067223 */ /* 0x0c0fe200000100f0 */
[C---:B------:R-:W-:Y:S01]  /*1ff90*/  FFMA.FTZ R12, R157.reuse, R2, R242 ;  /* 0x000000029d0c7223 */ /* 0x040fe200000100f2 */
[----:B------:R-:W-:Y:S01]  /*1ffa0*/  LOP3.LUT R2, R24, 0x68, R225, 0xfe, !PT ;  /* 0x0000006818027812 */ /* 0x000fe200078efee1 */
[----:B------:R-:W-:Y:S01]  /*1ffb0*/  HMMA.16816.F32 R60, R8, R36, R60 ;  /* 0x00000024083c723c */ /* 0x000fe2000000183c */
[CC--:B------:R-:W-:Y:S01]  /*1ffc0*/  FFMA.FTZ R13, R157.reuse, R0.reuse, R216 ;  /* 0x000000009d0d7223 */ /* 0x0c0fe200000100d8 */
[----:B------:R-:W-:Y:S01]  /*1ffd0*/  FFMA.FTZ R15, R157, R0, R218 ;  /* 0x000000009d0f7223 */ /* 0x000fe200000100da */
[----:B------:R-:W-:-:S03]  /*1ffe0*/  FSEL R100, R4, -INF , !P3 ;  /* 0xff80000004647808 */ /* 0x000fc60005800000 */
[----:B------:R-:W-:Y:S01]  /*1fff0*/  HMMA.16816.F32 R56, R8, R38, R56 ;  /* 0x000000260838723c */ /* 0x000fe20000001838 */
[----:B------:R-:W-:Y:S02]  /*20000*/  LOP3.LUT R0, R24, 0x70, R225, 0xfe, !PT ;  /* 0x0000007018007812 */ /* 0x000fe400078efee1 */
[----:B------:R-:W-:-:S03]  /*20010*/  ISETP.GE.AND P3, PT, R2, R7, PT ;  /* 0x000000070200720c */ /* 0x000fc60003f66270 */
[C---:B------:R-:W-:Y:S01]  /*20020*/  HMMA.16816.F32 R36, R8.reuse, R18, R200 ;  /* 0x000000120824723c */ /* 0x040fe200000018c8 */
[----:B------:R-:W-:Y:S01]  /*20030*/  LOP3.LUT R3, R24, 0x78, R225, 0xfe, !PT ;  /* 0x0000007818037812 */ /* 0x000fe200078efee1 */
[----:B------:R-:W-:Y:S05]  /*20040*/  LDSM.16.M88.4 R16, [R185+0x7800] ;  /* 0x00780000b910783b */ /* 0x000fea0000000200 */
[----:B------:R-:W-:Y:S02]  /*20050*/  FSEL R200, R6, -INF , !P5 ;  /* 0xff80000006c87808 */ /* 0x000fe40006800000 */
[----:B------:R-:W-:Y:S02]  /*20060*/  ISETP.GE.AND P5, PT, R2, R5, PT ;  /* 0x000000050200720c */ /* 0x000fe40003fa6270 */
[----:B------:R-:W-:Y:S01]  /*20070*/  I2FP.F32.S32 R2, R2 ;  /* 0x0000000200027245 */ /* 0x000fe20000201400 */
[----:B------:R-:W-:Y:S01]  /*20080*/  HMMA.16816.F32 R104, R8, R26, R104 ;  /* 0x0000001a0868723c */ /* 0x000fe20000001868 */
[----:B------:R-:W-:-:S02]  /*20090*/  FSEL R201, R13, -INF , !P6 ;  /* 0xff8000000dc97808 */ /* 0x000fc40007000000 */
[----:B------:R-:W-:Y:S01]  /*200a0*/  I2FP.F32.S32 R13, R0 ;  /* 0x00000000000d7245 */ /* 0x000fe20000201400 */
[CC--:B------:R-:W-:Y:S01]  /*200b0*/  FFMA.FTZ R6, R157.reuse, R2.reuse, R212 ;  /* 0x000000029d067223 */ /* 0x0c0fe200000100d4 */
[----:B------:R-:W-:Y:S01]  /*200c0*/  FSEL R102, R12, -INF , !P4 ;  /* 0xff8000000c667808 */ /* 0x000fe20006000000 */
[C---:B------:R-:W-:Y:S01]  /*200d0*/  FFMA.FTZ R2, R157.reuse, R2, R214 ;  /* 0x000000029d027223 */ /* 0x040fe200000100d6 */
[----:B------:R-:W-:Y:S01]  /*200e0*/  HMMA.16816.F32 R96, R8, R20, R96 ;  /* 0x000000140860723c */ /* 0x000fe20000001860 */
[----:B------:R-:W-:Y:S01]  /*200f0*/  FFMA.FTZ R4, R157, R13, R204 ;  /* 0x0000000d9d047223 */ /* 0x000fe200000100cc */
[C---:B------:R-:W-:Y:S02]  /*20100*/  ISETP.GE.AND P4, PT, R0.reuse, R7, PT ;  /* 0x000000070000720c */ /* 0x040fe40003f86270 */
[----:B------:R-:W-:Y:S02]  /*20110*/  ISETP.GE.AND P6, PT, R0, R5, PT ;  /* 0x000000050000720c */ /* 0x000fe40003fc6270 */
[----:B------:R-:W-:-:S02]  /*20120*/  LOP3.LUT R0, R24, 0x80, R225, 0xfe, !PT ;  /* 0x0000008018007812 */ /* 0x000fc400078efee1 */
[----:B------:R-:W-:Y:S02]  /*20130*/  FSEL R110, R15, -INF , !P2 ;  /* 0xff8000000f6e7808 */ /* 0x000fe40005000000 */
[----:B------:R-:W-:Y:S01]  /*20140*/  FSEL R202, R6, -INF , !P3 ;  /* 0xff80000006ca7808 */ /* 0x000fe20005800000 */
[----:B------:R-:W-:Y:S01]  /*20150*/  HMMA.16816.F32 R80, R8, R22, R80 ;  /* 0x000000160850723c */ /* 0x000fe20000001850 */
[C---:B------:R-:W-:Y:S01]  /*20160*/  ISETP.GE.AND P2, PT, R3.reuse, R7, PT ;  /* 0x000000070300720c */ /* 0x040fe20003f46270 */
[----:B------:R-:W1:Y:S01]  /*20170*/  LDSM.16.M88.4 R20, [R185+0x7000] ;  /* 0x00700000b914783b */ /* 0x000e620000000200 */
[----:B------:R-:W-:Y:S02]  /*20180*/  ISETP.GE.AND P3, PT, R3, R5, PT ;  /* 0x000000050300720c */ /* 0x000fe40003f66270 */
[----:B------:R-:W-:Y:S01]  /*20190*/  FSEL R128, R2, -INF , !P5 ;  /* 0xff80000002807808 */ /* 0x000fe20006800000 */
[----:B------:R-:W-:Y:S01]  /*201a0*/  FFMA.FTZ R13, R157, R13, R206 ;  /* 0x0000000d9d0d7223 */ /* 0x000fe200000100ce */
[----:B------:R-:W-:Y:S01]  /*201b0*/  I2FP.F32.S32 R3, R3 ;  /* 0x0000000300037245 */ /* 0x000fe20000201400 */
[----:B------:R-:W-:-:S04]  /*201c0*/  DEPBAR.LE SB0, 0x0 ;  /* 0x000080000000791a */ /* 0x000fc80000000000 */
[----:B------:R-:W-:Y:S02]  /*201d0*/  FSEL R210, R4, -INF , !P4 ;  /* 0xff80000004d27808 */ /* 0x000fe40006000000 */
[C---:B------:R-:W-:Y:S01]  /*201e0*/  ISETP.GE.AND P5, PT, R0.reuse, R7, PT ;  /* 0x000000070000720c */ /* 0x040fe20003fa6270 */
[----:B------:R-:W-:Y:S01]  /*201f0*/  BAR.SYNC.DEFER_BLOCKING 0x0 ;  /* 0x0000000000007b1d */ /* 0x000fe20000010000 */
[----:B------:R-:W-:Y:S02]  /*20200*/  ISETP.GE.AND P4, PT, R0, R5, PT ;  /* 0x000000050000720c */ /* 0x000fe40003f86270 */
[----:B------:R-:W-:Y:S01]  /*20210*/  I2FP.F32.S32 R0, R0 ;  /* 0x0000000000007245 */ /* 0x000fe20000201400 */
[CC--:B------:R-:W-:Y:S01]  /*20220*/  FFMA.FTZ R15, R157.reuse, R3.reuse, R176 ;  /* 0x000000039d0f7223 */ /* 0x0c0fe200000100b0 */
[C---:B------:R-:W-:Y:S01]  /*20230*/  FFMA.FTZ R6, R157.reuse, R3, R178 ;  /* 0x000000039d067223 */ /* 0x040fe200000100b2 */
[----:B------:R-:W-:Y:S02]  /*20240*/  LOP3.LUT R3, R24, 0x88, R225, 0xfe, !PT ;  /* 0x0000008818037812 */ /* 0x000fe400078efee1 */
[----:B------:R-:W-:Y:S01]  /*20250*/  FFMA.FTZ R12, R157, R0, R120 ;  /* 0x000000009d0c7223 */ /* 0x000fe20000010078 */
[----:B------:R-:W-:-:S02]  /*20260*/  FSEL R120, R13, -INF , !P6 ;  /* 0xff8000000d787808 */ /* 0x000fc40007000000 */
[----:B------:R-:W-:Y:S02]  /*20270*/  I2FP.F32.S32 R13, R3 ;  /* 0x00000003000d7245 */ /* 0x000fe40000201400 */
[----:B------:R-:W-:Y:S01]  /*20280*/  LOP3.LUT R2, R24, 0x90, R225, 0xfe, !PT ;  /* 0x0000009018027812 */ /* 0x000fe200078efee1 */
[----:B------:R-:W-:Y:S01]  /*20290*/  FFMA.FTZ R4, R157, R0, R122 ;  /* 0x000000009d047223 */ /* 0x000fe2000001007a */
[----:B------:R-:W-:Y:S02]  /*202a0*/  FSEL R206, R15, -INF , !P2 ;  /* 0xff8000000fce7808 */ /* 0x000fe40005000000 */
[C---:B------:R-:W-:Y:S02]  /*202b0*/  ISETP.GE.AND P6, PT, R3.reuse, R7, PT ;  /* 0x000000070300720c */ /* 0x040fe40003fc6270 */
[----:B------:R-:W-:Y:S01]  /*202c0*/  ISETP.GE.AND P2, PT, R3, R5, PT ;  /* 0x000000050300720c */ /* 0x000fe20003f46270 */
[----:B------:R-:W-:Y:S01]  /*202d0*/  FFMA.FTZ R3, R157, R13, R104 ;  /* 0x0000000d9d037223 */ /* 0x000fe20000010068 */
[----:B------:R-:W-:-:S02]  /*202e0*/  FSEL R122, R6, -INF , !P3 ;  /* 0xff800000067a7808 */ /* 0x000fc40005800000 */
[----:B------:R-:W-:Y:S02]  /*202f0*/  FSEL R214, R12, -INF , !P5 ;  /* 0xff8000000cd67808 */ /* 0x000fe40006800000 */
[C---:B------:R-:W-:Y:S02]  /*20300*/  ISETP.GE.AND P3, PT, R2.reuse, R7, PT ;  /* 0x000000070200720c */ /* 0x040fe40003f66270 */
[----:B------:R-:W-:Y:S02]  /*20310*/  ISETP.GE.AND P5, PT, R2, R5, PT ;  /* 0x000000050200720c */ /* 0x000fe40003fa6270 */
[----:B------:R-:W-:Y:S02]  /*20320*/  I2FP.F32.S32 R2, R2 ;  /* 0x0000000200027245 */ /* 0x000fe40000201400 */
[----:B------:R-:W-:Y:S02]  /*20330*/  LOP3.LUT R0, R24, 0x98, R225, 0xfe, !PT ;  /* 0x0000009818007812 */ /* 0x000fe400078efee1 */
[----:B------:R-:W-:Y:S01]  /*20340*/  FSEL R131, R4, -INF , !P4 ;  /* 0xff80000004837808 */ /* 0x000fe20006000000 */
[----:B------:R-:W-:Y:S01]  /*20350*/  FFMA.FTZ R4, R157, R13, R106 ;  /* 0x0000000d9d047223 */ /* 0x000fe2000001006a */
[----:B------:R-:W-:Y:S01]  /*20360*/  FSEL R216, R3, -INF , !P6 ;  /* 0xff80000003d87808 */ /* 0x000fe20007000000 */
[CC--:B------:R-:W-:Y:S01]  /*20370*/  FFMA.FTZ R6, R157.reuse, R2.reuse, R96 ;  /* 0x000000029d067223 */ /* 0x0c0fe20000010060 */
[C---:B------:R-:W-:Y:S01]  /*20380*/  ISETP.GE.AND P4, PT, R0.reuse, R7, PT ;  /* 0x000000070000720c */ /* 0x040fe20003f86270 */
[----:B------:R-:W-:Y:S01]  /*20390*/  FFMA.FTZ R12, R157, R2, R98 ;  /* 0x000000029d0c7223 */ /* 0x000fe20000010062 */
[----:B------:R-:W-:-:S02]  /*203a0*/  ISETP.GE.AND P6, PT, R0, R5, PT ;  /* 0x000000050000720c */ /* 0x000fc40003fc6270 */
[----:B------:R-:W-:Y:S02]  /*203b0*/  I2FP.F32.S32 R0, R0 ;  /* 0x0000000000007245 */ /* 0x000fe40000201400 */
[----:B------:R-:W-:Y:S02]  /*203c0*/  LOP3.LUT R2, R24, 0xa0, R225, 0xfe, !PT ;  /* 0x000000a018027812 */ /* 0x000fe400078efee1 */
[----:B------:R-:W-:Y:S01]  /*203d0*/  FSEL R176, R4, -INF , !P2 ;  /* 0xff80000004b07808 */ /* 0x000fe20005000000 */
[CC--:B------:R-:W-:Y:S01]  /*203e0*/  FFMA.FTZ R13, R157.reuse, R0.reuse, R80 ;  /* 0x000000009d0d7223 */ /* 0x0c0fe20000010050 */
[----:B------:R-:W-:Y:S01]  /*203f0*/  FSEL R220, R6, -INF , !P3 ;  /* 0xff80000006dc7808 */ /* 0x000fe20005800000 */
[----:B------:R-:W-:Y:S01]  /*20400*/  FFMA.FTZ R15, R157, R0, R82 ;  /* 0x000000009d0f7223 */ /* 0x000fe20000010052 */
[C---:B------:R-:W-:Y:S02]  /*20410*/  ISETP.GE.AND P2, PT, R2.reuse, R7, PT ;  /* 0x000000070200720c */ /* 0x040fe40003f46270 */
[----:B------:R-:W-:-:S02]  /*20420*/  ISETP.GE.AND P3, PT, R2, R5, PT ;  /* 0x000000050200720c */ /* 0x000fc40003f66270 */
[--C-:B------:R-:W-:Y:S02]  /*20430*/  LOP3.LUT R0, R24, 0xa8, R225.reuse, 0xfe, !PT ;  /* 0x000000a818007812 */ /* 0x100fe400078efee1 */
[----:B------:R-:W-:Y:S02]  /*20440*/  I2FP.F32.S32 R2, R2 ;  /* 0x0000000200027245 */ /* 0x000fe40000201400 */
[----:B------:R-:W-:Y:S02]  /*20450*/  FSEL R178, R12, -INF , !P5 ;  /* 0xff8000000cb27808 */ /* 0x000fe40006800000 */
[----:B------:R-:W-:Y:S01]  /*20460*/  I2FP.F32.S32 R12, R0 ;  /* 0x00000000000c7245 */ /* 0x000fe20000201400 */
[CC--:B------:R-:W-:Y:S01]  /*20470*/  FFMA.FTZ R6, R157.reuse, R2.reuse, R72 ;  /* 0x000000029d067223 */ /* 0x0c0fe20000010048 */
[----:B------:R-:W-:Y:S01]  /*20480*/  LOP3.LUT R3, R24, 0xb0, R225, 0xfe, !PT ;  /* 0x000000b018037812 */ /* 0x000fe200078efee1 */
[----:B------:R-:W-:Y:S01]  /*20490*/  FFMA.FTZ R2, R157, R2, R74 ;  /* 0x000000029d027223 */ /* 0x000fe2000001004a */
[----:B------:R-:W-:Y:S01]  /*204a0*/  FSEL R222, R13, -INF , !P4 ;  /* 0xff8000000dde7808 */ /* 0x000fe20006000000 */
[----:B------:R-:W-:Y:S01]  /*204b0*/  FFMA.FTZ R4, R157, R12, R68 ;  /* 0x0000000c9d047223 */ /* 0x000fe20000010044 */
[----:B------:R-:W-:-:S02]  /*204c0*/  ISETP.GE.AND P5, PT, R0, R7, PT ;  /* 0x000000070000720c */ /* 0x000fc40003fa6270 */
[----:B------:R-:W-:Y:S02]  /*204d0*/  ISETP.GE.AND P4, PT, R0, R5, PT ;  /* 0x000000050000720c */ /* 0x000fe40003f86270 */
[----:B------:R-:W-:Y:S02]  /*204e0*/  FSEL R203, R15, -INF , !P6 ;  /* 0xff8000000fcb7808 */ /* 0x000fe40007000000 */
[----:B------:R-:W-:Y:S02]  /*204f0*/  FSEL R230, R6, -INF , !P2 ;  /* 0xff80000006e67808 */ /* 0x000fe40005000000 */
[----:B------:R-:W-:Y:S02]  /*20500*/  LOP3.LUT R0, R24, 0xb8, R225, 0xfe, !PT ;  /* 0x000000b818007812 */ /* 0x000fe400078efee1 */
[C---:B------:R-:W-:Y:S02]  /*20510*/  ISETP.GE.AND P6, PT, R3.reuse, R7, PT ;  /* 0x000000070300720c */ /* 0x040fe40003fc6270 */
[----:B------:R-:W-:Y:S01]  /*20520*/  ISETP.GE.AND P2, PT, R3, R5, PT ;  /* 0x000000050300720c */ /* 0x000fe20003f46270 */
[----:B-1----:R-:W-:Y:S01]  /*20530*/  HMMA.16816.F32 R32, R8, R20, R236 ;  /* 0x000000140820723c */ /* 0x002fe200000018ec */
[----:B------:R-:W-:-:S02]  /*20540*/  I2FP.F32.S32 R3, R3 ;  /* 0x0000000300037245 */ /* 0x000fc40000201400 */
[----:B------:R-:W-:Y:S02]  /*20550*/  FSEL R204, R2, -INF , !P3 ;  /* 0xff80000002cc7808 */ /* 0x000fe40005800000 */
[----:B------:R-:W-:Y:S02]  /*20560*/  ISETP.GE.AND P3, PT, R0, R7, PT ;  /* 0x000000070000720c */ /* 0x000fe40003f66270 */
[----:B------:R-:W-:Y:S02]  /*20570*/  FSEL R236, R4, -INF , !P5 ;  /* 0xff80000004ec7808 */ /* 0x000fe40006800000 */
[----:B------:R-:W-:Y:S01]  /*20580*/  ISETP.GE.AND P5, PT, R0, R5, PT ;  /* 0x000000050000720c */ /* 0x000fe20003fa6270 */
[C---:B------:R-:W-:Y:S01]  /*20590*/  FFMA.FTZ R4, R157.reuse, R12, R70 ;  /* 0x0000000c9d047223 */ /* 0x040fe20000010046 */
[----:B------:R-:W-:Y:S01]  /*205a0*/  I2FP.F32.S32 R0, R0 ;  /* 0x0000000000007245 */ /* 0x000fe20000201400 */
[CC--:B------:R-:W-:Y:S01]  /*205b0*/  FFMA.FTZ R6, R157.reuse, R3.reuse, R60 ;  /* 0x000000039d067223 */ /* 0x0c0fe2000001003c */
[C-C-:B------:R-:W-:Y:S01]  /*205c0*/  LOP3.LUT R2, R24.reuse, 0xc0, R225.reuse, 0xfe, !PT ;  /* 0x000000c018027812 */ /* 0x140fe200078efee1 */
[----:B------:R-:W-:Y:S01]  /*205d0*/  HMMA.16816.F32 R28, R8, R22, R52 ;  /* 0x00000016081c723c */ /* 0x000fe20000001834 */
[C---:B------:R-:W-:Y:S01]  /*205e0*/  FFMA.FTZ R12, R157.reuse, R3, R62 ;  /* 0x000000039d0c7223 */ /* 0x040fe2000001003e */
[CC--:B------:R-:W-:Y:S01]  /*205f0*/  FFMA.FTZ R13, R157.reuse, R0.reuse, R56 ;  /* 0x000000009d0d7223 */ /* 0x0c0fe20000010038 */
[----:B------:R-:W-:Y:S01]  /*20600*/  FFMA.FTZ R15, R157, R0, R58 ;  /* 0x000000009d0f7223 */ /* 0x000fe2000001003a */
[----:B------:R-:W-:-:S02]  /*20610*/  LOP3.LUT R0, R24, 0xc8, R225, 0xfe, !PT ;  /* 0x000000c818007812 */ /* 0x000fc400078efee1 */
[----:B------:R-:W-:Y:S01]  /*20620*/  HMMA.16816.F32 R20, R8, R16, R232 ;  /* 0x000000100814723c */ /* 0x000fe200000018e8 */
[----:B------:R-:W-:Y:S02]  /*20630*/  FSEL R212, R4, -INF , !P4 ;  /* 0xff80000004d47808 */ /* 0x000fe40006000000 */
[----:B------:R-:W-:-:S04]  /*20640*/  ISETP.GE.AND P4, PT, R2, R7, PT ;  /* 0x000000070200720c */ /* 0x000fc80003f86270 */
[----:B------:R-:W-:Y:S02]  /*20650*/  FSEL R234, R6, -INF , !P6 ;  /* 0xff80000006ea7808 */ /* 0x000fe40007000000 */
[----:B------:R-:W-:Y:S02]  /*20660*/  ISETP.GE.AND P6, PT, R2, R5, PT ;  /* 0x000000050200720c */ /* 0x000fe40003fc6270 */
        /* <DEDUP_REMOVED lines=10> */
[----:B------:R-:W-:Y:S02]  /*20710*/  LOP3.LUT R0, R24, 0xd8, R225, 0xfe, !PT ;  /* 0x000000d818007812 */ /* 0x000fe400078efee1 */
[----:B------:R-:W-:Y:S02]  /*20720*/  FSEL R226, R15, -INF , !P5 ;  /* 0xff8000000fe27808 */ /* 0x000fe40006800000 */
[----:B------:R-:W-:Y:S02]  /*20730*/  FSEL R238, R6, -INF , !P4 ;  /* 0xff80000006ee7808 */ /* 0x000fe40006000000 */
[C---:B------:R-:W-:Y:S02]  /*20740*/  ISETP.GE.AND P5, PT, R3.reuse, R7, PT ;  /* 0x000000070300720c */ /* 0x040fe40003fa6270 */
[----:B------:R-:W-:-:S02]  /*20750*/  ISETP.GE.AND P4, PT, R3, R5, PT ;  /* 0x000000050300720c */ /* 0x000fc40003f86270 */
[----:B------:R-:W-:Y:S02]  /*20760*/  I2FP.F32.S32 R3, R3 ;  /* 0x0000000300037245 */ /* 0x000fe40000201400 */
[----:B------:R-:W-:Y:S02]  /*20770*/  FSEL R232, R2, -INF , !P6 ;  /* 0xff80000002e87808 */ /* 0x000fe40007000000 */
[----:B------:R-:W-:Y:S02]  /*20780*/  FSEL R240, R4, -INF , !P2 ;  /* 0xff80000004f07808 */ /* 0x000fe40005000000 */
[C---:B------:R-:W-:Y:S02]  /*20790*/  ISETP.GE.AND P6, PT, R0.reuse, R7, PT ;  /* 0x000000070000720c */ /* 0x040fe40003fc6270 */
[----:B------:R-:W-:Y:S02]  /*207a0*/  ISETP.GE.AND P2, PT, R0, R5, PT ;  /* 0x000000050000720c */ /* 0x000fe40003f46270 */
[----:B------:R-:W-:Y:S01]  /*207b0*/  I2FP.F32.S32 R0, R0 ;  /* 0x0000000000007245 */ /* 0x000fe20000201400 */
[----:B------:R-:W-:Y:S01]  /*207c0*/  HMMA.16816.F32 R16, R8, R18, R116 ;  /* 0x000000120810723c */ /* 0x000fe20000001874 */
[----:B------:R-:W-:Y:S01]  /*207d0*/  FFMA.FTZ R6, R157, R12, R174 ;  /* 0x0000000c9d067223 */ /* 0x000fe200000100ae */
[----:B------:R-:W-:-:S05]  /*207e0*/  LOP3.LUT R2, R24, 0xe0, R225, 0xfe, !PT ;  /* 0x000000e018027812 */ /* 0x000fca00078efee1 */
[CC--:B------:R-:W-:Y:S01]  /*207f0*/  FFMA.FTZ R9, R157.reuse, R3.reuse, R40 ;  /* 0x000000039d097223 */ /* 0x0c0fe20000010028 */
[CC--:B------:R-:W-:Y:S01]  /*20800*/  FFMA.FTZ R8, R157.reuse, R0.reuse, R36 ;  /* 0x000000009d087223 */ /* 0x0c0fe20000010024 */
[----:B------:R-:W-:Y:S01]  /*20810*/  FFMA.FTZ R10, R157, R0, R38 ;  /* 0x000000009d0a7223 */ /* 0x000fe20000010026 */
[----:B------:R-:W-:Y:S02]  /*20820*/  LOP3.LUT R0, R24, 0xe8, R225, 0xfe, !PT ;  /* 0x000000e818007812 */ /* 0x000fe400078efee1 */
[----:B------:R-:W-:Y:S02]  /*20830*/  FSEL R233, R6, -INF , !P3 ;  /* 0xff80000006e97808 */ /* 0x000fe40005800000 */
[----:B------:R-:W-:Y:S01]  /*20840*/  FSEL R242, R9, -INF , !P5 ;  /* 0xff80000009f27808 */ /* 0x000fe20006800000 */
[----:B------:R-:W-:Y:S01]  /*20850*/  FFMA.FTZ R4, R157, R3, R42 ;  /* 0x000000039d047223 */ /* 0x000fe2000001002a */
[C---:B------:R-:W-:Y:S02]  /*20860*/  ISETP.GE.AND P3, PT, R2.reuse, R7, PT ;  /* 0x000000070200720c */ /* 0x040fe40003f66270 */
[----:B------:R-:W-:-:S02]  /*20870*/  ISETP.GE.AND P5, PT, R2, R5, PT ;  /* 0x000000050200720c */ /* 0x000fc40003fa6270 */
[----:B------:R-:W-:Y:S02]  /*20880*/  I2FP.F32.S32 R2, R2 ;  /* 0x0000000200027245 */ /* 0x000fe40000201400 */
[----:B------:R-:W-:Y:S02]  /*20890*/  FSEL R244, R8, -INF , !P6 ;  /* 0xff80000008f47808 */ /* 0x000fe40007000000 */
[----:B------:R-:W-:Y:S01]  /*208a0*/  I2FP.F32.S32 R8, R0 ;  /* 0x0000000000087245 */ /* 0x000fe20000201400 */
[CC--:B------:R-:W-:Y:S01]  /*208b0*/  FFMA.FTZ R6, R157.reuse, R2.reuse, R32 ;  /* 0x000000029d067223 */ /* 0x0c0fe20000010020 */
[----:B------:R-:W-:Y:S01]  /*208c0*/  FSEL R237, R4, -INF , !P4 ;  /* 0xff80000004ed7808 */ /* 0x000fe20006000000 */
[C---:B------:R-:W-:Y:S01]  /*208d0*/  FFMA.FTZ R2, R157.reuse, R2, R34 ;  /* 0x000000029d027223 */ /* 0x040fe20000010022 */
[C---:B------:R-:W-:Y:S01]  /*208e0*/  ISETP.GE.AND P4, PT, R0.reuse, R7, PT ;  /* 0x000000070000720c */ /* 0x040fe20003f86270 */
[----:B------:R-:W-:Y:S01]  /*208f0*/  FFMA.FTZ R4, R157, R8, R28 ;  /* 0x000000089d047223 */ /* 0x000fe2000001001c */
[----:B------:R-:W-:-:S02]  /*20900*/  ISETP.GE.AND P6, PT, R0, R5, PT ;  /* 0x000000050000720c */ /* 0x000fc40003fc6270 */
[--C-:B------:R-:W-:Y:S02]  /*20910*/  LOP3.LUT R0, R24, 0xf8, R225.reuse, 0xfe, !PT ;  /* 0x000000f818007812 */ /* 0x100fe400078efee1 */
[----:B------:R-:W-:Y:S02]  /*20920*/  FSEL R246, R2, -INF , !P5 ;  /* 0xff80000002f67808 */ /* 0x000fe40006800000 */
[----:B------:R-:W-:Y:S02]  /*20930*/  FSEL R72, R4, -INF , !P4 ;  /* 0xff80000004487808 */ /* 0x000fe40006000000 */
[----:B------:R-:W-:Y:S02]  /*20940*/  LOP3.LUT R3, R24, 0xf0, R225, 0xfe, !PT ;  /* 0x000000f018037812 */ /* 0x000fe400078efee1 */
[C---:B------:R-:W-:Y:S02]  /*20950*/  ISETP.GE.AND P5, PT, R0.reuse, R7, PT ;  /* 0x000000070000720c */ /* 0x040fe40003fa6270 */
[----:B------:R-:W-:-:S02]  /*20960*/  ISETP.GE.AND P4, PT, R0, R5, PT ;  /* 0x000000050000720c */ /* 0x000fc40003f86270 */
[----:B------:R-:W-:Y:S02]  /*20970*/  I2FP.F32.S32 R2, R0 ;  /* 0x0000000000027245 */ /* 0x000fe40000201400 */
[----:B------:R-:W-:Y:S02]  /*20980*/  LOP3.LUT R0, R24, R225, RZ, 0xfc, !PT ;  /* 0x000000e118007212 */ /* 0x000fe400078efcff */
[----:B------:R-:W-:Y:S02]  /*20990*/  FSEL R239, R10, -INF , !P2 ;  /* 0xff8000000aef7808 */ /* 0x000fe40005000000 */
[----:B------:R-:W-:Y:S01]  /*209a0*/  FSEL R55, R6, -INF , !P3 ;  /* 0xff80000006377808 */ /* 0x000fe20005800000 */
[----:B------:R-:W-:Y:S01]  /*209b0*/  FFMA.FTZ R6, R157, R8, R30 ;  /* 0x000000089d067223 */ /* 0x000fe2000001001e */
[C---:B------:R-:W-:Y:S02]  /*209c0*/  ISETP.GE.AND P2, PT, R3.reuse, R7, PT ;  /* 0x000000070300720c */ /* 0x040fe40003f46270 */
[----:B------:R-:W-:Y:S01]  /*209d0*/  ISETP.GE.AND P3, PT, R3, R5, PT ;  /* 0x000000050300720c */ /* 0x000fe20003f66270 */
[----:B------:R-:W-:Y:S01]  /*209e0*/  VIADD R4, R0, 0x1 ;  /* 0x0000000100047836 */ /* 0x000fe20000000000 */
[----:B------:R-:W-:Y:S01]  /*209f0*/  I2FP.F32.S32 R3, R3 ;  /* 0x0000000300037245 */ /* 0x000fe20000201400 */
[----:B------:R-:W-:Y:S01]  /*20a00*/  IMAD.MOV.U32 R225, RZ, RZ, R252 ;  /* 0x000000ffffe17224 */ /* 0x000fe200078e00fc */
[----:B------:R-:W-:-:S02]  /*20a10*/  FSEL R252, R6, -INF , !P6 ;  /* 0xff80000006fc7808 */ /* 0x000fc40007000000 */
[----:B------:R-:W-:Y:S01]  /*20a20*/  I2FP.F32.S32 R6, R4 ;  /* 0x0000000400067245 */ /* 0x000fe20000201400 */
[CC--:B------:R-:W-:Y:S01]  /*20a30*/  FFMA.FTZ R8, R157.reuse, R3.reuse, R20 ;  /* 0x000000039d087223 */ /* 0x0c0fe20000010014 */
[C---:B------:R-:W-:Y:S01]  /*20a40*/  FFMA.FTZ R9, R157.reuse, R3, R22 ;  /* 0x000000039d097223 */ /* 0x040fe20000010016 */
[----:B------:R-:W-:Y:S02]  /*20a50*/  VIADD R3, R0, 0x9 ;  /* 0x0000000900037836 */ /* 0x000fe40000000000 */
[C---:B------:R-:W-:Y:S01]  /*20a60*/  FFMA.FTZ R10, R157.reuse, R2, R16 ;  /* 0x000000029d0a7223 */ /* 0x040fe20000010010 */
[----:B------:R-:W-:Y:S02]  /*20a70*/  ISETP.GE.AND P6, PT, R4, R7, PT ;  /* 0x000000070400720c */ /* 0x000fe40003fc6270 */
[----:B------:R-:W-:Y:S01]  /*20a80*/  FSEL R70, R8, -INF , !P2 ;  /* 0xff80000008467808 */ /* 0x000fe20005000000 */
[C---:B------:R-:W-:Y:S01]  /*20a90*/  FFMA.FTZ R8, R157.reuse, R6, R249 ;  /* 0x000000069d087223 */ /* 0x040fe200000100f9 */
[----:B------:R-:W-:Y:S01]  /*20aa0*/  ISETP.GE.AND P2, PT, R4, R5, PT ;  /* 0x000000050400720c */ /* 0x000fe20003f46270 */
[----:B------:R-:W-:Y:S01]  /*20ab0*/  FFMA.FTZ R11, R157, R2, R18 ;  /* 0x000000029d0b7223 */ /* 0x000fe20000010012 */
[----:B------:R-:W-:Y:S01]  /*20ac0*/  I2FP.F32.S32 R4, R3 ;  /* 0x0000000300047245 */ /* 0x000fe20000201400 */
[----:B------:R-:W-:Y:S01]  /*20ad0*/  VIADD R2, R0, 0x11 ;  /* 0x0000001100027836 */ /* 0x000fe20000000000 */
[----:B------:R-:W-:Y:S01]  /*20ae0*/  FSEL R74, R9, -INF , !P3 ;  /* 0xff800000094a7808 */ /* 0x000fe20005800000 */
[C---:B------:R-:W-:Y:S01]  /*20af0*/  FFMA.FTZ R6, R157.reuse, R6, R251 ;  /* 0x000000069d067223 */ /* 0x040fe200000100fb */
[----:B------:R-:W-:Y:S01]  /*20b00*/  FSEL R68, R10, -INF , !P5 ;  /* 0xff8000000a447808 */ /* 0x000fe20006800000 */
[CC--:B------:R-:W-:Y:S01]  /*20b10*/  FFMA.FTZ R10, R157.reuse, R4.reuse, R93 ;  /* 0x000000049d0a7223 */ /* 0x0c0fe2000001005d */
[----:B------:R-:W-:Y:S01]  /*20b20*/  FSEL R53, R8, -INF , !P6 ;  /* 0xff80000008357808 */ /* 0x000fe20007000000 */
[----:B------:R-:W-:Y:S01]  /*20b30*/  FFMA.FTZ R8, R157, R4, R95 ;  /* 0x000000049d087223 */ /* 0x000fe2000001005f */
[C---:B------:R-:W-:Y:S01]  /*20b40*/  ISETP.GE.AND P3, PT, R3.reuse, R7, PT ;  /* 0x000000070300720c */ /* 0x040fe20003f66270 */
[----:B------:R-:W-:Y:S01]  /*20b50*/  VIADD R4, R0, 0x19 ;  /* 0x0000001900047836 */ /* 0x000fe20000000000 */
[----:B------:R-:W-:-:S02]  /*20b60*/  ISETP.GE.AND P5, PT, R3, R5, PT ;  /* 0x000000050300720c */ /* 0x000fc40003fa6270 */
[----:B------:R-:W-:Y:S02]  /*20b70*/  I2FP.F32.S32 R3, R2 ;  /* 0x0000000200037245 */ /* 0x000fe40000201400 */
[----:B------:R-:W-:Y:S02]  /*20b80*/  FSEL R249, R11, -INF , !P4 ;  /* 0xff8000000bf97808 */ /* 0x000fe40006000000 */
[----:B------:R-:W-:Y:S01]  /*20b90*/  FSEL R47, R6, -INF , !P2 ;  /* 0xff800000062f7808 */ /* 0x000fe20005000000 */
[CC--:B------:R-:W-:Y:S01]  /*20ba0*/  FFMA.FTZ R9, R157.reuse, R3.reuse, R125 ;  /* 0x000000039d097223 */ /* 0x0c0fe2000001007d */
[C---:B------:R-:W-:Y:S01]  /*20bb0*/  FFMA.FTZ R11, R157.reuse, R3, R127 ;  /* 0x000000039d0b7223 */ /* 0x040fe2000001007f */
[----:B------:R-:W-:Y:S01]  /*20bc0*/  I2FP.F32.S32 R6, R4 ;  /* 0x0000000400067245 */ /* 0x000fe20000201400 */
[----:B------:R-:W-:Y:S01]  /*20bd0*/  VIADD R3, R0, 0x21 ;  /* 0x0000002100037836 */ /* 0x000fe20000000000 */
[----:B------:R-:W-:Y:S02]  /*20be0*/  FSEL R52, R10, -INF , !P3 ;  /* 0xff8000000a347808 */ /* 0x000fe40005800000 */
[----:B------:R-:W-:Y:S01]  /*20bf0*/  FSEL R50, R8, -INF , !P5 ;  /* 0xff80000008327808 */ /* 0x000fe20006800000 */
[----:B------:R-:W-:Y:S01]  /*20c00*/  FFMA.FTZ R8, R157, R6, R109 ;  /* 0x000000069d087223 */ /* 0x000fe2000001006d */
[----:B------:R-:W-:-:S02]  /*20c10*/  ISETP.GE.AND P2, PT, R4, R7, PT ;  /* 0x000000070400720c */ /* 0x000fc40003f46270 */
[----:B------:R-:W-:Y:S02]  /*20c20*/  ISETP.GE.AND P3, PT, R4, R5, PT ;  /* 0x000000050400720c */ /* 0x000fe40003f66270 */
[C---:B------:R-:W-:Y:S02]  /*20c30*/  ISETP.GE.AND P4, PT, R2.reuse, R7, PT ;  /* 0x000000070200720c */ /* 0x040fe40003f86270 */
[----:B------:R-:W-:Y:S01]  /*20c40*/  ISETP.GE.AND P6, PT, R2, R5, PT ;  /* 0x000000050200720c */ /* 0x000fe20003fc6270 */
[----:B------:R-:W-:Y:S01]  /*20c50*/  VIADD R2, R0, 0x29 ;  /* 0x0000002900027836 */ /* 0x000fe20000000000 */
[----:B------:R-:W-:Y:S01]  /*20c60*/  I2FP.F32.S32 R4, R3 ;  /* 0x0000000300047245 */ /* 0x000fe20000201400 */
[----:B------:R-:W-:Y:S01]  /*20c70*/  FFMA.FTZ R6, R157, R6, R111 ;  /* 0x000000069d067223 */ /* 0x000fe2000001006f */
[----:B------:R-:W-:Y:S02]  /*20c80*/  FSEL R54, R9, -INF , !P4 ;  /* 0xff80000009367808 */ /* 0x000fe40006000000 */
[----:B------:R-:W-:Y:S01]  /*20c90*/  FSEL R58, R8, -INF , !P2 ;  /* 0xff800000083a7808 */ /* 0x000fe20005000000 */
[-C--:B------:R-:W-:Y:S01]  /*20ca0*/  FFMA.FTZ R10, R157, R4.reuse, R101 ;  /* 0x000000049d0a7223 */ /* 0x080fe20000010065 */
[----:B------:R-:W-:Y:S01]  /*20cb0*/  ISETP.GE.AND P5, PT, R3, R7, PT ;  /* 0x000000070300720c */ /* 0x000fe20003fa6270 */
[----:B------:R-:W-:Y:S01]  /*20cc0*/  FFMA.FTZ R8, R157, R4, R103 ;  /* 0x000000049d087223 */ /* 0x000fe20000010067 */
[----:B------:R-:W-:Y:S01]  /*20cd0*/  ISETP.GE.AND P4, PT, R3, R5, PT ;  /* 0x000000050300720c */ /* 0x000fe20003f86270 */
[----:B------:R-:W-:Y:S01]  /*20ce0*/  VIADD R4, R0, 0x31 ;  /* 0x0000003100047836 */ /* 0x000fe20000000000 */
[----:B------:R-:W-:-:S02]  /*20cf0*/  I2FP.F32.S32 R3, R2 ;  /* 0x0000000200037245 */ /* 0x000fc40000201400 */
        /* <DEDUP_REMOVED lines=155> */
[----:B------:R-:W-:Y:S02]  /*216b0*/  I2FP.F32.S32 R4, R3 ;  /* 0x0000000300047245 */ /* 0x000fe40000201400 */
[C---:B------:R-:W-:Y:S02]  /*216c0*/  ISETP.GE.AND P2, PT, R2.reuse, R7, PT ;  /* 0x000000070200720c */ /* 0x040fe40003f46270 */
[----:B------:R-:W-:Y:S01]  /*216d0*/  ISETP.GE.AND P3, PT, R2, R5, PT ;  /* 0x000000050200720c */ /* 0x000fe20003f66270 */
[----:B------:R-:W-:Y:S01]  /*216e0*/  VIADD R2, R0, 0xd1 ;  /* 0x000000d100027836 */ /* 0x000fe20000000000 */
[----:B------:R-:W-:Y:S01]  /*216f0*/  FSEL R127, R8, -INF , !P5 ;  /* 0xff800000087f7808 */ /* 0x000fe20006800000 */
[C---:B------:R-:W-:Y:S01]  /*21700*/  FFMA.FTZ R6, R157.reuse, R6, R67 ;  /* 0x000000069d067223 */ /* 0x040fe20000010043 */
[CC--:B------:R-:W-:Y:S01]  /*21710*/  FFMA.FTZ R10, R157.reuse, R4.reuse, R173 ;  /* 0x000000049d0a7223 */ /* 0x0c0fe200000100ad */
[----:B------:R-:W-:Y:S01]  /*21720*/  FFMA.FTZ R8, R157, R4, R175 ;  /* 0x000000049d087223 */ /* 0x000fe200000100af */
[----:B------:R-:W-:Y:S01]  /*21730*/  FSEL R123, R9, -INF , !P2 ;  /* 0xff800000097b7808 */ /* 0x000fe20005000000 */
[----:B------:R-:W-:Y:S01]  /*21740*/  VIADD R4, R0, 0xd9 ;  /* 0x000000d900047836 */ /* 0x000fe20000000000 */
[----:B------:R-:W-:-:S02]  /*21750*/  ISETP.GE.AND P6, PT, R3, R7, PT ;  /* 0x000000070300720c */ /* 0x000fc40003fc6270 */
[----:B------:R-:W-:Y:S02]  /*21760*/  ISETP.GE.AND P2, PT, R3, R5, PT ;  /* 0x000000050300720c */ /* 0x000fe40003f46270 */
[----:B------:R-:W-:Y:S02]  /*21770*/  I2FP.F32.S32 R3, R2 ;  /* 0x0000000200037245 */ /* 0x000fe40000201400 */
[----:B------:R-:W-:Y:S02]  /*21780*/  FSEL R119, R6, -INF , !P4 ;  /* 0xff80000006777808 */ /* 0x000fe40006000000 */
[----:B------:R-:W-:Y:S01]  /*21790*/  I2FP.F32.S32 R6, R4 ;  /* 0x0000000400067245 */ /* 0x000fe20000201400 */
[-C--:B------:R-:W-:Y:S01]  /*217a0*/  FFMA.FTZ R9, R157, R3.reuse, R41 ;  /* 0x000000039d097223 */ /* 0x080fe20000010029 */
[----:B------:R-:W-:Y:S01]  /*217b0*/  FSEL R117, R11, -INF , !P3 ;  /* 0xff8000000b757808 */ /* 0x000fe20005800000 */
[C---:B------:R-:W-:Y:S01]  /*217c0*/  FFMA.FTZ R11, R157.reuse, R3, R43 ;  /* 0x000000039d0b7223 */ /* 0x040fe2000001002b */
[----:B------:R-:W-:Y:S01]  /*217d0*/  ISETP.GE.AND P3, PT, R2, R7, PT ;  /* 0x000000070200720c */ /* 0x000fe20003f66270 */
[----:B------:R-:W-:Y:S01]  /*217e0*/  VIADD R3, R0, 0xe1 ;  /* 0x000000e100037836 */ /* 0x000fe20000000000 */
[----:B------:R-:W-:Y:S01]  /*217f0*/  ISETP.GE.AND P5, PT, R2, R5, PT ;  /* 0x000000050200720c */ /* 0x000fe20003fa6270 */
[----:B------:R-:W-:Y:S01]  /*21800*/  VIADD R2, R0, 0xe9 ;  /* 0x000000e900027836 */ /* 0x000fe20000000000 */
[----:B------:R-:W-:Y:S01]  /*21810*/  FSEL R125, R8, -INF , !P2 ;  /* 0xff800000087d7808 */ /* 0x000fe20005000000 */
[----:B------:R-:W-:Y:S01]  /*21820*/  FFMA.FTZ R8, R157, R6, R37 ;  /* 0x000000069d087223 */ /* 0x000fe20000010025 */
[----:B------:R-:W-:-:S02]  /*21830*/  ISETP.GE.AND P4, PT, R4, R7, PT ;  /* 0x000000070400720c */ /* 0x000fc40003f86270 */
[----:B------:R-:W-:Y:S02]  /*21840*/  FSEL R172, R10, -INF , !P6 ;  /* 0xff8000000aac7808 */ /* 0x000fe40007000000 */
[----:B------:R-:W-:Y:S02]  /*21850*/  ISETP.GE.AND P6, PT, R4, R5, PT ;  /* 0x000000050400720c */ /* 0x000fe40003fc6270 */
[----:B------:R-:W-:Y:S02]  /*21860*/  FSEL R174, R9, -INF , !P3 ;  /* 0xff80000009ae7808 */ /* 0x000fe40005800000 */
[C---:B------:R-:W-:Y:S02]  /*21870*/  ISETP.GE.AND P2, PT, R3.reuse, R7, PT ;  /* 0x000000070300720c */ /* 0x040fe40003f46270 */
[----:B------:R-:W-:Y:S02]  /*21880*/  ISETP.GE.AND P3, PT, R3, R5, PT ;  /* 0x000000050300720c */ /* 0x000fe40003f66270 */
[----:B------:R-:W-:-:S02]  /*21890*/  I2FP.F32.S32 R4, R3 ;  /* 0x0000000300047245 */ /* 0x000fc40000201400 */
[----:B------:R-:W-:Y:S02]  /*218a0*/  I2FP.F32.S32 R3, R2 ;  /* 0x0000000200037245 */ /* 0x000fe40000201400 */
[----:B------:R-:W-:Y:S02]  /*218b0*/  FSEL R173, R11, -INF , !P5 ;  /* 0xff8000000bad7808 */ /* 0x000fe40006800000 */
[----:B------:R-:W-:Y:S02]  /*218c0*/  FSEL R175, R8, -INF , !P4 ;  /* 0xff80000008af7808 */ /* 0x000fe40006000000 */
[C---:B------:R-:W-:Y:S02]  /*218d0*/  ISETP.GE.AND P5, PT, R2.reuse, R7, PT ;  /* 0x000000070200720c */ /* 0x040fe40003fa6270 */
[----:B------:R-:W-:Y:S01]  /*218e0*/  ISETP.GE.AND P4, PT, R2, R5, PT ;  /* 0x000000050200720c */ /* 0x000fe20003f86270 */
        /* <DEDUP_REMOVED lines=8> */
[----:B------:R-:W-:-:S02]  /*21970*/  FSEL R179, R4, -INF , !P3 ;  /* 0xff80000004b37808 */ /* 0x000fc40005800000 */
[----:B------:R-:W-:Y:S02]  /*21980*/  I2FP.F32.S32 R4, R3 ;  /* 0x0000000300047245 */ /* 0x000fe40000201400 */
[----:B------:R-:W-:Y:S02]  /*21990*/  FSEL R205, R9, -INF , !P2 ;  /* 0xff80000009cd7808 */ /* 0x000fe40005000000 */
[----:B------:R-:W-:Y:S02]  /*219a0*/  FSEL R207, R8, -INF , !P5 ;  /* 0xff80000008cf7808 */ /* 0x000fe40006800000 */
[-C--:B------:R-:W-:Y:S02]  /*219b0*/  ISETP.GE.AND P6, PT, R0, R7.reuse, PT ;  /* 0x000000070000720c */ /* 0x080fe40003fc6270 */
[-C--:B------:R-:W-:Y:S02]  /*219c0*/  ISETP.GE.AND P2, PT, R3, R7.reuse, PT ;  /* 0x000000070300720c */ /* 0x080fe40003f46270 */
[----:B------:R-:W-:-:S02]  /*219d0*/  ISETP.GE.AND P5, PT, R2, R7, PT ;  /* 0x000000070200720c */ /* 0x000fc40003fa6270 */
[----:B------:R-:W-:Y:S02]  /*219e0*/  FSEL R209, R6, -INF , !P4 ;  /* 0xff80000006d17808 */ /* 0x000fe40006000000 */
[-C--:B------:R-:W-:Y:S02]  /*219f0*/  ISETP.GE.AND P4, PT, R0, R5.reuse, PT ;  /* 0x000000050000720c */ /* 0x080fe40003f86270 */
[----:B------:R-:W-:Y:S01]  /*21a00*/  I2FP.F32.S32 R7, R0 ;  /* 0x0000000000077245 */ /* 0x000fe20000201400 */
[----:B------:R-:W-:Y:S01]  /*21a10*/  FFMA.FTZ R0, R157, R4, R23 ;  /* 0x000000049d007223 */ /* 0x000fe20000010017 */
[----:B------:R-:W-:-:S04]  /*21a20*/  ISETP.GE.AND P3, PT, R3, R5, PT ;  /* 0x000000050300720c */ /* 0x000fc80003f66270 */
[----:B------:R-:W-:Y:S02]  /*21a30*/  FSEL R211, R0, -INF , !P3 ;  /* 0xff80000000d37808 */ /* 0x000fe40005800000 */
[----:B------:R-:W-:Y:S01]  /*21a40*/  ISETP.GT.AND P3, PT, R224, R225, PT ;  /* 0x000000e1e000720c */ /* 0x000fe20003f64270 */
[----:B------:R-:W-:Y:S01]  /*21a50*/  FFMA.FTZ R6, R157, R4, R21 ;  /* 0x000000049d067223 */ /* 0x000fe20000010015 */
[----:B------:R-:W-:-:S04]  /*21a60*/  I2FP.F32.S32 R3, R2 ;  /* 0x0000000200037245 */ /* 0x000fc80000201400 */
[----:B------:R-:W-:Y:S01]  /*21a70*/  FSEL R213, R6, -INF , !P2 ;  /* 0xff80000006d57808 */ /* 0x000fe20005000000 */
[C---:B------:R-:W-:Y:S01]  /*21a80*/  FFMA.FTZ R4, R157.reuse, R3, R17 ;  /* 0x000000039d047223 */ /* 0x040fe20000010011 */
[----:B------:R-:W-:Y:S01]  /*21a90*/  ISETP.GE.AND P2, PT, R2, R5, PT ;  /* 0x000000050200720c */ /* 0x000fe20003f46270 */
[CC--:B------:R-:W-:Y:S01]  /*21aa0*/  FFMA.FTZ R5, R157.reuse, R7.reuse, R248 ;  /* 0x000000079d057223 */ /* 0x0c0fe200000100f8 */
        /* <DEDUP_REMOVED lines=39> */
[----:B------:R-:W-:Y:S02]  /*21d20*/  ISETP.GE.U32.AND P6, PT, R5, R6, PT ;  /* 0x000000060500720c */ /* 0x000fe40003fc6070 */
[----:B------:R-:W-:Y:S02]  /*21d30*/  LOP3.LUT R5, R24, R0, RZ, 0x3c, !PT ;  /* 0x0000000018057212 */ /* 0x000fe400078e3cff */
[----:B------:R-:W-:-:S02]  /*21d40*/  ISETP.GE.U32.AND P5, PT, R4, R6, PT ;  /* 0x000000060400720c */ /* 0x000fc40003fa6070 */
[-C--:B------:R-:W-:Y:S02]  /*21d50*/  LOP3.LUT R4, R8, R0.reuse, RZ, 0x3c, !PT ;  /* 0x0000000008047212 */ /* 0x080fe400078e3cff */
[----:B------:R-:W-:Y:S02]  /*21d60*/  ISETP.GE.AND P4, PT, R5, RZ, PT ;  /* 0x000000ff0500720c */ /* 0x000fe40003f86270 */
[----:B------:R-:W-:Y:S02]  /*21d70*/  ISETP.GE.AND P0, PT, R4, RZ, PT ;  /* 0x000000ff0400720c */ /* 0x000fe40003f06270 */
[----:B------:R-:W-:Y:S01]  /*21d80*/  ISETP.NE.AND P2, PT, R0, RZ, PT ;  /* 0x000000ff0000720c */ /* 0x000fe20003f45270 */
[----:B------:R-:W-:Y:S01]  /*21d90*/  @P6 VIADD R3, R3, 0x1 ;  /* 0x0000000103036836 */ /* 0x000fe20000000000 */
[----:B------:R-:W-:-:S03]  /*21da0*/  LOP3.LUT R6, RZ, R0, RZ, 0x33, !PT ;  /* 0x00000000ff067212 */ /* 0x000fc600078e33ff */
[----:B------:R-:W-:-:S04]  /*21db0*/  @P5 IADD3 R2, R2, 0x1, RZ ;  /* 0x0000000102025810 */ /* 0x000fc80007ffe0ff */
        /* <DEDUP_REMOVED lines=26> */
.L_x_4284:
[----:B------:R-:W2:Y:S02]  /*21f60*/  LD.E R0, desc[UR6][R160.64+0x38] ;  /* 0x00003806a0007980 */ /* 0x000ea4000c101900 */
[----:B--2---:R-:W-:-:S04]  /*21f70*/  LEA R0, -R0, RZ, 0x8 ;  /* 0x000000ff00007211 */ /* 0x004fc800078e41ff */
[----:B------:R-:W-:Y:S02]  /*21f80*/  SHF.R.S32.HI R2, RZ, 0x1f, R0 ;  /* 0x0000001fff027819 */ /* 0x000fe40000011400 */
.L_x_4285:
[----:B------:R-:W-:Y:S05]  /*21f90*/  BSYNC B0 ;  /* 0x0000000000007941 */ /* 0x000fea0003800000 */
.L_x_4283:
        /* <DEDUP_REMOVED lines=175> */
.L_x_4287:
[----:B------:R-:W-:Y:S05]  /*22a90*/  BSYNC B0 ;  /* 0x0000000000007941 */ /* 0x000fea0003800000 */
.L_x_4286:
[----:B------:R-:W0:Y:S01]  /*22aa0*/  LDGDEPBAR ;  /* 0x00000000000079af */ /* 0x000e220000000000 */
[----:B------:R-:W-:-:S04]  /*22ab0*/  LEA R231, P0, R0, R231, 0x1 ;  /* 0x000000e700e77211 */ /* 0x000fc800078008ff */
[----:B------:R-:W-:-:S09]  /*22ac0*/  LEA.HI.X R227, R0, R227, R2, 0x1, P0 ;  /* 0x000000e300e37211 */ /* 0x000fd200000f0c02 */
.L_x_4282:
[----:B------:R-:W-:Y:S05]  /*22ad0*/  BSYNC B1 ;  /* 0x0000000000017941 */ /* 0x000fea0003800000 */
.L_x_4281:
[----:B-----5:R-:W-:Y:S01]  /*22ae0*/  FMNMX.FTZ R0, R112, R38, !PT ;  /* 0x0000002670007209 */ /* 0x020fe20007810000 */
[----:B--2---:R-:W2:Y:S01]  /*22af0*/  LDL.LU R7, [R1+0xc] ;  /* 0x00000c0001077983 */ /* 0x004ea20000300800 */
[----:B------:R-:W-:Y:S02]  /*22b00*/  MOV R115, R74 ;  /* 0x0000004a00737202 */ /* 0x000fe40000000f00 */
[----:B------:R-:W-:Y:S01]  /*22b10*/  FMNMX.FTZ R0, R47, R0, !PT ;  /* 0x000000002f007209 */ /* 0x000fe20007810000 */
[----:B-1----:R-:W-:Y:S01]  /*22b20*/  LDSM.16.MT88.4 R16, [R184+0xa000] ;  /* 0x00a00000b810783b */ /* 0x002fe20000004200 */
        /* <DEDUP_REMOVED lines=8> */
[----:B------:R-:W3:Y:S01]  /*22bb0*/  LD.E R0, desc[UR6][R160.64+0xdc] ;  /* 0x0000dc06a0007980 */ /* 0x000ee2000c101900 */
[----:B------:R-:W-:Y:S02]  /*22bc0*/  MOV R59, R68 ;  /* 0x00000044003b7202 */ /* 0x000fe40000000f00 */
        /* <DEDUP_REMOVED lines=121> */
[----:B------:R-:W-:Y:S01]  /*23360*/  FMNMX.FTZ R2, R67, R2, !PT ;  /* 0x0000000243027209 */ /* 0x000fe20007810000 */
[----:B---3--:R-:W-:-:S03]  /*23370*/  FMUL.FTZ R3, R0, R77 ;  /* 0x0000004d00037220 */ /* 0x008fc60000410000 */
[----:B------:R-:W-:Y:S02]  /*23380*/  FMNMX.FTZ R2, R207, R2, !PT ;  /* 0x00000002cf027209 */ /* 0x000fe40007810000 */
[----:B------:R-:W-:Y:S02]  /*23390*/  FSETP.NEU.FTZ.AND P0, PT, R77, -INF , PT ;  /* 0xff8000004d00780b */ /* 0x000fe40003f1d000 */
[----:B------:R-:W-:Y:S02]  /*233a0*/  FMNMX.FTZ R2, R57, R2, !PT ;  /* 0x0000000239027209 */ /* 0x000fe40007810000 */
[----:B------:R-:W-:Y:S02]  /*233b0*/  FSEL R3, R3, RZ, P0 ;  /* 0x000000ff03037208 */ /* 0x000fe40000000000 */
[----:B------:R-:W-:-:S03]  /*233c0*/  FMNMX.FTZ R2, R213, R2, !PT ;  /* 0x00000002d5027209 */ /* 0x000fc60007810000 */
[----:B------:R-:W-:Y:S01]  /*233d0*/  FFMA.FTZ R4, R38, R0, -R3 ;  /* 0x0000000026047223 */ /* 0x000fe20000010803 */
[----:B------:R-:W-:-:S03]  /*233e0*/  FMNMX.FTZ R2, R59, R2, !PT ;  /* 0x000000023b027209 */ /* 0x000fc60007810000 */
[----:B------:R1:W-:Y:S01]  /*233f0*/  MUFU.EX2 R217, R4 ;  /* 0x0000000400d97308 */ /* 0x0003e20000000800 */
[----:B------:R-:W-:-:S05]  /*23400*/  FMNMX.FTZ R2, R114, R2, !PT ;  /* 0x0000000272027209 */ /* 0x000fca0007810000 */
[----:B------:R-:W3:Y:S01]  /*23410*/  SHFL.BFLY PT, R6, R2, 0x2, 0x1f ;  /* 0x0c401f0002067f89 */ /* 0x000ee200000e0000 */
[----:B-1----:R-:W-:-:S04]  /*23420*/  FFMA.FTZ R4, R47, R0, -R3 ;  /* 0x000000002f047223 */ /* 0x002fc80000010803 */
[----:B------:R1:W4:Y:S02]  /*23430*/  MUFU.EX2 R5, R4 ;  /* 0x0000000400057308 */ /* 0x0003240000000800 */
[----:B-1----:R-:W-:-:S06]  /*23440*/  FFMA.FTZ R4, R113, R0, -R3 ;  /* 0x0000000071047223 */ /* 0x002fcc0000010803 */
[----:B------:R1:W2:Y:S02]  /*23450*/  MUFU.EX2 R8, R4 ;  /* 0x0000000400087308 */ /* 0x0002a40000000800 */
[----:B-1----:R-:W-:-:S06]  /*23460*/  FFMA.FTZ R4, R50, R0, -R3 ;  /* 0x0000000032047223 */ /* 0x002fcc0000010803 */
[----:B------:R1:W2:Y:S01]  /*23470*/  MUFU.EX2 R65, R4 ;  /* 0x0000000400417308 */ /* 0x0002a20000000800 */
[----:B---3--:R-:W-:Y:S01]  /*23480*/  FMNMX.FTZ R2, R2, R6, !PT ;  /* 0x0000000602027209 */ /* 0x008fe20007810000 */
[----:B-1----:R-:W-:-:S06]  /*23490*/  FFMA.FTZ R4, R108, R0, -R3 ;  /* 0x000000006c047223 */ /* 0x002fcc0000010803 */
[----:B------:R1:W-:Y:S02]  /*234a0*/  MUFU.EX2 R26, R4 ;  /* 0x00000004001a7308 */ /* 0x0003e40000000800 */
[----:B-1----:R-:W-:-:S06]  /*234b0*/  FFMA.FTZ R4, R48, R0, -R3 ;  /* 0x0000000030047223 */ /* 0x002fcc0000010803 */
[----:B------:R1:W-:Y:S02]  /*234c0*/  MUFU.EX2 R28, R4 ;  /* 0x00000004001c7308 */ /* 0x0003e40000000800 */
[-CC-:B-1----:R-:W-:Y:S01]  /*234d0*/  FFMA.FTZ R4, R94, R0.reuse, -R3.reuse ;  /* 0x000000005e047223 */ /* 0x182fe20000010803 */
[----:B----4-:R-:W-:Y:S01]  /*234e0*/  MOV R94, R5 ;  /* 0x00000005005e7202 */ /* 0x010fe20000000f00 */
[----:B------:R-:W-:-:S04]  /*234f0*/  FFMA.FTZ R5, R90, R0, -R3 ;  /* 0x000000005a057223 */ /* 0x000fc80000010803 */
[----:B------:R1:W-:Y:S08]  /*23500*/  MUFU.EX2 R113, R5 ;  /* 0x0000000500717308 */ /* 0x0003f00000000800 */
[----:B------:R3:W-:Y:S01]  /*23510*/  MUFU.EX2 R29, R4 ;  /* 0x00000004001d7308 */ /* 0x0007e20000000800 */
[----:B-1----:R-:W1:Y:S01]  /*23520*/  SHFL.BFLY PT, R5, R2, 0x1, 0x1f ;  /* 0x0c201f0002057f89 */ /* 0x002e6200000e0000 */
[----:B---3--:R-:W-:-:S06]  /*23530*/  FFMA.FTZ R4, R46, R0, -R3 ;  /* 0x000000002e047223 */ /* 0x008fcc0000010803 */
[----:B------:R3:W-:Y:S02]  /*23540*/  MUFU.EX2 R27, R4 ;  /* 0x00000004001b7308 */ /* 0x0007e40000000800 */
[----:B---3--:R-:W-:-:S06]  /*23550*/  FFMA.FTZ R4, R45, R0, -R3 ;  /* 0x000000002d047223 */ /* 0x008fcc0000010803 */
[----:B------:R3:W-:Y:S02]  /*23560*/  MUFU.EX2 R90, R4 ;  /* 0x00000004005a7308 */ /* 0x0007e40000000800 */
[----:B---3--:R-:W-:-:S06]  /*23570*/  FFMA.FTZ R4, R88, R0, -R3 ;  /* 0x0000000058047223 */ /* 0x008fcc0000010803 */
[----:B------:R3:W-:Y:S02]  /*23580*/  MUFU.EX2 R41, R4 ;  /* 0x0000000400297308 */ /* 0x0007e40000000800 */
[----:B---3--:R-:W-:-:S06]  /*23590*/  FFMA.FTZ R4, R44, R0, -R3 ;  /* 0x000000002c047223 */ /* 0x008fcc0000010803 */
[----:B------:R3:W-:Y:S02]  /*235a0*/  MUFU.EX2 R13, R4 ;  /* 0x00000004000d7308 */ /* 0x0007e40000000800 */
[-CC-:B---3--:R-:W-:Y:S01]  /*235b0*/  FFMA.FTZ R4, R76, R0.reuse, -R3.reuse ;  /* 0x000000004c047223 */ /* 0x188fe20000010803 */
[----:B-1----:R-:W-:Y:S01]  /*235c0*/  FMNMX.FTZ R76, R2, R5, !PT ;  /* 0x00000005024c7209 */ /* 0x002fe20007810000 */
[----:B------:R-:W-:-:S04]  /*235d0*/  FFMA.FTZ R2, R84, R0, -R3 ;  /* 0x0000000054027223 */ /* 0x000fc80000010803 */
[----:B------:R1:W-:Y:S01]  /*235e0*/  MUFU.EX2 R24, R2 ;  /* 0x0000000200187308 */ /* 0x0003e20000000800 */
[----:B------:R-:W-:Y:S01]  /*235f0*/  FMUL.FTZ R5, R0, R76 ;  /* 0x0000004c00057220 */ /* 0x000fe20000410000 */
[----:B------:R-:W-:-:S04]  /*23600*/  FSETP.NEU.FTZ.AND P1, PT, R76, -INF , PT ;  /* 0xff8000004c00780b */ /* 0x000fc80003f3d000 */
[----:B------:R-:W-:Y:S01]  /*23610*/  FSEL R5, R5, RZ, P1 ;  /* 0x000000ff05057208 */ /* 0x000fe20000800000 */
[----:B-1----:R-:W-:-:S04]  /*23620*/  FFMA.FTZ R2, R40, R0, -R3 ;  /* 0x0000000028027223 */ /* 0x002fc80000010803 */
[----:B------:R1:W-:Y:S02]  /*23630*/  MUFU.EX2 R84, R2 ;  /* 0x0000000200547308 */ /* 0x0003e40000000800 */
[----:B-1----:R-:W-:-:S06]  /*23640*/  FFMA.FTZ R2, R86, R0, -R3 ;  /* 0x0000000056027223 */ /* 0x002fcc0000010803 */
[----:B------:R1:W-:Y:S02]  /*23650*/  MUFU.EX2 R74, R2 ;  /* 0x00000002004a7308 */ /* 0x0003e40000000800 */
[----:B-1----:R-:W-:-:S06]  /*23660*/  FFMA.FTZ R2, R39, R0, -R5 ;  /* 0x0000000027027223 */ /* 0x002fcc0000010805 */
[----:B------:R-:W-:Y:S01]  /*23670*/  MUFU.EX2 R108, R4 ;  /* 0x00000004006c7308 */ /* 0x000fe20000000800 */
[-CC-:B------:R-:W-:Y:S01]  /*23680*/  FFMA.FTZ R6, R52, R0.reuse, -R5.reuse ;  /* 0x0000000034067223 */ /* 0x180fe20000010805 */
[----:B--2---:R-:W-:Y:S01]  /*23690*/  MOV R12, R7 ;  /* 0x00000007000c7202 */ /* 0x004fe20000000f00 */
[----:B------:R-:W-:Y:S05]  /*236a0*/  LDSM.16.MT88.4 R36, [R184+0xa800] ;  /* 0x00a80000b824783b */ /* 0x000fea0000004200 */
[----:B------:R1:W-:Y:S02]  /*236b0*/  MUFU.EX2 R221, R2 ;  /* 0x0000000200dd7308 */ /* 0x0003e40000000800 */
[----:B-1----:R-:W-:-:S06]  /*236c0*/  FFMA.FTZ R2, R53, R0, -R5 ;  /* 0x0000000035027223 */ /* 0x002fcc0000010805 */
[----:B------:R1:W2:Y:S01]  /*236d0*/  MUFU.EX2 R241, R2 ;  /* 0x0000000200f17308 */ /* 0x0002a20000000800 */
[----:B------:R-:W-:-:S07]  /*236e0*/  FFMA.FTZ R4, R42, R0, -R3 ;  /* 0x000000002a047223 */ /* 0x000fce0000010803 */
[----:B------:R3:W-:Y:S01]  /*236f0*/  MUFU.EX2 R162, R4 ;  /* 0x0000000400a27308 */ /* 0x0007e20000000800 */
[----:B-1----:R-:W-:-:S07]  /*23700*/  FFMA.FTZ R2, R124, R0, -R5 ;  /* 0x000000007c027223 */ /* 0x002fce0000010805 */
[----:B------:R1:W-:Y:S01]  /*23710*/  MUFU.EX2 R250, R2 ;  /* 0x0000000200fa7308 */ /* 0x0003e20000000800 */
[----:B---3--:R-:W-:-:S07]  /*23720*/  FSEL R4, R76, RZ, P1 ;  /* 0x000000ff4c047208 */ /* 0x008fce0000800000 */
[----:B------:R3:W4:Y:S01]  /*23730*/  MUFU.EX2 R248, R6 ;  /* 0x0000000600f87308 */ /* 0x0007220000000800 */
[----:B-1----:R-:W-:-:S05]  /*23740*/  FSEL R2, R77, RZ, P0 ;  /* 0x000000ff4d027208 */ /* 0x002fca0000000000 */
[----:B------:R-:W-:-:S04]  /*23750*/  FADD.FTZ R2, R112, -R2 ;  /* 0x8000000270027221 */ /* 0x000fc80000010000 */
[----:B---3--:R-:W-:Y:S01]  /*23760*/  FMUL.FTZ R6, R0, R2 ;  /* 0x0000000200067220 */ /* 0x008fe20000410000 */
[----:B------:R-:W-:-:S04]  /*23770*/  FADD.FTZ R2, R14, -R4 ;  /* 0x800000040e027221 */ /* 0x000fc80000010000 */
[----:B------:R-:W-:Y:S01]  /*23780*/  FMUL.FTZ R2, R0, R2 ;  /* 0x0000000200027220 */ /* 0x000fe20000410000 */
[----:B------:R-:W1:Y:S01]  /*23790*/  MUFU.EX2 R6, R6 ;  /* 0x0000000600067308 */ /* 0x000e620000000800 */
[----:B------:R-:W-:Y:S02]  /*237a0*/  MOV R88, R8 ;  /* 0x0000000800587202 */ /* 0x000fe40000000f00 */
[----:B------:R-:W3:Y:S05]  /*237b0*/  LDSM.16.MT88.4 R8, [R181+0xa000] ;  /* 0x00a00000b508783b */ /* 0x000eea0000004200 */
[----:B------:R1:W1:Y:S01]  /*237c0*/  MUFU.EX2 R7, R2 ;  /* 0x0000000200077308 */ /* 0x0002620000000800 */
[----:B------:R-:W-:-:S02]  /*237d0*/  MOV R25, R12 ;  /* 0x0000000c00197202 */ /* 0x000fc40000000f00 */
[----:B------:R-:W-:Y:S02]  /*237e0*/  F2FP.F16.F32.PACK_AB R15, R65, R88 ;  /* 0x00000058410f723e */ /* 0x000fe400000000ff */
[----:B--2---:R-:W-:Y:S02]  /*237f0*/  F2FP.F16.F32.PACK_AB R12, R241, R221 ;  /* 0x000000ddf10c723e */ /* 0x004fe400000000ff */
[----:B----4-:R-:W-:Y:S01]  /*23800*/  F2FP.F16.F32.PACK_AB R14, R248, R250 ;  /* 0x000000faf80e723e */ /* 0x010fe200000000ff */
[-C--:B-1----:R-:W-:Y:S01]  /*23810*/  FMUL.FTZ R134, R134, R6.reuse ;  /* 0x0000000686867220 */ /* 0x082fe20000410000 */
[----:B------:R-:W-:Y:S01]  /*23820*/  FMUL.FTZ R135, R135, R6 ;  /* 0x0000000687877220 */ /* 0x000fe20000410000 */
[----:B------:R-:W-:Y:S01]  /*23830*/  FFMA.FTZ R2, R51, R0, -R3 ;  /* 0x0000000033027223 */ /* 0x000fe20000010803 */
[----:B------:R-:W-:-:S03]  /*23840*/  FMUL.FTZ R132, R132, R7 ;  /* 0x0000000784847220 */ /* 0x000fc60000410000 */
[----:B------:R1:W-:Y:S01]  /*23850*/  MUFU.EX2 R73, R2 ;  /* 0x0000000200497308 */ /* 0x0003e20000000800 */
[----:B------:R-:W-:Y:S01]  /*23860*/  FMUL.FTZ R133, R133, R7 ;  /* 0x0000000785857220 */ /* 0x000fe20000410000 */
[--C-:B------:R-:W-:Y:S01]  /*23870*/  FFMA.FTZ R4, R49, R0, -R3.reuse ;  /* 0x0000000031047223 */ /* 0x100fe20000010803 */
[----:B------:R-:W-:Y:S02]  /*23880*/  MOV R112, R28 ;  /* 0x0000001c00707202 */ /* 0x000fe40000000f00 */
[----:B------:R-:W-:Y:S01]  /*23890*/  MOV R124, R24 ;  /* 0x00000018007c7202 */ /* 0x000fe20000000f00 */
[-C--:B------:R-:W-:Y:S01]  /*238a0*/  FMUL.FTZ R170, R170, R6.reuse ;  /* 0x00000006aaaa7220 */ /* 0x080fe20000410000 */
[----:B------:R-:W-:Y:S01]  /*238b0*/  MOV R75, R25 ;  /* 0x00000019004b7202 */ /* 0x000fe20000000f00 */
        /* <DEDUP_REMOVED lines=8> */
[----:B------:R-:W-:Y:S01]  /*23940*/  FMUL.FTZ R138, R138, R6 ;  /* 0x000000068a8a7220 */ /* 0x000fe20000410000 */
[----:B-1----:R-:W-:Y:S01]  /*23950*/  FFMA.FTZ R2, R92, R0, -R3 ;  /* 0x000000005c027223 */ /* 0x002fe20000010803 */
[----:B------:R-:W-:Y:S01]  /*23960*/  MOV R92, R13 ;  /* 0x0000000d005c7202 */ /* 0x000fe20000000f00 */
[-C--:B------:R-:W-:Y:S01]  /*23970*/  FMUL.FTZ R139, R139, R6.reuse ;  /* 0x000000068b8b7220 */ /* 0x080fe20000410000 */
[----:B------:R-:W-:Y:S01]  /*23980*/  F2FP.F16.F32.PACK_AB R13, R94, R217 ;  /* 0x000000d95e0d723e */ /* 0x000fe200000000ff */
[----:B------:R1:W-:Y:S01]  /*23990*/  MUFU.EX2 R86, R2 ;  /* 0x0000000200567308 */ /* 0x0003e20000000800 */
[-C--:B------:R-:W-:Y:S01]  /*239a0*/  FMUL.FTZ R136, R136, R7.reuse ;  /* 0x0000000788887220 */ /* 0x080fe20000410000 */
[----:B------:R-:W-:Y:S01]  /*239b0*/  FMUL.FTZ R137, R137, R7 ;  /* 0x0000000789897220 */ /* 0x000fe20000410000 */
[-C--:B------:R-:W-:Y:S01]  /*239c0*/  FMUL.FTZ R150, R150, R6.reuse ;  /* 0x0000000696967220 */ /* 0x080fe20000410000 */
[----:B--2---:R-:W-:Y:S01]  /*239d0*/  MOV R4, R29 ;  /* 0x0000001d00047202 */ /* 0x004fe20000000f00 */
[-C--:B------:R-:W-:Y:S01]  /*239e0*/  FMUL.FTZ R151, R151, R6.reuse ;  /* 0x0000000697977220 */ /* 0x080fe20000410000 */
[C---:B------:R-:W-:Y:S01]  /*239f0*/  HMMA.16816.F32 R44, R12.reuse, R16, R132 ;  /* 0x000000100c2c723c */ /* 0x040fe20000001884 */
[----:B------:R-:W2:Y:S01]  /*23a00*/  LDSM.16.MT88.4 R28, [R183+0xa000] ;  /* 0x00a00000b71c783b */ /* 0x000ea20000004200 */
[-C--:B------:R-:W-:Y:S01]  /*23a10*/  FMUL.FTZ R148, R148, R7.reuse ;  /* 0x0000000794947220 */ /* 0x080fe20000410000 */
[-C--:B------:R-:W-:Y:S01]  /*23a20*/  FMUL.FTZ R149, R149, R7.reuse ;  /* 0x0000000795957220 */ /* 0x080fe20000410000 */
[-C--:B------:R-:W-:Y:S01]  /*23a30*/  FMUL.FTZ R154, R154, R6.reuse ;  /* 0x000000069a9a7220 */ /* 0x080fe20000410000 */
[----:B------:R-:W-:Y:S01]  /*23a40*/  FMUL.FTZ R155, R155, R6 ;  /* 0x000000069b9b7220 */ /* 0x000fe20000410000 */
[-C--:B------:R-:W-:Y:S01]  /*23a50*/  FMUL.FTZ R152, R152, R7.reuse ;  /* 0x0000000798987220 */ /* 0x080fe20000410000 */
[----:B------:R-:W-:Y:S01]  /*23a60*/  MOV R133, R26 ;  /* 0x0000001a00857202 */ /* 0x000fe20000000f00 */
[----:B------:R-:W-:Y:S01]  /*23a70*/  FMUL.FTZ R153, R153, R7 ;  /* 0x0000000799997220 */ /* 0x000fe20000410000 */
[-C--:B------:R-:W-:Y:S01]  /*23a80*/  FMUL.FTZ R142, R142, R6.reuse ;  /* 0x000000068e8e7220 */ /* 0x080fe20000410000 */
[----:B------:R-:W-:Y:S01]  /*23a90*/  FMUL.FTZ R143, R143, R6 ;  /* 0x000000068f8f7220 */ /* 0x000fe20000410000 */
[--C-:B-1----:R-:W-:Y:S01]  /*23aa0*/  FFMA.FTZ R2, R126, R0, -R5.reuse ;  /* 0x000000007e027223 */ /* 0x102fe20000010805 */
[----:B------:R-:W-:Y:S01]  /*23ab0*/  MOV R126, R27 ;  /* 0x0000001b007e7202 */ /* 0x000fe20000000f00 */
[-C--:B------:R-:W-:Y:S01]  /*23ac0*/  FMUL.FTZ R140, R140, R7.reuse ;  /* 0x000000078c8c7220 */ /* 0x080fe20000410000 */
[----:B------:R-:W1:Y:S01]  /*23ad0*/  LDSM.16.MT88.4 R24, [R181+0xa800] ;  /* 0x00a80000b518783b */ /* 0x000e620000004200 */
[----:B------:R4:W-:Y:S01]  /*23ae0*/  MUFU.EX2 R245, R2 ;  /* 0x0000000200f57308 */ /* 0x0009e20000000800 */
[----:B---3--:R-:W-:Y:S01]  /*23af0*/  HMMA.16816.F32 R168, R12, R8, R168 ;  /* 0x000000080ca8723c */ /* 0x008fe200000018a8 */
[-C--:B------:R-:W-:Y:S01]  /*23b00*/  FMUL.FTZ R141, R141, R7.reuse ;  /* 0x000000078d8d7220 */ /* 0x080fe20000410000 */
[-C--:B------:R-:W-:Y:S01]  /*23b10*/  FMUL.FTZ R146, R146, R6.reuse ;  /* 0x0000000692927220 */ /* 0x080fe20000410000 */
[----:B------:R-:W-:Y:S01]  /*23b20*/  FMUL.FTZ R147, R147, R6 ;  /* 0x0000000693937220 */ /* 0x000fe20000410000 */
[-C--:B------:R-:W-:Y:S01]  /*23b30*/  FMUL.FTZ R144, R144, R7.reuse ;  /* 0x0000000790907220 */ /* 0x080fe20000410000 */
[----:B------:R-:W-:Y:S01]  /*23b40*/  FMUL.FTZ R145, R145, R7 ;  /* 0x0000000791917220 */ /* 0x000fe20000410000 */
[----:B------:R-:W-:Y:S01]  /*23b50*/  LDSM.16.MT88.4 R48, [R182+0xb000] ;  /* 0x00b00000b630783b */ /* 0x000fe20000004200 */
[----:B----4-:R-:W-:-:S04]  /*23b60*/  FFMA.FTZ R2, R54, R0, -R5 ;  /* 0x0000000036027223 */ /* 0x010fc80000010805 */
[----:B------:R3:W4:Y:S02]  /*23b70*/  MUFU.EX2 R243, R2 ;  /* 0x0000000200f37308 */ /* 0x0007240000000800 */
[----:B---3--:R-:W-:-:S06]  /*23b80*/  FFMA.FTZ R2, R194, R0, -R5 ;  /* 0x00000000c2027223 */ /* 0x008fcc0000010805 */
[----:B------:R3:W-:Y:S01]  /*23b90*/  MUFU.EX2 R223, R2 ;  /* 0x0000000200df7308 */ /* 0x0007e20000000800 */
[----:B------:R-:W-:Y:S01]  /*23ba0*/  HMMA.16816.F32 R164, R12, R10, R164 ;  /* 0x0000000a0ca4723c */ /* 0x000fe200000018a4 */
[----:B---3--:R-:W-:-:S06]  /*23bb0*/  FFMA.FTZ R2, R58, R0, -R5 ;  /* 0x000000003a027223 */ /* 0x008fcc0000010805 */
[----:B------:R3:W2:Y:S01]  /*23bc0*/  MUFU.EX2 R219, R2 ;  /* 0x0000000200db7308 */ /* 0x0006a20000000800 */
[----:B------:R-:W-:Y:S01]  /*23bd0*/  HMMA.16816.F32 R52, R12, R18, R136 ;  /* 0x000000120c34723c */ /* 0x000fe20000001888 */
[----:B----4-:R-:W-:Y:S01]  /*23be0*/  F2FP.F16.F32.PACK_AB R8, R243, R245 ;  /* 0x000000f5f308723e */ /* 0x010fe200000000ff */
[----:B------:R-:W4:Y:S01]  /*23bf0*/  LDSM.16.MT88.4 R16, [R183+0xa800] ;  /* 0x00a80000b710783b */ /* 0x000f220000004200 */
[----:B------:R-:W-:Y:S02]  /*23c00*/  F2FP.F16.F32.PACK_AB R9, R112, R133 ;  /* 0x000000857009723e */ /* 0x000fe400000000ff */
[----:B------:R-:W-:Y:S01]  /*23c10*/  F2FP.F16.F32.PACK_AB R11, R126, R4 ;  /* 0x000000047e0b723e */ /* 0x000fe200000000ff */
[----:B---3--:R-:W-:-:S04]  /*23c20*/  FFMA.FTZ R2, R100, R0, -R3 ;  /* 0x0000000064027223 */ /* 0x008fc80000010803 */
[----:B------:R3:W-:Y:S01]  /*23c30*/  MUFU.EX2 R132, R2 ;  /* 0x0000000200847308 */ /* 0x0007e20000000800 */
[----:B--2---:R-:W-:Y:S01]  /*23c40*/  F2FP.F16.F32.PACK_AB R10, R219, R223 ;  /* 0x000000dfdb0a723e */ /* 0x004fe200000000ff */
[----:B------:R-:W-:Y:S01]  /*23c50*/  HMMA.16816.F32 R148, R12, R28, R148 ;  /* 0x0000001c0c94723c */ /* 0x000fe20000001894 */
[----:B---3--:R-:W-:-:S05]  /*23c60*/  FFMA.FTZ R2, R56, R0, -R3 ;  /* 0x0000000038027223 */ /* 0x008fca0000010803 */
[----:B------:R2:W-:Y:S01]  /*23c70*/  MUFU.EX2 R138, R2 ;  /* 0x00000002008a7308 */ /* 0x0005e20000000800 */
[----:B------:R-:W-:Y:S06]  /*23c80*/  HMMA.16816.F32 R152, R12, R30, R152 ;  /* 0x0000001e0c98723c */ /* 0x000fec0000001898 */
[----:B-1----:R-:W-:Y:S01]  /*23c90*/  HMMA.16816.F32 R28, R8, R24, R168 ;  /* 0x00000018081c723c */ /* 0x002fe200000018a8 */
[----:B--2---:R-:W-:-:S04]  /*23ca0*/  FFMA.FTZ R2, R102, R0, -R3 ;  /* 0x0000000066027223 */ /* 0x004fc80000010803 */
[----:B------:R1:W-:Y:S01]  /*23cb0*/  MUFU.EX2 R251, R2 ;  /* 0x0000000200fb7308 */ /* 0x0003e20000000800 */
[----:B------:R-:W-:Y:S01]  /*23cc0*/  HMMA.16816.F32 R140, R12, R20, R140 ;  /* 0x000000140c8c723c */ /* 0x000fe2000000188c */
[----:B-1----:R-:W-:-:S06]  /*23cd0*/  FFMA.FTZ R2, R195, R0, -R5 ;  /* 0x00000000c3027223 */ /* 0x002fcc0000010805 */
[----:B------:R1:W-:Y:S01]  /*23ce0*/  MUFU.EX2 R168, R2 ;  /* 0x0000000200a87308 */ /* 0x0003e20000000800 */
[----:B------:R-:W-:Y:S01]  /*23cf0*/  HMMA.16816.F32 R144, R12, R22, R144 ;  /* 0x000000160c90723c */ /* 0x000fe20000001890 */
[----:B------:R-:W2:Y:S05]  /*23d00*/  LDSM.16.MT88.4 R20, [R181+0xb000] ;  /* 0x00b00000b514783b */ /* 0x000eaa0000004200 */
[----:B------:R-:W-:Y:S01]  /*23d10*/  HMMA.16816.F32 R24, R8, R26, R164 ;  /* 0x0000001a0818723c */ /* 0x000fe200000018a4 */
[----:B-1----:R-:W-:-:S04]  /*23d20*/  FFMA.FTZ R2, R62, R0, -R5 ;  /* 0x000000003e027223 */ /* 0x002fc80000010805 */
[----:B------:R1:W3:Y:S02]  /*23d30*/  MUFU.EX2 R169, R2 ;  /* 0x0000000200a97308 */ /* 0x0002e40000000800 */
[----:B-1----:R-:W-:-:S06]  /*23d40*/  FFMA.FTZ R2, R197, R0, -R5 ;  /* 0x00000000c5027223 */ /* 0x002fcc0000010805 */
[----:B------:R1:W-:Y:S01]  /*23d50*/  MUFU.EX2 R167, R2 ;  /* 0x0000000200a77308 */ /* 0x0003e20000000800 */
[----:B------:R-:W-:Y:S02]  /*23d60*/  MOV R102, R41 ;  /* 0x0000002900667202 */ /* 0x000fe40000000f00 */
[----:B------:R-:W2:Y:S01]  /*23d70*/  LDSM.16.MT88.4 R40, [R184+0xb000] ;  /* 0x00b00000b828783b */ /* 0x000ea20000004200 */
[----:B-1----:R-:W-:-:S04]  /*23d80*/  FFMA.FTZ R2, R66, R0, -R5 ;  /* 0x0000000042027223 */ /* 0x002fc80000010805 */
[----:B------:R1:W3:Y:S01]  /*23d90*/  MUFU.EX2 R171, R2 ;  /* 0x0000000200ab7308 */ /* 0x0002e20000000800 */
[----:B------:R-:W-:Y:S01]  /*23da0*/  HMMA.16816.F32 R68, R8, R32, R140 ;  /* 0x000000200844723c */ /* 0x000fe2000000188c */
[----:B-1----:R-:W-:-:S06]  /*23db0*/  FFMA.FTZ R2, R60, R0, -R3 ;  /* 0x000000003c027223 */ /* 0x002fcc0000010803 */
[----:B------:R1:W-:Y:S01]  /*23dc0*/  MUFU.EX2 R247, R2 ;  /* 0x0000000200f77308 */ /* 0x0003e20000000800 */
[----:B------:R-:W-:Y:S01]  /*23dd0*/  MOV R140, R108 ;  /* 0x0000006c008c7202 */ /* 0x000fe20000000f00 */
[----:B------:R-:W-:Y:S01]  /*23de0*/  HMMA.16816.F32 R44, R8, R36, R44 ;  /* 0x00000024082c723c */ /* 0x000fe2000000182c */
[----:B------:R-:W-:Y:S02]  /*23df0*/  MOV R108, R75 ;  /* 0x0000004b006c7202 */ /* 0x000fe40000000f00 */
[----:B------:R-:W-:Y:S01]  /*23e00*/  MOV R135, R74 ;  /* 0x0000004a00877202 */ /* 0x000fe20000000f00 */
[----:B-1----:R-:W-:-:S04]  /*23e10*/  FFMA.FTZ R2, R110, R0, -R3 ;  /* 0x000000006e027223 */ /* 0x002fc80000010803 */
[----:B------:R1:W-:Y:S01]  /*23e20*/  MUFU.EX2 R197, R2 ;  /* 0x0000000200c57308 */ /* 0x0003e20000000800 */
[----:B------:R-:W-:Y:S01]  /*23e30*/  HMMA.16816.F32 R52, R8, R38, R52 ;  /* 0x000000260834723c */ /* 0x000fe20000001834 */
[----:B------:R-:W-:Y:S01]  /*23e40*/  MOV R134, R73 ;  /* 0x0000004900867202 */ /* 0x000fe20000000f00 */
[----:B------:R-:W2:Y:S01]  /*23e50*/  LDSM.16.MT88.4 R36, [R183+0xb000] ;  /* 0x00b00000b724783b */ /* 0x000ea20000004200 */
[----:B------:R-:W-:-:S03]  /*23e60*/  MOV R139, R72 ;  /* 0x00000048008b7202 */ /* 0x000fc60000000f00 */
[----:B----4-:R-:W-:Y:S01]  /*23e70*/  HMMA.16816.F32 R72, R8, R16, R148 ;  /* 0x000000100848723c */ /* 0x010fe20000001894 */
[----:B-1----:R-:W-:-:S05]  /*23e80*/  FFMA.FTZ R2, R64, R0, -R3 ;  /* 0x0000000040027223 */ /* 0x002fca0000010803 */
[----:B------:R-:W-:Y:S01]  /*23e90*/  HMMA.16816.F32 R152, R8, R18, R152 ;  /* 0x000000120898723c */ /* 0x000fe20000001898 */
[----:B------:R-:W1:Y:S01]  /*23ea0*/  LDSM.16.MT88.4 R16, [R181+0xb800] ;  /* 0x00b80000b510783b */ /* 0x000e620000004200 */
[----:B------:R4:W-:Y:S01]  /*23eb0*/  MUFU.EX2 R195, R2 ;  /* 0x0000000200c37308 */ /* 0x0009e20000000800 */
[----:B---3--:R-:W-:Y:S02]  /*23ec0*/  F2FP.F16.F32.PACK_AB R12, R169, R168 ;  /* 0x000000a8a90c723e */ /* 0x008fe400000000ff */
[----:B------:R-:W-:Y:S02]  /*23ed0*/  F2FP.F16.F32.PACK_AB R13, R90, R113 ;  /* 0x000000715a0d723e */ /* 0x000fe400000000ff */
[----:B------:R-:W-:Y:S01]  /*23ee0*/  F2FP.F16.F32.PACK_AB R14, R171, R167 ;  /* 0x000000a7ab0e723e */ /* 0x000fe200000000ff */
[----:B----4-:R-:W-:-:S04]  /*23ef0*/  FFMA.FTZ R2, R198, R0, -R5 ;  /* 0x00000000c6027223 */ /* 0x010fc80000010805 */
[----:B------:R3:W-:Y:S01]  /*23f00*/  MUFU.EX2 R165, R2 ;  /* 0x0000000200a57308 */ /* 0x0007e20000000800 */
[----:B------:R-:W-:Y:S02]  /*23f10*/  F2FP.F16.F32.PACK_AB R15, R92, R102 ;  /* 0x000000665c0f723e */ /* 0x000fe400000000ff */
[----:B------:R-:W-:Y:S01]  /*23f20*/  MOV R136, R162 ;  /* 0x000000a200887202 */ /* 0x000fe20000000f00 */
[----:B------:R-:W-:Y:S01]  /*23f30*/  HMMA.16816.F32 R60, R8, R34, R144 ;  /* 0x00000022083c723c */ /* 0x000fe20000001890 */
[----:B------:R-:W-:Y:S01]  /*23f40*/  MOV R110, R124 ;  /* 0x0000007c006e7202 */ /* 0x000fe20000000f00 */
[----:B---3--:R-:W-:-:S04]  /*23f50*/  FFMA.FTZ R2, R80, R0, -R5 ;  /* 0x0000000050027223 */ /* 0x008fc80000010805 */
[----:B------:R3:W4:Y:S01]  /*23f60*/  MUFU.EX2 R164, R2 ;  /* 0x0000000200a47308 */ /* 0x0007220000000800 */
[----:B------:R-:W-:Y:S01]  /*23f70*/  MOV R124, R156 ;  /* 0x0000009c007c7202 */ /* 0x000fe20000000f00 */
[C---:B--2---:R-:W-:Y:S01]  /*23f80*/  HMMA.16816.F32 R32, R12.reuse, R20, R28 ;  /* 0x000000140c20723c */ /* 0x044fe2000000181c */
[----:B------:R-:W2:Y:S05]  /*23f90*/  LDSM.16.MT88.4 R28, [R184+0xb800] ;  /* 0x00b80000b81c783b */ /* 0x000eaa0000004200 */
[----:B------:R-:W-:Y:S01]  /*23fa0*/  HMMA.16816.F32 R24, R12, R22, R24 ;  /* 0x000000160c18723c */ /* 0x000fe20000001818 */
[----:B---3--:R-:W-:-:S04]  /*23fb0*/  FFMA.FTZ R2, R199, R0, -R5 ;  /* 0x00000000c7027223 */ /* 0x008fc80000010805 */
[----:B------:R3:W-:Y:S02]  /*23fc0*/  MUFU.EX2 R162, R2 ;  /* 0x0000000200a27308 */ /* 0x0007e40000000800 */
[----:B---3--:R-:W-:-:S06]  /*23fd0*/  FFMA.FTZ R2, R79, R0, -R5 ;  /* 0x000000004f027223 */ /* 0x008fcc0000010805 */
[----:B------:R3:W1:Y:S01]  /*23fe0*/  MUFU.EX2 R156, R2 ;  /* 0x00000002009c7308 */ /* 0x0006620000000800 */
[----:B------:R-:W-:Y:S01]  /*23ff0*/  HMMA.16816.F32 R20, R12, R40, R44 ;  /* 0x000000280c14723c */ /* 0x000fe2000000182c */
[----:B----4-:R-:W-:Y:S02]  /*24000*/  F2FP.F16.F32.PACK_AB R8, R164, R165 ;  /* 0x000000a5a408723e */ /* 0x010fe400000000ff */
[----:B------:R-:W-:Y:S02]  /*24010*/  F2FP.F16.F32.PACK_AB R9, R136, R140 ;  /* 0x0000008c8809723e */ /* 0x000fe400000000ff */
[----:B------:R-:W-:Y:S01]  /*24020*/  F2FP.F16.F32.PACK_AB R11, R84, R110 ;  /* 0x0000006e540b723e */ /* 0x000fe200000000ff */
[----:B---3--:R-:W-:-:S04]  /*24030*/  FFMA.FTZ R2, R128, R0, -R3 ;  /* 0x0000000080027223 */ /* 0x008fc80000010803 */
[----:B------:R3:W-:Y:S01]  /*24040*/  MUFU.EX2 R194, R2 ;  /* 0x0000000200c27308 */ /* 0x0007e20000000800 */
[----:B------:R-:W-:Y:S01]  /*24050*/  HMMA.16816.F32 R40, R12, R42, R52 ;  /* 0x0000002a0c28723c */ /* 0x000fe20000001834 */
[----:B-1----:R-:W-:Y:S01]  /*24060*/  F2FP.F16.F32.PACK_AB R10, R156, R162 ;  /* 0x000000a29c0a723e */ /* 0x002fe200000000ff */
[----:B------:R-:W1:Y:S01]  /*24070*/  LDSM.16.MT88.4 R52, [R182+0xb800] ;  /* 0x00b80000b634783b */ /* 0x000e620000004200 */
[----:B------:R-:W-:Y:S02]  /*24080*/  MOV R100, R135 ;  /* 0x0000008700647202 */ /* 0x000fe40000000f00 */
[----:B------:R-:W-:Y:S01]  /*24090*/  MOV R141, R132 ;  /* 0x00000084008d7202 */ /* 0x000fe20000000f00 */
[----:B---3--:R-:W-:-:S04]  /*240a0*/  FFMA.FTZ R2, R78, R0, -R3 ;  /* 0x000000004e027223 */ /* 0x008fc80000010803 */
[----:B------:R3:W-:Y:S01]  /*240b0*/  MUFU.EX2 R170, R2 ;  /* 0x0000000200aa7308 */ /* 0x0007e20000000800 */
[----:B------:R-:W-:Y:S01]  /*240c0*/  MOV R135, R124 ;  /* 0x0000007c00877202 */ /* 0x000fe20000000f00 */
[----:B------:R-:W-:Y:S01]  /*240d0*/  HMMA.16816.F32 R72, R12, R36, R72 ;  /* 0x000000240c48723c */ /* 0x000fe20000001848 */
[----:B------:R-:W-:Y:S02]  /*240e0*/  MOV R78, R139 ;  /* 0x0000008b004e7202 */ /* 0x000fe40000000f00 */
[----:B------:R-:W-:Y:S02]  /*240f0*/  MOV R79, R134 ;  /* 0x00000086004f7202 */ /* 0x000fe40000000f00 */
[----:B------:R-:W-:Y:S02]  /*24100*/  MOV R132, R59 ;  /* 0x0000003b00847202 */ /* 0x000fe40000000f00 */
[----:B------:R-:W-:Y:S01]  /*24110*/  MOV R124, R57 ;  /* 0x00000039007c7202 */ /* 0x000fe20000000f00 */
[----:B---3--:R-:W-:Y:S01]  /*24120*/  FFMA.FTZ R2, R120, R0, -R3 ;  /* 0x0000000078027223 */ /* 0x008fe20000010803 */
[----:B------:R-:W-:-:S03]  /*24130*/  MOV R134, R67 ;  /* 0x0000004300867202 */ /* 0x000fc60000000f00 */
[----:B------:R3:W-:Y:S01]  /*24140*/  MUFU.EX2 R166, R2 ;  /* 0x0000000200a67308 */ /* 0x0007e20000000800 */
[----:B------:R-:W-:Y:S01]  /*24150*/  MOV R139, R65 ;  /* 0x00000041008b7202 */ /* 0x000fe20000000f00 */
[----:B------:R-:W-:Y:S01]  /*24160*/  HMMA.16816.F32 R56, R12, R38, R152 ;  /* 0x000000260c38723c */ /* 0x000fe20000001898 */
[----:B------:R-:W4:Y:S05]  /*24170*/  LDSM.16.MT88.4 R36, [R181+0xc000] ;  /* 0x00c00000b524783b */ /* 0x000f2a0000004200 */
[C---:B------:R-:W-:Y:S01]  /*24180*/  HMMA.16816.F32 R64, R8.reuse, R16, R32 ;  /* 0x000000100840723c */ /* 0x040fe20000001820 */
[----:B------:R-:W-:Y:S05]  /*24190*/  LDSM.16.MT88.4 R32, [R182+0xc000] ;  /* 0x00c00000b620783b */ /* 0x000fea0000004200 */
[----:B------:R-:W-:Y:S01]  /*241a0*/  HMMA.16816.F32 R44, R8, R18, R24 ;  /* 0x00000012082c723c */ /* 0x000fe20000001818 */
[----:B------:R-:W4:Y:S01]  /*241b0*/  LDSM.16.MT88.4 R16, [R184+0xc000] ;  /* 0x00c00000b810783b */ /* 0x000f220000004200 */
[----:B---3--:R-:W-:-:S04]  /*241c0*/  FFMA.FTZ R2, R129, R0, -R5 ;  /* 0x0000000081027223 */ /* 0x008fc80000010805 */
[----:B------:R3:W-:Y:S01]  /*241d0*/  MUFU.EX2 R152, R2 ;  /* 0x0000000200987308 */ /* 0x0007e20000000800 */
[C---:B------:R-:W-:Y:S06]  /*241e0*/  HMMA.16816.F32 R68, R12.reuse, R48, R68 ;  /* 0x000000300c44723c */ /* 0x040fec0000001844 */
[----:B------:R-:W-:Y:S01]  /*241f0*/  HMMA.16816.F32 R60, R12, R50, R60 ;  /* 0x000000320c3c723c */ /* 0x000fe2000000183c */
[----:B------:R-:W4:Y:S01]  /*24200*/  LDSM.16.MT88.4 R48, [R183+0xb800] ;  /* 0x00b80000b730783b */ /* 0x000f220000004200 */
[----:B---3--:R-:W-:-:S04]  /*24210*/  FFMA.FTZ R2, R87, R0, -R5 ;  /* 0x0000000057027223 */ /* 0x008fc80000010805 */
[----:B------:R3:W1:Y:S01]  /*24220*/  MUFU.EX2 R151, R2 ;  /* 0x0000000200977308 */ /* 0x0006620000000800 */
[C---:B--2---:R-:W-:Y:S06]  /*24230*/  HMMA.16816.F32 R24, R8.reuse, R28, R20 ;  /* 0x0000001c0818723c */ /* 0x044fec0000001814 */
[----:B------:R-:W-:Y:S01]  /*24240*/  HMMA.16816.F32 R20, R8, R30, R40 ;  /* 0x0000001e0814723c */ /* 0x000fe20000001828 */
[----:B---3--:R-:W-:-:S04]  /*24250*/  FFMA.FTZ R2, R130, R0, -R5 ;  /* 0x0000000082027223 */ /* 0x008fc80000010805 */
[----:B------:R2:W-:Y:S02]  /*24260*/  MUFU.EX2 R150, R2 ;  /* 0x0000000200967308 */ /* 0x0005e40000000800 */
[----:B--2---:R-:W-:-:S06]  /*24270*/  FFMA.FTZ R2, R89, R0, -R5 ;  /* 0x0000000059027223 */ /* 0x004fcc0000010805 */
[----:B------:R2:W3:Y:S01]  /*24280*/  MUFU.EX2 R149, R2 ;  /* 0x0000000200957308 */ /* 0x0004e20000000800 */
[----:B-1----:R-:W-:Y:S02]  /*24290*/  F2FP.F16.F32.PACK_AB R12, R151, R152 ;  /* 0x00000098970c723e */ /* 0x002fe400000000ff */
[----:B------:R-:W-:Y:S02]  /*242a0*/  F2FP.F16.F32.PACK_AB R13, R79, R100 ;  /* 0x000000644f0d723e */ /* 0x000fe400000000ff */
[----:B------:R-:W-:Y:S01]  /*242b0*/  F2FP.F16.F32.PACK_AB R15, R78, R86 ;  /* 0x000000564e0f723e */ /* 0x000fe200000000ff */
[----:B--2---:R-:W-:-:S04]  /*242c0*/  FFMA.FTZ R2, R82, R0, -R3 ;  /* 0x0000000052027223 */ /* 0x004fc80000010803 */
[----:B------:R1:W-:Y:S01]  /*242d0*/  MUFU.EX2 R155, R2 ;  /* 0x00000002009b7308 */ /* 0x0003e20000000800 */
[----:B---3--:R-:W-:Y:S01]  /*242e0*/  F2FP.F16.F32.PACK_AB R14, R149, R150 ;  /* 0x00000096950e723e */ /* 0x008fe200000000ff */
[----:B------:R-:W-:Y:S01]  /*242f0*/  HMMA.16816.F32 R68, R8, R52, R68 ;  /* 0x000000340844723c */ /* 0x000fe20000001844 */
[----:B-1----:R-:W-:-:S05]  /*24300*/  FFMA.FTZ R2, R122, R0, -R3 ;  /* 0x000000007a027223 */ /* 0x002fca0000010803 */
[----:B------:R1:W-:Y:S01]  /*24310*/  MUFU.EX2 R154, R2 ;  /* 0x00000002009a7308 */ /* 0x0003e20000000800 */
[----:B------:R-:W-:Y:S06]  /*24320*/  HMMA.16816.F32 R40, R8, R54, R60 ;  /* 0x000000360828723c */ /* 0x000fec000000183c */
[----:B----4-:R-:W-:Y:S01]  /*24330*/  HMMA.16816.F32 R52, R12, R38, R44 ;  /* 0x000000260c34723c */ /* 0x010fe2000000182c */
[----:B------:R-:W2:Y:S01]  /*24340*/  LDSM.16.MT88.4 R44, [R181+0xc800] ;  /* 0x00c80000b52c783b */ /* 0x000ea20000004200 */
[----:B-1----:R-:W-:-:S04]  /*24350*/  FFMA.FTZ R2, R85, R0, -R3 ;  /* 0x0000000055027223 */ /* 0x002fc80000010803 */
[----:B------:R1:W-:Y:S01]  /*24360*/  MUFU.EX2 R153, R2 ;  /* 0x0000000200997308 */ /* 0x0003e20000000800 */
[----:B------:R-:W-:Y:S01]  /*24370*/  HMMA.16816.F32 R28, R12, R18, R20 ;  /* 0x000000120c1c723c */ /* 0x000fe20000001814 */
[----:B------:R-:W3:Y:S01]  /*24380*/  LDSM.16.MT88.4 R20, [R184+0xc800] ;  /* 0x00c80000b814783b */ /* 0x000ee20000004200 */
[----:B-1----:R-:W-:-:S05]  /*24390*/  FFMA.FTZ R2, R208, R0, -R5 ;  /* 0x00000000d0027223 */ /* 0x002fca0000010805 */
[----:B------:R1:W-:Y:S01]  /*243a0*/  MUFU.EX2 R145, R2 ;  /* 0x0000000200917308 */ /* 0x0003e20000000800 */
[C---:B------:R-:W-:Y:S06]  /*243b0*/  HMMA.16816.F32 R72, R8.reuse, R48, R72 ;  /* 0x000000300848723c */ /* 0x040fec0000001848 */
[----:B------:R-:W-:Y:S01]  /*243c0*/  HMMA.16816.F32 R56, R8, R50, R56 ;  /* 0x000000320838723c */ /* 0x000fe20000001838 */
[----:B------:R-:W4:Y:S01]  /*243d0*/  LDSM.16.MT88.4 R48, [R183+0xc000] ;  /* 0x00c00000b730783b */ /* 0x000f220000004200 */
[----:B-1----:R-:W-:-:S04]  /*243e0*/  FFMA.FTZ R2, R93, R0, -R5 ;  /* 0x000000005d027223 */ /* 0x002fc80000010805 */
[----:B------:R1:W2:Y:S01]  /*243f0*/  MUFU.EX2 R144, R2 ;  /* 0x0000000200907308 */ /* 0x0002a20000000800 */
[C---:B------:R-:W-:Y:S06]  /*24400*/  HMMA.16816.F32 R64, R12.reuse, R36, R64 ;  /* 0x000000240c40723c */ /* 0x040fec0000001840 */
[----:B------:R-:W-:Y:S01]  /*24410*/  HMMA.16816.F32 R60, R12, R16, R24 ;  /* 0x000000100c3c723c */ /* 0x000fe20000001818 */
[----:B------:R-:W4:Y:S01]  /*24420*/  LDSM.16.MT88.4 R16, [R182+0xc800] ;  /* 0x00c80000b610783b */ /* 0x000f220000004200 */
[----:B------:R-:W-:-:S03]  /*24430*/  F2FP.F16.F32.PACK_AB R11, R247, R251 ;  /* 0x000000fbf70b723e */ /* 0x000fc600000000ff */
[----:B------:R-:W4:Y:S01]  /*24440*/  LDSM.16.MT88.4 R36, [R183+0xc800] ;  /* 0x00c80000b724783b */ /* 0x000f220000004200 */
[----:B-1----:R-:W-:-:S04]  /*24450*/  FFMA.FTZ R2, R200, R0, -R5 ;  /* 0x00000000c8027223 */ /* 0x002fc80000010805 */
[----:B------:R1:W-:Y:S02]  /*24460*/  MUFU.EX2 R143, R2 ;  /* 0x00000002008f7308 */ /* 0x0003e40000000800 */
[----:B-1----:R-:W-:-:S06]  /*24470*/  FFMA.FTZ R2, R95, R0, -R5 ;  /* 0x000000005f027223 */ /* 0x002fcc0000010805 */
[----:B------:R1:W3:Y:S01]  /*24480*/  MUFU.EX2 R142, R2 ;  /* 0x00000002008e7308 */ /* 0x0002e20000000800 */
[----:B------:R-:W-:Y:S01]  /*24490*/  MOV R200, R138 ;  /* 0x0000008a00c87202 */ /* 0x000fe20000000f00 */
[----:B------:R-:W-:Y:S01]  /*244a0*/  HMMA.16816.F32 R68, R12, R32, R68 ;  /* 0x000000200c44723c */ /* 0x000fe20000001844 */
[----:B--2---:R-:W-:Y:S02]  /*244b0*/  F2FP.F16.F32.PACK_AB R8, R144, R145 ;  /* 0x000000919008723e */ /* 0x004fe400000000ff */
[----:B------:R-:W-:Y:S01]  /*244c0*/  F2FP.F16.F32.PACK_AB R9, R200, R141 ;  /* 0x0000008dc809723e */ /* 0x000fe200000000ff */
[----:B-1----:R-:W-:-:S04]  /*244d0*/  FFMA.FTZ R2, R131, R0, -R3 ;  /* 0x0000000083027223 */ /* 0x002fc80000010803 */
[----:B------:R1:W-:Y:S01]  /*244e0*/  MUFU.EX2 R148, R2 ;  /* 0x0000000200947308 */ /* 0x0003e20000000800 */
[----:B---3--:R-:W-:Y:S01]  /*244f0*/  F2FP.F16.F32.PACK_AB R10, R142, R143 ;  /* 0x0000008f8e0a723e */ /* 0x008fe200000000ff */
[----:B------:R-:W-:Y:S01]  /*24500*/  HMMA.16816.F32 R24, R12, R34, R40 ;  /* 0x000000220c18723c */ /* 0x000fe20000001828 */
[----:B------:R-:W-:Y:S01]  /*24510*/  MOV R137, R135 ;  /* 0x0000008700897202 */ /* 0x000fe20000000f00 */
[----:B-1----:R-:W-:-:S04]  /*24520*/  FFMA.FTZ R2, R91, R0, -R3 ;  /* 0x000000005b027223 */ /* 0x002fc80000010803 */
[----:B------:R1:W-:Y:S01]  /*24530*/  MUFU.EX2 R147, R2 ;  /* 0x0000000200937308 */ /* 0x0003e20000000800 */
[C---:B------:R-:W-:Y:S06]  /*24540*/  HMMA.16816.F32 R64, R8.reuse, R44, R64 ;  /* 0x0000002c0840723c */ /* 0x040fec0000001840 */
[----:B------:R-:W-:Y:S01]  /*24550*/  HMMA.16816.F32 R52, R8, R46, R52 ;  /* 0x0000002e0834723c */ /* 0x000fe20000001834 */
[----:B------:R-:W2:Y:S01]  /*24560*/  LDSM.16.MT88.4 R44, [R181+0xd000] ;  /* 0x00d00000b52c783b */ /* 0x000ea20000004200 */
[----:B-1----:R-:W-:-:S04]  /*24570*/  FFMA.FTZ R2, R176, R0, -R3 ;  /* 0x00000000b0027223 */ /* 0x002fc80000010803 */
[----:B------:R1:W-:Y:S01]  /*24580*/  MUFU.EX2 R146, R2 ;  /* 0x0000000200927308 */ /* 0x0003e20000000800 */
[----:B------:R-:W-:Y:S01]  /*24590*/  HMMA.16816.F32 R32, R8, R22, R28 ;  /* 0x000000160820723c */ /* 0x000fe2000000181c */
[----:B------:R-:W3:Y:S01]  /*245a0*/  LDSM.16.MT88.4 R28, [R184+0xd000] ;  /* 0x00d00000b81c783b */ /* 0x000ee20000004200 */
[----:B------:R-:W-:Y:S01]  /*245b0*/  MOV R138, R134 ;  /* 0x00000086008a7202 */ /* 0x000fe20000000f00 */
[----:B-1----:R-:W-:-:S04]  /*245c0*/  FFMA.FTZ R2, R201, R0, -R5 ;  /* 0x00000000c9027223 */ /* 0x002fc80000010805 */
[----:B------:R1:W-:Y:S01]  /*245d0*/  MUFU.EX2 R135, R2 ;  /* 0x0000000200877308 */ /* 0x0003e20000000800 */
[----:B----4-:R-:W-:Y:S01]  /*245e0*/  HMMA.16816.F32 R72, R12, R48, R72 ;  /* 0x000000300c48723c */ /* 0x010fe20000001848 */
[----:B------:R-:W-:-:S05]  /*245f0*/  MOV R120, R133 ;  /* 0x0000008500787202 */ /* 0x000fca0000000f00 */
[----:B------:R-:W-:Y:S01]  /*24600*/  HMMA.16816.F32 R40, R12, R50, R56 ;  /* 0x000000320c28723c */ /* 0x000fe20000001838 */
[----:B-1----:R-:W-:-:S04]  /*24610*/  FFMA.FTZ R2, R98, R0, -R5 ;  /* 0x0000000062027223 */ /* 0x002fc80000010805 */
[----:B------:R1:W4:Y:S01]  /*24620*/  MUFU.EX2 R134, R2 ;  /* 0x0000000200867308 */ /* 0x0003220000000800 */
        /* <DEDUP_REMOVED lines=9> */
[----:B------:R1:W2:Y:S01]  /*246c0*/  MUFU.EX2 R132, R2 ;  /* 0x0000000200847308 */ /* 0x0002a20000000800 */
[----:B------:R-:W-:Y:S02]  /*246d0*/  MOV R201, R141 ;  /* 0x0000008d00c97202 */ /* 0x000fe40000000f00 */
[----:B------:R-:W-:Y:S01]  /*246e0*/  MOV R202, R140 ;  /* 0x0000008c00ca7202 */ /* 0x000fe20000000f00 */
[----:B------:R-:W-:Y:S01]  /*246f0*/  HMMA.16816.F32 R72, R8, R36, R72 ;  /* 0x000000240848723c */ /* 0x000fe20000001848 */
[----:B----4-:R-:W-:Y:S01]  /*24700*/  F2FP.F16.F32.PACK_AB R12, R134, R135 ;  /* 0x00000087860c723e */ /* 0x010fe200000000ff */
[----:B-1----:R-:W-:-:S04]  /*24710*/  FFMA.FTZ R2, R96, R0, -R3 ;  /* 0x0000000060027223 */ /* 0x002fc80000010803 */
[----:B------:R1:W-:Y:S01]  /*24720*/  MUFU.EX2 R141, R2 ;  /* 0x00000002008d7308 */ /* 0x0003e20000000800 */
[----:B------:R-:W-:Y:S01]  /*24730*/  F2FP.F16.F32.PACK_AB R13, R195, R197 ;  /* 0x000000c5c30d723e */ /* 0x000fe200000000ff */
[----:B------:R-:W-:Y:S01]  /*24740*/  HMMA.16816.F32 R40, R8, R38, R40 ;  /* 0x000000260828723c */ /* 0x000fe20000001828 */
[----:B--2---:R-:W-:Y:S02]  /*24750*/  F2FP.F16.F32.PACK_AB R14, R132, R133 ;  /* 0x00000085840e723e */ /* 0x004fe400000000ff */
[----:B------:R-:W-:Y:S02]  /*24760*/  F2FP.F16.F32.PACK_AB R15, R170, R194 ;  /* 0x000000c2aa0f723e */ /* 0x000fe400000000ff */
        /* <DEDUP_REMOVED lines=8> */
[----:B---3--:R-:W-:Y:S01]  /*247f0*/  HMMA.16816.F32 R36, R12, R30, R32 ;  /* 0x0000001e0c24723c */ /* 0x008fe20000001820 */
[----:B------:R-:W3:Y:S01]  /*24800*/  LDSM.16.MT88.4 R32, [R184+0xd800] ;  /* 0x00d80000b820783b */ /* 0x000ee20000004200 */
[----:B-1----:R-:W-:-:S05]  /*24810*/  FFMA.FTZ R2, R210, R0, -R5 ;  /* 0x00000000d2027223 */ /* 0x002fca0000010805 */
[----:B------:R1:W-:Y:S01]  /*24820*/  MUFU.EX2 R129, R2 ;  /* 0x0000000200817308 */ /* 0x0003e20000000800 */
[----:B------:R-:W-:Y:S01]  /*24830*/  HMMA.16816.F32 R60, R12, R28, R60 ;  /* 0x0000001c0c3c723c */ /* 0x000fe2000000183c */
[----:B-1----:R-:W-:-:S06]  /*24840*/  FFMA.FTZ R2, R103, R0, -R5 ;  /* 0x0000000067027223 */ /* 0x002fcc0000010805 */
[----:B------:R1:W4:Y:S01]  /*24850*/  MUFU.EX2 R131, R2 ;  /* 0x0000000200837308 */ /* 0x0003220000000800 */
[----:B------:R-:W-:Y:S01]  /*24860*/  HMMA.16816.F32 R68, R12, R20, R68 ;  /* 0x000000140c44723c */ /* 0x000fe20000001844 */
[----:B------:R-:W-:-:S05]  /*24870*/  MOV R80, R138 ;  /* 0x0000008a00507202 */ /* 0x000fca0000000f00 */
[----:B------:R-:W-:Y:S01]  /*24880*/  HMMA.16816.F32 R28, R12, R22, R24 ;  /* 0x000000160c1c723c */ /* 0x000fe20000001818 */
[----:B------:R-:W3:Y:S01]  /*24890*/  LDSM.16.MT88.4 R24, [R182+0xd800] ;  /* 0x00d80000b618783b */ /* 0x000ee20000004200 */
[----:B-1----:R-:W-:-:S04]  /*248a0*/  FFMA.FTZ R2, R206, R0, -R5 ;  /* 0x00000000ce027223 */ /* 0x002fc80000010805 */
[----:B------:R1:W-:Y:S01]  /*248b0*/  MUFU.EX2 R130, R2 ;  /* 0x0000000200827308 */ /* 0x0003e20000000800 */
[C---:B------:R-:W-:Y:S06]  /*248c0*/  HMMA.16816.F32 R72, R12.reuse, R16, R72 ;  /* 0x000000100c48723c */ /* 0x040fec0000001848 */
[----:B------:R-:W-:Y:S01]  /*248d0*/  HMMA.16816.F32 R20, R12, R18, R40 ;  /* 0x000000120c14723c */ /* 0x000fe20000001828 */
[----:B------:R-:W3:Y:S01]  /*248e0*/  LDSM.16.MT88.4 R16, [R183+0xd800] ;  /* 0x00d80000b710783b */ /* 0x000ee20000004200 */
[----:B------:R-:W-:Y:S02]  /*248f0*/  MOV R87, R136 ;  /* 0x0000008800577202 */ /* 0x000fe40000000f00 */
[----:B----4-:R-:W-:Y:S01]  /*24900*/  F2FP.F16.F32.PACK_AB R8, R131, R129 ;  /* 0x000000818308723e */ /* 0x010fe200000000ff */
[----:B------:R-:W-:Y:S01]  /*24910*/  LDSM.16.MT88.4 R40, [R184+0xe000] ;  /* 0x00e00000b828783b */ /* 0x000fe20000004200 */
[----:B-1----:R-:W-:-:S04]  /*24920*/  FFMA.FTZ R2, R104, R0, -R5 ;  /* 0x0000000068027223 */ /* 0x002fc80000010805 */
[----:B------:R1:W4:Y:S02]  /*24930*/  MUFU.EX2 R128, R2 ;  /* 0x0000000200807308 */ /* 0x0003240000000800 */
[----:B-1----:R-:W-:-:S06]  /*24940*/  FFMA.FTZ R2, R203, R0, -R3 ;  /* 0x00000000cb027223 */ /* 0x002fcc0000010803 */
[----:B------:R1:W-:Y:S01]  /*24950*/  MUFU.EX2 R138, R2 ;  /* 0x00000002008a7308 */ /* 0x0003e20000000800 */
[----:B------:R-:W-:Y:S02]  /*24960*/  F2FP.F16.F32.PACK_AB R9, R155, R166 ;  /* 0x000000a69b09723e */ /* 0x000fe400000000ff */
[----:B----4-:R-:W-:Y:S02]  /*24970*/  F2FP.F16.F32.PACK_AB R10, R128, R130 ;  /* 0x00000082800a723e */ /* 0x010fe400000000ff */
[----:B------:R-:W-:Y:S01]  /*24980*/  F2FP.F16.F32.PACK_AB R11, R153, R154 ;  /* 0x0000009a990b723e */ /* 0x000fe200000000ff */
[----:B-1----:R-:W-:Y:S01]  /*24990*/  FFMA.FTZ R2, R83, R0, -R3 ;  /* 0x0000000053027223 */ /* 0x002fe20000010803 */
[----:B------:R-:W-:Y:S02]  /*249a0*/  MOV R83, R120 ;  /* 0x0000007800537202 */ /* 0x000fe40000000f00 */
[----:B------:R-:W-:Y:S02]  /*249b0*/  MOV R120, R80 ;  /* 0x0000005000787202 */ /* 0x000fe40000000f00 */
[----:B------:R-:W-:-:S02]  /*249c0*/  MOV R80, R137 ;  /* 0x0000008900507202 */ /* 0x000fc40000000f00 */
[----:B------:R1:W-:Y:S01]  /*249d0*/  MUFU.EX2 R137, R2 ;  /* 0x0000000200897308 */ /* 0x0003e20000000800 */
[----:B------:R-:W-:Y:S01]  /*249e0*/  MOV R85, R115 ;  /* 0x0000007300557202 */ /* 0x000fe20000000f00 */
[----:B--2---:R-:W-:Y:S01]  /*249f0*/  HMMA.16816.F32 R64, R8, R44, R64 ;  /* 0x0000002c0840723c */ /* 0x004fe20000001840 */
[----:B-1----:R-:W-:-:S05]  /*24a00*/  FFMA.FTZ R2, R204, R0, -R3 ;  /* 0x00000000cc027223 */ /* 0x002fca0000010803 */
[----:B------:R1:W-:Y:S01]  /*24a10*/  MUFU.EX2 R136, R2 ;  /* 0x0000000200887308 */ /* 0x0003e20000000800 */
[----:B------:R-:W-:Y:S01]  /*24a20*/  HMMA.16816.F32 R52, R8, R46, R52 ;  /* 0x0000002e0834723c */ /* 0x000fe20000001834 */
[----:B------:R-:W2:Y:S01]  /*24a30*/  LDSM.16.MT88.4 R44, [R181+0xe000] ;  /* 0x00e00000b52c783b */ /* 0x000ea20000004200 */
[----:B------:R-:W-:-:S04]  /*24a40*/  MOV R208, R113 ;  /* 0x0000007100d07202 */ /* 0x000fc80000000f00 */
[----:B---3--:R-:W-:Y:S01]  /*24a50*/  HMMA.16816.F32 R60, R8, R32, R60 ;  /* 0x00000020083c723c */ /* 0x008fe2000000183c */
[----:B-1----:R-:W-:-:S04]  /*24a60*/  FFMA.FTZ R2, R214, R0, -R5 ;  /* 0x00000000d6027223 */ /* 0x002fc80000010805 */
[----:B------:R1:W-:Y:S01]  /*24a70*/  MUFU.EX2 R122, R2 ;  /* 0x00000002007a7308 */ /* 0x0003e20000000800 */
[----:B------:R-:W-:Y:S01]  /*24a80*/  HMMA.16816.F32 R48, R8, R34, R36 ;  /* 0x000000220830723c */ /* 0x000fe20000001824 */
[----:B------:R-:W3:Y:S01]  /*24a90*/  LDSM.16.MT88.4 R32, [R182+0xe000] ;  /* 0x00e00000b620783b */ /* 0x000ee20000004200 */
[----:B------:R-:W-:Y:S01]  /*24aa0*/  MOV R82, R112 ;  /* 0x0000007000527202 */ /* 0x000fe20000000f00 */
[----:B-1----:R-:W-:-:S04]  /*24ab0*/  FFMA.FTZ R2, R105, R0, -R5 ;  /* 0x0000000069027223 */ /* 0x002fc80000010805 */
[----:B------:R1:W4:Y:S01]  /*24ac0*/  MUFU.EX2 R115, R2 ;  /* 0x0000000200737308 */ /* 0x0003220000000800 */
[----:B------:R-:W-:Y:S01]  /*24ad0*/  MOV R89, R126 ;  /* 0x0000007e00597202 */ /* 0x000fe20000000f00 */
[----:B-1----:R-:W-:-:S06]  /*24ae0*/  FFMA.FTZ R2, R216, R0, -R5 ;  /* 0x00000000d8027223 */ /* 0x002fcc0000010805 */
[----:B------:R1:W-:Y:S01]  /*24af0*/  MUFU.EX2 R113, R2 ;  /* 0x0000000200717308 */ /* 0x0003e20000000800 */
[----:B------:R-:W-:Y:S01]  /*24b00*/  HMMA.16816.F32 R36, R8, R26, R28 ;  /* 0x0000001a0824723c */ /* 0x000fe2000000181c */
[----:B------:R-:W-:Y:S02]  /*24b10*/  MOV R93, R82 ;  /* 0x00000052005d7202 */ /* 0x000fe40000000f00 */
[----:B------:R-:W-:Y:S01]  /*24b20*/  MOV R82, R199 ;  /* 0x000000c700527202 */ /* 0x000fe20000000f00 */
[----:B-1----:R-:W-:-:S04]  /*24b30*/  FFMA.FTZ R2, R106, R0, -R5 ;  /* 0x000000006a027223 */ /* 0x002fc80000010805 */
[----:B------:R1:W2:Y:S01]  /*24b40*/  MUFU.EX2 R112, R2 ;  /* 0x0000000200707308 */ /* 0x0002a20000000800 */
[----:B------:R-:W-:Y:S01]  /*24b50*/  HMMA.16816.F32 R72, R8, R16, R72 ;  /* 0x000000100848723c */ /* 0x000fe20000001848 */
[----:B------:R-:W-:-:S05]  /*24b60*/  MOV R199, R124 ;  /* 0x0000007c00c77202 */ /* 0x000fca0000000f00 */
[----:B------:R-:W-:Y:S01]  /*24b70*/  HMMA.16816.F32 R28, R8, R18, R20 ;  /* 0x00000012081c723c */ /* 0x000fe20000001814 */
[----:B------:R-:W3:Y:S01]  /*24b80*/  LDSM.16.MT88.4 R16, [R183+0xe000] ;  /* 0x00e00000b710783b */ /* 0x000ee20000004200 */
[----:B----4-:R-:W-:Y:S02]  /*24b90*/  F2FP.F16.F32.PACK_AB R12, R115, R122 ;  /* 0x0000007a730c723e */ /* 0x010fe400000000ff */
[----:B------:R-:W-:Y:S01]  /*24ba0*/  F2FP.F16.F32.PACK_AB R13, R147, R148 ;  /* 0x00000094930d723e */ /* 0x000fe200000000ff */
[----:B------:R-:W4:Y:S01]  /*24bb0*/  LDSM.16.MT88.4 R20, [R181+0xe800] ;  /* 0x00e80000b514783b */ /* 0x000f220000004200 */
[----:B-1----:R-:W-:-:S04]  /*24bc0*/  FFMA.FTZ R2, R97, R0, -R3 ;  /* 0x0000000061027223 */ /* 0x002fc80000010803 */
[----:B------:R1:W-:Y:S02]  /*24bd0*/  MUFU.EX2 R126, R2 ;  /* 0x00000002007e7308 */ /* 0x0003e40000000800 */
[----:B-1----:R-:W-:Y:S01]  /*24be0*/  FFMA.FTZ R2, R212, R0, -R3 ;  /* 0x00000000d4027223 */ /* 0x002fe20000010803 */
[----:B------:R-:W-:-:S05]  /*24bf0*/  MOV R212, R208 ;  /* 0x000000d000d47202 */ /* 0x000fca0000000f00 */
[----:B------:R1:W-:Y:S01]  /*24c00*/  MUFU.EX2 R124, R2 ;  /* 0x00000002007c7308 */ /* 0x0003e20000000800 */
[----:B------:R-:W-:Y:S02]  /*24c10*/  MOV R208, R85 ;  /* 0x0000005500d07202 */ /* 0x000fe40000000f00 */
[----:B------:R-:W-:Y:S02]  /*24c20*/  MOV R85, R89 ;  /* 0x0000005900557202 */ /* 0x000fe40000000f00 */
[----:B------:R-:W-:Y:S01]  /*24c30*/  MOV R89, R120 ;  /* 0x0000007800597202 */ /* 0x000fe20000000f00 */
[----:B-1----:R-:W-:-:S04]  /*24c40*/  FFMA.FTZ R2, R99, R0, -R3 ;  /* 0x0000000063027223 */ /* 0x002fc80000010803 */
[----:B------:R1:W-:Y:S01]  /*24c50*/  MUFU.EX2 R120, R2 ;  /* 0x0000000200787308 */ /* 0x0003e20000000800 */
[----:B--2---:R-:W-:Y:S02]  /*24c60*/  F2FP.F16.F32.PACK_AB R14, R112, R113 ;  /* 0x00000071700e723e */ /* 0x004fe400000000ff */
[----:B------:R-:W-:Y:S01]  /*24c70*/  F2FP.F16.F32.PACK_AB R15, R141, R146 ;  /* 0x000000928d0f723e */ /* 0x000fe200000000ff */
[----:B-1----:R-:W-:-:S04]  /*24c80*/  FFMA.FTZ R2, R220, R0, -R5 ;  /* 0x00000000dc027223 */ /* 0x002fc80000010805 */
[----:B------:R1:W-:Y:S01]  /*24c90*/  MUFU.EX2 R106, R2 ;  /* 0x00000002006a7308 */ /* 0x0003e20000000800 */
[----:B------:R-:W-:Y:S06]  /*24ca0*/  HMMA.16816.F32 R68, R8, R24, R68 ;  /* 0x000000180844723c */ /* 0x000fec0000001844 */
[----:B------:R-:W-:Y:S01]  /*24cb0*/  HMMA.16816.F32 R64, R12, R44, R64 ;  /* 0x0000002c0c40723c */ /* 0x000fe20000001840 */
[----:B-1----:R-:W-:-:S04]  /*24cc0*/  FFMA.FTZ R2, R107, R0, -R5 ;  /* 0x000000006b027223 */ /* 0x002fc80000010805 */
[----:B------:R1:W2:Y:S01]  /*24cd0*/  MUFU.EX2 R105, R2 ;  /* 0x0000000200697308 */ /* 0x0002a20000000800 */
[C---:B------:R-:W-:Y:S01]  /*24ce0*/  HMMA.16816.F32 R24, R12.reuse, R46, R52 ;  /* 0x0000002e0c18723c */ /* 0x040fe20000001834 */
[----:B------:R-:W4:Y:S05]  /*24cf0*/  LDSM.16.MT88.4 R44, [R184+0xe800] ;  /* 0x00e80000b82c783b */ /* 0x000f2a0000004200 */
[----:B---3--:R-:W-:Y:S01]  /*24d00*/  HMMA.16816.F32 R52, R12, R34, R36 ;  /* 0x000000220c34723c */ /* 0x008fe20000001824 */
[----:B------:R-:W3:Y:S01]  /*24d10*/  LDSM.16.MT88.4 R36, [R183+0xe800] ;  /* 0x00e80000b724783b */ /* 0x000ee20000004200 */
[----:B-1----:R-:W-:-:S04]  /*24d20*/  FFMA.FTZ R2, R222, R0, -R5 ;  /* 0x00000000de027223 */ /* 0x002fc80000010805 */
[----:B------:R1:W-:Y:S01]  /*24d30*/  MUFU.EX2 R104, R2 ;  /* 0x0000000200687308 */ /* 0x0003e20000000800 */
[----:B------:R-:W-:Y:S02]  /*24d40*/  MOV R206, R110 ;  /* 0x0000006e00ce7202 */ /* 0x000fe40000000f00 */
[----:B------:R-:W-:Y:S01]  /*24d50*/  MOV R220, R4 ;  /* 0x0000000400dc7202 */ /* 0x000fe20000000f00 */
[----:B-1----:R-:W-:-:S04]  /*24d60*/  FFMA.FTZ R2, R111, R0, -R5 ;  /* 0x000000006f027223 */ /* 0x002fc80000010805 */
[----:B------:R1:W4:Y:S01]  /*24d70*/  MUFU.EX2 R103, R2 ;  /* 0x0000000200677308 */ /* 0x0003220000000800 */
[----:B------:R-:W-:Y:S01]  /*24d80*/  MOV R4, R108 ;  /* 0x0000006c00047202 */ /* 0x000fe20000000f00 */
[----:B------:R-:W-:Y:S01]  /*24d90*/  HMMA.16816.F32 R60, R12, R40, R60 ;  /* 0x000000280c3c723c */ /* 0x000fe2000000183c */
[----:B-1----:R-:W-:-:S05]  /*24da0*/  FFMA.FTZ R2, R218, R0, -R3 ;  /* 0x00000000da027223 */ /* 0x002fca0000010803 */
[----:B------:R1:W-:Y:S01]  /*24db0*/  MUFU.EX2 R110, R2 ;  /* 0x00000002006e7308 */ /* 0x0003e20000000800 */
[C---:B------:R-:W-:Y:S01]  /*24dc0*/  HMMA.16816.F32 R56, R12.reuse, R42, R48 ;  /* 0x0000002a0c38723c */ /* 0x040fe20000001830 */
[----:B------:R-:W3:Y:S05]  /*24dd0*/  LDSM.16.MT88.4 R48, [R182+0xe800] ;  /* 0x00e80000b630783b */ /* 0x000eea0000004200 */
[----:B------:R-:W-:Y:S01]  /*24de0*/  HMMA.16816.F32 R40, R12, R18, R28 ;  /* 0x000000120c28723c */ /* 0x000fe2000000181c */
[----:B-1----:R-:W-:-:S04]  /*24df0*/  FFMA.FTZ R2, R109, R0, -R3 ;  /* 0x000000006d027223 */ /* 0x002fc80000010803 */
[----:B------:R1:W-:Y:S01]  /*24e00*/  MUFU.EX2 R108, R2 ;  /* 0x00000002006c7308 */ /* 0x0003e20000000800 */
[----:B------:R-:W-:Y:S01]  /*24e10*/  MOV R203, R100 ;  /* 0x0000006400cb7202 */ /* 0x000fe20000000f00 */
[----:B-1----:R-:W-:-:S06]  /*24e20*/  FFMA.FTZ R2, R226, R0, -R3 ;  /* 0x00000000e2027223 */ /* 0x002fcc0000010803 */
[----:B------:R1:W-:Y:S01]  /*24e30*/  MUFU.EX2 R107, R2 ;  /* 0x00000002006b7308 */ /* 0x0003e20000000800 */
[----:B--2---:R-:W-:Y:S02]  /*24e40*/  F2FP.F16.F32.PACK_AB R8, R105, R106 ;  /* 0x0000006a6908723e */ /* 0x004fe400000000ff */
[----:B------:R-:W-:Y:S02]  /*24e50*/  F2FP.F16.F32.PACK_AB R9, R139, R140 ;  /* 0x0000008c8b09723e */ /* 0x000fe400000000ff */
[----:B----4-:R-:W-:Y:S01]  /*24e60*/  F2FP.F16.F32.PACK_AB R10, R103, R104 ;  /* 0x00000068670a723e */ /* 0x010fe200000000ff */
[----:B-1----:R-:W-:-:S04]  /*24e70*/  FFMA.FTZ R2, R230, R0, -R5 ;  /* 0x00000000e6027223 */ /* 0x002fc80000010805 */
[----:B------:R1:W-:Y:S01]  /*24e80*/  MUFU.EX2 R99, R2 ;  /* 0x0000000200637308 */ /* 0x0003e20000000800 */
[----:B------:R-:W-:Y:S01]  /*24e90*/  F2FP.F16.F32.PACK_AB R11, R137, R138 ;  /* 0x0000008a890b723e */ /* 0x000fe200000000ff */
[----:B------:R-:W-:Y:S01]  /*24ea0*/  HMMA.16816.F32 R68, R12, R32, R68 ;  /* 0x000000200c44723c */ /* 0x000fe20000001844 */
[----:B-1----:R-:W-:-:S05]  /*24eb0*/  FFMA.FTZ R2, R116, R0, -R5 ;  /* 0x0000000074027223 */ /* 0x002fca0000010805 */
[----:B------:R1:W2:Y:S01]  /*24ec0*/  MUFU.EX2 R100, R2 ;  /* 0x0000000200647308 */ /* 0x0002a20000000800 */
[----:B------:R-:W-:Y:S01]  /*24ed0*/  HMMA.16816.F32 R72, R12, R16, R72 ;  /* 0x000000100c48723c */ /* 0x000fe20000001848 */
[----:B------:R-:W-:Y:S01]  /*24ee0*/  LDSM.16.MT88.4 R12, [R184+0xf000] ;  /* 0x00f00000b80c783b */ /* 0x000fe20000004200 */
[----:B------:R-:W-:-:S04]  /*24ef0*/  MOV R214, R102 ;  /* 0x0000006600d67202 */ /* 0x000fc80000000f00 */
[----:B------:R-:W-:Y:S01]  /*24f00*/  HMMA.16816.F32 R64, R8, R20, R64 ;  /* 0x000000140840723c */ /* 0x000fe20000001840 */
[----:B-1----:R-:W-:-:S04]  /*24f10*/  FFMA.FTZ R2, R236, R0, -R5 ;  /* 0x00000000ec027223 */ /* 0x002fc80000010805 */
[----:B------:R1:W-:Y:S01]  /*24f20*/  MUFU.EX2 R98, R2 ;  /* 0x0000000200627308 */ /* 0x0003e20000000800 */
[C---:B------:R-:W-:Y:S01]  /*24f30*/  HMMA.16816.F32 R32, R8.reuse, R22, R24 ;  /* 0x000000160820723c */ /* 0x040fe20000001818 */
[----:B------:R-:W4:Y:S05]  /*24f40*/  LDSM.16.MT88.4 R20, [R181+0xf000] ;  /* 0x00f00000b514783b */ /* 0x000f2a0000004200 */
[----:B------:R-:W-:Y:S01]  /*24f50*/  HMMA.16816.F32 R28, R8, R44, R60 ;  /* 0x0000002c081c723c */ /* 0x000fe2000000183c */
[----:B-1----:R-:W-:-:S05]  /*24f60*/  FFMA.FTZ R2, R118, R0, -R5 ;  /* 0x0000000076027223 */ /* 0x002fca0000010805 */
[C---:B------:R-:W-:Y:S01]  /*24f70*/  HMMA.16816.F32 R24, R8.reuse, R46, R56 ;  /* 0x0000002e0818723c */ /* 0x040fe20000001838 */
[----:B------:R-:W1:Y:S01]  /*24f80*/  LDSM.16.MT88.4 R44, [R182+0xf000] ;  /* 0x00f00000b62c783b */ /* 0x000e620000004200 */
[----:B------:R2:W4:Y:S04]  /*24f90*/  MUFU.EX2 R97, R2 ;  /* 0x0000000200617308 */ /* 0x0005280000000800 */
[----:B---3--:R-:W-:Y:S01]  /*24fa0*/  HMMA.16816.F32 R56, R8, R38, R40 ;  /* 0x000000260838723c */ /* 0x008fe20000001828 */
[----:B------:R-:W3:Y:S01]  /*24fb0*/  LDSM.16.MT88.4 R40, [R183+0xf000] ;  /* 0x00f00000b728783b */ /* 0x000ee20000004200 */
[----:B--2---:R-:W-:-:S04]  /*24fc0*/  FFMA.FTZ R2, R117, R0, -R3 ;  /* 0x0000000075027223 */ /* 0x004fc80000010803 */
[----:B------:R2:W-:Y:S01]  /*24fd0*/  MUFU.EX2 R102, R2 ;  /* 0x0000000200667308 */ /* 0x0005e20000000800 */
[----:B------:R-:W-:Y:S01]  /*24fe0*/  HMMA.16816.F32 R68, R8, R48, R68 ;  /* 0x000000300844723c */ /* 0x000fe20000001844 */
[----:B--2---:R-:W-:-:S06]  /*24ff0*/  FFMA.FTZ R2, R232, R0, -R3 ;  /* 0x00000000e8027223 */ /* 0x004fcc0000010803 */
[----:B------:R2:W-:Y:S01]  /*25000*/  MUFU.EX2 R101, R2 ;  /* 0x0000000200657308 */ /* 0x0005e20000000800 */
[C---:B------:R-:W-:Y:S01]  /*25010*/  HMMA.16816.F32 R60, R8.reuse, R50, R52 ;  /* 0x00000032083c723c */ /* 0x040fe20000001834 */
[----:B------:R-:W-:Y:S01]  /*25020*/  MOV R111, R93 ;  /* 0x0000005d006f7202 */ /* 0x000fe20000000f00 */
[----:B------:R-:W3:Y:S04]  /*25030*/  LDSM.16.MT88.4 R48, [R181+0xf800] ;  /* 0x00f80000b530783b */ /* 0x000ee80000004200 */
[----:B------:R-:W-:Y:S01]  /*25040*/  HMMA.16816.F32 R72, R8, R36, R72 ;  /* 0x000000240848723c */ /* 0x000fe20000001848 */
[----:B------:R-:W-:Y:S01]  /*25050*/  MOV R204, R92 ;  /* 0x0000005c00cc7202 */ /* 0x000fe20000000f00 */
[----:B------:R-:W-:Y:S01]  /*25060*/  LDSM.16.MT88.4 R8, [R182+0xf800] ;  /* 0x00f80000b608783b */ /* 0x000fe20000004200 */
[----:B--2---:R-:W-:-:S04]  /*25070*/  FFMA.FTZ R2, R119, R0, -R3 ;  /* 0x0000000077027223 */ /* 0x004fc80000010803 */
[----:B------:R2:W-:Y:S02]  /*25080*/  MUFU.EX2 R96, R2 ;  /* 0x0000000200607308 */ /* 0x0005e40000000800 */
[----:B--2---:R-:W-:-:S06]  /*25090*/  FFMA.FTZ R2, R234, R0, -R5 ;  /* 0x00000000ea027223 */ /* 0x004fcc0000010805 */
[----:B------:R2:W-:Y:S01]  /*250a0*/  MUFU.EX2 R95, R2 ;  /* 0x00000002005f7308 */ /* 0x0005e20000000800 */
[----:B------:R-:W-:Y:S02]  /*250b0*/  F2FP.F16.F32.PACK_AB R16, R100, R99 ;  /* 0x000000636410723e */ /* 0x000fe400000000ff */
[----:B------:R-:W-:Y:S01]  /*250c0*/  F2FP.F16.F32.PACK_AB R17, R126, R136 ;  /* 0x000000887e11723e */ /* 0x000fe200000000ff */
[----:B--2---:R-:W-:-:S04]  /*250d0*/  FFMA.FTZ R2, R121, R0, -R5 ;  /* 0x0000000079027223 */ /* 0x004fc80000010805 */
[----:B------:R2:W3:Y:S01]  /*250e0*/  MUFU.EX2 R93, R2 ;  /* 0x00000002005d7308 */ /* 0x0004e20000000800 */
[----:B----4-:R-:W-:Y:S02]  /*250f0*/  F2FP.F16.F32.PACK_AB R18, R97, R98 ;  /* 0x000000626112723e */ /* 0x010fe400000000ff */
[----:B------:R-:W-:Y:S01]  /*25100*/  F2FP.F16.F32.PACK_AB R19, R120, R124 ;  /* 0x0000007c7813723e */ /* 0x000fe200000000ff */
[----:B--2---:R-:W-:-:S04]  /*25110*/  FFMA.FTZ R2, R235, R0, -R5 ;  /* 0x00000000eb027223 */ /* 0x004fc80000010805 */
[----:B------:R2:W-:Y:S01]  /*25120*/  MUFU.EX2 R92, R2 ;  /* 0x00000002005c7308 */ /* 0x0005e20000000800 */
[----:B------:R-:W-:Y:S01]  /*25130*/  MOV R109, R94 ;  /* 0x0000005e006d7202 */ /* 0x000fe20000000f00 */
[----:B------:R-:W-:Y:S01]  /*25140*/  HMMA.16816.F32 R52, R16, R22, R32 ;  /* 0x000000161034723c */ /* 0x000fe20000001820 */
[----:B------:R-:W-:Y:S02]  /*25150*/  MOV R218, R82 ;  /* 0x0000005200da7202 */ /* 0x000fe40000000f00 */
[----:B------:R-:W-:Y:S01]  /*25160*/  MOV R82, R80 ;  /* 0x0000005000527202 */ /* 0x000fe20000000f00 */
[----:B--2---:R-:W-:-:S04]  /*25170*/  FFMA.FTZ R2, R123, R0, -R5 ;  /* 0x000000007b027223 */ /* 0x004fc80000010805 */
[----:B------:R2:W4:Y:S01]  /*25180*/  MUFU.EX2 R91, R2 ;  /* 0x00000002005b7308 */ /* 0x0005220000000800 */
[----:B------:R-:W-:Y:S01]  /*25190*/  HMMA.16816.F32 R36, R16, R12, R28 ;  /* 0x0000000c1024723c */ /* 0x000fe2000000181c */
[----:B------:R-:W-:-:S05]  /*251a0*/  MOV R80, R90 ;  /* 0x0000005a00507202 */ /* 0x000fca0000000f00 */
[----:B------:R-:W-:Y:S01]  /*251b0*/  HMMA.16816.F32 R32, R16, R14, R24 ;  /* 0x0000000e1020723c */ /* 0x000fe20000001818 */
[----:B--2---:R-:W-:-:S05]  /*251c0*/  FFMA.FTZ R2, R233, R0, -R3 ;  /* 0x00000000e9027223 */ /* 0x004fca0000010803 */
[C---:B------:R-:W-:Y:S01]  /*251d0*/  HMMA.16816.F32 R64, R16.reuse, R20, R64 ;  /* 0x000000141040723c */ /* 0x040fe20000001840 */
[----:B------:R-:W2:Y:S01]  /*251e0*/  LDSM.16.MT88.4 R20, [R184+0xf800] ;  /* 0x00f80000b814783b */ /* 0x000ea20000004200 */
[----:B------:R3:W-:Y:S04]  /*251f0*/  MUFU.EX2 R94, R2 ;  /* 0x00000002005e7308 */ /* 0x0007e80000000800 */
[C---:B-1----:R-:W-:Y:S06]  /*25200*/  HMMA.16816.F32 R28, R16.reuse, R44, R68 ;  /* 0x0000002c101c723c */ /* 0x042fec0000001844 */
[----:B------:R-:W-:Y:S01]  /*25210*/  HMMA.16816.F32 R24, R16, R46, R60 ;  /* 0x0000002e1018723c */ /* 0x000fe2000000183c */
[----:B---3--:R-:W-:-:S05]  /*25220*/  FFMA.FTZ R2, R125, R0, -R3 ;  /* 0x000000007d027223 */ /* 0x008fca0000010803 */
[C---:B------:R-:W-:Y:S01]  /*25230*/  HMMA.16816.F32 R72, R16.reuse, R40, R72 ;  /* 0x000000281048723c */ /* 0x040fe20000001848 */
[----:B------:R1:W-:Y:S05]  /*25240*/  MUFU.EX2 R90, R2 ;  /* 0x00000002005a7308 */ /* 0x0003ea0000000800 */
[----:B------:R-:W-:Y:S01]  /*25250*/  HMMA.16816.F32 R44, R16, R42, R56 ;  /* 0x0000002a102c723c */ /* 0x000fe20000001838 */
[----:B------:R-:W3:Y:S01]  /*25260*/  LDSM.16.MT88.4 R40, [R183+0xf800] ;  /* 0x00f80000b728783b */ /* 0x000ee20000004200 */
[----:B------:R-:W-:Y:S02]  /*25270*/  MOV R176, R89 ;  /* 0x0000005900b07202 */ /* 0x000fe40000000f00 */
[----:B------:R-:W-:Y:S01]  /*25280*/  MOV R222, R88 ;  /* 0x0000005800de7202 */ /* 0x000fe20000000f00 */
[----:B------:R-:W-:Y:S01]  /*25290*/  FFMA.FTZ R6, R196, R6, R217 ;  /* 0x00000006c4067223 */ /* 0x000fe200000100d9 */
[----:B------:R-:W-:Y:S01]  /*252a0*/  MOV R216, R87 ;  /* 0x0000005700d87202 */ /* 0x000fe20000000f00 */
[----:B------:R-:W-:Y:S01]  /*252b0*/  LDSM.16.MT88.4 R56, [R181+0x10000] ;  /* 0x01000000b538783b */ /* 0x000fe20000004200 */
[----:B-1----:R-:W-:Y:S01]  /*252c0*/  FFMA.FTZ R2, R237, R0, -R3 ;  /* 0x00000000ed027223 */ /* 0x002fe20000010803 */
[----:B------:R-:W-:-:S02]  /*252d0*/  MOV R178, R86 ;  /* 0x0000005600b27202 */ /* 0x000fc40000000f00 */
[----:B------:R-:W-:Y:S01]  /*252e0*/  LDSM.16.MT88.4 R16, [R182+0x10000] ;  /* 0x01000000b610783b */ /* 0x000fe20000004200 */
[----:B------:R1:W-:Y:S02]  /*252f0*/  MUFU.EX2 R89, R2 ;  /* 0x0000000200597308 */ /* 0x0003e40000000800 */
[----:B-1----:R-:W-:-:S06]  /*25300*/  FFMA.FTZ R2, R238, R0, -R5 ;  /* 0x00000000ee027223 */ /* 0x002fcc0000010805 */
[----:B------:R1:W-:Y:S01]  /*25310*/  MUFU.EX2 R88, R2 ;  /* 0x0000000200587308 */ /* 0x0003e20000000800 */
[----:B------:R-:W-:Y:S01]  /*25320*/  MOV R81, R85 ;  /* 0x0000005500517202 */ /* 0x000fe20000000f00 */
[----:B-1----:R-:W-:-:S06]  /*25330*/  FFMA.FTZ R2, R127, R0, -R5 ;  /* 0x000000007f027223 */ /* 0x002fcc0000010805 */
[----:B------:R1:W3:Y:S01]  /*25340*/  MUFU.EX2 R87, R2 ;  /* 0x0000000200577308 */ /* 0x0002e20000000800 */
[----:B------:R-:W-:Y:S01]  /*25350*/  MOV R210, R84 ;  /* 0x0000005400d27202 */ /* 0x000fe20000000f00 */
[----:B-1----:R-:W-:-:S06]  /*25360*/  FFMA.FTZ R2, R240, R0, -R5 ;  /* 0x00000000f0027223 */ /* 0x002fcc0000010805 */
[----:B------:R1:W-:Y:S01]  /*25370*/  MUFU.EX2 R86, R2 ;  /* 0x0000000200567308 */ /* 0x0003e20000000800 */
[----:B------:R-:W-:Y:S02]  /*25380*/  F2FP.F16.F32.PACK_AB R12, R93, R95 ;  /* 0x0000005f5d0c723e */ /* 0x000fe400000000ff */
[----:B------:R-:W-:Y:S02]  /*25390*/  F2FP.F16.F32.PACK_AB R13, R108, R110 ;  /* 0x0000006e6c0d723e */ /* 0x000fe400000000ff */
[----:B----4-:R-:W-:Y:S02]  /*253a0*/  F2FP.F16.F32.PACK_AB R14, R91, R92 ;  /* 0x0000005c5b0e723e */ /* 0x010fe400000000ff */
[----:B------:R-:W-:Y:S01]  /*253b0*/  F2FP.F16.F32.PACK_AB R15, R102, R107 ;  /* 0x0000006b660f723e */ /* 0x000fe200000000ff */
[----:B-1----:R-:W-:-:S04]  /*253c0*/  FFMA.FTZ R2, R172, R0, -R5 ;  /* 0x00000000ac027223 */ /* 0x002fc80000010805 */
[----:B------:R1:W4:Y:S01]  /*253d0*/  MUFU.EX2 R85, R2 ;  /* 0x0000000200557308 */ /* 0x0003220000000800 */
[----:B------:R-:W-:Y:S01]  /*253e0*/  FADD.FTZ R6, R109, R6 ;  /* 0x000000066d067221 */ /* 0x000fe20000010000 */
[----:B------:R-:W-:Y:S01]  /*253f0*/  MOV R109, R83 ;  /* 0x00000053006d7202 */ /* 0x000fe20000000f00 */
[----:B------:R-:W-:Y:S01]  /*25400*/  HMMA.16816.F32 R64, R12, R48, R64 ;  /* 0x000000300c40723c */ /* 0x000fe20000001840 */
[----:B-1----:R-:W-:-:S04]  /*25410*/  FFMA.FTZ R2, R173, R0, -R3 ;  /* 0x00000000ad027223 */ /* 0x002fc80000010803 */
[----:B------:R1:W-:Y:S01]  /*25420*/  MUFU.EX2 R84, R2 ;  /* 0x0000000200547308 */ /* 0x0003e20000000800 */
[C---:B------:R-:W-:Y:S06]  /*25430*/  HMMA.16816.F32 R60, R12.reuse, R50, R52 ;  /* 0x000000320c3c723c */ /* 0x040fec0000001834 */
[----:B--2---:R-:W-:Y:S01]  /*25440*/  HMMA.16816.F32 R52, R12, R20, R36 ;  /* 0x000000140c34723c */ /* 0x004fe20000001824 */
[----:B------:R-:W-:Y:S01]  /*25450*/  LDSM.16.MT88.4 R36, [R184+0x10000] ;  /* 0x01000000b824783b */ /* 0x000fe20000004200 */
[----:B-1----:R-:W-:Y:S01]  /*25460*/  FFMA.FTZ R2, R4, R7, R221 ;  /* 0x0000000704027223 */ /* 0x002fe200000100dd */
[----:B------:R-:W-:-:S03]  /*25470*/  FFMA.FTZ R4, R239, R0, -R3 ;  /* 0x00000000ef047223 */ /* 0x000fc60000010803 */
[----:B------:R-:W-:Y:S01]  /*25480*/  HMMA.16816.F32 R48, R12, R22, R32 ;  /* 0x000000160c30723c */ /* 0x000fe20000001820 */
[----:B------:R-:W-:Y:S01]  /*25490*/  FADD.FTZ R7, R241, R2 ;  /* 0x00000002f1077221 */ /* 0x000fe20000010000 */
[----:B------:R1:W-:Y:S01]  /*254a0*/  MUFU.EX2 R83, R4 ;  /* 0x0000000400537308 */ /* 0x0003e20000000800 */
[----:B------:R-:W-:-:S03]  /*254b0*/  FFMA.FTZ R2, R242, R0, -R5 ;  /* 0x00000000f2027223 */ /* 0x000fc60000010805 */
[C---:B------:R-:W-:Y:S01]  /*254c0*/  HMMA.16816.F32 R32, R12.reuse, R8, R28 ;  /* 0x000000080c20723c */ /* 0x040fe2000000181c */
[----:B------:R-:W-:Y:S05]  /*254d0*/  LDSM.16.MT88.4 R28, [R181+0x10800] ;  /* 0x01080000b51c783b */ /* 0x000fea0000004200 */
[----:B------:R-:W-:Y:S01]  /*254e0*/  HMMA.16816.F32 R24, R12, R10, R24 ;  /* 0x0000000a0c18723c */ /* 0x000fe20000001818 */
[----:B-1----:R-:W-:Y:S01]  /*254f0*/  FADD.FTZ R4, R222, R6 ;  /* 0x00000006de047221 */ /* 0x002fe20000010000 */
[----:B------:R-:W-:-:S04]  /*25500*/  MOV R222, R220 ;  /* 0x000000dc00de7202 */ /* 0x000fc80000000f00 */
[C---:B---3--:R-:W-:Y:S01]  /*25510*/  HMMA.16816.F32 R72, R12.reuse, R40, R72 ;  /* 0x000000280c48723c */ /* 0x048fe20000001848 */
[----:B------:R-:W-:Y:S02]  /*25520*/  MOV R220, R214 ;  /* 0x000000d600dc7202 */ /* 0x000fe40000000f00 */
[----:B------:R-:W-:Y:S02]  /*25530*/  MOV R214, R206 ;  /* 0x000000ce00d67202 */ /* 0x000fe40000000f00 */
[----:B------:R-:W-:Y:S01]  /*25540*/  MOV R206, R82 ;  /* 0x0000005200ce7202 */ /* 0x000fe20000000f00 */
[----:B------:R-:W-:Y:S01]  /*25550*/  HMMA.16816.F32 R20, R12, R42, R44 ;  /* 0x0000002a0c14723c */ /* 0x000fe2000000182c */
[----:B------:R-:W1:Y:S01]  /*25560*/  LDSM.16.MT88.4 R12, [R183+0x10000] ;  /* 0x01000000b70c783b */ /* 0x000e620000004200 */
[----:B------:R2:W-:Y:S01]  /*25570*/  MUFU.EX2 R82, R2 ;  /* 0x0000000200527308 */ /* 0x0005e20000000800 */
[----:B------:R-:W-:Y:S01]  /*25580*/  FADD.FTZ R6, R250, R7 ;  /* 0x00000007fa067221 */ /* 0x000fe20000010000 */
[----:B------:R-:W-:Y:S01]  /*25590*/  FADD.FTZ R4, R218, R4 ;  /* 0x00000004da047221 */ /* 0x000fe20000010000 */
[----:B------:R-:W-:-:S02]  /*255a0*/  MOV R218, R81 ;  /* 0x0000005100da7202 */ /* 0x000fc40000000f00 */
[----:B------:R-:W-:-:S04]  /*255b0*/  FADD.FTZ R6, R248, R6 ;  /* 0x00000006f8067221 */ /* 0x000fc80000010000 */
[----:B------:R-:W-:Y:S01]  /*255c0*/  FADD.FTZ R6, R245, R6 ;  /* 0x00000006f5067221 */ /* 0x000fe20000010000 */
[----:B--2---:R-:W-:-:S04]  /*255d0*/  FFMA.FTZ R2, R174, R0, -R5 ;  /* 0x00000000ae027223 */ /* 0x004fc80000010805 */
[----:B------:R2:W3:Y:S02]  /*255e0*/  MUFU.EX2 R81, R2 ;  /* 0x0000000200517308 */ /* 0x0004e40000000800 */
[----:B--2---:R-:W-:Y:S01]  /*255f0*/  FADD.FTZ R2, R109, R4 ;  /* 0x000000046d027221 */ /* 0x004fe20000010000 */
[----:B------:R-:W-:-:S03]  /*25600*/  FFMA.FTZ R4, R244, R0, -R5 ;  /* 0x00000000f4047223 */ /* 0x000fc60000010805 */
[----:B------:R-:W-:Y:S01]  /*25610*/  FADD.FTZ R2, R111, R2 ;  /* 0x000000026f027221 */ /* 0x000fe20000010000 */
[----:B------:R-:W-:Y:S02]  /*25620*/  MOV R111, R80 ;  /* 0x00000050006f7202 */ /* 0x000fe40000000f00 */
[----:B------:R2:W-:Y:S01]  /*25630*/  MUFU.EX2 R80, R4 ;  /* 0x0000000400507308 */ /* 0x0005e20000000800 */
[----:B------:R-:W-:-:S04]  /*25640*/  FADD.FTZ R2, R222, R2 ;  /* 0x00000002de027221 */ /* 0x000fc80000010000 */
[----:B------:R-:W-:Y:S01]  /*25650*/  FADD.FTZ R2, R218, R2 ;  /* 0x00000002da027221 */ /* 0x000fe20000010000 */
[----:B--2---:R-:W-:-:S04]  /*25660*/  FADD.FTZ R4, R243, R6 ;  /* 0x00000006f3047221 */ /* 0x004fc80000010000 */
[----:B------:R-:W-:Y:S01]  /*25670*/  FADD.FTZ R4, R223, R4 ;  /* 0x00000004df047221 */ /* 0x000fe20000010000 */
[----:B------:R-:W-:-:S03]  /*25680*/  FADD.FTZ R2, R212, R2 ;  /* 0x00000002d4027221 */ /* 0x000fc60000010000 */
[----:B------:R-:W-:Y:S01]  /*25690*/  FADD.FTZ R4, R219, R4 ;  /* 0x00000004db047221 */ /* 0x000fe20000010000 */
[----:B------:R-:W-:Y:S01]  /*256a0*/  MOV R222, R220 ;  /* 0x000000dc00de7202 */ /* 0x000fe20000000f00 */
[----:B------:R-:W-:Y:S02]  /*256b0*/  FFMA.FTZ R6, R175, R0, -R5 ;  /* 0x00000000af067223 */ /* 0x000fe40000010805 */
[----:B------:R-:W-:Y:S01]  /*256c0*/  FADD.FTZ R4, R168, R4 ;  /* 0x00000004a8047221 */ /* 0x000fe20000010000 */
[----:B------:R-:W-:Y:S01]  /*256d0*/  MOV R220, R204 ;  /* 0x000000cc00dc7202 */ /* 0x000fe20000000f00 */
[----:B------:R-:W-:Y:S01]  /*256e0*/  FADD.FTZ R2, R111, R2 ;  /* 0x000000026f027221 */ /* 0x000fe20000010000 */
[----:B------:R-:W-:Y:S01]  /*256f0*/  MOV R204, R210 ;  /* 0x000000d200cc7202 */ /* 0x000fe20000000f00 */
[----:B------:R-:W-:Y:S01]  /*25700*/  FADD.FTZ R4, R169, R4 ;  /* 0x00000004a9047221 */ /* 0x000fe20000010000 */
[----:B------:R-:W-:Y:S02]  /*25710*/  MOV R210, R79 ;  /* 0x0000004f00d27202 */ /* 0x000fe40000000f00 */
[----:B------:R2:W3:Y:S01]  /*25720*/  MUFU.EX2 R79, R6 ;  /* 0x00000006004f7308 */ /* 0x0004e20000000800 */
[----:B------:R-:W-:Y:S01]  /*25730*/  F2FP.F16.F32.PACK_AB R8, R87, R88 ;  /* 0x000000585708723e */ /* 0x000fe200000000ff */
[----:B------:R-:W-:Y:S01]  /*25740*/  FADD.FTZ R2, R222, R2 ;  /* 0x00000002de027221 */ /* 0x000fe20000010000 */
[----:B------:R-:W-:Y:S01]  /*25750*/  F2FP.F16.F32.PACK_AB R9, R96, R101 ;  /* 0x000000656009723e */ /* 0x000fe200000000ff */
[----:B------:R-:W-:Y:S01]  /*25760*/  FADD.FTZ R7, R167, R4 ;  /* 0x00000004a7077221 */ /* 0x000fe20000010000 */
[----:B----4-:R-:W-:-:S02]  /*25770*/  F2FP.F16.F32.PACK_AB R10, R85, R86 ;  /* 0x00000056550a723e */ /* 0x010fc400000000ff */
[----:B------:R-:W-:Y:S02]  /*25780*/  F2FP.F16.F32.PACK_AB R11, R90, R94 ;  /* 0x0000005e5a0b723e */ /* 0x000fe400000000ff */
[----:B------:R-:W-:Y:S02]  /*25790*/  MOV R212, R202 ;  /* 0x000000ca00d47202 */ /* 0x000fe40000000f00 */
[----:B------:R-:W-:Y:S01]  /*257a0*/  MOV R202, R78 ;  /* 0x0000004e00ca7202 */ /* 0x000fe20000000f00 */
[-CC-:B------:R-:W-:Y:S01]  /*257b0*/  FFMA.FTZ R4, R246, R0.reuse, -R3.reuse ;  /* 0x00000000f6047223 */ /* 0x180fe20000010803 */
[----:B--2---:R-:W-:-:S04]  /*257c0*/  FFMA.FTZ R6, R177, R0, -R3 ;  /* 0x00000000b1067223 */ /* 0x004fc80000010803 */
[----:B------:R2:W4:Y:S01]  /*257d0*/  MUFU.EX2 R78, R6 ;  /* 0x00000006004e7308 */ /* 0x0005220000000800 */
[----:B-1----:R-:W-:Y:S07]  /*257e0*/  HMMA.16816.F32 R44, R8, R12, R72 ;  /* 0x0000000c082c723c */ /* 0x002fee0000001848 */
[----:B------:R1:W-:Y:S01]  /*257f0*/  MUFU.EX2 R72, R4 ;  /* 0x0000000400487308 */ /* 0x0003e20000000800 */
[----:B--2---:R-:W-:Y:S01]  /*25800*/  FADD.FTZ R6, R220, R2 ;  /* 0x00000002dc067221 */ /* 0x004fe20000010000 */
[----:B------:R-:W-:-:S03]  /*25810*/  FADD.FTZ R2, R171, R7 ;  /* 0x00000007ab027221 */ /* 0x000fc60000010000 */
[----:B------:R-:W-:Y:S01]  /*25820*/  FADD.FTZ R6, R212, R6 ;  /* 0x00000006d4067221 */ /* 0x000fe20000010000 */
[----:B-1----:R-:W-:-:S03]  /*25830*/  FADD.FTZ R4, R165, R2 ;  /* 0x00000002a5047221 */ /* 0x002fc60000010000 */
        /* <DEDUP_REMOVED lines=13> */
[----:B------:R-:W-:Y:S01]  /*25910*/  FFMA.FTZ R4, R252, R0, -R3 ;  /* 0x00000000fc047223 */ /* 0x000fe20000010803 */
[----:B------:R-:W-:Y:S02]  /*25920*/  FADD.FTZ R6, R149, R6 ;  /* 0x0000000695067221 */ /* 0x000fe40000010000 */
[----:B------:R-:W-:Y:S01]  /*25930*/  FADD.FTZ R2, R201, R2 ;  /* 0x00000002c9027221 */ /* 0x000fe20000010000 */
[----:B------:R1:W-:Y:S01]  /*25940*/  MUFU.EX2 R71, R4 ;  /* 0x0000000400477308 */ /* 0x0003e20000000800 */
[----:B------:R-:W-:Y:S02]  /*25950*/  FADD.FTZ R6, R145, R6 ;  /* 0x0000000691067221 */ /* 0x000fe40000010000 */
[----:B------:R-:W-:Y:S02]  /*25960*/  FADD.FTZ R2, R200, R2 ;  /* 0x00000002c8027221 */ /* 0x000fe40000010000 */
[----:B------:R-:W-:-:S02]  /*25970*/  FADD.FTZ R6, R144, R6 ;  /* 0x0000000690067221 */ /* 0x000fc40000010000 */
[----:B------:R-:W-:Y:S02]  /*25980*/  FADD.FTZ R2, R251, R2 ;  /* 0x00000002fb027221 */ /* 0x000fe40000010000 */
[----:B------:R-:W-:Y:S01]  /*25990*/  FADD.FTZ R6, R143, R6 ;  /* 0x000000068f067221 */ /* 0x000fe20000010000 */
[----:B-1----:R-:W-:-:S04]  /*259a0*/  FFMA.FTZ R4, R206, R0, -R5 ;  /* 0x00000000ce047223 */ /* 0x002fc80000010805 */
[----:B------:R1:W-:Y:S01]  /*259b0*/  MUFU.EX2 R69, R4 ;  /* 0x0000000400457308 */ /* 0x0003e20000000800 */
[----:B------:R-:W-:Y:S01]  /*259c0*/  FADD.FTZ R2, R247, R2 ;  /* 0x00000002f7027221 */ /* 0x000fe20000010000 */
[----:B------:R-:W-:Y:S01]  /*259d0*/  FADD.FTZ R6, R142, R6 ;  /* 0x000000068e067221 */ /* 0x000fe20000010000 */
[----:B------:R-:W-:Y:S02]  /*259e0*/  HMMA.16816.F32 R60, R8, R58, R60 ;  /* 0x0000003a083c723c */ /* 0x000fe4000000183c */
[----:B------:R-:W-:Y:S01]  /*259f0*/  FADD.FTZ R2, R197, R2 ;  /* 0x00000002c5027221 */ /* 0x000fe20000010000 */
[----:B------:R-:W-:Y:S01]  /*25a00*/  FADD.FTZ R6, R135, R6 ;  /* 0x0000000687067221 */ /* 0x000fe20000010000 */
[----:B-1----:R-:W-:-:S04]  /*25a10*/  FFMA.FTZ R4, R205, R0, -R5 ;  /* 0x00000000cd047223 */ /* 0x002fc80000010805 */
[----:B------:R1:W2:Y:S01]  /*25a20*/  MUFU.EX2 R68, R4 ;  /* 0x0000000400447308 */ /* 0x0002a20000000800 */
[----:B------:R-:W-:Y:S01]  /*25a30*/  FADD.FTZ R2, R195, R2 ;  /* 0x00000002c3027221 */ /* 0x000fe20000010000 */
[----:B------:R-:W-:Y:S01]  /*25a40*/  FADD.FTZ R6, R134, R6 ;  /* 0x0000000686067221 */ /* 0x000fe20000010000 */
[----:B------:R-:W-:Y:S02]  /*25a50*/  HMMA.16816.F32 R52, R8, R36, R52 ;  /* 0x000000240834723c */ /* 0x000fe40000001834 */
[----:B------:R-:W-:Y:S01]  /*25a60*/  FADD.FTZ R2, R194, R2 ;  /* 0x00000002c2027221 */ /* 0x000fe20000010000 */
[----:B-1----:R-:W-:-:S04]  /*25a70*/  FFMA.FTZ R4, R176, R0, -R5 ;  /* 0x00000000b0047223 */ /* 0x002fc80000010805 */
[----:B------:R1:W-:Y:S01]  /*25a80*/  MUFU.EX2 R59, R4 ;  /* 0x00000004003b7308 */ /* 0x0003e20000000800 */
[----:B------:R-:W-:Y:S01]  /*25a90*/  HMMA.16816.F32 R48, R8, R38, R48 ;  /* 0x000000260830723c */ /* 0x000fe20000001830 */
[----:B------:R-:W-:-:S05]  /*25aa0*/  FADD.FTZ R6, R133, R6 ;  /* 0x0000000685067221 */ /* 0x000fca0000010000 */
[----:B------:R-:W-:Y:S01]  /*25ab0*/  HMMA.16816.F32 R64, R8, R56, R64 ;  /* 0x000000380840723c */ /* 0x000fe20000001840 */
[----:B-1----:R-:W-:-:S04]  /*25ac0*/  FFMA.FTZ R4, R207, R0, -R5 ;  /* 0x00000000cf047223 */ /* 0x002fc80000010805 */
[----:B------:R1:W-:Y:S01]  /*25ad0*/  MUFU.EX2 R58, R4 ;  /* 0x00000004003a7308 */ /* 0x0003e20000000800 */
[----:B------:R-:W-:Y:S01]  /*25ae0*/  HMMA.16816.F32 R40, R8, R16, R32 ;  /* 0x000000100828723c */ /* 0x000fe20000001820 */
[----:B------:R-:W-:-:S05]  /*25af0*/  FADD.FTZ R6, R132, R6 ;  /* 0x0000000684067221 */ /* 0x000fca0000010000 */
[----:B------:R-:W-:Y:S01]  /*25b00*/  HMMA.16816.F32 R36, R8, R18, R24 ;  /* 0x000000120824723c */ /* 0x000fe20000001818 */
[----:B------:R-:W2:Y:S01]  /*25b10*/  LDSM.16.MT88.4 R16, [R183+0x10800] ;  /* 0x01080000b710783b */ /* 0x000ea20000004200 */
[----:B-1----:R-:W-:Y:S01]  /*25b20*/  FFMA.FTZ R4, R209, R0, -R3 ;  /* 0x00000000d1047223 */ /* 0x002fe20000010803 */
[----:B------:R-:W-:-:S03]  /*25b30*/  FADD.FTZ R6, R129, R6 ;  /* 0x0000000681067221 */ /* 0x000fc60000010000 */
[----:B------:R-:W-:Y:S01]  /*25b40*/  HMMA.16816.F32 R32, R8, R14, R20 ;  /* 0x0000000e0820723c */ /* 0x000fe20000001814 */
[----:B------:R-:W1:Y:S01]  /*25b50*/  LDSM.16.MT88.4 R24, [R184+0x10800] ;  /* 0x01080000b818783b */ /* 0x000e620000004200 */
[----:B------:R4:W-:Y:S01]  /*25b60*/  MUFU.EX2 R57, R4 ;  /* 0x0000000400397308 */ /* 0x0009e20000000800 */
[--C-:B------:R-:W-:Y:S02]  /*25b70*/  FFMA.FTZ R7, R179, R0, -R3.reuse ;  /* 0x00000000b3077223 */ /* 0x100fe40000010803 */
[----:B------:R-:W1:Y:S02]  /*25b80*/  LDSM.16.MT88.4 R12, [R182+0x10800] ;  /* 0x01080000b60c783b */ /* 0x000e640000004200 */
[----:B---3--:R-:W-:Y:S02]  /*25b90*/  F2FP.F16.F32.PACK_AB R8, R81, R82 ;  /* 0x000000525108723e */ /* 0x008fe400000000ff */
[----:B------:R-:W-:Y:S01]  /*25ba0*/  F2FP.F16.F32.PACK_AB R9, R84, R89 ;  /* 0x000000595409723e */ /* 0x000fe200000000ff */
[----:B------:R-:W3:Y:S01]  /*25bb0*/  LDSM.16.MT88.4 R20, [R184+0x11000] ;  /* 0x01100000b814783b */ /* 0x000ee20000004200 */
[----:B----4-:R-:W-:Y:S01]  /*25bc0*/  FADD.FTZ R4, R170, R2 ;  /* 0x00000002aa047221 */ /* 0x010fe20000010000 */
[----:B------:R-:W-:-:S03]  /*25bd0*/  FFMA.FTZ R2, R208, R0, -R3 ;  /* 0x00000000d0027223 */ /* 0x000fc60000010803 */
[----:B------:R-:W-:Y:S01]  /*25be0*/  FADD.FTZ R4, R166, R4 ;  /* 0x00000004a6047221 */ /* 0x000fe20000010000 */
[----:B------:R4:W-:Y:S01]  /*25bf0*/  MUFU.EX2 R56, R2 ;  /* 0x0000000200387308 */ /* 0x0009e20000000800 */
[----:B------:R-:W-:Y:S01]  /*25c00*/  F2FP.F16.F32.PACK_AB R10, R79, R80 ;  /* 0x000000504f0a723e */ /* 0x000fe200000000ff */
[----:B------:R-:W-:Y:S01]  /*25c10*/  LDSM.16.MT88.4 R164, [R181+0x11800] ;  /* 0x01180000b5a4783b */ /* 0x000fe20000004200 */
[----:B----4-:R-:W-:Y:S01]  /*25c20*/  FADD.FTZ R2, R155, R4 ;  /* 0x000000049b027221 */ /* 0x010fe20000010000 */
        /* <DEDUP_REMOVED lines=11> */
[----:B------:R-:W-:Y:S01]  /*25ce0*/  F2FP.F16.F32.PACK_AB R11, R78, R83 ;  /* 0x000000534e0b723e */ /* 0x000fe200000000ff */
[----:B------:R-:W-:Y:S01]  /*25cf0*/  FFMA.FTZ R6, R249, R0, -R3 ;  /* 0x00000000f9067223 */ /* 0x000fe20000010803 */
[----:B------:R-:W-:Y:S01]  /*25d00*/  FADD.FTZ R2, R141, R2 ;  /* 0x000000028d027221 */ /* 0x000fe20000010000 */
[----:B------:R-:W-:Y:S01]  /*25d10*/  FADD.FTZ R4, R112, R4 ;  /* 0x0000000470047221 */ /* 0x000fe20000010000 */
[----:B------:R4:W3:Y:S01]  /*25d20*/  MUFU.EX2 R70, R7 ;  /* 0x0000000700467308 */ /* 0x0008e20000000800 */
[----:B------:R-:W-:Y:S01]  /*25d30*/  LDSM.16.MT88.4 R144, [R182+0x11800] ;  /* 0x01180000b690783b */ /* 0x000fe20000004200 */
[----:B------:R-:W-:Y:S01]  /*25d40*/  FADD.FTZ R2, R140, R2 ;  /* 0x000000028c027221 */ /* 0x000fe20000010000 */
[----:B------:R-:W-:Y:S01]  /*25d50*/  FADD.FTZ R4, R106, R4 ;  /* 0x000000046a047221 */ /* 0x000fe20000010000 */
[----:B------:R-:W-:Y:S02]  /*25d60*/  HMMA.16816.F32 R64, R8, R28, R64 ;  /* 0x0000001c0840723c */ /* 0x000fe40000001840 */
[----:B------:R-:W-:Y:S01]  /*25d70*/  FADD.FTZ R2, R139, R2 ;  /* 0x000000028b027221 */ /* 0x000fe20000010000 */
[----:B------:R-:W-:-:S03]  /*25d80*/  FADD.FTZ R4, R105, R4 ;  /* 0x0000000469047221 */ /* 0x000fc60000010000 */
[----:B------:R-:W-:Y:S01]  /*25d90*/  HMMA.16816.F32 R60, R8, R30, R60 ;  /* 0x0000001e083c723c */ /* 0x000fe2000000183c */
[----:B------:R-:W-:-:S05]  /*25da0*/  FADD.FTZ R2, R138, R2 ;  /* 0x000000028a027221 */ /* 0x000fca0000010000 */
[C---:B--2---:R-:W-:Y:S01]  /*25db0*/  HMMA.16816.F32 R28, R8.reuse, R18, R32 ;  /* 0x00000012081c723c */ /* 0x044fe20000001820 */
[----:B------:R2:W-:Y:S01]  /*25dc0*/  MUFU.EX2 R34, R6 ;  /* 0x0000000600227308 */ /* 0x0005e20000000800 */
[----:B------:R-:W-:Y:S01]  /*25dd0*/  FADD.FTZ R4, R104, R4 ;  /* 0x0000000468047221 */ /* 0x000fe20000010000 */
[----:B------:R-:W-:Y:S01]  /*25de0*/  FADD.FTZ R2, R137, R2 ;  /* 0x0000000289027221 */ /* 0x000fe20000010000 */
[-C--:B----4-:R-:W-:Y:S02]  /*25df0*/  FFMA.FTZ R7, R211, R0.reuse, -R3 ;  /* 0x00000000d3077223 */ /* 0x090fe40000010803 */
[----:B------:R-:W-:Y:S01]  /*25e00*/  FADD.FTZ R4, R103, R4 ;  /* 0x0000000467047221 */ /* 0x000fe20000010000 */
[----:B------:R-:W-:Y:S01]  /*25e10*/  FADD.FTZ R2, R136, R2 ;  /* 0x0000000288027221 */ /* 0x000fe20000010000 */
[-C--:B--2---:R-:W-:Y:S01]  /*25e20*/  FFMA.FTZ R6, R199, R0.reuse, -R5 ;  /* 0x00000000c7067223 */ /* 0x084fe20000010805 */
[-C--:B------:R-:W-:Y:S01]  /*25e30*/  FFMA.FTZ R3, R215, R0.reuse, -R3 ;  /* 0x00000000d7037223 */ /* 0x080fe20000010803 */
[C---:B-1----:R-:W-:Y:S06]  /*25e40*/  HMMA.16816.F32 R52, R8.reuse, R24, R52 ;  /* 0x000000180834723c */ /* 0x042fec0000001834 */
[C---:B------:R-:W-:Y:S01]  /*25e50*/  HMMA.16816.F32 R48, R8.reuse, R26, R48 ;  /* 0x0000001a0830723c */ /* 0x040fe20000001830 */
[----:B------:R1:W2:Y:S01]  /*25e60*/  MUFU.EX2 R33, R6 ;  /* 0x0000000600217308 */ /* 0x0002a20000000800 */
[----:B------:R-:W4:Y:S04]  /*25e70*/  LDSM.16.MT88.4 R24, [R181+0x11000] ;  /* 0x01100000b518783b */ /* 0x000f280000004200 */
[C---:B------:R-:W-:Y:S01]  /*25e80*/  HMMA.16816.F32 R44, R8.reuse, R16, R44 ;  /* 0x00000010082c723c */ /* 0x040fe2000000182c */
[----:B------:R-:W2:Y:S05]  /*25e90*/  LDSM.16.MT88.4 R16, [R182+0x11000] ;  /* 0x01100000b610783b */ /* 0x000eaa0000004200 */
[C---:B------:R-:W-:Y:S06]  /*25ea0*/  HMMA.16816.F32 R40, R8.reuse, R12, R40 ;  /* 0x0000000c0828723c */ /* 0x040fec0000001828 */
[----:B------:R-:W-:Y:S01]  /*25eb0*/  HMMA.16816.F32 R36, R8, R14, R36 ;  /* 0x0000000e0824723c */ /* 0x000fe20000001824 */
[-CC-:B-1----:R-:W-:Y:S01]  /*25ec0*/  FFMA.FTZ R6, R213, R0.reuse, -R5.reuse ;  /* 0x00000000d5067223 */ /* 0x182fe20000010805 */
[----:B------:R-:W1:Y:S03]  /*25ed0*/  LDSM.16.MT88.4 R12, [R183+0x11000] ;  /* 0x01100000b70c783b */ /* 0x000e660000004200 */
[----:B------:R3:W-:Y:S01]  /*25ee0*/  MUFU.EX2 R32, R6 ;  /* 0x0000000600207308 */ /* 0x0007e20000000800 */
[----:B------:R-:W1:Y:S01]  /*25ef0*/  LDSM.16.MT88.4 R136, [R184+0x11800] ;  /* 0x01180000b888783b */ /* 0x000e620000004200 */
[-CC-:B---3--:R-:W-:Y:S01]  /*25f00*/  FFMA.FTZ R6, R198, R0.reuse, -R5.reuse ;  /* 0x00000000c6067223 */ /* 0x188fe20000010805 */
        /* <DEDUP_REMOVED lines=25> */
[----:B------:R-:W-:Y:S02]  /*260a0*/  F2FP.F16.F32.PACK_AB R8, R68, R69 ;  /* 0x000000454408723e */ /* 0x000fe400000000ff */
[----:B------:R-:W-:Y:S01]  /*260b0*/  FADD.FTZ R2, R82, R2 ;  /* 0x0000000252027221 */ /* 0x000fe20000010000 */
[----:B------:R-:W-:Y:S02]  /*260c0*/  F2FP.F16.F32.PACK_AB R9, R70, R72 ;  /* 0x000000484609723e */ /* 0x000fe400000000ff */
[----:B------:R-:W-:Y:S02]  /*260d0*/  F2FP.F16.F32.PACK_AB R10, R58, R59 ;  /* 0x0000003b3a0a723e */ /* 0x000fe400000000ff */
[----:B------:R-:W-:Y:S01]  /*260e0*/  F2FP.F16.F32.PACK_AB R11, R57, R71 ;  /* 0x00000047390b723e */ /* 0x000fe200000000ff */
[----:B------:R-:W-:Y:S01]  /*260f0*/  FADD.FTZ R0, R84, R0 ;  /* 0x0000000054007221 */ /* 0x000fe20000010000 */
[----:B------:R-:W-:Y:S01]  /*26100*/  FADD.FTZ R2, R81, R2 ;  /* 0x0000000251027221 */ /* 0x000fe20000010000 */
[----:B------:R-:W3:Y:S02]  /*26110*/  MUFU.EX2 R35, R7 ;  /* 0x0000000700237308 */ /* 0x000ee40000000800 */
[----:B------:R-:W-:Y:S01]  /*26120*/  FADD.FTZ R0, R83, R0 ;  /* 0x0000000053007221 */ /* 0x000fe20000010000 */
[----:B------:R-:W-:Y:S01]  /*26130*/  FADD.FTZ R2, R80, R2 ;  /* 0x0000000250027221 */ /* 0x000fe20000010000 */
[----:B------:R-:W-:Y:S02]  /*26140*/  HMMA.16816.F32 R132, R8, R20, R52 ;  /* 0x000000140884723c */ /* 0x000fe40000001834 */
[----:B------:R-:W-:-:S02]  /*26150*/  FADD.FTZ R0, R78, R0 ;  /* 0x000000004e007221 */ /* 0x000fc40000010000 */
[----:B------:R-:W3:Y:S01]  /*26160*/  MUFU.EX2 R21, R6 ;  /* 0x0000000600157308 */ /* 0x000ee20000000800 */
[----:B------:R-:W-:Y:S01]  /*26170*/  FADD.FTZ R2, R79, R2 ;  /* 0x000000024f027221 */ /* 0x000fe20000010000 */
[----:B------:R-:W-:-:S06]  /*26180*/  FADD.FTZ R0, R72, R0 ;  /* 0x0000000048007221 */ /* 0x000fcc0000010000 */
[----:B------:R4:W-:Y:S01]  /*26190*/  MUFU.EX2 R20, R5 ;  /* 0x0000000500147308 */ /* 0x0009e20000000800 */
[----:B------:R-:W-:Y:S01]  /*261a0*/  FADD.FTZ R2, R69, R2 ;  /* 0x0000000245027221 */ /* 0x000fe20000010000 */
[----:B------:R-:W-:-:S03]  /*261b0*/  FADD.FTZ R0, R70, R0 ;  /* 0x0000000046007221 */ /* 0x000fc60000010000 */
[----:B------:R-:W-:Y:S01]  /*261c0*/  FADD.FTZ R2, R68, R2 ;  /* 0x0000000244027221 */ /* 0x000fe20000010000 */
[----:B----4-:R-:W4:Y:S01]  /*261d0*/  LDSM.16.MT88.4 R4, [R183+0x11800] ;  /* 0x01180000b704783b */ /* 0x010f220000004200 */
[----:B------:R-:W-:Y:S02]  /*261e0*/  FADD.FTZ R0, R71, R0 ;  /* 0x0000000047007221 */ /* 0x000fe40000010000 */
[----:B------:R-:W-:Y:S01]  /*261f0*/  FADD.FTZ R2, R59, R2 ;  /* 0x000000023b027221 */ /* 0x000fe20000010000 */
[----:B------:R-:W-:Y:S01]  /*26200*/  HMMA.16816.F32 R168, R8, R24, R64 ;  /* 0x0000001808a8723c */ /* 0x000fe20000001840 */
[----:B------:R-:W3:Y:S01]  /*26210*/  MUFU.EX2 R3, R3 ;  /* 0x0000000300037308 */ /* 0x000ee20000000800 */
[----:B------:R-:W-:Y:S01]  /*26220*/  FADD.FTZ R0, R57, R0 ;  /* 0x0000000039007221 */ /* 0x000fe20000010000 */
[----:B------:R-:W-:-:S03]  /*26230*/  FADD.FTZ R2, R58, R2 ;  /* 0x000000023a027221 */ /* 0x000fc60000010000 */
[----:B--2---:R-:W-:Y:S01]  /*26240*/  HMMA.16816.F32 R140, R8, R16, R40 ;  /* 0x00000010088c723c */ /* 0x004fe20000001828 */
[----:B------:R-:W-:-:S05]  /*26250*/  FADD.FTZ R0, R56, R0 ;  /* 0x0000000038007221 */ /* 0x000fca0000010000 */
[C---:B------:R-:W-:Y:S06]  /*26260*/  HMMA.16816.F32 R24, R8.reuse, R26, R60 ;  /* 0x0000001a0818723c */ /* 0x040fec000000183c */
[C---:B------:R-:W-:Y:S06]  /*26270*/  HMMA.16816.F32 R48, R8.reuse, R22, R48 ;  /* 0x000000160830723c */ /* 0x040fec0000001830 */
[C---:B------:R-:W-:Y:S06]  /*26280*/  HMMA.16816.F32 R16, R8.reuse, R18, R36 ;  /* 0x000000120810723c */ /* 0x040fec0000001824 */
[----:B-1----:R-:W-:Y:S01]  /*26290*/  HMMA.16816.F32 R44, R8, R12, R44 ;  /* 0x0000000c082c723c */ /* 0x002fe2000000182c */
[----:B------:R-:W-:-:S05]  /*262a0*/  FADD.FTZ R2, R33, R2 ;  /* 0x0000000221027221 */ /* 0x000fca0000010000 */
[----:B------:R-:W-:Y:S01]  /*262b0*/  HMMA.16816.F32 R28, R8, R14, R28 ;  /* 0x0000000e081c723c */ /* 0x000fe2000000181c */
[----:B---3--:R-:W-:Y:S01]  /*262c0*/  FADD.FTZ R0, R35, R0 ;  /* 0x0000000023007221 */ /* 0x008fe20000010000 */
[----:B------:R-:W-:-:S03]  /*262d0*/  FADD.FTZ R2, R32, R2 ;  /* 0x0000000220027221 */ /* 0x000fc60000010000 */
[----:B------:R-:W-:Y:S01]  /*262e0*/  FADD.FTZ R0, R34, R0 ;  /* 0x0000000022007221 */ /* 0x000fe20000010000 */
[----:B------:R-:W-:Y:S01]  /*262f0*/  FADD.FTZ R2, R21, R2 ;  /* 0x0000000215027221 */ /* 0x000fe20000010000 */
[----:B------:R-:W-:Y:S02]  /*26300*/  F2FP.F16.F32.PACK_AB R152, R32, R33 ;  /* 0x000000212098723e */ /* 0x000fe400000000ff */
[----:B------:R-:W-:Y:S01]  /*26310*/  F2FP.F16.F32.PACK_AB R153, R35, R56 ;  /* 0x000000382399723e */ /* 0x000fe200000000ff */
[C---:B------:R-:W-:Y:S01]  /*26320*/  FADD.FTZ R196, R3.reuse, R0 ;  /* 0x0000000003c47221 */ /* 0x040fe20000010000 */
[C---:B------:R-:W-:Y:S02]  /*26330*/  F2FP.F16.F32.PACK_AB R154, R20.reuse, R21 ;  /* 0x00000015149a723e */ /* 0x040fe400000000ff */
[----:B------:R-:W-:Y:S01]  /*26340*/  F2FP.F16.F32.PACK_AB R155, R3, R34 ;  /* 0x00000022039b723e */ /* 0x000fe200000000ff */
[----:B------:R-:W-:-:S05]  /*26350*/  FADD.FTZ R0, R20, R2 ;  /* 0x0000000214007221 */ /* 0x000fca0000010000 */
[----:B------:R2:W-:Y:S01]  /*26360*/  STL [R1+0xc], R0 ;  /* 0x00000c0001007387 */ /* 0x0005e20000100800 */
        /* <DEDUP_REMOVED lines=8> */
[----:B------:R-:W-:-:S02]  /*263f0*/  MOV R112, R77 ;  /* 0x0000004d00707202 */ /* 0x000fc40000000f00 */
[----:B--2---:R-:W-:-:S15]  /*26400*/  MOV R14, R76 ;  /* 0x0000004c000e7202 */ /* 0x004fde0000000f00 */
[----:B------:R-:W-:-:S06]  /*26410*/  NOP ;  /* 0x0000000000007918 */ /* 0x000fcc0000000000 */
.L_x_4277:
[----:B------:R-:W-:Y:S05]  /*26420*/  @!P3 BRA `(.L_x_4288) ;  /* 0x0000007c0058b947 */ /* 0x000fea0003800000 */
[----:B------:R-:W2:Y:S04]  /*26430*/  LDL R24, [R1+0x14] ;  /* 0x0000140001187983 */ /* 0x000ea80000100800 */
[----:B------:R-:W3:Y:S01]  /*26440*/  LDL R23, [R1+0x10] ;  /* 0x0000100001177983 */ /* 0x000ee20000100800 */
        /* <DEDUP_REMOVED lines=136> */
.L_x_4297:
[----:B------:R-:W2:Y:S01]  /*26cd0*/  LDL.LU R241, [R1+0x8] ;  /* 0x0000080001f17983 */ /* 0x000ea20000300800 */
        /* <DEDUP_REMOVED lines=81> */
.L_x_4290:
[----:B------:R-:W-:Y:S02]  /*271f0*/  R2UR UR4, R12 ;  /* 0x000000000c0472ca */ /* 0x000fe400000e0000 */
[----:B------:R-:W-:Y:S11]  /*27200*/  R2UR UR5, R13 ;  /* 0x000000000d0572ca */ /* 0x000ff600000e0000 */
[----:B------:R-:W-:Y:S02]  /*27210*/  @!UPT UIADD3 URZ, URZ, URZ, URZ ;  /* 0x0000003f3f3ff290 */ /* 0x000fe4000fffe03f */
[----:B------:R-:W3:Y:S02]  /*27220*/  LD.E R0, desc[UR4][R160.64+0x40] ;  /* 0x00004004a0007980 */ /* 0x000ee4000c101900 */
[----:B---3--:R-:W-:Y:S05]  /*27230*/  IMAD.U32 R0, R0, -0x100, RZ ;  /* 0xffffff0000007824 */ /* 0x008fea00078e00ff */
[----:B------:R-:W-:Y:S02]  /*27240*/  SHF.R.S32.HI R2, RZ, 0x1f, R0 ;  /* 0x0000001fff027819 */ /* 0x000fe40000011400 */
.L_x_4291:
[----:B------:R-:W-:Y:S05]  /*27250*/  BSYNC B0 ;  /* 0x0000000000007941 */ /* 0x000fea0003800000 */
.L_x_4289:
[----:B------:R-:W3:Y:S01]  /*27260*/  LDL R202, [R1+0x4] ;  /* 0x0000040001ca7983 */ /* 0x000ee20000100800 */
        /* <DEDUP_REMOVED lines=93> */
[-C--:B------:R-:W-:Y:S01]  /*27840*/  @!P0 LEA.HI.X R27, R5, R225.reuse, R8, 0x1, P1 ;  /* 0x000000e1051b8211 */ /* 0x080fe200008f0c08 */
        /* <DEDUP_REMOVED lines=18> */
[-C--:B------:R-:W-:Y:S02]  /*27970*/  @!P0 LEA.HI.X R23, R4, R225.reuse, R8, 0x1, P3 ;  /* 0x000000e104178211 */ /* 0x080fe400018f0c08 */
        /* <DEDUP_REMOVED lines=32> */
[-C--:B------:R-:W-:Y:S02]  /*27b80*/  @!P0 LEA.HI.X R17, R3, R225.reuse, R7, 0x1, P4 ;  /* 0x000000e103118211 */ /* 0x080fe400020f0c07 */
        /* <DEDUP_REMOVED lines=8> */
[CC--:B------:R-:W-:Y:S04]  /*27c10*/  @!P0 LEA R14, P3, R4.reuse, R224.reuse, 0x1 ;  /* 0x000000e0040e8211 */ /* 0x0c0fe800078608ff */
[-C--:B------:R-:W-:Y:S02]  /*27c20*/  @!P0 LEA.HI.X R15, R4, R225.reuse, R8, 0x1, P3 ;  /* 0x000000e1040f8211 */ /* 0x080fe400018f0c08 */
        /* <DEDUP_REMOVED lines=8> */
[-C--:B------:R-:W-:Y:S02]  /*27cb0*/  @!P0 LEA.HI.X R13, R5, R225.reuse, R9, 0x1, P2 ;  /* 0x000000e1050d8211 */ /* 0x080fe400010f0c09 */
[----:B------:R-:W-:Y:S01]  /*27cc0*/  @!P0 IADD3 R5, P3, R0, R40, RZ ;  /* 0x0000002800058210 */ /* 0x000fe20007f7e0ff */
[----:B------:R-:W-:Y:S01]  /*27cd0*/  @!P0 IMAD.X R11, R2, 0x1, R11, P1 ;  /* 0x00000001020b8824 */ /* 0x000fe200008e060b */
[-C--:B------:R-:W-:Y:S01]  /*27ce0*/  @!P0 LEA R10, P1, R6, R224.reuse, 0x1 ;  /* 0x000000e0060a8211 */ /* 0x080fe200078208ff */
        /* <DEDUP_REMOVED lines=8> */
[C---:B------:R-:W-:Y:S02]  /*27d70*/  @!P0 LEA R6, P3, R5.reuse, R224, 0x1 ;  /* 0x000000e005068211 */ /* 0x040fe400078608ff */
[C---:B------:R-:W-:Y:S01]  /*27d80*/  @!P0 IADD3 R32, P2, R0.reuse, R32, RZ ;  /* 0x0000002000208210 */ /* 0x040fe20007f5e0ff */
[----:B------:R-:W-:Y:S01]  /*27d90*/  @!PT LDS RZ, [RZ] ;  /* 0x00000000fffff984 */ /* 0x000fe20000000800 */
[----:B------:R-:W-:Y:S01]  /*27da0*/  @!PT LDS RZ, [RZ] ;  /* 0x00000000fffff984 */ /* 0x000fe20000000800 */
[----:B------:R-:W-:Y:S01]  /*27db0*/  @!PT LDS RZ, [RZ] ;  /* 0x00000000fffff984 */ /* 0x000fe20000000800 */
[----:B------:R-:W-:Y:S01]  /*27dc0*/  @!P0 LDGSTS.E.BYPASS.LTC128B.128 [R191+0xf800], desc[UR18][R10.64] ;  /* 0x0f8000000abf8fae */ /* 0x000fe2000b901d52 */
[-C--:B------:R-:W-:Y:S02]  /*27dd0*/  @!P0 LEA.HI.X R7, R5, R225.reuse, R34, 0x1, P3 ;  /* 0x000000e105078211 */ /* 0x080fe400018f0c22 */
[----:B------:R-:W-:Y:S01]  /*27de0*/  @!P0 IADD3 R33, P1, R0, R38, RZ ;  /* 0x0000002600218210 */ /* 0x000fe20007f3e0ff */
[----:B------:R-:W-:Y:S01]  /*27df0*/  @P0 STS.128 [R191+0x10000], RZ ;  /* 0x010000ffbf000388 */ /* 0x000fe20000000c00 */
[----:B------:R-:W-:Y:S01]  /*27e00*/  @!P0 IMAD.X R35, R2, 0x1, R35, P2 ;  /* 0x0000000102238824 */ /* 0x000fe200010e0623 */
[-C--:B------:R-:W-:Y:S02]  /*27e10*/  @!P0 LEA R4, P2, R32, R224.reuse, 0x1 ;  /* 0x000000e020048211 */ /* 0x080fe400078408ff */
[----:B------:R-:W-:Y:S01]  /*27e20*/  @!PT LDS RZ, [RZ] ;  /* 0x00000000fffff984 */ /* 0x000fe20000000800 */
[----:B------:R-:W-:Y:S01]  /*27e30*/  @!PT LDS RZ, [RZ] ;  /* 0x00000000fffff984 */ /* 0x000fe20000000800 */
[----:B------:R-:W-:Y:S01]  /*27e40*/  @!PT LDS RZ, [RZ] ;  /* 0x00000000fffff984 */ /* 0x000fe20000000800 */
[----:B------:R1:W-:Y:S01]  /*27e50*/  @!P0 LDGSTS.E.BYPASS.LTC128B.128 [R191+0x10000], desc[UR16][R8.64] ;  /* 0x1000000008bf8fae */ /* 0x0003e2000b901d50 */
[----:B------:R-:W-:Y:S01]  /*27e60*/  @!P0 IMAD.X R0, R2, 0x1, R36, P1 ;  /* 0x0000000102008824 */ /* 0x000fe200008e0624 */
[-C--:B------:R-:W-:Y:S02]  /*27e70*/  @!P0 LEA.HI.X R5, R32, R225.reuse, R35, 0x1, P2 ;  /* 0x000000e120058211 */ /* 0x080fe400010f0c23 */
        /* <DEDUP_REMOVED lines=308> */
.L_x_4295:
[----:B------:R-:W2:Y:S02]  /*291c0*/  LD.E R0, desc[UR4][R160.64+0x38] ;  /* 0x00003804a0007980 */ /* 0x000ea4000c101900 */
[----:B--2---:R-:W-:Y:S04]  /*291d0*/  LEA R0, -R0, RZ, 0x8 ;  /* 0x000000ff00007211 */ /* 0x004fe800078e41ff */
[----:B------:R-:W-:Y:S02]  /*291e0*/  SHF.R.S32.HI R2, RZ, 0x1f, R0 ;  /* 0x0000001fff027819 */ /* 0x000fe40000011400 */
.L_x_4296:
[----:B------:R-:W-:Y:S05]  /*291f0*/  BSYNC B0 ;  /* 0x0000000000007941 */ /* 0x000fea0003800000 */
.L_x_4294:
        /* <DEDUP_REMOVED lines=176> */
.L_x_4293:
[----:B------:R-:W-:Y:S05]  /*29d00*/  BSYNC B1 ;  /* 0x0000000000017941 */ /* 0x000fea0003800000 */
.L_x_4292:
[----:B------:R-:W2:Y:S01]  /*29d10*/  S2R R0, SR_TID.X ;  /* 0x0000000000007919 */ /* 0x000ea20000002100 */
[----:B-1----:R-:W3:Y:S01]  /*29d20*/  LD.E R3, desc[UR4][R160.64+0xdc] ;  /* 0x0000dc04a0037980 */ /* 0x002ee2000c101900 */
[----:B--2---:R-:W-:Y:S04]  /*29d30*/  SHF.L.U32 R0, R0, 0x1, RZ ;  /* 0x0000000100007819 */ /* 0x004fe800000006ff */
[----:B------:R-:W-:Y:S04]  /*29d40*/  LOP3.LUT R0, R0, 0x6, RZ, 0xc0, !PT ;  /* 0x0000000600007812 */ /* 0x000fe800078ec0ff */
[----:B------:R-:W-:Y:S04]  /*29d50*/  LEA R0, R241, R0, 0x8 ;  /* 0x00000000f1007211 */ /* 0x000fe800078e40ff */
        /* <DEDUP_REMOVED lines=335> */
[----:B------:R-:W2:Y:S01]  /*2b250*/  LDL.LU R118, [R1+0xc] ;  /* 0x00000c0001767983 */ /* 0x000ea20000300800 */
        /* <DEDUP_REMOVED lines=10> */
[----:B------:R-:W4:Y:S01]  /*2b300*/  MUFU.EX2 R173, R173 ;  /* 0x000000ad00ad7308 */ /* 0x000f220000000800 */
[C---:B-1----:R-:W-:Y:S01]  /*2b310*/  FMUL.FTZ R6, R0.reuse, R170 ;  /* 0x000000aa00067220 */ /* 0x042fe20000410000 */
[C---:B------:R-:W-:Y:S01]  /*2b320*/  FMUL.FTZ R10, R0.reuse, R166 ;  /* 0x000000a6000a7220 */ /* 0x040fe20000410000 */
[C---:B------:R-:W-:Y:S01]  /*2b330*/  FMUL.FTZ R11, R0.reuse, R167 ;  /* 0x000000a7000b7220 */ /* 0x040fe20000410000 */
[C---:B------:R-:W-:Y:S01]  /*2b340*/  FMUL.FTZ R134, R0.reuse, R134 ;  /* 0x0000008600867220 */ /* 0x040fe20000410000 */
[C---:B------:R-:W-:Y:S01]  /*2b350*/  FMUL.FTZ R135, R0.reuse, R135 ;  /* 0x0000008700877220 */ /* 0x040fe20000410000 */
[C---:B------:R-:W-:Y:S01]  /*2b360*/  FMUL.FTZ R138, R0.reuse, R138 ;  /* 0x0000008a008a7220 */ /* 0x040fe20000410000 */
[C---:B------:R-:W-:Y:S03]  /*2b370*/  FMUL.FTZ R139, R0.reuse, R139 ;  /* 0x0000008b008b7220 */ /* 0x040fe60000410000 */
[----:B------:R-:W1:Y:S01]  /*2b380*/  MUFU.EX2 R175, R175 ;  /* 0x000000af00af7308 */ /* 0x000e620000000800 */
[C---:B---3--:R-:W-:Y:S01]  /*2b390*/  FMUL.FTZ R7, R0.reuse, R171 ;  /* 0x000000ab00077220 */ /* 0x048fe20000410000 */
        /* <DEDUP_REMOVED lines=9> */
[----:B----4-:R-:W-:Y:S01]  /*2b430*/  FFMA.FTZ R0, R0, R196, R173 ;  /* 0x000000c400007223 */ /* 0x010fe200000100ad */
[--C-:B------:R-:W-:Y:S01]  /*2b440*/  FFMA.FTZ R176, R18, R3, -R156.reuse ;  /* 0x0000000312b07223 */ /* 0x100fe2000001089c */
[C---:B------:R-:W-:Y:S01]  /*2b450*/  F2FP.F16.F32.PACK_AB R173, R14.reuse, R173 ;  /* 0x000000ad0ead723e */ /* 0x040fe200000000ff */
[-C--:B------:R-:W-:Y:S01]  /*2b460*/  FFMA.FTZ R174, R15, R3.reuse, -R156 ;  /* 0x000000030fae7223 */ /* 0x080fe2000001089c */
[----:B------:R-:W-:Y:S03]  /*2b470*/  FADD.FTZ R18, R14, R0 ;  /* 0x000000000e127221 */ /* 0x000fe60000010000 */
[----:B------:R-:W3:Y:S01]  /*2b480*/  MUFU.EX2 R15, R172 ;  /* 0x000000ac000f7308 */ /* 0x000ee20000000800 */
[----:B------:R-:W-:Y:S01]  /*2b490*/  FMNMX.FTZ R14, R4, R162, !PT ;  /* 0x000000a2040e7209 */ /* 0x000fe20007810000 */
[-C--:B------:R-:W-:Y:S01]  /*2b4a0*/  FFMA.FTZ R206, R51, R3.reuse, -R156 ;  /* 0x0000000333ce7223 */ /* 0x080fe2000001089c */
[----:B-1----:R-:W-:Y:S01]  /*2b4b0*/  FADD.FTZ R18, R175, R18 ;  /* 0x00000012af127221 */ /* 0x002fe20000010000 */
[-CC-:B------:R-:W-:Y:S01]  /*2b4c0*/  FFMA.FTZ R245, R114, R3.reuse, -R156.reuse ;  /* 0x0000000372f57223 */ /* 0x180fe2000001089c */
[----:B------:R-:W-:Y:S01]  /*2b4d0*/  FMNMX.FTZ R14, R5, R14, !PT ;  /* 0x0000000e050e7209 */ /* 0x000fe20007810000 */
[--C-:B------:R-:W-:Y:S01]  /*2b4e0*/  FFMA.FTZ R246, R115, R3, -R156.reuse ;  /* 0x0000000373f67223 */ /* 0x100fe2000001089c */
[----:B------:R-:W-:Y:S03]  /*2b4f0*/  MOV R115, R197 ;  /* 0x000000c500737202 */ /* 0x000fe60000000f00 */
        /* <DEDUP_REMOVED lines=10> */
[C---:B---3--:R-:W-:Y:S01]  /*2b5a0*/  FADD.FTZ R18, R15.reuse, R18 ;  /* 0x000000120f127221 */ /* 0x048fe20000010000 */
        /* <DEDUP_REMOVED lines=16> */
[--C-:B------:R-:W-:Y:S01]  /*2b6b0*/  FFMA.FTZ R236, R95, R3, -R156.reuse ;  /* 0x000000035fec7223 */ /* 0x100fe2000001089c */
[----:B------:R-:W-:Y:S01]  /*2b6c0*/  MOV R103, R241 ;  /* 0x000000f100677202 */ /* 0x000fe20000000f00 */
[-CC-:B------:R-:W-:Y:S01]  /*2b6d0*/  FFMA.FTZ R234, R91, R3.reuse, -R156.reuse ;  /* 0x000000035bea7223 */ /* 0x180fe2000001089c */
[----:B------:R-:W-:Y:S01]  /*2b6e0*/  FMNMX.FTZ R14, R21, R14, !PT ;  /* 0x0000000e150e7209 */ /* 0x000fe20007810000 */
[-CC-:B------:R-:W-:Y:S03]  /*2b6f0*/  FFMA.FTZ R243, R110, R3.reuse, -R156.reuse ;  /* 0x000000036ef37223 */ /* 0x180fe6000001089c */
[----:B------:R-:W-:Y:S01]  /*2b700*/  MUFU.EX2 R26, R194 ;  /* 0x000000c2001a7308 */ /* 0x000fe20000000800 */
[-CC-:B------:R-:W-:Y:S01]  /*2b710*/  FFMA.FTZ R248, R119, R3.reuse, -R156.reuse ;  /* 0x0000000377f87223 */ /* 0x180fe2000001089c */
[----:B------:R-:W-:Y:S01]  /*2b720*/  FMNMX.FTZ R14, R24, R14, !PT ;  /* 0x0000000e180e7209 */ /* 0x000fe20007810000 */
[-CC-:B------:R-:W-:Y:S01]  /*2b730*/  FFMA.FTZ R207, R50, R3.reuse, -R156.reuse ;  /* 0x0000000332cf7223 */ /* 0x180fe2000001089c */
[-CC-:B------:R-:W-:Y:S01]  /*2b740*/  FFMA.FTZ R212, R55, R3.reuse, -R156.reuse ;  /* 0x0000000337d47223 */ /* 0x180fe2000001089c */
        /* <DEDUP_REMOVED lines=38> */
[-C--:B------:R-:W-:Y:S03]  /*2b9b0*/  FFMA.FTZ R156, R131, R3.reuse, -R156 ;  /* 0x00000003839c7223 */ /* 0x080fe6000001089c */
[----:B------:R-:W-:Y:S04]  /*2b9c0*/  FMNMX.FTZ R14, R45, R14, !PT ;  /* 0x0000000e2d0e7209 */ /* 0x000fe80007810000 */
        /* <DEDUP_REMOVED lines=85> */
[----:B------:R4:W5:Y:S01]  /*2bf20*/  MUFU.EX2 R114, R5 ;  /* 0x0000000500727308 */ /* 0x0009620000000800 */
        /* <DEDUP_REMOVED lines=8> */
[----:B---3--:R-:W-:Y:S01]  /*2bfb0*/  FADD.FTZ R4, R177, R18 ;  /* 0x00000012b1047221 */ /* 0x008fe20000010000 */
[C---:B------:R-:W-:Y:S01]  /*2bfc0*/  FMUL.FTZ R145, R0.reuse, R145 ;  /* 0x0000009100917220 */ /* 0x040fe20000410000 */
[C---:B------:R-:W-:Y:S01]  /*2bfd0*/  FMUL.FTZ R148, R0.reuse, R148 ;  /* 0x0000009400947220 */ /* 0x040fe20000410000 */
[C---:B------:R-:W-:Y:S01]  /*2bfe0*/  FMUL.FTZ R149, R0.reuse, R149 ;  /* 0x0000009500957220 */ /* 0x040fe20000410000 */
[----:B------:R-:W-:Y:S01]  /*2bff0*/  FADD.FTZ R42, R15, R4 ;  /* 0x000000040f2a7221 */ /* 0x000fe20000010000 */
[C---:B------:R-:W-:Y:S01]  /*2c000*/  FMUL.FTZ R4, R0.reuse, R168 ;  /* 0x000000a800047220 */ /* 0x040fe20000410000 */
[C---:B------:R-:W-:Y:S03]  /*2c010*/  FMUL.FTZ R152, R0.reuse, R152 ;  /* 0x0000009800987220 */ /* 0x040fe60000410000 */
[----:B------:R3:W2:Y:S01]  /*2c020*/  MUFU.EX2 R196, R9 ;  /* 0x0000000900c47308 */ /* 0x0006a20000000800 */
[----:B----4-:R-:W-:Y:S01]  /*2c030*/  FMUL.FTZ R5, R0, R169 ;  /* 0x000000a900057220 */ /* 0x010fe20000410000 */
[----:B-----5:R-:W-:Y:S01]  /*2c040*/  F2FP.F16.F32.PACK_AB R172, R114, R51 ;  /* 0x0000003372ac723e */ /* 0x020fe200000000ff */
[----:B------:R-:W4:Y:S01]  /*2c050*/  LDSM.16.MT88.4 R168, [R181+0xa000] ;  /* 0x00a00000b5a8783b */ /* 0x000f220000004200 */
[----:B------:R-:W-:Y:S01]  /*2c060*/  FMUL.FTZ R153, R0, R153 ;  /* 0x0000009900997220 */ /* 0x000fe20000410000 */
[-CC-:B------:R-:W-:Y:S01]  /*2c070*/  FFMA.FTZ R12, R12, R3.reuse, -R46.reuse ;  /* 0x000000030c0c7223 */ /* 0x180fe2000001082e */
[--C-:B------:R-:W-:Y:S01]  /*2c080*/  FFMA.FTZ R13, R13, R3, -R46.reuse ;  /* 0x000000030d0d7223 */ /* 0x100fe2000001082e */
[----:B------:R-:W-:Y:S03]  /*2c090*/  F2FP.F16.F32.PACK_AB R177, R15, R177 ;  /* 0x000000b10fb1723e */ /* 0x000fe600000000ff */
        /* <DEDUP_REMOVED lines=8> */
[----:B------:R1:W5:Y:S01]  /*2c120*/  MUFU.EX2 R127, R17 ;  /* 0x00000011007f7308 */ /* 0x0003620000000800 */
[----:B---3--:R-:W-:Y:S01]  /*2c130*/  FMUL.FTZ R9, R0, R165 ;  /* 0x000000a500097220 */ /* 0x008fe20000410000 */
[----:B--2---:R-:W-:Y:S01]  /*2c140*/  F2FP.F16.F32.PACK_AB R174, R196, R197 ;  /* 0x000000c5c4ae723e */ /* 0x004fe200000000ff */
        /* <DEDUP_REMOVED lines=12> */
[--C-:B------:R-:W-:Y:S03]  /*2c210*/  FFMA.FTZ R105, R105, R3, -R46.reuse ;  /* 0x0000000369697223 */ /* 0x100fe6000001082e */
[----:B------:R3:W-:Y:S01]  /*2c220*/  MUFU.EX2 R122, R21 ;  /* 0x00000015007a7308 */ /* 0x0007e20000000800 */
[----:B-1----:R-:W-:Y:S01]  /*2c230*/  LDSM.16.MT88.4 R16, [R184+0xa800] ;  /* 0x00a80000b810783b */ /* 0x002fe20000004200 */
[----:B-----5:R-:W-:Y:S01]  /*2c240*/  F2FP.F16.F32.PACK_AB R178, R127, R123 ;  /* 0x0000007b7fb2723e */ /* 0x020fe200000000ff */
        /* <DEDUP_REMOVED lines=8> */
[C---:B----4-:R-:W-:Y:S07]  /*2c2d0*/  HMMA.16816.F32 R4, R172.reuse, R168, R4 ;  /* 0x000000a8ac04723c */ /* 0x050fee0000001804 */
[----:B------:R-:W-:Y:S01]  /*2c2e0*/  MUFU.EX2 R162, R25 ;  /* 0x0000001900a27308 */ /* 0x000fe20000000800 */
[C---:B------:R-:W-:Y:S01]  /*2c2f0*/  HMMA.16816.F32 R8, R172.reuse, R170, R8 ;  /* 0x000000aaac08723c */ /* 0x040fe20000001808 */
[----:B---3--:R-:W-:Y:S02]  /*2c300*/  LDSM.16.MT88.4 R20, [R184+0xb000] ;  /* 0x00b00000b814783b */ /* 0x008fe40000004200 */
        /* <DEDUP_REMOVED lines=10> */
[--C-:B------:R-:W-:Y:S01]  /*2c3b0*/  FFMA.FTZ R80, R80, R3, -R46.reuse ;  /* 0x0000000350507223 */ /* 0x100fe2000001082e */
[----:B------:R-:W-:Y:S05]  /*2c3c0*/  MOV R169, R115 ;  /* 0x0000007300a97202 */ /* 0x000fea0000000f00 */
[----:B------:R-:W-:Y:S02]  /*2c3d0*/  MUFU.EX2 R119, R37 ;  /* 0x0000002500777308 */ /* 0x000fe40000000800 */
[----:B------:R-:W-:Y:S02]  /*2c3e0*/  MOV R168, R103 ;  /* 0x0000006700a87202 */ /* 0x000fe40000000f00 */
[----:B------:R-:W-:Y:S01]  /*2c3f0*/  MOV R171, R95 ;  /* 0x0000005f00ab7202 */ /* 0x000fe20000000f00 */
        /* <DEDUP_REMOVED lines=17> */
[----:B------:R-:W-:Y:S04]  /*2c510*/  FFMA.FTZ R46, R129, R3, -R46 ;  /* 0x00000003812e7223 */ /* 0x000fe8000001082e */
[----:B------:R-:W-:Y:S01]  /*2c520*/  MUFU.EX2 R40, R209 ;  /* 0x000000d100287308 */ /* 0x000fe20000000800 */
[----:B--2---:R-:W-:Y:S09]  /*2c530*/  F2FP.F16.F32.PACK_AB R179, R27, R15 ;  /* 0x0000000f1bb3723e */ /* 0x004ff200000000ff */
        /* <DEDUP_REMOVED lines=13> */
[----:B------:R2:W-:Y:S02]  /*2c610*/  MUFU.EX2 R59, R12 ;  /* 0x0000000c003b7308 */ /* 0x0005e40000000800 */
[----:B------:R-:W-:Y:S08]  /*2c620*/  MOV R175, R168 ;  /* 0x000000a800af7202 */ /* 0x000ff00000000f00 */
[----:B------:R-:W3:Y:S01]  /*2c630*/  MUFU.EX2 R63, R13 ;  /* 0x0000000d003f7308 */ /* 0x000ee20000000800 */
[----:B------:R-:W-:Y:S04]  /*2c640*/  MOV R174, R169 ;  /* 0x000000a900ae7202 */ /* 0x000fe80000000f00 */
[----:B------:R-:W-:Y:S05]  /*2c650*/  ISETP.GT.AND P0, PT, R175, R174, PT ;  /* 0x000000aeaf00720c */ /* 0x000fea0003f04270 */
[----:B------:R-:W4:Y:S01]  /*2c660*/  MUFU.EX2 R13, R195 ;  /* 0x000000c3000d7308 */ /* 0x000f220000000800 */
[----:B--2---:R-:W-:Y:S04]  /*2c670*/  FADD.FTZ R12, R15, R42 ;  /* 0x0000002a0f0c7221 */ /* 0x004fe80000010000 */
[----:B------:R-:W-:Y:S05]  /*2c680*/  FADD.FTZ R12, R27, R12 ;  /* 0x0000000c1b0c7221 */ /* 0x000fea0000010000 */
[----:B------:R-:W2:Y:S01]  /*2c690*/  MUFU.EX2 R42, R205 ;  /* 0x000000cd002a7308 */ /* 0x000ea20000000800 */
        /* <DEDUP_REMOVED lines=15> */
[----:B------:R-:W-:Y:S03]  /*2c790*/  MUFU.EX2 R88, R88 ;  /* 0x0000005800587308 */ /* 0x000fe60000000800 */
[----:B------:R-:W-:Y:S07]  /*2c7a0*/  FADD.FTZ R12, R35, R12 ;  /* 0x0000000c230c7221 */ /* 0x000fee0000010000 */
        /* <DEDUP_REMOVED lines=18> */
[----:B------:R-:W-:Y:S01]  /*2c8d0*/  FFMA.FTZ R13, R0, R118, R51 ;  /* 0x00000076000d7223 */ /* 0x000fe20000010033 */
[----:B------:R-:W-:Y:S01]  /*2c8e0*/  F2FP.F16.F32.PACK_AB R19, R31, R30 ;  /* 0x0000001e1f13723e */ /* 0x000fe200000000ff */
[----:B------:R-:W-:Y:S01]  /*2c8f0*/  LDSM.16.MT88.4 R24, [R181+0xc800] ;  /* 0x00c80000b518783b */ /* 0x000fe20000004200 */
[----:B------:R-:W-:Y:S01]  /*2c900*/  F2FP.F16.F32.PACK_AB R16, R122, R54 ;  /* 0x000000367a10723e */ /* 0x000fe200000000ff */
[----:B------:R-:W-:Y:S01]  /*2c910*/  FADD.FTZ R0, R38, R12 ;  /* 0x0000000c26007221 */ /* 0x000fe20000010000 */
[----:B------:R-:W-:Y:S02]  /*2c920*/  F2FP.F16.F32.PACK_AB R18, R162, R131 ;  /* 0x00000083a212723e */ /* 0x000fe400000000ff */
[----:B------:R-:W-:Y:S01]  /*2c930*/  MUFU.EX2 R52, R241 ;  /* 0x000000f100347308 */ /* 0x000fe20000000800 */
[----:B------:R-:W-:Y:S01]  /*2c940*/  FADD.FTZ R15, R39, R0 ;  /* 0x00000000270f7221 */ /* 0x000fe20000010000 */
[----:B------:R-:W-:Y:S03]  /*2c950*/  FADD.FTZ R0, R114, R13 ;  /* 0x0000000d72007221 */ /* 0x000fe60000010000 */
[C---:B------:R-:W-:Y:S05]  /*2c960*/  HMMA.16816.F32 R4, R16.reuse, R164, R4 ;  /* 0x000000a41004723c */ /* 0x040fea0000001804 */
[----:B------:R1:W3:Y:S01]  /*2c970*/  MUFU.EX2 R164, R29 ;  /* 0x0000001d00a47308 */ /* 0x0002e20000000800 */
[----:B------:R-:W-:Y:S01]  /*2c980*/  FADD.FTZ R0, R197, R0 ;  /* 0x00000000c5007221 */ /* 0x000fe20000010000 */
[C---:B------:R-:W-:Y:S08]  /*2c990*/  HMMA.16816.F32 R8, R16.reuse, R166, R8 ;  /* 0x000000a61008723c */ /* 0x040ff00000001808 */
[----:B------:R-:W4:Y:S03]  /*2c9a0*/  MUFU.EX2 R166, R32 ;  /* 0x0000002000a67308 */ /* 0x000f260000000800 */
[----:B------:R-:W-:Y:S01]  /*2c9b0*/  FADD.FTZ R12, R196, R0 ;  /* 0x00000000c40c7221 */ /* 0x000fe20000010000 */
[C---:B------:R-:W-:Y:S03]  /*2c9c0*/  HMMA.16816.F32 R132, R16.reuse, R20, R132 ;  /* 0x000000141084723c */ /* 0x040fe60000001884 */
[----:B--2---:R-:W-:Y:S03]  /*2c9d0*/  FADD.FTZ R0, R42, R15 ;  /* 0x0000000f2a007221 */ /* 0x004fe60000010000 */
[C---:B------:R-:W-:Y:S01]  /*2c9e0*/  HMMA.16816.F32 R136, R16.reuse, R22, R136 ;  /* 0x000000161088723c */ /* 0x040fe20000001888 */
[----:B------:R-:W2:Y:S01]  /*2c9f0*/  LDSM.16.MT88.4 R20, [R182+0xb000] ;  /* 0x00b00000b614783b */ /* 0x000ea20000004200 */
[----:B------:R-:W5:Y:S03]  /*2ca00*/  MUFU.EX2 R165, R33 ;  /* 0x0000002100a57308 */ /* 0x000f660000000800 */
[----:B------:R-:W-:Y:S01]  /*2ca10*/  FADD.FTZ R0, R43, R0 ;  /* 0x000000002b007221 */ /* 0x000fe20000010000 */
[----:B------:R-:W-:Y:S03]  /*2ca20*/  FADD.FTZ R12, R59, R12 ;  /* 0x0000000c3b0c7221 */ /* 0x000fe60000010000 */
[----:B-1----:R-:W-:Y:S03]  /*2ca30*/  LDSM.16.MT88.4 R28, [R184+0xd800] ;  /* 0x00d80000b81c783b */ /* 0x002fe60000004200 */
[----:B------:R-:W-:Y:S01]  /*2ca40*/  MUFU.EX2 R114, R234 ;  /* 0x000000ea00727308 */ /* 0x000fe20000000800 */
[----:B------:R-:W-:Y:S01]  /*2ca50*/  FADD.FTZ R0, R47, R0 ;  /* 0x000000002f007221 */ /* 0x000fe20000010000 */
[----:B------:R-:W-:Y:S03]  /*2ca60*/  FADD.FTZ R12, R63, R12 ;  /* 0x0000000c3f0c7221 */ /* 0x000fe60000010000 */
        /* <DEDUP_REMOVED lines=8> */
[----:B------:R-:W-:Y:S04]  /*2caf0*/  FADD.FTZ R12, R122, R12 ;  /* 0x0000000c7a0c7221 */ /* 0x000fe80000010000 */
[----:B------:R-:W-:Y:S05]  /*2cb00*/  FADD.FTZ R12, R131, R12 ;  /* 0x0000000c830c7221 */ /* 0x000fea0000010000 */
[----:B------:R-:W1:Y:S01]  /*2cb10*/  MUFU.EX2 R67, R53 ;  /* 0x0000003500437308 */ /* 0x000e620000000800 */
[----:B------:R-:W-:Y:S01]  /*2cb20*/  FADD.FTZ R12, R162, R12 ;  /* 0x0000000ca20c7221 */ /* 0x000fe20000010000 */
[----:B------:R-:W-:Y:S03]  /*2cb30*/  MOV R162, R14 ;  /* 0x0000000e00a27202 */ /* 0x000fe60000000f00 */
[----:B------:R-:W-:Y:S01]  /*2cb40*/  FADD.FTZ R12, R91, R12 ;  /* 0x0000000c5b0c7221 */ /* 0x000fe20000010000 */
[C---:B--2---:R-:W-:Y:S04]  /*2cb50*/  HMMA.16816.F32 R140, R16.reuse, R20, R140 ;  /* 0x00000014108c723c */ /* 0x044fe8000000188c */
[----:B------:R-:W-:Y:S01]  /*2cb60*/  MUFU.EX2 R53, R239 ;  /* 0x000000ef00357308 */ /* 0x000fe20000000800 */
[----:B---3--:R-:W-:Y:S01]  /*2cb70*/  FADD.FTZ R0, R164, R12 ;  /* 0x0000000ca4007221 */ /* 0x008fe20000010000 */
[C---:B------:R-:W-:Y:S01]  /*2cb80*/  HMMA.16816.F32 R144, R16.reuse, R22, R144 ;  /* 0x000000161090723c */ /* 0x040fe20000001890 */
[----:B------:R-:W2:Y:S07]  /*2cb90*/  LDSM.16.MT88.4 R20, [R183+0xb000] ;  /* 0x00b00000b714783b */ /* 0x000eae0000004200 */
[----:B------:R-:W-:Y:S03]  /*2cba0*/  MUFU.EX2 R75, R56 ;  /* 0x00000038004b7308 */ /* 0x000fe60000000800 */
[----:B----4-:R-:W-:Y:S04]  /*2cbb0*/  FADD.FTZ R0, R166, R0 ;  /* 0x00000000a6007221 */ /* 0x010fe80000010000 */
[----:B-----5:R-:W-:Y:S03]  /*2cbc0*/  FADD.FTZ R12, R165, R0 ;  /* 0x00000000a50c7221 */ /* 0x020fe60000010000 */
[----:B------:R-:W-:Y:S01]  /*2cbd0*/  MUFU.EX2 R79, R57 ;  /* 0x00000039004f7308 */ /* 0x000fe20000000800 */
[----:B------:R-:W-:Y:S01]  /*2cbe0*/  FADD.FTZ R0, R55, R13 ;  /* 0x0000000d37007221 */ /* 0x000fe20000010000 */
[----:B------:R-:W-:Y:S03]  /*2cbf0*/  FADD.FTZ R12, R110, R12 ;  /* 0x0000000c6e0c7221 */ /* 0x000fe60000010000 */
[----:B------:R-:W-:Y:S01]  /*2cc00*/  FADD.FTZ R13, R58, R0 ;  /* 0x000000003a0d7221 */ /* 0x000fe20000010000 */
[----:B------:R-:W-:Y:S04]  /*2cc10*/  FADD.FTZ R0, R119, R12 ;  /* 0x0000000c77007221 */ /* 0x000fe80000010000 */
[----:B------:R-:W3:Y:S01]  /*2cc20*/  MUFU.EX2 R56, R216 ;  /* 0x000000d800387308 */ /* 0x000ee20000000800 */
[----:B------:R-:W-:Y:S04]  /*2cc30*/  FADD.FTZ R0, R126, R0 ;  /* 0x000000007e007221 */ /* 0x000fe80000010000 */
[----:B------:R-:W-:Y:S05]  /*2cc40*/  FADD.FTZ R0, R130, R0 ;  /* 0x0000000082007221 */ /* 0x000fea0000010000 */
[----:B------:R-:W4:Y:S01]  /*2cc50*/  MUFU.EX2 R60, R60 ;  /* 0x0000003c003c7308 */ /* 0x000f220000000800 */
[----:B------:R-:W-:Y:S04]  /*2cc60*/  FADD.FTZ R0, R86, R0 ;  /* 0x0000000056007221 */ /* 0x000fe80000010000 */
[----:B------:R-:W-:Y:S05]  /*2cc70*/  FADD.FTZ R0, R82, R0 ;  /* 0x0000000052007221 */ /* 0x000fea0000010000 */
[----:B------:R-:W5:Y:S01]  /*2cc80*/  MUFU.EX2 R61, R61 ;  /* 0x0000003d003d7308 */ /* 0x000f620000000800 */
[----:B------:R-:W-:Y:S01]  /*2cc90*/  FADD.FTZ R0, R94, R0 ;  /* 0x000000005e007221 */ /* 0x000fe20000010000 */
[C---:B--2---:R-:W-:Y:S08]  /*2cca0*/  HMMA.16816.F32 R148, R16.reuse, R20, R148 ;  /* 0x000000141094723c */ /* 0x044ff00000001894 */
[----:B------:R-:W2:Y:S03]  /*2ccb0*/  MUFU.EX2 R64, R64 ;  /* 0x0000004000407308 */ /* 0x000ea60000000800 */
[----:B------:R-:W-:Y:S01]  /*2ccc0*/  FADD.FTZ R12, R102, R0 ;  /* 0x00000000660c7221 */ /* 0x000fe20000010000 */
[----:B------:R-:W-:Y:S01]  /*2ccd0*/  FADD.FTZ R0, R45, R13 ;  /* 0x0000000d2d007221 */ /* 0x000fe20000010000 */
[----:B------:R-:W-:Y:S01]  /*2cce0*/  HMMA.16816.F32 R152, R16, R22, R152 ;  /* 0x000000161098723c */ /* 0x000fe20000001898 */
[----:B------:R-:W2:Y:S04]  /*2ccf0*/  LDSM.16.MT88.4 R20, [R181+0xb800] ;  /* 0x00b80000b514783b */ /* 0x000ea80000004200 */
[----:B------:R-:W2:Y:S01]  /*2cd00*/  MUFU.EX2 R71, R65 ;  /* 0x0000004100477308 */ /* 0x000ea20000000800 */
[----:B------:R-:W-:Y:S01]  /*2cd10*/  FADD.FTZ R12, R44, R12 ;  /* 0x0000000c2c0c7221 */ /* 0x000fe20000010000 */
[----:B------:R-:W-:Y:S01]  /*2cd20*/  F2FP.F16.F32.PACK_AB R17, R35, R34 ;  /* 0x000000222311723e */ /* 0x000fe200000000ff */
[----:B------:R-:W-:Y:S01]  /*2cd30*/  FADD.FTZ R0, R66, R0 ;  /* 0x0000000042007221 */ /* 0x000fe20000010000 */
[----:B------:R-:W-:Y:S02]  /*2cd40*/  LDSM.16.MT88.4 R32, [R182+0xe000] ;  /* 0x00e00000b620783b */ /* 0x000fe40000004200 */
[----:B------:R-:W-:Y:S01]  /*2cd50*/  F2FP.F16.F32.PACK_AB R19, R39, R38 ;  /* 0x000000262713723e */ /* 0x000fe200000000ff */
[----:B------:R-:W-:Y:S01]  /*2cd60*/  FADD.FTZ R0, R90, R0 ;  /* 0x000000005a007221 */ /* 0x000fe20000010000 */
[----:B------:R-:W-:Y:S02]  /*2cd70*/  F2FP.F16.F32.PACK_AB R16, R164, R91 ;  /* 0x0000005ba410723e */ /* 0x000fe400000000ff */
[----:B------:R-:W-:Y:S01]  /*2cd80*/  MUFU.EX2 R118, R222 ;  /* 0x000000de00767308 */ /* 0x000fe20000000800 */
[----:B------:R-:W-:Y:S01]  /*2cd90*/  F2FP.F16.F32.PACK_AB R18, R165, R166 ;  /* 0x000000a6a512723e */ /* 0x000fe200000000ff */
[----:B------:R-:W-:Y:S01]  /*2cda0*/  FADD.FTZ R0, R99, R0 ;  /* 0x0000000063007221 */ /* 0x000fe20000010000 */
[----:B------:R-:W-:Y:S01]  /*2cdb0*/  LDSM.16.MT88.4 R36, [R181+0xe800] ;  /* 0x00e80000b524783b */ /* 0x000fe20000004200 */
[----:B-1----:R-:W-:Y:S02]  /*2cdc0*/  FADD.FTZ R12, R67, R12 ;  /* 0x0000000c430c7221 */ /* 0x002fe40000010000 */
[----:B---3--:R-:W-:Y:S04]  /*2cdd0*/  FADD.FTZ R0, R56, R0 ;  /* 0x0000000038007221 */ /* 0x008fe80000010000 */
[----:B------:R-:W-:Y:S01]  /*2cde0*/  MUFU.EX2 R103, R223 ;  /* 0x000000df00677308 */ /* 0x000fe20000000800 */
[----:B------:R-:W-:Y:S01]  /*2cdf0*/  FADD.FTZ R12, R75, R12 ;  /* 0x0000000c4b0c7221 */ /* 0x000fe20000010000 */
[----:B------:R-:W-:Y:S01]  /*2ce00*/  FADD.FTZ R0, R62, R0 ;  /* 0x000000003e007221 */ /* 0x000fe20000010000 */
[----:B------:R-:W-:Y:S02]  /*2ce10*/  LDSM.16.MT88.4 R164, [R181+0x11800] ;  /* 0x01180000b5a4783b */ /* 0x000fe40000004200 */
[----:B------:R-:W-:Y:S01]  /*2ce20*/  FADD.FTZ R12, R79, R12 ;  /* 0x0000000c4f0c7221 */ /* 0x000fe20000010000 */
[----:B------:R-:W-:Y:S04]  /*2ce30*/  FADD.FTZ R0, R70, R0 ;  /* 0x0000000046007221 */ /* 0x000fe80000010000 */
[----:B------:R-:W-:Y:S01]  /*2ce40*/  MUFU.EX2 R115, R226 ;  /* 0x000000e200737308 */ /* 0x000fe20000000800 */
[----:B----4-:R-:W-:Y:S01]  /*2ce50*/  FADD.FTZ R12, R60, R12 ;  /* 0x0000000c3c0c7221 */ /* 0x010fe20000010000 */
[----:B------:R-:W-:Y:S03]  /*2ce60*/  FADD.FTZ R13, R78, R0 ;  /* 0x000000004e0d7221 */ /* 0x000fe60000010000 */
[----:B-----5:R-:W-:Y:S05]  /*2ce70*/  FADD.FTZ R12, R61, R12 ;  /* 0x0000000c3d0c7221 */ /* 0x020fea0000010000 */
[----:B------:R-:W1:Y:S01]  /*2ce80*/  MUFU.EX2 R76, R76 ;  /* 0x0000004c004c7308 */ /* 0x000e620000000800 */
[----:B--2---:R-:W-:Y:S01]  /*2ce90*/  FADD.FTZ R12, R64, R12 ;  /* 0x0000000c400c7221 */ /* 0x004fe20000010000 */
[C---:B------:R-:W-:Y:S03]  /*2cea0*/  HMMA.16816.F32 R4, R16.reuse, R20, R4 ;  /* 0x000000141004723c */ /* 0x040fe60000001804 */
[----:B------:R-:W-:Y:S01]  /*2ceb0*/  FADD.FTZ R0, R71, R12 ;  /* 0x0000000c47007221 */ /* 0x000fe20000010000 */
[----:B------:R-:W-:Y:S04]  /*2cec0*/  FADD.FTZ R12, R74, R13 ;  /* 0x0000000d4a0c7221 */ /* 0x000fe80000010000 */
[----:B------:R-:W2:Y:S01]  /*2ced0*/  MUFU.EX2 R77, R77 ;  /* 0x0000004d004d7308 */ /* 0x000ea20000000800 */
[C---:B------:R-:W-:Y:S01]  /*2cee0*/  HMMA.16816.F32 R8, R16.reuse, R22, R8 ;  /* 0x000000161008723c */ /* 0x040fe20000001808 */
[----:B------:R-:W3:Y:S02]  /*2cef0*/  LDSM.16.MT88.4 R20, [R184+0xb800] ;  /* 0x00b80000b814783b */ /* 0x000ee40000004200 */
[----:B------:R-:W-:Y:S01]  /*2cf00*/  FADD.FTZ R13, R68, R0 ;  /* 0x00000000440d7221 */ /* 0x000fe20000010000 */
[----:B------:R-:W-:Y:S05]  /*2cf10*/  FADD.FTZ R0, R83, R12 ;  /* 0x0000000c53007221 */ /* 0x000fea0000010000 */
[----:B------:R-:W4:Y:S02]  /*2cf20*/  MUFU.EX2 R80, R80 ;  /* 0x0000005000507308 */ /* 0x000f240000000800 */
[----:B------:R-:W-:Y:S01]  /*2cf30*/  FADD.FTZ R12, R69, R13 ;  /* 0x0000000d450c7221 */ /* 0x000fe20000010000 */
[----:B------:R-:W-:Y:S07]  /*2cf40*/  FADD.FTZ R0, R87, R0 ;  /* 0x0000000057007221 */ /* 0x000fee0000010000 */
[----:B------:R-:W5:Y:S01]  /*2cf50*/  MUFU.EX2 R95, R81 ;  /* 0x00000051005f7308 */ /* 0x000f620000000800 */
[----:B------:R-:W-:Y:S01]  /*2cf60*/  FADD.FTZ R12, R98, R12 ;  /* 0x0000000c620c7221 */ /* 0x000fe20000010000 */
[----:B------:R-:W-:Y:S03]  /*2cf70*/  FADD.FTZ R0, R111, R0 ;  /* 0x000000006f007221 */ /* 0x000fe60000010000 */
[----:B------:R-:W-:Y:S01]  /*2cf80*/  FADD.FTZ R13, R106, R12 ;  /* 0x0000000c6a0d7221 */ /* 0x000fe20000010000 */
[----:B------:R-:W-:Y:S04]  /*2cf90*/  FADD.FTZ R12, R107, R0 ;  /* 0x000000006b0c7221 */ /* 0x000fe80000010000 */
[----:B------:R-:W3:Y:S01]  /*2cfa0*/  MUFU.EX2 R81, R232 ;  /* 0x000000e800517308 */ /* 0x000ee20000000800 */
[----:B-1----:R-:W-:Y:S01]  /*2cfb0*/  FADD.FTZ R0, R76, R13 ;  /* 0x0000000d4c007221 */ /* 0x002fe20000010000 */
[----:B------:R-:W-:Y:S03]  /*2cfc0*/  FADD.FTZ R12, R118, R12 ;  /* 0x0000000c760c7221 */ /* 0x000fe60000010000 */
[----:B--2---:R-:W-:Y:S01]  /*2cfd0*/  FADD.FTZ R0, R77, R0 ;  /* 0x000000004d007221 */ /* 0x004fe20000010000 */
[----:B------:R-:W-:Y:S04]  /*2cfe0*/  FADD.FTZ R12, R103, R12 ;  /* 0x0000000c670c7221 */ /* 0x000fe80000010000 */
[----:B------:R-:W1:Y:S01]  /*2cff0*/  MUFU.EX2 R65, R235 ;  /* 0x000000eb00417308 */ /* 0x000e620000000800 */
[----:B----4-:R-:W-:Y:S01]  /*2d000*/  FADD.FTZ R13, R80, R0 ;  /* 0x00000000500d7221 */ /* 0x010fe20000010000 */
[----:B------:R-:W-:Y:S03]  /*2d010*/  FADD.FTZ R0, R115, R12 ;  /* 0x0000000c73007221 */ /* 0x000fe60000010000 */
[----:B-----5:R-:W-:Y:S01]  /*2d020*/  FADD.FTZ R12, R95, R13 ;  /* 0x0000000d5f0c7221 */ /* 0x020fe20000010000 */
[----:B------:R-:W-:Y:S04]  /*2d030*/  FADD.FTZ R0, R72, R0 ;  /* 0x0000000048007221 */ /* 0x000fe80000010000 */
[----:B------:R-:W2:Y:S01]  /*2d040*/  MUFU.EX2 R59, R236 ;  /* 0x000000ec003b7308 */ /* 0x000ea20000000800 */
[----:B------:R-:W-:Y:S01]  /*2d050*/  FADD.FTZ R12, R84, R12 ;  /* 0x0000000c540c7221 */ /* 0x000fe20000010000 */
[C---:B---3--:R-:W-:Y:S03]  /*2d060*/  HMMA.16816.F32 R132, R16.reuse, R20, R132 ;  /* 0x000000141084723c */ /* 0x048fe60000001884 */
[----:B------:R-:W-:Y:S01]  /*2d070*/  FADD.FTZ R0, R81, R0 ;  /* 0x0000000051007221 */ /* 0x000fe20000010000 */
[----:B------:R-:W-:Y:S02]  /*2d080*/  FADD.FTZ R12, R85, R12 ;  /* 0x0000000c550c7221 */ /* 0x000fe40000010000 */
[C---:B------:R-:W-:Y:S01]  /*2d090*/  HMMA.16816.F32 R136, R16.reuse, R22, R136 ;  /* 0x000000161088723c */ /* 0x040fe20000001888 */
[----:B------:R-:W3:Y:S01]  /*2d0a0*/  LDSM.16.MT88.4 R20, [R182+0xb800] ;  /* 0x00b80000b614783b */ /* 0x000ee20000004200 */
[----:B------:R-:W4:Y:S03]  /*2d0b0*/  MUFU.EX2 R63, R237 ;  /* 0x000000ed003f7308 */ /* 0x000f260000000800 */
[----:B------:R-:W-:Y:S01]  /*2d0c0*/  FADD.FTZ R13, R73, R0 ;  /* 0x00000000490d7221 */ /* 0x000fe20000010000 */
[----:B------:R-:W-:Y:S06]  /*2d0d0*/  FADD.FTZ R0, R88, R12 ;  /* 0x0000000c58007221 */ /* 0x000fec0000010000 */
[----:B------:R-:W5:Y:S01]  /*2d0e0*/  MUFU.EX2 R57, R238 ;  /* 0x000000ee00397308 */ /* 0x000f620000000800 */
[----:B------:R-:W-:Y:S01]  /*2d0f0*/  FADD.FTZ R12, R114, R13 ;  /* 0x0000000d720c7221 */ /* 0x000fe20000010000 */
[----:B------:R-:W-:Y:S03]  /*2d100*/  FADD.FTZ R13, R89, R0 ;  /* 0x00000000590d7221 */ /* 0x000fe60000010000 */
[----:B-1----:R-:W-:Y:S05]  /*2d110*/  FADD.FTZ R0, R65, R12 ;  /* 0x0000000c41007221 */ /* 0x002fea0000010000 */
[----:B------:R-:W1:Y:S01]  /*2d120*/  MUFU.EX2 R92, R92 ;  /* 0x0000005c005c7308 */ /* 0x000e620000000800 */
[----:B--2---:R-:W-:Y:S04]  /*2d130*/  FADD.FTZ R12, R59, R0 ;  /* 0x000000003b0c7221 */ /* 0x004fe80000010000 */
[----:B----4-:R-:W-:Y:S05]  /*2d140*/  FADD.FTZ R12, R63, R12 ;  /* 0x0000000c3f0c7221 */ /* 0x010fea0000010000 */
[----:B------:R-:W2:Y:S01]  /*2d150*/  MUFU.EX2 R93, R93 ;  /* 0x0000005d005d7308 */ /* 0x000ea20000000800 */
[----:B-----5:R-:W-:Y:S09]  /*2d160*/  FADD.FTZ R12, R57, R12 ;  /* 0x0000000c390c7221 */ /* 0x020ff20000010000 */
[----:B------:R-:W4:Y:S01]  /*2d170*/  MUFU.EX2 R96, R96 ;  /* 0x0000006000607308 */ /* 0x000f220000000800 */
[----:B-1----:R-:W-:Y:S01]  /*2d180*/  FADD.FTZ R13, R92, R13 ;  /* 0x0000000d5c0d7221 */ /* 0x002fe20000010000 */
[C---:B---3--:R-:W-:Y:S08]  /*2d190*/  HMMA.16816.F32 R140, R16.reuse, R20, R140 ;  /* 0x00000014108c723c */ /* 0x048ff0000000188c */
[----:B------:R-:W1:Y:S03]  /*2d1a0*/  MUFU.EX2 R97, R97 ;  /* 0x0000006100617308 */ /* 0x000e660000000800 */
[----:B--2---:R-:W-:Y:S01]  /*2d1b0*/  FADD.FTZ R0, R93, R13 ;  /* 0x0000000d5d007221 */ /* 0x004fe20000010000 */
[C---:B------:R-:W-:Y:S01]  /*2d1c0*/  HMMA.16816.F32 R144, R16.reuse, R22, R144 ;  /* 0x000000161090723c */ /* 0x040fe20000001890 */
[----:B------:R-:W2:Y:S05]  /*2d1d0*/  LDSM.16.MT88.4 R20, [R183+0xb800] ;  /* 0x00b80000b714783b */ /* 0x000eaa0000004200 */
[----:B------:R-:W-:Y:S01]  /*2d1e0*/  MUFU.EX2 R49, R244 ;  /* 0x000000f400317308 */ /* 0x000fe20000000800 */
[----:B----4-:R-:W-:Y:S09]  /*2d1f0*/  FADD.FTZ R0, R96, R0 ;  /* 0x0000000060007221 */ /* 0x010ff20000010000 */
[----:B------:R-:W-:Y:S01]  /*2d200*/  MUFU.EX2 R48, R245 ;  /* 0x000000f500307308 */ /* 0x000fe20000000800 */
[----:B-1----:R-:W-:Y:S01]  /*2d210*/  FADD.FTZ R13, R97, R0 ;  /* 0x00000000610d7221 */ /* 0x002fe20000010000 */
[----:B------:R-:W-:Y:S03]  /*2d220*/  FADD.FTZ R0, R53, R12 ;  /* 0x0000000c35007221 */ /* 0x000fe60000010000 */
[----:B------:R-:W-:Y:S01]  /*2d230*/  FADD.FTZ R3, R100, R13 ;  /* 0x0000000d64037221 */ /* 0x000fe20000010000 */
[----:B------:R-:W-:Y:S04]  /*2d240*/  FADD.FTZ R0, R54, R0 ;  /* 0x0000000036007221 */ /* 0x000fe80000010000 */
[----:B------:R-:W1:Y:S01]  /*2d250*/  MUFU.EX2 R108, R108 ;  /* 0x0000006c006c7308 */ /* 0x000e620000000800 */
[----:B------:R-:W-:Y:S01]  /*2d260*/  FADD.FTZ R3, R101, R3 ;  /* 0x0000000365037221 */ /* 0x000fe20000010000 */
[----:B------:R-:W-:Y:S03]  /*2d270*/  FADD.FTZ R0, R52, R0 ;  /* 0x0000000034007221 */ /* 0x000fe60000010000 */
[----:B------:R-:W-:Y:S01]  /*2d280*/  FADD.FTZ R3, R104, R3 ;  /* 0x0000000368037221 */ /* 0x000fe20000010000 */
[----:B------:R-:W-:Y:S04]  /*2d290*/  FADD.FTZ R0, R51, R0 ;  /* 0x0000000033007221 */ /* 0x000fe80000010000 */
[----:B------:R-:W3:Y:S01]  /*2d2a0*/  MUFU.EX2 R109, R109 ;  /* 0x0000006d006d7308 */ /* 0x000ee20000000800 */
[----:B------:R-:W-:Y:S09]  /*2d2b0*/  FADD.FTZ R3, R105, R3 ;  /* 0x0000000369037221 */ /* 0x000ff20000010000 */
[----:B------:R-:W4:Y:S01]  /*2d2c0*/  MUFU.EX2 R112, R112 ;  /* 0x0000007000707308 */ /* 0x000f220000000800 */
[----:B-1----:R-:W-:Y:S01]  /*2d2d0*/  FADD.FTZ R3, R108, R3 ;  /* 0x000000036c037221 */ /* 0x002fe20000010000 */
[C---:B--2---:R-:W-:Y:S08]  /*2d2e0*/  HMMA.16816.F32 R148, R16.reuse, R20, R148 ;  /* 0x000000141094723c */ /* 0x044ff00000001894 */
[----:B------:R-:W1:Y:S03]  /*2d2f0*/  MUFU.EX2 R113, R113 ;  /* 0x0000007100717308 */ /* 0x000e660000000800 */
[----:B---3--:R-:W-:Y:S01]  /*2d300*/  FADD.FTZ R3, R109, R3 ;  /* 0x000000036d037221 */ /* 0x008fe20000010000 */
[----:B------:R-:W-:Y:S01]  /*2d310*/  HMMA.16816.F32 R152, R16, R22, R152 ;  /* 0x000000161098723c */ /* 0x000fe20000001898 */
[----:B------:R-:W2:Y:S05]  /*2d320*/  LDSM.16.MT88.4 R20, [R181+0xc000] ;  /* 0x00c00000b514783b */ /* 0x000eaa0000004200 */
[----:B------:R-:W3:Y:S01]  /*2d330*/  MUFU.EX2 R116, R116 ;  /* 0x0000007400747308 */ /* 0x000ee20000000800 */
[----:B----4-:R-:W-:Y:S01]  /*2d340*/  FADD.FTZ R3, R112, R3 ;  /* 0x0000000370037221 */ /* 0x010fe20000010000 */
[----:B------:R-:W-:Y:S03]  /*2d350*/  F2FP.F16.F32.PACK_AB R17, R43, R42 ;  /* 0x0000002a2b11723e */ /* 0x000fe600000000ff */
[----:B------:R-:W-:Y:S05]  /*2d360*/  F2FP.F16.F32.PACK_AB R19, R50, R47 ;  /* 0x0000002f3213723e */ /* 0x000fea00000000ff */
[----:B------:R-:W4:Y:S01]  /*2d370*/  MUFU.EX2 R117, R117 ;  /* 0x0000007500757308 */ /* 0x000f220000000800 */
[----:B------:R-:W-:Y:S01]  /*2d380*/  F2FP.F16.F32.PACK_AB R16, R119, R110 ;  /* 0x0000006e7710723e */ /* 0x000fe200000000ff */
[----:B-1----:R-:W-:Y:S01]  /*2d390*/  FADD.FTZ R3, R113, R3 ;  /* 0x0000000371037221 */ /* 0x002fe20000010000 */
[----:B------:R-:W-:Y:S07]  /*2d3a0*/  F2FP.F16.F32.PACK_AB R18, R130, R126 ;  /* 0x0000007e8212723e */ /* 0x000fee00000000ff */
[----:B------:R-:W1:Y:S01]  /*2d3b0*/  MUFU.EX2 R50, R243 ;  /* 0x000000f300327308 */ /* 0x000e620000000800 */
[----:B---3--:R-:W-:Y:S09]  /*2d3c0*/  FADD.FTZ R3, R116, R3 ;  /* 0x0000000374037221 */ /* 0x008ff20000010000 */
[----:B------:R-:W-:Y:S01]  /*2d3d0*/  MUFU.EX2 R47, R246 ;  /* 0x000000f6002f7308 */ /* 0x000fe20000000800 */
[----:B----4-:R-:W-:Y:S09]  /*2d3e0*/  FADD.FTZ R3, R117, R3 ;  /* 0x0000000375037221 */ /* 0x010ff20000010000 */
[----:B------:R-:W3:Y:S01]  /*2d3f0*/  MUFU.EX2 R120, R120 ;  /* 0x0000007800787308 */ /* 0x000ee20000000800 */
[----:B-1----:R-:W-:Y:S01]  /*2d400*/  FADD.FTZ R0, R50, R0 ;  /* 0x0000000032007221 */ /* 0x002fe20000010000 */
[C---:B--2---:R-:W-:Y:S08]  /*2d410*/  HMMA.16816.F32 R4, R16.reuse, R20, R4 ;  /* 0x000000141004723c */ /* 0x044ff00000001804 */
[----:B------:R-:W1:Y:S03]  /*2d420*/  MUFU.EX2 R121, R121 ;  /* 0x0000007900797308 */ /* 0x000e660000000800 */
[----:B------:R-:W-:Y:S01]  /*2d430*/  FADD.FTZ R0, R49, R0 ;  /* 0x0000000031007221 */ /* 0x000fe20000010000 */
[C---:B------:R-:W-:Y:S01]  /*2d440*/  HMMA.16816.F32 R8, R16.reuse, R22, R8 ;  /* 0x000000161008723c */ /* 0x040fe20000001808 */
[----:B------:R-:W2:Y:S05]  /*2d450*/  LDSM.16.MT88.4 R20, [R184+0xc000] ;  /* 0x00c00000b814783b */ /* 0x000eaa0000004200 */
[----:B------:R-:W-:Y:S01]  /*2d460*/  MUFU.EX2 R15, R171 ;  /* 0x000000ab000f7308 */ /* 0x000fe20000000800 */
[----:B---3--:R-:W-:Y:S01]  /*2d470*/  FADD.FTZ R3, R120, R3 ;  /* 0x0000000378037221 */ /* 0x008fe20000010000 */
[----:B------:R-:W-:Y:S04]  /*2d480*/  FADD.FTZ R0, R48, R0 ;  /* 0x0000000030007221 */ /* 0x000fe80000010000 */
[----:B------:R-:W-:Y:S04]  /*2d490*/  FADD.FTZ R0, R47, R0 ;  /* 0x000000002f007221 */ /* 0x000fe80000010000 */
[----:B------:R-:W-:Y:S01]  /*2d4a0*/  MUFU.EX2 R128, R128 ;  /* 0x0000008000807308 */ /* 0x000fe20000000800 */
[----:B-1----:R-:W-:Y:S09]  /*2d4b0*/  FADD.FTZ R3, R121, R3 ;  /* 0x0000000379037221 */ /* 0x002ff20000010000 */
[----:B------:R-:W-:Y:S10]  /*2d4c0*/  MUFU.EX2 R125, R125 ;  /* 0x0000007d007d7308 */ /* 0x000ff40000000800 */
[----:B------:R-:W1:Y:S01]  /*2d4d0*/  MUFU.EX2 R124, R124 ;  /* 0x0000007c007c7308 */ /* 0x000e620000000800 */
[C---:B--2---:R-:W-:Y:S03]  /*2d4e0*/  HMMA.16816.F32 R132, R16.reuse, R20, R132 ;  /* 0x000000141084723c */ /* 0x044fe60000001884 */
[----:B-1----:R-:W-:Y:S03]  /*2d4f0*/  FADD.FTZ R3, R124, R3 ;  /* 0x000000037c037221 */ /* 0x002fe60000010000 */
[C---:B------:R-:W-:Y:S01]  /*2d500*/  HMMA.16816.F32 R136, R16.reuse, R22, R136 ;  /* 0x000000161088723c */ /* 0x040fe20000001888 */
[----:B------:R-:W1:Y:S04]  /*2d510*/  LDSM.16.MT88.4 R20, [R182+0xc000] ;  /* 0x00c00000b614783b */ /* 0x000e680000004200 */
[----:B------:R-:W-:Y:S06]  /*2d520*/  FADD.FTZ R3, R125, R3 ;  /* 0x000000037d037221 */ /* 0x000fec0000010000 */
[----:B------:R-:W-:Y:S01]  /*2d530*/  FADD.FTZ R3, R128, R3 ;  /* 0x0000000380037221 */ /* 0x000fe20000010000 */
[C---:B-1----:R-:W-:Y:S06]  /*2d540*/  HMMA.16816.F32 R140, R16.reuse, R20, R140 ;  /* 0x00000014108c723c */ /* 0x042fec000000188c */
[C---:B------:R-:W-:Y:S01]  /*2d550*/  HMMA.16816.F32 R144, R16.reuse, R22, R144 ;  /* 0x000000161090723c */ /* 0x040fe20000001890 */
[----:B------:R-:W1:Y:S05]  /*2d560*/  LDSM.16.MT88.4 R20, [R183+0xc000] ;  /* 0x00c00000b714783b */ /* 0x000e6a0000004200 */
[C---:B-1----:R-:W-:Y:S06]  /*2d570*/  HMMA.16816.F32 R148, R16.reuse, R20, R148 ;  /* 0x000000141094723c */ /* 0x042fec0000001894 */
[----:B------:R-:W-:Y:S01]  /*2d580*/  HMMA.16816.F32 R152, R16, R22, R152 ;  /* 0x000000161098723c */ /* 0x000fe20000001898 */
[----:B------:R-:W1:Y:S06]  /*2d590*/  LDSM.16.MT88.4 R20, [R184+0xc800] ;  /* 0x00c80000b814783b */ /* 0x000e6c0000004200 */
[----:B------:R-:W-:Y:S02]  /*2d5a0*/  F2FP.F16.F32.PACK_AB R17, R41, R40 ;  /* 0x000000282911723e */ /* 0x000fe400000000ff */
[----:B------:R-:W-:Y:S02]  /*2d5b0*/  LDSM.16.MT88.4 R40, [R183+0xf800] ;  /* 0x00f80000b728783b */ /* 0x000fe40000004200 */
[----:B------:R-:W-:Y:S02]  /*2d5c0*/  F2FP.F16.F32.PACK_AB R19, R58, R55 ;  /* 0x000000373a13723e */ /* 0x000fe400000000ff */
[----:B------:R-:W-:Y:S02]  /*2d5d0*/  F2FP.F16.F32.PACK_AB R16, R82, R86 ;  /* 0x000000565210723e */ /* 0x000fe400000000ff */
[----:B------:R-:W-:Y:S07]  /*2d5e0*/  F2FP.F16.F32.PACK_AB R18, R102, R94 ;  /* 0x0000005e6612723e */ /* 0x000fee00000000ff */
[C---:B------:R-:W-:Y:S06]  /*2d5f0*/  HMMA.16816.F32 R4, R16.reuse, R24, R4 ;  /* 0x000000181004723c */ /* 0x040fec0000001804 */
        /* <DEDUP_REMOVED lines=12> */
[----:B------:R-:W3:Y:S02]  /*2d6c0*/  MUFU.EX2 R45, R247 ;  /* 0x000000f7002d7308 */ /* 0x000ee40000000800 */
[----:B------:R-:W-:Y:S02]  /*2d6d0*/  F2FP.F16.F32.PACK_AB R19, R99, R90 ;  /* 0x0000005a6313723e */ /* 0x000fe400000000ff */
[----:B------:R-:W-:Y:S02]  /*2d6e0*/  F2FP.F16.F32.PACK_AB R16, R67, R44 ;  /* 0x0000002c4310723e */ /* 0x000fe400000000ff */
[----:B------:R-:W-:Y:S04]  /*2d6f0*/  F2FP.F16.F32.PACK_AB R18, R79, R75 ;  /* 0x0000004b4f12723e */ /* 0x000fe800000000ff */
[----:B------:R-:W4:Y:S03]  /*2d700*/  MUFU.EX2 R44, R248 ;  /* 0x000000f8002c7308 */ /* 0x000f260000000800 */
[C---:B--2---:R-:W-:Y:S03]  /*2d710*/  HMMA.16816.F32 R4, R16.reuse, R24, R4 ;  /* 0x000000181004723c */ /* 0x044fe60000001804 */
[----:B---3--:R-:W-:Y:S03]  /*2d720*/  FADD.FTZ R0, R45, R0 ;  /* 0x000000002d007221 */ /* 0x008fe60000010000 */
[C---:B------:R-:W-:Y:S01]  /*2d730*/  HMMA.16816.F32 R8, R16.reuse, R26, R8 ;  /* 0x0000001a1008723c */ /* 0x040fe20000001808 */
[----:B------:R-:W2:Y:S04]  /*2d740*/  LDSM.16.MT88.4 R24, [R182+0xd000] ;  /* 0x00d00000b618783b */ /* 0x000ea80000004200 */
[----:B----4-:R-:W-:Y:S01]  /*2d750*/  FADD.FTZ R0, R44, R0 ;  /* 0x000000002c007221 */ /* 0x010fe20000010000 */
        /* <DEDUP_REMOVED lines=32> */
[C---:B-1----:R-:W-:Y:S06]  /*2d960*/  HMMA.16816.F32 R132, R16.reuse, R20, R132 ;  /* 0x000000141084723c */ /* 0x042fec0000001884 */
[C---:B------:R-:W-:Y:S05]  /*2d970*/  HMMA.16816.F32 R136, R16.reuse, R22, R136 ;  /* 0x000000161088723c */ /* 0x040fea0000001888 */
[----:B------:R-:W-:Y:S01]  /*2d980*/  F2FP.F16.F32.PACK_AB R21, R118, R107 ;  /* 0x0000006b7615723e */ /* 0x000fe200000000ff */
[C---:B------:R-:W-:Y:S05]  /*2d990*/  HMMA.16816.F32 R140, R16.reuse, R32, R140 ;  /* 0x00000020108c723c */ /* 0x040fea000000188c */
[----:B------:R-:W-:Y:S01]  /*2d9a0*/  F2FP.F16.F32.PACK_AB R23, R115, R103 ;  /* 0x000000677317723e */ /* 0x000fe200000000ff */
[C---:B------:R-:W-:Y:S01]  /*2d9b0*/  HMMA.16816.F32 R144, R16.reuse, R34, R144 ;  /* 0x000000221090723c */ /* 0x040fe20000001890 */
[----:B------:R-:W1:Y:S04]  /*2d9c0*/  LDSM.16.MT88.4 R32, [R182+0xe800] ;  /* 0x00e80000b620783b */ /* 0x000e680000004200 */
[----:B------:R-:W-:Y:S01]  /*2d9d0*/  F2FP.F16.F32.PACK_AB R20, R77, R76 ;  /* 0x0000004c4d14723e */ /* 0x000fe200000000ff */
[C---:B--2---:R-:W-:Y:S05]  /*2d9e0*/  HMMA.16816.F32 R148, R16.reuse, R24, R148 ;  /* 0x000000181094723c */ /* 0x044fea0000001894 */
[----:B------:R-:W-:Y:S01]  /*2d9f0*/  F2FP.F16.F32.PACK_AB R22, R95, R80 ;  /* 0x000000505f16723e */ /* 0x000fe200000000ff */
[----:B------:R-:W-:Y:S01]  /*2da00*/  HMMA.16816.F32 R152, R16, R26, R152 ;  /* 0x0000001a1098723c */ /* 0x000fe20000001898 */
[----:B------:R-:W2:Y:S04]  /*2da10*/  LDSM.16.MT88.4 R16, [R183+0xe800] ;  /* 0x00e80000b710783b */ /* 0x000ea80000004200 */
[----:B------:R-:W-:Y:S01]  /*2da20*/  F2FP.F16.F32.PACK_AB R25, R81, R72 ;  /* 0x000000485119723e */ /* 0x000fe200000000ff */
[C---:B------:R-:W-:Y:S05]  /*2da30*/  HMMA.16816.F32 R4, R20.reuse, R36, R4 ;  /* 0x000000241404723c */ /* 0x040fea0000001804 */
[----:B------:R-:W-:Y:S01]  /*2da40*/  F2FP.F16.F32.PACK_AB R27, R114, R73 ;  /* 0x00000049721b723e */ /* 0x000fe200000000ff */
[C---:B------:R-:W-:Y:S01]  /*2da50*/  HMMA.16816.F32 R8, R20.reuse, R38, R8 ;  /* 0x000000261408723c */ /* 0x040fe20000001808 */
[----:B------:R-:W4:Y:S04]  /*2da60*/  LDSM.16.MT88.4 R36, [R181+0xf000] ;  /* 0x00f00000b524783b */ /* 0x000f280000004200 */
[----:B------:R-:W-:Y:S01]  /*2da70*/  F2FP.F16.F32.PACK_AB R24, R85, R84 ;  /* 0x000000545518723e */ /* 0x000fe200000000ff */
[C---:B---3--:R-:W-:Y:S05]  /*2da80*/  HMMA.16816.F32 R132, R20.reuse, R28, R132 ;  /* 0x0000001c1484723c */ /* 0x048fea0000001884 */
[----:B------:R-:W-:Y:S01]  /*2da90*/  F2FP.F16.F32.PACK_AB R26, R89, R88 ;  /* 0x00000058591a723e */ /* 0x000fe200000000ff */
[C---:B------:R-:W-:Y:S01]  /*2daa0*/  HMMA.16816.F32 R136, R20.reuse, R30, R136 ;  /* 0x0000001e1488723c */ /* 0x040fe20000001888 */
[----:B------:R-:W3:Y:S05]  /*2dab0*/  LDSM.16.MT88.4 R28, [R184+0xf000] ;  /* 0x00f00000b81c783b */ /* 0x000eea0000004200 */
[C---:B-1----:R-:W-:Y:S06]  /*2dac0*/  HMMA.16816.F32 R140, R20.reuse, R32, R140 ;  /* 0x00000020148c723c */ /* 0x042fec000000188c */
[C---:B------:R-:W-:Y:S01]  /*2dad0*/  HMMA.16816.F32 R144, R20.reuse, R34, R144 ;  /* 0x000000221490723c */ /* 0x040fe20000001890 */
[----:B------:R-:W1:Y:S05]  /*2dae0*/  LDSM.16.MT88.4 R32, [R182+0xf000] ;  /* 0x00f00000b620783b */ /* 0x000e6a0000004200 */
[C---:B--2---:R-:W-:Y:S06]  /*2daf0*/  HMMA.16816.F32 R148, R20.reuse, R16, R148 ;  /* 0x000000101494723c */ /* 0x044fec0000001894 */
[----:B------:R-:W-:Y:S01]  /*2db00*/  HMMA.16816.F32 R152, R20, R18, R152 ;  /* 0x000000121498723c */ /* 0x000fe20000001898 */
[----:B------:R-:W2:Y:S05]  /*2db10*/  LDSM.16.MT88.4 R16, [R183+0xf000] ;  /* 0x00f00000b710783b */ /* 0x000eaa0000004200 */
[C---:B----4-:R-:W-:Y:S05]  /*2db20*/  HMMA.16816.F32 R4, R24.reuse, R36, R4 ;  /* 0x000000241804723c */ /* 0x050fea0000001804 */
[----:B------:R-:W-:Y:S01]  /*2db30*/  F2FP.F16.F32.PACK_AB R21, R59, R65 ;  /* 0x000000413b15723e */ /* 0x000fe200000000ff */
[C---:B------:R-:W-:Y:S01]  /*2db40*/  HMMA.16816.F32 R8, R24.reuse, R38, R8 ;  /* 0x000000261808723c */ /* 0x040fe20000001808 */
[----:B------:R-:W4:Y:S04]  /*2db50*/  LDSM.16.MT88.4 R36, [R181+0xf800] ;  /* 0x00f80000b524783b */ /* 0x000f280000004200 */
[----:B------:R-:W-:Y:S01]  /*2db60*/  F2FP.F16.F32.PACK_AB R23, R57, R63 ;  /* 0x0000003f3917723e */ /* 0x000fe200000000ff */
[C---:B---3--:R-:W-:Y:S05]  /*2db70*/  HMMA.16816.F32 R132, R24.reuse, R28, R132 ;  /* 0x0000001c1884723c */ /* 0x048fea0000001884 */
[----:B------:R-:W-:Y:S01]  /*2db80*/  F2FP.F16.F32.PACK_AB R20, R93, R92 ;  /* 0x0000005c5d14723e */ /* 0x000fe200000000ff */
[C---:B------:R-:W-:Y:S01]  /*2db90*/  HMMA.16816.F32 R136, R24.reuse, R30, R136 ;  /* 0x0000001e1888723c */ /* 0x040fe20000001888 */
[----:B------:R-:W3:Y:S04]  /*2dba0*/  LDSM.16.MT88.4 R28, [R184+0xf800] ;  /* 0x00f80000b81c783b */ /* 0x000ee80000004200 */
[----:B------:R-:W-:Y:S01]  /*2dbb0*/  F2FP.F16.F32.PACK_AB R22, R97, R96 ;  /* 0x000000606116723e */ /* 0x000fe200000000ff */
[C---:B-1----:R-:W-:Y:S06]  /*2dbc0*/  HMMA.16816.F32 R140, R24.reuse, R32, R140 ;  /* 0x00000020188c723c */ /* 0x042fec000000188c */
[C---:B------:R-:W-:Y:S01]  /*2dbd0*/  HMMA.16816.F32 R144, R24.reuse, R34, R144 ;  /* 0x000000221890723c */ /* 0x040fe20000001890 */
[----:B------:R-:W1:Y:S05]  /*2dbe0*/  LDSM.16.MT88.4 R32, [R182+0xf800] ;  /* 0x00f80000b620783b */ /* 0x000e6a0000004200 */
[C---:B--2---:R-:W-:Y:S06]  /*2dbf0*/  HMMA.16816.F32 R148, R24.reuse, R16, R148 ;  /* 0x000000101894723c */ /* 0x044fec0000001894 */
[----:B------:R-:W-:Y:S01]  /*2dc00*/  HMMA.16816.F32 R152, R24, R18, R152 ;  /* 0x000000121898723c */ /* 0x000fe20000001898 */
[----:B------:R-:W2:Y:S04]  /*2dc10*/  LDSM.16.MT88.4 R24, [R181+0x10000] ;  /* 0x01000000b518783b */ /* 0x000ea80000004200 */
[----:B------:R-:W-:Y:S01]  /*2dc20*/  F2FP.F16.F32.PACK_AB R17, R54, R53 ;  /* 0x000000353611723e */ /* 0x000fe200000000ff */
[C---:B----4-:R-:W-:Y:S05]  /*2dc30*/  HMMA.16816.F32 R4, R20.reuse, R36, R4 ;  /* 0x000000241404723c */ /* 0x050fea0000001804 */
[----:B------:R-:W-:Y:S01]  /*2dc40*/  F2FP.F16.F32.PACK_AB R19, R51, R52 ;  /* 0x000000343313723e */ /* 0x000fe200000000ff */
[C---:B------:R-:W-:Y:S01]  /*2dc50*/  HMMA.16816.F32 R8, R20.reuse, R38, R8 ;  /* 0x000000261408723c */ /* 0x040fe20000001808 */
[----:B------:R-:W-:Y:S04]  /*2dc60*/  LDSM.16.MT88.4 R36, [R182+0x10000] ;  /* 0x01000000b624783b */ /* 0x000fe80000004200 */
        /* <DEDUP_REMOVED lines=8> */
[C---:B------:R-:W-:Y:S01]  /*2dcf0*/  HMMA.16816.F32 R148, R20.reuse, R40, R148 ;  /* 0x000000281494723c */ /* 0x040fe20000001894 */
[----:B------:R-:W-:Y:S05]  /*2dd00*/  MUFU.EX2 R40, R252 ;  /* 0x000000fc00287308 */ /* 0x000fea0000000800 */
[----:B------:R-:W-:Y:S05]  /*2dd10*/  HMMA.16816.F32 R152, R20, R42, R152 ;  /* 0x0000002a1498723c */ /* 0x000fea0000001898 */
[----:B------:R-:W4:Y:S01]  /*2dd20*/  MUFU.EX2 R43, R249 ;  /* 0x000000f9002b7308 */ /* 0x000f220000000800 */
[C---:B--2---:R-:W-:Y:S05]  /*2dd30*/  HMMA.16816.F32 R4, R16.reuse, R24, R4 ;  /* 0x000000181004723c */ /* 0x044fea0000001804 */
[----:B------:R-:W-:Y:S01]  /*2dd40*/  F2FP.F16.F32.PACK_AB R21, R49, R50 ;  /* 0x000000323115723e */ /* 0x000fe200000000ff */
[C---:B------:R-:W-:Y:S01]  /*2dd50*/  HMMA.16816.F32 R8, R16.reuse, R26, R8 ;  /* 0x0000001a1008723c */ /* 0x040fe20000001808 */
[----:B------:R-:W2:Y:S02]  /*2dd60*/  LDSM.16.MT88.4 R24, [R181+0x10800] ;  /* 0x01080000b518783b */ /* 0x000ea40000004200 */
[----:B------:R-:W5:Y:S02]  /*2dd70*/  MUFU.EX2 R42, R250 ;  /* 0x000000fa002a7308 */ /* 0x000f640000000800 */
[----:B------:R-:W-:Y:S01]  /*2dd80*/  F2FP.F16.F32.PACK_AB R23, R47, R48 ;  /* 0x000000302f17723e */ /* 0x000fe200000000ff */
[C---:B---3--:R-:W-:Y:S07]  /*2dd90*/  HMMA.16816.F32 R132, R16.reuse, R28, R132 ;  /* 0x0000001c1084723c */ /* 0x048fee0000001884 */
[----:B------:R-:W3:Y:S01]  /*2dda0*/  MUFU.EX2 R41, R251 ;  /* 0x000000fb00297308 */ /* 0x000ee20000000800 */
[----:B------:R-:W-:Y:S01]  /*2ddb0*/  F2FP.F16.F32.PACK_AB R20, R109, R108 ;  /* 0x0000006c6d14723e */ /* 0x000fe200000000ff */
[C---:B------:R-:W-:Y:S01]  /*2ddc0*/  HMMA.16816.F32 R136, R16.reuse, R30, R136 ;  /* 0x0000001e1088723c */ /* 0x040fe20000001888 */
[----:B------:R-:W2:Y:S02]  /*2ddd0*/  LDSM.16.MT88.4 R28, [R184+0x10800] ;  /* 0x01080000b81c783b */ /* 0x000ea40000004200 */
[----:B------:R-:W-:Y:S03]  /*2dde0*/  F2FP.F16.F32.PACK_AB R22, R113, R112 ;  /* 0x000000707116723e */ /* 0x000fe600000000ff */
[C---:B------:R-:W-:Y:S05]  /*2ddf0*/  HMMA.16816.F32 R140, R16.reuse, R36, R140 ;  /* 0x00000024108c723c */ /* 0x040fea000000188c */
[----:B----4-:R-:W-:Y:S01]  /*2de00*/  FADD.FTZ R0, R43, R0 ;  /* 0x000000002b007221 */ /* 0x010fe20000010000 */
[C---:B------:R-:W-:Y:S01]  /*2de10*/  HMMA.16816.F32 R144, R16.reuse, R38, R144 ;  /* 0x000000261090723c */ /* 0x040fe20000001890 */
[----:B------:R-:W4:Y:S04]  /*2de20*/  LDSM.16.MT88.4 R36, [R182+0x10800] ;  /* 0x01080000b624783b */ /* 0x000f280000004200 */
[----:B-----5:R-:W-:Y:S01]  /*2de30*/  FADD.FTZ R0, R42, R0 ;  /* 0x000000002a007221 */ /* 0x020fe20000010000 */
[C---:B-1----:R-:W-:Y:S05]  /*2de40*/  HMMA.16816.F32 R148, R16.reuse, R32, R148 ;  /* 0x000000201094723c */ /* 0x042fea0000001894 */
[----:B---3--:R-:W-:Y:S01]  /*2de50*/  FADD.FTZ R0, R41, R0 ;  /* 0x0000000029007221 */ /* 0x008fe20000010000 */
[----:B------:R-:W-:Y:S01]  /*2de60*/  HMMA.16816.F32 R152, R16, R34, R152 ;  /* 0x000000221098723c */ /* 0x000fe20000001898 */
[----:B------:R-:W1:Y:S04]  /*2de70*/  LDSM.16.MT88.4 R16, [R183+0x10800] ;  /* 0x01080000b710783b */ /* 0x000e680000004200 */
[----:B------:R-:W-:Y:S01]  /*2de80*/  FADD.FTZ R0, R40, R0 ;  /* 0x0000000028007221 */ /* 0x000fe20000010000 */
[C---:B--2---:R-:W-:Y:S03]  /*2de90*/  HMMA.16816.F32 R4, R20.reuse, R24, R4 ;  /* 0x000000181404723c */ /* 0x044fe60000001804 */
[----:B------:R-:W2:Y:S02]  /*2dea0*/  LDSM.16.MT88.4 R32, [R181+0x11000] ;  /* 0x01100000b520783b */ /* 0x000ea40000004200 */
[----:B------:R-:W-:Y:S01]  /*2deb0*/  FADD.FTZ R0, R15, R0 ;  /* 0x000000000f007221 */ /* 0x000fe20000010000 */
[C---:B------:R-:W-:Y:S05]  /*2dec0*/  HMMA.16816.F32 R8, R20.reuse, R26, R8 ;  /* 0x0000001a1408723c */ /* 0x040fea0000001808 */
[----:B------:R-:W-:Y:S01]  /*2ded0*/  F2FP.F16.F32.PACK_AB R25, R44, R45 ;  /* 0x0000002d2c19723e */ /* 0x000fe200000000ff */
        /* <DEDUP_REMOVED lines=9> */
[----:B------:R-:W-:Y:S01]  /*2df70*/  FADD.FTZ R196, R156, R0 ;  /* 0x000000009cc47221 */ /* 0x000fe20000010000 */
[C---:B-1----:R-:W-:Y:S05]  /*2df80*/  HMMA.16816.F32 R148, R20.reuse, R16, R148 ;  /* 0x000000101494723c */ /* 0x042fea0000001894 */
[----:B------:R-:W-:Y:S01]  /*2df90*/  FADD.FTZ R0, R46, R3 ;  /* 0x000000032e007221 */ /* 0x000fe20000010000 */
[----:B------:R-:W-:Y:S01]  /*2dfa0*/  HMMA.16816.F32 R152, R20, R18, R152 ;  /* 0x000000121498723c */ /* 0x000fe20000001898 */
[----:B------:R-:W1:Y:S04]  /*2dfb0*/  LDSM.16.MT88.4 R16, [R183+0x11000] ;  /* 0x01100000b710783b */ /* 0x000e680000004200 */
[----:B------:R-:W-:Y:S01]  /*2dfc0*/  MOV R112, R2 ;  /* 0x0000000200707202 */ /* 0x000fe20000000f00 */
[C---:B--2---:R-:W-:Y:S03]  /*2dfd0*/  HMMA.16816.F32 R4, R24.reuse, R32, R4 ;  /* 0x000000201804723c */ /* 0x044fe60000001804 */
[----:B------:R-:W-:Y:S02]  /*2dfe0*/  STL [R1+0xc], R0 ;  /* 0x00000c0001007387 */ /* 0x000fe40000100800 */
[----:B------:R-:W-:Y:S01]  /*2dff0*/  F2FP.F16.F32.PACK_AB R21, R40, R41 ;  /* 0x000000292815723e */ /* 0x000fe200000000ff */
[C---:B------:R-:W-:Y:S01]  /*2e000*/  HMMA.16816.F32 R8, R24.reuse, R34, R8 ;  /* 0x000000221808723c */ /* 0x040fe20000001808 */
[----:B------:R-:W2:Y:S04]  /*2e010*/  LDSM.16.MT88.4 R32, [R184+0x11800] ;  /* 0x01180000b820783b */ /* 0x000ea80000004200 */
[----:B------:R-:W-:Y:S01]  /*2e020*/  F2FP.F16.F32.PACK_AB R23, R156, R15 ;  /* 0x0000000f9c17723e */ /* 0x000fe200000000ff */
[C---:B---3--:R-:W-:Y:S05]  /*2e030*/  HMMA.16816.F32 R132, R24.reuse, R28, R132 ;  /* 0x0000001c1884723c */ /* 0x048fea0000001884 */
[----:B------:R-:W-:Y:S01]  /*2e040*/  F2FP.F16.F32.PACK_AB R20, R125, R124 ;  /* 0x0000007c7d14723e */ /* 0x000fe200000000ff */
[C---:B------:R-:W-:Y:S01]  /*2e050*/  HMMA.16816.F32 R136, R24.reuse, R30, R136 ;  /* 0x0000001e1888723c */ /* 0x040fe20000001888 */
[----:B------:R-:W3:Y:S04]  /*2e060*/  LDSM.16.MT88.4 R28, [R182+0x11800] ;  /* 0x01180000b61c783b */ /* 0x000ee80000004200 */
[----:B------:R-:W-:Y:S01]  /*2e070*/  F2FP.F16.F32.PACK_AB R22, R46, R128 ;  /* 0x000000802e16723e */ /* 0x000fe200000000ff */
[C---:B----4-:R-:W-:Y:S05]  /*2e080*/  HMMA.16816.F32 R140, R24.reuse, R36, R140 ;  /* 0x00000024188c723c */ /* 0x050fea000000188c */
[----:B------:R-:W-:Y:S01]  /*2e090*/  MOV R156, R2 ;  /* 0x00000002009c7202 */ /* 0x000fe20000000f00 */
[C---:B------:R-:W-:Y:S01]  /*2e0a0*/  HMMA.16816.F32 R144, R24.reuse, R38, R144 ;  /* 0x000000261890723c */ /* 0x040fe20000001890 */
[----:B------:R-:W4:Y:S05]  /*2e0b0*/  LDSM.16.MT88.4 R36, [R183+0x11800] ;  /* 0x01180000b724783b */ /* 0x000f2a0000004200 */
[C---:B-1----:R-:W-:Y:S06]  /*2e0c0*/  HMMA.16816.F32 R148, R24.reuse, R16, R148 ;  /* 0x000000101894723c */ /* 0x042fec0000001894 */
[----:B------:R-:W-:Y:S06]  /*2e0d0*/  HMMA.16816.F32 R152, R24, R18, R152 ;  /* 0x000000121898723c */ /* 0x000fec0000001898 */
[C---:B------:R-:W-:Y:S06]  /*2e0e0*/  HMMA.16816.F32 R168, R20.reuse, R164, R4 ;  /* 0x000000a414a8723c */ /* 0x040fec0000001804 */
[C---:B------:R-:W-:Y:S06]  /*2e0f0*/  HMMA.16816.F32 R164, R20.reuse, R166, R8 ;  /* 0x000000a614a4723c */ /* 0x040fec0000001808 */
[C---:B--2---:R-:W-:Y:S06]  /*2e100*/  HMMA.16816.F32 R132, R20.reuse, R32, R132 ;  /* 0x000000201484723c */ /* 0x044fec0000001884 */
[C---:B------:R-:W-:Y:S06]  /*2e110*/  HMMA.16816.F32 R136, R20.reuse, R34, R136 ;  /* 0x000000221488723c */ /* 0x040fec0000001888 */
[C---:B---3--:R-:W-:Y:S06]  /*2e120*/  HMMA.16816.F32 R140, R20.reuse, R28, R140 ;  /* 0x0000001c148c723c */ /* 0x048fec000000188c */
[C---:B------:R-:W-:Y:S06]  /*2e130*/  HMMA.16816.F32 R144, R20.reuse, R30, R144 ;  /* 0x0000001e1490723c */ /* 0x040fec0000001890 */
[C---:B----4-:R-:W-:Y:S06]  /*2e140*/  HMMA.16816.F32 R148, R20.reuse, R36, R148 ;  /* 0x000000241494723c */ /* 0x050fec0000001894 */
[----:B------:R-:W-:Y:S01]  /*2e150*/  HMMA.16816.F32 R152, R20, R38, R152 ;  /* 0x000000261498723c */ /* 0x000fe20000001898 */
[----:B------:R-:W-:Y:S11]  /*2e160*/  @!UPT UIADD3 URZ, URZ, URZ, URZ ;  /* 0x0000003f3f3ff290 */ /* 0x000ff6000fffe03f */
[----:B------:R-:W-:Y:S01]  /*2e170*/  @!UPT UIADD3 URZ, URZ, URZ, URZ ;  /* 0x0000003f3f3ff290 */ /* 0x000fe2000fffe03f */
[----:B------:R-:W-:Y:S11]  /*2e180*/  @P0 BRA `(.L_x_4297) ;  /* 0xffffff8800d00947 */ /* 0x000ff6000383ffff */
.L_x_4288:
[----:B------:R2:W5:Y:S01]  /*2e190*/  LDL R6, [R1+0xc] ;  /* 0x00000c0001067983 */ /* 0x0005620000100800 */
[----:B------:R-:W3:Y:S01]  /*2e1a0*/  LDC.64 R48, c[0x0][0x208] ;  /* 0x00008200ff307b82 */ /* 0x000ee20000000a00 */
[----:B------:R-:W4:Y:S01]  /*2e1b0*/  S2R R3, SR_TID.X ;  /* 0x0000000000037919 */ /* 0x000f220000002100 */
[----:B---3--:R-:W-:Y:S02]  /*2e1c0*/  R2UR UR4, R48 ;  /* 0x00000000300472ca */ /* 0x008fe400000e0000 */
[----:B------:R-:W-:Y:S02]  /*2e1d0*/  R2UR UR5, R49 ;  /* 0x00000000310572ca */ /* 0x000fe400000e0000 */
[----:B----4-:R-:W-:-:S04]  /*2e1e0*/  SHF.R.S32.HI R9, RZ, 0x1f, R3 ;  /* 0x0000001fff097819 */ /* 0x010fc80000011403 */
[----:B-1----:R-:W-:-:S07]  /*2e1f0*/  LEA.HI R0, R9, R3, RZ, 0x5 ;  /* 0x0000000309007211 */ /* 0x002fce00078f28ff */
        /* <DEDUP_REMOVED lines=11> */
[----:B------:R-:W3:Y:S01]  /*2e2b0*/  SHFL.BFLY PT, R2, R196, 0x2, 0x1f ;  /* 0x0c401f00c4027f89 */ /* 0x000ee200000e0000 */
[----:B-1----:R-:W-:Y:S01]  /*2e2c0*/  FADD.FTZ R5, R5, R6 ;  /* 0x0000000605057221 */ /* 0x002fe20000010000 */
[----:B---3--:R-:W-:-:S04]  /*2e2d0*/  FADD.FTZ R2, R2, R196 ;  /* 0x000000c402027221 */ /* 0x008fc80000010000 */
[----:B------:R-:W1:Y:S04]  /*2e2e0*/  SHFL.BFLY PT, R12, R5, 0x1, 0x1f ;  /* 0x0c201f00050c7f89 */ /* 0x000e6800000e0000 */
[----:B------:R3:W4:Y:S01]  /*2e2f0*/  SHFL.BFLY PT, R13, R2, 0x1, 0x1f ;  /* 0x0c201f00020d7f89 */ /* 0x00072200000e0000 */
[----:B-1----:R-:W-:-:S07]  /*2e300*/  FADD.FTZ R12, R5, R12 ;  /* 0x0000000c050c7221 */ /* 0x002fce0000010000 */
.L_x_4305:
        /* <DEDUP_REMOVED lines=8> */
[----:B------:R-:W2:Y:S01]  /*2e390*/  LDL.LU R21, [R1+0x154] ;  /* 0x0001540001157983 */ /* 0x000ea20000300800 */
[----:B-1----:R-:W-:-:S07]  /*2e3a0*/  SHF.R.S32.HI R19, RZ, 0x1f, R18 ;  /* 0x0000001fff137819 */ /* 0x002fce0000011412 */
[----:B------:R-:W1:Y:S01]  /*2e3b0*/  @P3 MUFU.RCP R3, R13 ;  /* 0x0000000d00033308 */ /* 0x000e620000001000 */
        /* <DEDUP_REMOVED lines=88> */
[----:B------:R-:W2:Y:S04]  /*2e940*/  LD.E.64 R10, desc[UR12][R160.64+0xb0] ;  /* 0x0000b00ca00a7980 */ /* 0x000ea8000c101b00 */
[----:B------:R-:W3:Y:S01]  /*2e950*/  LD.E R7, desc[UR10][R160.64+0x60] ;  /* 0x0000600aa0077980 */ /* 0x000ee2000c101900 */
        /* <DEDUP_REMOVED lines=36> */
[----:B--2---:R-:W-:Y:S02]  /*2eba0*/  IMAD R3, R10, UR8, R21 ;  /* 0x000000080a037c24 */ /* 0x004fe4000f8e0215 */
[----:B------:R1:W5:Y:S02]  /*2ebb0*/  LD.E R10, desc[UR14][R160.64+0xcc] ;  /* 0x0000cc0ea00a7980 */ /* 0x000364000c101900 */
[----:B---3--:R-:W-:-:S02]  /*2ebc0*/  IMAD R3, R3, R7, R20 ;  /* 0x0000000703037224 */ /* 0x008fc400078e0214 */
        /* <DEDUP_REMOVED lines=27> */
.L_x_4300:
[----:B------:R-:W-:Y:S05]  /*2ed80*/  BSYNC B0 ;  /* 0x0000000000007941 */ /* 0x000fea0003800000 */
.L_x_4299:
        /* <DEDUP_REMOVED lines=55> */
[----:B-1----:R-:W-:Y:S05]  /*2f100*/  @P0 RET.REL.NODEC R4 `(_ZN5flash24flash_fwd_splitkv_kernelI23Flash_fwd_kernel_traitsILi64ELi64ELi256ELi4ELb0ELb0EN7cutlass6half_tE19Flash_kernel_traitsILi64ELi64ELi256ELi4ES3_EELb1ELb0ELb1ELb0ELb0ELb0ELb1ELb1EEEvNS_16Flash_fwd_paramsE) ;  /* 0xfffffd0c04bc0950 */ /* 0x002fea0003c3ffff */
[----:B------:R-:W-:Y:S02]  /*2f110*/  R2UR UR4, R48 ;  /* 0x00000000300472ca */ /* 0x000fe400000e0000 */
[----:B------:R-:W-:-:S13]  /*2f120*/  R2UR UR5, R49 ;  /* 0x00000000310572ca */ /* 0x000fda00000e0000 */
[----:B------:R1:W-:Y:S02]  /*2f130*/  ST.E.128 desc[UR4][R2.64+0x3800], R12 ;  /* 0x0038000c02007985 */ /* 0x0003e4000c101d04 */
[----:B-1----:R-:W-:Y:S02]  /*2f140*/  IMAD.MOV.U32 R2, RZ, RZ, R11 ;  /* 0x000000ffff027224 */ /* 0x002fe400078e000b */
[----:B------:R-:W-:-:S04]  /*2f150*/  IMAD.MOV.U32 R3, RZ, RZ, 0x0 ;  /* 0x00000000ff037424 */ /* 0x000fc800078e00ff */
[----:B------:R-:W-:Y:S05]  /*2f160*/  RET.REL.NODEC R2 `(_ZN5flash24flash_fwd_splitkv_kernelI23Flash_fwd_kernel_traitsILi64ELi64ELi256ELi4ELb0ELb0EN7cutlass6half_tE19Flash_kernel_traitsILi64ELi64ELi256ELi4ES3_EELb1ELb0ELb1ELb0ELb0ELb0ELb1ELb1EEEvNS_16Flash_fwd_paramsE) ;  /* 0xfffffd0c02a47950 */ /* 0x000fea0003c3ffff */
.L_x_4298:
[----:B------:R-:W-:Y:S01]  /*2f170*/  IMAD.MOV.U32 R0, RZ, RZ, 0x2 ;  /* 0x00000002ff007424 */ /* 0x000fe200078e00ff */
[----:B-----5:R-:W-:Y:S01]  /*2f180*/  MOV R2, R6 ;  /* 0x0000000600027202 */ /* 0x020fe20000000f00 */
[----:B------:R-:W-:Y:S01]  /*2f190*/  IMAD.MOV.U32 R4, RZ, RZ, -0x1 ;  /* 0xffffffffff047424 */ /* 0x000fe200078e00ff */
[----:B------:R-:W-:-:S07]  /*2f1a0*/  MOV R3, 0x1f ;  /* 0x0000001f00037802 */ /* 0x000fce0000000f00 */
[----:B--2---:R-:W-:Y:S05]  /*2f1b0*/  WARPSYNC.COLLECTIVE R4, `(.L_x_4301) ;  /* 0x0000000004087348 */ /* 0x004fea0003c00000 */
[----:B------:R1:W3:Y:S02]  /*2f1c0*/  SHFL.BFLY P0, R0, R2, R0, R3 ;  /* 0x0c00000002007389 */ /* 0x0002e40000000003 */
[----:B-123--:R-:W-:Y:S01]  /*2f1d0*/  ENDCOLLECTIVE ;  /* 0x000000000000791b */ /* 0x00efe20003800000 */
.L_x_4301:
[----:B------:R-:W-:Y:S02]  /*2f1e0*/  MOV R5, R0 ;  /* 0x0000000000057202 */ /* 0x000fe40000000f00 */
[----:B------:R-:W-:-:S03]  /*2f1f0*/  MOV R0, 0x1 ;  /* 0x0000000100007802 */ /* 0x000fc60000000f00 */
[----:B------:R-:W-:-:S04]  /*2f200*/  FADD.FTZ R5, R5, R6 ;  /* 0x0000000605057221 */ /* 0x000fc80000010000 */
[----:B------:R-:W-:-:S07]  /*2f210*/  IMAD.MOV.U32 R2, RZ, RZ, R5 ;  /* 0x000000ffff027224 */ /* 0x000fce00078e0005 */
[----:B------:R-:W-:Y:S05]  /*2f220*/  WARPSYNC.COLLECTIVE R4, `(.L_x_4302) ;  /* 0x0000000004087348 */ /* 0x000fea0003c00000 */
[----:B------:R1:W2:Y:S02]  /*2f230*/  SHFL.BFLY P0, R0, R2, R0, R3 ;  /* 0x0c00000002007389 */ /* 0x0002a40000000003 */
[----:B-12---:R-:W-:Y:S01]  /*2f240*/  ENDCOLLECTIVE ;  /* 0x000000000000791b */ /* 0x006fe20003800000 */
.L_x_4302:
[----:B------:R-:W-:Y:S01]  /*2f250*/  IMAD.MOV.U32 R12, RZ, RZ, R0 ;  /* 0x000000ffff0c7224 */ /* 0x000fe200078e0000 */
[----:B------:R-:W-:Y:S02]  /*2f260*/  MOV R0, 0x2 ;  /* 0x0000000200007802 */ /* 0x000fe40000000f00 */
[----:B------:R-:W-:Y:S01]  /*2f270*/  MOV R2, R196 ;  /* 0x000000c400027202 */ /* 0x000fe20000000f00 */
[----:B------:R-:W-:-:S07]  /*2f280*/  FADD.FTZ R12, R5, R12 ;  /* 0x0000000c050c7221 */ /* 0x000fce0000010000 */
[----:B------:R-:W-:Y:S05]  /*2f290*/  WARPSYNC.COLLECTIVE R4, `(.L_x_4303) ;  /* 0x0000000004087348 */ /* 0x000fea0003c00000 */
[----:B------:R1:W2:Y:S02]  /*2f2a0*/  SHFL.BFLY P0, R0, R2, R0, R3 ;  /* 0x0c00000002007389 */ /* 0x0002a40000000003 */
[----:B-12---:R-:W-:Y:S01]  /*2f2b0*/  ENDCOLLECTIVE ;  /* 0x000000000000791b */ /* 0x006fe20003800000 */
.L_x_4303:
[----:B------:R-:W-:Y:S01]  /*2f2c0*/  IMAD.MOV.U32 R2, RZ, RZ, R0 ;  /* 0x000000ffff027224 */ /* 0x000fe200078e0000 */
[----:B------:R-:W-:-:S03]  /*2f2d0*/  MOV R0, 0x1 ;  /* 0x0000000100007802 */ /* 0x000fc60000000f00 */
[----:B------:R-:W-:-:S07]  /*2f2e0*/  FADD.FTZ R2, R2, R196 ;  /* 0x000000c402027221 */ /* 0x000fce0000010000 */
[----:B------:R-:W-:Y:S05]  /*2f2f0*/  WARPSYNC.COLLECTIVE R4, `(.L_x_4304) ;  /* 0x0000000004087348 */ /* 0x000fea0003c00000 */
[----:B------:R1:W2:Y:S02]  /*2f300*/  SHFL.BFLY P0, R0, R2, R0, R3 ;  /* 0x0c00000002007389 */ /* 0x0002a40000000003 */
[----:B-12---:R-:W-:Y:S01]  /*2f310*/  ENDCOLLECTIVE ;  /* 0x000000000000791b */ /* 0x006fe20003800000 */
.L_x_4304:
[----:B------:R-:W-:Y:S01]  /*2f320*/  MOV R13, R0 ;  /* 0x00000000000d7202 */ /* 0x000fe20000000f00 */
[----:B------:R-:W-:Y:S06]  /*2f330*/  BRA `(.L_x_4305) ;  /* 0xffffffec00f47947 */ /* 0x000fec000383ffff */
.L_x_4306:
        /* <DEDUP_REMOVED lines=12> */
.L_x_7852:


//--------------------- .text._ZN5flash24flash_fwd_splitkv_kernelI23Flash_fwd_kernel_traitsILi64ELi64ELi256ELi4ELb0ELb0EN7cutlass6half_tE19Flash_kernel_traitsILi64ELi64ELi256ELi4ES3_EELb1ELb0ELb1ELb0ELb0ELb1ELb1ELb1EEEvNS_16Flash_fwd_paramsE --------------------------
	.section	.text._ZN5flash24flash_fwd_splitkv_kernelI23Flash_fwd_kernel_traitsILi64ELi64ELi256ELi4ELb0ELb0EN7cutlass6half_tE19Flash_kernel_traitsILi64ELi64ELi256ELi4ES3_EELb1ELb0ELb1ELb0ELb0ELb1ELb1ELb1EEEvNS_16Flash_fwd_paramsE,"ax",@progbits
	.align	128
        .global         _ZN5flash24flash_fwd_splitkv_kernelI23Flash_fwd_kernel_traitsILi64ELi64ELi256ELi4ELb0ELb0EN7cutlass6half_tE19Flash_kernel_traitsILi64ELi64ELi256ELi4ES3_EELb1ELb0ELb1ELb0ELb0ELb1ELb1ELb1EEEvNS_16Flash_fwd_paramsE
        .type           _ZN5flash24flash_fwd_splitkv_kernelI23Flash_fwd_kernel_traitsILi64ELi64ELi256ELi4ELb0ELb0EN7cutlass6half_tE19Flash_kernel_traitsILi64ELi64ELi256ELi4ES3_EELb1ELb0ELb1ELb0ELb0ELb1ELb1ELb1EEEvNS_16Flash_fwd_paramsE,@function
        .size           _ZN5flash24flash_fwd_splitkv_kernelI23Flash_fwd_kernel_traitsILi64ELi64ELi256ELi4ELb0ELb0EN7cutlass6half_tE19Flash_kernel_traitsILi64ELi64ELi256ELi4ES3_EELb1ELb0ELb1ELb0ELb0ELb1ELb1ELb1EEEvNS_16Flash_fwd_paramsE,(.L_x_7853 - _ZN5flash24flash_fwd_splitkv_kernelI23Flash_fwd_kernel_traitsILi64ELi64ELi256ELi4ELb0ELb0EN7cutlass6half_tE19Flash_kernel_traitsILi64ELi64ELi256ELi4ES3_EELb1ELb0ELb1ELb0ELb0ELb1ELb1ELb1EEEvNS_16Flash_fwd_paramsE)
        .other          _ZN5flash24flash_fwd_splitkv_kernelI23Flash_fwd_kernel_traitsILi64ELi64ELi256ELi4ELb0ELb0EN7cutlass6half_tE19Flash_kernel_traitsILi64ELi64ELi256ELi4ES3_EELb1ELb0ELb1ELb0ELb0ELb1ELb1ELb1EEEvNS_16Flash_fwd_paramsE,@"STO_CUDA_ENTRY STV_DEFAULT"
_ZN5flash24flash_fwd_splitkv_kernelI23Flash_fwd_kernel_traitsILi64ELi64ELi256ELi4ELb0ELb0EN7cutlass6half_tE19Flash_kernel_traitsILi64ELi64ELi256ELi4ES3_EELb1ELb0ELb1ELb0ELb0ELb1ELb1ELb1EEEvNS_16Flash_fwd_paramsE:
.text._ZN5flash24flash_fwd_splitkv_kernelI23Flash_fwd_kernel_traitsILi64ELi64ELi256ELi4ELb0ELb0EN7cutlass6half_tE19Flash_kernel_traitsILi64ELi64ELi256ELi4ES3_EELb1ELb0ELb1ELb0ELb0ELb1ELb1ELb1EEEvNS_16Flash_fwd_paramsE:
        /* <DEDUP_REMOVED lines=30> */
[----:B-1----:R-:W-:Y:S05]  /*01e0*/  CALL.REL.NOINC `($_ZN5flash24flash_fwd_splitkv_kernelI23Flash_fwd_kernel_traitsILi64ELi64ELi256ELi4ELb0ELb0EN7cutlass6half_tE19Flash_kernel_traitsILi64ELi64ELi256ELi4ES3_EELb1ELb0ELb1ELb0ELb0ELb1ELb1ELb1EEEvNS_16Flash_fwd_paramsE$_ZN5flash30compute_attn_1rowblock_splitkvI23Flash_fwd_kernel_traitsILi64ELi64ELi256ELi4ELb0ELb0EN7cutlass6half_tE19Flash_kernel_traitsILi64ELi64ELi256ELi4ES3_EELb1ELb0ELb1ELb0ELb0ELb1ELb1ELb1ENS_16Flash_fwd_paramsEEEvRKT8_iiiii) ;  /* 0x0000000000087944 */ /* 0x002fea0003c00000 */
[----:B------:R-:W-:Y:S05]  /*01f0*/  BSYNC B3 ;  /* 0x0000000000037941 */ /* 0x000fea0003800000 */
.L_x_4307:
[----:B------:R-:W-:Y:S05]  /*0200*/  EXIT ;  /* 0x000000000000794d */ /* 0x000fea0003800000 */
        .type           $_ZN5flash24flash_fwd_splitkv_kernelI23Flash_fwd_kernel_traitsILi64ELi64ELi256ELi4ELb0ELb0EN7cutlass6half_tE19Flash_kernel_traitsILi64ELi64ELi256ELi4ES3_EELb1ELb0ELb1ELb0ELb0ELb1ELb1ELb1EEEvNS_16Flash_fwd_paramsE$_ZN5flash30compute_attn_1rowblock_splitkvI23Flash_fwd_kernel_traitsILi64ELi64ELi256ELi4ELb0ELb0EN7cutlass6half_tE19Flash_kernel_traitsILi64ELi64ELi256ELi4ES3_EELb1ELb0ELb1ELb0ELb0ELb1ELb1ELb1ENS_16Flash_fwd_paramsEEEvRKT8_iiiii,@function
        .size           $_ZN5flash24flash_fwd_splitkv_kernelI23Flash_fwd_kernel_traitsILi64ELi64ELi256ELi4ELb0ELb0EN7cutlass6half_tE19Flash_kernel_traitsILi64ELi64ELi256ELi4ES3_EELb1ELb0ELb1ELb0ELb0ELb1ELb1ELb1EEEvNS_16Flash_fwd_paramsE$_ZN5flash30compute_attn_1rowblock_splitkvI23Flash_fwd_kernel_traitsILi64ELi64ELi256ELi4ELb0ELb0EN7cutlass6half_tE19Flash_kernel_traitsILi64ELi64ELi256ELi4ES3_EELb1ELb0ELb1ELb0ELb0ELb1ELb1ELb1ENS_16Flash_fwd_paramsEEEvRKT8_iiiii,(.L_x_7853 - $_ZN5flash24flash_fwd_splitkv_kernelI23Flash_fwd_kernel_traitsILi64ELi64ELi256ELi4ELb0ELb0EN7cutlass6half_tE19Flash_kernel_traitsILi64ELi64ELi256ELi4ES3_EELb1ELb0ELb1ELb0ELb0ELb1ELb1ELb1EEEvNS_16Flash_fwd_paramsE$_ZN5flash30compute_attn_1rowblock_splitkvI23Flash_fwd_kernel_traitsILi64ELi64ELi256ELi4ELb0ELb0EN7cutlass6half_tE19Flash_kernel_traitsILi64ELi64ELi256ELi4ES3_EELb1ELb0ELb1ELb0ELb0ELb1ELb1ELb1ENS_16Flash_fwd_paramsEEEvRKT8_iiiii)
$_ZN5flash24flash_fwd_splitkv_kernelI23Flash_fwd_kernel_traitsILi64ELi64ELi256ELi4ELb0ELb0EN7cutlass6half_tE19Flash_kernel_traitsILi64ELi64ELi256ELi4ES3_EELb1ELb0ELb1ELb0ELb0ELb1ELb1ELb1EEEvNS_16Flash_fwd_paramsE$_ZN5flash30compute_attn_1rowblock_splitkvI23Flash_fwd_kernel_traitsILi64ELi64ELi256ELi4ELb0ELb0EN7cutlass6half_tE19Flash_kernel_traitsILi64ELi64ELi256ELi4ES3_EELb1ELb0ELb1ELb0ELb0ELb1ELb1ELb1ENS_16Flash_fwd_paramsEEEvRKT8_iiiii:
        /* <DEDUP_REMOVED lines=29> */
.L_x_4309:
[----:B------:R-:W-:Y:S05]  /*03e0*/  BSYNC B0 ;  /* 0x0000000000007941 */ /* 0x000fea0003800000 */
.L_x_4308:
        /* <DEDUP_REMOVED lines=8> */
.L_x_4311:
[----:B------:R3:W5:Y:S02]  /*0470*/  LD.E R0, desc[UR6][R22.64+0xb8] ;  /* 0x0000b80616007980 */ /* 0x000764000c101900 */
.L_x_4312:
[----:B------:R-:W-:Y:S05]  /*0480*/  BSYNC B0 ;  /* 0x0000000000007941 */ /* 0x000fea0003800000 */
.L_x_4310:
        /* <DEDUP_REMOVED lines=8> */
[----:B--2---:R-:W-:-:S05]  /*0510*/  IADD3 R0, R2, -R14, RZ ;  /* 0x8000000e02007210 */ /* 0x004fca0007ffe0ff */
[----:B------:R2:W-:Y:S01]  /*0520*/  STL [R1+0x4], R0 ;  /* 0x0000040001007387 */ /* 0x0005e20000100800 */
[----:B------:R-:W-:Y:S05]  /*0530*/  BRA `(.L_x_4315) ;  /* 0x0000000000287947 */ /* 0x000fea0003800000 */
.L_x_4314:
[----:B------:R-:W2:Y:S01]  /*0540*/  LD.E.64 R2, desc[UR6][R22.64+0x108] ;  /* 0x0001080616027980 */ /* 0x000ea2000c101b00 */
[----:B------:R-:W-:Y:S01]  /*0550*/  BSSY B0, `(.L_x_4316) ;  /* 0x0000006000007945 */ /* 0x000fe20003800000 */
[----:B------:R-:W-:Y:S01]  /*0560*/  IMAD.MOV.U32 R0, RZ, RZ, RZ ;  /* 0x000000ffff007224 */ /* 0x000fe200078e00ff */
[----:B--2---:R-:W-:-:S04]  /*0570*/  ISETP.NE.U32.AND P0, PT, R2, RZ, PT ;  /* 0x000000ff0200720c */ /* 0x004fc80003f05070 */
[----:B------:R-:W-:-:S13]  /*0580*/  ISETP.NE.AND.EX P0, PT, R3, RZ, PT, P0 ;  /* 0x000000ff0300720c */ /* 0x000fda0003f05300 */
[----:B------:R-:W-:Y:S05]  /*0590*/  @!P0 BRA `(.L_x_4317) ;  /* 0x0000000000048947 */ /* 0x000fea0003800000 */
[----:B------:R2:W5:Y:S02]  /*05a0*/  LD.E R0, desc[UR6][R22.64+0xbc] ;  /* 0x0000bc0616007980 */ /* 0x000564000c101900 */
.L_x_4317:
[----:B------:R-:W-:Y:S05]  /*05b0*/  BSYNC B0 ;  /* 0x0000000000007941 */ /* 0x000fea0003800000 */
.L_x_4316:
[----:B-----5:R-:W-:-:S05]  /*05c0*/  IADD3 R0, R166, R0, RZ ;  /* 0x00000000a6007210 */ /* 0x020fca0007ffe0ff */
[----:B------:R4:W-:Y:S02]  /*05d0*/  STL [R1+0x4], R0 ;  /* 0x0000040001007387 */ /* 0x0009e40000100800 */
.L_x_4315:
[----:B------:R-:W-:Y:S05]  /*05e0*/  BSYNC B1 ;  /* 0x0000000000017941 */ /* 0x000fea0003800000 */
.L_x_4313:
[----:B------:R-:W5:Y:S01]  /*05f0*/  S2R R38, SR_CTAID.X ;  /* 0x0000000000267919 */ /* 0x000f620000002500 */
[----:B------:R-:W-:Y:S01]  /*0600*/  MOV R15, 0x1f0 ;  /* 0x000001f0000f7802 */ /* 0x000fe20000000f00 */
[----:B------:R-:W-:-:S03]  /*0610*/  IMAD.MOV.U32 R3, RZ, RZ, 0x0 ;  /* 0x00000000ff037424 */ /* 0x000fc600078e00ff */
[----:B------:R-:W-:Y:S01]  /*0620*/  MOV R2, R15 ;  /* 0x0000000f00027202 */ /* 0x000fe20000000f00 */
[----:B-----5:R-:W-:-:S05]  /*0630*/  IMAD.SHL.U32 R13, R38, 0x40, RZ ;  /* 0x00000040260d7824 */ /* 0x020fca00078e00ff */
[----:B------:R-:W-:-:S13]  /*0640*/  ISETP.GT.AND P0, PT, R16, R13, PT ;  /* 0x0000000d1000720c */ /* 0x000fda0003f04270 */
[----:B-1234-:R-:W-:Y:S05]  /*0650*/  @!P0 RET.REL.NODEC R2 `(_ZN5flash24flash_fwd_splitkv_kernelI23Flash_fwd_kernel_traitsILi64ELi64ELi256ELi4ELb0ELb0EN7cutlass6half_tE19Flash_kernel_traitsILi64ELi64ELi256ELi4ES3_EELb1ELb0ELb1ELb0ELb0ELb1ELb1ELb1EEEvNS_16Flash_fwd_paramsE) ;  /* 0xfffffff802688950 */ /* 0x01efea0003c3ffff */
[----:B------:R-:W2:Y:S04]  /*0660*/  LD.E R0, desc[UR6][R22.64+0xb8] ;  /* 0x0000b80616007980 */ /* 0x000ea8000c101900 */
[----:B------:R-:W3:Y:S04]  /*0670*/  LDL R11, [R1+0x4] ;  /* 0x00000400010b7983 */ /* 0x000ee80000100800 */
[----:B------:R-:W4:Y:S01]  /*0680*/  LD.E R10, desc[UR6][R22.64+0x188] ;  /* 0x00018806160a7980 */ /* 0x000f22000c101900 */
[----:B------:R-:W-:-:S04]  /*0690*/  IABS R4, R7 ;  /* 0x0000000700047213 */ /* 0x000fc80000000000 */
[----:B------:R-:W1:Y:S08]  /*06a0*/  I2F.RP R2, R4 ;  /* 0x0000000400027306 */ /* 0x000e700000209400 */
[----:B-1----:R-:W1:Y:S02]  /*06b0*/  MUFU.RCP R2, R2 ;  /* 0x0000000200027308 */ /* 0x002e640000001000 */
[----:B-1----:R-:W-:-:S06]  /*06c0*/  VIADD R2, R2, 0xffffffe ;  /* 0x0ffffffe02027836 */ /* 0x002fcc0000000000 */
[----:B------:R1:W5:Y:S01]  /*06d0*/  F2I.FTZ.U32.TRUNC.NTZ R3, R2 ;  /* 0x0000000200037305 */ /* 0x000362000021f000 */
[----:B------:R-:W-:Y:S01]  /*06e0*/  IABS R8, R7 ;  /* 0x0000000700087213 */ /* 0x000fe20000000000 */
[----:B------:R-:W1:Y:S01]  /*06f0*/  S2R R36, SR_TID.X ;  /* 0x0000000000247919 */ /* 0x000e620000002100 */
[----:B--2---:R-:W-:-:S05]  /*0700*/  VIADD R0, R0, 0xff ;  /* 0x000000ff00007836 */ /* 0x004fca0000000000 */
[----:B-1----:R-:W-:-:S04]  /*0710*/  SHF.R.S32.HI R2, RZ, 0x1f, R0 ;  /* 0x0000001fff027819 */ /* 0x002fc80000011400 */
[----:B------:R-:W-:-:S04]  /*0720*/  LEA.HI R0, R2, R0, RZ, 0x8 ;  /* 0x0000000002007211 */ /* 0x000fc800078f40ff */
[----:B------:R-:W-:Y:S01]  /*0730*/  LEA.HI.SX32 R0, R0, R7, 0x18 ;  /* 0x0000000700007211 */ /* 0x000fe200078fc2ff */
[----:B-----5:R-:W-:-:S04]  /*0740*/  IMAD.MOV R2, RZ, RZ, -R3 ;  /* 0x000000ffff027224 */ /* 0x020fc800078e0a03 */
        /* <DEDUP_REMOVED lines=9> */
[----:B------:R-:W-:-:S05]  /*07e0*/  IMAD R2, R0, R3, R2 ;  /* 0x0000000300027224 */ /* 0x000fca00078e0202 */
[----:B------:R-:W-:-:S13]  /*07f0*/  ISETP.GT.U32.AND P1, PT, R4, R2, PT ;  /* 0x000000020400720c */ /* 0x000fda0003f24070 */
[----:B------:R-:W-:-:S05]  /*0800*/  @!P1 IMAD.IADD R2, R2, 0x1, -R4 ;  /* 0x0000000102029824 */ /* 0x000fca00078e0a04 */
[----:B------:R-:W-:Y:S02]  /*0810*/  ISETP.GE.U32.AND P2, PT, R2, R4, PT ;  /* 0x000000040200720c */ /* 0x000fe40003f46070 */
[----:B------:R-:W-:Y:S01]  /*0820*/  LOP3.LUT R2, R5, R7, RZ, 0x3c, !PT ;  /* 0x0000000705027212 */ /* 0x000fe200078e3cff */
[----:B------:R-:W-:Y:S01]  /*0830*/  @!P1 VIADD R0, R0, 0x1 ;  /* 0x0000000100009836 */ /* 0x000fe20000000000 */
[----:B------:R-:W-:Y:S02]  /*0840*/  ISETP.NE.AND P1, PT, R7, RZ, PT ;  /* 0x000000ff0700720c */ /* 0x000fe40003f25270 */
[----:B------:R-:W-:Y:S01]  /*0850*/  ISETP.GE.AND P0, PT, R2, RZ, PT ;  /* 0x000000ff0200720c */ /* 0x000fe20003f06270 */
[----:B---3--:R-:W-:Y:S01]  /*0860*/  VIADD R3, R11, 0xff ;  /* 0x000000ff0b037836 */ /* 0x008fe20000000000 */
[----:B------:R-:W-:-:S05]  /*0870*/  IADD3 R2, -R16, 0x13f, R13 ;  /* 0x0000013f10027810 */ /* 0x000fca0007ffe10d */
[----:B------:R-:W-:Y:S01]  /*0880*/  @P2 VIADD R0, R0, 0x1 ;  /* 0x0000000100002836 */ /* 0x000fe20000000000 */
[----:B----4-:R-:W-:Y:S02]  /*0890*/  IADD3 R2, R10, R2, R11 ;  /* 0x000000020a027210 */ /* 0x010fe40007ffe00b */
[----:B------:R-:W-:-:S03]  /*08a0*/  SHF.R.S32.HI R4, RZ, 0x1f, R3 ;  /* 0x0000001fff047819 */ /* 0x000fc60000011403 */
[----:B------:R-:W-:Y:S01]  /*08b0*/  @!P0 IMAD.MOV R0, RZ, RZ, -R0 ;  /* 0x000000ffff008224 */ /* 0x000fe200078e0a00 */
[----:B------:R-:W-:Y:S02]  /*08c0*/  @!P1 LOP3.LUT R0, RZ, R7, RZ, 0x33, !PT ;  /* 0x00000007ff009212 */ /* 0x000fe400078e33ff */
[----:B------:R-:W-:Y:S02]  /*08d0*/  SHF.R.S32.HI R5, RZ, 0x1f, R2 ;  /* 0x0000001fff057819 */ /* 0x000fe40000011402 */
[----:B------:R-:W-:Y:S01]  /*08e0*/  LEA.HI R3, R4, R3, RZ, 0x8 ;  /* 0x0000000304037211 */ /* 0x000fe200078f40ff */
[----:B------:R-:W-:Y:S01]  /*08f0*/  IMAD R37, R0, UR8, RZ ;  /* 0x0000000800257c24 */ /* 0x000fe2000f8e02ff */
[----:B------:R-:W-:Y:S02]  /*0900*/  LEA.HI R2, R5, R2, RZ, 0x8 ;  /* 0x0000000205027211 */ /* 0x000fe400078f40ff */
[----:B------:R-:W-:Y:S02]  /*0910*/  SHF.R.S32.HI R3, RZ, 0x8, R3 ;  /* 0x00000008ff037819 */ /* 0x000fe40000011403 */
[----:B------:R-:W-:-:S02]  /*0920*/  SHF.R.S32.HI R2, RZ, 0x8, R2 ;  /* 0x00000008ff027819 */ /* 0x000fc40000011402 */
[----:B------:R-:W-:-:S04]  /*0930*/  VIADDMNMX R0, R37, R0, R3, PT ;  /* 0x0000000025007246 */ /* 0x000fc80003800103 */
[----:B------:R-:W-:Y:S01]  /*0940*/  VIMNMX R34, R0, R2, PT ;  /* 0x0000000200227248 */ /* 0x000fe20003fe0100 */
[----:B------:R1:W-:Y:S04]  /*0950*/  STL [R1+0x158], R37 ;  /* 0x0001582501007387 */ /* 0x0003e80000100800 */
[----:B------:R1:W-:Y:S01]  /*0960*/  STL [R1+0x64], R34 ;  /* 0x0000642201007387 */ /* 0x0003e20000100800 */
[----:B------:R-:W-:-:S13]  /*0970*/  ISETP.GE.AND P0, PT, R37, R34, PT ;  /* 0x000000222500720c */ /* 0x000fda0003f06270 */
[----:B------:R-:W-:Y:S05]  /*0980*/  @!P0 BRA `(.L_x_4318) ;  /* 0x0000000400748947 */ /* 0x000fea0003800000 */
[----:B------:R-:W2:Y:S04]  /*0990*/  LD.E.64 R4, desc[UR6][R22.64+0xb0] ;  /* 0x0000b00616047980 */ /* 0x000ea8000c101b00 */
[----:B------:R-:W3:Y:S04]  /*09a0*/  LDL.LU R12, [R1+0x160] ;  /* 0x00016000010c7983 */ /* 0x000ee80000300800 */
[----:B------:R-:W3:Y:S04]  /*09b0*/  LD.E R2, desc[UR6][R22.64+0x60] ;  /* 0x0000600616027980 */ /* 0x000ee8000c101900 */
[----:B------:R-:W4:Y:S04]  /*09c0*/  LD.E R11, desc[UR6][R22.64+0xcc] ;  /* 0x0000cc06160b7980 */ /* 0x000f28000c101900 */
[----:B------:R-:W5:Y:S04]  /*09d0*/  LD.E R9, desc[UR6][R22.64+0xc0] ;  /* 0x0000c00616097980 */ /* 0x000f68000c101900 */
[----:B------:R-:W5:Y:S04]  /*09e0*/  LD.E.64 R6, desc[UR6][R22.64+0x78] ;  /* 0x0000780616067980 */ /* 0x000f68000c101b00 */
[----:B------:R-:W5:Y:S01]  /*09f0*/  LD.E.64 R22, desc[UR6][R22.64+0xa8] ;  /* 0x0000a80616167980 */ /* 0x000f62000c101b00 */
[----:B------:R-:W-:-:S04]  /*0a00*/  SHF.R.S32.HI R3, RZ, 0x1f, R36 ;  /* 0x0000001fff037819 */ /* 0x000fc80000011424 */
[----:B------:R-:W-:-:S04]  /*0a10*/  LEA.HI R3, R3, R36, RZ, 0x4 ;  /* 0x0000002403037211 */ /* 0x000fc800078f20ff */
[----:B------:R-:W-:-:S05]  /*0a20*/  LOP3.LUT R8, R3, 0xfffffff0, RZ, 0xc0, !PT ;  /* 0xfffffff003087812 */ /* 0x000fca00078ec0ff */
[----:B------:R-:W-:Y:S02]  /*0a30*/  IMAD.IADD R8, R36, 0x1, -R8 ;  /* 0x0000000124087824 */ /* 0x000fe400078e0a08 */
[----:B------:R-:W-:Y:S02]  /*0a40*/  IMAD.IADD R10, R16, 0x1, -R13 ;  /* 0x00000001100a7824 */ /* 0x000fe400078e0a0d */
[----:B--2---:R-:W-:-:S04]  /*0a50*/  IMAD R0, R4, UR8, R32 ;  /* 0x0000000804007c24 */ /* 0x004fc8000f8e0220 */
[----:B---3--:R-:W-:Y:S02]  /*0a60*/  IMAD R0, R0, R2, R12 ;  /* 0x0000000200007224 */ /* 0x008fe400078e020c */
[----:B------:R-:W-:Y:S02]  /*0a70*/  IMAD.SHL.U32 R2, R8, 0x4, RZ ;  /* 0x0000000408027824 */ /* 0x000fe400078e00ff */
[----:B------:R-:W-:Y:S01]  /*0a80*/  IMAD R12, R5, R0, R13 ;  /* 0x00000000050c7224 */ /* 0x000fe200078e020d */
[----:B------:R-:W-:Y:S02]  /*0a90*/  SHF.R.S32.HI R0, RZ, 0x4, R3 ;  /* 0x00000004ff007819 */ /* 0x000fe40000011403 */
[----:B------:R-:W-:Y:S01]  /*0aa0*/  SHF.R.S32.HI R3, RZ, 0x1f, R2 ;  /* 0x0000001fff037819 */ /* 0x000fe20000011402 */
[----:B----4-:R-:W-:Y:S02]  /*0ab0*/  IMAD R11, R12, R11, RZ ;  /* 0x0000000b0c0b7224 */ /* 0x010fe400078e02ff */
[----:B------:R-:W-:-:S02]  /*0ac0*/  VIADD R13, R0, 0x8 ;  /* 0x00000008000d7836 */ /* 0x000fc40000000000 */
[----:B------:R-:W-:Y:S01]  /*0ad0*/  IMAD.WIDE R4, R0, 0x40, R2 ;  /* 0x0000004000047825 */ /* 0x000fe200078e0202 */
[----:B-----5:R-:W-:-:S03]  /*0ae0*/  ISETP.GE.AND P3, PT, R2, R9, PT ;  /* 0x000000090200720c */ /* 0x020fc60003f66270 */
        /* <DEDUP_REMOVED lines=54> */
[----:B--2---:R-:W-:Y:S01]  /*0e50*/  @!P4 IMAD.MOV.U32 R6, RZ, RZ, -0x800000 ;  /* 0xff800000ff06c424 */ /* 0x004fe200078e00ff */
[----:B------:R2:W-:Y:S03]  /*0e60*/  @!P3 ST.E desc[UR6][R4.64+0x80], R3 ;  /* 0x000080030400b985 */ /* 0x0005e6000c101906 */
[----:B------:R-:W-:Y:S02]  /*0e70*/  @!P6 IMAD.MOV.U32 R7, RZ, RZ, -0x800000 ;  /* 0xff800000ff07e424 */ /* 0x000fe400078e00ff */
[----:B---3--:R-:W-:Y:S01]  /*0e80*/  @!P2 IMAD.MOV.U32 R2, RZ, RZ, -0x800000 ;  /* 0xff800000ff02a424 */ /* 0x008fe200078e00ff */
[----:B------:R-:W-:Y:S04]  /*0e90*/  @!P4 ST.E desc[UR6][R4.64+0x60], R6 ;  /* 0x000060060400c985 */ /* 0x000fe8000c101906 */
[----:B------:R3:W-:Y:S01]  /*0ea0*/  @!P2 ST.E desc[UR6][R4.64+0xa0], R2 ;  /* 0x0000a0020400a985 */ /* 0x0007e2000c101906 */
[----:B----4-:R-:W-:-:S03]  /*0eb0*/  @!P1 IMAD.MOV.U32 R0, RZ, RZ, -0x800000 ;  /* 0xff800000ff009424 */ /* 0x010fc600078e00ff */
[----:B------:R-:W-:Y:S01]  /*0ec0*/  @!P6 ST.E desc[UR6][R4.64], R7 ;  /* 0x000000070400e985 */ /* 0x000fe2000c101906 */
[----:B--2---:R-:W-:-:S03]  /*0ed0*/  IMAD.MOV.U32 R3, RZ, RZ, 0x0 ;  /* 0x00000000ff037424 */ /* 0x004fc600078e00ff */
[----:B------:R1:W-:Y:S01]  /*0ee0*/  @!P1 ST.E desc[UR6][R4.64+0xc0], R0 ;  /* 0x0000c00004009985 */ /* 0x0003e2000c101906 */
[----:B---3--:R-:W-:-:S04]  /*0ef0*/  IMAD.MOV.U32 R2, RZ, RZ, R15 ;  /* 0x000000ffff027224 */ /* 0x008fc800078e000f */
[----:B-1----:R-:W-:Y:S05]  /*0f00*/  @P0 RET.REL.NODEC R2 `(_ZN5flash24flash_fwd_splitkv_kernelI23Flash_fwd_kernel_traitsILi64ELi64ELi256ELi4ELb0ELb0EN7cutlass6half_tE19Flash_kernel_traitsILi64ELi64ELi256ELi4ES3_EELb1ELb0ELb1ELb0ELb0ELb1ELb1ELb1EEEvNS_16Flash_fwd_paramsE) ;  /* 0xfffffff0023c0950 */ /* 0x002fea0003c3ffff */
[----:B------:R-:W-:Y:S02]  /*0f10*/  MOV R0, 0xff800000 ;  /* 0xff80000000007802 */ /* 0x000fe40000000f00 */
[----:B------:R-:W-:Y:S02]  /*0f20*/  MOV R2, R15 ;  /* 0x0000000f00027202 */ /* 0x000fe40000000f00 */
[----:B------:R-:W-:Y:S01]  /*0f30*/  MOV R3, 0x0 ;  /* 0x0000000000037802 */ /* 0x000fe20000000f00 */
[----:B------:R1:W-:Y:S03]  /*0f40*/  ST.E desc[UR6][R4.64+0xe0], R0 ;  /* 0x0000e00004007985 */ /* 0x0003e6000c101906 */
[----:B-1----:R-:W-:Y:S05]  /*0f50*/  RET.REL.NODEC R2 `(_ZN5flash24flash_fwd_splitkv_kernelI23Flash_fwd_kernel_traitsILi64ELi64ELi256ELi4ELb0ELb0EN7cutlass6half_tE19Flash_kernel_traitsILi64ELi64ELi256ELi4ES3_EELb1ELb0ELb1ELb0ELb0ELb1ELb1ELb1EEEvNS_16Flash_fwd_paramsE) ;  /* 0xfffffff002287950 */ /* 0x002fea0003c3ffff */
.L_x_4318:
[----:B------:R-:W2:Y:S04]  /*0f60*/  LD.E.64 R2, desc[UR6][R22.64+0x160] ;  /* 0x0001600616027980 */ /* 0x000ea8000c101b00 */
[----:B------:R-:W3:Y:S04]  /*0f70*/  LD.E.64 R4, desc[UR6][R22.64+0x158] ;  /* 0x0001580616047980 */ /* 0x000ee8000c101b00 */
[----:B------:R-:W5:Y:S01]  /*0f80*/  LDL R39, [R1+0x160] ;  /* 0x0001600001277983 */ /* 0x000f620000100800 */
[----:B--2---:R-:W-:-:S04]  /*0f90*/  ISETP.NE.U32.AND P1, PT, R2, RZ, PT ;  /* 0x000000ff0200720c */ /* 0x004fc80003f25070 */
[----:B------:R-:W-:-:S13]  /*0fa0*/  ISETP.NE.AND.EX P1, PT, R3, RZ, PT, P1 ;  /* 0x000000ff0300720c */ /* 0x000fda0003f25310 */
[----:B------:R-:W2:Y:S01]  /*0fb0*/  @P1 LD.E.64 R6, desc[UR6][R22.64+0x168] ;  /* 0x0001680616061980 */ /* 0x000ea2000c101b00 */
[----:B---3--:R-:W-:-:S04]  /*0fc0*/  ISETP.NE.U32.AND P0, PT, R4, RZ, PT ;  /* 0x000000ff0400720c */ /* 0x008fc80003f05070 */
[----:B------:R-:W-:Y:S01]  /*0fd0*/  ISETP.NE.AND.EX P0, PT, R5, RZ, PT, P0 ;  /* 0x000000ff0500720c */ /* 0x000fe20003f05300 */
[--C-:B------:R-:W-:Y:S01]  /*0fe0*/  IMAD.MOV.U32 R13, RZ, RZ, R32.reuse ;  /* 0x000000ffff0d7224 */ /* 0x100fe200078e0020 */
[----:B------:R-:W-:-:S11]  /*0ff0*/  @P1 SHF.R.S32.HI R0, RZ, 0x1f, R32 ;  /* 0x0000001fff001819 */ /* 0x000fd60000011420 */
[----:B------:R-:W-:-:S05]  /*1000*/  @P0 IMAD.WIDE R4, R32, 0x4, R4 ;  /* 0x0000000420040825 */ /* 0x000fca00078e0204 */
[----:B------:R3:W5:Y:S01]  /*1010*/  @P0 LD.E R13, desc[UR6][R4.64] ;  /* 0x00000006040d0980 */ /* 0x000762000c101900 */
[----:B------:R-:W-:Y:S01]  /*1020*/  BSSY B0, `(.L_x_4319) ;  /* 0x00000be000007945 */ /* 0x000fe20003800000 */
[-C--:B--2---:R-:W-:Y:S02]  /*1030*/  @P1 IMAD R7, R7, R32.reuse, RZ ;  /* 0x0000002007071224 */ /* 0x084fe400078e02ff */
[----:B---3--:R-:W-:-:S04]  /*1040*/  @P1 IMAD.WIDE.U32 R4, R6, R32, RZ ;  /* 0x0000002006041225 */ /* 0x008fc800078e00ff */
        /* <DEDUP_REMOVED lines=11> */
[----:B------:R-:W2:Y:S04]  /*1100*/  LD.E R14, desc[UR6][R22.64+0x170] ;  /* 0x00017006160e7980 */ /* 0x000ea8000c101900 */
[----:B------:R-:W3:Y:S01]  /*1110*/  LD.E R15, desc[UR6][R22.64+0x68] ;  /* 0x00006806160f7980 */ /* 0x000ee2000c101900 */
[----:B------:R-:W-:-:S03]  /*1120*/  LEA R20, R34, 0xffffff00, 0x8 ;  /* 0xffffff0022147811 */ /* 0x000fc600078e40ff */
[----:B------:R-:W4:Y:S04]  /*1130*/  LD.E.64 R18, desc[UR6][R22.64+0x40] ;  /* 0x0000400616127980 */ /* 0x000f28000c101b00 */
[----:B------:R-:W4:Y:S04]  /*1140*/  LD.E.64 R190, desc[UR6][R22.64+0x38] ;  /* 0x0000380616be7980 */ /* 0x000f28000c101b00 */
[----:B------:R-:W4:Y:S04]  /*1150*/  LD.E.64 R8, desc[UR6][R22.64+0x28] ;  /* 0x0000280616087980 */ /* 0x000f28000c101b00 */
[----:B------:R-:W4:Y:S04]  /*1160*/  LD.E.64 R10, desc[UR6][R22.64+0x50] ;  /* 0x00005006160a7980 */ /* 0x000f28000c101b00 */
[----:B------:R-:W5:Y:S01]  /*1170*/  LD.E.64 R26, desc[UR6][R22.64+0x58] ;  /* 0x00005806161a7980 */ /* 0x000f62000c101b00 */
[----:B--2---:R-:W-:-:S04]  /*1180*/  IABS R4, R14 ;  /* 0x0000000e00047213 */ /* 0x004fc80000000000 */
[----:B------:R-:W2:Y:S08]  /*1190*/  I2F.RP R2, R4 ;  /* 0x0000000400027306 */ /* 0x000eb00000209400 */
[----:B--2---:R-:W2:Y:S02]  /*11a0*/  MUFU.RCP R2, R2 ;  /* 0x0000000200027308 */ /* 0x004ea40000001000 */
[----:B--2---:R-:W-:-:S06]  /*11b0*/  VIADD R2, R2, 0xffffffe ;  /* 0x0ffffffe02027836 */ /* 0x004fcc0000000000 */
[----:B------:R-:W2:Y:S01]  /*11c0*/  F2I.FTZ.U32.TRUNC.NTZ R3, R2 ;  /* 0x0000000200037305 */ /* 0x000ea2000021f000 */
[----:B------:R-:W-:Y:S01]  /*11d0*/  IABS R6, R14 ;  /* 0x0000000e00067213 */ /* 0x000fe20000000000 */
[----:B--2---:R-:W-:Y:S01]  /*11e0*/  IMAD.MOV R0, RZ, RZ, -R3 ;  /* 0x000000ffff007224 */ /* 0x004fe200078e0a03 */
[----:B------:R-:W-:-:S03]  /*11f0*/  MOV R2, RZ ;  /* 0x000000ff00027202 */ /* 0x000fc60000000f00 */
[----:B------:R-:W-:Y:S01]  /*1200*/  IMAD R5, R0, R4, RZ ;  /* 0x0000000400057224 */ /* 0x000fe200078e02ff */
[----:B------:R-:W-:-:S03]  /*1210*/  IABS R0, R20 ;  /* 0x0000001400007213 */ /* 0x000fc60000000000 */
[----:B------:R-:W-:-:S04]  /*1220*/  IMAD.HI.U32 R5, R3, R5, R2 ;  /* 0x0000000503057227 */ /* 0x000fc800078e0002 */
[----:B------:R-:W-:Y:S01]  /*1230*/  IMAD.MOV.U32 R2, RZ, RZ, R0 ;  /* 0x000000ffff027224 */ /* 0x000fe200078e0000 */
[----:B------:R-:W-:Y:S02]  /*1240*/  IADD3 R0, RZ, -R6, RZ ;  /* 0x80000006ff007210 */ /* 0x000fe40007ffe0ff */
[----:B------:R-:W2:Y:S03]  /*1250*/  LD.E.64 R6, desc[UR6][R22.64+0x20] ;  /* 0x0000200616067980 */ /* 0x000ea6000c101b00 */
        /* <DEDUP_REMOVED lines=15> */
[----:B------:R1:W2:Y:S01]  /*1350*/  LD.E R12, desc[UR6][R2.64] ;  /* 0x00000006020c7980 */ /* 0x0002a2000c101900 */
[----:B---3--:R-:W-:-:S04]  /*1360*/  IABS R4, R15 ;  /* 0x0000000f00047213 */ /* 0x008fc80000000000 */
[----:B-1----:R-:W1:Y:S08]  /*1370*/  I2F.RP R2, R4 ;  /* 0x0000000400027306 */ /* 0x002e700000209400 */
[----:B-1----:R-:W1:Y:S02]  /*1380*/  MUFU.RCP R2, R2 ;  /* 0x0000000200027308 */ /* 0x002e640000001000 */
[----:B-1----:R-:W-:-:S06]  /*1390*/  VIADD R2, R2, 0xffffffe ;  /* 0x0ffffffe02027836 */ /* 0x002fcc0000000000 */
[----:B------:R-:W1:Y:S01]  /*13a0*/  F2I.FTZ.U32.TRUNC.NTZ R3, R2 ;  /* 0x0000000200037305 */ /* 0x000e62000021f000 */
[----:B------:R-:W-:Y:S02]  /*13b0*/  IABS R16, R15 ;  /* 0x0000000f00107213 */ /* 0x000fe40000000000 */
[----:B-1----:R-:W-:Y:S01]  /*13c0*/  IADD3 R0, RZ, -R3, RZ ;  /* 0x80000003ff007210 */ /* 0x002fe20007ffe0ff */
[----:B------:R-:W-:-:S04]  /*13d0*/  IMAD.MOV.U32 R2, RZ, RZ, RZ ;  /* 0x000000ffff027224 */ /* 0x000fc800078e00ff */
[----:B-----5:R-:W-:Y:S01]  /*13e0*/  IMAD R13, R0, R4, RZ ;  /* 0x00000004000d7224 */ /* 0x020fe200078e02ff */
        /* <DEDUP_REMOVED lines=16> */
[----:B----4-:R1:W-:Y:S01]  /*14f0*/  STL.64 [R1+0x18], R18 ;  /* 0x0000181201007387 */ /* 0x0103e20000100a00 */
[----:B------:R-:W-:Y:S02]  /*1500*/  SHF.R.S32.HI R21, RZ, 0x1f, R14 ;  /* 0x0000001fff157819 */ /* 0x000fe4000001140e */
[----:B------:R-:W-:Y:S02]  /*1510*/  IMAD.MOV.U32 R0, RZ, RZ, R2 ;  /* 0x000000ffff007224 */ /* 0x000fe400078e0002 */
[----:B------:R-:W-:Y:S02]  /*1520*/  IMAD R4, R191, R14, RZ ;  /* 0x0000000ebf047224 */ /* 0x000fe400078e02ff */
[----:B------:R-:W-:Y:S02]  /*1530*/  @!P0 IMAD.MOV R0, RZ, RZ, -R0 ;  /* 0x000000ffff008224 */ /* 0x000fe400078e0a00 */
[----:B------:R-:W-:Y:S01]  /*1540*/  IMAD R4, R190, R21, R4 ;  /* 0x00000015be047224 */ /* 0x000fe200078e0204 */
[----:B------:R-:W-:-:S04]  /*1550*/  @!P1 LOP3.LUT R0, RZ, R15, RZ, 0x33, !PT ;  /* 0x0000000fff009212 */ /* 0x000fc800078e33ff */
[----:B------:R-:W-:Y:S02]  /*1560*/  SHF.R.S32.HI R28, RZ, 0x1f, R0 ;  /* 0x0000001fff1c7819 */ /* 0x000fe40000011400 */
[----:B--2---:R-:W-:Y:S01]  /*1570*/  SHF.R.S32.HI R16, RZ, 0x1f, R12 ;  /* 0x0000001fff107819 */ /* 0x004fe2000001140c */
        /* <DEDUP_REMOVED lines=19> */
.L_x_4320:
[----:B------:R-:W2:Y:S01]  /*16b0*/  LD.E R12, desc[UR6][R22.64+0x68] ;  /* 0x00006806160c7980 */ /* 0x000ea2000c101900 */
[----:B------:R-:W-:-:S03]  /*16c0*/  ISETP.NE.AND P3, PT, R24, -0x1, PT ;  /* 0xffffffff1800780c */ /* 0x000fc60003f65270 */
[----:B------:R-:W3:Y:S04]  /*16d0*/  LD.E.64 R2, desc[UR6][R22.64+0x40] ;  /* 0x0000400616027980 */ /* 0x000ee8000c101b00 */
[----:B------:R-:W4:Y:S04]  /*16e0*/  LD.E.64 R190, desc[UR6][R22.64+0x38] ;  /* 0x0000380616be7980 */ /* 0x000f28000c101b00 */
[----:B------:R-:W4:Y:S04]  /*16f0*/  LD.E.64 R18, desc[UR6][R22.64+0x50] ;  /* 0x0000500616127980 */ /* 0x000f28000c101b00 */
[----:B------:R-:W4:Y:S04]  /*1700*/  @!P3 LD.E.64 R10, desc[UR6][R22.64+0x20] ;  /* 0x00002006160ab980 */ /* 0x000f28000c101b00 */
[----:B------:R-:W4:Y:S04]  /*1710*/  @!P3 LD.E.64 R16, desc[UR6][R22.64+0x28] ;  /* 0x000028061610b980 */ /* 0x000f28000c101b00 */
[----:B------:R1:W5:Y:S02]  /*1720*/  LD.E.64 R26, desc[UR6][R22.64+0x58] ;  /* 0x00005806161a7980 */ /* 0x000364000c101b00 */
[----:B-----5:R-:W-:-:S02]  /*1730*/  @!P3 SHF.R.S32.HI R9, RZ, 0x1f, R13 ;  /* 0x0000001fff09b819 */ /* 0x020fc4000001140d */
[----:B------:R-:W-:-:S04]  /*1740*/  LEA R20, R34, 0xffffff00, 0x8 ;  /* 0xffffff0022147811 */ /* 0x000fc800078e40ff */
[----:B------:R-:W-:Y:S02]  /*1750*/  SHF.R.S32.HI R21, RZ, 0x1f, R20 ;  /* 0x0000001fff157819 */ /* 0x000fe40000011414 */
[----:B--2---:R-:W-:-:S04]  /*1760*/  IABS R0, R12 ;  /* 0x0000000c00007213 */ /* 0x004fc80000000000 */
[----:B------:R-:W-:Y:S01]  /*1770*/  MOV R6, R0 ;  /* 0x0000000000067202 */ /* 0x000fe20000000f00 */
[----:B---3--:R2:W-:Y:S01]  /*1780*/  STL.64 [R1+0x18], R2 ;  /* 0x0000180201007387 */ /* 0x0085e20000100a00 */
[----:B------:R-:W-:Y:S02]  /*1790*/  IMAD.MOV.U32 R25, RZ, RZ, R2 ;  /* 0x000000ffff197224 */ /* 0x000fe400078e0002 */
[----:B--2---:R-:W2:Y:S08]  /*17a0*/  I2F.RP R2, R6 ;  /* 0x0000000600027306 */ /* 0x004eb00000209400 */
[----:B--2---:R-:W2:Y:S01]  /*17b0*/  MUFU.RCP R2, R2 ;  /* 0x0000000200027308 */ /* 0x004ea20000001000 */
[----:B------:R-:W-:Y:S01]  /*17c0*/  MOV R28, R3 ;  /* 0x00000003001c7202 */ /* 0x000fe20000000f00 */
[----:B--2---:R-:W-:-:S06]  /*17d0*/  VIADD R2, R2, 0xffffffe ;  /* 0x0ffffffe02027836 */ /* 0x004fcc0000000000 */
[----:B------:R-:W2:Y:S01]  /*17e0*/  F2I.FTZ.U32.TRUNC.NTZ R3, R2 ;  /* 0x0000000200037305 */ /* 0x000ea2000021f000 */
[----:B------:R-:W-:Y:S02]  /*17f0*/  IABS R5, R12 ;  /* 0x0000000c00057213 */ /* 0x000fe40000000000 */
[----:B--2---:R-:W-:Y:S01]  /*1800*/  IADD3 R0, RZ, -R3, RZ ;  /* 0x80000003ff007210 */ /* 0x004fe20007ffe0ff */
        /* <DEDUP_REMOVED lines=8> */
[----:B----4-:R-:W-:-:S03]  /*1890*/  @!P3 IMAD R3, R191, R14, RZ ;  /* 0x0000000ebf03b224 */ /* 0x010fc600078e02ff */
        /* <DEDUP_REMOVED lines=20> */
[----:B------:R-:W-:Y:S01]  /*19e0*/  IMAD R5, R191, R20, RZ ;  /* 0x00000014bf057224 */ /* 0x000fe200078e02ff */
        /* <DEDUP_REMOVED lines=9> */
[----:B------:R-:W-:-:S03]  /*1a80*/  @!P3 IADD3 R3, R7, R0, RZ ;  /* 0x000000000703b210 */ /* 0x000fc60007ffe0ff */
[----:B------:R-:W-:Y:S01]  /*1a90*/  IMAD.MOV.U32 R0, RZ, RZ, R8 ;  /* 0x000000ffff007224 */ /* 0x000fe200078e0008 */
[----:B------:R-:W-:Y:S02]  /*1aa0*/  @P3 IADD3 R8, R14, R24, RZ ;  /* 0x000000180e083210 */ /* 0x000fe40007ffe0ff */
[----:B------:R-:W-:Y:S01]  /*1ab0*/  MOV R4, R2 ;  /* 0x0000000200047202 */ /* 0x000fe20000000f00 */
[----:B------:R-:W-:Y:S01]  /*1ac0*/  @!P1 IMAD.MOV R0, RZ, RZ, -R0 ;  /* 0x000000ffff009224 */ /* 0x000fe200078e0a00 */
[----:B------:R-:W-:Y:S02]  /*1ad0*/  @!P3 MOV R2, R6 ;  /* 0x000000060002b202 */ /* 0x000fe40000000f00 */
[----:B------:R-:W-:Y:S01]  /*1ae0*/  @!P0 LOP3.LUT R0, RZ, R12, RZ, 0x33, !PT ;  /* 0x0000000cff008212 */ /* 0x000fe200078e33ff */
[----:B------:R-:W-:Y:S01]  /*1af0*/  @!P3 IMAD R7, R17, R13, RZ ;  /* 0x0000000d1107b224 */ /* 0x000fe200078e02ff */
[----:B------:R-:W-:Y:S01]  /*1b00*/  @!P3 SHF.R.S32.HI R6, RZ, 0x1f, R13 ;  /* 0x0000001fff06b819 */ /* 0x000fe2000001140d */
[----:B------:R-:W-:Y:S01]  /*1b10*/  @P3 IMAD R11, R28, R8, RZ ;  /* 0x000000081c0b3224 */ /* 0x000fe200078e02ff */
[----:B------:R-:W-:Y:S01]  /*1b20*/  SHF.R.S32.HI R28, RZ, 0x1f, R0 ;  /* 0x0000001fff1c7819 */ /* 0x000fe20000011400 */
[----:B------:R-:W-:-:S02]  /*1b30*/  IMAD R10, R19, R0, RZ ;  /* 0x00000000130a7224 */ /* 0x000fc400078e02ff */
[----:B------:R-:W-:Y:S02]  /*1b40*/  @!P3 IMAD R12, R16, R6, R7 ;  /* 0x00000006100cb224 */ /* 0x000fe400078e0207 */
[----:B------:R-:W-:-:S04]  /*1b50*/  @P3 IMAD.WIDE.U32 R8, R25, R8, RZ ;  /* 0x0000000819083225 */ /* 0x000fc800078e00ff */
[----:B------:R-:W-:-:S04]  /*1b60*/  @!P3 IMAD.WIDE.U32 R6, R16, R13, R2 ;  /* 0x0000000d1006b225 */ /* 0x000fc800078e0002 */
        /* <DEDUP_REMOVED lines=9> */
.L_x_4321:
[----:B------:R-:W-:Y:S05]  /*1c00*/  BSYNC B0 ;  /* 0x0000000000007941 */ /* 0x000fea0003800000 */
.L_x_4319:
        /* <DEDUP_REMOVED lines=22> */
[----:B------:R-:W-:-:S04]  /*1d70*/  IMAD R10, R27, R16, RZ ;  /* 0x000000101b0a7224 */ /* 0x000fc800078e02ff */
[----:B------:R-:W-:Y:S01]  /*1d80*/  IMAD R10, R28, R26, R10 ;  /* 0x0000001a1c0a7224 */ /* 0x000fe200078e020a */
[----:B------:R-:W-:Y:S02]  /*1d90*/  SHF.R.S32.HI R213, RZ, 0x1f, R32 ;  /* 0x0000001fffd57819 */ /* 0x000fe40000011420 */
[----:B------:R-:W-:Y:S02]  /*1da0*/  SHF.R.S32.HI R219, RZ, 0x1f, R39 ;  /* 0x0000001fffdb7819 */ /* 0x000fe40000011427 */
[----:B------:R-:W-:Y:S01]  /*1db0*/  SHF.R.S32.HI R81, RZ, 0x1f, R80 ;  /* 0x0000001fff517819 */ /* 0x000fe20000011450 */
[----:B------:R-:W-:Y:S01]  /*1dc0*/  IMAD.MOV.U32 R188, RZ, RZ, 0x20 ;  /* 0x00000020ffbc7424 */ /* 0x000fe200078e00ff */
[C---:B------:R-:W-:Y:S01]  /*1dd0*/  SHF.L.U64.HI R200, R190.reuse, 0x4, R191 ;  /* 0x00000004bec87819 */ /* 0x040fe200000102bf */
[----:B------:R-:W-:Y:S01]  /*1de0*/  IMAD.SHL.U32 R118, R190, 0x10, RZ ;  /* 0x00000010be767824 */ /* 0x000fe200078e00ff */
[----:B------:R-:W-:Y:S01]  /*1df0*/  SHF.L.U32 R247, R220, 0x2, RZ ;  /* 0x00000002dcf77819 */ /* 0x000fe200000006ff */
        /* <DEDUP_REMOVED lines=65> */
[----:B------:R-:W-:Y:S04]  /*2210*/  STL [R1], R29 ;  /* 0x0000001d01007387 */ /* 0x000fe80000100800 */
[----:B------:R1:W-:Y:S01]  /*2220*/  STL [R1+0x30], R3 ;  /* 0x0000300301007387 */ /* 0x0003e20000100800 */
[----:B------:R-:W-:Y:S01]  /*2230*/  IMAD R5, R8, R171, R0 ;  /* 0x000000ab08057224 */ /* 0x000fe200078e0200 */
[----:B------:R-:W-:Y:S01]  /*2240*/  MOV R0, 0x10 ;  /* 0x0000001000007802 */ /* 0x000fe20000000f00 */
[----:B------:R-:W-:Y:S01]  /*2250*/  @!P4 IMAD.MOV.U32 R30, RZ, RZ, RZ ;  /* 0x000000ffff1ec224 */ /* 0x000fe200078e00ff */
[----:B------:R-:W-:Y:S01]  /*2260*/  SHF.L.U32 R201, R33, 0x4, RZ ;  /* 0x0000000421c97819 */ /* 0x000fe200000006ff */
[----:B------:R-:W-:Y:S01]  /*2270*/  IMAD.IADD R217, R215, 0x1, R5 ;  /* 0x00000001d7d97824 */ /* 0x000fe200078e0205 */
[----:B------:R-:W-:-:S02]  /*2280*/  SHF.R.S32.HI R225, RZ, 0x4, R21 ;  /* 0x00000004ffe17819 */ /* 0x000fc40000011415 */
        /* <DEDUP_REMOVED lines=241> */
.L_x_4426:
[----:B------:R-:W-:Y:S01]  /*31a0*/  LOP3.LUT R33, R33, 0xfffffeff, RZ, 0xc0, !PT ;  /* 0xfffffeff21217812 */ /* 0x000fe200078ec0ff */
[----:B--2---:R-:W2:Y:S01]  /*31b0*/  LDL R2, [R1+0x4] ;  /* 0x0000040001027983 */ /* 0x004ea20000100800 */
[----:B------:R-:W-:Y:S01]  /*31c0*/  IMAD.SHL.U32 R20, R19, 0x100, RZ ;  /* 0x0000010013147824 */ /* 0x000fe200078e00ff */
[----:B------:R-:W-:Y:S02]  /*31d0*/  BSSY B2, `(.L_x_4323) ;  /* 0x0000cb0000027945 */ /* 0x000fe40003800000 */
[----:B---3--:R-:W3:Y:S01]  /*31e0*/  LDL R3, [R1+0x8] ;  /* 0x0000080001037983 */ /* 0x008ee20000100800 */
[----:B------:R-:W-:Y:S03]  /*31f0*/  VIADD R18, R20, 0xffffff00 ;  /* 0xffffff0014127836 */ /* 0x000fe60000000000 */
[----:B----4-:R-:W4:Y:S01]  /*3200*/  LDL R0, [R1+0x30] ;  /* 0x0000300001007983 */ /* 0x010f220000100800 */
[--C-:B------:R-:W-:Y:S01]  /*3210*/  IMAD.IADD R69, R166, 0x1, -R18.reuse ;  /* 0x00000001a6457824 */ /* 0x100fe200078e0a12 */
[----:B---3--:R-:W-:Y:S01]  /*3220*/  ISETP.GE.AND P0, PT, R134, R3, PT ;  /* 0x000000038600720c */ /* 0x008fe20003f06270 */
[----:B--2---:R-:W-:Y:S05]  /*3230*/  IMAD.IADD R68, R2, 0x1, -R18 ;  /* 0x0000000102447824 */ /* 0x004fea00078e0a12 */
        /* <DEDUP_REMOVED lines=10> */
[----:B------:R-:W-:Y:S01]  /*32e0*/  @!P4 LEA R10, P2, R201, R75, 0x1 ;  /* 0x0000004bc90ac211 */ /* 0x000fe200078408ff */
        /* <DEDUP_REMOVED lines=15> */
[----:B----4-:R-:W-:Y:S02]  /*33e0*/  @!P3 LEA.HI.X R11, R201, R74, R0, 0x1, P2 ;  /* 0x0000004ac90bb211 */ /* 0x010fe400010f0c00 */
[C---:B------:R-:W-:Y:S02]  /*33f0*/  ISETP.GE.OR P2, PT, R93.reuse, R68, P0 ;  /* 0x000000445d00720c */ /* 0x040fe40000746670 */
        /* <DEDUP_REMOVED lines=253> */
.L_x_4327:
[----:B------:R-:W-:Y:S05]  /*43d0*/  BSYNC B0 ;  /* 0x0000000000007941 */ /* 0x000fea0003800000 */
.L_x_4326:
        /* <DEDUP_REMOVED lines=61> */
.L_x_4329:
[----:B------:R-:W-:Y:S05]  /*47b0*/  BSYNC B0 ;  /* 0x0000000000007941 */ /* 0x000fea0003800000 */
.L_x_4328:
        /* <DEDUP_REMOVED lines=64> */
.L_x_4331:
[----:B------:R-:W-:Y:S05]  /*4bc0*/  BSYNC B0 ;  /* 0x0000000000007941 */ /* 0x000fea0003800000 */
.L_x_4330:
        /* <DEDUP_REMOVED lines=71> */
.L_x_4333:
[----:B------:R-:W-:Y:S05]  /*5040*/  BSYNC B0 ;  /* 0x0000000000007941 */ /* 0x000fea0003800000 */
.L_x_4332:
        /* <DEDUP_REMOVED lines=64> */
.L_x_4335:
[----:B------:R-:W-:Y:S05]  /*5450*/  BSYNC B0 ;  /* 0x0000000000007941 */ /* 0x000fea0003800000 */
.L_x_4334:
        /* <DEDUP_REMOVED lines=71> */
.L_x_4337:
[----:B------:R-:W-:Y:S05]  /*58d0*/  BSYNC B0 ;  /* 0x0000000000007941 */ /* 0x000fea0003800000 */
.L_x_4336:
        /* <DEDUP_REMOVED lines=71> */
.L_x_4339:
[----:B------:R-:W-:Y:S05]  /*5d50*/  BSYNC B0 ;  /* 0x0000000000007941 */ /* 0x000fea0003800000 */
.L_x_4338:
        /* <DEDUP_REMOVED lines=71> */
.L_x_4341:
[----:B------:R-:W-:Y:S05]  /*61d0*/  BSYNC B0 ;  /* 0x0000000000007941 */ /* 0x000fea0003800000 */
.L_x_4340:
        /* <DEDUP_REMOVED lines=65> */
.L_x_4343:
[----:B------:R-:W-:Y:S05]  /*65f0*/  BSYNC B0 ;  /* 0x0000000000007941 */ /* 0x000fea0003800000 */
.L_x_4342:
        /* <DEDUP_REMOVED lines=71> */
.L_x_4345:
[----:B------:R-:W-:Y:S05]  /*6a70*/  BSYNC B0 ;  /* 0x0000000000007941 */ /* 0x000fea0003800000 */
.L_x_4344:
        /* <DEDUP_REMOVED lines=69> */
.L_x_4347:
[----:B------:R-:W-:Y:S05]  /*6ed0*/  BSYNC B0 ;  /* 0x0000000000007941 */ /* 0x000fea0003800000 */
.L_x_4346:
        /* <DEDUP_REMOVED lines=80> */
.L_x_4349:
[----:B------:R-:W-:Y:S05]  /*73e0*/  BSYNC B0 ;  /* 0x0000000000007941 */ /* 0x000fea0003800000 */
.L_x_4348:
        /* <DEDUP_REMOVED lines=68> */
.L_x_4351:
[----:B------:R-:W-:Y:S05]  /*7830*/  BSYNC B0 ;  /* 0x0000000000007941 */ /* 0x000fea0003800000 */
.L_x_4350:
        /* <DEDUP_REMOVED lines=68> */
.L_x_4353:
[----:B------:R-:W-:Y:S05]  /*7c80*/  BSYNC B0 ;  /* 0x0000000000007941 */ /* 0x000fea0003800000 */
.L_x_4352:
        /* <DEDUP_REMOVED lines=68> */
.L_x_4355:
[----:B------:R-:W-:Y:S05]  /*80d0*/  BSYNC B0 ;  /* 0x0000000000007941 */ /* 0x000fea0003800000 */
.L_x_4354:
        /* <DEDUP_REMOVED lines=68> */
.L_x_4357:
[----:B------:R-:W-:Y:S05]  /*8520*/  BSYNC B0 ;  /* 0x0000000000007941 */ /* 0x000fea0003800000 */
.L_x_4356:
        /* <DEDUP_REMOVED lines=10> */
.L_x_4325:
        /* <DEDUP_REMOVED lines=100> */
.L_x_4362:
[----:B------:R-:W-:Y:S05]  /*8c10*/  BSYNC B0 ;  /* 0x0000000000007941 */ /* 0x000fea0003800000 */
.L_x_4361:
[----:B-----5:R2:W-:Y:S02]  /*8c20*/  ST.E.128 desc[UR6][R34.64], R8 ;  /* 0x0000000822007985 */ /* 0x0205e4000c101d06 */
.L_x_4360:
[----:B------:R-:W-:Y:S05]  /*8c30*/  BSYNC B1 ;  /* 0x0000000000017941 */ /* 0x000fea0003800000 */
.L_x_4359:
        /* <DEDUP_REMOVED lines=99> */
.L_x_4366:
[----:B------:R-:W-:Y:S05]  /*9270*/  BSYNC B0 ;  /* 0x0000000000007941 */ /* 0x000fea0003800000 */
.L_x_4365:
[----:B-----5:R3:W-:Y:S02]  /*9280*/  ST.E.128 desc[UR6][R34.64], R8 ;  /* 0x0000000822007985 */ /* 0x0207e4000c101d06 */
.L_x_4364:
[----:B------:R-:W-:Y:S05]  /*9290*/  BSYNC B1 ;  /* 0x0000000000017941 */ /* 0x000fea0003800000 */
.L_x_4363:
        /* <DEDUP_REMOVED lines=99> */
.L_x_4370:
[----:B------:R-:W-:Y:S05]  /*98d0*/  BSYNC B0 ;  /* 0x0000000000007941 */ /* 0x000fea0003800000 */
.L_x_4369:
[----:B-----5:R4:W-:Y:S02]  /*98e0*/  ST.E.128 desc[UR6][R34.64], R8 ;  /* 0x0000000822007985 */ /* 0x0209e4000c101d06 */
.L_x_4368:
[----:B------:R-:W-:Y:S05]  /*98f0*/  BSYNC B1 ;  /* 0x0000000000017941 */ /* 0x000fea0003800000 */
.L_x_4367:
        /* <DEDUP_REMOVED lines=106> */
.L_x_4374:
[----:B------:R-:W-:Y:S05]  /*9fa0*/  BSYNC B0 ;  /* 0x0000000000007941 */ /* 0x000fea0003800000 */
.L_x_4373:
[----:B-----5:R2:W-:Y:S02]  /*9fb0*/  ST.E.128 desc[UR6][R34.64], R8 ;  /* 0x0000000822007985 */ /* 0x0205e4000c101d06 */
.L_x_4372:
[----:B------:R-:W-:Y:S05]  /*9fc0*/  BSYNC B1 ;  /* 0x0000000000017941 */ /* 0x000fea0003800000 */
.L_x_4371:
        /* <DEDUP_REMOVED lines=99> */
.L_x_4378:
[----:B------:R-:W-:Y:S05]  /*a600*/  BSYNC B0 ;  /* 0x0000000000007941 */ /* 0x000fea0003800000 */
.L_x_4377:
[----:B-----5:R2:W-:Y:S02]  /*a610*/  ST.E.128 desc[UR6][R34.64], R8 ;  /* 0x0000000822007985 */ /* 0x0205e4000c101d06 */
.L_x_4376:
[----:B------:R-:W-:Y:S05]  /*a620*/  BSYNC B1 ;  /* 0x0000000000017941 */ /* 0x000fea0003800000 */
.L_x_4375:
        /* <DEDUP_REMOVED lines=106> */
.L_x_4382:
[----:B------:R-:W-:Y:S05]  /*acd0*/  BSYNC B0 ;  /* 0x0000000000007941 */ /* 0x000fea0003800000 */
.L_x_4381:
[----:B-----5:R2:W-:Y:S02]  /*ace0*/  ST.E.128 desc[UR6][R34.64], R8 ;  /* 0x0000000822007985 */ /* 0x0205e4000c101d06 */
.L_x_4380:
[----:B------:R-:W-:Y:S05]  /*acf0*/  BSYNC B1 ;  /* 0x0000000000017941 */ /* 0x000fea0003800000 */
.L_x_4379:
        /* <DEDUP_REMOVED lines=106> */
.L_x_4386:
[----:B------:R-:W-:Y:S05]  /*b3a0*/  BSYNC B0 ;  /* 0x0000000000007941 */ /* 0x000fea0003800000 */
.L_x_4385:
[----:B-----5:R2:W-:Y:S02]  /*b3b0*/  ST.E.128 desc[UR6][R34.64], R8 ;  /* 0x0000000822007985 */ /* 0x0205e4000c101d06 */
.L_x_4384:
[----:B------:R-:W-:Y:S05]  /*b3c0*/  BSYNC B1 ;  /* 0x0000000000017941 */ /* 0x000fea0003800000 */
.L_x_4383:
        /* <DEDUP_REMOVED lines=106> */
.L_x_4390:
[----:B------:R-:W-:Y:S05]  /*ba70*/  BSYNC B0 ;  /* 0x0000000000007941 */ /* 0x000fea0003800000 */
.L_x_4389:
[----:B-----5:R2:W-:Y:S02]  /*ba80*/  ST.E.128 desc[UR6][R34.64], R8 ;  /* 0x0000000822007985 */ /* 0x0205e4000c101d06 */
.L_x_4388:
[----:B------:R-:W-:Y:S05]  /*ba90*/  BSYNC B1 ;  /* 0x0000000000017941 */ /* 0x000fea0003800000 */
.L_x_4387:
        /* <DEDUP_REMOVED lines=99> */
.L_x_4394:
[----:B------:R-:W-:Y:S05]  /*c0d0*/  BSYNC B0 ;  /* 0x0000000000007941 */ /* 0x000fea0003800000 */
.L_x_4393:
[----:B-----5:R2:W-:Y:S02]  /*c0e0*/  ST.E.128 desc[UR6][R34.64], R8 ;  /* 0x0000000822007985 */ /* 0x0205e4000c101d06 */
.L_x_4392:
[----:B------:R-:W-:Y:S05]  /*c0f0*/  BSYNC B1 ;  /* 0x0000000000017941 */ /* 0x000fea0003800000 */
.L_x_4391:
        /* <DEDUP_REMOVED lines=106> */
.L_x_4398:
[----:B------:R-:W-:Y:S05]  /*c7a0*/  BSYNC B0 ;  /* 0x0000000000007941 */ /* 0x000fea0003800000 */
.L_x_4397:
[----:B-----5:R2:W-:Y:S02]  /*c7b0*/  ST.E.128 desc[UR6][R34.64], R8 ;  /* 0x0000000822007985 */ /* 0x0205e4000c101d06 */
.L_x_4396:
[----:B------:R-:W-:Y:S05]  /*c7c0*/  BSYNC B1 ;  /* 0x0000000000017941 */ /* 0x000fea0003800000 */
.L_x_4395:
        /* <DEDUP_REMOVED lines=106> */
.L_x_4402:
[----:B------:R-:W-:Y:S05]  /*ce70*/  BSYNC B0 ;  /* 0x0000000000007941 */ /* 0x000fea0003800000 */
.L_x_4401:
[----:B-----5:R2:W-:Y:S02]  /*ce80*/  ST.E.128 desc[UR6][R34.64], R8 ;  /* 0x0000000822007985 */ /* 0x0205e4000c101d06 */
.L_x_4400:
[----:B------:R-:W-:Y:S05]  /*ce90*/  BSYNC B1 ;  /* 0x0000000000017941 */ /* 0x000fea0003800000 */
.L_x_4399:
        /* <DEDUP_REMOVED lines=106> */
.L_x_4406:
[----:B------:R-:W-:Y:S05]  /*d540*/  BSYNC B0 ;  /* 0x0000000000007941 */ /* 0x000fea0003800000 */
.L_x_4405:
[----:B-----5:R2:W-:Y:S02]  /*d550*/  ST.E.128 desc[UR6][R34.64], R8 ;  /* 0x0000000822007985 */ /* 0x0205e4000c101d06 */
.L_x_4404:
[----:B------:R-:W-:Y:S05]  /*d560*/  BSYNC B1 ;  /* 0x0000000000017941 */ /* 0x000fea0003800000 */
.L_x_4403:
        /* <DEDUP_REMOVED lines=106> */
.L_x_4410:
[----:B------:R-:W-:Y:S05]  /*dc10*/  BSYNC B0 ;  /* 0x0000000000007941 */ /* 0x000fea0003800000 */
.L_x_4409:
[----:B-----5:R2:W-:Y:S02]  /*dc20*/  ST.E.128 desc[UR6][R34.64], R8 ;  /* 0x0000000822007985 */ /* 0x0205e4000c101d06 */
.L_x_4408:
[----:B------:R-:W-:Y:S05]  /*dc30*/  BSYNC B1 ;  /* 0x0000000000017941 */ /* 0x000fea0003800000 */
.L_x_4407:
        /* <DEDUP_REMOVED lines=106> */
.L_x_4414:
[----:B------:R-:W-:Y:S05]  /*e2e0*/  BSYNC B0 ;  /* 0x0000000000007941 */ /* 0x000fea0003800000 */
.L_x_4413:
[----:B-----5:R2:W-:Y:S02]  /*e2f0*/  ST.E.128 desc[UR6][R34.64], R8 ;  /* 0x0000000822007985 */ /* 0x0205e4000c101d06 */
.L_x_4412:
[----:B------:R-:W-:Y:S05]  /*e300*/  BSYNC B1 ;  /* 0x0000000000017941 */ /* 0x000fea0003800000 */
.L_x_4411:
        /* <DEDUP_REMOVED lines=106> */
.L_x_4418:
[----:B------:R-:W-:Y:S05]  /*e9b0*/  BSYNC B0 ;  /* 0x0000000000007941 */ /* 0x000fea0003800000 */
.L_x_4417:
[----:B-----5:R2:W-:Y:S02]  /*e9c0*/  ST.E.128 desc[UR6][R34.64], R8 ;  /* 0x0000000822007985 */ /* 0x0205e4000c101d06 */
.L_x_4416:
[----:B------:R-:W-:Y:S05]  /*e9d0*/  BSYNC B1 ;  /* 0x0000000000017941 */ /* 0x000fea0003800000 */
.L_x_4415:
        /* <DEDUP_REMOVED lines=105> */
.L_x_4422:
[----:B------:R-:W-:Y:S05]  /*f070*/  BSYNC B0 ;  /* 0x0000000000007941 */ /* 0x000fea0003800000 */
.L_x_4421:
[----:B-----5:R2:W-:Y:S02]  /*f080*/  ST.E.128 desc[UR6][R34.64], R8 ;  /* 0x0000000822007985 */ /* 0x0205e4000c101d06 */
.L_x_4420:
[----:B------:R-:W-:Y:S05]  /*f090*/  BSYNC B1 ;  /* 0x0000000000017941 */ /* 0x000fea0003800000 */
.L_x_4419:
        /* <DEDUP_REMOVED lines=11> */
.L_x_4324:
        /* <DEDUP_REMOVED lines=184> */
.L_x_4358:
[----:B------:R-:W-:Y:S05]  /*fcd0*/  BSYNC B2 ;  /* 0x0000000000027941 */ /* 0x000fea0003800000 */
.L_x_4323:
        /* <DEDUP_REMOVED lines=92> */
.L_x_4424:
        /* <DEDUP_REMOVED lines=12> */
.L_x_4425:
[----:B------:R-:W-:Y:S05]  /*10360*/  BSYNC B0 ;  /* 0x0000000000007941 */ /* 0x000fea0003800000 */
.L_x_4423:
[----:B------:R-:W-:Y:S04]  /*10370*/  IADD3 R19, R19, -0x1, RZ ;  /* 0xffffffff13137810 */ /* 0x000fe80007ffe0ff */
[----:B------:R-:W-:Y:S11]  /*10380*/  ISETP.GT.AND P0, PT, R19, R119, PT ;  /* 0x000000771300720c */ /* 0x000ff60003f04270 */
[----:B------:R-:W-:Y:S02]  /*10390*/  @!UPT UIADD3 URZ, URZ, URZ, URZ ;  /* 0x0000003f3f3ff290 */ /* 0x000fe4000fffe03f */
[----:B------:R-:W-:Y:S05]  /*103a0*/  @P0 BRA `(.L_x_4426) ;  /* 0xffffff2c007c0947 */ /* 0x000fea000383ffff */
.L_x_4322:
[----:B------:R-:W-:Y:S05]  /*103b0*/  WARPSYNC.ALL ;  /* 0x0000000000007948 */ /* 0x000fea0003800000 */
[----:B------:R-:W-:Y:S06]  /*103c0*/  BAR.SYNC.DEFER_BLOCKING 0x0 ;  /* 0x0000000000007b1d */ /* 0x000fec0000010000 */
[----:B------:R1:W5:Y:S04]  /*103d0*/  LDL R47, [R1+0x15c] ;  /* 0x00015c00012f7983 */ /* 0x0003680000100800 */
[----:B------:R1:W5:Y:S04]  /*103e0*/  LDL R180, [R1+0x164] ;  /* 0x0001640001b47983 */ /* 0x0003680000100800 */
[----:B--234-:R-:W2:Y:S01]  /*103f0*/  LD.E R35, desc[UR6][R22.64+0xd0] ;  /* 0x0000d00616237980 */ /* 0x01cea2000c101900 */
[----:B------:R-:W3:Y:S01]  /*10400*/  S2UR UR4, SR_CgaCtaId ;  /* 0x00000000000479c3 */ /* 0x000ee20000008800 */
[----:B------:R-:W-:Y:S01]  /*10410*/  UMOV UR5, 0x400 ;  /* 0x0000040000057882 */ /* 0x000fe20000000000 */
[----:B------:R-:W-:Y:S01]  /*10420*/  BSSY B2, `(.L_x_4427) ;  /* 0x0000319000027945 */ /* 0x000fe20003800000 */
[----:B------:R-:W4:Y:S01]  /*10430*/  S2R R139, SR_TID.X ;  /* 0x00000000008b7919 */ /* 0x000f220000002100 */
[C---:B------:R-:W-:Y:S01]  /*10440*/  SHF.L.U64.HI R6, R170.reuse, 0x4, R171 ;  /* 0x00000004aa067819 */ /* 0x040fe200000102ab */
[----:B------:R-:W-:Y:S01]  /*10450*/  IMAD.SHL.U32 R4, R170, 0x10, RZ ;  /* 0x00000010aa047824 */ /* 0x000fe200078e00ff */
[----:B---3--:R-:W-:-:S06]  /*10460*/  ULEA UR4, UR4, UR5, 0x18 ;  /* 0x0000000504047291 */ /* 0x008fcc000f8ec03f */
[----:B------:R-:W-:Y:S02]  /*10470*/  LEA R189, R216, UR4, 0x1 ;  /* 0x00000004d8bd7c11 */ /* 0x000fe4000f8e08ff */
[----:B--2---:R-:W-:-:S13]  /*10480*/  ISETP.NE.AND P0, PT, R35, RZ, PT ;  /* 0x000000ff2300720c */ /* 0x004fda0003f05270 */
[----:B-1--4-:R-:W-:Y:S05]  /*10490*/  @!P0 BRA `(.L_x_4428) ;  /* 0x0000002c00308947 */ /* 0x012fea0003800000 */
[----:B------:R-:W2:Y:S01]  /*104a0*/  LD.E.64 R2, desc[UR6][R22.64+0xf0] ;  /* 0x0000f00616027980 */ /* 0x000ea2000c101b00 */
[----:B------:R-:W-:-:S03]  /*104b0*/  IMAD.MOV.U32 R0, RZ, RZ, RZ ;  /* 0x000000ffff007224 */ /* 0x000fc600078e00ff */
[----:B------:R-:W3:Y:S04]  /*104c0*/  LD.E.U8 R12, desc[UR6][R22.64+0x1b3] ;  /* 0x0001b306160c7980 */ /* 0x000ee8000c101100 */
[----:B------:R-:W5:Y:S04]  /*104d0*/  LD.E R39, desc[UR6][R22.64+0xc0] ;  /* 0x0000c00616277980 */ /* 0x000f68000c101900 */
[----:B-----5:R-:W5:Y:S04]  /*104e0*/  LD.E.64 R30, desc[UR6][R22.64+0x148] ;  /* 0x00014806161e7980 */ /* 0x020f68000c101b00 */
[----:B------:R-:W5:Y:S01]  /*104f0*/  LD.E.64 R28, desc[UR6][R22.64+0x150] ;  /* 0x00015006161c7980 */ /* 0x000f62000c101b00 */
        /* <DEDUP_REMOVED lines=97> */
.L_x_4433:
[----:B------:R-:W-:Y:S05]  /*10b10*/  BSYNC B0 ;  /* 0x0000000000007941 */ /* 0x000fea0003800000 */
.L_x_4432:
[----:B-----5:R3:W-:Y:S02]  /*10b20*/  STS.128 [R189], R4 ;  /* 0x00000004bd007388 */ /* 0x0207e40000000c00 */
.L_x_4431:
[----:B------:R-:W-:Y:S05]  /*10b30*/  BSYNC B1 ;  /* 0x0000000000017941 */ /* 0x000fea0003800000 */
.L_x_4430:
        /* <DEDUP_REMOVED lines=62> */
.L_x_4437:
[----:B------:R-:W-:Y:S05]  /*10f20*/  BSYNC B0 ;  /* 0x0000000000007941 */ /* 0x000fea0003800000 */
.L_x_4436:
[----:B-----5:R1:W-:Y:S02]  /*10f30*/  STS.128 [R189+0x800], R4 ;  /* 0x00080004bd007388 */ /* 0x0203e40000000c00 */
.L_x_4435:
[----:B------:R-:W-:Y:S05]  /*10f40*/  BSYNC B1 ;  /* 0x0000000000017941 */ /* 0x000fea0003800000 */
.L_x_4434:
        /* <DEDUP_REMOVED lines=63> */
.L_x_4441:
[----:B------:R-:W-:Y:S05]  /*11340*/  BSYNC B0 ;  /* 0x0000000000007941 */ /* 0x000fea0003800000 */
.L_x_4440:
[----:B-----5:R3:W-:Y:S02]  /*11350*/  STS.128 [R189+0x1000], R4 ;  /* 0x00100004bd007388 */ /* 0x0207e40000000c00 */
.L_x_4439:
[----:B------:R-:W-:Y:S05]  /*11360*/  BSYNC B1 ;  /* 0x0000000000017941 */ /* 0x000fea0003800000 */
.L_x_4438:
        /* <DEDUP_REMOVED lines=62> */
.L_x_4444:
[----:B------:R-:W-:Y:S05]  /*11750*/  BSYNC B0 ;  /* 0x0000000000007941 */ /* 0x000fea0003800000 */
.L_x_4443:
[----:B-----5:R1:W-:Y:S01]  /*11760*/  STS.128 [R189+0x1800], R4 ;  /* 0x00180004bd007388 */ /* 0x0203e20000000c00 */
[----:B------:R-:W-:Y:S05]  /*11770*/  BRA `(.L_x_4442) ;  /* 0x0000001c008c7947 */ /* 0x000fea0003800000 */
.L_x_4429:
        /* <DEDUP_REMOVED lines=98> */
.L_x_4448:
[----:B------:R-:W-:Y:S05]  /*11da0*/  BSYNC B0 ;  /* 0x0000000000007941 */ /* 0x000fea0003800000 */
.L_x_4447:
[----:B-----5:R3:W-:Y:S02]  /*11db0*/  STS.128 [R189], R4 ;  /* 0x00000004bd007388 */ /* 0x0207e40000000c00 */
.L_x_4446:
[----:B------:R-:W-:Y:S05]  /*11dc0*/  BSYNC B1 ;  /* 0x0000000000017941 */ /* 0x000fea0003800000 */
.L_x_4445:
        /* <DEDUP_REMOVED lines=101> */
.L_x_4452:
[----:B------:R-:W-:Y:S05]  /*12420*/  BSYNC B0 ;  /* 0x0000000000007941 */ /* 0x000fea0003800000 */
.L_x_4451:
[----:B-----5:R1:W-:Y:S02]  /*12430*/  STS.128 [R189+0x800], R4 ;  /* 0x00080004bd007388 */ /* 0x0203e40000000c00 */
.L_x_4450:
[----:B------:R-:W-:Y:S05]  /*12440*/  BSYNC B1 ;  /* 0x0000000000017941 */ /* 0x000fea0003800000 */
.L_x_4449:
        /* <DEDUP_REMOVED lines=102> */
.L_x_4456:
[----:B------:R-:W-:Y:S05]  /*12ab0*/  BSYNC B0 ;  /* 0x0000000000007941 */ /* 0x000fea0003800000 */
.L_x_4455:
[----:B-----5:R3:W-:Y:S02]  /*12ac0*/  STS.128 [R189+0x1000], R4 ;  /* 0x00100004bd007388 */ /* 0x0207e40000000c00 */
.L_x_4454:
[----:B------:R-:W-:Y:S05]  /*12ad0*/  BSYNC B1 ;  /* 0x0000000000017941 */ /* 0x000fea0003800000 */
.L_x_4453:
        /* <DEDUP_REMOVED lines=101> */
.L_x_4458:
[----:B------:R-:W-:Y:S05]  /*13130*/  BSYNC B0 ;  /* 0x0000000000007941 */ /* 0x000fea0003800000 */
.L_x_4457:
[----:B-----5:R1:W-:Y:S01]  /*13140*/  STS.128 [R189+0x1800], R4 ;  /* 0x00180004bd007388 */ /* 0x0203e20000000c00 */
[----:B------:R-:W-:Y:S05]  /*13150*/  BRA `(.L_x_4442) ;  /* 0x0000000400147947 */ /* 0x000fea0003800000 */
.L_x_4428:
        /* <DEDUP_REMOVED lines=22> */
.L_x_4460:
[----:B------:R-:W-:Y:S05]  /*132c0*/  BSYNC B0 ;  /* 0x0000000000007941 */ /* 0x000fea0003800000 */
.L_x_4459:
        /* <DEDUP_REMOVED lines=14> */
.L_x_4462:
[----:B------:R-:W-:Y:S05]  /*133b0*/  BSYNC B0 ;  /* 0x0000000000007941 */ /* 0x000fea0003800000 */
.L_x_4461:
        /* <DEDUP_REMOVED lines=14> */
.L_x_4464:
[----:B------:R-:W-:Y:S05]  /*134a0*/  BSYNC B0 ;  /* 0x0000000000007941 */ /* 0x000fea0003800000 */
.L_x_4463:
        /* <DEDUP_REMOVED lines=16> */
.L_x_4442:
[----:B------:R-:W-:Y:S05]  /*135b0*/  BSYNC B2 ;  /* 0x0000000000027941 */ /* 0x000fea0003800000 */
.L_x_4427:
[----:B------:R-:W3:Y:S04]  /*135c0*/  LDL R0, [R1+0x64] ;  /* 0x0000640001007983 */ /* 0x000ee80000100800 */
[----:B--2-4-:R-:W2:Y:S01]  /*135d0*/  LDL R2, [R1+0x4] ;  /* 0x0000040001027983 */ /* 0x014ea20000100800 */
[C---:B------:R-:W-:Y:S01]  /*135e0*/  VIADD R9, R80.reuse, 0x50 ;  /* 0x0000005050097836 */ /* 0x040fe20000000000 */
[C---:B------:R-:W-:Y:S01]  /*135f0*/  IADD3 R10, R80.reuse, 0x40, RZ ;  /* 0x00000040500a7810 */ /* 0x040fe20007ffe0ff */
[C---:B------:R-:W-:Y:S01]  /*13600*/  VIADD R8, R80.reuse, 0x60 ;  /* 0x0000006050087836 */ /* 0x040fe20000000000 */
[----:B------:R-:W-:Y:S01]  /*13610*/  BSSY B0, `(.L_x_4465) ;  /* 0x0000019000007945 */ /* 0x000fe20003800000 */
[----:B------:R-:W-:Y:S01]  /*13620*/  IADD3 R15, R80, 0x70, RZ ;  /* 0x00000070500f7810 */ /* 0x000fe20007ffe0ff */
[----:B---3--:R-:W-:-:S02]  /*13630*/  VIADD R136, R0, 0xffffffff ;  /* 0xffffffff00887836 */ /* 0x008fc40000000000 */
[----:B--2---:R-:W-:Y:S02]  /*13640*/  IMAD.MOV.U32 R119, RZ, RZ, R2 ;  /* 0x000000ffff777224 */ /* 0x004fe400078e0002 */
        /* <DEDUP_REMOVED lines=11> */
[----:B------:R-:W3:Y:S02]  /*13700*/  LDL R2, [R1+0x8] ;  /* 0x0000080001027983 */ /* 0x000ee40000100800 */
[----:B---3--:R-:W-:-:S13]  /*13710*/  ISETP.GE.AND P2, PT, R134, R2, PT ;  /* 0x000000028600720c */ /* 0x008fda0003f46270 */
[----:B------:R3:W-:Y:S01]  /*13720*/  @P2 STS.128 [R189+0x2000], RZ ;  /* 0x002000ffbd002388 */ /* 0x0007e20000000c00 */
[----:B------:R-:W-:Y:S05]  /*13730*/  @P2 BRA `(.L_x_4466) ;  /* 0x0000000000182947 */ /* 0x000fea0003800000 */
[----:B------:R-:W4:Y:S01]  /*13740*/  LDL R2, [R1] ;  /* 0x0000000001027983 */ /* 0x000f220000100800 */
[----:B------:R-:W-:-:S05]  /*13750*/  MOV R3, R252 ;  /* 0x000000fc00037202 */ /* 0x000fca0000000f00 */
[----:B------:R-:W-:Y:S01]  /*13760*/  @!PT LDS RZ, [RZ] ;  /* 0x00000000fffff984 */ /* 0x000fe20000000800 */
[----:B------:R-:W-:Y:S01]  /*13770*/  @!PT LDS RZ, [RZ] ;  /* 0x00000000fffff984 */ /* 0x000fe20000000800 */
[----:B------:R-:W-:Y:S01]  /*13780*/  @!PT LDS RZ, [RZ] ;  /* 0x00000000fffff984 */ /* 0x000fe20000000800 */
[----:B----4-:R4:W-:Y:S02]  /*13790*/  LDGSTS.E.BYPASS.LTC128B.128 [R189+0x2000], desc[UR6][R2.64] ;  /* 0x0200000002bd7fae */ /* 0x0109e4000b901d46 */
.L_x_4466:
[----:B------:R-:W-:Y:S05]  /*137a0*/  BSYNC B0 ;  /* 0x0000000000007941 */ /* 0x000fea0003800000 */
.L_x_4465:
        /* <DEDUP_REMOVED lines=8> */
[----:B------:R-:W2:Y:S02]  /*13830*/  LDL R2, [R1] ;  /* 0x0000000001027983 */ /* 0x000ea40000100800 */
[----:B--2---:R-:W-:-:S04]  /*13840*/  LEA R2, P1, R118, R2, 0x1 ;  /* 0x0000000276027211 */ /* 0x004fc800078208ff */
[----:B------:R-:W-:-:S05]  /*13850*/  LEA.HI.X R3, R118, R252, R200, 0x1, P1 ;  /* 0x000000fc76037211 */ /* 0x000fca00008f0cc8 */
[----:B------:R-:W-:Y:S01]  /*13860*/  @!PT LDS RZ, [RZ] ;  /* 0x00000000fffff984 */ /* 0x000fe20000000800 */
[----:B------:R-:W-:Y:S01]  /*13870*/  @!PT LDS RZ, [RZ] ;  /* 0x00000000fffff984 */ /* 0x000fe20000000800 */
[----:B------:R-:W-:Y:S01]  /*13880*/  @!PT LDS RZ, [RZ] ;  /* 0x00000000fffff984 */ /* 0x000fe20000000800 */
[----:B------:R2:W-:Y:S04]  /*13890*/  LDGSTS.E.BYPASS.LTC128B.128 [R189+0x2800], desc[UR6][R2.64] ;  /* 0x0280000002bd7fae */ /* 0x0005e8000b901d46 */
.L_x_4468:
[----:B------:R-:W-:Y:S05]  /*138a0*/  BSYNC B0 ;  /* 0x0000000000007941 */ /* 0x000fea0003800000 */
.L_x_4467:
[----:B------:R-:W-:Y:S01]  /*138b0*/  BSSY B0, `(.L_x_4469) ;  /* 0x000000f000007945 */ /* 0x000fe20003800000 */
[----:B------:R-:W-:Y:S02]  /*138c0*/  ISETP.GE.AND P1, PT, R14, R0, PT ;  /* 0x000000000e00720c */ /* 0x000fe40003f26270 */
[----:B------:R-:W-:Y:S01]  /*138d0*/  IADD3 R13, R80, 0x90, RZ ;  /* 0x00000090500d7810 */ /* 0x000fe20007ffe0ff */
[----:B------:R-:W-:Y:S05]  /*138e0*/  @P0 BRA `(.L_x_4470) ;  /* 0x00000000002c0947 */ /* 0x000fea0003800000 */
[----:B--2-4-:R-:W2:Y:S02]  /*138f0*/  LDL R2, [R1+0x8] ;  /* 0x0000080001027983 */ /* 0x014ea40000100800 */
[----:B--2---:R-:W-:-:S13]  /*13900*/  ISETP.GE.AND P0, PT, R134, R2, PT ;  /* 0x000000028600720c */ /* 0x004fda0003f06270 */
[----:B------:R2:W-:Y:S01]  /*13910*/  @P0 STS.128 [R189+0x3000], RZ ;  /* 0x003000ffbd000388 */ /* 0x0005e20000000c00 */
[----:B------:R-:W-:Y:S05]  /*13920*/  @P0 BRA `(.L_x_4470) ;  /* 0x00000000001c0947 */ /* 0x000fea0003800000 */
[----:B------:R-:W4:Y:S02]  /*13930*/  LDL R2, [R1] ;  /* 0x0000000001027983 */ /* 0x000f240000100800 */
[----:B----4-:R-:W-:-:S04]  /*13940*/  LEA R2, P0, R190, R2, 0x6 ;  /* 0x00000002be027211 */ /* 0x010fc800078030ff */
[----:B------:R-:W-:-:S05]  /*13950*/  LEA.HI.X R3, R190, R252, R191, 0x6, P0 ;  /* 0x000000fcbe037211 */ /* 0x000fca00000f34bf */
[----:B------:R-:W-:Y:S01]  /*13960*/  @!PT LDS RZ, [RZ] ;  /* 0x00000000fffff984 */ /* 0x000fe20000000800 */
[----:B------:R-:W-:Y:S01]  /*13970*/  @!PT LDS RZ, [RZ] ;  /* 0x00000000fffff984 */ /* 0x000fe20000000800 */
[----:B------:R-:W-:Y:S01]  /*13980*/  @!PT LDS RZ, [RZ] ;  /* 0x00000000fffff984 */ /* 0x000fe20000000800 */
[----:B------:R4:W-:Y:S04]  /*13990*/  LDGSTS.E.BYPASS.LTC128B.128 [R189+0x3000], desc[UR6][R2.64] ;  /* 0x0300000002bd7fae */ /* 0x0009e8000b901d46 */
.L_x_4470:
[----:B------:R-:W-:Y:S05]  /*139a0*/  BSYNC B0 ;  /* 0x0000000000007941 */ /* 0x000fea0003800000 */
.L_x_4469:
        /* <DEDUP_REMOVED lines=8> */
[----:B------:R-:W4:Y:S01]  /*13a30*/  LDL R2, [R1] ;  /* 0x0000000001027983 */ /* 0x000f220000100800 */
[----:B------:R-:W-:Y:S01]  /*13a40*/  MOV R3, R252 ;  /* 0x000000fc00037202 */ /* 0x000fe20000000f00 */
[----:B-1----:R-:W-:Y:S02]  /*13a50*/  IMAD R4, R191, 0x60, RZ ;  /* 0x00000060bf047824 */ /* 0x002fe400078e02ff */
[----:B----4-:R-:W-:-:S05]  /*13a60*/  IMAD.WIDE.U32 R2, R190, 0x60, R2 ;  /* 0x00000060be027825 */ /* 0x010fca00078e0002 */
[----:B------:R-:W-:-:S05]  /*13a70*/  IADD3 R3, R4, R3, RZ ;  /* 0x0000000304037210 */ /* 0x000fca0007ffe0ff */
[----:B------:R-:W-:Y:S01]  /*13a80*/  @!PT LDS RZ, [RZ] ;  /* 0x00000000fffff984 */ /* 0x000fe20000000800 */
[----:B------:R-:W-:Y:S01]  /*13a90*/  @!PT LDS RZ, [RZ] ;  /* 0x00000000fffff984 */ /* 0x000fe20000000800 */
[----:B------:R-:W-:Y:S01]  /*13aa0*/  @!PT LDS RZ, [RZ] ;  /* 0x00000000fffff984 */ /* 0x000fe20000000800 */
[----:B------:R1:W-:Y:S02]  /*13ab0*/  LDGSTS.E.BYPASS.LTC128B.128 [R189+0x3800], desc[UR6][R2.64] ;  /* 0x0380000002bd7fae */ /* 0x0003e4000b901d46 */
.L_x_4472:
[----:B------:R-:W-:Y:S05]  /*13ac0*/  BSYNC B0 ;  /* 0x0000000000007941 */ /* 0x000fea0003800000 */
.L_x_4471:
[----:B------:R-:W-:Y:S01]  /*13ad0*/  BSSY B0, `(.L_x_4473) ;  /* 0x000000f000007945 */ /* 0x000fe20003800000 */
[----:B------:R-:W-:Y:S02]  /*13ae0*/  ISETP.GE.AND P6, PT, R19, R0, PT ;  /* 0x000000001300720c */ /* 0x000fe40003fc6270 */
[----:B------:R-:W-:Y:S01]  /*13af0*/  IADD3 R12, R80, 0xb0, RZ ;  /* 0x000000b0500c7810 */ /* 0x000fe20007ffe0ff */
[----:B------:R-:W-:Y:S05]  /*13b00*/  @P5 BRA `(.L_x_4474) ;  /* 0x00000000002c5947 */ /* 0x000fea0003800000 */
[----:B-12-4-:R-:W2:Y:S02]  /*13b10*/  LDL R2, [R1+0x8] ;  /* 0x0000080001027983 */ /* 0x016ea40000100800 */
[----:B--2---:R-:W-:-:S13]  /*13b20*/  ISETP.GE.AND P5, PT, R134, R2, PT ;  /* 0x000000028600720c */ /* 0x004fda0003fa6270 */
        /* <DEDUP_REMOVED lines=9> */
.L_x_4474:
[----:B------:R-:W-:Y:S05]  /*13bc0*/  BSYNC B0 ;  /* 0x0000000000007941 */ /* 0x000fea0003800000 */
.L_x_4473:
        /* <DEDUP_REMOVED lines=8> */
[----:B------:R-:W2:Y:S01]  /*13c50*/  LDL R2, [R1] ;  /* 0x0000000001027983 */ /* 0x000ea20000100800 */
[----:B------:R-:W-:Y:S01]  /*13c60*/  MOV R3, R252 ;  /* 0x000000fc00037202 */ /* 0x000fe20000000f00 */
[----:B------:R-:W-:Y:S02]  /*13c70*/  IMAD R4, R191, 0xa0, RZ ;  /* 0x000000a0bf047824 */ /* 0x000fe400078e02ff */
[----:B--2---:R-:W-:-:S05]  /*13c80*/  IMAD.WIDE.U32 R2, R190, 0xa0, R2 ;  /* 0x000000a0be027825 */ /* 0x004fca00078e0002 */
[----:B------:R-:W-:-:S05]  /*13c90*/  IADD3 R3, R4, R3, RZ ;  /* 0x0000000304037210 */ /* 0x000fca0007ffe0ff */
[----:B------:R-:W-:Y:S01]  /*13ca0*/  @!PT LDS RZ, [RZ] ;  /* 0x00000000fffff984 */ /* 0x000fe20000000800 */
[----:B------:R-:W-:Y:S01]  /*13cb0*/  @!PT LDS RZ, [RZ] ;  /* 0x00000000fffff984 */ /* 0x000fe20000000800 */
[----:B------:R-:W-:Y:S01]  /*13cc0*/  @!PT LDS RZ, [RZ] ;  /* 0x00000000fffff984 */ /* 0x000fe20000000800 */
[----:B------:R2:W-:Y:S02]  /*13cd0*/  LDGSTS.E.BYPASS.LTC128B.128 [R189+0x4800], desc[UR6][R2.64] ;  /* 0x0480000002bd7fae */ /* 0x0005e4000b901d46 */
.L_x_4476:
[----:B------:R-:W-:Y:S05]  /*13ce0*/  BSYNC B0 ;  /* 0x0000000000007941 */ /* 0x000fea0003800000 */
.L_x_4475:
        /* <DEDUP_REMOVED lines=17> */
.L_x_4478:
[----:B------:R-:W-:Y:S05]  /*13e00*/  BSYNC B0 ;  /* 0x0000000000007941 */ /* 0x000fea0003800000 */
.L_x_4477:
        /* <DEDUP_REMOVED lines=17> */
.L_x_4480:
[----:B------:R-:W-:Y:S05]  /*13f20*/  BSYNC B0 ;  /* 0x0000000000007941 */ /* 0x000fea0003800000 */
.L_x_4479:
        /* <DEDUP_REMOVED lines=15> */
.L_x_4482:
[----:B------:R-:W-:Y:S05]  /*14020*/  BSYNC B0 ;  /* 0x0000000000007941 */ /* 0x000fea0003800000 */
.L_x_4481:
[----:B------:R-:W-:Y:S01]  /*14030*/  BSSY B0, `(.L_x_4483) ;  /* 0x0000010000007945 */ /* 0x000fe20003800000 */
[----:B------:R-:W-:-:S03]  /*14040*/  ISETP.GE.AND P1, PT, R11, R0, PT ;  /* 0x000000000b00720c */ /* 0x000fc60003f26270 */
[----:B------:R-:W-:Y:S10]  /*14050*/  @P0 BRA `(.L_x_4484) ;  /* 0x0000000000340947 */ /* 0x000ff40003800000 */
        /* <DEDUP_REMOVED lines=13> */
.L_x_4484:
[----:B------:R-:W-:Y:S05]  /*14130*/  BSYNC B0 ;  /* 0x0000000000007941 */ /* 0x000fea0003800000 */
.L_x_4483:
[----:B------:R-:W-:Y:S04]  /*14140*/  BSSY B0, `(.L_x_4485) ;  /* 0x000000f000007945 */ /* 0x000fe80003800000 */
        /* <DEDUP_REMOVED lines=14> */
.L_x_4486:
[----:B------:R-:W-:Y:S05]  /*14230*/  BSYNC B0 ;  /* 0x0000000000007941 */ /* 0x000fea0003800000 */
.L_x_4485:
        /* <DEDUP_REMOVED lines=15> */
.L_x_4488:
[----:B------:R-:W-:Y:S05]  /*14330*/  BSYNC B0 ;  /* 0x0000000000007941 */ /* 0x000fea0003800000 */
.L_x_4487:
        /* <DEDUP_REMOVED lines=15> */
.L_x_4490:
[----:B------:R-:W-:Y:S05]  /*14430*/  BSYNC B0 ;  /* 0x0000000000007941 */ /* 0x000fea0003800000 */
.L_x_4489:
        /* <DEDUP_REMOVED lines=15> */
.L_x_4492:
[----:B------:R-:W-:Y:S05]  /*14530*/  BSYNC B0 ;  /* 0x0000000000007941 */ /* 0x000fea0003800000 */
.L_x_4491:
        /* <DEDUP_REMOVED lines=15> */
.L_x_4494:
[----:B------:R-:W-:Y:S05]  /*14630*/  BSYNC B0 ;  /* 0x0000000000007941 */ /* 0x000fea0003800000 */
.L_x_4493:
        /* <DEDUP_REMOVED lines=15> */
.L_x_4496:
[----:B------:R-:W-:Y:S05]  /*14730*/  BSYNC B0 ;  /* 0x0000000000007941 */ /* 0x000fea0003800000 */
.L_x_4495:
[----:B-1----:R-:W3:Y:S04]  /*14740*/  LDL R4, [R1+0x160] ;  /* 0x0001600001047983 */ /* 0x002ee80000100800 */
[----:B--2-4-:R-:W2:Y:S04]  /*14750*/  LD.E.64 R2, desc[UR6][R22.64+0x1c0] ;  /* 0x0001c00616027980 */ /* 0x014ea8000c101b00 */
[----:B------:R-:W4:Y:S01]  /*14760*/  LD.E.64 R6, desc[UR6][R22.64+0x1b8] ;  /* 0x0001b80616067980 */ /* 0x000f22000c101b00 */
        /* <DEDUP_REMOVED lines=10> */
[----:B---3--:R-:W-:Y:S02]  /*14810*/  IMAD.MOV.U32 R218, RZ, RZ, R4 ;  /* 0x000000ffffda7224 */ /* 0x008fe400078e0004 */
[----:B--2---:R-:W-:Y:S02]  /*14820*/  IMAD R3, R3, R47, RZ ;  /* 0x0000002f03037224 */ /* 0x004fe400078e02ff */
[----:B------:R-:W-:-:S04]  /*14830*/  IMAD.WIDE.U32 R4, R47, R2, R218 ;  /* 0x000000022f047225 */ /* 0x000fc800078e00da */
[----:B------:R-:W-:Y:S01]  /*14840*/  IMAD R3, R2, R213, R3 ;  /* 0x000000d502037224 */ /* 0x000fe200078e0203 */
[----:B----4-:R-:W-:-:S03]  /*14850*/  LEA R2, P2, R4, R6, 0x2 ;  /* 0x0000000604027211 */ /* 0x010fc600078410ff */
        /* <DEDUP_REMOVED lines=18> */
.L_x_4498:
[----:B------:R-:W-:Y:S05]  /*14980*/  BSYNC B0 ;  /* 0x0000000000007941 */ /* 0x000fea0003800000 */
.L_x_4497:
[----:B------:R4:W-:Y:S01]  /*14990*/  @P1 STS.128 [R189+0xa800], RZ ;  /* 0x00a800ffbd001388 */ /* 0x0009e20000000c00 */
[----:B------:R-:W-:Y:S01]  /*149a0*/  BSSY B0, `(.L_x_4499) ;  /* 0x000000e000007945 */ /* 0x000fe20003800000 */
[----:B------:R-:W-:-:S03]  /*149b0*/  ISETP.GE.AND P2, PT, R15, R0, PT ;  /* 0x000000000f00720c */ /* 0x000fc60003f46270 */
[----:B------:R-:W-:Y:S10]  /*149c0*/  @P1 BRA `(.L_x_4500) ;  /* 0x00000000002c1947 */ /* 0x000ff40003800000 */
[----:B-1-3--:R-:W3:Y:S02]  /*149d0*/  LDL R2, [R1+0x8] ;  /* 0x0000080001027983 */ /* 0x00aee40000100800 */
[----:B---3--:R-:W-:-:S13]  /*149e0*/  ISETP.GE.AND P1, PT, R134, R2, PT ;  /* 0x000000028600720c */ /* 0x008fda0003f26270 */
[----:B------:R1:W-:Y:S01]  /*149f0*/  @P1 STS.128 [R189+0xa800], RZ ;  /* 0x00a800ffbd001388 */ /* 0x0003e20000000c00 */
[----:B------:R-:W-:Y:S05]  /*14a00*/  @P1 BRA `(.L_x_4500) ;  /* 0x00000000001c1947 */ /* 0x000fea0003800000 */
[----:B------:R-:W3:Y:S01]  /*14a10*/  LDL R4, [R1+0x30] ;  /* 0x0000300001047983 */ /* 0x000ee20000100800 */
[----:B------:R-:W-:-:S04]  /*14a20*/  LEA R2, P1, R201, R248, 0x1 ;  /* 0x000000f8c9027211 */ /* 0x000fc800078208ff */
[----:B---3--:R-:W-:-:S05]  /*14a30*/  LEA.HI.X R3, R201, R249, R4, 0x1, P1 ;  /* 0x000000f9c9037211 */ /* 0x008fca00008f0c04 */
[----:B------:R-:W-:Y:S01]  /*14a40*/  @!PT LDS RZ, [RZ] ;  /* 0x00000000fffff984 */ /* 0x000fe20000000800 */
[----:B------:R-:W-:Y:S01]  /*14a50*/  @!PT LDS RZ, [RZ] ;  /* 0x00000000fffff984 */ /* 0x000fe20000000800 */
[----:B------:R-:W-:Y:S01]  /*14a60*/  @!PT LDS RZ, [RZ] ;  /* 0x00000000fffff984 */ /* 0x000fe20000000800 */
[----:B------:R3:W-:Y:S04]  /*14a70*/  LDGSTS.E.BYPASS.LTC128B.128 [R189+0xa800], desc[UR6][R2.64] ;  /* 0x0a80000002bd7fae */ /* 0x0007e8000b901d46 */
.L_x_4500:
[----:B------:R-:W-:Y:S05]  /*14a80*/  BSYNC B0 ;  /* 0x0000000000007941 */ /* 0x000fea0003800000 */
.L_x_4499:
        /* <DEDUP_REMOVED lines=16> */
.L_x_4502:
[----:B------:R-:W-:Y:S05]  /*14b90*/  BSYNC B0 ;  /* 0x0000000000007941 */ /* 0x000fea0003800000 */
.L_x_4501:
[----:B------:R1:W-:Y:S01]  /*14ba0*/  @P6 STS.128 [R189+0xb800], RZ ;  /* 0x00b800ffbd006388 */ /* 0x0003e20000000c00 */
[----:B------:R-:W-:Y:S01]  /*14bb0*/  BSSY B0, `(.L_x_4503) ;  /* 0x0000013000007945 */ /* 0x000fe20003800000 */
[----:B------:R-:W-:-:S03]  /*14bc0*/  ISETP.GE.AND P0, PT, R13, R0, PT ;  /* 0x000000000d00720c */ /* 0x000fc60003f06270 */
[----:B------:R-:W-:Y:S10]  /*14bd0*/  @P6 BRA `(.L_x_4504) ;  /* 0x0000000000406947 */ /* 0x000ff40003800000 */
[----:B-123--:R-:W2:Y:S02]  /*14be0*/  LDL R2, [R1+0x8] ;  /* 0x0000080001027983 */ /* 0x00eea40000100800 */
        /* <DEDUP_REMOVED lines=15> */
.L_x_4504:
[----:B------:R-:W-:Y:S05]  /*14ce0*/  BSYNC B0 ;  /* 0x0000000000007941 */ /* 0x000fea0003800000 */
.L_x_4503:
        /* <DEDUP_REMOVED lines=16> */
.L_x_4506:
[----:B------:R-:W-:Y:S05]  /*14df0*/  BSYNC B0 ;  /* 0x0000000000007941 */ /* 0x000fea0003800000 */
.L_x_4505:
        /* <DEDUP_REMOVED lines=20> */
.L_x_4508:
[----:B------:R-:W-:Y:S05]  /*14f40*/  BSYNC B0 ;  /* 0x0000000000007941 */ /* 0x000fea0003800000 */
.L_x_4507:
        /* <DEDUP_REMOVED lines=20> */
.L_x_4510:
[----:B------:R-:W-:Y:S05]  /*15090*/  BSYNC B0 ;  /* 0x0000000000007941 */ /* 0x000fea0003800000 */
.L_x_4509:
        /* <DEDUP_REMOVED lines=20> */
.L_x_4512:
[----:B------:R-:W-:Y:S05]  /*151e0*/  BSYNC B0 ;  /* 0x0000000000007941 */ /* 0x000fea0003800000 */
.L_x_4511:
        /* <DEDUP_REMOVED lines=16> */
.L_x_4514:
[----:B------:R-:W-:Y:S05]  /*152f0*/  BSYNC B0 ;  /* 0x0000000000007941 */ /* 0x000fea0003800000 */
.L_x_4513:
        /* <DEDUP_REMOVED lines=20> */
.L_x_4516:
[----:B------:R-:W-:Y:S05]  /*15440*/  BSYNC B0 ;  /* 0x0000000000007941 */ /* 0x000fea0003800000 */
.L_x_4515:
[----:B------:R1:W-:Y:S01]  /*15450*/  @P6 STS.128 [R189+0xf000], RZ ;  /* 0x00f000ffbd006388 */ /* 0x0003e20000000c00 */
[----:B------:R-:W-:Y:S04]  /*15460*/  BSSY B0, `(.L_x_4517) ;  /* 0x0000012000007945 */ /* 0x000fe80003800000 */
[----:B------:R-:W-:Y:S05]  /*15470*/  @P6 BRA `(.L_x_4518) ;  /* 0x0000000000406947 */ /* 0x000fea0003800000 */
[----:B------:R-:W3:Y:S02]  /*15480*/  LDL R0, [R1+0x8] ;  /* 0x0000080001007983 */ /* 0x000ee40000100800 */
        /* <DEDUP_REMOVED lines=15> */
.L_x_4518:
[----:B------:R-:W-:Y:S05]  /*15580*/  BSYNC B0 ;  /* 0x0000000000007941 */ /* 0x000fea0003800000 */
.L_x_4517:
[----:B------:R1:W-:Y:S01]  /*15590*/  @P5 STS.128 [R189+0xf800], RZ ;  /* 0x00f800ffbd005388 */ /* 0x0003e20000000c00 */
[----:B------:R-:W-:Y:S04]  /*155a0*/  BSSY B0, `(.L_x_4519) ;  /* 0x0000012000007945 */ /* 0x000fe80003800000 */
        /* <DEDUP_REMOVED lines=17> */
.L_x_4520:
[----:B------:R-:W-:Y:S05]  /*156c0*/  BSYNC B0 ;  /* 0x0000000000007941 */ /* 0x000fea0003800000 */
.L_x_4519:
        /* <DEDUP_REMOVED lines=19> */
.L_x_4522:
[----:B------:R-:W-:Y:S05]  /*15800*/  BSYNC B0 ;  /* 0x0000000000007941 */ /* 0x000fea0003800000 */
.L_x_4521:
        /* <DEDUP_REMOVED lines=19> */
.L_x_4524:
[----:B------:R-:W-:Y:S05]  /*15940*/  BSYNC B0 ;  /* 0x0000000000007941 */ /* 0x000fea0003800000 */
.L_x_4523:
        /* <DEDUP_REMOVED lines=19> */
.L_x_4526:
[----:B------:R-:W-:Y:S05]  /*15a80*/  BSYNC B0 ;  /* 0x0000000000007941 */ /* 0x000fea0003800000 */
.L_x_4525:
        /* <DEDUP_REMOVED lines=19> */
.L_x_4528:
[----:B------:R-:W-:Y:S05]  /*15bc0*/  BSYNC B0 ;  /* 0x0000000000007941 */ /* 0x000fea0003800000 */
.L_x_4527:
[----:B-123--:R-:W2:Y:S01]  /*15bd0*/  LD.E R3, desc[UR6][R22.64+0x18c] ;  /* 0x00018c0616037980 */ /* 0x00eea2000c101900 */
[----:B------:R-:W-:Y:S01]  /*15be0*/  LEA.HI R0, R225, R225, RZ, 0x1 ;  /* 0x000000e1e1007211 */ /* 0x000fe200078f08ff */
[----:B------:R-:W-:Y:S01]  /*15bf0*/  IMAD.SHL.U32 R2, R245, 0x40, RZ ;  /* 0x00000040f5027824 */ /* 0x000fe200078e00ff */
[----:B------:R-:W-:Y:S01]  /*15c00*/  SHF.R.S32.HI R133, RZ, 0x1f, R139 ;  /* 0x0000001fff857819 */ /* 0x000fe2000001148b */
[----:B------:R-:W-:Y:S01]  /*15c10*/  IMAD.SHL.U32 R7, R80, 0x8, RZ ;  /* 0x0000000850077824 */ /* 0x000fe200078e00ff */
[----:B------:R-:W-:Y:S01]  /*15c20*/  LOP3.LUT R0, R0, 0xfffffffe, RZ, 0xc0, !PT ;  /* 0xfffffffe00007812 */ /* 0x000fe200078ec0ff */
[----:B------:R-:W-:Y:S01]  /*15c30*/  IMAD.SHL.U32 R6, R246, 0x40, RZ ;  /* 0x00000040f6067824 */ /* 0x000fe200078e00ff */
[----:B------:R-:W-:Y:S01]  /*15c40*/  LOP3.LUT R2, R2, 0x1c0, RZ, 0xc0, !PT ;  /* 0x000001c002027812 */ /* 0x000fe200078ec0ff */
[----:B-----5:R-:W1:Y:S01]  /*15c50*/  MUFU.RCP R90, R90 ;  /* 0x0000005a005a7308 */ /* 0x020e620000001000 */
[----:B------:R-:W-:Y:S01]  /*15c60*/  LEA.HI R133, R133, R139, RZ, 0x5 ;  /* 0x0000008b85857211 */ /* 0x000fe200078f28ff */
[----:B------:R-:W-:Y:S01]  /*15c70*/  IMAD.IADD R5, R225, 0x1, -R0 ;  /* 0x00000001e1057824 */ /* 0x000fe200078e0a00 */
[----:B------:R-:W-:Y:S01]  /*15c80*/  LOP3.LUT R21, R6, 0xfffffe00, RZ, 0xc0, !PT ;  /* 0xfffffe0006157812 */ /* 0x000fe200078ec0ff */
[C---:B------:R-:W-:Y:S01]  /*15c90*/  IMAD.SHL.U32 R0, R220.reuse, 0x40, RZ ;  /* 0x00000040dc007824 */ /* 0x040fe200078e00ff */
[----:B------:R-:W-:Y:S01]  /*15ca0*/  SHF.R.S32.HI R133, RZ, 0x5, R133 ;  /* 0x00000005ff857819 */ /* 0x000fe20000011485 */
[----:B------:R-:W-:Y:S01]  /*15cb0*/  IMAD.SHL.U32 R4, R5, 0x8, RZ ;  /* 0x0000000805047824 */ /* 0x000fe200078e00ff */
[----:B------:R-:W-:Y:S01]  /*15cc0*/  R2P PR, R220, 0x6 ;  /* 0x00000006dc007804 */ /* 0x000fe20000000000 */
[----:B------:R-:W0:Y:S01]  /*15cd0*/  LDGDEPBAR ;  /* 0x00000000000079af */ /* 0x000e220000000000 */
[----:B------:R-:W-:-:S02]  /*15ce0*/  LOP3.LUT R0, R0, 0x1c0, RZ, 0xc0, !PT ;  /* 0x000001c000007812 */ /* 0x000fc400078ec0ff */
[----:B------:R-:W-:Y:S02]  /*15cf0*/  LOP3.LUT R4, R2, 0x8, R4, 0xf8, !PT ;  /* 0x0000000802047812 */ /* 0x000fe400078ef804 */
[----:B------:R-:W-:Y:S02]  /*15d00*/  SHF.R.U32.HI R2, RZ, 0x3, R2 ;  /* 0x00000003ff027819 */ /* 0x000fe40000011602 */
[----:B------:R-:W-:Y:S02]  /*15d10*/  LOP3.LUT R7, R0, 0x8, R7, 0xf8, !PT ;  /* 0x0000000800077812 */ /* 0x000fe400078ef807 */
[----:B------:R-:W-:Y:S01]  /*15d20*/  SHF.R.U32.HI R0, RZ, 0x3, R0 ;  /* 0x00000003ff007819 */ /* 0x000fe20000011600 */
[----:B-1----:R-:W-:Y:S01]  /*15d30*/  FMUL.FTZ R132, R132, R90 ;  /* 0x0000005a84847220 */ /* 0x002fe20000410000 */
[----:B------:R-:W-:Y:S02]  /*15d40*/  LOP3.LUT R20, R4, R2, RZ, 0x3c, !PT ;  /* 0x0000000204147212 */ /* 0x000fe400078e3cff */
[----:B------:R-:W-:-:S02]  /*15d50*/  LEA R2, R133, R21, 0xa ;  /* 0x0000001585027211 */ /* 0x000fc400078e50ff */
        /* <DEDUP_REMOVED lines=10> */
[C---:B------:R-:W-:Y:S01]  /*15e00*/  IADD3 R0, R137.reuse, 0x2000, RZ ;  /* 0x0000200089007810 */ /* 0x040fe20007ffe0ff */
[----:B------:R-:W-:-:S02]  /*15e10*/  VIADD R138, R137, 0x2040 ;  /* 0x00002040898a7836 */ /* 0x000fc40000000000 */
[----:B------:R-:W3:Y:S01]  /*15e20*/  LDSM.16.M88.4 R16, [R137+0x4000] ;  /* 0x004000008910783b */ /* 0x000ee20000000200 */
[----:B------:R-:W-:Y:S02]  /*15e30*/  IMAD.IADD R88, R137, 0x1, R185 ;  /* 0x0000000189587824 */ /* 0x000fe400078e02b9 */
[----:B------:R-:W-:Y:S01]  /*15e40*/  IMAD R2, R188, 0x2, R184 ;  /* 0x00000002bc027824 */ /* 0x000fe200078e02b8 */
[----:B------:R-:W4:Y:S01]  /*15e50*/  LDSM.16.M88.4 R8, [R137+0x5000] ;  /* 0x005000008908783b */ /* 0x000f220000000200 */
[----:B------:R-:W-:Y:S02]  /*15e60*/  @P2 VIADD R138, R0, 0xffffffc0 ;  /* 0xffffffc0008a2836 */ /* 0x000fe40000000000 */
[----:B------:R-:W-:Y:S01]  /*15e70*/  IMAD R186, R187, 0x2, R2 ;  /* 0x00000002bbba7824 */ /* 0x000fe200078e0202 */
[----:B------:R-:W4:Y:S01]  /*15e80*/  LDSM.16.M88.4 R12, [R137+0x4800] ;  /* 0x00480000890c783b */ /* 0x000f220000000200 */
[----:B------:R-:W-:-:S03]  /*15e90*/  IMAD.IADD R183, R185, 0x1, R138 ;  /* 0x00000001b9b77824 */ /* 0x000fc600078e028a */
[----:B------:R-:W4:Y:S04]  /*15ea0*/  LDSM.16.M88.4 R44, [R137+0x6000] ;  /* 0x00600000892c783b */ /* 0x000f280000000200 */
[----:B------:R-:W4:Y:S04]  /*15eb0*/  LDSM.16.M88.4 R40, [R137+0x5800] ;  /* 0x005800008928783b */ /* 0x000f280000000200 */
[----:B------:R-:W-:Y:S04]  /*15ec0*/  LDSM.16.M88.4 R32, [R137+0x2800] ;  /* 0x002800008920783b */ /* 0x000fe80000000200 */
[----:B------:R-:W-:Y:S04]  /*15ed0*/  LDSM.16.M88.4 R28, [R137+0x3000] ;  /* 0x00300000891c783b */ /* 0x000fe80000000200 */
[----:B------:R-:W-:Y:S04]  /*15ee0*/  LDSM.16.M88.4 R24, [R137+0x3800] ;  /* 0x003800008918783b */ /* 0x000fe80000000200 */
[----:B------:R-:W-:Y:S01]  /*15ef0*/  LDSM.16.M88.4 R48, [R137+0x7000] ;  /* 0x007000008930783b */ /* 0x000fe20000000200 */
[C---:B-1----:R-:W-:Y:S03]  /*15f00*/  HMMA.16816.F32 R60, R4.reuse, R36, RZ ;  /* 0x00000024043c723c */ /* 0x042fe600000018ff */
[----:B------:R-:W-:Y:S03]  /*15f10*/  STL [R1+0x68], R84 ;  /* 0x0000685401007387 */ /* 0x000fe60000100800 */
[C---:B------:R-:W-:Y:S01]  /*15f20*/  HMMA.16816.F32 R52, R4.reuse, R38, RZ ;  /* 0x000000260434723c */ /* 0x040fe200000018ff */
[----:B------:R-:W1:Y:S05]  /*15f30*/  LDSM.16.M88.4 R36, [R137+0x6800] ;  /* 0x006800008924783b */ /* 0x000e6a0000000200 */
[C---:B---3--:R-:W-:Y:S06]  /*15f40*/  HMMA.16816.F32 R92, R4.reuse, R16, RZ ;  /* 0x00000010045c723c */ /* 0x048fec00000018ff */
[C---:B------:R-:W-:Y:S01]  /*15f50*/  HMMA.16816.F32 R96, R4.reuse, R18, RZ ;  /* 0x000000120460723c */ /* 0x040fe200000018ff */
[----:B------:R-:W3:Y:S05]  /*15f60*/  LDSM.16.M88.4 R16, [R137+0x8800] ;  /* 0x008800008910783b */ /* 0x000eea0000000200 */
        /* <DEDUP_REMOVED lines=8> */
[----:B------:R-:W4:Y:S05]  /*15ff0*/  LDSM.16.M88.4 R44, [R88+0x2000] ;  /* 0x00200000582c783b */ /* 0x000f2a0000000200 */
        /* <DEDUP_REMOVED lines=17> */
[----:B------:R-:W2:Y:S05]  /*16110*/  LDSM.16.M88.4 R48, [R88+0x3800] ;  /* 0x003800005830783b */ /* 0x000eaa0000000200 */
[C---:B---3--:R-:W-:Y:S06]  /*16120*/  HMMA.16816.F32 R212, R4.reuse, R16, RZ ;  /* 0x0000001004d4723c */ /* 0x048fec00000018ff */
[C---:B------:R-:W-:Y:S01]  /*16130*/  HMMA.16816.F32 R192, R4.reuse, R18, RZ ;  /* 0x0000001204c0723c */ /* 0x040fe200000018ff */
[----:B------:R-:W3:Y:S05]  /*16140*/  LDSM.16.M88.4 R16, [R88+0x4000] ;  /* 0x004000005810783b */ /* 0x000eea0000000200 */
[C---:B----4-:R-:W-:Y:S06]  /*16150*/  HMMA.16816.F32 R160, R4.reuse, R8, RZ ;  /* 0x0000000804a0723c */ /* 0x050fec00000018ff */
[----:B------:R-:W-:Y:S01]  /*16160*/  HMMA.16816.F32 R152, R4, R10, RZ ;  /* 0x0000000a0498723c */ /* 0x000fe200000018ff */
[----:B------:R-:W4:Y:S05]  /*16170*/  LDSM.16.M88.4 R8, [R88+0x4800] ;  /* 0x004800005808783b */ /* 0x000f2a0000000200 */
[C---:B------:R-:W-:Y:S01]  /*16180*/  HMMA.16816.F32 R84, R12.reuse, R46, R52 ;  /* 0x0000002e0c54723c */ /* 0x040fe20000001834 */
[----:B------:R-:W4:Y:S05]  /*16190*/  LDSM.16.M88.4 R52, [R88+0x5000] ;  /* 0x005000005834783b */ /* 0x000f2a0000000200 */
[C---:B------:R-:W-:Y:S06]  /*161a0*/  HMMA.16816.F32 R140, R12.reuse, R42, R72 ;  /* 0x0000002a0c8c723c */ /* 0x040fec0000001848 */
[C---:B------:R-:W-:Y:S01]  /*161b0*/  HMMA.16816.F32 R60, R12.reuse, R44, R60 ;  /* 0x0000002c0c3c723c */ /* 0x040fe2000000183c */
[----:B------:R-:W4:Y:S05]  /*161c0*/  LDSM.16.M88.4 R44, [R88+0x5800] ;  /* 0x00580000582c783b */ /* 0x000f2a0000000200 */
        /* <DEDUP_REMOVED lines=15> */
[----:B------:R-:W-:Y:S04]  /*162c0*/  LDSM.16.M88.4 R4, [R2] ;  /* 0x000000000204783b */ /* 0x000fe80000000200 */
[----:B------:R-:W-:Y:S01]  /*162d0*/  LDSM.16.M88.4 R32, [R88+0x7800] ;  /* 0x007800005820783b */ /* 0x000fe20000000200 */
[C---:B--2---:R-:W-:Y:S03]  /*162e0*/  HMMA.16816.F32 R124, R12.reuse, R48, R56 ;  /* 0x000000300c7c723c */ /* 0x044fe60000001838 */
[----:B------:R-:W-:Y:S03]  /*162f0*/  LDSM.16.M88.4 R56, [R88+0x7000] ;  /* 0x007000005838783b */ /* 0x000fe60000000200 */
[C---:B------:R-:W-:Y:S01]  /*16300*/  HMMA.16816.F32 R76, R12.reuse, R50, R80 ;  /* 0x000000320c4c723c */ /* 0x040fe20000001850 */
[----:B------:R-:W2:Y:S05]  /*16310*/  LDSM.16.M88.4 R48, [R138] ;  /* 0x000000008a30783b */ /* 0x000eaa0000000200 */
[C---:B---3--:R-:W-:Y:S06]  /*16320*/  HMMA.16816.F32 R120, R12.reuse, R16, R92 ;  /* 0x000000100c78723c */ /* 0x048fec000000185c */
[C---:B------:R-:W-:Y:S01]  /*16330*/  HMMA.16816.F32 R96, R12.reuse, R18, R96 ;  /* 0x000000120c60723c */ /* 0x040fe20000001860 */
[----:B------:R-:W3:Y:S05]  /*16340*/  LDSM.16.M88.4 R16, [R88+0x9000] ;  /* 0x009000005810783b */ /* 0x000eea0000000200 */
        /* <DEDUP_REMOVED lines=10> */
[----:B------:R-:W-:Y:S06]  /*163f0*/  HMMA.16816.F32 R240, R12, R38, R156 ;  /* 0x000000260cf0723c */ /* 0x000fec000000189c */
[----:B--2---:R-:W-:Y:S01]  /*16400*/  HMMA.16816.F32 R36, R4, R48, R60 ;  /* 0x000000300424723c */ /* 0x004fe2000000183c */
[----:B------:R-:W-:Y:S05]  /*16410*/  LDSM.16.M88.4 R60, [R138+0x1800] ;  /* 0x001800008a3c783b */ /* 0x000fea0000000200 */
[C---:B---3--:R-:W-:Y:S06]  /*16420*/  HMMA.16816.F32 R244, R12.reuse, R16, R160 ;  /* 0x000000100cf4723c */ /* 0x048fec00000018a0 */
[----:B------:R-:W-:Y:S06]  /*16430*/  HMMA.16816.F32 R80, R12, R18, R152 ;  /* 0x000000120c50723c */ /* 0x000fec0000001898 */
[----:B------:R-:W-:Y:S01]  /*16440*/  HMMA.16816.F32 R16, R4, R50, R84 ;  /* 0x000000320410723c */ /* 0x000fe20000001854 */
[----:B------:R-:W-:Y:S05]  /*16450*/  LDSM.16.M88.4 R48, [R138+0x3800] ;  /* 0x003800008a30783b */ /* 0x000fea0000000200 */
[C---:B------:R-:W-:Y:S06]  /*16460*/  HMMA.16816.F32 R224, R12.reuse, R32, R224 ;  /* 0x000000200ce0723c */ /* 0x040fec00000018e0 */
[C---:B------:R-:W-:Y:S01]  /*16470*/  HMMA.16816.F32 R220, R12.reuse, R34, R220 ;  /* 0x000000220cdc723c */ /* 0x040fe200000018dc */
[----:B------:R-:W1:Y:S05]  /*16480*/  LDSM.16.M88.4 R32, [R183+0x800] ;  /* 0x00080000b720783b */ /* 0x000e6a0000000200 */
[----:B------:R-:W-:Y:S01]  /*16490*/  HMMA.16816.F32 R216, R12, R28, R216 ;  /* 0x0000001c0cd8723c */ /* 0x000fe200000018d8 */
[----:B------:R-:W-:Y:S01]  /*164a0*/  MOV R153, R80 ;  /* 0x0000005000997202 */ /* 0x000fe20000000f00 */
[----:B------:R-:W-:-:S02]  /*164b0*/  IMAD.MOV.U32 R152, RZ, RZ, R81 ;  /* 0x000000ffff987224 */ /* 0x000fc400078e0051 */
[----:B------:R-:W-:Y:S02]  /*164c0*/  IMAD.MOV.U32 R117, RZ, RZ, R82 ;  /* 0x000000ffff757224 */ /* 0x000fe400078e0052 */
[----:B------:R-:W-:Y:S01]  /*164d0*/  HMMA.16816.F32 R196, R12, R30, R196 ;  /* 0x0000001e0cc4723c */ /* 0x000fe200000018c4 */
[----:B------:R-:W-:-:S05]  /*164e0*/  IMAD.MOV.U32 R91, RZ, RZ, R83 ;  /* 0x000000ffff5b7224 */ /* 0x000fca00078e0053 */
[----:B----4-:R-:W-:Y:S01]  /*164f0*/  HMMA.16816.F32 R28, R8, R68, R36 ;  /* 0x00000044081c723c */ /* 0x010fe20000001824 */
[----:B------:R-:W2:Y:S05]  /*16500*/  LDSM.16.M88.4 R36, [R138+0x3000] ;  /* 0x003000008a24783b */ /* 0x000eaa0000000200 */
[C---:B------:R-:W-:Y:S06]  /*16510*/  HMMA.16816.F32 R172, R12.reuse, R40, R168 ;  /* 0x000000280cac723c */ /* 0x040fec00000018a8 */
[C---:B------:R-:W-:Y:S01]  /*16520*/  HMMA.16816.F32 R144, R12.reuse, R42, R144 ;  /* 0x0000002a0c90723c */ /* 0x040fe20000001890 */
[----:B------:R-:W-:Y:S05]  /*16530*/  LDSM.16.M88.4 R40, [R138+0x2800] ;  /* 0x002800008a28783b */ /* 0x000fea0000000200 */
[C---:B------:R-:W-:Y:S06]  /*16540*/  HMMA.16816.F32 R228, R12.reuse, R56, R228 ;  /* 0x000000380ce4723c */ /* 0x040fec00000018e4 */
[C---:B------:R-:W-:Y:S01]  /*16550*/  HMMA.16816.F32 R232, R12.reuse, R58, R232 ;  /* 0x0000003a0ce8723c */ /* 0x040fe200000018e8 */
[----:B------:R-:W-:Y:S01]  /*16560*/  FMUL.FTZ R0, R28, R3 ;  /* 0x000000031c007220 */ /* 0x000fe20000410000 */
[----:B------:R-:W-:Y:S04]  /*16570*/  LDSM.16.M88.4 R56, [R138+0x2000] ;  /* 0x002000008a38783b */ /* 0x000fe80000000200 */
[C---:B------:R-:W-:Y:S06]  /*16580*/  HMMA.16816.F32 R212, R12.reuse, R24, R212 ;  /* 0x000000180cd4723c */ /* 0x040fec00000018d4 */
[C---:B------:R-:W-:Y:S06]  /*16590*/  HMMA.16816.F32 R192, R12.reuse, R26, R192 ;  /* 0x0000001a0cc0723c */ /* 0x040fec00000018c0 */
[C---:B------:R-:W-:Y:S06]  /*165a0*/  HMMA.16816.F32 R208, R12.reuse, R52, R208 ;  /* 0x000000340cd0723c */ /* 0x040fec00000018d0 */
[----:B------:R-:W-:Y:S06]  /*165b0*/  HMMA.16816.F32 R176, R12, R54, R176 ;  /* 0x000000360cb0723c */ /* 0x000fec00000018b0 */
[----:B------:R-:W-:Y:S06]  /*165c0*/  HMMA.16816.F32 R12, R4, R44, R148 ;  /* 0x0000002c040c723c */ /* 0x000fec0000001894 */
[----:B------:R-:W-:Y:S01]  /*165d0*/  HMMA.16816.F32 R24, R8, R70, R16 ;  /* 0x000000460818723c */ /* 0x000fe20000001810 */
[----:B------:R-:W3:Y:S05]  /*165e0*/  LDSM.16.M88.4 R16, [R138+0x4000] ;  /* 0x004000008a10783b */ /* 0x000eea0000000200 */
[C---:B------:R-:W-:Y:S06]  /*165f0*/  HMMA.16816.F32 R72, R4.reuse, R64, R72 ;  /* 0x000000400448723c */ /* 0x040fec0000001848 */
[C---:B------:R-:W-:Y:S01]  /*16600*/  HMMA.16816.F32 R64, R4.reuse, R66, R128 ;  /* 0x000000420440723c */ /* 0x040fe20000001880 */
[----:B------:R4:W-:Y:S05]  /*16610*/  MUFU.TANH R131, R0 ;  /* 0x0000000000837308 */ /* 0x0009ea0000002400 */
[----:B------:R-:W-:Y:S01]  /*16620*/  HMMA.16816.F32 R52, R4, R46, R140 ;  /* 0x0000002e0434723c */ /* 0x000fe2000000188c */
[----:B------:R-:W3:Y:S01]  /*16630*/  LDSM.16.M88.4 R44, [R183+0x1000] ;  /* 0x00100000b72c783b */ /* 0x000ee20000000200 */
[----:B------:R-:W-:-:S04]  /*16640*/  IMAD.MOV.U32 R129, RZ, RZ, R136 ;  /* 0x000000ffff817224 */ /* 0x000fc800078e0088 */
[----:B-1----:R-:W-:Y:S01]  /*16650*/  HMMA.16816.F32 R12, R8, R32, R12 ;  /* 0x00000020080c723c */ /* 0x002fe2000000180c */
[----:B----4-:R-:W-:-:S05]  /*16660*/  FMUL.FTZ R0, R29, R3 ;  /* 0x000000031d007220 */ /* 0x010fca0000410000 */
[C---:B--2---:R-:W-:Y:S01]  /*16670*/  HMMA.16816.F32 R100, R4.reuse, R36, R100 ;  /* 0x000000240464723c */ /* 0x044fe20000001864 */
[----:B------:R1:W-:Y:S05]  /*16680*/  MUFU.TANH R148, R0 ;  /* 0x0000000000947308 */ /* 0x0003ea0000002400 */
[C---:B------:R-:W-:Y:S01]  /*16690*/  HMMA.16816.F32 R156, R4.reuse, R38, R108 ;  /* 0x00000026049c723c */ /* 0x040fe2000000186c */
[----:B------:R-:W-:Y:S05]  /*166a0*/  LDSM.16.M88.4 R36, [R138+0x4800] ;  /* 0x004800008a24783b */ /* 0x000fea0000000200 */
[C---:B------:R-:W-:Y:S06]  /*166b0*/  HMMA.16816.F32 R80, R4.reuse, R60, R124 ;  /* 0x0000003c0450723c */ /* 0x040fec000000187c */
[----:B------:R-:W-:Y:S01]  /*166c0*/  HMMA.16816.F32 R124, R4, R62, R76 ;  /* 0x0000003e047c723c */ /* 0x000fe2000000184c */
[----:B-1----:R-:W-:-:S04]  /*166d0*/  FMUL.FTZ R0, R30, R3 ;  /* 0x000000031e007220 */ /* 0x002fc80000410000 */
[----:B------:R1:W2:Y:S01]  /*166e0*/  MUFU.TANH R68, R0 ;  /* 0x0000000000447308 */ /* 0x0002a20000002400 */
[C---:B---3--:R-:W-:Y:S06]  /*166f0*/  HMMA.16816.F32 R76, R4.reuse, R18, R144 ;  /* 0x00000012044c723c */ /* 0x048fec0000001890 */
[C---:B------:R-:W-:Y:S06]  /*16700*/  HMMA.16816.F32 R160, R4.reuse, R58, R96 ;  /* 0x0000003a04a0723c */ /* 0x040fec0000001860 */
[----:B------:R-:W-:Y:S01]  /*16710*/  HMMA.16816.F32 R164, R4, R40, R92 ;  /* 0x0000002804a4723c */ /* 0x000fe2000000185c */
[----:B-1----:R-:W-:-:S05]  /*16720*/  FMUL.FTZ R0, R31, R3 ;  /* 0x000000031f007220 */ /* 0x002fca0000410000 */
[----:B------:R-:W-:Y:S01]  /*16730*/  HMMA.16816.F32 R28, R8, R34, R52 ;  /* 0x00000022081c723c */ /* 0x000fe20000001834 */
[----:B------:R1:W-:Y:S05]  /*16740*/  MUFU.TANH R149, R0 ;  /* 0x0000000000957308 */ /* 0x0003ea0000002400 */
[----:B------:R-:W-:Y:S01]  /*16750*/  HMMA.16816.F32 R96, R4, R48, R112 ;  /* 0x000000300460723c */ /* 0x000fe20000001870 */
[----:B--2---:R-:W-:Y:S02]  /*16760*/  IMAD.MOV.U32 R53, RZ, RZ, R68 ;  /* 0x000000ffff357224 */ /* 0x004fe400078e0044 */
[----:B------:R-:W-:-:S03]  /*16770*/  IMAD.MOV.U32 R52, RZ, RZ, R180 ;  /* 0x000000ffff347224 */ /* 0x000fc600078e00b4 */
[C---:B------:R-:W-:Y:S01]  /*16780*/  HMMA.16816.F32 R92, R4.reuse, R50, R204 ;  /* 0x00000032045c723c */ /* 0x040fe200000018cc */
[----:B------:R-:W-:Y:S05]  /*16790*/  LDSM.16.M88.4 R48, [R183+0x1800] ;  /* 0x00180000b730783b */ /* 0x000fea0000000200 */
[----:B------:R-:W-:Y:S01]  /*167a0*/  HMMA.16816.F32 R104, R4, R42, R104 ;  /* 0x0000002a0468723c */ /* 0x000fe20000001868 */
[-C--:B-1----:R-:W-:Y:S01]  /*167b0*/  FMUL.FTZ R0, R24, R3.reuse ;  /* 0x0000000318007220 */ /* 0x082fe20000410000 */
[----:B------:R-:W1:Y:S03]  /*167c0*/  LDSM.16.M88.4 R40, [R138+0x6000] ;  /* 0x006000008a28783b */ /* 0x000e660000000200 */
[----:B------:R2:W-:Y:S01]  /*167d0*/  MUFU.TANH R130, R0 ;  /* 0x0000000000827308 */ /* 0x0005e20000002400 */
[----:B------:R-:W-:Y:S06]  /*167e0*/  HMMA.16816.F32 R32, R8, R46, R64 ;  /* 0x0000002e0820723c */ /* 0x000fec0000001840 */
[----:B------:R-:W-:Y:S01]  /*167f0*/  HMMA.16816.F32 R168, R4, R56, R120 ;  /* 0x0000003804a8723c */ /* 0x000fe20000001878 */
[----:B--2---:R-:W-:-:S04]  /*16800*/  FMUL.FTZ R0, R25, R3 ;  /* 0x0000000319007220 */ /* 0x004fc80000410000 */
[----:B------:R2:W3:Y:S01]  /*16810*/  MUFU.TANH R84, R0 ;  /* 0x0000000000547308 */ /* 0x0004e20000002400 */
[----:B-1----:R-:W-:Y:S01]  /*16820*/  HMMA.16816.F32 R108, R4, R42, R196 ;  /* 0x0000002a046c723c */ /* 0x002fe200000018c4 */
[----:B--2---:R-:W-:Y:S01]  /*16830*/  FMUL.FTZ R0, R26, R3 ;  /* 0x000000031a007220 */ /* 0x004fe20000410000 */
[----:B---3--:R-:W-:-:S05]  /*16840*/  IMAD.MOV.U32 R55, RZ, RZ, R84 ;  /* 0x000000ffff377224 */ /* 0x008fca00078e0054 */
[----:B------:R1:W-:Y:S01]  /*16850*/  MUFU.TANH R128, R0 ;  /* 0x0000000000807308 */ /* 0x0003e20000002400 */
[----:B------:R-:W-:Y:S01]  /*16860*/  HMMA.16816.F32 R84, R4, R16, R172 ;  /* 0x000000100454723c */ /* 0x000fe200000018ac */
[----:B------:R-:W2:Y:S06]  /*16870*/  LDSM.16.M88.4 R16, [R138+0x5800] ;  /* 0x005800008a10783b */ /* 0x000eac0000000200 */
[----:B------:R-:W-:Y:S02]  /*16880*/  IMAD.MOV.U32 R175, RZ, RZ, R119 ;  /* 0x000000ffffaf7224 */ /* 0x000fe400078e0077 */
[----:B------:R-:W-:-:S02]  /*16890*/  IMAD.MOV.U32 R174, RZ, RZ, R130 ;  /* 0x000000ffffae7224 */ /* 0x000fc400078e0082 */
[-C--:B-1----:R-:W-:Y:S02]  /*168a0*/  FMUL.FTZ R0, R27, R3.reuse ;  /* 0x000000031b007220 */ /* 0x082fe40000410000 */
[----:B------:R-:W1:Y:S02]  /*168b0*/  LDSM.16.M88.4 R24, [R138+0x5000] ;  /* 0x005000008a18783b */ /* 0x000e640000000200 */
[----:B------:R3:W4:Y:S02]  /*168c0*/  MUFU.TANH R69, R0 ;  /* 0x0000000000457308 */ /* 0x0007240000002400 */
[----:B---3--:R-:W-:Y:S01]  /*168d0*/  FMUL.FTZ R0, R12, R3 ;  /* 0x000000030c007220 */ /* 0x008fe20000410000 */
[----:B----4-:R-:W-:Y:S02]  /*168e0*/  MOV R54, R69 ;  /* 0x0000004500367202 */ /* 0x010fe40000000f00 */
[C---:B------:R-:W-:Y:S03]  /*168f0*/  HMMA.16816.F32 R68, R4.reuse, R38, R240 ;  /* 0x000000260444723c */ /* 0x040fe600000018f0 */
[----:B------:R3:W-:Y:S03]  /*16900*/  MUFU.TANH R136, R0 ;  /* 0x0000000000887308 */ /* 0x0007e60000002400 */
[----:B--2---:R-:W-:Y:S01]  /*16910*/  HMMA.16816.F32 R56, R4, R16, R224 ;  /* 0x000000100438723c */ /* 0x004fe200000018e0 */
[----:B------:R-:W-:Y:S01]  /*16920*/  IMAD.MOV.U32 R243, RZ, RZ, R91 ;  /* 0x000000fffff37224 */ /* 0x000fe200078e005b */
[----:B------:R-:W-:Y:S01]  /*16930*/  MOV R242, R117 ;  /* 0x0000007500f27202 */ /* 0x000fe20000000f00 */
[----:B------:R-:W-:-:S02]  /*16940*/  IMAD.MOV.U32 R240, RZ, RZ, R153 ;  /* 0x000000fffff07224 */ /* 0x000fc400078e0099 */
[----:B------:R-:W-:Y:S02]  /*16950*/  IMAD.MOV.U32 R241, RZ, RZ, R152 ;  /* 0x000000fffff17224 */ /* 0x000fe400078e0098 */
[----:B------:R-:W-:Y:S01]  /*16960*/  HMMA.16816.F32 R152, R4, R40, R216 ;  /* 0x000000280498723c */ /* 0x000fe200000018d8 */
[----:B------:R-:W-:Y:S01]  /*16970*/  LDSM.16.M88.4 R40, [R183+0x3000] ;  /* 0x00300000b728783b */ /* 0x000fe20000000200 */
[----:B---3--:R-:W-:-:S04]  /*16980*/  FMUL.FTZ R0, R13, R3 ;  /* 0x000000030d007220 */ /* 0x008fc80000410000 */
[C---:B-1----:R-:W-:Y:S01]  /*16990*/  HMMA.16816.F32 R60, R4.reuse, R24, R228 ;  /* 0x00000018043c723c */ /* 0x042fe200000018e4 */
[----:B------:R1:W-:Y:S05]  /*169a0*/  MUFU.TANH R151, R0 ;  /* 0x0000000000977308 */ /* 0x0003ea0000002400 */
[----:B------:R-:W-:Y:S01]  /*169b0*/  HMMA.16816.F32 R144, R4, R26, R232 ;  /* 0x0000001a0490723c */ /* 0x000fe200000018e8 */
[----:B------:R-:W2:Y:S01]  /*169c0*/  LDSM.16.M88.4 R24, [R138+0x7000] ;  /* 0x007000008a18783b */ /* 0x000ea20000000200 */
[----:B------:R-:W-:Y:S01]  /*169d0*/  IMAD.MOV.U32 R230, RZ, RZ, R148 ;  /* 0x000000ffffe67224 */ /* 0x000fe200078e0094 */
[----:B------:R-:W-:Y:S02]  /*169e0*/  MOV R229, R149 ;  /* 0x0000009500e57202 */ /* 0x000fe40000000f00 */
[----:B------:R-:W-:-:S02]  /*169f0*/  MOV R231, R55 ;  /* 0x0000003700e77202 */ /* 0x000fc40000000f00 */
[----:B------:R-:W-:Y:S02]  /*16a00*/  IMAD.MOV.U32 R235, RZ, RZ, R175 ;  /* 0x000000ffffeb7224 */ /* 0x000fe400078e00af */
[----:B------:R-:W-:Y:S02]  /*16a10*/  IMAD.MOV.U32 R175, RZ, RZ, R131 ;  /* 0x000000ffffaf7224 */ /* 0x000fe400078e0083 */
[----:B------:R-:W-:Y:S02]  /*16a20*/  IMAD.MOV.U32 R234, RZ, RZ, R52 ;  /* 0x000000ffffea7224 */ /* 0x000fe400078e0034 */
[----:B------:R-:W-:Y:S02]  /*16a30*/  IMAD.MOV.U32 R228, RZ, RZ, R229 ;  /* 0x000000ffffe47224 */ /* 0x000fe400078e00e5 */
[----:B-1----:R-:W-:Y:S01]  /*16a40*/  FMUL.FTZ R0, R14, R3 ;  /* 0x000000030e007220 */ /* 0x002fe20000410000 */
[----:B------:R-:W-:-:S03]  /*16a50*/  MOV R229, R230 ;  /* 0x000000e600e57202 */ /* 0x000fc60000000f00 */
[----:B------:R1:W-:Y:S02]  /*16a60*/  MUFU.TANH R119, R0 ;  /* 0x0000000000777308 */ /* 0x0003e40000002400 */
[----:B-1----:R-:W-:Y:S02]  /*16a70*/  FMUL.FTZ R0, R15, R3 ;  /* 0x000000030f007220 */ /* 0x002fe40000410000 */
[----:B------:R-:W-:Y:S04]  /*16a80*/  HMMA.16816.F32 R12, R8, R44, R72 ;  /* 0x0000002c080c723c */ /* 0x000fe80000001848 */
[----:B------:R1:W3:Y:S02]  /*16a90*/  MUFU.TANH R150, R0 ;  /* 0x0000000000967308 */ /* 0x0002e40000002400 */
[C---:B------:R-:W-:Y:S01]  /*16aa0*/  HMMA.16816.F32 R72, R4.reuse, R36, R236 ;  /* 0x000000240448723c */ /* 0x040fe200000018ec */
[----:B------:R-:W4:Y:S05]  /*16ab0*/  LDSM.16.M88.4 R36, [R138+0x6800] ;  /* 0x006800008a24783b */ /* 0x000f2a0000000200 */
[----:B------:R-:W-:Y:S01]  /*16ac0*/  HMMA.16816.F32 R44, R4, R18, R220 ;  /* 0x00000012042c723c */ /* 0x000fe200000018dc */
[----:B------:R-:W4:Y:S01]  /*16ad0*/  LDSM.16.M88.4 R16, [R138+0x7800] ;  /* 0x007800008a10783b */ /* 0x000f220000000200 */
[----:B------:R-:W-:-:S02]  /*16ae0*/  IMAD.MOV.U32 R238, RZ, RZ, R128 ;  /* 0x000000ffffee7224 */ /* 0x000fc400078e0080 */
[----:B------:R-:W-:Y:S02]  /*16af0*/  IMAD.MOV.U32 R239, RZ, RZ, R129 ;  /* 0x000000ffffef7224 */ /* 0x000fe400078e0081 */
[----:B--2---:R-:W-:Y:S01]  /*16b00*/  HMMA.16816.F32 R120, R4, R24, R244 ;  /* 0x000000180478723c */ /* 0x004fe200000018f4 */
[----:B-1----:R-:W-:Y:S01]  /*16b10*/  FMUL.FTZ R0, R28, R3 ;  /* 0x000000031c007220 */ /* 0x002fe20000410000 */
[----:B---3--:R-:W-:-:S03]  /*16b20*/  IMAD.MOV.U32 R237, RZ, RZ, R150 ;  /* 0x000000ffffed7224 */ /* 0x008fc600078e0096 */
[----:B------:R1:W2:Y:S02]  /*16b30*/  MUFU.TANH R172, R0 ;  /* 0x0000000000ac7308 */ /* 0x0002a40000002400 */
[----:B-1----:R-:W-:-:S06]  /*16b40*/  FMUL.FTZ R0, R29, R3 ;  /* 0x000000031d007220 */ /* 0x002fcc0000410000 */
[----:B------:R1:W-:Y:S01]  /*16b50*/  MUFU.TANH R236, R0 ;  /* 0x0000000000ec7308 */ /* 0x0003e20000002400 */
[C---:B----4-:R-:W-:Y:S06]  /*16b60*/  HMMA.16816.F32 R112, R4.reuse, R36, R212 ;  /* 0x000000240470723c */ /* 0x050fec00000018d4 */
[C---:B------:R-:W-:Y:S01]  /*16b70*/  HMMA.16816.F32 R140, R4.reuse, R38, R192 ;  /* 0x00000026048c723c */ /* 0x040fe200000018c0 */
[----:B------:R-:W3:Y:S05]  /*16b80*/  LDSM.16.M88.4 R36, [R183+0x2800] ;  /* 0x00280000b724783b */ /* 0x000eea0000000200 */
[----:B------:R-:W-:Y:S01]  /*16b90*/  HMMA.16816.F32 R128, R4, R16, R208 ;  /* 0x000000100480723c */ /* 0x000fe200000018d0 */
[----:B------:R-:W-:Y:S01]  /*16ba0*/  SHF.R.S32.HI R192, RZ, 0x1f, R139 ;  /* 0x0000001fffc07819 */ /* 0x000fe2000001148b */
[----:B-1----:R-:W-:Y:S01]  /*16bb0*/  FMUL.FTZ R0, R30, R3 ;  /* 0x000000031e007220 */ /* 0x002fe20000410000 */
[----:B------:R-:W4:Y:S02]  /*16bc0*/  LDL R211, [R1+0x158] ;  /* 0x0001580001d37983 */ /* 0x000f240000100800 */
[----:B------:R-:W-:Y:S01]  /*16bd0*/  LEA.HI R192, R192, R139, RZ, 0x5 ;  /* 0x0000008bc0c07211 */ /* 0x000fe200078f28ff */
[----:B------:R1:W2:Y:S03]  /*16be0*/  MUFU.TANH R207, R0 ;  /* 0x0000000000cf7308 */ /* 0x0002a60000002400 */
[----:B------:R-:W-:-:S05]  /*16bf0*/  LOP3.LUT R192, R192, 0xffffffe0, RZ, 0xc0, !PT ;  /* 0xffffffe0c0c07812 */ /* 0x000fca00078ec0ff */
[----:B------:R-:W-:Y:S02]  /*16c00*/  IMAD.IADD R192, R139, 0x1, -R192 ;  /* 0x000000018bc07824 */ /* 0x000fe400078e0ac0 */
[-C--:B-1----:R-:W-:Y:S02]  /*16c10*/  FMUL.FTZ R0, R31, R3.reuse ;  /* 0x000000031f007220 */ /* 0x082fe40000410000 */
[----:B------:R-:W1:Y:S02]  /*16c20*/  LDSM.16.M88.4 R28, [R183+0x2000] ;  /* 0x00200000b71c783b */ /* 0x000e640000000200 */
[----:B------:R2:W4:Y:S02]  /*16c30*/  MUFU.TANH R91, R0 ;  /* 0x00000000005b7308 */ /* 0x0005240000002400 */
[----:B--2---:R-:W-:-:S06]  /*16c40*/  FMUL.FTZ R0, R12, R3 ;  /* 0x000000030c007220 */ /* 0x004fcc0000410000 */
[----:B------:R2:W4:Y:S02]  /*16c50*/  MUFU.TANH R206, R0 ;  /* 0x0000000000ce7308 */ /* 0x0005240000002400 */
[----:B--2---:R-:W-:-:S06]  /*16c60*/  FMUL.FTZ R0, R13, R3 ;  /* 0x000000030d007220 */ /* 0x004fcc0000410000 */
[----:B------:R2:W-:Y:S02]  /*16c70*/  MUFU.TANH R205, R0 ;  /* 0x0000000000cd7308 */ /* 0x0005e40000002400 */
[----:B--2---:R-:W-:-:S06]  /*16c80*/  FMUL.FTZ R0, R14, R3 ;  /* 0x000000030e007220 */ /* 0x004fcc0000410000 */
[----:B------:R2:W4:Y:S02]  /*16c90*/  MUFU.TANH R204, R0 ;  /* 0x0000000000cc7308 */ /* 0x0005240000002400 */
[-C--:B--2---:R-:W-:Y:S02]  /*16ca0*/  FMUL.FTZ R0, R15, R3.reuse ;  /* 0x000000030f007220 */ /* 0x084fe40000410000 */
[C---:B------:R-:W-:Y:S04]  /*16cb0*/  HMMA.16816.F32 R12, R8.reuse, R48, R80 ;  /* 0x00000030080c723c */ /* 0x040fe80000001850 */
[----:B------:R2:W4:Y:S02]  /*16cc0*/  MUFU.TANH R203, R0 ;  /* 0x0000000000cb7308 */ /* 0x0005240000002400 */
[C---:B---3--:R-:W-:Y:S06]  /*16cd0*/  HMMA.16816.F32 R80, R8.reuse, R38, R104 ;  /* 0x000000260850723c */ /* 0x048fec0000001868 */
[C---:B------:R-:W-:Y:S06]  /*16ce0*/  HMMA.16816.F32 R104, R8.reuse, R40, R100 ;  /* 0x000000280868723c */ /* 0x040fec0000001864 */
[----:B------:R-:W-:Y:S01]  /*16cf0*/  HMMA.16816.F32 R100, R8, R42, R156 ;  /* 0x0000002a0864723c */ /* 0x000fe2000000189c */
[----:B--2---:R-:W-:-:S04]  /*16d00*/  FMUL.FTZ R0, R32, R3 ;  /* 0x0000000320007220 */ /* 0x004fc80000410000 */
[----:B------:R2:W3:-:S13]  /*16d10*/  MUFU.TANH R202, R0 ;  /* 0x0000000000ca7308 */ /* 0x0004da0000002400 */
[-C--:B------:R-:W-:Y:S01]  /*16d20*/  FMUL.FTZ R105, R105, R3.reuse ;  /* 0x0000000369697220 */ /* 0x080fe20000410000 */
[-C--:B------:R-:W-:Y:S01]  /*16d30*/  FMUL.FTZ R106, R106, R3.reuse ;  /* 0x000000036a6a7220 */ /* 0x080fe20000410000 */
[-C--:B------:R-:W-:Y:S01]  /*16d40*/  FMUL.FTZ R107, R107, R3.reuse ;  /* 0x000000036b6b7220 */ /* 0x080fe20000410000 */
[----:B--2---:R-:W-:-:S03]  /*16d50*/  FMUL.FTZ R0, R33, R3 ;  /* 0x0000000321007220 */ /* 0x004fc60000410000 */
[-C--:B------:R-:W-:Y:S01]  /*16d60*/  FMUL.FTZ R100, R100, R3.reuse ;  /* 0x0000000364647220 */ /* 0x080fe20000410000 */
[-C--:B------:R-:W-:Y:S01]  /*16d70*/  FMUL.FTZ R101, R101, R3.reuse ;  /* 0x0000000365657220 */ /* 0x080fe20000410000 */
[----:B------:R2:W-:Y:S01]  /*16d80*/  MUFU.TANH R196, R0 ;  /* 0x0000000000c47308 */ /* 0x0005e20000002400 */
[----:B------:R-:W-:-:S07]  /*16d90*/  FMUL.FTZ R102, R102, R3 ;  /* 0x0000000366667220 */ /* 0x000fce0000410000 */
[----:B------:R-:W-:Y:S08]  /*16da0*/  MUFU.TANH R105, R105 ;  /* 0x0000006900697308 */ /* 0x000ff00000002400 */
[----:B------:R-:W-:Y:S01]  /*16db0*/  MUFU.TANH R106, R106 ;  /* 0x0000006a006a7308 */ /* 0x000fe20000002400 */
[----:B--2---:R-:W-:-:S07]  /*16dc0*/  FMUL.FTZ R0, R34, R3 ;  /* 0x0000000322007220 */ /* 0x004fce0000410000 */
[----:B------:R2:W3:Y:S08]  /*16dd0*/  MUFU.TANH R117, R0 ;  /* 0x0000000000757308 */ /* 0x0004f00000002400 */
[----:B------:R-:W-:Y:S08]  /*16de0*/  MUFU.TANH R107, R107 ;  /* 0x0000006b006b7308 */ /* 0x000ff00000002400 */
[----:B------:R-:W-:Y:S01]  /*16df0*/  MUFU.TANH R100, R100 ;  /* 0x0000006400647308 */ /* 0x000fe20000002400 */
[----:B--2---:R-:W-:-:S02]  /*16e00*/  FMUL.FTZ R0, R35, R3 ;  /* 0x0000000323007220 */ /* 0x004fc40000410000 */
[----:B------:R-:W-:Y:S05]  /*16e10*/  HMMA.16816.F32 R32, R8, R50, R124 ;  /* 0x000000320820723c */ /* 0x000fea000000187c */
[----:B------:R2:W3:Y:S01]  /*16e20*/  MUFU.TANH R182, R0 ;  /* 0x0000000000b67308 */ /* 0x0004e20000002400 */
[----:B------:R-:W-:Y:S06]  /*16e30*/  HMMA.16816.F32 R124, R4, R26, R240 ;  /* 0x0000001a047c723c */ /* 0x000fec00000018f0 */
[----:B-1----:R-:W-:Y:S01]  /*16e40*/  HMMA.16816.F32 R24, R8, R30, R160 ;  /* 0x0000001e0818723c */ /* 0x002fe200000018a0 */
[----:B------:R-:W-:Y:S01]  /*16e50*/  IMAD.MOV.U32 R243, RZ, RZ, R151 ;  /* 0x000000fffff37224 */ /* 0x000fe200078e0097 */
[----:B------:R-:W-:Y:S01]  /*16e60*/  MUFU.TANH R101, R101 ;  /* 0x0000006500657308 */ /* 0x000fe20000002400 */
[----:B------:R-:W-:-:S02]  /*16e70*/  IMAD.MOV.U32 R242, RZ, RZ, R119 ;  /* 0x000000fffff27224 */ /* 0x000fc400078e0077 */
[----:B------:R-:W-:Y:S01]  /*16e80*/  IMAD.MOV.U32 R241, RZ, RZ, R53 ;  /* 0x000000fffff17224 */ /* 0x000fe200078e0035 */
[----:B------:R-:W-:Y:S01]  /*16e90*/  HMMA.16816.F32 R148, R4, R18, R176 ;  /* 0x000000120494723c */ /* 0x000fe200000018b0 */
[----:B------:R-:W-:Y:S01]  /*16ea0*/  IMAD.MOV.U32 R240, RZ, RZ, R54 ;  /* 0x000000fffff07224 */ /* 0x000fe200078e0036 */
[----:B------:R-:W1:Y:S01]  /*16eb0*/  LDSM.16.M88.4 R16, [R183+0x4000] ;  /* 0x00400000b710783b */ /* 0x000e620000000200 */
[----:B------:R-:W-:Y:S02]  /*16ec0*/  IMAD.MOV.U32 R230, RZ, RZ, R241 ;  /* 0x000000ffffe67224 */ /* 0x000fe400078e00f1 */
[-C--:B--2---:R-:W-:Y:S01]  /*16ed0*/  FMUL.FTZ R0, R12, R3.reuse ;  /* 0x000000030c007220 */ /* 0x084fe20000410000 */
[----:B------:R-:W-:Y:S01]  /*16ee0*/  IMAD.MOV.U32 R241, RZ, RZ, R136 ;  /* 0x000000fffff17224 */ /* 0x000fe200078e0088 */
[C---:B------:R-:W-:Y:S01]  /*16ef0*/  HMMA.16816.F32 R4, R8.reuse, R28, R168 ;  /* 0x0000001c0804723c */ /* 0x040fe200000018a8 */
[----:B------:R-:W-:Y:S01]  /*16f00*/  LDSM.16.M88.4 R28, [R183+0x4800] ;  /* 0x00480000b71c783b */ /* 0x000fe20000000200 */
[----:B------:R2:W3:Y:S04]  /*16f10*/  MUFU.TANH R181, R0 ;  /* 0x0000000000b57308 */ /* 0x0004e80000002400 */
[----:B------:R-:W-:Y:S01]  /*16f20*/  HMMA.16816.F32 R52, R8, R36, R164 ;  /* 0x000000240834723c */ /* 0x000fe200000018a4 */
[----:B------:R-:W3:Y:S03]  /*16f30*/  LDSM.16.M88.4 R36, [R183+0x5800] ;  /* 0x00580000b724783b */ /* 0x000ee60000000200 */
[----:B------:R-:W-:Y:S01]  /*16f40*/  MUFU.TANH R102, R102 ;  /* 0x0000006600667308 */ /* 0x000fe20000002400 */
[----:B--2---:R-:W-:-:S07]  /*16f50*/  FMUL.FTZ R0, R13, R3 ;  /* 0x000000030d007220 */ /* 0x004fce0000410000 */
[----:B------:R2:W-:Y:S01]  /*16f60*/  MUFU.TANH R180, R0 ;  /* 0x0000000000b47308 */ /* 0x0005e20000002400 */
[----:B-1----:R-:W-:Y:S01]  /*16f70*/  HMMA.16816.F32 R84, R8, R16, R84 ;  /* 0x000000100854723c */ /* 0x002fe20000001854 */
[----:B--2---:R-:W-:-:S05]  /*16f80*/  FMUL.FTZ R0, R14, R3 ;  /* 0x000000030e007220 */ /* 0x004fca0000410000 */
[C---:B------:R-:W-:Y:S01]  /*16f90*/  HMMA.16816.F32 R76, R8.reuse, R18, R76 ;  /* 0x00000012084c723c */ /* 0x040fe2000000184c */
[----:B------:R-:W-:Y:S01]  /*16fa0*/  LDSM.16.M88.4 R16, [R183+0x7000] ;  /* 0x00700000b710783b */ /* 0x000fe20000000200 */
[----:B------:R1:W2:Y:S04]  /*16fb0*/  MUFU.TANH R173, R0 ;  /* 0x0000000000ad7308 */ /* 0x0002a80000002400 */
[C---:B---3--:R-:W-:Y:S06]  /*16fc0*/  HMMA.16816.F32 R48, R8.reuse, R38, R44 ;  /* 0x000000260830723c */ /* 0x048fec000000182c */
[C---:B------:R-:W-:Y:S06]  /*16fd0*/  HMMA.16816.F32 R72, R8.reuse, R28, R72 ;  /* 0x0000001c0848723c */ /* 0x040fec0000001848 */
[C---:B------:R-:W-:Y:S01]  /*16fe0*/  HMMA.16816.F32 R68, R8.reuse, R30, R68 ;  /* 0x0000001e0844723c */ /* 0x040fe20000001844 */
[-C--:B-1----:R-:W-:Y:S01]  /*16ff0*/  FMUL.FTZ R0, R15, R3.reuse ;  /* 0x000000030f007220 */ /* 0x082fe20000410000 */
[-C--:B------:R-:W-:Y:S01]  /*17000*/  FMUL.FTZ R84, R84, R3.reuse ;  /* 0x0000000354547220 */ /* 0x080fe20000410000 */
[----:B------:R-:W1:Y:S01]  /*17010*/  LDSM.16.M88.4 R12, [R183+0x3800] ;  /* 0x00380000b70c783b */ /* 0x000e620000000200 */
[-C--:B------:R-:W-:Y:S01]  /*17020*/  FMUL.FTZ R85, R85, R3.reuse ;  /* 0x0000000355557220 */ /* 0x080fe20000410000 */
[----:B------:R3:W2:Y:S01]  /*17030*/  MUFU.TANH R119, R0 ;  /* 0x0000000000777308 */ /* 0x0006a20000002400 */
        /* <DEDUP_REMOVED lines=8> */
[----:B------:R-:W-:Y:S04]  /*170c0*/  MUFU.TANH R84, R84 ;  /* 0x0000005400547308 */ /* 0x000fe80000002400 */
[-C--:B------:R-:W-:Y:S01]  /*170d0*/  FMUL.FTZ R72, R72, R3.reuse ;  /* 0x0000000348487220 */ /* 0x080fe20000410000 */
[-C--:B------:R-:W-:Y:S01]  /*170e0*/  FMUL.FTZ R75, R75, R3.reuse ;  /* 0x000000034b4b7220 */ /* 0x080fe20000410000 */
[----:B---3--:R-:W-:-:S02]  /*170f0*/  FMUL.FTZ R0, R32, R3 ;  /* 0x0000000320007220 */ /* 0x008fc40000410000 */
[----:B------:R-:W-:Y:S02]  /*17100*/  MUFU.TANH R85, R85 ;  /* 0x0000005500557308 */ /* 0x000fe40000002400 */
[-C--:B------:R-:W-:Y:S01]  /*17110*/  FMUL.FTZ R68, R68, R3.reuse ;  /* 0x0000000344447220 */ /* 0x080fe20000410000 */
[-C--:B------:R-:W-:Y:S01]  /*17120*/  FMUL.FTZ R69, R69, R3.reuse ;  /* 0x0000000345457220 */ /* 0x080fe20000410000 */
[-C--:B------:R-:W-:Y:S01]  /*17130*/  FMUL.FTZ R70, R70, R3.reuse ;  /* 0x0000000346467220 */ /* 0x080fe20000410000 */
[----:B------:R-:W-:-:S03]  /*17140*/  FMUL.FTZ R71, R71, R3 ;  /* 0x0000000347477220 */ /* 0x000fc60000410000 */
[-C--:B------:R-:W-:Y:S01]  /*17150*/  FMUL.FTZ R56, R56, R3.reuse ;  /* 0x0000000338387220 */ /* 0x080fe20000410000 */
[----:B------:R3:W2:Y:S01]  /*17160*/  MUFU.TANH R171, R0 ;  /* 0x0000000000ab7308 */ /* 0x0006a20000002400 */
[-C--:B------:R-:W-:Y:S01]  /*17170*/  FMUL.FTZ R57, R57, R3.reuse ;  /* 0x0000000339397220 */ /* 0x080fe20000410000 */
[-C--:B------:R-:W-:Y:S01]  /*17180*/  FMUL.FTZ R58, R58, R3.reuse ;  /* 0x000000033a3a7220 */ /* 0x080fe20000410000 */
[----:B------:R-:W-:-:S05]  /*17190*/  FMUL.FTZ R59, R59, R3 ;  /* 0x000000033b3b7220 */ /* 0x000fca0000410000 */
[----:B------:R-:W-:Y:S01]  /*171a0*/  MUFU.TANH R86, R86 ;  /* 0x0000005600567308 */ /* 0x000fe20000002400 */
[----:B-1----:R-:W-:Y:S01]  /*171b0*/  HMMA.16816.F32 R96, R8, R12, R96 ;  /* 0x0000000c0860723c */ /* 0x002fe20000001860 */
[----:B---3--:R-:W-:-:S05]  /*171c0*/  FMUL.FTZ R0, R33, R3 ;  /* 0x0000000321007220 */ /* 0x008fca0000410000 */
[----:B------:R-:W-:Y:S01]  /*171d0*/  HMMA.16816.F32 R92, R8, R14, R92 ;  /* 0x0000000e085c723c */ /* 0x000fe2000000185c */
[----:B------:R-:W1:Y:S01]  /*171e0*/  LDSM.16.M88.4 R12, [R183+0x6800] ;  /* 0x00680000b70c783b */ /* 0x000e620000000200 */
[----:B------:R3:W-:-:S15]  /*171f0*/  MUFU.TANH R169, R0 ;  /* 0x0000000000a97308 */ /* 0x0007de0000002400 */
[----:B------:R-:W-:-:S01]  /*17200*/  NOP ;  /* 0x0000000000007918 */ /* 0x000fc20000000000 */
[-C--:B------:R-:W-:Y:S01]  /*17210*/  FMUL.FTZ R96, R96, R3.reuse ;  /* 0x0000000360607220 */ /* 0x080fe20000410000 */
[----:B---3--:R-:W-:-:S04]  /*17220*/  FMUL.FTZ R0, R34, R3 ;  /* 0x0000000322007220 */ /* 0x008fc80000410000 */
[----:B------:R3:W2:Y:S01]  /*17230*/  MUFU.TANH R166, R0 ;  /* 0x0000000000a67308 */ /* 0x0006a20000002400 */
[-C--:B------:R-:W-:Y:S01]  /*17240*/  FMUL.FTZ R92, R92, R3.reuse ;  /* 0x000000035c5c7220 */ /* 0x080fe20000410000 */
[-C--:B------:R-:W-:Y:S01]  /*17250*/  FMUL.FTZ R93, R93, R3.reuse ;  /* 0x000000035d5d7220 */ /* 0x080fe20000410000 */
[-C--:B------:R-:W-:Y:S01]  /*17260*/  FMUL.FTZ R94, R94, R3.reuse ;  /* 0x000000035e5e7220 */ /* 0x080fe20000410000 */
[----:B------:R-:W-:-:S04]  /*17270*/  FMUL.FTZ R95, R95, R3 ;  /* 0x000000035f5f7220 */ /* 0x000fc80000410000 */
[----:B------:R-:W-:Y:S08]  /*17280*/  MUFU.TANH R96, R96 ;  /* 0x0000006000607308 */ /* 0x000ff00000002400 */
[----:B------:R-:W-:Y:S01]  /*17290*/  MUFU.TANH R92, R92 ;  /* 0x0000005c005c7308 */ /* 0x000fe20000002400 */
[-C--:B---3--:R-:W-:Y:S01]  /*172a0*/  FMUL.FTZ R0, R35, R3.reuse ;  /* 0x0000000323007220 */ /* 0x088fe20000410000 */
[C---:B-1----:R-:W-:Y:S01]  /*172b0*/  HMMA.16816.F32 R36, R8.reuse, R12, R112 ;  /* 0x0000000c0824723c */ /* 0x042fe20000001870 */
[----:B------:R-:W1:Y:S05]  /*172c0*/  LDSM.16.M88.4 R32, [R183+0x5000] ;  /* 0x00500000b720783b */ /* 0x000e6a0000000200 */
[----:B------:R3:W2:Y:S01]  /*172d0*/  MUFU.TANH R163, R0 ;  /* 0x0000000000a37308 */ /* 0x0006a20000002400 */
[----:B------:R-:W-:Y:S07]  /*172e0*/  HMMA.16816.F32 R28, R8, R14, R140 ;  /* 0x0000000e081c723c */ /* 0x000fee000000188c */
[----:B------:R-:W-:Y:S08]  /*172f0*/  MUFU.TANH R93, R93 ;  /* 0x0000005d005d7308 */ /* 0x000ff00000002400 */
[----:B------:R-:W-:Y:S01]  /*17300*/  MUFU.TANH R94, R94 ;  /* 0x0000005e005e7308 */ /* 0x000fe20000002400 */
[-C--:B---3--:R-:W-:Y:S01]  /*17310*/  FMUL.FTZ R0, R4, R3.reuse ;  /* 0x0000000304007220 */ /* 0x088fe20000410000 */
[----:B------:R-:W-:-:S06]  /*17320*/  FMUL.FTZ R142, R36, R3 ;  /* 0x00000003248e7220 */ /* 0x000fcc0000410000 */
[----:B------:R3:W2:Y:S01]  /*17330*/  MUFU.TANH R162, R0 ;  /* 0x0000000000a27308 */ /* 0x0006a20000002400 */
[-C--:B------:R-:W-:Y:S01]  /*17340*/  FMUL.FTZ R165, R30, R3.reuse ;  /* 0x000000031ea57220 */ /* 0x080fe20000410000 */
[----:B------:R-:W-:-:S06]  /*17350*/  FMUL.FTZ R167, R31, R3 ;  /* 0x000000031fa77220 */ /* 0x000fcc0000410000 */
[----:B------:R-:W-:Y:S01]  /*17360*/  MUFU.TANH R95, R95 ;  /* 0x0000005f005f7308 */ /* 0x000fe20000002400 */
[----:B-1----:R-:W-:Y:S01]  /*17370*/  HMMA.16816.F32 R64, R8, R32, R60 ;  /* 0x000000200840723c */ /* 0x002fe2000000183c */
[----:B---3--:R-:W-:-:S05]  /*17380*/  FMUL.FTZ R0, R5, R3 ;  /* 0x0000000305007220 */ /* 0x008fca0000410000 */
[----:B------:R-:W-:Y:S01]  /*17390*/  HMMA.16816.F32 R60, R8, R34, R144 ;  /* 0x00000022083c723c */ /* 0x000fe20000001890 */
[----:B------:R-:W1:Y:S01]  /*173a0*/  LDSM.16.M88.4 R32, [R183+0x7800] ;  /* 0x00780000b720783b */ /* 0x000e620000000200 */
[----:B------:R3:W-:Y:S05]  /*173b0*/  MUFU.TANH R164, R0 ;  /* 0x0000000000a47308 */ /* 0x0007ea0000002400 */
[----:B------:R-:W-:-:S11]  /*173c0*/  FMUL.FTZ R146, R37, R3 ;  /* 0x0000000325927220 */ /* 0x000fd60000410000 */
[-C--:B------:R-:W-:Y:S01]  /*173d0*/  FMUL.FTZ R64, R64, R3.reuse ;  /* 0x0000000340407220 */ /* 0x080fe20000410000 */
[-C--:B------:R-:W-:Y:S01]  /*173e0*/  FMUL.FTZ R65, R65, R3.reuse ;  /* 0x0000000341417220 */ /* 0x080fe20000410000 */
[-C--:B------:R-:W-:Y:S01]  /*173f0*/  FMUL.FTZ R66, R66, R3.reuse ;  /* 0x0000000342427220 */ /* 0x080fe20000410000 */
[-C--:B---3--:R-:W-:Y:S01]  /*17400*/  FMUL.FTZ R0, R6, R3.reuse ;  /* 0x0000000306007220 */ /* 0x088fe20000410000 */
[----:B------:R-:W-:-:S03]  /*17410*/  FMUL.FTZ R67, R67, R3 ;  /* 0x0000000343437220 */ /* 0x000fc60000410000 */
[----:B------:R3:W2:Y:S01]  /*17420*/  MUFU.TANH R160, R0 ;  /* 0x0000000000a07308 */ /* 0x0006a20000002400 */
[-C--:B------:R-:W-:Y:S01]  /*17430*/  FMUL.FTZ R60, R60, R3.reuse ;  /* 0x000000033c3c7220 */ /* 0x080fe20000410000 */
[-C--:B------:R-:W-:Y:S01]  /*17440*/  FMUL.FTZ R61, R61, R3.reuse ;  /* 0x000000033d3d7220 */ /* 0x080fe20000410000 */
[-C--:B------:R-:W-:Y:S01]  /*17450*/  FMUL.FTZ R62, R62, R3.reuse ;  /* 0x000000033e3e7220 */ /* 0x080fe20000410000 */
[-C--:B------:R-:W-:Y:S01]  /*17460*/  FMUL.FTZ R63, R63, R3.reuse ;  /* 0x000000033f3f7220 */ /* 0x080fe20000410000 */
[----:B---3--:R-:W-:Y:S01]  /*17470*/  FMUL.FTZ R0, R7, R3 ;  /* 0x0000000307007220 */ /* 0x008fe20000410000 */
[----:B-1----:R-:W-:Y:S01]  /*17480*/  HMMA.16816.F32 R12, R8, R32, R128 ;  /* 0x00000020080c723c */ /* 0x002fe20000001880 */
[----:B------:R-:W1:Y:S01]  /*17490*/  LDSM.16.M88.4 R4, [R183+0x6000] ;  /* 0x00600000b704783b */ /* 0x000e620000000200 */
[----:B------:R-:W-:Y:S01]  /*174a0*/  MUFU.TANH R31, R70 ;  /* 0x00000046001f7308 */ /* 0x000fe20000002400 */
[----:B------:R-:W-:-:S04]  /*174b0*/  DEPBAR.LE SB0, 0x0 ;  /* 0x000080000000791a */ /* 0x000fc80000000000 */
[-C--:B------:R-:W-:Y:S01]  /*174c0*/  FMUL.FTZ R33, R73, R3.reuse ;  /* 0x0000000349217220 */ /* 0x080fe20000410000 */
[----:B------:R-:W-:Y:S02]  /*174d0*/  FMUL.FTZ R32, R74, R3 ;  /* 0x000000034a207220 */ /* 0x000fe40000410000 */
[----:B------:R3:W2:-:S14]  /*174e0*/  MUFU.TANH R161, R0 ;  /* 0x0000000000a17308 */ /* 0x00069c0000002400 */
[-C--:B------:R-:W-:Y:S01]  /*174f0*/  FMUL.FTZ R194, R12, R3.reuse ;  /* 0x000000030cc27220 */ /* 0x080fe20000410000 */
[-C--:B------:R-:W-:Y:S01]  /*17500*/  FMUL.FTZ R197, R14, R3.reuse ;  /* 0x000000030ec57220 */ /* 0x080fe20000410000 */
[-C--:B------:R-:W-:Y:S01]  /*17510*/  FMUL.FTZ R195, R13, R3.reuse ;  /* 0x000000030dc37220 */ /* 0x080fe20000410000 */
[-C--:B---3--:R-:W-:Y:S01]  /*17520*/  FMUL.FTZ R0, R24, R3.reuse ;  /* 0x0000000318007220 */ /* 0x088fe20000410000 */
[----:B------:R-:W-:-:S03]  /*17530*/  FMUL.FTZ R198, R15, R3 ;  /* 0x000000030fc67220 */ /* 0x000fc60000410000 */
[----:B------:R3:W2:Y:S01]  /*17540*/  MUFU.TANH R159, R0 ;  /* 0x00000000009f7308 */ /* 0x0006a20000002400 */
[C---:B-1----:R-:W-:Y:S06]  /*17550*/  HMMA.16816.F32 R44, R8.reuse, R4, R152 ;  /* 0x00000004082c723c */ /* 0x042fec0000001898 */
[----:B------:R-:W-:Y:S01]  /*17560*/  HMMA.16816.F32 R40, R8, R6, R108 ;  /* 0x000000060828723c */ /* 0x000fe2000000186c */
[-C--:B---3--:R-:W-:Y:S01]  /*17570*/  FMUL.FTZ R0, R25, R3.reuse ;  /* 0x0000000319007220 */ /* 0x088fe20000410000 */
[-C--:B------:R-:W-:Y:S01]  /*17580*/  FMUL.FTZ R4, R80, R3.reuse ;  /* 0x0000000350047220 */ /* 0x080fe20000410000 */
[-C--:B------:R-:W-:Y:S01]  /*17590*/  FMUL.FTZ R5, R82, R3.reuse ;  /* 0x0000000352057220 */ /* 0x080fe20000410000 */
[-C--:B------:R-:W-:Y:S01]  /*175a0*/  FMUL.FTZ R152, R28, R3.reuse ;  /* 0x000000031c987220 */ /* 0x080fe20000410000 */
[----:B------:R1:W-:Y:S01]  /*175b0*/  MUFU.TANH R158, R0 ;  /* 0x00000000009e7308 */ /* 0x0003e20000002400 */
[-C--:B------:R-:W-:Y:S01]  /*175c0*/  FMUL.FTZ R153, R29, R3.reuse ;  /* 0x000000031d997220 */ /* 0x080fe20000410000 */
[----:B------:R-:W-:-:S06]  /*175d0*/  FMUL.FTZ R6, R83, R3 ;  /* 0x0000000353067220 */ /* 0x000fcc0000410000 */
[----:B------:R3:W-:Y:S05]  /*175e0*/  MUFU.TANH R136, R4 ;  /* 0x0000000400887308 */ /* 0x0007ea0000002400 */
[-C--:B------:R-:W-:Y:S01]  /*175f0*/  FMUL.FTZ R46, R46, R3.reuse ;  /* 0x000000032e2e7220 */ /* 0x080fe20000410000 */
[-C--:B------:R-:W-:Y:S02]  /*17600*/  FMUL.FTZ R47, R47, R3.reuse ;  /* 0x000000032f2f7220 */ /* 0x080fe40000410000 */
[----:B------:R-:W-:Y:S01]  /*17610*/  MUFU.TANH R109, R5 ;  /* 0x00000005006d7308 */ /* 0x000fe20000002400 */
[-C--:B-1----:R-:W-:Y:S02]  /*17620*/  FMUL.FTZ R0, R26, R3.reuse ;  /* 0x000000031a007220 */ /* 0x082fe40000410000 */
[----:B------:R-:W-:-:S05]  /*17630*/  FMUL.FTZ R131, R43, R3 ;  /* 0x000000032b837220 */ /* 0x000fca0000410000 */
[----:B------:R1:W2:Y:S01]  /*17640*/  MUFU.TANH R157, R0 ;  /* 0x00000000009d7308 */ /* 0x0002a20000002400 */
[----:B---3--:R-:W-:-:S07]  /*17650*/  FMUL.FTZ R4, R81, R3 ;  /* 0x0000000351047220 */ /* 0x008fce0000410000 */
[----:B------:R3:W-:Y:S01]  /*17660*/  MUFU.TANH R108, R6 ;  /* 0x00000006006c7308 */ /* 0x0007e20000002400 */
[-C--:B-1----:R-:W-:Y:S02]  /*17670*/  FMUL.FTZ R0, R27, R3.reuse ;  /* 0x000000031b007220 */ /* 0x082fe40000410000 */
[C---:B------:R-:W-:Y:S05]  /*17680*/  HMMA.16816.F32 R24, R8.reuse, R16, R120 ;  /* 0x000000100818723c */ /* 0x040fea0000001878 */
[----:B------:R1:W2:Y:S01]  /*17690*/  MUFU.TANH R145, R0 ;  /* 0x0000000000917308 */ /* 0x0002a20000002400 */
[----:B------:R-:W-:Y:S01]  /*176a0*/  HMMA.16816.F32 R16, R8, R18, R124 ;  /* 0x000000120810723c */ /* 0x000fe2000000187c */
[-C--:B---3--:R-:W-:Y:S01]  /*176b0*/  FMUL.FTZ R6, R98, R3.reuse ;  /* 0x0000000362067220 */ /* 0x088fe20000410000 */
[-C--:B------:R-:W-:Y:S01]  /*176c0*/  FMUL.FTZ R98, R50, R3.reuse ;  /* 0x0000000332627220 */ /* 0x080fe20000410000 */
[----:B------:R-:W-:-:S03]  /*176d0*/  FMUL.FTZ R123, R40, R3 ;  /* 0x00000003287b7220 */ /* 0x000fc60000410000 */
[----:B------:R-:W-:Y:S01]  /*176e0*/  HMMA.16816.F32 R8, R8, R34, R148 ;  /* 0x000000220808723c */ /* 0x000fe20000001894 */
[-C--:B------:R-:W-:Y:S01]  /*176f0*/  FMUL.FTZ R125, R41, R3.reuse ;  /* 0x00000003297d7220 */ /* 0x080fe20000410000 */
[-C--:B------:R-:W-:Y:S01]  /*17700*/  FMUL.FTZ R126, R42, R3.reuse ;  /* 0x000000032a7e7220 */ /* 0x080fe20000410000 */
[----:B-1----:R-:W-:-:S04]  /*17710*/  FMUL.FTZ R0, R52, R3 ;  /* 0x0000000334007220 */ /* 0x002fc80000410000 */
[-C--:B------:R-:W-:Y:S01]  /*17720*/  FMUL.FTZ R35, R48, R3.reuse ;  /* 0x0000000330237220 */ /* 0x080fe20000410000 */
[-C--:B------:R-:W-:Y:S01]  /*17730*/  FMUL.FTZ R148, R38, R3.reuse ;  /* 0x0000000326947220 */ /* 0x080fe20000410000 */
[-C--:B------:R-:W-:Y:S01]  /*17740*/  FMUL.FTZ R151, R39, R3.reuse ;  /* 0x0000000327977220 */ /* 0x080fe20000410000 */
[----:B------:R1:W3:Y:S02]  /*17750*/  MUFU.TANH R156, R0 ;  /* 0x00000000009c7308 */ /* 0x0002e40000002400 */
[-C--:B------:R-:W-:Y:S01]  /*17760*/  FMUL.FTZ R168, R24, R3.reuse ;  /* 0x0000000318a87220 */ /* 0x080fe20000410000 */
[----:B------:R-:W-:-:S05]  /*17770*/  FMUL.FTZ R170, R25, R3 ;  /* 0x0000000319aa7220 */ /* 0x000fca0000410000 */
[-C--:B------:R-:W-:Y:S01]  /*17780*/  FMUL.FTZ R179, R18, R3.reuse ;  /* 0x0000000312b37220 */ /* 0x080fe20000410000 */
[-C--:B------:R-:W-:Y:S01]  /*17790*/  FMUL.FTZ R176, R17, R3.reuse ;  /* 0x0000000311b07220 */ /* 0x080fe20000410000 */
[----:B------:R-:W-:Y:S01]  /*177a0*/  MUFU.TANH R18, R6 ;  /* 0x0000000600127308 */ /* 0x000fe20000002400 */
[----:B------:R-:W-:-:S03]  /*177b0*/  FMUL.FTZ R193, R19, R3 ;  /* 0x0000000313c17220 */ /* 0x000fc60000410000 */
[-C--:B------:R-:W-:Y:S01]  /*177c0*/  FMUL.FTZ R199, R8, R3.reuse ;  /* 0x0000000308c77220 */ /* 0x080fe20000410000 */
[-C--:B------:R-:W-:Y:S01]  /*177d0*/  FMUL.FTZ R208, R9, R3.reuse ;  /* 0x0000000309d07220 */ /* 0x080fe20000410000 */
[-C--:B------:R-:W-:Y:S01]  /*177e0*/  FMUL.FTZ R209, R10, R3.reuse ;  /* 0x000000030ad17220 */ /* 0x080fe20000410000 */
[-C--:B------:R-:W-:Y:S01]  /*177f0*/  FMUL.FTZ R210, R11, R3.reuse ;  /* 0x000000030bd27220 */ /* 0x080fe20000410000 */
[----:B-1----:R-:W-:-:S04]  /*17800*/  FMUL.FTZ R0, R53, R3 ;  /* 0x0000000335007220 */ /* 0x002fc80000410000 */
[----:B------:R1:W-:Y:S02]  /*17810*/  MUFU.TANH R147, R0 ;  /* 0x0000000000937308 */ /* 0x0003e40000002400 */
[----:B-1----:R-:W-:-:S06]  /*17820*/  FMUL.FTZ R0, R54, R3 ;  /* 0x0000000336007220 */ /* 0x002fcc0000410000 */
[----:B------:R1:W3:Y:S02]  /*17830*/  MUFU.TANH R144, R0 ;  /* 0x0000000000907308 */ /* 0x0002e40000002400 */
[----:B-1----:R-:W-:-:S06]  /*17840*/  FMUL.FTZ R0, R55, R3 ;  /* 0x0000000337007220 */ /* 0x002fcc0000410000 */
[----:B------:R1:W3:Y:S02]  /*17850*/  MUFU.TANH R139, R0 ;  /* 0x00000000008b7308 */ /* 0x0002e40000002400 */
[----:B-1----:R-:W-:-:S04]  /*17860*/  SHF.R.S32.HI R0, RZ, 0x1f, R192 ;  /* 0x0000001fff007819 */ /* 0x002fc800000114c0 */
[----:B------:R-:W-:Y:S02]  /*17870*/  LEA.HI R0, R0, R192, RZ, 0x2 ;  /* 0x000000c000007211 */ /* 0x000fe400078f10ff */
[----:B------:R-:W1:Y:S02]  /*17880*/  S2R R192, SR_CTAID.X ;  /* 0x0000000000c07919 */ /* 0x000e640000002500 */
[----:B------:R-:W-:-:S05]  /*17890*/  SHF.R.S32.HI R0, RZ, 0x2, R0 ;  /* 0x00000002ff007819 */ /* 0x000fca0000011400 */
[----:B------:R-:W-:Y:S02]  /*178a0*/  IMAD R0, R133, 0x10, R0 ;  /* 0x0000001085007824 */ /* 0x000fe400078e0200 */
[----:B------:R4:W3:Y:S01]  /*178b0*/  MUFU.TANH R133, R4 ;  /* 0x0000000400857308 */ /* 0x0008e20000002400 */
[----:B-1----:R-:W-:-:S05]  /*178c0*/  IMAD.SHL.U32 R233, R192, 0x40, RZ ;  /* 0x00000040c0e97824 */ /* 0x002fca00078e00ff */
[----:B------:R-:W-:Y:S02]  /*178d0*/  IADD3 R0, R0, 0x1, R233 ;  /* 0x0000000100007810 */ /* 0x000fe40007ffe0e9 */
[----:B------:R-:W-:Y:S01]  /*178e0*/  MOV R233, R175 ;  /* 0x000000af00e97202 */ /* 0x000fe20000000f00 */
[----:B------:R-:W-:Y:S01]  /*178f0*/  FMUL.FTZ R175, R16, R3 ;  /* 0x0000000310af7220 */ /* 0x000fe20000410000 */
[----:B----4-:R-:W-:Y:S01]  /*17900*/  IADD3 R4, R235, R0, -R234 ;  /* 0x00000000eb047210 */ /* 0x010fe20007ffe8ea */
[----:B------:R-:W-:Y:S01]  /*17910*/  IMAD.MOV.U32 R234, RZ, RZ, R230 ;  /* 0x000000ffffea7224 */ /* 0x000fe200078e00e6 */
[----:B------:R-:W-:Y:S01]  /*17920*/  LOP3.LUT R0, R20, R21, RZ, 0xfc, !PT ;  /* 0x0000001514007212 */ /* 0x000fe200078efcff */
[-C--:B------:R-:W-:Y:S01]  /*17930*/  FMUL.FTZ R21, R103, R3.reuse ;  /* 0x0000000367157220 */ /* 0x080fe20000410000 */
[----:B------:R-:W-:Y:S02]  /*17940*/  IMAD.MOV.U32 R230, RZ, RZ, R238 ;  /* 0x000000ffffe67224 */ /* 0x000fe400078e00ee */
[----:B------:R-:W-:Y:S01]  /*17950*/  FMUL.FTZ R20, R99, R3 ;  /* 0x0000000363147220 */ /* 0x000fe20000410000 */
[----:B------:R-:W-:Y:S01]  /*17960*/  IMAD.IADD R4, R116, 0x1, R4 ;  /* 0x0000000174047824 */ /* 0x000fe200078e0204 */
[----:B------:R-:W-:Y:S01]  /*17970*/  MUFU.TANH R34, R21 ;  /* 0x0000001500227308 */ /* 0x000fe20000002400 */
[----:B------:R-:W-:-:S02]  /*17980*/  IMAD.MOV.U32 R238, RZ, RZ, R172 ;  /* 0x000000ffffee7224 */ /* 0x000fc400078e00ac */
[-C--:B------:R-:W-:Y:S01]  /*17990*/  FMUL.FTZ R99, R51, R3.reuse ;  /* 0x0000000333637220 */ /* 0x080fe20000410000 */
[----:B------:R-:W-:Y:S01]  /*179a0*/  FMUL.FTZ R103, R44, R3 ;  /* 0x000000032c677220 */ /* 0x000fe20000410000 */
[C---:B------:R-:W-:Y:S01]  /*179b0*/  VIMNMX R7, R4.reuse, R235, PT ;  /* 0x000000eb04077248 */ /* 0x040fe20003fe0100 */
[-C--:B------:R-:W-:Y:S01]  /*179c0*/  FMUL.FTZ R116, R45, R3.reuse ;  /* 0x000000032d747220 */ /* 0x080fe20000410000 */
[----:B------:R-:W-:Y:S01]  /*179d0*/  VIADDMNMX R5, R4, 0x8, R235, PT ;  /* 0x0000000804057846 */ /* 0x000fe200038001eb */
[----:B------:R-:W-:Y:S01]  /*179e0*/  FMUL.FTZ R4, R104, R3 ;  /* 0x0000000368047220 */ /* 0x000fe20000410000 */
[----:B------:R-:W-:Y:S01]  /*179f0*/  MOV R235, R229 ;  /* 0x000000e500eb7202 */ /* 0x000fe20000000f00 */
[-C--:B------:R-:W-:Y:S01]  /*17a00*/  FMUL.FTZ R172, R26, R3.reuse ;  /* 0x000000031aac7220 */ /* 0x080fe20000410000 */
[----:B------:R-:W1:Y:S01]  /*17a10*/  S2R R229, SR_TID.X ;  /* 0x0000000000e57919 */ /* 0x000e620000002100 */
[----:B------:R4:W3:Y:S08]  /*17a20*/  MUFU.TANH R81, R4 ;  /* 0x0000000400517308 */ /* 0x0008f00000002400 */
[----:B------:R-:W-:Y:S08]  /*17a30*/  MUFU.TANH R19, R78 ;  /* 0x0000004e00137308 */ /* 0x000ff00000002400 */
[----:B------:R-:W-:Y:S01]  /*17a40*/  MUFU.TANH R43, R69 ;  /* 0x00000045002b7308 */ /* 0x000fe20000002400 */
[----:B----4-:R-:W-:-:S07]  /*17a50*/  FMUL.FTZ R4, R97, R3 ;  /* 0x0000000361047220 */ /* 0x010fce0000410000 */
[----:B------:R-:W-:Y:S01]  /*17a60*/  MUFU.TANH R25, R20 ;  /* 0x0000001400197308 */ /* 0x000fe20000002400 */
[----:B-1----:R-:W-:Y:S02]  /*17a70*/  IMAD.SHL.U32 R21, R229, 0x2, RZ ;  /* 0x00000002e5157824 */ /* 0x002fe400078e00ff */
[----:B------:R-:W-:Y:S02]  /*17a80*/  IMAD.MOV.U32 R229, RZ, RZ, R174 ;  /* 0x000000ffffe57224 */ /* 0x000fe400078e00ae */
[----:B------:R-:W-:Y:S01]  /*17a90*/  FMUL.FTZ R174, R27, R3 ;  /* 0x000000031bae7220 */ /* 0x000fe20000410000 */
[----:B------:R-:W-:Y:S02]  /*17aa0*/  LOP3.LUT R21, R21, 0x6, RZ, 0xc0, !PT ;  /* 0x0000000615157812 */ /* 0x000fe400078ec0ff */
[----:B------:R1:W4:Y:S03]  /*17ab0*/  MUFU.TANH R27, R4 ;  /* 0x00000004001b7308 */ /* 0x0003260000002400 */
[----:B-1----:R-:W-:-:S04]  /*17ac0*/  IMAD.IADD R4, R89, 0x1, R21 ;  /* 0x0000000159047824 */ /* 0x002fc800078e0215 */
[C---:B------:R-:W-:Y:S01]  /*17ad0*/  VIADD R6, R4.reuse, 0x1 ;  /* 0x0000000104067836 */ /* 0x040fe20000000000 */
[----:B------:R-:W-:Y:S01]  /*17ae0*/  I2FP.F32.S32 R12, R4 ;  /* 0x00000004000c7245 */ /* 0x000fe20000201400 */
[C---:B------:R-:W-:Y:S01]  /*17af0*/  VIADD R8, R4.reuse, 0x8 ;  /* 0x0000000804087836 */ /* 0x040fe20000000000 */
[C---:B------:R-:W-:Y:S01]  /*17b00*/  ISETP.GE.AND P4, PT, R4.reuse, R5, PT ;  /* 0x000000050400720c */ /* 0x040fe20003f86270 */
[----:B------:R-:W-:Y:S01]  /*17b10*/  VIADD R3, R4, 0x10 ;  /* 0x0000001004037836 */ /* 0x000fe20000000000 */
[----:B------:R-:W-:Y:S01]  /*17b20*/  ISETP.GE.AND P1, PT, R6, R7, PT ;  /* 0x000000070600720c */ /* 0x000fe20003f26270 */
[-C--:B------:R-:W-:Y:S01]  /*17b30*/  FFMA.FTZ R9, R132, R12.reuse, R234 ;  /* 0x0000000c84097223 */ /* 0x080fe200000100ea */
[----:B------:R-:W-:Y:S01]  /*17b40*/  ISETP.GE.AND P0, PT, R6, R5, PT ;  /* 0x000000050600720c */ /* 0x000fe20003f06270 */
[----:B------:R-:W-:Y:S01]  /*17b50*/  FFMA.FTZ R48, R132, R12, R233 ;  /* 0x0000000c84307223 */ /* 0x000fe200000100e9 */
[----:B------:R-:W-:Y:S02]  /*17b60*/  I2FP.F32.S32 R6, R6 ;  /* 0x0000000600067245 */ /* 0x000fe40000201400 */
[----:B------:R-:W-:-:S02]  /*17b70*/  ISETP.GE.AND P3, PT, R8, R7, PT ;  /* 0x000000070800720c */ /* 0x000fc40003f66270 */
[----:B------:R-:W-:Y:S01]  /*17b80*/  ISETP.GE.AND P6, PT, R8, R5, PT ;  /* 0x000000050800720c */ /* 0x000fe20003fc6270 */
[CC--:B------:R-:W-:Y:S01]  /*17b90*/  FFMA.FTZ R10, R132.reuse, R6.reuse, R235 ;  /* 0x00000006840a7223 */ /* 0x0c0fe200000100eb */
[----:B------:R-:W-:Y:S01]  /*17ba0*/  FFMA.FTZ R14, R132, R6, R228 ;  /* 0x00000006840e7223 */ /* 0x000fe200000100e4 */
[----:B------:R-:W-:Y:S01]  /*17bb0*/  VIADD R6, R4, 0x9 ;  /* 0x0000000904067836 */ /* 0x000fe20000000000 */
[----:B------:R-:W-:Y:S02]  /*17bc0*/  FSEL R51, R9, -INF , !P4 ;  /* 0xff80000009337808 */ /* 0x000fe40006000000 */
[----:B------:R-:W-:Y:S02]  /*17bd0*/  FSEL R54, R10, -INF , !P1 ;  /* 0xff8000000a367808 */ /* 0x000fe40004800000 */
[----:B------:R-:W-:Y:S02]  /*17be0*/  I2FP.F32.S32 R8, R8 ;  /* 0x0000000800087245 */ /* 0x000fe40000201400 */
[----:B------:R-:W-:-:S02]  /*17bf0*/  ISETP.GE.AND P5, PT, R6, R7, PT ;  /* 0x000000070600720c */ /* 0x000fc40003fa6270 */
[----:B------:R-:W-:Y:S01]  /*17c00*/  ISETP.GE.AND P2, PT, R6, R5, PT ;  /* 0x000000050600720c */ /* 0x000fe20003f46270 */
[CC--:B------:R-:W-:Y:S01]  /*17c10*/  FFMA.FTZ R13, R132.reuse, R8.reuse, R229 ;  /* 0x00000008840d7223 */ /* 0x0c0fe200000100e5 */
[C---:B------:R-:W-:Y:S01]  /*17c20*/  ISETP.GE.AND P4, PT, R3.reuse, R7, PT ;  /* 0x000000070300720c */ /* 0x040fe20003f86270 */
[----:B------:R-:W-:Y:S01]  /*17c30*/  FFMA.FTZ R9, R132, R8, R230 ;  /* 0x0000000884097223 */ /* 0x000fe200000100e6 */
[----:B------:R-:W-:Y:S02]  /*17c40*/  ISETP.GE.AND P1, PT, R3, R5, PT ;  /* 0x000000050300720c */ /* 0x000fe40003f26270 */
[----:B------:R-:W-:Y:S02]  /*17c50*/  I2FP.F32.S32 R6, R6 ;  /* 0x0000000600067245 */ /* 0x000fe40000201400 */
[----:B------:R-:W-:Y:S02]  /*17c60*/  I2FP.F32.S32 R3, R3 ;  /* 0x0000000300037245 */ /* 0x000fe40000201400 */
[----:B------:R-:W-:Y:S01]  /*17c70*/  IADD3 R8, R4, 0x11, RZ ;  /* 0x0000001104087810 */ /* 0x000fe20007ffe0ff */
        /* <DEDUP_REMOVED lines=8> */
[C---:B------:R-:W-:Y:S02]  /*17d00*/  ISETP.GE.AND P0, PT, R8.reuse, R7, PT ;  /* 0x000000070800720c */ /* 0x040fe40003f06270 */
[----:B------:R-:W-:Y:S02]  /*17d10*/  ISETP.GE.AND P3, PT, R8, R5, PT ;  /* 0x000000050800720c */ /* 0x000fe40003f66270 */
[----:B------:R-:W-:Y:S02]  /*17d20*/  FSEL R53, R9, -INF , !P6 ;  /* 0xff80000009357808 */ /* 0x000fe40007000000 */
[----:B------:R-:W-:Y:S02]  /*17d30*/  FSEL R80, R10, -INF , !P5 ;  /* 0xff8000000a507808 */ /* 0x000fe40006800000 */
[----:B------:R-:W-:Y:S02]  /*17d40*/  FSEL R52, R11, -INF , !P2 ;  /* 0xff8000000b347808 */ /* 0x000fe40005000000 */
[----:B------:R-:W-:-:S02]  /*17d50*/  FSEL R83, R12, -INF , !P4 ;  /* 0xff8000000c537808 */ /* 0x000fc40006000000 */
[----:B------:R-:W-:Y:S02]  /*17d60*/  I2FP.F32.S32 R8, R8 ;  /* 0x0000000800087245 */ /* 0x000fe40000201400 */
[C---:B------:R-:W-:Y:S02]  /*17d70*/  ISETP.GE.AND P6, PT, R6.reuse, R7, PT ;  /* 0x000000070600720c */ /* 0x040fe40003fc6270 */
[----:B------:R-:W-:Y:S01]  /*17d80*/  ISETP.GE.AND P5, PT, R6, R5, PT ;  /* 0x000000050600720c */ /* 0x000fe20003fa6270 */
[CC--:B------:R-:W-:Y:S01]  /*17d90*/  FFMA.FTZ R13, R132.reuse, R8.reuse, R243 ;  /* 0x00000008840d7223 */ /* 0x0c0fe200000100f3 */
[C---:B------:R-:W-:Y:S01]  /*17da0*/  ISETP.GE.AND P2, PT, R3.reuse, R7, PT ;  /* 0x000000070300720c */ /* 0x040fe20003f46270 */
[----:B------:R-:W-:Y:S01]  /*17db0*/  FFMA.FTZ R10, R132, R8, R237 ;  /* 0x00000008840a7223 */ /* 0x000fe200000100ed */
[----:B------:R-:W-:Y:S02]  /*17dc0*/  ISETP.GE.AND P4, PT, R3, R5, PT ;  /* 0x000000050300720c */ /* 0x000fe40003f86270 */
[----:B------:R-:W-:-:S02]  /*17dd0*/  I2FP.F32.S32 R6, R6 ;  /* 0x0000000600067245 */ /* 0x000fc40000201400 */
[----:B------:R-:W-:Y:S01]  /*17de0*/  I2FP.F32.S32 R3, R3 ;  /* 0x0000000300037245 */ /* 0x000fe20000201400 */
[----:B------:R-:W-:Y:S02]  /*17df0*/  VIADD R8, R4, 0x20 ;  /* 0x0000002004087836 */ /* 0x000fe40000000000 */
[CC--:B------:R-:W-:Y:S01]  /*17e00*/  FFMA.FTZ R12, R132.reuse, R6.reuse, R238 ;  /* 0x00000006840c7223 */ /* 0x0c0fe200000100ee */
[C---:B------:R-:W-:Y:S01]  /*17e10*/  FFMA.FTZ R9, R132.reuse, R6, R207 ;  /* 0x0000000684097223 */ /* 0x040fe200000100cf */
[CC--:B------:R-:W-:Y:S01]  /*17e20*/  FFMA.FTZ R11, R132.reuse, R3.reuse, R236 ;  /* 0x00000003840b7223 */ /* 0x0c0fe200000100ec */
[----:B------:R-:W-:Y:S01]  /*17e30*/  FFMA.FTZ R14, R132, R3, R91 ;  /* 0x00000003840e7223 */ /* 0x000fe2000001005b */
[C---:B------:R-:W-:Y:S02]  /*17e40*/  VIADD R6, R4.reuse, 0x21 ;  /* 0x0000002104067836 */ /* 0x040fe40000000000 */
[----:B------:R-:W-:Y:S01]  /*17e50*/  VIADD R3, R4, 0x28 ;  /* 0x0000002804037836 */ /* 0x000fe20000000000 */
[----:B------:R-:W-:-:S02]  /*17e60*/  FSEL R50, R15, -INF , !P1 ;  /* 0xff8000000f327808 */ /* 0x000fc40004800000 */
[----:B------:R-:W-:Y:S02]  /*17e70*/  FSEL R82, R13, -INF , !P0 ;  /* 0xff8000000d527808 */ /* 0x000fe40004000000 */
[C---:B------:R-:W-:Y:S02]  /*17e80*/  ISETP.GE.AND P1, PT, R8.reuse, R7, PT ;  /* 0x000000070800720c */ /* 0x040fe40003f26270 */
[----:B------:R-:W-:Y:S02]  /*17e90*/  ISETP.GE.AND P0, PT, R8, R5, PT ;  /* 0x000000050800720c */ /* 0x000fe40003f06270 */
[----:B------:R-:W-:Y:S02]  /*17ea0*/  FSEL R55, R10, -INF , !P3 ;  /* 0xff8000000a377808 */ /* 0x000fe40005800000 */
[----:B------:R-:W-:Y:S02]  /*17eb0*/  FSEL R91, R12, -INF , !P6 ;  /* 0xff8000000c5b7808 */ /* 0x000fe40007000000 */
[----:B------:R-:W-:-:S02]  /*17ec0*/  FSEL R73, R9, -INF , !P5 ;  /* 0xff80000009497808 */ /* 0x000fc40006800000 */
[----:B------:R-:W-:Y:S02]  /*17ed0*/  FSEL R97, R11, -INF , !P2 ;  /* 0xff8000000b617808 */ /* 0x000fe40005000000 */
[----:B------:R-:W-:Y:S02]  /*17ee0*/  I2FP.F32.S32 R8, R8 ;  /* 0x0000000800087245 */ /* 0x000fe40000201400 */
[C---:B------:R-:W-:Y:S02]  /*17ef0*/  ISETP.GE.AND P3, PT, R6.reuse, R7, PT ;  /* 0x000000070600720c */ /* 0x040fe40003f66270 */
[----:B------:R-:W-:Y:S02]  /*17f00*/  ISETP.GE.AND P6, PT, R6, R5, PT ;  /* 0x000000050600720c */ /* 0x000fe40003fc6270 */
[C---:B------:R-:W-:Y:S02]  /*17f10*/  ISETP.GE.AND P5, PT, R3.reuse, R7, PT ;  /* 0x000000070300720c */ /* 0x040fe40003fa6270 */
[----:B------:R-:W-:-:S02]  /*17f20*/  ISETP.GE.AND P2, PT, R3, R5, PT ;  /* 0x000000050300720c */ /* 0x000fc40003f46270 */
        /* <DEDUP_REMOVED lines=8> */
[C---:B------:R-:W-:Y:S01]  /*17fb0*/  IADD3 R8, R4.reuse, 0x29, RZ ;  /* 0x0000002904087810 */ /* 0x040fe20007ffe0ff */
[----:B------:R-:W-:-:S02]  /*17fc0*/  VIADD R6, R4, 0x30 ;  /* 0x0000003004067836 */ /* 0x000fc40000000000 */
[----:B------:R-:W-:Y:S01]  /*17fd0*/  VIADD R3, R4, 0x31 ;  /* 0x0000003104037836 */ /* 0x000fe20000000000 */
[----:B------:R-:W-:Y:S02]  /*17fe0*/  FSEL R78, R14, -INF , !P4 ;  /* 0xff8000000e4e7808 */ /* 0x000fe40006000000 */
[----:B------:R-:W-:Y:S02]  /*17ff0*/  FSEL R112, R13, -INF , !P1 ;  /* 0xff8000000d707808 */ /* 0x000fe40004800000 */
[C---:B------:R-:W-:Y:S02]  /*18000*/  ISETP.GE.AND P4, PT, R8.reuse, R7, PT ;  /* 0x000000070800720c */ /* 0x040fe40003f86270 */
[----:B------:R-:W-:Y:S02]  /*18010*/  ISETP.GE.AND P1, PT, R8, R5, PT ;  /* 0x000000050800720c */ /* 0x000fe40003f26270 */
[----:B------:R-:W-:Y:S02]  /*18020*/  FSEL R111, R10, -INF , !P0 ;  /* 0xff8000000a6f7808 */ /* 0x000fe40004000000 */
[----:B------:R-:W-:-:S02]  /*18030*/  FSEL R113, R12, -INF , !P3 ;  /* 0xff8000000c717808 */ /* 0x000fc40005800000 */
[----:B------:R-:W-:Y:S02]  /*18040*/  FSEL R110, R9, -INF , !P6 ;  /* 0xff800000096e7808 */ /* 0x000fe40007000000 */
[----:B------:R-:W-:Y:S02]  /*18050*/  FSEL R117, R11, -INF , !P5 ;  /* 0xff8000000b757808 */ /* 0x000fe40006800000 */
[----:B------:R-:W-:Y:S02]  /*18060*/  I2FP.F32.S32 R8, R8 ;  /* 0x0000000800087245 */ /* 0x000fe40000201400 */
[C---:B------:R-:W-:Y:S02]  /*18070*/  ISETP.GE.AND P0, PT, R6.reuse, R7, PT ;  /* 0x000000070600720c */ /* 0x040fe40003f06270 */
[----:B------:R-:W-:Y:S02]  /*18080*/  ISETP.GE.AND P3, PT, R6, R5, PT ;  /* 0x000000050600720c */ /* 0x000fe40003f66270 */
[----:B------:R-:W-:-:S02]  /*18090*/  ISETP.GE.AND P6, PT, R3, R7, PT ;  /* 0x000000070300720c */ /* 0x000fc40003fc6270 */
[----:B------:R-:W-:Y:S02]  /*180a0*/  ISETP.GE.AND P5, PT, R3, R5, PT ;  /* 0x000000050300720c */ /* 0x000fe40003fa6270 */
[----:B------:R-:W-:Y:S02]  /*180b0*/  I2FP.F32.S32 R6, R6 ;  /* 0x0000000600067245 */ /* 0x000fe40000201400 */
[----:B------:R-:W-:Y:S01]  /*180c0*/  I2FP.F32.S32 R3, R3 ;  /* 0x0000000300037245 */ /* 0x000fe20000201400 */
[CC--:B------:R-:W-:Y:S01]  /*180d0*/  FFMA.FTZ R13, R132.reuse, R8.reuse, R196 ;  /* 0x00000008840d7223 */ /* 0x0c0fe200000100c4 */
[C---:B------:R-:W-:Y:S01]  /*180e0*/  FFMA.FTZ R10, R132.reuse, R8, R182 ;  /* 0x00000008840a7223 */ /* 0x040fe200000100b6 */
[CC--:B------:R-:W-:Y:S01]  /*180f0*/  FFMA.FTZ R12, R132.reuse, R6.reuse, R181 ;  /* 0x00000006840c7223 */ /* 0x0c0fe200000100b5 */
[C---:B--2---:R-:W-:Y:S01]  /*18100*/  FFMA.FTZ R9, R132.reuse, R6, R173 ;  /* 0x0000000684097223 */ /* 0x044fe200000100ad */
[CC--:B------:R-:W-:Y:S01]  /*18110*/  FFMA.FTZ R11, R132.reuse, R3.reuse, R180 ;  /* 0x00000003840b7223 */ /* 0x0c0fe200000100b4 */
[----:B------:R-:W-:Y:S01]  /*18120*/  FFMA.FTZ R14, R132, R3, R119 ;  /* 0x00000003840e7223 */ /* 0x000fe20000010077 */
[----:B------:R-:W-:-:S02]  /*18130*/  VIADD R8, R4, 0x38 ;  /* 0x0000003804087836 */ /* 0x000fc40000000000 */
[C---:B------:R-:W-:Y:S02]  /*18140*/  VIADD R6, R4.reuse, 0x39 ;  /* 0x0000003904067836 */ /* 0x040fe40000000000 */
[----:B------:R-:W-:Y:S01]  /*18150*/  VIADD R3, R4, 0x40 ;  /* 0x0000004004037836 */ /* 0x000fe20000000000 */
[----:B------:R-:W-:Y:S02]  /*18160*/  FSEL R104, R15, -INF , !P2 ;  /* 0xff8000000f687808 */ /* 0x000fe40005000000 */
[----:B------:R-:W-:Y:S02]  /*18170*/  FSEL R115, R13, -INF , !P4 ;  /* 0xff8000000d737808 */ /* 0x000fe40006000000 */
[C---:B------:R-:W-:Y:S02]  /*18180*/  ISETP.GE.AND P2, PT, R8.reuse, R7, PT ;  /* 0x000000070800720c */ /* 0x040fe40003f46270 */
[----:B------:R-:W-:Y:S02]  /*18190*/  ISETP.GE.AND P4, PT, R8, R5, PT ;  /* 0x000000050800720c */ /* 0x000fe40003f86270 */
[----:B------:R-:W-:-:S02]  /*181a0*/  FSEL R114, R10, -INF , !P1 ;  /* 0xff8000000a727808 */ /* 0x000fc40004800000 */
[----:B------:R-:W-:Y:S02]  /*181b0*/  FSEL R120, R12, -INF , !P0 ;  /* 0xff8000000c787808 */ /* 0x000fe40004000000 */
[----:B------:R-:W-:Y:S02]  /*181c0*/  FSEL R119, R9, -INF , !P3 ;  /* 0xff80000009777808 */ /* 0x000fe40005800000 */
[----:B------:R-:W-:Y:S02]  /*181d0*/  FSEL R121, R11, -INF , !P6 ;  /* 0xff8000000b797808 */ /* 0x000fe40007000000 */
[----:B------:R-:W-:Y:S02]  /*181e0*/  I2FP.F32.S32 R8, R8 ;  /* 0x0000000800087245 */ /* 0x000fe40000201400 */
[C---:B------:R-:W-:Y:S02]  /*181f0*/  ISETP.GE.AND P1, PT, R6.reuse, R7, PT ;  /* 0x000000070600720c */ /* 0x040fe40003f26270 */
[----:B------:R-:W-:-:S02]  /*18200*/  ISETP.GE.AND P0, PT, R6, R5, PT ;  /* 0x000000050600720c */ /* 0x000fc40003f06270 */
[C---:B------:R-:W-:Y:S02]  /*18210*/  ISETP.GE.AND P3, PT, R3.reuse, R7, PT ;  /* 0x000000070300720c */ /* 0x040fe40003f66270 */
[----:B------:R-:W-:Y:S02]  /*18220*/  ISETP.GE.AND P6, PT, R3, R5, PT ;  /* 0x000000050300720c */ /* 0x000fe40003fc6270 */
        /* <DEDUP_REMOVED lines=11> */
[----:B------:R1:W-:Y:S01]  /*182e0*/  MUFU.TANH R44, R68 ;  /* 0x00000044002c7308 */ /* 0x0003e20000002400 */
[----:B------:R-:W-:Y:S02]  /*182f0*/  FSEL R69, R14, -INF , !P5 ;  /* 0xff8000000e457808 */ /* 0x000fe40006800000 */
[----:B------:R-:W-:Y:S02]  /*18300*/  FSEL R124, R13, -INF , !P2 ;  /* 0xff8000000d7c7808 */ /* 0x000fe40005000000 */
[C---:B------:R-:W-:Y:S02]  /*18310*/  ISETP.GE.AND P5, PT, R8.reuse, R7, PT ;  /* 0x000000070800720c */ /* 0x040fe40003fa6270 */
[----:B------:R-:W-:Y:S02]  /*18320*/  ISETP.GE.AND P2, PT, R8, R5, PT ;  /* 0x000000050800720c */ /* 0x000fe40003f46270 */
[----:B------:R-:W-:-:S02]  /*18330*/  FSEL R122, R12, -INF , !P1 ;  /* 0xff8000000c7a7808 */ /* 0x000fc40004800000 */
[----:B------:R-:W-:Y:S02]  /*18340*/  FSEL R70, R9, -INF , !P0 ;  /* 0xff80000009467808 */ /* 0x000fe40004000000 */
[----:B------:R-:W-:Y:S02]  /*18350*/  FSEL R130, R11, -INF , !P3 ;  /* 0xff8000000b827808 */ /* 0x000fe40005800000 */
[----:B------:R-:W-:Y:S02]  /*18360*/  I2FP.F32.S32 R8, R8 ;  /* 0x0000000800087245 */ /* 0x000fe40000201400 */
[----:B-1----:R-:W-:Y:S02]  /*18370*/  FSEL R68, R10, -INF , !P4 ;  /* 0xff8000000a447808 */ /* 0x002fe40006000000 */
        /* <DEDUP_REMOVED lines=15> */
[----:B------:R1:W-:Y:S01]  /*18470*/  MUFU.TANH R26, R71 ;  /* 0x00000047001a7308 */ /* 0x0003e20000002400 */
[----:B------:R-:W-:Y:S02]  /*18480*/  FSEL R128, R15, -INF , !P6 ;  /* 0xff8000000f807808 */ /* 0x000fe40007000000 */
[----:B------:R-:W-:Y:S02]  /*18490*/  FSEL R129, R13, -INF , !P5 ;  /* 0xff8000000d817808 */ /* 0x000fe40006800000 */
[C---:B------:R-:W-:Y:S02]  /*184a0*/  ISETP.GE.AND P6, PT, R8.reuse, R7, PT ;  /* 0x000000070800720c */ /* 0x040fe40003fc6270 */
[----:B------:R-:W-:-:S02]  /*184b0*/  ISETP.GE.AND P5, PT, R8, R5, PT ;  /* 0x000000050800720c */ /* 0x000fc40003fa6270 */
[----:B------:R-:W-:Y:S02]  /*184c0*/  FSEL R127, R10, -INF , !P2 ;  /* 0xff8000000a7f7808 */ /* 0x000fe40005000000 */
[----:B------:R-:W-:Y:S02]  /*184d0*/  FSEL R141, R12, -INF , !P4 ;  /* 0xff8000000c8d7808 */ /* 0x000fe40006000000 */
[----:B------:R-:W-:Y:S02]  /*184e0*/  FSEL R140, R11, -INF , !P0 ;  /* 0xff8000000b8c7808 */ /* 0x000fe40004000000 */
[----:B------:R-:W-:Y:S02]  /*184f0*/  I2FP.F32.S32 R8, R8 ;  /* 0x0000000800087245 */ /* 0x000fe40000201400 */
[----:B-1----:R-:W-:Y:S02]  /*18500*/  FSEL R71, R9, -INF , !P1 ;  /* 0xff80000009477808 */ /* 0x002fe40004800000 */
[----:B------:R-:W-:-:S02]  /*18510*/  ISETP.GE.AND P2, PT, R6, R7, PT ;  /* 0x000000070600720c */ /* 0x000fc40003f46270 */
[----:B------:R-:W-:Y:S02]  /*18520*/  ISETP.GE.AND P4, PT, R6, R5, PT ;  /* 0x000000050600720c */ /* 0x000fe40003f86270 */
[C---:B------:R-:W-:Y:S02]  /*18530*/  ISETP.GE.AND P1, PT, R3.reuse, R7, PT ;  /* 0x000000070300720c */ /* 0x040fe40003f26270 */
[----:B------:R-:W-:Y:S02]  /*18540*/  ISETP.GE.AND P0, PT, R3, R5, PT ;  /* 0x000000050300720c */ /* 0x000fe40003f06270 */
[----:B------:R-:W-:Y:S02]  /*18550*/  I2FP.F32.S32 R6, R6 ;  /* 0x0000000600067245 */ /* 0x000fe40000201400 */
[----:B------:R-:W-:Y:S01]  /*18560*/  I2FP.F32.S32 R3, R3 ;  /* 0x0000000300037245 */ /* 0x000fe20000201400 */
[CC--:B---3--:R-:W-:Y:S01]  /*18570*/  FFMA.FTZ R13, R132.reuse, R8.reuse, R156 ;  /* 0x00000008840d7223 */ /* 0x0c8fe2000001009c */
        /* <DEDUP_REMOVED lines=63> */
[----:B------:R-:W-:Y:S01]  /*18970*/  FSEL R150, R11, -INF , !P2 ;  /* 0xff8000000b967808 */ /* 0x000fe20005000000 */
[----:B------:R-:W1:Y:S01]  /*18980*/  MUFU.TANH R87, R87 ;  /* 0x0000005700577308 */ /* 0x000e620000002400 */
[----:B------:R-:W-:Y:S02]  /*18990*/  I2FP.F32.S32 R8, R8 ;  /* 0x0000000800087245 */ /* 0x000fe40000201400 */
[C---:B------:R-:W-:Y:S02]  /*189a0*/  ISETP.GE.AND P3, PT, R6.reuse, R7, PT ;  /* 0x000000070600720c */ /* 0x040fe40003f66270 */
[----:B------:R-:W-:Y:S02]  /*189b0*/  ISETP.GE.AND P6, PT, R6, R5, PT ;  /* 0x000000050600720c */ /* 0x000fe40003fc6270 */
[C---:B------:R-:W-:Y:S01]  /*189c0*/  ISETP.GE.AND P5, PT, R3.reuse, R7, PT ;  /* 0x000000070300720c */ /* 0x040fe20003fa6270 */
[----:B------:R-:W2:Y:S01]  /*189d0*/  MUFU.TANH R76, R76 ;  /* 0x0000004c004c7308 */ /* 0x000ea20000002400 */
[----:B------:R-:W-:-:S02]  /*189e0*/  ISETP.GE.AND P2, PT, R3, R5, PT ;  /* 0x000000050300720c */ /* 0x000fc40003f46270 */
[----:B------:R-:W-:Y:S02]  /*189f0*/  I2FP.F32.S32 R6, R6 ;  /* 0x0000000600067245 */ /* 0x000fe40000201400 */
[----:B------:R-:W-:Y:S01]  /*18a00*/  I2FP.F32.S32 R3, R3 ;  /* 0x0000000300037245 */ /* 0x000fe20000201400 */
[CC--:B----4-:R-:W-:Y:S01]  /*18a10*/  FFMA.FTZ R13, R132.reuse, R8.reuse, R27 ;  /* 0x00000008840d7223 */ /* 0x0d0fe2000001001b */
        /* <DEDUP_REMOVED lines=8> */
[----:B------:R3:W-:Y:S01]  /*18aa0*/  MUFU.TANH R37, R90 ;  /* 0x0000005a00257308 */ /* 0x0007e20000002400 */
[----:B------:R-:W-:Y:S02]  /*18ab0*/  FSEL R93, R15, -INF , !P4 ;  /* 0xff8000000f5d7808 */ /* 0x000fe40006000000 */
[----:B------:R-:W-:Y:S02]  /*18ac0*/  FSEL R94, R13, -INF , !P1 ;  /* 0xff8000000d5e7808 */ /* 0x000fe40004800000 */
[C---:B------:R-:W-:Y:S02]  /*18ad0*/  ISETP.GE.AND P4, PT, R8.reuse, R7, PT ;  /* 0x000000070800720c */ /* 0x040fe40003f86270 */
[----:B------:R-:W-:Y:S01]  /*18ae0*/  ISETP.GE.AND P1, PT, R8, R5, PT ;  /* 0x000000050800720c */ /* 0x000fe20003f26270 */
[----:B------:R4:W-:Y:S01]  /*18af0*/  MUFU.TANH R18, R98 ;  /* 0x0000006200127308 */ /* 0x0009e20000002400 */
[----:B------:R-:W-:-:S02]  /*18b00*/  FSEL R92, R10, -INF , !P0 ;  /* 0xff8000000a5c7808 */ /* 0x000fc40004000000 */
[----:B------:R-:W-:Y:S02]  /*18b10*/  FSEL R95, R11, -INF , !P5 ;  /* 0xff8000000b5f7808 */ /* 0x000fe40006800000 */
[----:B------:R-:W-:Y:S02]  /*18b20*/  I2FP.F32.S32 R8, R8 ;  /* 0x0000000800087245 */ /* 0x000fe40000201400 */
[-C--:B------:R-:W-:Y:S01]  /*18b30*/  ISETP.GE.AND P0, PT, R6, R7.reuse, PT ;  /* 0x000000070600720c */ /* 0x080fe20003f06270 */
[----:B------:R-:W2:Y:S01]  /*18b40*/  MUFU.TANH R77, R77 ;  /* 0x0000004d004d7308 */ /* 0x000ea20000002400 */
[----:B---3--:R-:W-:Y:S02]  /*18b50*/  FSEL R90, R9, -INF , !P6 ;  /* 0xff800000095a7808 */ /* 0x008fe40007000000 */
[C---:B------:R-:W-:Y:S02]  /*18b60*/  ISETP.GE.AND P6, PT, R3.reuse, R7, PT ;  /* 0x000000070300720c */ /* 0x040fe40003fc6270 */
[----:B------:R-:W-:-:S02]  /*18b70*/  ISETP.GE.AND P5, PT, R3, R5, PT ;  /* 0x000000050300720c */ /* 0x000fc40003fa6270 */
[----:B------:R-:W-:Y:S01]  /*18b80*/  I2FP.F32.S32 R3, R3 ;  /* 0x0000000300037245 */ /* 0x000fe20000201400 */
[----:B------:R-:W3:Y:S01]  /*18b90*/  MUFU.TANH R79, R79 ;  /* 0x0000004f004f7308 */ /* 0x000ee20000002400 */
[----:B----4-:R-:W-:Y:S02]  /*18ba0*/  FSEL R98, R12, -INF , !P3 ;  /* 0xff8000000c627808 */ /* 0x010fe40005800000 */
[----:B------:R-:W-:Y:S02]  /*18bb0*/  ISETP.GE.AND P3, PT, R6, R5, PT ;  /* 0x000000050600720c */ /* 0x000fe40003f66270 */
[----:B------:R-:W-:-:S03]  /*18bc0*/  I2FP.F32.S32 R6, R6 ;  /* 0x0000000600067245 */ /* 0x000fc60000201400 */
[----:B------:R-:W4:Y:S01]  /*18bd0*/  MUFU.TANH R45, R72 ;  /* 0x00000048002d7308 */ /* 0x000f220000002400 */
[CC--:B------:R-:W-:Y:S01]  /*18be0*/  FFMA.FTZ R13, R132.reuse, R8.reuse, R84 ;  /* 0x00000008840d7223 */ /* 0x0c0fe20000010054 */
[C---:B------:R-:W-:Y:S01]  /*18bf0*/  FFMA.FTZ R10, R132.reuse, R8, R86 ;  /* 0x00000008840a7223 */ /* 0x040fe20000010056 */
[----:B------:R-:W-:-:S05]  /*18c00*/  FFMA.FTZ R12, R132, R6, R85 ;  /* 0x00000006840c7223 */ /* 0x000fca0000010055 */
[----:B------:R-:W-:Y:S01]  /*18c10*/  MUFU.TANH R33, R33 ;  /* 0x0000002100217308 */ /* 0x000fe20000002400 */
[C---:B-1----:R-:W-:Y:S01]  /*18c20*/  FFMA.FTZ R9, R132.reuse, R6, R87 ;  /* 0x0000000684097223 */ /* 0x042fe20000010057 */
[CC--:B--2---:R-:W-:Y:S01]  /*18c30*/  FFMA.FTZ R11, R132.reuse, R3.reuse, R76 ;  /* 0x00000003840b7223 */ /* 0x0c4fe2000001004c */
[----:B------:R-:W-:-:S05]  /*18c40*/  FFMA.FTZ R15, R132, R3, R19 ;  /* 0x00000003840f7223 */ /* 0x000fca0000010013 */
[----:B------:R-:W1:Y:S01]  /*18c50*/  MUFU.TANH R32, R32 ;  /* 0x0000002000207308 */ /* 0x000e620000002400 */
[C---:B------:R-:W-:Y:S01]  /*18c60*/  IADD3 R8, R4.reuse, 0x89, RZ ;  /* 0x0000008904087810 */ /* 0x040fe20007ffe0ff */
[----:B------:R-:W-:-:S06]  /*18c70*/  VIADD R6, R4, 0x90 ;  /* 0x0000009004067836 */ /* 0x000fcc0000000000 */
[----:B------:R-:W2:Y:S01]  /*18c80*/  MUFU.TANH R17, R75 ;  /* 0x0000004b00117308 */ /* 0x000ea20000002400 */
[----:B------:R-:W-:Y:S01]  /*18c90*/  VIADD R3, R4, 0x91 ;  /* 0x0000009104037836 */ /* 0x000fe20000000000 */
[----:B------:R-:W-:Y:S02]  /*18ca0*/  FSEL R76, R14, -INF , !P2 ;  /* 0xff8000000e4c7808 */ /* 0x000fe40005000000 */
[----:B------:R-:W-:Y:S02]  /*18cb0*/  FSEL R87, R13, -INF , !P4 ;  /* 0xff8000000d577808 */ /* 0x000fe40006000000 */
[C---:B------:R-:W-:Y:S02]  /*18cc0*/  ISETP.GE.AND P2, PT, R8.reuse, R7, PT ;  /* 0x000000070800720c */ /* 0x040fe40003f46270 */
[----:B------:R-:W-:Y:S01]  /*18cd0*/  MUFU.TANH R20, R35 ;  /* 0x0000002300147308 */ /* 0x000fe20000002400 */
[----:B------:R-:W-:Y:S02]  /*18ce0*/  ISETP.GE.AND P4, PT, R8, R5, PT ;  /* 0x000000050800720c */ /* 0x000fe40003f86270 */
[----:B------:R-:W-:-:S02]  /*18cf0*/  FSEL R85, R10, -INF , !P1 ;  /* 0xff8000000a557808 */ /* 0x000fc40004800000 */
[----:B------:R-:W-:-:S03]  /*18d00*/  FSEL R84, R9, -INF , !P3 ;  /* 0xff80000009547808 */ /* 0x000fc60005800000 */
[----:B------:R4:W-:Y:S01]  /*18d10*/  MUFU.TANH R35, R99 ;  /* 0x0000006300237308 */ /* 0x0009e20000002400 */
[----:B------:R-:W-:Y:S02]  /*18d20*/  I2FP.F32.S32 R8, R8 ;  /* 0x0000000800087245 */ /* 0x000fe40000201400 */
[-C--:B------:R-:W-:Y:S02]  /*18d30*/  ISETP.GE.AND P1, PT, R6, R7.reuse, PT ;  /* 0x000000070600720c */ /* 0x080fe40003f26270 */
[----:B------:R-:W-:-:S03]  /*18d40*/  ISETP.GE.AND P3, PT, R3, R7, PT ;  /* 0x000000070300720c */ /* 0x000fc60003f66270 */
[----:B------:R1:W-:Y:S01]  /*18d50*/  MUFU.TANH R27, R103 ;  /* 0x00000067001b7308 */ /* 0x0003e20000002400 */
[CC--:B------:R-:W-:Y:S01]  /*18d60*/  FFMA.FTZ R13, R132.reuse, R8.reuse, R77 ;  /* 0x00000008840d7223 */ /* 0x0c0fe2000001004d */
[----:B---3--:R-:W-:Y:S01]  /*18d70*/  FFMA.FTZ R10, R132, R8, R79 ;  /* 0x00000008840a7223 */ /* 0x008fe2000001004f */
[----:B----4-:R-:W-:-:S05]  /*18d80*/  FSEL R99, R12, -INF , !P0 ;  /* 0xff8000000c637808 */ /* 0x010fca0004000000 */
[----:B------:R-:W3:Y:S01]  /*18d90*/  MUFU.TANH R24, R64 ;  /* 0x0000004000187308 */ /* 0x000ee20000002400 */
[----:B------:R-:W-:Y:S02]  /*18da0*/  ISETP.GE.AND P0, PT, R6, R5, PT ;  /* 0x000000050600720c */ /* 0x000fe40003f06270 */
[----:B------:R-:W-:Y:S02]  /*18db0*/  I2FP.F32.S32 R6, R6 ;  /* 0x0000000600067245 */ /* 0x000fe40000201400 */
[----:B-1----:R-:W-:-:S03]  /*18dc0*/  FSEL R103, R11, -INF , !P6 ;  /* 0xff8000000b677808 */ /* 0x002fc60007000000 */
[----:B------:R-:W1:Y:S01]  /*18dd0*/  MUFU.TANH R16, R66 ;  /* 0x0000004200107308 */ /* 0x000e620000002400 */
[----:B------:R-:W-:Y:S02]  /*18de0*/  ISETP.GE.AND P6, PT, R3, R5, PT ;  /* 0x000000050300720c */ /* 0x000fe40003fc6270 */
[----:B------:R-:W-:Y:S01]  /*18df0*/  I2FP.F32.S32 R3, R3 ;  /* 0x0000000300037245 */ /* 0x000fe20000201400 */
[CC--:B------:R-:W-:Y:S01]  /*18e00*/  FFMA.FTZ R12, R132.reuse, R6.reuse, R45 ;  /* 0x00000006840c7223 */ /* 0x0c0fe2000001002d */
[----:B------:R-:W-:Y:S01]  /*18e10*/  FFMA.FTZ R9, R132, R6, R32 ;  /* 0x0000000684097223 */ /* 0x000fe20000010020 */
[----:B------:R-:W-:Y:S02]  /*18e20*/  VIADD R8, R4, 0x98 ;  /* 0x0000009804087836 */ /* 0x000fe40000000000 */
[CC--:B------:R-:W-:Y:S01]  /*18e30*/  FFMA.FTZ R11, R132.reuse, R3.reuse, R33 ;  /* 0x00000003840b7223 */ /* 0x0c0fe20000010021 */
[----:B--2---:R-:W-:Y:S01]  /*18e40*/  FFMA.FTZ R14, R132, R3, R17 ;  /* 0x00000003840e7223 */ /* 0x004fe20000010011 */
[----:B------:R-:W-:-:S02]  /*18e50*/  VIADD R6, R4, 0x99 ;  /* 0x0000009904067836 */ /* 0x000fc40000000000 */
[----:B------:R-:W-:Y:S01]  /*18e60*/  VIADD R3, R4, 0xa0 ;  /* 0x000000a004037836 */ /* 0x000fe20000000000 */
[----:B------:R-:W-:Y:S02]  /*18e70*/  FSEL R77, R15, -INF , !P5 ;  /* 0xff8000000f4d7808 */ /* 0x000fe40006800000 */
[----:B------:R-:W-:Y:S01]  /*18e80*/  FSEL R86, R13, -INF , !P2 ;  /* 0xff8000000d567808 */ /* 0x000fe20005000000 */
[----:B------:R-:W2:Y:S01]  /*18e90*/  MUFU.TANH R42, R65 ;  /* 0x00000041002a7308 */ /* 0x000ea20000002400 */
[C---:B------:R-:W-:Y:S02]  /*18ea0*/  ISETP.GE.AND P5, PT, R8.reuse, R7, PT ;  /* 0x000000070800720c */ /* 0x040fe40003fa6270 */
[----:B------:R-:W-:Y:S02]  /*18eb0*/  ISETP.GE.AND P2, PT, R8, R5, PT ;  /* 0x000000050800720c */ /* 0x000fe40003f46270 */
[----:B------:R-:W-:Y:S02]  /*18ec0*/  FSEL R79, R10, -INF , !P4 ;  /* 0xff8000000a4f7808 */ /* 0x000fe40006000000 */
[----:B------:R-:W-:Y:S01]  /*18ed0*/  FSEL R157, R12, -INF , !P1 ;  /* 0xff8000000c9d7808 */ /* 0x000fe20004800000 */
[----:B------:R-:W4:Y:S01]  /*18ee0*/  MUFU.TANH R41, R67 ;  /* 0x0000004300297308 */ /* 0x000f220000002400 */
[----:B------:R-:W-:-:S02]  /*18ef0*/  FSEL R155, R9, -INF , !P0 ;  /* 0xff800000099b7808 */ /* 0x000fc40004000000 */
[----:B------:R-:W-:Y:S02]  /*18f00*/  FSEL R156, R11, -INF , !P3 ;  /* 0xff8000000b9c7808 */ /* 0x000fe40005800000 */
[----:B------:R-:W-:Y:S02]  /*18f10*/  I2FP.F32.S32 R8, R8 ;  /* 0x0000000800087245 */ /* 0x000fe40000201400 */
[C---:B------:R-:W-:Y:S01]  /*18f20*/  ISETP.GE.AND P4, PT, R6.reuse, R7, PT ;  /* 0x000000070600720c */ /* 0x040fe20003f86270 */
[----:B------:R-:W4:Y:S01]  /*18f30*/  MUFU.TANH R40, R60 ;  /* 0x0000003c00287308 */ /* 0x000f220000002400 */
[----:B------:R-:W-:Y:S02]  /*18f40*/  ISETP.GE.AND P1, PT, R6, R5, PT ;  /* 0x000000050600720c */ /* 0x000fe40003f26270 */
[C---:B------:R-:W-:Y:S02]  /*18f50*/  ISETP.GE.AND P0, PT, R3.reuse, R7, PT ;  /* 0x000000070300720c */ /* 0x040fe40003f06270 */
[----:B------:R-:W-:-:S02]  /*18f60*/  ISETP.GE.AND P3, PT, R3, R5, PT ;  /* 0x000000050300720c */ /* 0x000fc40003f66270 */
[----:B------:R-:W-:Y:S01]  /*18f70*/  I2FP.F32.S32 R6, R6 ;  /* 0x0000000600067245 */ /* 0x000fe20000201400 */
[----:B------:R-:W-:Y:S01]  /*18f80*/  MUFU.TANH R30, R61 ;  /* 0x0000003d001e7308 */ /* 0x000fe20000002400 */
[----:B------:R-:W-:Y:S01]  /*18f90*/  I2FP.F32.S32 R3, R3 ;  /* 0x0000000300037245 */ /* 0x000fe20000201400 */
[CC--:B------:R-:W-:Y:S01]  /*18fa0*/  FFMA.FTZ R13, R132.reuse, R8.reuse, R44 ;  /* 0x00000008840d7223 */ /* 0x0c0fe2000001002c */
[----:B------:R-:W-:-:S05]  /*18fb0*/  FFMA.FTZ R10, R132, R8, R31 ;  /* 0x00000008840a7223 */ /* 0x000fca000001001f */
[----:B------:R-:W4:Y:S01]  /*18fc0*/  MUFU.TANH R29, R62 ;  /* 0x0000003e001d7308 */ /* 0x000f220000002400 */
[CC--:B------:R-:W-:Y:S01]  /*18fd0*/  FFMA.FTZ R12, R132.reuse, R6.reuse, R43 ;  /* 0x00000006840c7223 */ /* 0x0c0fe2000001002b */
[C---:B------:R-:W-:Y:S01]  /*18fe0*/  FFMA.FTZ R9, R132.reuse, R6, R26 ;  /* 0x0000000684097223 */ /* 0x040fe2000001001a */
[----:B---3--:R-:W-:-:S05]  /*18ff0*/  FFMA.FTZ R11, R132, R3, R24 ;  /* 0x00000003840b7223 */ /* 0x008fca0000010018 */
[----:B------:R-:W3:Y:S01]  /*19000*/  MUFU.TANH R21, R63 ;  /* 0x0000003f00157308 */ /* 0x000ee20000002400 */
[----:B-1----:R-:W-:Y:S01]  /*19010*/  FFMA.FTZ R15, R132, R3, R16 ;  /* 0x00000003840f7223 */ /* 0x002fe20000010010 */
[C---:B------:R-:W-:Y:S01]  /*19020*/  IADD3 R8, R4.reuse, 0xa1, RZ ;  /* 0x000000a104087810 */ /* 0x040fe20007ffe0ff */
[C---:B------:R-:W-:Y:S02]  /*19030*/  VIADD R6, R4.reuse, 0xa8 ;  /* 0x000000a804067836 */ /* 0x040fe40000000000 */
[----:B------:R-:W-:Y:S01]  /*19040*/  VIADD R3, R4, 0xa9 ;  /* 0x000000a904037836 */ /* 0x000fe20000000000 */
[----:B------:R-:W-:Y:S02]  /*19050*/  FSEL R154, R12, -INF , !P4 ;  /* 0xff8000000c9a7808 */ /* 0x000fe40006000000 */
[----:B------:R1:W-:Y:S01]  /*19060*/  MUFU.TANH R32, R125 ;  /* 0x0000007d00207308 */ /* 0x0003e20000002400 */
[----:B------:R-:W-:Y:S02]  /*19070*/  FSEL R160, R11, -INF , !P0 ;  /* 0xff8000000ba07808 */ /* 0x000fe40004000000 */
[----:B------:R-:W-:-:S02]  /*19080*/  ISETP.GE.AND P4, PT, R6, R5, PT ;  /* 0x000000050600720c */ /* 0x000fc40003f86270 */
[----:B------:R-:W-:-:S03]  /*19090*/  ISETP.GE.AND P0, PT, R3, R5, PT ;  /* 0x000000050300720c */ /* 0x000fc60003f06270 */
[----:B------:R2:W-:Y:S08]  /*190a0*/  MUFU.TANH R26, R131 ;  /* 0x00000083001a7308 */ /* 0x0005f00000002400 */
[----:B------:R4:W-:Y:S01]  /*190b0*/  MUFU.TANH R33, R123 ;  /* 0x0000007b00217308 */ /* 0x0009e20000002400 */
[----:B-1----:R-:W-:Y:S02]  /*190c0*/  FSEL R125, R14, -INF , !P6 ;  /* 0xff8000000e7d7808 */ /* 0x002fe40007000000 */
[----:B------:R-:W-:-:S05]  /*190d0*/  ISETP.GE.AND P6, PT, R8, R7, PT ;  /* 0x000000070800720c */ /* 0x000fca0003fc6270 */
[----:B------:R1:W-:Y:S01]  /*190e0*/  MUFU.TANH R17, R126 ;  /* 0x0000007e00117308 */ /* 0x0003e20000002400 */
[----:B--2---:R-:W-:Y:S02]  /*190f0*/  FSEL R131, R13, -INF , !P5 ;  /* 0xff8000000d837808 */ /* 0x004fe40006800000 */
[----:B------:R-:W-:Y:S02]  /*19100*/  ISETP.GE.AND P5, PT, R8, R5, PT ;  /* 0x000000050800720c */ /* 0x000fe40003fa6270 */
[----:B------:R-:W-:-:S03]  /*19110*/  I2FP.F32.S32 R8, R8 ;  /* 0x0000000800087245 */ /* 0x000fc60000201400 */
[----:B------:R-:W2:Y:S01]  /*19120*/  MUFU.TANH R39, R56 ;  /* 0x0000003800277308 */ /* 0x000ea20000002400 */
[----:B----4-:R-:W-:Y:S02]  /*19130*/  FSEL R123, R10, -INF , !P2 ;  /* 0xff8000000a7b7808 */ /* 0x010fe40005000000 */
[-C--:B------:R-:W-:Y:S02]  /*19140*/  ISETP.GE.AND P2, PT, R6, R7.reuse, PT ;  /* 0x000000070600720c */ /* 0x080fe40003f46270 */
[----:B------:R-:W-:Y:S02]  /*19150*/  I2FP.F32.S32 R6, R6 ;  /* 0x0000000600067245 */ /* 0x000fe40000201400 */
[----:B-1----:R-:W-:Y:S01]  /*19160*/  FSEL R126, R9, -INF , !P1 ;  /* 0xff800000097e7808 */ /* 0x002fe20004800000 */
[----:B------:R-:W-:Y:S01]  /*19170*/  MUFU.TANH R38, R57 ;  /* 0x0000003900267308 */ /* 0x000fe20000002400 */
[----:B------:R-:W-:Y:S02]  /*19180*/  ISETP.GE.AND P1, PT, R3, R7, PT ;  /* 0x000000070300720c */ /* 0x000fe40003f26270 */
[----:B------:R-:W-:Y:S01]  /*19190*/  I2FP.F32.S32 R3, R3 ;  /* 0x0000000300037245 */ /* 0x000fe20000201400 */
[----:B------:R-:W-:-:S04]  /*191a0*/  FFMA.FTZ R13, R132, R8, R42 ;  /* 0x00000008840d7223 */ /* 0x000fc8000001002a */
[----:B------:R-:W1:Y:S01]  /*191b0*/  MUFU.TANH R36, R58 ;  /* 0x0000003a00247308 */ /* 0x000e620000002400 */
[C---:B------:R-:W-:Y:S01]  /*191c0*/  FFMA.FTZ R10, R132.reuse, R8, R41 ;  /* 0x00000008840a7223 */ /* 0x040fe20000010029 */
[CC--:B------:R-:W-:Y:S01]  /*191d0*/  FFMA.FTZ R12, R132.reuse, R6.reuse, R40 ;  /* 0x00000006840c7223 */ /* 0x0c0fe20000010028 */
[----:B------:R-:W-:-:S05]  /*191e0*/  FFMA.FTZ R9, R132, R6, R29 ;  /* 0x0000000684097223 */ /* 0x000fca000001001d */
[----:B------:R-:W4:Y:S01]  /*191f0*/  MUFU.TANH R28, R59 ;  /* 0x0000003b001c7308 */ /* 0x000f220000002400 */
[CC--:B------:R-:W-:Y:S01]  /*19200*/  FFMA.FTZ R11, R132.reuse, R3.reuse, R30 ;  /* 0x00000003840b7223 */ /* 0x0c0fe2000001001e */
[----:B---3--:R-:W-:Y:S01]  /*19210*/  FFMA.FTZ R14, R132, R3, R21 ;  /* 0x00000003840e7223 */ /* 0x008fe20000010015 */
[C---:B------:R-:W-:Y:S02]  /*19220*/  VIADD R8, R4.reuse, 0xb0 ;  /* 0x000000b004087836 */ /* 0x040fe40000000000 */
[C---:B------:R-:W-:Y:S02]  /*19230*/  VIADD R6, R4.reuse, 0xb1 ;  /* 0x000000b104067836 */ /* 0x040fe40000000000 */
[----:B------:R-:W-:Y:S01]  /*19240*/  VIADD R3, R4, 0xb8 ;  /* 0x000000b804037836 */ /* 0x000fe20000000000 */
[----:B------:R3:W-:Y:S01]  /*19250*/  MUFU.TANH R16, R148 ;  /* 0x0000009400107308 */ /* 0x0007e20000002400 */
[----:B------:R-:W-:Y:S02]  /*19260*/  FSEL R158, R13, -INF , !P6 ;  /* 0xff8000000d9e7808 */ /* 0x000fe40007000000 */
[----:B------:R-:W-:-:S02]  /*19270*/  ISETP.GE.AND P6, PT, R8, R5, PT ;  /* 0x000000050800720c */ /* 0x000fc40003fc6270 */
[----:B------:R-:W-:-:S03]  /*19280*/  FSEL R159, R11, -INF , !P1 ;  /* 0xff8000000b9f7808 */ /* 0x000fc60004800000 */
[----:B------:R2:W-:Y:S01]  /*19290*/  MUFU.TANH R24, R142 ;  /* 0x0000008e00187308 */ /* 0x0005e20000002400 */
[----:B------:R-:W-:-:S07]  /*192a0*/  ISETP.GE.AND P1, PT, R3, R5, PT ;  /* 0x000000050300720c */ /* 0x000fce0003f26270 */
[----:B------:R1:W-:Y:S01]  /*192b0*/  MUFU.TANH R31, R146 ;  /* 0x00000092001f7308 */ /* 0x0003e20000002400 */
[----:B---3--:R-:W-:Y:S02]  /*192c0*/  FSEL R148, R15, -INF , !P3 ;  /* 0xff8000000f947808 */ /* 0x008fe40005800000 */
[----:B------:R-:W-:Y:S02]  /*192d0*/  ISETP.GE.AND P3, PT, R8, R7, PT ;  /* 0x000000070800720c */ /* 0x000fe40003f66270 */
[----:B------:R-:W-:-:S03]  /*192e0*/  I2FP.F32.S32 R8, R8 ;  /* 0x0000000800087245 */ /* 0x000fc60000201400 */
[----:B------:R3:W-:Y:S01]  /*192f0*/  MUFU.TANH R29, R152 ;  /* 0x00000098001d7308 */ /* 0x0007e20000002400 */
[----:B--2---:R-:W-:Y:S02]  /*19300*/  FSEL R142, R9, -INF , !P4 ;  /* 0xff800000098e7808 */ /* 0x004fe40006000000 */
[----:B------:R-:W-:Y:S02]  /*19310*/  ISETP.GE.AND P4, PT, R3, R7, PT ;  /* 0x000000070300720c */ /* 0x000fe40003f86270 */
[----:B------:R-:W-:Y:S02]  /*19320*/  I2FP.F32.S32 R3, R3 ;  /* 0x0000000300037245 */ /* 0x000fe40000201400 */
[----:B-1----:R-:W-:Y:S01]  /*19330*/  FSEL R146, R10, -INF , !P5 ;  /* 0xff8000000a927808 */ /* 0x002fe20006800000 */
[----:B------:R-:W1:Y:S01]  /*19340*/  MUFU.TANH R34, R116 ;  /* 0x0000007400227308 */ /* 0x000e620000002400 */
[----:B------:R-:W-:Y:S02]  /*19350*/  ISETP.GE.AND P5, PT, R6, R7, PT ;  /* 0x000000070600720c */ /* 0x000fe40003fa6270 */
[----:B---3--:R-:W-:-:S05]  /*19360*/  FSEL R152, R12, -INF , !P2 ;  /* 0xff8000000c987808 */ /* 0x008fca0005000000 */
[----:B------:R-:W-:Y:S01]  /*19370*/  MUFU.TANH R25, R46 ;  /* 0x0000002e00197308 */ /* 0x000fe20000002400 */
[----:B------:R-:W-:Y:S02]  /*19380*/  ISETP.GE.AND P2, PT, R6, R5, PT ;  /* 0x000000050600720c */ /* 0x000fe40003f46270 */
[----:B------:R-:W-:Y:S01]  /*19390*/  I2FP.F32.S32 R6, R6 ;  /* 0x0000000600067245 */ /* 0x000fe20000201400 */
[----:B------:R-:W-:-:S04]  /*193a0*/  FFMA.FTZ R13, R132, R8, R39 ;  /* 0x00000008840d7223 */ /* 0x000fc80000010027 */
[----:B------:R-:W2:Y:S01]  /*193b0*/  MUFU.TANH R19, R47 ;  /* 0x0000002f00137308 */ /* 0x000ea20000002400 */
[C---:B------:R-:W-:Y:S01]  /*193c0*/  FFMA.FTZ R10, R132.reuse, R8, R36 ;  /* 0x00000008840a7223 */ /* 0x040fe20000010024 */
[CC--:B------:R-:W-:Y:S01]  /*193d0*/  FFMA.FTZ R12, R132.reuse, R6.reuse, R38 ;  /* 0x00000006840c7223 */ /* 0x0c0fe20000010026 */
[C---:B----4-:R-:W-:Y:S01]  /*193e0*/  FFMA.FTZ R9, R132.reuse, R6, R28 ;  /* 0x0000000684097223 */ /* 0x050fe2000001001c */
[CC--:B------:R-:W-:Y:S01]  /*193f0*/  FFMA.FTZ R11, R132.reuse, R3.reuse, R20 ;  /* 0x00000003840b7223 */ /* 0x0c0fe20000010014 */
[----:B------:R-:W-:Y:S01]  /*19400*/  FFMA.FTZ R15, R132, R3, R18 ;  /* 0x00000003840f7223 */ /* 0x000fe20000010012 */
[C---:B------:R-:W-:Y:S01]  /*19410*/  IADD3 R8, R4.reuse, 0xb9, RZ ;  /* 0x000000b904087810 */ /* 0x040fe20007ffe0ff */
[C---:B------:R-:W-:Y:S02]  /*19420*/  VIADD R6, R4.reuse, 0xc0 ;  /* 0x000000c004067836 */ /* 0x040fe40000000000 */
[----:B------:R-:W-:Y:S01]  /*19430*/  VIADD R3, R4, 0xc1 ;  /* 0x000000c104037836 */ /* 0x000fe20000000000 */
[----:B------:R3:W4:Y:S01]  /*19440*/  MUFU.TANH R30, R151 ;  /* 0x00000097001e7308 */ /* 0x0007220000002400 */
[----:B------:R-:W-:-:S02]  /*19450*/  FSEL R166, R13, -INF , !P3 ;  /* 0xff8000000da67808 */ /* 0x000fc40005800000 */
[----:B------:R-:W-:Y:S02]  /*19460*/  ISETP.GE.AND P3, PT, R8, R5, PT ;  /* 0x000000050800720c */ /* 0x000fe40003f66270 */
[----:B------:R-:W-:Y:S02]  /*19470*/  FSEL R162, R10, -INF , !P6 ;  /* 0xff8000000aa27808 */ /* 0x000fe40007000000 */
[----:B------:R-:W-:Y:S01]  /*19480*/  FSEL R163, R9, -INF , !P2 ;  /* 0xff80000009a37808 */ /* 0x000fe20005000000 */
[----:B------:R1:W-:Y:S01]  /*19490*/  MUFU.TANH R20, R165 ;  /* 0x000000a500147308 */ /* 0x0003e20000002400 */
[----:B------:R-:W-:Y:S02]  /*194a0*/  FSEL R171, R11, -INF , !P4 ;  /* 0xff8000000bab7808 */ /* 0x000fe40006000000 */
[-C--:B------:R-:W-:Y:S02]  /*194b0*/  ISETP.GE.AND P6, PT, R6, R7.reuse, PT ;  /* 0x000000070600720c */ /* 0x080fe40003fc6270 */
[----:B------:R-:W-:-:S02]  /*194c0*/  ISETP.GE.AND P2, PT, R3, R7, PT ;  /* 0x000000070300720c */ /* 0x000fc40003f46270 */
[----:B------:R-:W-:Y:S02]  /*194d0*/  ISETP.GE.AND P4, PT, R3, R5, PT ;  /* 0x000000050300720c */ /* 0x000fe40003f86270 */
[----:B---3--:R-:W-:Y:S02]  /*194e0*/  FSEL R151, R14, -INF , !P0 ;  /* 0xff8000000e977808 */ /* 0x008fe40004000000 */
[----:B------:R-:W-:Y:S02]  /*194f0*/  ISETP.GE.AND P0, PT, R8, R7, PT ;  /* 0x000000070800720c */ /* 0x000fe40003f06270 */
[----:B------:R-:W-:Y:S02]  /*19500*/  I2FP.F32.S32 R8, R8 ;  /* 0x0000000800087245 */ /* 0x000fe40000201400 */
[----:B------:R-:W-:Y:S02]  /*19510*/  I2FP.F32.S32 R3, R3 ;  /* 0x0000000300037245 */ /* 0x000fe40000201400 */
[----:B-1----:R-:W-:-:S02]  /*19520*/  FSEL R165, R12, -INF , !P5 ;  /* 0xff8000000ca57808 */ /* 0x002fc40006800000 */
[----:B------:R-:W-:Y:S02]  /*19530*/  ISETP.GE.AND P5, PT, R6, R5, PT ;  /* 0x000000050600720c */ /* 0x000fe40003fa6270 */
[----:B------:R-:W-:Y:S01]  /*19540*/  I2FP.F32.S32 R6, R6 ;  /* 0x0000000600067245 */ /* 0x000fe20000201400 */
[CC--:B------:R-:W-:Y:S01]  /*19550*/  FFMA.FTZ R13, R132.reuse, R8.reuse, R37 ;  /* 0x00000008840d7223 */ /* 0x0c0fe20000010025 */
[C---:B------:R-:W-:Y:S01]  /*19560*/  FFMA.FTZ R10, R132.reuse, R8, R35 ;  /* 0x00000008840a7223 */ /* 0x040fe20000010023 */
[CC--:B------:R-:W-:Y:S01]  /*19570*/  FFMA.FTZ R11, R132.reuse, R3.reuse, R34 ;  /* 0x00000003840b7223 */ /* 0x0c0fe20000010022 */
[C---:B--2---:R-:W-:Y:S01]  /*19580*/  FFMA.FTZ R14, R132.reuse, R3, R19 ;  /* 0x00000003840e7223 */ /* 0x044fe20000010013 */
[CC--:B------:R-:W-:Y:S01]  /*19590*/  FFMA.FTZ R12, R132.reuse, R6.reuse, R27 ;  /* 0x00000006840c7223 */ /* 0x0c0fe2000001001b */
[----:B------:R-:W-:Y:S01]  /*195a0*/  FFMA.FTZ R9, R132, R6, R25 ;  /* 0x0000000684097223 */ /* 0x000fe20000010019 */
[C---:B------:R-:W-:Y:S02]  /*195b0*/  VIADD R8, R4.reuse, 0xc8 ;  /* 0x000000c804087836 */ /* 0x040fe40000000000 */
[----:B------:R-:W-:-:S02]  /*195c0*/  VIADD R6, R4, 0xc9 ;  /* 0x000000c904067836 */ /* 0x000fc40000000000 */
[----:B------:R-:W-:Y:S01]  /*195d0*/  VIADD R3, R4, 0xd0 ;  /* 0x000000d004037836 */ /* 0x000fe20000000000 */
[----:B------:R1:W-:Y:S01]  /*195e0*/  MUFU.TANH R18, R167 ;  /* 0x000000a700127308 */ /* 0x0003e20000002400 */
[----:B------:R-:W-:Y:S02]  /*195f0*/  FSEL R161, R15, -INF , !P1 ;  /* 0xff8000000fa17808 */ /* 0x000fe40004800000 */
[----:B------:R-:W-:Y:S02]  /*19600*/  ISETP.GE.AND P1, PT, R8, R7, PT ;  /* 0x000000070800720c */ /* 0x000fe40003f26270 */
[----:B------:R-:W-:Y:S02]  /*19610*/  FSEL R177, R12, -INF , !P6 ;  /* 0xff8000000cb17808 */ /* 0x000fe40007000000 */
[----:B------:R-:W-:Y:S01]  /*19620*/  FSEL R178, R11, -INF , !P2 ;  /* 0xff8000000bb27808 */ /* 0x000fe20005000000 */
[----:B------:R2:W3:Y:S01]  /*19630*/  MUFU.TANH R21, R153 ;  /* 0x0000009900157308 */ /* 0x0004e20000002400 */
[----:B------:R-:W-:-:S02]  /*19640*/  ISETP.GE.AND P6, PT, R6, R5, PT ;  /* 0x000000050600720c */ /* 0x000fc40003fc6270 */
[----:B------:R-:W-:-:S05]  /*19650*/  ISETP.GE.AND P2, PT, R3, R5, PT ;  /* 0x000000050300720c */ /* 0x000fca0003f46270 */
[----:B------:R4:W3:Y:S01]  /*19660*/  MUFU.TANH R28, R168 ;  /* 0x000000a8001c7308 */ /* 0x0008e20000002400 */
[----:B-1----:R-:W-:Y:S02]  /*19670*/  FSEL R167, R13, -INF , !P0 ;  /* 0xff8000000da77808 */ /* 0x002fe40004000000 */
[----:B------:R-:W-:Y:S02]  /*19680*/  ISETP.GE.AND P0, PT, R8, R5, PT ;  /* 0x000000050800720c */ /* 0x000fe40003f06270 */
[----:B------:R-:W-:Y:S02]  /*19690*/  I2FP.F32.S32 R8, R8 ;  /* 0x0000000800087245 */ /* 0x000fe40000201400 */
[----:B--2---:R-:W-:Y:S02]  /*196a0*/  FSEL R153, R10, -INF , !P3 ;  /* 0xff8000000a997808 */ /* 0x004fe40005800000 */
[----:B------:R-:W-:Y:S02]  /*196b0*/  ISETP.GE.AND P3, PT, R6, R7, PT ;  /* 0x000000070600720c */ /* 0x000fe40003f66270 */
[----:B------:R-:W-:-:S02]  /*196c0*/  I2FP.F32.S32 R6, R6 ;  /* 0x0000000600067245 */ /* 0x000fc40000201400 */
[----:B----4-:R-:W-:Y:S02]  /*196d0*/  FSEL R168, R9, -INF , !P5 ;  /* 0xff80000009a87808 */ /* 0x010fe40006800000 */
        /* <DEDUP_REMOVED lines=13> */
[----:B------:R-:W-:Y:S02]  /*197b0*/  ISETP.GE.AND P4, PT, R8, R7, PT ;  /* 0x000000070800720c */ /* 0x000fe40003f86270 */
[----:B------:R-:W-:-:S03]  /*197c0*/  FSEL R192, R11, -INF , !P5 ;  /* 0xff8000000bc07808 */ /* 0x000fc60006800000 */
[----:B------:R2:W-:Y:S01]  /*197d0*/  MUFU.TANH R27, R170 ;  /* 0x000000aa001b7308 */ /* 0x0005e20000002400 */
[----:B------:R-:W-:-:S07]  /*197e0*/  ISETP.GE.AND P5, PT, R3, R5, PT ;  /* 0x000000050300720c */ /* 0x000fce0003fa6270 */
[----:B------:R4:W3:Y:S01]  /*197f0*/  MUFU.TANH R25, R172 ;  /* 0x000000ac00197308 */ /* 0x0008e20000002400 */
[----:B-1----:R-:W-:Y:S02]  /*19800*/  FSEL R175, R13, -INF , !P1 ;  /* 0xff8000000daf7808 */ /* 0x002fe40004800000 */
[----:B------:R-:W-:Y:S02]  /*19810*/  ISETP.GE.AND P1, PT, R8, R5, PT ;  /* 0x000000050800720c */ /* 0x000fe40003f26270 */
[----:B------:R-:W-:-:S03]  /*19820*/  I2FP.F32.S32 R8, R8 ;  /* 0x0000000800087245 */ /* 0x000fc60000201400 */
[----:B------:R1:W3:Y:S01]  /*19830*/  MUFU.TANH R19, R174 ;  /* 0x000000ae00137308 */ /* 0x0002e20000002400 */
[----:B--2---:R-:W-:Y:S02]  /*19840*/  FSEL R170, R10, -INF , !P0 ;  /* 0xff8000000aaa7808 */ /* 0x004fe40004000000 */
[----:B------:R-:W-:Y:S02]  /*19850*/  ISETP.GE.AND P0, PT, R6, R7, PT ;  /* 0x000000070600720c */ /* 0x000fe40003f06270 */
[----:B----4-:R-:W-:-:S03]  /*19860*/  FSEL R172, R9, -INF , !P6 ;  /* 0xff80000009ac7808 */ /* 0x010fc60007000000 */
[----:B------:R2:W4:Y:S01]  /*19870*/  MUFU.TANH R14, R179 ;  /* 0x000000b3000e7308 */ /* 0x0005220000002400 */
[----:B------:R-:W-:Y:S02]  /*19880*/  ISETP.GE.AND P6, PT, R3, R7, PT ;  /* 0x000000070300720c */ /* 0x000fe40003fc6270 */
[----:B------:R-:W-:Y:S02]  /*19890*/  I2FP.F32.S32 R3, R3 ;  /* 0x0000000300037245 */ /* 0x000fe40000201400 */
[----:B-1----:R-:W-:Y:S02]  /*198a0*/  FSEL R174, R12, -INF , !P3 ;  /* 0xff8000000cae7808 */ /* 0x002fe40005800000 */
[----:B------:R-:W-:Y:S02]  /*198b0*/  ISETP.GE.AND P3, PT, R6, R5, PT ;  /* 0x000000050600720c */ /* 0x000fe40003f66270 */
[----:B------:R-:W-:Y:S01]  /*198c0*/  I2FP.F32.S32 R6, R6 ;  /* 0x0000000600067245 */ /* 0x000fe20000201400 */
[CC--:B------:R-:W-:Y:S01]  /*198d0*/  FFMA.FTZ R13, R132.reuse, R8.reuse, R31 ;  /* 0x00000008840d7223 */ /* 0x0c0fe2000001001f */
[C---:B------:R-:W-:Y:S01]  /*198e0*/  FFMA.FTZ R10, R132.reuse, R8, R30 ;  /* 0x00000008840a7223 */ /* 0x040fe2000001001e */
[CC--:B---3--:R-:W-:Y:S01]  /*198f0*/  FFMA.FTZ R11, R132.reuse, R3.reuse, R21 ;  /* 0x00000003840b7223 */ /* 0x0c8fe20000010015 */
[C---:B------:R-:W-:Y:S01]  /*19900*/  FFMA.FTZ R15, R132.reuse, R3, R18 ;  /* 0x00000003840f7223 */ /* 0x040fe20000010012 */
[CC--:B------:R-:W-:Y:S01]  /*19910*/  FFMA.FTZ R12, R132.reuse, R6.reuse, R29 ;  /* 0x00000006840c7223 */ /* 0x0c0fe2000001001d */
[----:B------:R-:W-:Y:S01]  /*19920*/  FFMA.FTZ R9, R132, R6, R20 ;  /* 0x0000000684097223 */ /* 0x000fe20000010014 */
[----:B------:R-:W-:-:S02]  /*19930*/  VIADD R8, R4, 0xe0 ;  /* 0x000000e004087836 */ /* 0x000fc40000000000 */
[C---:B------:R-:W-:Y:S02]  /*19940*/  VIADD R6, R4.reuse, 0xe1 ;  /* 0x000000e104067836 */ /* 0x040fe40000000000 */
[----:B------:R-:W-:Y:S01]  /*19950*/  VIADD R3, R4, 0xe8 ;  /* 0x000000e804037836 */ /* 0x000fe20000000000 */
[----:B------:R1:W3:Y:S01]  /*19960*/  MUFU.TANH R26, R176 ;  /* 0x000000b0001a7308 */ /* 0x0002e20000002400 */
[----:B------:R-:W-:Y:S02]  /*19970*/  FSEL R169, R16, -INF , !P2 ;  /* 0xff80000010a97808 */ /* 0x000fe40005000000 */
[----:B--2---:R-:W-:Y:S02]  /*19980*/  FSEL R179, R13, -INF , !P4 ;  /* 0xff8000000db37808 */ /* 0x004fe40006000000 */
[C---:B------:R-:W-:Y:S02]  /*19990*/  ISETP.GE.AND P2, PT, R8.reuse, R7, PT ;  /* 0x000000070800720c */ /* 0x040fe40003f46270 */
[----:B------:R-:W-:Y:S01]  /*199a0*/  ISETP.GE.AND P4, PT, R8, R5, PT ;  /* 0x000000050800720c */ /* 0x000fe20003f86270 */
[----:B------:R2:W3:Y:S01]  /*199b0*/  MUFU.TANH R24, R193 ;  /* 0x000000c100187308 */ /* 0x0004e20000002400 */
[----:B------:R-:W-:-:S02]  /*199c0*/  FSEL R173, R10, -INF , !P1 ;  /* 0xff8000000aad7808 */ /* 0x000fc40004800000 */
[----:B------:R-:W-:Y:S02]  /*199d0*/  I2FP.F32.S32 R8, R8 ;  /* 0x0000000800087245 */ /* 0x000fe40000201400 */
[----:B------:R-:W-:-:S03]  /*199e0*/  ISETP.GE.AND P1, PT, R6, R7, PT ;  /* 0x000000070600720c */ /* 0x000fc60003f26270 */
[----:B------:R4:W3:Y:S01]  /*199f0*/  MUFU.TANH R20, R195 ;  /* 0x000000c300147308 */ /* 0x0008e20000002400 */
[----:B-1----:R-:W-:Y:S02]  /*19a00*/  FSEL R176, R9, -INF , !P3 ;  /* 0xff80000009b07808 */ /* 0x002fe40005800000 */
[----:B------:R-:W-:Y:S02]  /*19a10*/  ISETP.GE.AND P3, PT, R3, R7, PT ;  /* 0x000000070300720c */ /* 0x000fe40003f66270 */
[----:B--2---:R-:W-:-:S03]  /*19a20*/  FSEL R193, R12, -INF , !P0 ;  /* 0xff8000000cc17808 */ /* 0x004fc60004000000 */
[----:B------:R-:W1:Y:S01]  /*19a30*/  MUFU.TANH R16, R198 ;  /* 0x000000c600107308 */ /* 0x000e620000002400 */
[----:B------:R-:W-:Y:S01]  /*19a40*/  BAR.SYNC.DEFER_BLOCKING 0x0 ;  /* 0x0000000000007b1d */ /* 0x000fe20000010000 */
[-C--:B------:R-:W-:Y:S02]  /*19a50*/  ISETP.GE.AND P0, PT, R6, R5.reuse, PT ;  /* 0x000000050600720c */ /* 0x080fe40003f06270 */
[----:B------:R-:W-:Y:S02]  /*19a60*/  I2FP.F32.S32 R6, R6 ;  /* 0x0000000600067245 */ /* 0x000fe40000201400 */
[----:B----4-:R-:W-:Y:S02]  /*19a70*/  FSEL R195, R11, -INF , !P6 ;  /* 0xff8000000bc37808 */ /* 0x010fe40007000000 */
[----:B------:R-:W-:Y:S02]  /*19a80*/  ISETP.GE.AND P6, PT, R3, R5, PT ;  /* 0x000000050300720c */ /* 0x000fe40003fc6270 */
[----:B------:R-:W-:Y:S01]  /*19a90*/  I2FP.F32.S32 R3, R3 ;  /* 0x0000000300037245 */ /* 0x000fe20000201400 */
[----:B------:R2:W4:Y:S01]  /*19aa0*/  MUFU.TANH R21, R194 ;  /* 0x000000c200157308 */ /* 0x0005220000002400 */
[CC--:B------:R-:W-:Y:S01]  /*19ab0*/  FFMA.FTZ R13, R132.reuse, R8.reuse, R28 ;  /* 0x00000008840d7223 */ /* 0x0c0fe2000001001c */
[C---:B------:R-:W-:Y:S01]  /*19ac0*/  FFMA.FTZ R10, R132.reuse, R8, R25 ;  /* 0x00000008840a7223 */ /* 0x040fe20000010019 */
[CC--:B------:R-:W-:Y:S01]  /*19ad0*/  FFMA.FTZ R9, R132.reuse, R6.reuse, R19 ;  /* 0x0000000684097223 */ /* 0x0c0fe20000010013 */
[CC--:B------:R-:W-:Y:S01]  /*19ae0*/  FFMA.FTZ R11, R132.reuse, R3.reuse, R17 ;  /* 0x00000003840b7223 */ /* 0x0c0fe20000010011 */
[----:B------:R-:W-:Y:S01]  /*19af0*/  FFMA.FTZ R14, R132, R3, R14 ;  /* 0x00000003840e7223 */ /* 0x000fe2000001000e */
[C---:B------:R-:W-:Y:S01]  /*19b00*/  IADD3 R8, R4.reuse, 0xe9, RZ ;  /* 0x000000e904087810 */ /* 0x040fe20007ffe0ff */
[----:B------:R-:W-:Y:S01]  /*19b10*/  VIADD R3, R4, 0xf1 ;  /* 0x000000f104037836 */ /* 0x000fe20000000000 */
[----:B------:R3:W4:Y:S01]  /*19b20*/  MUFU.TANH R18, R197 ;  /* 0x000000c500127308 */ /* 0x0007220000002400 */
[----:B------:R-:W-:Y:S01]  /*19b30*/  FFMA.FTZ R12, R132, R6, R27 ;  /* 0x00000006840c7223 */ /* 0x000fe2000001001b */
[----:B------:R-:W-:Y:S01]  /*19b40*/  VIADD R6, R4, 0xf0 ;  /* 0x000000f004067836 */ /* 0x000fe20000000000 */
[----:B------:R-:W-:-:S02]  /*19b50*/  FSEL R203, R11, -INF , !P3 ;  /* 0xff8000000bcb7808 */ /* 0x000fc40005800000 */
[----:B------:R-:W-:-:S03]  /*19b60*/  ISETP.GE.AND P3, PT, R3, R5, PT ;  /* 0x000000050300720c */ /* 0x000fc60003f66270 */
[----:B------:R1:W4:Y:S01]  /*19b70*/  MUFU.TANH R19, R199 ;  /* 0x000000c700137308 */ /* 0x0003220000002400 */
[----:B--2---:R-:W-:Y:S02]  /*19b80*/  FSEL R194, R15, -INF , !P5 ;  /* 0xff8000000fc27808 */ /* 0x004fe40006800000 */
[-C--:B------:R-:W-:Y:S02]  /*19b90*/  ISETP.GE.AND P5, PT, R8, R7.reuse, PT ;  /* 0x000000070800720c */ /* 0x080fe40003fa6270 */
[----:B------:R-:W-:Y:S02]  /*19ba0*/  FSEL R196, R10, -INF , !P4 ;  /* 0xff8000000ac47808 */ /* 0x000fe40006000000 */
[----:B---3--:R-:W-:Y:S01]  /*19bb0*/  FSEL R197, R9, -INF , !P0 ;  /* 0xff80000009c57808 */ /* 0x008fe20004000000 */
[----:B------:R2:W3:Y:S01]  /*19bc0*/  MUFU.TANH R15, R209 ;  /* 0x000000d1000f7308 */ /* 0x0004e20000002400 */
[----:B------:R-:W-:Y:S02]  /*19bd0*/  ISETP.GE.AND P0, PT, R3, R7, PT ;  /* 0x000000070300720c */ /* 0x000fe40003f06270 */
[----:B------:R-:W-:-:S02]  /*19be0*/  I2FP.F32.S32 R3, R3 ;  /* 0x0000000300037245 */ /* 0x000fc40000201400 */
[----:B-1----:R-:W-:Y:S02]  /*19bf0*/  FSEL R199, R13, -INF , !P2 ;  /* 0xff8000000dc77808 */ /* 0x002fe40005000000 */
[----:B------:R-:W-:Y:S02]  /*19c00*/  ISETP.GE.AND P2, PT, R8, R5, PT ;  /* 0x000000050800720c */ /* 0x000fe40003f46270 */
[----:B------:R-:W-:Y:S01]  /*19c10*/  I2FP.F32.S32 R8, R8 ;  /* 0x0000000800087245 */ /* 0x000fe20000201400 */
[----:B------:R-:W1:Y:S01]  /*19c20*/  MUFU.TANH R17, R208 ;  /* 0x000000d000117308 */ /* 0x000e620000002400 */
[----:B------:R-:W-:Y:S02]  /*19c30*/  FSEL R202, R12, -INF , !P1 ;  /* 0xff8000000cca7808 */ /* 0x000fe40004800000 */
[----:B------:R-:W-:Y:S01]  /*19c40*/  ISETP.GE.AND P4, PT, R6, R7, PT ;  /* 0x000000070600720c */ /* 0x000fe20003f86270 */
[----:B------:R-:W-:Y:S01]  /*19c50*/  FFMA.FTZ R9, R132, R8, R26 ;  /* 0x0000000884097223 */ /* 0x000fe2000001001a */
[----:B------:R-:W-:-:S03]  /*19c60*/  ISETP.GE.AND P1, PT, R6, R5, PT ;  /* 0x000000050600720c */ /* 0x000fc60003f26270 */
[----:B------:R1:W1:Y:S01]  /*19c70*/  MUFU.TANH R13, R210 ;  /* 0x000000d2000d7308 */ /* 0x0002620000002400 */
[----:B------:R-:W-:Y:S01]  /*19c80*/  I2FP.F32.S32 R6, R6 ;  /* 0x0000000600067245 */ /* 0x000fe20000201400 */
[C---:B------:R-:W-:Y:S01]  /*19c90*/  FFMA.FTZ R8, R132.reuse, R8, R24 ;  /* 0x0000000884087223 */ /* 0x040fe20000010018 */
[CC--:B------:R-:W-:Y:S01]  /*19ca0*/  FFMA.FTZ R10, R132.reuse, R3.reuse, R20 ;  /* 0x00000003840a7223 */ /* 0x0c0fe20000010014 */
[----:B------:R-:W-:Y:S01]  /*19cb0*/  FFMA.FTZ R12, R132, R3, R16 ;  /* 0x00000003840c7223 */ /* 0x000fe20000010010 */
[----:B------:R-:W-:Y:S01]  /*19cc0*/  VIADD R3, R4, 0xf8 ;  /* 0x000000f804037836 */ /* 0x000fe20000000000 */
[----:B------:R-:W-:Y:S02]  /*19cd0*/  FSEL R198, R14, -INF , !P6 ;  /* 0xff8000000ec67808 */ /* 0x000fe40007000000 */
[C---:B------:R-:W-:Y:S01]  /*19ce0*/  ISETP.GE.AND P6, PT, R4.reuse, R7, PT ;  /* 0x000000070400720c */ /* 0x040fe20003fc6270 */
[----:B------:R-:W-:Y:S02]  /*19cf0*/  VIADD R4, R4, 0xf9 ;  /* 0x000000f904047836 */ /* 0x000fe40000000000 */
[CC--:B----4-:R-:W-:Y:S01]  /*19d00*/  FFMA.FTZ R11, R132.reuse, R6.reuse, R21 ;  /* 0x00000006840b7223 */ /* 0x0d0fe20000010015 */
[----:B------:R-:W-:Y:S01]  /*19d10*/  FFMA.FTZ R6, R132, R6, R18 ;  /* 0x0000000684067223 */ /* 0x000fe20000010012 */
[----:B------:R-:W-:-:S02]  /*19d20*/  FSEL R204, R9, -INF , !P5 ;  /* 0xff80000009cc7808 */ /* 0x000fc40006800000 */
[----:B------:R-:W-:Y:S02]  /*19d30*/  FSEL R205, R8, -INF , !P2 ;  /* 0xff80000008cd7808 */ /* 0x000fe40005000000 */
[C---:B------:R-:W-:Y:S02]  /*19d40*/  ISETP.GE.AND P5, PT, R3.reuse, R7, PT ;  /* 0x000000070300720c */ /* 0x040fe40003fa6270 */
[----:B------:R-:W-:Y:S02]  /*19d50*/  ISETP.GE.AND P2, PT, R3, R5, PT ;  /* 0x000000050300720c */ /* 0x000fe40003f46270 */
[----:B------:R-:W-:Y:S02]  /*19d60*/  I2FP.F32.S32 R3, R3 ;  /* 0x0000000300037245 */ /* 0x000fe40000201400 */
[----:B------:R-:W-:Y:S02]  /*19d70*/  I2FP.F32.S32 R8, R4 ;  /* 0x0000000400087245 */ /* 0x000fe40000201400 */
[----:B--2---:R-:W-:-:S02]  /*19d80*/  FSEL R209, R11, -INF , !P4 ;  /* 0xff8000000bd17808 */ /* 0x004fc40006000000 */
[----:B------:R-:W-:Y:S01]  /*19d90*/  FSEL R206, R6, -INF , !P1 ;  /* 0xff80000006ce7808 */ /* 0x000fe20004800000 */
[----:B------:R-:W-:Y:S01]  /*19da0*/  FFMA.FTZ R9, R132, R3, R19 ;  /* 0x0000000384097223 */ /* 0x000fe20000010013 */
[----:B------:R-:W-:Y:S01]  /*19db0*/  ISETP.GE.AND P4, PT, R4, R7, PT ;  /* 0x000000070400720c */ /* 0x000fe20003f86270 */
[----:B------:R-:W-:Y:S01]  /*19dc0*/  VIADD R11, R138, 0x800 ;  /* 0x000008008a0b7836 */ /* 0x000fe20000000000 */
[----:B------:R-:W-:Y:S01]  /*19dd0*/  ISETP.GE.AND P1, PT, R4, R5, PT ;  /* 0x000000050400720c */ /* 0x000fe20003f26270 */
[----:B---3--:R-:W-:Y:S01]  /*19de0*/  FFMA.FTZ R4, R132, R3, R15 ;  /* 0x0000000384047223 */ /* 0x008fe2000001000f */
[----:B-1----:R-:W-:Y:S01]  /*19df0*/  FSEL R210, R10, -INF , !P0 ;  /* 0xff8000000ad27808 */ /* 0x002fe20004000000 */
[CC--:B------:R-:W-:Y:S01]  /*19e00*/  FFMA.FTZ R6, R132.reuse, R8.reuse, R17 ;  /* 0x0000000884067223 */ /* 0x0c0fe20000010011 */
[----:B------:R-:W-:Y:S01]  /*19e10*/  FFMA.FTZ R3, R132, R8, R13 ;  /* 0x0000000884037223 */ /* 0x000fe2000001000d */
[C---:B------:R-:W-:Y:S01]  /*19e20*/  IADD3 R10, R138.reuse, 0x1000, RZ ;  /* 0x000010008a0a7810 */ /* 0x040fe20007ffe0ff */
        /* <DEDUP_REMOVED lines=22> */
[----:B------:R-:W-:Y:S02]  /*19f90*/  FSEL R207, R12, -INF , !P3 ;  /* 0xff8000000ccf7808 */ /* 0x000fe40005800000 */
[----:B------:R-:W-:Y:S01]  /*19fa0*/  ISETP.GT.AND P3, PT, R239, R211, PT ;  /* 0x000000d3ef00720c */ /* 0x000fe20003f64270 */
[C---:B-1----:R-:W-:Y:S02]  /*19fb0*/  VIADD R11, R138.reuse, 0x6800 ;  /* 0x000068008a0b7836 */ /* 0x042fe40000000000 */
[----:B--2---:R-:W-:-:S03]  /*19fc0*/  VIADD R10, R138, 0x7000 ;  /* 0x000070008a0a7836 */ /* 0x004fc60000000000 */
[----:B------:R1:W-:Y:S01]  /*19fd0*/  STL [R1+0xd0], R11 ;  /* 0x0000d00b01007387 */ /* 0x0003e20000100800 */
[----:B---3--:R-:W-:-:S03]  /*19fe0*/  VIADD R8, R138, 0x7800 ;  /* 0x000078008a087836 */ /* 0x008fc60000000000 */
[----:B------:R1:W-:Y:S04]  /*19ff0*/  STL [R1+0xd4], R10 ;  /* 0x0000d40a01007387 */ /* 0x0003e80000100800 */
[----:B------:R1:W-:Y:S01]  /*1a000*/  STL [R1+0xd8], R8 ;  /* 0x0000d80801007387 */ /* 0x0003e20000100800 */
        /* <DEDUP_REMOVED lines=8> */
[----:B------:R-:W-:Y:S06]  /*1a090*/  @!P3 BRA `(.L_x_4530) ;  /* 0x0000000c00f0b947 */ /* 0x000fec0003800000 */
        /* <DEDUP_REMOVED lines=64> */
.L_x_4532:
[----:B------:R-:W2:Y:S02]  /*1a4a0*/  LD.E R3, desc[UR6][R22.64+0x38] ;  /* 0x0000380616037980 */ /* 0x000ea4000c101900 */
[----:B--2---:R-:W-:-:S04]  /*1a4b0*/  LEA R3, -R3, RZ, 0x8 ;  /* 0x000000ff03037211 */ /* 0x004fc800078e41ff */
[----:B------:R-:W-:Y:S02]  /*1a4c0*/  SHF.R.S32.HI R4, RZ, 0x1f, R3 ;  /* 0x0000001fff047819 */ /* 0x000fe40000011403 */
.L_x_4533:
[----:B------:R-:W-:Y:S05]  /*1a4d0*/  BSYNC B0 ;  /* 0x0000000000007941 */ /* 0x000fea0003800000 */
.L_x_4531:
[----:B------:R-:W2:Y:S04]  /*1a4e0*/  LDL R6, [R1+0x8] ;  /* 0x0000080001067983 */ /* 0x000ea80000100800 */
[----:B-1----:R-:W3:Y:S01]  /*1a4f0*/  LDL R8, [R1] ;  /* 0x0000000001087983 */ /* 0x002ee20000100800 */
[----:B------:R-:W-:Y:S01]  /*1a500*/  BSSY B0, `(.L_x_4534) ;  /* 0x00000b1000007945 */ /* 0x000fe20003800000 */
[----:B--2---:R-:W-:Y:S01]  /*1a510*/  ISETP.GE.AND P1, PT, R134, R6, PT ;  /* 0x000000068600720c */ /* 0x004fe20003f26270 */
[----:B---3--:R-:W-:-:S12]  /*1a520*/  IMAD.MOV.U32 R56, RZ, RZ, R8 ;  /* 0x000000ffff387224 */ /* 0x008fd800078e0008 */
[----:B------:R-:W-:Y:S02]  /*1a530*/  @!P1 IADD3 R6, P4, R3, R118, RZ ;  /* 0x0000007603069210 */ /* 0x000fe40007f9e0ff */
[----:B------:R-:W-:-:S03]  /*1a540*/  @!P1 LEA R8, P2, R190, R3, 0x5 ;  /* 0x00000003be089211 */ /* 0x000fc600078428ff */
[----:B------:R-:W-:Y:S01]  /*1a550*/  @!P1 IMAD.X R9, R4, 0x1, R200, P4 ;  /* 0x0000000104099824 */ /* 0x000fe200020e06c8 */
[----:B------:R-:W-:Y:S02]  /*1a560*/  @!P1 LEA.HI.X R10, R190, R4, R191, 0x5, P2 ;  /* 0x00000004be0a9211 */ /* 0x000fe400010f2cbf */
[-C--:B------:R-:W-:Y:S02]  /*1a570*/  @!P1 LEA R44, P4, R6, R56.reuse, 0x1 ;  /* 0x00000038062c9211 */ /* 0x080fe400078808ff */
[----:B------:R-:W-:Y:S02]  /*1a580*/  @!P1 LEA R42, P2, R8, R56, 0x1 ;  /* 0x00000038082a9211 */ /* 0x000fe400078408ff */
[-C--:B------:R-:W-:Y:S01]  /*1a590*/  @!P1 LEA.HI.X R45, R6, R252.reuse, R9, 0x1, P4 ;  /* 0x000000fc062d9211 */ /* 0x080fe200020f0c09 */
[----:B------:R-:W-:Y:S01]  /*1a5a0*/  @!P1 IMAD.MOV.U32 R9, RZ, RZ, R4 ;  /* 0x000000ffff099224 */ /* 0x000fe200078e0004 */
[----:B------:R-:W-:Y:S01]  /*1a5b0*/  @!P1 LEA.HI.X R43, R8, R252, R10, 0x1, P2 ;  /* 0x000000fc082b9211 */ /* 0x000fe200010f0c0a */
[----:B------:R-:W-:Y:S01]  /*1a5c0*/  @!P1 IMAD.MOV.U32 R8, RZ, RZ, R3 ;  /* 0x000000ffff089224 */ /* 0x000fe200078e0003 */
[CC--:B------:R-:W-:Y:S01]  /*1a5d0*/  @!P1 LEA R6, P4, R190.reuse, R3.reuse, 0x6 ;  /* 0x00000003be069211 */ /* 0x0c0fe200078830ff */
[----:B------:R-:W-:Y:S01]  /*1a5e0*/  @!P1 IMAD.MOV.U32 R15, RZ, RZ, R4 ;  /* 0x000000ffff0f9224 */ /* 0x000fe200078e0004 */
[----:B------:R-:W-:Y:S01]  /*1a5f0*/  @!P1 MOV R14, R3 ;  /* 0x00000003000e9202 */ /* 0x000fe20000000f00 */
[C---:B------:R-:W-:Y:S01]  /*1a600*/  @!P1 IMAD.WIDE.U32 R10, R190.reuse, 0x30, R8 ;  /* 0x00000030be0a9825 */ /* 0x040fe200078e0008 */
[----:B------:R-:W-:-:S02]  /*1a610*/  @!P1 LEA.HI.X R13, R190, R4, R191, 0x6, P4 ;  /* 0x00000004be0d9211 */ /* 0x000fc400020f34bf */
[----:B------:R-:W-:Y:S01]  /*1a620*/  @!P1 LEA R40, P4, R6, R56, 0x1 ;  /* 0x0000003806289211 */ /* 0x000fe200078808ff */
[----:B------:R-:W-:Y:S02]  /*1a630*/  @!P1 IMAD R16, R191, 0x50, RZ ;  /* 0x00000050bf109824 */ /* 0x000fe400078e02ff */
[----:B------:R-:W-:Y:S01]  /*1a640*/  @!P1 IMAD.WIDE.U32 R8, R190, 0x50, R14 ;  /* 0x00000050be089825 */ /* 0x000fe200078e000e */
[----:B------:R-:W-:Y:S02]  /*1a650*/  @!P1 LEA.HI.X R41, R6, R252, R13, 0x1, P4 ;  /* 0x000000fc06299211 */ /* 0x000fe400020f0c0d */
[----:B------:R-:W-:Y:S01]  /*1a660*/  @!P1 LEA R12, P2, R190, R3, 0x7 ;  /* 0x00000003be0c9211 */ /* 0x000fe200078438ff */
[----:B------:R-:W-:Y:S01]  /*1a670*/  @!P1 IMAD.IADD R9, R9, 0x1, R16 ;  /* 0x0000000109099824 */ /* 0x000fe200078e0210 */
[----:B------:R-:W-:Y:S01]  /*1a680*/  @!P1 LEA R36, P4, R8, R56, 0x1 ;  /* 0x0000003808249211 */ /* 0x000fe200078808ff */
[----:B------:R-:W-:Y:S01]  /*1a690*/  @!P1 IMAD R17, R191, 0x30, RZ ;  /* 0x00000030bf119824 */ /* 0x000fe200078e02ff */
[----:B------:R-:W-:-:S02]  /*1a6a0*/  @!P1 LEA.HI.X R13, R190, R4, R191, 0x7, P2 ;  /* 0x00000004be0d9211 */ /* 0x000fc400010f3cbf */
[----:B------:R-:W-:Y:S01]  /*1a6b0*/  @!P1 LEA.HI.X R37, R8, R252, R9, 0x1, P4 ;  /* 0x000000fc08259211 */ /* 0x000fe200020f0c09 */
[----:B------:R-:W-:Y:S01]  /*1a6c0*/  @!P1 IMAD.IADD R6, R11, 0x1, R17 ;  /* 0x000000010b069824 */ /* 0x000fe200078e0211 */
[-C--:B------:R-:W-:Y:S01]  /*1a6d0*/  @!P1 LEA R34, P2, R12, R56.reuse, 0x1 ;  /* 0x000000380c229211 */ /* 0x080fe200078408ff */
[--C-:B------:R-:W-:Y:S01]  /*1a6e0*/  @!P1 IMAD.MOV.U32 R9, RZ, RZ, R4.reuse ;  /* 0x000000ffff099224 */ /* 0x100fe200078e0004 */
[-C--:B------:R-:W-:Y:S01]  /*1a6f0*/  @!P1 MOV R8, R3.reuse ;  /* 0x0000000300089202 */ /* 0x080fe20000000f00 */
[----:B------:R-:W-:Y:S01]  /*1a700*/  @!P1 IMAD.MOV.U32 R17, RZ, RZ, R4 ;  /* 0x000000ffff119224 */ /* 0x000fe200078e0004 */
[----:B------:R-:W-:Y:S02]  /*1a710*/  @!P1 LEA R38, P5, R10, R56, 0x1 ;  /* 0x000000380a269211 */ /* 0x000fe400078a08ff */
[----:B------:R-:W-:Y:S02]  /*1a720*/  @!P1 MOV R16, R3 ;  /* 0x0000000300109202 */ /* 0x000fe40000000f00 */
[-C--:B------:R-:W-:Y:S01]  /*1a730*/  @!P1 LEA.HI.X R35, R12, R252.reuse, R13, 0x1, P2 ;  /* 0x000000fc0c239211 */ /* 0x080fe200010f0c0d */
[----:B------:R-:W-:Y:S01]  /*1a740*/  @!P1 IMAD.WIDE.U32 R12, R190, 0x60, R8 ;  /* 0x00000060be0c9825 */ /* 0x000fe200078e0008 */
[----:B------:R-:W-:-:S02]  /*1a750*/  @!P1 LEA.HI.X R39, R10, R252, R6, 0x1, P5 ;  /* 0x000000fc0a279211 */ /* 0x000fc400028f0c06 */
[----:B------:R-:W-:Y:S01]  /*1a760*/  @!P1 LEA R14, P2, R3, R56, 0x1 ;  /* 0x00000038030e9211 */ /* 0x000fe200078408ff */
[----:B------:R-:W-:Y:S02]  /*1a770*/  @!P1 IMAD R19, R191, 0x90, RZ ;  /* 0x00000090bf139824 */ /* 0x000fe400078e02ff */
[----:B------:R-:W-:Y:S02]  /*1a780*/  @!P1 IMAD.MOV.U32 R10, RZ, RZ, R3 ;  /* 0x000000ffff0a9224 */ /* 0x000fe400078e0003 */
[----:B------:R-:W-:Y:S02]  /*1a790*/  @!P1 IMAD.MOV.U32 R11, RZ, RZ, R4 ;  /* 0x000000ffff0b9224 */ /* 0x000fe400078e0004 */
[----:B------:R-:W-:Y:S01]  /*1a7a0*/  @!P1 IMAD.WIDE.U32 R8, R190, 0x90, R16 ;  /* 0x00000090be089825 */ /* 0x000fe200078e0010 */
[----:B------:R-:W-:-:S03]  /*1a7b0*/  @!P1 LEA.HI.X R15, R3, R252, R4, 0x1, P2 ;  /* 0x000000fc030f9211 */ /* 0x000fc600010f0c04 */
[----:B------:R-:W-:Y:S01]  /*1a7c0*/  @!P1 IMAD R6, R191, 0x60, RZ ;  /* 0x00000060bf069824 */ /* 0x000fe200078e02ff */
[----:B------:R-:W-:Y:S01]  /*1a7d0*/  @!P1 IADD3 R9, R9, R19, RZ ;  /* 0x0000001309099210 */ /* 0x000fe20007ffe0ff */
[----:B------:R-:W-:Y:S01]  /*1a7e0*/  @!P1 IMAD R18, R191, 0x70, RZ ;  /* 0x00000070bf129824 */ /* 0x000fe200078e02ff */
[----:B------:R-:W-:Y:S01]  /*1a7f0*/  @!P1 LEA R28, P2, R8, R56, 0x1 ;  /* 0x00000038081c9211 */ /* 0x000fe200078408ff */
[----:B------:R-:W-:-:S04]  /*1a800*/  @!P1 IMAD.WIDE.U32 R10, R190, 0x70, R10 ;  /* 0x00000070be0a9825 */ /* 0x000fc800078e000a */
[----:B------:R-:W-:Y:S01]  /*1a810*/  @!P1 IMAD.IADD R13, R6, 0x1, R13 ;  /* 0x00000001060d9824 */ /* 0x000fe200078e020d */
[----:B------:R-:W-:Y:S01]  /*1a820*/  @!P1 LEA R30, P4, R10, R56, 0x1 ;  /* 0x000000380a1e9211 */ /* 0x000fe200078808ff */
[----:B------:R-:W-:Y:S01]  /*1a830*/  @!P1 IMAD.IADD R6, R11, 0x1, R18 ;  /* 0x000000010b069824 */ /* 0x000fe200078e0212 */
[-C--:B------:R-:W-:Y:S01]  /*1a840*/  @!P1 LEA.HI.X R29, R8, R252.reuse, R9, 0x1, P2 ;  /* 0x000000fc081d9211 */ /* 0x080fe200010f0c09 */
[----:B------:R-:W-:Y:S01]  /*1a850*/  @!P1 IMAD.MOV.U32 R8, RZ, RZ, R3 ;  /* 0x000000ffff089224 */ /* 0x000fe200078e0003 */
[----:B------:R1:W-:Y:S01]  /*1a860*/  @P1 STS.128 [R189+0x2000], RZ ;  /* 0x002000ffbd001388 */ /* 0x0003e20000000c00 */
[----:B------:R-:W-:Y:S01]  /*1a870*/  @!P1 IMAD.MOV.U32 R9, RZ, RZ, R4 ;  /* 0x000000ffff099224 */ /* 0x000fe200078e0004 */
[----:B------:R-:W-:Y:S02]  /*1a880*/  @!P1 LEA.HI.X R31, R10, R252, R6, 0x1, P4 ;  /* 0x000000fc0a1f9211 */ /* 0x000fe400020f0c06 */
[----:B------:R-:W-:Y:S01]  /*1a890*/  @!PT LDS RZ, [RZ] ;  /* 0x00000000fffff984 */ /* 0x000fe20000000800 */
[----:B------:R-:W-:Y:S01]  /*1a8a0*/  @!PT LDS RZ, [RZ] ;  /* 0x00000000fffff984 */ /* 0x000fe20000000800 */
[----:B------:R-:W-:Y:S01]  /*1a8b0*/  @!PT LDS RZ, [RZ] ;  /* 0x00000000fffff984 */ /* 0x000fe20000000800 */
[----:B------:R2:W-:Y:S01]  /*1a8c0*/  @!P1 LDGSTS.E.BYPASS.LTC128B.128 [R189+0x2000], desc[UR6][R14.64] ;  /* 0x020000000ebd9fae */ /* 0x0005e2000b901d46 */
[----:B------:R-:W-:Y:S01]  /*1a8d0*/  @!P1 IMAD R6, R191, 0xa0, RZ ;  /* 0x000000a0bf069824 */ /* 0x000fe200078e02ff */
[----:B------:R-:W-:Y:S01]  /*1a8e0*/  @!P1 LEA R32, P5, R12, R56, 0x1 ;  /* 0x000000380c209211 */ /* 0x000fe200078a08ff */
[----:B------:R-:W-:Y:S01]  /*1a8f0*/  @!P1 IMAD.WIDE.U32 R16, R190, 0xa0, R8 ;  /* 0x000000a0be109825 */ /* 0x000fe200078e0008 */
[----:B------:R1:W-:Y:S01]  /*1a900*/  @P1 STS.128 [R189+0x2800], RZ ;  /* 0x002800ffbd001388 */ /* 0x0003e20000000c00 */
[----:B------:R-:W-:-:S03]  /*1a910*/  @!P1 MOV R11, R4 ;  /* 0x00000004000b9202 */ /* 0x000fc60000000f00 */
[----:B------:R-:W-:Y:S01]  /*1a920*/  @!PT LDS RZ, [RZ] ;  /* 0x00000000fffff984 */ /* 0x000fe20000000800 */
[----:B------:R-:W-:Y:S01]  /*1a930*/  @!PT LDS RZ, [RZ] ;  /* 0x00000000fffff984 */ /* 0x000fe20000000800 */
[----:B------:R-:W-:Y:S01]  /*1a940*/  @!PT LDS RZ, [RZ] ;  /* 0x00000000fffff984 */ /* 0x000fe20000000800 */
[----:B------:R1:W-:Y:S01]  /*1a950*/  @!P1 LDGSTS.E.BYPASS.LTC128B.128 [R189+0x2800], desc[UR6][R44.64] ;  /* 0x028000002cbd9fae */ /* 0x0003e2000b901d46 */
[----:B------:R-:W-:-:S03]  /*1a960*/  @!P1 IMAD.MOV.U32 R10, RZ, RZ, R3 ;  /* 0x000000ffff0a9224 */ /* 0x000fc600078e0003 */
[----:B------:R1:W-:Y:S01]  /*1a970*/  @P1 STS.128 [R189+0x3000], RZ ;  /* 0x003000ffbd001388 */ /* 0x0003e20000000c00 */
[----:B------:R-:W-:-:S03]  /*1a980*/  @!P1 IMAD.IADD R6, R6, 0x1, R17 ;  /* 0x0000000106069824 */ /* 0x000fc600078e0211 */
[----:B------:R-:W-:Y:S01]  /*1a990*/  @!PT LDS RZ, [RZ] ;  /* 0x00000000fffff984 */ /* 0x000fe20000000800 */
[----:B------:R-:W-:Y:S01]  /*1a9a0*/  @!PT LDS RZ, [RZ] ;  /* 0x00000000fffff984 */ /* 0x000fe20000000800 */
[----:B------:R-:W-:Y:S01]  /*1a9b0*/  @!PT LDS RZ, [RZ] ;  /* 0x00000000fffff984 */ /* 0x000fe20000000800 */
[----:B------:R1:W-:Y:S01]  /*1a9c0*/  @!P1 LDGSTS.E.BYPASS.LTC128B.128 [R189+0x3000], desc[UR6][R42.64] ;  /* 0x030000002abd9fae */ /* 0x0003e2000b901d46 */
[----:B------:R-:W-:-:S03]  /*1a9d0*/  @!P1 LEA.HI.X R33, R12, R252, R13, 0x1, P5 ;  /* 0x000000fc0c219211 */ /* 0x000fc600028f0c0d */
[----:B------:R1:W-:Y:S01]  /*1a9e0*/  @P1 STS.128 [R189+0x3800], RZ ;  /* 0x003800ffbd001388 */ /* 0x0003e20000000c00 */
[----:B------:R-:W-:Y:S01]  /*1a9f0*/  @!P1 LEA R26, P2, R16, R56, 0x1 ;  /* 0x00000038101a9211 */ /* 0x000fe200078408ff */
[----:B------:R-:W-:Y:S02]  /*1aa00*/  @!P1 IMAD R24, R191, 0xb0, RZ ;  /* 0x000000b0bf189824 */ /* 0x000fe400078e02ff */
[----:B------:R-:W-:Y:S01]  /*1aa10*/  @!PT LDS RZ, [RZ] ;  /* 0x00000000fffff984 */ /* 0x000fe20000000800 */
[----:B------:R-:W-:Y:S01]  /*1aa20*/  @!PT LDS RZ, [RZ] ;  /* 0x00000000fffff984 */ /* 0x000fe20000000800 */
[----:B------:R-:W-:Y:S01]  /*1aa30*/  @!PT LDS RZ, [RZ] ;  /* 0x00000000fffff984 */ /* 0x000fe20000000800 */
[----:B------:R1:W-:Y:S01]  /*1aa40*/  @!P1 LDGSTS.E.BYPASS.LTC128B.128 [R189+0x3800], desc[UR6][R38.64] ;  /* 0x0380000026bd9fae */ /* 0x0003e2000b901d46 */
[----:B------:R-:W-:Y:S01]  /*1aa50*/  @!P1 IMAD.MOV.U32 R18, RZ, RZ, R3 ;  /* 0x000000ffff129224 */ /* 0x000fe200078e0003 */
[----:B------:R-:W-:Y:S01]  /*1aa60*/  @!P1 MOV R21, R4 ;  /* 0x0000000400159202 */ /* 0x000fe20000000f00 */
[----:B------:R-:W-:Y:S01]  /*1aa70*/  @!P1 IMAD.MOV.U32 R19, RZ, RZ, R4 ;  /* 0x000000ffff139224 */ /* 0x000fe200078e0004 */
[----:B------:R1:W-:Y:S01]  /*1aa80*/  @P1 STS.128 [R189+0x4000], RZ ;  /* 0x004000ffbd001388 */ /* 0x0003e20000000c00 */
[----:B--2---:R-:W-:-:S03]  /*1aa90*/  @!P1 IMAD.WIDE.U32 R14, R190, 0xb0, R10 ;  /* 0x000000b0be0e9825 */ /* 0x004fc600078e000a */
[----:B------:R-:W-:Y:S01]  /*1aaa0*/  @!PT LDS RZ, [RZ] ;  /* 0x00000000fffff984 */ /* 0x000fe20000000800 */
[----:B------:R-:W-:Y:S01]  /*1aab0*/  @!PT LDS RZ, [RZ] ;  /* 0x00000000fffff984 */ /* 0x000fe20000000800 */
[----:B------:R-:W-:Y:S01]  /*1aac0*/  @!PT LDS RZ, [RZ] ;  /* 0x00000000fffff984 */ /* 0x000fe20000000800 */
[----:B------:R1:W-:Y:S01]  /*1aad0*/  @!P1 LDGSTS.E.BYPASS.LTC128B.128 [R189+0x4000], desc[UR6][R40.64] ;  /* 0x0400000028bd9fae */ /* 0x0003e2000b901d46 */
[----:B------:R-:W-:Y:S01]  /*1aae0*/  @!P1 IMAD R25, R191, 0xc0, RZ ;  /* 0x000000c0bf199824 */ /* 0x000fe200078e02ff */
[----:B------:R-:W-:Y:S01]  /*1aaf0*/  @!P1 LEA.HI.X R27, R16, R252, R6, 0x1, P2 ;  /* 0x000000fc101b9211 */ /* 0x000fe200010f0c06 */
[----:B------:R-:W-:Y:S01]  /*1ab00*/  @!P1 IMAD.MOV.U32 R20, RZ, RZ, R3 ;  /* 0x000000ffff149224 */ /* 0x000fe200078e0003 */
[----:B------:R1:W-:Y:S01]  /*1ab10*/  @P1 STS.128 [R189+0x4800], RZ ;  /* 0x004800ffbd001388 */ /* 0x0003e20000000c00 */
[----:B------:R-:W-:-:S03]  /*1ab20*/  @!P1 IMAD.WIDE.U32 R12, R190, 0xc0, R8 ;  /* 0x000000c0be0c9825 */ /* 0x000fc600078e0008 */
[----:B------:R-:W-:Y:S01]  /*1ab30*/  @!PT LDS RZ, [RZ] ;  /* 0x00000000fffff984 */ /* 0x000fe20000000800 */
[----:B------:R-:W-:Y:S01]  /*1ab40*/  @!PT LDS RZ, [RZ] ;  /* 0x00000000fffff984 */ /* 0x000fe20000000800 */
[----:B------:R-:W-:Y:S01]  /*1ab50*/  @!PT LDS RZ, [RZ] ;  /* 0x00000000fffff984 */ /* 0x000fe20000000800 */
[----:B------:R1:W-:Y:S01]  /*1ab60*/  @!P1 LDGSTS.E.BYPASS.LTC128B.128 [R189+0x4800], desc[UR6][R36.64] ;  /* 0x0480000024bd9fae */ /* 0x0003e2000b901d46 */
[----:B------:R-:W-:Y:S02]  /*1ab70*/  @!P1 IMAD R46, R191, 0xd0, RZ ;  /* 0x000000d0bf2e9824 */ /* 0x000fe400078e02ff */
[----:B------:R-:W-:Y:S01]  /*1ab80*/  @!P1 IMAD.WIDE.U32 R10, R190, 0xd0, R18 ;  /* 0x000000d0be0a9825 */ /* 0x000fe200078e0012 */
[----:B------:R1:W-:Y:S03]  /*1ab90*/  @P1 STS.128 [R189+0x5000], RZ ;  /* 0x005000ffbd001388 */ /* 0x0003e60000000c00 */
[----:B------:R-:W-:Y:S01]  /*1aba0*/  @!P1 IMAD.IADD R6, R15, 0x1, R24 ;  /* 0x000000010f069824 */ /* 0x000fe200078e0218 */
[----:B------:R-:W-:Y:S01]  /*1abb0*/  @!PT LDS RZ, [RZ] ;  /* 0x00000000fffff984 */ /* 0x000fe20000000800 */
[----:B------:R-:W-:Y:S01]  /*1abc0*/  @!PT LDS RZ, [RZ] ;  /* 0x00000000fffff984 */ /* 0x000fe20000000800 */
[----:B------:R-:W-:Y:S01]  /*1abd0*/  @!PT LDS RZ, [RZ] ;  /* 0x00000000fffff984 */ /* 0x000fe20000000800 */
[----:B------:R1:W-:Y:S01]  /*1abe0*/  @!P1 LDGSTS.E.BYPASS.LTC128B.128 [R189+0x5000], desc[UR6][R32.64] ;  /* 0x0500000020bd9fae */ /* 0x0003e2000b901d46 */
[----:B------:R-:W-:Y:S01]  /*1abf0*/  @!P1 LEA R24, P6, R14, R56, 0x1 ;  /* 0x000000380e189211 */ /* 0x000fe200078c08ff */
[----:B------:R-:W-:-:S02]  /*1ac00*/  @!P1 IMAD R47, R191, 0xe0, RZ ;  /* 0x000000e0bf2f9824 */ /* 0x000fc400078e02ff */
[----:B------:R1:W-:Y:S01]  /*1ac10*/  @P1 STS.128 [R189+0x5800], RZ ;  /* 0x005800ffbd001388 */ /* 0x0003e20000000c00 */
[----:B------:R-:W-:Y:S01]  /*1ac20*/  @!P1 IMAD.WIDE.U32 R8, R190, 0xe0, R20 ;  /* 0x000000e0be089825 */ /* 0x000fe200078e0014 */
[----:B------:R-:W-:Y:S02]  /*1ac30*/  @!P1 LEA R20, P5, R12, R56, 0x1 ;  /* 0x000000380c149211 */ /* 0x000fe400078a08ff */
[----:B------:R-:W-:Y:S01]  /*1ac40*/  @!PT LDS RZ, [RZ] ;  /* 0x00000000fffff984 */ /* 0x000fe20000000800 */
[----:B------:R-:W-:Y:S01]  /*1ac50*/  @!PT LDS RZ, [RZ] ;  /* 0x00000000fffff984 */ /* 0x000fe20000000800 */
[----:B------:R-:W-:Y:S01]  /*1ac60*/  @!PT LDS RZ, [RZ] ;  /* 0x00000000fffff984 */ /* 0x000fe20000000800 */
[----:B------:R1:W-:Y:S01]  /*1ac70*/  @!P1 LDGSTS.E.BYPASS.LTC128B.128 [R189+0x5800], desc[UR6][R30.64] ;  /* 0x058000001ebd9fae */ /* 0x0003e2000b901d46 */
[----:B------:R-:W-:Y:S01]  /*1ac80*/  @!P1 IMAD.IADD R13, R25, 0x1, R13 ;  /* 0x00000001190d9824 */ /* 0x000fe200078e020d */
[----:B------:R-:W-:Y:S02]  /*1ac90*/  @!P1 IADD3 R11, R11, R46, RZ ;  /* 0x0000002e0b0b9210 */ /* 0x000fe40007ffe0ff */
[----:B------:R1:W-:Y:S01]  /*1aca0*/  @P1 STS.128 [R189+0x6000], RZ ;  /* 0x006000ffbd001388 */ /* 0x0003e20000000c00 */
[----:B------:R-:W-:Y:S01]  /*1acb0*/  @!P1 LEA R18, P4, R10, R56, 0x1 ;  /* 0x000000380a129211 */ /* 0x000fe200078808ff */
[----:B------:R-:W-:Y:S01]  /*1acc0*/  @!P1 IMAD.IADD R9, R47, 0x1, R9 ;  /* 0x000000012f099824 */ /* 0x000fe200078e0209 */
[----:B------:R-:W-:Y:S01]  /*1acd0*/  @!P1 LEA.HI.X R25, R14, R252, R6, 0x1, P6 ;  /* 0x000000fc0e199211 */ /* 0x000fe200030f0c06 */
[----:B------:R-:W-:Y:S01]  /*1ace0*/  @!PT LDS RZ, [RZ] ;  /* 0x00000000fffff984 */ /* 0x000fe20000000800 */
[----:B------:R-:W-:Y:S01]  /*1acf0*/  @!PT LDS RZ, [RZ] ;  /* 0x00000000fffff984 */ /* 0x000fe20000000800 */
[----:B------:R-:W-:Y:S01]  /*1ad00*/  @!PT LDS RZ, [RZ] ;  /* 0x00000000fffff984 */ /* 0x000fe20000000800 */
[----:B------:R1:W-:Y:S01]  /*1ad10*/  @!P1 LDGSTS.E.BYPASS.LTC128B.128 [R189+0x6000], desc[UR6][R34.64] ;  /* 0x0600000022bd9fae */ /* 0x0003e2000b901d46 */
[----:B------:R-:W-:-:S03]  /*1ad20*/  @!P1 LEA R16, P2, R8, R56, 0x1 ;  /* 0x0000003808109211 */ /* 0x000fc600078408ff */
[----:B------:R1:W-:Y:S01]  /*1ad30*/  @P1 STS.128 [R189+0x6800], RZ ;  /* 0x006800ffbd001388 */ /* 0x0003e20000000c00 */
[----:B------:R-:W-:-:S03]  /*1ad40*/  @!P1 LEA.HI.X R21, R12, R252, R13, 0x1, P5 ;  /* 0x000000fc0c159211 */ /* 0x000fc600028f0c0d */
[----:B------:R-:W-:Y:S01]  /*1ad50*/  @!PT LDS RZ, [RZ] ;  /* 0x00000000fffff984 */ /* 0x000fe20000000800 */
[----:B------:R-:W-:Y:S01]  /*1ad60*/  @!PT LDS RZ, [RZ] ;  /* 0x00000000fffff984 */ /* 0x000fe20000000800 */
[----:B------:R-:W-:Y:S01]  /*1ad70*/  @!PT LDS RZ, [RZ] ;  /* 0x00000000fffff984 */ /* 0x000fe20000000800 */
[----:B------:R1:W-:Y:S01]  /*1ad80*/  @!P1 LDGSTS.E.BYPASS.LTC128B.128 [R189+0x6800], desc[UR6][R28.64] ;  /* 0x068000001cbd9fae */ /* 0x0003e2000b901d46 */
[----:B------:R-:W-:-:S03]  /*1ad90*/  @!P1 LEA.HI.X R19, R10, R252, R11, 0x1, P4 ;  /* 0x000000fc0a139211 */ /* 0x000fc600020f0c0b */
        /* <DEDUP_REMOVED lines=39> */
.L_x_4535:
[----:B------:R-:W-:Y:S05]  /*1b010*/  BSYNC B0 ;  /* 0x0000000000007941 */ /* 0x000fea0003800000 */
.L_x_4534:
[C---:B------:R-:W-:Y:S01]  /*1b020*/  LEA R56, P1, R3.reuse, R56, 0x1 ;  /* 0x0000003803387211 */ /* 0x040fe200078208ff */
[----:B------:R-:W0:Y:S03]  /*1b030*/  LDGDEPBAR ;  /* 0x00000000000079af */ /* 0x000e260000000000 */
[----:B------:R-:W-:Y:S01]  /*1b040*/  LEA.HI.X R252, R3, R252, R4, 0x1, P1 ;  /* 0x000000fc03fc7211 */ /* 0x000fe200008f0c04 */
[----:B------:R3:W-:Y:S04]  /*1b050*/  STL [R1], R56 ;  /* 0x0000003801007387 */ /* 0x0007e80000100800 */
.L_x_4530:
[----:B------:R-:W-:Y:S05]  /*1b060*/  BSYNC B1 ;  /* 0x0000000000017941 */ /* 0x000fea0003800000 */
.L_x_4529:
[----:B------:R-:W-:-:S04]  /*1b070*/  FMNMX.FTZ R3, R51, R49, !PT ;  /* 0x0000003133037209 */ /* 0x000fc80007810000 */
[----:B------:R-:W-:-:S04]  /*1b080*/  FMNMX.FTZ R3, R53, R3, !PT ;  /* 0x0000000335037209 */ /* 0x000fc80007810000 */
[----:B------:R-:W-:Y:S02]  /*1b090*/  FMNMX.FTZ R4, R52, R3, !PT ;  /* 0x0000000334047209 */ /* 0x000fe40007810000 */
[----:B------:R-:W4:Y:S01]  /*1b0a0*/  LD.E R3, desc[UR6][R22.64+0xdc] ;  /* 0x0000dc0616037980 */ /* 0x000f22000c101900 */
        /* <DEDUP_REMOVED lines=134> */
[----:B------:R-:W5:Y:S01]  /*1b910*/  SHFL.BFLY PT, R8, R4, 0x1, 0x1f ;  /* 0x0c201f0004087f89 */ /* 0x000f6200000e0000 */
[----:B-1----:R-:W-:Y:S02]  /*1b920*/  FMNMX.FTZ R37, R37, R6, !PT ;  /* 0x0000000625257209 */ /* 0x002fe40007810000 */
[----:B-----5:R-:W-:-:S03]  /*1b930*/  FMNMX.FTZ R116, R4, R8, !PT ;  /* 0x0000000804747209 */ /* 0x020fc60007810000 */
[----:B------:R-:W1:Y:S01]  /*1b940*/  SHFL.BFLY PT, R8, R37, 0x1, 0x1f ;  /* 0x0c201f0025087f89 */ /* 0x000e6200000e0000 */
[----:B------:R-:W-:Y:S01]  /*1b950*/  FSETP.NEU.FTZ.AND P1, PT, R116, -INF , PT ;  /* 0xff8000007400780b */ /* 0x000fe20003f3d000 */
[----:B----4-:R-:W-:-:S05]  /*1b960*/  FMUL.FTZ R4, R3, R116 ;  /* 0x0000007403047220 */ /* 0x010fca0000410000 */
[----:B------:R-:W-:-:S05]  /*1b970*/  FSEL R4, R4, RZ, P1 ;  /* 0x000000ff04047208 */ /* 0x000fca0000800000 */
[----:B------:R-:W-:-:S04]  /*1b980*/  FFMA.FTZ R6, R51, R3, -R4 ;  /* 0x0000000333067223 */ /* 0x000fc80000010804 */
[----:B------:R4:W-:Y:S01]  /*1b990*/  MUFU.EX2 R243, R6 ;  /* 0x0000000600f37308 */ /* 0x0009e20000000800 */
[----:B-1----:R-:W-:-:S04]  /*1b9a0*/  FMNMX.FTZ R37, R37, R8, !PT ;  /* 0x0000000825257209 */ /* 0x002fc80007810000 */
[----:B------:R-:W-:Y:S01]  /*1b9b0*/  FSETP.NEU.FTZ.AND P1, PT, R37, -INF , PT ;  /* 0xff8000002500780b */ /* 0x000fe20003f3d000 */
[----:B------:R-:W-:Y:S01]  /*1b9c0*/  FMUL.FTZ R8, R3, R37 ;  /* 0x0000002503087220 */ /* 0x000fe20000410000 */
[----:B----4-:R-:W-:-:S04]  /*1b9d0*/  FFMA.FTZ R6, R49, R3, -R4 ;  /* 0x0000000331067223 */ /* 0x010fc80000010804 */
[----:B------:R1:W4:Y:S02]  /*1b9e0*/  MUFU.EX2 R242, R6 ;  /* 0x0000000600f27308 */ /* 0x0003240000000800 */
[----:B-1----:R-:W-:Y:S01]  /*1b9f0*/  FFMA.FTZ R6, R53, R3, -R4 ;  /* 0x0000000335067223 */ /* 0x002fe20000010804 */
[----:B----4-:R-:W-:-:S05]  /*1ba00*/  F2FP.F16.F32.PACK_AB R9, R242, R243 ;  /* 0x000000f3f209723e */ /* 0x010fca00000000ff */
        /* <DEDUP_REMOVED lines=20> */
[----:B------:R2:W-:Y:S02]  /*1bb50*/  MUFU.EX2 R216, R0 ;  /* 0x0000000000d87308 */ /* 0x0005e40000000800 */
[C---:B------:R-:W-:Y:S06]  /*1bb60*/  HMMA.16816.F32 R64, R8.reuse, R16, RZ ;  /* 0x000000100840723c */ /* 0x040fec00000018ff */
[C---:B---3--:R-:W-:Y:S06]  /*1bb70*/  HMMA.16816.F32 R56, R8.reuse, R18, RZ ;  /* 0x000000120838723c */ /* 0x048fec00000018ff */
[----:B------:R-:W-:Y:S01]  /*1bb80*/  HMMA.16816.F32 R16, R8, R12, RZ ;  /* 0x0000000c0810723c */ /* 0x000fe200000018ff */
[----:B--2---:R-:W-:-:S04]  /*1bb90*/  FFMA.FTZ R0, R73, R3, -R4 ;  /* 0x0000000349007223 */ /* 0x004fc80000010804 */
[----:B------:R2:W-:Y:S01]  /*1bba0*/  MUFU.EX2 R39, R0 ;  /* 0x0000000000277308 */ /* 0x0005e20000000800 */
[C---:B------:R-:W-:Y:S06]  /*1bbb0*/  HMMA.16816.F32 R40, R8.reuse, R24, RZ ;  /* 0x000000180828723c */ /* 0x040fec00000018ff */
[C---:B------:R-:W-:Y:S06]  /*1bbc0*/  HMMA.16816.F32 R28, R8.reuse, R26, RZ ;  /* 0x0000001a081c723c */ /* 0x040fec00000018ff */
[----:B------:R-:W-:Y:S01]  /*1bbd0*/  HMMA.16816.F32 R44, R8, R14, RZ ;  /* 0x0000000e082c723c */ /* 0x000fe200000018ff */
[----:B------:R-:W3:Y:S01]  /*1bbe0*/  LDSM.16.MT88.4 R12, [R180+0xa800] ;  /* 0x00a80000b40c783b */ /* 0x000ee20000004200 */
[----:B--2---:R-:W-:-:S04]  /*1bbf0*/  FFMA.FTZ R0, R83, R3, -R6 ;  /* 0x0000000353007223 */ /* 0x004fc80000010806 */
[C---:B------:R-:W-:Y:S01]  /*1bc00*/  HMMA.16816.F32 R60, R8.reuse, R32, RZ ;  /* 0x00000020083c723c */ /* 0x040fe200000018ff */
[----:B------:R2:W-:Y:S05]  /*1bc10*/  MUFU.EX2 R80, R0 ;  /* 0x0000000000507308 */ /* 0x0005ea0000000800 */
[----:B------:R-:W-:Y:S01]  /*1bc20*/  HMMA.16816.F32 R24, R8, R34, RZ ;  /* 0x000000220818723c */ /* 0x000fe200000018ff */
        /* <DEDUP_REMOVED lines=11> */
[----:B------:R-:W-:Y:S02]  /*1bce0*/  F2FP.F16.F32.PACK_AB R9, R216, R78 ;  /* 0x0000004ed809723e */ /* 0x000fe400000000ff */
[----:B--2---:R-:W-:Y:S01]  /*1bcf0*/  F2FP.F16.F32.PACK_AB R11, R91, R39 ;  /* 0x000000275b0b723e */ /* 0x004fe200000000ff */
[----:B------:R-:W-:-:S04]  /*1bd00*/  FFMA.FTZ R0, R111, R3, -R4 ;  /* 0x000000036f007223 */ /* 0x000fc80000010804 */
[----:B------:R2:W-:Y:S02]  /*1bd10*/  MUFU.EX2 R83, R0 ;  /* 0x0000000000537308 */ /* 0x0005e40000000800 */
[C---:B-1----:R-:W-:Y:S06]  /*1bd20*/  HMMA.16816.F32 R72, R8.reuse, R52, R64 ;  /* 0x000000340848723c */ /* 0x042fec0000001840 */
[C---:B------:R-:W-:Y:S06]  /*1bd30*/  HMMA.16816.F32 R64, R8.reuse, R54, R56 ;  /* 0x000000360840723c */ /* 0x040fec0000001838 */
[----:B------:R-:W-:Y:S01]  /*1bd40*/  HMMA.16816.F32 R52, R8, R48, R16 ;  /* 0x000000300834723c */ /* 0x000fe20000001810 */
[----:B------:R-:W1:Y:S01]  /*1bd50*/  LDSM.16.MT88.4 R16, [R181+0xa800] ;  /* 0x00a80000b510783b */ /* 0x000e620000004200 */
[----:B--2---:R-:W-:-:S04]  /*1bd60*/  FFMA.FTZ R0, R110, R3, -R4 ;  /* 0x000000036e007223 */ /* 0x004fc80000010804 */
[C---:B------:R-:W-:Y:S01]  /*1bd70*/  HMMA.16816.F32 R56, R8.reuse, R50, R44 ;  /* 0x000000320838723c */ /* 0x040fe2000000182c */
[----:B------:R2:W4:Y:S05]  /*1bd80*/  MUFU.EX2 R21, R0 ;  /* 0x0000000000157308 */ /* 0x00052a0000000800 */
[C---:B---3--:R-:W-:Y:S06]  /*1bd90*/  HMMA.16816.F32 R44, R8.reuse, R12, R40 ;  /* 0x0000000c082c723c */ /* 0x048fec0000001828 */
[----:B------:R-:W-:Y:S01]  /*1bda0*/  HMMA.16816.F32 R40, R8, R14, R28 ;  /* 0x0000000e0828723c */ /* 0x000fe2000000181c */
[----:B--2---:R-:W-:Y:S01]  /*1bdb0*/  FFMA.FTZ R0, R104, R3, -R4 ;  /* 0x0000000368007223 */ /* 0x004fe20000010804 */
[----:B------:R-:W-:-:S03]  /*1bdc0*/  MOV R104, R36 ;  /* 0x0000002400687202 */ /* 0x000fc60000000f00 */
[----:B------:R2:W-:Y:S01]  /*1bdd0*/  MUFU.EX2 R214, R0 ;  /* 0x0000000000d67308 */ /* 0x0005e20000000800 */
[----:B-1----:R-:W-:Y:S01]  /*1bde0*/  HMMA.16816.F32 R32, R8, R16, R60 ;  /* 0x000000100820723c */ /* 0x002fe2000000183c */
[----:B--2---:R-:W-:-:S05]  /*1bdf0*/  FFMA.FTZ R0, R112, R3, -R6 ;  /* 0x0000000370007223 */ /* 0x004fca0000010806 */
[----:B------:R-:W-:Y:S01]  /*1be00*/  HMMA.16816.F32 R28, R8, R18, R24 ;  /* 0x00000012081c723c */ /* 0x000fe20000001818 */
[----:B------:R-:W1:Y:S01]  /*1be10*/  LDSM.16.MT88.4 R16, [R139+0xb000] ;  /* 0x00b000008b10783b */ /* 0x000e620000004200 */
[----:B------:R2:W-:Y:S03]  /*1be20*/  MUFU.EX2 R82, R0 ;  /* 0x0000000000527308 */ /* 0x0005e60000000800 */
[----:B------:R-:W3:Y:S01]  /*1be30*/  LDSM.16.MT88.4 R24, [R182+0xb000] ;  /* 0x00b00000b618783b */ /* 0x000ee20000004200 */
[----:B--2---:R-:W-:Y:S01]  /*1be40*/  FFMA.FTZ R0, R113, R3, -R6 ;  /* 0x0000000371007223 */ /* 0x004fe20000010806 */
[----:B----4-:R-:W-:-:S03]  /*1be50*/  MOV R113, R21 ;  /* 0x0000001500717202 */ /* 0x010fc60000000f00 */
[----:B------:R2:W4:Y:S01]  /*1be60*/  MUFU.EX2 R12, R0 ;  /* 0x00000000000c7308 */ /* 0x0005220000000800 */
[----:B------:R-:W-:Y:S01]  /*1be70*/  F2FP.F16.F32.PACK_AB R9, R113, R83 ;  /* 0x000000537109723e */ /* 0x000fe200000000ff */
[-CC-:B--2---:R-:W-:Y:S01]  /*1be80*/  FFMA.FTZ R0, R117, R3.reuse, -R6.reuse ;  /* 0x0000000375007223 */ /* 0x184fe20000010806 */
[----:B----4-:R-:W-:Y:S02]  /*1be90*/  MOV R117, R12 ;  /* 0x0000000c00757202 */ /* 0x010fe40000000f00 */
[----:B------:R-:W2:Y:S03]  /*1bea0*/  LDSM.16.MT88.4 R12, [R180+0xb000] ;  /* 0x00b00000b40c783b */ /* 0x000ea60000004200 */
[----:B------:R4:W-:Y:S01]  /*1beb0*/  MUFU.EX2 R215, R0 ;  /* 0x0000000000d77308 */ /* 0x0009e20000000800 */
[----:B------:R-:W-:Y:S01]  /*1bec0*/  F2FP.F16.F32.PACK_AB R8, R117, R82 ;  /* 0x000000527508723e */ /* 0x000fe200000000ff */
[----:B----4-:R-:W-:-:S06]  /*1bed0*/  FFMA.FTZ R0, R115, R3, -R6 ;  /* 0x0000000373007223 */ /* 0x010fcc0000010806 */
[----:B------:R4:W5:Y:S02]  /*1bee0*/  MUFU.EX2 R21, R0 ;  /* 0x0000000000157308 */ /* 0x0009640000000800 */
[----:B----4-:R-:W-:Y:S01]  /*1bef0*/  FFMA.FTZ R0, R114, R3, -R4 ;  /* 0x0000000372007223 */ /* 0x010fe20000010804 */
[----:B-----5:R-:W-:-:S05]  /*1bf00*/  F2FP.F16.F32.PACK_AB R10, R21, R215 ;  /* 0x000000d7150a723e */ /* 0x020fca00000000ff */
[----:B------:R-:W4:Y:S02]  /*1bf10*/  MUFU.EX2 R111, R0 ;  /* 0x00000000006f7308 */ /* 0x000f240000000800 */
[----:B----4-:R-:W-:Y:S01]  /*1bf20*/  F2FP.F16.F32.PACK_AB R11, R111, R214 ;  /* 0x000000d66f0b723e */ /* 0x010fe200000000ff */
[----:B------:R-:W-:-:S05]  /*1bf30*/  FFMA.FTZ R0, R119, R3, -R4 ;  /* 0x0000000377007223 */ /* 0x000fca0000010804 */
[----:B------:R4:W-:Y:S01]  /*1bf40*/  MUFU.EX2 R110, R0 ;  /* 0x00000000006e7308 */ /* 0x0009e20000000800 */
[C---:B-1----:R-:W-:Y:S06]  /*1bf50*/  HMMA.16816.F32 R72, R8.reuse, R16, R72 ;  /* 0x000000100848723c */ /* 0x042fec0000001848 */
[C---:B------:R-:W-:Y:S01]  /*1bf60*/  HMMA.16816.F32 R60, R8.reuse, R18, R64 ;  /* 0x00000012083c723c */ /* 0x040fe20000001840 */
[----:B------:R-:W1:Y:S05]  /*1bf70*/  LDSM.16.MT88.4 R16, [R181+0xb000] ;  /* 0x00b00000b510783b */ /* 0x000e6a0000004200 */
[----:B---3--:R-:W-:Y:S01]  /*1bf80*/  HMMA.16816.F32 R48, R8, R24, R52 ;  /* 0x000000180830723c */ /* 0x008fe20000001834 */
[----:B------:R-:W-:Y:S01]  /*1bf90*/  MOV R67, R214 ;  /* 0x000000d600437202 */ /* 0x000fe20000000f00 */
[----:B----4-:R-:W-:-:S03]  /*1bfa0*/  FFMA.FTZ R0, R69, R3, -R4 ;  /* 0x0000000345007223 */ /* 0x010fc60000010804 */
[----:B------:R-:W-:Y:S01]  /*1bfb0*/  MOV R119, R67 ;  /* 0x0000004300777202 */ /* 0x000fe20000000f00 */
[C---:B------:R-:W-:Y:S01]  /*1bfc0*/  HMMA.16816.F32 R52, R8.reuse, R26, R56 ;  /* 0x0000001a0834723c */ /* 0x040fe20000001838 */
[----:B------:R3:W-:Y:S01]  /*1bfd0*/  MUFU.EX2 R217, R0 ;  /* 0x0000000000d97308 */ /* 0x0007e20000000800 */
[----:B------:R-:W-:Y:S04]  /*1bfe0*/  LDSM.16.MT88.4 R24, [R182+0xb800] ;  /* 0x00b80000b618783b */ /* 0x000fe80000004200 */
[C---:B--2---:R-:W-:Y:S06]  /*1bff0*/  HMMA.16816.F32 R44, R8.reuse, R12, R44 ;  /* 0x0000000c082c723c */ /* 0x044fec000000182c */
[----:B------:R-:W-:Y:S01]  /*1c000*/  HMMA.16816.F32 R40, R8, R14, R40 ;  /* 0x0000000e0828723c */ /* 0x000fe20000001828 */
[----:B------:R-:W-:Y:S01]  /*1c010*/  LDSM.16.MT88.4 R12, [R180+0xb800] ;  /* 0x00b80000b40c783b */ /* 0x000fe20000004200 */
[----:B---3--:R-:W-:-:S04]  /*1c020*/  FFMA.FTZ R0, R68, R3, -R4 ;  /* 0x0000000344007223 */ /* 0x008fc80000010804 */
[----:B------:R2:W-:Y:S01]  /*1c030*/  MUFU.EX2 R36, R0 ;  /* 0x0000000000247308 */ /* 0x0005e20000000800 */
[C---:B-1----:R-:W-:Y:S06]  /*1c040*/  HMMA.16816.F32 R32, R8.reuse, R16, R32 ;  /* 0x000000100820723c */ /* 0x042fec0000001820 */
[----:B------:R-:W-:Y:S01]  /*1c050*/  HMMA.16816.F32 R28, R8, R18, R28 ;  /* 0x00000012081c723c */ /* 0x000fe2000000181c */
[----:B------:R-:W1:Y:S01]  /*1c060*/  LDSM.16.MT88.4 R16, [R139+0xb800] ;  /* 0x00b800008b10783b */ /* 0x000e620000004200 */
[----:B--2---:R-:W-:Y:S01]  /*1c070*/  FFMA.FTZ R0, R120, R3, -R6 ;  /* 0x0000000378007223 */ /* 0x004fe20000010806 */
[----:B------:R-:W-:-:S03]  /*1c080*/  MOV R120, R215 ;  /* 0x000000d700787202 */ /* 0x000fc60000000f00 */
[----:B------:R2:W-:Y:S02]  /*1c090*/  MUFU.EX2 R247, R0 ;  /* 0x0000000000f77308 */ /* 0x0005e40000000800 */
[----:B--2---:R-:W-:Y:S01]  /*1c0a0*/  FFMA.FTZ R0, R121, R3, -R6 ;  /* 0x0000000379007223 */ /* 0x004fe20000010806 */
[----:B------:R-:W-:Y:S02]  /*1c0b0*/  MOV R121, R111 ;  /* 0x0000006f00797202 */ /* 0x000fe40000000f00 */
        /* <DEDUP_REMOVED lines=8> */
[----:B------:R2:W3:Y:S01]  /*1c140*/  MUFU.EX2 R114, R0 ;  /* 0x0000000000727308 */ /* 0x0004e20000000800 */
[----:B------:R-:W-:Y:S01]  /*1c150*/  F2FP.F16.F32.PACK_AB R9, R122, R110 ;  /* 0x0000006e7a09723e */ /* 0x000fe200000000ff */
        /* <DEDUP_REMOVED lines=173> */
[----:B------:R2:W-:Y:S01]  /*1cc30*/  MUFU.EX2 R141, R0 ;  /* 0x00000000008d7308 */ /* 0x0005e20000000800 */
[----:B------:R-:W-:Y:S01]  /*1cc40*/  MOV R110, R78 ;  /* 0x0000004e006e7202 */ /* 0x000fe20000000f00 */
        /* <DEDUP_REMOVED lines=44> */
[-C--:B------:R-:W-:Y:S01]  /*1cf10*/  FFMA.FTZ R0, R148, R3.reuse, -R4 ;  /* 0x0000000394007223 */ /* 0x080fe20000010804 */
[----:B------:R-:W-:Y:S02]  /*1cf20*/  MOV R148, R98 ;  /* 0x0000006200947202 */ /* 0x000fe40000000f00 */
[----:B------:R-:W-:Y:S02]  /*1cf30*/  MOV R98, R102 ;  /* 0x0000006600627202 */ /* 0x000fe40000000f00 */
        /* <DEDUP_REMOVED lines=58> */
[-CC-:B--2---:R-:W-:Y:S01]  /*1d2e0*/  FFMA.FTZ R0, R161, R3.reuse, -R4.reuse ;  /* 0x00000003a1007223 */ /* 0x184fe20000010804 */
        /* <DEDUP_REMOVED lines=30> */
[----:B--2---:R-:W-:-:S02]  /*1d4d0*/  FFMA.FTZ R0, R164, R3, -R4 ;  /* 0x00000003a4007223 */ /* 0x004fc40000010804 */
[----:B------:R-:W-:Y:S02]  /*1d4e0*/  LDSM.16.MT88.4 R164, [R139+0x11800] ;  /* 0x011800008ba4783b */ /* 0x000fe40000004200 */
        /* <DEDUP_REMOVED lines=10> */
[----:B-1----:R-:W-:Y:S01]  /*1d590*/  FFMA.FTZ R0, R169, R3, -R4 ;  /* 0x00000003a9007223 */ /* 0x002fe20000010804 */
[----:B---3--:R-:W-:-:S05]  /*1d5a0*/  F2FP.F16.F32.PACK_AB R15, R104, R106 ;  /* 0x0000006a680f723e */ /* 0x008fca00000000ff */
        /* <DEDUP_REMOVED lines=73> */
[----:B------:R-:W-:Y:S01]  /*1da40*/  HMMA.16816.F32 R48, R8, R44, R48 ;  /* 0x0000002c0830723c */ /* 0x000fe20000001830 */
[----:B------:R-:W-:Y:S01]  /*1da50*/  FADD.FTZ R16, R142, R0 ;  /* 0x000000008e107221 */ /* 0x000fe20000010000 */
[----:B------:R-:W-:Y:S01]  /*1da60*/  FFMA.FTZ R0, R196, R3, -R4 ;  /* 0x00000003c4007223 */ /* 0x000fe20000010804 */
[----:B------:R1:W-:Y:S01]  /*1da70*/  MUFU.EX2 R70, R12 ;  /* 0x0000000c00467308 */ /* 0x0003e20000000800 */
[----:B------:R-:W-:-:S02]  /*1da80*/  FADD.FTZ R13, R229, R13 ;  /* 0x0000000de50d7221 */ /* 0x000fc40000010000 */
[----:B---3--:R-:W-:Y:S01]  /*1da90*/  HMMA.16816.F32 R160, R8, R24, R32 ;  /* 0x0000001808a0723c */ /* 0x008fe20000001820 */
[----:B------:R-:W-:Y:S01]  /*1daa0*/  LDSM.16.MT88.4 R32, [R180+0x11000] ;  /* 0x01100000b420783b */ /* 0x000fe20000004200 */
[----:B------:R-:W-:-:S03]  /*1dab0*/  FADD.FTZ R13, R228, R13 ;  /* 0x0000000de40d7221 */ /* 0x000fc60000010000 */
        /* <DEDUP_REMOVED lines=18> */
[----:B------:R-:W-:-:S02]  /*1dbe0*/  FADD.FTZ R0, R157, R0 ;  /* 0x000000009d007221 */ /* 0x000fc40000010000 */
[----:B------:R-:W4:Y:S02]  /*1dbf0*/  LDSM.16.MT88.4 R156, [R182+0x11800] ;  /* 0x01180000b69c783b */ /* 0x000f240000004200 */
[----:B------:R-:W-:Y:S01]  /*1dc00*/  FADD.FTZ R0, R239, R0 ;  /* 0x00000000ef007221 */ /* 0x000fe20000010000 */
[----:B-1----:R-:W-:Y:S01]  /*1dc10*/  FFMA.FTZ R12, R202, R3, -R6 ;  /* 0x00000003ca0c7223 */ /* 0x002fe20000010806 */
[C---:B------:R-:W-:Y:S02]  /*1dc20*/  HMMA.16816.F32 R56, R8.reuse, R46, R56 ;  /* 0x0000002e0838723c */ /* 0x040fe40000001838 */
[----:B------:R-:W-:Y:S01]  /*1dc30*/  FADD.FTZ R0, R240, R0 ;  /* 0x00000000f0007221 */ /* 0x000fe20000010000 */
[----:B------:R1:W5:Y:S03]  /*1dc40*/  MUFU.EX2 R68, R12 ;  /* 0x0000000c00447308 */ /* 0x0003660000000800 */
[----:B------:R-:W-:Y:S01]  /*1dc50*/  FADD.FTZ R0, R244, R0 ;  /* 0x00000000f4007221 */ /* 0x000fe20000010000 */
[----:B------:R-:W-:Y:S03]  /*1dc60*/  HMMA.16816.F32 R52, R8, R54, R64 ;  /* 0x000000360834723c */ /* 0x000fe60000001840 */
[----:B------:R-:W-:-:S04]  /*1dc70*/  FADD.FTZ R0, R233, R0 ;  /* 0x00000000e9007221 */ /* 0x000fc80000010000 */
[----:B------:R-:W-:Y:S01]  /*1dc80*/  FADD.FTZ R0, R230, R0 ;  /* 0x00000000e6007221 */ /* 0x000fe20000010000 */
[----:B---3--:R-:W-:-:S03]  /*1dc90*/  F2FP.F16.F32.PACK_AB R9, R71, R72 ;  /* 0x000000484709723e */ /* 0x008fc600000000ff */
[----:B------:R-:W-:Y:S01]  /*1dca0*/  FADD.FTZ R0, R231, R0 ;  /* 0x00000000e7007221 */ /* 0x000fe20000010000 */
[----:B-1----:R-:W-:Y:S01]  /*1dcb0*/  FFMA.FTZ R12, R203, R3, -R6 ;  /* 0x00000003cb0c7223 */ /* 0x002fe20000010806 */
[----:B-----5:R-:W-:Y:S02]  /*1dcc0*/  F2FP.F16.F32.PACK_AB R8, R68, R69 ;  /* 0x000000454408723e */ /* 0x020fe400000000ff */
        /* <DEDUP_REMOVED lines=15> */
[C---:B------:R-:W-:Y:S06]  /*1ddc0*/  HMMA.16816.F32 R168, R8.reuse, R24, R80 ;  /* 0x0000001808a8723c */ /* 0x040fec0000001850 */
        /* <DEDUP_REMOVED lines=36> */
[----:B------:R1:W5:Y:S02]  /*1e010*/  MUFU.EX2 R15, R13 ;  /* 0x0000000d000f7308 */ /* 0x0003640000000800 */
[----:B-1----:R-:W-:Y:S01]  /*1e020*/  FFMA.FTZ R13, R211, R3, -R6 ;  /* 0x00000003d30d7223 */ /* 0x002fe20000010806 */
[----:B-----5:R-:W-:-:S05]  /*1e030*/  F2FP.F16.F32.PACK_AB R140, R15, R20 ;  /* 0x000000140f8c723e */ /* 0x020fca00000000ff */
        /* <DEDUP_REMOVED lines=9> */
[----:B------:R5:W4:Y:S01]  /*1e0d0*/  MUFU.EX2 R6, R3 ;  /* 0x0000000300067308 */ /* 0x000b220000000800 */
[----:B-1----:R-:W-:Y:S01]  /*1e0e0*/  F2FP.F16.F32.PACK_AB R142, R13, R14 ;  /* 0x0000000e0d8e723e */ /* 0x002fe200000000ff */
[----:B-----5:R-:W-:Y:S01]  /*1e0f0*/  FADD.FTZ R3, R123, R0 ;  /* 0x000000007b037221 */ /* 0x020fe20000010000 */
[----:B------:R-:W-:Y:S01]  /*1e100*/  FADD.FTZ R0, R125, R4 ;  /* 0x000000047d007221 */ /* 0x000fe20000010000 */
[----:B----4-:R-:W-:Y:S02]  /*1e110*/  F2FP.F16.F32.PACK_AB R143, R6, R21 ;  /* 0x00000015068f723e */ /* 0x010fe400000000ff */
        /* <DEDUP_REMOVED lines=128> */
.L_x_4538:
[----:B-1----:R-:W3:Y:S02]  /*1e920*/  LD.E R0, desc[UR6][R22.64+0x40] ;  /* 0x0000400616007980 */ /* 0x002ee4000c101900 */
[----:B---3--:R-:W-:-:S04]  /*1e930*/  LEA R0, -R0, RZ, 0x8 ;  /* 0x000000ff00007211 */ /* 0x008fc800078e41ff */
[----:B------:R-:W-:Y:S02]  /*1e940*/  SHF.R.S32.HI R3, RZ, 0x1f, R0 ;  /* 0x0000001fff037819 */ /* 0x000fe40000011400 */
.L_x_4539:
[----:B------:R-:W-:Y:S05]  /*1e950*/  BSYNC B0 ;  /* 0x0000000000007941 */ /* 0x000fea0003800000 */
.L_x_4537:
[----:B------:R-:W3:Y:S04]  /*1e960*/  LDL.LU R6, [R1+0x30] ;  /* 0x0000300001067983 */ /* 0x000ee80000300800 */
[----:B------:R-:W4:Y:S04]  /*1e970*/  LDL.LU R26, [R1+0x68] ;  /* 0x00006800011a7983 */ /* 0x000f280000300800 */
[----:B------:R-:W5:Y:S04]  /*1e980*/  LDL.LU R25, [R1+0x9c] ;  /* 0x00009c0001197983 */ /* 0x000f680000300800 */
[----:B------:R-:W2:Y:S04]  /*1e990*/  LDL.LU R24, [R1+0xcc] ;  /* 0x0000cc0001187983 */ /* 0x000ea80000300800 */
[----:B------:R-:W3:Y:S04]  /*1e9a0*/  LDL.LU R21, [R1+0xa8] ;  /* 0x0000a80001157983 */ /* 0x000ee80000300800 */
        /* <DEDUP_REMOVED lines=13> */
[----:B------:R-:W2:Y:S04]  /*1ea80*/  LDL R4, [R1+0x8] ;  /* 0x0000080001047983 */ /* 0x000ea80000100800 */
[----:B------:R-:W2:Y:S04]  /*1ea90*/  LDL R28, [R1+0x18] ;  /* 0x00001800011c7983 */ /* 0x000ea80000100800 */
[----:B------:R-:W2:Y:S01]  /*1eaa0*/  LDL R27, [R1+0x1c] ;  /* 0x00001c00011b7983 */ /* 0x000ea20000100800 */
[----:B------:R-:W-:-:S04]  /*1eab0*/  LEA R202, P3, R0, R248, 0x1 ;  /* 0x000000f800ca7211 */ /* 0x000fc800078608ff */
[----:B------:R-:W-:Y:S02]  /*1eac0*/  LEA.HI.X R203, R0, R249, R3, 0x1, P3 ;  /* 0x000000f900cb7211 */ /* 0x000fe400018f0c03 */
[----:B----4-:R-:W-:Y:S01]  /*1ead0*/  MOV R66, R26 ;  /* 0x0000001a00427202 */ /* 0x010fe20000000f00 */
[----:B-----5:R-:W-:Y:S01]  /*1eae0*/  IMAD.MOV.U32 R36, RZ, RZ, R25 ;  /* 0x000000ffff247224 */ /* 0x020fe200078e0019 */
[----:B---3--:R-:W-:Y:S01]  /*1eaf0*/  MOV R64, R21 ;  /* 0x0000001500407202 */ /* 0x008fe20000000f00 */
[----:B--2---:R-:W-:Y:S02]  /*1eb00*/  IMAD.MOV.U32 R63, RZ, RZ, R20 ;  /* 0x000000ffff3f7224 */ /* 0x004fe400078e0014 */
[----:B------:R-:W-:Y:S01]  /*1eb10*/  IMAD.MOV.U32 R62, RZ, RZ, R19 ;  /* 0x000000ffff3e7224 */ /* 0x000fe200078e0013 */
[----:B------:R-:W-:Y:S01]  /*1eb20*/  MOV R61, R18 ;  /* 0x00000012003d7202 */ /* 0x000fe20000000f00 */
[----:B------:R-:W-:Y:S02]  /*1eb30*/  IMAD.MOV.U32 R60, RZ, RZ, R17 ;  /* 0x000000ffff3c7224 */ /* 0x000fe400078e0011 */
[----:B------:R-:W-:Y:S01]  /*1eb40*/  IMAD.MOV.U32 R59, RZ, RZ, R16 ;  /* 0x000000ffff3b7224 */ /* 0x000fe200078e0010 */
[----:B------:R-:W-:Y:S01]  /*1eb50*/  ISETP.GE.AND P1, PT, R134, R4, PT ;  /* 0x000000048600720c */ /* 0x000fe20003f26270 */
[----:B------:R-:W-:Y:S01]  /*1eb60*/  IMAD.MOV.U32 R50, RZ, RZ, R8 ;  /* 0x000000ffff327224 */ /* 0x000fe200078e0008 */
[----:B------:R-:W-:Y:S01]  /*1eb70*/  MOV R51, R9 ;  /* 0x0000000900337202 */ /* 0x000fe20000000f00 */
[----:B------:R-:W-:-:S02]  /*1eb80*/  IMAD.MOV.U32 R67, RZ, RZ, R28 ;  /* 0x000000ffff437224 */ /* 0x000fc400078e001c */
[----:B------:R-:W-:-:S08]  /*1eb90*/  IMAD.MOV.U32 R54, RZ, RZ, R11 ;  /* 0x000000ffff367224 */ /* 0x000fd000078e000b */
[----:B------:R-:W-:Y:S01]  /*1eba0*/  @!P1 IADD3 R4, P2, R0, R201, RZ ;  /* 0x000000c900049210 */ /* 0x000fe20007f5e0ff */
[----:B------:R-:W-:Y:S01]  /*1ebb0*/  @!P1 IMAD.MOV.U32 R8, RZ, RZ, R0 ;  /* 0x000000ffff089224 */ /* 0x000fe200078e0000 */
[----:B------:R-:W-:Y:S01]  /*1ebc0*/  @!P1 MOV R9, R3 ;  /* 0x0000000300099202 */ /* 0x000fe20000000f00 */
[----:B------:R-:W-:Y:S02]  /*1ebd0*/  IMAD.MOV.U32 R52, RZ, RZ, R10 ;  /* 0x000000ffff347224 */ /* 0x000fe400078e000a */
[----:B------:R-:W-:Y:S01]  /*1ebe0*/  @!P1 IMAD.X R6, R3, 0x1, R6, P2 ;  /* 0x0000000103069824 */ /* 0x000fe200010e0606 */
[----:B------:R-:W-:Y:S01]  /*1ebf0*/  @!P1 LEA R48, P2, R4, R248, 0x1 ;  /* 0x000000f804309211 */ /* 0x000fe200078408ff */
[----:B------:R-:W-:Y:S01]  /*1ec00*/  @!P1 IMAD R11, R27, 0x30, RZ ;  /* 0x000000301b0b9824 */ /* 0x000fe200078e02ff */
[C---:B------:R-:W-:Y:S01]  /*1ec10*/  @!P1 LEA R10, P4, R67.reuse, R0, 0x5 ;  /* 0x00000000430a9211 */ /* 0x040fe200078828ff */
[----:B------:R-:W-:Y:S01]  /*1ec20*/  @!P1 IMAD.WIDE.U32 R8, R67, 0x30, R8 ;  /* 0x0000003043089825 */ /* 0x000fe200078e0008 */
[----:B------:R-:W-:-:S02]  /*1ec30*/  MOV R55, R12 ;  /* 0x0000000c00377202 */ /* 0x000fc40000000f00 */
[----:B------:R-:W-:Y:S01]  /*1ec40*/  @!P1 LEA.HI.X R49, R4, R249, R6, 0x1, P2 ;  /* 0x000000f904319211 */ /* 0x000fe200010f0c06 */
[----:B------:R-:W-:Y:S01]  /*1ec50*/  @!P1 IMAD.IADD R11, R9, 0x1, R11 ;  /* 0x00000001090b9824 */ /* 0x000fe200078e020b */
[C---:B------:R-:W-:Y:S02]  /*1ec60*/  @!P1 LEA R4, P3, R67.reuse, R0, 0x6 ;  /* 0x0000000043049211 */ /* 0x040fe400078630ff */
[CC--:B------:R-:W-:Y:S02]  /*1ec70*/  @!P1 LEA.HI.X R12, R67.reuse, R3.reuse, R27, 0x5, P4 ;  /* 0x00000003430c9211 */ /* 0x0c0fe400020f2c1b */
[----:B------:R-:W-:Y:S01]  /*1ec80*/  @!P1 LEA R44, P4, R8, R248, 0x1 ;  /* 0x000000f8082c9211 */ /* 0x000fe200078808ff */
[----:B------:R-:W-:Y:S01]  /*1ec90*/  IMAD.MOV.U32 R56, RZ, RZ, R13 ;  /* 0x000000ffff387224 */ /* 0x000fe200078e000d */
[C---:B------:R-:W-:Y:S02]  /*1eca0*/  @!P1 LEA.HI.X R13, R67.reuse, R3, R27, 0x6, P3 ;  /* 0x00000003430d9211 */ /* 0x040fe400018f341b */
[----:B------:R-:W-:-:S02]  /*1ecb0*/  @!P1 LEA R6, P2, R67, R0, 0x7 ;  /* 0x0000000043069211 */ /* 0x000fc400078438ff */
[-C--:B------:R-:W-:Y:S02]  /*1ecc0*/  @!P1 LEA R42, P3, R4, R248.reuse, 0x1 ;  /* 0x000000f8042a9211 */ /* 0x080fe400078608ff */
[----:B------:R-:W-:Y:S01]  /*1ecd0*/  @!P1 LEA.HI.X R45, R8, R249, R11, 0x1, P4 ;  /* 0x000000f9082d9211 */ /* 0x000fe200020f0c0b */
[----:B------:R-:W-:Y:S01]  /*1ece0*/  @!P1 IMAD.MOV.U32 R8, RZ, RZ, R0 ;  /* 0x000000ffff089224 */ /* 0x000fe200078e0000 */
[-C--:B------:R-:W-:Y:S02]  /*1ecf0*/  @!P1 MOV R9, R3.reuse ;  /* 0x0000000300099202 */ /* 0x080fe40000000f00 */
[----:B------:R-:W-:Y:S01]  /*1ed00*/  @!P1 LEA R46, P5, R10, R248, 0x1 ;  /* 0x000000f80a2e9211 */ /* 0x000fe200078a08ff */
[----:B------:R-:W-:Y:S01]  /*1ed10*/  IMAD.MOV.U32 R57, RZ, RZ, R14 ;  /* 0x000000ffff397224 */ /* 0x000fe200078e000e */
[C---:B------:R-:W-:Y:S01]  /*1ed20*/  @!P1 LEA.HI.X R14, R67.reuse, R3, R27, 0x7, P2 ;  /* 0x00000003430e9211 */ /* 0x040fe200010f3c1b */
[----:B------:R-:W-:Y:S01]  /*1ed30*/  @!P1 IMAD.WIDE.U32 R16, R67, 0x50, R8 ;  /* 0x0000005043109825 */ /* 0x000fe200078e0008 */
[----:B------:R-:W-:-:S02]  /*1ed40*/  @!P1 LEA.HI.X R43, R4, R249, R13, 0x1, P3 ;  /* 0x000000f9042b9211 */ /* 0x000fc400018f0c0d */
[----:B------:R-:W-:Y:S01]  /*1ed50*/  @!P1 LEA R40, P2, R6, R248, 0x1 ;  /* 0x000000f806289211 */ /* 0x000fe200078408ff */
[----:B------:R-:W-:Y:S01]  /*1ed60*/  @!P1 IMAD R4, R27, 0x50, RZ ;  /* 0x000000501b049824 */ /* 0x000fe200078e02ff */
[----:B------:R-:W-:Y:S01]  /*1ed70*/  @!P1 LEA.HI.X R47, R10, R249, R12, 0x1, P5 ;  /* 0x000000f90a2f9211 */ /* 0x000fe200028f0c0c */
[--C-:B------:R-:W-:Y:S01]  /*1ed80*/  @!P1 IMAD.MOV.U32 R10, RZ, RZ, R0.reuse ;  /* 0x000000ffff0a9224 */ /* 0x100fe200078e0000 */
[----:B------:R-:W-:Y:S01]  /*1ed90*/  @!P1 MOV R18, R0 ;  /* 0x0000000000129202 */ /* 0x000fe20000000f00 */
[--C-:B------:R-:W-:Y:S01]  /*1eda0*/  @!P1 IMAD.MOV.U32 R11, RZ, RZ, R3.reuse ;  /* 0x000000ffff0b9224 */ /* 0x100fe200078e0003 */
[----:B------:R-:W-:Y:S01]  /*1edb0*/  @!P1 MOV R21, R3 ;  /* 0x0000000300159202 */ /* 0x000fe20000000f00 */
[----:B------:R-:W-:Y:S02]  /*1edc0*/  @!P1 IMAD.MOV.U32 R19, RZ, RZ, R3 ;  /* 0x000000ffff139224 */ /* 0x000fe400078e0003 */
[----:B------:R-:W-:Y:S01]  /*1edd0*/  @!P1 IMAD.MOV.U32 R20, RZ, RZ, R0 ;  /* 0x000000ffff149224 */ /* 0x000fe200078e0000 */
[----:B------:R-:W-:Y:S01]  /*1ede0*/  MOV R58, R15 ;  /* 0x0000000f003a7202 */ /* 0x000fe20000000f00 */
[----:B------:R-:W-:Y:S01]  /*1edf0*/  @!P1 IMAD.IADD R4, R17, 0x1, R4 ;  /* 0x0000000111049824 */ /* 0x000fe200078e0204 */
[----:B------:R-:W-:Y:S01]  /*1ee00*/  @!P1 LEA.HI.X R41, R6, R249, R14, 0x1, P2 ;  /* 0x000000f906299211 */ /* 0x000fe200010f0c0e */
[----:B------:R-:W-:Y:S01]  /*1ee10*/  IMAD.MOV.U32 R65, RZ, RZ, R24 ;  /* 0x000000ffff417224 */ /* 0x000fe200078e0018 */
[----:B------:R-:W-:Y:S01]  /*1ee20*/  @!P1 LEA R38, P2, R16, R248, 0x1 ;  /* 0x000000f810269211 */ /* 0x000fe200078408ff */
[----:B------:R-:W-:-:S04]  /*1ee30*/  @!P1 IMAD.WIDE.U32 R14, R67, 0x60, R10 ;  /* 0x00000060430e9825 */ /* 0x000fc800078e000a */
[----:B------:R-:W-:Y:S01]  /*1ee40*/  @!P1 IMAD.WIDE.U32 R12, R67, 0x70, R8 ;  /* 0x00000070430c9825 */ /* 0x000fe200078e0008 */
[----:B------:R-:W-:-:S03]  /*1ee50*/  @!P1 LEA.HI.X R39, R16, R249, R4, 0x1, P2 ;  /* 0x000000f910279211 */ /* 0x000fc600010f0c04 */
[C---:B------:R-:W-:Y:S02]  /*1ee60*/  @!P1 IMAD R6, R27.reuse, 0x60, RZ ;  /* 0x000000601b069824 */ /* 0x040fe400078e02ff */
[C---:B------:R-:W-:Y:S02]  /*1ee70*/  @!P1 IMAD R24, R27.reuse, 0x70, RZ ;  /* 0x000000701b189824 */ /* 0x040fe400078e02ff */
[C---:B------:R-:W-:Y:S02]  /*1ee80*/  @!P1 IMAD R25, R27.reuse, 0x90, RZ ;  /* 0x000000901b199824 */ /* 0x040fe400078e02ff */
[----:B------:R-:W-:Y:S02]  /*1ee90*/  @!P1 IMAD R26, R27, 0xa0, RZ ;  /* 0x000000a01b1a9824 */ /* 0x000fe400078e02ff */
[----:B------:R-:W-:-:S04]  /*1eea0*/  @!P1 IMAD.WIDE.U32 R10, R67, 0x90, R18 ;  /* 0x00000090430a9825 */ /* 0x000fc800078e0012 */
[----:B------:R-:W-:Y:S01]  /*1eeb0*/  @!P1 IMAD.WIDE.U32 R8, R67, 0xa0, R20 ;  /* 0x000000a043089825 */ /* 0x000fe200078e0014 */
[-C--:B------:R-:W-:Y:S01]  /*1eec0*/  @!P1 LEA R34, P5, R14, R248.reuse, 0x1 ;  /* 0x000000f80e229211 */ /* 0x080fe200078a08ff */
[----:B------:R-:W-:Y:S01]  /*1eed0*/  @P1 STS.128 [R189+0xa000], RZ ;  /* 0x00a000ffbd001388 */ /* 0x000fe20000000c00 */
[----:B------:R-:W-:Y:S01]  /*1eee0*/  @!P1 LEA R32, P4, R12, R248, 0x1 ;  /* 0x000000f80c209211 */ /* 0x000fe200078808ff */
[----:B------:R-:W-:Y:S01]  /*1eef0*/  @!P1 IMAD.IADD R4, R6, 0x1, R15 ;  /* 0x0000000106049824 */ /* 0x000fe200078e020f */
[----:B------:R-:W-:Y:S01]  /*1ef00*/  @!P1 IADD3 R6, R13, R24, RZ ;  /* 0x000000180d069210 */ /* 0x000fe20007ffe0ff */
[----:B------:R-:W-:Y:S01]  /*1ef10*/  @!P1 IMAD.IADD R11, R11, 0x1, R25 ;  /* 0x000000010b0b9824 */ /* 0x000fe200078e0219 */
[-C--:B------:R-:W-:Y:S01]  /*1ef20*/  @!P1 LEA R30, P3, R10, R248.reuse, 0x1 ;  /* 0x000000f80a1e9211 */ /* 0x080fe200078608ff */
[----:B------:R-:W-:Y:S01]  /*1ef30*/  @!P1 IMAD.IADD R9, R26, 0x1, R9 ;  /* 0x000000011a099824 */ /* 0x000fe200078e0209 */
[----:B------:R-:W-:Y:S01]  /*1ef40*/  @!P1 LEA R28, P2, R8, R248, 0x1 ;  /* 0x000000f8081c9211 */ /* 0x000fe200078408ff */
[----:B------:R-:W-:Y:S01]  /*1ef50*/  @!PT LDS RZ, [RZ] ;  /* 0x00000000fffff984 */ /* 0x000fe20000000800 */
[----:B------:R-:W-:Y:S01]  /*1ef60*/  @!PT LDS RZ, [RZ] ;  /* 0x00000000fffff984 */ /* 0x000fe20000000800 */
[----:B------:R-:W-:Y:S01]  /*1ef70*/  @!PT LDS RZ, [RZ] ;  /* 0x00000000fffff984 */ /* 0x000fe20000000800 */
[----:B------:R-:W-:Y:S01]  /*1ef80*/  @!P1 LDGSTS.E.BYPASS.LTC128B.128 [R189+0xa000], desc[UR6][R202.64] ;  /* 0x0a000000cabd9fae */ /* 0x000fe2000b901d46 */
[-C--:B------:R-:W-:Y:S01]  /*1ef90*/  @!P1 MOV R16, R0.reuse ;  /* 0x0000000000109202 */ /* 0x080fe20000000f00 */
[----:B------:R-:W-:Y:S01]  /*1efa0*/  @!P1 IMAD.MOV.U32 R17, RZ, RZ, R3 ;  /* 0x000000ffff119224 */ /* 0x000fe200078e0003 */
[-C--:B------:R-:W-:Y:S01]  /*1efb0*/  @!P1 LEA.HI.X R35, R14, R249.reuse, R4, 0x1, P5 ;  /* 0x000000f90e239211 */ /* 0x080fe200028f0c04 */
        /* <DEDUP_REMOVED lines=13> */
[----:B------:R-:W-:Y:S01]  /*1f090*/  @!P1 IMAD R0, R27, 0xb0, RZ ;  /* 0x000000b01b009824 */ /* 0x000fe200078e02ff */
[----:B------:R-:W-:Y:S01]  /*1f0a0*/  @!P1 MOV R15, R3 ;  /* 0x00000003000f9202 */ /* 0x000fe20000000f00 */
[----:B------:R-:W-:Y:S01]  /*1f0b0*/  @!P1 IMAD.WIDE.U32 R16, R67, 0xb0, R16 ;  /* 0x000000b043109825 */ /* 0x000fe200078e0010 */
[----:B------:R-:W-:Y:S01]  /*1f0c0*/  @!PT LDS RZ, [RZ] ;  /* 0x00000000fffff984 */ /* 0x000fe20000000800 */
[----:B------:R-:W-:Y:S01]  /*1f0d0*/  @!PT LDS RZ, [RZ] ;  /* 0x00000000fffff984 */ /* 0x000fe20000000800 */
[----:B------:R-:W-:Y:S01]  /*1f0e0*/  @!PT LDS RZ, [RZ] ;  /* 0x00000000fffff984 */ /* 0x000fe20000000800 */
[----:B------:R-:W-:Y:S04]  /*1f0f0*/  @!P1 LDGSTS.E.BYPASS.LTC128B.128 [R189+0xb000], desc[UR6][R46.64] ;  /* 0x0b0000002ebd9fae */ /* 0x000fe8000b901d46 */
[----:B------:R-:W-:Y:S01]  /*1f100*/  @P1 STS.128 [R189+0xb800], RZ ;  /* 0x00b800ffbd001388 */ /* 0x000fe20000000c00 */
[----:B------:R-:W-:-:S03]  /*1f110*/  @!P1 IMAD.MOV.U32 R13, RZ, RZ, R3 ;  /* 0x000000ffff0d9224 */ /* 0x000fc600078e0003 */
[----:B------:R-:W-:Y:S01]  /*1f120*/  @!PT LDS RZ, [RZ] ;  /* 0x00000000fffff984 */ /* 0x000fe20000000800 */
[----:B------:R-:W-:Y:S01]  /*1f130*/  @!PT LDS RZ, [RZ] ;  /* 0x00000000fffff984 */ /* 0x000fe20000000800 */
[----:B------:R-:W-:Y:S01]  /*1f140*/  @!PT LDS RZ, [RZ] ;  /* 0x00000000fffff984 */ /* 0x000fe20000000800 */
[----:B------:R-:W-:Y:S01]  /*1f150*/  @!P1 LDGSTS.E.BYPASS.LTC128B.128 [R189+0xb800], desc[UR6][R44.64] ;  /* 0x0b8000002cbd9fae */ /* 0x000fe2000b901d46 */
[----:B------:R-:W-:Y:S01]  /*1f160*/  @!P1 IMAD.IADD R0, R17, 0x1, R0 ;  /* 0x0000000111009824 */ /* 0x000fe200078e0200 */
[----:B------:R-:W-:Y:S02]  /*1f170*/  @!P1 MOV R9, R3 ;  /* 0x0000000300099202 */ /* 0x000fe40000000f00 */
[----:B------:R-:W-:Y:S01]  /*1f180*/  @P1 STS.128 [R189+0xc000], RZ ;  /* 0x00c000ffbd001388 */ /* 0x000fe20000000c00 */
[----:B------:R-:W-:Y:S01]  /*1f190*/  @!P1 LEA R26, P2, R16, R248, 0x1 ;  /* 0x000000f8101a9211 */ /* 0x000fe200078408ff */
[----:B------:R-:W-:Y:S02]  /*1f1a0*/  @!P1 IMAD.MOV.U32 R11, RZ, RZ, R3 ;  /* 0x000000ffff0b9224 */ /* 0x000fe400078e0003 */
[----:B------:R-:W-:Y:S01]  /*1f1b0*/  @!PT LDS RZ, [RZ] ;  /* 0x00000000fffff984 */ /* 0x000fe20000000800 */
[----:B------:R-:W-:Y:S01]  /*1f1c0*/  @!PT LDS RZ, [RZ] ;  /* 0x00000000fffff984 */ /* 0x000fe20000000800 */
[----:B------:R-:W-:Y:S01]  /*1f1d0*/  @!PT LDS RZ, [RZ] ;  /* 0x00000000fffff984 */ /* 0x000fe20000000800 */
[----:B------:R-:W-:Y:S01]  /*1f1e0*/  @!P1 LDGSTS.E.BYPASS.LTC128B.128 [R189+0xc000], desc[UR6][R42.64] ;  /* 0x0c0000002abd9fae */ /* 0x000fe2000b901d46 */
[----:B------:R-:W-:Y:S02]  /*1f1f0*/  @!P1 IMAD R6, R27, 0xc0, RZ ;  /* 0x000000c01b069824 */ /* 0x000fe400078e02ff */
[----:B------:R-:W-:Y:S01]  /*1f200*/  @!P1 IMAD.WIDE.U32 R14, R67, 0xc0, R14 ;  /* 0x000000c0430e9825 */ /* 0x000fe200078e000e */
[----:B------:R-:W-:Y:S04]  /*1f210*/  @P1 STS.128 [R189+0xc800], RZ ;  /* 0x00c800ffbd001388 */ /* 0x000fe80000000c00 */
[----:B------:R-:W-:Y:S01]  /*1f220*/  @!PT LDS RZ, [RZ] ;  /* 0x00000000fffff984 */ /* 0x000fe20000000800 */
[----:B------:R-:W-:Y:S01]  /*1f230*/  @!PT LDS RZ, [RZ] ;  /* 0x00000000fffff984 */ /* 0x000fe20000000800 */
[----:B------:R-:W-:Y:S01]  /*1f240*/  @!PT LDS RZ, [RZ] ;  /* 0x00000000fffff984 */ /* 0x000fe20000000800 */
[----:B------:R-:W-:Y:S01]  /*1f250*/  @!P1 LDGSTS.E.BYPASS.LTC128B.128 [R189+0xc800], desc[UR6][R38.64] ;  /* 0x0c80000026bd9fae */ /* 0x000fe2000b901d46 */
[----:B------:R-:W-:-:S02]  /*1f260*/  @!P1 IMAD R3, R27, 0xd0, RZ ;  /* 0x000000d01b039824 */ /* 0x000fc400078e02ff */
        /* <DEDUP_REMOVED lines=19> */
[----:B------:R-:W-:Y:S01]  /*1f3a0*/  @!P1 IADD3 R3, R13, R3, RZ ;  /* 0x000000030d039210 */ /* 0x000fe20007ffe0ff */
[----:B------:R-:W-:Y:S01]  /*1f3b0*/  @!P1 IMAD.IADD R4, R4, 0x1, R11 ;  /* 0x0000000104049824 */ /* 0x000fe200078e020b */
[-C--:B------:R-:W-:Y:S01]  /*1f3c0*/  @!P1 LEA R20, P4, R12, R248.reuse, 0x1 ;  /* 0x000000f80c149211 */ /* 0x080fe200078808ff */
[----:B------:R-:W-:Y:S01]  /*1f3d0*/  @!PT LDS RZ, [RZ] ;  /* 0x00000000fffff984 */ /* 0x000fe20000000800 */
[----:B------:R-:W-:Y:S01]  /*1f3e0*/  @!PT LDS RZ, [RZ] ;  /* 0x00000000fffff984 */ /* 0x000fe20000000800 */
[----:B------:R-:W-:Y:S01]  /*1f3f0*/  @!PT LDS RZ, [RZ] ;  /* 0x00000000fffff984 */ /* 0x000fe20000000800 */
[----:B------:R-:W-:Y:S01]  /*1f400*/  @!P1 LDGSTS.E.BYPASS.LTC128B.128 [R189+0xe000], desc[UR6][R40.64] ;  /* 0x0e00000028bd9fae */ /* 0x000fe2000b901d46 */
[----:B------:R-:W-:Y:S01]  /*1f410*/  @!P1 IMAD.IADD R6, R9, 0x1, R18 ;  /* 0x0000000109069824 */ /* 0x000fe200078e0212 */
[----:B------:R-:W-:-:S02]  /*1f420*/  @!P1 LEA R18, P3, R10, R248, 0x1 ;  /* 0x000000f80a129211 */ /* 0x000fc400078608ff */
[----:B------:R-:W-:Y:S01]  /*1f430*/  @P1 STS.128 [R189+0xe800], RZ ;  /* 0x00e800ffbd001388 */ /* 0x000fe20000000c00 */
[----:B------:R-:W-:-:S03]  /*1f440*/  @!P1 LEA.HI.X R25, R14, R249, R0, 0x1, P5 ;  /* 0x000000f90e199211 */ /* 0x000fc600028f0c00 */
        /* <DEDUP_REMOVED lines=39> */
[----:B-1----:R-:W1:Y:S04]  /*1f6c0*/  LDSM.16.M88.4 R24, [R137+0x2800] ;  /* 0x002800008918783b */ /* 0x002e680000000200 */
[----:B------:R-:W3:Y:S04]  /*1f6d0*/  LDSM.16.M88.4 R28, [R137+0x2000] ;  /* 0x00200000891c783b */ /* 0x000ee80000000200 */
[----:B------:R-:W4:Y:S01]  /*1f6e0*/  LDSM.16.M88.4 R12, [R137+0x3000] ;  /* 0x00300000890c783b */ /* 0x000f220000000200 */
[----:B------:R-:W-:Y:S01]  /*1f6f0*/  MOV R90, R65 ;  /* 0x00000041005a7202 */ /* 0x000fe20000000f00 */
[----:B------:R-:W-:-:S02]  /*1f700*/  IMAD.MOV.U32 R133, RZ, RZ, R64 ;  /* 0x000000ffff857224 */ /* 0x000fc400078e0040 */
[----:B------:R-:W5:Y:S04]  /*1f710*/  LD.E R0, desc[UR6][R22.64+0x18c] ;  /* 0x00018c0616007980 */ /* 0x000f68000c101900 */
[----:B------:R-:W-:Y:S04]  /*1f720*/  LDSM.16.M88.4 R40, [R137+0x3800] ;  /* 0x003800008928783b */ /* 0x000fe80000000200 */
[----:B--2---:R-:W-:Y:S04]  /*1f730*/  LDSM.16.M88.4 R16, [R66] ;  /* 0x000000004210783b */ /* 0x004fe80000000200 */
[----:B------:R-:W2:Y:S01]  /*1f740*/  LDSM.16.M88.4 R64, [R88+0x2800] ;  /* 0x002800005840783b */ /* 0x000ea20000000200 */
[----:B------:R-:W-:Y:S01]  /*1f750*/  IMAD.MOV.U32 R248, RZ, RZ, R63 ;  /* 0x000000fffff87224 */ /* 0x000fe200078e003f */
[----:B------:R-:W-:Y:S01]  /*1f760*/  MOV R3, R62 ;  /* 0x0000003e00037202 */ /* 0x000fe20000000f00 */
[----:B------:R-:W-:Y:S01]  /*1f770*/  IMAD.MOV.U32 R4, RZ, RZ, R61 ;  /* 0x000000ffff047224 */ /* 0x000fe200078e003d */
[----:B------:R-:W-:Y:S01]  /*1f780*/  MOV R201, R53 ;  /* 0x0000003500c97202 */ /* 0x000fe20000000f00 */
[----:B------:R-:W-:Y:S01]  /*1f790*/  IMAD.MOV.U32 R244, RZ, RZ, R60 ;  /* 0x000000fffff47224 */ /* 0x000fe200078e003c */
[----:B------:R-:W2:Y:S01]  /*1f7a0*/  LDSM.16.M88.4 R80, [R137+0x4000] ;  /* 0x004000008950783b */ /* 0x000ea20000000200 */
[----:B------:R-:W-:-:S02]  /*1f7b0*/  IMAD.MOV.U32 R117, RZ, RZ, R55 ;  /* 0x000000ffff757224 */ /* 0x000fc400078e0037 */
[----:B------:R-:W-:Y:S01]  /*1f7c0*/  IMAD.MOV.U32 R247, RZ, RZ, R54 ;  /* 0x000000fffff77224 */ /* 0x000fe200078e0036 */
[----:B------:R-:W2:Y:S01]  /*1f7d0*/  LDSM.16.M88.4 R60, [R88+0x3000] ;  /* 0x00300000583c783b */ /* 0x000ea20000000200 */
[----:B------:R-:W-:-:S03]  /*1f7e0*/  IMAD.MOV.U32 R91, RZ, RZ, R52 ;  /* 0x000000ffff5b7224 */ /* 0x000fc600078e0034 */
[----:B------:R-:W2:Y:S01]  /*1f7f0*/  LDSM.16.M88.4 R76, [R137+0x4800] ;  /* 0x00480000894c783b */ /* 0x000ea20000000200 */
[C---:B-1----:R-:W-:Y:S03]  /*1f800*/  HMMA.16816.F32 R52, R8.reuse, R24, RZ ;  /* 0x000000180834723c */ /* 0x042fe600000018ff */
[----:B------:R-:W1:Y:S01]  /*1f810*/  LDSM.16.M88.4 R72, [R88+0x2000] ;  /* 0x002000005848783b */ /* 0x000e620000000200 */
[----:B------:R-:W-:Y:S01]  /*1f820*/  MOV R245, R59 ;  /* 0x0000003b00f57202 */ /* 0x000fe20000000f00 */
[----:B------:R-:W-:Y:S01]  /*1f830*/  IMAD.MOV.U32 R136, RZ, RZ, R58 ;  /* 0x000000ffff887224 */ /* 0x000fe200078e003a */
[----:B------:R-:W-:Y:S01]  /*1f840*/  MOV R246, R56 ;  /* 0x0000003800f67202 */ /* 0x000fe20000000f00 */
[----:B------:R-:W-:Y:S01]  /*1f850*/  IMAD.MOV.U32 R119, RZ, RZ, R57 ;  /* 0x000000ffff777224 */ /* 0x000fe200078e0039 */
[C---:B---3--:R-:W-:Y:S01]  /*1f860*/  HMMA.16816.F32 R68, R8.reuse, R30, RZ ;  /* 0x0000001e0844723c */ /* 0x048fe200000018ff */
[----:B------:R-:W-:Y:S01]  /*1f870*/  IMAD.MOV.U32 R89, RZ, RZ, R51 ;  /* 0x000000ffff597224 */ /* 0x000fe200078e0033 */
[----:B------:R-:W-:Y:S01]  /*1f880*/  MOV R39, R50 ;  /* 0x0000003200277202 */ /* 0x000fe20000000f00 */
[----:B------:R-:W-:Y:S03]  /*1f890*/  LDSM.16.M88.4 R96, [R137+0x5000] ;  /* 0x005000008960783b */ /* 0x000fe60000000200 */
[C---:B------:R-:W-:Y:S01]  /*1f8a0*/  HMMA.16816.F32 R56, R8.reuse, R28, RZ ;  /* 0x0000001c0838723c */ /* 0x040fe200000018ff */
[----:B------:R-:W3:Y:S04]  /*1f8b0*/  LDSM.16.M88.4 R48, [R88+0x3800] ;  /* 0x003800005830783b */ /* 0x000ee80000000200 */
[----:B------:R-:W3:Y:S01]  /*1f8c0*/  LDSM.16.M88.4 R84, [R88+0x4000] ;  /* 0x004000005854783b */ /* 0x000ee20000000200 */
[C---:B----4-:R-:W-:Y:S03]  /*1f8d0*/  HMMA.16816.F32 R32, R8.reuse, R12, RZ ;  /* 0x0000000c0820723c */ /* 0x050fe600000018ff */
[----:B------:R-:W4:Y:S03]  /*1f8e0*/  LDSM.16.M88.4 R92, [R88+0x4800] ;  /* 0x00480000585c783b */ /* 0x000f260000000200 */
[----:B------:R-:W-:Y:S01]  /*1f8f0*/  HMMA.16816.F32 R28, R8, R14, RZ ;  /* 0x0000000e081c723c */ /* 0x000fe200000018ff */
[----:B------:R-:W-:Y:S04]  /*1f900*/  LDSM.16.M88.4 R124, [R137+0x9800] ;  /* 0x00980000897c783b */ /* 0x000fe80000000200 */
[----:B------:R-:W-:Y:S01]  /*1f910*/  LDSM.16.M88.4 R112, [R88+0x6800] ;  /* 0x006800005870783b */ /* 0x000fe20000000200 */
[----:B--2---:R-:W-:Y:S03]  /*1f920*/  HMMA.16816.F32 R236, R16, R64, R52 ;  /* 0x0000004010ec723c */ /* 0x004fe60000001834 */
[----:B------:R-:W2:Y:S03]  /*1f930*/  LDSM.16.M88.4 R52, [R137+0x6800] ;  /* 0x006800008934783b */ /* 0x000ea60000000200 */
        /* <DEDUP_REMOVED lines=8> */
[----:B------:R-:W-:Y:S06]  /*1f9c0*/  HMMA.16816.F32 R40, R8, R80, RZ ;  /* 0x000000500828723c */ /* 0x000fec00000018ff */
[C---:B------:R-:W-:Y:S06]  /*1f9d0*/  HMMA.16816.F32 R228, R16.reuse, R60, R32 ;  /* 0x0000003c10e4723c */ /* 0x040fec0000001820 */
[----:B------:R-:W-:Y:S01]  /*1f9e0*/  HMMA.16816.F32 R220, R16, R62, R28 ;  /* 0x0000003e10dc723c */ /* 0x000fe2000000181c */
[----:B------:R-:W-:Y:S05]  /*1f9f0*/  LDSM.16.M88.4 R60, [R137+0x9000] ;  /* 0x00900000893c783b */ /* 0x000fea0000000200 */
[C---:B------:R-:W-:Y:S01]  /*1fa00*/  HMMA.16816.F32 R32, R8.reuse, R82, RZ ;  /* 0x000000520820723c */ /* 0x040fe200000018ff */
[----:B------:R-:W2:Y:S05]  /*1fa10*/  LDSM.16.M88.4 R80, [R88+0x5000] ;  /* 0x005000005850783b */ /* 0x000eaa0000000200 */
[----:B------:R-:W-:Y:S06]  /*1fa20*/  HMMA.16816.F32 R28, R8, R76, RZ ;  /* 0x0000004c081c723c */ /* 0x000fec00000018ff */
[C---:B-1----:R-:W-:Y:S01]  /*1fa30*/  HMMA.16816.F32 R212, R16.reuse, R72, R56 ;  /* 0x0000004810d4723c */ /* 0x042fe20000001838 */
[----:B------:R-:W1:Y:S05]  /*1fa40*/  LDSM.16.M88.4 R56, [R137+0x7000] ;  /* 0x007000008938783b */ /* 0x000e6a0000000200 */
[----:B---3--:R-:W-:Y:S06]  /*1fa50*/  HMMA.16816.F32 R208, R16, R50, R12 ;  /* 0x0000003210d0723c */ /* 0x008fec000000180c */
[----:B------:R-:W-:Y:S06]  /*1fa60*/  HMMA.16816.F32 R12, R8, R96, RZ ;  /* 0x00000060080c723c */ /* 0x000fec00000018ff */
[----:B------:R-:W-:Y:S01]  /*1fa70*/  HMMA.16816.F32 R216, R16, R48, R24 ;  /* 0x0000003010d8723c */ /* 0x000fe20000001818 */
[----:B------:R-:W-:Y:S05]  /*1fa80*/  LDSM.16.M88.4 R48, [R137+0x6000] ;  /* 0x006000008930783b */ /* 0x000fea0000000200 */
[----:B------:R-:W-:Y:S06]  /*1fa90*/  HMMA.16816.F32 R24, R8, R78, RZ ;  /* 0x0000004e0818723c */ /* 0x000fec00000018ff */
[C---:B------:R-:W-:Y:S01]  /*1faa0*/  HMMA.16816.F32 R224, R16.reuse, R84, R40 ;  /* 0x0000005410e0723c */ /* 0x040fe20000001828 */
[----:B------:R-:W3:Y:S05]  /*1fab0*/  LDSM.16.M88.4 R40, [R137+0x5800] ;  /* 0x005800008928783b */ /* 0x000eea0000000200 */
[----:B------:R-:W-:Y:S06]  /*1fac0*/  HMMA.16816.F32 R204, R16, R86, R32 ;  /* 0x0000005610cc723c */ /* 0x000fec0000001820 */
[----:B------:R-:W-:Y:S06]  /*1fad0*/  HMMA.16816.F32 R96, R8, R98, RZ ;  /* 0x000000620860723c */ /* 0x000fec00000018ff */
[C---:B------:R-:W-:Y:S01]  /*1fae0*/  HMMA.16816.F32 R240, R16.reuse, R74, R68 ;  /* 0x0000004a10f0723c */ /* 0x040fe20000001844 */
[----:B------:R-:W3:Y:S04]  /*1faf0*/  LDSM.16.M88.4 R72, [R137+0x7800] ;  /* 0x007800008948783b */ /* 0x000ee80000000200 */
[----:B------:R-:W3:Y:S01]  /*1fb00*/  LDSM.16.M88.4 R68, [R137+0x8000] ;  /* 0x008000008944783b */ /* 0x000ee20000000200 */
[----:B----4-:R-:W-:Y:S06]  /*1fb10*/  HMMA.16816.F32 R196, R16, R92, R28 ;  /* 0x0000005c10c4723c */ /* 0x010fec000000181c */
[----:B--2---:R-:W-:Y:S06]  /*1fb20*/  HMMA.16816.F32 R32, R8, R52, RZ ;  /* 0x000000340820723c */ /* 0x004fec00000018ff */
[----:B------:R-:W-:Y:S01]  /*1fb30*/  HMMA.16816.F32 R232, R16, R66, R44 ;  /* 0x0000004210e8723c */ /* 0x000fe2000000182c */
[----:B------:R-:W2:Y:S05]  /*1fb40*/  LDSM.16.M88.4 R64, [R137+0x8800] ;  /* 0x008800008940783b */ /* 0x000eaa0000000200 */
[----:B------:R-:W-:Y:S06]  /*1fb50*/  HMMA.16816.F32 R28, R8, R54, RZ ;  /* 0x00000036081c723c */ /* 0x000fec00000018ff */
[C---:B------:R-:W-:Y:S06]  /*1fb60*/  HMMA.16816.F32 R100, R16.reuse, R80, R12 ;  /* 0x000000501064723c */ /* 0x040fec000000180c */
[----:B------:R-:W-:Y:S06]  /*1fb70*/  HMMA.16816.F32 R192, R16, R94, R24 ;  /* 0x0000005e10c0723c */ /* 0x000fec0000001818 */
[C---:B-1----:R-:W-:Y:S06]  /*1fb80*/  HMMA.16816.F32 R24, R8.reuse, R56, RZ ;  /* 0x000000380818723c */ /* 0x042fec00000018ff */
[C---:B------:R-:W-:Y:S06]  /*1fb90*/  HMMA.16816.F32 R12, R8.reuse, R58, RZ ;  /* 0x0000003a080c723c */ /* 0x040fec00000018ff */
[C---:B------:R-:W-:Y:S06]  /*1fba0*/  HMMA.16816.F32 R56, R8.reuse, R124, RZ ;  /* 0x0000007c0838723c */ /* 0x040fec00000018ff */
[----:B------:R-:W-:Y:S06]  /*1fbb0*/  HMMA.16816.F32 R52, R8, R126, RZ ;  /* 0x0000007e0834723c */ /* 0x000fec00000018ff */
[C---:B------:R-:W-:Y:S06]  /*1fbc0*/  HMMA.16816.F32 R124, R16.reuse, R82, R96 ;  /* 0x00000052107c723c */ /* 0x040fec0000001860 */
[C---:B------:R-:W-:Y:S01]  /*1fbd0*/  HMMA.16816.F32 R96, R16.reuse, R112, R32 ;  /* 0x000000701060723c */ /* 0x040fe20000001820 */
[----:B------:R-:W-:Y:S01]  /*1fbe0*/  IMAD.MOV.U32 R20, RZ, RZ, R100 ;  /* 0x000000ffff147224 */ /* 0x000fe200078e0064 */
[----:B------:R-:W-:Y:S01]  /*1fbf0*/  MOV R21, R102 ;  /* 0x0000006600157202 */ /* 0x000fe20000000f00 */
[----:B------:R-:W-:Y:S01]  /*1fc00*/  IMAD.MOV.U32 R249, RZ, RZ, R101 ;  /* 0x000000fffff97224 */ /* 0x000fe200078e0065 */
[----:B------:R-:W-:Y:S02]  /*1fc10*/  LDSM.16.M88.4 R32, [R88+0x8000] ;  /* 0x008000005820783b */ /* 0x000fe40000000200 */
[----:B------:R-:W-:Y:S02]  /*1fc20*/  HMMA.16816.F32 R112, R16, R114, R28 ;  /* 0x000000721070723c */ /* 0x000fe4000000181c */
[----:B------:R-:W1:Y:S01]  /*1fc30*/  LDSM.16.M88.4 R28, [R88+0x8800] ;  /* 0x00880000581c783b */ /* 0x000e620000000200 */
[----:B------:R-:W-:-:S03]  /*1fc40*/  IMAD.MOV.U32 R6, RZ, RZ, R103 ;  /* 0x000000ffff067224 */ /* 0x000fc600078e0067 */
        /* <DEDUP_REMOVED lines=9> */
[----:B------:R-:W-:Y:S06]  /*1fce0*/  HMMA.16816.F32 R68, R8, R66, RZ ;  /* 0x000000420844723c */ /* 0x000fec00000018ff */
[C---:B------:R-:W-:Y:S01]  /*1fcf0*/  HMMA.16816.F32 R80, R16.reuse, R108, R24 ;  /* 0x0000006c1050723c */ /* 0x040fe20000001818 */
[----:B------:R-:W2:Y:S05]  /*1fd00*/  LDSM.16.M88.4 R24, [R88+0x9000] ;  /* 0x009000005818783b */ /* 0x000eaa0000000200 */
[C---:B------:R-:W-:Y:S06]  /*1fd10*/  HMMA.16816.F32 R84, R16.reuse, R128, R84 ;  /* 0x000000801054723c */ /* 0x040fec0000001854 */
[C---:B------:R-:W-:Y:S06]  /*1fd20*/  HMMA.16816.F32 R176, R16.reuse, R130, R76 ;  /* 0x0000008210b0723c */ /* 0x040fec000000184c */
[C---:B------:R-:W-:Y:S06]  /*1fd30*/  HMMA.16816.F32 R128, R16.reuse, R120, R44 ;  /* 0x000000781080723c */ /* 0x040fec000000182c */
[C---:B------:R-:W-:Y:S06]  /*1fd40*/  HMMA.16816.F32 R120, R16.reuse, R122, R40 ;  /* 0x0000007a1078723c */ /* 0x040fec0000001828 */
[C---:B-1----:R-:W-:Y:S06]  /*1fd50*/  HMMA.16816.F32 R40, R16.reuse, R28, R72 ;  /* 0x0000001c1028723c */ /* 0x042fec0000001848 */
[----:B------:R-:W-:Y:S06]  /*1fd60*/  HMMA.16816.F32 R28, R16, R30, R68 ;  /* 0x0000001e101c723c */ /* 0x000fec0000001844 */
[C---:B------:R-:W-:Y:S06]  /*1fd70*/  HMMA.16816.F32 R64, R8.reuse, R60, RZ ;  /* 0x0000003c0840723c */ /* 0x040fec00000018ff */
[----:B------:R-:W-:Y:S01]  /*1fd80*/  HMMA.16816.F32 R60, R8, R62, RZ ;  /* 0x0000003e083c723c */ /* 0x000fe200000018ff */
[----:B------:R-:W1:Y:S01]  /*1fd90*/  LDSM.16.M88.4 R8, [R88+0x9800] ;  /* 0x009800005808783b */ /* 0x000e620000000200 */
[----:B------:R-:W-:-:S10]  /*1fda0*/  IMAD.MOV.U32 R79, RZ, RZ, R20 ;  /* 0x000000ffff4f7224 */ /* 0x000fd400078e0014 */
[----:B------:R-:W-:Y:S01]  /*1fdb0*/  IMAD.MOV.U32 R72, RZ, RZ, R30 ;  /* 0x000000ffff487224 */ /* 0x000fe200078e001e */
[----:B------:R-:W-:Y:S01]  /*1fdc0*/  MOV R38, R31 ;  /* 0x0000001f00267202 */ /* 0x000fe20000000f00 */
[----:B------:R-:W-:Y:S02]  /*1fdd0*/  IMAD.MOV.U32 R71, RZ, RZ, R29 ;  /* 0x000000ffff477224 */ /* 0x000fe400078e001d */
[----:B------:R-:W-:Y:S02]  /*1fde0*/  IMAD.MOV.U32 R20, RZ, RZ, R28 ;  /* 0x000000ffff147224 */ /* 0x000fe400078e001c */
[C---:B--2---:R-:W-:Y:S06]  /*1fdf0*/  HMMA.16816.F32 R28, R16.reuse, R24, R64 ;  /* 0x00000018101c723c */ /* 0x044fec0000001840 */
[----:B------:R-:W-:Y:S01]  /*1fe00*/  HMMA.16816.F32 R24, R16, R26, R60 ;  /* 0x0000001a1018723c */ /* 0x000fe2000000183c */
[----:B------:R-:W-:Y:S01]  /*1fe10*/  IMAD.MOV.U32 R47, RZ, RZ, R244 ;  /* 0x000000ffff2f7224 */ /* 0x000fe200078e00f4 */
[----:B------:R-:W-:-:S04]  /*1fe20*/  MOV R46, R79 ;  /* 0x0000004f002e7202 */ /* 0x000fc80000000f00 */
[C---:B------:R-:W-:Y:S01]  /*1fe30*/  HMMA.16816.F32 R108, R16.reuse, R110, R12 ;  /* 0x0000006e106c723c */ /* 0x040fe2000000180c */
[----:B------:R2:W-:Y:S01]  /*1fe40*/  LDSM.16.M88.4 R12, [R2] ;  /* 0x00000000020c783b */ /* 0x0005e20000000200 */
[----:B------:R-:W-:Y:S01]  /*1fe50*/  IMAD.MOV.U32 R79, RZ, RZ, R3 ;  /* 0x000000ffff4f7224 */ /* 0x000fe200078e0003 */
[----:B------:R-:W-:Y:S01]  /*1fe60*/  MOV R78, R39 ;  /* 0x00000027004e7202 */ /* 0x000fe20000000f00 */
[----:B------:R-:W-:Y:S01]  /*1fe70*/  IMAD.MOV.U32 R39, RZ, RZ, R201 ;  /* 0x000000ffff277224 */ /* 0x000fe200078e00c9 */
[----:B------:R-:W-:Y:S01]  /*1fe80*/  MOV R76, R246 ;  /* 0x000000f6004c7202 */ /* 0x000fe20000000f00 */
[----:B------:R-:W-:Y:S02]  /*1fe90*/  IMAD.MOV.U32 R77, RZ, RZ, R247 ;  /* 0x000000ffff4d7224 */ /* 0x000fe400078e00f7 */
[----:B------:R-:W-:Y:S02]  /*1fea0*/  IMAD.MOV.U32 R201, RZ, RZ, R245 ;  /* 0x000000ffffc97224 */ /* 0x000fe400078e00f5 */
[----:B------:R-:W-:Y:S01]  /*1feb0*/  HMMA.16816.F32 R244, R16, R172, R48 ;  /* 0x000000ac10f4723c */ /* 0x000fe20000001830 */
[----:B------:R-:W3:Y:S07]  /*1fec0*/  LDSM.16.M88.4 R48, [R138] ;  /* 0x000000008a30783b */ /* 0x000eee0000000200 */
[----:B------:R-:W-:Y:S01]  /*1fed0*/  IMAD.MOV.U32 R69, RZ, RZ, R27 ;  /* 0x000000ffff457224 */ /* 0x000fe200078e001b */
[----:B------:R-:W-:Y:S01]  /*1fee0*/  MOV R3, R25 ;  /* 0x0000001900037202 */ /* 0x000fe20000000f00 */
[----:B------:R-:W-:Y:S01]  /*1fef0*/  IMAD.MOV.U32 R68, RZ, RZ, R26 ;  /* 0x000000ffff447224 */ /* 0x000fe200078e001a */
[----:B--2---:R-:W-:Y:S01]  /*1ff00*/  MOV R2, R42 ;  /* 0x0000002a00027202 */ /* 0x004fe20000000f00 */
[----:B------:R-:W-:-:S02]  /*1ff10*/  IMAD.MOV.U32 R42, RZ, RZ, R47 ;  /* 0x000000ffff2a7224 */ /* 0x000fc400078e002f */
[----:B------:R-:W-:Y:S02]  /*1ff20*/  IMAD.MOV.U32 R47, RZ, RZ, R249 ;  /* 0x000000ffff2f7224 */ /* 0x000fe400078e00f9 */
[----:B------:R-:W-:Y:S02]  /*1ff30*/  IMAD.MOV.U32 R249, RZ, RZ, R24 ;  /* 0x000000fffff97224 */ /* 0x000fe400078e0018 */
[C---:B-1----:R-:W-:Y:S06]  /*1ff40*/  HMMA.16816.F32 R24, R16.reuse, R8, R56 ;  /* 0x000000081018723c */ /* 0x042fec0000001838 */
        /* <DEDUP_REMOVED lines=22> */
[----:B------:R-:W-:Y:S02]  /*200b0*/  IMAD.MOV.U32 R61, RZ, RZ, R25 ;  /* 0x000000ffff3d7224 */ /* 0x000fe400078e0019 */
[----:B------:R-:W-:Y:S01]  /*200c0*/  IMAD.MOV.U32 R248, RZ, RZ, R27 ;  /* 0x000000fffff87224 */ /* 0x000fe200078e001b */
[C---:B------:R-:W-:Y:S01]  /*200d0*/  HMMA.16816.F32 R104, R16.reuse, R174, R104 ;  /* 0x000000ae1068723c */ /* 0x040fe20000001868 */
[----:B------:R-:W-:Y:S01]  /*200e0*/  IMAD.MOV.U32 R78, RZ, RZ, R4 ;  /* 0x000000ffff4e7224 */ /* 0x000fe200078e0004 */
[----:B------:R-:W-:Y:S01]  /*200f0*/  LDSM.16.M88.4 R24, [R40] ;  /* 0x000000002818783b */ /* 0x000fe20000000200 */
        /* <DEDUP_REMOVED lines=8> */
[----:B------:R1:W2:Y:S01]  /*20180*/  LDSM.16.M88.4 R28, [R88] ;  /* 0x00000000581c783b */ /* 0x0002a20000000200 */
[----:B------:R-:W-:Y:S01]  /*20190*/  IMAD.MOV.U32 R67, RZ, RZ, R2 ;  /* 0x000000ffff437224 */ /* 0x000fe200078e0002 */
[----:B------:R-:W-:Y:S01]  /*201a0*/  MOV R76, R21 ;  /* 0x00000015004c7202 */ /* 0x000fe20000000f00 */
[----:B------:R-:W-:Y:S01]  /*201b0*/  IMAD.MOV.U32 R133, RZ, RZ, R10 ;  /* 0x000000ffff857224 */ /* 0x000fe200078e000a */
[----:B------:R-:W-:Y:S01]  /*201c0*/  MOV R66, R119 ;  /* 0x0000007700427202 */ /* 0x000fe20000000f00 */
[----:B------:R-:W-:Y:S01]  /*201d0*/  HMMA.16816.F32 R100, R16, R34, R92 ;  /* 0x000000221064723c */ /* 0x000fe2000000185c */
[----:B------:R-:W-:Y:S01]  /*201e0*/  MOV R2, R9 ;  /* 0x0000000900027202 */ /* 0x000fe20000000f00 */
[----:B------:R-:W-:Y:S01]  /*201f0*/  IMAD.MOV.U32 R119, RZ, RZ, R11 ;  /* 0x000000ffff777224 */ /* 0x000fe200078e000b */
[----:B------:R-:W-:Y:S01]  /*20200*/  LDSM.16.M88.4 R16, [R42] ;  /* 0x000000002a10783b */ /* 0x000fe20000000200 */
[----:B------:R-:W-:-:S03]  /*20210*/  IMAD.MOV.U32 R21, RZ, RZ, R8 ;  /* 0x000000ffff157224 */ /* 0x000fc600078e0008 */
[----:B------:R-:W-:Y:S01]  /*20220*/  MOV R92, R41 ;  /* 0x00000029005c7202 */ /* 0x000fe20000000f00 */
[----:B------:R-:W-:Y:S01]  /*20230*/  IMAD.MOV.U32 R93, RZ, RZ, R43 ;  /* 0x000000ffff5d7224 */ /* 0x000fe200078e002b */
[----:B------:R-:W-:Y:S01]  /*20240*/  LDSM.16.M88.4 R8, [R186] ;  /* 0x00000000ba08783b */ /* 0x000fe20000000200 */
[----:B------:R-:W-:Y:S01]  /*20250*/  IMAD.MOV.U32 R94, RZ, RZ, R44 ;  /* 0x000000ffff5e7224 */ /* 0x000fe200078e002c */
[----:B------:R-:W-:Y:S02]  /*20260*/  MOV R95, R45 ;  /* 0x0000002d005f7202 */ /* 0x000fe40000000f00 */
[----:B------:R-:W4:Y:S04]  /*20270*/  LDSM.16.M88.4 R40, [R183] ;  /* 0x00000000b728783b */ /* 0x000f280000000200 */
[----:B------:R5:W-:Y:S01]  /*20280*/  LDSM.16.M88.4 R52, [R66] ;  /* 0x000000004234783b */ /* 0x000be20000000200 */
[----:B-1----:R-:W-:-:S03]  /*20290*/  IMAD.MOV.U32 R88, RZ, RZ, R46 ;  /* 0x000000ffff587224 */ /* 0x002fc600078e002e */
[----:B------:R-:W1:Y:S01]  /*202a0*/  LDSM.16.M88.4 R44, [R47] ;  /* 0x000000002f2c783b */ /* 0x000e620000000200 */
[C---:B---3--:R-:W-:Y:S07]  /*202b0*/  HMMA.16816.F32 R32, R12.reuse, R48, R212 ;  /* 0x000000300c20723c */ /* 0x048fee00000018d4 */
[----:B------:R-:W-:Y:S02]  /*202c0*/  IMAD.MOV.U32 R48, RZ, RZ, R67 ;  /* 0x000000ffff307224 */ /* 0x000fe400078e0043 */
[----:B------:R-:W-:Y:S01]  /*202d0*/  IMAD.MOV.U32 R214, RZ, RZ, R71 ;  /* 0x000000ffffd67224 */ /* 0x000fe200078e0047 */
[C---:B--2---:R-:W-:Y:S06]  /*202e0*/  HMMA.16816.F32 R56, R12.reuse, R28, R236 ;  /* 0x0000001c0c38723c */ /* 0x044fec00000018ec */
[----:B-----5:R-:W-:Y:S01]  /*202f0*/  HMMA.16816.F32 R64, R12, R24, R228 ;  /* 0x000000180c40723c */ /* 0x020fe200000018e4 */
[----:B------:R-:W-:Y:S01]  /*20300*/  MOV R237, R62 ;  /* 0x0000003e00ed7202 */ /* 0x000fe20000000f00 */
[----:B------:R-:W-:-:S02]  /*20310*/  IMAD.MOV.U32 R238, RZ, RZ, R61 ;  /* 0x000000ffffee7224 */ /* 0x000fc400078e003d */
[----:B------:R-:W-:-:S03]  /*20320*/  IMAD.MOV.U32 R236, RZ, RZ, R60 ;  /* 0x000000ffffec7224 */ /* 0x000fc600078e003c */
[----:B------:R-:W-:Y:S01]  /*20330*/  IMAD.MOV.U32 R24, RZ, RZ, R70 ;  /* 0x000000ffff187224 */ /* 0x000fe200078e0046 */
[----:B------:R-:W-:Y:S01]  /*20340*/  MOV R231, R68 ;  /* 0x0000004400e77202 */ /* 0x000fe20000000f00 */
[----:B------:R-:W-:Y:S02]  /*20350*/  IMAD.MOV.U32 R230, RZ, RZ, R69 ;  /* 0x000000ffffe67224 */ /* 0x000fe400078e0045 */
[C---:B------:R-:W-:Y:S01]  /*20360*/  HMMA.16816.F32 R68, R12.reuse, R26, R220 ;  /* 0x0000001a0c44723c */ /* 0x040fe200000018dc */
[----:B------:R-:W-:Y:S01]  /*20370*/  MOV R228, R77 ;  /* 0x0000004d00e47202 */ /* 0x000fe20000000f00 */
[----:B------:R-:W-:Y:S02]  /*20380*/  IMAD.MOV.U32 R229, RZ, RZ, R78 ;  /* 0x000000ffffe57224 */ /* 0x000fe400078e004e */
[----:B------:R-:W-:Y:S02]  /*20390*/  IMAD.MOV.U32 R239, RZ, RZ, R73 ;  /* 0x000000ffffef7224 */ /* 0x000fe400078e0049 */
[----:B------:R-:W-:Y:S01]  /*203a0*/  HMMA.16816.F32 R60, R12, R30, R232 ;  /* 0x0000001e0c3c723c */ /* 0x000fe200000018e8 */
[----:B------:R-:W-:Y:S01]  /*203b0*/  IMAD.MOV.U32 R221, RZ, RZ, R79 ;  /* 0x000000ffffdd7224 */ /* 0x000fe200078e004f */
[----:B------:R-:W-:Y:S01]  /*203c0*/  MOV R223, R90 ;  /* 0x0000005a00df7202 */ /* 0x000fe20000000f00 */
[----:B------:R-:W-:Y:S01]  /*203d0*/  IMAD.MOV.U32 R222, RZ, RZ, R91 ;  /* 0x000000ffffde7224 */ /* 0x000fe200078e005b */
[----:B------:R-:W-:Y:S01]  /*203e0*/  MOV R212, R75 ;  /* 0x0000004b00d47202 */ /* 0x000fe20000000f00 */
[----:B------:R-:W-:Y:S01]  /*203f0*/  IMAD.MOV.U32 R49, RZ, RZ, R92 ;  /* 0x000000ffff317224 */ /* 0x000fe200078e005c */
[----:B----4-:R-:W-:Y:S01]  /*20400*/  HMMA.16816.F32 R28, R8, R40, R32 ;  /* 0x00000028081c723c */ /* 0x010fe20000001820 */
[----:B------:R-:W-:Y:S01]  /*20410*/  MOV R232, R93 ;  /* 0x0000005d00e87202 */ /* 0x000fe20000000f00 */
[----:B------:R-:W-:Y:S01]  /*20420*/  IMAD.MOV.U32 R233, RZ, RZ, R94 ;  /* 0x000000ffffe97224 */ /* 0x000fe200078e005e */
[----:B------:R-:W-:Y:S01]  /*20430*/  MOV R235, R88 ;  /* 0x0000005800eb7202 */ /* 0x000fe20000000f00 */
[----:B------:R-:W-:Y:S01]  /*20440*/  IMAD.MOV.U32 R234, RZ, RZ, R95 ;  /* 0x000000ffffea7224 */ /* 0x000fe200078e005f */
[----:B------:R2:W3:Y:S01]  /*20450*/  LDSM.16.M88.4 R32, [R89] ;  /* 0x000000005920783b */ /* 0x0004e20000000200 */
[----:B------:R-:W-:Y:S01]  /*20460*/  IMAD.MOV.U32 R213, RZ, RZ, R74 ;  /* 0x000000ffffd57224 */ /* 0x000fe200078e004a */
[----:B------:R-:W-:Y:S01]  /*20470*/  MOV R215, R72 ;  /* 0x0000004800d77202 */ /* 0x000fe20000000f00 */
[----:B------:R-:W-:Y:S01]  /*20480*/  IMAD.MOV.U32 R25, RZ, RZ, R76 ;  /* 0x000000ffff197224 */ /* 0x000fe200078e004c */
[C---:B-1----:R-:W-:Y:S06]  /*20490*/  HMMA.16816.F32 R92, R12.reuse, R46, R204 ;  /* 0x0000002e0c5c723c */ /* 0x042fec00000018cc */
[C---:B------:R-:W-:Y:S06]  /*204a0*/  HMMA.16816.F32 R72, R12.reuse, R16, R216 ;  /* 0x000000100c48723c */ /* 0x040fec00000018d8 */
[----:B------:R-:W-:Y:S01]  /*204b0*/  HMMA.16816.F32 R76, R12, R18, R208 ;  /* 0x000000120c4c723c */ /* 0x000fe200000018d0 */
[----:B------:R-:W-:Y:S01]  /*204c0*/  IMAD.MOV.U32 R217, RZ, RZ, R228 ;  /* 0x000000ffffd97224 */ /* 0x000fe200078e00e4 */
[----:B------:R-:W-:Y:S01]  /*204d0*/  MOV R218, R229 ;  /* 0x000000e500da7202 */ /* 0x000fe20000000f00 */
[----:B------:R-:W-:Y:S01]  /*204e0*/  IMAD.MOV.U32 R228, RZ, RZ, R238 ;  /* 0x000000ffffe47224 */ /* 0x000fe200078e00ee */
[----:B------:R-:W-:-:S02]  /*204f0*/  MOV R229, R239 ;  /* 0x000000ef00e57202 */ /* 0x000fc40000000f00 */
[C---:B--2---:R-:W-:Y:S01]  /*20500*/  HMMA.16816.F32 R88, R12.reuse, R44, R224 ;  /* 0x0000002c0c58723c */ /* 0x044fe200000018e0 */
[----:B------:R1:W-:Y:S01]  /*20510*/  LDSM.16.M88.4 R44, [R221] ;  /* 0x00000000dd2c783b */ /* 0x0003e20000000200 */
[----:B------:R-:W-:Y:S02]  /*20520*/  IMAD.MOV.U32 R210, RZ, RZ, R223 ;  /* 0x000000ffffd27224 */ /* 0x000fe400078e00df */
[----:B------:R-:W-:Y:S02]  /*20530*/  IMAD.MOV.U32 R223, RZ, RZ, R237 ;  /* 0x000000ffffdf7224 */ /* 0x000fe400078e00ed */
[C---:B------:R-:W-:Y:S06]  /*20540*/  HMMA.16816.F32 R16, R12.reuse, R50, R240 ;  /* 0x000000320c10723c */ /* 0x040fec00000018f0 */
[----:B------:R-:W-:Y:S01]  /*20550*/  HMMA.16816.F32 R240, R12, R52, R196 ;  /* 0x000000340cf0723c */ /* 0x000fe200000018c4 */
[----:B-1----:R-:W-:Y:S01]  /*20560*/  IMAD.MOV.U32 R221, RZ, RZ, R222 ;  /* 0x000000ffffdd7224 */ /* 0x002fe200078e00de */
[----:B------:R-:W-:-:S04]  /*20570*/  MOV R222, R236 ;  /* 0x000000ec00de7202 */ /* 0x000fc80000000f00 */
[----:B------:R-:W-:Y:S01]  /*20580*/  HMMA.16816.F32 R236, R12, R54, R192 ;  /* 0x000000360cec723c */ /* 0x000fe200000018c0 */
[----:B------:R-:W1:Y:S01]  /*20590*/  LDSM.16.M88.4 R52, [R183+0x800] ;  /* 0x00080000b734783b */ /* 0x000e620000000200 */
[----:B------:R-:W-:Y:S01]  /*205a0*/  MOV R211, R24 ;  /* 0x0000001800d37202 */ /* 0x000fe20000000f00 */
[----:B------:R-:W-:Y:S02]  /*205b0*/  IMAD.MOV.U32 R216, RZ, RZ, R25 ;  /* 0x000000ffffd87224 */ /* 0x000fe400078e0019 */
[----:B------:R-:W-:Y:S01]  /*205c0*/  IMAD.MOV.U32 R220, RZ, RZ, R231 ;  /* 0x000000ffffdc7224 */ /* 0x000fe200078e00e7 */
[----:B------:R2:W4:Y:S01]  /*205d0*/  LDSM.16.M88.4 R24, [R201] ;  /* 0x00000000c918783b */ /* 0x0005220000000200 */
[----:B------:R-:W-:-:S05]  /*205e0*/  IMAD.MOV.U32 R231, RZ, RZ, R212 ;  /* 0x000000ffffe77224 */ /* 0x000fca00078e00d4 */
[----:B------:R-:W-:Y:S01]  /*205f0*/  HMMA.16816.F32 R16, R8, R42, R16 ;  /* 0x0000002a0810723c */ /* 0x000fe20000001810 */
[----:B------:R-:W-:Y:S02]  /*20600*/  IMAD.MOV.U32 R212, RZ, RZ, R2 ;  /* 0x000000ffffd47224 */ /* 0x000fe400078e0002 */
[----:B------:R-:W-:Y:S01]  /*20610*/  FMUL.FTZ R2, R28, R0 ;  /* 0x000000001c027220 */ /* 0x000fe20000410000 */
[----:B------:R-:W-:Y:S02]  /*20620*/  IMAD.MOV.U32 R219, RZ, RZ, R230 ;  /* 0x000000ffffdb7224 */ /* 0x000fe400078e00e6 */
[----:B------:R-:W-:Y:S01]  /*20630*/  IMAD.MOV.U32 R230, RZ, RZ, R48 ;  /* 0x000000ffffe67224 */ /* 0x000fe200078e0030 */
[----:B------:R-:W-:Y:S01]  /*20640*/  MOV R48, R213 ;  /* 0x000000d500307202 */ /* 0x000fe20000000f00 */
[----:B------:R-:W-:Y:S02]  /*20650*/  IMAD.MOV.U32 R213, RZ, RZ, R133 ;  /* 0x000000ffffd57224 */ /* 0x000fe400078e0085 */
[----:B------:R5:W-:Y:S01]  /*20660*/  MUFU.TANH R133, R2 ;  /* 0x0000000200857308 */ /* 0x000be20000002400 */
[----:B------:R-:W-:Y:S01]  /*20670*/  MOV R209, R210 ;  /* 0x000000d200d17202 */ /* 0x000fe20000000f00 */
[----:B------:R-:W-:-:S02]  /*20680*/  IMAD.MOV.U32 R210, RZ, RZ, R222 ;  /* 0x000000ffffd27224 */ /* 0x000fc400078e00de */
[----:B------:R-:W-:Y:S02]  /*20690*/  IMAD.MOV.U32 R222, RZ, RZ, R212 ;  /* 0x000000ffffde7224 */ /* 0x000fe400078e00d4 */
[----:B------:R-:W-:Y:S02]  /*206a0*/  IMAD.MOV.U32 R212, RZ, RZ, R119 ;  /* 0x000000ffffd47224 */ /* 0x000fe400078e0077 */
[----:B-----5:R-:W-:-:S04]  /*206b0*/  FMUL.FTZ R2, R29, R0 ;  /* 0x000000001d027220 */ /* 0x020fc80000410000 */
[----:B--2---:R2:W-:Y:S01]  /*206c0*/  MUFU.TANH R201, R2 ;  /* 0x0000000200c97308 */ /* 0x0045e20000002400 */
[C---:B---3--:R-:W-:Y:S06]  /*206d0*/  HMMA.16816.F32 R232, R12.reuse, R32, R232 ;  /* 0x000000200ce8723c */ /* 0x048fec00000018e8 */
[----:B------:R-:W-:Y:S01]  /*206e0*/  HMMA.16816.F32 R224, R12, R34, R124 ;  /* 0x000000220ce0723c */ /* 0x000fe2000000187c */
[----:B--2---:R-:W-:-:S05]  /*206f0*/  FMUL.FTZ R2, R30, R0 ;  /* 0x000000001e027220 */ /* 0x004fca0000410000 */
[----:B-1----:R-:W-:Y:S01]  /*20700*/  HMMA.16816.F32 R32, R8, R52, R56 ;  /* 0x000000340820723c */ /* 0x002fe20000001838 */
[----:B------:R-:W-:Y:S01]  /*20710*/  LDSM.16.M88.4 R56, [R183+0x1000] ;  /* 0x00100000b738783b */ /* 0x000fe20000000200 */
[----:B------:R1:W-:Y:S01]  /*20720*/  MUFU.TANH R119, R2 ;  /* 0x0000000200777308 */ /* 0x0003e20000002400 */
[----:B------:R-:W-:Y:S02]  /*20730*/  IMAD.MOV.U32 R205, RZ, RZ, R216 ;  /* 0x000000ffffcd7224 */ /* 0x000fe400078e00d8 */
[----:B------:R-:W-:Y:S01]  /*20740*/  IMAD.MOV.U32 R216, RZ, RZ, R223 ;  /* 0x000000ffffd87224 */ /* 0x000fe200078e00df */
[----:B------:R-:W-:Y:S01]  /*20750*/  MOV R223, R213 ;  /* 0x000000d500df7202 */ /* 0x000fe20000000f00 */
[----:B------:R-:W-:Y:S02]  /*20760*/  IMAD.MOV.U32 R213, RZ, RZ, R21 ;  /* 0x000000ffffd57224 */ /* 0x000fe400078e0015 */
[----:B-1----:R-:W-:Y:S02]  /*20770*/  FMUL.FTZ R2, R31, R0 ;  /* 0x000000001f027220 */ /* 0x002fe40000410000 */
[----:B------:R1:W2:Y:S01]  /*20780*/  LDSM.16.M88.4 R28, [R136] ;  /* 0x00000000881c783b */ /* 0x0002a20000000200 */
        /* <DEDUP_REMOVED lines=8> */
[----:B------:R-:W-:-:S02]  /*20810*/  IMAD.MOV.U32 R210, RZ, RZ, R20 ;  /* 0x000000ffffd27224 */ /* 0x000fc400078e0014 */
[----:B------:R-:W-:Y:S01]  /*20820*/  IMAD.MOV.U32 R219, RZ, RZ, R230 ;  /* 0x000000ffffdb7224 */ /* 0x000fe200078e00e6 */
[----:B-1----:R1:W-:Y:S01]  /*20830*/  MUFU.TANH R136, R2 ;  /* 0x0000000200887308 */ /* 0x0023e20000002400 */
[----:B------:R-:W-:Y:S01]  /*20840*/  IMAD.MOV.U32 R218, RZ, RZ, R229 ;  /* 0x000000ffffda7224 */ /* 0x000fe200078e00e5 */
[----:B------:R-:W-:Y:S01]  /*20850*/  MOV R125, R205 ;  /* 0x000000cd007d7202 */ /* 0x000fe20000000f00 */
[----:B------:R-:W-:Y:S01]  /*20860*/  IMAD.MOV.U32 R221, RZ, RZ, R48 ;  /* 0x000000ffffdd7224 */ /* 0x000fe200078e0030 */
[----:B------:R-:W-:Y:S01]  /*20870*/  HMMA.16816.F32 R228, R12, R44, R84 ;  /* 0x0000002c0ce4723c */ /* 0x000fe20000001854 */
[----:B------:R-:W3:Y:S01]  /*20880*/  LDSM.16.M88.4 R48, [R49] ;  /* 0x000000003130783b */ /* 0x000ee20000000200 */
[----:B-1----:R-:W-:-:S04]  /*20890*/  FMUL.FTZ R2, R16, R0 ;  /* 0x0000000010027220 */ /* 0x002fc80000410000 */
[----:B------:R1:W-:Y:S01]  /*208a0*/  MUFU.TANH R21, R2 ;  /* 0x0000000200157308 */ /* 0x0003e20000002400 */
        /* <DEDUP_REMOVED lines=8> */
[----:B-1----:R-:W-:-:S04]  /*20930*/  FMUL.FTZ R2, R17, R0 ;  /* 0x0000000011027220 */ /* 0x002fc80000410000 */
[----:B------:R1:W-:Y:S01]  /*20940*/  MUFU.TANH R20, R2 ;  /* 0x0000000200147308 */ /* 0x0003e20000002400 */
[----:B------:R-:W-:Y:S01]  /*20950*/  IMAD.MOV.U32 R193, RZ, RZ, R218 ;  /* 0x000000ffffc17224 */ /* 0x000fe200078e00da */
[----:B------:R-:W-:Y:S01]  /*20960*/  MOV R197, R222 ;  /* 0x000000de00c57202 */ /* 0x000fe20000000f00 */
[----:B------:R-:W-:Y:S01]  /*20970*/  IMAD.MOV.U32 R195, RZ, RZ, R220 ;  /* 0x000000ffffc37224 */ /* 0x000fe200078e00dc */
[----:B------:R-:W-:Y:S01]  /*20980*/  MOV R204, R213 ;  /* 0x000000d500cc7202 */ /* 0x000fe20000000f00 */
[----:B------:R-:W-:Y:S01]  /*20990*/  IMAD.MOV.U32 R196, RZ, RZ, R221 ;  /* 0x000000ffffc47224 */ /* 0x000fe200078e00dd */
[C---:B------:R-:W-:Y:S01]  /*209a0*/  HMMA.16816.F32 R216, R12.reuse, R46, R176 ;  /* 0x0000002e0cd8723c */ /* 0x040fe200000018b0 */
[----:B------:R-:W-:Y:S02]  /*209b0*/  IMAD.MOV.U32 R198, RZ, RZ, R223 ;  /* 0x000000ffffc67224 */ /* 0x000fe400078e00df */
[----:B------:R-:W-:Y:S02]  /*209c0*/  IMAD.MOV.U32 R199, RZ, RZ, R212 ;  /* 0x000000ffffc77224 */ /* 0x000fe400078e00d4 */
[----:B------:R-:W-:Y:S01]  /*209d0*/  IMAD.MOV.U32 R208, RZ, RZ, R215 ;  /* 0x000000ffffd07224 */ /* 0x000fe200078e00d7 */
[----:B----4-:R-:W-:Y:S01]  /*209e0*/  HMMA.16816.F32 R220, R12, R24, R128 ;  /* 0x000000180cdc723c */ /* 0x010fe20000001880 */
[----:B-1----:R-:W-:Y:S01]  /*209f0*/  FMUL.FTZ R2, R18, R0 ;  /* 0x0000000012027220 */ /* 0x002fe20000410000 */
[----:B------:R-:W-:-:S04]  /*20a00*/  IMAD.MOV.U32 R206, RZ, RZ, R40 ;  /* 0x000000ffffce7224 */ /* 0x000fc800078e0028 */
[----:B------:R-:W-:Y:S01]  /*20a10*/  HMMA.16816.F32 R212, R12, R26, R120 ;  /* 0x0000001a0cd4723c */ /* 0x000fe20000001878 */
[----:B------:R-:W1:Y:S01]  /*20a20*/  LDSM.16.M88.4 R40, [R41] ;  /* 0x000000002928783b */ /* 0x000e620000000200 */
[----:B------:R4:W5:Y:S01]  /*20a30*/  MUFU.TANH R38, R2 ;  /* 0x0000000200267308 */ /* 0x0009620000002400 */
[----:B------:R-:W-:Y:S01]  /*20a40*/  IMAD.MOV.U32 R178, RZ, RZ, R124 ;  /* 0x000000ffffb27224 */ /* 0x000fe200078e007c */
[----:B------:R-:W-:Y:S02]  /*20a50*/  MOV R124, R205 ;  /* 0x000000cd007c7202 */ /* 0x000fe40000000f00 */
[----:B------:R-:W-:Y:S01]  /*20a60*/  HMMA.16816.F32 R24, R8, R54, R60 ;  /* 0x000000360818723c */ /* 0x000fe2000000183c */
[----:B------:R-:W-:Y:S01]  /*20a70*/  MOV R205, R6 ;  /* 0x0000000600cd7202 */ /* 0x000fe20000000f00 */
[----:B------:R-:W-:Y:S01]  /*20a80*/  IMAD.MOV.U32 R16, RZ, RZ, R194 ;  /* 0x000000ffff107224 */ /* 0x000fe200078e00c2 */
[----:B------:R-:W-:Y:S01]  /*20a90*/  MOV R44, R195 ;  /* 0x000000c3002c7202 */ /* 0x000fe20000000f00 */
[----:B------:R-:W-:-:S02]  /*20aa0*/  IMAD.MOV.U32 R194, RZ, RZ, R4 ;  /* 0x000000ffffc27224 */ /* 0x000fc400078e0004 */
[----:B----4-:R-:W-:-:S04]  /*20ab0*/  FMUL.FTZ R2, R19, R0 ;  /* 0x0000000013027220 */ /* 0x010fc80000410000 */
[----:B------:R4:W-:Y:S01]  /*20ac0*/  MUFU.TANH R6, R2 ;  /* 0x0000000200067308 */ /* 0x0009e20000002400 */
[----:B------:R-:W-:Y:S01]  /*20ad0*/  MOV R45, R210 ;  /* 0x000000d2002d7202 */ /* 0x000fe20000000f00 */
[----:B------:R-:W-:Y:S02]  /*20ae0*/  IMAD.MOV.U32 R179, RZ, RZ, R125 ;  /* 0x000000ffffb37224 */ /* 0x000fe400078e007d */
[----:B------:R-:W-:Y:S02]  /*20af0*/  IMAD.MOV.U32 R195, RZ, RZ, R211 ;  /* 0x000000ffffc37224 */ /* 0x000fe400078e00d3 */
[----:B------:R-:W-:Y:S02]  /*20b00*/  IMAD.MOV.U32 R52, RZ, RZ, R193 ;  /* 0x000000ffff347224 */ /* 0x000fe400078e00c1 */
[----:B------:R-:W-:Y:S02]  /*20b10*/  IMAD.MOV.U32 R84, RZ, RZ, R204 ;  /* 0x000000ffff547224 */ /* 0x000fe400078e00cc */
[----:B----4-:R-:W-:-:S04]  /*20b20*/  FMUL.FTZ R2, R32, R0 ;  /* 0x0000000020027220 */ /* 0x010fc80000410000 */
[----:B------:R4:W-:Y:S01]  /*20b30*/  MUFU.TANH R4, R2 ;  /* 0x0000000200047308 */ /* 0x0009e20000002400 */
        /* <DEDUP_REMOVED lines=10> */
[----:B----4-:R-:W-:Y:S01]  /*20be0*/  FMUL.FTZ R2, R33, R0 ;  /* 0x0000000021027220 */ /* 0x010fe20000410000 */
[----:B------:R-:W-:-:S03]  /*20bf0*/  IMAD.MOV.U32 R53, RZ, RZ, R86 ;  /* 0x000000ffff357224 */ /* 0x000fc600078e0056 */
[----:B------:R4:W5:Y:S01]  /*20c00*/  MUFU.TANH R36, R2 ;  /* 0x0000000200247308 */ /* 0x0009620000002400 */
[----:B------:R-:W-:Y:S01]  /*20c10*/  MOV R125, R192 ;  /* 0x000000c0007d7202 */ /* 0x000fe20000000f00 */
[----:B------:R-:W-:Y:S01]  /*20c20*/  IMAD.MOV.U32 R179, RZ, RZ, R193 ;  /* 0x000000ffffb37224 */ /* 0x000fe200078e00c1 */
[----:B------:R-:W-:Y:S01]  /*20c30*/  MOV R86, R198 ;  /* 0x000000c600567202 */ /* 0x000fe20000000f00 */
[----:B------:R-:W-:Y:S01]  /*20c40*/  IMAD.MOV.U32 R85, RZ, RZ, R197 ;  /* 0x000000ffff557224 */ /* 0x000fe200078e00c5 */
[----:B------:R-:W-:Y:S01]  /*20c50*/  MOV R193, R3 ;  /* 0x0000000300c17202 */ /* 0x000fe20000000f00 */
[----:B------:R-:W-:Y:S02]  /*20c60*/  IMAD.MOV.U32 R87, RZ, RZ, R199 ;  /* 0x000000ffff577224 */ /* 0x000fe400078e00c7 */
[----:B------:R-:W-:Y:S01]  /*20c70*/  IMAD.MOV.U32 R192, RZ, RZ, R208 ;  /* 0x000000ffffc07224 */ /* 0x000fe200078e00d0 */
[----:B--2---:R-:W-:Y:S01]  /*20c80*/  HMMA.16816.F32 R196, R12, R30, R112 ;  /* 0x0000001e0cc4723c */ /* 0x004fe20000001870 */
[----:B------:R-:W-:Y:S01]  /*20c90*/  IMAD.MOV.U32 R130, RZ, RZ, R17 ;  /* 0x000000ffff827224 */ /* 0x000fe200078e0011 */
[----:B------:R-:W-:Y:S01]  /*20ca0*/  MOV R32, R45 ;  /* 0x0000002d00207202 */ /* 0x000fe20000000f00 */
[----:B----4-:R-:W-:-:S03]  /*20cb0*/  FMUL.FTZ R2, R34, R0 ;  /* 0x0000000022027220 */ /* 0x010fc60000410000 */
[----:B------:R-:W-:Y:S01]  /*20cc0*/  HMMA.16816.F32 R208, R12, R28, R96 ;  /* 0x0000001c0cd0723c */ /* 0x000fe20000001860 */
[----:B------:R-:W-:Y:S01]  /*20cd0*/  IMAD.MOV.U32 R113, RZ, RZ, R46 ;  /* 0x000000ffff717224 */ /* 0x000fe200078e002e */
[----:B------:R-:W-:Y:S01]  /*20ce0*/  MOV R114, R47 ;  /* 0x0000002f00727202 */ /* 0x000fe20000000f00 */
[----:B------:R2:W-:Y:S01]  /*20cf0*/  MUFU.TANH R3, R2 ;  /* 0x0000000200037308 */ /* 0x0005e20000002400 */
[----:B------:R4:W-:Y:S02]  /*20d00*/  LDSM.16.M88.4 R28, [R177] ;  /* 0x00000000b11c783b */ /* 0x0009e40000000200 */
[----:B------:R-:W-:Y:S01]  /*20d10*/  HMMA.16816.F32 R16, R8, R56, R64 ;  /* 0x000000380810723c */ /* 0x000fe20000001840 */
[----:B------:R-:W-:Y:S02]  /*20d20*/  IMAD.MOV.U32 R99, RZ, RZ, R44 ;  /* 0x000000ffff637224 */ /* 0x000fe400078e002c */
[----:B------:R-:W5:Y:S01]  /*20d30*/  LDSM.16.M88.4 R44, [R183+0x1800] ;  /* 0x00180000b72c783b */ /* 0x000f620000000200 */
[----:B--2---:R-:W-:-:S04]  /*20d40*/  FMUL.FTZ R2, R35, R0 ;  /* 0x0000000023027220 */ /* 0x004fc80000410000 */
[----:B------:R2:W-:Y:S01]  /*20d50*/  MUFU.TANH R63, R2 ;  /* 0x00000002003f7308 */ /* 0x0005e20000002400 */
[----:B------:R-:W-:Y:S02]  /*20d60*/  IMAD.MOV.U32 R131, RZ, RZ, R52 ;  /* 0x000000ffff837224 */ /* 0x000fe400078e0034 */
[----:B------:R-:W5:Y:S01]  /*20d70*/  LDSM.16.M88.4 R52, [R53] ;  /* 0x000000003534783b */ /* 0x000f620000000200 */
[----:B------:R-:W-:Y:S01]  /*20d80*/  IMAD.MOV.U32 R129, RZ, RZ, R178 ;  /* 0x000000ffff817224 */ /* 0x000fe200078e00b2 */
[----:B----4-:R-:W-:Y:S01]  /*20d90*/  MOV R177, R124 ;  /* 0x0000007c00b17202 */ /* 0x010fe20000000f00 */
[----:B------:R-:W-:Y:S01]  /*20da0*/  IMAD.MOV.U32 R178, RZ, RZ, R192 ;  /* 0x000000ffffb27224 */ /* 0x000fe200078e00c0 */
[----:B------:R-:W-:Y:S01]  /*20db0*/  MOV R192, R205 ;  /* 0x000000cd00c07202 */ /* 0x000fe20000000f00 */
[----:B------:R-:W-:Y:S02]  /*20dc0*/  IMAD.MOV.U32 R124, RZ, RZ, R204 ;  /* 0x000000ffff7c7224 */ /* 0x000fe400078e00cc */
[----:B--2---:R-:W-:-:S04]  /*20dd0*/  FMUL.FTZ R2, R24, R0 ;  /* 0x0000000018027220 */ /* 0x004fc80000410000 */
[----:B------:R2:W-:Y:S01]  /*20de0*/  MUFU.TANH R60, R2 ;  /* 0x00000002003c7308 */ /* 0x0005e20000002400 */
[----:B------:R-:W-:Y:S01]  /*20df0*/  IMAD.MOV.U32 R194, RZ, RZ, R206 ;  /* 0x000000ffffc27224 */ /* 0x000fe200078e00ce */
[----:B------:R-:W-:Y:S01]  /*20e00*/  MOV R34, R130 ;  /* 0x0000008200227202 */ /* 0x000fe20000000f00 */
[----:B------:R-:W-:Y:S02]  /*20e10*/  IMAD.MOV.U32 R195, RZ, RZ, R207 ;  /* 0x000000ffffc37224 */ /* 0x000fe400078e00cf */
[----:B------:R-:W-:Y:S01]  /*20e20*/  IMAD.MOV.U32 R112, RZ, RZ, R131 ;  /* 0x000000ffff707224 */ /* 0x000fe200078e0083 */
[----:B---3--:R-:W-:Y:S01]  /*20e30*/  HMMA.16816.F32 R204, R12, R48, R80 ;  /* 0x000000300ccc723c */ /* 0x008fe20000001850 */
[----:B------:R-:W-:Y:S02]  /*20e40*/  IMAD.MOV.U32 R33, RZ, RZ, R176 ;  /* 0x000000ffff217224 */ /* 0x000fe400078e00b0 */
[----:B------:R-:W-:Y:S02]  /*20e50*/  IMAD.MOV.U32 R62, RZ, RZ, R124 ;  /* 0x000000ffff3e7224 */ /* 0x000fe400078e007c */
[----:B--2---:R-:W-:-:S02]  /*20e60*/  FMUL.FTZ R2, R25, R0 ;  /* 0x0000000019027220 */ /* 0x004fc40000410000 */
[----:B------:R-:W-:Y:S02]  /*20e70*/  IMAD.MOV.U32 R83, RZ, RZ, R129 ;  /* 0x000000ffff537224 */ /* 0x000fe400078e0081 */
[----:B------:R2:W-:Y:S01]  /*20e80*/  MUFU.TANH R61, R2 ;  /* 0x00000002003d7308 */ /* 0x0005e20000002400 */
[----:B------:R-:W-:Y:S01]  /*20e90*/  MOV R129, R249 ;  /* 0x000000f900817202 */ /* 0x000fe20000000f00 */
[----:B------:R-:W-:Y:S01]  /*20ea0*/  IMAD.MOV.U32 R115, RZ, RZ, R128 ;  /* 0x000000ffff737224 */ /* 0x000fe200078e0080 */
[C---:B------:R-:W-:Y:S01]  /*20eb0*/  HMMA.16816.F32 R120, R12.reuse, R50, R108 ;  /* 0x000000320c78723c */ /* 0x040fe2000000186c */
[----:B------:R-:W-:Y:S01]  /*20ec0*/  IMAD.MOV.U32 R81, RZ, RZ, R112 ;  /* 0x000000ffff517224 */ /* 0x000fe200078e0070 */
[----:B------:R-:W-:Y:S01]  /*20ed0*/  MOV R97, R178 ;  /* 0x000000b200617202 */ /* 0x000fe20000000f00 */
[----:B------:R-:W-:Y:S01]  /*20ee0*/  IMAD.MOV.U32 R96, RZ, RZ, R177 ;  /* 0x000000ffff607224 */ /* 0x000fe200078e00b1 */
[----:B------:R-:W-:Y:S01]  /*20ef0*/  MOV R130, R193 ;  /* 0x000000c100827202 */ /* 0x000fe20000000f00 */
[----:B------:R-:W-:Y:S01]  /*20f00*/  IMAD.MOV.U32 R98, RZ, RZ, R179 ;  /* 0x000000ffff627224 */ /* 0x000fe200078e00b3 */
[----:B------:R-:W-:Y:S01]  /*20f10*/  MOV R112, R33 ;  /* 0x0000002100707202 */ /* 0x000fe20000000f00 */
[----:B------:R-:W-:Y:S01]  /*20f20*/  IMAD.MOV.U32 R128, RZ, RZ, R192 ;  /* 0x000000ffff807224 */ /* 0x000fe200078e00c0 */
[----:B-1----:R-:W-:Y:S01]  /*20f30*/  HMMA.16816.F32 R176, R12, R40, R244 ;  /* 0x000000280cb0723c */ /* 0x002fe200000018f4 */
[----:B------:R-:W-:-:S02]  /*20f40*/  IMAD.MOV.U32 R131, RZ, RZ, R194 ;  /* 0x000000ffff837224 */ /* 0x000fc400078e00c2 */
[----:B--2---:R-:W-:Y:S01]  /*20f50*/  FMUL.FTZ R2, R26, R0 ;  /* 0x000000001a027220 */ /* 0x004fe20000410000 */
[----:B------:R-:W-:Y:S02]  /*20f60*/  IMAD.MOV.U32 R124, RZ, RZ, R195 ;  /* 0x000000ffff7c7224 */ /* 0x000fe400078e00c3 */
[----:B------:R-:W-:Y:S01]  /*20f70*/  IMAD.MOV.U32 R80, RZ, RZ, R34 ;  /* 0x000000ffff507224 */ /* 0x000fe200078e0022 */
[----:B------:R1:W-:Y:S01]  /*20f80*/  MUFU.TANH R249, R2 ;  /* 0x0000000200f97308 */ /* 0x0003e20000002400 */
[----:B------:R-:W-:Y:S01]  /*20f90*/  IMAD.MOV.U32 R109, RZ, RZ, R32 ;  /* 0x000000ffff6d7224 */ /* 0x000fe200078e0020 */
[----:B------:R-:W-:Y:S01]  /*20fa0*/  HMMA.16816.F32 R192, R12, R42, R104 ;  /* 0x0000002a0cc0723c */ /* 0x000fe20000001868 */
[----:B------:R2:W3:Y:S01]  /*20fb0*/  LDSM.16.M88.4 R40, [R83] ;  /* 0x000000005328783b */ /* 0x0004e20000000200 */
[----:B------:R-:W-:-:S04]  /*20fc0*/  MOV R110, R62 ;  /* 0x0000003e006e7202 */ /* 0x000fc80000000f00 */
[----:B------:R-:W-:Y:S01]  /*20fd0*/  HMMA.16816.F32 R32, R8, R58, R68 ;  /* 0x0000003a0820723c */ /* 0x000fe20000001844 */
[----:B------:R-:W-:Y:S02]  /*20fe0*/  IMAD.MOV.U32 R108, RZ, RZ, R99 ;  /* 0x000000ffff6c7224 */ /* 0x000fe400078e0063 */
[----:B-1----:R-:W-:Y:S01]  /*20ff0*/  FMUL.FTZ R2, R27, R0 ;  /* 0x000000001b027220 */ /* 0x002fe20000410000 */
[----:B------:R-:W-:Y:S01]  /*21000*/  MOV R99, R248 ;  /* 0x000000f800637202 */ /* 0x000fe20000000f00 */
[----:B------:R-:W1:Y:S02]  /*21010*/  LDSM.16.M88.4 R24, [R183+0x2000] ;  /* 0x00200000b718783b */ /* 0x000e640000000200 */
[----:B------:R4:W-:Y:S02]  /*21020*/  MUFU.TANH R62, R2 ;  /* 0x00000002003e7308 */ /* 0x0009e40000002400 */
[----:B----4-:R-:W-:-:S06]  /*21030*/  FMUL.FTZ R2, R16, R0 ;  /* 0x0000000010027220 */ /* 0x010fcc0000410000 */
[----:B------:R4:W-:Y:S01]  /*21040*/  MUFU.TANH R248, R2 ;  /* 0x0000000200f87308 */ /* 0x0009e20000002400 */
[----:B------:R-:W-:Y:S01]  /*21050*/  MOV R82, R113 ;  /* 0x0000007100527202 */ /* 0x000fe20000000f00 */
[----:B--2---:R-:W-:Y:S02]  /*21060*/  IMAD.MOV.U32 R83, RZ, RZ, R114 ;  /* 0x000000ffff537224 */ /* 0x004fe400078e0072 */
[----:B----4-:R-:W-:-:S04]  /*21070*/  FMUL.FTZ R2, R17, R0 ;  /* 0x0000000011027220 */ /* 0x010fc80000410000 */
[----:B------:R2:W4:Y:S01]  /*21080*/  MUFU.TANH R64, R2 ;  /* 0x0000000200407308 */ /* 0x0005220000002400 */
[----:B------:R-:W-:Y:S01]  /*21090*/  IMAD.MOV.U32 R67, RZ, RZ, R115 ;  /* 0x000000ffff437224 */ /* 0x000fe200078e0073 */
[----:B------:R-:W-:Y:S01]  /*210a0*/  MOV R115, R98 ;  /* 0x0000006200737202 */ /* 0x000fe20000000f00 */
[----:B------:R-:W-:Y:S02]  /*210b0*/  IMAD.MOV.U32 R113, RZ, RZ, R96 ;  /* 0x000000ffff717224 */ /* 0x000fe400078e0060 */
[----:B------:R-:W-:Y:S02]  /*210c0*/  IMAD.MOV.U32 R114, RZ, RZ, R97 ;  /* 0x000000ffff727224 */ /* 0x000fe400078e0061 */
[----:B--2---:R-:W-:-:S04]  /*210d0*/  FMUL.FTZ R2, R18, R0 ;  /* 0x0000000012027220 */ /* 0x004fc80000410000 */
[----:B------:R2:W-:Y:S01]  /*210e0*/  MUFU.TANH R247, R2 ;  /* 0x0000000200f77308 */ /* 0x0005e20000002400 */
[----:B------:R-:W-:Y:S01]  /*210f0*/  IMAD.MOV.U32 R111, RZ, RZ, R128 ;  /* 0x000000ffff6f7224 */ /* 0x000fe200078e0080 */
[----:B------:R-:W-:Y:S01]  /*21100*/  MOV R49, R130 ;  /* 0x0000008200317202 */ /* 0x000fe20000000f00 */
[----:B------:R-:W-:Y:S01]  /*21110*/  IMAD.MOV.U32 R48, RZ, RZ, R129 ;  /* 0x000000ffff307224 */ /* 0x000fe200078e0081 */
[----:B------:R-:W-:Y:S01]  /*21120*/  MOV R96, R125 ;  /* 0x0000007d00607202 */ /* 0x000fe20000000f00 */
[----:B------:R-:W-:Y:S02]  /*21130*/  IMAD.MOV.U32 R50, RZ, RZ, R131 ;  /* 0x000000ffff327224 */ /* 0x000fe400078e0083 */
[----:B------:R-:W-:Y:S02]  /*21140*/  IMAD.MOV.U32 R51, RZ, RZ, R124 ;  /* 0x000000ffff337224 */ /* 0x000fe400078e007c */
[----:B--2---:R-:W-:Y:S02]  /*21150*/  FMUL.FTZ R2, R19, R0 ;  /* 0x0000000013027220 */ /* 0x004fe40000410000 */
[----:B-----5:R-:W-:Y:S02]  /*21160*/  HMMA.16816.F32 R16, R8, R44, R72 ;  /* 0x0000002c0810723c */ /* 0x020fe40000001848 */
[----:B------:R2:W5:Y:S01]  /*21170*/  MUFU.TANH R58, R2 ;  /* 0x00000002003a7308 */ /* 0x0005620000002400 */
[----:B------:R-:W-:-:S02]  /*21180*/  IMAD.MOV.U32 R97, RZ, RZ, R126 ;  /* 0x000000ffff617224 */ /* 0x000fc400078e007e */
[----:B------:R-:W-:Y:S01]  /*21190*/  IMAD.MOV.U32 R98, RZ, RZ, R127 ;  /* 0x000000ffff627224 */ /* 0x000fe200078e007f */
[C---:B------:R-:W-:Y:S06]  /*211a0*/  HMMA.16816.F32 R128, R12.reuse, R30, R100 ;  /* 0x0000001e0c80723c */ /* 0x040fec0000001864 */
[----:B------:R-:W-:Y:S01]  /*211b0*/  HMMA.16816.F32 R124, R12, R28, R172 ;  /* 0x0000001c0c7c723c */ /* 0x000fe200000018ac */
[----:B------:R4:W5:Y:S01]  /*211c0*/  LDSM.16.M88.4 R28, [R67] ;  /* 0x00000000431c783b */ /* 0x0009620000000200 */
[----:B--2---:R-:W-:-:S04]  /*211d0*/  FMUL.FTZ R2, R32, R0 ;  /* 0x0000000020027220 */ /* 0x004fc80000410000 */
[C---:B------:R-:W-:Y:S01]  /*211e0*/  HMMA.16816.F32 R172, R12.reuse, R52, R80 ;  /* 0x000000340cac723c */ /* 0x040fe20000001850 */
[----:B------:R2:W-:Y:S05]  /*211f0*/  MUFU.TANH R246, R2 ;  /* 0x0000000200f67308 */ /* 0x0005ea0000002400 */
[----:B------:R-:W-:Y:S01]  /*21200*/  HMMA.16816.F32 R112, R12, R54, R112 ;  /* 0x000000360c70723c */ /* 0x000fe20000001870 */
[----:B------:R-:W5:Y:S01]  /*21210*/  LDSM.16.M88.4 R52, [R183+0x2800] ;  /* 0x00280000b734783b */ /* 0x000f620000000200 */
[----:B------:R-:W-:Y:S01]  /*21220*/  MOV R81, R39 ;  /* 0x0000002700517202 */ /* 0x000fe20000000f00 */
[----:B--2---:R-:W-:-:S04]  /*21230*/  FMUL.FTZ R2, R33, R0 ;  /* 0x0000000021027220 */ /* 0x004fc80000410000 */
[----:B------:R2:W5:Y:S01]  /*21240*/  MUFU.TANH R56, R2 ;  /* 0x0000000200387308 */ /* 0x0005620000002400 */
[----:B------:R-:W-:Y:S06]  /*21250*/  HMMA.16816.F32 R44, R8, R46, R76 ;  /* 0x0000002e082c723c */ /* 0x000fec000000184c */
[----:B---3--:R-:W-:Y:S01]  /*21260*/  HMMA.16816.F32 R104, R12, R42, R48 ;  /* 0x0000002a0c68723c */ /* 0x008fe20000001830 */
[----:B------:R-:W3:Y:S01]  /*21270*/  LDSM.16.M88.4 R48, [R183+0x3000] ;  /* 0x00300000b730783b */ /* 0x000ee20000000200 */
[----:B--2---:R-:W-:-:S04]  /*21280*/  FMUL.FTZ R2, R34, R0 ;  /* 0x0000000022027220 */ /* 0x004fc80000410000 */
[----:B------:R2:W-:Y:S01]  /*21290*/  MUFU.TANH R39, R2 ;  /* 0x0000000200277308 */ /* 0x0005e20000002400 */
[----:B------:R-:W-:Y:S02]  /*212a0*/  IMAD.MOV.U32 R83, RZ, RZ, R38 ;  /* 0x000000ffff537224 */ /* 0x000fe400078e0026 */
[----:B------:R-:W-:Y:S02]  /*212b0*/  IMAD.MOV.U32 R82, RZ, RZ, R21 ;  /* 0x000000ffff527224 */ /* 0x000fe400078e0015 */
[----:B--2---:R-:W-:-:S04]  /*212c0*/  FMUL.FTZ R2, R35, R0 ;  /* 0x0000000023027220 */ /* 0x004fc80000410000 */
[----:B------:R2:W3:Y:S01]  /*212d0*/  MUFU.TANH R57, R2 ;  /* 0x0000000200397308 */ /* 0x0004e20000002400 */
[----:B-1----:R-:W-:Y:S01]  /*212e0*/  HMMA.16816.F32 R32, R8, R24, R88 ;  /* 0x000000180820723c */ /* 0x002fe20000001858 */
[----:B--2---:R-:W-:-:S06]  /*212f0*/  FMUL.FTZ R2, R16, R0 ;  /* 0x0000000010027220 */ /* 0x004fcc0000410000 */
[----:B------:R1:W-:Y:S01]  /*21300*/  MUFU.TANH R38, R2 ;  /* 0x0000000200267308 */ /* 0x0003e20000002400 */
[----:B----4-:R-:W-:Y:S02]  /*21310*/  IMAD.MOV.U32 R67, RZ, RZ, R36 ;  /* 0x000000ffff437224 */ /* 0x010fe400078e0024 */
[----:B-1----:R-:W-:-:S05]  /*21320*/  FMUL.FTZ R2, R17, R0 ;  /* 0x0000000011027220 */ /* 0x002fca0000410000 */
[----:B------:R1:W2:Y:S01]  /*21330*/  MUFU.TANH R21, R2 ;  /* 0x0000000200157308 */ /* 0x0002a20000002400 */
[----:B------:R-:W-:Y:S01]  /*21340*/  HMMA.16816.F32 R108, R12, R40, R108 ;  /* 0x000000280c6c723c */ /* 0x000fe2000000186c */
[----:B------:R-:W4:Y:S01]  /*21350*/  LDSM.16.M88.4 R40, [R183+0x3800] ;  /* 0x00380000b728783b */ /* 0x000f220000000200 */
[----:B-1----:R-:W-:-:S05]  /*21360*/  FMUL.FTZ R2, R18, R0 ;  /* 0x0000000012027220 */ /* 0x002fca0000410000 */
[----:B------:R1:W-:Y:S01]  /*21370*/  MUFU.TANH R245, R2 ;  /* 0x0000000200f57308 */ /* 0x0003e20000002400 */
[----:B-----5:R-:W-:Y:S01]  /*21380*/  HMMA.16816.F32 R100, R12, R28, R96 ;  /* 0x0000001c0c64723c */ /* 0x020fe20000001860 */
[----:B-1----:R-:W-:-:S05]  /*21390*/  FMUL.FTZ R2, R19, R0 ;  /* 0x0000000013027220 */ /* 0x002fca0000410000 */
[----:B------:R-:W-:Y:S01]  /*213a0*/  HMMA.16816.F32 R96, R12, R30, R84 ;  /* 0x0000001e0c60723c */ /* 0x000fe20000001854 */
[----:B------:R-:W1:Y:S01]  /*213b0*/  LDSM.16.M88.4 R28, [R183+0x4000] ;  /* 0x00400000b71c783b */ /* 0x000e620000000200 */
[----:B------:R5:W2:Y:S01]  /*213c0*/  MUFU.TANH R36, R2 ;  /* 0x0000000200247308 */ /* 0x000aa20000002400 */
[----:B------:R-:W-:Y:S01]  /*213d0*/  MOV R79, R82 ;  /* 0x00000052004f7202 */ /* 0x000fe20000000f00 */
[----:B------:R-:W-:Y:S02]  /*213e0*/  IMAD.MOV.U32 R78, RZ, RZ, R83 ;  /* 0x000000ffff4e7224 */ /* 0x000fe400078e0053 */
[----:B------:R-:W-:Y:S01]  /*213f0*/  HMMA.16816.F32 R84, R8, R52, R240 ;  /* 0x000000340854723c */ /* 0x000fe200000018f0 */
[----:B------:R-:W-:Y:S01]  /*21400*/  LDSM.16.M88.4 R16, [R183+0x5000] ;  /* 0x00500000b710783b */ /* 0x000fe20000000200 */
[----:B-----5:R-:W-:-:S04]  /*21410*/  FMUL.FTZ R2, R44, R0 ;  /* 0x000000002c027220 */ /* 0x020fc80000410000 */
[----:B------:R5:W2:Y:S01]  /*21420*/  MUFU.TANH R244, R2 ;  /* 0x0000000200f47308 */ /* 0x000aa20000002400 */
[C---:B------:R-:W-:Y:S01]  /*21430*/  HMMA.16816.F32 R12, R8.reuse, R26, R92 ;  /* 0x0000001a080c723c */ /* 0x040fe2000000185c */
[----:B------:R-:W-:Y:S01]  /*21440*/  IMAD.MOV.U32 R243, RZ, RZ, R81 ;  /* 0x000000fffff37224 */ /* 0x000fe200078e0051 */
[----:B------:R-:W2:Y:S04]  /*21450*/  LDSM.16.M88.4 R24, [R183+0x4800] ;  /* 0x00480000b718783b */ /* 0x000ea80000000200 */
[----:B------:R-:W-:Y:S01]  /*21460*/  HMMA.16816.F32 R92, R8, R54, R236 ;  /* 0x00000036085c723c */ /* 0x000fe200000018ec */
[----:B------:R-:W2:Y:S01]  /*21470*/  LDSM.16.M88.4 R52, [R183+0x5800] ;  /* 0x00580000b734783b */ /* 0x000ea20000000200 */
[----:B-----5:R-:W-:-:S04]  /*21480*/  FMUL.FTZ R2, R45, R0 ;  /* 0x000000002d027220 */ /* 0x020fc80000410000 */
[----:B------:R5:W-:Y:S01]  /*21490*/  MUFU.TANH R240, R2 ;  /* 0x0000000200f07308 */ /* 0x000be20000002400 */
[----:B---3--:R-:W-:Y:S01]  /*214a0*/  HMMA.16816.F32 R88, R8, R48, R232 ;  /* 0x000000300858723c */ /* 0x008fe200000018e8 */
[----:B-----5:R-:W-:-:S06]  /*214b0*/  FMUL.FTZ R2, R46, R0 ;  /* 0x000000002e027220 */ /* 0x020fcc0000410000 */
[----:B------:R3:W5:Y:S01]  /*214c0*/  MUFU.TANH R236, R2 ;  /* 0x0000000200ec7308 */ /* 0x0007620000002400 */
[----:B------:R-:W-:Y:S01]  /*214d0*/  HMMA.16816.F32 R80, R8, R50, R224 ;  /* 0x000000320850723c */ /* 0x000fe200000018e0 */
[----:B---3--:R-:W-:-:S06]  /*214e0*/  FMUL.FTZ R2, R47, R0 ;  /* 0x000000002f027220 */ /* 0x008fcc0000410000 */
[----:B------:R3:W-:Y:S01]  /*214f0*/  MUFU.TANH R232, R2 ;  /* 0x0000000200e87308 */ /* 0x0007e20000002400 */
[----:B------:R-:W-:Y:S02]  /*21500*/  IMAD.MOV.U32 R233, RZ, RZ, R201 ;  /* 0x000000ffffe97224 */ /* 0x000fe400078e00c9 */
[----:B---3--:R-:W-:-:S05]  /*21510*/  FMUL.FTZ R2, R32, R0 ;  /* 0x0000000020027220 */ /* 0x008fca0000410000 */
[----:B------:R3:W5:Y:S02]  /*21520*/  MUFU.TANH R224, R2 ;  /* 0x0000000200e07308 */ /* 0x0007640000002400 */
[----:B---3--:R-:W-:-:S06]  /*21530*/  FMUL.FTZ R2, R33, R0 ;  /* 0x0000000021027220 */ /* 0x008fcc0000410000 */
[----:B------:R3:W-:Y:S01]  /*21540*/  MUFU.TANH R227, R2 ;  /* 0x0000000200e37308 */ /* 0x0007e20000002400 */
[----:B------:R-:W-:Y:S01]  /*21550*/  MOV R235, R136 ;  /* 0x0000008800eb7202 */ /* 0x000fe20000000f00 */
[----:B---3--:R-:W-:-:S06]  /*21560*/  FMUL.FTZ R2, R34, R0 ;  /* 0x0000000022027220 */ /* 0x008fcc0000410000 */
[----:B------:R3:W5:Y:S01]  /*21570*/  MUFU.TANH R201, R2 ;  /* 0x0000000200c97308 */ /* 0x0007620000002400 */
[----:B----4-:R-:W-:Y:S01]  /*21580*/  HMMA.16816.F32 R72, R8, R40, R228 ;  /* 0x000000280848723c */ /* 0x010fe200000018e4 */
[----:B------:R-:W-:Y:S01]  /*21590*/  MOV R234, R64 ;  /* 0x0000004000ea7202 */ /* 0x000fe20000000f00 */
[----:B---3--:R-:W-:-:S05]  /*215a0*/  FMUL.FTZ R2, R35, R0 ;  /* 0x0000000023027220 */ /* 0x008fca0000410000 */
[----:B------:R3:W-:Y:S01]  /*215b0*/  MUFU.TANH R225, R2 ;  /* 0x0000000200e17308 */ /* 0x0007e20000002400 */
[----:B------:R-:W-:Y:S01]  /*215c0*/  HMMA.16816.F32 R68, R8, R42, R216 ;  /* 0x0000002a0844723c */ /* 0x000fe200000018d8 */
[----:B------:R-:W4:Y:S06]  /*215d0*/  LDSM.16.M88.4 R40, [R183+0x6800] ;  /* 0x00680000b728783b */ /* 0x000f2c0000000200 */
[----:B------:R-:W-:Y:S02]  /*215e0*/  IMAD.MOV.U32 R218, RZ, RZ, R67 ;  /* 0x000000ffffda7224 */ /* 0x000fe400078e0043 */
[----:B---3--:R-:W-:-:S04]  /*215f0*/  FMUL.FTZ R2, R12, R0 ;  /* 0x000000000c027220 */ /* 0x008fc80000410000 */
[----:B------:R3:W5:Y:S01]  /*21600*/  MUFU.TANH R136, R2 ;  /* 0x0000000200887308 */ /* 0x0007620000002400 */
[----:B-1----:R-:W-:Y:S01]  /*21610*/  HMMA.16816.F32 R64, R8, R28, R220 ;  /* 0x0000001c0840723c */ /* 0x002fe200000018dc */
[----:B------:R-:W-:Y:S01]  /*21620*/  MOV R239, R133 ;  /* 0x0000008500ef7202 */ /* 0x000fe20000000f00 */
[----:B------:R-:W-:Y:S01]  /*21630*/  IMAD.MOV.U32 R226, RZ, RZ, R63 ;  /* 0x000000ffffe27224 */ /* 0x000fe200078e003f */
[----:B------:R-:W-:Y:S01]  /*21640*/  MOV R230, R62 ;  /* 0x0000003e00e67202 */ /* 0x000fe20000000f00 */
[----:B---3--:R-:W-:-:S04]  /*21650*/  FMUL.FTZ R2, R13, R0 ;  /* 0x000000000d027220 */ /* 0x008fc80000410000 */
[----:B------:R1:W-:Y:S01]  /*21660*/  MUFU.TANH R223, R2 ;  /* 0x0000000200df7308 */ /* 0x0003e20000002400 */
[----:B------:R-:W-:Y:S02]  /*21670*/  IMAD.MOV.U32 R231, RZ, RZ, R61 ;  /* 0x000000ffffe77224 */ /* 0x000fe400078e003d */
[----:B------:R-:W-:Y:S02]  /*21680*/  IMAD.MOV.U32 R220, RZ, RZ, R60 ;  /* 0x000000ffffdc7224 */ /* 0x000fe400078e003c */
[----:B------:R-:W-:Y:S01]  /*21690*/  HMMA.16816.F32 R60, R8, R30, R212 ;  /* 0x0000001e083c723c */ /* 0x000fe200000018d4 */
[----:B------:R-:W3:Y:S01]  /*216a0*/  S2R R215, SR_TID.X ;  /* 0x0000000000d77919 */ /* 0x000ee20000002100 */
[----:B-1----:R-:W-:-:S04]  /*216b0*/  FMUL.FTZ R2, R14, R0 ;  /* 0x000000000e027220 */ /* 0x002fc80000410000 */
[----:B------:R1:W5:Y:S01]  /*216c0*/  MUFU.TANH R133, R2 ;  /* 0x0000000200857308 */ /* 0x0003620000002400 */
[----:B------:R-:W-:Y:S01]  /*216d0*/  IMAD.MOV.U32 R216, RZ, RZ, R58 ;  /* 0x000000ffffd87224 */ /* 0x000fe200078e003a */
[----:B------:R-:W-:Y:S01]  /*216e0*/  MOV R222, R56 ;  /* 0x0000003800de7202 */ /* 0x000fe20000000f00 */
[----:B------:R-:W-:Y:S01]  /*216f0*/  IMAD.MOV.U32 R221, RZ, RZ, R57 ;  /* 0x000000ffffdd7224 */ /* 0x000fe200078e0039 */
[----:B--2---:R-:W-:Y:S01]  /*21700*/  HMMA.16816.F32 R48, R8, R24, R208 ;  /* 0x000000180830723c */ /* 0x004fe200000018d0 */
[----:B------:R-:W-:Y:S01]  /*21710*/  LDSM.16.M88.4 R56, [R183+0x6000] ;  /* 0x00600000b738783b */ /* 0x000fe20000000200 */
[----:B------:R-:W-:-:S04]  /*21720*/  IMAD.MOV.U32 R241, RZ, RZ, R119 ;  /* 0x000000fffff17224 */ /* 0x000fc800078e0077 */
[C---:B------:R-:W-:Y:S01]  /*21730*/  HMMA.16816.F32 R44, R8.reuse, R26, R196 ;  /* 0x0000001a082c723c */ /* 0x040fe200000018c4 */
[----:B-1----:R-:W-:Y:S02]  /*21740*/  FMUL.FTZ R2, R15, R0 ;  /* 0x000000000f027220 */ /* 0x002fe40000410000 */
[----:B------:R-:W1:Y:S02]  /*21750*/  LDSM.16.M88.4 R12, [R183+0x7800] ;  /* 0x00780000b70c783b */ /* 0x000e640000000200 */
[----:B------:R2:W-:Y:S01]  /*21760*/  MUFU.TANH R219, R2 ;  /* 0x0000000200db7308 */ /* 0x0005e20000002400 */
[C---:B------:R-:W-:Y:S06]  /*21770*/  HMMA.16816.F32 R32, R8.reuse, R16, R204 ;  /* 0x000000100820723c */ /* 0x040fec00000018cc */
[C---:B------:R-:W-:Y:S01]  /*21780*/  HMMA.16816.F32 R24, R8.reuse, R18, R120 ;  /* 0x000000120818723c */ /* 0x040fe20000001878 */
[----:B------:R-:W5:Y:S05]  /*21790*/  LDSM.16.M88.4 R16, [R183+0x7000] ;  /* 0x00700000b710783b */ /* 0x000f6a0000000200 */
[----:B------:R-:W-:Y:S01]  /*217a0*/  HMMA.16816.F32 R28, R8, R52, R176 ;  /* 0x00000034081c723c */ /* 0x000fe200000018b0 */
[----:B------:R-:W-:-:S05]  /*217b0*/  IMAD.MOV.U32 R242, RZ, RZ, R117 ;  /* 0x000000fffff27224 */ /* 0x000fca00078e0075 */
[C---:B----4-:R-:W-:Y:S01]  /*217c0*/  HMMA.16816.F32 R112, R8.reuse, R42, R112 ;  /* 0x0000002a0870723c */ /* 0x050fe20000001870 */
[----:B--2---:R-:W-:Y:S01]  /*217d0*/  FMUL.FTZ R2, R84, R0 ;  /* 0x0000000054027220 */ /* 0x004fe20000410000 */
[----:B---3--:R-:W-:Y:S02]  /*217e0*/  IMAD.SHL.U32 R215, R215, 0x2, RZ ;  /* 0x00000002d7d77824 */ /* 0x008fe400078e00ff */
[----:B------:R-:W-:Y:S01]  /*217f0*/  IMAD.MOV.U32 R214, RZ, RZ, R3 ;  /* 0x000000ffffd67224 */ /* 0x000fe200078e0003 */
[----:B------:R2:W3:Y:S01]  /*21800*/  MUFU.TANH R119, R2 ;  /* 0x0000000200777308 */ /* 0x0004e20000002400 */
[----:B------:R-:W-:Y:S01]  /*21810*/  HMMA.16816.F32 R52, R8, R54, R192 ;  /* 0x000000360834723c */ /* 0x000fe200000018c0 */
[----:B------:R-:W-:Y:S02]  /*21820*/  IMAD.MOV.U32 R211, RZ, RZ, R78 ;  /* 0x000000ffffd37224 */ /* 0x000fe400078e004e */
[----:B------:R-:W-:-:S03]  /*21830*/  IMAD.MOV.U32 R210, RZ, RZ, R79 ;  /* 0x000000ffffd27224 */ /* 0x000fc600078e004f */
[----:B-1----:R-:W-:Y:S01]  /*21840*/  HMMA.16816.F32 R96, R8, R14, R96 ;  /* 0x0000000e0860723c */ /* 0x002fe20000001860 */
[----:B------:R-:W-:-:S05]  /*21850*/  IMAD.MOV.U32 R212, RZ, RZ, R4 ;  /* 0x000000ffffd47224 */ /* 0x000fca00078e0004 */
[----:B------:R-:W-:Y:S01]  /*21860*/  HMMA.16816.F32 R100, R8, R12, R100 ;  /* 0x0000000c0864723c */ /* 0x000fe20000001864 */
[----:B--2---:R-:W-:Y:S01]  /*21870*/  FMUL.FTZ R2, R85, R0 ;  /* 0x0000000055027220 */ /* 0x004fe20000410000 */
[----:B------:R-:W-:Y:S01]  /*21880*/  MOV R228, R6 ;  /* 0x0000000600e47202 */ /* 0x000fe20000000f00 */
[----:B------:R-:W-:Y:S02]  /*21890*/  IMAD.MOV.U32 R237, RZ, RZ, R21 ;  /* 0x000000ffffed7224 */ /* 0x000fe400078e0015 */
[-C--:B------:R-:W-:Y:S01]  /*218a0*/  FMUL.FTZ R93, R93, R0.reuse ;  /* 0x000000005d5d7220 */ /* 0x080fe20000410000 */
[----:B------:R1:W-:Y:S01]  /*218b0*/  MUFU.TANH R217, R2 ;  /* 0x0000000200d97308 */ /* 0x0003e20000002400 */
[----:B------:R-:W-:Y:S01]  /*218c0*/  FMUL.FTZ R42, R50, R0 ;  /* 0x00000000322a7220 */ /* 0x000fe20000410000 */
[----:B------:R-:W-:Y:S01]  /*218d0*/  MOV R238, R36 ;  /* 0x0000002400ee7202 */ /* 0x000fe20000000f00 */
[----:B------:R-:W-:Y:S01]  /*218e0*/  FMUL.FTZ R94, R94, R0 ;  /* 0x000000005e5e7220 */ /* 0x000fe20000410000 */
[----:B------:R-:W-:-:S02]  /*218f0*/  IMAD.MOV.U32 R229, RZ, RZ, R20 ;  /* 0x000000ffffe57224 */ /* 0x000fc400078e0014 */
[-C--:B------:R-:W-:Y:S01]  /*21900*/  FMUL.FTZ R32, R32, R0.reuse ;  /* 0x0000000020207220 */ /* 0x080fe20000410000 */
[-C--:B------:R-:W-:Y:S01]  /*21910*/  FMUL.FTZ R65, R65, R0.reuse ;  /* 0x0000000041417220 */ /* 0x080fe20000410000 */
[-C--:B------:R-:W-:Y:S01]  /*21920*/  FMUL.FTZ R67, R67, R0.reuse ;  /* 0x0000000043437220 */ /* 0x080fe20000410000 */
[----:B------:R-:W-:Y:S01]  /*21930*/  FMUL.FTZ R51, R51, R0 ;  /* 0x0000000033337220 */ /* 0x000fe20000410000 */
[----:B------:R-:W-:-:S04]  /*21940*/  DEPBAR.LE SB0, 0x0 ;  /* 0x000080000000791a */ /* 0x000fc80000000000 */
[----:B-1----:R-:W-:-:S04]  /*21950*/  FMUL.FTZ R2, R86, R0 ;  /* 0x0000000056027220 */ /* 0x002fc80000410000 */
[----:B------:R1:W2:Y:S01]  /*21960*/  MUFU.TANH R117, R2 ;  /* 0x0000000200757308 */ /* 0x0002a20000002400 */
[-C--:B------:R-:W-:Y:S01]  /*21970*/  FMUL.FTZ R50, R45, R0.reuse ;  /* 0x000000002d327220 */ /* 0x080fe20000410000 */
[-C--:B------:R-:W-:Y:S01]  /*21980*/  FMUL.FTZ R45, R54, R0.reuse ;  /* 0x00000000362d7220 */ /* 0x080fe20000410000 */
[----:B------:R-:W-:Y:S02]  /*21990*/  IMAD.MOV.U32 R54, RZ, RZ, R226 ;  /* 0x000000ffff367224 */ /* 0x000fe400078e00e2 */
[----:B-1----:R-:W-:-:S04]  /*219a0*/  FMUL.FTZ R2, R87, R0 ;  /* 0x0000000057027220 */ /* 0x002fc80000410000 */
[----:B------:R1:W-:Y:S01]  /*219b0*/  MUFU.TANH R213, R2 ;  /* 0x0000000200d57308 */ /* 0x0003e20000002400 */
[----:B------:R-:W4:Y:S01]  /*219c0*/  S2R R226, SR_TID.X ;  /* 0x0000000000e27919 */ /* 0x000f220000002100 */
[-C--:B------:R-:W-:Y:S01]  /*219d0*/  FMUL.FTZ R3, R82, R0.reuse ;  /* 0x0000000052037220 */ /* 0x080fe20000410000 */
[----:B-1----:R-:W-:-:S05]  /*219e0*/  FMUL.FTZ R2, R92, R0 ;  /* 0x000000005c027220 */ /* 0x002fca0000410000 */
[----:B------:R1:W2:Y:S01]  /*219f0*/  MUFU.TANH R92, R2 ;  /* 0x00000002005c7308 */ /* 0x0002a20000002400 */
[----:B------:R-:W-:Y:S01]  /*21a00*/  SHF.L.U32 R14, R243, 0x8, RZ ;  /* 0x00000008f30e7819 */ /* 0x000fe200000006ff */
[----:B------:R-:W-:Y:S01]  /*21a10*/  HMMA.16816.F32 R84, R8, R40, R172 ;  /* 0x000000280854723c */ /* 0x000fe200000018ac */
[----:B------:R-:W-:Y:S01]  /*21a20*/  LOP3.LUT R215, R215, 0x6, RZ, 0xc0, !PT ;  /* 0x00000006d7d77812 */ /* 0x000fe200078ec0ff */
[----:B-1----:R-:W-:-:S04]  /*21a30*/  FMUL.FTZ R2, R95, R0 ;  /* 0x000000005f027220 */ /* 0x002fc80000410000 */
[----:B------:R1:W-:Y:S01]  /*21a40*/  MUFU.TANH R205, R2 ;  /* 0x0000000200cd7308 */ /* 0x0003e20000002400 */
[-C--:B------:R-:W-:Y:S01]  /*21a50*/  FMUL.FTZ R41, R44, R0.reuse ;  /* 0x000000002c297220 */ /* 0x080fe20000410000 */
[----:B------:R-:W-:Y:S06]  /*21a60*/  HMMA.16816.F32 R76, R8, R56, R124 ;  /* 0x00000038084c723c */ /* 0x000fec000000187c */
[----:B------:R3:W-:Y:S01]  /*21a70*/  MUFU.TANH R44, R3 ;  /* 0x00000003002c7308 */ /* 0x0007e20000002400 */
[----:B-1----:R-:W-:-:S07]  /*21a80*/  FMUL.FTZ R2, R88, R0 ;  /* 0x0000000058027220 */ /* 0x002fce0000410000 */
[----:B------:R1:W-:Y:S01]  /*21a90*/  MUFU.TANH R88, R2 ;  /* 0x0000000200587308 */ /* 0x0003e20000002400 */
[----:B------:R-:W-:Y:S01]  /*21aa0*/  HMMA.16816.F32 R56, R8, R58, R128 ;  /* 0x0000003a0838723c */ /* 0x000fe20000001880 */
[----:B---3--:R-:W-:-:S05]  /*21ab0*/  LOP3.LUT R3, R14, 0x8, R215, 0xfe, !PT ;  /* 0x000000080e037812 */ /* 0x008fca00078efed7 */
[----:B-----5:R-:W-:Y:S01]  /*21ac0*/  HMMA.16816.F32 R108, R8, R16, R108 ;  /* 0x00000010086c723c */ /* 0x020fe2000000186c */
[----:B------:R-:W-:Y:S01]  /*21ad0*/  ISETP.GE.AND P5, PT, R3, R7, PT ;  /* 0x000000070300720c */ /* 0x000fe20003fa6270 */
[----:B-1----:R-:W-:-:S04]  /*21ae0*/  FMUL.FTZ R2, R89, R0 ;  /* 0x0000000059027220 */ /* 0x002fc80000410000 */
[----:B------:R-:W-:Y:S01]  /*21af0*/  HMMA.16816.F32 R104, R8, R18, R104 ;  /* 0x000000120868723c */ /* 0x000fe20000001868 */
[----:B------:R1:W-:Y:S01]  /*21b00*/  MUFU.TANH R204, R2 ;  /* 0x0000000200cc7308 */ /* 0x0003e20000002400 */
[----:B------:R-:W-:Y:S02]  /*21b10*/  ISETP.GE.AND P4, PT, R3, R5, PT ;  /* 0x000000050300720c */ /* 0x000fe40003f86270 */
[----:B------:R-:W-:-:S03]  /*21b20*/  I2FP.F32.S32 R3, R3 ;  /* 0x0000000300037245 */ /* 0x000fc60000201400 */
[-C--:B------:R-:W-:Y:S01]  /*21b30*/  FMUL.FTZ R8, R80, R0.reuse ;  /* 0x0000000050087220 */ /* 0x080fe20000410000 */
[-C--:B------:R-:W-:Y:S01]  /*21b40*/  FMUL.FTZ R4, R81, R0.reuse ;  /* 0x0000000051047220 */ /* 0x080fe20000410000 */
[----:B------:R-:W-:Y:S01]  /*21b50*/  FFMA.FTZ R10, R132, R3, R210 ;  /* 0x00000003840a7223 */ /* 0x000fe200000100d2 */
[----:B-1----:R-:W-:-:S04]  /*21b60*/  FMUL.FTZ R2, R90, R0 ;  /* 0x000000005a027220 */ /* 0x002fc80000410000 */
[----:B------:R1:W-:Y:S01]  /*21b70*/  MUFU.TANH R80, R2 ;  /* 0x0000000200507308 */ /* 0x0003e20000002400 */
[-C--:B------:R-:W-:Y:S01]  /*21b80*/  FMUL.FTZ R11, R73, R0.reuse ;  /* 0x00000000490b7220 */ /* 0x080fe20000410000 */
[----:B------:R-:W-:Y:S01]  /*21b90*/  FSEL R73, R10, -INF , !P5 ;  /* 0xff8000000a497808 */ /* 0x000fe20006800000 */
[----:B------:R-:W-:-:S05]  /*21ba0*/  FMUL.FTZ R6, R72, R0 ;  /* 0x0000000048067220 */ /* 0x000fca0000410000 */
[----:B------:R3:W-:Y:S01]  /*21bb0*/  MUFU.TANH R175, R4 ;  /* 0x0000000400af7308 */ /* 0x0007e20000002400 */
[----:B-1----:R-:W-:-:S07]  /*21bc0*/  FMUL.FTZ R2, R83, R0 ;  /* 0x0000000053027220 */ /* 0x002fce0000410000 */
[----:B------:R1:W-:Y:S01]  /*21bd0*/  MUFU.TANH R126, R2 ;  /* 0x00000002007e7308 */ /* 0x0003e20000002400 */
[----:B---3--:R-:W-:Y:S01]  /*21be0*/  LOP3.LUT R4, R14, 0x18, R215, 0xfe, !PT ;  /* 0x000000180e047812 */ /* 0x008fe200078efed7 */
[----:B------:R-:W-:-:S03]  /*21bf0*/  FMUL.FTZ R43, R46, R0 ;  /* 0x000000002e2b7220 */ /* 0x000fc60000410000 */
[----:B------:R-:W-:Y:S01]  /*21c00*/  I2FP.F32.S32 R10, R4 ;  /* 0x00000004000a7245 */ /* 0x000fe20000201400 */
[----:B------:R-:W-:Y:S01]  /*21c10*/  FMUL.FTZ R21, R60, R0 ;  /* 0x000000003c157220 */ /* 0x000fe20000410000 */
[----:B-1----:R-:W-:-:S04]  /*21c20*/  LOP3.LUT R2, R14, 0x10, R215, 0xfe, !PT ;  /* 0x000000100e027812 */ /* 0x002fc800078efed7 */
[C---:B------:R-:W-:Y:S02]  /*21c30*/  ISETP.GE.AND P6, PT, R2.reuse, R7, PT ;  /* 0x000000070200720c */ /* 0x040fe40003fc6270 */
[----:B------:R-:W-:Y:S02]  /*21c40*/  ISETP.GE.AND P2, PT, R2, R5, PT ;  /* 0x000000050200720c */ /* 0x000fe40003f46270 */
[----:B------:R-:W-:Y:S01]  /*21c50*/  I2FP.F32.S32 R2, R2 ;  /* 0x0000000200027245 */ /* 0x000fe20000201400 */
[-C--:B------:R-:W-:Y:S01]  /*21c60*/  FMUL.FTZ R46, R24, R0.reuse ;  /* 0x00000000182e7220 */ /* 0x080fe20000410000 */
[----:B------:R-:W-:Y:S01]  /*21c70*/  FMUL.FTZ R9, R91, R0 ;  /* 0x000000005b097220 */ /* 0x000fe20000410000 */
[----:B------:R1:W-:Y:S01]  /*21c80*/  MUFU.TANH R60, R8 ;  /* 0x00000008003c7308 */ /* 0x0003e20000002400 */
[C---:B------:R-:W-:Y:S02]  /*21c90*/  ISETP.GE.AND P3, PT, R4.reuse, R7, PT ;  /* 0x000000070400720c */ /* 0x040fe40003f66270 */
[----:B------:R-:W-:Y:S01]  /*21ca0*/  ISETP.GE.AND P5, PT, R4, R5, PT ;  /* 0x000000050400720c */ /* 0x000fe20003fa6270 */
[CC--:B------:R-:W-:Y:S01]  /*21cb0*/  FFMA.FTZ R4, R132.reuse, R10.reuse, R220 ;  /* 0x0000000a84047223 */ /* 0x0c0fe200000100dc */
[----:B------:R-:W-:-:S03]  /*21cc0*/  FFMA.FTZ R10, R132, R10, R249 ;  /* 0x0000000a840a7223 */ /* 0x000fc600000100f9 */
[----:B------:R3:W-:Y:S01]  /*21cd0*/  MUFU.TANH R24, R6 ;  /* 0x0000000600187308 */ /* 0x0007e20000002400 */
[----:B----4-:R-:W-:Y:S01]  /*21ce0*/  SHF.L.U32 R249, R226, 0x1, RZ ;  /* 0x00000001e2f97819 */ /* 0x010fe200000006ff */
[-C--:B------:R-:W-:Y:S01]  /*21cf0*/  FMUL.FTZ R15, R75, R0.reuse ;  /* 0x000000004b0f7220 */ /* 0x080fe20000410000 */
[----:B------:R-:W-:Y:S01]  /*21d00*/  FMUL.FTZ R82, R71, R0 ;  /* 0x0000000047527220 */ /* 0x000fe20000410000 */
[----:B-1----:R-:W-:-:S04]  /*21d10*/  FFMA.FTZ R8, R132, R2, R212 ;  /* 0x0000000284087223 */ /* 0x002fc800000100d4 */
[----:B------:R1:W-:Y:S01]  /*21d20*/  MUFU.TANH R193, R9 ;  /* 0x0000000900c17308 */ /* 0x0003e20000002400 */
[----:B------:R-:W-:Y:S01]  /*21d30*/  LOP3.LUT R249, R249, 0x6, RZ, 0xc0, !PT ;  /* 0x00000006f9f97812 */ /* 0x000fe200078ec0ff */
[----:B---3--:R-:W-:Y:S01]  /*21d40*/  FFMA.FTZ R6, R132, R3, R211 ;  /* 0x0000000384067223 */ /* 0x008fe200000100d3 */
[--C-:B------:R-:W-:Y:S02]  /*21d50*/  LOP3.LUT R3, R14, 0x20, R215.reuse, 0xfe, !PT ;  /* 0x000000200e037812 */ /* 0x100fe400078efed7 */
[----:B------:R-:W-:Y:S02]  /*21d60*/  FSEL R75, R8, -INF , !P6 ;  /* 0xff800000084b7808 */ /* 0x000fe40007000000 */
[----:B------:R-:W-:Y:S02]  /*21d70*/  FSEL R71, R6, -INF , !P4 ;  /* 0xff80000006477808 */ /* 0x000fe40006000000 */
[----:B------:R-:W-:Y:S01]  /*21d80*/  ISETP.GE.AND P4, PT, R3, R7, PT ;  /* 0x000000070300720c */ /* 0x000fe20003f86270 */
[----:B-1----:R-:W-:Y:S01]  /*21d90*/  FFMA.FTZ R9, R132, R2, R214 ;  /* 0x0000000284097223 */ /* 0x002fe200000100d6 */
[----:B------:R-:W-:-:S02]  /*21da0*/  LOP3.LUT R2, R14, 0x28, R215, 0xfe, !PT ;  /* 0x000000280e027812 */ /* 0x000fc400078efed7 */
[----:B------:R-:W-:Y:S02]  /*21db0*/  ISETP.GE.AND P6, PT, R3, R5, PT ;  /* 0x000000050300720c */ /* 0x000fe40003fc6270 */
[----:B------:R-:W-:Y:S02]  /*21dc0*/  I2FP.F32.S32 R3, R3 ;  /* 0x0000000300037245 */ /* 0x000fe40000201400 */
[----:B------:R-:W-:Y:S02]  /*21dd0*/  FSEL R72, R9, -INF , !P2 ;  /* 0xff80000009487808 */ /* 0x000fe40005000000 */
[----:B------:R-:W-:Y:S01]  /*21de0*/  FSEL R89, R4, -INF , !P3 ;  /* 0xff80000004597808 */ /* 0x000fe20005800000 */
[----:B------:R1:W-:Y:S01]  /*21df0*/  MUFU.TANH R125, R11 ;  /* 0x0000000b007d7308 */ /* 0x0003e20000002400 */
[C---:B------:R-:W-:Y:S02]  /*21e00*/  ISETP.GE.AND P2, PT, R2.reuse, R7, PT ;  /* 0x000000070200720c */ /* 0x040fe40003f46270 */
[----:B------:R-:W-:-:S02]  /*21e10*/  ISETP.GE.AND P3, PT, R2, R5, PT ;  /* 0x000000050200720c */ /* 0x000fc40003f66270 */
[----:B------:R-:W-:Y:S01]  /*21e20*/  LOP3.LUT R4, R14, 0x30, R249, 0xfe, !PT ;  /* 0x000000300e047812 */ /* 0x000fe200078efef9 */
[----:B------:R-:W-:Y:S01]  /*21e30*/  FMUL.FTZ R16, R70, R0 ;  /* 0x0000000046107220 */ /* 0x000fe20000410000 */
[----:B------:R-:W-:Y:S02]  /*21e40*/  I2FP.F32.S32 R2, R2 ;  /* 0x0000000200027245 */ /* 0x000fe40000201400 */
[----:B------:R-:W-:Y:S02]  /*21e50*/  FSEL R70, R10, -INF , !P5 ;  /* 0xff8000000a467808 */ /* 0x000fe40006800000 */
[----:B------:R-:W-:Y:S01]  /*21e60*/  I2FP.F32.S32 R10, R4 ;  /* 0x00000004000a7245 */ /* 0x000fe20000201400 */
[----:B------:R3:W-:Y:S01]  /*21e70*/  MUFU.TANH R209, R93 ;  /* 0x0000005d00d17308 */ /* 0x0007e20000002400 */
[CC--:B------:R-:W-:Y:S01]  /*21e80*/  FFMA.FTZ R6, R132.reuse, R3.reuse, R247 ;  /* 0x0000000384067223 */ /* 0x0c0fe200000100f7 */
[C---:B-1----:R-:W-:Y:S01]  /*21e90*/  FFMA.FTZ R11, R132.reuse, R3, R248 ;  /* 0x00000003840b7223 */ /* 0x042fe200000100f8 */
[-C--:B------:R-:W-:Y:S01]  /*21ea0*/  FFMA.FTZ R8, R132, R2.reuse, R246 ;  /* 0x0000000284087223 */ /* 0x080fe200000100f6 */
[----:B------:R-:W-:Y:S01]  /*21eb0*/  LOP3.LUT R3, R14, 0x38, R249, 0xfe, !PT ;  /* 0x000000380e037812 */ /* 0x000fe200078efef9 */
[----:B------:R-:W-:Y:S01]  /*21ec0*/  FFMA.FTZ R9, R132, R2, R39 ;  /* 0x0000000284097223 */ /* 0x000fe20000010027 */
[----:B------:R-:W-:Y:S01]  /*21ed0*/  ISETP.GE.AND P5, PT, R4, R7, PT ;  /* 0x000000070400720c */ /* 0x000fe20003fa6270 */
[----:B------:R-:W-:Y:S01]  /*21ee0*/  FMUL.FTZ R81, R69, R0 ;  /* 0x0000000045517220 */ /* 0x000fe20000410000 */
[----:B------:R-:W-:-:S02]  /*21ef0*/  LOP3.LUT R2, R14, 0x40, R249, 0xfe, !PT ;  /* 0x000000400e027812 */ /* 0x000fc400078efef9 */
[----:B------:R-:W-:Y:S02]  /*21f00*/  FSEL R69, R6, -INF , !P6 ;  /* 0xff80000006457808 */ /* 0x000fe40007000000 */
[----:B---3--:R-:W-:Y:S02]  /*21f10*/  FSEL R93, R11, -INF , !P4 ;  /* 0xff8000000b5d7808 */ /* 0x008fe40006000000 */
[----:B------:R-:W-:Y:S01]  /*21f20*/  ISETP.GE.AND P4, PT, R4, R5, PT ;  /* 0x000000050400720c */ /* 0x000fe20003f86270 */
[----:B------:R-:W-:Y:S01]  /*21f30*/  FFMA.FTZ R4, R132, R10, R38 ;  /* 0x0000000a84047223 */ /* 0x000fe20000010026 */
[----:B------:R-:W-:Y:S01]  /*21f40*/  FSEL R95, R8, -INF , !P2 ;  /* 0xff800000085f7808 */ /* 0x000fe20005000000 */
[----:B------:R-:W-:Y:S01]  /*21f50*/  FMUL.FTZ R13, R68, R0 ;  /* 0x00000000440d7220 */ /* 0x000fe20000410000 */
[C---:B------:R-:W-:Y:S02]  /*21f60*/  ISETP.GE.AND P6, PT, R3.reuse, R7, PT ;  /* 0x000000070300720c */ /* 0x040fe40003fc6270 */
[----:B------:R-:W-:Y:S01]  /*21f70*/  ISETP.GE.AND P2, PT, R3, R5, PT ;  /* 0x000000050300720c */ /* 0x000fe20003f46270 */
[----:B------:R-:W-:Y:S01]  /*21f80*/  FFMA.FTZ R10, R132, R10, R245 ;  /* 0x0000000a840a7223 */ /* 0x000fe200000100f5 */
[----:B------:R-:W-:-:S02]  /*21f90*/  I2FP.F32.S32 R3, R3 ;  /* 0x0000000300037245 */ /* 0x000fc40000201400 */
[----:B------:R-:W-:Y:S02]  /*21fa0*/  FSEL R68, R9, -INF , !P3 ;  /* 0xff80000009447808 */ /* 0x000fe40005800000 */
[----:B------:R-:W-:Y:S02]  /*21fb0*/  FSEL R121, R4, -INF , !P5 ;  /* 0xff80000004797808 */ /* 0x000fe40006800000 */
[C---:B------:R-:W-:Y:S02]  /*21fc0*/  ISETP.GE.AND P3, PT, R2.reuse, R7, PT ;  /* 0x000000070200720c */ /* 0x040fe40003f66270 */
[----:B------:R-:W-:Y:S02]  /*21fd0*/  ISETP.GE.AND P5, PT, R2, R5, PT ;  /* 0x000000050200720c */ /* 0x000fe40003fa6270 */
[----:B------:R-:W-:Y:S02]  /*21fe0*/  I2FP.F32.S32 R2, R2 ;  /* 0x0000000200027245 */ /* 0x000fe40000201400 */
[--C-:B------:R-:W-:Y:S01]  /*21ff0*/  LOP3.LUT R4, R14, 0x48, R249.reuse, 0xfe, !PT ;  /* 0x000000480e047812 */ /* 0x100fe200078efef9 */
[----:B------:R-:W-:Y:S01]  /*22000*/  FMUL.FTZ R36, R62, R0 ;  /* 0x000000003e247220 */ /* 0x000fe20000410000 */
[-C--:B------:R-:W-:Y:S01]  /*22010*/  FFMA.FTZ R11, R132, R3.reuse, R244 ;  /* 0x00000003840b7223 */ /* 0x080fe200000100f4 */
[----:B------:R-:W-:Y:S01]  /*22020*/  FSEL R62, R10, -INF , !P4 ;  /* 0xff8000000a3e7808 */ /* 0x000fe20006000000 */
[C---:B------:R-:W-:Y:S01]  /*22030*/  FFMA.FTZ R6, R132.reuse, R3, R236 ;  /* 0x0000000384067223 */ /* 0x040fe200000100ec */
[----:B------:R-:W-:Y:S01]  /*22040*/  I2FP.F32.S32 R10, R4 ;  /* 0x00000004000a7245 */ /* 0x000fe20000201400 */
[----:B------:R-:W-:Y:S01]  /*22050*/  FFMA.FTZ R8, R132, R2, R224 ;  /* 0x0000000284087223 */ /* 0x000fe200000100e0 */
[----:B------:R-:W1:Y:S01]  /*22060*/  MUFU.TANH R94, R94 ;  /* 0x0000005e005e7308 */ /* 0x000e620000002400 */
[----:B------:R-:W-:Y:S01]  /*22070*/  LOP3.LUT R3, R14, 0x50, R249, 0xfe, !PT ;  /* 0x000000500e037812 */ /* 0x000fe200078efef9 */
[-C--:B------:R-:W-:Y:S01]  /*22080*/  FMUL.FTZ R17, R64, R0.reuse ;  /* 0x0000000040117220 */ /* 0x080fe20000410000 */
[----:B------:R-:W-:Y:S01]  /*22090*/  FSEL R120, R11, -INF , !P6 ;  /* 0xff8000000b787808 */ /* 0x000fe20007000000 */
[----:B------:R-:W-:Y:S01]  /*220a0*/  FMUL.FTZ R64, R61, R0 ;  /* 0x000000003d407220 */ /* 0x000fe20000410000 */
[----:B------:R-:W-:Y:S01]  /*220b0*/  ISETP.GE.AND P4, PT, R4, R7, PT ;  /* 0x000000070400720c */ /* 0x000fe20003f86270 */
[----:B------:R-:W-:Y:S01]  /*220c0*/  FFMA.FTZ R9, R132, R2, R201 ;  /* 0x0000000284097223 */ /* 0x000fe200000100c9 */
[----:B------:R-:W-:Y:S01]  /*220d0*/  ISETP.GE.AND P6, PT, R4, R5, PT ;  /* 0x000000050400720c */ /* 0x000fe20003fc6270 */
[----:B------:R-:W-:Y:S01]  /*220e0*/  FFMA.FTZ R4, R132, R10, R136 ;  /* 0x0000000a84047223 */ /* 0x000fe20000010088 */
[----:B------:R-:W-:-:S02]  /*220f0*/  FSEL R61, R6, -INF , !P2 ;  /* 0xff800000063d7808 */ /* 0x000fc40005000000 */
[----:B------:R-:W-:Y:S02]  /*22100*/  FSEL R122, R8, -INF , !P3 ;  /* 0xff800000087a7808 */ /* 0x000fe40005800000 */
[----:B------:R-:W-:Y:S02]  /*22110*/  LOP3.LUT R2, R14, 0x58, R249, 0xfe, !PT ;  /* 0x000000580e027812 */ /* 0x000fe400078efef9 */
[C---:B------:R-:W-:Y:S02]  /*22120*/  ISETP.GE.AND P2, PT, R3.reuse, R7, PT ;  /* 0x000000070300720c */ /* 0x040fe40003f46270 */
[----:B------:R-:W-:Y:S01]  /*22130*/  ISETP.GE.AND P3, PT, R3, R5, PT ;  /* 0x000000050300720c */ /* 0x000fe20003f66270 */
[----:B------:R-:W-:Y:S01]  /*22140*/  FMUL.FTZ R176, R55, R0 ;  /* 0x0000000037b07220 */ /* 0x000fe20000410000 */
[----:B------:R-:W-:Y:S01]  /*22150*/  I2FP.F32.S32 R3, R3 ;  /* 0x0000000300037245 */ /* 0x000fe20000201400 */
[----:B------:R-:W-:Y:S01]  /*22160*/  FFMA.FTZ R10, R132, R10, R133 ;  /* 0x0000000a840a7223 */ /* 0x000fe20000010085 */
[----:B------:R-:W-:-:S02]  /*22170*/  FSEL R55, R9, -INF , !P5 ;  /* 0xff80000009377808 */ /* 0x000fc40006800000 */
[----:B------:R-:W-:Y:S01]  /*22180*/  FSEL R124, R4, -INF , !P4 ;  /* 0xff800000047c7808 */ /* 0x000fe20006000000 */
[-C--:B------:R-:W-:Y:S01]  /*22190*/  FMUL.FTZ R20, R66, R0.reuse ;  /* 0x0000000042147220 */ /* 0x080fe20000410000 */
[C---:B------:R-:W-:Y:S02]  /*221a0*/  ISETP.GE.AND P5, PT, R2.reuse, R7, PT ;  /* 0x000000070200720c */ /* 0x040fe40003fa6270 */
[----:B------:R-:W-:Y:S02]  /*221b0*/  ISETP.GE.AND P4, PT, R2, R5, PT ;  /* 0x000000050200720c */ /* 0x000fe40003f86270 */
[----:B------:R-:W-:Y:S01]  /*221c0*/  LOP3.LUT R4, R14, 0x60, R249, 0xfe, !PT ;  /* 0x000000600e047812 */ /* 0x000fe200078efef9 */
[----:B------:R-:W-:Y:S01]  /*221d0*/  FMUL.FTZ R66, R63, R0 ;  /* 0x000000003f427220 */ /* 0x000fe20000410000 */
[----:B------:R-:W-:Y:S01]  /*221e0*/  I2FP.F32.S32 R2, R2 ;  /* 0x0000000200027245 */ /* 0x000fe20000201400 */
[-C--:B------:R-:W-:Y:S01]  /*221f0*/  FFMA.FTZ R11, R132, R3.reuse, R119 ;  /* 0x00000003840b7223 */ /* 0x080fe20000010077 */
[----:B------:R-:W-:Y:S01]  /*22200*/  FSEL R63, R10, -INF , !P6 ;  /* 0xff8000000a3f7808 */ /* 0x000fe20007000000 */
[----:B------:R-:W-:Y:S01]  /*22210*/  FMUL.FTZ R12, R74, R0 ;  /* 0x000000004a0c7220 */ /* 0x000fe20000410000 */
[----:B------:R-:W-:Y:S01]  /*22220*/  I2FP.F32.S32 R10, R4 ;  /* 0x00000004000a7245 */ /* 0x000fe20000201400 */
[C---:B--2---:R-:W-:Y:S01]  /*22230*/  FFMA.FTZ R6, R132.reuse, R3, R117 ;  /* 0x0000000384067223 */ /* 0x044fe20000010075 */
[-C--:B------:R-:W-:Y:S01]  /*22240*/  FFMA.FTZ R8, R132, R2.reuse, R92 ;  /* 0x0000000284087223 */ /* 0x080fe2000001005c */
[----:B------:R-:W-:Y:S01]  /*22250*/  FSEL R129, R11, -INF , !P2 ;  /* 0xff8000000b817808 */ /* 0x000fe20005000000 */
[----:B------:R-:W2:Y:S01]  /*22260*/  MUFU.TANH R19, R12 ;  /* 0x0000000c00137308 */ /* 0x000ea20000002400 */
[----:B------:R-:W-:Y:S01]  /*22270*/  LOP3.LUT R3, R14, 0x68, R249, 0xfe, !PT ;  /* 0x000000680e037812 */ /* 0x000fe200078efef9 */
[----:B-1----:R-:W-:Y:S01]  /*22280*/  FFMA.FTZ R9, R132, R2, R94 ;  /* 0x0000000284097223 */ /* 0x002fe2000001005e */
[----:B------:R-:W-:-:S02]  /*22290*/  ISETP.GE.AND P6, PT, R4, R7, PT ;  /* 0x000000070400720c */ /* 0x000fc40003fc6270 */
[----:B------:R-:W-:Y:S01]  /*222a0*/  ISETP.GE.AND P2, PT, R4, R5, PT ;  /* 0x000000050400720c */ /* 0x000fe20003f46270 */
[----:B------:R-:W-:Y:S02]  /*222b0*/  FFMA.FTZ R4, R132, R10, R88 ;  /* 0x0000000a84047223 */ /* 0x000fe40000010058 */
[----:B------:R-:W1:Y:S01]  /*222c0*/  MUFU.TANH R18, R13 ;  /* 0x0000000d00127308 */ /* 0x000e620000002400 */
[-C--:B------:R-:W-:Y:S01]  /*222d0*/  FMUL.FTZ R128, R35, R0.reuse ;  /* 0x0000000023807220 */ /* 0x080fe20000410000 */
[----:B------:R-:W-:Y:S01]  /*222e0*/  LOP3.LUT R2, R14, 0x70, R249, 0xfe, !PT ;  /* 0x000000700e027812 */ /* 0x000fe200078efef9 */
[-C--:B------:R-:W-:Y:S01]  /*222f0*/  FMUL.FTZ R91, R33, R0.reuse ;  /* 0x00000000215b7220 */ /* 0x080fe20000410000 */
[----:B------:R-:W-:Y:S02]  /*22300*/  FSEL R74, R6, -INF , !P3 ;  /* 0xff800000064a7808 */ /* 0x000fe40005800000 */
[----:B------:R-:W-:Y:S01]  /*22310*/  FSEL R131, R8, -INF , !P5 ;  /* 0xff80000008837808 */ /* 0x000fe20006800000 */
[----:B------:R-:W-:Y:S01]  /*22320*/  FMUL.FTZ R33, R34, R0 ;  /* 0x0000000022217220 */ /* 0x000fe20000410000 */
[----:B------:R-:W3:Y:S01]  /*22330*/  MUFU.TANH R35, R16 ;  /* 0x0000001000237308 */ /* 0x000ee20000002400 */
[----:B------:R-:W-:-:S02]  /*22340*/  ISETP.GE.AND P3, PT, R3, R7, PT ;  /* 0x000000070300720c */ /* 0x000fc40003f66270 */
[----:B------:R-:W-:Y:S01]  /*22350*/  ISETP.GE.AND P5, PT, R3, R5, PT ;  /* 0x000000050300720c */ /* 0x000fe20003fa6270 */
[----:B------:R-:W-:Y:S01]  /*22360*/  FFMA.FTZ R10, R132, R10, R80 ;  /* 0x0000000a840a7223 */ /* 0x000fe20000010050 */
[----:B------:R-:W-:Y:S01]  /*22370*/  I2FP.F32.S32 R3, R3 ;  /* 0x0000000300037245 */ /* 0x000fe20000201400 */
[----:B------:R-:W-:Y:S01]  /*22380*/  FMUL.FTZ R177, R29, R0 ;  /* 0x000000001db17220 */ /* 0x000fe20000410000 */
[----:B------:R-:W-:Y:S02]  /*22390*/  FSEL R88, R9, -INF , !P4 ;  /* 0xff80000009587808 */ /* 0x000fe40006000000 */
[----:B------:R-:W-:Y:S01]  /*223a0*/  FSEL R178, R4, -INF , !P6 ;  /* 0xff80000004b27808 */ /* 0x000fe20007000000 */
[----:B------:R-:W4:Y:S01]  /*223b0*/  MUFU.TANH R29, R17 ;  /* 0x00000011001d7308 */ /* 0x000f220000002400 */
[C---:B------:R-:W-:Y:S02]  /*223c0*/  ISETP.GE.AND P4, PT, R2.reuse, R7, PT ;  /* 0x000000070200720c */ /* 0x040fe40003f86270 */
[----:B------:R-:W-:-:S02]  /*223d0*/  ISETP.GE.AND P6, PT, R2, R5, PT ;  /* 0x000000050200720c */ /* 0x000fc40003fc6270 */
[----:B------:R-:W-:Y:S02]  /*223e0*/  I2FP.F32.S32 R2, R2 ;  /* 0x0000000200027245 */ /* 0x000fe40000201400 */
[--C-:B------:R-:W-:Y:S01]  /*223f0*/  LOP3.LUT R4, R14, 0x78, R249.reuse, 0xfe, !PT ;  /* 0x000000780e047812 */ /* 0x100fe200078efef9 */
[----:B------:R5:W-:Y:S01]  /*22400*/  MUFU.TANH R13, R33 ;  /* 0x00000021000d7308 */ /* 0x000be20000002400 */
[-C--:B------:R-:W-:Y:S01]  /*22410*/  FMUL.FTZ R90, R47, R0.reuse ;  /* 0x000000002f5a7220 */ /* 0x080fe20000410000 */
[-C--:B------:R-:W-:Y:S01]  /*22420*/  FFMA.FTZ R11, R132, R3.reuse, R60 ;  /* 0x00000003840b7223 */ /* 0x080fe2000001003c */
[-C--:B------:R-:W-:Y:S01]  /*22430*/  FMUL.FTZ R40, R48, R0.reuse ;  /* 0x0000000030287220 */ /* 0x080fe20000410000 */
[----:B------:R-:W-:Y:S01]  /*22440*/  FMUL.FTZ R47, R26, R0 ;  /* 0x000000001a2f7220 */ /* 0x000fe20000410000 */
[C---:B------:R-:W-:Y:S01]  /*22450*/  FFMA.FTZ R6, R132.reuse, R3, R44 ;  /* 0x0000000384067223 */ /* 0x040fe2000001002c */
[----:B------:R-:W-:Y:S02]  /*22460*/  FFMA.FTZ R8, R132, R2, R24 ;  /* 0x0000000284087223 */ /* 0x000fe40000010018 */
[----:B------:R-:W4:Y:S01]  /*22470*/  MUFU.TANH R26, R20 ;  /* 0x00000014001a7308 */ /* 0x000f220000002400 */
[----:B------:R-:W-:Y:S01]  /*22480*/  FMUL.FTZ R174, R27, R0 ;  /* 0x000000001bae7220 */ /* 0x000fe20000410000 */
[----:B------:R-:W-:-:S02]  /*22490*/  LOP3.LUT R3, R14, 0x80, R249, 0xfe, !PT ;  /* 0x000000800e037812 */ /* 0x000fc400078efef9 */
[----:B------:R-:W-:Y:S01]  /*224a0*/  FSEL R136, R11, -INF , !P3 ;  /* 0xff8000000b887808 */ /* 0x000fe20005800000 */
[----:B-----5:R-:W-:Y:S01]  /*224b0*/  FMUL.FTZ R33, R86, R0 ;  /* 0x0000000056217220 */ /* 0x020fe20000410000 */
[----:B------:R-:W-:Y:S02]  /*224c0*/  FSEL R86, R10, -INF , !P2 ;  /* 0xff8000000a567808 */ /* 0x000fe40005000000 */
[----:B------:R-:W5:Y:S01]  /*224d0*/  MUFU.TANH R16, R21 ;  /* 0x0000001500107308 */ /* 0x000f620000002400 */
[----:B------:R-:W-:Y:S01]  /*224e0*/  I2FP.F32.S32 R10, R4 ;  /* 0x00000004000a7245 */ /* 0x000fe20000201400 */
[----:B--2---:R-:W-:Y:S01]  /*224f0*/  FFMA.FTZ R9, R132, R2, R19 ;  /* 0x0000000284097223 */ /* 0x004fe20000010013 */
[C---:B------:R-:W-:Y:S02]  /*22500*/  ISETP.GE.AND P2, PT, R4.reuse, R7, PT ;  /* 0x000000070400720c */ /* 0x040fe40003f46270 */
[----:B------:R-:W-:Y:S01]  /*22510*/  ISETP.GE.AND P3, PT, R4, R5, PT ;  /* 0x000000050400720c */ /* 0x000fe20003f66270 */
[----:B-1----:R-:W-:-:S02]  /*22520*/  FFMA.FTZ R4, R132, R10, R18 ;  /* 0x0000000a84047223 */ /* 0x002fc40000010012 */
[----:B------:R-:W1:Y:S01]  /*22530*/  MUFU.TANH R12, R36 ;  /* 0x00000024000c7308 */ /* 0x000e620000002400 */
[----:B------:R-:W-:Y:S02]  /*22540*/  FSEL R94, R6, -INF , !P5 ;  /* 0xff800000065e7808 */ /* 0x000fe40006800000 */
[----:B------:R-:W-:-:S05]  /*22550*/  FSEL R195, R8, -INF , !P4 ;  /* 0xff80000008c37808 */ /* 0x000fca0006000000 */
[----:B------:R-:W2:Y:S01]  /*22560*/  MUFU.TANH R27, R40 ;  /* 0x00000028001b7308 */ /* 0x000ea20000002400 */
[----:B------:R-:W-:Y:S02]  /*22570*/  LOP3.LUT R2, R14, 0x88, R249, 0xfe, !PT ;  /* 0x000000880e027812 */ /* 0x000fe400078efef9 */
[C---:B------:R-:W-:Y:S02]  /*22580*/  ISETP.GE.AND P5, PT, R3.reuse, R7, PT ;  /* 0x000000070300720c */ /* 0x040fe40003fa6270 */
[----:B------:R-:W-:Y:S01]  /*22590*/  ISETP.GE.AND P4, PT, R3, R5, PT ;  /* 0x000000050300720c */ /* 0x000fe20003f86270 */
[----:B---3--:R-:W-:Y:S01]  /*225a0*/  FFMA.FTZ R10, R132, R10, R35 ;  /* 0x0000000a840a7223 */ /* 0x008fe20000010023 */
[----:B------:R-:W-:Y:S01]  /*225b0*/  I2FP.F32.S32 R3, R3 ;  /* 0x0000000300037245 */ /* 0x000fe20000201400 */
[----:B------:R-:W3:Y:S01]  /*225c0*/  MUFU.TANH R34, R42 ;  /* 0x0000002a00227308 */ /* 0x000ee20000002400 */
[----:B------:R-:W-:Y:S02]  /*225d0*/  FSEL R117, R9, -INF , !P6 ;  /* 0xff80000009757808 */ /* 0x000fe40007000000 */
[----:B------:R-:W-:-:S02]  /*225e0*/  FSEL R196, R4, -INF , !P2 ;  /* 0xff80000004c47808 */ /* 0x000fc40005000000 */
[C---:B------:R-:W-:Y:S02]  /*225f0*/  ISETP.GE.AND P6, PT, R2.reuse, R7, PT ;  /* 0x000000070200720c */ /* 0x040fe40003fc6270 */
[----:B------:R-:W-:Y:S01]  /*22600*/  ISETP.GE.AND P2, PT, R2, R5, PT ;  /* 0x000000050200720c */ /* 0x000fe20003f46270 */
[----:B------:R-:W3:Y:S01]  /*22610*/  MUFU.TANH R21, R41 ;  /* 0x0000002900157308 */ /* 0x000ee20000002400 */
[----:B------:R-:W-:Y:S01]  /*22620*/  LOP3.LUT R4, R14, 0x90, R249, 0xfe, !PT ;  /* 0x000000900e047812 */ /* 0x000fe200078efef9 */
[----:B------:R-:W-:Y:S01]  /*22630*/  FMUL.FTZ R19, R112, R0 ;  /* 0x0000000070137220 */ /* 0x000fe20000410000 */
[----:B------:R-:W-:Y:S01]  /*22640*/  I2FP.F32.S32 R2, R2 ;  /* 0x0000000200027245 */ /* 0x000fe20000201400 */
[-C--:B----4-:R-:W-:Y:S01]  /*22650*/  FFMA.FTZ R11, R132, R3.reuse, R29 ;  /* 0x00000003840b7223 */ /* 0x090fe2000001001d */
[----:B------:R-:W-:Y:S01]  /*22660*/  FSEL R112, R10, -INF , !P3 ;  /* 0xff8000000a707808 */ /* 0x000fe20005800000 */
[----:B------:R-:W-:Y:S01]  /*22670*/  FMUL.FTZ R179, R31, R0 ;  /* 0x000000001fb37220 */ /* 0x000fe20000410000 */
[----:B------:R-:W-:Y:S01]  /*22680*/  I2FP.F32.S32 R10, R4 ;  /* 0x00000004000a7245 */ /* 0x000fe20000201400 */
[----:B------:R-:W-:Y:S01]  /*22690*/  MUFU.TANH R123, R15 ;  /* 0x0000000f007b7308 */ /* 0x000fe20000002400 */
[----:B------:R-:W-:Y:S01]  /*226a0*/  FMUL.FTZ R31, R52, R0 ;  /* 0x00000000341f7220 */ /* 0x000fe20000410000 */
[C---:B------:R-:W-:Y:S01]  /*226b0*/  FFMA.FTZ R6, R132.reuse, R3, R26 ;  /* 0x0000000384067223 */ /* 0x040fe2000001001a */
[----:B-----5:R-:W-:Y:S01]  /*226c0*/  FFMA.FTZ R8, R132, R2, R16 ;  /* 0x0000000284087223 */ /* 0x020fe20000010010 */
[----:B------:R-:W-:-:S04]  /*226d0*/  FSEL R198, R11, -INF , !P5 ;  /* 0xff8000000bc67808 */ /* 0x000fc80006800000 */
[----:B------:R-:W4:Y:S01]  /*226e0*/  MUFU.TANH R17, R43 ;  /* 0x0000002b00117308 */ /* 0x000f220000002400 */
[----:B------:R-:W-:Y:S01]  /*226f0*/  LOP3.LUT R3, R14, 0x98, R249, 0xfe, !PT ;  /* 0x000000980e037812 */ /* 0x000fe200078efef9 */
[----:B------:R-:W-:Y:S01]  /*22700*/  FMUL.FTZ R172, R25, R0 ;  /* 0x0000000019ac7220 */ /* 0x000fe20000410000 */
[----:B------:R-:W-:-:S05]  /*22710*/  ISETP.GE.AND P3, PT, R4, R7, PT ;  /* 0x000000070400720c */ /* 0x000fca0003f66270 */
[----:B------:R-:W5:Y:S01]  /*22720*/  MUFU.TANH R15, R32 ;  /* 0x00000020000f7308 */ /* 0x000f620000002400 */
[----:B------:R-:W-:Y:S01]  /*22730*/  ISETP.GE.AND P5, PT, R4, R5, PT ;  /* 0x000000050400720c */ /* 0x000fe20003fa6270 */
[C---:B-1----:R-:W-:Y:S01]  /*22740*/  FFMA.FTZ R9, R132.reuse, R2, R12 ;  /* 0x0000000284097223 */ /* 0x042fe2000001000c */
[----:B--2---:R-:W-:Y:S01]  /*22750*/  FFMA.FTZ R4, R132, R10, R27 ;  /* 0x0000000a84047223 */ /* 0x004fe2000001001b */
[-C--:B------:R-:W-:Y:S01]  /*22760*/  FMUL.FTZ R25, R28, R0.reuse ;  /* 0x000000001c197220 */ /* 0x080fe20000410000 */
[----:B------:R-:W-:-:S03]  /*22770*/  FMUL.FTZ R48, R30, R0 ;  /* 0x000000001e307220 */ /* 0x000fc60000410000 */
[----:B------:R-:W1:Y:S01]  /*22780*/  MUFU.TANH R20, R46 ;  /* 0x0000002e00147308 */ /* 0x000e620000002400 */
[----:B------:R-:W-:Y:S02]  /*22790*/  LOP3.LUT R2, R14, 0xa0, R249, 0xfe, !PT ;  /* 0x000000a00e027812 */ /* 0x000fe400078efef9 */
[----:B------:R-:W-:Y:S02]  /*227a0*/  FSEL R199, R8, -INF , !P6 ;  /* 0xff80000008c77808 */ /* 0x000fe40007000000 */
[----:B------:R-:W-:-:S03]  /*227b0*/  ISETP.GE.AND P6, PT, R3, R5, PT ;  /* 0x000000050300720c */ /* 0x000fc60003fc6270 */
[----:B------:R2:W-:Y:S01]  /*227c0*/  MUFU.TANH R18, R31 ;  /* 0x0000001f00127308 */ /* 0x0005e20000002400 */
[----:B------:R-:W-:Y:S01]  /*227d0*/  FSEL R119, R9, -INF , !P2 ;  /* 0xff80000009777808 */ /* 0x000fe20005000000 */
[----:B---3--:R-:W-:Y:S01]  /*227e0*/  FFMA.FTZ R10, R132, R10, R34 ;  /* 0x0000000a840a7223 */ /* 0x008fe20000010022 */
[----:B------:R-:W-:Y:S02]  /*227f0*/  FSEL R208, R4, -INF , !P3 ;  /* 0xff80000004d07808 */ /* 0x000fe40005800000 */
[----:B------:R-:W-:-:S03]  /*22800*/  ISETP.GE.AND P2, PT, R2, R7, PT ;  /* 0x000000070200720c */ /* 0x000fc60003f46270 */
[----:B------:R-:W3:Y:S01]  /*22810*/  MUFU.TANH R30, R47 ;  /* 0x0000002f001e7308 */ /* 0x000ee20000002400 */
[----:B------:R-:W-:Y:S02]  /*22820*/  ISETP.GE.AND P3, PT, R2, R5, PT ;  /* 0x000000050200720c */ /* 0x000fe40003f66270 */
[----:B------:R-:W-:Y:S01]  /*22830*/  I2FP.F32.S32 R2, R2 ;  /* 0x0000000200027245 */ /* 0x000fe20000201400 */
[-C--:B--2---:R-:W-:Y:S01]  /*22840*/  FMUL.FTZ R31, R114, R0.reuse ;  /* 0x00000000721f7220 */ /* 0x084fe20000410000 */
[----:B------:R-:W-:Y:S02]  /*22850*/  FSEL R114, R6, -INF , !P4 ;  /* 0xff80000006727808 */ /* 0x000fe40006000000 */
[----:B------:R-:W-:Y:S02]  /*22860*/  ISETP.GE.AND P4, PT, R3, R7, PT ;  /* 0x000000070300720c */ /* 0x000fe40003f86270 */
[----:B------:R-:W-:Y:S01]  /*22870*/  I2FP.F32.S32 R3, R3 ;  /* 0x0000000300037245 */ /* 0x000fe20000201400 */
[----:B------:R-:W2:Y:S01]  /*22880*/  MUFU.TANH R25, R25 ;  /* 0x0000001900197308 */ /* 0x000ea20000002400 */
[----:B------:R-:W-:Y:S01]  /*22890*/  LOP3.LUT R4, R14, 0xa8, R249, 0xfe, !PT ;  /* 0x000000a80e047812 */ /* 0x000fe200078efef9 */
[----:B------:R-:W-:Y:S01]  /*228a0*/  FMUL.FTZ R38, R76, R0 ;  /* 0x000000004c267220 */ /* 0x000fe20000410000 */
[----:B------:R-:W-:Y:S01]  /*228b0*/  FSEL R133, R10, -INF , !P5 ;  /* 0xff8000000a857808 */ /* 0x000fe20006800000 */
[CC--:B------:R-:W-:Y:S01]  /*228c0*/  FFMA.FTZ R11, R132.reuse, R3.reuse, R21 ;  /* 0x00000003840b7223 */ /* 0x0c0fe20000010015 */
[----:B------:R-:W-:Y:S01]  /*228d0*/  I2FP.F32.S32 R10, R4 ;  /* 0x00000004000a7245 */ /* 0x000fe20000201400 */
[C---:B----4-:R-:W-:Y:S01]  /*228e0*/  FFMA.FTZ R6, R132.reuse, R3, R17 ;  /* 0x0000000384067223 */ /* 0x050fe20000010011 */
[----:B-----5:R-:W-:Y:S01]  /*228f0*/  FFMA.FTZ R8, R132, R2, R15 ;  /* 0x0000000284087223 */ /* 0x020fe2000001000f */
[----:B------:R-:W4:Y:S01]  /*22900*/  MUFU.TANH R24, R48 ;  /* 0x0000003000187308 */ /* 0x000f220000002400 */
[----:B------:R-:W-:Y:S01]  /*22910*/  LOP3.LUT R3, R14, 0xb0, R249, 0xfe, !PT ;  /* 0x000000b00e037812 */ /* 0x000fe200078efef9 */
[----:B------:R-:W-:Y:S01]  /*22920*/  FMUL.FTZ R39, R78, R0 ;  /* 0x000000004e277220 */ /* 0x000fe20000410000 */
[----:B------:R-:W-:Y:S01]  /*22930*/  FSEL R206, R11, -INF , !P4 ;  /* 0xff8000000bce7808 */ /* 0x000fe20006000000 */
[----:B------:R-:W-:Y:S01]  /*22940*/  FFMA.FTZ R9, R132, R2, R13 ;  /* 0x0000000284097223 */ /* 0x000fe2000001000d */
[----:B------:R-:W-:-:S02]  /*22950*/  ISETP.GE.AND P5, PT, R4, R7, PT ;  /* 0x000000070400720c */ /* 0x000fc40003fa6270 */
[----:B------:R-:W-:Y:S01]  /*22960*/  ISETP.GE.AND P4, PT, R4, R5, PT ;  /* 0x000000050400720c */ /* 0x000fe20003f86270 */
[----:B------:R-:W5:Y:S01]  /*22970*/  MUFU.TANH R12, R45 ;  /* 0x0000002d000c7308 */ /* 0x000f620000002400 */
[----:B-1----:R-:W-:Y:S01]  /*22980*/  FFMA.FTZ R4, R132, R10, R20 ;  /* 0x0000000a84047223 */ /* 0x002fe20000010014 */
[----:B------:R-:W-:Y:S02]  /*22990*/  FSEL R192, R6, -INF , !P6 ;  /* 0xff80000006c07808 */ /* 0x000fe40007000000 */
[----:B------:R-:W-:-:S04]  /*229a0*/  FSEL R211, R8, -INF , !P2 ;  /* 0xff80000008d37808 */ /* 0x000fc80005000000 */
[----:B------:R-:W1:Y:S01]  /*229b0*/  MUFU.TANH R26, R38 ;  /* 0x00000026001a7308 */ /* 0x000e620000002400 */
[----:B------:R-:W-:Y:S01]  /*229c0*/  LOP3.LUT R2, R14, 0xb8, R249, 0xfe, !PT ;  /* 0x000000b80e027812 */ /* 0x000fe200078efef9 */
[----:B------:R-:W-:Y:S01]  /*229d0*/  FMUL.FTZ R28, R56, R0 ;  /* 0x00000000381c7220 */ /* 0x000fe20000410000 */
        /* <DEDUP_REMOVED lines=9> */
[----:B------:R3:W3:Y:S01]  /*22a70*/  MUFU.TANH R27, R28 ;  /* 0x0000001c001b7308 */ /* 0x0006e20000002400 */
[----:B------:R-:W-:Y:S01]  /*22a80*/  LOP3.LUT R4, R14, 0xc0, R249, 0xfe, !PT ;  /* 0x000000c00e047812 */ /* 0x000fe200078efef9 */
[-C--:B--2---:R-:W-:Y:S01]  /*22a90*/  FFMA.FTZ R11, R132, R3.reuse, R25 ;  /* 0x00000003840b7223 */ /* 0x084fe20000010019 */
[----:B------:R-:W-:Y:S01]  /*22aa0*/  I2FP.F32.S32 R2, R2 ;  /* 0x0000000200027245 */ /* 0x000fe20000201400 */
[-C--:B------:R-:W-:Y:S01]  /*22ab0*/  FMUL.FTZ R36, R58, R0.reuse ;  /* 0x000000003a247220 */ /* 0x080fe20000410000 */
[----:B------:R-:W-:Y:S01]  /*22ac0*/  FSEL R197, R10, -INF , !P4 ;  /* 0xff8000000ac57808 */ /* 0x000fe20006000000 */
[----:B------:R-:W-:Y:S01]  /*22ad0*/  FMUL.FTZ R32, R84, R0 ;  /* 0x0000000054207220 */ /* 0x000fe20000410000 */
[----:B------:R-:W-:Y:S01]  /*22ae0*/  I2FP.F32.S32 R10, R4 ;  /* 0x00000004000a7245 */ /* 0x000fe20000201400 */
[----:B------:R-:W2:Y:S01]  /*22af0*/  MUFU.TANH R15, R33 ;  /* 0x00000021000f7308 */ /* 0x000ea20000002400 */
[C---:B----4-:R-:W-:Y:S01]  /*22b00*/  FFMA.FTZ R6, R132.reuse, R3, R24 ;  /* 0x0000000384067223 */ /* 0x050fe20000010018 */
[CC--:B------:R-:W-:Y:S01]  /*22b10*/  FFMA.FTZ R8, R132.reuse, R2.reuse, R18 ;  /* 0x0000000284087223 */ /* 0x0c0fe20000010012 */
[----:B------:R-:W-:Y:S01]  /*22b20*/  FSEL R214, R11, -INF , !P6 ;  /* 0xff8000000bd67808 */ /* 0x000fe20007000000 */
[----:B-----5:R-:W-:Y:S01]  /*22b30*/  FFMA.FTZ R9, R132, R2, R12 ;  /* 0x0000000284097223 */ /* 0x020fe2000001000c */
[----:B------:R-:W-:-:S02]  /*22b40*/  LOP3.LUT R3, R14, 0xc8, R249, 0xfe, !PT ;  /* 0x000000c80e037812 */ /* 0x000fc400078efef9 */
[C---:B------:R-:W-:Y:S01]  /*22b50*/  ISETP.GE.AND P4, PT, R4.reuse, R7, PT ;  /* 0x000000070400720c */ /* 0x040fe20003f86270 */
[----:B------:R-:W4:Y:S01]  /*22b60*/  MUFU.TANH R21, R36 ;  /* 0x0000002400157308 */ /* 0x000f220000002400 */
[----:B------:R-:W-:Y:S01]  /*22b70*/  ISETP.GE.AND P6, PT, R4, R5, PT ;  /* 0x000000050400720c */ /* 0x000fe20003fc6270 */
[----:B-1----:R-:W-:Y:S01]  /*22b80*/  FFMA.FTZ R4, R132, R10, R26 ;  /* 0x0000000a84047223 */ /* 0x002fe2000001001a */
[----:B------:R-:W-:Y:S01]  /*22b90*/  MOV R52, R216 ;  /* 0x000000d800347202 */ /* 0x000fe20000000f00 */
[----:B------:R-:W-:Y:S01]  /*22ba0*/  FMUL.FTZ R83, R49, R0 ;  /* 0x0000000031537220 */ /* 0x000fe20000410000 */
[----:B------:R-:W-:-:S03]  /*22bb0*/  LOP3.LUT R2, R14, 0xd0, R249, 0xfe, !PT ;  /* 0x000000d00e027812 */ /* 0x000fc600078efef9 */
[----:B------:R-:W1:Y:S01]  /*22bc0*/  MUFU.TANH R17, R32 ;  /* 0x0000002000117308 */ /* 0x000e620000002400 */
[----:B------:R-:W-:Y:S02]  /*22bd0*/  FSEL R201, R6, -INF , !P2 ;  /* 0xff80000006c97808 */ /* 0x000fe40005000000 */
[----:B------:R-:W-:-:S05]  /*22be0*/  FSEL R216, R8, -INF , !P3 ;  /* 0xff80000008d87808 */ /* 0x000fca0005800000 */
[----:B------:R5:W1:Y:S01]  /*22bf0*/  MUFU.TANH R20, R19 ;  /* 0x0000001300147308 */ /* 0x000a620000002400 */
[C---:B------:R-:W-:Y:S01]  /*22c00*/  ISETP.GE.AND P2, PT, R3.reuse, R7, PT ;  /* 0x000000070300720c */ /* 0x040fe20003f46270 */
[----:B------:R-:W-:Y:S01]  /*22c10*/  IMAD.MOV.U32 R49, RZ, RZ, R222 ;  /* 0x000000ffff317224 */ /* 0x000fe200078e00de */
[----:B------:R-:W-:Y:S01]  /*22c20*/  ISETP.GE.AND P3, PT, R3, R5, PT ;  /* 0x000000050300720c */ /* 0x000fe20003f66270 */
[----:B---3--:R-:W-:Y:S01]  /*22c30*/  FFMA.FTZ R10, R132, R10, R29 ;  /* 0x0000000a840a7223 */ /* 0x008fe2000001001d */
[----:B------:R-:W-:Y:S02]  /*22c40*/  I2FP.F32.S32 R3, R3 ;  /* 0x0000000300037245 */ /* 0x000fe40000201400 */
[----:B------:R-:W-:Y:S02]  /*22c50*/  FSEL R207, R9, -INF , !P5 ;  /* 0xff80000009cf7808 */ /* 0x000fe40006800000 */
[----:B------:R-:W-:Y:S01]  /*22c60*/  FSEL R222, R4, -INF , !P4 ;  /* 0xff80000004de7808 */ /* 0x000fe20006000000 */
[----:B------:R-:W-:Y:S01]  /*22c70*/  FMUL.FTZ R16, R108, R0 ;  /* 0x000000006c107220 */ /* 0x000fe20000410000 */
[----:B------:R-:W-:-:S02]  /*22c80*/  ISETP.GE.AND P5, PT, R2, R7, PT ;  /* 0x000000070200720c */ /* 0x000fc40003fa6270 */
[----:B------:R-:W-:Y:S01]  /*22c90*/  ISETP.GE.AND P4, PT, R2, R5, PT ;  /* 0x000000050200720c */ /* 0x000fe20003f86270 */
[----:B------:R-:W-:Y:S01]  /*22ca0*/  FMUL.FTZ R28, R110, R0 ;  /* 0x000000006e1c7220 */ /* 0x000fe20000410000 */
[----:B------:R-:W-:Y:S02]  /*22cb0*/  I2FP.F32.S32 R2, R2 ;  /* 0x0000000200027245 */ /* 0x000fe40000201400 */
[----:B------:R-:W-:Y:S01]  /*22cc0*/  LOP3.LUT R4, R14, 0xd8, R249, 0xfe, !PT ;  /* 0x000000d80e047812 */ /* 0x000fe200078efef9 */
[-C--:B------:R-:W-:Y:S01]  /*22cd0*/  FMUL.FTZ R13, R104, R0.reuse ;  /* 0x00000000680d7220 */ /* 0x080fe20000410000 */
[----:B-----5:R-:W-:Y:S01]  /*22ce0*/  FMUL.FTZ R19, R106, R0 ;  /* 0x000000006a137220 */ /* 0x020fe20000410000 */
[----:B------:R-:W-:Y:S01]  /*22cf0*/  FFMA.FTZ R11, R132, R3, R27 ;  /* 0x00000003840b7223 */ /* 0x000fe2000001001b */
[----:B------:R-:W-:Y:S01]  /*22d00*/  FSEL R210, R10, -INF , !P6 ;  /* 0xff8000000ad27808 */ /* 0x000fe20007000000 */
[----:B------:R-:W3:Y:S01]  /*22d10*/  MUFU.TANH R25, R31 ;  /* 0x0000001f00197308 */ /* 0x000ee20000002400 */
[----:B------:R-:W-:Y:S01]  /*22d20*/  I2FP.F32.S32 R10, R4 ;  /* 0x00000004000a7245 */ /* 0x000fe20000201400 */
[----:B--2---:R-:W-:Y:S01]  /*22d30*/  FFMA.FTZ R6, R132, R2, R15 ;  /* 0x0000000284067223 */ /* 0x004fe2000001000f */
[----:B------:R-:W-:-:S05]  /*22d40*/  FSEL R220, R11, -INF , !P2 ;  /* 0xff8000000bdc7808 */ /* 0x000fca0005000000 */
[----:B------:R-:W2:Y:S01]  /*22d50*/  MUFU.TANH R24, R16 ;  /* 0x0000001000187308 */ /* 0x000ea20000002400 */
[----:B------:R-:W-:Y:S01]  /*22d60*/  ISETP.GE.AND P6, PT, R4, R7, PT ;  /* 0x000000070400720c */ /* 0x000fe20003fc6270 */
[----:B----4-:R-:W-:Y:S01]  /*22d70*/  FFMA.FTZ R8, R132, R3, R21 ;  /* 0x0000000384087223 */ /* 0x010fe20000010015 */
[----:B------:R-:W-:Y:S01]  /*22d80*/  ISETP.GE.AND P2, PT, R4, R5, PT ;  /* 0x000000050400720c */ /* 0x000fe20003f46270 */
[----:B-1----:R-:W-:-:S04]  /*22d90*/  FFMA.FTZ R9, R132, R2, R17 ;  /* 0x0000000284097223 */ /* 0x002fc80000010011 */
[----:B------:R-:W1:Y:S01]  /*22da0*/  MUFU.TANH R18, R28 ;  /* 0x0000001c00127308 */ /* 0x000e620000002400 */
[----:B------:R-:W-:Y:S01]  /*22db0*/  FFMA.FTZ R4, R132, R10, R20 ;  /* 0x0000000a84047223 */ /* 0x000fe20000010014 */
[----:B------:R-:W-:-:S06]  /*22dc0*/  LOP3.LUT R3, R14, 0xe0, R249, 0xfe, !PT ;  /* 0x000000e00e037812 */ /* 0x000fcc00078efef9 */
[----:B------:R4:W5:Y:S01]  /*22dd0*/  MUFU.TANH R16, R13 ;  /* 0x0000000d00107308 */ /* 0x0009620000002400 */
[----:B------:R-:W-:-:S07]  /*22de0*/  FMUL.FTZ R12, R100, R0 ;  /* 0x00000000640c7220 */ /* 0x000fce0000410000 */
[----:B------:R-:W5:Y:S01]  /*22df0*/  MUFU.TANH R15, R19 ;  /* 0x00000013000f7308 */ /* 0x000f620000002400 */
[----:B------:R-:W-:Y:S01]  /*22e00*/  LOP3.LUT R2, R14, 0xe8, R249, 0xfe, !PT ;  /* 0x000000e80e027812 */ /* 0x000fe200078efef9 */
[-C--:B------:R-:W-:Y:S01]  /*22e10*/  FMUL.FTZ R173, R53, R0.reuse ;  /* 0x0000000035ad7220 */ /* 0x080fe20000410000 */
[----:B------:R-:W-:Y:S01]  /*22e20*/  FSEL R215, R8, -INF , !P3 ;  /* 0xff80000008d77808 */ /* 0x000fe20005800000 */
[-C--:B------:R-:W-:Y:S01]  /*22e30*/  FMUL.FTZ R11, R98, R0.reuse ;  /* 0x00000000620b7220 */ /* 0x080fe20000410000 */
[----:B------:R-:W-:Y:S01]  /*22e40*/  FSEL R224, R9, -INF , !P5 ;  /* 0xff80000009e07808 */ /* 0x000fe20006800000 */
[-C--:B----4-:R-:W-:Y:S01]  /*22e50*/  FMUL.FTZ R13, R102, R0.reuse ;  /* 0x00000000660d7220 */ /* 0x090fe20000410000 */
[----:B------:R-:W-:Y:S01]  /*22e60*/  FSEL R226, R4, -INF , !P6 ;  /* 0xff80000004e27808 */ /* 0x000fe20007000000 */
[----:B------:R-:W-:Y:S01]  /*22e70*/  IMAD.MOV.U32 R53, RZ, RZ, R218 ;  /* 0x000000ffff357224 */ /* 0x000fe200078e00da */
[C---:B------:R-:W-:Y:S01]  /*22e80*/  ISETP.GE.AND P3, PT, R3.reuse, R7, PT ;  /* 0x000000070300720c */ /* 0x040fe20003f66270 */
[----:B------:R-:W-:Y:S01]  /*22e90*/  FMUL.FTZ R4, R96, R0 ;  /* 0x0000000060047220 */ /* 0x000fe20000410000 */
[----:B------:R-:W-:Y:S01]  /*22ea0*/  ISETP.GE.AND P5, PT, R3, R5, PT ;  /* 0x000000050300720c */ /* 0x000fe20003fa6270 */
[----:B------:R-:W4:Y:S01]  /*22eb0*/  MUFU.TANH R17, R12 ;  /* 0x0000000c00117308 */ /* 0x000f220000002400 */
[----:B------:R-:W-:-:S02]  /*22ec0*/  I2FP.F32.S32 R3, R3 ;  /* 0x0000000300037245 */ /* 0x000fc40000201400 */
[----:B------:R-:W-:Y:S02]  /*22ed0*/  FSEL R218, R6, -INF , !P4 ;  /* 0xff80000006da7808 */ /* 0x000fe40006000000 */
[C---:B------:R-:W-:Y:S02]  /*22ee0*/  ISETP.GE.AND P4, PT, R2.reuse, R7, PT ;  /* 0x000000070200720c */ /* 0x040fe40003f86270 */
[----:B------:R-:W-:Y:S01]  /*22ef0*/  ISETP.GE.AND P6, PT, R2, R5, PT ;  /* 0x000000050200720c */ /* 0x000fe20003fc6270 */
[----:B------:R-:W4:Y:S01]  /*22f00*/  MUFU.TANH R13, R13 ;  /* 0x0000000d000d7308 */ /* 0x000f220000002400 */
[----:B------:R-:W-:Y:S01]  /*22f10*/  I2FP.F32.S32 R2, R2 ;  /* 0x0000000200027245 */ /* 0x000fe20000201400 */
[C---:B---3--:R-:W-:Y:S01]  /*22f20*/  FFMA.FTZ R6, R132.reuse, R10, R25 ;  /* 0x0000000a84067223 */ /* 0x048fe20000010019 */
[----:B--2---:R-:W-:Y:S01]  /*22f30*/  FFMA.FTZ R9, R132, R3, R24 ;  /* 0x0000000384097223 */ /* 0x004fe20000010018 */
[-C--:B------:R-:W-:Y:S01]  /*22f40*/  FMUL.FTZ R127, R77, R0.reuse ;  /* 0x000000004d7f7220 */ /* 0x080fe20000410000 */
[----:B------:R-:W-:-:S03]  /*22f50*/  FMUL.FTZ R130, R79, R0 ;  /* 0x000000004f827220 */ /* 0x000fc60000410000 */
[----:B------:R1:W2:Y:S01]  /*22f60*/  MUFU.TANH R12, R4 ;  /* 0x00000004000c7308 */ /* 0x0002a20000002400 */
[-C--:B------:R-:W-:Y:S01]  /*22f70*/  FMUL.FTZ R76, R57, R0.reuse ;  /* 0x00000000394c7220 */ /* 0x080fe20000410000 */
[-C--:B------:R-:W-:Y:S01]  /*22f80*/  FMUL.FTZ R77, R59, R0.reuse ;  /* 0x000000003b4d7220 */ /* 0x080fe20000410000 */
[-C--:B------:R-:W-:Y:S01]  /*22f90*/  FMUL.FTZ R40, R85, R0.reuse ;  /* 0x0000000055287220 */ /* 0x080fe20000410000 */
[-C--:B------:R-:W-:Y:S01]  /*22fa0*/  FMUL.FTZ R41, R87, R0.reuse ;  /* 0x0000000057297220 */ /* 0x080fe20000410000 */
[----:B------:R-:W-:-:S03]  /*22fb0*/  FMUL.FTZ R113, R113, R0 ;  /* 0x0000000071717220 */ /* 0x000fc60000410000 */
[----:B------:R-:W3:Y:S01]  /*22fc0*/  MUFU.TANH R11, R11 ;  /* 0x0000000b000b7308 */ /* 0x000ee20000002400 */
        /* <DEDUP_REMOVED lines=8> */
[C---:B-1----:R-:W-:Y:S01]  /*23050*/  FFMA.FTZ R4, R132.reuse, R3, R18 ;  /* 0x0000000384047223 */ /* 0x042fe20000010012 */
[----:B------:R-:W-:Y:S01]  /*23060*/  FMUL.FTZ R99, R99, R0 ;  /* 0x0000000063637220 */ /* 0x000fe20000410000 */
[CC--:B-----5:R-:W-:Y:S01]  /*23070*/  FFMA.FTZ R8, R132.reuse, R2.reuse, R16 ;  /* 0x0000000284087223 */ /* 0x0e0fe20000010010 */
[----:B------:R-:W-:Y:S01]  /*23080*/  FFMA.FTZ R10, R132, R2, R15 ;  /* 0x00000002840a7223 */ /* 0x000fe2000001000f */
[C---:B------:R-:W-:Y:S01]  /*23090*/  LOP3.LUT R3, R14.reuse, 0xf0, R249, 0xfe, !PT ;  /* 0x000000f00e037812 */ /* 0x040fe200078efef9 */
[----:B------:R-:W-:Y:S01]  /*230a0*/  IMAD.MOV.U32 R79, RZ, RZ, R53 ;  /* 0x000000ffff4f7224 */ /* 0x000fe200078e0035 */
[----:B------:R-:W-:-:S02]  /*230b0*/  LOP3.LUT R0, R14, R249, RZ, 0xfc, !PT ;  /* 0x000000f90e007212 */ /* 0x000fc400078efcff */
[----:B------:R-:W-:Y:S01]  /*230c0*/  LOP3.LUT R2, R14, 0xf8, R249, 0xfe, !PT ;  /* 0x000000f80e027812 */ /* 0x000fe200078efef9 */
[----:B------:R-:W-:Y:S01]  /*230d0*/  IMAD.MOV.U32 R249, RZ, RZ, R221 ;  /* 0x000000fffff97224 */ /* 0x000fe200078e00dd */
[----:B------:R-:W-:Y:S01]  /*230e0*/  MOV R53, R49 ;  /* 0x0000003100357202 */ /* 0x000fe20000000f00 */
[----:B------:R-:W-:Y:S01]  /*230f0*/  IMAD.MOV.U32 R49, RZ, RZ, R230 ;  /* 0x000000ffff317224 */ /* 0x000fe200078e00e6 */
[----:B------:R-:W-:Y:S01]  /*23100*/  FSEL R221, R6, -INF , !P2 ;  /* 0xff80000006dd7808 */ /* 0x000fe20005000000 */
[----:B------:R-:W-:Y:S01]  /*23110*/  IMAD.MOV.U32 R78, RZ, RZ, R54 ;  /* 0x000000ffff4e7224 */ /* 0x000fe200078e0036 */
[----:B------:R-:W-:Y:S01]  /*23120*/  FSEL R230, R9, -INF , !P3 ;  /* 0xff80000009e67808 */ /* 0x000fe20005800000 */
[----:B------:R-:W-:Y:S01]  /*23130*/  IMAD.MOV.U32 R248, RZ, RZ, R228 ;  /* 0x000000fffff87224 */ /* 0x000fe200078e00e4 */
[C---:B------:R-:W-:Y:S01]  /*23140*/  ISETP.GE.AND P2, PT, R3.reuse, R7, PT ;  /* 0x000000070300720c */ /* 0x040fe20003f46270 */
[----:B------:R-:W-:Y:S01]  /*23150*/  IMAD.MOV.U32 R54, RZ, RZ, R231 ;  /* 0x000000ffff367224 */ /* 0x000fe200078e00e7 */
[----:B------:R-:W-:-:S02]  /*23160*/  ISETP.GE.AND P3, PT, R3, R5, PT ;  /* 0x000000050300720c */ /* 0x000fc40003f66270 */
[----:B------:R-:W-:Y:S02]  /*23170*/  I2FP.F32.S32 R3, R3 ;  /* 0x0000000300037245 */ /* 0x000fe40000201400 */
[----:B------:R-:W-:Y:S02]  /*23180*/  FSEL R228, R4, -INF , !P5 ;  /* 0xff80000004e47808 */ /* 0x000fe40006800000 */
[----:B------:R-:W-:Y:S02]  /*23190*/  FSEL R231, R8, -INF , !P4 ;  /* 0xff80000008e77808 */ /* 0x000fe40006000000 */
[C---:B------:R-:W-:Y:S02]  /*231a0*/  ISETP.GE.AND P5, PT, R2.reuse, R7, PT ;  /* 0x000000070200720c */ /* 0x040fe40003fa6270 */
[----:B------:R-:W-:Y:S02]  /*231b0*/  ISETP.GE.AND P4, PT, R2, R5, PT ;  /* 0x000000050200720c */ /* 0x000fe40003f86270 */
[----:B------:R-:W-:Y:S01]  /*231c0*/  I2FP.F32.S32 R2, R2 ;  /* 0x0000000200027245 */ /* 0x000fe20000201400 */
[CC--:B----4-:R-:W-:Y:S01]  /*231d0*/  FFMA.FTZ R4, R132.reuse, R3.reuse, R17 ;  /* 0x0000000384047223 */ /* 0x0d0fe20000010011 */
[----:B------:R-:W-:Y:S01]  /*231e0*/  FFMA.FTZ R6, R132, R3, R13 ;  /* 0x0000000384067223 */ /* 0x000fe2000001000d */
[----:B------:R-:W-:Y:S01]  /*231f0*/  VIADD R3, R0, 0x1 ;  /* 0x0000000100037836 */ /* 0x000fe20000000000 */
[----:B------:R-:W-:Y:S01]  /*23200*/  MOV R247, R229 ;  /* 0x000000e500f77202 */ /* 0x000fe20000000f00 */
[----:B--2---:R-:W-:Y:S01]  /*23210*/  FFMA.FTZ R8, R132, R2, R12 ;  /* 0x0000000284087223 */ /* 0x004fe2000001000c */
[----:B------:R-:W-:-:S02]  /*23220*/  IMAD.MOV.U32 R246, RZ, RZ, R235 ;  /* 0x000000fffff67224 */ /* 0x000fc400078e00eb */
[----:B---3--:R-:W-:Y:S01]  /*23230*/  FFMA.FTZ R9, R132, R2, R11 ;  /* 0x0000000284097223 */ /* 0x008fe2000001000b */
[----:B------:R-:W-:Y:S02]  /*23240*/  IADD3 R2, R0, 0x9, RZ ;  /* 0x0000000900027810 */ /* 0x000fe40007ffe0ff */
[----:B------:R-:W-:Y:S02]  /*23250*/  FSEL R229, R10, -INF , !P6 ;  /* 0xff8000000ae57808 */ /* 0x000fe40007000000 */
[----:B------:R-:W-:Y:S02]  /*23260*/  FSEL R235, R4, -INF , !P2 ;  /* 0xff80000004eb7808 */ /* 0x000fe40005000000 */
[C---:B------:R-:W-:Y:S02]  /*23270*/  ISETP.GE.AND P6, PT, R3.reuse, R7, PT ;  /* 0x000000070300720c */ /* 0x040fe40003fc6270 */
[----:B------:R-:W-:Y:S02]  /*23280*/  ISETP.GE.AND P2, PT, R3, R5, PT ;  /* 0x000000050300720c */ /* 0x000fe40003f46270 */
[----:B------:R-:W-:-:S02]  /*23290*/  MOV R245, R233 ;  /* 0x000000e900f57202 */ /* 0x000fc40000000f00 */
[----:B------:R-:W-:Y:S02]  /*232a0*/  I2FP.F32.S32 R3, R3 ;  /* 0x0000000300037245 */ /* 0x000fe40000201400 */
[----:B------:R-:W-:Y:S02]  /*232b0*/  FSEL R233, R6, -INF , !P3 ;  /* 0xff80000006e97808 */ /* 0x000fe40005800000 */
[----:B------:R-:W-:Y:S02]  /*232c0*/  FSEL R236, R8, -INF , !P5 ;  /* 0xff80000008ec7808 */ /* 0x000fe40006800000 */
[C---:B------:R-:W-:Y:S02]  /*232d0*/  ISETP.GE.AND P3, PT, R2.reuse, R7, PT ;  /* 0x000000070200720c */ /* 0x040fe40003f66270 */
[----:B------:R-:W-:Y:S02]  /*232e0*/  ISETP.GE.AND P5, PT, R2, R5, PT ;  /* 0x000000050200720c */ /* 0x000fe40003fa6270 */
[----:B------:R-:W-:Y:S01]  /*232f0*/  I2FP.F32.S32 R2, R2 ;  /* 0x0000000200027245 */ /* 0x000fe20000201400 */
[CC--:B------:R-:W-:Y:S01]  /*23300*/  FFMA.FTZ R8, R132.reuse, R3.reuse, R245 ;  /* 0x0000000384087223 */ /* 0x0c0fe200000100f5 */
[----:B------:R-:W-:Y:S01]  /*23310*/  FFMA.FTZ R4, R132, R3, R246 ;  /* 0x0000000384047223 */ /* 0x000fe200000100f6 */
[----:B------:R-:W-:-:S02]  /*23320*/  VIADD R3, R0, 0x11 ;  /* 0x0000001100037836 */ /* 0x000fc40000000000 */
[CC--:B------:R-:W-:Y:S01]  /*23330*/  FFMA.FTZ R10, R132.reuse, R2.reuse, R248 ;  /* 0x00000002840a7223 */ /* 0x0c0fe200000100f8 */
[----:B------:R-:W-:Y:S01]  /*23340*/  FFMA.FTZ R6, R132, R2, R247 ;  /* 0x0000000284067223 */ /* 0x000fe200000100f7 */
[----:B------:R-:W-:Y:S01]  /*23350*/  IMAD.MOV.U32 R248, RZ, RZ, R53 ;  /* 0x000000fffff87224 */ /* 0x000fe200078e0035 */
[----:B------:R-:W-:Y:S01]  /*23360*/  FSEL R53, R8, -INF , !P6 ;  /* 0xff80000008357808 */ /* 0x000fe20007000000 */
[----:B------:R-:W-:Y:S01]  /*23370*/  IMAD.MOV.U32 R246, RZ, RZ, R234 ;  /* 0x000000fffff67224 */ /* 0x000fe200078e00ea */
[----:B------:R-:W-:Y:S01]  /*23380*/  FSEL R234, R9, -INF , !P4 ;  /* 0xff80000009ea7808 */ /* 0x000fe20006000000 */
[----:B------:R-:W-:Y:S01]  /*23390*/  VIADD R2, R0, 0x19 ;  /* 0x0000001900027836 */ /* 0x000fe20000000000 */
[C---:B------:R-:W-:Y:S02]  /*233a0*/  ISETP.GE.AND P4, PT, R3.reuse, R7, PT ;  /* 0x000000070300720c */ /* 0x040fe40003f86270 */
[----:B------:R-:W-:Y:S02]  /*233b0*/  ISETP.GE.AND P6, PT, R3, R5, PT ;  /* 0x000000050300720c */ /* 0x000fe40003fc6270 */
[----:B------:R-:W-:-:S02]  /*233c0*/  I2FP.F32.S32 R3, R3 ;  /* 0x0000000300037245 */ /* 0x000fc40000201400 */
[----:B------:R-:W-:Y:S02]  /*233d0*/  MOV R247, R52 ;  /* 0x0000003400f77202 */ /* 0x000fe40000000f00 */
[----:B------:R-:W-:Y:S02]  /*233e0*/  FSEL R47, R4, -INF , !P2 ;  /* 0xff800000042f7808 */ /* 0x000fe40005000000 */
[----:B------:R-:W-:Y:S02]  /*233f0*/  FSEL R52, R6, -INF , !P3 ;  /* 0xff80000006347808 */ /* 0x000fe40005800000 */
[C---:B------:R-:W-:Y:S02]  /*23400*/  ISETP.GE.AND P2, PT, R2.reuse, R7, PT ;  /* 0x000000070200720c */ /* 0x040fe40003f46270 */
[----:B------:R-:W-:Y:S01]  /*23410*/  ISETP.GE.AND P3, PT, R2, R5, PT ;  /* 0x000000050200720c */ /* 0x000fe20003f66270 */
[CC--:B------:R-:W-:Y:S01]  /*23420*/  FFMA.FTZ R8, R132.reuse, R3.reuse, R79 ;  /* 0x0000000384087223 */ /* 0x0c0fe2000001004f */
[----:B------:R-:W-:Y:S01]  /*23430*/  I2FP.F32.S32 R2, R2 ;  /* 0x0000000200027245 */ /* 0x000fe20000201400 */
[----:B------:R-:W-:Y:S01]  /*23440*/  FFMA.FTZ R4, R132, R3, R78 ;  /* 0x0000000384047223 */ /* 0x000fe2000001004e */
[----:B------:R-:W-:-:S03]  /*23450*/  IADD3 R3, R0, 0x21, RZ ;  /* 0x0000002100037810 */ /* 0x000fc60007ffe0ff */
[CC--:B------:R-:W-:Y:S01]  /*23460*/  FFMA.FTZ R6, R132.reuse, R2.reuse, R54 ;  /* 0x0000000284067223 */ /* 0x0c0fe20000010036 */
[----:B------:R-:W-:Y:S01]  /*23470*/  FFMA.FTZ R9, R132, R2, R49 ;  /* 0x0000000284097223 */ /* 0x000fe20000010031 */
[----:B------:R-:W-:Y:S01]  /*23480*/  FSEL R49, R10, -INF , !P5 ;  /* 0xff8000000a317808 */ /* 0x000fe20006800000 */
[----:B------:R-:W-:Y:S01]  /*23490*/  VIADD R2, R0, 0x29 ;  /* 0x0000002900027836 */ /* 0x000fe20000000000 */
[----:B------:R-:W-:Y:S02]  /*234a0*/  FSEL R54, R8, -INF , !P4 ;  /* 0xff80000008367808 */ /* 0x000fe40006000000 */
[C---:B------:R-:W-:Y:S02]  /*234b0*/  ISETP.GE.AND P5, PT, R3.reuse, R7, PT ;  /* 0x000000070300720c */ /* 0x040fe40003fa6270 */
[----:B------:R-:W-:Y:S02]  /*234c0*/  ISETP.GE.AND P4, PT, R3, R5, PT ;  /* 0x000000050300720c */ /* 0x000fe40003f86270 */
[----:B------:R-:W-:-:S02]  /*234d0*/  I2FP.F32.S32 R3, R3 ;  /* 0x0000000300037245 */ /* 0x000fc40000201400 */
[----:B------:R-:W-:Y:S02]  /*234e0*/  FSEL R48, R4, -INF , !P6 ;  /* 0xff80000004307808 */ /* 0x000fe40007000000 */
[----:B------:R-:W-:Y:S01]  /*234f0*/  FSEL R57, R6, -INF , !P2 ;  /* 0xff80000006397808 */ /* 0x000fe20005000000 */
[----:B------:R-:W-:Y:S01]  /*23500*/  FFMA.FTZ R8, R132, R3, R246 ;  /* 0x0000000384087223 */ /* 0x000fe200000100f6 */
[----:B------:R-:W-:Y:S01]  /*23510*/  ISETP.GE.AND P6, PT, R2, R7, PT ;  /* 0x000000070200720c */ /* 0x000fe20003fc6270 */
[----:B------:R-:W-:Y:S01]  /*23520*/  FFMA.FTZ R4, R132, R3, R247 ;  /* 0x0000000384047223 */ /* 0x000fe200000100f7 */
[----:B------:R-:W-:Y:S01]  /*23530*/  ISETP.GE.AND P2, PT, R2, R5, PT ;  /* 0x000000050200720c */ /* 0x000fe20003f46270 */
[----:B------:R-:W-:Y:S01]  /*23540*/  VIADD R3, R0, 0x31 ;  /* 0x0000003100037836 */ /* 0x000fe20000000000 */
[----:B------:R-:W-:Y:S02]  /*23550*/  I2FP.F32.S32 R2, R2 ;  /* 0x0000000200027245 */ /* 0x000fe40000201400 */
[----:B------:R-:W-:-:S02]  /*23560*/  FSEL R46, R9, -INF , !P3 ;  /* 0xff800000092e7808 */ /* 0x000fc40005800000 */
[----:B------:R-:W-:Y:S01]  /*23570*/  FSEL R59, R8, -INF , !P5 ;  /* 0xff800000083b7808 */ /* 0x000fe20006800000 */
[CC--:B------:R-:W-:Y:S01]  /*23580*/  FFMA.FTZ R6, R132.reuse, R2.reuse, R248 ;  /* 0x0000000284067223 */ /* 0x0c0fe200000100f8 */
[----:B------:R-:W-:Y:S01]  /*23590*/  FFMA.FTZ R10, R132, R2, R249 ;  /* 0x00000002840a7223 */ /* 0x000fe200000100f9 */
[C---:B------:R-:W-:Y:S02]  /*235a0*/  ISETP.GE.AND P3, PT, R3.reuse, R7, PT ;  /* 0x000000070300720c */ /* 0x040fe40003f66270 */
[----:B------:R-:W-:Y:S02]  /*235b0*/  ISETP.GE.AND P5, PT, R3, R5, PT ;  /* 0x000000050300720c */ /* 0x000fe40003fa6270 */
[----:B------:R-:W-:Y:S02]  /*235c0*/  IADD3 R2, R0, 0x39, RZ ;  /* 0x0000003900027810 */ /* 0x000fe40007ffe0ff */
[----:B------:R-:W-:Y:S02]  /*235d0*/  I2FP.F32.S32 R3, R3 ;  /* 0x0000000300037245 */ /* 0x000fe40000201400 */
[----:B------:R-:W-:-:S02]  /*235e0*/  FSEL R45, R4, -INF , !P4 ;  /* 0xff800000042d7808 */ /* 0x000fc40006000000 */
[----:B------:R-:W-:Y:S01]  /*235f0*/  FSEL R60, R6, -INF , !P6 ;  /* 0xff800000063c7808 */ /* 0x000fe20007000000 */
[----:B------:R-:W-:Y:S01]  /*23600*/  FFMA.FTZ R8, R132, R3, R237 ;  /* 0x0000000384087223 */ /* 0x000fe200000100ed */
[----:B------:R-:W-:Y:S01]  /*23610*/  ISETP.GE.AND P4, PT, R2, R7, PT ;  /* 0x000000070200720c */ /* 0x000fe20003f86270 */
[----:B------:R-:W-:Y:S01]  /*23620*/  FFMA.FTZ R4, R132, R3, R238 ;  /* 0x0000000384047223 */ /* 0x000fe200000100ee */
[----:B------:R-:W-:Y:S01]  /*23630*/  ISETP.GE.AND P6, PT, R2, R5, PT ;  /* 0x000000050200720c */ /* 0x000fe20003fc6270 */
[----:B------:R-:W-:Y:S01]  /*23640*/  VIADD R3, R0, 0x41 ;  /* 0x0000004100037836 */ /* 0x000fe20000000000 */
[----:B------:R-:W-:Y:S01]  /*23650*/  I2FP.F32.S32 R2, R2 ;  /* 0x0000000200027245 */ /* 0x000fe20000201400 */
[----:B------:R1:W-:Y:S01]  /*23660*/  MUFU.TANH R15, R66 ;  /* 0x00000042000f7308 */ /* 0x0003e20000002400 */
[----:B------:R-:W-:Y:S02]  /*23670*/  FSEL R44, R10, -INF , !P2 ;  /* 0xff8000000a2c7808 */ /* 0x000fe40005000000 */
[----:B------:R-:W-:Y:S01]  /*23680*/  ISETP.GE.AND P2, PT, R3, R7, PT ;  /* 0x000000070300720c */ /* 0x000fe20003f46270 */
[CC--:B------:R-:W-:Y:S01]  /*23690*/  FFMA.FTZ R6, R132.reuse, R2.reuse, R240 ;  /* 0x0000000284067223 */ /* 0x0c0fe200000100f0 */
[----:B------:R-:W-:Y:S01]  /*236a0*/  FFMA.FTZ R9, R132, R2, R232 ;  /* 0x0000000284097223 */ /* 0x000fe200000100e8 */
[----:B------:R-:W-:-:S02]  /*236b0*/  IADD3 R2, R0, 0x49, RZ ;  /* 0x0000004900027810 */ /* 0x000fc40007ffe0ff */
[----:B------:R2:W-:Y:S01]  /*236c0*/  MUFU.TANH R16, R67 ;  /* 0x0000004300107308 */ /* 0x0005e20000002400 */
[----:B------:R-:W-:Y:S02]  /*236d0*/  FSEL R43, R4, -INF , !P5 ;  /* 0xff800000042b7808 */ /* 0x000fe40006800000 */
[----:B------:R-:W-:Y:S02]  /*236e0*/  ISETP.GE.AND P5, PT, R2, R7, PT ;  /* 0x000000070200720c */ /* 0x000fe40003fa6270 */
[----:B-1----:R-:W-:Y:S02]  /*236f0*/  FSEL R66, R8, -INF , !P3 ;  /* 0xff80000008427808 */ /* 0x002fe40005800000 */
[----:B------:R-:W-:Y:S02]  /*23700*/  ISETP.GE.AND P3, PT, R3, R5, PT ;  /* 0x000000050300720c */ /* 0x000fe40003f66270 */
[----:B------:R-:W-:Y:S02]  /*23710*/  I2FP.F32.S32 R3, R3 ;  /* 0x0000000300037245 */ /* 0x000fe40000201400 */
[----:B--2---:R-:W-:-:S03]  /*23720*/  FSEL R67, R6, -INF , !P4 ;  /* 0xff80000006437808 */ /* 0x004fc60006000000 */
[----:B------:R-:W-:Y:S01]  /*23730*/  FFMA.FTZ R8, R132, R3, R227 ;  /* 0x0000000384087223 */ /* 0x000fe200000100e3 */
[----:B------:R-:W-:Y:S01]  /*23740*/  ISETP.GE.AND P4, PT, R2, R5, PT ;  /* 0x000000050200720c */ /* 0x000fe20003f86270 */
[----:B------:R-:W-:Y:S01]  /*23750*/  FFMA.FTZ R4, R132, R3, R225 ;  /* 0x0000000384047223 */ /* 0x000fe200000100e1 */
[----:B------:R-:W-:Y:S01]  /*23760*/  I2FP.F32.S32 R2, R2 ;  /* 0x0000000200027245 */ /* 0x000fe20000201400 */
[----:B------:R-:W-:Y:S01]  /*23770*/  VIADD R3, R0, 0x51 ;  /* 0x0000005100037836 */ /* 0x000fe20000000000 */
[----:B------:R-:W-:Y:S02]  /*23780*/  FSEL R42, R9, -INF , !P6 ;  /* 0xff800000092a7808 */ /* 0x000fe40007000000 */
[----:B------:R-:W-:Y:S01]  /*23790*/  FSEL R79, R8, -INF , !P2 ;  /* 0xff800000084f7808 */ /* 0x000fe20005000000 */
[CC--:B------:R-:W-:Y:S01]  /*237a0*/  FFMA.FTZ R6, R132.reuse, R2.reuse, R223 ;  /* 0x0000000284067223 */ /* 0x0c0fe200000100df */
[----:B------:R-:W-:Y:S01]  /*237b0*/  FFMA.FTZ R10, R132, R2, R219 ;  /* 0x00000002840a7223 */ /* 0x000fe200000100db */
[----:B------:R-:W-:-:S02]  /*237c0*/  ISETP.GE.AND P6, PT, R3, R7, PT ;  /* 0x000000070300720c */ /* 0x000fc40003fc6270 */
[----:B------:R-:W-:Y:S02]  /*237d0*/  ISETP.GE.AND P2, PT, R3, R5, PT ;  /* 0x000000050300720c */ /* 0x000fe40003f46270 */
[----:B------:R-:W-:Y:S02]  /*237e0*/  IADD3 R2, R0, 0x59, RZ ;  /* 0x0000005900027810 */ /* 0x000fe40007ffe0ff */
[----:B------:R-:W-:Y:S01]  /*237f0*/  I2FP.F32.S32 R3, R3 ;  /* 0x0000000300037245 */ /* 0x000fe20000201400 */
[----:B------:R1:W2:Y:S04]  /*23800*/  MUFU.TANH R31, R81 ;  /* 0x00000051001f7308 */ /* 0x0002a80000002400 */
[----:B------:R-:W-:-:S04]  /*23810*/  FFMA.FTZ R8, R132, R3, R217 ;  /* 0x0000000384087223 */ /* 0x000fc800000100d9 */
[----:B------:R3:W-:Y:S01]  /*23820*/  MUFU.TANH R27, R50 ;  /* 0x00000032001b7308 */ /* 0x0007e20000002400 */
[----:B-1----:R-:W-:Y:S02]  /*23830*/  FSEL R81, R6, -INF , !P5 ;  /* 0xff80000006517808 */ /* 0x002fe40006800000 */
[----:B------:R-:W-:Y:S02]  /*23840*/  ISETP.GE.AND P5, PT, R2, R5, PT ;  /* 0x000000050200720c */ /* 0x000fe40003fa6270 */
[----:B---3--:R-:W-:Y:S01]  /*23850*/  FSEL R50, R4, -INF , !P3 ;  /* 0xff80000004327808 */ /* 0x008fe20005800000 */
[----:B------:R-:W-:Y:S01]  /*23860*/  FFMA.FTZ R4, R132, R3, R213 ;  /* 0x0000000384047223 */ /* 0x000fe200000100d5 */
[----:B------:R-:W-:Y:S01]  /*23870*/  ISETP.GE.AND P3, PT, R2, R7, PT ;  /* 0x000000070200720c */ /* 0x000fe20003f66270 */
[----:B------:R-:W-:Y:S01]  /*23880*/  VIADD R3, R0, 0x61 ;  /* 0x0000006100037836 */ /* 0x000fe20000000000 */
[----:B------:R-:W-:Y:S01]  /*23890*/  I2FP.F32.S32 R2, R2 ;  /* 0x0000000200027245 */ /* 0x000fe20000201400 */
[----:B------:R1:W-:Y:S04]  /*238a0*/  MUFU.TANH R28, R83 ;  /* 0x00000053001c7308 */ /* 0x0003e80000002400 */
[CC--:B------:R-:W-:Y:S01]  /*238b0*/  FFMA.FTZ R6, R132.reuse, R2.reuse, R209 ;  /* 0x0000000284067223 */ /* 0x0c0fe200000100d1 */
[----:B------:R-:W-:-:S03]  /*238c0*/  FFMA.FTZ R9, R132, R2, R205 ;  /* 0x0000000284097223 */ /* 0x000fc600000100cd */
[----:B------:R3:W-:Y:S01]  /*238d0*/  MUFU.TANH R11, R51 ;  /* 0x00000033000b7308 */ /* 0x0007e20000002400 */
[----:B------:R-:W-:Y:S02]  /*238e0*/  IADD3 R2, R0, 0x69, RZ ;  /* 0x0000006900027810 */ /* 0x000fe40007ffe0ff */
[----:B------:R-:W-:Y:S02]  /*238f0*/  FSEL R56, R4, -INF , !P2 ;  /* 0xff80000004387808 */ /* 0x000fe40005000000 */
[----:B-1----:R-:W-:Y:S02]  /*23900*/  FSEL R83, R8, -INF , !P6 ;  /* 0xff80000008537808 */ /* 0x002fe40007000000 */
[C---:B------:R-:W-:Y:S02]  /*23910*/  ISETP.GE.AND P6, PT, R3.reuse, R5, PT ;  /* 0x000000050300720c */ /* 0x040fe40003fc6270 */
[----:B---3--:R-:W-:Y:S02]  /*23920*/  FSEL R51, R10, -INF , !P4 ;  /* 0xff8000000a337808 */ /* 0x008fe40006000000 */
[----:B------:R-:W-:-:S02]  /*23930*/  ISETP.GE.AND P4, PT, R3, R7, PT ;  /* 0x000000070300720c */ /* 0x000fc40003f86270 */
[----:B------:R-:W-:Y:S02]  /*23940*/  I2FP.F32.S32 R3, R3 ;  /* 0x0000000300037245 */ /* 0x000fe40000201400 */
[----:B------:R-:W-:Y:S02]  /*23950*/  FSEL R84, R6, -INF , !P3 ;  /* 0xff80000006547808 */ /* 0x000fe40005800000 */
[----:B------:R-:W-:Y:S01]  /*23960*/  ISETP.GE.AND P2, PT, R2, R7, PT ;  /* 0x000000070200720c */ /* 0x000fe20003f46270 */
[----:B------:R-:W-:Y:S01]  /*23970*/  FFMA.FTZ R8, R132, R3, R204 ;  /* 0x0000000384087223 */ /* 0x000fe200000100cc */
[----:B------:R-:W-:Y:S01]  /*23980*/  ISETP.GE.AND P3, PT, R2, R5, PT ;  /* 0x000000050200720c */ /* 0x000fe20003f66270 */
[----:B------:R-:W-:Y:S01]  /*23990*/  FFMA.FTZ R4, R132, R3, R193 ;  /* 0x0000000384047223 */ /* 0x000fe200000100c1 */
[----:B------:R-:W-:Y:S01]  /*239a0*/  I2FP.F32.S32 R2, R2 ;  /* 0x0000000200027245 */ /* 0x000fe20000201400 */
[----:B------:R-:W1:Y:S01]  /*239b0*/  MUFU.TANH R20, R82 ;  /* 0x0000005200147308 */ /* 0x000e620000002400 */
[----:B------:R-:W-:Y:S01]  /*239c0*/  VIADD R3, R0, 0x71 ;  /* 0x0000007100037836 */ /* 0x000fe20000000000 */
[----:B------:R-:W-:-:S02]  /*239d0*/  FSEL R58, R9, -INF , !P5 ;  /* 0xff800000093a7808 */ /* 0x000fc40006800000 */
[-C--:B------:R-:W-:Y:S01]  /*239e0*/  FFMA.FTZ R6, R132, R2.reuse, R175 ;  /* 0x0000000284067223 */ /* 0x080fe200000100af */
[----:B------:R-:W-:Y:S01]  /*239f0*/  FSEL R87, R8, -INF , !P4 ;  /* 0xff80000008577808 */ /* 0x000fe20006000000 */
[----:B------:R-:W-:Y:S01]  /*23a00*/  FFMA.FTZ R10, R132, R2, R126 ;  /* 0x00000002840a7223 */ /* 0x000fe2000001007e */
[C---:B------:R-:W-:Y:S01]  /*23a10*/  ISETP.GE.AND P5, PT, R3.reuse, R7, PT ;  /* 0x000000070300720c */ /* 0x040fe20003fa6270 */
[----:B------:R3:W4:Y:S01]  /*23a20*/  MUFU.TANH R30, R65 ;  /* 0x00000041001e7308 */ /* 0x0007220000002400 */
[----:B------:R-:W-:Y:S02]  /*23a30*/  ISETP.GE.AND P4, PT, R3, R5, PT ;  /* 0x000000050300720c */ /* 0x000fe40003f86270 */
[----:B------:R-:W-:Y:S02]  /*23a40*/  IADD3 R2, R0, 0x79, RZ ;  /* 0x0000007900027810 */ /* 0x000fe40007ffe0ff */
[----:B------:R-:W-:-:S03]  /*23a50*/  I2FP.F32.S32 R3, R3 ;  /* 0x0000000300037245 */ /* 0x000fc60000201400 */
[----:B------:R5:W4:Y:S02]  /*23a60*/  MUFU.TANH R29, R64 ;  /* 0x00000040001d7308 */ /* 0x000b240000002400 */
[----:B------:R-:W-:-:S06]  /*23a70*/  FFMA.FTZ R8, R132, R3, R125 ;  /* 0x0000000384087223 */ /* 0x000fcc000001007d */
[----:B------:R2:W-:Y:S01]  /*23a80*/  MUFU.TANH R26, R91 ;  /* 0x0000005b001a7308 */ /* 0x0005e20000002400 */
[----:B---3--:R-:W-:Y:S02]  /*23a90*/  FSEL R65, R10, -INF , !P3 ;  /* 0xff8000000a417808 */ /* 0x008fe40005800000 */
[----:B-----5:R-:W-:Y:S01]  /*23aa0*/  FSEL R64, R4, -INF , !P6 ;  /* 0xff80000004407808 */ /* 0x020fe20007000000 */
[----:B------:R-:W-:Y:S01]  /*23ab0*/  FFMA.FTZ R4, R132, R3, R123 ;  /* 0x0000000384047223 */ /* 0x000fe2000001007b */
[----:B------:R-:W-:Y:S01]  /*23ac0*/  ISETP.GE.AND P6, PT, R2, R7, PT ;  /* 0x000000070200720c */ /* 0x000fe20003fc6270 */
[----:B------:R-:W-:Y:S01]  /*23ad0*/  VIADD R3, R0, 0x81 ;  /* 0x0000008100037836 */ /* 0x000fe20000000000 */
[----:B--2---:R-:W-:Y:S02]  /*23ae0*/  FSEL R91, R6, -INF , !P2 ;  /* 0xff800000065b7808 */ /* 0x004fe40005000000 */
[----:B------:R-:W-:Y:S02]  /*23af0*/  ISETP.GE.AND P2, PT, R2, R5, PT ;  /* 0x000000050200720c */ /* 0x000fe40003f46270 */
[----:B------:R-:W-:-:S02]  /*23b00*/  I2FP.F32.S32 R2, R2 ;  /* 0x0000000200027245 */ /* 0x000fc40000201400 */
[----:B------:R-:W-:Y:S02]  /*23b10*/  FSEL R96, R8, -INF , !P5 ;  /* 0xff80000008607808 */ /* 0x000fe40006800000 */
[C---:B------:R-:W-:Y:S01]  /*23b20*/  ISETP.GE.AND P3, PT, R3.reuse, R7, PT ;  /* 0x000000070300720c */ /* 0x040fe20003f66270 */
[CC--:B------:R-:W-:Y:S01]  /*23b30*/  FFMA.FTZ R6, R132.reuse, R2.reuse, R31 ;  /* 0x0000000284067223 */ /* 0x0c0fe2000001001f */
[----:B-1----:R-:W-:Y:S01]  /*23b40*/  FFMA.FTZ R9, R132, R2, R20 ;  /* 0x0000000284097223 */ /* 0x002fe20000010014 */
[----:B------:R-:W-:Y:S02]  /*23b50*/  ISETP.GE.AND P5, PT, R3, R5, PT ;  /* 0x000000050300720c */ /* 0x000fe40003fa6270 */
[----:B------:R-:W-:Y:S02]  /*23b60*/  IADD3 R2, R0, 0x89, RZ ;  /* 0x0000008900027810 */ /* 0x000fe40007ffe0ff */
[----:B------:R-:W-:Y:S02]  /*23b70*/  I2FP.F32.S32 R3, R3 ;  /* 0x0000000300037245 */ /* 0x000fe40000201400 */
[----:B------:R-:W-:-:S02]  /*23b80*/  FSEL R78, R4, -INF , !P4 ;  /* 0xff800000044e7808 */ /* 0x000fc40006000000 */
[----:B------:R-:W-:Y:S01]  /*23b90*/  FSEL R98, R6, -INF , !P6 ;  /* 0xff80000006627808 */ /* 0x000fe20007000000 */
[----:B----4-:R-:W-:Y:S01]  /*23ba0*/  FFMA.FTZ R8, R132, R3, R30 ;  /* 0x0000000384087223 */ /* 0x010fe2000001001e */
[----:B------:R-:W-:Y:S01]  /*23bb0*/  ISETP.GE.AND P4, PT, R2, R7, PT ;  /* 0x000000070200720c */ /* 0x000fe20003f86270 */
[----:B------:R-:W-:Y:S01]  /*23bc0*/  FFMA.FTZ R4, R132, R3, R16 ;  /* 0x0000000384047223 */ /* 0x000fe20000010010 */
[----:B------:R-:W-:Y:S01]  /*23bd0*/  ISETP.GE.AND P6, PT, R2, R5, PT ;  /* 0x000000050200720c */ /* 0x000fe20003fc6270 */
[----:B------:R-:W1:Y:S01]  /*23be0*/  MUFU.TANH R19, R90 ;  /* 0x0000005a00137308 */ /* 0x000e620000002400 */
[----:B------:R-:W-:Y:S01]  /*23bf0*/  I2FP.F32.S32 R2, R2 ;  /* 0x0000000200027245 */ /* 0x000fe20000201400 */
[----:B------:R-:W-:Y:S01]  /*23c00*/  VIADD R3, R0, 0x91 ;  /* 0x0000009100037836 */ /* 0x000fe20000000000 */
[----:B------:R-:W-:Y:S02]  /*23c10*/  FSEL R80, R9, -INF , !P2 ;  /* 0xff80000009507808 */ /* 0x000fe40005000000 */
[----:B------:R-:W-:Y:S01]  /*23c20*/  FSEL R102, R8, -INF , !P3 ;  /* 0xff80000008667808 */ /* 0x000fe20005800000 */
[CC--:B------:R-:W-:Y:S01]  /*23c30*/  FFMA.FTZ R6, R132.reuse, R2.reuse, R29 ;  /* 0x0000000284067223 */ /* 0x0c0fe2000001001d */
[----:B------:R-:W-:Y:S01]  /*23c40*/  FFMA.FTZ R10, R132, R2, R15 ;  /* 0x00000002840a7223 */ /* 0x000fe2000001000f */
[C---:B------:R-:W-:Y:S01]  /*23c50*/  ISETP.GE.AND P2, PT, R3.reuse, R7, PT ;  /* 0x000000070300720c */ /* 0x040fe20003f46270 */
[----:B------:R-:W2:Y:S01]  /*23c60*/  MUFU.TANH R12, R128 ;  /* 0x00000080000c7308 */ /* 0x000ea20000002400 */
[----:B------:R-:W-:-:S02]  /*23c70*/  ISETP.GE.AND P3, PT, R3, R5, PT ;  /* 0x000000050300720c */ /* 0x000fc40003f66270 */
[----:B------:R-:W-:Y:S02]  /*23c80*/  IADD3 R2, R0, 0x99, RZ ;  /* 0x0000009900027810 */ /* 0x000fe40007ffe0ff */
[----:B------:R-:W-:Y:S02]  /*23c90*/  I2FP.F32.S32 R3, R3 ;  /* 0x0000000300037245 */ /* 0x000fe40000201400 */
[----:B------:R-:W-:Y:S02]  /*23ca0*/  FSEL R82, R4, -INF , !P5 ;  /* 0xff80000004527808 */ /* 0x000fe40006800000 */
[----:B------:R-:W-:Y:S01]  /*23cb0*/  FSEL R106, R6, -INF , !P4 ;  /* 0xff800000066a7808 */ /* 0x000fe20006000000 */
[----:B------:R-:W3:Y:S01]  /*23cc0*/  MUFU.TANH R25, R172 ;  /* 0x000000ac00197308 */ /* 0x000ee20000002400 */
[----:B------:R-:W-:Y:S01]  /*23cd0*/  ISETP.GE.AND P5, PT, R2, R7, PT ;  /* 0x000000070200720c */ /* 0x000fe20003fa6270 */
[----:B------:R-:W-:Y:S01]  /*23ce0*/  FFMA.FTZ R8, R132, R3, R28 ;  /* 0x0000000384087223 */ /* 0x000fe2000001001c */
[----:B------:R-:W-:Y:S01]  /*23cf0*/  ISETP.GE.AND P4, PT, R2, R5, PT ;  /* 0x000000050200720c */ /* 0x000fe20003f86270 */
[----:B------:R-:W-:Y:S01]  /*23d00*/  FFMA.FTZ R4, R132, R3, R11 ;  /* 0x0000000384047223 */ /* 0x000fe2000001000b */
[----:B------:R-:W-:Y:S01]  /*23d10*/  I2FP.F32.S32 R2, R2 ;  /* 0x0000000200027245 */ /* 0x000fe20000201400 */
[----:B------:R-:W-:-:S02]  /*23d20*/  VIADD R3, R0, 0xa1 ;  /* 0x000000a100037836 */ /* 0x000fc40000000000 */
[----:B------:R-:W4:Y:S01]  /*23d30*/  MUFU.TANH R18, R174 ;  /* 0x000000ae00127308 */ /* 0x000f220000002400 */
[----:B------:R-:W-:Y:S01]  /*23d40*/  FSEL R85, R10, -INF , !P6 ;  /* 0xff8000000a557808 */ /* 0x000fe20007000000 */
[-C--:B------:R-:W-:Y:S01]  /*23d50*/  FFMA.FTZ R6, R132, R2.reuse, R27 ;  /* 0x0000000284067223 */ /* 0x080fe2000001001b */
[----:B------:R-:W-:Y:S01]  /*23d60*/  FSEL R108, R8, -INF , !P2 ;  /* 0xff800000086c7808 */ /* 0x000fe20005000000 */
[----:B-1----:R-:W-:Y:S01]  /*23d70*/  FFMA.FTZ R9, R132, R2, R19 ;  /* 0x0000000284097223 */ /* 0x002fe20000010013 */
[C---:B------:R-:W-:Y:S02]  /*23d80*/  ISETP.GE.AND P6, PT, R3.reuse, R7, PT ;  /* 0x000000070300720c */ /* 0x040fe40003fc6270 */
[----:B------:R-:W-:Y:S01]  /*23d90*/  ISETP.GE.AND P2, PT, R3, R5, PT ;  /* 0x000000050300720c */ /* 0x000fe20003f46270 */
[----:B------:R-:W1:Y:S01]  /*23da0*/  MUFU.TANH R24, R177 ;  /* 0x000000b100187308 */ /* 0x000e620000002400 */
[----:B------:R-:W-:Y:S02]  /*23db0*/  IADD3 R2, R0, 0xa9, RZ ;  /* 0x000000a900027810 */ /* 0x000fe40007ffe0ff */
[----:B------:R-:W-:-:S02]  /*23dc0*/  I2FP.F32.S32 R3, R3 ;  /* 0x0000000300037245 */ /* 0x000fc40000201400 */
[----:B------:R-:W-:-:S03]  /*23dd0*/  FSEL R90, R4, -INF , !P3 ;  /* 0xff800000045a7808 */ /* 0x000fc60005800000 */
[----:B------:R-:W5:Y:S01]  /*23de0*/  MUFU.TANH R13, R179 ;  /* 0x000000b3000d7308 */ /* 0x000f620000002400 */
[----:B------:R-:W-:Y:S01]  /*23df0*/  FSEL R110, R6, -INF , !P5 ;  /* 0xff800000066e7808 */ /* 0x000fe20006800000 */
[----:B------:R-:W-:Y:S01]  /*23e00*/  FFMA.FTZ R8, R132, R3, R26 ;  /* 0x0000000384087223 */ /* 0x000fe2000001001a */
[----:B------:R-:W-:Y:S01]  /*23e10*/  ISETP.GE.AND P3, PT, R2, R7, PT ;  /* 0x000000070200720c */ /* 0x000fe20003f66270 */
[----:B--2---:R-:W-:Y:S01]  /*23e20*/  FFMA.FTZ R4, R132, R3, R12 ;  /* 0x0000000384047223 */ /* 0x004fe2000001000c */
[----:B------:R-:W-:Y:S01]  /*23e30*/  ISETP.GE.AND P5, PT, R2, R5, PT ;  /* 0x000000050200720c */ /* 0x000fe20003fa6270 */
[----:B------:R-:W-:Y:S01]  /*23e40*/  VIADD R3, R0, 0xb1 ;  /* 0x000000b100037836 */ /* 0x000fe20000000000 */
[----:B------:R-:W-:Y:S01]  /*23e50*/  I2FP.F32.S32 R2, R2 ;  /* 0x0000000200027245 */ /* 0x000fe20000201400 */
[----:B------:R-:W2:Y:S01]  /*23e60*/  MUFU.TANH R21, R173 ;  /* 0x000000ad00157308 */ /* 0x000ea20000002400 */
[----:B------:R-:W-:Y:S02]  /*23e70*/  FSEL R92, R9, -INF , !P4 ;  /* 0xff800000095c7808 */ /* 0x000fe40006000000 */
[----:B------:R-:W-:Y:S01]  /*23e80*/  FSEL R123, R8, -INF , !P6 ;  /* 0xff800000087b7808 */ /* 0x000fe20007000000 */
[----:B---3--:R-:W-:-:S04]  /*23e90*/  FFMA.FTZ R6, R132, R2, R25 ;  /* 0x0000000284067223 */ /* 0x008fc80000010019 */
[----:B------:R-:W3:Y:S01]  /*23ea0*/  MUFU.TANH R17, R176 ;  /* 0x000000b000117308 */ /* 0x000ee20000002400 */
[----:B----4-:R-:W-:Y:S01]  /*23eb0*/  FFMA.FTZ R10, R132, R2, R18 ;  /* 0x00000002840a7223 */ /* 0x010fe20000010012 */
[C---:B------:R-:W-:Y:S02]  /*23ec0*/  ISETP.GE.AND P4, PT, R3.reuse, R7, PT ;  /* 0x000000070300720c */ /* 0x040fe40003f86270 */
[----:B------:R-:W-:Y:S02]  /*23ed0*/  ISETP.GE.AND P6, PT, R3, R5, PT ;  /* 0x000000050300720c */ /* 0x000fe40003fc6270 */
[----:B------:R-:W-:Y:S02]  /*23ee0*/  IADD3 R2, R0, 0xb9, RZ ;  /* 0x000000b900027810 */ /* 0x000fe40007ffe0ff */
[----:B------:R-:W4:Y:S01]  /*23ef0*/  MUFU.TANH R20, R127 ;  /* 0x0000007f00147308 */ /* 0x000f220000002400 */
[----:B------:R-:W-:Y:S02]  /*23f00*/  I2FP.F32.S32 R3, R3 ;  /* 0x0000000300037245 */ /* 0x000fe40000201400 */
[----:B------:R-:W-:-:S05]  /*23f10*/  FSEL R100, R4, -INF , !P2 ;  /* 0xff80000004647808 */ /* 0x000fca0005000000 */
[----:B------:R-:W4:Y:S01]  /*23f20*/  MUFU.TANH R16, R130 ;  /* 0x0000008200107308 */ /* 0x000f220000002400 */
[----:B------:R-:W-:Y:S01]  /*23f30*/  ISETP.GE.AND P2, PT, R2, R7, PT ;  /* 0x000000070200720c */ /* 0x000fe20003f46270 */
[CC--:B-1----:R-:W-:Y:S01]  /*23f40*/  FFMA.FTZ R8, R132.reuse, R3.reuse, R24 ;  /* 0x0000000384087223 */ /* 0x0c2fe20000010018 */
[----:B-----5:R-:W-:Y:S01]  /*23f50*/  FFMA.FTZ R4, R132, R3, R13 ;  /* 0x0000000384047223 */ /* 0x020fe2000001000d */
[----:B------:R-:W-:-:S04]  /*23f60*/  VIADD R3, R0, 0xc1 ;  /* 0x000000c100037836 */ /* 0x000fc80000000000 */
[----:B------:R1:W-:Y:S01]  /*23f70*/  MUFU.TANH R18, R113 ;  /* 0x0000007100127308 */ /* 0x0003e20000002400 */
[----:B------:R-:W-:-:S07]  /*23f80*/  FSEL R104, R10, -INF , !P5 ;  /* 0xff8000000a687808 */ /* 0x000fce0006800000 */
[----:B------:R-:W5:Y:S01]  /*23f90*/  MUFU.TANH R15, R76 ;  /* 0x0000004c000f7308 */ /* 0x000f620000002400 */
[----:B------:R-:W-:Y:S02]  /*23fa0*/  ISETP.GE.AND P5, PT, R3, R7, PT ;  /* 0x000000070300720c */ /* 0x000fe40003fa6270 */
[----:B-1----:R-:W-:Y:S02]  /*23fb0*/  FSEL R113, R6, -INF , !P3 ;  /* 0xff80000006717808 */ /* 0x002fe40005800000 */
[----:B------:R-:W-:-:S03]  /*23fc0*/  ISETP.GE.AND P3, PT, R2, R5, PT ;  /* 0x000000050200720c */ /* 0x000fc60003f66270 */
[----:B------:R-:W1:Y:S01]  /*23fd0*/  MUFU.TANH R11, R77 ;  /* 0x0000004d000b7308 */ /* 0x000e620000002400 */
[----:B------:R-:W-:-:S05]  /*23fe0*/  I2FP.F32.S32 R2, R2 ;  /* 0x0000000200027245 */ /* 0x000fca0000201400 */
[CC--:B--2---:R-:W-:Y:S02]  /*23ff0*/  FFMA.FTZ R6, R132.reuse, R2.reuse, R21 ;  /* 0x0000000284067223 */ /* 0x0c4fe40000010015 */
[----:B------:R2:W-:Y:S01]  /*24000*/  MUFU.TANH R13, R115 ;  /* 0x00000073000d7308 */ /* 0x0005e20000002400 */
[----:B---3--:R-:W-:Y:S01]  /*24010*/  FFMA.FTZ R9, R132, R2, R17 ;  /* 0x0000000284097223 */ /* 0x008fe20000010011 */
[----:B------:R-:W-:Y:S02]  /*24020*/  IADD3 R2, R0, 0xc9, RZ ;  /* 0x000000c900027810 */ /* 0x000fe40007ffe0ff */
[----:B------:R-:W-:-:S04]  /*24030*/  FSEL R125, R6, -INF , !P2 ;  /* 0xff800000067d7808 */ /* 0x000fc80005000000 */
[----:B------:R-:W3:Y:S01]  /*24040*/  MUFU.TANH R12, R41 ;  /* 0x00000029000c7308 */ /* 0x000ee20000002400 */
[----:B------:R-:W-:Y:S01]  /*24050*/  BAR.SYNC.DEFER_BLOCKING 0x0 ;  /* 0x0000000000007b1d */ /* 0x000fe20000010000 */
[-C--:B------:R-:W-:Y:S02]  /*24060*/  ISETP.GE.AND P2, PT, R2, R5.reuse, PT ;  /* 0x000000050200720c */ /* 0x080fe40003f46270 */
[----:B--2---:R-:W-:Y:S02]  /*24070*/  FSEL R115, R8, -INF , !P4 ;  /* 0xff80000008737808 */ /* 0x004fe40006000000 */
[----:B------:R-:W-:Y:S02]  /*24080*/  ISETP.GE.AND P4, PT, R3, R5, PT ;  /* 0x000000050300720c */ /* 0x000fe40003f86270 */
[----:B------:R-:W-:Y:S01]  /*24090*/  I2FP.F32.S32 R3, R3 ;  /* 0x0000000300037245 */ /* 0x000fe20000201400 */
[----:B------:R-:W2:Y:S04]  /*240a0*/  MUFU.TANH R19, R40 ;  /* 0x0000002800137308 */ /* 0x000ea80000002400 */
[----:B----4-:R-:W-:-:S04]  /*240b0*/  FFMA.FTZ R8, R132, R3, R20 ;  /* 0x0000000384087223 */ /* 0x010fc80000010014 */
[----:B------:R4:W2:Y:S01]  /*240c0*/  MUFU.TANH R17, R109 ;  /* 0x0000006d00117308 */ /* 0x0008a20000002400 */
[----:B------:R-:W-:Y:S02]  /*240d0*/  FSEL R126, R8, -INF , !P5 ;  /* 0xff800000087e7808 */ /* 0x000fe40006800000 */
[----:B----4-:R-:W-:Y:S01]  /*240e0*/  FSEL R109, R4, -INF , !P6 ;  /* 0xff800000046d7808 */ /* 0x010fe20007000000 */
[----:B------:R-:W-:Y:S01]  /*240f0*/  FFMA.FTZ R4, R132, R3, R16 ;  /* 0x0000000384047223 */ /* 0x000fe20000010010 */
[----:B------:R-:W-:Y:S01]  /*24100*/  ISETP.GE.AND P6, PT, R2, R7, PT ;  /* 0x000000070200720c */ /* 0x000fe20003fc6270 */
[----:B------:R-:W-:Y:S01]  /*24110*/  VIADD R3, R0, 0xd1 ;  /* 0x000000d100037836 */ /* 0x000fe20000000000 */
[----:B------:R-:W-:Y:S01]  /*24120*/  I2FP.F32.S32 R2, R2 ;  /* 0x0000000200027245 */ /* 0x000fe20000201400 */
[----:B------:R4:W2:Y:S03]  /*24130*/  MUFU.TANH R16, R111 ;  /* 0x0000006f00107308 */ /* 0x0008a60000002400 */
[----:B------:R-:W-:Y:S01]  /*24140*/  ISETP.GE.AND P5, PT, R3, R5, PT ;  /* 0x000000050300720c */ /* 0x000fe20003fa6270 */
[CC--:B-----5:R-:W-:Y:S01]  /*24150*/  FFMA.FTZ R6, R132.reuse, R2.reuse, R15 ;  /* 0x0000000284067223 */ /* 0x0e0fe2000001000f */
[----:B-1----:R-:W-:Y:S01]  /*24160*/  FFMA.FTZ R11, R132, R2, R11 ;  /* 0x00000002840b7223 */ /* 0x002fe2000001000b */
[----:B------:R-:W-:-:S02]  /*24170*/  IADD3 R2, R0, 0xd9, RZ ;  /* 0x000000d900027810 */ /* 0x000fc40007ffe0ff */
[----:B------:R1:W5:Y:S01]  /*24180*/  MUFU.TANH R15, R105 ;  /* 0x00000069000f7308 */ /* 0x0003620000002400 */
[----:B------:R-:W-:Y:S02]  /*24190*/  FSEL R127, R6, -INF , !P6 ;  /* 0xff800000067f7808 */ /* 0x000fe40007000000 */
[----:B------:R-:W-:Y:S02]  /*241a0*/  ISETP.GE.AND P6, PT, R2, R5, PT ;  /* 0x000000050200720c */ /* 0x000fe40003fc6270 */
[----:B----4-:R-:W-:Y:S02]  /*241b0*/  FSEL R111, R9, -INF , !P3 ;  /* 0xff800000096f7808 */ /* 0x010fe40005800000 */
[----:B------:R-:W-:Y:S02]  /*241c0*/  ISETP.GE.AND P3, PT, R3, R7, PT ;  /* 0x000000070300720c */ /* 0x000fe40003f66270 */
[----:B------:R-:W-:Y:S02]  /*241d0*/  I2FP.F32.S32 R3, R3 ;  /* 0x0000000300037245 */ /* 0x000fe40000201400 */
[----:B-1----:R-:W-:-:S03]  /*241e0*/  FSEL R105, R4, -INF , !P4 ;  /* 0xff80000004697808 */ /* 0x002fc60006000000 */
[----:B---3--:R-:W-:Y:S01]  /*241f0*/  FFMA.FTZ R4, R132, R3, R12 ;  /* 0x0000000384047223 */ /* 0x008fe2000001000c */
[----:B------:R-:W-:Y:S01]  /*24200*/  ISETP.GE.AND P4, PT, R2, R7, PT ;  /* 0x000000070200720c */ /* 0x000fe20003f86270 */
[----:B------:R1:W3:Y:S01]  /*24210*/  MUFU.TANH R12, R107 ;  /* 0x0000006b000c7308 */ /* 0x0002e20000002400 */
[----:B------:R-:W-:Y:S01]  /*24220*/  I2FP.F32.S32 R2, R2 ;  /* 0x0000000200027245 */ /* 0x000fe20000201400 */
[----:B--2---:R-:W-:Y:S01]  /*24230*/  FFMA.FTZ R8, R132, R3, R19 ;  /* 0x0000000384087223 */ /* 0x004fe20000010013 */
[----:B------:R-:W-:-:S03]  /*24240*/  VIADD R3, R0, 0xe1 ;  /* 0x000000e100037836 */ /* 0x000fc60000000000 */
[CC--:B------:R-:W-:Y:S01]  /*24250*/  FFMA.FTZ R6, R132.reuse, R2.reuse, R18 ;  /* 0x0000000284067223 */ /* 0x0c0fe20000010012 */
[----:B------:R-:W-:Y:S01]  /*24260*/  FFMA.FTZ R10, R132, R2, R13 ;  /* 0x00000002840a7223 */ /* 0x000fe2000001000d */
[----:B------:R-:W-:Y:S02]  /*24270*/  IADD3 R2, R0, 0xe9, RZ ;  /* 0x000000e900027810 */ /* 0x000fe40007ffe0ff */
[----:B------:R-:W-:Y:S01]  /*24280*/  FSEL R128, R8, -INF , !P3 ;  /* 0xff80000008807808 */ /* 0x000fe20005800000 */
[----:B------:R2:W-:Y:S01]  /*24290*/  MUFU.TANH R13, R101 ;  /* 0x00000065000d7308 */ /* 0x0005e20000002400 */
[----:B------:R-:W-:Y:S02]  /*242a0*/  ISETP.GE.AND P3, PT, R3, R5, PT ;  /* 0x000000050300720c */ /* 0x000fe40003f66270 */
[----:B------:R-:W-:Y:S02]  /*242b0*/  FSEL R130, R6, -INF , !P4 ;  /* 0xff80000006827808 */ /* 0x000fe40006000000 */
[----:B-1----:R-:W-:-:S02]  /*242c0*/  FSEL R107, R11, -INF , !P2 ;  /* 0xff8000000b6b7808 */ /* 0x002fc40005000000 */
[----:B------:R-:W-:Y:S01]  /*242d0*/  ISETP.GE.AND P2, PT, R3, R7, PT ;  /* 0x000000070300720c */ /* 0x000fe20003f46270 */
[----:B------:R-:W1:Y:S01]  /*242e0*/  MUFU.TANH R11, R103 ;  /* 0x00000067000b7308 */ /* 0x000e620000002400 */
[----:B------:R-:W-:Y:S02]  /*242f0*/  I2FP.F32.S32 R3, R3 ;  /* 0x0000000300037245 */ /* 0x000fe40000201400 */
[----:B------:R-:W-:Y:S02]  /*24300*/  ISETP.GE.AND P4, PT, R2, R5, PT ;  /* 0x000000050200720c */ /* 0x000fe40003f86270 */
[----:B--2---:R-:W-:Y:S02]  /*24310*/  FSEL R101, R4, -INF , !P5 ;  /* 0xff80000004657808 */ /* 0x004fe40006800000 */
[----:B------:R-:W-:Y:S02]  /*24320*/  ISETP.GE.AND P5, PT, R2, R7, PT ;  /* 0x000000070200720c */ /* 0x000fe40003fa6270 */
[----:B------:R-:W-:Y:S01]  /*24330*/  I2FP.F32.S32 R2, R2 ;  /* 0x0000000200027245 */ /* 0x000fe20000201400 */
[CC--:B------:R-:W-:Y:S01]  /*24340*/  FFMA.FTZ R9, R132.reuse, R3.reuse, R17 ;  /* 0x0000000384097223 */ /* 0x0c0fe20000010011 */
[----:B------:R-:W-:Y:S01]  /*24350*/  FFMA.FTZ R4, R132, R3, R16 ;  /* 0x0000000384047223 */ /* 0x000fe20000010010 */
[----:B------:R-:W-:-:S02]  /*24360*/  VIADD R3, R0, 0xf1 ;  /* 0x000000f100037836 */ /* 0x000fc40000000000 */
[CC--:B-----5:R-:W-:Y:S01]  /*24370*/  FFMA.FTZ R8, R132.reuse, R2.reuse, R15 ;  /* 0x0000000284087223 */ /* 0x0e0fe2000001000f */
[----:B---3--:R-:W-:Y:S01]  /*24380*/  FFMA.FTZ R6, R132, R2, R12 ;  /* 0x0000000284067223 */ /* 0x008fe2000001000c */
[----:B------:R-:W-:Y:S02]  /*24390*/  IADD3 R2, R0, 0xf9, RZ ;  /* 0x000000f900027810 */ /* 0x000fe40007ffe0ff */
[----:B------:R-:W-:Y:S02]  /*243a0*/  FSEL R173, R4, -INF , !P3 ;  /* 0xff80000004ad7808 */ /* 0x000fe40005800000 */
[----:B------:R-:W-:Y:S02]  /*243b0*/  I2FP.F32.S32 R4, R3 ;  /* 0x0000000300047245 */ /* 0x000fe40000201400 */
[----:B------:R-:W-:Y:S02]  /*243c0*/  FSEL R172, R10, -INF , !P6 ;  /* 0xff8000000aac7808 */ /* 0x000fe40007000000 */
[----:B------:R-:W-:Y:S01]  /*243d0*/  FSEL R174, R9, -INF , !P2 ;  /* 0xff80000009ae7808 */ /* 0x000fe20005000000 */
[----:B------:R-:W2:Y:S01]  /*243e0*/  MUFU.TANH R10, R97 ;  /* 0x00000061000a7308 */ /* 0x000ea20000002400 */
[----:B------:R-:W-:-:S02]  /*243f0*/  FSEL R175, R8, -INF , !P5 ;  /* 0xff80000008af7808 */ /* 0x000fc40006800000 */
[-C--:B------:R-:W-:Y:S02]  /*24400*/  ISETP.GE.AND P6, PT, R0, R7.reuse, PT ;  /* 0x000000070000720c */ /* 0x080fe40003fc6270 */
[CC--:B------:R-:W-:Y:S02]  /*24410*/  ISETP.GE.AND P2, PT, R3.reuse, R7.reuse, PT ;  /* 0x000000070300720c */ /* 0x0c0fe40003f46270 */
[----:B------:R-:W-:Y:S01]  /*24420*/  ISETP.GE.AND P5, PT, R2, R7, PT ;  /* 0x000000070200720c */ /* 0x000fe20003fa6270 */
[----:B------:R-:W3:Y:S01]  /*24430*/  MUFU.TANH R8, R99 ;  /* 0x0000006300087308 */ /* 0x000ee20000002400 */
[----:B------:R-:W-:Y:S02]  /*24440*/  FSEL R176, R6, -INF , !P4 ;  /* 0xff80000006b07808 */ /* 0x000fe40006000000 */
[-C--:B------:R-:W-:Y:S02]  /*24450*/  ISETP.GE.AND P4, PT, R0, R5.reuse, PT ;  /* 0x000000050000720c */ /* 0x080fe40003f86270 */
[----:B------:R-:W-:Y:S01]  /*24460*/  I2FP.F32.S32 R7, R0 ;  /* 0x0000000000077245 */ /* 0x000fe20000201400 */
[----:B-1----:R-:W-:Y:S01]  /*24470*/  FFMA.FTZ R0, R132, R4, R11 ;  /* 0x0000000484007223 */ /* 0x002fe2000001000b */
[----:B------:R-:W-:-:S04]  /*24480*/  ISETP.GE.AND P3, PT, R3, R5, PT ;  /* 0x000000050300720c */ /* 0x000fc80003f66270 */
[----:B------:R-:W-:Y:S02]  /*24490*/  FSEL R177, R0, -INF , !P3 ;  /* 0xff80000000b17808 */ /* 0x000fe40005800000 */
[----:B------:R-:W-:Y:S01]  /*244a0*/  ISETP.GT.AND P3, PT, R243, R242, PT ;  /* 0x000000f2f300720c */ /* 0x000fe20003f64270 */
[----:B------:R-:W-:Y:S01]  /*244b0*/  FFMA.FTZ R6, R132, R4, R13 ;  /* 0x0000000484067223 */ /* 0x000fe2000001000d */
[----:B------:R-:W-:-:S04]  /*244c0*/  I2FP.F32.S32 R3, R2 ;  /* 0x0000000200037245 */ /* 0x000fc80000201400 */
[----:B------:R-:W-:Y:S01]  /*244d0*/  FSEL R179, R6, -INF , !P2 ;  /* 0xff80000006b37808 */ /* 0x000fe20005000000 */
[----:B--2---:R-:W-:Y:S01]  /*244e0*/  FFMA.FTZ R4, R132, R3, R10 ;  /* 0x0000000384047223 */ /* 0x004fe2000001000a */
[----:B------:R-:W-:Y:S01]  /*244f0*/  ISETP.GE.AND P2, PT, R2, R5, PT ;  /* 0x000000050200720c */ /* 0x000fe20003f46270 */
[CC--:B------:R-:W-:Y:S01]  /*24500*/  FFMA.FTZ R5, R132.reuse, R7.reuse, R239 ;  /* 0x0000000784057223 */ /* 0x0c0fe200000100ef */
[C---:B------:R-:W-:Y:S01]  /*24510*/  FFMA.FTZ R2, R132.reuse, R7, R241 ;  /* 0x0000000784027223 */ /* 0x040fe200000100f1 */
[----:B---3--:R-:W-:Y:S01]  /*24520*/  FFMA.FTZ R3, R132, R3, R8 ;  /* 0x0000000384037223 */ /* 0x008fe20000010008 */
[----:B------:R-:W-:Y:S01]  /*24530*/  BSSY B1, `(.L_x_4540) ;  /* 0x00000ff000017945 */ /* 0x000fe20003800000 */
[----:B------:R-:W-:Y:S01]  /*24540*/  IMAD.MOV.U32 R248, RZ, RZ, R202 ;  /* 0x000000fffff87224 */ /* 0x000fe200078e00ca */
[----:B------:R-:W-:Y:S02]  /*24550*/  MOV R249, R203 ;  /* 0x000000cb00f97202 */ /* 0x000fe40000000f00 */
[----:B------:R-:W-:-:S02]  /*24560*/  FSEL R41, R5, -INF , !P6 ;  /* 0xff80000005297808 */ /* 0x000fc40007000000 */
[----:B------:R-:W-:Y:S02]  /*24570*/  FSEL R40, R2, -INF , !P4 ;  /* 0xff80000002287808 */ /* 0x000fe40006000000 */
        /* <DEDUP_REMOVED lines=65> */
.L_x_4543:
[----:B------:R-:W2:Y:S02]  /*24990*/  LD.E R0, desc[UR6][R22.64+0x38] ;  /* 0x0000380616007980 */ /* 0x000ea4000c101900 */
[----:B--2---:R-:W-:-:S04]  /*249a0*/  LEA R0, -R0, RZ, 0x8 ;  /* 0x000000ff00007211 */ /* 0x004fc800078e41ff */
[----:B------:R-:W-:Y:S02]  /*249b0*/  SHF.R.S32.HI R2, RZ, 0x1f, R0 ;  /* 0x0000001fff027819 */ /* 0x000fe40000011400 */
.L_x_4544:
[----:B------:R-:W-:Y:S05]  /*249c0*/  BSYNC B0 ;  /* 0x0000000000007941 */ /* 0x000fea0003800000 */
.L_x_4542:
[----:B------:R-:W2:Y:S01]  /*249d0*/  LDL R76, [R1] ;  /* 0x00000000014c7983 */ /* 0x000ea20000100800 */
[----:B------:R-:W-:Y:S01]  /*249e0*/  @!P1 IADD3 R3, P2, R0, R118, RZ ;  /* 0x0000007600039210 */ /* 0x000fe20007f5e0ff */
[----:B------:R-:W-:Y:S01]  /*249f0*/  @!P1 IMAD.MOV.U32 R12, RZ, RZ, R0 ;  /* 0x000000ffff0c9224 */ /* 0x000fe200078e0000 */
[----:B------:R-:W-:Y:S01]  /*24a00*/  @!P1 LEA R4, P0, R190, R0, 0x5 ;  /* 0x00000000be049211 */ /* 0x000fe200078028ff */
[----:B------:R-:W-:Y:S01]  /*24a10*/  @!P1 IMAD.MOV.U32 R13, RZ, RZ, R2 ;  /* 0x000000ffff0d9224 */ /* 0x000fe200078e0002 */
[-C--:B------:R-:W-:Y:S01]  /*24a20*/  @!P1 MOV R7, R2.reuse ;  /* 0x0000000200079202 */ /* 0x080fe20000000f00 */
[----:B------:R-:W-:Y:S01]  /*24a30*/  @!P1 IMAD.X R5, R2, 0x1, R200, P2 ;  /* 0x0000000102059824 */ /* 0x000fe200010e06c8 */
[----:B------:R-:W-:Y:S01]  /*24a40*/  @!P1 LEA.HI.X R6, R190, R2, R191, 0x5, P0 ;  /* 0x00000002be069211 */ /* 0x000fe200000f2cbf */
[C---:B------:R-:W-:Y:S01]  /*24a50*/  @!P1 IMAD R15, R191.reuse, 0x60, RZ ;  /* 0x00000060bf0f9824 */ /* 0x040fe200078e02ff */
[----:B------:R-:W-:Y:S01]  /*24a60*/  @!P1 MOV R16, R0 ;  /* 0x0000000000109202 */ /* 0x000fe20000000f00 */
[C---:B------:R-:W-:Y:S01]  /*24a70*/  @!P1 IMAD R14, R191.reuse, 0x30, RZ ;  /* 0x00000030bf0e9824 */ /* 0x040fe200078e02ff */
[----:B------:R1:W-:Y:S01]  /*24a80*/  @P1 STS.128 [R189+0x2000], RZ ;  /* 0x002000ffbd001388 */ /* 0x0003e20000000c00 */
[----:B------:R-:W-:Y:S01]  /*24a90*/  @!P1 IMAD.MOV.U32 R17, RZ, RZ, R2 ;  /* 0x000000ffff119224 */ /* 0x000fe200078e0002 */
[----:B------:R-:W-:Y:S01]  /*24aa0*/  BSSY B0, `(.L_x_4545) ;  /* 0x00000a3000007945 */ /* 0x000fe20003800000 */
[----:B------:R-:W-:-:S02]  /*24ab0*/  @!P1 IMAD R21, R191, 0xc0, RZ ;  /* 0x000000c0bf159824 */ /* 0x000fc400078e02ff */
[C---:B------:R-:W-:Y:S02]  /*24ac0*/  @!P1 IMAD R18, R191.reuse, 0x90, RZ ;  /* 0x00000090bf129824 */ /* 0x040fe400078e02ff */
[C---:B------:R-:W-:Y:S02]  /*24ad0*/  @!P1 IMAD R20, R191.reuse, 0xb0, RZ ;  /* 0x000000b0bf149824 */ /* 0x040fe400078e02ff */
[----:B------:R-:W-:Y:S01]  /*24ae0*/  @!P1 IMAD R19, R191, 0xa0, RZ ;  /* 0x000000a0bf139824 */ /* 0x000fe200078e02ff */
[CC--:B--2---:R-:W-:Y:S02]  /*24af0*/  @!P1 LEA R38, P2, R3.reuse, R76.reuse, 0x1 ;  /* 0x0000004c03269211 */ /* 0x0c4fe400078408ff */
[C---:B------:R-:W-:Y:S02]  /*24b00*/  @!P1 LEA R34, P0, R4.reuse, R76, 0x1 ;  /* 0x0000004c04229211 */ /* 0x040fe400078008ff */
[-C--:B------:R-:W-:Y:S01]  /*24b10*/  @!P1 LEA.HI.X R39, R3, R252.reuse, R5, 0x1, P2 ;  /* 0x000000fc03279211 */ /* 0x080fe200010f0c05 */
[----:B------:R-:W-:Y:S01]  /*24b20*/  @!P1 IMAD.MOV.U32 R5, RZ, RZ, R2 ;  /* 0x000000ffff059224 */ /* 0x000fe200078e0002 */
[----:B------:R-:W-:Y:S01]  /*24b30*/  @!P1 LEA.HI.X R35, R4, R252, R6, 0x1, P0 ;  /* 0x000000fc04239211 */ /* 0x000fe200000f0c06 */
[--C-:B------:R-:W-:Y:S01]  /*24b40*/  @!P1 IMAD.MOV.U32 R4, RZ, RZ, R0.reuse ;  /* 0x000000ffff049224 */ /* 0x100fe200078e0000 */
[----:B------:R-:W-:Y:S01]  /*24b50*/  @!P1 LEA R10, P2, R0, R76, 0x1 ;  /* 0x0000004c000a9211 */ /* 0x000fe200078408ff */
[----:B------:R-:W-:-:S02]  /*24b60*/  @!P1 IMAD.MOV.U32 R6, RZ, RZ, R0 ;  /* 0x000000ffff069224 */ /* 0x000fc400078e0000 */
[----:B------:R-:W-:Y:S01]  /*24b70*/  @!P1 IMAD.WIDE.U32 R8, R190, 0x30, R4 ;  /* 0x00000030be089825 */ /* 0x000fe200078e0004 */
[----:B------:R-:W-:-:S03]  /*24b80*/  @!P1 LEA.HI.X R11, R0, R252, R2, 0x1, P2 ;  /* 0x000000fc000b9211 */ /* 0x000fc600010f0c02 */
        /* <DEDUP_REMOVED lines=38> */
[C---:B------:R-:W-:Y:S01]  /*24df0*/  @!P1 IMAD.WIDE.U32 R4, R190.reuse, 0xc0, R16 ;  /* 0x000000c0be049825 */ /* 0x040fe200078e0010 */
[----:B------:R-:W-:Y:S01]  /*24e00*/  @!P1 IADD3 R9, R19, R9, RZ ;  /* 0x0000000913099210 */ /* 0x000fe20007ffe0ff */
[----:B------:R1:W-:Y:S02]  /*24e10*/  @P1 STS.128 [R189+0x3800], RZ ;  /* 0x003800ffbd001388 */ /* 0x0003e40000000c00 */
[----:B--2---:R-:W-:Y:S01]  /*24e20*/  @!P1 IMAD.WIDE.U32 R10, R190, 0x90, R6 ;  /* 0x00000090be0a9825 */ /* 0x004fe200078e0006 */
[-C--:B------:R-:W-:Y:S01]  /*24e30*/  @!P1 LEA R16, P0, R4, R76.reuse, 0x1 ;  /* 0x0000004c04109211 */ /* 0x080fe200078008ff */
[----:B------:R-:W-:Y:S01]  /*24e40*/  @!PT LDS RZ, [RZ] ;  /* 0x00000000fffff984 */ /* 0x000fe20000000800 */
[----:B------:R-:W-:Y:S01]  /*24e50*/  @!PT LDS RZ, [RZ] ;  /* 0x00000000fffff984 */ /* 0x000fe20000000800 */
[----:B------:R-:W-:Y:S01]  /*24e60*/  @!PT LDS RZ, [RZ] ;  /* 0x00000000fffff984 */ /* 0x000fe20000000800 */
[----:B------:R1:W-:Y:S02]  /*24e70*/  @!P1 LDGSTS.E.BYPASS.LTC128B.128 [R189+0x3800], desc[UR6][R32.64] ;  /* 0x0380000020bd9fae */ /* 0x0003e4000b901d46 */
[----:B------:R-:W-:Y:S01]  /*24e80*/  @!P1 IMAD.WIDE.U32 R6, R190, 0xb0, R14 ;  /* 0x000000b0be069825 */ /* 0x000fe200078e000e */
[----:B------:R-:W-:Y:S01]  /*24e90*/  @!P1 LEA R24, P5, R10, R76, 0x1 ;  /* 0x0000004c0a189211 */ /* 0x000fe200078a08ff */
[----:B------:R1:W-:Y:S02]  /*24ea0*/  @P1 STS.128 [R189+0x4000], RZ ;  /* 0x004000ffbd001388 */ /* 0x0003e40000000c00 */
[----:B------:R-:W-:-:S02]  /*24eb0*/  @!P1 IMAD.IADD R5, R21, 0x1, R5 ;  /* 0x0000000115059824 */ /* 0x000fc400078e0205 */
[----:B------:R-:W-:Y:S01]  /*24ec0*/  @!P1 IMAD.IADD R3, R18, 0x1, R11 ;  /* 0x0000000112039824 */ /* 0x000fe200078e020b */
[----:B------:R-:W-:Y:S01]  /*24ed0*/  @!P1 LEA R18, P2, R6, R76, 0x1 ;  /* 0x0000004c06129211 */ /* 0x000fe200078408ff */
[----:B------:R-:W-:Y:S01]  /*24ee0*/  @!P1 IMAD.IADD R7, R20, 0x1, R7 ;  /* 0x0000000114079824 */ /* 0x000fe200078e0207 */
[----:B------:R-:W-:Y:S01]  /*24ef0*/  @!P1 LEA.HI.X R17, R4, R252, R5, 0x1, P0 ;  /* 0x000000fc04119211 */ /* 0x000fe200000f0c05 */
        /* <DEDUP_REMOVED lines=11> */
[----:B------:R-:W-:Y:S01]  /*24fb0*/  @!P1 LEA R14, P5, R3, R76, 0x1 ;  /* 0x0000004c030e9211 */ /* 0x000fe200078a08ff */
[C---:B------:R-:W-:Y:S01]  /*24fc0*/  @!P1 IMAD R13, R191.reuse, 0xd0, RZ ;  /* 0x000000d0bf0d9824 */ /* 0x040fe200078e02ff */
        /* <DEDUP_REMOVED lines=80> */
.L_x_4546:
[----:B------:R-:W-:Y:S05]  /*254d0*/  BSYNC B0 ;  /* 0x0000000000007941 */ /* 0x000fea0003800000 */
.L_x_4545:
[C---:B------:R-:W-:Y:S01]  /*254e0*/  LEA R76, P0, R0.reuse, R76, 0x1 ;  /* 0x0000004c004c7211 */ /* 0x040fe200078008ff */
[----:B------:R-:W0:Y:S03]  /*254f0*/  LDGDEPBAR ;  /* 0x00000000000079af */ /* 0x000e260000000000 */
[----:B------:R-:W-:Y:S01]  /*25500*/  LEA.HI.X R252, R0, R252, R2, 0x1, P0 ;  /* 0x000000fc00fc7211 */ /* 0x000fe200000f0c02 */
[----:B------:R3:W-:Y:S04]  /*25510*/  STL [R1], R76 ;  /* 0x0000004c01007387 */ /* 0x0007e80000100800 */
.L_x_4541:
[----:B------:R-:W-:Y:S05]  /*25520*/  BSYNC B1 ;  /* 0x0000000000017941 */ /* 0x000fea0003800000 */
.L_x_4540:
[----:B------:R-:W-:Y:S01]  /*25530*/  FMNMX.FTZ R0, R116, R40, !PT ;  /* 0x0000002874007209 */ /* 0x000fe20007810000 */
[----:B-1----:R-:W4:Y:S03]  /*25540*/  LDL.LU R24, [R1+0x14] ;  /* 0x0000140001187983 */ /* 0x002f260000300800 */
[----:B------:R-:W-:Y:S01]  /*25550*/  FMNMX.FTZ R0, R47, R0, !PT ;  /* 0x000000002f007209 */ /* 0x000fe20007810000 */
[----:B------:R-:W5:Y:S03]  /*25560*/  LDL.LU R25, [R1+0x10] ;  /* 0x0000100001197983 */ /* 0x000f660000300800 */
        /* <DEDUP_REMOVED lines=125> */
[----:B----4-:R-:W-:Y:S02]  /*25d40*/  MOV R99, R24 ;  /* 0x0000001800637202 */ /* 0x010fe40000000f00 */
[----:B-----5:R-:W-:Y:S02]  /*25d50*/  MOV R97, R25 ;  /* 0x0000001900617202 */ /* 0x020fe40000000f00 */
        /* <DEDUP_REMOVED lines=19> */
[----:B------:R1:W4:Y:S01]  /*25e90*/  MUFU.EX2 R240, R4 ;  /* 0x0000000400f07308 */ /* 0x0003220000000800 */
[----:B--2---:R-:W-:Y:S01]  /*25ea0*/  FMNMX.FTZ R2, R2, R6, !PT ;  /* 0x0000000602027209 */ /* 0x004fe20007810000 */
[----:B-1----:R-:W-:-:S04]  /*25eb0*/  FFMA.FTZ R4, R71, R0, -R3 ;  /* 0x0000000047047223 */ /* 0x002fc80000010803 */
[----:B------:R-:W3:Y:S01]  /*25ec0*/  SHFL.BFLY PT, R5, R2, 0x1, 0x1f ;  /* 0x0c201f0002057f89 */ /* 0x000ee200000e0000 */
[----:B----4-:R-:W-:Y:S01]  /*25ed0*/  F2FP.F16.F32.PACK_AB R13, R240, R238 ;  /* 0x000000eef00d723e */ /* 0x010fe200000000ff */
[----:B------:R1:W-:Y:S02]  /*25ee0*/  MUFU.EX2 R243, R4 ;  /* 0x0000000400f37308 */ /* 0x0003e40000000800 */
[----:B-1----:R-:W-:-:S06]  /*25ef0*/  FFMA.FTZ R4, R49, R0, -R3 ;  /* 0x0000000031047223 */ /* 0x002fcc0000010803 */
[----:B------:R1:W2:Y:S01]  /*25f00*/  MUFU.EX2 R244, R4 ;  /* 0x0000000400f47308 */ /* 0x0002a20000000800 */
[----:B---3--:R-:W-:Y:S01]  /*25f10*/  FMNMX.FTZ R76, R2, R5, !PT ;  /* 0x00000005024c7209 */ /* 0x008fe20007810000 */
[----:B------:R-:W-:-:S03]  /*25f20*/  FFMA.FTZ R2, R61, R0, -R3 ;  /* 0x000000003d027223 */ /* 0x000fc60000010803 */
[----:B------:R-:W-:Y:S01]  /*25f30*/  FSETP.NEU.FTZ.AND P1, PT, R76, -INF , PT ;  /* 0xff8000004c00780b */ /* 0x000fe20003f3d000 */
[----:B------:R-:W-:Y:S02]  /*25f40*/  FMUL.FTZ R5, R0, R76 ;  /* 0x0000004c00057220 */ /* 0x000fe40000410000 */
[----:B------:R3:W-:Y:S03]  /*25f50*/  MUFU.EX2 R205, R2 ;  /* 0x0000000200cd7308 */ /* 0x0007e60000000800 */
[----:B------:R-:W-:-:S05]  /*25f60*/  FSEL R5, R5, RZ, P1 ;  /* 0x000000ff05057208 */ /* 0x000fca0000800000 */
[-C--:B------:R-:W-:Y:S01]  /*25f70*/  FFMA.FTZ R6, R52, R0.reuse, -R5 ;  /* 0x0000000034067223 */ /* 0x080fe20000010805 */
[-CC-:B-1----:R-:W-:Y:S01]  /*25f80*/  FFMA.FTZ R4, R72, R0.reuse, -R3.reuse ;  /* 0x0000000048047223 */ /* 0x182fe20000010803 */
[----:B--2---:R-:W-:Y:S02]  /*25f90*/  F2FP.F16.F32.PACK_AB R15, R244, R243 ;  /* 0x000000f3f40f723e */ /* 0x004fe400000000ff */
[----:B------:R-:W-:Y:S01]  /*25fa0*/  MUFU.EX2 R232, R6 ;  /* 0x0000000600e87308 */ /* 0x000fe20000000800 */
[----:B---3--:R-:W-:-:S07]  /*25fb0*/  FFMA.FTZ R2, R42, R0, -R3 ;  /* 0x000000002a027223 */ /* 0x008fce0000010803 */
        /* <DEDUP_REMOVED lines=40> */
[----:B------:R1:W-:Y:S01]  /*26240*/  MUFU.EX2 R103, R4 ;  /* 0x0000000400677308 */ /* 0x0003e20000000800 */
[-C--:B------:R-:W-:Y:S01]  /*26250*/  FMUL.FTZ R143, R143, R6.reuse ;  /* 0x000000068f8f7220 */ /* 0x080fe20000410000 */
[-C--:B------:R-:W-:Y:S01]  /*26260*/  FMUL.FTZ R162, R162, R6.reuse ;  /* 0x00000006a2a27220 */ /* 0x080fe20000410000 */
[-C--:B------:R-:W-:Y:S01]  /*26270*/  FMUL.FTZ R163, R163, R6.reuse ;  /* 0x00000006a3a37220 */ /* 0x080fe20000410000 */
[-C--:B------:R-:W-:Y:S01]  /*26280*/  FMUL.FTZ R150, R150, R6.reuse ;  /* 0x0000000696967220 */ /* 0x080fe20000410000 */
[----:B------:R-:W-:Y:S01]  /*26290*/  FMUL.FTZ R151, R151, R6 ;  /* 0x0000000697977220 */ /* 0x000fe20000410000 */
[----:B-1----:R-:W-:-:S04]  /*262a0*/  FFMA.FTZ R4, R43, R0, -R3 ;  /* 0x000000002b047223 */ /* 0x002fc80000010803 */
[----:B------:R1:W-:Y:S02]  /*262b0*/  MUFU.EX2 R203, R4 ;  /* 0x0000000400cb7308 */ /* 0x0003e40000000800 */
[----:B-1----:R-:W-:-:S05]  /*262c0*/  FSEL R4, R76, RZ, P1 ;  /* 0x000000ff4c047208 */ /* 0x002fca0000800000 */
[----:B------:R-:W-:Y:S01]  /*262d0*/  FADD.FTZ R2, R37, -R4 ;  /* 0x8000000425027221 */ /* 0x000fe20000010000 */
[--C-:B------:R-:W-:Y:S01]  /*262e0*/  FFMA.FTZ R4, R51, R0, -R3.reuse ;  /* 0x0000000033047223 */ /* 0x100fe20000010803 */
[----:B------:R-:W-:Y:S02]  /*262f0*/  LDSM.16.MT88.4 R36, [R182+0xa800] ;  /* 0x00a80000b624783b */ /* 0x000fe40000004200 */
[----:B------:R-:W-:Y:S01]  /*26300*/  FMUL.FTZ R2, R0, R2 ;  /* 0x0000000200027220 */ /* 0x000fe20000410000 */
[----:B------:R-:W-:Y:S08]  /*26310*/  MUFU.EX2 R116, R4 ;  /* 0x0000000400747308 */ /* 0x000ff00000000800 */
[----:B------:R1:W2:Y:S02]  /*26320*/  MUFU.EX2 R7, R2 ;  /* 0x0000000200077308 */ /* 0x0002a40000000800 */
[----:B-1----:R-:W-:Y:S01]  /*26330*/  FFMA.FTZ R2, R50, R0, -R3 ;  /* 0x0000000032027223 */ /* 0x002fe20000010803 */
[-C--:B--2---:R-:W-:Y:S01]  /*26340*/  FMUL.FTZ R156, R156, R7.reuse ;  /* 0x000000079c9c7220 */ /* 0x084fe20000410000 */
[-C--:B------:R-:W-:Y:S01]  /*26350*/  FMUL.FTZ R157, R157, R7.reuse ;  /* 0x000000079d9d7220 */ /* 0x080fe20000410000 */
[----:B------:R-:W-:-:S03]  /*26360*/  FMUL.FTZ R168, R168, R7 ;  /* 0x00000007a8a87220 */ /* 0x000fc60000410000 */
[----:B------:R1:W2:Y:S01]  /*26370*/  MUFU.EX2 R28, R2 ;  /* 0x00000002001c7308 */ /* 0x0002a20000000800 */
        /* <DEDUP_REMOVED lines=14> */
[----:B------:R-:W-:Y:S01]  /*26460*/  F2FP.F16.F32.PACK_AB R9, R246, R245 ;  /* 0x000000f5f609723e */ /* 0x000fe200000000ff */
[----:B------:R-:W-:Y:S01]  /*26470*/  FMUL.FTZ R149, R149, R7 ;  /* 0x0000000795957220 */ /* 0x000fe20000410000 */
[----:B-1----:R-:W-:Y:S01]  /*26480*/  FFMA.FTZ R2, R63, R0, -R3 ;  /* 0x000000003f027223 */ /* 0x002fe20000010803 */
[----:B--2---:R-:W-:Y:S01]  /*26490*/  MOV R4, R28 ;  /* 0x0000001c00047202 */ /* 0x004fe20000000f00 */
[----:B------:R-:W-:Y:S01]  /*264a0*/  LDSM.16.MT88.4 R48, [R180+0xb000] ;  /* 0x00b00000b430783b */ /* 0x000fe20000004200 */
[C---:B------:R-:W-:Y:S01]  /*264b0*/  HMMA.16816.F32 R152, R12.reuse, R20, R152 ;  /* 0x000000140c98723c */ /* 0x040fe20000001898 */
[----:B------:R1:W-:Y:S02]  /*264c0*/  MUFU.EX2 R118, R2 ;  /* 0x0000000200767308 */ /* 0x0003e40000000800 */
[----:B------:R-:W2:Y:S03]  /*264d0*/  LDSM.16.MT88.4 R28, [R181+0xa000] ;  /* 0x00a00000b51c783b */ /* 0x000ea60000004200 */
[C---:B------:R-:W-:Y:S06]  /*264e0*/  HMMA.16816.F32 R44, R12.reuse, R16, R160 ;  /* 0x000000100c2c723c */ /* 0x040fec00000018a0 */
[----:B------:R-:W-:Y:S01]  /*264f0*/  HMMA.16816.F32 R148, R12, R22, R148 ;  /* 0x000000160c94723c */ /* 0x000fe20000001894 */
[----:B------:R-:W-:Y:S01]  /*26500*/  MOV R160, R205 ;  /* 0x000000cd00a07202 */ /* 0x000fe20000000f00 */
[----:B------:R-:W-:Y:S01]  /*26510*/  LDSM.16.MT88.4 R20, [R139+0xb000] ;  /* 0x00b000008b14783b */ /* 0x000fe20000004200 */
[----:B------:R-:W-:Y:S01]  /*26520*/  MOV R161, R203 ;  /* 0x000000cb00a17202 */ /* 0x000fe20000000f00 */
[----:B-1----:R-:W-:-:S04]  /*26530*/  FFMA.FTZ R2, R75, R0, -R5 ;  /* 0x000000004b027223 */ /* 0x002fc80000010805 */
[----:B------:R1:W-:Y:S02]  /*26540*/  MUFU.EX2 R223, R2 ;  /* 0x0000000200df7308 */ /* 0x0003e40000000800 */
[----:B-1----:R-:W-:Y:S02]  /*26550*/  FFMA.FTZ R2, R54, R0, -R5 ;  /* 0x0000000036027223 */ /* 0x002fe40000010805 */
[C---:B------:R-:W-:Y:S01]  /*26560*/  HMMA.16816.F32 R52, R12.reuse, R18, R156 ;  /* 0x000000120c34723c */ /* 0x040fe2000000189c */
[----:B------:R-:W-:Y:S03]  /*26570*/  LDSM.16.MT88.4 R16, [R181+0xa800] ;  /* 0x00a80000b510783b */ /* 0x000fe60000004200 */
[----:B------:R1:W3:Y:S02]  /*26580*/  MUFU.EX2 R219, R2 ;  /* 0x0000000200db7308 */ /* 0x0002e40000000800 */
[----:B--2---:R-:W-:Y:S01]  /*26590*/  HMMA.16816.F32 R144, R12, R28, R144 ;  /* 0x0000001c0c90723c */ /* 0x004fe20000001890 */
[----:B------:R-:W-:-:S04]  /*265a0*/  MOV R158, R26 ;  /* 0x0000001a009e7202 */ /* 0x000fc80000000f00 */
[----:B------:R-:W-:Y:S01]  /*265b0*/  F2FP.F16.F32.PACK_AB R11, R158, R247 ;  /* 0x000000f79e0b723e */ /* 0x000fe200000000ff */
[----:B------:R-:W-:Y:S01]  /*265c0*/  HMMA.16816.F32 R140, R12, R30, R140 ;  /* 0x0000001e0c8c723c */ /* 0x000fe2000000188c */
[-CC-:B-1----:R-:W-:Y:S01]  /*265d0*/  FFMA.FTZ R2, R89, R0.reuse, -R5.reuse ;  /* 0x0000000059027223 */ /* 0x182fe20000010805 */
[----:B------:R-:W-:Y:S02]  /*265e0*/  MOV R89, R27 ;  /* 0x0000001b00597202 */ /* 0x000fe40000000f00 */
[----:B------:R-:W1:Y:S01]  /*265f0*/  LDSM.16.MT88.4 R24, [R139+0xa800] ;  /* 0x00a800008b18783b */ /* 0x000e620000004200 */
[----:B------:R2:W-:Y:S01]  /*26600*/  MUFU.EX2 R213, R2 ;  /* 0x0000000200d57308 */ /* 0x0005e20000000800 */
[----:B---3--:R-:W-:Y:S01]  /*26610*/  F2FP.F16.F32.PACK_AB R8, R219, R223 ;  /* 0x000000dfdb08723e */ /* 0x008fe200000000ff */
[----:B--2---:R-:W-:-:S06]  /*26620*/  FFMA.FTZ R2, R57, R0, -R5 ;  /* 0x0000000039027223 */ /* 0x004fcc0000010805 */
[----:B------:R2:W3:Y:S02]  /*26630*/  MUFU.EX2 R204, R2 ;  /* 0x0000000200cc7308 */ /* 0x0004e40000000800 */
[----:B--2---:R-:W-:Y:S01]  /*26640*/  FFMA.FTZ R2, R74, R0, -R3 ;  /* 0x000000004a027223 */ /* 0x004fe20000010803 */
[----:B---3--:R-:W-:-:S05]  /*26650*/  F2FP.F16.F32.PACK_AB R10, R204, R213 ;  /* 0x000000d5cc0a723e */ /* 0x008fca00000000ff */
[----:B------:R2:W-:Y:S02]  /*26660*/  MUFU.EX2 R242, R2 ;  /* 0x0000000200f27308 */ /* 0x0005e40000000800 */
[C---:B-1----:R-:W-:Y:S06]  /*26670*/  HMMA.16816.F32 R28, R8.reuse, R24, R168 ;  /* 0x00000018081c723c */ /* 0x042fec00000018a8 */
[C---:B------:R-:W-:Y:S06]  /*26680*/  HMMA.16816.F32 R68, R8.reuse, R32, R152 ;  /* 0x000000200844723c */ /* 0x040fec0000001898 */
[----:B------:R-:W-:Y:S01]  /*26690*/  HMMA.16816.F32 R24, R8, R26, R164 ;  /* 0x0000001a0818723c */ /* 0x000fe200000018a4 */
[----:B--2---:R-:W-:Y:S01]  /*266a0*/  FFMA.FTZ R2, R56, R0, -R3 ;  /* 0x0000000038027223 */ /* 0x004fe20000010803 */
[----:B------:R-:W-:-:S02]  /*266b0*/  MOV R154, R225 ;  /* 0x000000e1009a7202 */ /* 0x000fc40000000f00 */
[----:B------:R-:W-:Y:S01]  /*266c0*/  MOV R155, R209 ;  /* 0x000000d1009b7202 */ /* 0x000fe20000000f00 */
[----:B------:R1:W-:Y:S01]  /*266d0*/  MUFU.EX2 R241, R2 ;  /* 0x0000000200f17308 */ /* 0x0003e20000000800 */
[----:B------:R-:W-:Y:S02]  /*266e0*/  HMMA.16816.F32 R44, R8, R36, R44 ;  /* 0x00000024082c723c */ /* 0x000fe4000000182c */
[----:B------:R-:W-:-:S04]  /*266f0*/  F2FP.F16.F32.PACK_AB R13, R155, R154 ;  /* 0x0000009a9b0d723e */ /* 0x000fc800000000ff */
[C---:B------:R-:W-:Y:S01]  /*26700*/  HMMA.16816.F32 R52, R8.reuse, R38, R52 ;  /* 0x000000260834723c */ /* 0x040fe20000001834 */
[----:B------:R-:W-:Y:S05]  /*26710*/  LDSM.16.MT88.4 R36, [R181+0xb000] ;  /* 0x00b00000b524783b */ /* 0x000fea0000004200 */
[----:B------:R-:W-:Y:S01]  /*26720*/  HMMA.16816.F32 R72, R8, R16, R144 ;  /* 0x000000100848723c */ /* 0x000fe20000001890 */
[----:B-1----:R-:W-:Y:S01]  /*26730*/  FFMA.FTZ R2, R88, R0, -R3 ;  /* 0x0000000058027223 */ /* 0x002fe20000010803 */
[----:B------:R-:W-:-:S04]  /*26740*/  MOV R88, R239 ;  /* 0x000000ef00587202 */ /* 0x000fc80000000f00 */
[----:B------:R-:W-:Y:S01]  /*26750*/  HMMA.16816.F32 R140, R8, R18, R140 ;  /* 0x00000012088c723c */ /* 0x000fe2000000188c */
[----:B------:R-:W-:Y:S01]  /*26760*/  LDSM.16.MT88.4 R16, [R139+0xb800] ;  /* 0x00b800008b10783b */ /* 0x000fe20000004200 */
[----:B------:R1:W-:Y:S01]  /*26770*/  MUFU.EX2 R239, R2 ;  /* 0x0000000200ef7308 */ /* 0x0003e20000000800 */
[----:B------:R-:W-:Y:S01]  /*26780*/  F2FP.F16.F32.PACK_AB R15, R89, R88 ;  /* 0x00000058590f723e */ /* 0x000fe200000000ff */
[--C-:B-1----:R-:W-:Y:S01]  /*26790*/  FFMA.FTZ R2, R93, R0, -R5.reuse ;  /* 0x000000005d027223 */ /* 0x102fe20000010805 */
[----:B------:R-:W-:Y:S02]  /*267a0*/  MOV R93, R40 ;  /* 0x00000028005d7202 */ /* 0x000fe40000000f00 */
[----:B------:R-:W1:Y:S03]  /*267b0*/  LDSM.16.MT88.4 R40, [R182+0xb000] ;  /* 0x00b00000b628783b */ /* 0x000e660000004200 */
[----:B------:R2:W-:Y:S02]  /*267c0*/  MUFU.EX2 R168, R2 ;  /* 0x0000000200a87308 */ /* 0x0005e40000000800 */
[----:B--2---:R-:W-:-:S06]  /*267d0*/  FFMA.FTZ R2, R59, R0, -R5 ;  /* 0x000000003b027223 */ /* 0x004fcc0000010805 */
[----:B------:R2:W3:Y:S02]  /*267e0*/  MUFU.EX2 R170, R2 ;  /* 0x0000000200aa7308 */ /* 0x0004e40000000800 */
[----:B--2---:R-:W-:Y:S01]  /*267f0*/  FFMA.FTZ R2, R95, R0, -R5 ;  /* 0x000000005f027223 */ /* 0x004fe20000010805 */
[----:B------:R-:W-:Y:S02]  /*26800*/  MOV R95, R200 ;  /* 0x000000c8005f7202 */ /* 0x000fe40000000f00 */
[----:B---3--:R-:W-:-:S03]  /*26810*/  F2FP.F16.F32.PACK_AB R12, R170, R168 ;  /* 0x000000a8aa0c723e */ /* 0x008fc600000000ff */
[----:B------:R2:W-:Y:S02]  /*26820*/  MUFU.EX2 R169, R2 ;  /* 0x0000000200a97308 */ /* 0x0005e40000000800 */
[----:B--2---:R-:W-:Y:S02]  /*26830*/  FFMA.FTZ R2, R60, R0, -R5 ;  /* 0x000000003c027223 */ /* 0x004fe40000010805 */
[----:B------:R-:W-:Y:S04]  /*26840*/  HMMA.16816.F32 R60, R8, R34, R148 ;  /* 0x00000022083c723c */ /* 0x000fe80000001894 */
[----:B------:R2:W3:Y:S03]  /*26850*/  MUFU.EX2 R200, R2 ;  /* 0x0000000200c87308 */ /* 0x0004e60000000800 */
[----:B------:R-:W-:-:S02]  /*26860*/  F2FP.F16.F32.PACK_AB R9, R161, R103 ;  /* 0x00000067a109723e */ /* 0x000fc400000000ff */
[----:B------:R-:W-:Y:S01]  /*26870*/  F2FP.F16.F32.PACK_AB R11, R95, R160 ;  /* 0x000000a05f0b723e */ /* 0x000fe200000000ff */
[----:B--2---:R-:W-:Y:S01]  /*26880*/  FFMA.FTZ R2, R58, R0, -R3 ;  /* 0x000000003a027223 */ /* 0x004fe20000010803 */
[----:B---3--:R-:W-:-:S03]  /*26890*/  F2FP.F16.F32.PACK_AB R14, R200, R169 ;  /* 0x000000a9c80e723e */ /* 0x008fc600000000ff */
[----:B------:R2:W-:Y:S04]  /*268a0*/  MUFU.EX2 R225, R2 ;  /* 0x0000000200e17308 */ /* 0x0005e80000000800 */
[C---:B------:R-:W-:Y:S01]  /*268b0*/  HMMA.16816.F32 R32, R12.reuse, R20, R28 ;  /* 0x000000140c20723c */ /* 0x040fe2000000181c */
[----:B------:R-:W3:Y:S05]  /*268c0*/  LDSM.16.MT88.4 R28, [R182+0xb800] ;  /* 0x00b80000b61c783b */ /* 0x000eea0000004200 */
[C---:B------:R-:W-:Y:S06]  /*268d0*/  HMMA.16816.F32 R24, R12.reuse, R22, R24 ;  /* 0x000000160c18723c */ /* 0x040fec0000001818 */
[----:B-1----:R-:W-:Y:S01]  /*268e0*/  HMMA.16816.F32 R20, R12, R40, R44 ;  /* 0x000000280c14723c */ /* 0x002fe2000000182c */
[----:B--2---:R-:W-:-:S04]  /*268f0*/  FFMA.FTZ R2, R86, R0, -R3 ;  /* 0x0000000056027223 */ /* 0x004fc80000010803 */
[----:B------:R1:W-:Y:S01]  /*26900*/  MUFU.EX2 R209, R2 ;  /* 0x0000000200d17308 */ /* 0x0003e20000000800 */
[C---:B------:R-:W-:Y:S01]  /*26910*/  HMMA.16816.F32 R40, R12.reuse, R42, R52 ;  /* 0x0000002a0c28723c */ /* 0x040fe20000001834 */
[----:B------:R-:W2:Y:S05]  /*26920*/  LDSM.16.MT88.4 R52, [R180+0xb800] ;  /* 0x00b80000b434783b */ /* 0x000eaa0000004200 */
[C---:B------:R-:W-:Y:S06]  /*26930*/  HMMA.16816.F32 R72, R12.reuse, R36, R72 ;  /* 0x000000240c48723c */ /* 0x040fec0000001848 */
[----:B------:R-:W-:Y:S01]  /*26940*/  HMMA.16816.F32 R56, R12, R38, R140 ;  /* 0x000000260c38723c */ /* 0x000fe2000000188c */
[----:B------:R-:W-:Y:S01]  /*26950*/  LDSM.16.MT88.4 R36, [R139+0xc000] ;  /* 0x00c000008b24783b */ /* 0x000fe20000004200 */
[----:B-1----:R-:W-:-:S04]  /*26960*/  FFMA.FTZ R2, R64, R0, -R3 ;  /* 0x0000000040027223 */ /* 0x002fc80000010803 */
[C---:B------:R-:W-:Y:S01]  /*26970*/  HMMA.16816.F32 R68, R12.reuse, R48, R68 ;  /* 0x000000300c44723c */ /* 0x040fe20000001844 */
[----:B------:R1:W-:Y:S05]  /*26980*/  MUFU.EX2 R205, R2 ;  /* 0x0000000200cd7308 */ /* 0x0003ea0000000800 */
[----:B------:R-:W-:Y:S01]  /*26990*/  HMMA.16816.F32 R60, R12, R50, R60 ;  /* 0x000000320c3c723c */ /* 0x000fe2000000183c */
[----:B------:R-:W4:Y:S06]  /*269a0*/  LDSM.16.MT88.4 R48, [R181+0xb800] ;  /* 0x00b80000b530783b */ /* 0x000f2c0000004200 */
[----:B------:R-:W-:-:S02]  /*269b0*/  F2FP.F16.F32.PACK_AB R13, R4, R93 ;  /* 0x0000005d040d723e */ /* 0x000fc400000000ff */
[----:B------:R-:W-:Y:S01]  /*269c0*/  F2FP.F16.F32.PACK_AB R15, R116, R118 ;  /* 0x00000076740f723e */ /* 0x000fe200000000ff */
[----:B-1----:R-:W-:-:S04]  /*269d0*/  FFMA.FTZ R2, R121, R0, -R5 ;  /* 0x0000000079027223 */ /* 0x002fc80000010805 */
[----:B------:R1:W-:Y:S02]  /*269e0*/  MUFU.EX2 R166, R2 ;  /* 0x0000000200a67308 */ /* 0x0003e40000000800 */
[----:B-1----:R-:W-:-:S06]  /*269f0*/  FFMA.FTZ R2, R66, R0, -R5 ;  /* 0x0000000042027223 */ /* 0x002fcc0000010805 */
[----:B------:R1:W5:Y:S02]  /*26a00*/  MUFU.EX2 R164, R2 ;  /* 0x0000000200a47308 */ /* 0x0003640000000800 */
[----:B-1----:R-:W-:Y:S01]  /*26a10*/  FFMA.FTZ R2, R120, R0, -R5 ;  /* 0x0000000078027223 */ /* 0x002fe20000010805 */
[----:B-----5:R-:W-:-:S05]  /*26a20*/  F2FP.F16.F32.PACK_AB R8, R164, R166 ;  /* 0x000000a6a408723e */ /* 0x020fca00000000ff */
[----:B------:R1:W-:Y:S02]  /*26a30*/  MUFU.EX2 R163, R2 ;  /* 0x0000000200a37308 */ /* 0x0003e40000000800 */
[----:B-1----:R-:W-:-:S06]  /*26a40*/  FFMA.FTZ R2, R67, R0, -R5 ;  /* 0x0000000043027223 */ /* 0x002fcc0000010805 */
[----:B------:R1:W5:Y:S02]  /*26a50*/  MUFU.EX2 R162, R2 ;  /* 0x0000000200a27308 */ /* 0x0003640000000800 */
[----:B-1----:R-:W-:Y:S01]  /*26a60*/  FFMA.FTZ R2, R94, R0, -R3 ;  /* 0x000000005e027223 */ /* 0x002fe20000010803 */
[----:B-----5:R-:W-:-:S05]  /*26a70*/  F2FP.F16.F32.PACK_AB R10, R162, R163 ;  /* 0x000000a3a20a723e */ /* 0x020fca00000000ff */
[----:B------:R1:W-:Y:S02]  /*26a80*/  MUFU.EX2 R203, R2 ;  /* 0x0000000200cb7308 */ /* 0x0003e40000000800 */
[C---:B------:R-:W-:Y:S06]  /*26a90*/  HMMA.16816.F32 R44, R8.reuse, R18, R24 ;  /* 0x00000012082c723c */ /* 0x040fec0000001818 */
[C---:B---3--:R-:W-:Y:S06]  /*26aa0*/  HMMA.16816.F32 R24, R8.reuse, R28, R20 ;  /* 0x0000001c0818723c */ /* 0x048fec0000001814 */
[----:B------:R-:W-:Y:S01]  /*26ab0*/  HMMA.16816.F32 R20, R8, R30, R40 ;  /* 0x0000001e0814723c */ /* 0x000fe20000001828 */
[----:B-1----:R-:W-:-:S04]  /*26ac0*/  FFMA.FTZ R2, R65, R0, -R3 ;  /* 0x0000000041027223 */ /* 0x002fc80000010803 */
[----:B------:R1:W-:Y:S01]  /*26ad0*/  MUFU.EX2 R171, R2 ;  /* 0x0000000200ab7308 */ /* 0x0003e20000000800 */
[C---:B------:R-:W-:Y:S01]  /*26ae0*/  HMMA.16816.F32 R64, R8.reuse, R16, R32 ;  /* 0x000000100840723c */ /* 0x040fe20000001820 */
[----:B------:R-:W3:Y:S04]  /*26af0*/  LDSM.16.MT88.4 R16, [R182+0xc000] ;  /* 0x00c00000b610783b */ /* 0x000ee80000004200 */
[----:B------:R-:W5:Y:S01]  /*26b00*/  LDSM.16.MT88.4 R32, [R180+0xc000] ;  /* 0x00c00000b420783b */ /* 0x000f620000004200 */
[C---:B--2---:R-:W-:Y:S06]  /*26b10*/  HMMA.16816.F32 R68, R8.reuse, R52, R68 ;  /* 0x000000340844723c */ /* 0x044fec0000001844 */
[----:B------:R-:W-:Y:S01]  /*26b20*/  HMMA.16816.F32 R40, R8, R54, R60 ;  /* 0x000000360828723c */ /* 0x000fe2000000183c */
[----:B-1----:R-:W-:-:S05]  /*26b30*/  FFMA.FTZ R2, R117, R0, -R3 ;  /* 0x0000000075027223 */ /* 0x002fca0000010803 */
[C---:B----4-:R-:W-:Y:S01]  /*26b40*/  HMMA.16816.F32 R72, R8.reuse, R48, R72 ;  /* 0x000000300848723c */ /* 0x050fe20000001848 */
[----:B------:R1:W-:Y:S05]  /*26b50*/  MUFU.EX2 R167, R2 ;  /* 0x0000000200a77308 */ /* 0x0003ea0000000800 */
[----:B------:R-:W-:Y:S01]  /*26b60*/  HMMA.16816.F32 R56, R8, R50, R56 ;  /* 0x000000320838723c */ /* 0x000fe20000001838 */
[----:B------:R-:W2:Y:S06]  /*26b70*/  LDSM.16.MT88.4 R48, [R181+0xc000] ;  /* 0x00c00000b530783b */ /* 0x000eac0000004200 */
[----:B------:R-:W-:-:S02]  /*26b80*/  F2FP.F16.F32.PACK_AB R9, R241, R242 ;  /* 0x000000f2f109723e */ /* 0x000fc400000000ff */
[----:B------:R-:W-:Y:S01]  /*26b90*/  F2FP.F16.F32.PACK_AB R11, R225, R239 ;  /* 0x000000efe10b723e */ /* 0x000fe200000000ff */
[----:B-1----:R-:W-:-:S04]  /*26ba0*/  FFMA.FTZ R2, R122, R0, -R5 ;  /* 0x000000007a027223 */ /* 0x002fc80000010805 */
[----:B------:R1:W-:Y:S02]  /*26bb0*/  MUFU.EX2 R159, R2 ;  /* 0x00000002009f7308 */ /* 0x0003e40000000800 */
[----:B-1----:R-:W-:Y:S01]  /*26bc0*/  FFMA.FTZ R2, R79, R0, -R5 ;  /* 0x000000004f027223 */ /* 0x002fe20000010805 */
[----:B------:R-:W-:-:S05]  /*26bd0*/  MOV R79, R158 ;  /* 0x0000009e004f7202 */ /* 0x000fca0000000f00 */
[----:B------:R1:W4:Y:S02]  /*26be0*/  MUFU.EX2 R158, R2 ;  /* 0x00000002009e7308 */ /* 0x0003240000000800 */
        /* <DEDUP_REMOVED lines=12> */
[----:B---3--:R-:W-:Y:S01]  /*26cb0*/  HMMA.16816.F32 R28, R12, R18, R20 ;  /* 0x000000120c1c723c */ /* 0x008fe20000001814 */
[----:B------:R-:W3:Y:S01]  /*26cc0*/  LDSM.16.MT88.4 R20, [R182+0xc800] ;  /* 0x00c80000b614783b */ /* 0x000ee20000004200 */
[----:B-1----:R-:W-:-:S04]  /*26cd0*/  FFMA.FTZ R2, R112, R0, -R3 ;  /* 0x0000000070027223 */ /* 0x002fc80000010803 */
[C---:B------:R-:W-:Y:S01]  /*26ce0*/  HMMA.16816.F32 R64, R12.reuse, R36, R64 ;  /* 0x000000240c40723c */ /* 0x040fe20000001840 */
[----:B------:R-:W-:Y:S01]  /*26cf0*/  LDSM.16.MT88.4 R36, [R181+0xc800] ;  /* 0x00c80000b524783b */ /* 0x000fe20000004200 */
[----:B------:R1:W-:Y:S04]  /*26d00*/  MUFU.EX2 R161, R2 ;  /* 0x0000000200a17308 */ /* 0x0003e80000000800 */
[C---:B------:R-:W-:Y:S01]  /*26d10*/  HMMA.16816.F32 R60, R12.reuse, R16, R24 ;  /* 0x000000100c3c723c */ /* 0x040fe20000001818 */
[----:B------:R-:W3:Y:S05]  /*26d20*/  LDSM.16.MT88.4 R16, [R180+0xc800] ;  /* 0x00c80000b410783b */ /* 0x000eea0000004200 */
[C---:B-----5:R-:W-:Y:S06]  /*26d30*/  HMMA.16816.F32 R68, R12.reuse, R32, R68 ;  /* 0x000000200c44723c */ /* 0x060fec0000001844 */
[----:B------:R-:W-:Y:S01]  /*26d40*/  HMMA.16816.F32 R24, R12, R34, R40 ;  /* 0x000000220c18723c */ /* 0x000fe20000001828 */
[----:B-1----:R-:W-:Y:S01]  /*26d50*/  FFMA.FTZ R2, R80, R0, -R3 ;  /* 0x0000000050027223 */ /* 0x002fe20000010803 */
[----:B------:R-:W-:-:S03]  /*26d60*/  MOV R80, R154 ;  /* 0x0000009a00507202 */ /* 0x000fc60000000f00 */
[----:B------:R1:W-:Y:S01]  /*26d70*/  MUFU.EX2 R160, R2 ;  /* 0x0000000200a07308 */ /* 0x0003e20000000800 */
[C---:B--2---:R-:W-:Y:S06]  /*26d80*/  HMMA.16816.F32 R72, R12.reuse, R48, R72 ;  /* 0x000000300c48723c */ /* 0x044fec0000001848 */
[----:B------:R-:W-:Y:S07]  /*26d90*/  HMMA.16816.F32 R40, R12, R50, R56 ;  /* 0x000000320c28723c */ /* 0x000fee0000001838 */
[----:B------:R-:W-:-:S02]  /*26da0*/  F2FP.F16.F32.PACK_AB R13, R205, R209 ;  /* 0x000000d1cd0d723e */ /* 0x000fc400000000ff */
[----:B------:R-:W-:Y:S01]  /*26db0*/  F2FP.F16.F32.PACK_AB R15, R171, R203 ;  /* 0x000000cbab0f723e */ /* 0x000fe200000000ff */
[----:B-1----:R-:W-:-:S04]  /*26dc0*/  FFMA.FTZ R2, R129, R0, -R5 ;  /* 0x0000000081027223 */ /* 0x002fc80000010805 */
[----:B------:R1:W-:Y:S02]  /*26dd0*/  MUFU.EX2 R152, R2 ;  /* 0x0000000200987308 */ /* 0x0003e40000000800 */
[----:B-1----:R-:W-:Y:S01]  /*26de0*/  FFMA.FTZ R2, R83, R0, -R5 ;  /* 0x0000000053027223 */ /* 0x002fe20000010805 */
[----:B------:R-:W-:-:S05]  /*26df0*/  MOV R83, R155 ;  /* 0x0000009b00537202 */ /* 0x000fca0000000f00 */
        /* <DEDUP_REMOVED lines=12> */
[----:B---3--:R-:W-:Y:S01]  /*26ec0*/  HMMA.16816.F32 R32, R8, R22, R28 ;  /* 0x000000160820723c */ /* 0x008fe2000000181c */
        /* <DEDUP_REMOVED lines=8> */
[----:B------:R-:W5:Y:S01]  /*26f50*/  LDSM.16.MT88.4 R16, [R181+0xd000] ;  /* 0x00d00000b510783b */ /* 0x000f620000004200 */
        /* <DEDUP_REMOVED lines=12> */
[----:B--2---:R-:W-:-:S05]  /*27020*/  F2FP.F16.F32.PACK_AB R12, R144, R145 ;  /* 0x00000091900c723e */ /* 0x004fca00000000ff */
        /* <DEDUP_REMOVED lines=18> */
[C---:B-----5:R-:W-:Y:S01]  /*27150*/  HMMA.16816.F32 R72, R12.reuse, R16, R72 ;  /* 0x000000100c48723c */ /* 0x060fe20000001848 */
[----:B------:R2:W-:Y:S05]  /*27160*/  MUFU.EX2 R146, R2 ;  /* 0x0000000200927308 */ /* 0x0005ea0000000800 */
[----:B------:R-:W-:Y:S01]  /*27170*/  HMMA.16816.F32 R20, R12, R18, R40 ;  /* 0x000000120c14723c */ /* 0x000fe20000001828 */
[----:B------:R-:W5:Y:S04]  /*27180*/  LDSM.16.MT88.4 R16, [R181+0xd800] ;  /* 0x00d80000b510783b */ /* 0x000f680000004200 */
        /* <DEDUP_REMOVED lines=28> */
[----:B-----5:R-:W-:Y:S01]  /*27350*/  HMMA.16816.F32 R72, R8, R16, R72 ;  /* 0x000000100848723c */ /* 0x020fe20000001848 */
[----:B-1----:R-:W-:Y:S01]  /*27360*/  FFMA.FTZ R2, R194, R0, -R3 ;  /* 0x00000000c2027223 */ /* 0x002fe20000010803 */
[----:B------:R-:W-:-:S04]  /*27370*/  MOV R194, R88 ;  /* 0x0000005800c27202 */ /* 0x000fc80000000f00 */
[C---:B------:R-:W-:Y:S01]  /*27380*/  HMMA.16816.F32 R28, R8.reuse, R18, R20 ;  /* 0x00000012081c723c */ /* 0x040fe20000001814 */
[----:B------:R-:W1:Y:S01]  /*27390*/  LDSM.16.MT88.4 R16, [R181+0xe000] ;  /* 0x00e00000b510783b */ /* 0x000e620000004200 */
[----:B------:R4:W-:Y:S03]  /*273a0*/  MUFU.EX2 R136, R2 ;  /* 0x0000000200887308 */ /* 0x0009e60000000800 */
[----:B------:R-:W5:Y:S01]  /*273b0*/  LDSM.16.MT88.4 R20, [R139+0xe800] ;  /* 0x00e800008b14783b */ /* 0x000f620000004200 */
        /* <DEDUP_REMOVED lines=29> */
[----:B-----5:R-:W-:-:S05]  /*27590*/  FFMA.FTZ R2, R104, R0, -R3 ;  /* 0x0000000068027223 */ /* 0x020fca0000010803 */
[C---:B------:R-:W-:Y:S01]  /*275a0*/  HMMA.16816.F32 R40, R12.reuse, R18, R28 ;  /* 0x000000120c28723c */ /* 0x040fe2000000181c */
[----:B----4-:R-:W-:Y:S01]  /*275b0*/  F2FP.F16.F32.PACK_AB R17, R122, R136 ;  /* 0x000000887a11723e */ /* 0x010fe200000000ff */
[----:B------:R1:W4:Y:S04]  /*275c0*/  MUFU.EX2 R119, R2 ;  /* 0x0000000200777308 */ /* 0x0003280000000800 */
[----:B------:R-:W-:Y:S01]  /*275d0*/  HMMA.16816.F32 R68, R12, R32, R68 ;  /* 0x000000200c44723c */ /* 0x000fe20000001844 */
[----:B------:R-:W-:Y:S01]  /*275e0*/  LDSM.16.MT88.4 R12, [R182+0xf000] ;  /* 0x00f00000b60c783b */ /* 0x000fe20000004200 */
[--C-:B-1----:R-:W-:Y:S01]  /*275f0*/  FFMA.FTZ R2, R208, R0, -R5.reuse ;  /* 0x00000000d0027223 */ /* 0x102fe20000010805 */
[----:B----4-:R-:W-:Y:S02]  /*27600*/  F2FP.F16.F32.PACK_AB R19, R119, R121 ;  /* 0x000000797713723e */ /* 0x010fe400000000ff */
[----:B------:R-:W-:Y:S01]  /*27610*/  MOV R208, R198 ;  /* 0x000000c600d07202 */ /* 0x000fe20000000f00 */
[----:B------:R1:W-:Y:S01]  /*27620*/  MUFU.EX2 R112, R2 ;  /* 0x0000000200707308 */ /* 0x0003e20000000800 */
[----:B------:R-:W-:Y:S01]  /*27630*/  MOV R198, R80 ;  /* 0x0000005000c67202 */ /* 0x000fe20000000f00 */
[----:B-1----:R-:W-:-:S06]  /*27640*/  FFMA.FTZ R2, R108, R0, -R5 ;  /* 0x000000006c027223 */ /* 0x002fcc0000010805 */
[----:B------:R1:W4:Y:S02]  /*27650*/  MUFU.EX2 R108, R2 ;  /* 0x00000002006c7308 */ /* 0x0003240000000800 */
[----:B-1----:R-:W-:Y:S01]  /*27660*/  FFMA.FTZ R2, R206, R0, -R5 ;  /* 0x00000000ce027223 */ /* 0x002fe20000010805 */
[----:B----4-:R-:W-:Y:S02]  /*27670*/  F2FP.F16.F32.PACK_AB R8, R108, R112 ;  /* 0x000000706c08723e */ /* 0x010fe400000000ff */
[----:B------:R-:W-:-:S03]  /*27680*/  MOV R206, R194 ;  /* 0x000000c200ce7202 */ /* 0x000fc60000000f00 */
[----:B------:R1:W-:Y:S01]  /*27690*/  MUFU.EX2 R106, R2 ;  /* 0x00000002006a7308 */ /* 0x0003e20000000800 */
[----:B------:R-:W-:Y:S01]  /*276a0*/  MOV R194, R82 ;  /* 0x0000005200c27202 */ /* 0x000fe20000000f00 */
[----:B-1----:R-:W-:-:S06]  /*276b0*/  FFMA.FTZ R2, R110, R0, -R5 ;  /* 0x000000006e027223 */ /* 0x002fcc0000010805 */
        /* <DEDUP_REMOVED lines=34> */
[----:B------:R1:W5:Y:S02]  /*278e0*/  MUFU.EX2 R103, R2 ;  /* 0x0000000200677308 */ /* 0x0003640000000800 */
[C---:B----4-:R-:W-:Y:S06]  /*278f0*/  HMMA.16816.F32 R64, R16.reuse, R20, R64 ;  /* 0x000000141040723c */ /* 0x050fec0000001840 */
[C---:B------:R-:W-:Y:S01]  /*27900*/  HMMA.16816.F32 R52, R16.reuse, R22, R32 ;  /* 0x000000161034723c */ /* 0x040fe20000001820 */
[----:B------:R-:W4:Y:S05]  /*27910*/  LDSM.16.MT88.4 R20, [R182+0xf800] ;  /* 0x00f80000b614783b */ /* 0x000f2a0000004200 */
[----:B------:R-:W-:Y:S01]  /*27920*/  HMMA.16816.F32 R40, R16, R12, R28 ;  /* 0x0000000c1028723c */ /* 0x000fe2000000181c */
[----:B-1----:R-:W-:-:S04]  /*27930*/  FFMA.FTZ R2, R210, R0, -R3 ;  /* 0x00000000d2027223 */ /* 0x002fc80000010803 */
[----:B------:R1:W-:Y:S01]  /*27940*/  MUFU.EX2 R102, R2 ;  /* 0x0000000200667308 */ /* 0x0003e20000000800 */
[----:B------:R-:W-:Y:S01]  /*27950*/  HMMA.16816.F32 R32, R16, R14, R24 ;  /* 0x0000000e1020723c */ /* 0x000fe20000001818 */
[----:B------:R-:W-:-:S05]  /*27960*/  F2FP.F16.F32.PACK_AB R13, R110, R114 ;  /* 0x000000726e0d723e */ /* 0x000fca00000000ff */
[----:B--2---:R-:W-:Y:S01]  /*27970*/  HMMA.16816.F32 R72, R16, R36, R72 ;  /* 0x000000241048723c */ /* 0x004fe20000001848 */
[----:B-----5:R-:W-:-:S05]  /*27980*/  F2FP.F16.F32.PACK_AB R15, R103, R109 ;  /* 0x0000006d670f723e */ /* 0x020fca00000000ff */
        /* <DEDUP_REMOVED lines=19> */
[C---:B------:R-:W-:Y:S06]  /*27ac0*/  HMMA.16816.F32 R32, R12.reuse, R8, R28 ;  /* 0x000000080c20723c */ /* 0x040fec000000181c */
[----:B------:R-:W-:Y:S01]  /*27ad0*/  HMMA.16816.F32 R28, R12, R10, R24 ;  /* 0x0000000a0c1c723c */ /* 0x000fe20000001818 */
[----:B-1----:R-:W-:Y:S01]  /*27ae0*/  FFMA.FTZ R2, R107, R0, -R3 ;  /* 0x000000006b027223 */ /* 0x002fe20000010803 */
[----:B------:R-:W1:Y:S01]  /*27af0*/  LDSM.16.MT88.4 R24, [R180+0x10000] ;  /* 0x01000000b418783b */ /* 0x000e620000004200 */
[----:B------:R-:W-:-:S02]  /*27b00*/  F2FP.F16.F32.PACK_AB R9, R96, R102 ;  /* 0x000000666009723e */ /* 0x000fc400000000ff */
[----:B------:R3:W4:Y:S01]  /*27b10*/  MUFU.EX2 R90, R2 ;  /* 0x00000002005a7308 */ /* 0x0007220000000800 */
[C---:B------:R-:W-:Y:S01]  /*27b20*/  HMMA.16816.F32 R56, R12.reuse, R50, R52 ;  /* 0x000000320c38723c */ /* 0x040fe20000001834 */
[----:B------:R-:W5:Y:S05]  /*27b30*/  LDSM.16.MT88.4 R52, [R139+0x10000] ;  /* 0x010000008b34783b */ /* 0x000f6a0000004200 */
[C---:B------:R-:W-:Y:S06]  /*27b40*/  HMMA.16816.F32 R64, R12.reuse, R48, R64 ;  /* 0x000000300c40723c */ /* 0x040fec0000001840 */
[----:B------:R-:W-:Y:S01]  /*27b50*/  HMMA.16816.F32 R48, R12, R20, R40 ;  /* 0x000000140c30723c */ /* 0x000fe20000001828 */
[----:B------:R-:W5:Y:S01]  /*27b60*/  LDSM.16.MT88.4 R40, [R182+0x10000] ;  /* 0x01000000b628783b */ /* 0x000f620000004200 */
        /* <DEDUP_REMOVED lines=20> */
[C---:B-----5:R-:W-:Y:S06]  /*27cb0*/  HMMA.16816.F32 R64, R8.reuse, R52, R64 ;  /* 0x000000340840723c */ /* 0x060fec0000001840 */
[C---:B------:R-:W-:Y:S01]  /*27cc0*/  HMMA.16816.F32 R56, R8.reuse, R54, R56 ;  /* 0x000000360838723c */ /* 0x040fe20000001838 */
[----:B--2---:R-:W-:Y:S01]  /*27cd0*/  FFMA.FTZ R2, R4, R6, R238 ;  /* 0x0000000604027223 */ /* 0x004fe200000100ee */
[----:B------:R-:W-:Y:S01]  /*27ce0*/  FFMA.FTZ R6, R197, R7, R217 ;  /* 0x00000007c5067223 */ /* 0x000fe200000100d9 */
[-C--:B------:R-:W-:Y:S01]  /*27cf0*/  FFMA.FTZ R4, R221, R0.reuse, -R3 ;  /* 0x00000000dd047223 */ /* 0x080fe20000010803 */
[----:B------:R-:W-:Y:S01]  /*27d00*/  MOV R197, R199 ;  /* 0x000000c700c57202 */ /* 0x000fe20000000f00 */
[----:B------:R-:W-:Y:S01]  /*27d10*/  FADD.FTZ R7, R240, R2 ;  /* 0x00000002f0077221 */ /* 0x000fe20000010000 */
[----:B------:R-:W-:Y:S01]  /*27d20*/  FFMA.FTZ R2, R224, R0, -R5 ;  /* 0x00000000e0027223 */ /* 0x000fe20000010805 */
[----:B------:R-:W-:Y:S01]  /*27d30*/  FADD.FTZ R6, R227, R6 ;  /* 0x00000006e3067221 */ /* 0x000fe20000010000 */
[----:B------:R1:W-:Y:S01]  /*27d40*/  MUFU.EX2 R83, R4 ;  /* 0x0000000400537308 */ /* 0x0003e20000000800 */
[----:B------:R-:W-:Y:S01]  /*27d50*/  MOV R199, R81 ;  /* 0x0000005100c77202 */ /* 0x000fe20000000f00 */
[C---:B------:R-:W-:Y:S01]  /*27d60*/  HMMA.16816.F32 R32, R8.reuse, R26, R28 ;  /* 0x0000001a0820723c */ /* 0x040fe2000000181c */
[----:B------:R-:W-:Y:S01]  /*27d70*/  FADD.FTZ R6, R237, R6 ;  /* 0x00000006ed067221 */ /* 0x000fe20000010000 */
[----:B------:R-:W2:Y:S03]  /*27d80*/  LDSM.16.MT88.4 R24, [R182+0x10800] ;  /* 0x01080000b618783b */ /* 0x000ea60000004200 */
        /* <DEDUP_REMOVED lines=8> */
[----:B-----5:R-:W-:-:S05]  /*27e10*/  FFMA.FTZ R2, R128, R0, -R5 ;  /* 0x0000000080027223 */ /* 0x020fca0000010805 */
[----:B------:R-:W-:Y:S01]  /*27e20*/  HMMA.16816.F32 R28, R8, R14, R16 ;  /* 0x0000000e081c723c */ /* 0x000fe20000001810 */
[----:B------:R1:W3:Y:S01]  /*27e30*/  MUFU.EX2 R81, R2 ;  /* 0x0000000200517308 */ /* 0x0002e20000000800 */
[----:B------:R-:W5:Y:S04]  /*27e40*/  LDSM.16.MT88.4 R12, [R180+0x10800] ;  /* 0x01080000b40c783b */ /* 0x000f680000004200 */
[----:B------:R-:W5:Y:S01]  /*27e50*/  LDSM.16.MT88.4 R16, [R181+0x10800] ;  /* 0x01080000b510783b */ /* 0x000f620000004200 */
[----:B----4-:R-:W-:Y:S01]  /*27e60*/  F2FP.F16.F32.PACK_AB R9, R84, R89 ;  /* 0x000000595409723e */ /* 0x010fe200000000ff */
[----:B-1----:R-:W-:Y:S01]  /*27e70*/  FADD.FTZ R2, R245, R4 ;  /* 0x00000004f5027221 */ /* 0x002fe20000010000 */
[----:B------:R-:W-:Y:S01]  /*27e80*/  FFMA.FTZ R4, R226, R0, -R5 ;  /* 0x00000000e2047223 */ /* 0x000fe20000010805 */
[----:B---3--:R-:W-:-:S02]  /*27e90*/  F2FP.F16.F32.PACK_AB R8, R81, R82 ;  /* 0x000000525108723e */ /* 0x008fc400000000ff */
[----:B------:R-:W-:Y:S01]  /*27ea0*/  FADD.FTZ R2, R246, R2 ;  /* 0x00000002f6027221 */ /* 0x000fe20000010000 */
[----:B------:R1:W-:Y:S03]  /*27eb0*/  MUFU.EX2 R80, R4 ;  /* 0x0000000400507308 */ /* 0x0003e60000000800 */
        /* <DEDUP_REMOVED lines=56> */
[----:B-----5:R-:W-:Y:S01]  /*28240*/  HMMA.16816.F32 R36, R8, R12, R36 ;  /* 0x0000000c0824723c */ /* 0x020fe20000001824 */
        /* <DEDUP_REMOVED lines=13> */
[----:B------:R2:W5:Y:S01]  /*28320*/  MUFU.EX2 R63, R4 ;  /* 0x00000004003f7308 */ /* 0x0005620000000800 */
        /* <DEDUP_REMOVED lines=8> */
[----:B-----5:R-:W-:-:S03]  /*283b0*/  F2FP.F16.F32.PACK_AB R8, R63, R68 ;  /* 0x000000443f08723e */ /* 0x020fc600000000ff */
        /* <DEDUP_REMOVED lines=10> */
[----:B------:R2:W-:Y:S03]  /*28460*/  MUFU.EX2 R55, R2 ;  /* 0x0000000200377308 */ /* 0x0005e60000000800 */
[C---:B-1----:R-:W-:Y:S06]  /*28470*/  HMMA.16816.F32 R168, R8.reuse, R24, R64 ;  /* 0x0000001808a8723c */ /* 0x042fec0000001840 */
[C---:B------:R-:W-:Y:S06]  /*28480*/  HMMA.16816.F32 R24, R8.reuse, R26, R56 ;  /* 0x0000001a0818723c */ /* 0x040fec0000001838 */
[C---:B------:R-:W-:Y:S01]  /*28490*/  HMMA.16816.F32 R44, R8.reuse, R22, R44 ;  /* 0x00000016082c723c */ /* 0x040fe2000000182c */
[----:B--2---:R-:W-:Y:S01]  /*284a0*/  FADD.FTZ R2, R165, R4 ;  /* 0x00000004a5027221 */ /* 0x004fe20000010000 */
[----:B------:R-:W-:Y:S01]  /*284b0*/  FADD.FTZ R4, R133, R6 ;  /* 0x0000000685047221 */ /* 0x000fe20000010000 */
[-CC-:B------:R-:W-:Y:S01]  /*284c0*/  FFMA.FTZ R6, R234, R0.reuse, -R3.reuse ;  /* 0x00000000ea067223 */ /* 0x180fe20000010803 */
[-C--:B------:R-:W-:Y:S01]  /*284d0*/  FFMA.FTZ R3, R202, R0.reuse, -R3 ;  /* 0x00000000ca037223 */ /* 0x080fe20000010803 */
[----:B------:R-:W-:Y:S01]  /*284e0*/  FADD.FTZ R2, R161, R2 ;  /* 0x00000002a1027221 */ /* 0x000fe20000010000 */
[----:B------:R-:W-:Y:S01]  /*284f0*/  FADD.FTZ R4, R131, R4 ;  /* 0x0000000483047221 */ /* 0x000fe20000010000 */
[----:B------:R1:W-:Y:S01]  /*28500*/  MUFU.EX2 R53, R6 ;  /* 0x0000000600357308 */ /* 0x0003e20000000800 */
[----:B------:R-:W2:Y:S01]  /*28510*/  LDSM.16.MT88.4 R164, [R139+0x11800] ;  /* 0x011800008ba4783b */ /* 0x000ea20000004200 */
[----:B------:R-:W-:Y:S01]  /*28520*/  FADD.FTZ R2, R160, R2 ;  /* 0x00000002a0027221 */ /* 0x000fe20000010000 */
[----:B------:R-:W-:Y:S01]  /*28530*/  FADD.FTZ R4, R124, R4 ;  /* 0x000000047c047221 */ /* 0x000fe20000010000 */
[C---:B------:R-:W-:Y:S02]  /*28540*/  HMMA.16816.F32 R160, R8.reuse, R20, R48 ;  /* 0x0000001408a0723c */ /* 0x040fe40000001830 */
[----:B------:R-:W-:Y:S01]  /*28550*/  FADD.FTZ R2, R155, R2 ;  /* 0x000000029b027221 */ /* 0x000fe20000010000 */
[----:B------:R-:W-:Y:S01]  /*28560*/  FADD.FTZ R4, R120, R4 ;  /* 0x0000000478047221 */ /* 0x000fe20000010000 */
[----:B------:R-:W3:Y:S02]  /*28570*/  MUFU.EX2 R3, R3 ;  /* 0x0000000300037308 */ /* 0x000ee40000000800 */
[----:B------:R-:W-:Y:S01]  /*28580*/  FADD.FTZ R2, R154, R2 ;  /* 0x000000029a027221 */ /* 0x000fe20000010000 */
[----:B------:R-:W-:Y:S01]  /*28590*/  FADD.FTZ R4, R118, R4 ;  /* 0x0000000476047221 */ /* 0x000fe20000010000 */
[----:B----4-:R-:W-:Y:S02]  /*285a0*/  HMMA.16816.F32 R40, R8, R12, R40 ;  /* 0x0000000c0828723c */ /* 0x010fe40000001828 */
[----:B------:R-:W-:Y:S01]  /*285b0*/  FADD.FTZ R2, R153, R2 ;  /* 0x0000000299027221 */ /* 0x000fe20000010000 */
[----:B------:R-:W-:Y:S01]  /*285c0*/  FADD.FTZ R4, R117, R4 ;  /* 0x0000000475047221 */ /* 0x000fe20000010000 */
[----:B-1----:R-:W-:-:S02]  /*285d0*/  FFMA.FTZ R6, R235, R0, -R5 ;  /* 0x00000000eb067223 */ /* 0x002fc40000010805 */
[----:B------:R-:W-:Y:S01]  /*285e0*/  FADD.FTZ R2, R148, R2 ;  /* 0x0000000294027221 */ /* 0x000fe20000010000 */
[----:B------:R-:W-:Y:S01]  /*285f0*/  FADD.FTZ R4, R116, R4 ;  /* 0x0000000474047221 */ /* 0x000fe20000010000 */
[----:B------:R-:W1:Y:S01]  /*28600*/  LDSM.16.MT88.4 R148, [R180+0x11800] ;  /* 0x01180000b494783b */ /* 0x000e620000004200 */
[----:B------:R4:W-:Y:S01]  /*28610*/  MUFU.EX2 R52, R6 ;  /* 0x0000000600347308 */ /* 0x0009e20000000800 */
[----:B------:R-:W-:Y:S01]  /*28620*/  FADD.FTZ R2, R147, R2 ;  /* 0x0000000293027221 */ /* 0x000fe20000010000 */
[----:B------:R-:W-:Y:S01]  /*28630*/  FADD.FTZ R4, R112, R4 ;  /* 0x0000000470047221 */ /* 0x000fe20000010000 */
[----:B------:R-:W-:Y:S01]  /*28640*/  HMMA.16816.F32 R152, R8, R16, R36 ;  /* 0x000000100898723c */ /* 0x000fe20000001824 */
[----:B---3--:R-:W-:Y:S01]  /*28650*/  F2FP.F16.F32.PACK_AB R143, R3, R53 ;  /* 0x00000035038f723e */ /* 0x008fe200000000ff */
[----:B------:R-:W-:Y:S01]  /*28660*/  FADD.FTZ R2, R146, R2 ;  /* 0x0000000292027221 */ /* 0x000fe20000010000 */
[----:B------:R-:W-:Y:S01]  /*28670*/  FADD.FTZ R4, R108, R4 ;  /* 0x000000046c047221 */ /* 0x000fe20000010000 */
[----:B------:R-:W-:-:S02]  /*28680*/  MOV R116, R77 ;  /* 0x0000004d00747202 */ /* 0x000fc40000000f00 */
[----:B------:R-:W-:Y:S01]  /*28690*/  FADD.FTZ R2, R141, R2 ;  /* 0x000000028d027221 */ /* 0x000fe20000010000 */
[----:B------:R-:W-:Y:S01]  /*286a0*/  FADD.FTZ R4, R106, R4 ;  /* 0x000000046a047221 */ /* 0x000fe20000010000 */
[C---:B------:R-:W-:Y:S01]  /*286b0*/  HMMA.16816.F32 R16, R8.reuse, R18, R32 ;  /* 0x000000120810723c */ /* 0x040fe20000001820 */
[----:B------:R-:W-:Y:S01]  /*286c0*/  F2FP.F16.F32.PACK_AB R141, R54, R55 ;  /* 0x00000037368d723e */ /* 0x000fe200000000ff */
[----:B------:R-:W-:Y:S01]  /*286d0*/  FADD.FTZ R2, R140, R2 ;  /* 0x000000028c027221 */ /* 0x000fe20000010000 */
[----:B------:R-:W-:Y:S01]  /*286e0*/  FADD.FTZ R4, R104, R4 ;  /* 0x0000000468047221 */ /* 0x000fe20000010000 */
[----:B------:R-:W-:Y:S01]  /*286f0*/  MOV R37, R76 ;  /* 0x0000004c00257202 */ /* 0x000fe20000000f00 */
[-CC-:B----4-:R-:W-:Y:S01]  /*28700*/  FFMA.FTZ R6, R179, R0.reuse, -R5.reuse ;  /* 0x00000000b3067223 */ /* 0x190fe20000010805 */
[----:B------:R-:W-:Y:S01]  /*28710*/  FADD.FTZ R2, R136, R2 ;  /* 0x0000000288027221 */ /* 0x000fe20000010000 */
[----:B------:R-:W-:Y:S02]  /*28720*/  HMMA.16816.F32 R28, R8, R14, R28 ;  /* 0x0000000e081c723c */ /* 0x000fe4000000181c */
[----:B------:R3:W4:Y:S02]  /*28730*/  MUFU.EX2 R48, R6 ;  /* 0x0000000600307308 */ /* 0x0007240000000800 */
[-CC-:B---3--:R-:W-:Y:S01]  /*28740*/  FFMA.FTZ R6, R236, R0.reuse, -R5.reuse ;  /* 0x00000000ec067223 */ /* 0x188fe20000010805 */
[----:B------:R-:W-:Y:S01]  /*28750*/  FFMA.FTZ R5, R193, R0, -R5 ;  /* 0x00000000c1057223 */ /* 0x000fe20000010805 */
[----:B------:R-:W-:Y:S01]  /*28760*/  FADD.FTZ R0, R99, R4 ;  /* 0x0000000463007221 */ /* 0x000fe20000010000 */
[----:B------:R-:W-:-:S03]  /*28770*/  FADD.FTZ R4, R122, R2 ;  /* 0x000000027a047221 */ /* 0x000fc60000010000 */
[----:B------:R-:W-:Y:S01]  /*28780*/  MUFU.EX2 R21, R6 ;  /* 0x0000000600157308 */ /* 0x000fe20000000800 */
[----:B----4-:R-:W-:Y:S01]  /*28790*/  F2FP.F16.F32.PACK_AB R140, R48, R52 ;  /* 0x00000034308c723e */ /* 0x010fe200000000ff */
        /* <DEDUP_REMOVED lines=13> */
[----:B---3--:R-:W3:Y:S02]  /*28870*/  LDSM.16.MT88.4 R4, [R181+0x11800] ;  /* 0x01180000b504783b */ /* 0x008ee40000004200 */
[----:B------:R-:W-:Y:S01]  /*28880*/  FADD.FTZ R2, R91, R2 ;  /* 0x000000025b027221 */ /* 0x000fe20000010000 */
[----:B------:R-:W-:Y:S01]  /*28890*/  FADD.FTZ R0, R102, R0 ;  /* 0x0000000066007221 */ /* 0x000fe20000010000 */
[----:B----4-:R-:W-:Y:S02]  /*288a0*/  F2FP.F16.F32.PACK_AB R142, R20, R21 ;  /* 0x00000015148e723e */ /* 0x010fe400000000ff */
        /* <DEDUP_REMOVED lines=38> */
[----:B------:R-:W-:Y:S01]  /*28b10*/  HMMA.16816.F32 R140, R140, R6, R28 ;  /* 0x000000068c8c723c */ /* 0x000fe2000000181c */
[----:B------:R2:W-:Y:S04]  /*28b20*/  STL [R1+0x10], R3 ;  /* 0x0000100301007387 */ /* 0x0005e80000100800 */
[----:B------:R2:W-:-:S15]  /*28b30*/  STL [R1+0x14], R0 ;  /* 0x0000140001007387 */ /* 0x0005de0000100800 */
[----:B------:R-:W-:-:S04]  /*28b40*/  NOP ;  /* 0x0000000000007918 */ /* 0x000fc80000000000 */
.L_x_4536:
        /* <DEDUP_REMOVED lines=139> */
.L_x_4556:
        /* <DEDUP_REMOVED lines=83> */
.L_x_4549:
[----:B------:R-:W-:Y:S02]  /*29930*/  R2UR UR4, R12 ;  /* 0x000000000c0472ca */ /* 0x000fe400000e0000 */
[----:B------:R-:W-:Y:S11]  /*29940*/  R2UR UR5, R13 ;  /* 0x000000000d0572ca */ /* 0x000ff600000e0000 */
[----:B------:R-:W-:Y:S02]  /*29950*/  @!UPT UIADD3 URZ, URZ, URZ, URZ ;  /* 0x0000003f3f3ff290 */ /* 0x000fe4000fffe03f */
[----:B------:R-:W3:Y:S02]  /*29960*/  LD.E R0, desc[UR4][R14.64+0x40] ;  /* 0x000040040e007980 */ /* 0x000ee4000c101900 */
[----:B---3--:R-:W-:Y:S05]  /*29970*/  IMAD.U32 R0, R0, -0x100, RZ ;  /* 0xffffff0000007824 */ /* 0x008fea00078e00ff */
[----:B------:R-:W-:Y:S02]  /*29980*/  SHF.R.S32.HI R2, RZ, 0x1f, R0 ;  /* 0x0000001fff027819 */ /* 0x000fe40000011400 */
.L_x_4550:
[----:B------:R-:W-:Y:S05]  /*29990*/  BSYNC B0 ;  /* 0x0000000000007941 */ /* 0x000fea0003800000 */
.L_x_4548:
[----:B------:R-:W3:Y:S01]  /*299a0*/  LDL R3, [R1+0x8] ;  /* 0x0000080001037983 */ /* 0x000ee20000100800 */
[C---:B------:R-:W-:Y:S01]  /*299b0*/  LEA R192, P5, R0.reuse, R248, 0x1 ;  /* 0x000000f800c07211 */ /* 0x040fe200078a08ff */
        /* <DEDUP_REMOVED lines=390> */
[-C--:B------:R-:W-:Y:S06]  /*2b220*/  FMUL.FTZ R15, R15, R0.reuse ;  /* 0x000000000f0f7220 */ /* 0x080fec0000410000 */
[-C--:B------:R-:W-:Y:S01]  /*2b230*/  FMUL.FTZ R16, R16, R0.reuse ;  /* 0x0000000010107220 */ /* 0x080fe20000410000 */
[-C--:B------:R-:W-:Y:S01]  /*2b240*/  FMUL.FTZ R17, R17, R0.reuse ;  /* 0x0000000011117220 */ /* 0x080fe20000410000 */
[----:B------:R-:W2:Y:S01]  /*2b250*/  MUFU.TANH R236, R4 ;  /* 0x0000000400ec7308 */ /* 0x000ea20000002400 */
[-C--:B------:R-:W-:Y:S01]  /*2b260*/  FMUL.FTZ R18, R18, R0.reuse ;  /* 0x0000000012127220 */ /* 0x080fe20000410000 */
[-C--:B------:R-:W-:Y:S02]  /*2b270*/  FMUL.FTZ R19, R19, R0.reuse ;  /* 0x0000000013137220 */ /* 0x080fe40000410000 */
[-C--:B------:R-:W-:Y:S01]  /*2b280*/  FMUL.FTZ R20, R20, R0.reuse ;  /* 0x0000000014147220 */ /* 0x080fe20000410000 */
[-C--:B------:R-:W-:Y:S01]  /*2b290*/  FMUL.FTZ R21, R21, R0.reuse ;  /* 0x0000000015157220 */ /* 0x080fe20000410000 */
[-C--:B------:R-:W-:Y:S01]  /*2b2a0*/  FMUL.FTZ R22, R22, R0.reuse ;  /* 0x0000000016167220 */ /* 0x080fe20000410000 */
[-C--:B------:R-:W-:Y:S03]  /*2b2b0*/  FMUL.FTZ R23, R23, R0.reuse ;  /* 0x0000000017177220 */ /* 0x080fe60000410000 */
[-C--:B------:R-:W-:Y:S01]  /*2b2c0*/  FMUL.FTZ R24, R24, R0.reuse ;  /* 0x0000000018187220 */ /* 0x080fe20000410000 */
        /* <DEDUP_REMOVED lines=71> */
[-C--:B------:R-:W-:Y:S08]  /*2b740*/  FMUL.FTZ R53, R53, R0.reuse ;  /* 0x0000000035357220 */ /* 0x080ff00000410000 */
[----:B------:R-:W1:Y:S01]  /*2b750*/  MUFU.TANH R217, R39 ;  /* 0x0000002700d97308 */ /* 0x000e620000002400 */
[-C--:B------:R-:W-:Y:S01]  /*2b760*/  FMUL.FTZ R56, R56, R0.reuse ;  /* 0x0000000038387220 */ /* 0x080fe20000410000 */
[-C--:B------:R-:W-:Y:S08]  /*2b770*/  FMUL.FTZ R57, R57, R0.reuse ;  /* 0x0000000039397220 */ /* 0x080ff00000410000 */
[----:B------:R-:W1:Y:S10]  /*2b780*/  MUFU.TANH R227, R40 ;  /* 0x0000002800e37308 */ /* 0x000e740000002400 */
[----:B------:R-:W1:Y:S01]  /*2b790*/  MUFU.TANH R204, R42 ;  /* 0x0000002a00cc7308 */ /* 0x000e620000002400 */
[C---:B-----5:R-:W-:Y:S09]  /*2b7a0*/  HMMA.16816.F32 R60, R172.reuse, R176, R60 ;  /* 0x000000b0ac3c723c */ /* 0x060ff2000000183c */
[----:B------:R5:W1:Y:S01]  /*2b7b0*/  MUFU.TANH R216, R43 ;  /* 0x0000002b00d87308 */ /* 0x000a620000002400 */
[C---:B------:R-:W-:Y:S01]  /*2b7c0*/  HMMA.16816.F32 R64, R172.reuse, R178, R64 ;  /* 0x000000b2ac40723c */ /* 0x040fe20000001840 */
[----:B------:R-:W2:Y:S08]  /*2b7d0*/  LDSM.16.M88.4 R176, [R183+0x4000] ;  /* 0x00400000b7b0783b */ /* 0x000eb00000000200 */
[----:B------:R3:W1:Y:S10]  /*2b7e0*/  MUFU.TANH R226, R44 ;  /* 0x0000002c00e27308 */ /* 0x0006740000002400 */
[----:B------:R4:W1:Y:S01]  /*2b7f0*/  MUFU.TANH R237, R45 ;  /* 0x0000002d00ed7308 */ /* 0x0008620000002400 */
[-C--:B-----5:R-:W-:Y:S01]  /*2b800*/  FMUL.FTZ R43, R59, R0.reuse ;  /* 0x000000003b2b7220 */ /* 0x0a0fe20000410000 */
[-C--:B------:R-:W-:Y:S01]  /*2b810*/  FMUL.FTZ R60, R60, R0.reuse ;  /* 0x000000003c3c7220 */ /* 0x080fe20000410000 */
[-C--:B------:R-:W-:Y:S01]  /*2b820*/  FMUL.FTZ R61, R61, R0.reuse ;  /* 0x000000003d3d7220 */ /* 0x080fe20000410000 */
[-C--:B------:R-:W-:Y:S01]  /*2b830*/  FMUL.FTZ R42, R62, R0.reuse ;  /* 0x000000003e2a7220 */ /* 0x080fe20000410000 */
[-C--:B------:R-:W-:Y:S05]  /*2b840*/  FMUL.FTZ R40, R63, R0.reuse ;  /* 0x000000003f287220 */ /* 0x080fea0000410000 */
[----:B------:R5:W1:Y:S01]  /*2b850*/  MUFU.TANH R201, R46 ;  /* 0x0000002e00c97308 */ /* 0x000a620000002400 */
[-C--:B---3--:R-:W-:Y:S01]  /*2b860*/  FMUL.FTZ R44, R58, R0.reuse ;  /* 0x000000003a2c7220 */ /* 0x088fe20000410000 */
[-C--:B------:R-:W-:Y:S01]  /*2b870*/  FMUL.FTZ R64, R64, R0.reuse ;  /* 0x0000000040407220 */ /* 0x080fe20000410000 */
[-C--:B------:R-:W-:Y:S01]  /*2b880*/  FMUL.FTZ R65, R65, R0.reuse ;  /* 0x0000000041417220 */ /* 0x080fe20000410000 */
[-C--:B------:R-:W-:Y:S01]  /*2b890*/  FMUL.FTZ R39, R66, R0.reuse ;  /* 0x0000000042277220 */ /* 0x080fe20000410000 */
[-C--:B------:R-:W-:Y:S05]  /*2b8a0*/  FMUL.FTZ R38, R67, R0.reuse ;  /* 0x0000000043267220 */ /* 0x080fea0000410000 */
[----:B------:R3:W1:Y:S01]  /*2b8b0*/  MUFU.TANH R203, R47 ;  /* 0x0000002f00cb7308 */ /* 0x0006620000002400 */
[-C--:B----4-:R-:W-:Y:S09]  /*2b8c0*/  FMUL.FTZ R45, R55, R0.reuse ;  /* 0x00000000372d7220 */ /* 0x090ff20000410000 */
[----:B------:R4:W1:Y:S01]  /*2b8d0*/  MUFU.TANH R214, R48 ;  /* 0x0000003000d67308 */ /* 0x0008620000002400 */
[-C--:B-----5:R-:W-:Y:S01]  /*2b8e0*/  FMUL.FTZ R46, R54, R0.reuse ;  /* 0x00000000362e7220 */ /* 0x0a0fe20000410000 */
[C---:B--2---:R-:W-:Y:S08]  /*2b8f0*/  HMMA.16816.F32 R68, R172.reuse, R176, R68 ;  /* 0x000000b0ac44723c */ /* 0x044ff00000001844 */
[----:B------:R2:W1:Y:S01]  /*2b900*/  MUFU.TANH R247, R5 ;  /* 0x0000000500f77308 */ /* 0x0004620000002400 */
[C---:B------:R-:W-:Y:S01]  /*2b910*/  HMMA.16816.F32 R72, R172.reuse, R178, R72 ;  /* 0x000000b2ac48723c */ /* 0x040fe20000001848 */
[----:B------:R-:W5:Y:S02]  /*2b920*/  LDSM.16.M88.4 R176, [R183+0x4800] ;  /* 0x00480000b7b0783b */ /* 0x000f640000000200 */
[-C--:B---3--:R-:W-:Y:S06]  /*2b930*/  FMUL.FTZ R47, R51, R0.reuse ;  /* 0x00000000332f7220 */ /* 0x088fec0000410000 */
[----:B------:R2:W3:Y:S02]  /*2b940*/  MUFU.TANH R213, R6 ;  /* 0x0000000600d57308 */ /* 0x0004e40000002400 */
[-C--:B----4-:R-:W-:Y:S08]  /*2b950*/  FMUL.FTZ R48, R50, R0.reuse ;  /* 0x0000000032307220 */ /* 0x090ff00000410000 */
[----:B------:R2:W4:Y:S01]  /*2b960*/  MUFU.TANH R225, R7 ;  /* 0x0000000700e17308 */ /* 0x0005220000002400 */
        /* <DEDUP_REMOVED lines=24> */
[----:B------:R-:W3:Y:S01]  /*2baf0*/  LDL R83, [R1+0x158] ;  /* 0x0001580001537983 */ /* 0x000ee20000100800 */
[-C--:B------:R-:W-:Y:S01]  /*2bb00*/  FMUL.FTZ R81, R81, R0.reuse ;  /* 0x0000000051517220 */ /* 0x080fe20000410000 */
[-C--:B------:R-:W-:Y:S05]  /*2bb10*/  FMUL.FTZ R30, R82, R0.reuse ;  /* 0x00000000521e7220 */ /* 0x080fea0000410000 */
[----:B------:R2:W1:Y:S10]  /*2bb20*/  MUFU.TANH R228, R36 ;  /* 0x0000002400e47308 */ /* 0x0004740000002400 */
        /* <DEDUP_REMOVED lines=9> */
[----:B------:R-:W-:Y:S01]  /*2bbc0*/  FMUL.FTZ R28, R86, R0 ;  /* 0x00000000561c7220 */ /* 0x000fe20000410000 */
[----:B------:R-:W-:Y:S01]  /*2bbd0*/  MOV R86, R248 ;  /* 0x000000f800567202 */ /* 0x000fe20000000f00 */
[----:B------:R-:W-:Y:S01]  /*2bbe0*/  FMUL.FTZ R27, R87, R0 ;  /* 0x00000000571b7220 */ /* 0x000fe20000410000 */
[----:B------:R-:W-:Y:S04]  /*2bbf0*/  MOV R248, R192 ;  /* 0x000000c000f87202 */ /* 0x000fe80000000f00 */
[----:B------:R2:W1:Y:S01]  /*2bc00*/  MUFU.TANH R200, R52 ;  /* 0x0000003400c87308 */ /* 0x0004620000002400 */
        /* <DEDUP_REMOVED lines=90> */
[----:B------:R2:W1:Y:S01]  /*2c1b0*/  MUFU.TANH R177, R73 ;  /* 0x0000004900b17308 */ /* 0x0004620000002400 */
[----:B---3--:R-:W-:Y:S09]  /*2c1c0*/  ISETP.GT.AND P0, PT, R86, R83, PT ;  /* 0x000000535600720c */ /* 0x008ff20003f04270 */
[----:B------:R2:W3:Y:S10]  /*2c1d0*/  MUFU.TANH R174, R76 ;  /* 0x0000004c00ae7308 */ /* 0x0004f40000002400 */
[----:B------:R2:W1:Y:S10]  /*2c1e0*/  MUFU.TANH R172, R80 ;  /* 0x0000005000ac7308 */ /* 0x0004740000002400 */
[----:B------:R2:W1:Y:S10]  /*2c1f0*/  MUFU.TANH R173, R81 ;  /* 0x0000005100ad7308 */ /* 0x0004740000002400 */
[----:B------:R-:W1:Y:S10]  /*2c200*/  MUFU.TANH R27, R27 ;  /* 0x0000001b001b7308 */ /* 0x000e740000002400 */
[----:B------:R-:W1:Y:S10]  /*2c210*/  MUFU.TANH R88, R88 ;  /* 0x0000005800587308 */ /* 0x000e740000002400 */
[----:B------:R-:W1:Y:S10]  /*2c220*/  MUFU.TANH R89, R89 ;  /* 0x0000005900597308 */ /* 0x000e740000002400 */
[----:B------:R-:W1:Y:S10]  /*2c230*/  MUFU.TANH R26, R26 ;  /* 0x0000001a001a7308 */ /* 0x000e740000002400 */
[----:B------:R-:W1:Y:S10]  /*2c240*/  MUFU.TANH R25, R25 ;  /* 0x0000001900197308 */ /* 0x000e740000002400 */
        /* <DEDUP_REMOVED lines=50> */
[----:B------:R-:W-:Y:S02]  /*2c570*/  IABS R12, R14 ;  /* 0x0000000e000c7213 */ /* 0x000fe40000000000 */
[-C--:B--2---:R-:W-:Y:S02]  /*2c580*/  IABS R5, R6.reuse ;  /* 0x0000000600057213 */ /* 0x084fe40000000000 */
[-C--:B------:R-:W-:Y:S02]  /*2c590*/  IABS R11, R6.reuse ;  /* 0x00000006000b7213 */ /* 0x080fe40000000000 */
[----:B------:R-:W2:Y:S01]  /*2c5a0*/  I2F.RP R8, R5 ;  /* 0x0000000500087306 */ /* 0x000ea20000209400 */
[-C--:B------:R-:W-:Y:S02]  /*2c5b0*/  LOP3.LUT R13, R13, R6.reuse, RZ, 0x3c, !PT ;  /* 0x000000060d0d7212 */ /* 0x080fe400078e3cff */
[----:B------:R-:W-:Y:S01]  /*2c5c0*/  IMAD.MOV R11, RZ, RZ, -R11 ;  /* 0x000000ffff0b7224 */ /* 0x000fe200078e0a0b */
[----:B------:R-:W-:Y:S02]  /*2c5d0*/  LOP3.LUT R14, R14, R6, RZ, 0x3c, !PT ;  /* 0x000000060e0e7212 */ /* 0x000fe400078e3cff */
[----:B------:R-:W-:Y:S02]  /*2c5e0*/  ISETP.GE.AND P2, PT, R13, RZ, PT ;  /* 0x000000ff0d00720c */ /* 0x000fe40003f46270 */
[----:B------:R-:W-:Y:S02]  /*2c5f0*/  ISETP.GE.AND P0, PT, R14, RZ, PT ;  /* 0x000000ff0e00720c */ /* 0x000fe40003f06270 */
        /* <DEDUP_REMOVED lines=8> */
[----:B------:R-:W-:Y:S04]  /*2c680*/  IMAD.HI.U32 R8, R9, R10, RZ ;  /* 0x0000000a09087227 */ /* 0x000fe800078e00ff */
[-C--:B------:R-:W-:Y:S02]  /*2c690*/  IMAD R9, R7, R11.reuse, R12 ;  /* 0x0000000b07097224 */ /* 0x080fe400078e020c */
[C---:B------:R-:W-:Y:S03]  /*2c6a0*/  IMAD R10, R8.reuse, R11, R10 ;  /* 0x0000000b080a7224 */ /* 0x040fe600078e020a */
        /* <DEDUP_REMOVED lines=16> */
[-C--:B------:R-:W-:Y:S01]  /*2c7b0*/  LEA R12, P1, R7, R250.reuse, 0x2 ;  /* 0x000000fa070c7211 */ /* 0x080fe200078210ff */
[----:B------:R-:W2:Y:S01]  /*2c7c0*/  LD.E.64 R8, desc[UR4][R2.64+0x38] ;  /* 0x0000380402087980 */ /* 0x000ea2000c101b00 */
[----:B------:R-:W-:Y:S02]  /*2c7d0*/  LEA R10, P0, R5, R250, 0x2 ;  /* 0x000000fa050a7211 */ /* 0x000fe400078010ff */
        /* <DEDUP_REMOVED lines=20> */
.L_x_4554:
[----:B------:R-:W2:Y:S02]  /*2c920*/  LD.E R5, desc[UR4][R2.64+0x38] ;  /* 0x0000380402057980 */ /* 0x000ea4000c101900 */
[----:B--2---:R-:W-:Y:S04]  /*2c930*/  LEA R5, -R5, RZ, 0x8 ;  /* 0x000000ff05057211 */ /* 0x004fe800078e41ff */
[----:B------:R-:W-:Y:S02]  /*2c940*/  SHF.R.S32.HI R6, RZ, 0x1f, R5 ;  /* 0x0000001fff067819 */ /* 0x000fe40000011405 */
.L_x_4555:
[----:B------:R-:W-:Y:S05]  /*2c950*/  BSYNC B0 ;  /* 0x0000000000007941 */ /* 0x000fea0003800000 */
.L_x_4553:
[----:B------:R-:W2:Y:S01]  /*2c960*/  LDL R7, [R1+0x8] ;  /* 0x0000080001077983 */ /* 0x000ea20000100800 */
[----:B------:R-:W-:Y:S03]  /*2c970*/  SHF.L.U64.HI R8, R190, 0x4, R191 ;  /* 0x00000004be087819 */ /* 0x000fe600000102bf */
[----:B------:R-:W3:Y:S04]  /*2c980*/  LDL R49, [R1+0x138] ;  /* 0x0001380001317983 */ /* 0x000ee80000100800 */
[----:B------:R-:W4:Y:S04]  /*2c990*/  LDL R41, [R1+0x13c] ;  /* 0x00013c0001297983 */ /* 0x000f280000100800 */
[----:B------:R-:W5:Y:S04]  /*2c9a0*/  LDL.64 R54, [R1+0x90] ;  /* 0x0000900001367983 */ /* 0x000f680000100a00 */
[----:B------:R-:W5:Y:S04]  /*2c9b0*/  LDL R56, [R1+0xf8] ;  /* 0x0000f80001387983 */ /* 0x000f680000100800 */
[----:B------:R-:W3:Y:S04]  /*2c9c0*/  LDL.LU R12, [R1] ;  /* 0x00000000010c7983 */ /* 0x000ee80000300800 */
[----:B------:R-:W5:Y:S04]  /*2c9d0*/  LDL R36, [R1+0x130] ;  /* 0x0001300001247983 */ /* 0x000f680000100800 */
[----:B------:R-:W5:Y:S04]  /*2c9e0*/  LDL R14, [R1+0x134] ;  /* 0x00013400010e7983 */ /* 0x000f680000100800 */
[----:B------:R-:W5:Y:S04]  /*2c9f0*/  LDL.64 R52, [R1+0x88] ;  /* 0x0000880001347983 */ /* 0x000f680000100a00 */
[----:B------:R-:W5:Y:S04]  /*2ca00*/  LDL R13, [R1+0xf4] ;  /* 0x0000f400010d7983 */ /* 0x000f680000100800 */
[----:B------:R-:W5:Y:S04]  /*2ca10*/  LDL.64 R50, [R1+0x80] ;  /* 0x0000800001327983 */ /* 0x000f680000100a00 */
[----:B------:R-:W5:Y:S04]  /*2ca20*/  LDL R60, [R1+0xe4] ;  /* 0x0000e400013c7983 */ /* 0x000f680000100800 */
[----:B------:R-:W5:Y:S01]  /*2ca30*/  LDL.64 R58, [R1+0x60] ;  /* 0x00006000013a7983 */ /* 0x000f620000100a00 */
[----:B--2---:R-:W-:Y:S01]  /*2ca40*/  ISETP.GE.AND P0, PT, R134, R7, PT ;  /* 0x000000078600720c */ /* 0x004fe20003f06270 */
[----:B------:R-:W-:Y:S11]  /*2ca50*/  IMAD.SHL.U32 R7, R190, 0x10, RZ ;  /* 0x00000010be077824 */ /* 0x000ff600078e00ff */
[----:B------:R-:W-:Y:S01]  /*2ca60*/  @!UPT UIADD3 URZ, URZ, URZ, URZ ;  /* 0x0000003f3f3ff290 */ /* 0x000fe2000fffe03f */
[----:B------:R2:W-:Y:S01]  /*2ca70*/  @P0 STS.128 [R189+0x2000], RZ ;  /* 0x002000ffbd000388 */ /* 0x0005e20000000c00 */
[----:B------:R-:W-:Y:S05]  /*2ca80*/  @!P0 IADD3 R7, P1, R5, R7, RZ ;  /* 0x0000000705078210 */ /* 0x000fea0007f3e0ff */
[C---:B------:R-:W-:Y:S01]  /*2ca90*/  @!P0 IMAD.X R8, R6.reuse, 0x1, R8, P1 ;  /* 0x0000000106088824 */ /* 0x040fe200008e0608 */
[C---:B---3--:R-:W-:Y:S04]  /*2caa0*/  @!P0 LEA R10, P1, R7.reuse, R12, 0x1 ;  /* 0x0000000c070a8211 */ /* 0x048fe800078208ff */
[----:B------:R-:W-:Y:S02]  /*2cab0*/  @!P0 LEA.HI.X R11, R7, R252, R8, 0x1, P1 ;  /* 0x000000fc070b8211 */ /* 0x000fe400008f0c08 */
[C---:B------:R-:W-:Y:S04]  /*2cac0*/  LEA R8, P1, R5.reuse, R12, 0x1 ;  /* 0x0000000c05087211 */ /* 0x040fe800078208ff */
[C---:B------:R-:W-:Y:S02]  /*2cad0*/  LEA.HI.X R9, R5.reuse, R252, R6, 0x1, P1 ;  /* 0x000000fc05097211 */ /* 0x040fe400008f0c06 */
[----:B------:R-:W-:Y:S02]  /*2cae0*/  @!P0 IADD3 R7, P1, R5, R49, RZ ;  /* 0x0000003105078210 */ /* 0x000fe40007f3e0ff */
        /* <DEDUP_REMOVED lines=11> */
[C---:B----4-:R-:W-:Y:S01]  /*2cba0*/  @!P0 IMAD.X R11, R6.reuse, 0x1, R41, P1 ;  /* 0x00000001060b8824 */ /* 0x050fe200008e0629 */
[C---:B------:R-:W-:Y:S02]  /*2cbb0*/  @!P0 LEA R10, P1, R7.reuse, R12, 0x1 ;  /* 0x0000000c070a8211 */ /* 0x040fe400078208ff */
[----:B------:R-:W4:Y:S02]  /*2cbc0*/  LDL R41, [R1+0xec] ;  /* 0x0000ec0001297983 */ /* 0x000f240000100800 */
[----:B------:R-:W-:Y:S02]  /*2cbd0*/  @!P0 LEA.HI.X R11, R7, R252, R11, 0x1, P1 ;  /* 0x000000fc070b8211 */ /* 0x000fe400008f0c0b */
[----:B-----5:R-:W-:Y:S02]  /*2cbe0*/  @!P0 IADD3 R7, P1, R5, R54, RZ ;  /* 0x0000003605078210 */ /* 0x020fe40007f3e0ff */
[----:B------:R-:W5:Y:S04]  /*2cbf0*/  LDL.64 R54, [R1+0x78] ;  /* 0x0000780001367983 */ /* 0x000f680000100a00 */
[----:B------:R-:W-:Y:S01]  /*2cc00*/  @!PT LDS RZ, [RZ] ;  /* 0x00000000fffff984 */ /* 0x000fe20000000800 */
[----:B------:R-:W-:Y:S01]  /*2cc10*/  @!PT LDS RZ, [RZ] ;  /* 0x00000000fffff984 */ /* 0x000fe20000000800 */
[----:B------:R-:W-:Y:S01]  /*2cc20*/  @!PT LDS RZ, [RZ] ;  /* 0x00000000fffff984 */ /* 0x000fe20000000800 */
[----:B------:R1:W-:Y:S04]  /*2cc30*/  @!P0 LDGSTS.E.BYPASS.LTC128B.128 [R189+0x3000], desc[UR4][R10.64] ;  /* 0x030000000abd8fae */ /* 0x0003e8000b901d44 */
[----:B------:R2:W-:Y:S01]  /*2cc40*/  @P0 STS.128 [R189+0x3800], RZ ;  /* 0x003800ffbd000388 */ /* 0x0005e20000000c00 */
[C---:B-1----:R-:W-:Y:S01]  /*2cc50*/  @!P0 IMAD.X R11, R6.reuse, 0x1, R56, P1 ;  /* 0x00000001060b8824 */ /* 0x042fe200008e0638 */
[C---:B------:R-:W-:Y:S02]  /*2cc60*/  @!P0 LEA R10, P1, R7.reuse, R12, 0x1 ;  /* 0x0000000c070a8211 */ /* 0x040fe400078208ff */
[----:B------:R-:W2:Y:S02]  /*2cc70*/  LDL.64 R56, [R1+0x58] ;  /* 0x0000580001387983 */ /* 0x000ea40000100a00 */
[----:B------:R-:W-:Y:S02]  /*2cc80*/  @!P0 LEA.HI.X R11, R7, R252, R11, 0x1, P1 ;  /* 0x000000fc070b8211 */ /* 0x000fe400008f0c0b */
[----:B------:R-:W-:Y:S02]  /*2cc90*/  @!P0 IADD3 R7, P1, R5, R36, RZ ;  /* 0x0000002405078210 */ /* 0x000fe40007f3e0ff */
[----:B------:R-:W2:Y:S04]  /*2cca0*/  LDL R36, [R1+0x128] ;  /* 0x0001280001247983 */ /* 0x000ea80000100800 */
[----:B------:R-:W-:Y:S01]  /*2ccb0*/  @!PT LDS RZ, [RZ] ;  /* 0x00000000fffff984 */ /* 0x000fe20000000800 */
[----:B------:R-:W-:Y:S01]  /*2ccc0*/  @!PT LDS RZ, [RZ] ;  /* 0x00000000fffff984 */ /* 0x000fe20000000800 */
[----:B------:R-:W-:Y:S01]  /*2ccd0*/  @!PT LDS RZ, [RZ] ;  /* 0x00000000fffff984 */ /* 0x000fe20000000800 */
[----:B------:R1:W-:Y:S04]  /*2cce0*/  @!P0 LDGSTS.E.BYPASS.LTC128B.128 [R189+0x3800], desc[UR4][R10.64] ;  /* 0x038000000abd8fae */ /* 0x0003e8000b901d44 */
[----:B------:R1:W-:Y:S02]  /*2ccf0*/  @P0 STS.128 [R189+0x4000], RZ ;  /* 0x004000ffbd000388 */ /* 0x0003e40000000c00 */
[C---:B-1----:R-:W-:Y:S01]  /*2cd00*/  @!P0 IMAD.X R11, R6.reuse, 0x1, R14, P1 ;  /* 0x00000001060b8824 */ /* 0x042fe200008e060e */
[C---:B------:R-:W-:Y:S01]  /*2cd10*/  @!P0 LEA R10, P1, R7.reuse, R12, 0x1 ;  /* 0x0000000c070a8211 */ /* 0x040fe200078208ff */
[----:B------:R-:W2:Y:S03]  /*2cd20*/  LDL R14, [R1+0x12c] ;  /* 0x00012c00010e7983 */ /* 0x000ea60000100800 */
[----:B------:R-:W-:Y:S02]  /*2cd30*/  @!P0 LEA.HI.X R11, R7, R252, R11, 0x1, P1 ;  /* 0x000000fc070b8211 */ /* 0x000fe400008f0c0b */
[----:B------:R-:W-:Y:S02]  /*2cd40*/  @!P0 IADD3 R7, P1, R5, R52, RZ ;  /* 0x0000003405078210 */ /* 0x000fe40007f3e0ff */
[----:B------:R-:W2:Y:S04]  /*2cd50*/  LDL.64 R52, [R1+0x70] ;  /* 0x0000700001347983 */ /* 0x000ea80000100a00 */
        /* <DEDUP_REMOVED lines=15> */
[----:B------:R1:W-:Y:S01]  /*2ce50*/  @P0 STS.128 [R189+0x5000], RZ ;  /* 0x005000ffbd000388 */ /* 0x0003e20000000c00 */
[C---:B---3--:R-:W-:Y:S01]  /*2ce60*/  @!P0 IMAD.X R11, R6.reuse, 0x1, R49, P1 ;  /* 0x00000001060b8824 */ /* 0x048fe200008e0631 */
        /* <DEDUP_REMOVED lines=9> */
[----:B------:R-:W5:Y:S02]  /*2cf00*/  LDL.64 R54, [R1+0x50] ;  /* 0x0000500001367983 */ /* 0x000f640000100a00 */
[C---:B----4-:R-:W-:Y:S01]  /*2cf10*/  @!P0 IMAD.X R11, R6.reuse, 0x1, R41, P1 ;  /* 0x00000001060b8824 */ /* 0x050fe200008e0629 */
        /* <DEDUP_REMOVED lines=8> */
[----:B--2---:R-:W-:Y:S03]  /*2cfa0*/  @!P0 IADD3 R7, P1, R5, R36, RZ ;  /* 0x0000002405078210 */ /* 0x004fe60007f3e0ff */
[----:B------:R-:W2:Y:S02]  /*2cfb0*/  LDL R36, [R1+0xd8] ;  /* 0x0000d80001247983 */ /* 0x000ea40000100800 */
        /* <DEDUP_REMOVED lines=21> */
[----:B------:R1:W-:Y:S04]  /*2d110*/  @P0 STS.128 [R189+0x7000], RZ ;  /* 0x007000ffbd000388 */ /* 0x0003e80000000c00 */
[----:B------:R2:W-:Y:S01]  /*2d120*/  STL [R1], R8 ;  /* 0x0000000801007387 */ /* 0x0005e20000100800 */
[C---:B-1----:R-:W-:Y:S01]  /*2d130*/  @!P0 IMAD.X R11, R6.reuse, 0x1, R60, P1 ;  /* 0x00000001060b8824 */ /* 0x042fe200008e063c */
        /* <DEDUP_REMOVED lines=8> */
[C---:B---3--:R-:W-:Y:S01]  /*2d1c0*/  @!P0 IMAD.X R11, R6.reuse, 0x1, R49, P1 ;  /* 0x00000001060b8824 */ /* 0x048fe200008e0631 */
        /* <DEDUP_REMOVED lines=8> */
[C---:B----4-:R-:W-:Y:S01]  /*2d250*/  @!P0 IMAD.X R11, R6.reuse, 0x1, R41, P1 ;  /* 0x00000001060b8824 */ /* 0x050fe200008e0629 */
[C---:B------:R-:W-:Y:S04]  /*2d260*/  @!P0 LEA R10, P1, R7.reuse, R12, 0x1 ;  /* 0x0000000c070a8211 */ /* 0x040fe800078208ff */
[----:B------:R-:W-:Y:S02]  /*2d270*/  @!P0 LEA.HI.X R11, R7, R252, R11, 0x1, P1 ;  /* 0x000000fc070b8211 */ /* 0x000fe400008f0c0b */
[----:B-----5:R-:W-:Y:S03]  /*2d280*/  @!P0 IADD3 R7, P1, R5, R54, RZ ;  /* 0x0000003605078210 */ /* 0x020fe60007f3e0ff */
[----:B------:R-:W-:Y:S01]  /*2d290*/  @!PT LDS RZ, [RZ] ;  /* 0x00000000fffff984 */ /* 0x000fe20000000800 */
[----:B------:R-:W-:Y:S01]  /*2d2a0*/  @!PT LDS RZ, [RZ] ;  /* 0x00000000fffff984 */ /* 0x000fe20000000800 */
[----:B------:R-:W-:Y:S01]  /*2d2b0*/  @!PT LDS RZ, [RZ] ;  /* 0x00000000fffff984 */ /* 0x000fe20000000800 */
[----:B------:R2:W-:Y:S04]  /*2d2c0*/  @!P0 LDGSTS.E.BYPASS.LTC128B.128 [R189+0x8000], desc[UR4][R10.64] ;  /* 0x080000000abd8fae */ /* 0x0005e8000b901d44 */
[----:B------:R1:W-:Y:S01]  /*2d2d0*/  @P0 STS.128 [R189+0x8800], RZ ;  /* 0x008800ffbd000388 */ /* 0x0003e20000000c00 */
[C---:B--2---:R-:W-:Y:S01]  /*2d2e0*/  @!P0 IMAD.X R11, R6.reuse, 0x1, R36, P1 ;  /* 0x00000001060b8824 */ /* 0x044fe200008e0624 */
        /* <DEDUP_REMOVED lines=18> */
[C---:B------:R-:W-:Y:S04]  /*2d410*/  @!P0 LEA R6, P1, R5.reuse, R12, 0x1 ;  /* 0x0000000c05068211 */ /* 0x040fe800078208ff */
[----:B------:R-:W-:Y:S01]  /*2d420*/  @!P0 LEA.HI.X R7, R5, R252, R7, 0x1, P1 ;  /* 0x000000fc05078211 */ /* 0x000fe200008f0c07 */
[----:B------:R-:W-:Y:S04]  /*2d430*/  IMAD.MOV.U32 R252, RZ, RZ, R9 ;  /* 0x000000fffffc7224 */ /* 0x000fe800078e0009 */
[----:B------:R-:W-:Y:S01]  /*2d440*/  @!PT LDS RZ, [RZ] ;  /* 0x00000000fffff984 */ /* 0x000fe20000000800 */
[----:B------:R-:W-:Y:S01]  /*2d450*/  @!PT LDS RZ, [RZ] ;  /* 0x00000000fffff984 */ /* 0x000fe20000000800 */
[----:B------:R-:W-:Y:S01]  /*2d460*/  @!PT LDS RZ, [RZ] ;  /* 0x00000000fffff984 */ /* 0x000fe20000000800 */
[----:B------:R1:W-:Y:S04]  /*2d470*/  @!P0 LDGSTS.E.BYPASS.LTC128B.128 [R189+0x9800], desc[UR4][R6.64] ;  /* 0x0980000006bd8fae */ /* 0x0003e8000b901d44 */
[----:B------:R-:W0:Y:S02]  /*2d480*/  LDGDEPBAR ;  /* 0x00000000000079af */ /* 0x000e240000000000 */
.L_x_4552:
[----:B------:R-:W-:Y:S05]  /*2d490*/  BSYNC B1 ;  /* 0x0000000000017941 */ /* 0x000fea0003800000 */
.L_x_4551:
[----:B------:R2:W3:Y:S04]  /*2d4a0*/  LD.E R36, desc[UR4][R2.64+0xdc] ;  /* 0x0000dc0402247980 */ /* 0x0004e8000c101900 */
[----:B------:R-:W4:Y:S01]  /*2d4b0*/  LDL.LU R87, [R1+0x10] ;  /* 0x0000100001577983 */ /* 0x000f220000300800 */
[----:B--2---:R-:W2:Y:S02]  /*2d4c0*/  S2R R2, SR_TID.X ;  /* 0x0000000000027919 */ /* 0x004ea40000002100 */
        /* <DEDUP_REMOVED lines=257> */
[----:B------:R-:W-:Y:S01]  /*2e4e0*/  FMNMX.FTZ R0, R41, R133, !PT ;  /* 0x0000008529007209 */ /* 0x000fe20007810000 */
[----:B------:R-:W-:Y:S03]  /*2e4f0*/  FFMA.FTZ R232, R132, R2, R129 ;  /* 0x0000000284e87223 */ /* 0x000fe60000010081 */
        /* <DEDUP_REMOVED lines=68> */
[----:B---3--:R-:W-:Y:S01]  /*2e940*/  FMUL.FTZ R5, R36, R2 ;  /* 0x0000000224057220 */ /* 0x008fe20000410000 */
        /* <DEDUP_REMOVED lines=17> */
[-CC-:B------:R-:W-:Y:S01]  /*2ea60*/  FFMA.FTZ R124, R44, R36.reuse, -R5.reuse ;  /* 0x000000242c7c7223 */ /* 0x180fe20000010805 */
[-CC-:B------:R-:W-:Y:S01]  /*2ea70*/  FFMA.FTZ R123, R34, R36.reuse, -R5.reuse ;  /* 0x00000024227b7223 */ /* 0x180fe20000010805 */
[----:B------:R-:W-:Y:S01]  /*2ea80*/  LDSM.16.MT88.4 R44, [R139+0xa000] ;  /* 0x00a000008b2c783b */ /* 0x000fe20000004200 */
        /* <DEDUP_REMOVED lines=22> */
[----:B------:R-:W-:Y:S01]  /*2ebf0*/  FFMA.FTZ R246, R7, R36, -R5 ;  /* 0x0000002407f67223 */ /* 0x000fe20000010805 */
[----:B-1----:R-:W-:Y:S01]  /*2ec00*/  FMUL.FTZ R11, R0, R167 ;  /* 0x000000a7000b7220 */ /* 0x002fe20000410000 */
[----:B------:R-:W-:Y:S03]  /*2ec10*/  FMNMX.FTZ R37, R80, R37, !PT ;  /* 0x0000002550257209 */ /* 0x000fe60007810000 */
[----:B------:R-:W-:Y:S01]  /*2ec20*/  MUFU.EX2 R118, R118 ;  /* 0x0000007600767308 */ /* 0x000fe20000000800 */
[C---:B------:R-:W-:Y:S01]  /*2ec30*/  FMUL.FTZ R18, R0.reuse, R158 ;  /* 0x0000009e00127220 */ /* 0x040fe20000410000 */
[C---:B------:R-:W-:Y:S01]  /*2ec40*/  FMUL.FTZ R19, R0.reuse, R159 ;  /* 0x0000009f00137220 */ /* 0x040fe20000410000 */
[----:B------:R-:W-:Y:S01]  /*2ec50*/  FMNMX.FTZ R37, R79, R37, !PT ;  /* 0x000000254f257209 */ /* 0x000fe20007810000 */
[C---:B------:R-:W-:Y:S01]  /*2ec60*/  FMUL.FTZ R27, R0.reuse, R151 ;  /* 0x00000097001b7220 */ /* 0x040fe20000410000 */
[C---:B------:R-:W-:Y:S01]  /*2ec70*/  FMUL.FTZ R34, R0.reuse, R142 ;  /* 0x0000008e00227220 */ /* 0x040fe20000410000 */
[----:B--2---:R-:W-:Y:S01]  /*2ec80*/  FMUL.FTZ R6, R0, R170 ;  /* 0x000000aa00067220 */ /* 0x004fe20000410000 */
[----:B------:R-:W-:Y:S03]  /*2ec90*/  FMNMX.FTZ R37, R92, R37, !PT ;  /* 0x000000255c257209 */ /* 0x000fe60007810000 */
[----:B------:R-:W-:Y:S01]  /*2eca0*/  MUFU.EX2 R123, R123 ;  /* 0x0000007b007b7308 */ /* 0x000fe20000000800 */
[C---:B------:R-:W-:Y:S01]  /*2ecb0*/  FMUL.FTZ R7, R0.reuse, R171 ;  /* 0x000000ab00077220 */ /* 0x040fe20000410000 */
[C---:B------:R-:W-:Y:S01]  /*2ecc0*/  FMUL.FTZ R10, R0.reuse, R166 ;  /* 0x000000a6000a7220 */ /* 0x040fe20000410000 */
[----:B------:R-:W-:Y:S01]  /*2ecd0*/  FMNMX.FTZ R37, R95, R37, !PT ;  /* 0x000000255f257209 */ /* 0x000fe20007810000 */
[C---:B------:R-:W-:Y:S01]  /*2ece0*/  FMUL.FTZ R14, R0.reuse, R162 ;  /* 0x000000a2000e7220 */ /* 0x040fe20000410000 */
[C---:B------:R-:W-:Y:S01]  /*2ecf0*/  FMUL.FTZ R15, R0.reuse, R163 ;  /* 0x000000a3000f7220 */ /* 0x040fe20000410000 */
[----:B------:R-:W-:Y:S01]  /*2ed00*/  FMUL.FTZ R22, R0, R154 ;  /* 0x0000009a00167220 */ /* 0x000fe20000410000 */
        /* <DEDUP_REMOVED lines=10> */
[----:B----4-:R-:W-:Y:S01]  /*2edb0*/  FFMA.FTZ R0, R0, R87, R41 ;  /* 0x0000005700007223 */ /* 0x010fe20000010029 */
[-CC-:B------:R-:W-:Y:S01]  /*2edc0*/  FFMA.FTZ R247, R4, R36.reuse, -R5.reuse ;  /* 0x0000002404f77223 */ /* 0x180fe20000010805 */
[----:B------:R-:W-:Y:S01]  /*2edd0*/  FMNMX.FTZ R37, R107, R37, !PT ;  /* 0x000000256b257209 */ /* 0x000fe20007810000 */
[-CC-:B------:R-:W-:Y:S01]  /*2ede0*/  FFMA.FTZ R65, R65, R36.reuse, -R5.reuse ;  /* 0x0000002441417223 */ /* 0x180fe20000010805 */
[----:B------:R-:W-:Y:S01]  /*2edf0*/  FADD.FTZ R4, R3, R0 ;  /* 0x0000000003047221 */ /* 0x000fe20000010000 */
[-CC-:B------:R-:W-:Y:S01]  /*2ee00*/  FFMA.FTZ R129, R43, R36.reuse, -R5.reuse ;  /* 0x000000242b817223 */ /* 0x180fe20000010805 */
[----:B------:R-:W-:Y:S03]  /*2ee10*/  FMNMX.FTZ R37, R106, R37, !PT ;  /* 0x000000256a257209 */ /* 0x000fe60007810000 */
[----:B------:R-:W1:Y:S01]  /*2ee20*/  MUFU.EX2 R43, R65 ;  /* 0x00000041002b7308 */ /* 0x000e620000000800 */
[-CC-:B------:R-:W-:Y:S01]  /*2ee30*/  FFMA.FTZ R67, R67, R36.reuse, -R5.reuse ;  /* 0x0000002443437223 */ /* 0x180fe20000010805 */
[----:B------:R-:W-:Y:S01]  /*2ee40*/  F2FP.F16.F32.PACK_AB R41, R3, R41 ;  /* 0x000000290329723e */ /* 0x000fe200000000ff */
[----:B------:R-:W2:Y:S01]  /*2ee50*/  LDL.LU R142, [R1+0x14] ;  /* 0x00001400018e7983 */ /* 0x000ea20000300800 */
[----:B------:R-:W-:Y:S01]  /*2ee60*/  FMNMX.FTZ R37, R103, R37, !PT ;  /* 0x0000002567257209 */ /* 0x000fe20007810000 */
[-CC-:B------:R-:W-:Y:S01]  /*2ee70*/  FFMA.FTZ R77, R62, R36.reuse, -R5.reuse ;  /* 0x000000243e4d7223 */ /* 0x180fe20000010805 */
[----:B------:R-:W-:Y:S01]  /*2ee80*/  MOV R166, R127 ;  /* 0x0000007f00a67202 */ /* 0x000fe20000000f00 */
[-CC-:B------:R-:W-:Y:S03]  /*2ee90*/  FFMA.FTZ R91, R58, R36.reuse, -R5.reuse ;  /* 0x000000243a5b7223 */ /* 0x180fe60000010805 */
        /* <DEDUP_REMOVED lines=59> */
[----:B------:R-:W-:Y:S01]  /*2f250*/  FFMA.FTZ R241, R12, R36, -R5 ;  /* 0x000000240cf17223 */ /* 0x000fe20000010805 */
[----:B-1----:R-:W-:Y:S02]  /*2f260*/  F2FP.F16.F32.PACK_AB R51, R54, R39 ;  /* 0x000000273633723e */ /* 0x002fe400000000ff */
[----:B------:R-:W-:Y:S04]  /*2f270*/  FMNMX.FTZ R37, R177, R37, !PT ;  /* 0x00000025b1257209 */ /* 0x000fe80007810000 */
[----:B------:R-:W-:Y:S01]  /*2f280*/  MUFU.EX2 R53, R62 ;  /* 0x0000003e00357308 */ /* 0x000fe20000000800 */
[----:B------:R-:W-:Y:S02]  /*2f290*/  MOV R170, R83 ;  /* 0x0000005300aa7202 */ /* 0x000fe40000000f00 */
[----:B------:R-:W-:Y:S02]  /*2f2a0*/  FMNMX.FTZ R37, R174, R37, !PT ;  /* 0x00000025ae257209 */ /* 0x000fe40007810000 */
[----:B------:R-:W-:Y:S02]  /*2f2b0*/  MOV R171, R86 ;  /* 0x0000005600ab7202 */ /* 0x000fe40000000f00 */
        /* <DEDUP_REMOVED lines=41> */
[----:B------:R-:W1:Y:S09]  /*2f550*/  SHFL.BFLY PT, R0, R37, 0x2, 0x1f ;  /* 0x0c401f0025007f89 */ /* 0x000e7200000e0000 */
[----:B------:R-:W-:Y:S01]  /*2f560*/  MUFU.EX2 R89, R234 ;  /* 0x000000ea00597308 */ /* 0x000fe20000000800 */
[----:B-1----:R-:W-:Y:S05]  /*2f570*/  FMNMX.FTZ R37, R37, R0, !PT ;  /* 0x0000000025257209 */ /* 0x002fea0007810000 */
        /* <DEDUP_REMOVED lines=8> */
[--C-:B------:R-:W-:Y:S01]  /*2f600*/  FFMA.FTZ R38, R73, R36, -R3.reuse ;  /* 0x0000002449267223 */ /* 0x100fe20000010803 */
[----:B------:R-:W1:Y:S10]  /*2f610*/  MUFU.EX2 R0, R0 ;  /* 0x0000000000007308 */ /* 0x000e740000000800 */
[----:B------:R3:W-:Y:S10]  /*2f620*/  MUFU.EX2 R65, R5 ;  /* 0x0000000500417308 */ /* 0x0007f40000000800 */
[----:B------:R4:W-:Y:S01]  /*2f630*/  MUFU.EX2 R63, R38 ;  /* 0x00000026003f7308 */ /* 0x0009e20000000800 */
        /* <DEDUP_REMOVED lines=14> */
[----:B------:R-:W-:Y:S01]  /*2f720*/  FMUL.FTZ R33, R0, R141 ;  /* 0x0000008d00217220 */ /* 0x000fe20000410000 */
[----:B------:R-:W-:Y:S01]  /*2f730*/  LDSM.16.MT88.4 R156, [R182+0x11800] ;  /* 0x01180000b69c783b */ /* 0x000fe20000004200 */
[-CC-:B----4-:R-:W-:Y:S06]  /*2f740*/  FFMA.FTZ R38, R76, R36.reuse, -R3.reuse ;  /* 0x000000244c267223 */ /* 0x190fec0000010803 */
[----:B------:R4:W5:Y:S10]  /*2f750*/  MUFU.EX2 R82, R38 ;  /* 0x0000002600527308 */ /* 0x0009740000000800 */
[----:B------:R-:W-:Y:S01]  /*2f760*/  MUFU.EX2 R69, R105 ;  /* 0x0000006900457308 */ /* 0x000fe20000000800 */
[-CC-:B-1----:R-:W-:Y:S01]  /*2f770*/  FFMA.FTZ R5, R71, R36.reuse, -R3.reuse ;  /* 0x0000002447057223 */ /* 0x182fe20000010803 */
[----:B---3--:R-:W-:Y:S08]  /*2f780*/  F2FP.F16.F32.PACK_AB R40, R66, R65 ;  /* 0x000000414228723e */ /* 0x008ff000000000ff */
[----:B------:R1:W-:Y:S01]  /*2f790*/  MUFU.EX2 R67, R5 ;  /* 0x0000000500437308 */ /* 0x0003e20000000800 */
[-CC-:B----4-:R-:W-:Y:S01]  /*2f7a0*/  FFMA.FTZ R38, R75, R36.reuse, -R3.reuse ;  /* 0x000000244b267223 */ /* 0x190fe20000010803 */
[----:B-----5:R-:W-:Y:S08]  /*2f7b0*/  F2FP.F16.F32.PACK_AB R48, R82, R63 ;  /* 0x0000003f5230723e */ /* 0x020ff000000000ff */
[----:B------:R3:W-:Y:S10]  /*2f7c0*/  MUFU.EX2 R84, R38 ;  /* 0x0000002600547308 */ /* 0x0007f40000000800 */
[----:B------:R-:W-:Y:S01]  /*2f7d0*/  MUFU.EX2 R75, R109 ;  /* 0x0000006d004b7308 */ /* 0x000fe20000000800 */
[-CC-:B-1----:R-:W-:Y:S09]  /*2f7e0*/  FFMA.FTZ R5, R70, R36.reuse, -R3.reuse ;  /* 0x0000002446057223 */ /* 0x182ff20000010803 */
[----:B------:R1:W4:Y:S01]  /*2f7f0*/  MUFU.EX2 R88, R5 ;  /* 0x0000000500587308 */ /* 0x0003220000000800 */
[----:B---3--:R-:W-:Y:S09]  /*2f800*/  FFMA.FTZ R38, R74, R36, -R3 ;  /* 0x000000244a267223 */ /* 0x008ff20000010803 */
[----:B------:R-:W3:Y:S10]  /*2f810*/  MUFU.EX2 R85, R38 ;  /* 0x0000002600557308 */ /* 0x000ef40000000800 */
[----:B------:R-:W-:Y:S01]  /*2f820*/  MUFU.EX2 R70, R96 ;  /* 0x0000006000467308 */ /* 0x000fe20000000800 */
[----:B-1----:R-:W-:Y:S01]  /*2f830*/  FADD.FTZ R5, R49, R8 ;  /* 0x0000000831057221 */ /* 0x002fe20000010000 */
[----:B------:R-:W-:Y:S01]  /*2f840*/  F2FP.F16.F32.PACK_AB R49, R4, R49 ;  /* 0x000000310431723e */ /* 0x000fe200000000ff */
[----:B------:R-:W-:Y:S01]  /*2f850*/  FMUL.FTZ R8, R0, R164 ;  /* 0x000000a400087220 */ /* 0x000fe20000410000 */
[----:B----4-:R-:W-:Y:S01]  /*2f860*/  F2FP.F16.F32.PACK_AB R42, R88, R67 ;  /* 0x00000043582a723e */ /* 0x010fe200000000ff */
[----:B------:R-:W-:Y:S01]  /*2f870*/  FADD.FTZ R61, R4, R5 ;  /* 0x00000005043d7221 */ /* 0x000fe20000010000 */
[C---:B------:R-:W-:Y:S01]  /*2f880*/  FMUL.FTZ R4, R0.reuse, R168 ;  /* 0x000000a800047220 */ /* 0x040fe20000410000 */
[----:B------:R-:W-:Y:S03]  /*2f890*/  FMUL.FTZ R5, R0, R169 ;  /* 0x000000a900057220 */ /* 0x000fe60000410000 */
[----:B------:R-:W-:Y:S01]  /*2f8a0*/  MUFU.EX2 R144, R113 ;  /* 0x0000007100907308 */ /* 0x000fe20000000800 */
[----:B---3--:R-:W-:Y:S01]  /*2f8b0*/  F2FP.F16.F32.PACK_AB R50, R85, R84 ;  /* 0x000000545532723e */ /* 0x008fe200000000ff */
[-CC-:B------:R-:W-:Y:S02]  /*2f8c0*/  FFMA.FTZ R38, R78, R36.reuse, -R3.reuse ;  /* 0x000000244e267223 */ /* 0x180fe40000010803 */
[C---:B------:R-:W-:Y:S06]  /*2f8d0*/  HMMA.16816.F32 R4, R40.reuse, R44, R4 ;  /* 0x0000002c2804723c */ /* 0x040fec0000001804 */
[----:B------:R1:W-:Y:S01]  /*2f8e0*/  MUFU.EX2 R78, R38 ;  /* 0x00000026004e7308 */ /* 0x0003e20000000800 */
[C---:B------:R-:W-:Y:S01]  /*2f8f0*/  HMMA.16816.F32 R8, R40.reuse, R46, R8 ;  /* 0x0000002e2808723c */ /* 0x040fe20000001808 */
[----:B------:R-:W3:Y:S08]  /*2f900*/  LDSM.16.MT88.4 R44, [R182+0xa000] ;  /* 0x00a00000b62c783b */ /* 0x000ef00000004200 */
[----:B------:R-:W-:Y:S10]  /*2f910*/  MUFU.EX2 R71, R104 ;  /* 0x0000006800477308 */ /* 0x000ff40000000800 */
[----:B------:R-:W-:Y:S01]  /*2f920*/  MUFU.EX2 R72, R101 ;  /* 0x0000006500487308 */ /* 0x000fe20000000800 */
[-CC-:B-1----:R-:W-:Y:S09]  /*2f930*/  FFMA.FTZ R38, R81, R36.reuse, -R3.reuse ;  /* 0x0000002451267223 */ /* 0x182ff20000010803 */
[----:B------:R1:W4:Y:S10]  /*2f940*/  MUFU.EX2 R83, R38 ;  /* 0x0000002600537308 */ /* 0x0003340000000800 */
[----:B------:R-:W-:Y:S10]  /*2f950*/  MUFU.EX2 R73, R100 ;  /* 0x0000006400497308 */ /* 0x000ff40000000800 */
[----:B------:R-:W-:Y:S01]  /*2f960*/  MUFU.EX2 R105, R111 ;  /* 0x0000006f00697308 */ /* 0x000fe20000000800 */
[-CC-:B-1----:R-:W-:Y:S01]  /*2f970*/  FFMA.FTZ R38, R80, R36.reuse, -R3.reuse ;  /* 0x0000002450267223 */ /* 0x182fe20000010803 */
[C---:B---3--:R-:W-:Y:S08]  /*2f980*/  HMMA.16816.F32 R12, R40.reuse, R44, R12 ;  /* 0x0000002c280c723c */ /* 0x048ff0000000180c */
[----:B------:R1:W-:Y:S01]  /*2f990*/  MUFU.EX2 R86, R38 ;  /* 0x0000002600567308 */ /* 0x0003e20000000800 */
[C---:B------:R-:W-:Y:S01]  /*2f9a0*/  HMMA.16816.F32 R16, R40.reuse, R46, R16 ;  /* 0x0000002e2810723c */ /* 0x040fe20000001810 */
[----:B------:R-:W3:Y:S08]  /*2f9b0*/  LDSM.16.MT88.4 R44, [R180+0xa000] ;  /* 0x00a00000b42c783b */ /* 0x000ef00000004200 */
[----:B------:R-:W-:Y:S10]  /*2f9c0*/  MUFU.EX2 R76, R108 ;  /* 0x0000006c004c7308 */ /* 0x000ff40000000800 */
[----:B------:R-:W-:Y:S01]  /*2f9d0*/  MUFU.EX2 R141, R120 ;  /* 0x00000078008d7308 */ /* 0x000fe20000000800 */
[-CC-:B-1----:R-:W-:Y:S09]  /*2f9e0*/  FFMA.FTZ R38, R79, R36.reuse, -R3.reuse ;  /* 0x000000244f267223 */ /* 0x182ff20000010803 */
[----:B------:R1:W5:Y:S10]  /*2f9f0*/  MUFU.EX2 R87, R38 ;  /* 0x0000002600577308 */ /* 0x0003740000000800 */
[----:B------:R-:W-:Y:S10]  /*2fa00*/  MUFU.EX2 R96, R112 ;  /* 0x0000007000607308 */ /* 0x000ff40000000800 */
[----:B------:R-:W-:Y:S01]  /*2fa10*/  MUFU.EX2 R140, R119 ;  /* 0x00000077008c7308 */ /* 0x000fe20000000800 */
[-CC-:B-1----:R-:W-:Y:S01]  /*2fa20*/  FFMA.FTZ R38, R92, R36.reuse, -R3.reuse ;  /* 0x000000245c267223 */ /* 0x182fe20000010803 */
[C---:B---3--:R-:W-:Y:S08]  /*2fa30*/  HMMA.16816.F32 R20, R40.reuse, R44, R20 ;  /* 0x0000002c2814723c */ /* 0x048ff00000001814 */
[----:B------:R1:W-:Y:S01]  /*2fa40*/  MUFU.EX2 R80, R38 ;  /* 0x0000002600507308 */ /* 0x0003e20000000800 */
[C---:B------:R-:W-:Y:S01]  /*2fa50*/  HMMA.16816.F32 R24, R40.reuse, R46, R24 ;  /* 0x0000002e2818723c */ /* 0x040fe20000001818 */
[----:B------:R-:W3:Y:S08]  /*2fa60*/  LDSM.16.MT88.4 R44, [R181+0xa000] ;  /* 0x00a00000b52c783b */ /* 0x000ef00000004200 */
[----:B------:R-:W-:Y:S02]  /*2fa70*/  MUFU.EX2 R104, R223 ;  /* 0x000000df00687308 */ /* 0x000fe40000000800 */
[-CC-:B-1----:R-:W-:Y:S08]  /*2fa80*/  FFMA.FTZ R38, R95, R36.reuse, -R3.reuse ;  /* 0x000000245f267223 */ /* 0x182ff00000010803 */
[----:B------:R-:W-:Y:S10]  /*2fa90*/  MUFU.EX2 R95, R233 ;  /* 0x000000e9005f7308 */ /* 0x000ff40000000800 */
[----:B------:R1:W2:Y:S01]  /*2faa0*/  MUFU.EX2 R148, R38 ;  /* 0x0000002600947308 */ /* 0x0002a20000000800 */
[C---:B---3--:R-:W-:Y:S03]  /*2fab0*/  HMMA.16816.F32 R28, R40.reuse, R44, R28 ;  /* 0x0000002c281c723c */ /* 0x048fe6000000181c */
[-CC-:B-1----:R-:W-:Y:S03]  /*2fac0*/  FFMA.FTZ R38, R94, R36.reuse, -R3.reuse ;  /* 0x000000245e267223 */ /* 0x182fe60000010803 */
[----:B------:R-:W-:Y:S01]  /*2fad0*/  HMMA.16816.F32 R32, R40, R46, R32 ;  /* 0x0000002e2820723c */ /* 0x000fe20000001820 */
[----:B------:R-:W1:Y:S02]  /*2fae0*/  LDSM.16.MT88.4 R40, [R139+0xa800] ;  /* 0x00a800008b28783b */ /* 0x000e640000004200 */
[----:B------:R3:W-:Y:S06]  /*2faf0*/  MUFU.EX2 R150, R38 ;  /* 0x0000002600967308 */ /* 0x0007ec0000000800 */
[----:B------:R-:W-:Y:S02]  /*2fb00*/  LDSM.16.MT88.4 R44, [R139+0xb000] ;  /* 0x00b000008b2c783b */ /* 0x000fe40000004200 */
[-C--:B---3--:R-:W-:Y:S04]  /*2fb10*/  FFMA.FTZ R38, R93, R36.reuse, -R3 ;  /* 0x000000245d267223 */ /* 0x088fe80000010803 */
[----:B------:R3:W2:Y:S02]  /*2fb20*/  MUFU.EX2 R149, R38 ;  /* 0x0000002600957308 */ /* 0x0006a40000000800 */
[----:B---3--:R-:W-:Y:S01]  /*2fb30*/  FADD.FTZ R38, R39, R61 ;  /* 0x0000003d27267221 */ /* 0x008fe20000010000 */
[C---:B-1----:R-:W-:Y:S07]  /*2fb40*/  HMMA.16816.F32 R4, R48.reuse, R40, R4 ;  /* 0x000000283004723c */ /* 0x042fee0000001804 */
[----:B------:R-:W1:Y:S01]  /*2fb50*/  MUFU.EX2 R61, R99 ;  /* 0x00000063003d7308 */ /* 0x000e620000000800 */
[----:B------:R-:W-:Y:S01]  /*2fb60*/  FADD.FTZ R39, R54, R38 ;  /* 0x0000002636277221 */ /* 0x000fe20000010000 */
[C---:B------:R-:W-:Y:S01]  /*2fb70*/  HMMA.16816.F32 R8, R48.reuse, R42, R8 ;  /* 0x0000002a3008723c */ /* 0x040fe20000001808 */
[----:B------:R-:W3:Y:S02]  /*2fb80*/  LDSM.16.MT88.4 R40, [R182+0xa800] ;  /* 0x00a80000b628783b */ /* 0x000ee40000004200 */
[-CC-:B------:R-:W-:Y:S05]  /*2fb90*/  FFMA.FTZ R38, R102, R36.reuse, -R3.reuse ;  /* 0x0000002466267223 */ /* 0x180fea0000010803 */
[----:B------:R4:W-:Y:S03]  /*2fba0*/  MUFU.EX2 R81, R38 ;  /* 0x0000002600517308 */ /* 0x0009e60000000800 */
[-CC-:B----4-:R-:W-:Y:S07]  /*2fbb0*/  FFMA.FTZ R38, R107, R36.reuse, -R3.reuse ;  /* 0x000000246b267223 */ /* 0x190fee0000010803 */
[----:B------:R-:W-:Y:S10]  /*2fbc0*/  MUFU.EX2 R107, R219 ;  /* 0x000000db006b7308 */ /* 0x000ff40000000800 */
[----:B------:R4:W1:Y:S01]  /*2fbd0*/  MUFU.EX2 R145, R38 ;  /* 0x0000002600917308 */ /* 0x0008620000000800 */
[C---:B---3--:R-:W-:Y:S06]  /*2fbe0*/  HMMA.16816.F32 R12, R48.reuse, R40, R12 ;  /* 0x00000028300c723c */ /* 0x048fec000000180c */
[C---:B------:R-:W-:Y:S01]  /*2fbf0*/  HMMA.16816.F32 R16, R48.reuse, R42, R16 ;  /* 0x0000002a3010723c */ /* 0x040fe20000001810 */
[----:B------:R-:W3:Y:S04]  /*2fc00*/  LDSM.16.MT88.4 R40, [R180+0xa800] ;  /* 0x00a80000b428783b */ /* 0x000ee80000004200 */
[-CC-:B----4-:R-:W-:Y:S02]  /*2fc10*/  FFMA.FTZ R38, R106, R36.reuse, -R3.reuse ;  /* 0x000000246a267223 */ /* 0x190fe40000010803 */
[----:B------:R-:W-:Y:S10]  /*2fc20*/  MUFU.EX2 R106, R224 ;  /* 0x000000e0006a7308 */ /* 0x000ff40000000800 */
[----:B------:R4:W-:Y:S02]  /*2fc30*/  MUFU.EX2 R146, R38 ;  /* 0x0000002600927308 */ /* 0x0009e40000000800 */
[-C--:B----4-:R-:W-:Y:S08]  /*2fc40*/  FFMA.FTZ R38, R103, R36.reuse, -R3 ;  /* 0x0000002467267223 */ /* 0x090ff00000010803 */
[----:B------:R4:W1:Y:S01]  /*2fc50*/  MUFU.EX2 R147, R38 ;  /* 0x0000002600937308 */ /* 0x0008620000000800 */
[C---:B---3--:R-:W-:Y:S06]  /*2fc60*/  HMMA.16816.F32 R20, R48.reuse, R40, R20 ;  /* 0x000000283014723c */ /* 0x048fec0000001814 */
[C---:B------:R-:W-:Y:S01]  /*2fc70*/  HMMA.16816.F32 R24, R48.reuse, R42, R24 ;  /* 0x0000002a3018723c */ /* 0x040fe20000001818 */
[----:B------:R-:W3:Y:S04]  /*2fc80*/  LDSM.16.MT88.4 R40, [R181+0xa800] ;  /* 0x00a80000b528783b */ /* 0x000ee80000004200 */
[----:B----4-:R-:W-:Y:S06]  /*2fc90*/  FADD.FTZ R38, R52, R39 ;  /* 0x0000002734267221 */ /* 0x010fec0000010000 */
[----:B------:R-:W-:Y:S01]  /*2fca0*/  FADD.FTZ R39, R53, R38 ;  /* 0x0000002635277221 */ /* 0x000fe20000010000 */
[-CC-:B------:R-:W-:Y:S01]  /*2fcb0*/  FFMA.FTZ R38, R226, R36.reuse, -R3.reuse ;  /* 0x00000024e2267223 */ /* 0x180fe20000010803 */
[----:B------:R-:W-:Y:S03]  /*2fcc0*/  MOV R226, R171 ;  /* 0x000000ab00e27202 */ /* 0x000fe60000000f00 */
[----:B------:R4:W-:Y:S02]  /*2fcd0*/  MUFU.EX2 R79, R38 ;  /* 0x00000026004f7308 */ /* 0x0009e40000000800 */
[--C-:B----4-:R-:W-:Y:S01]  /*2fce0*/  FFMA.FTZ R38, R237, R36, -R3.reuse ;  /* 0x00000024ed267223 */ /* 0x110fe20000010803 */
[----:B------:R-:W-:Y:S07]  /*2fcf0*/  MOV R237, R170 ;  /* 0x000000aa00ed7202 */ /* 0x000fee0000000f00 */
[----:B------:R4:W1:Y:S01]  /*2fd00*/  MUFU.EX2 R77, R38 ;  /* 0x00000026004d7308 */ /* 0x0008620000000800 */
[----:B------:R-:W-:Y:S01]  /*2fd10*/  ISETP.GT.AND P0, PT, R226, R237, PT ;  /* 0x000000ede200720c */ /* 0x000fe20003f04270 */
[C---:B---3--:R-:W-:Y:S06]  /*2fd20*/  HMMA.16816.F32 R28, R48.reuse, R40, R28 ;  /* 0x00000028301c723c */ /* 0x048fec000000181c */
[----:B------:R-:W-:Y:S01]  /*2fd30*/  HMMA.16816.F32 R32, R48, R42, R32 ;  /* 0x0000002a3020723c */ /* 0x000fe20000001820 */
[----:B------:R-:W-:Y:S04]  /*2fd40*/  LDSM.16.MT88.4 R48, [R182+0xc800] ;  /* 0x00c80000b630783b */ /* 0x000fe80000004200 */
[----:B------:R-:W-:Y:S02]  /*2fd50*/  F2FP.F16.F32.PACK_AB R41, R53, R52 ;  /* 0x000000343529723e */ /* 0x000fe400000000ff */
[----:B------:R-:W-:Y:S01]  /*2fd60*/  F2FP.F16.F32.PACK_AB R43, R56, R55 ;  /* 0x00000037382b723e */ /* 0x000fe200000000ff */
[--C-:B----4-:R-:W-:Y:S03]  /*2fd70*/  FFMA.FTZ R38, R214, R36, -R3.reuse ;  /* 0x00000024d6267223 */ /* 0x110fe60000010803 */
[----:B------:R-:W-:Y:S01]  /*2fd80*/  F2FP.F16.F32.PACK_AB R40, R83, R78 ;  /* 0x0000004e5328723e */ /* 0x000fe200000000ff */
[----:B------:R3:W-:Y:S01]  /*2fd90*/  MUFU.EX2 R122, R38 ;  /* 0x00000026007a7308 */ /* 0x0007e20000000800 */
[----:B-----5:R-:W-:Y:S07]  /*2fda0*/  F2FP.F16.F32.PACK_AB R42, R87, R86 ;  /* 0x00000056572a723e */ /* 0x020fee00000000ff */
[C---:B------:R-:W-:Y:S06]  /*2fdb0*/  HMMA.16816.F32 R4, R40.reuse, R44, R4 ;  /* 0x0000002c2804723c */ /* 0x040fec0000001804 */
[C---:B------:R-:W-:Y:S01]  /*2fdc0*/  HMMA.16816.F32 R8, R40.reuse, R46, R8 ;  /* 0x0000002e2808723c */ /* 0x040fe20000001808 */
[----:B------:R-:W4:Y:S04]  /*2fdd0*/  LDSM.16.MT88.4 R44, [R182+0xb000] ;  /* 0x00b00000b62c783b */ /* 0x000f280000004200 */
[-C--:B---3--:R-:W-:Y:S04]  /*2fde0*/  FFMA.FTZ R38, R215, R36.reuse, -R3 ;  /* 0x00000024d7267223 */ /* 0x088fe80000010803 */
[----:B------:R3:W5:Y:S02]  /*2fdf0*/  MUFU.EX2 R125, R38 ;  /* 0x00000026007d7308 */ /* 0x0007640000000800 */
[----:B---3--:R-:W-:Y:S02]  /*2fe00*/  FADD.FTZ R38, R55, R39 ;  /* 0x0000002737267221 */ /* 0x008fe40000010000 */
[----:B------:R-:W-:Y:S02]  /*2fe10*/  LDSM.16.MT88.4 R52, [R182+0xd800] ;  /* 0x00d80000b634783b */ /* 0x000fe40000004200 */
[----:B------:R-:W-:Y:S01]  /*2fe20*/  FADD.FTZ R39, R56, R38 ;  /* 0x0000002638277221 */ /* 0x000fe20000010000 */
[-CC-:B------:R-:W-:Y:S04]  /*2fe30*/  FFMA.FTZ R38, R200, R36.reuse, -R3.reuse ;  /* 0x00000024c8267223 */ /* 0x180fe80000010803 */
[----:B------:R3:W-:Y:S01]  /*2fe40*/  MUFU.EX2 R74, R38 ;  /* 0x00000026004a7308 */ /* 0x0007e20000000800 */
[C---:B----4-:R-:W-:Y:S06]  /*2fe50*/  HMMA.16816.F32 R12, R40.reuse, R44, R12 ;  /* 0x0000002c280c723c */ /* 0x050fec000000180c */
[C---:B------:R-:W-:Y:S01]  /*2fe60*/  HMMA.16816.F32 R16, R40.reuse, R46, R16 ;  /* 0x0000002e2810723c */ /* 0x040fe20000001810 */
[----:B------:R-:W4:Y:S04]  /*2fe70*/  LDSM.16.MT88.4 R44, [R180+0xb000] ;  /* 0x00b00000b42c783b */ /* 0x000f280000004200 */
[-CC-:B---3--:R-:W-:Y:S04]  /*2fe80*/  FFMA.FTZ R38, R202, R36.reuse, -R3.reuse ;  /* 0x00000024ca267223 */ /* 0x188fe80000010803 */
[----:B------:R3:W5:Y:S02]  /*2fe90*/  MUFU.EX2 R109, R38 ;  /* 0x00000026006d7308 */ /* 0x0007640000000800 */
[-CC-:B---3--:R-:W-:Y:S08]  /*2fea0*/  FFMA.FTZ R38, R198, R36.reuse, -R3.reuse ;  /* 0x00000024c6267223 */ /* 0x188ff00000010803 */
[----:B------:R3:W-:Y:S01]  /*2feb0*/  MUFU.EX2 R115, R38 ;  /* 0x0000002600737308 */ /* 0x0007e20000000800 */
[C---:B----4-:R-:W-:Y:S06]  /*2fec0*/  HMMA.16816.F32 R20, R40.reuse, R44, R20 ;  /* 0x0000002c2814723c */ /* 0x050fec0000001814 */
[C---:B------:R-:W-:Y:S01]  /*2fed0*/  HMMA.16816.F32 R24, R40.reuse, R46, R24 ;  /* 0x0000002e2818723c */ /* 0x040fe20000001818 */
[----:B------:R-:W4:Y:S04]  /*2fee0*/  LDSM.16.MT88.4 R44, [R181+0xb000] ;  /* 0x00b00000b52c783b */ /* 0x000f280000004200 */
[-C--:B---3--:R-:W-:Y:S04]  /*2fef0*/  FFMA.FTZ R38, R199, R36.reuse, -R3 ;  /* 0x00000024c7267223 */ /* 0x088fe80000010803 */
[----:B------:R3:W5:Y:S02]  /*2ff00*/  MUFU.EX2 R117, R38 ;  /* 0x0000002600757308 */ /* 0x0007640000000800 */
[----:B---3--:R-:W-:Y:S04]  /*2ff10*/  FADD.FTZ R38, R57, R39 ;  /* 0x0000002739267221 */ /* 0x008fe80000010000 */
[----:B------:R-:W-:Y:S01]  /*2ff20*/  FADD.FTZ R39, R58, R38 ;  /* 0x000000263a277221 */ /* 0x000fe20000010000 */
[-CC-:B------:R-:W-:Y:S04]  /*2ff30*/  FFMA.FTZ R38, R196, R36.reuse, -R3.reuse ;  /* 0x00000024c4267223 */ /* 0x180fe80000010803 */
[----:B------:R3:W-:Y:S01]  /*2ff40*/  MUFU.EX2 R103, R38 ;  /* 0x0000002600677308 */ /* 0x0007e20000000800 */
[C---:B----4-:R-:W-:Y:S06]  /*2ff50*/  HMMA.16816.F32 R28, R40.reuse, R44, R28 ;  /* 0x0000002c281c723c */ /* 0x050fec000000181c */
[----:B------:R-:W-:Y:S01]  /*2ff60*/  HMMA.16816.F32 R32, R40, R46, R32 ;  /* 0x0000002e2820723c */ /* 0x000fe20000001820 */
[----:B------:R-:W4:Y:S04]  /*2ff70*/  LDSM.16.MT88.4 R44, [R139+0xb800] ;  /* 0x00b800008b2c783b */ /* 0x000f280000004200 */
[--C-:B---3--:R-:W-:Y:S02]  /*2ff80*/  FFMA.FTZ R38, R197, R36, -R3.reuse ;  /* 0x00000024c5267223 */ /* 0x108fe40000010803 */
[----:B------:R-:W-:Y:S02]  /*2ff90*/  F2FP.F16.F32.PACK_AB R41, R58, R57 ;  /* 0x000000393a29723e */ /* 0x000fe400000000ff */
[----:B------:R3:W5:Y:S02]  /*2ffa0*/  MUFU.EX2 R102, R38 ;  /* 0x0000002600667308 */ /* 0x0007640000000800 */
[----:B------:R-:W-:Y:S02]  /*2ffb0*/  F2FP.F16.F32.PACK_AB R43, R60, R59 ;  /* 0x0000003b3c2b723e */ /* 0x000fe400000000ff */
[----:B--2---:R-:W-:Y:S02]  /*2ffc0*/  F2FP.F16.F32.PACK_AB R40, R148, R80 ;  /* 0x000000509428723e */ /* 0x004fe400000000ff */
[----:B------:R-:W-:Y:S01]  /*2ffd0*/  F2FP.F16.F32.PACK_AB R42, R149, R150 ;  /* 0x00000096952a723e */ /* 0x000fe200000000ff */
[-CC-:B---3--:R-:W-:Y:S04]  /*2ffe0*/  FFMA.FTZ R38, R194, R36.reuse, -R3.reuse ;  /* 0x00000024c2267223 */ /* 0x188fe80000010803 */
[----:B------:R2:W-:Y:S02]  /*2fff0*/  MUFU.EX2 R100, R38 ;  /* 0x0000002600647308 */ /* 0x0005e40000000800 */
[C---:B----4-:R-:W-:Y:S06]  /*30000*/  HMMA.16816.F32 R4, R40.reuse, R44, R4 ;  /* 0x0000002c2804723c */ /* 0x050fec0000001804 */
[C---:B------:R-:W-:Y:S01]  /*30010*/  HMMA.16816.F32 R8, R40.reuse, R46, R8 ;  /* 0x0000002e2808723c */ /* 0x040fe20000001808 */
[----:B------:R-:W3:Y:S04]  /*30020*/  LDSM.16.MT88.4 R44, [R182+0xb800] ;  /* 0x00b80000b62c783b */ /* 0x000ee80000004200 */
[-CC-:B--2---:R-:W-:Y:S04]  /*30030*/  FFMA.FTZ R38, R195, R36.reuse, -R3.reuse ;  /* 0x00000024c3267223 */ /* 0x184fe80000010803 */
[----:B------:R2:W4:Y:S02]  /*30040*/  MUFU.EX2 R111, R38 ;  /* 0x00000026006f7308 */ /* 0x0005240000000800 */
[-CC-:B--2---:R-:W-:Y:S08]  /*30050*/  FFMA.FTZ R38, R178, R36.reuse, -R3.reuse ;  /* 0x00000024b2267223 */ /* 0x184ff00000010803 */
[----:B------:R2:W-:Y:S01]  /*30060*/  MUFU.EX2 R99, R38 ;  /* 0x0000002600637308 */ /* 0x0005e20000000800 */
[C---:B---3--:R-:W-:Y:S06]  /*30070*/  HMMA.16816.F32 R12, R40.reuse, R44, R12 ;  /* 0x0000002c280c723c */ /* 0x048fec000000180c */
        /* <DEDUP_REMOVED lines=9> */
[----:B--2---:R-:W-:Y:S04]  /*30110*/  FFMA.FTZ R38, R177, R36, -R3 ;  /* 0x00000024b1267223 */ /* 0x004fe80000010803 */
[----:B------:R2:W4:Y:S02]  /*30120*/  MUFU.EX2 R136, R38 ;  /* 0x0000002600887308 */ /* 0x0005240000000800 */
[----:B--2---:R-:W-:Y:S01]  /*30130*/  FFMA.FTZ R38, R0, R142, R65 ;  /* 0x0000008e00267223 */ /* 0x004fe20000010041 */
[----:B------:R-:W-:Y:S07]  /*30140*/  FADD.FTZ R0, R59, R39 ;  /* 0x000000273b007221 */ /* 0x000fee0000010000 */
[----:B------:R-:W2:Y:S01]  /*30150*/  MUFU.EX2 R142, R121 ;  /* 0x00000079008e7308 */ /* 0x000ea20000000800 */
[----:B------:R-:W-:Y:S01]  /*30160*/  LDSM.16.MT88.4 R56, [R182+0xe000] ;  /* 0x00e00000b638783b */ /* 0x000fe20000004200 */
[----:B------:R-:W-:Y:S01]  /*30170*/  FADD.FTZ R60, R60, R0 ;  /* 0x000000003c3c7221 */ /* 0x000fe20000010000 */
[-CC-:B------:R-:W-:Y:S07]  /*30180*/  FFMA.FTZ R0, R174, R36.reuse, -R3.reuse ;  /* 0x00000024ae007223 */ /* 0x180fee0000010803 */
[----:B------:R1:W-:Y:S01]  /*30190*/  MUFU.EX2 R120, R0 ;  /* 0x0000000000787308 */ /* 0x0003e20000000800 */
[C---:B---3--:R-:W-:Y:S06]  /*301a0*/  HMMA.16816.F32 R28, R40.reuse, R44, R28 ;  /* 0x0000002c281c723c */ /* 0x048fec000000181c */
[----:B------:R-:W-:Y:S01]  /*301b0*/  HMMA.16816.F32 R32, R40, R46, R32 ;  /* 0x0000002e2820723c */ /* 0x000fe20000001820 */
[----:B------:R-:W3:Y:S04]  /*301c0*/  LDSM.16.MT88.4 R44, [R139+0xc000] ;  /* 0x00c000008b2c783b */ /* 0x000ee80000004200 */
[--C-:B-1----:R-:W-:Y:S02]  /*301d0*/  FFMA.FTZ R0, R175, R36, -R3.reuse ;  /* 0x00000024af007223 */ /* 0x102fe40000010803 */
[----:B------:R-:W-:Y:S02]  /*301e0*/  F2FP.F16.F32.PACK_AB R41, R62, R61 ;  /* 0x0000003d3e29723e */ /* 0x000fe400000000ff */
[----:B------:R1:W-:Y:S02]  /*301f0*/  MUFU.EX2 R119, R0 ;  /* 0x0000000000777308 */ /* 0x0003e40000000800 */
[----:B------:R-:W-:Y:S02]  /*30200*/  F2FP.F16.F32.PACK_AB R43, R70, R68 ;  /* 0x00000044462b723e */ /* 0x000fe400000000ff */
[----:B------:R-:W-:Y:S02]  /*30210*/  F2FP.F16.F32.PACK_AB R40, R145, R81 ;  /* 0x000000519128723e */ /* 0x000fe400000000ff */
[----:B------:R-:W-:Y:S01]  /*30220*/  F2FP.F16.F32.PACK_AB R42, R147, R146 ;  /* 0x00000092932a723e */ /* 0x000fe200000000ff */
[-CC-:B-1----:R-:W-:Y:S04]  /*30230*/  FFMA.FTZ R0, R172, R36.reuse, -R3.reuse ;  /* 0x00000024ac007223 */ /* 0x182fe80000010803 */
[----:B------:R1:W-:Y:S02]  /*30240*/  MUFU.EX2 R121, R0 ;  /* 0x0000000000797308 */ /* 0x0003e40000000800 */
[C---:B---3--:R-:W-:Y:S06]  /*30250*/  HMMA.16816.F32 R4, R40.reuse, R44, R4 ;  /* 0x0000002c2804723c */ /* 0x048fec0000001804 */
[C---:B------:R-:W-:Y:S01]  /*30260*/  HMMA.16816.F32 R8, R40.reuse, R46, R8 ;  /* 0x0000002e2808723c */ /* 0x040fe20000001808 */
[----:B------:R-:W3:Y:S04]  /*30270*/  LDSM.16.MT88.4 R44, [R182+0xc000] ;  /* 0x00c00000b62c783b */ /* 0x000ee80000004200 */
[-CC-:B-1----:R-:W-:Y:S04]  /*30280*/  FFMA.FTZ R0, R173, R36.reuse, -R3.reuse ;  /* 0x00000024ad007223 */ /* 0x182fe80000010803 */
[----:B------:R1:W2:Y:S02]  /*30290*/  MUFU.EX2 R127, R0 ;  /* 0x00000000007f7308 */ /* 0x0002a40000000800 */
[----:B-1----:R-:W-:Y:S01]  /*302a0*/  FADD.FTZ R0, R66, R38 ;  /* 0x0000002642007221 */ /* 0x002fe20000010000 */
[-C--:B------:R-:W-:Y:S03]  /*302b0*/  FFMA.FTZ R38, R192, R36.reuse, -R3 ;  /* 0x00000024c0267223 */ /* 0x080fe60000010803 */
[----:B------:R-:W-:Y:S04]  /*302c0*/  FADD.FTZ R0, R67, R0 ;  /* 0x0000000043007221 */ /* 0x000fe80000010000 */
[----:B------:R1:W-:Y:S01]  /*302d0*/  MUFU.EX2 R101, R38 ;  /* 0x0000002600657308 */ /* 0x0003e20000000800 */
[----:B------:R-:W-:Y:S01]  /*302e0*/  LDSM.16.MT88.4 R64, [R139+0xe800] ;  /* 0x00e800008b40783b */ /* 0x000fe20000004200 */
[----:B------:R-:W-:Y:S01]  /*302f0*/  FADD.FTZ R39, R88, R0 ;  /* 0x0000000058277221 */ /* 0x000fe20000010000 */
[----:B------:R-:W-:Y:S03]  /*30300*/  FADD.FTZ R0, R61, R60 ;  /* 0x0000003c3d007221 */ /* 0x000fe60000010000 */
[----:B------:R-:W-:Y:S04]  /*30310*/  FADD.FTZ R39, R63, R39 ;  /* 0x000000273f277221 */ /* 0x000fe80000010000 */
[----:B------:R-:W-:Y:S01]  /*30320*/  MUFU.EX2 R88, R235 ;  /* 0x000000eb00587308 */ /* 0x000fe20000000800 */
[C---:B---3--:R-:W-:Y:S06]  /*30330*/  HMMA.16816.F32 R12, R40.reuse, R44, R12 ;  /* 0x0000002c280c723c */ /* 0x048fec000000180c */
[C---:B------:R-:W-:Y:S01]  /*30340*/  HMMA.16816.F32 R16, R40.reuse, R46, R16 ;  /* 0x0000002e2810723c */ /* 0x040fe20000001810 */
[----:B------:R-:W3:Y:S04]  /*30350*/  LDSM.16.MT88.4 R44, [R180+0xc000] ;  /* 0x00c00000b42c783b */ /* 0x000ee80000004200 */
[----:B-1----:R-:W-:Y:S04]  /*30360*/  FFMA.FTZ R38, R193, R36, -R3 ;  /* 0x00000024c1267223 */ /* 0x002fe80000010803 */
[----:B------:R1:W2:Y:S02]  /*30370*/  MUFU.EX2 R97, R38 ;  /* 0x0000002600617308 */ /* 0x0002a40000000800 */
[----:B-1----:R-:W-:Y:S08]  /*30380*/  FADD.FTZ R38, R82, R39 ;  /* 0x0000002752267221 */ /* 0x002ff00000010000 */
[----:B------:R-:W-:Y:S01]  /*30390*/  MUFU.EX2 R82, R238 ;  /* 0x000000ee00527308 */ /* 0x000fe20000000800 */
[----:B------:R-:W-:Y:S04]  /*303a0*/  FADD.FTZ R38, R84, R38 ;  /* 0x0000002654267221 */ /* 0x000fe80000010000 */
[----:B------:R-:W-:Y:S04]  /*303b0*/  FADD.FTZ R38, R85, R38 ;  /* 0x0000002655267221 */ /* 0x000fe80000010000 */
[----:B------:R-:W-:Y:S01]  /*303c0*/  FADD.FTZ R38, R78, R38 ;  /* 0x000000264e267221 */ /* 0x000fe20000010000 */
[C---:B---3--:R-:W-:Y:S03]  /*303d0*/  HMMA.16816.F32 R20, R40.reuse, R44, R20 ;  /* 0x0000002c2814723c */ /* 0x048fe60000001814 */
[----:B------:R-:W-:Y:S02]  /*303e0*/  FADD.FTZ R38, R83, R38 ;  /* 0x0000002653267221 */ /* 0x000fe40000010000 */
[----:B------:R-:W-:Y:S01]  /*303f0*/  MUFU.EX2 R83, R236 ;  /* 0x000000ec00537308 */ /* 0x000fe20000000800 */
[C---:B------:R-:W-:Y:S01]  /*30400*/  HMMA.16816.F32 R24, R40.reuse, R46, R24 ;  /* 0x0000002e2818723c */ /* 0x040fe20000001818 */
[----:B------:R-:W1:Y:S04]  /*30410*/  LDSM.16.MT88.4 R44, [R181+0xc000] ;  /* 0x00c00000b52c783b */ /* 0x000e680000004200 */
[----:B------:R-:W-:Y:S06]  /*30420*/  FADD.FTZ R38, R86, R38 ;  /* 0x0000002656267221 */ /* 0x000fec0000010000 */
[----:B------:R-:W-:Y:S04]  /*30430*/  FADD.FTZ R38, R87, R38 ;  /* 0x0000002657267221 */ /* 0x000fe80000010000 */
[----:B------:R-:W-:Y:S02]  /*30440*/  FADD.FTZ R38, R80, R38 ;  /* 0x0000002650267221 */ /* 0x000fe40000010000 */
[----:B------:R-:W-:Y:S02]  /*30450*/  MUFU.EX2 R80, R240 ;  /* 0x000000f000507308 */ /* 0x000fe40000000800 */
[----:B------:R-:W-:Y:S01]  /*30460*/  FADD.FTZ R38, R148, R38 ;  /* 0x0000002694267221 */ /* 0x000fe20000010000 */
[C---:B-1----:R-:W-:Y:S06]  /*30470*/  HMMA.16816.F32 R28, R40.reuse, R44, R28 ;  /* 0x0000002c281c723c */ /* 0x042fec000000181c */
[----:B------:R-:W-:Y:S01]  /*30480*/  HMMA.16816.F32 R32, R40, R46, R32 ;  /* 0x0000002e2820723c */ /* 0x000fe20000001820 */
[----:B------:R-:W1:Y:S06]  /*30490*/  LDSM.16.MT88.4 R44, [R139+0xc800] ;  /* 0x00c800008b2c783b */ /* 0x000e6c0000004200 */
[----:B------:R-:W-:Y:S04]  /*304a0*/  F2FP.F16.F32.PACK_AB R41, R71, R69 ;  /* 0x000000454729723e */ /* 0x000fe800000000ff */
[----:B------:R-:W-:Y:S02]  /*304b0*/  F2FP.F16.F32.PACK_AB R43, R73, R72 ;  /* 0x00000048492b723e */ /* 0x000fe400000000ff */
[----:B------:R-:W-:Y:S02]  /*304c0*/  F2FP.F16.F32.PACK_AB R40, R77, R79 ;  /* 0x0000004f4d28723e */ /* 0x000fe400000000ff */
[----:B-----5:R-:W-:Y:S07]  /*304d0*/  F2FP.F16.F32.PACK_AB R42, R125, R122 ;  /* 0x0000007a7d2a723e */ /* 0x020fee00000000ff */
[C---:B-1----:R-:W-:Y:S06]  /*304e0*/  HMMA.16816.F32 R4, R40.reuse, R44, R4 ;  /* 0x0000002c2804723c */ /* 0x042fec0000001804 */
[C---:B------:R-:W-:Y:S01]  /*304f0*/  HMMA.16816.F32 R8, R40.reuse, R46, R8 ;  /* 0x0000002e2808723c */ /* 0x040fe20000001808 */
[----:B------:R-:W1:Y:S05]  /*30500*/  LDSM.16.MT88.4 R44, [R180+0xc800] ;  /* 0x00c80000b42c783b */ /* 0x000e6a0000004200 */
[C---:B------:R-:W-:Y:S06]  /*30510*/  HMMA.16816.F32 R12, R40.reuse, R48, R12 ;  /* 0x00000030280c723c */ /* 0x040fec000000180c */
[C---:B------:R-:W-:Y:S01]  /*30520*/  HMMA.16816.F32 R16, R40.reuse, R50, R16 ;  /* 0x000000322810723c */ /* 0x040fe20000001810 */
[----:B------:R-:W3:Y:S05]  /*30530*/  LDSM.16.MT88.4 R48, [R181+0xc800] ;  /* 0x00c80000b530783b */ /* 0x000eea0000004200 */
[C---:B-1----:R-:W-:Y:S06]  /*30540*/  HMMA.16816.F32 R20, R40.reuse, R44, R20 ;  /* 0x0000002c2814723c */ /* 0x042fec0000001814 */
[C---:B------:R-:W-:Y:S01]  /*30550*/  HMMA.16816.F32 R24, R40.reuse, R46, R24 ;  /* 0x0000002e2818723c */ /* 0x040fe20000001818 */
[----:B------:R-:W1:Y:S05]  /*30560*/  LDSM.16.MT88.4 R44, [R139+0xd000] ;  /* 0x00d000008b2c783b */ /* 0x000e6a0000004200 */
[C---:B---3--:R-:W-:Y:S06]  /*30570*/  HMMA.16816.F32 R28, R40.reuse, R48, R28 ;  /* 0x00000030281c723c */ /* 0x048fec000000181c */
[----:B------:R-:W-:Y:S01]  /*30580*/  HMMA.16816.F32 R32, R40, R50, R32 ;  /* 0x000000322820723c */ /* 0x000fe20000001820 */
[----:B------:R-:W3:Y:S06]  /*30590*/  LDSM.16.MT88.4 R48, [R182+0xd000] ;  /* 0x00d00000b630783b */ /* 0x000eec0000004200 */
[----:B------:R-:W-:Y:S04]  /*305a0*/  F2FP.F16.F32.PACK_AB R41, R76, R75 ;  /* 0x0000004b4c29723e */ /* 0x000fe800000000ff */
[----:B------:R-:W-:Y:S02]  /*305b0*/  F2FP.F16.F32.PACK_AB R43, R129, R124 ;  /* 0x0000007c812b723e */ /* 0x000fe400000000ff */
[----:B------:R-:W-:Y:S02]  /*305c0*/  F2FP.F16.F32.PACK_AB R40, R109, R74 ;  /* 0x0000004a6d28723e */ /* 0x000fe400000000ff */
[----:B------:R-:W-:Y:S07]  /*305d0*/  F2FP.F16.F32.PACK_AB R42, R117, R115 ;  /* 0x00000073752a723e */ /* 0x000fee00000000ff */
[C---:B-1----:R-:W-:Y:S06]  /*305e0*/  HMMA.16816.F32 R4, R40.reuse, R44, R4 ;  /* 0x0000002c2804723c */ /* 0x042fec0000001804 */
[C---:B------:R-:W-:Y:S01]  /*305f0*/  HMMA.16816.F32 R8, R40.reuse, R46, R8 ;  /* 0x0000002e2808723c */ /* 0x040fe20000001808 */
[----:B------:R-:W1:Y:S05]  /*30600*/  LDSM.16.MT88.4 R44, [R180+0xd000] ;  /* 0x00d00000b42c783b */ /* 0x000e6a0000004200 */
[C---:B---3--:R-:W-:Y:S06]  /*30610*/  HMMA.16816.F32 R12, R40.reuse, R48, R12 ;  /* 0x00000030280c723c */ /* 0x048fec000000180c */
        /* <DEDUP_REMOVED lines=11> */
[----:B----4-:R-:W-:Y:S07]  /*306d0*/  F2FP.F16.F32.PACK_AB R42, R111, R100 ;  /* 0x000000646f2a723e */ /* 0x010fee00000000ff */
[C---:B-1----:R-:W-:Y:S06]  /*306e0*/  HMMA.16816.F32 R4, R40.reuse, R44, R4 ;  /* 0x0000002c2804723c */ /* 0x042fec0000001804 */
[C---:B------:R-:W-:Y:S01]  /*306f0*/  HMMA.16816.F32 R8, R40.reuse, R46, R8 ;  /* 0x0000002e2808723c */ /* 0x040fe20000001808 */
[----:B------:R-:W1:Y:S05]  /*30700*/  LDSM.16.MT88.4 R44, [R181+0xd800] ;  /* 0x00d80000b52c783b */ /* 0x000e6a0000004200 */
[C---:B------:R-:W-:Y:S06]  /*30710*/  HMMA.16816.F32 R12, R40.reuse, R52, R12 ;  /* 0x00000034280c723c */ /* 0x040fec000000180c */
[C---:B------:R-:W-:Y:S01]  /*30720*/  HMMA.16816.F32 R16, R40.reuse, R54, R16 ;  /* 0x000000362810723c */ /* 0x040fe20000001810 */
[----:B------:R-:W4:Y:S05]  /*30730*/  LDSM.16.MT88.4 R52, [R139+0xe000] ;  /* 0x00e000008b34783b */ /* 0x000f2a0000004200 */
[C---:B---3--:R-:W-:Y:S06]  /*30740*/  HMMA.16816.F32 R20, R40.reuse, R48, R20 ;  /* 0x000000302814723c */ /* 0x048fec0000001814 */
[C---:B------:R-:W-:Y:S01]  /*30750*/  HMMA.16816.F32 R24, R40.reuse, R50, R24 ;  /* 0x000000322818723c */ /* 0x040fe20000001818 */
[----:B------:R-:W3:Y:S05]  /*30760*/  LDSM.16.MT88.4 R48, [R180+0xe000] ;  /* 0x00e00000b430783b */ /* 0x000eea0000004200 */
[C---:B-1----:R-:W-:Y:S06]  /*30770*/  HMMA.16816.F32 R28, R40.reuse, R44, R28 ;  /* 0x0000002c281c723c */ /* 0x042fec000000181c */
[----:B------:R-:W-:Y:S05]  /*30780*/  HMMA.16816.F32 R32, R40, R46, R32 ;  /* 0x0000002e2820723c */ /* 0x000fea0000001820 */
[----:B------:R-:W-:Y:S01]  /*30790*/  FADD.FTZ R44, R62, R0 ;  /* 0x000000003e2c7221 */ /* 0x000fe20000010000 */
[--C-:B------:R-:W-:Y:S01]  /*307a0*/  FFMA.FTZ R0, R201, R36, -R3.reuse ;  /* 0x00000024c9007223 */ /* 0x100fe20000010803 */
[----:B------:R-:W-:Y:S01]  /*307b0*/  F2FP.F16.F32.PACK_AB R41, R118, R114 ;  /* 0x000000727629723e */ /* 0x000fe200000000ff */
[----:B------:R-:W1:Y:S02]  /*307c0*/  LDSM.16.MT88.4 R60, [R181+0xe000] ;  /* 0x00e00000b53c783b */ /* 0x000e640000004200 */
[----:B------:R5:W-:Y:S01]  /*307d0*/  MUFU.EX2 R113, R0 ;  /* 0x0000000000717308 */ /* 0x000be20000000800 */
[----:B------:R-:W-:Y:S02]  /*307e0*/  F2FP.F16.F32.PACK_AB R43, R144, R123 ;  /* 0x0000007b902b723e */ /* 0x000fe400000000ff */
[----:B------:R-:W-:Y:S02]  /*307f0*/  F2FP.F16.F32.PACK_AB R40, R108, R99 ;  /* 0x000000636c28723e */ /* 0x000fe400000000ff */
[----:B------:R-:W-:Y:S02]  /*30800*/  F2FP.F16.F32.PACK_AB R42, R136, R128 ;  /* 0x00000080882a723e */ /* 0x000fe400000000ff */
[----:B------:R-:W-:Y:S02]  /*30810*/  F2FP.F16.F32.PACK_AB R45, R141, R140 ;  /* 0x0000008c8d2d723e */ /* 0x000fe400000000ff */
[----:B--2---:R-:W-:Y:S02]  /*30820*/  F2FP.F16.F32.PACK_AB R47, R142, R130 ;  /* 0x000000828e2f723e */ /* 0x004fe400000000ff */
[----:B------:R-:W-:Y:S01]  /*30830*/  F2FP.F16.F32.PACK_AB R46, R127, R121 ;  /* 0x000000797f2e723e */ /* 0x000fe200000000ff */
[C---:B----4-:R-:W-:Y:S03]  /*30840*/  HMMA.16816.F32 R4, R40.reuse, R52, R4 ;  /* 0x000000342804723c */ /* 0x050fe60000001804 */
[-CC-:B-----5:R-:W-:Y:S03]  /*30850*/  FFMA.FTZ R0, R203, R36.reuse, -R3.reuse ;  /* 0x00000024cb007223 */ /* 0x1a0fe60000010803 */
[C---:B------:R-:W-:Y:S01]  /*30860*/  HMMA.16816.F32 R8, R40.reuse, R54, R8 ;  /* 0x000000362808723c */ /* 0x040fe20000001808 */
[----:B------:R-:W2:Y:S01]  /*30870*/  LDSM.16.MT88.4 R52, [R182+0xe800] ;  /* 0x00e80000b634783b */ /* 0x000ea20000004200 */
[----:B------:R4:W5:Y:S04]  /*30880*/  MUFU.EX2 R112, R0 ;  /* 0x0000000000707308 */ /* 0x0009680000000800 */
[C---:B------:R-:W-:Y:S06]  /*30890*/  HMMA.16816.F32 R12, R40.reuse, R56, R12 ;  /* 0x00000038280c723c */ /* 0x040fec000000180c */
[C---:B------:R-:W-:Y:S01]  /*308a0*/  HMMA.16816.F32 R16, R40.reuse, R58, R16 ;  /* 0x0000003a2810723c */ /* 0x040fe20000001810 */
[----:B------:R-:W-:Y:S05]  /*308b0*/  LDSM.16.MT88.4 R56, [R139+0xf000] ;  /* 0x00f000008b38783b */ /* 0x000fea0000004200 */
[C---:B---3--:R-:W-:Y:S05]  /*308c0*/  HMMA.16816.F32 R20, R40.reuse, R48, R20 ;  /* 0x000000302814723c */ /* 0x048fea0000001814 */
[----:B----4-:R-:W-:Y:S01]  /*308d0*/  FADD.FTZ R0, R68, R44 ;  /* 0x0000002c44007221 */ /* 0x010fe20000010000 */
[C---:B------:R-:W-:Y:S01]  /*308e0*/  HMMA.16816.F32 R24, R40.reuse, R50, R24 ;  /* 0x000000322818723c */ /* 0x040fe20000001818 */
[----:B------:R-:W3:Y:S04]  /*308f0*/  LDSM.16.MT88.4 R48, [R180+0xe800] ;  /* 0x00e80000b430783b */ /* 0x000ee80000004200 */
[----:B------:R-:W-:Y:S01]  /*30900*/  FADD.FTZ R39, R70, R0 ;  /* 0x0000000046277221 */ /* 0x000fe20000010000 */
[C---:B-1----:R-:W-:Y:S05]  /*30910*/  HMMA.16816.F32 R28, R40.reuse, R60, R28 ;  /* 0x0000003c281c723c */ /* 0x042fea000000181c */
[--C-:B------:R-:W-:Y:S01]  /*30920*/  FFMA.FTZ R0, R204, R36, -R3.reuse ;  /* 0x00000024cc007223 */ /* 0x100fe20000010803 */
[----:B------:R-:W-:Y:S01]  /*30930*/  HMMA.16816.F32 R32, R40, R62, R32 ;  /* 0x0000003e2820723c */ /* 0x000fe20000001820 */
[----:B------:R-:W1:Y:S02]  /*30940*/  LDSM.16.MT88.4 R40, [R181+0xe800] ;  /* 0x00e80000b528783b */ /* 0x000e640000004200 */
[----:B------:R4:W-:Y:S02]  /*30950*/  MUFU.EX2 R90, R0 ;  /* 0x00000000005a7308 */ /* 0x0009e40000000800 */
[----:B------:R-:W-:Y:S04]  /*30960*/  F2FP.F16.F32.PACK_AB R44, R119, R120 ;  /* 0x00000078772c723e */ /* 0x000fe800000000ff */
[----:B------:R-:W-:Y:S03]  /*30970*/  LDSM.16.MT88.4 R60, [R180+0xf000] ;  /* 0x00f00000b43c783b */ /* 0x000fe60000004200 */
[C---:B------:R-:W-:Y:S06]  /*30980*/  HMMA.16816.F32 R4, R44.reuse, R64, R4 ;  /* 0x000000402c04723c */ /* 0x040fec0000001804 */
[C---:B------:R-:W-:Y:S01]  /*30990*/  HMMA.16816.F32 R8, R44.reuse, R66, R8 ;  /* 0x000000422c08723c */ /* 0x040fe20000001808 */
[----:B------:R-:W-:Y:S04]  /*309a0*/  LDSM.16.MT88.4 R64, [R181+0xf800] ;  /* 0x00f80000b540783b */ /* 0x000fe80000004200 */
[-CC-:B----4-:R-:W-:Y:S01]  /*309b0*/  FFMA.FTZ R0, R205, R36.reuse, -R3.reuse ;  /* 0x00000024cd007223 */ /* 0x190fe20000010803 */
[C---:B--2---:R-:W-:Y:S03]  /*309c0*/  HMMA.16816.F32 R12, R44.reuse, R52, R12 ;  /* 0x000000342c0c723c */ /* 0x044fe6000000180c */
[----:B------:R2:W4:Y:S03]  /*309d0*/  MUFU.EX2 R94, R0 ;  /* 0x00000000005e7308 */ /* 0x0005260000000800 */
[C---:B------:R-:W-:Y:S01]  /*309e0*/  HMMA.16816.F32 R16, R44.reuse, R54, R16 ;  /* 0x000000362c10723c */ /* 0x040fe20000001810 */
[----:B------:R-:W4:Y:S05]  /*309f0*/  LDSM.16.MT88.4 R52, [R182+0xf000] ;  /* 0x00f00000b634783b */ /* 0x000f2a0000004200 */
[C---:B---3--:R-:W-:Y:S06]  /*30a00*/  HMMA.16816.F32 R20, R44.reuse, R48, R20 ;  /* 0x000000302c14723c */ /* 0x048fec0000001814 */
[C---:B------:R-:W-:Y:S05]  /*30a10*/  HMMA.16816.F32 R24, R44.reuse, R50, R24 ;  /* 0x000000322c18723c */ /* 0x040fea0000001818 */
[--C-:B--2---:R-:W-:Y:S01]  /*30a20*/  FFMA.FTZ R0, R206, R36, -R3.reuse ;  /* 0x00000024ce007223 */ /* 0x104fe20000010803 */
[C---:B-1----:R-:W-:Y:S03]  /*30a30*/  HMMA.16816.F32 R28, R44.reuse, R40, R28 ;  /* 0x000000282c1c723c */ /* 0x042fe6000000181c */
[----:B------:R1:W-:Y:S02]  /*30a40*/  MUFU.EX2 R93, R0 ;  /* 0x00000000005d7308 */ /* 0x0003e40000000800 */
[----:B------:R-:W-:Y:S01]  /*30a50*/  F2FP.F16.F32.PACK_AB R49, R131, R133 ;  /* 0x000000858331723e */ /* 0x000fe200000000ff */
[----:B------:R-:W-:Y:S01]  /*30a60*/  HMMA.16816.F32 R32, R44, R42, R32 ;  /* 0x0000002a2c20723c */ /* 0x000fe20000001820 */
[----:B------:R-:W2:Y:S04]  /*30a70*/  LDSM.16.MT88.4 R40, [R181+0xf000] ;  /* 0x00f00000b528783b */ /* 0x000ea80000004200 */
[----:B------:R-:W-:Y:S02]  /*30a80*/  F2FP.F16.F32.PACK_AB R51, R143, R126 ;  /* 0x0000007e8f33723e */ /* 0x000fe400000000ff */
[----:B------:R-:W-:Y:S04]  /*30a90*/  F2FP.F16.F32.PACK_AB R48, R97, R101 ;  /* 0x000000656130723e */ /* 0x000fe800000000ff */
[----:B-----5:R-:W-:Y:S02]  /*30aa0*/  F2FP.F16.F32.PACK_AB R50, R112, R113 ;  /* 0x000000717032723e */ /* 0x020fe400000000ff */
[----:B------:R-:W-:Y:S01]  /*30ab0*/  F2FP.F16.F32.PACK_AB R45, R104, R107 ;  /* 0x0000006b682d723e */ /* 0x000fe200000000ff */
[----:B-1----:R-:W-:Y:S01]  /*30ac0*/  FFMA.FTZ R0, R207, R36, -R3 ;  /* 0x00000024cf007223 */ /* 0x002fe20000010803 */
[----:B------:R-:W-:Y:S02]  /*30ad0*/  F2FP.F16.F32.PACK_AB R47, R98, R106 ;  /* 0x0000006a622f723e */ /* 0x000fe400000000ff */
[----:B----4-:R-:W-:Y:S01]  /*30ae0*/  F2FP.F16.F32.PACK_AB R44, R94, R90 ;  /* 0x0000005a5e2c723e */ /* 0x010fe200000000ff */
[C---:B------:R-:W-:Y:S01]  /*30af0*/  HMMA.16816.F32 R4, R48.reuse, R56, R4 ;  /* 0x000000383004723c */ /* 0x040fe20000001804 */
[----:B------:R1:W3:Y:S05]  /*30b00*/  MUFU.EX2 R92, R0 ;  /* 0x00000000005c7308 */ /* 0x0002ea0000000800 */
[C---:B------:R-:W-:Y:S01]  /*30b10*/  HMMA.16816.F32 R8, R48.reuse, R58, R8 ;  /* 0x0000003a3008723c */ /* 0x040fe20000001808 */
[----:B------:R-:W4:Y:S05]  /*30b20*/  LDSM.16.MT88.4 R56, [R139+0xf800] ;  /* 0x00f800008b38783b */ /* 0x000f2a0000004200 */
[C---:B------:R-:W-:Y:S06]  /*30b30*/  HMMA.16816.F32 R12, R48.reuse, R52, R12 ;  /* 0x00000034300c723c */ /* 0x040fec000000180c */
[C---:B------:R-:W-:Y:S01]  /*30b40*/  HMMA.16816.F32 R16, R48.reuse, R54, R16 ;  /* 0x000000363010723c */ /* 0x040fe20000001810 */
[----:B------:R-:W5:Y:S04]  /*30b50*/  LDSM.16.MT88.4 R52, [R182+0xf800] ;  /* 0x00f80000b634783b */ /* 0x000f680000004200 */
[----:B-1----:R-:W-:Y:S01]  /*30b60*/  FADD.FTZ R0, R69, R39 ;  /* 0x0000002745007221 */ /* 0x002fe20000010000 */
[C---:B------:R-:W-:Y:S05]  /*30b70*/  HMMA.16816.F32 R20, R48.reuse, R60, R20 ;  /* 0x0000003c3014723c */ /* 0x040fea0000001814 */
[----:B------:R-:W-:Y:S01]  /*30b80*/  FADD.FTZ R39, R71, R0 ;  /* 0x0000000047277221 */ /* 0x000fe20000010000 */
[C---:B------:R-:W-:Y:S01]  /*30b90*/  HMMA.16816.F32 R24, R48.reuse, R62, R24 ;  /* 0x0000003e3018723c */ /* 0x040fe20000001818 */
[----:B------:R-:W1:Y:S04]  /*30ba0*/  LDSM.16.MT88.4 R60, [R180+0xf800] ;  /* 0x00f80000b43c783b */ /* 0x000e680000004200 */
[-CC-:B------:R-:W-:Y:S01]  /*30bb0*/  FFMA.FTZ R0, R208, R36.reuse, -R3.reuse ;  /* 0x00000024d0007223 */ /* 0x180fe20000010803 */
[C---:B--2---:R-:W-:Y:S03]  /*30bc0*/  HMMA.16816.F32 R28, R48.reuse, R40, R28 ;  /* 0x00000028301c723c */ /* 0x044fe6000000181c */
[----:B------:R2:W-:Y:S02]  /*30bd0*/  MUFU.EX2 R84, R0 ;  /* 0x0000000000547308 */ /* 0x0005e40000000800 */
[----:B---3--:R-:W-:Y:S01]  /*30be0*/  F2FP.F16.F32.PACK_AB R46, R92, R93 ;  /* 0x0000005d5c2e723e */ /* 0x008fe200000000ff */
[----:B------:R-:W-:Y:S01]  /*30bf0*/  HMMA.16816.F32 R32, R48, R42, R32 ;  /* 0x0000002a3020723c */ /* 0x000fe20000001820 */
[----:B------:R-:W3:Y:S04]  /*30c00*/  LDSM.16.MT88.4 R48, [R139+0x10000] ;  /* 0x010000008b30783b */ /* 0x000ee80000004200 */
[----:B------:R-:W-:Y:S01]  /*30c10*/  F2FP.F16.F32.PACK_AB R41, R95, R91 ;  /* 0x0000005b5f29723e */ /* 0x000fe200000000ff */
[C---:B----4-:R-:W-:Y:S05]  /*30c20*/  HMMA.16816.F32 R4, R44.reuse, R56, R4 ;  /* 0x000000382c04723c */ /* 0x050fea0000001804 */
[----:B------:R-:W-:Y:S01]  /*30c30*/  F2FP.F16.F32.PACK_AB R43, R88, R89 ;  /* 0x00000059582b723e */ /* 0x000fe200000000ff */
[C---:B------:R-:W-:Y:S01]  /*30c40*/  HMMA.16816.F32 R8, R44.reuse, R58, R8 ;  /* 0x0000003a2c08723c */ /* 0x040fe20000001808 */
[----:B------:R-:W-:Y:S04]  /*30c50*/  LDSM.16.MT88.4 R56, [R180+0x10000] ;  /* 0x01000000b438783b */ /* 0x000fe80000004200 */
[-CC-:B--2---:R-:W-:Y:S01]  /*30c60*/  FFMA.FTZ R0, R209, R36.reuse, -R3.reuse ;  /* 0x00000024d1007223 */ /* 0x184fe20000010803 */
[C---:B-----5:R-:W-:Y:S03]  /*30c70*/  HMMA.16816.F32 R12, R44.reuse, R52, R12 ;  /* 0x000000342c0c723c */ /* 0x060fe6000000180c */
[----:B------:R2:W4:Y:S03]  /*30c80*/  MUFU.EX2 R85, R0 ;  /* 0x0000000000557308 */ /* 0x0005260000000800 */
[C---:B------:R-:W-:Y:S01]  /*30c90*/  HMMA.16816.F32 R16, R44.reuse, R54, R16 ;  /* 0x000000362c10723c */ /* 0x040fe20000001810 */
[----:B------:R-:W5:Y:S05]  /*30ca0*/  LDSM.16.MT88.4 R52, [R182+0x10000] ;  /* 0x01000000b634783b */ /* 0x000f6a0000004200 */
[C---:B-1----:R-:W-:Y:S06]  /*30cb0*/  HMMA.16816.F32 R20, R44.reuse, R60, R20 ;  /* 0x0000003c2c14723c */ /* 0x042fec0000001814 */
[C---:B------:R-:W-:Y:S01]  /*30cc0*/  HMMA.16816.F32 R24, R44.reuse, R62, R24 ;  /* 0x0000003e2c18723c */ /* 0x040fe20000001818 */
[----:B------:R-:W1:Y:S04]  /*30cd0*/  LDSM.16.MT88.4 R60, [R181+0x10000] ;  /* 0x01000000b53c783b */ /* 0x000e680000004200 */
[--C-:B--2---:R-:W-:Y:S01]  /*30ce0*/  FFMA.FTZ R0, R210, R36, -R3.reuse ;  /* 0x00000024d2007223 */ /* 0x104fe20000010803 */
[C---:B------:R-:W-:Y:S01]  /*30cf0*/  HMMA.16816.F32 R28, R44.reuse, R64, R28 ;  /* 0x000000402c1c723c */ /* 0x040fe2000000181c */
[----:B------:R-:W-:Y:S04]  /*30d00*/  MUFU.EX2 R65, R247 ;  /* 0x000000f700417308 */ /* 0x000fe80000000800 */
[----:B----4-:R-:W-:Y:S01]  /*30d10*/  F2FP.F16.F32.PACK_AB R40, R85, R84 ;  /* 0x000000545528723e */ /* 0x010fe200000000ff */
[----:B------:R-:W-:Y:S05]  /*30d20*/  HMMA.16816.F32 R32, R44, R66, R32 ;  /* 0x000000422c20723c */ /* 0x000fea0000001820 */
[----:B------:R2:W-:Y:S02]  /*30d30*/  MUFU.EX2 R86, R0 ;  /* 0x0000000000567308 */ /* 0x0005e40000000800 */
[-CC-:B------:R-:W-:Y:S01]  /*30d40*/  FFMA.FTZ R44, R220, R36.reuse, -R3.reuse ;  /* 0x00000024dc2c7223 */ /* 0x180fe20000010803 */
[----:B------:R-:W-:Y:S07]  /*30d50*/  F2FP.F16.F32.PACK_AB R45, R82, R83 ;  /* 0x00000053522d723e */ /* 0x000fee00000000ff */
[----:B------:R-:W-:Y:S10]  /*30d60*/  MUFU.EX2 R71, R44 ;  /* 0x0000002c00477308 */ /* 0x000ff40000000800 */
[----:B------:R-:W-:Y:S01]  /*30d70*/  MUFU.EX2 R67, R245 ;  /* 0x000000f500437308 */ /* 0x000fe20000000800 */
[----:B--2---:R-:W-:Y:S09]  /*30d80*/  FFMA.FTZ R0, R211, R36, -R3 ;  /* 0x00000024d3007223 */ /* 0x004ff20000010803 */
[----:B------:R2:W4:Y:S10]  /*30d90*/  MUFU.EX2 R87, R0 ;  /* 0x0000000000577308 */ /* 0x0005340000000800 */
[----:B------:R-:W-:Y:S01]  /*30da0*/  MUFU.EX2 R66, R246 ;  /* 0x000000f600427308 */ /* 0x000fe20000000800 */
[----:B--2---:R-:W-:Y:S01]  /*30db0*/  FADD.FTZ R0, R150, R38 ;  /* 0x0000002696007221 */ /* 0x004fe20000010000 */
[----:B----4-:R-:W-:Y:S03]  /*30dc0*/  F2FP.F16.F32.PACK_AB R42, R87, R86 ;  /* 0x00000056572a723e */ /* 0x010fe600000000ff */
[----:B------:R-:W-:Y:S01]  /*30dd0*/  FADD.FTZ R38, R149, R0 ;  /* 0x0000000095267221 */ /* 0x000fe20000010000 */
[----:B------:R-:W-:Y:S01]  /*30de0*/  FADD.FTZ R0, R72, R39 ;  /* 0x0000002748007221 */ /* 0x000fe20000010000 */
[----:B------:R-:W-:Y:S03]  /*30df0*/  LDSM.16.MT88.4 R148, [R180+0x11800] ;  /* 0x01180000b494783b */ /* 0x000fe60000004200 */
[----:B------:R-:W-:Y:S01]  /*30e00*/  MUFU.EX2 R72, R244 ;  /* 0x000000f400487308 */ /* 0x000fe20000000800 */
[C---:B---3--:R-:W-:Y:S05]  /*30e10*/  HMMA.16816.F32 R4, R40.reuse, R48, R4 ;  /* 0x000000302804723c */ /* 0x048fea0000001804 */
[----:B------:R-:W-:Y:S01]  /*30e20*/  FADD.FTZ R38, R81, R38 ;  /* 0x0000002651267221 */ /* 0x000fe20000010000 */
[C---:B------:R-:W-:Y:S01]  /*30e30*/  HMMA.16816.F32 R8, R40.reuse, R50, R8 ;  /* 0x000000322808723c */ /* 0x040fe20000001808 */
[----:B------:R-:W2:Y:S02]  /*30e40*/  LDSM.16.MT88.4 R48, [R139+0x10800] ;  /* 0x010800008b30783b */ /* 0x000ea40000004200 */
[----:B------:R-:W3:Y:S02]  /*30e50*/  MUFU.EX2 R81, R239 ;  /* 0x000000ef00517308 */ /* 0x000ee40000000800 */
[----:B------:R-:W-:Y:S01]  /*30e60*/  FADD.FTZ R68, R73, R0 ;  /* 0x0000000049447221 */ /* 0x000fe20000010000 */
[C---:B-----5:R-:W-:Y:S07]  /*30e70*/  HMMA.16816.F32 R12, R40.reuse, R52, R12 ;  /* 0x00000034280c723c */ /* 0x060fee000000180c */
[----:B------:R-:W-:Y:S01]  /*30e80*/  MUFU.EX2 R73, R243 ;  /* 0x000000f300497308 */ /* 0x000fe20000000800 */
[----:B------:R-:W-:Y:S01]  /*30e90*/  FADD.FTZ R0, R145, R38 ;  /* 0x0000002691007221 */ /* 0x000fe20000010000 */
[C---:B------:R-:W-:Y:S01]  /*30ea0*/  HMMA.16816.F32 R16, R40.reuse, R54, R16 ;  /* 0x000000362810723c */ /* 0x040fe20000001810 */
[----:B------:R-:W4:Y:S02]  /*30eb0*/  LDSM.16.MT88.4 R52, [R182+0x10800] ;  /* 0x01080000b634783b */ /* 0x000f240000004200 */
[----:B------:R-:W-:Y:S03]  /*30ec0*/  FADD.FTZ R0, R146, R0 ;  /* 0x0000000092007221 */ /* 0x000fe60000010000 */
[C---:B------:R-:W-:Y:S05]  /*30ed0*/  HMMA.16816.F32 R20, R40.reuse, R56, R20 ;  /* 0x000000382814723c */ /* 0x040fea0000001814 */
[----:B------:R-:W-:Y:S01]  /*30ee0*/  FADD.FTZ R0, R147, R0 ;  /* 0x0000000093007221 */ /* 0x000fe20000010000 */
[C---:B------:R-:W-:Y:S01]  /*30ef0*/  HMMA.16816.F32 R24, R40.reuse, R58, R24 ;  /* 0x0000003a2818723c */ /* 0x040fe20000001818 */
[----:B------:R-:W5:Y:S04]  /*30f00*/  LDSM.16.MT88.4 R56, [R180+0x10800] ;  /* 0x01080000b438783b */ /* 0x000f680000004200 */
[-CC-:B------:R-:W-:Y:S01]  /*30f10*/  FFMA.FTZ R38, R213, R36.reuse, -R3.reuse ;  /* 0x00000024d5267223 */ /* 0x180fe20000010803 */
[C---:B-1----:R-:W-:Y:S05]  /*30f20*/  HMMA.16816.F32 R28, R40.reuse, R60, R28 ;  /* 0x0000003c281c723c */ /* 0x042fea000000181c */
[----:B------:R-:W-:Y:S01]  /*30f30*/  FADD.FTZ R0, R79, R0 ;  /* 0x000000004f007221 */ /* 0x000fe20000010000 */
[----:B------:R-:W-:Y:S01]  /*30f40*/  HMMA.16816.F32 R32, R40, R62, R32 ;  /* 0x0000003e2820723c */ /* 0x000fe20000001820 */
[----:B------:R1:W-:Y:S01]  /*30f50*/  MUFU.EX2 R79, R38 ;  /* 0x00000026004f7308 */ /* 0x0003e20000000800 */
[----:B------:R-:W5:Y:S03]  /*30f60*/  LDSM.16.MT88.4 R40, [R181+0x10800] ;  /* 0x01080000b528783b */ /* 0x000f660000004200 */
[----:B---3--:R-:W-:Y:S05]  /*30f70*/  F2FP.F16.F32.PACK_AB R47, R80, R81 ;  /* 0x00000051502f723e */ /* 0x008fea00000000ff */
[----:B------:R-:W3:Y:S01]  /*30f80*/  LDSM.16.MT88.4 R60, [R139+0x11000] ;  /* 0x011000008b3c783b */ /* 0x000ee20000004200 */
[----:B-1----:R-:W-:Y:S01]  /*30f90*/  FADD.FTZ R38, R77, R0 ;  /* 0x000000004d267221 */ /* 0x002fe20000010000 */
[-CC-:B------:R-:W-:Y:S03]  /*30fa0*/  FFMA.FTZ R0, R216, R36.reuse, -R3.reuse ;  /* 0x00000024d8007223 */ /* 0x180fe60000010803 */
[----:B------:R-:W-:Y:S01]  /*30fb0*/  FADD.FTZ R38, R122, R38 ;  /* 0x000000267a267221 */ /* 0x000fe20000010000 */
[----:B------:R1:W2:Y:S03]  /*30fc0*/  MUFU.EX2 R78, R0 ;  /* 0x00000000004e7308 */ /* 0x0002a60000000800 */
[----:B------:R-:W-:Y:S01]  /*30fd0*/  FADD.FTZ R39, R125, R38 ;  /* 0x000000267d277221 */ /* 0x000fe20000010000 */
[-C--:B------:R-:W-:Y:S03]  /*30fe0*/  FFMA.FTZ R38, R218, R36.reuse, -R3 ;  /* 0x00000024da267223 */ /* 0x080fe60000010803 */
[----:B------:R-:W-:Y:S03]  /*30ff0*/  FADD.FTZ R39, R74, R39 ;  /* 0x000000274a277221 */ /* 0x000fe60000010000 */
[----:B------:R-:W-:Y:S01]  /*31000*/  MUFU.EX2 R74, R242 ;  /* 0x000000f2004a7308 */ /* 0x000fe20000000800 */
[----:B-1----:R-:W-:Y:S01]  /*31010*/  FFMA.FTZ R0, R217, R36, -R3 ;  /* 0x00000024d9007223 */ /* 0x002fe20000010803 */
[----:B--2---:R-:W-:Y:S08]  /*31020*/  F2FP.F16.F32.PACK_AB R44, R78, R79 ;  /* 0x0000004f4e2c723e */ /* 0x004ff000000000ff */
[----:B------:R1:W-:Y:S02]  /*31030*/  MUFU.EX2 R77, R0 ;  /* 0x00000000004d7308 */ /* 0x0003e40000000800 */
[----:B-1----:R-:W-:Y:S08]  /*31040*/  FADD.FTZ R0, R75, R68 ;  /* 0x000000444b007221 */ /* 0x002ff00000010000 */
[----:B------:R-:W-:Y:S01]  /*31050*/  MUFU.EX2 R75, R241 ;  /* 0x000000f1004b7308 */ /* 0x000fe20000000800 */
[----:B------:R-:W-:Y:S04]  /*31060*/  FADD.FTZ R0, R76, R0 ;  /* 0x000000004c007221 */ /* 0x000fe80000010000 */
[----:B------:R-:W-:Y:S05]  /*31070*/  FADD.FTZ R0, R124, R0 ;  /* 0x000000007c007221 */ /* 0x000fea0000010000 */
[----:B------:R1:W2:Y:S01]  /*31080*/  MUFU.EX2 R76, R38 ;  /* 0x00000026004c7308 */ /* 0x0002a20000000800 */
[----:B------:R-:W-:Y:S04]  /*31090*/  FADD.FTZ R0, R129, R0 ;  /* 0x0000000081007221 */ /* 0x000fe80000010000 */
[----:B------:R-:W-:Y:S04]  /*310a0*/  FADD.FTZ R0, R96, R0 ;  /* 0x0000000060007221 */ /* 0x000fe80000010000 */
[----:B------:R-:W-:Y:S04]  /*310b0*/  FADD.FTZ R0, R105, R0 ;  /* 0x0000000069007221 */ /* 0x000fe80000010000 */
[----:B------:R-:W-:Y:S01]  /*310c0*/  FADD.FTZ R0, R110, R0 ;  /* 0x000000006e007221 */ /* 0x000fe20000010000 */
[----:B-1----:R-:W-:Y:S03]  /*310d0*/  FADD.FTZ R38, R109, R39 ;  /* 0x000000276d267221 */ /* 0x002fe60000010000 */
[----:B------:R-:W-:Y:S01]  /*310e0*/  FADD.FTZ R39, R116, R0 ;  /* 0x0000000074277221 */ /* 0x000fe20000010000 */
[----:B--2---:R-:W-:Y:S01]  /*310f0*/  F2FP.F16.F32.PACK_AB R46, R76, R77 ;  /* 0x0000004d4c2e723e */ /* 0x004fe200000000ff */
[----:B------:R-:W-:Y:S01]  /*31100*/  FADD.FTZ R38, R115, R38 ;  /* 0x0000002673267221 */ /* 0x000fe20000010000 */
[----:B------:R-:W-:Y:S03]  /*31110*/  MOV R116, R2 ;  /* 0x0000000200747202 */ /* 0x000fe60000000f00 */
[----:B------:R-:W-:Y:S02]  /*31120*/  FADD.FTZ R38, R117, R38 ;  /* 0x0000002675267221 */ /* 0x000fe40000010000 */
[C---:B------:R-:W-:Y:S05]  /*31130*/  HMMA.16816.F32 R4, R44.reuse, R48, R4 ;  /* 0x000000302c04723c */ /* 0x040fea0000001804 */
[----:B------:R-:W-:Y:S01]  /*31140*/  FADD.FTZ R38, R103, R38 ;  /* 0x0000002667267221 */ /* 0x000fe20000010000 */
[C---:B------:R-:W-:Y:S05]  /*31150*/  HMMA.16816.F32 R8, R44.reuse, R50, R8 ;  /* 0x000000322c08723c */ /* 0x040fea0000001808 */
[----:B------:R-:W-:Y:S01]  /*31160*/  FADD.FTZ R38, R102, R38 ;  /* 0x0000002666267221 */ /* 0x000fe20000010000 */
[C---:B----4-:R-:W-:Y:S05]  /*31170*/  HMMA.16816.F32 R12, R44.reuse, R52, R12 ;  /* 0x000000342c0c723c */ /* 0x050fea000000180c */
[----:B------:R-:W-:Y:S01]  /*31180*/  FADD.FTZ R38, R100, R38 ;  /* 0x0000002664267221 */ /* 0x000fe20000010000 */
[C---:B------:R-:W-:Y:S01]  /*31190*/  HMMA.16816.F32 R16, R44.reuse, R54, R16 ;  /* 0x000000362c10723c */ /* 0x040fe20000001810 */
[----:B------:R-:W1:Y:S04]  /*311a0*/  LDSM.16.MT88.4 R52, [R182+0x11000] ;  /* 0x01100000b634783b */ /* 0x000e680000004200 */
[----:B------:R-:W-:Y:S01]  /*311b0*/  FADD.FTZ R0, R111, R38 ;  /* 0x000000266f007221 */ /* 0x000fe20000010000 */
[C---:B-----5:R-:W-:Y:S05]  /*311c0*/  HMMA.16816.F32 R20, R44.reuse, R56, R20 ;  /* 0x000000382c14723c */ /* 0x060fea0000001814 */
[----:B------:R-:W-:Y:S01]  /*311d0*/  FADD.FTZ R38, R114, R39 ;  /* 0x0000002772267221 */ /* 0x000fe20000010000 */
[C---:B------:R-:W-:Y:S01]  /*311e0*/  HMMA.16816.F32 R24, R44.reuse, R58, R24 ;  /* 0x0000003a2c18723c */ /* 0x040fe20000001818 */
[----:B------:R-:W2:Y:S04]  /*311f0*/  LDSM.16.MT88.4 R56, [R180+0x11000] ;  /* 0x01100000b438783b */ /* 0x000ea80000004200 */
[----:B------:R-:W-:Y:S01]  /*31200*/  FADD.FTZ R39, R99, R0 ;  /* 0x0000000063277221 */ /* 0x000fe20000010000 */
[C---:B------:R-:W-:Y:S05]  /*31210*/  HMMA.16816.F32 R28, R44.reuse, R40, R28 ;  /* 0x000000282c1c723c */ /* 0x040fea000000181c */
[----:B------:R-:W-:Y:S01]  /*31220*/  FADD.FTZ R0, R118, R38 ;  /* 0x0000002676007221 */ /* 0x000fe20000010000 */
[----:B------:R-:W-:Y:S01]  /*31230*/  HMMA.16816.F32 R32, R44, R42, R32 ;  /* 0x0000002a2c20723c */ /* 0x000fe20000001820 */
[----:B------:R-:W4:Y:S04]  /*31240*/  LDSM.16.MT88.4 R40, [R181+0x11000] ;  /* 0x01100000b528783b */ /* 0x000f280000004200 */
[----:B------:R-:W-:Y:S01]  /*31250*/  FADD.FTZ R64, R123, R0 ;  /* 0x000000007b407221 */ /* 0x000fe20000010000 */
[-CC-:B------:R-:W-:Y:S01]  /*31260*/  FFMA.FTZ R0, R222, R36.reuse, -R3.reuse ;  /* 0x00000024de007223 */ /* 0x180fe20000010803 */
[-C--:B------:R-:W-:Y:S01]  /*31270*/  FFMA.FTZ R38, R221, R36.reuse, -R3 ;  /* 0x00000024dd267223 */ /* 0x080fe20000010803 */
[----:B------:R-:W-:Y:S02]  /*31280*/  FADD.FTZ R39, R108, R39 ;  /* 0x000000276c277221 */ /* 0x000fe40000010000 */
[----:B------:R5:W-:Y:S01]  /*31290*/  MUFU.EX2 R69, R0 ;  /* 0x0000000000457308 */ /* 0x000be20000000800 */
[----:B------:R-:W-:Y:S01]  /*312a0*/  F2FP.F16.F32.PACK_AB R49, R74, R75 ;  /* 0x0000004b4a31723e */ /* 0x000fe200000000ff */
[----:B------:R-:W-:Y:S01]  /*312b0*/  FADD.FTZ R39, R128, R39 ;  /* 0x0000002780277221 */ /* 0x000fe20000010000 */
[----:B------:R-:W-:Y:S01]  /*312c0*/  F2FP.F16.F32.PACK_AB R51, R72, R73 ;  /* 0x000000494833723e */ /* 0x000fe200000000ff */
[-C--:B------:R-:W-:Y:S02]  /*312d0*/  FFMA.FTZ R44, R228, R36.reuse, -R3 ;  /* 0x00000024e42c7223 */ /* 0x080fe40000010803 */
[----:B------:R-:W-:Y:S01]  /*312e0*/  FADD.FTZ R39, R136, R39 ;  /* 0x0000002788277221 */ /* 0x000fe20000010000 */
[----:B------:R-:W-:Y:S03]  /*312f0*/  MOV R136, R37 ;  /* 0x0000002500887202 */ /* 0x000fe60000000f00 */
[----:B------:R3:W1:Y:S01]  /*31300*/  MUFU.EX2 R70, R38 ;  /* 0x0000002600467308 */ /* 0x0006620000000800 */
[-C--:B-----5:R-:W-:Y:S09]  /*31310*/  FFMA.FTZ R0, R225, R36.reuse, -R3 ;  /* 0x00000024e1007223 */ /* 0x0a0ff20000010803 */
[----:B------:R5:W2:Y:S01]  /*31320*/  MUFU.EX2 R68, R0 ;  /* 0x0000000000447308 */ /* 0x000aa20000000800 */
[----:B---3--:R-:W-:Y:S01]  /*31330*/  FADD.FTZ R38, R144, R64 ;  /* 0x0000004090267221 */ /* 0x008fe20000010000 */
[----:B-1----:R-:W-:Y:S03]  /*31340*/  F2FP.F16.F32.PACK_AB R48, R70, R71 ;  /* 0x000000474630723e */ /* 0x002fe600000000ff */
[----:B------:R-:W-:Y:S05]  /*31350*/  FADD.FTZ R38, R140, R38 ;  /* 0x000000268c267221 */ /* 0x000fea0000010000 */
[----:B------:R1:W3:Y:S01]  /*31360*/  MUFU.EX2 R64, R166 ;  /* 0x000000a600407308 */ /* 0x0002e20000000800 */
[----:B------:R-:W-:Y:S01]  /*31370*/  FADD.FTZ R38, R141, R38 ;  /* 0x000000268d267221 */ /* 0x000fe20000010000 */
[----:B------:R-:W-:Y:S03]  /*31380*/  F2FP.F16.F32.PACK_AB R141, R66, R67 ;  /* 0x00000043428d723e */ /* 0x000fe600000000ff */
[----:B------:R-:W-:Y:S01]  /*31390*/  FADD.FTZ R38, R130, R38 ;  /* 0x0000002682267221 */ /* 0x000fe20000010000 */
[----:B-----5:R-:W-:Y:S01]  /*313a0*/  FADD.FTZ R0, R120, R39 ;  /* 0x0000002778007221 */ /* 0x020fe20000010000 */
[----:B--2---:R-:W-:Y:S03]  /*313b0*/  F2FP.F16.F32.PACK_AB R50, R68, R69 ;  /* 0x000000454432723e */ /* 0x004fe600000000ff */
[----:B------:R-:W-:Y:S04]  /*313c0*/  FADD.FTZ R0, R119, R0 ;  /* 0x0000000077007221 */ /* 0x000fe80000010000 */
[C---:B------:R-:W-:Y:S01]  /*313d0*/  HMMA.16816.F32 R4, R48.reuse, R60, R4 ;  /* 0x0000003c3004723c */ /* 0x040fe20000001804 */
[----:B-1----:R-:W1:Y:S01]  /*313e0*/  LDSM.16.MT88.4 R164, [R139+0x11800] ;  /* 0x011800008ba4783b */ /* 0x002e620000004200 */
[----:B------:R2:W-:Y:S03]  /*313f0*/  MUFU.EX2 R61, R44 ;  /* 0x0000002c003d7308 */ /* 0x0005e60000000800 */
        /* <DEDUP_REMOVED lines=11> */
[C---:B----4-:R-:W-:Y:S05]  /*314b0*/  HMMA.16816.F32 R28, R48.reuse, R40, R28 ;  /* 0x00000028301c723c */ /* 0x050fea000000181c */
[----:B------:R-:W-:Y:S01]  /*314c0*/  FADD.FTZ R38, R97, R38 ;  /* 0x0000002661267221 */ /* 0x000fe20000010000 */
[----:B------:R-:W-:Y:S05]  /*314d0*/  HMMA.16816.F32 R32, R48, R42, R32 ;  /* 0x0000002a3020723c */ /* 0x000fea0000001820 */
[----:B------:R-:W-:Y:S01]  /*314e0*/  FADD.FTZ R39, R126, R0 ;  /* 0x000000007e277221 */ /* 0x000fe20000010000 */
[----:B------:R-:W-:Y:S01]  /*314f0*/  FADD.FTZ R0, R113, R38 ;  /* 0x0000002671007221 */ /* 0x000fe20000010000 */
[----:B--2---:R-:W-:Y:S01]  /*31500*/  FFMA.FTZ R44, R229, R36, -R3 ;  /* 0x00000024e52c7223 */ /* 0x004fe20000010803 */
[----:B------:R-:W-:Y:S03]  /*31510*/  MOV R133, R2 ;  /* 0x0000000200857202 */ /* 0x000fe60000000f00 */
[----:B------:R-:W-:Y:S01]  /*31520*/  FADD.FTZ R38, R143, R39 ;  /* 0x000000278f267221 */ /* 0x000fe20000010000 */
[----:B------:R-:W-:Y:S01]  /*31530*/  FADD.FTZ R39, R112, R0 ;  /* 0x0000000070277221 */ /* 0x000fe20000010000 */
[----:B------:R-:W2:Y:S01]  /*31540*/  MUFU.EX2 R60, R44 ;  /* 0x0000002c003c7308 */ /* 0x000ea20000000800 */
[----:B---3--:R-:W-:Y:S01]  /*31550*/  F2FP.F16.F32.PACK_AB R143, R64, R65 ;  /* 0x00000041408f723e */ /* 0x008fe200000000ff */
[----:B------:R-:W-:Y:S01]  /*31560*/  FADD.FTZ R0, R107, R38 ;  /* 0x000000266b007221 */ /* 0x000fe20000010000 */
[----:B------:R-:W-:Y:S03]  /*31570*/  FADD.FTZ R39, R90, R39 ;  /* 0x000000275a277221 */ /* 0x000fe60000010000 */
[----:B------:R-:W-:Y:S01]  /*31580*/  FADD.FTZ R38, R104, R0 ;  /* 0x0000000068267221 */ /* 0x000fe20000010000 */
[----:B------:R-:W-:Y:S01]  /*31590*/  FADD.FTZ R0, R94, R39 ;  /* 0x000000275e007221 */ /* 0x000fe20000010000 */
[-CC-:B------:R-:W-:Y:S01]  /*315a0*/  FFMA.FTZ R39, R230, R36.reuse, -R3.reuse ;  /* 0x00000024e6277223 */ /* 0x180fe20000010803 */
[----:B------:R-:W-:Y:S01]  /*315b0*/  FFMA.FTZ R3, R232, R36, -R3 ;  /* 0x00000024e8037223 */ /* 0x000fe20000010803 */
[----:B------:R-:W-:Y:S01]  /*315c0*/  FADD.FTZ R38, R106, R38 ;  /* 0x000000266a267221 */ /* 0x000fe20000010000 */
[----:B------:R-:W-:Y:S01]  /*315d0*/  FADD.FTZ R0, R93, R0 ;  /* 0x000000005d007221 */ /* 0x000fe20000010000 */
[----:B------:R3:W-:Y:S02]  /*315e0*/  MUFU.EX2 R52, R39 ;  /* 0x0000002700347308 */ /* 0x0007e40000000800 */
[----:B------:R-:W-:Y:S01]  /*315f0*/  FADD.FTZ R38, R98, R38 ;  /* 0x0000002662267221 */ /* 0x000fe20000010000 */
[----:B--2---:R-:W-:Y:S01]  /*31600*/  F2FP.F16.F32.PACK_AB R140, R60, R61 ;  /* 0x0000003d3c8c723e */ /* 0x004fe200000000ff */
[----:B------:R-:W2:Y:S01]  /*31610*/  LDSM.16.MT88.4 R44, [R181+0x11800] ;  /* 0x01180000b52c783b */ /* 0x000ea20000004200 */
[----:B---3--:R-:W-:Y:S01]  /*31620*/  FADD.FTZ R39, R92, R0 ;  /* 0x000000005c277221 */ /* 0x008fe20000010000 */
[----:B------:R-:W-:Y:S04]  /*31630*/  FADD.FTZ R0, R91, R38 ;  /* 0x000000265b007221 */ /* 0x000fe80000010000 */
[----:B------:R3:W4:Y:S01]  /*31640*/  MUFU.EX2 R38, R3 ;  /* 0x0000000300267308 */ /* 0x0007220000000800 */
[----:B------:R-:W-:Y:S01]  /*31650*/  FADD.FTZ R36, R84, R39 ;  /* 0x0000002754247221 */ /* 0x000fe20000010000 */
[----:B------:R-:W-:Y:S03]  /*31660*/  FADD.FTZ R0, R95, R0 ;  /* 0x000000005f007221 */ /* 0x000fe60000010000 */
[----:B------:R-:W-:Y:S01]  /*31670*/  FADD.FTZ R36, R85, R36 ;  /* 0x0000002455247221 */ /* 0x000fe20000010000 */
[----:B------:R-:W-:Y:S04]  /*31680*/  FADD.FTZ R0, R89, R0 ;  /* 0x0000000059007221 */ /* 0x000fe80000010000 */
[----:B------:R-:W-:Y:S04]  /*31690*/  FADD.FTZ R0, R88, R0 ;  /* 0x0000000058007221 */ /* 0x000fe80000010000 */
[----:B------:R-:W-:Y:S01]  /*316a0*/  FADD.FTZ R0, R83, R0 ;  /* 0x0000000053007221 */ /* 0x000fe20000010000 */
[----:B---3--:R-:W-:Y:S03]  /*316b0*/  FADD.FTZ R3, R86, R36 ;  /* 0x0000002456037221 */ /* 0x008fe60000010000 */
[----:B------:R-:W-:Y:S01]  /*316c0*/  FADD.FTZ R0, R82, R0 ;  /* 0x0000000052007221 */ /* 0x000fe20000010000 */
[----:B----4-:R-:W-:Y:S01]  /*316d0*/  F2FP.F16.F32.PACK_AB R142, R38, R52 ;  /* 0x00000034268e723e */ /* 0x010fe200000000ff */
[----:B------:R-:W-:Y:S02]  /*316e0*/  FADD.FTZ R3, R87, R3 ;  /* 0x0000000357037221 */ /* 0x000fe40000010000 */
[----:B------:R-:W-:Y:S02]  /*316f0*/  FADD.FTZ R0, R81, R0 ;  /* 0x0000000051007221 */ /* 0x000fe40000010000 */
[----:B------:R-:W-:Y:S02]  /*31700*/  FADD.FTZ R3, R79, R3 ;  /* 0x000000034f037221 */ /* 0x000fe40000010000 */
[C---:B-1----:R-:W-:Y:S05]  /*31710*/  HMMA.16816.F32 R168, R140.reuse, R164, R4 ;  /* 0x000000a48ca8723c */ /* 0x042fea0000001804 */
        /* <DEDUP_REMOVED lines=12> */
[C---:B--2---:R-:W-:Y:S04]  /*317e0*/  HMMA.16816.F32 R144, R140.reuse, R44, R28 ;  /* 0x0000002c8c90723c */ /* 0x044fe8000000181c */
        /* <DEDUP_REMOVED lines=14> */
[----:B------:R-:W-:Y:S05]  /*318d0*/  FADD.FTZ R0, R38, R3 ;  /* 0x0000000326007221 */ /* 0x000fea0000010000 */
[----:B------:R4:W-:Y:S01]  /*318e0*/  STL [R1+0x14], R0 ;  /* 0x0000140001007387 */ /* 0x0009e20000100800 */
[----:B------:R-:W-:Y:S05]  /*318f0*/  @P0 BRA `(.L_x_4556) ;  /* 0xffffff7800c00947 */ /* 0x000fea000383ffff */
.L_x_4547:
        /* <DEDUP_REMOVED lines=26> */
.L_x_4564:
        /* <DEDUP_REMOVED lines=167> */
.L_x_4559:
[----:B------:R-:W-:Y:S05]  /*32510*/  BSYNC B0 ;  /* 0x0000000000007941 */ /* 0x000fea0003800000 */
.L_x_4558:
        /* <DEDUP_REMOVED lines=55> */
[----:B-1----:R-:W-:Y:S05]  /*32890*/  @P0 RET.REL.NODEC R4 `(_ZN5flash24flash_fwd_splitkv_kernelI23Flash_fwd_kernel_traitsILi64ELi64ELi256ELi4ELb0ELb0EN7cutlass6half_tE19Flash_kernel_traitsILi64ELi64ELi256ELi4ES3_EELb1ELb0ELb1ELb0ELb0ELb1ELb1ELb1EEEvNS_16Flash_fwd_paramsE) ;  /* 0xfffffcd404d80950 */ /* 0x002fea0003c3ffff */
[----:B------:R-:W-:Y:S02]  /*328a0*/  R2UR UR4, R46 ;  /* 0x000000002e0472ca */ /* 0x000fe400000e0000 */
[----:B------:R-:W-:-:S13]  /*328b0*/  R2UR UR5, R47 ;  /* 0x000000002f0572ca */ /* 0x000fda00000e0000 */
[----:B------:R1:W-:Y:S02]  /*328c0*/  ST.E.128 desc[UR4][R2.64+0x3800], R12 ;  /* 0x0038000c02007985 */ /* 0x0003e4000c101d04 */
[----:B-1----:R-:W-:Y:S02]  /*328d0*/  IMAD.MOV.U32 R2, RZ, RZ, R11 ;  /* 0x000000ffff027224 */ /* 0x002fe400078e000b */
[----:B------:R-:W-:-:S04]  /*328e0*/  IMAD.MOV.U32 R3, RZ, RZ, 0x0 ;  /* 0x00000000ff037424 */ /* 0x000fc800078e00ff */
[----:B------:R-:W-:Y:S05]  /*328f0*/  RET.REL.NODEC R2 `(_ZN5flash24flash_fwd_splitkv_kernelI23Flash_fwd_kernel_traitsILi64ELi64ELi256ELi4ELb0ELb0EN7cutlass6half_tE19Flash_kernel_traitsILi64ELi64ELi256ELi4ES3_EELb1ELb0ELb1ELb0ELb0ELb1ELb1ELb1EEEvNS_16Flash_fwd_paramsE) ;  /* 0xfffffcd402c07950 */ /* 0x000fea0003c3ffff */
.L_x_4557:
[----:B------:R-:W-:Y:S01]  /*32900*/  IMAD.MOV.U32 R0, RZ, RZ, 0x2 ;  /* 0x00000002ff007424 */ /* 0x000fe200078e00ff */
[----:B-----5:R-:W-:Y:S01]  /*32910*/  MOV R2, R7 ;  /* 0x0000000700027202 */ /* 0x020fe20000000f00 */
[----:B------:R-:W-:Y:S01]  /*32920*/  IMAD.MOV.U32 R4, RZ, RZ, -0x1 ;  /* 0xffffffffff047424 */ /* 0x000fe200078e00ff */
[----:B------:R-:W-:-:S07]  /*32930*/  MOV R3, 0x1f ;  /* 0x0000001f00037802 */ /* 0x000fce0000000f00 */
[----:B-1----:R-:W-:Y:S05]  /*32940*/  WARPSYNC.COLLECTIVE R4, `(.L_x_4560) ;  /* 0x0000000004087348 */ /* 0x002fea0003c00000 */
[----:B------:R2:W3:Y:S02]  /*32950*/  SHFL.BFLY P0, R0, R2, R0, R3 ;  /* 0x0c00000002007389 */ /* 0x0004e40000000003 */
[----:B-123--:R-:W-:Y:S01]  /*32960*/  ENDCOLLECTIVE ;  /* 0x000000000000791b */ /* 0x00efe20003800000 */
.L_x_4560:
[----:B------:R-:W-:Y:S02]  /*32970*/  MOV R5, R0 ;  /* 0x0000000000057202 */ /* 0x000fe40000000f00 */
[----:B------:R-:W-:-:S03]  /*32980*/  MOV R0, 0x1 ;  /* 0x0000000100007802 */ /* 0x000fc60000000f00 */
[----:B------:R-:W-:-:S04]  /*32990*/  FADD.FTZ R5, R5, R7 ;  /* 0x0000000705057221 */ /* 0x000fc80000010000 */
[----:B------:R-:W-:-:S07]  /*329a0*/  IMAD.MOV.U32 R2, RZ, RZ, R5 ;  /* 0x000000ffff027224 */ /* 0x000fce00078e0005 */
[----:B------:R-:W-:Y:S05]  /*329b0*/  WARPSYNC.COLLECTIVE R4, `(.L_x_4561) ;  /* 0x0000000004087348 */ /* 0x000fea0003c00000 */
[----:B------:R1:W2:Y:S02]  /*329c0*/  SHFL.BFLY P0, R0, R2, R0, R3 ;  /* 0x0c00000002007389 */ /* 0x0002a40000000003 */
[----:B-12---:R-:W-:Y:S01]  /*329d0*/  ENDCOLLECTIVE ;  /* 0x000000000000791b */ /* 0x006fe20003800000 */
.L_x_4561:
[----:B------:R-:W-:Y:S01]  /*329e0*/  IMAD.MOV.U32 R11, RZ, RZ, R0 ;  /* 0x000000ffff0b7224 */ /* 0x000fe200078e0000 */
[----:B------:R-:W-:Y:S02]  /*329f0*/  MOV R0, 0x2 ;  /* 0x0000000200007802 */ /* 0x000fe40000000f00 */
[----:B------:R-:W-:Y:S01]  /*32a00*/  MOV R2, R6 ;  /* 0x0000000600027202 */ /* 0x000fe20000000f00 */
[----:B------:R-:W-:-:S07]  /*32a10*/  FADD.FTZ R11, R5, R11 ;  /* 0x0000000b050b7221 */ /* 0x000fce0000010000 */
[----:B------:R-:W-:Y:S05]  /*32a20*/  WARPSYNC.COLLECTIVE R4, `(.L_x_4562) ;  /* 0x0000000004087348 */ /* 0x000fea0003c00000 */
[----:B------:R1:W2:Y:S02]  /*32a30*/  SHFL.BFLY P0, R0, R2, R0, R3 ;  /* 0x0c00000002007389 */ /* 0x0002a40000000003 */
[----:B-12---:R-:W-:Y:S01]  /*32a40*/  ENDCOLLECTIVE ;  /* 0x000000000000791b */ /* 0x006fe20003800000 */
.L_x_4562:
[----:B------:R-:W-:Y:S01]  /*32a50*/  IMAD.MOV.U32 R2, RZ, RZ, R0 ;  /* 0x000000ffff027224 */ /* 0x000fe200078e0000 */
[----:B------:R-:W-:-:S03]  /*32a60*/  MOV R0, 0x1 ;  /* 0x0000000100007802 */ /* 0x000fc60000000f00 */
[----:B------:R-:W-:-:S07]  /*32a70*/  FADD.FTZ R2, R2, R6 ;  /* 0x0000000602027221 */ /* 0x000fce0000010000 */
[----:B------:R-:W-:Y:S05]  /*32a80*/  WARPSYNC.COLLECTIVE R4, `(.L_x_4563) ;  /* 0x0000000004087348 */ /* 0x000fea0003c00000 */
[----:B------:R1:W2:Y:S02]  /*32a90*/  SHFL.BFLY P0, R0, R2, R0, R3 ;  /* 0x0c00000002007389 */ /* 0x0002a40000000003 */
[----:B-12---:R-:W-:Y:S01]  /*32aa0*/  ENDCOLLECTIVE ;  /* 0x000000000000791b */ /* 0x006fe20003800000 */
.L_x_4563:
[----:B------:R-:W-:Y:S01]  /*32ab0*/  MOV R14, R0 ;  /* 0x00000000000e7202 */ /* 0x000fe20000000f00 */
[----:B------:R-:W-:Y:S06]  /*32ac0*/  BRA `(.L_x_4564) ;  /* 0xffffffec00f47947 */ /* 0x000fec000383ffff */
.L_x_4565:
        /* <DEDUP_REMOVED lines=11> */
.L_x_7853:


//--------------------- .text._ZN5flash32flash_fwd_splitkv_combine_kernelI23Flash_fwd_kernel_traitsILi64ELi64ELi128ELi4ELb0ELb0EN7cutlass6half_tE19Flash_kernel_traitsILi64ELi64ELi128ELi4ES3_EELi8ELi7ELb0EEEvNS_16Flash_fwd_paramsE --------------------------
	.section	.text._ZN5flash32flash_fwd_splitkv_combine_kernelI23Flash_fwd_kernel_traitsILi64ELi64ELi128ELi4ELb0ELb0EN7cutlass6half_tE19Flash_kernel_traitsILi64ELi64ELi128ELi4ES3_EELi8ELi7ELb0EEEvNS_16Flash_fwd_paramsE,"ax",@progbits
	.align	128
        .global         _ZN5flash32flash_fwd_splitkv_combine_kernelI23Flash_fwd_kernel_traitsILi64ELi64ELi128ELi4ELb0ELb0EN7cutlass6half_tE19Flash_kernel_traitsILi64ELi64ELi128ELi4ES3_EELi8ELi7ELb0EEEvNS_16Flash_fwd_paramsE
        .type           _ZN5flash32flash_fwd_splitkv_combine_kernelI23Flash_fwd_kernel_traitsILi64ELi64ELi128ELi4ELb0ELb0EN7cutlass6half_tE19Flash_kernel_traitsILi64ELi64ELi128ELi4ES3_EELi8ELi7ELb0EEEvNS_16Flash_fwd_paramsE,@function
        .size           _ZN5flash32flash_fwd_splitkv_combine_kernelI23Flash_fwd_kernel_traitsILi64ELi64ELi128ELi4ELb0ELb0EN7cutlass6half_tE19Flash_kernel_traitsILi64ELi64ELi128ELi4ES3_EELi8ELi7ELb0EEEvNS_16Flash_fwd_paramsE,(.L_x_7854 - _ZN5flash32flash_fwd_splitkv_combine_kernelI23Flash_fwd_kernel_traitsILi64ELi64ELi128ELi4ELb0ELb0EN7cutlass6half_tE19Flash_kernel_traitsILi64ELi64ELi128ELi4ES3_EELi8ELi7ELb0EEEvNS_16Flash_fwd_paramsE)
        .other          _ZN5flash32flash_fwd_splitkv_combine_kernelI23Flash_fwd_kernel_traitsILi64ELi64ELi128ELi4ELb0ELb0EN7cutlass6half_tE19Flash_kernel_traitsILi64ELi64ELi128ELi4ES3_EELi8ELi7ELb0EEEvNS_16Flash_fwd_paramsE,@"STO_CUDA_ENTRY STV_DEFAULT"
_ZN5flash32flash_fwd_splitkv_combine_kernelI23Flash_fwd_kernel_traitsILi64ELi64ELi128ELi4ELb0ELb0EN7cutlass6half_tE19Flash_kernel_traitsILi64ELi64ELi128ELi4ES3_EELi8ELi7ELb0EEEvNS_16Flash_fwd_paramsE:
.text._ZN5flash32flash_fwd_splitkv_combine_kernelI23Flash_fwd_kernel_traitsILi64ELi64ELi128ELi4ELb0ELb0EN7cutlass6half_tE19Flash_kernel_traitsILi64ELi64ELi128ELi4ES3_EELi8ELi7ELb0EEEvNS_16Flash_fwd_paramsE:
        /* <DEDUP_REMOVED lines=23> */
[----:B------:R-:W-:Y:S05]  /*0170*/  CALL.REL.NOINC `($__internal_14_$__cuda_sm20_div_s64) ;  /* 0x0000004c00f47944 */ /* 0x000fea0003c00000 */
[----:B------:R-:W-:Y:S02]  /*0180*/  MOV R8, R0 ;  /* 0x0000000000087202 */ /* 0x000fe40000000f00 */
[----:B------:R-:W-:Y:S01]  /*0190*/  MOV R9, R25 ;  /* 0x0000001900097202 */ /* 0x000fe20000000f00 */
[----:B------:R-:W-:Y:S06]  /*01a0*/  BRA `(.L_x_4567) ;  /* 0x00000000004c7947 */ /* 0x000fec0003800000 */
.L_x_4566:
        /* <DEDUP_REMOVED lines=19> */
.L_x_4567:
        /* <DEDUP_REMOVED lines=17> */
[----:B------:R-:W-:Y:S05]  /*03f0*/  BRA `(.L_x_4570) ;  /* 0x0000000000507947 */ /* 0x000fea0003800000 */
.L_x_4569:
        /* <DEDUP_REMOVED lines=20> */
.L_x_4570:
[----:B------:R-:W-:Y:S05]  /*0540*/  BSYNC B0 ;  /* 0x0000000000007941 */ /* 0x000fea0003800000 */
.L_x_4568:
        /* <DEDUP_REMOVED lines=57> */
.L_x_4572:
        /* <DEDUP_REMOVED lines=19> */
.L_x_4573:
[----:B------:R-:W-:Y:S05]  /*0a10*/  BSYNC B0 ;  /* 0x0000000000007941 */ /* 0x000fea0003800000 */
.L_x_4571:
        /* <DEDUP_REMOVED lines=105> */
.L_x_4575:
        /* <DEDUP_REMOVED lines=20> */
.L_x_4576:
[----:B------:R-:W-:Y:S05]  /*11f0*/  BSYNC B0 ;  /* 0x0000000000007941 */ /* 0x000fea0003800000 */
.L_x_4574:
        /* <DEDUP_REMOVED lines=181> */
.L_x_4578:
        /* <DEDUP_REMOVED lines=19> */
.L_x_4579:
[----:B------:R-:W-:Y:S05]  /*1e80*/  BSYNC B0 ;  /* 0x0000000000007941 */ /* 0x000fea0003800000 */
.L_x_4577:
        /* <DEDUP_REMOVED lines=206> */
.L_x_4584:
        /* <DEDUP_REMOVED lines=22> */
.L_x_4585:
[----:B------:R-:W-:Y:S05]  /*2cd0*/  BSYNC B0 ;  /* 0x0000000000007941 */ /* 0x000fea0003800000 */
.L_x_4583:
        /* <DEDUP_REMOVED lines=8> */
[----:B------:R-:W-:Y:S05]  /*2d60*/  CALL.REL.NOINC `($__internal_14_$__cuda_sm20_div_s64) ;  /* 0x0000002000f87944 */ /* 0x000fea0003c00000 */
        /* <DEDUP_REMOVED lines=11> */
.L_x_4587:
        /* <DEDUP_REMOVED lines=22> */
.L_x_4588:
[----:B------:R-:W-:Y:S05]  /*2f80*/  BSYNC B0 ;  /* 0x0000000000007941 */ /* 0x000fea0003800000 */
.L_x_4586:
        /* <DEDUP_REMOVED lines=11> */
[----:B------:R-:W-:Y:S05]  /*3040*/  CALL.REL.NOINC `($__internal_14_$__cuda_sm20_div_s64) ;  /* 0x0000002000407944 */ /* 0x000fea0003c00000 */
        /* <DEDUP_REMOVED lines=12> */
.L_x_4590:
        /* <DEDUP_REMOVED lines=22> */
.L_x_4591:
[----:B------:R-:W-:Y:S05]  /*3270*/  BSYNC B0 ;  /* 0x0000000000007941 */ /* 0x000fea0003800000 */
.L_x_4589:
        /* <DEDUP_REMOVED lines=52> */
.L_x_4593:
        /* <DEDUP_REMOVED lines=23> */
.L_x_4594:
[----:B------:R-:W-:Y:S05]  /*3730*/  BSYNC B0 ;  /* 0x0000000000007941 */ /* 0x000fea0003800000 */
.L_x_4592:
        /* <DEDUP_REMOVED lines=20> */
.L_x_4596:
        /* <DEDUP_REMOVED lines=22> */
.L_x_4597:
[----:B------:R-:W-:Y:S05]  /*39e0*/  BSYNC B0 ;  /* 0x0000000000007941 */ /* 0x000fea0003800000 */
.L_x_4595:
        /* <DEDUP_REMOVED lines=22> */
.L_x_4599:
        /* <DEDUP_REMOVED lines=23> */
.L_x_4600:
[----:B------:R-:W-:Y:S05]  /*3cc0*/  BSYNC B0 ;  /* 0x0000000000007941 */ /* 0x000fea0003800000 */
.L_x_4598:
        /* <DEDUP_REMOVED lines=39> */
.L_x_4602:
        /* <DEDUP_REMOVED lines=23> */
.L_x_4603:
[----:B------:R-:W-:Y:S05]  /*40b0*/  BSYNC B0 ;  /* 0x0000000000007941 */ /* 0x000fea0003800000 */
.L_x_4601:
        /* <DEDUP_REMOVED lines=31> */
.L_x_4605:
        /* <DEDUP_REMOVED lines=23> */
.L_x_4606:
[----:B------:R-:W-:Y:S05]  /*4420*/  BSYNC B0 ;  /* 0x0000000000007941 */ /* 0x000fea0003800000 */
.L_x_4604:
        /* <DEDUP_REMOVED lines=21> */
.L_x_4582:
[----:B------:R-:W-:Y:S02]  /*4580*/  ULDC.64 UR4, c[0x0][0x2b0] ;  /* 0x0000ac0000047ab9 */ /* 0x000fe40000000a00 */
[----:B------:R-:W-:-:S04]  /*4590*/  LEA R2, P0, R44, UR4, 0x2 ;  /* 0x000000042c027c11 */ /* 0x000fc8000f8010ff */
[----:B------:R-:W-:-:S05]  /*45a0*/  LEA.HI.X R3, R44, UR5, R45, 0x2, P0 ;  /* 0x000000052c037c11 */ /* 0x000fca00080f142d */
[----:B------:R0:W-:Y:S04]  /*45b0*/  STG.E desc[UR8][R2.64], R29 ;  /* 0x0000001d02007986 */ /* 0x0001e8000c101908 */
.L_x_4581:
[----:B------:R-:W-:Y:S05]  /*45c0*/  BSYNC B1 ;  /* 0x0000000000017941 */ /* 0x000fea0003800000 */
.L_x_4580:
        /* <DEDUP_REMOVED lines=78> */
.L_x_4610:
        /* <DEDUP_REMOVED lines=12> */
.L_x_4609:
[----:B------:R-:W-:Y:S05]  /*4b70*/  BSYNC B0 ;  /* 0x0000000000007941 */ /* 0x000fea0003800000 */
.L_x_4608:
        /* <DEDUP_REMOVED lines=8> */
.L_x_4607:
        /* <DEDUP_REMOVED lines=85> */
        .weak           $__internal_14_$__cuda_sm20_div_s64
        .type           $__internal_14_$__cuda_sm20_div_s64,@function
        .size           $__internal_14_$__cuda_sm20_div_s64,(.L_x_7854 - $__internal_14_$__cuda_sm20_div_s64)
$__internal_14_$__cuda_sm20_div_s64:
        /* <DEDUP_REMOVED lines=83> */
[----:B------:R-:W-:Y:S06]  /*5680*/  RET.REL.NODEC R22 `(_ZN5flash32flash_fwd_splitkv_combine_kernelI23Flash_fwd_kernel_traitsILi64ELi64ELi128ELi4ELb0ELb0EN7cutlass6half_tE19Flash_kernel_traitsILi64ELi64ELi128ELi4ES3_EELi8ELi7ELb0EEEvNS_16Flash_fwd_paramsE) ;  /* 0xffffffa8165c7950 */ /* 0x000fec0003c3ffff */
.L_x_4611:
        /* <DEDUP_REMOVED lines=15> */
.L_x_7854:


//--------------------- .text._ZN5flash32flash_fwd_splitkv_combine_kernelI23Flash_fwd_kernel_traitsILi64ELi64ELi128ELi4ELb0ELb0EN7cutlass6half_tE19Flash_kernel_traitsILi64ELi64ELi128ELi4ES3_EELi8ELi6ELb0EEEvNS_16Flash_fwd_paramsE --------------------------
	.section	.text._ZN5flash32flash_fwd_splitkv_combine_kernelI23Flash_fwd_kernel_traitsILi64ELi64ELi128ELi4ELb0ELb0EN7cutlass6half_tE19Flash_kernel_traitsILi64ELi64ELi128ELi4ES3_EELi8ELi6ELb0EEEvNS_16Flash_fwd_paramsE,"ax",@progbits
	.align	128
        .global         _ZN5flash32flash_fwd_splitkv_combine_kernelI23Flash_fwd_kernel_traitsILi64ELi64ELi128ELi4ELb0ELb0EN7cutlass6half_tE19Flash_kernel_traitsILi64ELi64ELi128ELi4ES3_EELi8ELi6ELb0EEEvNS_16Flash_fwd_paramsE
        .type           _ZN5flash32flash_fwd_splitkv_combine_kernelI23Flash_fwd_kernel_traitsILi64ELi64ELi128ELi4ELb0ELb0EN7cutlass6half_tE19Flash_kernel_traitsILi64ELi64ELi128ELi4ES3_EELi8ELi6ELb0EEEvNS_16Flash_fwd_paramsE,@function
        .size           _ZN5flash32flash_fwd_splitkv_combine_kernelI23Flash_fwd_kernel_traitsILi64ELi64ELi128ELi4ELb0ELb0EN7cutlass6half_tE19Flash_kernel_traitsILi64ELi64ELi128ELi4ES3_EELi8ELi6ELb0EEEvNS_16Flash_fwd_paramsE,(.L_x_7855 - _ZN5flash32flash_fwd_splitkv_combine_kernelI23Flash_fwd_kernel_traitsILi64ELi64ELi128ELi4ELb0ELb0EN7cutlass6half_tE19Flash_kernel_traitsILi64ELi64ELi128ELi4ES3_EELi8ELi6ELb0EEEvNS_16Flash_fwd_paramsE)
        .other          _ZN5flash32flash_fwd_splitkv_combine_kernelI23Flash_fwd_kernel_traitsILi64ELi64ELi128ELi4ELb0ELb0EN7cutlass6half_tE19Flash_kernel_traitsILi64ELi64ELi128ELi4ES3_EELi8ELi6ELb0EEEvNS_16Flash_fwd_paramsE,@"STO_CUDA_ENTRY STV_DEFAULT"
_ZN5flash32flash_fwd_splitkv_combine_kernelI23Flash_fwd_kernel_traitsILi64ELi64ELi128ELi4ELb0ELb0EN7cutlass6half_tE19Flash_kernel_traitsILi64ELi64ELi128ELi4ES3_EELi8ELi6ELb0EEEvNS_16Flash_fwd_paramsE:
.text._ZN5flash32flash_fwd_splitkv_combine_kernelI23Flash_fwd_kernel_traitsILi64ELi64ELi128ELi4ELb0ELb0EN7cutlass6half_tE19Flash_kernel_traitsILi64ELi64ELi128ELi4ES3_EELi8ELi6ELb0EEEvNS_16Flash_fwd_paramsE:
        /* <DEDUP_REMOVED lines=23> */
[----:B------:R-:W-:Y:S05]  /*0170*/  CALL.REL.NOINC `($__internal_15_$__cuda_sm20_div_s64) ;  /* 0x0000004400d47944 */ /* 0x000fea0003c00000 */
[----:B------:R-:W-:Y:S05]  /*0180*/  BRA `(.L_x_4613) ;  /* 0x00000000004c7947 */ /* 0x000fea0003800000 */
.L_x_4612:
        /* <DEDUP_REMOVED lines=19> */
.L_x_4613:
        /* <DEDUP_REMOVED lines=12> */
[----:B------:R-:W-:Y:S05]  /*0380*/  CALL.REL.NOINC `($__internal_15_$__cuda_sm20_div_s64) ;  /* 0x0000004400507944 */ /* 0x000fea0003c00000 */
[----:B------:R-:W-:Y:S02]  /*0390*/  MOV R6, R20 ;  /* 0x0000001400067202 */ /* 0x000fe40000000f00 */
[----:B------:R-:W-:Y:S01]  /*03a0*/  MOV R7, R21 ;  /* 0x0000001500077202 */ /* 0x000fe20000000f00 */
[----:B------:R-:W-:Y:S05]  /*03b0*/  BRA `(.L_x_4616) ;  /* 0x00000000004c7947 */ /* 0x000fea0003800000 */
.L_x_4615:
        /* <DEDUP_REMOVED lines=19> */
.L_x_4616:
[----:B------:R-:W-:Y:S05]  /*04f0*/  BSYNC B0 ;  /* 0x0000000000007941 */ /* 0x000fea0003800000 */
.L_x_4614:
        /* <DEDUP_REMOVED lines=53> */
[----:B------:R-:W-:Y:S02]  /*0850*/  MOV R32, R20 ;  /* 0x0000001400207202 */ /* 0x000fe40000000f00 */
[----:B------:R-:W-:Y:S01]  /*0860*/  MOV R33, R21 ;  /* 0x0000001500217202 */ /* 0x000fe20000000f00 */
[----:B------:R-:W-:Y:S05]  /*0870*/  BRA `(.L_x_4619) ;  /* 0x00000000004c7947 */ /* 0x000fea0003800000 */
.L_x_4618:
        /* <DEDUP_REMOVED lines=19> */
.L_x_4619:
[----:B------:R-:W-:Y:S05]  /*09b0*/  BSYNC B0 ;  /* 0x0000000000007941 */ /* 0x000fea0003800000 */
.L_x_4617:
        /* <DEDUP_REMOVED lines=105> */
.L_x_4621:
        /* <DEDUP_REMOVED lines=19> */
.L_x_4622:
[----:B------:R-:W-:Y:S05]  /*1180*/  BSYNC B0 ;  /* 0x0000000000007941 */ /* 0x000fea0003800000 */
.L_x_4620:
        /* <DEDUP_REMOVED lines=113> */
[----:B------:R-:W-:Y:S05]  /*18a0*/  CALL.REL.NOINC `($__internal_15_$__cuda_sm20_div_s64) ;  /* 0x0000003000087944 */ /* 0x000fea0003c00000 */
[----:B------:R-:W-:Y:S02]  /*18b0*/  MOV R40, R20 ;  /* 0x0000001400287202 */ /* 0x000fe40000000f00 */
[----:B------:R-:W-:Y:S01]  /*18c0*/  MOV R41, R21 ;  /* 0x0000001500297202 */ /* 0x000fe20000000f00 */
[----:B------:R-:W-:Y:S05]  /*18d0*/  BRA `(.L_x_4625) ;  /* 0x00000000004c7947 */ /* 0x000fea0003800000 */
.L_x_4624:
        /* <DEDUP_REMOVED lines=19> */
.L_x_4625:
[----:B------:R-:W-:Y:S05]  /*1a10*/  BSYNC B0 ;  /* 0x0000000000007941 */ /* 0x000fea0003800000 */
.L_x_4623:
        /* <DEDUP_REMOVED lines=167> */
[----:B------:R-:W-:Y:S05]  /*2490*/  CALL.REL.NOINC `($__internal_15_$__cuda_sm20_div_s64) ;  /* 0x00000024000c7944 */ /* 0x000fea0003c00000 */
        /* <DEDUP_REMOVED lines=9> */
.L_x_4630:
        /* <DEDUP_REMOVED lines=22> */
.L_x_4631:
[----:B------:R-:W-:Y:S05]  /*2690*/  BSYNC B0 ;  /* 0x0000000000007941 */ /* 0x000fea0003800000 */
.L_x_4629:
        /* <DEDUP_REMOVED lines=19> */
.L_x_4633:
        /* <DEDUP_REMOVED lines=22> */
.L_x_4634:
[----:B------:R-:W-:Y:S05]  /*2930*/  BSYNC B0 ;  /* 0x0000000000007941 */ /* 0x000fea0003800000 */
.L_x_4632:
        /* <DEDUP_REMOVED lines=11> */
[----:B------:R-:W-:Y:S05]  /*29f0*/  CALL.REL.NOINC `($__internal_15_$__cuda_sm20_div_s64) ;  /* 0x0000001c00b47944 */ /* 0x000fea0003c00000 */
[----:B------:R-:W-:-:S04]  /*2a00*/  IADD3 R19, P0, RZ, -R20, RZ ;  /* 0x80000014ff137210 */ /* 0x000fc80007f1e0ff */
[----:B------:R-:W-:Y:S01]  /*2a10*/  IADD3.X R18, RZ, ~R21, RZ, P0, !PT ;  /* 0x80000015ff127210 */ /* 0x000fe200007fe4ff */
[----:B------:R-:W-:-:S04]  /*2a20*/  IMAD.WIDE.U32 R42, R5, R19, R42 ;  /* 0x00000013052a7225 */ /* 0x000fc800078e002a */
[----:B------:R-:W-:-:S04]  /*2a30*/  IMAD R18, R18, R5, RZ ;  /* 0x0000000512127224 */ /* 0x000fc800078e02ff */
[----:B------:R-:W-:-:S05]  /*2a40*/  IMAD R4, R4, R19, R18 ;  /* 0x0000001304047224 */ /* 0x000fca00078e0212 */
[----:B------:R-:W-:Y:S01]  /*2a50*/  IADD3 R4, R43, R4, RZ ;  /* 0x000000042b047210 */ /* 0x000fe20007ffe0ff */
[----:B------:R-:W-:Y:S05]  /*2a60*/  BRA `(.L_x_4637) ;  /* 0x0000000000587947 */ /* 0x000fea0003800000 */
.L_x_4636:
        /* <DEDUP_REMOVED lines=22> */
.L_x_4637:
[----:B------:R-:W-:Y:S05]  /*2bd0*/  BSYNC B0 ;  /* 0x0000000000007941 */ /* 0x000fea0003800000 */
.L_x_4635:
        /* <DEDUP_REMOVED lines=38> */
[----:B------:R-:W-:Y:S05]  /*2e40*/  CALL.REL.NOINC `($__internal_15_$__cuda_sm20_div_s64) ;  /* 0x0000001800a07944 */ /* 0x000fea0003c00000 */
        /* <DEDUP_REMOVED lines=12> */
.L_x_4639:
        /* <DEDUP_REMOVED lines=23> */
.L_x_4640:
[----:B------:R-:W-:Y:S05]  /*3080*/  BSYNC B0 ;  /* 0x0000000000007941 */ /* 0x000fea0003800000 */
.L_x_4638:
        /* <DEDUP_REMOVED lines=18> */
.L_x_4642:
        /* <DEDUP_REMOVED lines=22> */
.L_x_4643:
[----:B------:R-:W-:Y:S05]  /*3310*/  BSYNC B0 ;  /* 0x0000000000007941 */ /* 0x000fea0003800000 */
.L_x_4641:
        /* <DEDUP_REMOVED lines=22> */
.L_x_4645:
        /* <DEDUP_REMOVED lines=23> */
.L_x_4646:
[----:B------:R-:W-:Y:S05]  /*35f0*/  BSYNC B0 ;  /* 0x0000000000007941 */ /* 0x000fea0003800000 */
.L_x_4644:
        /* <DEDUP_REMOVED lines=39> */
.L_x_4648:
        /* <DEDUP_REMOVED lines=23> */
.L_x_4649:
[----:B------:R-:W-:Y:S05]  /*39e0*/  BSYNC B0 ;  /* 0x0000000000007941 */ /* 0x000fea0003800000 */
.L_x_4647:
        /* <DEDUP_REMOVED lines=29> */
.L_x_4651:
        /* <DEDUP_REMOVED lines=23> */
.L_x_4652:
[----:B------:R-:W-:Y:S05]  /*3d30*/  BSYNC B0 ;  /* 0x0000000000007941 */ /* 0x000fea0003800000 */
.L_x_4650:
        /* <DEDUP_REMOVED lines=21> */
.L_x_4628:
[----:B------:R-:W-:Y:S02]  /*3e90*/  ULDC.64 UR4, c[0x0][0x2b0] ;  /* 0x0000ac0000047ab9 */ /* 0x000fe40000000a00 */
[----:B------:R-:W-:-:S04]  /*3ea0*/  LEA R2, P0, R38, UR4, 0x2 ;  /* 0x0000000426027c11 */ /* 0x000fc8000f8010ff */
[----:B------:R-:W-:-:S05]  /*3eb0*/  LEA.HI.X R3, R38, UR5, R39, 0x2, P0 ;  /* 0x0000000526037c11 */ /* 0x000fca00080f1427 */
[----:B------:R0:W-:Y:S04]  /*3ec0*/  STG.E desc[UR8][R2.64], R29 ;  /* 0x0000001d02007986 */ /* 0x0001e8000c101908 */
.L_x_4627:
[----:B------:R-:W-:Y:S05]  /*3ed0*/  BSYNC B1 ;  /* 0x0000000000017941 */ /* 0x000fea0003800000 */
.L_x_4626:
        /* <DEDUP_REMOVED lines=54> */
.L_x_4656:
        /* <DEDUP_REMOVED lines=10> */
.L_x_4655:
[----:B------:R-:W-:Y:S05]  /*42e0*/  BSYNC B0 ;  /* 0x0000000000007941 */ /* 0x000fea0003800000 */
.L_x_4654:
        /* <DEDUP_REMOVED lines=8> */
.L_x_4653:
        /* <DEDUP_REMOVED lines=86> */
        .weak           $__internal_15_$__cuda_sm20_div_s64
        .type           $__internal_15_$__cuda_sm20_div_s64,@function
        .size           $__internal_15_$__cuda_sm20_div_s64,(.L_x_7855 - $__internal_15_$__cuda_sm20_div_s64)
$__internal_15_$__cuda_sm20_div_s64:
        /* <DEDUP_REMOVED lines=83> */
[----:B------:R-:W-:Y:S05]  /*4e00*/  RET.REL.NODEC R22 `(_ZN5flash32flash_fwd_splitkv_combine_kernelI23Flash_fwd_kernel_traitsILi64ELi64ELi128ELi4ELb0ELb0EN7cutlass6half_tE19Flash_kernel_traitsILi64ELi64ELi128ELi4ES3_EELi8ELi6ELb0EEEvNS_16Flash_fwd_paramsE) ;  /* 0xffffffb0167c7950 */ /* 0x000fea0003c3ffff */
.L_x_4657:
        /* <DEDUP_REMOVED lines=15> */
.L_x_7855:


//--------------------- .text._ZN5flash32flash_fwd_splitkv_combine_kernelI23Flash_fwd_kernel_traitsILi64ELi64ELi128ELi4ELb0ELb0EN7cutlass6half_tE19Flash_kernel_traitsILi64ELi64ELi128ELi4ES3_EELi8ELi5ELb0EEEvNS_16Flash_fwd_paramsE --------------------------
	.section	.text._ZN5flash32flash_fwd_splitkv_combine_kernelI23Flash_fwd_kernel_traitsILi64ELi64ELi128ELi4ELb0ELb0EN7cutlass6half_tE19Flash_kernel_traitsILi64ELi64ELi128ELi4ES3_EELi8ELi5ELb0EEEvNS_16Flash_fwd_paramsE,"ax",@progbits
	.align	128
        .global         _ZN5flash32flash_fwd_splitkv_combine_kernelI23Flash_fwd_kernel_traitsILi64ELi64ELi128ELi4ELb0ELb0EN7cutlass6half_tE19Flash_kernel_traitsILi64ELi64ELi128ELi4ES3_EELi8ELi5ELb0EEEvNS_16Flash_fwd_paramsE
        .type           _ZN5flash32flash_fwd_splitkv_combine_kernelI23Flash_fwd_kernel_traitsILi64ELi64ELi128ELi4ELb0ELb0EN7cutlass6half_tE19Flash_kernel_traitsILi64ELi64ELi128ELi4ES3_EELi8ELi5ELb0EEEvNS_16Flash_fwd_paramsE,@function
        .size           _ZN5flash32flash_fwd_splitkv_combine_kernelI23Flash_fwd_kernel_traitsILi64ELi64ELi128ELi4ELb0ELb0EN7cutlass6half_tE19Flash_kernel_traitsILi64ELi64ELi128ELi4ES3_EELi8ELi5ELb0EEEvNS_16Flash_fwd_paramsE,(.L_x_7856 - _ZN5flash32flash_fwd_splitkv_combine_kernelI23Flash_fwd_kernel_traitsILi64ELi64ELi128ELi4ELb0ELb0EN7cutlass6half_tE19Flash_kernel_traitsILi64ELi64ELi128ELi4ES3_EELi8ELi5ELb0EEEvNS_16Flash_fwd_paramsE)
        .other          _ZN5flash32flash_fwd_splitkv_combine_kernelI23Flash_fwd_kernel_traitsILi64ELi64ELi128ELi4ELb0ELb0EN7cutlass6half_tE19Flash_kernel_traitsILi64ELi64ELi128ELi4ES3_EELi8ELi5ELb0EEEvNS_16Flash_fwd_paramsE,@"STO_CUDA_ENTRY STV_DEFAULT"
_ZN5flash32flash_fwd_splitkv_combine_kernelI23Flash_fwd_kernel_traitsILi64ELi64ELi128ELi4ELb0ELb0EN7cutlass6half_tE19Flash_kernel_traitsILi64ELi64ELi128ELi4ES3_EELi8ELi5ELb0EEEvNS_16Flash_fwd_paramsE:
.text._ZN5flash32flash_fwd_splitkv_combine_kernelI23Flash_fwd_kernel_traitsILi64ELi64ELi128ELi4ELb0ELb0EN7cutlass6half_tE19Flash_kernel_traitsILi64ELi64ELi128ELi4ES3_EELi8ELi5ELb0EEEvNS_16Flash_fwd_paramsE:
        /* <DEDUP_REMOVED lines=23> */
[----:B------:R-:W-:Y:S05]  /*0170*/  CALL.REL.NOINC `($__internal_16_$__cuda_sm20_div_s64) ;  /* 0x0000004000e87944 */ /* 0x000fea0003c00000 */
[----:B------:R-:W-:Y:S05]  /*0180*/  BRA `(.L_x_4659) ;  /* 0x00000000004c7947 */ /* 0x000fea0003800000 */
.L_x_4658:
        /* <DEDUP_REMOVED lines=19> */
.L_x_4659:
        /* <DEDUP_REMOVED lines=12> */
[----:B------:R-:W-:Y:S05]  /*0380*/  CALL.REL.NOINC `($__internal_16_$__cuda_sm20_div_s64) ;  /* 0x0000004000647944 */ /* 0x000fea0003c00000 */
[----:B------:R-:W-:Y:S02]  /*0390*/  MOV R8, R22 ;  /* 0x0000001600087202 */ /* 0x000fe40000000f00 */
[----:B------:R-:W-:Y:S01]  /*03a0*/  MOV R9, R23 ;  /* 0x0000001700097202 */ /* 0x000fe20000000f00 */
[----:B------:R-:W-:Y:S05]  /*03b0*/  BRA `(.L_x_4662) ;  /* 0x00000000004c7947 */ /* 0x000fea0003800000 */
.L_x_4661:
        /* <DEDUP_REMOVED lines=19> */
.L_x_4662:
[----:B------:R-:W-:Y:S05]  /*04f0*/  BSYNC B0 ;  /* 0x0000000000007941 */ /* 0x000fea0003800000 */
.L_x_4660:
        /* <DEDUP_REMOVED lines=42> */
.L_x_4664:
        /* <DEDUP_REMOVED lines=19> */
.L_x_4665:
[----:B------:R-:W-:Y:S05]  /*08d0*/  BSYNC B0 ;  /* 0x0000000000007941 */ /* 0x000fea0003800000 */
.L_x_4663:
        /* <DEDUP_REMOVED lines=72> */
[----:B------:R-:W-:Y:S05]  /*0d60*/  CALL.REL.NOINC `($__internal_16_$__cuda_sm20_div_s64) ;  /* 0x0000003400ec7944 */ /* 0x000fea0003c00000 */
[----:B------:R-:W-:Y:S02]  /*0d70*/  MOV R38, R22 ;  /* 0x0000001600267202 */ /* 0x000fe40000000f00 */
[----:B------:R-:W-:Y:S01]  /*0d80*/  MOV R39, R23 ;  /* 0x0000001700277202 */ /* 0x000fe20000000f00 */
[----:B------:R-:W-:Y:S05]  /*0d90*/  BRA `(.L_x_4668) ;  /* 0x00000000004c7947 */ /* 0x000fea0003800000 */
.L_x_4667:
        /* <DEDUP_REMOVED lines=19> */
.L_x_4668:
[----:B------:R-:W-:Y:S05]  /*0ed0*/  BSYNC B0 ;  /* 0x0000000000007941 */ /* 0x000fea0003800000 */
.L_x_4666:
        /* <DEDUP_REMOVED lines=41> */
.L_x_4670:
        /* <DEDUP_REMOVED lines=19> */
.L_x_4671:
[----:B------:R-:W-:Y:S05]  /*12a0*/  BSYNC B0 ;  /* 0x0000000000007941 */ /* 0x000fea0003800000 */
.L_x_4669:
        /* <DEDUP_REMOVED lines=239> */
[----:B------:R-:W-:Y:S05]  /*21a0*/  CALL.REL.NOINC `($__internal_16_$__cuda_sm20_div_s64) ;  /* 0x0000002000dc7944 */ /* 0x000fea0003c00000 */
        /* <DEDUP_REMOVED lines=9> */
.L_x_4676:
        /* <DEDUP_REMOVED lines=22> */
.L_x_4677:
[----:B------:R-:W-:Y:S05]  /*23a0*/  BSYNC B0 ;  /* 0x0000000000007941 */ /* 0x000fea0003800000 */
.L_x_4675:
        /* <DEDUP_REMOVED lines=19> */
.L_x_4679:
        /* <DEDUP_REMOVED lines=22> */
.L_x_4680:
[----:B------:R-:W-:Y:S05]  /*2640*/  BSYNC B0 ;  /* 0x0000000000007941 */ /* 0x000fea0003800000 */
.L_x_4678:
        /* <DEDUP_REMOVED lines=11> */
[----:B------:R-:W-:Y:S05]  /*2700*/  CALL.REL.NOINC `($__internal_16_$__cuda_sm20_div_s64) ;  /* 0x0000001c00847944 */ /* 0x000fea0003c00000 */
[----:B------:R-:W-:-:S04]  /*2710*/  IADD3 R19, P0, RZ, -R22, RZ ;  /* 0x80000016ff137210 */ /* 0x000fc80007f1e0ff */
[----:B------:R-:W-:Y:S01]  /*2720*/  IADD3.X R18, RZ, ~R23, RZ, P0, !PT ;  /* 0x80000017ff127210 */ /* 0x000fe200007fe4ff */
[----:B------:R-:W-:-:S04]  /*2730*/  IMAD.WIDE.U32 R42, R5, R19, R42 ;  /* 0x00000013052a7225 */ /* 0x000fc800078e002a */
[----:B------:R-:W-:-:S04]  /*2740*/  IMAD R18, R18, R5, RZ ;  /* 0x0000000512127224 */ /* 0x000fc800078e02ff */
[----:B------:R-:W-:-:S05]  /*2750*/  IMAD R4, R4, R19, R18 ;  /* 0x0000001304047224 */ /* 0x000fca00078e0212 */
[----:B------:R-:W-:Y:S01]  /*2760*/  IADD3 R4, R43, R4, RZ ;  /* 0x000000042b047210 */ /* 0x000fe20007ffe0ff */
[----:B------:R-:W-:Y:S05]  /*2770*/  BRA `(.L_x_4683) ;  /* 0x0000000000587947 */ /* 0x000fea0003800000 */
.L_x_4682:
        /* <DEDUP_REMOVED lines=22> */
.L_x_4683:
[----:B------:R-:W-:Y:S05]  /*28e0*/  BSYNC B0 ;  /* 0x0000000000007941 */ /* 0x000fea0003800000 */
.L_x_4681:
        /* <DEDUP_REMOVED lines=38> */
[----:B------:R-:W-:Y:S05]  /*2b50*/  CALL.REL.NOINC `($__internal_16_$__cuda_sm20_div_s64) ;  /* 0x0000001800707944 */ /* 0x000fea0003c00000 */
        /* <DEDUP_REMOVED lines=12> */
.L_x_4685:
        /* <DEDUP_REMOVED lines=23> */
.L_x_4686:
[----:B------:R-:W-:Y:S05]  /*2d90*/  BSYNC B0 ;  /* 0x0000000000007941 */ /* 0x000fea0003800000 */
.L_x_4684:
        /* <DEDUP_REMOVED lines=18> */
.L_x_4688:
        /* <DEDUP_REMOVED lines=22> */
.L_x_4689:
[----:B------:R-:W-:Y:S05]  /*3020*/  BSYNC B0 ;  /* 0x0000000000007941 */ /* 0x000fea0003800000 */
.L_x_4687:
        /* <DEDUP_REMOVED lines=22> */
.L_x_4691:
        /* <DEDUP_REMOVED lines=23> */
.L_x_4692:
[----:B------:R-:W-:Y:S05]  /*3300*/  BSYNC B0 ;  /* 0x0000000000007941 */ /* 0x000fea0003800000 */
.L_x_4690:
        /* <DEDUP_REMOVED lines=39> */
.L_x_4694:
        /* <DEDUP_REMOVED lines=23> */
.L_x_4695:
[----:B------:R-:W-:Y:S05]  /*36f0*/  BSYNC B0 ;  /* 0x0000000000007941 */ /* 0x000fea0003800000 */
.L_x_4693:
        /* <DEDUP_REMOVED lines=29> */
.L_x_4697:
        /* <DEDUP_REMOVED lines=23> */
.L_x_4698:
[----:B------:R-:W-:Y:S05]  /*3a40*/  BSYNC B0 ;  /* 0x0000000000007941 */ /* 0x000fea0003800000 */
.L_x_4696:
        /* <DEDUP_REMOVED lines=21> */
.L_x_4674:
[----:B------:R-:W-:Y:S02]  /*3ba0*/  ULDC.64 UR4, c[0x0][0x2b0] ;  /* 0x0000ac0000047ab9 */ /* 0x000fe40000000a00 */
[----:B------:R-:W-:-:S04]  /*3bb0*/  LEA R2, P0, R36, UR4, 0x2 ;  /* 0x0000000424027c11 */ /* 0x000fc8000f8010ff */
[----:B------:R-:W-:-:S05]  /*3bc0*/  LEA.HI.X R3, R36, UR5, R37, 0x2, P0 ;  /* 0x0000000524037c11 */ /* 0x000fca00080f1425 */
[----:B------:R0:W-:Y:S04]  /*3bd0*/  STG.E desc[UR8][R2.64], R30 ;  /* 0x0000001e02007986 */ /* 0x0001e8000c101908 */
.L_x_4673:
[----:B------:R-:W-:Y:S05]  /*3be0*/  BSYNC B1 ;  /* 0x0000000000017941 */ /* 0x000fea0003800000 */
.L_x_4672:
        /* <DEDUP_REMOVED lines=42> */
.L_x_4702:
        /* <DEDUP_REMOVED lines=10> */
.L_x_4701:
[----:B------:R-:W-:Y:S05]  /*3f30*/  BSYNC B0 ;  /* 0x0000000000007941 */ /* 0x000fea0003800000 */
.L_x_4700:
        /* <DEDUP_REMOVED lines=8> */
.L_x_4699:
        /* <DEDUP_REMOVED lines=86> */
        .weak           $__internal_16_$__cuda_sm20_div_s64
        .type           $__internal_16_$__cuda_sm20_div_s64,@function
        .size           $__internal_16_$__cuda_sm20_div_s64,(.L_x_7856 - $__internal_16_$__cuda_sm20_div_s64)
$__internal_16_$__cuda_sm20_div_s64:
        /* <DEDUP_REMOVED lines=83> */
[----:B------:R-:W-:Y:S05]  /*4a50*/  RET.REL.NODEC R20 `(_ZN5flash32flash_fwd_splitkv_combine_kernelI23Flash_fwd_kernel_traitsILi64ELi64ELi128ELi4ELb0ELb0EN7cutlass6half_tE19Flash_kernel_traitsILi64ELi64ELi128ELi4ES3_EELi8ELi5ELb0EEEvNS_16Flash_fwd_paramsE) ;  /* 0xffffffb414687950 */ /* 0x000fea0003c3ffff */
.L_x_4703:
        /* <DEDUP_REMOVED lines=10> */
.L_x_7856:


//--------------------- .text._ZN5flash32flash_fwd_splitkv_combine_kernelI23Flash_fwd_kernel_traitsILi64ELi64ELi128ELi4ELb0ELb0EN7cutlass6half_tE19Flash_kernel_traitsILi64ELi64ELi128ELi4ES3_EELi8ELi4ELb0EEEvNS_16Flash_fwd_paramsE --------------------------
	.section	.text._ZN5flash32flash_fwd_splitkv_combine_kernelI23Flash_fwd_kernel_traitsILi64ELi64ELi128ELi4ELb0ELb0EN7cutlass6half_tE19Flash_kernel_traitsILi64ELi64ELi128ELi4ES3_EELi8ELi4ELb0EEEvNS_16Flash_fwd_paramsE,"ax",@progbits
	.align	128
        .global         _ZN5flash32flash_fwd_splitkv_combine_kernelI23Flash_fwd_kernel_traitsILi64ELi64ELi128ELi4ELb0ELb0EN7cutlass6half_tE19Flash_kernel_traitsILi64ELi64ELi128ELi4ES3_EELi8ELi4ELb0EEEvNS_16Flash_fwd_paramsE
        .type           _ZN5flash32flash_fwd_splitkv_combine_kernelI23Flash_fwd_kernel_traitsILi64ELi64ELi128ELi4ELb0ELb0EN7cutlass6half_tE19Flash_kernel_traitsILi64ELi64ELi128ELi4ES3_EELi8ELi4ELb0EEEvNS_16Flash_fwd_paramsE,@function
        .size           _ZN5flash32flash_fwd_splitkv_combine_kernelI23Flash_fwd_kernel_traitsILi64ELi64ELi128ELi4ELb0ELb0EN7cutlass6half_tE19Flash_kernel_traitsILi64ELi64ELi128ELi4ES3_EELi8ELi4ELb0EEEvNS_16Flash_fwd_paramsE,(.L_x_7857 - _ZN5flash32flash_fwd_splitkv_combine_kernelI23Flash_fwd_kernel_traitsILi64ELi64ELi128ELi4ELb0ELb0EN7cutlass6half_tE19Flash_kernel_traitsILi64ELi64ELi128ELi4ES3_EELi8ELi4ELb0EEEvNS_16Flash_fwd_paramsE)
        .other          _ZN5flash32flash_fwd_splitkv_combine_kernelI23Flash_fwd_kernel_traitsILi64ELi64ELi128ELi4ELb0ELb0EN7cutlass6half_tE19Flash_kernel_traitsILi64ELi64ELi128ELi4ES3_EELi8ELi4ELb0EEEvNS_16Flash_fwd_paramsE,@"STO_CUDA_ENTRY STV_DEFAULT"
_ZN5flash32flash_fwd_splitkv_combine_kernelI23Flash_fwd_kernel_traitsILi64ELi64ELi128ELi4ELb0ELb0EN7cutlass6half_tE19Flash_kernel_traitsILi64ELi64ELi128ELi4ES3_EELi8ELi4ELb0EEEvNS_16Flash_fwd_paramsE:
.text._ZN5flash32flash_fwd_splitkv_combine_kernelI23Flash_fwd_kernel_traitsILi64ELi64ELi128ELi4ELb0ELb0EN7cutlass6half_tE19Flash_kernel_traitsILi64ELi64ELi128ELi4ES3_EELi8ELi4ELb0EEEvNS_16Flash_fwd_paramsE:
        /* <DEDUP_REMOVED lines=23> */
[----:B------:R-:W-:Y:S05]  /*0170*/  CALL.REL.NOINC `($__internal_17_$__cuda_sm20_div_s64) ;  /* 0x0000004000f47944 */ /* 0x000fea0003c00000 */
[----:B------:R-:W-:Y:S05]  /*0180*/  BRA `(.L_x_4705) ;  /* 0x00000000004c7947 */ /* 0x000fea0003800000 */
.L_x_4704:
        /* <DEDUP_REMOVED lines=19> */
.L_x_4705:
        /* <DEDUP_REMOVED lines=13> */
[----:B------:R-:W-:Y:S05]  /*0390*/  CALL.REL.NOINC `($__internal_17_$__cuda_sm20_div_s64) ;  /* 0x00000040006c7944 */ /* 0x000fea0003c00000 */
[----:B------:R-:W-:Y:S02]  /*03a0*/  MOV R8, R20 ;  /* 0x0000001400087202 */ /* 0x000fe40000000f00 */
[----:B------:R-:W-:Y:S01]  /*03b0*/  MOV R9, R21 ;  /* 0x0000001500097202 */ /* 0x000fe20000000f00 */
[----:B------:R-:W-:Y:S05]  /*03c0*/  BRA `(.L_x_4708) ;  /* 0x00000000004c7947 */ /* 0x000fea0003800000 */
.L_x_4707:
        /* <DEDUP_REMOVED lines=19> */
.L_x_4708:
[----:B------:R-:W-:Y:S05]  /*0500*/  BSYNC B0 ;  /* 0x0000000000007941 */ /* 0x000fea0003800000 */
.L_x_4706:
        /* <DEDUP_REMOVED lines=43> */
.L_x_4710:
        /* <DEDUP_REMOVED lines=19> */
.L_x_4711:
[----:B------:R-:W-:Y:S05]  /*08f0*/  BSYNC B0 ;  /* 0x0000000000007941 */ /* 0x000fea0003800000 */
.L_x_4709:
        /* <DEDUP_REMOVED lines=74> */
[----:B------:R-:W-:Y:S02]  /*0da0*/  MOV R32, R20 ;  /* 0x0000001400207202 */ /* 0x000fe40000000f00 */
[----:B------:R-:W-:Y:S01]  /*0db0*/  MOV R33, R21 ;  /* 0x0000001500217202 */ /* 0x000fe20000000f00 */
[----:B------:R-:W-:Y:S05]  /*0dc0*/  BRA `(.L_x_4714) ;  /* 0x00000000004c7947 */ /* 0x000fea0003800000 */
.L_x_4713:
        /* <DEDUP_REMOVED lines=19> */
.L_x_4714:
[----:B------:R-:W-:Y:S05]  /*0f00*/  BSYNC B0 ;  /* 0x0000000000007941 */ /* 0x000fea0003800000 */
.L_x_4712:
        /* <DEDUP_REMOVED lines=43> */
.L_x_4716:
        /* <DEDUP_REMOVED lines=19> */
.L_x_4717:
[----:B------:R-:W-:Y:S05]  /*12f0*/  BSYNC B0 ;  /* 0x0000000000007941 */ /* 0x000fea0003800000 */
.L_x_4715:
        /* <DEDUP_REMOVED lines=67> */
.L_x_4719:
[----:B------:R-:W-:Y:S05]  /*1730*/  BSYNC B0 ;  /* 0x0000000000007941 */ /* 0x000fea0003800000 */
.L_x_4718:
        /* <DEDUP_REMOVED lines=14> */
.L_x_4721:
[----:B------:R-:W-:Y:S05]  /*1820*/  BSYNC B0 ;  /* 0x0000000000007941 */ /* 0x000fea0003800000 */
.L_x_4720:
        /* <DEDUP_REMOVED lines=158> */
.L_x_4726:
        /* <DEDUP_REMOVED lines=22> */
.L_x_4727:
[----:B------:R-:W-:Y:S05]  /*2370*/  BSYNC B0 ;  /* 0x0000000000007941 */ /* 0x000fea0003800000 */
.L_x_4725:
[----:B------:R-:W-:Y:S01]  /*2380*/  LOP3.LUT R19, R17, R0, RZ, 0xfc, !PT ;  /* 0x0000000011137212 */ /* 0x000fe200078efcff */
[----:B------:R-:W-:Y:S03]  /*2390*/  BSSY B0, `(.L_x_4728) ;  /* 0x0000028000007945 */ /* 0x000fe60003800000 */
[----:B------:R-:W-:-:S13]  /*23a0*/  ISETP.NE.U32.AND P0, PT, R19, RZ, PT ;  /* 0x000000ff1300720c */ /* 0x000fda0003f05070 */
[----:B------:R-:W-:Y:S05]  /*23b0*/  @!P0 BRA `(.L_x_4729) ;  /* 0x00000000003c8947 */ /* 0x000fea0003800000 */
[----:B------:R-:W-:Y:S01]  /*23c0*/  IMAD.MOV.U32 R24, RZ, RZ, R25 ;  /* 0x000000ffff187224 */ /* 0x000fe200078e0019 */
[----:B------:R-:W-:Y:S02]  /*23d0*/  MOV R23, R0 ;  /* 0x0000000000177202 */ /* 0x000fe40000000f00 */
[----:B------:R-:W-:Y:S02]  /*23e0*/  MOV R22, 0x2400 ;  /* 0x0000240000167802 */ /* 0x000fe40000000f00 */
[----:B------:R-:W-:Y:S05]  /*23f0*/  CALL.REL.NOINC `($__internal_17_$__cuda_sm20_div_s64) ;  /* 0x0000002000547944 */ /* 0x000fea0003c00000 */
        /* <DEDUP_REMOVED lines=11> */
.L_x_4729:
        /* <DEDUP_REMOVED lines=22> */
.L_x_4730:
[----:B------:R-:W-:Y:S05]  /*2610*/  BSYNC B0 ;  /* 0x0000000000007941 */ /* 0x000fea0003800000 */
.L_x_4728:
        /* <DEDUP_REMOVED lines=11> */
[----:B------:R-:W-:Y:S05]  /*26d0*/  CALL.REL.NOINC `($__internal_17_$__cuda_sm20_div_s64) ;  /* 0x0000001c009c7944 */ /* 0x000fea0003c00000 */
[----:B------:R-:W-:-:S04]  /*26e0*/  IADD3 R17, P0, RZ, -R20, RZ ;  /* 0x80000014ff117210 */ /* 0x000fc80007f1e0ff */
[----:B------:R-:W-:Y:S01]  /*26f0*/  IADD3.X R18, RZ, ~R21, RZ, P0, !PT ;  /* 0x80000015ff127210 */ /* 0x000fe200007fe4ff */
[----:B------:R-:W-:-:S04]  /*2700*/  IMAD.WIDE.U32 R36, R5, R17, R36 ;  /* 0x0000001105247225 */ /* 0x000fc800078e0024 */
[----:B------:R-:W-:-:S04]  /*2710*/  IMAD R18, R18, R5, RZ ;  /* 0x0000000512127224 */ /* 0x000fc800078e02ff */
[----:B------:R-:W-:-:S05]  /*2720*/  IMAD R4, R4, R17, R18 ;  /* 0x0000001104047224 */ /* 0x000fca00078e0212 */
[----:B------:R-:W-:Y:S01]  /*2730*/  IADD3 R4, R37, R4, RZ ;  /* 0x0000000425047210 */ /* 0x000fe20007ffe0ff */
[----:B------:R-:W-:Y:S05]  /*2740*/  BRA `(.L_x_4733) ;  /* 0x0000000000587947 */ /* 0x000fea0003800000 */
.L_x_4732:
        /* <DEDUP_REMOVED lines=22> */
.L_x_4733:
[----:B------:R-:W-:Y:S05]  /*28b0*/  BSYNC B0 ;  /* 0x0000000000007941 */ /* 0x000fea0003800000 */
.L_x_4731:
        /* <DEDUP_REMOVED lines=38> */
[----:B------:R-:W-:Y:S05]  /*2b20*/  CALL.REL.NOINC `($__internal_17_$__cuda_sm20_div_s64) ;  /* 0x0000001800887944 */ /* 0x000fea0003c00000 */
        /* <DEDUP_REMOVED lines=12> */
.L_x_4735:
        /* <DEDUP_REMOVED lines=23> */
.L_x_4736:
[----:B------:R-:W-:Y:S05]  /*2d60*/  BSYNC B0 ;  /* 0x0000000000007941 */ /* 0x000fea0003800000 */
.L_x_4734:
        /* <DEDUP_REMOVED lines=19> */
.L_x_4738:
        /* <DEDUP_REMOVED lines=22> */
.L_x_4739:
[----:B------:R-:W-:Y:S05]  /*3000*/  BSYNC B0 ;  /* 0x0000000000007941 */ /* 0x000fea0003800000 */
.L_x_4737:
        /* <DEDUP_REMOVED lines=20> */
.L_x_4741:
        /* <DEDUP_REMOVED lines=23> */
.L_x_4742:
[----:B------:R-:W-:Y:S05]  /*32c0*/  BSYNC B0 ;  /* 0x0000000000007941 */ /* 0x000fea0003800000 */
.L_x_4740:
        /* <DEDUP_REMOVED lines=39> */
.L_x_4744:
        /* <DEDUP_REMOVED lines=23> */
.L_x_4745:
[----:B------:R-:W-:Y:S05]  /*36b0*/  BSYNC B0 ;  /* 0x0000000000007941 */ /* 0x000fea0003800000 */
.L_x_4743:
        /* <DEDUP_REMOVED lines=26> */
.L_x_4747:
        /* <DEDUP_REMOVED lines=23> */
.L_x_4748:
[----:B------:R-:W-:Y:S05]  /*39d0*/  BSYNC B0 ;  /* 0x0000000000007941 */ /* 0x000fea0003800000 */
.L_x_4746:
        /* <DEDUP_REMOVED lines=21> */
.L_x_4724:
[----:B------:R-:W-:Y:S02]  /*3b30*/  ULDC.64 UR4, c[0x0][0x2b0] ;  /* 0x0000ac0000047ab9 */ /* 0x000fe40000000a00 */
[----:B------:R-:W-:-:S04]  /*3b40*/  LEA R2, P0, R30, UR4, 0x2 ;  /* 0x000000041e027c11 */ /* 0x000fc8000f8010ff */
[----:B------:R-:W-:-:S05]  /*3b50*/  LEA.HI.X R3, R30, UR5, R31, 0x2, P0 ;  /* 0x000000051e037c11 */ /* 0x000fca00080f141f */
[----:B------:R0:W-:Y:S04]  /*3b60*/  STG.E desc[UR8][R2.64], R28 ;  /* 0x0000001c02007986 */ /* 0x0001e8000c101908 */
.L_x_4723:
[----:B------:R-:W-:Y:S05]  /*3b70*/  BSYNC B1 ;  /* 0x0000000000017941 */ /* 0x000fea0003800000 */
.L_x_4722:
        /* <DEDUP_REMOVED lines=20> */
.L_x_4750:
[----:B------:R-:W-:Y:S05]  /*3cc0*/  BSYNC B0 ;  /* 0x0000000000007941 */ /* 0x000fea0003800000 */
.L_x_4749:
        /* <DEDUP_REMOVED lines=31> */
.L_x_4754:
        /* <DEDUP_REMOVED lines=10> */
.L_x_4753:
[----:B------:R-:W-:Y:S05]  /*3f60*/  BSYNC B0 ;  /* 0x0000000000007941 */ /* 0x000fea0003800000 */
.L_x_4752:
        /* <DEDUP_REMOVED lines=8> */
.L_x_4751:
        /* <DEDUP_REMOVED lines=86> */
        .weak           $__internal_17_$__cuda_sm20_div_s64
        .type           $__internal_17_$__cuda_sm20_div_s64,@function
        .size           $__internal_17_$__cuda_sm20_div_s64,(.L_x_7857 - $__internal_17_$__cuda_sm20_div_s64)
$__internal_17_$__cuda_sm20_div_s64:
        /* <DEDUP_REMOVED lines=83> */
[----:B------:R-:W-:Y:S06]  /*4a80*/  RET.REL.NODEC R26 `(_ZN5flash32flash_fwd_splitkv_combine_kernelI23Flash_fwd_kernel_traitsILi64ELi64ELi128ELi4ELb0ELb0EN7cutlass6half_tE19Flash_kernel_traitsILi64ELi64ELi128ELi4ES3_EELi8ELi4ELb0EEEvNS_16Flash_fwd_paramsE) ;  /* 0xffffffb41a5c7950 */ /* 0x000fec0003c3ffff */
.L_x_4755:
        /* <DEDUP_REMOVED lines=15> */
.L_x_7857:


//--------------------- .text._ZN5flash32flash_fwd_splitkv_combine_kernelI23Flash_fwd_kernel_traitsILi64ELi64ELi128ELi4ELb0ELb0EN7cutlass6half_tE19Flash_kernel_traitsILi64ELi64ELi128ELi4ES3_EELi8ELi3ELb0EEEvNS_16Flash_fwd_paramsE --------------------------
	.section	.text._ZN5flash32flash_fwd_splitkv_combine_kernelI23Flash_fwd_kernel_traitsILi64ELi64ELi128ELi4ELb0ELb0EN7cutlass6half_tE19Flash_kernel_traitsILi64ELi64ELi128ELi4ES3_EELi8ELi3ELb0EEEvNS_16Flash_fwd_paramsE,"ax",@progbits
	.align	128
        .global         _ZN5flash32flash_fwd_splitkv_combine_kernelI23Flash_fwd_kernel_traitsILi64ELi64ELi128ELi4ELb0ELb0EN7cutlass6half_tE19Flash_kernel_traitsILi64ELi64ELi128ELi4ES3_EELi8ELi3ELb0EEEvNS_16Flash_fwd_paramsE
        .type           _ZN5flash32flash_fwd_splitkv_combine_kernelI23Flash_fwd_kernel_traitsILi64ELi64ELi128ELi4ELb0ELb0EN7cutlass6half_tE19Flash_kernel_traitsILi64ELi64ELi128ELi4ES3_EELi8ELi3ELb0EEEvNS_16Flash_fwd_paramsE,@function
        .size           _ZN5flash32flash_fwd_splitkv_combine_kernelI23Flash_fwd_kernel_traitsILi64ELi64ELi128ELi4ELb0ELb0EN7cutlass6half_tE19Flash_kernel_traitsILi64ELi64ELi128ELi4ES3_EELi8ELi3ELb0EEEvNS_16Flash_fwd_paramsE,(.L_x_7858 - _ZN5flash32flash_fwd_splitkv_combine_kernelI23Flash_fwd_kernel_traitsILi64ELi64ELi128ELi4ELb0ELb0EN7cutlass6half_tE19Flash_kernel_traitsILi64ELi64ELi128ELi4ES3_EELi8ELi3ELb0EEEvNS_16Flash_fwd_paramsE)
        .other          _ZN5flash32flash_fwd_splitkv_combine_kernelI23Flash_fwd_kernel_traitsILi64ELi64ELi128ELi4ELb0ELb0EN7cutlass6half_tE19Flash_kernel_traitsILi64ELi64ELi128ELi4ES3_EELi8ELi3ELb0EEEvNS_16Flash_fwd_paramsE,@"STO_CUDA_ENTRY STV_DEFAULT"
_ZN5flash32flash_fwd_splitkv_combine_kernelI23Flash_fwd_kernel_traitsILi64ELi64ELi128ELi4ELb0ELb0EN7cutlass6half_tE19Flash_kernel_traitsILi64ELi64ELi128ELi4ES3_EELi8ELi3ELb0EEEvNS_16Flash_fwd_paramsE:
.text._ZN5flash32flash_fwd_splitkv_combine_kernelI23Flash_fwd_kernel_traitsILi64ELi64ELi128ELi4ELb0ELb0EN7cutlass6half_tE19Flash_kernel_traitsILi64ELi64ELi128ELi4ES3_EELi8ELi3ELb0EEEvNS_16Flash_fwd_paramsE:
        /* <DEDUP_REMOVED lines=23> */
[----:B------:R-:W-:Y:S05]  /*0170*/  CALL.REL.NOINC `($__internal_18_$__cuda_sm20_div_s64) ;  /* 0x0000004000a07944 */ /* 0x000fea0003c00000 */
[----:B------:R-:W-:Y:S02]  /*0180*/  MOV R20, R0 ;  /* 0x0000000000147202 */ /* 0x000fe40000000f00 */
[----:B------:R-:W-:Y:S01]  /*0190*/  MOV R21, R23 ;  /* 0x0000001700157202 */ /* 0x000fe20000000f00 */
[----:B------:R-:W-:Y:S06]  /*01a0*/  BRA `(.L_x_4757) ;  /* 0x00000000004c7947 */ /* 0x000fec0003800000 */
.L_x_4756:
        /* <DEDUP_REMOVED lines=19> */
.L_x_4757:
        /* <DEDUP_REMOVED lines=11> */
[----:B------:R-:W-:Y:S05]  /*0390*/  CALL.REL.NOINC `($__internal_18_$__cuda_sm20_div_s64) ;  /* 0x0000004000187944 */ /* 0x000fea0003c00000 */
[----:B------:R-:W-:Y:S02]  /*03a0*/  MOV R10, R0 ;  /* 0x00000000000a7202 */ /* 0x000fe40000000f00 */
[----:B------:R-:W-:Y:S01]  /*03b0*/  MOV R11, R23 ;  /* 0x00000017000b7202 */ /* 0x000fe20000000f00 */
[----:B------:R-:W-:Y:S05]  /*03c0*/  BRA `(.L_x_4760) ;  /* 0x00000000004c7947 */ /* 0x000fea0003800000 */
.L_x_4759:
        /* <DEDUP_REMOVED lines=19> */
.L_x_4760:
[----:B------:R-:W-:Y:S05]  /*0500*/  BSYNC B0 ;  /* 0x0000000000007941 */ /* 0x000fea0003800000 */
.L_x_4758:
        /* <DEDUP_REMOVED lines=44> */
[----:B------:R-:W-:Y:S05]  /*07d0*/  BRA `(.L_x_4763) ;  /* 0x00000000004c7947 */ /* 0x000fea0003800000 */
.L_x_4762:
        /* <DEDUP_REMOVED lines=19> */
.L_x_4763:
[----:B------:R-:W-:Y:S05]  /*0910*/  BSYNC B0 ;  /* 0x0000000000007941 */ /* 0x000fea0003800000 */
.L_x_4761:
        /* <DEDUP_REMOVED lines=71> */
[----:B------:R-:W-:Y:S05]  /*0d90*/  CALL.REL.NOINC `($__internal_18_$__cuda_sm20_div_s64) ;  /* 0x0000003400987944 */ /* 0x000fea0003c00000 */
[----:B------:R-:W-:Y:S02]  /*0da0*/  MOV R32, R0 ;  /* 0x0000000000207202 */ /* 0x000fe40000000f00 */
[----:B------:R-:W-:Y:S01]  /*0db0*/  MOV R33, R23 ;  /* 0x0000001700217202 */ /* 0x000fe20000000f00 */
[----:B------:R-:W-:Y:S05]  /*0dc0*/  BRA `(.L_x_4766) ;  /* 0x00000000004c7947 */ /* 0x000fea0003800000 */
.L_x_4765:
        /* <DEDUP_REMOVED lines=19> */
.L_x_4766:
[----:B------:R-:W-:Y:S05]  /*0f00*/  BSYNC B0 ;  /* 0x0000000000007941 */ /* 0x000fea0003800000 */
.L_x_4764:
        /* <DEDUP_REMOVED lines=40> */
[----:B------:R-:W-:Y:S01]  /*1190*/  MOV R22, R0 ;  /* 0x0000000000167202 */ /* 0x000fe20000000f00 */
[----:B------:R-:W-:Y:S05]  /*11a0*/  BRA `(.L_x_4769) ;  /* 0x00000000004c7947 */ /* 0x000fea0003800000 */
.L_x_4768:
        /* <DEDUP_REMOVED lines=19> */
.L_x_4769:
[----:B------:R-:W-:Y:S05]  /*12e0*/  BSYNC B0 ;  /* 0x0000000000007941 */ /* 0x000fea0003800000 */
.L_x_4767:
        /* <DEDUP_REMOVED lines=70> */
.L_x_4771:
[----:B------:R-:W-:Y:S05]  /*1750*/  BSYNC B0 ;  /* 0x0000000000007941 */ /* 0x000fea0003800000 */
.L_x_4770:
        /* <DEDUP_REMOVED lines=155> */
.L_x_4776:
        /* <DEDUP_REMOVED lines=22> */
.L_x_4777:
[----:B------:R-:W-:Y:S05]  /*2270*/  BSYNC B0 ;  /* 0x0000000000007941 */ /* 0x000fea0003800000 */
.L_x_4775:
[----:B------:R-:W-:Y:S01]  /*2280*/  LOP3.LUT R0, R21, R8, RZ, 0xfc, !PT ;  /* 0x0000000815007212 */ /* 0x000fe200078efcff */
[----:B------:R-:W-:Y:S03]  /*2290*/  BSSY B0, `(.L_x_4778) ;  /* 0x0000027000007945 */ /* 0x000fe60003800000 */
[----:B------:R-:W-:-:S13]  /*22a0*/  ISETP.NE.U32.AND P0, PT, R0, RZ, PT ;  /* 0x000000ff0000720c */ /* 0x000fda0003f05070 */
[----:B------:R-:W-:Y:S05]  /*22b0*/  @!P0 BRA `(.L_x_4779) ;  /* 0x0000000000388947 */ /* 0x000fea0003800000 */
[----:B------:R-:W-:Y:S01]  /*22c0*/  IMAD.MOV.U32 R22, RZ, RZ, R25 ;  /* 0x000000ffff167224 */ /* 0x000fe200078e0019 */
[----:B------:R-:W-:Y:S02]  /*22d0*/  MOV R6, R8 ;  /* 0x0000000800067202 */ /* 0x000fe40000000f00 */
[----:B------:R-:W-:Y:S02]  /*22e0*/  MOV R20, 0x2300 ;  /* 0x0000230000147802 */ /* 0x000fe40000000f00 */
[----:B------:R-:W-:Y:S05]  /*22f0*/  CALL.REL.NOINC `($__internal_18_$__cuda_sm20_div_s64) ;  /* 0x0000002000407944 */ /* 0x000fea0003c00000 */
        /* <DEDUP_REMOVED lines=10> */
.L_x_4779:
        /* <DEDUP_REMOVED lines=22> */
.L_x_4780:
[----:B------:R-:W-:Y:S05]  /*2500*/  BSYNC B0 ;  /* 0x0000000000007941 */ /* 0x000fea0003800000 */
.L_x_4778:
        /* <DEDUP_REMOVED lines=11> */
[----:B------:R-:W-:Y:S05]  /*25c0*/  CALL.REL.NOINC `($__internal_18_$__cuda_sm20_div_s64) ;  /* 0x0000001c008c7944 */ /* 0x000fea0003c00000 */
        /* <DEDUP_REMOVED lines=8> */
.L_x_4782:
        /* <DEDUP_REMOVED lines=21> */
.L_x_4783:
[----:B------:R-:W-:Y:S05]  /*27a0*/  BSYNC B0 ;  /* 0x0000000000007941 */ /* 0x000fea0003800000 */
.L_x_4781:
        /* <DEDUP_REMOVED lines=38> */
[----:B------:R-:W-:Y:S05]  /*2a10*/  CALL.REL.NOINC `($__internal_18_$__cuda_sm20_div_s64) ;  /* 0x0000001800787944 */ /* 0x000fea0003c00000 */
        /* <DEDUP_REMOVED lines=12> */
.L_x_4785:
        /* <DEDUP_REMOVED lines=23> */
.L_x_4786:
[----:B------:R-:W-:Y:S05]  /*2c50*/  BSYNC B0 ;  /* 0x0000000000007941 */ /* 0x000fea0003800000 */
.L_x_4784:
        /* <DEDUP_REMOVED lines=18> */
.L_x_4788:
        /* <DEDUP_REMOVED lines=22> */
.L_x_4789:
[----:B------:R-:W-:Y:S05]  /*2ee0*/  BSYNC B0 ;  /* 0x0000000000007941 */ /* 0x000fea0003800000 */
.L_x_4787:
        /* <DEDUP_REMOVED lines=21> */
.L_x_4791:
        /* <DEDUP_REMOVED lines=23> */
.L_x_4792:
[----:B------:R-:W-:Y:S05]  /*31b0*/  BSYNC B0 ;  /* 0x0000000000007941 */ /* 0x000fea0003800000 */
.L_x_4790:
        /* <DEDUP_REMOVED lines=39> */
.L_x_4794:
        /* <DEDUP_REMOVED lines=23> */
.L_x_4795:
[----:B------:R-:W-:Y:S05]  /*35a0*/  BSYNC B0 ;  /* 0x0000000000007941 */ /* 0x000fea0003800000 */
.L_x_4793:
        /* <DEDUP_REMOVED lines=27> */
.L_x_4797:
        /* <DEDUP_REMOVED lines=23> */
.L_x_4798:
[----:B------:R-:W-:Y:S05]  /*38d0*/  BSYNC B0 ;  /* 0x0000000000007941 */ /* 0x000fea0003800000 */
.L_x_4796:
        /* <DEDUP_REMOVED lines=21> */
.L_x_4774:
[----:B------:R-:W-:Y:S02]  /*3a30*/  ULDC.64 UR4, c[0x0][0x2b0] ;  /* 0x0000ac0000047ab9 */ /* 0x000fe40000000a00 */
[----:B------:R-:W-:-:S04]  /*3a40*/  LEA R2, P0, R30, UR4, 0x2 ;  /* 0x000000041e027c11 */ /* 0x000fc8000f8010ff */
[----:B------:R-:W-:-:S05]  /*3a50*/  LEA.HI.X R3, R30, UR5, R31, 0x2, P0 ;  /* 0x000000051e037c11 */ /* 0x000fca00080f141f */
[----:B------:R1:W-:Y:S04]  /*3a60*/  STG.E desc[UR8][R2.64], R26 ;  /* 0x0000001a02007986 */ /* 0x0003e8000c101908 */
.L_x_4773:
[----:B------:R-:W-:Y:S05]  /*3a70*/  BSYNC B1 ;  /* 0x0000000000017941 */ /* 0x000fea0003800000 */
.L_x_4772:
        /* <DEDUP_REMOVED lines=46> */
.L_x_4802:
        /* <DEDUP_REMOVED lines=11> */
.L_x_4801:
[----:B------:R-:W-:Y:S05]  /*3e10*/  BSYNC B0 ;  /* 0x0000000000007941 */ /* 0x000fea0003800000 */
.L_x_4800:
        /* <DEDUP_REMOVED lines=8> */
.L_x_4799:
        /* <DEDUP_REMOVED lines=86> */
        .weak           $__internal_18_$__cuda_sm20_div_s64
        .type           $__internal_18_$__cuda_sm20_div_s64,@function
        .size           $__internal_18_$__cuda_sm20_div_s64,(.L_x_7858 - $__internal_18_$__cuda_sm20_div_s64)
$__internal_18_$__cuda_sm20_div_s64:
        /* <DEDUP_REMOVED lines=83> */
[----:B------:R-:W-:Y:S06]  /*4930*/  RET.REL.NODEC R38 `(_ZN5flash32flash_fwd_splitkv_combine_kernelI23Flash_fwd_kernel_traitsILi64ELi64ELi128ELi4ELb0ELb0EN7cutlass6half_tE19Flash_kernel_traitsILi64ELi64ELi128ELi4ES3_EELi8ELi3ELb0EEEvNS_16Flash_fwd_paramsE) ;  /* 0xffffffb426b07950 */ /* 0x000fec0003c3ffff */
.L_x_4803:
        /* <DEDUP_REMOVED lines=12> */
.L_x_7858:


//--------------------- .text._ZN5flash32flash_fwd_splitkv_combine_kernelI23Flash_fwd_kernel_traitsILi64ELi64ELi128ELi4ELb0ELb0EN7cutlass6half_tE19Flash_kernel_traitsILi64ELi64ELi128ELi4ES3_EELi8ELi2ELb0EEEvNS_16Flash_fwd_paramsE --------------------------
	.section	.text._ZN5flash32flash_fwd_splitkv_combine_kernelI23Flash_fwd_kernel_traitsILi64ELi64ELi128ELi4ELb0ELb0EN7cutlass6half_tE19Flash_kernel_traitsILi64ELi64ELi128ELi4ES3_EELi8ELi2ELb0EEEvNS_16Flash_fwd_paramsE,"ax",@progbits
	.align	128
        .global         _ZN5flash32flash_fwd_splitkv_combine_kernelI23Flash_fwd_kernel_traitsILi64ELi64ELi128ELi4ELb0ELb0EN7cutlass6half_tE19Flash_kernel_traitsILi64ELi64ELi128ELi4ES3_EELi8ELi2ELb0EEEvNS_16Flash_fwd_paramsE
        .type           _ZN5flash32flash_fwd_splitkv_combine_kernelI23Flash_fwd_kernel_traitsILi64ELi64ELi128ELi4ELb0ELb0EN7cutlass6half_tE19Flash_kernel_traitsILi64ELi64ELi128ELi4ES3_EELi8ELi2ELb0EEEvNS_16Flash_fwd_paramsE,@function
        .size           _ZN5flash32flash_fwd_splitkv_combine_kernelI23Flash_fwd_kernel_traitsILi64ELi64ELi128ELi4ELb0ELb0EN7cutlass6half_tE19Flash_kernel_traitsILi64ELi64ELi128ELi4ES3_EELi8ELi2ELb0EEEvNS_16Flash_fwd_paramsE,(.L_x_7859 - _ZN5flash32flash_fwd_splitkv_combine_kernelI23Flash_fwd_kernel_traitsILi64ELi64ELi128ELi4ELb0ELb0EN7cutlass6half_tE19Flash_kernel_traitsILi64ELi64ELi128ELi4ES3_EELi8ELi2ELb0EEEvNS_16Flash_fwd_paramsE)
        .other          _ZN5flash32flash_fwd_splitkv_combine_kernelI23Flash_fwd_kernel_traitsILi64ELi64ELi128ELi4ELb0ELb0EN7cutlass6half_tE19Flash_kernel_traitsILi64ELi64ELi128ELi4ES3_EELi8ELi2ELb0EEEvNS_16Flash_fwd_paramsE,@"STO_CUDA_ENTRY STV_DEFAULT"
_ZN5flash32flash_fwd_splitkv_combine_kernelI23Flash_fwd_kernel_traitsILi64ELi64ELi128ELi4ELb0ELb0EN7cutlass6half_tE19Flash_kernel_traitsILi64ELi64ELi128ELi4ES3_EELi8ELi2ELb0EEEvNS_16Flash_fwd_paramsE:
.text._ZN5flash32flash_fwd_splitkv_combine_kernelI23Flash_fwd_kernel_traitsILi64ELi64ELi128ELi4ELb0ELb0EN7cutlass6half_tE19Flash_kernel_traitsILi64ELi64ELi128ELi4ES3_EELi8ELi2ELb0EEEvNS_16Flash_fwd_paramsE:
        /* <DEDUP_REMOVED lines=23> */
[----:B------:R-:W-:Y:S05]  /*0170*/  CALL.REL.NOINC `($__internal_19_$__cuda_sm20_div_s64) ;  /* 0x0000004000d47944 */ /* 0x000fea0003c00000 */
[----:B------:R-:W-:Y:S02]  /*0180*/  MOV R20, R0 ;  /* 0x0000000000147202 */ /* 0x000fe40000000f00 */
[----:B------:R-:W-:Y:S01]  /*0190*/  MOV R21, R23 ;  /* 0x0000001700157202 */ /* 0x000fe20000000f00 */
[----:B------:R-:W-:Y:S06]  /*01a0*/  BRA `(.L_x_4805) ;  /* 0x00000000004c7947 */ /* 0x000fec0003800000 */
.L_x_4804:
        /* <DEDUP_REMOVED lines=19> */
.L_x_4805:
        /* <DEDUP_REMOVED lines=11> */
[----:B------:R-:W-:Y:S05]  /*0390*/  CALL.REL.NOINC `($__internal_19_$__cuda_sm20_div_s64) ;  /* 0x00000040004c7944 */ /* 0x000fea0003c00000 */
[----:B------:R-:W-:Y:S02]  /*03a0*/  MOV R30, R0 ;  /* 0x00000000001e7202 */ /* 0x000fe40000000f00 */
[----:B------:R-:W-:Y:S01]  /*03b0*/  MOV R31, R23 ;  /* 0x00000017001f7202 */ /* 0x000fe20000000f00 */
[----:B------:R-:W-:Y:S05]  /*03c0*/  BRA `(.L_x_4808) ;  /* 0x00000000004c7947 */ /* 0x000fea0003800000 */
.L_x_4807:
        /* <DEDUP_REMOVED lines=19> */
.L_x_4808:
[----:B------:R-:W-:Y:S05]  /*0500*/  BSYNC B0 ;  /* 0x0000000000007941 */ /* 0x000fea0003800000 */
.L_x_4806:
        /* <DEDUP_REMOVED lines=42> */
[----:B------:R-:W-:Y:S01]  /*07b0*/  MOV R22, R0 ;  /* 0x0000000000167202 */ /* 0x000fe20000000f00 */
[----:B------:R-:W-:Y:S05]  /*07c0*/  BRA `(.L_x_4811) ;  /* 0x00000000004c7947 */ /* 0x000fea0003800000 */
.L_x_4810:
        /* <DEDUP_REMOVED lines=19> */
.L_x_4811:
[----:B------:R-:W-:Y:S05]  /*0900*/  BSYNC B0 ;  /* 0x0000000000007941 */ /* 0x000fea0003800000 */
.L_x_4809:
        /* <DEDUP_REMOVED lines=75> */
[----:B------:R-:W-:Y:S05]  /*0dc0*/  BRA `(.L_x_4814) ;  /* 0x00000000004c7947 */ /* 0x000fea0003800000 */
.L_x_4813:
        /* <DEDUP_REMOVED lines=19> */
.L_x_4814:
[----:B------:R-:W-:Y:S05]  /*0f00*/  BSYNC B0 ;  /* 0x0000000000007941 */ /* 0x000fea0003800000 */
.L_x_4812:
        /* <DEDUP_REMOVED lines=42> */
.L_x_4816:
        /* <DEDUP_REMOVED lines=19> */
.L_x_4817:
[----:B------:R-:W-:Y:S05]  /*12e0*/  BSYNC B0 ;  /* 0x0000000000007941 */ /* 0x000fea0003800000 */
.L_x_4815:
        /* <DEDUP_REMOVED lines=68> */
.L_x_4819:
[----:B------:R-:W-:Y:S05]  /*1730*/  BSYNC B0 ;  /* 0x0000000000007941 */ /* 0x000fea0003800000 */
.L_x_4818:
        /* <DEDUP_REMOVED lines=13> */
.L_x_4821:
[----:B------:R-:W-:Y:S05]  /*1810*/  BSYNC B0 ;  /* 0x0000000000007941 */ /* 0x000fea0003800000 */
.L_x_4820:
        /* <DEDUP_REMOVED lines=138> */
[----:B------:R-:W-:Y:S05]  /*20c0*/  CALL.REL.NOINC `($__internal_19_$__cuda_sm20_div_s64) ;  /* 0x0000002400007944 */ /* 0x000fea0003c00000 */
        /* <DEDUP_REMOVED lines=10> */
.L_x_4826:
        /* <DEDUP_REMOVED lines=22> */
.L_x_4827:
[----:B------:R-:W-:Y:S05]  /*22d0*/  BSYNC B0 ;  /* 0x0000000000007941 */ /* 0x000fea0003800000 */
.L_x_4825:
[----:B------:R-:W-:Y:S01]  /*22e0*/  LOP3.LUT R0, R21, R5, RZ, 0xfc, !PT ;  /* 0x0000000515007212 */ /* 0x000fe200078efcff */
[----:B------:R-:W-:Y:S03]  /*22f0*/  BSSY B0, `(.L_x_4828) ;  /* 0x0000028000007945 */ /* 0x000fe60003800000 */
[----:B------:R-:W-:-:S13]  /*2300*/  ISETP.NE.U32.AND P0, PT, R0, RZ, PT ;  /* 0x000000ff0000720c */ /* 0x000fda0003f05070 */
[----:B------:R-:W-:Y:S05]  /*2310*/  @!P0 BRA `(.L_x_4829) ;  /* 0x00000000003c8947 */ /* 0x000fea0003800000 */
[----:B------:R-:W-:Y:S01]  /*2320*/  IMAD.MOV.U32 R24, RZ, RZ, R3 ;  /* 0x000000ffff187224 */ /* 0x000fe200078e0003 */
[----:B------:R-:W-:Y:S02]  /*2330*/  MOV R6, R5 ;  /* 0x0000000500067202 */ /* 0x000fe40000000f00 */
[----:B------:R-:W-:Y:S02]  /*2340*/  MOV R22, 0x2360 ;  /* 0x0000236000167802 */ /* 0x000fe40000000f00 */
[----:B------:R-:W-:Y:S05]  /*2350*/  CALL.REL.NOINC `($__internal_19_$__cuda_sm20_div_s64) ;  /* 0x00000020005c7944 */ /* 0x000fea0003c00000 */
        /* <DEDUP_REMOVED lines=11> */
.L_x_4829:
        /* <DEDUP_REMOVED lines=22> */
.L_x_4830:
[----:B------:R-:W-:Y:S05]  /*2570*/  BSYNC B0 ;  /* 0x0000000000007941 */ /* 0x000fea0003800000 */
.L_x_4828:
        /* <DEDUP_REMOVED lines=12> */
[----:B------:R-:W-:Y:S05]  /*2640*/  CALL.REL.NOINC `($__internal_19_$__cuda_sm20_div_s64) ;  /* 0x0000001c00a07944 */ /* 0x000fea0003c00000 */
        /* <DEDUP_REMOVED lines=8> */
.L_x_4832:
        /* <DEDUP_REMOVED lines=22> */
.L_x_4833:
[----:B------:R-:W-:Y:S05]  /*2830*/  BSYNC B0 ;  /* 0x0000000000007941 */ /* 0x000fea0003800000 */
.L_x_4831:
        /* <DEDUP_REMOVED lines=37> */
[----:B------:R-:W-:Y:S05]  /*2a90*/  CALL.REL.NOINC `($__internal_19_$__cuda_sm20_div_s64) ;  /* 0x00000018008c7944 */ /* 0x000fea0003c00000 */
        /* <DEDUP_REMOVED lines=12> */
.L_x_4835:
        /* <DEDUP_REMOVED lines=23> */
.L_x_4836:
[----:B------:R-:W-:Y:S05]  /*2cd0*/  BSYNC B0 ;  /* 0x0000000000007941 */ /* 0x000fea0003800000 */
.L_x_4834:
        /* <DEDUP_REMOVED lines=19> */
.L_x_4838:
        /* <DEDUP_REMOVED lines=22> */
.L_x_4839:
[----:B------:R-:W-:Y:S05]  /*2f70*/  BSYNC B0 ;  /* 0x0000000000007941 */ /* 0x000fea0003800000 */
.L_x_4837:
        /* <DEDUP_REMOVED lines=21> */
.L_x_4841:
        /* <DEDUP_REMOVED lines=23> */
.L_x_4842:
[----:B------:R-:W-:Y:S05]  /*3240*/  BSYNC B0 ;  /* 0x0000000000007941 */ /* 0x000fea0003800000 */
.L_x_4840:
        /* <DEDUP_REMOVED lines=39> */
.L_x_4844:
        /* <DEDUP_REMOVED lines=23> */
.L_x_4845:
[----:B------:R-:W-:Y:S05]  /*3630*/  BSYNC B0 ;  /* 0x0000000000007941 */ /* 0x000fea0003800000 */
.L_x_4843:
        /* <DEDUP_REMOVED lines=27> */
.L_x_4847:
        /* <DEDUP_REMOVED lines=23> */
.L_x_4848:
[----:B------:R-:W-:Y:S05]  /*3960*/  BSYNC B0 ;  /* 0x0000000000007941 */ /* 0x000fea0003800000 */
.L_x_4846:
        /* <DEDUP_REMOVED lines=21> */
.L_x_4824:
[----:B------:R-:W-:Y:S02]  /*3ac0*/  ULDC.64 UR4, c[0x0][0x2b0] ;  /* 0x0000ac0000047ab9 */ /* 0x000fe40000000a00 */
[----:B------:R-:W-:-:S04]  /*3ad0*/  LEA R2, P0, R32, UR4, 0x2 ;  /* 0x0000000420027c11 */ /* 0x000fc8000f8010ff */
[----:B------:R-:W-:-:S05]  /*3ae0*/  LEA.HI.X R3, R32, UR5, R33, 0x2, P0 ;  /* 0x0000000520037c11 */ /* 0x000fca00080f1421 */
[----:B------:R0:W-:Y:S04]  /*3af0*/  STG.E desc[UR8][R2.64], R27 ;  /* 0x0000001b02007986 */ /* 0x0001e8000c101908 */
.L_x_4823:
[----:B------:R-:W-:Y:S05]  /*3b00*/  BSYNC B1 ;  /* 0x0000000000017941 */ /* 0x000fea0003800000 */
.L_x_4822:
        /* <DEDUP_REMOVED lines=18> */
.L_x_4850:
[----:B------:R-:W-:Y:S05]  /*3c30*/  BSYNC B0 ;  /* 0x0000000000007941 */ /* 0x000fea0003800000 */
.L_x_4849:
        /* <DEDUP_REMOVED lines=34> */
.L_x_4854:
        /* <DEDUP_REMOVED lines=10> */
.L_x_4853:
[----:B------:R-:W-:Y:S05]  /*3f00*/  BSYNC B0 ;  /* 0x0000000000007941 */ /* 0x000fea0003800000 */
.L_x_4852:
        /* <DEDUP_REMOVED lines=8> */
.L_x_4851:
        /* <DEDUP_REMOVED lines=84> */
        .weak           $__internal_19_$__cuda_sm20_div_s64
        .type           $__internal_19_$__cuda_sm20_div_s64,@function
        .size           $__internal_19_$__cuda_sm20_div_s64,(.L_x_7859 - $__internal_19_$__cuda_sm20_div_s64)
$__internal_19_$__cuda_sm20_div_s64:
        /* <DEDUP_REMOVED lines=83> */
[----:B------:R-:W-:Y:S06]  /*4a00*/  RET.REL.NODEC R40 `(_ZN5flash32flash_fwd_splitkv_combine_kernelI23Flash_fwd_kernel_traitsILi64ELi64ELi128ELi4ELb0ELb0EN7cutlass6half_tE19Flash_kernel_traitsILi64ELi64ELi128ELi4ES3_EELi8ELi2ELb0EEEvNS_16Flash_fwd_paramsE) ;  /* 0xffffffb4287c7950 */ /* 0x000fec0003c3ffff */
.L_x_4855:
        /* <DEDUP_REMOVED lines=15> */
.L_x_7859:


//--------------------- .text._ZN5flash32flash_fwd_splitkv_combine_kernelI23Flash_fwd_kernel_traitsILi64ELi64ELi128ELi4ELb0ELb0EN7cutlass6half_tE19Flash_kernel_traitsILi64ELi64ELi128ELi4ES3_EELi8ELi1ELb0EEEvNS_16Flash_fwd_paramsE --------------------------
	.section	.text._ZN5flash32flash_fwd_splitkv_combine_kernelI23Flash_fwd_kernel_traitsILi64ELi64ELi128ELi4ELb0ELb0EN7cutlass6half_tE19Flash_kernel_traitsILi64ELi64ELi128ELi4ES3_EELi8ELi1ELb0EEEvNS_16Flash_fwd_paramsE,"ax",@progbits
	.align	128
        .global         _ZN5flash32flash_fwd_splitkv_combine_kernelI23Flash_fwd_kernel_traitsILi64ELi64ELi128ELi4ELb0ELb0EN7cutlass6half_tE19Flash_kernel_traitsILi64ELi64ELi128ELi4ES3_EELi8ELi1ELb0EEEvNS_16Flash_fwd_paramsE
        .type           _ZN5flash32flash_fwd_splitkv_combine_kernelI23Flash_fwd_kernel_traitsILi64ELi64ELi128ELi4ELb0ELb0EN7cutlass6half_tE19Flash_kernel_traitsILi64ELi64ELi128ELi4ES3_EELi8ELi1ELb0EEEvNS_16Flash_fwd_paramsE,@function
        .size           _ZN5flash32flash_fwd_splitkv_combine_kernelI23Flash_fwd_kernel_traitsILi64ELi64ELi128ELi4ELb0ELb0EN7cutlass6half_tE19Flash_kernel_traitsILi64ELi64ELi128ELi4ES3_EELi8ELi1ELb0EEEvNS_16Flash_fwd_paramsE,(.L_x_7860 - _ZN5flash32flash_fwd_splitkv_combine_kernelI23Flash_fwd_kernel_traitsILi64ELi64ELi128ELi4ELb0ELb0EN7cutlass6half_tE19Flash_kernel_traitsILi64ELi64ELi128ELi4ES3_EELi8ELi1ELb0EEEvNS_16Flash_fwd_paramsE)
        .other          _ZN5flash32flash_fwd_splitkv_combine_kernelI23Flash_fwd_kernel_traitsILi64ELi64ELi128ELi4ELb0ELb0EN7cutlass6half_tE19Flash_kernel_traitsILi64ELi64ELi128ELi4ES3_EELi8ELi1ELb0EEEvNS_16Flash_fwd_paramsE,@"STO_CUDA_ENTRY STV_DEFAULT"
_ZN5flash32flash_fwd_splitkv_combine_kernelI23Flash_fwd_kernel_traitsILi64ELi64ELi128ELi4ELb0ELb0EN7cutlass6half_tE19Flash_kernel_traitsILi64ELi64ELi128ELi4ES3_EELi8ELi1ELb0EEEvNS_16Flash_fwd_paramsE:
.text._ZN5flash32flash_fwd_splitkv_combine_kernelI23Flash_fwd_kernel_traitsILi64ELi64ELi128ELi4ELb0ELb0EN7cutlass6half_tE19Flash_kernel_traitsILi64ELi64ELi128ELi4ES3_EELi8ELi1ELb0EEEvNS_16Flash_fwd_paramsE:
        /* <DEDUP_REMOVED lines=23> */
[----:B------:R-:W-:Y:S05]  /*0170*/  CALL.REL.NOINC `($__internal_20_$__cuda_sm20_div_s64) ;  /* 0x0000004000f87944 */ /* 0x000fea0003c00000 */
[----:B------:R-:W-:Y:S02]  /*0180*/  MOV R8, R0 ;  /* 0x0000000000087202 */ /* 0x000fe40000000f00 */
[----:B------:R-:W-:Y:S01]  /*0190*/  MOV R9, R23 ;  /* 0x0000001700097202 */ /* 0x000fe20000000f00 */
[----:B------:R-:W-:Y:S06]  /*01a0*/  BRA `(.L_x_4857) ;  /* 0x00000000004c7947 */ /* 0x000fec0003800000 */
.L_x_4856:
        /* <DEDUP_REMOVED lines=19> */
.L_x_4857:
        /* <DEDUP_REMOVED lines=13> */
[----:B------:R-:W-:Y:S05]  /*03b0*/  CALL.REL.NOINC `($__internal_20_$__cuda_sm20_div_s64) ;  /* 0x0000004000687944 */ /* 0x000fea0003c00000 */
[----:B------:R-:W-:Y:S02]  /*03c0*/  MOV R10, R0 ;  /* 0x00000000000a7202 */ /* 0x000fe40000000f00 */
[----:B------:R-:W-:Y:S01]  /*03d0*/  MOV R11, R23 ;  /* 0x00000017000b7202 */ /* 0x000fe20000000f00 */
[----:B------:R-:W-:Y:S05]  /*03e0*/  BRA `(.L_x_4860) ;  /* 0x00000000004c7947 */ /* 0x000fea0003800000 */
.L_x_4859:
        /* <DEDUP_REMOVED lines=19> */
.L_x_4860:
[----:B------:R-:W-:Y:S05]  /*0520*/  BSYNC B0 ;  /* 0x0000000000007941 */ /* 0x000fea0003800000 */
.L_x_4858:
        /* <DEDUP_REMOVED lines=44> */
[----:B------:R-:W-:Y:S05]  /*07f0*/  BRA `(.L_x_4863) ;  /* 0x00000000004c7947 */ /* 0x000fea0003800000 */
.L_x_4862:
        /* <DEDUP_REMOVED lines=19> */
.L_x_4863:
[----:B------:R-:W-:Y:S05]  /*0930*/  BSYNC B0 ;  /* 0x0000000000007941 */ /* 0x000fea0003800000 */
.L_x_4861:
        /* <DEDUP_REMOVED lines=78> */
.L_x_4865:
        /* <DEDUP_REMOVED lines=19> */
.L_x_4866:
[----:B------:R-:W-:Y:S05]  /*0f50*/  BSYNC B0 ;  /* 0x0000000000007941 */ /* 0x000fea0003800000 */
.L_x_4864:
        /* <DEDUP_REMOVED lines=43> */
.L_x_4868:
        /* <DEDUP_REMOVED lines=20> */
.L_x_4869:
[----:B------:R-:W-:Y:S05]  /*1350*/  BSYNC B0 ;  /* 0x0000000000007941 */ /* 0x000fea0003800000 */
.L_x_4867:
        /* <DEDUP_REMOVED lines=72> */
.L_x_4871:
[----:B------:R-:W-:Y:S05]  /*17e0*/  BSYNC B0 ;  /* 0x0000000000007941 */ /* 0x000fea0003800000 */
.L_x_4870:
        /* <DEDUP_REMOVED lines=16> */
.L_x_4873:
[----:B------:R-:W-:Y:S05]  /*18f0*/  BSYNC B0 ;  /* 0x0000000000007941 */ /* 0x000fea0003800000 */
.L_x_4872:
        /* <DEDUP_REMOVED lines=141> */
.L_x_4878:
        /* <DEDUP_REMOVED lines=23> */
.L_x_4879:
[----:B------:R-:W-:Y:S05]  /*2340*/  BSYNC B0 ;  /* 0x0000000000007941 */ /* 0x000fea0003800000 */
.L_x_4877:
        /* <DEDUP_REMOVED lines=22> */
.L_x_4881:
        /* <DEDUP_REMOVED lines=22> */
.L_x_4882:
[----:B------:R-:W-:Y:S05]  /*2610*/  BSYNC B0 ;  /* 0x0000000000007941 */ /* 0x000fea0003800000 */
.L_x_4880:
        /* <DEDUP_REMOVED lines=22> */
.L_x_4884:
        /* <DEDUP_REMOVED lines=22> */
.L_x_4885:
[----:B------:R-:W-:Y:S05]  /*28e0*/  BSYNC B0 ;  /* 0x0000000000007941 */ /* 0x000fea0003800000 */
.L_x_4883:
        /* <DEDUP_REMOVED lines=33> */
[----:B------:R-:W-:Y:S05]  /*2b00*/  CALL.REL.NOINC `($__internal_20_$__cuda_sm20_div_s64) ;  /* 0x0000001800947944 */ /* 0x000fea0003c00000 */
        /* <DEDUP_REMOVED lines=11> */
.L_x_4887:
        /* <DEDUP_REMOVED lines=23> */
.L_x_4888:
[----:B------:R-:W-:Y:S05]  /*2d30*/  BSYNC B0 ;  /* 0x0000000000007941 */ /* 0x000fea0003800000 */
.L_x_4886:
        /* <DEDUP_REMOVED lines=20> */
.L_x_4890:
        /* <DEDUP_REMOVED lines=23> */
.L_x_4891:
[----:B------:R-:W-:Y:S05]  /*2ff0*/  BSYNC B0 ;  /* 0x0000000000007941 */ /* 0x000fea0003800000 */
.L_x_4889:
        /* <DEDUP_REMOVED lines=19> */
.L_x_4893:
        /* <DEDUP_REMOVED lines=23> */
.L_x_4894:
[----:B------:R-:W-:Y:S05]  /*32a0*/  BSYNC B0 ;  /* 0x0000000000007941 */ /* 0x000fea0003800000 */
.L_x_4892:
        /* <DEDUP_REMOVED lines=26> */
[----:B------:R-:W-:Y:S05]  /*3450*/  CALL.REL.NOINC `($__internal_20_$__cuda_sm20_div_s64) ;  /* 0x0000001000407944 */ /* 0x000fea0003c00000 */
        /* <DEDUP_REMOVED lines=12> */
.L_x_4896:
        /* <DEDUP_REMOVED lines=23> */
.L_x_4897:
[----:B------:R-:W-:Y:S05]  /*3690*/  BSYNC B0 ;  /* 0x0000000000007941 */ /* 0x000fea0003800000 */
.L_x_4895:
        /* <DEDUP_REMOVED lines=28> */
.L_x_4899:
        /* <DEDUP_REMOVED lines=23> */
.L_x_4900:
[----:B------:R-:W-:Y:S05]  /*39d0*/  BSYNC B0 ;  /* 0x0000000000007941 */ /* 0x000fea0003800000 */
.L_x_4898:
        /* <DEDUP_REMOVED lines=21> */
.L_x_4876:
[----:B------:R-:W-:Y:S02]  /*3b30*/  ULDC.64 UR4, c[0x0][0x2b0] ;  /* 0x0000ac0000047ab9 */ /* 0x000fe40000000a00 */
[----:B------:R-:W-:-:S04]  /*3b40*/  LEA R2, P0, R38, UR4, 0x2 ;  /* 0x0000000426027c11 */ /* 0x000fc8000f8010ff */
[----:B------:R-:W-:-:S05]  /*3b50*/  LEA.HI.X R3, R38, UR5, R39, 0x2, P0 ;  /* 0x0000000526037c11 */ /* 0x000fca00080f1427 */
[----:B------:R0:W-:Y:S04]  /*3b60*/  STG.E desc[UR8][R2.64], R29 ;  /* 0x0000001d02007986 */ /* 0x0001e8000c101908 */
.L_x_4875:
[----:B------:R-:W-:Y:S05]  /*3b70*/  BSYNC B1 ;  /* 0x0000000000017941 */ /* 0x000fea0003800000 */
.L_x_4874:
        /* <DEDUP_REMOVED lines=18> */
.L_x_4902:
[----:B------:R-:W-:Y:S05]  /*3ca0*/  BSYNC B0 ;  /* 0x0000000000007941 */ /* 0x000fea0003800000 */
.L_x_4901:
        /* <DEDUP_REMOVED lines=34> */
.L_x_4906:
        /* <DEDUP_REMOVED lines=12> */
.L_x_4905:
[----:B------:R-:W-:Y:S05]  /*3f90*/  BSYNC B0 ;  /* 0x0000000000007941 */ /* 0x000fea0003800000 */
.L_x_4904:
        /* <DEDUP_REMOVED lines=8> */
.L_x_4903:
        /* <DEDUP_REMOVED lines=84> */
        .weak           $__internal_20_$__cuda_sm20_div_s64
        .type           $__internal_20_$__cuda_sm20_div_s64,@function
        .size           $__internal_20_$__cuda_sm20_div_s64,(.L_x_7860 - $__internal_20_$__cuda_sm20_div_s64)
$__internal_20_$__cuda_sm20_div_s64:
        /* <DEDUP_REMOVED lines=83> */
[----:B------:R-:W-:Y:S06]  /*4a90*/  RET.REL.NODEC R20 `(_ZN5flash32flash_fwd_splitkv_combine_kernelI23Flash_fwd_kernel_traitsILi64ELi64ELi128ELi4ELb0ELb0EN7cutlass6half_tE19Flash_kernel_traitsILi64ELi64ELi128ELi4ES3_EELi8ELi1ELb0EEEvNS_16Flash_fwd_paramsE) ;  /* 0xffffffb414587950 */ /* 0x000fec0003c3ffff */
.L_x_4907:
        /* <DEDUP_REMOVED lines=14> */
.L_x_7860:


//--------------------- .text._ZN5flash32flash_fwd_splitkv_combine_kernelI23Flash_fwd_kernel_traitsILi64ELi64ELi128ELi4ELb0ELb0EN7cutlass6half_tE19Flash_kernel_traitsILi64ELi64ELi128ELi4ES3_EELi8ELi7ELb1EEEvNS_16Flash_fwd_paramsE --------------------------
	.section	.text._ZN5flash32flash_fwd_splitkv_combine_kernelI23Flash_fwd_kernel_traitsILi64ELi64ELi128ELi4ELb0ELb0EN7cutlass6half_tE19Flash_kernel_traitsILi64ELi64ELi128ELi4ES3_EELi8ELi7ELb1EEEvNS_16Flash_fwd_paramsE,"ax",@progbits
	.align	128
        .global         _ZN5flash32flash_fwd_splitkv_combine_kernelI23Flash_fwd_kernel_traitsILi64ELi64ELi128ELi4ELb0ELb0EN7cutlass6half_tE19Flash_kernel_traitsILi64ELi64ELi128ELi4ES3_EELi8ELi7ELb1EEEvNS_16Flash_fwd_paramsE
        .type           _ZN5flash32flash_fwd_splitkv_combine_kernelI23Flash_fwd_kernel_traitsILi64ELi64ELi128ELi4ELb0ELb0EN7cutlass6half_tE19Flash_kernel_traitsILi64ELi64ELi128ELi4ES3_EELi8ELi7ELb1EEEvNS_16Flash_fwd_paramsE,@function
        .size           _ZN5flash32flash_fwd_splitkv_combine_kernelI23Flash_fwd_kernel_traitsILi64ELi64ELi128ELi4ELb0ELb0EN7cutlass6half_tE19Flash_kernel_traitsILi64ELi64ELi128ELi4ES3_EELi8ELi7ELb1EEEvNS_16Flash_fwd_paramsE,(.L_x_7861 - _ZN5flash32flash_fwd_splitkv_combine_kernelI23Flash_fwd_kernel_traitsILi64ELi64ELi128ELi4ELb0ELb0EN7cutlass6half_tE19Flash_kernel_traitsILi64ELi64ELi128ELi4ES3_EELi8ELi7ELb1EEEvNS_16Flash_fwd_paramsE)
        .other          _ZN5flash32flash_fwd_splitkv_combine_kernelI23Flash_fwd_kernel_traitsILi64ELi64ELi128ELi4ELb0ELb0EN7cutlass6half_tE19Flash_kernel_traitsILi64ELi64ELi128ELi4ES3_EELi8ELi7ELb1EEEvNS_16Flash_fwd_paramsE,@"STO_CUDA_ENTRY STV_DEFAULT"
_ZN5flash32flash_fwd_splitkv_combine_kernelI23Flash_fwd_kernel_traitsILi64ELi64ELi128ELi4ELb0ELb0EN7cutlass6half_tE19Flash_kernel_traitsILi64ELi64ELi128ELi4ES3_EELi8ELi7ELb1EEEvNS_16Flash_fwd_paramsE:
.text._ZN5flash32flash_fwd_splitkv_combine_kernelI23Flash_fwd_kernel_traitsILi64ELi64ELi128ELi4ELb0ELb0EN7cutlass6half_tE19Flash_kernel_traitsILi64ELi64ELi128ELi4ES3_EELi8ELi7ELb1EEEvNS_16Flash_fwd_paramsE:
        /* <DEDUP_REMOVED lines=23> */
[----:B------:R-:W-:Y:S05]  /*0170*/  CALL.REL.NOINC `($__internal_21_$__cuda_sm20_div_s64) ;  /* 0x0000005000d07944 */ /* 0x000fea0003c00000 */
[----:B------:R-:W-:Y:S02]  /*0180*/  MOV R8, R0 ;  /* 0x0000000000087202 */ /* 0x000fe40000000f00 */
[----:B------:R-:W-:Y:S01]  /*0190*/  MOV R9, R25 ;  /* 0x0000001900097202 */ /* 0x000fe20000000f00 */
[----:B------:R-:W-:Y:S06]  /*01a0*/  BRA `(.L_x_4909) ;  /* 0x00000000004c7947 */ /* 0x000fec0003800000 */
.L_x_4908:
        /* <DEDUP_REMOVED lines=19> */
.L_x_4909:
        /* <DEDUP_REMOVED lines=17> */
[----:B------:R-:W-:Y:S05]  /*03f0*/  BRA `(.L_x_4912) ;  /* 0x0000000000507947 */ /* 0x000fea0003800000 */
.L_x_4911:
        /* <DEDUP_REMOVED lines=20> */
.L_x_4912:
[----:B------:R-:W-:Y:S05]  /*0540*/  BSYNC B0 ;  /* 0x0000000000007941 */ /* 0x000fea0003800000 */
.L_x_4910:
        /* <DEDUP_REMOVED lines=57> */
.L_x_4914:
        /* <DEDUP_REMOVED lines=19> */
.L_x_4915:
[----:B------:R-:W-:Y:S05]  /*0a10*/  BSYNC B0 ;  /* 0x0000000000007941 */ /* 0x000fea0003800000 */
.L_x_4913:
        /* <DEDUP_REMOVED lines=105> */
.L_x_4917:
        /* <DEDUP_REMOVED lines=20> */
.L_x_4918:
[----:B------:R-:W-:Y:S05]  /*11f0*/  BSYNC B0 ;  /* 0x0000000000007941 */ /* 0x000fea0003800000 */
.L_x_4916:
        /* <DEDUP_REMOVED lines=181> */
.L_x_4920:
        /* <DEDUP_REMOVED lines=19> */
.L_x_4921:
[----:B------:R-:W-:Y:S05]  /*1e80*/  BSYNC B0 ;  /* 0x0000000000007941 */ /* 0x000fea0003800000 */
.L_x_4919:
        /* <DEDUP_REMOVED lines=206> */
.L_x_4926:
        /* <DEDUP_REMOVED lines=22> */
.L_x_4927:
[----:B------:R-:W-:Y:S05]  /*2cd0*/  BSYNC B0 ;  /* 0x0000000000007941 */ /* 0x000fea0003800000 */
.L_x_4925:
        /* <DEDUP_REMOVED lines=8> */
[----:B------:R-:W-:Y:S05]  /*2d60*/  CALL.REL.NOINC `($__internal_21_$__cuda_sm20_div_s64) ;  /* 0x0000002400d47944 */ /* 0x000fea0003c00000 */
        /* <DEDUP_REMOVED lines=11> */
.L_x_4929:
        /* <DEDUP_REMOVED lines=22> */
.L_x_4930:
[----:B------:R-:W-:Y:S05]  /*2f80*/  BSYNC B0 ;  /* 0x0000000000007941 */ /* 0x000fea0003800000 */
.L_x_4928:
        /* <DEDUP_REMOVED lines=11> */
[----:B------:R-:W-:Y:S05]  /*3040*/  CALL.REL.NOINC `($__internal_21_$__cuda_sm20_div_s64) ;  /* 0x00000024001c7944 */ /* 0x000fea0003c00000 */
        /* <DEDUP_REMOVED lines=12> */
.L_x_4932:
        /* <DEDUP_REMOVED lines=22> */
.L_x_4933:
[----:B------:R-:W-:Y:S05]  /*3270*/  BSYNC B0 ;  /* 0x0000000000007941 */ /* 0x000fea0003800000 */
.L_x_4931:
        /* <DEDUP_REMOVED lines=52> */
.L_x_4935:
        /* <DEDUP_REMOVED lines=23> */
.L_x_4936:
[----:B------:R-:W-:Y:S05]  /*3730*/  BSYNC B0 ;  /* 0x0000000000007941 */ /* 0x000fea0003800000 */
.L_x_4934:
        /* <DEDUP_REMOVED lines=20> */
.L_x_4938:
        /* <DEDUP_REMOVED lines=22> */
.L_x_4939:
[----:B------:R-:W-:Y:S05]  /*39e0*/  BSYNC B0 ;  /* 0x0000000000007941 */ /* 0x000fea0003800000 */
.L_x_4937:
        /* <DEDUP_REMOVED lines=22> */
.L_x_4941:
        /* <DEDUP_REMOVED lines=23> */
.L_x_4942:
[----:B------:R-:W-:Y:S05]  /*3cc0*/  BSYNC B0 ;  /* 0x0000000000007941 */ /* 0x000fea0003800000 */
.L_x_4940:
        /* <DEDUP_REMOVED lines=39> */
.L_x_4944:
        /* <DEDUP_REMOVED lines=23> */
.L_x_4945:
[----:B------:R-:W-:Y:S05]  /*40b0*/  BSYNC B0 ;  /* 0x0000000000007941 */ /* 0x000fea0003800000 */
.L_x_4943:
        /* <DEDUP_REMOVED lines=31> */
.L_x_4947:
        /* <DEDUP_REMOVED lines=23> */
.L_x_4948:
[----:B------:R-:W-:Y:S05]  /*4420*/  BSYNC B0 ;  /* 0x0000000000007941 */ /* 0x000fea0003800000 */
.L_x_4946:
        /* <DEDUP_REMOVED lines=21> */
.L_x_4924:
[----:B------:R-:W-:Y:S02]  /*4580*/  ULDC.64 UR4, c[0x0][0x2b0] ;  /* 0x0000ac0000047ab9 */ /* 0x000fe40000000a00 */
[----:B------:R-:W-:-:S04]  /*4590*/  LEA R2, P0, R44, UR4, 0x2 ;  /* 0x000000042c027c11 */ /* 0x000fc8000f8010ff */
[----:B------:R-:W-:-:S05]  /*45a0*/  LEA.HI.X R3, R44, UR5, R45, 0x2, P0 ;  /* 0x000000052c037c11 */ /* 0x000fca00080f142d */
[----:B------:R0:W-:Y:S04]  /*45b0*/  STG.E desc[UR8][R2.64], R29 ;  /* 0x0000001d02007986 */ /* 0x0001e8000c101908 */
.L_x_4923:
[----:B------:R-:W-:Y:S05]  /*45c0*/  BSYNC B1 ;  /* 0x0000000000017941 */ /* 0x000fea0003800000 */
.L_x_4922:
        /* <DEDUP_REMOVED lines=83> */
.L_x_4951:
        /* <DEDUP_REMOVED lines=37> */
.L_x_4950:
        /* <DEDUP_REMOVED lines=25> */
.L_x_4952:
[----:B------:R-:W-:-:S13]  /*4ee0*/  ISETP.GT.OR P4, PT, R13, UR5, P4 ;  /* 0x000000050d007c0c */ /* 0x000fda000a784670 */
[----:B------:R-:W-:Y:S05]  /*4ef0*/  @!P4 BRA `(.L_x_4949) ;  /* 0x000000000028c947 */ /* 0x000fea0003800000 */
[----:B------:R-:W0:Y:S01]  /*4f00*/  LDS R6, [R6] ;  /* 0x0000000006067984 */ /* 0x000e220000000800 */
[----:B------:R-:W-:Y:S01]  /*4f10*/  ISETP.GE.AND P0, PT, R7, R15, PT ;  /* 0x0000000f0700720c */ /* 0x000fe20003f06270 */
[----:B------:R-:W-:-:S12]  /*4f20*/  BSSY B0, `(.L_x_4953) ;  /* 0x0000003000007945 */ /* 0x000fd80003800000 */
[----:B------:R-:W-:Y:S05]  /*4f30*/  @P0 BRA `(.L_x_4954) ;  /* 0x0000000000040947 */ /* 0x000fea0003800000 */
[----:B------:R1:W5:Y:S02]  /*4f40*/  LDG.E.128 R8, desc[UR8][R20.64] ;  /* 0x0000000814087981 */ /* 0x000364000c1e1d00 */
.L_x_4954:
[----:B------:R-:W-:Y:S05]  /*4f50*/  BSYNC B0 ;  /* 0x0000000000007941 */ /* 0x000fea0003800000 */
.L_x_4953:
[C---:B0----5:R-:W-:Y:S01]  /*4f60*/  FFMA.FTZ R4, R6.reuse, R8, R4 ;  /* 0x0000000806047223 */ /* 0x061fe20000010004 */
[C---:B------:R-:W-:Y:S01]  /*4f70*/  FFMA.FTZ R3, R6.reuse, R9, R3 ;  /* 0x0000000906037223 */ /* 0x040fe20000010003 */
[C---:B------:R-:W-:Y:S01]  /*4f80*/  FFMA.FTZ R2, R6.reuse, R10, R2 ;  /* 0x0000000a06027223 */ /* 0x040fe20000010002 */
[----:B------:R-:W-:Y:S01]  /*4f90*/  FFMA.FTZ R0, R6, R11, R0 ;  /* 0x0000000b06007223 */ /* 0x000fe20000010000 */
.L_x_4949:
        /* <DEDUP_REMOVED lines=82> */
        .weak           $__internal_21_$__cuda_sm20_div_s64
        .type           $__internal_21_$__cuda_sm20_div_s64,@function
        .size           $__internal_21_$__cuda_sm20_div_s64,(.L_x_7861 - $__internal_21_$__cuda_sm20_div_s64)
$__internal_21_$__cuda_sm20_div_s64:
        /* <DEDUP_REMOVED lines=83> */
[----:B------:R-:W-:Y:S06]  /*59f0*/  RET.REL.NODEC R22 `(_ZN5flash32flash_fwd_splitkv_combine_kernelI23Flash_fwd_kernel_traitsILi64ELi64ELi128ELi4ELb0ELb0EN7cutlass6half_tE19Flash_kernel_traitsILi64ELi64ELi128ELi4ES3_EELi8ELi7ELb1EEEvNS_16Flash_fwd_paramsE) ;  /* 0xffffffa416807950 */ /* 0x000fec0003c3ffff */
.L_x_4955:
        /* <DEDUP_REMOVED lines=16> */
.L_x_7861:


//--------------------- .text._ZN5flash32flash_fwd_splitkv_combine_kernelI23Flash_fwd_kernel_traitsILi64ELi64ELi128ELi4ELb0ELb0EN7cutlass6half_tE19Flash_kernel_traitsILi64ELi64ELi128ELi4ES3_EELi8ELi6ELb1EEEvNS_16Flash_fwd_paramsE --------------------------
	.section	.text._ZN5flash32flash_fwd_splitkv_combine_kernelI23Flash_fwd_kernel_traitsILi64ELi64ELi128ELi4ELb0ELb0EN7cutlass6half_tE19Flash_kernel_traitsILi64ELi64ELi128ELi4ES3_EELi8ELi6ELb1EEEvNS_16Flash_fwd_paramsE,"ax",@progbits
	.align	128
        .global         _ZN5flash32flash_fwd_splitkv_combine_kernelI23Flash_fwd_kernel_traitsILi64ELi64ELi128ELi4ELb0ELb0EN7cutlass6half_tE19Flash_kernel_traitsILi64ELi64ELi128ELi4ES3_EELi8ELi6ELb1EEEvNS_16Flash_fwd_paramsE
        .type           _ZN5flash32flash_fwd_splitkv_combine_kernelI23Flash_fwd_kernel_traitsILi64ELi64ELi128ELi4ELb0ELb0EN7cutlass6half_tE19Flash_kernel_traitsILi64ELi64ELi128ELi4ES3_EELi8ELi6ELb1EEEvNS_16Flash_fwd_paramsE,@function
        .size           _ZN5flash32flash_fwd_splitkv_combine_kernelI23Flash_fwd_kernel_traitsILi64ELi64ELi128ELi4ELb0ELb0EN7cutlass6half_tE19Flash_kernel_traitsILi64ELi64ELi128ELi4ES3_EELi8ELi6ELb1EEEvNS_16Flash_fwd_paramsE,(.L_x_7862 - _ZN5flash32flash_fwd_splitkv_combine_kernelI23Flash_fwd_kernel_traitsILi64ELi64ELi128ELi4ELb0ELb0EN7cutlass6half_tE19Flash_kernel_traitsILi64ELi64ELi128ELi4ES3_EELi8ELi6ELb1EEEvNS_16Flash_fwd_paramsE)
        .other          _ZN5flash32flash_fwd_splitkv_combine_kernelI23Flash_fwd_kernel_traitsILi64ELi64ELi128ELi4ELb0ELb0EN7cutlass6half_tE19Flash_kernel_traitsILi64ELi64ELi128ELi4ES3_EELi8ELi6ELb1EEEvNS_16Flash_fwd_paramsE,@"STO_CUDA_ENTRY STV_DEFAULT"
_ZN5flash32flash_fwd_splitkv_combine_kernelI23Flash_fwd_kernel_traitsILi64ELi64ELi128ELi4ELb0ELb0EN7cutlass6half_tE19Flash_kernel_traitsILi64ELi64ELi128ELi4ES3_EELi8ELi6ELb1EEEvNS_16Flash_fwd_paramsE:
.text._ZN5flash32flash_fwd_splitkv_combine_kernelI23Flash_fwd_kernel_traitsILi64ELi64ELi128ELi4ELb0ELb0EN7cutlass6half_tE19Flash_kernel_traitsILi64ELi64ELi128ELi4ES3_EELi8ELi6ELb1EEEvNS_16Flash_fwd_paramsE:
        /* <DEDUP_REMOVED lines=23> */
[----:B------:R-:W-:Y:S05]  /*0170*/  CALL.REL.NOINC `($__internal_22_$__cuda_sm20_div_s64) ;  /* 0x0000004800b87944 */ /* 0x000fea0003c00000 */
[----:B------:R-:W-:Y:S05]  /*0180*/  BRA `(.L_x_4957) ;  /* 0x00000000004c7947 */ /* 0x000fea0003800000 */
.L_x_4956:
        /* <DEDUP_REMOVED lines=19> */
.L_x_4957:
        /* <DEDUP_REMOVED lines=12> */
[----:B------:R-:W-:Y:S05]  /*0380*/  CALL.REL.NOINC `($__internal_22_$__cuda_sm20_div_s64) ;  /* 0x0000004800347944 */ /* 0x000fea0003c00000 */
[----:B------:R-:W-:Y:S02]  /*0390*/  MOV R6, R20 ;  /* 0x0000001400067202 */ /* 0x000fe40000000f00 */
[----:B------:R-:W-:Y:S01]  /*03a0*/  MOV R7, R21 ;  /* 0x0000001500077202 */ /* 0x000fe20000000f00 */
[----:B------:R-:W-:Y:S05]  /*03b0*/  BRA `(.L_x_4960) ;  /* 0x00000000004c7947 */ /* 0x000fea0003800000 */
.L_x_4959:
        /* <DEDUP_REMOVED lines=19> */
.L_x_4960:
[----:B------:R-:W-:Y:S05]  /*04f0*/  BSYNC B0 ;  /* 0x0000000000007941 */ /* 0x000fea0003800000 */
.L_x_4958:
        /* <DEDUP_REMOVED lines=53> */
[----:B------:R-:W-:Y:S02]  /*0850*/  MOV R32, R20 ;  /* 0x0000001400207202 */ /* 0x000fe40000000f00 */
[----:B------:R-:W-:Y:S01]  /*0860*/  MOV R33, R21 ;  /* 0x0000001500217202 */ /* 0x000fe20000000f00 */
[----:B------:R-:W-:Y:S05]  /*0870*/  BRA `(.L_x_4963) ;  /* 0x00000000004c7947 */ /* 0x000fea0003800000 */
.L_x_4962:
        /* <DEDUP_REMOVED lines=19> */
.L_x_4963:
[----:B------:R-:W-:Y:S05]  /*09b0*/  BSYNC B0 ;  /* 0x0000000000007941 */ /* 0x000fea0003800000 */
.L_x_4961:
        /* <DEDUP_REMOVED lines=105> */
.L_x_4965:
        /* <DEDUP_REMOVED lines=19> */
.L_x_4966:
[----:B------:R-:W-:Y:S05]  /*1180*/  BSYNC B0 ;  /* 0x0000000000007941 */ /* 0x000fea0003800000 */
.L_x_4964:
        /* <DEDUP_REMOVED lines=113> */
[----:B------:R-:W-:Y:S05]  /*18a0*/  CALL.REL.NOINC `($__internal_22_$__cuda_sm20_div_s64) ;  /* 0x0000003000ec7944 */ /* 0x000fea0003c00000 */
[----:B------:R-:W-:Y:S02]  /*18b0*/  MOV R40, R20 ;  /* 0x0000001400287202 */ /* 0x000fe40000000f00 */
[----:B------:R-:W-:Y:S01]  /*18c0*/  MOV R41, R21 ;  /* 0x0000001500297202 */ /* 0x000fe20000000f00 */
[----:B------:R-:W-:Y:S05]  /*18d0*/  BRA `(.L_x_4969) ;  /* 0x00000000004c7947 */ /* 0x000fea0003800000 */
.L_x_4968:
        /* <DEDUP_REMOVED lines=19> */
.L_x_4969:
[----:B------:R-:W-:Y:S05]  /*1a10*/  BSYNC B0 ;  /* 0x0000000000007941 */ /* 0x000fea0003800000 */
.L_x_4967:
        /* <DEDUP_REMOVED lines=167> */
[----:B------:R-:W-:Y:S05]  /*2490*/  CALL.REL.NOINC `($__internal_22_$__cuda_sm20_div_s64) ;  /* 0x0000002400f07944 */ /* 0x000fea0003c00000 */
        /* <DEDUP_REMOVED lines=9> */
.L_x_4974:
        /* <DEDUP_REMOVED lines=22> */
.L_x_4975:
[----:B------:R-:W-:Y:S05]  /*2690*/  BSYNC B0 ;  /* 0x0000000000007941 */ /* 0x000fea0003800000 */
.L_x_4973:
        /* <DEDUP_REMOVED lines=19> */
.L_x_4977:
        /* <DEDUP_REMOVED lines=22> */
.L_x_4978:
[----:B------:R-:W-:Y:S05]  /*2930*/  BSYNC B0 ;  /* 0x0000000000007941 */ /* 0x000fea0003800000 */
.L_x_4976:
        /* <DEDUP_REMOVED lines=11> */
[----:B------:R-:W-:Y:S05]  /*29f0*/  CALL.REL.NOINC `($__internal_22_$__cuda_sm20_div_s64) ;  /* 0x0000002000987944 */ /* 0x000fea0003c00000 */
[----:B------:R-:W-:-:S04]  /*2a00*/  IADD3 R19, P0, RZ, -R20, RZ ;  /* 0x80000014ff137210 */ /* 0x000fc80007f1e0ff */
[----:B------:R-:W-:Y:S01]  /*2a10*/  IADD3.X R18, RZ, ~R21, RZ, P0, !PT ;  /* 0x80000015ff127210 */ /* 0x000fe200007fe4ff */
[----:B------:R-:W-:-:S04]  /*2a20*/  IMAD.WIDE.U32 R42, R5, R19, R42 ;  /* 0x00000013052a7225 */ /* 0x000fc800078e002a */
[----:B------:R-:W-:-:S04]  /*2a30*/  IMAD R18, R18, R5, RZ ;  /* 0x0000000512127224 */ /* 0x000fc800078e02ff */
[----:B------:R-:W-:-:S05]  /*2a40*/  IMAD R4, R4, R19, R18 ;  /* 0x0000001304047224 */ /* 0x000fca00078e0212 */
[----:B------:R-:W-:Y:S01]  /*2a50*/  IADD3 R4, R43, R4, RZ ;  /* 0x000000042b047210 */ /* 0x000fe20007ffe0ff */
[----:B------:R-:W-:Y:S05]  /*2a60*/  BRA `(.L_x_4981) ;  /* 0x0000000000587947 */ /* 0x000fea0003800000 */
.L_x_4980:
        /* <DEDUP_REMOVED lines=22> */
.L_x_4981:
[----:B------:R-:W-:Y:S05]  /*2bd0*/  BSYNC B0 ;  /* 0x0000000000007941 */ /* 0x000fea0003800000 */
.L_x_4979:
        /* <DEDUP_REMOVED lines=38> */
[----:B------:R-:W-:Y:S05]  /*2e40*/  CALL.REL.NOINC `($__internal_22_$__cuda_sm20_div_s64) ;  /* 0x0000001c00847944 */ /* 0x000fea0003c00000 */
        /* <DEDUP_REMOVED lines=12> */
.L_x_4983:
        /* <DEDUP_REMOVED lines=23> */
.L_x_4984:
[----:B------:R-:W-:Y:S05]  /*3080*/  BSYNC B0 ;  /* 0x0000000000007941 */ /* 0x000fea0003800000 */
.L_x_4982:
        /* <DEDUP_REMOVED lines=18> */
.L_x_4986:
        /* <DEDUP_REMOVED lines=22> */
.L_x_4987:
[----:B------:R-:W-:Y:S05]  /*3310*/  BSYNC B0 ;  /* 0x0000000000007941 */ /* 0x000fea0003800000 */
.L_x_4985:
        /* <DEDUP_REMOVED lines=22> */
.L_x_4989:
        /* <DEDUP_REMOVED lines=23> */
.L_x_4990:
[----:B------:R-:W-:Y:S05]  /*35f0*/  BSYNC B0 ;  /* 0x0000000000007941 */ /* 0x000fea0003800000 */
.L_x_4988:
        /* <DEDUP_REMOVED lines=39> */
.L_x_4992:
        /* <DEDUP_REMOVED lines=23> */
.L_x_4993:
[----:B------:R-:W-:Y:S05]  /*39e0*/  BSYNC B0 ;  /* 0x0000000000007941 */ /* 0x000fea0003800000 */
.L_x_4991:
        /* <DEDUP_REMOVED lines=29> */
.L_x_4995:
        /* <DEDUP_REMOVED lines=23> */
.L_x_4996:
[----:B------:R-:W-:Y:S05]  /*3d30*/  BSYNC B0 ;  /* 0x0000000000007941 */ /* 0x000fea0003800000 */
.L_x_4994:
        /* <DEDUP_REMOVED lines=21> */
.L_x_4972:
[----:B------:R-:W-:Y:S02]  /*3e90*/  ULDC.64 UR4, c[0x0][0x2b0] ;  /* 0x0000ac0000047ab9 */ /* 0x000fe40000000a00 */
[----:B------:R-:W-:-:S04]  /*3ea0*/  LEA R2, P0, R38, UR4, 0x2 ;  /* 0x0000000426027c11 */ /* 0x000fc8000f8010ff */
[----:B------:R-:W-:-:S05]  /*3eb0*/  LEA.HI.X R3, R38, UR5, R39, 0x2, P0 ;  /* 0x0000000526037c11 */ /* 0x000fca00080f1427 */
[----:B------:R0:W-:Y:S04]  /*3ec0*/  STG.E desc[UR8][R2.64], R29 ;  /* 0x0000001d02007986 */ /* 0x0001e8000c101908 */
.L_x_4971:
[----:B------:R-:W-:Y:S05]  /*3ed0*/  BSYNC B1 ;  /* 0x0000000000017941 */ /* 0x000fea0003800000 */
.L_x_4970:
        /* <DEDUP_REMOVED lines=59> */
.L_x_4999:
        /* <DEDUP_REMOVED lines=37> */
.L_x_4998:
        /* <DEDUP_REMOVED lines=25> */
.L_x_5000:
[----:B------:R-:W-:-:S13]  /*4670*/  ISETP.GT.OR P4, PT, R13, UR5, P4 ;  /* 0x000000050d007c0c */ /* 0x000fda000a784670 */
[----:B------:R-:W-:Y:S05]  /*4680*/  @!P4 BRA `(.L_x_4997) ;  /* 0x000000000028c947 */ /* 0x000fea0003800000 */
[----:B------:R-:W0:Y:S01]  /*4690*/  LDS R6, [R6] ;  /* 0x0000000006067984 */ /* 0x000e220000000800 */
[----:B------:R-:W-:Y:S01]  /*46a0*/  ISETP.GE.AND P0, PT, R7, R16, PT ;  /* 0x000000100700720c */ /* 0x000fe20003f06270 */
[----:B------:R-:W-:-:S12]  /*46b0*/  BSSY B0, `(.L_x_5001) ;  /* 0x0000003000007945 */ /* 0x000fd80003800000 */
[----:B------:R-:W-:Y:S05]  /*46c0*/  @P0 BRA `(.L_x_5002) ;  /* 0x0000000000040947 */ /* 0x000fea0003800000 */
[----:B------:R1:W5:Y:S02]  /*46d0*/  LDG.E.128 R8, desc[UR8][R24.64] ;  /* 0x0000000818087981 */ /* 0x000364000c1e1d00 */
.L_x_5002:
[----:B------:R-:W-:Y:S05]  /*46e0*/  BSYNC B0 ;  /* 0x0000000000007941 */ /* 0x000fea0003800000 */
.L_x_5001:
[C---:B0----5:R-:W-:Y:S01]  /*46f0*/  FFMA.FTZ R5, R6.reuse, R8, R5 ;  /* 0x0000000806057223 */ /* 0x061fe20000010005 */
[C---:B------:R-:W-:Y:S01]  /*4700*/  FFMA.FTZ R2, R6.reuse, R9, R2 ;  /* 0x0000000906027223 */ /* 0x040fe20000010002 */
[C---:B------:R-:W-:Y:S01]  /*4710*/  FFMA.FTZ R3, R6.reuse, R10, R3 ;  /* 0x0000000a06037223 */ /* 0x040fe20000010003 */
[----:B------:R-:W-:Y:S01]  /*4720*/  FFMA.FTZ R0, R6, R11, R0 ;  /* 0x0000000b06007223 */ /* 0x000fe20000010000 */
.L_x_4997:
        /* <DEDUP_REMOVED lines=83> */
        .weak           $__internal_22_$__cuda_sm20_div_s64
        .type           $__internal_22_$__cuda_sm20_div_s64,@function
        .size           $__internal_22_$__cuda_sm20_div_s64,(.L_x_7862 - $__internal_22_$__cuda_sm20_div_s64)
$__internal_22_$__cuda_sm20_div_s64:
        /* <DEDUP_REMOVED lines=83> */
[----:B------:R-:W-:Y:S05]  /*5190*/  RET.REL.NODEC R22 `(_ZN5flash32flash_fwd_splitkv_combine_kernelI23Flash_fwd_kernel_traitsILi64ELi64ELi128ELi4ELb0ELb0EN7cutlass6half_tE19Flash_kernel_traitsILi64ELi64ELi128ELi4ES3_EELi8ELi6ELb1EEEvNS_16Flash_fwd_paramsE) ;  /* 0xffffffac16987950 */ /* 0x000fea0003c3ffff */
.L_x_5003:
        /* <DEDUP_REMOVED lines=14> */
.L_x_7862:


//--------------------- .text._ZN5flash32flash_fwd_splitkv_combine_kernelI23Flash_fwd_kernel_traitsILi64ELi64ELi128ELi4ELb0ELb0EN7cutlass6half_tE19Flash_kernel_traitsILi64ELi64ELi128ELi4ES3_EELi8ELi5ELb1EEEvNS_16Flash_fwd_paramsE --------------------------
	.section	.text._ZN5flash32flash_fwd_splitkv_combine_kernelI23Flash_fwd_kernel_traitsILi64ELi64ELi128ELi4ELb0ELb0EN7cutlass6half_tE19Flash_kernel_traitsILi64ELi64ELi128ELi4ES3_EELi8ELi5ELb1EEEvNS_16Flash_fwd_paramsE,"ax",@progbits
	.align	128
        .global         _ZN5flash32flash_fwd_splitkv_combine_kernelI23Flash_fwd_kernel_traitsILi64ELi64ELi128ELi4ELb0ELb0EN7cutlass6half_tE19Flash_kernel_traitsILi64ELi64ELi128ELi4ES3_EELi8ELi5ELb1EEEvNS_16Flash_fwd_paramsE
        .type           _ZN5flash32flash_fwd_splitkv_combine_kernelI23Flash_fwd_kernel_traitsILi64ELi64ELi128ELi4ELb0ELb0EN7cutlass6half_tE19Flash_kernel_traitsILi64ELi64ELi128ELi4ES3_EELi8ELi5ELb1EEEvNS_16Flash_fwd_paramsE,@function
        .size           _ZN5flash32flash_fwd_splitkv_combine_kernelI23Flash_fwd_kernel_traitsILi64ELi64ELi128ELi4ELb0ELb0EN7cutlass6half_tE19Flash_kernel_traitsILi64ELi64ELi128ELi4ES3_EELi8ELi5ELb1EEEvNS_16Flash_fwd_paramsE,(.L_x_7863 - _ZN5flash32flash_fwd_splitkv_combine_kernelI23Flash_fwd_kernel_traitsILi64ELi64ELi128ELi4ELb0ELb0EN7cutlass6half_tE19Flash_kernel_traitsILi64ELi64ELi128ELi4ES3_EELi8ELi5ELb1EEEvNS_16Flash_fwd_paramsE)
        .other          _ZN5flash32flash_fwd_splitkv_combine_kernelI23Flash_fwd_kernel_traitsILi64ELi64ELi128ELi4ELb0ELb0EN7cutlass6half_tE19Flash_kernel_traitsILi64ELi64ELi128ELi4ES3_EELi8ELi5ELb1EEEvNS_16Flash_fwd_paramsE,@"STO_CUDA_ENTRY STV_DEFAULT"
_ZN5flash32flash_fwd_splitkv_combine_kernelI23Flash_fwd_kernel_traitsILi64ELi64ELi128ELi4ELb0ELb0EN7cutlass6half_tE19Flash_kernel_traitsILi64ELi64ELi128ELi4ES3_EELi8ELi5ELb1EEEvNS_16Flash_fwd_paramsE:
.text._ZN5flash32flash_fwd_splitkv_combine_kernelI23Flash_fwd_kernel_traitsILi64ELi64ELi128ELi4ELb0ELb0EN7cutlass6half_tE19Flash_kernel_traitsILi64ELi64ELi128ELi4ES3_EELi8ELi5ELb1EEEvNS_16Flash_fwd_paramsE:
        /* <DEDUP_REMOVED lines=23> */
[----:B------:R-:W-:Y:S05]  /*0170*/  CALL.REL.NOINC `($__internal_23_$__cuda_sm20_div_s64) ;  /* 0x0000004400cc7944 */ /* 0x000fea0003c00000 */
[----:B------:R-:W-:Y:S05]  /*0180*/  BRA `(.L_x_5005) ;  /* 0x00000000004c7947 */ /* 0x000fea0003800000 */
.L_x_5004:
        /* <DEDUP_REMOVED lines=19> */
.L_x_5005:
        /* <DEDUP_REMOVED lines=12> */
[----:B------:R-:W-:Y:S05]  /*0380*/  CALL.REL.NOINC `($__internal_23_$__cuda_sm20_div_s64) ;  /* 0x0000004400487944 */ /* 0x000fea0003c00000 */
[----:B------:R-:W-:Y:S02]  /*0390*/  MOV R8, R22 ;  /* 0x0000001600087202 */ /* 0x000fe40000000f00 */
[----:B------:R-:W-:Y:S01]  /*03a0*/  MOV R9, R23 ;  /* 0x0000001700097202 */ /* 0x000fe20000000f00 */
[----:B------:R-:W-:Y:S05]  /*03b0*/  BRA `(.L_x_5008) ;  /* 0x00000000004c7947 */ /* 0x000fea0003800000 */
.L_x_5007:
        /* <DEDUP_REMOVED lines=19> */
.L_x_5008:
[----:B------:R-:W-:Y:S05]  /*04f0*/  BSYNC B0 ;  /* 0x0000000000007941 */ /* 0x000fea0003800000 */
.L_x_5006:
        /* <DEDUP_REMOVED lines=42> */
.L_x_5010:
        /* <DEDUP_REMOVED lines=19> */
.L_x_5011:
[----:B------:R-:W-:Y:S05]  /*08d0*/  BSYNC B0 ;  /* 0x0000000000007941 */ /* 0x000fea0003800000 */
.L_x_5009:
        /* <DEDUP_REMOVED lines=72> */
[----:B------:R-:W-:Y:S05]  /*0d60*/  CALL.REL.NOINC `($__internal_23_$__cuda_sm20_div_s64) ;  /* 0x0000003800d07944 */ /* 0x000fea0003c00000 */
[----:B------:R-:W-:Y:S02]  /*0d70*/  MOV R38, R22 ;  /* 0x0000001600267202 */ /* 0x000fe40000000f00 */
[----:B------:R-:W-:Y:S01]  /*0d80*/  MOV R39, R23 ;  /* 0x0000001700277202 */ /* 0x000fe20000000f00 */
[----:B------:R-:W-:Y:S05]  /*0d90*/  BRA `(.L_x_5014) ;  /* 0x00000000004c7947 */ /* 0x000fea0003800000 */
.L_x_5013:
        /* <DEDUP_REMOVED lines=19> */
.L_x_5014:
[----:B------:R-:W-:Y:S05]  /*0ed0*/  BSYNC B0 ;  /* 0x0000000000007941 */ /* 0x000fea0003800000 */
.L_x_5012:
        /* <DEDUP_REMOVED lines=41> */
.L_x_5016:
        /* <DEDUP_REMOVED lines=19> */
.L_x_5017:
[----:B------:R-:W-:Y:S05]  /*12a0*/  BSYNC B0 ;  /* 0x0000000000007941 */ /* 0x000fea0003800000 */
.L_x_5015:
        /* <DEDUP_REMOVED lines=239> */
[----:B------:R-:W-:Y:S05]  /*21a0*/  CALL.REL.NOINC `($__internal_23_$__cuda_sm20_div_s64) ;  /* 0x0000002400c07944 */ /* 0x000fea0003c00000 */
        /* <DEDUP_REMOVED lines=9> */
.L_x_5022:
        /* <DEDUP_REMOVED lines=22> */
.L_x_5023:
[----:B------:R-:W-:Y:S05]  /*23a0*/  BSYNC B0 ;  /* 0x0000000000007941 */ /* 0x000fea0003800000 */
.L_x_5021:
        /* <DEDUP_REMOVED lines=19> */
.L_x_5025:
        /* <DEDUP_REMOVED lines=22> */
.L_x_5026:
[----:B------:R-:W-:Y:S05]  /*2640*/  BSYNC B0 ;  /* 0x0000000000007941 */ /* 0x000fea0003800000 */
.L_x_5024:
        /* <DEDUP_REMOVED lines=11> */
[----:B------:R-:W-:Y:S05]  /*2700*/  CALL.REL.NOINC `($__internal_23_$__cuda_sm20_div_s64) ;  /* 0x0000002000687944 */ /* 0x000fea0003c00000 */
[----:B------:R-:W-:-:S04]  /*2710*/  IADD3 R19, P0, RZ, -R22, RZ ;  /* 0x80000016ff137210 */ /* 0x000fc80007f1e0ff */
[----:B------:R-:W-:Y:S01]  /*2720*/  IADD3.X R18, RZ, ~R23, RZ, P0, !PT ;  /* 0x80000017ff127210 */ /* 0x000fe200007fe4ff */
[----:B------:R-:W-:-:S04]  /*2730*/  IMAD.WIDE.U32 R42, R5, R19, R42 ;  /* 0x00000013052a7225 */ /* 0x000fc800078e002a */
[----:B------:R-:W-:-:S04]  /*2740*/  IMAD R18, R18, R5, RZ ;  /* 0x0000000512127224 */ /* 0x000fc800078e02ff */
[----:B------:R-:W-:-:S05]  /*2750*/  IMAD R4, R4, R19, R18 ;  /* 0x0000001304047224 */ /* 0x000fca00078e0212 */
[----:B------:R-:W-:Y:S01]  /*2760*/  IADD3 R4, R43, R4, RZ ;  /* 0x000000042b047210 */ /* 0x000fe20007ffe0ff */
[----:B------:R-:W-:Y:S05]  /*2770*/  BRA `(.L_x_5029) ;  /* 0x0000000000587947 */ /* 0x000fea0003800000 */
.L_x_5028:
        /* <DEDUP_REMOVED lines=22> */
.L_x_5029:
[----:B------:R-:W-:Y:S05]  /*28e0*/  BSYNC B0 ;  /* 0x0000000000007941 */ /* 0x000fea0003800000 */
.L_x_5027:
        /* <DEDUP_REMOVED lines=38> */
[----:B------:R-:W-:Y:S05]  /*2b50*/  CALL.REL.NOINC `($__internal_23_$__cuda_sm20_div_s64) ;  /* 0x0000001c00547944 */ /* 0x000fea0003c00000 */
        /* <DEDUP_REMOVED lines=12> */
.L_x_5031:
        /* <DEDUP_REMOVED lines=23> */
.L_x_5032:
[----:B------:R-:W-:Y:S05]  /*2d90*/  BSYNC B0 ;  /* 0x0000000000007941 */ /* 0x000fea0003800000 */
.L_x_5030:
        /* <DEDUP_REMOVED lines=18> */
.L_x_5034:
        /* <DEDUP_REMOVED lines=22> */
.L_x_5035:
[----:B------:R-:W-:Y:S05]  /*3020*/  BSYNC B0 ;  /* 0x0000000000007941 */ /* 0x000fea0003800000 */
.L_x_5033:
        /* <DEDUP_REMOVED lines=22> */
.L_x_5037:
        /* <DEDUP_REMOVED lines=23> */
.L_x_5038:
[----:B------:R-:W-:Y:S05]  /*3300*/  BSYNC B0 ;  /* 0x0000000000007941 */ /* 0x000fea0003800000 */
.L_x_5036:
        /* <DEDUP_REMOVED lines=39> */
.L_x_5040:
        /* <DEDUP_REMOVED lines=23> */
.L_x_5041:
[----:B------:R-:W-:Y:S05]  /*36f0*/  BSYNC B0 ;  /* 0x0000000000007941 */ /* 0x000fea0003800000 */
.L_x_5039:
        /* <DEDUP_REMOVED lines=29> */
.L_x_5043:
        /* <DEDUP_REMOVED lines=23> */
.L_x_5044:
[----:B------:R-:W-:Y:S05]  /*3a40*/  BSYNC B0 ;  /* 0x0000000000007941 */ /* 0x000fea0003800000 */
.L_x_5042:
        /* <DEDUP_REMOVED lines=21> */
.L_x_5020:
[----:B------:R-:W-:Y:S02]  /*3ba0*/  ULDC.64 UR4, c[0x0][0x2b0] ;  /* 0x0000ac0000047ab9 */ /* 0x000fe40000000a00 */
[----:B------:R-:W-:-:S04]  /*3bb0*/  LEA R2, P0, R36, UR4, 0x2 ;  /* 0x0000000424027c11 */ /* 0x000fc8000f8010ff */
[----:B------:R-:W-:-:S05]  /*3bc0*/  LEA.HI.X R3, R36, UR5, R37, 0x2, P0 ;  /* 0x0000000524037c11 */ /* 0x000fca00080f1425 */
[----:B------:R0:W-:Y:S04]  /*3bd0*/  STG.E desc[UR8][R2.64], R30 ;  /* 0x0000001e02007986 */ /* 0x0001e8000c101908 */
.L_x_5019:
[----:B------:R-:W-:Y:S05]  /*3be0*/  BSYNC B1 ;  /* 0x0000000000017941 */ /* 0x000fea0003800000 */
.L_x_5018:
        /* <DEDUP_REMOVED lines=47> */
.L_x_5047:
        /* <DEDUP_REMOVED lines=37> */
.L_x_5046:
        /* <DEDUP_REMOVED lines=25> */
.L_x_5048:
[----:B------:R-:W-:-:S13]  /*42c0*/  ISETP.GT.OR P4, PT, R13, UR5, P4 ;  /* 0x000000050d007c0c */ /* 0x000fda000a784670 */
[----:B------:R-:W-:Y:S05]  /*42d0*/  @!P4 BRA `(.L_x_5045) ;  /* 0x000000000028c947 */ /* 0x000fea0003800000 */
[----:B------:R-:W0:Y:S01]  /*42e0*/  LDS R6, [R6] ;  /* 0x0000000006067984 */ /* 0x000e220000000800 */
[----:B------:R-:W-:Y:S01]  /*42f0*/  ISETP.GE.AND P0, PT, R7, R16, PT ;  /* 0x000000100700720c */ /* 0x000fe20003f06270 */
[----:B------:R-:W-:-:S12]  /*4300*/  BSSY B0, `(.L_x_5049) ;  /* 0x0000003000007945 */ /* 0x000fd80003800000 */
[----:B------:R-:W-:Y:S05]  /*4310*/  @P0 BRA `(.L_x_5050) ;  /* 0x0000000000040947 */ /* 0x000fea0003800000 */
[----:B------:R1:W5:Y:S02]  /*4320*/  LDG.E.128 R8, desc[UR8][R24.64] ;  /* 0x0000000818087981 */ /* 0x000364000c1e1d00 */
.L_x_5050:
[----:B------:R-:W-:Y:S05]  /*4330*/  BSYNC B0 ;  /* 0x0000000000007941 */ /* 0x000fea0003800000 */
.L_x_5049:
[C---:B0----5:R-:W-:Y:S01]  /*4340*/  FFMA.FTZ R5, R6.reuse, R8, R5 ;  /* 0x0000000806057223 */ /* 0x061fe20000010005 */
[C---:B------:R-:W-:Y:S01]  /*4350*/  FFMA.FTZ R2, R6.reuse, R9, R2 ;  /* 0x0000000906027223 */ /* 0x040fe20000010002 */
[C---:B------:R-:W-:Y:S01]  /*4360*/  FFMA.FTZ R3, R6.reuse, R10, R3 ;  /* 0x0000000a06037223 */ /* 0x040fe20000010003 */
[----:B------:R-:W-:Y:S01]  /*4370*/  FFMA.FTZ R0, R6, R11, R0 ;  /* 0x0000000b06007223 */ /* 0x000fe20000010000 */
.L_x_5045:
        /* <DEDUP_REMOVED lines=83> */
        .weak           $__internal_23_$__cuda_sm20_div_s64
        .type           $__internal_23_$__cuda_sm20_div_s64,@function
        .size           $__internal_23_$__cuda_sm20_div_s64,(.L_x_7863 - $__internal_23_$__cuda_sm20_div_s64)
$__internal_23_$__cuda_sm20_div_s64:
        /* <DEDUP_REMOVED lines=83> */
[----:B------:R-:W-:Y:S05]  /*4de0*/  RET.REL.NODEC R20 `(_ZN5flash32flash_fwd_splitkv_combine_kernelI23Flash_fwd_kernel_traitsILi64ELi64ELi128ELi4ELb0ELb0EN7cutlass6half_tE19Flash_kernel_traitsILi64ELi64ELi128ELi4ES3_EELi8ELi5ELb1EEEvNS_16Flash_fwd_paramsE) ;  /* 0xffffffb014847950 */ /* 0x000fea0003c3ffff */
.L_x_5051:
        /* <DEDUP_REMOVED lines=9> */
.L_x_7863:


//--------------------- .text._ZN5flash32flash_fwd_splitkv_combine_kernelI23Flash_fwd_kernel_traitsILi64ELi64ELi128ELi4ELb0ELb0EN7cutlass6half_tE19Flash_kernel_traitsILi64ELi64ELi128ELi4ES3_EELi8ELi4ELb1EEEvNS_16Flash_fwd_paramsE --------------------------
	.section	.text._ZN5flash32flash_fwd_splitkv_combine_kernelI23Flash_fwd_kernel_traitsILi64ELi64ELi128ELi4ELb0ELb0EN7cutlass6half_tE19Flash_kernel_traitsILi64ELi64ELi128ELi4ES3_EELi8ELi4ELb1EEEvNS_16Flash_fwd_paramsE,"ax",@progbits
	.align	128
        .global         _ZN5flash32flash_fwd_splitkv_combine_kernelI23Flash_fwd_kernel_traitsILi64ELi64ELi128ELi4ELb0ELb0EN7cutlass6half_tE19Flash_kernel_traitsILi64ELi64ELi128ELi4ES3_EELi8ELi4ELb1EEEvNS_16Flash_fwd_paramsE
        .type           _ZN5flash32flash_fwd_splitkv_combine_kernelI23Flash_fwd_kernel_traitsILi64ELi64ELi128ELi4ELb0ELb0EN7cutlass6half_tE19Flash_kernel_traitsILi64ELi64ELi128ELi4ES3_EELi8ELi4ELb1EEEvNS_16Flash_fwd_paramsE,@function
        .size           _ZN5flash32flash_fwd_splitkv_combine_kernelI23Flash_fwd_kernel_traitsILi64ELi64ELi128ELi4ELb0ELb0EN7cutlass6half_tE19Flash_kernel_traitsILi64ELi64ELi128ELi4ES3_EELi8ELi4ELb1EEEvNS_16Flash_fwd_paramsE,(.L_x_7864 - _ZN5flash32flash_fwd_splitkv_combine_kernelI23Flash_fwd_kernel_traitsILi64ELi64ELi128ELi4ELb0ELb0EN7cutlass6half_tE19Flash_kernel_traitsILi64ELi64ELi128ELi4ES3_EELi8ELi4ELb1EEEvNS_16Flash_fwd_paramsE)
        .other          _ZN5flash32flash_fwd_splitkv_combine_kernelI23Flash_fwd_kernel_traitsILi64ELi64ELi128ELi4ELb0ELb0EN7cutlass6half_tE19Flash_kernel_traitsILi64ELi64ELi128ELi4ES3_EELi8ELi4ELb1EEEvNS_16Flash_fwd_paramsE,@"STO_CUDA_ENTRY STV_DEFAULT"
_ZN5flash32flash_fwd_splitkv_combine_kernelI23Flash_fwd_kernel_traitsILi64ELi64ELi128ELi4ELb0ELb0EN7cutlass6half_tE19Flash_kernel_traitsILi64ELi64ELi128ELi4ES3_EELi8ELi4ELb1EEEvNS_16Flash_fwd_paramsE:
.text._ZN5flash32flash_fwd_splitkv_combine_kernelI23Flash_fwd_kernel_traitsILi64ELi64ELi128ELi4ELb0ELb0EN7cutlass6half_tE19Flash_kernel_traitsILi64ELi64ELi128ELi4ES3_EELi8ELi4ELb1EEEvNS_16Flash_fwd_paramsE:
        /* <DEDUP_REMOVED lines=23> */
[----:B------:R-:W-:Y:S05]  /*0170*/  CALL.REL.NOINC `($__internal_24_$__cuda_sm20_div_s64) ;  /* 0x0000004400d87944 */ /* 0x000fea0003c00000 */
[----:B------:R-:W-:Y:S05]  /*0180*/  BRA `(.L_x_5053) ;  /* 0x00000000004c7947 */ /* 0x000fea0003800000 */
.L_x_5052:
        /* <DEDUP_REMOVED lines=19> */
.L_x_5053:
        /* <DEDUP_REMOVED lines=13> */
[----:B------:R-:W-:Y:S05]  /*0390*/  CALL.REL.NOINC `($__internal_24_$__cuda_sm20_div_s64) ;  /* 0x0000004400507944 */ /* 0x000fea0003c00000 */
[----:B------:R-:W-:Y:S02]  /*03a0*/  MOV R8, R20 ;  /* 0x0000001400087202 */ /* 0x000fe40000000f00 */
[----:B------:R-:W-:Y:S01]  /*03b0*/  MOV R9, R21 ;  /* 0x0000001500097202 */ /* 0x000fe20000000f00 */
[----:B------:R-:W-:Y:S05]  /*03c0*/  BRA `(.L_x_5056) ;  /* 0x00000000004c7947 */ /* 0x000fea0003800000 */
.L_x_5055:
        /* <DEDUP_REMOVED lines=19> */
.L_x_5056:
[----:B------:R-:W-:Y:S05]  /*0500*/  BSYNC B0 ;  /* 0x0000000000007941 */ /* 0x000fea0003800000 */
.L_x_5054:
        /* <DEDUP_REMOVED lines=43> */
.L_x_5058:
        /* <DEDUP_REMOVED lines=19> */
.L_x_5059:
[----:B------:R-:W-:Y:S05]  /*08f0*/  BSYNC B0 ;  /* 0x0000000000007941 */ /* 0x000fea0003800000 */
.L_x_5057:
        /* <DEDUP_REMOVED lines=74> */
[----:B------:R-:W-:Y:S02]  /*0da0*/  MOV R32, R20 ;  /* 0x0000001400207202 */ /* 0x000fe40000000f00 */
[----:B------:R-:W-:Y:S01]  /*0db0*/  MOV R33, R21 ;  /* 0x0000001500217202 */ /* 0x000fe20000000f00 */
[----:B------:R-:W-:Y:S05]  /*0dc0*/  BRA `(.L_x_5062) ;  /* 0x00000000004c7947 */ /* 0x000fea0003800000 */
.L_x_5061:
        /* <DEDUP_REMOVED lines=19> */
.L_x_5062:
[----:B------:R-:W-:Y:S05]  /*0f00*/  BSYNC B0 ;  /* 0x0000000000007941 */ /* 0x000fea0003800000 */
.L_x_5060:
        /* <DEDUP_REMOVED lines=43> */
.L_x_5064:
        /* <DEDUP_REMOVED lines=19> */
.L_x_5065:
[----:B------:R-:W-:Y:S05]  /*12f0*/  BSYNC B0 ;  /* 0x0000000000007941 */ /* 0x000fea0003800000 */
.L_x_5063:
        /* <DEDUP_REMOVED lines=67> */
.L_x_5067:
[----:B------:R-:W-:Y:S05]  /*1730*/  BSYNC B0 ;  /* 0x0000000000007941 */ /* 0x000fea0003800000 */
.L_x_5066:
        /* <DEDUP_REMOVED lines=14> */
.L_x_5069:
[----:B------:R-:W-:Y:S05]  /*1820*/  BSYNC B0 ;  /* 0x0000000000007941 */ /* 0x000fea0003800000 */
.L_x_5068:
        /* <DEDUP_REMOVED lines=158> */
.L_x_5074:
        /* <DEDUP_REMOVED lines=22> */
.L_x_5075:
[----:B------:R-:W-:Y:S05]  /*2370*/  BSYNC B0 ;  /* 0x0000000000007941 */ /* 0x000fea0003800000 */
.L_x_5073:
[----:B------:R-:W-:Y:S01]  /*2380*/  LOP3.LUT R19, R17, R0, RZ, 0xfc, !PT ;  /* 0x0000000011137212 */ /* 0x000fe200078efcff */
[----:B------:R-:W-:Y:S03]  /*2390*/  BSSY B0, `(.L_x_5076) ;  /* 0x0000028000007945 */ /* 0x000fe60003800000 */
[----:B------:R-:W-:-:S13]  /*23a0*/  ISETP.NE.U32.AND P0, PT, R19, RZ, PT ;  /* 0x000000ff1300720c */ /* 0x000fda0003f05070 */
[----:B------:R-:W-:Y:S05]  /*23b0*/  @!P0 BRA `(.L_x_5077) ;  /* 0x00000000003c8947 */ /* 0x000fea0003800000 */
[----:B------:R-:W-:Y:S01]  /*23c0*/  IMAD.MOV.U32 R24, RZ, RZ, R25 ;  /* 0x000000ffff187224 */ /* 0x000fe200078e0019 */
[----:B------:R-:W-:Y:S02]  /*23d0*/  MOV R23, R0 ;  /* 0x0000000000177202 */ /* 0x000fe40000000f00 */
[----:B------:R-:W-:Y:S02]  /*23e0*/  MOV R22, 0x2400 ;  /* 0x0000240000167802 */ /* 0x000fe40000000f00 */
[----:B------:R-:W-:Y:S05]  /*23f0*/  CALL.REL.NOINC `($__internal_24_$__cuda_sm20_div_s64) ;  /* 0x0000002400387944 */ /* 0x000fea0003c00000 */
        /* <DEDUP_REMOVED lines=11> */
.L_x_5077:
        /* <DEDUP_REMOVED lines=22> */
.L_x_5078:
[----:B------:R-:W-:Y:S05]  /*2610*/  BSYNC B0 ;  /* 0x0000000000007941 */ /* 0x000fea0003800000 */
.L_x_5076:
        /* <DEDUP_REMOVED lines=11> */
[----:B------:R-:W-:Y:S05]  /*26d0*/  CALL.REL.NOINC `($__internal_24_$__cuda_sm20_div_s64) ;  /* 0x0000002000807944 */ /* 0x000fea0003c00000 */
[----:B------:R-:W-:-:S04]  /*26e0*/  IADD3 R17, P0, RZ, -R20, RZ ;  /* 0x80000014ff117210 */ /* 0x000fc80007f1e0ff */
[----:B------:R-:W-:Y:S01]  /*26f0*/  IADD3.X R18, RZ, ~R21, RZ, P0, !PT ;  /* 0x80000015ff127210 */ /* 0x000fe200007fe4ff */
[----:B------:R-:W-:-:S04]  /*2700*/  IMAD.WIDE.U32 R36, R5, R17, R36 ;  /* 0x0000001105247225 */ /* 0x000fc800078e0024 */
[----:B------:R-:W-:-:S04]  /*2710*/  IMAD R18, R18, R5, RZ ;  /* 0x0000000512127224 */ /* 0x000fc800078e02ff */
[----:B------:R-:W-:-:S05]  /*2720*/  IMAD R4, R4, R17, R18 ;  /* 0x0000001104047224 */ /* 0x000fca00078e0212 */
[----:B------:R-:W-:Y:S01]  /*2730*/  IADD3 R4, R37, R4, RZ ;  /* 0x0000000425047210 */ /* 0x000fe20007ffe0ff */
[----:B------:R-:W-:Y:S05]  /*2740*/  BRA `(.L_x_5081) ;  /* 0x0000000000587947 */ /* 0x000fea0003800000 */
.L_x_5080:
        /* <DEDUP_REMOVED lines=22> */
.L_x_5081:
[----:B------:R-:W-:Y:S05]  /*28b0*/  BSYNC B0 ;  /* 0x0000000000007941 */ /* 0x000fea0003800000 */
.L_x_5079:
        /* <DEDUP_REMOVED lines=38> */
[----:B------:R-:W-:Y:S05]  /*2b20*/  CALL.REL.NOINC `($__internal_24_$__cuda_sm20_div_s64) ;  /* 0x0000001c006c7944 */ /* 0x000fea0003c00000 */
        /* <DEDUP_REMOVED lines=12> */
.L_x_5083:
        /* <DEDUP_REMOVED lines=23> */
.L_x_5084:
[----:B------:R-:W-:Y:S05]  /*2d60*/  BSYNC B0 ;  /* 0x0000000000007941 */ /* 0x000fea0003800000 */
.L_x_5082:
        /* <DEDUP_REMOVED lines=19> */
.L_x_5086:
        /* <DEDUP_REMOVED lines=22> */
.L_x_5087:
[----:B------:R-:W-:Y:S05]  /*3000*/  BSYNC B0 ;  /* 0x0000000000007941 */ /* 0x000fea0003800000 */
.L_x_5085:
        /* <DEDUP_REMOVED lines=20> */
.L_x_5089:
        /* <DEDUP_REMOVED lines=23> */
.L_x_5090:
[----:B------:R-:W-:Y:S05]  /*32c0*/  BSYNC B0 ;  /* 0x0000000000007941 */ /* 0x000fea0003800000 */
.L_x_5088:
        /* <DEDUP_REMOVED lines=39> */
.L_x_5092:
        /* <DEDUP_REMOVED lines=23> */
.L_x_5093:
[----:B------:R-:W-:Y:S05]  /*36b0*/  BSYNC B0 ;  /* 0x0000000000007941 */ /* 0x000fea0003800000 */
.L_x_5091:
        /* <DEDUP_REMOVED lines=26> */
.L_x_5095:
        /* <DEDUP_REMOVED lines=23> */
.L_x_5096:
[----:B------:R-:W-:Y:S05]  /*39d0*/  BSYNC B0 ;  /* 0x0000000000007941 */ /* 0x000fea0003800000 */
.L_x_5094:
        /* <DEDUP_REMOVED lines=21> */
.L_x_5072:
[----:B------:R-:W-:Y:S02]  /*3b30*/  ULDC.64 UR4, c[0x0][0x2b0] ;  /* 0x0000ac0000047ab9 */ /* 0x000fe40000000a00 */
[----:B------:R-:W-:-:S04]  /*3b40*/  LEA R2, P0, R30, UR4, 0x2 ;  /* 0x000000041e027c11 */ /* 0x000fc8000f8010ff */
[----:B------:R-:W-:-:S05]  /*3b50*/  LEA.HI.X R3, R30, UR5, R31, 0x2, P0 ;  /* 0x000000051e037c11 */ /* 0x000fca00080f141f */
[----:B------:R0:W-:Y:S04]  /*3b60*/  STG.E desc[UR8][R2.64], R28 ;  /* 0x0000001c02007986 */ /* 0x0001e8000c101908 */
.L_x_5071:
[----:B------:R-:W-:Y:S05]  /*3b70*/  BSYNC B1 ;  /* 0x0000000000017941 */ /* 0x000fea0003800000 */
.L_x_5070:
        /* <DEDUP_REMOVED lines=20> */
.L_x_5098:
[----:B------:R-:W-:Y:S05]  /*3cc0*/  BSYNC B0 ;  /* 0x0000000000007941 */ /* 0x000fea0003800000 */
.L_x_5097:
        /* <DEDUP_REMOVED lines=36> */
.L_x_5101:
        /* <DEDUP_REMOVED lines=37> */
.L_x_5100:
        /* <DEDUP_REMOVED lines=25> */
.L_x_5102:
[----:B------:R-:W-:-:S13]  /*42f0*/  ISETP.GT.OR P4, PT, R7, UR5, P4 ;  /* 0x0000000507007c0c */ /* 0x000fda000a784670 */
[----:B------:R-:W-:Y:S05]  /*4300*/  @!P4 BRA `(.L_x_5099) ;  /* 0x000000000028c947 */ /* 0x000fea0003800000 */
[----:B------:R-:W0:Y:S01]  /*4310*/  LDS R6, [R6] ;  /* 0x0000000006067984 */ /* 0x000e220000000800 */
[----:B------:R-:W-:Y:S01]  /*4320*/  ISETP.GE.AND P0, PT, R13, R16, PT ;  /* 0x000000100d00720c */ /* 0x000fe20003f06270 */
[----:B------:R-:W-:-:S12]  /*4330*/  BSSY B0, `(.L_x_5103) ;  /* 0x0000003000007945 */ /* 0x000fd80003800000 */
[----:B------:R-:W-:Y:S05]  /*4340*/  @P0 BRA `(.L_x_5104) ;  /* 0x0000000000040947 */ /* 0x000fea0003800000 */
[----:B------:R1:W5:Y:S02]  /*4350*/  LDG.E.128 R8, desc[UR8][R24.64] ;  /* 0x0000000818087981 */ /* 0x000364000c1e1d00 */
.L_x_5104:
[----:B------:R-:W-:Y:S05]  /*4360*/  BSYNC B0 ;  /* 0x0000000000007941 */ /* 0x000fea0003800000 */
.L_x_5103:
[C---:B0----5:R-:W-:Y:S01]  /*4370*/  FFMA.FTZ R5, R6.reuse, R8, R5 ;  /* 0x0000000806057223 */ /* 0x061fe20000010005 */
[C---:B------:R-:W-:Y:S01]  /*4380*/  FFMA.FTZ R2, R6.reuse, R9, R2 ;  /* 0x0000000906027223 */ /* 0x040fe20000010002 */
[C---:B------:R-:W-:Y:S01]  /*4390*/  FFMA.FTZ R3, R6.reuse, R10, R3 ;  /* 0x0000000a06037223 */ /* 0x040fe20000010003 */
[----:B------:R-:W-:Y:S01]  /*43a0*/  FFMA.FTZ R0, R6, R11, R0 ;  /* 0x0000000b06007223 */ /* 0x000fe20000010000 */
.L_x_5099:
        /* <DEDUP_REMOVED lines=83> */
        .weak           $__internal_24_$__cuda_sm20_div_s64
        .type           $__internal_24_$__cuda_sm20_div_s64,@function
        .size           $__internal_24_$__cuda_sm20_div_s64,(.L_x_7864 - $__internal_24_$__cuda_sm20_div_s64)
$__internal_24_$__cuda_sm20_div_s64:
        /* <DEDUP_REMOVED lines=83> */
[----:B------:R-:W-:Y:S06]  /*4e10*/  RET.REL.NODEC R26 `(_ZN5flash32flash_fwd_splitkv_combine_kernelI23Flash_fwd_kernel_traitsILi64ELi64ELi128ELi4ELb0ELb0EN7cutlass6half_tE19Flash_kernel_traitsILi64ELi64ELi128ELi4ES3_EELi8ELi4ELb1EEEvNS_16Flash_fwd_paramsE) ;  /* 0xffffffb01a787950 */ /* 0x000fec0003c3ffff */
.L_x_5105:
        /* <DEDUP_REMOVED lines=14> */
.L_x_7864:


//--------------------- .text._ZN5flash32flash_fwd_splitkv_combine_kernelI23Flash_fwd_kernel_traitsILi64ELi64ELi128ELi4ELb0ELb0EN7cutlass6half_tE19Flash_kernel_traitsILi64ELi64ELi128ELi4ES3_EELi8ELi3ELb1EEEvNS_16Flash_fwd_paramsE --------------------------
	.section	.text._ZN5flash32flash_fwd_splitkv_combine_kernelI23Flash_fwd_kernel_traitsILi64ELi64ELi128ELi4ELb0ELb0EN7cutlass6half_tE19Flash_kernel_traitsILi64ELi64ELi128ELi4ES3_EELi8ELi3ELb1EEEvNS_16Flash_fwd_paramsE,"ax",@progbits
	.align	128
        .global         _ZN5flash32flash_fwd_splitkv_combine_kernelI23Flash_fwd_kernel_traitsILi64ELi64ELi128ELi4ELb0ELb0EN7cutlass6half_tE19Flash_kernel_traitsILi64ELi64ELi128ELi4ES3_EELi8ELi3ELb1EEEvNS_16Flash_fwd_paramsE
        .type           _ZN5flash32flash_fwd_splitkv_combine_kernelI23Flash_fwd_kernel_traitsILi64ELi64ELi128ELi4ELb0ELb0EN7cutlass6half_tE19Flash_kernel_traitsILi64ELi64ELi128ELi4ES3_EELi8ELi3ELb1EEEvNS_16Flash_fwd_paramsE,@function
        .size           _ZN5flash32flash_fwd_splitkv_combine_kernelI23Flash_fwd_kernel_traitsILi64ELi64ELi128ELi4ELb0ELb0EN7cutlass6half_tE19Flash_kernel_traitsILi64ELi64ELi128ELi4ES3_EELi8ELi3ELb1EEEvNS_16Flash_fwd_paramsE,(.L_x_7865 - _ZN5flash32flash_fwd_splitkv_combine_kernelI23Flash_fwd_kernel_traitsILi64ELi64ELi128ELi4ELb0ELb0EN7cutlass6half_tE19Flash_kernel_traitsILi64ELi64ELi128ELi4ES3_EELi8ELi3ELb1EEEvNS_16Flash_fwd_paramsE)
        .other          _ZN5flash32flash_fwd_splitkv_combine_kernelI23Flash_fwd_kernel_traitsILi64ELi64ELi128ELi4ELb0ELb0EN7cutlass6half_tE19Flash_kernel_traitsILi64ELi64ELi128ELi4ES3_EELi8ELi3ELb1EEEvNS_16Flash_fwd_paramsE,@"STO_CUDA_ENTRY STV_DEFAULT"
_ZN5flash32flash_fwd_splitkv_combine_kernelI23Flash_fwd_kernel_traitsILi64ELi64ELi128ELi4ELb0ELb0EN7cutlass6half_tE19Flash_kernel_traitsILi64ELi64ELi128ELi4ES3_EELi8ELi3ELb1EEEvNS_16Flash_fwd_paramsE:
.text._ZN5flash32flash_fwd_splitkv_combine_kernelI23Flash_fwd_kernel_traitsILi64ELi64ELi128ELi4ELb0ELb0EN7cutlass6half_tE19Flash_kernel_traitsILi64ELi64ELi128ELi4ES3_EELi8ELi3ELb1EEEvNS_16Flash_fwd_paramsE:
        /* <DEDUP_REMOVED lines=23> */
[----:B------:R-:W-:Y:S05]  /*0170*/  CALL.REL.NOINC `($__internal_25_$__cuda_sm20_div_s64) ;  /* 0x0000004400807944 */ /* 0x000fea0003c00000 */
[----:B------:R-:W-:Y:S02]  /*0180*/  MOV R20, R0 ;  /* 0x0000000000147202 */ /* 0x000fe40000000f00 */
[----:B------:R-:W-:Y:S01]  /*0190*/  MOV R21, R23 ;  /* 0x0000001700157202 */ /* 0x000fe20000000f00 */
[----:B------:R-:W-:Y:S06]  /*01a0*/  BRA `(.L_x_5107) ;  /* 0x00000000004c7947 */ /* 0x000fec0003800000 */
.L_x_5106:
        /* <DEDUP_REMOVED lines=19> */
.L_x_5107:
        /* <DEDUP_REMOVED lines=11> */
[----:B------:R-:W-:Y:S05]  /*0390*/  CALL.REL.NOINC `($__internal_25_$__cuda_sm20_div_s64) ;  /* 0x0000004000f87944 */ /* 0x000fea0003c00000 */
[----:B------:R-:W-:Y:S02]  /*03a0*/  MOV R10, R0 ;  /* 0x00000000000a7202 */ /* 0x000fe40000000f00 */
[----:B------:R-:W-:Y:S01]  /*03b0*/  MOV R11, R23 ;  /* 0x00000017000b7202 */ /* 0x000fe20000000f00 */
[----:B------:R-:W-:Y:S05]  /*03c0*/  BRA `(.L_x_5110) ;  /* 0x00000000004c7947 */ /* 0x000fea0003800000 */
.L_x_5109:
        /* <DEDUP_REMOVED lines=19> */
.L_x_5110:
[----:B------:R-:W-:Y:S05]  /*0500*/  BSYNC B0 ;  /* 0x0000000000007941 */ /* 0x000fea0003800000 */
.L_x_5108:
        /* <DEDUP_REMOVED lines=44> */
[----:B------:R-:W-:Y:S05]  /*07d0*/  BRA `(.L_x_5113) ;  /* 0x00000000004c7947 */ /* 0x000fea0003800000 */
.L_x_5112:
        /* <DEDUP_REMOVED lines=19> */
.L_x_5113:
[----:B------:R-:W-:Y:S05]  /*0910*/  BSYNC B0 ;  /* 0x0000000000007941 */ /* 0x000fea0003800000 */
.L_x_5111:
        /* <DEDUP_REMOVED lines=71> */
[----:B------:R-:W-:Y:S05]  /*0d90*/  CALL.REL.NOINC `($__internal_25_$__cuda_sm20_div_s64) ;  /* 0x0000003800787944 */ /* 0x000fea0003c00000 */
[----:B------:R-:W-:Y:S02]  /*0da0*/  MOV R32, R0 ;  /* 0x0000000000207202 */ /* 0x000fe40000000f00 */
[----:B------:R-:W-:Y:S01]  /*0db0*/  MOV R33, R23 ;  /* 0x0000001700217202 */ /* 0x000fe20000000f00 */
[----:B------:R-:W-:Y:S05]  /*0dc0*/  BRA `(.L_x_5116) ;  /* 0x00000000004c7947 */ /* 0x000fea0003800000 */
.L_x_5115:
        /* <DEDUP_REMOVED lines=19> */
.L_x_5116:
[----:B------:R-:W-:Y:S05]  /*0f00*/  BSYNC B0 ;  /* 0x0000000000007941 */ /* 0x000fea0003800000 */
.L_x_5114:
        /* <DEDUP_REMOVED lines=40> */
[----:B------:R-:W-:Y:S01]  /*1190*/  MOV R22, R0 ;  /* 0x0000000000167202 */ /* 0x000fe20000000f00 */
[----:B------:R-:W-:Y:S05]  /*11a0*/  BRA `(.L_x_5119) ;  /* 0x00000000004c7947 */ /* 0x000fea0003800000 */
.L_x_5118:
        /* <DEDUP_REMOVED lines=19> */
.L_x_5119:
[----:B------:R-:W-:Y:S05]  /*12e0*/  BSYNC B0 ;  /* 0x0000000000007941 */ /* 0x000fea0003800000 */
.L_x_5117:
        /* <DEDUP_REMOVED lines=70> */
.L_x_5121:
[----:B------:R-:W-:Y:S05]  /*1750*/  BSYNC B0 ;  /* 0x0000000000007941 */ /* 0x000fea0003800000 */
.L_x_5120:
        /* <DEDUP_REMOVED lines=155> */
.L_x_5126:
        /* <DEDUP_REMOVED lines=22> */
.L_x_5127:
[----:B------:R-:W-:Y:S05]  /*2270*/  BSYNC B0 ;  /* 0x0000000000007941 */ /* 0x000fea0003800000 */
.L_x_5125:
[----:B------:R-:W-:Y:S01]  /*2280*/  LOP3.LUT R0, R21, R8, RZ, 0xfc, !PT ;  /* 0x0000000815007212 */ /* 0x000fe200078efcff */
[----:B------:R-:W-:Y:S03]  /*2290*/  BSSY B0, `(.L_x_5128) ;  /* 0x0000027000007945 */ /* 0x000fe60003800000 */
[----:B------:R-:W-:-:S13]  /*22a0*/  ISETP.NE.U32.AND P0, PT, R0, RZ, PT ;  /* 0x000000ff0000720c */ /* 0x000fda0003f05070 */
[----:B------:R-:W-:Y:S05]  /*22b0*/  @!P0 BRA `(.L_x_5129) ;  /* 0x0000000000388947 */ /* 0x000fea0003800000 */
[----:B------:R-:W-:Y:S01]  /*22c0*/  IMAD.MOV.U32 R22, RZ, RZ, R25 ;  /* 0x000000ffff167224 */ /* 0x000fe200078e0019 */
[----:B------:R-:W-:Y:S02]  /*22d0*/  MOV R6, R8 ;  /* 0x0000000800067202 */ /* 0x000fe40000000f00 */
[----:B------:R-:W-:Y:S02]  /*22e0*/  MOV R20, 0x2300 ;  /* 0x0000230000147802 */ /* 0x000fe40000000f00 */
[----:B------:R-:W-:Y:S05]  /*22f0*/  CALL.REL.NOINC `($__internal_25_$__cuda_sm20_div_s64) ;  /* 0x0000002400207944 */ /* 0x000fea0003c00000 */
        /* <DEDUP_REMOVED lines=10> */
.L_x_5129:
        /* <DEDUP_REMOVED lines=22> */
.L_x_5130:
[----:B------:R-:W-:Y:S05]  /*2500*/  BSYNC B0 ;  /* 0x0000000000007941 */ /* 0x000fea0003800000 */
.L_x_5128:
        /* <DEDUP_REMOVED lines=11> */
[----:B------:R-:W-:Y:S05]  /*25c0*/  CALL.REL.NOINC `($__internal_25_$__cuda_sm20_div_s64) ;  /* 0x00000020006c7944 */ /* 0x000fea0003c00000 */
        /* <DEDUP_REMOVED lines=8> */
.L_x_5132:
        /* <DEDUP_REMOVED lines=21> */
.L_x_5133:
[----:B------:R-:W-:Y:S05]  /*27a0*/  BSYNC B0 ;  /* 0x0000000000007941 */ /* 0x000fea0003800000 */
.L_x_5131:
        /* <DEDUP_REMOVED lines=38> */
[----:B------:R-:W-:Y:S05]  /*2a10*/  CALL.REL.NOINC `($__internal_25_$__cuda_sm20_div_s64) ;  /* 0x0000001c00587944 */ /* 0x000fea0003c00000 */
        /* <DEDUP_REMOVED lines=12> */
.L_x_5135:
        /* <DEDUP_REMOVED lines=23> */
.L_x_5136:
[----:B------:R-:W-:Y:S05]  /*2c50*/  BSYNC B0 ;  /* 0x0000000000007941 */ /* 0x000fea0003800000 */
.L_x_5134:
        /* <DEDUP_REMOVED lines=18> */
.L_x_5138:
        /* <DEDUP_REMOVED lines=22> */
.L_x_5139:
[----:B------:R-:W-:Y:S05]  /*2ee0*/  BSYNC B0 ;  /* 0x0000000000007941 */ /* 0x000fea0003800000 */
.L_x_5137:
        /* <DEDUP_REMOVED lines=21> */
.L_x_5141:
        /* <DEDUP_REMOVED lines=23> */
.L_x_5142:
[----:B------:R-:W-:Y:S05]  /*31b0*/  BSYNC B0 ;  /* 0x0000000000007941 */ /* 0x000fea0003800000 */
.L_x_5140:
        /* <DEDUP_REMOVED lines=39> */
.L_x_5144:
        /* <DEDUP_REMOVED lines=23> */
.L_x_5145:
[----:B------:R-:W-:Y:S05]  /*35a0*/  BSYNC B0 ;  /* 0x0000000000007941 */ /* 0x000fea0003800000 */
.L_x_5143:
        /* <DEDUP_REMOVED lines=27> */
.L_x_5147:
        /* <DEDUP_REMOVED lines=23> */
.L_x_5148:
[----:B------:R-:W-:Y:S05]  /*38d0*/  BSYNC B0 ;  /* 0x0000000000007941 */ /* 0x000fea0003800000 */
.L_x_5146:
        /* <DEDUP_REMOVED lines=21> */
.L_x_5124:
[----:B------:R-:W-:Y:S02]  /*3a30*/  ULDC.64 UR4, c[0x0][0x2b0] ;  /* 0x0000ac0000047ab9 */ /* 0x000fe40000000a00 */
[----:B------:R-:W-:-:S04]  /*3a40*/  LEA R2, P0, R30, UR4, 0x2 ;  /* 0x000000041e027c11 */ /* 0x000fc8000f8010ff */
[----:B------:R-:W-:-:S05]  /*3a50*/  LEA.HI.X R3, R30, UR5, R31, 0x2, P0 ;  /* 0x000000051e037c11 */ /* 0x000fca00080f141f */
[----:B------:R1:W-:Y:S04]  /*3a60*/  STG.E desc[UR8][R2.64], R26 ;  /* 0x0000001a02007986 */ /* 0x0003e8000c101908 */
.L_x_5123:
[----:B------:R-:W-:Y:S05]  /*3a70*/  BSYNC B1 ;  /* 0x0000000000017941 */ /* 0x000fea0003800000 */
.L_x_5122:
        /* <DEDUP_REMOVED lines=51> */
.L_x_5151:
        /* <DEDUP_REMOVED lines=37> */
.L_x_5150:
        /* <DEDUP_REMOVED lines=25> */
.L_x_5152:
[----:B------:R-:W-:-:S13]  /*4190*/  ISETP.GT.OR P4, PT, R7, UR5, P4 ;  /* 0x0000000507007c0c */ /* 0x000fda000a784670 */
[----:B------:R-:W-:Y:S05]  /*41a0*/  @!P4 BRA `(.L_x_5149) ;  /* 0x000000000028c947 */ /* 0x000fea0003800000 */
[----:B------:R-:W0:Y:S01]  /*41b0*/  LDS R6, [R6] ;  /* 0x0000000006067984 */ /* 0x000e220000000800 */
[----:B------:R-:W-:Y:S01]  /*41c0*/  ISETP.GE.AND P0, PT, R15, R14, PT ;  /* 0x0000000e0f00720c */ /* 0x000fe20003f06270 */
[----:B------:R-:W-:-:S12]  /*41d0*/  BSSY B0, `(.L_x_5153) ;  /* 0x0000003000007945 */ /* 0x000fd80003800000 */
[----:B------:R-:W-:Y:S05]  /*41e0*/  @P0 BRA `(.L_x_5154) ;  /* 0x0000000000040947 */ /* 0x000fea0003800000 */
[----:B------:R1:W5:Y:S02]  /*41f0*/  LDG.E.128 R8, desc[UR8][R22.64] ;  /* 0x0000000816087981 */ /* 0x000364000c1e1d00 */
.L_x_5154:
[----:B------:R-:W-:Y:S05]  /*4200*/  BSYNC B0 ;  /* 0x0000000000007941 */ /* 0x000fea0003800000 */
.L_x_5153:
[C---:B0----5:R-:W-:Y:S01]  /*4210*/  FFMA.FTZ R5, R6.reuse, R8, R5 ;  /* 0x0000000806057223 */ /* 0x061fe20000010005 */
[C---:B------:R-:W-:Y:S01]  /*4220*/  FFMA.FTZ R2, R6.reuse, R9, R2 ;  /* 0x0000000906027223 */ /* 0x040fe20000010002 */
[C---:B------:R-:W-:Y:S01]  /*4230*/  FFMA.FTZ R3, R6.reuse, R10, R3 ;  /* 0x0000000a06037223 */ /* 0x040fe20000010003 */
[----:B------:R-:W-:Y:S01]  /*4240*/  FFMA.FTZ R0, R6, R11, R0 ;  /* 0x0000000b06007223 */ /* 0x000fe20000010000 */
.L_x_5149:
        /* <DEDUP_REMOVED lines=83> */
        .weak           $__internal_25_$__cuda_sm20_div_s64
        .type           $__internal_25_$__cuda_sm20_div_s64,@function
        .size           $__internal_25_$__cuda_sm20_div_s64,(.L_x_7865 - $__internal_25_$__cuda_sm20_div_s64)
$__internal_25_$__cuda_sm20_div_s64:
        /* <DEDUP_REMOVED lines=83> */
[----:B------:R-:W-:Y:S06]  /*4cb0*/  RET.REL.NODEC R38 `(_ZN5flash32flash_fwd_splitkv_combine_kernelI23Flash_fwd_kernel_traitsILi64ELi64ELi128ELi4ELb0ELb0EN7cutlass6half_tE19Flash_kernel_traitsILi64ELi64ELi128ELi4ES3_EELi8ELi3ELb1EEEvNS_16Flash_fwd_paramsE) ;  /* 0xffffffb026d07950 */ /* 0x000fec0003c3ffff */
.L_x_5155:
        /* <DEDUP_REMOVED lines=12> */
.L_x_7865:


//--------------------- .text._ZN5flash32flash_fwd_splitkv_combine_kernelI23Flash_fwd_kernel_traitsILi64ELi64ELi128ELi4ELb0ELb0EN7cutlass6half_tE19Flash_kernel_traitsILi64ELi64ELi128ELi4ES3_EELi8ELi2ELb1EEEvNS_16Flash_fwd_paramsE --------------------------
	.section	.text._ZN5flash32flash_fwd_splitkv_combine_kernelI23Flash_fwd_kernel_traitsILi64ELi64ELi128ELi4ELb0ELb0EN7cutlass6half_tE19Flash_kernel_traitsILi64ELi64ELi128ELi4ES3_EELi8ELi2ELb1EEEvNS_16Flash_fwd_paramsE,"ax",@progbits
	.align	128
        .global         _ZN5flash32flash_fwd_splitkv_combine_kernelI23Flash_fwd_kernel_traitsILi64ELi64ELi128ELi4ELb0ELb0EN7cutlass6half_tE19Flash_kernel_traitsILi64ELi64ELi128ELi4ES3_EELi8ELi2ELb1EEEvNS_16Flash_fwd_paramsE
        .type           _ZN5flash32flash_fwd_splitkv_combine_kernelI23Flash_fwd_kernel_traitsILi64ELi64ELi128ELi4ELb0ELb0EN7cutlass6half_tE19Flash_kernel_traitsILi64ELi64ELi128ELi4ES3_EELi8ELi2ELb1EEEvNS_16Flash_fwd_paramsE,@function
        .size           _ZN5flash32flash_fwd_splitkv_combine_kernelI23Flash_fwd_kernel_traitsILi64ELi64ELi128ELi4ELb0ELb0EN7cutlass6half_tE19Flash_kernel_traitsILi64ELi64ELi128ELi4ES3_EELi8ELi2ELb1EEEvNS_16Flash_fwd_paramsE,(.L_x_7866 - _ZN5flash32flash_fwd_splitkv_combine_kernelI23Flash_fwd_kernel_traitsILi64ELi64ELi128ELi4ELb0ELb0EN7cutlass6half_tE19Flash_kernel_traitsILi64ELi64ELi128ELi4ES3_EELi8ELi2ELb1EEEvNS_16Flash_fwd_paramsE)
        .other          _ZN5flash32flash_fwd_splitkv_combine_kernelI23Flash_fwd_kernel_traitsILi64ELi64ELi128ELi4ELb0ELb0EN7cutlass6half_tE19Flash_kernel_traitsILi64ELi64ELi128ELi4ES3_EELi8ELi2ELb1EEEvNS_16Flash_fwd_paramsE,@"STO_CUDA_ENTRY STV_DEFAULT"
_ZN5flash32flash_fwd_splitkv_combine_kernelI23Flash_fwd_kernel_traitsILi64ELi64ELi128ELi4ELb0ELb0EN7cutlass6half_tE19Flash_kernel_traitsILi64ELi64ELi128ELi4ES3_EELi8ELi2ELb1EEEvNS_16Flash_fwd_paramsE:
.text._ZN5flash32flash_fwd_splitkv_combine_kernelI23Flash_fwd_kernel_traitsILi64ELi64ELi128ELi4ELb0ELb0EN7cutlass6half_tE19Flash_kernel_traitsILi64ELi64ELi128ELi4ES3_EELi8ELi2ELb1EEEvNS_16Flash_fwd_paramsE:
        /* <DEDUP_REMOVED lines=23> */
[----:B------:R-:W-:Y:S05]  /*0170*/  CALL.REL.NOINC `($__internal_26_$__cuda_sm20_div_s64) ;  /* 0x0000004400ac7944 */ /* 0x000fea0003c00000 */
[----:B------:R-:W-:Y:S01]  /*0180*/  MOV R20, R0 ;  /* 0x0000000000147202 */ /* 0x000fe20000000f00 */
[----:B------:R-:W-:Y:S06]  /*0190*/  BRA `(.L_x_5157) ;  /* 0x00000000004c7947 */ /* 0x000fec0003800000 */
.L_x_5156:
        /* <DEDUP_REMOVED lines=19> */
.L_x_5157:
        /* <DEDUP_REMOVED lines=11> */
[----:B------:R-:W-:Y:S05]  /*0380*/  CALL.REL.NOINC `($__internal_26_$__cuda_sm20_div_s64) ;  /* 0x0000004400287944 */ /* 0x000fea0003c00000 */
[----:B------:R-:W-:Y:S02]  /*0390*/  MOV R8, R0 ;  /* 0x0000000000087202 */ /* 0x000fe40000000f00 */
[----:B------:R-:W-:Y:S01]  /*03a0*/  MOV R9, R21 ;  /* 0x0000001500097202 */ /* 0x000fe20000000f00 */
[----:B------:R-:W-:Y:S05]  /*03b0*/  BRA `(.L_x_5160) ;  /* 0x00000000004c7947 */ /* 0x000fea0003800000 */
.L_x_5159:
        /* <DEDUP_REMOVED lines=19> */
.L_x_5160:
[----:B------:R-:W-:Y:S05]  /*04f0*/  BSYNC B0 ;  /* 0x0000000000007941 */ /* 0x000fea0003800000 */
.L_x_5158:
        /* <DEDUP_REMOVED lines=42> */
[----:B------:R-:W-:Y:S05]  /*07a0*/  BRA `(.L_x_5163) ;  /* 0x00000000004c7947 */ /* 0x000fea0003800000 */
.L_x_5162:
        /* <DEDUP_REMOVED lines=19> */
.L_x_5163:
[----:B------:R-:W-:Y:S05]  /*08e0*/  BSYNC B0 ;  /* 0x0000000000007941 */ /* 0x000fea0003800000 */
.L_x_5161:
        /* <DEDUP_REMOVED lines=71> */
[----:B------:R-:W-:Y:S05]  /*0d60*/  CALL.REL.NOINC `($__internal_26_$__cuda_sm20_div_s64) ;  /* 0x0000003800b07944 */ /* 0x000fea0003c00000 */
[----:B------:R-:W-:Y:S02]  /*0d70*/  MOV R38, R0 ;  /* 0x0000000000267202 */ /* 0x000fe40000000f00 */
[----:B------:R-:W-:Y:S01]  /*0d80*/  MOV R39, R21 ;  /* 0x0000001500277202 */ /* 0x000fe20000000f00 */
[----:B------:R-:W-:Y:S05]  /*0d90*/  BRA `(.L_x_5166) ;  /* 0x00000000004c7947 */ /* 0x000fea0003800000 */
.L_x_5165:
        /* <DEDUP_REMOVED lines=19> */
.L_x_5166:
[----:B------:R-:W-:Y:S05]  /*0ed0*/  BSYNC B0 ;  /* 0x0000000000007941 */ /* 0x000fea0003800000 */
.L_x_5164:
        /* <DEDUP_REMOVED lines=40> */
[----:B------:R-:W-:Y:S02]  /*1160*/  MOV R10, R0 ;  /* 0x00000000000a7202 */ /* 0x000fe40000000f00 */
[----:B------:R-:W-:Y:S01]  /*1170*/  MOV R11, R21 ;  /* 0x00000015000b7202 */ /* 0x000fe20000000f00 */
[----:B------:R-:W-:Y:S05]  /*1180*/  BRA `(.L_x_5169) ;  /* 0x00000000004c7947 */ /* 0x000fea0003800000 */
.L_x_5168:
        /* <DEDUP_REMOVED lines=19> */
.L_x_5169:
[----:B------:R-:W-:Y:S05]  /*12c0*/  BSYNC B0 ;  /* 0x0000000000007941 */ /* 0x000fea0003800000 */
.L_x_5167:
        /* <DEDUP_REMOVED lines=67> */
.L_x_5171:
[----:B------:R-:W-:Y:S05]  /*1700*/  BSYNC B0 ;  /* 0x0000000000007941 */ /* 0x000fea0003800000 */
.L_x_5170:
        /* <DEDUP_REMOVED lines=13> */
.L_x_5173:
[----:B------:R-:W-:Y:S05]  /*17e0*/  BSYNC B0 ;  /* 0x0000000000007941 */ /* 0x000fea0003800000 */
.L_x_5172:
        /* <DEDUP_REMOVED lines=149> */
.L_x_5178:
        /* <DEDUP_REMOVED lines=23> */
.L_x_5179:
[----:B------:R-:W-:Y:S05]  /*22b0*/  BSYNC B0 ;  /* 0x0000000000007941 */ /* 0x000fea0003800000 */
.L_x_5177:
        /* <DEDUP_REMOVED lines=8> */
[----:B------:R-:W-:Y:S05]  /*2340*/  CALL.REL.NOINC `($__internal_26_$__cuda_sm20_div_s64) ;  /* 0x0000002400387944 */ /* 0x000fea0003c00000 */
        /* <DEDUP_REMOVED lines=10> */
.L_x_5181:
        /* <DEDUP_REMOVED lines=22> */
.L_x_5182:
[----:B------:R-:W-:Y:S05]  /*2550*/  BSYNC B0 ;  /* 0x0000000000007941 */ /* 0x000fea0003800000 */
.L_x_5180:
        /* <DEDUP_REMOVED lines=12> */
[----:B------:R-:W-:Y:S05]  /*2620*/  CALL.REL.NOINC `($__internal_26_$__cuda_sm20_div_s64) ;  /* 0x0000002000807944 */ /* 0x000fea0003c00000 */
        /* <DEDUP_REMOVED lines=12> */
.L_x_5184:
        /* <DEDUP_REMOVED lines=22> */
.L_x_5185:
[----:B------:R-:W-:Y:S05]  /*2850*/  BSYNC B0 ;  /* 0x0000000000007941 */ /* 0x000fea0003800000 */
.L_x_5183:
        /* <DEDUP_REMOVED lines=33> */
[----:B------:R-:W-:Y:S05]  /*2a70*/  CALL.REL.NOINC `($__internal_26_$__cuda_sm20_div_s64) ;  /* 0x0000001c006c7944 */ /* 0x000fea0003c00000 */
        /* <DEDUP_REMOVED lines=11> */
.L_x_5187:
        /* <DEDUP_REMOVED lines=23> */
.L_x_5188:
[----:B------:R-:W-:Y:S05]  /*2ca0*/  BSYNC B0 ;  /* 0x0000000000007941 */ /* 0x000fea0003800000 */
.L_x_5186:
        /* <DEDUP_REMOVED lines=19> */
.L_x_5190:
        /* <DEDUP_REMOVED lines=22> */
.L_x_5191:
[----:B------:R-:W-:Y:S05]  /*2f40*/  BSYNC B0 ;  /* 0x0000000000007941 */ /* 0x000fea0003800000 */
.L_x_5189:
        /* <DEDUP_REMOVED lines=22> */
.L_x_5193:
        /* <DEDUP_REMOVED lines=23> */
.L_x_5194:
[----:B------:R-:W-:Y:S05]  /*3220*/  BSYNC B0 ;  /* 0x0000000000007941 */ /* 0x000fea0003800000 */
.L_x_5192:
        /* <DEDUP_REMOVED lines=39> */
.L_x_5196:
        /* <DEDUP_REMOVED lines=23> */
.L_x_5197:
[----:B------:R-:W-:Y:S05]  /*3610*/  BSYNC B0 ;  /* 0x0000000000007941 */ /* 0x000fea0003800000 */
.L_x_5195:
        /* <DEDUP_REMOVED lines=27> */
.L_x_5199:
        /* <DEDUP_REMOVED lines=23> */
.L_x_5200:
[----:B------:R-:W-:Y:S05]  /*3940*/  BSYNC B0 ;  /* 0x0000000000007941 */ /* 0x000fea0003800000 */
.L_x_5198:
        /* <DEDUP_REMOVED lines=21> */
.L_x_5176:
[----:B------:R-:W-:Y:S02]  /*3aa0*/  ULDC.64 UR4, c[0x0][0x2b0] ;  /* 0x0000ac0000047ab9 */ /* 0x000fe40000000a00 */
[----:B------:R-:W-:-:S04]  /*3ab0*/  LEA R2, P0, R32, UR4, 0x2 ;  /* 0x0000000420027c11 */ /* 0x000fc8000f8010ff */
[----:B------:R-:W-:-:S05]  /*3ac0*/  LEA.HI.X R3, R32, UR5, R33, 0x2, P0 ;  /* 0x0000000520037c11 */ /* 0x000fca00080f1421 */
[----:B------:R0:W-:Y:S04]  /*3ad0*/  STG.E desc[UR8][R2.64], R28 ;  /* 0x0000001c02007986 */ /* 0x0001e8000c101908 */
.L_x_5175:
[----:B------:R-:W-:Y:S05]  /*3ae0*/  BSYNC B1 ;  /* 0x0000000000017941 */ /* 0x000fea0003800000 */
.L_x_5174:
        /* <DEDUP_REMOVED lines=17> */
.L_x_5202:
[----:B------:R-:W-:Y:S05]  /*3c00*/  BSYNC B0 ;  /* 0x0000000000007941 */ /* 0x000fea0003800000 */
.L_x_5201:
        /* <DEDUP_REMOVED lines=39> */
.L_x_5205:
        /* <DEDUP_REMOVED lines=37> */
.L_x_5204:
        /* <DEDUP_REMOVED lines=25> */
.L_x_5206:
[----:B------:R-:W-:-:S13]  /*4260*/  ISETP.GT.OR P4, PT, R13, UR5, P4 ;  /* 0x000000050d007c0c */ /* 0x000fda000a784670 */
[----:B------:R-:W-:Y:S05]  /*4270*/  @!P4 BRA `(.L_x_5203) ;  /* 0x000000000028c947 */ /* 0x000fea0003800000 */
[----:B------:R-:W0:Y:S01]  /*4280*/  LDS R6, [R6] ;  /* 0x0000000006067984 */ /* 0x000e220000000800 */
[----:B------:R-:W-:Y:S01]  /*4290*/  ISETP.GE.AND P0, PT, R16, R15, PT ;  /* 0x0000000f1000720c */ /* 0x000fe20003f06270 */
[----:B------:R-:W-:-:S12]  /*42a0*/  BSSY B0, `(.L_x_5207) ;  /* 0x0000003000007945 */ /* 0x000fd80003800000 */
[----:B------:R-:W-:Y:S05]  /*42b0*/  @P0 BRA `(.L_x_5208) ;  /* 0x0000000000040947 */ /* 0x000fea0003800000 */
[----:B------:R1:W5:Y:S02]  /*42c0*/  LDG.E.128 R8, desc[UR8][R24.64] ;  /* 0x0000000818087981 */ /* 0x000364000c1e1d00 */
.L_x_5208:
[----:B------:R-:W-:Y:S05]  /*42d0*/  BSYNC B0 ;  /* 0x0000000000007941 */ /* 0x000fea0003800000 */
.L_x_5207:
[C---:B0----5:R-:W-:Y:S01]  /*42e0*/  FFMA.FTZ R5, R6.reuse, R8, R5 ;  /* 0x0000000806057223 */ /* 0x061fe20000010005 */
[C---:B------:R-:W-:Y:S01]  /*42f0*/  FFMA.FTZ R2, R6.reuse, R9, R2 ;  /* 0x0000000906027223 */ /* 0x040fe20000010002 */
[C---:B------:R-:W-:Y:S01]  /*4300*/  FFMA.FTZ R3, R6.reuse, R10, R3 ;  /* 0x0000000a06037223 */ /* 0x040fe20000010003 */
[----:B------:R-:W-:Y:S01]  /*4310*/  FFMA.FTZ R0, R6, R11, R0 ;  /* 0x0000000b06007223 */ /* 0x000fe20000010000 */
.L_x_5203:
        /* <DEDUP_REMOVED lines=81> */
        .weak           $__internal_26_$__cuda_sm20_div_s64
        .type           $__internal_26_$__cuda_sm20_div_s64,@function
        .size           $__internal_26_$__cuda_sm20_div_s64,(.L_x_7866 - $__internal_26_$__cuda_sm20_div_s64)
$__internal_26_$__cuda_sm20_div_s64:
        /* <DEDUP_REMOVED lines=83> */
[----:B------:R-:W-:Y:S06]  /*4d60*/  RET.REL.NODEC R40 `(_ZN5flash32flash_fwd_splitkv_combine_kernelI23Flash_fwd_kernel_traitsILi64ELi64ELi128ELi4ELb0ELb0EN7cutlass6half_tE19Flash_kernel_traitsILi64ELi64ELi128ELi4ES3_EELi8ELi2ELb1EEEvNS_16Flash_fwd_paramsE) ;  /* 0xffffffb028a47950 */ /* 0x000fec0003c3ffff */
.L_x_5209:
        /* <DEDUP_REMOVED lines=9> */
.L_x_7866:


//--------------------- .text._ZN5flash32flash_fwd_splitkv_combine_kernelI23Flash_fwd_kernel_traitsILi64ELi64ELi128ELi4ELb0ELb0EN7cutlass6half_tE19Flash_kernel_traitsILi64ELi64ELi128ELi4ES3_EELi8ELi1ELb1EEEvNS_16Flash_fwd_paramsE --------------------------
	.section	.text._ZN5flash32flash_fwd_splitkv_combine_kernelI23Flash_fwd_kernel_traitsILi64ELi64ELi128ELi4ELb0ELb0EN7cutlass6half_tE19Flash_kernel_traitsILi64ELi64ELi128ELi4ES3_EELi8ELi1ELb1EEEvNS_16Flash_fwd_paramsE,"ax",@progbits
	.align	128
        .global         _ZN5flash32flash_fwd_splitkv_combine_kernelI23Flash_fwd_kernel_traitsILi64ELi64ELi128ELi4ELb0ELb0EN7cutlass6half_tE19Flash_kernel_traitsILi64ELi64ELi128ELi4ES3_EELi8ELi1ELb1EEEvNS_16Flash_fwd_paramsE
        .type           _ZN5flash32flash_fwd_splitkv_combine_kernelI23Flash_fwd_kernel_traitsILi64ELi64ELi128ELi4ELb0ELb0EN7cutlass6half_tE19Flash_kernel_traitsILi64ELi64ELi128ELi4ES3_EELi8ELi1ELb1EEEvNS_16Flash_fwd_paramsE,@function
        .size           _ZN5flash32flash_fwd_splitkv_combine_kernelI23Flash_fwd_kernel_traitsILi64ELi64ELi128ELi4ELb0ELb0EN7cutlass6half_tE19Flash_kernel_traitsILi64ELi64ELi128ELi4ES3_EELi8ELi1ELb1EEEvNS_16Flash_fwd_paramsE,(.L_x_7867 - _ZN5flash32flash_fwd_splitkv_combine_kernelI23Flash_fwd_kernel_traitsILi64ELi64ELi128ELi4ELb0ELb0EN7cutlass6half_tE19Flash_kernel_traitsILi64ELi64ELi128ELi4ES3_EELi8ELi1ELb1EEEvNS_16Flash_fwd_paramsE)
        .other          _ZN5flash32flash_fwd_splitkv_combine_kernelI23Flash_fwd_kernel_traitsILi64ELi64ELi128ELi4ELb0ELb0EN7cutlass6half_tE19Flash_kernel_traitsILi64ELi64ELi128ELi4ES3_EELi8ELi1ELb1EEEvNS_16Flash_fwd_paramsE,@"STO_CUDA_ENTRY STV_DEFAULT"
_ZN5flash32flash_fwd_splitkv_combine_kernelI23Flash_fwd_kernel_traitsILi64ELi64ELi128ELi4ELb0ELb0EN7cutlass6half_tE19Flash_kernel_traitsILi64ELi64ELi128ELi4ES3_EELi8ELi1ELb1EEEvNS_16Flash_fwd_paramsE:
.text._ZN5flash32flash_fwd_splitkv_combine_kernelI23Flash_fwd_kernel_traitsILi64ELi64ELi128ELi4ELb0ELb0EN7cutlass6half_tE19Flash_kernel_traitsILi64ELi64ELi128ELi4ES3_EELi8ELi1ELb1EEEvNS_16Flash_fwd_paramsE:
        /* <DEDUP_REMOVED lines=23> */
[----:B------:R-:W-:Y:S05]  /*0170*/  CALL.REL.NOINC `($__internal_27_$__cuda_sm20_div_s64) ;  /* 0x0000004400ec7944 */ /* 0x000fea0003c00000 */
[----:B------:R-:W-:Y:S02]  /*0180*/  MOV R8, R0 ;  /* 0x0000000000087202 */ /* 0x000fe40000000f00 */
[----:B------:R-:W-:Y:S01]  /*0190*/  MOV R9, R23 ;  /* 0x0000001700097202 */ /* 0x000fe20000000f00 */
[----:B------:R-:W-:Y:S06]  /*01a0*/  BRA `(.L_x_5211) ;  /* 0x00000000004c7947 */ /* 0x000fec0003800000 */
.L_x_5210:
        /* <DEDUP_REMOVED lines=19> */
.L_x_5211:
        /* <DEDUP_REMOVED lines=13> */
[----:B------:R-:W-:Y:S05]  /*03b0*/  CALL.REL.NOINC `($__internal_27_$__cuda_sm20_div_s64) ;  /* 0x00000044005c7944 */ /* 0x000fea0003c00000 */
[----:B------:R-:W-:Y:S02]  /*03c0*/  MOV R10, R0 ;  /* 0x00000000000a7202 */ /* 0x000fe40000000f00 */
[----:B------:R-:W-:Y:S01]  /*03d0*/  MOV R11, R23 ;  /* 0x00000017000b7202 */ /* 0x000fe20000000f00 */
[----:B------:R-:W-:Y:S05]  /*03e0*/  BRA `(.L_x_5214) ;  /* 0x00000000004c7947 */ /* 0x000fea0003800000 */
.L_x_5213:
        /* <DEDUP_REMOVED lines=19> */
.L_x_5214:
[----:B------:R-:W-:Y:S05]  /*0520*/  BSYNC B0 ;  /* 0x0000000000007941 */ /* 0x000fea0003800000 */
.L_x_5212:
        /* <DEDUP_REMOVED lines=44> */
[----:B------:R-:W-:Y:S05]  /*07f0*/  BRA `(.L_x_5217) ;  /* 0x00000000004c7947 */ /* 0x000fea0003800000 */
.L_x_5216:
        /* <DEDUP_REMOVED lines=19> */
.L_x_5217:
[----:B------:R-:W-:Y:S05]  /*0930*/  BSYNC B0 ;  /* 0x0000000000007941 */ /* 0x000fea0003800000 */
.L_x_5215:
        /* <DEDUP_REMOVED lines=78> */
.L_x_5219:
        /* <DEDUP_REMOVED lines=19> */
.L_x_5220:
[----:B------:R-:W-:Y:S05]  /*0f50*/  BSYNC B0 ;  /* 0x0000000000007941 */ /* 0x000fea0003800000 */
.L_x_5218:
        /* <DEDUP_REMOVED lines=43> */
.L_x_5222:
        /* <DEDUP_REMOVED lines=20> */
.L_x_5223:
[----:B------:R-:W-:Y:S05]  /*1350*/  BSYNC B0 ;  /* 0x0000000000007941 */ /* 0x000fea0003800000 */
.L_x_5221:
        /* <DEDUP_REMOVED lines=72> */
.L_x_5225:
[----:B------:R-:W-:Y:S05]  /*17e0*/  BSYNC B0 ;  /* 0x0000000000007941 */ /* 0x000fea0003800000 */
.L_x_5224:
        /* <DEDUP_REMOVED lines=16> */
.L_x_5227:
[----:B------:R-:W-:Y:S05]  /*18f0*/  BSYNC B0 ;  /* 0x0000000000007941 */ /* 0x000fea0003800000 */
.L_x_5226:
        /* <DEDUP_REMOVED lines=141> */
.L_x_5232:
        /* <DEDUP_REMOVED lines=23> */
.L_x_5233:
[----:B------:R-:W-:Y:S05]  /*2340*/  BSYNC B0 ;  /* 0x0000000000007941 */ /* 0x000fea0003800000 */
.L_x_5231:
        /* <DEDUP_REMOVED lines=22> */
.L_x_5235:
        /* <DEDUP_REMOVED lines=22> */
.L_x_5236:
[----:B------:R-:W-:Y:S05]  /*2610*/  BSYNC B0 ;  /* 0x0000000000007941 */ /* 0x000fea0003800000 */
.L_x_5234:
        /* <DEDUP_REMOVED lines=22> */
.L_x_5238:
        /* <DEDUP_REMOVED lines=22> */
.L_x_5239:
[----:B------:R-:W-:Y:S05]  /*28e0*/  BSYNC B0 ;  /* 0x0000000000007941 */ /* 0x000fea0003800000 */
.L_x_5237:
        /* <DEDUP_REMOVED lines=33> */
[----:B------:R-:W-:Y:S05]  /*2b00*/  CALL.REL.NOINC `($__internal_27_$__cuda_sm20_div_s64) ;  /* 0x0000001c00887944 */ /* 0x000fea0003c00000 */
        /* <DEDUP_REMOVED lines=11> */
.L_x_5241:
        /* <DEDUP_REMOVED lines=23> */
.L_x_5242:
[----:B------:R-:W-:Y:S05]  /*2d30*/  BSYNC B0 ;  /* 0x0000000000007941 */ /* 0x000fea0003800000 */
.L_x_5240:
        /* <DEDUP_REMOVED lines=20> */
.L_x_5244:
        /* <DEDUP_REMOVED lines=23> */
.L_x_5245:
[----:B------:R-:W-:Y:S05]  /*2ff0*/  BSYNC B0 ;  /* 0x0000000000007941 */ /* 0x000fea0003800000 */
.L_x_5243:
        /* <DEDUP_REMOVED lines=19> */
.L_x_5247:
        /* <DEDUP_REMOVED lines=23> */
.L_x_5248:
[----:B------:R-:W-:Y:S05]  /*32a0*/  BSYNC B0 ;  /* 0x0000000000007941 */ /* 0x000fea0003800000 */
.L_x_5246:
        /* <DEDUP_REMOVED lines=26> */
[----:B------:R-:W-:Y:S05]  /*3450*/  CALL.REL.NOINC `($__internal_27_$__cuda_sm20_div_s64) ;  /* 0x0000001400347944 */ /* 0x000fea0003c00000 */
        /* <DEDUP_REMOVED lines=12> */
.L_x_5250:
        /* <DEDUP_REMOVED lines=23> */
.L_x_5251:
[----:B------:R-:W-:Y:S05]  /*3690*/  BSYNC B0 ;  /* 0x0000000000007941 */ /* 0x000fea0003800000 */
.L_x_5249:
        /* <DEDUP_REMOVED lines=28> */
.L_x_5253:
        /* <DEDUP_REMOVED lines=23> */
.L_x_5254:
[----:B------:R-:W-:Y:S05]  /*39d0*/  BSYNC B0 ;  /* 0x0000000000007941 */ /* 0x000fea0003800000 */
.L_x_5252:
        /* <DEDUP_REMOVED lines=21> */
.L_x_5230:
[----:B------:R-:W-:Y:S02]  /*3b30*/  ULDC.64 UR4, c[0x0][0x2b0] ;  /* 0x0000ac0000047ab9 */ /* 0x000fe40000000a00 */
[----:B------:R-:W-:-:S04]  /*3b40*/  LEA R2, P0, R38, UR4, 0x2 ;  /* 0x0000000426027c11 */ /* 0x000fc8000f8010ff */
[----:B------:R-:W-:-:S05]  /*3b50*/  LEA.HI.X R3, R38, UR5, R39, 0x2, P0 ;  /* 0x0000000526037c11 */ /* 0x000fca00080f1427 */
[----:B------:R0:W-:Y:S04]  /*3b60*/  STG.E desc[UR8][R2.64], R29 ;  /* 0x0000001d02007986 */ /* 0x0001e8000c101908 */
.L_x_5229:
[----:B------:R-:W-:Y:S05]  /*3b70*/  BSYNC B1 ;  /* 0x0000000000017941 */ /* 0x000fea0003800000 */
.L_x_5228:
        /* <DEDUP_REMOVED lines=18> */
.L_x_5256:
[----:B------:R-:W-:Y:S05]  /*3ca0*/  BSYNC B0 ;  /* 0x0000000000007941 */ /* 0x000fea0003800000 */
.L_x_5255:
        /* <DEDUP_REMOVED lines=39> */
.L_x_5259:
        /* <DEDUP_REMOVED lines=39> */
.L_x_5258:
        /* <DEDUP_REMOVED lines=27> */
.L_x_5260:
        /* <DEDUP_REMOVED lines=9> */
.L_x_5262:
[----:B------:R-:W-:Y:S05]  /*43d0*/  BSYNC B0 ;  /* 0x0000000000007941 */ /* 0x000fea0003800000 */
.L_x_5261:
[C---:B0----5:R-:W-:Y:S01]  /*43e0*/  FFMA.FTZ R4, R6.reuse, R8, R4 ;  /* 0x0000000806047223 */ /* 0x061fe20000010004 */
[C---:B------:R-:W-:Y:S01]  /*43f0*/  FFMA.FTZ R3, R6.reuse, R9, R3 ;  /* 0x0000000906037223 */ /* 0x040fe20000010003 */
[C---:B------:R-:W-:Y:S01]  /*4400*/  FFMA.FTZ R2, R6.reuse, R10, R2 ;  /* 0x0000000a06027223 */ /* 0x040fe20000010002 */
[----:B------:R-:W-:Y:S01]  /*4410*/  FFMA.FTZ R0, R6, R11, R0 ;  /* 0x0000000b06007223 */ /* 0x000fe20000010000 */
.L_x_5257:
        /* <DEDUP_REMOVED lines=81> */
        .weak           $__internal_27_$__cuda_sm20_div_s64
        .type           $__internal_27_$__cuda_sm20_div_s64,@function
        .size           $__internal_27_$__cuda_sm20_div_s64,(.L_x_7867 - $__internal_27_$__cuda_sm20_div_s64)
$__internal_27_$__cuda_sm20_div_s64:
        /* <DEDUP_REMOVED lines=83> */
[----:B------:R-:W-:Y:S06]  /*4e60*/  RET.REL.NODEC R20 `(_ZN5flash32flash_fwd_splitkv_combine_kernelI23Flash_fwd_kernel_traitsILi64ELi64ELi128ELi4ELb0ELb0EN7cutlass6half_tE19Flash_kernel_traitsILi64ELi64ELi128ELi4ES3_EELi8ELi1ELb1EEEvNS_16Flash_fwd_paramsE) ;  /* 0xffffffb014647950 */ /* 0x000fec0003c3ffff */
.L_x_5263:
        /* <DEDUP_REMOVED lines=9> */
.L_x_7867:


//--------------------- .text._ZN5flash24flash_fwd_splitkv_kernelI23Flash_fwd_kernel_traitsILi64ELi64ELi128ELi4ELb0ELb0EN7cutlass6half_tE19Flash_kernel_traitsILi64ELi64ELi128ELi4ES3_EELb1ELb0ELb0ELb0ELb0ELb0ELb0ELb0EEEvNS_16Flash_fwd_paramsE --------------------------
	.section	.text._ZN5flash24flash_fwd_splitkv_kernelI23Flash_fwd_kernel_traitsILi64ELi64ELi128ELi4ELb0ELb0EN7cutlass6half_tE19Flash_kernel_traitsILi64ELi64ELi128ELi4ES3_EELb1ELb0ELb0ELb0ELb0ELb0ELb0ELb0EEEvNS_16Flash_fwd_paramsE,"ax",@progbits
	.align	128
        .global         _ZN5flash24flash_fwd_splitkv_kernelI23Flash_fwd_kernel_traitsILi64ELi64ELi128ELi4ELb0ELb0EN7cutlass6half_tE19Flash_kernel_traitsILi64ELi64ELi128ELi4ES3_EELb1ELb0ELb0ELb0ELb0ELb0ELb0ELb0EEEvNS_16Flash_fwd_paramsE
        .type           _ZN5flash24flash_fwd_splitkv_kernelI23Flash_fwd_kernel_traitsILi64ELi64ELi128ELi4ELb0ELb0EN7cutlass6half_tE19Flash_kernel_traitsILi64ELi64ELi128ELi4ES3_EELb1ELb0ELb0ELb0ELb0ELb0ELb0ELb0EEEvNS_16Flash_fwd_paramsE,@function
        .size           _ZN5flash24flash_fwd_splitkv_kernelI23Flash_fwd_kernel_traitsILi64ELi64ELi128ELi4ELb0ELb0EN7cutlass6half_tE19Flash_kernel_traitsILi64ELi64ELi128ELi4ES3_EELb1ELb0ELb0ELb0ELb0ELb0ELb0ELb0EEEvNS_16Flash_fwd_paramsE,(.L_x_7924 - _ZN5flash24flash_fwd_splitkv_kernelI23Flash_fwd_kernel_traitsILi64ELi64ELi128ELi4ELb0ELb0EN7cutlass6half_tE19Flash_kernel_traitsILi64ELi64ELi128ELi4ES3_EELb1ELb0ELb0ELb0ELb0ELb0ELb0ELb0EEEvNS_16Flash_fwd_paramsE)
        .other          _ZN5flash24flash_fwd_splitkv_kernelI23Flash_fwd_kernel_traitsILi64ELi64ELi128ELi4ELb0ELb0EN7cutlass6half_tE19Flash_kernel_traitsILi64ELi64ELi128ELi4ES3_EELb1ELb0ELb0ELb0ELb0ELb0ELb0ELb0EEEvNS_16Flash_fwd_paramsE,@"STO_CUDA_ENTRY STV_DEFAULT"
_ZN5flash24flash_fwd_splitkv_kernelI23Flash_fwd_kernel_traitsILi64ELi64ELi128ELi4ELb0ELb0EN7cutlass6half_tE19Flash_kernel_traitsILi64ELi64ELi128ELi4ES3_EELb1ELb0ELb0ELb0ELb0ELb0ELb0ELb0EEEvNS_16Flash_fwd_paramsE:
.text._ZN5flash24flash_fwd_splitkv_kernelI23Flash_fwd_kernel_traitsILi64ELi64ELi128ELi4ELb0ELb0EN7cutlass6half_tE19Flash_kernel_traitsILi64ELi64ELi128ELi4ES3_EELb1ELb0ELb0ELb0ELb0ELb0ELb0ELb0EEEvNS_16Flash_fwd_paramsE:
[----:B------:R-:W-:Y:S08]  /*0000*/  LDC R1, c[0x0][0x28] ;  /* 0x00000a00ff017b82 */ /* 0x000ff00000000800 */
[----:B------:R-:W1:Y:S01]  /*0010*/  LDC.64 R4, c[0x0][0x2f0] ;  /* 0x0000bc00ff047b82 */ /* 0x000e620000000a00 */
[----:B------:R-:W2:Y:S01]  /*0020*/  S2R R11, SR_CTAID.Y ;  /* 0x00000000000b7919 */ /* 0x000ea20000002600 */
[----:B------:R-:W-:Y:S01]  /*0030*/  IMAD.MOV.U32 R180, RZ, RZ, -0x1 ;  /* 0xffffffffffb47424 */ /* 0x000fe200078e00ff */
[----:B------:R-:W-:-:S05]  /*0040*/  ULDC.64 UR10, c[0x0][0x208] ;  /* 0x00008200000a7ab9 */ /* 0x000fca0000000a00 */
[----:B------:R-:W3:Y:S08]  /*0050*/  LDC.64 R2, c[0x0][0x300] ;  /* 0x0000c000ff027b82 */ /* 0x000ef00000000a00 */
[----:B------:R-:W2:Y:S01]  /*0060*/  LDC.64 R6, c[0x0][0x2f0] ;  /* 0x0000bc00ff067b82 */ /* 0x000ea20000000a00 */
[----:B-1----:R-:W-:-:S07]  /*0070*/  ISETP.NE.U32.AND P2, PT, R4, RZ, PT ;  /* 0x000000ff0400720c */ /* 0x002fce0003f45070 */
[----:B------:R-:W1:Y:S01]  /*0080*/  LDC.U8 R0, c[0x0][0x3c2] ;  /* 0x0000f080ff007b82 */ /* 0x000e620000000000 */
[----:B------:R-:W-:Y:S02]  /*0090*/  ISETP.NE.AND.EX P2, PT, R5, RZ, PT, P2 ;  /* 0x000000ff0500720c */ /* 0x000fe40003f45320 */
[----:B---3--:R-:W-:-:S04]  /*00a0*/  ISETP.NE.U32.AND P1, PT, R2, RZ, PT ;  /* 0x000000ff0200720c */ /* 0x008fc80003f25070 */
[----:B------:R-:W-:Y:S01]  /*00b0*/  ISETP.NE.AND.EX P1, PT, R3, RZ, PT, P1 ;  /* 0x000000ff0300720c */ /* 0x000fe20003f25310 */
[----:B------:R-:W-:Y:S01]  /*00c0*/  IMAD.MOV.U32 R12, RZ, RZ, RZ ;  /* 0x000000ffff0c7224 */ /* 0x000fe200078e00ff */
[----:B------:R-:W3:Y:S01]  /*00d0*/  LDC.64 R2, c[0x0][0x2f8] ;  /* 0x0000be00ff027b82 */ /* 0x000ee20000000a00 */
[----:B--2---:R-:W-:-:S05]  /*00e0*/  IMAD.WIDE R8, R11, 0x4, R6 ;  /* 0x000000040b087825 */ /* 0x004fca00078e0206 */
[----:B------:R-:W2:Y:S02]  /*00f0*/  @P2 LDG.E R180, desc[UR10][R8.64] ;  /* 0x0000000a08b42981 */ /* 0x000ea4000c1e1900 */
[----:B------:R-:W4:Y:S02]  /*0100*/  LDC.64 R6, c[0x0][0x2f8] ;  /* 0x0000be00ff067b82 */ /* 0x000f240000000a00 */
[----:B------:R-:W2:Y:S06]  /*0110*/  @P2 LDG.E R183, desc[UR10][R8.64+0x4] ;  /* 0x0000040a08b72981 */ /* 0x000eac000c1e1900 */
[----:B------:R-:W1:Y:S02]  /*0120*/  @P1 LDC.64 R4, c[0x0][0x300] ;  /* 0x0000c000ff041b82 */ /* 0x000e640000000a00 */
[----:B-1----:R-:W-:-:S05]  /*0130*/  @P1 IMAD.WIDE R4, R11, 0x4, R4 ;  /* 0x000000040b041825 */ /* 0x002fca00078e0204 */
[----:B------:R1:W5:Y:S01]  /*0140*/  @P1 LDG.E R12, desc[UR10][R4.64] ;  /* 0x0000000a040c1981 */ /* 0x000362000c1e1900 */
[----:B------:R-:W-:Y:S02]  /*0150*/  ISETP.NE.AND P3, PT, R0, RZ, PT ;  /* 0x000000ff0000720c */ /* 0x000fe40003f65270 */
[----:B---3--:R-:W-:-:S04]  /*0160*/  ISETP.EQ.U32.AND P0, PT, R2, RZ, PT ;  /* 0x000000ff0200720c */ /* 0x008fc80003f02070 */
[----:B------:R-:W-:Y:S01]  /*0170*/  ISETP.EQ.OR.EX P0, PT, R3, RZ, !P3, P0 ;  /* 0x000000ff0300720c */ /* 0x000fe20005f02700 */
[----:B------:R-:W-:Y:S02]  /*0180*/  IMAD.MOV.U32 R13, RZ, RZ, -0x1 ;  /* 0xffffffffff0d7424 */ /* 0x000fe400078e00ff */
[----:B----4-:R-:W-:Y:S01]  /*0190*/  IMAD.WIDE R6, R11, 0x4, R6 ;  /* 0x000000040b067825 */ /* 0x010fe200078e0206 */
[----:B------:R-:W3:Y:S01]  /*01a0*/  S2R R31, SR_CTAID.X ;  /* 0x00000000001f7919 */ /* 0x000ee20000002500 */
[----:B------:R-:W4:Y:S08]  /*01b0*/  S2R R16, SR_CTAID.Z ;  /* 0x0000000000107919 */ /* 0x000f300000002700 */
[----:B------:R1:W5:Y:S01]  /*01c0*/  @!P0 LDG.E R13, desc[UR10][R6.64] ;  /* 0x0000000a060d8981 */ /* 0x000362000c1e1900 */
[----:B------:R-:W-:-:S04]  /*01d0*/  ISETP.NE.U32.AND P0, PT, R2, RZ, PT ;  /* 0x000000ff0200720c */ /* 0x000fc80003f05070 */
[----:B------:R-:W-:Y:S01]  /*01e0*/  ISETP.NE.AND.EX P0, PT, R3, RZ, PT, P0 ;  /* 0x000000ff0300720c */ /* 0x000fe20003f05300 */
[----:B--2---:R-:W-:-:S06]  /*01f0*/  @P2 IMAD.IADD R183, R183, 0x1, -R180 ;  /* 0x00000001b7b72824 */ /* 0x004fcc00078e0ab4 */
[----:B------:R-:W2:Y:S06]  /*0200*/  @!P2 LDC R183, c[0x0][0x2c4] ;  /* 0x0000b100ffb7ab82 */ /* 0x000eac0000000800 */
[----:B-1-34-:R-:W-:Y:S05]  /*0210*/  @!P0 BRA `(.L_x_5264) ;  /* 0x0000000000108947 */ /* 0x01afea0003800000 */
[----:B------:R-:W3:Y:S02]  /*0220*/  @P3 LDG.E R0, desc[UR10][R6.64+0x4] ;  /* 0x0000040a06003981 */ /* 0x000ee4000c1e1900 */
[----:B---3-5:R-:W-:-:S06]  /*0230*/  @P3 IADD3 R5, R0, -R13, RZ ;  /* 0x8000000d00053210 */ /* 0x028fcc0007ffe0ff */
[----:B------:R3:W5:Y:S01]  /*0240*/  @!P3 LDG.E R5, desc[UR10][R6.64] ;  /* 0x0000000a0605b981 */ /* 0x000762000c1e1900 */
[----:B------:R-:W-:Y:S05]  /*0250*/  BRA `(.L_x_5265) ;  /* 0x0000000000047947 */ /* 0x000fea0003800000 */
.L_x_5264:
[----:B------:R-:W1:Y:S02]  /*0260*/  LDC R5, c[0x0][0x2c8] ;  /* 0x0000b200ff057b82 */ /* 0x000e640000000800 */
.L_x_5265:
[----:B------:R-:W4:Y:S02]  /*0270*/  LDC.64 R2, c[0x0][0x308] ;  /* 0x0000c200ff027b82 */ /* 0x000f240000000a00 */
[----:B----4-:R-:W-:-:S04]  /*0280*/  ISETP.NE.U32.AND P1, PT, R2, RZ, PT ;  /* 0x000000ff0200720c */ /* 0x010fc80003f25070 */
[----:B------:R-:W-:-:S13]  /*0290*/  ISETP.NE.AND.EX P1, PT, R3, RZ, PT, P1 ;  /* 0x000000ff0300720c */ /* 0x000fda0003f25310 */
[----:B------:R-:W3:Y:S01]  /*02a0*/  @P1 LDC.64 R2, c[0x0][0x308] ;  /* 0x0000c200ff021b82 */ /* 0x000ee20000000a00 */
[----:B------:R-:W-:-:S07]  /*02b0*/  IMAD.SHL.U32 R130, R31, 0x40, RZ ;  /* 0x000000401f827824 */ /* 0x000fce00078e00ff */
[----:B------:R-:W4:Y:S01]  /*02c0*/  @!P1 LDC R0, c[0x0][0x2cc] ;  /* 0x0000b300ff009b82 */ /* 0x000f220000000800 */
[----:B---3--:R-:W-:-:S07]  /*02d0*/  @P1 IMAD.WIDE R6, R11, 0x4, R2 ;  /* 0x000000040b061825 */ /* 0x008fce00078e0202 */
[----:B------:R-:W3:Y:S01]  /*02e0*/  @!P1 LDC.64 R2, c[0x0][0x318] ;  /* 0x0000c600ff029b82 */ /* 0x000ee20000000a00 */
[----:B------:R1:W5:Y:S01]  /*02f0*/  @P1 LDG.E R7, desc[UR10][R6.64] ;  /* 0x0000000a06071981 */ /* 0x000362000c1e1900 */
[----:B--2---:R-:W-:-:S13]  /*0300*/  ISETP.GT.AND P0, PT, R183, R130, PT ;  /* 0x00000082b700720c */ /* 0x004fda0003f04270 */
[----:B----4-:R-:W-:Y:S05]  /*0310*/  @!P0 EXIT ;  /* 0x000000000000894d */ /* 0x010fea0003800000 */
[----:B------:R-:W2:Y:S01]  /*0320*/  LDC R127, c[0x0][0x398] ;  /* 0x0000e600ff7f7b82 */ /* 0x000ea20000000800 */
[----:B---3--:R-:W-:Y:S01]  /*0330*/  @!P1 ISETP.NE.U32.AND P0, PT, R2, RZ, PT ;  /* 0x000000ff0200920c */ /* 0x008fe20003f05070 */
[----:B-----5:R-:W-:Y:S01]  /*0340*/  @P1 IMAD.IADD R120, R7, 0x1, -R12 ;  /* 0x0000000107781824 */ /* 0x020fe200078e0a0c */
[----:B------:R-:W-:Y:S01]  /*0350*/  ULDC UR5, c[0x0][0x2c8] ;  /* 0x0000b20000057ab9 */ /* 0x000fe20000000800 */
[----:B------:R-:W3:Y:S01]  /*0360*/  S2R R122, SR_TID.X ;  /* 0x00000000007a7919 */ /* 0x000ee20000002100 */
[----:B------:R-:W-:Y:S01]  /*0370*/  @!P1 ISETP.NE.AND.EX P0, PT, R3, RZ, PT, P0 ;  /* 0x000000ff0300920c */ /* 0x000fe20003f05300 */
[----:B------:R-:W-:Y:S01]  /*0380*/  UIADD3 UR5, UR5, 0x7f, URZ ;  /* 0x0000007f05057890 */ /* 0x000fe2000fffe03f */
[----:B------:R-:W-:Y:S02]  /*0390*/  IADD3 R3, -R183, 0xbf, R130 ;  /* 0x000000bfb7037810 */ /* 0x000fe40007ffe182 */
[----:B------:R-:W-:Y:S01]  /*03a0*/  @!P1 SEL R0, R0, RZ, P0 ;  /* 0x000000ff00009207 */ /* 0x000fe20000000000 */
[----:B------:R-:W-:-:S03]  /*03b0*/  USHF.R.S32.HI UR4, URZ, 0x1f, UR5 ;  /* 0x0000001f3f047899 */ /* 0x000fc60008011405 */
[----:B-1----:R-:W-:Y:S01]  /*03c0*/  @!P1 IADD3 R120, R0, R5, -R12 ;  /* 0x0000000500789210 */ /* 0x002fe20007ffe80c */
[----:B------:R-:W-:-:S04]  /*03d0*/  ULEA.HI UR4, UR4, UR5, URZ, 0x7 ;  /* 0x0000000504047291 */ /* 0x000fc8000f8f383f */
[----:B------:R-:W-:Y:S01]  /*03e0*/  VIADD R5, R120, 0x7f ;  /* 0x0000007f78057836 */ /* 0x000fe20000000000 */
[----:B------:R-:W-:-:S04]  /*03f0*/  USHF.R.S32.HI UR4, URZ, 0x7, UR4 ;  /* 0x000000073f047899 */ /* 0x000fc80008011404 */
[----:B------:R-:W-:Y:S02]  /*0400*/  SHF.R.S32.HI R2, RZ, 0x1f, R5 ;  /* 0x0000001fff027819 */ /* 0x000fe40000011405 */
[----:B--2---:R-:W-:Y:S02]  /*0410*/  IADD3 R3, R3, R127, R120 ;  /* 0x0000007f03037210 */ /* 0x004fe40007ffe078 */
[----:B------:R-:W-:Y:S02]  /*0420*/  LEA.HI R2, R2, R5, RZ, 0x7 ;  /* 0x0000000502027211 */ /* 0x000fe400078f38ff */
[----:B------:R-:W-:Y:S02]  /*0430*/  SHF.R.S32.HI R0, RZ, 0x1f, R3 ;  /* 0x0000001fff007819 */ /* 0x000fe40000011403 */
[----:B------:R-:W-:Y:S02]  /*0440*/  SHF.R.S32.HI R2, RZ, 0x7, R2 ;  /* 0x00000007ff027819 */ /* 0x000fe40000011402 */
[----:B------:R-:W-:-:S04]  /*0450*/  LEA.HI R0, R0, R3, RZ, 0x7 ;  /* 0x0000000300007211 */ /* 0x000fc800078f38ff */
[----:B------:R-:W-:-:S04]  /*0460*/  SHF.R.S32.HI R3, RZ, 0x7, R0 ;  /* 0x00000007ff037819 */ /* 0x000fc80000011400 */
[----:B------:R-:W-:-:S04]  /*0470*/  VIMNMX3 R124, R2, UR4, R3, PT ;  /* 0x00000004027c7c0f */ /* 0x000fc8000b800103 */
[----:B------:R-:W-:-:S13]  /*0480*/  ISETP.GT.AND P0, PT, R124, RZ, PT ;  /* 0x000000ff7c00720c */ /* 0x000fda0003f04270 */
[----:B---3--:R-:W-:Y:S05]  /*0490*/  @P0 BRA `(.L_x_5266) ;  /* 0x0000000400f00947 */ /* 0x008fea0003800000 */
[----:B------:R-:W-:Y:S01]  /*04a0*/  ISETP.NE.AND P0, PT, R180, -0x1, PT ;  /* 0xffffffffb400780c */ /* 0x000fe20003f05270 */
[----:B------:R-:W1:Y:S01]  /*04b0*/  LDC.64 R4, c[0x0][0x298] ;  /* 0x0000a600ff047b82 */ /* 0x000e620000000a00 */
[----:B------:R-:W-:Y:S01]  /*04c0*/  SHF.R.S32.HI R7, RZ, 0x1f, R122 ;  /* 0x0000001fff077819 */ /* 0x000fe2000001147a */
[----:B------:R-:W-:Y:S01]  /*04d0*/  ULDC UR4, c[0x0][0x2d0] ;  /* 0x0000b40000047ab9 */ /* 0x000fe20000000800 */
[----:B------:R-:W-:Y:S01]  /*04e0*/  IMAD.IADD R183, R183, 0x1, -R130 ;  /* 0x00000001b7b77824 */ /* 0x000fe200078e0a82 */
[----:B------:R-:W-:Y:S01]  /*04f0*/  ULDC UR6, c[0x0][0x270] ;  /* 0x00009c0000067ab9 */ /* 0x000fe20000000800 */
[----:B------:R-:W-:Y:S01]  /*0500*/  LEA.HI R6, R7, R122, RZ, 0x3 ;  /* 0x0000007a07067211 */ /* 0x000fe200078f18ff */
[----:B------:R-:W-:Y:S03]  /*0510*/  BSSY B0, `(.L_x_5267) ;  /* 0x0000033000007945 */ /* 0x000fe60003800000 */
[----:B------:R-:W-:-:S02]  /*0520*/  LOP3.LUT R7, R6, 0xfffffff8, RZ, 0xc0, !PT ;  /* 0xfffffff806077812 */ /* 0x000fc400078ec0ff */
[----:B------:R-:W-:Y:S01]  /*0530*/  SHF.R.S32.HI R6, RZ, 0x3, R6 ;  /* 0x00000003ff067819 */ /* 0x000fe20000011406 */
[----:B------:R-:W2:Y:S01]  /*0540*/  @!P0 LDC.64 R2, c[0x0][0x290] ;  /* 0x0000a400ff028b82 */ /* 0x000ea20000000a00 */
[----:B------:R-:W-:Y:S01]  /*0550*/  @!P0 SHF.R.S32.HI R13, RZ, 0x1f, R11 ;  /* 0x0000001fff0d8819 */ /* 0x000fe2000001140b */
[----:B------:R-:W-:Y:S01]  /*0560*/  IMAD.IADD R7, R122, 0x1, -R7 ;  /* 0x000000017a077824 */ /* 0x000fe200078e0a07 */
[----:B------:R-:W-:-:S03]  /*0570*/  IADD3 R10, R6, 0x10, RZ ;  /* 0x00000010060a7810 */ /* 0x000fc60007ffe0ff */
[C---:B------:R-:W-:Y:S01]  /*0580*/  IMAD.SHL.U32 R12, R7.reuse, 0x8, RZ ;  /* 0x00000008070c7824 */ /* 0x040fe200078e00ff */
[-C--:B------:R-:W-:Y:S02]  /*0590*/  ISETP.GE.AND P2, PT, R10, R183.reuse, PT ;  /* 0x000000b70a00720c */ /* 0x080fe40003f46270 */
[----:B------:R-:W-:Y:S02]  /*05a0*/  ISETP.NE.AND P4, PT, R7, RZ, PT ;  /* 0x000000ff0700720c */ /* 0x000fe40003f85270 */
[----:B------:R-:W-:Y:S01]  /*05b0*/  ISETP.GE.AND P5, PT, R12, UR4, PT ;  /* 0x000000040c007c0c */ /* 0x000fe2000bfa6270 */
[----:B-1----:R-:W-:Y:S01]  /*05c0*/  @P0 IMAD.WIDE.U32 R8, R180, R4, RZ ;  /* 0x00000004b4080225 */ /* 0x002fe200078e00ff */
[----:B------:R-:W-:Y:S02]  /*05d0*/  ULDC.64 UR4, c[0x0][0x2a0] ;  /* 0x0000a80000047ab9 */ /* 0x000fe40000000a00 */
[----:B------:R-:W-:Y:S01]  /*05e0*/  ISETP.GE.OR P3, PT, R10, R183, P5 ;  /* 0x000000b70a00720c */ /* 0x000fe20002f66670 */
[----:B------:R-:W-:-:S02]  /*05f0*/  @P0 IMAD R180, R180, R5, R9 ;  /* 0x00000005b4b40224 */ /* 0x000fc400078e0209 */
[-C--:B--2---:R-:W-:Y:S01]  /*0600*/  @!P0 IMAD R0, R13, R2.reuse, RZ ;  /* 0x000000020d008224 */ /* 0x084fe200078e02ff */
[----:B------:R-:W-:Y:S01]  /*0610*/  SHF.R.S32.HI R13, RZ, 0x1f, R12 ;  /* 0x0000001fff0d7819 */ /* 0x000fe2000001140c */
[----:B------:R-:W-:Y:S01]  /*0620*/  @!P0 IMAD.WIDE.U32 R14, R11, R2, RZ ;  /* 0x000000020b0e8225 */ /* 0x000fe200078e00ff */
[----:B------:R-:W-:-:S03]  /*0630*/  IADD3 R2, R6, 0x20, RZ ;  /* 0x0000002006027810 */ /* 0x000fc60007ffe0ff */
[----:B------:R-:W-:Y:S01]  /*0640*/  @!P0 IMAD R0, R11, R3, R0 ;  /* 0x000000030b008224 */ /* 0x000fe200078e0200 */
[----:B------:R-:W-:Y:S01]  /*0650*/  SHF.R.S32.HI R3, RZ, 0x1f, R130 ;  /* 0x0000001fff037819 */ /* 0x000fe20000011482 */
[----:B------:R-:W-:Y:S01]  /*0660*/  @!P0 IMAD.MOV.U32 R8, RZ, RZ, R14 ;  /* 0x000000ffff088224 */ /* 0x000fe200078e000e */
[CC--:B------:R-:W-:Y:S01]  /*0670*/  ISETP.GE.AND P1, PT, R2.reuse, R183.reuse, PT ;  /* 0x000000b70200720c */ /* 0x0c0fe20003f26270 */
[----:B------:R-:W-:Y:S01]  /*0680*/  @!P0 IMAD.IADD R180, R15, 0x1, R0 ;  /* 0x000000010fb48824 */ /* 0x000fe200078e0200 */
[----:B------:R-:W-:Y:S01]  /*0690*/  ISETP.GE.OR P6, PT, R2, R183, P5 ;  /* 0x000000b70200720c */ /* 0x000fe20002fc6670 */
[-C--:B------:R-:W-:Y:S01]  /*06a0*/  IMAD R0, R3, R4.reuse, RZ ;  /* 0x0000000403007224 */ /* 0x080fe200078e02ff */
[----:B------:R-:W-:Y:S01]  /*06b0*/  SHF.R.S32.HI R3, RZ, 0x1f, R16 ;  /* 0x0000001fff037819 */ /* 0x000fe20000011410 */
[----:B------:R-:W-:-:S04]  /*06c0*/  IMAD.WIDE.U32 R12, R130, R4, R12 ;  /* 0x00000004820c7225 */ /* 0x000fc800078e000c */
[----:B------:R-:W-:Y:S01]  /*06d0*/  IMAD R9, R130, R5, R0 ;  /* 0x0000000582097224 */ /* 0x000fe200078e0200 */
[----:B------:R-:W-:Y:S01]  /*06e0*/  IADD3 R8, P0, R8, R12, RZ ;  /* 0x0000000c08087210 */ /* 0x000fe20007f1e0ff */
[----:B------:R-:W-:Y:S02]  /*06f0*/  IMAD R3, R3, UR4, RZ ;  /* 0x0000000403037c24 */ /* 0x000fe4000f8e02ff */
[----:B------:R-:W-:Y:S01]  /*0700*/  IMAD R11, R11, UR6, R16 ;  /* 0x000000060b0b7c24 */ /* 0x000fe2000f8e0210 */
[----:B------:R-:W-:Y:S01]  /*0710*/  IADD3.X R9, R180, R13, R9, P0, !PT ;  /* 0x0000000db4097210 */ /* 0x000fe200007fe409 */
[----:B------:R-:W-:Y:S01]  /*0720*/  IMAD R3, R16, UR5, R3 ;  /* 0x0000000510037c24 */ /* 0x000fe2000f8e0203 */
[C---:B------:R-:W-:Y:S01]  /*0730*/  ISETP.GE.OR P0, PT, R6.reuse, R183, P5 ;  /* 0x000000b70600720c */ /* 0x040fe20002f06670 */
[----:B------:R-:W-:Y:S02]  /*0740*/  VIADD R0, R6, 0x30 ;  /* 0x0000003006007836 */ /* 0x000fe40000000000 */
[----:B------:R-:W-:Y:S01]  /*0750*/  IMAD.WIDE.U32 R8, R16, UR4, R8 ;  /* 0x0000000410087c25 */ /* 0x000fe2000f8e0008 */
[----:B------:R-:W-:-:S03]  /*0760*/  ULDC UR4, c[0x0][0x2c4] ;  /* 0x0000b10000047ab9 */ /* 0x000fc60000000800 */
[----:B------:R-:W-:Y:S01]  /*0770*/  IMAD R130, R11, UR4, R130 ;  /* 0x000000040b827c24 */ /* 0x000fe2000f8e0282 */
[----:B------:R-:W-:Y:S02]  /*0780*/  SHF.R.S32.HI R11, RZ, 0x1f, R6 ;  /* 0x0000001fff0b7819 */ /* 0x000fe40000011406 */
[----:B------:R-:W-:-:S03]  /*0790*/  IADD3 R13, R9, R3, RZ ;  /* 0x00000003090d7210 */ /* 0x000fc60007ffe0ff */
        /* <DEDUP_REMOVED lines=10> */
.L_x_5268:
[----:B------:R-:W-:Y:S05]  /*0840*/  BSYNC B0 ;  /* 0x0000000000007941 */ /* 0x000fea0003800000 */
.L_x_5267:
[----:B------:R-:W-:Y:S01]  /*0850*/  BSSY B0, `(.L_x_5269) ;  /* 0x0000011000007945 */ /* 0x000fe20003800000 */
[-C--:B------:R-:W-:Y:S02]  /*0860*/  ISETP.GE.AND P0, PT, R0, R183.reuse, PT ;  /* 0x000000b70000720c */ /* 0x080fe40003f06270 */
[-C--:B------:R-:W-:Y:S02]  /*0870*/  ISETP.GE.OR P4, PT, R6, R183.reuse, P4 ;  /* 0x000000b70600720c */ /* 0x080fe40002786670 */
[----:B------:R-:W-:Y:S01]  /*0880*/  ISETP.GE.OR P5, PT, R0, R183, P5 ;  /* 0x000000b70000720c */ /* 0x000fe20002fa6670 */
[----:B------:R-:W-:-:S12]  /*0890*/  @P3 BRA `(.L_x_5270) ;  /* 0x0000000000303947 */ /* 0x000fd80003800000 */
        /* <DEDUP_REMOVED lines=11> */
[----:B------:R2:W-:Y:S02]  /*0950*/  STG.E.128 desc[UR10][R2.64], RZ ;  /* 0x000000ff02007986 */ /* 0x0005e4000c101d0a */
.L_x_5270:
[----:B------:R-:W-:Y:S05]  /*0960*/  BSYNC B0 ;  /* 0x0000000000007941 */ /* 0x000fea0003800000 */
.L_x_5269:
[----:B------:R-:W-:Y:S01]  /*0970*/  BSSY B0, `(.L_x_5271) ;  /* 0x0000011000007945 */ /* 0x000fe20003800000 */
[----:B--2---:R-:W-:Y:S02]  /*0980*/  IADD3 R2, P3, R130, R6, RZ ;  /* 0x0000000682027210 */ /* 0x004fe40007f7e0ff */
[C---:B------:R-:W-:Y:S02]  /*0990*/  ISETP.NE.OR P2, PT, R7.reuse, RZ, P2 ;  /* 0x000000ff0700720c */ /* 0x040fe40001745670 */
[----:B------:R-:W-:Y:S01]  /*09a0*/  ISETP.NE.OR P1, PT, R7, RZ, P1 ;  /* 0x000000ff0700720c */ /* 0x000fe20000f25670 */
        /* <DEDUP_REMOVED lines=9> */
[----:B-1----:R-:W-:Y:S02]  /*0a40*/  LEA R16, P6, R14, UR4, 0x1 ;  /* 0x000000040e107c11 */ /* 0x002fe4000f8c08ff */
[----:B------:R-:W-:-:S04]  /*0a50*/  IADD3 R3, R15, R0, RZ ;  /* 0x000000000f037210 */ /* 0x000fc80007ffe0ff */
[----:B------:R-:W-:-:S05]  /*0a60*/  LEA.HI.X R17, R14, UR5, R3, 0x1, P6 ;  /* 0x000000050e117c11 */ /* 0x000fca000b0f0c03 */
[----:B------:R2:W-:Y:S02]  /*0a70*/  STG.E.128 desc[UR10][R16.64], RZ ;  /* 0x000000ff10007986 */ /* 0x0005e4000c101d0a */
.L_x_5272:
[----:B------:R-:W-:Y:S05]  /*0a80*/  BSYNC B0 ;  /* 0x0000000000007941 */ /* 0x000fea0003800000 */
.L_x_5271:
[----:B------:R-:W-:Y:S04]  /*0a90*/  BSSY B0, `(.L_x_5273) ;  /* 0x000000d000007945 */ /* 0x000fe80003800000 */
[----:B------:R-:W-:Y:S05]  /*0aa0*/  @P5 BRA `(.L_x_5274) ;  /* 0x00000000002c5947 */ /* 0x000fea0003800000 */
[----:B------:R-:W-:Y:S01]  /*0ab0*/  IADD3 R3, P5, R6, 0x30, RZ ;  /* 0x0000003006037810 */ /* 0x000fe20007fbe0ff */
[----:B------:R-:W-:-:S03]  /*0ac0*/  ULDC.64 UR4, c[0x0][0x280] ;  /* 0x0000a00000047ab9 */ /* 0x000fc60000000a00 */
[----:B------:R-:W-:-:S05]  /*0ad0*/  IADD3.X R9, RZ, R11, RZ, P5, !PT ;  /* 0x0000000bff097210 */ /* 0x000fca0002ffe4ff */
[----:B------:R-:W-:Y:S01]  /*0ae0*/  IMAD R0, R9, R4, RZ ;  /* 0x0000000409007224 */ /* 0x000fe200078e02ff */
[----:B------:R-:W-:-:S03]  /*0af0*/  MOV R9, R13 ;  /* 0x0000000d00097202 */ /* 0x000fc60000000f00 */
[----:B------:R-:W-:-:S04]  /*0b00*/  IMAD.WIDE.U32 R8, R3, R4, R8 ;  /* 0x0000000403087225 */ /* 0x000fc800078e0008 */
[----:B------:R-:W-:Y:S01]  /*0b10*/  IMAD R3, R3, R5, R0 ;  /* 0x0000000503037224 */ /* 0x000fe200078e0200 */
[----:B------:R-:W-:-:S04]  /*0b20*/  LEA R4, P5, R8, UR4, 0x1 ;  /* 0x0000000408047c11 */ /* 0x000fc8000f8a08ff */
[----:B------:R-:W-:-:S04]  /*0b30*/  IADD3 R3, R9, R3, RZ ;  /* 0x0000000309037210 */ /* 0x000fc80007ffe0ff */
[----:B------:R-:W-:-:S05]  /*0b40*/  LEA.HI.X R5, R8, UR5, R3, 0x1, P5 ;  /* 0x0000000508057c11 */ /* 0x000fca000a8f0c03 */
[----:B------:R3:W-:Y:S02]  /*0b50*/  STG.E.128 desc[UR10][R4.64], RZ ;  /* 0x000000ff04007986 */ /* 0x0007e4000c101d0a */
.L_x_5274:
[----:B------:R-:W-:Y:S05]  /*0b60*/  BSYNC B0 ;  /* 0x0000000000007941 */ /* 0x000fea0003800000 */
.L_x_5273:
[----:B------:R-:W-:Y:S01]  /*0b70*/  ISETP.NE.OR P0, PT, R7, RZ, P0 ;  /* 0x000000ff0700720c */ /* 0x000fe20000705670 */
[----:B------:R-:W-:Y:S01]  /*0b80*/  ULDC.64 UR4, c[0x0][0x2b0] ;  /* 0x0000ac0000047ab9 */ /* 0x000fe20000000a00 */
[----:B------:R-:W-:Y:S01]  /*0b90*/  LEA.HI.X.SX32 R11, R130, R11, 0x1, P3 ;  /* 0x0000000b820b7211 */ /* 0x000fe200018f0eff */
[----:B------:R-:W-:Y:S01]  /*0ba0*/  @!P4 IMAD.MOV.U32 R9, RZ, RZ, 0x7f800000 ;  /* 0x7f800000ff09c424 */ /* 0x000fe200078e00ff */
[C---:B---3--:R-:W-:Y:S01]  /*0bb0*/  LEA R4, P3, R2.reuse, UR4, 0x2 ;  /* 0x0000000402047c11 */ /* 0x048fe2000f8610ff */
        /* <DEDUP_REMOVED lines=10> */
.L_x_5266:
[----:B------:R-:W1:Y:S01]  /*0c60*/  LDC.64 R2, c[0x0][0x368] ;  /* 0x0000da00ff027b82 */ /* 0x000e620000000a00 */
[----:B------:R-:W-:Y:S01]  /*0c70*/  ULDC.64 UR4, c[0x0][0x370] ;  /* 0x0000dc0000047ab9 */ /* 0x000fe20000000a00 */
[----:B------:R-:W-:Y:S01]  /*0c80*/  IMAD.MOV.U32 R10, RZ, RZ, R11 ;  /* 0x000000ffff0a7224 */ /* 0x000fe200078e000b */
[----:B-1----:R-:W-:-:S04]  /*0c90*/  ISETP.NE.U32.AND P0, PT, R2, RZ, PT ;  /* 0x000000ff0200720c */ /* 0x002fc80003f05070 */
[----:B------:R-:W-:Y:S02]  /*0ca0*/  ISETP.NE.AND.EX P0, PT, R3, RZ, PT, P0 ;  /* 0x000000ff0300720c */ /* 0x000fe40003f05300 */
[----:B------:R-:W-:-:S11]  /*0cb0*/  ISETP.NE.U32.AND P1, PT, RZ, UR4, PT ;  /* 0x00000004ff007c0c */ /* 0x000fd6000bf25070 */
[----:B------:R-:W1:Y:S01]  /*0cc0*/  @P0 LDC.64 R2, c[0x0][0x368] ;  /* 0x0000da00ff020b82 */ /* 0x000e620000000a00 */
[----:B------:R-:W-:Y:S02]  /*0cd0*/  ISETP.NE.AND.EX P1, PT, RZ, UR5, PT, P1 ;  /* 0x00000005ff007c0c */ /* 0x000fe4000bf25310 */
[----:B------:R-:W-:Y:S01]  /*0ce0*/  CS2R R186, SRZ ;  /* 0x0000000000ba7805 */ /* 0x000fe2000001ff00 */
[----:B-1----:R-:W-:-:S05]  /*0cf0*/  @P0 IMAD.WIDE R2, R11, 0x4, R2 ;  /* 0x000000040b020825 */ /* 0x002fca00078e0202 */
[----:B------:R1:W5:Y:S01]  /*0d00*/  @P0 LDG.E R10, desc[UR10][R2.64] ;  /* 0x0000000a020a0981 */ /* 0x000362000c1e1900 */
[----:B------:R-:W-:-:S04]  /*0d10*/  PLOP3.LUT P0, PT, PT, PT, PT, 0x8, 0x0 ;  /* 0x000000000000781c */ /* 0x000fc80003f0e170 */
[----:B------:R-:W-:Y:S09]  /*0d20*/  @!P1 BRA `(.L_x_5275) ;  /* 0x00000000002c9947 */ /* 0x000ff20003800000 */
[----:B-1----:R-:W1:Y:S01]  /*0d30*/  LDC.64 R2, c[0x0][0x378] ;  /* 0x0000de00ff027b82 */ /* 0x002e620000000a00 */
[----:B------:R-:W-:-:S05]  /*0d40*/  SHF.R.S32.HI R5, RZ, 0x1f, R11 ;  /* 0x0000001fff057819 */ /* 0x000fca000001140b */
[-C--:B-1----:R-:W-:Y:S02]  /*0d50*/  IMAD R0, R5, R2.reuse, RZ ;  /* 0x0000000205007224 */ /* 0x082fe400078e02ff */
[----:B------:R-:W-:-:S04]  /*0d60*/  IMAD.WIDE.U32 R4, R11, R2, RZ ;  /* 0x000000020b047225 */ /* 0x000fc800078e00ff */
[----:B------:R-:W-:Y:S01]  /*0d70*/  IMAD R3, R11, R3, R0 ;  /* 0x000000030b037224 */ /* 0x000fe200078e0200 */
[----:B------:R-:W-:-:S03]  /*0d80*/  LEA R186, P1, R4, UR4, 0x2 ;  /* 0x0000000404ba7c11 */ /* 0x000fc6000f8210ff */
[----:B------:R-:W-:Y:S01]  /*0d90*/  IMAD.IADD R3, R5, 0x1, R3 ;  /* 0x0000000105037824 */ /* 0x000fe200078e0203 */
[----:B------:R-:W-:-:S04]  /*0da0*/  ISETP.NE.U32.AND P0, PT, R186, RZ, PT ;  /* 0x000000ffba00720c */ /* 0x000fc80003f05070 */
[----:B------:R-:W-:-:S04]  /*0db0*/  SHF.L.U64.HI R3, R4, 0x2, R3 ;  /* 0x0000000204037819 */ /* 0x000fc80000010203 */
[----:B------:R-:W-:-:S04]  /*0dc0*/  IADD3.X R187, R3, UR5, RZ, P1, !PT ;  /* 0x0000000503bb7c10 */ /* 0x000fc80008ffe4ff */
[----:B------:R-:W-:-:S13]  /*0dd0*/  ISETP.NE.AND.EX P0, PT, R187, RZ, PT, P0 ;  /* 0x000000ffbb00720c */ /* 0x000fda0003f05300 */
.L_x_5275:
[----:B------:R-:W-:Y:S05]  /*0de0*/  @!P0 BRA `(.L_x_5276) ;  /* 0x0000000400448947 */ /* 0x000fea0003800000 */
[----:B------:R-:W1:Y:S01]  /*0df0*/  LDC R6, c[0x0][0x380] ;  /* 0x0000e000ff067b82 */ /* 0x000e620000000800 */
[----:B------:R-:W-:Y:S01]  /*0e00*/  LEA R9, R124, 0xffffff80, 0x7 ;  /* 0xffffff807c097811 */ /* 0x000fe200078e38ff */
[----:B------:R-:W-:-:S03]  /*0e10*/  ULDC.64 UR4, c[0x0][0x230] ;  /* 0x00008c0000047ab9 */ /* 0x000fc60000000a00 */
[----:B------:R-:W-:-:S03]  /*0e20*/  IABS R0, R9 ;  /* 0x0000000900007213 */ /* 0x000fc60000000000 */
[----:B------:R-:W2:Y:S01]  /*0e30*/  LDC.64 R116, c[0x0][0x248] ;  /* 0x00009200ff747b82 */ /* 0x000ea20000000a00 */
[----:B-1----:R-:W-:-:S04]  /*0e40*/  IABS R3, R6 ;  /* 0x0000000600037213 */ /* 0x002fc80000000000 */
[----:B------:R-:W1:Y:S08]  /*0e50*/  I2F.RP R7, R3 ;  /* 0x0000000300077306 */ /* 0x000e700000209400 */
[----:B-1----:R-:W1:Y:S02]  /*0e60*/  MUFU.RCP R4, R7 ;  /* 0x0000000700047308 */ /* 0x002e640000001000 */
[----:B-1----:R-:W-:Y:S01]  /*0e70*/  IADD3 R4, R4, 0xffffffe, RZ ;  /* 0x0ffffffe04047810 */ /* 0x002fe20007ffe0ff */
[----:B------:R-:W1:Y:S05]  /*0e80*/  LDC R7, c[0x0][0x278] ;  /* 0x00009e00ff077b82 */ /* 0x000e6a0000000800 */
[----:B------:R-:W3:Y:S02]  /*0e90*/  F2I.FTZ.U32.TRUNC.NTZ R5, R4 ;  /* 0x0000000400057305 */ /* 0x000ee4000021f000 */
[----:B---3--:R-:W-:Y:S01]  /*0ea0*/  IMAD.MOV R2, RZ, RZ, -R5 ;  /* 0x000000ffff027224 */ /* 0x008fe200078e0a05 */
        /* <DEDUP_REMOVED lines=18> */
[----:B------:R-:W3:Y:S01]  /*0fd0*/  LDG.E R0, desc[UR10][R18.64] ;  /* 0x0000000a12007981 */ /* 0x000ee2000c1e1900 */
[----:B-1----:R-:W-:-:S04]  /*0fe0*/  IABS R2, R7 ;  /* 0x0000000700027213 */ /* 0x002fc80000000000 */
[----:B------:R-:W1:Y:S08]  /*0ff0*/  I2F.RP R5, R2 ;  /* 0x0000000200057306 */ /* 0x000e700000209400 */
        /* <DEDUP_REMOVED lines=12> */
[----:B------:R-:W-:-:S04]  /*10c0*/  IADD3 R4, -R13, RZ, RZ ;  /* 0x000000ff0d047210 */ /* 0x000fc80007ffe1ff */
[----:B------:R-:W-:Y:S01]  /*10d0*/  ISETP.GT.U32.AND P2, PT, R2, R3, PT ;  /* 0x000000030200720c */ /* 0x000fe20003f44070 */
[----:B------:R-:W-:-:S05]  /*10e0*/  IMAD R9, R6, R4, R9 ;  /* 0x0000000406097224 */ /* 0x000fca00078e0209 */
[----:B------:R-:W-:-:S07]  /*10f0*/  SHF.R.S32.HI R23, RZ, 0x1f, R9 ;  /* 0x0000001fff177819 */ /* 0x000fce0000011409 */
[-C--:B------:R-:W-:Y:S01]  /*1100*/  @!P2 IADD3 R3, R3, -R2.reuse, RZ ;  /* 0x800000020303a210 */ /* 0x080fe20007ffe0ff */
[----:B------:R-:W-:Y:S01]  /*1110*/  @!P2 VIADD R26, R26, 0x1 ;  /* 0x000000011a1aa836 */ /* 0x000fe20000000000 */
[----:B------:R-:W-:Y:S02]  /*1120*/  ISETP.NE.AND P2, PT, R7, RZ, PT ;  /* 0x000000ff0700720c */ /* 0x000fe40003f45270 */
[----:B------:R-:W-:Y:S02]  /*1130*/  ISETP.GE.U32.AND P3, PT, R3, R2, PT ;  /* 0x000000020300720c */ /* 0x000fe40003f66070 */
[----:B------:R-:W-:-:S04]  /*1140*/  LOP3.LUT R2, R16, R7, RZ, 0x3c, !PT ;  /* 0x0000000710027212 */ /* 0x000fc800078e3cff */
[----:B------:R-:W-:Y:S02]  /*1150*/  ISETP.GE.AND P1, PT, R2, RZ, PT ;  /* 0x000000ff0200720c */ /* 0x000fe40003f26270 */
[----:B------:R-:W1:Y:S05]  /*1160*/  LDC.64 R2, c[0x0][0x238] ;  /* 0x00008e00ff027b82 */ /* 0x000e6a0000000a00 */
[----:B------:R-:W-:-:S06]  /*1170*/  @P3 VIADD R26, R26, 0x1 ;  /* 0x000000011a1a3836 */ /* 0x000fcc0000000000 */
[----:B------:R-:W-:Y:S02]  /*1180*/  @!P1 IADD3 R26, -R26, RZ, RZ ;  /* 0x000000ff1a1a9210 */ /* 0x000fe40007ffe1ff */
[----:B------:R-:W-:-:S04]  /*1190*/  @!P2 LOP3.LUT R26, RZ, R7, RZ, 0x33, !PT ;  /* 0x00000007ff1aa212 */ /* 0x000fc800078e33ff */
[----:B------:R-:W-:Y:S02]  /*11a0*/  SHF.R.S32.HI R7, RZ, 0x1f, R26 ;  /* 0x0000001fff077819 */ /* 0x000fe4000001141a */
[----:B---3--:R-:W-:Y:S01]  /*11b0*/  SHF.R.S32.HI R5, RZ, 0x1f, R0 ;  /* 0x0000001fff057819 */ /* 0x008fe20000011400 */
[----:B------:R-:W-:-:S04]  /*11c0*/  IMAD.WIDE.U32 R12, R0, UR4, RZ ;  /* 0x00000004000c7c25 */ /* 0x000fc8000f8e00ff */
[C---:B------:R-:W-:Y:S02]  /*11d0*/  IMAD R15, R5.reuse, UR4, RZ ;  /* 0x00000004050f7c24 */ /* 0x040fe4000f8e02ff */
[----:B-1----:R-:W-:Y:S02]  /*11e0*/  IMAD R5, R5, R2, RZ ;  /* 0x0000000205057224 */ /* 0x002fe400078e02ff */
[C---:B------:R-:W-:Y:S01]  /*11f0*/  IMAD R4, R0.reuse, UR5, R15 ;  /* 0x0000000500047c24 */ /* 0x040fe2000f8e020f */
[----:B------:R-:W-:Y:S01]  /*1200*/  ULDC.64 UR4, c[0x0][0x260] ;  /* 0x0000980000047ab9 */ /* 0x000fe20000000a00 */
[----:B------:R-:W-:Y:S02]  /*1210*/  IMAD R3, R0, R3, R5 ;  /* 0x0000000300037224 */ /* 0x000fe400078e0205 */
[----:B------:R-:W-:Y:S02]  /*1220*/  IMAD.IADD R13, R13, 0x1, R4 ;  /* 0x000000010d0d7824 */ /* 0x000fe400078e0204 */
[----:B--2---:R-:W-:-:S02]  /*1230*/  IMAD R4, R23, R116, RZ ;  /* 0x0000007417047224 */ /* 0x004fc400078e02ff */
[----:B------:R-:W-:-:S04]  /*1240*/  IMAD.WIDE.U32 R12, R9, R116, R12 ;  /* 0x00000074090c7225 */ /* 0x000fc800078e000c */
[----:B------:R-:W-:Y:S01]  /*1250*/  IMAD R4, R9, R117, R4 ;  /* 0x0000007509047224 */ /* 0x000fe200078e0204 */
[----:B------:R-:W-:-:S04]  /*1260*/  MOV R14, R12 ;  /* 0x0000000c000e7202 */ /* 0x000fc80000000f00 */
[----:B------:R-:W-:Y:S01]  /*1270*/  IADD3 R15, R13, R4, RZ ;  /* 0x000000040d0f7210 */ /* 0x000fe20007ffe0ff */
[----:B------:R-:W-:Y:S02]  /*1280*/  IMAD R13, R7, UR4, RZ ;  /* 0x00000004070d7c24 */ /* 0x000fe4000f8e02ff */
[----:B------:R-:W-:-:S04]  /*1290*/  IMAD.WIDE.U32 R4, R0, R2, RZ ;  /* 0x0000000200047225 */ /* 0x000fc800078e00ff */
[C---:B------:R-:W-:Y:S01]  /*12a0*/  IMAD R13, R26.reuse, UR5, R13 ;  /* 0x000000051a0d7c24 */ /* 0x040fe2000f8e020d */
[----:B------:R-:W-:Y:S01]  /*12b0*/  IADD3 R6, R5, R3, RZ ;  /* 0x0000000305067210 */ /* 0x000fe20007ffe0ff */
[----:B------:R-:W-:-:S04]  /*12c0*/  IMAD.WIDE.U32 R24, R26, UR4, R14 ;  /* 0x000000041a187c25 */ /* 0x000fc8000f8e000e */
[----:B------:R-:W-:Y:S01]  /*12d0*/  IMAD.MOV.U32 R8, RZ, RZ, R4 ;  /* 0x000000ffff087224 */ /* 0x000fe200078e0004 */
[----:B------:R-:W-:Y:S01]  /*12e0*/  IADD3 R0, R25, R13, RZ ;  /* 0x0000000d19007210 */ /* 0x000fe20007ffe0ff */
[----:B------:R-:W-:Y:S06]  /*12f0*/  BRA `(.L_x_5277) ;  /* 0x0000000400307947 */ /* 0x000fec0003800000 */
.L_x_5276:
[----:B------:R-:W1:Y:S01]  /*1300*/  LDC R15, c[0x0][0x278] ;  /* 0x00009e00ff0f7b82 */ /* 0x000e620000000800 */
[----:B------:R-:W-:Y:S02]  /*1310*/  ISETP.NE.AND P4, PT, R13, -0x1, PT ;  /* 0xffffffff0d00780c */ /* 0x000fe40003f85270 */
[----:B------:R-:W-:-:S04]  /*1320*/  LEA R9, R124, 0xffffff80, 0x7 ;  /* 0xffffff807c097811 */ /* 0x000fc800078e38ff */
[----:B------:R-:W-:-:S07]  /*1330*/  SHF.R.S32.HI R23, RZ, 0x1f, R9 ;  /* 0x0000001fff177819 */ /* 0x000fce0000011409 */
[----:B------:R-:W2:Y:S01]  /*1340*/  @P4 LDC.64 R116, c[0x0][0x248] ;  /* 0x00009200ff744b82 */ /* 0x000ea20000000a00 */
[----:B------:R-:W-:Y:S01]  /*1350*/  @P4 IMAD.IADD R18, R12, 0x1, R13 ;  /* 0x000000010c124824 */ /* 0x000fe200078e020d */
[----:B-1----:R-:W-:-:S04]  /*1360*/  IABS R3, R15 ;  /* 0x0000000f00037213 */ /* 0x002fc80000000000 */
[----:B------:R-:W1:Y:S01]  /*1370*/  I2F.RP R6, R3 ;  /* 0x0000000300067306 */ /* 0x000e620000209400 */
[C---:B--2---:R-:W-:Y:S02]  /*1380*/  @P4 IMAD R7, R18.reuse, R117, RZ ;  /* 0x0000007512074224 */ /* 0x044fe400078e02ff */
[----:B------:R-:W-:-:S05]  /*1390*/  @P4 IMAD.WIDE.U32 R18, R18, R116, RZ ;  /* 0x0000007412124225 */ /* 0x000fca00078e00ff */
[----:B-1----:R-:W1:Y:S01]  /*13a0*/  MUFU.RCP R4, R6 ;  /* 0x0000000600047308 */ /* 0x002e620000001000 */
[----:B------:R-:W-:Y:S01]  /*13b0*/  @P4 IADD3 R7, R19, R7, RZ ;  /* 0x0000000713074210 */ /* 0x000fe20007ffe0ff */
[----:B-1----:R-:W-:Y:S01]  /*13c0*/  VIADD R4, R4, 0xffffffe ;  /* 0x0ffffffe04047836 */ /* 0x002fe20000000000 */
[----:B------:R-:W-:-:S05]  /*13d0*/  @P4 MOV R6, R18 ;  /* 0x0000001200064202 */ /* 0x000fca0000000f00 */
        /* <DEDUP_REMOVED lines=16> */
[----:B------:R-:W-:Y:S02]  /*14e0*/  LOP3.LUT R0, R16, R15, RZ, 0x3c, !PT ;  /* 0x0000000f10007212 */ /* 0x000fe400078e3cff */
[----:B------:R-:W-:Y:S02]  /*14f0*/  ISETP.NE.AND P1, PT, R15, RZ, PT ;  /* 0x000000ff0f00720c */ /* 0x000fe40003f25270 */
[----:B------:R-:W-:-:S06]  /*1500*/  ISETP.GE.AND P2, PT, R0, RZ, PT ;  /* 0x000000ff0000720c */ /* 0x000fcc0003f46270 */
[----:B------:R-:W-:-:S07]  /*1510*/  @P3 VIADD R26, R26, 0x1 ;  /* 0x000000011a1a3836 */ /* 0x000fce0000000000 */
[----:B------:R-:W-:Y:S01]  /*1520*/  @!P2 IMAD.MOV R26, RZ, RZ, -R26 ;  /* 0x000000ffff1aa224 */ /* 0x000fe200078e0a1a */
[----:B-1----:R-:W-:Y:S06]  /*1530*/  @P4 BRA `(.L_x_5278) ;  /* 0x0000000000304947 */ /* 0x002fec0003800000 */
[----:B------:R-:W1:Y:S01]  /*1540*/  LDC.64 R116, c[0x0][0x248] ;  /* 0x00009200ff747b82 */ /* 0x000e620000000a00 */
[----:B------:R-:W-:-:S07]  /*1550*/  SHF.R.S32.HI R17, RZ, 0x1f, R12 ;  /* 0x0000001fff117819 */ /* 0x000fce000001140c */
[----:B------:R-:W3:Y:S01]  /*1560*/  LDC.64 R6, c[0x0][0x230] ;  /* 0x00008c00ff067b82 */ /* 0x000ee20000000a00 */
[-C--:B-1----:R-:W-:Y:S01]  /*1570*/  IMAD R8, R17, R116.reuse, RZ ;  /* 0x0000007411087224 */ /* 0x082fe200078e02ff */
[----:B-----5:R-:W-:Y:S01]  /*1580*/  SHF.R.S32.HI R17, RZ, 0x1f, R10 ;  /* 0x0000001fff117819 */ /* 0x020fe2000001140a */
[----:B------:R-:W-:-:S04]  /*1590*/  IMAD.WIDE.U32 R18, R12, R116, RZ ;  /* 0x000000740c127225 */ /* 0x000fc800078e00ff */
[----:B------:R-:W-:Y:S02]  /*15a0*/  IMAD R8, R12, R117, R8 ;  /* 0x000000750c087224 */ /* 0x000fe400078e0208 */
[----:B---3--:R-:W-:-:S03]  /*15b0*/  IMAD R0, R17, R6, RZ ;  /* 0x0000000611007224 */ /* 0x008fc600078e02ff */
[----:B------:R-:W-:Y:S01]  /*15c0*/  IADD3 R19, R19, R8, RZ ;  /* 0x0000000813137210 */ /* 0x000fe20007ffe0ff */
[C---:B------:R-:W-:Y:S02]  /*15d0*/  IMAD R0, R10.reuse, R7, R0 ;  /* 0x000000070a007224 */ /* 0x040fe400078e0200 */
[----:B------:R-:W-:-:S05]  /*15e0*/  IMAD.WIDE.U32 R6, R10, R6, R18 ;  /* 0x000000060a067225 */ /* 0x000fca00078e0012 */
[----:B------:R-:W-:-:S07]  /*15f0*/  IADD3 R7, R7, R0, RZ ;  /* 0x0000000007077210 */ /* 0x000fce0007ffe0ff */
.L_x_5278:
[----:B------:R-:W-:Y:S01]  /*1600*/  IMAD R0, R23, R116, RZ ;  /* 0x0000007417007224 */ /* 0x000fe200078e02ff */
[----:B------:R-:W-:Y:S01]  /*1610*/  @!P1 LOP3.LUT R26, RZ, R15, RZ, 0x33, !PT ;  /* 0x0000000fff1a9212 */ /* 0x000fe200078e33ff */
[----:B------:R-:W-:Y:S01]  /*1620*/  IMAD.WIDE.U32 R18, R116, R9, R6 ;  /* 0x0000000974127225 */ /* 0x000fe200078e0006 */
[----:B------:R-:W-:Y:S02]  /*1630*/  @P4 IADD3 R6, R12, R13, RZ ;  /* 0x0000000d0c064210 */ /* 0x000fe40007ffe0ff */
[----:B------:R-:W-:Y:S01]  /*1640*/  SHF.R.S32.HI R7, RZ, 0x1f, R26 ;  /* 0x0000001fff077819 */ /* 0x000fe2000001141a */
[----:B------:R-:W-:-:S04]  /*1650*/  IMAD R15, R117, R9, R0 ;  /* 0x00000009750f7224 */ /* 0x000fc800078e0200 */
[----:B--2---:R-:W-:Y:S01]  /*1660*/  IMAD R0, R7, R2, RZ ;  /* 0x0000000207007224 */ /* 0x004fe200078e02ff */
[----:B------:R-:W-:Y:S01]  /*1670*/  IADD3 R19, R19, R15, RZ ;  /* 0x0000000f13137210 */ /* 0x000fe20007ffe0ff */
[----:B------:R-:W-:-:S04]  /*1680*/  @P4 IMAD.WIDE.U32 R14, R6, R4, RZ ;  /* 0x00000004060e4225 */ /* 0x000fc800078e00ff */
[----:B------:R-:W-:Y:S01]  /*1690*/  IMAD.WIDE.U32 R24, R26, R2, R18 ;  /* 0x000000021a187225 */ /* 0x000fe200078e0012 */
[----:B------:R-:W-:-:S03]  /*16a0*/  @P4 MOV R8, R14 ;  /* 0x0000000e00084202 */ /* 0x000fc60000000f00 */
[----:B------:R-:W-:Y:S02]  /*16b0*/  IMAD R0, R26, R3, R0 ;  /* 0x000000031a007224 */ /* 0x000fe400078e0200 */
[----:B------:R-:W-:-:S03]  /*16c0*/  @P4 IMAD R6, R6, R5, R15 ;  /* 0x0000000506064224 */ /* 0x000fc600078e020f */
[----:B------:R-:W-:Y:S01]  /*16d0*/  IADD3 R0, R25, R0, RZ ;  /* 0x0000000019007210 */ /* 0x000fe20007ffe0ff */
[----:B------:R-:W-:Y:S06]  /*16e0*/  @P4 BRA `(.L_x_5277) ;  /* 0x0000000000344947 */ /* 0x000fec0003800000 */
[----:B------:R-:W1:Y:S01]  /*16f0*/  LDC.64 R4, c[0x0][0x250] ;  /* 0x00009400ff047b82 */ /* 0x000e620000000a00 */
[----:B------:R-:W-:-:S07]  /*1700*/  SHF.R.S32.HI R13, RZ, 0x1f, R12 ;  /* 0x0000001fff0d7819 */ /* 0x000fce000001140c */
[----:B------:R-:W2:Y:S01]  /*1710*/  LDC.64 R2, c[0x0][0x238] ;  /* 0x00008e00ff027b82 */ /* 0x000ea20000000a00 */
[-C--:B-1----:R-:W-:Y:S01]  /*1720*/  IMAD R6, R13, R4.reuse, RZ ;  /* 0x000000040d067224 */ /* 0x082fe200078e02ff */
[----:B-----5:R-:W-:Y:S01]  /*1730*/  SHF.R.S32.HI R13, RZ, 0x1f, R10 ;  /* 0x0000001fff0d7819 */ /* 0x020fe2000001140a */
        /* <DEDUP_REMOVED lines=8> */
.L_x_5277:
[----:B------:R-:W-:Y:S01]  /*17c0*/  ISETP.NE.AND P1, PT, R180, -0x1, PT ;  /* 0xffffffffb400780c */ /* 0x000fe20003f25270 */
[----:B------:R-:W1:Y:S01]  /*17d0*/  S2UR UR8, SR_CgaCtaId ;  /* 0x00000000000879c3 */ /* 0x000e620000008800 */
[----:B------:R-:W-:Y:S01]  /*17e0*/  SHF.R.S32.HI R129, RZ, 0x1f, R122 ;  /* 0x0000001fff817819 */ /* 0x000fe2000001147a */
[----:B------:R-:W-:Y:S01]  /*17f0*/  IMAD.IADD R175, R183, 0x1, -R130 ;  /* 0x00000001b7af7824 */ /* 0x000fe200078e0a82 */
[----:B------:R-:W-:Y:S01]  /*1800*/  SHF.R.S32.HI R29, RZ, 0x1f, R16 ;  /* 0x0000001fff1d7819 */ /* 0x000fe20000011410 */
[----:B------:R-:W-:Y:S01]  /*1810*/  ULDC.64 UR4, c[0x0][0x258] ;  /* 0x0000960000047ab9 */ /* 0x000fe20000000a00 */
[CC--:B------:R-:W-:Y:S01]  /*1820*/  LEA.HI R15, R129.reuse, R122.reuse, RZ, 0x3 ;  /* 0x0000007a810f7211 */ /* 0x0c0fe200078f18ff */
[----:B------:R-:W-:Y:S01]  /*1830*/  ULDC.64 UR6, c[0x0][0x268] ;  /* 0x00009a0000067ab9 */ /* 0x000fe20000000a00 */
[----:B------:R-:W-:Y:S01]  /*1840*/  LEA.HI R12, R129, R122, RZ, 0x4 ;  /* 0x0000007a810c7211 */ /* 0x000fe200078f20ff */
[----:B------:R-:W-:Y:S01]  /*1850*/  IMAD R29, R29, UR4, RZ ;  /* 0x000000041d1d7c24 */ /* 0x000fe2000f8e02ff */
[----:B------:R-:W-:Y:S01]  /*1860*/  SHF.R.S32.HI R20, RZ, 0x3, R15 ;  /* 0x00000003ff147819 */ /* 0x000fe2000001140f */
[----:B------:R-:W-:Y:S01]  /*1870*/  BSSY B0, `(.L_x_5279) ;  /* 0x000004a000007945 */ /* 0x000fe20003800000 */
[----:B------:R-:W-:Y:S01]  /*1880*/  LOP3.LUT R15, R15, 0xfffffff8, RZ, 0xc0, !PT ;  /* 0xfffffff80f0f7812 */ /* 0x000fe200078ec0ff */
[----:B------:R-:W2:Y:S01]  /*1890*/  @!P1 LDC.64 R2, c[0x0][0x228] ;  /* 0x00008a00ff029b82 */ /* 0x000ea20000000a00 */
[----:B------:R-:W-:Y:S01]  /*18a0*/  @!P1 SHF.R.S32.HI R13, RZ, 0x1f, R11 ;  /* 0x0000001fff0d9819 */ /* 0x000fe2000001140b */
[----:B------:R-:W-:Y:S01]  /*18b0*/  IMAD R29, R16, UR5, R29 ;  /* 0x00000005101d7c24 */ /* 0x000fe2000f8e021d */
[----:B------:R-:W-:Y:S01]  /*18c0*/  SHF.R.S32.HI R21, RZ, 0x1f, R20 ;  /* 0x0000001fff157819 */ /* 0x000fe20000011414 */
[----:B------:R-:W-:Y:S01]  /*18d0*/  IMAD.IADD R88, R122, 0x1, -R15 ;  /* 0x000000017a587824 */ /* 0x000fe200078e0a0f */
[----:B------:R-:W-:-:S03]  /*18e0*/  IADD3 R181, R124, -0x1, RZ ;  /* 0xffffffff7cb57810 */ /* 0x000fc60007ffe0ff */
[----:B------:R-:W3:Y:S01]  /*18f0*/  @P1 LDC.64 R4, c[0x0][0x240] ;  /* 0x00009000ff041b82 */ /* 0x000ee20000000a00 */
[----:B------:R-:W-:Y:S02]  /*1900*/  IMAD.SHL.U32 R184, R88, 0x8, RZ ;  /* 0x0000000858b87824 */ /* 0x000fe400078e00ff */
[----:B------:R-:W-:-:S03]  /*1910*/  IMAD.WIDE R30, R31, 0x40, R20 ;  /* 0x000000401f1e7825 */ /* 0x000fc600078e0214 */
[----:B------:R-:W-:Y:S01]  /*1920*/  IADD3 R24, P3, R184, R24, RZ ;  /* 0x00000018b8187210 */ /* 0x000fe20007f7e0ff */
[-C--:B--2--5:R-:W-:Y:S02]  /*1930*/  @!P1 IMAD R10, R13, R2.reuse, RZ ;  /* 0x000000020d0a9224 */ /* 0x0a4fe400078e02ff */
[----:B------:R-:W-:Y:S02]  /*1940*/  IMAD.SHL.U32 R13, R20, 0x40, RZ ;  /* 0x00000040140d7824 */ /* 0x000fe400078e00ff */
[C---:B------:R-:W-:Y:S02]  /*1950*/  @!P1 IMAD R10, R11.reuse, R3, R10 ;  /* 0x000000030b0a9224 */ /* 0x040fe400078e020a */
[----:B------:R-:W-:Y:S01]  /*1960*/  @!P1 IMAD.WIDE.U32 R14, R11, R2, RZ ;  /* 0x000000020b0e9225 */ /* 0x000fe200078e00ff */
[----:B------:R-:W-:Y:S02]  /*1970*/  LOP3.LUT R13, R13, 0x1c0, RZ, 0xc0, !PT ;  /* 0x000001c00d0d7812 */ /* 0x000fe400078ec0ff */
[----:B------:R-:W-:Y:S01]  /*1980*/  LOP3.LUT R11, R12, 0xfffffff0, RZ, 0xc0, !PT ;  /* 0xfffffff00c0b7812 */ /* 0x000fe200078ec0ff */
[----:B---3--:R-:W-:Y:S01]  /*1990*/  @P1 IMAD.WIDE.U32 R18, R180, R4, RZ ;  /* 0x00000004b4121225 */ /* 0x008fe200078e00ff */
[----:B------:R-:W-:-:S02]  /*19a0*/  LOP3.LUT R3, R13, 0x38, R184, 0xf8, !PT ;  /* 0x000000380d037812 */ /* 0x000fc400078ef8b8 */
[----:B------:R-:W-:Y:S01]  /*19b0*/  SHF.R.U32.HI R182, RZ, 0x3, R13 ;  /* 0x00000003ffb67819 */ /* 0x000fe2000001160d */
[----:B------:R-:W-:Y:S01]  /*19c0*/  @P1 IMAD R5, R180, R5, R19 ;  /* 0x00000005b4051224 */ /* 0x000fe200078e0213 */
[----:B------:R-:W-:Y:S01]  /*19d0*/  SHF.R.S32.HI R13, RZ, 0x1f, R184 ;  /* 0x0000001fff0d7819 */ /* 0x000fe200000114b8 */
[----:B------:R-:W-:Y:S01]  /*19e0*/  @!P1 IMAD.IADD R5, R15, 0x1, R10 ;  /* 0x000000010f059824 */ /* 0x000fe200078e020a */
[----:B------:R-:W-:Y:S01]  /*19f0*/  LOP3.LUT R182, R3, R182, RZ, 0x3c, !PT ;  /* 0x000000b603b67212 */ /* 0x000fe200078e3cff */
[----:B------:R-:W-:Y:S01]  /*1a00*/  @P1 IMAD.MOV.U32 R3, RZ, RZ, R18 ;  /* 0x000000ffff031224 */ /* 0x000fe200078e0012 */
[----:B------:R-:W-:Y:S01]  /*1a10*/  @!P1 MOV R3, R14 ;  /* 0x0000000e00039202 */ /* 0x000fe20000000f00 */
[----:B------:R-:W-:Y:S01]  /*1a20*/  IMAD.IADD R10, R122, 0x1, -R11 ;  /* 0x000000017a0a7824 */ /* 0x000fe200078e0a0b */
[----:B------:R-:W-:Y:S01]  /*1a30*/  LEA.HI R11, R129, R122, RZ, 0x6 ;  /* 0x0000007a810b7211 */ /* 0x000fe200078f30ff */
[----:B------:R-:W-:Y:S01]  /*1a40*/  IMAD.X R25, R13, 0x1, R0, P3 ;  /* 0x000000010d197824 */ /* 0x000fe200018e0600 */
[----:B------:R-:W-:-:S02]  /*1a50*/  IADD3 R18, P1, R184, R3, RZ ;  /* 0x00000003b8127210 */ /* 0x000fc40007f3e0ff */
[----:B------:R-:W-:Y:S01]  /*1a60*/  SHF.R.S32.HI R15, RZ, 0x1f, R10 ;  /* 0x0000001fff0f7819 */ /* 0x000fe2000001140a */
[----:B------:R-:W-:Y:S01]  /*1a70*/  IMAD.SHL.U32 R11, R11, 0x8, RZ ;  /* 0x000000080b0b7824 */ /* 0x000fe200078e00ff */
[----:B------:R-:W-:Y:S01]  /*1a80*/  IADD3 R2, P2, R184, R8, RZ ;  /* 0x00000008b8027210 */ /* 0x000fe20007f5e0ff */
[----:B------:R-:W-:Y:S01]  /*1a90*/  IMAD.X R19, R13, 0x1, R5, P1 ;  /* 0x000000010d137824 */ /* 0x000fe200008e0605 */
[----:B------:R-:W-:Y:S01]  /*1aa0*/  ISETP.GE.AND P1, PT, R20, R175, PT ;  /* 0x000000af1400720c */ /* 0x000fe20003f26270 */
[----:B------:R-:W-:Y:S01]  /*1ab0*/  IMAD R5, R7, UR6, RZ ;  /* 0x0000000607057c24 */ /* 0x000fe2000f8e02ff */
[----:B------:R-:W-:Y:S01]  /*1ac0*/  LEA.HI R4, R15, R10, RZ, 0x3 ;  /* 0x0000000a0f047211 */ /* 0x000fe200078f18ff */
[----:B------:R-:W-:Y:S01]  /*1ad0*/  IMAD.WIDE.U32 R16, R16, UR4, R18 ;  /* 0x0000000410107c25 */ /* 0x000fe2000f8e0012 */
[----:B------:R-:W-:Y:S01]  /*1ae0*/  UMOV UR4, 0x400 ;  /* 0x0000040000047882 */ /* 0x000fe20000000000 */
[----:B------:R-:W-:Y:S01]  /*1af0*/  LOP3.LUT R182, R182, 0xfffffe00, R11, 0xf8, !PT ;  /* 0xfffffe00b6b67812 */ /* 0x000fe200078ef80b */
[----:B-1----:R-:W-:Y:S01]  /*1b00*/  ULEA UR4, UR8, UR4, 0x18 ;  /* 0x0000000408047291 */ /* 0x002fe2000f8ec03f */
[----:B------:R-:W-:Y:S01]  /*1b10*/  LOP3.LUT R15, R4, 0xfffffff8, RZ, 0xc0, !PT ;  /* 0xfffffff8040f7812 */ /* 0x000fe200078ec0ff */
[----:B------:R-:W-:-:S02]  /*1b20*/  IMAD.X R3, R13, 0x1, R6, P2 ;  /* 0x000000010d037824 */ /* 0x000fc400010e0606 */
[----:B------:R-:W-:Y:S01]  /*1b30*/  VIADD R7, R20, 0x10 ;  /* 0x0000001014077836 */ /* 0x000fe20000000000 */
[----:B------:R-:W-:Y:S01]  /*1b40*/  IADD3 R10, R10, -R15, RZ ;  /* 0x8000000f0a0a7210 */ /* 0x000fe20007ffe0ff */
[----:B------:R-:W-:Y:S01]  /*1b50*/  VIADD R19, R20, 0x20 ;  /* 0x0000002014137836 */ /* 0x000fe20000000000 */
[----:B------:R-:W-:Y:S01]  /*1b60*/  LEA R182, R182, UR4, 0x1 ;  /* 0x00000004b6b67c11 */ /* 0x000fe2000f8e08ff */
[----:B------:R-:W-:Y:S01]  /*1b70*/  VIADD R15, R20, 0x30 ;  /* 0x00000030140f7836 */ /* 0x000fe20000000000 */
[-C--:B------:R-:W-:Y:S01]  /*1b80*/  ISETP.GE.AND P4, PT, R7, R175.reuse, PT ;  /* 0x000000af0700720c */ /* 0x080fe20003f86270 */
[C---:B------:R-:W-:Y:S01]  /*1b90*/  IMAD R6, R26.reuse, UR7, R5 ;  /* 0x000000071a067c24 */ /* 0x040fe2000f8e0205 */
[-C--:B------:R-:W-:Y:S01]  /*1ba0*/  ISETP.GE.AND P3, PT, R19, R175.reuse, PT ;  /* 0x000000af1300720c */ /* 0x080fe20003f66270 */
[----:B------:R-:W-:Y:S01]  /*1bb0*/  IMAD.WIDE.U32 R26, R26, UR6, R2 ;  /* 0x000000061a1a7c25 */ /* 0x000fe2000f8e0002 */
[----:B------:R-:W-:-:S03]  /*1bc0*/  ISETP.GE.AND P2, PT, R15, R175, PT ;  /* 0x000000af0f00720c */ /* 0x000fc60003f46270 */
[----:B------:R-:W-:Y:S02]  /*1bd0*/  IMAD.SHL.U32 R2, R181, 0x80, RZ ;  /* 0x00000080b5027824 */ /* 0x000fe400078e00ff */
[----:B------:R-:W-:Y:S01]  /*1be0*/  IMAD.IADD R29, R17, 0x1, R29 ;  /* 0x00000001111d7824 */ /* 0x000fe200078e021d */
        /* <DEDUP_REMOVED lines=18> */
.L_x_5280:
[----:B------:R-:W-:Y:S05]  /*1d10*/  BSYNC B0 ;  /* 0x0000000000007941 */ /* 0x000fea0003800000 */
.L_x_5279:
        /* <DEDUP_REMOVED lines=22> */
.L_x_5282:
[----:B------:R-:W-:Y:S05]  /*1e80*/  BSYNC B0 ;  /* 0x0000000000007941 */ /* 0x000fea0003800000 */
.L_x_5281:
        /* <DEDUP_REMOVED lines=22> */
.L_x_5284:
[----:B------:R-:W-:Y:S05]  /*1ff0*/  BSYNC B0 ;  /* 0x0000000000007941 */ /* 0x000fea0003800000 */
.L_x_5283:
        /* <DEDUP_REMOVED lines=21> */
.L_x_5286:
[----:B------:R-:W-:Y:S05]  /*2150*/  BSYNC B0 ;  /* 0x0000000000007941 */ /* 0x000fea0003800000 */
.L_x_5285:
[----:B------:R-:W-:Y:S01]  /*2160*/  IMAD.IADD R8, R120, 0x1, -R2 ;  /* 0x0000000178087824 */ /* 0x000fe200078e0a02 */
[----:B------:R-:W1:Y:S01]  /*2170*/  LDC.64 R118, c[0x0][0x250] ;  /* 0x00009400ff767b82 */ /* 0x000e620000000a00 */
[C---:B------:R-:W-:Y:S01]  /*2180*/  IADD3 R14, P1, R20.reuse, R9, RZ ;  /* 0x00000009140e7210 */ /* 0x040fe20007f3e0ff */
[C---:B------:R-:W-:Y:S01]  /*2190*/  IMAD R125, R21.reuse, R116, RZ ;  /* 0x00000074157d7224 */ /* 0x040fe200078e02ff */
[C---:B------:R-:W-:Y:S01]  /*21a0*/  IADD3 R13, R20.reuse, 0x50, RZ ;  /* 0x00000050140d7810 */ /* 0x040fe20007ffe0ff */
[----:B------:R-:W-:Y:S01]  /*21b0*/  IMAD.MOV.U32 R5, RZ, RZ, 0x20 ;  /* 0x00000020ff057424 */ /* 0x000fe200078e00ff */
[-C--:B------:R-:W-:Y:S01]  /*21c0*/  ISETP.GE.AND P6, PT, R20, R8.reuse, PT ;  /* 0x000000081400720c */ /* 0x080fe20003fc6270 */
[----:B------:R-:W-:Y:S01]  /*21d0*/  IMAD.X R23, R21, 0x1, R23, P1 ;  /* 0x0000000115177824 */ /* 0x000fe200008e0617 */
[----:B------:R-:W-:Y:S01]  /*21e0*/  BSSY B0, `(.L_x_5287) ;  /* 0x000001c000007945 */ /* 0x000fe20003800000 */
[----:B------:R-:W-:Y:S01]  /*21f0*/  IMAD.MOV.U32 R0, RZ, RZ, 0x10 ;  /* 0x00000010ff007424 */ /* 0x000fe200078e00ff */
[----:B------:R-:W-:Y:S01]  /*2200*/  R2P PR, R10, 0x6 ;  /* 0x000000060a007804 */ /* 0x000fe20000000000 */
[C---:B------:R-:W-:Y:S01]  /*2210*/  VIADD R17, R20.reuse, 0x40 ;  /* 0x0000004014117836 */ /* 0x040fe20000000000 */
[-C--:B------:R-:W-:Y:S01]  /*2220*/  ISETP.GE.AND P5, PT, R7, R8.reuse, PT ;  /* 0x000000080700720c */ /* 0x080fe20003fa6270 */
[C---:B------:R-:W-:Y:S01]  /*2230*/  IMAD R125, R20.reuse, R117, R125 ;  /* 0x00000075147d7224 */ /* 0x040fe200078e027d */
[----:B------:R-:W-:Y:S01]  /*2240*/  ISETP.GE.AND P4, PT, R19, R8, PT ;  /* 0x000000081300720c */ /* 0x000fe20003f86270 */
[----:B------:R-:W-:Y:S01]  /*2250*/  IMAD.WIDE.U32 R24, R20, R116, R24 ;  /* 0x0000007414187225 */ /* 0x000fe200078e0018 */
[----:B------:R-:W-:-:S02]  /*2260*/  SEL R5, R5, 0xffffffe0, !P2 ;  /* 0xffffffe005057807 */ /* 0x000fc40005000000 */
[----:B------:R-:W-:Y:S01]  /*2270*/  SEL R3, R0, 0xfffffff0, !P1 ;  /* 0xfffffff000037807 */ /* 0x000fe20004800000 */
[----:B------:R-:W-:Y:S01]  /*2280*/  VIADD R11, R20, 0x60 ;  /* 0x00000060140b7836 */ /* 0x000fe20000000000 */
[-C--:B------:R-:W-:Y:S01]  /*2290*/  ISETP.GE.AND P3, PT, R15, R8.reuse, PT ;  /* 0x000000080f00720c */ /* 0x080fe20003f66270 */
[----:B------:R-:W-:Y:S01]  /*22a0*/  IMAD.MOV.U32 R126, RZ, RZ, R24 ;  /* 0x000000ffff7e7224 */ /* 0x000fe200078e0018 */
[-C--:B------:R-:W-:Y:S02]  /*22b0*/  ISETP.GE.AND P2, PT, R17, R8.reuse, PT ;  /* 0x000000081100720c */ /* 0x080fe40003f46270 */
[----:B------:R-:W-:Y:S02]  /*22c0*/  ISETP.GE.AND P1, PT, R13, R8, PT ;  /* 0x000000080d00720c */ /* 0x000fe40003f26270 */
[----:B------:R-:W-:Y:S01]  /*22d0*/  IADD3 R125, R25, R125, RZ ;  /* 0x0000007d197d7210 */ /* 0x000fe20007ffe0ff */
        /* <DEDUP_REMOVED lines=12> */
.L_x_5288:
[----:B------:R-:W-:Y:S05]  /*23a0*/  BSYNC B0 ;  /* 0x0000000000007941 */ /* 0x000fea0003800000 */
.L_x_5287:
[----:B------:R-:W-:Y:S01]  /*23b0*/  BSSY B0, `(.L_x_5289) ;  /* 0x0000013000007945 */ /* 0x000fe20003800000 */
[----:B------:R-:W-:Y:S01]  /*23c0*/  ISETP.GE.AND P6, PT, R11, R8, PT ;  /* 0x000000080b00720c */ /* 0x000fe20003fc6270 */
[----:B------:R-:W-:Y:S01]  /*23d0*/  VIADD R9, R20, 0x70 ;  /* 0x0000007014097836 */ /* 0x000fe20000000000 */
[C---:B------:R-:W-:Y:S01]  /*23e0*/  SHF.L.U64.HI R176, R116.reuse, 0x4, R117 ;  /* 0x0000000474b07819 */ /* 0x040fe20000010275 */
[----:B------:R-:W-:Y:S01]  /*23f0*/  IMAD.SHL.U32 R177, R116, 0x10, RZ ;  /* 0x0000001074b17824 */ /* 0x000fe200078e00ff */
[----:B------:R-:W-:Y:S05]  /*2400*/  @P5 BRA `(.L_x_5290) ;  /* 0x0000000000345947 */ /* 0x000fea0003800000 */
[----:B------:R-:W-:Y:S02]  /*2410*/  ULDC UR5, c[0x0][0x2d0] ;  /* 0x0000b40000057ab9 */ /* 0x000fe40000000800 */
[----:B------:R-:W-:-:S13]  /*2420*/  ISETP.GE.AND P5, PT, R184, UR5, PT ;  /* 0x00000005b8007c0c */ /* 0x000fda000bfa6270 */
[----:B------:R1:W-:Y:S01]  /*2430*/  @P5 STS.128 [R182+0x2800], RZ ;  /* 0x002800ffb6005388 */ /* 0x0003e20000000c00 */
[----:B------:R-:W-:Y:S05]  /*2440*/  @P5 BRA `(.L_x_5290) ;  /* 0x0000000000245947 */ /* 0x000fea0003800000 */
[----:B-1----:R-:W-:Y:S01]  /*2450*/  IADD3 R25, P5, R177, R126, RZ ;  /* 0x0000007eb1197210 */ /* 0x002fe20007fbe0ff */
[----:B------:R-:W-:-:S04]  /*2460*/  ULDC.64 UR6, c[0x0][0x218] ;  /* 0x0000860000067ab9 */ /* 0x000fc80000000a00 */
[----:B------:R-:W-:Y:S01]  /*2470*/  IMAD.X R16, R176, 0x1, R125, P5 ;  /* 0x00000001b0107824 */ /* 0x000fe200028e067d */
[----:B------:R-:W-:-:S04]  /*2480*/  LEA R24, P5, R25, UR6, 0x1 ;  /* 0x0000000619187c11 */ /* 0x000fc8000f8a08ff */
[----:B------:R-:W-:-:S05]  /*2490*/  LEA.HI.X R25, R25, UR7, R16, 0x1, P5 ;  /* 0x0000000719197c11 */ /* 0x000fca000a8f0c10 */
[----:B------:R-:W-:Y:S01]  /*24a0*/  @!PT LDS RZ, [RZ] ;  /* 0x00000000fffff984 */ /* 0x000fe20000000800 */
[----:B------:R-:W-:Y:S01]  /*24b0*/  @!PT LDS RZ, [RZ] ;  /* 0x00000000fffff984 */ /* 0x000fe20000000800 */
[----:B------:R-:W-:Y:S01]  /*24c0*/  @!PT LDS RZ, [RZ] ;  /* 0x00000000fffff984 */ /* 0x000fe20000000800 */
[----:B------:R1:W-:Y:S04]  /*24d0*/  LDGSTS.E.BYPASS.LTC128B.128 [R182+0x2800], desc[UR10][R24.64] ;  /* 0x0280000018b67fae */ /* 0x0003e8000b901d4a */
.L_x_5290:
[----:B------:R-:W-:Y:S05]  /*24e0*/  BSYNC B0 ;  /* 0x0000000000007941 */ /* 0x000fea0003800000 */
.L_x_5289:
[----:B------:R-:W-:Y:S01]  /*24f0*/  BSSY B0, `(.L_x_5291) ;  /* 0x0000010000007945 */ /* 0x000fe20003800000 */
[----:B------:R-:W-:-:S03]  /*2500*/  ISETP.GE.AND P5, PT, R9, R8, PT ;  /* 0x000000080900720c */ /* 0x000fc60003fa6270 */
[----:B------:R-:W-:Y:S10]  /*2510*/  @P4 BRA `(.L_x_5292) ;  /* 0x0000000000344947 */ /* 0x000ff40003800000 */
[----:B------:R-:W-:Y:S02]  /*2520*/  ULDC UR5, c[0x0][0x2d0] ;  /* 0x0000b40000057ab9 */ /* 0x000fe40000000800 */
[----:B------:R-:W-:-:S13]  /*2530*/  ISETP.GE.AND P4, PT, R184, UR5, PT ;  /* 0x00000005b8007c0c */ /* 0x000fda000bf86270 */
[----:B------:R1:W-:Y:S01]  /*2540*/  @P4 STS.128 [R182+0x3000], RZ ;  /* 0x003000ffb6004388 */ /* 0x0003e20000000c00 */
[----:B------:R-:W-:Y:S05]  /*2550*/  @P4 BRA `(.L_x_5292) ;  /* 0x0000000000244947 */ /* 0x000fea0003800000 */
[----:B-1----:R-:W-:Y:S01]  /*2560*/  LEA R25, P4, R116, R126, 0x5 ;  /* 0x0000007e74197211 */ /* 0x002fe200078828ff */
[----:B------:R-:W-:-:S03]  /*2570*/  ULDC.64 UR6, c[0x0][0x218] ;  /* 0x0000860000067ab9 */ /* 0x000fc60000000a00 */
[----:B------:R-:W-:Y:S02]  /*2580*/  LEA.HI.X R16, R116, R125, R117, 0x5, P4 ;  /* 0x0000007d74107211 */ /* 0x000fe400020f2c75 */
[----:B------:R-:W-:-:S04]  /*2590*/  LEA R24, P4, R25, UR6, 0x1 ;  /* 0x0000000619187c11 */ /* 0x000fc8000f8808ff */
[----:B------:R-:W-:-:S05]  /*25a0*/  LEA.HI.X R25, R25, UR7, R16, 0x1, P4 ;  /* 0x0000000719197c11 */ /* 0x000fca000a0f0c10 */
[----:B------:R-:W-:Y:S01]  /*25b0*/  @!PT LDS RZ, [RZ] ;  /* 0x00000000fffff984 */ /* 0x000fe20000000800 */
[----:B------:R-:W-:Y:S01]  /*25c0*/  @!PT LDS RZ, [RZ] ;  /* 0x00000000fffff984 */ /* 0x000fe20000000800 */
[----:B------:R-:W-:Y:S01]  /*25d0*/  @!PT LDS RZ, [RZ] ;  /* 0x00000000fffff984 */ /* 0x000fe20000000800 */
[----:B------:R1:W-:Y:S04]  /*25e0*/  LDGSTS.E.BYPASS.LTC128B.128 [R182+0x3000], desc[UR10][R24.64] ;  /* 0x0300000018b67fae */ /* 0x0003e8000b901d4a */
.L_x_5292:
[----:B------:R-:W-:Y:S05]  /*25f0*/  BSYNC B0 ;  /* 0x0000000000007941 */ /* 0x000fea0003800000 */
.L_x_5291:
[----:B------:R-:W-:Y:S04]  /*2600*/  BSSY B0, `(.L_x_5293) ;  /* 0x0000012000007945 */ /* 0x000fe80003800000 */
[----:B------:R-:W-:Y:S05]  /*2610*/  @P3 BRA `(.L_x_5294) ;  /* 0x0000000000403947 */ /* 0x000fea0003800000 */
[----:B------:R-:W-:Y:S02]  /*2620*/  ULDC UR5, c[0x0][0x2d0] ;  /* 0x0000b40000057ab9 */ /* 0x000fe40000000800 */
[----:B------:R-:W-:-:S13]  /*2630*/  ISETP.GE.AND P3, PT, R184, UR5, PT ;  /* 0x00000005b8007c0c */ /* 0x000fda000bf66270 */
[----:B------:R1:W-:Y:S01]  /*2640*/  @P3 STS.128 [R182+0x3800], RZ ;  /* 0x003800ffb6003388 */ /* 0x0003e20000000c00 */
[----:B------:R-:W-:Y:S05]  /*2650*/  @P3 BRA `(.L_x_5294) ;  /* 0x0000000000303947 */ /* 0x000fea0003800000 */
[----:B-1----:R-:W-:Y:S01]  /*2660*/  MOV R24, R126 ;  /* 0x0000007e00187202 */ /* 0x002fe20000000f00 */
[----:B------:R-:W-:Y:S01]  /*2670*/  IMAD R16, R117, 0x30, RZ ;  /* 0x0000003075107824 */ /* 0x000fe200078e02ff */
[----:B------:R-:W-:Y:S01]  /*2680*/  MOV R25, R125 ;  /* 0x0000007d00197202 */ /* 0x000fe20000000f00 */
[----:B------:R-:W-:Y:S02]  /*2690*/  ULDC.64 UR6, c[0x0][0x218] ;  /* 0x0000860000067ab9 */ /* 0x000fe40000000a00 */
[----:B------:R-:W-:-:S05]  /*26a0*/  IMAD.WIDE.U32 R24, R116, 0x30, R24 ;  /* 0x0000003074187825 */ /* 0x000fca00078e0018 */
[----:B------:R-:W-:Y:S02]  /*26b0*/  IADD3 R16, R25, R16, RZ ;  /* 0x0000001019107210 */ /* 0x000fe40007ffe0ff */
[----:B------:R-:W-:-:S04]  /*26c0*/  LEA R28, P3, R24, UR6, 0x1 ;  /* 0x00000006181c7c11 */ /* 0x000fc8000f8608ff */
[----:B------:R-:W-:-:S05]  /*26d0*/  LEA.HI.X R29, R24, UR7, R16, 0x1, P3 ;  /* 0x00000007181d7c11 */ /* 0x000fca00098f0c10 */
[----:B------:R-:W-:Y:S01]  /*26e0*/  @!PT LDS RZ, [RZ] ;  /* 0x00000000fffff984 */ /* 0x000fe20000000800 */
[----:B------:R-:W-:Y:S01]  /*26f0*/  @!PT LDS RZ, [RZ] ;  /* 0x00000000fffff984 */ /* 0x000fe20000000800 */
[----:B------:R-:W-:Y:S01]  /*2700*/  @!PT LDS RZ, [RZ] ;  /* 0x00000000fffff984 */ /* 0x000fe20000000800 */
[----:B------:R1:W-:Y:S04]  /*2710*/  LDGSTS.E.BYPASS.LTC128B.128 [R182+0x3800], desc[UR10][R28.64] ;  /* 0x038000001cb67fae */ /* 0x0003e8000b901d4a */
.L_x_5294:
[----:B------:R-:W-:Y:S05]  /*2720*/  BSYNC B0 ;  /* 0x0000000000007941 */ /* 0x000fea0003800000 */
.L_x_5293:
[----:B------:R-:W-:Y:S04]  /*2730*/  BSSY B0, `(.L_x_5295) ;  /* 0x000000f000007945 */ /* 0x000fe80003800000 */
[----:B------:R-:W-:Y:S05]  /*2740*/  @P2 BRA `(.L_x_5296) ;  /* 0x0000000000342947 */ /* 0x000fea0003800000 */
        /* <DEDUP_REMOVED lines=13> */
.L_x_5296:
[----:B------:R-:W-:Y:S05]  /*2820*/  BSYNC B0 ;  /* 0x0000000000007941 */ /* 0x000fea0003800000 */
.L_x_5295:
        /* <DEDUP_REMOVED lines=18> */
.L_x_5298:
[----:B------:R-:W-:Y:S05]  /*2950*/  BSYNC B0 ;  /* 0x0000000000007941 */ /* 0x000fea0003800000 */
.L_x_5297:
        /* <DEDUP_REMOVED lines=18> */
.L_x_5300:
[----:B------:R-:W-:Y:S05]  /*2a80*/  BSYNC B0 ;  /* 0x0000000000007941 */ /* 0x000fea0003800000 */
.L_x_5299:
        /* <DEDUP_REMOVED lines=18> */
.L_x_5302:
[----:B------:R-:W-:Y:S05]  /*2bb0*/  BSYNC B0 ;  /* 0x0000000000007941 */ /* 0x000fea0003800000 */
.L_x_5301:
[----:B------:R-:W0:Y:S01]  /*2bc0*/  LDGDEPBAR ;  /* 0x00000000000079af */ /* 0x000e220000000000 */
[-C--:B------:R-:W-:Y:S01]  /*2bd0*/  ISETP.GE.AND P3, PT, R20, R8.reuse, PT ;  /* 0x000000081400720c */ /* 0x080fe20003f66270 */
[----:B------:R-:W-:Y:S01]  /*2be0*/  IMAD.IADD R27, R27, 0x1, R6 ;  /* 0x000000011b1b7824 */ /* 0x000fe200078e0206 */
[----:B------:R-:W-:Y:S01]  /*2bf0*/  ISETP.GE.AND P2, PT, R7, R8, PT ;  /* 0x000000080700720c */ /* 0x000fe20003f46270 */
[-C--:B-1----:R-:W-:Y:S01]  /*2c00*/  IMAD R23, R23, R118.reuse, RZ ;  /* 0x0000007617177224 */ /* 0x082fe200078e02ff */
[----:B------:R-:W-:Y:S01]  /*2c10*/  SHF.R.S32.HI R173, RZ, 0x4, R12 ;  /* 0x00000004ffad7819 */ /* 0x000fe2000001140c */
[----:B------:R-:W-:Y:S01]  /*2c20*/  IMAD.WIDE.U32 R6, R14, R118, R26 ;  /* 0x000000760e067225 */ /* 0x000fe200078e001a */
[----:B------:R-:W-:Y:S01]  /*2c30*/  ULDC.64 UR6, c[0x0][0x220] ;  /* 0x0000880000067ab9 */ /* 0x000fe20000000a00 */
[----:B------:R-:W-:Y:S01]  /*2c40*/  BSSY B0, `(.L_x_5303) ;  /* 0x0000018000007945 */ /* 0x000fe20003800000 */
[----:B------:R-:W-:Y:S01]  /*2c50*/  LEA.HI R12, R12, R173, RZ, 0x1 ;  /* 0x000000ad0c0c7211 */ /* 0x000fe200078f08ff */
[----:B------:R-:W-:Y:S01]  /*2c60*/  IMAD R121, R14, R119, R23 ;  /* 0x000000770e797224 */ /* 0x000fe200078e0217 */
[----:B------:R-:W-:-:S02]  /*2c70*/  LEA R196, P4, R6, UR6, 0x1 ;  /* 0x0000000606c47c11 */ /* 0x000fc4000f8808ff */
[-C--:B------:R-:W-:Y:S01]  /*2c80*/  ISETP.GE.AND P1, PT, R19, R8.reuse, PT ;  /* 0x000000081300720c */ /* 0x080fe20003f26270 */
[----:B------:R-:W-:Y:S01]  /*2c90*/  IMAD.IADD R121, R7, 0x1, R121 ;  /* 0x0000000107797824 */ /* 0x000fe200078e0279 */
[-C--:B------:R-:W-:Y:S02]  /*2ca0*/  ISETP.GE.AND P6, PT, R15, R8.reuse, PT ;  /* 0x000000080f00720c */ /* 0x080fe40003fc6270 */
[-C--:B------:R-:W-:Y:S02]  /*2cb0*/  ISETP.GE.AND P5, PT, R17, R8.reuse, PT ;  /* 0x000000081100720c */ /* 0x080fe40003fa6270 */
[----:B------:R-:W-:Y:S02]  /*2cc0*/  LEA.HI.X R195, R6, UR7, R121, 0x1, P4 ;  /* 0x0000000706c37c11 */ /* 0x000fe4000a0f0c79 */
[----:B------:R-:W-:Y:S02]  /*2cd0*/  ISETP.GE.AND P4, PT, R13, R8, PT ;  /* 0x000000080d00720c */ /* 0x000fe40003f86270 */
[----:B------:R-:W-:Y:S01]  /*2ce0*/  LOP3.LUT R12, R12, 0xfffffffe, RZ, 0xc0, !PT ;  /* 0xfffffffe0c0c7812 */ /* 0x000fe200078ec0ff */
        /* <DEDUP_REMOVED lines=8> */
[----:B------:R-:W-:-:S05]  /*2d70*/  MOV R194, R196 ;  /* 0x000000c400c27202 */ /* 0x000fca0000000f00 */
[----:B------:R-:W-:Y:S01]  /*2d80*/  @!PT LDS RZ, [RZ] ;  /* 0x00000000fffff984 */ /* 0x000fe20000000800 */
[----:B------:R-:W-:Y:S01]  /*2d90*/  @!PT LDS RZ, [RZ] ;  /* 0x00000000fffff984 */ /* 0x000fe20000000800 */
[----:B------:R-:W-:Y:S01]  /*2da0*/  @!PT LDS RZ, [RZ] ;  /* 0x00000000fffff984 */ /* 0x000fe20000000800 */
[----:B------:R1:W-:Y:S02]  /*2db0*/  LDGSTS.E.BYPASS.LTC128B.128 [R182+0x6000], desc[UR10][R194.64] ;  /* 0x06000000c2b67fae */ /* 0x0003e4000b901d4a */
.L_x_5304:
[----:B------:R-:W-:Y:S05]  /*2dc0*/  BSYNC B0 ;  /* 0x0000000000007941 */ /* 0x000fea0003800000 */
.L_x_5303:
[----:B------:R1:W-:Y:S01]  /*2dd0*/  @P2 STS.128 [R182+0x6800], RZ ;  /* 0x006800ffb6002388 */ /* 0x0003e20000000c00 */
[----:B------:R-:W-:Y:S01]  /*2de0*/  ISETP.GE.AND P3, PT, R11, R8, PT ;  /* 0x000000080b00720c */ /* 0x000fe20003f66270 */
[----:B------:R-:W-:Y:S01]  /*2df0*/  IMAD.SHL.U32 R11, R88, 0x40, RZ ;  /* 0x00000040580b7824 */ /* 0x000fe200078e00ff */
[----:B------:R-:W-:Y:S01]  /*2e00*/  LEA.HI R129, R129, R122, RZ, 0x5 ;  /* 0x0000007a81817211 */ /* 0x000fe200078f28ff */
[----:B------:R-:W-:Y:S01]  /*2e10*/  IMAD.IADD R173, R173, 0x1, -R12 ;  /* 0x00000001adad7824 */ /* 0x000fe200078e0a0c */
[----:B------:R-:W-:Y:S01]  /*2e20*/  BSSY B0, `(.L_x_5305) ;  /* 0x000001d000007945 */ /* 0x000fe20003800000 */
[----:B------:R-:W-:Y:S01]  /*2e30*/  IMAD.SHL.U32 R12, R10, 0x40, RZ ;  /* 0x000000400a0c7824 */ /* 0x000fe200078e00ff */
[----:B------:R-:W-:Y:S01]  /*2e40*/  LOP3.LUT R10, R11, 0x1c0, RZ, 0xc0, !PT ;  /* 0x000001c00b0a7812 */ /* 0x000fe200078ec0ff */
[----:B------:R-:W-:Y:S01]  /*2e50*/  IMAD.SHL.U32 R13, R20, 0x8, RZ ;  /* 0x00000008140d7824 */ /* 0x000fe200078e00ff */
[----:B------:R-:W-:Y:S01]  /*2e60*/  SHF.R.S32.HI R128, RZ, 0x5, R129 ;  /* 0x00000005ff807819 */ /* 0x000fe20000011481 */
[----:B------:R-:W-:Y:S01]  /*2e70*/  IMAD.SHL.U32 R11, R173, 0x8, RZ ;  /* 0x00000008ad0b7824 */ /* 0x000fe200078e00ff */
[----:B------:R-:W-:Y:S01]  /*2e80*/  LOP3.LUT R12, R12, 0x1c0, RZ, 0xc0, !PT ;  /* 0x000001c00c0c7812 */ /* 0x000fe200078ec0ff */
[----:B------:R-:W-:Y:S01]  /*2e90*/  IMAD.SHL.U32 R123, R4, 0x40, RZ ;  /* 0x00000040047b7824 */ /* 0x000fe200078e00ff */
[----:B------:R-:W-:Y:S01]  /*2ea0*/  LOP3.LUT R13, R10, 0x8, R13, 0xf8, !PT ;  /* 0x000000080a0d7812 */ /* 0x000fe200078ef80d */
[----:B------:R-:W-:Y:S01]  /*2eb0*/  IMAD.SHL.U32 R179, R118, 0x10, RZ ;  /* 0x0000001076b37824 */ /* 0x000fe200078e00ff */
[----:B------:R-:W-:-:S02]  /*2ec0*/  LOP3.LUT R11, R12, 0x8, R11, 0xf8, !PT ;  /* 0x000000080c0b7812 */ /* 0x000fc400078ef80b */
[----:B------:R-:W-:Y:S02]  /*2ed0*/  SHF.R.U32.HI R4, RZ, 0x3, R12 ;  /* 0x00000003ff047819 */ /* 0x000fe4000001160c */
[----:B------:R-:W-:Y:S02]  /*2ee0*/  LOP3.LUT R123, R123, 0xfffffe00, RZ, 0xc0, !PT ;  /* 0xfffffe007b7b7812 */ /* 0x000fe400078ec0ff */
[----:B------:R-:W-:Y:S02]  /*2ef0*/  SHF.R.U32.HI R10, RZ, 0x3, R10 ;  /* 0x00000003ff0a7819 */ /* 0x000fe4000001160a */
[----:B------:R-:W-:Y:S01]  /*2f00*/  LOP3.LUT R4, R11, R4, RZ, 0x3c, !PT ;  /* 0x000000040b047212 */ /* 0x000fe200078e3cff */
[----:B------:R-:W-:Y:S01]  /*2f10*/  IMAD R11, R128, 0x400, R123 ;  /* 0x00000400800b7824 */ /* 0x000fe200078e027b */
[----:B------:R-:W-:Y:S02]  /*2f20*/  LOP3.LUT R10, R13, R10, RZ, 0x3c, !PT ;  /* 0x0000000a0d0a7212 */ /* 0x000fe400078e3cff */
[----:B------:R-:W-:Y:S01]  /*2f30*/  SHF.L.U64.HI R178, R118, 0x4, R119 ;  /* 0x0000000476b27819 */ /* 0x000fe20000010277 */
[----:B-1----:R-:W-:Y:S05]  /*2f40*/  @P2 BRA `(.L_x_5306) ;  /* 0x0000000000282947 */ /* 0x002fea0003800000 */
[----:B------:R-:W-:Y:S02]  /*2f50*/  ULDC UR5, c[0x0][0x2d0] ;  /* 0x0000b40000057ab9 */ /* 0x000fe40000000800 */
[----:B------:R-:W-:-:S13]  /*2f60*/  ISETP.GE.AND P2, PT, R184, UR5, PT ;  /* 0x00000005b8007c0c */ /* 0x000fda000bf46270 */
        /* <DEDUP_REMOVED lines=8> */
.L_x_5306:
[----:B------:R-:W-:Y:S05]  /*2ff0*/  BSYNC B0 ;  /* 0x0000000000007941 */ /* 0x000fea0003800000 */
.L_x_5305:
[----:B------:R1:W-:Y:S01]  /*3000*/  @P1 STS.128 [R182+0x7000], RZ ;  /* 0x007000ffb6001388 */ /* 0x0003e20000000c00 */
[----:B------:R-:W-:Y:S01]  /*3010*/  IMAD R173, R173, 0x200, R10 ;  /* 0x00000200adad7824 */ /* 0x000fe200078e020a */
[----:B------:R-:W-:Y:S01]  /*3020*/  BSSY B0, `(.L_x_5307) ;  /* 0x0000010000007945 */ /* 0x000fe20003800000 */
[----:B------:R-:W-:Y:S01]  /*3030*/  IMAD.IADD R174, R4, 0x1, R11 ;  /* 0x0000000104ae7824 */ /* 0x000fe200078e020b */
[----:B------:R-:W-:Y:S02]  /*3040*/  ISETP.GE.AND P2, PT, R9, R8, PT ;  /* 0x000000080900720c */ /* 0x000fe40003f46270 */
[----:B------:R-:W-:Y:S02]  /*3050*/  LEA R173, R173, UR4, 0x1 ;  /* 0x00000004adad7c11 */ /* 0x000fe4000f8e08ff */
[----:B------:R-:W-:Y:S01]  /*3060*/  LEA R174, R174, UR4, 0x1 ;  /* 0x00000004aeae7c11 */ /* 0x000fe2000f8e08ff */
[----:B------:R-:W-:Y:S05]  /*3070*/  @P1 BRA `(.L_x_5308) ;  /* 0x0000000000281947 */ /* 0x000fea0003800000 */
        /* <DEDUP_REMOVED lines=10> */
.L_x_5308:
[----:B------:R-:W-:Y:S05]  /*3120*/  BSYNC B0 ;  /* 0x0000000000007941 */ /* 0x000fea0003800000 */
.L_x_5307:
[----:B------:R1:W-:Y:S01]  /*3130*/  @P6 STS.128 [R182+0x7800], RZ ;  /* 0x007800ffb6006388 */ /* 0x0003e20000000c00 */
[----:B------:R-:W-:Y:S04]  /*3140*/  BSSY B0, `(.L_x_5309) ;  /* 0x000000e000007945 */ /* 0x000fe80003800000 */
[----:B------:R-:W-:Y:S05]  /*3150*/  @P6 BRA `(.L_x_5310) ;  /* 0x0000000000306947 */ /* 0x000fea0003800000 */
[----:B------:R-:W-:Y:S02]  /*3160*/  ULDC UR5, c[0x0][0x2d0] ;  /* 0x0000b40000057ab9 */ /* 0x000fe40000000800 */
[----:B------:R-:W-:-:S13]  /*3170*/  ISETP.GE.AND P1, PT, R184, UR5, PT ;  /* 0x00000005b8007c0c */ /* 0x000fda000bf26270 */
[----:B------:R1:W-:Y:S01]  /*3180*/  @P1 STS.128 [R182+0x7800], RZ ;  /* 0x007800ffb6001388 */ /* 0x0003e20000000c00 */
[----:B------:R-:W-:Y:S05]  /*3190*/  @P1 BRA `(.L_x_5310) ;  /* 0x0000000000201947 */ /* 0x000fea0003800000 */
[----:B------:R-:W-:Y:S01]  /*31a0*/  MOV R194, R196 ;  /* 0x000000c400c27202 */ /* 0x000fe20000000f00 */
[----:B-1----:R-:W-:-:S04]  /*31b0*/  IMAD R8, R119, 0x60, RZ ;  /* 0x0000006077087824 */ /* 0x002fc800078e02ff */
[----:B------:R-:W-:-:S05]  /*31c0*/  IMAD.WIDE.U32 R10, R118, 0x60, R194 ;  /* 0x00000060760a7825 */ /* 0x000fca00078e00c2 */
[----:B------:R-:W-:-:S05]  /*31d0*/  IADD3 R11, R11, R8, RZ ;  /* 0x000000080b0b7210 */ /* 0x000fca0007ffe0ff */
[----:B------:R-:W-:Y:S01]  /*31e0*/  @!PT LDS RZ, [RZ] ;  /* 0x00000000fffff984 */ /* 0x000fe20000000800 */
[----:B------:R-:W-:Y:S01]  /*31f0*/  @!PT LDS RZ, [RZ] ;  /* 0x00000000fffff984 */ /* 0x000fe20000000800 */
[----:B------:R-:W-:Y:S01]  /*3200*/  @!PT LDS RZ, [RZ] ;  /* 0x00000000fffff984 */ /* 0x000fe20000000800 */
[----:B------:R1:W-:Y:S02]  /*3210*/  LDGSTS.E.BYPASS.LTC128B.128 [R182+0x7800], desc[UR10][R10.64] ;  /* 0x078000000ab67fae */ /* 0x0003e4000b901d4a */
.L_x_5310:
[----:B------:R-:W-:Y:S05]  /*3220*/  BSYNC B0 ;  /* 0x0000000000007941 */ /* 0x000fea0003800000 */
.L_x_5309:
[----:B------:R1:W-:Y:S01]  /*3230*/  @P5 STS.128 [R182+0x8000], RZ ;  /* 0x008000ffb6005388 */ /* 0x0003e20000000c00 */
[----:B------:R-:W-:Y:S04]  /*3240*/  BSSY B0, `(.L_x_5311) ;  /* 0x000000c000007945 */ /* 0x000fe80003800000 */
[----:B------:R-:W-:Y:S05]  /*3250*/  @P5 BRA `(.L_x_5312) ;  /* 0x0000000000285947 */ /* 0x000fea0003800000 */
[----:B------:R-:W-:Y:S02]  /*3260*/  ULDC UR5, c[0x0][0x2d0] ;  /* 0x0000b40000057ab9 */ /* 0x000fe40000000800 */
[----:B------:R-:W-:-:S13]  /*3270*/  ISETP.GE.AND P1, PT, R184, UR5, PT ;  /* 0x00000005b8007c0c */ /* 0x000fda000bf26270 */
[----:B------:R1:W-:Y:S01]  /*3280*/  @P1 STS.128 [R182+0x8000], RZ ;  /* 0x008000ffb6001388 */ /* 0x0003e20000000c00 */
[----:B------:R-:W-:Y:S05]  /*3290*/  @P1 BRA `(.L_x_5312) ;  /* 0x0000000000181947 */ /* 0x000fea0003800000 */
[----:B-1----:R-:W-:-:S04]  /*32a0*/  LEA R8, P1, R118, R196, 0x7 ;  /* 0x000000c476087211 */ /* 0x002fc800078238ff */
[----:B------:R-:W-:-:S05]  /*32b0*/  LEA.HI.X R9, R118, R195, R119, 0x7, P1 ;  /* 0x000000c376097211 */ /* 0x000fca00008f3c77 */
[----:B------:R-:W-:Y:S01]  /*32c0*/  @!PT LDS RZ, [RZ] ;  /* 0x00000000fffff984 */ /* 0x000fe20000000800 */
[----:B------:R-:W-:Y:S01]  /*32d0*/  @!PT LDS RZ, [RZ] ;  /* 0x00000000fffff984 */ /* 0x000fe20000000800 */
[----:B------:R-:W-:Y:S01]  /*32e0*/  @!PT LDS RZ, [RZ] ;  /* 0x00000000fffff984 */ /* 0x000fe20000000800 */
[----:B------:R1:W-:Y:S04]  /*32f0*/  LDGSTS.E.BYPASS.LTC128B.128 [R182+0x8000], desc[UR10][R8.64] ;  /* 0x0800000008b67fae */ /* 0x0003e8000b901d4a */
.L_x_5312:
[----:B------:R-:W-:Y:S05]  /*3300*/  BSYNC B0 ;  /* 0x0000000000007941 */ /* 0x000fea0003800000 */
.L_x_5311:
        /* <DEDUP_REMOVED lines=15> */
.L_x_5314:
[----:B------:R-:W-:Y:S05]  /*3400*/  BSYNC B0 ;  /* 0x0000000000007941 */ /* 0x000fea0003800000 */
.L_x_5313:
        /* <DEDUP_REMOVED lines=15> */
.L_x_5316:
[----:B------:R-:W-:Y:S05]  /*3500*/  BSYNC B0 ;  /* 0x0000000000007941 */ /* 0x000fea0003800000 */
.L_x_5315:
        /* <DEDUP_REMOVED lines=15> */
.L_x_5318:
[----:B------:R-:W-:Y:S05]  /*3600*/  BSYNC B0 ;  /* 0x0000000000007941 */ /* 0x000fea0003800000 */
.L_x_5317:
[----:B------:R-:W-:Y:S01]  /*3610*/  LDSM.16.M88.4 R44, [R174] ;  /* 0x00000000ae2c783b */ /* 0x000fe20000000200 */
[----:B------:R-:W-:Y:S01]  /*3620*/  LOP3.LUT P1, RZ, R88, 0x2, RZ, 0xc0, !PT ;  /* 0x0000000258ff7812 */ /* 0x000fe2000782c0ff */
[----:B------:R-:W-:Y:S01]  /*3630*/  IMAD R172, R3, 0x2, R174 ;  /* 0x0000000203ac7824 */ /* 0x000fe200078e02ae */
[----:B------:R-:W-:Y:S01]  /*3640*/  LEA R171, R5, R174, 0x1 ;  /* 0x000000ae05ab7211 */ /* 0x000fe200078e08ff */
[----:B------:R-:W5:Y:S01]  /*3650*/  LDSM.16.M88.4 R24, [R173+0x2800] ;  /* 0x00280000ad18783b */ /* 0x000f620000000200 */
[----:B------:R-:W-:Y:S01]  /*3660*/  SEL R0, R0, 0xfffffff0, !P1 ;  /* 0xfffffff000007807 */ /* 0x000fe20004800000 */
[----:B------:R-:W-:Y:S01]  /*3670*/  VIADD R170, R173, 0x2040 ;  /* 0x00002040adaa7836 */ /* 0x000fe20000000000 */
[----:B------:R-:W-:Y:S01]  /*3680*/  LOP3.LUT P1, RZ, R88, 0x4, RZ, 0xc0, !PT ;  /* 0x0000000458ff7812 */ /* 0x000fe2000782c0ff */
[----:B--2-4-:R-:W2:Y:S01]  /*3690*/  LDSM.16.M88.4 R32, [R173+0x2000] ;  /* 0x00200000ad20783b */ /* 0x014ea20000000200 */
[----:B------:R-:W-:Y:S01]  /*36a0*/  IMAD R169, R3, 0x2, R171 ;  /* 0x0000000203a97824 */ /* 0x000fe200078e02ab */
[----:B------:R-:W-:Y:S01]  /*36b0*/  LOP3.LUT R129, R129, 0xffffffe0, RZ, 0xc0, !PT ;  /* 0xffffffe081817812 */ /* 0x000fe200078ec0ff */
[----:B------:R-:W-:Y:S01]  /*36c0*/  IMAD R167, R0, 0x2, R173 ;  /* 0x0000000200a77824 */ /* 0x000fe200078e02ad */
[----:B------:R-:W-:Y:S01]  /*36d0*/  LDSM.16.M88.4 R100, [R172] ;  /* 0x00000000ac64783b */ /* 0x000fe20000000200 */
[----:B------:R-:W-:-:S02]  /*36e0*/  ISETP.GE.AND P2, PT, R124, 0x2, PT ;  /* 0x000000027c00780c */ /* 0x000fc40003f46270 */
[----:B------:R-:W-:Y:S01]  /*36f0*/  IADD3 R129, -R129, R122, RZ ;  /* 0x0000007a81817210 */ /* 0x000fe20007ffe1ff */
[----:B------:R-:W4:Y:S01]  /*3700*/  LDSM.16.M88.4 R60, [R167+0x2800] ;  /* 0x00280000a73c783b */ /* 0x000f220000000200 */
[----:B------:R-:W-:Y:S02]  /*3710*/  IADD3 R4, R123, R4, RZ ;  /* 0x000000047b047210 */ /* 0x000fe40007ffe0ff */
[----:B------:R-:W-:Y:S01]  /*3720*/  SHF.R.S32.HI R188, RZ, 0x1f, R129 ;  /* 0x0000001fffbc7819 */ /* 0x000fe20000011481 */
[----:B------:R-:W3:Y:S03]  /*3730*/  LDSM.16.M88.4 R16, [R173+0x3000] ;  /* 0x00300000ad10783b */ /* 0x000ee60000000200 */
[----:B------:R-:W-:Y:S01]  /*3740*/  LEA.HI R188, R188, R129, RZ, 0x2 ;  /* 0x00000081bcbc7211 */ /* 0x000fe200078f10ff */
[----:B-1----:R-:W1:Y:S03]  /*3750*/  LDSM.16.M88.4 R8, [R173+0x3800] ;  /* 0x00380000ad08783b */ /* 0x002e660000000200 */
[----:B------:R-:W-:Y:S01]  /*3760*/  SHF.R.S32.HI R188, RZ, 0x2, R188 ;  /* 0x00000002ffbc7819 */ /* 0x000fe200000114bc */
[----:B------:R-:W1:Y:S04]  /*3770*/  LDSM.16.M88.4 R80, [R173+0x4000] ;  /* 0x00400000ad50783b */ /* 0x000e680000000200 */
[----:B------:R-:W1:Y:S04]  /*3780*/  LDSM.16.M88.4 R72, [R173+0x4800] ;  /* 0x00480000ad48783b */ /* 0x000e680000000200 */
[----:B------:R-:W1:Y:S04]  /*3790*/  LDSM.16.M88.4 R52, [R173+0x5000] ;  /* 0x00500000ad34783b */ /* 0x000e680000000200 */
[----:B------:R-:W1:Y:S04]  /*37a0*/  LDSM.16.M88.4 R68, [R173+0x5800] ;  /* 0x00580000ad44783b */ /* 0x000e680000000200 */
[----:B------:R-:W1:Y:S01]  /*37b0*/  LDSM.16.M88.4 R64, [R167+0x2000] ;  /* 0x00200000a740783b */ /* 0x000e620000000200 */
[C---:B-----5:R-:W-:Y:S03]  /*37c0*/  HMMA.16816.F32 R28, R44.reuse, R24, RZ ;  /* 0x000000182c1c723c */ /* 0x060fe600000018ff */
[----:B------:R-:W5:Y:S03]  /*37d0*/  LDSM.16.M88.4 R40, [R167+0x3000] ;  /* 0x00300000a728783b */ /* 0x000f660000000200 */
[C---:B--2---:R-:W-:Y:S01]  /*37e0*/  HMMA.16816.F32 R36, R44.reuse, R32, RZ ;  /* 0x000000202c24723c */ /* 0x044fe200000018ff */
[----:B------:R-:W2:Y:S04]  /*37f0*/  LDSM.16.M88.4 R88, [R167+0x4000] ;  /* 0x00400000a758783b */ /* 0x000ea80000000200 */
[----:B------:R-:W2:Y:S01]  /*3800*/  LDSM.16.M88.4 R92, [R167+0x3800] ;  /* 0x00380000a75c783b */ /* 0x000ea20000000200 */
[C---:B------:R-:W-:Y:S03]  /*3810*/  HMMA.16816.F32 R32, R44.reuse, R34, RZ ;  /* 0x000000222c20723c */ /* 0x040fe600000018ff */
[----:B------:R-:W-:Y:S03]  /*3820*/  LDSM.16.M88.4 R112, [R167+0x4800] ;  /* 0x00480000a770783b */ /* 0x000fe60000000200 */
[----:B------:R-:W-:Y:S01]  /*3830*/  HMMA.16816.F32 R24, R44, R26, RZ ;  /* 0x0000001a2c18723c */ /* 0x000fe200000018ff */
[----:B------:R-:W-:Y:S04]  /*3840*/  LDSM.16.M88.4 R108, [R167+0x5000] ;  /* 0x00500000a76c783b */ /* 0x000fe80000000200 */
[----:B------:R-:W-:Y:S01]  /*3850*/  LDSM.16.M88.4 R104, [R167+0x5800] ;  /* 0x00580000a768783b */ /* 0x000fe20000000200 */
[----:B----4-:R-:W-:Y:S03]  /*3860*/  HMMA.16816.F32 R28, R100, R60, R28 ;  /* 0x0000003c641c723c */ /* 0x010fe6000000181c */
[----:B------:R-:W0:Y:S03]  /*3870*/  LDGDEPBAR ;  /* 0x00000000000079af */ /* 0x000e260000000000 */
[----:B---3--:R-:W-:Y:S01]  /*3880*/  HMMA.16816.F32 R20, R44, R16, RZ ;  /* 0x000000102c14723c */ /* 0x008fe200000018ff */
[----:B------:R-:W-:-:S04]  /*3890*/  VIADD R60, R173, 0x2000 ;  /* 0x00002000ad3c7836 */ /* 0x000fc80000000000 */
[----:B------:R-:W-:Y:S01]  /*38a0*/  @P1 VIADD R170, R60, 0xffffffc0 ;  /* 0xffffffc03caa1836 */ /* 0x000fe20000000000 */
[C---:B-1----:R-:W-:Y:S03]  /*38b0*/  HMMA.16816.F32 R12, R44.reuse, R8, RZ ;  /* 0x000000082c0c723c */ /* 0x042fe600000018ff */
[----:B------:R-:W-:Y:S01]  /*38c0*/  IMAD R156, R0, 0x2, R170 ;  /* 0x00000002009c7824 */ /* 0x000fe200078e02aa */
[----:B------:R-:W-:Y:S01]  /*38d0*/  LDSM.16.M88.4 R96, [R170] ;  /* 0x00000000aa60783b */ /* 0x000fe20000000200 */
[C---:B------:R-:W-:Y:S01]  /*38e0*/  VIADD R163, R170.reuse, 0x800 ;  /* 0x00000800aaa37836 */ /* 0x040fe20000000000 */
[C---:B------:R-:W-:Y:S01]  /*38f0*/  HMMA.16816.F32 R84, R44.reuse, R80, RZ ;  /* 0x000000502c54723c */ /* 0x040fe200000018ff */
[C---:B------:R-:W-:Y:S01]  /*3900*/  VIADD R162, R170.reuse, 0x1000 ;  /* 0x00001000aaa27836 */ /* 0x040fe20000000000 */
[C---:B------:R-:W-:Y:S01]  /*3910*/  IADD3 R161, R170.reuse, 0x1800, RZ ;  /* 0x00001800aaa17810 */ /* 0x040fe20007ffe0ff */
[C---:B------:R-:W-:Y:S01]  /*3920*/  VIADD R160, R170.reuse, 0x2000 ;  /* 0x00002000aaa07836 */ /* 0x040fe20000000000 */
[C---:B------:R-:W-:Y:S01]  /*3930*/  IADD3 R158, R170.reuse, 0x3000, RZ ;  /* 0x00003000aa9e7810 */ /* 0x040fe20007ffe0ff */
[C---:B------:R-:W-:Y:S01]  /*3940*/  VIADD R159, R170.reuse, 0x2800 ;  /* 0x00002800aa9f7836 */ /* 0x040fe20000000000 */
[----:B------:R-:W-:Y:S01]  /*3950*/  HMMA.16816.F32 R76, R44, R72, RZ ;  /* 0x000000482c4c723c */ /* 0x000fe200000018ff */
[----:B------:R-:W-:-:S05]  /*3960*/  VIADD R157, R170, 0x3800 ;  /* 0x00003800aa9d7836 */ /* 0x000fca0000000000 */
        /* <DEDUP_REMOVED lines=11> */
[----:B------:R-:W1:Y:S05]  /*3a20*/  LDSM.16.M88.4 R64, [R170+0x800] ;  /* 0x00080000aa40783b */ /* 0x000e6a0000000200 */
[C---:B------:R-:W-:Y:S01]  /*3a30*/  HMMA.16816.F32 R24, R100.reuse, R62, R24 ;  /* 0x0000003e6418723c */ /* 0x040fe20000001818 */
[----:B------:R-:W3:Y:S05]  /*3a40*/  LDSM.16.M88.4 R60, [R170+0x1000] ;  /* 0x00100000aa3c783b */ /* 0x000eea0000000200 */
[C---:B-----5:R-:W-:Y:S06]  /*3a50*/  HMMA.16816.F32 R20, R100.reuse, R40, R20 ;  /* 0x000000286414723c */ /* 0x060fec0000001814 */
[C---:B------:R-:W-:Y:S01]  /*3a60*/  HMMA.16816.F32 R16, R100.reuse, R42, R16 ;  /* 0x0000002a6410723c */ /* 0x040fe20000001810 */
[----:B------:R-:W4:Y:S05]  /*3a70*/  LDSM.16.M88.4 R40, [R170+0x1800] ;  /* 0x00180000aa28783b */ /* 0x000f2a0000000200 */
[C---:B--2---:R-:W-:Y:S06]  /*3a80*/  HMMA.16816.F32 R84, R100.reuse, R88, R84 ;  /* 0x000000586454723c */ /* 0x044fec0000001854 */
[C---:B------:R-:W-:Y:S01]  /*3a90*/  HMMA.16816.F32 R80, R100.reuse, R90, R80 ;  /* 0x0000005a6450723c */ /* 0x040fe20000001850 */
[----:B------:R-:W2:Y:S05]  /*3aa0*/  LDSM.16.M88.4 R88, [R170+0x2800] ;  /* 0x00280000aa58783b */ /* 0x000eaa0000000200 */
[C---:B------:R-:W-:Y:S06]  /*3ab0*/  HMMA.16816.F32 R12, R100.reuse, R92, R12 ;  /* 0x0000005c640c723c */ /* 0x040fec000000180c */
[----:B------:R-:W-:Y:S01]  /*3ac0*/  HMMA.16816.F32 R8, R100, R94, R8 ;  /* 0x0000005e6408723c */ /* 0x000fe20000001808 */
[----:B------:R-:W5:Y:S05]  /*3ad0*/  LDSM.16.M88.4 R92, [R170+0x2000] ;  /* 0x00200000aa5c783b */ /* 0x000f6a0000000200 */
[C---:B-1----:R-:W-:Y:S06]  /*3ae0*/  HMMA.16816.F32 R28, R68.reuse, R64, R28 ;  /* 0x00000040441c723c */ /* 0x042fec000000181c */
[----:B------:R-:W-:Y:S01]  /*3af0*/  HMMA.16816.F32 R24, R68, R66, R24 ;  /* 0x000000424418723c */ /* 0x000fe20000001818 */
[----:B------:R-:W1:Y:S05]  /*3b00*/  LDSM.16.M88.4 R64, [R170+0x3000] ;  /* 0x00300000aa40783b */ /* 0x000e6a0000000200 */
[C---:B------:R-:W-:Y:S06]  /*3b10*/  HMMA.16816.F32 R76, R100.reuse, R112, R76 ;  /* 0x00000070644c723c */ /* 0x040fec000000184c */
[C---:B------:R-:W-:Y:S01]  /*3b20*/  HMMA.16816.F32 R72, R100.reuse, R114, R72 ;  /* 0x000000726448723c */ /* 0x040fe20000001848 */
[----:B------:R-:W-:Y:S05]  /*3b30*/  LDSM.16.M88.4 R112, [R156] ;  /* 0x000000009c70783b */ /* 0x000fea0000000200 */
[C---:B------:R-:W-:Y:S06]  /*3b40*/  HMMA.16816.F32 R56, R100.reuse, R108, R56 ;  /* 0x0000006c6438723c */ /* 0x040fec0000001838 */
[----:B------:R-:W-:Y:S01]  /*3b50*/  HMMA.16816.F32 R52, R100, R110, R52 ;  /* 0x0000006e6434723c */ /* 0x000fe20000001834 */
[----:B------:R-:W-:Y:S05]  /*3b60*/  LDSM.16.M88.4 R108, [R156+0x800] ;  /* 0x000800009c6c783b */ /* 0x000fea0000000200 */
[C---:B---3--:R-:W-:Y:S06]  /*3b70*/  HMMA.16816.F32 R20, R68.reuse, R60, R20 ;  /* 0x0000003c4414723c */ /* 0x048fec0000001814 */
[----:B------:R-:W-:Y:S01]  /*3b80*/  HMMA.16816.F32 R16, R68, R62, R16 ;  /* 0x0000003e4410723c */ /* 0x000fe20000001810 */
[----:B------:R-:W3:Y:S05]  /*3b90*/  LDSM.16.M88.4 R60, [R170+0x3800] ;  /* 0x00380000aa3c783b */ /* 0x000eea0000000200 */
[C---:B------:R-:W-:Y:S06]  /*3ba0*/  HMMA.16816.F32 R48, R100.reuse, R104, R48 ;  /* 0x000000686430723c */ /* 0x040fec0000001830 */
[----:B------:R-:W-:Y:S01]  /*3bb0*/  HMMA.16816.F32 R44, R100, R106, R44 ;  /* 0x0000006a642c723c */ /* 0x000fe2000000182c */
[----:B------:R-:W-:Y:S04]  /*3bc0*/  LDSM.16.M88.4 R104, [R156+0x1000] ;  /* 0x001000009c68783b */ /* 0x000fe80000000200 */
[----:B------:R-:W-:Y:S01]  /*3bd0*/  LDSM.16.M88.4 R100, [R156+0x1800] ;  /* 0x001800009c64783b */ /* 0x000fe20000000200 */
        /* <DEDUP_REMOVED lines=8> */
[----:B------:R-:W4:Y:S05]  /*3c60*/  LDSM.16.M88.4 R96, [R156+0x2000] ;  /* 0x002000009c60783b */ /* 0x000f2a0000000200 */
[C---:B-----5:R-:W-:Y:S06]  /*3c70*/  HMMA.16816.F32 R84, R68.reuse, R92, R84 ;  /* 0x0000005c4454723c */ /* 0x060fec0000001854 */
[C---:B------:R-:W-:Y:S01]  /*3c80*/  HMMA.16816.F32 R80, R68.reuse, R94, R80 ;  /* 0x0000005e4450723c */ /* 0x040fe20000001850 */
[----:B------:R-:W5:Y:S05]  /*3c90*/  LDSM.16.M88.4 R92, [R156+0x2800] ;  /* 0x002800009c5c783b */ /* 0x000f6a0000000200 */
[C---:B-1----:R-:W-:Y:S06]  /*3ca0*/  HMMA.16816.F32 R56, R68.reuse, R64, R56 ;  /* 0x000000404438723c */ /* 0x042fec0000001838 */
[----:B------:R-:W-:Y:S01]  /*3cb0*/  HMMA.16816.F32 R52, R68, R66, R52 ;  /* 0x000000424434723c */ /* 0x000fe20000001834 */
[----:B------:R-:W1:Y:S01]  /*3cc0*/  LDSM.16.M88.4 R64, [R156+0x3800] ;  /* 0x003800009c40783b */ /* 0x000e620000000200 */
[----:B------:R-:W-:-:S04]  /*3cd0*/  DEPBAR.LE SB0, 0x0 ;  /* 0x000080000000791a */ /* 0x000fc80000000000 */
[C---:B---3--:R-:W-:Y:S06]  /*3ce0*/  HMMA.16816.F32 R48, R68.reuse, R60, R48 ;  /* 0x0000003c4430723c */ /* 0x048fec0000001830 */
[----:B------:R-:W-:Y:S01]  /*3cf0*/  HMMA.16816.F32 R44, R68, R62, R44 ;  /* 0x0000003e442c723c */ /* 0x000fe2000000182c */
[----:B------:R-:W-:-:S05]  /*3d00*/  IMAD R61, R128, 0x10, R130 ;  /* 0x00000010803d7824 */ /* 0x000fca00078e0282 */
[----:B------:R-:W-:Y:S01]  /*3d10*/  IADD3 R61, R61, 0x1, R188 ;  /* 0x000000013d3d7810 */ /* 0x000fe20007ffe0bc */
[----:B--2---:R-:W-:Y:S03]  /*3d20*/  HMMA.16816.F32 R56, R40, R88, R56 ;  /* 0x000000582838723c */ /* 0x004fe60000001838 */
[----:B------:R-:W-:-:S03]  /*3d30*/  IADD3 R0, R120, R61, -R183 ;  /* 0x0000003d78007210 */ /* 0x000fc60007ffe8b7 */
[----:B------:R-:W-:Y:S01]  /*3d40*/  HMMA.16816.F32 R36, R40, R112, R36 ;  /* 0x000000702824723c */ /* 0x000fe20000001824 */
[----:B------:R-:W-:Y:S02]  /*3d50*/  IMAD.SHL.U32 R89, R122, 0x2, RZ ;  /* 0x000000027a597824 */ /* 0x000fe400078e00ff */
[----:B------:R-:W-:-:S03]  /*3d60*/  IMAD.IADD R127, R0, 0x1, R127 ;  /* 0x00000001007f7824 */ /* 0x000fc600078e027f */
[C---:B------:R-:W-:Y:S01]  /*3d70*/  HMMA.16816.F32 R32, R40.reuse, R114, R32 ;  /* 0x000000722820723c */ /* 0x040fe20000001820 */
[----:B------:R-:W-:Y:S02]  /*3d80*/  LOP3.LUT R89, R89, 0x6, RZ, 0xc0, !PT ;  /* 0x0000000659597812 */ /* 0x000fe400078ec0ff */
[C---:B------:R-:W-:Y:S02]  /*3d90*/  VIMNMX R128, R127.reuse, R120, PT ;  /* 0x000000787f807248 */ /* 0x040fe40003fe0100 */
[----:B------:R-:W-:Y:S01]  /*3da0*/  VIADDMNMX R127, R127, 0x8, R120, PT ;  /* 0x000000087f7f7846 */ /* 0x000fe20003800178 */
        /* <DEDUP_REMOVED lines=8> */
[C---:B-----5:R-:W-:Y:S06]  /*3e30*/  HMMA.16816.F32 R76, R40.reuse, R92, R76 ;  /* 0x0000005c284c723c */ /* 0x060fec000000184c */
        /* <DEDUP_REMOVED lines=9> */
[----:B------:R-:W-:Y:S01]  /*3ed0*/  VIADD R62, R2, 0xffffff80 ;  /* 0xffffff80023e7836 */ /* 0x000fe20000000000 */
[----:B------:R-:W-:Y:S01]  /*3ee0*/  IABS R42, R2 ;  /* 0x00000002002a7213 */ /* 0x000fe20000000000 */
[----:B------:R-:W-:-:S03]  /*3ef0*/  ULDC.64 UR8, c[0x0][0x230] ;  /* 0x00008c0000087ab9 */ /* 0x000fc60000000a00 */
        /* <DEDUP_REMOVED lines=26> */
[----:B------:R-:W-:Y:S02]  /*40a0*/  LOP3.LUT R0, R2, R41, RZ, 0x3c, !PT ;  /* 0x0000002902007212 */ /* 0x000fe400078e3cff */
[----:B------:R-:W-:-:S02]  /*40b0*/  ISETP.GE.AND P1, PT, R62, RZ, PT ;  /* 0x000000ff3e00720c */ /* 0x000fc40003f26270 */
[----:B------:R-:W-:Y:S02]  /*40c0*/  ISETP.GE.AND P4, PT, R0, RZ, PT ;  /* 0x000000ff0000720c */ /* 0x000fe40003f86270 */
[----:B------:R-:W-:-:S03]  /*40d0*/  ISETP.NE.AND P3, PT, R41, RZ, PT ;  /* 0x000000ff2900720c */ /* 0x000fc60003f65270 */
[----:B------:R-:W-:Y:S02]  /*40e0*/  @P5 IADD3 R60, R60, 0x1, RZ ;  /* 0x000000013c3c5810 */ /* 0x000fe40007ffe0ff */
[----:B------:R-:W-:-:S04]  /*40f0*/  @P6 VIADD R63, R63, 0x1 ;  /* 0x000000013f3f6836 */ /* 0x000fc80000000000 */
        /* <DEDUP_REMOVED lines=11> */
[----:B------:R-:W-:-:S04]  /*41b0*/  IMAD R41, R41, R116, RZ ;  /* 0x0000007429297224 */ /* 0x000fc800078e02ff */
[C---:B------:R-:W-:Y:S01]  /*41c0*/  IMAD R41, R40.reuse, R117, R41 ;  /* 0x0000007528297224 */ /* 0x040fe200078e0229 */
[----:B--2---:R-:W-:Y:S01]  /*41d0*/  IADD3 R0, -R61, R0, RZ ;  /* 0x000000003d007210 */ /* 0x004fe20007ffe1ff */
[----:B------:R-:W-:-:S03]  /*41e0*/  IMAD.WIDE.U32 R60, R40, R116, RZ ;  /* 0x00000074283c7225 */ /* 0x000fc600078e00ff */
        /* <DEDUP_REMOVED lines=8> */
.L_x_5320:
[----:B------:R-:W-:-:S04]  /*4270*/  LEA R69, -R116, RZ, 0x7 ;  /* 0x000000ff74457211 */ /* 0x000fc800078e39ff */
[----:B------:R-:W-:-:S07]  /*4280*/  SHF.R.S32.HI R0, RZ, 0x1f, R69 ;  /* 0x0000001fff007819 */ /* 0x000fce0000011445 */
.L_x_5321:
[----:B------:R-:W-:Y:S01]  /*4290*/  ULDC UR5, c[0x0][0x2d0] ;  /* 0x0000b40000057ab9 */ /* 0x000fe20000000800 */
[----:B------:R-:W-:Y:S01]  /*42a0*/  BSSY B0, `(.L_x_5322) ;  /* 0x0000067000007945 */ /* 0x000fe20003800000 */
[----:B------:R-:W-:-:S13]  /*42b0*/  ISETP.GE.AND P1, PT, R184, UR5, PT ;  /* 0x00000005b8007c0c */ /* 0x000fda000bf26270 */
[----:B------:R-:W1:Y:S01]  /*42c0*/  @!P1 LDC.64 R40, c[0x0][0x218] ;  /* 0x00008600ff289b82 */ /* 0x000e620000000a00 */
[--C-:B------:R-:W-:Y:S01]  /*42d0*/  @!P1 IMAD.MOV.U32 R94, RZ, RZ, R126.reuse ;  /* 0x000000ffff5e9224 */ /* 0x100fe200078e007e */
[----:B------:R-:W-:Y:S01]  /*42e0*/  @!P1 IADD3 R43, P3, R69, R126, RZ ;  /* 0x0000007e452b9210 */ /* 0x000fe20007f7e0ff */
[--C-:B------:R-:W-:Y:S01]  /*42f0*/  @!P1 IMAD.MOV.U32 R95, RZ, RZ, R125.reuse ;  /* 0x000000ffff5f9224 */ /* 0x100fe200078e007d */
[----:B------:R2:W-:Y:S01]  /*4300*/  @P1 STS.128 [R182+0x2000], RZ ;  /* 0x002000ffb6001388 */ /* 0x0005e20000000c00 */
[----:B------:R-:W-:Y:S02]  /*4310*/  @!P1 IMAD.MOV.U32 R62, RZ, RZ, R126 ;  /* 0x000000ffff3e9224 */ /* 0x000fe400078e007e */
[----:B------:R-:W-:Y:S01]  /*4320*/  @!P1 IMAD.MOV.U32 R63, RZ, RZ, R125 ;  /* 0x000000ffff3f9224 */ /* 0x000fe200078e007d */
[----:B------:R-:W3:Y:S01]  /*4330*/  @!P1 LDC.64 R66, c[0x0][0x218] ;  /* 0x00008600ff429b82 */ /* 0x000ee20000000a00 */
[----:B------:R-:W-:-:S04]  /*4340*/  @!P1 IMAD.WIDE.U32 R98, R116, 0x30, R94 ;  /* 0x0000003074629825 */ /* 0x000fc800078e005e */
[----:B------:R-:W-:Y:S01]  /*4350*/  @!P1 IMAD.MOV.U32 R70, RZ, RZ, R126 ;  /* 0x000000ffff469224 */ /* 0x000fe200078e007e */
[----:B------:R-:W-:Y:S01]  /*4360*/  @!P1 IADD3 R68, P5, R69, R98, RZ ;  /* 0x0000006245449210 */ /* 0x000fe20007fbe0ff */
[----:B------:R-:W-:Y:S01]  /*4370*/  @!P1 IMAD.MOV.U32 R71, RZ, RZ, R125 ;  /* 0x000000ffff479224 */ /* 0x000fe200078e007d */
[----:B------:R-:W4:Y:S01]  /*4380*/  @!P1 LDC.64 R64, c[0x0][0x218] ;  /* 0x00008600ff409b82 */ /* 0x000f220000000a00 */
[----:B------:R-:W-:-:S04]  /*4390*/  @!P1 IMAD.WIDE.U32 R94, R116, 0x60, R62 ;  /* 0x00000060745e9825 */ /* 0x000fc800078e003e */
[----:B------:R-:W-:Y:S02]  /*43a0*/  @!P1 IMAD R61, R117, 0x60, RZ ;  /* 0x00000060753d9824 */ /* 0x000fe400078e02ff */
[----:B------:R-:W-:Y:S01]  /*43b0*/  @!P1 IMAD.WIDE.U32 R96, R116, 0x50, R70 ;  /* 0x0000005074609825 */ /* 0x000fe200078e0046 */
[----:B-1----:R-:W-:Y:S01]  /*43c0*/  @!P1 LEA R100, P6, R43, R40, 0x1 ;  /* 0x000000282b649211 */ /* 0x002fe200078c08ff */
[----:B------:R-:W1:Y:S02]  /*43d0*/  @!P1 LDC.64 R62, c[0x0][0x218] ;  /* 0x00008600ff3e9b82 */ /* 0x000e640000000a00 */
[C---:B------:R-:W-:Y:S01]  /*43e0*/  @!P1 IMAD.X R42, R0.reuse, 0x1, R125, P3 ;  /* 0x00000001002a9824 */ /* 0x040fe200018e067d */
[----:B------:R-:W-:Y:S01]  /*43f0*/  @!P1 IADD3 R71, P3, R69, R94, RZ ;  /* 0x0000005e45479210 */ /* 0x000fe20007f7e0ff */
[----:B------:R-:W-:Y:S01]  /*4400*/  @!P1 IMAD R93, R117, 0x30, RZ ;  /* 0x00000030755d9824 */ /* 0x000fe200078e02ff */
[----:B------:R-:W-:Y:S01]  /*4410*/  @!P1 IADD3 R70, P4, R69, R96, RZ ;  /* 0x0000006045469210 */ /* 0x000fe20007f9e0ff */
[----:B------:R-:W-:Y:S01]  /*4420*/  @!P1 IMAD R91, R117, 0x50, RZ ;  /* 0x00000050755b9824 */ /* 0x000fe200078e02ff */
[----:B------:R-:W-:-:S02]  /*4430*/  @!P1 IADD3.X R92, R0, R95, R61, P3, !PT ;  /* 0x0000005f005c9210 */ /* 0x000fc40001ffe43d */
[----:B------:R-:W5:Y:S01]  /*4440*/  @!P1 LDC.64 R60, c[0x0][0x218] ;  /* 0x00008600ff3c9b82 */ /* 0x000f620000000a00 */
[----:B------:R-:W-:Y:S02]  /*4450*/  @!P1 LEA.HI.X R101, R43, R41, R42, 0x1, P6 ;  /* 0x000000292b659211 */ /* 0x000fe400030f0c2a */
[C---:B------:R-:W-:Y:S02]  /*4460*/  @!P1 IADD3.X R88, R0.reuse, R99, R93, P5, !PT ;  /* 0x0000006300589210 */ /* 0x040fe40002ffe45d */
[----:B------:R-:W-:Y:S01]  /*4470*/  @!P1 IADD3.X R90, R0, R97, R91, P4, !PT ;  /* 0x00000061005a9210 */ /* 0x000fe200027fe45b */
[----:B------:R-:W-:Y:S01]  /*4480*/  @!PT LDS RZ, [RZ] ;  /* 0x00000000fffff984 */ /* 0x000fe20000000800 */
[----:B------:R-:W-:Y:S01]  /*4490*/  @!PT LDS RZ, [RZ] ;  /* 0x00000000fffff984 */ /* 0x000fe20000000800 */
[----:B------:R-:W-:Y:S01]  /*44a0*/  @!PT LDS RZ, [RZ] ;  /* 0x00000000fffff984 */ /* 0x000fe20000000800 */
[----:B------:R2:W-:Y:S01]  /*44b0*/  @!P1 LDGSTS.E.BYPASS.LTC128B.128 [R182+0x2000], desc[UR10][R100.64] ;  /* 0x0200000064b69fae */ /* 0x0005e2000b901d4a */
[-C--:B------:R-:W-:Y:S01]  /*44c0*/  @!P1 IADD3 R91, P5, P3, R69, R126.reuse, R177 ;  /* 0x0000007e455b9210 */ /* 0x080fe20007bbe0b1 */
[----:B------:R-:W2:Y:S01]  /*44d0*/  @!P1 LDC.64 R42, c[0x0][0x218] ;  /* 0x00008600ff2a9b82 */ /* 0x000ea20000000a00 */
[----:B------:R-:W-:Y:S01]  /*44e0*/  @!P1 LEA R94, P4, R116, R126, 0x5 ;  /* 0x0000007e745e9211 */ /* 0x000fe200078828ff */
[----:B------:R1:W-:Y:S01]  /*44f0*/  @P1 STS.128 [R182+0x2800], RZ ;  /* 0x002800ffb6001388 */ /* 0x0003e20000000c00 */
[----:B------:R-:W-:-:S02]  /*4500*/  @!P1 IADD3.X R96, R0, R125, R176, P5, P3 ;  /* 0x0000007d00609210 */ /* 0x000fc40002fe64b0 */
[----:B---3--:R-:W-:Y:S02]  /*4510*/  @!P1 LEA R98, P5, R91, R66, 0x1 ;  /* 0x000000425b629211 */ /* 0x008fe400078a08ff */
[C---:B------:R-:W-:Y:S01]  /*4520*/  @!P1 LEA.HI.X R93, R116.reuse, R125, R117, 0x5, P4 ;  /* 0x0000007d745d9211 */ /* 0x040fe200020f2c75 */
[----:B------:R-:W3:Y:S01]  /*4530*/  @!P1 LDC.64 R40, c[0x0][0x218] ;  /* 0x00008600ff289b82 */ /* 0x000ee20000000a00 */
[----:B------:R-:W-:Y:S02]  /*4540*/  @!P1 LEA R66, P3, R116, R126, 0x6 ;  /* 0x0000007e74429211 */ /* 0x000fe400078630ff */
[----:B------:R-:W-:Y:S02]  /*4550*/  @!P1 IADD3 R94, P4, R69, R94, RZ ;  /* 0x0000005e455e9210 */ /* 0x000fe40007f9e0ff */
[----:B------:R-:W-:Y:S02]  /*4560*/  @!P1 LEA.HI.X R99, R91, R67, R96, 0x1, P5 ;  /* 0x000000435b639211 */ /* 0x000fe400028f0c60 */
[----:B------:R-:W-:Y:S01]  /*4570*/  @!P1 IADD3 R66, P5, R69, R66, RZ ;  /* 0x0000004245429210 */ /* 0x000fe20007fbe0ff */
[----:B------:R-:W-:Y:S01]  /*4580*/  @!P1 IMAD.X R93, R0, 0x1, R93, P4 ;  /* 0x00000001005d9824 */ /* 0x000fe200020e065d */
[----:B------:R-:W-:Y:S01]  /*4590*/  @!P1 LEA.HI.X R67, R116, R125, R117, 0x6, P3 ;  /* 0x0000007d74439211 */ /* 0x000fe200018f3475 */
[----:B------:R-:W-:Y:S01]  /*45a0*/  @!PT LDS RZ, [RZ] ;  /* 0x00000000fffff984 */ /* 0x000fe20000000800 */
[----:B------:R-:W-:Y:S01]  /*45b0*/  @!PT LDS RZ, [RZ] ;  /* 0x00000000fffff984 */ /* 0x000fe20000000800 */
[----:B------:R-:W-:Y:S01]  /*45c0*/  @!PT LDS RZ, [RZ] ;  /* 0x00000000fffff984 */ /* 0x000fe20000000800 */
[----:B------:R2:W-:Y:S01]  /*45d0*/  @!P1 LDGSTS.E.BYPASS.LTC128B.128 [R182+0x2800], desc[UR10][R98.64] ;  /* 0x0280000062b69fae */ /* 0x0005e2000b901d4a */
[----:B----4-:R-:W-:-:S02]  /*45e0*/  @!P1 LEA R64, P4, R94, R64, 0x1 ;  /* 0x000000405e409211 */ /* 0x010fc400078808ff */
[----:B-1----:R-:W-:Y:S01]  /*45f0*/  @!P1 LEA R62, P3, R68, R62, 0x1 ;  /* 0x0000003e443e9211 */ /* 0x002fe200078608ff */
[----:B------:R-:W-:Y:S01]  /*4600*/  @!P1 IMAD.X R67, R0, 0x1, R67, P5 ;  /* 0x0000000100439824 */ /* 0x000fe200028e0643 */
[----:B------:R-:W-:Y:S01]  /*4610*/  @!P1 LEA.HI.X R65, R94, R65, R93, 0x1, P4 ;  /* 0x000000415e419211 */ /* 0x000fe200020f0c5d */
[----:B------:R1:W-:Y:S01]  /*4620*/  @P1 STS.128 [R182+0x3000], RZ ;  /* 0x003000ffb6001388 */ /* 0x0003e20000000c00 */
[----:B-----5:R-:W-:Y:S02]  /*4630*/  @!P1 LEA R60, P5, R66, R60, 0x1 ;  /* 0x0000003c423c9211 */ /* 0x020fe400078a08ff */
[----:B------:R-:W-:Y:S01]  /*4640*/  @!P1 LEA.HI.X R63, R68, R63, R88, 0x1, P3 ;  /* 0x0000003f443f9211 */ /* 0x000fe200018f0c58 */
[----:B------:R-:W-:Y:S01]  /*4650*/  @!PT LDS RZ, [RZ] ;  /* 0x00000000fffff984 */ /* 0x000fe20000000800 */
[----:B------:R-:W-:Y:S01]  /*4660*/  @!PT LDS RZ, [RZ] ;  /* 0x00000000fffff984 */ /* 0x000fe20000000800 */
[----:B------:R-:W-:Y:S01]  /*4670*/  @!PT LDS RZ, [RZ] ;  /* 0x00000000fffff984 */ /* 0x000fe20000000800 */
[----:B------:R1:W-:Y:S01]  /*4680*/  @!P1 LDGSTS.E.BYPASS.LTC128B.128 [R182+0x3000], desc[UR10][R64.64] ;  /* 0x0300000040b69fae */ /* 0x0003e2000b901d4a */
[----:B--2---:R-:W-:Y:S02]  /*4690*/  @!P1 LEA R42, P4, R70, R42, 0x1 ;  /* 0x0000002a462a9211 */ /* 0x004fe400078808ff */
[----:B------:R-:W-:Y:S01]  /*46a0*/  @!P1 LEA.HI.X R61, R66, R61, R67, 0x1, P5 ;  /* 0x0000003d423d9211 */ /* 0x000fe200028f0c43 */
[----:B------:R1:W-:Y:S01]  /*46b0*/  @P1 STS.128 [R182+0x3800], RZ ;  /* 0x003800ffb6001388 */ /* 0x0003e20000000c00 */
[----:B---3--:R-:W-:-:S02]  /*46c0*/  @!P1 LEA R40, P3, R71, R40, 0x1 ;  /* 0x0000002847289211 */ /* 0x008fc400078608ff */
[----:B------:R-:W-:Y:S01]  /*46d0*/  @!P1 LEA.HI.X R43, R70, R43, R90, 0x1, P4 ;  /* 0x0000002b462b9211 */ /* 0x000fe200020f0c5a */
        /* <DEDUP_REMOVED lines=22> */
[----:B-1----:R-:W-:Y:S01]  /*4840*/  IMAD.MOV.U32 R40, RZ, RZ, R126 ;  /* 0x000000ffff287224 */ /* 0x002fe200078e007e */
[----:B------:R-:W-:Y:S01]  /*4850*/  ULDC.64 UR8, c[0x0][0x218] ;  /* 0x0000860000087ab9 */ /* 0x000fe20000000a00 */
[----:B------:R-:W-:Y:S02]  /*4860*/  IMAD.MOV.U32 R41, RZ, RZ, R125 ;  /* 0x000000ffff297224 */ /* 0x000fe400078e007d */
[----:B------:R-:W-:-:S04]  /*4870*/  IMAD.WIDE.U32 R42, R116, 0x70, R40 ;  /* 0x00000070742a7825 */ /* 0x000fc800078e0028 */
[----:B------:R-:W-:Y:S01]  /*4880*/  IMAD R41, R117, 0x70, RZ ;  /* 0x0000007075297824 */ /* 0x000fe200078e02ff */
[----:B------:R-:W-:-:S04]  /*4890*/  IADD3 R40, P1, R69, R42, RZ ;  /* 0x0000002a45287210 */ /* 0x000fc80007f3e0ff */
[----:B------:R-:W-:Y:S02]  /*48a0*/  IADD3.X R41, R0, R43, R41, P1, !PT ;  /* 0x0000002b00297210 */ /* 0x000fe40000ffe429 */
[----:B------:R-:W-:-:S04]  /*48b0*/  LEA R42, P1, R40, UR8, 0x1 ;  /* 0x00000008282a7c11 */ /* 0x000fc8000f8208ff */
[----:B------:R-:W-:-:S05]  /*48c0*/  LEA.HI.X R43, R40, UR9, R41, 0x1, P1 ;  /* 0x00000009282b7c11 */ /* 0x000fca00088f0c29 */
[----:B------:R-:W-:Y:S01]  /*48d0*/  @!PT LDS RZ, [RZ] ;  /* 0x00000000fffff984 */ /* 0x000fe20000000800 */
[----:B------:R-:W-:Y:S01]  /*48e0*/  @!PT LDS RZ, [RZ] ;  /* 0x00000000fffff984 */ /* 0x000fe20000000800 */
[----:B------:R-:W-:Y:S01]  /*48f0*/  @!PT LDS RZ, [RZ] ;  /* 0x00000000fffff984 */ /* 0x000fe20000000800 */
[----:B------:R2:W-:Y:S04]  /*4900*/  LDGSTS.E.BYPASS.LTC128B.128 [R182+0x5800], desc[UR10][R42.64] ;  /* 0x058000002ab67fae */ /* 0x0005e8000b901d4a */
.L_x_5323:
[----:B------:R-:W-:Y:S05]  /*4910*/  BSYNC B0 ;  /* 0x0000000000007941 */ /* 0x000fea0003800000 */
.L_x_5322:
[----:B------:R-:W0:Y:S01]  /*4920*/  LDGDEPBAR ;  /* 0x00000000000079af */ /* 0x000e220000000000 */
[----:B------:R-:W-:-:S04]  /*4930*/  IADD3 R126, P1, R69, R126, RZ ;  /* 0x0000007e457e7210 */ /* 0x000fc80007f3e0ff */
[----:B------:R-:W-:-:S09]  /*4940*/  IADD3.X R125, R0, R125, RZ, P1, !PT ;  /* 0x0000007d007d7210 */ /* 0x000fd20000ffe4ff */
.L_x_5319:
[----:B------:R-:W-:Y:S01]  /*4950*/  IMAD.IADD R2, R2, 0x1, R89 ;  /* 0x0000000102027824 */ /* 0x000fe200078e0259 */
[----:B------:R-:W-:Y:S01]  /*4960*/  ULDC UR12, c[0x0][0x2ec] ;  /* 0x0000bb00000c7ab9 */ /* 0x000fe20000000800 */
[----:B------:R-:W-:Y:S01]  /*4970*/  LEA R168, R4, UR4, 0x1 ;  /* 0x0000000404a87c11 */ /* 0x000fe2000f8e08ff */
[----:B------:R-:W-:Y:S01]  /*4980*/  ULDC.64 UR8, c[0x0][0x218] ;  /* 0x0000860000087ab9 */ /* 0x000fe20000000a00 */
[C---:B------:R-:W-:Y:S02]  /*4990*/  VIADD R0, R2.reuse, 0x1 ;  /* 0x0000000102007836 */ /* 0x040fe40000000000 */
[C---:B-1----:R-:W-:Y:S01]  /*49a0*/  VIADD R40, R2.reuse, 0x8 ;  /* 0x0000000802287836 */ /* 0x042fe20000000000 */
[----:B------:R-:W-:Y:S01]  /*49b0*/  LDSM.16.MT88.4 R92, [R168+0x6000] ;  /* 0x00600000a85c783b */ /* 0x000fe20000004200 */
[----:B------:R-:W-:Y:S01]  /*49c0*/  VIADD R41, R2, 0x11 ;  /* 0x0000001102297836 */ /* 0x000fe20000000000 */
[CC--:B------:R-:W-:Y:S01]  /*49d0*/  ISETP.GE.AND P6, PT, R0.reuse, R128.reuse, PT ;  /* 0x000000800000720c */ /* 0x0c0fe20003fc6270 */
[--C-:B------:R-:W-:Y:S01]  /*49e0*/  IMAD R165, R5, 0x2, R168.reuse ;  /* 0x0000000205a57824 */ /* 0x100fe200078e02a8 */
[-C--:B------:R-:W-:Y:S01]  /*49f0*/  ISETP.GE.AND P4, PT, R0, R127.reuse, PT ;  /* 0x0000007f0000720c */ /* 0x080fe20003f86270 */
[----:B------:R-:W-:Y:S01]  /*4a00*/  VIADD R0, R2, 0x9 ;  /* 0x0000000902007836 */ /* 0x000fe20000000000 */
[CC--:B------:R-:W-:Y:S01]  /*4a10*/  ISETP.GE.AND P1, PT, R40.reuse, R128.reuse, PT ;  /* 0x000000802800720c */ /* 0x0c0fe20003f26270 */
[C---:B------:R-:W-:Y:S01]  /*4a20*/  IMAD R166, R3.reuse, 0x2, R168 ;  /* 0x0000000203a67824 */ /* 0x040fe200078e02a8 */
[----:B------:R-:W-:Y:S01]  /*4a30*/  ISETP.GE.AND P5, PT, R40, R127, PT ;  /* 0x0000007f2800720c */ /* 0x000fe20003fa6270 */
[----:B------:R-:W-:Y:S01]  /*4a40*/  VIADD R40, R2, 0x10 ;  /* 0x0000001002287836 */ /* 0x000fe20000000000 */
[----:B------:R-:W-:Y:S01]  /*4a50*/  ISETP.GE.AND P3, PT, R0, R128, PT ;  /* 0x000000800000720c */ /* 0x000fe20003f66270 */
[----:B------:R-:W-:Y:S01]  /*4a60*/  IMAD R164, R3, 0x2, R165 ;  /* 0x0000000203a47824 */ /* 0x000fe200078e02a5 */
[----:B------:R-:W-:-:S02]  /*4a70*/  FSEL R32, R32, -INF , !P1 ;  /* 0xff80000020207808 */ /* 0x000fc40004800000 */
[----:B------:R-:W-:Y:S02]  /*4a80*/  FSEL R89, R34, -INF , !P5 ;  /* 0xff80000022597808 */ /* 0x000fe40006800000 */
[-C--:B------:R-:W-:Y:S02]  /*4a90*/  ISETP.GE.AND P1, PT, R0, R127.reuse, PT ;  /* 0x0000007f0000720c */ /* 0x080fe40003f26270 */
[----:B------:R-:W-:Y:S02]  /*4aa0*/  ISETP.GE.AND P5, PT, R40, R128, PT ;  /* 0x000000802800720c */ /* 0x000fe40003fa6270 */
[----:B------:R-:W-:Y:S01]  /*4ab0*/  FSEL R0, R33, -INF , !P3 ;  /* 0xff80000021007808 */ /* 0x000fe20005800000 */
[----:B------:R-:W-:Y:S01]  /*4ac0*/  VIADD R33, R2, 0x18 ;  /* 0x0000001802217836 */ /* 0x000fe20000000000 */
[----:B------:R-:W-:Y:S02]  /*4ad0*/  ISETP.GE.AND P3, PT, R40, R127, PT ;  /* 0x0000007f2800720c */ /* 0x000fe40003f66270 */
[----:B------:R-:W-:-:S02]  /*4ae0*/  FSEL R99, R35, -INF , !P1 ;  /* 0xff80000023637808 */ /* 0x000fc40004800000 */
[----:B------:R-:W-:Y:S01]  /*4af0*/  FSEL R40, R28, -INF , !P5 ;  /* 0xff8000001c287808 */ /* 0x000fe20006800000 */
[----:B------:R-:W-:Y:S01]  /*4b00*/  VIADD R28, R2, 0x19 ;  /* 0x00000019021c7836 */ /* 0x000fe20000000000 */
[CC--:B------:R-:W-:Y:S02]  /*4b10*/  ISETP.GE.AND P1, PT, R41.reuse, R128.reuse, PT ;  /* 0x000000802900720c */ /* 0x0c0fe40003f26270 */
[----:B------:R-:W-:Y:S02]  /*4b20*/  ISETP.GE.AND P5, PT, R41, R127, PT ;  /* 0x0000007f2900720c */ /* 0x000fe40003fa6270 */
[----:B------:R-:W-:Y:S02]  /*4b30*/  FSEL R71, R30, -INF , !P3 ;  /* 0xff8000001e477808 */ /* 0x000fe40005800000 */
[----:B------:R-:W-:Y:S02]  /*4b40*/  ISETP.GE.AND P3, PT, R33, R128, PT ;  /* 0x000000802100720c */ /* 0x000fe40003f66270 */
[----:B--2---:R-:W-:Y:S01]  /*4b50*/  FSEL R42, R29, -INF , !P1 ;  /* 0xff8000001d2a7808 */ /* 0x004fe20004800000 */
[----:B------:R-:W-:Y:S01]  /*4b60*/  VIADD R29, R2, 0x20 ;  /* 0x00000020021d7836 */ /* 0x000fe20000000000 */
[----:B------:R-:W-:-:S02]  /*4b70*/  FSEL R97, R31, -INF , !P5 ;  /* 0xff8000001f617808 */ /* 0x000fc40006800000 */
[-C--:B------:R-:W-:Y:S02]  /*4b80*/  ISETP.GE.AND P1, PT, R33, R127.reuse, PT ;  /* 0x0000007f2100720c */ /* 0x080fe40003f26270 */
[-C--:B------:R-:W-:Y:S02]  /*4b90*/  ISETP.GE.AND P5, PT, R28, R128.reuse, PT ;  /* 0x000000801c00720c */ /* 0x080fe40003fa6270 */
[----:B------:R-:W-:Y:S02]  /*4ba0*/  FSEL R24, R24, -INF , !P3 ;  /* 0xff80000018187808 */ /* 0x000fe40005800000 */
[----:B------:R-:W-:Y:S01]  /*4bb0*/  ISETP.GE.AND P3, PT, R28, R127, PT ;  /* 0x0000007f1c00720c */ /* 0x000fe20003f66270 */
[----:B------:R-:W-:Y:S01]  /*4bc0*/  VIADD R28, R2, 0x21 ;  /* 0x00000021021c7836 */ /* 0x000fe20000000000 */
[----:B------:R-:W-:Y:S02]  /*4bd0*/  FSEL R69, R26, -INF , !P1 ;  /* 0xff8000001a457808 */ /* 0x000fe40004800000 */
[----:B------:R-:W-:Y:S01]  /*4be0*/  FSEL R68, R25, -INF , !P5 ;  /* 0xff80000019447808 */ /* 0x000fe20006800000 */
[----:B------:R-:W-:Y:S01]  /*4bf0*/  VIADD R25, R2, 0x28 ;  /* 0x0000002802197836 */ /* 0x000fe20000000000 */
[----:B------:R-:W-:-:S02]  /*4c00*/  ISETP.GE.AND P1, PT, R29, R128, PT ;  /* 0x000000801d00720c */ /* 0x000fc40003f26270 */
[----:B------:R-:W-:Y:S02]  /*4c10*/  ISETP.GE.AND P5, PT, R29, R127, PT ;  /* 0x0000007f1d00720c */ /* 0x000fe40003fa6270 */
[----:B------:R-:W-:Y:S02]  /*4c20*/  FSEL R63, R27, -INF , !P3 ;  /* 0xff8000001b3f7808 */ /* 0x000fe40005800000 */
[-C--:B------:R-:W-:Y:S02]  /*4c30*/  ISETP.GE.AND P3, PT, R28, R128.reuse, PT ;  /* 0x000000801c00720c */ /* 0x080fe40003f66270 */
[----:B------:R-:W-:Y:S01]  /*4c40*/  FSEL R104, R20, -INF , !P1 ;  /* 0xff80000014687808 */ /* 0x000fe20004800000 */
[----:B------:R-:W-:Y:S01]  /*4c50*/  VIADD R20, R2, 0x29 ;  /* 0x0000002902147836 */ /* 0x000fe20000000000 */
[----:B------:R-:W-:Y:S02]  /*4c60*/  FSEL R61, R22, -INF , !P5 ;  /* 0xff800000163d7808 */ /* 0x000fe40006800000 */
[----:B------:R-:W-:-:S02]  /*4c70*/  ISETP.GE.AND P5, PT, R25, R128, PT ;  /* 0x000000801900720c */ /* 0x000fc40003fa6270 */
[----:B------:R-:W-:Y:S01]  /*4c80*/  FSEL R130, R21, -INF , !P3 ;  /* 0xff80000015827808 */ /* 0x000fe20005800000 */
[----:B------:R-:W-:Y:S01]  /*4c90*/  VIADD R21, R2, 0x30 ;  /* 0x0000003002157836 */ /* 0x000fe20000000000 */
[-C--:B------:R-:W-:Y:S02]  /*4ca0*/  ISETP.GE.AND P3, PT, R25, R127.reuse, PT ;  /* 0x0000007f1900720c */ /* 0x080fe40003f66270 */
[----:B------:R-:W-:Y:S02]  /*4cb0*/  FSEL R132, R16, -INF , !P5 ;  /* 0xff80000010847808 */ /* 0x000fe40006800000 */
[-C--:B------:R-:W-:Y:S02]  /*4cc0*/  ISETP.GE.AND P5, PT, R20, R127.reuse, PT ;  /* 0x0000007f1400720c */ /* 0x080fe40003fa6270 */
[----:B------:R-:W-:Y:S02]  /*4cd0*/  ISETP.GE.AND P1, PT, R28, R127, PT ;  /* 0x0000007f1c00720c */ /* 0x000fe40003f26270 */
[----:B------:R-:W-:Y:S01]  /*4ce0*/  FSEL R115, R18, -INF , !P3 ;  /* 0xff80000012737808 */ /* 0x000fe20005800000 */
[----:B------:R-:W-:Y:S01]  /*4cf0*/  VIADD R18, R2, 0x31 ;  /* 0x0000003102127836 */ /* 0x000fe20000000000 */
[----:B------:R-:W-:-:S02]  /*4d00*/  ISETP.GE.AND P3, PT, R21, R128, PT ;  /* 0x000000801500720c */ /* 0x000fc40003f66270 */
[----:B------:R-:W-:Y:S02]  /*4d10*/  FSEL R111, R19, -INF , !P5 ;  /* 0xff800000136f7808 */ /* 0x000fe40006800000 */
[-C--:B------:R-:W-:Y:S02]  /*4d20*/  ISETP.GE.AND P5, PT, R2, R128.reuse, PT ;  /* 0x000000800200720c */ /* 0x080fe40003fa6270 */
[----:B------:R-:W-:Y:S02]  /*4d30*/  FSEL R113, R23, -INF , !P1 ;  /* 0xff80000017717808 */ /* 0x000fe40004800000 */
[----:B------:R-:W-:Y:S01]  /*4d40*/  ISETP.GE.AND P1, PT, R20, R128, PT ;  /* 0x000000801400720c */ /* 0x000fe20003f26270 */
[----:B------:R-:W-:Y:S01]  /*4d50*/  VIADD R20, R2, 0x58 ;  /* 0x0000005802147836 */ /* 0x000fe20000000000 */
[----:B------:R-:W-:Y:S02]  /*4d60*/  FSEL R100, R12, -INF , !P3 ;  /* 0xff8000000c647808 */ /* 0x000fe40005800000 */
[----:B------:R-:W-:-:S02]  /*4d70*/  FSEL R16, R37, -INF , !P6 ;  /* 0xff80000025107808 */ /* 0x000fc40007000000 */
[----:B------:R-:W-:Y:S02]  /*4d80*/  FSEL R12, R36, -INF , !P5 ;  /* 0xff800000240c7808 */ /* 0x000fe40006800000 */
[----:B------:R-:W-:Y:S01]  /*4d90*/  FSEL R134, R17, -INF , !P1 ;  /* 0xff80000011867808 */ /* 0x000fe20004800000 */
[----:B------:R-:W-:Y:S01]  /*4da0*/  VIADD R17, R2, 0x38 ;  /* 0x0000003802117836 */ /* 0x000fe20000000000 */
[----:B------:R-:W-:Y:S02]  /*4db0*/  ISETP.GE.AND P6, PT, R18, R128, PT ;  /* 0x000000801200720c */ /* 0x000fe40003fc6270 */
[----:B------:R-:W-:Y:S01]  /*4dc0*/  ISETP.GE.AND P1, PT, R21, R127, PT ;  /* 0x0000007f1500720c */ /* 0x000fe20003f26270 */
[----:B------:R-:W-:Y:S01]  /*4dd0*/  VIADD R21, R2, 0x51 ;  /* 0x0000005102157836 */ /* 0x000fe20000000000 */
[----:B------:R-:W-:Y:S02]  /*4de0*/  FMNMX.FTZ R19, R12, R16, !PT ;  /* 0x000000100c137209 */ /* 0x000fe40007810000 */
[----:B------:R-:W-:-:S02]  /*4df0*/  FSEL R102, R13, -INF , !P6 ;  /* 0xff8000000d667808 */ /* 0x000fc40007000000 */
[----:B------:R-:W-:Y:S01]  /*4e00*/  FSEL R109, R14, -INF , !P1 ;  /* 0xff8000000e6d7808 */ /* 0x000fe20004800000 */
[----:B------:R-:W-:Y:S01]  /*4e10*/  VIADD R14, R2, 0x40 ;  /* 0x00000040020e7836 */ /* 0x000fe20000000000 */
[----:B------:R-:W-:Y:S01]  /*4e20*/  FMNMX.FTZ R13, R32, R19, !PT ;  /* 0x00000013200d7209 */ /* 0x000fe20007810000 */
[C---:B------:R-:W-:Y:S01]  /*4e30*/  VIADD R19, R2.reuse, 0x59 ;  /* 0x0000005902137836 */ /* 0x040fe20000000000 */
[CC--:B------:R-:W-:Y:S02]  /*4e40*/  ISETP.GE.AND P5, PT, R17.reuse, R128.reuse, PT ;  /* 0x000000801100720c */ /* 0x0c0fe40003fa6270 */
[----:B------:R-:W-:Y:S01]  /*4e50*/  ISETP.GE.AND P1, PT, R17, R127, PT ;  /* 0x0000007f1100720c */ /* 0x000fe20003f26270 */
[----:B------:R-:W-:Y:S01]  /*4e60*/  VIADD R17, R2, 0x39 ;  /* 0x0000003902117836 */ /* 0x000fe20000000000 */
[----:B------:R-:W-:Y:S02]  /*4e70*/  FMNMX.FTZ R13, R0, R13, !PT ;  /* 0x0000000d000d7209 */ /* 0x000fe40007810000 */
[----:B------:R-:W-:Y:S01]  /*4e80*/  ISETP.GE.AND P3, PT, R18, R127, PT ;  /* 0x0000007f1200720c */ /* 0x000fe20003f66270 */
[----:B------:R-:W-:Y:S01]  /*4e90*/  VIADD R18, R2, 0x60 ;  /* 0x0000006002127836 */ /* 0x000fe20000000000 */
[----:B------:R-:W-:-:S02]  /*4ea0*/  ISETP.GE.AND P6, PT, R17, R128, PT ;  /* 0x000000801100720c */ /* 0x000fc40003fc6270 */
[----:B------:R-:W-:Y:S02]  /*4eb0*/  FMNMX.FTZ R13, R40, R13, !PT ;  /* 0x0000000d280d7209 */ /* 0x000fe40007810000 */
[----:B------:R-:W-:Y:S02]  /*4ec0*/  FSEL R122, R9, -INF , !P6 ;  /* 0xff800000097a7808 */ /* 0x000fe40007000000 */
[----:B------:R-:W-:Y:S02]  /*4ed0*/  FMNMX.FTZ R9, R42, R13, !PT ;  /* 0x0000000d2a097209 */ /* 0x000fe40007810000 */
[----:B------:R-:W-:Y:S01]  /*4ee0*/  FSEL R137, R15, -INF , !P3 ;  /* 0xff8000000f897808 */ /* 0x000fe20005800000 */
[----:B------:R-:W-:Y:S01]  /*4ef0*/  VIADD R15, R2, 0x68 ;  /* 0x00000068020f7836 */ /* 0x000fe20000000000 */
[----:B------:R-:W-:Y:S01]  /*4f00*/  FSEL R139, R10, -INF , !P1 ;  /* 0xff8000000a8b7808 */ /* 0x000fe20004800000 */
[C---:B------:R-:W-:Y:S01]  /*4f10*/  VIADD R10, R2.reuse, 0x41 ;  /* 0x00000041020a7836 */ /* 0x040fe20000000000 */
[----:B------:R-:W-:Y:S01]  /*4f20*/  ISETP.GE.AND P3, PT, R17, R127, PT ;  /* 0x0000007f1100720c */ /* 0x000fe20003f66270 */
[----:B------:R-:W-:Y:S01]  /*4f30*/  VIADD R17, R2, 0x61 ;  /* 0x0000006102117836 */ /* 0x000fe20000000000 */
[----:B------:R-:W-:-:S02]  /*4f40*/  FMNMX.FTZ R9, R24, R9, !PT ;  /* 0x0000000918097209 */ /* 0x000fc40007810000 */
[----:B------:R-:W-:Y:S02]  /*4f50*/  FSEL R135, R11, -INF , !P3 ;  /* 0xff8000000b877808 */ /* 0x000fe40005800000 */
[----:B------:R-:W-:Y:S02]  /*4f60*/  ISETP.GE.AND P3, PT, R10, R127, PT ;  /* 0x0000007f0a00720c */ /* 0x000fe40003f66270 */
[----:B------:R-:W-:Y:S02]  /*4f70*/  FMNMX.FTZ R9, R68, R9, !PT ;  /* 0x0000000944097209 */ /* 0x000fe40007810000 */
[----:B------:R-:W-:Y:S02]  /*4f80*/  FSEL R129, R87, -INF , !P3 ;  /* 0xff80000057817808 */ /* 0x000fe40005800000 */
[----:B------:R-:W-:Y:S02]  /*4f90*/  FMNMX.FTZ R9, R104, R9, !PT ;  /* 0x0000000968097209 */ /* 0x000fe40007810000 */
[----:B------:R-:W-:-:S02]  /*4fa0*/  ISETP.GE.AND P3, PT, R2, R127, PT ;  /* 0x0000007f0200720c */ /* 0x000fc40003f66270 */
[----:B------:R-:W-:Y:S02]  /*4fb0*/  FMNMX.FTZ R13, R130, R9, !PT ;  /* 0x00000009820d7209 */ /* 0x000fe40007810000 */
[----:B------:R-:W-:Y:S02]  /*4fc0*/  FSEL R9, R39, -INF , !P4 ;  /* 0xff80000027097808 */ /* 0x000fe40006000000 */
[----:B------:R-:W-:Y:S02]  /*4fd0*/  FSEL R11, R38, -INF , !P3 ;  /* 0xff800000260b7808 */ /* 0x000fe40005800000 */
[----:B------:R-:W-:Y:S02]  /*4fe0*/  FMNMX.FTZ R13, R132, R13, !PT ;  /* 0x0000000d840d7209 */ /* 0x000fe40007810000 */
[----:B------:R-:W-:Y:S02]  /*4ff0*/  FMNMX.FTZ R22, R11, R9, !PT ;  /* 0x000000090b167209 */ /* 0x000fe40007810000 */
[----:B------:R-:W-:-:S02]  /*5000*/  FMNMX.FTZ R13, R134, R13, !PT ;  /* 0x0000000d860d7209 */ /* 0x000fc40007810000 */
[----:B------:R-:W-:Y:S02]  /*5010*/  FMNMX.FTZ R22, R89, R22, !PT ;  /* 0x0000001659167209 */ /* 0x000fe40007810000 */
[----:B------:R-:W-:Y:S01]  /*5020*/  FMNMX.FTZ R23, R100, R13, !PT ;  /* 0x0000000d64177209 */ /* 0x000fe20007810000 */
[----:B------:R-:W-:Y:S01]  /*5030*/  VIADD R13, R2, 0x70 ;  /* 0x00000070020d7836 */ /* 0x000fe20000000000 */
[----:B------:R-:W-:Y:S02]  /*5040*/  FMNMX.FTZ R22, R99, R22, !PT ;  /* 0x0000001663167209 */ /* 0x000fe40007810000 */
[----:B------:R-:W-:Y:S01]  /*5050*/  FSEL R114, R8, -INF , !P5 ;  /* 0xff80000008727808 */ /* 0x000fe20006800000 */
[----:B------:R-:W-:Y:S01]  /*5060*/  VIADD R8, R2, 0x48 ;  /* 0x0000004802087836 */ /* 0x000fe20000000000 */
[----:B------:R-:W-:Y:S02]  /*5070*/  FMNMX.FTZ R22, R71, R22, !PT ;  /* 0x0000001647167209 */ /* 0x000fe40007810000 */
[----:B------:R-:W-:-:S02]  /*5080*/  FMNMX.FTZ R23, R102, R23, !PT ;  /* 0x0000001766177209 */ /* 0x000fc40007810000 */
[----:B------:R-:W-:Y:S02]  /*5090*/  FMNMX.FTZ R22, R97, R22, !PT ;  /* 0x0000001661167209 */ /* 0x000fe40007810000 */
[C---:B------:R-:W-:Y:S02]  /*50a0*/  ISETP.GE.AND P5, PT, R14.reuse, R128, PT ;  /* 0x000000800e00720c */ /* 0x040fe40003fa6270 */
[----:B------:R-:W-:Y:S02]  /*50b0*/  FMNMX.FTZ R22, R69, R22, !PT ;  /* 0x0000001645167209 */ /* 0x000fe40007810000 */
[----:B------:R-:W-:Y:S01]  /*50c0*/  ISETP.GE.AND P1, PT, R14, R127, PT ;  /* 0x0000007f0e00720c */ /* 0x000fe20003f26270 */
[----:B------:R-:W-:Y:S01]  /*50d0*/  VIADD R14, R2, 0x69 ;  /* 0x00000069020e7836 */ /* 0x000fe20000000000 */
[----:B------:R-:W-:Y:S02]  /*50e0*/  FMNMX.FTZ R22, R63, R22, !PT ;  /* 0x000000163f167209 */ /* 0x000fe40007810000 */
[----:B------:R-:W-:-:S02]  /*50f0*/  FMNMX.FTZ R23, R114, R23, !PT ;  /* 0x0000001772177209 */ /* 0x000fc40007810000 */
[----:B------:R-:W-:Y:S02]  /*5100*/  FMNMX.FTZ R22, R61, R22, !PT ;  /* 0x000000163d167209 */ /* 0x000fe40007810000 */
[----:B------:R-:W-:Y:S02]  /*5110*/  FSEL R106, R84, -INF , !P5 ;  /* 0xff800000546a7808 */ /* 0x000fe40006800000 */
[----:B------:R-:W-:Y:S02]  /*5120*/  FSEL R123, R86, -INF , !P1 ;  /* 0xff800000567b7808 */ /* 0x000fe40004800000 */
[-C--:B------:R-:W-:Y:S01]  /*5130*/  ISETP.GE.AND P6, PT, R10, R128.reuse, PT ;  /* 0x000000800a00720c */ /* 0x080fe20003fc6270 */
[----:B------:R-:W-:Y:S01]  /*5140*/  VIADD R10, R2, 0x71 ;  /* 0x00000071020a7836 */ /* 0x000fe20000000000 */
[C---:B------:R-:W-:Y:S02]  /*5150*/  ISETP.GE.AND P5, PT, R8.reuse, R128, PT ;  /* 0x000000800800720c */ /* 0x040fe40003fa6270 */
[----:B------:R-:W-:Y:S01]  /*5160*/  ISETP.GE.AND P1, PT, R8, R127, PT ;  /* 0x0000007f0800720c */ /* 0x000fe20003f26270 */
[----:B------:R-:W-:Y:S01]  /*5170*/  VIADD R8, R2, 0x49 ;  /* 0x0000004902087836 */ /* 0x000fe20000000000 */
[----:B------:R-:W-:-:S02]  /*5180*/  FMNMX.FTZ R23, R122, R23, !PT ;  /* 0x000000177a177209 */ /* 0x000fc40007810000 */
[----:B------:R-:W-:Y:S02]  /*5190*/  FMNMX.FTZ R22, R113, R22, !PT ;  /* 0x0000001671167209 */ /* 0x000fe40007810000 */
[----:B------:R-:W-:Y:S02]  /*51a0*/  FSEL R108, R85, -INF , !P6 ;  /* 0xff800000556c7808 */ /* 0x000fe40007000000 */
[----:B------:R-:W-:Y:S01]  /*51b0*/  FMNMX.FTZ R23, R106, R23, !PT ;  /* 0x000000176a177209 */ /* 0x000fe20007810000 */
[----:B------:R-:W-:Y:S01]  /*51c0*/  LDSM.16.MT88.4 R84, [R165+0x6000] ;  /* 0x00600000a554783b */ /* 0x000fe20000004200 */
[----:B------:R-:W-:Y:S02]  /*51d0*/  FMNMX.FTZ R22, R115, R22, !PT ;  /* 0x0000001673167209 */ /* 0x000fe40007810000 */
[C---:B------:R-:W-:Y:S02]  /*51e0*/  ISETP.GE.AND P6, PT, R8.reuse, R128, PT ;  /* 0x000000800800720c */ /* 0x040fe40003fc6270 */
[----:B------:R-:W-:Y:S01]  /*51f0*/  ISETP.GE.AND P4, PT, R8, R127, PT ;  /* 0x0000007f0800720c */ /* 0x000fe20003f86270 */
[----:B------:R-:W-:Y:S01]  /*5200*/  VIADD R8, R2, 0x50 ;  /* 0x0000005002087836 */ /* 0x000fe20000000000 */
[----:B------:R-:W-:-:S02]  /*5210*/  FSEL R110, R80, -INF , !P5 ;  /* 0xff800000506e7808 */ /* 0x000fc40006800000 */
[----:B------:R-:W-:Y:S02]  /*5220*/  FMNMX.FTZ R23, R108, R23, !PT ;  /* 0x000000176c177209 */ /* 0x000fe40007810000 */
[----:B------:R-:W-:Y:S02]  /*5230*/  FMNMX.FTZ R22, R111, R22, !PT ;  /* 0x000000166f167209 */ /* 0x000fe40007810000 */
[----:B------:R-:W-:Y:S02]  /*5240*/  FSEL R131, R82, -INF , !P1 ;  /* 0xff80000052837808 */ /* 0x000fe40004800000 */
[-C--:B------:R-:W-:Y:S02]  /*5250*/  ISETP.GE.AND P1, PT, R21, R128.reuse, PT ;  /* 0x000000801500720c */ /* 0x080fe40003f26270 */
[----:B------:R-:W-:Y:S02]  /*5260*/  ISETP.GE.AND P5, PT, R8, R128, PT ;  /* 0x000000800800720c */ /* 0x000fe40003fa6270 */
[----:B------:R-:W-:-:S02]  /*5270*/  FSEL R112, R81, -INF , !P6 ;  /* 0xff80000051707808 */ /* 0x000fc40007000000 */
[----:B------:R-:W-:Y:S02]  /*5280*/  FMNMX.FTZ R23, R110, R23, !PT ;  /* 0x000000176e177209 */ /* 0x000fe40007810000 */
[----:B------:R-:W-:Y:S02]  /*5290*/  FMNMX.FTZ R22, R109, R22, !PT ;  /* 0x000000166d167209 */ /* 0x000fe40007810000 */
[----:B------:R-:W-:Y:S02]  /*52a0*/  FSEL R62, R77, -INF , !P1 ;  /* 0xff8000004d3e7808 */ /* 0x000fe40004800000 */
[----:B------:R-:W-:Y:S02]  /*52b0*/  FSEL R60, R76, -INF , !P5 ;  /* 0xff8000004c3c7808 */ /* 0x000fe40006800000 */
[----:B------:R-:W-:Y:S02]  /*52c0*/  FMNMX.FTZ R23, R112, R23, !PT ;  /* 0x0000001770177209 */ /* 0x000fe40007810000 */
[----:B------:R-:W-:-:S02]  /*52d0*/  ISETP.GE.AND P1, PT, R19, R128, PT ;  /* 0x000000801300720c */ /* 0x000fc40003f26270 */
[----:B------:R-:W-:Y:S02]  /*52e0*/  FMNMX.FTZ R22, R137, R22, !PT ;  /* 0x0000001689167209 */ /* 0x000fe40007810000 */
[-C--:B------:R-:W-:Y:S02]  /*52f0*/  ISETP.GE.AND P5, PT, R20, R128.reuse, PT ;  /* 0x000000801400720c */ /* 0x080fe40003fa6270 */
[----:B------:R-:W-:Y:S02]  /*5300*/  FMNMX.FTZ R23, R60, R23, !PT ;  /* 0x000000173c177209 */ /* 0x000fe40007810000 */
[----:B------:R-:W-:Y:S02]  /*5310*/  FSEL R66, R73, -INF , !P1 ;  /* 0xff80000049427808 */ /* 0x000fe40004800000 */
[----:B------:R-:W-:Y:S02]  /*5320*/  ISETP.GE.AND P1, PT, R17, R128, PT ;  /* 0x000000801100720c */ /* 0x000fe40003f26270 */
[----:B------:R-:W-:-:S02]  /*5330*/  FMNMX.FTZ R22, R139, R22, !PT ;  /* 0x000000168b167209 */ /* 0x000fc40007810000 */
[----:B------:R-:W-:Y:S02]  /*5340*/  FSEL R64, R72, -INF , !P5 ;  /* 0xff80000048407808 */ /* 0x000fe40006800000 */
[----:B------:R-:W-:Y:S02]  /*5350*/  FMNMX.FTZ R23, R62, R23, !PT ;  /* 0x000000173e177209 */ /* 0x000fe40007810000 */
[----:B------:R-:W-:Y:S02]  /*5360*/  FSEL R36, R57, -INF , !P1 ;  /* 0xff80000039247808 */ /* 0x000fe40004800000 */
[----:B------:R-:W-:Y:S02]  /*5370*/  FMNMX.FTZ R22, R135, R22, !PT ;  /* 0x0000001687167209 */ /* 0x000fe40007810000 */
[-C--:B------:R-:W-:Y:S02]  /*5380*/  ISETP.GE.AND P1, PT, R14, R128.reuse, PT ;  /* 0x000000800e00720c */ /* 0x080fe40003f26270 */
[----:B------:R-:W-:-:S02]  /*5390*/  ISETP.GE.AND P5, PT, R18, R128, PT ;  /* 0x000000801200720c */ /* 0x000fc40003fa6270 */
[----:B------:R-:W-:Y:S02]  /*53a0*/  FMNMX.FTZ R23, R64, R23, !PT ;  /* 0x0000001740177209 */ /* 0x000fe40007810000 */
[----:B------:R-:W-:Y:S01]  /*53b0*/  ISETP.GE.AND P3, PT, R8, R127, PT ;  /* 0x0000007f0800720c */ /* 0x000fe20003f66270 */
[C---:B------:R-:W-:Y:S01]  /*53c0*/  VIADD R8, R2.reuse, 0x78 ;  /* 0x0000007802087836 */ /* 0x040fe20000000000 */
[----:B------:R-:W-:Y:S01]  /*53d0*/  FMNMX.FTZ R22, R123, R22, !PT ;  /* 0x000000167b167209 */ /* 0x000fe20007810000 */
[----:B------:R-:W-:Y:S01]  /*53e0*/  VIADD R2, R2, 0x79 ;  /* 0x0000007902027836 */ /* 0x000fe20000000000 */
[----:B------:R-:W-:Y:S02]  /*53f0*/  FSEL R53, R53, -INF , !P1 ;  /* 0xff80000035357808 */ /* 0x000fe40004800000 */
[----:B------:R-:W-:Y:S02]  /*5400*/  ISETP.GE.AND P1, PT, R10, R128, PT ;  /* 0x000000800a00720c */ /* 0x000fe40003f26270 */
[----:B------:R-:W-:-:S02]  /*5410*/  FSEL R34, R56, -INF , !P5 ;  /* 0xff80000038227808 */ /* 0x000fc40006800000 */
[----:B------:R-:W-:Y:S02]  /*5420*/  FMNMX.FTZ R23, R66, R23, !PT ;  /* 0x0000001742177209 */ /* 0x000fe40007810000 */
[----:B------:R-:W-:Y:S02]  /*5430*/  FMNMX.FTZ R22, R129, R22, !PT ;  /* 0x0000001681167209 */ /* 0x000fe40007810000 */
[----:B------:R-:W-:Y:S02]  /*5440*/  FSEL R26, R49, -INF , !P1 ;  /* 0xff800000311a7808 */ /* 0x000fe40004800000 */
[-C--:B------:R-:W-:Y:S02]  /*5450*/  ISETP.GE.AND P5, PT, R15, R128.reuse, PT ;  /* 0x000000800f00720c */ /* 0x080fe40003fa6270 */
[----:B------:R-:W-:Y:S02]  /*5460*/  FMNMX.FTZ R23, R34, R23, !PT ;  /* 0x0000001722177209 */ /* 0x000fe40007810000 */
[----:B------:R-:W-:-:S02]  /*5470*/  ISETP.GE.AND P1, PT, R2, R128, PT ;  /* 0x000000800200720c */ /* 0x000fc40003f26270 */
[----:B------:R-:W-:Y:S02]  /*5480*/  FSEL R133, R83, -INF , !P4 ;  /* 0xff80000053857808 */ /* 0x000fe40006000000 */
[----:B------:R-:W-:Y:S02]  /*5490*/  FMNMX.FTZ R22, R131, R22, !PT ;  /* 0x0000001683167209 */ /* 0x000fe40007810000 */
[----:B------:R-:W-:Y:S02]  /*54a0*/  FSEL R37, R52, -INF , !P5 ;  /* 0xff80000034257808 */ /* 0x000fe40006800000 */
[----:B------:R-:W-:Y:S02]  /*54b0*/  FMNMX.FTZ R28, R36, R23, !PT ;  /* 0x00000017241c7209 */ /* 0x000fe40007810000 */
[----:B------:R-:W-:Y:S02]  /*54c0*/  FSEL R30, R45, -INF , !P1 ;  /* 0xff8000002d1e7808 */ /* 0x000fe40004800000 */
[----:B------:R-:W-:-:S02]  /*54d0*/  ISETP.GE.AND P1, PT, R21, R127, PT ;  /* 0x0000007f1500720c */ /* 0x000fc40003f26270 */
[----:B------:R-:W-:Y:S02]  /*54e0*/  FSEL R103, R78, -INF , !P3 ;  /* 0xff8000004e677808 */ /* 0x000fe40005800000 */
[----:B------:R-:W-:Y:S02]  /*54f0*/  FMNMX.FTZ R22, R133, R22, !PT ;  /* 0x0000001685167209 */ /* 0x000fe40007810000 */
[----:B------:R-:W-:Y:S02]  /*5500*/  ISETP.GE.AND P5, PT, R13, R128, PT ;  /* 0x000000800d00720c */ /* 0x000fe40003fa6270 */
        /* <DEDUP_REMOVED lines=10> */
[----:B------:R-:W-:Y:S02]  /*55b0*/  FMNMX.FTZ R23, R31, R28, !PT ;  /* 0x0000001c1f177209 */ /* 0x000fe40007810000 */
[----:B------:R-:W-:Y:S02]  /*55c0*/  ISETP.GE.AND P3, PT, R18, R127, PT ;  /* 0x0000007f1200720c */ /* 0x000fe40003f66270 */
[----:B------:R-:W-:Y:S02]  /*55d0*/  FSEL R101, R75, -INF , !P1 ;  /* 0xff8000004b657808 */ /* 0x000fe40004800000 */
[----:B------:R-:W-:Y:S02]  /*55e0*/  FMNMX.FTZ R22, R67, R22, !PT ;  /* 0x0000001643167209 */ /* 0x000fe40007810000 */
        /* <DEDUP_REMOVED lines=26> */
[----:B------:R-:W-:Y:S02]  /*5790*/  FSEL R33, R47, -INF , !P1 ;  /* 0xff8000002f217808 */ /* 0x000fe40004800000 */
[----:B------:R-:W-:Y:S02]  /*57a0*/  FMNMX.FTZ R8, R35, R8, !PT ;  /* 0x0000000823087209 */ /* 0x000fe40007810000 */
[----:B-1----:R-:W-:Y:S02]  /*57b0*/  FMNMX.FTZ R20, R21, R20, !PT ;  /* 0x0000001415147209 */ /* 0x002fe40007810000 */
[----:B------:R-:W-:-:S03]  /*57c0*/  FMNMX.FTZ R15, R33, R8, !PT ;  /* 0x00000008210f7209 */ /* 0x000fc60007810000 */
[----:B------:R-:W1:Y:S04]  /*57d0*/  SHFL.BFLY PT, R13, R20, 0x1, 0x1f ;  /* 0x0c201f00140d7f89 */ /* 0x000e6800000e0000 */
[----:B------:R-:W2:Y:S01]  /*57e0*/  SHFL.BFLY PT, R8, R15, 0x2, 0x1f ;  /* 0x0c401f000f087f89 */ /* 0x000ea200000e0000 */
[----:B-1----:R-:W-:-:S03]  /*57f0*/  FMNMX.FTZ R2, R20, R13, !PT ;  /* 0x0000000d14027209 */ /* 0x002fc60007810000 */
[----:B------:R-:W-:Y:S01]  /*5800*/  LDSM.16.MT88.4 R20, [R166+0x6800] ;  /* 0x00680000a614783b */ /* 0x000fe20000004200 */
[----:B--2---:R-:W-:Y:S01]  /*5810*/  FMNMX.FTZ R8, R15, R8, !PT ;  /* 0x000000080f087209 */ /* 0x004fe20007810000 */
[C---:B------:R-:W-:Y:S01]  /*5820*/  FMUL.FTZ R43, R2.reuse, UR12 ;  /* 0x0000000c022b7c20 */ /* 0x040fe20008410000 */
[----:B------:R-:W-:-:S03]  /*5830*/  FSETP.NEU.FTZ.AND P1, PT, R2, -INF , PT ;  /* 0xff8000000200780b */ /* 0x000fc60003f3d000 */
[----:B------:R-:W1:Y:S01]  /*5840*/  SHFL.BFLY PT, R13, R8, 0x1, 0x1f ;  /* 0x0c201f00080d7f89 */ /* 0x000e6200000e0000 */
[----:B------:R-:W-:-:S05]  /*5850*/  FSEL R43, R43, RZ, P1 ;  /* 0x000000ff2b2b7208 */ /* 0x000fca0000800000 */
        /* <DEDUP_REMOVED lines=16> */
[----:B------:R-:W-:Y:S01]  /*5960*/  FFMA.FTZ R193, R30, UR12, -R43 ;  /* 0x0000000c1ec17c23 */ /* 0x000fe2000801082b */
[----:B-1----:R-:W-:-:S02]  /*5970*/  FMNMX.FTZ R0, R8, R13, !PT ;  /* 0x0000000d08007209 */ /* 0x002fc40007810000 */
[----:B------:R-:W-:Y:S02]  /*5980*/  LDSM.16.MT88.4 R12, [R168+0x6800] ;  /* 0x00680000a80c783b */ /* 0x000fe40000004200 */
[C---:B------:R-:W-:Y:S01]  /*5990*/  FSETP.NEU.FTZ.AND P1, PT, R0.reuse, -INF , PT ;  /* 0xff8000000000780b */ /* 0x040fe20003f3d000 */
[----:B------:R-:W-:Y:S01]  /*59a0*/  FMUL.FTZ R32, R0, UR12 ;  /* 0x0000000c00207c20 */ /* 0x000fe20008410000 */
[----:B------:R-:W1:Y:S04]  /*59b0*/  MUFU.EX2 R54, R54 ;  /* 0x0000003600367308 */ /* 0x000e680000000800 */
[----:B------:R-:W-:Y:S02]  /*59c0*/  FSEL R32, R32, RZ, P1 ;  /* 0x000000ff20207208 */ /* 0x000fe40000800000 */
[----:B------:R-:W-:-:S02]  /*59d0*/  LEA R192, P1, R126, UR8, 0x1 ;  /* 0x000000087ec07c11 */ /* 0x000fc4000f8208ff */
[----:B------:R-:W2:Y:S01]  /*59e0*/  MUFU.EX2 R45, R45 ;  /* 0x0000002d002d7308 */ /* 0x000ea20000000800 */
[--C-:B------:R-:W-:Y:S01]  /*59f0*/  FFMA.FTZ R107, R11, UR12, -R32.reuse ;  /* 0x0000000c0b6b7c23 */ /* 0x100fe20008010820 */
[--C-:B------:R-:W-:Y:S01]  /*5a00*/  FFMA.FTZ R58, R9, UR12, -R32.reuse ;  /* 0x0000000c093a7c23 */ /* 0x100fe20008010820 */
[--C-:B------:R-:W-:Y:S01]  /*5a10*/  FFMA.FTZ R47, R89, UR12, -R32.reuse ;  /* 0x0000000c592f7c23 */ /* 0x100fe20008010820 */
[--C-:B------:R-:W-:Y:S01]  /*5a20*/  FFMA.FTZ R42, R99, UR12, -R32.reuse ;  /* 0x0000000c632a7c23 */ /* 0x100fe20008010820 */
[----:B------:R-:W3:Y:S01]  /*5a30*/  LDSM.16.MT88.4 R88, [R166+0x6000] ;  /* 0x00600000a658783b */ /* 0x000ee20000004200 */
[--C-:B------:R-:W-:Y:S01]  /*5a40*/  FFMA.FTZ R40, R71, UR12, -R32.reuse ;  /* 0x0000000c47287c23 */ /* 0x100fe20008010820 */
[--C-:B------:R-:W-:Y:S01]  /*5a50*/  FFMA.FTZ R5, R97, UR12, -R32.reuse ;  /* 0x0000000c61057c23 */ /* 0x100fe20008010820 */
[----:B------:R-:W-:Y:S01]  /*5a60*/  MUFU.EX2 R107, R107 ;  /* 0x0000006b006b7308 */ /* 0x000fe20000000800 */
[----:B------:R-:W4:Y:S01]  /*5a70*/  LDSM.16.MT88.4 R8, [R164+0x6000] ;  /* 0x00600000a408783b */ /* 0x000f220000004200 */
[----:B-1----:R-:W-:Y:S01]  /*5a80*/  F2FP.F16.F32.PACK_AB R80, R54, R105 ;  /* 0x000000693650723e */ /* 0x002fe200000000ff */
        /* <DEDUP_REMOVED lines=36> */
[----:B------:R-:W-:Y:S01]  /*5cd0*/  FADD.FTZ R66, R105, R54 ;  /* 0x0000003669427221 */ /* 0x000fe20000010000 */
[----:B------:R-:W1:Y:S01]  /*5ce0*/  MUFU.EX2 R38, R38 ;  /* 0x0000002600267308 */ /* 0x000e620000000800 */
[----:B--2---:R-:W-:Y:S01]  /*5cf0*/  F2FP.F16.F32.PACK_AB R83, R42, R47 ;  /* 0x0000002f2a53723e */ /* 0x004fe200000000ff */
[--C-:B------:R-:W-:Y:S01]  /*5d00*/  FFMA.FTZ R67, R34, UR12, -R43.reuse ;  /* 0x0000000c22437c23 */ /* 0x100fe2000801082b */
[----:B------:R-:W-:Y:S01]  /*5d10*/  FADD.FTZ R122, R107, R58 ;  /* 0x0000003a6b7a7221 */ /* 0x000fe20000010000 */
[--C-:B------:R-:W-:Y:S01]  /*5d20*/  FFMA.FTZ R34, R37, UR12, -R43.reuse ;  /* 0x0000000c25227c23 */ /* 0x100fe2000801082b */
[--C-:B------:R-:W-:Y:S01]  /*5d30*/  FFMA.FTZ R54, R39, UR12, -R32.reuse ;  /* 0x0000000c27367c23 */ /* 0x100fe20008010820 */
[----:B------:R-:W-:Y:S01]  /*5d40*/  FFMA.FTZ R37, R53, UR12, -R43 ;  /* 0x0000000c35257c23 */ /* 0x000fe2000801082b */
[--C-:B------:R-:W-:Y:S01]  /*5d50*/  FFMA.FTZ R49, R49, UR12, -R32.reuse ;  /* 0x0000000c31317c23 */ /* 0x100fe20008010820 */
[C---:B------:R-:W-:Y:S01]  /*5d60*/  HMMA.16816.F32 R96, R80.reuse, R92, RZ ;  /* 0x0000005c5060723c */ /* 0x040fe200000018ff */
[----:B------:R-:W-:Y:S01]  /*5d70*/  MUFU.EX2 R29, R29 ;  /* 0x0000001d001d7308 */ /* 0x000fe20000000800 */
[--C-:B------:R-:W-:Y:S01]  /*5d80*/  FFMA.FTZ R58, R59, UR12, -R32.reuse ;  /* 0x0000000c3b3a7c23 */ /* 0x100fe20008010820 */
[----:B------:R-:W-:Y:S01]  /*5d90*/  FFMA.FTZ R39, R55, UR12, -R32 ;  /* 0x0000000c37277c23 */ /* 0x000fe20008010820 */
[----:B------:R-:W-:Y:S01]  /*5da0*/  FADD.FTZ R45, R45, R66 ;  /* 0x000000422d2d7221 */ /* 0x000fe20000010000 */
[----:B------:R-:W-:Y:S01]  /*5db0*/  FADD.FTZ R47, R47, R122 ;  /* 0x0000007a2f2f7221 */ /* 0x000fe20000010000 */
[----:B------:R-:W-:Y:S01]  /*5dc0*/  HMMA.16816.F32 R92, R80, R94, RZ ;  /* 0x0000005e505c723c */ /* 0x000fe200000018ff */
[----:B------:R-:W-:Y:S01]  /*5dd0*/  FFMA.FTZ R194, R33, UR12, -R32 ;  /* 0x0000000c21c27c23 */ /* 0x000fe20008010820 */
[----:B------:R-:W-:Y:S01]  /*5de0*/  LEA.HI.X R191, R126, UR9, R125, 0x1, P1 ;  /* 0x000000097ebf7c11 */ /* 0x000fe200088f0c7d */
[----:B------:R-:W-:Y:S01]  /*5df0*/  MUFU.EX2 R24, R24 ;  /* 0x0000001800187308 */ /* 0x000fe20000000800 */
[----:B------:R-:W-:-:S02]  /*5e00*/  FADD.FTZ R47, R42, R47 ;  /* 0x0000002f2a2f7221 */ /* 0x000fc40000010000 */
[C---:B---3--:R-:W-:Y:S05]  /*5e10*/  HMMA.16816.F32 R68, R80.reuse, R88, RZ ;  /* 0x000000585044723c */ /* 0x048fea00000018ff */
[----:B------:R-:W-:Y:S01]  /*5e20*/  MUFU.EX2 R40, R40 ;  /* 0x0000002800287308 */ /* 0x000fe20000000800 */
[C---:B------:R-:W-:Y:S06]  /*5e30*/  HMMA.16816.F32 R72, R80.reuse, R84, RZ ;  /* 0x000000545048723c */ /* 0x040fec00000018ff */
[C---:B------:R-:W-:Y:S01]  /*5e40*/  HMMA.16816.F32 R88, R80.reuse, R90, RZ ;  /* 0x0000005a5058723c */ /* 0x040fe200000018ff */
[----:B------:R-:W2:Y:S05]  /*5e50*/  MUFU.EX2 R5, R5 ;  /* 0x0000000500057308 */ /* 0x000eaa0000000800 */
[C---:B------:R-:W-:Y:S03]  /*5e60*/  HMMA.16816.F32 R84, R80.reuse, R86, RZ ;  /* 0x000000565054723c */ /* 0x040fe600000018ff */
[----:B------:R-:W-:Y:S03]  /*5e70*/  MUFU.EX2 R4, R4 ;  /* 0x0000000400047308 */ /* 0x000fe60000000800 */
[C---:B----4-:R-:W-:Y:S05]  /*5e80*/  HMMA.16816.F32 R76, R80.reuse, R8, RZ ;  /* 0x00000008504c723c */ /* 0x050fea00000018ff */
[----:B------:R-:W3:Y:S01]  /*5e90*/  MUFU.EX2 R3, R3 ;  /* 0x0000000300037308 */ /* 0x000ee20000000800 */
[----:B------:R-:W-:Y:S01]  /*5ea0*/  HMMA.16816.F32 R80, R80, R10, RZ ;  /* 0x0000000a5050723c */ /* 0x000fe200000018ff */
[----:B-1----:R-:W-:-:S02]  /*5eb0*/  F2FP.F16.F32.PACK_AB R8, R38, R41 ;  /* 0x000000292608723e */ /* 0x002fc400000000ff */
[----:B--2---:R-:W-:Y:S01]  /*5ec0*/  F2FP.F16.F32.PACK_AB R9, R5, R40 ;  /* 0x000000280509723e */ /* 0x004fe200000000ff */
[----:B------:R-:W-:-:S03]  /*5ed0*/  FADD.FTZ R40, R40, R47 ;  /* 0x0000002f28287221 */ /* 0x000fc60000010000 */
[----:B------:R-:W-:Y:S01]  /*5ee0*/  F2FP.F16.F32.PACK_AB R10, R24, R29 ;  /* 0x0000001d180a723e */ /* 0x000fe200000000ff */
[----:B------:R-:W-:Y:S01]  /*5ef0*/  MUFU.EX2 R63, R63 ;  /* 0x0000003f003f7308 */ /* 0x000fe20000000800 */
[----:B------:R-:W-:Y:S01]  /*5f00*/  FADD.FTZ R5, R5, R40 ;  /* 0x0000002805057221 */ /* 0x000fe20000010000 */
[----:B---3--:R-:W-:-:S06]  /*5f10*/  F2FP.F16.F32.PACK_AB R11, R3, R4 ;  /* 0x00000004030b723e */ /* 0x008fcc00000000ff */
[----:B------:R-:W1:Y:S01]  /*5f20*/  MUFU.EX2 R52, R52 ;  /* 0x0000003400347308 */ /* 0x000e620000000800 */
[C---:B------:R-:W-:Y:S07]  /*5f30*/  HMMA.16816.F32 R96, R8.reuse, R12, R96 ;  /* 0x0000000c0860723c */ /* 0x040fee0000001860 */
[----:B------:R-:W-:Y:S01]  /*5f40*/  MUFU.EX2 R57, R57 ;  /* 0x0000003900397308 */ /* 0x000fe20000000800 */
[C---:B------:R-:W-:Y:S01]  /*5f50*/  HMMA.16816.F32 R92, R8.reuse, R14, R92 ;  /* 0x0000000e085c723c */ /* 0x040fe2000000185c */
[----:B------:R-:W2:Y:S06]  /*5f60*/  LDSM.16.MT88.4 R12, [R165+0x6800] ;  /* 0x00680000a50c783b */ /* 0x000eac0000004200 */
[----:B------:R-:W3:Y:S01]  /*5f70*/  MUFU.EX2 R48, R48 ;  /* 0x0000003000307308 */ /* 0x000ee20000000800 */
[C---:B------:R-:W-:Y:S07]  /*5f80*/  HMMA.16816.F32 R68, R8.reuse, R20, R68 ;  /* 0x000000140844723c */ /* 0x040fee0000001844 */
[----:B------:R-:W-:Y:S01]  /*5f90*/  MUFU.EX2 R61, R61 ;  /* 0x0000003d003d7308 */ /* 0x000fe20000000800 */
[C---:B------:R-:W-:Y:S01]  /*5fa0*/  HMMA.16816.F32 R88, R8.reuse, R22, R88 ;  /* 0x000000160858723c */ /* 0x040fe20000001858 */
[----:B------:R-:W4:Y:S05]  /*5fb0*/  LDSM.16.MT88.4 R20, [R166+0x7000] ;  /* 0x00700000a614783b */ /* 0x000f2a0000004200 */
[C---:B------:R-:W-:Y:S01]  /*5fc0*/  HMMA.16816.F32 R76, R8.reuse, R16, R76 ;  /* 0x00000010084c723c */ /* 0x040fe2000000184c */
[----:B------:R-:W5:Y:S05]  /*5fd0*/  MUFU.EX2 R50, R50 ;  /* 0x0000003200327308 */ /* 0x000f6a0000000800 */
[C---:B------:R-:W-:Y:S01]  /*5fe0*/  HMMA.16816.F32 R80, R8.reuse, R18, R80 ;  /* 0x000000120850723c */ /* 0x040fe20000001850 */
[----:B------:R-:W4:Y:S02]  /*5ff0*/  LDSM.16.MT88.4 R16, [R164+0x7000] ;  /* 0x00700000a410783b */ /* 0x000f240000004200 */
[----:B------:R-:W-:Y:S08]  /*6000*/  MUFU.EX2 R51, R51 ;  /* 0x0000003300337308 */ /* 0x000ff00000000800 */
[----:B------:R-:W5:Y:S01]  /*6010*/  MUFU.EX2 R46, R46 ;  /* 0x0000002e002e7308 */ /* 0x000f620000000800 */
[C---:B--2---:R-:W-:Y:S07]  /*6020*/  HMMA.16816.F32 R72, R8.reuse, R12, R72 ;  /* 0x0000000c0848723c */ /* 0x044fee0000001848 */
[----:B------:R-:W-:Y:S01]  /*6030*/  MUFU.EX2 R115, R115 ;  /* 0x0000007300737308 */ /* 0x000fe20000000800 */
[----:B------:R-:W-:Y:S01]  /*6040*/  HMMA.16816.F32 R84, R8, R14, R84 ;  /* 0x0000000e0854723c */ /* 0x000fe20000001854 */
[----:B------:R-:W2:Y:S06]  /*6050*/  LDSM.16.MT88.4 R12, [R168+0x7000] ;  /* 0x00700000a80c783b */ /* 0x000eac0000004200 */
[----:B------:R-:W2:Y:S01]  /*6060*/  MUFU.EX2 R104, R104 ;  /* 0x0000006800687308 */ /* 0x000ea20000000800 */
[----:B-1----:R-:W-:-:S02]  /*6070*/  F2FP.F16.F32.PACK_AB R8, R52, R63 ;  /* 0x0000003f3408723e */ /* 0x002fc400000000ff */
[----:B---3--:R-:W-:Y:S02]  /*6080*/  F2FP.F16.F32.PACK_AB R10, R48, R57 ;  /* 0x00000039300a723e */ /* 0x008fe400000000ff */
[----:B-----5:R-:W-:Y:S02]  /*6090*/  F2FP.F16.F32.PACK_AB R9, R50, R61 ;  /* 0x0000003d3209723e */ /* 0x020fe400000000ff */
[----:B------:R-:W-:Y:S01]  /*60a0*/  F2FP.F16.F32.PACK_AB R11, R46, R51 ;  /* 0x000000332e0b723e */ /* 0x000fe200000000ff */
[----:B------:R-:W-:Y:S06]  /*60b0*/  MUFU.EX2 R111, R111 ;  /* 0x0000006f006f7308 */ /* 0x000fec0000000800 */
[C---:B----4-:R-:W-:Y:S02]  /*60c0*/  HMMA.16816.F32 R68, R8.reuse, R20, R68 ;  /* 0x000000140844723c */ /* 0x050fe40000001844 */
[----:B------:R-:W1:Y:S04]  /*60d0*/  MUFU.EX2 R100, R100 ;  /* 0x0000006400647308 */ /* 0x000e680000000800 */
[C---:B------:R-:W-:Y:S01]  /*60e0*/  HMMA.16816.F32 R88, R8.reuse, R22, R88 ;  /* 0x000000160858723c */ /* 0x040fe20000001858 */
[----:B------:R-:W-:Y:S03]  /*60f0*/  LDSM.16.MT88.4 R20, [R166+0x7800] ;  /* 0x00780000a614783b */ /* 0x000fe60000004200 */
[----:B------:R-:W-:Y:S02]  /*6100*/  MUFU.EX2 R113, R113 ;  /* 0x0000007100717308 */ /* 0x000fe40000000800 */
[C---:B------:R-:W-:Y:S06]  /*6110*/  HMMA.16816.F32 R76, R8.reuse, R16, R76 ;  /* 0x00000010084c723c */ /* 0x040fec000000184c */
[----:B------:R-:W3:Y:S01]  /*6120*/  MUFU.EX2 R102, R102 ;  /* 0x0000006600667308 */ /* 0x000ee20000000800 */
[C---:B------:R-:W-:Y:S01]  /*6130*/  HMMA.16816.F32 R80, R8.reuse, R18, R80 ;  /* 0x000000120850723c */ /* 0x040fe20000001850 */
[----:B------:R-:W-:Y:S05]  /*6140*/  LDSM.16.MT88.4 R16, [R164+0x7800] ;  /* 0x00780000a410783b */ /* 0x000fea0000004200 */
[C---:B--2---:R-:W-:Y:S01]  /*6150*/  HMMA.16816.F32 R96, R8.reuse, R12, R96 ;  /* 0x0000000c0860723c */ /* 0x044fe20000001860 */
[----:B------:R-:W-:Y:S05]  /*6160*/  MUFU.EX2 R109, R109 ;  /* 0x0000006d006d7308 */ /* 0x000fea0000000800 */
[C---:B------:R-:W-:Y:S01]  /*6170*/  HMMA.16816.F32 R92, R8.reuse, R14, R92 ;  /* 0x0000000e085c723c */ /* 0x040fe2000000185c */
[----:B------:R-:W2:Y:S02]  /*6180*/  LDSM.16.MT88.4 R12, [R165+0x7000] ;  /* 0x00700000a50c783b */ /* 0x000ea40000004200 */
[----:B------:R-:W4:Y:S08]  /*6190*/  MUFU.EX2 R56, R56 ;  /* 0x0000003800387308 */ /* 0x000f300000000800 */
[----:B------:R-:W-:Y:S08]  /*61a0*/  MUFU.EX2 R137, R137 ;  /* 0x0000008900897308 */ /* 0x000ff00000000800 */
[----:B------:R-:W5:Y:S08]  /*61b0*/  MUFU.EX2 R108, R108 ;  /* 0x0000006c006c7308 */ /* 0x000f700000000800 */
[----:B------:R-:W-:Y:S08]  /*61c0*/  MUFU.EX2 R135, R135 ;  /* 0x0000008700877308 */ /* 0x000ff00000000800 */
[----:B------:R-:W5:Y:S01]  /*61d0*/  MUFU.EX2 R106, R106 ;  /* 0x0000006a006a7308 */ /* 0x000f620000000800 */
[C---:B--2---:R-:W-:Y:S07]  /*61e0*/  HMMA.16816.F32 R72, R8.reuse, R12, R72 ;  /* 0x0000000c0848723c */ /* 0x044fee0000001848 */
[----:B------:R-:W-:Y:S01]  /*61f0*/  MUFU.EX2 R139, R139 ;  /* 0x0000008b008b7308 */ /* 0x000fe20000000800 */
[----:B------:R-:W-:Y:S01]  /*6200*/  HMMA.16816.F32 R84, R8, R14, R84 ;  /* 0x0000000e0854723c */ /* 0x000fe20000001854 */
[----:B------:R-:W2:Y:S06]  /*6210*/  LDSM.16.MT88.4 R12, [R168+0x7800] ;  /* 0x00780000a80c783b */ /* 0x000eac0000004200 */
[----:B------:R-:W5:Y:S01]  /*6220*/  MUFU.EX2 R112, R112 ;  /* 0x0000007000707308 */ /* 0x000f620000000800 */
[----:B------:R-:W-:-:S02]  /*6230*/  F2FP.F16.F32.PACK_AB R8, R104, R115 ;  /* 0x000000736808723e */ /* 0x000fc400000000ff */
[----:B-1----:R-:W-:Y:S02]  /*6240*/  F2FP.F16.F32.PACK_AB R10, R100, R111 ;  /* 0x0000006f640a723e */ /* 0x002fe400000000ff */
[----:B---3--:R-:W-:-:S03]  /*6250*/  F2FP.F16.F32.PACK_AB R9, R102, R113 ;  /* 0x000000716609723e */ /* 0x008fc600000000ff */
[----:B------:R-:W-:Y:S01]  /*6260*/  MUFU.EX2 R110, R110 ;  /* 0x0000006e006e7308 */ /* 0x000fe20000000800 */
[----:B----4-:R-:W-:-:S07]  /*6270*/  F2FP.F16.F32.PACK_AB R11, R56, R109 ;  /* 0x0000006d380b723e */ /* 0x010fce00000000ff */
[----:B------:R-:W1:Y:S01]  /*6280*/  MUFU.EX2 R123, R123 ;  /* 0x0000007b007b7308 */ /* 0x000e620000000800 */
[C---:B------:R-:W-:Y:S06]  /*6290*/  HMMA.16816.F32 R68, R8.reuse, R20, R68 ;  /* 0x000000140844723c */ /* 0x040fec0000001844 */
[C---:B------:R-:W-:Y:S01]  /*62a0*/  HMMA.16816.F32 R88, R8.reuse, R22, R88 ;  /* 0x000000160858723c */ /* 0x040fe20000001858 */
[----:B------:R-:W-:Y:S01]  /*62b0*/  LDSM.16.MT88.4 R20, [R166+0x8000] ;  /* 0x00800000a614783b */ /* 0x000fe20000004200 */
[----:B------:R-:W-:Y:S04]  /*62c0*/  MUFU.EX2 R114, R114 ;  /* 0x0000007200727308 */ /* 0x000fe80000000800 */
[C---:B------:R-:W-:Y:S04]  /*62d0*/  HMMA.16816.F32 R76, R8.reuse, R16, R76 ;  /* 0x00000010084c723c */ /* 0x040fe8000000184c */
[----:B------:R-:W3:Y:S02]  /*62e0*/  MUFU.EX2 R131, R131 ;  /* 0x0000008300837308 */ /* 0x000ee40000000800 */
        /* <DEDUP_REMOVED lines=8> */
[----:B------:R-:W4:Y:S08]  /*6370*/  MUFU.EX2 R64, R64 ;  /* 0x0000004000407308 */ /* 0x000f300000000800 */
[----:B------:R-:W-:Y:S08]  /*6380*/  MUFU.EX2 R65, R65 ;  /* 0x0000004100417308 */ /* 0x000ff00000000800 */
[----:B------:R-:W4:Y:S01]  /*6390*/  MUFU.EX2 R62, R62 ;  /* 0x0000003e003e7308 */ /* 0x000f220000000800 */
[C---:B--2---:R-:W-:Y:S07]  /*63a0*/  HMMA.16816.F32 R72, R8.reuse, R12, R72 ;  /* 0x0000000c0848723c */ /* 0x044fee0000001848 */
[----:B------:R-:W-:Y:S01]  /*63b0*/  MUFU.EX2 R67, R67 ;  /* 0x0000004300437308 */ /* 0x000fe20000000800 */
[----:B------:R-:W-:Y:S01]  /*63c0*/  HMMA.16816.F32 R84, R8, R14, R84 ;  /* 0x0000000e0854723c */ /* 0x000fe20000001854 */
[----:B------:R-:W2:Y:S06]  /*63d0*/  LDSM.16.MT88.4 R12, [R168+0x8000] ;  /* 0x00800000a80c783b */ /* 0x000eac0000004200 */
[----:B------:R-:W4:Y:S01]  /*63e0*/  MUFU.EX2 R36, R36 ;  /* 0x0000002400247308 */ /* 0x000f220000000800 */
[----:B-----5:R-:W-:-:S02]  /*63f0*/  F2FP.F16.F32.PACK_AB R8, R108, R137 ;  /* 0x000000896c08723e */ /* 0x020fc400000000ff */
[----:B------:R-:W-:Y:S02]  /*6400*/  F2FP.F16.F32.PACK_AB R10, R106, R135 ;  /* 0x000000876a0a723e */ /* 0x000fe400000000ff */
[----:B------:R-:W-:-:S03]  /*6410*/  F2FP.F16.F32.PACK_AB R9, R112, R139 ;  /* 0x0000008b7009723e */ /* 0x000fc600000000ff */
[----:B------:R-:W-:Y:S01]  /*6420*/  MUFU.EX2 R34, R34 ;  /* 0x0000002200227308 */ /* 0x000fe20000000800 */
[----:B-1----:R-:W-:-:S07]  /*6430*/  F2FP.F16.F32.PACK_AB R11, R123, R110 ;  /* 0x0000006e7b0b723e */ /* 0x002fce00000000ff */
[C---:B------:R-:W-:Y:S01]  /*6440*/  HMMA.16816.F32 R68, R8.reuse, R20, R68 ;  /* 0x000000140844723c */ /* 0x040fe20000001844 */
[----:B------:R-:W-:Y:S05]  /*6450*/  MUFU.EX2 R37, R37 ;  /* 0x0000002500257308 */ /* 0x000fea0000000800 */
[C---:B------:R-:W-:Y:S01]  /*6460*/  HMMA.16816.F32 R88, R8.reuse, R22, R88 ;  /* 0x000000160858723c */ /* 0x040fe20000001858 */
[----:B------:R-:W-:Y:S02]  /*6470*/  LDSM.16.MT88.4 R20, [R166+0x8800] ;  /* 0x00880000a614783b */ /* 0x000fe40000004200 */
[----:B------:R-:W-:Y:S03]  /*6480*/  MUFU.EX2 R49, R49 ;  /* 0x0000003100317308 */ /* 0x000fe60000000800 */
[C---:B------:R-:W-:Y:S05]  /*6490*/  HMMA.16816.F32 R72, R8.reuse, R16, R72 ;  /* 0x000000100848723c */ /* 0x040fea0000001848 */
[----:B------:R-:W1:Y:S01]  /*64a0*/  MUFU.EX2 R58, R58 ;  /* 0x0000003a003a7308 */ /* 0x000e620000000800 */
[C---:B------:R-:W-:Y:S01]  /*64b0*/  HMMA.16816.F32 R84, R8.reuse, R18, R84 ;  /* 0x000000120854723c */ /* 0x040fe20000001854 */
[----:B------:R-:W-:Y:S05]  /*64c0*/  LDSM.16.MT88.4 R16, [R165+0x8800] ;  /* 0x00880000a510783b */ /* 0x000fea0000004200 */
[C---:B--2---:R-:W-:Y:S01]  /*64d0*/  HMMA.16816.F32 R96, R8.reuse, R12, R96 ;  /* 0x0000000c0860723c */ /* 0x044fe20000001860 */
[----:B------:R-:W-:Y:S05]  /*64e0*/  MUFU.EX2 R54, R54 ;  /* 0x0000003600367308 */ /* 0x000fea0000000800 */
[C---:B------:R-:W-:Y:S01]  /*64f0*/  HMMA.16816.F32 R92, R8.reuse, R14, R92 ;  /* 0x0000000e085c723c */ /* 0x040fe2000000185c */
[----:B------:R-:W2:Y:S02]  /*6500*/  LDSM.16.MT88.4 R12, [R164+0x8000] ;  /* 0x00800000a40c783b */ /* 0x000ea40000004200 */
[----:B------:R-:W5:Y:S08]  /*6510*/  MUFU.EX2 R39, R39 ;  /* 0x0000002700277308 */ /* 0x000f700000000800 */
[----:B------:R-:W-:Y:S08]  /*6520*/  MUFU.EX2 R193, R193 ;  /* 0x000000c100c17308 */ /* 0x000ff00000000800 */
[----:B------:R-:W-:Y:S01]  /*6530*/  MUFU.EX2 R194, R194 ;  /* 0x000000c200c27308 */ /* 0x000fe20000000800 */
[C---:B--2---:R-:W-:Y:S06]  /*6540*/  HMMA.16816.F32 R76, R8.reuse, R12, R76 ;  /* 0x0000000c084c723c */ /* 0x044fec000000184c */
[----:B------:R-:W-:Y:S01]  /*6550*/  HMMA.16816.F32 R80, R8, R14, R80 ;  /* 0x0000000e0850723c */ /* 0x000fe20000001850 */
[----:B------:R-:W2:Y:S06]  /*6560*/  LDSM.16.MT88.4 R12, [R168+0x8800] ;  /* 0x00880000a80c783b */ /* 0x000eac0000004200 */
[----:B---3--:R-:W-:-:S02]  /*6570*/  F2FP.F16.F32.PACK_AB R8, R131, R114 ;  /* 0x000000728308723e */ /* 0x008fc400000000ff */
[----:B----4-:R-:W-:Y:S02]  /*6580*/  F2FP.F16.F32.PACK_AB R10, R60, R129 ;  /* 0x000000813c0a723e */ /* 0x010fe400000000ff */
[----:B------:R-:W-:Y:S02]  /*6590*/  F2FP.F16.F32.PACK_AB R9, R64, R103 ;  /* 0x000000674009723e */ /* 0x000fe400000000ff */
[----:B------:R-:W-:-:S07]  /*65a0*/  F2FP.F16.F32.PACK_AB R11, R62, R65 ;  /* 0x000000413e0b723e */ /* 0x000fce00000000ff */
[C---:B------:R-:W-:Y:S06]  /*65b0*/  HMMA.16816.F32 R68, R8.reuse, R20, R68 ;  /* 0x000000140844723c */ /* 0x040fec0000001844 */
[C---:B------:R-:W-:Y:S01]  /*65c0*/  HMMA.16816.F32 R88, R8.reuse, R22, R88 ;  /* 0x000000160858723c */ /* 0x040fe20000001858 */
[----:B------:R-:W-:Y:S05]  /*65d0*/  LDSM.16.MT88.4 R20, [R168+0x9000] ;  /* 0x00900000a814783b */ /* 0x000fea0000004200 */
[C---:B------:R-:W-:Y:S06]  /*65e0*/  HMMA.16816.F32 R72, R8.reuse, R16, R72 ;  /* 0x000000100848723c */ /* 0x040fec0000001848 */
[C---:B------:R-:W-:Y:S01]  /*65f0*/  HMMA.16816.F32 R84, R8.reuse, R18, R84 ;  /* 0x000000120854723c */ /* 0x040fe20000001854 */
[----:B------:R-:W-:Y:S05]  /*6600*/  LDSM.16.MT88.4 R16, [R166+0x9000] ;  /* 0x00900000a610783b */ /* 0x000fea0000004200 */
[C---:B--2---:R-:W-:Y:S06]  /*6610*/  HMMA.16816.F32 R96, R8.reuse, R12, R96 ;  /* 0x0000000c0860723c */ /* 0x044fec0000001860 */
[C---:B------:R-:W-:Y:S01]  /*6620*/  HMMA.16816.F32 R92, R8.reuse, R14, R92 ;  /* 0x0000000e085c723c */ /* 0x040fe2000000185c */
[----:B------:R-:W2:Y:S05]  /*6630*/  LDSM.16.MT88.4 R12, [R164+0x8800] ;  /* 0x00880000a40c783b */ /* 0x000eaa0000004200 */
[C---:B--2---:R-:W-:Y:S06]  /*6640*/  HMMA.16816.F32 R76, R8.reuse, R12, R76 ;  /* 0x0000000c084c723c */ /* 0x044fec000000184c */
[----:B------:R-:W-:Y:S01]  /*6650*/  HMMA.16816.F32 R80, R8, R14, R80 ;  /* 0x0000000e0850723c */ /* 0x000fe20000001850 */
[----:B------:R-:W-:-:S02]  /*6660*/  F2FP.F16.F32.PACK_AB R12, R36, R67 ;  /* 0x00000043240c723e */ /* 0x000fc400000000ff */
[----:B-1----:R-:W-:-:S04]  /*6670*/  F2FP.F16.F32.PACK_AB R13, R58, R49 ;  /* 0x000000313a0d723e */ /* 0x002fc800000000ff */
[----:B------:R-:W-:Y:S01]  /*6680*/  FADD.FTZ R8, R44, R45 ;  /* 0x0000002d2c087221 */ /* 0x000fe20000010000 */
[----:B------:R-:W-:Y:S01]  /*6690*/  F2FP.F16.F32.PACK_AB R14, R37, R34 ;  /* 0x00000022250e723e */ /* 0x000fe200000000ff */
[--C-:B------:R-:W-:Y:S01]  /*66a0*/  FFMA.FTZ R44, R31, UR12, -R43.reuse ;  /* 0x0000000c1f2c7c23 */ /* 0x100fe2000801082b */
[----:B-----5:R-:W-:Y:S01]  /*66b0*/  F2FP.F16.F32.PACK_AB R15, R39, R54 ;  /* 0x00000036270f723e */ /* 0x020fe200000000ff */
[----:B------:R-:W-:Y:S01]  /*66c0*/  FADD.FTZ R41, R41, R8 ;  /* 0x0000000829297221 */ /* 0x000fe20000010000 */
[--C-:B------:R-:W-:Y:S01]  /*66d0*/  FFMA.FTZ R31, R26, UR12, -R43.reuse ;  /* 0x0000000c1a1f7c23 */ /* 0x100fe2000801082b */
[----:B------:R-:W-:Y:S01]  /*66e0*/  FFMA.FTZ R26, R28, UR12, -R43 ;  /* 0x0000000c1c1a7c23 */ /* 0x000fe2000801082b */
[----:B------:R-:W1:Y:S01]  /*66f0*/  LDSM.16.MT88.4 R8, [R165+0x9000] ;  /* 0x00900000a508783b */ /* 0x000e620000004200 */
[----:B------:R-:W-:Y:S01]  /*6700*/  FADD.FTZ R28, R38, R41 ;  /* 0x00000029261c7221 */ /* 0x000fe20000010000 */
[----:B------:R-:W-:Y:S01]  /*6710*/  MUFU.EX2 R44, R44 ;  /* 0x0000002c002c7308 */ /* 0x000fe20000000800 */
[C---:B------:R-:W-:Y:S06]  /*6720*/  HMMA.16816.F32 R96, R12.reuse, R20, R96 ;  /* 0x000000140c60723c */ /* 0x040fec0000001860 */
[C---:B------:R-:W-:Y:S01]  /*6730*/  HMMA.16816.F32 R92, R12.reuse, R22, R92 ;  /* 0x000000160c5c723c */ /* 0x040fe2000000185c */
[----:B------:R-:W-:Y:S01]  /*6740*/  FADD.FTZ R21, R29, R28 ;  /* 0x0000001c1d157221 */ /* 0x000fe20000010000 */
[----:B------:R2:W-:Y:S03]  /*6750*/  MUFU.EX2 R38, R26 ;  /* 0x0000001a00267308 */ /* 0x0005e60000000800 */
[----:B------:R-:W-:Y:S01]  /*6760*/  FADD.FTZ R20, R24, R21 ;  /* 0x0000001518147221 */ /* 0x000fe20000010000 */
[--C-:B------:R-:W-:Y:S01]  /*6770*/  FFMA.FTZ R21, R27, UR12, -R32.reuse ;  /* 0x0000000c1b157c23 */ /* 0x100fe20008010820 */
[----:B------:R-:W-:Y:S01]  /*6780*/  FADD.FTZ R22, R4, R5 ;  /* 0x0000000504167221 */ /* 0x000fe20000010000 */
[----:B------:R-:W-:Y:S01]  /*6790*/  FFMA.FTZ R23, R25, UR12, -R32 ;  /* 0x0000000c19177c23 */ /* 0x000fe20008010820 */
[----:B------:R-:W-:Y:S01]  /*67a0*/  FADD.FTZ R63, R63, R20 ;  /* 0x000000143f3f7221 */ /* 0x000fe20000010000 */
[----:B------:R3:W4:Y:S01]  /*67b0*/  MUFU.EX2 R41, R31 ;  /* 0x0000001f00297308 */ /* 0x0007220000000800 */
[----:B------:R-:W-:Y:S01]  /*67c0*/  FADD.FTZ R22, R3, R22 ;  /* 0x0000001603167221 */ /* 0x000fe20000010000 */
[----:B------:R-:W-:Y:S01]  /*67d0*/  FFMA.FTZ R5, R35, UR12, -R32 ;  /* 0x0000000c23057c23 */ /* 0x000fe20008010820 */
[----:B------:R-:W-:Y:S01]  /*67e0*/  FADD.FTZ R52, R52, R63 ;  /* 0x0000003f34347221 */ /* 0x000fe20000010000 */
[----:B------:R-:W-:Y:S01]  /*67f0*/  HMMA.16816.F32 R68, R12, R16, R68 ;  /* 0x000000100c44723c */ /* 0x000fe20000001844 */
[----:B------:R-:W-:-:S02]  /*6800*/  FADD.FTZ R61, R61, R22 ;  /* 0x000000163d3d7221 */ /* 0x000fc40000010000 */
[----:B------:R-:W-:Y:S01]  /*6810*/  FADD.FTZ R57, R57, R52 ;  /* 0x0000003439397221 */ /* 0x000fe20000010000 */
[----:B------:R-:W-:Y:S01]  /*6820*/  MUFU.EX2 R4, R23 ;  /* 0x0000001700047308 */ /* 0x000fe20000000800 */
[----:B--2---:R-:W2:Y:S01]  /*6830*/  LDSM.16.MT88.4 R24, [R168+0x9800] ;  /* 0x00980000a818783b */ /* 0x004ea20000004200 */
[----:B------:R-:W-:Y:S01]  /*6840*/  FADD.FTZ R50, R50, R61 ;  /* 0x0000003d32327221 */ /* 0x000fe20000010000 */
[----:B------:R-:W-:Y:S01]  /*6850*/  FADD.FTZ R48, R48, R57 ;  /* 0x0000003930307221 */ /* 0x000fe20000010000 */
[C---:B------:R-:W-:Y:S01]  /*6860*/  HMMA.16816.F32 R88, R12.reuse, R18, R88 ;  /* 0x000000120c58723c */ /* 0x040fe20000001858 */
[----:B------:R-:W5:Y:S01]  /*6870*/  LDSM.16.MT88.4 R16, [R165+0x9800] ;  /* 0x00980000a510783b */ /* 0x000f620000004200 */
[----:B------:R-:W-:Y:S01]  /*6880*/  FADD.FTZ R51, R51, R50 ;  /* 0x0000003233337221 */ /* 0x000fe20000010000 */
[----:B------:R-:W-:Y:S01]  /*6890*/  FADD.FTZ R115, R115, R48 ;  /* 0x0000003073737221 */ /* 0x000fe20000010000 */
[----:B------:R4:W4:Y:S01]  /*68a0*/  MUFU.EX2 R3, R21 ;  /* 0x0000001500037308 */ /* 0x0009220000000800 */
[----:B---3--:R-:W3:Y:S01]  /*68b0*/  LDSM.16.MT88.4 R28, [R164+0x9000] ;  /* 0x00900000a41c783b */ /* 0x008ee20000004200 */
[----:B------:R-:W-:Y:S01]  /*68c0*/  FADD.FTZ R46, R46, R51 ;  /* 0x000000332e2e7221 */ /* 0x000fe20000010000 */
[----:B------:R-:W-:Y:S01]  /*68d0*/  FADD.FTZ R104, R104, R115 ;  /* 0x0000007368687221 */ /* 0x000fe20000010000 */
[C---:B-1----:R-:W-:Y:S02]  /*68e0*/  HMMA.16816.F32 R72, R12.reuse, R8, R72 ;  /* 0x000000080c48723c */ /* 0x042fe40000001848 */
[----:B------:R-:W-:Y:S01]  /*68f0*/  FADD.FTZ R113, R113, R46 ;  /* 0x0000002e71717221 */ /* 0x000fe20000010000 */
[----:B------:R-:W-:Y:S01]  /*6900*/  FADD.FTZ R111, R111, R104 ;  /* 0x000000686f6f7221 */ /* 0x000fe20000010000 */
[----:B------:R-:W1:Y:S02]  /*6910*/  MUFU.EX2 R5, R5 ;  /* 0x0000000500057308 */ /* 0x000e640000000800 */
[----:B------:R-:W-:Y:S01]  /*6920*/  FADD.FTZ R102, R102, R113 ;  /* 0x0000007166667221 */ /* 0x000fe20000010000 */
[----:B------:R-:W-:Y:S01]  /*6930*/  FADD.FTZ R100, R100, R111 ;  /* 0x0000006f64647221 */ /* 0x000fe20000010000 */
[----:B------:R-:W-:Y:S01]  /*6940*/  HMMA.16816.F32 R84, R12, R10, R84 ;  /* 0x0000000a0c54723c */ /* 0x000fe20000001854 */
[----:B----4-:R-:W-:Y:S01]  /*6950*/  F2FP.F16.F32.PACK_AB R8, R41, R44 ;  /* 0x0000002c2908723e */ /* 0x010fe200000000ff */
[----:B------:R-:W-:Y:S01]  /*6960*/  FADD.FTZ R109, R109, R102 ;  /* 0x000000666d6d7221 */ /* 0x000fe20000010000 */
[----:B------:R-:W-:Y:S01]  /*6970*/  FADD.FTZ R137, R137, R100 ;  /* 0x0000006489897221 */ /* 0x000fe20000010000 */
[----:B------:R-:W4:Y:S02]  /*6980*/  LDSM.16.MT88.4 R20, [R166+0x9800] ;  /* 0x00980000a614783b */ /* 0x000f240000004200 */
[----:B------:R-:W-:Y:S01]  /*6990*/  FADD.FTZ R56, R56, R109 ;  /* 0x0000006d38387221 */ /* 0x000fe20000010000 */
[----:B------:R-:W-:Y:S01]  /*69a0*/  F2FP.F16.F32.PACK_AB R10, R193, R38 ;  /* 0x00000026c10a723e */ /* 0x000fe200000000ff */
[----:B------:R-:W-:Y:S01]  /*69b0*/  FADD.FTZ R108, R108, R137 ;  /* 0x000000896c6c7221 */ /* 0x000fe20000010000 */
[----:B------:R-:W-:Y:S01]  /*69c0*/  F2FP.F16.F32.PACK_AB R9, R3, R4 ;  /* 0x000000040309723e */ /* 0x000fe200000000ff */
[----:B------:R-:W-:-:S02]  /*69d0*/  FADD.FTZ R139, R139, R56 ;  /* 0x000000388b8b7221 */ /* 0x000fc40000010000 */
[----:B------:R-:W-:Y:S01]  /*69e0*/  FADD.FTZ R135, R135, R108 ;  /* 0x0000006c87877221 */ /* 0x000fe20000010000 */
[----:B-1----:R-:W-:Y:S01]  /*69f0*/  F2FP.F16.F32.PACK_AB R11, R194, R5 ;  /* 0x00000005c20b723e */ /* 0x002fe200000000ff */
[----:B------:R-:W-:Y:S02]  /*6a00*/  FADD.FTZ R139, R112, R139 ;  /* 0x0000008b708b7221 */ /* 0x000fe40000010000 */
[----:B------:R-:W-:-:S04]  /*6a10*/  FADD.FTZ R135, R106, R135 ;  /* 0x000000876a877221 */ /* 0x000fc80000010000 */
[C---:B--2---:R-:W-:Y:S06]  /*6a20*/  HMMA.16816.F32 R96, R8.reuse, R24, R96 ;  /* 0x000000180860723c */ /* 0x044fec0000001860 */
[----:B-----5:R-:W-:Y:S01]  /*6a30*/  HMMA.16816.F32 R72, R8, R16, R72 ;  /* 0x000000100848723c */ /* 0x020fe20000001848 */
[----:B------:R-:W-:-:S04]  /*6a40*/  FADD.FTZ R24, R110, R139 ;  /* 0x0000008b6e187221 */ /* 0x000fc80000010000 */
[----:B------:R-:W-:Y:S01]  /*6a50*/  FADD.FTZ R24, R123, R24 ;  /* 0x000000187b187221 */ /* 0x000fe20000010000 */
[----:B---3--:R-:W-:Y:S03]  /*6a60*/  HMMA.16816.F32 R76, R12, R28, R76 ;  /* 0x0000001c0c4c723c */ /* 0x008fe6000000184c */
[----:B------:R-:W-:-:S03]  /*6a70*/  FADD.FTZ R103, R103, R24 ;  /* 0x0000001867677221 */ /* 0x000fc60000010000 */
[----:B------:R-:W-:Y:S01]  /*6a80*/  HMMA.16816.F32 R80, R12, R30, R80 ;  /* 0x0000001e0c50723c */ /* 0x000fe20000001850 */
[----:B------:R-:W1:Y:S01]  /*6a90*/  LDSM.16.MT88.4 R12, [R164+0x9800] ;  /* 0x00980000a40c783b */ /* 0x000e620000004200 */
[----:B------:R-:W-:-:S04]  /*6aa0*/  FADD.FTZ R64, R64, R103 ;  /* 0x0000006740407221 */ /* 0x000fc80000010000 */
[----:B----4-:R-:W-:Y:S01]  /*6ab0*/  HMMA.16816.F32 R68, R8, R20, R68 ;  /* 0x000000140844723c */ /* 0x010fe20000001844 */
[----:B------:R-:W-:-:S04]  /*6ac0*/  FADD.FTZ R65, R65, R64 ;  /* 0x0000004041417221 */ /* 0x000fc80000010000 */
[----:B------:R-:W-:Y:S01]  /*6ad0*/  FADD.FTZ R62, R62, R65 ;  /* 0x000000413e3e7221 */ /* 0x000fe20000010000 */
[C---:B------:R-:W-:Y:S01]  /*6ae0*/  HMMA.16816.F32 R92, R8.reuse, R26, R92 ;  /* 0x0000001a085c723c */ /* 0x040fe2000000185c */
[----:B------:R-:W-:Y:S02]  /*6af0*/  FADD.FTZ R20, R114, R135 ;  /* 0x0000008772147221 */ /* 0x000fe40000010000 */
[----:B------:R-:W-:Y:S02]  /*6b00*/  FADD.FTZ R17, R49, R62 ;  /* 0x0000003e31117221 */ /* 0x000fe40000010000 */
[----:B------:R-:W-:Y:S01]  /*6b10*/  FADD.FTZ R20, R131, R20 ;  /* 0x0000001483147221 */ /* 0x000fe20000010000 */
[----:B------:R-:W-:Y:S01]  /*6b20*/  HMMA.16816.F32 R88, R8, R22, R88 ;  /* 0x000000160858723c */ /* 0x000fe20000001858 */
[----:B------:R-:W-:Y:S02]  /*6b30*/  FADD.FTZ R17, R58, R17 ;  /* 0x000000113a117221 */ /* 0x000fe40000010000 */
[----:B------:R-:W-:-:S02]  /*6b40*/  FADD.FTZ R129, R129, R20 ;  /* 0x0000001481817221 */ /* 0x000fc40000010000 */
[----:B------:R-:W-:Y:S01]  /*6b50*/  FADD.FTZ R54, R54, R17 ;  /* 0x0000001136367221 */ /* 0x000fe20000010000 */
[----:B------:R-:W-:Y:S01]  /*6b60*/  HMMA.16816.F32 R84, R8, R18, R84 ;  /* 0x000000120854723c */ /* 0x000fe20000001854 */
        /* <DEDUP_REMOVED lines=8> */
[----:B------:R-:W-:Y:S01]  /*6bf0*/  FADD.FTZ R37, R37, R34 ;  /* 0x0000002225257221 */ /* 0x000fe20000010000 */
[----:B-1----:R-:W-:Y:S01]  /*6c00*/  HMMA.16816.F32 R76, R8, R12, R76 ;  /* 0x0000000c084c723c */ /* 0x002fe2000000184c */
[----:B------:R-:W-:Y:S02]  /*6c10*/  FADD.FTZ R194, R194, R5 ;  /* 0x00000005c2c27221 */ /* 0x000fe40000010000 */
[----:B------:R-:W-:-:S03]  /*6c20*/  FADD.FTZ R44, R44, R37 ;  /* 0x000000252c2c7221 */ /* 0x000fc60000010000 */
[----:B------:R-:W-:Y:S01]  /*6c30*/  HMMA.16816.F32 R80, R8, R14, R80 ;  /* 0x0000000e0850723c */ /* 0x000fe20000001850 */
[----:B------:R-:W-:-:S04]  /*6c40*/  FADD.FTZ R41, R41, R44 ;  /* 0x0000002c29297221 */ /* 0x000fc80000010000 */
[----:B------:R-:W-:-:S04]  /*6c50*/  FADD.FTZ R38, R38, R41 ;  /* 0x0000002926267221 */ /* 0x000fc80000010000 */
[----:B------:R-:W-:Y:S01]  /*6c60*/  FADD.FTZ R193, R193, R38 ;  /* 0x00000026c1c17221 */ /* 0x000fe20000010000 */
[----:B------:R-:W-:-:S14]  /*6c70*/  @!P2 BRA `(.L_x_5324) ;  /* 0x0000003c00e8a947 */ /* 0x000fdc0003800000 */
[----:B------:R-:W-:-:S04]  /*6c80*/  DEPBAR.LE SB0, 0x0 ;  /* 0x000080000000791a */ /* 0x000fc80000000000 */
[----:B------:R-:W-:Y:S01]  /*6c90*/  IADD3 R181, R124, -0x2, RZ ;  /* 0xfffffffe7cb57810 */ /* 0x000fe20007ffe0ff */
[----:B------:R-:W-:Y:S06]  /*6ca0*/  BAR.SYNC.DEFER_BLOCKING 0x0 ;  /* 0x0000000000007b1d */ /* 0x000fec0000010000 */
[----:B------:R-:W-:Y:S05]  /*6cb0*/  @!P0 BRA `(.L_x_5325) ;  /* 0x0000000000ec8947 */ /* 0x000fea0003800000 */
[----:B------:R-:W1:Y:S01]  /*6cc0*/  LDC R4, c[0x0][0x380] ;  /* 0x0000e000ff047b82 */ /* 0x000e620000000800 */
[----:B------:R-:W-:Y:S01]  /*6cd0*/  IMAD.SHL.U32 R5, R181, 0x80, RZ ;  /* 0x00000080b5057824 */ /* 0x000fe200078e00ff */
[----:B------:R-:W-:-:S04]  /*6ce0*/  ULDC.64 UR4, c[0x0][0x238] ;  /* 0x00008e0000047ab9 */ /* 0x000fc80000000a00 */
[C---:B------:R-:W-:Y:S02]  /*6cf0*/  IADD3 R15, R5.reuse, 0x80, RZ ;  /* 0x00000080050f7810 */ /* 0x040fe40007ffe0ff */
[----:B------:R-:W-:Y:S02]  /*6d00*/  IABS R9, R5 ;  /* 0x0000000500097213 */ /* 0x000fe40000000000 */
[----:B------:R-:W-:Y:S02]  /*6d10*/  IABS R11, R15 ;  /* 0x0000000f000b7213 */ /* 0x000fe40000000000 */
[-C--:B-1----:R-:W-:Y:S02]  /*6d20*/  IABS R3, R4.reuse ;  /* 0x0000000400037213 */ /* 0x082fe40000000000 */
[-C--:B------:R-:W-:Y:S02]  /*6d30*/  LOP3.LUT R5, R5, R4.reuse, RZ, 0x3c, !PT ;  /* 0x0000000405057212 */ /* 0x080fe400078e3cff */
[----:B------:R-:W1:Y:S01]  /*6d40*/  I2F.RP R8, R3 ;  /* 0x0000000300087306 */ /* 0x000e620000209400 */
[----:B------:R-:W-:-:S02]  /*6d50*/  LOP3.LUT R15, R15, R4, RZ, 0x3c, !PT ;  /* 0x000000040f0f7212 */ /* 0x000fc400078e3cff */
[----:B------:R-:W-:Y:S02]  /*6d60*/  ISETP.GE.AND P1, PT, R5, RZ, PT ;  /* 0x000000ff0500720c */ /* 0x000fe40003f26270 */
[----:B------:R-:W-:-:S03]  /*6d70*/  ISETP.GE.AND P3, PT, R15, RZ, PT ;  /* 0x000000ff0f00720c */ /* 0x000fc60003f66270 */
        /* <DEDUP_REMOVED lines=22> */
[----:B------:R-:W-:-:S09]  /*6ee0*/  ISETP.NE.AND P2, PT, R4, RZ, PT ;  /* 0x000000ff0400720c */ /* 0x000fd20003f45270 */
[----:B------:R-:W-:Y:S02]  /*6ef0*/  @P6 IADD3 R13, R13, 0x1, RZ ;  /* 0x000000010d0d6810 */ /* 0x000fe40007ffe0ff */
[----:B------:R-:W-:Y:S02]  /*6f00*/  @P5 VIADD R12, R12, 0x1 ;  /* 0x000000010c0c5836 */ /* 0x000fe40000000000 */
[----:B------:R-:W-:Y:S02]  /*6f10*/  @!P3 IADD3 R13, -R13, RZ, RZ ;  /* 0x000000ff0d0db210 */ /* 0x000fe40007ffe1ff */
[----:B------:R-:W-:Y:S02]  /*6f20*/  @!P1 IMAD.MOV R12, RZ, RZ, -R12 ;  /* 0x000000ffff0c9224 */ /* 0x000fe400078e0a0c */
[----:B------:R-:W-:-:S03]  /*6f30*/  SEL R3, R9, R13, !P2 ;  /* 0x0000000d09037207 */ /* 0x000fc60005000000 */
[----:B------:R-:W-:Y:S02]  /*6f40*/  SEL R9, R9, R12, !P2 ;  /* 0x0000000c09097207 */ /* 0x000fe40005000000 */
[----:B------:R-:W-:-:S04]  /*6f50*/  IMAD.WIDE R14, R3, 0x4, R186 ;  /* 0x00000004030e7825 */ /* 0x000fc800078e02ba */
[----:B------:R-:W-:Y:S01]  /*6f60*/  IMAD.WIDE R12, R9, 0x4, R186 ;  /* 0x00000004090c7825 */ /* 0x000fe200078e02ba */
[----:B------:R-:W2:Y:S04]  /*6f70*/  LDG.E R8, desc[UR10][R14.64] ;  /* 0x0000000a0e087981 */ /* 0x000ea8000c1e1900 */
[----:B------:R-:W2:Y:S01]  /*6f80*/  LDG.E R5, desc[UR10][R12.64] ;  /* 0x0000000a0c057981 */ /* 0x000ea2000c1e1900 */
[----:B------:R-:W-:-:S05]  /*6f90*/  IADD3 R3, R3, -R9, RZ ;  /* 0x8000000903037210 */ /* 0x000fca0007ffe0ff */
[----:B------:R-:W-:-:S04]  /*6fa0*/  IMAD R4, R3, R4, -0x80 ;  /* 0xffffff8003047424 */ /* 0x000fc800078e0204 */
[----:B------:R-:W-:Y:S01]  /*6fb0*/  IMAD.WIDE.U32 R10, R4, R118, RZ ;  /* 0x00000076040a7225 */ /* 0x000fe200078e00ff */
[----:B------:R-:W-:-:S05]  /*6fc0*/  SHF.R.S32.HI R3, RZ, 0x1f, R4 ;  /* 0x0000001fff037819 */ /* 0x000fca0000011404 */
[----:B------:R-:W-:-:S04]  /*6fd0*/  IMAD R3, R3, R118, RZ ;  /* 0x0000007603037224 */ /* 0x000fc800078e02ff */
[----:B------:R-:W-:-:S05]  /*6fe0*/  IMAD R3, R4, R119, R3 ;  /* 0x0000007704037224 */ /* 0x000fca00078e0203 */
        /* <DEDUP_REMOVED lines=8> */
.L_x_5325:
[----:B------:R-:W-:-:S04]  /*7070*/  LEA R4, -R118, RZ, 0x7 ;  /* 0x000000ff76047211 */ /* 0x000fc800078e39ff */
[----:B------:R-:W-:-:S07]  /*7080*/  SHF.R.S32.HI R3, RZ, 0x1f, R4 ;  /* 0x0000001fff037819 */ /* 0x000fce0000011404 */
.L_x_5326:
[----:B------:R-:W-:Y:S01]  /*7090*/  ULDC UR4, c[0x0][0x2d0] ;  /* 0x0000b40000047ab9 */ /* 0x000fe20000000800 */
[----:B------:R-:W-:Y:S02]  /*70a0*/  LEA R196, P2, R4, R196, 0x1 ;  /* 0x000000c404c47211 */ /* 0x000fe400078408ff */
[----:B------:R-:W-:Y:S02]  /*70b0*/  ISETP.GE.AND P1, PT, R184, UR4, PT ;  /* 0x00000004b8007c0c */ /* 0x000fe4000bf26270 */
[----:B------:R-:W-:-:S11]  /*70c0*/  LEA.HI.X R195, R4, R195, R3, 0x1, P2 ;  /* 0x000000c304c37211 */ /* 0x000fd600010f0c03 */
[--C-:B------:R-:W-:Y:S01]  /*70d0*/  @!P1 IMAD.MOV.U32 R120, RZ, RZ, R6.reuse ;  /* 0x000000ffff789224 */ /* 0x100fe200078e0006 */
[----:B------:R-:W-:Y:S01]  /*70e0*/  @!P1 IADD3 R18, P3, P2, R4, R6, R179 ;  /* 0x0000000604129210 */ /* 0x000fe20007a7e0b3 */
[----:B------:R-:W-:Y:S01]  /*70f0*/  @!P1 IMAD.MOV.U32 R10, RZ, RZ, R6 ;  /* 0x000000ffff0a9224 */ /* 0x000fe200078e0006 */
[----:B------:R-:W-:Y:S01]  /*7100*/  @P1 STS.128 [R182+0x6000], RZ ;  /* 0x006000ffb6001388 */ /* 0x000fe20000000c00 */
[--C-:B------:R-:W-:Y:S01]  /*7110*/  @!P1 IMAD.MOV.U32 R11, RZ, RZ, R121.reuse ;  /* 0x000000ffff0b9224 */ /* 0x100fe200078e0079 */
[----:B------:R-:W-:Y:S01]  /*7120*/  @!P1 IADD3.X R5, R3, R121, R178, P3, P2 ;  /* 0x0000007903059210 */ /* 0x000fe20001fe44b2 */
[----:B------:R-:W-:Y:S01]  /*7130*/  @!P1 IMAD.WIDE.U32 R8, R118, 0x30, R120 ;  /* 0x0000003076089825 */ /* 0x000fe200078e0078 */
[----:B------:R-:W-:-:S03]  /*7140*/  @!P1 LEA R16, P4, R18, UR6, 0x1 ;  /* 0x0000000612109c11 */ /* 0x000fc6000f8808ff */
[----:B------:R-:W-:Y:S01]  /*7150*/  @!P1 IMAD.WIDE.U32 R10, R118, 0x50, R10 ;  /* 0x00000050760a9825 */ /* 0x000fe200078e000a */
[----:B------:R-:W-:Y:S02]  /*7160*/  @!P1 IADD3 R8, P3, R4, R8, RZ ;  /* 0x0000000804089210 */ /* 0x000fe40007f7e0ff */
[----:B------:R-:W-:Y:S01]  /*7170*/  @!P1 LEA.HI.X R17, R18, UR7, R5, 0x1, P4 ;  /* 0x0000000712119c11 */ /* 0x000fe2000a0f0c05 */
[C---:B------:R-:W-:Y:S01]  /*7180*/  @!P1 IMAD R14, R119.reuse, 0x30, RZ ;  /* 0x00000030770e9824 */ /* 0x040fe200078e02ff */
[----:B------:R-:W-:Y:S01]  /*7190*/  @!P1 IADD3 R10, P2, R4, R10, RZ ;  /* 0x0000000a040a9210 */ /* 0x000fe20007f5e0ff */
[----:B------:R-:W-:Y:S02]  /*71a0*/  @!P1 IMAD R12, R119, 0x50, RZ ;  /* 0x00000050770c9824 */ /* 0x000fe400078e02ff */
[----:B------:R-:W-:Y:S01]  /*71b0*/  @!P1 IMAD.MOV.U32 R20, RZ, RZ, R6 ;  /* 0x000000ffff149224 */ /* 0x000fe200078e0006 */
[C---:B------:R-:W-:Y:S01]  /*71c0*/  @!P1 IADD3.X R5, R3.reuse, R9, R14, P3, !PT ;  /* 0x0000000903059210 */ /* 0x040fe20001ffe40e */
[--C-:B------:R-:W-:Y:S01]  /*71d0*/  @!P1 IMAD.MOV.U32 R21, RZ, RZ, R121.reuse ;  /* 0x000000ffff159224 */ /* 0x100fe200078e0079 */
[----:B------:R-:W-:Y:S01]  /*71e0*/  @!P1 IADD3.X R7, R3, R11, R12, P2, !PT ;  /* 0x0000000b03079210 */ /* 0x000fe200017fe40c */
[----:B------:R-:W-:Y:S01]  /*71f0*/  @!P1 IMAD.MOV.U32 R18, RZ, RZ, R6 ;  /* 0x000000ffff129224 */ /* 0x000fe200078e0006 */
[CC--:B------:R-:W-:Y:S01]  /*7200*/  @!P1 LEA R9, P4, R118.reuse, R6.reuse, 0x5 ;  /* 0x0000000676099211 */ /* 0x0c0fe200078828ff */
[----:B------:R-:W-:Y:S01]  /*7210*/  @!P1 IMAD.MOV.U32 R19, RZ, RZ, R121 ;  /* 0x000000ffff139224 */ /* 0x000fe200078e0079 */
[C---:B------:R-:W-:Y:S01]  /*7220*/  @!P1 LEA R11, P2, R118.reuse, R6, 0x6 ;  /* 0x00000006760b9211 */ /* 0x040fe200078430ff */
[----:B------:R-:W-:Y:S01]  /*7230*/  @!P1 IMAD.WIDE.U32 R20, R118, 0x60, R20 ;  /* 0x0000006076149825 */ /* 0x000fe200078e0014 */
[----:B------:R-:W-:-:S02]  /*7240*/  @!P1 IADD3 R9, P3, R4, R9, RZ ;  /* 0x0000000904099210 */ /* 0x000fc40007f7e0ff */
[CC--:B------:R-:W-:Y:S01]  /*7250*/  @!P1 LEA.HI.X R12, R118.reuse, R121.reuse, R119, 0x5, P4 ;  /* 0x00000079760c9211 */ /* 0x0c0fe200020f2c77 */
[C---:B------:R-:W-:Y:S01]  /*7260*/  @!P1 IMAD.WIDE.U32 R18, R118.reuse, 0x70, R18 ;  /* 0x0000007076129825 */ /* 0x040fe200078e0012 */
[----:B------:R-:W-:Y:S02]  /*7270*/  @!P1 LEA.HI.X R120, R118, R121, R119, 0x6, P2 ;  /* 0x0000007976789211 */ /* 0x000fe400010f3477 */
[C---:B------:R-:W-:Y:S01]  /*7280*/  @!P1 IADD3 R11, P2, R4.reuse, R11, RZ ;  /* 0x0000000b040b9210 */ /* 0x040fe20007f5e0ff */
[----:B------:R-:W-:Y:S02]  /*7290*/  @!P1 IMAD R6, R119, 0x60, RZ ;  /* 0x0000006077069824 */ /* 0x000fe400078e02ff */
[----:B------:R-:W-:Y:S01]  /*72a0*/  @!P1 IMAD.X R12, R3, 0x1, R12, P3 ;  /* 0x00000001030c9824 */ /* 0x000fe200018e060c */
[C---:B------:R-:W-:Y:S01]  /*72b0*/  @!P1 IADD3 R13, P3, R4.reuse, R20, RZ ;  /* 0x00000014040d9210 */ /* 0x040fe20007f7e0ff */
[----:B------:R-:W-:Y:S01]  /*72c0*/  @!P1 IMAD R14, R119, 0x70, RZ ;  /* 0x00000070770e9824 */ /* 0x000fe200078e02ff */
[----:B------:R-:W-:Y:S01]  /*72d0*/  @!P1 LEA R20, P5, R9, UR6, 0x1 ;  /* 0x0000000609149c11 */ /* 0x000fe2000f8a08ff */
[C---:B------:R-:W-:Y:S01]  /*72e0*/  @!P1 IMAD.X R120, R3.reuse, 0x1, R120, P2 ;  /* 0x0000000103789824 */ /* 0x040fe200010e0678 */
[----:B------:R-:W-:Y:S01]  /*72f0*/  @!P1 IADD3 R4, P2, R4, R18, RZ ;  /* 0x0000001204049210 */ /* 0x000fe20007f5e0ff */
[----:B------:R-:W-:Y:S01]  /*7300*/  @!P1 IMAD.MOV.U32 R197, RZ, RZ, R195 ;  /* 0x000000ffffc59224 */ /* 0x000fe200078e00c3 */
[----:B------:R-:W-:-:S02]  /*7310*/  @!P1 IADD3.X R6, R3, R6, R21, P3, !PT ;  /* 0x0000000603069210 */ /* 0x000fc40001ffe415 */
[----:B------:R-:W-:Y:S02]  /*7320*/  @!P1 LEA R18, P4, R11, UR6, 0x1 ;  /* 0x000000060b129c11 */ /* 0x000fe4000f8808ff */
[----:B------:R-:W-:Y:S01]  /*7330*/  @!P1 IADD3.X R3, R3, R19, R14, P2, !PT ;  /* 0x0000001303039210 */ /* 0x000fe200017fe40e */
[----:B------:R-:W-:Y:S01]  /*7340*/  @!PT LDS RZ, [RZ] ;  /* 0x00000000fffff984 */ /* 0x000fe20000000800 */
[----:B------:R-:W-:Y:S01]  /*7350*/  @!PT LDS RZ, [RZ] ;  /* 0x00000000fffff984 */ /* 0x000fe20000000800 */
[----:B------:R-:W-:Y:S01]  /*7360*/  @!PT LDS RZ, [RZ] ;  /* 0x00000000fffff984 */ /* 0x000fe20000000800 */
[----:B------:R-:W-:Y:S01]  /*7370*/  @!P1 LDGSTS.E.BYPASS.LTC128B.128 [R182+0x6000], desc[UR10][R196.64] ;  /* 0x06000000c4b69fae */ /* 0x000fe2000b901d4a */
[----:B------:R-:W-:Y:S02]  /*7380*/  @!P1 LEA.HI.X R21, R9, UR7, R12, 0x1, P5 ;  /* 0x0000000709159c11 */ /* 0x000fe4000a8f0c0c */
        /* <DEDUP_REMOVED lines=9> */
[C---:B------:R-:W-:Y:S01]  /*7420*/  @!P1 LEA R24, P3, R13.reuse, UR6, 0x1 ;  /* 0x000000060d189c11 */ /* 0x040fe2000f8608ff */
[----:B------:R-:W-:Y:S01]  /*7430*/  @P1 STS.128 [R182+0x7000], RZ ;  /* 0x007000ffb6001388 */ /* 0x000fe20000000c00 */
[----:B------:R-:W-:Y:S02]  /*7440*/  @!P1 LEA R22, P2, R4, UR6, 0x1 ;  /* 0x0000000604169c11 */ /* 0x000fe4000f8408ff */
[----:B------:R-:W-:Y:S01]  /*7450*/  @!P1 LEA.HI.X R27, R10, UR7, R7, 0x1, P4 ;  /* 0x000000070a1b9c11 */ /* 0x000fe2000a0f0c07 */
[----:B------:R-:W-:Y:S01]  /*7460*/  @!PT LDS RZ, [RZ] ;  /* 0x00000000fffff984 */ /* 0x000fe20000000800 */
[----:B------:R-:W-:Y:S01]  /*7470*/  @!PT LDS RZ, [RZ] ;  /* 0x00000000fffff984 */ /* 0x000fe20000000800 */
[----:B------:R-:W-:Y:S01]  /*7480*/  @!PT LDS RZ, [RZ] ;  /* 0x00000000fffff984 */ /* 0x000fe20000000800 */
[----:B------:R-:W-:Y:S01]  /*7490*/  @!P1 LDGSTS.E.BYPASS.LTC128B.128 [R182+0x7000], desc[UR10][R20.64] ;  /* 0x0700000014b69fae */ /* 0x000fe2000b901d4a */
[----:B------:R-:W-:Y:S02]  /*74a0*/  @!P1 LEA.HI.X R25, R13, UR7, R6, 0x1, P3 ;  /* 0x000000070d199c11 */ /* 0x000fe400098f0c06 */
[----:B------:R-:W-:Y:S01]  /*74b0*/  @!P1 LEA.HI.X R23, R4, UR7, R3, 0x1, P2 ;  /* 0x0000000704179c11 */ /* 0x000fe200090f0c03 */
[----:B------:R-:W-:Y:S01]  /*74c0*/  @P1 STS.128 [R182+0x7800], RZ ;  /* 0x007800ffb6001388 */ /* 0x000fe20000000c00 */
[----:B------:R-:W-:-:S03]  /*74d0*/  ISETP.GE.AND P2, PT, R124, 0x3, PT ;  /* 0x000000037c00780c */ /* 0x000fc60003f46270 */
        /* <DEDUP_REMOVED lines=25> */
[----:B------:R-:W3:Y:S04]  /*7670*/  LDSM.16.M88.4 R60, [R173+0x2000] ;  /* 0x00200000ad3c783b */ /* 0x000ee80000000200 */
[----:B------:R-:W-:Y:S04]  /*7680*/  LDSM.16.M88.4 R100, [R172] ;  /* 0x00000000ac64783b */ /* 0x000fe80000000200 */
[----:B-1----:R-:W-:Y:S04]  /*7690*/  LDSM.16.M88.4 R12, [R167+0x2000] ;  /* 0x00200000a70c783b */ /* 0x002fe80000000200 */
[----:B------:R-:W1:Y:S04]  /*76a0*/  LDSM.16.M88.4 R52, [R173+0x2800] ;  /* 0x00280000ad34783b */ /* 0x000e680000000200 */
[----:B------:R-:W4:Y:S04]  /*76b0*/  LDSM.16.M88.4 R36, [R173+0x3800] ;  /* 0x00380000ad24783b */ /* 0x000f280000000200 */
[----:B------:R-:W5:Y:S04]  /*76c0*/  LDSM.16.M88.4 R28, [R173+0x4000] ;  /* 0x00400000ad1c783b */ /* 0x000f680000000200 */
[----:B------:R-:W5:Y:S04]  /*76d0*/  LDSM.16.M88.4 R8, [R167+0x2800] ;  /* 0x00280000a708783b */ /* 0x000f680000000200 */
[----:B------:R-:W5:Y:S04]  /*76e0*/  LDSM.16.M88.4 R44, [R173+0x3000] ;  /* 0x00300000ad2c783b */ /* 0x000f680000000200 */
[----:B--2---:R-:W2:Y:S04]  /*76f0*/  LDSM.16.M88.4 R20, [R173+0x4800] ;  /* 0x00480000ad14783b */ /* 0x004ea80000000200 */
[----:B------:R-:W-:Y:S01]  /*7700*/  LDSM.16.M88.4 R112, [R173+0x5800] ;  /* 0x00580000ad70783b */ /* 0x000fe20000000200 */
[C---:B---3--:R-:W-:Y:S03]  /*7710*/  HMMA.16816.F32 R64, R4.reuse, R60, RZ ;  /* 0x0000003c0440723c */ /* 0x048fe600000018ff */
[----:B------:R-:W-:Y:S04]  /*7720*/  LDSM.16.M88.4 R108, [R167+0x3800] ;  /* 0x00380000a76c783b */ /* 0x000fe80000000200 */
[----:B------:R-:W-:Y:S01]  /*7730*/  LDSM.16.M88.4 R104, [R167+0x4000] ;  /* 0x00400000a768783b */ /* 0x000fe20000000200 */
[C---:B------:R-:W-:Y:S03]  /*7740*/  HMMA.16816.F32 R60, R4.reuse, R62, RZ ;  /* 0x0000003e043c723c */ /* 0x040fe600000018ff */
[----:B------:R-:W-:Y:S03]  /*7750*/  LDSM.16.M88.4 R120, [R167+0x3000] ;  /* 0x00300000a778783b */ /* 0x000fe60000000200 */
[C---:B-1----:R-:W-:Y:S01]  /*7760*/  HMMA.16816.F32 R56, R4.reuse, R52, RZ ;  /* 0x000000340438723c */ /* 0x042fe200000018ff */
[----:B------:R-:W1:Y:S01]  /*7770*/  S2R R3, SR_TID.X ;  /* 0x0000000000037919 */ /* 0x000e620000002100 */
[----:B------:R-:W0:Y:S04]  /*7780*/  LDGDEPBAR ;  /* 0x00000000000079af */ /* 0x000e280000000000 */
[----:B------:R-:W-:Y:S06]  /*7790*/  HMMA.16816.F32 R52, R4, R54, RZ ;  /* 0x000000360434723c */ /* 0x000fec00000018ff */
[C---:B------:R-:W-:Y:S06]  /*77a0*/  HMMA.16816.F32 R64, R100.reuse, R12, R64 ;  /* 0x0000000c6440723c */ /* 0x040fec0000001840 */
[----:B------:R-:W-:Y:S01]  /*77b0*/  HMMA.16816.F32 R60, R100, R14, R60 ;  /* 0x0000000e643c723c */ /* 0x000fe2000000183c */
[----:B------:R-:W3:Y:S05]  /*77c0*/  LDSM.16.M88.4 R12, [R173+0x5000] ;  /* 0x00500000ad0c783b */ /* 0x000eea0000000200 */
[C---:B----4-:R-:W-:Y:S06]  /*77d0*/  HMMA.16816.F32 R40, R4.reuse, R36, RZ ;  /* 0x000000240428723c */ /* 0x050fec00000018ff */
[----:B-----5:R-:W-:Y:S01]  /*77e0*/  HMMA.16816.F32 R32, R4, R28, RZ ;  /* 0x0000001c0420723c */ /* 0x020fe200000018ff */
[----:B-1----:R-:W-:-:S05]  /*77f0*/  IMAD.SHL.U32 R3, R3, 0x2, RZ ;  /* 0x0000000203037824 */ /* 0x002fca00078e00ff */
[----:B------:R-:W-:Y:S01]  /*7800*/  HMMA.16816.F32 R36, R4, R38, RZ ;  /* 0x000000260424723c */ /* 0x000fe200000018ff */
[----:B------:R-:W-:-:S05]  /*7810*/  LOP3.LUT R3, R3, 0x6, RZ, 0xc0, !PT ;  /* 0x0000000603037812 */ /* 0x000fca00078ec0ff */
[----:B------:R-:W-:Y:S06]  /*7820*/  HMMA.16816.F32 R28, R4, R30, RZ ;  /* 0x0000001e041c723c */ /* 0x000fec00000018ff */
[----:B------:R-:W-:Y:S06]  /*7830*/  HMMA.16816.F32 R56, R100, R8, R56 ;  /* 0x000000086438723c */ /* 0x000fec0000001838 */
[----:B------:R-:W-:Y:S06]  /*7840*/  HMMA.16816.F32 R48, R4, R44, RZ ;  /* 0x0000002c0430723c */ /* 0x000fec00000018ff */
[----:B------:R-:W-:Y:S06]  /*7850*/  HMMA.16816.F32 R52, R100, R10, R52 ;  /* 0x0000000a6434723c */ /* 0x000fec0000001834 */
[C---:B--2---:R-:W-:Y:S06]  /*7860*/  HMMA.16816.F32 R24, R4.reuse, R20, RZ ;  /* 0x000000140418723c */ /* 0x044fec00000018ff */
[C---:B---3--:R-:W-:Y:S06]  /*7870*/  HMMA.16816.F32 R16, R4.reuse, R12, RZ ;  /* 0x0000000c0410723c */ /* 0x048fec00000018ff */
        /* <DEDUP_REMOVED lines=13> */
[C---:B------:R-:W-:Y:S06]  /*7950*/  HMMA.16816.F32 R44, R100.reuse, R122, R44 ;  /* 0x0000007a642c723c */ /* 0x040fec000000182c */
[C---:B-1----:R-:W-:Y:S06]  /*7960*/  HMMA.16816.F32 R24, R100.reuse, R112, R24 ;  /* 0x000000706418723c */ /* 0x042fec0000001818 */
[C---:B------:R-:W-:Y:S01]  /*7970*/  HMMA.16816.F32 R20, R100.reuse, R114, R20 ;  /* 0x000000726414723c */ /* 0x040fe20000001814 */
[----:B------:R-:W-:Y:S05]  /*7980*/  LDSM.16.M88.4 R112, [R162] ;  /* 0x00000000a270783b */ /* 0x000fea0000000200 */
[C---:B--2---:R-:W-:Y:S06]  /*7990*/  HMMA.16816.F32 R16, R100.reuse, R108, R16 ;  /* 0x0000006c6410723c */ /* 0x044fec0000001810 */
[C---:B------:R-:W-:Y:S01]  /*79a0*/  HMMA.16816.F32 R12, R100.reuse, R110, R12 ;  /* 0x0000006e640c723c */ /* 0x040fe2000000180c */
[----:B------:R-:W-:Y:S05]  /*79b0*/  LDSM.16.M88.4 R108, [R170] ;  /* 0x00000000aa6c783b */ /* 0x000fea0000000200 */
[C---:B---3--:R-:W-:Y:S06]  /*79c0*/  HMMA.16816.F32 R8, R100.reuse, R104, R8 ;  /* 0x000000686408723c */ /* 0x048fec0000001808 */
[----:B------:R-:W-:Y:S01]  /*79d0*/  HMMA.16816.F32 R4, R100, R106, R4 ;  /* 0x0000006a6404723c */ /* 0x000fe20000001804 */
[----:B------:R-:W1:Y:S04]  /*79e0*/  LDSM.16.M88.4 R100, [R171] ;  /* 0x00000000ab64783b */ /* 0x000e680000000200 */
[----:B------:R-:W2:Y:S01]  /*79f0*/  LDSM.16.M88.4 R104, [R163] ;  /* 0x00000000a368783b */ /* 0x000ea20000000200 */
[C---:B-1----:R-:W-:Y:S06]  /*7a00*/  HMMA.16816.F32 R64, R100.reuse, R108, R64 ;  /* 0x0000006c6440723c */ /* 0x042fec0000001840 */
[C---:B--2---:R-:W-:Y:S06]  /*7a10*/  HMMA.16816.F32 R56, R100.reuse, R104, R56 ;  /* 0x000000686438723c */ /* 0x044fec0000001838 */
[C---:B------:R-:W-:Y:S01]  /*7a20*/  HMMA.16816.F32 R52, R100.reuse, R106, R52 ;  /* 0x0000006a6434723c */ /* 0x040fe20000001834 */
[----:B------:R-:W1:Y:S05]  /*7a30*/  LDSM.16.M88.4 R104, [R160] ;  /* 0x00000000a068783b */ /* 0x000e6a0000000200 */
[C---:B------:R-:W-:Y:S01]  /*7a40*/  HMMA.16816.F32 R60, R100.reuse, R110, R60 ;  /* 0x0000006e643c723c */ /* 0x040fe2000000183c */
[----:B------:R-:W2:Y:S05]  /*7a50*/  LDSM.16.M88.4 R108, [R161] ;  /* 0x00000000a16c783b */ /* 0x000eaa0000000200 */
[C---:B------:R-:W-:Y:S06]  /*7a60*/  HMMA.16816.F32 R48, R100.reuse, R112, R48 ;  /* 0x000000706430723c */ /* 0x040fec0000001830 */
[C---:B------:R-:W-:Y:S01]  /*7a70*/  HMMA.16816.F32 R44, R100.reuse, R114, R44 ;  /* 0x00000072642c723c */ /* 0x040fe2000000182c */
[----:B------:R-:W3:Y:S05]  /*7a80*/  LDSM.16.M88.4 R112, [R159] ;  /* 0x000000009f70783b */ /* 0x000eea0000000200 */
        /* <DEDUP_REMOVED lines=9> */
[C---:B-1----:R-:W-:Y:S06]  /*7b20*/  HMMA.16816.F32 R8, R100.reuse, R104, R8 ;  /* 0x000000686408723c */ /* 0x042fec0000001808 */
[C---:B------:R-:W-:Y:S01]  /*7b30*/  HMMA.16816.F32 R4, R100.reuse, R106, R4 ;  /* 0x0000006a6404723c */ /* 0x040fe20000001804 */
[----:B------:R-:W1:Y:S05]  /*7b40*/  LDSM.16.M88.4 R104, [R156+0x800] ;  /* 0x000800009c68783b */ /* 0x000e6a0000000200 */
[C---:B--2---:R-:W-:Y:S06]  /*7b50*/  HMMA.16816.F32 R16, R100.reuse, R108, R16 ;  /* 0x0000006c6410723c */ /* 0x044fec0000001810 */
[----:B------:R-:W-:Y:S01]  /*7b60*/  HMMA.16816.F32 R12, R100, R110, R12 ;  /* 0x0000006e640c723c */ /* 0x000fe2000000180c */
[----:B------:R-:W2:Y:S04]  /*7b70*/  LDSM.16.M88.4 R108, [R156] ;  /* 0x000000009c6c783b */ /* 0x000ea80000000200 */
[----:B------:R-:W3:Y:S01]  /*7b80*/  LDSM.16.M88.4 R100, [R156+0x1000] ;  /* 0x001000009c64783b */ /* 0x000ee20000000200 */
        /* <DEDUP_REMOVED lines=12> */
[C---:B--2---:R-:W-:Y:S06]  /*7c50*/  HMMA.16816.F32 R40, R112.reuse, R108, R40 ;  /* 0x0000006c7028723c */ /* 0x044fec0000001828 */
[----:B------:R-:W-:Y:S01]  /*7c60*/  HMMA.16816.F32 R36, R112, R110, R36 ;  /* 0x0000006e7024723c */ /* 0x000fe20000001824 */
[----:B------:R-:W2:Y:S01]  /*7c70*/  LDSM.16.M88.4 R108, [R156+0x3000] ;  /* 0x003000009c6c783b */ /* 0x000ea20000000200 */
[----:B------:R-:W-:-:S04]  /*7c80*/  DEPBAR.LE SB0, 0x0 ;  /* 0x000080000000791a */ /* 0x000fc80000000000 */
[C---:B---3--:R-:W-:Y:S06]  /*7c90*/  HMMA.16816.F32 R24, R112.reuse, R100, R24 ;  /* 0x000000647018723c */ /* 0x048fec0000001818 */
[C---:B------:R-:W-:Y:S06]  /*7ca0*/  HMMA.16816.F32 R20, R112.reuse, R102, R20 ;  /* 0x000000667014723c */ /* 0x040fec0000001814 */
[C---:B-1----:R-:W-:Y:S06]  /*7cb0*/  HMMA.16816.F32 R8, R112.reuse, R104, R8 ;  /* 0x000000687008723c */ /* 0x042fec0000001808 */
[----:B------:R-:W-:Y:S01]  /*7cc0*/  HMMA.16816.F32 R4, R112, R106, R4 ;  /* 0x0000006a7004723c */ /* 0x000fe20000001804 */
[----:B------:R-:W-:-:S05]  /*7cd0*/  IMAD.SHL.U32 R104, R181, 0x80, RZ ;  /* 0x00000080b5687824 */ /* 0x000fca00078e00ff */
[C-C-:B------:R-:W-:Y:S01]  /*7ce0*/  LOP3.LUT R101, R104.reuse, 0x8, R3.reuse, 0xfe, !PT ;  /* 0x0000000868657812 */ /* 0x140fe200078efe03 */
[C---:B--2---:R-:W-:Y:S01]  /*7cf0*/  HMMA.16816.F32 R16, R112.reuse, R108, R16 ;  /* 0x0000006c7010723c */ /* 0x044fe20000001810 */
[C-C-:B------:R-:W-:Y:S01]  /*7d00*/  LOP3.LUT R100, R104.reuse, 0x10, R3.reuse, 0xfe, !PT ;  /* 0x0000001068647812 */ /* 0x140fe200078efe03 */
[----:B------:R-:W-:Y:S01]  /*7d10*/  BAR.SYNC.DEFER_BLOCKING 0x0 ;  /* 0x0000000000007b1d */ /* 0x000fe20000010000 */
[C---:B------:R-:W-:Y:S02]  /*7d20*/  ISETP.GE.AND P6, PT, R101.reuse, R128, PT ;  /* 0x000000806500720c */ /* 0x040fe40003fc6270 */
[----:B------:R-:W-:Y:S01]  /*7d30*/  ISETP.GE.AND P4, PT, R101, R127, PT ;  /* 0x0000007f6500720c */ /* 0x000fe20003f86270 */
[----:B------:R-:W-:Y:S01]  /*7d40*/  HMMA.16816.F32 R12, R112, R110, R12 ;  /* 0x0000006e700c723c */ /* 0x000fe2000000180c */
[----:B------:R-:W-:Y:S02]  /*7d50*/  LOP3.LUT R101, R104, 0x18, R3, 0xfe, !PT ;  /* 0x0000001868657812 */ /* 0x000fe400078efe03 */
[----:B------:R-:W-:-:S02]  /*7d60*/  FSEL R60, R60, -INF , !P6 ;  /* 0xff8000003c3c7808 */ /* 0x000fc40007000000 */
[CC--:B------:R-:W-:Y:S02]  /*7d70*/  ISETP.GE.AND P3, PT, R100.reuse, R128.reuse, PT ;  /* 0x000000806400720c */ /* 0x0c0fe40003f66270 */
[-C--:B------:R-:W-:Y:S02]  /*7d80*/  ISETP.GE.AND P5, PT, R100, R127.reuse, PT ;  /* 0x0000007f6400720c */ /* 0x080fe40003fa6270 */
[C---:B------:R-:W-:Y:S02]  /*7d90*/  ISETP.GE.AND P6, PT, R101.reuse, R128, PT ;  /* 0x000000806500720c */ /* 0x040fe40003fc6270 */
[----:B------:R-:W-:Y:S02]  /*7da0*/  FSEL R105, R62, -INF , !P4 ;  /* 0xff8000003e697808 */ /* 0x000fe40006000000 */
[----:B------:R-:W-:Y:S02]  /*7db0*/  LOP3.LUT R100, R104, 0x20, R3, 0xfe, !PT ;  /* 0x0000002068647812 */ /* 0x000fe400078efe03 */
[----:B------:R-:W-:-:S02]  /*7dc0*/  ISETP.GE.AND P4, PT, R101, R127, PT ;  /* 0x0000007f6500720c */ /* 0x000fc40003f86270 */
[----:B------:R-:W-:Y:S02]  /*7dd0*/  LOP3.LUT R62, R104, 0x28, R3, 0xfe, !PT ;  /* 0x00000028683e7812 */ /* 0x000fe400078efe03 */
[----:B------:R-:W-:Y:S02]  /*7de0*/  FSEL R120, R56, -INF , !P3 ;  /* 0xff80000038787808 */ /* 0x000fe40005800000 */
[----:B------:R-:W-:Y:S02]  /*7df0*/  FSEL R135, R58, -INF , !P5 ;  /* 0xff8000003a877808 */ /* 0x000fe40006800000 */
[----:B------:R-:W-:Y:S02]  /*7e00*/  FSEL R52, R52, -INF , !P6 ;  /* 0xff80000034347808 */ /* 0x000fe40007000000 */
[C---:B------:R-:W-:Y:S02]  /*7e10*/  ISETP.GE.AND P3, PT, R100.reuse, R128, PT ;  /* 0x000000806400720c */ /* 0x040fe40003f66270 */
[----:B------:R-:W-:-:S02]  /*7e20*/  ISETP.GE.AND P5, PT, R100, R127, PT ;  /* 0x0000007f6400720c */ /* 0x000fc40003fa6270 */
[----:B------:R-:W-:Y:S02]  /*7e30*/  ISETP.GE.AND P6, PT, R62, R128, PT ;  /* 0x000000803e00720c */ /* 0x000fe40003fc6270 */
[----:B------:R-:W-:Y:S02]  /*7e40*/  FSEL R121, R54, -INF , !P4 ;  /* 0xff80000036797808 */ /* 0x000fe40006000000 */
[--C-:B------:R-:W-:Y:S02]  /*7e50*/  LOP3.LUT R56, R104, 0x30, R3.reuse, 0xfe, !PT ;  /* 0x0000003068387812 */ /* 0x100fe400078efe03 */
[----:B------:R-:W-:Y:S02]  /*7e60*/  ISETP.GE.AND P4, PT, R62, R127, PT ;  /* 0x0000007f3e00720c */ /* 0x000fe40003f86270 */
[----:B------:R-:W-:Y:S02]  /*7e70*/  LOP3.LUT R54, R104, 0x38, R3, 0xfe, !PT ;  /* 0x0000003868367812 */ /* 0x000fe400078efe03 */
[----:B------:R-:W-:-:S02]  /*7e80*/  FSEL R140, R48, -INF , !P3 ;  /* 0xff800000308c7808 */ /* 0x000fc40005800000 */
[----:B------:R-:W-:Y:S02]  /*7e90*/  FSEL R147, R50, -INF , !P5 ;  /* 0xff80000032937808 */ /* 0x000fe40006800000 */
[----:B------:R-:W-:Y:S02]  /*7ea0*/  FSEL R138, R44, -INF , !P6 ;  /* 0xff8000002c8a7808 */ /* 0x000fe40007000000 */
[CC--:B------:R-:W-:Y:S02]  /*7eb0*/  ISETP.GE.AND P3, PT, R56.reuse, R128.reuse, PT ;  /* 0x000000803800720c */ /* 0x0c0fe40003f66270 */
[----:B------:R-:W-:Y:S02]  /*7ec0*/  ISETP.GE.AND P5, PT, R56, R127, PT ;  /* 0x0000007f3800720c */ /* 0x000fe40003fa6270 */
[----:B------:R-:W-:Y:S02]  /*7ed0*/  ISETP.GE.AND P6, PT, R54, R128, PT ;  /* 0x000000803600720c */ /* 0x000fe40003fc6270 */
[----:B------:R-:W-:-:S02]  /*7ee0*/  FSEL R137, R46, -INF , !P4 ;  /* 0xff8000002e897808 */ /* 0x000fc40006000000 */
[--C-:B------:R-:W-:Y:S02]  /*7ef0*/  LOP3.LUT R48, R104, 0x40, R3.reuse, 0xfe, !PT ;  /* 0x0000004068307812 */ /* 0x100fe400078efe03 */
[----:B------:R-:W-:Y:S02]  /*7f00*/  ISETP.GE.AND P4, PT, R54, R127, PT ;  /* 0x0000007f3600720c */ /* 0x000fe40003f86270 */
[----:B------:R-:W-:Y:S02]  /*7f10*/  LOP3.LUT R44, R104, 0x48, R3, 0xfe, !PT ;  /* 0x00000048682c7812 */ /* 0x000fe400078efe03 */
[----:B------:R-:W-:Y:S02]  /*7f20*/  FSEL R150, R40, -INF , !P3 ;  /* 0xff80000028967808 */ /* 0x000fe40005800000 */
[----:B------:R-:W-:Y:S02]  /*7f30*/  FSEL R149, R42, -INF , !P5 ;  /* 0xff8000002a957808 */ /* 0x000fe40006800000 */
[----:B------:R-:W-:-:S02]  /*7f40*/  FSEL R152, R36, -INF , !P6 ;  /* 0xff80000024987808 */ /* 0x000fc40007000000 */
[CC--:B------:R-:W-:Y:S02]  /*7f50*/  ISETP.GE.AND P3, PT, R48.reuse, R128.reuse, PT ;  /* 0x000000803000720c */ /* 0x0c0fe40003f66270 */
[-C--:B------:R-:W-:Y:S02]  /*7f60*/  ISETP.GE.AND P5, PT, R48, R127.reuse, PT ;  /* 0x0000007f3000720c */ /* 0x080fe40003fa6270 */
[----:B------:R-:W-:Y:S02]  /*7f70*/  ISETP.GE.AND P6, PT, R44, R128, PT ;  /* 0x000000802c00720c */ /* 0x000fe40003fc6270 */
        /* <DEDUP_REMOVED lines=21> */
[C---:B------:R-:W-:Y:S02]  /*80d0*/  LOP3.LUT R20, R104.reuse, R3, RZ, 0xfc, !PT ;  /* 0x0000000368147212 */ /* 0x040fe400078efcff */
[--C-:B------:R-:W-:Y:S02]  /*80e0*/  LOP3.LUT R22, R104, 0x70, R3.reuse, 0xfe, !PT ;  /* 0x0000007068167812 */ /* 0x100fe400078efe03 */
[----:B------:R-:W-:Y:S02]  /*80f0*/  ISETP.GE.AND P4, PT, R28, R127, PT ;  /* 0x0000007f1c00720c */ /* 0x000fe40003f86270 */
[----:B------:R-:W-:Y:S02]  /*8100*/  LOP3.LUT R3, R104, 0x78, R3, 0xfe, !PT ;  /* 0x0000007868037812 */ /* 0x000fe400078efe03 */
[----:B------:R-:W-:Y:S02]  /*8110*/  FSEL R100, R16, -INF , !P3 ;  /* 0xff80000010647808 */ /* 0x000fe40005800000 */
[----:B------:R-:W-:-:S02]  /*8120*/  FSEL R103, R18, -INF , !P5 ;  /* 0xff80000012677808 */ /* 0x000fc40006800000 */
[----:B------:R-:W-:Y:S01]  /*8130*/  FSEL R62, R12, -INF , !P6 ;  /* 0xff8000000c3e7808 */ /* 0x000fe20007000000 */
[----:B------:R-:W-:Y:S01]  /*8140*/  VIADD R12, R20, 0x1 ;  /* 0x00000001140c7836 */ /* 0x000fe20000000000 */
[CC--:B------:R-:W-:Y:S02]  /*8150*/  ISETP.GE.AND P3, PT, R22.reuse, R128.reuse, PT ;  /* 0x000000801600720c */ /* 0x0c0fe40003f66270 */
[-C--:B------:R-:W-:Y:S02]  /*8160*/  ISETP.GE.AND P5, PT, R22, R127.reuse, PT ;  /* 0x0000007f1600720c */ /* 0x080fe40003fa6270 */
[----:B------:R-:W-:Y:S01]  /*8170*/  FSEL R101, R14, -INF , !P4 ;  /* 0xff8000000e657808 */ /* 0x000fe20006000000 */
[----:B------:R-:W-:Y:S01]  /*8180*/  VIADD R14, R20, 0x9 ;  /* 0x00000009140e7836 */ /* 0x000fe20000000000 */
[C---:B------:R-:W-:Y:S02]  /*8190*/  ISETP.GE.AND P6, PT, R3.reuse, R128, PT ;  /* 0x000000800300720c */ /* 0x040fe40003fc6270 */
[----:B------:R-:W-:-:S02]  /*81a0*/  ISETP.GE.AND P4, PT, R3, R127, PT ;  /* 0x0000007f0300720c */ /* 0x000fc40003f86270 */
[----:B------:R-:W-:Y:S02]  /*81b0*/  FSEL R56, R8, -INF , !P3 ;  /* 0xff80000008387808 */ /* 0x000fe40005800000 */
[----:B------:R-:W-:Y:S01]  /*81c0*/  FSEL R3, R10, -INF , !P5 ;  /* 0xff8000000a037808 */ /* 0x000fe20006800000 */
[----:B------:R-:W-:Y:S01]  /*81d0*/  VIADD R10, R20, 0x19 ;  /* 0x00000019140a7836 */ /* 0x000fe20000000000 */
[CC--:B------:R-:W-:Y:S02]  /*81e0*/  ISETP.GE.AND P3, PT, R12.reuse, R128.reuse, PT ;  /* 0x000000800c00720c */ /* 0x0c0fe40003f66270 */
[----:B------:R-:W-:Y:S01]  /*81f0*/  ISETP.GE.AND P5, PT, R12, R127, PT ;  /* 0x0000007f0c00720c */ /* 0x000fe20003fa6270 */
[----:B------:R-:W-:Y:S01]  /*8200*/  VIADD R12, R20, 0x11 ;  /* 0x00000011140c7836 */ /* 0x000fe20000000000 */
[----:B------:R-:W-:Y:S02]  /*8210*/  FSEL R58, R4, -INF , !P6 ;  /* 0xff800000043a7808 */ /* 0x000fe40007000000 */
[----:B------:R-:W-:-:S02]  /*8220*/  ISETP.GE.AND P6, PT, R14, R128, PT ;  /* 0x000000800e00720c */ /* 0x000fc40003fc6270 */
[----:B------:R-:W-:Y:S02]  /*8230*/  FSEL R8, R65, -INF , !P3 ;  /* 0xff80000041087808 */ /* 0x000fe40005800000 */
[----:B------:R-:W-:Y:S02]  /*8240*/  FSEL R119, R67, -INF , !P5 ;  /* 0xff80000043777808 */ /* 0x000fe40006800000 */
[-C--:B------:R-:W-:Y:S02]  /*8250*/  ISETP.GE.AND P3, PT, R14, R127.reuse, PT ;  /* 0x0000007f0e00720c */ /* 0x080fe40003f66270 */
[C---:B------:R-:W-:Y:S02]  /*8260*/  ISETP.GE.AND P5, PT, R12.reuse, R128, PT ;  /* 0x000000800c00720c */ /* 0x040fe40003fa6270 */
        /* <DEDUP_REMOVED lines=29> */
[----:B------:R-:W-:Y:S02]  /*8440*/  ISETP.GE.AND P5, PT, R12, R128, PT ;  /* 0x000000800c00720c */ /* 0x000fe40003fa6270 */
[----:B------:R-:W-:Y:S02]  /*8450*/  FSEL R155, R39, -INF , !P3 ;  /* 0xff800000279b7808 */ /* 0x000fe40005800000 */
[----:B------:R-:W-:Y:S02]  /*8460*/  FSEL R144, R33, -INF , !P5 ;  /* 0xff80000021907808 */ /* 0x000fe40006800000 */
[----:B------:R-:W-:-:S02]  /*8470*/  FSEL R190, R37, -INF , !P6 ;  /* 0xff80000025be7808 */ /* 0x000fc40007000000 */
[CC--:B------:R-:W-:Y:S02]  /*8480*/  ISETP.GE.AND P3, PT, R10.reuse, R128.reuse, PT ;  /* 0x000000800a00720c */ /* 0x0c0fe40003f66270 */
[-C--:B------:R-:W-:Y:S01]  /*8490*/  ISETP.GE.AND P5, PT, R10, R127.reuse, PT ;  /* 0x0000007f0a00720c */ /* 0x080fe20003fa6270 */
[----:B------:R-:W-:Y:S01]  /*84a0*/  VIADD R10, R20, 0x51 ;  /* 0x00000051140a7836 */ /* 0x000fe20000000000 */
        /* <DEDUP_REMOVED lines=14> */
[----:B------:R-:W-:Y:S02]  /*8590*/  FSEL R130, R21, -INF , !P5 ;  /* 0xff80000015827808 */ /* 0x000fe40006800000 */
[----:B------:R-:W-:Y:S01]  /*85a0*/  ISETP.GE.AND P5, PT, R10, R127, PT ;  /* 0x0000007f0a00720c */ /* 0x000fe20003fa6270 */
[----:B------:R-:W-:Y:S01]  /*85b0*/  VIADD R10, R20, 0x71 ;  /* 0x00000071140a7836 */ /* 0x000fe20000000000 */
[----:B------:R-:W-:Y:S02]  /*85c0*/  FSEL R123, R23, -INF , !P6 ;  /* 0xff800000177b7808 */ /* 0x000fe40007000000 */
[----:B------:R-:W-:Y:S02]  /*85d0*/  ISETP.GE.AND P6, PT, R12, R128, PT ;  /* 0x000000800c00720c */ /* 0x000fe40003fc6270 */
[----:B------:R-:W-:-:S02]  /*85e0*/  FSEL R110, R17, -INF , !P3 ;  /* 0xff800000116e7808 */ /* 0x000fc40005800000 */
[-C--:B------:R-:W-:Y:S02]  /*85f0*/  ISETP.GE.AND P3, PT, R12, R127.reuse, PT ;  /* 0x0000007f0c00720c */ /* 0x080fe40003f66270 */
[----:B------:R-:W-:Y:S02]  /*8600*/  FSEL R109, R19, -INF , !P5 ;  /* 0xff800000136d7808 */ /* 0x000fe40006800000 */
[----:B------:R-:W-:Y:S02]  /*8610*/  FSEL R108, R13, -INF , !P6 ;  /* 0xff8000000d6c7808 */ /* 0x000fe40007000000 */
[C---:B------:R-:W-:Y:S02]  /*8620*/  ISETP.GE.AND P5, PT, R10.reuse, R128, PT ;  /* 0x000000800a00720c */ /* 0x040fe40003fa6270 */
[----:B------:R-:W-:Y:S01]  /*8630*/  ISETP.GE.AND P6, PT, R10, R127, PT ;  /* 0x0000007f0a00720c */ /* 0x000fe20003fc6270 */
[----:B------:R-:W-:Y:S01]  /*8640*/  VIADD R10, R20, 0x79 ;  /* 0x00000079140a7836 */ /* 0x000fe20000000000 */
[----:B------:R-:W-:-:S02]  /*8650*/  FSEL R63, R15, -INF , !P3 ;  /* 0xff8000000f3f7808 */ /* 0x000fc40005800000 */
[-C--:B------:R-:W-:Y:S02]  /*8660*/  ISETP.GE.AND P3, PT, R20, R128.reuse, PT ;  /* 0x000000801400720c */ /* 0x080fe40003f66270 */
[----:B------:R-:W-:Y:S02]  /*8670*/  FSEL R61, R9, -INF , !P5 ;  /* 0xff800000093d7808 */ /* 0x000fe40006800000 */
[----:B------:R-:W-:Y:S02]  /*8680*/  FSEL R57, R11, -INF , !P6 ;  /* 0xff8000000b397808 */ /* 0x000fe40007000000 */
[----:B------:R-:W-:Y:S02]  /*8690*/  FSEL R64, R64, -INF , !P3 ;  /* 0xff80000040407808 */ /* 0x000fe40005800000 */
[----:B------:R-:W-:Y:S02]  /*86a0*/  ISETP.GE.AND P5, PT, R20, R127, PT ;  /* 0x0000007f1400720c */ /* 0x000fe40003fa6270 */
        /* <DEDUP_REMOVED lines=9> */
[----:B------:R-:W-:Y:S01]  /*8740*/  MOV R10, RZ ;  /* 0x000000ff000a7202 */ /* 0x000fe20000000f00 */
[----:B------:R-:W-:Y:S01]  /*8750*/  VIADD R14, R104, 0xffffff80 ;  /* 0xffffff80680e7836 */ /* 0x000fe20000000000 */
[----:B------:R-:W-:Y:S01]  /*8760*/  ULDC.64 UR4, c[0x0][0x230] ;  /* 0x00008c0000047ab9 */ /* 0x000fe20000000a00 */
[----:B-1----:R-:W-:-:S04]  /*8770*/  IABS R5, R7 ;  /* 0x0000000700057213 */ /* 0x002fc80000000000 */
[----:B------:R-:W1:Y:S08]  /*8780*/  I2F.RP R15, R5 ;  /* 0x00000005000f7306 */ /* 0x000e700000209400 */
[----:B-1----:R-:W1:Y:S02]  /*8790*/  MUFU.RCP R12, R15 ;  /* 0x0000000f000c7308 */ /* 0x002e640000001000 */
[----:B-1----:R-:W-:-:S06]  /*87a0*/  VIADD R12, R12, 0xffffffe ;  /* 0x0ffffffe0c0c7836 */ /* 0x002fcc0000000000 */
[----:B------:R-:W1:Y:S02]  /*87b0*/  F2I.FTZ.U32.TRUNC.NTZ R11, R12 ;  /* 0x0000000c000b7305 */ /* 0x000e64000021f000 */
[----:B-1----:R-:W-:-:S05]  /*87c0*/  IADD3 R6, RZ, -R11, RZ ;  /* 0x8000000bff067210 */ /* 0x002fca0007ffe0ff */
[----:B------:R-:W-:-:S04]  /*87d0*/  IMAD R13, R6, R5, RZ ;  /* 0x00000005060d7224 */ /* 0x000fc800078e02ff */
[----:B------:R-:W-:Y:S01]  /*87e0*/  IMAD.HI.U32 R13, R11, R13, R10 ;  /* 0x0000000d0b0d7227 */ /* 0x000fe200078e000a */
[----:B------:R-:W-:Y:S02]  /*87f0*/  IABS R11, R104 ;  /* 0x00000068000b7213 */ /* 0x000fe40000000000 */
[----:B------:R-:W-:Y:S02]  /*8800*/  IABS R10, R14 ;  /* 0x0000000e000a7213 */ /* 0x000fe40000000000 */
[----:B------:R-:W-:Y:S01]  /*8810*/  LOP3.LUT R104, R104, R7, RZ, 0x3c, !PT ;  /* 0x0000000768687212 */ /* 0x000fe200078e3cff */
[C---:B------:R-:W-:Y:S01]  /*8820*/  IMAD.HI.U32 R15, R13.reuse, R11, RZ ;  /* 0x0000000b0d0f7227 */ /* 0x040fe200078e00ff */
[----:B------:R-:W-:Y:S02]  /*8830*/  LOP3.LUT R14, R14, R7, RZ, 0x3c, !PT ;  /* 0x000000070e0e7212 */ /* 0x000fe400078e3cff */
[----:B------:R-:W-:Y:S01]  /*8840*/  ISETP.GE.AND P4, PT, R104, RZ, PT ;  /* 0x000000ff6800720c */ /* 0x000fe20003f86270 */
        /* <DEDUP_REMOVED lines=14> */
[----:B------:R-:W-:Y:S02]  /*8930*/  ISETP.NE.AND P3, PT, R7, RZ, PT ;  /* 0x000000ff0700720c */ /* 0x000fe40003f65270 */
[----:B------:R-:W-:-:S05]  /*8940*/  LOP3.LUT R6, RZ, R7, RZ, 0x33, !PT ;  /* 0x00000007ff067212 */ /* 0x000fca00078e33ff */
[----:B------:R-:W-:Y:S02]  /*8950*/  @P6 VIADD R15, R15, 0x1 ;  /* 0x000000010f0f6836 */ /* 0x000fe40000000000 */
[----:B------:R-:W-:Y:S02]  /*8960*/  @P5 IADD3 R13, R13, 0x1, RZ ;  /* 0x000000010d0d5810 */ /* 0x000fe40007ffe0ff */
        /* <DEDUP_REMOVED lines=10> */
[----:B------:R-:W-:Y:S01]  /*8a10*/  IMAD.WIDE.U32 R12, R7, R116, RZ ;  /* 0x00000074070c7225 */ /* 0x000fe200078e00ff */
[----:B------:R-:W-:-:S05]  /*8a20*/  SHF.R.S32.HI R5, RZ, 0x1f, R7 ;  /* 0x0000001fff057819 */ /* 0x000fca0000011407 */
[----:B------:R-:W-:-:S04]  /*8a30*/  IMAD R6, R5, R116, RZ ;  /* 0x0000007405067224 */ /* 0x000fc800078e02ff */
[----:B------:R-:W-:-:S04]  /*8a40*/  IMAD R6, R7, R117, R6 ;  /* 0x0000007507067224 */ /* 0x000fc800078e0206 */
[----:B------:R-:W-:Y:S01]  /*8a50*/  IMAD.IADD R13, R13, 0x1, R6 ;  /* 0x000000010d0d7824 */ /* 0x000fe200078e0206 */
[----:B--2---:R-:W-:-:S04]  /*8a60*/  IADD3 R10, -R11, R10, RZ ;  /* 0x0000000a0b0a7210 */ /* 0x004fc80007ffe1ff */
[----:B------:R-:W-:-:S05]  /*8a70*/  SHF.R.S32.HI R5, RZ, 0x1f, R10 ;  /* 0x0000001fff057819 */ /* 0x000fca000001140a */
[----:B------:R-:W-:-:S04]  /*8a80*/  IMAD R5, R5, UR4, RZ ;  /* 0x0000000405057c24 */ /* 0x000fc8000f8e02ff */
[C---:B------:R-:W-:Y:S02]  /*8a90*/  IMAD R5, R10.reuse, UR5, R5 ;  /* 0x000000050a057c24 */ /* 0x040fe4000f8e0205 */
[----:B------:R-:W-:-:S05]  /*8aa0*/  IMAD.WIDE.U32 R10, R10, UR4, R12 ;  /* 0x000000040a0a7c25 */ /* 0x000fca000f8e000c */
[----:B------:R-:W-:Y:S01]  /*8ab0*/  IADD3 R6, R11, R5, RZ ;  /* 0x000000050b067210 */ /* 0x000fe20007ffe0ff */
[----:B------:R-:W-:Y:S01]  /*8ac0*/  IMAD.MOV.U32 R5, RZ, RZ, R10 ;  /* 0x000000ffff057224 */ /* 0x000fe200078e000a */
[----:B------:R-:W-:Y:S06]  /*8ad0*/  BRA `(.L_x_5329) ;  /* 0x0000000000087947 */ /* 0x000fec0003800000 */
.L_x_5328:
[----:B------:R-:W-:-:S04]  /*8ae0*/  LEA R5, -R116, RZ, 0x7 ;  /* 0x000000ff74057211 */ /* 0x000fc800078e39ff */
[----:B------:R-:W-:-:S07]  /*8af0*/  SHF.R.S32.HI R6, RZ, 0x1f, R5 ;  /* 0x0000001fff067819 */ /* 0x000fce0000011405 */
.L_x_5329:
[----:B------:R-:W-:Y:S01]  /*8b00*/  @!P1 IMAD.MOV.U32 R124, RZ, RZ, R126 ;  /* 0x000000ffff7c9224 */ /* 0x000fe200078e007e */
[----:B------:R-:W-:Y:S01]  /*8b10*/  @!P1 LEA R18, P2, R5, R192, 0x1 ;  /* 0x000000c005129211 */ /* 0x000fe200078408ff */
[----:B------:R-:W-:Y:S01]  /*8b20*/  @!P1 IMAD R13, R117, 0x30, RZ ;  /* 0x00000030750d9824 */ /* 0x000fe200078e02ff */
[C---:B------:R-:W-:Y:S01]  /*8b30*/  @!P1 LEA R12, P3, R116.reuse, R126, 0x5 ;  /* 0x0000007e740c9211 */ /* 0x040fe200078628ff */
[----:B------:R-:W-:Y:S01]  /*8b40*/  @!P1 IMAD.WIDE.U32 R10, R116, 0x30, R124 ;  /* 0x00000030740a9825 */ /* 0x000fe200078e007c */
[C---:B------:R-:W-:Y:S01]  /*8b50*/  @!P1 LEA.HI.X R19, R5.reuse, R191, R6, 0x1, P2 ;  /* 0x000000bf05139211 */ /* 0x040fe200010f0c06 */
[----:B------:R1:W-:Y:S01]  /*8b60*/  @P1 STS.128 [R182+0x2000], RZ ;  /* 0x002000ffb6001388 */ /* 0x0003e20000000c00 */
[----:B------:R-:W-:Y:S01]  /*8b70*/  BSSY B0, `(.L_x_5330) ;  /* 0x000004f000007945 */ /* 0x000fe20003800000 */
[C---:B------:R-:W-:Y:S02]  /*8b80*/  @!P1 IADD3 R14, P2, R5.reuse, R10, RZ ;  /* 0x0000000a050e9210 */ /* 0x040fe40007f5e0ff */
[----:B------:R-:W-:Y:S01]  /*8b90*/  @!PT LDS RZ, [RZ] ;  /* 0x00000000fffff984 */ /* 0x000fe20000000800 */
[----:B------:R-:W-:Y:S01]  /*8ba0*/  @!PT LDS RZ, [RZ] ;  /* 0x00000000fffff984 */ /* 0x000fe20000000800 */
[----:B------:R-:W-:Y:S01]  /*8bb0*/  @!PT LDS RZ, [RZ] ;  /* 0x00000000fffff984 */ /* 0x000fe20000000800 */
[----:B------:R2:W-:Y:S01]  /*8bc0*/  @!P1 LDGSTS.E.BYPASS.LTC128B.128 [R182+0x2000], desc[UR10][R18.64] ;  /* 0x0200000012b69fae */ /* 0x0005e2000b901d4a */
[----:B------:R-:W-:-:S02]  /*8bd0*/  @!P1 IADD3 R10, P5, P4, R5, R126, R177 ;  /* 0x0000007e050a9210 */ /* 0x000fc40007cbe0b1 */
[----:B------:R-:W-:Y:S01]  /*8be0*/  @!P1 IADD3.X R13, R6, R13, R11, P2, !PT ;  /* 0x0000000d060d9210 */ /* 0x000fe200017fe40b */
[----:B------:R1:W-:Y:S01]  /*8bf0*/  @P1 STS.128 [R182+0x2800], RZ ;  /* 0x002800ffb6001388 */ /* 0x0003e20000000c00 */
[----:B------:R-:W-:Y:S02]  /*8c00*/  @!P1 IADD3 R12, P2, R5, R12, RZ ;  /* 0x0000000c050c9210 */ /* 0x000fe40007f5e0ff */
[-C--:B------:R-:W-:Y:S02]  /*8c10*/  @!P1 LEA.HI.X R11, R116, R125.reuse, R117, 0x5, P3 ;  /* 0x0000007d740b9211 */ /* 0x080fe400018f2c75 */
[----:B------:R-:W-:Y:S02]  /*8c20*/  @!P1 IADD3.X R7, R6, R125, R176, P5, P4 ;  /* 0x0000007d06079210 */ /* 0x000fe40002fe84b0 */
[----:B------:R-:W-:Y:S01]  /*8c30*/  @!P1 LEA R16, P4, R10, UR8, 0x1 ;  /* 0x000000080a109c11 */ /* 0x000fe2000f8808ff */
[----:B------:R-:W-:Y:S01]  /*8c40*/  @!P1 IMAD.X R11, R6, 0x1, R11, P2 ;  /* 0x00000001060b9824 */ /* 0x000fe200010e060b */
[----:B------:R-:W-:-:S02]  /*8c50*/  @!P1 LEA R20, P3, R12, UR8, 0x1 ;  /* 0x000000080c149c11 */ /* 0x000fc4000f8608ff */
[----:B------:R-:W-:Y:S01]  /*8c60*/  @!P1 LEA.HI.X R17, R10, UR9, R7, 0x1, P4 ;  /* 0x000000090a119c11 */ /* 0x000fe2000a0f0c07 */
[----:B------:R-:W-:Y:S01]  /*8c70*/  @!P1 IMAD R7, R117, 0x50, RZ ;  /* 0x0000005075079824 */ /* 0x000fe200078e02ff */
[----:B------:R-:W-:Y:S01]  /*8c80*/  @!P1 LEA.HI.X R21, R12, UR9, R11, 0x1, P3 ;  /* 0x000000090c159c11 */ /* 0x000fe200098f0c0b */
[----:B------:R-:W-:Y:S02]  /*8c90*/  @!P1 IMAD.WIDE.U32 R10, R116, 0x50, R124 ;  /* 0x00000050740a9825 */ /* 0x000fe400078e007c */
[----:B------:R-:W-:Y:S01]  /*8ca0*/  @!PT LDS RZ, [RZ] ;  /* 0x00000000fffff984 */ /* 0x000fe20000000800 */
[----:B------:R-:W-:Y:S01]  /*8cb0*/  @!PT LDS RZ, [RZ] ;  /* 0x00000000fffff984 */ /* 0x000fe20000000800 */
[----:B------:R-:W-:Y:S01]  /*8cc0*/  @!PT LDS RZ, [RZ] ;  /* 0x00000000fffff984 */ /* 0x000fe20000000800 */
[----:B------:R3:W-:Y:S04]  /*8cd0*/  @!P1 LDGSTS.E.BYPASS.LTC128B.128 [R182+0x2800], desc[UR10][R16.64] ;  /* 0x0280000010b69fae */ /* 0x0007e8000b901d4a */
[----:B------:R1:W-:Y:S01]  /*8ce0*/  @P1 STS.128 [R182+0x3000], RZ ;  /* 0x003000ffb6001388 */ /* 0x0003e20000000c00 */
[----:B--2---:R-:W-:-:S03]  /*8cf0*/  @!P1 LEA R18, P2, R14, UR8, 0x1 ;  /* 0x000000080e129c11 */ /* 0x004fc6000f8408ff */
[----:B------:R-:W-:Y:S01]  /*8d00*/  @!PT LDS RZ, [RZ] ;  /* 0x00000000fffff984 */ /* 0x000fe20000000800 */
[----:B------:R-:W-:Y:S01]  /*8d10*/  @!PT LDS RZ, [RZ] ;  /* 0x00000000fffff984 */ /* 0x000fe20000000800 */
[----:B------:R-:W-:Y:S01]  /*8d20*/  @!PT LDS RZ, [RZ] ;  /* 0x00000000fffff984 */ /* 0x000fe20000000800 */
[----:B------:R-:W-:Y:S01]  /*8d30*/  @!P1 LDGSTS.E.BYPASS.LTC128B.128 [R182+0x3000], desc[UR10][R20.64] ;  /* 0x0300000014b69fae */ /* 0x000fe2000b901d4a */
[----:B------:R-:W-:Y:S01]  /*8d40*/  @!P1 LEA.HI.X R19, R14, UR9, R13, 0x1, P2 ;  /* 0x000000090e139c11 */ /* 0x000fe200090f0c0d */
[C---:B------:R-:W-:Y:S01]  /*8d50*/  @!P1 IMAD.WIDE.U32 R14, R116.reuse, 0x60, R124 ;  /* 0x00000060740e9825 */ /* 0x040fe200078e007c */
[----:B------:R-:W-:Y:S01]  /*8d60*/  @!P1 IADD3 R13, P2, R5, R10, RZ ;  /* 0x0000000a050d9210 */ /* 0x000fe20007f5e0ff */
[----:B------:R1:W-:Y:S01]  /*8d70*/  @P1 STS.128 [R182+0x3800], RZ ;  /* 0x003800ffb6001388 */ /* 0x0003e20000000c00 */
[----:B------:R-:W-:Y:S02]  /*8d80*/  @!P1 LEA R10, P4, R116, R126, 0x6 ;  /* 0x0000007e740a9211 */ /* 0x000fe400078830ff */
[----:B------:R-:W-:Y:S01]  /*8d90*/  @!P1 IADD3.X R12, R6, R7, R11, P2, !PT ;  /* 0x00000007060c9210 */ /* 0x000fe200017fe40b */
[----:B------:R-:W-:Y:S01]  /*8da0*/  @!P1 IMAD R7, R117, 0x60, RZ ;  /* 0x0000006075079824 */ /* 0x000fe200078e02ff */
[----:B------:R-:W-:Y:S01]  /*8db0*/  @!P1 IADD3 R10, P3, R5, R10, RZ ;  /* 0x0000000a050a9210 */ /* 0x000fe20007f7e0ff */
[----:B------:R-:W-:Y:S01]  /*8dc0*/  @!PT LDS RZ, [RZ] ;  /* 0x00000000fffff984 */ /* 0x000fe20000000800 */
[----:B------:R-:W-:Y:S01]  /*8dd0*/  @!PT LDS RZ, [RZ] ;  /* 0x00000000fffff984 */ /* 0x000fe20000000800 */
[----:B------:R-:W-:Y:S01]  /*8de0*/  @!PT LDS RZ, [RZ] ;  /* 0x00000000fffff984 */ /* 0x000fe20000000800 */
[----:B------:R2:W-:Y:S01]  /*8df0*/  @!P1 LDGSTS.E.BYPASS.LTC128B.128 [R182+0x3800], desc[UR10][R18.64] ;  /* 0x0380000012b69fae */ /* 0x0005e2000b901d4a */
[----:B------:R-:W-:-:S02]  /*8e00*/  @!P1 LEA.HI.X R11, R116, R125, R117, 0x6, P4 ;  /* 0x0000007d740b9211 */ /* 0x000fc400020f3475 */
[----:B------:R-:W-:Y:S01]  /*8e10*/  @!P1 IADD3 R14, P2, R5, R14, RZ ;  /* 0x0000000e050e9210 */ /* 0x000fe20007f5e0ff */
[----:B------:R1:W-:Y:S02]  /*8e20*/  @P1 STS.128 [R182+0x4000], RZ ;  /* 0x004000ffb6001388 */ /* 0x0003e40000000c00 */
[C---:B------:R-:W-:Y:S01]  /*8e30*/  @!P1 IMAD.X R11, R6.reuse, 0x1, R11, P3 ;  /* 0x00000001060b9824 */ /* 0x040fe200018e060b */
[----:B------:R-:W-:Y:S02]  /*8e40*/  @!P1 IADD3.X R7, R6, R7, R15, P2, !PT ;  /* 0x0000000706079210 */ /* 0x000fe400017fe40f */
[----:B---3--:R-:W-:-:S04]  /*8e50*/  @!P1 LEA R16, P2, R10, UR8, 0x1 ;  /* 0x000000080a109c11 */ /* 0x008fc8000f8408ff */
[----:B------:R-:W-:Y:S02]  /*8e60*/  @!P1 LEA.HI.X R17, R10, UR9, R11, 0x1, P2 ;  /* 0x000000090a119c11 */ /* 0x000fe400090f0c0b */
[----:B------:R-:W-:-:S03]  /*8e70*/  @!P1 LEA R10, P2, R14, UR8, 0x1 ;  /* 0x000000080e0a9c11 */ /* 0x000fc6000f8408ff */
[----:B------:R-:W-:Y:S01]  /*8e80*/  @!PT LDS RZ, [RZ] ;  /* 0x00000000fffff984 */ /* 0x000fe20000000800 */
[----:B------:R-:W-:Y:S01]  /*8e90*/  @!PT LDS RZ, [RZ] ;  /* 0x00000000fffff984 */ /* 0x000fe20000000800 */
[----:B------:R-:W-:Y:S01]  /*8ea0*/  @!PT LDS RZ, [RZ] ;  /* 0x00000000fffff984 */ /* 0x000fe20000000800 */
[----:B------:R1:W-:Y:S01]  /*8eb0*/  @!P1 LDGSTS.E.BYPASS.LTC128B.128 [R182+0x4000], desc[UR10][R16.64] ;  /* 0x0400000010b69fae */ /* 0x0003e2000b901d4a */
[----:B------:R-:W-:-:S03]  /*8ec0*/  @!P1 LEA.HI.X R11, R14, UR9, R7, 0x1, P2 ;  /* 0x000000090e0b9c11 */ /* 0x000fc600090f0c07 */
[----:B------:R1:W-:Y:S01]  /*8ed0*/  @P1 STS.128 [R182+0x4800], RZ ;  /* 0x004800ffb6001388 */ /* 0x0003e20000000c00 */
[----:B--2---:R-:W-:-:S04]  /*8ee0*/  @!P1 LEA R18, P3, R13, UR8, 0x1 ;  /* 0x000000080d129c11 */ /* 0x004fc8000f8608ff */
[----:B------:R-:W-:-:S05]  /*8ef0*/  @!P1 LEA.HI.X R19, R13, UR9, R12, 0x1, P3 ;  /* 0x000000090d139c11 */ /* 0x000fca00098f0c0c */
        /* <DEDUP_REMOVED lines=11> */
[----:B------:R-:W-:Y:S02]  /*8fb0*/  IMAD.MOV.U32 R127, RZ, RZ, R125 ;  /* 0x000000ffff7f7224 */ /* 0x000fe400078e007d */
[----:B------:R-:W-:Y:S02]  /*8fc0*/  IMAD R117, R117, 0x70, RZ ;  /* 0x0000007075757824 */ /* 0x000fe400078e02ff */
[----:B-1----:R-:W-:-:S03]  /*8fd0*/  IMAD.WIDE.U32 R10, R116, 0x70, R126 ;  /* 0x00000070740a7825 */ /* 0x002fc600078e007e */
        /* <DEDUP_REMOVED lines=8> */
.L_x_5331:
[----:B------:R-:W-:Y:S05]  /*9060*/  BSYNC B0 ;  /* 0x0000000000007941 */ /* 0x000fea0003800000 */
.L_x_5330:
[----:B------:R-:W0:Y:S01]  /*9070*/  LDGDEPBAR ;  /* 0x00000000000079af */ /* 0x000e220000000000 */
[----:B------:R-:W-:-:S04]  /*9080*/  LEA R192, P1, R5, R192, 0x1 ;  /* 0x000000c005c07211 */ /* 0x000fc800078208ff */
[----:B------:R-:W-:-:S09]  /*9090*/  LEA.HI.X R191, R5, R191, R6, 0x1, P1 ;  /* 0x000000bf05bf7211 */ /* 0x000fd200008f0c06 */
.L_x_5327:
[----:B------:R-:W-:Y:S01]  /*90a0*/  FMNMX.FTZ R5, R2, R64, !PT ;  /* 0x0000004002057209 */ /* 0x000fe20007810000 */
[----:B--2---:R-:W-:Y:S01]  /*90b0*/  LDSM.16.MT88.4 R12, [R168+0x6000] ;  /* 0x00600000a80c783b */ /* 0x004fe20000004200 */
[----:B-1----:R-:W-:Y:S02]  /*90c0*/  FMNMX.FTZ R10, R0, R9, !PT ;  /* 0x00000009000a7209 */ /* 0x002fe40007810000 */
[----:B------:R-:W-:Y:S01]  /*90d0*/  FMNMX.FTZ R5, R8, R5, !PT ;  /* 0x0000000508057209 */ /* 0x000fe20007810000 */
[----:B------:R-:W-:Y:S01]  /*90e0*/  LDSM.16.MT88.4 R20, [R166+0x6000] ;  /* 0x00600000a614783b */ /* 0x000fe20000004200 */
[----:B------:R-:W-:Y:S02]  /*90f0*/  FMNMX.FTZ R10, R119, R10, !PT ;  /* 0x0000000a770a7209 */ /* 0x000fe40007810000 */
[----:B------:R-:W-:Y:S01]  /*9100*/  FMNMX.FTZ R5, R60, R5, !PT ;  /* 0x000000053c057209 */ /* 0x000fe20007810000 */
[----:B------:R-:W-:Y:S01]  /*9110*/  LDSM.16.MT88.4 R24, [R165+0x6000] ;  /* 0x00600000a518783b */ /* 0x000fe20000004200 */
[----:B------:R-:W-:-:S02]  /*9120*/  FMNMX.FTZ R10, R105, R10, !PT ;  /* 0x0000000a690a7209 */ /* 0x000fc40007810000 */
[----:B------:R-:W-:Y:S01]  /*9130*/  FMNMX.FTZ R5, R4, R5, !PT ;  /* 0x0000000504057209 */ /* 0x000fe20007810000 */
[----:B------:R-:W-:Y:S01]  /*9140*/  LDSM.16.MT88.4 R40, [R164+0x6000] ;  /* 0x00600000a428783b */ /* 0x000fe20000004200 */
[----:B------:R-:W-:Y:S02]  /*9150*/  FMNMX.FTZ R10, R115, R10, !PT ;  /* 0x0000000a730a7209 */ /* 0x000fe40007810000 */
[----:B------:R-:W-:Y:S01]  /*9160*/  FMNMX.FTZ R5, R120, R5, !PT ;  /* 0x0000000578057209 */ /* 0x000fe20007810000 */
[----:B------:R-:W-:Y:S01]  /*9170*/  LDSM.16.MT88.4 R36, [R165+0x6800] ;  /* 0x00680000a524783b */ /* 0x000fe20000004200 */
        /* <DEDUP_REMOVED lines=56> */
[----:B------:R-:W1:Y:S04]  /*9500*/  SHFL.BFLY PT, R6, R5, 0x2, 0x1f ;  /* 0x0c401f0005067f89 */ /* 0x000e6800000e0000 */
[----:B------:R-:W2:Y:S01]  /*9510*/  SHFL.BFLY PT, R7, R10, 0x2, 0x1f ;  /* 0x0c401f000a077f89 */ /* 0x000ea200000e0000 */
[----:B-1----:R-:W-:Y:S02]  /*9520*/  FMNMX.FTZ R6, R5, R6, !PT ;  /* 0x0000000605067209 */ /* 0x002fe40007810000 */
[----:B--2---:R-:W-:-:S03]  /*9530*/  FMNMX.FTZ R7, R10, R7, !PT ;  /* 0x000000070a077209 */ /* 0x004fc60007810000 */
[----:B------:R-:W1:Y:S04]  /*9540*/  SHFL.BFLY PT, R49, R6, 0x1, 0x1f ;  /* 0x0c201f0006317f89 */ /* 0x000e6800000e0000 */
[----:B------:R-:W2:Y:S01]  /*9550*/  SHFL.BFLY PT, R48, R7, 0x1, 0x1f ;  /* 0x0c201f0007307f89 */ /* 0x000ea200000e0000 */
[----:B-1----:R-:W-:-:S04]  /*9560*/  FMNMX.FTZ R49, R6, R49, !PT ;  /* 0x0000003106317209 */ /* 0x002fc80007810000 */
[C---:B------:R-:W-:Y:S01]  /*9570*/  FSETP.NEU.FTZ.AND P2, PT, R49.reuse, -INF , PT ;  /* 0xff8000003100780b */ /* 0x040fe20003f5d000 */
[----:B------:R-:W-:Y:S01]  /*9580*/  FMUL.FTZ R107, R49, UR12 ;  /* 0x0000000c316b7c20 */ /* 0x000fe20008410000 */
[----:B--2---:R-:W-:Y:S02]  /*9590*/  FMNMX.FTZ R48, R7, R48, !PT ;  /* 0x0000003007307209 */ /* 0x004fe40007810000 */
[----:B------:R-:W-:Y:S02]  /*95a0*/  FSEL R145, R49, RZ, P2 ;  /* 0x000000ff31917208 */ /* 0x000fe40001000000 */
[----:B------:R-:W-:Y:S01]  /*95b0*/  FSEL R107, R107, RZ, P2 ;  /* 0x000000ff6b6b7208 */ /* 0x000fe20001000000 */
[C---:B------:R-:W-:Y:S01]  /*95c0*/  FMUL.FTZ R5, R48.reuse, UR12 ;  /* 0x0000000c30057c20 */ /* 0x040fe20008410000 */
[----:B------:R-:W-:Y:S01]  /*95d0*/  FSETP.NEU.FTZ.AND P1, PT, R48, -INF , PT ;  /* 0xff8000003000780b */ /* 0x000fe20003f3d000 */
[----:B------:R-:W-:Y:S02]  /*95e0*/  FADD.FTZ R145, R2, -R145 ;  /* 0x8000009102917221 */ /* 0x000fe40000010000 */
[--C-:B------:R-:W-:Y:S01]  /*95f0*/  FFMA.FTZ R106, R60, UR12, -R107.reuse ;  /* 0x0000000c3c6a7c23 */ /* 0x100fe2000801086b */
[----:B------:R-:W-:Y:S01]  /*9600*/  FSEL R60, R5, RZ, P1 ;  /* 0x000000ff053c7208 */ /* 0x000fe20000800000 */
[--C-:B------:R-:W-:Y:S01]  /*9610*/  FFMA.FTZ R148, R64, UR12, -R107.reuse ;  /* 0x0000000c40947c23 */ /* 0x100fe2000801086b */
[----:B------:R-:W-:Y:S01]  /*9620*/  FSEL R5, R48, RZ, P1 ;  /* 0x000000ff30057208 */ /* 0x000fe20000800000 */
[--C-:B------:R-:W-:Y:S01]  /*9630*/  FFMA.FTZ R124, R8, UR12, -R107.reuse ;  /* 0x0000000c087c7c23 */ /* 0x100fe2000801086b */
[----:B------:R-:W-:Y:S01]  /*9640*/  FFMA.FTZ R59, R4, UR12, -R107 ;  /* 0x0000000c043b7c23 */ /* 0x000fe2000801086b */
[--C-:B------:R-:W-:Y:S01]  /*9650*/  FFMA.FTZ R125, R9, UR12, -R60.reuse ;  /* 0x0000000c097d7c23 */ /* 0x100fe2000801083c */
[--C-:B------:R-:W-:Y:S01]  /*9660*/  FFMA.FTZ R104, R119, UR12, -R60.reuse ;  /* 0x0000000c77687c23 */ /* 0x100fe2000801083c */
[----:B------:R-:W-:Y:S01]  /*9670*/  FADD.FTZ R0, R0, -R5 ;  /* 0x8000000500007221 */ /* 0x000fe20000010000 */
[--C-:B------:R-:W-:Y:S01]  /*9680*/  FFMA.FTZ R105, R105, UR12, -R60.reuse ;  /* 0x0000000c69697c23 */ /* 0x100fe2000801083c */
[----:B------:R-:W-:Y:S01]  /*9690*/  FMUL.FTZ R145, R145, UR12 ;  /* 0x0000000c91917c20 */ /* 0x000fe20008410000 */
[--C-:B------:R-:W-:Y:S01]  /*96a0*/  FFMA.FTZ R115, R115, UR12, -R60.reuse ;  /* 0x0000000c73737c23 */ /* 0x100fe2000801083c */
        /* <DEDUP_REMOVED lines=8> */
[----:B------:R-:W-:Y:S01]  /*9730*/  LDSM.16.MT88.4 R64, [R164+0x6800] ;  /* 0x00680000a440783b */ /* 0x000fe20000004200 */
        /* <DEDUP_REMOVED lines=23> */
[----:B------:R-:W-:Y:S01]  /*98b0*/  FFMA.FTZ R58, R58, UR12, -R107 ;  /* 0x0000000c3a3a7c23 */ /* 0x000fe2000801086b */
[----:B------:R-:W-:Y:S01]  /*98c0*/  MUFU.EX2 R125, R125 ;  /* 0x0000007d007d7308 */ /* 0x000fe20000000800 */
[----:B------:R-:W-:-:S07]  /*98d0*/  FFMA.FTZ R51, R51, UR12, -R60 ;  /* 0x0000000c33337c23 */ /* 0x000fce000801083c */
[----:B------:R-:W1:Y:S01]  /*98e0*/  MUFU.EX2 R104, R104 ;  /* 0x0000006800687308 */ /* 0x000e620000000800 */
[----:B--2---:R-:W-:-:S07]  /*98f0*/  F2FP.F16.F32.PACK_AB R6, R59, R106 ;  /* 0x0000006a3b06723e */ /* 0x004fce00000000ff */
[----:B------:R-:W-:Y:S08]  /*9900*/  MUFU.EX2 R105, R105 ;  /* 0x0000006900697308 */ /* 0x000ff00000000800 */
[----:B------:R2:W3:Y:S01]  /*9910*/  MUFU.EX2 R2, R115 ;  /* 0x0000007300027308 */ /* 0x0004e20000000800 */
[----:B-1----:R-:W-:-:S07]  /*9920*/  F2FP.F16.F32.PACK_AB R5, R104, R125 ;  /* 0x0000007d6805723e */ /* 0x002fce00000000ff */
[----:B------:R-:W1:Y:S08]  /*9930*/  MUFU.EX2 R145, R145 ;  /* 0x0000009100917308 */ /* 0x000e700000000800 */
[----:B------:R-:W4:Y:S01]  /*9940*/  MUFU.EX2 R126, R0 ;  /* 0x00000000007e7308 */ /* 0x000f220000000800 */
[--C-:B--2---:R-:W-:Y:S01]  /*9950*/  FFMA.FTZ R115, R52, UR12, -R107.reuse ;  /* 0x0000000c34737c23 */ /* 0x104fe2000801086b */
[----:B---3--:R-:W-:Y:S01]  /*9960*/  F2FP.F16.F32.PACK_AB R7, R2, R105 ;  /* 0x000000690207723e */ /* 0x008fe200000000ff */
[----:B------:R-:W2:Y:S05]  /*9970*/  LDSM.16.MT88.4 R52, [R168+0x6800] ;  /* 0x00680000a834783b */ /* 0x000eaa0000004200 */
        /* <DEDUP_REMOVED lines=8> */
[----:B------:R-:W1:Y:S01]  /*9a00*/  MUFU.EX2 R119, R119 ;  /* 0x0000007700777308 */ /* 0x000e620000000800 */
[-C--:B----4-:R-:W-:Y:S01]  /*9a10*/  FMUL.FTZ R10, R98, R126.reuse ;  /* 0x0000007e620a7220 */ /* 0x090fe20000410000 */
[-C--:B------:R-:W-:Y:S01]  /*9a20*/  FMUL.FTZ R11, R99, R126.reuse ;  /* 0x0000007e630b7220 */ /* 0x080fe20000410000 */
[-C--:B------:R-:W-:Y:S01]  /*9a30*/  FMUL.FTZ R94, R94, R126.reuse ;  /* 0x0000007e5e5e7220 */ /* 0x080fe20000410000 */
[-C--:B------:R-:W-:Y:S01]  /*9a40*/  FMUL.FTZ R95, R95, R126.reuse ;  /* 0x0000007e5f5f7220 */ /* 0x080fe20000410000 */
[----:B------:R-:W-:Y:S01]  /*9a50*/  FFMA.FTZ R0, R32, UR12, -R107 ;  /* 0x0000000c20007c23 */ /* 0x000fe2000801086b */
[-C--:B------:R-:W-:Y:S01]  /*9a60*/  FMUL.FTZ R18, R70, R126.reuse ;  /* 0x0000007e46127220 */ /* 0x080fe20000410000 */
[-C--:B------:R-:W-:Y:S01]  /*9a70*/  FMUL.FTZ R19, R71, R126.reuse ;  /* 0x0000007e47137220 */ /* 0x080fe20000410000 */
[----:B------:R-:W-:Y:S01]  /*9a80*/  MUFU.EX2 R115, R115 ;  /* 0x0000007300737308 */ /* 0x000fe20000000800 */
[C---:B------:R-:W-:Y:S01]  /*9a90*/  HMMA.16816.F32 R8, R4.reuse, R12, R8 ;  /* 0x0000000c0408723c */ /* 0x040fe20000001808 */
[-C--:B------:R-:W-:Y:S01]  /*9aa0*/  FMUL.FTZ R29, R73, R145.reuse ;  /* 0x00000091491d7220 */ /* 0x080fe20000410000 */
[-C--:B------:R-:W-:Y:S01]  /*9ab0*/  FMUL.FTZ R30, R74, R126.reuse ;  /* 0x0000007e4a1e7220 */ /* 0x080fe20000410000 */
[-C--:B------:R-:W-:Y:S01]  /*9ac0*/  FMUL.FTZ R31, R75, R126.reuse ;  /* 0x0000007e4b1f7220 */ /* 0x080fe20000410000 */
[-C--:B------:R-:W-:Y:S01]  /*9ad0*/  FMUL.FTZ R88, R88, R145.reuse ;  /* 0x0000009158587220 */ /* 0x080fe20000410000 */
[-C--:B------:R-:W-:Y:S01]  /*9ae0*/  FMUL.FTZ R89, R89, R145.reuse ;  /* 0x0000009159597220 */ /* 0x080fe20000410000 */
[C---:B------:R-:W-:Y:S01]  /*9af0*/  HMMA.16816.F32 R12, R4.reuse, R14, R92 ;  /* 0x0000000e040c723c */ /* 0x040fe2000000185c */
        /* <DEDUP_REMOVED lines=16> */
[----:B------:R-:W3:Y:S01]  /*9c00*/  MUFU.EX2 R117, R117 ;  /* 0x0000007500757308 */ /* 0x000ee20000000800 */
[----:B------:R-:W-:Y:S01]  /*9c10*/  HMMA.16816.F32 R16, R4, R20, R16 ;  /* 0x000000140410723c */ /* 0x000fe20000001810 */
[----:B------:R-:W-:Y:S01]  /*9c20*/  LDSM.16.MT88.4 R92, [R168+0x8800] ;  /* 0x00880000a85c783b */ /* 0x000fe20000004200 */
[----:B------:R-:W-:Y:S01]  /*9c30*/  FFMA.FTZ R125, R194, R126, R125 ;  /* 0x0000007ec27d7223 */ /* 0x000fe2000001007d */
[----:B------:R-:W-:Y:S01]  /*9c40*/  FFMA.FTZ R145, R193, R145, R148 ;  /* 0x00000091c1917223 */ /* 0x000fe20000010094 */
[----:B------:R-:W-:-:S02]  /*9c50*/  FFMA.FTZ R193, R102, UR12, -R107 ;  /* 0x0000000c66c17c23 */ /* 0x000fc4000801086b */
[----:B------:R-:W-:Y:S01]  /*9c60*/  HMMA.16816.F32 R28, R4, R24, R28 ;  /* 0x00000018041c723c */ /* 0x000fe2000000181c */
[----:B------:R-:W-:Y:S01]  /*9c70*/  MUFU.EX2 R121, R121 ;  /* 0x0000007900797308 */ /* 0x000fe20000000800 */
[----:B------:R-:W-:Y:S01]  /*9c80*/  FADD.FTZ R104, R104, R125 ;  /* 0x0000007d68687221 */ /* 0x000fe20000010000 */
[----:B------:R-:W-:-:S03]  /*9c90*/  FADD.FTZ R145, R124, R145 ;  /* 0x000000917c917221 */ /* 0x000fc60000010000 */
[C---:B------:R-:W-:Y:S01]  /*9ca0*/  HMMA.16816.F32 R20, R4.reuse, R22, R88 ;  /* 0x000000160414723c */ /* 0x040fe20000001858 */
[----:B------:R-:W-:Y:S01]  /*9cb0*/  LDSM.16.MT88.4 R88, [R166+0x8800] ;  /* 0x00880000a658783b */ /* 0x000fe20000004200 */
[----:B------:R-:W-:Y:S01]  /*9cc0*/  FADD.FTZ R105, R105, R104 ;  /* 0x0000006869697221 */ /* 0x000fe20000010000 */
[----:B------:R-:W4:Y:S01]  /*9cd0*/  MUFU.EX2 R116, R116 ;  /* 0x0000007400747308 */ /* 0x000f220000000800 */
[----:B------:R-:W-:Y:S02]  /*9ce0*/  FADD.FTZ R106, R106, R145 ;  /* 0x000000916a6a7221 */ /* 0x000fe40000010000 */
[C---:B------:R-:W-:Y:S01]  /*9cf0*/  HMMA.16816.F32 R24, R4.reuse, R26, R84 ;  /* 0x0000001a0418723c */ /* 0x040fe20000001854 */
[----:B------:R-:W-:Y:S01]  /*9d00*/  LDSM.16.MT88.4 R84, [R165+0x8000] ;  /* 0x00800000a554783b */ /* 0x000fe20000004200 */
[----:B------:R-:W-:Y:S01]  /*9d10*/  FADD.FTZ R105, R2, R105 ;  /* 0x0000006902697221 */ /* 0x000fe20000010000 */
[----:B------:R-:W-:Y:S02]  /*9d20*/  FADD.FTZ R59, R59, R106 ;  /* 0x0000006a3b3b7221 */ /* 0x000fe40000010000 */
[----:B------:R-:W-:Y:S01]  /*9d30*/  MUFU.EX2 R142, R142 ;  /* 0x0000008e008e7308 */ /* 0x000fe20000000800 */
[C---:B------:R-:W-:Y:S06]  /*9d40*/  HMMA.16816.F32 R32, R4.reuse, R40, R32 ;  /* 0x000000280420723c */ /* 0x040fec0000001820 */
[----:B------:R-:W-:Y:S01]  /*9d50*/  HMMA.16816.F32 R4, R4, R42, R80 ;  /* 0x0000002a0404723c */ /* 0x000fe20000001850 */
[----:B-1----:R-:W-:Y:S01]  /*9d60*/  F2FP.F16.F32.PACK_AB R40, R119, R122 ;  /* 0x0000007a7728723e */ /* 0x002fe200000000ff */
[----:B------:R-:W1:Y:S01]  /*9d70*/  MUFU.EX2 R139, R139 ;  /* 0x0000008b008b7308 */ /* 0x000e620000000800 */
[----:B---3--:R-:W-:Y:S01]  /*9d80*/  F2FP.F16.F32.PACK_AB R41, R117, R120 ;  /* 0x000000787529723e */ /* 0x008fe200000000ff */
[----:B------:R-:W-:-:S03]  /*9d90*/  FADD.FTZ R122, R122, R59 ;  /* 0x0000003b7a7a7221 */ /* 0x000fc60000010000 */
[----:B------:R-:W-:Y:S01]  /*9da0*/  F2FP.F16.F32.PACK_AB R42, R0, R115 ;  /* 0x00000073002a723e */ /* 0x000fe200000000ff */
[----:B------:R-:W-:Y:S01]  /*9db0*/  FADD.FTZ R122, R119, R122 ;  /* 0x0000007a777a7221 */ /* 0x000fe20000010000 */
[----:B----4-:R-:W-:Y:S01]  /*9dc0*/  F2FP.F16.F32.PACK_AB R43, R116, R121 ;  /* 0x00000079742b723e */ /* 0x010fe200000000ff */
[----:B------:R-:W-:Y:S02]  /*9dd0*/  MUFU.EX2 R135, R135 ;  /* 0x0000008700877308 */ /* 0x000fe40000000800 */
[----:B------:R-:W-:-:S04]  /*9de0*/  FADD.FTZ R115, R115, R122 ;  /* 0x0000007a73737221 */ /* 0x000fc80000010000 */
[C---:B--2---:R-:W-:Y:S01]  /*9df0*/  HMMA.16816.F32 R8, R40.reuse, R52, R8 ;  /* 0x000000342808723c */ /* 0x044fe20000001808 */
[----:B------:R-:W-:Y:S01]  /*9e00*/  FADD.FTZ R115, R0, R115 ;  /* 0x0000007300737221 */ /* 0x000fe20000010000 */
[----:B------:R-:W-:Y:S04]  /*9e10*/  MUFU.EX2 R128, R128 ;  /* 0x0000008000807308 */ /* 0x000fe80000000800 */
[C---:B------:R-:W-:Y:S01]  /*9e20*/  HMMA.16816.F32 R12, R40.reuse, R54, R12 ;  /* 0x00000036280c723c */ /* 0x040fe2000000180c */
[----:B------:R-:W2:Y:S03]  /*9e30*/  LDSM.16.MT88.4 R52, [R168+0x7000] ;  /* 0x00700000a834783b */ /* 0x000ea60000004200 */
[----:B------:R-:W-:Y:S02]  /*9e40*/  MUFU.EX2 R140, R140 ;  /* 0x0000008c008c7308 */ /* 0x000fe40000000800 */
[C---:B------:R-:W-:Y:S06]  /*9e50*/  HMMA.16816.F32 R32, R40.reuse, R64, R32 ;  /* 0x000000402820723c */ /* 0x040fec0000001820 */
[C---:B------:R-:W-:Y:S01]  /*9e60*/  HMMA.16816.F32 R4, R40.reuse, R66, R4 ;  /* 0x000000422804723c */ /* 0x040fe20000001804 */
[----:B------:R-:W3:Y:S01]  /*9e70*/  LDSM.16.MT88.4 R64, [R164+0x7000] ;  /* 0x00700000a440783b */ /* 0x000ee20000004200 */
[----:B------:R-:W4:Y:S04]  /*9e80*/  MUFU.EX2 R127, R127 ;  /* 0x0000007f007f7308 */ /* 0x000f280000000800 */
[C---:B------:R-:W-:Y:S04]  /*9e90*/  HMMA.16816.F32 R28, R40.reuse, R36, R28 ;  /* 0x00000024281c723c */ /* 0x040fe8000000181c */
[----:B------:R-:W-:Y:S02]  /*9ea0*/  MUFU.EX2 R138, R138 ;  /* 0x0000008a008a7308 */ /* 0x000fe40000000800 */
[C---:B------:R-:W-:Y:S01]  /*9eb0*/  HMMA.16816.F32 R24, R40.reuse, R38, R24 ;  /* 0x000000262818723c */ /* 0x040fe20000001818 */
[----:B------:R-:W5:Y:S05]  /*9ec0*/  LDSM.16.MT88.4 R36, [R165+0x7000] ;  /* 0x00700000a524783b */ /* 0x000f6a0000004200 */
[----:B------:R-:W2:Y:S01]  /*9ed0*/  MUFU.EX2 R137, R137 ;  /* 0x0000008900897308 */ /* 0x000ea20000000800 */
[C---:B------:R-:W-:Y:S06]  /*9ee0*/  HMMA.16816.F32 R16, R40.reuse, R44, R16 ;  /* 0x0000002c2810723c */ /* 0x040fec0000001810 */
[----:B------:R-:W-:Y:S01]  /*9ef0*/  HMMA.16816.F32 R20, R40, R46, R20 ;  /* 0x0000002e2814723c */ /* 0x000fe20000001814 */
[----:B------:R-:W5:Y:S01]  /*9f00*/  LDSM.16.MT88.4 R44, [R166+0x7000] ;  /* 0x00700000a62c783b */ /* 0x000f620000004200 */
[----:B------:R-:W-:Y:S05]  /*9f10*/  MUFU.EX2 R154, R154 ;  /* 0x0000009a009a7308 */ /* 0x000fea0000000800 */
[----:B-1----:R-:W-:Y:S01]  /*9f20*/  F2FP.F16.F32.PACK_AB R40, R139, R142 ;  /* 0x0000008e8b28723e */ /* 0x002fe200000000ff */
[----:B------:R-:W-:Y:S01]  /*9f30*/  FADD.FTZ R142, R142, R115 ;  /* 0x000000738e8e7221 */ /* 0x000fe20000010000 */
[----:B----4-:R-:W-:Y:S01]  /*9f40*/  F2FP.F16.F32.PACK_AB R41, R127, R140 ;  /* 0x0000008c7f29723e */ /* 0x010fe200000000ff */
[----:B------:R-:W1:Y:S01]  /*9f50*/  MUFU.EX2 R151, R151 ;  /* 0x0000009700977308 */ /* 0x000e620000000800 */
[----:B------:R-:W-:Y:S01]  /*9f60*/  F2FP.F16.F32.PACK_AB R42, R128, R135 ;  /* 0x00000087802a723e */ /* 0x000fe200000000ff */
[----:B------:R-:W-:Y:S01]  /*9f70*/  FADD.FTZ R142, R139, R142 ;  /* 0x0000008e8b8e7221 */ /* 0x000fe20000010000 */
[----:B--2---:R-:W-:-:S05]  /*9f80*/  F2FP.F16.F32.PACK_AB R43, R137, R138 ;  /* 0x0000008a892b723e */ /* 0x004fca00000000ff */
[----:B------:R-:W-:Y:S02]  /*9f90*/  MUFU.EX2 R150, R150 ;  /* 0x0000009600967308 */ /* 0x000fe40000000800 */
[C---:B------:R-:W-:Y:S06]  /*9fa0*/  HMMA.16816.F32 R8, R40.reuse, R52, R8 ;  /* 0x000000342808723c */ /* 0x040fec0000001808 */
[C---:B------:R-:W-:Y:S01]  /*9fb0*/  HMMA.16816.F32 R12, R40.reuse, R54, R12 ;  /* 0x00000036280c723c */ /* 0x040fe2000000180c */
[----:B------:R-:W2:Y:S01]  /*9fc0*/  LDSM.16.MT88.4 R52, [R168+0x7800] ;  /* 0x00780000a834783b */ /* 0x000ea20000004200 */
[----:B------:R-:W-:Y:S04]  /*9fd0*/  MUFU.EX2 R147, R147 ;  /* 0x0000009300937308 */ /* 0x000fe80000000800 */
[C---:B---3--:R-:W-:Y:S04]  /*9fe0*/  HMMA.16816.F32 R32, R40.reuse, R64, R32 ;  /* 0x000000402820723c */ /* 0x048fe80000001820 */
[----:B------:R-:W-:Y:S02]  /*9ff0*/  MUFU.EX2 R152, R152 ;  /* 0x0000009800987308 */ /* 0x000fe40000000800 */
[----:B-----5:R-:W-:Y:S01]  /*a000*/  HMMA.16816.F32 R28, R40, R36, R28 ;  /* 0x00000024281c723c */ /* 0x020fe2000000181c */
[----:B------:R-:W-:-:S05]  /*a010*/  FFMA.FTZ R64, R155, UR12, -R60 ;  /* 0x0000000c9b407c23 */ /* 0x000fca000801083c */
[----:B------:R-:W3:Y:S01]  /*a020*/  MUFU.EX2 R149, R149 ;  /* 0x0000009500957308 */ /* 0x000ee20000000800 */
[C---:B------:R-:W-:Y:S01]  /*a030*/  HMMA.16816.F32 R24, R40.reuse, R38, R24 ;  /* 0x000000262818723c */ /* 0x040fe20000001818 */
[----:B------:R-:W4:Y:S05]  /*a040*/  LDSM.16.MT88.4 R36, [R165+0x7800] ;  /* 0x00780000a524783b */ /* 0x000f2a0000004200 */
[C---:B------:R-:W-:Y:S01]  /*a050*/  HMMA.16816.F32 R16, R40.reuse, R44, R16 ;  /* 0x0000002c2810723c */ /* 0x040fe20000001810 */
[----:B------:R5:W-:Y:S05]  /*a060*/  MUFU.EX2 R65, R153 ;  /* 0x0000009900417308 */ /* 0x000bea0000000800 */
[C---:B------:R-:W-:Y:S01]  /*a070*/  HMMA.16816.F32 R20, R40.reuse, R46, R20 ;  /* 0x0000002e2814723c */ /* 0x040fe20000001814 */
[----:B------:R-:W4:Y:S02]  /*a080*/  LDSM.16.MT88.4 R44, [R166+0x7800] ;  /* 0x00780000a62c783b */ /* 0x000f240000004200 */
[----:B------:R-:W2:Y:S03]  /*a090*/  MUFU.EX2 R64, R64 ;  /* 0x0000004000407308 */ /* 0x000ea60000000800 */
[----:B------:R-:W-:Y:S05]  /*a0a0*/  HMMA.16816.F32 R4, R40, R66, R4 ;  /* 0x000000422804723c */ /* 0x000fea0000001804 */
[----:B------:R-:W-:Y:S01]  /*a0b0*/  MUFU.EX2 R134, R134 ;  /* 0x0000008600867308 */ /* 0x000fe20000000800 */
[--C-:B-----5:R-:W-:Y:S01]  /*a0c0*/  FFMA.FTZ R153, R144, UR12, -R107.reuse ;  /* 0x0000000c90997c23 */ /* 0x120fe2000801086b */
[----:B-1----:R-:W-:Y:S01]  /*a0d0*/  F2FP.F16.F32.PACK_AB R40, R151, R154 ;  /* 0x0000009a9728723e */ /* 0x002fe200000000ff */
[--C-:B------:R-:W-:Y:S01]  /*a0e0*/  FFMA.FTZ R66, R136, UR12, -R107.reuse ;  /* 0x0000000c88427c23 */ /* 0x100fe2000801086b */
[----:B---3--:R-:W-:Y:S01]  /*a0f0*/  F2FP.F16.F32.PACK_AB R41, R149, R152 ;  /* 0x000000989529723e */ /* 0x008fe200000000ff */
[----:B------:R-:W-:Y:S01]  /*a100*/  FFMA.FTZ R67, R146, UR12, -R107 ;  /* 0x0000000c92437c23 */ /* 0x000fe2000801086b */
[----:B------:R-:W-:Y:S01]  /*a110*/  F2FP.F16.F32.PACK_AB R42, R147, R150 ;  /* 0x00000096932a723e */ /* 0x000fe200000000ff */
[----:B------:R-:W-:Y:S01]  /*a120*/  FFMA.FTZ R136, R143, UR12, -R60 ;  /* 0x0000000c8f887c23 */ /* 0x000fe2000801083c */
[----:B------:R-:W1:Y:S01]  /*a130*/  MUFU.EX2 R153, R153 ;  /* 0x0000009900997308 */ /* 0x000e620000000800 */
[----:B--2---:R-:W-:-:S07]  /*a140*/  F2FP.F16.F32.PACK_AB R43, R64, R65 ;  /* 0x00000041402b723e */ /* 0x004fce00000000ff */
[C---:B------:R-:W-:Y:S01]  /*a150*/  HMMA.16816.F32 R8, R40.reuse, R52, R8 ;  /* 0x000000342808723c */ /* 0x040fe20000001808 */
[----:B------:R-:W-:Y:S05]  /*a160*/  MUFU.EX2 R66, R66 ;  /* 0x0000004200427308 */ /* 0x000fea0000000800 */
[----:B------:R-:W-:Y:S01]  /*a170*/  HMMA.16816.F32 R12, R40, R54, R12 ;  /* 0x00000036280c723c */ /* 0x000fe2000000180c */
[----:B------:R-:W2:Y:S02]  /*a180*/  LDSM.16.MT88.4 R52, [R164+0x7800] ;  /* 0x00780000a434783b */ /* 0x000ea40000004200 */
[----:B------:R-:W3:Y:S01]  /*a190*/  MUFU.EX2 R67, R67 ;  /* 0x0000004300437308 */ /* 0x000ee20000000800 */
[----:B-1----:R-:W-:-:S02]  /*a1a0*/  F2FP.F16.F32.PACK_AB R80, R153, R134 ;  /* 0x000000869950723e */ /* 0x002fc400000000ff */
[C---:B----4-:R-:W-:Y:S05]  /*a1b0*/  HMMA.16816.F32 R28, R40.reuse, R36, R28 ;  /* 0x00000024281c723c */ /* 0x050fea000000181c */
[----:B------:R-:W-:Y:S01]  /*a1c0*/  MUFU.EX2 R133, R133 ;  /* 0x0000008500857308 */ /* 0x000fe20000000800 */
[C---:B------:R-:W-:Y:S01]  /*a1d0*/  HMMA.16816.F32 R24, R40.reuse, R38, R24 ;  /* 0x000000262818723c */ /* 0x040fe20000001818 */
[----:B------:R-:W1:Y:S05]  /*a1e0*/  LDSM.16.MT88.4 R36, [R166+0x8000] ;  /* 0x00800000a624783b */ /* 0x000e6a0000004200 */
[----:B------:R-:W-:Y:S01]  /*a1f0*/  HMMA.16816.F32 R16, R40, R44, R16 ;  /* 0x0000002c2810723c */ /* 0x000fe20000001810 */
[----:B------:R-:W4:Y:S01]  /*a200*/  MUFU.EX2 R136, R136 ;  /* 0x0000008800887308 */ /* 0x000f220000000800 */
[----:B---3--:R-:W-:-:S04]  /*a210*/  F2FP.F16.F32.PACK_AB R82, R67, R66 ;  /* 0x000000424352723e */ /* 0x008fc800000000ff */
[C---:B------:R-:W-:Y:S01]  /*a220*/  HMMA.16816.F32 R20, R40.reuse, R46, R20 ;  /* 0x0000002e2814723c */ /* 0x040fe20000001814 */
[----:B------:R-:W3:Y:S02]  /*a230*/  LDSM.16.MT88.4 R44, [R168+0x8000] ;  /* 0x00800000a82c783b */ /* 0x000ee40000004200 */
[----:B------:R-:W-:Y:S08]  /*a240*/  MUFU.EX2 R193, R193 ;  /* 0x000000c100c17308 */ /* 0x000ff00000000800 */
[----:B------:R-:W-:Y:S01]  /*a250*/  MUFU.EX2 R0, R51 ;  /* 0x0000003300007308 */ /* 0x000fe20000000800 */
[----:B----4-:R-:W-:Y:S01]  /*a260*/  F2FP.F16.F32.PACK_AB R81, R136, R133 ;  /* 0x000000858851723e */ /* 0x010fe200000000ff */
[C---:B--2---:R-:W-:Y:S06]  /*a270*/  HMMA.16816.F32 R32, R40.reuse, R52, R32 ;  /* 0x000000342820723c */ /* 0x044fec0000001820 */
[----:B------:R-:W-:Y:S01]  /*a280*/  HMMA.16816.F32 R4, R40, R54, R4 ;  /* 0x000000362804723c */ /* 0x000fe20000001804 */
[--C-:B------:R-:W-:Y:S01]  /*a290*/  FFMA.FTZ R52, R131, UR12, -R60.reuse ;  /* 0x0000000c83347c23 */ /* 0x100fe2000801083c */
[----:B------:R-:W-:-:S05]  /*a2a0*/  FFMA.FTZ R53, R141, UR12, -R60 ;  /* 0x0000000c8d357c23 */ /* 0x000fca000801083c */
[----:B------:R-:W-:Y:S01]  /*a2b0*/  MUFU.EX2 R52, R52 ;  /* 0x0000003400347308 */ /* 0x000fe20000000800 */
[--C-:B------:R-:W-:Y:S01]  /*a2c0*/  FFMA.FTZ R40, R114, UR12, -R107.reuse ;  /* 0x0000000c72287c23 */ /* 0x100fe2000801086b */
[--C-:B------:R-:W-:Y:S01]  /*a2d0*/  FFMA.FTZ R43, R132, UR12, -R107.reuse ;  /* 0x0000000c842b7c23 */ /* 0x100fe2000801086b */
[--C-:B------:R-:W-:Y:S01]  /*a2e0*/  FFMA.FTZ R41, R112, UR12, -R107.reuse ;  /* 0x0000000c70297c23 */ /* 0x100fe2000801086b */
[----:B------:R-:W-:-:S04]  /*a2f0*/  FFMA.FTZ R42, R130, UR12, -R107 ;  /* 0x0000000c822a7c23 */ /* 0x000fc8000801086b */
[----:B------:R-:W2:Y:S08]  /*a300*/  MUFU.EX2 R53, R53 ;  /* 0x0000003500357308 */ /* 0x000eb00000000800 */
[----:B------:R-:W-:Y:S08]  /*a310*/  MUFU.EX2 R40, R40 ;  /* 0x0000002800287308 */ /* 0x000ff00000000800 */
[----:B------:R-:W4:Y:S01]  /*a320*/  MUFU.EX2 R43, R43 ;  /* 0x0000002b002b7308 */ /* 0x000f220000000800 */
[----:B--2---:R-:W-:-:S07]  /*a330*/  F2FP.F16.F32.PACK_AB R83, R53, R52 ;  /* 0x000000343553723e */ /* 0x004fce00000000ff */
[C---:B-1----:R-:W-:Y:S01]  /*a340*/  HMMA.16816.F32 R16, R80.reuse, R36, R16 ;  /* 0x000000245010723c */ /* 0x042fe20000001810 */
[----:B------:R-:W-:Y:S05]  /*a350*/  MUFU.EX2 R41, R41 ;  /* 0x0000002900297308 */ /* 0x000fea0000000800 */
[C---:B------:R-:W-:Y:S01]  /*a360*/  HMMA.16816.F32 R20, R80.reuse, R38, R20 ;  /* 0x000000265014723c */ /* 0x040fe20000001814 */
[----:B------:R-:W1:Y:S02]  /*a370*/  LDSM.16.MT88.4 R36, [R164+0x8000] ;  /* 0x00800000a424783b */ /* 0x000e640000004200 */
[----:B------:R-:W-:Y:S03]  /*a380*/  MUFU.EX2 R42, R42 ;  /* 0x0000002a002a7308 */ /* 0x000fe60000000800 */
[C---:B---3--:R-:W-:Y:S06]  /*a390*/  HMMA.16816.F32 R8, R80.reuse, R44, R8 ;  /* 0x0000002c5008723c */ /* 0x048fec0000001808 */
[----:B------:R-:W-:Y:S01]  /*a3a0*/  HMMA.16816.F32 R12, R80, R46, R12 ;  /* 0x0000002e500c723c */ /* 0x000fe2000000180c */
[--C-:B------:R-:W-:Y:S01]  /*a3b0*/  FFMA.FTZ R44, R113, UR12, -R60.reuse ;  /* 0x0000000c712c7c23 */ /* 0x100fe2000801083c */
[----:B------:R-:W-:-:S04]  /*a3c0*/  FFMA.FTZ R45, R111, UR12, -R60 ;  /* 0x0000000c6f2d7c23 */ /* 0x000fc8000801083c */
[C---:B------:R-:W-:Y:S01]  /*a3d0*/  HMMA.16816.F32 R28, R80.reuse, R84, R28 ;  /* 0x00000054501c723c */ /* 0x040fe2000000181c */
[--C-:B------:R-:W-:Y:S01]  /*a3e0*/  FFMA.FTZ R47, R129, UR12, -R60.reuse ;  /* 0x0000000c812f7c23 */ /* 0x100fe2000801083c */
[----:B------:R-:W-:Y:S04]  /*a3f0*/  MUFU.EX2 R44, R44 ;  /* 0x0000002c002c7308 */ /* 0x000fe80000000800 */
[C---:B------:R-:W-:Y:S01]  /*a400*/  HMMA.16816.F32 R84, R80.reuse, R86, R24 ;  /* 0x000000565054723c */ /* 0x040fe20000001818 */
[----:B------:R-:W2:Y:S03]  /*a410*/  LDSM.16.MT88.4 R24, [R165+0x8800] ;  /* 0x00880000a518783b */ /* 0x000ea60000004200 */
[----:B------:R-:W3:Y:S08]  /*a420*/  MUFU.EX2 R47, R47 ;  /* 0x0000002f002f7308 */ /* 0x000ef00000000800 */
[----:B------:R-:W-:Y:S01]  /*a430*/  MUFU.EX2 R45, R45 ;  /* 0x0000002d002d7308 */ /* 0x000fe20000000800 */
[C---:B-1----:R-:W-:Y:S07]  /*a440*/  HMMA.16816.F32 R76, R80.reuse, R36, R32 ;  /* 0x00000024504c723c */ /* 0x042fee0000001820 */
[----:B------:R-:W1:Y:S01]  /*a450*/  MUFU.EX2 R32, R123 ;  /* 0x0000007b00207308 */ /* 0x000e620000000800 */
[----:B------:R-:W-:Y:S01]  /*a460*/  HMMA.16816.F32 R80, R80, R38, R4 ;  /* 0x000000265050723c */ /* 0x000fe20000001804 */
[--C-:B------:R-:W-:Y:S01]  /*a470*/  FFMA.FTZ R33, R100, UR12, -R107.reuse ;  /* 0x0000000c64217c23 */ /* 0x100fe2000801086b */
[--C-:B------:R-:W-:Y:S01]  /*a480*/  FFMA.FTZ R36, R110, UR12, -R107.reuse ;  /* 0x0000000c6e247c23 */ /* 0x100fe2000801086b */
[--C-:B------:R-:W-:Y:S01]  /*a490*/  FFMA.FTZ R34, R62, UR12, -R107.reuse ;  /* 0x0000000c3e227c23 */ /* 0x100fe2000801086b */
[----:B------:R-:W-:Y:S01]  /*a4a0*/  FFMA.FTZ R35, R108, UR12, -R107 ;  /* 0x0000000c6c237c23 */ /* 0x000fe2000801086b */
[----:B------:R-:W-:-:S02]  /*a4b0*/  FFMA.FTZ R37, R103, UR12, -R60 ;  /* 0x0000000c67257c23 */ /* 0x000fc4000801083c */
[----:B----4-:R-:W-:Y:S01]  /*a4c0*/  F2FP.F16.F32.PACK_AB R4, R43, R40 ;  /* 0x000000282b04723e */ /* 0x010fe200000000ff */
[----:B------:R-:W-:Y:S01]  /*a4d0*/  MUFU.EX2 R33, R33 ;  /* 0x0000002100217308 */ /* 0x000fe20000000800 */
[----:B---3--:R-:W-:Y:S02]  /*a4e0*/  F2FP.F16.F32.PACK_AB R5, R47, R44 ;  /* 0x0000002c2f05723e */ /* 0x008fe400000000ff */
[----:B------:R-:W-:Y:S02]  /*a4f0*/  F2FP.F16.F32.PACK_AB R6, R42, R41 ;  /* 0x000000292a06723e */ /* 0x000fe400000000ff */
[----:B-1----:R-:W-:-:S03]  /*a500*/  F2FP.F16.F32.PACK_AB R7, R32, R45 ;  /* 0x0000002d2007723e */ /* 0x002fc600000000ff */
[----:B------:R-:W1:Y:S04]  /*a510*/  MUFU.EX2 R36, R36 ;  /* 0x0000002400247308 */ /* 0x000e680000000800 */
[C---:B------:R-:W-:Y:S01]  /*a520*/  HMMA.16816.F32 R96, R4.reuse, R92, R8 ;  /* 0x0000005c0460723c */ /* 0x040fe20000001808 */
[----:B------:R-:W3:Y:S03]  /*a530*/  LDSM.16.MT88.4 R8, [R164+0x8800] ;  /* 0x00880000a408783b */ /* 0x000ee60000004200 */
[----:B------:R-:W-:Y:S02]  /*a540*/  MUFU.EX2 R34, R34 ;  /* 0x0000002200227308 */ /* 0x000fe40000000800 */
[C---:B------:R-:W-:Y:S01]  /*a550*/  HMMA.16816.F32 R68, R4.reuse, R88, R16 ;  /* 0x000000580444723c */ /* 0x040fe20000001810 */
[----:B------:R-:W-:Y:S05]  /*a560*/  LDSM.16.MT88.4 R16, [R164+0x9000] ;  /* 0x00900000a410783b */ /* 0x000fea0000004200 */
[----:B------:R-:W-:Y:S01]  /*a570*/  MUFU.EX2 R35, R35 ;  /* 0x0000002300237308 */ /* 0x000fe20000000800 */
[C---:B------:R-:W-:Y:S01]  /*a580*/  HMMA.16816.F32 R88, R4.reuse, R90, R20 ;  /* 0x0000005a0458723c */ /* 0x040fe20000001814 */
[----:B------:R-:W4:Y:S05]  /*a590*/  LDSM.16.MT88.4 R20, [R168+0x9000] ;  /* 0x00900000a814783b */ /* 0x000f2a0000004200 */
[C---:B------:R-:W-:Y:S01]  /*a5a0*/  HMMA.16816.F32 R92, R4.reuse, R94, R12 ;  /* 0x0000005e045c723c */ /* 0x040fe2000000180c */
[----:B------:R-:W5:Y:S01]  /*a5b0*/  LDSM.16.MT88.4 R12, [R166+0x9000] ;  /* 0x00900000a60c783b */ /* 0x000f620000004200 */
[----:B------:R-:W-:Y:S04]  /*a5c0*/  MUFU.EX2 R37, R37 ;  /* 0x0000002500257308 */ /* 0x000fe80000000800 */
[C---:B--2---:R-:W-:Y:S04]  /*a5d0*/  HMMA.16816.F32 R72, R4.reuse, R24, R28 ;  /* 0x000000180448723c */ /* 0x044fe8000000181c */
[----:B------:R-:W2:Y:S02]  /*a5e0*/  MUFU.EX2 R28, R109 ;  /* 0x0000006d001c7308 */ /* 0x000ea40000000800 */
[----:B------:R-:W-:Y:S01]  /*a5f0*/  HMMA.16816.F32 R84, R4, R26, R84 ;  /* 0x0000001a0454723c */ /* 0x000fe20000001854 */
[--C-:B------:R-:W-:Y:S01]  /*a600*/  FFMA.FTZ R24, R101, UR12, -R60.reuse ;  /* 0x0000000c65187c23 */ /* 0x100fe2000801083c */
[----:B------:R-:W-:-:S05]  /*a610*/  FFMA.FTZ R25, R63, UR12, -R60 ;  /* 0x0000000c3f197c23 */ /* 0x000fca000801083c */
[----:B------:R-:W-:Y:S01]  /*a620*/  MUFU.EX2 R24, R24 ;  /* 0x0000001800187308 */ /* 0x000fe20000000800 */
[--C-:B------:R-:W-:Y:S01]  /*a630*/  FFMA.FTZ R26, R56, UR12, -R107.reuse ;  /* 0x0000000c381a7c23 */ /* 0x100fe2000801086b */
[----:B------:R-:W-:Y:S01]  /*a640*/  FFMA.FTZ R27, R61, UR12, -R107 ;  /* 0x0000000c3d1b7c23 */ /* 0x000fe2000801086b */
[C---:B---3--:R-:W-:Y:S05]  /*a650*/  HMMA.16816.F32 R76, R4.reuse, R8, R76 ;  /* 0x00000008044c723c */ /* 0x048fea000000184c */
[----:B------:R-:W3:Y:S01]  /*a660*/  MUFU.EX2 R25, R25 ;  /* 0x0000001900197308 */ /* 0x000ee20000000800 */
[----:B------:R-:W-:Y:S01]  /*a670*/  HMMA.16816.F32 R80, R4, R10, R80 ;  /* 0x0000000a0450723c */ /* 0x000fe20000001850 */
[----:B------:R-:W5:Y:S06]  /*a680*/  LDSM.16.MT88.4 R8, [R165+0x9000] ;  /* 0x00900000a508783b */ /* 0x000f6c0000004200 */
[----:B------:R-:W-:Y:S01]  /*a690*/  MUFU.EX2 R26, R26 ;  /* 0x0000001a001a7308 */ /* 0x000fe20000000800 */
[----:B-1----:R-:W-:-:S02]  /*a6a0*/  F2FP.F16.F32.PACK_AB R4, R36, R33 ;  /* 0x000000212404723e */ /* 0x002fc400000000ff */
[----:B--2---:R-:W-:Y:S02]  /*a6b0*/  F2FP.F16.F32.PACK_AB R5, R28, R37 ;  /* 0x000000251c05723e */ /* 0x004fe400000000ff */
[----:B------:R-:W-:-:S03]  /*a6c0*/  F2FP.F16.F32.PACK_AB R6, R35, R34 ;  /* 0x000000222306723e */ /* 0x000fc600000000ff */
[----:B------:R-:W1:Y:S01]  /*a6d0*/  MUFU.EX2 R27, R27 ;  /* 0x0000001b001b7308 */ /* 0x000e620000000800 */
[----:B---3--:R-:W-:-:S07]  /*a6e0*/  F2FP.F16.F32.PACK_AB R7, R25, R24 ;  /* 0x000000181907723e */ /* 0x008fce00000000ff */
[C---:B----4-:R-:W-:Y:S06]  /*a6f0*/  HMMA.16816.F32 R92, R4.reuse, R22, R92 ;  /* 0x00000016045c723c */ /* 0x050fec000000185c */
[----:B-----5:R-:W-:Y:S01]  /*a700*/  HMMA.16816.F32 R68, R4, R12, R68 ;  /* 0x0000000c0444723c */ /* 0x020fe20000001844 */
[----:B------:R-:W-:-:S04]  /*a710*/  FADD.FTZ R22, R120, R105 ;  /* 0x0000006978167221 */ /* 0x000fc80000010000 */
[----:B------:R-:W-:Y:S01]  /*a720*/  FADD.FTZ R22, R117, R22 ;  /* 0x0000001675167221 */ /* 0x000fe20000010000 */
[----:B------:R-:W-:Y:S01]  /*a730*/  HMMA.16816.F32 R88, R4, R14, R88 ;  /* 0x0000000e0458723c */ /* 0x000fe20000001858 */
[----:B------:R-:W2:Y:S02]  /*a740*/  LDSM.16.MT88.4 R12, [R168+0x9800] ;  /* 0x00980000a80c783b */ /* 0x000ea40000004200 */
[----:B------:R-:W-:-:S03]  /*a750*/  FADD.FTZ R121, R121, R22 ;  /* 0x0000001679797221 */ /* 0x000fc60000010000 */
[C---:B------:R-:W-:Y:S01]  /*a760*/  HMMA.16816.F32 R96, R4.reuse, R20, R96 ;  /* 0x000000140460723c */ /* 0x040fe20000001860 */
[----:B------:R-:W-:Y:S01]  /*a770*/  FADD.FTZ R121, R116, R121 ;  /* 0x0000007974797221 */ /* 0x000fe20000010000 */
[----:B------:R-:W-:Y:S03]  /*a780*/  MUFU.EX2 R20, R58 ;  /* 0x0000003a00147308 */ /* 0x000fe60000000800 */
[----:B------:R-:W-:Y:S01]  /*a790*/  FADD.FTZ R140, R140, R121 ;  /* 0x000000798c8c7221 */ /* 0x000fe20000010000 */
[C---:B------:R-:W-:Y:S01]  /*a7a0*/  HMMA.16816.F32 R72, R4.reuse, R8, R72 ;  /* 0x000000080448723c */ /* 0x040fe20000001848 */
[--C-:B------:R-:W-:Y:S01]  /*a7b0*/  FFMA.FTZ R21, R3, UR12, -R60.reuse ;  /* 0x0000000c03157c23 */ /* 0x100fe2000801083c */
[----:B------:R-:W-:Y:S01]  /*a7c0*/  FFMA.FTZ R3, R57, UR12, -R60 ;  /* 0x0000000c39037c23 */ /* 0x000fe2000801083c */
[----:B------:R-:W-:Y:S02]  /*a7d0*/  FADD.FTZ R127, R127, R140 ;  /* 0x0000008c7f7f7221 */ /* 0x000fe40000010000 */
[----:B------:R3:W-:Y:S01]  /*a7e0*/  MUFU.EX2 R2, R21 ;  /* 0x0000001500027308 */ /* 0x0007e20000000800 */
[----:B------:R-:W-:Y:S01]  /*a7f0*/  HMMA.16816.F32 R84, R4, R10, R84 ;  /* 0x0000000a0454723c */ /* 0x000fe20000001854 */
[----:B------:R-:W4:Y:S01]  /*a800*/  LDSM.16.MT88.4 R8, [R166+0x9800] ;  /* 0x00980000a608783b */ /* 0x000f220000004200 */
[----:B------:R-:W-:-:S04]  /*a810*/  FADD.FTZ R138, R138, R127 ;  /* 0x0000007f8a8a7221 */ /* 0x000fc80000010000 */
[----:B------:R-:W-:Y:S01]  /*a820*/  HMMA.16816.F32 R76, R4, R16, R76 ;  /* 0x00000010044c723c */ /* 0x000fe2000000184c */
[----:B------:R-:W5:Y:S01]  /*a830*/  MUFU.EX2 R3, R3 ;  /* 0x0000000300037308 */ /* 0x000f620000000800 */
[----:B------:R-:W-:-:S04]  /*a840*/  FADD.FTZ R137, R137, R138 ;  /* 0x0000008a89897221 */ /* 0x000fc80000010000 */
[----:B------:R-:W-:Y:S01]  /*a850*/  FADD.FTZ R22, R152, R137 ;  /* 0x0000008998167221 */ /* 0x000fe20000010000 */
[----:B------:R-:W-:Y:S01]  /*a860*/  FADD.FTZ R17, R135, R142 ;  /* 0x0000008e87117221 */ /* 0x000fe20000010000 */
[----:B------:R-:W-:Y:S01]  /*a870*/  HMMA.16816.F32 R80, R4, R18, R80 ;  /* 0x000000120450723c */ /* 0x000fe20000001850 */
[----:B---3--:R-:W-:Y:S02]  /*a880*/  FFMA.FTZ R21, R50, UR12, -R60 ;  /* 0x0000000c32157c23 */ /* 0x008fe4000801083c */
[----:B------:R-:W-:Y:S01]  /*a890*/  FADD.FTZ R17, R128, R17 ;  /* 0x0000001180117221 */ /* 0x000fe20000010000 */
[----:B------:R-:W-:-:S03]  /*a8a0*/  FADD.FTZ R22, R149, R22 ;  /* 0x0000001695167221 */ /* 0x000fc60000010000 */
[----:B------:R-:W-:Y:S01]  /*a8b0*/  FADD.FTZ R154, R154, R17 ;  /* 0x000000119a9a7221 */ /* 0x000fe20000010000 */
[----:B------:R-:W3:Y:S01]  /*a8c0*/  MUFU.EX2 R21, R21 ;  /* 0x0000001500157308 */ /* 0x000ee20000000800 */
[----:B------:R-:W-:Y:S01]  /*a8d0*/  FADD.FTZ R65, R65, R22 ;  /* 0x0000001641417221 */ /* 0x000fe20000010000 */
[----:B-1----:R-:W-:Y:S01]  /*a8e0*/  F2FP.F16.F32.PACK_AB R4, R27, R26 ;  /* 0x0000001a1b04723e */ /* 0x002fe200000000ff */
[----:B------:R-:W-:Y:S01]  /*a8f0*/  FADD.FTZ R151, R151, R154 ;  /* 0x0000009a97977221 */ /* 0x000fe20000010000 */
[----:B-----5:R-:W-:Y:S01]  /*a900*/  F2FP.F16.F32.PACK_AB R5, R3, R2 ;  /* 0x000000020305723e */ /* 0x020fe200000000ff */
[----:B------:R-:W-:Y:S01]  /*a910*/  FADD.FTZ R64, R64, R65 ;  /* 0x0000004140407221 */ /* 0x000fe20000010000 */
[----:B------:R-:W-:Y:S01]  /*a920*/  F2FP.F16.F32.PACK_AB R6, R193, R20 ;  /* 0x00000014c106723e */ /* 0x000fe200000000ff */
[----:B------:R-:W-:Y:S01]  /*a930*/  FADD.FTZ R150, R150, R151 ;  /* 0x0000009796967221 */ /* 0x000fe20000010000 */
[----:B------:R-:W1:Y:S01]  /*a940*/  LDSM.16.MT88.4 R16, [R165+0x9800] ;  /* 0x00980000a510783b */ /* 0x000e620000004200 */
[----:B------:R-:W-:-:S02]  /*a950*/  FADD.FTZ R23, R133, R64 ;  /* 0x0000004085177221 */ /* 0x000fc40000010000 */
[----:B------:R-:W-:Y:S02]  /*a960*/  FADD.FTZ R147, R147, R150 ;  /* 0x0000009693937221 */ /* 0x000fe40000010000 */
[----:B------:R-:W-:Y:S02]  /*a970*/  FADD.FTZ R23, R136, R23 ;  /* 0x0000001788177221 */ /* 0x000fe40000010000 */
[----:B------:R-:W-:Y:S01]  /*a980*/  FADD.FTZ R134, R134, R147 ;  /* 0x0000009386867221 */ /* 0x000fe20000010000 */
[----:B---3--:R-:W-:Y:S01]  /*a990*/  F2FP.F16.F32.PACK_AB R7, R21, R0 ;  /* 0x000000001507723e */ /* 0x008fe200000000ff */
[----:B------:R-:W-:Y:S02]  /*a9a0*/  FADD.FTZ R52, R52, R23 ;  /* 0x0000001734347221 */ /* 0x000fe40000010000 */
[----:B------:R-:W-:Y:S02]  /*a9b0*/  FADD.FTZ R153, R153, R134 ;  /* 0x0000008699997221 */ /* 0x000fe40000010000 */
[----:B------:R-:W-:-:S02]  /*a9c0*/  FADD.FTZ R53, R53, R52 ;  /* 0x0000003435357221 */ /* 0x000fc40000010000 */
[----:B------:R-:W-:Y:S01]  /*a9d0*/  FADD.FTZ R66, R66, R153 ;  /* 0x0000009942427221 */ /* 0x000fe20000010000 */
[----:B--2---:R-:W-:Y:S03]  /*a9e0*/  HMMA.16816.F32 R96, R4, R12, R96 ;  /* 0x0000000c0460723c */ /* 0x004fe60000001860 */
[----:B------:R-:W-:-:S03]  /*a9f0*/  FADD.FTZ R67, R67, R66 ;  /* 0x0000004243437221 */ /* 0x000fc60000010000 */
[C---:B------:R-:W-:Y:S01]  /*aa00*/  HMMA.16816.F32 R92, R4.reuse, R14, R92 ;  /* 0x0000000e045c723c */ /* 0x040fe2000000185c */
[----:B------:R-:W2:Y:S05]  /*aa10*/  LDSM.16.MT88.4 R12, [R164+0x9800] ;  /* 0x00980000a40c783b */ /* 0x000eaa0000004200 */
[C---:B----4-:R-:W-:Y:S06]  /*aa20*/  HMMA.16816.F32 R88, R4.reuse, R10, R88 ;  /* 0x0000000a0458723c */ /* 0x050fec0000001858 */
[----:B------:R-:W-:Y:S01]  /*aa30*/  HMMA.16816.F32 R68, R4, R8, R68 ;  /* 0x000000080444723c */ /* 0x000fe20000001844 */
[----:B------:R-:W-:-:S04]  /*aa40*/  FADD.FTZ R10, R44, R53 ;  /* 0x000000352c0a7221 */ /* 0x000fc80000010000 */
        /* <DEDUP_REMOVED lines=20> */
[----:B------:R-:W-:Y:S01]  /*ab90*/  FADD.FTZ R3, R3, R2 ;  /* 0x0000000203037221 */ /* 0x000fe20000010000 */
[----:B------:R-:W-:Y:S01]  /*aba0*/  MOV R2, R49 ;  /* 0x0000003100027202 */ /* 0x000fe20000000f00 */
[----:B------:R-:W-:Y:S02]  /*abb0*/  FADD.FTZ R26, R26, R35 ;  /* 0x000000231a1a7221 */ /* 0x000fe40000010000 */
[----:B------:R-:W-:-:S02]  /*abc0*/  FADD.FTZ R0, R0, R3 ;  /* 0x0000000300007221 */ /* 0x000fc40000010000 */
[----:B------:R-:W-:Y:S02]  /*abd0*/  FADD.FTZ R27, R27, R26 ;  /* 0x0000001a1b1b7221 */ /* 0x000fe40000010000 */
[----:B------:R-:W-:Y:S01]  /*abe0*/  FADD.FTZ R194, R21, R0 ;  /* 0x0000000015c27221 */ /* 0x000fe20000010000 */
[----:B------:R-:W-:Y:S01]  /*abf0*/  MOV R0, R48 ;  /* 0x0000003000007202 */ /* 0x000fe20000000f00 */
[----:B------:R-:W-:-:S04]  /*ac00*/  FADD.FTZ R20, R20, R27 ;  /* 0x0000001b14147221 */ /* 0x000fc80000010000 */
[----:B------:R-:W-:-:S07]  /*ac10*/  FADD.FTZ R193, R193, R20 ;  /* 0x00000014c1c17221 */ /* 0x000fce0000010000 */
.L_x_5324:
[----:B------:R-:W-:-:S13]  /*ac20*/  ISETP.GE.AND P1, PT, R181, 0x1, PT ;  /* 0x00000001b500780c */ /* 0x000fda0003f26270 */
[----:B------:R-:W-:Y:S05]  /*ac30*/  @!P1 BRA `(.L_x_5332) ;  /* 0x0000003400949947 */ /* 0x000fea0003800000 */
[----:B------:R-:W-:Y:S01]  /*ac40*/  IMAD.U32 R190, R118, -0x80, RZ ;  /* 0xffffff8076be7824 */ /* 0x000fe200078e00ff */
[----:B------:R-:W-:Y:S01]  /*ac50*/  MOV R3, R0 ;  /* 0x0000000000037202 */ /* 0x000fe20000000f00 */
[----:B------:R-:W-:Y:S01]  /*ac60*/  IMAD.MOV.U32 R101, RZ, RZ, R2 ;  /* 0x000000ffff657224 */ /* 0x000fe200078e0002 */
[----:B------:R-:W-:Y:S01]  /*ac70*/  ULDC UR5, c[0x0][0x2d0] ;  /* 0x0000b40000057ab9 */ /* 0x000fe20000000800 */
[----:B------:R-:W-:Y:S01]  /*ac80*/  ULDC UR4, c[0x0][0x2ec] ;  /* 0x0000bb0000047ab9 */ /* 0x000fe20000000800 */
[----:B------:R-:W-:-:S07]  /*ac90*/  SHF.R.S32.HI R189, RZ, 0x1f, R190 ;  /* 0x0000001fffbd7819 */ /* 0x000fce00000114be */
.L_x_5336:
[----:B------:R-:W-:Y:S01]  /*aca0*/  ISETP.GE.AND P1, PT, R184, UR5, PT ;  /* 0x00000005b8007c0c */ /* 0x000fe2000bf26270 */
[----:B------:R-:W-:Y:S04]  /*acb0*/  DEPBAR.LE SB0, 0x0 ;  /* 0x000080000000791a */ /* 0x000fe80000000000 */
[----:B------:R-:W-:Y:S01]  /*acc0*/  BAR.SYNC.DEFER_BLOCKING 0x0 ;  /* 0x0000000000007b1d */ /* 0x000fe20000010000 */
[----:B------:R-:W-:Y:S01]  /*acd0*/  IMAD.MOV.U32 R0, RZ, RZ, R190 ;  /* 0x000000ffff007224 */ /* 0x000fe200078e00be */
[----:B------:R-:W-:Y:S06]  /*ace0*/  MOV R197, R189 ;  /* 0x000000bd00c57202 */ /* 0x000fec0000000f00 */
[----:B------:R-:W1:Y:S08]  /*acf0*/  @!P1 LDC.64 R198, c[0x0][0x250] ;  /* 0x00009400ffc69b82 */ /* 0x000e700000000a00 */
[----:B------:R-:W2:Y:S08]  /*ad00*/  @!P1 LDC.64 R206, c[0x0][0x250] ;  /* 0x00009400ffce9b82 */ /* 0x000eb00000000a00 */
[----:B------:R-:W3:Y:S01]  /*ad10*/  @!P1 LDC.64 R204, c[0x0][0x250] ;  /* 0x00009400ffcc9b82 */ /* 0x000ee20000000a00 */
[----:B------:R-:W-:Y:S05]  /*ad20*/  @!P0 BRA `(.L_x_5333) ;  /* 0x0000000000f88947 */ /* 0x000fea0003800000 */
[----:B------:R-:W4:Y:S01]  /*ad30*/  LDC R0, c[0x0][0x380] ;  /* 0x0000e000ff007b82 */ /* 0x000f220000000800 */
[----:B------:R-:W-:Y:S04]  /*ad40*/  SHF.L.U32 R11, R181, 0x7, RZ ;  /* 0x00000007b50b7819 */ /* 0x000fe800000006ff */
[----:B------:R-:W-:Y:S01]  /*ad50*/  IABS R6, R11 ;  /* 0x0000000b00067213 */ /* 0x000fe20000000000 */
[C---:B------:R-:W-:Y:S01]  /*ad60*/  VIADD R5, R11.reuse, 0xffffff80 ;  /* 0xffffff800b057836 */ /* 0x040fe20000000000 */
[-C--:B----4-:R-:W-:Y:S02]  /*ad70*/  IABS R2, R0.reuse ;  /* 0x0000000000027213 */ /* 0x090fe40000000000 */
[-C--:B------:R-:W-:Y:S02]  /*ad80*/  LOP3.LUT R11, R11, R0.reuse, RZ, 0x3c, !PT ;  /* 0x000000000b0b7212 */ /* 0x080fe400078e3cff */
[----:B------:R-:W4:Y:S10]  /*ad90*/  I2F.RP R10, R2 ;  /* 0x00000002000a7306 */ /* 0x000f340000209400 */
[----:B----4-:R-:W4:Y:S02]  /*ada0*/  MUFU.RCP R4, R10 ;  /* 0x0000000a00047308 */ /* 0x010f240000001000 */
[----:B----4-:R-:W-:Y:S01]  /*adb0*/  VIADD R8, R4, 0xffffffe ;  /* 0x0ffffffe04087836 */ /* 0x010fe20000000000 */
[----:B------:R-:W-:Y:S02]  /*adc0*/  IABS R4, R5 ;  /* 0x0000000500047213 */ /* 0x000fe40000000000 */
[----:B------:R-:W-:Y:S05]  /*add0*/  LOP3.LUT R5, R5, R0, RZ, 0x3c, !PT ;  /* 0x0000000005057212 */ /* 0x000fea00078e3cff */
[----:B------:R-:W4:Y:S01]  /*ade0*/  F2I.FTZ.U32.TRUNC.NTZ R9, R8 ;  /* 0x0000000800097305 */ /* 0x000f22000021f000 */
[----:B------:R-:W-:Y:S01]  /*adf0*/  ISETP.GE.AND P2, PT, R5, RZ, PT ;  /* 0x000000ff0500720c */ /* 0x000fe20003f46270 */
[--C-:B----4-:R-:W-:Y:S02]  /*ae00*/  IMAD.MOV R7, RZ, RZ, -R9.reuse ;  /* 0x000000ffff077224 */ /* 0x110fe400078e0a09 */
        /* <DEDUP_REMOVED lines=18> */
[----:B------:R-:W-:Y:S01]  /*af30*/  ISETP.NE.AND P4, PT, R0, RZ, PT ;  /* 0x000000ff0000720c */ /* 0x000fe20003f85270 */
[----:B------:R-:W4:Y:S01]  /*af40*/  LDC.64 R6, c[0x0][0x250] ;  /* 0x00009400ff067b82 */ /* 0x000f220000000a00 */
[----:B------:R-:W-:Y:S07]  /*af50*/  LOP3.LUT R11, RZ, R0, RZ, 0x33, !PT ;  /* 0x00000000ff0b7212 */ /* 0x000fee00078e33ff */
        /* <DEDUP_REMOVED lines=11> */
[----:B------:R-:W5:Y:S01]  /*b010*/  LDG.E R2, desc[UR10][R16.64] ;  /* 0x0000000a10027981 */ /* 0x000f62000c1e1900 */
[----:B------:R-:W1:Y:S01]  /*b020*/  LDC.64 R4, c[0x0][0x238] ;  /* 0x00008e00ff047b82 */ /* 0x000e620000000a00 */
[----:B------:R-:W-:Y:S02]  /*b030*/  IMAD R11, R11, R0, -0x80 ;  /* 0xffffff800b0b7424 */ /* 0x000fe400078e0200 */
[----:B------:R-:W5:Y:S03]  /*b040*/  LDG.E R9, desc[UR10][R14.64] ;  /* 0x0000000a0e097981 */ /* 0x000f66000c1e1900 */
[----:B------:R-:W-:Y:S05]  /*b050*/  SHF.R.S32.HI R13, RZ, 0x1f, R11 ;  /* 0x0000001fff0d7819 */ /* 0x000fea000001140b */
[-C--:B----4-:R-:W-:Y:S04]  /*b060*/  IMAD R0, R13, R6.reuse, RZ ;  /* 0x000000060d007224 */ /* 0x090fe800078e02ff */
[C---:B------:R-:W-:Y:S02]  /*b070*/  IMAD R0, R11.reuse, R7, R0 ;  /* 0x000000070b007224 */ /* 0x040fe400078e0200 */
[----:B-----5:R-:W-:Y:S02]  /*b080*/  IMAD.IADD R2, R2, 0x1, -R9 ;  /* 0x0000000102027824 */ /* 0x020fe400078e0a09 */
[----:B------:R-:W-:Y:S03]  /*b090*/  IMAD.WIDE.U32 R8, R11, R6, RZ ;  /* 0x000000060b087225 */ /* 0x000fe600078e00ff */
[----:B------:R-:W-:Y:S02]  /*b0a0*/  SHF.R.S32.HI R7, RZ, 0x1f, R2 ;  /* 0x0000001fff077819 */ /* 0x000fe40000011402 */
[----:B------:R-:W-:Y:S03]  /*b0b0*/  IADD3 R9, R9, R0, RZ ;  /* 0x0000000009097210 */ /* 0x000fe60007ffe0ff */
[-C--:B-1----:R-:W-:Y:S02]  /*b0c0*/  IMAD R7, R7, R4.reuse, RZ ;  /* 0x0000000407077224 */ /* 0x082fe400078e02ff */
[C---:B------:R-:W-:Y:S04]  /*b0d0*/  IMAD.WIDE.U32 R8, R2.reuse, R4, R8 ;  /* 0x0000000402087225 */ /* 0x040fe800078e0008 */
[----:B------:R-:W-:Y:S01]  /*b0e0*/  IMAD R7, R2, R5, R7 ;  /* 0x0000000502077224 */ /* 0x000fe200078e0207 */
[----:B------:R-:W-:Y:S03]  /*b0f0*/  MOV R0, R8 ;  /* 0x0000000800007202 */ /* 0x000fe60000000f00 */
[----:B------:R-:W-:Y:S07]  /*b100*/  IMAD.IADD R197, R9, 0x1, R7 ;  /* 0x0000000109c57824 */ /* 0x000fee00078e0207 */
.L_x_5333:
[C---:B------:R-:W-:Y:S01]  /*b110*/  LEA R102, P3, R0.reuse, R196, 0x1 ;  /* 0x000000c400667211 */ /* 0x040fe200078608ff */
[----:B------:R-:W-:Y:S01]  /*b120*/  @P1 STS.128 [R182+0x6000], RZ ;  /* 0x006000ffb6001388 */ /* 0x000fe20000000c00 */
[----:B------:R-:W-:Y:S01]  /*b130*/  @!P1 IADD3 R201, P2, R179, R0, RZ ;  /* 0x00000000b3c99210 */ /* 0x000fe20007f5e0ff */
[----:B------:R-:W4:Y:S01]  /*b140*/  @!P1 LDC.64 R202, c[0x0][0x250] ;  /* 0x00009400ffca9b82 */ /* 0x000f220000000a00 */
[-CC-:B------:R-:W-:Y:S01]  /*b150*/  LEA.HI.X R103, R0, R195.reuse, R197.reuse, 0x1, P3 ;  /* 0x000000c300677211 */ /* 0x180fe200018f0cc5 */
[--C-:B------:R-:W-:Y:S02]  /*b160*/  @!P1 IMAD.MOV.U32 R211, RZ, RZ, R197.reuse ;  /* 0x000000ffffd39224 */ /* 0x100fe400078e00c5 */
[----:B------:R-:W-:Y:S01]  /*b170*/  @!P1 IMAD.X R2, R178, 0x1, R197, P2 ;  /* 0x00000001b2029824 */ /* 0x000fe200010e06c5 */
[C---:B------:R-:W-:Y:S01]  /*b180*/  @!P1 LEA R208, P2, R201.reuse, R196, 0x1 ;  /* 0x000000c4c9d09211 */ /* 0x040fe200078408ff */
[----:B------:R-:W-:Y:S01]  /*b190*/  @!PT LDS RZ, [RZ] ;  /* 0x00000000fffff984 */ /* 0x000fe20000000800 */
[----:B------:R-:W-:Y:S01]  /*b1a0*/  @!PT LDS RZ, [RZ] ;  /* 0x00000000fffff984 */ /* 0x000fe20000000800 */
[----:B------:R-:W-:Y:S01]  /*b1b0*/  @!PT LDS RZ, [RZ] ;  /* 0x00000000fffff984 */ /* 0x000fe20000000800 */
[----:B------:R-:W-:Y:S01]  /*b1c0*/  @!P1 LDGSTS.E.BYPASS.LTC128B.128 [R182+0x6000], desc[UR10][R102.64] ;  /* 0x0600000066b69fae */ /* 0x000fe2000b901d4a */
[----:B------:R-:W-:Y:S02]  /*b1d0*/  @!P1 IMAD.MOV.U32 R210, RZ, RZ, R0 ;  /* 0x000000ffffd29224 */ /* 0x000fe400078e0000 */
[----:B------:R-:W-:Y:S01]  /*b1e0*/  @!P1 LEA.HI.X R209, R201, R195, R2, 0x1, P2 ;  /* 0x000000c3c9d19211 */ /* 0x000fe200010f0c02 */
[----:B------:R-:W-:Y:S01]  /*b1f0*/  @P1 STS.128 [R182+0x6800], RZ ;  /* 0x006800ffb6001388 */ /* 0x000fe20000000c00 */
[----:B-1----:R-:W-:Y:S01]  /*b200*/  @!P1 LEA R2, P2, R198, R0, 0x5 ;  /* 0x00000000c6029211 */ /* 0x002fe200078428ff */
[----:B------:R-:W1:Y:S01]  /*b210*/  @!P1 LDC.64 R200, c[0x0][0x250] ;  /* 0x00009400ffc89b82 */ /* 0x000e620000000a00 */
[----:B--2---:R-:W-:Y:S01]  /*b220*/  @!P1 IMAD.WIDE.U32 R210, R206, 0x30, R210 ;  /* 0x00000030ced29825 */ /* 0x004fe200078e00d2 */
[----:B------:R-:W-:Y:S01]  /*b230*/  @!PT LDS RZ, [RZ] ;  /* 0x00000000fffff984 */ /* 0x000fe20000000800 */
[----:B------:R-:W-:Y:S01]  /*b240*/  @!PT LDS RZ, [RZ] ;  /* 0x00000000fffff984 */ /* 0x000fe20000000800 */
[----:B------:R-:W-:Y:S01]  /*b250*/  @!PT LDS RZ, [RZ] ;  /* 0x00000000fffff984 */ /* 0x000fe20000000800 */
[----:B------:R2:W-:Y:S02]  /*b260*/  @!P1 LDGSTS.E.BYPASS.LTC128B.128 [R182+0x6800], desc[UR10][R208.64] ;  /* 0x06800000d0b69fae */ /* 0x0005e4000b901d4a */
[----:B------:R-:W-:Y:S01]  /*b270*/  @!P1 LEA.HI.X R100, R198, R197, R199, 0x5, P2 ;  /* 0x000000c5c6649211 */ /* 0x000fe200010f2cc7 */
[----:B------:R-:W-:Y:S01]  /*b280*/  @!P1 IMAD R207, R207, 0x30, RZ ;  /* 0x00000030cfcf9824 */ /* 0x000fe200078e02ff */
[----:B------:R-:W-:Y:S01]  /*b290*/  @!P1 LEA R212, P3, R2, R196, 0x1 ;  /* 0x000000c402d49211 */ /* 0x000fe200078608ff */
[----:B------:R-:W-:Y:S01]  /*b2a0*/  @P1 STS.128 [R182+0x7000], RZ ;  /* 0x007000ffb6001388 */ /* 0x000fe20000000c00 */
[----:B------:R-:W5:Y:S01]  /*b2b0*/  @!P1 LDC.64 R198, c[0x0][0x250] ;  /* 0x00009400ffc69b82 */ /* 0x000f620000000a00 */
[----:B---3--:R-:W-:Y:S01]  /*b2c0*/  @!P1 LEA R206, P2, R204, R0, 0x6 ;  /* 0x00000000ccce9211 */ /* 0x008fe200078430ff */
[----:B------:R-:W-:Y:S01]  /*b2d0*/  @!P1 IMAD.IADD R207, R207, 0x1, R211 ;  /* 0x00000001cfcf9824 */ /* 0x000fe200078e02d3 */
[----:B------:R-:W-:Y:S01]  /*b2e0*/  @!P1 LEA.HI.X R213, R2, R195, R100, 0x1, P3 ;  /* 0x000000c302d59211 */ /* 0x000fe200018f0c64 */
[----:B------:R-:W-:Y:S01]  /*b2f0*/  @!P1 IMAD.MOV.U32 R211, RZ, RZ, R197 ;  /* 0x000000ffffd39224 */ /* 0x000fe200078e00c5 */
[-C--:B------:R-:W-:Y:S02]  /*b300*/  @!P1 LEA R214, P3, R210, R196.reuse, 0x1 ;  /* 0x000000c4d2d69211 */ /* 0x080fe400078608ff */
[----:B------:R-:W-:Y:S01]  /*b310*/  @!P1 LEA.HI.X R205, R204, R197, R205, 0x6, P2 ;  /* 0x000000c5cccd9211 */ /* 0x000fe200010f34cd */
[----:B------:R-:W-:Y:S01]  /*b320*/  @!PT LDS RZ, [RZ] ;  /* 0x00000000fffff984 */ /* 0x000fe20000000800 */
[----:B------:R-:W-:Y:S01]  /*b330*/  @!PT LDS RZ, [RZ] ;  /* 0x00000000fffff984 */ /* 0x000fe20000000800 */
[----:B------:R-:W-:Y:S01]  /*b340*/  @!PT LDS RZ, [RZ] ;  /* 0x00000000fffff984 */ /* 0x000fe20000000800 */
[----:B------:R-:W-:Y:S01]  /*b350*/  @!P1 LDGSTS.E.BYPASS.LTC128B.128 [R182+0x7000], desc[UR10][R212.64] ;  /* 0x07000000d4b69fae */ /* 0x000fe2000b901d4a */
[-C--:B------:R-:W-:Y:S02]  /*b360*/  @!P1 LEA R204, P2, R206, R196.reuse, 0x1 ;  /* 0x000000c4cecc9211 */ /* 0x080fe400078408ff */
[-C--:B------:R-:W-:Y:S01]  /*b370*/  @!P1 LEA.HI.X R215, R210, R195.reuse, R207, 0x1, P3 ;  /* 0x000000c3d2d79211 */ /* 0x080fe200018f0ccf */
[----:B------:R-:W-:Y:S01]  /*b380*/  @P1 STS.128 [R182+0x7800], RZ ;  /* 0x007800ffb6001388 */ /* 0x000fe20000000c00 */
[----:B------:R-:W-:Y:S01]  /*b390*/  @!P1 LEA.HI.X R205, R206, R195, R205, 0x1, P2 ;  /* 0x000000c3cecd9211 */ /* 0x000fe200010f0ccd */
[----:B------:R-:W-:Y:S02]  /*b3a0*/  @!P1 IMAD.MOV.U32 R207, RZ, RZ, R197 ;  /* 0x000000ffffcf9224 */ /* 0x000fe400078e00c5 */
[--C-:B------:R-:W-:Y:S01]  /*b3b0*/  @!P1 IMAD.MOV.U32 R206, RZ, RZ, R0.reuse ;  /* 0x000000ffffce9224 */ /* 0x100fe200078e0000 */
[----:B------:R-:W-:Y:S01]  /*b3c0*/  @!PT LDS RZ, [RZ] ;  /* 0x00000000fffff984 */ /* 0x000fe20000000800 */
[----:B------:R-:W-:Y:S01]  /*b3d0*/  @!PT LDS RZ, [RZ] ;  /* 0x00000000fffff984 */ /* 0x000fe20000000800 */
[----:B------:R-:W-:Y:S01]  /*b3e0*/  @!PT LDS RZ, [RZ] ;  /* 0x00000000fffff984 */ /* 0x000fe20000000800 */
[----:B------:R-:W-:Y:S01]  /*b3f0*/  @!P1 LDGSTS.E.BYPASS.LTC128B.128 [R182+0x7800], desc[UR10][R214.64] ;  /* 0x07800000d6b69fae */ /* 0x000fe2000b901d4a */
[--C-:B------:R-:W-:Y:S03]  /*b400*/  @!P1 IMAD.MOV.U32 R210, RZ, RZ, R0.reuse ;  /* 0x000000ffffd29224 */ /* 0x100fe600078e0000 */
[----:B------:R-:W-:Y:S01]  /*b410*/  @P1 STS.128 [R182+0x8000], RZ ;  /* 0x008000ffb6001388 */ /* 0x000fe20000000c00 */
[----:B--2---:R-:W-:Y:S01]  /*b420*/  @!P1 MOV R209, R197 ;  /* 0x000000c500d19202 */ /* 0x004fe20000000f00 */
[----:B------:R-:W-:Y:S02]  /*b430*/  @!P1 IMAD.MOV.U32 R208, RZ, RZ, R0 ;  /* 0x000000ffffd09224 */ /* 0x000fe400078e0000 */
[----:B----4-:R-:W-:Y:S01]  /*b440*/  @!P1 IMAD.WIDE.U32 R206, R202, 0x50, R206 ;  /* 0x00000050cace9825 */ /* 0x010fe200078e00ce */
[----:B------:R-:W-:Y:S01]  /*b450*/  @!PT LDS RZ, [RZ] ;  /* 0x00000000fffff984 */ /* 0x000fe20000000800 */
[----:B------:R-:W-:Y:S01]  /*b460*/  @!PT LDS RZ, [RZ] ;  /* 0x00000000fffff984 */ /* 0x000fe20000000800 */
[----:B------:R-:W-:Y:S01]  /*b470*/  @!PT LDS RZ, [RZ] ;  /* 0x00000000fffff984 */ /* 0x000fe20000000800 */
[----:B------:R-:W-:Y:S03]  /*b480*/  @!P1 LDGSTS.E.BYPASS.LTC128B.128 [R182+0x8000], desc[UR10][R204.64] ;  /* 0x08000000ccb69fae */ /* 0x000fe6000b901d4a */
[----:B------:R-:W-:Y:S01]  /*b490*/  @!P1 IMAD R203, R203, 0x50, RZ ;  /* 0x00000050cbcb9824 */ /* 0x000fe200078e02ff */
[----:B------:R-:W-:Y:S01]  /*b4a0*/  @P1 STS.128 [R182+0x8800], RZ ;  /* 0x008800ffb6001388 */ /* 0x000fe20000000c00 */
[----:B-----5:R-:W-:Y:S02]  /*b4b0*/  @!P1 IMAD R199, R199, 0x70, RZ ;  /* 0x00000070c7c79824 */ /* 0x020fe400078e02ff */
[----:B------:R-:W-:Y:S01]  /*b4c0*/  @!P1 IMAD.WIDE.U32 R210, R198, 0x70, R210 ;  /* 0x00000070c6d29825 */ /* 0x000fe200078e00d2 */
[-C--:B------:R-:W-:Y:S03]  /*b4d0*/  @!P1 LEA R198, P4, R206, R196.reuse, 0x1 ;  /* 0x000000c4cec69211 */ /* 0x080fe600078808ff */
[----:B------:R-:W-:Y:S01]  /*b4e0*/  @!P1 IMAD.IADD R203, R203, 0x1, R207 ;  /* 0x00000001cbcb9824 */ /* 0x000fe200078e02cf */
[----:B------:R-:W-:Y:S01]  /*b4f0*/  @!P1 IADD3 R2, R199, R211, RZ ;  /* 0x000000d3c7029210 */ /* 0x000fe20007ffe0ff */
[----:B-1----:R-:W-:Y:S02]  /*b500*/  @!P1 IMAD R201, R201, 0x60, RZ ;  /* 0x00000060c9c99824 */ /* 0x002fe400078e02ff */
[----:B------:R-:W-:Y:S01]  /*b510*/  @!P1 IMAD.WIDE.U32 R208, R200, 0x60, R208 ;  /* 0x00000060c8d09825 */ /* 0x000fe200078e00d0 */
[-C--:B------:R-:W-:Y:S03]  /*b520*/  @!P1 LEA.HI.X R199, R206, R195.reuse, R203, 0x1, P4 ;  /* 0x000000c3cec79211 */ /* 0x080fe600020f0ccb */
[----:B------:R-:W-:Y:S01]  /*b530*/  @!P1 IMAD.IADD R0, R201, 0x1, R209 ;  /* 0x00000001c9009824 */ /* 0x000fe200078e02d1 */
[-C--:B------:R-:W-:Y:S01]  /*b540*/  @!P1 LEA R200, P3, R208, R196.reuse, 0x1 ;  /* 0x000000c4d0c89211 */ /* 0x080fe200078608ff */
[----:B------:R-:W-:Y:S01]  /*b550*/  @!PT LDS RZ, [RZ] ;  /* 0x00000000fffff984 */ /* 0x000fe20000000800 */
[----:B------:R-:W-:Y:S01]  /*b560*/  @!PT LDS RZ, [RZ] ;  /* 0x00000000fffff984 */ /* 0x000fe20000000800 */
[----:B------:R-:W-:Y:S01]  /*b570*/  @!PT LDS RZ, [RZ] ;  /* 0x00000000fffff984 */ /* 0x000fe20000000800 */
[----:B------:R-:W-:Y:S01]  /*b580*/  @!P1 LDGSTS.E.BYPASS.LTC128B.128 [R182+0x8800], desc[UR10][R198.64] ;  /* 0x08800000c6b69fae */ /* 0x000fe2000b901d4a */
[----:B------:R-:W-:Y:S02]  /*b590*/  @!P1 LEA R196, P2, R210, R196, 0x1 ;  /* 0x000000c4d2c49211 */ /* 0x000fe400078408ff */
[-C--:B------:R-:W-:Y:S01]  /*b5a0*/  @!P1 LEA.HI.X R201, R208, R195.reuse, R0, 0x1, P3 ;  /* 0x000000c3d0c99211 */ /* 0x080fe200018f0c00 */
[----:B------:R-:W-:Y:S01]  /*b5b0*/  @P1 STS.128 [R182+0x9000], RZ ;  /* 0x009000ffb6001388 */ /* 0x000fe20000000c00 */
[----:B------:R-:W-:Y:S01]  /*b5c0*/  @!P1 LEA.HI.X R197, R210, R195, R2, 0x1, P2 ;  /* 0x000000c3d2c59211 */ /* 0x000fe200010f0c02 */
[----:B------:R-:W-:Y:S01]  /*b5d0*/  IMAD.MOV.U32 R195, RZ, RZ, R103 ;  /* 0x000000ffffc37224 */ /* 0x000fe200078e0067 */
[----:B------:R-:W-:Y:S01]  /*b5e0*/  ISETP.GE.AND P2, PT, R181, 0x2, PT ;  /* 0x00000002b500780c */ /* 0x000fe20003f46270 */
        /* <DEDUP_REMOVED lines=14> */
[----:B------:R-:W0:Y:S01]  /*b6d0*/  LDGDEPBAR ;  /* 0x00000000000079af */ /* 0x000e220000000000 */
[----:B-1----:R-:W-:Y:S03]  /*b6e0*/  IMAD.MOV.U32 R196, RZ, RZ, R102 ;  /* 0x000000ffffc47224 */ /* 0x002fe600078e0066 */
[----:B------:R-:W1:Y:S04]  /*b6f0*/  LDSM.16.M88.4 R124, [R173+0x4000] ;  /* 0x00400000ad7c783b */ /* 0x000e680000000200 */
[----:B------:R-:W1:Y:S04]  /*b700*/  LDSM.16.M88.4 R128, [R173+0x4800] ;  /* 0x00480000ad80783b */ /* 0x000e680000000200 */
[----:B------:R-:W1:Y:S04]  /*b710*/  LDSM.16.M88.4 R132, [R173+0x5000] ;  /* 0x00500000ad84783b */ /* 0x000e680000000200 */
[----:B------:R-:W1:Y:S04]  /*b720*/  LDSM.16.M88.4 R136, [R173+0x5800] ;  /* 0x00580000ad88783b */ /* 0x000e680000000200 */
[----:B------:R-:W-:Y:S01]  /*b730*/  LDSM.16.M88.4 R140, [R172] ;  /* 0x00000000ac8c783b */ /* 0x000fe20000000200 */
[C---:B--2---:R-:W-:Y:S03]  /*b740*/  HMMA.16816.F32 R4, R104.reuse, R108, RZ ;  /* 0x0000006c6804723c */ /* 0x044fe600000018ff */
[----:B------:R-:W2:Y:S04]  /*b750*/  LDSM.16.M88.4 R144, [R167+0x2000] ;  /* 0x00200000a790783b */ /* 0x000ea80000000200 */
[----:B------:R-:W2:Y:S01]  /*b760*/  LDSM.16.M88.4 R148, [R167+0x2800] ;  /* 0x00280000a794783b */ /* 0x000ea20000000200 */
[C---:B------:R-:W-:Y:S03]  /*b770*/  HMMA.16816.F32 R8, R104.reuse, R110, RZ ;  /* 0x0000006e6808723c */ /* 0x040fe600000018ff */
[----:B------:R-:W2:Y:S03]  /*b780*/  LDSM.16.M88.4 R152, [R167+0x3000] ;  /* 0x00300000a798783b */ /* 0x000ea60000000200 */
[C---:B---3--:R-:W-:Y:S01]  /*b790*/  HMMA.16816.F32 R12, R104.reuse, R112, RZ ;  /* 0x00000070680c723c */ /* 0x048fe200000018ff */
[----:B------:R-:W3:Y:S05]  /*b7a0*/  LDSM.16.M88.4 R108, [R167+0x3800] ;  /* 0x00380000a76c783b */ /* 0x000eea0000000200 */
[C---:B------:R-:W-:Y:S01]  /*b7b0*/  HMMA.16816.F32 R16, R104.reuse, R114, RZ ;  /* 0x000000726810723c */ /* 0x040fe200000018ff */
[----:B------:R-:W-:Y:S05]  /*b7c0*/  LDSM.16.M88.4 R112, [R167+0x4800] ;  /* 0x00480000a770783b */ /* 0x000fea0000000200 */
[C---:B----4-:R-:W-:Y:S06]  /*b7d0*/  HMMA.16816.F32 R20, R104.reuse, R116, RZ ;  /* 0x000000746814723c */ /* 0x050fec00000018ff */
[C---:B------:R-:W-:Y:S01]  /*b7e0*/  HMMA.16816.F32 R24, R104.reuse, R118, RZ ;  /* 0x000000766818723c */ /* 0x040fe200000018ff */
[----:B------:R-:W-:Y:S05]  /*b7f0*/  LDSM.16.M88.4 R116, [R167+0x5000] ;  /* 0x00500000a774783b */ /* 0x000fea0000000200 */
[C---:B-----5:R-:W-:Y:S06]  /*b800*/  HMMA.16816.F32 R28, R104.reuse, R120, RZ ;  /* 0x00000078681c723c */ /* 0x060fec00000018ff */
[C---:B------:R-:W-:Y:S01]  /*b810*/  HMMA.16816.F32 R32, R104.reuse, R122, RZ ;  /* 0x0000007a6820723c */ /* 0x040fe200000018ff */
[----:B------:R-:W-:Y:S05]  /*b820*/  LDSM.16.M88.4 R120, [R167+0x5800] ;  /* 0x00580000a778783b */ /* 0x000fea0000000200 */
[C---:B-1----:R-:W-:Y:S06]  /*b830*/  HMMA.16816.F32 R36, R104.reuse, R124, RZ ;  /* 0x0000007c6824723c */ /* 0x042fec00000018ff */
[C---:B------:R-:W-:Y:S01]  /*b840*/  HMMA.16816.F32 R40, R104.reuse, R126, RZ ;  /* 0x0000007e6828723c */ /* 0x040fe200000018ff */
[----:B------:R-:W-:Y:S05]  /*b850*/  LDSM.16.M88.4 R124, [R157] ;  /* 0x000000009d7c783b */ /* 0x000fea0000000200 */
        /* <DEDUP_REMOVED lines=8> */
[C---:B------:R-:W-:Y:S06]  /*b8e0*/  HMMA.16816.F32 R8, R140.reuse, R146, R8 ;  /* 0x000000928c08723c */ /* 0x040fec0000001808 */
[C---:B------:R-:W-:Y:S06]  /*b8f0*/  HMMA.16816.F32 R12, R140.reuse, R148, R12 ;  /* 0x000000948c0c723c */ /* 0x040fec000000180c */
[C---:B------:R-:W-:Y:S06]  /*b900*/  HMMA.16816.F32 R16, R140.reuse, R150, R16 ;  /* 0x000000968c10723c */ /* 0x040fec0000001810 */
[C---:B------:R-:W-:Y:S06]  /*b910*/  HMMA.16816.F32 R20, R140.reuse, R152, R20 ;  /* 0x000000988c14723c */ /* 0x040fec0000001814 */
[C---:B------:R-:W-:Y:S06]  /*b920*/  HMMA.16816.F32 R24, R140.reuse, R154, R24 ;  /* 0x0000009a8c18723c */ /* 0x040fec0000001818 */
[C---:B---3--:R-:W-:Y:S06]  /*b930*/  HMMA.16816.F32 R28, R140.reuse, R108, R28 ;  /* 0x0000006c8c1c723c */ /* 0x048fec000000181c */
[C---:B------:R-:W-:Y:S01]  /*b940*/  HMMA.16816.F32 R32, R140.reuse, R110, R32 ;  /* 0x0000006e8c20723c */ /* 0x040fe20000001820 */
[----:B------:R-:W-:Y:S05]  /*b950*/  LDSM.16.M88.4 R108, [R170] ;  /* 0x00000000aa6c783b */ /* 0x000fea0000000200 */
[C---:B-1----:R-:W-:Y:S06]  /*b960*/  HMMA.16816.F32 R36, R140.reuse, R104, R36 ;  /* 0x000000688c24723c */ /* 0x042fec0000001824 */
[C---:B------:R-:W-:Y:S01]  /*b970*/  HMMA.16816.F32 R40, R140.reuse, R106, R40 ;  /* 0x0000006a8c28723c */ /* 0x040fe20000001828 */
[----:B------:R-:W1:Y:S05]  /*b980*/  LDSM.16.M88.4 R104, [R171] ;  /* 0x00000000ab68783b */ /* 0x000e6a0000000200 */
[C---:B------:R-:W-:Y:S06]  /*b990*/  HMMA.16816.F32 R44, R140.reuse, R112, R44 ;  /* 0x000000708c2c723c */ /* 0x040fec000000182c */
[C---:B------:R-:W-:Y:S01]  /*b9a0*/  HMMA.16816.F32 R48, R140.reuse, R114, R48 ;  /* 0x000000728c30723c */ /* 0x040fe20000001830 */
[----:B------:R-:W2:Y:S05]  /*b9b0*/  LDSM.16.M88.4 R112, [R163] ;  /* 0x00000000a370783b */ /* 0x000eaa0000000200 */
[C---:B------:R-:W-:Y:S06]  /*b9c0*/  HMMA.16816.F32 R52, R140.reuse, R116, R52 ;  /* 0x000000748c34723c */ /* 0x040fec0000001834 */
[C---:B------:R-:W-:Y:S01]  /*b9d0*/  HMMA.16816.F32 R56, R140.reuse, R118, R56 ;  /* 0x000000768c38723c */ /* 0x040fe20000001838 */
[----:B------:R-:W3:Y:S05]  /*b9e0*/  LDSM.16.M88.4 R116, [R162] ;  /* 0x00000000a274783b */ /* 0x000eea0000000200 */
[C---:B------:R-:W-:Y:S06]  /*b9f0*/  HMMA.16816.F32 R60, R140.reuse, R120, R60 ;  /* 0x000000788c3c723c */ /* 0x040fec000000183c */
[----:B------:R-:W-:Y:S01]  /*ba00*/  HMMA.16816.F32 R64, R140, R122, R64 ;  /* 0x0000007a8c40723c */ /* 0x000fe20000001840 */
        /* <DEDUP_REMOVED lines=21> */
[----:B------:R-:W2:Y:S05]  /*bb60*/  LDSM.16.M88.4 R116, [R156+0x800] ;  /* 0x000800009c74783b */ /* 0x000eaa0000000200 */
        /* <DEDUP_REMOVED lines=12> */
[----:B------:R-:W4:Y:S01]  /*bc30*/  LDSM.16.M88.4 R120, [R156+0x3000] ;  /* 0x003000009c78783b */ /* 0x000f220000000200 */
[----:B------:R-:W-:Y:S04]  /*bc40*/  DEPBAR.LE SB0, 0x0 ;  /* 0x000080000000791a */ /* 0x000fe80000000000 */
[C---:B---3--:R-:W-:Y:S01]  /*bc50*/  HMMA.16816.F32 R28, R108.reuse, R104, R28 ;  /* 0x000000686c1c723c */ /* 0x048fe2000000181c */
[----:B------:R-:W-:Y:S05]  /*bc60*/  BAR.SYNC.DEFER_BLOCKING 0x0 ;  /* 0x0000000000007b1d */ /* 0x000fea0000010000 */
[C---:B------:R-:W-:Y:S06]  /*bc70*/  HMMA.16816.F32 R32, R108.reuse, R106, R32 ;  /* 0x0000006a6c20723c */ /* 0x040fec0000001820 */
[C---:B-1----:R-:W-:Y:S06]  /*bc80*/  HMMA.16816.F32 R36, R108.reuse, R112, R36 ;  /* 0x000000706c24723c */ /* 0x042fec0000001824 */
[C---:B------:R-:W-:Y:S06]  /*bc90*/  HMMA.16816.F32 R40, R108.reuse, R114, R40 ;  /* 0x000000726c28723c */ /* 0x040fec0000001828 */
[C---:B--2---:R-:W-:Y:S06]  /*bca0*/  HMMA.16816.F32 R44, R108.reuse, R116, R44 ;  /* 0x000000746c2c723c */ /* 0x044fec000000182c */
[C---:B------:R-:W-:Y:S06]  /*bcb0*/  HMMA.16816.F32 R48, R108.reuse, R118, R48 ;  /* 0x000000766c30723c */ /* 0x040fec0000001830 */
[C---:B----4-:R-:W-:Y:S06]  /*bcc0*/  HMMA.16816.F32 R52, R108.reuse, R120, R52 ;  /* 0x000000786c34723c */ /* 0x050fec0000001834 */
[C---:B------:R-:W-:Y:S06]  /*bcd0*/  HMMA.16816.F32 R56, R108.reuse, R122, R56 ;  /* 0x0000007a6c38723c */ /* 0x040fec0000001838 */
[C---:B------:R-:W-:Y:S06]  /*bce0*/  HMMA.16816.F32 R60, R108.reuse, R124, R60 ;  /* 0x0000007c6c3c723c */ /* 0x040fec000000183c */
[----:B------:R-:W-:Y:S01]  /*bcf0*/  HMMA.16816.F32 R64, R108, R126, R64 ;  /* 0x0000007e6c40723c */ /* 0x000fe20000001840 */
[----:B------:R-:W-:Y:S11]  /*bd00*/  @!UPT UIADD3 URZ, URZ, URZ, URZ ;  /* 0x0000003f3f3ff290 */ /* 0x000ff6000fffe03f */
[----:B------:R-:W-:Y:S01]  /*bd10*/  @!UPT UIADD3 URZ, URZ, URZ, URZ ;  /* 0x0000003f3f3ff290 */ /* 0x000fe2000fffe03f */
[----:B------:R-:W-:Y:S11]  /*bd20*/  @!P2 BRA `(.L_x_5334) ;  /* 0x000000080070a947 */ /* 0x000ff60003800000 */
[----:B------:R-:W1:Y:S08]  /*bd30*/  LDC R0, c[0x0][0x248] ;  /* 0x00009200ff007b82 */ /* 0x000e700000000800 */
[----:B------:R-:W2:Y:S08]  /*bd40*/  @!P1 LDC R106, c[0x0][0x24c] ;  /* 0x00009300ff6a9b82 */ /* 0x000eb00000000800 */
[----:B------:R-:W3:Y:S01]  /*bd50*/  @!P1 LDC R104, c[0x0][0x24c] ;  /* 0x00009300ff689b82 */ /* 0x000ee20000000800 */
[----:B-1----:R-:W-:Y:S04]  /*bd60*/  LEA R108, -R0, RZ, 0x7 ;  /* 0x000000ff006c7211 */ /* 0x002fe800078e39ff */
[----:B------:R-:W-:Y:S01]  /*bd70*/  SHF.R.S32.HI R105, RZ, 0x1f, R108 ;  /* 0x0000001fff697819 */ /* 0x000fe2000001146c */
[----:B------:R-:W-:Y:S06]  /*bd80*/  @!P0 BRA `(.L_x_5335) ;  /* 0x0000000000f88947 */ /* 0x000fec0003800000 */
[----:B------:R-:W1:Y:S01]  /*bd90*/  LDC R2, c[0x0][0x380] ;  /* 0x0000e000ff027b82 */ /* 0x000e620000000800 */
[----:B------:R-:W-:Y:S05]  /*bda0*/  SHF.L.U32 R111, R181, 0x7, RZ ;  /* 0x00000007b56f7819 */ /* 0x000fea00000006ff */
[C---:B------:R-:W-:Y:S02]  /*bdb0*/  VIADD R109, R111.reuse, 0xffffff00 ;  /* 0xffffff006f6d7836 */ /* 0x040fe40000000000 */
[----:B------:R-:W-:Y:S05]  /*bdc0*/  VIADD R111, R111, 0xffffff80 ;  /* 0xffffff806f6f7836 */ /* 0x000fea0000000000 */
[----:B------:R-:W-:Y:S02]  /*bdd0*/  IABS R107, R111 ;  /* 0x0000006f006b7213 */ /* 0x000fe40000000000 */
[-C--:B-1----:R-:W-:Y:S02]  /*bde0*/  IABS R100, R2.reuse ;  /* 0x0000000200647213 */ /* 0x082fe40000000000 */
[-C--:B------:R-:W-:Y:S02]  /*bdf0*/  LOP3.LUT R111, R111, R2.reuse, RZ, 0x3c, !PT ;  /* 0x000000026f6f7212 */ /* 0x080fe400078e3cff */
[----:B------:R-:W1:Y:S10]  /*be00*/  I2F.RP R105, R100 ;  /* 0x0000006400697306 */ /* 0x000e740000209400 */
[----:B-1----:R-:W1:Y:S02]  /*be10*/  MUFU.RCP R102, R105 ;  /* 0x0000006900667308 */ /* 0x002e640000001000 */
[----:B-1----:R-:W-:Y:S01]  /*be20*/  VIADD R112, R102, 0xffffffe ;  /* 0x0ffffffe66707836 */ /* 0x002fe20000000000 */
[----:B------:R-:W-:Y:S02]  /*be30*/  IABS R102, R109 ;  /* 0x0000006d00667213 */ /* 0x000fe40000000000 */
[-C--:B------:R-:W-:Y:S05]  /*be40*/  LOP3.LUT R109, R109, R2.reuse, RZ, 0x3c, !PT ;  /* 0x000000026d6d7212 */ /* 0x080fea00078e3cff */
[----:B------:R-:W1:Y:S01]  /*be50*/  F2I.FTZ.U32.TRUNC.NTZ R113, R112 ;  /* 0x0000007000717305 */ /* 0x000e62000021f000 */
[----:B------:R-:W-:Y:S02]  /*be60*/  ISETP.GE.AND P2, PT, R109, RZ, PT ;  /* 0x000000ff6d00720c */ /* 0x000fe40003f46270 */
[----:B------:R-:W-:Y:S01]  /*be70*/  LOP3.LUT R109, RZ, R2, RZ, 0x33, !PT ;  /* 0x00000002ff6d7212 */ /* 0x000fe200078e33ff */
[--C-:B-1----:R-:W-:Y:S01]  /*be80*/  IMAD.MOV R103, RZ, RZ, -R113.reuse ;  /* 0x000000ffff677224 */ /* 0x102fe200078e0a71 */
[----:B------:R-:W-:Y:S03]  /*be90*/  MOV R112, RZ ;  /* 0x000000ff00707202 */ /* 0x000fe60000000f00 */
[----:B------:R-:W-:Y:S04]  /*bea0*/  IMAD R110, R103, R100, RZ ;  /* 0x00000064676e7224 */ /* 0x000fe800078e02ff */
[----:B------:R-:W-:Y:S06]  /*beb0*/  IMAD.HI.U32 R110, R113, R110, R112 ;  /* 0x0000006e716e7227 */ /* 0x000fec00078e0070 */
[C---:B------:R-:W-:Y:S04]  /*bec0*/  IMAD.HI.U32 R108, R110.reuse, R102, RZ ;  /* 0x000000666e6c7227 */ /* 0x040fe800078e00ff */
[----:B------:R-:W-:Y:S04]  /*bed0*/  IMAD.HI.U32 R110, R110, R107, RZ ;  /* 0x0000006b6e6e7227 */ /* 0x000fe800078e00ff */
[----:B------:R-:W-:Y:S02]  /*bee0*/  IMAD.MOV R103, RZ, RZ, -R108 ;  /* 0x000000ffff677224 */ /* 0x000fe400078e0a6c */
[----:B------:R-:W-:Y:S02]  /*bef0*/  IMAD.MOV R105, RZ, RZ, -R110 ;  /* 0x000000ffff697224 */ /* 0x000fe400078e0a6e */
[C---:B------:R-:W-:Y:S02]  /*bf00*/  IMAD R102, R100.reuse, R103, R102 ;  /* 0x0000006764667224 */ /* 0x040fe400078e0266 */
[C---:B------:R-:W-:Y:S03]  /*bf10*/  IMAD R107, R100.reuse, R105, R107 ;  /* 0x00000069646b7224 */ /* 0x040fe600078e026b */
[C---:B------:R-:W-:Y:S02]  /*bf20*/  ISETP.GT.U32.AND P3, PT, R100.reuse, R102, PT ;  /* 0x000000666400720c */ /* 0x040fe40003f64070 */
[----:B------:R-:W-:Y:S11]  /*bf30*/  ISETP.GT.U32.AND P4, PT, R100, R107, PT ;  /* 0x0000006b6400720c */ /* 0x000ff60003f84070 */
[-C--:B------:R-:W-:Y:S01]  /*bf40*/  @!P3 IADD3 R102, R102, -R100.reuse, RZ ;  /* 0x800000646666b210 */ /* 0x080fe20007ffe0ff */
[----:B------:R-:W-:Y:S01]  /*bf50*/  @!P3 VIADD R108, R108, 0x1 ;  /* 0x000000016c6cb836 */ /* 0x000fe20000000000 */
[----:B------:R-:W-:Y:S01]  /*bf60*/  ISETP.GE.AND P3, PT, R111, RZ, PT ;  /* 0x000000ff6f00720c */ /* 0x000fe20003f66270 */
[----:B------:R-:W-:Y:S01]  /*bf70*/  @!P4 IMAD.IADD R107, R107, 0x1, -R100 ;  /* 0x000000016b6bc824 */ /* 0x000fe200078e0a64 */
[-C--:B------:R-:W-:Y:S02]  /*bf80*/  ISETP.GE.U32.AND P5, PT, R102, R100.reuse, PT ;  /* 0x000000646600720c */ /* 0x080fe40003fa6070 */
[----:B------:R-:W-:Y:S02]  /*bf90*/  @!P4 IADD3 R110, R110, 0x1, RZ ;  /* 0x000000016e6ec810 */ /* 0x000fe40007ffe0ff */
[----:B------:R-:W-:Y:S02]  /*bfa0*/  ISETP.GE.U32.AND P6, PT, R107, R100, PT ;  /* 0x000000646b00720c */ /* 0x000fe40003fc6070 */
[----:B------:R-:W1:Y:S01]  /*bfb0*/  LDC R100, c[0x0][0x24c] ;  /* 0x00009300ff647b82 */ /* 0x000e620000000800 */
[----:B------:R-:W-:Y:S06]  /*bfc0*/  ISETP.NE.AND P4, PT, R2, RZ, PT ;  /* 0x000000ff0200720c */ /* 0x000fec0003f85270 */
[----:B------:R-:W-:Y:S04]  /*bfd0*/  @P5 VIADD R108, R108, 0x1 ;  /* 0x000000016c6c5836 */ /* 0x000fe80000000000 */
[----:B------:R-:W-:Y:S01]  /*bfe0*/  @P6 VIADD R110, R110, 0x1 ;  /* 0x000000016e6e6836 */ /* 0x000fe20000000000 */
[----:B------:R-:W-:Y:S03]  /*bff0*/  @!P2 IADD3 R108, -R108, RZ, RZ ;  /* 0x000000ff6c6ca210 */ /* 0x000fe60007ffe1ff */
[----:B------:R-:W-:Y:S01]  /*c000*/  @!P3 IMAD.MOV R110, RZ, RZ, -R110 ;  /* 0x000000ffff6eb224 */ /* 0x000fe200078e0a6e */
[C---:B------:R-:W-:Y:S04]  /*c010*/  SEL R103, R109.reuse, R108, !P4 ;  /* 0x0000006c6d677207 */ /* 0x040fe80006000000 */
[----:B------:R-:W-:Y:S02]  /*c020*/  SEL R109, R109, R110, !P4 ;  /* 0x0000006e6d6d7207 */ /* 0x000fe40006000000 */
[-C--:B------:R-:W-:Y:S02]  /*c030*/  LEA R114, P3, R103, R186.reuse, 0x2 ;  /* 0x000000ba67727211 */ /* 0x080fe400078610ff */
[----:B------:R-:W-:Y:S02]  /*c040*/  LEA R112, P2, R109, R186, 0x2 ;  /* 0x000000ba6d707211 */ /* 0x000fe400078410ff */
[-C--:B------:R-:W-:Y:S02]  /*c050*/  LEA.HI.X.SX32 R115, R103, R187.reuse, 0x2, P3 ;  /* 0x000000bb67737211 */ /* 0x080fe400018f16ff */
[C---:B------:R-:W-:Y:S01]  /*c060*/  LEA.HI.X.SX32 R113, R109.reuse, R187, 0x2, P2 ;  /* 0x000000bb6d717211 */ /* 0x040fe200010f16ff */
[----:B------:R-:W-:Y:S02]  /*c070*/  IMAD.IADD R109, R109, 0x1, -R103 ;  /* 0x000000016d6d7824 */ /* 0x000fe400078e0a67 */
[----:B------:R-:W4:Y:S01]  /*c080*/  LDG.E R105, desc[UR10][R114.64] ;  /* 0x0000000a72697981 */ /* 0x000f22000c1e1900 */
[----:B------:R-:W5:Y:S01]  /*c090*/  LDC.64 R102, c[0x0][0x230] ;  /* 0x00008c00ff667b82 */ /* 0x000f620000000a00 */
[----:B------:R-:W-:Y:S02]  /*c0a0*/  IMAD R109, R109, R2, -0x80 ;  /* 0xffffff806d6d7424 */ /* 0x000fe400078e0202 */
[----:B------:R-:W4:Y:S03]  /*c0b0*/  LDG.E R108, desc[UR10][R112.64] ;  /* 0x0000000a706c7981 */ /* 0x000f26000c1e1900 */
[----:B------:R-:W-:Y:S05]  /*c0c0*/  SHF.R.S32.HI R107, RZ, 0x1f, R109 ;  /* 0x0000001fff6b7819 */ /* 0x000fea000001146d */
[----:B------:R-:W-:Y:S04]  /*c0d0*/  IMAD R107, R107, R0, RZ ;  /* 0x000000006b6b7224 */ /* 0x000fe800078e02ff */
[C---:B-1----:R-:W-:Y:S01]  /*c0e0*/  IMAD R107, R109.reuse, R100, R107 ;  /* 0x000000646d6b7224 */ /* 0x042fe200078e026b */
[----:B----4-:R-:W-:Y:S01]  /*c0f0*/  IADD3 R105, -R108, R105, RZ ;  /* 0x000000696c697210 */ /* 0x010fe20007ffe1ff */
[----:B------:R-:W-:Y:S03]  /*c100*/  IMAD.WIDE.U32 R108, R109, R0, RZ ;  /* 0x000000006d6c7225 */ /* 0x000fe600078e00ff */
[----:B------:R-:W-:Y:S01]  /*c110*/  SHF.R.S32.HI R111, RZ, 0x1f, R105 ;  /* 0x0000001fff6f7819 */ /* 0x000fe20000011469 */
[----:B------:R-:W-:Y:S04]  /*c120*/  IMAD.IADD R109, R109, 0x1, R107 ;  /* 0x000000016d6d7824 */ /* 0x000fe800078e026b */
[-C--:B-----5:R-:W-:Y:S02]  /*c130*/  IMAD R2, R111, R102.reuse, RZ ;  /* 0x000000666f027224 */ /* 0x0a0fe400078e02ff */
[C---:B------:R-:W-:Y:S04]  /*c140*/  IMAD.WIDE.U32 R108, R105.reuse, R102, R108 ;  /* 0x00000066696c7225 */ /* 0x040fe800078e006c */
[----:B------:R-:W-:Y:S05]  /*c150*/  IMAD R2, R105, R103, R2 ;  /* 0x0000006769027224 */ /* 0x000fea00078e0202 */
[----:B------:R-:W-:Y:S07]  /*c160*/  IADD3 R105, R109, R2, RZ ;  /* 0x000000026d697210 */ /* 0x000fee0007ffe0ff */
.L_x_5335:
[----:B------:R1:W-:Y:S01]  /*c170*/  @P1 STS.128 [R182+0x2000], RZ ;  /* 0x002000ffb6001388 */ /* 0x0003e20000000c00 */
[C---:B------:R-:W-:Y:S01]  /*c180*/  LEA R118, P3, R108.reuse, R192, 0x1 ;  /* 0x000000c06c767211 */ /* 0x040fe200078608ff */
[----:B------:R-:W4:Y:S01]  /*c190*/  @!P1 LDC R102, c[0x0][0x24c] ;  /* 0x00009300ff669b82 */ /* 0x000f220000000800 */
[-C--:B------:R-:W-:Y:S01]  /*c1a0*/  @!P1 IADD3 R103, P2, R177, R108.reuse, RZ ;  /* 0x0000006cb1679210 */ /* 0x080fe20007f5e0ff */
[----:B------:R-:W-:Y:S01]  /*c1b0*/  @!P1 IMAD.MOV.U32 R114, RZ, RZ, R108 ;  /* 0x000000ffff729224 */ /* 0x000fe200078e006c */
[--C-:B------:R-:W-:Y:S01]  /*c1c0*/  LEA.HI.X R119, R108, R191, R105.reuse, 0x1, P3 ;  /* 0x000000bf6c777211 */ /* 0x100fe200018f0c69 */
[--C-:B------:R-:W-:Y:S01]  /*c1d0*/  @!P1 IMAD.MOV.U32 R115, RZ, RZ, R105.reuse ;  /* 0x000000ffff739224 */ /* 0x100fe200078e0069 */
[----:B------:R-:W-:Y:S01]  /*c1e0*/  @!P1 LEA R107, P3, R0, R108, 0x5 ;  /* 0x0000006c006b9211 */ /* 0x000fe200078628ff */
[----:B------:R-:W-:Y:S01]  /*c1f0*/  @!P1 IMAD.X R2, R176, 0x1, R105, P2 ;  /* 0x00000001b0029824 */ /* 0x000fe200010e0669 */
[CC--:B------:R-:W-:Y:S01]  /*c200*/  @!P1 LEA R120, P2, R103.reuse, R192.reuse, 0x1 ;  /* 0x000000c067789211 */ /* 0x0c0fe200078408ff */
[----:B------:R-:W-:Y:S01]  /*c210*/  @!PT LDS RZ, [RZ] ;  /* 0x00000000fffff984 */ /* 0x000fe20000000800 */
[----:B------:R-:W-:Y:S01]  /*c220*/  @!PT LDS RZ, [RZ] ;  /* 0x00000000fffff984 */ /* 0x000fe20000000800 */
[----:B------:R-:W-:Y:S01]  /*c230*/  @!PT LDS RZ, [RZ] ;  /* 0x00000000fffff984 */ /* 0x000fe20000000800 */
[----:B------:R-:W-:Y:S01]  /*c240*/  @!P1 LDGSTS.E.BYPASS.LTC128B.128 [R182+0x2000], desc[UR10][R118.64] ;  /* 0x0200000076b69fae */ /* 0x000fe2000b901d4a */
[----:B------:R-:W5:Y:S01]  /*c250*/  @!P1 LDC R100, c[0x0][0x24c] ;  /* 0x00009300ff649b82 */ /* 0x000f620000000800 */
[C---:B--2---:R-:W-:Y:S01]  /*c260*/  @!P1 LEA.HI.X R106, R0.reuse, R105, R106, 0x5, P3 ;  /* 0x00000069006a9211 */ /* 0x044fe200018f2c6a */
[----:B------:R-:W-:Y:S01]  /*c270*/  @!P1 IMAD.WIDE.U32 R114, R0, 0x30, R114 ;  /* 0x0000003000729825 */ /* 0x000fe200078e0072 */
[----:B------:R1:W-:Y:S02]  /*c280*/  @P1 STS.128 [R182+0x2800], RZ ;  /* 0x002800ffb6001388 */ /* 0x0003e40000000c00 */
[-C--:B------:R-:W-:Y:S01]  /*c290*/  @!P1 LEA.HI.X R121, R103, R191.reuse, R2, 0x1, P2 ;  /* 0x000000bf67799211 */ /* 0x080fe200010f0c02 */
[----:B---3--:R-:W-:Y:S01]  /*c2a0*/  @!P1 IMAD R104, R104, 0x30, RZ ;  /* 0x0000003068689824 */ /* 0x008fe200078e02ff */
[CC--:B------:R-:W-:Y:S01]  /*c2b0*/  @!P1 LEA R116, P2, R107.reuse, R192.reuse, 0x1 ;  /* 0x000000c06b749211 */ /* 0x0c0fe200078408ff */
[----:B------:R-:W2:Y:S01]  /*c2c0*/  @!P1 LDC R103, c[0x0][0x24c] ;  /* 0x00009300ff679b82 */ /* 0x000ea20000000800 */
[----:B------:R-:W-:Y:S01]  /*c2d0*/  @!P1 LEA R122, P3, R114, R192, 0x1 ;  /* 0x000000c0727a9211 */ /* 0x000fe200078608ff */
[----:B------:R-:W-:Y:S01]  /*c2e0*/  @!PT LDS RZ, [RZ] ;  /* 0x00000000fffff984 */ /* 0x000fe20000000800 */
[----:B------:R-:W-:Y:S01]  /*c2f0*/  @!PT LDS RZ, [RZ] ;  /* 0x00000000fffff984 */ /* 0x000fe20000000800 */
[----:B------:R-:W-:Y:S01]  /*c300*/  @!PT LDS RZ, [RZ] ;  /* 0x00000000fffff984 */ /* 0x000fe20000000800 */
[----:B------:R3:W-:Y:S01]  /*c310*/  @!P1 LDGSTS.E.BYPASS.LTC128B.128 [R182+0x2800], desc[UR10][R120.64] ;  /* 0x0280000078b69fae */ /* 0x0007e2000b901d4a */
[-C--:B------:R-:W-:Y:S01]  /*c320*/  @!P1 LEA.HI.X R117, R107, R191.reuse, R106, 0x1, P2 ;  /* 0x000000bf6b759211 */ /* 0x080fe200010f0c6a */
[----:B------:R-:W-:Y:S01]  /*c330*/  @!P1 IMAD.IADD R104, R104, 0x1, R115 ;  /* 0x0000000168689824 */ /* 0x000fe200078e0273 */
[----:B------:R-:W-:Y:S01]  /*c340*/  @!P1 LEA R106, P2, R0, R108, 0x6 ;  /* 0x0000006c006a9211 */ /* 0x000fe200078430ff */
[----:B------:R1:W-:Y:S01]  /*c350*/  @P1 STS.128 [R182+0x3000], RZ ;  /* 0x003000ffb6001388 */ /* 0x0003e20000000c00 */
[----:B------:R-:W-:Y:S01]  /*c360*/  @!P1 IMAD.MOV.U32 R112, RZ, RZ, R108 ;  /* 0x000000ffff709224 */ /* 0x000fe200078e006c */
[----:B------:R-:W1:Y:S01]  /*c370*/  @!P1 LDC R2, c[0x0][0x24c] ;  /* 0x00009300ff029b82 */ /* 0x000e620000000800 */
[----:B------:R-:W-:Y:S01]  /*c380*/  @!P1 LEA.HI.X R123, R114, R191, R104, 0x1, P3 ;  /* 0x000000bf727b9211 */ /* 0x000fe200018f0c68 */
[----:B------:R-:W-:Y:S01]  /*c390*/  @!PT LDS RZ, [RZ] ;  /* 0x00000000fffff984 */ /* 0x000fe20000000800 */
[----:B------:R-:W-:Y:S01]  /*c3a0*/  @!PT LDS RZ, [RZ] ;  /* 0x00000000fffff984 */ /* 0x000fe20000000800 */
[----:B------:R-:W-:Y:S01]  /*c3b0*/  @!PT LDS RZ, [RZ] ;  /* 0x00000000fffff984 */ /* 0x000fe20000000800 */
[----:B------:R1:W-:Y:S01]  /*c3c0*/  @!P1 LDGSTS.E.BYPASS.LTC128B.128 [R182+0x3000], desc[UR10][R116.64] ;  /* 0x0300000074b69fae */ /* 0x0003e2000b901d4a */
[----:B------:R-:W-:Y:S01]  /*c3d0*/  @!P1 IMAD.MOV.U32 R113, RZ, RZ, R105 ;  /* 0x000000ffff719224 */ /* 0x000fe200078e0069 */
[-C--:B------:R-:W-:Y:S01]  /*c3e0*/  @!P1 MOV R109, R105.reuse ;  /* 0x00000069006d9202 */ /* 0x080fe20000000f00 */
[----:B------:R-:W-:Y:S01]  /*c3f0*/  @!P1 IMAD.MOV.U32 R110, RZ, RZ, R108 ;  /* 0x000000ffff6e9224 */ /* 0x000fe200078e006c */
[----:B------:R1:W-:Y:S01]  /*c400*/  @P1 STS.128 [R182+0x3800], RZ ;  /* 0x003800ffb6001388 */ /* 0x0003e20000000c00 */
[C---:B------:R-:W-:Y:S03]  /*c410*/  @!P1 IMAD.WIDE.U32 R112, R0.reuse, 0x50, R112 ;  /* 0x0000005000709825 */ /* 0x040fe600078e0070 */
[----:B------:R-:W-:Y:S01]  /*c420*/  @!PT LDS RZ, [RZ] ;  /* 0x00000000fffff984 */ /* 0x000fe20000000800 */
[----:B------:R-:W-:Y:S01]  /*c430*/  @!PT LDS RZ, [RZ] ;  /* 0x00000000fffff984 */ /* 0x000fe20000000800 */
[----:B------:R-:W-:Y:S01]  /*c440*/  @!PT LDS RZ, [RZ] ;  /* 0x00000000fffff984 */ /* 0x000fe20000000800 */
[----:B------:R1:W-:Y:S01]  /*c450*/  @!P1 LDGSTS.E.BYPASS.LTC128B.128 [R182+0x3800], desc[UR10][R122.64] ;  /* 0x038000007ab69fae */ /* 0x0003e2000b901d4a */
[----:B------:R-:W-:Y:S01]  /*c460*/  @!P1 IMAD.WIDE.U32 R108, R0, 0x70, R108 ;  /* 0x00000070006c9825 */ /* 0x000fe200078e006c */
[-C--:B------:R-:W-:Y:S02]  /*c470*/  @!P1 LEA R114, P4, R112, R192.reuse, 0x1 ;  /* 0x000000c070729211 */ /* 0x080fe400078808ff */
[----:B------:R1:W-:Y:S01]  /*c480*/  @P1 STS.128 [R182+0x4000], RZ ;  /* 0x004000ffb6001388 */ /* 0x0003e20000000c00 */
[----:B------:R-:W-:Y:S02]  /*c490*/  @!P1 IMAD.MOV.U32 R111, RZ, RZ, R105 ;  /* 0x000000ffff6f9224 */ /* 0x000fe400078e0069 */
[----:B------:R-:W-:Y:S04]  /*c4a0*/  @!P1 IMAD.WIDE.U32 R110, R0, 0x60, R110 ;  /* 0x00000060006e9825 */ /* 0x000fe800078e006e */
[----:B-1----:R-:W-:Y:S01]  /*c4b0*/  @!P1 IMAD R107, R2, 0x70, RZ ;  /* 0x00000070026b9824 */ /* 0x002fe200078e02ff */
[----:B--2---:R-:W-:Y:S01]  /*c4c0*/  @!P1 LEA.HI.X R103, R0, R105, R103, 0x6, P2 ;  /* 0x0000006900679211 */ /* 0x004fe200010f3467 */
[----:B-----5:R-:W-:Y:S01]  /*c4d0*/  @!P1 IMAD R105, R100, 0x60, RZ ;  /* 0x0000006064699824 */ /* 0x020fe200078e02ff */
[CC--:B---3--:R-:W-:Y:S02]  /*c4e0*/  @!P1 LEA R120, P2, R106.reuse, R192.reuse, 0x1 ;  /* 0x000000c06a789211 */ /* 0x0c8fe400078408ff */
[----:B------:R-:W-:Y:S01]  /*c4f0*/  @!P1 IADD3 R107, R107, R109, RZ ;  /* 0x0000006d6b6b9210 */ /* 0x000fe20007ffe0ff */
[----:B------:R-:W-:Y:S01]  /*c500*/  @!P1 IMAD.IADD R105, R105, 0x1, R111 ;  /* 0x0000000169699824 */ /* 0x000fe200078e026f */
[-C--:B------:R-:W-:Y:S01]  /*c510*/  @!P1 LEA.HI.X R121, R106, R191.reuse, R103, 0x1, P2 ;  /* 0x000000bf6a799211 */ /* 0x080fe200010f0c67 */
[----:B----4-:R-:W-:Y:S01]  /*c520*/  @!P1 IMAD R103, R102, 0x50, RZ ;  /* 0x0000005066679824 */ /* 0x010fe200078e02ff */
[-C--:B------:R-:W-:Y:S02]  /*c530*/  @!P1 LEA R102, P3, R110, R192.reuse, 0x1 ;  /* 0x000000c06e669211 */ /* 0x080fe400078608ff */
[----:B------:R-:W-:Y:S01]  /*c540*/  @!P1 LEA R104, P2, R108, R192, 0x1 ;  /* 0x000000c06c689211 */ /* 0x000fe200078408ff */
[----:B------:R-:W-:Y:S01]  /*c550*/  @!PT LDS RZ, [RZ] ;  /* 0x00000000fffff984 */ /* 0x000fe20000000800 */
[----:B------:R-:W-:Y:S01]  /*c560*/  @!PT LDS RZ, [RZ] ;  /* 0x00000000fffff984 */ /* 0x000fe20000000800 */
[----:B------:R-:W-:Y:S01]  /*c570*/  @!PT LDS RZ, [RZ] ;  /* 0x00000000fffff984 */ /* 0x000fe20000000800 */
[----:B------:R1:W-:Y:S01]  /*c580*/  @!P1 LDGSTS.E.BYPASS.LTC128B.128 [R182+0x4000], desc[UR10][R120.64] ;  /* 0x0400000078b69fae */ /* 0x0003e2000b901d4a */
[----:B------:R-:W-:Y:S02]  /*c590*/  @!P1 IMAD.IADD R103, R103, 0x1, R113 ;  /* 0x0000000167679824 */ /* 0x000fe400078e0271 */
[----:B------:R-:W-:Y:S01]  /*c5a0*/  IMAD.MOV.U32 R192, RZ, RZ, R118 ;  /* 0x000000ffffc07224 */ /* 0x000fe200078e0076 */
[----:B------:R1:W-:Y:S02]  /*c5b0*/  @P1 STS.128 [R182+0x4800], RZ ;  /* 0x004800ffb6001388 */ /* 0x0003e40000000c00 */
[-C--:B------:R-:W-:Y:S02]  /*c5c0*/  @!P1 LEA.HI.X R115, R112, R191.reuse, R103, 0x1, P4 ;  /* 0x000000bf70739211 */ /* 0x080fe400020f0c67 */
[-C--:B------:R-:W-:Y:S02]  /*c5d0*/  @!P1 LEA.HI.X R103, R110, R191.reuse, R105, 0x1, P3 ;  /* 0x000000bf6e679211 */ /* 0x080fe400018f0c69 */
        /* <DEDUP_REMOVED lines=17> */
.L_x_5334:
[----:B------:R-:W-:Y:S01]  /*c6f0*/  FMNMX.FTZ R0, R4, R101, !PT ;  /* 0x0000006504007209 */ /* 0x000fe20007810000 */
[----:B-1----:R-:W-:Y:S01]  /*c700*/  LDSM.16.MT88.4 R112, [R165+0x6000] ;  /* 0x00600000a570783b */ /* 0x002fe20000004200 */
        /* <DEDUP_REMOVED lines=71> */
[----:B------:R-:W1:Y:S01]  /*cb80*/  LDSM.16.MT88.4 R108, [R166+0x6000] ;  /* 0x00600000a66c783b */ /* 0x000e620000004200 */
        /* <DEDUP_REMOVED lines=9> */
[----:B------:R-:W2:Y:S01]  /*cc20*/  MUFU.EX2 R100, R101 ;  /* 0x0000006500647308 */ /* 0x000ea20000000800 */
        /* <DEDUP_REMOVED lines=12> */
[----:B------:R-:W-:Y:S01]  /*ccf0*/  LDSM.16.MT88.4 R40, [R166+0x8000] ;  /* 0x00800000a628783b */ /* 0x000fe20000004200 */
[--C-:B------:R-:W-:Y:S01]  /*cd00*/  FFMA.FTZ R140, R47, UR4, -R103.reuse ;  /* 0x000000042f8c7c23 */ /* 0x100fe20008010867 */
[--C-:B------:R-:W-:Y:S03]  /*cd10*/  FFMA.FTZ R119, R14, UR4, -R103.reuse ;  /* 0x000000040e777c23 */ /* 0x100fe60008010867 */
[----:B------:R-:W-:Y:S01]  /*cd20*/  MUFU.EX2 R131, R131 ;  /* 0x0000008300837308 */ /* 0x000fe20000000800 */
[C---:B--2---:R-:W-:Y:S01]  /*cd30*/  FMUL.FTZ R12, R100.reuse, R92 ;  /* 0x0000005c640c7220 */ /* 0x044fe20000410000 */
[C---:B------:R-:W-:Y:S01]  /*cd40*/  FMUL.FTZ R68, R100.reuse, R68 ;  /* 0x0000004464447220 */ /* 0x040fe20000410000 */
[----:B------:R-:W-:Y:S01]  /*cd50*/  FMUL.FTZ R69, R100, R69 ;  /* 0x0000004564457220 */ /* 0x000fe20000410000 */
[--C-:B------:R-:W-:Y:S01]  /*cd60*/  FFMA.FTZ R5, R16, UR4, -R116.reuse ;  /* 0x0000000410057c23 */ /* 0x100fe20008010874 */
[----:B------:R-:W-:Y:S01]  /*cd70*/  LDSM.16.MT88.4 R44, [R165+0x8800] ;  /* 0x00880000a52c783b */ /* 0x000fe20000004200 */
[----:B------:R-:W-:Y:S01]  /*cd80*/  FMUL.FTZ R16, R100, R88 ;  /* 0x0000005864107220 */ /* 0x000fe20000410000 */
[--C-:B------:R-:W-:Y:S03]  /*cd90*/  FFMA.FTZ R123, R18, UR4, -R103.reuse ;  /* 0x00000004127b7c23 */ /* 0x100fe60008010867 */
[----:B------:R-:W2:Y:S01]  /*cda0*/  MUFU.EX2 R126, R126 ;  /* 0x0000007e007e7308 */ /* 0x000ea20000000800 */
[--C-:B------:R-:W-:Y:S01]  /*cdb0*/  FFMA.FTZ R124, R19, UR4, -R103.reuse ;  /* 0x00000004137c7c23 */ /* 0x100fe20008010867 */
[C---:B------:R-:W-:Y:S01]  /*cdc0*/  FMUL.FTZ R72, R100.reuse, R72 ;  /* 0x0000004864487220 */ /* 0x040fe20000410000 */
[C---:B------:R-:W-:Y:S01]  /*cdd0*/  FMUL.FTZ R73, R100.reuse, R73 ;  /* 0x0000004964497220 */ /* 0x040fe20000410000 */
[C---:B------:R-:W-:Y:S01]  /*cde0*/  FMUL.FTZ R76, R100.reuse, R76 ;  /* 0x0000004c644c7220 */ /* 0x040fe20000410000 */
[C---:B------:R-:W-:Y:S01]  /*cdf0*/  FMUL.FTZ R77, R100.reuse, R77 ;  /* 0x0000004d644d7220 */ /* 0x040fe20000410000 */
[C---:B------:R-:W-:Y:S01]  /*ce00*/  FMUL.FTZ R80, R100.reuse, R80 ;  /* 0x0000005064507220 */ /* 0x040fe20000410000 */
[----:B------:R-:W-:Y:S03]  /*ce10*/  FMUL.FTZ R81, R100, R81 ;  /* 0x0000005164517220 */ /* 0x000fe60000410000 */
[----:B------:R-:W-:Y:S01]  /*ce20*/  MUFU.EX2 R118, R118 ;  /* 0x0000007600767308 */ /* 0x000fe20000000800 */
[--C-:B------:R-:W-:Y:S01]  /*ce30*/  FFMA.FTZ R128, R6, UR4, -R103.reuse ;  /* 0x0000000406807c23 */ /* 0x100fe20008010867 */
[--C-:B------:R-:W-:Y:S01]  /*ce40*/  FFMA.FTZ R6, R17, UR4, -R116.reuse ;  /* 0x0000000411067c23 */ /* 0x100fe20008010874 */
[C---:B------:R-:W-:Y:S01]  /*ce50*/  FMUL.FTZ R17, R100.reuse, R89 ;  /* 0x0000005964117220 */ /* 0x040fe20000410000 */
[--C-:B------:R-:W-:Y:S01]  /*ce60*/  FFMA.FTZ R127, R7, UR4, -R103.reuse ;  /* 0x00000004077f7c23 */ /* 0x100fe20008010867 */
[--C-:B------:R-:W-:Y:S01]  /*ce70*/  FFMA.FTZ R7, R13, UR4, -R116.reuse ;  /* 0x000000040d077c23 */ /* 0x100fe20008010874 */
[----:B------:R-:W-:Y:S01]  /*ce80*/  FMUL.FTZ R13, R100, R93 ;  /* 0x0000005d640d7220 */ /* 0x000fe20000410000 */
[--C-:B------:R-:W-:Y:S03]  /*ce90*/  FFMA.FTZ R122, R8, UR4, -R116.reuse ;  /* 0x00000004087a7c23 */ /* 0x100fe60008010874 */
[----:B------:R-:W-:Y:S01]  /*cea0*/  MUFU.EX2 R128, R128 ;  /* 0x0000008000807308 */ /* 0x000fe20000000800 */
[----:B------:R-:W-:Y:S01]  /*ceb0*/  FMUL.FTZ R8, R100, R96 ;  /* 0x0000006064087220 */ /* 0x000fe20000410000 */
[----:B--2---:R-:W-:Y:S01]  /*cec0*/  F2FP.F16.F32.PACK_AB R96, R126, R131 ;  /* 0x000000837e60723e */ /* 0x004fe200000000ff */
[--C-:B------:R-:W-:Y:S01]  /*ced0*/  FFMA.FTZ R117, R9, UR4, -R116.reuse ;  /* 0x0000000409757c23 */ /* 0x100fe20008010874 */
[----:B------:R-:W-:Y:S01]  /*cee0*/  FMUL.FTZ R9, R100, R97 ;  /* 0x0000006164097220 */ /* 0x000fe20000410000 */
[--C-:B------:R-:W-:Y:S01]  /*cef0*/  FFMA.FTZ R120, R10, UR4, -R103.reuse ;  /* 0x000000040a787c23 */ /* 0x100fe20008010867 */
[--C-:B------:R-:W-:Y:S01]  /*cf00*/  FFMA.FTZ R121, R11, UR4, -R103.reuse ;  /* 0x000000040b797c23 */ /* 0x100fe20008010867 */
[----:B------:R-:W-:Y:S03]  /*cf10*/  FMUL.FTZ R102, R3, UR4 ;  /* 0x0000000403667c20 */ /* 0x000fe60008410000 */
[----:B------:R-:W2:Y:S01]  /*cf20*/  MUFU.EX2 R127, R127 ;  /* 0x0000007f007f7308 */ /* 0x000ea20000000800 */
[--C-:B------:R-:W-:Y:S01]  /*cf30*/  FFMA.FTZ R125, R20, UR4, -R116.reuse ;  /* 0x00000004147d7c23 */ /* 0x100fe20008010874 */
[----:B------:R-:W-:Y:S01]  /*cf40*/  FMUL.FTZ R20, R100, R84 ;  /* 0x0000005464147220 */ /* 0x000fe20000410000 */
[--C-:B------:R-:W-:Y:S01]  /*cf50*/  FFMA.FTZ R130, R22, UR4, -R103.reuse ;  /* 0x0000000416827c23 */ /* 0x100fe20008010867 */
[--C-:B------:R-:W-:Y:S01]  /*cf60*/  FFMA.FTZ R129, R23, UR4, -R103.reuse ;  /* 0x0000000417817c23 */ /* 0x100fe20008010867 */
[--C-:B------:R-:W-:Y:S01]  /*cf70*/  FFMA.FTZ R132, R27, UR4, -R103.reuse ;  /* 0x000000041b847c23 */ /* 0x100fe20008010867 */
[--C-:B------:R-:W-:Y:S01]  /*cf80*/  FFMA.FTZ R141, R48, UR4, -R116.reuse ;  /* 0x00000004308d7c23 */ /* 0x100fe20008010874 */
[--C-:B------:R-:W-:Y:S03]  /*cf90*/  FFMA.FTZ R48, R49, UR4, -R116.reuse ;  /* 0x0000000431307c23 */ /* 0x100fe60008010874 */
[----:B------:R-:W3:Y:S01]  /*cfa0*/  MUFU.EX2 R3, R102 ;  /* 0x0000006600037308 */ /* 0x000ee20000000800 */
        /* <DEDUP_REMOVED lines=8> */
[----:B--2---:R-:W-:Y:S01]  /*d030*/  F2FP.F16.F32.PACK_AB R97, R127, R128 ;  /* 0x000000807f61723e */ /* 0x004fe200000000ff */
[----:B------:R-:W-:Y:S01]  /*d040*/  FFMA.FTZ R58, R59, UR4, -R103 ;  /* 0x000000043b3a7c23 */ /* 0x000fe20008010867 */
[----:B------:R-:W-:Y:S01]  /*d050*/  FFMA.FTZ R131, R100, R193, R131 ;  /* 0x000000c164837223 */ /* 0x000fe20000010083 */
[----:B------:R-:W-:Y:S01]  /*d060*/  ISETP.GT.AND P1, PT, R181, 0x1, PT ;  /* 0x00000001b500780c */ /* 0x000fe20003f24270 */
[----:B------:R-:W-:Y:S01]  /*d070*/  FFMA.FTZ R60, R60, UR4, -R116 ;  /* 0x000000043c3c7c23 */ /* 0x000fe20008010874 */
[----:B------:R-:W-:Y:S01]  /*d080*/  FFMA.FTZ R63, R63, UR4, -R103 ;  /* 0x000000043f3f7c23 */ /* 0x000fe20008010867 */
[----:B------:R-:W-:Y:S03]  /*d090*/  FADD.FTZ R131, R126, R131 ;  /* 0x000000837e837221 */ /* 0x000fe60000010000 */
[----:B------:R-:W2:Y:S01]  /*d0a0*/  MUFU.EX2 R117, R117 ;  /* 0x0000007500757308 */ /* 0x000ea20000000800 */
[C---:B---3--:R-:W-:Y:S01]  /*d0b0*/  FMUL.FTZ R14, R3.reuse, R94 ;  /* 0x0000005e030e7220 */ /* 0x048fe20000410000 */
[C---:B------:R-:W-:Y:S01]  /*d0c0*/  FMUL.FTZ R18, R3.reuse, R90 ;  /* 0x0000005a03127220 */ /* 0x040fe20000410000 */
[C---:B------:R-:W-:Y:S01]  /*d0d0*/  FMUL.FTZ R19, R3.reuse, R91 ;  /* 0x0000005b03137220 */ /* 0x040fe20000410000 */
[C---:B------:R-:W-:Y:S01]  /*d0e0*/  FMUL.FTZ R10, R3.reuse, R98 ;  /* 0x00000062030a7220 */ /* 0x040fe20000410000 */
[----:B------:R-:W-:Y:S01]  /*d0f0*/  LDSM.16.MT88.4 R88, [R168+0x6800] ;  /* 0x00680000a858783b */ /* 0x000fe20000004200 */
[----:B------:R-:W-:Y:S01]  /*d100*/  FMUL.FTZ R11, R3, R99 ;  /* 0x00000063030b7220 */ /* 0x000fe20000410000 */
[----:B------:R-:W-:Y:S03]  /*d110*/  FFMA.FTZ R102, R15, UR4, -R103 ;  /* 0x000000040f667c23 */ /* 0x000fe60008010867 */
[----:B------:R-:W-:Y:S01]  /*d120*/  MUFU.EX2 R120, R120 ;  /* 0x0000007800787308 */ /* 0x000fe20000000800 */
[C---:B------:R-:W-:Y:S01]  /*d130*/  FMUL.FTZ R15, R3.reuse, R95 ;  /* 0x0000005f030f7220 */ /* 0x040fe20000410000 */
[C---:B------:R-:W-:Y:S01]  /*d140*/  FMUL.FTZ R70, R3.reuse, R70 ;  /* 0x0000004603467220 */ /* 0x040fe20000410000 */
[C---:B------:R-:W-:Y:S01]  /*d150*/  FMUL.FTZ R71, R3.reuse, R71 ;  /* 0x0000004703477220 */ /* 0x040fe20000410000 */
[C---:B------:R-:W-:Y:S01]  /*d160*/  FMUL.FTZ R74, R3.reuse, R74 ;  /* 0x0000004a034a7220 */ /* 0x040fe20000410000 */
[----:B------:R-:W3:Y:S01]  /*d170*/  LDSM.16.MT88.4 R92, [R164+0x6000] ;  /* 0x00600000a45c783b */ /* 0x000ee20000004200 */
[C---:B------:R-:W-:Y:S01]  /*d180*/  FMUL.FTZ R75, R3.reuse, R75 ;  /* 0x0000004b034b7220 */ /* 0x040fe20000410000 */
[----:B------:R-:W-:Y:S03]  /*d190*/  FMUL.FTZ R22, R3, R86 ;  /* 0x0000005603167220 */ /* 0x000fe60000410000 */
[----:B------:R-:W4:Y:S01]  /*d1a0*/  MUFU.EX2 R121, R121 ;  /* 0x0000007900797308 */ /* 0x000f220000000800 */
[----:B--2---:R-:W-:Y:S01]  /*d1b0*/  F2FP.F16.F32.PACK_AB R98, R117, R122 ;  /* 0x0000007a7562723e */ /* 0x004fe200000000ff */
[C---:B------:R-:W-:Y:S01]  /*d1c0*/  FMUL.FTZ R23, R3.reuse, R87 ;  /* 0x0000005703177220 */ /* 0x040fe20000410000 */
[C---:B------:R-:W-:Y:S01]  /*d1d0*/  FMUL.FTZ R78, R3.reuse, R78 ;  /* 0x0000004e034e7220 */ /* 0x040fe20000410000 */
[C---:B------:R-:W-:Y:S01]  /*d1e0*/  FMUL.FTZ R79, R3.reuse, R79 ;  /* 0x0000004f034f7220 */ /* 0x040fe20000410000 */
[C---:B------:R-:W-:Y:S01]  /*d1f0*/  FMUL.FTZ R82, R3.reuse, R82 ;  /* 0x0000005203527220 */ /* 0x040fe20000410000 */
[C---:B------:R-:W-:Y:S01]  /*d200*/  FMUL.FTZ R83, R3.reuse, R83 ;  /* 0x0000005303537220 */ /* 0x040fe20000410000 */
[----:B------:R-:W-:Y:S03]  /*d210*/  FFMA.FTZ R128, R3, R194, R128 ;  /* 0x000000c203807223 */ /* 0x000fe60000010080 */
[----:B------:R-:W2:Y:S01]  /*d220*/  MUFU.EX2 R7, R7 ;  /* 0x0000000700077308 */ /* 0x000ea20000000800 */
[----:B------:R-:W-:Y:S01]  /*d230*/  FADD.FTZ R122, R122, R131 ;  /* 0x000000837a7a7221 */ /* 0x000fe20000010000 */
[----:B------:R-:W-:Y:S01]  /*d240*/  MOV R101, R2 ;  /* 0x0000000200657202 */ /* 0x000fe20000000f00 */
[----:B------:R-:W-:Y:S02]  /*d250*/  FADD.FTZ R127, R127, R128 ;  /* 0x000000807f7f7221 */ /* 0x000fe40000010000 */
[----:B------:R-:W-:Y:S05]  /*d260*/  FADD.FTZ R117, R117, R122 ;  /* 0x0000007a75757221 */ /* 0x000fea0000010000 */
[----:B------:R-:W-:Y:S01]  /*d270*/  MUFU.EX2 R119, R119 ;  /* 0x0000007700777308 */ /* 0x000fe20000000800 */
[----:B----4-:R-:W-:Y:S09]  /*d280*/  F2FP.F16.F32.PACK_AB R99, R121, R120 ;  /* 0x000000787963723e */ /* 0x010ff200000000ff */
[----:B------:R-:W4:Y:S01]  /*d290*/  MUFU.EX2 R102, R102 ;  /* 0x0000006600667308 */ /* 0x000f220000000800 */
[C---:B------:R-:W-:Y:S05]  /*d2a0*/  HMMA.16816.F32 R8, R96.reuse, R104, R8 ;  /* 0x000000686008723c */ /* 0x040fea0000001808 */
[C---:B--2---:R-:W-:Y:S01]  /*d2b0*/  F2FP.F16.F32.PACK_AB R84, R7.reuse, R118 ;  /* 0x000000760754723e */ /* 0x044fe200000000ff */
[C---:B------:R-:W-:Y:S03]  /*d2c0*/  HMMA.16816.F32 R12, R96.reuse, R106, R12 ;  /* 0x0000006a600c723c */ /* 0x040fe6000000180c */
[----:B------:R-:W-:Y:S01]  /*d2d0*/  MUFU.EX2 R5, R5 ;  /* 0x0000000500057308 */ /* 0x000fe20000000800 */
[----:B------:R-:W2:Y:S01]  /*d2e0*/  LDSM.16.MT88.4 R104, [R166+0x6800] ;  /* 0x00680000a668783b */ /* 0x000ea20000004200 */
[----:B------:R-:W-:Y:S01]  /*d2f0*/  FADD.FTZ R118, R118, R117 ;  /* 0x0000007576767221 */ /* 0x000fe20000010000 */
[C---:B-1----:R-:W-:Y:S07]  /*d300*/  HMMA.16816.F32 R68, R96.reuse, R108, R68 ;  /* 0x0000006c6044723c */ /* 0x042fee0000001844 */
[----:B------:R-:W1:Y:S01]  /*d310*/  MUFU.EX2 R6, R6 ;  /* 0x0000000600067308 */ /* 0x000e620000000800 */
[----:B------:R-:W-:Y:S01]  /*d320*/  FADD.FTZ R118, R7, R118 ;  /* 0x0000007607767221 */ /* 0x000fe20000010000 */
[C---:B------:R-:W-:Y:S08]  /*d330*/  HMMA.16816.F32 R16, R96.reuse, R110, R16 ;  /* 0x0000006e6010723c */ /* 0x040ff00000001810 */
[----:B------:R-:W-:Y:S03]  /*d340*/  MUFU.EX2 R123, R123 ;  /* 0x0000007b007b7308 */ /* 0x000fe60000000800 */
[--C-:B------:R-:W-:Y:S01]  /*d350*/  FFMA.FTZ R108, R21, UR4, -R116.reuse ;  /* 0x00000004156c7c23 */ /* 0x100fe20008010874 */
[C---:B------:R-:W-:Y:S03]  /*d360*/  HMMA.16816.F32 R72, R96.reuse, R112, R72 ;  /* 0x000000706048723c */ /* 0x040fe60000001848 */
[----:B------:R-:W-:Y:S01]  /*d370*/  FMUL.FTZ R21, R100, R85 ;  /* 0x0000005564157220 */ /* 0x000fe20000410000 */
[----:B----4-:R-:W-:Y:S02]  /*d380*/  F2FP.F16.F32.PACK_AB R85, R102, R119 ;  /* 0x000000776655723e */ /* 0x010fe400000000ff */
[----:B------:R4:W-:Y:S01]  /*d390*/  MUFU.EX2 R112, R108 ;  /* 0x0000006c00707308 */ /* 0x0009e20000000800 */
[----:B-1----:R-:W-:Y:S03]  /*d3a0*/  F2FP.F16.F32.PACK_AB R86, R6, R5 ;  /* 0x000000050656723e */ /* 0x002fe600000000ff */
[C---:B------:R-:W-:Y:S06]  /*d3b0*/  HMMA.16816.F32 R20, R96.reuse, R114, R20 ;  /* 0x000000726014723c */ /* 0x040fec0000001814 */
[----:B------:R-:W1:Y:S01]  /*d3c0*/  MUFU.EX2 R124, R124 ;  /* 0x0000007c007c7308 */ /* 0x000e620000000800 */
[C---:B---3--:R-:W-:Y:S09]  /*d3d0*/  HMMA.16816.F32 R76, R96.reuse, R92, R76 ;  /* 0x0000005c604c723c */ /* 0x048ff2000000184c */
[----:B------:R3:W-:Y:S01]  /*d3e0*/  MUFU.EX2 R113, R130 ;  /* 0x0000008200717308 */ /* 0x0007e20000000800 */
[----:B----4-:R-:W4:Y:S01]  /*d3f0*/  LDSM.16.MT88.4 R108, [R165+0x6800] ;  /* 0x00680000a56c783b */ /* 0x010f220000004200 */
[----:B------:R-:W-:Y:S03]  /*d400*/  HMMA.16816.F32 R80, R96, R94, R80 ;  /* 0x0000005e6050723c */ /* 0x000fe60000001850 */
[--C-:B------:R-:W-:Y:S05]  /*d410*/  FFMA.FTZ R115, R25, UR4, -R116.reuse ;  /* 0x0000000419737c23 */ /* 0x100fea0008010874 */
[----:B------:R5:W-:Y:S03]  /*d420*/  MUFU.EX2 R114, R129 ;  /* 0x0000008100727308 */ /* 0x000be60000000800 */
[----:B-1----:R-:W-:Y:S01]  /*d430*/  F2FP.F16.F32.PACK_AB R87, R124, R123 ;  /* 0x0000007b7c57723e */ /* 0x002fe200000000ff */
[----:B------:R-:W1:Y:S06]  /*d440*/  LDSM.16.MT88.4 R92, [R164+0x6800] ;  /* 0x00680000a45c783b */ /* 0x000e6c0000004200 */
[----:B------:R-:W4:Y:S01]  /*d450*/  MUFU.EX2 R125, R125 ;  /* 0x0000007d007d7308 */ /* 0x000f220000000800 */
[C---:B------:R-:W-:Y:S01]  /*d460*/  HMMA.16816.F32 R8, R84.reuse, R88, R8 ;  /* 0x000000585408723c */ /* 0x040fe20000001808 */
[----:B------:R-:W-:Y:S04]  /*d470*/  LDSM.16.MT88.4 R96, [R166+0x7000] ;  /* 0x00700000a660783b */ /* 0x000fe80000004200 */
[--C-:B---3--:R-:W-:Y:S01]  /*d480*/  FFMA.FTZ R130, R24, UR4, -R116.reuse ;  /* 0x0000000418827c23 */ /* 0x108fe20008010874 */
[C---:B------:R-:W-:Y:S03]  /*d490*/  HMMA.16816.F32 R12, R84.reuse, R90, R12 ;  /* 0x0000005a540c723c */ /* 0x040fe6000000180c */
[----:B------:R-:W-:Y:S01]  /*d4a0*/  MUFU.EX2 R115, R115 ;  /* 0x0000007300737308 */ /* 0x000fe20000000800 */
[----:B------:R-:W3:Y:S01]  /*d4b0*/  LDSM.16.MT88.4 R88, [R168+0x7000] ;  /* 0x00700000a858783b */ /* 0x000ee20000004200 */
[--C-:B-----5:R-:W-:Y:S01]  /*d4c0*/  FFMA.FTZ R129, R26, UR4, -R103.reuse ;  /* 0x000000041a817c23 */ /* 0x120fe20008010867 */
[C---:B--2---:R-:W-:Y:S07]  /*d4d0*/  HMMA.16816.F32 R68, R84.reuse, R104, R68 ;  /* 0x000000685444723c */ /* 0x044fee0000001844 */
[----:B------:R-:W2:Y:S01]  /*d4e0*/  MUFU.EX2 R130, R130 ;  /* 0x0000008200827308 */ /* 0x000ea20000000800 */
[----:B----4-:R-:W-:Y:S01]  /*d4f0*/  F2FP.F16.F32.PACK_AB R24, R112, R125 ;  /* 0x0000007d7018723e */ /* 0x010fe200000000ff */
[C---:B------:R-:W-:Y:S08]  /*d500*/  HMMA.16816.F32 R16, R84.reuse, R106, R16 ;  /* 0x0000006a5410723c */ /* 0x040ff00000001810 */
[----:B------:R-:W-:Y:S01]  /*d510*/  MUFU.EX2 R129, R129 ;  /* 0x0000008100817308 */ /* 0x000fe20000000800 */
[C---:B------:R-:W-:Y:S03]  /*d520*/  HMMA.16816.F32 R72, R84.reuse, R108, R72 ;  /* 0x0000006c5448723c */ /* 0x040fe60000001848 */
[--C-:B------:R-:W-:Y:S01]  /*d530*/  FFMA.FTZ R104, R28, UR4, -R116.reuse ;  /* 0x000000041c687c23 */ /* 0x100fe20008010874 */
[--C-:B------:R-:W-:Y:S05]  /*d540*/  FFMA.FTZ R105, R29, UR4, -R116.reuse ;  /* 0x000000041d697c23 */ /* 0x100fea0008010874 */
[----:B------:R-:W4:Y:S02]  /*d550*/  MUFU.EX2 R132, R132 ;  /* 0x0000008400847308 */ /* 0x000f240000000800 */
[--C-:B------:R-:W-:Y:S01]  /*d560*/  FFMA.FTZ R106, R30, UR4, -R103.reuse ;  /* 0x000000041e6a7c23 */ /* 0x100fe20008010867 */
[C---:B------:R-:W-:Y:S03]  /*d570*/  HMMA.16816.F32 R20, R84.reuse, R110, R20 ;  /* 0x0000006e5414723c */ /* 0x040fe60000001814 */
[--C-:B------:R-:W-:Y:S01]  /*d580*/  FFMA.FTZ R107, R31, UR4, -R103.reuse ;  /* 0x000000041f6b7c23 */ /* 0x100fe20008010867 */
[----:B------:R-:W-:Y:S01]  /*d590*/  F2FP.F16.F32.PACK_AB R25, R114, R113 ;  /* 0x000000717219723e */ /* 0x000fe200000000ff */
[----:B------:R-:W5:Y:S02]  /*d5a0*/  LDSM.16.MT88.4 R28, [R165+0x7000] ;  /* 0x00700000a51c783b */ /* 0x000f640000004200 */
[----:B------:R-:W-:Y:S01]  /*d5b0*/  MUFU.EX2 R104, R104 ;  /* 0x0000006800687308 */ /* 0x000fe20000000800 */
[C---:B-1----:R-:W-:Y:S03]  /*d5c0*/  HMMA.16816.F32 R76, R84.reuse, R92, R76 ;  /* 0x0000005c544c723c */ /* 0x042fe6000000184c */
[----:B--2---:R-:W-:Y:S01]  /*d5d0*/  F2FP.F16.F32.PACK_AB R26, R115, R130 ;  /* 0x00000082731a723e */ /* 0x004fe200000000ff */
[--C-:B------:R-:W-:Y:S02]  /*d5e0*/  FFMA.FTZ R109, R32, UR4, -R116.reuse ;  /* 0x00000004206d7c23 */ /* 0x100fe40008010874 */
[----:B------:R-:W-:Y:S03]  /*d5f0*/  HMMA.16816.F32 R80, R84, R94, R80 ;  /* 0x0000005e5450723c */ /* 0x000fe60000001850 */
[----:B------:R-:W1:Y:S01]  /*d600*/  MUFU.EX2 R105, R105 ;  /* 0x0000006900697308 */ /* 0x000e620000000800 */
[----:B------:R-:W2:Y:S01]  /*d610*/  LDSM.16.MT88.4 R84, [R164+0x7000] ;  /* 0x00700000a454783b */ /* 0x000ea20000004200 */
[----:B----4-:R-:W-:Y:S01]  /*d620*/  F2FP.F16.F32.PACK_AB R27, R132, R129 ;  /* 0x00000081841b723e */ /* 0x010fe200000000ff */
[--C-:B------:R-:W-:Y:S01]  /*d630*/  FFMA.FTZ R108, R33, UR4, -R116.reuse ;  /* 0x00000004216c7c23 */ /* 0x100fe20008010874 */
[--C-:B------:R-:W-:Y:S01]  /*d640*/  FFMA.FTZ R110, R34, UR4, -R103.reuse ;  /* 0x00000004226e7c23 */ /* 0x100fe20008010867 */
[--C-:B------:R-:W-:Y:S05]  /*d650*/  FFMA.FTZ R111, R35, UR4, -R103.reuse ;  /* 0x00000004236f7c23 */ /* 0x100fea0008010867 */
[----:B------:R-:W-:Y:S01]  /*d660*/  MUFU.EX2 R106, R106 ;  /* 0x0000006a006a7308 */ /* 0x000fe20000000800 */
[----:B------:R-:W4:Y:S01]  /*d670*/  LDSM.16.MT88.4 R32, [R168+0x7800] ;  /* 0x00780000a820783b */ /* 0x000f220000004200 */
[C---:B---3--:R-:W-:Y:S08]  /*d680*/  HMMA.16816.F32 R8, R24.reuse, R88, R8 ;  /* 0x000000581808723c */ /* 0x048ff00000001808 */
[----:B------:R-:W3:Y:S01]  /*d690*/  MUFU.EX2 R107, R107 ;  /* 0x0000006b006b7308 */ /* 0x000ee20000000800 */
[C---:B------:R-:W-:Y:S01]  /*d6a0*/  HMMA.16816.F32 R12, R24.reuse, R90, R12 ;  /* 0x0000005a180c723c */ /* 0x040fe2000000180c */
[----:B------:R-:W4:Y:S05]  /*d6b0*/  LDSM.16.MT88.4 R88, [R166+0x7800] ;  /* 0x00780000a658783b */ /* 0x000f2a0000004200 */
[C---:B------:R-:W-:Y:S03]  /*d6c0*/  HMMA.16816.F32 R68, R24.reuse, R96, R68 ;  /* 0x000000601844723c */ /* 0x040fe60000001844 */
[----:B------:R-:W-:Y:S01]  /*d6d0*/  MUFU.EX2 R109, R109 ;  /* 0x0000006d006d7308 */ /* 0x000fe20000000800 */
[----:B------:R-:W-:Y:S02]  /*d6e0*/  LDSM.16.MT88.4 R92, [R168+0x9800] ;  /* 0x00980000a85c783b */ /* 0x000fe40000004200 */
[C---:B------:R-:W-:Y:S07]  /*d6f0*/  HMMA.16816.F32 R16, R24.reuse, R98, R16 ;  /* 0x000000621810723c */ /* 0x040fee0000001810 */
[----:B------:R-:W3:Y:S01]  /*d700*/  MUFU.EX2 R108, R108 ;  /* 0x0000006c006c7308 */ /* 0x000ee20000000800 */
[--C-:B------:R-:W-:Y:S01]  /*d710*/  FFMA.FTZ R97, R36, UR4, -R116.reuse ;  /* 0x0000000424617c23 */ /* 0x100fe20008010874 */
[C---:B-----5:R-:W-:Y:S08]  /*d720*/  HMMA.16816.F32 R72, R24.reuse, R28, R72 ;  /* 0x0000001c1848723c */ /* 0x060ff00000001848 */
[----:B------:R-:W-:Y:S01]  /*d730*/  MUFU.EX2 R110, R110 ;  /* 0x0000006e006e7308 */ /* 0x000fe20000000800 */
[C---:B------:R-:W-:Y:S01]  /*d740*/  HMMA.16816.F32 R20, R24.reuse, R30, R20 ;  /* 0x0000001e1814723c */ /* 0x040fe20000001814 */
[----:B------:R-:W5:Y:S02]  /*d750*/  LDSM.16.MT88.4 R28, [R165+0x7800] ;  /* 0x00780000a51c783b */ /* 0x000f640000004200 */
[--C-:B------:R-:W-:Y:S03]  /*d760*/  FFMA.FTZ R96, R37, UR4, -R116.reuse ;  /* 0x0000000425607c23 */ /* 0x100fe60008010874 */
[C---:B--2---:R-:W-:Y:S03]  /*d770*/  HMMA.16816.F32 R76, R24.reuse, R84, R76 ;  /* 0x00000054184c723c */ /* 0x044fe6000000184c */
[----:B------:R-:W2:Y:S02]  /*d780*/  MUFU.EX2 R111, R111 ;  /* 0x0000006f006f7308 */ /* 0x000ea40000000800 */
[--C-:B------:R-:W-:Y:S01]  /*d790*/  FFMA.FTZ R98, R38, UR4, -R103.reuse ;  /* 0x0000000426627c23 */ /* 0x100fe20008010867 */
[----:B------:R-:W-:Y:S01]  /*d7a0*/  HMMA.16816.F32 R80, R24, R86, R80 ;  /* 0x000000561850723c */ /* 0x000fe20000001850 */
[----:B------:R-:W-:Y:S06]  /*d7b0*/  LDSM.16.MT88.4 R84, [R165+0x9800] ;  /* 0x00980000a554783b */ /* 0x000fec0000004200 */
[----:B------:R-:W-:Y:S01]  /*d7c0*/  MUFU.EX2 R97, R97 ;  /* 0x0000006100617308 */ /* 0x000fe20000000800 */
[----:B------:R-:W-:Y:S03]  /*d7d0*/  FFMA.FTZ R99, R39, UR4, -R103 ;  /* 0x0000000427637c23 */ /* 0x000fe60008010867 */
[----:B-1----:R-:W-:Y:S01]  /*d7e0*/  F2FP.F16.F32.PACK_AB R24, R105, R104 ;  /* 0x000000686918723e */ /* 0x002fe200000000ff */
[----:B------:R-:W1:Y:S05]  /*d7f0*/  LDSM.16.MT88.4 R36, [R164+0x7800] ;  /* 0x00780000a424783b */ /* 0x000e6a0000004200 */
[----:B------:R-:W1:Y:S01]  /*d800*/  MUFU.EX2 R96, R96 ;  /* 0x0000006000607308 */ /* 0x000e620000000800 */
[----:B---3--:R-:W-:Y:S02]  /*d810*/  F2FP.F16.F32.PACK_AB R25, R107, R106 ;  /* 0x0000006a6b19723e */ /* 0x008fe400000000ff */
[----:B------:R-:W-:Y:S02]  /*d820*/  F2FP.F16.F32.PACK_AB R26, R108, R109 ;  /* 0x0000006d6c1a723e */ /* 0x000fe400000000ff */
[----:B--2---:R-:W-:Y:S05]  /*d830*/  F2FP.F16.F32.PACK_AB R27, R111, R110 ;  /* 0x0000006e6f1b723e */ /* 0x004fea00000000ff */
[----:B------:R-:W-:Y:S02]  /*d840*/  MUFU.EX2 R98, R98 ;  /* 0x0000006200627308 */ /* 0x000fe40000000800 */
[C---:B----4-:R-:W-:Y:S08]  /*d850*/  HMMA.16816.F32 R8, R24.reuse, R32, R8 ;  /* 0x000000201808723c */ /* 0x050ff00000001808 */
[----:B------:R-:W2:Y:S01]  /*d860*/  MUFU.EX2 R99, R99 ;  /* 0x0000006300637308 */ /* 0x000ea20000000800 */
[C---:B------:R-:W-:Y:S01]  /*d870*/  HMMA.16816.F32 R12, R24.reuse, R34, R12 ;  /* 0x00000022180c723c */ /* 0x040fe2000000180c */
[----:B------:R-:W3:Y:S05]  /*d880*/  LDSM.16.MT88.4 R32, [R168+0x8000] ;  /* 0x00800000a820783b */ /* 0x000eea0000004200 */
[C---:B------:R-:W-:Y:S03]  /*d890*/  HMMA.16816.F32 R68, R24.reuse, R88, R68 ;  /* 0x000000581844723c */ /* 0x040fe60000001844 */
[----:B------:R-:W4:Y:S03]  /*d8a0*/  MUFU.EX2 R134, R134 ;  /* 0x0000008600867308 */ /* 0x000f260000000800 */
[C---:B------:R-:W-:Y:S01]  /*d8b0*/  HMMA.16816.F32 R16, R24.reuse, R90, R16 ;  /* 0x0000005a1810723c */ /* 0x040fe20000001810 */
[----:B------:R-:W-:Y:S06]  /*d8c0*/  LDSM.16.MT88.4 R88, [R166+0x9800] ;  /* 0x00980000a658783b */ /* 0x000fec0000004200 */
[----:B------:R-:W-:Y:S01]  /*d8d0*/  MUFU.EX2 R135, R135 ;  /* 0x0000008700877308 */ /* 0x000fe20000000800 */
[C---:B-----5:R-:W-:Y:S09]  /*d8e0*/  HMMA.16816.F32 R72, R24.reuse, R28, R72 ;  /* 0x0000001c1848723c */ /* 0x060ff20000001848 */
[----:B------:R-:W5:Y:S01]  /*d8f0*/  MUFU.EX2 R136, R136 ;  /* 0x0000008800887308 */ /* 0x000f620000000800 */
[C---:B------:R-:W-:Y:S01]  /*d900*/  HMMA.16816.F32 R20, R24.reuse, R30, R20 ;  /* 0x0000001e1814723c */ /* 0x040fe20000001814 */
[----:B------:R-:W3:Y:S05]  /*d910*/  LDSM.16.MT88.4 R28, [R165+0x8000] ;  /* 0x00800000a51c783b */ /* 0x000eea0000004200 */
[C---:B-1----:R-:W-:Y:S03]  /*d920*/  HMMA.16816.F32 R76, R24.reuse, R36, R76 ;  /* 0x00000024184c723c */ /* 0x042fe6000000184c */
[----:B------:R-:W-:Y:S03]  /*d930*/  MUFU.EX2 R137, R137 ;  /* 0x0000008900897308 */ /* 0x000fe60000000800 */
[----:B------:R-:W-:Y:S01]  /*d940*/  HMMA.16816.F32 R80, R24, R38, R80 ;  /* 0x000000261850723c */ /* 0x000fe20000001850 */
[----:B------:R-:W1:Y:S06]  /*d950*/  LDSM.16.MT88.4 R36, [R164+0x8000] ;  /* 0x00800000a424783b */ /* 0x000e6c0000004200 */
[----:B------:R-:W1:Y:S01]  /*d960*/  MUFU.EX2 R138, R138 ;  /* 0x0000008a008a7308 */ /* 0x000e620000000800 */
[----:B------:R-:W-:Y:S03]  /*d970*/  F2FP.F16.F32.PACK_AB R24, R96, R97 ;  /* 0x000000616018723e */ /* 0x000fe600000000ff */
[----:B--2---:R-:W-:Y:S06]  /*d980*/  F2FP.F16.F32.PACK_AB R25, R99, R98 ;  /* 0x000000626319723e */ /* 0x004fec00000000ff */
[----:B------:R-:W-:Y:S01]  /*d990*/  MUFU.EX2 R139, R139 ;  /* 0x0000008b008b7308 */ /* 0x000fe20000000800 */
[----:B----4-:R-:W-:Y:S02]  /*d9a0*/  F2FP.F16.F32.PACK_AB R26, R134, R133 ;  /* 0x00000085861a723e */ /* 0x010fe400000000ff */
[----:B-----5:R-:W-:Y:S07]  /*d9b0*/  F2FP.F16.F32.PACK_AB R27, R136, R135 ;  /* 0x00000087881b723e */ /* 0x020fee00000000ff */
[----:B------:R-:W2:Y:S01]  /*d9c0*/  MUFU.EX2 R140, R140 ;  /* 0x0000008c008c7308 */ /* 0x000ea20000000800 */
[C---:B---3--:R-:W-:Y:S06]  /*d9d0*/  HMMA.16816.F32 R8, R24.reuse, R32, R8 ;  /* 0x000000201808723c */ /* 0x048fec0000001808 */
[C---:B------:R-:W-:Y:S01]  /*d9e0*/  HMMA.16816.F32 R12, R24.reuse, R34, R12 ;  /* 0x00000022180c723c */ /* 0x040fe2000000180c */
[----:B------:R-:W3:Y:S02]  /*d9f0*/  LDSM.16.MT88.4 R32, [R168+0x8800] ;  /* 0x00880000a820783b */ /* 0x000ee40000004200 */
[----:B------:R-:W-:Y:S03]  /*da00*/  MUFU.EX2 R141, R141 ;  /* 0x0000008d008d7308 */ /* 0x000fe60000000800 */
[C---:B------:R-:W-:Y:S07]  /*da10*/  HMMA.16816.F32 R68, R24.reuse, R40, R68 ;  /* 0x000000281844723c */ /* 0x040fee0000001844 */
[----:B------:R-:W4:Y:S01]  /*da20*/  MUFU.EX2 R48, R48 ;  /* 0x0000003000307308 */ /* 0x000f220000000800 */
[C---:B------:R-:W-:Y:S01]  /*da30*/  HMMA.16816.F32 R16, R24.reuse, R42, R16 ;  /* 0x0000002a1810723c */ /* 0x040fe20000001810 */
[----:B------:R-:W5:Y:S05]  /*da40*/  LDSM.16.MT88.4 R40, [R166+0x8800] ;  /* 0x00880000a628783b */ /* 0x000f6a0000004200 */
[C---:B------:R-:W-:Y:S03]  /*da50*/  HMMA.16816.F32 R72, R24.reuse, R28, R72 ;  /* 0x0000001c1848723c */ /* 0x040fe60000001848 */
[----:B------:R-:W-:Y:S03]  /*da60*/  MUFU.EX2 R49, R49 ;  /* 0x0000003100317308 */ /* 0x000fe60000000800 */
[C---:B------:R-:W-:Y:S07]  /*da70*/  HMMA.16816.F32 R20, R24.reuse, R30, R20 ;  /* 0x0000001e1814723c */ /* 0x040fee0000001814 */
[----:B------:R-:W3:Y:S01]  /*da80*/  MUFU.EX2 R50, R50 ;  /* 0x0000003200327308 */ /* 0x000ee20000000800 */
[----:B-1----:R-:W-:Y:S01]  /*da90*/  F2FP.F16.F32.PACK_AB R28, R138, R137 ;  /* 0x000000898a1c723e */ /* 0x002fe200000000ff */
[C---:B------:R-:W-:Y:S03]  /*daa0*/  HMMA.16816.F32 R76, R24.reuse, R36, R76 ;  /* 0x00000024184c723c */ /* 0x040fe6000000184c */
[----:B--2---:R-:W-:Y:S03]  /*dab0*/  F2FP.F16.F32.PACK_AB R29, R140, R139 ;  /* 0x0000008b8c1d723e */ /* 0x004fe600000000ff */
[----:B------:R-:W-:Y:S01]  /*dac0*/  HMMA.16816.F32 R80, R24, R38, R80 ;  /* 0x000000261850723c */ /* 0x000fe20000001850 */
[----:B------:R-:W1:Y:S01]  /*dad0*/  LDSM.16.MT88.4 R24, [R164+0x8800] ;  /* 0x00880000a418783b */ /* 0x000e620000004200 */
[----:B------:R2:W-:Y:S03]  /*dae0*/  MUFU.EX2 R3, R53 ;  /* 0x0000003500037308 */ /* 0x0005e60000000800 */
[----:B----4-:R-:W-:Y:S02]  /*daf0*/  F2FP.F16.F32.PACK_AB R30, R48, R141 ;  /* 0x0000008d301e723e */ /* 0x010fe400000000ff */
[----:B---3--:R-:W-:Y:S02]  /*db00*/  F2FP.F16.F32.PACK_AB R31, R50, R49 ;  /* 0x00000031321f723e */ /* 0x008fe400000000ff */
[----:B------:R-:W-:Y:S03]  /*db10*/  LDSM.16.MT88.4 R36, [R166+0x9000] ;  /* 0x00900000a624783b */ /* 0x000fe60000004200 */
[----:B------:R-:W-:Y:S02]  /*db20*/  MUFU.EX2 R51, R51 ;  /* 0x0000003300337308 */ /* 0x000fe40000000800 */
[C---:B------:R-:W-:Y:S08]  /*db30*/  HMMA.16816.F32 R8, R28.reuse, R32, R8 ;  /* 0x000000201c08723c */ /* 0x040ff00000001808 */
[----:B------:R-:W3:Y:S03]  /*db40*/  MUFU.EX2 R52, R52 ;  /* 0x0000003400347308 */ /* 0x000ee60000000800 */
[--C-:B--2---:R-:W-:Y:S01]  /*db50*/  FFMA.FTZ R53, R56, UR4, -R116.reuse ;  /* 0x0000000438357c23 */ /* 0x104fe20008010874 */
[C---:B------:R-:W-:Y:S01]  /*db60*/  HMMA.16816.F32 R12, R28.reuse, R34, R12 ;  /* 0x000000221c0c723c */ /* 0x040fe2000000180c */
[----:B------:R-:W2:Y:S05]  /*db70*/  LDSM.16.MT88.4 R32, [R168+0x9000] ;  /* 0x00900000a820783b */ /* 0x000eaa0000004200 */
[----:B------:R-:W4:Y:S01]  /*db80*/  MUFU.EX2 R54, R54 ;  /* 0x0000003600367308 */ /* 0x000f220000000800 */
[C---:B-----5:R-:W-:Y:S04]  /*db90*/  HMMA.16816.F32 R68, R28.reuse, R40, R68 ;  /* 0x000000281c44723c */ /* 0x060fe80000001844 */
[----:B------:R-:W-:Y:S02]  /*dba0*/  FFMA.FTZ R56, R57, UR4, -R116 ;  /* 0x0000000439387c23 */ /* 0x000fe40008010874 */
[C---:B------:R-:W-:Y:S03]  /*dbb0*/  HMMA.16816.F32 R16, R28.reuse, R42, R16 ;  /* 0x0000002a1c10723c */ /* 0x040fe60000001810 */
[----:B------:R-:W-:Y:S02]  /*dbc0*/  MUFU.EX2 R53, R53 ;  /* 0x0000003500357308 */ /* 0x000fe40000000800 */
[----:B------:R-:W-:Y:S01]  /*dbd0*/  FADD.FTZ R40, R120, R127 ;  /* 0x0000007f78287221 */ /* 0x000fe20000010000 */
[C---:B------:R-:W-:Y:S07]  /*dbe0*/  HMMA.16816.F32 R72, R28.reuse, R44, R72 ;  /* 0x0000002c1c48723c */ /* 0x040fee0000001848 */
[----:B------:R-:W5:Y:S01]  /*dbf0*/  MUFU.EX2 R56, R56 ;  /* 0x0000003800387308 */ /* 0x000f620000000800 */
[----:B------:R-:W-:Y:S01]  /*dc00*/  FADD.FTZ R40, R121, R40 ;  /* 0x0000002879287221 */ /* 0x000fe20000010000 */
[C---:B------:R-:W-:Y:S08]  /*dc10*/  HMMA.16816.F32 R20, R28.reuse, R46, R20 ;  /* 0x0000002e1c14723c */ /* 0x040ff00000001814 */
[----:B------:R-:W-:Y:S01]  /*dc20*/  MUFU.EX2 R55, R55 ;  /* 0x0000003700377308 */ /* 0x000fe20000000800 */
[C---:B-1----:R-:W-:Y:S03]  /*dc30*/  HMMA.16816.F32 R76, R28.reuse, R24, R76 ;  /* 0x000000181c4c723c */ /* 0x042fe6000000184c */
[----:B------:R-:W-:Y:S03]  /*dc40*/  FADD.FTZ R119, R119, R40 ;  /* 0x0000002877777221 */ /* 0x000fe60000010000 */
[----:B------:R-:W-:Y:S03]  /*dc50*/  HMMA.16816.F32 R80, R28, R26, R80 ;  /* 0x0000001a1c50723c */ /* 0x000fe60000001850 */
[----:B------:R-:W1:Y:S01]  /*dc60*/  MUFU.EX2 R58, R58 ;  /* 0x0000003a003a7308 */ /* 0x000e620000000800 */
[----:B------:R-:W2:Y:S01]  /*dc70*/  LDSM.16.MT88.4 R40, [R165+0x9000] ;  /* 0x00900000a528783b */ /* 0x000ea20000004200 */
[----:B---3--:R-:W-:Y:S01]  /*dc80*/  F2FP.F16.F32.PACK_AB R24, R52, R51 ;  /* 0x000000333418723e */ /* 0x008fe200000000ff */
[----:B------:R-:W-:Y:S01]  /*dc90*/  FADD.FTZ R102, R102, R119 ;  /* 0x0000007766667221 */ /* 0x000fe20000010000 */
[----:B----4-:R-:W-:Y:S01]  /*dca0*/  F2FP.F16.F32.PACK_AB R25, R54, R3 ;  /* 0x000000033619723e */ /* 0x010fe200000000ff */
[----:B------:R-:W-:Y:S05]  /*dcb0*/  FADD.FTZ R47, R5, R118 ;  /* 0x00000076052f7221 */ /* 0x000fea0000010000 */
[----:B------:R-:W-:Y:S01]  /*dcc0*/  MUFU.EX2 R44, R60 ;  /* 0x0000003c002c7308 */ /* 0x000fe20000000800 */
[----:B------:R-:W3:Y:S01]  /*dcd0*/  LDSM.16.MT88.4 R28, [R164+0x9000] ;  /* 0x00900000a41c783b */ /* 0x000ee20000004200 */
[----:B-----5:R-:W-:Y:S01]  /*dce0*/  F2FP.F16.F32.PACK_AB R26, R56, R53 ;  /* 0x00000035381a723e */ /* 0x020fe200000000ff */
[----:B------:R-:W-:Y:S01]  /*dcf0*/  FADD.FTZ R123, R123, R102 ;  /* 0x000000667b7b7221 */ /* 0x000fe20000010000 */
[----:B------:R-:W-:Y:S01]  /*dd00*/  FADD.FTZ R6, R6, R47 ;  /* 0x0000002f06067221 */ /* 0x000fe20000010000 */
[----:B------:R-:W-:Y:S01]  /*dd10*/  FFMA.FTZ R45, R61, UR4, -R116 ;  /* 0x000000043d2d7c23 */ /* 0x000fe20008010874 */
[----:B------:R-:W-:Y:S01]  /*dd20*/  FFMA.FTZ R46, R62, UR4, -R103 ;  /* 0x000000043e2e7c23 */ /* 0x000fe20008010867 */
[----:B------:R-:W-:Y:S01]  /*dd30*/  FADD.FTZ R124, R124, R123 ;  /* 0x0000007b7c7c7221 */ /* 0x000fe20000010000 */
[----:B------:R-:W-:Y:S01]  /*dd40*/  FADD.FTZ R125, R125, R6 ;  /* 0x000000067d7d7221 */ /* 0x000fe20000010000 */
[----:B-1----:R-:W-:Y:S01]  /*dd50*/  F2FP.F16.F32.PACK_AB R27, R58, R55 ;  /* 0x000000373a1b723e */ /* 0x002fe200000000ff */
[----:B------:R-:W-:Y:S01]  /*dd60*/  FFMA.FTZ R5, R64, UR4, -R116 ;  /* 0x0000000440057c23 */ /* 0x000fe20008010874 */
[----:B------:R-:W-:Y:S01]  /*dd70*/  FADD.FTZ R113, R113, R124 ;  /* 0x0000007c71717221 */ /* 0x000fe20000010000 */
[----:B------:R-:W-:Y:S01]  /*dd80*/  FADD.FTZ R125, R112, R125 ;  /* 0x0000007d707d7221 */ /* 0x000fe20000010000 */
[----:B------:R-:W-:Y:S01]  /*dd90*/  FFMA.FTZ R6, R66, UR4, -R103 ;  /* 0x0000000442067c23 */ /* 0x000fe20008010867 */
[----:B------:R-:W-:Y:S01]  /*dda0*/  FFMA.FTZ R116, R65, UR4, -R116 ;  /* 0x0000000441747c23 */ /* 0x000fe20008010874 */
[----:B------:R-:W-:Y:S01]  /*ddb0*/  FADD.FTZ R114, R114, R113 ;  /* 0x0000007172727221 */ /* 0x000fe20000010000 */
[C---:B--2---:R-:W-:Y:S01]  /*ddc0*/  HMMA.16816.F32 R8, R24.reuse, R32, R8 ;  /* 0x000000201808723c */ /* 0x044fe20000001808 */
[----:B------:R-:W1:Y:S04]  /*ddd0*/  MUFU.EX2 R45, R45 ;  /* 0x0000002d002d7308 */ /* 0x000e680000000800 */
[----:B------:R-:W-:Y:S01]  /*dde0*/  FADD.FTZ R130, R130, R125 ;  /* 0x0000007d82827221 */ /* 0x000fe20000010000 */
[C---:B------:R-:W-:Y:S05]  /*ddf0*/  HMMA.16816.F32 R12, R24.reuse, R34, R12 ;  /* 0x00000022180c723c */ /* 0x040fea000000180c */
[----:B------:R-:W-:Y:S01]  /*de00*/  MUFU.EX2 R46, R46 ;  /* 0x0000002e002e7308 */ /* 0x000fe20000000800 */
[----:B------:R-:W-:Y:S01]  /*de10*/  FADD.FTZ R129, R129, R114 ;  /* 0x0000007281817221 */ /* 0x000fe20000010000 */
[C---:B------:R-:W-:Y:S04]  /*de20*/  HMMA.16816.F32 R68, R24.reuse, R36, R68 ;  /* 0x000000241844723c */ /* 0x040fe80000001844 */
[----:B------:R-:W-:Y:S02]  /*de30*/  FFMA.FTZ R103, R67, UR4, -R103 ;  /* 0x0000000443677c23 */ /* 0x000fe40008010867 */
[C---:B------:R-:W-:Y:S02]  /*de40*/  HMMA.16816.F32 R16, R24.reuse, R38, R16 ;  /* 0x000000261810723c */ /* 0x040fe40000001810 */
[----:B------:R-:W2:Y:S03]  /*de50*/  MUFU.EX2 R7, R63 ;  /* 0x0000003f00077308 */ /* 0x000ea60000000800 */
[----:B-1----:R-:W-:Y:S01]  /*de60*/  F2FP.F16.F32.PACK_AB R32, R45, R44 ;  /* 0x0000002c2d20723e */ /* 0x002fe200000000ff */
[C---:B------:R-:W-:Y:S06]  /*de70*/  HMMA.16816.F32 R72, R24.reuse, R40, R72 ;  /* 0x000000281848723c */ /* 0x040fec0000001848 */
[----:B------:R-:W-:Y:S01]  /*de80*/  MUFU.EX2 R5, R5 ;  /* 0x0000000500057308 */ /* 0x000fe20000000800 */
[----:B------:R-:W-:Y:S01]  /*de90*/  FADD.FTZ R115, R115, R130 ;  /* 0x0000008273737221 */ /* 0x000fe20000010000 */
[C---:B------:R-:W-:Y:S03]  /*dea0*/  HMMA.16816.F32 R20, R24.reuse, R42, R20 ;  /* 0x0000002a1814723c */ /* 0x040fe60000001814 */
[----:B------:R-:W-:Y:S03]  /*deb0*/  FADD.FTZ R129, R132, R129 ;  /* 0x0000008184817221 */ /* 0x000fe60000010000 */
[C---:B---3--:R-:W-:Y:S02]  /*dec0*/  HMMA.16816.F32 R76, R24.reuse, R28, R76 ;  /* 0x0000001c184c723c */ /* 0x048fe4000000184c */
[----:B------:R-:W1:Y:S03]  /*ded0*/  MUFU.EX2 R116, R116 ;  /* 0x0000007400747308 */ /* 0x000e660000000800 */
[----:B------:R-:W-:Y:S01]  /*dee0*/  FADD.FTZ R104, R104, R115 ;  /* 0x0000007368687221 */ /* 0x000fe20000010000 */
[----:B------:R-:W-:Y:S01]  /*def0*/  HMMA.16816.F32 R80, R24, R30, R80 ;  /* 0x0000001e1850723c */ /* 0x000fe20000001850 */
[----:B------:R-:W3:Y:S05]  /*df00*/  LDSM.16.MT88.4 R24, [R164+0x9800] ;  /* 0x00980000a418783b */ /* 0x000eea0000004200 */
[----:B------:R-:W-:Y:S01]  /*df10*/  MUFU.EX2 R6, R6 ;  /* 0x0000000600067308 */ /* 0x000fe20000000800 */
[----:B------:R-:W-:Y:S01]  /*df20*/  FADD.FTZ R106, R106, R129 ;  /* 0x000000816a6a7221 */ /* 0x000fe20000010000 */
[----:B------:R-:W-:Y:S03]  /*df30*/  FADD.FTZ R104, R105, R104 ;  /* 0x0000006869687221 */ /* 0x000fe60000010000 */
[----:B--2---:R-:W-:Y:S05]  /*df40*/  F2FP.F16.F32.PACK_AB R33, R7, R46 ;  /* 0x0000002e0721723e */ /* 0x004fea00000000ff */
[----:B------:R-:W2:Y:S01]  /*df50*/  MUFU.EX2 R103, R103 ;  /* 0x0000006700677308 */ /* 0x000ea20000000800 */
[----:B------:R-:W-:Y:S01]  /*df60*/  FADD.FTZ R107, R107, R106 ;  /* 0x0000006a6b6b7221 */ /* 0x000fe20000010000 */
[----:B------:R-:W-:Y:S01]  /*df70*/  FADD.FTZ R109, R109, R104 ;  /* 0x000000686d6d7221 */ /* 0x000fe20000010000 */
[----:B-1----:R-:W-:Y:S02]  /*df80*/  F2FP.F16.F32.PACK_AB R34, R116, R5 ;  /* 0x000000057422723e */ /* 0x002fe400000000ff */
        /* <DEDUP_REMOVED lines=30> */
[----:B------:R-:W-:Y:S03]  /*e170*/  FADD.FTZ R52, R52, R51 ;  /* 0x0000003334347221 */ /* 0x000fe60000010000 */
[----:B------:R-:W-:Y:S03]  /*e180*/  FADD.FTZ R54, R54, R3 ;  /* 0x0000000336367221 */ /* 0x000fe60000010000 */
[----:B------:R-:W-:Y:S01]  /*e190*/  FADD.FTZ R53, R53, R52 ;  /* 0x0000003435357221 */ /* 0x000fe20000010000 */
[----:B------:R-:W-:Y:S01]  /*e1a0*/  FADD.FTZ R55, R55, R54 ;  /* 0x0000003637377221 */ /* 0x000fe20000010000 */
[----:B------:R-:W-:Y:S02]  /*e1b0*/  IADD3 R3, R181, -0x1, RZ ;  /* 0xffffffffb5037810 */ /* 0x000fe40007ffe0ff */
        /* <DEDUP_REMOVED lines=11> */
[----:B------:R-:W-:Y:S01]  /*e270*/  FADD.FTZ R194, R103, R6 ;  /* 0x0000000667c27221 */ /* 0x000fe20000010000 */
[----:B------:R-:W-:Y:S06]  /*e280*/  @P1 BRA `(.L_x_5336) ;  /* 0xffffffc800841947 */ /* 0x000fec000383ffff */
.L_x_5332:
[----:B------:R-:W1:Y:S01]  /*e290*/  SHFL.BFLY PT, R4, R193, 0x2, 0x1f ;  /* 0x0c401f00c1047f89 */ /* 0x000e6200000e0000 */
[----:B------:R-:W-:Y:S01]  /*e2a0*/  MOV R7, 0x3f800000 ;  /* 0x3f80000000077802 */ /* 0x000fe20000000f00 */
[----:B------:R-:W2:Y:S01]  /*e2b0*/  S2UR UR4, SR_CgaCtaId ;  /* 0x00000000000479c3 */ /* 0x000ea20000008800 */
[----:B------:R-:W-:Y:S01]  /*e2c0*/  IMAD.MOV.U32 R8, RZ, RZ, 0x3f800000 ;  /* 0x3f800000ff087424 */ /* 0x000fe200078e00ff */
[----:B------:R-:W3:Y:S01]  /*e2d0*/  SHFL.BFLY PT, R5, R194, 0x2, 0x1f ;  /* 0x0c401f00c2057f89 */ /* 0x000ee200000e0000 */
[----:B------:R-:W-:Y:S01]  /*e2e0*/  UMOV UR5, 0x400 ;  /* 0x0000040000057882 */ /* 0x000fe20000000000 */
[----:B-1----:R-:W-:Y:S02]  /*e2f0*/  FADD.FTZ R3, R4, R193 ;  /* 0x000000c104037221 */ /* 0x002fe40000010000 */
[----:B------:R-:W1:Y:S01]  /*e300*/  S2R R4, SR_TID.X ;  /* 0x0000000000047919 */ /* 0x000e620000002100 */
[----:B--2---:R-:W-:Y:S01]  /*e310*/  ULEA UR4, UR4, UR5, 0x18 ;  /* 0x0000000504047291 */ /* 0x004fe2000f8ec03f */
[----:B---3--:R-:W-:Y:S01]  /*e320*/  FADD.FTZ R10, R5, R194 ;  /* 0x000000c2050a7221 */ /* 0x008fe20000010000 */
        /* <DEDUP_REMOVED lines=17> */
[----:B------:R-:W-:Y:S02]  /*e440*/  LEA.HI R11, R3, R4, RZ, 0x5 ;  /* 0x00000004030b7211 */ /* 0x000fe400078f28ff */
[C---:B------:R-:W-:Y:S01]  /*e450*/  LOP3.LUT R9, R10.reuse, 0x1, RZ, 0xc0, !PT ;  /* 0x000000010a097812 */ /* 0x040fe200078ec0ff */
[----:B------:R-:W-:-:S03]  /*e460*/  IMAD.SHL.U32 R12, R10, 0x40, RZ ;  /* 0x000000400a0c7824 */ /* 0x000fc600078e00ff */
[----:B------:R-:W-:Y:S01]  /*e470*/  ISETP.NE.U32.AND P0, PT, R9, 0x1, PT ;  /* 0x000000010900780c */ /* 0x000fe20003f05070 */
        /* <DEDUP_REMOVED lines=18> */
[----:B--2---:R-:W-:Y:S01]  /*e5a0*/  FMUL.FTZ R99, R8, R99 ;  /* 0x0000006308637220 */ /* 0x004fe20000410000 */
[----:B------:R-:W-:Y:S01]  /*e5b0*/  R2P PR, R10, 0x6 ;  /* 0x000000060a007804 */ /* 0x000fe20000000000 */
[C---:B------:R-:W-:Y:S01]  /*e5c0*/  FMUL.FTZ R98, R8.reuse, R98 ;  /* 0x0000006208627220 */ /* 0x040fe20000410000 */
[----:B------:R-:W-:Y:S01]  /*e5d0*/  F2FP.F16.F32.PACK_AB R80, R7, R80 ;  /* 0x000000500750723e */ /* 0x000fe200000000ff */
[C---:B------:R-:W-:Y:S01]  /*e5e0*/  FMUL.FTZ R95, R8.reuse, R95 ;  /* 0x0000005f085f7220 */ /* 0x040fe20000410000 */
[----:B------:R-:W-:Y:S01]  /*e5f0*/  SHF.R.S32.HI R7, RZ, 0x5, R11 ;  /* 0x00000005ff077819 */ /* 0x000fe2000001140b */
[----:B------:R-:W-:Y:S01]  /*e600*/  FMUL.FTZ R94, R8, R94 ;  /* 0x0000005e085e7220 */ /* 0x000fe20000410000 */
[----:B------:R-:W-:Y:S01]  /*e610*/  LEA.HI R13, R12, R12, RZ, 0x1d ;  /* 0x0000000c0c0d7211 */ /* 0x000fe200078fe8ff */
[C---:B------:R-:W-:Y:S01]  /*e620*/  FMUL.FTZ R71, R8.reuse, R71 ;  /* 0x0000004708477220 */ /* 0x040fe20000410000 */
[----:B------:R-:W-:Y:S01]  /*e630*/  MOV R9, 0x10 ;  /* 0x0000001000097802 */ /* 0x000fe20000000f00 */
[----:B------:R-:W-:Y:S01]  /*e640*/  IMAD R14, R7, 0x200, R14 ;  /* 0x00000200070e7824 */ /* 0x000fe200078e020e */
[----:B------:R-:W-:Y:S01]  /*e650*/  MOV R12, 0x20 ;  /* 0x00000020000c7802 */ /* 0x000fe20000000f00 */
[----:B------:R-:W-:Y:S01]  /*e660*/  FMUL.FTZ R70, R8, R70 ;  /* 0x0000004608467220 */ /* 0x000fe20000410000 */
[----:B------:R-:W-:Y:S01]  /*e670*/  SEL R10, R9, 0xfffffff0, P0 ;  /* 0xfffffff0090a7807 */ /* 0x000fe20000000000 */
[----:B------:R-:W-:Y:S01]  /*e680*/  IMAD.U32 R13, R14, 0x2, R13 ;  /* 0x000000020e0d7824 */ /* 0x000fe200078e000d */
[----:B------:R-:W-:Y:S01]  /*e690*/  ISETP.NE.AND P0, PT, R180, -0x1, PT ;  /* 0xffffffffb400780c */ /* 0x000fe20003f05270 */
[C---:B------:R-:W-:Y:S01]  /*e6a0*/  FMUL.FTZ R91, R8.reuse, R91 ;  /* 0x0000005b085b7220 */ /* 0x040fe20000410000 */
        /* <DEDUP_REMOVED lines=9> */
[----:B------:R-:W-:Y:S01]  /*e740*/  F2FP.F16.F32.PACK_AB R96, R97, R96 ;  /* 0x000000606160723e */ /* 0x000fe200000000ff */
[----:B------:R-:W-:Y:S01]  /*e750*/  VIADD R15, R13, 0x40 ;  /* 0x000000400d0f7836 */ /* 0x000fe20000000000 */
[----:B------:R-:W-:Y:S01]  /*e760*/  F2FP.F16.F32.PACK_AB R98, R99, R98 ;  /* 0x000000626362723e */ /* 0x000fe200000000ff */
[----:B------:R-:W-:Y:S01]  /*e770*/  FMUL.FTZ R8, R8, R82 ;  /* 0x0000005208087220 */ /* 0x000fe20000410000 */
[----:B------:R-:W-:Y:S01]  /*e780*/  SEL R12, R12, 0xffffffe0, !P1 ;  /* 0xffffffe00c0c7807 */ /* 0x000fe20004800000 */
[C---:B------:R-:W-:Y:S01]  /*e790*/  IMAD.IADD R17, R13.reuse, 0x1, R10 ;  /* 0x000000010d117824 */ /* 0x040fe200078e020a */
[----:B------:R-:W-:Y:S01]  /*e7a0*/  @P2 IADD3 R15, R13, -0x40, RZ ;  /* 0xffffffc00d0f2810 */ /* 0x000fe20007ffe0ff */
[----:B------:R-:W-:Y:S01]  /*e7b0*/  STS [R13], R96 ;  /* 0x000000600d007388 */ /* 0x000fe20000000800 */
[----:B------:R-:W-:Y:S01]  /*e7c0*/  F2FP.F16.F32.PACK_AB R92, R93, R92 ;  /* 0x0000005c5d5c723e */ /* 0x000fe200000000ff */
[----:B------:R-:W-:Y:S01]  /*e7d0*/  ULDC.U8 UR4, c[0x0][0x3d8] ;  /* 0x0000f60000047ab9 */ /* 0x000fe20000000000 */
[----:B------:R-:W-:Y:S01]  /*e7e0*/  F2FP.F16.F32.PACK_AB R94, R95, R94 ;  /* 0x0000005e5f5e723e */ /* 0x000fe200000000ff */
[----:B------:R1:W-:Y:S01]  /*e7f0*/  STS [R13+0x400], R98 ;  /* 0x000400620d007388 */ /* 0x0003e20000000800 */
[----:B------:R-:W-:-:S02]  /*e800*/  IADD3 R19, R13, R12, RZ ;  /* 0x0000000c0d137210 */ /* 0x000fc40007ffe0ff */
[----:B------:R-:W-:Y:S01]  /*e810*/  F2FP.F16.F32.PACK_AB R68, R69, R68 ;  /* 0x000000444544723e */ /* 0x000fe200000000ff */
[----:B------:R-:W-:Y:S01]  /*e820*/  STS [R17], R92 ;  /* 0x0000005c11007388 */ /* 0x000fe20000000800 */
[----:B------:R-:W-:Y:S02]  /*e830*/  F2FP.F16.F32.PACK_AB R70, R71, R70 ;  /* 0x000000464746723e */ /* 0x000fe400000000ff */
[----:B------:R-:W-:Y:S01]  /*e840*/  F2FP.F16.F32.PACK_AB R83, R83, R8 ;  /* 0x000000085353723e */ /* 0x000fe200000000ff */
[----:B------:R2:W-:Y:S01]  /*e850*/  STS [R17+0x400], R94 ;  /* 0x0004005e11007388 */ /* 0x0005e20000000800 */
[----:B------:R-:W-:Y:S01]  /*e860*/  F2FP.F16.F32.PACK_AB R88, R89, R88 ;  /* 0x000000585958723e */ /* 0x000fe200000000ff */
[----:B------:R-:W4:Y:S01]  /*e870*/  @P0 LDC.64 R8, c[0x0][0x298] ;  /* 0x0000a600ff080b82 */ /* 0x000f220000000a00 */
[----:B------:R-:W-:Y:S01]  /*e880*/  F2FP.F16.F32.PACK_AB R90, R91, R90 ;  /* 0x0000005a5b5a723e */ /* 0x000fe200000000ff */
[----:B------:R-:W-:Y:S01]  /*e890*/  STS [R19], R68 ;  /* 0x0000004413007388 */ /* 0x000fe20000000800 */
[----:B------:R-:W-:-:S02]  /*e8a0*/  IADD3 R21, R17, R12, RZ ;  /* 0x0000000c11157210 */ /* 0x000fc40007ffe0ff */
[----:B------:R-:W-:Y:S01]  /*e8b0*/  F2FP.F16.F32.PACK_AB R72, R73, R72 ;  /* 0x000000484948723e */ /* 0x000fe200000000ff */
[----:B------:R5:W-:Y:S01]  /*e8c0*/  STS [R19+0x400], R70 ;  /* 0x0004004613007388 */ /* 0x000be20000000800 */
[----:B------:R-:W-:Y:S02]  /*e8d0*/  F2FP.F16.F32.PACK_AB R74, R75, R74 ;  /* 0x0000004a4b4a723e */ /* 0x000fe400000000ff */
[----:B------:R-:W-:Y:S01]  /*e8e0*/  F2FP.F16.F32.PACK_AB R84, R85, R84 ;  /* 0x000000545554723e */ /* 0x000fe200000000ff */
[----:B------:R-:W-:Y:S01]  /*e8f0*/  STS [R21], R88 ;  /* 0x0000005815007388 */ /* 0x000fe20000000800 */
[----:B------:R-:W-:Y:S02]  /*e900*/  F2FP.F16.F32.PACK_AB R86, R87, R86 ;  /* 0x000000565756723e */ /* 0x000fe400000000ff */
[----:B------:R-:W-:Y:S01]  /*e910*/  F2FP.F16.F32.PACK_AB R76, R77, R76 ;  /* 0x0000004c4d4c723e */ /* 0x000fe200000000ff */
[----:B------:R4:W-:Y:S01]  /*e920*/  STS [R21+0x400], R90 ;  /* 0x0004005a15007388 */ /* 0x0009e20000000800 */
[----:B-1----:R-:W-:Y:S01]  /*e930*/  IMAD.IADD R13, R10, 0x1, R15 ;  /* 0x000000010a0d7824 */ /* 0x002fe200078e020f */
[----:B------:R-:W-:Y:S01]  /*e940*/  F2FP.F16.F32.PACK_AB R78, R79, R78 ;  /* 0x0000004e4f4e723e */ /* 0x000fe200000000ff */
[----:B------:R-:W-:Y:S01]  /*e950*/  IMAD.MOV.U32 R10, RZ, RZ, 0x7f800000 ;  /* 0x7f800000ff0a7424 */ /* 0x000fe200078e00ff */
[C---:B------:R-:W-:Y:S01]  /*e960*/  IADD3 R23, R12.reuse, R15, RZ ;  /* 0x0000000f0c177210 */ /* 0x040fe20007ffe0ff */
[----:B------:R-:W-:Y:S01]  /*e970*/  STS [R15], R72 ;  /* 0x000000480f007388 */ /* 0x000fe20000000800 */
[----:B------:R-:W-:-:S02]  /*e980*/  IADD3 R12, R12, R13, RZ ;  /* 0x0000000d0c0c7210 */ /* 0x000fc40007ffe0ff */
[----:B------:R-:W-:Y:S01]  /*e990*/  ISETP.NE.AND P1, PT, RZ, UR4, PT ;  /* 0x00000004ff007c0c */ /* 0x000fe2000bf25270 */
[----:B------:R1:W-:Y:S01]  /*e9a0*/  STS [R15+0x400], R74 ;  /* 0x0004004a0f007388 */ /* 0x0003e20000000800 */
[----:B--2---:R-:W2:Y:S03]  /*e9b0*/  @P4 LDC R17, c[0x0][0x2e8] ;  /* 0x0000ba00ff114b82 */ /* 0x004ea60000000800 */
[----:B------:R-:W-:Y:S04]  /*e9c0*/  STS [R13], R84 ;  /* 0x000000540d007388 */ /* 0x000fe80000000800 */
[----:B------:R1:W-:Y:S01]  /*e9d0*/  STS [R13+0x400], R86 ;  /* 0x000400560d007388 */ /* 0x0003e20000000800 */
[----:B-----5:R-:W5:Y:S03]  /*e9e0*/  @P3 MUFU.LG2 R19, R5 ;  /* 0x0000000500133308 */ /* 0x020f660000000c00 */
[----:B------:R2:W-:Y:S04]  /*e9f0*/  STS [R23], R76 ;  /* 0x0000004c17007388 */ /* 0x0005e80000000800 */
[----:B------:R2:W-:Y:S01]  /*ea00*/  STS [R23+0x400], R78 ;  /* 0x0004004e17007388 */ /* 0x0005e20000000800 */
[----:B----4-:R-:W-:-:S03]  /*ea10*/  @P0 IMAD.WIDE.U32 R20, R180, R8, RZ ;  /* 0x00000008b4140225 */ /* 0x010fc600078e00ff */
[----:B------:R4:W-:Y:S01]  /*ea20*/  STS [R12], R80 ;  /* 0x000000500c007388 */ /* 0x0009e20000000800 */
[----:B------:R-:W-:Y:S02]  /*ea30*/  @P0 IMAD R9, R180, R9, R21 ;  /* 0x00000009b4090224 */ /* 0x000fe400078e0215 */
[----:B---3--:R-:W-:Y:S01]  /*ea40*/  @P4 FMUL.FTZ R21, R6, 0.69314718246459960938 ;  /* 0x3f31721806154820 */ /* 0x008fe20000410000 */
[----:B------:R-:W-:Y:S01]  /*ea50*/  @P0 MOV R8, R20 ;  /* 0x0000001400080202 */ /* 0x000fe20000000f00 */
[----:B------:R4:W-:Y:S01]  /*ea60*/  STS [R12+0x400], R83 ;  /* 0x000400530c007388 */ /* 0x0009e20000000800 */
[----:B-1----:R-:W1:Y:S01]  /*ea70*/  @P3 LDC R15, c[0x0][0x2e8] ;  /* 0x0000ba00ff0f3b82 */ /* 0x002e620000000800 */
[----:B-----5:R-:W-:Y:S01]  /*ea80*/  @P3 FMUL.FTZ R19, R19, 0.69314718246459960938 ;  /* 0x3f31721813133820 */ /* 0x020fe20000410000 */
[----:B------:R-:W-:Y:S01]  /*ea90*/  MOV R13, 0x7f800000 ;  /* 0x7f800000000d7802 */ /* 0x000fe20000000f00 */
[----:B------:R-:W-:Y:S06]  /*eaa0*/  @P0 BRA `(.L_x_5337) ;  /* 0x0000000000200947 */ /* 0x000fec0003800000 */
[----:B------:R-:W2:Y:S01]  /*eab0*/  S2R R5, SR_CTAID.Y ;  /* 0x0000000000057919 */ /* 0x000ea20000002600 */
[----:B------:R-:W3:Y:S01]  /*eac0*/  LDC.64 R8, c[0x0][0x290] ;  /* 0x0000a400ff087b82 */ /* 0x000ee20000000a00 */
[----:B--2---:R-:W-:-:S05]  /*ead0*/  SHF.R.S32.HI R23, RZ, 0x1f, R5 ;  /* 0x0000001fff177819 */ /* 0x004fca0000011405 */
[-C--:B---3--:R-:W-:Y:S02]  /*eae0*/  IMAD R6, R23, R8.reuse, RZ ;  /* 0x0000000817067224 */ /* 0x088fe400078e02ff */
[----:B------:R-:W-:-:S04]  /*eaf0*/  IMAD.WIDE.U32 R22, R5, R8, RZ ;  /* 0x0000000805167225 */ /* 0x000fc800078e00ff */
[----:B------:R-:W-:Y:S01]  /*eb00*/  IMAD R9, R5, R9, R6 ;  /* 0x0000000905097224 */ /* 0x000fe200078e0206 */
[----:B------:R-:W-:-:S04]  /*eb10*/  MOV R8, R22 ;  /* 0x0000001600087202 */ /* 0x000fc80000000f00 */
[----:B------:R-:W-:Y:S02]  /*eb20*/  IADD3 R9, R23, R9, RZ ;  /* 0x0000000917097210 */ /* 0x000fe40007ffe0ff */
.L_x_5337:
[----:B--2---:R-:W-:Y:S01]  /*eb30*/  @P4 FFMA.FTZ R10, R2, R17, R21 ;  /* 0x00000011020a4223 */ /* 0x004fe20000010015 */
[----:B-1----:R-:W-:Y:S01]  /*eb40*/  @P3 FFMA.FTZ R13, R0, R15, R19 ;  /* 0x0000000f000d3223 */ /* 0x002fe20000010013 */
[----:B------:R-:W-:Y:S06]  /*eb50*/  @!P1 BRA `(.L_x_5338) ;  /* 0x00000000001c9947 */ /* 0x000fec0003800000 */
[----:B------:R-:W1:Y:S01]  /*eb60*/  S2R R5, SR_CTAID.Y ;  /* 0x0000000000057919 */ /* 0x000e620000002600 */
[----:B------:R-:W1:Y:S08]  /*eb70*/  LDC R0, c[0x0][0x2c4] ;  /* 0x0000b100ff007b82 */ /* 0x000e700000000800 */
[----:B------:R-:W2:Y:S08]  /*eb80*/  S2UR UR6, SR_CTAID.Z ;  /* 0x00000000000679c3 */ /* 0x000eb00000002700 */
[----:B------:R-:W2:Y:S01]  /*eb90*/  LDC R15, c[0x0][0x2e4] ;  /* 0x0000b900ff0f7b82 */ /* 0x000ea20000000800 */
[----:B-1----:R-:W-:-:S04]  /*eba0*/  @!P0 IMAD R180, R5, R0, RZ ;  /* 0x0000000005b48224 */ /* 0x002fc800078e02ff */
[----:B--2---:R-:W-:Y:S01]  /*ebb0*/  IMAD R0, R15, UR6, R180 ;  /* 0x000000060f007c24 */ /* 0x004fe2000f8e02b4 */
[----:B------:R-:W-:Y:S06]  /*ebc0*/  BRA `(.L_x_5339) ;  /* 0x0000000000187947 */ /* 0x000fec0003800000 */
.L_x_5338:
[----:B------:R-:W1:Y:S01]  /*ebd0*/  S2R R5, SR_CTAID.Y ;  /* 0x0000000000057919 */ /* 0x000e620000002600 */
[----:B------:R-:W1:Y:S08]  /*ebe0*/  S2UR UR6, SR_CTAID.Z ;  /* 0x00000000000679c3 */ /* 0x000e700000002700 */
[----:B------:R-:W1:Y:S08]  /*ebf0*/  LDC R2, c[0x0][0x270] ;  /* 0x00009c00ff027b82 */ /* 0x000e700000000800 */
[----:B------:R-:W2:Y:S01]  /*ec00*/  LDC R0, c[0x0][0x2c4] ;  /* 0x0000b100ff007b82 */ /* 0x000ea20000000800 */
[----:B-1----:R-:W-:-:S04]  /*ec10*/  IMAD R5, R5, R2, UR6 ;  /* 0x0000000605057e24 */ /* 0x002fc8000f8e0202 */
[----:B--2---:R-:W-:-:S07]  /*ec20*/  IMAD R0, R5, R0, RZ ;  /* 0x0000000005007224 */ /* 0x004fce00078e02ff */
.L_x_5339:
[----:B------:R-:W-:Y:S01]  /*ec30*/  LOP3.LUT R11, R11, 0xffffffe0, RZ, 0xc0, !PT ;  /* 0xffffffe00b0b7812 */ /* 0x000fe200078ec0ff */
[----:B------:R-:W-:Y:S01]  /*ec40*/  BAR.SYNC.DEFER_BLOCKING 0x0 ;  /* 0x0000000000007b1d */ /* 0x000fe20000010000 */
[----:B------:R-:W-:-:S03]  /*ec50*/  SHF.R.S32.HI R6, RZ, 0x1f, R7 ;  /* 0x0000001fff067819 */ /* 0x000fc60000011407 */
[----:B------:R-:W-:Y:S01]  /*ec60*/  IMAD.IADD R2, R4, 0x1, -R11 ;  /* 0x0000000104027824 */ /* 0x000fe200078e0a0b */
[----:B------:R-:W-:Y:S01]  /*ec70*/  LEA.HI R6, R6, R7, RZ, 0x2 ;  /* 0x0000000706067211 */ /* 0x000fe200078f10ff */
[----:B------:R-:W-:Y:S03]  /*ec80*/  BSSY B0, `(.L_x_5340) ;  /* 0x0000013000007945 */ /* 0x000fe60003800000 */
[----:B------:R-:W-:Y:S02]  /*ec90*/  LOP3.LUT P0, RZ, R2, 0x3, RZ, 0xc0, !PT ;  /* 0x0000000302ff7812 */ /* 0x000fe4000780c0ff */
[----:B------:R-:W-:-:S05]  /*eca0*/  LOP3.LUT R6, R6, 0xffffffc, RZ, 0xc0, !PT ;  /* 0x0ffffffc06067812 */ /* 0x000fca00078ec0ff */
[----:B------:R-:W-:-:S04]  /*ecb0*/  IMAD.IADD R7, R7, 0x1, -R6 ;  /* 0x0000000107077824 */ /* 0x000fc800078e0a06 */
[----:B------:R-:W-:Y:S02]  /*ecc0*/  IMAD R188, R7, 0x10, R188 ;  /* 0x0000001007bc7824 */ /* 0x000fe400078e02bc */
[----:B------:R-:W-:Y:S05]  /*ecd0*/  @P0 BRA `(.L_x_5341) ;  /* 0x0000000000340947 */ /* 0x000fea0003800000 */
[----:B------:R-:W1:Y:S01]  /*ece0*/  S2R R7, SR_CTAID.X ;  /* 0x0000000000077919 */ /* 0x000e620000002500 */
[C---:B------:R-:W-:Y:S01]  /*ecf0*/  VIADD R2, R188.reuse, 0x8 ;  /* 0x00000008bc027836 */ /* 0x040fe20000000000 */
[----:B------:R-:W-:Y:S01]  /*ed00*/  ISETP.GE.AND P2, PT, R188, R175, PT ;  /* 0x000000afbc00720c */ /* 0x000fe20003f46270 */
[----:B------:R-:W-:-:S03]  /*ed10*/  ULDC.64 UR4, c[0x0][0x2b0] ;  /* 0x0000ac0000047ab9 */ /* 0x000fc60000000a00 */
[----:B------:R-:W-:Y:S01]  /*ed20*/  ISETP.GE.AND P1, PT, R2, R175, PT ;  /* 0x000000af0200720c */ /* 0x000fe20003f26270 */
[----:B-1----:R-:W-:-:S05]  /*ed30*/  IMAD R7, R7, 0x40, R0 ;  /* 0x0000004007077824 */ /* 0x002fca00078e0200 */
[----:B------:R-:W-:Y:S02]  /*ed40*/  SHF.R.S32.HI R5, RZ, 0x1f, R7 ;  /* 0x0000001fff057819 */ /* 0x000fe40000011407 */
[----:B------:R-:W-:-:S04]  /*ed50*/  IADD3 R0, P0, R188, R7, RZ ;  /* 0x00000007bc007210 */ /* 0x000fc80007f1e0ff */
[----:B------:R-:W-:Y:S02]  /*ed60*/  LEA.HI.X.SX32 R5, R188, R5, 0x1, P0 ;  /* 0x00000005bc057211 */ /* 0x000fe400000f0eff */
[----:B------:R-:W-:-:S04]  /*ed70*/  LEA R6, P0, R0, UR4, 0x2 ;  /* 0x0000000400067c11 */ /* 0x000fc8000f8010ff */
[----:B------:R-:W-:-:S05]  /*ed80*/  LEA.HI.X R7, R0, UR5, R5, 0x2, P0 ;  /* 0x0000000500077c11 */ /* 0x000fca00080f1405 */
[----:B------:R1:W-:Y:S04]  /*ed90*/  @!P2 STG.E desc[UR10][R6.64], R10 ;  /* 0x0000000a0600a986 */ /* 0x0003e8000c10190a */
[----:B------:R1:W-:Y:S02]  /*eda0*/  @!P1 STG.E desc[UR10][R6.64+0x20], R13 ;  /* 0x0000200d06009986 */ /* 0x0003e4000c10190a */
.L_x_5341:
[----:B------:R-:W-:Y:S05]  /*edb0*/  BSYNC B0 ;  /* 0x0000000000007941 */ /* 0x000fea0003800000 */
.L_x_5340:
[----:B------:R-:W2:Y:S01]  /*edc0*/  S2UR UR7, SR_CTAID.X ;  /* 0x00000000000779c3 */ /* 0x000ea20000002500 */
[----:B------:R-:W3:Y:S01]  /*edd0*/  S2R R0, SR_TID.X ;  /* 0x0000000000007919 */ /* 0x000ee20000002100 */
[----:B------:R-:W-:Y:S01]  /*ede0*/  LEA.HI R5, R3, R4, RZ, 0x3 ;  /* 0x0000000403057211 */ /* 0x000fe200078f18ff */
[----:B------:R-:W-:Y:S01]  /*edf0*/  ULDC UR5, c[0x0][0x2d0] ;  /* 0x0000b40000057ab9 */ /* 0x000fe20000000800 */
[----:B------:R-:W-:Y:S01]  /*ee00*/  SHF.R.S32.HI R185, RZ, 0x1f, R184 ;  /* 0x0000001fffb97819 */ /* 0x000fe200000114b8 */
[----:B-1--4-:R1:W4:Y:S01]  /*ee10*/  LDS.128 R12, [R182+0x1800] ;  /* 0x00180000b60c7984 */ /* 0x0123220000000c00 */
[----:B------:R-:W-:Y:S01]  /*ee20*/  SHF.R.S32.HI R5, RZ, 0x3, R5 ;  /* 0x00000003ff057819 */ /* 0x000fe20000011405 */
[----:B------:R-:W-:Y:S01]  /*ee30*/  BSSY B0, `(.L_x_5342) ;  /* 0x0000027000007945 */ /* 0x000fe20003800000 */
[----:B------:R-:W5:Y:S01]  /*ee40*/  LDC.64 R6, c[0x0][0x298] ;  /* 0x0000a600ff067b82 */ /* 0x000f620000000a00 */
[----:B------:R-:W-:Y:S02]  /*ee50*/  ISETP.GE.AND P0, PT, R184, UR5, PT ;  /* 0x00000005b8007c0c */ /* 0x000fe4000bf06270 */
[----:B------:R-:W-:-:S05]  /*ee60*/  VIADD R10, R5, 0x10 ;  /* 0x00000010050a7836 */ /* 0x000fca0000000000 */
[----:B------:R-:W1:Y:S01]  /*ee70*/  LDC.64 R2, c[0x0][0x2a0] ;  /* 0x0000a800ff027b82 */ /* 0x000e620000000a00 */
[----:B------:R-:W-:Y:S01]  /*ee80*/  ISETP.GE.OR P3, PT, R10, R175, P0 ;  /* 0x000000af0a00720c */ /* 0x000fe20000766670 */
[----:B--2---:R-:W-:-:S04]  /*ee90*/  USHF.L.U32 UR7, UR7, 0x6, URZ ;  /* 0x0000000607077899 */ /* 0x004fc8000800063f */
[----:B------:R-:W-:Y:S02]  /*eea0*/  USHF.R.S32.HI UR4, URZ, 0x1f, UR7 ;  /* 0x0000001f3f047899 */ /* 0x000fe40008011407 */
[----:B------:R-:W-:Y:S02]  /*eeb0*/  VIADD R10, R183, -UR7 ;  /* 0x80000007b70a7c36 */ /* 0x000fe40008000000 */
[----:B-----5:R-:W-:Y:S01]  /*eec0*/  IMAD.WIDE.U32 R16, R6, UR7, R184 ;  /* 0x0000000706107c25 */ /* 0x020fe2000f8e00b8 */
[----:B---3--:R-:W-:-:S03]  /*eed0*/  SHF.R.S32.HI R11, RZ, 0x1f, R0 ;  /* 0x0000001fff0b7819 */ /* 0x008fc60000011400 */
[----:B------:R-:W-:Y:S01]  /*eee0*/  IMAD R4, R6, UR4, RZ ;  /* 0x0000000406047c24 */ /* 0x000fe2000f8e02ff */
[----:B------:R-:W-:Y:S01]  /*eef0*/  IADD3 R18, P1, R8, R16, RZ ;  /* 0x0000001008127210 */ /* 0x000fe20007f3e0ff */
[----:B------:R-:W-:Y:S01]  /*ef00*/  USHF.R.S32.HI UR4, URZ, 0x1f, UR6 ;  /* 0x0000001f3f047899 */ /* 0x000fe20008011406 */
[----:B------:R-:W-:Y:S01]  /*ef10*/  LEA.HI R11, R11, R0, RZ, 0x3 ;  /* 0x000000000b0b7211 */ /* 0x000fe200078f18ff */
[----:B------:R-:W-:Y:S02]  /*ef20*/  IMAD R4, R7, UR7, R4 ;  /* 0x0000000707047c24 */ /* 0x000fe4000f8e0204 */
[----:B------:R-:W-:Y:S02]  /*ef30*/  VIADD R0, R5, 0x30 ;  /* 0x0000003005007836 */ /* 0x000fe40000000000 */
[----:B-1----:R-:W-:Y:S01]  /*ef40*/  IMAD R8, R2, UR4, RZ ;  /* 0x0000000402087c24 */ /* 0x002fe2000f8e02ff */
[----:B------:R-:W-:Y:S01]  /*ef50*/  IADD3.X R19, R9, R17, R4, P1, !PT ;  /* 0x0000001109137210 */ /* 0x000fe20000ffe404 */
[----:B------:R-:W-:Y:S01]  /*ef60*/  VIADD R4, R5, 0x20 ;  /* 0x0000002005047836 */ /* 0x000fe20000000000 */
[-C--:B------:R-:W-:Y:S01]  /*ef70*/  ISETP.GE.OR P1, PT, R0, R175.reuse, P0 ;  /* 0x000000af0000720c */ /* 0x080fe20000726670 */
[----:B------:R-:W-:Y:S01]  /*ef80*/  IMAD R23, R3, UR6, R8 ;  /* 0x0000000603177c24 */ /* 0x000fe2000f8e0208 */
[----:B------:R-:W-:Y:S01]  /*ef90*/  SHF.R.S32.HI R3, RZ, 0x3, R11 ;  /* 0x00000003ff037819 */ /* 0x000fe2000001140b */
[----:B------:R-:W-:Y:S01]  /*efa0*/  IMAD.WIDE.U32 R18, R2, UR6, R18 ;  /* 0x0000000602127c25 */ /* 0x000fe2000f8e0012 */
[----:B------:R-:W-:-:S02]  /*efb0*/  ISETP.GE.OR P2, PT, R4, R175, P0 ;  /* 0x000000af0400720c */ /* 0x000fc40000746670 */
[----:B------:R-:W-:Y:S01]  /*efc0*/  ISETP.GE.OR P0, PT, R5, R10, P0 ;  /* 0x0000000a0500720c */ /* 0x000fe20000706670 */
[----:B------:R-:W-:Y:S01]  /*efd0*/  IMAD.IADD R23, R23, 0x1, R19 ;  /* 0x0000000117177824 */ /* 0x000fe200078e0213 */
[----:B------:R1:W2:Y:S01]  /*efe0*/  LDS.128 R8, [R182] ;  /* 0x00000000b6087984 */ /* 0x0002a20000000c00 */
[----:B------:R-:W-:-:S10]  /*eff0*/  SHF.R.S32.HI R3, RZ, 0x1f, R3 ;  /* 0x0000001fff037819 */ /* 0x000fd40000011403 */
        /* <DEDUP_REMOVED lines=10> */
.L_x_5343:
[----:B------:R-:W-:Y:S05]  /*f0a0*/  BSYNC B0 ;  /* 0x0000000000007941 */ /* 0x000fea0003800000 */
.L_x_5342:
        /* <DEDUP_REMOVED lines=15> */
.L_x_5345:
[----:B------:R-:W-:Y:S05]  /*f1a0*/  BSYNC B0 ;  /* 0x0000000000007941 */ /* 0x000fea0003800000 */
.L_x_5344:
        /* <DEDUP_REMOVED lines=15> */
.L_x_5347:
[----:B------:R-:W-:Y:S05]  /*f2a0*/  BSYNC B0 ;  /* 0x0000000000007941 */ /* 0x000fea0003800000 */
.L_x_5346:
        /* <DEDUP_REMOVED lines=13> */
.L_x_5348:
        /* <DEDUP_REMOVED lines=16> */
.L_x_7924:


//--------------------- .text._ZN5flash24flash_fwd_splitkv_kernelI23Flash_fwd_kernel_traitsILi64ELi64ELi128ELi4ELb0ELb0EN7cutlass6half_tE19Flash_kernel_traitsILi64ELi64ELi128ELi4ES3_EELb1ELb0ELb0ELb0ELb0ELb1ELb0ELb0EEEvNS_16Flash_fwd_paramsE --------------------------
	.section	.text._ZN5flash24flash_fwd_splitkv_kernelI23Flash_fwd_kernel_traitsILi64ELi64ELi128ELi4ELb0ELb0EN7cutlass6half_tE19Flash_kernel_traitsILi64ELi64ELi128ELi4ES3_EELb1ELb0ELb0ELb0ELb0ELb1ELb0ELb0EEEvNS_16Flash_fwd_paramsE,"ax",@progbits
	.align	128
        .global         _ZN5flash24flash_fwd_splitkv_kernelI23Flash_fwd_kernel_traitsILi64ELi64ELi128ELi4ELb0ELb0EN7cutlass6half_tE19Flash_kernel_traitsILi64ELi64ELi128ELi4ES3_EELb1ELb0ELb0ELb0ELb0ELb1ELb0ELb0EEEvNS_16Flash_fwd_paramsE
        .type           _ZN5flash24flash_fwd_splitkv_kernelI23Flash_fwd_kernel_traitsILi64ELi64ELi128ELi4ELb0ELb0EN7cutlass6half_tE19Flash_kernel_traitsILi64ELi64ELi128ELi4ES3_EELb1ELb0ELb0ELb0ELb0ELb1ELb0ELb0EEEvNS_16Flash_fwd_paramsE,@function
        .size           _ZN5flash24flash_fwd_splitkv_kernelI23Flash_fwd_kernel_traitsILi64ELi64ELi128ELi4ELb0ELb0EN7cutlass6half_tE19Flash_kernel_traitsILi64ELi64ELi128ELi4ES3_EELb1ELb0ELb0ELb0ELb0ELb1ELb0ELb0EEEvNS_16Flash_fwd_paramsE,(.L_x_7925 - _ZN5flash24flash_fwd_splitkv_kernelI23Flash_fwd_kernel_traitsILi64ELi64ELi128ELi4ELb0ELb0EN7cutlass6half_tE19Flash_kernel_traitsILi64ELi64ELi128ELi4ES3_EELb1ELb0ELb0ELb0ELb0ELb1ELb0ELb0EEEvNS_16Flash_fwd_paramsE)
        .other          _ZN5flash24flash_fwd_splitkv_kernelI23Flash_fwd_kernel_traitsILi64ELi64ELi128ELi4ELb0ELb0EN7cutlass6half_tE19Flash_kernel_traitsILi64ELi64ELi128ELi4ES3_EELb1ELb0ELb0ELb0ELb0ELb1ELb0ELb0EEEvNS_16Flash_fwd_paramsE,@"STO_CUDA_ENTRY STV_DEFAULT"
_ZN5flash24flash_fwd_splitkv_kernelI23Flash_fwd_kernel_traitsILi64ELi64ELi128ELi4ELb0ELb0EN7cutlass6half_tE19Flash_kernel_traitsILi64ELi64ELi128ELi4ES3_EELb1ELb0ELb0ELb0ELb0ELb1ELb0ELb0EEEvNS_16Flash_fwd_paramsE:
.text._ZN5flash24flash_fwd_splitkv_kernelI23Flash_fwd_kernel_traitsILi64ELi64ELi128ELi4ELb0ELb0EN7cutlass6half_tE19Flash_kernel_traitsILi64ELi64ELi128ELi4ES3_EELb1ELb0ELb0ELb0ELb0ELb1ELb0ELb0EEEvNS_16Flash_fwd_paramsE:
        /* <DEDUP_REMOVED lines=38> */
.L_x_5349:
[----:B------:R-:W1:Y:S02]  /*0260*/  LDC R4, c[0x0][0x2c8] ;  /* 0x0000b200ff047b82 */ /* 0x000e640000000800 */
.L_x_5350:
[----:B------:R-:W4:Y:S02]  /*0270*/  LDC.64 R2, c[0x0][0x308] ;  /* 0x0000c200ff027b82 */ /* 0x000f240000000a00 */
[----:B----4-:R-:W-:-:S04]  /*0280*/  ISETP.NE.U32.AND P1, PT, R2, RZ, PT ;  /* 0x000000ff0200720c */ /* 0x010fc80003f25070 */
[----:B------:R-:W-:-:S13]  /*0290*/  ISETP.NE.AND.EX P1, PT, R3, RZ, PT, P1 ;  /* 0x000000ff0300720c */ /* 0x000fda0003f25310 */
[----:B------:R-:W4:Y:S01]  /*02a0*/  @P1 LDC.64 R2, c[0x0][0x308] ;  /* 0x0000c200ff021b82 */ /* 0x000f220000000a00 */
[----:B------:R-:W-:-:S07]  /*02b0*/  IMAD.SHL.U32 R80, R37, 0x40, RZ ;  /* 0x0000004025507824 */ /* 0x000fce00078e00ff */
[----:B------:R-:W1:Y:S01]  /*02c0*/  @!P1 LDC R5, c[0x0][0x2cc] ;  /* 0x0000b300ff059b82 */ /* 0x000e620000000800 */
[----:B----4-:R-:W-:-:S07]  /*02d0*/  @P1 IMAD.WIDE R30, R13, 0x4, R2 ;  /* 0x000000040d1e1825 */ /* 0x010fce00078e0202 */
[----:B------:R-:W4:Y:S01]  /*02e0*/  @!P1 LDC.64 R2, c[0x0][0x318] ;  /* 0x0000c600ff029b82 */ /* 0x000f220000000a00 */
[----:B------:R1:W5:Y:S01]  /*02f0*/  @P1 LDG.E R30, desc[UR12][R30.64] ;  /* 0x0000000c1e1e1981 */ /* 0x000362000c1e1900 */
[----:B--2---:R-:W-:-:S13]  /*0300*/  ISETP.GT.AND P0, PT, R181, R80, PT ;  /* 0x00000050b500720c */ /* 0x004fda0003f04270 */
[----:B------:R-:W-:Y:S05]  /*0310*/  @!P0 EXIT ;  /* 0x000000000000894d */ /* 0x000fea0003800000 */
[----:B------:R-:W2:Y:S01]  /*0320*/  LDC R77, c[0x0][0x398] ;  /* 0x0000e600ff4d7b82 */ /* 0x000ea20000000800 */
[----:B----4-:R-:W-:Y:S01]  /*0330*/  @!P1 ISETP.NE.U32.AND P0, PT, R2, RZ, PT ;  /* 0x000000ff0200920c */ /* 0x010fe20003f05070 */
[----:B-----5:R-:W-:Y:S01]  /*0340*/  @P1 IMAD.IADD R30, R30, 0x1, -R11 ;  /* 0x000000011e1e1824 */ /* 0x020fe200078e0a0b */
[----:B------:R-:W-:Y:S02]  /*0350*/  ULDC UR5, c[0x0][0x2c8] ;  /* 0x0000b20000057ab9 */ /* 0x000fe40000000800 */
[----:B------:R-:W-:Y:S01]  /*0360*/  @!P1 ISETP.NE.AND.EX P0, PT, R3, RZ, PT, P0 ;  /* 0x000000ff0300920c */ /* 0x000fe20003f05300 */
[----:B------:R-:W-:Y:S01]  /*0370*/  UIADD3 UR5, UR5, 0x7f, URZ ;  /* 0x0000007f05057890 */ /* 0x000fe2000fffe03f */
[----:B------:R-:W-:Y:S02]  /*0380*/  IADD3 R3, -R181, 0xbf, R80 ;  /* 0x000000bfb5037810 */ /* 0x000fe40007ffe150 */
[----:B-1----:R-:W-:Y:S01]  /*0390*/  @!P1 SEL R5, R5, RZ, P0 ;  /* 0x000000ff05059207 */ /* 0x002fe20000000000 */
[----:B------:R-:W-:-:S03]  /*03a0*/  USHF.R.S32.HI UR4, URZ, 0x1f, UR5 ;  /* 0x0000001f3f047899 */ /* 0x000fc60008011405 */
[----:B------:R-:W-:Y:S01]  /*03b0*/  @!P1 IADD3 R30, R5, R4, -R11 ;  /* 0x00000004051e9210 */ /* 0x000fe20007ffe80b */
[----:B------:R-:W-:Y:S01]  /*03c0*/  ULEA.HI UR4, UR4, UR5, URZ, 0x7 ;  /* 0x0000000504047291 */ /* 0x000fe2000f8f383f */
[----:B------:R-:W1:Y:S03]  /*03d0*/  S2R R4, SR_TID.X ;  /* 0x0000000000047919 */ /* 0x000e660000002100 */
[----:B---3--:R-:W-:Y:S01]  /*03e0*/  VIADD R6, R30, 0x7f ;  /* 0x0000007f1e067836 */ /* 0x008fe20000000000 */
        /* <DEDUP_REMOVED lines=10> */
[----:B-1----:R-:W-:Y:S05]  /*0490*/  @P0 BRA `(.L_x_5351) ;  /* 0x0000000400f00947 */ /* 0x002fea0003800000 */
        /* <DEDUP_REMOVED lines=15> */
[----:B------:R-:W-:Y:S02]  /*0590*/  ISETP.GE.AND P2, PT, R4, R181, PT ;  /* 0x000000b50400720c */ /* 0x000fe40003f46270 */
[----:B------:R-:W-:Y:S02]  /*05a0*/  ISETP.NE.AND P4, PT, R5, RZ, PT ;  /* 0x000000ff0500720c */ /* 0x000fe40003f85270 */
[--C-:B------:R-:W-:Y:S01]  /*05b0*/  SHF.R.S32.HI R15, RZ, 0x1f, R14.reuse ;  /* 0x0000001fff0f7819 */ /* 0x100fe2000001140e */
[-C--:B-1----:R-:W-:Y:S01]  /*05c0*/  @P0 IMAD.WIDE.U32 R10, R178, R6.reuse, RZ ;  /* 0x00000006b20a0225 */ /* 0x082fe200078e00ff */
[----:B------:R-:W-:Y:S01]  /*05d0*/  ISETP.GE.AND P5, PT, R14, UR4, PT ;  /* 0x000000040e007c0c */ /* 0x000fe2000bfa6270 */
[----:B------:R-:W-:Y:S02]  /*05e0*/  ULDC.64 UR4, c[0x0][0x2a0] ;  /* 0x0000a80000047ab9 */ /* 0x000fe40000000a00 */
[----:B------:R-:W-:Y:S01]  /*05f0*/  @P0 IMAD R178, R178, R7, R11 ;  /* 0x00000007b2b20224 */ /* 0x000fe200078e020b */
[----:B------:R-:W-:Y:S01]  /*0600*/  ISETP.GE.OR P3, PT, R4, R181, P5 ;  /* 0x000000b50400720c */ /* 0x000fe20002f66670 */
[----:B------:R-:W-:-:S04]  /*0610*/  IMAD.WIDE.U32 R14, R80, R6, R14 ;  /* 0x00000006500e7225 */ /* 0x000fc800078e000e */
[-C--:B--2---:R-:W-:Y:S02]  /*0620*/  @!P0 IMAD R0, R9, R2.reuse, RZ ;  /* 0x0000000209008224 */ /* 0x084fe400078e02ff */
        /* <DEDUP_REMOVED lines=8> */
[----:B------:R-:W-:Y:S01]  /*06b0*/  IMAD R0, R3, R6, RZ ;  /* 0x0000000603007224 */ /* 0x000fe200078e02ff */
[----:B------:R-:W-:Y:S01]  /*06c0*/  IADD3 R10, P0, R10, R14, RZ ;  /* 0x0000000e0a0a7210 */ /* 0x000fe20007f1e0ff */
[--C-:B------:R-:W-:Y:S01]  /*06d0*/  IMAD R13, R13, UR6, R28.reuse ;  /* 0x000000060d0d7c24 */ /* 0x100fe2000f8e021c */
[----:B------:R-:W-:Y:S01]  /*06e0*/  SHF.R.S32.HI R3, RZ, 0x1f, R28 ;  /* 0x0000001fff037819 */ /* 0x000fe2000001141c */
[----:B------:R-:W-:-:S02]  /*06f0*/  IMAD R9, R80, R7, R0 ;  /* 0x0000000750097224 */ /* 0x000fc400078e0200 */
[----:B------:R-:W-:Y:S02]  /*0700*/  VIADD R0, R8, 0x30 ;  /* 0x0000003008007836 */ /* 0x000fe40000000000 */
[----:B------:R-:W-:Y:S01]  /*0710*/  IMAD R3, R3, UR4, RZ ;  /* 0x0000000403037c24 */ /* 0x000fe2000f8e02ff */
[----:B------:R-:W-:Y:S02]  /*0720*/  IADD3.X R11, R178, R15, R9, P0, !PT ;  /* 0x0000000fb20b7210 */ /* 0x000fe400007fe409 */
[----:B------:R-:W-:Y:S01]  /*0730*/  ISETP.GE.OR P0, PT, R8, R181, P5 ;  /* 0x000000b50800720c */ /* 0x000fe20002f06670 */
[C---:B------:R-:W-:Y:S01]  /*0740*/  IMAD R3, R28.reuse, UR5, R3 ;  /* 0x000000051c037c24 */ /* 0x040fe2000f8e0203 */
[----:B------:R-:W-:Y:S01]  /*0750*/  SHF.R.S32.HI R9, RZ, 0x1f, R8 ;  /* 0x0000001fff097819 */ /* 0x000fe20000011408 */
[----:B------:R-:W-:Y:S01]  /*0760*/  IMAD.WIDE.U32 R10, R28, UR4, R10 ;  /* 0x000000041c0a7c25 */ /* 0x000fe2000f8e000a */
[----:B------:R-:W-:-:S03]  /*0770*/  ULDC UR4, c[0x0][0x2c4] ;  /* 0x0000b10000047ab9 */ /* 0x000fc60000000800 */
        /* <DEDUP_REMOVED lines=12> */
.L_x_5353:
[----:B------:R-:W-:Y:S05]  /*0840*/  BSYNC B0 ;  /* 0x0000000000007941 */ /* 0x000fea0003800000 */
.L_x_5352:
        /* <DEDUP_REMOVED lines=17> */
.L_x_5355:
[----:B------:R-:W-:Y:S05]  /*0960*/  BSYNC B0 ;  /* 0x0000000000007941 */ /* 0x000fea0003800000 */
.L_x_5354:
        /* <DEDUP_REMOVED lines=17> */
.L_x_5357:
[----:B------:R-:W-:Y:S05]  /*0a80*/  BSYNC B0 ;  /* 0x0000000000007941 */ /* 0x000fea0003800000 */
.L_x_5356:
        /* <DEDUP_REMOVED lines=13> */
.L_x_5359:
[----:B------:R-:W-:Y:S05]  /*0b60*/  BSYNC B0 ;  /* 0x0000000000007941 */ /* 0x000fea0003800000 */
.L_x_5358:
[----:B------:R-:W-:Y:S01]  /*0b70*/  ULDC.64 UR4, c[0x0][0x2b0] ;  /* 0x0000ac0000047ab9 */ /* 0x000fe20000000a00 */
[----:B------:R-:W-:Y:S01]  /*0b80*/  ISETP.NE.OR P0, PT, R5, RZ, P0 ;  /* 0x000000ff0500720c */ /* 0x000fe20000705670 */
[----:B---3--:R-:W-:Y:S01]  /*0b90*/  @!P2 IMAD.MOV.U32 R7, RZ, RZ, 0x7f800000 ;  /* 0x7f800000ff07a424 */ /* 0x008fe200078e00ff */
        /* <DEDUP_REMOVED lines=9> */
[----:B---3--:R-:W-:-:S05]  /*0c30*/  MOV R3, 0x7f800000 ;  /* 0x7f80000000037802 */ /* 0x008fca0000000f00 */
[----:B------:R-:W-:Y:S01]  /*0c40*/  STG.E desc[UR12][R4.64+0xc0], R3 ;  /* 0x0000c00304007986 */ /* 0x000fe2000c10190c */
[----:B------:R-:W-:Y:S05]  /*0c50*/  EXIT ;  /* 0x000000000000794d */ /* 0x000fea0003800000 */
.L_x_5351:
        /* <DEDUP_REMOVED lines=24> */
.L_x_5360:
        /* <DEDUP_REMOVED lines=34> */
[----:B-1---5:R-:W1:Y:S02]  /*1000*/  MUFU.RCP R10, R7 ;  /* 0x00000007000a7308 */ /* 0x022e640000001000 */
        /* <DEDUP_REMOVED lines=36> */
[----:B------:R-:W-:Y:S02]  /*1250*/  IMAD R6, R19, R121, R6 ;  /* 0x0000007913067224 */ /* 0x000fe400078e0206 */
[----:B------:R-:W-:-:S03]  /*1260*/  IMAD.MOV.U32 R10, RZ, RZ, R8 ;  /* 0x000000ffff0a7224 */ /* 0x000fc600078e0008 */
[----:B------:R-:W-:Y:S01]  /*1270*/  IADD3 R11, R9, R6, RZ ;  /* 0x00000006090b7210 */ /* 0x000fe20007ffe0ff */
[----:B------:R-:W-:Y:S02]  /*1280*/  IMAD R9, R5, UR4, RZ ;  /* 0x0000000405097c24 */ /* 0x000fe4000f8e02ff */
[----:B------:R-:W-:-:S04]  /*1290*/  IMAD.WIDE.U32 R6, R0, R2, RZ ;  /* 0x0000000200067225 */ /* 0x000fc800078e00ff */
[C---:B------:R-:W-:Y:S01]  /*12a0*/  IMAD R0, R32.reuse, UR5, R9 ;  /* 0x0000000520007c24 */ /* 0x040fe2000f8e0209 */
[----:B------:R-:W-:Y:S01]  /*12b0*/  IADD3 R9, R7, R3, RZ ;  /* 0x0000000307097210 */ /* 0x000fe20007ffe0ff */
[----:B------:R-:W-:-:S05]  /*12c0*/  IMAD.WIDE.U32 R26, R32, UR4, R10 ;  /* 0x00000004201a7c25 */ /* 0x000fca000f8e000a */
[----:B------:R-:W-:Y:S01]  /*12d0*/  IADD3 R0, R27, R0, RZ ;  /* 0x000000001b007210 */ /* 0x000fe20007ffe0ff */
[----:B------:R-:W-:Y:S06]  /*12e0*/  BRA `(.L_x_5362) ;  /* 0x0000000400387947 */ /* 0x000fec0003800000 */
.L_x_5361:
[----:B------:R-:W1:Y:S01]  /*12f0*/  LDC R5, c[0x0][0x278] ;  /* 0x00009e00ff057b82 */ /* 0x000e620000000800 */
[----:B------:R-:W-:Y:S02]  /*1300*/  ISETP.NE.AND P4, PT, R0, -0x1, PT ;  /* 0xffffffff0000780c */ /* 0x000fe40003f85270 */
[----:B------:R-:W-:-:S04]  /*1310*/  LEA R19, R101, 0xffffff80, 0x7 ;  /* 0xffffff8065137811 */ /* 0x000fc800078e38ff */
[----:B------:R-:W-:-:S07]  /*1320*/  SHF.R.S32.HI R17, RZ, 0x1f, R19 ;  /* 0x0000001fff117819 */ /* 0x000fce0000011413 */
[----:B------:R-:W2:Y:S01]  /*1330*/  @P4 LDC.64 R120, c[0x0][0x248] ;  /* 0x00009200ff784b82 */ /* 0x000ea20000000a00 */
[----:B------:R-:W-:Y:S01]  /*1340*/  @P4 IMAD.IADD R14, R11, 0x1, R0 ;  /* 0x000000010b0e4824 */ /* 0x000fe200078e0200 */
        /* <DEDUP_REMOVED lines=9> */
[----:B------:R-:W-:Y:S01]  /*13e0*/  IMAD.HI.U32 R9, R9, R6, R8 ;  /* 0x0000000609097227 */ /* 0x000fe200078e0008 */
[----:B------:R-:W-:-:S03]  /*13f0*/  LOP3.LUT R8, R28, R5, RZ, 0x3c, !PT ;  /* 0x000000051c087212 */ /* 0x000fc600078e3cff */
[----:B------:R-:W-:Y:S01]  /*1400*/  IMAD.MOV.U32 R6, RZ, RZ, R2 ;  /* 0x000000ffff067224 */ /* 0x000fe200078e0002 */
[----:B------:R-:W-:-:S03]  /*1410*/  ISETP.GE.AND P2, PT, R8, RZ, PT ;  /* 0x000000ff0800720c */ /* 0x000fc60003f46270 */
[----:B------:R-:W-:-:S04]  /*1420*/  IMAD.HI.U32 R32, R9, R6, RZ ;  /* 0x0000000609207227 */ /* 0x000fc800078e00ff */
[----:B------:R-:W-:Y:S02]  /*1430*/  IMAD.MOV R2, RZ, RZ, -R32 ;  /* 0x000000ffff027224 */ /* 0x000fe400078e0a20 */
[C---:B--2---:R-:W-:Y:S02]  /*1440*/  @P4 IMAD R9, R14.reuse, R121, RZ ;  /* 0x000000790e094224 */ /* 0x044fe400078e02ff */
[C---:B------:R-:W-:Y:S02]  /*1450*/  IMAD R2, R3.reuse, R2, R6 ;  /* 0x0000000203027224 */ /* 0x040fe400078e0206 */
[----:B------:R-:W1:Y:S01]  /*1460*/  @P4 LDC.64 R6, c[0x0][0x250] ;  /* 0x00009400ff064b82 */ /* 0x000e620000000a00 */
[----:B------:R-:W-:Y:S02]  /*1470*/  @P4 IMAD.WIDE.U32 R14, R14, R120, RZ ;  /* 0x000000780e0e4225 */ /* 0x000fe400078e00ff */
[----:B------:R-:W-:-:S03]  /*1480*/  ISETP.GT.U32.AND P1, PT, R3, R2, PT ;  /* 0x000000020300720c */ /* 0x000fc60003f24070 */
[----:B------:R-:W-:Y:S02]  /*1490*/  @P4 IADD3 R9, R15, R9, RZ ;  /* 0x000000090f094210 */ /* 0x000fe40007ffe0ff */
[----:B------:R-:W-:-:S08]  /*14a0*/  @P4 MOV R12, R14 ;  /* 0x0000000e000c4202 */ /* 0x000fd00000000f00 */
[-C--:B------:R-:W-:Y:S02]  /*14b0*/  @!P1 IADD3 R2, R2, -R3.reuse, RZ ;  /* 0x8000000302029210 */ /* 0x080fe40007ffe0ff */
[----:B------:R-:W-:Y:S02]  /*14c0*/  @!P1 IADD3 R32, R32, 0x1, RZ ;  /* 0x0000000120209810 */ /* 0x000fe40007ffe0ff */
[----:B------:R-:W-:Y:S02]  /*14d0*/  ISETP.GE.U32.AND P3, PT, R2, R3, PT ;  /* 0x000000030200720c */ /* 0x000fe40003f66070 */
[----:B------:R-:W2:Y:S01]  /*14e0*/  LDC.64 R2, c[0x0][0x260] ;  /* 0x00009800ff027b82 */ /* 0x000ea20000000a00 */
[----:B------:R-:W-:-:S10]  /*14f0*/  ISETP.NE.AND P1, PT, R5, RZ, PT ;  /* 0x000000ff0500720c */ /* 0x000fd40003f25270 */
[----:B------:R-:W-:-:S04]  /*1500*/  @P3 VIADD R32, R32, 0x1 ;  /* 0x0000000120203836 */ /* 0x000fc80000000000 */
[----:B------:R-:W-:Y:S01]  /*1510*/  @!P2 IMAD.MOV R32, RZ, RZ, -R32 ;  /* 0x000000ffff20a224 */ /* 0x000fe200078e0a20 */
[----:B------:R-:W-:Y:S06]  /*1520*/  @P4 BRA `(.L_x_5363) ;  /* 0x0000000000344947 */ /* 0x000fec0003800000 */
[----:B------:R-:W3:Y:S01]  /*1530*/  LDC.64 R120, c[0x0][0x248] ;  /* 0x00009200ff787b82 */ /* 0x000ee20000000a00 */
[----:B------:R-:W-:-:S07]  /*1540*/  SHF.R.S32.HI R15, RZ, 0x1f, R11 ;  /* 0x0000001fff0f7819 */ /* 0x000fce000001140b */
[----:B------:R-:W4:Y:S01]  /*1550*/  LDC.64 R8, c[0x0][0x230] ;  /* 0x00008c00ff087b82 */ /* 0x000f220000000a00 */
[-C--:B---3--:R-:W-:Y:S01]  /*1560*/  IMAD R14, R15, R120.reuse, RZ ;  /* 0x000000780f0e7224 */ /* 0x088fe200078e02ff */
[----:B-----5:R-:W-:Y:S01]  /*1570*/  SHF.R.S32.HI R15, RZ, 0x1f, R10 ;  /* 0x0000001fff0f7819 */ /* 0x020fe2000001140a */
        /* <DEDUP_REMOVED lines=8> */
.L_x_5363:
[----:B------:R-:W-:Y:S01]  /*1600*/  MOV R14, R12 ;  /* 0x0000000c000e7202 */ /* 0x000fe20000000f00 */
[----:B------:R-:W-:Y:S01]  /*1610*/  IMAD R8, R17, R120, RZ ;  /* 0x0000007811087224 */ /* 0x000fe200078e02ff */
[----:B------:R-:W-:Y:S02]  /*1620*/  MOV R15, R9 ;  /* 0x00000009000f7202 */ /* 0x000fe40000000f00 */
[----:B------:R-:W-:Y:S01]  /*1630*/  @!P1 LOP3.LUT R32, RZ, R5, RZ, 0x33, !PT ;  /* 0x00000005ff209212 */ /* 0x000fe200078e33ff */
[-C--:B------:R-:W-:Y:S01]  /*1640*/  IMAD R9, R121, R19.reuse, R8 ;  /* 0x0000001379097224 */ /* 0x080fe200078e0208 */
[----:B------:R-:W-:Y:S01]  /*1650*/  @P4 IADD3 R0, R11, R0, RZ ;  /* 0x000000000b004210 */ /* 0x000fe20007ffe0ff */
[----:B------:R-:W-:Y:S01]  /*1660*/  IMAD.WIDE.U32 R14, R120, R19, R14 ;  /* 0x00000013780e7225 */ /* 0x000fe200078e000e */
[----:B------:R-:W-:-:S04]  /*1670*/  SHF.R.S32.HI R5, RZ, 0x1f, R32 ;  /* 0x0000001fff057819 */ /* 0x000fc80000011420 */
[----:B------:R-:W-:Y:S01]  /*1680*/  IADD3 R15, R15, R9, RZ ;  /* 0x000000090f0f7210 */ /* 0x000fe20007ffe0ff */
[----:B--2---:R-:W-:Y:S02]  /*1690*/  IMAD R12, R5, R2, RZ ;  /* 0x00000002050c7224 */ /* 0x004fe400078e02ff */
[----:B-1----:R-:W-:-:S04]  /*16a0*/  @P4 IMAD.WIDE.U32 R8, R0, R6, RZ ;  /* 0x0000000600084225 */ /* 0x002fc800078e00ff */
        /* <DEDUP_REMOVED lines=17> */
[----:B------:R-:W-:-:S07]  /*17c0*/  IADD3 R9, R7, R9, RZ ;  /* 0x0000000907097210 */ /* 0x000fce0007ffe0ff */
.L_x_5362:
[----:B------:R-:W-:Y:S01]  /*17d0*/  ISETP.NE.AND P1, PT, R178, -0x1, PT ;  /* 0xffffffffb200780c */ /* 0x000fe20003f25270 */
[----:B------:R-:W1:Y:S01]  /*17e0*/  S2UR UR8, SR_CgaCtaId ;  /* 0x00000000000879c3 */ /* 0x000e620000008800 */
[----:B------:R-:W-:Y:S01]  /*17f0*/  SHF.R.S32.HI R7, RZ, 0x1f, R4 ;  /* 0x0000001fff077819 */ /* 0x000fe20000011404 */
[----:B------:R-:W-:Y:S01]  /*1800*/  IMAD.IADD R173, R181, 0x1, -R80 ;  /* 0x00000001b5ad7824 */ /* 0x000fe200078e0a50 */
[----:B------:R-:W-:Y:S01]  /*1810*/  SHF.R.S32.HI R35, RZ, 0x1f, R28 ;  /* 0x0000001fff237819 */ /* 0x000fe2000001141c */
[----:B------:R-:W-:Y:S01]  /*1820*/  ULDC.64 UR4, c[0x0][0x258] ;  /* 0x0000960000047ab9 */ /* 0x000fe20000000a00 */
[----:B------:R-:W-:Y:S01]  /*1830*/  LEA.HI R15, R7, R4, RZ, 0x3 ;  /* 0x00000004070f7211 */ /* 0x000fe200078f18ff */
[----:B------:R-:W-:Y:S01]  /*1840*/  ULDC.64 UR6, c[0x0][0x268] ;  /* 0x00009a0000067ab9 */ /* 0x000fe20000000a00 */
[----:B------:R-:W-:Y:S01]  /*1850*/  IADD3 R179, R101, -0x1, RZ ;  /* 0xffffffff65b37810 */ /* 0x000fe20007ffe0ff */
        /* <DEDUP_REMOVED lines=8> */
[----:B------:R-:W-:-:S02]  /*18e0*/  IMAD.IADD R8, R4, 0x1, -R15 ;  /* 0x0000000104087824 */ /* 0x000fc400078e0a0f */
[----:B------:R-:W-:Y:S02]  /*18f0*/  VIADD R16, R22, 0x30 ;  /* 0x0000003016107836 */ /* 0x000fe40000000000 */
[----:B-----5:R-:W3:Y:S01]  /*1900*/  @P1 LDC.64 R10, c[0x0][0x240] ;  /* 0x00009000ff0a1b82 */ /* 0x020ee20000000a00 */
[----:B------:R-:W-:Y:S02]  /*1910*/  IMAD.SHL.U32 R182, R8, 0x8, RZ ;  /* 0x0000000808b67824 */ /* 0x000fe400078e00ff */
[----:B------:R-:W-:-:S03]  /*1920*/  IMAD.WIDE R36, R37, 0x40, R22 ;  /* 0x0000004025247825 */ /* 0x000fc600078e0216 */
[----:B------:R-:W-:Y:S01]  /*1930*/  IADD3 R26, P3, R182, R26, RZ ;  /* 0x0000001ab61a7210 */ /* 0x000fe20007f7e0ff */
[-C--:B--2---:R-:W-:Y:S02]  /*1940*/  @!P1 IMAD R12, R21, R2.reuse, RZ ;  /* 0x00000002150c9224 */ /* 0x084fe400078e02ff */
[----:B------:R-:W-:Y:S02]  /*1950*/  IMAD.SHL.U32 R21, R22, 0x40, RZ ;  /* 0x0000004016157824 */ /* 0x000fe400078e00ff */
[C---:B------:R-:W-:Y:S02]  /*1960*/  @!P1 IMAD R12, R13.reuse, R3, R12 ;  /* 0x000000030d0c9224 */ /* 0x040fe400078e020c */
[----:B------:R-:W-:Y:S01]  /*1970*/  @!P1 IMAD.WIDE.U32 R14, R13, R2, RZ ;  /* 0x000000020d0e9225 */ /* 0x000fe200078e00ff */
[----:B------:R-:W-:Y:S02]  /*1980*/  LOP3.LUT R21, R21, 0x1c0, RZ, 0xc0, !PT ;  /* 0x000001c015157812 */ /* 0x000fe400078ec0ff */
[----:B------:R-:W-:Y:S01]  /*1990*/  LEA.HI R13, R7, R4, RZ, 0x4 ;  /* 0x00000004070d7211 */ /* 0x000fe200078f20ff */
[----:B---3--:R-:W-:Y:S01]  /*19a0*/  @P1 IMAD.WIDE.U32 R24, R178, R10, RZ ;  /* 0x0000000ab2181225 */ /* 0x008fe200078e00ff */
[----:B------:R-:W-:-:S02]  /*19b0*/  LOP3.LUT R3, R21, 0x38, R182, 0xf8, !PT ;  /* 0x0000003815037812 */ /* 0x000fc400078ef8b6 */
[----:B------:R-:W-:Y:S01]  /*19c0*/  SHF.R.U32.HI R180, RZ, 0x3, R21 ;  /* 0x00000003ffb47819 */ /* 0x000fe20000011615 */
[----:B------:R-:W-:Y:S01]  /*19d0*/  @P1 IMAD R11, R178, R11, R25 ;  /* 0x0000000bb20b1224 */ /* 0x000fe200078e0219 */
[----:B------:R-:W-:Y:S01]  /*19e0*/  IADD3 R2, P2, R182, R6, RZ ;  /* 0x00000006b6027210 */ /* 0x000fe20007f5e0ff */
[----:B------:R-:W-:Y:S01]  /*19f0*/  @!P1 IMAD.IADD R11, R15, 0x1, R12 ;  /* 0x000000010f0b9824 */ /* 0x000fe200078e020c */
[----:B------:R-:W-:Y:S02]  /*1a00*/  LOP3.LUT R15, R13, 0xfffffff0, RZ, 0xc0, !PT ;  /* 0xfffffff00d0f7812 */ /* 0x000fe400078ec0ff */
[----:B------:R-:W-:Y:S01]  /*1a10*/  LOP3.LUT R180, R3, R180, RZ, 0x3c, !PT ;  /* 0x000000b403b47212 */ /* 0x000fe200078e3cff */
[----:B------:R-:W-:Y:S01]  /*1a20*/  @P1 IMAD.MOV.U32 R3, RZ, RZ, R24 ;  /* 0x000000ffff031224 */ /* 0x000fe200078e0018 */
[----:B------:R-:W-:Y:S01]  /*1a30*/  @!P1 MOV R3, R14 ;  /* 0x0000000e00039202 */ /* 0x000fe20000000f00 */
[----:B------:R-:W-:Y:S01]  /*1a40*/  IMAD.IADD R10, R4, 0x1, -R15 ;  /* 0x00000001040a7824 */ /* 0x000fe200078e0a0f */
[----:B------:R-:W-:Y:S01]  /*1a50*/  SHF.R.S32.HI R12, RZ, 0x1f, R182 ;  /* 0x0000001fff0c7819 */ /* 0x000fe200000114b6 */
[----:B------:R-:W-:Y:S01]  /*1a60*/  VIADD R24, R22, 0x10 ;  /* 0x0000001016187836 */ /* 0x000fe20000000000 */
[----:B------:R-:W-:-:S02]  /*1a70*/  IADD3 R20, P1, R182, R3, RZ ;  /* 0x00000003b6147210 */ /* 0x000fc40007f3e0ff */
[----:B------:R-:W-:Y:S01]  /*1a80*/  SHF.R.S32.HI R21, RZ, 0x1f, R10 ;  /* 0x0000001fff157819 */ /* 0x000fe2000001140a */
[C---:B------:R-:W-:Y:S01]  /*1a90*/  IMAD.X R3, R12.reuse, 0x1, R9, P2 ;  /* 0x000000010c037824 */ /* 0x040fe200010e0609 */
[----:B------:R-:W-:Y:S01]  /*1aa0*/  LEA.HI R15, R7, R4, RZ, 0x6 ;  /* 0x00000004070f7211 */ /* 0x000fe200078f30ff */
[C---:B------:R-:W-:Y:S01]  /*1ab0*/  IMAD.X R27, R12.reuse, 0x1, R0, P3 ;  /* 0x000000010c1b7824 */ /* 0x040fe200018e0600 */
[----:B------:R-:W-:Y:S01]  /*1ac0*/  LEA.HI R6, R21, R10, RZ, 0x3 ;  /* 0x0000000a15067211 */ /* 0x000fe200078f18ff */
[----:B------:R-:W-:Y:S01]  /*1ad0*/  IMAD.X R21, R12, 0x1, R11, P1 ;  /* 0x000000010c157824 */ /* 0x000fe200008e060b */
[-C--:B------:R-:W-:Y:S01]  /*1ae0*/  ISETP.GE.AND P1, PT, R22, R173.reuse, PT ;  /* 0x000000ad1600720c */ /* 0x080fe20003f26270 */
[----:B------:R-:W-:Y:S01]  /*1af0*/  IMAD.SHL.U32 R15, R15, 0x8, RZ ;  /* 0x000000080f0f7824 */ /* 0x000fe200078e00ff */
[----:B------:R-:W-:Y:S01]  /*1b00*/  LOP3.LUT R9, R6, 0xfffffff8, RZ, 0xc0, !PT ;  /* 0xfffffff806097812 */ /* 0x000fe200078ec0ff */
[----:B------:R-:W-:Y:S01]  /*1b10*/  IMAD.WIDE.U32 R28, R28, UR4, R20 ;  /* 0x000000041c1c7c25 */ /* 0x000fe2000f8e0014 */
[----:B------:R-:W-:Y:S01]  /*1b20*/  UMOV UR4, 0x400 ;  /* 0x0000040000047882 */ /* 0x000fe20000000000 */
[----:B------:R-:W-:Y:S01]  /*1b30*/  ISETP.GE.AND P4, PT, R24, R173, PT ;  /* 0x000000ad1800720c */ /* 0x000fe20003f86270 */
[----:B-1----:R-:W-:Y:S01]  /*1b40*/  ULEA UR4, UR8, UR4, 0x18 ;  /* 0x0000000408047291 */ /* 0x002fe2000f8ec03f */
[----:B------:R-:W-:Y:S01]  /*1b50*/  LOP3.LUT R180, R180, 0xfffffe00, R15, 0xf8, !PT ;  /* 0xfffffe00b4b47812 */ /* 0x000fe200078ef80f */
[----:B------:R-:W-:Y:S01]  /*1b60*/  IMAD R15, R5, UR6, RZ ;  /* 0x00000006050f7c24 */ /* 0x000fe2000f8e02ff */
[----:B------:R-:W-:Y:S01]  /*1b70*/  IADD3 R11, R10, -R9, RZ ;  /* 0x800000090a0b7210 */ /* 0x000fe20007ffe0ff */
[----:B------:R-:W-:Y:S01]  /*1b80*/  VIADD R20, R22, 0x20 ;  /* 0x0000002016147836 */ /* 0x000fe20000000000 */
[-C--:B------:R-:W-:Y:S01]  /*1b90*/  ISETP.GE.AND P2, PT, R16, R173.reuse, PT ;  /* 0x000000ad1000720c */ /* 0x080fe20003f46270 */
[----:B------:R-:W-:Y:S01]  /*1ba0*/  IMAD R15, R32, UR7, R15 ;  /* 0x00000007200f7c24 */ /* 0x000fe2000f8e020f */
[----:B------:R-:W-:Y:S01]  /*1bb0*/  LEA R180, R180, UR4, 0x1 ;  /* 0x00000004b4b47c11 */ /* 0x000fe2000f8e08ff */
        /* <DEDUP_REMOVED lines=22> */
.L_x_5365:
[----:B------:R-:W-:Y:S05]  /*1d20*/  BSYNC B0 ;  /* 0x0000000000007941 */ /* 0x000fea0003800000 */
.L_x_5364:
        /* <DEDUP_REMOVED lines=22> */
.L_x_5367:
[----:B------:R-:W-:Y:S05]  /*1e90*/  BSYNC B0 ;  /* 0x0000000000007941 */ /* 0x000fea0003800000 */
.L_x_5366:
        /* <DEDUP_REMOVED lines=22> */
.L_x_5369:
[----:B------:R-:W-:Y:S05]  /*2000*/  BSYNC B0 ;  /* 0x0000000000007941 */ /* 0x000fea0003800000 */
.L_x_5368:
        /* <DEDUP_REMOVED lines=21> */
.L_x_5371:
[----:B------:R-:W-:Y:S05]  /*2160*/  BSYNC B0 ;  /* 0x0000000000007941 */ /* 0x000fea0003800000 */
.L_x_5370:
[----:B------:R-:W-:Y:S01]  /*2170*/  IMAD.IADD R9, R30, 0x1, -R2 ;  /* 0x000000011e097824 */ /* 0x000fe200078e0a02 */
[----:B------:R-:W1:Y:S01]  /*2180*/  LDC.64 R122, c[0x0][0x250] ;  /* 0x00009400ff7a7b82 */ /* 0x000e620000000a00 */
[C---:B------:R-:W-:Y:S01]  /*2190*/  IADD3 R28, P1, R22.reuse, R19, RZ ;  /* 0x00000013161c7210 */ /* 0x040fe20007f3e0ff */
[CC--:B------:R-:W-:Y:S01]  /*21a0*/  IMAD R103, R23.reuse, R120.reuse, RZ ;  /* 0x0000007817677224 */ /* 0x0c0fe200078e02ff */
[C---:B------:R-:W-:Y:S01]  /*21b0*/  IADD3 R14, R22.reuse, 0x50, RZ ;  /* 0x00000050160e7810 */ /* 0x040fe20007ffe0ff */
[----:B------:R-:W-:Y:S01]  /*21c0*/  IMAD.MOV.U32 R5, RZ, RZ, 0x20 ;  /* 0x00000020ff057424 */ /* 0x000fe200078e00ff */
[CC--:B------:R-:W-:Y:S01]  /*21d0*/  ISETP.GE.AND P6, PT, R22.reuse, R9.reuse, PT ;  /* 0x000000091600720c */ /* 0x0c0fe20003fc6270 */
[----:B------:R-:W-:Y:S01]  /*21e0*/  IMAD.X R17, R23, 0x1, R17, P1 ;  /* 0x0000000117117824 */ /* 0x000fe200008e0611 */
[----:B------:R-:W-:Y:S01]  /*21f0*/  BSSY B0, `(.L_x_5372) ;  /* 0x000001b000007945 */ /* 0x000fe20003800000 */
[----:B------:R-:W-:Y:S01]  /*2200*/  IMAD.MOV.U32 R0, RZ, RZ, 0x10 ;  /* 0x00000010ff007424 */ /* 0x000fe200078e00ff */
[----:B------:R-:W-:Y:S01]  /*2210*/  R2P PR, R11, 0x6 ;  /* 0x000000060b007804 */ /* 0x000fe20000000000 */
[----:B------:R-:W-:Y:S01]  /*2220*/  VIADD R18, R22, 0x40 ;  /* 0x0000004016127836 */ /* 0x000fe20000000000 */
[----:B------:R-:W-:Y:S01]  /*2230*/  ISETP.GE.AND P5, PT, R24, R9, PT ;  /* 0x000000091800720c */ /* 0x000fe20003fa6270 */
[----:B------:R-:W-:Y:S01]  /*2240*/  IMAD R103, R22, R121, R103 ;  /* 0x0000007916677224 */ /* 0x000fe200078e0267 */
[----:B------:R-:W-:Y:S01]  /*2250*/  ISETP.GE.AND P4, PT, R20, R9, PT ;  /* 0x000000091400720c */ /* 0x000fe20003f86270 */
[----:B------:R-:W-:Y:S01]  /*2260*/  IMAD.WIDE.U32 R128, R22, R120, R26 ;  /* 0x0000007816807225 */ /* 0x000fe200078e001a */
[----:B------:R-:W-:-:S02]  /*2270*/  SEL R5, R5, 0xffffffe0, !P2 ;  /* 0xffffffe005057807 */ /* 0x000fc40005000000 */
[----:B------:R-:W-:Y:S01]  /*2280*/  SEL R3, R0, 0xfffffff0, !P1 ;  /* 0xfffffff000037807 */ /* 0x000fe20004800000 */
[----:B------:R-:W-:Y:S01]  /*2290*/  VIADD R12, R22, 0x60 ;  /* 0x00000060160c7836 */ /* 0x000fe20000000000 */
[-C--:B------:R-:W-:Y:S02]  /*22a0*/  ISETP.GE.AND P3, PT, R16, R9.reuse, PT ;  /* 0x000000091000720c */ /* 0x080fe40003f66270 */
        /* <DEDUP_REMOVED lines=15> */
.L_x_5373:
[----:B------:R-:W-:Y:S05]  /*23a0*/  BSYNC B0 ;  /* 0x0000000000007941 */ /* 0x000fea0003800000 */
.L_x_5372:
        /* <DEDUP_REMOVED lines=19> */
.L_x_5375:
[----:B------:R-:W-:Y:S05]  /*24e0*/  BSYNC B0 ;  /* 0x0000000000007941 */ /* 0x000fea0003800000 */
.L_x_5374:
        /* <DEDUP_REMOVED lines=16> */
.L_x_5377:
[----:B------:R-:W-:Y:S05]  /*25f0*/  BSYNC B0 ;  /* 0x0000000000007941 */ /* 0x000fea0003800000 */
.L_x_5376:
[----:B------:R-:W-:Y:S04]  /*2600*/  BSSY B0, `(.L_x_5378) ;  /* 0x0000011000007945 */ /* 0x000fe80003800000 */
[----:B------:R-:W-:Y:S05]  /*2610*/  @P3 BRA `(.L_x_5379) ;  /* 0x00000000003c3947 */ /* 0x000fea0003800000 */
[----:B------:R-:W-:Y:S02]  /*2620*/  ULDC UR5, c[0x0][0x2d0] ;  /* 0x0000b40000057ab9 */ /* 0x000fe40000000800 */
[----:B------:R-:W-:-:S13]  /*2630*/  ISETP.GE.AND P3, PT, R182, UR5, PT ;  /* 0x00000005b6007c0c */ /* 0x000fda000bf66270 */
[----:B------:R1:W-:Y:S01]  /*2640*/  @P3 STS.128 [R180+0x3800], RZ ;  /* 0x003800ffb4003388 */ /* 0x0003e20000000c00 */
[----:B------:R-:W-:Y:S05]  /*2650*/  @P3 BRA `(.L_x_5379) ;  /* 0x00000000002c3947 */ /* 0x000fea0003800000 */
[----:B------:R-:W-:Y:S01]  /*2660*/  MOV R102, R128 ;  /* 0x0000008000667202 */ /* 0x000fe20000000f00 */
[----:B------:R-:W-:Y:S01]  /*2670*/  IMAD R19, R121, 0x30, RZ ;  /* 0x0000003079137824 */ /* 0x000fe200078e02ff */
[----:B------:R-:W-:-:S03]  /*2680*/  ULDC.64 UR6, c[0x0][0x218] ;  /* 0x0000860000067ab9 */ /* 0x000fc60000000a00 */
[----:B-1----:R-:W-:-:S05]  /*2690*/  IMAD.WIDE.U32 R26, R120, 0x30, R102 ;  /* 0x00000030781a7825 */ /* 0x002fca00078e0066 */
[----:B------:R-:W-:Y:S02]  /*26a0*/  IADD3 R19, R27, R19, RZ ;  /* 0x000000131b137210 */ /* 0x000fe40007ffe0ff */
[----:B------:R-:W-:-:S04]  /*26b0*/  LEA R34, P3, R26, UR6, 0x1 ;  /* 0x000000061a227c11 */ /* 0x000fc8000f8608ff */
[----:B------:R-:W-:-:S05]  /*26c0*/  LEA.HI.X R35, R26, UR7, R19, 0x1, P3 ;  /* 0x000000071a237c11 */ /* 0x000fca00098f0c13 */
[----:B------:R-:W-:Y:S01]  /*26d0*/  @!PT LDS RZ, [RZ] ;  /* 0x00000000fffff984 */ /* 0x000fe20000000800 */
[----:B------:R-:W-:Y:S01]  /*26e0*/  @!PT LDS RZ, [RZ] ;  /* 0x00000000fffff984 */ /* 0x000fe20000000800 */
[----:B------:R-:W-:Y:S01]  /*26f0*/  @!PT LDS RZ, [RZ] ;  /* 0x00000000fffff984 */ /* 0x000fe20000000800 */
[----:B------:R1:W-:Y:S04]  /*2700*/  LDGSTS.E.BYPASS.LTC128B.128 [R180+0x3800], desc[UR12][R34.64] ;  /* 0x0380000022b47fae */ /* 0x0003e8000b901d4c */
.L_x_5379:
[----:B------:R-:W-:Y:S05]  /*2710*/  BSYNC B0 ;  /* 0x0000000000007941 */ /* 0x000fea0003800000 */
.L_x_5378:
        /* <DEDUP_REMOVED lines=15> */
.L_x_5381:
[----:B------:R-:W-:Y:S05]  /*2810*/  BSYNC B0 ;  /* 0x0000000000007941 */ /* 0x000fea0003800000 */
.L_x_5380:
        /* <DEDUP_REMOVED lines=17> */
.L_x_5383:
[----:B------:R-:W-:Y:S05]  /*2930*/  BSYNC B0 ;  /* 0x0000000000007941 */ /* 0x000fea0003800000 */
.L_x_5382:
        /* <DEDUP_REMOVED lines=17> */
.L_x_5385:
[----:B------:R-:W-:Y:S05]  /*2a50*/  BSYNC B0 ;  /* 0x0000000000007941 */ /* 0x000fea0003800000 */
.L_x_5384:
        /* <DEDUP_REMOVED lines=17> */
.L_x_5387:
[----:B------:R-:W-:Y:S05]  /*2b70*/  BSYNC B0 ;  /* 0x0000000000007941 */ /* 0x000fea0003800000 */
.L_x_5386:
[----:B------:R-:W0:Y:S01]  /*2b80*/  LDGDEPBAR ;  /* 0x00000000000079af */ /* 0x000e220000000000 */
[-C--:B------:R-:W-:Y:S01]  /*2b90*/  ISETP.GE.AND P3, PT, R22, R9.reuse, PT ;  /* 0x000000091600720c */ /* 0x080fe20003f66270 */
[-C--:B-1----:R-:W-:Y:S01]  /*2ba0*/  IMAD R17, R17, R122.reuse, RZ ;  /* 0x0000007a11117224 */ /* 0x082fe200078e02ff */
[----:B------:R-:W-:Y:S01]  /*2bb0*/  ISETP.GE.AND P1, PT, R20, R9, PT ;  /* 0x000000091400720c */ /* 0x000fe20003f26270 */
[----:B------:R-:W-:Y:S01]  /*2bc0*/  IMAD.IADD R33, R33, 0x1, R15 ;  /* 0x0000000121217824 */ /* 0x000fe200078e020f */
[----:B------:R-:W-:Y:S01]  /*2bd0*/  SHF.R.S32.HI R20, RZ, 0x4, R13 ;  /* 0x00000004ff147819 */ /* 0x000fe2000001140d */
[C---:B------:R-:W-:Y:S01]  /*2be0*/  IMAD R31, R28.reuse, R123, R17 ;  /* 0x0000007b1c1f7224 */ /* 0x040fe200078e0211 */
[----:B------:R-:W-:Y:S01]  /*2bf0*/  ULDC.64 UR6, c[0x0][0x220] ;  /* 0x0000880000067ab9 */ /* 0x000fe20000000a00 */
[----:B------:R-:W-:Y:S01]  /*2c00*/  IMAD.WIDE.U32 R28, R28, R122, R32 ;  /* 0x0000007a1c1c7225 */ /* 0x000fe200078e0020 */
[----:B------:R-:W-:Y:S01]  /*2c10*/  LEA.HI R13, R13, R20, RZ, 0x1 ;  /* 0x000000140d0d7211 */ /* 0x000fe200078f08ff */
[----:B------:R-:W-:Y:S01]  /*2c20*/  BSSY B0, `(.L_x_5388) ;  /* 0x0000016000007945 */ /* 0x000fe20003800000 */
[----:B------:R-:W-:Y:S01]  /*2c30*/  ISETP.GE.AND P2, PT, R24, R9, PT ;  /* 0x000000091800720c */ /* 0x000fe20003f46270 */
[----:B------:R-:W-:Y:S01]  /*2c40*/  IMAD.IADD R31, R29, 0x1, R31 ;  /* 0x000000011d1f7824 */ /* 0x000fe200078e021f */
[----:B------:R-:W-:-:S02]  /*2c50*/  LEA R194, P4, R28, UR6, 0x1 ;  /* 0x000000061cc27c11 */ /* 0x000fc4000f8808ff */
[-C--:B------:R-:W-:Y:S02]  /*2c60*/  ISETP.GE.AND P6, PT, R16, R9.reuse, PT ;  /* 0x000000091000720c */ /* 0x080fe40003fc6270 */
[----:B------:R-:W-:Y:S02]  /*2c70*/  LEA.HI.X R193, R28, UR7, R31, 0x1, P4 ;  /* 0x000000071cc17c11 */ /* 0x000fe4000a0f0c1f */
[-C--:B------:R-:W-:Y:S02]  /*2c80*/  ISETP.GE.AND P5, PT, R18, R9.reuse, PT ;  /* 0x000000091200720c */ /* 0x080fe40003fa6270 */
        /* <DEDUP_REMOVED lines=15> */
.L_x_5389:
[----:B------:R-:W-:Y:S05]  /*2d80*/  BSYNC B0 ;  /* 0x0000000000007941 */ /* 0x000fea0003800000 */
.L_x_5388:
        /* <DEDUP_REMOVED lines=34> */
.L_x_5391:
[----:B------:R-:W-:Y:S05]  /*2fb0*/  BSYNC B0 ;  /* 0x0000000000007941 */ /* 0x000fea0003800000 */
.L_x_5390:
        /* <DEDUP_REMOVED lines=18> */
.L_x_5393:
[----:B------:R-:W-:Y:S05]  /*30e0*/  BSYNC B0 ;  /* 0x0000000000007941 */ /* 0x000fea0003800000 */
.L_x_5392:
        /* <DEDUP_REMOVED lines=8> */
[----:B------:R-:W-:-:S04]  /*3170*/  IMAD R9, R123, 0x60, RZ ;  /* 0x000000607b097824 */ /* 0x000fc800078e02ff */
[----:B-1----:R-:W-:-:S05]  /*3180*/  IMAD.WIDE.U32 R10, R122, 0x60, R192 ;  /* 0x000000607a0a7825 */ /* 0x002fca00078e00c0 */
[----:B------:R-:W-:-:S05]  /*3190*/  IADD3 R11, R11, R9, RZ ;  /* 0x000000090b0b7210 */ /* 0x000fca0007ffe0ff */
[----:B------:R-:W-:Y:S01]  /*31a0*/  @!PT LDS RZ, [RZ] ;  /* 0x00000000fffff984 */ /* 0x000fe20000000800 */
[----:B------:R-:W-:Y:S01]  /*31b0*/  @!PT LDS RZ, [RZ] ;  /* 0x00000000fffff984 */ /* 0x000fe20000000800 */
[----:B------:R-:W-:Y:S01]  /*31c0*/  @!PT LDS RZ, [RZ] ;  /* 0x00000000fffff984 */ /* 0x000fe20000000800 */
[----:B------:R1:W-:Y:S02]  /*31d0*/  LDGSTS.E.BYPASS.LTC128B.128 [R180+0x7800], desc[UR12][R10.64] ;  /* 0x078000000ab47fae */ /* 0x0003e4000b901d4c */
.L_x_5395:
[----:B------:R-:W-:Y:S05]  /*31e0*/  BSYNC B0 ;  /* 0x0000000000007941 */ /* 0x000fea0003800000 */
.L_x_5394:
        /* <DEDUP_REMOVED lines=13> */
.L_x_5397:
[----:B------:R-:W-:Y:S05]  /*32c0*/  BSYNC B0 ;  /* 0x0000000000007941 */ /* 0x000fea0003800000 */
.L_x_5396:
        /* <DEDUP_REMOVED lines=15> */
.L_x_5399:
[----:B------:R-:W-:Y:S05]  /*33c0*/  BSYNC B0 ;  /* 0x0000000000007941 */ /* 0x000fea0003800000 */
.L_x_5398:
        /* <DEDUP_REMOVED lines=15> */
.L_x_5401:
[----:B------:R-:W-:Y:S05]  /*34c0*/  BSYNC B0 ;  /* 0x0000000000007941 */ /* 0x000fea0003800000 */
.L_x_5400:
        /* <DEDUP_REMOVED lines=15> */
.L_x_5403:
[----:B------:R-:W-:Y:S05]  /*35c0*/  BSYNC B0 ;  /* 0x0000000000007941 */ /* 0x000fea0003800000 */
.L_x_5402:
[----:B------:R-:W-:Y:S01]  /*35d0*/  LDSM.16.M88.4 R16, [R172] ;  /* 0x00000000ac10783b */ /* 0x000fe20000000200 */
[----:B------:R-:W-:Y:S01]  /*35e0*/  LOP3.LUT P1, RZ, R8, 0x2, RZ, 0xc0, !PT ;  /* 0x0000000208ff7812 */ /* 0x000fe2000782c0ff */
[----:B------:R-:W-:Y:S01]  /*35f0*/  ULDC UR10, c[0x0][0x39c] ;  /* 0x0000e700000a7ab9 */ /* 0x000fe20000000800 */
[----:B------:R-:W-:Y:S01]  /*3600*/  LEA R170, R3, R172, 0x1 ;  /* 0x000000ac03aa7211 */ /* 0x000fe200078e08ff */
[----:B------:R-:W5:Y:S01]  /*3610*/  LDSM.16.M88.4 R20, [R171+0x2000] ;  /* 0x00200000ab14783b */ /* 0x000f620000000200 */
[----:B------:R-:W-:Y:S02]  /*3620*/  SEL R0, R0, 0xfffffff0, !P1 ;  /* 0xfffffff000007807 */ /* 0x000fe40004800000 */
[----:B------:R-:W-:Y:S01]  /*3630*/  LOP3.LUT P1, RZ, R8, 0x4, RZ, 0xc0, !PT ;  /* 0x0000000408ff7812 */ /* 0x000fe2000782c0ff */
[----:B-1----:R-:W-:Y:S01]  /*3640*/  LDSM.16.M88.4 R12, [R170] ;  /* 0x00000000aa0c783b */ /* 0x002fe20000000200 */
[----:B------:R-:W-:Y:S02]  /*3650*/  LEA R165, R0, R171, 0x1 ;  /* 0x000000ab00a57211 */ /* 0x000fe400078e08ff */
[C---:B------:R-:W-:Y:S01]  /*3660*/  IADD3 R8, R171.reuse, 0x2000, RZ ;  /* 0x00002000ab087810 */ /* 0x040fe20007ffe0ff */
[----:B--2-4-:R-:W1:Y:S01]  /*3670*/  LDSM.16.M88.4 R40, [R171+0x2800] ;  /* 0x00280000ab28783b */ /* 0x014e620000000200 */
[----:B------:R-:W-:-:S02]  /*3680*/  IADD3 R168, R171, 0x2040, RZ ;  /* 0x00002040aba87810 */ /* 0x000fc40007ffe0ff */
[----:B------:R-:W-:Y:S01]  /*3690*/  LEA R169, R5, R172, 0x1 ;  /* 0x000000ac05a97211 */ /* 0x000fe200078e08ff */
[----:B------:R-:W2:Y:S01]  /*36a0*/  LDSM.16.M88.4 R48, [R165+0x2000] ;  /* 0x00200000a530783b */ /* 0x000ea20000000200 */
[----:B------:R-:W-:Y:S02]  /*36b0*/  ISETP.GE.AND P2, PT, R101, 0x2, PT ;  /* 0x000000026500780c */ /* 0x000fe40003f46270 */
[----:B------:R-:W-:Y:S01]  /*36c0*/  LEA R167, R3, R169, 0x1 ;  /* 0x000000a903a77211 */ /* 0x000fe200078e08ff */
[----:B------:R-:W4:Y:S01]  /*36d0*/  LDSM.16.M88.4 R44, [R165+0x2800] ;  /* 0x00280000a52c783b */ /* 0x000f220000000200 */
[----:B------:R-:W-:Y:S02]  /*36e0*/  @P1 IADD3 R168, R8, -0x40, RZ ;  /* 0xffffffc008a81810 */ /* 0x000fe40007ffe0ff */
[----:B------:R-:W-:Y:S01]  /*36f0*/  IADD3 R166, R7, R6, RZ ;  /* 0x0000000607a67210 */ /* 0x000fe20007ffe0ff */
[----:B------:R-:W-:Y:S01]  /*3700*/  LDSM.16.M88.4 R8, [R169] ;  /* 0x00000000a908783b */ /* 0x000fe20000000200 */
[----:B------:R-:W-:-:S02]  /*3710*/  LEA R100, R0, R168, 0x1 ;  /* 0x000000a800647211 */ /* 0x000fc400078e08ff */
[C---:B------:R-:W-:Y:S01]  /*3720*/  IADD3 R161, R168.reuse, 0x800, RZ ;  /* 0x00000800a8a17810 */ /* 0x040fe20007ffe0ff */
[----:B------:R-:W3:Y:S01]  /*3730*/  LDSM.16.M88.4 R32, [R168] ;  /* 0x00000000a820783b */ /* 0x000ee20000000200 */
[C---:B------:R-:W-:Y:S02]  /*3740*/  IADD3 R160, R168.reuse, 0x1000, RZ ;  /* 0x00001000a8a07810 */ /* 0x040fe40007ffe0ff */
[C---:B------:R-:W-:Y:S01]  /*3750*/  IADD3 R159, R168.reuse, 0x1800, RZ ;  /* 0x00001800a89f7810 */ /* 0x040fe20007ffe0ff */
[----:B------:R-:W-:Y:S01]  /*3760*/  LDSM.16.M88.4 R36, [R167] ;  /* 0x00000000a724783b */ /* 0x000fe20000000200 */
[C---:B------:R-:W-:Y:S02]  /*3770*/  IADD3 R158, R168.reuse, 0x2000, RZ ;  /* 0x00002000a89e7810 */ /* 0x040fe40007ffe0ff */
[C---:B------:R-:W-:Y:S01]  /*3780*/  IADD3 R157, R168.reuse, 0x2800, RZ ;  /* 0x00002800a89d7810 */ /* 0x040fe20007ffe0ff */
[----:B------:R-:W-:Y:S01]  /*3790*/  LDSM.16.M88.4 R64, [R100] ;  /* 0x000000006440783b */ /* 0x000fe20000000200 */
[----:B------:R-:W-:-:S02]  /*37a0*/  IADD3 R156, R168, 0x3000, RZ ;  /* 0x00003000a89c7810 */ /* 0x000fc40007ffe0ff */
[----:B------:R-:W-:Y:S01]  /*37b0*/  IADD3 R102, R168, 0x3800, RZ ;  /* 0x00003800a8667810 */ /* 0x000fe20007ffe0ff */
[----:B------:R-:W3:Y:S01]  /*37c0*/  LDSM.16.M88.4 R60, [R168+0x800] ;  /* 0x00080000a83c783b */ /* 0x000ee20000000200 */
[C---:B-----5:R-:W-:Y:S03]  /*37d0*/  HMMA.16816.F32 R56, R16.reuse, R20, RZ ;  /* 0x000000141038723c */ /* 0x060fe600000018ff */
[----:B------:R-:W-:Y:S04]  /*37e0*/  LDSM.16.M88.4 R52, [R165+0x3000] ;  /* 0x00300000a534783b */ /* 0x000fe80000000200 */
[----:B------:R-:W-:Y:S01]  /*37f0*/  LDSM.16.M88.4 R68, [R100+0x800] ;  /* 0x000800006444783b */ /* 0x000fe20000000200 */
[C---:B------:R-:W-:Y:S03]  /*3800*/  HMMA.16816.F32 R20, R16.reuse, R22, RZ ;  /* 0x000000161014723c */ /* 0x040fe600000018ff */
[----:B------:R-:W-:Y:S03]  /*3810*/  LDSM.16.M88.4 R72, [R100+0x2000] ;  /* 0x002000006448783b */ /* 0x000fe60000000200 */
[C---:B-1----:R-:W-:Y:S01]  /*3820*/  HMMA.16816.F32 R24, R16.reuse, R40, RZ ;  /* 0x000000281018723c */ /* 0x042fe200000018ff */
[----:B------:R-:W0:Y:S05]  /*3830*/  LDGDEPBAR ;  /* 0x00000000000079af */ /* 0x000e2a0000000000 */
[----:B------:R-:W-:Y:S06]  /*3840*/  HMMA.16816.F32 R40, R16, R42, RZ ;  /* 0x0000002a1028723c */ /* 0x000fec00000018ff */
[C---:B--2---:R-:W-:Y:S06]  /*3850*/  HMMA.16816.F32 R56, R12.reuse, R48, R56 ;  /* 0x000000300c38723c */ /* 0x044fec0000001838 */
[C---:B------:R-:W-:Y:S01]  /*3860*/  HMMA.16816.F32 R20, R12.reuse, R50, R20 ;  /* 0x000000320c14723c */ /* 0x040fe20000001814 */
[----:B------:R-:W1:Y:S05]  /*3870*/  LDSM.16.M88.4 R48, [R171+0x3000] ;  /* 0x00300000ab30783b */ /* 0x000e6a0000000200 */
[C---:B----4-:R-:W-:Y:S06]  /*3880*/  HMMA.16816.F32 R24, R12.reuse, R44, R24 ;  /* 0x0000002c0c18723c */ /* 0x050fec0000001818 */
[----:B------:R-:W-:Y:S01]  /*3890*/  HMMA.16816.F32 R40, R12, R46, R40 ;  /* 0x0000002e0c28723c */ /* 0x000fe20000001828 */
[----:B------:R-:W2:Y:S05]  /*38a0*/  LDSM.16.M88.4 R44, [R171+0x3800] ;  /* 0x00380000ab2c783b */ /* 0x000eaa0000000200 */
[C---:B---3--:R-:W-:Y:S06]  /*38b0*/  HMMA.16816.F32 R56, R8.reuse, R32, R56 ;  /* 0x000000200838723c */ /* 0x048fec0000001838 */
[C---:B------:R-:W-:Y:S06]  /*38c0*/  HMMA.16816.F32 R20, R8.reuse, R34, R20 ;  /* 0x000000220814723c */ /* 0x040fec0000001814 */
[C---:B------:R-:W-:Y:S06]  /*38d0*/  HMMA.16816.F32 R24, R8.reuse, R60, R24 ;  /* 0x0000003c0818723c */ /* 0x040fec0000001818 */
[----:B------:R-:W-:Y:S01]  /*38e0*/  HMMA.16816.F32 R40, R8, R62, R40 ;  /* 0x0000003e0828723c */ /* 0x000fe20000001828 */
[----:B------:R-:W-:Y:S05]  /*38f0*/  LDSM.16.M88.4 R60, [R165+0x3800] ;  /* 0x00380000a53c783b */ /* 0x000fea0000000200 */
[----:B-1----:R-:W-:Y:S06]  /*3900*/  HMMA.16816.F32 R32, R16, R48, RZ ;  /* 0x000000301020723c */ /* 0x002fec00000018ff */
[C---:B------:R-:W-:Y:S06]  /*3910*/  HMMA.16816.F32 R56, R36.reuse, R64, R56 ;  /* 0x000000402438723c */ /* 0x040fec0000001838 */
[----:B------:R-:W-:Y:S01]  /*3920*/  HMMA.16816.F32 R20, R36, R66, R20 ;  /* 0x000000422414723c */ /* 0x000fe20000001814 */
[----:B------:R-:W1:Y:S05]  /*3930*/  LDSM.16.M88.4 R64, [R168+0x1000] ;  /* 0x00100000a840783b */ /* 0x000e6a0000000200 */
[----:B------:R-:W-:Y:S06]  /*3940*/  HMMA.16816.F32 R48, R16, R50, RZ ;  /* 0x000000321030723c */ /* 0x000fec00000018ff */
[----:B------:R-:W-:Y:S06]  /*3950*/  HMMA.16816.F32 R32, R12, R52, R32 ;  /* 0x000000340c20723c */ /* 0x000fec0000001820 */
[----:B------:R-:W-:Y:S01]  /*3960*/  FMUL.FTZ R57, R57, UR10 ;  /* 0x0000000a39397c20 */ /* 0x000fe20008410000 */
[C---:B------:R-:W-:Y:S01]  /*3970*/  HMMA.16816.F32 R24, R36.reuse, R68, R24 ;  /* 0x000000442418723c */ /* 0x040fe20000001818 */
[----:B------:R-:W-:Y:S01]  /*3980*/  FMUL.FTZ R0, R56, UR10 ;  /* 0x0000000a38007c20 */ /* 0x000fe20008410000 */
[----:B------:R-:W-:Y:S01]  /*3990*/  FMUL.FTZ R81, R58, UR10 ;  /* 0x0000000a3a517c20 */ /* 0x000fe20008410000 */
[----:B------:R3:W4:Y:S01]  /*39a0*/  MUFU.TANH R79, R57 ;  /* 0x00000039004f7308 */ /* 0x0007220000002400 */
[----:B------:R-:W-:Y:S01]  /*39b0*/  FMUL.FTZ R82, R59, UR10 ;  /* 0x0000000a3b527c20 */ /* 0x000fe20008410000 */
[----:B------:R-:W-:Y:S01]  /*39c0*/  FMUL.FTZ R83, R20, UR10 ;  /* 0x0000000a14537c20 */ /* 0x000fe20008410000 */
[----:B------:R-:W-:Y:S01]  /*39d0*/  FMUL.FTZ R84, R21, UR10 ;  /* 0x0000000a15547c20 */ /* 0x000fe20008410000 */
[----:B------:R-:W-:Y:S01]  /*39e0*/  FMUL.FTZ R85, R22, UR10 ;  /* 0x0000000a16557c20 */ /* 0x000fe20008410000 */
[----:B------:R-:W-:Y:S01]  /*39f0*/  FMUL.FTZ R86, R23, UR10 ;  /* 0x0000000a17567c20 */ /* 0x000fe20008410000 */
[----:B------:R-:W-:Y:S01]  /*3a00*/  HMMA.16816.F32 R40, R36, R70, R40 ;  /* 0x000000462428723c */ /* 0x000fe20000001828 */
[----:B------:R-:W5:Y:S01]  /*3a10*/  LDSM.16.M88.4 R20, [R171+0x4000] ;  /* 0x00400000ab14783b */ /* 0x000f620000000200 */
[----:B------:R-:W4:Y:S03]  /*3a20*/  MUFU.TANH R0, R0 ;  /* 0x0000000000007308 */ /* 0x000f260000002400 */
[----:B------:R-:W-:Y:S01]  /*3a30*/  LDSM.16.M88.4 R68, [R168+0x1800] ;  /* 0x00180000a844783b */ /* 0x000fe20000000200 */
[----:B------:R-:W-:Y:S04]  /*3a40*/  HMMA.16816.F32 R48, R12, R54, R48 ;  /* 0x000000360c30723c */ /* 0x000fe80000001830 */
[----:B------:R-:W4:Y:S01]  /*3a50*/  MUFU.TANH R81, R81 ;  /* 0x0000005100517308 */ /* 0x000f220000002400 */
[----:B---3--:R-:W3:Y:S01]  /*3a60*/  LDSM.16.M88.4 R56, [R100+0x1000] ;  /* 0x001000006438783b */ /* 0x008ee20000000200 */
[----:B--2---:R-:W-:Y:S03]  /*3a70*/  HMMA.16816.F32 R52, R16, R44, RZ ;  /* 0x0000002c1034723c */ /* 0x004fe600000018ff */
[----:B------:R-:W-:Y:S01]  /*3a80*/  FMUL.FTZ R87, R24, UR10 ;  /* 0x0000000a18577c20 */ /* 0x000fe20008410000 */
[----:B------:R-:W-:Y:S01]  /*3a90*/  FMUL.FTZ R88, R25, UR10 ;  /* 0x0000000a19587c20 */ /* 0x000fe20008410000 */
[----:B------:R-:W-:Y:S01]  /*3aa0*/  FMUL.FTZ R89, R26, UR10 ;  /* 0x0000000a1a597c20 */ /* 0x000fe20008410000 */
[----:B-1----:R-:W-:Y:S01]  /*3ab0*/  HMMA.16816.F32 R32, R8, R64, R32 ;  /* 0x000000400820723c */ /* 0x002fe20000001820 */
[----:B------:R-:W-:Y:S01]  /*3ac0*/  FMUL.FTZ R90, R27, UR10 ;  /* 0x0000000a1b5a7c20 */ /* 0x000fe20008410000 */
[----:B------:R-:W1:Y:S01]  /*3ad0*/  MUFU.TANH R82, R82 ;  /* 0x0000005200527308 */ /* 0x000e620000002400 */
[----:B------:R-:W2:Y:S03]  /*3ae0*/  LDSM.16.M88.4 R24, [R165+0x4000] ;  /* 0x00400000a518783b */ /* 0x000ea60000000200 */
[----:B------:R-:W-:Y:S01]  /*3af0*/  HMMA.16816.F32 R44, R16, R46, RZ ;  /* 0x0000002e102c723c */ /* 0x000fe200000018ff */
[----:B------:R-:W-:Y:S01]  /*3b00*/  FMUL.FTZ R91, R40, UR10 ;  /* 0x0000000a285b7c20 */ /* 0x000fe20008410000 */
[----:B------:R-:W-:Y:S01]  /*3b10*/  FMUL.FTZ R92, R41, UR10 ;  /* 0x0000000a295c7c20 */ /* 0x000fe20008410000 */
[----:B------:R-:W-:Y:S01]  /*3b20*/  FMUL.FTZ R93, R42, UR10 ;  /* 0x0000000a2a5d7c20 */ /* 0x000fe20008410000 */
[----:B------:R-:W-:Y:S01]  /*3b30*/  FMUL.FTZ R94, R43, UR10 ;  /* 0x0000000a2b5e7c20 */ /* 0x000fe20008410000 */
[----:B------:R-:W1:Y:S01]  /*3b40*/  MUFU.TANH R83, R83 ;  /* 0x0000005300537308 */ /* 0x000e620000002400 */
[----:B------:R-:W-:Y:S01]  /*3b50*/  HMMA.16816.F32 R48, R8, R66, R48 ;  /* 0x000000420830723c */ /* 0x000fe20000001830 */
[----:B------:R-:W4:Y:S05]  /*3b60*/  LDSM.16.M88.4 R40, [R171+0x4800] ;  /* 0x00480000ab28783b */ /* 0x000f2a0000000200 */
[----:B------:R-:W-:Y:S01]  /*3b70*/  HMMA.16816.F32 R52, R12, R60, R52 ;  /* 0x0000003c0c34723c */ /* 0x000fe20000001834 */
[----:B------:R-:W1:Y:S05]  /*3b80*/  MUFU.TANH R84, R84 ;  /* 0x0000005400547308 */ /* 0x000e6a0000002400 */
[C---:B-----5:R-:W-:Y:S03]  /*3b90*/  HMMA.16816.F32 R64, R16.reuse, R20, RZ ;  /* 0x000000141040723c */ /* 0x060fe600000018ff */
[----:B------:R-:W1:Y:S03]  /*3ba0*/  MUFU.TANH R85, R85 ;  /* 0x0000005500557308 */ /* 0x000e660000002400 */
[----:B------:R-:W-:Y:S05]  /*3bb0*/  HMMA.16816.F32 R20, R16, R22, RZ ;  /* 0x000000161014723c */ /* 0x000fea00000018ff */
[----:B------:R-:W1:Y:S01]  /*3bc0*/  MUFU.TANH R86, R86 ;  /* 0x0000005600567308 */ /* 0x000e620000002400 */
[C---:B---3--:R-:W-:Y:S06]  /*3bd0*/  HMMA.16816.F32 R32, R36.reuse, R56, R32 ;  /* 0x000000382420723c */ /* 0x048fec0000001820 */
[----:B------:R-:W-:Y:S01]  /*3be0*/  HMMA.16816.F32 R48, R36, R58, R48 ;  /* 0x0000003a2430723c */ /* 0x000fe20000001830 */
[----:B------:R-:W3:Y:S01]  /*3bf0*/  LDSM.16.M88.4 R56, [R168+0x2000] ;  /* 0x00200000a838783b */ /* 0x000ee20000000200 */
[----:B------:R-:W1:Y:S04]  /*3c00*/  MUFU.TANH R87, R87 ;  /* 0x0000005700577308 */ /* 0x000e680000002400 */
[C---:B------:R-:W-:Y:S01]  /*3c10*/  HMMA.16816.F32 R44, R12.reuse, R62, R44 ;  /* 0x0000003e0c2c723c */ /* 0x040fe2000000182c */
[----:B------:R-:W5:Y:S03]  /*3c20*/  LDSM.16.M88.4 R60, [R100+0x1800] ;  /* 0x00180000643c783b */ /* 0x000f660000000200 */
[----:B------:R-:W1:Y:S02]  /*3c30*/  MUFU.TANH R88, R88 ;  /* 0x0000005800587308 */ /* 0x000e640000002400 */
[C---:B--2---:R-:W-:Y:S06]  /*3c40*/  HMMA.16816.F32 R64, R12.reuse, R24, R64 ;  /* 0x000000180c40723c */ /* 0x044fec0000001840 */
[----:B------:R-:W-:Y:S01]  /*3c50*/  FMUL.FTZ R95, R32, UR10 ;  /* 0x0000000a205f7c20 */ /* 0x000fe20008410000 */
[----:B------:R-:W-:Y:S01]  /*3c60*/  FMUL.FTZ R96, R33, UR10 ;  /* 0x0000000a21607c20 */ /* 0x000fe20008410000 */
[----:B------:R-:W-:Y:S01]  /*3c70*/  FMUL.FTZ R97, R34, UR10 ;  /* 0x0000000a22617c20 */ /* 0x000fe20008410000 */
[----:B------:R-:W-:Y:S01]  /*3c80*/  FMUL.FTZ R98, R35, UR10 ;  /* 0x0000000a23627c20 */ /* 0x000fe20008410000 */
[----:B------:R-:W-:Y:S01]  /*3c90*/  HMMA.16816.F32 R20, R12, R26, R20 ;  /* 0x0000001a0c14723c */ /* 0x000fe20000001814 */
[----:B------:R-:W2:Y:S01]  /*3ca0*/  LDSM.16.M88.4 R32, [R165+0x4800] ;  /* 0x00480000a520783b */ /* 0x000ea20000000200 */
[----:B------:R-:W-:Y:S01]  /*3cb0*/  FMUL.FTZ R99, R48, UR10 ;  /* 0x0000000a30637c20 */ /* 0x000fe20008410000 */
[----:B------:R-:W-:Y:S01]  /*3cc0*/  FMUL.FTZ R104, R49, UR10 ;  /* 0x0000000a31687c20 */ /* 0x000fe20008410000 */
[----:B------:R-:W-:Y:S01]  /*3cd0*/  FMUL.FTZ R105, R50, UR10 ;  /* 0x0000000a32697c20 */ /* 0x000fe20008410000 */
[----:B------:R-:W-:Y:S01]  /*3ce0*/  FMUL.FTZ R106, R51, UR10 ;  /* 0x0000000a336a7c20 */ /* 0x000fe20008410000 */
[----:B----4-:R-:W-:Y:S01]  /*3cf0*/  HMMA.16816.F32 R24, R16, R40, RZ ;  /* 0x000000281018723c */ /* 0x010fe200000018ff */
[----:B------:R-:W-:Y:S01]  /*3d00*/  LDSM.16.M88.4 R48, [R171+0x5000] ;  /* 0x00500000ab30783b */ /* 0x000fe20000000200 */
[----:B------:R-:W4:Y:S04]  /*3d10*/  MUFU.TANH R89, R89 ;  /* 0x0000005900597308 */ /* 0x000f280000002400 */
[C---:B------:R-:W-:Y:S04]  /*3d20*/  HMMA.16816.F32 R52, R8.reuse, R68, R52 ;  /* 0x000000440834723c */ /* 0x040fe80000001834 */
[----:B------:R-:W1:Y:S02]  /*3d30*/  MUFU.TANH R90, R90 ;  /* 0x0000005a005a7308 */ /* 0x000e640000002400 */
[C---:B------:R-:W-:Y:S01]  /*3d40*/  HMMA.16816.F32 R44, R8.reuse, R70, R44 ;  /* 0x00000046082c723c */ /* 0x040fe2000000182c */
[----:B------:R-:W4:Y:S05]  /*3d50*/  LDSM.16.M88.4 R68, [R168+0x2800] ;  /* 0x00280000a844783b */ /* 0x000f2a0000000200 */
[----:B---3--:R-:W-:Y:S01]  /*3d60*/  HMMA.16816.F32 R64, R8, R56, R64 ;  /* 0x000000380840723c */ /* 0x008fe20000001840 */
[----:B------:R-:W3:Y:S05]  /*3d70*/  MUFU.TANH R91, R91 ;  /* 0x0000005b005b7308 */ /* 0x000eea0000002400 */
[----:B------:R-:W-:Y:S03]  /*3d80*/  HMMA.16816.F32 R40, R16, R42, RZ ;  /* 0x0000002a1028723c */ /* 0x000fe600000018ff */
[----:B------:R-:W1:Y:S03]  /*3d90*/  MUFU.TANH R92, R92 ;  /* 0x0000005c005c7308 */ /* 0x000e660000002400 */
[----:B-----5:R-:W-:Y:S05]  /*3da0*/  HMMA.16816.F32 R52, R36, R60, R52 ;  /* 0x0000003c2434723c */ /* 0x020fea0000001834 */
[----:B------:R-:W1:Y:S01]  /*3db0*/  MUFU.TANH R93, R93 ;  /* 0x0000005d005d7308 */ /* 0x000e620000002400 */
[----:B--2---:R-:W-:Y:S06]  /*3dc0*/  HMMA.16816.F32 R24, R12, R32, R24 ;  /* 0x000000200c18723c */ /* 0x004fec0000001818 */
[----:B------:R-:W-:Y:S01]  /*3dd0*/  HMMA.16816.F32 R44, R36, R62, R44 ;  /* 0x0000003e242c723c */ /* 0x000fe2000000182c */
[----:B------:R-:W2:Y:S01]  /*3de0*/  LDSM.16.M88.4 R60, [R171+0x5800] ;  /* 0x00580000ab3c783b */ /* 0x000ea20000000200 */
[----:B------:R-:W1:Y:S04]  /*3df0*/  MUFU.TANH R94, R94 ;  /* 0x0000005e005e7308 */ /* 0x000e680000002400 */
[----:B------:R-:W-:Y:S01]  /*3e00*/  HMMA.16816.F32 R20, R8, R58, R20 ;  /* 0x0000003a0814723c */ /* 0x000fe20000001814 */
[----:B------:R-:W-:Y:S03]  /*3e10*/  LDSM.16.M88.4 R56, [R165+0x5000] ;  /* 0x00500000a538783b */ /* 0x000fe60000000200 */
[----:B------:R-:W1:Y:S02]  /*3e20*/  MUFU.TANH R95, R95 ;  /* 0x0000005f005f7308 */ /* 0x000e640000002400 */
[----:B------:R-:W-:Y:S01]  /*3e30*/  HMMA.16816.F32 R64, R36, R72, R64 ;  /* 0x000000482440723c */ /* 0x000fe20000001840 */
[----:B------:R-:W-:Y:S01]  /*3e40*/  FMUL.FTZ R52, R52, UR10 ;  /* 0x0000000a34347c20 */ /* 0x000fe20008410000 */
[----:B------:R-:W-:Y:S01]  /*3e50*/  FMUL.FTZ R53, R53, UR10 ;  /* 0x0000000a35357c20 */ /* 0x000fe20008410000 */
[----:B------:R-:W-:Y:S01]  /*3e60*/  FMUL.FTZ R54, R54, UR10 ;  /* 0x0000000a36367c20 */ /* 0x000fe20008410000 */
[----:B------:R-:W-:-:S02]  /*3e70*/  FMUL.FTZ R195, R55, UR10 ;  /* 0x0000000a37c37c20 */ /* 0x000fc40008410000 */
[----:B------:R-:W-:Y:S01]  /*3e80*/  HMMA.16816.F32 R40, R12, R34, R40 ;  /* 0x000000220c28723c */ /* 0x000fe20000001828 */
[----:B------:R-:W5:Y:S01]  /*3e90*/  LDSM.16.M88.4 R32, [R100+0x2800] ;  /* 0x002800006420783b */ /* 0x000f620000000200 */
[----:B------:R-:W1:Y:S04]  /*3ea0*/  MUFU.TANH R107, R52 ;  /* 0x00000034006b7308 */ /* 0x000e680000002400 */
[----:B----4-:R-:W-:Y:S01]  /*3eb0*/  HMMA.16816.F32 R24, R8, R68, R24 ;  /* 0x000000440818723c */ /* 0x010fe20000001818 */
[----:B------:R-:W-:Y:S01]  /*3ec0*/  FMUL.FTZ R44, R44, UR10 ;  /* 0x0000000a2c2c7c20 */ /* 0x000fe20008410000 */
[----:B------:R-:W-:Y:S01]  /*3ed0*/  FMUL.FTZ R197, R45, UR10 ;  /* 0x0000000a2dc57c20 */ /* 0x000fe20008410000 */
[----:B------:R-:W-:Y:S01]  /*3ee0*/  FMUL.FTZ R137, R46, UR10 ;  /* 0x0000000a2e897c20 */ /* 0x000fe20008410000 */
[----:B------:R-:W4:Y:S01]  /*3ef0*/  MUFU.TANH R199, R53 ;  /* 0x0000003500c77308 */ /* 0x000f220000002400 */
[----:B------:R-:W-:Y:S01]  /*3f00*/  FMUL.FTZ R191, R47, UR10 ;  /* 0x0000000a2fbf7c20 */ /* 0x000fe20008410000 */
[----:B------:R-:W-:Y:S06]  /*3f10*/  HMMA.16816.F32 R20, R36, R74, R20 ;  /* 0x0000004a2414723c */ /* 0x000fec0000001814 */
[----:B------:R-:W-:Y:S01]  /*3f20*/  FMUL.FTZ R151, R64, UR10 ;  /* 0x0000000a40977c20 */ /* 0x000fe20008410000 */
[----:B------:R-:W-:Y:S01]  /*3f30*/  FMUL.FTZ R189, R65, UR10 ;  /* 0x0000000a41bd7c20 */ /* 0x000fe20008410000 */
[----:B------:R-:W-:Y:S01]  /*3f40*/  FMUL.FTZ R149, R66, UR10 ;  /* 0x0000000a42957c20 */ /* 0x000fe20008410000 */
[----:B------:R-:W-:Y:S01]  /*3f50*/  FMUL.FTZ R155, R67, UR10 ;  /* 0x0000000a439b7c20 */ /* 0x000fe20008410000 */
[----:B------:R3:W1:Y:S01]  /*3f60*/  MUFU.TANH R141, R54 ;  /* 0x00000036008d7308 */ /* 0x0006620000002400 */
[----:B------:R-:W4:Y:S01]  /*3f70*/  LDSM.16.M88.4 R64, [R165+0x5800] ;  /* 0x00580000a540783b */ /* 0x000f220000000200 */
[----:B------:R-:W-:Y:S06]  /*3f80*/  HMMA.16816.F32 R40, R8, R70, R40 ;  /* 0x000000460828723c */ /* 0x000fec0000001828 */
[C---:B--2---:R-:W-:Y:S01]  /*3f90*/  HMMA.16816.F32 R68, R16.reuse, R60, RZ ;  /* 0x0000003c1044723c */ /* 0x044fe200000018ff */
[----:B------:R2:W1:Y:S05]  /*3fa0*/  MUFU.TANH R139, R44 ;  /* 0x0000002c008b7308 */ /* 0x00046a0000002400 */
[----:B------:R-:W-:Y:S01]  /*3fb0*/  FMUL.FTZ R147, R20, UR10 ;  /* 0x0000000a14937c20 */ /* 0x000fe20008410000 */
[----:B------:R-:W-:Y:S01]  /*3fc0*/  FMUL.FTZ R187, R21, UR10 ;  /* 0x0000000a15bb7c20 */ /* 0x000fe20008410000 */
[----:B------:R-:W-:Y:S01]  /*3fd0*/  FMUL.FTZ R145, R22, UR10 ;  /* 0x0000000a16917c20 */ /* 0x000fe20008410000 */
[C---:B---3--:R-:W-:Y:S01]  /*3fe0*/  HMMA.16816.F32 R52, R16.reuse, R48, RZ ;  /* 0x000000301034723c */ /* 0x048fe200000018ff */
[----:B------:R-:W-:Y:S01]  /*3ff0*/  FMUL.FTZ R153, R23, UR10 ;  /* 0x0000000a17997c20 */ /* 0x000fe20008410000 */
[----:B------:R-:W3:Y:S01]  /*4000*/  MUFU.TANH R96, R96 ;  /* 0x0000006000607308 */ /* 0x000ee20000002400 */
[----:B------:R-:W-:Y:S03]  /*4010*/  LDSM.16.M88.4 R20, [R168+0x3800] ;  /* 0x00380000a814783b */ /* 0x000fe60000000200 */
[----:B------:R-:W-:Y:S01]  /*4020*/  HMMA.16816.F32 R48, R16, R50, RZ ;  /* 0x000000321030723c */ /* 0x000fe200000018ff */
[----:B--2---:R-:W2:Y:S03]  /*4030*/  LDSM.16.M88.4 R44, [R168+0x3000] ;  /* 0x00300000a82c783b */ /* 0x004ea60000000200 */
[----:B------:R-:W1:Y:S02]  /*4040*/  MUFU.TANH R97, R97 ;  /* 0x0000006100617308 */ /* 0x000e640000002400 */
[----:B-----5:R-:W-:Y:S06]  /*4050*/  HMMA.16816.F32 R24, R36, R32, R24 ;  /* 0x000000202418723c */ /* 0x020fec0000001818 */
[----:B------:R-:W-:Y:S01]  /*4060*/  HMMA.16816.F32 R16, R16, R62, RZ ;  /* 0x0000003e1010723c */ /* 0x000fe200000018ff */
[----:B------:R-:W1:Y:S05]  /*4070*/  MUFU.TANH R98, R98 ;  /* 0x0000006200627308 */ /* 0x000e6a0000002400 */
[C---:B------:R-:W-:Y:S03]  /*4080*/  HMMA.16816.F32 R52, R12.reuse, R56, R52 ;  /* 0x000000380c34723c */ /* 0x040fe60000001834 */
[----:B------:R-:W1:Y:S03]  /*4090*/  MUFU.TANH R99, R99 ;  /* 0x0000006300637308 */ /* 0x000e660000002400 */
[C---:B------:R-:W-:Y:S01]  /*40a0*/  HMMA.16816.F32 R48, R12.reuse, R58, R48 ;  /* 0x0000003a0c30723c */ /* 0x040fe20000001830 */
[----:B------:R-:W5:Y:S04]  /*40b0*/  LDSM.16.M88.4 R56, [R100+0x3000] ;  /* 0x003000006438783b */ /* 0x000f680000000200 */
[----:B------:R-:W1:Y:S01]  /*40c0*/  MUFU.TANH R104, R104 ;  /* 0x0000006800687308 */ /* 0x000e620000002400 */
[----:B----4-:R-:W-:Y:S01]  /*40d0*/  HMMA.16816.F32 R68, R12, R64, R68 ;  /* 0x000000400c44723c */ /* 0x010fe20000001844 */
[----:B------:R-:W-:Y:S01]  /*40e0*/  FMUL.FTZ R24, R24, UR10 ;  /* 0x0000000a18187c20 */ /* 0x000fe20008410000 */
[----:B------:R-:W-:Y:S01]  /*40f0*/  FMUL.FTZ R133, R25, UR10 ;  /* 0x0000000a19857c20 */ /* 0x000fe20008410000 */
[----:B------:R-:W-:Y:S01]  /*4100*/  FMUL.FTZ R125, R26, UR10 ;  /* 0x0000000a1a7d7c20 */ /* 0x000fe20008410000 */
[----:B------:R-:W-:-:S02]  /*4110*/  FMUL.FTZ R117, R27, UR10 ;  /* 0x0000000a1b757c20 */ /* 0x000fc40008410000 */
[----:B------:R-:W-:Y:S01]  /*4120*/  HMMA.16816.F32 R16, R12, R66, R16 ;  /* 0x000000420c10723c */ /* 0x000fe20000001810 */
[----:B------:R4:W1:Y:S05]  /*4130*/  MUFU.TANH R135, R24 ;  /* 0x0000001800877308 */ /* 0x00086a0000002400 */
[----:B------:R-:W-:Y:S03]  /*4140*/  HMMA.16816.F32 R40, R36, R34, R40 ;  /* 0x000000222428723c */ /* 0x000fe60000001828 */
[----:B------:R-:W1:Y:S03]  /*4150*/  MUFU.TANH R105, R105 ;  /* 0x0000006900697308 */ /* 0x000e660000002400 */
[C---:B--2---:R-:W-:Y:S05]  /*4160*/  HMMA.16816.F32 R48, R8.reuse, R46, R48 ;  /* 0x0000002e0830723c */ /* 0x044fea0000001830 */
[----:B------:R-:W2:Y:S01]  /*4170*/  MUFU.TANH R106, R106 ;  /* 0x0000006a006a7308 */ /* 0x000ea20000002400 */
[----:B----4-:R-:W4:Y:S01]  /*4180*/  LDSM.16.M88.4 R24, [R100+0x3800] ;  /* 0x003800006418783b */ /* 0x010f220000000200 */
[----:B------:R-:W-:Y:S01]  /*4190*/  HMMA.16816.F32 R52, R8, R44, R52 ;  /* 0x0000002c0834723c */ /* 0x000fe20000001834 */
[----:B------:R-:W-:-:S05]  /*41a0*/  DEPBAR.LE SB0, 0x0 ;  /* 0x000080000000791a */ /* 0x000fca0000000000 */
[C---:B------:R-:W-:Y:S01]  /*41b0*/  HMMA.16816.F32 R68, R8.reuse, R20, R68 ;  /* 0x000000140844723c */ /* 0x040fe20000001844 */
[----:B------:R-:W1:Y:S04]  /*41c0*/  MUFU.TANH R195, R195 ;  /* 0x000000c300c37308 */ /* 0x000e680000002400 */
[----:B------:R-:W-:Y:S01]  /*41d0*/  FMUL.FTZ R41, R41, UR10 ;  /* 0x0000000a29297c20 */ /* 0x000fe20008410000 */
[----:B------:R-:W-:Y:S01]  /*41e0*/  HMMA.16816.F32 R16, R8, R22, R16 ;  /* 0x000000160810723c */ /* 0x000fe20000001810 */
[----:B------:R-:W-:Y:S01]  /*41f0*/  FMUL.FTZ R40, R40, UR10 ;  /* 0x0000000a28287c20 */ /* 0x000fe20008410000 */
[----:B------:R-:W-:Y:S01]  /*4200*/  FMUL.FTZ R42, R42, UR10 ;  /* 0x0000000a2a2a7c20 */ /* 0x000fe20008410000 */
[----:B------:R3:W1:Y:S01]  /*4210*/  MUFU.TANH R127, R41 ;  /* 0x00000029007f7308 */ /* 0x0006620000002400 */
[----:B------:R-:W-:-:S02]  /*4220*/  FMUL.FTZ R43, R43, UR10 ;  /* 0x0000000a2b2b7c20 */ /* 0x000fc40008410000 */
[C---:B-----5:R-:W-:Y:S01]  /*4230*/  HMMA.16816.F32 R48, R36.reuse, R58, R48 ;  /* 0x0000003a2430723c */ /* 0x060fe20000001830 */
[----:B------:R-:W-:Y:S02]  /*4240*/  LOP3.LUT R9, R78, 0xffffffe0, RZ, 0xc0, !PT ;  /* 0xffffffe04e097812 */ /* 0x000fe400078ec0ff */
[----:B------:R-:W-:Y:S02]  /*4250*/  LEA R11, R76, R80, 0x4 ;  /* 0x000000504c0b7211 */ /* 0x000fe400078e20ff */
[----:B------:R-:W-:Y:S01]  /*4260*/  IADD3 R8, -R9, R4, RZ ;  /* 0x0000000409087210 */ /* 0x000fe20007ffe1ff */
[----:B------:R-:W-:Y:S01]  /*4270*/  HMMA.16816.F32 R52, R36, R56, R52 ;  /* 0x000000382434723c */ /* 0x000fe20000001834 */
[----:B------:R-:W1:Y:S02]  /*4280*/  MUFU.TANH R197, R197 ;  /* 0x000000c500c57308 */ /* 0x000e640000002400 */
[----:B------:R-:W-:-:S04]  /*4290*/  SHF.R.S32.HI R9, RZ, 0x1f, R8 ;  /* 0x0000001fff097819 */ /* 0x000fc80000011408 */
[----:B------:R-:W-:Y:S02]  /*42a0*/  LEA.HI R9, R9, R8, RZ, 0x2 ;  /* 0x0000000809097211 */ /* 0x000fe400078f10ff */
[----:B------:R-:W1:Y:S02]  /*42b0*/  MUFU.TANH R137, R137 ;  /* 0x0000008900897308 */ /* 0x000e640000002400 */
[----:B------:R-:W-:Y:S01]  /*42c0*/  SHF.R.S32.HI R186, RZ, 0x2, R9 ;  /* 0x00000002ffba7819 */ /* 0x000fe20000011409 */
[C---:B----4-:R-:W-:Y:S03]  /*42d0*/  HMMA.16816.F32 R68, R36.reuse, R24, R68 ;  /* 0x000000182444723c */ /* 0x050fe60000001844 */
[----:B------:R-:W-:Y:S02]  /*42e0*/  IADD3 R8, R11, 0x1, R186 ;  /* 0x000000010b087810 */ /* 0x000fe40007ffe0ba */
[----:B------:R-:W4:Y:S01]  /*42f0*/  MUFU.TANH R191, R191 ;  /* 0x000000bf00bf7308 */ /* 0x000f220000002400 */
[----:B------:R-:W-:Y:S01]  /*4300*/  FMUL.FTZ R59, R49, UR10 ;  /* 0x0000000a313b7c20 */ /* 0x000fe20008410000 */
[----:B------:R-:W-:Y:S01]  /*4310*/  FMUL.FTZ R47, R51, UR10 ;  /* 0x0000000a332f7c20 */ /* 0x000fe20008410000 */
[----:B------:R-:W-:Y:S01]  /*4320*/  FMUL.FTZ R49, R50, UR10 ;  /* 0x0000000a32317c20 */ /* 0x000fe20008410000 */
[----:B------:R-:W-:Y:S01]  /*4330*/  HMMA.16816.F32 R16, R36, R26, R16 ;  /* 0x0000001a2410723c */ /* 0x000fe20000001810 */
[----:B------:R-:W-:Y:S01]  /*4340*/  FMUL.FTZ R48, R48, UR10 ;  /* 0x0000000a30307c20 */ /* 0x000fe20008410000 */
[----:B------:R-:W-:Y:S01]  /*4350*/  IADD3 R8, R30, R8, -R181 ;  /* 0x000000081e087210 */ /* 0x000fe20007ffe8b5 */
[----:B------:R-:W-:Y:S01]  /*4360*/  FMUL.FTZ R55, R55, UR10 ;  /* 0x0000000a37377c20 */ /* 0x000fe20008410000 */
[----:B------:R-:W-:Y:S01]  /*4370*/  FMUL.FTZ R52, R52, UR10 ;  /* 0x0000000a34347c20 */ /* 0x000fe20008410000 */
[----:B------:R-:W-:Y:S01]  /*4380*/  FMUL.FTZ R53, R53, UR10 ;  /* 0x0000000a35357c20 */ /* 0x000fe20008410000 */
[----:B------:R-:W-:Y:S01]  /*4390*/  FMUL.FTZ R54, R54, UR10 ;  /* 0x0000000a36367c20 */ /* 0x000fe20008410000 */
[----:B------:R-:W1:Y:S01]  /*43a0*/  MUFU.TANH R151, R151 ;  /* 0x0000009700977308 */ /* 0x000e620000002400 */
[----:B------:R-:W-:-:S02]  /*43b0*/  IADD3 R77, R8, R77, RZ ;  /* 0x0000004d084d7210 */ /* 0x000fc40007ffe0ff */
[----:B------:R-:W-:Y:S02]  /*43c0*/  SHF.L.U32 R25, R4, 0x1, RZ ;  /* 0x0000000104197819 */ /* 0x000fe400000006ff */
[C---:B------:R-:W-:Y:S02]  /*43d0*/  VIMNMX R130, R77.reuse, R30, PT ;  /* 0x0000001e4d827248 */ /* 0x040fe40003fe0100 */
[----:B------:R-:W-:Y:S01]  /*43e0*/  VIADDMNMX R129, R77, 0x8, R30, PT ;  /* 0x000000084d817846 */ /* 0x000fe2000380011e */
[----:B------:R-:W1:Y:S01]  /*43f0*/  MUFU.TANH R189, R189 ;  /* 0x000000bd00bd7308 */ /* 0x000e620000002400 */
[----:B------:R-:W-:Y:S01]  /*4400*/  LOP3.LUT R25, R25, 0x6, RZ, 0xc0, !PT ;  /* 0x0000000619197812 */ /* 0x000fe200078ec0ff */
[----:B------:R-:W-:Y:S01]  /*4410*/  FMUL.FTZ R51, R68, UR10 ;  /* 0x0000000a44337c20 */ /* 0x000fe20008410000 */
[----:B---3--:R-:W-:Y:S01]  /*4420*/  FMUL.FTZ R41, R69, UR10 ;  /* 0x0000000a45297c20 */ /* 0x008fe20008410000 */
[----:B------:R-:W-:Y:S01]  /*4430*/  FMUL.FTZ R23, R70, UR10 ;  /* 0x0000000a46177c20 */ /* 0x000fe20008410000 */
[----:B------:R-:W-:-:S03]  /*4440*/  FMUL.FTZ R21, R71, UR10 ;  /* 0x0000000a47157c20 */ /* 0x000fc60008410000 */
[----:B------:R-:W3:Y:S01]  /*4450*/  MUFU.TANH R149, R149 ;  /* 0x0000009500957308 */ /* 0x000ee20000002400 */
[----:B------:R-:W-:Y:S01]  /*4460*/  FMUL.FTZ R16, R16, UR10 ;  /* 0x0000000a10107c20 */ /* 0x000fe20008410000 */
[----:B------:R-:W-:Y:S01]  /*4470*/  FMUL.FTZ R17, R17, UR10 ;  /* 0x0000000a11117c20 */ /* 0x000fe20008410000 */
[----:B------:R-:W-:Y:S01]  /*4480*/  FMUL.FTZ R18, R18, UR10 ;  /* 0x0000000a12127c20 */ /* 0x000fe20008410000 */
[----:B------:R-:W-:-:S04]  /*4490*/  FMUL.FTZ R19, R19, UR10 ;  /* 0x0000000a13137c20 */ /* 0x000fc80008410000 */
        /* <DEDUP_REMOVED lines=11> */
[----:B------:R1:W1:Y:S08]  /*4550*/  MUFU.TANH R65, R52 ;  /* 0x0000003400417308 */ /* 0x0002700000002400 */
[----:B------:R1:W1:Y:S08]  /*4560*/  MUFU.TANH R63, R53 ;  /* 0x00000035003f7308 */ /* 0x0002700000002400 */
[----:B------:R1:W1:Y:S08]  /*4570*/  MUFU.TANH R57, R54 ;  /* 0x0000003600397308 */ /* 0x0002700000002400 */
[----:B------:R-:W1:Y:S08]  /*4580*/  MUFU.TANH R55, R55 ;  /* 0x0000003700377308 */ /* 0x000e700000002400 */
[----:B------:R1:W1:Y:S08]  /*4590*/  MUFU.TANH R61, R48 ;  /* 0x00000030003d7308 */ /* 0x0002700000002400 */
        /* <DEDUP_REMOVED lines=14> */
[----:B------:R-:W2:Y:S01]  /*4680*/  LDC R7, c[0x0][0x380] ;  /* 0x0000e000ff077b82 */ /* 0x000ea20000000800 */
[----:B------:R-:W-:Y:S01]  /*4690*/  VIADD R12, R2, 0xffffff80 ;  /* 0xffffff80020c7836 */ /* 0x000fe20000000000 */
[----:B------:R-:W-:Y:S01]  /*46a0*/  IABS R8, R2 ;  /* 0x0000000200087213 */ /* 0x000fe20000000000 */
[----:B------:R-:W-:-:S03]  /*46b0*/  ULDC.64 UR8, c[0x0][0x230] ;  /* 0x00008c0000087ab9 */ /* 0x000fc60000000a00 */
[----:B------:R-:W-:Y:S02]  /*46c0*/  IABS R6, R12 ;  /* 0x0000000c00067213 */ /* 0x000fe40000000000 */
[-C--:B--2---:R-:W-:Y:S02]  /*46d0*/  IABS R4, R7.reuse ;  /* 0x0000000700047213 */ /* 0x084fe40000000000 */
[----:B------:R-:W-:Y:S02]  /*46e0*/  LOP3.LUT R12, R12, R7, RZ, 0x3c, !PT ;  /* 0x000000070c0c7212 */ /* 0x000fe400078e3cff */
[----:B------:R-:W2:Y:S08]  /*46f0*/  I2F.RP R13, R4 ;  /* 0x00000004000d7306 */ /* 0x000eb00000209400 */
[----:B--2---:R-:W2:Y:S02]  /*4700*/  MUFU.RCP R10, R13 ;  /* 0x0000000d000a7308 */ /* 0x004ea40000001000 */
[----:B--2---:R-:W-:-:S06]  /*4710*/  VIADD R10, R10, 0xffffffe ;  /* 0x0ffffffe0a0a7836 */ /* 0x004fcc0000000000 */
[----:B------:R-:W2:Y:S02]  /*4720*/  F2I.FTZ.U32.TRUNC.NTZ R11, R10 ;  /* 0x0000000a000b7305 */ /* 0x000ea4000021f000 */
[----:B--2---:R-:W-:Y:S02]  /*4730*/  IADD3 R9, RZ, -R11, RZ ;  /* 0x8000000bff097210 */ /* 0x004fe40007ffe0ff */
        /* <DEDUP_REMOVED lines=44> */
[----:B-1----:R-:W-:-:S03]  /*4a00*/  IMAD.MOV.U32 R19, RZ, RZ, R10 ;  /* 0x000000ffff137224 */ /* 0x002fc600078e000a */
[----:B------:R-:W-:Y:S01]  /*4a10*/  IADD3 R4, R11, R9, RZ ;  /* 0x000000090b047210 */ /* 0x000fe20007ffe0ff */
[----:B------:R-:W-:Y:S06]  /*4a20*/  BRA `(.L_x_5406) ;  /* 0x0000000000087947 */ /* 0x000fec0003800000 */
.L_x_5405:
[----:B-1----:R-:W-:-:S04]  /*4a30*/  LEA R19, -R120, RZ, 0x7 ;  /* 0x000000ff78137211 */ /* 0x002fc800078e39ff */
[----:B------:R-:W-:-:S07]  /*4a40*/  SHF.R.S32.HI R4, RZ, 0x1f, R19 ;  /* 0x0000001fff047819 */ /* 0x000fce0000011413 */
.L_x_5406:
        /* <DEDUP_REMOVED lines=12> */
[----:B------:R-:W-:Y:S01]  /*4b10*/  @!P1 IMAD.WIDE.U32 R52, R120, 0x50, R44 ;  /* 0x0000005078349825 */ /* 0x000fe200078e002c */
[C---:B------:R-:W-:Y:S02]  /*4b20*/  @!P1 IADD3 R18, P5, R19.reuse, R66, RZ ;  /* 0x0000004213129210 */ /* 0x040fe40007fbe0ff */
[----:B------:R-:W4:Y:S01]  /*4b30*/  @!P1 LDC.64 R14, c[0x0][0x218] ;  /* 0x00008600ff0e9b82 */ /* 0x000f220000000a00 */
[----:B------:R-:W-:Y:S01]  /*4b40*/  @!P1 IMAD.MOV.U32 R12, RZ, RZ, R128 ;  /* 0x000000ffff0c9224 */ /* 0x000fe200078e0080 */
[----:B------:R-:W-:Y:S01]  /*4b50*/  @!P1 IADD3 R20, P4, R19, R52, RZ ;  /* 0x0000003413149210 */ /* 0x000fe20007f9e0ff */
[--C-:B------:R-:W-:Y:S02]  /*4b60*/  @!P1 IMAD.MOV.U32 R13, RZ, RZ, R103.reuse ;  /* 0x000000ffff0d9224 */ /* 0x100fe400078e0067 */
[----:B------:R-:W-:Y:S02]  /*4b70*/  @!P1 IMAD R11, R121, 0x50, RZ ;  /* 0x00000050790b9824 */ /* 0x000fe400078e02ff */
[----:B------:R-:W-:Y:S01]  /*4b80*/  @!P1 IMAD.X R8, R4, 0x1, R103, P3 ;  /* 0x0000000104089824 */ /* 0x000fe200018e0667 */
[C---:B-1----:R-:W-:Y:S01]  /*4b90*/  @!P1 LEA R52, P6, R9.reuse, R6, 0x1 ;  /* 0x0000000609349211 */ /* 0x042fe200078c08ff */
[----:B------:R-:W-:Y:S01]  /*4ba0*/  @!P1 IMAD.WIDE.U32 R44, R120, 0x60, R12 ;  /* 0x00000060782c9825 */ /* 0x000fe200078e000c */
[----:B------:R-:W-:Y:S01]  /*4bb0*/  @!P1 IADD3.X R26, R4, R53, R11, P4, !PT ;  /* 0x00000035041a9210 */ /* 0x000fe200027fe40b */
[----:B------:R-:W1:Y:S01]  /*4bc0*/  @!P1 LDC.64 R12, c[0x0][0x218] ;  /* 0x00008600ff0c9b82 */ /* 0x000e620000000a00 */
[----:B------:R-:W-:Y:S01]  /*4bd0*/  @!P1 LEA.HI.X R53, R9, R7, R8, 0x1, P6 ;  /* 0x0000000709359211 */ /* 0x000fe200030f0c08 */
[----:B------:R-:W-:Y:S01]  /*4be0*/  @!P1 IMAD R43, R121, 0x30, RZ ;  /* 0x00000030792b9824 */ /* 0x000fe200078e02ff */
[----:B------:R-:W-:Y:S01]  /*4bf0*/  @!P1 IADD3 R22, P3, R19, R44, RZ ;  /* 0x0000002c13169210 */ /* 0x000fe20007f7e0ff */
[----:B------:R-:W-:Y:S01]  /*4c00*/  @!P1 IMAD R27, R121, 0x60, RZ ;  /* 0x00000060791b9824 */ /* 0x000fe200078e02ff */
[-C--:B------:R-:W-:Y:S01]  /*4c10*/  @!P1 LEA R32, P4, R120, R128.reuse, 0x5 ;  /* 0x0000008078209211 */ /* 0x080fe200078828ff */
[----:B------:R-:W-:Y:S01]  /*4c20*/  @!PT LDS RZ, [RZ] ;  /* 0x00000000fffff984 */ /* 0x000fe20000000800 */
[----:B------:R-:W-:Y:S01]  /*4c30*/  @!PT LDS RZ, [RZ] ;  /* 0x00000000fffff984 */ /* 0x000fe20000000800 */
[----:B------:R-:W-:Y:S01]  /*4c40*/  @!PT LDS RZ, [RZ] ;  /* 0x00000000fffff984 */ /* 0x000fe20000000800 */
[----:B------:R2:W-:Y:S01]  /*4c50*/  @!P1 LDGSTS.E.BYPASS.LTC128B.128 [R180+0x2000], desc[UR12][R52.64] ;  /* 0x0200000034b49fae */ /* 0x0005e2000b901d4c */
[C---:B------:R-:W-:Y:S01]  /*4c60*/  @!P1 IADD3.X R24, R4.reuse, R67, R43, P5, !PT ;  /* 0x0000004304189210 */ /* 0x040fe20002ffe42b */
[----:B------:R-:W5:Y:S01]  /*4c70*/  @!P1 LDC.64 R10, c[0x0][0x218] ;  /* 0x00008600ff0a9b82 */ /* 0x000f620000000a00 */
[----:B------:R-:W-:Y:S01]  /*4c80*/  @!P1 IADD3.X R27, R4, R45, R27, P3, !PT ;  /* 0x0000002d041b9210 */ /* 0x000fe20001ffe41b */
[----:B------:R2:W-:Y:S01]  /*4c90*/  @P1 STS.128 [R180+0x2800], RZ ;  /* 0x002800ffb4001388 */ /* 0x0005e20000000c00 */
[----:B------:R-:W-:-:S02]  /*4ca0*/  @!P1 IADD3 R43, P5, P3, R19, R128, R175 ;  /* 0x00000080132b9210 */ /* 0x000fc40007bbe0af */
[-C--:B------:R-:W-:Y:S02]  /*4cb0*/  @!P1 LEA.HI.X R45, R120, R103.reuse, R121, 0x5, P4 ;  /* 0x00000067782d9211 */ /* 0x080fe400020f2c79 */
[----:B------:R-:W-:Y:S01]  /*4cc0*/  @!P1 IADD3.X R34, R4, R103, R174, P5, P3 ;  /* 0x0000006704229210 */ /* 0x000fe20002fe64ae */
[----:B------:R-:W2:Y:S01]  /*4cd0*/  @!P1 LDC.64 R8, c[0x0][0x218] ;  /* 0x00008600ff089b82 */ /* 0x000ea20000000a00 */
[----:B---3--:R-:W-:Y:S02]  /*4ce0*/  @!P1 LEA R42, P5, R43, R16, 0x1 ;  /* 0x000000102b2a9211 */ /* 0x008fe400078a08ff */
[----:B------:R-:W-:Y:S02]  /*4cf0*/  @!P1 LEA R16, P3, R120, R128, 0x6 ;  /* 0x0000008078109211 */ /* 0x000fe400078630ff */
[----:B------:R-:W-:Y:S02]  /*4d00*/  @!P1 IADD3 R32, P4, R19, R32, RZ ;  /* 0x0000002013209210 */ /* 0x000fe40007f9e0ff */
[----:B------:R-:W-:Y:S01]  /*4d10*/  @!P1 LEA.HI.X R43, R43, R17, R34, 0x1, P5 ;  /* 0x000000112b2b9211 */ /* 0x000fe200028f0c22 */
[----:B------:R-:W3:Y:S01]  /*4d20*/  @!P1 LDC.64 R6, c[0x0][0x218] ;  /* 0x00008600ff069b82 */ /* 0x000ee20000000a00 */
        /* <DEDUP_REMOVED lines=18> */
[----:B------:R-:W-:Y:S02]  /*4e50*/  @!P1 LEA.HI.X R11, R16, R11, R17, 0x1, P5 ;  /* 0x0000000b100b9211 */ /* 0x000fe400028f0c11 */
[C---:B--2---:R-:W-:Y:S01]  /*4e60*/  @!P1 LEA R8, P4, R20.reuse, R8, 0x1 ;  /* 0x0000000814089211 */ /* 0x044fe200078808ff */
[----:B------:R1:W-:Y:S03]  /*4e70*/  @P1 STS.128 [R180+0x3800], RZ ;  /* 0x003800ffb4001388 */ /* 0x0003e60000000c00 */
[----:B------:R-:W-:Y:S01]  /*4e80*/  @!P1 LEA.HI.X R9, R20, R9, R26, 0x1, P4 ;  /* 0x0000000914099211 */ /* 0x000fe200020f0c1a */
        /* <DEDUP_REMOVED lines=36> */
.L_x_5408:
[----:B------:R-:W-:Y:S05]  /*50d0*/  BSYNC B0 ;  /* 0x0000000000007941 */ /* 0x000fea0003800000 */
.L_x_5407:
[----:B------:R-:W0:Y:S01]  /*50e0*/  LDGDEPBAR ;  /* 0x00000000000079af */ /* 0x000e220000000000 */
[----:B------:R-:W-:-:S04]  /*50f0*/  IADD3 R128, P1, R19, R128, RZ ;  /* 0x0000008013807210 */ /* 0x000fc80007f3e0ff */
[----:B------:R-:W-:-:S09]  /*5100*/  IADD3.X R103, R4, R103, RZ, P1, !PT ;  /* 0x0000006704677210 */ /* 0x000fd20000ffe4ff */
.L_x_5404:
[----:B------:R-:W-:Y:S01]  /*5110*/  IMAD.IADD R2, R2, 0x1, R25 ;  /* 0x0000000102027824 */ /* 0x000fe200078e0219 */
[----:B------:R-:W-:Y:S01]  /*5120*/  ULDC UR11, c[0x0][0x2ec] ;  /* 0x0000bb00000b7ab9 */ /* 0x000fe20000000800 */
[----:B------:R-:W-:Y:S01]  /*5130*/  LEA R166, R166, UR4, 0x1 ;  /* 0x00000004a6a67c11 */ /* 0x000fe2000f8e08ff */
[----:B------:R-:W-:Y:S01]  /*5140*/  ULDC.64 UR8, c[0x0][0x218] ;  /* 0x0000860000087ab9 */ /* 0x000fe20000000a00 */
[C---:B------:R-:W-:Y:S02]  /*5150*/  VIADD R4, R2.reuse, 0x8 ;  /* 0x0000000802047836 */ /* 0x040fe40000000000 */
[C---:B-1----:R-:W-:Y:S02]  /*5160*/  VIADD R6, R2.reuse, 0x1 ;  /* 0x0000000102067836 */ /* 0x042fe40000000000 */
        /* <DEDUP_REMOVED lines=10> */
[----:B------:R-:W-:Y:S01]  /*5210*/  VIADD R14, R2, 0x60 ;  /* 0x00000060020e7836 */ /* 0x000fe20000000000 */
[----:B------:R-:W-:Y:S01]  /*5220*/  FSEL R11, R82, -INF , !P4 ;  /* 0xff800000520b7808 */ /* 0x000fe20006000000 */
[C---:B------:R-:W-:Y:S01]  /*5230*/  VIADD R12, R2.reuse, 0x61 ;  /* 0x00000061020c7836 */ /* 0x040fe20000000000 */
[----:B------:R-:W-:Y:S01]  /*5240*/  FSEL R79, R79, -INF , !P5 ;  /* 0xff8000004f4f7808 */ /* 0x000fe20006800000 */
[----:B------:R-:W-:Y:S01]  /*5250*/  VIADD R10, R2, 0x68 ;  /* 0x00000068020a7836 */ /* 0x000fe20000000000 */
[-C--:B------:R-:W-:Y:S01]  /*5260*/  ISETP.GE.AND P4, PT, R4, R130.reuse, PT ;  /* 0x000000820400720c */ /* 0x080fe20003f86270 */
[----:B--2---:R-:W-:Y:S01]  /*5270*/  VIADD R8, R2, 0x69 ;  /* 0x0000006902087836 */ /* 0x004fe20000000000 */
[-C--:B------:R-:W-:Y:S01]  /*5280*/  ISETP.GE.AND P3, PT, R4, R129.reuse, PT ;  /* 0x000000810400720c */ /* 0x080fe20003f66270 */
[----:B------:R-:W-:Y:S01]  /*5290*/  VIADD R4, R2, 0x18 ;  /* 0x0000001802047836 */ /* 0x000fe20000000000 */
[C---:B------:R-:W-:Y:S01]  /*52a0*/  ISETP.GE.AND P6, PT, R6.reuse, R130, PT ;  /* 0x000000820600720c */ /* 0x040fe20003fc6270 */
[--C-:B------:R-:W-:Y:S01]  /*52b0*/  IMAD R163, R5, 0x2, R166.reuse ;  /* 0x0000000205a37824 */ /* 0x100fe200078e02a6 */
[----:B------:R-:W-:Y:S01]  /*52c0*/  ISETP.GE.AND P5, PT, R6, R129, PT ;  /* 0x000000810600720c */ /* 0x000fe20003fa6270 */
[----:B------:R-:W-:Y:S01]  /*52d0*/  VIADD R6, R2, 0x11 ;  /* 0x0000001102067836 */ /* 0x000fe20000000000 */
[----:B------:R-:W-:Y:S01]  /*52e0*/  FSEL R87, R87, -INF , !P4 ;  /* 0xff80000057577808 */ /* 0x000fe20006000000 */
[C---:B------:R-:W-:Y:S01]  /*52f0*/  IMAD R164, R3.reuse, 0x2, R166 ;  /* 0x0000000203a47824 */ /* 0x040fe200078e02a6 */
[----:B------:R-:W-:Y:S01]  /*5300*/  FSEL R7, R86, -INF , !P5 ;  /* 0xff80000056077808 */ /* 0x000fe20006800000 */
[----:B------:R-:W-:Y:S01]  /*5310*/  IMAD R162, R3, 0x2, R163 ;  /* 0x0000000203a27824 */ /* 0x000fe200078e02a3 */
        /* <DEDUP_REMOVED lines=16> */
[-C--:B------:R-:W-:Y:S01]  /*5420*/  ISETP.GE.AND P1, PT, R6, R129.reuse, PT ;  /* 0x000000810600720c */ /* 0x080fe20003f26270 */
[----:B------:R-:W-:Y:S01]  /*5430*/  VIADD R6, R2, 0x21 ;  /* 0x0000002102067836 */ /* 0x000fe20000000000 */
[----:B------:R-:W-:Y:S02]  /*5440*/  FSEL R109, R95, -INF , !P6 ;  /* 0xff8000005f6d7808 */ /* 0x000fe40007000000 */
[----:B------:R-:W-:Y:S02]  /*5450*/  FSEL R13, R94, -INF , !P1 ;  /* 0xff8000005e0d7808 */ /* 0x000fe40004800000 */
[----:B------:R-:W-:Y:S02]  /*5460*/  FSEL R15, R93, -INF , !P4 ;  /* 0xff8000005d0f7808 */ /* 0x000fe40006000000 */
[----:B------:R-:W-:Y:S02]  /*5470*/  FSEL R43, R92, -INF , !P3 ;  /* 0xff8000005c2b7808 */ /* 0x000fe40005800000 */
[CC--:B------:R-:W-:Y:S01]  /*5480*/  ISETP.GE.AND P1, PT, R4.reuse, R130.reuse, PT ;  /* 0x000000820400720c */ /* 0x0c0fe20003f26270 */
[----:B------:R-:W-:Y:S01]  /*5490*/  LDSM.16.MT88.4 R92, [R166+0x6000] ;  /* 0x00600000a65c783b */ /* 0x000fe20000004200 */
        /* <DEDUP_REMOVED lines=11> */
[----:B------:R-:W-:Y:S01]  /*5550*/  VIADD R4, R2, 0x31 ;  /* 0x0000003102047836 */ /* 0x000fe20000000000 */
[----:B------:R-:W-:Y:S02]  /*5560*/  FSEL R205, R105, -INF , !P6 ;  /* 0xff80000069cd7808 */ /* 0x000fe40007000000 */
[CC--:B------:R-:W-:Y:S02]  /*5570*/  ISETP.GE.AND P5, PT, R6.reuse, R130.reuse, PT ;  /* 0x000000820600720c */ /* 0x0c0fe40003fa6270 */
[----:B------:R-:W-:Y:S02]  /*5580*/  ISETP.GE.AND P4, PT, R6, R129, PT ;  /* 0x000000810600720c */ /* 0x000fe40003f86270 */
[----:B------:R-:W-:Y:S02]  /*5590*/  ISETP.GE.AND P6, PT, R2, R130, PT ;  /* 0x000000820200720c */ /* 0x000fe40003fc6270 */
[----:B------:R-:W-:-:S02]  /*55a0*/  FSEL R211, R104, -INF , !P5 ;  /* 0xff80000068d37808 */ /* 0x000fc40006800000 */
[----:B------:R-:W-:Y:S02]  /*55b0*/  FSEL R201, R106, -INF , !P4 ;  /* 0xff8000006ac97808 */ /* 0x000fe40006000000 */
[----:B------:R-:W-:Y:S01]  /*55c0*/  FSEL R25, R0, -INF , !P6 ;  /* 0xff80000000197808 */ /* 0x000fe20007000000 */
[----:B------:R-:W-:Y:S01]  /*55d0*/  VIADD R0, R2, 0x39 ;  /* 0x0000003902007836 */ /* 0x000fe20000000000 */
[C---:B------:R-:W-:Y:S02]  /*55e0*/  ISETP.GE.AND P5, PT, R4.reuse, R130, PT ;  /* 0x000000820400720c */ /* 0x040fe40003fa6270 */
[----:B------:R-:W-:Y:S01]  /*55f0*/  ISETP.GE.AND P4, PT, R4, R129, PT ;  /* 0x000000810400720c */ /* 0x000fe20003f86270 */
[----:B------:R-:W-:Y:S01]  /*5600*/  VIADD R4, R2, 0x38 ;  /* 0x0000003802047836 */ /* 0x000fe20000000000 */
[----:B------:R-:W-:Y:S02]  /*5610*/  FMNMX.FTZ R6, R25, R79, !PT ;  /* 0x0000004f19067209 */ /* 0x000fe40007810000 */
        /* <DEDUP_REMOVED lines=9> */
[C---:B------:R-:W-:Y:S02]  /*56b0*/  ISETP.GE.AND P4, PT, R6.reuse, R130, PT ;  /* 0x000000820600720c */ /* 0x040fe40003f86270 */
[----:B------:R-:W-:Y:S02]  /*56c0*/  FMNMX.FTZ R4, R19, R4, !PT ;  /* 0x0000000413047209 */ /* 0x000fe40007810000 */
[----:B------:R-:W-:Y:S02]  /*56d0*/  ISETP.GE.AND P6, PT, R6, R129, PT ;  /* 0x000000810600720c */ /* 0x000fe40003fc6270 */
[----:B------:R-:W-:Y:S02]  /*56e0*/  FSEL R141, R141, -INF , !P1 ;  /* 0xff8000008d8d7808 */ /* 0x000fe40004800000 */
[----:B------:R-:W-:-:S02]  /*56f0*/  FSEL R199, R199, -INF , !P5 ;  /* 0xff800000c7c77808 */ /* 0x000fc40006800000 */
[----:B------:R-:W-:Y:S01]  /*5700*/  FMNMX.FTZ R6, R91, R4, !PT ;  /* 0x000000045b067209 */ /* 0x000fe20007810000 */
[----:B------:R-:W-:Y:S01]  /*5710*/  VIADD R4, R2, 0x48 ;  /* 0x0000004802047836 */ /* 0x000fe20000000000 */
[C---:B------:R-:W-:Y:S02]  /*5720*/  ISETP.GE.AND P1, PT, R0.reuse, R130, PT ;  /* 0x000000820000720c */ /* 0x040fe40003f26270 */
[----:B------:R-:W-:Y:S01]  /*5730*/  ISETP.GE.AND P5, PT, R0, R129, PT ;  /* 0x000000810000720c */ /* 0x000fe20003fa6270 */
[----:B------:R-:W-:Y:S01]  /*5740*/  VIADD R0, R2, 0x41 ;  /* 0x0000004102007836 */ /* 0x000fe20000000000 */
[----:B------:R-:W-:Y:S02]  /*5750*/  FMNMX.FTZ R6, R43, R6, !PT ;  /* 0x000000062b067209 */ /* 0x000fe40007810000 */
[----:B------:R-:W-:Y:S02]  /*5760*/  FSEL R197, R197, -INF , !P1 ;  /* 0xff800000c5c57808 */ /* 0x000fe40004800000 */
[----:B------:R-:W-:-:S02]  /*5770*/  FSEL R191, R191, -INF , !P5 ;  /* 0xff800000bfbf7808 */ /* 0x000fc40006800000 */
[----:B------:R-:W-:Y:S02]  /*5780*/  FSEL R151, R151, -INF , !P4 ;  /* 0xff80000097977808 */ /* 0x000fe40006000000 */
[-C--:B------:R-:W-:Y:S02]  /*5790*/  ISETP.GE.AND P1, PT, R0, R129.reuse, PT ;  /* 0x000000810000720c */ /* 0x080fe40003f26270 */
[C---:B------:R-:W-:Y:S02]  /*57a0*/  ISETP.GE.AND P5, PT, R4.reuse, R130, PT ;  /* 0x000000820400720c */ /* 0x040fe40003fa6270 */
[----:B------:R-:W-:Y:S02]  /*57b0*/  ISETP.GE.AND P4, PT, R4, R129, PT ;  /* 0x000000810400720c */ /* 0x000fe40003f86270 */
[----:B------:R-:W-:Y:S01]  /*57c0*/  FMNMX.FTZ R4, R109, R6, !PT ;  /* 0x000000066d047209 */ /* 0x000fe20007810000 */
[----:B------:R-:W-:Y:S01]  /*57d0*/  VIADD R6, R2, 0x70 ;  /* 0x0000007002067836 */ /* 0x000fe20000000000 */
[----:B------:R-:W-:-:S02]  /*57e0*/  FSEL R155, R155, -INF , !P1 ;  /* 0xff8000009b9b7808 */ /* 0x000fc40004800000 */
[----:B------:R-:W-:Y:S02]  /*57f0*/  FMNMX.FTZ R4, R207, R4, !PT ;  /* 0x00000004cf047209 */ /* 0x000fe40007810000 */
[C---:B------:R-:W-:Y:S02]  /*5800*/  ISETP.GE.AND P1, PT, R2.reuse, R129, PT ;  /* 0x000000810200720c */ /* 0x040fe40003f26270 */
[----:B------:R-:W-:Y:S02]  /*5810*/  FMNMX.FTZ R4, R209, R4, !PT ;  /* 0x00000004d1047209 */ /* 0x000fe40007810000 */
[----:B------:R-:W-:Y:S02]  /*5820*/  FSEL R81, R81, -INF , !P1 ;  /* 0xff80000051517808 */ /* 0x000fe40004800000 */
        /* <DEDUP_REMOVED lines=10> */
[----:B------:R-:W-:Y:S01]  /*58d0*/  ISETP.GE.AND P3, PT, R0, R130, PT ;  /* 0x000000820000720c */ /* 0x000fe20003f66270 */
[----:B------:R-:W-:Y:S01]  /*58e0*/  VIADD R0, R2, 0x49 ;  /* 0x0000004902007836 */ /* 0x000fe20000000000 */
[----:B------:R-:W-:Y:S02]  /*58f0*/  FMNMX.FTZ R24, R197, R24, !PT ;  /* 0x00000018c5187209 */ /* 0x000fe40007810000 */
[----:B------:R-:W-:Y:S02]  /*5900*/  FMNMX.FTZ R22, R9, R22, !PT ;  /* 0x0000001609167209 */ /* 0x000fe40007810000 */
[----:B------:R-:W-:Y:S02]  /*5910*/  FSEL R189, R189, -INF , !P3 ;  /* 0xff800000bdbd7808 */ /* 0x000fe40005800000 */
[----:B------:R-:W-:-:S02]  /*5920*/  FMNMX.FTZ R24, R151, R24, !PT ;  /* 0x0000001897187209 */ /* 0x000fc40007810000 */
[----:B------:R-:W-:Y:S02]  /*5930*/  FMNMX.FTZ R22, R15, R22, !PT ;  /* 0x000000160f167209 */ /* 0x000fe40007810000 */
[----:B------:R-:W-:Y:S02]  /*5940*/  FSEL R149, R149, -INF , !P6 ;  /* 0xff80000095957808 */ /* 0x000fe40007000000 */
[C---:B------:R-:W-:Y:S02]  /*5950*/  ISETP.GE.AND P6, PT, R0.reuse, R130, PT ;  /* 0x000000820000720c */ /* 0x040fe40003fc6270 */
[----:B------:R-:W-:Y:S01]  /*5960*/  ISETP.GE.AND P3, PT, R0, R129, PT ;  /* 0x000000810000720c */ /* 0x000fe20003f66270 */
[----:B------:R-:W-:Y:S01]  /*5970*/  VIADD R0, R2, 0x50 ;  /* 0x0000005002007836 */ /* 0x000fe20000000000 */
[----:B------:R-:W-:Y:S02]  /*5980*/  FSEL R147, R147, -INF , !P5 ;  /* 0xff80000093937808 */ /* 0x000fe40006800000 */
[----:B------:R-:W-:-:S02]  /*5990*/  FMNMX.FTZ R24, R189, R24, !PT ;  /* 0x00000018bd187209 */ /* 0x000fc40007810000 */
[----:B------:R-:W-:Y:S02]  /*59a0*/  FMNMX.FTZ R22, R13, R22, !PT ;  /* 0x000000160d167209 */ /* 0x000fe40007810000 */
[----:B------:R-:W-:Y:S02]  /*59b0*/  ISETP.GE.AND P5, PT, R0, R130, PT ;  /* 0x000000820000720c */ /* 0x000fe40003fa6270 */
[----:B------:R-:W-:Y:S02]  /*59c0*/  FSEL R187, R187, -INF , !P6 ;  /* 0xff800000bbbb7808 */ /* 0x000fe40007000000 */
[----:B------:R-:W-:Y:S02]  /*59d0*/  FMNMX.FTZ R24, R147, R24, !PT ;  /* 0x0000001893187209 */ /* 0x000fe40007810000 */
[----:B------:R-:W-:Y:S02]  /*59e0*/  FMNMX.FTZ R22, R67, R22, !PT ;  /* 0x0000001643167209 */ /* 0x000fe40007810000 */
[----:B------:R-:W-:-:S02]  /*59f0*/  FSEL R145, R145, -INF , !P4 ;  /* 0xff80000091917808 */ /* 0x000fc40006000000 */
        /* <DEDUP_REMOVED lines=32> */
[----:B------:R-:W-:Y:S01]  /*5c00*/  ISETP.GE.AND P1, PT, R0, R129, PT ;  /* 0x000000810000720c */ /* 0x000fe20003f26270 */
[----:B------:R-:W-:Y:S01]  /*5c10*/  VIADD R0, R2, 0x78 ;  /* 0x0000007802007836 */ /* 0x000fe20000000000 */
        /* <DEDUP_REMOVED lines=52> */
[----:B------:R-:W-:Y:S02]  /*5f60*/  FSEL R33, R33, -INF , !P3 ;  /* 0xff80000021217808 */ /* 0x000fe40005800000 */
        /* <DEDUP_REMOVED lines=9> */
[--C-:B------:R-:W-:Y:S01]  /*6000*/  FFMA.FTZ R48, R79, UR11, -R34.reuse ;  /* 0x0000000b4f307c23 */ /* 0x100fe20008010822 */
[--C-:B------:R-:W-:Y:S01]  /*6010*/  FFMA.FTZ R45, R83, UR11, -R34.reuse ;  /* 0x0000000b532d7c23 */ /* 0x100fe20008010822 */
[--C-:B------:R-:W-:Y:S01]  /*6020*/  FFMA.FTZ R38, R17, UR11, -R34.reuse ;  /* 0x0000000b11267c23 */ /* 0x100fe20008010822 */
[----:B------:R-:W1:Y:S01]  /*6030*/  SHFL.BFLY PT, R25, R4, 0x1, 0x1f ;  /* 0x0c201f0004197f89 */ /* 0x000e6200000e0000 */
        /* <DEDUP_REMOVED lines=25> */
[----:B------:R-:W1:Y:S01]  /*61d0*/  MUFU.EX2 R38, R38 ;  /* 0x0000002600267308 */ /* 0x000e620000000800 */
[----:B--2---:R-:W-:Y:S01]  /*61e0*/  F2FP.F16.F32.PACK_AB R68, R48, R111 ;  /* 0x0000006f3044723e */ /* 0x004fe200000000ff */
[----:B------:R-:W-:Y:S01]  /*61f0*/  FFMA.FTZ R104, R127, UR11, -R34 ;  /* 0x0000000b7f687c23 */ /* 0x000fe20008010822 */
[C---:B------:R-:W-:Y:S01]  /*6200*/  FMUL.FTZ R32, R0.reuse, UR11 ;  /* 0x0000000b00207c20 */ /* 0x040fe20008410000 */
[----:B------:R-:W-:Y:S01]  /*6210*/  FSETP.NEU.FTZ.AND P1, PT, R0, -INF , PT ;  /* 0xff8000000000780b */ /* 0x000fe20003f3d000 */
[----:B------:R-:W-:Y:S01]  /*6220*/  FADD.FTZ R116, R111, R48 ;  /* 0x000000306f747221 */ /* 0x000fe20000010000 */
[--C-:B------:R-:W-:Y:S01]  /*6230*/  FFMA.FTZ R65, R65, UR11, -R34.reuse ;  /* 0x0000000b41417c23 */ /* 0x100fe20008010822 */
[--C-:B------:R-:W-:Y:S01]  /*6240*/  FFMA.FTZ R48, R61, UR11, -R34.reuse ;  /* 0x0000000b3d307c23 */ /* 0x100fe20008010822 */
[----:B------:R-:W-:Y:S01]  /*6250*/  FSEL R32, R32, RZ, P1 ;  /* 0x000000ff20207208 */ /* 0x000fe20000800000 */
[----:B------:R-:W-:Y:S01]  /*6260*/  MUFU.EX2 R27, R27 ;  /* 0x0000001b001b7308 */ /* 0x000fe20000000800 */
[----:B------:R-:W-:Y:S01]  /*6270*/  FFMA.FTZ R59, R59, UR11, -R34 ;  /* 0x0000000b3b3b7c23 */ /* 0x000fe20008010822 */
[----:B------:R-:W-:-:S02]  /*6280*/  LEA R190, P1, R128, UR8, 0x1 ;  /* 0x0000000880be7c11 */ /* 0x000fc4000f8208ff */
[--C-:B------:R-:W-:Y:S01]  /*6290*/  FFMA.FTZ R119, R81, UR11, -R32.reuse ;  /* 0x0000000b51777c23 */ /* 0x100fe20008010820 */
[--C-:B------:R-:W-:Y:S01]  /*62a0*/  FFMA.FTZ R52, R11, UR11, -R32.reuse ;  /* 0x0000000b0b347c23 */ /* 0x100fe20008010820 */
[--C-:B------:R-:W-:Y:S01]  /*62b0*/  FFMA.FTZ R53, R85, UR11, -R32.reuse ;  /* 0x0000000b55357c23 */ /* 0x100fe20008010820 */
[--C-:B------:R-:W-:Y:S01]  /*62c0*/  FFMA.FTZ R36, R7, UR11, -R32.reuse ;  /* 0x0000000b07247c23 */ /* 0x100fe20008010820 */
[----:B------:R-:W2:Y:S01]  /*62d0*/  LDSM.16.MT88.4 R84, [R164+0x6000] ;  /* 0x00600000a454783b */ /* 0x000ea20000004200 */
[--C-:B------:R-:W-:Y:S01]  /*62e0*/  FFMA.FTZ R24, R9, UR11, -R32.reuse ;  /* 0x0000000b09187c23 */ /* 0x100fe20008010820 */
[----:B------:R-:W-:Y:S01]  /*62f0*/  MUFU.EX2 R119, R119 ;  /* 0x0000007700777308 */ /* 0x000fe20000000800 */
[----:B-1----:R-:W-:Y:S01]  /*6300*/  F2FP.F16.F32.PACK_AB R70, R38, R45 ;  /* 0x0000002d2646723e */ /* 0x002fe200000000ff */
[----:B------:R-:W1:Y:S01]  /*6310*/  LDSM.16.MT88.4 R4, [R162+0x6000] ;  /* 0x00600000a204783b */ /* 0x000e620000004200 */
[--C-:B------:R-:W-:Y:S01]  /*6320*/  FFMA.FTZ R43, R89, UR11, -R32.reuse ;  /* 0x0000000b592b7c23 */ /* 0x100fe20008010820 */
[--C-:B------:R-:W-:Y:S01]  /*6330*/  FFMA.FTZ R22, R15, UR11, -R32.reuse ;  /* 0x0000000b0f167c23 */ /* 0x100fe20008010820 */
[--C-:B------:R-:W-:Y:S01]  /*6340*/  FFMA.FTZ R3, R13, UR11, -R32.reuse ;  /* 0x0000000b0d037c23 */ /* 0x100fe20008010820 */
[----:B------:R-:W3:Y:S01]  /*6350*/  LDSM.16.MT88.4 R8, [R166+0x6800] ;  /* 0x00680000a608783b */ /* 0x000ee20000004200 */
[--C-:B------:R-:W-:Y:S01]  /*6360*/  FFMA.FTZ R107, R67, UR11, -R32.reuse ;  /* 0x0000000b436b7c23 */ /* 0x100fe20008010820 */
[----:B------:R-:W4:Y:S01]  /*6370*/  MUFU.EX2 R52, R52 ;  /* 0x0000003400347308 */ /* 0x000f220000000800 */
[--C-:B------:R-:W-:Y:S01]  /*6380*/  FFMA.FTZ R44, R203, UR11, -R32.reuse ;  /* 0x0000000bcb2c7c23 */ /* 0x100fe20008010820 */
[----:B------:R-:W5:Y:S01]  /*6390*/  LDSM.16.MT88.4 R12, [R162+0x6800] ;  /* 0x00680000a20c783b */ /* 0x000f620000004200 */
        /* <DEDUP_REMOVED lines=14> */
[----:B----4-:R-:W-:Y:S01]  /*6480*/  F2FP.F16.F32.PACK_AB R69, R52, R119 ;  /* 0x000000773445723e */ /* 0x010fe200000000ff */
[--C-:B------:R-:W-:Y:S01]  /*6490*/  FFMA.FTZ R115, R115, UR11, -R32.reuse ;  /* 0x0000000b73737c23 */ /* 0x100fe20008010820 */
[----:B------:R-:W-:Y:S01]  /*64a0*/  FFMA.FTZ R106, R113, UR11, -R32 ;  /* 0x0000000b716a7c23 */ /* 0x000fe20008010820 */
[----:B------:R-:W-:Y:S01]  /*64b0*/  FADD.FTZ R118, R119, R52 ;  /* 0x0000003477767221 */ /* 0x000fe20000010000 */
[----:B------:R-:W-:Y:S01]  /*64c0*/  FFMA.FTZ R52, R63, UR11, -R34 ;  /* 0x0000000b3f347c23 */ /* 0x000fe20008010822 */
[--C-:B------:R-:W-:Y:S01]  /*64d0*/  FFMA.FTZ R57, R57, UR11, -R32.reuse ;  /* 0x0000000b39397c23 */ /* 0x100fe20008010820 */
[--C-:B------:R-:W-:Y:S01]  /*64e0*/  FFMA.FTZ R114, R55, UR11, -R32.reuse ;  /* 0x0000000b37727c23 */ /* 0x100fe20008010820 */
[----:B------:R-:W4:Y:S01]  /*64f0*/  MUFU.EX2 R26, R26 ;  /* 0x0000001a001a7308 */ /* 0x000f220000000800 */
[----:B------:R-:W-:Y:S01]  /*6500*/  FFMA.FTZ R112, R49, UR11, -R32 ;  /* 0x0000000b31707c23 */ /* 0x000fe20008010820 */
[----:B------:R-:W-:Y:S01]  /*6510*/  FFMA.FTZ R191, R37, UR11, -R34 ;  /* 0x0000000b25bf7c23 */ /* 0x000fe20008010822 */
[--C-:B------:R-:W-:Y:S01]  /*6520*/  FFMA.FTZ R35, R35, UR11, -R32.reuse ;  /* 0x0000000b23237c23 */ /* 0x100fe20008010820 */
[----:B------:R-:W-:Y:S01]  /*6530*/  FFMA.FTZ R192, R33, UR11, -R32 ;  /* 0x0000000b21c07c23 */ /* 0x000fe20008010820 */
[----:B------:R-:W-:-:S03]  /*6540*/  LEA.HI.X R189, R128, UR9, R103, 0x1, P1 ;  /* 0x0000000980bd7c11 */ /* 0x000fc600088f0c67 */
[----:B------:R-:W-:Y:S01]  /*6550*/  MUFU.EX2 R25, R25 ;  /* 0x0000001900197308 */ /* 0x000fe20000000800 */
[----:B--2---:R-:W-:Y:S01]  /*6560*/  F2FP.F16.F32.PACK_AB R71, R36, R53 ;  /* 0x000000352447723e */ /* 0x004fe200000000ff */
[----:B------:R-:W-:-:S04]  /*6570*/  FADD.FTZ R53, R53, R118 ;  /* 0x0000007635357221 */ /* 0x000fc80000010000 */
[----:B------:R-:W-:Y:S02]  /*6580*/  FADD.FTZ R36, R36, R53 ;  /* 0x0000003524247221 */ /* 0x000fe40000010000 */
[C---:B------:R-:W-:Y:S01]  /*6590*/  HMMA.16816.F32 R96, R68.reuse, R92, RZ ;  /* 0x0000005c4460723c */ /* 0x040fe200000018ff */
[----:B------:R-:W-:Y:S05]  /*65a0*/  MUFU.EX2 R20, R20 ;  /* 0x0000001400147308 */ /* 0x000fea0000000800 */
[C---:B------:R-:W-:Y:S03]  /*65b0*/  HMMA.16816.F32 R92, R68.reuse, R94, RZ ;  /* 0x0000005e445c723c */ /* 0x040fe600000018ff */
[----:B------:R-:W-:Y:S03]  /*65c0*/  MUFU.EX2 R43, R43 ;  /* 0x0000002b002b7308 */ /* 0x000fe60000000800 */
[C---:B------:R-:W-:Y:S05]  /*65d0*/  HMMA.16816.F32 R88, R68.reuse, R84, RZ ;  /* 0x000000544458723c */ /* 0x040fea00000018ff */
[----:B------:R-:W2:Y:S01]  /*65e0*/  MUFU.EX2 R24, R24 ;  /* 0x0000001800187308 */ /* 0x000ea20000000800 */
[C---:B------:R-:W-:Y:S06]  /*65f0*/  HMMA.16816.F32 R80, R68.reuse, R76, RZ ;  /* 0x0000004c4450723c */ /* 0x040fec00000018ff */
[C---:B------:R-:W-:Y:S01]  /*6600*/  HMMA.16816.F32 R84, R68.reuse, R86, RZ ;  /* 0x000000564454723c */ /* 0x040fe200000018ff */
[----:B------:R-:W-:Y:S05]  /*6610*/  MUFU.EX2 R22, R22 ;  /* 0x0000001600167308 */ /* 0x000fea0000000800 */
[C---:B------:R-:W-:Y:S03]  /*6620*/  HMMA.16816.F32 R76, R68.reuse, R78, RZ ;  /* 0x0000004e444c723c */ /* 0x040fe600000018ff */
[----:B------:R-:W3:Y:S03]  /*6630*/  MUFU.EX2 R3, R3 ;  /* 0x0000000300037308 */ /* 0x000ee60000000800 */
[C---:B-1----:R-:W-:Y:S05]  /*6640*/  HMMA.16816.F32 R72, R68.reuse, R4, RZ ;  /* 0x000000044448723c */ /* 0x042fea00000018ff */
[----:B------:R-:W-:Y:S01]  /*6650*/  MUFU.EX2 R109, R109 ;  /* 0x0000006d006d7308 */ /* 0x000fe20000000800 */
[----:B------:R-:W-:Y:S01]  /*6660*/  HMMA.16816.F32 R68, R68, R6, RZ ;  /* 0x000000064444723c */ /* 0x000fe200000018ff */
[----:B----4-:R-:W-:-:S02]  /*6670*/  F2FP.F16.F32.PACK_AB R4, R26, R27 ;  /* 0x0000001b1a04723e */ /* 0x010fc400000000ff */
[----:B--2---:R-:W-:Y:S01]  /*6680*/  F2FP.F16.F32.PACK_AB R5, R24, R43 ;  /* 0x0000002b1805723e */ /* 0x004fe200000000ff */
[----:B------:R-:W-:Y:S01]  /*6690*/  FADD.FTZ R43, R43, R36 ;  /* 0x000000242b2b7221 */ /* 0x000fe20000010000 */
[----:B------:R-:W-:Y:S02]  /*66a0*/  FFMA.FTZ R36, R23, UR11, -R32 ;  /* 0x0000000b17247c23 */ /* 0x000fe40008010820 */
[----:B------:R-:W-:Y:S01]  /*66b0*/  F2FP.F16.F32.PACK_AB R6, R20, R25 ;  /* 0x000000191406723e */ /* 0x000fe200000000ff */
[----:B------:R-:W1:Y:S01]  /*66c0*/  MUFU.EX2 R46, R46 ;  /* 0x0000002e002e7308 */ /* 0x000e620000000800 */
[----:B---3--:R-:W-:-:S07]  /*66d0*/  F2FP.F16.F32.PACK_AB R7, R3, R22 ;  /* 0x000000160307723e */ /* 0x008fce00000000ff */
[C---:B------:R-:W-:Y:S01]  /*66e0*/  HMMA.16816.F32 R96, R4.reuse, R8, R96 ;  /* 0x000000080460723c */ /* 0x040fe20000001860 */
[----:B------:R-:W-:Y:S05]  /*66f0*/  MUFU.EX2 R105, R105 ;  /* 0x0000006900697308 */ /* 0x000fea0000000800 */
[C---:B------:R-:W-:Y:S01]  /*6700*/  HMMA.16816.F32 R92, R4.reuse, R10, R92 ;  /* 0x0000000a045c723c */ /* 0x040fe2000000185c */
[----:B------:R-:W2:Y:S02]  /*6710*/  LDSM.16.MT88.4 R8, [R163+0x6800] ;  /* 0x00680000a308783b */ /* 0x000ea40000004200 */
[----:B------:R-:W3:Y:S03]  /*6720*/  MUFU.EX2 R42, R42 ;  /* 0x0000002a002a7308 */ /* 0x000ee60000000800 */
[C---:B------:R-:W-:Y:S05]  /*6730*/  HMMA.16816.F32 R88, R4.reuse, R16, R88 ;  /* 0x000000100458723c */ /* 0x040fea0000001858 */
[----:B------:R-:W-:Y:S01]  /*6740*/  MUFU.EX2 R107, R107 ;  /* 0x0000006b006b7308 */ /* 0x000fe20000000800 */
[C---:B------:R-:W-:Y:S01]  /*6750*/  HMMA.16816.F32 R84, R4.reuse, R18, R84 ;  /* 0x000000120454723c */ /* 0x040fe20000001854 */
[----:B------:R-:W4:Y:S05]  /*6760*/  LDSM.16.MT88.4 R16, [R164+0x7000] ;  /* 0x00700000a410783b */ /* 0x000f2a0000004200 */
[C---:B-----5:R-:W-:Y:S01]  /*6770*/  HMMA.16816.F32 R72, R4.reuse, R12, R72 ;  /* 0x0000000c0448723c */ /* 0x060fe20000001848 */
        /* <DEDUP_REMOVED lines=12> */
[----:B-----5:R-:W-:-:S03]  /*6840*/  F2FP.F16.F32.PACK_AB R5, R44, R107 ;  /* 0x0000006b2c05723e */ /* 0x020fc600000000ff */
[----:B------:R-:W-:Y:S01]  /*6850*/  MUFU.EX2 R139, R139 ;  /* 0x0000008b008b7308 */ /* 0x000fe20000000800 */
[----:B------:R-:W-:-:S07]  /*6860*/  F2FP.F16.F32.PACK_AB R7, R40, R67 ;  /* 0x000000432807723e */ /* 0x000fce00000000ff */
[----:B------:R-:W1:Y:S01]  /*6870*/  MUFU.EX2 R54, R54 ;  /* 0x0000003600367308 */ /* 0x000e620000000800 */
[C---:B----4-:R-:W-:Y:S06]  /*6880*/  HMMA.16816.F32 R88, R4.reuse, R16, R88 ;  /* 0x000000100458723c */ /* 0x050fec0000001858 */
[C---:B------:R-:W-:Y:S01]  /*6890*/  HMMA.16816.F32 R84, R4.reuse, R18, R84 ;  /* 0x000000120454723c */ /* 0x040fe20000001854 */
[----:B------:R-:W-:Y:S01]  /*68a0*/  MUFU.EX2 R141, R141 ;  /* 0x0000008d008d7308 */ /* 0x000fe20000000800 */
[----:B------:R-:W-:Y:S04]  /*68b0*/  LDSM.16.MT88.4 R16, [R164+0x7800] ;  /* 0x00780000a410783b */ /* 0x000fe80000004200 */
[C---:B------:R-:W-:Y:S03]  /*68c0*/  HMMA.16816.F32 R72, R4.reuse, R12, R72 ;  /* 0x0000000c0448723c */ /* 0x040fe60000001848 */
[----:B------:R-:W3:Y:S03]  /*68d0*/  MUFU.EX2 R56, R56 ;  /* 0x0000003800387308 */ /* 0x000ee60000000800 */
[C---:B------:R-:W-:Y:S01]  /*68e0*/  HMMA.16816.F32 R68, R4.reuse, R14, R68 ;  /* 0x0000000e0444723c */ /* 0x040fe20000001844 */
[----:B------:R-:W-:Y:S04]  /*68f0*/  LDSM.16.MT88.4 R12, [R162+0x7800] ;  /* 0x00780000a20c783b */ /* 0x000fe80000004200 */
[----:B------:R-:W-:Y:S01]  /*6900*/  MUFU.EX2 R137, R137 ;  /* 0x0000008900897308 */ /* 0x000fe20000000800 */
[C---:B--2---:R-:W-:Y:S06]  /*6910*/  HMMA.16816.F32 R96, R4.reuse, R8, R96 ;  /* 0x000000080460723c */ /* 0x044fec0000001860 */
[C---:B------:R-:W-:Y:S01]  /*6920*/  HMMA.16816.F32 R92, R4.reuse, R10, R92 ;  /* 0x0000000a045c723c */ /* 0x040fe2000000185c */
[----:B------:R-:W2:Y:S01]  /*6930*/  LDSM.16.MT88.4 R8, [R163+0x7000] ;  /* 0x00700000a308783b */ /* 0x000ea20000004200 */
        /* <DEDUP_REMOVED lines=56> */
[----:B------:R-:W-:Y:S08]  /*6cc0*/  MUFU.EX2 R191, R191 ;  /* 0x000000bf00bf7308 */ /* 0x000ff00000000800 */
[----:B------:R-:W-:Y:S08]  /*6cd0*/  MUFU.EX2 R36, R36 ;  /* 0x0000002400247308 */ /* 0x000ff00000000800 */
        /* <DEDUP_REMOVED lines=22> */
[----:B------:R-:W-:Y:S01]  /*6e40*/  FFMA.FTZ R6, R47, UR11, -R32 ;  /* 0x0000000b2f067c23 */ /* 0x000fe20008010820 */
[----:B------:R-:W-:Y:S01]  /*6e50*/  FADD.FTZ R5, R45, R116 ;  /* 0x000000742d057221 */ /* 0x000fe20000010000 */
[----:B------:R-:W-:Y:S01]  /*6e60*/  F2FP.F16.F32.PACK_AB R10, R59, R48 ;  /* 0x000000303b0a723e */ /* 0x000fe200000000ff */
[--C-:B------:R-:W-:Y:S01]  /*6e70*/  FFMA.FTZ R47, R41, UR11, -R34.reuse ;  /* 0x0000000b292f7c23 */ /* 0x100fe20008010822 */
[----:B------:R-:W1:Y:S01]  /*6e80*/  MUFU.EX2 R45, R6 ;  /* 0x00000006002d7308 */ /* 0x000e620000000800 */
[----:B------:R-:W-:Y:S01]  /*6e90*/  FADD.FTZ R4, R38, R5 ;  /* 0x0000000526047221 */ /* 0x000fe20000010000 */
[--C-:B------:R-:W-:Y:S01]  /*6ea0*/  FFMA.FTZ R41, R39, UR11, -R34.reuse ;  /* 0x0000000b27297c23 */ /* 0x100fe20008010822 */
[----:B------:R-:W-:Y:S02]  /*6eb0*/  FFMA.FTZ R38, R51, UR11, -R34 ;  /* 0x0000000b33267c23 */ /* 0x000fe40008010822 */
[----:B------:R-:W-:-:S03]  /*6ec0*/  FADD.FTZ R27, R27, R4 ;  /* 0x000000041b1b7221 */ /* 0x000fc60000010000 */
[----:B------:R-:W-:Y:S01]  /*6ed0*/  MUFU.EX2 R37, R47 ;  /* 0x0000002f00257308 */ /* 0x000fe20000000800 */
[----:B------:R-:W-:-:S04]  /*6ee0*/  FADD.FTZ R26, R26, R27 ;  /* 0x0000001b1a1a7221 */ /* 0x000fc80000010000 */
[----:B------:R-:W-:-:S03]  /*6ef0*/  FADD.FTZ R39, R25, R26 ;  /* 0x0000001a19277221 */ /* 0x000fc60000010000 */
[----:B------:R-:W2:Y:S01]  /*6f00*/  MUFU.EX2 R38, R38 ;  /* 0x0000002600267308 */ /* 0x000ea20000000800 */
[----:B-1----:R-:W-:Y:S01]  /*6f10*/  F2FP.F16.F32.PACK_AB R11, R45, R112 ;  /* 0x000000702d0b723e */ /* 0x002fe200000000ff */
[----:B------:R-:W1:Y:S06]  /*6f20*/  LDSM.16.MT88.4 R4, [R163+0x9000] ;  /* 0x00900000a304783b */ /* 0x000e6c0000004200 */
[C---:B------:R-:W-:Y:S01]  /*6f30*/  HMMA.16816.F32 R96, R8.reuse, R16, R96 ;  /* 0x000000100860723c */ /* 0x040fe20000001860 */
[----:B------:R-:W3:Y:S05]  /*6f40*/  MUFU.EX2 R34, R41 ;  /* 0x0000002900227308 */ /* 0x000eea0000000800 */
[C---:B------:R-:W-:Y:S01]  /*6f50*/  HMMA.16816.F32 R92, R8.reuse, R18, R92 ;  /* 0x00000012085c723c */ /* 0x040fe2000000185c */
[----:B------:R-:W-:Y:S01]  /*6f60*/  FADD.FTZ R17, R24, R43 ;  /* 0x0000002b18117221 */ /* 0x000fe20000010000 */
[----:B------:R-:W-:Y:S01]  /*6f70*/  FADD.FTZ R16, R20, R39 ;  /* 0x0000002714107221 */ /* 0x000fe20000010000 */
[----:B------:R-:W4:Y:S03]  /*6f80*/  LDSM.16.MT88.4 R24, [R162+0x9000] ;  /* 0x00900000a218783b */ /* 0x000f260000004200 */
[----:B------:R-:W-:Y:S01]  /*6f90*/  FADD.FTZ R109, R109, R16 ;  /* 0x000000106d6d7221 */ /* 0x000fe20000010000 */
[----:B------:R-:W-:Y:S01]  /*6fa0*/  FADD.FTZ R18, R22, R17 ;  /* 0x0000001116127221 */ /* 0x000fe20000010000 */
[----:B------:R-:W-:Y:S01]  /*6fb0*/  FFMA.FTZ R17, R21, UR11, -R32 ;  /* 0x0000000b15117c23 */ /* 0x000fe20008010820 */
[C---:B------:R-:W-:Y:S01]  /*6fc0*/  HMMA.16816.F32 R88, R8.reuse, R12, R88 ;  /* 0x0000000c0858723c */ /* 0x040fe20000001858 */
[----:B------:R-:W-:Y:S01]  /*6fd0*/  FADD.FTZ R46, R46, R109 ;  /* 0x0000006d2e2e7221 */ /* 0x000fe20000010000 */
[----:B------:R-:W-:Y:S01]  /*6fe0*/  FADD.FTZ R18, R3, R18 ;  /* 0x0000001203127221 */ /* 0x000fe20000010000 */
[----:B------:R-:W-:Y:S01]  /*6ff0*/  LDSM.16.MT88.4 R20, [R166+0x9800] ;  /* 0x00980000a614783b */ /* 0x000fe20000004200 */
[----:B------:R5:W3:Y:S01]  /*7000*/  MUFU.EX2 R3, R17 ;  /* 0x0000001100037308 */ /* 0x000ae20000000800 */
[----:B------:R-:W-:Y:S01]  /*7010*/  FADD.FTZ R105, R105, R46 ;  /* 0x0000002e69697221 */ /* 0x000fe20000010000 */
[----:B------:R-:W-:Y:S01]  /*7020*/  FADD.FTZ R107, R107, R18 ;  /* 0x000000126b6b7221 */ /* 0x000fe20000010000 */
[----:B------:R-:W-:Y:S01]  /*7030*/  HMMA.16816.F32 R84, R8, R14, R84 ;  /* 0x0000000e0854723c */ /* 0x000fe20000001854 */
[----:B------:R-:W4:Y:S01]  /*7040*/  LDSM.16.MT88.4 R12, [R163+0x9800] ;  /* 0x00980000a30c783b */ /* 0x000f220000004200 */
[----:B------:R-:W-:Y:S01]  /*7050*/  FADD.FTZ R42, R42, R105 ;  /* 0x000000692a2a7221 */ /* 0x000fe20000010000 */
[----:B------:R-:W-:-:S03]  /*7060*/  FADD.FTZ R44, R44, R107 ;  /* 0x0000006b2c2c7221 */ /* 0x000fc60000010000 */
[----:B------:R-:W-:Y:S01]  /*7070*/  FADD.FTZ R143, R143, R42 ;  /* 0x0000002a8f8f7221 */ /* 0x000fe20000010000 */
[----:B------:R-:W-:-:S03]  /*7080*/  FADD.FTZ R67, R67, R44 ;  /* 0x0000002c43437221 */ /* 0x000fc60000010000 */
[----:B------:R-:W-:Y:S01]  /*7090*/  FADD.FTZ R58, R58, R143 ;  /* 0x0000008f3a3a7221 */ /* 0x000fe20000010000 */
[----:B------:R-:W-:Y:S01]  /*70a0*/  FADD.FTZ R40, R40, R67 ;  /* 0x0000004328287221 */ /* 0x000fe20000010000 */
[C---:B-1----:R-:W-:Y:S01]  /*70b0*/  HMMA.16816.F32 R80, R8.reuse, R4, R80 ;  /* 0x000000040850723c */ /* 0x042fe20000001850 */
[----:B-----5:R-:W1:Y:S02]  /*70c0*/  LDSM.16.MT88.4 R16, [R164+0x9800] ;  /* 0x00980000a410783b */ /* 0x020e640000004200 */
[----:B------:R-:W-:Y:S01]  /*70d0*/  FADD.FTZ R141, R141, R40 ;  /* 0x000000288d8d7221 */ /* 0x000fe20000010000 */
[----:B------:R-:W-:Y:S02]  /*70e0*/  FADD.FTZ R139, R139, R58 ;  /* 0x0000003a8b8b7221 */ /* 0x000fe40000010000 */
[----:B------:R-:W-:Y:S01]  /*70f0*/  HMMA.16816.F32 R76, R8, R6, R76 ;  /* 0x00000006084c723c */ /* 0x000fe2000000184c */
[----:B------:R-:W-:Y:S01]  /*7100*/  FADD.FTZ R56, R56, R141 ;  /* 0x0000008d38387221 */ /* 0x000fe20000010000 */
[----:B------:R-:W-:Y:S01]  /*7110*/  FADD.FTZ R54, R54, R139 ;  /* 0x0000008b36367221 */ /* 0x000fe20000010000 */
[----:B--2---:R-:W-:-:S02]  /*7120*/  F2FP.F16.F32.PACK_AB R4, R37, R38 ;  /* 0x000000262504723e */ /* 0x004fc400000000ff */
[----:B------:R-:W-:Y:S01]  /*7130*/  FADD.FTZ R137, R137, R56 ;  /* 0x0000003889897221 */ /* 0x000fe20000010000 */
[----:B------:R-:W-:Y:S01]  /*7140*/  FADD.FTZ R151, R151, R54 ;  /* 0x0000003697977221 */ /* 0x000fe20000010000 */
[----:B---3--:R-:W-:Y:S02]  /*7150*/  F2FP.F16.F32.PACK_AB R6, R191, R34 ;  /* 0x00000022bf06723e */ /* 0x008fe400000000ff */
[----:B------:R-:W-:Y:S01]  /*7160*/  FADD.FTZ R50, R50, R137 ;  /* 0x0000008932327221 */ /* 0x000fe20000010000 */
[----:B------:R-:W-:Y:S01]  /*7170*/  FADD.FTZ R66, R66, R151 ;  /* 0x0000009742427221 */ /* 0x000fe20000010000 */
[----:B------:R-:W-:Y:S01]  /*7180*/  F2FP.F16.F32.PACK_AB R5, R3, R36 ;  /* 0x000000240305723e */ /* 0x000fe200000000ff */
[----:B----4-:R-:W-:Y:S01]  /*7190*/  HMMA.16816.F32 R72, R8, R24, R72 ;  /* 0x000000180848723c */ /* 0x010fe20000001848 */
[----:B------:R-:W-:Y:S01]  /*71a0*/  FADD.FTZ R149, R149, R50 ;  /* 0x0000003295957221 */ /* 0x000fe20000010000 */
[----:B------:R-:W-:Y:S01]  /*71b0*/  F2FP.F16.F32.PACK_AB R7, R192, R35 ;  /* 0x00000023c007723e */ /* 0x000fe200000000ff */
[----:B------:R-:W-:-:S02]  /*71c0*/  FADD.FTZ R147, R147, R66 ;  /* 0x0000004293937221 */ /* 0x000fc40000010000 */
[----:B------:R-:W-:Y:S01]  /*71d0*/  FADD.FTZ R64, R64, R149 ;  /* 0x0000009540407221 */ /* 0x000fe20000010000 */
[----:B------:R-:W-:Y:S01]  /*71e0*/  HMMA.16816.F32 R68, R8, R26, R68 ;  /* 0x0000001a0844723c */ /* 0x000fe20000001844 */
[----:B------:R-:W-:Y:S01]  /*71f0*/  FADD.FTZ R147, R62, R147 ;  /* 0x000000933e937221 */ /* 0x000fe20000010000 */
[----:B------:R-:W2:Y:S01]  /*7200*/  LDSM.16.MT88.4 R8, [R162+0x9800] ;  /* 0x00980000a208783b */ /* 0x000ea20000004200 */
[----:B------:R-:W-:-:S03]  /*7210*/  FADD.FTZ R145, R145, R64 ;  /* 0x0000004091917221 */ /* 0x000fc60000010000 */
[----:B------:R-:W-:Y:S01]  /*7220*/  HMMA.16816.F32 R80, R4, R12, R80 ;  /* 0x0000000c0450723c */ /* 0x000fe20000001850 */
[----:B------:R-:W-:-:S04]  /*7230*/  FADD.FTZ R60, R60, R145 ;  /* 0x000000913c3c7221 */ /* 0x000fc80000010000 */
[----:B------:R-:W-:Y:S01]  /*7240*/  FADD.FTZ R125, R125, R60 ;  /* 0x0000003c7d7d7221 */ /* 0x000fe20000010000 */
[----:B------:R-:W-:Y:S03]  /*7250*/  HMMA.16816.F32 R96, R4, R20, R96 ;  /* 0x000000140460723c */ /* 0x000fe60000001860 */
[----:B------:R-:W-:-:S03]  /*7260*/  FADD.FTZ R110, R110, R125 ;  /* 0x0000007d6e6e7221 */ /* 0x000fc60000010000 */
[----:B-1----:R-:W-:Y:S01]  /*7270*/  HMMA.16816.F32 R88, R4, R16, R88 ;  /* 0x000000100458723c */ /* 0x002fe20000001858 */
        /* <DEDUP_REMOVED lines=10> */
[C---:B------:R-:W-:Y:S01]  /*7320*/  HMMA.16816.F32 R76, R4.reuse, R14, R76 ;  /* 0x0000000e044c723c */ /* 0x040fe2000000184c */
[----:B------:R-:W-:Y:S02]  /*7330*/  FADD.FTZ R104, R104, R131 ;  /* 0x0000008368687221 */ /* 0x000fe40000010000 */
[----:B------:R-:W-:Y:S02]  /*7340*/  FADD.FTZ R45, R45, R112 ;  /* 0x000000702d2d7221 */ /* 0x000fe40000010000 */
[----:B------:R-:W-:Y:S01]  /*7350*/  FADD.FTZ R65, R65, R104 ;  /* 0x0000006841417221 */ /* 0x000fe20000010000 */
[----:B--2---:R-:W-:Y:S01]  /*7360*/  HMMA.16816.F32 R72, R4, R8, R72 ;  /* 0x000000080448723c */ /* 0x004fe20000001848 */
        /* <DEDUP_REMOVED lines=8> */
[----:B------:R-:W-:-:S04]  /*73f0*/  FADD.FTZ R38, R38, R59 ;  /* 0x0000003b26267221 */ /* 0x000fc80000010000 */
[----:B------:R-:W-:-:S04]  /*7400*/  FADD.FTZ R37, R37, R38 ;  /* 0x0000002625257221 */ /* 0x000fc80000010000 */
[----:B------:R-:W-:-:S04]  /*7410*/  FADD.FTZ R34, R34, R37 ;  /* 0x0000002522227221 */ /* 0x000fc80000010000 */
[----:B------:R-:W-:Y:S01]  /*7420*/  FADD.FTZ R191, R191, R34 ;  /* 0x00000022bfbf7221 */ /* 0x000fe20000010000 */
[----:B------:R-:W-:Y:S06]  /*7430*/  @!P2 BRA `(.L_x_5409) ;  /* 0x0000004400e8a947 */ /* 0x000fec0003800000 */
        /* <DEDUP_REMOVED lines=63> */
.L_x_5410:
[----:B------:R-:W-:-:S04]  /*7830*/  LEA R4, -R122, RZ, 0x7 ;  /* 0x000000ff7a047211 */ /* 0x000fc800078e39ff */
[----:B------:R-:W-:-:S07]  /*7840*/  SHF.R.S32.HI R3, RZ, 0x1f, R4 ;  /* 0x0000001fff037819 */ /* 0x000fce0000011404 */
.L_x_5411:
        /* <DEDUP_REMOVED lines=28> */
[CCC-:B------:R-:W-:Y:S01]  /*7a10*/  @!P1 LEA.HI.X R12, R122.reuse, R31.reuse, R123.reuse, 0x5, P4 ;  /* 0x0000001f7a0c9211 */ /* 0x1c0fe200020f2c7b */
[----:B------:R-:W-:Y:S01]  /*7a20*/  @!P1 IMAD R10, R123, 0x60, RZ ;  /* 0x000000607b0a9824 */ /* 0x000fe200078e02ff */
[C---:B------:R-:W-:Y:S01]  /*7a30*/  @!P1 LEA.HI.X R30, R122.reuse, R31, R123, 0x6, P2 ;  /* 0x0000001f7a1e9211 */ /* 0x040fe200010f347b */
[----:B------:R-:W-:Y:S01]  /*7a40*/  @!P1 IMAD.WIDE.U32 R18, R122, 0x70, R18 ;  /* 0x000000707a129825 */ /* 0x000fe200078e0012 */
[----:B------:R-:W-:-:S03]  /*7a50*/  @!P1 IADD3 R11, P2, R4, R11, RZ ;  /* 0x0000000b040b9210 */ /* 0x000fc60007f5e0ff */
[----:B------:R-:W-:Y:S01]  /*7a60*/  @!P1 IMAD.X R12, R3, 0x1, R12, P3 ;  /* 0x00000001030c9824 */ /* 0x000fe200018e060c */
[C---:B------:R-:W-:Y:S01]  /*7a70*/  @!P1 IADD3 R13, P3, R4.reuse, R20, RZ ;  /* 0x00000014040d9210 */ /* 0x040fe20007f7e0ff */
[----:B------:R-:W-:Y:S01]  /*7a80*/  @!P1 IMAD R14, R123, 0x70, RZ ;  /* 0x000000707b0e9824 */ /* 0x000fe200078e02ff */
[----:B------:R-:W-:Y:S01]  /*7a90*/  @!P1 LEA R20, P5, R9, UR6, 0x1 ;  /* 0x0000000609149c11 */ /* 0x000fe2000f8a08ff */
[C---:B------:R-:W-:Y:S01]  /*7aa0*/  @!P1 IMAD.X R30, R3.reuse, 0x1, R30, P2 ;  /* 0x00000001031e9824 */ /* 0x040fe200010e061e */
[----:B------:R-:W-:Y:S01]  /*7ab0*/  @!P1 IADD3 R4, P2, R4, R18, RZ ;  /* 0x0000001204049210 */ /* 0x000fe20007f5e0ff */
[----:B------:R-:W-:Y:S01]  /*7ac0*/  @!P1 IMAD.MOV.U32 R195, RZ, RZ, R193 ;  /* 0x000000ffffc39224 */ /* 0x000fe200078e00c1 */
[----:B------:R-:W-:Y:S02]  /*7ad0*/  @!P1 IADD3.X R10, R3, R10, R21, P3, !PT ;  /* 0x0000000a030a9210 */ /* 0x000fe40001ffe415 */
[----:B------:R-:W-:Y:S02]  /*7ae0*/  @!P1 LEA R18, P4, R11, UR6, 0x1 ;  /* 0x000000060b129c11 */ /* 0x000fe4000f8808ff */
[----:B------:R-:W-:Y:S01]  /*7af0*/  @!P1 LEA.HI.X R21, R9, UR7, R12, 0x1, P5 ;  /* 0x0000000709159c11 */ /* 0x000fe2000a8f0c0c */
[----:B------:R-:W-:Y:S01]  /*7b00*/  @!PT LDS RZ, [RZ] ;  /* 0x00000000fffff984 */ /* 0x000fe20000000800 */
[----:B------:R-:W-:Y:S01]  /*7b10*/  @!PT LDS RZ, [RZ] ;  /* 0x00000000fffff984 */ /* 0x000fe20000000800 */
[----:B------:R-:W-:Y:S01]  /*7b20*/  @!PT LDS RZ, [RZ] ;  /* 0x00000000fffff984 */ /* 0x000fe20000000800 */
[----:B------:R-:W-:Y:S01]  /*7b30*/  @!P1 LDGSTS.E.BYPASS.LTC128B.128 [R180+0x6000], desc[UR12][R194.64] ;  /* 0x06000000c2b49fae */ /* 0x000fe2000b901d4c */
[----:B------:R-:W-:-:S02]  /*7b40*/  @!P1 LEA R24, P5, R6, UR6, 0x1 ;  /* 0x0000000606189c11 */ /* 0x000fc4000f8a08ff */
[----:B------:R-:W-:Y:S01]  /*7b50*/  @!P1 IADD3.X R3, R3, R19, R14, P2, !PT ;  /* 0x0000001303039210 */ /* 0x000fe200017fe40e */
        /* <DEDUP_REMOVED lines=8> */
[----:B------:R-:W-:Y:S01]  /*7be0*/  @!P1 LEA R34, P3, R13, UR6, 0x1 ;  /* 0x000000060d229c11 */ /* 0x000fe2000f8608ff */
[----:B------:R-:W-:Y:S01]  /*7bf0*/  @P1 STS.128 [R180+0x7000], RZ ;  /* 0x007000ffb4001388 */ /* 0x000fe20000000c00 */
[----:B------:R-:W-:-:S02]  /*7c00*/  @!P1 LEA R32, P2, R4, UR6, 0x1 ;  /* 0x0000000604209c11 */ /* 0x000fc4000f8408ff */
[----:B------:R-:W-:Y:S01]  /*7c10*/  @!P1 LEA.HI.X R37, R8, UR7, R7, 0x1, P4 ;  /* 0x0000000708259c11 */ /* 0x000fe2000a0f0c07 */
[----:B------:R-:W-:Y:S01]  /*7c20*/  @!PT LDS RZ, [RZ] ;  /* 0x00000000fffff984 */ /* 0x000fe20000000800 */
[----:B------:R-:W-:Y:S01]  /*7c30*/  @!PT LDS RZ, [RZ] ;  /* 0x00000000fffff984 */ /* 0x000fe20000000800 */
[----:B------:R-:W-:Y:S01]  /*7c40*/  @!PT LDS RZ, [RZ] ;  /* 0x00000000fffff984 */ /* 0x000fe20000000800 */
[----:B------:R1:W-:Y:S01]  /*7c50*/  @!P1 LDGSTS.E.BYPASS.LTC128B.128 [R180+0x7000], desc[UR12][R20.64] ;  /* 0x0700000014b49fae */ /* 0x0003e2000b901d4c */
        /* <DEDUP_REMOVED lines=29> */
[----:B------:R-:W1:Y:S04]  /*7e30*/  LDSM.16.M88.4 R12, [R171+0x2000] ;  /* 0x00200000ab0c783b */ /* 0x000e680000000200 */
[----:B------:R-:W-:Y:S04]  /*7e40*/  LDSM.16.M88.4 R104, [R170] ;  /* 0x00000000aa68783b */ /* 0x000fe80000000200 */
[----:B------:R-:W-:Y:S04]  /*7e50*/  LDSM.16.M88.4 R28, [R165+0x2000] ;  /* 0x00200000a51c783b */ /* 0x000fe80000000200 */
[----:B------:R-:W5:Y:S04]  /*7e60*/  LDSM.16.M88.4 R4, [R171+0x2800] ;  /* 0x00280000ab04783b */ /* 0x000f680000000200 */
[----:B------:R-:W4:Y:S04]  /*7e70*/  LDSM.16.M88.4 R52, [R171+0x3800] ;  /* 0x00380000ab34783b */ /* 0x000f280000000200 */
[----:B------:R-:W4:Y:S04]  /*7e80*/  LDSM.16.M88.4 R44, [R171+0x4000] ;  /* 0x00400000ab2c783b */ /* 0x000f280000000200 */
[----:B--2---:R-:W2:Y:S04]  /*7e90*/  LDSM.16.M88.4 R24, [R165+0x2800] ;  /* 0x00280000a518783b */ /* 0x004ea80000000200 */
[----:B------:R-:W2:Y:S04]  /*7ea0*/  LDSM.16.M88.4 R60, [R171+0x3000] ;  /* 0x00300000ab3c783b */ /* 0x000ea80000000200 */
[----:B---3--:R-:W3:Y:S04]  /*7eb0*/  LDSM.16.M88.4 R36, [R171+0x4800] ;  /* 0x00480000ab24783b */ /* 0x008ee80000000200 */
[----:B------:R-:W-:Y:S01]  /*7ec0*/  LDSM.16.M88.4 R116, [R171+0x5800] ;  /* 0x00580000ab74783b */ /* 0x000fe20000000200 */
[C---:B-1----:R-:W-:Y:S03]  /*7ed0*/  HMMA.16816.F32 R16, R20.reuse, R12, RZ ;  /* 0x0000000c1410723c */ /* 0x042fe600000018ff */
[----:B------:R-:W-:Y:S04]  /*7ee0*/  LDSM.16.M88.4 R112, [R165+0x3800] ;  /* 0x00380000a570783b */ /* 0x000fe80000000200 */
[----:B------:R-:W-:Y:S01]  /*7ef0*/  LDSM.16.M88.4 R108, [R165+0x4000] ;  /* 0x00400000a56c783b */ /* 0x000fe20000000200 */
[C---:B------:R-:W-:Y:S03]  /*7f00*/  HMMA.16816.F32 R12, R20.reuse, R14, RZ ;  /* 0x0000000e140c723c */ /* 0x040fe600000018ff */
[----:B------:R-:W-:Y:S03]  /*7f10*/  LDSM.16.M88.4 R124, [R165+0x3000] ;  /* 0x00300000a57c783b */ /* 0x000fe60000000200 */
[C---:B-----5:R-:W-:Y:S01]  /*7f20*/  HMMA.16816.F32 R8, R20.reuse, R4, RZ ;  /* 0x000000041408723c */ /* 0x060fe200000018ff */
[----:B------:R-:W0:Y:S05]  /*7f30*/  LDGDEPBAR ;  /* 0x00000000000079af */ /* 0x000e2a0000000000 */
[----:B------:R-:W-:Y:S06]  /*7f40*/  HMMA.16816.F32 R4, R20, R6, RZ ;  /* 0x000000061404723c */ /* 0x000fec00000018ff */
[C---:B------:R-:W-:Y:S06]  /*7f50*/  HMMA.16816.F32 R16, R104.reuse, R28, R16 ;  /* 0x0000001c6810723c */ /* 0x040fec0000001810 */
[----:B------:R-:W-:Y:S01]  /*7f60*/  HMMA.16816.F32 R12, R104, R30, R12 ;  /* 0x0000001e680c723c */ /* 0x000fe2000000180c */
[----:B------:R-:W1:Y:S05]  /*7f70*/  LDSM.16.M88.4 R28, [R171+0x5000] ;  /* 0x00500000ab1c783b */ /* 0x000e6a0000000200 */
[C---:B----4-:R-:W-:Y:S06]  /*7f80*/  HMMA.16816.F32 R56, R20.reuse, R52, RZ ;  /* 0x000000341438723c */ /* 0x050fec00000018ff */
[C---:B------:R-:W-:Y:S06]  /*7f90*/  HMMA.16816.F32 R48, R20.reuse, R44, RZ ;  /* 0x0000002c1430723c */ /* 0x040fec00000018ff */
[C---:B------:R-:W-:Y:S06]  /*7fa0*/  HMMA.16816.F32 R52, R20.reuse, R54, RZ ;  /* 0x000000361434723c */ /* 0x040fec00000018ff */
[----:B------:R-:W-:Y:S06]  /*7fb0*/  HMMA.16816.F32 R44, R20, R46, RZ ;  /* 0x0000002e142c723c */ /* 0x000fec00000018ff */
[----:B--2---:R-:W-:Y:S06]  /*7fc0*/  HMMA.16816.F32 R8, R104, R24, R8 ;  /* 0x000000186808723c */ /* 0x004fec0000001808 */
[----:B------:R-:W-:Y:S06]  /*7fd0*/  HMMA.16816.F32 R64, R20, R60, RZ ;  /* 0x0000003c1440723c */ /* 0x000fec00000018ff */
[----:B------:R-:W-:Y:S06]  /*7fe0*/  HMMA.16816.F32 R4, R104, R26, R4 ;  /* 0x0000001a6804723c */ /* 0x000fec0000001804 */
[C---:B---3--:R-:W-:Y:S06]  /*7ff0*/  HMMA.16816.F32 R40, R20.reuse, R36, RZ ;  /* 0x000000241428723c */ /* 0x048fec00000018ff */
[C---:B-1----:R-:W-:Y:S06]  /*8000*/  HMMA.16816.F32 R32, R20.reuse, R28, RZ ;  /* 0x0000001c1420723c */ /* 0x042fec00000018ff */
        /* <DEDUP_REMOVED lines=47> */
[----:B------:R-:W2:Y:S04]  /*8300*/  LDSM.16.M88.4 R104, [R100+0x800] ;  /* 0x000800006468783b */ /* 0x000ea80000000200 */
[----:B------:R-:W3:Y:S01]  /*8310*/  LDSM.16.M88.4 R108, [R100] ;  /* 0x00000000646c783b */ /* 0x000ee20000000200 */
[C---:B-1----:R-:W-:Y:S06]  /*8320*/  HMMA.16816.F32 R64, R116.reuse, R112, R64 ;  /* 0x000000707440723c */ /* 0x042fec0000001840 */
[C---:B------:R-:W-:Y:S01]  /*8330*/  HMMA.16816.F32 R60, R116.reuse, R114, R60 ;  /* 0x00000072743c723c */ /* 0x040fe2000000183c */
[----:B------:R-:W1:Y:S05]  /*8340*/  LDSM.16.M88.4 R112, [R100+0x2800] ;  /* 0x002800006470783b */ /* 0x000e6a0000000200 */
[C---:B--2---:R-:W-:Y:S06]  /*8350*/  HMMA.16816.F32 R8, R116.reuse, R104, R8 ;  /* 0x000000687408723c */ /* 0x044fec0000001808 */
[C---:B------:R-:W-:Y:S01]  /*8360*/  HMMA.16816.F32 R4, R116.reuse, R106, R4 ;  /* 0x0000006a7404723c */ /* 0x040fe20000001804 */
[----:B------:R-:W2:Y:S05]  /*8370*/  LDSM.16.M88.4 R104, [R100+0x2000] ;  /* 0x002000006468783b */ /* 0x000eaa0000000200 */
[C---:B---3--:R-:W-:Y:S01]  /*8380*/  HMMA.16816.F32 R16, R116.reuse, R108, R16 ;  /* 0x0000006c7410723c */ /* 0x048fe20000001810 */
[----:B------:R-:W-:Y:S01]  /*8390*/  FMUL.FTZ R64, R64, UR10 ;  /* 0x0000000a40407c20 */ /* 0x000fe20008410000 */
[----:B------:R-:W-:Y:S01]  /*83a0*/  FMUL.FTZ R66, R66, UR10 ;  /* 0x0000000a42427c20 */ /* 0x000fe20008410000 */
[----:B------:R-:W-:Y:S01]  /*83b0*/  FMUL.FTZ R65, R65, UR10 ;  /* 0x0000000a41417c20 */ /* 0x000fe20008410000 */
[----:B------:R-:W-:Y:S01]  /*83c0*/  FMUL.FTZ R67, R67, UR10 ;  /* 0x0000000a43437c20 */ /* 0x000fe20008410000 */
[----:B------:R-:W-:Y:S01]  /*83d0*/  MUFU.TANH R153, R64 ;  /* 0x0000004000997308 */ /* 0x000fe20000002400 */
[----:B------:R-:W-:Y:S01]  /*83e0*/  HMMA.16816.F32 R12, R116, R110, R12 ;  /* 0x0000006e740c723c */ /* 0x000fe2000000180c */
[----:B------:R-:W3:Y:S01]  /*83f0*/  LDSM.16.M88.4 R108, [R100+0x1800] ;  /* 0x00180000646c783b */ /* 0x000ee20000000200 */
        /* <DEDUP_REMOVED lines=8> */
[----:B------:R-:W-:-:S02]  /*8480*/  FMUL.FTZ R9, R11, UR10 ;  /* 0x0000000a0b097c20 */ /* 0x000fc40008410000 */
[----:B------:R-:W-:Y:S01]  /*8490*/  FMUL.FTZ R6, R6, UR10 ;  /* 0x0000000a06067c20 */ /* 0x000fe20008410000 */
[C---:B-1----:R-:W-:Y:S05]  /*84a0*/  HMMA.16816.F32 R40, R116.reuse, R112, R40 ;  /* 0x000000707428723c */ /* 0x042fea0000001828 */
[----:B------:R-:W-:Y:S01]  /*84b0*/  FMUL.FTZ R3, R16, UR10 ;  /* 0x0000000a10037c20 */ /* 0x000fe20008410000 */
[----:B------:R-:W-:Y:S01]  /*84c0*/  FMUL.FTZ R16, R18, UR10 ;  /* 0x0000000a12107c20 */ /* 0x000fe20008410000 */
[----:B------:R-:W-:Y:S01]  /*84d0*/  FMUL.FTZ R18, R19, UR10 ;  /* 0x0000000a13127c20 */ /* 0x000fe20008410000 */
[----:B------:R-:W-:Y:S01]  /*84e0*/  MUFU.TANH R123, R123 ;  /* 0x0000007b007b7308 */ /* 0x000fe20000002400 */
[----:B------:R-:W-:Y:S01]  /*84f0*/  FMUL.FTZ R17, R17, UR10 ;  /* 0x0000000a11117c20 */ /* 0x000fe20008410000 */
[C---:B------:R-:W-:Y:S01]  /*8500*/  HMMA.16816.F32 R36, R116.reuse, R114, R36 ;  /* 0x000000727424723c */ /* 0x040fe20000001824 */
[----:B------:R-:W-:Y:S01]  /*8510*/  FMUL.FTZ R19, R12, UR10 ;  /* 0x0000000a0c137c20 */ /* 0x000fe20008410000 */
[----:B------:R-:W-:Y:S01]  /*8520*/  FMUL.FTZ R14, R14, UR10 ;  /* 0x0000000a0e0e7c20 */ /* 0x000fe20008410000 */
[----:B------:R-:W-:Y:S01]  /*8530*/  FMUL.FTZ R12, R13, UR10 ;  /* 0x0000000a0d0c7c20 */ /* 0x000fe20008410000 */
[----:B------:R-:W-:Y:S01]  /*8540*/  FMUL.FTZ R13, R15, UR10 ;  /* 0x0000000a0f0d7c20 */ /* 0x000fe20008410000 */
[----:B------:R-:W-:Y:S01]  /*8550*/  FMUL.FTZ R15, R4, UR10 ;  /* 0x0000000a040f7c20 */ /* 0x000fe20008410000 */
[----:B--2---:R-:W-:Y:S01]  /*8560*/  HMMA.16816.F32 R48, R116, R104, R48 ;  /* 0x000000687430723c */ /* 0x004fe20000001830 */
[----:B------:R-:W1:Y:S01]  /*8570*/  MUFU.TANH R19, R19 ;  /* 0x0000001300137308 */ /* 0x000e620000002400 */
[----:B------:R-:W-:Y:S01]  /*8580*/  FMUL.FTZ R4, R5, UR10 ;  /* 0x0000000a05047c20 */ /* 0x000fe20008410000 */
[----:B------:R-:W-:-:S03]  /*8590*/  FMUL.FTZ R5, R7, UR10 ;  /* 0x0000000a07057c20 */ /* 0x000fc60008410000 */
[C---:B------:R-:W-:Y:S01]  /*85a0*/  HMMA.16816.F32 R44, R116.reuse, R106, R44 ;  /* 0x0000006a742c723c */ /* 0x040fe2000000182c */
[----:B------:R-:W2:Y:S02]  /*85b0*/  LDSM.16.M88.4 R104, [R100+0x3800] ;  /* 0x003800006468783b */ /* 0x000ea40000000200 */
[----:B------:R-:W4:Y:S03]  /*85c0*/  MUFU.TANH R14, R14 ;  /* 0x0000000e000e7308 */ /* 0x000f260000002400 */
[C---:B---3--:R-:W-:Y:S01]  /*85d0*/  HMMA.16816.F32 R56, R116.reuse, R108, R56 ;  /* 0x0000006c7438723c */ /* 0x048fe20000001838 */
[----:B------:R-:W-:Y:S01]  /*85e0*/  FMUL.FTZ R139, R40, UR10 ;  /* 0x0000000a288b7c20 */ /* 0x000fe20008410000 */
[----:B------:R-:W-:Y:S01]  /*85f0*/  FMUL.FTZ R42, R42, UR10 ;  /* 0x0000000a2a2a7c20 */ /* 0x000fe20008410000 */
[----:B------:R-:W-:Y:S01]  /*8600*/  FMUL.FTZ R41, R41, UR10 ;  /* 0x0000000a29297c20 */ /* 0x000fe20008410000 */
[----:B------:R-:W-:Y:S01]  /*8610*/  FMUL.FTZ R43, R43, UR10 ;  /* 0x0000000a2b2b7c20 */ /* 0x000fe20008410000 */
[----:B------:R-:W3:Y:S01]  /*8620*/  MUFU.TANH R15, R15 ;  /* 0x0000000f000f7308 */ /* 0x000ee20000002400 */
[----:B------:R-:W-:Y:S01]  /*8630*/  HMMA.16816.F32 R52, R116, R110, R52 ;  /* 0x0000006e7434723c */ /* 0x000fe20000001834 */
[----:B------:R-:W5:Y:S01]  /*8640*/  LDSM.16.M88.4 R108, [R100+0x3000] ;  /* 0x00300000646c783b */ /* 0x000f620000000200 */
[----:B------:R-:W-:Y:S01]  /*8650*/  FMUL.FTZ R135, R36, UR10 ;  /* 0x0000000a24877c20 */ /* 0x000fe20008410000 */
[----:B------:R-:W-:Y:S01]  /*8660*/  FMUL.FTZ R38, R38, UR10 ;  /* 0x0000000a26267c20 */ /* 0x000fe20008410000 */
[----:B------:R-:W-:Y:S01]  /*8670*/  FMUL.FTZ R143, R37, UR10 ;  /* 0x0000000a258f7c20 */ /* 0x000fe20008410000 */
[----:B------:R-:W-:Y:S01]  /*8680*/  FMUL.FTZ R137, R39, UR10 ;  /* 0x0000000a27897c20 */ /* 0x000fe20008410000 */
[----:B------:R-:W-:Y:S01]  /*8690*/  FMUL.FTZ R205, R49, UR10 ;  /* 0x0000000a31cd7c20 */ /* 0x000fe20008410000 */
[----:B------:R-:W-:Y:S01]  /*86a0*/  MUFU.TANH R10, R10 ;  /* 0x0000000a000a7308 */ /* 0x000fe20000002400 */
[----:B------:R-:W-:Y:S01]  /*86b0*/  FMUL.FTZ R48, R48, UR10 ;  /* 0x0000000a30307c20 */ /* 0x000fe20008410000 */
[----:B------:R-:W-:Y:S01]  /*86c0*/  FMUL.FTZ R50, R50, UR10 ;  /* 0x0000000a32327c20 */ /* 0x000fe20008410000 */
[----:B------:R-:W-:Y:S01]  /*86d0*/  FMUL.FTZ R51, R51, UR10 ;  /* 0x0000000a33337c20 */ /* 0x000fe20008410000 */
[----:B------:R-:W-:-:S04]  /*86e0*/  DEPBAR.LE SB0, 0x0 ;  /* 0x000080000000791a */ /* 0x000fc80000000000 */
        /* <DEDUP_REMOVED lines=14> */
[C---:B--2---:R-:W-:Y:S02]  /*87d0*/  HMMA.16816.F32 R24, R116.reuse, R104, R24 ;  /* 0x000000687418723c */ /* 0x044fe40000001818 */
[----:B------:R2:W3:Y:S04]  /*87e0*/  MUFU.TANH R104, R6 ;  /* 0x0000000600687308 */ /* 0x0004e80000002400 */
[C---:B------:R-:W-:Y:S04]  /*87f0*/  HMMA.16816.F32 R20, R116.reuse, R106, R20 ;  /* 0x0000006a7414723c */ /* 0x040fe80000001814 */
[----:B------:R-:W3:Y:S02]  /*8800*/  MUFU.TANH R207, R52 ;  /* 0x0000003400cf7308 */ /* 0x000ee40000002400 */
[C---:B-----5:R-:W-:Y:S06]  /*8810*/  HMMA.16816.F32 R32, R116.reuse, R108, R32 ;  /* 0x0000006c7420723c */ /* 0x060fec0000001820 */
[----:B------:R-:W-:Y:S01]  /*8820*/  HMMA.16816.F32 R28, R116, R110, R28 ;  /* 0x0000006e741c723c */ /* 0x000fe2000000181c */
[----:B--2---:R-:W2:Y:S01]  /*8830*/  S2R R6, SR_TID.X ;  /* 0x0000000000067919 */ /* 0x004ea20000002100 */
[----:B------:R-:W5:Y:S04]  /*8840*/  MUFU.TANH R215, R54 ;  /* 0x0000003600d77308 */ /* 0x000f680000002400 */
[----:B------:R-:W-:Y:S01]  /*8850*/  FMUL.FTZ R26, R26, UR10 ;  /* 0x0000000a1a1a7c20 */ /* 0x000fe20008410000 */
[----:B------:R-:W-:Y:S01]  /*8860*/  FMUL.FTZ R24, R24, UR10 ;  /* 0x0000000a18187c20 */ /* 0x000fe20008410000 */
[----:B------:R-:W-:Y:S01]  /*8870*/  FMUL.FTZ R25, R25, UR10 ;  /* 0x0000000a19197c20 */ /* 0x000fe20008410000 */
[----:B------:R-:W-:Y:S01]  /*8880*/  FMUL.FTZ R27, R27, UR10 ;  /* 0x0000000a1b1b7c20 */ /* 0x000fe20008410000 */
[----:B------:R-:W5:Y:S02]  /*8890*/  MUFU.TANH R211, R56 ;  /* 0x0000003800d37308 */ /* 0x000f640000002400 */
[----:B------:R-:W-:Y:S01]  /*88a0*/  FMUL.FTZ R22, R22, UR10 ;  /* 0x0000000a16167c20 */ /* 0x000fe20008410000 */
[----:B------:R-:W-:Y:S01]  /*88b0*/  FMUL.FTZ R20, R20, UR10 ;  /* 0x0000000a14147c20 */ /* 0x000fe20008410000 */
[----:B------:R-:W-:Y:S01]  /*88c0*/  FMUL.FTZ R21, R21, UR10 ;  /* 0x0000000a15157c20 */ /* 0x000fe20008410000 */
[----:B------:R-:W-:-:S03]  /*88d0*/  FMUL.FTZ R23, R23, UR10 ;  /* 0x0000000a17177c20 */ /* 0x000fc60008410000 */
[----:B------:R-:W5:Y:S01]  /*88e0*/  MUFU.TANH R209, R58 ;  /* 0x0000003a00d17308 */ /* 0x000f620000002400 */
[----:B------:R-:W-:Y:S01]  /*88f0*/  FMUL.FTZ R32, R32, UR10 ;  /* 0x0000000a20207c20 */ /* 0x000fe20008410000 */
[----:B------:R-:W-:Y:S01]  /*8900*/  FMUL.FTZ R34, R34, UR10 ;  /* 0x0000000a22227c20 */ /* 0x000fe20008410000 */
[----:B------:R-:W-:Y:S01]  /*8910*/  FMUL.FTZ R33, R33, UR10 ;  /* 0x0000000a21217c20 */ /* 0x000fe20008410000 */
[----:B------:R-:W-:Y:S02]  /*8920*/  FMUL.FTZ R35, R35, UR10 ;  /* 0x0000000a23237c20 */ /* 0x000fe40008410000 */
[----:B------:R-:W-:Y:S01]  /*8930*/  FMUL.FTZ R30, R30, UR10 ;  /* 0x0000000a1e1e7c20 */ /* 0x000fe20008410000 */
[----:B------:R-:W-:Y:S01]  /*8940*/  FMUL.FTZ R28, R28, UR10 ;  /* 0x0000000a1c1c7c20 */ /* 0x000fe20008410000 */
[----:B------:R-:W5:Y:S01]  /*8950*/  MUFU.TANH R197, R44 ;  /* 0x0000002c00c57308 */ /* 0x000f620000002400 */
[----:B------:R-:W-:Y:S01]  /*8960*/  FMUL.FTZ R29, R29, UR10 ;  /* 0x0000000a1d1d7c20 */ /* 0x000fe20008410000 */
[----:B------:R-:W-:Y:S01]  /*8970*/  FMUL.FTZ R31, R31, UR10 ;  /* 0x0000000a1f1f7c20 */ /* 0x000fe20008410000 */
[----:B--2---:R-:W-:-:S05]  /*8980*/  IMAD.SHL.U32 R49, R6, 0x2, RZ ;  /* 0x0000000206317824 */ /* 0x004fca00078e00ff */
[----:B------:R-:W2:Y:S01]  /*8990*/  MUFU.TANH R155, R46 ;  /* 0x0000002e009b7308 */ /* 0x000ea20000002400 */
[----:B------:R-:W-:Y:S01]  /*89a0*/  IMAD.SHL.U32 R6, R179, 0x80, RZ ;  /* 0x00000080b3067824 */ /* 0x000fe200078e00ff */
[----:B------:R-:W-:-:S04]  /*89b0*/  LOP3.LUT R49, R49, 0x6, RZ, 0xc0, !PT ;  /* 0x0000000631317812 */ /* 0x000fc800078ec0ff */
[C-C-:B------:R-:W-:Y:S02]  /*89c0*/  LOP3.LUT R7, R6.reuse, 0x8, R49.reuse, 0xfe, !PT ;  /* 0x0000000806077812 */ /* 0x140fe400078efe31 */
[----:B------:R3:W-:Y:S01]  /*89d0*/  MUFU.TANH R223, R63 ;  /* 0x0000003f00df7308 */ /* 0x0007e20000002400 */
[C-C-:B------:R-:W-:Y:S02]  /*89e0*/  LOP3.LUT R11, R6.reuse, 0x10, R49.reuse, 0xfe, !PT ;  /* 0x00000010060b7812 */ /* 0x140fe400078efe31 */
[CC--:B------:R-:W-:Y:S02]  /*89f0*/  ISETP.GE.AND P6, PT, R7.reuse, R130.reuse, PT ;  /* 0x000000820700720c */ /* 0x0c0fe40003fc6270 */
[----:B------:R-:W-:Y:S02]  /*8a00*/  ISETP.GE.AND P4, PT, R7, R129, PT ;  /* 0x000000810700720c */ /* 0x000fe40003f86270 */
[----:B------:R-:W-:Y:S01]  /*8a10*/  LOP3.LUT R40, R6, 0x18, R49, 0xfe, !PT ;  /* 0x0000001806287812 */ /* 0x000fe200078efe31 */
[----:B------:R5:W-:Y:S01]  /*8a20*/  MUFU.TANH R219, R53 ;  /* 0x0000003500db7308 */ /* 0x000be20000002400 */
[----:B------:R-:W-:-:S02]  /*8a30*/  ISETP.GE.AND P5, PT, R11, R130, PT ;  /* 0x000000820b00720c */ /* 0x000fc40003fa6270 */
[-C--:B------:R-:W-:Y:S02]  /*8a40*/  ISETP.GE.AND P3, PT, R11, R129.reuse, PT ;  /* 0x000000810b00720c */ /* 0x080fe40003f66270 */
[----:B-1----:R-:W-:Y:S02]  /*8a50*/  FSEL R11, R19, -INF , !P6 ;  /* 0xff800000130b7808 */ /* 0x002fe40007000000 */
[----:B----4-:R-:W-:Y:S01]  /*8a60*/  FSEL R7, R14, -INF , !P4 ;  /* 0xff8000000e077808 */ /* 0x010fe20006000000 */
[----:B------:R-:W1:Y:S01]  /*8a70*/  MUFU.TANH R195, R48 ;  /* 0x0000003000c37308 */ /* 0x000e620000002400 */
[C---:B------:R-:W-:Y:S02]  /*8a80*/  ISETP.GE.AND P6, PT, R40.reuse, R130, PT ;  /* 0x000000822800720c */ /* 0x040fe40003fc6270 */
[----:B------:R-:W-:Y:S02]  /*8a90*/  ISETP.GE.AND P4, PT, R40, R129, PT ;  /* 0x000000812800720c */ /* 0x000fe40003f86270 */
[----:B------:R-:W-:-:S02]  /*8aa0*/  LOP3.LUT R14, R6, 0x28, R49, 0xfe, !PT ;  /* 0x00000028060e7812 */ /* 0x000fc400078efe31 */
[----:B---3--:R-:W-:Y:S01]  /*8ab0*/  FSEL R63, R15, -INF , !P6 ;  /* 0xff8000000f3f7808 */ /* 0x008fe20007000000 */
[----:B------:R-:W3:Y:S01]  /*8ac0*/  MUFU.TANH R187, R50 ;  /* 0x0000003200bb7308 */ /* 0x000ee20000002400 */
[----:B-----5:R-:W-:Y:S02]  /*8ad0*/  FSEL R53, R104, -INF , !P4 ;  /* 0xff80000068357808 */ /* 0x020fe40006000000 */
[--C-:B------:R-:W-:Y:S02]  /*8ae0*/  LOP3.LUT R36, R6, 0x20, R49.reuse, 0xfe, !PT ;  /* 0x0000002006247812 */ /* 0x100fe400078efe31 */
[C---:B------:R-:W-:Y:S02]  /*8af0*/  ISETP.GE.AND P6, PT, R14.reuse, R130, PT ;  /* 0x000000820e00720c */ /* 0x040fe40003fc6270 */
[----:B------:R-:W-:Y:S01]  /*8b00*/  ISETP.GE.AND P4, PT, R14, R129, PT ;  /* 0x000000810e00720c */ /* 0x000fe20003f86270 */
[----:B------:R4:W-:Y:S01]  /*8b10*/  MUFU.TANH R213, R55 ;  /* 0x0000003700d57308 */ /* 0x0009e20000002400 */
[----:B------:R-:W-:-:S02]  /*8b20*/  LOP3.LUT R14, R6, 0x38, R49, 0xfe, !PT ;  /* 0x00000038060e7812 */ /* 0x000fc400078efe31 */
[----:B------:R-:W-:Y:S02]  /*8b30*/  FSEL R123, R123, -INF , !P5 ;  /* 0xff8000007b7b7808 */ /* 0x000fe40006800000 */
[-C--:B------:R-:W-:Y:S02]  /*8b40*/  ISETP.GE.AND P5, PT, R36, R130.reuse, PT ;  /* 0x000000822400720c */ /* 0x080fe40003fa6270 */
[----:B------:R-:W-:Y:S01]  /*8b50*/  FSEL R145, R145, -INF , !P6 ;  /* 0xff80000091917808 */ /* 0x000fe20007000000 */
[----:B------:R-:W5:Y:S01]  /*8b60*/  MUFU.TANH R135, R135 ;  /* 0x0000008700877308 */ /* 0x000f620000002400 */
[----:B------:R-:W-:Y:S02]  /*8b70*/  FSEL R149, R149, -INF , !P4 ;  /* 0xff80000095957808 */ /* 0x000fe40006000000 */
[C---:B------:R-:W-:Y:S02]  /*8b80*/  ISETP.GE.AND P6, PT, R14.reuse, R130, PT ;  /* 0x000000820e00720c */ /* 0x040fe40003fc6270 */
[----:B------:R-:W-:-:S02]  /*8b90*/  ISETP.GE.AND P4, PT, R14, R129, PT ;  /* 0x000000810e00720c */ /* 0x000fc40003f86270 */
[--C-:B------:R-:W-:Y:S01]  /*8ba0*/  LOP3.LUT R14, R6, 0x48, R49.reuse, 0xfe, !PT ;  /* 0x00000048060e7812 */ /* 0x100fe200078efe31 */
[----:B------:R-:W5:Y:S01]  /*8bb0*/  MUFU.TANH R131, R38 ;  /* 0x0000002600837308 */ /* 0x000f620000002400 */
[----:B----4-:R-:W-:Y:S02]  /*8bc0*/  FSEL R55, R10, -INF , !P3 ;  /* 0xff8000000a377808 */ /* 0x010fe40005800000 */
[----:B------:R-:W-:Y:S02]  /*8bd0*/  ISETP.GE.AND P3, PT, R36, R129, PT ;  /* 0x000000812400720c */ /* 0x000fe40003f66270 */
[----:B------:R-:W-:Y:S02]  /*8be0*/  LOP3.LUT R10, R6, 0x30, R49, 0xfe, !PT ;  /* 0x00000030060a7812 */ /* 0x000fe400078efe31 */
[----:B------:R-:W-:Y:S01]  /*8bf0*/  FSEL R153, R153, -INF , !P5 ;  /* 0xff80000099997808 */ /* 0x000fe20006800000 */
[----:B------:R-:W4:Y:S01]  /*8c00*/  MUFU.TANH R139, R139 ;  /* 0x0000008b008b7308 */ /* 0x000f220000002400 */
[----:B------:R-:W-:-:S02]  /*8c10*/  FSEL R151, R151, -INF , !P3 ;  /* 0xff80000097977808 */ /* 0x000fc40005800000 */
[CC--:B------:R-:W-:Y:S02]  /*8c20*/  ISETP.GE.AND P5, PT, R10.reuse, R130.reuse, PT ;  /* 0x000000820a00720c */ /* 0x0c0fe40003fa6270 */
[----:B------:R-:W-:Y:S02]  /*8c30*/  ISETP.GE.AND P3, PT, R10, R129, PT ;  /* 0x000000810a00720c */ /* 0x000fe40003f66270 */
[----:B------:R-:W-:Y:S01]  /*8c40*/  FSEL R207, R207, -INF , !P6 ;  /* 0xff800000cfcf7808 */ /* 0x000fe20007000000 */
[----:B------:R-:W4:Y:S01]  /*8c50*/  MUFU.TANH R133, R42 ;  /* 0x0000002a00857308 */ /* 0x000f220000002400 */
[----:B------:R-:W-:Y:S02]  /*8c60*/  FSEL R215, R215, -INF , !P4 ;  /* 0xff800000d7d77808 */ /* 0x000fe40006000000 */
[----:B------:R-:W-:Y:S02]  /*8c70*/  LOP3.LUT R10, R6, 0x40, R49, 0xfe, !PT ;  /* 0x00000040060a7812 */ /* 0x000fe400078efe31 */
[----:B------:R-:W-:-:S02]  /*8c80*/  ISETP.GE.AND P6, PT, R14, R130, PT ;  /* 0x000000820e00720c */ /* 0x000fc40003fc6270 */
[-C--:B------:R-:W-:Y:S01]  /*8c90*/  ISETP.GE.AND P4, PT, R14, R129.reuse, PT ;  /* 0x000000810e00720c */ /* 0x080fe20003f86270 */
[----:B------:R-:W4:Y:S01]  /*8ca0*/  MUFU.TANH R113, R32 ;  /* 0x0000002000717308 */ /* 0x000f220000002400 */
[----:B------:R-:W-:Y:S02]  /*8cb0*/  LOP3.LUT R14, R6, 0x58, R49, 0xfe, !PT ;  /* 0x00000058060e7812 */ /* 0x000fe400078efe31 */
[----:B------:R-:W-:Y:S02]  /*8cc0*/  FSEL R211, R211, -INF , !P5 ;  /* 0xff800000d3d37808 */ /* 0x000fe40006800000 */
[----:B------:R-:W-:Y:S02]  /*8cd0*/  FSEL R209, R209, -INF , !P3 ;  /* 0xff800000d1d17808 */ /* 0x000fe40005800000 */
[C---:B------:R-:W-:Y:S01]  /*8ce0*/  ISETP.GE.AND P5, PT, R10.reuse, R130, PT ;  /* 0x000000820a00720c */ /* 0x040fe20003fa6270 */
[----:B------:R-:W4:Y:S01]  /*8cf0*/  MUFU.TANH R109, R34 ;  /* 0x00000022006d7308 */ /* 0x000f220000002400 */
[----:B------:R-:W-:-:S02]  /*8d00*/  ISETP.GE.AND P3, PT, R10, R129, PT ;  /* 0x000000810a00720c */ /* 0x000fc40003f66270 */
[----:B------:R-:W-:Y:S02]  /*8d10*/  FSEL R197, R197, -INF , !P6 ;  /* 0xff800000c5c57808 */ /* 0x000fe40007000000 */
[----:B--2---:R-:W-:Y:S02]  /*8d20*/  FSEL R155, R155, -INF , !P4 ;  /* 0xff8000009b9b7808 */ /* 0x004fe40006000000 */
[--C-:B------:R-:W-:Y:S01]  /*8d30*/  LOP3.LUT R10, R6, 0x50, R49.reuse, 0xfe, !PT ;  /* 0x00000050060a7812 */ /* 0x100fe200078efe31 */
[----:B------:R-:W-:Y:S01]  /*8d40*/  MUFU.TANH R229, R65 ;  /* 0x0000004100e57308 */ /* 0x000fe20000002400 */
[C---:B------:R-:W-:Y:S02]  /*8d50*/  ISETP.GE.AND P6, PT, R14.reuse, R130, PT ;  /* 0x000000820e00720c */ /* 0x040fe40003fc6270 */
[----:B------:R-:W-:Y:S02]  /*8d60*/  ISETP.GE.AND P4, PT, R14, R129, PT ;  /* 0x000000810e00720c */ /* 0x000fe40003f86270 */
[----:B------:R-:W-:-:S02]  /*8d70*/  LOP3.LUT R14, R6, 0x68, R49, 0xfe, !PT ;  /* 0x00000068060e7812 */ /* 0x000fc400078efe31 */
[----:B-1----:R-:W-:Y:S01]  /*8d80*/  FSEL R195, R195, -INF , !P5 ;  /* 0xff800000c3c37808 */ /* 0x002fe20006800000 */
[----:B------:R-:W1:Y:S01]  /*8d90*/  MUFU.TANH R65, R30 ;  /* 0x0000001e00417308 */ /* 0x000e620000002400 */
[----:B---3--:R-:W-:Y:S02]  /*8da0*/  FSEL R187, R187, -INF , !P3 ;  /* 0xff800000bbbb7808 */ /* 0x008fe40005800000 */
[C---:B------:R-:W-:Y:S02]  /*8db0*/  ISETP.GE.AND P5, PT, R10.reuse, R130, PT ;  /* 0x000000820a00720c */ /* 0x040fe40003fa6270 */
[----:B------:R-:W-:Y:S02]  /*8dc0*/  ISETP.GE.AND P3, PT, R10, R129, PT ;  /* 0x000000810a00720c */ /* 0x000fe40003f66270 */
[----:B------:R-:W-:Y:S01]  /*8dd0*/  LOP3.LUT R10, R6, 0x60, R49, 0xfe, !PT ;  /* 0x00000060060a7812 */ /* 0x000fe200078efe31 */
[----:B------:R-:W2:Y:S01]  /*8de0*/  MUFU.TANH R111, R28 ;  /* 0x0000001c006f7308 */ /* 0x000ea20000002400 */
[----:B-----5:R-:W-:-:S02]  /*8df0*/  FSEL R135, R135, -INF , !P6 ;  /* 0xff80000087877808 */ /* 0x020fc40007000000 */
[----:B------:R-:W-:Y:S02]  /*8e00*/  FSEL R131, R131, -INF , !P4 ;  /* 0xff80000083837808 */ /* 0x000fe40006000000 */
[CC--:B------:R-:W-:Y:S02]  /*8e10*/  ISETP.GE.AND P6, PT, R14.reuse, R130.reuse, PT ;  /* 0x000000820e00720c */ /* 0x0c0fe40003fc6270 */
[----:B------:R-:W-:Y:S01]  /*8e20*/  ISETP.GE.AND P4, PT, R14, R129, PT ;  /* 0x000000810e00720c */ /* 0x000fe20003f86270 */
[----:B------:R-:W-:Y:S01]  /*8e30*/  MUFU.TANH R201, R51 ;  /* 0x0000003300c97308 */ /* 0x000fe20000002400 */
[----:B----4-:R-:W-:Y:S02]  /*8e40*/  FSEL R139, R139, -INF , !P5 ;  /* 0xff8000008b8b7808 */ /* 0x010fe40006800000 */
[----:B------:R-:W-:Y:S02]  /*8e50*/  FSEL R133, R133, -INF , !P3 ;  /* 0xff80000085857808 */ /* 0x000fe40005800000 */
[----:B------:R-:W-:-:S02]  /*8e60*/  ISETP.GE.AND P5, PT, R10, R130, PT ;  /* 0x000000820a00720c */ /* 0x000fc40003fa6270 */
[-C--:B------:R-:W-:Y:S01]  /*8e70*/  ISETP.GE.AND P3, PT, R10, R129.reuse, PT ;  /* 0x000000810a00720c */ /* 0x080fe20003f66270 */
[----:B------:R-:W3:Y:S01]  /*8e80*/  MUFU.TANH R51, R26 ;  /* 0x0000001a00337308 */ /* 0x000ee20000002400 */
[----:B------:R-:W-:Y:S02]  /*8e90*/  LOP3.LUT R10, R6, 0x70, R49, 0xfe, !PT ;  /* 0x00000070060a7812 */ /* 0x000fe400078efe31 */
[----:B------:R-:W-:Y:S02]  /*8ea0*/  FSEL R113, R113, -INF , !P5 ;  /* 0xff80000071717808 */ /* 0x000fe40006800000 */
[----:B------:R-:W-:Y:S02]  /*8eb0*/  FSEL R109, R109, -INF , !P3 ;  /* 0xff8000006d6d7808 */ /* 0x000fe40005800000 */
[C---:B------:R-:W-:Y:S01]  /*8ec0*/  ISETP.GE.AND P5, PT, R10.reuse, R130, PT ;  /* 0x000000820a00720c */ /* 0x040fe20003fa6270 */
[----:B------:R-:W4:Y:S01]  /*8ed0*/  MUFU.TANH R14, R22 ;  /* 0x00000016000e7308 */ /* 0x000f220000002400 */
[----:B------:R-:W-:-:S02]  /*8ee0*/  ISETP.GE.AND P3, PT, R10, R129, PT ;  /* 0x000000810a00720c */ /* 0x000fc40003f66270 */
[C---:B------:R-:W-:Y:S02]  /*8ef0*/  LOP3.LUT R10, R6.reuse, R49, RZ, 0xfc, !PT ;  /* 0x00000031060a7212 */ /* 0x040fe400078efcff */
[----:B------:R-:W-:Y:S02]  /*8f00*/  LOP3.LUT R15, R6, 0x78, R49, 0xfe, !PT ;  /* 0x00000078060f7812 */ /* 0x000fe400078efe31 */
[----:B-1----:R-:W-:Y:S01]  /*8f10*/  FSEL R65, R65, -INF , !P4 ;  /* 0xff80000041417808 */ /* 0x002fe20006000000 */
[----:B------:R-:W-:Y:S01]  /*8f20*/  MUFU.TANH R217, R59 ;  /* 0x0000003b00d97308 */ /* 0x000fe20000002400 */
[-C--:B------:R-:W-:Y:S01]  /*8f30*/  ISETP.GE.AND P4, PT, R15, R129.reuse, PT ;  /* 0x000000810f00720c */ /* 0x080fe20003f86270 */
[C---:B------:R-:W-:Y:S01]  /*8f40*/  VIADD R19, R10.reuse, 0x1 ;  /* 0x000000010a137836 */ /* 0x040fe20000000000 */
[----:B--2---:R-:W-:Y:S02]  /*8f50*/  FSEL R111, R111, -INF , !P6 ;  /* 0xff8000006f6f7808 */ /* 0x004fe40007000000 */
[----:B------:R-:W-:Y:S01]  /*8f60*/  ISETP.GE.AND P6, PT, R15, R130, PT ;  /* 0x000000820f00720c */ /* 0x000fe20003fc6270 */
[----:B------:R-:W-:Y:S01]  /*8f70*/  VIADD R15, R10, 0x9 ;  /* 0x000000090a0f7836 */ /* 0x000fe20000000000 */
[----:B---3--:R-:W-:Y:S01]  /*8f80*/  FSEL R51, R51, -INF , !P3 ;  /* 0xff80000033337808 */ /* 0x008fe20005800000 */
[----:B------:R-:W1:Y:S01]  /*8f90*/  MUFU.TANH R59, R20 ;  /* 0x00000014003b7308 */ /* 0x000e620000002400 */
[----:B----4-:R-:W-:Y:S01]  /*8fa0*/  FSEL R49, R14, -INF , !P4 ;  /* 0xff8000000e317808 */ /* 0x010fe20006000000 */
[----:B------:R-:W-:Y:S01]  /*8fb0*/  VIADD R14, R10, 0x11 ;  /* 0x000000110a0e7836 */ /* 0x000fe20000000000 */
[----:B------:R-:W-:-:S02]  /*8fc0*/  ISETP.GE.AND P3, PT, R19, R129, PT ;  /* 0x000000811300720c */ /* 0x000fc40003f66270 */
[----:B------:R-:W-:-:S03]  /*8fd0*/  ISETP.GE.AND P4, PT, R15, R129, PT ;  /* 0x000000810f00720c */ /* 0x000fc60003f86270 */
[----:B------:R-:W2:Y:S08]  /*8fe0*/  MUFU.TANH R64, R24 ;  /* 0x0000001800407308 */ /* 0x000eb00000002400 */
[----:B------:R-:W3:Y:S01]  /*8ff0*/  MUFU.TANH R18, R18 ;  /* 0x0000001200127308 */ /* 0x000ee20000002400 */
[----:B-1----:R-:W-:Y:S02]  /*9000*/  FSEL R59, R59, -INF , !P6 ;  /* 0xff8000003b3b7808 */ /* 0x002fe40007000000 */
[----:B------:R-:W-:-:S05]  /*9010*/  ISETP.GE.AND P6, PT, R15, R130, PT ;  /* 0x000000820f00720c */ /* 0x000fca0003fc6270 */
[----:B------:R-:W1:Y:S01]  /*9020*/  MUFU.TANH R17, R17 ;  /* 0x0000001100117308 */ /* 0x000e620000002400 */
[----:B--2---:R-:W-:Y:S02]  /*9030*/  FSEL R64, R64, -INF , !P5 ;  /* 0xff80000040407808 */ /* 0x004fe40006800000 */
[----:B------:R-:W-:-:S05]  /*9040*/  ISETP.GE.AND P5, PT, R19, R130, PT ;  /* 0x000000821300720c */ /* 0x000fca0003fa6270 */
[----:B------:R-:W2:Y:S01]  /*9050*/  MUFU.TANH R12, R12 ;  /* 0x0000000c000c7308 */ /* 0x000ea20000002400 */
[----:B---3--:R-:W-:Y:S01]  /*9060*/  FSEL R15, R18, -INF , !P3 ;  /* 0xff800000120f7808 */ /* 0x008fe20005800000 */
[----:B------:R-:W-:Y:S01]  /*9070*/  VIADD R18, R10, 0x19 ;  /* 0x000000190a127836 */ /* 0x000fe20000000000 */
[----:B------:R-:W-:-:S05]  /*9080*/  ISETP.GE.AND P3, PT, R14, R129, PT ;  /* 0x000000810e00720c */ /* 0x000fca0003f66270 */
[----:B------:R-:W3:Y:S01]  /*9090*/  MUFU.TANH R13, R13 ;  /* 0x0000000d000d7308 */ /* 0x000ee20000002400 */
[----:B-1----:R-:W-:Y:S02]  /*90a0*/  FSEL R19, R17, -INF , !P5 ;  /* 0xff80000011137808 */ /* 0x002fe40006800000 */
[----:B------:R-:W-:Y:S01]  /*90b0*/  ISETP.GE.AND P5, PT, R14, R130, PT ;  /* 0x000000820e00720c */ /* 0x000fe20003fa6270 */
[----:B------:R-:W-:-:S04]  /*90c0*/  VIADD R14, R10, 0x21 ;  /* 0x000000210a0e7836 */ /* 0x000fc80000000000 */
        /* <DEDUP_REMOVED lines=8> */
[----:B------:R-:W-:Y:S01]  /*9150*/  VIADD R9, R10, 0x29 ;  /* 0x000000290a097836 */ /* 0x000fe20000000000 */
[----:B------:R-:W-:-:S05]  /*9160*/  ISETP.GE.AND P3, PT, R14, R129, PT ;  /* 0x000000810e00720c */ /* 0x000fca0003f66270 */
[----:B------:R-:W-:Y:S01]  /*9170*/  MUFU.TANH R8, R8 ;  /* 0x0000000800087308 */ /* 0x000fe20000002400 */
[----:B--2---:R-:W-:Y:S01]  /*9180*/  FSEL R39, R4, -INF , !P6 ;  /* 0xff80000004277808 */ /* 0x004fe20007000000 */
[----:B------:R-:W-:Y:S01]  /*9190*/  VIADD R4, R10, 0x39 ;  /* 0x000000390a047836 */ /* 0x000fe20000000000 */
[----:B------:R-:W-:-:S05]  /*91a0*/  ISETP.GE.AND P6, PT, R9, R130, PT ;  /* 0x000000820900720c */ /* 0x000fca0003fc6270 */
[----:B------:R3:W1:Y:S08]  /*91b0*/  MUFU.TANH R227, R61 ;  /* 0x0000003d00e37308 */ /* 0x0006700000002400 */
[----:B------:R-:W2:Y:S08]  /*91c0*/  MUFU.TANH R225, R67 ;  /* 0x0000004300e17308 */ /* 0x000eb00000002400 */
[----:B------:R-:W-:Y:S01]  /*91d0*/  MUFU.TANH R221, R57 ;  /* 0x0000003900dd7308 */ /* 0x000fe20000002400 */
[----:B---3--:R-:W-:Y:S01]  /*91e0*/  FSEL R61, R5, -INF , !P4 ;  /* 0xff800000053d7808 */ /* 0x008fe20006000000 */
[----:B------:R-:W-:Y:S01]  /*91f0*/  VIADD R5, R10, 0x41 ;  /* 0x000000410a057836 */ /* 0x000fe20000000000 */
[----:B------:R-:W-:-:S02]  /*9200*/  ISETP.GE.AND P4, PT, R9, R129, PT ;  /* 0x000000810900720c */ /* 0x000fc40003f86270 */
[----:B-1----:R-:W-:Y:S02]  /*9210*/  FSEL R227, R227, -INF , !P6 ;  /* 0xff800000e3e37808 */ /* 0x002fe40007000000 */
[----:B------:R-:W-:Y:S01]  /*9220*/  FSEL R223, R223, -INF , !P4 ;  /* 0xff800000dfdf7808 */ /* 0x000fe20006000000 */
[----:B------:R1:W3:Y:S01]  /*9230*/  MUFU.TANH R203, R45 ;  /* 0x0000002d00cb7308 */ /* 0x0002e20000002400 */
[C---:B------:R-:W-:Y:S02]  /*9240*/  ISETP.GE.AND P6, PT, R4.reuse, R130, PT ;  /* 0x000000820400720c */ /* 0x040fe40003fc6270 */
[----:B------:R-:W-:Y:S01]  /*9250*/  ISETP.GE.AND P4, PT, R4, R129, PT ;  /* 0x000000810400720c */ /* 0x000fe20003f86270 */
[----:B------:R-:W-:Y:S01]  /*9260*/  VIADD R4, R10, 0x49 ;  /* 0x000000490a047836 */ /* 0x000fe20000000000 */
[----:B--2---:R-:W-:Y:S02]  /*9270*/  FSEL R225, R225, -INF , !P3 ;  /* 0xff800000e1e17808 */ /* 0x004fe40005800000 */
[----:B------:R-:W-:Y:S01]  /*9280*/  FSEL R219, R219, -INF , !P6 ;  /* 0xff800000dbdb7808 */ /* 0x000fe20007000000 */
[----:B------:R-:W2:Y:S01]  /*9290*/  MUFU.TANH R199, R47 ;  /* 0x0000002f00c77308 */ /* 0x000ea20000002400 */
[----:B------:R-:W-:-:S02]  /*92a0*/  FSEL R213, R213, -INF , !P4 ;  /* 0xff800000d5d57808 */ /* 0x000fc40006000000 */
[CC--:B------:R-:W-:Y:S02]  /*92b0*/  ISETP.GE.AND P6, PT, R4.reuse, R130.reuse, PT ;  /* 0x000000820400720c */ /* 0x0c0fe40003fc6270 */
[----:B------:R-:W-:Y:S01]  /*92c0*/  ISETP.GE.AND P4, PT, R4, R129, PT ;  /* 0x000000810400720c */ /* 0x000fe20003f86270 */
[----:B------:R-:W-:Y:S02]  /*92d0*/  VIADD R4, R10, 0x59 ;  /* 0x000000590a047836 */ /* 0x000fe40000000000 */
[----:B------:R-:W4:Y:S01]  /*92e0*/  MUFU.TANH R205, R205 ;  /* 0x000000cd00cd7308 */ /* 0x000f220000002400 */
[----:B-1----:R-:W-:Y:S01]  /*92f0*/  FSEL R45, R8, -INF , !P5 ;  /* 0xff800000082d7808 */ /* 0x002fe20006800000 */
[----:B------:R-:W-:Y:S01]  /*9300*/  VIADD R8, R10, 0x31 ;  /* 0x000000310a087836 */ /* 0x000fe20000000000 */
[----:B------:R-:W-:Y:S02]  /*9310*/  ISETP.GE.AND P5, PT, R14, R130, PT ;  /* 0x000000820e00720c */ /* 0x000fe40003fa6270 */
[----:B---3--:R-:W-:-:S02]  /*9320*/  FSEL R203, R203, -INF , !P6 ;  /* 0xff800000cbcb7808 */ /* 0x008fc40007000000 */
[----:B------:R-:W-:Y:S01]  /*9330*/  FSEL R229, R229, -INF , !P5 ;  /* 0xff800000e5e57808 */ /* 0x000fe20006800000 */
[----:B------:R-:W1:Y:S01]  /*9340*/  MUFU.TANH R143, R143 ;  /* 0x0000008f008f7308 */ /* 0x000e620000002400 */
[CC--:B------:R-:W-:Y:S02]  /*9350*/  ISETP.GE.AND P5, PT, R8.reuse, R130.reuse, PT ;  /* 0x000000820800720c */ /* 0x0c0fe40003fa6270 */
[----:B------:R-:W-:Y:S02]  /*9360*/  ISETP.GE.AND P3, PT, R8, R129, PT ;  /* 0x000000810800720c */ /* 0x000fe40003f66270 */
[----:B------:R-:W-:Y:S02]  /*9370*/  FSEL R221, R221, -INF , !P5 ;  /* 0xff800000dddd7808 */ /* 0x000fe40006800000 */
[----:B------:R-:W-:Y:S01]  /*9380*/  FSEL R217, R217, -INF , !P3 ;  /* 0xff800000d9d97808 */ /* 0x000fe20005800000 */
[----:B------:R-:W3:Y:S01]  /*9390*/  MUFU.TANH R137, R137 ;  /* 0x0000008900897308 */ /* 0x000ee20000002400 */
[----:B------:R-:W-:-:S02]  /*93a0*/  ISETP.GE.AND P5, PT, R5, R130, PT ;  /* 0x000000820500720c */ /* 0x000fc40003fa6270 */
[-C--:B------:R-:W-:Y:S01]  /*93b0*/  ISETP.GE.AND P3, PT, R5, R129.reuse, PT ;  /* 0x000000810500720c */ /* 0x080fe20003f66270 */
[----:B------:R-:W-:Y:S01]  /*93c0*/  VIADD R5, R10, 0x51 ;  /* 0x000000510a057836 */ /* 0x000fe20000000000 */
[----:B--2---:R-:W-:Y:S02]  /*93d0*/  FSEL R199, R199, -INF , !P4 ;  /* 0xff800000c7c77808 */ /* 0x004fe40006000000 */
[----:B----4-:R-:W-:Y:S01]  /*93e0*/  FSEL R205, R205, -INF , !P5 ;  /* 0xff800000cdcd7808 */ /* 0x010fe20006800000 */
[----:B------:R-:W2:Y:S01]  /*93f0*/  MUFU.TANH R147, R41 ;  /* 0x0000002900937308 */ /* 0x000ea20000002400 */
[----:B------:R-:W-:Y:S02]  /*9400*/  FSEL R201, R201, -INF , !P3 ;  /* 0xff800000c9c97808 */ /* 0x000fe40005800000 */
[CC--:B------:R-:W-:Y:S02]  /*9410*/  ISETP.GE.AND P6, PT, R4.reuse, R130.reuse, PT ;  /* 0x000000820400720c */ /* 0x0c0fe40003fc6270 */
[-C--:B------:R-:W-:Y:S01]  /*9420*/  ISETP.GE.AND P4, PT, R4, R129.reuse, PT ;  /* 0x000000810400720c */ /* 0x080fe20003f86270 */
[C---:B------:R-:W-:Y:S01]  /*9430*/  VIADD R4, R10.reuse, 0x69 ;  /* 0x000000690a047836 */ /* 0x040fe20000000000 */
[C---:B------:R-:W-:Y:S01]  /*9440*/  ISETP.GE.AND P5, PT, R5.reuse, R130, PT ;  /* 0x000000820500720c */ /* 0x040fe20003fa6270 */
[----:B------:R-:W4:Y:S01]  /*9450*/  MUFU.TANH R141, R43 ;  /* 0x0000002b008d7308 */ /* 0x000f220000002400 */
[----:B------:R-:W-:Y:S01]  /*9460*/  ISETP.GE.AND P3, PT, R5, R129, PT ;  /* 0x000000810500720c */ /* 0x000fe20003f66270 */
[----:B------:R-:W-:Y:S01]  /*9470*/  VIADD R5, R10, 0x61 ;  /* 0x000000610a057836 */ /* 0x000fe20000000000 */
[----:B-1----:R-:W-:-:S02]  /*9480*/  FSEL R143, R143, -INF , !P6 ;  /* 0xff8000008f8f7808 */ /* 0x002fc40007000000 */
[----:B---3--:R-:W-:Y:S02]  /*9490*/  FSEL R137, R137, -INF , !P4 ;  /* 0xff80000089897808 */ /* 0x008fe40006000000 */
[CC--:B------:R-:W-:Y:S01]  /*94a0*/  ISETP.GE.AND P6, PT, R4.reuse, R130.reuse, PT ;  /* 0x000000820400720c */ /* 0x0c0fe20003fc6270 */
[----:B------:R-:W1:Y:S01]  /*94b0*/  MUFU.TANH R119, R33 ;  /* 0x0000002100777308 */ /* 0x000e620000002400 */
[----:B--2---:R-:W-:Y:S02]  /*94c0*/  FSEL R147, R147, -INF , !P5 ;  /* 0xff80000093937808 */ /* 0x004fe40006800000 */
[----:B------:R-:W-:Y:S01]  /*94d0*/  ISETP.GE.AND P4, PT, R4, R129, PT ;  /* 0x000000810400720c */ /* 0x000fe20003f86270 */
[----:B------:R-:W-:Y:S01]  /*94e0*/  VIADD R4, R10, 0x71 ;  /* 0x000000710a047836 */ /* 0x000fe20000000000 */
[----:B------:R-:W-:-:S03]  /*94f0*/  ISETP.GE.AND P5, PT, R5, R130, PT ;  /* 0x000000820500720c */ /* 0x000fc60003fa6270 */
[----:B------:R-:W2:Y:S01]  /*9500*/  MUFU.TANH R115, R35 ;  /* 0x0000002300737308 */ /* 0x000ea20000002400 */
[----:B----4-:R-:W-:Y:S02]  /*9510*/  FSEL R141, R141, -INF , !P3 ;  /* 0xff8000008d8d7808 */ /* 0x010fe40005800000 */
[----:B------:R-:W-:-:S05]  /*9520*/  ISETP.GE.AND P3, PT, R5, R129, PT ;  /* 0x000000810500720c */ /* 0x000fca0003f66270 */
[----:B------:R-:W3:Y:S01]  /*9530*/  MUFU.TANH R117, R29 ;  /* 0x0000001d00757308 */ /* 0x000ee20000002400 */
[----:B-1----:R-:W-:Y:S02]  /*9540*/  FSEL R119, R119, -INF , !P5 ;  /* 0xff80000077777808 */ /* 0x002fe40006800000 */
[----:B------:R-:W-:-:S05]  /*9550*/  ISETP.GE.AND P5, PT, R4, R130, PT ;  /* 0x000000820400720c */ /* 0x000fca0003fa6270 */
[----:B------:R-:W1:Y:S01]  /*9560*/  MUFU.TANH R107, R31 ;  /* 0x0000001f006b7308 */ /* 0x000e620000002400 */
[----:B--2---:R-:W-:Y:S02]  /*9570*/  FSEL R115, R115, -INF , !P3 ;  /* 0xff80000073737808 */ /* 0x004fe40005800000 */
[----:B------:R-:W-:Y:S01]  /*9580*/  ISETP.GE.AND P3, PT, R4, R129, PT ;  /* 0x000000810400720c */ /* 0x000fe20003f66270 */
[----:B------:R-:W-:-:S04]  /*9590*/  VIADD R4, R10, 0x79 ;  /* 0x000000790a047836 */ /* 0x000fc80000000000 */
        /* <DEDUP_REMOVED lines=8> */
[----:B--2---:R-:W-:Y:S02]  /*9620*/  FSEL R66, R66, -INF , !P5 ;  /* 0xff80000042427808 */ /* 0x004fe40006800000 */
[----:B------:R-:W-:-:S05]  /*9630*/  ISETP.GE.AND P5, PT, R4, R130, PT ;  /* 0x000000820400720c */ /* 0x000fca0003fa6270 */
[----:B------:R-:W2:Y:S01]  /*9640*/  MUFU.TANH R16, R16 ;  /* 0x0000001000107308 */ /* 0x000ea20000002400 */
[----:B---3--:R-:W-:Y:S02]  /*9650*/  FSEL R57, R57, -INF , !P3 ;  /* 0xff80000039397808 */ /* 0x008fe40005800000 */
[----:B------:R-:W-:-:S05]  /*9660*/  ISETP.GE.AND P3, PT, R4, R129, PT ;  /* 0x000000810400720c */ /* 0x000fca0003f66270 */
[----:B------:R-:W3:Y:S01]  /*9670*/  MUFU.TANH R67, R21 ;  /* 0x0000001500437308 */ /* 0x000ee20000002400 */
[----:B-1----:R-:W-:-:S07]  /*9680*/  FSEL R3, R3, -INF , !P6 ;  /* 0xff80000003037808 */ /* 0x002fce0007000000 */
[----:B------:R-:W1:Y:S01]  /*9690*/  MUFU.TANH R50, R23 ;  /* 0x0000001700327308 */ /* 0x000e620000002400 */
[----:B--2---:R-:W-:Y:S02]  /*96a0*/  FSEL R5, R16, -INF , !P4 ;  /* 0xff80000010057808 */ /* 0x004fe40006000000 */
[----:B---3--:R-:W-:Y:S02]  /*96b0*/  FSEL R67, R67, -INF , !P5 ;  /* 0xff80000043437808 */ /* 0x008fe40006800000 */
[----:B-1----:R-:W-:Y:S01]  /*96c0*/  FSEL R50, R50, -INF , !P3 ;  /* 0xff80000032327808 */ /* 0x002fe20005800000 */
[----:B------:R-:W-:Y:S06]  /*96d0*/  @!P2 BRA `(.L_x_5412) ;  /* 0x000000080060a947 */ /* 0x000fec0003800000 */
[----:B------:R-:W-:Y:S05]  /*96e0*/  @!P0 BRA `(.L_x_5413) ;  /* 0x0000000000ec8947 */ /* 0x000fea0003800000 */
[----:B------:R-:W1:Y:S01]  /*96f0*/  LDC R9, c[0x0][0x380] ;  /* 0x0000e000ff097b82 */ /* 0x000e620000000800 */
[C---:B------:R-:W-:Y:S01]  /*9700*/  VIADD R14, R6.reuse, 0xffffff80 ;  /* 0xffffff80060e7836 */ /* 0x040fe20000000000 */
[----:B------:R-:W-:Y:S01]  /*9710*/  IABS R10, R6 ;  /* 0x00000006000a7213 */ /* 0x000fe20000000000 */
[----:B------:R-:W-:Y:S01]  /*9720*/  ULDC.64 UR4, c[0x0][0x230] ;  /* 0x00008c0000047ab9 */ /* 0x000fe20000000a00 */
[-C--:B-1----:R-:W-:Y:S02]  /*9730*/  IABS R4, R9.reuse ;  /* 0x0000000900047213 */ /* 0x082fe40000000000 */
[----:B------:R-:W-:Y:S02]  /*9740*/  LOP3.LUT R6, R6, R9, RZ, 0x3c, !PT ;  /* 0x0000000906067212 */ /* 0x000fe400078e3cff */
[----:B------:R-:W1:Y:S02]  /*9750*/  I2F.RP R12, R4 ;  /* 0x00000004000c7306 */ /* 0x000e640000209400 */
[----:B------:R-:W-:-:S06]  /*9760*/  ISETP.GE.AND P4, PT, R6, RZ, PT ;  /* 0x000000ff0600720c */ /* 0x000fcc0003f86270 */
[----:B-1----:R-:W1:Y:S02]  /*9770*/  MUFU.RCP R22, R12 ;  /* 0x0000000c00167308 */ /* 0x002e640000001000 */
[----:B-1----:R-:W-:-:S06]  /*9780*/  VIADD R22, R22, 0xffffffe ;  /* 0x0ffffffe16167836 */ /* 0x002fcc0000000000 */
[----:B------:R-:W1:Y:S02]  /*9790*/  F2I.FTZ.U32.TRUNC.NTZ R23, R22 ;  /* 0x0000001600177305 */ /* 0x000e64000021f000 */
[----:B-1----:R-:W-:Y:S02]  /*97a0*/  IADD3 R8, RZ, -R23, RZ ;  /* 0x80000017ff087210 */ /* 0x002fe40007ffe0ff */
[----:B------:R-:W-:-:S03]  /*97b0*/  MOV R22, RZ ;  /* 0x000000ff00167202 */ /* 0x000fc60000000f00 */
[----:B------:R-:W-:Y:S01]  /*97c0*/  IMAD R21, R8, R4, RZ ;  /* 0x0000000408157224 */ /* 0x000fe200078e02ff */
[----:B------:R-:W-:Y:S02]  /*97d0*/  IABS R8, R14 ;  /* 0x0000000e00087213 */ /* 0x000fe40000000000 */
[----:B------:R-:W-:Y:S01]  /*97e0*/  LOP3.LUT R14, R14, R9, RZ, 0x3c, !PT ;  /* 0x000000090e0e7212 */ /* 0x000fe200078e3cff */
        /* <DEDUP_REMOVED lines=31> */
[-C--:B------:R-:W-:Y:S02]  /*99e0*/  IMAD R4, R21, R120.reuse, RZ ;  /* 0x0000007815047224 */ /* 0x080fe400078e02ff */
[----:B------:R-:W-:-:S04]  /*99f0*/  IMAD.WIDE.U32 R20, R9, R120, RZ ;  /* 0x0000007809147225 */ /* 0x000fc800078e00ff */
[----:B------:R-:W-:-:S04]  /*9a00*/  IMAD R4, R9, R121, R4 ;  /* 0x0000007909047224 */ /* 0x000fc800078e0204 */
        /* <DEDUP_REMOVED lines=9> */
.L_x_5413:
[----:B------:R-:W-:-:S04]  /*9aa0*/  LEA R9, -R120, RZ, 0x7 ;  /* 0x000000ff78097211 */ /* 0x000fc800078e39ff */
[----:B------:R-:W-:-:S07]  /*9ab0*/  SHF.R.S32.HI R4, RZ, 0x1f, R9 ;  /* 0x0000001fff047819 */ /* 0x000fce0000011409 */
.L_x_5414:
[----:B------:R-:W-:Y:S01]  /*9ac0*/  @!P1 IMAD.MOV.U32 R129, RZ, RZ, R103 ;  /* 0x000000ffff819224 */ /* 0x000fe200078e0067 */
[----:B------:R-:W-:Y:S01]  /*9ad0*/  @!P1 LEA R28, P2, R9, R190, 0x1 ;  /* 0x000000be091c9211 */ /* 0x000fe200078408ff */
[----:B------:R-:W-:Y:S01]  /*9ae0*/  @!P1 IMAD R23, R121, 0x30, RZ ;  /* 0x0000003079179824 */ /* 0x000fe200078e02ff */
[CC--:B------:R-:W-:Y:S01]  /*9af0*/  @!P1 LEA R8, P3, R120.reuse, R128.reuse, 0x5 ;  /* 0x0000008078089211 */ /* 0x0c0fe200078628ff */
[C---:B------:R-:W-:Y:S01]  /*9b00*/  @!P1 IMAD.WIDE.U32 R26, R120.reuse, 0x30, R128 ;  /* 0x00000030781a9825 */ /* 0x040fe200078e0080 */
[C---:B------:R-:W-:Y:S01]  /*9b10*/  @!P1 LEA.HI.X R29, R9.reuse, R189, R4, 0x1, P2 ;  /* 0x000000bd091d9211 */ /* 0x040fe200010f0c04 */
[----:B------:R1:W-:Y:S01]  /*9b20*/  @P1 STS.128 [R180+0x2000], RZ ;  /* 0x002000ffb4001388 */ /* 0x0003e20000000c00 */
[C---:B------:R-:W-:Y:S01]  /*9b30*/  @!P1 IADD3 R21, P5, P4, R9.reuse, R128, R175 ;  /* 0x0000008009159210 */ /* 0x040fe20007cbe0af */
[----:B------:R-:W-:Y:S01]  /*9b40*/  @!P1 IMAD.WIDE.U32 R32, R120, 0x50, R128 ;  /* 0x0000005078209825 */ /* 0x000fe200078e0080 */
[C---:B------:R-:W-:Y:S01]  /*9b50*/  @!P1 IADD3 R25, P2, R9.reuse, R26, RZ ;  /* 0x0000001a09199210 */ /* 0x040fe20007f5e0ff */
[----:B------:R-:W-:Y:S01]  /*9b60*/  @!PT LDS RZ, [RZ] ;  /* 0x00000000fffff984 */ /* 0x000fe20000000800 */
[----:B------:R-:W-:Y:S01]  /*9b70*/  @!PT LDS RZ, [RZ] ;  /* 0x00000000fffff984 */ /* 0x000fe20000000800 */
[----:B------:R-:W-:Y:S01]  /*9b80*/  @!PT LDS RZ, [RZ] ;  /* 0x00000000fffff984 */ /* 0x000fe20000000800 */
[----:B------:R2:W-:Y:S01]  /*9b90*/  @!P1 LDGSTS.E.BYPASS.LTC128B.128 [R180+0x2000], desc[UR12][R28.64] ;  /* 0x020000001cb49fae */ /* 0x0005e2000b901d4c */
[C---:B------:R-:W-:Y:S01]  /*9ba0*/  @!P1 IADD3.X R6, R4.reuse, R103, R174, P5, P4 ;  /* 0x0000006704069210 */ /* 0x040fe20002fe84ae */
[----:B------:R-:W-:Y:S01]  /*9bb0*/  BSSY B0, `(.L_x_5415) ;  /* 0x0000047000007945 */ /* 0x000fe20003800000 */
[----:B------:R-:W-:Y:S01]  /*9bc0*/  @!P1 IADD3.X R10, R4, R23, R27, P2, !PT ;  /* 0x00000017040a9210 */ /* 0x000fe200017fe41b */
[C---:B------:R-:W-:Y:S01]  /*9bd0*/  @!P1 IMAD.WIDE.U32 R26, R120.reuse, 0x60, R128 ;  /* 0x00000060781a9825 */ /* 0x040fe200078e0080 */
[----:B------:R-:W-:Y:S01]  /*9be0*/  @!P1 IADD3 R8, P2, R9, R8, RZ ;  /* 0x0000000809089210 */ /* 0x000fe20007f5e0ff */
[----:B------:R1:W-:Y:S01]  /*9bf0*/  @P1 STS.128 [R180+0x2800], RZ ;  /* 0x002800ffb4001388 */ /* 0x0003e20000000c00 */
[----:B------:R-:W-:-:S02]  /*9c00*/  @!P1 LEA.HI.X R23, R120, R103, R121, 0x5, P3 ;  /* 0x0000006778179211 */ /* 0x000fc400018f2c79 */
[----:B------:R-:W-:Y:S02]  /*9c10*/  @!P1 LEA R30, P3, R8, UR8, 0x1 ;  /* 0x00000008081e9c11 */ /* 0x000fe4000f8608ff */
[----:B------:R-:W-:Y:S01]  /*9c20*/  @!P1 LEA R20, P4, R21, UR8, 0x1 ;  /* 0x0000000815149c11 */ /* 0x000fe2000f8808ff */
[----:B------:R-:W-:-:S03]  /*9c30*/  @!P1 IMAD.X R23, R4, 0x1, R23, P2 ;  /* 0x0000000104179824 */ /* 0x000fc600010e0617 */
[----:B------:R-:W-:Y:S02]  /*9c40*/  @!P1 LEA.HI.X R21, R21, UR9, R6, 0x1, P4 ;  /* 0x0000000915159c11 */ /* 0x000fe4000a0f0c06 */
[----:B------:R-:W-:Y:S01]  /*9c50*/  @!P1 LEA.HI.X R31, R8, UR9, R23, 0x1, P3 ;  /* 0x00000009081f9c11 */ /* 0x000fe200098f0c17 */
[----:B------:R-:W-:Y:S01]  /*9c60*/  @!P1 IMAD R23, R121, 0x50, RZ ;  /* 0x0000005079179824 */ /* 0x000fe200078e02ff */
[----:B------:R-:W-:Y:S01]  /*9c70*/  @!P1 LEA R6, P4, R120, R128, 0x6 ;  /* 0x0000008078069211 */ /* 0x000fe200078830ff */
[----:B------:R-:W-:Y:S01]  /*9c80*/  @!PT LDS RZ, [RZ] ;  /* 0x00000000fffff984 */ /* 0x000fe20000000800 */
[----:B------:R-:W-:Y:S01]  /*9c90*/  @!PT LDS RZ, [RZ] ;  /* 0x00000000fffff984 */ /* 0x000fe20000000800 */
[----:B------:R-:W-:Y:S01]  /*9ca0*/  @!PT LDS RZ, [RZ] ;  /* 0x00000000fffff984 */ /* 0x000fe20000000800 */
[----:B------:R3:W-:Y:S03]  /*9cb0*/  @!P1 LDGSTS.E.BYPASS.LTC128B.128 [R180+0x2800], desc[UR12][R20.64] ;  /* 0x0280000014b49fae */ /* 0x0007e6000b901d4c */
[----:B------:R-:W-:Y:S01]  /*9cc0*/  @!P1 IADD3 R6, P3, R9, R6, RZ ;  /* 0x0000000609069210 */ /* 0x000fe20007f7e0ff */
[----:B------:R1:W-:Y:S01]  /*9cd0*/  @P1 STS.128 [R180+0x3000], RZ ;  /* 0x003000ffb4001388 */ /* 0x0003e20000000c00 */
[----:B--2---:R-:W-:-:S03]  /*9ce0*/  @!P1 LEA R28, P2, R25, UR8, 0x1 ;  /* 0x00000008191c9c11 */ /* 0x004fc6000f8408ff */
[----:B------:R-:W-:Y:S01]  /*9cf0*/  @!PT LDS RZ, [RZ] ;  /* 0x00000000fffff984 */ /* 0x000fe20000000800 */
[----:B------:R-:W-:Y:S01]  /*9d00*/  @!PT LDS RZ, [RZ] ;  /* 0x00000000fffff984 */ /* 0x000fe20000000800 */
[----:B------:R-:W-:Y:S01]  /*9d10*/  @!PT LDS RZ, [RZ] ;  /* 0x00000000fffff984 */ /* 0x000fe20000000800 */
[----:B------:R1:W-:Y:S01]  /*9d20*/  @!P1 LDGSTS.E.BYPASS.LTC128B.128 [R180+0x3000], desc[UR12][R30.64] ;  /* 0x030000001eb49fae */ /* 0x0003e2000b901d4c */
[----:B------:R-:W-:-:S03]  /*9d30*/  @!P1 LEA.HI.X R29, R25, UR9, R10, 0x1, P2 ;  /* 0x00000009191d9c11 */ /* 0x000fc600090f0c0a */
[----:B------:R1:W-:Y:S01]  /*9d40*/  @P1 STS.128 [R180+0x3800], RZ ;  /* 0x003800ffb4001388 */ /* 0x0003e20000000c00 */
[----:B------:R-:W-:-:S03]  /*9d50*/  @!P1 IADD3 R25, P2, R9, R32, RZ ;  /* 0x0000002009199210 */ /* 0x000fc60007f5e0ff */
[----:B------:R-:W-:Y:S01]  /*9d60*/  @!PT LDS RZ, [RZ] ;  /* 0x00000000fffff984 */ /* 0x000fe20000000800 */
[----:B------:R-:W-:Y:S01]  /*9d70*/  @!PT LDS RZ, [RZ] ;  /* 0x00000000fffff984 */ /* 0x000fe20000000800 */
[----:B------:R-:W-:Y:S01]  /*9d80*/  @!PT LDS RZ, [RZ] ;  /* 0x00000000fffff984 */ /* 0x000fe20000000800 */
[----:B------:R1:W-:Y:S01]  /*9d90*/  @!P1 LDGSTS.E.BYPASS.LTC128B.128 [R180+0x3800], desc[UR12][R28.64] ;  /* 0x038000001cb49fae */ /* 0x0003e2000b901d4c */
[----:B------:R-:W-:Y:S02]  /*9da0*/  @!P1 IADD3.X R8, R4, R23, R33, P2, !PT ;  /* 0x0000001704089210 */ /* 0x000fe400017fe421 */
[----:B------:R-:W-:Y:S01]  /*9db0*/  @!P1 LEA.HI.X R23, R120, R103, R121, 0x6, P4 ;  /* 0x0000006778179211 */ /* 0x000fe200020f3479 */
[----:B------:R1:W-:Y:S01]  /*9dc0*/  @P1 STS.128 [R180+0x4000], RZ ;  /* 0x004000ffb4001388 */ /* 0x0003e20000000c00 */
[----:B------:R-:W-:-:S03]  /*9dd0*/  @!P1 IADD3 R10, P2, R9, R26, RZ ;  /* 0x0000001a090a9210 */ /* 0x000fc60007f5e0ff */
[----:B------:R-:W-:Y:S01]  /*9de0*/  @!P1 IMAD.X R23, R4, 0x1, R23, P3 ;  /* 0x0000000104179824 */ /* 0x000fe200018e0617 */
[----:B------:R-:W-:Y:S01]  /*9df0*/  @!P1 LEA R24, P3, R25, UR8, 0x1 ;  /* 0x0000000819189c11 */ /* 0x000fe2000f8608ff */
[----:B---3--:R-:W-:-:S03]  /*9e00*/  @!P1 IMAD R21, R121, 0x60, RZ ;  /* 0x0000006079159824 */ /* 0x008fc600078e02ff */
[----:B------:R-:W-:Y:S02]  /*9e10*/  @!P1 LEA.HI.X R25, R25, UR9, R8, 0x1, P3 ;  /* 0x0000000919199c11 */ /* 0x000fe400098f0c08 */
[----:B------:R-:W-:Y:S02]  /*9e20*/  @!P1 IADD3.X R21, R4, R21, R27, P2, !PT ;  /* 0x0000001504159210 */ /* 0x000fe400017fe41b */
[----:B------:R-:W-:-:S04]  /*9e30*/  @!P1 LEA R22, P2, R6, UR8, 0x1 ;  /* 0x0000000806169c11 */ /* 0x000fc8000f8408ff */
[----:B------:R-:W-:Y:S02]  /*9e40*/  @!P1 LEA.HI.X R23, R6, UR9, R23, 0x1, P2 ;  /* 0x0000000906179c11 */ /* 0x000fe400090f0c17 */
[----:B------:R-:W-:-:S03]  /*9e50*/  @!P1 LEA R20, P2, R10, UR8, 0x1 ;  /* 0x000000080a149c11 */ /* 0x000fc6000f8408ff */
        /* <DEDUP_REMOVED lines=28> */
.L_x_5416:
[----:B------:R-:W-:Y:S05]  /*a020*/  BSYNC B0 ;  /* 0x0000000000007941 */ /* 0x000fea0003800000 */
.L_x_5415:
[----:B------:R-:W0:Y:S01]  /*a030*/  LDGDEPBAR ;  /* 0x00000000000079af */ /* 0x000e220000000000 */
[----:B------:R-:W-:-:S04]  /*a040*/  LEA R190, P1, R9, R190, 0x1 ;  /* 0x000000be09be7211 */ /* 0x000fc800078208ff */
[----:B------:R-:W-:-:S09]  /*a050*/  LEA.HI.X R189, R9, R189, R4, 0x1, P1 ;  /* 0x000000bd09bd7211 */ /* 0x000fd200008f0c04 */
.L_x_5412:
[----:B------:R-:W-:Y:S01]  /*a060*/  FMNMX.FTZ R6, R2, R3, !PT ;  /* 0x0000000302067209 */ /* 0x000fe20007810000 */
[----:B-1----:R-:W-:Y:S01]  /*a070*/  LDSM.16.MT88.4 R24, [R163+0x6000] ;  /* 0x00600000a318783b */ /* 0x002fe20000004200 */
[----:B------:R-:W-:Y:S02]  /*a080*/  FMNMX.FTZ R4, R0, R5, !PT ;  /* 0x0000000500047209 */ /* 0x000fe40007810000 */
[----:B------:R-:W-:Y:S01]  /*a090*/  FMNMX.FTZ R6, R19, R6, !PT ;  /* 0x0000000613067209 */ /* 0x000fe20007810000 */
[----:B------:R-:W-:Y:S01]  /*a0a0*/  LDSM.16.MT88.4 R40, [R162+0x6000] ;  /* 0x00600000a228783b */ /* 0x000fe20000004200 */
        /* <DEDUP_REMOVED lines=61> */
[----:B--2---:R-:W1:Y:S04]  /*a480*/  SHFL.BFLY PT, R21, R8, 0x2, 0x1f ;  /* 0x0c401f0008157f89 */ /* 0x004e6800000e0000 */
[----:B------:R-:W2:Y:S01]  /*a490*/  SHFL.BFLY PT, R9, R6, 0x2, 0x1f ;  /* 0x0c401f0006097f89 */ /* 0x000ea200000e0000 */
[----:B-1----:R-:W-:Y:S02]  /*a4a0*/  FMNMX.FTZ R21, R8, R21, !PT ;  /* 0x0000001508157209 */ /* 0x002fe40007810000 */
[----:B--2---:R-:W-:-:S03]  /*a4b0*/  FMNMX.FTZ R9, R6, R9, !PT ;  /* 0x0000000906097209 */ /* 0x004fc60007810000 */
[----:B------:R-:W1:Y:S04]  /*a4c0*/  SHFL.BFLY PT, R48, R21, 0x1, 0x1f ;  /* 0x0c201f0015307f89 */ /* 0x000e6800000e0000 */
[----:B------:R-:W2:Y:S01]  /*a4d0*/  SHFL.BFLY PT, R4, R9, 0x1, 0x1f ;  /* 0x0c201f0009047f89 */ /* 0x000ea200000e0000 */
[----:B-1----:R-:W-:-:S03]  /*a4e0*/  FMNMX.FTZ R48, R21, R48, !PT ;  /* 0x0000003015307209 */ /* 0x002fc60007810000 */
[----:B------:R-:W-:Y:S01]  /*a4f0*/  LDSM.16.MT88.4 R20, [R164+0x6000] ;  /* 0x00600000a414783b */ /* 0x000fe20000004200 */
[C---:B------:R-:W-:Y:S01]  /*a500*/  FSETP.NEU.FTZ.AND P2, PT, R48.reuse, -INF , PT ;  /* 0xff8000003000780b */ /* 0x040fe20003f5d000 */
[----:B------:R-:W-:-:S05]  /*a510*/  FMUL.FTZ R104, R48, UR11 ;  /* 0x0000000b30687c20 */ /* 0x000fca0008410000 */
[----:B------:R-:W-:-:S05]  /*a520*/  FSEL R104, R104, RZ, P2 ;  /* 0x000000ff68687208 */ /* 0x000fca0001000000 */
[--C-:B------:R-:W-:Y:S01]  /*a530*/  FFMA.FTZ R126, R3, UR11, -R104.reuse ;  /* 0x0000000b037e7c23 */ /* 0x100fe20008010868 */
[----:B--2---:R-:W-:Y:S01]  /*a540*/  FMNMX.FTZ R3, R9, R4, !PT ;  /* 0x0000000409037209 */ /* 0x004fe20007810000 */
[--C-:B------:R-:W-:Y:S01]  /*a550*/  FFMA.FTZ R112, R19, UR11, -R104.reuse ;  /* 0x0000000b13707c23 */ /* 0x100fe20008010868 */
[--C-:B------:R-:W-:Y:S01]  /*a560*/  FFMA.FTZ R105, R11, UR11, -R104.reuse ;  /* 0x0000000b0b697c23 */ /* 0x100fe20008010868 */
        /* <DEDUP_REMOVED lines=8> */
[----:B------:R-:W-:Y:S01]  /*a5f0*/  LDSM.16.MT88.4 R44, [R164+0x6800] ;  /* 0x00680000a42c783b */ /* 0x000fe20000004200 */
[--C-:B------:R-:W-:Y:S01]  /*a600*/  FFMA.FTZ R153, R153, UR11, -R104.reuse ;  /* 0x0000000b99997c23 */ /* 0x100fe20008010868 */
[----:B------:R-:W-:Y:S01]  /*a610*/  FFMA.FTZ R124, R229, UR11, -R104 ;  /* 0x0000000be57c7c23 */ /* 0x000fe20008010868 */
[----:B------:R-:W1:Y:S01]  /*a620*/  MUFU.EX2 R112, R112 ;  /* 0x0000007000707308 */ /* 0x000e620000000800 */
[--C-:B------:R-:W-:Y:S01]  /*a630*/  FFMA.FTZ R129, R5, UR11, -R56.reuse ;  /* 0x0000000b05817c23 */ /* 0x100fe20008010838 */
[----:B------:R-:W-:Y:S01]  /*a640*/  FSEL R5, R48, RZ, P2 ;  /* 0x000000ff30057208 */ /* 0x000fe20001000000 */
[--C-:B------:R-:W-:Y:S01]  /*a650*/  FFMA.FTZ R103, R15, UR11, -R56.reuse ;  /* 0x0000000b0f677c23 */ /* 0x100fe20008010838 */
[--C-:B------:R-:W-:Y:S01]  /*a660*/  FFMA.FTZ R8, R13, UR11, -R56.reuse ;  /* 0x0000000b0d087c23 */ /* 0x100fe20008010838 */
[--C-:B------:R-:W-:Y:S01]  /*a670*/  FFMA.FTZ R101, R7, UR11, -R56.reuse ;  /* 0x0000000b07657c23 */ /* 0x100fe20008010838 */
[----:B------:R-:W2:Y:S01]  /*a680*/  LDSM.16.MT88.4 R12, [R166+0x6000] ;  /* 0x00600000a60c783b */ /* 0x000ea20000004200 */
[----:B------:R-:W-:Y:S01]  /*a690*/  FADD.FTZ R128, R2, -R5 ;  /* 0x8000000502807221 */ /* 0x000fe20000010000 */
[----:B------:R-:W-:Y:S01]  /*a6a0*/  FSEL R5, R3, RZ, P1 ;  /* 0x000000ff03057208 */ /* 0x000fe20000800000 */
[----:B------:R-:W-:Y:S01]  /*a6b0*/  MUFU.EX2 R105, R105 ;  /* 0x0000006900697308 */ /* 0x000fe20000000800 */
[--C-:B------:R-:W-:Y:S01]  /*a6c0*/  FFMA.FTZ R123, R55, UR11, -R56.reuse ;  /* 0x0000000b377b7c23 */ /* 0x100fe20008010838 */
[----:B------:R-:W-:Y:S01]  /*a6d0*/  FMUL.FTZ R128, R128, UR11 ;  /* 0x0000000b80807c20 */ /* 0x000fe20008410000 */
[--C-:B------:R-:W-:Y:S01]  /*a6e0*/  FFMA.FTZ R125, R53, UR11, -R56.reuse ;  /* 0x0000000b357d7c23 */ /* 0x100fe20008010838 */
[----:B------:R-:W-:Y:S01]  /*a6f0*/  FADD.FTZ R0, R0, -R5 ;  /* 0x8000000500007221 */ /* 0x000fe20000010000 */
[----:B------:R-:W3:Y:S01]  /*a700*/  LDSM.16.MT88.4 R52, [R166+0x6800] ;  /* 0x00680000a634783b */ /* 0x000ee20000004200 */
[--C-:B------:R-:W-:Y:S01]  /*a710*/  FFMA.FTZ R106, R61, UR11, -R56.reuse ;  /* 0x0000000b3d6a7c23 */ /* 0x100fe20008010838 */
[----:B------:R-:W-:Y:S01]  /*a720*/  FFMA.FTZ R108, R37, UR11, -R56 ;  /* 0x0000000b256c7c23 */ /* 0x000fe20008010838 */
[----:B------:R-:W-:Y:S01]  /*a730*/  FMUL.FTZ R0, R0, UR11 ;  /* 0x0000000b00007c20 */ /* 0x000fe20008410000 */
[----:B------:R-:W4:Y:S01]  /*a740*/  MUFU.EX2 R58, R58 ;  /* 0x0000003a003a7308 */ /* 0x000f220000000800 */
[----:B-1----:R-:W-:Y:S01]  /*a750*/  F2FP.F16.F32.PACK_AB R4, R112, R126 ;  /* 0x0000007e7004723e */ /* 0x002fe200000000ff */
[----:B------:R-:W1:Y:S01]  /*a760*/  LDSM.16.MT88.4 R60, [R162+0x6800] ;  /* 0x00680000a23c783b */ /* 0x000e620000004200 */
        /* <DEDUP_REMOVED lines=13> */
[----:B------:R-:W5:Y:S01]  /*a840*/  MUFU.EX2 R103, R103 ;  /* 0x0000006700677308 */ /* 0x000f620000000800 */
[----:B----4-:R-:W-:Y:S01]  /*a850*/  F2FP.F16.F32.PACK_AB R6, R58, R105 ;  /* 0x000000693a06723e */ /* 0x010fe200000000ff */
[----:B------:R-:W-:Y:S01]  /*a860*/  FFMA.FTZ R215, R215, UR11, -R56 ;  /* 0x0000000bd7d77c23 */ /* 0x000fe20008010838 */
[----:B------:R-:W-:Y:S01]  /*a870*/  FFMA.FTZ R136, R195, UR11, -R104 ;  /* 0x0000000bc3887c23 */ /* 0x000fe20008010868 */
[----:B------:R-:W-:Y:S01]  /*a880*/  FFMA.FTZ R138, R187, UR11, -R56 ;  /* 0x0000000bbb8a7c23 */ /* 0x000fe20008010838 */
[----:B------:R-:W-:Y:S01]  /*a890*/  FFMA.FTZ R195, R205, UR11, -R104 ;  /* 0x0000000bcdc37c23 */ /* 0x000fe20008010868 */
[--C-:B------:R-:W-:Y:S01]  /*a8a0*/  FFMA.FTZ R187, R201, UR11, -R56.reuse ;  /* 0x0000000bc9bb7c23 */ /* 0x100fe20008010838 */
[--C-:B------:R-:W-:Y:S01]  /*a8b0*/  FFMA.FTZ R137, R137, UR11, -R56.reuse ;  /* 0x0000000b89897c23 */ /* 0x100fe20008010838 */
[----:B------:R-:W-:Y:S01]  /*a8c0*/  MUFU.EX2 R101, R101 ;  /* 0x0000006500657308 */ /* 0x000fe20000000800 */
[----:B------:R-:W-:Y:S01]  /*a8d0*/  FFMA.FTZ R115, R115, UR11, -R56 ;  /* 0x0000000b73737c23 */ /* 0x000fe20008010838 */
[----:B------:R-:W-:Y:S01]  /*a8e0*/  FFMA.FTZ R59, R59, UR11, -R104 ;  /* 0x0000000b3b3b7c23 */ /* 0x000fe20008010868 */
[--C-:B------:R-:W-:Y:S01]  /*a8f0*/  FFMA.FTZ R51, R51, UR11, -R56.reuse ;  /* 0x0000000b33337c23 */ /* 0x100fe20008010838 */
[----:B------:R-:W-:-:S04]  /*a900*/  FFMA.FTZ R49, R49, UR11, -R56 ;  /* 0x0000000b31317c23 */ /* 0x000fc80008010838 */
[----:B------:R-:W4:Y:S01]  /*a910*/  MUFU.EX2 R2, R8 ;  /* 0x0000000800027308 */ /* 0x000f220000000800 */
[----:B-----5:R-:W-:-:S07]  /*a920*/  F2FP.F16.F32.PACK_AB R5, R103, R129 ;  /* 0x000000816705723e */ /* 0x020fce00000000ff */
[----:B------:R-:W5:Y:S08]  /*a930*/  MUFU.EX2 R128, R128 ;  /* 0x0000008000807308 */ /* 0x000f700000000800 */
[----:B------:R-:W2:Y:S01]  /*a940*/  MUFU.EX2 R114, R0 ;  /* 0x0000000000727308 */ /* 0x000ea20000000800 */
[----:B----4-:R-:W-:-:S07]  /*a950*/  F2FP.F16.F32.PACK_AB R7, R2, R101 ;  /* 0x000000650207723e */ /* 0x010fce00000000ff */
[----:B------:R-:W-:Y:S01]  /*a960*/  MUFU.EX2 R127, R127 ;  /* 0x0000007f007f7308 */ /* 0x000fe20000000800 */
[-C--:B-----5:R-:W-:Y:S01]  /*a970*/  FMUL.FTZ R8, R96, R128.reuse ;  /* 0x0000008060087220 */ /* 0x0a0fe20000410000 */
[-C--:B------:R-:W-:Y:S01]  /*a980*/  FMUL.FTZ R9, R97, R128.reuse ;  /* 0x0000008061097220 */ /* 0x080fe20000410000 */
[-C--:B------:R-:W-:Y:S01]  /*a990*/  FMUL.FTZ R92, R92, R128.reuse ;  /* 0x000000805c5c7220 */ /* 0x080fe20000410000 */
[-C--:B------:R-:W-:Y:S01]  /*a9a0*/  FMUL.FTZ R93, R93, R128.reuse ;  /* 0x000000805d5d7220 */ /* 0x080fe20000410000 */
[-C--:B------:R-:W-:Y:S01]  /*a9b0*/  FMUL.FTZ R16, R88, R128.reuse ;  /* 0x0000008058107220 */ /* 0x080fe20000410000 */
[-C--:B------:R-:W-:Y:S01]  /*a9c0*/  FMUL.FTZ R17, R89, R128.reuse ;  /* 0x0000008059117220 */ /* 0x080fe20000410000 */
[----:B------:R-:W-:Y:S01]  /*a9d0*/  FMUL.FTZ R28, R80, R128 ;  /* 0x00000080501c7220 */ /* 0x000fe20000410000 */
[----:B------:R-:W4:Y:S01]  /*a9e0*/  MUFU.EX2 R110, R110 ;  /* 0x0000006e006e7308 */ /* 0x000f220000000800 */
[-C--:B--2---:R-:W-:Y:S01]  /*a9f0*/  FMUL.FTZ R10, R98, R114.reuse ;  /* 0x00000072620a7220 */ /* 0x084fe20000410000 */
[-C--:B------:R-:W-:Y:S01]  /*aa00*/  FMUL.FTZ R11, R99, R114.reuse ;  /* 0x00000072630b7220 */ /* 0x080fe20000410000 */
[-C--:B------:R-:W-:Y:S01]  /*aa10*/  FMUL.FTZ R94, R94, R114.reuse ;  /* 0x000000725e5e7220 */ /* 0x080fe20000410000 */
[-C--:B------:R-:W-:Y:S01]  /*aa20*/  FMUL.FTZ R95, R95, R114.reuse ;  /* 0x000000725f5f7220 */ /* 0x080fe20000410000 */
[----:B------:R-:W-:Y:S01]  /*aa30*/  FFMA.FTZ R0, R39, UR11, -R104 ;  /* 0x0000000b27007c23 */ /* 0x000fe20008010868 */
[-C--:B------:R-:W-:Y:S01]  /*aa40*/  FMUL.FTZ R18, R90, R114.reuse ;  /* 0x000000725a127220 */ /* 0x080fe20000410000 */
[----:B------:R-:W-:Y:S01]  /*aa50*/  FMUL.FTZ R19, R91, R114 ;  /* 0x000000725b137220 */ /* 0x000fe20000410000 */
[----:B------:R-:W-:Y:S01]  /*aa60*/  MUFU.EX2 R121, R121 ;  /* 0x0000007900797308 */ /* 0x000fe20000000800 */
[C---:B------:R-:W-:Y:S01]  /*aa70*/  HMMA.16816.F32 R8, R4.reuse, R12, R8 ;  /* 0x0000000c0408723c */ /* 0x040fe20000001808 */
[----:B------:R-:W-:Y:S01]  /*aa80*/  FMUL.FTZ R29, R81, R128 ;  /* 0x00000080511d7220 */ /* 0x000fe20000410000 */
[-C--:B------:R-:W-:Y:S01]  /*aa90*/  FMUL.FTZ R30, R82, R114.reuse ;  /* 0x00000072521e7220 */ /* 0x080fe20000410000 */
[----:B------:R-:W-:Y:S01]  /*aaa0*/  FMUL.FTZ R31, R83, R114 ;  /* 0x00000072531f7220 */ /* 0x000fe20000410000 */
[-C--:B------:R-:W-:Y:S01]  /*aab0*/  FMUL.FTZ R84, R84, R128.reuse ;  /* 0x0000008054547220 */ /* 0x080fe20000410000 */
[----:B------:R-:W-:Y:S01]  /*aac0*/  FMUL.FTZ R85, R85, R128 ;  /* 0x0000008055557220 */ /* 0x000fe20000410000 */
[C---:B------:R-:W-:Y:S01]  /*aad0*/  HMMA.16816.F32 R12, R4.reuse, R14, R92 ;  /* 0x0000000e040c723c */ /* 0x040fe2000000185c */
[----:B------:R-:W-:Y:S01]  /*aae0*/  MUFU.EX2 R0, R0 ;  /* 0x0000000000007308 */ /* 0x000fe20000000800 */
[-C--:B------:R-:W-:Y:S01]  /*aaf0*/  FMUL.FTZ R86, R86, R114.reuse ;  /* 0x0000007256567220 */ /* 0x080fe20000410000 */
[----:B------:R-:W-:Y:S01]  /*ab00*/  FMUL.FTZ R87, R87, R114 ;  /* 0x0000007257577220 */ /* 0x000fe20000410000 */
[-C--:B------:R-:W-:Y:S01]  /*ab10*/  FMUL.FTZ R76, R76, R128.reuse ;  /* 0x000000804c4c7220 */ /* 0x080fe20000410000 */
[----:B------:R-:W-:Y:S01]  /*ab20*/  FMUL.FTZ R77, R77, R128 ;  /* 0x000000804d4d7220 */ /* 0x000fe20000410000 */
[-C--:B------:R-:W-:Y:S01]  /*ab30*/  FMUL.FTZ R78, R78, R114.reuse ;  /* 0x000000724e4e7220 */ /* 0x080fe20000410000 */
[----:B------:R-:W-:Y:S01]  /*ab40*/  FMUL.FTZ R79, R79, R114 ;  /* 0x000000724f4f7220 */ /* 0x000fe20000410000 */
[-C--:B------:R-:W-:Y:S01]  /*ab50*/  FMUL.FTZ R32, R72, R128.reuse ;  /* 0x0000008048207220 */ /* 0x080fe20000410000 */
[----:B------:R-:W-:Y:S01]  /*ab60*/  MUFU.EX2 R123, R123 ;  /* 0x0000007b007b7308 */ /* 0x000fe20000000800 */
[----:B------:R-:W-:Y:S01]  /*ab70*/  FMUL.FTZ R33, R73, R128 ;  /* 0x0000008049217220 */ /* 0x000fe20000410000 */
[-C--:B------:R-:W-:Y:S01]  /*ab80*/  FMUL.FTZ R34, R74, R114.reuse ;  /* 0x000000724a227220 */ /* 0x080fe20000410000 */
[----:B------:R-:W-:Y:S01]  /*ab90*/  FMUL.FTZ R35, R75, R114 ;  /* 0x000000724b237220 */ /* 0x000fe20000410000 */
[-C--:B------:R-:W-:Y:S01]  /*aba0*/  FMUL.FTZ R68, R68, R128.reuse ;  /* 0x0000008044447220 */ /* 0x080fe20000410000 */
[----:B------:R-:W-:Y:S01]  /*abb0*/  FMUL.FTZ R69, R69, R128 ;  /* 0x0000008045457220 */ /* 0x000fe20000410000 */
[-C--:B------:R-:W-:Y:S01]  /*abc0*/  FMUL.FTZ R70, R70, R114.reuse ;  /* 0x0000007246467220 */ /* 0x080fe20000410000 */
[-C--:B------:R-:W-:Y:S01]  /*abd0*/  FMUL.FTZ R71, R71, R114.reuse ;  /* 0x0000007247477220 */ /* 0x080fe20000410000 */
[----:B------:R-:W2:Y:S01]  /*abe0*/  MUFU.EX2 R108, R108 ;  /* 0x0000006c006c7308 */ /* 0x000ea20000000800 */
[----:B------:R-:W-:Y:S01]  /*abf0*/  HMMA.16816.F32 R16, R4, R20, R16 ;  /* 0x000000140410723c */ /* 0x000fe20000001810 */
[----:B------:R-:W5:Y:S01]  /*ac00*/  LDSM.16.MT88.4 R36, [R163+0x6800] ;  /* 0x00680000a324783b */ /* 0x000f620000004200 */
[----:B------:R-:W-:Y:S01]  /*ac10*/  FFMA.FTZ R114, R192, R114, R129 ;  /* 0x00000072c0727223 */ /* 0x000fe20000010081 */
[----:B------:R-:W-:-:S02]  /*ac20*/  FFMA.FTZ R191, R191, R128, R126 ;  /* 0x00000080bfbf7223 */ /* 0x000fc4000001007e */
[----:B------:R-:W-:Y:S01]  /*ac30*/  LDSM.16.MT88.4 R92, [R166+0x8800] ;  /* 0x00880000a65c783b */ /* 0x000fe20000004200 */
[C---:B------:R-:W-:Y:S01]  /*ac40*/  HMMA.16816.F32 R28, R4.reuse, R24, R28 ;  /* 0x00000018041c723c */ /* 0x040fe2000000181c */
[----:B------:R-:W-:Y:S01]  /*ac50*/  MUFU.EX2 R125, R125 ;  /* 0x0000007d007d7308 */ /* 0x000fe20000000800 */
[----:B------:R-:W-:Y:S01]  /*ac60*/  FADD.FTZ R114, R103, R114 ;  /* 0x0000007267727221 */ /* 0x000fe20000010000 */
[----:B------:R-:W-:Y:S01]  /*ac70*/  FADD.FTZ R112, R112, R191 ;  /* 0x000000bf70707221 */ /* 0x000fe20000010000 */
[----:B------:R-:W-:Y:S02]  /*ac80*/  FFMA.FTZ R191, R67, UR11, -R104 ;  /* 0x0000000b43bf7c23 */ /* 0x000fe40008010868 */
[----:B------:R-:W-:Y:S01]  /*ac90*/  HMMA.16816.F32 R20, R4, R22, R84 ;  /* 0x000000160414723c */ /* 0x000fe20000001854 */
[----:B------:R-:W-:Y:S01]  /*aca0*/  LDSM.16.MT88.4 R84, [R164+0x8800] ;  /* 0x00880000a454783b */ /* 0x000fe20000004200 */
[----:B------:R-:W-:Y:S01]  /*acb0*/  FADD.FTZ R101, R101, R114 ;  /* 0x0000007265657221 */ /* 0x000fe20000010000 */
[----:B------:R-:W3:Y:S01]  /*acc0*/  MUFU.EX2 R106, R106 ;  /* 0x0000006a006a7308 */ /* 0x000ee20000000800 */
[----:B------:R-:W-:-:S02]  /*acd0*/  FADD.FTZ R105, R105, R112 ;  /* 0x0000007069697221 */ /* 0x000fc40000010000 */
[----:B------:R-:W-:Y:S01]  /*ace0*/  HMMA.16816.F32 R24, R4, R26, R76 ;  /* 0x0000001a0418723c */ /* 0x000fe2000000184c */
[----:B------:R-:W-:Y:S01]  /*acf0*/  LDSM.16.MT88.4 R76, [R163+0x8000] ;  /* 0x00800000a34c783b */ /* 0x000fe20000004200 */
[----:B------:R-:W-:-:S03]  /*ad00*/  FADD.FTZ R58, R58, R105 ;  /* 0x000000693a3a7221 */ /* 0x000fc60000010000 */
[----:B------:R-:W-:Y:S01]  /*ad10*/  MUFU.EX2 R153, R153 ;  /* 0x0000009900997308 */ /* 0x000fe20000000800 */
[C---:B------:R-:W-:Y:S06]  /*ad20*/  HMMA.16816.F32 R32, R4.reuse, R40, R32 ;  /* 0x000000280420723c */ /* 0x040fec0000001820 */
[----:B------:R-:W-:Y:S01]  /*ad30*/  HMMA.16816.F32 R4, R4, R42, R68 ;  /* 0x0000002a0404723c */ /* 0x000fe20000001844 */
[----:B----4-:R-:W-:Y:S01]  /*ad40*/  F2FP.F16.F32.PACK_AB R40, R110, R127 ;  /* 0x0000007f6e28723e */ /* 0x010fe200000000ff */
[----:B------:R-:W4:Y:S01]  /*ad50*/  MUFU.EX2 R124, R124 ;  /* 0x0000007c007c7308 */ /* 0x000f220000000800 */
[----:B--2---:R-:W-:Y:S01]  /*ad60*/  F2FP.F16.F32.PACK_AB R41, R108, R123 ;  /* 0x0000007b6c29723e */ /* 0x004fe200000000ff */
[----:B------:R-:W-:-:S03]  /*ad70*/  FADD.FTZ R127, R127, R58 ;  /* 0x0000003a7f7f7221 */ /* 0x000fc60000010000 */
[----:B------:R-:W-:Y:S01]  /*ad80*/  F2FP.F16.F32.PACK_AB R42, R0, R121 ;  /* 0x00000079002a723e */ /* 0x000fe200000000ff */
[----:B------:R-:W-:Y:S01]  /*ad90*/  FADD.FTZ R110, R110, R127 ;  /* 0x0000007f6e6e7221 */ /* 0x000fe20000010000 */
[----:B---3--:R-:W-:Y:S01]  /*ada0*/  F2FP.F16.F32.PACK_AB R43, R106, R125 ;  /* 0x0000007d6a2b723e */ /* 0x008fe200000000ff */
[----:B------:R-:W-:Y:S02]  /*adb0*/  MUFU.EX2 R145, R145 ;  /* 0x0000009100917308 */ /* 0x000fe40000000800 */
[----:B------:R-:W-:-:S04]  /*adc0*/  FADD.FTZ R121, R121, R110 ;  /* 0x0000006e79797221 */ /* 0x000fc80000010000 */
[C---:B------:R-:W-:Y:S02]  /*add0*/  HMMA.16816.F32 R8, R40.reuse, R52, R8 ;  /* 0x000000342808723c */ /* 0x040fe40000001808 */
[----:B------:R-:W-:Y:S04]  /*ade0*/  MUFU.EX2 R118, R118 ;  /* 0x0000007600767308 */ /* 0x000fe80000000800 */
[C---:B------:R-:W-:Y:S01]  /*adf0*/  HMMA.16816.F32 R12, R40.reuse, R54, R12 ;  /* 0x00000036280c723c */ /* 0x040fe2000000180c */
[----:B------:R-:W2:Y:S03]  /*ae00*/  LDSM.16.MT88.4 R52, [R166+0x7000] ;  /* 0x00700000a634783b */ /* 0x000ea60000004200 */
[----:B------:R-:W-:Y:S02]  /*ae10*/  MUFU.EX2 R151, R151 ;  /* 0x0000009700977308 */ /* 0x000fe40000000800 */
[C---:B-1----:R-:W-:Y:S06]  /*ae20*/  HMMA.16816.F32 R32, R40.reuse, R60, R32 ;  /* 0x0000003c2820723c */ /* 0x042fec0000001820 */
[C---:B------:R-:W-:Y:S01]  /*ae30*/  HMMA.16816.F32 R4, R40.reuse, R62, R4 ;  /* 0x0000003e2804723c */ /* 0x040fe20000001804 */
[----:B------:R-:W1:Y:S01]  /*ae40*/  LDSM.16.MT88.4 R60, [R162+0x7000] ;  /* 0x00700000a23c783b */ /* 0x000e620000004200 */
[----:B------:R-:W3:Y:S04]  /*ae50*/  MUFU.EX2 R116, R116 ;  /* 0x0000007400747308 */ /* 0x000ee80000000800 */
[C---:B-----5:R-:W-:Y:S04]  /*ae60*/  HMMA.16816.F32 R28, R40.reuse, R36, R28 ;  /* 0x00000024281c723c */ /* 0x060fe8000000181c */
        /* <DEDUP_REMOVED lines=8> */
[----:B----4-:R-:W-:-:S02]  /*aef0*/  F2FP.F16.F32.PACK_AB R40, R124, R153 ;  /* 0x000000997c28723e */ /* 0x010fc400000000ff */
[----:B---3--:R-:W-:Y:S01]  /*af00*/  F2FP.F16.F32.PACK_AB R41, R116, R151 ;  /* 0x000000977429723e */ /* 0x008fe200000000ff */
[----:B------:R-:W3:Y:S01]  /*af10*/  MUFU.EX2 R134, R134 ;  /* 0x0000008600867308 */ /* 0x000ee20000000800 */
[----:B------:R-:W-:Y:S02]  /*af20*/  F2FP.F16.F32.PACK_AB R42, R118, R145 ;  /* 0x00000091762a723e */ /* 0x000fe400000000ff */
[----:B--2---:R-:W-:-:S05]  /*af30*/  F2FP.F16.F32.PACK_AB R43, R120, R149 ;  /* 0x00000095782b723e */ /* 0x004fca00000000ff */
[----:B------:R-:W-:Y:S02]  /*af40*/  MUFU.EX2 R207, R207 ;  /* 0x000000cf00cf7308 */ /* 0x000fe40000000800 */
[C---:B------:R-:W-:Y:S06]  /*af50*/  HMMA.16816.F32 R8, R40.reuse, R52, R8 ;  /* 0x000000342808723c */ /* 0x040fec0000001808 */
[C---:B------:R-:W-:Y:S01]  /*af60*/  HMMA.16816.F32 R12, R40.reuse, R54, R12 ;  /* 0x00000036280c723c */ /* 0x040fe2000000180c */
[----:B------:R-:W2:Y:S01]  /*af70*/  LDSM.16.MT88.4 R52, [R166+0x7800] ;  /* 0x00780000a634783b */ /* 0x000ea20000004200 */
[----:B------:R-:W-:Y:S04]  /*af80*/  MUFU.EX2 R130, R130 ;  /* 0x0000008200827308 */ /* 0x000fe80000000800 */
[C---:B-1----:R-:W-:Y:S04]  /*af90*/  HMMA.16816.F32 R32, R40.reuse, R60, R32 ;  /* 0x0000003c2820723c */ /* 0x042fe80000001820 */
[----:B------:R-:W-:Y:S02]  /*afa0*/  MUFU.EX2 R209, R209 ;  /* 0x000000d100d17308 */ /* 0x000fe40000000800 */
[----:B-----5:R-:W-:Y:S01]  /*afb0*/  HMMA.16816.F32 R28, R40, R36, R28 ;  /* 0x00000024281c723c */ /* 0x020fe2000000181c */
[----:B------:R-:W-:-:S05]  /*afc0*/  FFMA.FTZ R60, R213, UR11, -R56 ;  /* 0x0000000bd53c7c23 */ /* 0x000fca0008010838 */
[----:B------:R-:W1:Y:S01]  /*afd0*/  MUFU.EX2 R132, R132 ;  /* 0x0000008400847308 */ /* 0x000e620000000800 */
[C---:B------:R-:W-:Y:S01]  /*afe0*/  HMMA.16816.F32 R24, R40.reuse, R38, R24 ;  /* 0x000000262818723c */ /* 0x040fe20000001818 */
[----:B------:R-:W4:Y:S05]  /*aff0*/  LDSM.16.MT88.4 R36, [R163+0x7800] ;  /* 0x00780000a324783b */ /* 0x000f2a0000004200 */
[C---:B------:R-:W-:Y:S01]  /*b000*/  HMMA.16816.F32 R16, R40.reuse, R44, R16 ;  /* 0x0000002c2810723c */ /* 0x040fe20000001810 */
[----:B------:R-:W-:Y:S05]  /*b010*/  MUFU.EX2 R61, R215 ;  /* 0x000000d7003d7308 */ /* 0x000fea0000000800 */
[C---:B------:R-:W-:Y:S01]  /*b020*/  HMMA.16816.F32 R20, R40.reuse, R46, R20 ;  /* 0x0000002e2814723c */ /* 0x040fe20000001814 */
[----:B------:R-:W5:Y:S02]  /*b030*/  LDSM.16.MT88.4 R44, [R164+0x7800] ;  /* 0x00780000a42c783b */ /* 0x000f640000004200 */
[----:B------:R-:W2:Y:S03]  /*b040*/  MUFU.EX2 R60, R60 ;  /* 0x0000003c003c7308 */ /* 0x000ea60000000800 */
[----:B------:R-:W-:Y:S05]  /*b050*/  HMMA.16816.F32 R4, R40, R62, R4 ;  /* 0x0000003e2804723c */ /* 0x000fea0000001804 */
[----:B------:R-:W-:Y:S02]  /*b060*/  MUFU.EX2 R136, R136 ;  /* 0x0000008800887308 */ /* 0x000fe40000000800 */
[----:B---3--:R-:W-:Y:S01]  /*b070*/  F2FP.F16.F32.PACK_AB R40, R134, R211 ;  /* 0x000000d38628723e */ /* 0x008fe200000000ff */
[--C-:B------:R-:W-:Y:S01]  /*b080*/  FFMA.FTZ R62, R197, UR11, -R104.reuse ;  /* 0x0000000bc53e7c23 */ /* 0x100fe20008010868 */
[----:B-1----:R-:W-:Y:S01]  /*b090*/  F2FP.F16.F32.PACK_AB R41, R132, R209 ;  /* 0x000000d18429723e */ /* 0x002fe200000000ff */
[----:B------:R-:W-:Y:S01]  /*b0a0*/  FFMA.FTZ R63, R203, UR11, -R104 ;  /* 0x0000000bcb3f7c23 */ /* 0x000fe20008010868 */
[----:B------:R-:W-:-:S02]  /*b0b0*/  F2FP.F16.F32.PACK_AB R42, R130, R207 ;  /* 0x000000cf822a723e */ /* 0x000fc400000000ff */
        /* <DEDUP_REMOVED lines=12> */
[----:B-----5:R-:W-:Y:S01]  /*b180*/  HMMA.16816.F32 R16, R40, R44, R16 ;  /* 0x0000002c2810723c */ /* 0x020fe20000001810 */
[----:B------:R-:W4:Y:S01]  /*b190*/  MUFU.EX2 R187, R187 ;  /* 0x000000bb00bb7308 */ /* 0x000f220000000800 */
[----:B---3--:R-:W-:-:S04]  /*b1a0*/  F2FP.F16.F32.PACK_AB R70, R63, R62 ;  /* 0x0000003e3f46723e */ /* 0x008fc800000000ff */
[C---:B------:R-:W-:Y:S01]  /*b1b0*/  HMMA.16816.F32 R20, R40.reuse, R46, R20 ;  /* 0x0000002e2814723c */ /* 0x040fe20000001814 */
[----:B------:R-:W3:Y:S02]  /*b1c0*/  LDSM.16.MT88.4 R44, [R166+0x8000] ;  /* 0x00800000a62c783b */ /* 0x000ee40000004200 */
[----:B------:R-:W-:Y:S01]  /*b1d0*/  MUFU.EX2 R191, R191 ;  /* 0x000000bf00bf7308 */ /* 0x000fe20000000800 */
[----:B----4-:R-:W-:Y:S02]  /*b1e0*/  F2FP.F16.F32.PACK_AB R69, R187, R138 ;  /* 0x0000008abb45723e */ /* 0x010fe400000000ff */
        /* <DEDUP_REMOVED lines=23> */
[----:B------:R-:W-:Y:S01]  /*b360*/  FFMA.FTZ R47, R141, UR11, -R56 ;  /* 0x0000000b8d2f7c23 */ /* 0x000fe20008010838 */
        /* <DEDUP_REMOVED lines=27> */
[C---:B--2---:R-:W-:Y:S01]  /*b520*/  HMMA.16816.F32 R80, R4.reuse, R24, R28 ;  /* 0x000000180450723c */ /* 0x044fe2000000181c */
[----:B------:R-:W-:Y:S05]  /*b530*/  MUFU.EX2 R37, R37 ;  /* 0x0000002500257308 */ /* 0x000fea0000000800 */
[C---:B------:R-:W-:Y:S01]  /*b540*/  HMMA.16816.F32 R92, R4.reuse, R94, R12 ;  /* 0x0000005e045c723c */ /* 0x040fe2000000180c */
[--C-:B------:R-:W-:Y:S01]  /*b550*/  FFMA.FTZ R24, R65, UR11, -R56.reuse ;  /* 0x0000000b41187c23 */ /* 0x100fe20008010838 */
[----:B------:R-:W-:Y:S01]  /*b560*/  FFMA.FTZ R25, R107, UR11, -R56 ;  /* 0x0000000b6b197c23 */ /* 0x000fe20008010838 */
[----:B------:R-:W2:Y:S01]  /*b570*/  LDSM.16.MT88.4 R12, [R164+0x9000] ;  /* 0x00900000a40c783b */ /* 0x000ea20000004200 */
[----:B------:R-:W5:Y:S02]  /*b580*/  MUFU.EX2 R28, R115 ;  /* 0x00000073001c7308 */ /* 0x000f640000000800 */
[C---:B------:R-:W-:Y:S06]  /*b590*/  HMMA.16816.F32 R76, R4.reuse, R26, R76 ;  /* 0x0000001a044c723c */ /* 0x040fec000000184c */
[----:B------:R-:W-:Y:S01]  /*b5a0*/  MUFU.EX2 R24, R24 ;  /* 0x0000001800187308 */ /* 0x000fe20000000800 */
[--C-:B------:R-:W-:Y:S01]  /*b5b0*/  FFMA.FTZ R26, R64, UR11, -R104.reuse ;  /* 0x0000000b401a7c23 */ /* 0x100fe20008010868 */
[----:B------:R-:W-:Y:S01]  /*b5c0*/  FFMA.FTZ R27, R66, UR11, -R104 ;  /* 0x0000000b421b7c23 */ /* 0x000fe20008010868 */
[C---:B---3--:R-:W-:Y:S05]  /*b5d0*/  HMMA.16816.F32 R72, R4.reuse, R8, R72 ;  /* 0x000000080448723c */ /* 0x048fea0000001848 */
[----:B------:R-:W3:Y:S01]  /*b5e0*/  MUFU.EX2 R25, R25 ;  /* 0x0000001900197308 */ /* 0x000ee20000000800 */
[----:B------:R-:W-:Y:S01]  /*b5f0*/  HMMA.16816.F32 R68, R4, R10, R68 ;  /* 0x0000000a0444723c */ /* 0x000fe20000001844 */
[----:B------:R-:W2:Y:S06]  /*b600*/  LDSM.16.MT88.4 R8, [R163+0x9000] ;  /* 0x00900000a308783b */ /* 0x000eac0000004200 */
[----:B------:R-:W-:Y:S01]  /*b610*/  MUFU.EX2 R26, R26 ;  /* 0x0000001a001a7308 */ /* 0x000fe20000000800 */
[----:B-1----:R-:W-:-:S02]  /*b620*/  F2FP.F16.F32.PACK_AB R4, R36, R33 ;  /* 0x000000212404723e */ /* 0x002fc400000000ff */
[----:B-----5:R-:W-:Y:S02]  /*b630*/  F2FP.F16.F32.PACK_AB R5, R28, R37 ;  /* 0x000000251c05723e */ /* 0x020fe400000000ff */
[----:B------:R-:W-:-:S03]  /*b640*/  F2FP.F16.F32.PACK_AB R6, R35, R34 ;  /* 0x000000222306723e */ /* 0x000fc600000000ff */
[----:B------:R-:W1:Y:S01]  /*b650*/  MUFU.EX2 R27, R27 ;  /* 0x0000001b001b7308 */ /* 0x000e620000000800 */
[----:B---3--:R-:W-:-:S07]  /*b660*/  F2FP.F16.F32.PACK_AB R7, R25, R24 ;  /* 0x000000181907723e */ /* 0x008fce00000000ff */
[C---:B----4-:R-:W-:Y:S06]  /*b670*/  HMMA.16816.F32 R92, R4.reuse, R22, R92 ;  /* 0x00000016045c723c */ /* 0x050fec000000185c */
[C---:B--2---:R-:W-:Y:S01]  /*b680*/  HMMA.16816.F32 R88, R4.reuse, R12, R88 ;  /* 0x0000000c0458723c */ /* 0x044fe20000001858 */
[----:B------:R-:W-:Y:S01]  /*b690*/  FADD.FTZ R22, R2, R101 ;  /* 0x0000006502167221 */ /* 0x000fe20000010000 */
[----:B------:R-:W-:Y:S01]  /*b6a0*/  FFMA.FTZ R23, R50, UR11, -R56 ;  /* 0x0000000b32177c23 */ /* 0x000fe20008010838 */
[----:B------:R-:W-:Y:S02]  /*b6b0*/  MUFU.EX2 R2, R51 ;  /* 0x0000003300027308 */ /* 0x000fe40000000800 */
[----:B------:R-:W-:Y:S01]  /*b6c0*/  FADD.FTZ R123, R123, R22 ;  /* 0x000000167b7b7221 */ /* 0x000fe20000010000 */
[----:B------:R-:W-:Y:S01]  /*b6d0*/  HMMA.16816.F32 R84, R4, R14, R84 ;  /* 0x0000000e0454723c */ /* 0x000fe20000001854 */
[----:B------:R-:W2:Y:S02]  /*b6e0*/  LDSM.16.MT88.4 R12, [R166+0x9800] ;  /* 0x00980000a60c783b */ /* 0x000ea40000004200 */
[----:B------:R-:W-:-:S02]  /*b6f0*/  FADD.FTZ R108, R108, R123 ;  /* 0x0000007b6c6c7221 */ /* 0x000fc40000010000 */
[----:B------:R-:W-:Y:S01]  /*b700*/  MUFU.EX2 R23, R23 ;  /* 0x0000001700177308 */ /* 0x000fe20000000800 */
[----:B------:R-:W-:Y:S01]  /*b710*/  HMMA.16816.F32 R96, R4, R20, R96 ;  /* 0x000000140460723c */ /* 0x000fe20000001860 */
[----:B------:R-:W-:-:S04]  /*b720*/  FADD.FTZ R125, R125, R108 ;  /* 0x0000006c7d7d7221 */ /* 0x000fc80000010000 */
[----:B------:R-:W-:Y:S01]  /*b730*/  FADD.FTZ R106, R106, R125 ;  /* 0x0000007d6a6a7221 */ /* 0x000fe20000010000 */
[----:B------:R-:W-:Y:S01]  /*b740*/  HMMA.16816.F32 R80, R4, R8, R80 ;  /* 0x000000080450723c */ /* 0x000fe20000001850 */
[----:B------:R-:W-:Y:S01]  /*b750*/  FFMA.FTZ R21, R57, UR11, -R56 ;  /* 0x0000000b39157c23 */ /* 0x000fe20008010838 */
[----:B------:R-:W-:Y:S01]  /*b760*/  MUFU.EX2 R20, R59 ;  /* 0x0000003b00147308 */ /* 0x000fe20000000800 */
[----:B------:R-:W-:-:S03]  /*b770*/  FADD.FTZ R151, R151, R106 ;  /* 0x0000006a97977221 */ /* 0x000fc60000010000 */
[C---:B------:R-:W-:Y:S01]  /*b780*/  HMMA.16816.F32 R76, R4.reuse, R10, R76 ;  /* 0x0000000a044c723c */ /* 0x040fe2000000184c */
[----:B------:R-:W-:Y:S01]  /*b790*/  FADD.FTZ R8, R0, R121 ;  /* 0x0000007900087221 */ /* 0x000fe20000010000 */
[----:B------:R-:W-:Y:S02]  /*b7a0*/  FADD.FTZ R116, R116, R151 ;  /* 0x0000009774747221 */ /* 0x000fe40000010000 */
[----:B------:R-:W3:Y:S01]  /*b7b0*/  MUFU.EX2 R21, R21 ;  /* 0x0000001500157308 */ /* 0x000ee20000000800 */
[----:B------:R-:W-:Y:S01]  /*b7c0*/  FADD.FTZ R153, R153, R8 ;  /* 0x0000000899997221 */ /* 0x000fe20000010000 */
[----:B------:R-:W-:Y:S01]  /*b7d0*/  FADD.FTZ R149, R149, R116 ;  /* 0x0000007495957221 */ /* 0x000fe20000010000 */
[----:B------:R-:W4:Y:S01]  /*b7e0*/  LDSM.16.MT88.4 R8, [R164+0x9800] ;  /* 0x00980000a408783b */ /* 0x000f220000004200 */
[----:B------:R-:W-:Y:S01]  /*b7f0*/  HMMA.16816.F32 R72, R4, R16, R72 ;  /* 0x000000100448723c */ /* 0x000fe20000001848 */
[----:B------:R-:W-:Y:S01]  /*b800*/  FADD.FTZ R124, R124, R153 ;  /* 0x000000997c7c7221 */ /* 0x000fe20000010000 */
[----:B------:R-:W-:-:S02]  /*b810*/  FADD.FTZ R120, R120, R149 ;  /* 0x0000009578787221 */ /* 0x000fc40000010000 */
[----:B------:R-:W5:Y:S01]  /*b820*/  MUFU.EX2 R0, R49 ;  /* 0x0000003100007308 */ /* 0x000f620000000800 */
        /* <DEDUP_REMOVED lines=10> */
[----:B---3--:R-:W-:Y:S01]  /*b8d0*/  F2FP.F16.F32.PACK_AB R5, R21, R2 ;  /* 0x000000021505723e */ /* 0x008fe200000000ff */
[----:B------:R-:W-:Y:S01]  /*b8e0*/  FADD.FTZ R31, R60, R31 ;  /* 0x0000001f3c1f7221 */ /* 0x000fe20000010000 */
[----:B------:R-:W-:Y:S01]  /*b8f0*/  F2FP.F16.F32.PACK_AB R6, R191, R20 ;  /* 0x00000014bf06723e */ /* 0x000fe200000000ff */
[----:B------:R-:W-:Y:S01]  /*b900*/  FADD.FTZ R29, R207, R134 ;  /* 0x00000086cf1d7221 */ /* 0x000fe20000010000 */
[----:B-----5:R-:W-:Y:S01]  /*b910*/  F2FP.F16.F32.PACK_AB R7, R23, R0 ;  /* 0x000000001707723e */ /* 0x020fe200000000ff */
[----:B------:R-:W-:-:S02]  /*b920*/  FADD.FTZ R138, R138, R31 ;  /* 0x0000001f8a8a7221 */ /* 0x000fc40000010000 */
[----:B------:R-:W-:Y:S02]  /*b930*/  FADD.FTZ R29, R130, R29 ;  /* 0x0000001d821d7221 */ /* 0x000fe40000010000 */
[----:B------:R-:W-:Y:S02]  /*b940*/  FADD.FTZ R187, R187, R138 ;  /* 0x0000008abbbb7221 */ /* 0x000fe40000010000 */
[----:B------:R-:W-:Y:S01]  /*b950*/  FADD.FTZ R136, R136, R29 ;  /* 0x0000001d88887221 */ /* 0x000fe20000010000 */
[C---:B--2---:R-:W-:Y:S01]  /*b960*/  HMMA.16816.F32 R96, R4.reuse, R12, R96 ;  /* 0x0000000c0460723c */ /* 0x044fe20000001860 */
[----:B------:R-:W-:Y:S02]  /*b970*/  FADD.FTZ R52, R52, R187 ;  /* 0x000000bb34347221 */ /* 0x000fe40000010000 */
[----:B------:R-:W-:Y:S02]  /*b980*/  FADD.FTZ R195, R195, R136 ;  /* 0x00000088c3c37221 */ /* 0x000fe40000010000 */
[----:B------:R-:W-:Y:S01]  /*b990*/  FADD.FTZ R53, R53, R52 ;  /* 0x0000003435357221 */ /* 0x000fe20000010000 */
[----:B------:R-:W-:Y:S01]  /*b9a0*/  HMMA.16816.F32 R92, R4, R14, R92 ;  /* 0x0000000e045c723c */ /* 0x000fe2000000185c */
[----:B------:R-:W1:Y:S01]  /*b9b0*/  LDSM.16.MT88.4 R12, [R162+0x9800] ;  /* 0x00980000a20c783b */ /* 0x000e620000004200 */
[----:B------:R-:W-:-:S04]  /*b9c0*/  FADD.FTZ R62, R62, R195 ;  /* 0x000000c33e3e7221 */ /* 0x000fc80000010000 */
[----:B------:R-:W-:Y:S01]  /*b9d0*/  FADD.FTZ R63, R63, R62 ;  /* 0x0000003e3f3f7221 */ /* 0x000fe20000010000 */
[C---:B----4-:R-:W-:Y:S06]  /*b9e0*/  HMMA.16816.F32 R84, R4.reuse, R10, R84 ;  /* 0x0000000a0454723c */ /* 0x050fec0000001854 */
[----:B------:R-:W-:Y:S01]  /*b9f0*/  HMMA.16816.F32 R88, R4, R8, R88 ;  /* 0x000000080458723c */ /* 0x000fe20000001858 */
        /* <DEDUP_REMOVED lines=15> */
[----:B-1----:R-:W-:Y:S01]  /*baf0*/  HMMA.16816.F32 R72, R4, R12, R72 ;  /* 0x0000000c0448723c */ /* 0x002fe20000001848 */
        /* <DEDUP_REMOVED lines=14> */
.L_x_5409:
[----:B------:R-:W-:-:S13]  /*bbe0*/  ISETP.GE.AND P1, PT, R179, 0x1, PT ;  /* 0x00000001b300780c */ /* 0x000fda0003f26270 */
[----:B------:R-:W-:Y:S05]  /*bbf0*/  @!P1 BRA `(.L_x_5417) ;  /* 0x0000003c00909947 */ /* 0x000fea0003800000 */
[----:B------:R-:W-:Y:S01]  /*bc00*/  IMAD.U32 R188, R122, -0x80, RZ ;  /* 0xffffff807abc7824 */ /* 0x000fe200078e00ff */
[----:B------:R-:W-:Y:S01]  /*bc10*/  MOV R101, R0 ;  /* 0x0000000000657202 */ /* 0x000fe20000000f00 */
[----:B------:R-:W-:Y:S01]  /*bc20*/  IMAD.MOV.U32 R103, RZ, RZ, R2 ;  /* 0x000000ffff677224 */ /* 0x000fe200078e0002 */
[----:B------:R-:W-:Y:S01]  /*bc30*/  ULDC UR6, c[0x0][0x2d0] ;  /* 0x0000b40000067ab9 */ /* 0x000fe20000000800 */
[----:B------:R-:W-:Y:S01]  /*bc40*/  ULDC UR5, c[0x0][0x39c] ;  /* 0x0000e70000057ab9 */ /* 0x000fe20000000800 */
[----:B------:R-:W-:Y:S01]  /*bc50*/  SHF.R.S32.HI R187, RZ, 0x1f, R188 ;  /* 0x0000001fffbb7819 */ /* 0x000fe200000114bc */
[----:B------:R-:W-:-:S06]  /*bc60*/  ULDC UR4, c[0x0][0x2ec] ;  /* 0x0000bb0000047ab9 */ /* 0x000fcc0000000800 */
.L_x_5421:
        /* <DEDUP_REMOVED lines=11> */
[----:B------:R-:W-:Y:S02]  /*bd20*/  IABS R8, R13 ;  /* 0x0000000d00087213 */ /* 0x000fe40000000000 */
[-C--:B----4-:R-:W-:Y:S04]  /*bd30*/  IABS R4, R0.reuse ;  /* 0x0000000000047213 */ /* 0x090fe80000000000 */
[----:B------:R-:W4:Y:S10]  /*bd40*/  I2F.RP R9, R4 ;  /* 0x0000000400097306 */ /* 0x000f340000209400 */
[----:B----4-:R-:W4:Y:S02]  /*bd50*/  MUFU.RCP R5, R9 ;  /* 0x0000000900057308 */ /* 0x010f240000001000 */
[----:B----4-:R-:W-:Y:S02]  /*bd60*/  VIADD R10, R5, 0xffffffe ;  /* 0x0ffffffe050a7836 */ /* 0x010fe40000000000 */
[C---:B------:R-:W-:Y:S01]  /*bd70*/  VIADD R5, R13.reuse, 0xffffff80 ;  /* 0xffffff800d057836 */ /* 0x040fe20000000000 */
[-C--:B------:R-:W-:Y:S05]  /*bd80*/  LOP3.LUT R13, R13, R0.reuse, RZ, 0x3c, !PT ;  /* 0x000000000d0d7212 */ /* 0x080fea00078e3cff */
[----:B------:R-:W4:Y:S01]  /*bd90*/  F2I.FTZ.U32.TRUNC.NTZ R11, R10 ;  /* 0x0000000a000b7305 */ /* 0x000f22000021f000 */
[----:B------:R-:W-:Y:S02]  /*bda0*/  IABS R6, R5 ;  /* 0x0000000500067213 */ /* 0x000fe40000000000 */
[----:B------:R-:W-:Y:S04]  /*bdb0*/  LOP3.LUT R5, R5, R0, RZ, 0x3c, !PT ;  /* 0x0000000005057212 */ /* 0x000fe800078e3cff */
        /* <DEDUP_REMOVED lines=19> */
[----:B------:R-:W-:Y:S01]  /*bef0*/  ISETP.GE.U32.AND P6, PT, R8, R4, PT ;  /* 0x000000040800720c */ /* 0x000fe20003fc6070 */
[----:B------:R-:W4:Y:S01]  /*bf00*/  LDC.64 R6, c[0x0][0x250] ;  /* 0x00009400ff067b82 */ /* 0x000f220000000a00 */
[----:B------:R-:W-:Y:S02]  /*bf10*/  ISETP.NE.AND P4, PT, R0, RZ, PT ;  /* 0x000000ff0000720c */ /* 0x000fe40003f85270 */
        /* <DEDUP_REMOVED lines=17> */
[-C--:B----4-:R-:W-:Y:S02]  /*c030*/  IMAD R0, R13, R6.reuse, RZ ;  /* 0x000000060d007224 */ /* 0x090fe400078e02ff */
[C---:B------:R-:W-:Y:S04]  /*c040*/  IMAD.WIDE.U32 R12, R11.reuse, R6, RZ ;  /* 0x000000060b0c7225 */ /* 0x040fe800078e00ff */
[----:B------:R-:W-:Y:S05]  /*c050*/  IMAD R0, R11, R7, R0 ;  /* 0x000000070b007224 */ /* 0x000fea00078e0200 */
[----:B------:R-:W-:Y:S01]  /*c060*/  IADD3 R13, R13, R0, RZ ;  /* 0x000000000d0d7210 */ /* 0x000fe20007ffe0ff */
[----:B-----5:R-:W-:Y:S04]  /*c070*/  IMAD.IADD R8, R8, 0x1, -R9 ;  /* 0x0000000108087824 */ /* 0x020fe800078e0a09 */
[C---:B-1----:R-:W-:Y:S01]  /*c080*/  IMAD.WIDE.U32 R12, R8.reuse, R4, R12 ;  /* 0x00000004080c7225 */ /* 0x042fe200078e000c */
[----:B------:R-:W-:Y:S02]  /*c090*/  SHF.R.S32.HI R7, RZ, 0x1f, R8 ;  /* 0x0000001fff077819 */ /* 0x000fe40000011408 */
[----:B------:R-:W-:Y:S03]  /*c0a0*/  MOV R0, R12 ;  /* 0x0000000c00007202 */ /* 0x000fe60000000f00 */
[----:B------:R-:W-:Y:S04]  /*c0b0*/  IMAD R7, R7, R4, RZ ;  /* 0x0000000407077224 */ /* 0x000fe800078e02ff */
[----:B------:R-:W-:Y:S04]  /*c0c0*/  IMAD R7, R8, R5, R7 ;  /* 0x0000000508077224 */ /* 0x000fe800078e0207 */
[----:B------:R-:W-:Y:S07]  /*c0d0*/  IMAD.IADD R195, R13, 0x1, R7 ;  /* 0x000000010dc37824 */ /* 0x000fee00078e0207 */
.L_x_5418:
[C---:B------:R-:W-:Y:S01]  /*c0e0*/  LEA R196, P3, R0.reuse, R194, 0x1 ;  /* 0x000000c200c47211 */ /* 0x040fe200078608ff */
[----:B------:R-:W-:Y:S01]  /*c0f0*/  @P1 STS.128 [R180+0x6000], RZ ;  /* 0x006000ffb4001388 */ /* 0x000fe20000000c00 */
[----:B------:R-:W-:Y:S01]  /*c100*/  @!P1 IADD3 R199, P2, R177, R0, RZ ;  /* 0x00000000b1c79210 */ /* 0x000fe20007f5e0ff */
[----:B--2---:R-:W-:Y:S01]  /*c110*/  @!P1 IMAD R205, R205, 0x30, RZ ;  /* 0x00000030cdcd9824 */ /* 0x004fe200078e02ff */
[----:B------:R-:W-:Y:S01]  /*c120*/  LEA.HI.X R197, R0, R193, R195, 0x1, P3 ;  /* 0x000000c100c57211 */ /* 0x000fe200018f0cc3 */
[----:B------:R-:W2:Y:S01]  /*c130*/  @!P1 LDC.64 R200, c[0x0][0x250] ;  /* 0x00009400ffc89b82 */ /* 0x000ea20000000a00 */
[-C--:B------:R-:W-:Y:S02]  /*c140*/  @!P1 IADD3.X R198, R176, R195.reuse, RZ, P2, !PT ;  /* 0x000000c3b0c69210 */ /* 0x080fe400017fe4ff */
[C---:B------:R-:W-:Y:S01]  /*c150*/  @!P1 LEA R208, P2, R199.reuse, R194, 0x1 ;  /* 0x000000c2c7d09211 */ /* 0x040fe200078408ff */
[----:B------:R-:W-:Y:S01]  /*c160*/  @!PT LDS RZ, [RZ] ;  /* 0x00000000fffff984 */ /* 0x000fe20000000800 */
[----:B------:R-:W-:Y:S01]  /*c170*/  @!PT LDS RZ, [RZ] ;  /* 0x00000000fffff984 */ /* 0x000fe20000000800 */
[----:B------:R-:W-:Y:S01]  /*c180*/  @!PT LDS RZ, [RZ] ;  /* 0x00000000fffff984 */ /* 0x000fe20000000800 */
[----:B------:R-:W-:Y:S01]  /*c190*/  @!P1 LDGSTS.E.BYPASS.LTC128B.128 [R180+0x6000], desc[UR12][R196.64] ;  /* 0x06000000c4b49fae */ /* 0x000fe2000b901d4c */
[----:B------:R-:W-:Y:S02]  /*c1a0*/  @!P1 MOV R211, R195 ;  /* 0x000000c300d39202 */ /* 0x000fe40000000f00 */
[----:B------:R-:W-:Y:S02]  /*c1b0*/  @!P1 LEA.HI.X R209, R199, R193, R198, 0x1, P2 ;  /* 0x000000c1c7d19211 */ /* 0x000fe400010f0cc6 */
[CC--:B-1----:R-:W-:Y:S01]  /*c1c0*/  @!P1 LEA R206, P2, R2.reuse, R0.reuse, 0x5 ;  /* 0x0000000002ce9211 */ /* 0x0c2fe200078428ff */
[----:B------:R-:W1:Y:S01]  /*c1d0*/  @!P1 LDC.64 R198, c[0x0][0x250] ;  /* 0x00009400ffc69b82 */ /* 0x000e620000000a00 */
[----:B------:R-:W-:Y:S01]  /*c1e0*/  @!P1 MOV R210, R0 ;  /* 0x0000000000d29202 */ /* 0x000fe20000000f00 */
[----:B------:R-:W-:Y:S01]  /*c1f0*/  @P1 STS.128 [R180+0x6800], RZ ;  /* 0x006800ffb4001388 */ /* 0x000fe20000000c00 */
[----:B------:R-:W-:Y:S02]  /*c200*/  @!P1 LEA.HI.X R207, R2, R195, R3, 0x5, P2 ;  /* 0x000000c302cf9211 */ /* 0x000fe400010f2c03 */
[----:B------:R-:W-:Y:S01]  /*c210*/  @!P1 LEA R212, P3, R206, R194, 0x1 ;  /* 0x000000c2ced49211 */ /* 0x000fe200078608ff */
[----:B------:R-:W-:Y:S01]  /*c220*/  @!P1 IMAD.WIDE.U32 R210, R204, 0x30, R210 ;  /* 0x00000030ccd29825 */ /* 0x000fe200078e00d2 */
[----:B---3--:R-:W-:Y:S01]  /*c230*/  @!P1 LEA R204, P2, R202, R0, 0x6 ;  /* 0x00000000cacc9211 */ /* 0x008fe200078430ff */
[----:B------:R-:W3:Y:S01]  /*c240*/  @!P1 LDC.64 R2, c[0x0][0x250] ;  /* 0x00009400ff029b82 */ /* 0x000ee20000000a00 */
[----:B------:R-:W-:Y:S01]  /*c250*/  @!P1 LEA.HI.X R213, R206, R193, R207, 0x1, P3 ;  /* 0x000000c1ced59211 */ /* 0x000fe200018f0ccf */
[----:B------:R-:W-:Y:S01]  /*c260*/  @!PT LDS RZ, [RZ] ;  /* 0x00000000fffff984 */ /* 0x000fe20000000800 */
[----:B------:R-:W-:Y:S01]  /*c270*/  @!PT LDS RZ, [RZ] ;  /* 0x00000000fffff984 */ /* 0x000fe20000000800 */
[----:B------:R-:W-:Y:S01]  /*c280*/  @!PT LDS RZ, [RZ] ;  /* 0x00000000fffff984 */ /* 0x000fe20000000800 */
[----:B------:R4:W-:Y:S01]  /*c290*/  @!P1 LDGSTS.E.BYPASS.LTC128B.128 [R180+0x6800], desc[UR12][R208.64] ;  /* 0x06800000d0b49fae */ /* 0x0009e2000b901d4c */
[-C--:B------:R-:W-:Y:S02]  /*c2a0*/  @!P1 LEA R206, P3, R210, R194.reuse, 0x1 ;  /* 0x000000c2d2ce9211 */ /* 0x080fe400078608ff */
[----:B------:R-:W-:Y:S02]  /*c2b0*/  @!P1 IADD3 R205, R205, R211, RZ ;  /* 0x000000d3cdcd9210 */ /* 0x000fe40007ffe0ff */
[----:B------:R-:W-:Y:S02]  /*c2c0*/  @!P1 LEA.HI.X R203, R202, R195, R203, 0x6, P2 ;  /* 0x000000c3cacb9211 */ /* 0x000fe400010f34cb */
[----:B------:R-:W-:Y:S01]  /*c2d0*/  @!P1 LEA.HI.X R207, R210, R193, R205, 0x1, P3 ;  /* 0x000000c1d2cf9211 */ /* 0x000fe200018f0ccd */
[----:B------:R-:W-:Y:S01]  /*c2e0*/  @P1 STS.128 [R180+0x7000], RZ ;  /* 0x007000ffb4001388 */ /* 0x000fe20000000c00 */
[C---:B------:R-:W-:Y:S02]  /*c2f0*/  @!P1 LEA R202, P2, R204.reuse, R194, 0x1 ;  /* 0x000000c2ccca9211 */ /* 0x040fe400078408ff */
[----:B------:R-:W-:Y:S02]  /*c300*/  @!P1 MOV R205, R195 ;  /* 0x000000c300cd9202 */ /* 0x000fe40000000f00 */
[----:B------:R-:W-:Y:S02]  /*c310*/  @!P1 LEA.HI.X R203, R204, R193, R203, 0x1, P2 ;  /* 0x000000c1cccb9211 */ /* 0x000fe400010f0ccb */
[-C--:B------:R-:W-:Y:S01]  /*c320*/  @!P1 MOV R204, R0.reuse ;  /* 0x0000000000cc9202 */ /* 0x080fe20000000f00 */
[----:B------:R-:W-:Y:S01]  /*c330*/  @!PT LDS RZ, [RZ] ;  /* 0x00000000fffff984 */ /* 0x000fe20000000800 */
[----:B------:R-:W-:Y:S01]  /*c340*/  @!PT LDS RZ, [RZ] ;  /* 0x00000000fffff984 */ /* 0x000fe20000000800 */
[----:B------:R-:W-:Y:S01]  /*c350*/  @!PT LDS RZ, [RZ] ;  /* 0x00000000fffff984 */ /* 0x000fe20000000800 */
[----:B------:R-:W-:Y:S01]  /*c360*/  @!P1 LDGSTS.E.BYPASS.LTC128B.128 [R180+0x7000], desc[UR12][R212.64] ;  /* 0x07000000d4b49fae */ /* 0x000fe2000b901d4c */
[-C--:B------:R-:W-:Y:S02]  /*c370*/  @!P1 MOV R210, R0.reuse ;  /* 0x0000000000d29202 */ /* 0x080fe40000000f00 */
[-C--:B------:R-:W-:Y:S01]  /*c380*/  @!P1 MOV R211, R195.reuse ;  /* 0x000000c300d39202 */ /* 0x080fe20000000f00 */
[----:B---3--:R-:W-:Y:S04]  /*c390*/  @!P1 IMAD R3, R3, 0x70, RZ ;  /* 0x0000007003039824 */ /* 0x008fe800078e02ff */
[----:B------:R-:W-:Y:S01]  /*c3a0*/  @P1 STS.128 [R180+0x7800], RZ ;  /* 0x007800ffb4001388 */ /* 0x000fe20000000c00 */
[----:B--2---:R-:W-:Y:S01]  /*c3b0*/  @!P1 IMAD.WIDE.U32 R204, R200, 0x50, R204 ;  /* 0x00000050c8cc9825 */ /* 0x004fe200078e00cc */
[----:B----4-:R-:W-:Y:S03]  /*c3c0*/  @!P1 MOV R209, R195 ;  /* 0x000000c300d19202 */ /* 0x010fe60000000f00 */
[----:B------:R-:W-:Y:S01]  /*c3d0*/  @!P1 IMAD R201, R201, 0x50, RZ ;  /* 0x00000050c9c99824 */ /* 0x000fe200078e02ff */
[----:B------:R-:W-:Y:S01]  /*c3e0*/  @!P1 MOV R208, R0 ;  /* 0x0000000000d09202 */ /* 0x000fe20000000f00 */
[----:B-1----:R-:W-:Y:S01]  /*c3f0*/  @!P1 IMAD R199, R199, 0x60, RZ ;  /* 0x00000060c7c79824 */ /* 0x002fe200078e02ff */
[----:B------:R-:W-:Y:S01]  /*c400*/  @!PT LDS RZ, [RZ] ;  /* 0x00000000fffff984 */ /* 0x000fe20000000800 */
[----:B------:R-:W-:Y:S01]  /*c410*/  @!PT LDS RZ, [RZ] ;  /* 0x00000000fffff984 */ /* 0x000fe20000000800 */
[----:B------:R-:W-:Y:S01]  /*c420*/  @!PT LDS RZ, [RZ] ;  /* 0x00000000fffff984 */ /* 0x000fe20000000800 */
[----:B------:R-:W-:Y:S01]  /*c430*/  @!P1 LDGSTS.E.BYPASS.LTC128B.128 [R180+0x7800], desc[UR12][R206.64] ;  /* 0x07800000ceb49fae */ /* 0x000fe2000b901d4c */
[----:B------:R-:W-:Y:S01]  /*c440*/  @!P1 IMAD.WIDE.U32 R210, R2, 0x70, R210 ;  /* 0x0000007002d29825 */ /* 0x000fe200078e00d2 */
[----:B------:R-:W-:Y:S03]  /*c450*/  @!P1 IADD3 R201, R201, R205, RZ ;  /* 0x000000cdc9c99210 */ /* 0x000fe60007ffe0ff */
[----:B------:R-:W-:Y:S01]  /*c460*/  @!P1 IMAD.WIDE.U32 R208, R198, 0x60, R208 ;  /* 0x00000060c6d09825 */ /* 0x000fe200078e00d0 */
[CC--:B------:R-:W-:Y:S02]  /*c470*/  @!P1 LEA R198, P4, R204.reuse, R194.reuse, 0x1 ;  /* 0x000000c2ccc69211 */ /* 0x0c0fe400078808ff */
[----:B------:R-:W-:Y:S01]  /*c480*/  @P1 STS.128 [R180+0x8000], RZ ;  /* 0x008000ffb4001388 */ /* 0x000fe20000000c00 */
[----:B------:R-:W-:Y:S02]  /*c490*/  @!P1 IADD3 R2, R3, R211, RZ ;  /* 0x000000d303029210 */ /* 0x000fe40007ffe0ff */
[----:B------:R-:W-:Y:S02]  /*c4a0*/  @!P1 IADD3 R0, R199, R209, RZ ;  /* 0x000000d1c7009210 */ /* 0x000fe40007ffe0ff */
[-C--:B------:R-:W-:Y:S02]  /*c4b0*/  @!P1 LEA.HI.X R199, R204, R193.reuse, R201, 0x1, P4 ;  /* 0x000000c1ccc79211 */ /* 0x080fe400020f0cc9 */
[-C--:B------:R-:W-:Y:S01]  /*c4c0*/  @!P1 LEA R200, P3, R208, R194.reuse, 0x1 ;  /* 0x000000c2d0c89211 */ /* 0x080fe200078608ff */
[----:B------:R-:W-:Y:S01]  /*c4d0*/  @!PT LDS RZ, [RZ] ;  /* 0x00000000fffff984 */ /* 0x000fe20000000800 */
[----:B------:R-:W-:Y:S01]  /*c4e0*/  @!PT LDS RZ, [RZ] ;  /* 0x00000000fffff984 */ /* 0x000fe20000000800 */
[----:B------:R-:W-:Y:S01]  /*c4f0*/  @!PT LDS RZ, [RZ] ;  /* 0x00000000fffff984 */ /* 0x000fe20000000800 */
[----:B------:R-:W-:Y:S01]  /*c500*/  @!P1 LDGSTS.E.BYPASS.LTC128B.128 [R180+0x8000], desc[UR12][R202.64] ;  /* 0x08000000cab49fae */ /* 0x000fe2000b901d4c */
[----:B------:R-:W-:Y:S02]  /*c510*/  @!P1 LEA R194, P2, R210, R194, 0x1 ;  /* 0x000000c2d2c29211 */ /* 0x000fe400078408ff */
[-C--:B------:R-:W-:Y:S02]  /*c520*/  @!P1 LEA.HI.X R201, R208, R193.reuse, R0, 0x1, P3 ;  /* 0x000000c1d0c99211 */ /* 0x080fe400018f0c00 */
[----:B------:R-:W-:Y:S02]  /*c530*/  @!P1 LEA.HI.X R195, R210, R193, R2, 0x1, P2 ;  /* 0x000000c1d2c39211 */ /* 0x000fe400010f0c02 */
[----:B------:R-:W-:Y:S01]  /*c540*/  ISETP.GE.AND P2, PT, R179, 0x2, PT ;  /* 0x00000002b300780c */ /* 0x000fe20003f46270 */
        /* <DEDUP_REMOVED lines=16> */
[----:B------:R-:W2:Y:S08]  /*c650*/  LDSM.16.M88.4 R108, [R171+0x2000] ;  /* 0x00200000ab6c783b */ /* 0x000eb00000000200 */
[----:B------:R-:W3:Y:S08]  /*c660*/  LDSM.16.M88.4 R112, [R171+0x2800] ;  /* 0x00280000ab70783b */ /* 0x000ef00000000200 */
[----:B------:R-:W4:Y:S08]  /*c670*/  LDSM.16.M88.4 R116, [R171+0x3000] ;  /* 0x00300000ab74783b */ /* 0x000f300000000200 */
[----:B------:R-:W5:Y:S08]  /*c680*/  LDSM.16.M88.4 R120, [R171+0x3800] ;  /* 0x00380000ab78783b */ /* 0x000f700000000200 */
[----:B------:R-:W1:Y:S01]  /*c690*/  LDSM.16.M88.4 R124, [R171+0x4000] ;  /* 0x00400000ab7c783b */ /* 0x000e620000000200 */
[C---:B--2---:R-:W-:Y:S07]  /*c6a0*/  HMMA.16816.F32 R4, R104.reuse, R108, RZ ;  /* 0x0000006c6804723c */ /* 0x044fee00000018ff */
[----:B------:R-:W0:Y:S08]  /*c6b0*/  LDGDEPBAR ;  /* 0x00000000000079af */ /* 0x000e300000000000 */
[----:B------:R-:W2:Y:S01]  /*c6c0*/  LDSM.16.M88.4 R128, [R171+0x4800] ;  /* 0x00480000ab80783b */ /* 0x000ea20000000200 */
[C---:B------:R-:W-:Y:S06]  /*c6d0*/  HMMA.16816.F32 R8, R104.reuse, R110, RZ ;  /* 0x0000006e6808723c */ /* 0x040fec00000018ff */
[C---:B---3--:R-:W-:Y:S01]  /*c6e0*/  HMMA.16816.F32 R12, R104.reuse, R112, RZ ;  /* 0x00000070680c723c */ /* 0x048fe200000018ff */
[----:B------:R-:W3:Y:S05]  /*c6f0*/  LDSM.16.M88.4 R132, [R171+0x5000] ;  /* 0x00500000ab84783b */ /* 0x000eea0000000200 */
[C---:B------:R-:W-:Y:S03]  /*c700*/  HMMA.16816.F32 R16, R104.reuse, R114, RZ ;  /* 0x000000726810723c */ /* 0x040fe600000018ff */
[----:B------:R-:W3:Y:S03]  /*c710*/  LDSM.16.M88.4 R136, [R171+0x5800] ;  /* 0x00580000ab88783b */ /* 0x000ee60000000200 */
[C---:B----4-:R-:W-:Y:S05]  /*c720*/  HMMA.16816.F32 R20, R104.reuse, R116, RZ ;  /* 0x000000746814723c */ /* 0x050fea00000018ff */
[----:B------:R-:W-:Y:S01]  /*c730*/  LDSM.16.M88.4 R140, [R170] ;  /* 0x00000000aa8c783b */ /* 0x000fe20000000200 */
[C---:B------:R-:W-:Y:S06]  /*c740*/  HMMA.16816.F32 R24, R104.reuse, R118, RZ ;  /* 0x000000766818723c */ /* 0x040fec00000018ff */
[C---:B-----5:R-:W-:Y:S01]  /*c750*/  HMMA.16816.F32 R28, R104.reuse, R120, RZ ;  /* 0x00000078681c723c */ /* 0x060fe200000018ff */
[----:B------:R-:W4:Y:S05]  /*c760*/  LDSM.16.M88.4 R144, [R165+0x2000] ;  /* 0x00200000a590783b */ /* 0x000f2a0000000200 */
[C---:B------:R-:W-:Y:S03]  /*c770*/  HMMA.16816.F32 R32, R104.reuse, R122, RZ ;  /* 0x0000007a6820723c */ /* 0x040fe600000018ff */
[----:B------:R-:W5:Y:S03]  /*c780*/  LDSM.16.M88.4 R148, [R165+0x2800] ;  /* 0x00280000a594783b */ /* 0x000f660000000200 */
[C---:B-1----:R-:W-:Y:S05]  /*c790*/  HMMA.16816.F32 R36, R104.reuse, R124, RZ ;  /* 0x0000007c6824723c */ /* 0x042fea00000018ff */
[----:B------:R-:W1:Y:S01]  /*c7a0*/  LDSM.16.M88.4 R152, [R165+0x3000] ;  /* 0x00300000a598783b */ /* 0x000e620000000200 */
[C---:B------:R-:W-:Y:S06]  /*c7b0*/  HMMA.16816.F32 R40, R104.reuse, R126, RZ ;  /* 0x0000007e6828723c */ /* 0x040fec00000018ff */
[C---:B--2---:R-:W-:Y:S01]  /*c7c0*/  HMMA.16816.F32 R44, R104.reuse, R128, RZ ;  /* 0x00000080682c723c */ /* 0x044fe200000018ff */
[----:B------:R-:W-:Y:S05]  /*c7d0*/  LDSM.16.M88.4 R108, [R165+0x4000] ;  /* 0x00400000a56c783b */ /* 0x000fea0000000200 */
[C---:B------:R-:W-:Y:S03]  /*c7e0*/  HMMA.16816.F32 R48, R104.reuse, R130, RZ ;  /* 0x000000826830723c */ /* 0x040fe600000018ff */
[----:B------:R-:W-:Y:S03]  /*c7f0*/  LDSM.16.M88.4 R112, [R165+0x4800] ;  /* 0x00480000a570783b */ /* 0x000fe60000000200 */
[C---:B---3--:R-:W-:Y:S05]  /*c800*/  HMMA.16816.F32 R52, R104.reuse, R132, RZ ;  /* 0x000000846834723c */ /* 0x048fea00000018ff */
[----:B------:R-:W-:Y:S01]  /*c810*/  LDSM.16.M88.4 R116, [R165+0x5000] ;  /* 0x00500000a574783b */ /* 0x000fe20000000200 */
[C---:B------:R-:W-:Y:S06]  /*c820*/  HMMA.16816.F32 R56, R104.reuse, R134, RZ ;  /* 0x000000866838723c */ /* 0x040fec00000018ff */
[C---:B------:R-:W-:Y:S01]  /*c830*/  HMMA.16816.F32 R60, R104.reuse, R136, RZ ;  /* 0x00000088683c723c */ /* 0x040fe200000018ff */
[----:B------:R-:W-:Y:S05]  /*c840*/  LDSM.16.M88.4 R120, [R168] ;  /* 0x00000000a878783b */ /* 0x000fea0000000200 */
[----:B------:R-:W-:Y:S03]  /*c850*/  HMMA.16816.F32 R64, R104, R138, RZ ;  /* 0x0000008a6840723c */ /* 0x000fe600000018ff */
[----:B------:R-:W2:Y:S03]  /*c860*/  LDSM.16.M88.4 R104, [R165+0x3800] ;  /* 0x00380000a568783b */ /* 0x000ea60000000200 */
[C---:B----4-:R-:W-:Y:S05]  /*c870*/  HMMA.16816.F32 R4, R140.reuse, R144, R4 ;  /* 0x000000908c04723c */ /* 0x050fea0000001804 */
[----:B------:R-:W-:Y:S01]  /*c880*/  LDSM.16.M88.4 R124, [R157] ;  /* 0x000000009d7c783b */ /* 0x000fe20000000200 */
[C---:B------:R-:W-:Y:S06]  /*c890*/  HMMA.16816.F32 R8, R140.reuse, R146, R8 ;  /* 0x000000928c08723c */ /* 0x040fec0000001808 */
[C---:B-----5:R-:W-:Y:S06]  /*c8a0*/  HMMA.16816.F32 R12, R140.reuse, R148, R12 ;  /* 0x000000948c0c723c */ /* 0x060fec000000180c */
[C---:B------:R-:W-:Y:S06]  /*c8b0*/  HMMA.16816.F32 R16, R140.reuse, R150, R16 ;  /* 0x000000968c10723c */ /* 0x040fec0000001810 */
[C---:B-1----:R-:W-:Y:S06]  /*c8c0*/  HMMA.16816.F32 R20, R140.reuse, R152, R20 ;  /* 0x000000988c14723c */ /* 0x042fec0000001814 */
[C---:B------:R-:W-:Y:S06]  /*c8d0*/  HMMA.16816.F32 R24, R140.reuse, R154, R24 ;  /* 0x0000009a8c18723c */ /* 0x040fec0000001818 */
[C---:B--2---:R-:W-:Y:S06]  /*c8e0*/  HMMA.16816.F32 R28, R140.reuse, R104, R28 ;  /* 0x000000688c1c723c */ /* 0x044fec000000181c */
[C---:B------:R-:W-:Y:S01]  /*c8f0*/  HMMA.16816.F32 R32, R140.reuse, R106, R32 ;  /* 0x0000006a8c20723c */ /* 0x040fe20000001820 */
[----:B------:R-:W1:Y:S05]  /*c900*/  LDSM.16.M88.4 R104, [R165+0x5800] ;  /* 0x00580000a568783b */ /* 0x000e6a0000000200 */
[C---:B------:R-:W-:Y:S06]  /*c910*/  HMMA.16816.F32 R36, R140.reuse, R108, R36 ;  /* 0x0000006c8c24723c */ /* 0x040fec0000001824 */
[C---:B------:R-:W-:Y:S01]  /*c920*/  HMMA.16816.F32 R40, R140.reuse, R110, R40 ;  /* 0x0000006e8c28723c */ /* 0x040fe20000001828 */
[----:B------:R-:W2:Y:S05]  /*c930*/  LDSM.16.M88.4 R108, [R169] ;  /* 0x00000000a96c783b */ /* 0x000eaa0000000200 */
[C---:B------:R-:W-:Y:S06]  /*c940*/  HMMA.16816.F32 R44, R140.reuse, R112, R44 ;  /* 0x000000708c2c723c */ /* 0x040fec000000182c */
[C---:B------:R-:W-:Y:S01]  /*c950*/  HMMA.16816.F32 R48, R140.reuse, R114, R48 ;  /* 0x000000728c30723c */ /* 0x040fe20000001830 */
[----:B------:R-:W3:Y:S05]  /*c960*/  LDSM.16.M88.4 R112, [R161] ;  /* 0x00000000a170783b */ /* 0x000eea0000000200 */
[C---:B------:R-:W-:Y:S06]  /*c970*/  HMMA.16816.F32 R52, R140.reuse, R116, R52 ;  /* 0x000000748c34723c */ /* 0x040fec0000001834 */
[C---:B------:R-:W-:Y:S01]  /*c980*/  HMMA.16816.F32 R56, R140.reuse, R118, R56 ;  /* 0x000000768c38723c */ /* 0x040fe20000001838 */
[----:B------:R-:W-:Y:S05]  /*c990*/  LDSM.16.M88.4 R116, [R159] ;  /* 0x000000009f74783b */ /* 0x000fea0000000200 */
[C---:B-1----:R-:W-:Y:S06]  /*c9a0*/  HMMA.16816.F32 R60, R140.reuse, R104, R60 ;  /* 0x000000688c3c723c */ /* 0x042fec000000183c */
[----:B------:R-:W-:Y:S01]  /*c9b0*/  HMMA.16816.F32 R64, R140, R106, R64 ;  /* 0x0000006a8c40723c */ /* 0x000fe20000001840 */
        /* <DEDUP_REMOVED lines=13> */
[C---:B--2---:R-:W-:Y:S06]  /*ca90*/  HMMA.16816.F32 R36, R108.reuse, R120, R36 ;  /* 0x000000786c24723c */ /* 0x044fec0000001824 */
[C---:B------:R-:W-:Y:S01]  /*caa0*/  HMMA.16816.F32 R40, R108.reuse, R122, R40 ;  /* 0x0000007a6c28723c */ /* 0x040fe20000001828 */
[----:B------:R-:W2:Y:S05]  /*cab0*/  LDSM.16.M88.4 R120, [R100] ;  /* 0x000000006478783b */ /* 0x000eaa0000000200 */
[C---:B------:R-:W-:Y:S06]  /*cac0*/  HMMA.16816.F32 R44, R108.reuse, R124, R44 ;  /* 0x0000007c6c2c723c */ /* 0x040fec000000182c */
[C---:B------:R-:W-:Y:S06]  /*cad0*/  HMMA.16816.F32 R48, R108.reuse, R126, R48 ;  /* 0x0000007e6c30723c */ /* 0x040fec0000001830 */
[C---:B-1----:R-:W-:Y:S06]  /*cae0*/  HMMA.16816.F32 R52, R108.reuse, R104, R52 ;  /* 0x000000686c34723c */ /* 0x042fec0000001834 */
[C---:B------:R-:W-:Y:S01]  /*caf0*/  HMMA.16816.F32 R56, R108.reuse, R106, R56 ;  /* 0x0000006a6c38723c */ /* 0x040fe20000001838 */
[----:B------:R-:W1:Y:S05]  /*cb00*/  LDSM.16.M88.4 R104, [R100+0x800] ;  /* 0x000800006468783b */ /* 0x000e6a0000000200 */
[C---:B------:R-:W-:Y:S06]  /*cb10*/  HMMA.16816.F32 R60, R108.reuse, R112, R60 ;  /* 0x000000706c3c723c */ /* 0x040fec000000183c */
[----:B------:R-:W-:Y:S01]  /*cb20*/  HMMA.16816.F32 R64, R108, R114, R64 ;  /* 0x000000726c40723c */ /* 0x000fe20000001840 */
[----:B------:R-:W3:Y:S05]  /*cb30*/  LDSM.16.M88.4 R108, [R100+0x1000] ;  /* 0x00100000646c783b */ /* 0x000eea0000000200 */
[C---:B--2---:R-:W-:Y:S06]  /*cb40*/  HMMA.16816.F32 R4, R116.reuse, R120, R4 ;  /* 0x000000787404723c */ /* 0x044fec0000001804 */
[C---:B------:R-:W-:Y:S06]  /*cb50*/  HMMA.16816.F32 R8, R116.reuse, R122, R8 ;  /* 0x0000007a7408723c */ /* 0x040fec0000001808 */
[C---:B-1----:R-:W-:Y:S11]  /*cb60*/  HMMA.16816.F32 R12, R116.reuse, R104, R12 ;  /* 0x00000068740c723c */ /* 0x042ff6000000180c */
[----:B------:R-:W-:Y:S01]  /*cb70*/  @!UPT UIADD3 URZ, URZ, URZ, URZ ;  /* 0x0000003f3f3ff290 */ /* 0x000fe2000fffe03f */
[----:B------:R-:W-:Y:S01]  /*cb80*/  FMUL.FTZ R2, R7, UR5 ;  /* 0x0000000507027c20 */ /* 0x000fe20008410000 */
[----:B------:R-:W-:Y:S01]  /*cb90*/  FMUL.FTZ R251, R4, UR5 ;  /* 0x0000000504fb7c20 */ /* 0x000fe20008410000 */
[----:B------:R-:W-:Y:S01]  /*cba0*/  FMUL.FTZ R249, R5, UR5 ;  /* 0x0000000505f97c20 */ /* 0x000fe20008410000 */
[C---:B------:R-:W-:Y:S01]  /*cbb0*/  HMMA.16816.F32 R16, R116.reuse, R106, R16 ;  /* 0x0000006a7410723c */ /* 0x040fe20000001810 */
[----:B------:R1:W2:Y:S01]  /*cbc0*/  MUFU.TANH R154, R2 ;  /* 0x00000002009a7308 */ /* 0x0002a20000002400 */
[----:B------:R-:W4:Y:S01]  /*cbd0*/  LDSM.16.M88.4 R104, [R100+0x1800] ;  /* 0x001800006468783b */ /* 0x000f220000000200 */
[----:B------:R-:W-:Y:S03]  /*cbe0*/  FMUL.FTZ R3, R10, UR5 ;  /* 0x000000050a037c20 */ /* 0x000fe60008410000 */
[C---:B---3--:R-:W-:Y:S05]  /*cbf0*/  HMMA.16816.F32 R20, R116.reuse, R108, R20 ;  /* 0x0000006c7414723c */ /* 0x048fea0000001814 */
[----:B------:R-:W3:Y:S01]  /*cc00*/  MUFU.TANH R150, R3 ;  /* 0x0000000300967308 */ /* 0x000ee20000002400 */
[----:B------:R-:W-:Y:S01]  /*cc10*/  FMUL.FTZ R0, R11, UR5 ;  /* 0x000000050b007c20 */ /* 0x000fe20008410000 */
[C---:B------:R-:W-:Y:S01]  /*cc20*/  HMMA.16816.F32 R24, R116.reuse, R110, R24 ;  /* 0x0000006e7418723c */ /* 0x040fe20000001818 */
[----:B------:R-:W5:Y:S07]  /*cc30*/  LDSM.16.M88.4 R108, [R100+0x2000] ;  /* 0x00200000646c783b */ /* 0x000f6e0000000200 */
[----:B------:R-:W1:Y:S03]  /*cc40*/  MUFU.TANH R114, R0 ;  /* 0x0000000000727308 */ /* 0x000e660000002400 */
[----:B------:R-:W-:Y:S01]  /*cc50*/  FMUL.FTZ R250, R6, UR5 ;  /* 0x0000000506fa7c20 */ /* 0x000fe20008410000 */
[----:B------:R-:W-:Y:S01]  /*cc60*/  FMUL.FTZ R247, R13, UR5 ;  /* 0x000000050df77c20 */ /* 0x000fe20008410000 */
[----:B------:R-:W-:Y:S01]  /*cc70*/  FMUL.FTZ R252, R14, UR5 ;  /* 0x000000050efc7c20 */ /* 0x000fe20008410000 */
[----:B------:R-:W-:Y:S01]  /*cc80*/  FMUL.FTZ R248, R15, UR5 ;  /* 0x000000050ff87c20 */ /* 0x000fe20008410000 */
[----:B------:R-:W-:Y:S03]  /*cc90*/  FMUL.FTZ R243, R16, UR5 ;  /* 0x0000000510f37c20 */ /* 0x000fe60008410000 */
[----:B------:R-:W1:Y:S01]  /*cca0*/  MUFU.TANH R251, R251 ;  /* 0x000000fb00fb7308 */ /* 0x000e620000002400 */
[----:B------:R-:W-:Y:S01]  /*ccb0*/  FMUL.FTZ R245, R17, UR5 ;  /* 0x0000000511f57c20 */ /* 0x000fe20008410000 */
[----:B------:R-:W-:Y:S01]  /*ccc0*/  FMUL.FTZ R246, R18, UR5 ;  /* 0x0000000512f67c20 */ /* 0x000fe20008410000 */
[----:B------:R-:W-:Y:S01]  /*ccd0*/  FMUL.FTZ R244, R19, UR5 ;  /* 0x0000000513f47c20 */ /* 0x000fe20008410000 */
[----:B------:R-:W-:Y:S01]  /*cce0*/  FMUL.FTZ R194, R8, UR5 ;  /* 0x0000000508c27c20 */ /* 0x000fe20008410000 */
[----:B------:R-:W-:Y:S01]  /*ccf0*/  FMUL.FTZ R241, R20, UR5 ;  /* 0x0000000514f17c20 */ /* 0x000fe20008410000 */
[----:B------:R-:W-:Y:S01]  /*cd00*/  FMUL.FTZ R239, R21, UR5 ;  /* 0x0000000515ef7c20 */ /* 0x000fe20008410000 */
[----:B------:R-:W-:Y:S03]  /*cd10*/  FMUL.FTZ R242, R22, UR5 ;  /* 0x0000000516f27c20 */ /* 0x000fe60008410000 */
[----:B------:R-:W2:Y:S01]  /*cd20*/  MUFU.TANH R249, R249 ;  /* 0x000000f900f97308 */ /* 0x000ea20000002400 */
[----:B------:R-:W-:Y:S01]  /*cd30*/  FMUL.FTZ R240, R23, UR5 ;  /* 0x0000000517f07c20 */ /* 0x000fe20008410000 */
[----:B------:R-:W-:Y:S01]  /*cd40*/  FMUL.FTZ R193, R9, UR5 ;  /* 0x0000000509c17c20 */ /* 0x000fe20008410000 */
[----:B------:R-:W-:Y:S01]  /*cd50*/  FMUL.FTZ R237, R24, UR5 ;  /* 0x0000000518ed7c20 */ /* 0x000fe20008410000 */
[----:B------:R-:W-:Y:S01]  /*cd60*/  FMUL.FTZ R235, R25, UR5 ;  /* 0x0000000519eb7c20 */ /* 0x000fe20008410000 */
[----:B------:R-:W-:Y:S01]  /*cd70*/  FMUL.FTZ R238, R26, UR5 ;  /* 0x000000051aee7c20 */ /* 0x000fe20008410000 */
[----:B------:R-:W-:Y:S01]  /*cd80*/  FMUL.FTZ R236, R27, UR5 ;  /* 0x000000051bec7c20 */ /* 0x000fe20008410000 */
[----:B-1----:R-:W-:Y:S03]  /*cd90*/  FMUL.FTZ R2, R12, UR5 ;  /* 0x000000050c027c20 */ /* 0x002fe60008410000 */
[----:B------:R-:W1:Y:S01]  /*cda0*/  MUFU.TANH R250, R250 ;  /* 0x000000fa00fa7308 */ /* 0x000e620000002400 */
[C---:B----4-:R-:W-:Y:S06]  /*cdb0*/  HMMA.16816.F32 R28, R116.reuse, R104, R28 ;  /* 0x00000068741c723c */ /* 0x050fec000000181c */
[C---:B------:R-:W-:Y:S03]  /*cdc0*/  HMMA.16816.F32 R32, R116.reuse, R106, R32 ;  /* 0x0000006a7420723c */ /* 0x040fe60000001820 */
[----:B------:R4:W1:Y:S01]  /*cdd0*/  MUFU.TANH R151, R194 ;  /* 0x000000c200977308 */ /* 0x0008620000002400 */
[----:B------:R-:W3:Y:S02]  /*cde0*/  LDSM.16.M88.4 R104, [R100+0x2800] ;  /* 0x002800006468783b */ /* 0x000ee40000000200 */
[C---:B-----5:R-:W-:Y:S07]  /*cdf0*/  HMMA.16816.F32 R36, R116.reuse, R108, R36 ;  /* 0x0000006c7424723c */ /* 0x060fee0000001824 */
[----:B------:R5:W1:Y:S01]  /*ce00*/  MUFU.TANH R149, R193 ;  /* 0x000000c100957308 */ /* 0x000a620000002400 */
[C---:B------:R-:W-:Y:S01]  /*ce10*/  HMMA.16816.F32 R40, R116.reuse, R110, R40 ;  /* 0x0000006e7428723c */ /* 0x040fe20000001828 */
[----:B------:R-:W2:Y:S08]  /*ce20*/  LDSM.16.M88.4 R108, [R100+0x3000] ;  /* 0x00300000646c783b */ /* 0x000eb00000000200 */
[----:B------:R1:W1:Y:S02]  /*ce30*/  MUFU.TANH R153, R2 ;  /* 0x0000000200997308 */ /* 0x0002640000002400 */
        /* <DEDUP_REMOVED lines=9> */
[----:B----4-:R-:W-:Y:S01]  /*ced0*/  MOV R194, R196 ;  /* 0x000000c400c27202 */ /* 0x010fe20000000f00 */
[----:B------:R-:W-:Y:S01]  /*cee0*/  FMUL.FTZ R225, R36, UR5 ;  /* 0x0000000524e17c20 */ /* 0x000fe20008410000 */
[----:B------:R-:W-:Y:S01]  /*cef0*/  FMUL.FTZ R223, R37, UR5 ;  /* 0x0000000525df7c20 */ /* 0x000fe20008410000 */
[----:B------:R-:W-:Y:S03]  /*cf00*/  FMUL.FTZ R226, R38, UR5 ;  /* 0x0000000526e27c20 */ /* 0x000fe60008410000 */
[----:B------:R-:W4:Y:S01]  /*cf10*/  MUFU.TANH R252, R252 ;  /* 0x000000fc00fc7308 */ /* 0x000f220000002400 */
[----:B------:R-:W-:Y:S01]  /*cf20*/  FMUL.FTZ R224, R39, UR5 ;  /* 0x0000000527e07c20 */ /* 0x000fe20008410000 */
[----:B-----5:R-:W-:Y:S01]  /*cf30*/  MOV R193, R197 ;  /* 0x000000c500c17202 */ /* 0x020fe20000000f00 */
[----:B------:R-:W-:Y:S01]  /*cf40*/  FMUL.FTZ R221, R40, UR5 ;  /* 0x0000000528dd7c20 */ /* 0x000fe20008410000 */
[----:B------:R-:W-:Y:S01]  /*cf50*/  FMUL.FTZ R219, R41, UR5 ;  /* 0x0000000529db7c20 */ /* 0x000fe20008410000 */
[----:B------:R-:W-:Y:S01]  /*cf60*/  FMUL.FTZ R220, R42, UR5 ;  /* 0x000000052adc7c20 */ /* 0x000fe20008410000 */
[----:B------:R-:W-:Y:S04]  /*cf70*/  FMUL.FTZ R222, R43, UR5 ;  /* 0x000000052bde7c20 */ /* 0x000fe80008410000 */
[----:B------:R-:W1:Y:S01]  /*cf80*/  MUFU.TANH R248, R248 ;  /* 0x000000f800f87308 */ /* 0x000e620000002400 */
[C---:B---3--:R-:W-:Y:S06]  /*cf90*/  HMMA.16816.F32 R44, R116.reuse, R104, R44 ;  /* 0x00000068742c723c */ /* 0x048fec000000182c */
[C---:B------:R-:W-:Y:S03]  /*cfa0*/  HMMA.16816.F32 R48, R116.reuse, R106, R48 ;  /* 0x0000006a7430723c */ /* 0x040fe60000001830 */
[----:B------:R-:W3:Y:S01]  /*cfb0*/  MUFU.TANH R243, R243 ;  /* 0x000000f300f37308 */ /* 0x000ee20000002400 */
[----:B------:R-:W5:Y:S02]  /*cfc0*/  LDSM.16.M88.4 R104, [R100+0x3800] ;  /* 0x003800006468783b */ /* 0x000f640000000200 */
[----:B------:R-:W-:Y:S07]  /*cfd0*/  DEPBAR.LE SB0, 0x0 ;  /* 0x000080000000791a */ /* 0x000fee0000000000 */
[----:B------:R-:W1:Y:S01]  /*cfe0*/  MUFU.TANH R245, R245 ;  /* 0x000000f500f57308 */ /* 0x000e620000002400 */
[----:B------:R-:W-:Y:S01]  /*cff0*/  BAR.SYNC.DEFER_BLOCKING 0x0 ;  /* 0x0000000000007b1d */ /* 0x000fe20000010000 */
[C---:B--2---:R-:W-:Y:S08]  /*d000*/  HMMA.16816.F32 R52, R116.reuse, R108, R52 ;  /* 0x0000006c7434723c */ /* 0x044ff00000001834 */
[----:B------:R-:W2:Y:S01]  /*d010*/  MUFU.TANH R246, R246 ;  /* 0x000000f600f67308 */ /* 0x000ea20000002400 */
        /* <DEDUP_REMOVED lines=20> */
[----:B------:R-:W-:Y:S03]  /*d160*/  HMMA.16816.F32 R64, R116, R106, R64 ;  /* 0x0000006a7440723c */ /* 0x000fe60000001840 */
[----:B------:R-:W1:Y:S02]  /*d170*/  MUFU.TANH R242, R242 ;  /* 0x000000f200f27308 */ /* 0x000e640000002400 */
        /* <DEDUP_REMOVED lines=53> */
[----:B------:R-:W1:Y:S01]  /*d4d0*/  MUFU.TANH R3, R3 ;  /* 0x0000000300037308 */ /* 0x000e620000002400 */
[----:B--234-:R-:W-:Y:S05]  /*d4e0*/  @!P2 BRA `(.L_x_5419) ;  /* 0x00000008006ca947 */ /* 0x01cfea0003800000 */
[----:B-1----:R-:W1:Y:S08]  /*d4f0*/  LDC R0, c[0x0][0x248] ;  /* 0x00009200ff007b82 */ /* 0x002e700000000800 */
        /* <DEDUP_REMOVED lines=8> */
[----:B------:R-:W-:Y:S03]  /*d580*/  VIADD R15, R15, 0xffffff80 ;  /* 0xffffff800f0f7836 */ /* 0x000fe60000000000 */
[----:B------:R-:W-:Y:S02]  /*d590*/  IABS R7, R13 ;  /* 0x0000000d00077213 */ /* 0x000fe40000000000 */
[----:B------:R-:W-:Y:S02]  /*d5a0*/  IABS R8, R15 ;  /* 0x0000000f00087213 */ /* 0x000fe40000000000 */
[-C--:B-1----:R-:W-:Y:S02]  /*d5b0*/  IABS R4, R2.reuse ;  /* 0x0000000200047213 */ /* 0x082fe40000000000 */
[-C--:B------:R-:W-:Y:S02]  /*d5c0*/  LOP3.LUT R15, R15, R2.reuse, RZ, 0x3c, !PT ;  /* 0x000000020f0f7212 */ /* 0x080fe400078e3cff */
[----:B------:R-:W1:Y:S01]  /*d5d0*/  I2F.RP R9, R4 ;  /* 0x0000000400097306 */ /* 0x000e620000209400 */
[----:B------:R-:W-:Y:S04]  /*d5e0*/  LOP3.LUT R13, R13, R2, RZ, 0x3c, !PT ;  /* 0x000000020d0d7212 */ /* 0x000fe800078e3cff */
[----:B------:R-:W-:Y:S05]  /*d5f0*/  ISETP.GE.AND P2, PT, R13, RZ, PT ;  /* 0x000000ff0d00720c */ /* 0x000fea0003f46270 */
[----:B-1----:R-:W1:Y:S02]  /*d600*/  MUFU.RCP R5, R9 ;  /* 0x0000000900057308 */ /* 0x002e640000001000 */
[----:B-1----:R-:W-:Y:S08]  /*d610*/  VIADD R16, R5, 0xffffffe ;  /* 0x0ffffffe05107836 */ /* 0x002ff00000000000 */
[----:B------:R-:W1:Y:S02]  /*d620*/  F2I.FTZ.U32.TRUNC.NTZ R17, R16 ;  /* 0x0000001000117305 */ /* 0x000e64000021f000 */
        /* <DEDUP_REMOVED lines=12> */
[----:B------:R-:W-:Y:S01]  /*d6f0*/  @!P4 IADD3 R12, R12, 0x1, RZ ;  /* 0x000000010c0cc810 */ /* 0x000fe20007ffe0ff */
[----:B------:R-:W-:Y:S01]  /*d700*/  @!P4 IMAD.IADD R8, R8, 0x1, -R4 ;  /* 0x000000010808c824 */ /* 0x000fe200078e0a04 */
[-C--:B------:R-:W-:Y:S01]  /*d710*/  @!P3 IADD3 R7, R7, -R4.reuse, RZ ;  /* 0x800000040707b210 */ /* 0x080fe20007ffe0ff */
[----:B------:R-:W-:Y:S01]  /*d720*/  @!P3 VIADD R11, R11, 0x1 ;  /* 0x000000010b0bb836 */ /* 0x000fe20000000000 */
[----:B------:R-:W-:Y:S02]  /*d730*/  ISETP.GE.AND P3, PT, R15, RZ, PT ;  /* 0x000000ff0f00720c */ /* 0x000fe40003f66270 */
[-C--:B------:R-:W-:Y:S02]  /*d740*/  ISETP.GE.U32.AND P5, PT, R7, R4.reuse, PT ;  /* 0x000000040700720c */ /* 0x080fe40003fa6070 */
[----:B------:R-:W-:Y:S01]  /*d750*/  ISETP.GE.U32.AND P6, PT, R8, R4, PT ;  /* 0x000000040800720c */ /* 0x000fe20003fc6070 */
[----:B------:R-:W1:Y:S01]  /*d760*/  LDC R7, c[0x0][0x24c] ;  /* 0x00009300ff077b82 */ /* 0x000e620000000800 */
[----:B------:R-:W-:Y:S02]  /*d770*/  LOP3.LUT R4, RZ, R2, RZ, 0x33, !PT ;  /* 0x00000002ff047212 */ /* 0x000fe400078e33ff */
[----:B------:R-:W-:Y:S07]  /*d780*/  ISETP.NE.AND P4, PT, R2, RZ, PT ;  /* 0x000000ff0200720c */ /* 0x000fee0003f85270 */
[----:B------:R-:W-:Y:S02]  /*d790*/  @P5 VIADD R11, R11, 0x1 ;  /* 0x000000010b0b5836 */ /* 0x000fe40000000000 */
[----:B------:R-:W-:Y:S03]  /*d7a0*/  @P6 VIADD R12, R12, 0x1 ;  /* 0x000000010c0c6836 */ /* 0x000fe60000000000 */
[----:B------:R-:W-:Y:S01]  /*d7b0*/  @!P2 IADD3 R11, -R11, RZ, RZ ;  /* 0x000000ff0b0ba210 */ /* 0x000fe20007ffe1ff */
[----:B------:R-:W-:Y:S03]  /*d7c0*/  @!P3 IMAD.MOV R12, RZ, RZ, -R12 ;  /* 0x000000ffff0cb224 */ /* 0x000fe600078e0a0c */
        /* <DEDUP_REMOVED lines=13> */
[----:B-1----:R-:W-:Y:S01]  /*d8a0*/  IMAD R2, R11, R7, R2 ;  /* 0x000000070b027224 */ /* 0x002fe200078e0202 */
        /* <DEDUP_REMOVED lines=8> */
.L_x_5420:
[----:B------:R4:W-:Y:S01]  /*d930*/  @P1 STS.128 [R180+0x2000], RZ ;  /* 0x002000ffb4001388 */ /* 0x0009e20000000c00 */
[----:B------:R-:W-:Y:S01]  /*d940*/  LEA R22, P3, R8, R190, 0x1 ;  /* 0x000000be08167211 */ /* 0x000fe200078608ff */
[----:B------:R-:W1:Y:S01]  /*d950*/  @!P1 LDC R7, c[0x0][0x24c] ;  /* 0x00009300ff079b82 */ /* 0x000e620000000800 */
[-C--:B------:R-:W-:Y:S01]  /*d960*/  @!P1 IADD3 R5, P2, R175, R8.reuse, RZ ;  /* 0x00000008af059210 */ /* 0x080fe20007f5e0ff */
[----:B------:R-:W-:Y:S01]  /*d970*/  @!P1 IMAD.WIDE.U32 R18, R0, 0x30, R8 ;  /* 0x0000003000129825 */ /* 0x000fe200078e0008 */
[--C-:B------:R-:W-:Y:S02]  /*d980*/  LEA.HI.X R23, R8, R189, R9.reuse, 0x1, P3 ;  /* 0x000000bd08177211 */ /* 0x100fe400018f0c09 */
[----:B------:R-:W-:Y:S01]  /*d990*/  @!P1 LEA R11, P3, R0, R8, 0x5 ;  /* 0x00000008000b9211 */ /* 0x000fe200078628ff */
[--C-:B------:R-:W-:Y:S01]  /*d9a0*/  @!P1 IMAD.X R2, R174, 0x1, R9.reuse, P2 ;  /* 0x00000001ae029824 */ /* 0x100fe200010e0609 */
[CC--:B------:R-:W-:Y:S01]  /*d9b0*/  @!P1 LEA R12, P2, R5.reuse, R190.reuse, 0x1 ;  /* 0x000000be050c9211 */ /* 0x0c0fe200078408ff */
[----:B------:R-:W-:Y:S01]  /*d9c0*/  @!PT LDS RZ, [RZ] ;  /* 0x00000000fffff984 */ /* 0x000fe20000000800 */
[----:B------:R-:W-:Y:S01]  /*d9d0*/  @!PT LDS RZ, [RZ] ;  /* 0x00000000fffff984 */ /* 0x000fe20000000800 */
[----:B------:R-:W-:Y:S01]  /*d9e0*/  @!PT LDS RZ, [RZ] ;  /* 0x00000000fffff984 */ /* 0x000fe20000000800 */
[----:B------:R-:W-:Y:S01]  /*d9f0*/  @!P1 LDGSTS.E.BYPASS.LTC128B.128 [R180+0x2000], desc[UR12][R22.64] ;  /* 0x0200000016b49fae */ /* 0x000fe2000b901d4c */
[----:B------:R-:W5:Y:S01]  /*da00*/  @!P1 LDC R4, c[0x0][0x24c] ;  /* 0x00009300ff049b82 */ /* 0x000f620000000800 */
[----:B--2---:R-:W-:Y:S01]  /*da10*/  @!P1 LEA.HI.X R10, R0, R9, R10, 0x5, P3 ;  /* 0x00000009000a9211 */ /* 0x004fe200018f2c0a */
[----:B------:R-:W-:Y:S01]  /*da20*/  @!P1 IMAD.MOV.U32 R16, RZ, RZ, R8 ;  /* 0x000000ffff109224 */ /* 0x000fe200078e0008 */
[----:B------:R4:W-:Y:S01]  /*da30*/  @P1 STS.128 [R180+0x2800], RZ ;  /* 0x002800ffb4001388 */ /* 0x0009e20000000c00 */
[-C--:B------:R-:W-:Y:S01]  /*da40*/  @!P1 LEA.HI.X R13, R5, R189.reuse, R2, 0x1, P2 ;  /* 0x000000bd050d9211 */ /* 0x080fe200010f0c02 */
[--C-:B------:R-:W-:Y:S01]  /*da50*/  @!P1 IMAD.MOV.U32 R17, RZ, RZ, R9.reuse ;  /* 0x000000ffff119224 */ /* 0x100fe200078e0009 */
[CC--:B------:R-:W-:Y:S01]  /*da60*/  @!P1 LEA R20, P2, R11.reuse, R190.reuse, 0x1 ;  /* 0x000000be0b149211 */ /* 0x0c0fe200078408ff */
[----:B------:R-:W-:Y:S01]  /*da70*/  @!P1 IMAD.MOV.U32 R14, RZ, RZ, R8 ;  /* 0x000000ffff0e9224 */ /* 0x000fe200078e0008 */
[----:B------:R-:W2:Y:S01]  /*da80*/  @!P1 LDC R5, c[0x0][0x24c] ;  /* 0x00009300ff059b82 */ /* 0x000ea20000000800 */
[----:B------:R-:W-:Y:S01]  /*da90*/  @!PT LDS RZ, [RZ] ;  /* 0x00000000fffff984 */ /* 0x000fe20000000800 */
[----:B------:R-:W-:Y:S01]  /*daa0*/  @!PT LDS RZ, [RZ] ;  /* 0x00000000fffff984 */ /* 0x000fe20000000800 */
[----:B------:R-:W-:Y:S01]  /*dab0*/  @!PT LDS RZ, [RZ] ;  /* 0x00000000fffff984 */ /* 0x000fe20000000800 */
[----:B------:R4:W-:Y:S01]  /*dac0*/  @!P1 LDGSTS.E.BYPASS.LTC128B.128 [R180+0x2800], desc[UR12][R12.64] ;  /* 0x028000000cb49fae */ /* 0x0009e2000b901d4c */
[----:B---3--:R-:W-:Y:S01]  /*dad0*/  @!P1 IMAD R6, R6, 0x30, RZ ;  /* 0x0000003006069824 */ /* 0x008fe200078e02ff */
[-C--:B------:R-:W-:Y:S01]  /*dae0*/  @!P1 LEA.HI.X R21, R11, R189.reuse, R10, 0x1, P2 ;  /* 0x000000bd0b159211 */ /* 0x080fe200010f0c0a */
[----:B------:R-:W-:Y:S01]  /*daf0*/  @!P1 IMAD.MOV.U32 R15, RZ, RZ, R9 ;  /* 0x000000ffff0f9224 */ /* 0x000fe200078e0009 */
        /* <DEDUP_REMOVED lines=8> */
[C---:B------:R-:W-:Y:S01]  /*db80*/  @!P1 LEA R10, P2, R0.reuse, R8, 0x6 ;  /* 0x00000008000a9211 */ /* 0x040fe200078430ff */
[----:B------:R-:W-:Y:S01]  /*db90*/  @!P1 IMAD.WIDE.U32 R16, R0, 0x50, R16 ;  /* 0x0000005000109825 */ /* 0x000fe200078e0010 */
[----:B------:R-:W-:Y:S01]  /*dba0*/  @!P1 LEA.HI.X R25, R18, R189, R6, 0x1, P3 ;  /* 0x000000bd12199211 */ /* 0x000fe200018f0c06 */
[----:B------:R1:W-:Y:S02]  /*dbb0*/  @P1 STS.128 [R180+0x3800], RZ ;  /* 0x003800ffb4001388 */ /* 0x0003e40000000c00 */
[----:B------:R-:W-:Y:S01]  /*dbc0*/  @!P1 IMAD.WIDE.U32 R14, R0, 0x60, R14 ;  /* 0x00000060000e9825 */ /* 0x000fe200078e000e */
[-C--:B------:R-:W-:Y:S01]  /*dbd0*/  @!P1 LEA R18, P4, R16, R190.reuse, 0x1 ;  /* 0x000000be10129211 */ /* 0x080fe200078808ff */
[----:B------:R-:W-:Y:S01]  /*dbe0*/  @!PT LDS RZ, [RZ] ;  /* 0x00000000fffff984 */ /* 0x000fe20000000800 */
[----:B------:R-:W-:Y:S01]  /*dbf0*/  @!PT LDS RZ, [RZ] ;  /* 0x00000000fffff984 */ /* 0x000fe20000000800 */
[----:B------:R-:W-:Y:S01]  /*dc00*/  @!PT LDS RZ, [RZ] ;  /* 0x00000000fffff984 */ /* 0x000fe20000000800 */
[----:B------:R1:W-:Y:S04]  /*dc10*/  @!P1 LDGSTS.E.BYPASS.LTC128B.128 [R180+0x3800], desc[UR12][R24.64] ;  /* 0x0380000018b49fae */ /* 0x0003e8000b901d4c */
[----:B------:R1:W-:Y:S01]  /*dc20*/  @P1 STS.128 [R180+0x4000], RZ ;  /* 0x004000ffb4001388 */ /* 0x0003e20000000c00 */
[----:B----4-:R-:W-:Y:S02]  /*dc30*/  @!P1 IMAD.MOV.U32 R12, RZ, RZ, R8 ;  /* 0x000000ffff0c9224 */ /* 0x010fe400078e0008 */
[----:B------:R-:W-:Y:S02]  /*dc40*/  @!P1 IMAD.MOV.U32 R13, RZ, RZ, R9 ;  /* 0x000000ffff0d9224 */ /* 0x000fe400078e0009 */
[----:B--2---:R-:W-:Y:S01]  /*dc50*/  @!P1 IMAD R5, R5, 0x50, RZ ;  /* 0x0000005005059824 */ /* 0x004fe200078e02ff */
[C---:B-1----:R-:W-:Y:S01]  /*dc60*/  @!P1 LEA.HI.X R7, R0.reuse, R9, R7, 0x6, P2 ;  /* 0x0000000900079211 */ /* 0x042fe200010f3407 */
[----:B------:R-:W-:Y:S01]  /*dc70*/  @!P1 IMAD.WIDE.U32 R12, R0, 0x70, R12 ;  /* 0x00000070000c9825 */ /* 0x000fe200078e000c */
[CC--:B------:R-:W-:Y:S03]  /*dc80*/  @!P1 LEA R8, P2, R10.reuse, R190.reuse, 0x1 ;  /* 0x000000be0a089211 */ /* 0x0c0fe600078408ff */
[----:B------:R-:W-:Y:S01]  /*dc90*/  @!P1 IMAD.IADD R5, R5, 0x1, R17 ;  /* 0x0000000105059824 */ /* 0x000fe200078e0211 */
[-C--:B------:R-:W-:Y:S01]  /*dca0*/  @!P1 LEA.HI.X R9, R10, R189.reuse, R7, 0x1, P2 ;  /* 0x000000bd0a099211 */ /* 0x080fe200010f0c07 */
[----:B-----5:R-:W-:Y:S01]  /*dcb0*/  @!P1 IMAD R7, R4, 0x60, RZ ;  /* 0x0000006004079824 */ /* 0x020fe200078e02ff */
[-C--:B------:R-:W-:Y:S01]  /*dcc0*/  @!P1 LEA R4, P3, R14, R190.reuse, 0x1 ;  /* 0x000000be0e049211 */ /* 0x080fe200078608ff */
[----:B---3--:R-:W-:Y:S01]  /*dcd0*/  @!P1 IMAD R11, R2, 0x70, RZ ;  /* 0x00000070020b9824 */ /* 0x008fe200078e02ff */
[-C--:B------:R-:W-:Y:S01]  /*dce0*/  @!P1 LEA.HI.X R19, R16, R189.reuse, R5, 0x1, P4 ;  /* 0x000000bd10139211 */ /* 0x080fe200020f0c05 */
[----:B------:R-:W-:Y:S01]  /*dcf0*/  @!PT LDS RZ, [RZ] ;  /* 0x00000000fffff984 */ /* 0x000fe20000000800 */
[----:B------:R-:W-:Y:S01]  /*dd00*/  @!PT LDS RZ, [RZ] ;  /* 0x00000000fffff984 */ /* 0x000fe20000000800 */
[----:B------:R-:W-:Y:S01]  /*dd10*/  @!PT LDS RZ, [RZ] ;  /* 0x00000000fffff984 */ /* 0x000fe20000000800 */
[----:B------:R2:W-:Y:S01]  /*dd20*/  @!P1 LDGSTS.E.BYPASS.LTC128B.128 [R180+0x4000], desc[UR12][R8.64] ;  /* 0x0400000008b49fae */ /* 0x0005e2000b901d4c */
[----:B------:R-:W-:Y:S01]  /*dd30*/  @!P1 LEA R6, P2, R12, R190, 0x1 ;  /* 0x000000be0c069211 */ /* 0x000fe200078408ff */
[----:B------:R-:W-:Y:S02]  /*dd40*/  @!P1 IMAD.IADD R7, R7, 0x1, R15 ;  /* 0x0000000107079824 */ /* 0x000fe400078e020f */
[----:B------:R2:W-:Y:S01]  /*dd50*/  @P1 STS.128 [R180+0x4800], RZ ;  /* 0x004800ffb4001388 */ /* 0x0005e20000000c00 */
[----:B------:R-:W-:Y:S02]  /*dd60*/  @!P1 IMAD.IADD R11, R11, 0x1, R13 ;  /* 0x000000010b0b9824 */ /* 0x000fe400078e020d */
[-C--:B------:R-:W-:Y:S01]  /*dd70*/  @!P1 LEA.HI.X R5, R14, R189.reuse, R7, 0x1, P3 ;  /* 0x000000bd0e059211 */ /* 0x080fe200018f0c07 */
[----:B------:R-:W-:Y:S01]  /*dd80*/  @!PT LDS RZ, [RZ] ;  /* 0x00000000fffff984 */ /* 0x000fe20000000800 */
[----:B------:R-:W-:Y:S01]  /*dd90*/  @!PT LDS RZ, [RZ] ;  /* 0x00000000fffff984 */ /* 0x000fe20000000800 */
[----:B------:R-:W-:Y:S01]  /*dda0*/  @!PT LDS RZ, [RZ] ;  /* 0x00000000fffff984 */ /* 0x000fe20000000800 */
[----:B------:R2:W-:Y:S01]  /*ddb0*/  @!P1 LDGSTS.E.BYPASS.LTC128B.128 [R180+0x4800], desc[UR12][R18.64] ;  /* 0x0480000012b49fae */ /* 0x0005e2000b901d4c */
[----:B------:R-:W-:Y:S01]  /*ddc0*/  IMAD.MOV.U32 R190, RZ, RZ, R22 ;  /* 0x000000ffffbe7224 */ /* 0x000fe200078e0016 */
[----:B------:R-:W-:Y:S01]  /*ddd0*/  @!P1 LEA.HI.X R7, R12, R189, R11, 0x1, P2 ;  /* 0x000000bd0c079211 */ /* 0x000fe200010f0c0b */
[----:B------:R-:W-:Y:S01]  /*dde0*/  IMAD.MOV.U32 R189, RZ, RZ, R23 ;  /* 0x000000ffffbd7224 */ /* 0x000fe200078e0017 */
        /* <DEDUP_REMOVED lines=11> */
.L_x_5419:
[----:B-1----:R-:W-:Y:S01]  /*dea0*/  FMNMX.FTZ R0, R251, R103, !PT ;  /* 0x00000067fb007209 */ /* 0x002fe20007810000 */
[----:B------:R-:W-:Y:S01]  /*deb0*/  LDSM.16.MT88.4 R12, [R166+0x6000] ;  /* 0x00600000a60c783b */ /* 0x000fe20000004200 */
[----:B--2---:R-:W-:Y:S02]  /*dec0*/  FMNMX.FTZ R9, R250, R101, !PT ;  /* 0x00000065fa097209 */ /* 0x004fe40007810000 */
        /* <DEDUP_REMOVED lines=76> */
[----:B------:R-:W-:Y:S01]  /*e390*/  FMUL.FTZ R39, R0, UR4 ;  /* 0x0000000400277c20 */ /* 0x000fe20008410000 */
[C---:B------:R-:W-:Y:S01]  /*e3a0*/  FSETP.NEU.FTZ.AND P1, PT, R2.reuse, -INF , PT ;  /* 0xff8000000200780b */ /* 0x040fe20003f3d000 */
[C---:B------:R-:W-:Y:S01]  /*e3b0*/  FMUL.FTZ R60, R2.reuse, UR4 ;  /* 0x00000004023c7c20 */ /* 0x040fe20008410000 */
[----:B------:R-:W-:Y:S01]  /*e3c0*/  FADD.FTZ R4, -R2, R103 ;  /* 0x0000006702047221 */ /* 0x000fe20000010100 */
[----:B------:R-:W-:Y:S03]  /*e3d0*/  MOV R103, R2 ;  /* 0x0000000200677202 */ /* 0x000fe60000000f00 */
[----:B------:R-:W-:Y:S01]  /*e3e0*/  FSEL R60, R60, RZ, P1 ;  /* 0x000000ff3c3c7208 */ /* 0x000fe20000800000 */
[----:B------:R-:W-:Y:S01]  /*e3f0*/  FMUL.FTZ R38, R4, UR4 ;  /* 0x0000000404267c20 */ /* 0x000fe20008410000 */
[C---:B------:R-:W-:Y:S01]  /*e400*/  FSETP.NEU.FTZ.AND P1, PT, R0.reuse, -INF , PT ;  /* 0xff8000000000780b */ /* 0x040fe20003f3d000 */
[----:B------:R-:W-:Y:S02]  /*e410*/  FADD.FTZ R4, -R0, R101 ;  /* 0x0000006500047221 */ /* 0x000fe40000010100 */
[--C-:B------:R-:W-:Y:S01]  /*e420*/  FFMA.FTZ R245, R245, UR4, -R60.reuse ;  /* 0x00000004f5f57c23 */ /* 0x100fe2000801083c */
[----:B------:R-:W-:Y:S01]  /*e430*/  FSEL R39, R39, RZ, P1 ;  /* 0x000000ff27277208 */ /* 0x000fe20000800000 */
[----:B------:R-:W1:Y:S01]  /*e440*/  MUFU.EX2 R38, R38 ;  /* 0x0000002600267308 */ /* 0x000e620000000800 */
[----:B------:R-:W-:Y:S01]  /*e450*/  FMUL.FTZ R37, R4, UR4 ;  /* 0x0000000404257c20 */ /* 0x000fe20008410000 */
        /* <DEDUP_REMOVED lines=18> */
[C---:B------:R-:W-:Y:S01]  /*e580*/  FMUL.FTZ R24, R38.reuse, R76 ;  /* 0x0000004c26187220 */ /* 0x040fe20000410000 */
[C---:B------:R-:W-:Y:S01]  /*e590*/  FMUL.FTZ R32, R38.reuse, R68 ;  /* 0x0000004426207220 */ /* 0x040fe20000410000 */
[----:B------:R-:W-:Y:S01]  /*e5a0*/  FMUL.FTZ R33, R38, R69 ;  /* 0x0000004526217220 */ /* 0x000fe20000410000 */
[--C-:B------:R-:W-:Y:S03]  /*e5b0*/  FFMA.FTZ R69, R240, UR4, -R39.reuse ;  /* 0x00000004f0457c23 */ /* 0x100fe60008010827 */
[----:B------:R-:W1:Y:S01]  /*e5c0*/  MUFU.EX2 R101, R101 ;  /* 0x0000006500657308 */ /* 0x000e620000000800 */
[--C-:B------:R-:W-:Y:S01]  /*e5d0*/  FFMA.FTZ R107, R251, UR4, -R60.reuse ;  /* 0x00000004fb6b7c23 */ /* 0x100fe2000801083c */
[--C-:B------:R-:W-:Y:S01]  /*e5e0*/  FFMA.FTZ R105, R249, UR4, -R60.reuse ;  /* 0x00000004f9697c23 */ /* 0x100fe2000801083c */
[--C-:B------:R-:W-:Y:S01]  /*e5f0*/  FFMA.FTZ R104, R151, UR4, -R60.reuse ;  /* 0x0000000497687c23 */ /* 0x100fe2000801083c */
[----:B------:R-:W-:Y:S01]  /*e600*/  FFMA.FTZ R63, R149, UR4, -R60 ;  /* 0x00000004953f7c23 */ /* 0x000fe2000801083c */
[C---:B--2---:R-:W-:Y:S01]  /*e610*/  FMUL.FTZ R10, R37.reuse, R94 ;  /* 0x0000005e250a7220 */ /* 0x044fe20000410000 */
[C---:B------:R-:W-:Y:S01]  /*e620*/  FMUL.FTZ R11, R37.reuse, R95 ;  /* 0x0000005f250b7220 */ /* 0x040fe20000410000 */
[C---:B------:R-:W-:Y:S03]  /*e630*/  FMUL.FTZ R18, R37.reuse, R86 ;  /* 0x0000005625127220 */ /* 0x040fe60000410000 */
[----:B------:R-:W-:Y:S01]  /*e640*/  MUFU.EX2 R107, R107 ;  /* 0x0000006b006b7308 */ /* 0x000fe20000000800 */
[C---:B------:R-:W-:Y:S01]  /*e650*/  FMUL.FTZ R34, R37.reuse, R70 ;  /* 0x0000004625227220 */ /* 0x040fe20000410000 */
[----:B------:R-:W-:Y:S01]  /*e660*/  FMUL.FTZ R35, R37, R71 ;  /* 0x0000004725237220 */ /* 0x000fe20000410000 */
[--C-:B------:R-:W-:Y:S01]  /*e670*/  FFMA.FTZ R118, R214, UR4, -R39.reuse ;  /* 0x00000004d6767c23 */ /* 0x100fe20008010827 */
[--C-:B------:R-:W-:Y:S01]  /*e680*/  FFMA.FTZ R119, R212, UR4, -R39.reuse ;  /* 0x00000004d4777c23 */ /* 0x100fe20008010827 */
[--C-:B------:R-:W-:Y:S01]  /*e690*/  FFMA.FTZ R122, R210, UR4, -R39.reuse ;  /* 0x00000004d27a7c23 */ /* 0x100fe20008010827 */
[--C-:B------:R-:W-:Y:S01]  /*e6a0*/  FFMA.FTZ R124, R204, UR4, -R39.reuse ;  /* 0x00000004cc7c7c23 */ /* 0x100fe20008010827 */
[--C-:B------:R-:W-:Y:S03]  /*e6b0*/  FFMA.FTZ R208, R208, UR4, -R39.reuse ;  /* 0x00000004d0d07c23 */ /* 0x100fe60008010827 */
[----:B------:R-:W2:Y:S01]  /*e6c0*/  MUFU.EX2 R105, R105 ;  /* 0x0000006900697308 */ /* 0x000ea20000000800 */
[----:B-1----:R-:W-:Y:S01]  /*e6d0*/  F2FP.F16.F32.PACK_AB R41, R101, R106 ;  /* 0x0000006a6529723e */ /* 0x002fe200000000ff */
[C---:B------:R-:W-:Y:S01]  /*e6e0*/  FFMA.FTZ R106, R37.reuse, R192, R106 ;  /* 0x000000c0256a7223 */ /* 0x040fe2000001006a */
[--C-:B------:R-:W-:Y:S01]  /*e6f0*/  FFMA.FTZ R202, R202, UR4, -R39.reuse ;  /* 0x00000004caca7c23 */ /* 0x100fe20008010827 */
[----:B------:R-:W-:Y:S01]  /*e700*/  FMUL.FTZ R4, R38, R96 ;  /* 0x0000006026047220 */ /* 0x000fe20000410000 */
[--C-:B------:R-:W-:Y:S01]  /*e710*/  FFMA.FTZ R96, R224, UR4, -R39.reuse ;  /* 0x00000004e0607c23 */ /* 0x100fe20008010827 */
[C---:B------:R-:W-:Y:S01]  /*e720*/  FMUL.FTZ R5, R38.reuse, R97 ;  /* 0x0000006126057220 */ /* 0x040fe20000410000 */
[C---:B------:R-:W-:Y:S03]  /*e730*/  FMUL.FTZ R6, R37.reuse, R98 ;  /* 0x0000006225067220 */ /* 0x040fe60000410000 */
[----:B------:R-:W-:Y:S01]  /*e740*/  MUFU.EX2 R104, R104 ;  /* 0x0000006800687308 */ /* 0x000fe20000000800 */
[C---:B------:R-:W-:Y:S01]  /*e750*/  FMUL.FTZ R7, R37.reuse, R99 ;  /* 0x0000006325077220 */ /* 0x040fe20000410000 */
[----:B------:R-:W-:Y:S01]  /*e760*/  FMUL.FTZ R8, R38, R92 ;  /* 0x0000005c26087220 */ /* 0x000fe20000410000 */
[--C-:B------:R-:W-:Y:S01]  /*e770*/  FFMA.FTZ R92, R248, UR4, -R39.reuse ;  /* 0x00000004f85c7c23 */ /* 0x100fe20008010827 */
[C---:B------:R-:W-:Y:S01]  /*e780*/  FMUL.FTZ R19, R37.reuse, R87 ;  /* 0x0000005725137220 */ /* 0x040fe20000410000 */
[--C-:B------:R-:W-:Y:S01]  /*e790*/  FFMA.FTZ R87, R246, UR4, -R39.reuse ;  /* 0x00000004f6577c23 */ /* 0x100fe20008010827 */
[----:B------:R-:W-:Y:S01]  /*e7a0*/  FMUL.FTZ R25, R38, R77 ;  /* 0x0000004d26197220 */ /* 0x000fe20000410000 */
[----:B------:R-:W-:Y:S03]  /*e7b0*/  FMUL.FTZ R26, R37, R78 ;  /* 0x0000004e251a7220 */ /* 0x000fe60000410000 */
[----:B------:R-:W1:Y:S01]  /*e7c0*/  MUFU.EX2 R63, R63 ;  /* 0x0000003f003f7308 */ /* 0x000e620000000800 */
[----:B--2---:R-:W-:Y:S01]  /*e7d0*/  F2FP.F16.F32.PACK_AB R40, R105, R107 ;  /* 0x0000006b6928723e */ /* 0x004fe200000000ff */
[----:B------:R-:W-:Y:S01]  /*e7e0*/  FMUL.FTZ R27, R37, R79 ;  /* 0x0000004f251b7220 */ /* 0x000fe20000410000 */
[----:B------:R-:W-:Y:S01]  /*e7f0*/  FFMA.FTZ R79, R234, UR4, -R39 ;  /* 0x00000004ea4f7c23 */ /* 0x000fe20008010827 */
        /* <DEDUP_REMOVED lines=19> */
[----:B------:R-:W-:Y:S03]  /*e930*/  ISETP.GT.AND P1, PT, R179, 0x1, PT ;  /* 0x00000001b300780c */ /* 0x000fe60003f24270 */
[----:B------:R-:W-:Y:S01]  /*e940*/  MUFU.EX2 R64, R64 ;  /* 0x0000004000407308 */ /* 0x000fe20000000800 */
[--C-:B------:R-:W-:Y:S01]  /*e950*/  FFMA.FTZ R199, R199, UR4, -R60.reuse ;  /* 0x00000004c7c77c23 */ /* 0x100fe2000801083c */
[--C-:B------:R-:W-:Y:S08]  /*e960*/  FFMA.FTZ R198, R198, UR4, -R60.reuse ;  /* 0x00000004c6c67c23 */ /* 0x100ff0000801083c */
[----:B------:R-:W-:Y:S01]  /*e970*/  MUFU.EX2 R61, R61 ;  /* 0x0000003d003d7308 */ /* 0x000fe20000000800 */
[----:B--2---:R-:W-:Y:S09]  /*e980*/  F2FP.F16.F32.PACK_AB R43, R62, R67 ;  /* 0x000000433e2b723e */ /* 0x004ff200000000ff */
[----:B------:R-:W-:Y:S01]  /*e990*/  MUFU.EX2 R65, R65 ;  /* 0x0000004100417308 */ /* 0x000fe20000000800 */
[C---:B------:R-:W-:Y:S06]  /*e9a0*/  HMMA.16816.F32 R4, R40.reuse, R12, R4 ;  /* 0x0000000c2804723c */ /* 0x040fec0000001804 */
[C---:B------:R-:W-:Y:S03]  /*e9b0*/  HMMA.16816.F32 R8, R40.reuse, R14, R8 ;  /* 0x0000000e2808723c */ /* 0x040fe60000001808 */
[----:B------:R-:W-:Y:S02]  /*e9c0*/  MUFU.EX2 R92, R92 ;  /* 0x0000005c005c7308 */ /* 0x000fe40000000800 */
[C---:B------:R-:W-:Y:S01]  /*e9d0*/  FMUL.FTZ R12, R38.reuse, R88 ;  /* 0x00000058260c7220 */ /* 0x040fe20000410000 */
[----:B------:R-:W-:Y:S01]  /*e9e0*/  FMUL.FTZ R13, R38, R89 ;  /* 0x00000059260d7220 */ /* 0x000fe20000410000 */
[C---:B------:R-:W-:Y:S01]  /*e9f0*/  FMUL.FTZ R14, R37.reuse, R90 ;  /* 0x0000005a250e7220 */ /* 0x040fe20000410000 */
[----:B------:R-:W-:Y:S05]  /*ea00*/  FMUL.FTZ R15, R37, R91 ;  /* 0x0000005b250f7220 */ /* 0x000fea0000410000 */
[----:B------:R-:W-:Y:S01]  /*ea10*/  MUFU.EX2 R66, R66 ;  /* 0x0000004200427308 */ /* 0x000fe20000000800 */
[--C-:B------:R-:W-:Y:S01]  /*ea20*/  FFMA.FTZ R90, R230, UR4, -R39.reuse ;  /* 0x00000004e65a7c23 */ /* 0x100fe20008010827 */
[--C-:B------:R-:W-:Y:S01]  /*ea30*/  FFMA.FTZ R91, R226, UR4, -R39.reuse ;  /* 0x00000004e25b7c23 */ /* 0x100fe20008010827 */
[--C-:B------:R-:W-:Y:S01]  /*ea40*/  FFMA.FTZ R89, R225, UR4, -R60.reuse ;  /* 0x00000004e1597c23 */ /* 0x100fe2000801083c */
[--C-:B------:R-:W-:Y:S01]  /*ea50*/  FFMA.FTZ R88, R223, UR4, -R60.reuse ;  /* 0x00000004df587c23 */ /* 0x100fe2000801083c */
[C---:B------:R-:W-:Y:S05]  /*ea60*/  HMMA.16816.F32 R12, R40.reuse, R20, R12 ;  /* 0x00000014280c723c */ /* 0x040fea000000180c */
[----:B------:R-:W1:Y:S01]  /*ea70*/  MUFU.EX2 R85, R245 ;  /* 0x000000f500557308 */ /* 0x000e620000000800 */
[C---:B------:R-:W-:Y:S09]  /*ea80*/  HMMA.16816.F32 R16, R40.reuse, R22, R16 ;  /* 0x000000162810723c */ /* 0x040ff20000001810 */
[----:B------:R-:W-:Y:S02]  /*ea90*/  MUFU.EX2 R87, R87 ;  /* 0x0000005700577308 */ /* 0x000fe40000000800 */
[C---:B------:R-:W-:Y:S01]  /*eaa0*/  FMUL.FTZ R20, R38.reuse, R80 ;  /* 0x0000005026147220 */ /* 0x040fe20000410000 */
[----:B------:R-:W-:Y:S01]  /*eab0*/  FMUL.FTZ R21, R38, R81 ;  /* 0x0000005126157220 */ /* 0x000fe20000410000 */
[C---:B------:R-:W-:Y:S01]  /*eac0*/  FMUL.FTZ R22, R37.reuse, R82 ;  /* 0x0000005225167220 */ /* 0x040fe20000410000 */
[----:B------:R-:W-:Y:S01]  /*ead0*/  FMUL.FTZ R23, R37, R83 ;  /* 0x0000005325177220 */ /* 0x000fe20000410000 */
[--C-:B------:R-:W-:Y:S04]  /*eae0*/  FFMA.FTZ R82, R232, UR4, -R39.reuse ;  /* 0x00000004e8527c23 */ /* 0x100fe80008010827 */
[----:B------:R-:W2:Y:S01]  /*eaf0*/  MUFU.EX2 R76, R244 ;  /* 0x000000f4004c7308 */ /* 0x000ea20000000800 */
[--C-:B------:R-:W-:Y:S01]  /*eb00*/  FFMA.FTZ R83, R228, UR4, -R39.reuse ;  /* 0x00000004e4537c23 */ /* 0x100fe20008010827 */
[--C-:B------:R-:W-:Y:S01]  /*eb10*/  FFMA.FTZ R81, R229, UR4, -R60.reuse ;  /* 0x00000004e5517c23 */ /* 0x100fe2000801083c */
[C---:B------:R-:W-:Y:S03]  /*eb20*/  HMMA.16816.F32 R20, R40.reuse, R28, R20 ;  /* 0x0000001c2814723c */ /* 0x040fe60000001814 */
[----:B------:R-:W-:Y:S04]  /*eb30*/  FFMA.FTZ R80, R227, UR4, -R60 ;  /* 0x00000004e3507c23 */ /* 0x000fe8000801083c */
[----:B------:R-:W-:Y:S01]  /*eb40*/  MUFU.EX2 R77, R77 ;  /* 0x0000004d004d7308 */ /* 0x000fe20000000800 */
[C---:B------:R-:W-:Y:S03]  /*eb50*/  HMMA.16816.F32 R24, R40.reuse, R30, R24 ;  /* 0x0000001e2818723c */ /* 0x040fe60000001818 */
[C---:B------:R-:W-:Y:S01]  /*eb60*/  FMUL.FTZ R28, R38.reuse, R72 ;  /* 0x00000048261c7220 */ /* 0x040fe20000410000 */
[----:B------:R-:W-:Y:S05]  /*eb70*/  FMUL.FTZ R29, R38, R73 ;  /* 0x00000049261d7220 */ /* 0x000fea0000410000 */
[----:B------:R-:W3:Y:S02]  /*eb80*/  MUFU.EX2 R72, R239 ;  /* 0x000000ef00487308 */ /* 0x000ee40000000800 */
[C---:B------:R-:W-:Y:S01]  /*eb90*/  FMUL.FTZ R30, R37.reuse, R74 ;  /* 0x0000004a251e7220 */ /* 0x040fe20000410000 */
[----:B------:R-:W-:Y:S01]  /*eba0*/  FMUL.FTZ R31, R37, R75 ;  /* 0x0000004b251f7220 */ /* 0x000fe20000410000 */
[--C-:B------:R-:W-:Y:S01]  /*ebb0*/  FFMA.FTZ R73, R238, UR4, -R39.reuse ;  /* 0x00000004ee497c23 */ /* 0x100fe20008010827 */
[----:B------:R-:W-:Y:S01]  /*ebc0*/  FFMA.FTZ R74, R236, UR4, -R39 ;  /* 0x00000004ec4a7c23 */ /* 0x000fe20008010827 */
[----:B------:R-:W-:Y:S04]  /*ebd0*/  FADD.FTZ R37, R105, R107 ;  /* 0x0000006b69257221 */ /* 0x000fe80000010000 */
[----:B------:R-:W-:Y:S01]  /*ebe0*/  MUFU.EX2 R68, R242 ;  /* 0x000000f200447308 */ /* 0x000fe20000000800 */
[----:B------:R-:W-:Y:S01]  /*ebf0*/  FADD.FTZ R38, R101, R106 ;  /* 0x0000006a65267221 */ /* 0x000fe20000010000 */
[----:B------:R-:W-:Y:S01]  /*ec00*/  FFMA.FTZ R107, R206, UR4, -R39 ;  /* 0x00000004ce6b7c23 */ /* 0x000fe20008010827 */
[C---:B------:R-:W-:Y:S03]  /*ec10*/  HMMA.16816.F32 R28, R40.reuse, R44, R28 ;  /* 0x0000002c281c723c */ /* 0x040fe6000000181c */
[----:B------:R-:W-:Y:S01]  /*ec20*/  FADD.FTZ R104, R104, R37 ;  /* 0x0000002568687221 */ /* 0x000fe20000010000 */
[----:B------:R-:W-:Y:S03]  /*ec30*/  FADD.FTZ R67, R67, R38 ;  /* 0x0000002643437221 */ /* 0x000fe60000010000 */
[----:B------:R-:W4:Y:S01]  /*ec40*/  MUFU.EX2 R69, R69 ;  /* 0x0000004500457308 */ /* 0x000f220000000800 */
[----:B------:R-:W-:Y:S01]  /*ec50*/  HMMA.16816.F32 R32, R40, R46, R32 ;  /* 0x0000002e2820723c */ /* 0x000fe20000001820 */
[----:B------:R-:W5:Y:S02]  /*ec60*/  LDSM.16.MT88.4 R44, [R162+0x6800] ;  /* 0x00680000a22c783b */ /* 0x000f640000004200 */
[----:B------:R-:W-:Y:S01]  /*ec70*/  FADD.FTZ R63, R63, R104 ;  /* 0x000000683f3f7221 */ /* 0x000fe20000010000 */
[----:B------:R-:W-:Y:S05]  /*ec80*/  FADD.FTZ R62, R62, R67 ;  /* 0x000000433e3e7221 */ /* 0x000fea0000010000 */
[----:B------:R-:W-:Y:S02]  /*ec90*/  MUFU.EX2 R70, R70 ;  /* 0x0000004600467308 */ /* 0x000fe40000000800 */
[----:B-1----:R-:W-:Y:S02]  /*eca0*/  F2FP.F16.F32.PACK_AB R42, R85, R66 ;  /* 0x00000042552a723e */ /* 0x002fe400000000ff */
[----:B--2---:R-:W-:Y:S01]  /*ecb0*/  F2FP.F16.F32.PACK_AB R43, R76, R87 ;  /* 0x000000574c2b723e */ /* 0x004fe200000000ff */
[----:B------:R-:W-:Y:S01]  /*ecc0*/  FFMA.FTZ R75, R233, UR4, -R60 ;  /* 0x00000004e94b7c23 */ /* 0x000fe2000801083c */
[----:B------:R-:W-:Y:S01]  /*ecd0*/  F2FP.F16.F32.PACK_AB R40, R61, R64 ;  /* 0x000000403d28723e */ /* 0x000fe200000000ff */
[----:B------:R-:W-:Y:S03]  /*ece0*/  FADD.FTZ R64, R64, R63 ;  /* 0x0000003f40407221 */ /* 0x000fe60000010000 */
[----:B------:R-:W1:Y:S01]  /*ecf0*/  MUFU.EX2 R71, R71 ;  /* 0x0000004700477308 */ /* 0x000e620000000800 */
[----:B------:R-:W-:Y:S01]  /*ed00*/  F2FP.F16.F32.PACK_AB R41, R92, R65 ;  /* 0x000000415c29723e */ /* 0x000fe200000000ff */
[----:B------:R-:W-:Y:S01]  /*ed10*/  FADD.FTZ R65, R65, R62 ;  /* 0x0000003e41417221 */ /* 0x000fe20000010000 */
[----:B------:R-:W-:Y:S01]  /*ed20*/  FADD.FTZ R37, R61, R64 ;  /* 0x000000403d257221 */ /* 0x000fe20000010000 */
[----:B------:R-:W-:Y:S01]  /*ed30*/  FFMA.FTZ R62, R200, UR4, -R39 ;  /* 0x00000004c83e7c23 */ /* 0x000fe20008010827 */
[----:B------:R-:W-:Y:S01]  /*ed40*/  FFMA.FTZ R105, R205, UR4, -R60 ;  /* 0x00000004cd697c23 */ /* 0x000fe2000801083c */
[----:B------:R-:W-:Y:S01]  /*ed50*/  FADD.FTZ R92, R92, R65 ;  /* 0x000000415c5c7221 */ /* 0x000fe20000010000 */
[----:B------:R-:W-:Y:S03]  /*ed60*/  FADD.FTZ R38, R66, R37 ;  /* 0x0000002542267221 */ /* 0x000fe60000010000 */
[----:B------:R-:W-:Y:S01]  /*ed70*/  MUFU.EX2 R73, R73 ;  /* 0x0000004900497308 */ /* 0x000fe20000000800 */
[C---:B------:R-:W-:Y:S03]  /*ed80*/  HMMA.16816.F32 R4, R40.reuse, R48, R4 ;  /* 0x000000302804723c */ /* 0x040fe60000001804 */
[----:B------:R-:W-:Y:S01]  /*ed90*/  FADD.FTZ R87, R87, R92 ;  /* 0x0000005c57577221 */ /* 0x000fe20000010000 */
[----:B------:R-:W-:Y:S01]  /*eda0*/  FADD.FTZ R38, R85, R38 ;  /* 0x0000002655267221 */ /* 0x000fe20000010000 */
[----:B------:R-:W-:Y:S01]  /*edb0*/  LDSM.16.MT88.4 R92, [R166+0x9800] ;  /* 0x00980000a65c783b */ /* 0x000fe20000004200 */
[C---:B------:R-:W-:Y:S03]  /*edc0*/  HMMA.16816.F32 R8, R40.reuse, R50, R8 ;  /* 0x000000322808723c */ /* 0x040fe60000001808 */
[----:B------:R-:W2:Y:S02]  /*edd0*/  MUFU.EX2 R74, R74 ;  /* 0x0000004a004a7308 */ /* 0x000ea40000000800 */
[----:B------:R-:W-:Y:S01]  /*ede0*/  FADD.FTZ R87, R76, R87 ;  /* 0x000000574c577221 */ /* 0x000fe20000010000 */
[C---:B------:R-:W-:Y:S01]  /*edf0*/  HMMA.16816.F32 R12, R40.reuse, R52, R12 ;  /* 0x00000034280c723c */ /* 0x040fe2000000180c */
[----:B------:R-:W2:Y:S06]  /*ee00*/  LDSM.16.MT88.4 R48, [R166+0x7000] ;  /* 0x00700000a630783b */ /* 0x000eac0000004200 */
[----:B------:R-:W-:Y:S01]  /*ee10*/  MUFU.EX2 R75, R75 ;  /* 0x0000004b004b7308 */ /* 0x000fe20000000800 */
[--C-:B------:R-:W-:Y:S01]  /*ee20*/  FFMA.FTZ R106, R203, UR4, -R60.reuse ;  /* 0x00000004cb6a7c23 */ /* 0x100fe2000801083c */
[C---:B------:R-:W-:Y:S01]  /*ee30*/  HMMA.16816.F32 R16, R40.reuse, R54, R16 ;  /* 0x000000362810723c */ /* 0x040fe20000001810 */
[----:B------:R-:W2:Y:S07]  /*ee40*/  LDSM.16.MT88.4 R52, [R164+0x7000] ;  /* 0x00700000a434783b */ /* 0x000eae0000004200 */
[----:B------:R-:W2:Y:S01]  /*ee50*/  MUFU.EX2 R78, R78 ;  /* 0x0000004e004e7308 */ /* 0x000ea20000000800 */
[C---:B------:R-:W-:Y:S03]  /*ee60*/  HMMA.16816.F32 R20, R40.reuse, R56, R20 ;  /* 0x000000382814723c */ /* 0x040fe60000001814 */
[----:B------:R-:W-:Y:S03]  /*ee70*/  FFMA.FTZ R60, R195, UR4, -R60 ;  /* 0x00000004c33c7c23 */ /* 0x000fe6000801083c */
[C---:B------:R-:W-:Y:S03]  /*ee80*/  HMMA.16816.F32 R24, R40.reuse, R58, R24 ;  /* 0x0000003a2818723c */ /* 0x040fe60000001818 */
[----:B------:R-:W-:Y:S01]  /*ee90*/  MUFU.EX2 R79, R79 ;  /* 0x0000004f004f7308 */ /* 0x000fe20000000800 */
[----:B------:R-:W2:Y:S02]  /*eea0*/  LDSM.16.MT88.4 R56, [R163+0x7000] ;  /* 0x00700000a338783b */ /* 0x000ea40000004200 */
[C---:B-----5:R-:W-:Y:S07]  /*eeb0*/  HMMA.16816.F32 R28, R40.reuse, R44, R28 ;  /* 0x0000002c281c723c */ /* 0x060fee000000181c */
[----:B------:R-:W5:Y:S01]  /*eec0*/  MUFU.EX2 R82, R82 ;  /* 0x0000005200527308 */ /* 0x000f620000000800 */
[----:B------:R-:W-:Y:S01]  /*eed0*/  HMMA.16816.F32 R32, R40, R46, R32 ;  /* 0x0000002e2820723c */ /* 0x000fe20000001820 */
[----:B------:R-:W5:Y:S08]  /*eee0*/  LDSM.16.MT88.4 R44, [R162+0x7000] ;  /* 0x00700000a22c783b */ /* 0x000f700000004200 */
[----:B------:R-:W-:Y:S02]  /*eef0*/  MUFU.EX2 R81, R81 ;  /* 0x0000005100517308 */ /* 0x000fe40000000800 */
[----:B---3--:R-:W-:Y:S01]  /*ef00*/  F2FP.F16.F32.PACK_AB R40, R72, R77 ;  /* 0x0000004d4828723e */ /* 0x008fe200000000ff */
[----:B------:R-:W-:Y:S01]  /*ef10*/  FADD.FTZ R77, R77, R38 ;  /* 0x000000264d4d7221 */ /* 0x000fe20000010000 */
[----:B----4-:R-:W-:Y:S01]  /*ef20*/  F2FP.F16.F32.PACK_AB R41, R69, R68 ;  /* 0x000000444529723e */ /* 0x010fe200000000ff */
[----:B------:R-:W-:Y:S01]  /*ef30*/  FADD.FTZ R68, R68, R87 ;  /* 0x0000005744447221 */ /* 0x000fe20000010000 */
[----:B-1----:R-:W-:Y:S04]  /*ef40*/  F2FP.F16.F32.PACK_AB R42, R71, R70 ;  /* 0x00000046472a723e */ /* 0x002fe800000000ff */
[----:B------:R-:W1:Y:S01]  /*ef50*/  MUFU.EX2 R80, R80 ;  /* 0x0000005000507308 */ /* 0x000e620000000800 */
[----:B--2---:R-:W-:Y:S01]  /*ef60*/  F2FP.F16.F32.PACK_AB R43, R74, R73 ;  /* 0x000000494a2b723e */ /* 0x004fe200000000ff */
[----:B------:R-:W-:Y:S01]  /*ef70*/  LDSM.16.MT88.4 R84, [R164+0x9800] ;  /* 0x00980000a454783b */ /* 0x000fe20000004200 */
[----:B------:R-:W-:Y:S01]  /*ef80*/  FADD.FTZ R77, R72, R77 ;  /* 0x0000004d484d7221 */ /* 0x000fe20000010000 */
[----:B------:R-:W-:Y:S03]  /*ef90*/  FADD.FTZ R68, R69, R68 ;  /* 0x0000004445447221 */ /* 0x000fe60000010000 */
[----:B------:R-:W-:Y:S01]  /*efa0*/  FADD.FTZ R70, R70, R77 ;  /* 0x0000004d46467221 */ /* 0x000fe20000010000 */
[C---:B------:R-:W-:Y:S02]  /*efb0*/  HMMA.16816.F32 R4, R40.reuse, R48, R4 ;  /* 0x000000302804723c */ /* 0x040fe40000001804 */
[----:B------:R-:W-:Y:S01]  /*efc0*/  MUFU.EX2 R83, R83 ;  /* 0x0000005300537308 */ /* 0x000fe20000000800 */
[----:B------:R-:W-:Y:S01]  /*efd0*/  FADD.FTZ R73, R73, R68 ;  /* 0x0000004449497221 */ /* 0x000fe20000010000 */
[----:B------:R-:W-:Y:S02]  /*efe0*/  FADD.FTZ R70, R71, R70 ;  /* 0x0000004647467221 */ /* 0x000fe40000010000 */
[C---:B------:R-:W-:Y:S01]  /*eff0*/  HMMA.16816.F32 R8, R40.reuse, R50, R8 ;  /* 0x000000322808723c */ /* 0x040fe20000001808 */
[----:B------:R-:W2:Y:S05]  /*f000*/  LDSM.16.MT88.4 R48, [R166+0x7800] ;  /* 0x00780000a630783b */ /* 0x000eaa0000004200 */
[----:B------:R-:W3:Y:S01]  /*f010*/  MUFU.EX2 R90, R90 ;  /* 0x0000005a005a7308 */ /* 0x000ee20000000800 */
[----:B------:R-:W-:Y:S01]  /*f020*/  FADD.FTZ R74, R74, R73 ;  /* 0x000000494a4a7221 */ /* 0x000fe20000010000 */
[C---:B------:R-:W-:Y:S08]  /*f030*/  HMMA.16816.F32 R12, R40.reuse, R52, R12 ;  /* 0x00000034280c723c */ /* 0x040ff0000000180c */
[----:B------:R-:W-:Y:S01]  /*f040*/  MUFU.EX2 R89, R89 ;  /* 0x0000005900597308 */ /* 0x000fe20000000800 */
[C---:B------:R-:W-:Y:S01]  /*f050*/  HMMA.16816.F32 R16, R40.reuse, R54, R16 ;  /* 0x000000362810723c */ /* 0x040fe20000001810 */
[----:B------:R-:W4:Y:S05]  /*f060*/  LDSM.16.MT88.4 R52, [R164+0x7800] ;  /* 0x00780000a434783b */ /* 0x000f2a0000004200 */
[C---:B------:R-:W-:Y:S03]  /*f070*/  HMMA.16816.F32 R20, R40.reuse, R56, R20 ;  /* 0x000000382814723c */ /* 0x040fe60000001814 */
[----:B------:R-:W4:Y:S03]  /*f080*/  MUFU.EX2 R88, R88 ;  /* 0x0000005800587308 */ /* 0x000f260000000800 */
[C---:B------:R-:W-:Y:S01]  /*f090*/  HMMA.16816.F32 R24, R40.reuse, R58, R24 ;  /* 0x0000003a2818723c */ /* 0x040fe20000001818 */
[----:B------:R-:W4:Y:S06]  /*f0a0*/  LDSM.16.MT88.4 R56, [R163+0x7800] ;  /* 0x00780000a338783b */ /* 0x000f2c0000004200 */
[----:B------:R-:W-:Y:S01]  /*f0b0*/  MUFU.EX2 R91, R91 ;  /* 0x0000005b005b7308 */ /* 0x000fe20000000800 */
[C---:B-----5:R-:W-:Y:S09]  /*f0c0*/  HMMA.16816.F32 R28, R40.reuse, R44, R28 ;  /* 0x0000002c281c723c */ /* 0x060ff2000000181c */
[----:B------:R-:W5:Y:S01]  /*f0d0*/  MUFU.EX2 R96, R96 ;  /* 0x0000006000607308 */ /* 0x000f620000000800 */
[----:B------:R-:W-:Y:S01]  /*f0e0*/  HMMA.16816.F32 R32, R40, R46, R32 ;  /* 0x0000002e2820723c */ /* 0x000fe20000001820 */
[----:B------:R-:W5:Y:S06]  /*f0f0*/  LDSM.16.MT88.4 R44, [R162+0x7800] ;  /* 0x00780000a22c783b */ /* 0x000f6c0000004200 */
[----:B------:R-:W-:Y:S02]  /*f100*/  F2FP.F16.F32.PACK_AB R40, R78, R75 ;  /* 0x0000004b4e28723e */ /* 0x000fe400000000ff */
[----:B------:R-:W-:Y:S02]  /*f110*/  MUFU.EX2 R108, R108 ;  /* 0x0000006c006c7308 */ /* 0x000fe40000000800 */
[----:B------:R-:W-:Y:S01]  /*f120*/  F2FP.F16.F32.PACK_AB R41, R82, R79 ;  /* 0x0000004f5229723e */ /* 0x000fe200000000ff */
[----:B------:R-:W-:Y:S01]  /*f130*/  FADD.FTZ R79, R79, R74 ;  /* 0x0000004a4f4f7221 */ /* 0x000fe20000010000 */
[----:B-1----:R-:W-:Y:S01]  /*f140*/  F2FP.F16.F32.PACK_AB R42, R80, R81 ;  /* 0x00000051502a723e */ /* 0x002fe200000000ff */
[----:B------:R-:W-:Y:S01]  /*f150*/  FADD.FTZ R75, R75, R70 ;  /* 0x000000464b4b7221 */ /* 0x000fe20000010000 */
[----:B---3--:R-:W-:Y:S01]  /*f160*/  F2FP.F16.F32.PACK_AB R43, R90, R83 ;  /* 0x000000535a2b723e */ /* 0x008fe200000000ff */
[----:B------:R-:W-:Y:S03]  /*f170*/  FADD.FTZ R82, R82, R79 ;  /* 0x0000004f52527221 */ /* 0x000fe60000010000 */
[----:B------:R-:W1:Y:S01]  /*f180*/  MUFU.EX2 R109, R109 ;  /* 0x0000006d006d7308 */ /* 0x000e620000000800 */
[----:B------:R-:W-:Y:S01]  /*f190*/  FADD.FTZ R78, R78, R75 ;  /* 0x0000004b4e4e7221 */ /* 0x000fe20000010000 */
[----:B------:R-:W-:Y:S01]  /*f1a0*/  FADD.FTZ R83, R83, R82 ;  /* 0x0000005253537221 */ /* 0x000fe20000010000 */
[C---:B--2---:R-:W-:Y:S03]  /*f1b0*/  HMMA.16816.F32 R4, R40.reuse, R48, R4 ;  /* 0x000000302804723c */ /* 0x044fe60000001804 */
[----:B------:R-:W-:Y:S04]  /*f1c0*/  FADD.FTZ R81, R81, R78 ;  /* 0x0000004e51517221 */ /* 0x000fe80000010000 */
[----:B------:R-:W-:Y:S01]  /*f1d0*/  MUFU.EX2 R110, R110 ;  /* 0x0000006e006e7308 */ /* 0x000fe20000000800 */
[----:B------:R-:W-:Y:S01]  /*f1e0*/  LDSM.16.MT88.4 R76, [R163+0x9800] ;  /* 0x00980000a34c783b */ /* 0x000fe20000004200 */
[C---:B------:R-:W-:Y:S03]  /*f1f0*/  HMMA.16816.F32 R8, R40.reuse, R50, R8 ;  /* 0x000000322808723c */ /* 0x040fe60000001808 */
[----:B------:R-:W-:Y:S03]  /*f200*/  FADD.FTZ R90, R90, R83 ;  /* 0x000000535a5a7221 */ /* 0x000fe60000010000 */
[C---:B----4-:R-:W-:Y:S01]  /*f210*/  HMMA.16816.F32 R12, R40.reuse, R52, R12 ;  /* 0x00000034280c723c */ /* 0x050fe2000000180c */
[----:B------:R-:W2:Y:S01]  /*f220*/  LDSM.16.MT88.4 R48, [R166+0x8000] ;  /* 0x00800000a630783b */ /* 0x000ea20000004200 */
[----:B------:R-:W3:Y:S03]  /*f230*/  MUFU.EX2 R111, R111 ;  /* 0x0000006f006f7308 */ /* 0x000ee60000000800 */
[----:B------:R-:W-:Y:S01]  /*f240*/  FADD.FTZ R80, R80, R81 ;  /* 0x0000005150507221 */ /* 0x000fe20000010000 */
[C---:B------:R-:W-:Y:S03]  /*f250*/  HMMA.16816.F32 R16, R40.reuse, R54, R16 ;  /* 0x000000362810723c */ /* 0x040fe60000001810 */
[----:B------:R-:W4:Y:S03]  /*f260*/  LDSM.16.MT88.4 R52, [R164+0x8000] ;  /* 0x00800000a434783b */ /* 0x000f260000004200 */
[----:B------:R-:W-:Y:S01]  /*f270*/  MUFU.EX2 R112, R112 ;  /* 0x0000007000707308 */ /* 0x000fe20000000800 */
[C---:B------:R-:W-:Y:S06]  /*f280*/  HMMA.16816.F32 R20, R40.reuse, R56, R20 ;  /* 0x000000382814723c */ /* 0x040fec0000001814 */
[C---:B------:R-:W-:Y:S01]  /*f290*/  HMMA.16816.F32 R24, R40.reuse, R58, R24 ;  /* 0x0000003a2818723c */ /* 0x040fe20000001818 */
[----:B------:R-:W4:Y:S02]  /*f2a0*/  LDSM.16.MT88.4 R56, [R163+0x8000] ;  /* 0x00800000a338783b */ /* 0x000f240000004200 */
[----:B------:R-:W4:Y:S03]  /*f2b0*/  MUFU.EX2 R113, R113 ;  /* 0x0000007100717308 */ /* 0x000f260000000800 */
[C---:B-----5:R-:W-:Y:S07]  /*f2c0*/  HMMA.16816.F32 R28, R40.reuse, R44, R28 ;  /* 0x0000002c281c723c */ /* 0x060fee000000181c */
[----:B------:R-:W-:Y:S01]  /*f2d0*/  MUFU.EX2 R114, R114 ;  /* 0x0000007200727308 */ /* 0x000fe20000000800 */
[----:B------:R-:W-:Y:S01]  /*f2e0*/  HMMA.16816.F32 R32, R40, R46, R32 ;  /* 0x0000002e2820723c */ /* 0x000fe20000001820 */
[----:B------:R-:W5:Y:S08]  /*f2f0*/  LDSM.16.MT88.4 R44, [R162+0x8000] ;  /* 0x00800000a22c783b */ /* 0x000f700000004200 */
[----:B------:R-:W5:Y:S02]  /*f300*/  MUFU.EX2 R115, R115 ;  /* 0x0000007300737308 */ /* 0x000f640000000800 */
[----:B------:R-:W-:Y:S01]  /*f310*/  F2FP.F16.F32.PACK_AB R40, R88, R89 ;  /* 0x000000595828723e */ /* 0x000fe200000000ff */
[----:B------:R-:W-:Y:S01]  /*f320*/  FADD.FTZ R89, R89, R80 ;  /* 0x0000005059597221 */ /* 0x000fe20000010000 */
[----:B------:R-:W-:Y:S03]  /*f330*/  F2FP.F16.F32.PACK_AB R41, R96, R91 ;  /* 0x0000005b6029723e */ /* 0x000fe600000000ff */
[----:B------:R-:W-:Y:S01]  /*f340*/  FADD.FTZ R89, R88, R89 ;  /* 0x0000005958597221 */ /* 0x000fe20000010000 */
[----:B-1----:R-:W-:Y:S02]  /*f350*/  F2FP.F16.F32.PACK_AB R42, R109, R108 ;  /* 0x0000006c6d2a723e */ /* 0x002fe400000000ff */
[----:B------:R-:W-:Y:S01]  /*f360*/  MUFU.EX2 R116, R116 ;  /* 0x0000007400747308 */ /* 0x000fe20000000800 */
[----:B---3--:R-:W-:Y:S01]  /*f370*/  F2FP.F16.F32.PACK_AB R43, R111, R110 ;  /* 0x0000006e6f2b723e */ /* 0x008fe200000000ff */
[----:B------:R-:W-:Y:S04]  /*f380*/  FADD.FTZ R108, R108, R89 ;  /* 0x000000596c6c7221 */ /* 0x000fe80000010000 */
[----:B------:R-:W-:Y:S02]  /*f390*/  FADD.FTZ R109, R109, R108 ;  /* 0x0000006c6d6d7221 */ /* 0x000fe40000010000 */
[C---:B--2---:R-:W-:Y:S02]  /*f3a0*/  HMMA.16816.F32 R4, R40.reuse, R48, R4 ;  /* 0x000000302804723c */ /* 0x044fe40000001804 */
[----:B------:R-:W1:Y:S04]  /*f3b0*/  MUFU.EX2 R117, R117 ;  /* 0x0000007500757308 */ /* 0x000e680000000800 */
[C---:B------:R-:W-:Y:S01]  /*f3c0*/  HMMA.16816.F32 R8, R40.reuse, R50, R8 ;  /* 0x000000322808723c */ /* 0x040fe20000001808 */
[----:B------:R-:W2:Y:S05]  /*f3d0*/  LDSM.16.MT88.4 R48, [R166+0x8800] ;  /* 0x00880000a630783b */ /* 0x000eaa0000004200 */
[----:B------:R-:W-:Y:S01]  /*f3e0*/  MUFU.EX2 R118, R118 ;  /* 0x0000007600767308 */ /* 0x000fe20000000800 */
[C---:B----4-:R-:W-:Y:S09]  /*f3f0*/  HMMA.16816.F32 R12, R40.reuse, R52, R12 ;  /* 0x00000034280c723c */ /* 0x050ff2000000180c */
[----:B------:R-:W3:Y:S01]  /*f400*/  MUFU.EX2 R119, R119 ;  /* 0x0000007700777308 */ /* 0x000ee20000000800 */
[C---:B------:R-:W-:Y:S01]  /*f410*/  HMMA.16816.F32 R16, R40.reuse, R54, R16 ;  /* 0x000000362810723c */ /* 0x040fe20000001810 */
[----:B------:R-:W4:Y:S05]  /*f420*/  LDSM.16.MT88.4 R52, [R164+0x8800] ;  /* 0x00880000a434783b */ /* 0x000f2a0000004200 */
[C---:B------:R-:W-:Y:S03]  /*f430*/  HMMA.16816.F32 R20, R40.reuse, R56, R20 ;  /* 0x000000382814723c */ /* 0x040fe60000001814 */
[----:B------:R-:W-:Y:S03]  /*f440*/  MUFU.EX2 R120, R120 ;  /* 0x0000007800787308 */ /* 0x000fe60000000800 */
[C---:B------:R-:W-:Y:S01]  /*f450*/  HMMA.16816.F32 R24, R40.reuse, R58, R24 ;  /* 0x0000003a2818723c */ /* 0x040fe20000001818 */
[----:B------:R-:W4:Y:S06]  /*f460*/  LDSM.16.MT88.4 R56, [R163+0x8800] ;  /* 0x00880000a338783b */ /* 0x000f2c0000004200 */
[----:B------:R-:W4:Y:S01]  /*f470*/  MUFU.EX2 R121, R121 ;  /* 0x0000007900797308 */ /* 0x000f220000000800 */
[C---:B-----5:R-:W-:Y:S09]  /*f480*/  HMMA.16816.F32 R28, R40.reuse, R44, R28 ;  /* 0x0000002c281c723c */ /* 0x060ff2000000181c */
[----:B------:R-:W-:Y:S01]  /*f490*/  MUFU.EX2 R122, R122 ;  /* 0x0000007a007a7308 */ /* 0x000fe20000000800 */
[----:B------:R-:W-:Y:S01]  /*f4a0*/  HMMA.16816.F32 R32, R40, R46, R32 ;  /* 0x0000002e2820723c */ /* 0x000fe20000001820 */
[----:B------:R-:W5:Y:S06]  /*f4b0*/  LDSM.16.MT88.4 R44, [R162+0x8800] ;  /* 0x00880000a22c783b */ /* 0x000f6c0000004200 */
[----:B------:R-:W-:Y:S02]  /*f4c0*/  F2FP.F16.F32.PACK_AB R40, R113, R112 ;  /* 0x000000707128723e */ /* 0x000fe400000000ff */
[----:B------:R-:W5:Y:S02]  /*f4d0*/  MUFU.EX2 R101, R208 ;  /* 0x000000d000657308 */ /* 0x000f640000000800 */
[----:B------:R-:W-:Y:S01]  /*f4e0*/  F2FP.F16.F32.PACK_AB R41, R115, R114 ;  /* 0x000000727329723e */ /* 0x000fe200000000ff */
[----:B------:R-:W-:Y:S01]  /*f4f0*/  FADD.FTZ R112, R112, R109 ;  /* 0x0000006d70707221 */ /* 0x000fe20000010000 */
[----:B-1----:R-:W-:Y:S02]  /*f500*/  F2FP.F16.F32.PACK_AB R42, R117, R116 ;  /* 0x00000074752a723e */ /* 0x002fe400000000ff */
[----:B---3--:R-:W-:Y:S04]  /*f510*/  F2FP.F16.F32.PACK_AB R43, R119, R118 ;  /* 0x00000076772b723e */ /* 0x008fe800000000ff */
[----:B------:R-:W-:Y:S01]  /*f520*/  MUFU.EX2 R105, R105 ;  /* 0x0000006900697308 */ /* 0x000fe20000000800 */
[----:B------:R-:W-:Y:S04]  /*f530*/  FADD.FTZ R113, R113, R112 ;  /* 0x0000007071717221 */ /* 0x000fe80000010000 */
[----:B------:R-:W-:Y:S01]  /*f540*/  FADD.FTZ R116, R116, R113 ;  /* 0x0000007174747221 */ /* 0x000fe20000010000 */
[C---:B--2---:R-:W-:Y:S04]  /*f550*/  HMMA.16816.F32 R4, R40.reuse, R48, R4 ;  /* 0x000000302804723c */ /* 0x044fe80000001804 */
[----:B------:R-:W1:Y:S01]  /*f560*/  MUFU.EX2 R106, R106 ;  /* 0x0000006a006a7308 */ /* 0x000e620000000800 */
[----:B------:R-:W-:Y:S01]  /*f570*/  FADD.FTZ R117, R117, R116 ;  /* 0x0000007475757221 */ /* 0x000fe20000010000 */
[C---:B------:R-:W-:Y:S01]  /*f580*/  HMMA.16816.F32 R8, R40.reuse, R50, R8 ;  /* 0x000000322808723c */ /* 0x040fe20000001808 */
[----:B------:R-:W2:Y:S07]  /*f590*/  LDSM.16.MT88.4 R48, [R166+0x9000] ;  /* 0x00900000a630783b */ /* 0x000eae0000004200 */
[----:B------:R-:W-:Y:S01]  /*f5a0*/  MUFU.EX2 R107, R107 ;  /* 0x0000006b006b7308 */ /* 0x000fe20000000800 */
[C---:B----4-:R-:W-:Y:S06]  /*f5b0*/  HMMA.16816.F32 R12, R40.reuse, R52, R12 ;  /* 0x00000034280c723c */ /* 0x050fec000000180c */
[C---:B------:R-:W-:Y:S01]  /*f5c0*/  HMMA.16816.F32 R16, R40.reuse, R54, R16 ;  /* 0x000000362810723c */ /* 0x040fe20000001810 */
[----:B------:R-:W3:Y:S02]  /*f5d0*/  LDSM.16.MT88.4 R52, [R164+0x9000] ;  /* 0x00900000a434783b */ /* 0x000ee40000004200 */
[----:B------:R-:W4:Y:S03]  /*f5e0*/  MUFU.EX2 R124, R124 ;  /* 0x0000007c007c7308 */ /* 0x000f260000000800 */
[C---:B------:R-:W-:Y:S07]  /*f5f0*/  HMMA.16816.F32 R20, R40.reuse, R56, R20 ;  /* 0x000000382814723c */ /* 0x040fee0000001814 */
[----:B------:R-:W-:Y:S01]  /*f600*/  MUFU.EX2 R123, R123 ;  /* 0x0000007b007b7308 */ /* 0x000fe20000000800 */
[C---:B------:R-:W-:Y:S01]  /*f610*/  HMMA.16816.F32 R24, R40.reuse, R58, R24 ;  /* 0x0000003a2818723c */ /* 0x040fe20000001818 */
[----:B------:R-:W3:Y:S05]  /*f620*/  LDSM.16.MT88.4 R56, [R163+0x9000] ;  /* 0x00900000a338783b */ /* 0x000eea0000004200 */
[C---:B-----5:R-:W-:Y:S03]  /*f630*/  HMMA.16816.F32 R28, R40.reuse, R44, R28 ;  /* 0x0000002c281c723c */ /* 0x060fe6000000181c */
[----:B------:R-:W5:Y:S03]  /*f640*/  MUFU.EX2 R104, R199 ;  /* 0x000000c700687308 */ /* 0x000f660000000800 */
[----:B------:R-:W-:Y:S01]  /*f650*/  HMMA.16816.F32 R32, R40, R46, R32 ;  /* 0x0000002e2820723c */ /* 0x000fe20000001820 */
[----:B------:R-:W3:Y:S06]  /*f660*/  LDSM.16.MT88.4 R44, [R162+0x9000] ;  /* 0x00900000a22c783b */ /* 0x000eec0000004200 */
[----:B------:R-:W-:Y:S01]  /*f670*/  MUFU.EX2 R61, R202 ;  /* 0x000000ca003d7308 */ /* 0x000fe20000000800 */
[----:B------:R-:W-:Y:S03]  /*f680*/  F2FP.F16.F32.PACK_AB R40, R121, R120 ;  /* 0x000000787928723e */ /* 0x000fe600000000ff */
[----:B------:R-:W-:Y:S06]  /*f690*/  F2FP.F16.F32.PACK_AB R41, R101, R122 ;  /* 0x0000007a6529723e */ /* 0x000fec00000000ff */
[----:B------:R-:W3:Y:S01]  /*f6a0*/  MUFU.EX2 R62, R62 ;  /* 0x0000003e003e7308 */ /* 0x000ee20000000800 */
[----:B-1----:R-:W-:Y:S02]  /*f6b0*/  F2FP.F16.F32.PACK_AB R42, R106, R105 ;  /* 0x000000696a2a723e */ /* 0x002fe400000000ff */
[----:B----4-:R-:W-:Y:S02]  /*f6c0*/  F2FP.F16.F32.PACK_AB R43, R124, R107 ;  /* 0x0000006b7c2b723e */ /* 0x010fe400000000ff */
[----:B-----5:R-:W-:Y:S05]  /*f6d0*/  F2FP.F16.F32.PACK_AB R68, R104, R123 ;  /* 0x0000007b6844723e */ /* 0x020fea00000000ff */
[----:B------:R-:W-:Y:S01]  /*f6e0*/  MUFU.EX2 R191, R60 ;  /* 0x0000003c00bf7308 */ /* 0x000fe20000000800 */
[C---:B--2---:R-:W-:Y:S06]  /*f6f0*/  HMMA.16816.F32 R4, R40.reuse, R48, R4 ;  /* 0x000000302804723c */ /* 0x044fec0000001804 */
[C---:B------:R-:W-:Y:S03]  /*f700*/  HMMA.16816.F32 R8, R40.reuse, R50, R8 ;  /* 0x000000322808723c */ /* 0x040fe60000001808 */
[----:B------:R-:W1:Y:S02]  /*f710*/  MUFU.EX2 R48, R198 ;  /* 0x000000c600307308 */ /* 0x000e640000000800 */
[--C-:B------:R-:W-:Y:S01]  /*f720*/  FFMA.FTZ R49, R36, UR4, -R39.reuse ;  /* 0x0000000424317c23 */ /* 0x100fe20008010827 */
[C---:B---3--:R-:W-:Y:S05]  /*f730*/  HMMA.16816.F32 R12, R40.reuse, R52, R12 ;  /* 0x00000034280c723c */ /* 0x048fea000000180c */
[----:B------:R-:W-:Y:S01]  /*f740*/  FFMA.FTZ R39, R3, UR4, -R39 ;  /* 0x0000000403277c23 */ /* 0x000fe20008010827 */
[C---:B------:R-:W-:Y:S01]  /*f750*/  HMMA.16816.F32 R16, R40.reuse, R54, R16 ;  /* 0x000000362810723c */ /* 0x040fe20000001810 */
[----:B------:R-:W-:Y:S04]  /*f760*/  MUFU.EX2 R49, R49 ;  /* 0x0000003100317308 */ /* 0x000fe80000000800 */
[----:B------:R-:W-:Y:S01]  /*f770*/  FADD.FTZ R3, R91, R90 ;  /* 0x0000005a5b037221 */ /* 0x000fe20000010000 */
[C---:B------:R-:W-:Y:S05]  /*f780*/  HMMA.16816.F32 R20, R40.reuse, R56, R20 ;  /* 0x000000382814723c */ /* 0x040fea0000001814 */
[----:B------:R2:W3:Y:S01]  /*f790*/  MUFU.EX2 R192, R39 ;  /* 0x0000002700c07308 */ /* 0x0004e20000000800 */
[----:B------:R-:W-:Y:S01]  /*f7a0*/  F2FP.F16.F32.PACK_AB R69, R62, R61 ;  /* 0x0000003d3e45723e */ /* 0x000fe200000000ff */
[C---:B------:R-:W-:Y:S04]  /*f7b0*/  HMMA.16816.F32 R24, R40.reuse, R58, R24 ;  /* 0x0000003a2818723c */ /* 0x040fe80000001818 */
[----:B-1----:R-:W-:Y:S02]  /*f7c0*/  F2FP.F16.F32.PACK_AB R70, R191, R48 ;  /* 0x00000030bf46723e */ /* 0x002fe400000000ff */
[C---:B------:R-:W-:Y:S05]  /*f7d0*/  HMMA.16816.F32 R28, R40.reuse, R44, R28 ;  /* 0x0000002c281c723c */ /* 0x040fea000000181c */
[----:B------:R-:W-:Y:S01]  /*f7e0*/  FADD.FTZ R3, R96, R3 ;  /* 0x0000000360037221 */ /* 0x000fe20000010000 */
[----:B------:R-:W-:Y:S01]  /*f7f0*/  HMMA.16816.F32 R32, R40, R46, R32 ;  /* 0x0000002e2820723c */ /* 0x000fe20000001820 */
[----:B--2---:R-:W1:Y:S04]  /*f800*/  LDSM.16.MT88.4 R36, [R162+0x9800] ;  /* 0x00980000a224783b */ /* 0x004e680000004200 */
[----:B---3--:R-:W-:Y:S01]  /*f810*/  F2FP.F16.F32.PACK_AB R71, R192, R49 ;  /* 0x00000031c047723e */ /* 0x008fe200000000ff */
[----:B------:R-:W-:Y:S01]  /*f820*/  FADD.FTZ R110, R110, R3 ;  /* 0x000000036e6e7221 */ /* 0x000fe20000010000 */
[----:B------:R-:W-:Y:S04]  /*f830*/  IADD3 R3, R179, -0x1, RZ ;  /* 0xffffffffb3037810 */ /* 0x000fe80007ffe0ff */
        /* <DEDUP_REMOVED lines=19> */
[----:B------:R-:W-:Y:S01]  /*f970*/  FADD.FTZ R106, R106, R105 ;  /* 0x000000696a6a7221 */ /* 0x000fe20000010000 */
[----:B------:R-:W-:Y:S04]  /*f980*/  MOV R179, R3 ;  /* 0x0000000300b37202 */ /* 0x000fe80000000f00 */
        /* <DEDUP_REMOVED lines=11> */
.L_x_5417:
        /* <DEDUP_REMOVED lines=138> */
.L_x_5422:
        /* <DEDUP_REMOVED lines=10> */
.L_x_5423:
[----:B------:R-:W1:Y:S01]  /*10380*/  S2R R5, SR_CTAID.Y ;  /* 0x0000000000057919 */ /* 0x000e620000002600 */
[----:B------:R-:W1:Y:S08]  /*10390*/  S2UR UR6, SR_CTAID.Z ;  /* 0x00000000000679c3 */ /* 0x000e700000002700 */
[----:B------:R-:W1:Y:S08]  /*103a0*/  LDC R2, c[0x0][0x270] ;  /* 0x00009c00ff027b82 */ /* 0x000e700000000800 */
[----:B------:R-:W2:Y:S01]  /*103b0*/  LDC R0, c[0x0][0x2c4] ;  /* 0x0000b100ff007b82 */ /* 0x000ea20000000800 */
[----:B-1----:R-:W-:-:S04]  /*103c0*/  IMAD R5, R5, R2, UR6 ;  /* 0x0000000605057e24 */ /* 0x002fc8000f8e0202 */
[----:B--2---:R-:W-:-:S07]  /*103d0*/  IMAD R0, R5, R0, RZ ;  /* 0x0000000005007224 */ /* 0x004fce00078e02ff */
.L_x_5424:
        /* <DEDUP_REMOVED lines=24> */
.L_x_5426:
[----:B------:R-:W-:Y:S05]  /*10560*/  BSYNC B0 ;  /* 0x0000000000007941 */ /* 0x000fea0003800000 */
.L_x_5425:
        /* <DEDUP_REMOVED lines=46> */
.L_x_5428:
[----:B------:R-:W-:Y:S05]  /*10850*/  BSYNC B0 ;  /* 0x0000000000007941 */ /* 0x000fea0003800000 */
.L_x_5427:
        /* <DEDUP_REMOVED lines=15> */
.L_x_5430:
[----:B------:R-:W-:Y:S05]  /*10950*/  BSYNC B0 ;  /* 0x0000000000007941 */ /* 0x000fea0003800000 */
.L_x_5429:
        /* <DEDUP_REMOVED lines=15> */
.L_x_5432:
[----:B------:R-:W-:Y:S05]  /*10a50*/  BSYNC B0 ;  /* 0x0000000000007941 */ /* 0x000fea0003800000 */
.L_x_5431:
        /* <DEDUP_REMOVED lines=13> */
.L_x_5433:
        /* <DEDUP_REMOVED lines=13> */
.L_x_7925:


//--------------------- .text._ZN5flash24flash_fwd_splitkv_kernelI23Flash_fwd_kernel_traitsILi64ELi64ELi128ELi4ELb0ELb0EN7cutlass6half_tE19Flash_kernel_traitsILi64ELi64ELi128ELi4ES3_EELb1ELb0ELb0ELb0ELb0ELb0ELb0ELb1EEEvNS_16Flash_fwd_paramsE --------------------------
	.section	.text._ZN5flash24flash_fwd_splitkv_kernelI23Flash_fwd_kernel_traitsILi64ELi64ELi128ELi4ELb0ELb0EN7cutlass6half_tE19Flash_kernel_traitsILi64ELi64ELi128ELi4ES3_EELb1ELb0ELb0ELb0ELb0ELb0ELb0ELb1EEEvNS_16Flash_fwd_paramsE,"ax",@progbits
	.align	128
        .global         _ZN5flash24flash_fwd_splitkv_kernelI23Flash_fwd_kernel_traitsILi64ELi64ELi128ELi4ELb0ELb0EN7cutlass6half_tE19Flash_kernel_traitsILi64ELi64ELi128ELi4ES3_EELb1ELb0ELb0ELb0ELb0ELb0ELb0ELb1EEEvNS_16Flash_fwd_paramsE
        .type           _ZN5flash24flash_fwd_splitkv_kernelI23Flash_fwd_kernel_traitsILi64ELi64ELi128ELi4ELb0ELb0EN7cutlass6half_tE19Flash_kernel_traitsILi64ELi64ELi128ELi4ES3_EELb1ELb0ELb0ELb0ELb0ELb0ELb0ELb1EEEvNS_16Flash_fwd_paramsE,@function
        .size           _ZN5flash24flash_fwd_splitkv_kernelI23Flash_fwd_kernel_traitsILi64ELi64ELi128ELi4ELb0ELb0EN7cutlass6half_tE19Flash_kernel_traitsILi64ELi64ELi128ELi4ES3_EELb1ELb0ELb0ELb0ELb0ELb0ELb0ELb1EEEvNS_16Flash_fwd_paramsE,(.L_x_7926 - _ZN5flash24flash_fwd_splitkv_kernelI23Flash_fwd_kernel_traitsILi64ELi64ELi128ELi4ELb0ELb0EN7cutlass6half_tE19Flash_kernel_traitsILi64ELi64ELi128ELi4ES3_EELb1ELb0ELb0ELb0ELb0ELb0ELb0ELb1EEEvNS_16Flash_fwd_paramsE)
        .other          _ZN5flash24flash_fwd_splitkv_kernelI23Flash_fwd_kernel_traitsILi64ELi64ELi128ELi4ELb0ELb0EN7cutlass6half_tE19Flash_kernel_traitsILi64ELi64ELi128ELi4ES3_EELb1ELb0ELb0ELb0ELb0ELb0ELb0ELb1EEEvNS_16Flash_fwd_paramsE,@"STO_CUDA_ENTRY STV_DEFAULT"
_ZN5flash24flash_fwd_splitkv_kernelI23Flash_fwd_kernel_traitsILi64ELi64ELi128ELi4ELb0ELb0EN7cutlass6half_tE19Flash_kernel_traitsILi64ELi64ELi128ELi4ES3_EELb1ELb0ELb0ELb0ELb0ELb0ELb0ELb1EEEvNS_16Flash_fwd_paramsE:
.text._ZN5flash24flash_fwd_splitkv_kernelI23Flash_fwd_kernel_traitsILi64ELi64ELi128ELi4ELb0ELb0EN7cutlass6half_tE19Flash_kernel_traitsILi64ELi64ELi128ELi4ES3_EELb1ELb0ELb0ELb0ELb0ELb0ELb0ELb1EEEvNS_16Flash_fwd_paramsE:
[----:B------:R-:W-:Y:S08]  /*0000*/  LDC R1, c[0x0][0x28] ;  /* 0x00000a00ff017b82 */ /* 0x000ff00000000800 */
[----:B------:R-:W1:Y:S01]  /*0010*/  LDC.64 R2, c[0x0][0x2f0] ;  /* 0x0000bc00ff027b82 */ /* 0x000e620000000a00 */
[----:B------:R-:W2:Y:S01]  /*0020*/  S2R R27, SR_CTAID.Y ;  /* 0x00000000001b7919 */ /* 0x000ea20000002600 */
[----:B------:R-:W-:Y:S01]  /*0030*/  IMAD.MOV.U32 R180, RZ, RZ, -0x1 ;  /* 0xffffffffffb47424 */ /* 0x000fe200078e00ff */
[----:B------:R-:W-:Y:S01]  /*0040*/  ULDC.64 UR6, c[0x0][0x208] ;  /* 0x0000820000067ab9 */ /* 0x000fe20000000a00 */
[----:B------:R-:W-:-:S04]  /*0050*/  ULDC.64 UR4, c[0x0][0x300] ;  /* 0x0000c00000047ab9 */ /* 0x000fc80000000a00 */
[----:B------:R-:W2:Y:S08]  /*0060*/  LDC.64 R4, c[0x0][0x2f0] ;  /* 0x0000bc00ff047b82 */ /* 0x000eb00000000a00 */
[----:B------:R-:W3:Y:S01]  /*0070*/  LDC.U8 R0, c[0x0][0x3c2] ;  /* 0x0000f080ff007b82 */ /* 0x000ee20000000000 */
[----:B-1----:R-:W-:-:S07]  /*0080*/  ISETP.NE.U32.AND P0, PT, R2, RZ, PT ;  /* 0x000000ff0200720c */ /* 0x002fce0003f05070 */
[----:B------:R-:W1:Y:S01]  /*0090*/  LDC.64 R24, c[0x0][0x300] ;  /* 0x0000c000ff187b82 */ /* 0x000e620000000a00 */
[----:B------:R-:W-:-:S07]  /*00a0*/  ISETP.NE.AND.EX P0, PT, R3, RZ, PT, P0 ;  /* 0x000000ff0300720c */ /* 0x000fce0003f05300 */
[----:B------:R-:W4:Y:S01]  /*00b0*/  LDC.64 R2, c[0x0][0x2f8] ;  /* 0x0000be00ff027b82 */ /* 0x000f220000000a00 */
[----:B--2---:R-:W-:-:S05]  /*00c0*/  IMAD.WIDE R6, R27, 0x4, R4 ;  /* 0x000000041b067825 */ /* 0x004fca00078e0204 */
[----:B------:R-:W2:Y:S02]  /*00d0*/  @P0 LDG.E R180, desc[UR6][R6.64] ;  /* 0x0000000606b40981 */ /* 0x000ea4000c1e1900 */
[----:B------:R-:W1:Y:S02]  /*00e0*/  LDC.64 R4, c[0x0][0x2f8] ;  /* 0x0000be00ff047b82 */ /* 0x000e640000000a00 */
[----:B------:R-:W2:Y:S01]  /*00f0*/  @P0 LDG.E R179, desc[UR6][R6.64+0x4] ;  /* 0x0000040606b30981 */ /* 0x000ea2000c1e1900 */
[----:B---3--:R-:W-:Y:S02]  /*0100*/  ISETP.NE.AND P3, PT, R0, RZ, PT ;  /* 0x000000ff0000720c */ /* 0x008fe40003f65270 */
[----:B------:R-:W-:-:S04]  /*0110*/  ISETP.NE.U32.AND P1, PT, RZ, UR4, PT ;  /* 0x00000004ff007c0c */ /* 0x000fc8000bf25070 */
[----:B------:R-:W-:Y:S02]  /*0120*/  ISETP.NE.AND.EX P4, PT, RZ, UR5, PT, P1 ;  /* 0x00000005ff007c0c */ /* 0x000fe4000bf85310 */
[----:B----4-:R-:W-:-:S04]  /*0130*/  ISETP.EQ.U32.AND P2, PT, R2, RZ, PT ;  /* 0x000000ff0200720c */ /* 0x010fc80003f42070 */
[----:B------:R-:W-:Y:S01]  /*0140*/  ISETP.EQ.OR.EX P2, PT, R3, RZ, !P3, P2 ;  /* 0x000000ff0300720c */ /* 0x000fe20005f42720 */
[----:B------:R-:W-:Y:S02]  /*0150*/  IMAD.MOV.U32 R13, RZ, RZ, -0x1 ;  /* 0xffffffffff0d7424 */ /* 0x000fe400078e00ff */
[----:B------:R-:W-:Y:S02]  /*0160*/  IMAD.MOV.U32 R0, RZ, RZ, RZ ;  /* 0x000000ffff007224 */ /* 0x000fe400078e00ff */
[----:B-1----:R-:W-:-:S04]  /*0170*/  IMAD.WIDE R4, R27, 0x4, R4 ;  /* 0x000000041b047825 */ /* 0x002fc800078e0204 */
[----:B------:R-:W-:-:S04]  /*0180*/  IMAD.WIDE R24, R27, 0x4, R24 ;  /* 0x000000041b187825 */ /* 0x000fc800078e0218 */
[----:B------:R1:W5:Y:S04]  /*0190*/  @!P2 LDG.E R13, desc[UR6][R4.64] ;  /* 0x00000006040da981 */ /* 0x000368000c1e1900 */
[----:B------:R1:W5:Y:S01]  /*01a0*/  @P4 LDG.E R0, desc[UR6][R24.64] ;  /* 0x0000000618004981 */ /* 0x000362000c1e1900 */
[----:B------:R-:W3:Y:S01]  /*01b0*/  S2R R19, SR_CTAID.X ;  /* 0x0000000000137919 */ /* 0x000ee20000002500 */
[----:B------:R-:W4:Y:S01]  /*01c0*/  S2R R124, SR_CTAID.Z ;  /* 0x00000000007c7919 */ /* 0x000f220000002700 */
[--C-:B------:R-:W-:Y:S01]  /*01d0*/  SHF.R.S32.HI R11, RZ, 0x1f, R27.reuse ;  /* 0x0000001fff0b7819 */ /* 0x100fe2000001141b */
[----:B------:R-:W-:Y:S02]  /*01e0*/  IMAD.MOV.U32 R9, RZ, RZ, R27 ;  /* 0x000000ffff097224 */ /* 0x000fe400078e001b */
[----:B--2---:R-:W-:-:S06]  /*01f0*/  @P0 IMAD.IADD R179, R179, 0x1, -R180 ;  /* 0x00000001b3b30824 */ /* 0x004fcc00078e0ab4 */
[----:B------:R-:W2:Y:S01]  /*0200*/  @!P0 LDC R179, c[0x0][0x2c4] ;  /* 0x0000b100ffb38b82 */ /* 0x000ea20000000800 */
[----:B------:R-:W-:-:S04]  /*0210*/  ISETP.NE.U32.AND P0, PT, R2, RZ, PT ;  /* 0x000000ff0200720c */ /* 0x000fc80003f05070 */
[----:B------:R-:W-:-:S13]  /*0220*/  ISETP.NE.AND.EX P0, PT, R3, RZ, PT, P0 ;  /* 0x000000ff0300720c */ /* 0x000fda0003f05300 */
[----:B-1-34-:R-:W-:Y:S05]  /*0230*/  @!P0 BRA `(.L_x_5434) ;  /* 0x0000000000108947 */ /* 0x01afea0003800000 */
[----:B------:R-:W3:Y:S02]  /*0240*/  @P3 LDG.E R2, desc[UR6][R4.64+0x4] ;  /* 0x0000040604023981 */ /* 0x000ee4000c1e1900 */
[----:B---3-5:R-:W-:-:S06]  /*0250*/  @P3 IADD3 R55, R2, -R13, RZ ;  /* 0x8000000d02373210 */ /* 0x028fcc0007ffe0ff */
[----:B------:R3:W5:Y:S01]  /*0260*/  @!P3 LDG.E R55, desc[UR6][R4.64] ;  /* 0x000000060437b981 */ /* 0x000762000c1e1900 */
[----:B------:R-:W-:Y:S05]  /*0270*/  BRA `(.L_x_5435) ;  /* 0x0000000000047947 */ /* 0x000fea0003800000 */
.L_x_5434:
[----:B------:R-:W1:Y:S02]  /*0280*/  LDC R55, c[0x0][0x2c8] ;  /* 0x0000b200ff377b82 */ /* 0x000e640000000800 */
.L_x_5435:
[----:B------:R-:W4:Y:S02]  /*0290*/  LDC.64 R2, c[0x0][0x308] ;  /* 0x0000c200ff027b82 */ /* 0x000f240000000a00 */
[----:B----4-:R-:W-:-:S04]  /*02a0*/  ISETP.NE.U32.AND P0, PT, R2, RZ, PT ;  /* 0x000000ff0200720c */ /* 0x010fc80003f05070 */
[----:B------:R-:W-:-:S13]  /*02b0*/  ISETP.NE.AND.EX P0, PT, R3, RZ, PT, P0 ;  /* 0x000000ff0300720c */ /* 0x000fda0003f05300 */
[----:B------:R-:W4:Y:S01]  /*02c0*/  @P0 LDC.64 R2, c[0x0][0x308] ;  /* 0x0000c200ff020b82 */ /* 0x000f220000000a00 */
[----:B------:R-:W-:-:S07]  /*02d0*/  IMAD.SHL.U32 R6, R19, 0x40, RZ ;  /* 0x0000004013067824 */ /* 0x000fce00078e00ff */
[----:B---3--:R-:W3:Y:S01]  /*02e0*/  @!P0 LDC R5, c[0x0][0x2cc] ;  /* 0x0000b300ff058b82 */ /* 0x008ee20000000800 */
[----:B----4-:R-:W-:-:S07]  /*02f0*/  @P0 IMAD.WIDE R14, R27, 0x4, R2 ;  /* 0x000000041b0e0825 */ /* 0x010fce00078e0202 */
[----:B------:R-:W4:Y:S01]  /*0300*/  @!P0 LDC.64 R2, c[0x0][0x318] ;  /* 0x0000c600ff028b82 */ /* 0x000f220000000a00 */
[----:B------:R1:W5:Y:S01]  /*0310*/  @P0 LDG.E R49, desc[UR6][R14.64] ;  /* 0x000000060e310981 */ /* 0x000362000c1e1900 */
[----:B--2---:R-:W-:-:S13]  /*0320*/  ISETP.GT.AND P1, PT, R179, R6, PT ;  /* 0x00000006b300720c */ /* 0x004fda0003f24270 */
[----:B---3--:R-:W-:Y:S05]  /*0330*/  @!P1 EXIT ;  /* 0x000000000000994d */ /* 0x008fea0003800000 */
        /* <DEDUP_REMOVED lines=14> */
[----:B------:R-:W-:Y:S01]  /*0420*/  USHF.R.S32.HI UR4, URZ, 0x7, UR4 ;  /* 0x000000073f047899 */ /* 0x000fe20008011404 */
[----:B--2---:R-:W-:-:S03]  /*0430*/  IADD3 R3, R3, R4, R49 ;  /* 0x0000000403037210 */ /* 0x004fc60007ffe031 */
[----:B------:R-:W-:Y:S02]  /*0440*/  SHF.R.S32.HI R4, RZ, 0x1f, R5 ;  /* 0x0000001fff047819 */ /* 0x000fe40000011405 */
[----:B------:R-:W-:Y:S02]  /*0450*/  SHF.R.S32.HI R2, RZ, 0x1f, R3 ;  /* 0x0000001fff027819 */ /* 0x000fe40000011403 */
[----:B------:R-:W-:Y:S02]  /*0460*/  LEA.HI R4, R4, R5, RZ, 0x7 ;  /* 0x0000000504047211 */ /* 0x000fe400078f38ff */
[----:B------:R-:W-:Y:S02]  /*0470*/  LEA.HI R2, R2, R3, RZ, 0x7 ;  /* 0x0000000302027211 */ /* 0x000fe400078f38ff */
[----:B------:R-:W-:Y:S02]  /*0480*/  SHF.R.S32.HI R4, RZ, 0x7, R4 ;  /* 0x00000007ff047819 */ /* 0x000fe40000011404 */
        /* <DEDUP_REMOVED lines=14> */
[----:B------:R-:W2:Y:S02]  /*0570*/  @!P0 LDC.64 R2, c[0x0][0x290] ;  /* 0x0000a400ff028b82 */ /* 0x000ea40000000a00 */
[----:B------:R-:W-:-:S04]  /*0580*/  IMAD.IADD R7, R8, 0x1, -R7 ;  /* 0x0000000108077824 */ /* 0x000fc800078e0a07 */
[----:B------:R-:W-:-:S05]  /*0590*/  IMAD.SHL.U32 R8, R7, 0x8, RZ ;  /* 0x0000000807087824 */ /* 0x000fca00078e00ff */
[----:B------:R-:W-:Y:S01]  /*05a0*/  SHF.R.S32.HI R9, RZ, 0x1f, R8 ;  /* 0x0000001fff097819 */ /* 0x000fe20000011408 */
[----:B-1----:R-:W-:Y:S01]  /*05b0*/  @P0 IMAD.WIDE.U32 R12, R180, R4, RZ ;  /* 0x00000004b40c0225 */ /* 0x002fe200078e00ff */
[----:B------:R-:W-:Y:S01]  /*05c0*/  ISETP.GE.AND P1, PT, R8, UR4, PT ;  /* 0x0000000408007c0c */ /* 0x000fe2000bf26270 */
[----:B------:R-:W-:Y:S02]  /*05d0*/  ULDC.64 UR4, c[0x0][0x2a0] ;  /* 0x0000a80000047ab9 */ /* 0x000fe40000000a00 */
[----:B------:R-:W-:Y:S02]  /*05e0*/  @P0 IMAD R180, R180, R5, R13 ;  /* 0x00000005b4b40224 */ /* 0x000fe400078e020d */
[-C--:B--2---:R-:W-:Y:S01]  /*05f0*/  @!P0 IMAD R10, R11, R2.reuse, RZ ;  /* 0x000000020b0a8224 */ /* 0x084fe200078e02ff */
[----:B------:R-:W-:Y:S01]  /*0600*/  SHF.R.S32.HI R11, RZ, 0x1f, R6 ;  /* 0x0000001fff0b7819 */ /* 0x000fe20000011406 */
[----:B------:R-:W-:-:S04]  /*0610*/  @!P0 IMAD.WIDE.U32 R14, R27, R2, RZ ;  /* 0x000000021b0e8225 */ /* 0x000fc800078e00ff */
[----:B------:R-:W-:Y:S01]  /*0620*/  @!P0 IMAD R3, R27, R3, R10 ;  /* 0x000000031b038224 */ /* 0x000fe200078e020a */
[----:B------:R-:W-:Y:S01]  /*0630*/  @!P0 MOV R12, R14 ;  /* 0x0000000e000c8202 */ /* 0x000fe20000000f00 */
[----:B------:R-:W-:Y:S02]  /*0640*/  VIADD R10, R0, 0x10 ;  /* 0x00000010000a7836 */ /* 0x000fe40000000000 */
[----:B------:R-:W-:Y:S02]  /*0650*/  @!P0 IMAD.IADD R180, R15, 0x1, R3 ;  /* 0x000000010fb48824 */ /* 0x000fe400078e0203 */
[-C--:B------:R-:W-:Y:S01]  /*0660*/  IMAD R3, R11, R4.reuse, RZ ;  /* 0x000000040b037224 */ /* 0x080fe200078e02ff */
[-C--:B------:R-:W-:Y:S01]  /*0670*/  ISETP.GE.AND P2, PT, R10, R179.reuse, PT ;  /* 0x000000b30a00720c */ /* 0x080fe20003f46270 */
[----:B------:R-:W-:Y:S01]  /*0680*/  IMAD.WIDE.U32 R14, R6, R4, R8 ;  /* 0x00000004060e7225 */ /* 0x000fe200078e0008 */
[--C-:B------:R-:W-:Y:S02]  /*0690*/  SHF.R.S32.HI R8, RZ, 0x1f, R124.reuse ;  /* 0x0000001fff087819 */ /* 0x100fe4000001147c */
[----:B------:R-:W-:Y:S01]  /*06a0*/  ISETP.GE.OR P3, PT, R10, R179, P1 ;  /* 0x000000b30a00720c */ /* 0x000fe20000f66670 */
[----:B------:R-:W-:Y:S01]  /*06b0*/  IMAD R3, R6, R5, R3 ;  /* 0x0000000506037224 */ /* 0x000fe200078e0203 */
[----:B------:R-:W-:Y:S01]  /*06c0*/  IADD3 R12, P0, R12, R14, RZ ;  /* 0x0000000e0c0c7210 */ /* 0x000fe20007f1e0ff */
[----:B------:R-:W-:Y:S01]  /*06d0*/  VIADD R10, R0, 0x20 ;  /* 0x00000020000a7836 */ /* 0x000fe20000000000 */
[----:B------:R-:W-:Y:S01]  /*06e0*/  P2R R2, PR, RZ, 0x4 ;  /* 0x00000004ff027803 */ /* 0x000fe20000000000 */
[----:B------:R-:W-:Y:S01]  /*06f0*/  IMAD R9, R8, UR4, RZ ;  /* 0x0000000408097c24 */ /* 0x000fe2000f8e02ff */
[----:B------:R-:W-:Y:S01]  /*0700*/  IADD3.X R13, R180, R15, R3, P0, !PT ;  /* 0x0000000fb40d7210 */ /* 0x000fe200007fe403 */
[----:B------:R-:W-:Y:S01]  /*0710*/  IMAD R3, R27, UR8, R124 ;  /* 0x000000081b037c24 */ /* 0x000fe2000f8e027c */
[-C--:B------:R-:W-:Y:S01]  /*0720*/  ISETP.GE.OR P0, PT, R0, R179.reuse, P1 ;  /* 0x000000b30000720c */ /* 0x080fe20000f06670 */
[----:B------:R-:W-:Y:S01]  /*0730*/  IMAD R9, R124, UR5, R9 ;  /* 0x000000057c097c24 */ /* 0x000fe2000f8e0209 */
[-C--:B------:R-:W-:Y:S01]  /*0740*/  ISETP.GE.OR P2, PT, R10, R179.reuse, P1 ;  /* 0x000000b30a00720c */ /* 0x080fe20000f46670 */
[----:B------:R-:W-:Y:S01]  /*0750*/  IMAD.WIDE.U32 R12, R124, UR4, R12 ;  /* 0x000000047c0c7c25 */ /* 0x000fe2000f8e000c */
[----:B------:R-:W-:Y:S01]  /*0760*/  ULDC UR4, c[0x0][0x2c4] ;  /* 0x0000b10000047ab9 */ /* 0x000fe20000000800 */
[----:B------:R-:W-:-:S02]  /*0770*/  ISETP.GE.AND P6, PT, R10, R179, PT ;  /* 0x000000b30a00720c */ /* 0x000fc40003fc6270 */
[----:B------:R-:W-:Y:S01]  /*0780*/  IMAD R3, R3, UR4, R6 ;  /* 0x0000000403037c24 */ /* 0x000fe2000f8e0206 */
[----:B------:R-:W-:Y:S01]  /*0790*/  P2R R8, PR, RZ, 0x4 ;  /* 0x00000004ff087803 */ /* 0x000fe20000000000 */
[----:B------:R-:W-:Y:S01]  /*07a0*/  IMAD.IADD R15, R13, 0x1, R9 ;  /* 0x000000010d0f7824 */ /* 0x000fe200078e0209 */
[----:B------:R-:W-:Y:S02]  /*07b0*/  ISETP.NE.AND P2, PT, R7, RZ, PT ;  /* 0x000000ff0700720c */ /* 0x000fe40003f45270 */
[----:B------:R-:W-:Y:S02]  /*07c0*/  SHF.R.S32.HI R6, RZ, 0x1f, R0 ;  /* 0x0000001fff067819 */ /* 0x000fe40000011400 */
[----:B------:R-:W-:Y:S01]  /*07d0*/  IADD3 R10, R0, 0x30, RZ ;  /* 0x00000030000a7810 */ /* 0x000fe20007ffe0ff */
[----:B------:R-:W-:Y:S08]  /*07e0*/  @P0 BRA `(.L_x_5438) ;  /* 0x0000000000240947 */ /* 0x000ff00003800000 */
        /* <DEDUP_REMOVED lines=9> */
.L_x_5438:
[----:B------:R-:W-:Y:S05]  /*0880*/  BSYNC B0 ;  /* 0x0000000000007941 */ /* 0x000fea0003800000 */
.L_x_5437:
[-C--:B------:R-:W-:Y:S01]  /*0890*/  ISETP.GE.AND P0, PT, R10, R179.reuse, PT ;  /* 0x000000b30a00720c */ /* 0x080fe20003f06270 */
[----:B------:R-:W-:Y:S01]  /*08a0*/  BSSY B0, `(.L_x_5439) ;  /* 0x0000011000007945 */ /* 0x000fe20003800000 */
[-C--:B------:R-:W-:Y:S02]  /*08b0*/  ISETP.GE.OR P4, PT, R0, R179.reuse, P2 ;  /* 0x000000b30000720c */ /* 0x080fe40001786670 */
[----:B------:R-:W-:Y:S02]  /*08c0*/  ISETP.GE.OR P5, PT, R10, R179, P1 ;  /* 0x000000b30a00720c */ /* 0x000fe40000fa6670 */
[----:B------:R-:W-:Y:S01]  /*08d0*/  P2R R11, PR, RZ, 0x1 ;  /* 0x00000001ff0b7803 */ /* 0x000fe20000000000 */
[----:B------:R-:W-:Y:S10]  /*08e0*/  @P3 BRA `(.L_x_5440) ;  /* 0x0000000000303947 */ /* 0x000ff40003800000 */
        /* <DEDUP_REMOVED lines=12> */
.L_x_5440:
[----:B------:R-:W-:Y:S05]  /*09b0*/  BSYNC B0 ;  /* 0x0000000000007941 */ /* 0x000fea0003800000 */
.L_x_5439:
[----:B------:R-:W-:Y:S01]  /*09c0*/  ISETP.NE.AND P0, PT, R8, RZ, PT ;  /* 0x000000ff0800720c */ /* 0x000fe20003f05270 */
[----:B------:R-:W-:Y:S01]  /*09d0*/  BSSY B0, `(.L_x_5441) ;  /* 0x0000012000007945 */ /* 0x000fe20003800000 */
[----:B------:R-:W-:Y:S02]  /*09e0*/  ISETP.NE.AND P2, PT, R2, RZ, PT ;  /* 0x000000ff0200720c */ /* 0x000fe40003f45270 */
[----:B------:R-:W-:Y:S02]  /*09f0*/  IADD3 R8, P1, R3, R0, RZ ;  /* 0x0000000003087210 */ /* 0x000fe40007f3e0ff */
[C---:B------:R-:W-:Y:S02]  /*0a00*/  ISETP.NE.OR P3, PT, R7.reuse, RZ, P2 ;  /* 0x000000ff0700720c */ /* 0x040fe40001765670 */
[----:B------:R-:W-:-:S05]  /*0a10*/  ISETP.NE.OR P2, PT, R7, RZ, P6 ;  /* 0x000000ff0700720c */ /* 0x000fca0003745670 */
[----:B------:R-:W-:Y:S08]  /*0a20*/  @P0 BRA `(.L_x_5442) ;  /* 0x0000000000300947 */ /* 0x000ff00003800000 */
        /* <DEDUP_REMOVED lines=8> */
[----:B-12---:R-:W-:Y:S02]  /*0ab0*/  LEA R18, P0, R16, UR4, 0x1 ;  /* 0x0000000410127c11 */ /* 0x006fe4000f8008ff */
[----:B------:R-:W-:-:S04]  /*0ac0*/  IADD3 R9, R17, R2, RZ ;  /* 0x0000000211097210 */ /* 0x000fc80007ffe0ff */
[----:B------:R-:W-:-:S05]  /*0ad0*/  LEA.HI.X R19, R16, UR5, R9, 0x1, P0 ;  /* 0x0000000510137c11 */ /* 0x000fca00080f0c09 */
[----:B------:R3:W-:Y:S02]  /*0ae0*/  STG.E.128 desc[UR6][R18.64], RZ ;  /* 0x000000ff12007986 */ /* 0x0007e4000c101d06 */
.L_x_5442:
[----:B------:R-:W-:Y:S05]  /*0af0*/  BSYNC B0 ;  /* 0x0000000000007941 */ /* 0x000fea0003800000 */
.L_x_5441:
[----:B------:R-:W-:Y:S04]  /*0b00*/  BSSY B0, `(.L_x_5443) ;  /* 0x000000d000007945 */ /* 0x000fe80003800000 */
[----:B------:R-:W-:Y:S05]  /*0b10*/  @P5 BRA `(.L_x_5444) ;  /* 0x00000000002c5947 */ /* 0x000fea0003800000 */
[----:B------:R-:W-:Y:S01]  /*0b20*/  IADD3 R9, P0, R0, 0x30, RZ ;  /* 0x0000003000097810 */ /* 0x000fe20007f1e0ff */
[----:B------:R-:W-:-:S03]  /*0b30*/  ULDC.64 UR4, c[0x0][0x280] ;  /* 0x0000a00000047ab9 */ /* 0x000fc60000000a00 */
[----:B------:R-:W-:-:S05]  /*0b40*/  IADD3.X R13, RZ, R6, RZ, P0, !PT ;  /* 0x00000006ff0d7210 */ /* 0x000fca00007fe4ff */
        /* <DEDUP_REMOVED lines=8> */
.L_x_5444:
[----:B------:R-:W-:Y:S05]  /*0bd0*/  BSYNC B0 ;  /* 0x0000000000007941 */ /* 0x000fea0003800000 */
.L_x_5443:
[----:B------:R-:W-:Y:S01]  /*0be0*/  ISETP.NE.AND P5, PT, R11, RZ, PT ;  /* 0x000000ff0b00720c */ /* 0x000fe20003fa5270 */
[----:B------:R-:W-:Y:S01]  /*0bf0*/  ULDC.64 UR4, c[0x0][0x2b0] ;  /* 0x0000ac0000047ab9 */ /* 0x000fe20000000a00 */
[----:B------:R-:W-:Y:S01]  /*0c00*/  LEA.HI.X.SX32 R3, R3, R6, 0x1, P1 ;  /* 0x0000000603037211 */ /* 0x000fe200008f0eff */
[----:B------:R-:W-:Y:S01]  /*0c10*/  @!P4 IMAD.MOV.U32 R9, RZ, RZ, 0x7f800000 ;  /* 0x7f800000ff09c424 */ /* 0x000fe200078e00ff */
[----:B------:R-:W-:Y:S01]  /*0c20*/  ISETP.NE.OR P1, PT, R7, RZ, P5 ;  /* 0x000000ff0700720c */ /* 0x000fe20002f25670 */
[----:B------:R-:W-:Y:S01]  /*0c30*/  @!P3 IMAD.MOV.U32 R7, RZ, RZ, 0x7f800000 ;  /* 0x7f800000ff07b424 */ /* 0x000fe200078e00ff */
[----:B------:R-:W-:Y:S01]  /*0c40*/  LEA R2, P0, R8, UR4, 0x2 ;  /* 0x0000000408027c11 */ /* 0x000fe2000f8010ff */
[----:B----4-:R-:W-:-:S03]  /*0c50*/  @!P2 IMAD.MOV.U32 R5, RZ, RZ, 0x7f800000 ;  /* 0x7f800000ff05a424 */ /* 0x010fc600078e00ff */
[----:B------:R-:W-:-:S05]  /*0c60*/  LEA.HI.X R3, R8, UR5, R3, 0x2, P0 ;  /* 0x0000000508037c11 */ /* 0x000fca00080f1403 */
[----:B------:R4:W-:Y:S04]  /*0c70*/  @!P4 STG.E desc[UR6][R2.64], R9 ;  /* 0x000000090200c986 */ /* 0x0009e8000c101906 */
[----:B------:R4:W-:Y:S04]  /*0c80*/  @!P3 STG.E desc[UR6][R2.64+0x40], R7 ;  /* 0x000040070200b986 */ /* 0x0009e8000c101906 */
[----:B------:R4:W-:Y:S01]  /*0c90*/  @!P2 STG.E desc[UR6][R2.64+0x80], R5 ;  /* 0x000080050200a986 */ /* 0x0009e2000c101906 */
[----:B------:R-:W-:Y:S05]  /*0ca0*/  @P1 EXIT ;  /* 0x000000000000194d */ /* 0x000fea0003800000 */
[----:B----4-:R-:W-:-:S05]  /*0cb0*/  MOV R5, 0x7f800000 ;  /* 0x7f80000000057802 */ /* 0x010fca0000000f00 */
[----:B------:R-:W-:Y:S01]  /*0cc0*/  STG.E desc[UR6][R2.64+0xc0], R5 ;  /* 0x0000c00502007986 */ /* 0x000fe2000c101906 */
[----:B------:R-:W-:Y:S05]  /*0cd0*/  EXIT ;  /* 0x000000000000794d */ /* 0x000fea0003800000 */
.L_x_5436:
[----:B------:R-:W1:Y:S01]  /*0ce0*/  LDC.64 R2, c[0x0][0x368] ;  /* 0x0000da00ff027b82 */ /* 0x000e620000000a00 */
[----:B------:R-:W-:Y:S01]  /*0cf0*/  ULDC.64 UR4, c[0x0][0x370] ;  /* 0x0000dc0000047ab9 */ /* 0x000fe20000000a00 */
[----:B-1----:R-:W-:-:S04]  /*0d00*/  ISETP.NE.U32.AND P0, PT, R2, RZ, PT ;  /* 0x000000ff0200720c */ /* 0x002fc80003f05070 */
[----:B------:R-:W-:-:S13]  /*0d10*/  ISETP.NE.AND.EX P0, PT, R3, RZ, PT, P0 ;  /* 0x000000ff0300720c */ /* 0x000fda0003f05300 */
[----:B------:R-:W1:Y:S01]  /*0d20*/  @P0 LDC.64 R2, c[0x0][0x368] ;  /* 0x0000da00ff020b82 */ /* 0x000e620000000a00 */
[----:B------:R-:W-:Y:S01]  /*0d30*/  PLOP3.LUT P1, PT, PT, PT, PT, 0x8, 0x0 ;  /* 0x000000000000781c */ /* 0x000fe20003f2e170 */
[----:B-1----:R-:W-:-:S05]  /*0d40*/  @P0 IMAD.WIDE R2, R27, 0x4, R2 ;  /* 0x000000041b020825 */ /* 0x002fca00078e0202 */
[----:B------:R1:W5:Y:S01]  /*0d50*/  @P0 LDG.E R27, desc[UR6][R2.64] ;  /* 0x00000006021b0981 */ /* 0x000362000c1e1900 */
[----:B------:R-:W-:Y:S02]  /*0d60*/  ISETP.NE.U32.AND P0, PT, RZ, UR4, PT ;  /* 0x00000004ff007c0c */ /* 0x000fe4000bf05070 */
[----:B------:R-:W-:Y:S02]  /*0d70*/  CS2R R182, SRZ ;  /* 0x0000000000b67805 */ /* 0x000fe4000001ff00 */
[----:B------:R-:W-:Y:S02]  /*0d80*/  P2R R181, PR, RZ, 0x2 ;  /* 0x00000002ffb57803 */ /* 0x000fe40000000000 */
[----:B------:R-:W-:Y:S02]  /*0d90*/  ISETP.NE.AND.EX P0, PT, RZ, UR5, PT, P0 ;  /* 0x00000005ff007c0c */ /* 0x000fe4000bf05300 */
[----:B------:R-:W-:-:S11]  /*0da0*/  ISETP.NE.AND P2, PT, R181, RZ, PT ;  /* 0x000000ffb500720c */ /* 0x000fd60003f45270 */
[----:B------:R-:W-:Y:S05]  /*0db0*/  @!P0 BRA `(.L_x_5445) ;  /* 0x00000000002c8947 */ /* 0x000fea0003800000 */
[----:B-1----:R-:W1:Y:S02]  /*0dc0*/  LDC.64 R2, c[0x0][0x378] ;  /* 0x0000de00ff027b82 */ /* 0x002e640000000a00 */
        /* <DEDUP_REMOVED lines=8> */
[----:B------:R-:W-:-:S04]  /*0e50*/  ISETP.NE.AND.EX P2, PT, R183, RZ, PT, P0 ;  /* 0x000000ffb700720c */ /* 0x000fc80003f45300 */
[----:B------:R-:W-:-:S09]  /*0e60*/  P2R R181, PR, RZ, 0x4 ;  /* 0x00000004ffb57803 */ /* 0x000fd20000000000 */
.L_x_5445:
[----:B------:R-:W-:Y:S05]  /*0e70*/  @!P2 BRA `(.L_x_5446) ;  /* 0x000000040044a947 */ /* 0x000fea0003800000 */
[----:B------:R-:W1:Y:S01]  /*0e80*/  LDC R13, c[0x0][0x380] ;  /* 0x0000e000ff0d7b82 */ /* 0x000e620000000800 */
[----:B------:R-:W-:Y:S01]  /*0e90*/  LEA R38, R48, 0xffffff80, 0x7 ;  /* 0xffffff8030267811 */ /* 0x000fe200078e38ff */
[----:B------:R-:W-:-:S06]  /*0ea0*/  ULDC.64 UR4, c[0x0][0x230] ;  /* 0x00008c0000047ab9 */ /* 0x000fcc0000000a00 */
[----:B------:R-:W2:Y:S01]  /*0eb0*/  LDC.64 R138, c[0x0][0x248] ;  /* 0x00009200ff8a7b82 */ /* 0x000ea20000000a00 */
[----:B-1----:R-:W-:-:S04]  /*0ec0*/  IABS R2, R13 ;  /* 0x0000000d00027213 */ /* 0x002fc80000000000 */
[----:B------:R-:W1:Y:S08]  /*0ed0*/  I2F.RP R6, R2 ;  /* 0x0000000200067306 */ /* 0x000e700000209400 */
[----:B-1----:R-:W1:Y:S02]  /*0ee0*/  MUFU.RCP R4, R6 ;  /* 0x0000000600047308 */ /* 0x002e640000001000 */
[----:B-1----:R-:W-:-:S06]  /*0ef0*/  IADD3 R4, R4, 0xffffffe, RZ ;  /* 0x0ffffffe04047810 */ /* 0x002fcc0007ffe0ff */
[----:B------:R-:W1:Y:S02]  /*0f00*/  F2I.FTZ.U32.TRUNC.NTZ R5, R4 ;  /* 0x0000000400057305 */ /* 0x000e64000021f000 */
[----:B-1----:R-:W-:Y:S01]  /*0f10*/  IMAD.MOV R3, RZ, RZ, -R5 ;  /* 0x000000ffff037224 */ /* 0x002fe200078e0a05 */
[----:B------:R-:W-:-:S03]  /*0f20*/  MOV R4, RZ ;  /* 0x000000ff00047202 */ /* 0x000fc60000000f00 */
[----:B------:R-:W-:Y:S01]  /*0f30*/  IMAD R0, R3, R2, RZ ;  /* 0x0000000203007224 */ /* 0x000fe200078e02ff */
[----:B------:R-:W-:-:S03]  /*0f40*/  IABS R3, R38 ;  /* 0x0000002600037213 */ /* 0x000fc60000000000 */
[----:B------:R-:W-:Y:S02]  /*0f50*/  IMAD.HI.U32 R0, R5, R0, R4 ;  /* 0x0000000005007227 */ /* 0x000fe400078e0004 */
[----:B------:R-:W1:Y:S04]  /*0f60*/  LDC R5, c[0x0][0x278] ;  /* 0x00009e00ff057b82 */ /* 0x000e680000000800 */
[----:B------:R-:W-:-:S04]  /*0f70*/  IMAD.HI.U32 R21, R0, R3, RZ ;  /* 0x0000000300157227 */ /* 0x000fc800078e00ff */
[----:B------:R-:W-:-:S04]  /*0f80*/  IMAD.MOV R0, RZ, RZ, -R21 ;  /* 0x000000ffff007224 */ /* 0x000fc800078e0a15 */
        /* <DEDUP_REMOVED lines=8> */
[----:B------:R-:W-:-:S05]  /*1010*/  @P2 IADD3 R21, R21, 0x1, RZ ;  /* 0x0000000115152810 */ /* 0x000fca0007ffe0ff */
[----:B------:R-:W-:Y:S01]  /*1020*/  @!P1 IMAD.MOV R21, RZ, RZ, -R21 ;  /* 0x000000ffff159224 */ /* 0x000fe200078e0a15 */
[----:B------:R-:W-:-:S05]  /*1030*/  @!P0 LOP3.LUT R21, RZ, R13, RZ, 0x33, !PT ;  /* 0x0000000dff158212 */ /* 0x000fca00078e33ff */
[----:B------:R-:W-:-:S05]  /*1040*/  IMAD.WIDE R14, R21, 0x4, R182 ;  /* 0x00000004150e7825 */ /* 0x000fca00078e02b6 */
[----:B------:R-:W3:Y:S01]  /*1050*/  LDG.E R0, desc[UR6][R14.64] ;  /* 0x000000060e007981 */ /* 0x000ee2000c1e1900 */
[----:B-1----:R-:W-:Y:S01]  /*1060*/  IABS R2, R5 ;  /* 0x0000000500027213 */ /* 0x002fe20000000000 */
[----:B------:R-:W-:Y:S01]  /*1070*/  IMAD.MOV R21, RZ, RZ, -R21 ;  /* 0x000000ffff157224 */ /* 0x000fe200078e0a15 */
[----:B------:R-:W-:Y:S02]  /*1080*/  MOV R6, RZ ;  /* 0x000000ff00067202 */ /* 0x000fe40000000f00 */
[----:B------:R-:W1:Y:S01]  /*1090*/  I2F.RP R12, R2 ;  /* 0x00000002000c7306 */ /* 0x000e620000209400 */
[----:B------:R-:W-:-:S05]  /*10a0*/  IMAD R21, R13, R21, R38 ;  /* 0x000000150d157224 */ /* 0x000fca00078e0226 */
[----:B------:R-:W-:Y:S02]  /*10b0*/  SHF.R.S32.HI R17, RZ, 0x1f, R21 ;  /* 0x0000001fff117819 */ /* 0x000fe40000011415 */
[----:B-1----:R-:W1:Y:S02]  /*10c0*/  MUFU.RCP R10, R12 ;  /* 0x0000000c000a7308 */ /* 0x002e640000001000 */
[----:B-1----:R-:W-:-:S06]  /*10d0*/  IADD3 R10, R10, 0xffffffe, RZ ;  /* 0x0ffffffe0a0a7810 */ /* 0x002fcc0007ffe0ff */
[----:B------:R-:W1:Y:S02]  /*10e0*/  F2I.FTZ.U32.TRUNC.NTZ R7, R10 ;  /* 0x0000000a00077305 */ /* 0x000e64000021f000 */
[----:B-1----:R-:W-:-:S04]  /*10f0*/  IMAD.MOV R3, RZ, RZ, -R7 ;  /* 0x000000ffff037224 */ /* 0x002fc800078e0a07 */
[----:B------:R-:W-:Y:S01]  /*1100*/  IMAD R4, R3, R2, RZ ;  /* 0x0000000203047224 */ /* 0x000fe200078e02ff */
[----:B------:R-:W-:-:S03]  /*1110*/  IABS R3, R124 ;  /* 0x0000007c00037213 */ /* 0x000fc60000000000 */
        /* <DEDUP_REMOVED lines=12> */
[----:B------:R-:W1:Y:S05]  /*11e0*/  LDC.64 R2, c[0x0][0x238] ;  /* 0x00008e00ff027b82 */ /* 0x000e6a0000000a00 */
[----:B------:R-:W-:-:S06]  /*11f0*/  @P2 IADD3 R4, R4, 0x1, RZ ;  /* 0x0000000104042810 */ /* 0x000fcc0007ffe0ff */
[----:B------:R-:W-:Y:S01]  /*1200*/  @!P1 IMAD.MOV R4, RZ, RZ, -R4 ;  /* 0x000000ffff049224 */ /* 0x000fe200078e0a04 */
        /* <DEDUP_REMOVED lines=8> */
[----:B------:R-:W-:-:S03]  /*1290*/  IMAD R3, R0, R3, R7 ;  /* 0x0000000300037224 */ /* 0x000fc600078e0207 */
[----:B------:R-:W-:Y:S01]  /*12a0*/  IADD3 R13, R13, R6, RZ ;  /* 0x000000060d0d7210 */ /* 0x000fe20007ffe0ff */
[-C--:B--2---:R-:W-:Y:S02]  /*12b0*/  IMAD R6, R17, R138.reuse, RZ ;  /* 0x0000008a11067224 */ /* 0x084fe400078e02ff */
[----:B------:R-:W-:-:S04]  /*12c0*/  IMAD.WIDE.U32 R12, R21, R138, R12 ;  /* 0x0000008a150c7225 */ /* 0x000fc800078e000c */
[----:B------:R-:W-:Y:S01]  /*12d0*/  IMAD R6, R21, R139, R6 ;  /* 0x0000008b15067224 */ /* 0x000fe200078e0206 */
[----:B------:R-:W-:-:S03]  /*12e0*/  MOV R14, R12 ;  /* 0x0000000c000e7202 */ /* 0x000fc60000000f00 */
[----:B------:R-:W-:Y:S02]  /*12f0*/  IMAD.IADD R15, R13, 0x1, R6 ;  /* 0x000000010d0f7824 */ /* 0x000fe400078e0206 */
[----:B------:R-:W-:Y:S02]  /*1300*/  IMAD R13, R5, UR4, RZ ;  /* 0x00000004050d7c24 */ /* 0x000fe4000f8e02ff */
[----:B------:R-:W-:-:S04]  /*1310*/  IMAD.WIDE.U32 R6, R0, R2, RZ ;  /* 0x0000000200067225 */ /* 0x000fc800078e00ff */
[C---:B------:R-:W-:Y:S01]  /*1320*/  IMAD R13, R4.reuse, UR5, R13 ;  /* 0x00000005040d7c24 */ /* 0x040fe2000f8e020d */
[----:B------:R-:W-:Y:S01]  /*1330*/  MOV R10, R6 ;  /* 0x00000006000a7202 */ /* 0x000fe20000000f00 */
[----:B------:R-:W-:-:S04]  /*1340*/  IMAD.WIDE.U32 R14, R4, UR4, R14 ;  /* 0x00000004040e7c25 */ /* 0x000fc8000f8e000e */
[----:B------:R-:W-:Y:S01]  /*1350*/  IMAD.IADD R23, R7, 0x1, R3 ;  /* 0x0000000107177824 */ /* 0x000fe200078e0203 */
[----:B------:R-:W-:Y:S02]  /*1360*/  IADD3 R15, R15, R13, RZ ;  /* 0x0000000d0f0f7210 */ /* 0x000fe40007ffe0ff */
[----:B------:R-:W-:Y:S01]  /*1370*/  MOV R6, R14 ;  /* 0x0000000e00067202 */ /* 0x000fe20000000f00 */
[----:B------:R-:W-:Y:S06]  /*1380*/  BRA `(.L_x_5447) ;  /* 0x0000000400487947 */ /* 0x000fec0003800000 */
.L_x_5446:
        /* <DEDUP_REMOVED lines=9> */
[----:B-1----:R-:W-:-:S02]  /*1420*/  VIADD R6, R6, 0xffffffe ;  /* 0x0ffffffe06067836 */ /* 0x002fc40000000000 */
[----:B--2---:R-:W-:-:S04]  /*1430*/  @P0 IMAD R5, R20, R139, RZ ;  /* 0x0000008b14050224 */ /* 0x004fc800078e02ff */
[----:B------:R-:W1:Y:S01]  /*1440*/  F2I.FTZ.U32.TRUNC.NTZ R7, R6 ;  /* 0x0000000600077305 */ /* 0x000e62000021f000 */
[----:B------:R-:W-:-:S05]  /*1450*/  @P0 IMAD.WIDE.U32 R20, R20, R138, RZ ;  /* 0x0000008a14140225 */ /* 0x000fca00078e00ff */
[----:B------:R-:W-:Y:S02]  /*1460*/  @P0 IADD3 R5, R21, R5, RZ ;  /* 0x0000000515050210 */ /* 0x000fe40007ffe0ff */
[----:B------:R-:W-:Y:S01]  /*1470*/  @P0 MOV R10, R20 ;  /* 0x00000014000a0202 */ /* 0x000fe20000000f00 */
        /* <DEDUP_REMOVED lines=9> */
[----:B------:R-:W-:Y:S01]  /*1510*/  IMAD R2, R3, R2, R4 ;  /* 0x0000000203027224 */ /* 0x000fe200078e0204 */
[----:B------:R-:W-:-:S04]  /*1520*/  LOP3.LUT R4, R124, R15, RZ, 0x3c, !PT ;  /* 0x0000000f7c047212 */ /* 0x000fc800078e3cff */
[----:B------:R-:W-:Y:S02]  /*1530*/  ISETP.GT.U32.AND P1, PT, R3, R2, PT ;  /* 0x000000020300720c */ /* 0x000fe40003f24070 */
[----:B------:R-:W-:-:S11]  /*1540*/  ISETP.GE.AND P2, PT, R4, RZ, PT ;  /* 0x000000ff0400720c */ /* 0x000fd60003f46270 */
        /* <DEDUP_REMOVED lines=21> */
.L_x_5448:
[----:B------:R-:W-:Y:S01]  /*16a0*/  @!P1 LOP3.LUT R12, RZ, R15, RZ, 0x33, !PT ;  /* 0x0000000fff0c9212 */ /* 0x000fe200078e33ff */
[----:B------:R-:W-:Y:S01]  /*16b0*/  IMAD R4, R17, R138, RZ ;  /* 0x0000008a11047224 */ /* 0x000fe200078e02ff */
[----:B------:R-:W-:Y:S02]  /*16c0*/  MOV R14, R10 ;  /* 0x0000000a000e7202 */ /* 0x000fe40000000f00 */
[----:B------:R-:W-:Y:S01]  /*16d0*/  MOV R15, R5 ;  /* 0x00000005000f7202 */ /* 0x000fe20000000f00 */
[-C--:B------:R-:W-:Y:S01]  /*16e0*/  IMAD R4, R139, R38.reuse, R4 ;  /* 0x000000268b047224 */ /* 0x080fe200078e0204 */
[----:B------:R-:W-:Y:S02]  /*16f0*/  SHF.R.S32.HI R5, RZ, 0x1f, R12 ;  /* 0x0000001fff057819 */ /* 0x000fe4000001140c */
[----:B------:R-:W-:Y:S01]  /*1700*/  @P0 IADD3 R13, R0, R13, RZ ;  /* 0x0000000d000d0210 */ /* 0x000fe20007ffe0ff */
[----:B------:R-:W-:-:S04]  /*1710*/  IMAD.WIDE.U32 R14, R138, R38, R14 ;  /* 0x000000268a0e7225 */ /* 0x000fc800078e000e */
        /* <DEDUP_REMOVED lines=9> */
[----:B------:R-:W-:Y:S02]  /*17b0*/  IADD3 R15, R15, R3, RZ ;  /* 0x000000030f0f7210 */ /* 0x000fe40007ffe0ff */
[----:B------:R-:W-:Y:S01]  /*17c0*/  MOV R4, R12 ;  /* 0x0000000c00047202 */ /* 0x000fe20000000f00 */
[----:B------:R-:W-:Y:S06]  /*17d0*/  @P0 BRA `(.L_x_5447) ;  /* 0x0000000000340947 */ /* 0x000fec0003800000 */
[----:B------:R-:W1:Y:S01]  /*17e0*/  LDC.64 R12, c[0x0][0x250] ;  /* 0x00009400ff0c7b82 */ /* 0x000e620000000a00 */
[----:B------:R-:W-:-:S07]  /*17f0*/  SHF.R.S32.HI R7, RZ, 0x1f, R0 ;  /* 0x0000001fff077819 */ /* 0x000fce0000011400 */
[----:B------:R-:W2:Y:S01]  /*1800*/  LDC.64 R2, c[0x0][0x238] ;  /* 0x00008e00ff027b82 */ /* 0x000ea20000000a00 */
[----:B-1----:R-:W-:Y:S01]  /*1810*/  IMAD R10, R7, R12, RZ ;  /* 0x0000000c070a7224 */ /* 0x002fe200078e02ff */
[----:B-----5:R-:W-:-:S03]  /*1820*/  SHF.R.S32.HI R7, RZ, 0x1f, R27 ;  /* 0x0000001fff077819 */ /* 0x020fc6000001141b */
[C---:B------:R-:W-:Y:S02]  /*1830*/  IMAD R10, R0.reuse, R13, R10 ;  /* 0x0000000d000a7224 */ /* 0x040fe400078e020a */
[----:B------:R-:W-:-:S04]  /*1840*/  IMAD.WIDE.U32 R12, R0, R12, RZ ;  /* 0x0000000c000c7225 */ /* 0x000fc800078e00ff */
[----:B--2---:R-:W-:Y:S01]  /*1850*/  IMAD R0, R7, R2, RZ ;  /* 0x0000000207007224 */ /* 0x004fe200078e02ff */
[----:B------:R-:W-:-:S03]  /*1860*/  IADD3 R13, R13, R10, RZ ;  /* 0x0000000a0d0d7210 */ /* 0x000fc60007ffe0ff */
[C---:B------:R-:W-:Y:S02]  /*1870*/  IMAD R0, R27.reuse, R3, R0 ;  /* 0x000000031b007224 */ /* 0x040fe400078e0200 */
[----:B------:R-:W-:-:S05]  /*1880*/  IMAD.WIDE.U32 R2, R27, R2, R12 ;  /* 0x000000021b027225 */ /* 0x000fca00078e000c */
[----:B------:R-:W-:Y:S02]  /*1890*/  IADD3 R23, R3, R0, RZ ;  /* 0x0000000003177210 */ /* 0x000fe40007ffe0ff */
[----:B------:R-:W-:-:S07]  /*18a0*/  MOV R10, R2 ;  /* 0x00000002000a7202 */ /* 0x000fce0000000f00 */
.L_x_5447:
[----:B------:R1:W5:Y:S01]  /*18b0*/  @P4 LDG.E R7, desc[UR6][R24.64] ;  /* 0x0000000618074981 */ /* 0x000362000c1e1900 */
[----:B------:R-:W-:Y:S01]  /*18c0*/  ISETP.NE.AND P0, PT, R180, -0x1, PT ;  /* 0xffffffffb400780c */ /* 0x000fe20003f05270 */
[----:B------:R-:W2:Y:S01]  /*18d0*/  LDC.64 R2, c[0x0][0x240] ;  /* 0x00009000ff027b82 */ /* 0x000ea20000000a00 */
[----:B-----5:R-:W-:Y:S01]  /*18e0*/  SHF.R.S32.HI R27, RZ, 0x1f, R8 ;  /* 0x0000001fff1b7819 */ /* 0x020fe20000011408 */
[----:B------:R-:W-:Y:S01]  /*18f0*/  ULDC.64 UR4, c[0x0][0x268] ;  /* 0x00009a0000047ab9 */ /* 0x000fe20000000a00 */
[----:B------:R-:W-:Y:S01]  /*1900*/  SHF.R.S32.HI R54, RZ, 0x1f, R55 ;  /* 0x0000001fff367819 */ /* 0x000fe20000011437 */
[----:B------:R-:W-:Y:S01]  /*1910*/  IMAD.SHL.U32 R178, R138, 0x10, RZ ;  /* 0x000000108ab27824 */ /* 0x000fe200078e00ff */
[CC--:B------:R-:W-:Y:S02]  /*1920*/  LEA.HI R29, R27.reuse, R8.reuse, RZ, 0x3 ;  /* 0x000000081b1d7211 */ /* 0x0c0fe400078f18ff */
[----:B------:R-:W-:Y:S01]  /*1930*/  LEA.HI R14, R27, R8, RZ, 0x6 ;  /* 0x000000081b0e7211 */ /* 0x000fe200078f30ff */
[----:B------:R-:W3:Y:S01]  /*1940*/  LDC R110, c[0x0][0x2e0] ;  /* 0x0000b800ff6e7b82 */ /* 0x000ee20000000800 */
[----:B------:R-:W-:-:S02]  /*1950*/  SHF.R.S32.HI R128, RZ, 0x3, R29 ;  /* 0x00000003ff807819 */ /* 0x000fc4000001141d */
[----:B------:R-:W-:Y:S02]  /*1960*/  LOP3.LUT R29, R29, 0xfffffff8, RZ, 0xc0, !PT ;  /* 0xfffffff81d1d7812 */ /* 0x000fe400078ec0ff */
[--C-:B------:R-:W-:Y:S01]  /*1970*/  SHF.R.S32.HI R129, RZ, 0x1f, R128.reuse ;  /* 0x0000001fff817819 */ /* 0x100fe20000011480 */
[----:B------:R-:W-:Y:S01]  /*1980*/  IMAD.SHL.U32 R113, R128, 0x40, RZ ;  /* 0x0000004080717824 */ /* 0x000fe200078e00ff */
[----:B------:R-:W-:Y:S01]  /*1990*/  SHF.L.U32 R14, R14, 0x3, RZ ;  /* 0x000000030e0e7819 */ /* 0x000fe200000006ff */
[----:B------:R-:W4:Y:S01]  /*19a0*/  @!P0 LDC.64 R12, c[0x0][0x228] ;  /* 0x00008a00ff0c8b82 */ /* 0x000f220000000a00 */
[----:B------:R-:W-:Y:S01]  /*19b0*/  IMAD.IADD R0, R8, 0x1, -R29 ;  /* 0x0000000108007824 */ /* 0x000fe200078e0a1d */
[----:B------:R-:W-:Y:S01]  /*19c0*/  LEA.HI R54, R54, R55, RZ, 0x7 ;  /* 0x0000003736367211 */ /* 0x000fe200078f38ff */
[----:B------:R-:W-:Y:S01]  /*19d0*/  IMAD R123, R129, R138, RZ ;  /* 0x0000008a817b7224 */ /* 0x000fe200078e02ff */
[----:B------:R-:W-:Y:S01]  /*19e0*/  LOP3.LUT R113, R113, 0x1c0, RZ, 0xc0, !PT ;  /* 0x000001c071717812 */ /* 0x000fe200078ec0ff */
[----:B------:R-:W-:Y:S01]  /*19f0*/  IMAD.SHL.U32 R100, R0, 0x8, RZ ;  /* 0x0000000800647824 */ /* 0x000fe200078e00ff */
[----:B------:R-:W-:Y:S01]  /*1a00*/  LEA.HI R27, R27, R8, RZ, 0x4 ;  /* 0x000000081b1b7211 */ /* 0x000fe200078f20ff */
[----:B-1----:R-:W-:Y:S01]  /*1a10*/  IMAD.WIDE R24, R19, 0x40, R128 ;  /* 0x0000004013187825 */ /* 0x002fe200078e0280 */
[----:B------:R-:W1:Y:S01]  /*1a20*/  LDC.64 R130, c[0x0][0x250] ;  /* 0x00009400ff827b82 */ /* 0x000e620000000a00 */
[----:B------:R-:W-:-:S02]  /*1a30*/  SHF.R.S32.HI R54, RZ, 0x7, R54 ;  /* 0x00000007ff367819 */ /* 0x000fc40000011436 */
[--C-:B------:R-:W-:Y:S01]  /*1a40*/  LOP3.LUT R16, R113, 0x38, R100.reuse, 0xf8, !PT ;  /* 0x0000003871107812 */ /* 0x100fe200078ef864 */
[CC--:B--2---:R-:W-:Y:S01]  /*1a50*/  @P0 IMAD.WIDE.U32 R18, R180.reuse, R2.reuse, RZ ;  /* 0x00000002b4120225 */ /* 0x0c4fe200078e00ff */
[----:B------:R-:W-:Y:S02]  /*1a60*/  SHF.R.U32.HI R113, RZ, 0x3, R113 ;  /* 0x00000003ff717819 */ /* 0x000fe40000011671 */
[----:B------:R-:W-:Y:S01]  /*1a70*/  SHF.R.S32.HI R101, RZ, 0x1f, R100 ;  /* 0x0000001fff657819 */ /* 0x000fe20000011464 */
[----:B------:R-:W-:Y:S01]  /*1a80*/  @P0 IMAD R19, R180, R3, R19 ;  /* 0x00000003b4130224 */ /* 0x000fe200078e0213 */
[----:B------:R-:W-:Y:S01]  /*1a90*/  LOP3.LUT R113, R16, R113, RZ, 0x3c, !PT ;  /* 0x0000007110717212 */ /* 0x000fe200078e3cff */
[----:B------:R-:W-:Y:S01]  /*1aa0*/  IMAD R123, R128, R139, R123 ;  /* 0x0000008b807b7224 */ /* 0x000fe200078e027b */
[----:B------:R-:W-:Y:S02]  /*1ab0*/  LOP3.LUT R27, R27, 0xfffffff0, RZ, 0xc0, !PT ;  /* 0xfffffff01b1b7812 */ /* 0x000fe400078ec0ff */
[----:B------:R-:W-:Y:S01]  /*1ac0*/  LOP3.LUT R113, R113, 0xfffffe00, R14, 0xf8, !PT ;  /* 0xfffffe0071717812 */ /* 0x000fe200078ef80e */
[----:B------:R-:W-:Y:S01]  /*1ad0*/  IMAD R14, R25, R2, RZ ;  /* 0x00000002190e7224 */ /* 0x000fe200078e02ff */
[----:B------:R-:W-:Y:S01]  /*1ae0*/  VIMNMX R54, RZ, R54, !PT ;  /* 0x00000036ff367248 */ /* 0x000fe20007fe0100 */
[----:B----4-:R-:W-:Y:S01]  /*1af0*/  @!P0 IMAD R16, R11, R12, RZ ;  /* 0x0000000c0b108224 */ /* 0x010fe200078e02ff */
[----:B---3--:R-:W-:Y:S01]  /*1b00*/  LEA.HI R110, R110, R110, RZ, 0x1 ;  /* 0x0000006e6e6e7211 */ /* 0x008fe200078f08ff */
[----:B------:R-:W-:Y:S01]  /*1b10*/  @!P0 IMAD.WIDE.U32 R28, R9, R12, RZ ;  /* 0x0000000c091c8225 */ /* 0x000fe200078e00ff */
[----:B------:R-:W-:-:S02]  /*1b20*/  SHF.L.U32 R0, R0, 0x2, RZ ;  /* 0x0000000200007819 */ /* 0x000fc400000006ff */
[----:B------:R-:W-:Y:S01]  /*1b30*/  SHF.R.S32.HI R111, RZ, 0x1, R110 ;  /* 0x00000001ff6f7819 */ /* 0x000fe2000001146e */
[----:B------:R-:W-:Y:S01]  /*1b40*/  @P0 IMAD.MOV.U32 R12, RZ, RZ, R18 ;  /* 0x000000ffff0c0224 */ /* 0x000fe200078e0012 */
[----:B------:R-:W-:Y:S01]  /*1b50*/  SHF.L.U64.HI R177, R138, 0x4, R139 ;  /* 0x000000048ab17819 */ /* 0x000fe2000001028b */
[----:B------:R-:W-:Y:S01]  /*1b60*/  @!P0 IMAD R13, R9, R13, R16 ;  /* 0x0000000d090d8224 */ /* 0x000fe200078e0210 */
[----:B-1----:R-:W-:Y:S01]  /*1b70*/  SHF.L.U64.HI R175, R130, 0x4, R131 ;  /* 0x0000000482af7819 */ /* 0x002fe20000010283 */
[----:B------:R-:W-:Y:S02]  /*1b80*/  @!P0 IMAD.MOV.U32 R12, RZ, RZ, R28 ;  /* 0x000000ffff0c8224 */ /* 0x000fe400078e001c */
[----:B------:R-:W-:Y:S01]  /*1b90*/  IMAD R14, R24, R3, R14 ;  /* 0x00000003180e7224 */ /* 0x000fe200078e020e */
[----:B------:R-:W-:Y:S01]  /*1ba0*/  @!P0 IADD3 R19, R29, R13, RZ ;  /* 0x0000000d1d138210 */ /* 0x000fe20007ffe0ff */
[----:B------:R-:W-:Y:S01]  /*1bb0*/  IMAD R3, R5, UR4, RZ ;  /* 0x0000000405037c24 */ /* 0x000fe2000f8e02ff */
[----:B------:R-:W-:Y:S01]  /*1bc0*/  IADD3 R12, P1, R100, R12, RZ ;  /* 0x0000000c640c7210 */ /* 0x000fe20007f3e0ff */
[----:B------:R-:W-:Y:S01]  /*1bd0*/  IMAD.IADD R8, R8, 0x1, -R27 ;  /* 0x0000000108087824 */ /* 0x000fe200078e0a1b */
[----:B------:R-:W-:Y:S01]  /*1be0*/  IADD3 R18, P0, R100, R10, RZ ;  /* 0x0000000a64127210 */ /* 0x000fe20007f1e0ff */
[----:B------:R-:W-:-:S02]  /*1bf0*/  IMAD R3, R4, UR5, R3 ;  /* 0x0000000504037c24 */ /* 0x000fc4000f8e0203 */
[C---:B------:R-:W-:Y:S02]  /*1c00*/  IMAD.X R13, R101.reuse, 0x1, R19, P1 ;  /* 0x00000001650d7824 */ /* 0x040fe400008e0613 */
[----:B------:R-:W-:Y:S01]  /*1c10*/  IMAD.X R19, R101, 0x1, R23, P0 ;  /* 0x0000000165137824 */ /* 0x000fe200000e0617 */
[----:B------:R-:W-:Y:S01]  /*1c20*/  IADD3 R116, P0, R128, R21, RZ ;  /* 0x0000001580747210 */ /* 0x000fe20007f1e0ff */
[----:B------:R-:W-:Y:S01]  /*1c30*/  IMAD.WIDE.U32 R24, R24, R2, R12 ;  /* 0x0000000218187225 */ /* 0x000fe200078e000c */
[----:B------:R-:W-:Y:S02]  /*1c40*/  SHF.R.S32.HI R2, RZ, 0x1f, R124 ;  /* 0x0000001fff027819 */ /* 0x000fe4000001147c */
[----:B------:R-:W-:Y:S01]  /*1c50*/  SHF.R.S32.HI R13, RZ, 0x1f, R8 ;  /* 0x0000001fff0d7819 */ /* 0x000fe20000011408 */
[----:B------:R-:W-:Y:S01]  /*1c60*/  IMAD.X R17, R129, 0x1, R17, P0 ;  /* 0x0000000181117824 */ /* 0x000fe200000e0611 */
[----:B------:R-:W-:Y:S01]  /*1c70*/  IADD3 R120, P0, R100, R6, RZ ;  /* 0x0000000664787210 */ /* 0x000fe20007f1e0ff */
[----:B------:R-:W-:Y:S01]  /*1c80*/  IMAD.WIDE.U32 R18, R4, UR4, R18 ;  /* 0x0000000404127c25 */ /* 0x000fe2000f8e0012 */
[----:B------:R-:W-:Y:S01]  /*1c90*/  ULDC.64 UR4, c[0x0][0x258] ;  /* 0x0000960000047ab9 */ /* 0x000fe20000000a00 */
[----:B------:R-:W-:-:S02]  /*1ca0*/  LEA.HI R112, R13, R8, RZ, 0x3 ;  /* 0x000000080d707211 */ /* 0x000fc400078f18ff */
[----:B------:R-:W-:Y:S01]  /*1cb0*/  IMAD.X R121, R101, 0x1, R15, P0 ;  /* 0x0000000165797824 */ /* 0x000fe200000e060f */
[----:B------:R-:W-:Y:S01]  /*1cc0*/  ISETP.GT.AND P0, PT, R48, R54, PT ;  /* 0x000000363000720c */ /* 0x000fe20003f04270 */
[----:B------:R-:W-:Y:S01]  /*1cd0*/  IMAD R127, R2, UR4, RZ ;  /* 0x00000004027f7c24 */ /* 0x000fe2000f8e02ff */
[----:B------:R-:W-:Y:S01]  /*1ce0*/  IADD3 R3, R19, R3, RZ ;  /* 0x0000000313037210 */ /* 0x000fe20007ffe0ff */
[----:B------:R-:W-:Y:S01]  /*1cf0*/  IMAD.IADD R25, R25, 0x1, R14 ;  /* 0x0000000119197824 */ /* 0x000fe200078e020e */
[----:B------:R-:W-:Y:S01]  /*1d00*/  LOP3.LUT R13, R112, 0xfffffff8, RZ, 0xc0, !PT ;  /* 0xfffffff8700d7812 */ /* 0x000fe200078ec0ff */
[----:B------:R-:W-:Y:S02]  /*1d10*/  IMAD R17, R17, R130, RZ ;  /* 0x0000008211117224 */ /* 0x000fe400078e02ff */
[----:B------:R-:W-:Y:S01]  /*1d20*/  IMAD R109, R128, R111, R0 ;  /* 0x0000006f806d7224 */ /* 0x000fe200078e0200 */
[----:B------:R-:W-:Y:S01]  /*1d30*/  IADD3 R50, R8, -R13, RZ ;  /* 0x8000000d08327210 */ /* 0x000fe20007ffe0ff */
[----:B------:R-:W-:-:S02]  /*1d40*/  IMAD.MOV.U32 R2, RZ, RZ, R18 ;  /* 0x000000ffff027224 */ /* 0x000fc400078e0012 */
[----:B------:R-:W-:Y:S01]  /*1d50*/  IMAD R127, R124, UR5, R127 ;  /* 0x000000057c7f7c24 */ /* 0x000fe2000f8e027f */
[----:B------:R-:W-:Y:S01]  /*1d60*/  IADD3 R108, R0, R109, RZ ;  /* 0x0000006d006c7210 */ /* 0x000fe20007ffe0ff */
[----:B------:R-:W-:Y:S01]  /*1d70*/  IMAD.WIDE.U32 R124, R124, UR4, R24 ;  /* 0x000000047c7c7c25 */ /* 0x000fe2000f8e0018 */
[----:B------:R-:W-:Y:S02]  /*1d80*/  SHF.R.S32.HI R94, RZ, 0x1f, R109 ;  /* 0x0000001fff5e7819 */ /* 0x000fe4000001146d */
[----:B------:R-:W-:Y:S01]  /*1d90*/  SHF.R.S32.HI R93, RZ, 0x1f, R108 ;  /* 0x0000001fff5d7819 */ /* 0x000fe2000001146c */
[C---:B------:R-:W-:Y:S01]  /*1da0*/  IMAD R119, R116.reuse, R131, R17 ;  /* 0x0000008374777224 */ /* 0x040fe200078e0211 */
[----:B------:R-:W-:Y:S01]  /*1db0*/  IADD3 R127, R125, R127, RZ ;  /* 0x0000007f7d7f7210 */ /* 0x000fe20007ffe0ff */
[----:B------:R-:W-:-:S04]  /*1dc0*/  IMAD.WIDE.U32 R116, R116, R130, R2 ;  /* 0x0000008274747225 */ /* 0x000fc800078e0002 */
[----:B------:R-:W-:-:S04]  /*1dd0*/  IMAD.WIDE.U32 R120, R128, R138, R120 ;  /* 0x0000008a80787225 */ /* 0x000fc800078e0078 */
[----:B------:R-:W-:Y:S02]  /*1de0*/  IMAD.SHL.U32 R176, R130, 0x10, RZ ;  /* 0x0000001082b07824 */ /* 0x000fe400078e00ff */
[----:B------:R-:W-:Y:S02]  /*1df0*/  IMAD.IADD R123, R121, 0x1, R123 ;  /* 0x00000001797b7824 */ /* 0x000fe400078e027b */
[----:B------:R-:W-:Y:S02]  /*1e00*/  IMAD.IADD R119, R117, 0x1, R119 ;  /* 0x0000000175777824 */ /* 0x000fe400078e0277 */
[----:B------:R-:W-:Y:S01]  /*1e10*/  @!P4 IMAD.MOV.U32 R7, RZ, RZ, RZ ;  /* 0x000000ffff07c224 */ /* 0x000fe200078e00ff */
[----:B------:R-:W-:Y:S06]  /*1e20*/  @!P0 BRA `(.L_x_5449) ;  /* 0x0000006c00788947 */ /* 0x000fec0003800000 */
[----:B------:R-:W1:Y:S01]  /*1e30*/  LDC.64 R2, c[0x0][0x338] ;  /* 0x0000ce00ff027b82 */ /* 0x000e620000000a00 */
[----:B------:R-:W-:Y:S01]  /*1e40*/  ULDC.64 UR8, c[0x0][0x330] ;  /* 0x0000cc0000087ab9 */ /* 0x000fe20000000a00 */
[----:B------:R-:W-:Y:S01]  /*1e50*/  ULDC.64 UR4, c[0x0][0x328] ;  /* 0x0000ca0000047ab9 */ /* 0x000fe20000000a00 */
[C---:B------:R-:W-:Y:S01]  /*1e60*/  IMAD R6, R11.reuse, UR8, RZ ;  /* 0x000000080b067c24 */ /* 0x040fe2000f8e02ff */
[--C-:B------:R-:W-:Y:S01]  /*1e70*/  SHF.R.S32.HI R10, RZ, 0x1f, R55.reuse ;  /* 0x0000001fff0a7819 */ /* 0x100fe20000011437 */
[----:B------:R-:W-:Y:S01]  /*1e80*/  IMAD R0, R11, UR4, RZ ;  /* 0x000000040b007c24 */ /* 0x000fe2000f8e02ff */
[----:B------:R-:W-:Y:S01]  /*1e90*/  IADD3 R8, P1, P0, R38, R128, -R55 ;  /* 0x0000008026087210 */ /* 0x000fe2000783e837 */
[----:B------:R-:W-:Y:S01]  /*1ea0*/  IMAD.WIDE.U32 R14, R9, UR8, R100 ;  /* 0x00000008090e7c25 */ /* 0x000fe2000f8e0064 */
[----:B------:R-:W-:Y:S01]  /*1eb0*/  SHF.L.U32 R66, R131, 0x6, RZ ;  /* 0x0000000683427819 */ /* 0x000fe200000006ff */
[----:B------:R-:W-:Y:S01]  /*1ec0*/  ULDC.64 UR10, c[0x0][0x350] ;  /* 0x0000d400000a7ab9 */ /* 0x000fe20000000a00 */
[----:B------:R-:W2:Y:S01]  /*1ed0*/  LDC R56, c[0x0][0x340] ;  /* 0x0000d000ff387b82 */ /* 0x000ea20000000800 */
[C---:B------:R-:W-:Y:S01]  /*1ee0*/  IMAD R6, R9.reuse, UR9, R6 ;  /* 0x0000000909067c24 */ /* 0x040fe2000f8e0206 */
[----:B------:R-:W-:Y:S01]  /*1ef0*/  ULDC.64 UR8, c[0x0][0x348] ;  /* 0x0000d20000087ab9 */ /* 0x000fe20000000a00 */
[----:B------:R-:W-:Y:S01]  /*1f00*/  IMAD.WIDE.U32 R12, R9, UR4, R100 ;  /* 0x00000004090c7c25 */ /* 0x000fe2000f8e0064 */
[----:B------:R-:W-:Y:S01]  /*1f10*/  ULDC UR32, c[0x0][0x2d0] ;  /* 0x0000b40000207ab9 */ /* 0x000fe20000000800 */
[----:B------:R-:W-:Y:S01]  /*1f20*/  SHF.L.U32 R103, R111, 0x4, RZ ;  /* 0x000000046f677819 */ /* 0x000fe200000006ff */
[----:B------:R-:W-:Y:S01]  /*1f30*/  ULDC.U8 UR31, c[0x0][0x3c3] ;  /* 0x0000f0c0001f7ab9 */ /* 0x000fe20000000000 */
[----:B------:R-:W-:Y:S01]  /*1f40*/  IMAD R0, R9, UR5, R0 ;  /* 0x0000000509007c24 */ /* 0x000fe2000f8e0200 */
[----:B------:R-:W-:Y:S01]  /*1f50*/  SHF.R.S32.HI R9, RZ, 0x1f, R38 ;  /* 0x0000001fff097819 */ /* 0x000fe20000011426 */
[----:B------:R-:W-:Y:S01]  /*1f60*/  ULDC.64 UR4, c[0x0][0x340] ;  /* 0x0000d00000047ab9 */ /* 0x000fe20000000a00 */
[----:B------:R-:W-:Y:S01]  /*1f70*/  IMAD.IADD R15, R15, 0x1, R6 ;  /* 0x000000010f0f7824 */ /* 0x000fe200078e0206 */
[----:B------:R-:W-:Y:S01]  /*1f80*/  IADD3 R38, R7, R38, RZ ;  /* 0x0000002607267210 */ /* 0x000fe20007ffe0ff */
[----:B------:R-:W-:Y:S01]  /*1f90*/  IMAD.IADD R13, R13, 0x1, R0 ;  /* 0x000000010d0d7824 */ /* 0x000fe200078e0200 */
[----:B------:R-:W-:Y:S01]  /*1fa0*/  IADD3.X R11, R9, R129, ~R10, P1, P0 ;  /* 0x00000081090b7210 */ /* 0x000fe20000fe0c0a */
[----:B------:R-:W-:Y:S01]  /*1fb0*/  IMAD.WIDE.U32 R14, R8, UR4, R14 ;  /* 0x00000004080e7c25 */ /* 0x000fe2000f8e000e */
[----:B------:R-:W-:Y:S01]  /*1fc0*/  USHF.L.U64.HI UR25, UR4, 0x4, UR5 ;  /* 0x0000000404197899 */ /* 0x000fe20008010205 */
[----:B------:R-:W-:Y:S01]  /*1fd0*/  SHF.L.U32 R98, R111, 0x6, RZ ;  /* 0x000000066f627819 */ /* 0x000fe200000006ff */
[----:B------:R-:W-:Y:S01]  /*1fe0*/  USHF.L.U32 UR26, UR4, 0x4, URZ ;  /* 0x00000004041a7899 */ /* 0x000fe2000800063f */
[C---:B------:R-:W-:Y:S01]  /*1ff0*/  IMAD R9, R11.reuse, UR4, RZ ;  /* 0x000000040b097c24 */ /* 0x040fe2000f8e02ff */
[----:B------:R-:W-:Y:S01]  /*2000*/  USHF.L.U64.HI UR13, UR4, 0x5, UR5 ;  /* 0x00000005040d7899 */ /* 0x000fe20008010205 */
[-C--:B-1----:R-:W-:Y:S01]  /*2010*/  IMAD R0, R11, R2.reuse, RZ ;  /* 0x000000020b007224 */ /* 0x082fe200078e02ff */
[----:B------:R-:W-:Y:S01]  /*2020*/  USHF.L.U32 UR22, UR4, 0x5, URZ ;  /* 0x0000000504167899 */ /* 0x000fe2000800063f */
[----:B------:R-:W-:Y:S01]  /*2030*/  IMAD.WIDE.U32 R10, R130, 0x40, RZ ;  /* 0x00000040820a7825 */ /* 0x000fe200078e00ff */
[----:B------:R-:W-:Y:S01]  /*2040*/  UIMAD.WIDE.U32 UR20, UR4, 0x60, URZ ;  /* 0x00000060041478a5 */ /* 0x000fe2000f8e003f */
[----:B------:R-:W-:Y:S01]  /*2050*/  SHF.L.U64.HI R57, R2, 0x5, R3 ;  /* 0x0000000502397819 */ /* 0x000fe20000010203 */
[----:B------:R-:W-:Y:S01]  /*2060*/  UIMAD UR12, UR5, 0x60, URZ ;  /* 0x00000060050c78a4 */ /* 0x000fe2000f8e023f */
[----:B------:R-:W-:Y:S01]  /*2070*/  IMAD R6, R8, UR5, R9 ;  /* 0x0000000508067c24 */ /* 0x000fe2000f8e0209 */
[----:B------:R-:W-:Y:S01]  /*2080*/  SHF.L.U32 R67, R10, 0x1, RZ ;  /* 0x000000010a437819 */ /* 0x000fe200000006ff */
[C---:B------:R-:W-:Y:S01]  /*2090*/  IMAD R0, R8.reuse, R3, R0 ;  /* 0x0000000308007224 */ /* 0x040fe200078e0200 */
[----:B------:R-:W-:Y:S01]  /*20a0*/  USHF.L.U64.HI UR23, UR4, 0x6, UR5 ;  /* 0x0000000604177899 */ /* 0x000fe20008010205 */
[----:B------:R-:W-:Y:S01]  /*20b0*/  IMAD.IADD R66, R11, 0x1, R66 ;  /* 0x000000010b427824 */ /* 0x000fe200078e0242 */
[----:B------:R-:W-:Y:S01]  /*20c0*/  USHF.L.U32 UR24, UR4, 0x6, URZ ;  /* 0x0000000604187899 */ /* 0x000fe2000800063f */
[----:B------:R-:W-:Y:S01]  /*20d0*/  IMAD.WIDE.U32 R8, R8, R2, R12 ;  /* 0x0000000208087225 */ /* 0x000fe200078e000c */
[----:B------:R-:W-:Y:S01]  /*20e0*/  UIMAD.WIDE.U32 UR18, UR4, 0xa0, URZ ;  /* 0x000000a0041278a5 */ /* 0x000fe2000f8e003f */
[----:B------:R-:W-:Y:S01]  /*20f0*/  SHF.L.U32 R13, R139, 0x6, RZ ;  /* 0x000000068b0d7819 */ /* 0x000fe200000006ff */
[----:B------:R-:W-:Y:S01]  /*2100*/  UIMAD.WIDE.U32 UR16, UR4, 0xc0, URZ ;  /* 0x000000c0041078a5 */ /* 0x000fe2000f8e003f */
[----:B------:R-:W-:Y:S01]  /*2110*/  SHF.L.U64.HI R66, R10, 0x1, R66 ;  /* 0x000000010a427819 */ /* 0x000fe20000010242 */
[----:B------:R-:W-:Y:S01]  /*2120*/  IMAD.IADD R15, R15, 0x1, R6 ;  /* 0x000000010f0f7824 */ /* 0x000fe200078e0206 */
[----:B------:R-:W-:Y:S01]  /*2130*/  MOV R10, R8 ;  /* 0x00000008000a7202 */ /* 0x000fe20000000f00 */
[C---:B------:R-:W-:Y:S01]  /*2140*/  IMAD R77, R5.reuse, UR10, RZ ;  /* 0x0000000a054d7c24 */ /* 0x040fe2000f8e02ff */
[----:B------:R-:W-:Y:S01]  /*2150*/  UIMAD UR27, UR5, 0xe0, URZ ;  /* 0x000000e0051b78a4 */ /* 0x000fe2000f8e023f */
[----:B------:R-:W-:Y:S01]  /*2160*/  IMAD R79, R5, UR8, RZ ;  /* 0x00000008054f7c24 */ /* 0x000fe2000f8e02ff */
[----:B------:R-:W-:Y:S01]  /*2170*/  UIMAD.WIDE.U32 UR28, UR4, 0xe0, URZ ;  /* 0x000000e0041c78a5 */ /* 0x000fe2000f8e003f */
[----:B------:R-:W-:Y:S01]  /*2180*/  IMAD.IADD R11, R9, 0x1, R0 ;  /* 0x00000001090b7824 */ /* 0x000fe200078e0200 */
[C-C-:B------:R-:W-:Y:S01]  /*2190*/  SHF.L.U64.HI R60, R2.reuse, 0x6, R3.reuse ;  /* 0x00000006023c7819 */ /* 0x140fe20000010203 */
[----:B------:R-:W-:Y:S01]  /*21a0*/  IMAD R38, R111, R38, RZ ;  /* 0x000000266f267224 */ /* 0x000fe200078e02ff */
[----:B------:R-:W-:Y:S01]  /*21b0*/  SHF.L.U64.HI R84, R2, 0x4, R3 ;  /* 0x0000000402547819 */ /* 0x000fe20000010203 */
[----:B------:R-:W-:Y:S01]  /*21c0*/  IMAD R77, R4, UR11, R77 ;  /* 0x0000000b044d7c24 */ /* 0x000fe2000f8e024d */
[----:B------:R-:W-:Y:S01]  /*21d0*/  SHF.L.U32 R58, R2, 0x5, RZ ;  /* 0x00000005023a7819 */ /* 0x000fe200000006ff */
[----:B------:R-:W-:Y:S01]  /*21e0*/  IMAD.WIDE.U32 R6, R4, UR10, R14 ;  /* 0x0000000a04067c25 */ /* 0x000fe2000f8e000e */
[----:B------:R-:W-:Y:S01]  /*21f0*/  SHF.R.S32.HI R39, RZ, 0x1f, R38 ;  /* 0x0000001fff277819 */ /* 0x000fe20000011426 */
[----:B------:R-:W-:Y:S01]  /*2200*/  ULDC.64 UR10, c[0x0][0x320] ;  /* 0x0000c800000a7ab9 */ /* 0x000fe20000000a00 */
[-C--:B------:R-:W-:Y:S01]  /*2210*/  IADD3 R82, P2, R108, R38.reuse, RZ ;  /* 0x000000266c527210 */ /* 0x080fe20007f5e0ff */
[C---:B------:R-:W-:Y:S01]  /*2220*/  IMAD R79, R4.reuse, UR9, R79 ;  /* 0x00000009044f7c24 */ /* 0x040fe2000f8e024f */
[----:B------:R-:W-:Y:S01]  /*2230*/  IADD3 R38, P3, R109, R38, RZ ;  /* 0x000000266d267210 */ /* 0x000fe20007f7e0ff */
[----:B------:R-:W-:Y:S01]  /*2240*/  IMAD.WIDE.U32 R4, R4, UR8, R10 ;  /* 0x0000000804047c25 */ /* 0x000fe2000f8e000a */
[----:B------:R-:W-:Y:S01]  /*2250*/  ULDC.64 UR8, c[0x0][0x318] ;  /* 0x0000c60000087ab9 */ /* 0x000fe20000000a00 */
[----:B------:R-:W-:Y:S01]  /*2260*/  LEA R76, P1, R6, UR10, 0x1 ;  /* 0x0000000a064c7c11 */ /* 0x000fe2000f8208ff */
[----:B------:R-:W-:Y:S01]  /*2270*/  UIMAD UR10, UR5, 0xc0, URZ ;  /* 0x000000c0050a78a4 */ /* 0x000fe2000f8e023f */
[----:B------:R-:W-:Y:S01]  /*2280*/  IMAD.IADD R77, R7, 0x1, R77 ;  /* 0x00000001074d7824 */ /* 0x000fe200078e024d */
[----:B------:R-:W-:Y:S01]  /*2290*/  IADD3 R79, R5, R79, RZ ;  /* 0x0000004f054f7210 */ /* 0x000fe20007ffe0ff */
[----:B------:R-:W-:Y:S01]  /*22a0*/  IMAD.SHL.U32 R63, R131, 0x20, RZ ;  /* 0x00000020833f7824 */ /* 0x000fe200078e00ff */
[----:B------:R-:W-:Y:S01]  /*22b0*/  LEA R78, P0, R4, UR8, 0x1 ;  /* 0x00000008044e7c11 */ /* 0x000fe2000f8008ff */
[----:B------:R-:W-:Y:S01]  /*22c0*/  IMAD.WIDE.U32 R8, R130, 0x20, RZ ;  /* 0x0000002082087825 */ /* 0x000fe200078e00ff */
[----:B------:R-:W-:Y:S01]  /*22d0*/  IADD3.X R83, R93, R39, RZ, P2, !PT ;  /* 0x000000275d537210 */ /* 0x000fe200017fe4ff */
[----:B------:R-:W-:Y:S01]  /*22e0*/  USHF.L.U64.HI UR25, UR26, 0x1, UR25 ;  /* 0x000000011a197899 */ /* 0x000fe20008010219 */
[----:B------:R-:W-:Y:S01]  /*22f0*/  LEA.HI.X R77, R6, UR11, R77, 0x1, P1 ;  /* 0x0000000b064d7c11 */ /* 0x000fe200088f0c4d */
[----:B------:R-:W-:Y:S01]  /*2300*/  IMAD.X R39, R94, 0x1, R39, P3 ;  /* 0x000000015e277824 */ /* 0x000fe200018e0627 */
[----:B------:R-:W-:Y:S01]  /*2310*/  LEA.HI.X R79, R4, UR9, R79, 0x1, P0 ;  /* 0x00000009044f7c11 */ /* 0x000fe200080f0c4f */
[----:B------:R-:W-:Y:S01]  /*2320*/  UIMAD UR11, UR5, 0xa0, URZ ;  /* 0x000000a0050b78a4 */ /* 0x000fe2000f8e023f */
[----:B------:R-:W-:Y:S01]  /*2330*/  SHF.L.U64.HI R83, R82, 0x1, R83 ;  /* 0x0000000152537819 */ /* 0x000fe20000010253 */
[----:B------:R-:W-:Y:S01]  /*2340*/  ULDC.64 UR8, c[0x0][0x218] ;  /* 0x0000860000087ab9 */ /* 0x000fe20000000a00 */
[----:B------:R-:W-:Y:S01]  /*2350*/  ULDC.64 UR4, c[0x0][0x220] ;  /* 0x0000880000047ab9 */ /* 0x000fe20000000a00 */
[----:B------:R-:W-:Y:S01]  /*2360*/  LEA R72, P1, R120, UR8, 0x1 ;  /* 0x0000000878487c11 */ /* 0x000fe2000f8208ff */
[----:B------:R-:W-:Y:S01]  /*2370*/  IMAD.SHL.U32 R59, R139, 0x20, RZ ;  /* 0x000000208b3b7824 */ /* 0x000fe200078e00ff */
[----:B------:R-:W-:Y:S01]  /*2380*/  LEA R74, P0, R116, UR4, 0x1 ;  /* 0x00000004744a7c11 */ /* 0x000fe2000f8008ff */
[----:B------:R-:W-:Y:S01]  /*2390*/  IMAD.WIDE.U32 R140, R138, 0x40, RZ ;  /* 0x000000408a8c7825 */ /* 0x000fe200078e00ff */
[----:B------:R-:W-:Y:S01]  /*23a0*/  SHF.L.U64.HI R39, R38, 0x1, R39 ;  /* 0x0000000126277819 */ /* 0x000fe20000010227 */
[----:B------:R-:W-:Y:S01]  /*23b0*/  UIADD3 UR33, UR21, UR12, URZ ;  /* 0x0000000c15217290 */ /* 0x000fe2000fffe03f */
[----:B------:R-:W-:Y:S01]  /*23c0*/  LEA.HI.X R71, R120, UR9, R123, 0x1, P1 ;  /* 0x0000000978477c11 */ /* 0x000fe200088f0c7b */
[----:B------:R-:W-:Y:S01]  /*23d0*/  IMAD.SHL.U32 R38, R38, 0x2, RZ ;  /* 0x0000000226267824 */ /* 0x000fe200078e00ff */
[----:B------:R-:W-:Y:S01]  /*23e0*/  LEA.HI.X R75, R116, UR5, R119, 0x1, P0 ;  /* 0x00000005744b7c11 */ /* 0x000fe200080f0c77 */
[----:B------:R-:W-:Y:S01]  /*23f0*/  ULDC.64 UR8, c[0x0][0x360] ;  /* 0x0000d80000087ab9 */ /* 0x000fe20000000a00 */
[----:B------:R-:W-:Y:S01]  /*2400*/  ULDC.64 UR4, c[0x0][0x358] ;  /* 0x0000d60000047ab9 */ /* 0x000fe20000000a00 */
[----:B------:R-:W-:Y:S01]  /*2410*/  IADD3 R63, R9, R63, RZ ;  /* 0x0000003f093f7210 */ /* 0x000fe20007ffe0ff */
[C---:B------:R-:W-:Y:S01]  /*2420*/  IMAD R65, R131.reuse, 0x60, RZ ;  /* 0x0000006083417824 */ /* 0x040fe200078e02ff */
[C---:B------:R-:W-:Y:S01]  /*2430*/  IADD3 R10, P1, R38.reuse, UR8, RZ ;  /* 0x00000008260a7c10 */ /* 0x040fe2000ff3e0ff */
[C---:B------:R-:W-:Y:S01]  /*2440*/  IMAD R7, R131.reuse, 0xa0, RZ ;  /* 0x000000a083077824 */ /* 0x040fe200078e02ff */
[----:B------:R-:W-:Y:S01]  /*2450*/  IADD3 R38, P0, R38, UR4, RZ ;  /* 0x0000000426267c10 */ /* 0x000fe2000ff1e0ff */
[C---:B------:R-:W-:Y:S01]  /*2460*/  IMAD R69, R131.reuse, 0xc0, RZ ;  /* 0x000000c083457824 */ /* 0x040fe200078e02ff */
[----:B------:R-:W-:Y:S01]  /*2470*/  SHF.L.U32 R82, R82, 0x1, RZ ;  /* 0x0000000152527819 */ /* 0x000fe200000006ff */
[----:B------:R-:W-:Y:S01]  /*2480*/  IMAD R5, R131, 0xe0, RZ ;  /* 0x000000e083057824 */ /* 0x000fe200078e02ff */
[C---:B------:R-:W-:Y:S01]  /*2490*/  IADD3.X R9, R39.reuse, UR9, RZ, P1, !PT ;  /* 0x0000000927097c10 */ /* 0x040fe20008ffe4ff */
[----:B------:R-:W-:Y:S01]  /*24a0*/  IMAD.WIDE.U32 R136, R130, 0x60, RZ ;  /* 0x0000006082887825 */ /* 0x000fe200078e00ff */
[----:B------:R-:W-:Y:S01]  /*24b0*/  IADD3.X R39, R39, UR5, RZ, P0, !PT ;  /* 0x0000000527277c10 */ /* 0x000fe200087fe4ff */
[----:B------:R-:W-:Y:S01]  /*24c0*/  USHF.L.U64.HI UR23, UR24, 0x1, UR23 ;  /* 0x0000000118177899 */ /* 0x000fe20008010217 */
[----:B------:R-:W-:Y:S01]  /*24d0*/  ISETP.GE.AND P0, PT, R100, UR32, PT ;  /* 0x0000002064007c0c */ /* 0x000fe2000bf06270 */
[----:B------:R-:W-:Y:S01]  /*24e0*/  IMAD.WIDE.U32 R134, R130, 0xa0, RZ ;  /* 0x000000a082867825 */ /* 0x000fe200078e00ff */
[C---:B------:R-:W-:Y:S01]  /*24f0*/  IADD3 R80, P3, R82.reuse, UR8, RZ ;  /* 0x0000000852507c10 */ /* 0x040fe2000ff7e0ff */
[----:B------:R-:W-:Y:S01]  /*2500*/  USHF.L.U64.HI UR32, UR22, 0x1, UR13 ;  /* 0x0000000116207899 */ /* 0x000fe2000801020d */
[----:B------:R-:W-:Y:S01]  /*2510*/  IADD3 R82, P2, R82, UR4, RZ ;  /* 0x0000000452527c10 */ /* 0x000fe2000ff5e0ff */
[----:B------:R-:W-:Y:S01]  /*2520*/  IMAD.WIDE.U32 R132, R130, 0xc0, RZ ;  /* 0x000000c082847825 */ /* 0x000fe200078e00ff */
[----:B------:R-:W-:Y:S01]  /*2530*/  SHF.L.U64.HI R63, R8, 0x1, R63 ;  /* 0x00000001083f7819 */ /* 0x000fe2000001023f */
[----:B------:R-:W-:Y:S01]  /*2540*/  UIADD3 UR34, UR19, UR11, URZ ;  /* 0x0000000b13227290 */ /* 0x000fe2000fffe03f */
[----:B------:R-:W-:Y:S01]  /*2550*/  SHF.L.U32 R85, R2, 0x4, RZ ;  /* 0x0000000402557819 */ /* 0x000fe200000006ff */
[C---:B------:R-:W-:Y:S01]  /*2560*/  IMAD.SHL.U32 R102, R111.reuse, 0x20, RZ ;  /* 0x000000206f667824 */ /* 0x040fe200078e00ff */
[C---:B------:R-:W-:Y:S01]  /*2570*/  IADD3 R52, R128.reuse, 0x20, RZ ;  /* 0x0000002080347810 */ /* 0x040fe20007ffe0ff */
[C---:B------:R-:W-:Y:S01]  /*2580*/  IMAD R99, R111.reuse, 0x30, RZ ;  /* 0x000000306f637824 */ /* 0x040fe200078e02ff */
[C---:B------:R-:W-:Y:S01]  /*2590*/  IADD3 R107, R128.reuse, 0x40, RZ ;  /* 0x00000040806b7810 */ /* 0x040fe20007ffe0ff */
[C---:B------:R-:W-:Y:S01]  /*25a0*/  IMAD R97, R111.reuse, 0x50, RZ ;  /* 0x000000506f617824 */ /* 0x040fe200078e02ff */
[----:B------:R-:W-:Y:S01]  /*25b0*/  IADD3 R105, R128, 0x60, RZ ;  /* 0x0000006080697810 */ /* 0x000fe20007ffe0ff */
[----:B------:R-:W-:Y:S01]  /*25c0*/  IMAD R96, R111, 0x60, RZ ;  /* 0x000000606f607824 */ /* 0x000fe200078e02ff */
[----:B------:R-:W-:Y:S01]  /*25d0*/  IADD3 R62, R141, R13, RZ ;  /* 0x0000000d8d3e7210 */ /* 0x000fe20007ffe0ff */
[----:B------:R-:W-:Y:S01]  /*25e0*/  IMAD R95, R111, 0x70, RZ ;  /* 0x000000706f5f7824 */ /* 0x000fe200078e02ff */
[----:B------:R-:W-:Y:S01]  /*25f0*/  P2R R114, PR, RZ, 0x1 ;  /* 0x00000001ff727803 */ /* 0x000fe20000000000 */
[----:B------:R-:W-:Y:S01]  /*2600*/  IMAD.WIDE.U32 R138, R138, 0x20, RZ ;  /* 0x000000208a8a7825 */ /* 0x000fe200078e00ff */
[----:B------:R-:W-:Y:S01]  /*2610*/  IADD3 R65, R137, R65, RZ ;  /* 0x0000004189417210 */ /* 0x000fe20007ffe0ff */
[----:B------:R-:W-:Y:S01]  /*2620*/  UIADD3 UR35, UR17, UR10, URZ ;  /* 0x0000000a11237290 */ /* 0x000fe2000fffe03f */
[----:B------:R-:W-:Y:S01]  /*2630*/  IADD3 R69, R133, R69, RZ ;  /* 0x0000004585457210 */ /* 0x000fe20007ffe0ff */
[----:B------:R-:W-:Y:S01]  /*2640*/  IMAD.WIDE.U32 R130, R130, 0xe0, RZ ;  /* 0x000000e082827825 */ /* 0x000fe200078e00ff */
[----:B------:R-:W-:Y:S01]  /*2650*/  SHF.R.S32.HI R92, RZ, 0x1f, R103 ;  /* 0x0000001fff5c7819 */ /* 0x000fe20000011467 */
[----:B------:R-:W-:Y:S01]  /*2660*/  ULDC UR4, c[0x0][0x2e0] ;  /* 0x0000b80000047ab9 */ /* 0x000fe20000000800 */
[----:B------:R-:W-:Y:S01]  /*2670*/  SHF.R.S32.HI R91, RZ, 0x1f, R102 ;  /* 0x0000001fff5b7819 */ /* 0x000fe20000011466 */
[----:B------:R-:W-:Y:S01]  /*2680*/  IMAD.SHL.U32 R64, R8, 0x2, RZ ;  /* 0x0000000208407824 */ /* 0x000fe200078e00ff */
[----:B------:R-:W-:Y:S01]  /*2690*/  SHF.R.S32.HI R90, RZ, 0x1f, R99 ;  /* 0x0000001fff5a7819 */ /* 0x000fe20000011463 */
[----:B------:R-:W-:Y:S01]  /*26a0*/  IMAD.SHL.U32 R61, R2, 0x40, RZ ;  /* 0x00000040023d7824 */ /* 0x000fe200078e00ff */
        /* <DEDUP_REMOVED lines=8> */
[----:B--2---:R-:W-:Y:S01]  /*2730*/  LEA R56, -R56, RZ, 0x7 ;  /* 0x000000ff38387211 */ /* 0x004fe200078e39ff */
[----:B------:R-:W-:Y:S01]  /*2740*/  IMAD.MOV.U32 R11, RZ, RZ, R48 ;  /* 0x000000ffff0b7224 */ /* 0x000fe200078e0030 */
[----:B------:R-:W-:Y:S01]  /*2750*/  IADD3.X R81, R83, UR9, RZ, P3, !PT ;  /* 0x0000000953517c10 */ /* 0x000fe20009ffe4ff */
[----:B------:R-:W-:Y:S01]  /*2760*/  IMAD.IADD R59, R139, 0x1, R59 ;  /* 0x000000018b3b7824 */ /* 0x000fe200078e023b */
[----:B------:R-:W-:Y:S01]  /*2770*/  IADD3.X R83, R83, UR5, RZ, P2, !PT ;  /* 0x0000000553537c10 */ /* 0x000fe200097fe4ff */
[----:B------:R-:W-:Y:S01]  /*2780*/  IMAD.IADD R68, R135, 0x1, R7 ;  /* 0x0000000187447824 */ /* 0x000fe200078e0207 */
[----:B------:R-:W-:Y:S01]  /*2790*/  ULDC UR30, c[0x0][0x2e0] ;  /* 0x0000b800001e7ab9 */ /* 0x000fe20000000800 */
[----:B------:R-:W-:Y:S01]  /*27a0*/  IMAD.IADD R70, R131, 0x1, R5 ;  /* 0x0000000183467824 */ /* 0x000fe200078e0205 */
[----:B------:R-:W-:Y:S01]  /*27b0*/  ULDC UR5, c[0x0][0x2e0] ;  /* 0x0000b80000057ab9 */ /* 0x000fe20000000800 */
[----:B------:R-:W-:Y:S01]  /*27c0*/  ULDC.64 UR8, c[0x0][0x248] ;  /* 0x0000920000087ab9 */ /* 0x000fe20000000a00 */
[----:B------:R-:W-:Y:S01]  /*27d0*/  ULDC.64 UR14, c[0x0][0x250] ;  /* 0x00009400000e7ab9 */ /* 0x000fe20000000a00 */
[----:B------:R-:W-:-:S02]  /*27e0*/  USHF.L.U32 UR26, UR26, 0x1, URZ ;  /* 0x000000011a1a7899 */ /* 0x000fc4000800063f */
[----:B------:R-:W-:Y:S02]  /*27f0*/  USHF.L.U32 UR22, UR22, 0x1, URZ ;  /* 0x0000000116167899 */ /* 0x000fe4000800063f */
[----:B------:R-:W-:Y:S02]  /*2800*/  USHF.L.U32 UR24, UR24, 0x1, URZ ;  /* 0x0000000118187899 */ /* 0x000fe4000800063f */
[----:B------:R-:W-:Y:S01]  /*2810*/  UIADD3 UR36, UR29, UR27, URZ ;  /* 0x0000001b1d247290 */ /* 0x000fe2000fffe03f */
[----:B------:R-:W-:Y:S01]  /*2820*/  ULDC.64 UR10, c[0x0][0x230] ;  /* 0x00008c00000a7ab9 */ /* 0x000fe20000000a00 */
[----:B------:R-:W-:-:S10]  /*2830*/  ULDC.64 UR12, c[0x0][0x238] ;  /* 0x00008e00000c7ab9 */ /* 0x000fd40000000a00 */
.L_x_5503:
[----:B------:R-:W-:Y:S01]  /*2840*/  LEA R2, R11, 0xffffff80, 0x7 ;  /* 0xffffff800b027811 */ /* 0x000fe200078e38ff */
[----:B--234-:R-:W-:Y:S01]  /*2850*/  IMAD.MOV.U32 R12, RZ, RZ, R76 ;  /* 0x000000ffff0c7224 */ /* 0x01cfe200078e004c */
[----:B------:R-:W-:Y:S01]  /*2860*/  ISETP.NE.AND P4, PT, R114, RZ, PT ;  /* 0x000000ff7200720c */ /* 0x000fe20003f85270 */
[----:B------:R-:W-:Y:S02]  /*2870*/  IMAD.MOV.U32 R13, RZ, RZ, R77 ;  /* 0x000000ffff0d7224 */ /* 0x000fe400078e004d */
[--C-:B------:R-:W-:Y:S02]  /*2880*/  IMAD.IADD R3, R49, 0x1, -R2.reuse ;  /* 0x0000000131037824 */ /* 0x100fe400078e0a02 */
[----:B------:R-:W-:Y:S03]  /*2890*/  IMAD.IADD R2, R55, 0x1, -R2 ;  /* 0x0000000137027824 */ /* 0x000fe600078e0a02 */
[CC--:B------:R-:W-:Y:S04]  /*28a0*/  ISETP.GE.OR P0, PT, R53.reuse, R3.reuse, P4 ;  /* 0x000000033500720c */ /* 0x0c0fe80002706670 */
[-C--:B------:R-:W-:Y:S02]  /*28b0*/  ISETP.LT.OR P2, PT, R53, R2.reuse, P0 ;  /* 0x000000023500720c */ /* 0x080fe40000741670 */
[CC--:B------:R-:W-:Y:S02]  /*28c0*/  ISETP.GE.OR P0, PT, R52.reuse, R3.reuse, P4 ;  /* 0x000000033400720c */ /* 0x0c0fe40002706670 */
[----:B------:R-:W-:Y:S02]  /*28d0*/  P2R R4, PR, RZ, 0x4 ;  /* 0x00000004ff047803 */ /* 0x000fe40000000000 */
[-C--:B------:R-:W-:Y:S02]  /*28e0*/  ISETP.LT.OR P5, PT, R52, R2.reuse, P0 ;  /* 0x000000023400720c */ /* 0x080fe400007a1670 */
[C---:B------:R-:W-:Y:S04]  /*28f0*/  ISETP.GE.OR P0, PT, R51.reuse, R3, P4 ;  /* 0x000000033300720c */ /* 0x040fe80002706670 */
[----:B------:R-:W-:Y:S02]  /*2900*/  ISETP.LT.OR P3, PT, R51, R2, P0 ;  /* 0x000000023300720c */ /* 0x000fe40000761670 */
[----:B------:R-:W-:Y:S02]  /*2910*/  @!P2 LEA R146, P0, R176, R74, 0x1 ;  /* 0x0000004ab092a211 */ /* 0x000fe400078008ff */
[----:B------:R-:W-:Y:S02]  /*2920*/  @!P2 IADD3 R6, P1, R76, UR26, RZ ;  /* 0x0000001a4c06ac10 */ /* 0x000fe4000ff3e0ff */
[----:B------:R-:W-:Y:S02]  /*2930*/  @!P2 LEA.HI.X R147, R176, R75, R175, 0x1, P0 ;  /* 0x0000004bb093a211 */ /* 0x000fe400000f0caf */
[----:B------:R-:W-:Y:S02]  /*2940*/  ISETP.GE.OR P0, PT, R107, R3, P4 ;  /* 0x000000036b00720c */ /* 0x000fe40002706670 */
[----:B------:R-:W-:Y:S02]  /*2950*/  @!P2 IADD3.X R7, R77, UR25, RZ, P1, !PT ;  /* 0x000000194d07ac10 */ /* 0x000fe40008ffe4ff */
[----:B------:R-:W-:Y:S02]  /*2960*/  ISETP.LT.OR P2, PT, R107, R2, P0 ;  /* 0x000000026b00720c */ /* 0x000fe40000741670 */
[C---:B------:R-:W-:Y:S02]  /*2970*/  @!P3 IADD3 R24, P0, R76.reuse, UR20, RZ ;  /* 0x000000144c18bc10 */ /* 0x040fe4000ff1e0ff */
[----:B------:R-:W-:Y:S02]  /*2980*/  @!P5 IADD3 R28, P1, R76, UR22, RZ ;  /* 0x000000164c1cdc10 */ /* 0x000fe4000ff3e0ff */
[C---:B------:R-:W-:Y:S02]  /*2990*/  @!P3 IADD3.X R25, R77.reuse, UR33, RZ, P0, !PT ;  /* 0x000000214d19bc10 */ /* 0x040fe400087fe4ff */
[C---:B------:R-:W-:Y:S02]  /*29a0*/  @!P3 IADD3 R46, P0, R74.reuse, R136, RZ ;  /* 0x000000884a2eb210 */ /* 0x040fe40007f1e0ff */
[----:B------:R-:W-:Y:S02]  /*29b0*/  @!P5 IADD3.X R29, R77, UR32, RZ, P1, !PT ;  /* 0x000000204d1ddc10 */ /* 0x000fe40008ffe4ff */
[----:B------:R-:W-:Y:S01]  /*29c0*/  @!P5 IADD3 R144, P1, R74, R64, RZ ;  /* 0x000000404a90d210 */ /* 0x000fe20007f3e0ff */
[C---:B------:R-:W-:Y:S01]  /*29d0*/  @!P3 IMAD.X R47, R75.reuse, 0x1, R65, P0 ;  /* 0x000000014b2fb824 */ /* 0x040fe200000e0641 */
[----:B------:R-:W-:Y:S02]  /*29e0*/  @!P2 IADD3 R20, P0, R76, UR24, RZ ;  /* 0x000000184c14ac10 */ /* 0x000fe4000ff1e0ff */
[----:B------:R-:W-:Y:S01]  /*29f0*/  P2R R142, PR, RZ, 0x4 ;  /* 0x00000004ff8e7803 */ /* 0x000fe20000000000 */
[----:B------:R-:W-:Y:S01]  /*2a00*/  @!P5 IMAD.X R145, R75, 0x1, R63, P1 ;  /* 0x000000014b91d824 */ /* 0x000fe200008e063f */
[----:B------:R-:W-:Y:S02]  /*2a10*/  @!P2 IADD3.X R21, R77, UR23, RZ, P0, !PT ;  /* 0x000000174d15ac10 */ /* 0x000fe400087fe4ff */
[----:B------:R-:W-:Y:S02]  /*2a20*/  @!P2 IADD3 R44, P0, R74, R67, RZ ;  /* 0x000000434a2ca210 */ /* 0x000fe40007f1e0ff */
[----:B------:R-:W-:Y:S03]  /*2a30*/  ISETP.NE.AND P1, PT, R114, RZ, PT ;  /* 0x000000ff7200720c */ /* 0x000fe60003f25270 */
[----:B------:R-:W-:Y:S01]  /*2a40*/  @!P2 IMAD.X R45, R75, 0x1, R66, P0 ;  /* 0x000000014b2da824 */ /* 0x000fe200000e0642 */
[CC--:B------:R-:W-:Y:S04]  /*2a50*/  ISETP.GE.OR P0, PT, R106.reuse, R3.reuse, P1 ;  /* 0x000000036a00720c */ /* 0x0c0fe80000f06670 */
[----:B------:R-:W-:Y:S04]  /*2a60*/  ISETP.LT.OR P4, PT, R106, R2, P0 ;  /* 0x000000026a00720c */ /* 0x000fe80000781670 */
[----:B------:R-:W-:Y:S09]  /*2a70*/  P2R R0, PR, RZ, 0x10 ;  /* 0x00000010ff007803 */ /* 0x000ff20000000000 */
[----:B------:R-:W-:Y:S04]  /*2a80*/  @!P4 IADD3 R16, P0, R76, UR18, RZ ;  /* 0x000000124c10cc10 */ /* 0x000fe8000ff1e0ff */
[----:B------:R-:W-:Y:S02]  /*2a90*/  @!P4 IADD3.X R17, R77, UR34, RZ, P0, !PT ;  /* 0x000000224d11cc10 */ /* 0x000fe400087fe4ff */
[----:B------:R-:W-:Y:S05]  /*2aa0*/  @!P4 IADD3 R42, P0, R74, R134, RZ ;  /* 0x000000864a2ac210 */ /* 0x000fea0007f1e0ff */
[----:B------:R-:W-:Y:S01]  /*2ab0*/  @!P4 IMAD.X R43, R75, 0x1, R68, P0 ;  /* 0x000000014b2bc824 */ /* 0x000fe200000e0644 */
[CC--:B------:R-:W-:Y:S02]  /*2ac0*/  ISETP.GE.OR P0, PT, R105.reuse, R3.reuse, P1 ;  /* 0x000000036900720c */ /* 0x0c0fe40000f06670 */
[----:B------:R-:W-:Y:S02]  /*2ad0*/  ISETP.NE.AND P4, PT, R142, RZ, PT ;  /* 0x000000ff8e00720c */ /* 0x000fe40003f85270 */
[----:B------:R-:W-:Y:S11]  /*2ae0*/  ISETP.LT.OR P6, PT, R105, R2, P0 ;  /* 0x000000026900720c */ /* 0x000ff600007c1670 */
[----:B------:R-:W-:Y:S02]  /*2af0*/  @!UPT UIADD3 URZ, URZ, URZ, URZ ;  /* 0x0000003f3f3ff290 */ /* 0x000fe4000fffe03f */
[----:B------:R-:W-:Y:S04]  /*2b00*/  @!P6 IADD3 R40, P0, R76, UR16, RZ ;  /* 0x000000104c28ec10 */ /* 0x000fe8000ff1e0ff */
[----:B------:R-:W-:Y:S02]  /*2b10*/  @!P6 IADD3.X R41, R77, UR35, RZ, P0, !PT ;  /* 0x000000234d29ec10 */ /* 0x000fe400087fe4ff */
[----:B------:R-:W-:Y:S05]  /*2b20*/  @!P6 IADD3 R36, P0, R74, R132, RZ ;  /* 0x000000844a24e210 */ /* 0x000fea0007f1e0ff */
[----:B------:R-:W-:Y:S01]  /*2b30*/  @!P6 IMAD.X R37, R75, 0x1, R69, P0 ;  /* 0x000000014b25e824 */ /* 0x000fe200000e0645 */
[C---:B------:R-:W-:Y:S04]  /*2b40*/  ISETP.GE.OR P0, PT, R104.reuse, R3, P1 ;  /* 0x000000036800720c */ /* 0x040fe80000f06670 */
[----:B------:R-:W-:Y:S04]  /*2b50*/  ISETP.LT.OR P2, PT, R104, R2, P0 ;  /* 0x000000026800720c */ /* 0x000fe80000741670 */
[----:B------:R-:W-:Y:S09]  /*2b60*/  P2R R115, PR, RZ, 0x4 ;  /* 0x00000004ff737803 */ /* 0x000ff20000000000 */
[----:B------:R-:W-:Y:S04]  /*2b70*/  @!P2 IADD3 R34, P0, R76, UR28, RZ ;  /* 0x0000001c4c22ac10 */ /* 0x000fe8000ff1e0ff */
[----:B------:R-:W-:Y:S02]  /*2b80*/  @!P2 IADD3.X R35, R77, UR36, RZ, P0, !PT ;  /* 0x000000244d23ac10 */ /* 0x000fe400087fe4ff */
[----:B------:R-:W-:Y:S05]  /*2b90*/  @!P2 IADD3 R32, P0, R74, R130, RZ ;  /* 0x000000824a20a210 */ /* 0x000fea0007f1e0ff */
[----:B------:R-:W-:Y:S01]  /*2ba0*/  @!P2 IMAD.X R33, R75, 0x1, R70, P0 ;  /* 0x000000014b21a824 */ /* 0x000fe200000e0646 */
[----:B------:R-:W-:Y:S02]  /*2bb0*/  LEA R76, P0, R56, R12, 0x1 ;  /* 0x0000000c384c7211 */ /* 0x000fe400078008ff */
[----:B------:R-:W-:Y:S02]  /*2bc0*/  ISETP.NE.AND P2, PT, R4, RZ, PT ;  /* 0x000000ff0400720c */ /* 0x000fe40003f45270 */
[----:B------:R-:W-:Y:S02]  /*2bd0*/  LEA.HI.X.SX32 R77, R56, R13, 0x1, P0 ;  /* 0x0000000d384d7211 */ /* 0x000fe400000f0eff */
[C---:B------:R-:W-:Y:S04]  /*2be0*/  ISETP.GE.OR P0, PT, R128.reuse, R3, P1 ;  /* 0x000000038000720c */ /* 0x040fe80000f06670 */
[----:B------:R-:W-:Y:S02]  /*2bf0*/  ISETP.LT.OR P1, PT, R128, R2, P0 ;  /* 0x000000028000720c */ /* 0x000fe40000721670 */
[----:B------:R-:W-:Y:S11]  /*2c00*/  ISETP.NE.AND P0, PT, R115, RZ, PT ;  /* 0x000000ff7300720c */ /* 0x000ff60003f05270 */
[----:B------:R-:W2:Y:S04]  /*2c10*/  @!P1 LDG.E.128 R12, desc[UR6][R12.64] ;  /* 0x000000060c0c9981 */ /* 0x000ea8000c1e1d00 */
[----:B--2---:R1:W-:Y:S04]  /*2c20*/  @!P1 STG.E.128 desc[UR6][R74.64], R12 ;  /* 0x0000000c4a009986 */ /* 0x0043e8000c101d06 */
[----:B------:R-:W2:Y:S04]  /*2c30*/  @!P2 LDG.E.128 R4, desc[UR6][R6.64] ;  /* 0x000000060604a981 */ /* 0x000ea8000c1e1d00 */
[----:B--2---:R2:W-:Y:S04]  /*2c40*/  @!P2 STG.E.128 desc[UR6][R146.64], R4 ;  /* 0x000000049200a986 */ /* 0x0045e8000c101d06 */
[----:B------:R-:W3:Y:S04]  /*2c50*/  @!P5 LDG.E.128 R28, desc[UR6][R28.64] ;  /* 0x000000061c1cd981 */ /* 0x000ee8000c1e1d00 */
[----:B---3--:R3:W-:Y:S04]  /*2c60*/  @!P5 STG.E.128 desc[UR6][R144.64], R28 ;  /* 0x0000001c9000d986 */ /* 0x0087e8000c101d06 */
[----:B------:R-:W4:Y:S04]  /*2c70*/  @!P3 LDG.E.128 R24, desc[UR6][R24.64] ;  /* 0x000000061818b981 */ /* 0x000f28000c1e1d00 */
[----:B----4-:R3:W-:Y:S04]  /*2c80*/  @!P3 STG.E.128 desc[UR6][R46.64], R24 ;  /* 0x000000182e00b986 */ /* 0x0107e8000c101d06 */
[----:B------:R-:W4:Y:S04]  /*2c90*/  @!P4 LDG.E.128 R20, desc[UR6][R20.64] ;  /* 0x000000061414c981 */ /* 0x000f28000c1e1d00 */
[----:B----4-:R3:W-:Y:S01]  /*2ca0*/  @!P4 STG.E.128 desc[UR6][R44.64], R20 ;  /* 0x000000142c00c986 */ /* 0x0107e2000c101d06 */
[----:B------:R-:W-:Y:S11]  /*2cb0*/  ISETP.NE.AND P4, PT, R0, RZ, PT ;  /* 0x000000ff0000720c */ /* 0x000ff60003f85270 */
[----:B------:R-:W-:Y:S02]  /*2cc0*/  @!UPT UIADD3 URZ, URZ, URZ, URZ ;  /* 0x0000003f3f3ff290 */ /* 0x000fe4000fffe03f */
[----:B------:R-:W4:Y:S04]  /*2cd0*/  @!P4 LDG.E.128 R16, desc[UR6][R16.64] ;  /* 0x000000061010c981 */ /* 0x000f28000c1e1d00 */
[----:B----4-:R3:W-:Y:S04]  /*2ce0*/  @!P4 STG.E.128 desc[UR6][R42.64], R16 ;  /* 0x000000102a00c986 */ /* 0x0107e8000c101d06 */
[----:B-1----:R-:W4:Y:S04]  /*2cf0*/  @!P6 LDG.E.128 R12, desc[UR6][R40.64] ;  /* 0x00000006280ce981 */ /* 0x002f28000c1e1d00 */
[----:B----4-:R3:W-:Y:S04]  /*2d00*/  @!P6 STG.E.128 desc[UR6][R36.64], R12 ;  /* 0x0000000c2400e986 */ /* 0x0107e8000c101d06 */
[----:B--2---:R-:W2:Y:S04]  /*2d10*/  @!P0 LDG.E.128 R4, desc[UR6][R34.64] ;  /* 0x0000000622048981 */ /* 0x004ea8000c1e1d00 */
[----:B--2---:R3:W-:Y:S01]  /*2d20*/  @!P0 STG.E.128 desc[UR6][R32.64], R4 ;  /* 0x0000000420008986 */ /* 0x0047e2000c101d06 */
[----:B------:R-:W-:Y:S11]  /*2d30*/  ISETP.NE.AND P0, PT, RZ, UR4, PT ;  /* 0x00000004ff007c0c */ /* 0x000ff6000bf05270 */
[----:B------:R-:W-:Y:S02]  /*2d40*/  @!UPT UIADD3 URZ, URZ, URZ, URZ ;  /* 0x0000003f3f3ff290 */ /* 0x000fe4000fffe03f */
[----:B------:R-:W-:Y:S05]  /*2d50*/  @!P0 BRA `(.L_x_5450) ;  /* 0x0000005400188947 */ /* 0x000fea0003800000 */
[----:B------:R-:W-:Y:S11]  /*2d60*/  ISETP.NE.AND P0, PT, RZ, UR31, PT ;  /* 0x0000001fff007c0c */ /* 0x000ff6000bf05270 */
[----:B------:R-:W-:Y:S02]  /*2d70*/  @!UPT UIADD3 URZ, URZ, URZ, URZ ;  /* 0x0000003f3f3ff290 */ /* 0x000fe4000fffe03f */
[----:B------:R-:W-:Y:S05]  /*2d80*/  @!P0 BRA `(.L_x_5451) ;  /* 0x0000002000348947 */ /* 0x000fea0003800000 */
[----:B---3--:R-:W1:Y:S01]  /*2d90*/  LDC R31, c[0x0][0x2e0] ;  /* 0x0000b800ff1f7b82 */ /* 0x008e620000000800 */
[----:B------:R-:W-:Y:S01]  /*2da0*/  BSSY B0, `(.L_x_5452) ;  /* 0x0000038000007945 */ /* 0x000fe20003800000 */
[----:B-1----:R-:W-:Y:S03]  /*2db0*/  LEA R31, -R31, RZ, 0x6 ;  /* 0x000000ff1f1f7211 */ /* 0x002fe600078e31ff */
[----:B------:R-:W-:Y:S05]  /*2dc0*/  @P1 BRA `(.L_x_5453) ;  /* 0x0000000000d41947 */ /* 0x000fea0003800000 */
[----:B------:R-:W-:Y:S01]  /*2dd0*/  ISETP.GE.AND P0, PT, R100, UR4, PT ;  /* 0x0000000464007c0c */ /* 0x000fe2000bf06270 */
[----:B------:R-:W2:Y:S01]  /*2de0*/  LDG.E.128 R12, desc[UR6][R78.64] ;  /* 0x000000064e0c7981 */ /* 0x000ea2000c1e1d00 */
[----:B------:R-:W-:Y:S11]  /*2df0*/  MOV R73, R71 ;  /* 0x0000004700497202 */ /* 0x000ff60000000f00 */
[----:B------:R-:W-:Y:S02]  /*2e00*/  @!P0 MOV R8, R10 ;  /* 0x0000000a00088202 */ /* 0x000fe40000000f00 */
[----:B------:R-:W-:Y:S02]  /*2e10*/  @!P0 MOV R26, R38 ;  /* 0x00000026001a8202 */ /* 0x000fe40000000f00 */
[----:B------:R-:W-:Y:S01]  /*2e20*/  @!P0 MOV R27, R39 ;  /* 0x00000027001b8202 */ /* 0x000fe20000000f00 */
[----:B------:R-:W3:Y:S06]  /*2e30*/  @!P0 LDG.E.64 R6, desc[UR6][R8.64] ;  /* 0x0000000608068981 */ /* 0x000eec000c1e1b00 */
[----:B------:R-:W4:Y:S01]  /*2e40*/  @!P0 LDG.E.64 R22, desc[UR6][R26.64] ;  /* 0x000000061a168981 */ /* 0x000f22000c1e1b00 */
[--C-:B---3--:R-:W-:Y:S01]  /*2e50*/  @!P0 HADD2.F32 R18, -RZ, R6.reuse.H0_H0 ;  /* 0x20000006ff128230 */ /* 0x108fe20000004100 */
[----:B--2---:R-:W-:Y:S01]  /*2e60*/  @!P0 MOV R5, R12 ;  /* 0x0000000c00058202 */ /* 0x004fe20000000f00 */
[----:B------:R-:W-:Y:S01]  /*2e70*/  @!P0 HADD2.F32 R16, -RZ, R6.H1_H1 ;  /* 0x30000006ff108230 */ /* 0x000fe20000004100 */
[----:B------:R-:W-:Y:S02]  /*2e80*/  @!P0 MOV R8, R14 ;  /* 0x0000000e00088202 */ /* 0x000fe40000000f00 */
[----:B------:R-:W-:Y:S01]  /*2e90*/  @!P0 MOV R6, R15 ;  /* 0x0000000f00068202 */ /* 0x000fe20000000f00 */
[--C-:B------:R-:W-:Y:S02]  /*2ea0*/  @!P0 HADD2.F32 R19, -RZ, R5.reuse.H1_H1 ;  /* 0x30000005ff138230 */ /* 0x100fe40000004100 */
[----:B------:R-:W-:Y:S02]  /*2eb0*/  @!P0 HADD2.F32 R17, -RZ, R5.H0_H0 ;  /* 0x20000005ff118230 */ /* 0x000fe40000004100 */
[----:B----4-:R-:W-:Y:S02]  /*2ec0*/  @!P0 HADD2.F32 R20, -RZ, R22.H0_H0 ;  /* 0x20000016ff148230 */ /* 0x010fe40000004100 */
[-C--:B------:R-:W-:Y:S01]  /*2ed0*/  @!P0 FMUL.FTZ R29, R19, R18.reuse ;  /* 0x00000012131d8220 */ /* 0x080fe20000410000 */
[--C-:B------:R-:W-:Y:S02]  /*2ee0*/  @!P0 HADD2.F32 R21, -RZ, R23.reuse.H0_H0 ;  /* 0x20000017ff158230 */ /* 0x100fe40000004100 */
[C---:B------:R-:W-:Y:S01]  /*2ef0*/  @!P0 FMUL.FTZ R0, R17.reuse, R18 ;  /* 0x0000001211008220 */ /* 0x040fe20000410000 */
[----:B------:R-:W-:Y:S01]  /*2f00*/  @!P0 HADD2.F32 R25, -RZ, R23.H1_H1 ;  /* 0x30000017ff198230 */ /* 0x000fe20000004100 */
[----:B------:R-:W-:Y:S01]  /*2f10*/  @!P0 MOV R18, R13 ;  /* 0x0000000d00128202 */ /* 0x000fe20000000f00 */
[--C-:B------:R-:W-:Y:S02]  /*2f20*/  @!P0 HADD2.F32 R5, -RZ, R7.reuse.H0_H0 ;  /* 0x20000007ff058230 */ /* 0x100fe40000004100 */
[-C--:B------:R-:W-:Y:S01]  /*2f30*/  @!P0 FFMA.FTZ R29, R17, R20.reuse, -R29 ;  /* 0x00000014111d8223 */ /* 0x080fe2000001081d */
[----:B------:R-:W-:Y:S01]  /*2f40*/  @!P0 FFMA.FTZ R0, R19, R20, R0 ;  /* 0x0000001413008223 */ /* 0x000fe20000010000 */
[----:B------:R-:W-:Y:S02]  /*2f50*/  @!P0 HADD2.F32 R20, -RZ, R8.H1_H1 ;  /* 0x30000008ff148230 */ /* 0x000fe40000004100 */
[----:B------:R-:W-:Y:S02]  /*2f60*/  @!P0 HADD2.F32 R17, -RZ, R18.H0_H0 ;  /* 0x20000012ff118230 */ /* 0x000fe40000004100 */
[----:B------:R-:W-:Y:S01]  /*2f70*/  @!P0 F2FP.F16.F32.PACK_AB R29, R0, R29 ;  /* 0x0000001d001d823e */ /* 0x000fe200000000ff */
[----:B------:R-:W-:Y:S02]  /*2f80*/  @!P0 HADD2.F32 R8, -RZ, R8.H0_H0 ;  /* 0x20000008ff088230 */ /* 0x000fe40000004100 */
[----:B------:R-:W-:Y:S01]  /*2f90*/  @!P0 FMUL.FTZ R24, R20, R5 ;  /* 0x0000000514188220 */ /* 0x000fe20000410000 */
[----:B------:R-:W-:Y:S01]  /*2fa0*/  @!P0 HADD2.F32 R23, -RZ, R6.H1_H1 ;  /* 0x30000006ff178230 */ /* 0x000fe20000004100 */
[----:B------:R-:W-:Y:S01]  /*2fb0*/  @!P0 MOV R12, R29 ;  /* 0x0000001d000c8202 */ /* 0x000fe20000000f00 */
[----:B------:R-:W-:Y:S02]  /*2fc0*/  @!P0 HADD2.F32 R19, -RZ, R18.H1_H1 ;  /* 0x30000012ff138230 */ /* 0x000fe40000004100 */
[-C--:B------:R-:W-:Y:S01]  /*2fd0*/  @!P0 FMUL.FTZ R2, R17, R16.reuse ;  /* 0x0000001011028220 */ /* 0x080fe20000410000 */
[----:B------:R-:W-:Y:S02]  /*2fe0*/  @!P0 HADD2.F32 R6, -RZ, R6.H0_H0 ;  /* 0x20000006ff068230 */ /* 0x000fe40000004100 */
[C---:B------:R-:W-:Y:S01]  /*2ff0*/  @!P0 FMUL.FTZ R3, R8.reuse, R5 ;  /* 0x0000000508038220 */ /* 0x040fe20000410000 */
[----:B------:R-:W-:Y:S02]  /*3000*/  @!P0 HADD2.F32 R7, -RZ, R7.H1_H1 ;  /* 0x30000007ff078230 */ /* 0x000fe40000004100 */
[----:B------:R-:W-:Y:S01]  /*3010*/  @!P0 FMUL.FTZ R33, R19, R16 ;  /* 0x0000001013218220 */ /* 0x000fe20000410000 */
[----:B------:R-:W-:Y:S02]  /*3020*/  @!P0 HADD2.F32 R22, -RZ, R22.H1_H1 ;  /* 0x30000016ff168230 */ /* 0x000fe40000004100 */
[----:B------:R-:W-:Y:S01]  /*3030*/  @!P0 FFMA.FTZ R24, R8, R21, -R24 ;  /* 0x0000001508188223 */ /* 0x000fe20000010818 */
[-C--:B------:R-:W-:Y:S01]  /*3040*/  @!P0 FMUL.FTZ R35, R23, R7.reuse ;  /* 0x0000000717238220 */ /* 0x080fe20000410000 */
[----:B------:R-:W-:Y:S01]  /*3050*/  @!P0 FMUL.FTZ R4, R6, R7 ;  /* 0x0000000706048220 */ /* 0x000fe20000410000 */
[-C--:B------:R-:W-:Y:S01]  /*3060*/  @!P0 FFMA.FTZ R2, R19, R22.reuse, R2 ;  /* 0x0000001613028223 */ /* 0x080fe20000010002 */
[----:B------:R-:W-:Y:S01]  /*3070*/  @!P0 FFMA.FTZ R3, R20, R21, R3 ;  /* 0x0000001514038223 */ /* 0x000fe20000010003 */
[----:B------:R-:W-:Y:S01]  /*3080*/  @!P0 FFMA.FTZ R33, R17, R22, -R33 ;  /* 0x0000001611218223 */ /* 0x000fe20000010821 */
[-C--:B------:R-:W-:Y:S01]  /*3090*/  @!P0 FFMA.FTZ R35, R6, R25.reuse, -R35 ;  /* 0x0000001906238223 */ /* 0x080fe20000010823 */
[----:B------:R-:W-:Y:S02]  /*30a0*/  @!P0 FFMA.FTZ R4, R23, R25, R4 ;  /* 0x0000001917048223 */ /* 0x000fe40000010004 */
[----:B------:R-:W-:Y:S02]  /*30b0*/  @!P0 F2FP.F16.F32.PACK_AB R24, R3, R24 ;  /* 0x000000180318823e */ /* 0x000fe400000000ff */
[----:B------:R-:W-:Y:S02]  /*30c0*/  @!P0 F2FP.F16.F32.PACK_AB R28, R2, R33 ;  /* 0x00000021021c823e */ /* 0x000fe400000000ff */
[----:B------:R-:W-:Y:S02]  /*30d0*/  @!P0 F2FP.F16.F32.PACK_AB R35, R4, R35 ;  /* 0x000000230423823e */ /* 0x000fe400000000ff */
[----:B------:R-:W-:Y:S02]  /*30e0*/  @!P0 MOV R13, R28 ;  /* 0x0000001c000d8202 */ /* 0x000fe40000000f00 */
[----:B------:R-:W-:Y:S02]  /*30f0*/  @!P0 MOV R14, R24 ;  /* 0x00000018000e8202 */ /* 0x000fe40000000f00 */
[----:B------:R-:W-:Y:S05]  /*3100*/  @!P0 MOV R15, R35 ;  /* 0x00000023000f8202 */ /* 0x000fea0000000f00 */
[----:B------:R1:W-:Y:S02]  /*3110*/  STG.E.128 desc[UR6][R72.64], R12 ;  /* 0x0000000c48007986 */ /* 0x0003e4000c101d06 */
.L_x_5453:
[----:B------:R-:W-:Y:S05]  /*3120*/  BSYNC B0 ;  /* 0x0000000000007941 */ /* 0x000fea0003800000 */
.L_x_5452:
[----:B------:R-:W-:Y:S04]  /*3130*/  BSSY B0, `(.L_x_5454) ;  /* 0x000003e000007945 */ /* 0x000fe80003800000 */
[----:B------:R-:W-:Y:S05]  /*3140*/  @P2 BRA `(.L_x_5455) ;  /* 0x0000000000f02947 */ /* 0x000fea0003800000 */
[C---:B------:R-:W-:Y:S04]  /*3150*/  LEA R32, P0, R85.reuse, R78, 0x1 ;  /* 0x0000004e55207211 */ /* 0x040fe800078008ff */
[----:B------:R-:W-:Y:S02]  /*3160*/  LEA.HI.X R33, R85, R79, R84, 0x1, P0 ;  /* 0x0000004f55217211 */ /* 0x000fe400000f0c54 */
[C---:B------:R-:W-:Y:S03]  /*3170*/  LEA R34, P0, R178.reuse, R72, 0x1 ;  /* 0x00000048b2227211 */ /* 0x040fe600078008ff */
[----:B-1----:R-:W2:Y:S01]  /*3180*/  LDG.E.128 R12, desc[UR6][R32.64] ;  /* 0x00000006200c7981 */ /* 0x002ea2000c1e1d00 */
[----:B------:R-:W-:Y:S02]  /*3190*/  LEA.HI.X R35, R178, R71, R177, 0x1, P0 ;  /* 0x00000047b2237211 */ /* 0x000fe400000f0cb1 */
[----:B------:R-:W-:Y:S11]  /*31a0*/  ISETP.GE.AND P0, PT, R100, UR4, PT ;  /* 0x0000000464007c0c */ /* 0x000ff6000bf06270 */
[----:B------:R-:W-:Y:S02]  /*31b0*/  @!UPT UIADD3 URZ, URZ, URZ, URZ ;  /* 0x0000003f3f3ff290 */ /* 0x000fe4000fffe03f */
[C---:B------:R-:W-:Y:S02]  /*31c0*/  @!P0 SHF.L.U32 R29, R103.reuse, 0x1, RZ ;  /* 0x00000001671d8819 */ /* 0x040fe400000006ff */
[----:B------:R-:W-:Y:S02]  /*31d0*/  @!P0 SHF.L.U64.HI R22, R103, 0x1, R92 ;  /* 0x0000000167168819 */ /* 0x000fe4000001025c */
[C---:B------:R-:W-:Y:S04]  /*31e0*/  @!P0 IADD3 R26, P1, R29.reuse, R38, RZ ;  /* 0x000000261d1a8210 */ /* 0x040fe80007f3e0ff */
[C---:B------:R-:W-:Y:S02]  /*31f0*/  @!P0 IADD3.X R27, R22.reuse, R39, RZ, P1, !PT ;  /* 0x00000027161b8210 */ /* 0x040fe40000ffe4ff */
[----:B------:R-:W-:Y:S03]  /*3200*/  @!P0 IADD3 R6, P1, R29, R10, RZ ;  /* 0x0000000a1d068210 */ /* 0x000fe60007f3e0ff */
[----:B------:R-:W3:Y:S01]  /*3210*/  @!P0 LDG.E.64 R24, desc[UR6][R26.64] ;  /* 0x000000061a188981 */ /* 0x000ee2000c1e1b00 */
[----:B------:R-:W-:Y:S06]  /*3220*/  @!P0 IADD3.X R7, R22, R9, RZ, P1, !PT ;  /* 0x0000000916078210 */ /* 0x000fec0000ffe4ff */
[----:B------:R-:W4:Y:S01]  /*3230*/  @!P0 LDG.E.64 R6, desc[UR6][R6.64] ;  /* 0x0000000606068981 */ /* 0x000f22000c1e1b00 */
[--C-:B---3--:R-:W-:Y:S01]  /*3240*/  @!P0 HADD2.F32 R21, -RZ, R24.reuse.H0_H0 ;  /* 0x20000018ff158230 */ /* 0x108fe20000004100 */
[----:B--2---:R-:W-:Y:S01]  /*3250*/  @!P0 MOV R5, R12 ;  /* 0x0000000c00058202 */ /* 0x004fe20000000f00 */
[----:B------:R-:W-:Y:S02]  /*3260*/  @!P0 HADD2.F32 R18, -RZ, R24.H1_H1 ;  /* 0x30000018ff128230 */ /* 0x000fe40000004100 */
[----:B------:R-:W-:Y:S02]  /*3270*/  @!P0 HADD2.F32 R23, -RZ, R25.H0_H0 ;  /* 0x20000019ff178230 */ /* 0x000fe40000004100 */
[--C-:B------:R-:W-:Y:S02]  /*3280*/  @!P0 HADD2.F32 R19, -RZ, R5.reuse.H1_H1 ;  /* 0x30000005ff138230 */ /* 0x100fe40000004100 */
[--C-:B----4-:R-:W-:Y:S02]  /*3290*/  @!P0 HADD2.F32 R17, -RZ, R6.reuse.H0_H0 ;  /* 0x20000006ff118230 */ /* 0x110fe40000004100 */
[----:B------:R-:W-:Y:S02]  /*32a0*/  @!P0 HADD2.F32 R16, -RZ, R5.H0_H0 ;  /* 0x20000005ff108230 */ /* 0x000fe40000004100 */
[----:B------:R-:W-:Y:S01]  /*32b0*/  @!P0 HADD2.F32 R8, -RZ, R6.H1_H1 ;  /* 0x30000006ff088230 */ /* 0x000fe20000004100 */
[----:B------:R-:W-:Y:S01]  /*32c0*/  @!P0 MOV R6, R15 ;  /* 0x0000000f00068202 */ /* 0x000fe20000000f00 */
[CC--:B------:R-:W-:Y:S01]  /*32d0*/  @!P0 FMUL.FTZ R29, R19.reuse, R17.reuse ;  /* 0x00000011131d8220 */ /* 0x0c0fe20000410000 */
[C---:B------:R-:W-:Y:S01]  /*32e0*/  @!P0 FMUL.FTZ R0, R16.reuse, R17 ;  /* 0x0000001110008220 */ /* 0x040fe20000410000 */
[----:B------:R-:W-:Y:S01]  /*32f0*/  @!P0 MOV R17, R13 ;  /* 0x0000000d00118202 */ /* 0x000fe20000000f00 */
[----:B------:R-:W-:Y:S02]  /*3300*/  @!P0 HADD2.F32 R5, -RZ, R7.H0_H0 ;  /* 0x20000007ff058230 */ /* 0x000fe40000004100 */
[-C--:B------:R-:W-:Y:S01]  /*3310*/  @!P0 FFMA.FTZ R29, R16, R21.reuse, -R29 ;  /* 0x00000015101d8223 */ /* 0x080fe2000001081d */
[----:B------:R-:W-:Y:S01]  /*3320*/  @!P0 MOV R16, R14 ;  /* 0x0000000e00108202 */ /* 0x000fe20000000f00 */
[----:B------:R-:W-:Y:S01]  /*3330*/  @!P0 FFMA.FTZ R0, R19, R21, R0 ;  /* 0x0000001513008223 */ /* 0x000fe20000010000 */
[--C-:B------:R-:W-:Y:S02]  /*3340*/  @!P0 HADD2.F32 R19, -RZ, R17.reuse.H1_H1 ;  /* 0x30000011ff138230 */ /* 0x100fe40000004100 */
[----:B------:R-:W-:Y:S02]  /*3350*/  @!P0 HADD2.F32 R17, -RZ, R17.H0_H0 ;  /* 0x20000011ff118230 */ /* 0x000fe40000004100 */
[----:B------:R-:W-:Y:S01]  /*3360*/  @!P0 F2FP.F16.F32.PACK_AB R29, R0, R29 ;  /* 0x0000001d001d823e */ /* 0x000fe200000000ff */
[--C-:B------:R-:W-:Y:S02]  /*3370*/  @!P0 HADD2.F32 R20, -RZ, R16.reuse.H1_H1 ;  /* 0x30000010ff148230 */ /* 0x100fe40000004100 */
[-C--:B------:R-:W-:Y:S01]  /*3380*/  @!P0 FMUL.FTZ R33, R19, R8.reuse ;  /* 0x0000000813218220 */ /* 0x080fe20000410000 */
[----:B------:R-:W-:Y:S01]  /*3390*/  @!P0 HADD2.F32 R16, -RZ, R16.H0_H0 ;  /* 0x20000010ff108230 */ /* 0x000fe20000004100 */
[----:B------:R-:W-:Y:S01]  /*33a0*/  @!P0 MOV R12, R29 ;  /* 0x0000001d000c8202 */ /* 0x000fe20000000f00 */
[--C-:B------:R-:W-:Y:S02]  /*33b0*/  @!P0 HADD2.F32 R21, -RZ, R6.reuse.H1_H1 ;  /* 0x30000006ff158230 */ /* 0x100fe40000004100 */
[----:B------:R-:W-:Y:S01]  /*33c0*/  @!P0 FMUL.FTZ R2, R17, R8 ;  /* 0x0000000811028220 */ /* 0x000fe20000410000 */
[----:B------:R-:W-:Y:S02]  /*33d0*/  @!P0 HADD2.F32 R6, -RZ, R6.H0_H0 ;  /* 0x20000006ff068230 */ /* 0x000fe40000004100 */
[-C--:B------:R-:W-:Y:S01]  /*33e0*/  @!P0 FMUL.FTZ R3, R16, R5.reuse ;  /* 0x0000000510038220 */ /* 0x080fe20000410000 */
[----:B------:R-:W-:Y:S02]  /*33f0*/  @!P0 HADD2.F32 R7, -RZ, R7.H1_H1 ;  /* 0x30000007ff078230 */ /* 0x000fe40000004100 */
[C---:B------:R-:W-:Y:S01]  /*3400*/  @!P0 FMUL.FTZ R22, R20.reuse, R5 ;  /* 0x0000000514168220 */ /* 0x040fe20000410000 */
[----:B------:R-:W-:Y:S02]  /*3410*/  @!P0 HADD2.F32 R25, -RZ, R25.H1_H1 ;  /* 0x30000019ff198230 */ /* 0x000fe40000004100 */
[-C--:B------:R-:W-:Y:S01]  /*3420*/  @!P0 FFMA.FTZ R2, R19, R18.reuse, R2 ;  /* 0x0000001213028223 */ /* 0x080fe20000010002 */
[----:B------:R-:W-:Y:S01]  /*3430*/  @!P0 FFMA.FTZ R3, R20, R23, R3 ;  /* 0x0000001714038223 */ /* 0x000fe20000010003 */
[-C--:B------:R-:W-:Y:S01]  /*3440*/  @!P0 FMUL.FTZ R37, R21, R7.reuse ;  /* 0x0000000715258220 */ /* 0x080fe20000410000 */
[----:B------:R-:W-:Y:S01]  /*3450*/  @!P0 FMUL.FTZ R4, R6, R7 ;  /* 0x0000000706048220 */ /* 0x000fe20000410000 */
[----:B------:R-:W-:Y:S01]  /*3460*/  @!P0 FFMA.FTZ R33, R17, R18, -R33 ;  /* 0x0000001211218223 */ /* 0x000fe20000010821 */
        /* <DEDUP_REMOVED lines=10> */
.L_x_5455:
[----:B------:R-:W-:Y:S05]  /*3510*/  BSYNC B0 ;  /* 0x0000000000007941 */ /* 0x000fea0003800000 */
.L_x_5454:
[----:B------:R-:W-:Y:S04]  /*3520*/  BSSY B0, `(.L_x_5456) ;  /* 0x000003e000007945 */ /* 0x000fe80003800000 */
[----:B------:R-:W-:Y:S05]  /*3530*/  @P5 BRA `(.L_x_5457) ;  /* 0x0000000000f05947 */ /* 0x000fea0003800000 */
[C---:B------:R-:W-:Y:S04]  /*3540*/  LEA R32, P0, R58.reuse, R78, 0x1 ;  /* 0x0000004e3a207211 */ /* 0x040fe800078008ff */
[----:B------:R-:W-:Y:S02]  /*3550*/  LEA.HI.X R33, R58, R79, R57, 0x1, P0 ;  /* 0x0000004f3a217211 */ /* 0x000fe400000f0c39 */
[C---:B--2---:R-:W-:Y:S03]  /*3560*/  LEA R34, P0, R138.reuse, R72, 0x1 ;  /* 0x000000488a227211 */ /* 0x044fe600078008ff */
        /* <DEDUP_REMOVED lines=57> */
.L_x_5457:
[----:B------:R-:W-:Y:S05]  /*3900*/  BSYNC B0 ;  /* 0x0000000000007941 */ /* 0x000fea0003800000 */
.L_x_5456:
[----:B------:R-:W-:Y:S04]  /*3910*/  BSSY B0, `(.L_x_5458) ;  /* 0x0000042000007945 */ /* 0x000fe80003800000 */
[----:B------:R-:W-:Y:S05]  /*3920*/  @P3 BRA `(.L_x_5459) ;  /* 0x0000000400003947 */ /* 0x000fea0003800000 */
[----:B------:R-:W-:Y:S02]  /*3930*/  ISETP.GE.AND P0, PT, R100, UR4, PT ;  /* 0x0000000464007c0c */ /* 0x000fe4000bf06270 */
[----:B-1----:R-:W-:Y:S11]  /*3940*/  MOV R73, R71 ;  /* 0x0000004700497202 */ /* 0x002ff60000000f00 */
[C---:B------:R-:W-:Y:S02]  /*3950*/  @!P0 SHF.L.U32 R33, R99.reuse, 0x1, RZ ;  /* 0x0000000163218819 */ /* 0x040fe400000006ff */
[----:B------:R-:W-:Y:S02]  /*3960*/  @!P0 SHF.L.U64.HI R24, R99, 0x1, R90 ;  /* 0x0000000163188819 */ /* 0x000fe4000001025a */
[C---:B------:R-:W-:Y:S04]  /*3970*/  @!P0 IADD3 R28, P1, R33.reuse, R38, RZ ;  /* 0x00000026211c8210 */ /* 0x040fe80007f3e0ff */
[C---:B------:R-:W-:Y:S02]  /*3980*/  @!P0 IADD3.X R29, R24.reuse, R39, RZ, P1, !PT ;  /* 0x00000027181d8210 */ /* 0x040fe40000ffe4ff */
[----:B------:R-:W-:Y:S02]  /*3990*/  @!P0 IADD3 R18, P1, R33, R10, RZ ;  /* 0x0000000a21128210 */ /* 0x000fe40007f3e0ff */
[----:B------:R-:W2:Y:S01]  /*39a0*/  LDC.64 R32, c[0x0][0x338] ;  /* 0x0000ce00ff207b82 */ /* 0x000ea20000000a00 */
[----:B------:R-:W4:Y:S01]  /*39b0*/  @!P0 LDG.E.64 R20, desc[UR6][R28.64] ;  /* 0x000000061c148981 */ /* 0x000f22000c1e1b00 */
[----:B------:R-:W-:Y:S05]  /*39c0*/  @!P0 IADD3.X R19, R24, R9, RZ, P1, !PT ;  /* 0x0000000918138210 */ /* 0x000fea0000ffe4ff */
[----:B------:R-:W5:Y:S01]  /*39d0*/  @!P0 LDG.E.64 R6, desc[UR6][R18.64] ;  /* 0x0000000612068981 */ /* 0x000f62000c1e1b00 */
[----:B--23--:R-:W-:Y:S04]  /*39e0*/  IMAD.WIDE.U32 R34, R32, 0x60, R78 ;  /* 0x0000006020227825 */ /* 0x00cfe800078e004e */
[----:B------:R-:W-:Y:S05]  /*39f0*/  IMAD R33, R33, 0x60, RZ ;  /* 0x0000006021217824 */ /* 0x000fea00078e02ff */
[----:B------:R-:W-:Y:S02]  /*3a00*/  IADD3 R35, R35, R33, RZ ;  /* 0x0000002123237210 */ /* 0x000fe40007ffe0ff */
[----:B------:R-:W1:Y:S03]  /*3a10*/  LDC.64 R32, c[0x0][0x248] ;  /* 0x00009200ff207b82 */ /* 0x000e660000000a00 */
[----:B------:R-:W2:Y:S01]  /*3a20*/  LDG.E.128 R12, desc[UR6][R34.64] ;  /* 0x00000006220c7981 */ /* 0x000ea2000c1e1d00 */
[----:B-1----:R-:W-:Y:S04]  /*3a30*/  IMAD.WIDE.U32 R42, R32, 0x60, R72 ;  /* 0x00000060202a7825 */ /* 0x002fe800078e0048 */
[----:B------:R-:W-:Y:S05]  /*3a40*/  IMAD R33, R33, 0x60, RZ ;  /* 0x0000006021217824 */ /* 0x000fea00078e02ff */
[----:B------:R-:W-:Y:S01]  /*3a50*/  IADD3 R43, R43, R33, RZ ;  /* 0x000000212b2b7210 */ /* 0x000fe20007ffe0ff */
[--C-:B----4-:R-:W-:Y:S02]  /*3a60*/  @!P0 HADD2.F32 R25, -RZ, R21.reuse.H0_H0 ;  /* 0x20000015ff198230 */ /* 0x110fe40000004100 */
[----:B------:R-:W-:Y:S02]  /*3a70*/  @!P0 HADD2.F32 R27, -RZ, R21.H1_H1 ;  /* 0x30000015ff1b8230 */ /* 0x000fe40000004100 */
[----:B------:R-:W-:Y:S02]  /*3a80*/  @!P0 HADD2.F32 R23, -RZ, R20.H0_H0 ;  /* 0x20000014ff178230 */ /* 0x000fe40000004100 */
[--C-:B-----5:R-:W-:Y:S02]  /*3a90*/  @!P0 HADD2.F32 R17, -RZ, R6.reuse.H0_H0 ;  /* 0x20000006ff118230 */ /* 0x120fe40000004100 */
[----:B------:R-:W-:Y:S02]  /*3aa0*/  @!P0 HADD2.F32 R8, -RZ, R6.H1_H1 ;  /* 0x30000006ff088230 */ /* 0x000fe40000004100 */
[----:B------:R-:W-:Y:S01]  /*3ab0*/  @!P0 HADD2.F32 R20, -RZ, R20.H1_H1 ;  /* 0x30000014ff148230 */ /* 0x000fe20000004100 */
[----:B--2---:R-:W-:Y:S02]  /*3ac0*/  @!P0 MOV R5, R12 ;  /* 0x0000000c00058202 */ /* 0x004fe40000000f00 */
[----:B------:R-:W-:Y:S03]  /*3ad0*/  @!P0 MOV R16, R14 ;  /* 0x0000000e00108202 */ /* 0x000fe60000000f00 */
[--C-:B------:R-:W-:Y:S02]  /*3ae0*/  @!P0 HADD2.F32 R21, -RZ, R5.reuse.H1_H1 ;  /* 0x30000005ff158230 */ /* 0x100fe40000004100 */
[----:B------:R-:W-:Y:S02]  /*3af0*/  @!P0 HADD2.F32 R6, -RZ, R5.H0_H0 ;  /* 0x20000005ff068230 */ /* 0x000fe40000004100 */
[--C-:B------:R-:W-:Y:S02]  /*3b00*/  @!P0 HADD2.F32 R22, -RZ, R16.reuse.H1_H1 ;  /* 0x30000010ff168230 */ /* 0x100fe40000004100 */
[CC--:B------:R-:W-:Y:S01]  /*3b10*/  @!P0 FMUL.FTZ R35, R21.reuse, R17.reuse ;  /* 0x0000001115238220 */ /* 0x0c0fe20000410000 */
[----:B------:R-:W-:Y:S02]  /*3b20*/  @!P0 HADD2.F32 R16, -RZ, R16.H0_H0 ;  /* 0x20000010ff108230 */ /* 0x000fe40000004100 */
[C---:B------:R-:W-:Y:S01]  /*3b30*/  @!P0 FMUL.FTZ R0, R6.reuse, R17 ;  /* 0x0000001106008220 */ /* 0x040fe20000410000 */
[----:B------:R-:W-:Y:S01]  /*3b40*/  @!P0 MOV R17, R13 ;  /* 0x0000000d00118202 */ /* 0x000fe20000000f00 */
[----:B------:R-:W-:Y:S01]  /*3b50*/  @!P0 FFMA.FTZ R35, R6, R23, -R35 ;  /* 0x0000001706238223 */ /* 0x000fe20000010823 */
[----:B------:R-:W-:Y:S01]  /*3b60*/  @!P0 MOV R6, R15 ;  /* 0x0000000f00068202 */ /* 0x000fe20000000f00 */
[----:B------:R-:W-:Y:S01]  /*3b70*/  @!P0 FFMA.FTZ R0, R21, R23, R0 ;  /* 0x0000001715008223 */ /* 0x000fe20000010000 */
[----:B------:R-:W-:Y:S02]  /*3b80*/  @!P0 HADD2.F32 R5, -RZ, R7.H0_H0 ;  /* 0x20000007ff058230 */ /* 0x000fe40000004100 */
[--C-:B------:R-:W-:Y:S02]  /*3b90*/  @!P0 HADD2.F32 R21, -RZ, R17.reuse.H1_H1 ;  /* 0x30000011ff158230 */ /* 0x100fe40000004100 */
[----:B------:R-:W-:Y:S01]  /*3ba0*/  @!P0 F2FP.F16.F32.PACK_AB R35, R0, R35 ;  /* 0x000000230023823e */ /* 0x000fe200000000ff */
[----:B------:R-:W-:Y:S02]  /*3bb0*/  @!P0 HADD2.F32 R17, -RZ, R17.H0_H0 ;  /* 0x20000011ff118230 */ /* 0x000fe40000004100 */
[----:B------:R-:W-:Y:S01]  /*3bc0*/  @!P0 FMUL.FTZ R3, R16, R5 ;  /* 0x0000000510038220 */ /* 0x000fe20000410000 */
[--C-:B------:R-:W-:Y:S01]  /*3bd0*/  @!P0 HADD2.F32 R23, -RZ, R6.reuse.H1_H1 ;  /* 0x30000006ff178230 */ /* 0x100fe20000004100 */
[----:B------:R-:W-:Y:S01]  /*3be0*/  @!P0 MOV R12, R35 ;  /* 0x00000023000c8202 */ /* 0x000fe20000000f00 */
[----:B------:R-:W-:Y:S02]  /*3bf0*/  @!P0 HADD2.F32 R6, -RZ, R6.H0_H0 ;  /* 0x20000006ff068230 */ /* 0x000fe40000004100 */
[-C--:B------:R-:W-:Y:S01]  /*3c00*/  @!P0 FMUL.FTZ R2, R17, R8.reuse ;  /* 0x0000000811028220 */ /* 0x080fe20000410000 */
[----:B------:R-:W-:Y:S02]  /*3c10*/  @!P0 HADD2.F32 R7, -RZ, R7.H1_H1 ;  /* 0x30000007ff078230 */ /* 0x000fe40000004100 */
[C---:B------:R-:W-:Y:S01]  /*3c20*/  @!P0 FMUL.FTZ R37, R21.reuse, R8 ;  /* 0x0000000815258220 */ /* 0x040fe20000410000 */
[C---:B------:R-:W-:Y:S01]  /*3c30*/  @!P0 FMUL.FTZ R24, R22.reuse, R5 ;  /* 0x0000000516188220 */ /* 0x040fe20000410000 */
        /* <DEDUP_REMOVED lines=15> */
.L_x_5459:
[----:B------:R-:W-:Y:S05]  /*3d30*/  BSYNC B0 ;  /* 0x0000000000007941 */ /* 0x000fea0003800000 */
.L_x_5458:
[----:B------:R-:W-:Y:S01]  /*3d40*/  ISETP.NE.AND P0, PT, R142, RZ, PT ;  /* 0x000000ff8e00720c */ /* 0x000fe20003f05270 */
[----:B------:R-:W-:Y:S11]  /*3d50*/  BSSY B0, `(.L_x_5460) ;  /* 0x000003e000007945 */ /* 0x000ff60003800000 */
[----:B------:R-:W-:Y:S01]  /*3d60*/  @!UPT UIADD3 URZ, URZ, URZ, URZ ;  /* 0x0000003f3f3ff290 */ /* 0x000fe2000fffe03f */
[----:B------:R-:W-:Y:S05]  /*3d70*/  @P0 BRA `(.L_x_5461) ;  /* 0x0000000000ec0947 */ /* 0x000fea0003800000 */
[----:B------:R-:W-:Y:S02]  /*3d80*/  ISETP.GE.AND P0, PT, R100, UR4, PT ;  /* 0x0000000464007c0c */ /* 0x000fe4000bf06270 */
[C---:B------:R-:W-:Y:S04]  /*3d90*/  LEA R32, P1, R61.reuse, R78, 0x1 ;  /* 0x0000004e3d207211 */ /* 0x040fe800078208ff */
[----:B------:R-:W-:Y:S05]  /*3da0*/  LEA.HI.X R33, R61, R79, R60, 0x1, P1 ;  /* 0x0000004f3d217211 */ /* 0x000fea00008f0c3c */
[----:B-1234-:R1:W2:Y:S02]  /*3db0*/  LDG.E.128 R12, desc[UR6][R32.64] ;  /* 0x00000006200c7981 */ /* 0x01e2a4000c1e1d00 */
        /* <DEDUP_REMOVED lines=8> */
[----:B-1----:R-:W-:Y:S01]  /*3e40*/  LEA R32, P1, R140, R72, 0x1 ;  /* 0x000000488c207211 */ /* 0x002fe200078208ff */
        /* <DEDUP_REMOVED lines=46> */
.L_x_5461:
[----:B------:R-:W-:Y:S05]  /*4130*/  BSYNC B0 ;  /* 0x0000000000007941 */ /* 0x000fea0003800000 */
.L_x_5460:
[----:B------:R-:W-:Y:S04]  /*4140*/  BSSY B0, `(.L_x_5462) ;  /* 0x0000042000007945 */ /* 0x000fe80003800000 */
[----:B------:R-:W-:Y:S05]  /*4150*/  @P4 BRA `(.L_x_5463) ;  /* 0x0000000400004947 */ /* 0x000fea0003800000 */
[----:B-1----:R-:W1:Y:S01]  /*4160*/  LDC.64 R32, c[0x0][0x338] ;  /* 0x0000ce00ff207b82 */ /* 0x002e620000000a00 */
[----:B------:R-:W-:Y:S02]  /*4170*/  ISETP.GE.AND P0, PT, R100, UR4, PT ;  /* 0x0000000464007c0c */ /* 0x000fe4000bf06270 */
[----:B------:R-:W-:Y:S11]  /*4180*/  MOV R73, R71 ;  /* 0x0000004700497202 */ /* 0x000ff60000000f00 */
[C---:B--23--:R-:W-:Y:S02]  /*4190*/  @!P0 SHF.L.U32 R35, R97.reuse, 0x1, RZ ;  /* 0x0000000161238819 */ /* 0x04cfe400000006ff */
[----:B------:R-:W-:Y:S02]  /*41a0*/  @!P0 SHF.L.U64.HI R24, R97, 0x1, R88 ;  /* 0x0000000161188819 */ /* 0x000fe40000010258 */
[C---:B------:R-:W-:Y:S02]  /*41b0*/  @!P0 IADD3 R28, P2, R35.reuse, R38, RZ ;  /* 0x00000026231c8210 */ /* 0x040fe40007f5e0ff */
[----:B------:R-:W-:Y:S02]  /*41c0*/  @!P0 IADD3 R18, P1, R35, R10, RZ ;  /* 0x0000000a23128210 */ /* 0x000fe40007f3e0ff */
[----:B------:R-:W-:Y:S01]  /*41d0*/  @!P0 IADD3.X R29, R24, R39, RZ, P2, !PT ;  /* 0x00000027181d8210 */ /* 0x000fe200017fe4ff */
[----:B-1----:R-:W-:Y:S01]  /*41e0*/  IMAD.WIDE.U32 R36, R32, 0xa0, R78 ;  /* 0x000000a020247825 */ /* 0x002fe200078e004e */
[----:B------:R-:W-:Y:S03]  /*41f0*/  @!P0 IADD3.X R19, R24, R9, RZ, P1, !PT ;  /* 0x0000000918138210 */ /* 0x000fe60000ffe4ff */
[----:B------:R-:W2:Y:S01]  /*4200*/  @!P0 LDG.E.64 R20, desc[UR6][R28.64] ;  /* 0x000000061c148981 */ /* 0x000ea2000c1e1b00 */
[----:B------:R-:W-:Y:S05]  /*4210*/  IMAD R33, R33, 0xa0, RZ ;  /* 0x000000a021217824 */ /* 0x000fea00078e02ff */
[----:B------:R-:W-:Y:S01]  /*4220*/  IADD3 R37, R37, R33, RZ ;  /* 0x0000002125257210 */ /* 0x000fe20007ffe0ff */
[----:B------:R-:W3:Y:S01]  /*4230*/  @!P0 LDG.E.64 R6, desc[UR6][R18.64] ;  /* 0x0000000612068981 */ /* 0x000ee2000c1e1b00 */
[----:B------:R-:W1:Y:S05]  /*4240*/  LDC.64 R32, c[0x0][0x248] ;  /* 0x00009200ff207b82 */ /* 0x000e6a0000000a00 */
[----:B----4-:R-:W4:Y:S01]  /*4250*/  LDG.E.128 R12, desc[UR6][R36.64] ;  /* 0x00000006240c7981 */ /* 0x010f22000c1e1d00 */
[----:B-1----:R-:W-:Y:S04]  /*4260*/  IMAD.WIDE.U32 R42, R32, 0xa0, R72 ;  /* 0x000000a0202a7825 */ /* 0x002fe800078e0048 */
[----:B------:R-:W-:Y:S05]  /*4270*/  IMAD R33, R33, 0xa0, RZ ;  /* 0x000000a021217824 */ /* 0x000fea00078e02ff */
[----:B------:R-:W-:Y:S01]  /*4280*/  IADD3 R43, R43, R33, RZ ;  /* 0x000000212b2b7210 */ /* 0x000fe20007ffe0ff */
[--C-:B--2---:R-:W-:Y:S02]  /*4290*/  @!P0 HADD2.F32 R25, -RZ, R21.reuse.H0_H0 ;  /* 0x20000015ff198230 */ /* 0x104fe40000004100 */
[----:B------:R-:W-:Y:S02]  /*42a0*/  @!P0 HADD2.F32 R27, -RZ, R21.H1_H1 ;  /* 0x30000015ff1b8230 */ /* 0x000fe40000004100 */
[--C-:B------:R-:W-:Y:S02]  /*42b0*/  @!P0 HADD2.F32 R23, -RZ, R20.reuse.H0_H0 ;  /* 0x20000014ff178230 */ /* 0x100fe40000004100 */
[----:B------:R-:W-:Y:S02]  /*42c0*/  @!P0 HADD2.F32 R20, -RZ, R20.H1_H1 ;  /* 0x30000014ff148230 */ /* 0x000fe40000004100 */
[--C-:B---3--:R-:W-:Y:S02]  /*42d0*/  @!P0 HADD2.F32 R17, -RZ, R6.reuse.H0_H0 ;  /* 0x20000006ff118230 */ /* 0x108fe40000004100 */
[----:B------:R-:W-:Y:S01]  /*42e0*/  @!P0 HADD2.F32 R8, -RZ, R6.H1_H1 ;  /* 0x30000006ff088230 */ /* 0x000fe20000004100 */
[----:B----4-:R-:W-:Y:S02]  /*42f0*/  @!P0 MOV R5, R12 ;  /* 0x0000000c00058202 */ /* 0x010fe40000000f00 */
        /* <DEDUP_REMOVED lines=38> */
.L_x_5463:
[----:B------:R-:W-:Y:S05]  /*4560*/  BSYNC B0 ;  /* 0x0000000000007941 */ /* 0x000fea0003800000 */
.L_x_5462:
        /* <DEDUP_REMOVED lines=66> */
.L_x_5465:
[----:B------:R-:W-:Y:S05]  /*4990*/  BSYNC B0 ;  /* 0x0000000000007941 */ /* 0x000fea0003800000 */
.L_x_5464:
[----:B------:R-:W-:Y:S01]  /*49a0*/  ISETP.NE.AND P0, PT, R115, RZ, PT ;  /* 0x000000ff7300720c */ /* 0x000fe20003f05270 */
[----:B------:R-:W-:Y:S11]  /*49b0*/  BSSY B0, `(.L_x_5466) ;  /* 0x0000043000007945 */ /* 0x000ff60003800000 */
[----:B------:R-:W-:Y:S01]  /*49c0*/  @!UPT UIADD3 URZ, URZ, URZ, URZ ;  /* 0x0000003f3f3ff290 */ /* 0x000fe2000fffe03f */
        /* <DEDUP_REMOVED lines=65> */
.L_x_5467:
[----:B------:R-:W-:Y:S05]  /*4de0*/  BSYNC B0 ;  /* 0x0000000000007941 */ /* 0x000fea0003800000 */
.L_x_5466:
[C---:B------:R-:W-:Y:S01]  /*4df0*/  LEA R38, P1, R31.reuse, R38, 0x1 ;  /* 0x000000261f267211 */ /* 0x040fe200078208ff */
[----:B------:R-:W-:Y:S01]  /*4e00*/  IMAD.MOV.U32 R8, RZ, RZ, R10 ;  /* 0x000000ffff087224 */ /* 0x000fe200078e000a */
[----:B------:R-:W-:Y:S02]  /*4e10*/  UMOV UR4, UR30 ;  /* 0x0000001e00047c82 */ /* 0x000fe40008000000 */
[C---:B------:R-:W-:Y:S02]  /*4e20*/  LEA.HI.X.SX32 R39, R31.reuse, R39, 0x1, P1 ;  /* 0x000000271f277211 */ /* 0x040fe400008f0eff */
[C---:B------:R-:W-:Y:S04]  /*4e30*/  LEA R10, P0, R31.reuse, R8, 0x1 ;  /* 0x000000081f0a7211 */ /* 0x040fe800078008ff */
[----:B------:R-:W-:Y:S01]  /*4e40*/  LEA.HI.X.SX32 R9, R31, R9, 0x1, P0 ;  /* 0x000000091f097211 */ /* 0x000fe200000f0eff */
[----:B------:R-:W-:Y:S08]  /*4e50*/  BRA `(.L_x_5468) ;  /* 0x0000003400e87947 */ /* 0x000ff00003800000 */
.L_x_5451:
[----:B------:R-:W-:Y:S01]  /*4e60*/  ULEA.HI UR27, UR4, UR4, URZ, 0x1 ;  /* 0x00000004041b7291 */ /* 0x000fe2000f8f083f */
[----:B------:R-:W-:Y:S03]  /*4e70*/  BSSY B1, `(.L_x_5469) ;  /* 0x000005a000017945 */ /* 0x000fe60003800000 */
[----:B------:R-:W-:Y:S06]  /*4e80*/  USHF.R.S32.HI UR27, URZ, 0x1, UR27 ;  /* 0x000000013f1b7899 */ /* 0x000fec000801141b */
[----:B------:R-:W-:Y:S01]  /*4e90*/  MOV R143, UR27 ;  /* 0x0000001b008f7c02 */ /* 0x000fe20008000f00 */
[----:B------:R-:W-:Y:S05]  /*4ea0*/  @P1 BRA `(.L_x_5470) ;  /* 0x0000000400581947 */ /* 0x000fea0003800000 */
[----:B------:R-:W-:Y:S01]  /*4eb0*/  ISETP.GE.AND P0, PT, R100, UR4, PT ;  /* 0x0000000464007c0c */ /* 0x000fe2000bf06270 */
[----:B---3--:R1:W5:Y:S01]  /*4ec0*/  LDG.E.128 R44, desc[UR6][R78.64] ;  /* 0x000000064e2c7981 */ /* 0x008362000c1e1d00 */
[----:B------:R-:W-:Y:S01]  /*4ed0*/  MOV R73, R71 ;  /* 0x0000004700497202 */ /* 0x000fe20000000f00 */
[----:B------:R-:W-:Y:S10]  /*4ee0*/  BSSY B0, `(.L_x_5471) ;  /* 0x0000051000007945 */ /* 0x000ff40003800000 */
[----:B------:R-:W-:Y:S05]  /*4ef0*/  @P0 BRA `(.L_x_5472) ;  /* 0x00000004003c0947 */ /* 0x000fea0003800000 */
[----:B-----5:R-:W-:Y:S01]  /*4f00*/  HADD2.F32 R30, -RZ, R45.H0_H0 ;  /* 0x2000002dff1e7230 */ /* 0x020fe20000004100 */
[----:B------:R-:W-:Y:S02]  /*4f10*/  ISETP.GE.AND P0, PT, R100, R143, PT ;  /* 0x0000008f6400720c */ /* 0x000fe40003f06270 */
[----:B------:R-:W-:Y:S02]  /*4f20*/  MOV R145, RZ ;  /* 0x000000ff00917202 */ /* 0x000fe40000000f00 */
[----:B------:R-:W-:Y:S02]  /*4f30*/  MOV R29, R44 ;  /* 0x0000002c001d7202 */ /* 0x000fe40000000f00 */
[----:B------:R-:W-:Y:S02]  /*4f40*/  MOV R44, R46 ;  /* 0x0000002e002c7202 */ /* 0x000fe40000000f00 */
[----:B------:R-:W-:Y:S05]  /*4f50*/  MOV R37, R47 ;  /* 0x0000002f00257202 */ /* 0x000fea0000000f00 */
[----:B------:R-:W-:Y:S04]  /*4f60*/  @P0 IADD3 R145, RZ, -UR27, RZ ;  /* 0x8000001bff910c10 */ /* 0x000fe8000fffe0ff */
[C---:B------:R-:W-:Y:S04]  /*4f70*/  LEA R146, P1, R145.reuse, R80, 0x1 ;  /* 0x0000005091927211 */ /* 0x040fe800078208ff */
[----:B------:R-:W-:Y:S02]  /*4f80*/  LEA.HI.X.SX32 R147, R145, R81, 0x1, P1 ;  /* 0x0000005191937211 */ /* 0x000fe400008f0eff */
[----:B------:R-:W-:Y:S02]  /*4f90*/  MOV R145, R143 ;  /* 0x0000008f00917202 */ /* 0x000fe40000000f00 */
[----:B------:R-:W-:Y:S04]  /*4fa0*/  @P0 IADD3 R145, RZ, -UR27, RZ ;  /* 0x8000001bff910c10 */ /* 0x000fe8000fffe0ff */
[C---:B------:R-:W-:Y:S04]  /*4fb0*/  LEA R18, P1, R145.reuse, R78, 0x1 ;  /* 0x0000004e91127211 */ /* 0x040fe800078208ff */
[----:B------:R-:W-:Y:S02]  /*4fc0*/  LEA.HI.X.SX32 R19, R145, R79, 0x1, P1 ;  /* 0x0000004f91137211 */ /* 0x000fe400008f0eff */
[----:B------:R-:W-:Y:S02]  /*4fd0*/  MOV R145, RZ ;  /* 0x000000ff00917202 */ /* 0x000fe40000000f00 */
[----:B------:R-:W-:Y:S02]  /*4fe0*/  @P0 IADD3 R145, RZ, -UR27, RZ ;  /* 0x8000001bff910c10 */ /* 0x000fe4000fffe0ff */
[----:B------:R-:W2:Y:S02]  /*4ff0*/  LDG.E.128 R16, desc[UR6][R18.64] ;  /* 0x0000000612107981 */ /* 0x000ea4000c1e1d00 */
[C---:B------:R-:W-:Y:S04]  /*5000*/  LEA R26, P1, R145.reuse, R82, 0x1 ;  /* 0x00000052911a7211 */ /* 0x040fe800078208ff */
[----:B------:R-:W-:Y:S02]  /*5010*/  LEA.HI.X.SX32 R27, R145, R83, 0x1, P1 ;  /* 0x00000053911b7211 */ /* 0x000fe400008f0eff */
[----:B------:R-:W3:Y:S08]  /*5020*/  LDG.E.128 R144, desc[UR6][R146.64] ;  /* 0x0000000692907981 */ /* 0x000ef0000c1e1d00 */
[----:B------:R4:W3:Y:S02]  /*5030*/  LDG.E.128 R40, desc[UR6][R26.64] ;  /* 0x000000061a287981 */ /* 0x0008e4000c1e1d00 */
[--C-:B----4-:R-:W-:Y:S02]  /*5040*/  HADD2.F32 R27, -RZ, R29.reuse.H0_H0 ;  /* 0x2000001dff1b7230 */ /* 0x110fe40000004100 */
[----:B------:R-:W-:Y:S02]  /*5050*/  HADD2.F32 R29, -RZ, R29.H1_H1 ;  /* 0x3000001dff1d7230 */ /* 0x000fe40000004100 */
[--C-:B--2---:R-:W-:Y:S02]  /*5060*/  HADD2.F32 R24, -RZ, R16.reuse.H0_H0 ;  /* 0x20000010ff187230 */ /* 0x104fe40000004100 */
[----:B------:R-:W-:Y:S02]  /*5070*/  HADD2.F32 R25, -RZ, R16.H1_H1 ;  /* 0x30000010ff197230 */ /* 0x000fe40000004100 */
[----:B------:R-:W-:Y:S02]  /*5080*/  HADD2.F32 R16, -RZ, R17.H0_H0 ;  /* 0x20000011ff107230 */ /* 0x000fe40000004100 */
[--C-:B---3--:R-:W-:Y:S02]  /*5090*/  HADD2.F32 R23, -RZ, R144.reuse.H0_H0 ;  /* 0x20000090ff177230 */ /* 0x108fe40000004100 */
[--C-:B------:R-:W-:Y:S02]  /*50a0*/  HADD2.F32 R21, -RZ, R145.reuse.H0_H0 ;  /* 0x20000091ff157230 */ /* 0x100fe40000004100 */
[----:B------:R-:W-:Y:S02]  /*50b0*/  HADD2.F32 R22, -RZ, R144.H1_H1 ;  /* 0x30000090ff167230 */ /* 0x000fe40000004100 */
[----:B------:R-:W-:Y:S01]  /*50c0*/  @!P0 FADD.FTZ R23, -R23, -RZ ;  /* 0x800000ff17178221 */ /* 0x000fe20000010100 */
[----:B------:R-:W-:Y:S02]  /*50d0*/  HADD2.F32 R20, -RZ, R145.H1_H1 ;  /* 0x30000091ff147230 */ /* 0x000fe40000004100 */
[----:B------:R-:W-:Y:S01]  /*50e0*/  @!P0 FADD.FTZ R21, -R21, -RZ ;  /* 0x800000ff15158221 */ /* 0x000fe20000010100 */
[--C-:B------:R-:W-:Y:S02]  /*50f0*/  HADD2.F32 R15, -RZ, R146.reuse.H0_H0 ;  /* 0x20000092ff0f7230 */ /* 0x100fe40000004100 */
[----:B------:R-:W-:Y:S01]  /*5100*/  @!P0 FADD.FTZ R22, -R22, -RZ ;  /* 0x800000ff16168221 */ /* 0x000fe20000010100 */
[----:B------:R-:W-:Y:S02]  /*5110*/  HADD2.F32 R14, -RZ, R146.H1_H1 ;  /* 0x30000092ff0e7230 */ /* 0x000fe40000004100 */
[----:B------:R-:W-:Y:S01]  /*5120*/  FMUL.FTZ R0, R24, R23 ;  /* 0x0000001718007220 */ /* 0x000fe20000410000 */
[--C-:B------:R-:W-:Y:S02]  /*5130*/  HADD2.F32 R26, -RZ, R40.reuse.H0_H0 ;  /* 0x20000028ff1a7230 */ /* 0x100fe40000004100 */
[----:B------:R-:W-:Y:S01]  /*5140*/  FMUL.FTZ R3, R16, R21 ;  /* 0x0000001510037220 */ /* 0x000fe20000410000 */
[--C-:B------:R-:W-:Y:S02]  /*5150*/  HADD2.F32 R13, -RZ, R147.reuse.H0_H0 ;  /* 0x20000093ff0d7230 */ /* 0x100fe40000004100 */
[----:B------:R-:W-:Y:S01]  /*5160*/  FMUL.FTZ R2, R25, R22 ;  /* 0x0000001619027220 */ /* 0x000fe20000410000 */
[----:B------:R-:W-:Y:S02]  /*5170*/  HADD2.F32 R12, -RZ, R147.H1_H1 ;  /* 0x30000093ff0c7230 */ /* 0x000fe40000004100 */
[----:B------:R-:W-:Y:S01]  /*5180*/  @!P0 FADD.FTZ R20, -R20, -RZ ;  /* 0x800000ff14148221 */ /* 0x000fe20000010100 */
[----:B------:R-:W-:Y:S02]  /*5190*/  HADD2.F32 R21, -RZ, R17.H1_H1 ;  /* 0x30000011ff157230 */ /* 0x000fe40000004100 */
[----:B------:R-:W-:Y:S01]  /*51a0*/  @!P0 FADD.FTZ R15, -R15, -RZ ;  /* 0x800000ff0f0f8221 */ /* 0x000fe20000010100 */
[----:B------:R-:W-:Y:S02]  /*51b0*/  HADD2.F32 R28, -RZ, R40.H1_H1 ;  /* 0x30000028ff1c7230 */ /* 0x000fe40000004100 */
[----:B------:R-:W-:Y:S01]  /*51c0*/  @!P0 FADD.FTZ R14, -R14, -RZ ;  /* 0x800000ff0e0e8221 */ /* 0x000fe20000010100 */
[--C-:B------:R-:W-:Y:S02]  /*51d0*/  HADD2.F32 R22, -RZ, R18.reuse.H0_H0 ;  /* 0x20000012ff167230 */ /* 0x100fe40000004100 */
[----:B------:R-:W-:Y:S01]  /*51e0*/  FFMA.FTZ R0, R27, R26, R0 ;  /* 0x0000001a1b007223 */ /* 0x000fe20000010000 */
[----:B------:R-:W-:Y:S02]  /*51f0*/  HADD2.F32 R17, -RZ, R18.H1_H1 ;  /* 0x30000012ff117230 */ /* 0x000fe40000004100 */
[----:B------:R-:W-:Y:S01]  /*5200*/  @!P0 FADD.FTZ R13, -R13, -RZ ;  /* 0x800000ff0d0d8221 */ /* 0x000fe20000010100 */
[----:B------:R-:W-:Y:S02]  /*5210*/  HADD2.F32 R31, -RZ, R41.H0_H0 ;  /* 0x20000029ff1f7230 */ /* 0x000fe40000004100 */
[----:B------:R-:W-:Y:S01]  /*5220*/  @!P0 FADD.FTZ R12, -R12, -RZ ;  /* 0x800000ff0c0c8221 */ /* 0x000fe20000010100 */
[--C-:B------:R-:W-:Y:S02]  /*5230*/  HADD2.F32 R16, -RZ, R19.reuse.H0_H0 ;  /* 0x20000013ff107230 */ /* 0x100fe40000004100 */
[----:B------:R-:W-:Y:S01]  /*5240*/  FMUL.FTZ R4, R21, R20 ;  /* 0x0000001415047220 */ /* 0x000fe20000410000 */
[----:B------:R-:W-:Y:S02]  /*5250*/  HADD2.F32 R19, -RZ, R19.H1_H1 ;  /* 0x30000013ff137230 */ /* 0x000fe40000004100 */
[----:B------:R-:W-:Y:S01]  /*5260*/  FFMA.FTZ R2, R29, R28, R2 ;  /* 0x0000001c1d027223 */ /* 0x000fe20000010002 */
[----:B------:R-:W-:Y:S02]  /*5270*/  HADD2.F32 R32, -RZ, R41.H1_H1 ;  /* 0x30000029ff207230 */ /* 0x000fe40000004100 */
[----:B------:R-:W-:Y:S01]  /*5280*/  FMUL.FTZ R5, R22, R15 ;  /* 0x0000000f16057220 */ /* 0x000fe20000410000 */
[----:B------:R-:W-:Y:S02]  /*5290*/  HADD2.F32 R27, -RZ, R45.H1_H1 ;  /* 0x3000002dff1b7230 */ /* 0x000fe40000004100 */
[----:B------:R-:W-:Y:S01]  /*52a0*/  FMUL.FTZ R6, R17, R14 ;  /* 0x0000000e11067220 */ /* 0x000fe20000410000 */
[----:B------:R-:W-:Y:S02]  /*52b0*/  HADD2.F32 R33, -RZ, R42.H0_H0 ;  /* 0x2000002aff217230 */ /* 0x000fe40000004100 */
[----:B------:R-:W-:Y:S01]  /*52c0*/  FFMA.FTZ R3, R30, R31, R3 ;  /* 0x0000001f1e037223 */ /* 0x000fe20000010003 */
[----:B------:R-:W-:Y:S02]  /*52d0*/  HADD2.F32 R26, -RZ, R44.H0_H0 ;  /* 0x2000002cff1a7230 */ /* 0x000fe40000004100 */
[----:B------:R-:W-:Y:S01]  /*52e0*/  FMUL.FTZ R7, R16, R13 ;  /* 0x0000000d10077220 */ /* 0x000fe20000410000 */
[----:B------:R-:W-:Y:S02]  /*52f0*/  HADD2.F32 R34, -RZ, R42.H1_H1 ;  /* 0x3000002aff227230 */ /* 0x000fe40000004100 */
[----:B------:R-:W-:Y:S01]  /*5300*/  FMUL.FTZ R8, R19, R12 ;  /* 0x0000000c13087220 */ /* 0x000fe20000410000 */
[----:B------:R-:W-:Y:S01]  /*5310*/  HADD2.F32 R29, -RZ, R44.H1_H1 ;  /* 0x3000002cff1d7230 */ /* 0x000fe20000004100 */
[----:B------:R-:W-:Y:S01]  /*5320*/  F2FP.F16.F32.PACK_AB R44, R2, R0 ;  /* 0x00000000022c723e */ /* 0x000fe200000000ff */
[----:B------:R-:W-:Y:S02]  /*5330*/  HADD2.F32 R35, -RZ, R43.H0_H0 ;  /* 0x2000002bff237230 */ /* 0x000fe40000004100 */
[----:B------:R-:W-:Y:S01]  /*5340*/  FFMA.FTZ R4, R27, R32, R4 ;  /* 0x000000201b047223 */ /* 0x000fe20000010004 */
[----:B------:R-:W-:Y:S02]  /*5350*/  HADD2.F32 R28, -RZ, R37.H0_H0 ;  /* 0x20000025ff1c7230 */ /* 0x000fe40000004100 */
[----:B------:R-:W-:Y:S01]  /*5360*/  FFMA.FTZ R5, R26, R33, R5 ;  /* 0x000000211a057223 */ /* 0x000fe20000010005 */
[----:B------:R-:W-:Y:S02]  /*5370*/  HADD2.F32 R36, -RZ, R43.H1_H1 ;  /* 0x3000002bff247230 */ /* 0x000fe40000004100 */
[----:B------:R-:W-:Y:S01]  /*5380*/  FFMA.FTZ R6, R29, R34, R6 ;  /* 0x000000221d067223 */ /* 0x000fe20000010006 */
[----:B------:R-:W-:Y:S01]  /*5390*/  F2FP.F16.F32.PACK_AB R45, R4, R3 ;  /* 0x00000003042d723e */ /* 0x000fe200000000ff */
[----:B------:R-:W-:Y:S02]  /*53a0*/  HADD2.F32 R31, -RZ, R37.H1_H1 ;  /* 0x30000025ff1f7230 */ /* 0x000fe40000004100 */
[----:B------:R-:W-:Y:S01]  /*53b0*/  FFMA.FTZ R7, R28, R35, R7 ;  /* 0x000000231c077223 */ /* 0x000fe20000010007 */
[----:B------:R-:W-:Y:S02]  /*53c0*/  F2FP.F16.F32.PACK_AB R46, R6, R5 ;  /* 0x00000005062e723e */ /* 0x000fe400000000ff */
[----:B------:R-:W-:Y:S05]  /*53d0*/  FFMA.FTZ R8, R31, R36, R8 ;  /* 0x000000241f087223 */ /* 0x000fea0000010008 */
[----:B------:R-:W-:Y:S02]  /*53e0*/  F2FP.F16.F32.PACK_AB R47, R8, R7 ;  /* 0x00000007082f723e */ /* 0x000fe400000000ff */
.L_x_5472:
[----:B------:R-:W-:Y:S05]  /*53f0*/  BSYNC B0 ;  /* 0x0000000000007941 */ /* 0x000fea0003800000 */
.L_x_5471:
[----:B-----5:R2:W-:Y:S02]  /*5400*/  STG.E.128 desc[UR6][R72.64], R44 ;  /* 0x0000002c48007986 */ /* 0x0205e4000c101d06 */
.L_x_5470:
[----:B------:R-:W-:Y:S05]  /*5410*/  BSYNC B1 ;  /* 0x0000000000017941 */ /* 0x000fea0003800000 */
.L_x_5469:
[----:B------:R-:W-:Y:S04]  /*5420*/  BSSY B1, `(.L_x_5473) ;  /* 0x0000060000017945 */ /* 0x000fe80003800000 */
[----:B------:R-:W-:Y:S05]  /*5430*/  @P2 BRA `(.L_x_5474) ;  /* 0x0000000400782947 */ /* 0x000fea0003800000 */
[C---:B---3--:R-:W-:Y:S01]  /*5440*/  LEA R144, P0, R85.reuse, R78, 0x1 ;  /* 0x0000004e55907211 */ /* 0x048fe200078008ff */
[----:B------:R-:W-:Y:S03]  /*5450*/  BSSY B0, `(.L_x_5475) ;  /* 0x000005b000007945 */ /* 0x000fe60003800000 */
[----:B------:R-:W-:Y:S02]  /*5460*/  LEA.HI.X R145, R85, R79, R84, 0x1, P0 ;  /* 0x0000004f55917211 */ /* 0x000fe400000f0c54 */
[C---:B------:R-:W-:Y:S03]  /*5470*/  LEA R148, P0, R178.reuse, R72, 0x1 ;  /* 0x00000048b2947211 */ /* 0x040fe600078008ff */
[----:B--2---:R2:W5:Y:S01]  /*5480*/  LDG.E.128 R44, desc[UR6][R144.64] ;  /* 0x00000006902c7981 */ /* 0x004562000c1e1d00 */
[----:B------:R-:W-:Y:S02]  /*5490*/  LEA.HI.X R149, R178, R71, R177, 0x1, P0 ;  /* 0x00000047b2957211 */ /* 0x000fe400000f0cb1 */
[----:B------:R-:W-:Y:S11]  /*54a0*/  ISETP.GE.AND P0, PT, R100, UR4, PT ;  /* 0x0000000464007c0c */ /* 0x000ff6000bf06270 */
[----:B------:R-:W-:Y:S02]  /*54b0*/  @!UPT UIADD3 URZ, URZ, URZ, URZ ;  /* 0x0000003f3f3ff290 */ /* 0x000fe4000fffe03f */
[----:B------:R-:W-:Y:S05]  /*54c0*/  @P0 BRA `(.L_x_5476) ;  /* 0x00000004004c0947 */ /* 0x000fea0003800000 */
[----:B-----5:R-:W-:Y:S01]  /*54d0*/  HADD2.F32 R30, -RZ, R45.H0_H0 ;  /* 0x2000002dff1e7230 */ /* 0x020fe20000004100 */
[-C--:B------:R-:W-:Y:S02]  /*54e0*/  ISETP.GE.AND P0, PT, R100, R143.reuse, PT ;  /* 0x0000008f6400720c */ /* 0x080fe40003f06270 */
[----:B------:R-:W-:Y:S02]  /*54f0*/  MOV R73, R143 ;  /* 0x0000008f00497202 */ /* 0x000fe40000000f00 */
[----:B------:R-:W-:Y:S02]  /*5500*/  MOV R146, RZ ;  /* 0x000000ff00927202 */ /* 0x000fe40000000f00 */
[----:B------:R-:W-:Y:S02]  /*5510*/  MOV R29, R44 ;  /* 0x0000002c001d7202 */ /* 0x000fe40000000f00 */
[----:B------:R-:W-:Y:S02]  /*5520*/  MOV R44, R46 ;  /* 0x0000002e002c7202 */ /* 0x000fe40000000f00 */
[----:B------:R-:W-:Y:S03]  /*5530*/  MOV R37, R47 ;  /* 0x0000002f00257202 */ /* 0x000fe60000000f00 */
[----:B------:R-:W-:Y:S02]  /*5540*/  @P0 IADD3 R73, RZ, -UR27, RZ ;  /* 0x8000001bff490c10 */ /* 0x000fe4000fffe0ff */
[----:B------:R-:W-:Y:S02]  /*5550*/  @P0 IADD3 R146, RZ, -UR27, RZ ;  /* 0x8000001bff920c10 */ /* 0x000fe4000fffe0ff */
[C---:B------:R-:W-:Y:S02]  /*5560*/  LEA R18, P1, R73.reuse, R144, 0x1 ;  /* 0x0000009049127211 */ /* 0x040fe400078208ff */
[----:B--2---:R-:W-:Y:S02]  /*5570*/  MOV R144, RZ ;  /* 0x000000ff00907202 */ /* 0x004fe40000000f00 */
[----:B------:R-:W-:Y:S02]  /*5580*/  LEA.HI.X.SX32 R19, R73, R145, 0x1, P1 ;  /* 0x0000009149137211 */ /* 0x000fe400008f0eff */
[C---:B------:R-:W-:Y:S02]  /*5590*/  IADD3 R145, P1, R103.reuse, R146, RZ ;  /* 0x0000009267917210 */ /* 0x040fe40007f3e0ff */
[----:B------:R-:W-:Y:S02]  /*55a0*/  @P0 IADD3 R144, RZ, -UR27, RZ ;  /* 0x8000001bff900c10 */ /* 0x000fe4000fffe0ff */
[----:B------:R-:W-:Y:S01]  /*55b0*/  LEA.HI.X.SX32 R146, R146, R92, 0x1, P1 ;  /* 0x0000005c92927211 */ /* 0x000fe200008f0eff */
[----:B------:R-:W2:Y:S01]  /*55c0*/  LDG.E.128 R16, desc[UR6][R18.64] ;  /* 0x0000000612107981 */ /* 0x000ea2000c1e1d00 */
[----:B------:R-:W-:Y:S04]  /*55d0*/  IADD3 R73, P1, R103, R144, RZ ;  /* 0x0000009067497210 */ /* 0x000fe80007f3e0ff */
[----:B------:R-:W-:Y:S02]  /*55e0*/  LEA.HI.X.SX32 R144, R144, R92, 0x1, P1 ;  /* 0x0000005c90907211 */ /* 0x000fe400008f0eff */
[C---:B------:R-:W-:Y:S04]  /*55f0*/  LEA R150, P1, R145.reuse, R80, 0x1 ;  /* 0x0000005091967211 */ /* 0x040fe800078208ff */
[----:B------:R-:W-:Y:S02]  /*5600*/  LEA.HI.X R151, R145, R81, R146, 0x1, P1 ;  /* 0x0000005191977211 */ /* 0x000fe400008f0c92 */
[C---:B------:R-:W-:Y:S04]  /*5610*/  LEA R26, P1, R73.reuse, R82, 0x1 ;  /* 0x00000052491a7211 */ /* 0x040fe800078208ff */
[----:B------:R-:W-:Y:S02]  /*5620*/  LEA.HI.X R27, R73, R83, R144, 0x1, P1 ;  /* 0x00000053491b7211 */ /* 0x000fe400008f0c90 */
        /* <DEDUP_REMOVED lines=61> */
.L_x_5476:
[----:B------:R-:W-:Y:S05]  /*5a00*/  BSYNC B0 ;  /* 0x0000000000007941 */ /* 0x000fea0003800000 */
.L_x_5475:
[----:B-----5:R4:W-:Y:S02]  /*5a10*/  STG.E.128 desc[UR6][R148.64], R44 ;  /* 0x0000002c94007986 */ /* 0x0209e4000c101d06 */
.L_x_5474:
[----:B------:R-:W-:Y:S05]  /*5a20*/  BSYNC B1 ;  /* 0x0000000000017941 */ /* 0x000fea0003800000 */
.L_x_5473:
[----:B------:R-:W-:Y:S04]  /*5a30*/  BSSY B1, `(.L_x_5477) ;  /* 0x0000060000017945 */ /* 0x000fe80003800000 */
[----:B------:R-:W-:Y:S05]  /*5a40*/  @P5 BRA `(.L_x_5478) ;  /* 0x0000000400785947 */ /* 0x000fea0003800000 */
[C---:B--23--:R-:W-:Y:S01]  /*5a50*/  LEA R144, P0, R58.reuse, R78, 0x1 ;  /* 0x0000004e3a907211 */ /* 0x04cfe200078008ff */
[----:B------:R-:W-:Y:S03]  /*5a60*/  BSSY B0, `(.L_x_5479) ;  /* 0x000005b000007945 */ /* 0x000fe60003800000 */
[----:B------:R-:W-:Y:S02]  /*5a70*/  LEA.HI.X R145, R58, R79, R57, 0x1, P0 ;  /* 0x0000004f3a917211 */ /* 0x000fe400000f0c39 */
[C---:B----4-:R-:W-:Y:S03]  /*5a80*/  LEA R148, P0, R138.reuse, R72, 0x1 ;  /* 0x000000488a947211 */ /* 0x050fe600078008ff */
[----:B------:R2:W5:Y:S01]  /*5a90*/  LDG.E.128 R44, desc[UR6][R144.64] ;  /* 0x00000006902c7981 */ /* 0x000562000c1e1d00 */
        /* <DEDUP_REMOVED lines=16> */
[----:B------:R-:W-:Y:S02]  /*5ba0*/  IADD3 R145, P1, R102, R146, RZ ;  /* 0x0000009266917210 */ /* 0x000fe40007f3e0ff */
[----:B------:R-:W-:Y:S02]  /*5bb0*/  @P0 IADD3 R144, RZ, -UR27, RZ ;  /* 0x8000001bff900c10 */ /* 0x000fe4000fffe0ff */
[-C--:B------:R-:W-:Y:S01]  /*5bc0*/  LEA.HI.X.SX32 R146, R146, R91.reuse, 0x1, P1 ;  /* 0x0000005b92927211 */ /* 0x080fe200008f0eff */
        /* <DEDUP_REMOVED lines=68> */
.L_x_5480:
[----:B------:R-:W-:Y:S05]  /*6010*/  BSYNC B0 ;  /* 0x0000000000007941 */ /* 0x000fea0003800000 */
.L_x_5479:
[----:B-----5:R3:W-:Y:S02]  /*6020*/  STG.E.128 desc[UR6][R148.64], R44 ;  /* 0x0000002c94007986 */ /* 0x0207e4000c101d06 */
.L_x_5478:
[----:B------:R-:W-:Y:S05]  /*6030*/  BSYNC B1 ;  /* 0x0000000000017941 */ /* 0x000fea0003800000 */
.L_x_5477:
[----:B------:R-:W-:Y:S04]  /*6040*/  BSSY B1, `(.L_x_5481) ;  /* 0x0000069000017945 */ /* 0x000fe80003800000 */
[----:B------:R-:W-:Y:S05]  /*6050*/  @P3 BRA `(.L_x_5482) ;  /* 0x00000004009c3947 */ /* 0x000fea0003800000 */
[----:B------:R-:W3:Y:S01]  /*6060*/  LDC.64 R2, c[0x0][0x338] ;  /* 0x0000ce00ff027b82 */ /* 0x000ee20000000a00 */
[----:B------:R-:W-:Y:S01]  /*6070*/  ISETP.GE.AND P0, PT, R100, UR4, PT ;  /* 0x0000000464007c0c */ /* 0x000fe2000bf06270 */
[----:B------:R-:W-:Y:S01]  /*6080*/  BSSY B0, `(.L_x_5483) ;  /* 0x0000063000007945 */ /* 0x000fe20003800000 */
[----:B--2---:R-:W-:Y:S01]  /*6090*/  MOV R73, R71 ;  /* 0x0000004700497202 */ /* 0x004fe20000000f00 */
[----:B---3--:R-:W-:Y:S04]  /*60a0*/  IMAD.WIDE.U32 R144, R2, 0x60, R78 ;  /* 0x0000006002907825 */ /* 0x008fe800078e004e */
[----:B------:R-:W-:Y:S05]  /*60b0*/  IMAD R3, R3, 0x60, RZ ;  /* 0x0000006003037824 */ /* 0x000fea00078e02ff */
[----:B------:R-:W-:Y:S02]  /*60c0*/  IADD3 R145, R145, R3, RZ ;  /* 0x0000000391917210 */ /* 0x000fe40007ffe0ff */
[----:B------:R-:W4:Y:S03]  /*60d0*/  LDC.64 R2, c[0x0][0x248] ;  /* 0x00009200ff027b82 */ /* 0x000f260000000a00 */
[----:B------:R2:W5:Y:S01]  /*60e0*/  LDG.E.128 R32, desc[UR6][R144.64] ;  /* 0x0000000690207981 */ /* 0x000562000c1e1d00 */
[----:B----4-:R-:W-:Y:S04]  /*60f0*/  IMAD.WIDE.U32 R148, R2, 0x60, R72 ;  /* 0x0000006002947825 */ /* 0x010fe800078e0048 */
[----:B------:R-:W-:Y:S05]  /*6100*/  IMAD R3, R3, 0x60, RZ ;  /* 0x0000006003037824 */ /* 0x000fea00078e02ff */
[----:B------:R-:W-:Y:S01]  /*6110*/  IADD3 R149, R149, R3, RZ ;  /* 0x0000000395957210 */ /* 0x000fe20007ffe0ff */
[----:B--2---:R-:W-:Y:S06]  /*6120*/  @P0 BRA `(.L_x_5484) ;  /* 0x0000000400600947 */ /* 0x004fec0003800000 */
[-C--:B------:R-:W-:Y:S02]  /*6130*/  ISETP.GE.AND P0, PT, R100, R143.reuse, PT ;  /* 0x0000008f6400720c */ /* 0x080fe40003f06270 */
[----:B------:R-:W-:Y:S02]  /*6140*/  MOV R46, R143 ;  /* 0x0000008f002e7202 */ /* 0x000fe40000000f00 */
[----:B-----5:R-:W-:Y:S02]  /*6150*/  MOV R30, R32 ;  /* 0x00000020001e7202 */ /* 0x020fe40000000f00 */
[----:B------:R-:W-:Y:S02]  /*6160*/  MOV R47, R33 ;  /* 0x00000021002f7202 */ /* 0x000fe40000000f00 */
[----:B------:R-:W-:Y:S01]  /*6170*/  MOV R44, R34 ;  /* 0x00000022002c7202 */ /* 0x000fe20000000f00 */
[--C-:B------:R-:W-:Y:S01]  /*6180*/  HADD2.F32 R25, -RZ, R30.reuse.H0_H0 ;  /* 0x2000001eff197230 */ /* 0x100fe20000004100 */
[----:B------:R-:W-:Y:S01]  /*6190*/  MOV R45, R35 ;  /* 0x00000023002d7202 */ /* 0x000fe20000000f00 */
[----:B------:R-:W-:Y:S02]  /*61a0*/  HADD2.F32 R29, -RZ, R30.H1_H1 ;  /* 0x3000001eff1d7230 */ /* 0x000fe40000004100 */
[----:B------:R-:W-:Y:S01]  /*61b0*/  HADD2.F32 R32, -RZ, R47.H0_H0 ;  /* 0x2000002fff207230 */ /* 0x000fe20000004100 */
[----:B------:R-:W-:Y:S04]  /*61c0*/  @P0 IADD3 R46, RZ, -UR27, RZ ;  /* 0x8000001bff2e0c10 */ /* 0x000fe8000fffe0ff */
[C---:B------:R-:W-:Y:S02]  /*61d0*/  LEA R14, P1, R46.reuse, R144, 0x1 ;  /* 0x000000902e0e7211 */ /* 0x040fe400078208ff */
[----:B------:R-:W-:Y:S02]  /*61e0*/  MOV R144, RZ ;  /* 0x000000ff00907202 */ /* 0x000fe40000000f00 */
[----:B------:R-:W-:Y:S02]  /*61f0*/  @P0 IADD3 R144, RZ, -UR27, RZ ;  /* 0x8000001bff900c10 */ /* 0x000fe4000fffe0ff */
[----:B------:R-:W-:Y:S02]  /*6200*/  LEA.HI.X.SX32 R15, R46, R145, 0x1, P1 ;  /* 0x000000912e0f7211 */ /* 0x000fe400008f0eff */
[C---:B------:R-:W-:Y:S02]  /*6210*/  IADD3 R145, P1, R99.reuse, R144, RZ ;  /* 0x0000009063917210 */ /* 0x040fe40007f3e0ff */
[----:B------:R-:W-:Y:S02]  /*6220*/  MOV R46, RZ ;  /* 0x000000ff002e7202 */ /* 0x000fe40000000f00 */
[----:B------:R-:W-:Y:S01]  /*6230*/  @P0 IADD3 R46, RZ, -UR27, RZ ;  /* 0x8000001bff2e0c10 */ /* 0x000fe2000fffe0ff */
[----:B------:R-:W2:Y:S01]  /*6240*/  LDG.E.128 R12, desc[UR6][R14.64] ;  /* 0x000000060e0c7981 */ /* 0x000ea2000c1e1d00 */
[----:B------:R-:W-:Y:S02]  /*6250*/  LEA.HI.X.SX32 R144, R144, R90, 0x1, P1 ;  /* 0x0000005a90907211 */ /* 0x000fe400008f0eff */
[----:B------:R-:W-:Y:S04]  /*6260*/  IADD3 R73, P1, R99, R46, RZ ;  /* 0x0000002e63497210 */ /* 0x000fe80007f3e0ff */
[----:B------:R-:W-:Y:S02]  /*6270*/  LEA.HI.X.SX32 R46, R46, R90, 0x1, P1 ;  /* 0x0000005a2e2e7211 */ /* 0x000fe400008f0eff */
[C---:B------:R-:W-:Y:S04]  /*6280*/  LEA R146, P1, R145.reuse, R80, 0x1 ;  /* 0x0000005091927211 */ /* 0x040fe800078208ff */
[----:B------:R-:W-:Y:S02]  /*6290*/  LEA.HI.X R147, R145, R81, R144, 0x1, P1 ;  /* 0x0000005191937211 */ /* 0x000fe400008f0c90 */
[C---:B------:R-:W-:Y:S04]  /*62a0*/  LEA R36, P1, R73.reuse, R82, 0x1 ;  /* 0x0000005249247211 */ /* 0x040fe800078208ff */
[----:B------:R-:W3:Y:S01]  /*62b0*/  LDG.E.128 R144, desc[UR6][R146.64] ;  /* 0x0000000692907981 */ /* 0x000ee2000c1e1d00 */
[----:B------:R-:W-:Y:S07]  /*62c0*/  LEA.HI.X R37, R73, R83, R46, 0x1, P1 ;  /* 0x0000005349257211 */ /* 0x000fee00008f0c2e */
[----:B------:R-:W4:Y:S01]  /*62d0*/  LDG.E.128 R40, desc[UR6][R36.64] ;  /* 0x0000000624287981 */ /* 0x000f22000c1e1d00 */
[--C-:B---3--:R-:W-:Y:S01]  /*62e0*/  HADD2.F32 R21, -RZ, R144.reuse.H0_H0 ;  /* 0x20000090ff157230 */ /* 0x108fe20000004100 */
[----:B--2---:R-:W-:Y:S01]  /*62f0*/  MOV R22, R12 ;  /* 0x0000000c00167202 */ /* 0x004fe20000000f00 */
[----:B------:R-:W-:Y:S01]  /*6300*/  HADD2.F32 R19, -RZ, R144.H1_H1 ;  /* 0x30000090ff137230 */ /* 0x000fe20000004100 */
[----:B------:R-:W-:Y:S01]  /*6310*/  MOV R23, R13 ;  /* 0x0000000d00177202 */ /* 0x000fe20000000f00 */
[--C-:B------:R-:W-:Y:S01]  /*6320*/  HADD2.F32 R17, -RZ, R145.reuse.H0_H0 ;  /* 0x20000091ff117230 */ /* 0x100fe20000004100 */
[----:B------:R-:W-:Y:S01]  /*6330*/  MOV R13, R15 ;  /* 0x0000000f000d7202 */ /* 0x000fe20000000f00 */
[----:B------:R-:W-:Y:S02]  /*6340*/  HADD2.F32 R15, -RZ, R145.H1_H1 ;  /* 0x30000091ff0f7230 */ /* 0x000fe40000004100 */
[----:B------:R-:W-:Y:S01]  /*6350*/  @!P0 FADD.FTZ R21, -R21, -RZ ;  /* 0x800000ff15158221 */ /* 0x000fe20000010100 */
[--C-:B------:R-:W-:Y:S01]  /*6360*/  HADD2.F32 R28, -RZ, R22.reuse.H0_H0 ;  /* 0x20000016ff1c7230 */ /* 0x100fe20000004100 */
[----:B------:R-:W-:Y:S01]  /*6370*/  MOV R20, R14 ;  /* 0x0000000e00147202 */ /* 0x000fe20000000f00 */
[----:B------:R-:W-:Y:S02]  /*6380*/  HADD2.F32 R26, -RZ, R22.H1_H1 ;  /* 0x30000016ff1a7230 */ /* 0x000fe40000004100 */
[----:B------:R-:W-:Y:S01]  /*6390*/  @!P0 FADD.FTZ R19, -R19, -RZ ;  /* 0x800000ff13138221 */ /* 0x000fe20000010100 */
[--C-:B------:R-:W-:Y:S02]  /*63a0*/  HADD2.F32 R24, -RZ, R23.reuse.H0_H0 ;  /* 0x20000017ff187230 */ /* 0x100fe40000004100 */
[----:B------:R-:W-:Y:S01]  /*63b0*/  @!P0 FADD.FTZ R17, -R17, -RZ ;  /* 0x800000ff11118221 */ /* 0x000fe20000010100 */
[--C-:B------:R-:W-:Y:S02]  /*63c0*/  HADD2.F32 R18, -RZ, R146.reuse.H0_H0 ;  /* 0x20000092ff127230 */ /* 0x100fe40000004100 */
[----:B------:R-:W-:Y:S01]  /*63d0*/  @!P0 FADD.FTZ R15, -R15, -RZ ;  /* 0x800000ff0f0f8221 */ /* 0x000fe20000010100 */
[----:B------:R-:W-:Y:S02]  /*63e0*/  HADD2.F32 R22, -RZ, R23.H1_H1 ;  /* 0x30000017ff167230 */ /* 0x000fe40000004100 */
[----:B------:R-:W-:Y:S01]  /*63f0*/  FMUL.FTZ R0, R28, R21 ;  /* 0x000000151c007220 */ /* 0x000fe20000410000 */
[----:B------:R-:W-:Y:S02]  /*6400*/  HADD2.F32 R16, -RZ, R146.H1_H1 ;  /* 0x30000092ff107230 */ /* 0x000fe40000004100 */
[----:B------:R-:W-:Y:S01]  /*6410*/  FMUL.FTZ R2, R26, R19 ;  /* 0x000000131a027220 */ /* 0x000fe20000410000 */
[--C-:B----4-:R-:W-:Y:S02]  /*6420*/  HADD2.F32 R27, -RZ, R40.reuse.H0_H0 ;  /* 0x20000028ff1b7230 */ /* 0x110fe40000004100 */
[----:B------:R-:W-:Y:S01]  /*6430*/  FMUL.FTZ R3, R24, R17 ;  /* 0x0000001118037220 */ /* 0x000fe20000410000 */
[--C-:B------:R-:W-:Y:S02]  /*6440*/  HADD2.F32 R14, -RZ, R147.reuse.H0_H0 ;  /* 0x20000093ff0e7230 */ /* 0x100fe40000004100 */
[----:B------:R-:W-:Y:S01]  /*6450*/  FMUL.FTZ R4, R22, R15 ;  /* 0x0000000f16047220 */ /* 0x000fe20000410000 */
[----:B------:R-:W-:Y:S02]  /*6460*/  HADD2.F32 R30, -RZ, R40.H1_H1 ;  /* 0x30000028ff1e7230 */ /* 0x000fe40000004100 */
[----:B------:R-:W-:Y:S01]  /*6470*/  @!P0 FADD.FTZ R18, -R18, -RZ ;  /* 0x800000ff12128221 */ /* 0x000fe20000010100 */
[----:B------:R-:W-:Y:S02]  /*6480*/  HADD2.F32 R12, -RZ, R147.H1_H1 ;  /* 0x30000093ff0c7230 */ /* 0x000fe40000004100 */
[----:B------:R-:W-:Y:S01]  /*6490*/  @!P0 FADD.FTZ R16, -R16, -RZ ;  /* 0x800000ff10108221 */ /* 0x000fe20000010100 */
[--C-:B------:R-:W-:Y:S02]  /*64a0*/  HADD2.F32 R19, -RZ, R20.reuse.H0_H0 ;  /* 0x20000014ff137230 */ /* 0x100fe40000004100 */
[----:B------:R-:W-:Y:S01]  /*64b0*/  FFMA.FTZ R0, R25, R27, R0 ;  /* 0x0000001b19007223 */ /* 0x000fe20000010000 */
[----:B------:R-:W-:Y:S02]  /*64c0*/  HADD2.F32 R31, -RZ, R41.H0_H0 ;  /* 0x20000029ff1f7230 */ /* 0x000fe40000004100 */
[----:B------:R-:W-:Y:S01]  /*64d0*/  @!P0 FADD.FTZ R14, -R14, -RZ ;  /* 0x800000ff0e0e8221 */ /* 0x000fe20000010100 */
[----:B------:R-:W-:Y:S02]  /*64e0*/  HADD2.F32 R17, -RZ, R20.H1_H1 ;  /* 0x30000014ff117230 */ /* 0x000fe40000004100 */
[----:B------:R-:W-:Y:S01]  /*64f0*/  FFMA.FTZ R2, R29, R30, R2 ;  /* 0x0000001e1d027223 */ /* 0x000fe20000010002 */
[--C-:B------:R-:W-:Y:S02]  /*6500*/  HADD2.F32 R15, -RZ, R13.reuse.H0_H0 ;  /* 0x2000000dff0f7230 */ /* 0x100fe40000004100 */
[----:B------:R-:W-:Y:S01]  /*6510*/  @!P0 FADD.FTZ R12, -R12, -RZ ;  /* 0x800000ff0c0c8221 */ /* 0x000fe20000010100 */
[----:B------:R-:W-:Y:S02]  /*6520*/  HADD2.F32 R13, -RZ, R13.H1_H1 ;  /* 0x3000000dff0d7230 */ /* 0x000fe40000004100 */
[----:B------:R-:W-:Y:S01]  /*6530*/  FMUL.FTZ R5, R19, R18 ;  /* 0x0000001213057220 */ /* 0x000fe20000410000 */
[----:B------:R-:W-:Y:S02]  /*6540*/  HADD2.F32 R33, -RZ, R41.H1_H1 ;  /* 0x30000029ff217230 */ /* 0x000fe40000004100 */
[----:B------:R-:W-:Y:S01]  /*6550*/  FFMA.FTZ R3, R32, R31, R3 ;  /* 0x0000001f20037223 */ /* 0x000fe20000010003 */
[----:B------:R-:W-:Y:S02]  /*6560*/  HADD2.F32 R25, -RZ, R47.H1_H1 ;  /* 0x3000002fff197230 */ /* 0x000fe40000004100 */
[----:B------:R-:W-:Y:S01]  /*6570*/  FMUL.FTZ R6, R17, R16 ;  /* 0x0000001011067220 */ /* 0x000fe20000410000 */
[----:B------:R-:W-:Y:S02]  /*6580*/  HADD2.F32 R34, -RZ, R42.H0_H0 ;  /* 0x2000002aff227230 */ /* 0x000fe40000004100 */
[----:B------:R-:W-:Y:S01]  /*6590*/  FMUL.FTZ R7, R15, R14 ;  /* 0x0000000e0f077220 */ /* 0x000fe20000410000 */
[----:B------:R-:W-:Y:S02]  /*65a0*/  HADD2.F32 R30, -RZ, R44.H0_H0 ;  /* 0x2000002cff1e7230 */ /* 0x000fe40000004100 */
[----:B------:R-:W-:Y:S01]  /*65b0*/  FMUL.FTZ R8, R13, R12 ;  /* 0x0000000c0d087220 */ /* 0x000fe20000410000 */
[----:B------:R-:W-:Y:S02]  /*65c0*/  HADD2.F32 R35, -RZ, R42.H1_H1 ;  /* 0x3000002aff237230 */ /* 0x000fe40000004100 */
[----:B------:R-:W-:Y:S01]  /*65d0*/  FFMA.FTZ R4, R25, R33, R4 ;  /* 0x0000002119047223 */ /* 0x000fe20000010004 */
        /* <DEDUP_REMOVED lines=9> */
[----:B------:R-:W-:Y:S02]  /*6670*/  F2FP.F16.F32.PACK_AB R32, R2, R0 ;  /* 0x000000000220723e */ /* 0x000fe400000000ff */
[----:B------:R-:W-:Y:S01]  /*6680*/  F2FP.F16.F32.PACK_AB R34, R6, R5 ;  /* 0x000000050622723e */ /* 0x000fe200000000ff */
[----:B------:R-:W-:Y:S05]  /*6690*/  FFMA.FTZ R8, R29, R37, R8 ;  /* 0x000000251d087223 */ /* 0x000fea0000010008 */
[----:B------:R-:W-:Y:S02]  /*66a0*/  F2FP.F16.F32.PACK_AB R35, R8, R7 ;  /* 0x000000070823723e */ /* 0x000fe400000000ff */
.L_x_5484:
[----:B------:R-:W-:Y:S05]  /*66b0*/  BSYNC B0 ;  /* 0x0000000000007941 */ /* 0x000fea0003800000 */
.L_x_5483:
[----:B-----5:R2:W-:Y:S02]  /*66c0*/  STG.E.128 desc[UR6][R148.64], R32 ;  /* 0x0000002094007986 */ /* 0x0205e4000c101d06 */
.L_x_5482:
[----:B------:R-:W-:Y:S05]  /*66d0*/  BSYNC B1 ;  /* 0x0000000000017941 */ /* 0x000fea0003800000 */
.L_x_5481:
[----:B------:R-:W-:Y:S01]  /*66e0*/  ISETP.NE.AND P0, PT, R142, RZ, PT ;  /* 0x000000ff8e00720c */ /* 0x000fe20003f05270 */
[----:B------:R-:W-:Y:S11]  /*66f0*/  BSSY B1, `(.L_x_5485) ;  /* 0x0000065000017945 */ /* 0x000ff60003800000 */
[----:B------:R-:W-:Y:S01]  /*6700*/  @!UPT UIADD3 URZ, URZ, URZ, URZ ;  /* 0x0000003f3f3ff290 */ /* 0x000fe2000fffe03f */
[----:B------:R-:W-:Y:S05]  /*6710*/  @P0 BRA `(.L_x_5486) ;  /* 0x0000000400880947 */ /* 0x000fea0003800000 */
[C---:B--23--:R-:W-:Y:S01]  /*6720*/  LEA R144, P0, R61.reuse, R78, 0x1 ;  /* 0x0000004e3d907211 */ /* 0x04cfe200078008ff */
[----:B------:R-:W-:Y:S01]  /*6730*/  BSSY B0, `(.L_x_5487) ;  /* 0x000005f000007945 */ /* 0x000fe20003800000 */
[----:B------:R-:W-:Y:S02]  /*6740*/  ISETP.GE.AND P1, PT, R100, UR4, PT ;  /* 0x0000000464007c0c */ /* 0x000fe4000bf26270 */
[----:B------:R-:W-:Y:S02]  /*6750*/  LEA.HI.X R145, R61, R79, R60, 0x1, P0 ;  /* 0x0000004f3d917211 */ /* 0x000fe400000f0c3c */
[C---:B----4-:R-:W-:Y:S03]  /*6760*/  LEA R148, P0, R140.reuse, R72, 0x1 ;  /* 0x000000488c947211 */ /* 0x050fe600078008ff */
        /* <DEDUP_REMOVED lines=8> */
[----:B------:R-:W-:Y:S01]  /*67f0*/  MOV R44, R34 ;  /* 0x00000022002c7202 */ /* 0x000fe20000000f00 */
[--C-:B------:R-:W-:Y:S01]  /*6800*/  HADD2.F32 R25, -RZ, R30.reuse.H0_H0 ;  /* 0x2000001eff197230 */ /* 0x100fe20000004100 */
[----:B------:R-:W-:Y:S01]  /*6810*/  MOV R45, R35 ;  /* 0x00000023002d7202 */ /* 0x000fe20000000f00 */
[----:B------:R-:W-:Y:S01]  /*6820*/  HADD2.F32 R29, -RZ, R30.H1_H1 ;  /* 0x3000001eff1d7230 */ /* 0x000fe20000004100 */
[----:B------:R-:W-:Y:S01]  /*6830*/  @P0 IADD3 R73, RZ, -UR27, RZ ;  /* 0x8000001bff490c10 */ /* 0x000fe2000fffe0ff */
[----:B------:R-:W-:Y:S01]  /*6840*/  HADD2.F32 R32, -RZ, R47.H0_H0 ;  /* 0x2000002fff207230 */ /* 0x000fe20000004100 */
[----:B------:R-:W-:Y:S02]  /*6850*/  @P0 IADD3 R46, RZ, -UR27, RZ ;  /* 0x8000001bff2e0c10 */ /* 0x000fe4000fffe0ff */
[C---:B------:R-:W-:Y:S04]  /*6860*/  LEA R12, P1, R73.reuse, R144, 0x1 ;  /* 0x00000090490c7211 */ /* 0x040fe800078208ff */
[----:B------:R-:W-:Y:S02]  /*6870*/  LEA.HI.X.SX32 R13, R73, R145, 0x1, P1 ;  /* 0x00000091490d7211 */ /* 0x000fe400008f0eff */
[----:B------:R-:W-:Y:S04]  /*6880*/  IADD3 R73, P1, R98, R46, RZ ;  /* 0x0000002e62497210 */ /* 0x000fe80007f3e0ff */
[----:B------:R-:W-:Y:S01]  /*6890*/  LEA.HI.X.SX32 R46, R46, R89, 0x1, P1 ;  /* 0x000000592e2e7211 */ /* 0x000fe200008f0eff */
[----:B------:R-:W3:Y:S01]  /*68a0*/  LDG.E.128 R12, desc[UR6][R12.64] ;  /* 0x000000060c0c7981 */ /* 0x000ee2000c1e1d00 */
[C---:B--2---:R-:W-:Y:S04]  /*68b0*/  LEA R144, P1, R73.reuse, R80, 0x1 ;  /* 0x0000005049907211 */ /* 0x044fe800078208ff */
[----:B------:R-:W-:Y:S02]  /*68c0*/  LEA.HI.X R145, R73, R81, R46, 0x1, P1 ;  /* 0x0000005149917211 */ /* 0x000fe400008f0c2e */
[----:B------:R-:W-:Y:S02]  /*68d0*/  MOV R46, RZ ;  /* 0x000000ff002e7202 */ /* 0x000fe40000000f00 */
[----:B------:R-:W-:Y:S02]  /*68e0*/  @P0 IADD3 R46, RZ, -UR27, RZ ;  /* 0x8000001bff2e0c10 */ /* 0x000fe4000fffe0ff */
[----:B------:R-:W2:Y:S02]  /*68f0*/  LDG.E.128 R144, desc[UR6][R144.64] ;  /* 0x0000000690907981 */ /* 0x000ea4000c1e1d00 */
[----:B------:R-:W-:Y:S04]  /*6900*/  IADD3 R73, P1, R98, R46, RZ ;  /* 0x0000002e62497210 */ /* 0x000fe80007f3e0ff */
[----:B------:R-:W-:Y:S02]  /*6910*/  LEA.HI.X.SX32 R46, R46, R89, 0x1, P1 ;  /* 0x000000592e2e7211 */ /* 0x000fe400008f0eff */
[C---:B------:R-:W-:Y:S04]  /*6920*/  LEA R36, P1, R73.reuse, R82, 0x1 ;  /* 0x0000005249247211 */ /* 0x040fe800078208ff */
[----:B------:R-:W-:Y:S05]  /*6930*/  LEA.HI.X R37, R73, R83, R46, 0x1, P1 ;  /* 0x0000005349257211 */ /* 0x000fea00008f0c2e */
[----:B------:R-:W4:Y:S01]  /*6940*/  LDG.E.128 R40, desc[UR6][R36.64] ;  /* 0x0000000624287981 */ /* 0x000f22000c1e1d00 */
[--C-:B--2---:R-:W-:Y:S01]  /*6950*/  HADD2.F32 R21, -RZ, R144.reuse.H0_H0 ;  /* 0x20000090ff157230 */ /* 0x104fe20000004100 */
[----:B---3--:R-:W-:Y:S01]  /*6960*/  MOV R22, R12 ;  /* 0x0000000c00167202 */ /* 0x008fe20000000f00 */
        /* <DEDUP_REMOVED lines=59> */
.L_x_5488:
[----:B------:R-:W-:Y:S05]  /*6d20*/  BSYNC B0 ;  /* 0x0000000000007941 */ /* 0x000fea0003800000 */
.L_x_5487:
[----:B-----5:R3:W-:Y:S02]  /*6d30*/  STG.E.128 desc[UR6][R148.64], R32 ;  /* 0x0000002094007986 */ /* 0x0207e4000c101d06 */
.L_x_5486:
[----:B------:R-:W-:Y:S05]  /*6d40*/  BSYNC B1 ;  /* 0x0000000000017941 */ /* 0x000fea0003800000 */
.L_x_5485:
        /* <DEDUP_REMOVED lines=27> */
[C---:B------:R-:W-:Y:S02]  /*6f00*/  LEA R12, P1, R142.reuse, R144, 0x1 ;  /* 0x000000908e0c7211 */ /* 0x040fe400078208ff */
[----:B------:R-:W-:Y:S02]  /*6f10*/  IADD3 R46, P2, R97, R73, RZ ;  /* 0x00000049612e7210 */ /* 0x000fe40007f5e0ff */
[----:B------:R-:W-:Y:S02]  /*6f20*/  LEA.HI.X.SX32 R13, R142, R145, 0x1, P1 ;  /* 0x000000918e0d7211 */ /* 0x000fe400008f0eff */
[C---:B------:R-:W-:Y:S02]  /*6f30*/  LEA R144, P1, R46.reuse, R80, 0x1 ;  /* 0x000000502e907211 */ /* 0x040fe400078208ff */
[----:B------:R-:W-:Y:S02]  /*6f40*/  LEA.HI.X.SX32 R73, R73, R88, 0x1, P2 ;  /* 0x0000005849497211 */ /* 0x000fe400010f0eff */
[----:B------:R-:W2:Y:S02]  /*6f50*/  LDG.E.128 R12, desc[UR6][R12.64] ;  /* 0x000000060c0c7981 */ /* 0x000ea4000c1e1d00 */
[----:B------:R-:W-:Y:S02]  /*6f60*/  LEA.HI.X R145, R46, R81, R73, 0x1, P1 ;  /* 0x000000512e917211 */ /* 0x000fe400008f0c49 */
[----:B------:R-:W-:Y:S02]  /*6f70*/  MOV R46, RZ ;  /* 0x000000ff002e7202 */ /* 0x000fe40000000f00 */
[----:B------:R-:W-:Y:S02]  /*6f80*/  @P0 IADD3 R46, RZ, -UR27, RZ ;  /* 0x8000001bff2e0c10 */ /* 0x000fe4000fffe0ff */
[----:B------:R-:W3:Y:S02]  /*6f90*/  LDG.E.128 R144, desc[UR6][R144.64] ;  /* 0x0000000690907981 */ /* 0x000ee4000c1e1d00 */
[----:B------:R-:W-:Y:S04]  /*6fa0*/  IADD3 R73, P1, R97, R46, RZ ;  /* 0x0000002e61497210 */ /* 0x000fe80007f3e0ff */
[----:B------:R-:W-:Y:S02]  /*6fb0*/  LEA.HI.X.SX32 R46, R46, R88, 0x1, P1 ;  /* 0x000000582e2e7211 */ /* 0x000fe400008f0eff */
[C---:B------:R-:W-:Y:S04]  /*6fc0*/  LEA R36, P1, R73.reuse, R82, 0x1 ;  /* 0x0000005249247211 */ /* 0x040fe800078208ff */
[----:B------:R-:W-:Y:S05]  /*6fd0*/  LEA.HI.X R37, R73, R83, R46, 0x1, P1 ;  /* 0x0000005349257211 */ /* 0x000fea00008f0c2e */
        /* <DEDUP_REMOVED lines=62> */
.L_x_5492:
[----:B------:R-:W-:Y:S05]  /*73c0*/  BSYNC B0 ;  /* 0x0000000000007941 */ /* 0x000fea0003800000 */
.L_x_5491:
[----:B-----5:R2:W-:Y:S02]  /*73d0*/  STG.E.128 desc[UR6][R148.64], R32 ;  /* 0x0000002094007986 */ /* 0x0205e4000c101d06 */
.L_x_5490:
[----:B------:R-:W-:Y:S05]  /*73e0*/  BSYNC B1 ;  /* 0x0000000000017941 */ /* 0x000fea0003800000 */
.L_x_5489:
        /* <DEDUP_REMOVED lines=27> */
[----:B------:R-:W-:Y:S02]  /*75a0*/  LEA R12, P1, R142, R144, 0x1 ;  /* 0x000000908e0c7211 */ /* 0x000fe400078208ff */
        /* <DEDUP_REMOVED lines=75> */
.L_x_5496:
[----:B------:R-:W-:Y:S05]  /*7a60*/  BSYNC B0 ;  /* 0x0000000000007941 */ /* 0x000fea0003800000 */
.L_x_5495:
[----:B-----5:R2:W-:Y:S02]  /*7a70*/  STG.E.128 desc[UR6][R148.64], R32 ;  /* 0x0000002094007986 */ /* 0x0205e4000c101d06 */
.L_x_5494:
[----:B------:R-:W-:Y:S05]  /*7a80*/  BSYNC B1 ;  /* 0x0000000000017941 */ /* 0x000fea0003800000 */
.L_x_5493:
[----:B------:R-:W-:Y:S01]  /*7a90*/  ISETP.NE.AND P0, PT, R115, RZ, PT ;  /* 0x000000ff7300720c */ /* 0x000fe20003f05270 */
[----:B------:R-:W-:Y:S11]  /*7aa0*/  BSSY B1, `(.L_x_5497) ;  /* 0x0000069000017945 */ /* 0x000ff60003800000 */
[----:B------:R-:W-:Y:S01]  /*7ab0*/  @!UPT UIADD3 URZ, URZ, URZ, URZ ;  /* 0x0000003f3f3ff290 */ /* 0x000fe2000fffe03f */
        /* <DEDUP_REMOVED lines=14> */
[----:B------:R-:W-:Y:S02]  /*7ba0*/  ISETP.GE.AND P0, PT, R100, R143, PT ;  /* 0x0000008f6400720c */ /* 0x000fe40003f06270 */
[----:B------:R-:W-:Y:S02]  /*7bb0*/  MOV R73, RZ ;  /* 0x000000ff00497202 */ /* 0x000fe40000000f00 */
[----:B-----5:R-:W-:Y:S02]  /*7bc0*/  MOV R30, R32 ;  /* 0x00000020001e7202 */ /* 0x020fe40000000f00 */
[----:B------:R-:W-:Y:S02]  /*7bd0*/  MOV R47, R33 ;  /* 0x00000021002f7202 */ /* 0x000fe40000000f00 */
[----:B------:R-:W-:Y:S01]  /*7be0*/  MOV R44, R34 ;  /* 0x00000022002c7202 */ /* 0x000fe20000000f00 */
[--C-:B------:R-:W-:Y:S01]  /*7bf0*/  HADD2.F32 R25, -RZ, R30.reuse.H0_H0 ;  /* 0x2000001eff197230 */ /* 0x100fe20000004100 */
[----:B------:R-:W-:Y:S01]  /*7c00*/  MOV R45, R35 ;  /* 0x00000023002d7202 */ /* 0x000fe20000000f00 */
[----:B------:R-:W-:Y:S02]  /*7c10*/  HADD2.F32 R29, -RZ, R30.H1_H1 ;  /* 0x3000001eff1d7230 */ /* 0x000fe40000004100 */
[----:B------:R-:W-:Y:S01]  /*7c20*/  HADD2.F32 R32, -RZ, R47.H0_H0 ;  /* 0x2000002fff207230 */ /* 0x000fe20000004100 */
[----:B------:R-:W-:Y:S02]  /*7c30*/  @P0 IADD3 R143, RZ, -UR27, RZ ;  /* 0x8000001bff8f0c10 */ /* 0x000fe4000fffe0ff */
        /* <DEDUP_REMOVED lines=77> */
.L_x_5500:
[----:B------:R-:W-:Y:S05]  /*8110*/  BSYNC B0 ;  /* 0x0000000000007941 */ /* 0x000fea0003800000 */
.L_x_5499:
[----:B-----5:R2:W-:Y:S02]  /*8120*/  STG.E.128 desc[UR6][R148.64], R32 ;  /* 0x0000002094007986 */ /* 0x0205e4000c101d06 */
.L_x_5498:
[----:B------:R-:W-:Y:S05]  /*8130*/  BSYNC B1 ;  /* 0x0000000000017941 */ /* 0x000fea0003800000 */
.L_x_5497:
[----:B------:R-:W5:Y:S01]  /*8140*/  LDC R3, c[0x0][0x2e0] ;  /* 0x0000b800ff037b82 */ /* 0x000f620000000800 */
[----:B------:R-:W-:Y:S01]  /*8150*/  UMOV UR4, UR5 ;  /* 0x0000000500047c82 */ /* 0x000fe20008000000 */
[----:B-----5:R-:W-:Y:S05]  /*8160*/  IMAD.U32 R3, R3, -0x40, RZ ;  /* 0xffffffc003037824 */ /* 0x020fea00078e00ff */
[C---:B------:R-:W-:Y:S02]  /*8170*/  LEA R82, P1, R3.reuse, R82, 0x1 ;  /* 0x0000005203527211 */ /* 0x040fe400078208ff */
[C---:B------:R-:W-:Y:S02]  /*8180*/  LEA R80, P0, R3.reuse, R80, 0x1 ;  /* 0x0000005003507211 */ /* 0x040fe400078008ff */
[C---:B------:R-:W-:Y:S02]  /*8190*/  LEA.HI.X.SX32 R83, R3.reuse, R83, 0x1, P1 ;  /* 0x0000005303537211 */ /* 0x040fe400008f0eff */
[----:B------:R-:W-:Y:S01]  /*81a0*/  LEA.HI.X.SX32 R81, R3, R81, 0x1, P0 ;  /* 0x0000005103517211 */ /* 0x000fe200000f0eff */
[----:B------:R-:W-:Y:S08]  /*81b0*/  BRA `(.L_x_5468) ;  /* 0x0000000400107947 */ /* 0x000ff00003800000 */
.L_x_5450:
[----:B------:R-:W1:Y:S01]  /*81c0*/  @!P3 LDC.64 R2, c[0x0][0x338] ;  /* 0x0000ce00ff02bb82 */ /* 0x000e620000000a00 */
[----:B---3--:R-:W2:Y:S01]  /*81d0*/  @!P1 LDG.E.128 R4, desc[UR6][R78.64] ;  /* 0x000000064e049981 */ /* 0x008ea2000c1e1d00 */
[C---:B------:R-:W-:Y:S01]  /*81e0*/  @!P2 LEA R12, P0, R85.reuse, R78, 0x1 ;  /* 0x0000004e550ca211 */ /* 0x040fe200078008ff */
[----:B------:R-:W-:Y:S01]  /*81f0*/  UMOV UR4, URZ ;  /* 0x0000003f00047c82 */ /* 0x000fe20008000000 */
[----:B------:R-:W-:Y:S02]  /*8200*/  @!P1 MOV R73, R71 ;  /* 0x0000004700499202 */ /* 0x000fe40000000f00 */
[----:B------:R-:W-:Y:S02]  /*8210*/  @!P2 LEA.HI.X R13, R85, R79, R84, 0x1, P0 ;  /* 0x0000004f550da211 */ /* 0x000fe400000f0c54 */
[C---:B------:R-:W-:Y:S04]  /*8220*/  @!P2 LEA R24, P0, R178.reuse, R72, 0x1 ;  /* 0x00000048b218a211 */ /* 0x040fe800078008ff */
[----:B------:R-:W-:Y:S02]  /*8230*/  @!P2 LEA.HI.X R25, R178, R71, R177, 0x1, P0 ;  /* 0x00000047b219a211 */ /* 0x000fe400000f0cb1 */
[C---:B------:R-:W-:Y:S04]  /*8240*/  @!P5 LEA R26, P0, R58.reuse, R78, 0x1 ;  /* 0x0000004e3a1ad211 */ /* 0x040fe800078008ff */
[----:B------:R-:W-:Y:S02]  /*8250*/  @!P5 LEA.HI.X R27, R58, R79, R57, 0x1, P0 ;  /* 0x0000004f3a1bd211 */ /* 0x000fe400000f0c39 */
[C---:B------:R-:W-:Y:S04]  /*8260*/  @!P5 LEA R22, P0, R138.reuse, R72, 0x1 ;  /* 0x000000488a16d211 */ /* 0x040fe800078008ff */
[-C--:B------:R-:W-:Y:S01]  /*8270*/  @!P5 LEA.HI.X R23, R138, R71.reuse, R59, 0x1, P0 ;  /* 0x000000478a17d211 */ /* 0x080fe200000f0c3b */
[----:B--2---:R2:W-:Y:S01]  /*8280*/  @!P1 STG.E.128 desc[UR6][R72.64], R4 ;  /* 0x0000000448009986 */ /* 0x0045e2000c101d06 */
[----:B-1----:R-:W-:Y:S01]  /*8290*/  @!P3 IMAD R3, R3, 0x60, RZ ;  /* 0x000000600303b824 */ /* 0x002fe200078e02ff */
[----:B------:R-:W-:Y:S03]  /*82a0*/  ISETP.NE.AND P1, PT, R115, RZ, PT ;  /* 0x000000ff7300720c */ /* 0x000fe60003f25270 */
[----:B------:R-:W3:Y:S01]  /*82b0*/  @!P2 LDG.E.128 R12, desc[UR6][R12.64] ;  /* 0x000000060c0ca981 */ /* 0x000ee2000c1e1d00 */
[----:B--2---:R-:W-:Y:S01]  /*82c0*/  @!P3 IMAD.WIDE.U32 R4, R2, 0x60, R78 ;  /* 0x000000600204b825 */ /* 0x004fe200078e004e */
[----:B------:R-:W-:Y:S03]  /*82d0*/  @!P3 MOV R73, R71 ;  /* 0x000000470049b202 */ /* 0x000fe60000000f00 */
[----:B------:R-:W-:Y:S02]  /*82e0*/  @!P3 IMAD.IADD R5, R5, 0x1, R3 ;  /* 0x000000010505b824 */ /* 0x000fe400078e0203 */
[----:B------:R-:W1:Y:S02]  /*82f0*/  @!P3 LDC.64 R2, c[0x0][0x248] ;  /* 0x00009200ff02bb82 */ /* 0x000e640000000a00 */
[----:B-1----:R-:W-:Y:S01]  /*8300*/  @!P3 IMAD R3, R3, 0x60, RZ ;  /* 0x000000600303b824 */ /* 0x002fe200078e02ff */
[----:B---3--:R1:W-:Y:S01]  /*8310*/  @!P2 STG.E.128 desc[UR6][R24.64], R12 ;  /* 0x0000000c1800a986 */ /* 0x0083e2000c101d06 */
[----:B------:R-:W-:Y:S04]  /*8320*/  ISETP.NE.AND P2, PT, R142, RZ, PT ;  /* 0x000000ff8e00720c */ /* 0x000fe80003f45270 */
[----:B------:R-:W2:Y:S09]  /*8330*/  @!P5 LDG.E.128 R16, desc[UR6][R26.64] ;  /* 0x000000061a10d981 */ /* 0x000eb2000c1e1d00 */
[C---:B------:R-:W-:Y:S04]  /*8340*/  @!P2 LEA R20, P0, R61.reuse, R78, 0x1 ;  /* 0x0000004e3d14a211 */ /* 0x040fe800078008ff */
[----:B------:R-:W-:Y:S01]  /*8350*/  @!P2 LEA.HI.X R21, R61, R79, R60, 0x1, P0 ;  /* 0x0000004f3d15a211 */ /* 0x000fe200000f0c3c */
[----:B-1----:R-:W-:Y:S04]  /*8360*/  @!P3 IMAD.WIDE.U32 R12, R2, 0x60, R72 ;  /* 0x00000060020cb825 */ /* 0x002fe800078e0048 */
[----:B------:R-:W-:Y:S02]  /*8370*/  @!P3 IMAD.IADD R13, R13, 0x1, R3 ;  /* 0x000000010d0db824 */ /* 0x000fe400078e0203 */
[----:B------:R-:W1:Y:S01]  /*8380*/  @!P4 LDC.64 R2, c[0x0][0x338] ;  /* 0x0000ce00ff02cb82 */ /* 0x000e620000000a00 */
[----:B------:R-:W-:Y:S02]  /*8390*/  @!P4 IMAD.MOV.U32 R73, RZ, RZ, R71 ;  /* 0x000000ffff49c224 */ /* 0x000fe400078e0047 */
[----:B-1----:R-:W-:Y:S01]  /*83a0*/  @!P4 IMAD R3, R3, 0xa0, RZ ;  /* 0x000000a00303c824 */ /* 0x002fe200078e02ff */
[----:B--2---:R1:W-:Y:S05]  /*83b0*/  @!P5 STG.E.128 desc[UR6][R22.64], R16 ;  /* 0x000000101600d986 */ /* 0x0043ea000c101d06 */
[----:B------:R-:W2:Y:S01]  /*83c0*/  @!P3 LDG.E.128 R4, desc[UR6][R4.64] ;  /* 0x000000060404b981 */ /* 0x000ea2000c1e1d00 */
[----:B-1----:R-:W-:Y:S01]  /*83d0*/  @!P2 LEA R22, P0, R140, R72, 0x1 ;  /* 0x000000488c16a211 */ /* 0x002fe200078008ff */
[----:B------:R-:W-:Y:S03]  /*83e0*/  @!P4 IMAD.WIDE.U32 R16, R2, 0xa0, R78 ;  /* 0x000000a00210c825 */ /* 0x000fe600078e004e */
[----:B------:R-:W-:Y:S02]  /*83f0*/  @!P2 LEA.HI.X R23, R140, R71, R62, 0x1, P0 ;  /* 0x000000478c17a211 */ /* 0x000fe400000f0c3e */
[----:B------:R-:W-:Y:S02]  /*8400*/  @!P4 IADD3 R17, R17, R3, RZ ;  /* 0x000000031111c210 */ /* 0x000fe40007ffe0ff */
[----:B------:R-:W1:Y:S02]  /*8410*/  @!P6 LDC.64 R2, c[0x0][0x338] ;  /* 0x0000ce00ff02eb82 */ /* 0x000e640000000a00 */
[----:B-1----:R-:W-:Y:S01]  /*8420*/  @!P6 IMAD R3, R3, 0xc0, RZ ;  /* 0x000000c00303e824 */ /* 0x002fe200078e02ff */
[----:B--2---:R1:W-:Y:S05]  /*8430*/  @!P3 STG.E.128 desc[UR6][R12.64], R4 ;  /* 0x000000040c00b986 */ /* 0x0043ea000c101d06 */
[----:B-1----:R-:W1:Y:S01]  /*8440*/  @!P4 LDC.64 R4, c[0x0][0x248] ;  /* 0x00009200ff04cb82 */ /* 0x002e620000000a00 */
[----:B------:R2:W3:Y:S01]  /*8450*/  @!P2 LDG.E.128 R12, desc[UR6][R20.64] ;  /* 0x00000006140ca981 */ /* 0x0004e2000c1e1d00 */
[----:B-1----:R-:W-:Y:S01]  /*8460*/  @!P4 IMAD.WIDE.U32 R6, R4, 0xa0, R72 ;  /* 0x000000a00406c825 */ /* 0x002fe200078e0048 */
[----:B------:R-:W-:Y:S03]  /*8470*/  @!P6 MOV R73, R71 ;  /* 0x000000470049e202 */ /* 0x000fe60000000f00 */
[----:B------:R-:W-:Y:S02]  /*8480*/  @!P4 IMAD R5, R5, 0xa0, RZ ;  /* 0x000000a00505c824 */ /* 0x000fe400078e02ff */
[----:B--2---:R-:W-:Y:S03]  /*8490*/  @!P6 IMAD.WIDE.U32 R20, R2, 0xc0, R78 ;  /* 0x000000c00214e825 */ /* 0x004fe600078e004e */
[----:B------:R-:W-:Y:S01]  /*84a0*/  @!P4 IADD3 R7, R7, R5, RZ ;  /* 0x000000050707c210 */ /* 0x000fe20007ffe0ff */
[----:B------:R-:W-:Y:S01]  /*84b0*/  @!P6 IMAD.IADD R21, R21, 0x1, R3 ;  /* 0x000000011515e824 */ /* 0x000fe200078e0203 */
[----:B------:R-:W1:Y:S08]  /*84c0*/  @!P6 LDC.64 R4, c[0x0][0x248] ;  /* 0x00009200ff04eb82 */ /* 0x000e700000000a00 */
[----:B------:R-:W2:Y:S01]  /*84d0*/  @!P1 LDC.64 R2, c[0x0][0x338] ;  /* 0x0000ce00ff029b82 */ /* 0x000ea20000000a00 */
[----:B-1----:R-:W-:Y:S02]  /*84e0*/  @!P6 IMAD R5, R5, 0xc0, RZ ;  /* 0x000000c00505e824 */ /* 0x002fe400078e02ff */
[----:B--2---:R-:W-:Y:S01]  /*84f0*/  @!P1 IMAD R3, R3, 0xe0, RZ ;  /* 0x000000e003039824 */ /* 0x004fe200078e02ff */
[----:B---3--:R1:W-:Y:S05]  /*8500*/  @!P2 STG.E.128 desc[UR6][R22.64], R12 ;  /* 0x0000000c1600a986 */ /* 0x0083ea000c101d06 */
[----:B------:R-:W2:Y:S05]  /*8510*/  @!P4 LDG.E.128 R16, desc[UR6][R16.64] ;  /* 0x000000061010c981 */ /* 0x000eaa000c1e1d00 */
[----:B--2---:R2:W-:Y:S05]  /*8520*/  @!P4 STG.E.128 desc[UR6][R6.64], R16 ;  /* 0x000000100600c986 */ /* 0x0045ea000c101d06 */
[----:B-1----:R1:W3:Y:S02]  /*8530*/  @!P6 LDG.E.128 R12, desc[UR6][R20.64] ;  /* 0x00000006140ce981 */ /* 0x0022e4000c1e1d00 */
[----:B-1----:R-:W-:Y:S04]  /*8540*/  @!P1 IMAD.WIDE.U32 R20, R2, 0xe0, R78 ;  /* 0x000000e002149825 */ /* 0x002fe800078e004e */
[----:B--2---:R-:W-:Y:S01]  /*8550*/  @!P6 IMAD.WIDE.U32 R6, R4, 0xc0, R72 ;  /* 0x000000c00406e825 */ /* 0x004fe200078e0048 */
[----:B------:R-:W-:Y:S03]  /*8560*/  @!P1 MOV R73, R71 ;  /* 0x0000004700499202 */ /* 0x000fe60000000f00 */
[----:B------:R-:W-:Y:S01]  /*8570*/  @!P1 IMAD.IADD R21, R21, 0x1, R3 ;  /* 0x0000000115159824 */ /* 0x000fe200078e0203 */
[----:B------:R-:W-:Y:S01]  /*8580*/  @!P6 IADD3 R7, R7, R5, RZ ;  /* 0x000000050707e210 */ /* 0x000fe20007ffe0ff */
[----:B------:R-:W1:Y:S02]  /*8590*/  @!P1 LDC.64 R2, c[0x0][0x248] ;  /* 0x00009200ff029b82 */ /* 0x000e640000000a00 */
[----:B-1----:R-:W-:Y:S04]  /*85a0*/  @!P1 IMAD.WIDE.U32 R16, R2, 0xe0, R72 ;  /* 0x000000e002109825 */ /* 0x002fe800078e0048 */
[----:B------:R-:W-:Y:S05]  /*85b0*/  @!P1 IMAD R3, R3, 0xe0, RZ ;  /* 0x000000e003039824 */ /* 0x000fea00078e02ff */
[----:B------:R-:W-:Y:S01]  /*85c0*/  @!P1 IADD3 R17, R17, R3, RZ ;  /* 0x0000000311119210 */ /* 0x000fe20007ffe0ff */
[----:B---3--:R1:W-:Y:S05]  /*85d0*/  @!P6 STG.E.128 desc[UR6][R6.64], R12 ;  /* 0x0000000c0600e986 */ /* 0x0083ea000c101d06 */
[----:B-1----:R-:W2:Y:S05]  /*85e0*/  @!P1 LDG.E.128 R4, desc[UR6][R20.64] ;  /* 0x0000000614049981 */ /* 0x002eaa000c1e1d00 */
[----:B--2---:R1:W-:Y:S02]  /*85f0*/  @!P1 STG.E.128 desc[UR6][R16.64], R4 ;  /* 0x0000000410009986 */ /* 0x0043e4000c101d06 */
.L_x_5468:
[----:B------:R-:W-:Y:S01]  /*8600*/  ISETP.NE.AND P1, PT, R181, RZ, PT ;  /* 0x000000ffb500720c */ /* 0x000fe20003f25270 */
[----:B------:R-:W5:Y:S02]  /*8610*/  LDC R0, c[0x0][0x338] ;  /* 0x0000ce00ff007b82 */ /* 0x000f640000000800 */
[----:B-----5:R-:W-:Y:S05]  /*8620*/  IMAD.U32 R3, R0, -0x80, RZ ;  /* 0xffffff8000037824 */ /* 0x020fea00078e00ff */
[C---:B-1----:R-:W-:Y:S04]  /*8630*/  LEA R78, P0, R3.reuse, R78, 0x1 ;  /* 0x0000004e034e7211 */ /* 0x042fe800078008ff */
[----:B------:R-:W-:Y:S01]  /*8640*/  LEA.HI.X.SX32 R79, R3, R79, 0x1, P0 ;  /* 0x0000004f034f7211 */ /* 0x000fe200000f0eff */
[----:B------:R-:W-:Y:S08]  /*8650*/  @!P1 BRA `(.L_x_5501) ;  /* 0x0000000400389947 */ /* 0x000ff00003800000 */
[----:B------:R-:W-:Y:S04]  /*8660*/  IADD3 R3, R11, -0x1, RZ ;  /* 0xffffffff0b037810 */ /* 0x000fe80007ffe0ff */
[----:B------:R-:W-:Y:S11]  /*8670*/  ISETP.GT.AND P0, PT, R3, R54, PT ;  /* 0x000000360300720c */ /* 0x000ff60003f04270 */
[----:B------:R-:W-:Y:S02]  /*8680*/  @!UPT UIADD3 URZ, URZ, URZ, URZ ;  /* 0x0000003f3f3ff290 */ /* 0x000fe4000fffe03f */
[----:B------:R-:W-:Y:S05]  /*8690*/  @!P0 BRA `(.L_x_5502) ;  /* 0x00000004004c8947 */ /* 0x000fea0003800000 */
[----:B---3--:R-:W1:Y:S01]  /*86a0*/  LDC R4, c[0x0][0x380] ;  /* 0x0000e000ff047b82 */ /* 0x008e620000000800 */
[----:B------:R-:W-:Y:S02]  /*86b0*/  SHF.L.U32 R3, R11, 0x7, RZ ;  /* 0x000000070b037819 */ /* 0x000fe400000006ff */
[----:B------:R-:W-:Y:S03]  /*86c0*/  MOV R18, RZ ;  /* 0x000000ff00127202 */ /* 0x000fe60000000f00 */
[C---:B------:R-:W-:Y:S02]  /*86d0*/  VIADD R2, R3.reuse, 0xffffff00 ;  /* 0xffffff0003027836 */ /* 0x040fe40000000000 */
[----:B------:R-:W-:Y:S03]  /*86e0*/  VIADD R3, R3, 0xffffff80 ;  /* 0xffffff8003037836 */ /* 0x000fe60000000000 */
[-C--:B--2-4-:R-:W-:Y:S02]  /*86f0*/  IABS R13, R2.reuse ;  /* 0x00000002000d7213 */ /* 0x094fe40000000000 */
[----:B------:R-:W-:Y:S02]  /*8700*/  IABS R15, R3 ;  /* 0x00000003000f7213 */ /* 0x000fe40000000000 */
[----:B------:R-:W-:Y:S02]  /*8710*/  IADD3 R0, -R3, R2, RZ ;  /* 0x0000000203007210 */ /* 0x000fe40007ffe1ff */
[-C--:B-1----:R-:W-:Y:S02]  /*8720*/  IABS R7, R4.reuse ;  /* 0x0000000400077213 */ /* 0x082fe40000000000 */
[----:B------:R-:W-:Y:S02]  /*8730*/  LOP3.LUT R5, RZ, R4, RZ, 0x33, !PT ;  /* 0x00000004ff057212 */ /* 0x000fe400078e33ff */
[----:B------:R-:W1:Y:S10]  /*8740*/  I2F.RP R16, R7 ;  /* 0x0000000700107306 */ /* 0x000e740000209400 */
[----:B-1----:R-:W1:Y:S02]  /*8750*/  MUFU.RCP R12, R16 ;  /* 0x00000010000c7308 */ /* 0x002e640000001000 */
[----:B-1----:R-:W-:Y:S08]  /*8760*/  VIADD R14, R12, 0xffffffe ;  /* 0x0ffffffe0c0e7836 */ /* 0x002ff00000000000 */
[----:B------:R-:W1:Y:S02]  /*8770*/  F2I.FTZ.U32.TRUNC.NTZ R19, R14 ;  /* 0x0000000e00137305 */ /* 0x000e64000021f000 */
[--C-:B-1----:R-:W-:Y:S04]  /*8780*/  IMAD.MOV R12, RZ, RZ, -R19.reuse ;  /* 0x000000ffff0c7224 */ /* 0x102fe800078e0a13 */
[----:B------:R-:W-:Y:S04]  /*8790*/  IMAD R12, R12, R7, RZ ;  /* 0x000000070c0c7224 */ /* 0x000fe800078e02ff */
[----:B------:R-:W-:Y:S06]  /*87a0*/  IMAD.HI.U32 R12, R19, R12, R18 ;  /* 0x0000000c130c7227 */ /* 0x000fec00078e0012 */
[C---:B------:R-:W-:Y:S04]  /*87b0*/  IMAD.HI.U32 R8, R12.reuse, R15, RZ ;  /* 0x0000000f0c087227 */ /* 0x040fe800078e00ff */
[----:B------:R-:W-:Y:S04]  /*87c0*/  IMAD.HI.U32 R6, R12, R13, RZ ;  /* 0x0000000d0c067227 */ /* 0x000fe800078e00ff */
[----:B------:R-:W-:Y:S02]  /*87d0*/  IMAD.MOV R14, RZ, RZ, -R8 ;  /* 0x000000ffff0e7224 */ /* 0x000fe400078e0a08 */
[----:B------:R-:W-:Y:S02]  /*87e0*/  IMAD.MOV R12, RZ, RZ, -R6 ;  /* 0x000000ffff0c7224 */ /* 0x000fe400078e0a06 */
[C---:B------:R-:W-:Y:S02]  /*87f0*/  IMAD R15, R7.reuse, R14, R15 ;  /* 0x0000000e070f7224 */ /* 0x040fe400078e020f */
[----:B------:R-:W-:Y:S01]  /*8800*/  IMAD R13, R7, R12, R13 ;  /* 0x0000000c070d7224 */ /* 0x000fe200078e020d */
[-C--:B------:R-:W-:Y:S02]  /*8810*/  LOP3.LUT R12, R3, R4.reuse, RZ, 0x3c, !PT ;  /* 0x00000004030c7212 */ /* 0x080fe400078e3cff */
[C---:B------:R-:W-:Y:S02]  /*8820*/  ISETP.GT.U32.AND P1, PT, R7.reuse, R15, PT ;  /* 0x0000000f0700720c */ /* 0x040fe40003f24070 */
[----:B------:R-:W-:Y:S02]  /*8830*/  ISETP.GT.U32.AND P0, PT, R7, R13, PT ;  /* 0x0000000d0700720c */ /* 0x000fe40003f04070 */
[----:B------:R-:W-:Y:S09]  /*8840*/  ISETP.GE.AND P2, PT, R12, RZ, PT ;  /* 0x000000ff0c00720c */ /* 0x000ff20003f46270 */
[----:B------:R-:W-:Y:S02]  /*8850*/  @!P1 IMAD.IADD R15, R15, 0x1, -R7 ;  /* 0x000000010f0f9824 */ /* 0x000fe400078e0a07 */
[-C--:B------:R-:W-:Y:S01]  /*8860*/  @!P0 IADD3 R13, R13, -R7.reuse, RZ ;  /* 0x800000070d0d8210 */ /* 0x080fe20007ffe0ff */
[----:B------:R-:W-:Y:S01]  /*8870*/  @!P1 VIADD R8, R8, 0x1 ;  /* 0x0000000108089836 */ /* 0x000fe20000000000 */
[----:B------:R-:W-:Y:S02]  /*8880*/  @!P0 IADD3 R6, R6, 0x1, RZ ;  /* 0x0000000106068810 */ /* 0x000fe40007ffe0ff */
[-C--:B------:R-:W-:Y:S02]  /*8890*/  ISETP.GE.U32.AND P3, PT, R13, R7.reuse, PT ;  /* 0x000000070d00720c */ /* 0x080fe40003f66070 */
[----:B------:R-:W-:Y:S02]  /*88a0*/  ISETP.GE.U32.AND P4, PT, R15, R7, PT ;  /* 0x000000070f00720c */ /* 0x000fe40003f86070 */
[----:B------:R-:W-:Y:S02]  /*88b0*/  LOP3.LUT R7, R2, R4, RZ, 0x3c, !PT ;  /* 0x0000000402077212 */ /* 0x000fe400078e3cff */
[----:B------:R-:W-:Y:S02]  /*88c0*/  ISETP.NE.AND P0, PT, R4, RZ, PT ;  /* 0x000000ff0400720c */ /* 0x000fe40003f05270 */
[----:B------:R-:W-:Y:S05]  /*88d0*/  ISETP.GE.AND P5, PT, R7, RZ, PT ;  /* 0x000000ff0700720c */ /* 0x000fea0003fa6270 */
[----:B------:R-:W-:Y:S02]  /*88e0*/  @P3 IADD3 R6, R6, 0x1, RZ ;  /* 0x0000000106063810 */ /* 0x000fe40007ffe0ff */
[----:B------:R-:W-:Y:S04]  /*88f0*/  @P4 VIADD R8, R8, 0x1 ;  /* 0x0000000108084836 */ /* 0x000fe80000000000 */
[----:B------:R-:W-:Y:S02]  /*8900*/  @!P2 IMAD.MOV R8, RZ, RZ, -R8 ;  /* 0x000000ffff08a224 */ /* 0x000fe400078e0a08 */
[----:B------:R-:W-:Y:S04]  /*8910*/  @!P5 IADD3 R6, -R6, RZ, RZ ;  /* 0x000000ff0606d210 */ /* 0x000fe80007ffe1ff */
        /* <DEDUP_REMOVED lines=8> */
[----:B------:R-:W-:Y:S02]  /*89a0*/  IMAD R0, R5, R4, R0 ;  /* 0x0000000405007224 */ /* 0x000fe400078e0200 */
[----:B------:R-:W2:Y:S02]  /*89b0*/  LDG.E R12, desc[UR6][R18.64] ;  /* 0x00000006120c7981 */ /* 0x000ea4000c1e1900 */
[----:B------:R-:W-:Y:S01]  /*89c0*/  IMAD.WIDE.U32 R20, R0, UR14, RZ ;  /* 0x0000000e00147c25 */ /* 0x000fe2000f8e00ff */
[----:B------:R-:W-:Y:S02]  /*89d0*/  SHF.R.S32.HI R13, RZ, 0x1f, R0 ;  /* 0x0000001fff0d7819 */ /* 0x000fe40000011400 */
[----:B--2---:R-:W-:Y:S03]  /*89e0*/  IADD3 R16, -R12, R7, RZ ;  /* 0x000000070c107210 */ /* 0x004fe60007ffe1ff */
[C---:B------:R-:W-:Y:S02]  /*89f0*/  IMAD R12, R13.reuse, UR14, RZ ;  /* 0x0000000e0d0c7c24 */ /* 0x040fe4000f8e02ff */
[----:B------:R-:W-:Y:S01]  /*8a00*/  IMAD R13, R13, UR8, RZ ;  /* 0x000000080d0d7c24 */ /* 0x000fe2000f8e02ff */
[----:B------:R-:W-:Y:S01]  /*8a10*/  SHF.R.S32.HI R14, RZ, 0x1f, R16 ;  /* 0x0000001fff0e7819 */ /* 0x000fe20000011410 */
[----:B------:R-:W-:Y:S04]  /*8a20*/  IMAD.WIDE.U32 R18, R16, UR10, RZ ;  /* 0x0000000a10127c25 */ /* 0x000fe8000f8e00ff */
[----:B------:R-:W-:Y:S02]  /*8a30*/  IMAD R7, R14, UR10, RZ ;  /* 0x0000000a0e077c24 */ /* 0x000fe4000f8e02ff */
[----:B------:R-:W-:Y:S02]  /*8a40*/  IMAD R12, R0, UR15, R12 ;  /* 0x0000000f000c7c24 */ /* 0x000fe4000f8e020c */
[----:B------:R-:W-:Y:S02]  /*8a50*/  IMAD R7, R16, UR11, R7 ;  /* 0x0000000b10077c24 */ /* 0x000fe4000f8e0207 */
[----:B------:R-:W-:Y:S02]  /*8a60*/  IMAD.IADD R21, R21, 0x1, R12 ;  /* 0x0000000115157824 */ /* 0x000fe400078e020c */
[----:B------:R-:W-:Y:S01]  /*8a70*/  IMAD R13, R0, UR9, R13 ;  /* 0x00000009000d7c24 */ /* 0x000fe2000f8e020d */
[----:B------:R-:W-:Y:S01]  /*8a80*/  IADD3 R19, R19, R7, RZ ;  /* 0x0000000713137210 */ /* 0x000fe20007ffe0ff */
[----:B------:R-:W-:Y:S02]  /*8a90*/  IMAD R7, R14, UR12, RZ ;  /* 0x0000000c0e077c24 */ /* 0x000fe4000f8e02ff */
[----:B------:R-:W-:Y:S04]  /*8aa0*/  IMAD.WIDE.U32 R20, R16, UR12, R20 ;  /* 0x0000000c10147c25 */ /* 0x000fe8000f8e0014 */
[----:B------:R-:W-:Y:S01]  /*8ab0*/  IMAD.WIDE.U32 R18, R0, UR8, R18 ;  /* 0x0000000800127c25 */ /* 0x000fe2000f8e0012 */
[----:B------:R-:W-:Y:S03]  /*8ac0*/  LEA R74, P1, R20, R74, 0x1 ;  /* 0x0000004a144a7211 */ /* 0x000fe600078208ff */
[----:B------:R-:W-:Y:S01]  /*8ad0*/  IMAD R7, R16, UR13, R7 ;  /* 0x0000000d10077c24 */ /* 0x000fe2000f8e0207 */
[C---:B------:R-:W-:Y:S02]  /*8ae0*/  LEA R72, P0, R18.reuse, R72, 0x1 ;  /* 0x0000004812487211 */ /* 0x040fe400078008ff */
[----:B------:R-:W-:Y:S01]  /*8af0*/  IADD3 R14, R19, R13, RZ ;  /* 0x0000000d130e7210 */ /* 0x000fe20007ffe0ff */
[----:B------:R-:W-:Y:S03]  /*8b00*/  IMAD.IADD R12, R21, 0x1, R7 ;  /* 0x00000001150c7824 */ /* 0x000fe600078e0207 */
[----:B------:R-:W-:Y:S02]  /*8b10*/  LEA.HI.X R71, R18, R71, R14, 0x1, P0 ;  /* 0x0000004712477211 */ /* 0x000fe400000f0c0e */
[----:B------:R-:W-:Y:S01]  /*8b20*/  LEA.HI.X R75, R20, R75, R12, 0x1, P1 ;  /* 0x0000004b144b7211 */ /* 0x000fe200008f0c0c */
[----:B------:R-:W-:Y:S06]  /*8b30*/  BRA `(.L_x_5502) ;  /* 0x0000000000247947 */ /* 0x000fec0003800000 */
.L_x_5501:
[----:B------:R-:W1:Y:S01]  /*8b40*/  LDC R2, c[0x0][0x250] ;  /* 0x00009400ff027b82 */ /* 0x000e620000000800 */
[----:B--2---:R-:W-:Y:S07]  /*8b50*/  IMAD.MOV.U32 R73, RZ, RZ, R71 ;  /* 0x000000ffff497224 */ /* 0x004fee00078e0047 */
[----:B------:R-:W3:Y:S02]  /*8b60*/  LDC R0, c[0x0][0x248] ;  /* 0x00009200ff007b82 */ /* 0x000ee40000000800 */
[----:B---3--:R-:W-:Y:S02]  /*8b70*/  IMAD.U32 R5, R0, -0x80, RZ ;  /* 0xffffff8000057824 */ /* 0x008fe400078e00ff */
[----:B-1----:R-:W-:Y:S03]  /*8b80*/  IMAD.U32 R3, R2, -0x80, RZ ;  /* 0xffffff8002037824 */ /* 0x002fe600078e00ff */
[----:B------:R-:W-:Y:S02]  /*8b90*/  LEA R72, P0, R5, R72, 0x1 ;  /* 0x0000004805487211 */ /* 0x000fe400078008ff */
[----:B------:R-:W-:Y:S02]  /*8ba0*/  LEA R74, P1, R3, R74, 0x1 ;  /* 0x0000004a034a7211 */ /* 0x000fe400078208ff */
[----:B------:R-:W-:Y:S02]  /*8bb0*/  LEA.HI.X.SX32 R71, R5, R73, 0x1, P0 ;  /* 0x0000004905477211 */ /* 0x000fe400000f0eff */
[----:B------:R-:W-:Y:S09]  /*8bc0*/  LEA.HI.X.SX32 R75, R3, R75, 0x1, P1 ;  /* 0x0000004b034b7211 */ /* 0x000ff200008f0eff */
.L_x_5502:
[----:B------:R-:W-:Y:S04]  /*8bd0*/  IADD3 R11, R11, -0x1, RZ ;  /* 0xffffffff0b0b7810 */ /* 0x000fe80007ffe0ff */
[----:B------:R-:W-:Y:S11]  /*8be0*/  ISETP.GT.AND P0, PT, R11, R54, PT ;  /* 0x000000360b00720c */ /* 0x000ff60003f04270 */
[----:B------:R-:W-:Y:S02]  /*8bf0*/  @!UPT UIADD3 URZ, URZ, URZ, URZ ;  /* 0x0000003f3f3ff290 */ /* 0x000fe4000fffe03f */
[----:B------:R-:W-:Y:S05]  /*8c00*/  @P0 BRA `(.L_x_5503) ;  /* 0xffffff9c000c0947 */ /* 0x000fea000383ffff */
.L_x_5449:
[----:B------:R-:W1:Y:S01]  /*8c10*/  S2UR UR4, SR_CgaCtaId ;  /* 0x00000000000479c3 */ /* 0x000e620000008800 */
[----:B------:R-:W-:Y:S01]  /*8c20*/  ULDC UR5, c[0x0][0x2e0] ;  /* 0x0000b80000057ab9 */ /* 0x000fe20000000800 */
[----:B------:R-:W-:-:S06]  /*8c30*/  UMOV UR8, 0x400 ;  /* 0x0000040000087882 */ /* 0x000fcc0000000000 */
[----:B------:R-:W-:Y:S01]  /*8c40*/  BAR.SYNC.DEFER_BLOCKING 0x0 ;  /* 0x0000000000007b1d */ /* 0x000fe20000010000 */
[----:B------:R-:W-:-:S05]  /*8c50*/  ISETP.NE.AND P0, PT, RZ, UR5, PT ;  /* 0x00000005ff007c0c */ /* 0x000fca000bf05270 */
[----:B------:R-:W-:Y:S01]  /*8c60*/  BSSY B2, `(.L_x_5504) ;  /* 0x000030c000027945 */ /* 0x000fe20003800000 */
[----:B-1----:R-:W-:-:S06]  /*8c70*/  ULEA UR4, UR4, UR8, 0x18 ;  /* 0x0000000804047291 */ /* 0x002fcc000f8ec03f */
[----:B------:R-:W-:Y:S01]  /*8c80*/  LEA R184, R113, UR4, 0x1 ;  /* 0x0000000471b87c11 */ /* 0x000fe2000f8e08ff */
[----:B------:R-:W-:Y:S06]  /*8c90*/  @!P0 BRA `(.L_x_5505) ;  /* 0x0000002800f48947 */ /* 0x000fec0003800000 */
[----:B------:R-:W-:Y:S01]  /*8ca0*/  ULDC.64 UR8, c[0x0][0x300] ;  /* 0x0000c00000087ab9 */ /* 0x000fe20000000a00 */
[----:B------:R-:W-:Y:S01]  /*8cb0*/  IMAD.MOV.U32 R0, RZ, RZ, RZ ;  /* 0x000000ffff007224 */ /* 0x000fe200078e00ff */
[----:B------:R-:W-:-:S04]  /*8cc0*/  ISETP.NE.U32.AND P0, PT, RZ, UR8, PT ;  /* 0x00000008ff007c0c */ /* 0x000fc8000bf05070 */
[----:B------:R-:W-:Y:S01]  /*8cd0*/  ISETP.NE.AND.EX P0, PT, RZ, UR9, PT, P0 ;  /* 0x00000009ff007c0c */ /* 0x000fe2000bf05300 */
[----:B------:R-:W1:Y:S01]  /*8ce0*/  S2R R136, SR_CTAID.X ;  /* 0x0000000000887919 */ /* 0x000e620000002500 */
[----:B------:R-:W-:-:S11]  /*8cf0*/  ULDC.64 UR8, c[0x0][0x210] ;  /* 0x0000840000087ab9 */ /* 0x000fd60000000a00 */
[----:B------:R-:W5:Y:S01]  /*8d00*/  @P0 S2R R2, SR_CTAID.Y ;  /* 0x0000000000020919 */ /* 0x000f620000002600 */
[----:B---3--:R-:W5:Y:S02]  /*8d10*/  @P0 LDC.64 R4, c[0x0][0x300] ;  /* 0x0000c000ff040b82 */ /* 0x008f640000000a00 */
[----:B-----5:R-:W-:-:S06]  /*8d20*/  @P0 IMAD.WIDE R6, R2, 0x4, R4 ;  /* 0x0000000402060825 */ /* 0x020fcc00078e0204 */
[----:B------:R-:W3:Y:S01]  /*8d30*/  LDC.64 R2, c[0x0][0x240] ;  /* 0x00009000ff027b82 */ /* 0x000ee20000000a00 */
[----:B------:R5:W5:Y:S01]  /*8d40*/  @P0 LDG.E R0, desc[UR6][R6.64] ;  /* 0x0000000606000981 */ /* 0x000b62000c1e1900 */
[----:B-1----:R-:W-:Y:S01]  /*8d50*/  IMAD R55, R136, 0x40, R55 ;  /* 0x0000004088377824 */ /* 0x002fe200078e0237 */
[C---:B--2-4-:R-:W-:Y:S01]  /*8d60*/  LEA R12, P0, R124.reuse, UR8, 0x1 ;  /* 0x000000087c0c7c11 */ /* 0x054fe2000f8008ff */
[----:B------:R-:W-:Y:S01]  /*8d70*/  IMAD.MOV.U32 R126, RZ, RZ, R124 ;  /* 0x000000ffff7e7224 */ /* 0x000fe200078e007c */
[----:B------:R-:W-:Y:S01]  /*8d80*/  ULDC.U8 UR10, c[0x0][0x3c3] ;  /* 0x0000f0c0000a7ab9 */ /* 0x000fe20000000000 */
[----:B------:R-:W-:Y:S01]  /*8d90*/  IMAD.SHL.U32 R22, R111, 0x10, RZ ;  /* 0x000000106f167824 */ /* 0x000fe200078e00ff */
[--C-:B------:R-:W-:Y:S01]  /*8da0*/  LEA.HI.X R13, R124, UR9, R127.reuse, 0x1, P0 ;  /* 0x000000097c0d7c11 */ /* 0x100fe200080f0c7f */
[C---:B---3--:R-:W-:Y:S01]  /*8db0*/  IMAD.WIDE.U32 R10, R2.reuse, 0x30, R126 ;  /* 0x00000030020a7825 */ /* 0x048fe200078e007e */
[----:B------:R-:W-:-:S03]  /*8dc0*/  LEA R4, P2, R2, R124, 0x5 ;  /* 0x0000007c02047211 */ /* 0x000fc600078428ff */
[----:B-----5:R-:W-:-:S04]  /*8dd0*/  IMAD R6, R3, 0x30, RZ ;  /* 0x0000003003067824 */ /* 0x020fc800078e02ff */
[----:B------:R-:W-:Y:S02]  /*8de0*/  IMAD.IADD R6, R11, 0x1, R6 ;  /* 0x000000010b067824 */ /* 0x000fe400078e0206 */
[----:B------:R-:W-:-:S04]  /*8df0*/  IMAD.IADD R0, R55, 0x1, R0 ;  /* 0x0000000137007824 */ /* 0x000fc800078e0200 */
[----:B------:R-:W-:Y:S01]  /*8e00*/  IMAD R21, R111, R0, RZ ;  /* 0x000000006f157224 */ /* 0x000fe200078e02ff */
[----:B------:R-:W-:-:S04]  /*8e10*/  LEA R0, P3, R2, R124, 0x4 ;  /* 0x0000007c02007211 */ /* 0x000fc800078620ff */
[-C--:B------:R-:W-:Y:S02]  /*8e20*/  IADD3 R9, P1, R109, R21.reuse, RZ ;  /* 0x000000156d097210 */ /* 0x080fe40007f3e0ff */
[----:B------:R-:W-:Y:S02]  /*8e30*/  IADD3 R20, P0, R108, R21, RZ ;  /* 0x000000156c147210 */ /* 0x000fe40007f1e0ff */
[----:B------:R-:W-:Y:S02]  /*8e40*/  SHF.R.S32.HI R21, RZ, 0x1f, R21 ;  /* 0x0000001fff157819 */ /* 0x000fe40000011415 */
[CCC-:B------:R-:W-:Y:S02]  /*8e50*/  LEA.HI.X R5, R2.reuse, R127.reuse, R3.reuse, 0x4, P3 ;  /* 0x0000007f02057211 */ /* 0x1c0fe400018f2403 */
[----:B------:R-:W-:Y:S01]  /*8e60*/  LEA.HI.X R3, R2, R127, R3, 0x5, P2 ;  /* 0x0000007f02037211 */ /* 0x000fe200010f2c03 */
[--C-:B------:R-:W-:Y:S01]  /*8e70*/  IMAD.X R8, R94, 0x1, R21.reuse, P1 ;  /* 0x000000015e087824 */ /* 0x100fe200008e0615 */
[----:B------:R-:W-:Y:S01]  /*8e80*/  LEA R28, P2, R0, UR8, 0x1 ;  /* 0x00000008001c7c11 */ /* 0x000fe2000f8408ff */
[----:B------:R-:W-:Y:S01]  /*8e90*/  IMAD.X R21, R93, 0x1, R21, P0 ;  /* 0x000000015d157824 */ /* 0x000fe200000e0615 */
[----:B------:R-:W-:-:S02]  /*8ea0*/  LEA R24, P0, R10, UR8, 0x1 ;  /* 0x000000080a187c11 */ /* 0x000fc4000f8008ff */
[----:B------:R-:W-:Y:S02]  /*8eb0*/  LEA R26, P1, R4, UR8, 0x1 ;  /* 0x00000008041a7c11 */ /* 0x000fe4000f8208ff */
[----:B------:R-:W-:Y:S02]  /*8ec0*/  LEA.HI.X R25, R10, UR9, R6, 0x1, P0 ;  /* 0x000000090a197c11 */ /* 0x000fe400080f0c06 */
[----:B------:R-:W-:Y:S02]  /*8ed0*/  ISETP.NE.AND P0, PT, RZ, UR10, PT ;  /* 0x0000000aff007c0c */ /* 0x000fe4000bf05270 */
[----:B------:R-:W-:Y:S02]  /*8ee0*/  LEA.HI.X R29, R0, UR9, R5, 0x1, P2 ;  /* 0x00000009001d7c11 */ /* 0x000fe400090f0c05 */
[----:B------:R-:W-:Y:S01]  /*8ef0*/  LEA.HI.X R27, R4, UR9, R3, 0x1, P1 ;  /* 0x00000009041b7c11 */ /* 0x000fe200088f0c03 */
[----:B------:R-:W-:-:S08]  /*8f00*/  IMAD R3, R136, -0x40, R179 ;  /* 0xffffffc088037824 */ /* 0x000fd000078e02b3 */
[----:B------:R-:W-:Y:S05]  /*8f10*/  @!P0 BRA `(.L_x_5506) ;  /* 0x0000001000088947 */ /* 0x000fea0003800000 */
[----:B------:R-:W1:Y:S01]  /*8f20*/  S2R R2, SR_TID.X ;  /* 0x0000000000027919 */ /* 0x000e620000002100 */
[----:B------:R-:W-:Y:S01]  /*8f30*/  ISETP.GE.AND P0, PT, R128, R3, PT ;  /* 0x000000038000720c */ /* 0x000fe20003f06270 */
[----:B------:R-:W-:Y:S03]  /*8f40*/  BSSY B1, `(.L_x_5507) ;  /* 0x000003c000017945 */ /* 0x000fe60003800000 */
[----:B-1----:R-:W-:-:S13]  /*8f50*/  ISETP.LT.OR P0, PT, R2, -0x7, P0 ;  /* 0xfffffff90200780c */ /* 0x002fda0000701670 */
[----:B------:R-:W-:Y:S05]  /*8f60*/  @P0 BRA `(.L_x_5508) ;  /* 0x0000000000e40947 */ /* 0x000fea0003800000 */
[----:B------:R-:W-:Y:S02]  /*8f70*/  ULDC UR8, c[0x0][0x2d0] ;  /* 0x0000b40000087ab9 */ /* 0x000fe40000000800 */
[----:B------:R-:W-:-:S13]  /*8f80*/  ISETP.GE.AND P0, PT, R100, UR8, PT ;  /* 0x0000000864007c0c */ /* 0x000fda000bf06270 */
[----:B------:R1:W-:Y:S01]  /*8f90*/  @P0 STS.128 [R184], RZ ;  /* 0x000000ffb8000388 */ /* 0x0003e20000000c00 */
        /* <DEDUP_REMOVED lines=13> */
[----:B------:R-:W2:Y:S04]  /*9070*/  LDG.E.64 R4, desc[UR6][R30.64] ;  /* 0x000000061e047981 */ /* 0x000ea8000c1e1b00 */
[----:B------:R-:W3:Y:S01]  /*9080*/  LDG.E.64 R6, desc[UR6][R6.64] ;  /* 0x0000000606067981 */ /* 0x000ee2000c1e1b00 */
[--C-:B-----5:R-:W-:Y:S01]  /*9090*/  HADD2.F32 R17, -RZ, R15.reuse.H1_H1 ;  /* 0x3000000fff117230 */ /* 0x120fe20000004100 */
[----:B------:R-:W-:Y:S01]  /*90a0*/  MOV R16, R14 ;  /* 0x0000000e00107202 */ /* 0x000fe20000000f00 */
[----:B------:R-:W-:Y:S02]  /*90b0*/  HADD2.F32 R19, -RZ, R15.H0_H0 ;  /* 0x2000000fff137230 */ /* 0x000fe40000004100 */
[--C-:B------:R-:W-:Y:S02]  /*90c0*/  HADD2.F32 R18, -RZ, R13.reuse.H1_H1 ;  /* 0x3000000dff127230 */ /* 0x100fe40000004100 */
[----:B------:R-:W-:-:S02]  /*90d0*/  HADD2.F32 R20, -RZ, R13.H0_H0 ;  /* 0x2000000dff147230 */ /* 0x000fc40000004100 */
[----:B--2---:R-:W-:Y:S02]  /*90e0*/  HADD2.F32 R0, -RZ, R5.H1_H1 ;  /* 0x30000005ff007230 */ /* 0x004fe40000004100 */
[----:B------:R-:W-:Y:S02]  /*90f0*/  HADD2.F32 R11, -RZ, R4.H1_H1 ;  /* 0x30000004ff0b7230 */ /* 0x000fe40000004100 */
[----:B---3--:R-:W-:Y:S02]  /*9100*/  HADD2.F32 R15, -RZ, R7.H1_H1 ;  /* 0x30000007ff0f7230 */ /* 0x008fe40000004100 */
[-C--:B------:R-:W-:Y:S01]  /*9110*/  FMUL.FTZ R10, R17, R0.reuse ;  /* 0x00000000110a7220 */ /* 0x080fe20000410000 */
[----:B------:R-:W-:Y:S02]  /*9120*/  HADD2.F32 R14, -RZ, R6.H1_H1 ;  /* 0x30000006ff0e7230 */ /* 0x000fe40000004100 */
[C---:B------:R-:W-:Y:S01]  /*9130*/  FMUL.FTZ R0, R19.reuse, R0 ;  /* 0x0000000013007220 */ /* 0x040fe20000410000 */
[-C--:B------:R-:W-:Y:S01]  /*9140*/  FMUL.FTZ R13, R18, R11.reuse ;  /* 0x0000000b120d7220 */ /* 0x080fe20000410000 */
[C---:B------:R-:W-:Y:S01]  /*9150*/  FMUL.FTZ R11, R20.reuse, R11 ;  /* 0x0000000b140b7220 */ /* 0x040fe20000410000 */
[-C--:B------:R-:W-:Y:S01]  /*9160*/  FFMA.FTZ R10, R19, R15.reuse, -R10 ;  /* 0x0000000f130a7223 */ /* 0x080fe2000001080a */
[----:B------:R-:W-:Y:S01]  /*9170*/  FFMA.FTZ R15, R17, R15, R0 ;  /* 0x0000000f110f7223 */ /* 0x000fe20000010000 */
[----:B------:R-:W-:Y:S01]  /*9180*/  FFMA.FTZ R13, R20, R14, -R13 ;  /* 0x0000000e140d7223 */ /* 0x000fe2000001080d */
[----:B------:R-:W-:-:S02]  /*9190*/  HADD2.F32 R0, -RZ, R16.H0_H0 ;  /* 0x20000010ff007230 */ /* 0x000fc40000004100 */
[----:B------:R-:W-:Y:S01]  /*91a0*/  FFMA.FTZ R14, R18, R14, R11 ;  /* 0x0000000e120e7223 */ /* 0x000fe2000001000b */
[----:B------:R-:W-:Y:S01]  /*91b0*/  HADD2.F32 R4, -RZ, R4.H0_H0 ;  /* 0x20000004ff047230 */ /* 0x000fe20000004100 */
[----:B------:R-:W-:Y:S01]  /*91c0*/  F2FP.F16.F32.PACK_AB R15, R15, R10 ;  /* 0x0000000a0f0f723e */ /* 0x000fe200000000ff */
[----:B------:R-:W-:Y:S02]  /*91d0*/  HADD2.F32 R5, -RZ, R5.H0_H0 ;  /* 0x20000005ff057230 */ /* 0x000fe40000004100 */
[----:B------:R-:W-:Y:S01]  /*91e0*/  HADD2.F32 R17, -RZ, R12.H1_H1 ;  /* 0x3000000cff117230 */ /* 0x000fe20000004100 */
[----:B------:R-:W-:Y:S01]  /*91f0*/  F2FP.F16.F32.PACK_AB R13, R14, R13 ;  /* 0x0000000d0e0d723e */ /* 0x000fe200000000ff */
[----:B------:R-:W-:Y:S02]  /*9200*/  HADD2.F32 R16, -RZ, R16.H1_H1 ;  /* 0x30000010ff107230 */ /* 0x000fe40000004100 */
[----:B------:R-:W-:Y:S02]  /*9210*/  HADD2.F32 R11, -RZ, R12.H0_H0 ;  /* 0x2000000cff0b7230 */ /* 0x000fe40000004100 */
[----:B------:R-:W-:Y:S01]  /*9220*/  FMUL.FTZ R12, R17, R4 ;  /* 0x00000004110c7220 */ /* 0x000fe20000410000 */
[----:B------:R-:W-:-:S02]  /*9230*/  HADD2.F32 R6, -RZ, R6.H0_H0 ;  /* 0x20000006ff067230 */ /* 0x000fc40000004100 */
[-C--:B------:R-:W-:Y:S01]  /*9240*/  FMUL.FTZ R19, R16, R5.reuse ;  /* 0x0000000510137220 */ /* 0x080fe20000410000 */
[----:B------:R-:W-:Y:S02]  /*9250*/  HADD2.F32 R7, -RZ, R7.H0_H0 ;  /* 0x20000007ff077230 */ /* 0x000fe40000004100 */
[C---:B------:R-:W-:Y:S01]  /*9260*/  FMUL.FTZ R4, R11.reuse, R4 ;  /* 0x000000040b047220 */ /* 0x040fe20000410000 */
[C---:B------:R-:W-:Y:S01]  /*9270*/  FMUL.FTZ R5, R0.reuse, R5 ;  /* 0x0000000500057220 */ /* 0x040fe20000410000 */
[-C--:B------:R-:W-:Y:S02]  /*9280*/  FFMA.FTZ R12, R11, R6.reuse, -R12 ;  /* 0x000000060b0c7223 */ /* 0x080fe4000001080c */
[----:B------:R-:W-:Y:S01]  /*9290*/  FFMA.FTZ R17, R17, R6, R4 ;  /* 0x0000000611117223 */ /* 0x000fe20000010004 */
[-C--:B------:R-:W-:Y:S01]  /*92a0*/  FFMA.FTZ R19, R0, R7.reuse, -R19 ;  /* 0x0000000700137223 */ /* 0x080fe20000010813 */
[----:B------:R-:W-:-:S03]  /*92b0*/  FFMA.FTZ R16, R16, R7, R5 ;  /* 0x0000000710107223 */ /* 0x000fc60000010005 */
[----:B------:R-:W-:Y:S02]  /*92c0*/  F2FP.F16.F32.PACK_AB R12, R17, R12 ;  /* 0x0000000c110c723e */ /* 0x000fe400000000ff */
[----:B------:R-:W-:Y:S02]  /*92d0*/  F2FP.F16.F32.PACK_AB R14, R16, R19 ;  /* 0x00000013100e723e */ /* 0x000fe400000000ff */
.L_x_5510:
[----:B------:R-:W-:Y:S05]  /*92e0*/  BSYNC B0 ;  /* 0x0000000000007941 */ /* 0x000fea0003800000 */
.L_x_5509:
[----:B-----5:R2:W-:Y:S02]  /*92f0*/  STS.128 [R184], R12 ;  /* 0x0000000cb8007388 */ /* 0x0205e40000000c00 */
.L_x_5508:
[----:B------:R-:W-:Y:S05]  /*9300*/  BSYNC B1 ;  /* 0x0000000000017941 */ /* 0x000fea0003800000 */
.L_x_5507:
[----:B------:R-:W-:Y:S01]  /*9310*/  VIADD R0, R128, 0x10 ;  /* 0x0000001080007836 */ /* 0x000fe20000000000 */
[----:B------:R-:W-:Y:S04]  /*9320*/  BSSY B1, `(.L_x_5511) ;  /* 0x000003f000017945 */ /* 0x000fe80003800000 */
[----:B------:R-:W-:-:S04]  /*9330*/  ISETP.GE.AND P0, PT, R0, R3, PT ;  /* 0x000000030000720c */ /* 0x000fc80003f06270 */
[----:B------:R-:W-:-:S13]  /*9340*/  ISETP.LT.OR P0, PT, R2, -0x87, P0 ;  /* 0xffffff790200780c */ /* 0x000fda0000701670 */
[----:B------:R-:W-:Y:S05]  /*9350*/  @P0 BRA `(.L_x_5512) ;  /* 0x0000000000ec0947 */ /* 0x000fea0003800000 */
[----:B------:R-:W-:Y:S02]  /*9360*/  ULDC UR8, c[0x0][0x2d0] ;  /* 0x0000b40000087ab9 */ /* 0x000fe40000000800 */
[----:B------:R-:W-:-:S13]  /*9370*/  ISETP.GE.AND P0, PT, R100, UR8, PT ;  /* 0x0000000864007c0c */ /* 0x000fda000bf06270 */
[----:B------:R3:W-:Y:S01]  /*9380*/  @P0 STS.128 [R184+0x800], RZ ;  /* 0x000800ffb8000388 */ /* 0x0007e20000000c00 */
[----:B------:R-:W-:Y:S05]  /*9390*/  @P0 BRA `(.L_x_5512) ;  /* 0x0000000000dc0947 */ /* 0x000fea0003800000 */
[----:B--2---:R2:W5:Y:S01]  /*93a0*/  LDG.E.128 R12, desc[UR6][R28.64] ;  /* 0x000000061c0c7981 */ /* 0x004562000c1e1d00 */
        /* <DEDUP_REMOVED lines=13> */
[----:B------:R-:W4:Y:S04]  /*9480*/  LDG.E.64 R4, desc[UR6][R10.64] ;  /* 0x000000060a047981 */ /* 0x000f28000c1e1b00 */
[----:B------:R-:W3:Y:S01]  /*9490*/  LDG.E.64 R6, desc[UR6][R6.64] ;  /* 0x0000000606067981 */ /* 0x000ee2000c1e1b00 */
[--C-:B-----5:R-:W-:Y:S01]  /*94a0*/  HADD2.F32 R21, -RZ, R13.reuse.H0_H0 ;  /* 0x2000000dff157230 */ /* 0x120fe20000004100 */
[----:B------:R-:W-:Y:S01]  /*94b0*/  MOV R19, R14 ;  /* 0x0000000e00137202 */ /* 0x000fe20000000f00 */
[----:B------:R-:W-:Y:S02]  /*94c0*/  HADD2.F32 R20, -RZ, R13.H1_H1 ;  /* 0x3000000dff147230 */ /* 0x000fe40000004100 */
[--C-:B------:R-:W-:Y:S02]  /*94d0*/  HADD2.F32 R17, -RZ, R15.reuse.H1_H1 ;  /* 0x3000000fff117230 */ /* 0x100fe40000004100 */
[----:B------:R-:W-:-:S02]  /*94e0*/  HADD2.F32 R18, -RZ, R15.H0_H0 ;  /* 0x2000000fff127230 */ /* 0x000fc40000004100 */
[----:B----4-:R-:W-:Y:S02]  /*94f0*/  HADD2.F32 R13, -RZ, R4.H1_H1 ;  /* 0x30000004ff0d7230 */ /* 0x010fe40000004100 */
[----:B------:R-:W-:Y:S02]  /*9500*/  HADD2.F32 R10, -RZ, R5.H1_H1 ;  /* 0x30000005ff0a7230 */ /* 0x000fe40000004100 */
[----:B---3--:R-:W-:Y:S02]  /*9510*/  HADD2.F32 R16, -RZ, R6.H1_H1 ;  /* 0x30000006ff107230 */ /* 0x008fe40000004100 */
[-C--:B------:R-:W-:Y:S01]  /*9520*/  FMUL.FTZ R14, R20, R13.reuse ;  /* 0x0000000d140e7220 */ /* 0x080fe20000410000 */
[----:B------:R-:W-:Y:S02]  /*9530*/  HADD2.F32 R15, -RZ, R7.H1_H1 ;  /* 0x30000007ff0f7230 */ /* 0x000fe40000004100 */
[-C--:B------:R-:W-:Y:S01]  /*9540*/  FMUL.FTZ R11, R17, R10.reuse ;  /* 0x0000000a110b7220 */ /* 0x080fe20000410000 */
[C---:B------:R-:W-:Y:S01]  /*9550*/  FMUL.FTZ R13, R21.reuse, R13 ;  /* 0x0000000d150d7220 */ /* 0x040fe20000410000 */
[C---:B------:R-:W-:Y:S01]  /*9560*/  FMUL.FTZ R10, R18.reuse, R10 ;  /* 0x0000000a120a7220 */ /* 0x040fe20000410000 */
[-C--:B------:R-:W-:Y:S01]  /*9570*/  FFMA.FTZ R14, R21, R16.reuse, -R14 ;  /* 0x00000010150e7223 */ /* 0x080fe2000001080e */
[-C--:B------:R-:W-:Y:S01]  /*9580*/  FFMA.FTZ R11, R18, R15.reuse, -R11 ;  /* 0x0000000f120b7223 */ /* 0x080fe2000001080b */
[----:B------:R-:W-:Y:S01]  /*9590*/  FFMA.FTZ R13, R20, R16, R13 ;  /* 0x00000010140d7223 */ /* 0x000fe2000001000d */
[----:B------:R-:W-:Y:S01]  /*95a0*/  FFMA.FTZ R10, R17, R15, R10 ;  /* 0x0000000f110a7223 */ /* 0x000fe2000001000a */
[----:B------:R-:W-:-:S02]  /*95b0*/  HADD2.F32 R4, -RZ, R4.H0_H0 ;  /* 0x20000004ff047230 */ /* 0x000fc40000004100 */
[----:B------:R-:W-:Y:S01]  /*95c0*/  HADD2.F32 R5, -RZ, R5.H0_H0 ;  /* 0x20000005ff057230 */ /* 0x000fe20000004100 */
[----:B------:R-:W-:Y:S01]  /*95d0*/  F2FP.F16.F32.PACK_AB R13, R13, R14 ;  /* 0x0000000e0d0d723e */ /* 0x000fe200000000ff */
[--C-:B------:R-:W-:Y:S02]  /*95e0*/  HADD2.F32 R15, -RZ, R12.reuse.H0_H0 ;  /* 0x2000000cff0f7230 */ /* 0x100fe40000004100 */
[----:B------:R-:W-:Y:S02]  /*95f0*/  HADD2.F32 R17, -RZ, R12.H1_H1 ;  /* 0x3000000cff117230 */ /* 0x000fe40000004100 */
[--C-:B------:R-:W-:Y:S02]  /*9600*/  HADD2.F32 R16, -RZ, R19.reuse.H1_H1 ;  /* 0x30000013ff107230 */ /* 0x100fe40000004100 */
[----:B------:R-:W-:Y:S02]  /*9610*/  HADD2.F32 R12, -RZ, R19.H0_H0 ;  /* 0x20000013ff0c7230 */ /* 0x000fe40000004100 */
[----:B------:R-:W-:Y:S01]  /*9620*/  FMUL.FTZ R18, R17, R4 ;  /* 0x0000000411127220 */ /* 0x000fe20000410000 */
[----:B------:R-:W-:-:S02]  /*9630*/  HADD2.F32 R6, -RZ, R6.H0_H0 ;  /* 0x20000006ff067230 */ /* 0x000fc40000004100 */
[-C--:B------:R-:W-:Y:S01]  /*9640*/  FMUL.FTZ R19, R16, R5.reuse ;  /* 0x0000000510137220 */ /* 0x080fe20000410000 */
[----:B------:R-:W-:Y:S02]  /*9650*/  HADD2.F32 R7, -RZ, R7.H0_H0 ;  /* 0x20000007ff077230 */ /* 0x000fe40000004100 */
[C---:B------:R-:W-:Y:S01]  /*9660*/  FMUL.FTZ R4, R15.reuse, R4 ;  /* 0x000000040f047220 */ /* 0x040fe20000410000 */
[----:B------:R-:W-:Y:S01]  /*9670*/  FMUL.FTZ R5, R12, R5 ;  /* 0x000000050c057220 */ /* 0x000fe20000410000 */
[-C--:B------:R-:W-:Y:S01]  /*9680*/  FFMA.FTZ R18, R15, R6.reuse, -R18 ;  /* 0x000000060f127223 */ /* 0x080fe20000010812 */
[----:B------:R-:W-:Y:S01]  /*9690*/  F2FP.F16.F32.PACK_AB R15, R10, R11 ;  /* 0x0000000b0a0f723e */ /* 0x000fe200000000ff */
[----:B------:R-:W-:Y:S01]  /*96a0*/  FFMA.FTZ R17, R17, R6, R4 ;  /* 0x0000000611117223 */ /* 0x000fe20000010004 */
[-C--:B------:R-:W-:Y:S01]  /*96b0*/  FFMA.FTZ R19, R12, R7.reuse, -R19 ;  /* 0x000000070c137223 */ /* 0x080fe20000010813 */
[----:B------:R-:W-:-:S03]  /*96c0*/  FFMA.FTZ R16, R16, R7, R5 ;  /* 0x0000000710107223 */ /* 0x000fc60000010005 */
[----:B------:R-:W-:Y:S02]  /*96d0*/  F2FP.F16.F32.PACK_AB R12, R17, R18 ;  /* 0x00000012110c723e */ /* 0x000fe400000000ff */
[----:B------:R-:W-:Y:S02]  /*96e0*/  F2FP.F16.F32.PACK_AB R14, R16, R19 ;  /* 0x00000013100e723e */ /* 0x000fe400000000ff */
.L_x_5514:
[----:B------:R-:W-:Y:S05]  /*96f0*/  BSYNC B0 ;  /* 0x0000000000007941 */ /* 0x000fea0003800000 */
.L_x_5513:
[----:B-----5:R4:W-:Y:S02]  /*9700*/  STS.128 [R184+0x800], R12 ;  /* 0x0008000cb8007388 */ /* 0x0209e40000000c00 */
.L_x_5512:
[----:B------:R-:W-:Y:S05]  /*9710*/  BSYNC B1 ;  /* 0x0000000000017941 */ /* 0x000fea0003800000 */
.L_x_5511:
        /* <DEDUP_REMOVED lines=9> */
[----:B--2-4-:R2:W5:Y:S01]  /*97b0*/  LDG.E.128 R12, desc[UR6][R26.64] ;  /* 0x000000061a0c7981 */ /* 0x014562000c1e1d00 */
        /* <DEDUP_REMOVED lines=53> */
.L_x_5518:
[----:B------:R-:W-:Y:S05]  /*9b10*/  BSYNC B0 ;  /* 0x0000000000007941 */ /* 0x000fea0003800000 */
.L_x_5517:
[----:B-----5:R4:W-:Y:S02]  /*9b20*/  STS.128 [R184+0x1000], R12 ;  /* 0x0010000cb8007388 */ /* 0x0209e40000000c00 */
.L_x_5516:
[----:B------:R-:W-:Y:S05]  /*9b30*/  BSYNC B1 ;  /* 0x0000000000017941 */ /* 0x000fea0003800000 */
.L_x_5515:
[----:B------:R-:W-:-:S05]  /*9b40*/  VIADD R16, R128, 0x30 ;  /* 0x0000003080107836 */ /* 0x000fca0000000000 */
[----:B------:R-:W-:-:S04]  /*9b50*/  ISETP.GE.AND P0, PT, R16, R3, PT ;  /* 0x000000031000720c */ /* 0x000fc80003f06270 */
[----:B------:R-:W-:-:S13]  /*9b60*/  ISETP.LT.OR P0, PT, R2, -0x187, P0 ;  /* 0xfffffe790200780c */ /* 0x000fda0000701670 */
[----:B------:R-:W-:Y:S05]  /*9b70*/  @P0 BRA `(.L_x_5519) ;  /* 0x0000002000680947 */ /* 0x000fea0003800000 */
[----:B------:R-:W-:Y:S02]  /*9b80*/  ULDC UR8, c[0x0][0x2d0] ;  /* 0x0000b40000087ab9 */ /* 0x000fe40000000800 */
[----:B------:R-:W-:-:S13]  /*9b90*/  ISETP.GE.AND P0, PT, R100, UR8, PT ;  /* 0x0000000864007c0c */ /* 0x000fda000bf06270 */
[----:B------:R1:W-:Y:S01]  /*9ba0*/  @P0 STS.128 [R184+0x1800], RZ ;  /* 0x001800ffb8000388 */ /* 0x0003e20000000c00 */
[----:B------:R-:W-:Y:S05]  /*9bb0*/  @P0 BRA `(.L_x_5519) ;  /* 0x0000002000580947 */ /* 0x000fea0003800000 */
[----:B--2---:R-:W5:Y:S01]  /*9bc0*/  LDG.E.128 R24, desc[UR6][R24.64] ;  /* 0x0000000618187981 */ /* 0x004f62000c1e1d00 */
        /* <DEDUP_REMOVED lines=16> */
[--C-:B----45:R-:W-:Y:S02]  /*9cd0*/  HADD2.F32 R13, -RZ, R27.reuse.H1_H1 ;  /* 0x3000001bff0d7230 */ /* 0x130fe40000004100 */
[----:B------:R-:W-:Y:S02]  /*9ce0*/  HADD2.F32 R12, -RZ, R27.H0_H0 ;  /* 0x2000001bff0c7230 */ /* 0x000fe40000004100 */
[--C-:B------:R-:W-:Y:S02]  /*9cf0*/  HADD2.F32 R15, -RZ, R25.reuse.H1_H1 ;  /* 0x30000019ff0f7230 */ /* 0x100fe40000004100 */
[----:B------:R-:W-:-:S02]  /*9d00*/  HADD2.F32 R14, -RZ, R25.H0_H0 ;  /* 0x20000019ff0e7230 */ /* 0x000fc40000004100 */
[----:B--2---:R-:W-:Y:S02]  /*9d10*/  HADD2.F32 R6, -RZ, R3.H1_H1 ;  /* 0x30000003ff067230 */ /* 0x004fe40000004100 */
[----:B------:R-:W-:Y:S02]  /*9d20*/  HADD2.F32 R8, -RZ, R2.H1_H1 ;  /* 0x30000002ff087230 */ /* 0x000fe40000004100 */
[----:B---3--:R-:W-:Y:S02]  /*9d30*/  HADD2.F32 R10, -RZ, R5.H1_H1 ;  /* 0x30000005ff0a7230 */ /* 0x008fe40000004100 */
[-C--:B------:R-:W-:Y:S01]  /*9d40*/  FMUL.FTZ R7, R13, R6.reuse ;  /* 0x000000060d077220 */ /* 0x080fe20000410000 */
[----:B------:R-:W-:Y:S01]  /*9d50*/  FMUL.FTZ R6, R12, R6 ;  /* 0x000000060c067220 */ /* 0x000fe20000410000 */
[----:B------:R-:W-:Y:S02]  /*9d60*/  HADD2.F32 R11, -RZ, R4.H1_H1 ;  /* 0x30000004ff0b7230 */ /* 0x000fe40000004100 */
[-C--:B------:R-:W-:Y:S01]  /*9d70*/  FMUL.FTZ R9, R15, R8.reuse ;  /* 0x000000080f097220 */ /* 0x080fe20000410000 */
[----:B------:R-:W-:Y:S01]  /*9d80*/  FMUL.FTZ R8, R14, R8 ;  /* 0x000000080e087220 */ /* 0x000fe20000410000 */
[-C--:B------:R-:W-:Y:S01]  /*9d90*/  FFMA.FTZ R7, R12, R10.reuse, -R7 ;  /* 0x0000000a0c077223 */ /* 0x080fe20000010807 */
[----:B------:R-:W-:Y:S01]  /*9da0*/  FFMA.FTZ R6, R13, R10, R6 ;  /* 0x0000000a0d067223 */ /* 0x000fe20000010006 */
[----:B------:R-:W-:-:S02]  /*9db0*/  HADD2.F32 R10, -RZ, R26.H0_H0 ;  /* 0x2000001aff0a7230 */ /* 0x000fc40000004100 */
[-C--:B------:R-:W-:Y:S01]  /*9dc0*/  FFMA.FTZ R9, R14, R11.reuse, -R9 ;  /* 0x0000000b0e097223 */ /* 0x080fe20000010809 */
[----:B------:R-:W-:Y:S01]  /*9dd0*/  FFMA.FTZ R8, R15, R11, R8 ;  /* 0x0000000b0f087223 */ /* 0x000fe20000010008 */
[----:B------:R-:W-:Y:S01]  /*9de0*/  HADD2.F32 R2, -RZ, R2.H0_H0 ;  /* 0x20000002ff027230 */ /* 0x000fe20000004100 */
[----:B------:R-:W-:Y:S01]  /*9df0*/  F2FP.F16.F32.PACK_AB R27, R6, R7 ;  /* 0x00000007061b723e */ /* 0x000fe200000000ff */
[----:B------:R-:W-:Y:S02]  /*9e00*/  HADD2.F32 R3, -RZ, R3.H0_H0 ;  /* 0x20000003ff037230 */ /* 0x000fe40000004100 */
[----:B------:R-:W-:Y:S01]  /*9e10*/  HADD2.F32 R13, -RZ, R24.H1_H1 ;  /* 0x30000018ff0d7230 */ /* 0x000fe20000004100 */
[----:B------:R-:W-:Y:S01]  /*9e20*/  F2FP.F16.F32.PACK_AB R25, R8, R9 ;  /* 0x000000090819723e */ /* 0x000fe200000000ff */
[----:B------:R-:W-:Y:S02]  /*9e30*/  HADD2.F32 R26, -RZ, R26.H1_H1 ;  /* 0x3000001aff1a7230 */ /* 0x000fe40000004100 */
[----:B------:R-:W-:-:S02]  /*9e40*/  HADD2.F32 R11, -RZ, R24.H0_H0 ;  /* 0x20000018ff0b7230 */ /* 0x000fc40000004100 */
[-C--:B------:R-:W-:Y:S01]  /*9e50*/  FMUL.FTZ R12, R13, R2.reuse ;  /* 0x000000020d0c7220 */ /* 0x080fe20000410000 */
[----:B------:R-:W-:Y:S02]  /*9e60*/  HADD2.F32 R4, -RZ, R4.H0_H0 ;  /* 0x20000004ff047230 */ /* 0x000fe40000004100 */
        /* <DEDUP_REMOVED lines=10> */
.L_x_5521:
[----:B------:R-:W-:Y:S05]  /*9f10*/  BSYNC B0 ;  /* 0x0000000000007941 */ /* 0x000fea0003800000 */
.L_x_5520:
[----:B-----5:R2:W-:Y:S01]  /*9f20*/  STS.128 [R184+0x1800], R24 ;  /* 0x00180018b8007388 */ /* 0x0205e20000000c00 */
[----:B------:R-:W-:Y:S05]  /*9f30*/  BRA `(.L_x_5519) ;  /* 0x0000001c00787947 */ /* 0x000fea0003800000 */
.L_x_5506:
        /* <DEDUP_REMOVED lines=21> */
[C---:B------:R-:W-:Y:S02]  /*a090*/  IADD3 R5, P1, R4.reuse, R20, RZ ;  /* 0x0000001404057210 */ /* 0x040fe40007f3e0ff */
[----:B------:R-:W-:Y:S01]  /*a0a0*/  @P0 IADD3 R0, -R111, RZ, RZ ;  /* 0x000000ff6f000210 */ /* 0x000fe20007ffe1ff */
[----:B--2---:R-:W-:Y:S01]  /*a0b0*/  IMAD.WIDE R12, R7, 0x2, R12 ;  /* 0x00000002070c7825 */ /* 0x004fe200078e020c */
[----:B------:R-:W-:Y:S02]  /*a0c0*/  LEA.HI.X.SX32 R4, R4, R21, 0x1, P1 ;  /* 0x0000001504047211 */ /* 0x000fe400008f0eff */
[----:B------:R-:W-:-:S03]  /*a0d0*/  LEA R6, P1, R5, UR8, 0x1 ;  /* 0x0000000805067c11 */ /* 0x000fc6000f8208ff */
[----:B------:R-:W2:Y:S01]  /*a0e0*/  LDG.E.128 R12, desc[UR6][R12.64] ;  /* 0x000000060c0c7981 */ /* 0x000ea2000c1e1d00 */
[----:B------:R-:W-:Y:S01]  /*a0f0*/  LEA.HI.X R7, R5, UR9, R4, 0x1, P1 ;  /* 0x0000000905077c11 */ /* 0x000fe200088f0c04 */
[----:B------:R-:W-:Y:S01]  /*a100*/  ULDC.64 UR8, c[0x0][0x358] ;  /* 0x0000d60000087ab9 */ /* 0x000fe20000000a00 */
[----:B------:R-:W-:-:S04]  /*a110*/  IADD3 R9, P1, R0, R20, RZ ;  /* 0x0000001400097210 */ /* 0x000fc80007f3e0ff */
[----:B------:R-:W3:Y:S01]  /*a120*/  LDG.E.128 R4, desc[UR6][R6.64] ;  /* 0x0000000606047981 */ /* 0x000ee2000c1e1d00 */
[----:B------:R-:W-:Y:S02]  /*a130*/  LEA.HI.X.SX32 R0, R0, R21, 0x1, P1 ;  /* 0x0000001500007211 */ /* 0x000fe400008f0eff */
[----:B------:R-:W-:-:S04]  /*a140*/  LEA R8, P1, R9, UR8, 0x1 ;  /* 0x0000000809087c11 */ /* 0x000fc8000f8208ff */
[----:B------:R-:W-:-:S06]  /*a150*/  LEA.HI.X R9, R9, UR9, R0, 0x1, P1 ;  /* 0x0000000909097c11 */ /* 0x000fcc00088f0c00 */
[----:B------:R-:W4:Y:S01]  /*a160*/  LDG.E.128 R8, desc[UR6][R8.64] ;  /* 0x0000000608087981 */ /* 0x000f22000c1e1d00 */
[----:B--2---:R-:W-:Y:S02]  /*a170*/  HADD2.F32 R33, -RZ, R12.H0_H0 ;  /* 0x2000000cff217230 */ /* 0x004fe40000004100 */
[----:B------:R-:W-:Y:S02]  /*a180*/  HADD2.F32 R35, -RZ, R13.H0_H0 ;  /* 0x2000000dff237230 */ /* 0x000fe40000004100 */
[--C-:B---3--:R-:W-:Y:S02]  /*a190*/  HADD2.F32 R0, -RZ, R4.reuse.H0_H0 ;  /* 0x20000004ff007230 */ /* 0x108fe40000004100 */
[----:B------:R-:W-:Y:S02]  /*a1a0*/  HADD2.F32 R23, -RZ, R4.H1_H1 ;  /* 0x30000004ff177230 */ /* 0x000fe40000004100 */
[--C-:B------:R-:W-:Y:S02]  /*a1b0*/  HADD2.F32 R4, -RZ, R5.reuse.H0_H0 ;  /* 0x20000005ff047230 */ /* 0x100fe40000004100 */
[----:B------:R-:W-:-:S02]  /*a1c0*/  HADD2.F32 R30, -RZ, R5.H1_H1 ;  /* 0x30000005ff1e7230 */ /* 0x000fc40000004100 */
[----:B------:R-:W-:Y:S01]  /*a1d0*/  @!P0 FADD.FTZ R0, -R0, -RZ ;  /* 0x800000ff00008221 */ /* 0x000fe20000010100 */
[--C-:B------:R-:W-:Y:S02]  /*a1e0*/  HADD2.F32 R5, -RZ, R6.reuse.H0_H0 ;  /* 0x20000006ff057230 */ /* 0x100fe40000004100 */
[----:B------:R-:W-:Y:S02]  /*a1f0*/  HADD2.F32 R31, -RZ, R6.H1_H1 ;  /* 0x30000006ff1f7230 */ /* 0x000fe40000004100 */
[----:B------:R-:W-:Y:S01]  /*a200*/  @!P0 FADD.FTZ R4, -R4, -RZ ;  /* 0x800000ff04048221 */ /* 0x000fe20000010100 */
[--C-:B------:R-:W-:Y:S02]  /*a210*/  HADD2.F32 R6, -RZ, R7.reuse.H0_H0 ;  /* 0x20000007ff067230 */ /* 0x100fe40000004100 */
[----:B------:R-:W-:Y:S02]  /*a220*/  HADD2.F32 R7, -RZ, R7.H1_H1 ;  /* 0x30000007ff077230 */ /* 0x000fe40000004100 */
[----:B------:R-:W-:Y:S01]  /*a230*/  FMUL.FTZ R33, R33, R0 ;  /* 0x0000000021217220 */ /* 0x000fe20000410000 */
[----:B------:R-:W-:-:S02]  /*a240*/  HADD2.F32 R12, -RZ, R12.H1_H1 ;  /* 0x3000000cff0c7230 */ /* 0x000fc40000004100 */
[----:B------:R-:W-:Y:S01]  /*a250*/  @!P0 FADD.FTZ R23, -R23, -RZ ;  /* 0x800000ff17178221 */ /* 0x000fe20000010100 */
[----:B------:R-:W-:Y:S01]  /*a260*/  FMUL.FTZ R35, R35, R4 ;  /* 0x0000000423237220 */ /* 0x000fe20000410000 */
[--C-:B------:R-:W-:Y:S02]  /*a270*/  HADD2.F32 R0, -RZ, R15.reuse.H1_H1 ;  /* 0x3000000fff007230 */ /* 0x100fe40000004100 */
[----:B------:R-:W-:Y:S01]  /*a280*/  @!P0 FADD.FTZ R7, -R7, -RZ ;  /* 0x800000ff07078221 */ /* 0x000fe20000010100 */
[--C-:B------:R-:W-:Y:S02]  /*a290*/  HADD2.F32 R4, -RZ, R14.reuse.H0_H0 ;  /* 0x2000000eff047230 */ /* 0x100fe40000004100 */
[----:B------:R-:W-:Y:S01]  /*a2a0*/  @!P0 FADD.FTZ R5, -R5, -RZ ;  /* 0x800000ff05058221 */ /* 0x000fe20000010100 */
[----:B------:R-:W-:Y:S02]  /*a2b0*/  HADD2.F32 R14, -RZ, R14.H1_H1 ;  /* 0x3000000eff0e7230 */ /* 0x000fe40000004100 */
[----:B------:R-:W-:Y:S01]  /*a2c0*/  @!P0 FADD.FTZ R31, -R31, -RZ ;  /* 0x800000ff1f1f8221 */ /* 0x000fe20000010100 */
[----:B------:R-:W-:Y:S01]  /*a2d0*/  FMUL.FTZ R12, R12, R23 ;  /* 0x000000170c0c7220 */ /* 0x000fe20000410000 */
[----:B------:R-:W-:-:S02]  /*a2e0*/  HADD2.F32 R23, -RZ, R15.H0_H0 ;  /* 0x2000000fff177230 */ /* 0x000fc40000004100 */
[----:B------:R-:W-:Y:S01]  /*a2f0*/  FMUL.FTZ R7, R0, R7 ;  /* 0x0000000700077220 */ /* 0x000fe20000410000 */
[----:B------:R-:W-:Y:S01]  /*a300*/  FMUL.FTZ R5, R4, R5 ;  /* 0x0000000504057220 */ /* 0x000fe20000410000 */
[--C-:B-----5:R-:W-:Y:S02]  /*a310*/  HADD2.F32 R0, -RZ, R16.reuse.H0_H0 ;  /* 0x20000010ff007230 */ /* 0x120fe40000004100 */
[----:B------:R-:W-:Y:S01]  /*a320*/  FMUL.FTZ R31, R14, R31 ;  /* 0x0000001f0e1f7220 */ /* 0x000fe20000410000 */
[----:B------:R-:W-:Y:S02]  /*a330*/  HADD2.F32 R15, -RZ, R16.H1_H1 ;  /* 0x30000010ff0f7230 */ /* 0x000fe40000004100 */
[----:B------:R-:W-:Y:S01]  /*a340*/  @!P0 FADD.FTZ R30, -R30, -RZ ;  /* 0x800000ff1e1e8221 */ /* 0x000fe20000010100 */
[----:B------:R-:W-:Y:S02]  /*a350*/  HADD2.F32 R13, -RZ, R13.H1_H1 ;  /* 0x3000000dff0d7230 */ /* 0x000fe40000004100 */
[----:B----4-:R-:W-:-:S02]  /*a360*/  HADD2.F32 R4, -RZ, R8.H0_H0 ;  /* 0x20000008ff047230 */ /* 0x010fc40000004100 */
[----:B------:R-:W-:Y:S02]  /*a370*/  HADD2.F32 R16, -RZ, R8.H1_H1 ;  /* 0x30000008ff107230 */ /* 0x000fe40000004100 */
[----:B------:R-:W-:Y:S02]  /*a380*/  HADD2.F32 R14, -RZ, R17.H0_H0 ;  /* 0x20000011ff0e7230 */ /* 0x000fe40000004100 */
[--C-:B------:R-:W-:Y:S02]  /*a390*/  HADD2.F32 R8, -RZ, R9.reuse.H0_H0 ;  /* 0x20000009ff087230 */ /* 0x100fe40000004100 */
[----:B------:R-:W-:Y:S01]  /*a3a0*/  @!P0 FADD.FTZ R6, -R6, -RZ ;  /* 0x800000ff06068221 */ /* 0x000fe20000010100 */
[----:B------:R-:W-:Y:S01]  /*a3b0*/  FMUL.FTZ R13, R13, R30 ;  /* 0x0000001e0d0d7220 */ /* 0x000fe20000410000 */
[----:B------:R-:W-:Y:S02]  /*a3c0*/  HADD2.F32 R32, -RZ, R9.H1_H1 ;  /* 0x30000009ff207230 */ /* 0x000fe40000004100 */
[----:B------:R-:W-:Y:S01]  /*a3d0*/  FFMA.FTZ R0, R0, R4, R33 ;  /* 0x0000000400007223 */ /* 0x000fe20000010021 */
[----:B------:R-:W-:-:S02]  /*a3e0*/  HADD2.F32 R30, -RZ, R10.H0_H0 ;  /* 0x2000000aff1e7230 */ /* 0x000fc40000004100 */
[----:B------:R-:W-:Y:S01]  /*a3f0*/  FFMA.FTZ R15, R15, R16, R12 ;  /* 0x000000100f0f7223 */ /* 0x000fe2000001000c */
[--C-:B------:R-:W-:Y:S02]  /*a400*/  HADD2.F32 R9, -RZ, R11.reuse.H0_H0 ;  /* 0x2000000bff097230 */ /* 0x100fe40000004100 */
[----:B------:R-:W-:Y:S01]  /*a410*/  FFMA.FTZ R8, R14, R8, R35 ;  /* 0x000000080e087223 */ /* 0x000fe20000010023 */
[----:B------:R-:W-:Y:S02]  /*a420*/  HADD2.F32 R34, -RZ, R11.H1_H1 ;  /* 0x3000000bff227230 */ /* 0x000fe40000004100 */
[----:B------:R-:W-:Y:S02]  /*a430*/  HADD2.F32 R4, -RZ, R18.H0_H0 ;  /* 0x20000012ff047230 */ /* 0x000fe40000004100 */
[----:B------:R-:W-:Y:S01]  /*a440*/  FMUL.FTZ R6, R23, R6 ;  /* 0x0000000617067220 */ /* 0x000fe20000410000 */
[----:B------:R-:W-:Y:S02]  /*a450*/  HADD2.F32 R10, -RZ, R10.H1_H1 ;  /* 0x3000000aff0a7230 */ /* 0x000fe40000004100 */
[----:B------:R-:W-:-:S02]  /*a460*/  HADD2.F32 R12, -RZ, R17.H1_H1 ;  /* 0x30000011ff0c7230 */ /* 0x000fc40000004100 */
[----:B------:R-:W-:Y:S02]  /*a470*/  HADD2.F32 R18, -RZ, R18.H1_H1 ;  /* 0x30000012ff127230 */ /* 0x000fe40000004100 */
[--C-:B------:R-:W-:Y:S02]  /*a480*/  HADD2.F32 R11, -RZ, R19.reuse.H0_H0 ;  /* 0x20000013ff0b7230 */ /* 0x100fe40000004100 */
        /* <DEDUP_REMOVED lines=10> */
.L_x_5525:
[----:B------:R-:W-:Y:S05]  /*a530*/  BSYNC B0 ;  /* 0x0000000000007941 */ /* 0x000fea0003800000 */
.L_x_5524:
[----:B-----5:R3:W-:Y:S02]  /*a540*/  STS.128 [R184], R16 ;  /* 0x00000010b8007388 */ /* 0x0207e40000000c00 */
.L_x_5523:
[----:B------:R-:W-:Y:S05]  /*a550*/  BSYNC B1 ;  /* 0x0000000000017941 */ /* 0x000fea0003800000 */
.L_x_5522:
        /* <DEDUP_REMOVED lines=9> */
[----:B---3--:R3:W5:Y:S01]  /*a5f0*/  LDG.E.128 R16, desc[UR6][R28.64] ;  /* 0x000000061c107981 */ /* 0x008762000c1e1d00 */
[----:B------:R-:W-:Y:S01]  /*a600*/  ISETP.GE.AND P0, PT, R100, UR5, PT ;  /* 0x0000000564007c0c */ /* 0x000fe2000bf06270 */
[----:B------:R-:W-:-:S12]  /*a610*/  BSSY B0, `(.L_x_5528) ;  /* 0x0000057000007945 */ /* 0x000fd80003800000 */
[----:B------:R-:W-:Y:S05]  /*a620*/  @P0 BRA `(.L_x_5529) ;  /* 0x0000000400540947 */ /* 0x000fea0003800000 */
[-C--:B------:R-:W-:Y:S01]  /*a630*/  ISETP.GE.AND P0, PT, R100, R111.reuse, PT ;  /* 0x0000006f6400720c */ /* 0x080fe20003f06270 */
[----:B------:R-:W-:Y:S01]  /*a640*/  ULDC.64 UR8, c[0x0][0x360] ;  /* 0x0000d80000087ab9 */ /* 0x000fe20000000a00 */
[----:B------:R-:W-:Y:S02]  /*a650*/  MOV R7, R111 ;  /* 0x0000006f00077202 */ /* 0x000fe40000000f00 */
[----:B------:R-:W-:Y:S02]  /*a660*/  MOV R5, RZ ;  /* 0x000000ff00057202 */ /* 0x000fe40000000f00 */
[C---:B------:R-:W-:Y:S02]  /*a670*/  IADD3 R8, P1, R22.reuse, R20, RZ ;  /* 0x0000001416087210 */ /* 0x040fe40007f3e0ff */
[----:B------:R-:W-:Y:S02]  /*a680*/  MOV R9, RZ ;  /* 0x000000ff00097202 */ /* 0x000fe40000000f00 */
[----:B------:R-:W-:-:S03]  /*a690*/  LEA.HI.X.SX32 R22, R22, R21, 0x1, P1 ;  /* 0x0000001516167211 */ /* 0x000fc600008f0eff */
[----:B------:R-:W-:-:S04]  /*a6a0*/  @P0 SHF.R.S32.HI R111, RZ, 0x1, R110 ;  /* 0x00000001ff6f0819 */ /* 0x000fc8000001146e */
[C---:B------:R-:W-:Y:S02]  /*a6b0*/  @P0 IADD3 R5, -R111.reuse, RZ, RZ ;  /* 0x000000ff6f050210 */ /* 0x040fe40007ffe1ff */
[----:B------:R-:W-:Y:S02]  /*a6c0*/  @P0 IADD3 R7, -R111, RZ, RZ ;  /* 0x000000ff6f070210 */ /* 0x000fe40007ffe1ff */
[----:B------:R-:W-:Y:S02]  /*a6d0*/  IADD3 R4, P1, R5, R8, RZ ;  /* 0x0000000805047210 */ /* 0x000fe40007f3e0ff */
        /* <DEDUP_REMOVED lines=8> */
[----:B------:R-:W4:Y:S01]  /*a760*/  LDG.E.128 R4, desc[UR6][R6.64] ;  /* 0x0000000606047981 */ /* 0x000f22000c1e1d00 */
[----:B------:R-:W-:Y:S02]  /*a770*/  LEA.HI.X.SX32 R9, R9, R22, 0x1, P1 ;  /* 0x0000001609097211 */ /* 0x000fe400008f0eff */
[----:B------:R-:W-:-:S04]  /*a780*/  LEA R10, P1, R8, UR8, 0x1 ;  /* 0x00000008080a7c11 */ /* 0x000fc8000f8208ff */
[----:B------:R-:W-:-:S06]  /*a790*/  LEA.HI.X R11, R8, UR9, R9, 0x1, P1 ;  /* 0x00000009080b7c11 */ /* 0x000fcc00088f0c09 */
[----:B------:R-:W3:Y:S01]  /*a7a0*/  LDG.E.128 R8, desc[UR6][R10.64] ;  /* 0x000000060a087981 */ /* 0x000ee2000c1e1d00 */
[----:B--2---:R-:W-:Y:S01]  /*a7b0*/  MOV R22, R15 ;  /* 0x0000000f00167202 */ /* 0x004fe20000000f00 */
[----:B------:R-:W-:Y:S02]  /*a7c0*/  HADD2.F32 R30, -RZ, R12.H0_H0 ;  /* 0x2000000cff1e7230 */ /* 0x000fe40000004100 */
[--C-:B----4-:R-:W-:Y:S02]  /*a7d0*/  HADD2.F32 R15, -RZ, R4.reuse.H0_H0 ;  /* 0x20000004ff0f7230 */ /* 0x110fe40000004100 */
[----:B------:R-:W-:Y:S02]  /*a7e0*/  HADD2.F32 R23, -RZ, R4.H1_H1 ;  /* 0x30000004ff177230 */ /* 0x000fe40000004100 */
[--C-:B------:R-:W-:Y:S02]  /*a7f0*/  HADD2.F32 R4, -RZ, R5.reuse.H0_H0 ;  /* 0x20000005ff047230 */ /* 0x100fe40000004100 */
[----:B------:R-:W-:Y:S01]  /*a800*/  @!P0 FADD.FTZ R15, -R15, -RZ ;  /* 0x800000ff0f0f8221 */ /* 0x000fe20000010100 */
[----:B---3--:R-:W-:-:S02]  /*a810*/  HADD2.F32 R28, -RZ, R5.H1_H1 ;  /* 0x30000005ff1c7230 */ /* 0x008fc40000004100 */
[--C-:B------:R-:W-:Y:S02]  /*a820*/  HADD2.F32 R5, -RZ, R6.reuse.H0_H0 ;  /* 0x20000006ff057230 */ /* 0x100fe40000004100 */
[----:B------:R-:W-:Y:S01]  /*a830*/  @!P0 FADD.FTZ R4, -R4, -RZ ;  /* 0x800000ff04048221 */ /* 0x000fe20000010100 */
[----:B------:R-:W-:Y:S02]  /*a840*/  HADD2.F32 R29, -RZ, R6.H1_H1 ;  /* 0x30000006ff1d7230 */ /* 0x000fe40000004100 */
[----:B------:R-:W-:Y:S02]  /*a850*/  HADD2.F32 R31, -RZ, R13.H0_H0 ;  /* 0x2000000dff1f7230 */ /* 0x000fe40000004100 */
[----:B------:R-:W-:Y:S02]  /*a860*/  HADD2.F32 R6, -RZ, R7.H0_H0 ;  /* 0x20000007ff067230 */ /* 0x000fe40000004100 */
[----:B------:R-:W-:Y:S01]  /*a870*/  FMUL.FTZ R30, R30, R15 ;  /* 0x0000000f1e1e7220 */ /* 0x000fe20000410000 */
[----:B------:R-:W-:-:S02]  /*a880*/  HADD2.F32 R12, -RZ, R12.H1_H1 ;  /* 0x3000000cff0c7230 */ /* 0x000fc40000004100 */
[----:B------:R-:W-:Y:S01]  /*a890*/  FMUL.FTZ R31, R31, R4 ;  /* 0x000000041f1f7220 */ /* 0x000fe20000410000 */
[----:B------:R-:W-:Y:S02]  /*a8a0*/  HADD2.F32 R15, -RZ, R22.H0_H0 ;  /* 0x20000016ff0f7230 */ /* 0x000fe40000004100 */
        /* <DEDUP_REMOVED lines=9> */
[----:B------:R-:W-:Y:S02]  /*a940*/  HADD2.F32 R13, -RZ, R13.H1_H1 ;  /* 0x3000000dff0d7230 */ /* 0x000fe40000004100 */
[----:B------:R-:W-:Y:S01]  /*a950*/  FMUL.FTZ R5, R4, R5 ;  /* 0x0000000504057220 */ /* 0x000fe20000410000 */
[--C-:B-----5:R-:W-:Y:S02]  /*a960*/  HADD2.F32 R15, -RZ, R16.reuse.H0_H0 ;  /* 0x20000010ff0f7230 */ /* 0x120fe40000004100 */
[----:B------:R-:W-:Y:S01]  /*a970*/  @!P0 FADD.FTZ R28, -R28, -RZ ;  /* 0x800000ff1c1c8221 */ /* 0x000fe20000010100 */
[----:B------:R-:W-:Y:S02]  /*a980*/  HADD2.F32 R23, -RZ, R16.H1_H1 ;  /* 0x30000010ff177230 */ /* 0x000fe40000004100 */
[----:B------:R-:W-:Y:S01]  /*a990*/  FMUL.FTZ R29, R14, R29 ;  /* 0x0000001d0e1d7220 */ /* 0x000fe20000410000 */
[----:B------:R-:W-:-:S02]  /*a9a0*/  HADD2.F32 R22, -RZ, R22.H1_H1 ;  /* 0x30000016ff167230 */ /* 0x000fc40000004100 */
[----:B------:R-:W-:Y:S01]  /*a9b0*/  @!P0 FADD.FTZ R7, -R7, -RZ ;  /* 0x800000ff07078221 */ /* 0x000fe20000010100 */
[--C-:B------:R-:W-:Y:S02]  /*a9c0*/  HADD2.F32 R4, -RZ, R8.reuse.H0_H0 ;  /* 0x20000008ff047230 */ /* 0x100fe40000004100 */
[----:B------:R-:W-:Y:S02]  /*a9d0*/  HADD2.F32 R16, -RZ, R8.H1_H1 ;  /* 0x30000008ff107230 */ /* 0x000fe40000004100 */
[----:B------:R-:W-:Y:S02]  /*a9e0*/  HADD2.F32 R14, -RZ, R17.H0_H0 ;  /* 0x20000011ff0e7230 */ /* 0x000fe40000004100 */
[--C-:B------:R-:W-:Y:S02]  /*a9f0*/  HADD2.F32 R8, -RZ, R9.reuse.H0_H0 ;  /* 0x20000009ff087230 */ /* 0x100fe40000004100 */
[----:B------:R-:W-:Y:S01]  /*aa00*/  FMUL.FTZ R13, R13, R28 ;  /* 0x0000001c0d0d7220 */ /* 0x000fe20000410000 */
[----:B------:R-:W-:Y:S01]  /*aa10*/  FMUL.FTZ R7, R22, R7 ;  /* 0x0000000716077220 */ /* 0x000fe20000410000 */
[----:B------:R-:W-:-:S02]  /*aa20*/  HADD2.F32 R28, -RZ, R9.H1_H1 ;  /* 0x30000009ff1c7230 */ /* 0x000fc40000004100 */
[----:B------:R-:W-:Y:S01]  /*aa30*/  FFMA.FTZ R23, R23, R16, R12 ;  /* 0x0000001017177223 */ /* 0x000fe2000001000c */
[----:B------:R-:W-:Y:S02]  /*aa40*/  HADD2.F32 R22, -RZ, R10.H0_H0 ;  /* 0x2000000aff167230 */ /* 0x000fe40000004100 */
[----:B------:R-:W-:Y:S01]  /*aa50*/  FFMA.FTZ R8, R14, R8, R31 ;  /* 0x000000080e087223 */ /* 0x000fe2000001001f */
[--C-:B------:R-:W-:Y:S02]  /*aa60*/  HADD2.F32 R9, -RZ, R11.reuse.H0_H0 ;  /* 0x2000000bff097230 */ /* 0x100fe40000004100 */
[----:B------:R-:W-:Y:S02]  /*aa70*/  HADD2.F32 R32, -RZ, R11.H1_H1 ;  /* 0x3000000bff207230 */ /* 0x000fe40000004100 */
[----:B------:R-:W-:Y:S02]  /*aa80*/  HADD2.F32 R12, -RZ, R18.H0_H0 ;  /* 0x20000012ff0c7230 */ /* 0x000fe40000004100 */
[----:B------:R-:W-:-:S02]  /*aa90*/  HADD2.F32 R10, -RZ, R10.H1_H1 ;  /* 0x3000000aff0a7230 */ /* 0x000fc40000004100 */
[----:B------:R-:W-:Y:S02]  /*aaa0*/  HADD2.F32 R14, -RZ, R17.H1_H1 ;  /* 0x30000011ff0e7230 */ /* 0x000fe40000004100 */
        /* <DEDUP_REMOVED lines=13> */
.L_x_5529:
[----:B------:R-:W-:Y:S05]  /*ab80*/  BSYNC B0 ;  /* 0x0000000000007941 */ /* 0x000fea0003800000 */
.L_x_5528:
[----:B-----5:R1:W-:Y:S02]  /*ab90*/  STS.128 [R184+0x800], R16 ;  /* 0x00080010b8007388 */ /* 0x0203e40000000c00 */
.L_x_5527:
[----:B------:R-:W-:Y:S05]  /*aba0*/  BSYNC B1 ;  /* 0x0000000000017941 */ /* 0x000fea0003800000 */
.L_x_5526:
        /* <DEDUP_REMOVED lines=9> */
[----:B-1-3--:R1:W5:Y:S01]  /*ac40*/  LDG.E.128 R16, desc[UR6][R26.64] ;  /* 0x000000061a107981 */ /* 0x00a362000c1e1d00 */
        /* <DEDUP_REMOVED lines=9> */
[C---:B------:R-:W-:Y:S02]  /*ace0*/  SHF.L.U32 R8, R111.reuse, 0x5, RZ ;  /* 0x000000056f087819 */ /* 0x040fe400000006ff */
[C---:B------:R-:W-:Y:S02]  /*acf0*/  @P0 IADD3 R4, -R111.reuse, RZ, RZ ;  /* 0x000000ff6f040210 */ /* 0x040fe40007ffe1ff */
[C---:B------:R-:W-:Y:S02]  /*ad00*/  IADD3 R9, P1, R8.reuse, R20, RZ ;  /* 0x0000001408097210 */ /* 0x040fe40007f3e0ff */
[----:B------:R-:W-:Y:S02]  /*ad10*/  @P0 IADD3 R7, -R111, RZ, RZ ;  /* 0x000000ff6f070210 */ /* 0x000fe40007ffe1ff */
[----:B------:R-:W-:Y:S02]  /*ad20*/  LEA.HI.X.SX32 R8, R8, R21, 0x1, P1 ;  /* 0x0000001508087211 */ /* 0x000fe400008f0eff */
[----:B------:R-:W-:Y:S01]  /*ad30*/  IADD3 R5, P1, R4, R9, RZ ;  /* 0x0000000904057210 */ /* 0x000fe20007f3e0ff */
[----:B--2---:R-:W-:Y:S01]  /*ad40*/  IMAD.WIDE R12, R7, 0x2, R26 ;  /* 0x00000002070c7825 */ /* 0x004fe200078e021a */
[----:B------:R-:W-:-:S02]  /*ad50*/  @P0 IADD3 R10, -R111, RZ, RZ ;  /* 0x000000ff6f0a0210 */ /* 0x000fc40007ffe1ff */
[----:B------:R-:W-:Y:S02]  /*ad60*/  LEA.HI.X.SX32 R4, R4, R8, 0x1, P1 ;  /* 0x0000000804047211 */ /* 0x000fe400008f0eff */
[C---:B------:R-:W-:Y:S01]  /*ad70*/  LEA R6, P1, R5.reuse, UR8, 0x1 ;  /* 0x0000000805067c11 */ /* 0x040fe2000f8208ff */
[----:B------:R-:W2:Y:S03]  /*ad80*/  LDG.E.128 R12, desc[UR6][R12.64] ;  /* 0x000000060c0c7981 */ /* 0x000ea6000c1e1d00 */
        /* <DEDUP_REMOVED lines=8> */
[----:B--2---:R-:W-:Y:S01]  /*ae10*/  MOV R23, R15 ;  /* 0x0000000f00177202 */ /* 0x004fe20000000f00 */
[----:B------:R-:W-:Y:S02]  /*ae20*/  HADD2.F32 R30, -RZ, R12.H0_H0 ;  /* 0x2000000cff1e7230 */ /* 0x000fe40000004100 */
[----:B------:R-:W-:Y:S02]  /*ae30*/  HADD2.F32 R29, -RZ, R13.H0_H0 ;  /* 0x2000000dff1d7230 */ /* 0x000fe40000004100 */
[--C-:B---3--:R-:W-:Y:S02]  /*ae40*/  HADD2.F32 R15, -RZ, R4.reuse.H0_H0 ;  /* 0x20000004ff0f7230 */ /* 0x108fe40000004100 */
[----:B-1----:R-:W-:Y:S02]  /*ae50*/  HADD2.F32 R26, -RZ, R4.H1_H1 ;  /* 0x30000004ff1a7230 */ /* 0x002fe40000004100 */
[----:B------:R-:W-:-:S02]  /*ae60*/  HADD2.F32 R4, -RZ, R5.H0_H0 ;  /* 0x20000005ff047230 */ /* 0x000fc40000004100 */
[----:B------:R-:W-:Y:S02]  /*ae70*/  HADD2.F32 R27, -RZ, R5.H1_H1 ;  /* 0x30000005ff1b7230 */ /* 0x000fe40000004100 */
[----:B------:R-:W-:Y:S01]  /*ae80*/  @!P0 FADD.FTZ R15, -R15, -RZ ;  /* 0x800000ff0f0f8221 */ /* 0x000fe20000010100 */
[--C-:B------:R-:W-:Y:S02]  /*ae90*/  HADD2.F32 R5, -RZ, R6.reuse.H0_H0 ;  /* 0x20000006ff057230 */ /* 0x100fe40000004100 */
[----:B------:R-:W-:Y:S01]  /*aea0*/  @!P0 FADD.FTZ R4, -R4, -RZ ;  /* 0x800000ff04048221 */ /* 0x000fe20000010100 */
[----:B------:R-:W-:Y:S02]  /*aeb0*/  HADD2.F32 R28, -RZ, R6.H1_H1 ;  /* 0x30000006ff1c7230 */ /* 0x000fe40000004100 */
[--C-:B------:R-:W-:Y:S02]  /*aec0*/  HADD2.F32 R6, -RZ, R7.reuse.H0_H0 ;  /* 0x20000007ff067230 */ /* 0x100fe40000004100 */
[----:B------:R-:W-:-:S02]  /*aed0*/  HADD2.F32 R7, -RZ, R7.H1_H1 ;  /* 0x30000007ff077230 */ /* 0x000fc40000004100 */
[----:B------:R-:W-:Y:S01]  /*aee0*/  FMUL.FTZ R30, R30, R15 ;  /* 0x0000000f1e1e7220 */ /* 0x000fe20000410000 */
[----:B------:R-:W-:Y:S02]  /*aef0*/  HADD2.F32 R31, -RZ, R12.H1_H1 ;  /* 0x3000000cff1f7230 */ /* 0x000fe40000004100 */
[----:B------:R-:W-:Y:S01]  /*af00*/  FMUL.FTZ R29, R29, R4 ;  /* 0x000000041d1d7220 */ /* 0x000fe20000410000 */
[----:B------:R-:W-:Y:S02]  /*af10*/  HADD2.F32 R12, -RZ, R13.H1_H1 ;  /* 0x3000000dff0c7230 */ /* 0x000fe40000004100 */
[----:B------:R-:W-:Y:S01]  /*af20*/  @!P0 FADD.FTZ R26, -R26, -RZ ;  /* 0x800000ff1a1a8221 */ /* 0x000fe20000010100 */
[----:B------:R-:W-:Y:S02]  /*af30*/  HADD2.F32 R15, -RZ, R14.H1_H1 ;  /* 0x3000000eff0f7230 */ /* 0x000fe40000004100 */
[----:B------:R-:W-:Y:S01]  /*af40*/  @!P0 FADD.FTZ R28, -R28, -RZ ;  /* 0x800000ff1c1c8221 */ /* 0x000fe20000010100 */
[----:B------:R-:W-:-:S02]  /*af50*/  HADD2.F32 R13, -RZ, R23.H0_H0 ;  /* 0x20000017ff0d7230 */ /* 0x000fc40000004100 */
[----:B------:R-:W-:Y:S01]  /*af60*/  @!P0 FADD.FTZ R6, -R6, -RZ ;  /* 0x800000ff06068221 */ /* 0x000fe20000010100 */
[----:B------:R-:W-:Y:S02]  /*af70*/  HADD2.F32 R4, -RZ, R23.H1_H1 ;  /* 0x30000017ff047230 */ /* 0x000fe40000004100 */
[----:B------:R-:W-:Y:S01]  /*af80*/  @!P0 FADD.FTZ R7, -R7, -RZ ;  /* 0x800000ff07078221 */ /* 0x000fe20000010100 */
[----:B------:R-:W-:Y:S01]  /*af90*/  FMUL.FTZ R31, R31, R26 ;  /* 0x0000001a1f1f7220 */ /* 0x000fe20000410000 */
[----:B------:R-:W-:Y:S02]  /*afa0*/  HADD2.F32 R26, -RZ, R14.H0_H0 ;  /* 0x2000000eff1a7230 */ /* 0x000fe40000004100 */
[----:B------:R-:W-:Y:S01]  /*afb0*/  FMUL.FTZ R28, R15, R28 ;  /* 0x0000001c0f1c7220 */ /* 0x000fe20000410000 */
[----:B------:R-:W-:Y:S01]  /*afc0*/  FMUL.FTZ R6, R13, R6 ;  /* 0x000000060d067220 */ /* 0x000fe20000410000 */
[----:B------:R-:W-:Y:S01]  /*afd0*/  FMUL.FTZ R7, R4, R7 ;  /* 0x0000000704077220 */ /* 0x000fe20000410000 */
[----:B------:R-:W-:Y:S01]  /*afe0*/  @!P0 FADD.FTZ R27, -R27, -RZ ;  /* 0x800000ff1b1b8221 */ /* 0x000fe20000010100 */
[----:B------:R-:W-:Y:S01]  /*aff0*/  @!P0 FADD.FTZ R5, -R5, -RZ ;  /* 0x800000ff05058221 */ /* 0x000fe20000010100 */
[----:B-----5:R-:W-:-:S02]  /*b000*/  HADD2.F32 R13, -RZ, R16.H0_H0 ;  /* 0x20000010ff0d7230 */ /* 0x020fc40000004100 */
[--C-:B----4-:R-:W-:Y:S02]  /*b010*/  HADD2.F32 R4, -RZ, R8.reuse.H0_H0 ;  /* 0x20000008ff047230 */ /* 0x110fe40000004100 */
[----:B------:R-:W-:Y:S02]  /*b020*/  HADD2.F32 R15, -RZ, R8.H1_H1 ;  /* 0x30000008ff0f7230 */ /* 0x000fe40000004100 */
[----:B------:R-:W-:Y:S02]  /*b030*/  HADD2.F32 R16, -RZ, R16.H1_H1 ;  /* 0x30000010ff107230 */ /* 0x000fe40000004100 */
[----:B------:R-:W-:Y:S02]  /*b040*/  HADD2.F32 R14, -RZ, R17.H0_H0 ;  /* 0x20000011ff0e7230 */ /* 0x000fe40000004100 */
[----:B------:R-:W-:Y:S02]  /*b050*/  HADD2.F32 R8, -RZ, R9.H0_H0 ;  /* 0x20000009ff087230 */ /* 0x000fe40000004100 */
[----:B------:R-:W-:Y:S01]  /*b060*/  FMUL.FTZ R12, R12, R27 ;  /* 0x0000001b0c0c7220 */ /* 0x000fe20000410000 */
[----:B------:R-:W-:Y:S01]  /*b070*/  FMUL.FTZ R5, R26, R5 ;  /* 0x000000051a057220 */ /* 0x000fe20000410000 */
[----:B------:R-:W-:-:S02]  /*b080*/  HADD2.F32 R26, -RZ, R10.H0_H0 ;  /* 0x2000000aff1a7230 */ /* 0x000fc40000004100 */
[----:B------:R-:W-:Y:S01]  /*b090*/  FFMA.FTZ R4, R13, R4, R30 ;  /* 0x000000040d047223 */ /* 0x000fe2000001001e */
[----:B------:R-:W-:Y:S02]  /*b0a0*/  HADD2.F32 R27, -RZ, R10.H1_H1 ;  /* 0x3000000aff1b7230 */ /* 0x000fe40000004100 */
[----:B------:R-:W-:Y:S01]  /*b0b0*/  FFMA.FTZ R15, R16, R15, R31 ;  /* 0x0000000f100f7223 */ /* 0x000fe2000001001f */
[--C-:B------:R-:W-:Y:S02]  /*b0c0*/  HADD2.F32 R23, -RZ, R11.reuse.H0_H0 ;  /* 0x2000000bff177230 */ /* 0x100fe40000004100 */
[----:B------:R-:W-:Y:S01]  /*b0d0*/  FFMA.FTZ R8, R14, R8, R29 ;  /* 0x000000080e087223 */ /* 0x000fe2000001001d */
[----:B------:R-:W-:Y:S02]  /*b0e0*/  HADD2.F32 R10, -RZ, R11.H1_H1 ;  /* 0x3000000bff0a7230 */ /* 0x000fe40000004100 */
[----:B------:R-:W-:Y:S02]  /*b0f0*/  HADD2.F32 R9, -RZ, R9.H1_H1 ;  /* 0x30000009ff097230 */ /* 0x000fe40000004100 */
[----:B------:R-:W-:-:S02]  /*b100*/  HADD2.F32 R17, -RZ, R17.H1_H1 ;  /* 0x30000011ff117230 */ /* 0x000fc40000004100 */
[--C-:B------:R-:W-:Y:S02]  /*b110*/  HADD2.F32 R14, -RZ, R18.reuse.H0_H0 ;  /* 0x20000012ff0e7230 */ /* 0x100fe40000004100 */
        /* <DEDUP_REMOVED lines=12> */
.L_x_5533:
[----:B------:R-:W-:Y:S05]  /*b1e0*/  BSYNC B0 ;  /* 0x0000000000007941 */ /* 0x000fea0003800000 */
.L_x_5532:
[----:B-----5:R3:W-:Y:S02]  /*b1f0*/  STS.128 [R184+0x1000], R16 ;  /* 0x00100010b8007388 */ /* 0x0207e40000000c00 */
.L_x_5531:
[----:B------:R-:W-:Y:S05]  /*b200*/  BSYNC B1 ;  /* 0x0000000000017941 */ /* 0x000fea0003800000 */
.L_x_5530:
[----:B-1-3--:R-:W-:-:S05]  /*b210*/  VIADD R16, R128, 0x30 ;  /* 0x0000003080107836 */ /* 0x00afca0000000000 */
        /* <DEDUP_REMOVED lines=16> */
[--C-:B------:R-:W-:Y:S02]  /*b320*/  @P0 SHF.R.S32.HI R4, RZ, 0x1, R110.reuse ;  /* 0x00000001ff040819 */ /* 0x100fe4000001146e */
[C---:B------:R-:W-:Y:S01]  /*b330*/  @P0 IADD3 R3, -R111.reuse, RZ, RZ ;  /* 0x000000ff6f030210 */ /* 0x040fe20007ffe1ff */
[----:B------:R-:W-:Y:S01]  /*b340*/  IMAD R5, R111, 0x30, RZ ;  /* 0x000000306f057824 */ /* 0x000fe200078e02ff */
[----:B------:R-:W-:Y:S02]  /*b350*/  @P0 IADD3 R2, -R4, RZ, RZ ;  /* 0x000000ff04020210 */ /* 0x000fe40007ffe1ff */
[----:B------:R-:W-:Y:S01]  /*b360*/  @P0 SHF.R.S32.HI R110, RZ, 0x1, R110 ;  /* 0x00000001ff6e0819 */ /* 0x000fe2000001146e */
[----:B--2---:R-:W-:Y:S01]  /*b370*/  IMAD.WIDE R24, R3, 0x2, R24 ;  /* 0x0000000203187825 */ /* 0x004fe200078e0218 */
[----:B------:R-:W-:-:S04]  /*b380*/  IADD3 R20, P1, R5, R20, RZ ;  /* 0x0000001405147210 */ /* 0x000fc80007f3e0ff */
[----:B------:R-:W-:Y:S01]  /*b390*/  LEA.HI.X.SX32 R21, R5, R21, 0x1, P1 ;  /* 0x0000001505157211 */ /* 0x000fe200008f0eff */
[----:B------:R-:W2:Y:S01]  /*b3a0*/  LDG.E.128 R24, desc[UR6][R24.64] ;  /* 0x0000000618187981 */ /* 0x000ea2000c1e1d00 */
[----:B------:R-:W-:-:S04]  /*b3b0*/  IADD3 R4, P1, R2, R20, RZ ;  /* 0x0000001402047210 */ /* 0x000fc80007f3e0ff */
[----:B------:R-:W-:Y:S02]  /*b3c0*/  LEA.HI.X.SX32 R5, R2, R21, 0x1, P1 ;  /* 0x0000001502057211 */ /* 0x000fe400008f0eff */
[C---:B------:R-:W-:Y:S02]  /*b3d0*/  LEA R6, P1, R4.reuse, UR8, 0x1 ;  /* 0x0000000804067c11 */ /* 0x040fe4000f8208ff */
[----:B------:R-:W-:Y:S02]  /*b3e0*/  MOV R2, RZ ;  /* 0x000000ff00027202 */ /* 0x000fe40000000f00 */
[----:B------:R-:W-:Y:S01]  /*b3f0*/  LEA.HI.X R7, R4, UR9, R5, 0x1, P1 ;  /* 0x0000000904077c11 */ /* 0x000fe200088f0c05 */
[----:B------:R-:W-:Y:S01]  /*b400*/  ULDC.64 UR8, c[0x0][0x358] ;  /* 0x0000d60000087ab9 */ /* 0x000fe20000000a00 */
[----:B------:R-:W-:-:S04]  /*b410*/  @P0 IADD3 R2, -R110, RZ, RZ ;  /* 0x000000ff6e020210 */ /* 0x000fc80007ffe1ff */
[----:B------:R-:W3:Y:S01]  /*b420*/  LDG.E.128 R4, desc[UR6][R6.64] ;  /* 0x0000000606047981 */ /* 0x000ee2000c1e1d00 */
[----:B------:R-:W-:-:S04]  /*b430*/  IADD3 R20, P1, R2, R20, RZ ;  /* 0x0000001402147210 */ /* 0x000fc80007f3e0ff */
[----:B------:R-:W-:Y:S02]  /*b440*/  LEA.HI.X.SX32 R21, R2, R21, 0x1, P1 ;  /* 0x0000001502157211 */ /* 0x000fe400008f0eff */
[----:B------:R-:W-:-:S04]  /*b450*/  LEA R8, P1, R20, UR8, 0x1 ;  /* 0x0000000814087c11 */ /* 0x000fc8000f8208ff */
[----:B------:R-:W-:-:S06]  /*b460*/  LEA.HI.X R9, R20, UR9, R21, 0x1, P1 ;  /* 0x0000000914097c11 */ /* 0x000fcc00088f0c15 */
[----:B------:R-:W4:Y:S01]  /*b470*/  LDG.E.128 R8, desc[UR6][R8.64] ;  /* 0x0000000608087981 */ /* 0x000f22000c1e1d00 */
[--C-:B--2---:R-:W-:Y:S02]  /*b480*/  HADD2.F32 R19, -RZ, R24.reuse.H0_H0 ;  /* 0x20000018ff137230 */ /* 0x104fe40000004100 */
[--C-:B------:R-:W-:Y:S02]  /*b490*/  HADD2.F32 R20, -RZ, R25.reuse.H0_H0 ;  /* 0x20000019ff147230 */ /* 0x100fe40000004100 */
[----:B------:R-:W-:Y:S02]  /*b4a0*/  HADD2.F32 R21, -RZ, R24.H1_H1 ;  /* 0x30000018ff157230 */ /* 0x000fe40000004100 */
[----:B------:R-:W-:Y:S02]  /*b4b0*/  HADD2.F32 R24, -RZ, R25.H1_H1 ;  /* 0x30000019ff187230 */ /* 0x000fe40000004100 */
[----:B---3--:R-:W-:Y:S02]  /*b4c0*/  HADD2.F32 R2, -RZ, R4.H0_H0 ;  /* 0x20000004ff027230 */ /* 0x008fe40000004100 */
[----:B------:R-:W-:-:S02]  /*b4d0*/  HADD2.F32 R3, -RZ, R5.H0_H0 ;  /* 0x20000005ff037230 */ /* 0x000fc40000004100 */
[----:B------:R-:W-:Y:S02]  /*b4e0*/  HADD2.F32 R17, -RZ, R5.H1_H1 ;  /* 0x30000005ff117230 */ /* 0x000fe40000004100 */
[----:B------:R-:W-:Y:S01]  /*b4f0*/  @!P0 FADD.FTZ R2, -R2, -RZ ;  /* 0x800000ff02028221 */ /* 0x000fe20000010100 */
[--C-:B------:R-:W-:Y:S02]  /*b500*/  HADD2.F32 R5, -RZ, R6.reuse.H0_H0 ;  /* 0x20000006ff057230 */ /* 0x100fe40000004100 */
[----:B------:R-:W-:Y:S01]  /*b510*/  @!P0 FADD.FTZ R3, -R3, -RZ ;  /* 0x800000ff03038221 */ /* 0x000fe20000010100 */
[----:B------:R-:W-:Y:S02]  /*b520*/  HADD2.F32 R18, -RZ, R6.H1_H1 ;  /* 0x30000006ff127230 */ /* 0x000fe40000004100 */
[----:B------:R-:W-:Y:S02]  /*b530*/  HADD2.F32 R6, -RZ, R7.H0_H0 ;  /* 0x20000007ff067230 */ /* 0x000fe40000004100 */
[----:B------:R-:W-:-:S02]  /*b540*/  HADD2.F32 R4, -RZ, R4.H1_H1 ;  /* 0x30000004ff047230 */ /* 0x000fc40000004100 */
[----:B------:R-:W-:Y:S02]  /*b550*/  HADD2.F32 R7, -RZ, R7.H1_H1 ;  /* 0x30000007ff077230 */ /* 0x000fe40000004100 */
[----:B------:R-:W-:Y:S01]  /*b560*/  FMUL.FTZ R19, R19, R2 ;  /* 0x0000000213137220 */ /* 0x000fe20000410000 */
[----:B------:R-:W-:Y:S01]  /*b570*/  FMUL.FTZ R20, R20, R3 ;  /* 0x0000000314147220 */ /* 0x000fe20000410000 */
[--C-:B------:R-:W-:Y:S02]  /*b580*/  HADD2.F32 R3, -RZ, R27.reuse.H0_H0 ;  /* 0x2000001bff037230 */ /* 0x100fe40000004100 */
[----:B------:R-:W-:Y:S01]  /*b590*/  @!P0 FADD.FTZ R4, -R4, -RZ ;  /* 0x800000ff04048221 */ /* 0x000fe20000010100 */
[----:B------:R-:W-:Y:S02]  /*b5a0*/  HADD2.F32 R2, -RZ, R27.H1_H1 ;  /* 0x3000001bff027230 */ /* 0x000fe40000004100 */
[----:B------:R-:W-:Y:S01]  /*b5b0*/  @!P0 FADD.FTZ R17, -R17, -RZ ;  /* 0x800000ff11118221 */ /* 0x000fe20000010100 */
[----:B------:R-:W-:Y:S01]  /*b5c0*/  @!P0 FADD.FTZ R6, -R6, -RZ ;  /* 0x800000ff06068221 */ /* 0x000fe20000010100 */
[----:B------:R-:W-:Y:S01]  /*b5d0*/  @!P0 FADD.FTZ R7, -R7, -RZ ;  /* 0x800000ff07078221 */ /* 0x000fe20000010100 */
[----:B------:R-:W-:Y:S01]  /*b5e0*/  FMUL.FTZ R21, R21, R4 ;  /* 0x0000000415157220 */ /* 0x000fe20000410000 */
[----:B------:R-:W-:Y:S01]  /*b5f0*/  FMUL.FTZ R24, R24, R17 ;  /* 0x0000001118187220 */ /* 0x000fe20000410000 */
[----:B------:R-:W-:Y:S01]  /*b600*/  FMUL.FTZ R6, R3, R6 ;  /* 0x0000000603067220 */ /* 0x000fe20000410000 */
[----:B------:R-:W-:Y:S01]  /*b610*/  FMUL.FTZ R7, R2, R7 ;  /* 0x0000000702077220 */ /* 0x000fe20000410000 */
[----:B------:R-:W-:-:S02]  /*b620*/  HADD2.F32 R4, -RZ, R26.H0_H0 ;  /* 0x2000001aff047230 */ /* 0x000fc40000004100 */
[----:B------:R-:W-:Y:S01]  /*b630*/  @!P0 FADD.FTZ R5, -R5, -RZ ;  /* 0x800000ff05058221 */ /* 0x000fe20000010100 */
[----:B------:R-:W-:Y:S02]  /*b640*/  HADD2.F32 R17, -RZ, R26.H1_H1 ;  /* 0x3000001aff117230 */ /* 0x000fe40000004100 */
[----:B------:R-:W-:Y:S01]  /*b650*/  @!P0 FADD.FTZ R18, -R18, -RZ ;  /* 0x800000ff12128221 */ /* 0x000fe20000010100 */
[----:B-----5:R-:W-:Y:S02]  /*b660*/  HADD2.F32 R2, -RZ, R12.H0_H0 ;  /* 0x2000000cff027230 */ /* 0x020fe40000004100 */
[----:B----4-:R-:W-:Y:S02]  /*b670*/  HADD2.F32 R3, -RZ, R8.H0_H0 ;  /* 0x20000008ff037230 */ /* 0x010fe40000004100 */
[----:B------:R-:W-:Y:S02]  /*b680*/  HADD2.F32 R12, -RZ, R12.H1_H1 ;  /* 0x3000000cff0c7230 */ /* 0x000fe40000004100 */
[----:B------:R-:W-:-:S02]  /*b690*/  HADD2.F32 R8, -RZ, R8.H1_H1 ;  /* 0x30000008ff087230 */ /* 0x000fc40000004100 */
[----:B------:R-:W-:Y:S01]  /*b6a0*/  FMUL.FTZ R5, R4, R5 ;  /* 0x0000000504057220 */ /* 0x000fe20000410000 */
[----:B------:R-:W-:Y:S01]  /*b6b0*/  FMUL.FTZ R18, R17, R18 ;  /* 0x0000001211127220 */ /* 0x000fe20000410000 */
[--C-:B------:R-:W-:Y:S02]  /*b6c0*/  HADD2.F32 R26, -RZ, R10.reuse.H0_H0 ;  /* 0x2000000aff1a7230 */ /* 0x100fe40000004100 */
[----:B------:R-:W-:Y:S01]  /*b6d0*/  FFMA.FTZ R2, R2, R3, R19 ;  /* 0x0000000302027223 */ /* 0x000fe20000010013 */
[----:B------:R-:W-:Y:S02]  /*b6e0*/  HADD2.F32 R25, -RZ, R10.H1_H1 ;  /* 0x3000000aff197230 */ /* 0x000fe40000004100 */
[----:B------:R-:W-:Y:S01]  /*b6f0*/  FFMA.FTZ R21, R12, R8, R21 ;  /* 0x000000080c157223 */ /* 0x000fe20000010015 */
[----:B------:R-:W-:Y:S02]  /*b700*/  HADD2.F32 R17, -RZ, R13.H0_H0 ;  /* 0x2000000dff117230 */ /* 0x000fe40000004100 */
[----:B------:R-:W-:-:S02]  /*b710*/  HADD2.F32 R4, -RZ, R9.H0_H0 ;  /* 0x20000009ff047230 */ /* 0x000fc40000004100 */
[--C-:B------:R-:W-:Y:S02]  /*b720*/  HADD2.F32 R23, -RZ, R11.reuse.H0_H0 ;  /* 0x2000000bff177230 */ /* 0x100fe40000004100 */
[----:B------:R-:W-:Y:S02]  /*b730*/  HADD2.F32 R10, -RZ, R11.H1_H1 ;  /* 0x3000000bff0a7230 */ /* 0x000fe40000004100 */
[----:B------:R-:W-:Y:S02]  /*b740*/  HADD2.F32 R9, -RZ, R9.H1_H1 ;  /* 0x30000009ff097230 */ /* 0x000fe40000004100 */
[----:B------:R-:W-:Y:S02]  /*b750*/  HADD2.F32 R13, -RZ, R13.H1_H1 ;  /* 0x3000000dff0d7230 */ /* 0x000fe40000004100 */
[--C-:B------:R-:W-:Y:S02]  /*b760*/  HADD2.F32 R8, -RZ, R14.reuse.H0_H0 ;  /* 0x2000000eff087230 */ /* 0x100fe40000004100 */
[----:B------:R-:W-:-:S02]  /*b770*/  HADD2.F32 R11, -RZ, R14.H1_H1 ;  /* 0x3000000eff0b7230 */ /* 0x000fc40000004100 */
        /* <DEDUP_REMOVED lines=12> */
.L_x_5535:
[----:B------:R-:W-:Y:S05]  /*b840*/  BSYNC B0 ;  /* 0x0000000000007941 */ /* 0x000fea0003800000 */
.L_x_5534:
[----:B-----5:R3:W-:Y:S01]  /*b850*/  STS.128 [R184+0x1800], R12 ;  /* 0x0018000cb8007388 */ /* 0x0207e20000000c00 */
[----:B------:R-:W-:Y:S05]  /*b860*/  BRA `(.L_x_5519) ;  /* 0x00000004002c7947 */ /* 0x000fea0003800000 */
.L_x_5505:
[----:B------:R-:W1:Y:S01]  /*b870*/  S2R R136, SR_CTAID.X ;  /* 0x0000000000887919 */ /* 0x000e620000002500 */
[C---:B------:R-:W-:Y:S01]  /*b880*/  VIADD R0, R128.reuse, 0x10 ;  /* 0x0000001080007836 */ /* 0x040fe20000000000 */
[----:B------:R-:W-:Y:S01]  /*b890*/  BSSY B0, `(.L_x_5536) ;  /* 0x0000014000007945 */ /* 0x000fe20003800000 */
[C---:B---3--:R-:W-:Y:S02]  /*b8a0*/  VIADD R22, R128.reuse, 0x20 ;  /* 0x0000002080167836 */ /* 0x048fe40000000000 */
[----:B------:R-:W-:Y:S02]  /*b8b0*/  VIADD R16, R128, 0x30 ;  /* 0x0000003080107836 */ /* 0x000fe40000000000 */
[----:B-1----:R-:W-:-:S05]  /*b8c0*/  IMAD R3, R136, -0x40, R179 ;  /* 0xffffffc088037824 */ /* 0x002fca00078e02b3 */
[-C--:B------:R-:W-:Y:S02]  /*b8d0*/  ISETP.GE.AND P0, PT, R128, R3.reuse, PT ;  /* 0x000000038000720c */ /* 0x080fe40003f06270 */
[-C--:B------:R-:W-:Y:S02]  /*b8e0*/  ISETP.GE.AND P1, PT, R0, R3.reuse, PT ;  /* 0x000000030000720c */ /* 0x080fe40003f26270 */
[-C--:B------:R-:W-:Y:S02]  /*b8f0*/  ISETP.GE.AND P2, PT, R22, R3.reuse, PT ;  /* 0x000000031600720c */ /* 0x080fe40003f46270 */
[----:B------:R-:W-:-:S07]  /*b900*/  ISETP.GE.AND P3, PT, R16, R3, PT ;  /* 0x000000031000720c */ /* 0x000fce0003f66270 */
[----:B------:R-:W-:Y:S06]  /*b910*/  @P0 BRA `(.L_x_5537) ;  /* 0x00000000002c0947 */ /* 0x000fec0003800000 */
[----:B------:R-:W-:Y:S02]  /*b920*/  ULDC UR5, c[0x0][0x2d0] ;  /* 0x0000b40000057ab9 */ /* 0x000fe40000000800 */
[----:B------:R-:W-:-:S13]  /*b930*/  ISETP.GE.AND P0, PT, R100, UR5, PT ;  /* 0x0000000564007c0c */ /* 0x000fda000bf06270 */
[----:B------:R1:W-:Y:S01]  /*b940*/  @P0 STS.128 [R184], RZ ;  /* 0x000000ffb8000388 */ /* 0x0003e20000000c00 */
[----:B------:R-:W-:Y:S05]  /*b950*/  @P0 BRA `(.L_x_5537) ;  /* 0x00000000001c0947 */ /* 0x000fea0003800000 */
[----:B------:R-:W-:Y:S02]  /*b960*/  ULDC.64 UR8, c[0x0][0x210] ;  /* 0x0000840000087ab9 */ /* 0x000fe40000000a00 */
[----:B------:R-:W-:-:S04]  /*b970*/  LEA R2, P0, R124, UR8, 0x1 ;  /* 0x000000087c027c11 */ /* 0x000fc8000f8008ff */
[----:B------:R-:W-:-:S05]  /*b980*/  LEA.HI.X R3, R124, UR9, R127, 0x1, P0 ;  /* 0x000000097c037c11 */ /* 0x000fca00080f0c7f */
[----:B------:R-:W-:Y:S01]  /*b990*/  @!PT LDS RZ, [RZ] ;  /* 0x00000000fffff984 */ /* 0x000fe20000000800 */
[----:B------:R-:W-:Y:S01]  /*b9a0*/  @!PT LDS RZ, [RZ] ;  /* 0x00000000fffff984 */ /* 0x000fe20000000800 */
[----:B------:R-:W-:Y:S01]  /*b9b0*/  @!PT LDS RZ, [RZ] ;  /* 0x00000000fffff984 */ /* 0x000fe20000000800 */
[----:B------:R3:W-:Y:S04]  /*b9c0*/  LDGSTS.E.BYPASS.LTC128B.128 [R184], desc[UR6][R2.64] ;  /* 0x0000000002b87fae */ /* 0x0007e8000b901d46 */
.L_x_5537:
[----:B------:R-:W-:Y:S05]  /*b9d0*/  BSYNC B0 ;  /* 0x0000000000007941 */ /* 0x000fea0003800000 */
.L_x_5536:
[----:B------:R-:W-:Y:S04]  /*b9e0*/  BSSY B0, `(.L_x_5538) ;  /* 0x0000010000007945 */ /* 0x000fe80003800000 */
[----:B------:R-:W-:Y:S05]  /*b9f0*/  @P1 BRA `(.L_x_5539) ;  /* 0x0000000000381947 */ /* 0x000fea0003800000 */
[----:B------:R-:W-:Y:S02]  /*ba00*/  ULDC UR5, c[0x0][0x2d0] ;  /* 0x0000b40000057ab9 */ /* 0x000fe40000000800 */
[----:B------:R-:W-:-:S13]  /*ba10*/  ISETP.GE.AND P0, PT, R100, UR5, PT ;  /* 0x0000000564007c0c */ /* 0x000fda000bf06270 */
[----:B------:R1:W-:Y:S01]  /*ba20*/  @P0 STS.128 [R184+0x800], RZ ;  /* 0x000800ffb8000388 */ /* 0x0003e20000000c00 */
[----:B------:R-:W-:Y:S05]  /*ba30*/  @P0 BRA `(.L_x_5539) ;  /* 0x0000000000280947 */ /* 0x000fea0003800000 */
[----:B---3--:R-:W3:Y:S01]  /*ba40*/  LDC.64 R2, c[0x0][0x240] ;  /* 0x00009000ff027b82 */ /* 0x008ee20000000a00 */
[----:B------:R-:W-:Y:S01]  /*ba50*/  ULDC.64 UR8, c[0x0][0x210] ;  /* 0x0000840000087ab9 */ /* 0x000fe20000000a00 */
[----:B---3--:R-:W-:-:S04]  /*ba60*/  LEA R4, P0, R2, R124, 0x4 ;  /* 0x0000007c02047211 */ /* 0x008fc800078020ff */
[----:B------:R-:W-:Y:S02]  /*ba70*/  LEA.HI.X R3, R2, R127, R3, 0x4, P0 ;  /* 0x0000007f02037211 */ /* 0x000fe400000f2403 */
[----:B------:R-:W-:-:S04]  /*ba80*/  LEA R2, P0, R4, UR8, 0x1 ;  /* 0x0000000804027c11 */ /* 0x000fc8000f8008ff */
[----:B------:R-:W-:-:S05]  /*ba90*/  LEA.HI.X R3, R4, UR9, R3, 0x1, P0 ;  /* 0x0000000904037c11 */ /* 0x000fca00080f0c03 */
[----:B------:R-:W-:Y:S01]  /*baa0*/  @!PT LDS RZ, [RZ] ;  /* 0x00000000fffff984 */ /* 0x000fe20000000800 */
[----:B------:R-:W-:Y:S01]  /*bab0*/  @!PT LDS RZ, [RZ] ;  /* 0x00000000fffff984 */ /* 0x000fe20000000800 */
[----:B------:R-:W-:Y:S01]  /*bac0*/  @!PT LDS RZ, [RZ] ;  /* 0x00000000fffff984 */ /* 0x000fe20000000800 */
[----:B------:R3:W-:Y:S04]  /*bad0*/  LDGSTS.E.BYPASS.LTC128B.128 [R184+0x800], desc[UR6][R2.64] ;  /* 0x0080000002b87fae */ /* 0x0007e8000b901d46 */
.L_x_5539:
[----:B------:R-:W-:Y:S05]  /*bae0*/  BSYNC B0 ;  /* 0x0000000000007941 */ /* 0x000fea0003800000 */
.L_x_5538:
        /* <DEDUP_REMOVED lines=16> */
.L_x_5541:
[----:B------:R-:W-:Y:S05]  /*bbf0*/  BSYNC B0 ;  /* 0x0000000000007941 */ /* 0x000fea0003800000 */
.L_x_5540:
[----:B------:R-:W-:Y:S05]  /*bc00*/  @P3 BRA `(.L_x_5519) ;  /* 0x0000000000443947 */ /* 0x000fea0003800000 */
[----:B------:R-:W-:Y:S02]  /*bc10*/  ULDC UR5, c[0x0][0x2d0] ;  /* 0x0000b40000057ab9 */ /* 0x000fe40000000800 */
[----:B------:R-:W-:-:S13]  /*bc20*/  ISETP.GE.AND P0, PT, R100, UR5, PT ;  /* 0x0000000564007c0c */ /* 0x000fda000bf06270 */
[----:B------:R1:W-:Y:S01]  /*bc30*/  @P0 STS.128 [R184+0x1800], RZ ;  /* 0x001800ffb8000388 */ /* 0x0003e20000000c00 */
[----:B------:R-:W-:Y:S05]  /*bc40*/  @P0 BRA `(.L_x_5519) ;  /* 0x0000000000340947 */ /* 0x000fea0003800000 */
[----:B---3--:R-:W3:Y:S01]  /*bc50*/  LDC.64 R2, c[0x0][0x240] ;  /* 0x00009000ff027b82 */ /* 0x008ee20000000a00 */
[----:B------:R-:W-:Y:S01]  /*bc60*/  MOV R4, R124 ;  /* 0x0000007c00047202 */ /* 0x000fe20000000f00 */
[----:B------:R-:W-:Y:S01]  /*bc70*/  ULDC.64 UR8, c[0x0][0x210] ;  /* 0x0000840000087ab9 */ /* 0x000fe20000000a00 */
[----:B------:R-:W-:-:S03]  /*bc80*/  MOV R5, R127 ;  /* 0x0000007f00057202 */ /* 0x000fc60000000f00 */
[----:B---3--:R-:W-:-:S04]  /*bc90*/  IMAD.WIDE.U32 R4, R2, 0x30, R4 ;  /* 0x0000003002047825 */ /* 0x008fc800078e0004 */
[----:B------:R-:W-:Y:S01]  /*bca0*/  IMAD R2, R3, 0x30, RZ ;  /* 0x0000003003027824 */ /* 0x000fe200078e02ff */
[----:B------:R-:W-:-:S04]  /*bcb0*/  LEA R6, P0, R4, UR8, 0x1 ;  /* 0x0000000804067c11 */ /* 0x000fc8000f8008ff */
[----:B------:R-:W-:-:S04]  /*bcc0*/  IADD3 R2, R5, R2, RZ ;  /* 0x0000000205027210 */ /* 0x000fc80007ffe0ff */
[----:B------:R-:W-:-:S05]  /*bcd0*/  LEA.HI.X R7, R4, UR9, R2, 0x1, P0 ;  /* 0x0000000904077c11 */ /* 0x000fca00080f0c02 */
[----:B------:R-:W-:Y:S01]  /*bce0*/  @!PT LDS RZ, [RZ] ;  /* 0x00000000fffff984 */ /* 0x000fe20000000800 */
[----:B------:R-:W-:Y:S01]  /*bcf0*/  @!PT LDS RZ, [RZ] ;  /* 0x00000000fffff984 */ /* 0x000fe20000000800 */
[----:B------:R-:W-:Y:S01]  /*bd00*/  @!PT LDS RZ, [RZ] ;  /* 0x00000000fffff984 */ /* 0x000fe20000000800 */
[----:B------:R3:W-:Y:S02]  /*bd10*/  LDGSTS.E.BYPASS.LTC128B.128 [R184+0x1800], desc[UR6][R6.64] ;  /* 0x0180000006b87fae */ /* 0x0007e4000b901d46 */
.L_x_5519:
[----:B------:R-:W-:Y:S05]  /*bd20*/  BSYNC B2 ;  /* 0x0000000000027941 */ /* 0x000fea0003800000 */
.L_x_5504:
[----:B------:R-:W-:Y:S01]  /*bd30*/  VIADD R187, R48, 0xffffffff ;  /* 0xffffffff30bb7836 */ /* 0x000fe20000000000 */
[----:B------:R-:W-:Y:S01]  /*bd40*/  ULDC.64 UR12, c[0x0][0x218] ;  /* 0x00008600000c7ab9 */ /* 0x000fe20000000a00 */
[----:B------:R-:W1:Y:S01]  /*bd50*/  S2R R103, SR_TID.X ;  /* 0x0000000000677919 */ /* 0x000e620000002100 */
[----:B------:R-:W-:Y:S01]  /*bd60*/  LEA R186, P0, R120, UR12, 0x1 ;  /* 0x0000000c78ba7c11 */ /* 0x000fe2000f8008ff */
[----:B---3--:R-:W-:Y:S01]  /*bd70*/  IMAD.SHL.U32 R2, R187, 0x80, RZ ;  /* 0x00000080bb027824 */ /* 0x008fe200078e00ff */
[----:B------:R-:W-:Y:S01]  /*bd80*/  BSSY B0, `(.L_x_5542) ;  /* 0x0000017000007945 */ /* 0x000fe20003800000 */
[----:B------:R-:W-:Y:S01]  /*bd90*/  VIADD R10, R128, 0x40 ;  /* 0x00000040800a7836 */ /* 0x000fe20000000000 */
[----:B------:R-:W-:Y:S01]  /*bda0*/  LEA.HI.X R185, R120, UR13, R123, 0x1, P0 ;  /* 0x0000000d78b97c11 */ /* 0x000fe200080f0c7b */
[----:B------:R-:W-:Y:S02]  /*bdb0*/  IMAD.IADD R7, R49, 0x1, -R2 ;  /* 0x0000000131077824 */ /* 0x000fe400078e0a02 */
[----:B------:R-:W-:-:S02]  /*bdc0*/  VIADD R8, R128, 0x50 ;  /* 0x0000005080087836 */ /* 0x000fc40000000000 */
[C---:B------:R-:W-:Y:S01]  /*bdd0*/  VIADD R6, R128.reuse, 0x60 ;  /* 0x0000006080067836 */ /* 0x040fe20000000000 */
[-C--:B------:R-:W-:Y:S02]  /*bde0*/  ISETP.GE.AND P0, PT, R128, R7.reuse, PT ;  /* 0x000000078000720c */ /* 0x080fe40003f06270 */
[-C--:B------:R-:W-:Y:S02]  /*bdf0*/  ISETP.GE.AND P1, PT, R0, R7.reuse, PT ;  /* 0x000000070000720c */ /* 0x080fe40003f26270 */
[-C--:B------:R-:W-:Y:S02]  /*be00*/  ISETP.GE.AND P2, PT, R22, R7.reuse, PT ;  /* 0x000000071600720c */ /* 0x080fe40003f46270 */
[-C--:B------:R-:W-:Y:S02]  /*be10*/  ISETP.GE.AND P3, PT, R16, R7.reuse, PT ;  /* 0x000000071000720c */ /* 0x080fe40003f66270 */
[-C--:B------:R-:W-:Y:S02]  /*be20*/  ISETP.GE.AND P4, PT, R10, R7.reuse, PT ;  /* 0x000000070a00720c */ /* 0x080fe40003f86270 */
[----:B------:R-:W-:-:S03]  /*be30*/  ISETP.GE.AND P6, PT, R8, R7, PT ;  /* 0x000000070800720c */ /* 0x000fc60003fc6270 */
[----:B------:R-:W-:Y:S10]  /*be40*/  @P0 BRA `(.L_x_5543) ;  /* 0x0000000000280947 */ /* 0x000ff40003800000 */
        /* <DEDUP_REMOVED lines=10> */
.L_x_5543:
[----:B------:R-:W-:Y:S05]  /*bef0*/  BSYNC B0 ;  /* 0x0000000000007941 */ /* 0x000fea0003800000 */
.L_x_5542:
[----:B------:R-:W-:Y:S01]  /*bf00*/  BSSY B0, `(.L_x_5544) ;  /* 0x000000e000007945 */ /* 0x000fe20003800000 */
[----:B------:R-:W-:Y:S02]  /*bf10*/  ISETP.GE.AND P5, PT, R6, R7, PT ;  /* 0x000000070600720c */ /* 0x000fe40003fa6270 */
[----:B------:R-:W-:Y:S01]  /*bf20*/  IADD3 R3, R128, 0x70, RZ ;  /* 0x0000007080037810 */ /* 0x000fe20007ffe0ff */
        /* <DEDUP_REMOVED lines=11> */
.L_x_5545:
[----:B------:R-:W-:Y:S05]  /*bfe0*/  BSYNC B0 ;  /* 0x0000000000007941 */ /* 0x000fea0003800000 */
.L_x_5544:
[----:B------:R-:W-:Y:S01]  /*bff0*/  BSSY B0, `(.L_x_5546) ;  /* 0x000000e000007945 */ /* 0x000fe20003800000 */
[----:B------:R-:W-:-:S03]  /*c000*/  ISETP.GE.AND P1, PT, R3, R7, PT ;  /* 0x000000070300720c */ /* 0x000fc60003f26270 */
[----:B------:R-:W-:Y:S10]  /*c010*/  @P2 BRA `(.L_x_5547) ;  /* 0x00000000002c2947 */ /* 0x000ff40003800000 */
[----:B------:R-:W-:Y:S02]  /*c020*/  ULDC UR5, c[0x0][0x2d0] ;  /* 0x0000b40000057ab9 */ /* 0x000fe40000000800 */
[----:B------:R-:W-:-:S13]  /*c030*/  ISETP.GE.AND P0, PT, R100, UR5, PT ;  /* 0x0000000564007c0c */ /* 0x000fda000bf06270 */
[----:B------:R1:W-:Y:S01]  /*c040*/  @P0 STS.128 [R184+0x3000], RZ ;  /* 0x003000ffb8000388 */ /* 0x0003e20000000c00 */
[----:B------:R-:W-:Y:S05]  /*c050*/  @P0 BRA `(.L_x_5547) ;  /* 0x00000000001c0947 */ /* 0x000fea0003800000 */
[----:B-1----:R-:W2:Y:S02]  /*c060*/  LDC.64 R4, c[0x0][0x248] ;  /* 0x00009200ff047b82 */ /* 0x002ea40000000a00 */
[----:B--2-4-:R-:W-:-:S04]  /*c070*/  LEA R12, P0, R4, R186, 0x6 ;  /* 0x000000ba040c7211 */ /* 0x014fc800078030ff */
[----:B------:R-:W-:-:S05]  /*c080*/  LEA.HI.X R13, R4, R185, R5, 0x6, P0 ;  /* 0x000000b9040d7211 */ /* 0x000fca00000f3405 */
[----:B------:R-:W-:Y:S01]  /*c090*/  @!PT LDS RZ, [RZ] ;  /* 0x00000000fffff984 */ /* 0x000fe20000000800 */
[----:B------:R-:W-:Y:S01]  /*c0a0*/  @!PT LDS RZ, [RZ] ;  /* 0x00000000fffff984 */ /* 0x000fe20000000800 */
[----:B------:R-:W-:Y:S01]  /*c0b0*/  @!PT LDS RZ, [RZ] ;  /* 0x00000000fffff984 */ /* 0x000fe20000000800 */
[----:B------:R1:W-:Y:S04]  /*c0c0*/  LDGSTS.E.BYPASS.LTC128B.128 [R184+0x3000], desc[UR6][R12.64] ;  /* 0x030000000cb87fae */ /* 0x0003e8000b901d46 */
.L_x_5547:
[----:B------:R-:W-:Y:S05]  /*c0d0*/  BSYNC B0 ;  /* 0x0000000000007941 */ /* 0x000fea0003800000 */
.L_x_5546:
[----:B------:R-:W-:Y:S04]  /*c0e0*/  BSSY B0, `(.L_x_5548) ;  /* 0x0000010000007945 */ /* 0x000fe80003800000 */
[----:B------:R-:W-:Y:S05]  /*c0f0*/  @P3 BRA `(.L_x_5549) ;  /* 0x0000000000383947 */ /* 0x000fea0003800000 */
[----:B------:R-:W-:Y:S02]  /*c100*/  ULDC UR5, c[0x0][0x2d0] ;  /* 0x0000b40000057ab9 */ /* 0x000fe40000000800 */
[----:B------:R-:W-:-:S13]  /*c110*/  ISETP.GE.AND P0, PT, R100, UR5, PT ;  /* 0x0000000564007c0c */ /* 0x000fda000bf06270 */
[----:B------:R1:W-:Y:S01]  /*c120*/  @P0 STS.128 [R184+0x3800], RZ ;  /* 0x003800ffb8000388 */ /* 0x0003e20000000c00 */
[----:B------:R-:W-:Y:S05]  /*c130*/  @P0 BRA `(.L_x_5549) ;  /* 0x0000000000280947 */ /* 0x000fea0003800000 */
[----:B-1----:R-:W1:Y:S01]  /*c140*/  LDC.64 R4, c[0x0][0x248] ;  /* 0x00009200ff047b82 */ /* 0x002e620000000a00 */
[----:B--2-4-:R-:W-:Y:S02]  /*c150*/  MOV R12, R186 ;  /* 0x000000ba000c7202 */ /* 0x014fe40000000f00 */
[----:B------:R-:W-:-:S03]  /*c160*/  MOV R13, R185 ;  /* 0x000000b9000d7202 */ /* 0x000fc60000000f00 */
[----:B-1----:R-:W-:-:S04]  /*c170*/  IMAD.WIDE.U32 R12, R4, 0x60, R12 ;  /* 0x00000060040c7825 */ /* 0x002fc800078e000c */
[----:B------:R-:W-:-:S05]  /*c180*/  IMAD R5, R5, 0x60, RZ ;  /* 0x0000006005057824 */ /* 0x000fca00078e02ff */
[----:B------:R-:W-:-:S05]  /*c190*/  IADD3 R13, R5, R13, RZ ;  /* 0x0000000d050d7210 */ /* 0x000fca0007ffe0ff */
[----:B------:R-:W-:Y:S01]  /*c1a0*/  @!PT LDS RZ, [RZ] ;  /* 0x00000000fffff984 */ /* 0x000fe20000000800 */
[----:B------:R-:W-:Y:S01]  /*c1b0*/  @!PT LDS RZ, [RZ] ;  /* 0x00000000fffff984 */ /* 0x000fe20000000800 */
[----:B------:R-:W-:Y:S01]  /*c1c0*/  @!PT LDS RZ, [RZ] ;  /* 0x00000000fffff984 */ /* 0x000fe20000000800 */
[----:B------:R1:W-:Y:S02]  /*c1d0*/  LDGSTS.E.BYPASS.LTC128B.128 [R184+0x3800], desc[UR6][R12.64] ;  /* 0x038000000cb87fae */ /* 0x0003e4000b901d46 */
.L_x_5549:
[----:B------:R-:W-:Y:S05]  /*c1e0*/  BSYNC B0 ;  /* 0x0000000000007941 */ /* 0x000fea0003800000 */
.L_x_5548:
[----:B------:R-:W-:Y:S04]  /*c1f0*/  BSSY B0, `(.L_x_5550) ;  /* 0x000000d000007945 */ /* 0x000fe80003800000 */
[----:B------:R-:W-:Y:S05]  /*c200*/  @P4 BRA `(.L_x_5551) ;  /* 0x00000000002c4947 */ /* 0x000fea0003800000 */
        /* <DEDUP_REMOVED lines=11> */
.L_x_5551:
[----:B------:R-:W-:Y:S05]  /*c2c0*/  BSYNC B0 ;  /* 0x0000000000007941 */ /* 0x000fea0003800000 */
.L_x_5550:
        /* <DEDUP_REMOVED lines=16> */
.L_x_5553:
[----:B------:R-:W-:Y:S05]  /*c3d0*/  BSYNC B0 ;  /* 0x0000000000007941 */ /* 0x000fea0003800000 */
.L_x_5552:
        /* <DEDUP_REMOVED lines=16> */
.L_x_5555:
[----:B------:R-:W-:Y:S05]  /*c4e0*/  BSYNC B0 ;  /* 0x0000000000007941 */ /* 0x000fea0003800000 */
.L_x_5554:
        /* <DEDUP_REMOVED lines=16> */
.L_x_5557:
[----:B------:R-:W-:Y:S05]  /*c5f0*/  BSYNC B0 ;  /* 0x0000000000007941 */ /* 0x000fea0003800000 */
.L_x_5556:
[----:B------:R-:W0:Y:S01]  /*c600*/  LDGDEPBAR ;  /* 0x00000000000079af */ /* 0x000e220000000000 */
[-C--:B------:R-:W-:Y:S01]  /*c610*/  ISETP.GE.AND P0, PT, R128, R7.reuse, PT ;  /* 0x000000078000720c */ /* 0x080fe20003f06270 */
[----:B------:R-:W-:Y:S01]  /*c620*/  ULDC.64 UR10, c[0x0][0x220] ;  /* 0x00008800000a7ab9 */ /* 0x000fe20000000a00 */
[----:B-1----:R-:W-:Y:S01]  /*c630*/  SHF.R.S32.HI R138, RZ, 0x1f, R103 ;  /* 0x0000001fff8a7819 */ /* 0x002fe20000011467 */
[----:B------:R-:W-:Y:S01]  /*c640*/  BSSY B0, `(.L_x_5558) ;  /* 0x000001c000007945 */ /* 0x000fe20003800000 */
[----:B------:R-:W-:Y:S02]  /*c650*/  ISETP.GE.AND P2, PT, R0, R7, PT ;  /* 0x000000070000720c */ /* 0x000fe40003f46270 */
[CC--:B------:R-:W-:Y:S02]  /*c660*/  LEA.HI R0, R138.reuse, R103.reuse, RZ, 0x4 ;  /* 0x000000678a007211 */ /* 0x0c0fe400078f20ff */
[----:B------:R-:W-:Y:S02]  /*c670*/  LEA.HI R4, R138, R103, RZ, 0x3 ;  /* 0x000000678a047211 */ /* 0x000fe400078f18ff */
[----:B--2-4-:R-:W-:-:S02]  /*c680*/  LEA R148, P1, R116, UR10, 0x1 ;  /* 0x0000000a74947c11 */ /* 0x014fc4000f8208ff */
[----:B------:R-:W-:Y:S02]  /*c690*/  SHF.R.S32.HI R173, RZ, 0x4, R0 ;  /* 0x00000004ffad7819 */ /* 0x000fe40000011400 */
[----:B------:R-:W-:Y:S02]  /*c6a0*/  LOP3.LUT R4, R4, 0xfffffff8, RZ, 0xc0, !PT ;  /* 0xfffffff804047812 */ /* 0x000fe400078ec0ff */
[----:B------:R-:W-:Y:S02]  /*c6b0*/  LEA.HI.X R149, R116, UR11, R119, 0x1, P1 ;  /* 0x0000000b74957c11 */ /* 0x000fe400088f0c77 */
[----:B------:R-:W-:Y:S01]  /*c6c0*/  LEA.HI R5, R0, R173, RZ, 0x1 ;  /* 0x000000ad00057211 */ /* 0x000fe200078f08ff */
[----:B------:R-:W-:Y:S01]  /*c6d0*/  IMAD.IADD R0, R103, 0x1, -R4 ;  /* 0x0000000167007824 */ /* 0x000fe200078e0a04 */
[-C--:B------:R-:W-:Y:S02]  /*c6e0*/  ISETP.GE.AND P1, PT, R8, R7.reuse, PT ;  /* 0x000000070800720c */ /* 0x080fe40003f26270 */
[----:B------:R-:W-:Y:S01]  /*c6f0*/  ISETP.GE.AND P3, PT, R22, R7, PT ;  /* 0x000000071600720c */ /* 0x000fe20003f66270 */
[----:B------:R-:W-:-:S04]  /*c700*/  DEPBAR.LE SB0, 0x0 ;  /* 0x000080000000791a */ /* 0x000fc80000000000 */
[----:B------:R-:W-:Y:S01]  /*c710*/  BAR.SYNC.DEFER_BLOCKING 0x0 ;  /* 0x0000000000007b1d */ /* 0x000fe20000010000 */
[-C--:B------:R-:W-:Y:S02]  /*c720*/  ISETP.GE.AND P4, PT, R16, R7.reuse, PT ;  /* 0x000000071000720c */ /* 0x080fe40003f86270 */
[----:B------:R-:W-:Y:S02]  /*c730*/  ISETP.GE.AND P6, PT, R10, R7, PT ;  /* 0x000000070a00720c */ /* 0x000fe40003fc6270 */
[----:B------:R-:W-:Y:S02]  /*c740*/  LOP3.LUT R4, R5, 0xfffffffe, RZ, 0xc0, !PT ;  /* 0xfffffffe05047812 */ /* 0x000fe400078ec0ff */
[----:B------:R-:W-:Y:S01]  /*c750*/  P2R R8, PR, RZ, 0x2 ;  /* 0x00000002ff087803 */ /* 0x000fe20000000000 */
[----:B------:R1:W-:Y:S01]  /*c760*/  @P0 STS.128 [R184+0x6000], RZ ;  /* 0x006000ffb8000388 */ /* 0x0003e20000000c00 */
[----:B------:R-:W-:Y:S07]  /*c770*/  @P0 BRA `(.L_x_5559) ;  /* 0x0000000000200947 */ /* 0x000fee0003800000 */
[----:B------:R-:W-:Y:S02]  /*c780*/  ULDC UR5, c[0x0][0x2d0] ;  /* 0x0000b40000057ab9 */ /* 0x000fe40000000800 */
[----:B------:R-:W-:-:S13]  /*c790*/  ISETP.GE.AND P0, PT, R100, UR5, PT ;  /* 0x0000000564007c0c */ /* 0x000fda000bf06270 */
[----:B------:R2:W-:Y:S01]  /*c7a0*/  @P0 STS.128 [R184+0x6000], RZ ;  /* 0x006000ffb8000388 */ /* 0x0005e20000000c00 */
[----:B------:R-:W-:Y:S05]  /*c7b0*/  @P0 BRA `(.L_x_5559) ;  /* 0x0000000000100947 */ /* 0x000fea0003800000 */
[----:B------:R-:W-:Y:S01]  /*c7c0*/  @!PT LDS RZ, [RZ] ;  /* 0x00000000fffff984 */ /* 0x000fe20000000800 */
[----:B------:R-:W-:Y:S01]  /*c7d0*/  @!PT LDS RZ, [RZ] ;  /* 0x00000000fffff984 */ /* 0x000fe20000000800 */
[----:B------:R-:W-:Y:S01]  /*c7e0*/  @!PT LDS RZ, [RZ] ;  /* 0x00000000fffff984 */ /* 0x000fe20000000800 */
[----:B------:R4:W-:Y:S02]  /*c7f0*/  LDGSTS.E.BYPASS.LTC128B.128 [R184+0x6000], desc[UR6][R148.64] ;  /* 0x0600000094b87fae */ /* 0x0009e4000b901d46 */
.L_x_5559:
[----:B------:R-:W-:Y:S05]  /*c800*/  BSYNC B0 ;  /* 0x0000000000007941 */ /* 0x000fea0003800000 */
.L_x_5558:
[----:B------:R1:W-:Y:S01]  /*c810*/  @P2 STS.128 [R184+0x6800], RZ ;  /* 0x006800ffb8002388 */ /* 0x0003e20000000c00 */
[----:B------:R-:W-:Y:S01]  /*c820*/  ISETP.GE.AND P5, PT, R6, R7, PT ;  /* 0x000000070600720c */ /* 0x000fe20003fa6270 */
[----:B------:R-:W-:Y:S01]  /*c830*/  IMAD.IADD R173, R173, 0x1, -R4 ;  /* 0x00000001adad7824 */ /* 0x000fe200078e0a04 */
[----:B------:R-:W-:Y:S01]  /*c840*/  LEA.HI R138, R138, R103, RZ, 0x5 ;  /* 0x000000678a8a7211 */ /* 0x000fe200078f28ff */
[----:B------:R-:W-:Y:S01]  /*c850*/  IMAD.SHL.U32 R5, R0, 0x40, RZ ;  /* 0x0000004000057824 */ /* 0x000fe200078e00ff */
[----:B------:R-:W-:Y:S01]  /*c860*/  BSSY B0, `(.L_x_5560) ;  /* 0x000001b000007945 */ /* 0x000fe20003800000 */
[----:B------:R-:W-:Y:S01]  /*c870*/  IMAD.SHL.U32 R6, R50, 0x40, RZ ;  /* 0x0000004032067824 */ /* 0x000fe200078e00ff */
[----:B------:R-:W-:Y:S01]  /*c880*/  SHF.R.S32.HI R137, RZ, 0x5, R138 ;  /* 0x00000005ff897819 */ /* 0x000fe2000001148a */
[----:B------:R-:W-:Y:S01]  /*c890*/  IMAD.SHL.U32 R102, R112, 0x40, RZ ;  /* 0x0000004070667824 */ /* 0x000fe200078e00ff */
[----:B------:R-:W-:Y:S01]  /*c8a0*/  LOP3.LUT R5, R5, 0x1c0, RZ, 0xc0, !PT ;  /* 0x000001c005057812 */ /* 0x000fe200078ec0ff */
[----:B------:R-:W-:Y:S01]  /*c8b0*/  IMAD.SHL.U32 R4, R128, 0x8, RZ ;  /* 0x0000000880047824 */ /* 0x000fe200078e00ff */
[----:B------:R-:W-:Y:S01]  /*c8c0*/  LOP3.LUT R6, R6, 0x1c0, RZ, 0xc0, !PT ;  /* 0x000001c006067812 */ /* 0x000fe200078ec0ff */
[----:B------:R-:W-:Y:S01]  /*c8d0*/  IMAD.SHL.U32 R51, R173, 0x8, RZ ;  /* 0x00000008ad337824 */ /* 0x000fe200078e00ff */
[----:B------:R-:W-:-:S02]  /*c8e0*/  LOP3.LUT R102, R102, 0xfffffe00, RZ, 0xc0, !PT ;  /* 0xfffffe0066667812 */ /* 0x000fc400078ec0ff */
[----:B------:R-:W-:Y:S02]  /*c8f0*/  LOP3.LUT R4, R5, 0x8, R4, 0xf8, !PT ;  /* 0x0000000805047812 */ /* 0x000fe400078ef804 */
[----:B------:R-:W-:Y:S01]  /*c900*/  LOP3.LUT R51, R6, 0x8, R51, 0xf8, !PT ;  /* 0x0000000806337812 */ /* 0x000fe200078ef833 */
[----:B------:R-:W-:Y:S01]  /*c910*/  IMAD R174, R137, 0x400, R102 ;  /* 0x0000040089ae7824 */ /* 0x000fe200078e0266 */
[----:B------:R-:W-:Y:S02]  /*c920*/  SHF.R.U32.HI R5, RZ, 0x3, R5 ;  /* 0x00000003ff057819 */ /* 0x000fe40000011605 */
        /* <DEDUP_REMOVED lines=14> */
.L_x_5561:
[----:B------:R-:W-:Y:S05]  /*ca10*/  BSYNC B0 ;  /* 0x0000000000007941 */ /* 0x000fea0003800000 */
.L_x_5560:
        /* <DEDUP_REMOVED lines=12> */
[----:B------:R-:W5:Y:S02]  /*cae0*/  LDC.64 R4, c[0x0][0x250] ;  /* 0x00009400ff047b82 */ /* 0x000f640000000a00 */
[----:B-----5:R-:W-:-:S04]  /*caf0*/  LEA R6, P0, R4, R148, 0x6 ;  /* 0x0000009404067211 */ /* 0x020fc800078030ff */
[----:B------:R-:W-:-:S05]  /*cb00*/  LEA.HI.X R7, R4, R149, R5, 0x6, P0 ;  /* 0x0000009504077211 */ /* 0x000fca00000f3405 */
[----:B------:R-:W-:Y:S01]  /*cb10*/  @!PT LDS RZ, [RZ] ;  /* 0x00000000fffff984 */ /* 0x000fe20000000800 */
[----:B------:R-:W-:Y:S01]  /*cb20*/  @!PT LDS RZ, [RZ] ;  /* 0x00000000fffff984 */ /* 0x000fe20000000800 */
[----:B------:R-:W-:Y:S01]  /*cb30*/  @!PT LDS RZ, [RZ] ;  /* 0x00000000fffff984 */ /* 0x000fe20000000800 */
[----:B------:R1:W-:Y:S04]  /*cb40*/  LDGSTS.E.BYPASS.LTC128B.128 [R184+0x7000], desc[UR6][R6.64] ;  /* 0x0700000006b87fae */ /* 0x0003e8000b901d46 */
.L_x_5563:
[----:B------:R-:W-:Y:S05]  /*cb50*/  BSYNC B0 ;  /* 0x0000000000007941 */ /* 0x000fea0003800000 */
.L_x_5562:
[----:B------:R1:W-:Y:S01]  /*cb60*/  @P4 STS.128 [R184+0x7800], RZ ;  /* 0x007800ffb8004388 */ /* 0x0003e20000000c00 */
[----:B------:R-:W-:Y:S04]  /*cb70*/  BSSY B0, `(.L_x_5564) ;  /* 0x000000e000007945 */ /* 0x000fe80003800000 */
[----:B------:R-:W-:Y:S05]  /*cb80*/  @P4 BRA `(.L_x_5565) ;  /* 0x0000000000304947 */ /* 0x000fea0003800000 */
[----:B------:R-:W-:Y:S02]  /*cb90*/  ULDC UR5, c[0x0][0x2d0] ;  /* 0x0000b40000057ab9 */ /* 0x000fe40000000800 */
[----:B------:R-:W-:-:S13]  /*cba0*/  ISETP.GE.AND P0, PT, R100, UR5, PT ;  /* 0x0000000564007c0c */ /* 0x000fda000bf06270 */
[----:B------:R1:W-:Y:S01]  /*cbb0*/  @P0 STS.128 [R184+0x7800], RZ ;  /* 0x007800ffb8000388 */ /* 0x0003e20000000c00 */
[----:B------:R-:W-:Y:S05]  /*cbc0*/  @P0 BRA `(.L_x_5565) ;  /* 0x0000000000200947 */ /* 0x000fea0003800000 */
[----:B------:R-:W1:Y:S02]  /*cbd0*/  LDC.64 R4, c[0x0][0x250] ;  /* 0x00009400ff047b82 */ /* 0x000e640000000a00 */
[----:B-1----:R-:W-:-:S04]  /*cbe0*/  IMAD.WIDE.U32 R6, R4, 0x60, R148 ;  /* 0x0000006004067825 */ /* 0x002fc800078e0094 */
[----:B------:R-:W-:-:S05]  /*cbf0*/  IMAD R5, R5, 0x60, RZ ;  /* 0x0000006005057824 */ /* 0x000fca00078e02ff */
[----:B------:R-:W-:-:S05]  /*cc00*/  IADD3 R7, R5, R7, RZ ;  /* 0x0000000705077210 */ /* 0x000fca0007ffe0ff */
[----:B------:R-:W-:Y:S01]  /*cc10*/  @!PT LDS RZ, [RZ] ;  /* 0x00000000fffff984 */ /* 0x000fe20000000800 */
[----:B------:R-:W-:Y:S01]  /*cc20*/  @!PT LDS RZ, [RZ] ;  /* 0x00000000fffff984 */ /* 0x000fe20000000800 */
[----:B------:R-:W-:Y:S01]  /*cc30*/  @!PT LDS RZ, [RZ] ;  /* 0x00000000fffff984 */ /* 0x000fe20000000800 */
[----:B------:R1:W-:Y:S02]  /*cc40*/  LDGSTS.E.BYPASS.LTC128B.128 [R184+0x7800], desc[UR6][R6.64] ;  /* 0x0780000006b87fae */ /* 0x0003e4000b901d46 */
.L_x_5565:
[----:B------:R-:W-:Y:S05]  /*cc50*/  BSYNC B0 ;  /* 0x0000000000007941 */ /* 0x000fea0003800000 */
.L_x_5564:
        /* <DEDUP_REMOVED lines=8> */
[----:B-1----:R-:W-:-:S04]  /*cce0*/  LEA R6, P0, R4, R148, 0x7 ;  /* 0x0000009404067211 */ /* 0x002fc800078038ff */
[----:B------:R-:W-:-:S05]  /*ccf0*/  LEA.HI.X R7, R4, R149, R5, 0x7, P0 ;  /* 0x0000009504077211 */ /* 0x000fca00000f3c05 */
[----:B------:R-:W-:Y:S01]  /*cd00*/  @!PT LDS RZ, [RZ] ;  /* 0x00000000fffff984 */ /* 0x000fe20000000800 */
[----:B------:R-:W-:Y:S01]  /*cd10*/  @!PT LDS RZ, [RZ] ;  /* 0x00000000fffff984 */ /* 0x000fe20000000800 */
[----:B------:R-:W-:Y:S01]  /*cd20*/  @!PT LDS RZ, [RZ] ;  /* 0x00000000fffff984 */ /* 0x000fe20000000800 */
[----:B------:R1:W-:Y:S04]  /*cd30*/  LDGSTS.E.BYPASS.LTC128B.128 [R184+0x8000], desc[UR6][R6.64] ;  /* 0x0800000006b87fae */ /* 0x0003e8000b901d46 */
.L_x_5567:
[----:B------:R-:W-:Y:S05]  /*cd40*/  BSYNC B0 ;  /* 0x0000000000007941 */ /* 0x000fea0003800000 */
.L_x_5566:
[----:B------:R-:W-:Y:S01]  /*cd50*/  ISETP.NE.AND P0, PT, R8, RZ, PT ;  /* 0x000000ff0800720c */ /* 0x000fe20003f05270 */
[----:B------:R-:W-:-:S12]  /*cd60*/  BSSY B0, `(.L_x_5568) ;  /* 0x000000f000007945 */ /* 0x000fd80003800000 */
[----:B------:R1:W-:Y:S01]  /*cd70*/  @P0 STS.128 [R184+0x8800], RZ ;  /* 0x008800ffb8000388 */ /* 0x0003e20000000c00 */
        /* <DEDUP_REMOVED lines=13> */
.L_x_5569:
[----:B------:R-:W-:Y:S05]  /*ce50*/  BSYNC B0 ;  /* 0x0000000000007941 */ /* 0x000fea0003800000 */
.L_x_5568:
        /* <DEDUP_REMOVED lines=15> */
.L_x_5571:
[----:B------:R-:W-:Y:S05]  /*cf50*/  BSYNC B0 ;  /* 0x0000000000007941 */ /* 0x000fea0003800000 */
.L_x_5570:
        /* <DEDUP_REMOVED lines=15> */
.L_x_5573:
[----:B------:R-:W-:Y:S05]  /*d050*/  BSYNC B0 ;  /* 0x0000000000007941 */ /* 0x000fea0003800000 */
.L_x_5572:
[----:B------:R-:W-:Y:S01]  /*d060*/  LDSM.16.M88.4 R96, [R174] ;  /* 0x00000000ae60783b */ /* 0x000fe20000000200 */
[----:B------:R-:W-:Y:S01]  /*d070*/  LOP3.LUT P0, RZ, R50, 0x2, RZ, 0xc0, !PT ;  /* 0x0000000232ff7812 */ /* 0x000fe2000780c0ff */
[----:B------:R-:W-:Y:S01]  /*d080*/  IMAD.MOV.U32 R8, RZ, RZ, 0x20 ;  /* 0x00000020ff087424 */ /* 0x000fe200078e00ff */
[----:B------:R-:W-:Y:S01]  /*d090*/  LOP3.LUT R138, R138, 0xffffffe0, RZ, 0xc0, !PT ;  /* 0xffffffe08a8a7812 */ /* 0x000fe200078ec0ff */
[----:B------:R-:W5:Y:S01]  /*d0a0*/  LDSM.16.M88.4 R80, [R173+0x2000] ;  /* 0x00200000ad50783b */ /* 0x000f620000000200 */
[----:B------:R-:W-:Y:S01]  /*d0b0*/  R2P PR, R0, 0x6 ;  /* 0x0000000600007804 */ /* 0x000fe20000000000 */
[----:B------:R-:W-:Y:S01]  /*d0c0*/  VIADD R170, R173, 0x2040 ;  /* 0x00002040adaa7836 */ /* 0x000fe20000000000 */
[----:B------:R-:W-:Y:S01]  /*d0d0*/  SEL R3, R8, 0xffffffe0, !P0 ;  /* 0xffffffe008037807 */ /* 0x000fe20004000000 */
[----:B-1----:R-:W1:Y:S01]  /*d0e0*/  LDSM.16.M88.4 R4, [R173+0x5800] ;  /* 0x00580000ad04783b */ /* 0x002e620000000200 */
[----:B------:R-:W-:Y:S01]  /*d0f0*/  LOP3.LUT P0, RZ, R50, 0x4, RZ, 0xc0, !PT ;  /* 0x0000000432ff7812 */ /* 0x000fe2000780c0ff */
[----:B------:R-:W-:Y:S01]  /*d100*/  IMAD.IADD R138, R103, 0x1, -R138 ;  /* 0x00000001678a7824 */ /* 0x000fe200078e0a8a */
[----:B------:R-:W-:Y:S01]  /*d110*/  SEL R0, R8, 0xffffffe0, !P1 ;  /* 0xffffffe008007807 */ /* 0x000fe20004800000 */
[----:B------:R-:W2:Y:S01]  /*d120*/  LDSM.16.M88.4 R72, [R173+0x2800] ;  /* 0x00280000ad48783b */ /* 0x000ea20000000200 */
[----:B------:R-:W-:Y:S01]  /*d130*/  IMAD.IADD R172, R174, 0x1, R3 ;  /* 0x00000001aeac7824 */ /* 0x000fe200078e0203 */
[----:B------:R-:W-:Y:S01]  /*d140*/  ULDC UR5, c[0x0][0x398] ;  /* 0x0000e60000057ab9 */ /* 0x000fe20000000800 */
[----:B------:R-:W-:Y:S01]  /*d150*/  IMAD R137, R136, 0x4, R137 ;  /* 0x0000000488897824 */ /* 0x000fe200078e0289 */
[----:B------:R-:W3:Y:S01]  /*d160*/  LDSM.16.M88.4 R24, [R173+0x3000] ;  /* 0x00300000ad18783b */ /* 0x000ee20000000200 */
[----:B------:R-:W-:-:S03]  /*d170*/  IMAD.IADD R167, R173, 0x1, R0 ;  /* 0x00000001ada77824 */ /* 0x000fc600078e0200 */
[----:B------:R-:W4:Y:S04]  /*d180*/  LDSM.16.M88.4 R16, [R173+0x3800] ;  /* 0x00380000ad10783b */ /* 0x000f280000000200 */
[----:B------:R-:W4:Y:S04]  /*d190*/  LDSM.16.M88.4 R52, [R173+0x4000] ;  /* 0x00400000ad34783b */ /* 0x000f280000000200 */
[----:B------:R-:W4:Y:S04]  /*d1a0*/  LDSM.16.M88.4 R40, [R173+0x4800] ;  /* 0x00480000ad28783b */ /* 0x000f280000000200 */
[----:B------:R-:W4:Y:S04]  /*d1b0*/  LDSM.16.M88.4 R32, [R173+0x5000] ;  /* 0x00500000ad20783b */ /* 0x000f280000000200 */
[----:B------:R-:W-:Y:S04]  /*d1c0*/  LDSM.16.M88.4 R60, [R172] ;  /* 0x00000000ac3c783b */ /* 0x000fe80000000200 */
[----:B------:R-:W4:Y:S01]  /*d1d0*/  LDSM.16.M88.4 R88, [R167+0x2000] ;  /* 0x00200000a758783b */ /* 0x000f220000000200 */
[C---:B-----5:R-:W-:Y:S03]  /*d1e0*/  HMMA.16816.F32 R84, R96.reuse, R80, RZ ;  /* 0x000000506054723c */ /* 0x060fe600000018ff */
[----:B------:R-:W5:Y:S04]  /*d1f0*/  LDSM.16.M88.4 R64, [R167+0x2800] ;  /* 0x00280000a740783b */ /* 0x000f680000000200 */
[----:B------:R-:W5:Y:S01]  /*d200*/  LDSM.16.M88.4 R12, [R167+0x3000] ;  /* 0x00300000a70c783b */ /* 0x000f620000000200 */
[C---:B------:R-:W-:Y:S03]  /*d210*/  HMMA.16816.F32 R80, R96.reuse, R82, RZ ;  /* 0x000000526050723c */ /* 0x040fe600000018ff */
[----:B------:R-:W5:Y:S03]  /*d220*/  LDSM.16.M88.4 R132, [R167+0x3800] ;  /* 0x00380000a784783b */ /* 0x000f660000000200 */
[C---:B-1----:R-:W-:Y:S01]  /*d230*/  HMMA.16816.F32 R28, R96.reuse, R4, RZ ;  /* 0x00000004601c723c */ /* 0x042fe200000018ff */
[----:B------:R-:W1:Y:S04]  /*d240*/  LDSM.16.M88.4 R124, [R167+0x4000] ;  /* 0x00400000a77c783b */ /* 0x000e680000000200 */
[----:B------:R-:W1:Y:S01]  /*d250*/  LDSM.16.M88.4 R112, [R167+0x4800] ;  /* 0x00480000a770783b */ /* 0x000e620000000200 */
[----:B--2---:R-:W-:Y:S01]  /*d260*/  HMMA.16816.F32 R76, R96, R72, RZ ;  /* 0x00000048604c723c */ /* 0x004fe200000018ff */
[----:B------:R-:W-:-:S02]  /*d270*/  IMAD.MOV.U32 R5, RZ, RZ, 0x40 ;  /* 0x00000040ff057424 */ /* 0x000fc400078e00ff */
[----:B------:R-:W-:Y:S01]  /*d280*/  VIADD R4, R173, 0x2000 ;  /* 0x00002000ad047836 */ /* 0x000fe20000000000 */
[----:B------:R-:W2:Y:S02]  /*d290*/  LDSM.16.M88.4 R108, [R167+0x5000] ;  /* 0x00500000a76c783b */ /* 0x000ea40000000200 */
[----:B------:R-:W-:Y:S01]  /*d2a0*/  SEL R5, R5, 0xffffffc0, !P0 ;  /* 0xffffffc005057807 */ /* 0x000fe20004000000 */
[----:B------:R-:W-:Y:S01]  /*d2b0*/  @P2 VIADD R170, R4, 0xffffffc0 ;  /* 0xffffffc004aa2836 */ /* 0x000fe20000000000 */
[----:B------:R-:W2:Y:S01]  /*d2c0*/  LDSM.16.M88.4 R104, [R167+0x5800] ;  /* 0x00580000a768783b */ /* 0x000ea20000000200 */
[----:B---3--:R-:W-:Y:S02]  /*d2d0*/  HMMA.16816.F32 R68, R96, R24, RZ ;  /* 0x000000186044723c */ /* 0x008fe400000018ff */
[----:B------:R-:W-:Y:S01]  /*d2e0*/  IMAD.IADD R171, R174, 0x1, R5 ;  /* 0x00000001aeab7824 */ /* 0x000fe200078e0205 */
[----:B------:R-:W-:Y:S01]  /*d2f0*/  LDSM.16.M88.4 R92, [R170] ;  /* 0x00000000aa5c783b */ /* 0x000fe20000000200 */
[----:B------:R-:W-:-:S02]  /*d300*/  IMAD.IADD R156, R0, 0x1, R170 ;  /* 0x00000001009c7824 */ /* 0x000fc400078e02aa */
[C---:B------:R-:W-:Y:S01]  /*d310*/  HMMA.16816.F32 R72, R96.reuse, R74, RZ ;  /* 0x0000004a6048723c */ /* 0x040fe200000018ff */
[----:B------:R-:W3:Y:S01]  /*d320*/  LDSM.16.M88.4 R8, [R171] ;  /* 0x00000000ab08783b */ /* 0x000ee20000000200 */
[----:B------:R-:W-:Y:S02]  /*d330*/  IMAD.IADD R169, R3, 0x1, R171 ;  /* 0x0000000103a97824 */ /* 0x000fe400078e02ab */
[C---:B------:R-:W-:Y:S01]  /*d340*/  VIADD R163, R170.reuse, 0x800 ;  /* 0x00000800aaa37836 */ /* 0x040fe20000000000 */
[----:B------:R-:W-:Y:S01]  /*d350*/  LDSM.16.M88.4 R128, [R170+0x1000] ;  /* 0x00100000aa80783b */ /* 0x000fe20000000200 */
[----:B------:R-:W-:Y:S01]  /*d360*/  HMMA.16816.F32 R24, R96, R26, RZ ;  /* 0x0000001a6018723c */ /* 0x000fe200000018ff */
[C---:B------:R-:W-:Y:S02]  /*d370*/  VIADD R162, R170.reuse, 0x1000 ;  /* 0x00001000aaa27836 */ /* 0x040fe40000000000 */
[----:B------:R-:W0:Y:S01]  /*d380*/  LDGDEPBAR ;  /* 0x00000000000079af */ /* 0x000e220000000000 */
[----:B------:R-:W-:-:S02]  /*d390*/  VIADD R161, R170, 0x1800 ;  /* 0x00001800aaa17836 */ /* 0x000fc40000000000 */
[C---:B----4-:R-:W-:Y:S01]  /*d3a0*/  HMMA.16816.F32 R20, R96.reuse, R16, RZ ;  /* 0x000000106014723c */ /* 0x050fe200000018ff */
[C---:B------:R-:W-:Y:S02]  /*d3b0*/  VIADD R160, R170.reuse, 0x2000 ;  /* 0x00002000aaa07836 */ /* 0x040fe40000000000 */
[C---:B------:R-:W-:Y:S02]  /*d3c0*/  VIADD R159, R170.reuse, 0x2800 ;  /* 0x00002800aa9f7836 */ /* 0x040fe40000000000 */
        /* <DEDUP_REMOVED lines=8> */
[----:B------:R-:W-:Y:S06]  /*d450*/  HMMA.16816.F32 R32, R96, R34, RZ ;  /* 0x000000226020723c */ /* 0x000fec00000018ff */
[C---:B------:R-:W-:Y:S06]  /*d460*/  HMMA.16816.F32 R84, R60.reuse, R88, R84 ;  /* 0x000000583c54723c */ /* 0x040fec0000001854 */
[----:B------:R-:W-:Y:S01]  /*d470*/  HMMA.16816.F32 R80, R60, R90, R80 ;  /* 0x0000005a3c50723c */ /* 0x000fe20000001850 */
[----:B------:R-:W4:Y:S05]  /*d480*/  LDSM.16.M88.4 R88, [R170+0x800] ;  /* 0x00080000aa58783b */ /* 0x000f2a0000000200 */
[----:B------:R-:W-:Y:S06]  /*d490*/  HMMA.16816.F32 R96, R96, R6, RZ ;  /* 0x000000066060723c */ /* 0x000fec00000018ff */
[----:B-----5:R-:W-:Y:S01]  /*d4a0*/  HMMA.16816.F32 R76, R60, R64, R76 ;  /* 0x000000403c4c723c */ /* 0x020fe2000000184c */
[----:B------:R-:W-:-:S04]  /*d4b0*/  SHF.R.S32.HI R7, RZ, 0x1f, R138 ;  /* 0x0000001fff077819 */ /* 0x000fc8000001148a */
[----:B------:R-:W-:Y:S01]  /*d4c0*/  LEA.HI R188, R7, R138, RZ, 0x2 ;  /* 0x0000008a07bc7211 */ /* 0x000fe200078f10ff */
[----:B------:R-:W-:Y:S01]  /*d4d0*/  HMMA.16816.F32 R72, R60, R66, R72 ;  /* 0x000000423c48723c */ /* 0x000fe20000001848 */
[----:B------:R-:W-:Y:S01]  /*d4e0*/  LDSM.16.M88.4 R64, [R156] ;  /* 0x000000009c40783b */ /* 0x000fe20000000200 */
[----:B------:R-:W-:Y:S01]  /*d4f0*/  IMAD.SHL.U32 R7, R103, 0x2, RZ ;  /* 0x0000000267077824 */ /* 0x000fe200078e00ff */
[----:B------:R-:W-:-:S03]  /*d500*/  SHF.R.S32.HI R188, RZ, 0x2, R188 ;  /* 0x00000002ffbc7819 */ /* 0x000fc600000114bc */
[----:B------:R-:W-:Y:S01]  /*d510*/  HMMA.16816.F32 R68, R60, R12, R68 ;  /* 0x0000000c3c44723c */ /* 0x000fe20000001844 */
[----:B------:R-:W-:Y:S01]  /*d520*/  LOP3.LUT R7, R7, 0x6, RZ, 0xc0, !PT ;  /* 0x0000000607077812 */ /* 0x000fe200078ec0ff */
[----:B------:R-:W-:-:S04]  /*d530*/  IMAD.U32 R4, R137, 0x10, R188 ;  /* 0x0000001089047824 */ /* 0x000fc800078e00bc */
[----:B------:R-:W-:Y:S01]  /*d540*/  HMMA.16816.F32 R24, R60, R14, R24 ;  /* 0x0000000e3c18723c */ /* 0x000fe20000001818 */
[----:B------:R-:W5:Y:S01]  /*d550*/  LDSM.16.M88.4 R12, [R169] ;  /* 0x00000000a90c783b */ /* 0x000f620000000200 */
[----:B------:R-:W-:Y:S01]  /*d560*/  IADD3 R4, -R179, 0x1, R4 ;  /* 0x00000001b3047810 */ /* 0x000fe20007ffe104 */
[----:B------:R-:W-:-:S03]  /*d570*/  IMAD.IADD R0, R2, 0x1, R7 ;  /* 0x0000000102007824 */ /* 0x000fc600078e0207 */
[C---:B------:R-:W-:Y:S01]  /*d580*/  HMMA.16816.F32 R20, R60.reuse, R132, R20 ;  /* 0x000000843c14723c */ /* 0x040fe20000001814 */
[--C-:B------:R-:W-:Y:S01]  /*d590*/  IADD3 R4, R4, UR5, R49.reuse ;  /* 0x0000000504047c10 */ /* 0x100fe2000fffe031 */
[C---:B------:R-:W-:Y:S02]  /*d5a0*/  VIADD R6, R0.reuse, 0x1 ;  /* 0x0000000100067836 */ /* 0x040fe40000000000 */
[----:B------:R-:W-:Y:S01]  /*d5b0*/  VIADD R7, R0, 0x8 ;  /* 0x0000000800077836 */ /* 0x000fe20000000000 */
[C---:B------:R-:W-:Y:S01]  /*d5c0*/  VIMNMX R50, R4.reuse, R49, PT ;  /* 0x0000003104327248 */ /* 0x040fe20003fe0100 */
[C---:B------:R-:W-:Y:S01]  /*d5d0*/  HMMA.16816.F32 R16, R60.reuse, R134, R16 ;  /* 0x000000863c10723c */ /* 0x040fe20000001810 */
[----:B------:R-:W-:Y:S02]  /*d5e0*/  VIADDMNMX R49, R4, 0x8, R49, PT ;  /* 0x0000000804317846 */ /* 0x000fe40003800131 */
[C---:B------:R-:W-:Y:S02]  /*d5f0*/  ISETP.GE.AND P1, PT, R6.reuse, R50, PT ;  /* 0x000000320600720c */ /* 0x040fe40003f26270 */
[-C--:B------:R-:W-:Y:S01]  /*d600*/  ISETP.GE.AND P0, PT, R6, R49.reuse, PT ;  /* 0x000000310600720c */ /* 0x080fe20003f06270 */
[----:B-1----:R-:W-:Y:S01]  /*d610*/  HMMA.16816.F32 R56, R60, R124, R56 ;  /* 0x0000007c3c38723c */ /* 0x002fe20000001838 */
[----:B------:R-:W-:-:S02]  /*d620*/  ISETP.GE.AND P2, PT, R7, R49, PT ;  /* 0x000000310700720c */ /* 0x000fc40003f46270 */
[----:B------:R-:W-:Y:S02]  /*d630*/  P2R R6, PR, RZ, 0x1 ;  /* 0x00000001ff067803 */ /* 0x000fe40000000000 */
[----:B------:R-:W-:Y:S01]  /*d640*/  ISETP.GE.AND P0, PT, R7, R50, PT ;  /* 0x000000320700720c */ /* 0x000fe20003f06270 */
[----:B------:R-:W-:Y:S01]  /*d650*/  HMMA.16816.F32 R52, R60, R126, R52 ;  /* 0x0000007e3c34723c */ /* 0x000fe20000001834 */
[C---:B------:R-:W-:Y:S01]  /*d660*/  VIADD R7, R0.reuse, 0x10 ;  /* 0x0000001000077836 */ /* 0x040fe20000000000 */
[----:B------:R-:W-:Y:S01]  /*d670*/  LOP3.LUT R4, R51, R102, RZ, 0xfc, !PT ;  /* 0x0000006633047212 */ /* 0x000fe200078efcff */
[----:B------:R-:W-:-:S03]  /*d680*/  VIADD R51, R0, 0x9 ;  /* 0x0000000900337836 */ /* 0x000fc60000000000 */
[C---:B------:R-:W-:Y:S01]  /*d690*/  HMMA.16816.F32 R44, R60.reuse, R112, R44 ;  /* 0x000000703c2c723c */ /* 0x040fe2000000182c */
[-C--:B------:R-:W-:Y:S02]  /*d6a0*/  ISETP.GE.AND P5, PT, R7, R50.reuse, PT ;  /* 0x000000320700720c */ /* 0x080fe40003fa6270 */
[C---:B------:R-:W-:Y:S02]  /*d6b0*/  ISETP.GE.AND P3, PT, R51.reuse, R50, PT ;  /* 0x000000323300720c */ /* 0x040fe40003f66270 */
[----:B------:R-:W-:Y:S01]  /*d6c0*/  ISETP.GE.AND P4, PT, R51, R49, PT ;  /* 0x000000313300720c */ /* 0x000fe20003f86270 */
[----:B------:R-:W-:Y:S01]  /*d6d0*/  HMMA.16816.F32 R40, R60, R114, R40 ;  /* 0x000000723c28723c */ /* 0x000fe20000001828 */
[----:B------:R-:W-:-:S05]  /*d6e0*/  VIADD R51, R0, 0x18 ;  /* 0x0000001800337836 */ /* 0x000fca0000000000 */
[C---:B--2---:R-:W-:Y:S06]  /*d6f0*/  HMMA.16816.F32 R36, R60.reuse, R108, R36 ;  /* 0x0000006c3c24723c */ /* 0x044fec0000001824 */
[C---:B------:R-:W-:Y:S06]  /*d700*/  HMMA.16816.F32 R32, R60.reuse, R110, R32 ;  /* 0x0000006e3c20723c */ /* 0x040fec0000001820 */
[C---:B------:R-:W-:Y:S06]  /*d710*/  HMMA.16816.F32 R28, R60.reuse, R104, R28 ;  /* 0x000000683c1c723c */ /* 0x040fec000000181c */
[----:B------:R-:W-:Y:S01]  /*d720*/  HMMA.16816.F32 R96, R60, R106, R96 ;  /* 0x0000006a3c60723c */ /* 0x000fe20000001860 */
[----:B------:R-:W1:Y:S04]  /*d730*/  LDSM.16.M88.4 R60, [R156+0x800] ;  /* 0x000800009c3c783b */ /* 0x000e680000000200 */
[----:B------:R-:W-:Y:S01]  /*d740*/  LDSM.16.M88.4 R104, [R170+0x2000] ;  /* 0x00200000aa68783b */ /* 0x000fe20000000200 */
[C---:B---3--:R-:W-:Y:S06]  /*d750*/  HMMA.16816.F32 R80, R8.reuse, R94, R80 ;  /* 0x0000005e0850723c */ /* 0x048fec0000001850 */
[C---:B------:R-:W-:Y:S01]  /*d760*/  HMMA.16816.F32 R84, R8.reuse, R92, R84 ;  /* 0x0000005c0854723c */ /* 0x040fe20000001854 */
[----:B------:R-:W-:Y:S05]  /*d770*/  LDSM.16.M88.4 R92, [R156+0x1000] ;  /* 0x001000009c5c783b */ /* 0x000fea0000000200 */
[C---:B----4-:R-:W-:Y:S06]  /*d780*/  HMMA.16816.F32 R76, R8.reuse, R88, R76 ;  /* 0x00000058084c723c */ /* 0x050fec000000184c */
[----:B------:R-:W-:Y:S01]  /*d790*/  HMMA.16816.F32 R72, R8, R90, R72 ;  /* 0x0000005a0848723c */ /* 0x000fe20000001848 */
[----:B------:R-:W2:Y:S05]  /*d7a0*/  LDSM.16.M88.4 R88, [R170+0x1800] ;  /* 0x00180000aa58783b */ /* 0x000eaa0000000200 */
[C---:B-----5:R-:W-:Y:S06]  /*d7b0*/  HMMA.16816.F32 R80, R12.reuse, R66, R80 ;  /* 0x000000420c50723c */ /* 0x060fec0000001850 */
[----:B------:R-:W-:Y:S01]  /*d7c0*/  HMMA.16816.F32 R84, R12, R64, R84 ;  /* 0x000000400c54723c */ /* 0x000fe20000001854 */
[----:B------:R-:W3:Y:S05]  /*d7d0*/  LDSM.16.M88.4 R64, [R156+0x1800] ;  /* 0x001800009c40783b */ /* 0x000eea0000000200 */
[C---:B------:R-:W-:Y:S06]  /*d7e0*/  HMMA.16816.F32 R68, R8.reuse, R128, R68 ;  /* 0x000000800844723c */ /* 0x040fec0000001844 */
[----:B------:R-:W-:Y:S06]  /*d7f0*/  HMMA.16816.F32 R24, R8, R130, R24 ;  /* 0x000000820818723c */ /* 0x000fec0000001818 */
[----:B-1----:R-:W-:Y:S01]  /*d800*/  HMMA.16816.F32 R76, R12, R60, R76 ;  /* 0x0000003c0c4c723c */ /* 0x002fe2000000184c */
[----:B------:R-:W-:-:S02]  /*d810*/  FSEL R165, R80, -INF , !P0 ;  /* 0xff80000050a57808 */ /* 0x000fc40004000000 */
[----:B------:R-:W-:Y:S02]  /*d820*/  ISETP.GE.AND P0, PT, R7, R49, PT ;  /* 0x000000310700720c */ /* 0x000fe40003f06270 */
[----:B------:R-:W-:Y:S01]  /*d830*/  FSEL R7, R82, -INF , !P2 ;  /* 0xff80000052077808 */ /* 0x000fe20005000000 */
[----:B------:R-:W-:Y:S01]  /*d840*/  HMMA.16816.F32 R72, R12, R62, R72 ;  /* 0x0000003e0c48723c */ /* 0x000fe20000001848 */
[----:B------:R-:W-:Y:S01]  /*d850*/  VIADD R60, R0, 0x11 ;  /* 0x00000011003c7836 */ /* 0x000fe20000000000 */
[----:B------:R-:W-:Y:S02]  /*d860*/  FSEL R213, R85, -INF , !P1 ;  /* 0xff80000055d57808 */ /* 0x000fe40004800000 */
[----:B------:R-:W-:Y:S02]  /*d870*/  FSEL R85, R83, -INF , !P4 ;  /* 0xff80000053557808 */ /* 0x000fe40006000000 */
[----:B--2---:R-:W-:Y:S01]  /*d880*/  HMMA.16816.F32 R20, R8, R88, R20 ;  /* 0x000000580814723c */ /* 0x004fe20000001814 */
[----:B------:R-:W-:-:S02]  /*d890*/  ISETP.GE.AND P1, PT, R60, R50, PT ;  /* 0x000000323c00720c */ /* 0x000fc40003f26270 */
[-C--:B------:R-:W-:Y:S02]  /*d8a0*/  ISETP.GE.AND P2, PT, R60, R49.reuse, PT ;  /* 0x000000313c00720c */ /* 0x080fe40003f46270 */
[----:B------:R-:W1:Y:S01]  /*d8b0*/  LDSM.16.M88.4 R60, [R170+0x2800] ;  /* 0x00280000aa3c783b */ /* 0x000e620000000200 */
[----:B------:R-:W-:Y:S01]  /*d8c0*/  HMMA.16816.F32 R68, R12, R92, R68 ;  /* 0x0000005c0c44723c */ /* 0x000fe20000001844 */
[----:B------:R-:W-:Y:S02]  /*d8d0*/  FSEL R89, R81, -INF , !P3 ;  /* 0xff80000051597808 */ /* 0x000fe40005800000 */
[CC--:B------:R-:W-:Y:S01]  /*d8e0*/  ISETP.GE.AND P3, PT, R51.reuse, R50.reuse, PT ;  /* 0x000000323300720c */ /* 0x0c0fe20003f66270 */
[----:B------:R-:W2:Y:S01]  /*d8f0*/  LDSM.16.M88.4 R80, [R156+0x2000] ;  /* 0x002000009c50783b */ /* 0x000ea20000000200 */
[----:B------:R-:W-:Y:S01]  /*d900*/  ISETP.GE.AND P4, PT, R51, R49, PT ;  /* 0x000000313300720c */ /* 0x000fe20003f86270 */
[----:B------:R-:W-:Y:S01]  /*d910*/  HMMA.16816.F32 R16, R8, R90, R16 ;  /* 0x0000005a0810723c */ /* 0x000fe20000001810 */
[----:B------:R-:W-:Y:S01]  /*d920*/  FSEL R93, R76, -INF , !P5 ;  /* 0xff8000004c5d7808 */ /* 0x000fe20006800000 */
[----:B------:R-:W-:Y:S01]  /*d930*/  VIADD R76, R0, 0x19 ;  /* 0x00000019004c7836 */ /* 0x000fe20000000000 */
[----:B------:R-:W-:Y:S01]  /*d940*/  FSEL R211, R78, -INF , !P0 ;  /* 0xff8000004ed37808 */ /* 0x000fe20004000000 */
[----:B------:R-:W-:Y:S01]  /*d950*/  VIADD R51, R0, 0x20 ;  /* 0x0000002000337836 */ /* 0x000fe20000000000 */
[----:B------:R-:W-:Y:S01]  /*d960*/  FSEL R215, R77, -INF , !P1 ;  /* 0xff8000004dd77808 */ /* 0x000fe20004800000 */
[----:B------:R-:W-:Y:S01]  /*d970*/  HMMA.16816.F32 R24, R12, R94, R24 ;  /* 0x0000005e0c18723c */ /* 0x000fe20000001818 */
[----:B------:R-:W-:Y:S01]  /*d980*/  FSEL R219, R72, -INF , !P3 ;  /* 0xff80000048db7808 */ /* 0x000fe20005800000 */
[----:B------:R-:W-:Y:S01]  /*d990*/  VIADD R72, R0, 0x21 ;  /* 0x0000002100487836 */ /* 0x000fe20000000000 */
[----:B------:R-:W-:-:S02]  /*d9a0*/  ISETP.GE.AND P5, PT, R76, R50, PT ;  /* 0x000000324c00720c */ /* 0x000fc40003fa6270 */
[-C--:B------:R-:W-:Y:S01]  /*d9b0*/  ISETP.GE.AND P0, PT, R76, R49.reuse, PT ;  /* 0x000000314c00720c */ /* 0x080fe20003f06270 */
[----:B---3--:R-:W-:Y:S01]  /*d9c0*/  HMMA.16816.F32 R20, R12, R64, R20 ;  /* 0x000000400c14723c */ /* 0x008fe20000001814 */
[----:B------:R-:W-:Y:S02]  /*d9d0*/  FSEL R205, R74, -INF , !P4 ;  /* 0xff8000004acd7808 */ /* 0x000fe40006000000 */
[----:B------:R-:W-:Y:S02]  /*d9e0*/  FSEL R207, R79, -INF , !P2 ;  /* 0xff8000004fcf7808 */ /* 0x000fe40005000000 */
[----:B------:R-:W-:Y:S01]  /*d9f0*/  ISETP.GE.AND P3, PT, R72, R50, PT ;  /* 0x000000324800720c */ /* 0x000fe20003f66270 */
[----:B------:R-:W3:Y:S01]  /*da00*/  LDSM.16.M88.4 R76, [R156+0x2800] ;  /* 0x002800009c4c783b */ /* 0x000ee20000000200 */
[----:B------:R-:W-:Y:S01]  /*da10*/  FSEL R217, R73, -INF , !P5 ;  /* 0xff80000049d97808 */ /* 0x000fe20006800000 */
[----:B------:R-:W-:Y:S01]  /*da20*/  VIADD R64, R0, 0x29 ;  /* 0x0000002900407836 */ /* 0x000fe20000000000 */
[----:B------:R-:W-:Y:S01]  /*da30*/  ISETP.GE.AND P4, PT, R72, R49, PT ;  /* 0x000000314800720c */ /* 0x000fe20003f86270 */
[----:B------:R-:W-:Y:S01]  /*da40*/  HMMA.16816.F32 R56, R8, R104, R56 ;  /* 0x000000680838723c */ /* 0x000fe20000001838 */
[----:B------:R-:W-:-:S02]  /*da50*/  FSEL R209, R75, -INF , !P0 ;  /* 0xff8000004bd17808 */ /* 0x000fc40004000000 */
[CC--:B------:R-:W-:Y:S01]  /*da60*/  ISETP.GE.AND P1, PT, R51.reuse, R50.reuse, PT ;  /* 0x000000323300720c */ /* 0x0c0fe20003f26270 */
[----:B------:R-:W4:Y:S01]  /*da70*/  LDSM.16.M88.4 R72, [R170+0x3000] ;  /* 0x00300000aa48783b */ /* 0x000f220000000200 */
[-C--:B------:R-:W-:Y:S01]  /*da80*/  ISETP.GE.AND P2, PT, R51, R49.reuse, PT ;  /* 0x000000313300720c */ /* 0x080fe20003f46270 */
[----:B------:R-:W-:Y:S01]  /*da90*/  VIADD R51, R0, 0x28 ;  /* 0x0000002800337836 */ /* 0x000fe20000000000 */
[----:B------:R-:W-:Y:S01]  /*daa0*/  FSEL R65, R68, -INF , !P1 ;  /* 0xff80000044417808 */ /* 0x000fe20004800000 */
[----:B------:R-:W-:Y:S01]  /*dab0*/  HMMA.16816.F32 R16, R12, R66, R16 ;  /* 0x000000420c10723c */ /* 0x000fe20000001810 */
[----:B------:R-:W-:Y:S02]  /*dac0*/  FSEL R103, R70, -INF , !P2 ;  /* 0xff80000046677808 */ /* 0x000fe40005000000 */
[-C--:B------:R-:W-:Y:S02]  /*dad0*/  ISETP.GE.AND P5, PT, R51, R50.reuse, PT ;  /* 0x000000323300720c */ /* 0x080fe40003fa6270 */
[----:B------:R-:W-:Y:S01]  /*dae0*/  ISETP.GE.AND P1, PT, R64, R50, PT ;  /* 0x000000324000720c */ /* 0x000fe20003f26270 */
[----:B-1----:R-:W-:Y:S01]  /*daf0*/  HMMA.16816.F32 R44, R8, R60, R44 ;  /* 0x0000003c082c723c */ /* 0x002fe2000000182c */
[----:B------:R-:W-:Y:S01]  /*db00*/  FSEL R201, R24, -INF , !P5 ;  /* 0xff80000018c97808 */ /* 0x000fe20006800000 */
[----:B------:R-:W-:Y:S01]  /*db10*/  VIADD R24, R0, 0x38 ;  /* 0x0000003800187836 */ /* 0x000fe20000000000 */
[----:B------:R-:W-:-:S02]  /*db20*/  ISETP.GE.AND P2, PT, R64, R49, PT ;  /* 0x000000314000720c */ /* 0x000fc40003f46270 */
[-C--:B------:R-:W-:Y:S01]  /*db30*/  ISETP.GE.AND P0, PT, R51, R49.reuse, PT ;  /* 0x000000313300720c */ /* 0x080fe20003f06270 */
[----:B------:R-:W-:Y:S01]  /*db40*/  VIADD R51, R0, 0x30 ;  /* 0x0000003000337836 */ /* 0x000fe20000000000 */
[----:B------:R-:W-:Y:S01]  /*db50*/  FSEL R203, R25, -INF , !P1 ;  /* 0xff80000019cb7808 */ /* 0x000fe20004800000 */
[C---:B------:R-:W-:Y:S01]  /*db60*/  HMMA.16816.F32 R40, R8.reuse, R62, R40 ;  /* 0x0000003e0828723c */ /* 0x040fe20000001828 */
[----:B------:R-:W-:Y:S01]  /*db70*/  FSEL R199, R27, -INF , !P2 ;  /* 0xff8000001bc77808 */ /* 0x000fe20005000000 */
[----:B------:R-:W-:Y:S01]  /*db80*/  LDSM.16.M88.4 R60, [R156+0x3000] ;  /* 0x003000009c3c783b */ /* 0x000fe20000000200 */
[----:B------:R-:W-:Y:S02]  /*db90*/  FSEL R195, R26, -INF , !P0 ;  /* 0xff8000001ac37808 */ /* 0x000fe40004000000 */
[C---:B------:R-:W-:Y:S01]  /*dba0*/  ISETP.GE.AND P1, PT, R24.reuse, R50, PT ;  /* 0x000000321800720c */ /* 0x040fe20003f26270 */
[----:B------:R-:W-:Y:S01]  /*dbb0*/  HMMA.16816.F32 R52, R8, R106, R52 ;  /* 0x0000006a0834723c */ /* 0x000fe20000001834 */
[----:B------:R-:W-:-:S02]  /*dbc0*/  ISETP.GE.AND P2, PT, R24, R49, PT ;  /* 0x000000311800720c */ /* 0x000fc40003f46270 */
[----:B------:R-:W1:Y:S01]  /*dbd0*/  LDSM.16.M88.4 R24, [R170+0x3800] ;  /* 0x00380000aa18783b */ /* 0x000e620000000200 */
[----:B------:R-:W-:Y:S02]  /*dbe0*/  FSEL R197, R69, -INF , !P3 ;  /* 0xff80000045c57808 */ /* 0x000fe40005800000 */
[----:B------:R-:W-:Y:S01]  /*dbf0*/  FSEL R67, R71, -INF , !P4 ;  /* 0xff80000047437808 */ /* 0x000fe20006000000 */
[C---:B--2---:R-:W-:Y:S01]  /*dc00*/  HMMA.16816.F32 R56, R12.reuse, R80, R56 ;  /* 0x000000500c38723c */ /* 0x044fe20000001838 */
[CC--:B------:R-:W-:Y:S02]  /*dc10*/  ISETP.GE.AND P3, PT, R51.reuse, R50.reuse, PT ;  /* 0x000000323300720c */ /* 0x0c0fe40003f66270 */
[----:B------:R-:W-:Y:S01]  /*dc20*/  ISETP.GE.AND P4, PT, R51, R49, PT ;  /* 0x000000313300720c */ /* 0x000fe20003f86270 */
[----:B------:R-:W-:Y:S01]  /*dc30*/  VIADD R51, R0, 0x31 ;  /* 0x0000003100337836 */ /* 0x000fe20000000000 */
[----:B------:R-:W-:Y:S01]  /*dc40*/  FSEL R151, R20, -INF , !P3 ;  /* 0xff80000014977808 */ /* 0x000fe20005800000 */
[----:B------:R-:W-:Y:S01]  /*dc50*/  VIADD R20, R0, 0x40 ;  /* 0x0000004000147836 */ /* 0x000fe20000000000 */
[----:B------:R-:W-:Y:S01]  /*dc60*/  FSEL R145, R22, -INF , !P4 ;  /* 0xff80000016917808 */ /* 0x000fe20006000000 */
[----:B---3--:R-:W-:Y:S01]  /*dc70*/  HMMA.16816.F32 R44, R12, R76, R44 ;  /* 0x0000004c0c2c723c */ /* 0x008fe2000000182c */
[----:B------:R-:W-:-:S02]  /*dc80*/  ISETP.GE.AND P5, PT, R51, R50, PT ;  /* 0x000000323300720c */ /* 0x000fc40003fa6270 */
[-C--:B------:R-:W-:Y:S01]  /*dc90*/  ISETP.GE.AND P0, PT, R51, R49.reuse, PT ;  /* 0x000000313300720c */ /* 0x080fe20003f06270 */
[----:B------:R-:W-:Y:S01]  /*dca0*/  VIADD R51, R0, 0x39 ;  /* 0x0000003900337836 */ /* 0x000fe20000000000 */
[----:B------:R-:W-:Y:S01]  /*dcb0*/  FSEL R191, R16, -INF , !P1 ;  /* 0xff80000010bf7808 */ /* 0x000fe20004800000 */
[----:B------:R-:W-:Y:S01]  /*dcc0*/  VIADD R16, R0, 0x48 ;  /* 0x0000004800107836 */ /* 0x000fe20000000000 */
[C---:B----4-:R-:W-:Y:S01]  /*dcd0*/  HMMA.16816.F32 R36, R8.reuse, R72, R36 ;  /* 0x000000480824723c */ /* 0x050fe20000001824 */
[----:B------:R-:W-:Y:S02]  /*dce0*/  FSEL R153, R18, -INF , !P2 ;  /* 0xff80000012997808 */ /* 0x000fe40005000000 */
[C---:B------:R-:W-:Y:S02]  /*dcf0*/  ISETP.GE.AND P3, PT, R51.reuse, R50, PT ;  /* 0x000000323300720c */ /* 0x040fe40003f66270 */
[----:B------:R-:W-:Y:S01]  /*dd00*/  ISETP.GE.AND P4, PT, R51, R49, PT ;  /* 0x000000313300720c */ /* 0x000fe20003f86270 */
[----:B------:R-:W-:Y:S01]  /*dd10*/  HMMA.16816.F32 R32, R8, R74, R32 ;  /* 0x0000004a0820723c */ /* 0x000fe20000001820 */
[----:B------:R-:W-:-:S02]  /*dd20*/  FSEL R193, R17, -INF , !P3 ;  /* 0xff80000011c17808 */ /* 0x000fc40005800000 */
[----:B------:R-:W-:Y:S02]  /*dd30*/  FSEL R189, R19, -INF , !P4 ;  /* 0xff80000013bd7808 */ /* 0x000fe40006000000 */
[CC--:B------:R-:W-:Y:S01]  /*dd40*/  ISETP.GE.AND P3, PT, R16.reuse, R50.reuse, PT ;  /* 0x000000321000720c */ /* 0x0c0fe20003f66270 */
[C---:B------:R-:W-:Y:S01]  /*dd50*/  HMMA.16816.F32 R52, R12.reuse, R82, R52 ;  /* 0x000000520c34723c */ /* 0x040fe20000001834 */
[----:B------:R-:W-:Y:S02]  /*dd60*/  ISETP.GE.AND P4, PT, R16, R49, PT ;  /* 0x000000311000720c */ /* 0x000fe40003f86270 */
[----:B------:R-:W2:Y:S01]  /*dd70*/  LDSM.16.M88.4 R16, [R156+0x3800] ;  /* 0x003800009c10783b */ /* 0x000ea20000000200 */
[----:B------:R-:W-:Y:S01]  /*dd80*/  FSEL R155, R21, -INF , !P5 ;  /* 0xff800000159b7808 */ /* 0x000fe20006800000 */
[----:B------:R-:W-:Y:S01]  /*dd90*/  VIADD R21, R0, 0x51 ;  /* 0x0000005100157836 */ /* 0x000fe20000000000 */
[----:B------:R-:W-:Y:S01]  /*dda0*/  FSEL R143, R23, -INF , !P0 ;  /* 0xff800000178f7808 */ /* 0x000fe20004000000 */
[----:B------:R-:W-:Y:S01]  /*ddb0*/  HMMA.16816.F32 R40, R12, R78, R40 ;  /* 0x0000004e0c28723c */ /* 0x000fe20000001828 */
[----:B------:R-:W-:Y:S01]  /*ddc0*/  ISETP.GE.AND P5, PT, R20, R50, PT ;  /* 0x000000321400720c */ /* 0x000fe20003fa6270 */
[----:B------:R-:W-:-:S04]  /*ddd0*/  DEPBAR.LE SB0, 0x0 ;  /* 0x000080000000791a */ /* 0x000fc80000000000 */
[----:B-1----:R-:W-:Y:S01]  /*dde0*/  HMMA.16816.F32 R28, R8, R24, R28 ;  /* 0x00000018081c723c */ /* 0x002fe2000000181c */
[-C--:B------:R-:W-:Y:S01]  /*ddf0*/  ISETP.GE.AND P0, PT, R20, R49.reuse, PT ;  /* 0x000000311400720c */ /* 0x080fe20003f06270 */
[----:B------:R-:W-:Y:S01]  /*de00*/  VIADD R20, R0, 0x41 ;  /* 0x0000004100147836 */ /* 0x000fe20000000000 */
[----:B------:R-:W-:Y:S02]  /*de10*/  FSEL R129, R56, -INF , !P5 ;  /* 0xff80000038817808 */ /* 0x000fe40006800000 */
[----:B------:R-:W-:Y:S01]  /*de20*/  FSEL R133, R58, -INF , !P0 ;  /* 0xff8000003a857808 */ /* 0x000fe20004000000 */
[C---:B------:R-:W-:Y:S01]  /*de30*/  HMMA.16816.F32 R36, R12.reuse, R60, R36 ;  /* 0x0000003c0c24723c */ /* 0x040fe20000001824 */
[----:B------:R-:W-:Y:S01]  /*de40*/  BAR.SYNC.DEFER_BLOCKING 0x0 ;  /* 0x0000000000007b1d */ /* 0x000fe20000010000 */
[C---:B------:R-:W-:Y:S02]  /*de50*/  ISETP.GE.AND P1, PT, R20.reuse, R50, PT ;  /* 0x000000321400720c */ /* 0x040fe40003f26270 */
[----:B------:R-:W-:Y:S01]  /*de60*/  ISETP.GE.AND P2, PT, R20, R49, PT ;  /* 0x000000311400720c */ /* 0x000fe20003f46270 */
[----:B------:R-:W-:Y:S01]  /*de70*/  VIADD R20, R0, 0x49 ;  /* 0x0000004900147836 */ /* 0x000fe20000000000 */
[----:B------:R-:W-:Y:S01]  /*de80*/  HMMA.16816.F32 R32, R12, R62, R32 ;  /* 0x0000003e0c20723c */ /* 0x000fe20000001820 */
[----:B------:R-:W-:-:S02]  /*de90*/  FSEL R135, R54, -INF , !P4 ;  /* 0xff80000036877808 */ /* 0x000fc40006000000 */
[-C--:B------:R-:W-:Y:S02]  /*dea0*/  ISETP.GE.AND P4, PT, R21, R49.reuse, PT ;  /* 0x000000311500720c */ /* 0x080fe40003f86270 */
[CC--:B------:R-:W-:Y:S01]  /*deb0*/  ISETP.GE.AND P5, PT, R20.reuse, R50.reuse, PT ;  /* 0x000000321400720c */ /* 0x0c0fe20003fa6270 */
[----:B------:R-:W-:Y:S01]  /*dec0*/  HMMA.16816.F32 R96, R8, R26, R96 ;  /* 0x0000001a0860723c */ /* 0x000fe20000001860 */
[-C--:B------:R-:W-:Y:S01]  /*ded0*/  ISETP.GE.AND P0, PT, R20, R49.reuse, PT ;  /* 0x000000311400720c */ /* 0x080fe20003f06270 */
[C---:B------:R-:W-:Y:S01]  /*dee0*/  VIADD R20, R0.reuse, 0x50 ;  /* 0x0000005000147836 */ /* 0x040fe20000000000 */
[----:B------:R-:W-:Y:S02]  /*def0*/  FSEL R137, R57, -INF , !P1 ;  /* 0xff80000039897808 */ /* 0x000fe40004800000 */
[----:B------:R-:W-:Y:S02]  /*df00*/  FSEL R125, R59, -INF , !P2 ;  /* 0xff8000003b7d7808 */ /* 0x000fe40005000000 */
[----:B------:R-:W-:Y:S01]  /*df10*/  VIADD R8, R0, 0x60 ;  /* 0x0000006000087836 */ /* 0x000fe20000000000 */
[----:B------:R-:W-:Y:S01]  /*df20*/  ISETP.GE.AND P1, PT, R20, R50, PT ;  /* 0x000000321400720c */ /* 0x000fe20003f26270 */
[----:B------:R-:W-:Y:S01]  /*df30*/  VIADD R9, R0, 0x61 ;  /* 0x0000006100097836 */ /* 0x000fe20000000000 */
[----:B------:R-:W-:Y:S01]  /*df40*/  ISETP.GE.AND P2, PT, R20, R49, PT ;  /* 0x000000311400720c */ /* 0x000fe20003f46270 */
[----:B------:R-:W-:Y:S01]  /*df50*/  VIADD R20, R0, 0x58 ;  /* 0x0000005800147836 */ /* 0x000fe20000000000 */
[----:B--2---:R-:W-:Y:S01]  /*df60*/  HMMA.16816.F32 R28, R12, R16, R28 ;  /* 0x000000100c1c723c */ /* 0x004fe2000000181c */
[----:B------:R-:W-:-:S02]  /*df70*/  FSEL R107, R47, -INF , !P4 ;  /* 0xff8000002f6b7808 */ /* 0x000fc40006000000 */
[----:B------:R-:W-:Y:S02]  /*df80*/  FSEL R141, R52, -INF , !P3 ;  /* 0xff800000348d7808 */ /* 0x000fe40005800000 */
[CC--:B------:R-:W-:Y:S02]  /*df90*/  ISETP.GE.AND P4, PT, R8.reuse, R50.reuse, PT ;  /* 0x000000320800720c */ /* 0x0c0fe40003f86270 */
[----:B------:R-:W-:Y:S01]  /*dfa0*/  ISETP.GE.AND P6, PT, R8, R49, PT ;  /* 0x000000310800720c */ /* 0x000fe20003fc6270 */
[C---:B------:R-:W-:Y:S01]  /*dfb0*/  VIADD R8, R0.reuse, 0x68 ;  /* 0x0000006800087836 */ /* 0x040fe20000000000 */
[----:B------:R-:W-:Y:S01]  /*dfc0*/  ISETP.GE.AND P3, PT, R21, R50, PT ;  /* 0x000000321500720c */ /* 0x000fe20003f66270 */
[----:B------:R-:W-:Y:S01]  /*dfd0*/  VIADD R21, R0, 0x59 ;  /* 0x0000005900157836 */ /* 0x000fe20000000000 */
[----:B------:R-:W-:Y:S01]  /*dfe0*/  FSEL R105, R44, -INF , !P1 ;  /* 0xff8000002c697808 */ /* 0x000fe20004800000 */
[----:B------:R-:W-:Y:S01]  /*dff0*/  HMMA.16816.F32 R96, R12, R18, R96 ;  /* 0x000000120c60723c */ /* 0x000fe20000001860 */
[----:B------:R-:W-:-:S02]  /*e000*/  FSEL R139, R55, -INF , !P0 ;  /* 0xff800000378b7808 */ /* 0x000fc40004000000 */
[----:B------:R-:W-:Y:S02]  /*e010*/  ISETP.GE.AND P1, PT, R20, R49, PT ;  /* 0x000000311400720c */ /* 0x000fe40003f26270 */
[----:B------:R-:W-:Y:S02]  /*e020*/  FSEL R55, R36, -INF , !P4 ;  /* 0xff80000024377808 */ /* 0x000fe40006000000 */
[----:B------:R-:W-:Y:S02]  /*e030*/  FSEL R147, R53, -INF , !P5 ;  /* 0xff80000035937808 */ /* 0x000fe40006800000 */
[----:B------:R-:W-:Y:S02]  /*e040*/  FSEL R115, R45, -INF , !P3 ;  /* 0xff8000002d737808 */ /* 0x000fe40005800000 */
[----:B------:R-:W-:Y:S01]  /*e050*/  ISETP.NE.AND P4, PT, R6, RZ, PT ;  /* 0x000000ff0600720c */ /* 0x000fe20003f85270 */
[----:B------:R-:W-:Y:S01]  /*e060*/  VIADD R6, R0, 0x70 ;  /* 0x0000007000067836 */ /* 0x000fe20000000000 */
[----:B------:R-:W-:-:S02]  /*e070*/  ISETP.GE.AND P5, PT, R20, R50, PT ;  /* 0x000000321400720c */ /* 0x000fc40003fa6270 */
[-C--:B------:R-:W-:Y:S02]  /*e080*/  ISETP.GE.AND P3, PT, R8, R50.reuse, PT ;  /* 0x000000320800720c */ /* 0x080fe40003f66270 */
[----:B------:R-:W-:Y:S02]  /*e090*/  FSEL R109, R42, -INF , !P1 ;  /* 0xff8000002a6d7808 */ /* 0x000fe40004800000 */
[----:B------:R-:W-:Y:S02]  /*e0a0*/  ISETP.GE.AND P1, PT, R9, R50, PT ;  /* 0x000000320900720c */ /* 0x000fe40003f26270 */
[----:B------:R-:W-:Y:S02]  /*e0b0*/  FSEL R127, R40, -INF , !P5 ;  /* 0xff800000287f7808 */ /* 0x000fe40006800000 */
[----:B------:R-:W-:Y:S02]  /*e0c0*/  FSEL R47, R38, -INF , !P6 ;  /* 0xff800000262f7808 */ /* 0x000fe40007000000 */
[----:B------:R-:W-:-:S02]  /*e0d0*/  FSEL R51, R32, -INF , !P3 ;  /* 0xff80000020337808 */ /* 0x000fc40005800000 */
[-C--:B------:R-:W-:Y:S02]  /*e0e0*/  ISETP.GE.AND P0, PT, R21, R49.reuse, PT ;  /* 0x000000311500720c */ /* 0x080fe40003f06270 */
[-C--:B------:R-:W-:Y:S02]  /*e0f0*/  ISETP.GE.AND P5, PT, R9, R49.reuse, PT ;  /* 0x000000310900720c */ /* 0x080fe40003fa6270 */
[C---:B------:R-:W-:Y:S02]  /*e100*/  ISETP.GE.AND P6, PT, R6.reuse, R50, PT ;  /* 0x000000320600720c */ /* 0x040fe40003fc6270 */
[----:B------:R-:W-:Y:S01]  /*e110*/  ISETP.GE.AND P3, PT, R6, R49, PT ;  /* 0x000000310600720c */ /* 0x000fe20003f66270 */
[----:B------:R-:W-:Y:S01]  /*e120*/  VIADD R6, R0, 0x71 ;  /* 0x0000007100067836 */ /* 0x000fe20000000000 */
[----:B------:R-:W-:Y:S02]  /*e130*/  P2R R9, PR, RZ, 0x2 ;  /* 0x00000002ff097803 */ /* 0x000fe40000000000 */
[----:B------:R-:W-:-:S02]  /*e140*/  FSEL R111, R46, -INF , !P2 ;  /* 0xff8000002e6f7808 */ /* 0x000fc40005000000 */
[-C--:B------:R-:W-:Y:S02]  /*e150*/  ISETP.GE.AND P2, PT, R21, R50.reuse, PT ;  /* 0x000000321500720c */ /* 0x080fe40003f46270 */
[----:B------:R-:W-:Y:S02]  /*e160*/  FSEL R113, R43, -INF , !P0 ;  /* 0xff8000002b717808 */ /* 0x000fe40004000000 */
[----:B------:R-:W-:Y:S01]  /*e170*/  ISETP.NE.AND P0, PT, R9, RZ, PT ;  /* 0x000000ff0900720c */ /* 0x000fe20003f05270 */
[----:B------:R-:W-:Y:S01]  /*e180*/  VIADD R9, R0, 0x69 ;  /* 0x0000006900097836 */ /* 0x000fe20000000000 */
[----:B------:R-:W-:Y:S01]  /*e190*/  ISETP.GE.AND P1, PT, R8, R49, PT ;  /* 0x000000310800720c */ /* 0x000fe20003f26270 */
[----:B------:R-:W-:Y:S01]  /*e1a0*/  VIADD R8, R0, 0x78 ;  /* 0x0000007800087836 */ /* 0x000fe20000000000 */
[----:B------:R-:W-:Y:S02]  /*e1b0*/  FSEL R43, R39, -INF , !P5 ;  /* 0xff800000272b7808 */ /* 0x000fe40006800000 */
[----:B------:R-:W-:-:S02]  /*e1c0*/  ISETP.GE.AND P5, PT, R6, R50, PT ;  /* 0x000000320600720c */ /* 0x000fc40003fa6270 */
[----:B------:R-:W-:Y:S02]  /*e1d0*/  FSEL R131, R41, -INF , !P2 ;  /* 0xff80000029837808 */ /* 0x000fe40005000000 */
[----:B------:R-:W-:Y:S02]  /*e1e0*/  FSEL R41, R34, -INF , !P1 ;  /* 0xff80000022297808 */ /* 0x000fe40004800000 */
[----:B------:R-:W-:Y:S02]  /*e1f0*/  FSEL R53, R37, -INF , !P0 ;  /* 0xff80000025357808 */ /* 0x000fe40004000000 */
[----:B------:R-:W-:Y:S02]  /*e200*/  FSEL R34, R29, -INF , !P5 ;  /* 0xff8000001d227808 */ /* 0x000fe40006800000 */
[C---:B------:R-:W-:Y:S02]  /*e210*/  ISETP.GE.AND P2, PT, R9.reuse, R50, PT ;  /* 0x000000320900720c */ /* 0x040fe40003f46270 */
[----:B------:R-:W-:-:S02]  /*e220*/  ISETP.GE.AND P0, PT, R9, R49, PT ;  /* 0x000000310900720c */ /* 0x000fc40003f06270 */
[----:B------:R-:W-:Y:S02]  /*e230*/  ISETP.GE.AND P5, PT, R48, 0x2, PT ;  /* 0x000000023000780c */ /* 0x000fe40003fa6270 */
[-C--:B------:R-:W-:Y:S02]  /*e240*/  ISETP.GE.AND P1, PT, R6, R49.reuse, PT ;  /* 0x000000310600720c */ /* 0x080fe40003f26270 */
[----:B------:R-:W-:Y:S02]  /*e250*/  FSEL R57, R33, -INF , !P2 ;  /* 0xff80000021397808 */ /* 0x000fe40005000000 */
[----:B------:R-:W-:Y:S02]  /*e260*/  FSEL R39, R35, -INF , !P0 ;  /* 0xff80000023277808 */ /* 0x000fe40004000000 */
[C---:B------:R-:W-:Y:S02]  /*e270*/  ISETP.GE.AND P0, PT, R0.reuse, R50, PT ;  /* 0x000000320000720c */ /* 0x040fe40003f06270 */
[C---:B------:R-:W-:Y:S01]  /*e280*/  ISETP.GE.AND P2, PT, R0.reuse, R49, PT ;  /* 0x000000310000720c */ /* 0x040fe20003f46270 */
[----:B------:R-:W-:Y:S01]  /*e290*/  VIADD R0, R0, 0x79 ;  /* 0x0000007900007836 */ /* 0x000fe20000000000 */
[----:B------:R-:W-:-:S02]  /*e2a0*/  P2R R6, PR, RZ, 0x2 ;  /* 0x00000002ff067803 */ /* 0x000fc40000000000 */
[----:B------:R-:W-:Y:S02]  /*e2b0*/  FSEL R87, R87, -INF , !P4 ;  /* 0xff80000057577808 */ /* 0x000fe40006000000 */
[----:B------:R-:W-:Y:S02]  /*e2c0*/  FSEL R35, R28, -INF , !P6 ;  /* 0xff8000001c237808 */ /* 0x000fe40007000000 */
[----:B------:R-:W-:Y:S02]  /*e2d0*/  FSEL R25, R30, -INF , !P3 ;  /* 0xff8000001e197808 */ /* 0x000fe40005800000 */
[----:B------:R-:W-:Y:S02]  /*e2e0*/  FSEL R11, R84, -INF , !P0 ;  /* 0xff800000540b7808 */ /* 0x000fe40004000000 */
[C---:B------:R-:W-:Y:S02]  /*e2f0*/  ISETP.GE.AND P4, PT, R8.reuse, R50, PT ;  /* 0x000000320800720c */ /* 0x040fe40003f86270 */
[----:B------:R-:W-:-:S02]  /*e300*/  ISETP.GE.AND P1, PT, R8, R49, PT ;  /* 0x000000310800720c */ /* 0x000fc40003f26270 */
[----:B------:R-:W-:Y:S02]  /*e310*/  ISETP.NE.AND P6, PT, R6, RZ, PT ;  /* 0x000000ff0600720c */ /* 0x000fe40003fc5270 */
[C---:B------:R-:W-:Y:S02]  /*e320*/  ISETP.GE.AND P3, PT, R0.reuse, R50, PT ;  /* 0x000000320000720c */ /* 0x040fe40003f66270 */
[----:B------:R-:W-:Y:S02]  /*e330*/  ISETP.GE.AND P0, PT, R0, R49, PT ;  /* 0x000000310000720c */ /* 0x000fe40003f06270 */
[----:B------:R-:W-:Y:S02]  /*e340*/  FSEL R9, R86, -INF , !P2 ;  /* 0xff80000056097808 */ /* 0x000fe40005000000 */
[----:B------:R-:W-:Y:S02]  /*e350*/  FSEL R27, R31, -INF , !P6 ;  /* 0xff8000001f1b7808 */ /* 0x000fe40007000000 */
[----:B------:R-:W-:-:S02]  /*e360*/  FSEL R37, R96, -INF , !P4 ;  /* 0xff80000060257808 */ /* 0x000fc40006000000 */
[----:B------:R-:W-:Y:S02]  /*e370*/  FSEL R21, R98, -INF , !P1 ;  /* 0xff80000062157808 */ /* 0x000fe40004800000 */
[----:B------:R-:W-:Y:S02]  /*e380*/  FSEL R36, R97, -INF , !P3 ;  /* 0xff80000061247808 */ /* 0x000fe40005800000 */
[----:B------:R-:W-:Y:S01]  /*e390*/  FSEL R20, R99, -INF , !P0 ;  /* 0xff80000063147808 */ /* 0x000fe20004000000 */
[----:B------:R-:W-:Y:S06]  /*e3a0*/  @!P5 BRA `(.L_x_5574) ;  /* 0x0000000800a4d947 */ /* 0x000fec0003800000 */
[----:B------:R-:W-:-:S13]  /*e3b0*/  ISETP.NE.AND P6, PT, R181, RZ, PT ;  /* 0x000000ffb500720c */ /* 0x000fda0003fc5270 */
[----:B------:R-:W-:Y:S05]  /*e3c0*/  @!P6 BRA `(.L_x_5575) ;  /* 0x0000000000f4e947 */ /* 0x000fea0003800000 */
[----:B------:R-:W1:Y:S01]  /*e3d0*/  LDC R13, c[0x0][0x380] ;  /* 0x0000e000ff0d7b82 */ /* 0x000e620000000800 */
[C---:B------:R-:W-:Y:S01]  /*e3e0*/  IADD3 R12, R2.reuse, -0x80, RZ ;  /* 0xffffff80020c7810 */ /* 0x040fe20007ffe0ff */
[----:B------:R-:W-:Y:S01]  /*e3f0*/  ULDC.64 UR8, c[0x0][0x248] ;  /* 0x0000920000087ab9 */ /* 0x000fe20000000a00 */
[----:B------:R-:W-:Y:S02]  /*e400*/  IABS R8, R2 ;  /* 0x0000000200087213 */ /* 0x000fe40000000000 */
[----:B------:R-:W-:Y:S02]  /*e410*/  IABS R6, R12 ;  /* 0x0000000c00067213 */ /* 0x000fe40000000000 */
[-C--:B-1----:R-:W-:Y:S02]  /*e420*/  IABS R0, R13.reuse ;  /* 0x0000000d00007213 */ /* 0x082fe40000000000 */
[-C--:B------:R-:W-:Y:S02]  /*e430*/  LOP3.LUT R2, R2, R13.reuse, RZ, 0x3c, !PT ;  /* 0x0000000d02027212 */ /* 0x080fe400078e3cff */
[----:B------:R-:W1:Y:S01]  /*e440*/  I2F.RP R10, R0 ;  /* 0x00000000000a7306 */ /* 0x000e620000209400 */
[----:B------:R-:W-:-:S02]  /*e450*/  LOP3.LUT R12, R12, R13, RZ, 0x3c, !PT ;  /* 0x0000000d0c0c7212 */ /* 0x000fc400078e3cff */
[----:B------:R-:W-:Y:S02]  /*e460*/  ISETP.GE.AND P4, PT, R2, RZ, PT ;  /* 0x000000ff0200720c */ /* 0x000fe40003f86270 */
[----:B------:R-:W-:-:S03]  /*e470*/  LOP3.LUT R2, RZ, R13, RZ, 0x33, !PT ;  /* 0x0000000dff027212 */ /* 0x000fc600078e33ff */
        /* <DEDUP_REMOVED lines=25> */
[----:B------:R-:W-:Y:S02]  /*e610*/  @!P4 IADD3 R14, -R14, RZ, RZ ;  /* 0x000000ff0e0ec210 */ /* 0x000fe40007ffe1ff */
[----:B------:R-:W-:Y:S02]  /*e620*/  @!P1 IMAD.MOV R10, RZ, RZ, -R10 ;  /* 0x000000ffff0a9224 */ /* 0x000fe400078e0a0a */
[----:B------:R-:W-:-:S03]  /*e630*/  SEL R15, R2, R14, !P0 ;  /* 0x0000000e020f7207 */ /* 0x000fc60004000000 */
[----:B------:R-:W-:Y:S02]  /*e640*/  SEL R2, R2, R10, !P0 ;  /* 0x0000000a02027207 */ /* 0x000fe40004000000 */
[----:B------:R-:W-:-:S04]  /*e650*/  IMAD.WIDE R16, R15, 0x4, R182 ;  /* 0x000000040f107825 */ /* 0x000fc800078e02b6 */
[----:B------:R-:W-:Y:S02]  /*e660*/  IMAD.WIDE R22, R2, 0x4, R182 ;  /* 0x0000000402167825 */ /* 0x000fe400078e02b6 */
[----:B------:R-:W2:Y:S04]  /*e670*/  LDG.E R17, desc[UR6][R16.64] ;  /* 0x0000000610117981 */ /* 0x000ea8000c1e1900 */
[----:B------:R-:W2:Y:S01]  /*e680*/  LDG.E R0, desc[UR6][R22.64] ;  /* 0x0000000616007981 */ /* 0x000ea2000c1e1900 */
[----:B------:R-:W-:Y:S01]  /*e690*/  IADD3 R6, R15, -R2, RZ ;  /* 0x800000020f067210 */ /* 0x000fe20007ffe0ff */
[----:B------:R-:W-:-:S04]  /*e6a0*/  IMAD.U32 R15, RZ, RZ, UR8 ;  /* 0x00000008ff0f7e24 */ /* 0x000fc8000f8e00ff */
[----:B------:R-:W-:-:S04]  /*e6b0*/  IMAD R6, R6, R13, -0x80 ;  /* 0xffffff8006067424 */ /* 0x000fc800078e020d */
[----:B------:R-:W-:Y:S01]  /*e6c0*/  IMAD.WIDE.U32 R18, R6, R15, RZ ;  /* 0x0000000f06127225 */ /* 0x000fe200078e00ff */
[----:B------:R-:W-:-:S05]  /*e6d0*/  SHF.R.S32.HI R2, RZ, 0x1f, R6 ;  /* 0x0000001fff027819 */ /* 0x000fca0000011406 */
[----:B------:R-:W-:-:S04]  /*e6e0*/  IMAD R13, R2, R15, RZ ;  /* 0x0000000f020d7224 */ /* 0x000fc800078e02ff */
[----:B------:R-:W-:Y:S01]  /*e6f0*/  IMAD R13, R6, UR9, R13 ;  /* 0x00000009060d7c24 */ /* 0x000fe2000f8e020d */
[----:B------:R-:W-:-:S03]  /*e700*/  ULDC.64 UR8, c[0x0][0x230] ;  /* 0x00008c0000087ab9 */ /* 0x000fc60000000a00 */
        /* <DEDUP_REMOVED lines=9> */
.L_x_5575:
[----:B------:R-:W1:Y:S02]  /*e7a0*/  LDC R15, c[0x0][0x248] ;  /* 0x00009200ff0f7b82 */ /* 0x000e640000000800 */
[----:B-1----:R-:W-:-:S05]  /*e7b0*/  IMAD.SHL.U32 R17, R15, 0x80, RZ ;  /* 0x000000800f117824 */ /* 0x002fca00078e00ff */
[----:B------:R-:W-:-:S04]  /*e7c0*/  IADD3 R17, -R17, RZ, RZ ;  /* 0x000000ff11117210 */ /* 0x000fc80007ffe1ff */
[----:B------:R-:W-:-:S07]  /*e7d0*/  SHF.R.S32.HI R6, RZ, 0x1f, R17 ;  /* 0x0000001fff067819 */ /* 0x000fce0000011411 */
.L_x_5576:
[----:B------:R-:W-:Y:S01]  /*e7e0*/  ULDC UR5, c[0x0][0x2d0] ;  /* 0x0000b40000057ab9 */ /* 0x000fe20000000800 */
[----:B------:R-:W-:Y:S01]  /*e7f0*/  BSSY B0, `(.L_x_5577) ;  /* 0x0000061000007945 */ /* 0x000fe20003800000 */
[----:B------:R-:W-:-:S13]  /*e800*/  ISETP.GE.AND P0, PT, R100, UR5, PT ;  /* 0x0000000564007c0c */ /* 0x000fda000bf06270 */
[----:B------:R-:W1:Y:S01]  /*e810*/  @!P0 LDC R29, c[0x0][0x24c] ;  /* 0x00009300ff1d8b82 */ /* 0x000e620000000800 */
[-C--:B------:R-:W-:Y:S01]  /*e820*/  @!P0 IADD3 R13, P2, P1, R17, R120.reuse, R178 ;  /* 0x00000078110d8210 */ /* 0x080fe2000795e0b2 */
[----:B------:R-:W-:Y:S01]  /*e830*/  @!P0 IMAD.MOV.U32 R122, RZ, RZ, R120 ;  /* 0x000000ffff7a8224 */ /* 0x000fe200078e0078 */
[----:B------:R2:W-:Y:S02]  /*e840*/  @P0 STS.128 [R184+0x2000], RZ ;  /* 0x002000ffb8000388 */ /* 0x0005e40000000c00 */
[----:B------:R-:W-:Y:S01]  /*e850*/  @!P0 IADD3.X R0, R6, R123, R177, P2, P1 ;  /* 0x0000007b06008210 */ /* 0x000fe200017e24b1 */
[----:B------:R-:W-:Y:S01]  /*e860*/  @!P0 IMAD.WIDE.U32 R32, R15, 0x30, R122 ;  /* 0x000000300f208825 */ /* 0x000fe200078e007a */
[----:B------:R-:W-:Y:S01]  /*e870*/  @!P0 LEA R58, P1, R13, UR12, 0x1 ;  /* 0x0000000c0d3a8c11 */ /* 0x000fe2000f8208ff */
[----:B------:R-:W3:Y:S01]  /*e880*/  @!P0 LDC R31, c[0x0][0x24c] ;  /* 0x00009300ff1f8b82 */ /* 0x000ee20000000800 */
[----:B------:R-:W-:Y:S02]  /*e890*/  @!P0 LEA R8, P2, R15, R120, 0x5 ;  /* 0x000000780f088211 */ /* 0x000fe400078428ff */
[----:B------:R-:W-:-:S02]  /*e8a0*/  @!P0 LEA.HI.X R59, R13, UR13, R0, 0x1, P1 ;  /* 0x0000000d0d3b8c11 */ /* 0x000fc400088f0c00 */
[C---:B------:R-:W-:Y:S02]  /*e8b0*/  @!P0 LEA R44, P1, R17.reuse, R186, 0x1 ;  /* 0x000000ba112c8211 */ /* 0x040fe400078208ff */
[C---:B------:R-:W-:Y:S01]  /*e8c0*/  @!P0 IADD3 R19, P3, R17.reuse, R8, RZ ;  /* 0x0000000811138210 */ /* 0x040fe20007f7e0ff */
[----:B------:R-:W4:Y:S01]  /*e8d0*/  @!P0 LDC R13, c[0x0][0x24c] ;  /* 0x00009300ff0d8b82 */ /* 0x000f220000000800 */
[C---:B------:R-:W-:Y:S02]  /*e8e0*/  @!P0 LEA.HI.X R45, R17.reuse, R185, R6, 0x1, P1 ;  /* 0x000000b9112d8211 */ /* 0x040fe400008f0c06 */
[----:B------:R-:W-:Y:S01]  /*e8f0*/  @!P0 IADD3 R23, P1, R17, R32, RZ ;  /* 0x0000002011178210 */ /* 0x000fe20007f3e0ff */
[----:B------:R-:W-:Y:S02]  /*e900*/  @!P0 IMAD.MOV.U32 R32, RZ, RZ, R120 ;  /* 0x000000ffff208224 */ /* 0x000fe400078e0078 */
[----:B------:R-:W-:Y:S01]  /*e910*/  @!PT LDS RZ, [RZ] ;  /* 0x00000000fffff984 */ /* 0x000fe20000000800 */
[----:B------:R-:W-:Y:S01]  /*e920*/  @!PT LDS RZ, [RZ] ;  /* 0x00000000fffff984 */ /* 0x000fe20000000800 */
[----:B------:R-:W-:Y:S01]  /*e930*/  @!PT LDS RZ, [RZ] ;  /* 0x00000000fffff984 */ /* 0x000fe20000000800 */
[----:B------:R5:W-:Y:S02]  /*e940*/  @!P0 LDGSTS.E.BYPASS.LTC128B.128 [R184+0x2000], desc[UR6][R44.64] ;  /* 0x020000002cb88fae */ /* 0x000be4000b901d46 */
[----:B------:R-:W2:Y:S01]  /*e950*/  @!P0 LDC R2, c[0x0][0x24c] ;  /* 0x00009300ff028b82 */ /* 0x000ea20000000800 */
[----:B-1----:R-:W-:Y:S01]  /*e960*/  @!P0 LEA.HI.X R29, R15, R123, R29, 0x5, P2 ;  /* 0x0000007b0f1d8211 */ /* 0x002fe200010f2c1d */
[----:B------:R1:W-:Y:S01]  /*e970*/  @P0 STS.128 [R184+0x2800], RZ ;  /* 0x002800ffb8000388 */ /* 0x0003e20000000c00 */
[----:B------:R-:W-:-:S03]  /*e980*/  @!P0 LEA R30, P2, R19, UR12, 0x1 ;  /* 0x0000000c131e8c11 */ /* 0x000fc6000f8408ff */
[C---:B------:R-:W-:Y:S01]  /*e990*/  @!P0 IMAD.X R8, R6.reuse, 0x1, R29, P3 ;  /* 0x0000000106088824 */ /* 0x040fe200018e061d */
[----:B------:R-:W-:Y:S01]  /*e9a0*/  @!PT LDS RZ, [RZ] ;  /* 0x00000000fffff984 */ /* 0x000fe20000000800 */
[----:B------:R-:W-:Y:S01]  /*e9b0*/  @!PT LDS RZ, [RZ] ;  /* 0x00000000fffff984 */ /* 0x000fe20000000800 */
[----:B------:R-:W-:Y:S01]  /*e9c0*/  @!PT LDS RZ, [RZ] ;  /* 0x00000000fffff984 */ /* 0x000fe20000000800 */
[----:B------:R1:W-:Y:S01]  /*e9d0*/  @!P0 LDGSTS.E.BYPASS.LTC128B.128 [R184+0x2800], desc[UR6][R58.64] ;  /* 0x028000003ab88fae */ /* 0x0003e2000b901d46 */
[----:B------:R-:W1:Y:S01]  /*e9e0*/  @!P0 LDC R0, c[0x0][0x24c] ;  /* 0x00009300ff008b82 */ /* 0x000e620000000800 */
[----:B---3--:R-:W-:Y:S02]  /*e9f0*/  @!P0 IMAD R31, R31, 0x30, RZ ;  /* 0x000000301f1f8824 */ /* 0x008fe400078e02ff */
[----:B------:R3:W-:Y:S03]  /*ea00*/  @P0 STS.128 [R184+0x3000], RZ ;  /* 0x003000ffb8000388 */ /* 0x0007e60000000c00 */
[----:B------:R-:W-:Y:S01]  /*ea10*/  @!P0 IADD3.X R10, R6, R33, R31, P1, !PT ;  /* 0x00000021060a8210 */ /* 0x000fe20000ffe41f */
[----:B------:R-:W-:Y:S01]  /*ea20*/  @!P0 IMAD.MOV.U32 R33, RZ, RZ, R123 ;  /* 0x000000ffff218224 */ /* 0x000fe200078e007b */
[----:B------:R-:W-:-:S02]  /*ea30*/  @!P0 LEA.HI.X R31, R19, UR13, R8, 0x1, P2 ;  /* 0x0000000d131f8c11 */ /* 0x000fc400090f0c08 */
[C---:B------:R-:W-:Y:S01]  /*ea40*/  @!P0 LEA R8, P3, R15.reuse, R120, 0x6 ;  /* 0x000000780f088211 */ /* 0x040fe200078630ff */
[----:B------:R-:W-:Y:S01]  /*ea50*/  @!P0 IMAD.WIDE.U32 R32, R15, 0x60, R32 ;  /* 0x000000600f208825 */ /* 0x000fe200078e0020 */
[----:B------:R-:W-:Y:S01]  /*ea60*/  @!P0 LEA R28, P1, R23, UR12, 0x1 ;  /* 0x0000000c171c8c11 */ /* 0x000fe2000f8208ff */
[----:B------:R-:W-:Y:S01]  /*ea70*/  @!PT LDS RZ, [RZ] ;  /* 0x00000000fffff984 */ /* 0x000fe20000000800 */
[----:B------:R-:W-:Y:S01]  /*ea80*/  @!PT LDS RZ, [RZ] ;  /* 0x00000000fffff984 */ /* 0x000fe20000000800 */
[----:B------:R-:W-:Y:S01]  /*ea90*/  @!PT LDS RZ, [RZ] ;  /* 0x00000000fffff984 */ /* 0x000fe20000000800 */
[----:B------:R3:W-:Y:S01]  /*eaa0*/  @!P0 LDGSTS.E.BYPASS.LTC128B.128 [R184+0x3000], desc[UR6][R30.64] ;  /* 0x030000001eb88fae */ /* 0x0007e2000b901d46 */
[----:B------:R-:W-:Y:S02]  /*eab0*/  @!P0 IADD3 R8, P4, R17, R8, RZ ;  /* 0x0000000811088210 */ /* 0x000fe40007f9e0ff */
[----:B----4-:R-:W-:Y:S01]  /*eac0*/  @!P0 LEA.HI.X R13, R15, R123, R13, 0x6, P3 ;  /* 0x0000007b0f0d8211 */ /* 0x010fe200018f340d */
[----:B-----5:R-:W-:Y:S01]  /*ead0*/  @!P0 IMAD.MOV.U32 R44, RZ, RZ, R120 ;  /* 0x000000ffff2c8224 */ /* 0x020fe200078e0078 */
[----:B------:R-:W-:Y:S01]  /*eae0*/  @!P0 LEA.HI.X R29, R23, UR13, R10, 0x1, P1 ;  /* 0x0000000d171d8c11 */ /* 0x000fe200088f0c0a */
[----:B------:R-:W-:Y:S01]  /*eaf0*/  @!P0 IMAD.MOV.U32 R45, RZ, RZ, R123 ;  /* 0x000000ffff2d8224 */ /* 0x000fe200078e007b */
[----:B------:R-:W-:Y:S01]  /*eb00*/  @!P0 LEA R12, P3, R8, UR12, 0x1 ;  /* 0x0000000c080c8c11 */ /* 0x000fe2000f8608ff */
[----:B--2---:R-:W-:Y:S01]  /*eb10*/  @!P0 IMAD R19, R2, 0x50, RZ ;  /* 0x0000005002138824 */ /* 0x004fe200078e02ff */
[----:B------:R-:W-:Y:S01]  /*eb20*/  @!P0 IADD3 R2, P1, R17, R32, RZ ;  /* 0x0000002011028210 */ /* 0x000fe20007f3e0ff */
[----:B------:R-:W-:Y:S01]  /*eb30*/  @!P0 IMAD.WIDE.U32 R44, R15, 0x50, R44 ;  /* 0x000000500f2c8825 */ /* 0x000fe200078e002c */
[----:B------:R3:W-:Y:S03]  /*eb40*/  @P0 STS.128 [R184+0x3800], RZ ;  /* 0x003800ffb8000388 */ /* 0x0007e60000000c00 */
[----:B-1----:R-:W-:Y:S01]  /*eb50*/  @!P0 IMAD R23, R0, 0x60, RZ ;  /* 0x0000006000178824 */ /* 0x002fe200078e02ff */
[----:B------:R-:W-:Y:S01]  /*eb60*/  @!P0 IADD3 R0, P2, R17, R44, RZ ;  /* 0x0000002c11008210 */ /* 0x000fe20007f5e0ff */
[C---:B------:R-:W-:Y:S01]  /*eb70*/  @!P0 IMAD.X R13, R6.reuse, 0x1, R13, P4 ;  /* 0x00000001060d8824 */ /* 0x040fe200020e060d */
[----:B------:R-:W-:Y:S01]  /*eb80*/  @!PT LDS RZ, [RZ] ;  /* 0x00000000fffff984 */ /* 0x000fe20000000800 */
[----:B------:R-:W-:Y:S01]  /*eb90*/  @!PT LDS RZ, [RZ] ;  /* 0x00000000fffff984 */ /* 0x000fe20000000800 */
[----:B------:R-:W-:Y:S01]  /*eba0*/  @!PT LDS RZ, [RZ] ;  /* 0x00000000fffff984 */ /* 0x000fe20000000800 */
[----:B------:R3:W-:Y:S02]  /*ebb0*/  @!P0 LDGSTS.E.BYPASS.LTC128B.128 [R184+0x3800], desc[UR6][R28.64] ;  /* 0x038000001cb88fae */ /* 0x0007e4000b901d46 */
[----:B------:R-:W-:-:S02]  /*ebc0*/  @!P0 IADD3.X R19, R6, R45, R19, P2, !PT ;  /* 0x0000002d06138210 */ /* 0x000fc400017fe413 */
[----:B------:R-:W-:Y:S01]  /*ebd0*/  @!P0 LEA R32, P2, R0, UR12, 0x1 ;  /* 0x0000000c00208c11 */ /* 0x000fe2000f8408ff */
[----:B------:R3:W-:Y:S01]  /*ebe0*/  @P0 STS.128 [R184+0x4000], RZ ;  /* 0x004000ffb8000388 */ /* 0x0007e20000000c00 */
[----:B------:R-:W-:Y:S02]  /*ebf0*/  @!P0 IADD3.X R23, R6, R23, R33, P1, !PT ;  /* 0x0000001706178210 */ /* 0x000fe40000ffe421 */
[----:B------:R-:W-:Y:S02]  /*ec00*/  @!P0 LEA R18, P1, R2, UR12, 0x1 ;  /* 0x0000000c02128c11 */ /* 0x000fe4000f8208ff */
[----:B------:R-:W-:Y:S02]  /*ec10*/  @!P0 LEA.HI.X R13, R8, UR13, R13, 0x1, P3 ;  /* 0x0000000d080d8c11 */ /* 0x000fe400098f0c0d */
[----:B------:R-:W-:Y:S02]  /*ec20*/  @!P0 LEA.HI.X R33, R0, UR13, R19, 0x1, P2 ;  /* 0x0000000d00218c11 */ /* 0x000fe400090f0c13 */
        /* <DEDUP_REMOVED lines=17> */
[----:B------:R-:W-:Y:S01]  /*ed40*/  IMAD.MOV.U32 R121, RZ, RZ, R123 ;  /* 0x000000ffff797224 */ /* 0x000fe200078e007b */
[----:B------:R-:W-:Y:S02]  /*ed50*/  ULDC UR5, c[0x0][0x24c] ;  /* 0x0000930000057ab9 */ /* 0x000fe40000000800 */
[----:B------:R-:W-:Y:S01]  /*ed60*/  UIMAD UR5, UR5, 0x70, URZ ;  /* 0x00000070050578a4 */ /* 0x000fe2000f8e023f */
[----:B------:R-:W-:-:S03]  /*ed70*/  IMAD.WIDE.U32 R120, R15, 0x70, R120 ;  /* 0x000000700f787825 */ /* 0x000fc600078e0078 */
[----:B---3--:R-:W-:-:S04]  /*ed80*/  IADD3 R13, P0, R17, R120, RZ ;  /* 0x00000078110d7210 */ /* 0x008fc80007f1e0ff */
[----:B------:R-:W-:Y:S02]  /*ed90*/  IADD3.X R0, R6, UR5, R121, P0, !PT ;  /* 0x0000000506007c10 */ /* 0x000fe400087fe479 */
[----:B------:R-:W-:-:S04]  /*eda0*/  LEA R12, P0, R13, UR12, 0x1 ;  /* 0x0000000c0d0c7c11 */ /* 0x000fc8000f8008ff */
[----:B------:R-:W-:-:S05]  /*edb0*/  LEA.HI.X R13, R13, UR13, R0, 0x1, P0 ;  /* 0x0000000d0d0d7c11 */ /* 0x000fca00080f0c00 */
[----:B------:R-:W-:Y:S01]  /*edc0*/  @!PT LDS RZ, [RZ] ;  /* 0x00000000fffff984 */ /* 0x000fe20000000800 */
[----:B------:R-:W-:Y:S01]  /*edd0*/  @!PT LDS RZ, [RZ] ;  /* 0x00000000fffff984 */ /* 0x000fe20000000800 */
[----:B------:R-:W-:Y:S01]  /*ede0*/  @!PT LDS RZ, [RZ] ;  /* 0x00000000fffff984 */ /* 0x000fe20000000800 */
[----:B------:R1:W-:Y:S04]  /*edf0*/  LDGSTS.E.BYPASS.LTC128B.128 [R184+0x5800], desc[UR6][R12.64] ;  /* 0x058000000cb87fae */ /* 0x0003e8000b901d46 */
.L_x_5578:
[----:B------:R-:W-:Y:S05]  /*ee00*/  BSYNC B0 ;  /* 0x0000000000007941 */ /* 0x000fea0003800000 */
.L_x_5577:
[----:B------:R-:W0:Y:S01]  /*ee10*/  LDGDEPBAR ;  /* 0x00000000000079af */ /* 0x000e220000000000 */
[----:B------:R-:W-:-:S04]  /*ee20*/  LEA R186, P0, R17, R186, 0x1 ;  /* 0x000000ba11ba7211 */ /* 0x000fc800078008ff */
[----:B------:R-:W-:-:S09]  /*ee30*/  LEA.HI.X R185, R17, R185, R6, 0x1, P0 ;  /* 0x000000b911b97211 */ /* 0x000fd200000f0c06 */
.L_x_5574:
        /* <DEDUP_REMOVED lines=55> */
[----:B-1-3--:R-:W-:Y:S02]  /*f1b0*/  FMNMX.FTZ R13, R35, R0, !PT ;  /* 0x00000000230d7209 */ /* 0x00afe40007810000 */
[----:B------:R-:W-:Y:S02]  /*f1c0*/  FMNMX.FTZ R2, R25, R2, !PT ;  /* 0x0000000219027209 */ /* 0x000fe40007810000 */
[----:B------:R-:W-:Y:S02]  /*f1d0*/  FMNMX.FTZ R0, R34, R13, !PT ;  /* 0x0000000d22007209 */ /* 0x000fe40007810000 */
[----:B------:R-:W-:Y:S02]  /*f1e0*/  FMNMX.FTZ R2, R27, R2, !PT ;  /* 0x000000021b027209 */ /* 0x000fe40007810000 */
[----:B------:R-:W-:Y:S02]  /*f1f0*/  FMNMX.FTZ R13, R37, R0, !PT ;  /* 0x00000000250d7209 */ /* 0x000fe40007810000 */
[----:B------:R-:W-:-:S02]  /*f200*/  LEA R168, R4, UR4, 0x1 ;  /* 0x0000000404a87c11 */ /* 0x000fc4000f8e08ff */
[----:B------:R-:W-:Y:S02]  /*f210*/  FMNMX.FTZ R0, R36, R13, !PT ;  /* 0x0000000d24007209 */ /* 0x000fe40007810000 */
[----:B------:R-:W-:Y:S02]  /*f220*/  FMNMX.FTZ R13, R21, R2, !PT ;  /* 0x00000002150d7209 */ /* 0x000fe40007810000 */
[----:B------:R-:W-:Y:S01]  /*f230*/  IADD3 R166, R3, R168, RZ ;  /* 0x000000a803a67210 */ /* 0x000fe20007ffe0ff */
[----:B------:R-:W1:Y:S01]  /*f240*/  SHFL.BFLY PT, R15, R0, 0x2, 0x1f ;  /* 0x0c401f00000f7f89 */ /* 0x000e6200000e0000 */
[----:B------:R-:W-:-:S03]  /*f250*/  FMNMX.FTZ R6, R20, R13, !PT ;  /* 0x0000000d14067209 */ /* 0x000fc60007810000 */
[----:B------:R-:W-:Y:S04]  /*f260*/  LDSM.16.MT88.4 R16, [R166+0x6800] ;  /* 0x00680000a610783b */ /* 0x000fe80000004200 */
[----:B------:R-:W2:Y:S01]  /*f270*/  SHFL.BFLY PT, R13, R6, 0x2, 0x1f ;  /* 0x0c401f00060d7f89 */ /* 0x000ea200000e0000 */
[----:B-1----:R-:W-:-:S05]  /*f280*/  FMNMX.FTZ R15, R0, R15, !PT ;  /* 0x0000000f000f7209 */ /* 0x002fca0007810000 */
[----:B------:R-:W1:Y:S01]  /*f290*/  SHFL.BFLY PT, R2, R15, 0x1, 0x1f ;  /* 0x0c201f000f027f89 */ /* 0x000e6200000e0000 */
[----:B--2---:R-:W-:-:S05]  /*f2a0*/  FMNMX.FTZ R13, R6, R13, !PT ;  /* 0x0000000d060d7209 */ /* 0x004fca0007810000 */
[----:B------:R-:W2:Y:S01]  /*f2b0*/  SHFL.BFLY PT, R0, R13, 0x1, 0x1f ;  /* 0x0c201f000d007f89 */ /* 0x000ea200000e0000 */
[----:B-1----:R-:W-:-:S04]  /*f2c0*/  FMNMX.FTZ R2, R15, R2, !PT ;  /* 0x000000020f027209 */ /* 0x002fc80007810000 */
[C---:B------:R-:W-:Y:S01]  /*f2d0*/  FSETP.NEU.FTZ.AND P0, PT, R2.reuse, -INF , PT ;  /* 0xff8000000200780b */ /* 0x040fe20003f1d000 */
[----:B------:R-:W-:Y:S01]  /*f2e0*/  FMUL.FTZ R38, R2, UR8 ;  /* 0x0000000802267c20 */ /* 0x000fe20008410000 */
[----:B--2---:R-:W-:-:S04]  /*f2f0*/  FMNMX.FTZ R0, R13, R0, !PT ;  /* 0x000000000d007209 */ /* 0x004fc80007810000 */
[----:B------:R-:W-:Y:S02]  /*f300*/  FSEL R38, R38, RZ, P0 ;  /* 0x000000ff26267208 */ /* 0x000fe40000000000 */
[C---:B------:R-:W-:Y:S01]  /*f310*/  FSETP.NEU.FTZ.AND P0, PT, R0.reuse, -INF , PT ;  /* 0xff8000000000780b */ /* 0x040fe20003f1d000 */
[----:B------:R-:W-:Y:S02]  /*f320*/  FMUL.FTZ R22, R0, UR8 ;  /* 0x0000000800167c20 */ /* 0x000fe40008410000 */
[--C-:B------:R-:W-:Y:S01]  /*f330*/  FFMA.FTZ R31, R93, UR8, -R38.reuse ;  /* 0x000000085d1f7c23 */ /* 0x100fe20008010826 */
[--C-:B------:R-:W-:Y:S01]  /*f340*/  FFMA.FTZ R45, R165, UR8, -R38.reuse ;  /* 0x00000008a52d7c23 */ /* 0x100fe20008010826 */
[----:B------:R-:W1:Y:S01]  /*f350*/  LDSM.16.MT88.4 R92, [R168+0x6000] ;  /* 0x00600000a85c783b */ /* 0x000e620000004200 */
[----:B------:R-:W-:Y:S01]  /*f360*/  FSEL R22, R22, RZ, P0 ;  /* 0x000000ff16167208 */ /* 0x000fe20000000000 */
[--C-:B------:R-:W-:Y:S01]  /*f370*/  FFMA.FTZ R59, R11, UR8, -R38.reuse ;  /* 0x000000080b3b7c23 */ /* 0x100fe20008010826 */
[----:B------:R-:W-:Y:S01]  /*f380*/  IADD3 R165, R5, R168, RZ ;  /* 0x000000a805a57210 */ /* 0x000fe20007ffe0ff */
[--C-:B------:R-:W-:Y:S01]  /*f390*/  FFMA.FTZ R46, R213, UR8, -R38.reuse ;  /* 0x00000008d52e7c23 */ /* 0x100fe20008010826 */
[----:B------:R-:W-:Y:S01]  /*f3a0*/  FFMA.FTZ R32, R89, UR8, -R38 ;  /* 0x0000000859207c23 */ /* 0x000fe20008010826 */
[--C-:B------:R-:W-:Y:S01]  /*f3b0*/  FFMA.FTZ R44, R9, UR8, -R22.reuse ;  /* 0x00000008092c7c23 */ /* 0x100fe20008010816 */
[--C-:B------:R-:W-:Y:S01]  /*f3c0*/  FFMA.FTZ R61, R87, UR8, -R22.reuse ;  /* 0x00000008573d7c23 */ /* 0x100fe20008010816 */
[--C-:B------:R-:W-:Y:S01]  /*f3d0*/  FFMA.FTZ R40, R7, UR8, -R22.reuse ;  /* 0x0000000807287c23 */ /* 0x100fe20008010816 */
[----:B------:R-:W-:Y:S01]  /*f3e0*/  FFMA.FTZ R33, R85, UR8, -R22 ;  /* 0x0000000855217c23 */ /* 0x000fe20008010816 */
[----:B------:R-:W-:Y:S01]  /*f3f0*/  IADD3 R164, R3, R165, RZ ;  /* 0x000000a503a47210 */ /* 0x000fe20007ffe0ff */
[----:B------:R-:W2:Y:S01]  /*f400*/  LDSM.16.MT88.4 R88, [R166+0x6000] ;  /* 0x00600000a658783b */ /* 0x000ea20000004200 */
[----:B------:R-:W-:Y:S01]  /*f410*/  MUFU.EX2 R59, R59 ;  /* 0x0000003b003b7308 */ /* 0x000fe20000000800 */
[--C-:B------:R-:W-:Y:S01]  /*f420*/  FFMA.FTZ R26, R215, UR8, -R38.reuse ;  /* 0x00000008d71a7c23 */ /* 0x100fe20008010826 */
[--C-:B------:R-:W-:Y:S01]  /*f430*/  FFMA.FTZ R30, R219, UR8, -R38.reuse ;  /* 0x00000008db1e7c23 */ /* 0x100fe20008010826 */
[----:B------:R-:W3:Y:S01]  /*f440*/  LDSM.16.MT88.4 R84, [R165+0x6000] ;  /* 0x00600000a554783b */ /* 0x000ee20000004200 */
[----:B------:R-:W-:Y:S01]  /*f450*/  FFMA.FTZ R23, R217, UR8, -R38 ;  /* 0x00000008d9177c23 */ /* 0x000fe20008010826 */
[--C-:B------:R-:W-:Y:S01]  /*f460*/  FFMA.FTZ R29, R211, UR8, -R22.reuse ;  /* 0x00000008d31d7c23 */ /* 0x100fe20008010816 */
[--C-:B------:R-:W-:Y:S01]  /*f470*/  FFMA.FTZ R28, R207, UR8, -R22.reuse ;  /* 0x00000008cf1c7c23 */ /* 0x100fe20008010816 */
[----:B------:R-:W4:Y:S01]  /*f480*/  LDSM.16.MT88.4 R4, [R164+0x6000] ;  /* 0x00600000a404783b */ /* 0x000f220000004200 */
[----:B------:R-:W5:Y:S01]  /*f490*/  MUFU.EX2 R46, R46 ;  /* 0x0000002e002e7308 */ /* 0x000f620000000800 */
[--C-:B------:R-:W-:Y:S01]  /*f4a0*/  FFMA.FTZ R24, R205, UR8, -R22.reuse ;  /* 0x00000008cd187c23 */ /* 0x100fe20008010816 */
[--C-:B------:R-:W-:Y:S01]  /*f4b0*/  FFMA.FTZ R3, R209, UR8, -R22.reuse ;  /* 0x00000008d1037c23 */ /* 0x100fe20008010816 */
[----:B------:R-:W4:Y:S01]  /*f4c0*/  LDSM.16.MT88.4 R8, [R168+0x6800] ;  /* 0x00680000a808783b */ /* 0x000f220000004200 */
[--C-:B------:R-:W-:Y:S01]  /*f4d0*/  FFMA.FTZ R56, R103, UR8, -R22.reuse ;  /* 0x0000000867387c23 */ /* 0x100fe20008010816 */
[----:B------:R-:W-:Y:S01]  /*f4e0*/  FFMA.FTZ R103, R67, UR8, -R22 ;  /* 0x0000000843677c23 */ /* 0x000fe20008010816 */
[--C-:B------:R-:W-:Y:S01]  /*f4f0*/  FFMA.FTZ R65, R65, UR8, -R38.reuse ;  /* 0x0000000841417c23 */ /* 0x100fe20008010826 */
[----:B------:R-:W4:Y:S01]  /*f500*/  LDSM.16.MT88.4 R12, [R165+0x6800] ;  /* 0x00680000a50c783b */ /* 0x000f220000004200 */
        /* <DEDUP_REMOVED lines=8> */
[----:B------:R-:W1:Y:S01]  /*f590*/  MUFU.EX2 R32, R32 ;  /* 0x0000002000207308 */ /* 0x000e620000000800 */
[----:B-----5:R-:W-:Y:S01]  /*f5a0*/  F2FP.F16.F32.PACK_AB R80, R46, R59 ;  /* 0x0000003b2e50723e */ /* 0x020fe200000000ff */
[--C-:B------:R-:W-:Y:S01]  /*f5b0*/  FFMA.FTZ R60, R155, UR8, -R38.reuse ;  /* 0x000000089b3c7c23 */ /* 0x100fe20008010826 */
[--C-:B------:R-:W-:Y:S01]  /*f5c0*/  FFMA.FTZ R121, R191, UR8, -R38.reuse ;  /* 0x00000008bf797c23 */ /* 0x100fe20008010826 */
[----:B------:R-:W-:Y:S01]  /*f5d0*/  FFMA.FTZ R58, R193, UR8, -R38 ;  /* 0x00000008c13a7c23 */ /* 0x000fe20008010826 */
[--C-:B------:R-:W-:Y:S01]  /*f5e0*/  FFMA.FTZ R143, R143, UR8, -R22.reuse ;  /* 0x000000088f8f7c23 */ /* 0x100fe20008010816 */
[--C-:B------:R-:W-:Y:S01]  /*f5f0*/  FFMA.FTZ R145, R153, UR8, -R22.reuse ;  /* 0x0000000899917c23 */ /* 0x100fe20008010816 */
[----:B------:R-:W-:Y:S01]  /*f600*/  FFMA.FTZ R62, R189, UR8, -R22 ;  /* 0x00000008bd3e7c23 */ /* 0x000fe20008010816 */
[----:B------:R-:W-:Y:S01]  /*f610*/  MUFU.EX2 R44, R44 ;  /* 0x0000002c002c7308 */ /* 0x000fe20000000800 */
[----:B------:R-:W-:Y:S01]  /*f620*/  FFMA.FTZ R151, R129, UR8, -R38 ;  /* 0x0000000881977c23 */ /* 0x000fe20008010826 */
[----:B------:R-:W-:Y:S01]  /*f630*/  FFMA.FTZ R104, R133, UR8, -R22 ;  /* 0x0000000885687c23 */ /* 0x000fe20008010816 */
[--C-:B------:R-:W-:Y:S01]  /*f640*/  FFMA.FTZ R102, R137, UR8, -R38.reuse ;  /* 0x0000000889667c23 */ /* 0x100fe20008010826 */
[--C-:B------:R-:W-:Y:S01]  /*f650*/  FFMA.FTZ R129, R141, UR8, -R38.reuse ;  /* 0x000000088d817c23 */ /* 0x100fe20008010826 */
[----:B------:R-:W-:Y:S01]  /*f660*/  FFMA.FTZ R66, R147, UR8, -R38 ;  /* 0x0000000893427c23 */ /* 0x000fe20008010826 */
[--C-:B------:R-:W-:Y:S01]  /*f670*/  FFMA.FTZ R125, R125, UR8, -R22.reuse ;  /* 0x000000087d7d7c23 */ /* 0x100fe20008010816 */
[--C-:B------:R-:W-:Y:S01]  /*f680*/  FFMA.FTZ R133, R135, UR8, -R22.reuse ;  /* 0x0000000887857c23 */ /* 0x100fe20008010816 */
[----:B------:R-:W5:Y:S01]  /*f690*/  MUFU.EX2 R61, R61 ;  /* 0x0000003d003d7308 */ /* 0x000f620000000800 */
[----:B-1----:R-:W-:Y:S01]  /*f6a0*/  F2FP.F16.F32.PACK_AB R82, R32, R45 ;  /* 0x0000002d2052723e */ /* 0x002fe200000000ff */
[----:B------:R-:W-:Y:S01]  /*f6b0*/  FFMA.FTZ R106, R139, UR8, -R22 ;  /* 0x000000088b6a7c23 */ /* 0x000fe20008010816 */
[----:B------:R-:W-:Y:S01]  /*f6c0*/  FFMA.FTZ R135, R105, UR8, -R38 ;  /* 0x0000000869877c23 */ /* 0x000fe20008010826 */
[----:B------:R-:W-:Y:S01]  /*f6d0*/  FFMA.FTZ R112, R107, UR8, -R22 ;  /* 0x000000086b707c23 */ /* 0x000fe20008010816 */
        /* <DEDUP_REMOVED lines=9> */
[--C-:B------:R-:W-:Y:S01]  /*f770*/  FFMA.FTZ R53, R53, UR8, -R38.reuse ;  /* 0x0000000835357c23 */ /* 0x100fe20008010826 */
[----:B------:R-:W-:Y:S01]  /*f780*/  FFMA.FTZ R51, R57, UR8, -R38 ;  /* 0x0000000839337c23 */ /* 0x000fe20008010826 */
[----:B------:R-:W1:Y:S01]  /*f790*/  MUFU.EX2 R33, R33 ;  /* 0x0000002100217308 */ /* 0x000e620000000800 */
[----:B-----5:R-:W-:Y:S01]  /*f7a0*/  F2FP.F16.F32.PACK_AB R81, R61, R44 ;  /* 0x0000002c3d51723e */ /* 0x020fe200000000ff */
[--C-:B------:R-:W-:Y:S01]  /*f7b0*/  FFMA.FTZ R126, R47, UR8, -R22.reuse ;  /* 0x000000082f7e7c23 */ /* 0x100fe20008010816 */
[--C-:B------:R-:W-:Y:S01]  /*f7c0*/  FFMA.FTZ R43, R43, UR8, -R22.reuse ;  /* 0x000000082b2b7c23 */ /* 0x100fe20008010816 */
[--C-:B------:R-:W-:Y:S01]  /*f7d0*/  FFMA.FTZ R124, R41, UR8, -R22.reuse ;  /* 0x00000008297c7c23 */ /* 0x100fe20008010816 */
[----:B------:R-:W-:Y:S01]  /*f7e0*/  FFMA.FTZ R39, R39, UR8, -R22 ;  /* 0x0000000827277c23 */ /* 0x000fe20008010816 */
[----:B------:R-:W-:Y:S01]  /*f7f0*/  FADD.FTZ R46, R59, R46 ;  /* 0x0000002e3b2e7221 */ /* 0x000fe20000010000 */
[----:B------:R-:W-:Y:S01]  /*f800*/  FADD.FTZ R61, R44, R61 ;  /* 0x0000003d2c3d7221 */ /* 0x000fe20000010000 */
[----:B------:R-:W-:Y:S01]  /*f810*/  MUFU.EX2 R31, R31 ;  /* 0x0000001f001f7308 */ /* 0x000fe20000000800 */
[----:B------:R-:W-:Y:S01]  /*f820*/  FFMA.FTZ R35, R35, UR8, -R38 ;  /* 0x0000000823237c23 */ /* 0x000fe20008010826 */
[----:B------:R-:W-:Y:S01]  /*f830*/  FADD.FTZ R45, R45, R46 ;  /* 0x0000002e2d2d7221 */ /* 0x000fe20000010000 */
[--C-:B------:R-:W-:Y:S01]  /*f840*/  FFMA.FTZ R34, R34, UR8, -R38.reuse ;  /* 0x0000000822227c23 */ /* 0x100fe20008010826 */
[----:B------:R-:W-:Y:S01]  /*f850*/  FFMA.FTZ R191, R36, UR8, -R38 ;  /* 0x0000000824bf7c23 */ /* 0x000fe20008010826 */
[--C-:B------:R-:W-:Y:S01]  /*f860*/  FFMA.FTZ R25, R25, UR8, -R22.reuse ;  /* 0x0000000819197c23 */ /* 0x100fe20008010816 */
[--C-:B------:R-:W-:Y:S01]  /*f870*/  FFMA.FTZ R21, R21, UR8, -R22.reuse ;  /* 0x0000000815157c23 */ /* 0x100fe20008010816 */
[----:B------:R-:W-:Y:S01]  /*f880*/  FFMA.FTZ R192, R20, UR8, -R22 ;  /* 0x0000000814c07c23 */ /* 0x000fe20008010816 */
[----:B------:R-:W5:Y:S01]  /*f890*/  MUFU.EX2 R26, R26 ;  /* 0x0000001a001a7308 */ /* 0x000f620000000800 */
[----:B-1----:R-:W-:Y:S01]  /*f8a0*/  F2FP.F16.F32.PACK_AB R83, R33, R40 ;  /* 0x000000282153723e */ /* 0x002fe200000000ff */
[----:B------:R-:W-:Y:S01]  /*f8b0*/  FADD.FTZ R40, R40, R61 ;  /* 0x0000003d28287221 */ /* 0x000fe20000010000 */
[----:B------:R-:W-:-:S03]  /*f8c0*/  FFMA.FTZ R37, R37, UR8, -R38 ;  /* 0x0000000825257c23 */ /* 0x000fc60008010826 */
[----:B------:R-:W-:Y:S02]  /*f8d0*/  FADD.FTZ R40, R33, R40 ;  /* 0x0000002821287221 */ /* 0x000fe40000010000 */
[C---:B------:R-:W-:Y:S01]  /*f8e0*/  HMMA.16816.F32 R96, R80.reuse, R92, RZ ;  /* 0x0000005c5060723c */ /* 0x040fe200000018ff */
[----:B------:R-:W-:Y:S05]  /*f8f0*/  MUFU.EX2 R30, R30 ;  /* 0x0000001e001e7308 */ /* 0x000fea0000000800 */
[C---:B------:R-:W-:Y:S03]  /*f900*/  HMMA.16816.F32 R92, R80.reuse, R94, RZ ;  /* 0x0000005e505c723c */ /* 0x040fe600000018ff */
[----:B------:R-:W-:Y:S03]  /*f910*/  MUFU.EX2 R23, R23 ;  /* 0x0000001700177308 */ /* 0x000fe60000000800 */
[C---:B--2---:R-:W-:Y:S05]  /*f920*/  HMMA.16816.F32 R68, R80.reuse, R88, RZ ;  /* 0x000000585044723c */ /* 0x044fea00000018ff */
[----:B------:R-:W-:Y:S01]  /*f930*/  MUFU.EX2 R29, R29 ;  /* 0x0000001d001d7308 */ /* 0x000fe20000000800 */
[C---:B---3--:R-:W-:Y:S06]  /*f940*/  HMMA.16816.F32 R72, R80.reuse, R84, RZ ;  /* 0x000000545048723c */ /* 0x048fec00000018ff */
[C---:B------:R-:W-:Y:S01]  /*f950*/  HMMA.16816.F32 R88, R80.reuse, R90, RZ ;  /* 0x0000005a5058723c */ /* 0x040fe200000018ff */
[----:B------:R-:W1:Y:S05]  /*f960*/  MUFU.EX2 R28, R28 ;  /* 0x0000001c001c7308 */ /* 0x000e6a0000000800 */
[C---:B------:R-:W-:Y:S03]  /*f970*/  HMMA.16816.F32 R84, R80.reuse, R86, RZ ;  /* 0x000000565054723c */ /* 0x040fe600000018ff */
[----:B------:R-:W-:Y:S03]  /*f980*/  MUFU.EX2 R24, R24 ;  /* 0x0000001800187308 */ /* 0x000fe60000000800 */
[C---:B----4-:R-:W-:Y:S05]  /*f990*/  HMMA.16816.F32 R76, R80.reuse, R4, RZ ;  /* 0x00000004504c723c */ /* 0x050fea00000018ff */
[----:B------:R-:W2:Y:S01]  /*f9a0*/  MUFU.EX2 R3, R3 ;  /* 0x0000000300037308 */ /* 0x000ea20000000800 */
[----:B------:R-:W-:Y:S01]  /*f9b0*/  HMMA.16816.F32 R80, R80, R6, RZ ;  /* 0x000000065050723c */ /* 0x000fe200000018ff */
[----:B-----5:R-:W-:-:S02]  /*f9c0*/  F2FP.F16.F32.PACK_AB R4, R26, R31 ;  /* 0x0000001f1a04723e */ /* 0x020fc400000000ff */
[----:B-1----:R-:W-:-:S04]  /*f9d0*/  F2FP.F16.F32.PACK_AB R5, R28, R29 ;  /* 0x0000001d1c05723e */ /* 0x002fc800000000ff */
[----:B------:R-:W-:Y:S01]  /*f9e0*/  F2FP.F16.F32.PACK_AB R6, R23, R30 ;  /* 0x0000001e1706723e */ /* 0x000fe200000000ff */
[----:B------:R-:W-:Y:S01]  /*f9f0*/  MUFU.EX2 R65, R65 ;  /* 0x0000004100417308 */ /* 0x000fe20000000800 */
[----:B--2---:R-:W-:-:S07]  /*fa00*/  F2FP.F16.F32.PACK_AB R7, R3, R24 ;  /* 0x000000180307723e */ /* 0x004fce00000000ff */
[----:B------:R-:W1:Y:S01]  /*fa10*/  MUFU.EX2 R52, R52 ;  /* 0x0000003400347308 */ /* 0x000e620000000800 */
[C---:B------:R-:W-:Y:S07]  /*fa20*/  HMMA.16816.F32 R96, R4.reuse, R8, R96 ;  /* 0x000000080460723c */ /* 0x040fee0000001860 */
[----:B------:R-:W-:Y:S01]  /*fa30*/  MUFU.EX2 R63, R63 ;  /* 0x0000003f003f7308 */ /* 0x000fe20000000800 */
[C---:B------:R-:W-:Y:S01]  /*fa40*/  HMMA.16816.F32 R92, R4.reuse, R10, R92 ;  /* 0x0000000a045c723c */ /* 0x040fe2000000185c */
[----:B------:R-:W2:Y:S06]  /*fa50*/  LDSM.16.MT88.4 R8, [R164+0x6800] ;  /* 0x00680000a408783b */ /* 0x000eac0000004200 */
[----:B------:R-:W-:Y:S01]  /*fa60*/  MUFU.EX2 R42, R42 ;  /* 0x0000002a002a7308 */ /* 0x000fe20000000800 */
[C---:B------:R-:W-:Y:S07]  /*fa70*/  HMMA.16816.F32 R68, R4.reuse, R16, R68 ;  /* 0x000000100444723c */ /* 0x040fee0000001844 */
[----:B------:R-:W-:Y:S01]  /*fa80*/  MUFU.EX2 R56, R56 ;  /* 0x0000003800387308 */ /* 0x000fe20000000800 */
[C---:B------:R-:W-:Y:S01]  /*fa90*/  HMMA.16816.F32 R88, R4.reuse, R18, R88 ;  /* 0x000000120458723c */ /* 0x040fe20000001858 */
[----:B------:R-:W3:Y:S05]  /*faa0*/  LDSM.16.MT88.4 R16, [R166+0x7000] ;  /* 0x00700000a610783b */ /* 0x000eea0000004200 */
[C---:B------:R-:W-:Y:S01]  /*fab0*/  HMMA.16816.F32 R72, R4.reuse, R12, R72 ;  /* 0x0000000c0448723c */ /* 0x040fe20000001848 */
[----:B------:R-:W4:Y:S05]  /*fac0*/  MUFU.EX2 R103, R103 ;  /* 0x0000006700677308 */ /* 0x000f2a0000000800 */
[C---:B------:R-:W-:Y:S01]  /*fad0*/  HMMA.16816.F32 R84, R4.reuse, R14, R84 ;  /* 0x0000000e0454723c */ /* 0x040fe20000001854 */
[----:B------:R-:W5:Y:S02]  /*fae0*/  LDSM.16.MT88.4 R12, [R165+0x7000] ;  /* 0x00700000a50c783b */ /* 0x000f640000004200 */
[----:B------:R-:W-:Y:S08]  /*faf0*/  MUFU.EX2 R67, R67 ;  /* 0x0000004300437308 */ /* 0x000ff00000000800 */
[----:B------:R-:W3:Y:S01]  /*fb00*/  MUFU.EX2 R54, R54 ;  /* 0x0000003600367308 */ /* 0x000ee20000000800 */
[C---:B--2---:R-:W-:Y:S07]  /*fb10*/  HMMA.16816.F32 R76, R4.reuse, R8, R76 ;  /* 0x00000008044c723c */ /* 0x044fee000000184c */
[----:B------:R-:W-:Y:S01]  /*fb20*/  MUFU.EX2 R123, R123 ;  /* 0x0000007b007b7308 */ /* 0x000fe20000000800 */
[----:B------:R-:W-:Y:S01]  /*fb30*/  HMMA.16816.F32 R80, R4, R10, R80 ;  /* 0x0000000a0450723c */ /* 0x000fe20000001850 */
[----:B------:R-:W2:Y:S06]  /*fb40*/  LDSM.16.MT88.4 R8, [R168+0x7000] ;  /* 0x00700000a808783b */ /* 0x000eac0000004200 */
[----:B------:R-:W2:Y:S01]  /*fb50*/  MUFU.EX2 R60, R60 ;  /* 0x0000003c003c7308 */ /* 0x000ea20000000800 */
[----:B-1----:R-:W-:-:S02]  /*fb60*/  F2FP.F16.F32.PACK_AB R4, R52, R65 ;  /* 0x000000413404723e */ /* 0x002fc400000000ff */
[----:B----4-:R-:W-:Y:S02]  /*fb70*/  F2FP.F16.F32.PACK_AB R5, R103, R56 ;  /* 0x000000386705723e */ /* 0x010fe400000000ff */
[----:B------:R-:W-:Y:S02]  /*fb80*/  F2FP.F16.F32.PACK_AB R6, R42, R63 ;  /* 0x0000003f2a06723e */ /* 0x000fe400000000ff */
[----:B---3--:R-:W-:Y:S01]  /*fb90*/  F2FP.F16.F32.PACK_AB R7, R54, R67 ;  /* 0x000000433607723e */ /* 0x008fe200000000ff */
[----:B------:R-:W-:Y:S06]  /*fba0*/  MUFU.EX2 R121, R121 ;  /* 0x0000007900797308 */ /* 0x000fec0000000800 */
[C---:B------:R-:W-:Y:S02]  /*fbb0*/  HMMA.16816.F32 R68, R4.reuse, R16, R68 ;  /* 0x000000100444723c */ /* 0x040fe40000001844 */
[----:B------:R-:W-:Y:S04]  /*fbc0*/  MUFU.EX2 R58, R58 ;  /* 0x0000003a003a7308 */ /* 0x000fe80000000800 */
[C---:B------:R-:W-:Y:S01]  /*fbd0*/  HMMA.16816.F32 R88, R4.reuse, R18, R88 ;  /* 0x000000120458723c */ /* 0x040fe20000001858 */
[----:B------:R-:W-:Y:S03]  /*fbe0*/  LDSM.16.MT88.4 R16, [R166+0x7800] ;  /* 0x00780000a610783b */ /* 0x000fe60000004200 */
[----:B------:R-:W-:Y:S02]  /*fbf0*/  MUFU.EX2 R64, R64 ;  /* 0x0000004000407308 */ /* 0x000fe40000000800 */
[C---:B-----5:R-:W-:Y:S06]  /*fc00*/  HMMA.16816.F32 R72, R4.reuse, R12, R72 ;  /* 0x0000000c0448723c */ /* 0x060fec0000001848 */
[----:B------:R-:W1:Y:S01]  /*fc10*/  MUFU.EX2 R143, R143 ;  /* 0x0000008f008f7308 */ /* 0x000e620000000800 */
[C---:B------:R-:W-:Y:S01]  /*fc20*/  HMMA.16816.F32 R84, R4.reuse, R14, R84 ;  /* 0x0000000e0454723c */ /* 0x040fe20000001854 */
[----:B------:R-:W-:Y:S05]  /*fc30*/  LDSM.16.MT88.4 R12, [R165+0x7800] ;  /* 0x00780000a50c783b */ /* 0x000fea0000004200 */
[C---:B--2---:R-:W-:Y:S01]  /*fc40*/  HMMA.16816.F32 R96, R4.reuse, R8, R96 ;  /* 0x000000080460723c */ /* 0x044fe20000001860 */
[----:B------:R-:W-:Y:S05]  /*fc50*/  MUFU.EX2 R145, R145 ;  /* 0x0000009100917308 */ /* 0x000fea0000000800 */
[C---:B------:R-:W-:Y:S01]  /*fc60*/  HMMA.16816.F32 R92, R4.reuse, R10, R92 ;  /* 0x0000000a045c723c */ /* 0x040fe2000000185c */
[----:B------:R-:W2:Y:S02]  /*fc70*/  LDSM.16.MT88.4 R8, [R164+0x7000] ;  /* 0x00700000a408783b */ /* 0x000ea40000004200 */
[----:B------:R-:W3:Y:S08]  /*fc80*/  MUFU.EX2 R62, R62 ;  /* 0x0000003e003e7308 */ /* 0x000ef00000000800 */
[----:B------:R-:W-:Y:S08]  /*fc90*/  MUFU.EX2 R151, R151 ;  /* 0x0000009700977308 */ /* 0x000ff00000000800 */
[----:B------:R-:W4:Y:S08]  /*fca0*/  MUFU.EX2 R102, R102 ;  /* 0x0000006600667308 */ /* 0x000f300000000800 */
[----:B------:R-:W-:Y:S08]  /*fcb0*/  MUFU.EX2 R129, R129 ;  /* 0x0000008100817308 */ /* 0x000ff00000000800 */
[----:B------:R-:W-:Y:S01]  /*fcc0*/  MUFU.EX2 R66, R66 ;  /* 0x0000004200427308 */ /* 0x000fe20000000800 */
[C---:B--2---:R-:W-:Y:S07]  /*fcd0*/  HMMA.16816.F32 R76, R4.reuse, R8, R76 ;  /* 0x00000008044c723c */ /* 0x044fee000000184c */
[----:B------:R-:W-:Y:S01]  /*fce0*/  MUFU.EX2 R104, R104 ;  /* 0x0000006800687308 */ /* 0x000fe20000000800 */
[----:B------:R-:W-:Y:S01]  /*fcf0*/  HMMA.16816.F32 R80, R4, R10, R80 ;  /* 0x0000000a0450723c */ /* 0x000fe20000001850 */
[----:B------:R-:W2:Y:S06]  /*fd00*/  LDSM.16.MT88.4 R8, [R168+0x7800] ;  /* 0x00780000a808783b */ /* 0x000eac0000004200 */
[----:B------:R-:W5:Y:S01]  /*fd10*/  MUFU.EX2 R125, R125 ;  /* 0x0000007d007d7308 */ /* 0x000f620000000800 */
[----:B------:R-:W-:-:S02]  /*fd20*/  F2FP.F16.F32.PACK_AB R4, R60, R123 ;  /* 0x0000007b3c04723e */ /* 0x000fc400000000ff */
[----:B-1----:R-:W-:Y:S02]  /*fd30*/  F2FP.F16.F32.PACK_AB R5, R143, R64 ;  /* 0x000000408f05723e */ /* 0x002fe400000000ff */
[----:B------:R-:W-:-:S03]  /*fd40*/  F2FP.F16.F32.PACK_AB R6, R58, R121 ;  /* 0x000000793a06723e */ /* 0x000fc600000000ff */
[----:B------:R-:W-:Y:S01]  /*fd50*/  MUFU.EX2 R133, R133 ;  /* 0x0000008500857308 */ /* 0x000fe20000000800 */
[----:B---3--:R-:W-:-:S07]  /*fd60*/  F2FP.F16.F32.PACK_AB R7, R62, R145 ;  /* 0x000000913e07723e */ /* 0x008fce00000000ff */
        /* <DEDUP_REMOVED lines=15> */
[----:B------:R-:W3:Y:S08]  /*fe60*/  MUFU.EX2 R112, R112 ;  /* 0x0000007000707308 */ /* 0x000ef00000000800 */
[----:B------:R-:W-:Y:S08]  /*fe70*/  MUFU.EX2 R114, R114 ;  /* 0x0000007200727308 */ /* 0x000ff00000000800 */
[----:B------:R-:W3:Y:S01]  /*fe80*/  MUFU.EX2 R107, R107 ;  /* 0x0000006b006b7308 */ /* 0x000ee20000000800 */
[C---:B--2---:R-:W-:Y:S07]  /*fe90*/  HMMA.16816.F32 R76, R4.reuse, R8, R76 ;  /* 0x00000008044c723c */ /* 0x044fee000000184c */
[----:B------:R-:W-:Y:S01]  /*fea0*/  MUFU.EX2 R122, R122 ;  /* 0x0000007a007a7308 */ /* 0x000fe20000000800 */
[----:B------:R-:W-:Y:S01]  /*feb0*/  HMMA.16816.F32 R80, R4, R10, R80 ;  /* 0x0000000a0450723c */ /* 0x000fe20000001850 */
[----:B------:R-:W2:Y:S06]  /*fec0*/  LDSM.16.MT88.4 R8, [R168+0x8000] ;  /* 0x00800000a808783b */ /* 0x000eac0000004200 */
[----:B------:R-:W3:Y:S01]  /*fed0*/  MUFU.EX2 R53, R53 ;  /* 0x0000003500357308 */ /* 0x000ee20000000800 */
[----:B----4-:R-:W-:-:S02]  /*fee0*/  F2FP.F16.F32.PACK_AB R4, R102, R151 ;  /* 0x000000976604723e */ /* 0x010fc400000000ff */
[----:B-----5:R-:W-:Y:S02]  /*fef0*/  F2FP.F16.F32.PACK_AB R5, R125, R104 ;  /* 0x000000687d05723e */ /* 0x020fe400000000ff */
        /* <DEDUP_REMOVED lines=20> */
[----:B------:R-:W-:Y:S01]  /*10040*/  MUFU.EX2 R191, R191 ;  /* 0x000000bf00bf7308 */ /* 0x000fe20000000800 */
[C---:B--2---:R-:W-:Y:S07]  /*10050*/  HMMA.16816.F32 R76, R4.reuse, R8, R76 ;  /* 0x00000008044c723c */ /* 0x044fee000000184c */
[----:B------:R-:W-:Y:S01]  /*10060*/  MUFU.EX2 R25, R25 ;  /* 0x0000001900197308 */ /* 0x000fe20000000800 */
[----:B------:R-:W-:Y:S01]  /*10070*/  HMMA.16816.F32 R80, R4, R10, R80 ;  /* 0x0000000a0450723c */ /* 0x000fe20000001850 */
[----:B------:R-:W2:Y:S06]  /*10080*/  LDSM.16.MT88.4 R8, [R166+0x8800] ;  /* 0x00880000a608783b */ /* 0x000eac0000004200 */
[----:B------:R-:W-:Y:S01]  /*10090*/  MUFU.EX2 R21, R21 ;  /* 0x0000001500157308 */ /* 0x000fe20000000800 */
[----:B---3--:R-:W-:-:S02]  /*100a0*/  F2FP.F16.F32.PACK_AB R4, R108, R135 ;  /* 0x000000876c04723e */ /* 0x008fc400000000ff */
[----:B------:R-:W-:Y:S02]  /*100b0*/  F2FP.F16.F32.PACK_AB R5, R112, R111 ;  /* 0x0000006f7005723e */ /* 0x000fe400000000ff */
[----:B------:R-:W-:-:S03]  /*100c0*/  F2FP.F16.F32.PACK_AB R6, R105, R110 ;  /* 0x0000006e6906723e */ /* 0x000fc600000000ff */
[----:B------:R-:W-:Y:S01]  /*100d0*/  MUFU.EX2 R192, R192 ;  /* 0x000000c000c07308 */ /* 0x000fe20000000800 */
        /* <DEDUP_REMOVED lines=12> */
[----:B------:R-:W2:Y:S06]  /*101a0*/  LDSM.16.MT88.4 R8, [R166+0x9000] ;  /* 0x00900000a608783b */ /* 0x000eac0000004200 */
[----:B------:R-:W-:-:S02]  /*101b0*/  F2FP.F16.F32.PACK_AB R4, R53, R122 ;  /* 0x0000007a3504723e */ /* 0x000fc400000000ff */
[----:B-1----:R-:W-:Y:S02]  /*101c0*/  F2FP.F16.F32.PACK_AB R5, R43, R126 ;  /* 0x0000007e2b05723e */ /* 0x002fe400000000ff */
[----:B------:R-:W-:Y:S02]  /*101d0*/  F2FP.F16.F32.PACK_AB R6, R51, R120 ;  /* 0x000000783306723e */ /* 0x000fe400000000ff */
[----:B----4-:R-:W-:-:S07]  /*101e0*/  F2FP.F16.F32.PACK_AB R7, R39, R124 ;  /* 0x0000007c2707723e */ /* 0x010fce00000000ff */
[C---:B------:R-:W-:Y:S06]  /*101f0*/  HMMA.16816.F32 R96, R4.reuse, R12, R96 ;  /* 0x0000000c0460723c */ /* 0x040fec0000001860 */
[C---:B------:R-:W-:Y:S01]  /*10200*/  HMMA.16816.F32 R92, R4.reuse, R14, R92 ;  /* 0x0000000e045c723c */ /* 0x040fe2000000185c */
[----:B------:R-:W1:Y:S05]  /*10210*/  LDSM.16.MT88.4 R12, [R164+0x9000] ;  /* 0x00900000a40c783b */ /* 0x000e6a0000004200 */
[C---:B------:R-:W-:Y:S06]  /*10220*/  HMMA.16816.F32 R72, R4.reuse, R16, R72 ;  /* 0x000000100448723c */ /* 0x040fec0000001848 */
[C---:B------:R-:W-:Y:S01]  /*10230*/  HMMA.16816.F32 R84, R4.reuse, R18, R84 ;  /* 0x000000120454723c */ /* 0x040fe20000001854 */
[----:B------:R-:W-:Y:S05]  /*10240*/  LDSM.16.MT88.4 R16, [R166+0x9800] ;  /* 0x00980000a610783b */ /* 0x000fea0000004200 */
[C---:B--2---:R-:W-:Y:S06]  /*10250*/  HMMA.16816.F32 R68, R4.reuse, R8, R68 ;  /* 0x000000080444723c */ /* 0x044fec0000001844 */
[----:B------:R-:W-:Y:S01]  /*10260*/  HMMA.16816.F32 R88, R4, R10, R88 ;  /* 0x0000000a0458723c */ /* 0x000fe20000001858 */
[----:B------:R-:W-:Y:S01]  /*10270*/  FADD.FTZ R8, R32, R45 ;  /* 0x0000002d20087221 */ /* 0x000fe20000010000 */
[----:B------:R-:W-:Y:S01]  /*10280*/  FFMA.FTZ R32, R27, UR8, -R22 ;  /* 0x000000081b207c23 */ /* 0x000fe20008010816 */
[----:B------:R-:W-:-:S02]  /*10290*/  FADD.FTZ R27, R29, R40 ;  /* 0x000000281d1b7221 */ /* 0x000fc40000010000 */
[----:B------:R-:W-:Y:S02]  /*102a0*/  FADD.FTZ R31, R31, R8 ;  /* 0x000000081f1f7221 */ /* 0x000fe40000010000 */
[----:B------:R-:W-:Y:S01]  /*102b0*/  FADD.FTZ R27, R28, R27 ;  /* 0x0000001b1c1b7221 */ /* 0x000fe20000010000 */
[----:B------:R-:W2:Y:S01]  /*102c0*/  LDSM.16.MT88.4 R8, [R168+0x9800] ;  /* 0x00980000a808783b */ /* 0x000ea20000004200 */
[----:B------:R-:W-:Y:S01]  /*102d0*/  FADD.FTZ R31, R26, R31 ;  /* 0x0000001f1a1f7221 */ /* 0x000fe20000010000 */
[----:B------:R-:W3:Y:S01]  /*102e0*/  MUFU.EX2 R32, R32 ;  /* 0x0000002000207308 */ /* 0x000ee20000000800 */
[----:B------:R-:W-:Y:S02]  /*102f0*/  FADD.FTZ R24, R24, R27 ;  /* 0x0000001b18187221 */ /* 0x000fe40000010000 */
[----:B------:R-:W-:Y:S02]  /*10300*/  FADD.FTZ R30, R30, R31 ;  /* 0x0000001f1e1e7221 */ /* 0x000fe40000010000 */
[----:B------:R-:W-:-:S02]  /*10310*/  FADD.FTZ R3, R3, R24 ;  /* 0x0000001803037221 */ /* 0x000fc40000010000 */
[----:B------:R-:W-:Y:S01]  /*10320*/  FADD.FTZ R30, R23, R30 ;  /* 0x0000001e171e7221 */ /* 0x000fe20000010000 */
[----:B-1----:R-:W-:Y:S03]  /*10330*/  HMMA.16816.F32 R76, R4, R12, R76 ;  /* 0x0000000c044c723c */ /* 0x002fe6000000184c */
[----:B------:R-:W-:-:S03]  /*10340*/  FADD.FTZ R65, R65, R30 ;  /* 0x0000001e41417221 */ /* 0x000fc60000010000 */
[----:B------:R-:W-:Y:S01]  /*10350*/  HMMA.16816.F32 R80, R4, R14, R80 ;  /* 0x0000000e0450723c */ /* 0x000fe20000001850 */
[----:B------:R-:W-:Y:S01]  /*10360*/  FADD.FTZ R12, R56, R3 ;  /* 0x00000003380c7221 */ /* 0x000fe20000010000 */
[----:B------:R-:W-:-:S03]  /*10370*/  FADD.FTZ R52, R52, R65 ;  /* 0x0000004134347221 */ /* 0x000fc60000010000 */
[----:B------:R-:W-:Y:S01]  /*10380*/  FADD.FTZ R12, R103, R12 ;  /* 0x0000000c670c7221 */ /* 0x000fe20000010000 */
[----:B------:R-:W-:Y:S01]  /*10390*/  FADD.FTZ R63, R63, R52 ;  /* 0x000000343f3f7221 */ /* 0x000fe20000010000 */
[----:B-----5:R-:W-:Y:S02]  /*103a0*/  F2FP.F16.F32.PACK_AB R4, R34, R35 ;  /* 0x000000232204723e */ /* 0x020fe400000000ff */
[----:B------:R-:W-:Y:S01]  /*103b0*/  FADD.FTZ R67, R67, R12 ;  /* 0x0000000c43437221 */ /* 0x000fe20000010000 */
[----:B------:R-:W-:Y:S01]  /*103c0*/  FADD.FTZ R42, R42, R63 ;  /* 0x0000003f2a2a7221 */ /* 0x000fe20000010000 */
[----:B---3--:R-:W-:Y:S01]  /*103d0*/  F2FP.F16.F32.PACK_AB R5, R32, R25 ;  /* 0x000000192005723e */ /* 0x008fe200000000ff */
[----:B------:R-:W1:Y:S01]  /*103e0*/  LDSM.16.MT88.4 R12, [R165+0x9800] ;  /* 0x00980000a50c783b */ /* 0x000e620000004200 */
[----:B------:R-:W-:Y:S01]  /*103f0*/  FADD.FTZ R67, R54, R67 ;  /* 0x0000004336437221 */ /* 0x000fe20000010000 */
[----:B------:R-:W-:Y:S01]  /*10400*/  FADD.FTZ R123, R123, R42 ;  /* 0x0000002a7b7b7221 */ /* 0x000fe20000010000 */
[----:B------:R-:W-:-:S02]  /*10410*/  F2FP.F16.F32.PACK_AB R6, R191, R36 ;  /* 0x00000024bf06723e */ /* 0x000fc400000000ff */
[----:B------:R-:W-:Y:S01]  /*10420*/  FADD.FTZ R64, R64, R67 ;  /* 0x0000004340407221 */ /* 0x000fe20000010000 */
[----:B------:R-:W-:Y:S01]  /*10430*/  FADD.FTZ R60, R60, R123 ;  /* 0x0000007b3c3c7221 */ /* 0x000fe20000010000 */
[----:B------:R-:W-:Y:S02]  /*10440*/  F2FP.F16.F32.PACK_AB R7, R192, R21 ;  /* 0x00000015c007723e */ /* 0x000fe400000000ff */
        /* <DEDUP_REMOVED lines=46> */
[----:B------:R-:W-:-:S13]  /*10730*/  @!P5 BRA `(.L_x_5579) ;  /* 0x00000040001cd947 */ /* 0x000fda0003800000 */
[----:B------:R-:W-:Y:S01]  /*10740*/  ISETP.NE.AND P1, PT, R181, RZ, PT ;  /* 0x000000ffb500720c */ /* 0x000fe20003f25270 */
[----:B------:R-:W-:-:S04]  /*10750*/  DEPBAR.LE SB0, 0x0 ;  /* 0x000080000000791a */ /* 0x000fc80000000000 */
[----:B------:R-:W-:Y:S01]  /*10760*/  IADD3 R187, R48, -0x2, RZ ;  /* 0xfffffffe30bb7810 */ /* 0x000fe20007ffe0ff */
[----:B------:R-:W-:Y:S07]  /*10770*/  BAR.SYNC.DEFER_BLOCKING 0x0 ;  /* 0x0000000000007b1d */ /* 0x000fee0000010000 */
        /* <DEDUP_REMOVED lines=46> */
[----:B------:R-:W-:Y:S01]  /*10a60*/  IADD3 R5, R5, -R7, RZ ;  /* 0x8000000705057210 */ /* 0x000fe20007ffe0ff */
[----:B------:R-:W-:-:S04]  /*10a70*/  IMAD.U32 R9, RZ, RZ, UR4 ;  /* 0x00000004ff097e24 */ /* 0x000fc8000f8e00ff */
[----:B------:R-:W-:-:S05]  /*10a80*/  IMAD R8, R5, R4, -0x80 ;  /* 0xffffff8005087424 */ /* 0x000fca00078e0204 */
[----:B------:R-:W-:-:S05]  /*10a90*/  SHF.R.S32.HI R4, RZ, 0x1f, R8 ;  /* 0x0000001fff047819 */ /* 0x000fca0000011408 */
[----:B------:R-:W-:-:S04]  /*10aa0*/  IMAD R5, R4, R9, RZ ;  /* 0x0000000904057224 */ /* 0x000fc800078e02ff */
[----:B------:R-:W-:Y:S01]  /*10ab0*/  IMAD R5, R8, UR5, R5 ;  /* 0x0000000508057c24 */ /* 0x000fe2000f8e0205 */
[----:B------:R-:W-:Y:S01]  /*10ac0*/  ULDC.64 UR4, c[0x0][0x238] ;  /* 0x00008e0000047ab9 */ /* 0x000fe20000000a00 */
[----:B--2---:R-:W-:Y:S01]  /*10ad0*/  IADD3 R3, -R6, R3, RZ ;  /* 0x0000000306037210 */ /* 0x004fe20007ffe1ff */
[----:B------:R-:W-:-:S03]  /*10ae0*/  IMAD.WIDE.U32 R6, R8, R9, RZ ;  /* 0x0000000908067225 */ /* 0x000fc600078e00ff */
        /* <DEDUP_REMOVED lines=8> */
.L_x_5580:
[----:B------:R-:W1:Y:S02]  /*10b70*/  LDC R9, c[0x0][0x250] ;  /* 0x00009400ff097b82 */ /* 0x000e640000000800 */
[----:B-1----:R-:W-:-:S05]  /*10b80*/  IMAD.SHL.U32 R11, R9, 0x80, RZ ;  /* 0x00000080090b7824 */ /* 0x002fca00078e00ff */
[----:B------:R-:W-:-:S04]  /*10b90*/  IADD3 R11, -R11, RZ, RZ ;  /* 0x000000ff0b0b7210 */ /* 0x000fc80007ffe1ff */
[----:B------:R-:W-:-:S07]  /*10ba0*/  SHF.R.S32.HI R6, RZ, 0x1f, R11 ;  /* 0x0000001fff067819 */ /* 0x000fce000001140b */
.L_x_5581:
[----:B------:R-:W-:Y:S01]  /*10bb0*/  ULDC UR4, c[0x0][0x2d0] ;  /* 0x0000b40000047ab9 */ /* 0x000fe20000000800 */
[----:B------:R-:W-:Y:S01]  /*10bc0*/  LEA R148, P3, R11, R148, 0x1 ;  /* 0x000000940b947211 */ /* 0x000fe200078608ff */
[----:B------:R-:W-:Y:S01]  /*10bd0*/  IMAD.SHL.U32 R51, R187, 0x80, RZ ;  /* 0x00000080bb337824 */ /* 0x000fe200078e00ff */
[----:B------:R-:W-:Y:S02]  /*10be0*/  ISETP.GE.AND P0, PT, R100, UR4, PT ;  /* 0x0000000464007c0c */ /* 0x000fe4000bf06270 */
[----:B------:R-:W-:Y:S02]  /*10bf0*/  LEA.HI.X R149, R11, R149, R6, 0x1, P3 ;  /* 0x000000950b957211 */ /* 0x000fe400018f0c06 */
[----:B------:R-:W-:-:S09]  /*10c00*/  ISETP.GE.AND P6, PT, R48, 0x3, PT ;  /* 0x000000033000780c */ /* 0x000fd20003fc6270 */
[----:B------:R-:W1:Y:S01]  /*10c10*/  @!P0 LDC R118, c[0x0][0x254] ;  /* 0x00009500ff768b82 */ /* 0x000e620000000800 */
[-C--:B------:R-:W-:Y:S01]  /*10c20*/  @!P0 IADD3 R10, P2, P1, R11, R116.reuse, R176 ;  /* 0x000000740b0a8210 */ /* 0x080fe2000795e0b0 */
[----:B------:R-:W-:Y:S01]  /*10c30*/  @P0 STS.128 [R184+0x6000], RZ ;  /* 0x006000ffb8000388 */ /* 0x000fe20000000c00 */
[----:B------:R-:W-:Y:S01]  /*10c40*/  @!P0 LEA R4, P3, R9, R116, 0x5 ;  /* 0x0000007409048211 */ /* 0x000fe200078628ff */
[----:B------:R-:W-:Y:S01]  /*10c50*/  @!P0 IMAD.MOV.U32 R14, RZ, RZ, R116 ;  /* 0x000000ffff0e8224 */ /* 0x000fe200078e0074 */
[----:B------:R-:W-:Y:S01]  /*10c60*/  @!P0 IADD3.X R3, R6, R119, R175, P2, P1 ;  /* 0x0000007706038210 */ /* 0x000fe200017e24af */
[----:B------:R-:W-:Y:S01]  /*10c70*/  @!PT LDS RZ, [RZ] ;  /* 0x00000000fffff984 */ /* 0x000fe20000000800 */
[----:B------:R-:W-:Y:S01]  /*10c80*/  @!PT LDS RZ, [RZ] ;  /* 0x00000000fffff984 */ /* 0x000fe20000000800 */
[----:B------:R-:W-:Y:S01]  /*10c90*/  @!PT LDS RZ, [RZ] ;  /* 0x00000000fffff984 */ /* 0x000fe20000000800 */
[----:B------:R-:W-:Y:S01]  /*10ca0*/  @!P0 LDGSTS.E.BYPASS.LTC128B.128 [R184+0x6000], desc[UR6][R148.64] ;  /* 0x0600000094b88fae */ /* 0x000fe2000b901d46 */
[C---:B------:R-:W-:Y:S01]  /*10cb0*/  @!P0 LEA R16, P1, R10.reuse, UR10, 0x1 ;  /* 0x0000000a0a108c11 */ /* 0x040fe2000f8208ff */
[----:B------:R-:W2:Y:S01]  /*10cc0*/  @!P0 LDC R8, c[0x0][0x254] ;  /* 0x00009500ff088b82 */ /* 0x000ea20000000800 */
[----:B------:R-:W-:Y:S01]  /*10cd0*/  @!P0 IADD3 R13, P2, R11, R4, RZ ;  /* 0x000000040b0d8210 */ /* 0x000fe20007f5e0ff */
[----:B------:R-:W-:Y:S01]  /*10ce0*/  @P0 STS.128 [R184+0x6800], RZ ;  /* 0x006800ffb8000388 */ /* 0x000fe20000000c00 */
[----:B------:R-:W-:-:S02]  /*10cf0*/  @!P0 LEA.HI.X R17, R10, UR11, R3, 0x1, P1 ;  /* 0x0000000b0a118c11 */ /* 0x000fc400088f0c03 */
[----:B------:R-:W-:-:S03]  /*10d00*/  @!P0 LEA R20, P1, R13, UR10, 0x1 ;  /* 0x0000000a0d148c11 */ /* 0x000fc6000f8208ff */
[----:B------:R-:W3:Y:S01]  /*10d10*/  @!P0 LDC R7, c[0x0][0x254] ;  /* 0x00009500ff078b82 */ /* 0x000ee20000000800 */
[----:B------:R-:W-:Y:S01]  /*10d20*/  @!PT LDS RZ, [RZ] ;  /* 0x00000000fffff984 */ /* 0x000fe20000000800 */
[----:B------:R-:W-:Y:S01]  /*10d30*/  @!PT LDS RZ, [RZ] ;  /* 0x00000000fffff984 */ /* 0x000fe20000000800 */
[----:B------:R-:W-:Y:S01]  /*10d40*/  @!PT LDS RZ, [RZ] ;  /* 0x00000000fffff984 */ /* 0x000fe20000000800 */
[----:B------:R4:W-:Y:S04]  /*10d50*/  @!P0 LDGSTS.E.BYPASS.LTC128B.128 [R184+0x6800], desc[UR6][R16.64] ;  /* 0x0680000010b88fae */ /* 0x0009e8000b901d46 */
[----:B------:R-:W-:Y:S01]  /*10d60*/  @P0 STS.128 [R184+0x7000], RZ ;  /* 0x007000ffb8000388 */ /* 0x000fe20000000c00 */
[----:B-1----:R-:W-:Y:S01]  /*10d70*/  @!P0 LEA.HI.X R3, R9, R119, R118, 0x5, P3 ;  /* 0x0000007709038211 */ /* 0x002fe200018f2c76 */
[----:B------:R-:W-:Y:S01]  /*10d80*/  @!P0 IMAD.MOV.U32 R118, RZ, RZ, R116 ;  /* 0x000000ffff768224 */ /* 0x000fe200078e0074 */
[----:B------:R-:W1:Y:S03]  /*10d90*/  @!P0 LDC R5, c[0x0][0x254] ;  /* 0x00009500ff058b82 */ /* 0x000e660000000800 */
[----:B------:R-:W-:-:S02]  /*10da0*/  @!P0 IMAD.X R10, R6, 0x1, R3, P2 ;  /* 0x00000001060a8824 */ /* 0x000fc400010e0603 */
[----:B------:R-:W-:-:S03]  /*10db0*/  @!P0 IMAD.WIDE.U32 R18, R9, 0x30, R118 ;  /* 0x0000003009128825 */ /* 0x000fc600078e0076 */
[----:B------:R-:W5:Y:S01]  /*10dc0*/  @!P0 LDC R4, c[0x0][0x254] ;  /* 0x00009500ff048b82 */ /* 0x000f620000000800 */
[----:B------:R-:W-:Y:S01]  /*10dd0*/  @!P0 LEA.HI.X R21, R13, UR11, R10, 0x1, P1 ;  /* 0x0000000b0d158c11 */ /* 0x000fe200088f0c0a */
[----:B--2---:R-:W-:Y:S01]  /*10de0*/  @!P0 IMAD R15, R8, 0x30, RZ ;  /* 0x00000030080f8824 */ /* 0x004fe200078e02ff */
[----:B------:R-:W-:Y:S01]  /*10df0*/  @!P0 IADD3 R13, P1, R11, R18, RZ ;  /* 0x000000120b0d8210 */ /* 0x000fe20007f3e0ff */
[--C-:B------:R-:W-:Y:S02]  /*10e00*/  @!P0 IMAD.MOV.U32 R18, RZ, RZ, R116.reuse ;  /* 0x000000ffff128224 */ /* 0x100fe400078e0074 */
[----:B------:R-:W-:Y:S01]  /*10e10*/  @!PT LDS RZ, [RZ] ;  /* 0x00000000fffff984 */ /* 0x000fe20000000800 */
[----:B------:R-:W-:Y:S01]  /*10e20*/  @!PT LDS RZ, [RZ] ;  /* 0x00000000fffff984 */ /* 0x000fe20000000800 */
[----:B------:R-:W-:Y:S01]  /*10e30*/  @!PT LDS RZ, [RZ] ;  /* 0x00000000fffff984 */ /* 0x000fe20000000800 */
[----:B------:R2:W-:Y:S01]  /*10e40*/  @!P0 LDGSTS.E.BYPASS.LTC128B.128 [R184+0x7000], desc[UR6][R20.64] ;  /* 0x0700000014b88fae */ /* 0x0005e2000b901d46 */
[----:B------:R-:W-:Y:S01]  /*10e50*/  @!P0 IADD3.X R8, R6, R19, R15, P1, !PT ;  /* 0x0000001306088210 */ /* 0x000fe20000ffe40f */
[----:B------:R-:W2:Y:S01]  /*10e60*/  @!P0 LDC R3, c[0x0][0x254] ;  /* 0x00009500ff038b82 */ /* 0x000ea20000000800 */
[C---:B------:R-:W-:Y:S01]  /*10e70*/  @!P0 LEA R12, P1, R13.reuse, UR10, 0x1 ;  /* 0x0000000a0d0c8c11 */ /* 0x040fe2000f8208ff */
[--C-:B------:R-:W-:Y:S01]  /*10e80*/  @!P0 IMAD.MOV.U32 R19, RZ, RZ, R119.reuse ;  /* 0x000000ffff138224 */ /* 0x100fe200078e0077 */
[----:B------:R-:W-:Y:S01]  /*10e90*/  @P0 STS.128 [R184+0x7800], RZ ;  /* 0x007800ffb8000388 */ /* 0x000fe20000000c00 */
[----:B----4-:R-:W-:Y:S01]  /*10ea0*/  @!P0 IMAD.MOV.U32 R16, RZ, RZ, R116 ;  /* 0x000000ffff108224 */ /* 0x010fe200078e0074 */
[----:B------:R-:W-:Y:S01]  /*10eb0*/  @!P0 LEA.HI.X R13, R13, UR11, R8, 0x1, P1 ;  /* 0x0000000b0d0d8c11 */ /* 0x000fe200088f0c08 */
[--C-:B------:R-:W-:Y:S01]  /*10ec0*/  @!P0 IMAD.MOV.U32 R17, RZ, RZ, R119.reuse ;  /* 0x000000ffff118224 */ /* 0x100fe200078e0077 */
[----:B------:R-:W-:Y:S01]  /*10ed0*/  @!P0 LEA R8, P1, R9, R116, 0x6 ;  /* 0x0000007409088211 */ /* 0x000fe200078230ff */
[----:B------:R-:W-:-:S02]  /*10ee0*/  @!P0 IMAD.MOV.U32 R15, RZ, RZ, R119 ;  /* 0x000000ffff0f8224 */ /* 0x000fc400078e0077 */
[C---:B------:R-:W-:Y:S01]  /*10ef0*/  @!P0 IMAD.WIDE.U32 R18, R9.reuse, 0x50, R18 ;  /* 0x0000005009128825 */ /* 0x040fe200078e0012 */
[----:B---3--:R-:W-:Y:S01]  /*10f00*/  @!P0 LEA.HI.X R7, R9, R119, R7, 0x6, P1 ;  /* 0x0000007709078211 */ /* 0x008fe200008f3407 */
[----:B------:R-:W-:Y:S01]  /*10f10*/  @!PT LDS RZ, [RZ] ;  /* 0x00000000fffff984 */ /* 0x000fe20000000800 */
[----:B------:R-:W-:Y:S01]  /*10f20*/  @!PT LDS RZ, [RZ] ;  /* 0x00000000fffff984 */ /* 0x000fe20000000800 */
[----:B------:R-:W-:Y:S01]  /*10f30*/  @!PT LDS RZ, [RZ] ;  /* 0x00000000fffff984 */ /* 0x000fe20000000800 */
[----:B------:R-:W-:Y:S01]  /*10f40*/  @!P0 LDGSTS.E.BYPASS.LTC128B.128 [R184+0x7800], desc[UR6][R12.64] ;  /* 0x078000000cb88fae */ /* 0x000fe2000b901d46 */
[----:B------:R-:W-:Y:S01]  /*10f50*/  @!P0 IADD3 R8, P1, R11, R8, RZ ;  /* 0x000000080b088210 */ /* 0x000fe20007f3e0ff */
[C---:B------:R-:W-:Y:S02]  /*10f60*/  @!P0 IMAD.WIDE.U32 R16, R9.reuse, 0x60, R16 ;  /* 0x0000006009108825 */ /* 0x040fe400078e0010 */
[----:B------:R-:W-:Y:S02]  /*10f70*/  @P0 STS.128 [R184+0x8000], RZ ;  /* 0x008000ffb8000388 */ /* 0x000fe40000000c00 */
[----:B------:R-:W-:Y:S01]  /*10f80*/  @!P0 IMAD.WIDE.U32 R14, R9, 0x70, R14 ;  /* 0x00000070090e8825 */ /* 0x000fe200078e000e */
[----:B------:R-:W-:-:S03]  /*10f90*/  @!P0 IADD3 R10, P2, R11, R16, RZ ;  /* 0x000000100b0a8210 */ /* 0x000fc60007f5e0ff */
[----:B-1----:R-:W-:Y:S02]  /*10fa0*/  @!P0 IMAD R5, R5, 0x50, RZ ;  /* 0x0000005005058824 */ /* 0x002fe400078e02ff */
[----:B-----5:R-:W-:Y:S01]  /*10fb0*/  @!P0 IMAD R9, R4, 0x60, RZ ;  /* 0x0000006004098824 */ /* 0x020fe200078e02ff */
[----:B------:R-:W-:Y:S01]  /*10fc0*/  @!P0 IADD3 R4, P3, R11, R18, RZ ;  /* 0x000000120b048210 */ /* 0x000fe20007f7e0ff */
[----:B------:R-:W-:Y:S01]  /*10fd0*/  @!P0 IMAD.X R7, R6, 0x1, R7, P1 ;  /* 0x0000000106078824 */ /* 0x000fe200008e0607 */
[----:B--2---:R-:W-:Y:S01]  /*10fe0*/  @!P0 LEA R20, P4, R8, UR10, 0x1 ;  /* 0x0000000a08148c11 */ /* 0x004fe2000f8808ff */
[----:B------:R-:W-:Y:S01]  /*10ff0*/  @!P0 IMAD R3, R3, 0x70, RZ ;  /* 0x0000007003038824 */ /* 0x000fe200078e02ff */
[----:B------:R-:W-:Y:S02]  /*11000*/  @!P0 IADD3 R11, P1, R11, R14, RZ ;  /* 0x0000000e0b0b8210 */ /* 0x000fe40007f3e0ff */
[----:B------:R-:W-:Y:S02]  /*11010*/  @!P0 IADD3.X R5, R6, R19, R5, P3, !PT ;  /* 0x0000001306058210 */ /* 0x000fe40001ffe405 */
[----:B------:R-:W-:-:S02]  /*11020*/  @!P0 LEA R28, P3, R4, UR10, 0x1 ;  /* 0x0000000a041c8c11 */ /* 0x000fc4000f8608ff */
[----:B------:R-:W-:Y:S02]  /*11030*/  @!P0 IADD3.X R9, R6, R9, R17, P2, !PT ;  /* 0x0000000906098210 */ /* 0x000fe400017fe411 */
[----:B------:R-:W-:Y:S02]  /*11040*/  @!P0 LEA.HI.X R21, R8, UR11, R7, 0x1, P4 ;  /* 0x0000000b08158c11 */ /* 0x000fe4000a0f0c07 */
[----:B------:R-:W-:Y:S02]  /*11050*/  @!P0 LEA R22, P2, R10, UR10, 0x1 ;  /* 0x0000000a0a168c11 */ /* 0x000fe4000f8408ff */
[----:B------:R-:W-:Y:S01]  /*11060*/  @!P0 IADD3.X R6, R6, R15, R3, P1, !PT ;  /* 0x0000000f06068210 */ /* 0x000fe20000ffe403 */
[----:B------:R-:W-:Y:S01]  /*11070*/  @!PT LDS RZ, [RZ] ;  /* 0x00000000fffff984 */ /* 0x000fe20000000800 */
[----:B------:R-:W-:Y:S01]  /*11080*/  @!PT LDS RZ, [RZ] ;  /* 0x00000000fffff984 */ /* 0x000fe20000000800 */
[----:B------:R-:W-:Y:S01]  /*11090*/  @!PT LDS RZ, [RZ] ;  /* 0x00000000fffff984 */ /* 0x000fe20000000800 */
[----:B------:R-:W-:Y:S01]  /*110a0*/  @!P0 LDGSTS.E.BYPASS.LTC128B.128 [R184+0x8000], desc[UR6][R20.64] ;  /* 0x0800000014b88fae */ /* 0x000fe2000b901d46 */
[----:B------:R-:W-:Y:S02]  /*110b0*/  @!P0 LEA R14, P1, R11, UR10, 0x1 ;  /* 0x0000000a0b0e8c11 */ /* 0x000fe4000f8208ff */
[----:B------:R-:W-:Y:S01]  /*110c0*/  @!P0 LEA.HI.X R29, R4, UR11, R5, 0x1, P3 ;  /* 0x0000000b041d8c11 */ /* 0x000fe200098f0c05 */
[----:B------:R-:W-:Y:S01]  /*110d0*/  @P0 STS.128 [R184+0x8800], RZ ;  /* 0x008800ffb8000388 */ /* 0x000fe20000000c00 */
[----:B------:R-:W-:-:S02]  /*110e0*/  @!P0 LEA.HI.X R23, R10, UR11, R9, 0x1, P2 ;  /* 0x0000000b0a178c11 */ /* 0x000fc400090f0c09 */
[----:B------:R-:W-:Y:S01]  /*110f0*/  @!P0 LEA.HI.X R15, R11, UR11, R6, 0x1, P1 ;  /* 0x0000000b0b0f8c11 */ /* 0x000fe200088f0c06 */
        /* <DEDUP_REMOVED lines=15> */
[----:B------:R-:W1:Y:S04]  /*111f0*/  LDSM.16.M88.4 R24, [R173+0x2000] ;  /* 0x00200000ad18783b */ /* 0x000e680000000200 */
[----:B------:R-:W2:Y:S04]  /*11200*/  LDSM.16.M88.4 R16, [R173+0x2800] ;  /* 0x00280000ad10783b */ /* 0x000ea80000000200 */
[----:B------:R-:W3:Y:S04]  /*11210*/  LDSM.16.M88.4 R8, [R173+0x3000] ;  /* 0x00300000ad08783b */ /* 0x000ee80000000200 */
[----:B------:R-:W4:Y:S04]  /*11220*/  LDSM.16.M88.4 R104, [R173+0x3800] ;  /* 0x00380000ad68783b */ /* 0x000f280000000200 */
[----:B------:R-:W5:Y:S04]  /*11230*/  LDSM.16.M88.4 R60, [R173+0x4000] ;  /* 0x00400000ad3c783b */ /* 0x000f680000000200 */
[----:B------:R-:W5:Y:S04]  /*11240*/  LDSM.16.M88.4 R52, [R173+0x4800] ;  /* 0x00480000ad34783b */ /* 0x000f680000000200 */
[----:B------:R-:W5:Y:S04]  /*11250*/  LDSM.16.M88.4 R40, [R173+0x5000] ;  /* 0x00500000ad28783b */ /* 0x000f680000000200 */
[----:B------:R-:W5:Y:S04]  /*11260*/  LDSM.16.M88.4 R124, [R173+0x5800] ;  /* 0x00580000ad7c783b */ /* 0x000f680000000200 */
[----:B------:R-:W-:Y:S04]  /*11270*/  LDSM.16.M88.4 R108, [R172] ;  /* 0x00000000ac6c783b */ /* 0x000fe80000000200 */
[----:B------:R-:W5:Y:S04]  /*11280*/  LDSM.16.M88.4 R120, [R167+0x2000] ;  /* 0x00200000a778783b */ /* 0x000f680000000200 */
[----:B------:R-:W5:Y:S01]  /*11290*/  LDSM.16.M88.4 R116, [R167+0x2800] ;  /* 0x00280000a774783b */ /* 0x000f620000000200 */
[C---:B-1----:R-:W-:Y:S03]  /*112a0*/  HMMA.16816.F32 R28, R32.reuse, R24, RZ ;  /* 0x00000018201c723c */ /* 0x042fe600000018ff */
[----:B------:R-:W1:Y:S03]  /*112b0*/  LDSM.16.M88.4 R112, [R167+0x3000] ;  /* 0x00300000a770783b */ /* 0x000e660000000200 */
[C---:B--2---:R-:W-:Y:S01]  /*112c0*/  HMMA.16816.F32 R20, R32.reuse, R16, RZ ;  /* 0x000000102014723c */ /* 0x044fe200000018ff */
[----:B------:R-:W2:Y:S01]  /*112d0*/  LDSM.16.M88.4 R128, [R167+0x3800] ;  /* 0x00380000a780783b */ /* 0x000ea20000000200 */
[----:B------:R-:W5:Y:S04]  /*112e0*/  S2R R3, SR_TID.X ;  /* 0x0000000000037919 */ /* 0x000f680000002100 */
[C---:B---3--:R-:W-:Y:S01]  /*112f0*/  HMMA.16816.F32 R12, R32.reuse, R8, RZ ;  /* 0x00000008200c723c */ /* 0x048fe200000018ff */
[----:B------:R-:W0:Y:S05]  /*11300*/  LDGDEPBAR ;  /* 0x00000000000079af */ /* 0x000e2a0000000000 */
[C---:B------:R-:W-:Y:S06]  /*11310*/  HMMA.16816.F32 R24, R32.reuse, R26, RZ ;  /* 0x0000001a2018723c */ /* 0x040fec00000018ff */
[C---:B------:R-:W-:Y:S06]  /*11320*/  HMMA.16816.F32 R16, R32.reuse, R18, RZ ;  /* 0x000000122010723c */ /* 0x040fec00000018ff */
[C---:B------:R-:W-:Y:S06]  /*11330*/  HMMA.16816.F32 R8, R32.reuse, R10, RZ ;  /* 0x0000000a2008723c */ /* 0x040fec00000018ff */
[C---:B----4-:R-:W-:Y:S06]  /*11340*/  HMMA.16816.F32 R4, R32.reuse, R104, RZ ;  /* 0x000000682004723c */ /* 0x050fec00000018ff */
[----:B-----5:R-:W-:Y:S01]  /*11350*/  HMMA.16816.F32 R64, R32, R60, RZ ;  /* 0x0000003c2040723c */ /* 0x020fe200000018ff */
[----:B------:R-:W-:-:S05]  /*11360*/  IMAD.SHL.U32 R3, R3, 0x2, RZ ;  /* 0x0000000203037824 */ /* 0x000fca00078e00ff */
        /* <DEDUP_REMOVED lines=20> */
[----:B------:R-:W-:Y:S05]  /*114b0*/  LDSM.16.M88.4 R128, [R161] ;  /* 0x00000000a180783b */ /* 0x000fea0000000200 */
[C---:B---3--:R-:W-:Y:S06]  /*114c0*/  HMMA.16816.F32 R64, R108.reuse, R124, R64 ;  /* 0x0000007c6c40723c */ /* 0x048fec0000001840 */
        /* <DEDUP_REMOVED lines=8> */
[C---:B-1----:R-:W-:Y:S06]  /*11550*/  HMMA.16816.F32 R36, R108.reuse, R112, R36 ;  /* 0x000000706c24723c */ /* 0x042fec0000001824 */
[----:B------:R-:W-:Y:S01]  /*11560*/  HMMA.16816.F32 R32, R108, R114, R32 ;  /* 0x000000726c20723c */ /* 0x000fe20000001820 */
[----:B------:R-:W1:Y:S04]  /*11570*/  LDSM.16.M88.4 R112, [R163] ;  /* 0x00000000a370783b */ /* 0x000e680000000200 */
[----:B------:R-:W5:Y:S01]  /*11580*/  LDSM.16.M88.4 R108, [R162] ;  /* 0x00000000a26c783b */ /* 0x000f620000000200 */
[C---:B--2---:R-:W-:Y:S06]  /*11590*/  HMMA.16816.F32 R4, R124.reuse, R128, R4 ;  /* 0x000000807c04723c */ /* 0x044fec0000001804 */
[C---:B------:R-:W-:Y:S06]  /*115a0*/  HMMA.16816.F32 R104, R124.reuse, R130, R104 ;  /* 0x000000827c68723c */ /* 0x040fec0000001868 */
[C---:B---3--:R-:W-:Y:S06]  /*115b0*/  HMMA.16816.F32 R64, R124.reuse, R120, R64 ;  /* 0x000000787c40723c */ /* 0x048fec0000001840 */
[C---:B------:R-:W-:Y:S01]  /*115c0*/  HMMA.16816.F32 R60, R124.reuse, R122, R60 ;  /* 0x0000007a7c3c723c */ /* 0x040fe2000000183c */
[----:B------:R-:W-:Y:S05]  /*115d0*/  LDSM.16.M88.4 R120, [R156+0x800] ;  /* 0x000800009c78783b */ /* 0x000fea0000000200 */
[C---:B----4-:R-:W-:Y:S06]  /*115e0*/  HMMA.16816.F32 R28, R124.reuse, R116, R28 ;  /* 0x000000747c1c723c */ /* 0x050fec000000181c */
[C---:B------:R-:W-:Y:S01]  /*115f0*/  HMMA.16816.F32 R24, R124.reuse, R118, R24 ;  /* 0x000000767c18723c */ /* 0x040fe20000001818 */
[----:B------:R-:W2:Y:S05]  /*11600*/  LDSM.16.M88.4 R116, [R159] ;  /* 0x000000009f74783b */ /* 0x000eaa0000000200 */
[C---:B-1----:R-:W-:Y:S06]  /*11610*/  HMMA.16816.F32 R20, R124.reuse, R112, R20 ;  /* 0x000000707c14723c */ /* 0x042fec0000001814 */
[C---:B------:R-:W-:Y:S01]  /*11620*/  HMMA.16816.F32 R16, R124.reuse, R114, R16 ;  /* 0x000000727c10723c */ /* 0x040fe20000001810 */
[----:B------:R-:W1:Y:S05]  /*11630*/  LDSM.16.M88.4 R112, [R158] ;  /* 0x000000009e70783b */ /* 0x000e6a0000000200 */
[C---:B-----5:R-:W-:Y:S06]  /*11640*/  HMMA.16816.F32 R12, R124.reuse, R108, R12 ;  /* 0x0000006c7c0c723c */ /* 0x060fec000000180c */
[C---:B------:R-:W-:Y:S01]  /*11650*/  HMMA.16816.F32 R8, R124.reuse, R110, R8 ;  /* 0x0000006e7c08723c */ /* 0x040fe20000001808 */
[----:B------:R-:W3:Y:S05]  /*11660*/  LDSM.16.M88.4 R108, [R157] ;  /* 0x000000009d6c783b */ /* 0x000eea0000000200 */
[C---:B--2---:R-:W-:Y:S06]  /*11670*/  HMMA.16816.F32 R56, R124.reuse, R116, R56 ;  /* 0x000000747c38723c */ /* 0x044fec0000001838 */
[C---:B------:R-:W-:Y:S01]  /*11680*/  HMMA.16816.F32 R52, R124.reuse, R118, R52 ;  /* 0x000000767c34723c */ /* 0x040fe20000001834 */
[----:B------:R-:W-:Y:S05]  /*11690*/  LDSM.16.M88.4 R116, [R156+0x1000] ;  /* 0x001000009c74783b */ /* 0x000fea0000000200 */
[C---:B-1----:R-:W-:Y:S06]  /*116a0*/  HMMA.16816.F32 R44, R124.reuse, R112, R44 ;  /* 0x000000707c2c723c */ /* 0x042fec000000182c */
[C---:B------:R-:W-:Y:S01]  /*116b0*/  HMMA.16816.F32 R40, R124.reuse, R114, R40 ;  /* 0x000000727c28723c */ /* 0x040fe20000001828 */
[----:B------:R-:W-:Y:S05]  /*116c0*/  LDSM.16.M88.4 R112, [R156+0x1800] ;  /* 0x001800009c70783b */ /* 0x000fea0000000200 */
[C---:B---3--:R-:W-:Y:S06]  /*116d0*/  HMMA.16816.F32 R36, R124.reuse, R108, R36 ;  /* 0x0000006c7c24723c */ /* 0x048fec0000001824 */
[----:B------:R-:W-:Y:S01]  /*116e0*/  HMMA.16816.F32 R32, R124, R110, R32 ;  /* 0x0000006e7c20723c */ /* 0x000fe20000001820 */
[----:B------:R-:W1:Y:S04]  /*116f0*/  LDSM.16.M88.4 R124, [R169] ;  /* 0x00000000a97c783b */ /* 0x000e680000000200 */
[----:B------:R-:W2:Y:S01]  /*11700*/  LDSM.16.M88.4 R108, [R156+0x2000] ;  /* 0x002000009c6c783b */ /* 0x000ea20000000200 */
        /* <DEDUP_REMOVED lines=9> */
[C---:B--2---:R-:W-:Y:S06]  /*117a0*/  HMMA.16816.F32 R64, R124.reuse, R108, R64 ;  /* 0x0000006c7c40723c */ /* 0x044fec0000001840 */
[----:B------:R-:W-:Y:S01]  /*117b0*/  HMMA.16816.F32 R60, R124, R110, R60 ;  /* 0x0000006e7c3c723c */ /* 0x000fe2000000183c */
[----:B------:R-:W2:Y:S01]  /*117c0*/  LDSM.16.M88.4 R108, [R156+0x3800] ;  /* 0x003800009c6c783b */ /* 0x000ea20000000200 */
[----:B------:R-:W-:-:S04]  /*117d0*/  DEPBAR.LE SB0, 0x0 ;  /* 0x000080000000791a */ /* 0x000fc80000000000 */
[C---:B-1----:R-:W-:Y:S06]  /*117e0*/  HMMA.16816.F32 R24, R124.reuse, R122, R24 ;  /* 0x0000007a7c18723c */ /* 0x042fec0000001818 */
[C---:B------:R-:W-:Y:S06]  /*117f0*/  HMMA.16816.F32 R28, R124.reuse, R120, R28 ;  /* 0x000000787c1c723c */ /* 0x040fec000000181c */
[C---:B---3--:R-:W-:Y:S06]  /*11800*/  HMMA.16816.F32 R40, R124.reuse, R118, R40 ;  /* 0x000000767c28723c */ /* 0x048fec0000001828 */
[----:B------:R-:W-:Y:S01]  /*11810*/  HMMA.16816.F32 R44, R124, R116, R44 ;  /* 0x000000747c2c723c */ /* 0x000fe2000000182c */
[----:B------:R-:W-:-:S04]  /*11820*/  LOP3.LUT R118, R3, 0x6, RZ, 0xc0, !PT ;  /* 0x0000000603767812 */ /* 0x000fc800078ec0ff */
[C-C-:B------:R-:W-:Y:S01]  /*11830*/  LOP3.LUT R3, R51.reuse, 0x8, R118.reuse, 0xfe, !PT ;  /* 0x0000000833037812 */ /* 0x140fe200078efe76 */
[C---:B----4-:R-:W-:Y:S01]  /*11840*/  HMMA.16816.F32 R56, R124.reuse, R112, R56 ;  /* 0x000000707c38723c */ /* 0x050fe20000001838 */
[--C-:B------:R-:W-:Y:S01]  /*11850*/  LOP3.LUT R48, R51, 0x10, R118.reuse, 0xfe, !PT ;  /* 0x0000001033307812 */ /* 0x100fe200078efe76 */
[----:B------:R-:W-:Y:S01]  /*11860*/  BAR.SYNC.DEFER_BLOCKING 0x0 ;  /* 0x0000000000007b1d */ /* 0x000fe20000010000 */
[CC--:B------:R-:W-:Y:S02]  /*11870*/  ISETP.GE.AND P2, PT, R3.reuse, R50.reuse, PT ;  /* 0x000000320300720c */ /* 0x0c0fe40003f46270 */
[----:B------:R-:W-:Y:S01]  /*11880*/  ISETP.GE.AND P1, PT, R3, R49, PT ;  /* 0x000000310300720c */ /* 0x000fe20003f26270 */
[----:B------:R-:W-:Y:S01]  /*11890*/  HMMA.16816.F32 R52, R124, R114, R52 ;  /* 0x000000727c34723c */ /* 0x000fe20000001834 */
[----:B------:R-:W-:Y:S02]  /*118a0*/  LOP3.LUT R3, R51, 0x18, R118, 0xfe, !PT ;  /* 0x0000001833037812 */ /* 0x000fe400078efe76 */
[----:B------:R-:W-:-:S02]  /*118b0*/  ISETP.GE.AND P3, PT, R48, R50, PT ;  /* 0x000000323000720c */ /* 0x000fc40003f66270 */
[-C--:B------:R-:W-:Y:S01]  /*118c0*/  ISETP.GE.AND P4, PT, R48, R49.reuse, PT ;  /* 0x000000313000720c */ /* 0x080fe20003f86270 */
[C---:B--2---:R-:W-:Y:S01]  /*118d0*/  HMMA.16816.F32 R36, R124.reuse, R108, R36 ;  /* 0x0000006c7c24723c */ /* 0x044fe20000001824 */
[----:B------:R-:W-:Y:S02]  /*118e0*/  FSEL R204, R26, -INF , !P1 ;  /* 0xff8000001acc7808 */ /* 0x000fe40004800000 */
[--C-:B------:R-:W-:Y:S02]  /*118f0*/  LOP3.LUT R48, R51, 0x20, R118.reuse, 0xfe, !PT ;  /* 0x0000002033307812 */ /* 0x100fe400078efe76 */
[C---:B------:R-:W-:Y:S01]  /*11900*/  ISETP.GE.AND P5, PT, R3.reuse, R50, PT ;  /* 0x000000320300720c */ /* 0x040fe20003fa6270 */
[----:B------:R-:W-:Y:S01]  /*11910*/  HMMA.16816.F32 R32, R124, R110, R32 ;  /* 0x0000006e7c20723c */ /* 0x000fe20000001820 */
[----:B------:R-:W-:Y:S02]  /*11920*/  ISETP.GE.AND P1, PT, R3, R49, PT ;  /* 0x000000310300720c */ /* 0x000fe40003f26270 */
[----:B------:R-:W-:-:S02]  /*11930*/  LOP3.LUT R3, R51, 0x28, R118, 0xfe, !PT ;  /* 0x0000002833037812 */ /* 0x000fc400078efe76 */
[----:B------:R-:W-:Y:S02]  /*11940*/  FSEL R206, R24, -INF , !P2 ;  /* 0xff80000018ce7808 */ /* 0x000fe40005000000 */
[----:B------:R-:W-:Y:S02]  /*11950*/  FSEL R200, R20, -INF , !P3 ;  /* 0xff80000014c87808 */ /* 0x000fe40005800000 */
[----:B------:R-:W-:Y:S02]  /*11960*/  ISETP.GE.AND P3, PT, R48, R50, PT ;  /* 0x000000323000720c */ /* 0x000fe40003f66270 */
[----:B------:R-:W-:Y:S02]  /*11970*/  FSEL R196, R22, -INF , !P4 ;  /* 0xff80000016c47808 */ /* 0x000fe40006000000 */
[----:B------:R-:W-:Y:S02]  /*11980*/  ISETP.GE.AND P2, PT, R48, R49, PT ;  /* 0x000000313000720c */ /* 0x000fe40003f46270 */
[----:B------:R-:W-:-:S02]  /*11990*/  FSEL R18, R18, -INF , !P1 ;  /* 0xff80000012127808 */ /* 0x000fc40004800000 */
[--C-:B------:R-:W-:Y:S02]  /*119a0*/  LOP3.LUT R20, R51, 0x30, R118.reuse, 0xfe, !PT ;  /* 0x0000003033147812 */ /* 0x100fe400078efe76 */
[C---:B------:R-:W-:Y:S02]  /*119b0*/  ISETP.GE.AND P4, PT, R3.reuse, R50, PT ;  /* 0x000000320300720c */ /* 0x040fe40003f86270 */
[----:B------:R-:W-:Y:S02]  /*119c0*/  ISETP.GE.AND P1, PT, R3, R49, PT ;  /* 0x000000310300720c */ /* 0x000fe40003f26270 */
[----:B------:R-:W-:Y:S02]  /*119d0*/  LOP3.LUT R3, R51, 0x38, R118, 0xfe, !PT ;  /* 0x0000003833037812 */ /* 0x000fe400078efe76 */
[----:B------:R-:W-:Y:S02]  /*119e0*/  FSEL R116, R12, -INF , !P3 ;  /* 0xff8000000c747808 */ /* 0x000fe40005800000 */
[----:B------:R-:W-:-:S02]  /*119f0*/  FSEL R122, R14, -INF , !P2 ;  /* 0xff8000000e7a7808 */ /* 0x000fc40005000000 */
[CC--:B------:R-:W-:Y:S02]  /*11a00*/  ISETP.GE.AND P3, PT, R20.reuse, R50.reuse, PT ;  /* 0x000000321400720c */ /* 0x0c0fe40003f66270 */
[----:B------:R-:W-:Y:S02]  /*11a10*/  ISETP.GE.AND P2, PT, R20, R49, PT ;  /* 0x000000311400720c */ /* 0x000fe40003f46270 */
[----:B------:R-:W-:Y:S02]  /*11a20*/  FSEL R108, R8, -INF , !P4 ;  /* 0xff800000086c7808 */ /* 0x000fe40006000000 */
[----:B------:R-:W-:Y:S02]  /*11a30*/  FSEL R138, R10, -INF , !P1 ;  /* 0xff8000000a8a7808 */ /* 0x000fe40004800000 */
[----:B------:R-:W-:Y:S02]  /*11a40*/  LOP3.LUT R12, R51, 0x40, R118, 0xfe, !PT ;  /* 0x00000040330c7812 */ /* 0x000fe400078efe76 */
[----:B------:R-:W-:-:S02]  /*11a50*/  ISETP.GE.AND P4, PT, R3, R50, PT ;  /* 0x000000320300720c */ /* 0x000fc40003f86270 */
        /* <DEDUP_REMOVED lines=8> */
[--C-:B------:R-:W-:Y:S02]  /*11ae0*/  LOP3.LUT R4, R51, 0x50, R118.reuse, 0xfe, !PT ;  /* 0x0000005033047812 */ /* 0x100fe400078efe76 */
[C---:B------:R-:W-:Y:S02]  /*11af0*/  ISETP.GE.AND P4, PT, R3.reuse, R50, PT ;  /* 0x000000320300720c */ /* 0x040fe40003f86270 */
[----:B------:R-:W-:Y:S02]  /*11b00*/  ISETP.GE.AND P1, PT, R3, R49, PT ;  /* 0x000000310300720c */ /* 0x000fe40003f26270 */
[----:B------:R-:W-:-:S02]  /*11b10*/  LOP3.LUT R3, R51, 0x58, R118, 0xfe, !PT ;  /* 0x0000005833037812 */ /* 0x000fc400078efe76 */
[----:B------:R-:W-:Y:S02]  /*11b20*/  FSEL R114, R64, -INF , !P3 ;  /* 0xff80000040727808 */ /* 0x000fe40005800000 */
[----:B------:R-:W-:Y:S02]  /*11b30*/  FSEL R102, R66, -INF , !P2 ;  /* 0xff80000042667808 */ /* 0x000fe40005000000 */
[----:B------:R-:W-:Y:S02]  /*11b40*/  FSEL R16, R16, -INF , !P5 ;  /* 0xff80000010107808 */ /* 0x000fe40006800000 */
[C---:B------:R-:W-:Y:S02]  /*11b50*/  ISETP.GE.AND P3, PT, R4.reuse, R50, PT ;  /* 0x000000320400720c */ /* 0x040fe40003f66270 */
[----:B------:R-:W-:Y:S02]  /*11b60*/  ISETP.GE.AND P2, PT, R4, R49, PT ;  /* 0x000000310400720c */ /* 0x000fe40003f46270 */
[----:B------:R-:W-:-:S02]  /*11b70*/  FSEL R66, R62, -INF , !P1 ;  /* 0xff8000003e427808 */ /* 0x000fc40004800000 */
[C---:B------:R-:W-:Y:S02]  /*11b80*/  ISETP.GE.AND P5, PT, R3.reuse, R50, PT ;  /* 0x000000320300720c */ /* 0x040fe40003fa6270 */
[----:B------:R-:W-:Y:S02]  /*11b90*/  ISETP.GE.AND P1, PT, R3, R49, PT ;  /* 0x000000310300720c */ /* 0x000fe40003f26270 */
[C-C-:B------:R-:W-:Y:S02]  /*11ba0*/  LOP3.LUT R4, R51.reuse, 0x60, R118.reuse, 0xfe, !PT ;  /* 0x0000006033047812 */ /* 0x140fe400078efe76 */
[----:B------:R-:W-:Y:S02]  /*11bb0*/  LOP3.LUT R3, R51, 0x68, R118, 0xfe, !PT ;  /* 0x0000006833037812 */ /* 0x000fe400078efe76 */
[----:B------:R-:W-:Y:S02]  /*11bc0*/  FSEL R112, R60, -INF , !P4 ;  /* 0xff8000003c707808 */ /* 0x000fe40006000000 */
[----:B------:R-:W-:-:S02]  /*11bd0*/  FSEL R60, R56, -INF , !P3 ;  /* 0xff800000383c7808 */ /* 0x000fc40005800000 */
[-C--:B------:R-:W-:Y:S02]  /*11be0*/  ISETP.GE.AND P4, PT, R4, R50.reuse, PT ;  /* 0x000000320400720c */ /* 0x080fe40003f86270 */
[----:B------:R-:W-:Y:S02]  /*11bf0*/  FSEL R48, R58, -INF , !P2 ;  /* 0xff8000003a307808 */ /* 0x000fe40005000000 */
[-C--:B------:R-:W-:Y:S02]  /*11c00*/  ISETP.GE.AND P3, PT, R4, R49.reuse, PT ;  /* 0x000000310400720c */ /* 0x080fe40003f66270 */
[----:B------:R-:W-:Y:S02]  /*11c10*/  FSEL R62, R52, -INF , !P5 ;  /* 0xff800000343e7808 */ /* 0x000fe40006800000 */
[C---:B------:R-:W-:Y:S02]  /*11c20*/  ISETP.GE.AND P5, PT, R3.reuse, R50, PT ;  /* 0x000000320300720c */ /* 0x040fe40003fa6270 */
[----:B------:R-:W-:-:S02]  /*11c30*/  ISETP.GE.AND P2, PT, R3, R49, PT ;  /* 0x000000310300720c */ /* 0x000fc40003f46270 */
[C---:B------:R-:W-:Y:S02]  /*11c40*/  LOP3.LUT R4, R51.reuse, R118, RZ, 0xfc, !PT ;  /* 0x0000007633047212 */ /* 0x040fe400078efcff */
[--C-:B------:R-:W-:Y:S02]  /*11c50*/  LOP3.LUT R3, R51, 0x70, R118.reuse, 0xfe, !PT ;  /* 0x0000007033037812 */ /* 0x100fe400078efe76 */
[----:B------:R-:W-:Y:S01]  /*11c60*/  FSEL R54, R54, -INF , !P1 ;  /* 0xff80000036367808 */ /* 0x000fe20004800000 */
[----:B------:R-:W-:Y:S01]  /*11c70*/  VIADD R6, R4, 0x1 ;  /* 0x0000000104067836 */ /* 0x000fe20000000000 */
[----:B------:R-:W-:Y:S01]  /*11c80*/  FSEL R44, R44, -INF , !P4 ;  /* 0xff8000002c2c7808 */ /* 0x000fe20006000000 */
[C---:B------:R-:W-:Y:S01]  /*11c90*/  VIADD R8, R4.reuse, 0x9 ;  /* 0x0000000904087836 */ /* 0x040fe20000000000 */
[----:B------:R-:W-:Y:S01]  /*11ca0*/  ISETP.GE.AND P1, PT, R3, R49, PT ;  /* 0x000000310300720c */ /* 0x000fe20003f26270 */
[C---:B------:R-:W-:Y:S01]  /*11cb0*/  VIADD R14, R4.reuse, 0x19 ;  /* 0x00000019040e7836 */ /* 0x040fe20000000000 */
[----:B------:R-:W-:Y:S01]  /*11cc0*/  LOP3.LUT R118, R51, 0x78, R118, 0xfe, !PT ;  /* 0x0000007833767812 */ /* 0x000fe200078efe76 */
[----:B------:R-:W-:Y:S01]  /*11cd0*/  VIADD R24, R4, 0x21 ;  /* 0x0000002104187836 */ /* 0x000fe20000000000 */
[----:B------:R-:W-:-:S02]  /*11ce0*/  ISETP.GE.AND P4, PT, R3, R50, PT ;  /* 0x000000320300720c */ /* 0x000fc40003f86270 */
[----:B------:R-:W-:Y:S02]  /*11cf0*/  FSEL R20, R46, -INF , !P3 ;  /* 0xff8000002e147808 */ /* 0x000fe40005800000 */
[----:B------:R-:W-:Y:S02]  /*11d00*/  FSEL R22, R40, -INF , !P5 ;  /* 0xff80000028167808 */ /* 0x000fe40006800000 */
[----:B------:R-:W-:Y:S02]  /*11d10*/  FSEL R42, R42, -INF , !P2 ;  /* 0xff8000002a2a7808 */ /* 0x000fe40005000000 */
[----:B------:R-:W-:Y:S02]  /*11d20*/  FSEL R3, R38, -INF , !P1 ;  /* 0xff80000026037808 */ /* 0x000fe40004800000 */
[----:B------:R-:W-:Y:S02]  /*11d30*/  ISETP.GE.AND P3, PT, R118, R50, PT ;  /* 0x000000327600720c */ /* 0x000fe40003f66270 */
[----:B------:R-:W-:-:S02]  /*11d40*/  FSEL R40, R36, -INF , !P4 ;  /* 0xff80000024287808 */ /* 0x000fc40006000000 */
[CC--:B------:R-:W-:Y:S02]  /*11d50*/  ISETP.GE.AND P2, PT, R6.reuse, R50.reuse, PT ;  /* 0x000000320600720c */ /* 0x0c0fe40003f46270 */
[-C--:B------:R-:W-:Y:S01]  /*11d60*/  ISETP.GE.AND P1, PT, R6, R49.reuse, PT ;  /* 0x000000310600720c */ /* 0x080fe20003f26270 */
[----:B------:R-:W-:Y:S01]  /*11d70*/  VIADD R6, R4, 0x11 ;  /* 0x0000001104067836 */ /* 0x000fe20000000000 */
[----:B------:R-:W-:Y:S02]  /*11d80*/  ISETP.GE.AND P4, PT, R8, R50, PT ;  /* 0x000000320800720c */ /* 0x000fe40003f86270 */
[----:B------:R-:W-:Y:S02]  /*11d90*/  FSEL R32, R32, -INF , !P3 ;  /* 0xff80000020207808 */ /* 0x000fe40005800000 */
[----:B------:R-:W-:Y:S02]  /*11da0*/  FSEL R12, R29, -INF , !P2 ;  /* 0xff8000001d0c7808 */ /* 0x000fe40005000000 */
[----:B------:R-:W-:-:S02]  /*11db0*/  ISETP.GE.AND P3, PT, R8, R49, PT ;  /* 0x000000310800720c */ /* 0x000fc40003f66270 */
[----:B------:R-:W-:Y:S02]  /*11dc0*/  FSEL R10, R25, -INF , !P4 ;  /* 0xff800000190a7808 */ /* 0x000fe40006000000 */
[-C--:B------:R-:W-:Y:S02]  /*11dd0*/  ISETP.GE.AND P2, PT, R6, R50.reuse, PT ;  /* 0x000000320600720c */ /* 0x080fe40003f46270 */
[----:B------:R-:W-:Y:S02]  /*11de0*/  ISETP.GE.AND P4, PT, R14, R50, PT ;  /* 0x000000320e00720c */ /* 0x000fe40003f86270 */
[----:B------:R-:W-:Y:S02]  /*11df0*/  FSEL R8, R31, -INF , !P1 ;  /* 0xff8000001f087808 */ /* 0x000fe40004800000 */
[----:B------:R-:W-:Y:S02]  /*11e00*/  ISETP.GE.AND P1, PT, R6, R49, PT ;  /* 0x000000310600720c */ /* 0x000fe40003f26270 */
[----:B------:R-:W-:-:S02]  /*11e10*/  FSEL R6, R27, -INF , !P3 ;  /* 0xff8000001b067808 */ /* 0x000fc40005800000 */
[----:B------:R-:W-:Y:S02]  /*11e20*/  FSEL R208, R21, -INF , !P2 ;  /* 0xff80000015d07808 */ /* 0x000fe40005000000 */
[----:B------:R-:W-:Y:S01]  /*11e30*/  ISETP.GE.AND P3, PT, R14, R49, PT ;  /* 0x000000310e00720c */ /* 0x000fe20003f66270 */
[C---:B------:R-:W-:Y:S01]  /*11e40*/  VIADD R14, R4.reuse, 0x29 ;  /* 0x00000029040e7836 */ /* 0x040fe20000000000 */
[----:B------:R-:W-:Y:S01]  /*11e50*/  FSEL R202, R17, -INF , !P4 ;  /* 0xff80000011ca7808 */ /* 0x000fe20006000000 */
[----:B------:R-:W-:Y:S01]  /*11e60*/  VIADD R17, R4, 0x31 ;  /* 0x0000003104117836 */ /* 0x000fe20000000000 */
[----:B------:R-:W-:Y:S02]  /*11e70*/  ISETP.GE.AND P2, PT, R24, R50, PT ;  /* 0x000000321800720c */ /* 0x000fe40003f46270 */
[----:B------:R-:W-:Y:S02]  /*11e80*/  FSEL R64, R19, -INF , !P3 ;  /* 0xff80000013407808 */ /* 0x000fe40005800000 */
[----:B------:R-:W-:Y:S01]  /*11e90*/  FSEL R194, R13, -INF , !P2 ;  /* 0xff8000000dc27808 */ /* 0x000fe20005000000 */
[----:B------:R-:W-:Y:S01]  /*11ea0*/  VIADD R13, R4, 0x39 ;  /* 0x00000039040d7836 */ /* 0x000fe20000000000 */
[----:B------:R-:W-:-:S02]  /*11eb0*/  FSEL R198, R23, -INF , !P1 ;  /* 0xff80000017c67808 */ /* 0x000fc40004800000 */
[CC--:B------:R-:W-:Y:S02]  /*11ec0*/  ISETP.GE.AND P4, PT, R14.reuse, R50.reuse, PT ;  /* 0x000000320e00720c */ /* 0x0c0fe40003f86270 */
[-C--:B------:R-:W-:Y:S02]  /*11ed0*/  ISETP.GE.AND P3, PT, R14, R49.reuse, PT ;  /* 0x000000310e00720c */ /* 0x080fe40003f66270 */
[----:B------:R-:W-:Y:S02]  /*11ee0*/  ISETP.GE.AND P2, PT, R17, R50, PT ;  /* 0x000000321100720c */ /* 0x000fe40003f46270 */
[----:B------:R-:W-:Y:S02]  /*11ef0*/  ISETP.GE.AND P1, PT, R24, R49, PT ;  /* 0x000000311800720c */ /* 0x000fe40003f26270 */
[----:B------:R-:W-:Y:S01]  /*11f00*/  FSEL R190, R9, -INF , !P4 ;  /* 0xff80000009be7808 */ /* 0x000fe20006000000 */
[----:B------:R-:W-:Y:S01]  /*11f10*/  VIADD R9, R4, 0x41 ;  /* 0x0000004104097836 */ /* 0x000fe20000000000 */
[----:B------:R-:W-:-:S02]  /*11f20*/  FSEL R154, R11, -INF , !P3 ;  /* 0xff8000000b9a7808 */ /* 0x000fc40005800000 */
[----:B------:R-:W-:Y:S01]  /*11f30*/  FSEL R152, R5, -INF , !P2 ;  /* 0xff80000005987808 */ /* 0x000fe20005000000 */
[----:B------:R-:W-:Y:S01]  /*11f40*/  VIADD R5, R4, 0x49 ;  /* 0x0000004904057836 */ /* 0x000fe20000000000 */
[----:B------:R-:W-:Y:S02]  /*11f50*/  FSEL R124, R15, -INF , !P1 ;  /* 0xff8000000f7c7808 */ /* 0x000fe40004800000 */
[C---:B------:R-:W-:Y:S02]  /*11f60*/  ISETP.GE.AND P4, PT, R13.reuse, R50, PT ;  /* 0x000000320d00720c */ /* 0x040fe40003f86270 */
[-C--:B------:R-:W-:Y:S02]  /*11f70*/  ISETP.GE.AND P3, PT, R13, R49.reuse, PT ;  /* 0x000000310d00720c */ /* 0x080fe40003f66270 */
[----:B------:R-:W-:Y:S02]  /*11f80*/  ISETP.GE.AND P1, PT, R17, R49, PT ;  /* 0x000000311100720c */ /* 0x000fe40003f26270 */
        /* <DEDUP_REMOVED lines=28> */
[-C--:B------:R-:W-:Y:S02]  /*12150*/  ISETP.GE.AND P4, PT, R7, R50.reuse, PT ;  /* 0x000000320700720c */ /* 0x080fe40003f86270 */
[C---:B------:R-:W-:Y:S02]  /*12160*/  ISETP.GE.AND P2, PT, R5.reuse, R50, PT ;  /* 0x000000320500720c */ /* 0x040fe40003f46270 */
[-C--:B------:R-:W-:Y:S01]  /*12170*/  ISETP.GE.AND P1, PT, R5, R49.reuse, PT ;  /* 0x000000310500720c */ /* 0x080fe20003f26270 */
[----:B------:R-:W-:Y:S01]  /*12180*/  VIADD R5, R4, 0x79 ;  /* 0x0000007904057836 */ /* 0x000fe20000000000 */
[----:B------:R-:W-:-:S02]  /*12190*/  ISETP.GE.AND P3, PT, R7, R49, PT ;  /* 0x000000310700720c */ /* 0x000fc40003f66270 */
[----:B------:R-:W-:Y:S02]  /*121a0*/  FSEL R56, R41, -INF , !P4 ;  /* 0xff80000029387808 */ /* 0x000fe40006000000 */
[----:B------:R-:W-:Y:S02]  /*121b0*/  FSEL R46, R43, -INF , !P3 ;  /* 0xff8000002b2e7808 */ /* 0x000fe40005800000 */
[----:B------:R-:W-:Y:S02]  /*121c0*/  ISETP.GE.AND P4, PT, R4, R50, PT ;  /* 0x000000320400720c */ /* 0x000fe40003f86270 */
        /* <DEDUP_REMOVED lines=10> */
[----:B------:R-:W-:Y:S01]  /*12270*/  FSEL R26, R35, -INF , !P1 ;  /* 0xff800000231a7808 */ /* 0x000fe20004800000 */
[----:B------:R-:W-:Y:S06]  /*12280*/  @!P6 BRA `(.L_x_5582) ;  /* 0x000000080068e947 */ /* 0x000fec0003800000 */
[----:B------:R-:W-:-:S13]  /*12290*/  ISETP.NE.AND P4, PT, R181, RZ, PT ;  /* 0x000000ffb500720c */ /* 0x000fda0003f85270 */
[----:B------:R-:W-:Y:S05]  /*122a0*/  @!P4 BRA `(.L_x_5583) ;  /* 0x0000000000f0c947 */ /* 0x000fea0003800000 */
[----:B------:R-:W1:Y:S01]  /*122b0*/  LDC R30, c[0x0][0x380] ;  /* 0x0000e000ff1e7b82 */ /* 0x000e620000000800 */
[----:B------:R-:W-:Y:S01]  /*122c0*/  VIADD R15, R51, 0xffffff80 ;  /* 0xffffff80330f7836 */ /* 0x000fe20000000000 */
[----:B------:R-:W-:Y:S01]  /*122d0*/  IABS R11, R51 ;  /* 0x00000033000b7213 */ /* 0x000fe20000000000 */
[----:B------:R-:W-:-:S03]  /*122e0*/  ULDC.64 UR4, c[0x0][0x248] ;  /* 0x0000920000047ab9 */ /* 0x000fc60000000a00 */
        /* <DEDUP_REMOVED lines=40> */
[----:B------:R-:W-:Y:S02]  /*12570*/  IMAD.IADD R7, R7, 0x1, -R4 ;  /* 0x0000000107077824 */ /* 0x000fe400078e0a04 */
[----:B------:R-:W1:Y:S02]  /*12580*/  LDC.64 R4, c[0x0][0x230] ;  /* 0x00008c00ff047b82 */ /* 0x000e640000000a00 */
[----:B------:R-:W-:Y:S01]  /*12590*/  IMAD R50, R7, R30, -0x80 ;  /* 0xffffff8007327424 */ /* 0x000fe200078e021e */
[----:B------:R-:W-:-:S04]  /*125a0*/  MOV R7, UR4 ;  /* 0x0000000400077c02 */ /* 0x000fc80008000f00 */
[----:B------:R-:W-:-:S05]  /*125b0*/  SHF.R.S32.HI R30, RZ, 0x1f, R50 ;  /* 0x0000001fff1e7819 */ /* 0x000fca0000011432 */
[----:B------:R-:W-:-:S04]  /*125c0*/  IMAD R11, R30, R7, RZ ;  /* 0x000000071e0b7224 */ /* 0x000fc800078e02ff */
[C---:B------:R-:W-:Y:S02]  /*125d0*/  IMAD R11, R50.reuse, UR5, R11 ;  /* 0x00000005320b7c24 */ /* 0x040fe4000f8e020b */
[----:B------:R-:W-:-:S05]  /*125e0*/  IMAD.WIDE.U32 R50, R50, R7, RZ ;  /* 0x0000000732327225 */ /* 0x000fca00078e00ff */
[----:B------:R-:W-:Y:S01]  /*125f0*/  IADD3 R51, R51, R11, RZ ;  /* 0x0000000b33337210 */ /* 0x000fe20007ffe0ff */
[----:B--2---:R-:W-:-:S04]  /*12600*/  IMAD.IADD R9, R9, 0x1, -R34 ;  /* 0x0000000109097824 */ /* 0x004fc800078e0a22 */
[----:B-1----:R-:W-:Y:S01]  /*12610*/  IMAD.WIDE.U32 R34, R9, R4, R50 ;  /* 0x0000000409227225 */ /* 0x002fe200078e0032 */
[----:B------:R-:W-:-:S05]  /*12620*/  SHF.R.S32.HI R13, RZ, 0x1f, R9 ;  /* 0x0000001fff0d7819 */ /* 0x000fca0000011409 */
[----:B------:R-:W-:-:S04]  /*12630*/  IMAD R30, R13, R4, RZ ;  /* 0x000000040d1e7224 */ /* 0x000fc800078e02ff */
[----:B------:R-:W-:-:S04]  /*12640*/  IMAD R5, R9, R5, R30 ;  /* 0x0000000509057224 */ /* 0x000fc800078e021e */
[----:B------:R-:W-:Y:S01]  /*12650*/  IMAD.IADD R5, R35, 0x1, R5 ;  /* 0x0000000123057824 */ /* 0x000fe200078e0205 */
[----:B------:R-:W-:Y:S06]  /*12660*/  BRA `(.L_x_5584) ;  /* 0x0000000000107947 */ /* 0x000fec0003800000 */
.L_x_5583:
[----:B------:R-:W1:Y:S02]  /*12670*/  LDC R7, c[0x0][0x248] ;  /* 0x00009200ff077b82 */ /* 0x000e640000000800 */
[----:B-1----:R-:W-:-:S05]  /*12680*/  IMAD.SHL.U32 R34, R7, 0x80, RZ ;  /* 0x0000008007227824 */ /* 0x002fca00078e00ff */
[----:B------:R-:W-:-:S04]  /*12690*/  IADD3 R34, -R34, RZ, RZ ;  /* 0x000000ff22227210 */ /* 0x000fc80007ffe1ff */
[----:B------:R-:W-:-:S07]  /*126a0*/  SHF.R.S32.HI R5, RZ, 0x1f, R34 ;  /* 0x0000001fff057819 */ /* 0x000fce0000011422 */
.L_x_5584:
[----:B------:R-:W1:Y:S01]  /*126b0*/  @!P0 LDC R118, c[0x0][0x24c] ;  /* 0x00009300ff768b82 */ /* 0x000e620000000800 */
[----:B------:R-:W-:Y:S01]  /*126c0*/  @!P0 IADD3 R11, P1, R178, R34, RZ ;  /* 0x00000022b20b8210 */ /* 0x000fe20007f3e0ff */
[--C-:B------:R-:W-:Y:S01]  /*126d0*/  @!P0 IMAD.MOV.U32 R35, RZ, RZ, R5.reuse ;  /* 0x000000ffff238224 */ /* 0x100fe200078e0005 */
[CC--:B------:R-:W-:Y:S01]  /*126e0*/  @!P0 LEA R210, P2, R34.reuse, R186.reuse, 0x1 ;  /* 0x000000ba22d28211 */ /* 0x0c0fe200078408ff */
[----:B------:R2:W-:Y:S01]  /*126f0*/  @P0 STS.128 [R184+0x2000], RZ ;  /* 0x002000ffb8000388 */ /* 0x0005e20000000c00 */
[----:B------:R-:W-:Y:S01]  /*12700*/  BSSY B0, `(.L_x_5585) ;  /* 0x000004f000007945 */ /* 0x000fe20003800000 */
[--C-:B------:R-:W-:Y:S01]  /*12710*/  @!P0 IMAD.X R4, R177, 0x1, R5.reuse, P1 ;  /* 0x00000001b1048824 */ /* 0x100fe200008e0605 */
[----:B------:R-:W-:Y:S01]  /*12720*/  @!P0 LEA R218, P1, R11, R186, 0x1 ;  /* 0x000000ba0bda8211 */ /* 0x000fe200078208ff */
[----:B------:R-:W3:Y:S01]  /*12730*/  @!P0 LDC R9, c[0x0][0x24c] ;  /* 0x00009300ff098b82 */ /* 0x000ee20000000800 */
[-C--:B------:R-:W-:Y:S01]  /*12740*/  @!P0 LEA.HI.X R211, R34, R185.reuse, R5, 0x1, P2 ;  /* 0x000000b922d38211 */ /* 0x080fe200010f0c05 */
[----:B------:R-:W-:Y:S01]  /*12750*/  @!P0 IMAD.WIDE.U32 R212, R7, 0x30, R34 ;  /* 0x0000003007d48825 */ /* 0x000fe200078e0022 */
[----:B------:R-:W-:-:S02]  /*12760*/  @!P0 LEA.HI.X R219, R11, R185, R4, 0x1, P1 ;  /* 0x000000b90bdb8211 */ /* 0x000fc400008f0c04 */
[C---:B------:R-:W-:Y:S01]  /*12770*/  @!P0 LEA R11, P2, R7.reuse, R34, 0x5 ;  /* 0x00000022070b8211 */ /* 0x040fe200078428ff */
[----:B------:R-:W-:Y:S01]  /*12780*/  @!PT LDS RZ, [RZ] ;  /* 0x00000000fffff984 */ /* 0x000fe20000000800 */
[----:B------:R-:W-:Y:S01]  /*12790*/  @!PT LDS RZ, [RZ] ;  /* 0x00000000fffff984 */ /* 0x000fe20000000800 */
[----:B------:R-:W-:Y:S01]  /*127a0*/  @!PT LDS RZ, [RZ] ;  /* 0x00000000fffff984 */ /* 0x000fe20000000800 */
[----:B------:R4:W-:Y:S01]  /*127b0*/  @!P0 LDGSTS.E.BYPASS.LTC128B.128 [R184+0x2000], desc[UR6][R210.64] ;  /* 0x02000000d2b88fae */ /* 0x0009e2000b901d46 */
[----:B------:R-:W-:Y:S01]  /*127c0*/  @!P0 IMAD.WIDE.U32 R214, R7, 0x50, R34 ;  /* 0x0000005007d68825 */ /* 0x000fe200078e0022 */
[----:B------:R-:W5:Y:S01]  /*127d0*/  @!P0 LDC R50, c[0x0][0x24c] ;  /* 0x00009300ff328b82 */ /* 0x000f620000000800 */
[----:B------:R-:W-:Y:S01]  /*127e0*/  @!P0 LEA R216, P1, R11, R186, 0x1 ;  /* 0x000000ba0bd88211 */ /* 0x000fe200078208ff */
[----:B------:R2:W-:Y:S04]  /*127f0*/  @P0 STS.128 [R184+0x2800], RZ ;  /* 0x002800ffb8000388 */ /* 0x0005e80000000c00 */
[----:B------:R-:W-:Y:S01]  /*12800*/  @!PT LDS RZ, [RZ] ;  /* 0x00000000fffff984 */ /* 0x000fe20000000800 */
[----:B------:R-:W-:Y:S01]  /*12810*/  @!PT LDS RZ, [RZ] ;  /* 0x00000000fffff984 */ /* 0x000fe20000000800 */
[----:B------:R-:W-:Y:S01]  /*12820*/  @!PT LDS RZ, [RZ] ;  /* 0x00000000fffff984 */ /* 0x000fe20000000800 */
[----:B------:R2:W-:Y:S02]  /*12830*/  @!P0 LDGSTS.E.BYPASS.LTC128B.128 [R184+0x2800], desc[UR6][R218.64] ;  /* 0x02800000dab88fae */ /* 0x0005e4000b901d46 */
[----:B------:R-:W2:Y:S01]  /*12840*/  @!P0 LDC R4, c[0x0][0x24c] ;  /* 0x00009300ff048b82 */ /* 0x000ea20000000800 */
[----:B-1----:R-:W-:Y:S01]  /*12850*/  @!P0 LEA.HI.X R118, R7, R5, R118, 0x5, P2 ;  /* 0x0000000507768211 */ /* 0x002fe200010f2c76 */
[----:B------:R1:W-:Y:S03]  /*12860*/  @P0 STS.128 [R184+0x3000], RZ ;  /* 0x003000ffb8000388 */ /* 0x0003e60000000c00 */
[----:B------:R-:W-:-:S03]  /*12870*/  @!P0 LEA.HI.X R217, R11, R185, R118, 0x1, P1 ;  /* 0x000000b90bd98211 */ /* 0x000fc600008f0c76 */
[----:B------:R-:W1:Y:S01]  /*12880*/  @!P0 LDC R30, c[0x0][0x24c] ;  /* 0x00009300ff1e8b82 */ /* 0x000e620000000800 */
[----:B---3--:R-:W-:Y:S01]  /*12890*/  @!P0 IMAD R9, R9, 0x30, RZ ;  /* 0x0000003009098824 */ /* 0x008fe200078e02ff */
[----:B------:R-:W-:Y:S01]  /*128a0*/  @!PT LDS RZ, [RZ] ;  /* 0x00000000fffff984 */ /* 0x000fe20000000800 */
[----:B------:R-:W-:Y:S01]  /*128b0*/  @!PT LDS RZ, [RZ] ;  /* 0x00000000fffff984 */ /* 0x000fe20000000800 */
[----:B------:R-:W-:Y:S01]  /*128c0*/  @!PT LDS RZ, [RZ] ;  /* 0x00000000fffff984 */ /* 0x000fe20000000800 */
[----:B------:R3:W-:Y:S03]  /*128d0*/  @!P0 LDGSTS.E.BYPASS.LTC128B.128 [R184+0x3000], desc[UR6][R216.64] ;  /* 0x03000000d8b88fae */ /* 0x0007e6000b901d46 */
[----:B------:R-:W-:Y:S01]  /*128e0*/  @!P0 IMAD.IADD R118, R9, 0x1, R213 ;  /* 0x0000000109768824 */ /* 0x000fe200078e02d5 */
[----:B------:R-:W-:Y:S01]  /*128f0*/  @!P0 LEA R9, P3, R7, R34, 0x6 ;  /* 0x0000002207098211 */ /* 0x000fe200078630ff */
[----:B------:R3:W-:Y:S01]  /*12900*/  @P0 STS.128 [R184+0x3800], RZ ;  /* 0x003800ffb8000388 */ /* 0x0007e20000000c00 */
[----:B-----5:R-:W-:Y:S01]  /*12910*/  @!P0 IMAD R50, R50, 0x50, RZ ;  /* 0x0000005032328824 */ /* 0x020fe200078e02ff */
[----:B----4-:R-:W-:-:S03]  /*12920*/  @!P0 LEA R210, P1, R212, R186, 0x1 ;  /* 0x000000bad4d28211 */ /* 0x010fc600078208ff */
[----:B------:R-:W-:Y:S01]  /*12930*/  @!P0 IMAD.IADD R50, R50, 0x1, R215 ;  /* 0x0000000132328824 */ /* 0x000fe200078e02d7 */
[----:B------:R-:W-:Y:S01]  /*12940*/  @!P0 LEA.HI.X R211, R212, R185, R118, 0x1, P1 ;  /* 0x000000b9d4d38211 */ /* 0x000fe200008f0c76 */
[----:B------:R-:W-:Y:S01]  /*12950*/  @!P0 IMAD.WIDE.U32 R212, R7, 0x60, R34 ;  /* 0x0000006007d48825 */ /* 0x000fe200078e0022 */
[----:B------:R-:W-:-:S03]  /*12960*/  @!P0 LEA R118, P1, R214, R186, 0x1 ;  /* 0x000000bad6768211 */ /* 0x000fc600078208ff */
[----:B--2---:R-:W-:Y:S01]  /*12970*/  @!P0 IMAD R4, R4, 0x60, RZ ;  /* 0x0000006004048824 */ /* 0x004fe200078e02ff */
[----:B------:R-:W-:Y:S01]  /*12980*/  @!P0 LEA.HI.X R119, R214, R185, R50, 0x1, P1 ;  /* 0x000000b9d6778211 */ /* 0x000fe200008f0c32 */
[----:B------:R-:W-:Y:S01]  /*12990*/  @!PT LDS RZ, [RZ] ;  /* 0x00000000fffff984 */ /* 0x000fe20000000800 */
[----:B------:R-:W-:Y:S01]  /*129a0*/  @!PT LDS RZ, [RZ] ;  /* 0x00000000fffff984 */ /* 0x000fe20000000800 */
[----:B------:R-:W-:Y:S01]  /*129b0*/  @!PT LDS RZ, [RZ] ;  /* 0x00000000fffff984 */ /* 0x000fe20000000800 */
[----:B------:R3:W-:Y:S01]  /*129c0*/  @!P0 LDGSTS.E.BYPASS.LTC128B.128 [R184+0x3800], desc[UR6][R210.64] ;  /* 0x03800000d2b88fae */ /* 0x0007e2000b901d46 */
[-C--:B------:R-:W-:Y:S01]  /*129d0*/  @!P0 LEA R50, P2, R9, R186.reuse, 0x1 ;  /* 0x000000ba09328211 */ /* 0x080fe200078408ff */
[----:B------:R-:W-:Y:S01]  /*129e0*/  @!P0 IMAD.IADD R4, R4, 0x1, R213 ;  /* 0x0000000104048824 */ /* 0x000fe200078e02d5 */
[C---:B------:R-:W-:Y:S01]  /*129f0*/  @!P0 LEA R214, P1, R212.reuse, R186, 0x1 ;  /* 0x000000bad4d68211 */ /* 0x040fe200078208ff */
[----:B------:R3:W-:Y:S01]  /*12a00*/  @P0 STS.128 [R184+0x4000], RZ ;  /* 0x004000ffb8000388 */ /* 0x0007e20000000c00 */
[----:B-1----:R-:W-:Y:S02]  /*12a10*/  @!P0 LEA.HI.X R30, R7, R5, R30, 0x6, P3 ;  /* 0x00000005071e8211 */ /* 0x002fe400018f341e */
[-C--:B------:R-:W-:Y:S02]  /*12a20*/  @!P0 LEA.HI.X R215, R212, R185.reuse, R4, 0x1, P1 ;  /* 0x000000b9d4d78211 */ /* 0x080fe400008f0c04 */
[----:B------:R-:W-:-:S05]  /*12a30*/  @!P0 LEA.HI.X R51, R9, R185, R30, 0x1, P2 ;  /* 0x000000b909338211 */ /* 0x000fca00010f0c1e */
        /* <DEDUP_REMOVED lines=19> */
[----:B---3--:R-:W-:-:S05]  /*12b70*/  IMAD.WIDE.U32 R50, R7, 0x70, R4 ;  /* 0x0000007007327825 */ /* 0x008fca00078e0004 */
[----:B------:R-:W-:Y:S02]  /*12b80*/  IADD3 R4, R51, UR4, RZ ;  /* 0x0000000433047c10 */ /* 0x000fe4000fffe0ff */
[----:B------:R-:W-:-:S04]  /*12b90*/  LEA R30, P0, R50, R186, 0x1 ;  /* 0x000000ba321e7211 */ /* 0x000fc800078008ff */
[----:B------:R-:W-:-:S05]  /*12ba0*/  LEA.HI.X R31, R50, R185, R4, 0x1, P0 ;  /* 0x000000b9321f7211 */ /* 0x000fca00000f0c04 */
[----:B------:R-:W-:Y:S01]  /*12bb0*/  @!PT LDS RZ, [RZ] ;  /* 0x00000000fffff984 */ /* 0x000fe20000000800 */
[----:B------:R-:W-:Y:S01]  /*12bc0*/  @!PT LDS RZ, [RZ] ;  /* 0x00000000fffff984 */ /* 0x000fe20000000800 */
[----:B------:R-:W-:Y:S01]  /*12bd0*/  @!PT LDS RZ, [RZ] ;  /* 0x00000000fffff984 */ /* 0x000fe20000000800 */
[----:B------:R1:W-:Y:S04]  /*12be0*/  LDGSTS.E.BYPASS.LTC128B.128 [R184+0x5800], desc[UR6][R30.64] ;  /* 0x058000001eb87fae */ /* 0x0003e8000b901d46 */
.L_x_5586:
[----:B------:R-:W-:Y:S05]  /*12bf0*/  BSYNC B0 ;  /* 0x0000000000007941 */ /* 0x000fea0003800000 */
.L_x_5585:
[----:B------:R-:W0:Y:S01]  /*12c00*/  LDGDEPBAR ;  /* 0x00000000000079af */ /* 0x000e220000000000 */
[----:B------:R-:W-:-:S04]  /*12c10*/  LEA R186, P0, R34, R186, 0x1 ;  /* 0x000000ba22ba7211 */ /* 0x000fc800078008ff */
[----:B------:R-:W-:-:S09]  /*12c20*/  LEA.HI.X R185, R34, R185, R5, 0x1, P0 ;  /* 0x000000b922b97211 */ /* 0x000fd200000f0c05 */
.L_x_5582:
        /* <DEDUP_REMOVED lines=56> */
[----:B------:R-:W-:Y:S02]  /*12fb0*/  FMNMX.FTZ R7, R37, R4, !PT ;  /* 0x0000000425077209 */ /* 0x000fe40007810000 */
[----:B------:R-:W-:Y:S02]  /*12fc0*/  FMNMX.FTZ R4, R46, R5, !PT ;  /* 0x000000052e047209 */ /* 0x000fe40007810000 */
[----:B------:R-:W-:Y:S02]  /*12fd0*/  FMNMX.FTZ R7, R32, R7, !PT ;  /* 0x0000000720077209 */ /* 0x000fe40007810000 */
[----:B------:R-:W-:Y:S02]  /*12fe0*/  FMNMX.FTZ R5, R3, R4, !PT ;  /* 0x0000000403057209 */ /* 0x000fe40007810000 */
[----:B------:R-:W-:Y:S02]  /*12ff0*/  FMNMX.FTZ R7, R38, R7, !PT ;  /* 0x0000000726077209 */ /* 0x000fe40007810000 */
[----:B------:R-:W-:-:S03]  /*13000*/  FMNMX.FTZ R5, R36, R5, !PT ;  /* 0x0000000524057209 */ /* 0x000fc60007810000 */
[----:B-1----:R-:W1:Y:S01]  /*13010*/  SHFL.BFLY PT, R30, R7, 0x2, 0x1f ;  /* 0x0c401f00071e7f89 */ /* 0x002e6200000e0000 */
        /* <DEDUP_REMOVED lines=13> */
[--C-:B---3--:R-:W-:Y:S01]  /*130f0*/  FFMA.FTZ R118, R24, UR8, -R43.reuse ;  /* 0x0000000818767c23 */ /* 0x108fe2000801082b */
[----:B--2---:R-:W-:Y:S01]  /*13100*/  FMNMX.FTZ R24, R5, R4, !PT ;  /* 0x0000000405187209 */ /* 0x004fe20007810000 */
[--C-:B------:R-:W-:Y:S01]  /*13110*/  FFMA.FTZ R41, R12, UR8, -R43.reuse ;  /* 0x000000080c297c23 */ /* 0x100fe2000801082b */
[--C-:B------:R-:W-:Y:S01]  /*13120*/  FFMA.FTZ R29, R10, UR8, -R43.reuse ;  /* 0x000000080a1d7c23 */ /* 0x100fe2000801082b */
[--C-:B------:R-:W-:Y:S01]  /*13130*/  FFMA.FTZ R30, R206, UR8, -R43.reuse ;  /* 0x00000008ce1e7c23 */ /* 0x100fe2000801082b */
[C---:B------:R-:W-:Y:S01]  /*13140*/  FSETP.NEU.FTZ.AND P0, PT, R24.reuse, -INF , PT ;  /* 0xff8000001800780b */ /* 0x040fe20003f1d000 */
[C---:B------:R-:W-:Y:S01]  /*13150*/  FMUL.FTZ R27, R24.reuse, UR8 ;  /* 0x00000008181b7c20 */ /* 0x040fe20008410000 */
[----:B------:R-:W-:Y:S01]  /*13160*/  FMUL.FTZ R53, R53, UR8 ;  /* 0x0000000835357c20 */ /* 0x000fe20008410000 */
[----:B------:R-:W-:Y:S01]  /*13170*/  MUFU.EX2 R118, R118 ;  /* 0x0000007600767308 */ /* 0x000fe20000000800 */
[----:B------:R-:W-:Y:S01]  /*13180*/  FSEL R5, R24, RZ, P0 ;  /* 0x000000ff18057208 */ /* 0x000fe20000000000 */
[--C-:B------:R-:W-:Y:S01]  /*13190*/  FFMA.FTZ R2, R16, UR8, -R43.reuse ;  /* 0x0000000810027c23 */ /* 0x100fe2000801082b */
[----:B------:R-:W-:Y:S01]  /*131a0*/  FSEL R27, R27, RZ, P0 ;  /* 0x000000ff1b1b7208 */ /* 0x000fe20000000000 */
[--C-:B------:R-:W-:Y:S01]  /*131b0*/  FFMA.FTZ R35, R200, UR8, -R43.reuse ;  /* 0x00000008c8237c23 */ /* 0x100fe2000801082b */
[----:B------:R-:W-:Y:S01]  /*131c0*/  FFMA.FTZ R34, R208, UR8, -R43 ;  /* 0x00000008d0227c23 */ /* 0x000fe2000801082b */
[----:B------:R-:W-:Y:S01]  /*131d0*/  FADD.FTZ R0, R0, -R5 ;  /* 0x8000000500007221 */ /* 0x000fe20000010000 */
[----:B------:R-:W-:Y:S01]  /*131e0*/  FFMA.FTZ R33, R202, UR8, -R43 ;  /* 0x00000008ca217c23 */ /* 0x000fe2000801082b */
[--C-:B------:R-:W-:Y:S01]  /*131f0*/  FFMA.FTZ R21, R14, UR8, -R27.reuse ;  /* 0x000000080e157c23 */ /* 0x100fe2000801081b */
[--C-:B------:R-:W-:Y:S01]  /*13200*/  FFMA.FTZ R39, R8, UR8, -R27.reuse ;  /* 0x0000000808277c23 */ /* 0x100fe2000801081b */
[----:B------:R-:W1:Y:S01]  /*13210*/  LDSM.16.MT88.4 R12, [R168+0x6000] ;  /* 0x00600000a80c783b */ /* 0x000e620000004200 */
[----:B------:R-:W-:Y:S01]  /*13220*/  FMUL.FTZ R23, R0, UR8 ;  /* 0x0000000800177c20 */ /* 0x000fe20008410000 */
[--C-:B------:R-:W-:Y:S01]  /*13230*/  FFMA.FTZ R31, R204, UR8, -R27.reuse ;  /* 0x00000008cc1f7c23 */ /* 0x100fe2000801081b */
[--C-:B------:R-:W-:Y:S01]  /*13240*/  FFMA.FTZ R0, R6, UR8, -R27.reuse ;  /* 0x0000000806007c23 */ /* 0x100fe2000801081b */
[----:B------:R-:W2:Y:S01]  /*13250*/  LDSM.16.MT88.4 R8, [R166+0x6000] ;  /* 0x00600000a608783b */ /* 0x000ea20000004200 */
[----:B------:R-:W3:Y:S01]  /*13260*/  MUFU.EX2 R41, R41 ;  /* 0x0000002900297308 */ /* 0x000ee20000000800 */
[--C-:B------:R-:W-:Y:S01]  /*13270*/  FFMA.FTZ R47, R18, UR8, -R27.reuse ;  /* 0x00000008122f7c23 */ /* 0x100fe2000801081b */
[--C-:B------:R-:W-:Y:S01]  /*13280*/  FFMA.FTZ R45, R196, UR8, -R27.reuse ;  /* 0x00000008c42d7c23 */ /* 0x100fe2000801081b */
[----:B------:R-:W-:Y:S01]  /*13290*/  LDSM.16.MT88.4 R16, [R166+0x6800] ;  /* 0x00680000a610783b */ /* 0x000fe20000004200 */
[--C-:B------:R-:W-:Y:S01]  /*132a0*/  FFMA.FTZ R50, R198, UR8, -R27.reuse ;  /* 0x00000008c6327c23 */ /* 0x100fe2000801081b */
[----:B------:R-:W-:Y:S01]  /*132b0*/  FFMA.FTZ R64, R64, UR8, -R27 ;  /* 0x0000000840407c23 */ /* 0x000fe2000801081b */
[----:B------:R-:W-:Y:S01]  /*132c0*/  FFMA.FTZ R49, R108, UR8, -R43 ;  /* 0x000000086c317c23 */ /* 0x000fe2000801082b */
        /* <DEDUP_REMOVED lines=8> */
[----:B------:R-:W-:Y:S01]  /*13350*/  FFMA.FTZ R61, R134, UR8, -R43 ;  /* 0x00000008863d7c23 */ /* 0x000fe2000801082b */
[----:B------:R-:W4:Y:S01]  /*13360*/  MUFU.EX2 R29, R29 ;  /* 0x0000001d001d7308 */ /* 0x000f220000000800 */
[----:B---3--:R-:W-:Y:S01]  /*13370*/  F2FP.F16.F32.PACK_AB R4, R41, R118 ;  /* 0x000000762904723e */ /* 0x008fe200000000ff */
[----:B------:R-:W-:Y:S01]  /*13380*/  FFMA.FTZ R138, R132, UR8, -R27 ;  /* 0x00000008848a7c23 */ /* 0x000fe2000801081b */
[--C-:B------:R-:W-:Y:S01]  /*13390*/  FFMA.FTZ R128, R128, UR8, -R43.reuse ;  /* 0x0000000880807c23 */ /* 0x100fe2000801082b */
[--C-:B------:R-:W-:Y:S01]  /*133a0*/  FFMA.FTZ R59, R152, UR8, -R43.reuse ;  /* 0x00000008983b7c23 */ /* 0x100fe2000801082b */
[----:B------:R-:W-:Y:S01]  /*133b0*/  FFMA.FTZ R134, R150, UR8, -R43 ;  /* 0x0000000896867c23 */ /* 0x000fe2000801082b */
        /* <DEDUP_REMOVED lines=10> */
[----:B------:R-:W3:Y:S01]  /*13460*/  MUFU.EX2 R39, R39 ;  /* 0x0000002700277308 */ /* 0x000ee20000000800 */
[----:B----4-:R-:W-:Y:S01]  /*13470*/  F2FP.F16.F32.PACK_AB R6, R29, R30 ;  /* 0x0000001e1d06723e */ /* 0x010fe200000000ff */
[--C-:B------:R-:W-:Y:S01]  /*13480*/  FFMA.FTZ R66, R66, UR8, -R27.reuse ;  /* 0x0000000842427c23 */ /* 0x100fe2000801081b */
[----:B------:R-:W-:Y:S01]  /*13490*/  FFMA.FTZ R105, R130, UR8, -R27 ;  /* 0x0000000882697c23 */ /* 0x000fe2000801081b */
[----:B------:R-:W-:Y:S01]  /*134a0*/  FFMA.FTZ R111, R110, UR8, -R43 ;  /* 0x000000086e6f7c23 */ /* 0x000fe2000801082b */
[----:B------:R-:W-:Y:S01]  /*134b0*/  FFMA.FTZ R110, R48, UR8, -R27 ;  /* 0x00000008306e7c23 */ /* 0x000fe2000801081b */
[--C-:B------:R-:W-:Y:S01]  /*134c0*/  FFMA.FTZ R60, R60, UR8, -R43.reuse ;  /* 0x000000083c3c7c23 */ /* 0x100fe2000801082b */
[--C-:B------:R-:W-:Y:S01]  /*134d0*/  FFMA.FTZ R109, R120, UR8, -R43.reuse ;  /* 0x00000008786d7c23 */ /* 0x100fe2000801082b */
[----:B------:R-:W-:Y:S01]  /*134e0*/  MUFU.EX2 R31, R31 ;  /* 0x0000001f001f7308 */ /* 0x000fe20000000800 */
[----:B------:R-:W-:Y:S01]  /*134f0*/  FFMA.FTZ R62, R62, UR8, -R43 ;  /* 0x000000083e3e7c23 */ /* 0x000fe2000801082b */
[--C-:B------:R-:W-:Y:S01]  /*13500*/  FFMA.FTZ R115, R106, UR8, -R27.reuse ;  /* 0x000000086a737c23 */ /* 0x100fe2000801081b */
[--C-:B------:R-:W-:Y:S01]  /*13510*/  FFMA.FTZ R48, R54, UR8, -R27.reuse ;  /* 0x0000000836307c23 */ /* 0x100fe2000801081b */
[----:B------:R-:W-:Y:S01]  /*13520*/  FFMA.FTZ R113, R104, UR8, -R27 ;  /* 0x0000000868717c23 */ /* 0x000fe2000801081b */
        /* <DEDUP_REMOVED lines=11> */
[----:B------:R-:W3:Y:S01]  /*135e0*/  MUFU.EX2 R23, R23 ;  /* 0x0000001700177308 */ /* 0x000ee20000000800 */
[----:B------:R-:W-:Y:S01]  /*135f0*/  FFMA.FTZ R32, R32, UR8, -R43 ;  /* 0x0000000820207c23 */ /* 0x000fe2000801082b */
[----:B------:R-:W-:-:S06]  /*13600*/  FFMA.FTZ R28, R28, UR8, -R27 ;  /* 0x000000081c1c7c23 */ /* 0x000fcc000801081b */
[----:B------:R-:W5:Y:S01]  /*13610*/  MUFU.EX2 R0, R0 ;  /* 0x0000000000007308 */ /* 0x000f620000000800 */
        /* <DEDUP_REMOVED lines=8> */
[-C--:B---3--:R-:W-:Y:S01]  /*136a0*/  FMUL.FTZ R98, R98, R23.reuse ;  /* 0x0000001762627220 */ /* 0x088fe20000410000 */
[-C--:B------:R-:W-:Y:S01]  /*136b0*/  FMUL.FTZ R99, R99, R23.reuse ;  /* 0x0000001763637220 */ /* 0x080fe20000410000 */
[-C--:B------:R-:W-:Y:S01]  /*136c0*/  FMUL.FTZ R94, R94, R23.reuse ;  /* 0x000000175e5e7220 */ /* 0x080fe20000410000 */
[-C--:B------:R-:W-:Y:S01]  /*136d0*/  FMUL.FTZ R95, R95, R23.reuse ;  /* 0x000000175f5f7220 */ /* 0x080fe20000410000 */
[-C--:B------:R-:W-:Y:S01]  /*136e0*/  FMUL.FTZ R70, R70, R23.reuse ;  /* 0x0000001746467220 */ /* 0x080fe20000410000 */
[-C--:B------:R-:W-:Y:S01]  /*136f0*/  FMUL.FTZ R71, R71, R23.reuse ;  /* 0x0000001747477220 */ /* 0x080fe20000410000 */
[-C--:B------:R-:W-:Y:S01]  /*13700*/  FMUL.FTZ R90, R90, R23.reuse ;  /* 0x000000175a5a7220 */ /* 0x080fe20000410000 */
[----:B------:R-:W-:Y:S01]  /*13710*/  FMUL.FTZ R91, R91, R23 ;  /* 0x000000175b5b7220 */ /* 0x000fe20000410000 */
[----:B-----5:R-:W-:Y:S01]  /*13720*/  F2FP.F16.F32.PACK_AB R7, R0, R31 ;  /* 0x0000001f0007723e */ /* 0x020fe200000000ff */
[-C--:B------:R-:W-:Y:S01]  /*13730*/  FMUL.FTZ R72, R72, R53.reuse ;  /* 0x0000003548487220 */ /* 0x080fe20000410000 */
[----:B------:R-:W-:Y:S01]  /*13740*/  FMUL.FTZ R73, R73, R53 ;  /* 0x0000003549497220 */ /* 0x000fe20000410000 */
[-C--:B------:R-:W-:Y:S01]  /*13750*/  FMUL.FTZ R74, R74, R23.reuse ;  /* 0x000000174a4a7220 */ /* 0x080fe20000410000 */
[----:B------:R-:W-:Y:S01]  /*13760*/  FMUL.FTZ R75, R75, R23 ;  /* 0x000000174b4b7220 */ /* 0x000fe20000410000 */
[-C--:B------:R-:W-:Y:S01]  /*13770*/  FMUL.FTZ R84, R84, R53.reuse ;  /* 0x0000003554547220 */ /* 0x080fe20000410000 */
[----:B------:R-:W-:Y:S01]  /*13780*/  FMUL.FTZ R85, R85, R53 ;  /* 0x0000003555557220 */ /* 0x000fe20000410000 */
[C---:B-1----:R-:W-:Y:S01]  /*13790*/  HMMA.16816.F32 R96, R4.reuse, R12, R96 ;  /* 0x0000000c0460723c */ /* 0x042fe20000001860 */
[-C--:B------:R-:W-:Y:S01]  /*137a0*/  FMUL.FTZ R86, R86, R23.reuse ;  /* 0x0000001756567220 */ /* 0x080fe20000410000 */
[----:B------:R-:W-:Y:S01]  /*137b0*/  FMUL.FTZ R87, R87, R23 ;  /* 0x0000001757577220 */ /* 0x000fe20000410000 */
[-C--:B------:R-:W-:Y:S01]  /*137c0*/  FMUL.FTZ R76, R76, R53.reuse ;  /* 0x000000354c4c7220 */ /* 0x080fe20000410000 */
[----:B------:R-:W-:Y:S01]  /*137d0*/  FMUL.FTZ R77, R77, R53 ;  /* 0x000000354d4d7220 */ /* 0x000fe20000410000 */
[-C--:B------:R-:W-:Y:S01]  /*137e0*/  FMUL.FTZ R78, R78, R23.reuse ;  /* 0x000000174e4e7220 */ /* 0x080fe20000410000 */
[C---:B------:R-:W-:Y:S01]  /*137f0*/  HMMA.16816.F32 R92, R4.reuse, R14, R92 ;  /* 0x0000000e045c723c */ /* 0x040fe2000000185c */
[----:B------:R-:W1:Y:S01]  /*13800*/  LDSM.16.MT88.4 R12, [R165+0x6000] ;  /* 0x00600000a50c783b */ /* 0x000e620000004200 */
[----:B------:R-:W-:Y:S01]  /*13810*/  FMUL.FTZ R79, R79, R23 ;  /* 0x000000174f4f7220 */ /* 0x000fe20000410000 */
[-C--:B------:R-:W-:Y:S01]  /*13820*/  FMUL.FTZ R80, R80, R53.reuse ;  /* 0x0000003550507220 */ /* 0x080fe20000410000 */
[----:B------:R-:W-:Y:S01]  /*13830*/  FMUL.FTZ R81, R81, R53 ;  /* 0x0000003551517220 */ /* 0x000fe20000410000 */
[-C--:B------:R-:W-:Y:S01]  /*13840*/  FMUL.FTZ R82, R82, R23.reuse ;  /* 0x0000001752527220 */ /* 0x080fe20000410000 */
[C---:B--2---:R-:W-:Y:S01]  /*13850*/  HMMA.16816.F32 R68, R4.reuse, R8, R68 ;  /* 0x000000080444723c */ /* 0x044fe20000001844 */
[-C--:B------:R-:W-:Y:S01]  /*13860*/  FMUL.FTZ R83, R83, R23.reuse ;  /* 0x0000001753537220 */ /* 0x080fe20000410000 */
[----:B------:R-:W-:Y:S01]  /*13870*/  MUFU.EX2 R35, R35 ;  /* 0x0000002300237308 */ /* 0x000fe20000000800 */
[----:B------:R-:W-:Y:S01]  /*13880*/  FFMA.FTZ R192, R192, R23, R21 ;  /* 0x00000017c0c07223 */ /* 0x000fe20000010015 */
[----:B------:R-:W-:Y:S01]  /*13890*/  FFMA.FTZ R118, R191, R53, R118 ;  /* 0x00000035bf767223 */ /* 0x000fe20000010076 */
[----:B------:R-:W-:Y:S01]  /*138a0*/  LDSM.16.MT88.4 R20, [R168+0x9000] ;  /* 0x00900000a814783b */ /* 0x000fe20000004200 */
[----:B------:R-:W-:Y:S01]  /*138b0*/  HMMA.16816.F32 R88, R4, R10, R88 ;  /* 0x0000000a0458723c */ /* 0x000fe20000001858 */
[--C-:B------:R-:W-:Y:S01]  /*138c0*/  FFMA.FTZ R53, R58, UR8, -R43.reuse ;  /* 0x000000083a357c23 */ /* 0x100fe2000801082b */
[----:B------:R-:W-:Y:S01]  /*138d0*/  FADD.FTZ R192, R39, R192 ;  /* 0x000000c027c07221 */ /* 0x000fe20000010000 */
[----:B------:R-:W2:Y:S01]  /*138e0*/  LDSM.16.MT88.4 R8, [R164+0x6000] ;  /* 0x00600000a408783b */ /* 0x000ea20000004200 */
[----:B------:R-:W3:Y:S01]  /*138f0*/  MUFU.EX2 R34, R34 ;  /* 0x0000002200227308 */ /* 0x000ee20000000800 */
[----:B------:R-:W-:Y:S01]  /*13900*/  FADD.FTZ R41, R41, R118 ;  /* 0x0000007629297221 */ /* 0x000fe20000010000 */
[----:B------:R-:W-:Y:S01]  /*13910*/  FADD.FTZ R31, R31, R192 ;  /* 0x000000c01f1f7221 */ /* 0x000fe20000010000 */
[----:B------:R-:W-:-:S02]  /*13920*/  FFMA.FTZ R191, R38, UR8, -R43 ;  /* 0x0000000826bf7c23 */ /* 0x000fc4000801082b */
[----:B------:R-:W-:-:S03]  /*13930*/  FADD.FTZ R30, R30, R41 ;  /* 0x000000291e1e7221 */ /* 0x000fc60000010000 */
[----:B------:R-:W-:Y:S01]  /*13940*/  MUFU.EX2 R2, R2 ;  /* 0x0000000200027308 */ /* 0x000fe20000000800 */
[----:B------:R-:W-:-:S07]  /*13950*/  FADD.FTZ R30, R29, R30 ;  /* 0x0000001e1d1e7221 */ /* 0x000fce0000010000 */
[----:B------:R-:W-:Y:S08]  /*13960*/  MUFU.EX2 R33, R33 ;  /* 0x0000002100217308 */ /* 0x000ff00000000800 */
[----:B------:R-:W-:Y:S01]  /*13970*/  MUFU.EX2 R45, R45 ;  /* 0x0000002d002d7308 */ /* 0x000fe20000000800 */
[C---:B-1----:R-:W-:Y:S06]  /*13980*/  HMMA.16816.F32 R72, R4.reuse, R12, R72 ;  /* 0x0000000c0448723c */ /* 0x042fec0000001848 */
[C---:B------:R-:W-:Y:S01]  /*13990*/  HMMA.16816.F32 R84, R4.reuse, R14, R84 ;  /* 0x0000000e0454723c */ /* 0x040fe20000001854 */
[----:B------:R-:W1:Y:S01]  /*139a0*/  LDSM.16.MT88.4 R12, [R168+0x6800] ;  /* 0x00680000a80c783b */ /* 0x000e620000004200 */
[----:B------:R-:W4:Y:S04]  /*139b0*/  MUFU.EX2 R50, R50 ;  /* 0x0000003200327308 */ /* 0x000f280000000800 */
[C---:B--2---:R-:W-:Y:S04]  /*139c0*/  HMMA.16816.F32 R76, R4.reuse, R8, R76 ;  /* 0x00000008044c723c */ /* 0x044fe8000000184c */
[----:B------:R-:W-:Y:S02]  /*139d0*/  MUFU.EX2 R47, R47 ;  /* 0x0000002f002f7308 */ /* 0x000fe40000000800 */
[----:B------:R-:W-:Y:S01]  /*139e0*/  HMMA.16816.F32 R80, R4, R10, R80 ;  /* 0x0000000a0450723c */ /* 0x000fe20000001850 */
[----:B------:R-:W2:Y:S05]  /*139f0*/  LDSM.16.MT88.4 R8, [R165+0x6800] ;  /* 0x00680000a508783b */ /* 0x000eaa0000004200 */
[----:B------:R-:W5:Y:S01]  /*13a00*/  MUFU.EX2 R64, R64 ;  /* 0x0000004000407308 */ /* 0x000f620000000800 */
[----:B---3--:R-:W-:Y:S01]  /*13a10*/  F2FP.F16.F32.PACK_AB R4, R34, R35 ;  /* 0x000000232204723e */ /* 0x008fe200000000ff */
[----:B------:R-:W-:Y:S01]  /*13a20*/  FADD.FTZ R35, R35, R30 ;  /* 0x0000001e23237221 */ /* 0x000fe20000010000 */
[----:B----4-:R-:W-:-:S02]  /*13a30*/  F2FP.F16.F32.PACK_AB R5, R50, R45 ;  /* 0x0000002d3205723e */ /* 0x010fc400000000ff */
[----:B------:R-:W-:-:S03]  /*13a40*/  F2FP.F16.F32.PACK_AB R6, R33, R2 ;  /* 0x000000022106723e */ /* 0x000fc600000000ff */
[----:B------:R-:W-:Y:S01]  /*13a50*/  MUFU.EX2 R116, R116 ;  /* 0x0000007400747308 */ /* 0x000fe20000000800 */
[----:B------:R-:W-:-:S04]  /*13a60*/  FADD.FTZ R35, R34, R35 ;  /* 0x0000002322237221 */ /* 0x000fc80000010000 */
[----:B------:R-:W-:-:S03]  /*13a70*/  FADD.FTZ R2, R2, R35 ;  /* 0x0000002302027221 */ /* 0x000fc60000010000 */
[----:B------:R-:W3:Y:S01]  /*13a80*/  MUFU.EX2 R51, R51 ;  /* 0x0000003300337308 */ /* 0x000ee20000000800 */
[----:B-----5:R-:W-:Y:S01]  /*13a90*/  F2FP.F16.F32.PACK_AB R7, R64, R47 ;  /* 0x0000002f4007723e */ /* 0x020fe200000000ff */
[----:B------:R-:W-:-:S06]  /*13aa0*/  FADD.FTZ R33, R33, R2 ;  /* 0x0000000221217221 */ /* 0x000fcc0000010000 */
[C---:B------:R-:W-:Y:S01]  /*13ab0*/  HMMA.16816.F32 R68, R4.reuse, R16, R68 ;  /* 0x000000100444723c */ /* 0x040fe20000001844 */
[----:B------:R-:W-:Y:S05]  /*13ac0*/  MUFU.EX2 R49, R49 ;  /* 0x0000003100317308 */ /* 0x000fea0000000800 */
[C---:B------:R-:W-:Y:S01]  /*13ad0*/  HMMA.16816.F32 R88, R4.reuse, R18, R88 ;  /* 0x000000120458723c */ /* 0x040fe20000001858 */
[----:B------:R-:W4:Y:S02]  /*13ae0*/  LDSM.16.MT88.4 R16, [R164+0x6800] ;  /* 0x00680000a410783b */ /* 0x000f240000004200 */
[----:B------:R-:W-:Y:S03]  /*13af0*/  MUFU.EX2 R108, R108 ;  /* 0x0000006c006c7308 */ /* 0x000fe60000000800 */
[C---:B-1----:R-:W-:Y:S05]  /*13b00*/  HMMA.16816.F32 R96, R4.reuse, R12, R96 ;  /* 0x0000000c0460723c */ /* 0x042fea0000001860 */
[----:B------:R-:W-:Y:S01]  /*13b10*/  MUFU.EX2 R122, R122 ;  /* 0x0000007a007a7308 */ /* 0x000fe20000000800 */
[C---:B------:R-:W-:Y:S01]  /*13b20*/  HMMA.16816.F32 R92, R4.reuse, R14, R92 ;  /* 0x0000000e045c723c */ /* 0x040fe2000000185c */
[----:B------:R-:W1:Y:S05]  /*13b30*/  LDSM.16.MT88.4 R12, [R168+0x7000] ;  /* 0x00700000a80c783b */ /* 0x000e6a0000004200 */
[C---:B--2---:R-:W-:Y:S01]  /*13b40*/  HMMA.16816.F32 R72, R4.reuse, R8, R72 ;  /* 0x000000080448723c */ /* 0x044fe20000001848 */
[----:B------:R-:W2:Y:S05]  /*13b50*/  MUFU.EX2 R55, R55 ;  /* 0x0000003700377308 */ /* 0x000eaa0000000800 */
[C---:B------:R-:W-:Y:S01]  /*13b60*/  HMMA.16816.F32 R84, R4.reuse, R10, R84 ;  /* 0x0000000a0454723c */ /* 0x040fe20000001854 */
[----:B------:R-:W5:Y:S02]  /*13b70*/  LDSM.16.MT88.4 R8, [R166+0x7000] ;  /* 0x00700000a608783b */ /* 0x000f640000004200 */
[----:B------:R-:W-:Y:S08]  /*13b80*/  MUFU.EX2 R124, R124 ;  /* 0x0000007c007c7308 */ /* 0x000ff00000000800 */
[----:B------:R-:W1:Y:S01]  /*13b90*/  MUFU.EX2 R57, R57 ;  /* 0x0000003900397308 */ /* 0x000e620000000800 */
[C---:B----4-:R-:W-:Y:S07]  /*13ba0*/  HMMA.16816.F32 R76, R4.reuse, R16, R76 ;  /* 0x00000010044c723c */ /* 0x050fee000000184c */
[----:B------:R-:W-:Y:S01]  /*13bb0*/  MUFU.EX2 R128, R128 ;  /* 0x0000008000807308 */ /* 0x000fe20000000800 */
[----:B------:R-:W-:Y:S01]  /*13bc0*/  HMMA.16816.F32 R80, R4, R18, R80 ;  /* 0x000000120450723c */ /* 0x000fe20000001850 */
[----:B------:R-:W4:Y:S06]  /*13bd0*/  LDSM.16.MT88.4 R16, [R165+0x7000] ;  /* 0x00700000a510783b */ /* 0x000f2c0000004200 */
[----:B------:R-:W4:Y:S01]  /*13be0*/  MUFU.EX2 R59, R59 ;  /* 0x0000003b003b7308 */ /* 0x000f220000000800 */
[----:B---3--:R-:W-:Y:S01]  /*13bf0*/  F2FP.F16.F32.PACK_AB R4, R51, R116 ;  /* 0x000000743304723e */ /* 0x008fe200000000ff */
[----:B------:R-:W-:Y:S01]  /*13c00*/  FADD.FTZ R116, R116, R33 ;  /* 0x0000002174747221 */ /* 0x000fe20000010000 */
[----:B--2---:R-:W-:-:S02]  /*13c10*/  F2FP.F16.F32.PACK_AB R5, R55, R122 ;  /* 0x0000007a3705723e */ /* 0x004fc400000000ff */
[----:B------:R-:W-:-:S03]  /*13c20*/  F2FP.F16.F32.PACK_AB R6, R108, R49 ;  /* 0x000000316c06723e */ /* 0x000fc600000000ff */
[----:B------:R-:W-:Y:S01]  /*13c30*/  MUFU.EX2 R61, R61 ;  /* 0x0000003d003d7308 */ /* 0x000fe20000000800 */
[----:B-1----:R-:W-:Y:S01]  /*13c40*/  F2FP.F16.F32.PACK_AB R7, R57, R124 ;  /* 0x0000007c3907723e */ /* 0x002fe200000000ff */
[----:B------:R-:W-:-:S06]  /*13c50*/  FADD.FTZ R116, R51, R116 ;  /* 0x0000007433747221 */ /* 0x000fcc0000010000 */
[C---:B------:R-:W-:Y:S01]  /*13c60*/  HMMA.16816.F32 R96, R4.reuse, R12, R96 ;  /* 0x0000000c0460723c */ /* 0x040fe20000001860 */
[----:B------:R-:W-:Y:S05]  /*13c70*/  MUFU.EX2 R134, R134 ;  /* 0x0000008600867308 */ /* 0x000fea0000000800 */
        /* <DEDUP_REMOVED lines=8> */
[----:B------:R-:W-:Y:S05]  /*13d00*/  MUFU.EX2 R132, R132 ;  /* 0x0000008400847308 */ /* 0x000fea0000000800 */
[C---:B------:R-:W-:Y:S01]  /*13d10*/  HMMA.16816.F32 R84, R4.reuse, R18, R84 ;  /* 0x000000120454723c */ /* 0x040fe20000001854 */
[----:B------:R-:W4:Y:S02]  /*13d20*/  LDSM.16.MT88.4 R16, [R166+0x7800] ;  /* 0x00780000a610783b */ /* 0x000f240000004200 */
[----:B------:R-:W5:Y:S08]  /*13d30*/  MUFU.EX2 R63, R63 ;  /* 0x0000003f003f7308 */ /* 0x000f700000000800 */
[----:B------:R-:W-:Y:S01]  /*13d40*/  MUFU.EX2 R67, R67 ;  /* 0x0000004300437308 */ /* 0x000fe20000000800 */
[C---:B-1----:R-:W-:Y:S07]  /*13d50*/  HMMA.16816.F32 R76, R4.reuse, R12, R76 ;  /* 0x0000000c044c723c */ /* 0x042fee000000184c */
[----:B------:R-:W1:Y:S01]  /*13d60*/  MUFU.EX2 R114, R114 ;  /* 0x0000007200727308 */ /* 0x000e620000000800 */
[----:B------:R-:W-:Y:S01]  /*13d70*/  HMMA.16816.F32 R80, R4, R14, R80 ;  /* 0x0000000e0450723c */ /* 0x000fe20000001850 */
[----:B------:R-:W1:Y:S06]  /*13d80*/  LDSM.16.MT88.4 R12, [R165+0x7800] ;  /* 0x00780000a50c783b */ /* 0x000e6c0000004200 */
[----:B------:R-:W-:Y:S01]  /*13d90*/  MUFU.EX2 R103, R103 ;  /* 0x0000006700677308 */ /* 0x000fe20000000800 */
[----:B------:R-:W-:-:S02]  /*13da0*/  F2FP.F16.F32.PACK_AB R4, R59, R128 ;  /* 0x000000803b04723e */ /* 0x000fc400000000ff */
[----:B--2---:R-:W-:Y:S02]  /*13db0*/  F2FP.F16.F32.PACK_AB R5, R65, R138 ;  /* 0x0000008a4105723e */ /* 0x004fe400000000ff */
[----:B------:R-:W-:-:S03]  /*13dc0*/  F2FP.F16.F32.PACK_AB R6, R134, R61 ;  /* 0x0000003d8606723e */ /* 0x000fc600000000ff */
[----:B------:R-:W-:Y:S01]  /*13dd0*/  MUFU.EX2 R112, R112 ;  /* 0x0000007000707308 */ /* 0x000fe20000000800 */
[----:B-----5:R-:W-:-:S07]  /*13de0*/  F2FP.F16.F32.PACK_AB R7, R63, R132 ;  /* 0x000000843f07723e */ /* 0x020fce00000000ff */
[C---:B---3--:R-:W-:Y:S01]  /*13df0*/  HMMA.16816.F32 R96, R4.reuse, R8, R96 ;  /* 0x000000080460723c */ /* 0x048fe20000001860 */
[----:B------:R-:W-:Y:S05]  /*13e00*/  MUFU.EX2 R102, R102 ;  /* 0x0000006600667308 */ /* 0x000fea0000000800 */
[C---:B------:R-:W-:Y:S01]  /*13e10*/  HMMA.16816.F32 R92, R4.reuse, R10, R92 ;  /* 0x0000000a045c723c */ /* 0x040fe2000000185c */
[----:B------:R-:W2:Y:S02]  /*13e20*/  LDSM.16.MT88.4 R8, [R164+0x7800] ;  /* 0x00780000a408783b */ /* 0x000ea40000004200 */
[----:B------:R-:W3:Y:S03]  /*13e30*/  MUFU.EX2 R107, R107 ;  /* 0x0000006b006b7308 */ /* 0x000ee60000000800 */
[C---:B----4-:R-:W-:Y:S05]  /*13e40*/  HMMA.16816.F32 R68, R4.reuse, R16, R68 ;  /* 0x000000100444723c */ /* 0x050fea0000001844 */
[----:B------:R-:W-:Y:S01]  /*13e50*/  MUFU.EX2 R66, R66 ;  /* 0x0000004200427308 */ /* 0x000fe20000000800 */
[C---:B------:R-:W-:Y:S01]  /*13e60*/  HMMA.16816.F32 R88, R4.reuse, R18, R88 ;  /* 0x000000120458723c */ /* 0x040fe20000001858 */
[----:B------:R-:W-:Y:S05]  /*13e70*/  LDSM.16.MT88.4 R16, [R168+0x8000] ;  /* 0x00800000a810783b */ /* 0x000fea0000004200 */
[C---:B-1----:R-:W-:Y:S01]  /*13e80*/  HMMA.16816.F32 R72, R4.reuse, R12, R72 ;  /* 0x0000000c0448723c */ /* 0x042fe20000001848 */
[----:B------:R-:W1:Y:S05]  /*13e90*/  MUFU.EX2 R105, R105 ;  /* 0x0000006900697308 */ /* 0x000e6a0000000800 */
        /* <DEDUP_REMOVED lines=8> */
[----:B------:R-:W-:Y:S01]  /*13f20*/  MUFU.EX2 R111, R111 ;  /* 0x0000006f006f7308 */ /* 0x000fe20000000800 */
[----:B------:R-:W-:-:S02]  /*13f30*/  F2FP.F16.F32.PACK_AB R4, R114, R67 ;  /* 0x000000437204723e */ /* 0x000fc400000000ff */
[----:B---3--:R-:W-:Y:S02]  /*13f40*/  F2FP.F16.F32.PACK_AB R5, R107, R102 ;  /* 0x000000666b05723e */ /* 0x008fe400000000ff */
[----:B------:R-:W-:-:S03]  /*13f50*/  F2FP.F16.F32.PACK_AB R6, R112, R103 ;  /* 0x000000677006723e */ /* 0x000fc600000000ff */
[----:B------:R-:W-:Y:S01]  /*13f60*/  MUFU.EX2 R110, R110 ;  /* 0x0000006e006e7308 */ /* 0x000fe20000000800 */
[----:B-1----:R-:W-:-:S07]  /*13f70*/  F2FP.F16.F32.PACK_AB R7, R105, R66 ;  /* 0x000000426907723e */ /* 0x002fce00000000ff */
[C---:B----4-:R-:W-:Y:S01]  /*13f80*/  HMMA.16816.F32 R68, R4.reuse, R12, R68 ;  /* 0x0000000c0444723c */ /* 0x050fe20000001844 */
[----:B------:R-:W1:Y:S05]  /*13f90*/  MUFU.EX2 R115, R115 ;  /* 0x0000007300737308 */ /* 0x000e6a0000000800 */
[C---:B------:R-:W-:Y:S01]  /*13fa0*/  HMMA.16816.F32 R88, R4.reuse, R14, R88 ;  /* 0x0000000e0458723c */ /* 0x040fe20000001858 */
[----:B------:R-:W3:Y:S02]  /*13fb0*/  LDSM.16.MT88.4 R12, [R164+0x8000] ;  /* 0x00800000a40c783b */ /* 0x000ee40000004200 */
[----:B------:R-:W-:Y:S03]  /*13fc0*/  MUFU.EX2 R48, R48 ;  /* 0x0000003000307308 */ /* 0x000fe60000000800 */
[C---:B------:R-:W-:Y:S05]  /*13fd0*/  HMMA.16816.F32 R96, R4.reuse, R16, R96 ;  /* 0x000000100460723c */ /* 0x040fea0000001860 */
[----:B------:R-:W4:Y:S01]  /*13fe0*/  MUFU.EX2 R113, R113 ;  /* 0x0000007100717308 */ /* 0x000f220000000800 */
[C---:B------:R-:W-:Y:S01]  /*13ff0*/  HMMA.16816.F32 R92, R4.reuse, R18, R92 ;  /* 0x00000012045c723c */ /* 0x040fe2000000185c */
[----:B------:R-:W-:Y:S05]  /*14000*/  LDSM.16.MT88.4 R16, [R166+0x8800] ;  /* 0x00880000a610783b */ /* 0x000fea0000004200 */
[C---:B--2---:R-:W-:Y:S01]  /*14010*/  HMMA.16816.F32 R72, R4.reuse, R8, R72 ;  /* 0x000000080448723c */ /* 0x044fe20000001848 */
[----:B------:R-:W-:Y:S05]  /*14020*/  MUFU.EX2 R44, R44 ;  /* 0x0000002c002c7308 */ /* 0x000fea0000000800 */
[C---:B------:R-:W-:Y:S01]  /*14030*/  HMMA.16816.F32 R84, R4.reuse, R10, R84 ;  /* 0x0000000a0454723c */ /* 0x040fe20000001854 */
[----:B------:R-:W2:Y:S02]  /*14040*/  LDSM.16.MT88.4 R8, [R168+0x8800] ;  /* 0x00880000a808783b */ /* 0x000ea40000004200 */
[----:B------:R-:W2:Y:S08]  /*14050*/  MUFU.EX2 R53, R53 ;  /* 0x0000003500357308 */ /* 0x000eb00000000800 */
[----:B------:R-:W-:Y:S01]  /*14060*/  MUFU.EX2 R54, R54 ;  /* 0x0000003600367308 */ /* 0x000fe20000000800 */
[C---:B---3--:R-:W-:Y:S07]  /*14070*/  HMMA.16816.F32 R76, R4.reuse, R12, R76 ;  /* 0x0000000c044c723c */ /* 0x048fee000000184c */
[----:B------:R-:W-:Y:S01]  /*14080*/  MUFU.EX2 R117, R117 ;  /* 0x0000007500757308 */ /* 0x000fe20000000800 */
[----:B------:R-:W-:Y:S01]  /*14090*/  HMMA.16816.F32 R80, R4, R14, R80 ;  /* 0x0000000e0450723c */ /* 0x000fe20000001850 */
[----:B------:R-:W3:Y:S06]  /*140a0*/  LDSM.16.MT88.4 R12, [R165+0x8800] ;  /* 0x00880000a50c783b */ /* 0x000eec0000004200 */
[----:B------:R-:W-:Y:S01]  /*140b0*/  MUFU.EX2 R56, R56 ;  /* 0x0000003800387308 */ /* 0x000fe20000000800 */
[----:B-----5:R-:W-:-:S02]  /*140c0*/  F2FP.F16.F32.PACK_AB R4, R109, R60 ;  /* 0x0000003c6d04723e */ /* 0x020fc400000000ff */
[----:B-1----:R-:W-:Y:S02]  /*140d0*/  F2FP.F16.F32.PACK_AB R5, R115, R110 ;  /* 0x0000006e7305723e */ /* 0x002fe400000000ff */
[----:B------:R-:W-:-:S03]  /*140e0*/  F2FP.F16.F32.PACK_AB R6, R111, R62 ;  /* 0x0000003e6f06723e */ /* 0x000fc600000000ff */
[----:B------:R-:W1:Y:S01]  /*140f0*/  MUFU.EX2 R119, R119 ;  /* 0x0000007700777308 */ /* 0x000e620000000800 */
[----:B----4-:R-:W-:-:S07]  /*14100*/  F2FP.F16.F32.PACK_AB R7, R113, R48 ;  /* 0x000000307107723e */ /* 0x010fce00000000ff */
[C---:B--2---:R-:W-:Y:S01]  /*14110*/  HMMA.16816.F32 R96, R4.reuse, R8, R96 ;  /* 0x000000080460723c */ /* 0x044fe20000001860 */
[----:B------:R-:W-:Y:S05]  /*14120*/  MUFU.EX2 R42, R42 ;  /* 0x0000002a002a7308 */ /* 0x000fea0000000800 */
[C---:B------:R-:W-:Y:S01]  /*14130*/  HMMA.16816.F32 R92, R4.reuse, R10, R92 ;  /* 0x0000000a045c723c */ /* 0x040fe2000000185c */
[----:B------:R-:W2:Y:S02]  /*14140*/  LDSM.16.MT88.4 R8, [R164+0x8800] ;  /* 0x00880000a408783b */ /* 0x000ea40000004200 */
[----:B------:R-:W4:Y:S03]  /*14150*/  MUFU.EX2 R121, R121 ;  /* 0x0000007900797308 */ /* 0x000f260000000800 */
[C---:B------:R-:W-:Y:S05]  /*14160*/  HMMA.16816.F32 R68, R4.reuse, R16, R68 ;  /* 0x000000100444723c */ /* 0x040fea0000001844 */
[----:B------:R-:W-:Y:S01]  /*14170*/  MUFU.EX2 R40, R40 ;  /* 0x0000002800287308 */ /* 0x000fe20000000800 */
[C---:B------:R-:W-:Y:S01]  /*14180*/  HMMA.16816.F32 R88, R4.reuse, R18, R88 ;  /* 0x000000120458723c */ /* 0x040fe20000001858 */
[----:B------:R-:W-:Y:S05]  /*14190*/  LDSM.16.MT88.4 R16, [R164+0x9000] ;  /* 0x00900000a410783b */ /* 0x000fea0000004200 */
[C---:B---3--:R-:W-:Y:S01]  /*141a0*/  HMMA.16816.F32 R72, R4.reuse, R12, R72 ;  /* 0x0000000c0448723c */ /* 0x048fe20000001848 */
[----:B------:R-:W3:Y:S05]  /*141b0*/  MUFU.EX2 R37, R37 ;  /* 0x0000002500257308 */ /* 0x000eea0000000800 */
[C---:B------:R-:W-:Y:S01]  /*141c0*/  HMMA.16816.F32 R84, R4.reuse, R14, R84 ;  /* 0x0000000e0454723c */ /* 0x040fe20000001854 */
[----:B------:R-:W5:Y:S02]  /*141d0*/  LDSM.16.MT88.4 R12, [R166+0x9000] ;  /* 0x00900000a60c783b */ /* 0x000f640000004200 */
[----:B------:R-:W-:Y:S08]  /*141e0*/  MUFU.EX2 R191, R191 ;  /* 0x000000bf00bf7308 */ /* 0x000ff00000000800 */
[----:B------:R-:W-:Y:S01]  /*141f0*/  MUFU.EX2 R2, R28 ;  /* 0x0000001c00027308 */ /* 0x000fe20000000800 */
        /* <DEDUP_REMOVED lines=8> */
[----:B-----5:R-:W-:Y:S01]  /*14280*/  HMMA.16816.F32 R68, R4, R12, R68 ;  /* 0x0000000c0444723c */ /* 0x020fe20000001844 */
[----:B------:R-:W-:-:S04]  /*14290*/  FADD.FTZ R22, R0, R31 ;  /* 0x0000001f00167221 */ /* 0x000fc80000010000 */
[----:B------:R-:W-:Y:S01]  /*142a0*/  FADD.FTZ R45, R45, R22 ;  /* 0x000000162d2d7221 */ /* 0x000fe20000010000 */
[----:B------:R-:W-:Y:S01]  /*142b0*/  HMMA.16816.F32 R88, R4, R14, R88 ;  /* 0x0000000e0458723c */ /* 0x000fe20000001858 */
[----:B------:R-:W1:Y:S02]  /*142c0*/  LDSM.16.MT88.4 R12, [R168+0x9800] ;  /* 0x00980000a80c783b */ /* 0x000e640000004200 */
[----:B------:R-:W-:-:S03]  /*142d0*/  FADD.FTZ R50, R50, R45 ;  /* 0x0000002d32327221 */ /* 0x000fc60000010000 */
[C---:B------:R-:W-:Y:S01]  /*142e0*/  HMMA.16816.F32 R96, R4.reuse, R20, R96 ;  /* 0x000000140460723c */ /* 0x040fe20000001860 */
[----:B------:R-:W-:Y:S01]  /*142f0*/  FADD.FTZ R47, R47, R50 ;  /* 0x000000322f2f7221 */ /* 0x000fe20000010000 */
[----:B------:R-:W4:Y:S03]  /*14300*/  MUFU.EX2 R20, R32 ;  /* 0x0000002000147308 */ /* 0x000f260000000800 */
[----:B------:R-:W-:Y:S01]  /*14310*/  FADD.FTZ R47, R64, R47 ;  /* 0x0000002f402f7221 */ /* 0x000fe20000010000 */
[C---:B--2---:R-:W-:Y:S01]  /*14320*/  HMMA.16816.F32 R72, R4.reuse, R8, R72 ;  /* 0x000000080448723c */ /* 0x044fe20000001848 */
[--C-:B------:R-:W-:Y:S01]  /*14330*/  FFMA.FTZ R21, R3, UR8, -R27.reuse ;  /* 0x0000000803157c23 */ /* 0x100fe2000801081b */
[----:B------:R-:W-:Y:S01]  /*14340*/  FFMA.FTZ R3, R36, UR8, -R27 ;  /* 0x0000000824037c23 */ /* 0x000fe2000801081b */
[----:B------:R-:W-:Y:S02]  /*14350*/  FADD.FTZ R122, R122, R47 ;  /* 0x0000002f7a7a7221 */ /* 0x000fe40000010000 */
[----:B------:R2:W-:Y:S01]  /*14360*/  MUFU.EX2 R0, R21 ;  /* 0x0000001500007308 */ /* 0x0005e20000000800 */
[----:B------:R-:W-:Y:S01]  /*14370*/  HMMA.16816.F32 R84, R4, R10, R84 ;  /* 0x0000000a0454723c */ /* 0x000fe20000001854 */
[----:B------:R-:W5:Y:S01]  /*14380*/  LDSM.16.MT88.4 R8, [R166+0x9800] ;  /* 0x00980000a608783b */ /* 0x000f620000004200 */
[----:B------:R-:W-:-:S04]  /*14390*/  FADD.FTZ R55, R55, R122 ;  /* 0x0000007a37377221 */ /* 0x000fc80000010000 */
[C---:B------:R-:W-:Y:S01]  /*143a0*/  HMMA.16816.F32 R76, R4.reuse, R16, R76 ;  /* 0x00000010044c723c */ /* 0x040fe2000000184c */
[----:B------:R-:W-:Y:S01]  /*143b0*/  FADD.FTZ R124, R124, R55 ;  /* 0x000000377c7c7221 */ /* 0x000fe20000010000 */
[----:B------:R-:W1:Y:S03]  /*143c0*/  MUFU.EX2 R3, R3 ;  /* 0x0000000300037308 */ /* 0x000e660000000800 */
[----:B------:R-:W-:Y:S01]  /*143d0*/  FADD.FTZ R57, R57, R124 ;  /* 0x0000007c39397221 */ /* 0x000fe20000010000 */
[----:B------:R-:W-:Y:S01]  /*143e0*/  HMMA.16816.F32 R80, R4, R18, R80 ;  /* 0x000000120450723c */ /* 0x000fe20000001850 */
[----:B------:R-:W-:Y:S02]  /*143f0*/  FADD.FTZ R17, R49, R116 ;  /* 0x0000007431117221 */ /* 0x000fe40000010000 */
[----:B------:R-:W-:Y:S01]  /*14400*/  FADD.FTZ R138, R138, R57 ;  /* 0x000000398a8a7221 */ /* 0x000fe20000010000 */
[----:B--2---:R-:W-:Y:S01]  /*14410*/  FFMA.FTZ R21, R26, UR8, -R27 ;  /* 0x000000081a157c23 */ /* 0x004fe2000801081b */
[----:B------:R-:W-:-:S02]  /*14420*/  FADD.FTZ R17, R108, R17 ;  /* 0x000000116c117221 */ /* 0x000fc40000010000 */
[----:B------:R-:W-:Y:S01]  /*14430*/  FADD.FTZ R65, R65, R138 ;  /* 0x0000008a41417221 */ /* 0x000fe20000010000 */
[----:B---3--:R-:W-:Y:S01]  /*14440*/  F2FP.F16.F32.PACK_AB R4, R37, R40 ;  /* 0x000000282504723e */ /* 0x008fe200000000ff */
[----:B------:R-:W-:Y:S01]  /*14450*/  FADD.FTZ R22, R128, R17 ;  /* 0x0000001180167221 */ /* 0x000fe20000010000 */
[----:B------:R-:W2:Y:S01]  /*14460*/  MUFU.EX2 R21, R21 ;  /* 0x0000001500157308 */ /* 0x000ea20000000800 */
[----:B------:R-:W-:Y:S01]  /*14470*/  FADD.FTZ R132, R132, R65 ;  /* 0x0000004184847221 */ /* 0x000fe20000010000 */
[----:B----4-:R-:W-:Y:S01]  /*14480*/  F2FP.F16.F32.PACK_AB R6, R191, R20 ;  /* 0x00000014bf06723e */ /* 0x010fe200000000ff */
[----:B------:R-:W-:Y:S01]  /*14490*/  FADD.FTZ R22, R59, R22 ;  /* 0x000000163b167221 */ /* 0x000fe20000010000 */
[----:B-1----:R-:W-:Y:S01]  /*144a0*/  F2FP.F16.F32.PACK_AB R5, R3, R0 ;  /* 0x000000000305723e */ /* 0x002fe200000000ff */
[----:B------:R-:W-:Y:S01]  /*144b0*/  FADD.FTZ R63, R63, R132 ;  /* 0x000000843f3f7221 */ /* 0x000fe20000010000 */
[----:B------:R-:W1:Y:S01]  /*144c0*/  LDSM.16.MT88.4 R16, [R165+0x9800] ;  /* 0x00980000a510783b */ /* 0x000e620000004200 */
[----:B------:R-:W-:-:S02]  /*144d0*/  FADD.FTZ R61, R61, R22 ;  /* 0x000000163d3d7221 */ /* 0x000fc40000010000 */
[----:B------:R-:W-:Y:S02]  /*144e0*/  FADD.FTZ R102, R102, R63 ;  /* 0x0000003f66667221 */ /* 0x000fe40000010000 */
[----:B------:R-:W-:Y:S02]  /*144f0*/  FADD.FTZ R134, R134, R61 ;  /* 0x0000003d86867221 */ /* 0x000fe40000010000 */
[----:B------:R-:W-:Y:S02]  /*14500*/  FADD.FTZ R107, R107, R102 ;  /* 0x000000666b6b7221 */ /* 0x000fe40000010000 */
[----:B------:R-:W-:Y:S01]  /*14510*/  FADD.FTZ R67, R67, R134 ;  /* 0x0000008643437221 */ /* 0x000fe20000010000 */
[----:B--2---:R-:W-:Y:S01]  /*14520*/  F2FP.F16.F32.PACK_AB R7, R21, R2 ;  /* 0x000000021507723e */ /* 0x004fe200000000ff */
[----:B------:R-:W-:Y:S02]  /*14530*/  FADD.FTZ R66, R66, R107 ;  /* 0x0000006b42427221 */ /* 0x000fe40000010000 */
[----:B------:R-:W-:-:S02]  /*14540*/  FADD.FTZ R114, R114, R67 ;  /* 0x0000004372727221 */ /* 0x000fc40000010000 */
[----:B------:R-:W-:Y:S02]  /*14550*/  FADD.FTZ R105, R105, R66 ;  /* 0x0000004269697221 */ /* 0x000fe40000010000 */
[----:B------:R-:W-:Y:S02]  /*14560*/  HMMA.16816.F32 R96, R4, R12, R96 ;  /* 0x0000000c0460723c */ /* 0x000fe40000001860 */
[----:B------:R-:W-:-:S04]  /*14570*/  FADD.FTZ R110, R110, R105 ;  /* 0x000000696e6e7221 */ /* 0x000fc80000010000 */
[----:B------:R-:W-:Y:S01]  /*14580*/  HMMA.16816.F32 R92, R4, R14, R92 ;  /* 0x0000000e045c723c */ /* 0x000fe2000000185c */
[----:B------:R-:W2:Y:S01]  /*14590*/  LDSM.16.MT88.4 R12, [R164+0x9800] ;  /* 0x00980000a40c783b */ /* 0x000ea20000004200 */
[----:B------:R-:W-:-:S04]  /*145a0*/  FADD.FTZ R115, R115, R110 ;  /* 0x0000006e73737221 */ /* 0x000fc80000010000 */
[----:B-----5:R-:W-:Y:S01]  /*145b0*/  HMMA.16816.F32 R68, R4, R8, R68 ;  /* 0x000000080444723c */ /* 0x020fe20000001844 */
[----:B------:R-:W-:-:S04]  /*145c0*/  FADD.FTZ R48, R48, R115 ;  /* 0x0000007330307221 */ /* 0x000fc80000010000 */
[----:B------:R-:W-:Y:S01]  /*145d0*/  FADD.FTZ R113, R113, R48 ;  /* 0x0000003071717221 */ /* 0x000fe20000010000 */
[C---:B------:R-:W-:Y:S01]  /*145e0*/  HMMA.16816.F32 R88, R4.reuse, R10, R88 ;  /* 0x0000000a0458723c */ /* 0x040fe20000001858 */
[----:B------:R-:W-:Y:S02]  /*145f0*/  FADD.FTZ R9, R103, R114 ;  /* 0x0000007267097221 */ /* 0x000fe40000010000 */
[----:B------:R-:W-:Y:S02]  /*14600*/  FADD.FTZ R56, R56, R113 ;  /* 0x0000007138387221 */ /* 0x000fe40000010000 */
[----:B------:R-:W-:Y:S01]  /*14610*/  FADD.FTZ R9, R112, R9 ;  /* 0x0000000970097221 */ /* 0x000fe20000010000 */
[----:B-1----:R-:W-:Y:S01]  /*14620*/  HMMA.16816.F32 R72, R4, R16, R72 ;  /* 0x000000100448723c */ /* 0x002fe20000001848 */
        /* <DEDUP_REMOVED lines=9> */
[----:B------:R-:W-:Y:S01]  /*146c0*/  FADD.FTZ R3, R3, R0 ;  /* 0x0000000003037221 */ /* 0x000fe20000010000 */
[----:B------:R-:W-:Y:S01]  /*146d0*/  MOV R0, R24 ;  /* 0x0000001800007202 */ /* 0x000fe20000000f00 */
[----:B------:R-:W-:Y:S02]  /*146e0*/  FADD.FTZ R44, R44, R111 ;  /* 0x0000006f2c2c7221 */ /* 0x000fe40000010000 */
[----:B------:R-:W-:Y:S02]  /*146f0*/  FADD.FTZ R2, R2, R3 ;  /* 0x0000000302027221 */ /* 0x000fe40000010000 */
[----:B------:R-:W-:Y:S01]  /*14700*/  FADD.FTZ R53, R53, R44 ;  /* 0x0000002c35357221 */ /* 0x000fe20000010000 */
[----:B--2---:R-:W-:Y:S01]  /*14710*/  HMMA.16816.F32 R76, R4, R12, R76 ;  /* 0x0000000c044c723c */ /* 0x004fe2000000184c */
[----:B------:R-:W-:Y:S01]  /*14720*/  FADD.FTZ R192, R21, R2 ;  /* 0x0000000215c07221 */ /* 0x000fe20000010000 */
[----:B------:R-:W-:Y:S01]  /*14730*/  MOV R2, R25 ;  /* 0x0000001900027202 */ /* 0x000fe20000000f00 */
[----:B------:R-:W-:-:S03]  /*14740*/  FADD.FTZ R54, R54, R53 ;  /* 0x0000003536367221 */ /* 0x000fc60000010000 */
[----:B------:R-:W-:Y:S01]  /*14750*/  HMMA.16816.F32 R80, R4, R14, R80 ;  /* 0x0000000e0450723c */ /* 0x000fe20000001850 */
[----:B------:R-:W-:-:S04]  /*14760*/  FADD.FTZ R117, R117, R54 ;  /* 0x0000003675757221 */ /* 0x000fc80000010000 */
[----:B------:R-:W-:-:S04]  /*14770*/  FADD.FTZ R40, R40, R117 ;  /* 0x0000007528287221 */ /* 0x000fc80000010000 */
[----:B------:R-:W-:-:S04]  /*14780*/  FADD.FTZ R37, R37, R40 ;  /* 0x0000002825257221 */ /* 0x000fc80000010000 */
[----:B------:R-:W-:-:S04]  /*14790*/  FADD.FTZ R20, R20, R37 ;  /* 0x0000002514147221 */ /* 0x000fc80000010000 */
[----:B------:R-:W-:-:S07]  /*147a0*/  FADD.FTZ R191, R191, R20 ;  /* 0x00000014bfbf7221 */ /* 0x000fce0000010000 */
.L_x_5579:
[----:B------:R-:W-:-:S13]  /*147b0*/  ISETP.GE.AND P0, PT, R187, 0x1, PT ;  /* 0x00000001bb00780c */ /* 0x000fda0003f06270 */
[----:B------:R-:W-:Y:S05]  /*147c0*/  @!P0 BRA `(.L_x_5587) ;  /* 0x0000003400848947 */ /* 0x000fea0003800000 */
[----:B------:R-:W-:Y:S01]  /*147d0*/  ULDC UR5, c[0x0][0x250] ;  /* 0x0000940000057ab9 */ /* 0x000fe20000000800 */
[----:B------:R-:W-:Y:S01]  /*147e0*/  IMAD.MOV.U32 R3, RZ, RZ, R0 ;  /* 0x000000ffff037224 */ /* 0x000fe200078e0000 */
[----:B------:R-:W-:Y:S01]  /*147f0*/  ULEA UR5, -UR5, URZ, 0x7 ;  /* 0x0000003f05057291 */ /* 0x000fe2000f8e393f */
[----:B------:R-:W-:-:S03]  /*14800*/  IMAD.MOV.U32 R103, RZ, RZ, R2 ;  /* 0x000000ffff677224 */ /* 0x000fc600078e0002 */
[----:B------:R-:W-:Y:S02]  /*14810*/  USHF.R.S32.HI UR4, URZ, 0x1f, UR5 ;  /* 0x0000001f3f047899 */ /* 0x000fe40008011405 */
[----:B------:R-:W-:Y:S01]  /*14820*/  MOV R190, UR5 ;  /* 0x0000000500be7c02 */ /* 0x000fe20008000f00 */
[----:B------:R-:W-:-:S03]  /*14830*/  ULDC UR5, c[0x0][0x2d0] ;  /* 0x0000b40000057ab9 */ /* 0x000fc60000000800 */
[----:B------:R-:W-:Y:S01]  /*14840*/  MOV R189, UR4 ;  /* 0x0000000400bd7c02 */ /* 0x000fe20008000f00 */
[----:B------:R-:W-:-:S06]  /*14850*/  ULDC UR4, c[0x0][0x2ec] ;  /* 0x0000bb0000047ab9 */ /* 0x000fcc0000000800 */
.L_x_5591:
[----:B------:R-:W-:Y:S01]  /*14860*/  ISETP.GE.AND P0, PT, R100, UR5, PT ;  /* 0x0000000564007c0c */ /* 0x000fe2000bf06270 */
[----:B------:R-:W-:Y:S04]  /*14870*/  DEPBAR.LE SB0, 0x0 ;  /* 0x000080000000791a */ /* 0x000fe80000000000 */
[----:B------:R-:W-:Y:S01]  /*14880*/  BAR.SYNC.DEFER_BLOCKING 0x0 ;  /* 0x0000000000007b1d */ /* 0x000fe20000010000 */
[----:B------:R-:W-:Y:S01]  /*14890*/  ISETP.NE.AND P1, PT, R181, RZ, PT ;  /* 0x000000ffb500720c */ /* 0x000fe20003f25270 */
[----:B------:R-:W-:Y:S02]  /*148a0*/  IMAD.MOV.U32 R14, RZ, RZ, R190 ;  /* 0x000000ffff0e7224 */ /* 0x000fe400078e00be */
[----:B------:R-:W-:Y:S04]  /*148b0*/  IMAD.MOV.U32 R15, RZ, RZ, R189 ;  /* 0x000000ffff0f7224 */ /* 0x000fe800078e00bd */
        /* <DEDUP_REMOVED lines=10> */
[----:B------:R-:W4:Y:S02]  /*14960*/  I2F.RP R16, R2 ;  /* 0x0000000200107306 */ /* 0x000f240000209400 */
[----:B------:R-:W-:Y:S02]  /*14970*/  ISETP.GE.AND P3, PT, R17, RZ, PT ;  /* 0x000000ff1100720c */ /* 0x000fe40003f66270 */
[-C--:B------:R-:W-:Y:S06]  /*14980*/  LOP3.LUT R17, RZ, R0.reuse, RZ, 0x33, !PT ;  /* 0x00000000ff117212 */ /* 0x080fec00078e33ff */
        /* <DEDUP_REMOVED lines=24> */
[----:B------:R-:W-:Y:S01]  /*14b10*/  ISETP.NE.AND P1, PT, R0, RZ, PT ;  /* 0x000000ff0000720c */ /* 0x000fe20003f25270 */
[----:B------:R-:W4:Y:S08]  /*14b20*/  LDC.64 R8, c[0x0][0x250] ;  /* 0x00009400ff087b82 */ /* 0x000f300000000a00 */
        /* <DEDUP_REMOVED lines=16> */
[----:B----4-:R-:W-:Y:S04]  /*14c30*/  IMAD R0, R19, R8, RZ ;  /* 0x0000000813007224 */ /* 0x010fe800078e02ff */
[----:B------:R-:W-:Y:S01]  /*14c40*/  IMAD R0, R17, R9, R0 ;  /* 0x0000000911007224 */ /* 0x000fe200078e0200 */
[----:B-----5:R-:W-:Y:S01]  /*14c50*/  IADD3 R19, -R15, R2, RZ ;  /* 0x000000020f137210 */ /* 0x020fe20007ffe1ff */
[----:B------:R-:W-:Y:S03]  /*14c60*/  IMAD.WIDE.U32 R14, R17, R8, RZ ;  /* 0x00000008110e7225 */ /* 0x000fe600078e00ff */
[----:B------:R-:W-:Y:S01]  /*14c70*/  SHF.R.S32.HI R9, RZ, 0x1f, R19 ;  /* 0x0000001fff097819 */ /* 0x000fe20000011413 */
[----:B------:R-:W-:Y:S04]  /*14c80*/  IMAD.IADD R15, R15, 0x1, R0 ;  /* 0x000000010f0f7824 */ /* 0x000fe800078e0200 */
[-C--:B-1----:R-:W-:Y:S02]  /*14c90*/  IMAD R0, R9, R6.reuse, RZ ;  /* 0x0000000609007224 */ /* 0x082fe400078e02ff */
[C---:B------:R-:W-:Y:S04]  /*14ca0*/  IMAD.WIDE.U32 R14, R19.reuse, R6, R14 ;  /* 0x00000006130e7225 */ /* 0x040fe800078e000e */
[----:B------:R-:W-:Y:S05]  /*14cb0*/  IMAD R0, R19, R7, R0 ;  /* 0x0000000713007224 */ /* 0x000fea00078e0200 */
[----:B------:R-:W-:Y:S07]  /*14cc0*/  IADD3 R15, R15, R0, RZ ;  /* 0x000000000f0f7210 */ /* 0x000fee0007ffe0ff */
.L_x_5588:
[----:B------:R-:W-:Y:S01]  /*14cd0*/  LEA R194, P2, R14, R148, 0x1 ;  /* 0x000000940ec27211 */ /* 0x000fe200078408ff */
[----:B------:R-:W-:Y:S01]  /*14ce0*/  @P0 STS.128 [R184+0x6000], RZ ;  /* 0x006000ffb8000388 */ /* 0x000fe20000000c00 */
[----:B------:R-:W-:Y:S01]  /*14cf0*/  @!P0 IADD3 R7, P1, R176, R14, RZ ;  /* 0x0000000eb0078210 */ /* 0x000fe20007f3e0ff */
[----:B------:R-:W4:Y:S01]  /*14d00*/  @!P0 LDC.64 R8, c[0x0][0x250] ;  /* 0x00009400ff088b82 */ /* 0x000f220000000a00 */
[-CC-:B------:R-:W-:Y:S01]  /*14d10*/  LEA.HI.X R195, R14, R149.reuse, R15.reuse, 0x1, P2 ;  /* 0x000000950ec37211 */ /* 0x180fe200010f0c0f */
[----:B--2---:R-:W-:Y:S04]  /*14d20*/  @!P0 IMAD.WIDE.U32 R18, R12, 0x30, R14 ;  /* 0x000000300c128825 */ /* 0x004fe800078e000e */
[----:B------:R-:W-:Y:S01]  /*14d30*/  @!P0 IMAD.X R0, R175, 0x1, R15, P1 ;  /* 0x00000001af008824 */ /* 0x000fe200008e060f */
[----:B------:R-:W-:Y:S01]  /*14d40*/  @!P0 LEA R16, P1, R7, R148, 0x1 ;  /* 0x0000009407108211 */ /* 0x000fe200078208ff */
[----:B------:R-:W-:Y:S01]  /*14d50*/  @!PT LDS RZ, [RZ] ;  /* 0x00000000fffff984 */ /* 0x000fe20000000800 */
[----:B------:R-:W-:Y:S01]  /*14d60*/  @!PT LDS RZ, [RZ] ;  /* 0x00000000fffff984 */ /* 0x000fe20000000800 */
[----:B------:R-:W-:Y:S01]  /*14d70*/  @!PT LDS RZ, [RZ] ;  /* 0x00000000fffff984 */ /* 0x000fe20000000800 */
[----:B------:R-:W-:Y:S01]  /*14d80*/  @!P0 LDGSTS.E.BYPASS.LTC128B.128 [R184+0x6000], desc[UR6][R194.64] ;  /* 0x06000000c2b88fae */ /* 0x000fe2000b901d46 */
[----:B------:R-:W-:Y:S02]  /*14d90*/  @!P0 IMAD R13, R13, 0x30, RZ ;  /* 0x000000300d0d8824 */ /* 0x000fe400078e02ff */
[----:B------:R-:W-:Y:S01]  /*14da0*/  @!P0 LEA.HI.X R17, R7, R149, R0, 0x1, P1 ;  /* 0x0000009507118211 */ /* 0x000fe200008f0c00 */
[----:B------:R-:W-:Y:S01]  /*14db0*/  @P0 STS.128 [R184+0x6800], RZ ;  /* 0x006800ffb8000388 */ /* 0x000fe20000000c00 */
[C---:B-1----:R-:W-:Y:S01]  /*14dc0*/  @!P0 LEA R0, P1, R4.reuse, R14, 0x5 ;  /* 0x0000000e04008211 */ /* 0x042fe200078228ff */
[----:B------:R-:W1:Y:S01]  /*14dd0*/  @!P0 LDC.64 R6, c[0x0][0x250] ;  /* 0x00009400ff068b82 */ /* 0x000e620000000a00 */
[----:B------:R-:W-:Y:S01]  /*14de0*/  @!P0 IMAD.IADD R13, R13, 0x1, R19 ;  /* 0x000000010d0d8824 */ /* 0x000fe200078e0213 */
[----:B------:R-:W-:Y:S01]  /*14df0*/  @!PT LDS RZ, [RZ] ;  /* 0x00000000fffff984 */ /* 0x000fe20000000800 */
[----:B------:R-:W-:Y:S01]  /*14e00*/  @!PT LDS RZ, [RZ] ;  /* 0x00000000fffff984 */ /* 0x000fe20000000800 */
[----:B------:R-:W-:Y:S01]  /*14e10*/  @!PT LDS RZ, [RZ] ;  /* 0x00000000fffff984 */ /* 0x000fe20000000800 */
[----:B------:R2:W-:Y:S01]  /*14e20*/  @!P0 LDGSTS.E.BYPASS.LTC128B.128 [R184+0x6800], desc[UR6][R16.64] ;  /* 0x0680000010b88fae */ /* 0x0005e2000b901d46 */
[----:B------:R-:W-:Y:S02]  /*14e30*/  @!P0 LEA.HI.X R2, R4, R15, R5, 0x5, P1 ;  /* 0x0000000f04028211 */ /* 0x000fe400008f2c05 */
[----:B------:R-:W-:Y:S01]  /*14e40*/  @!P0 LEA R20, P2, R0, R148, 0x1 ;  /* 0x0000009400148211 */ /* 0x000fe200078408ff */
[----:B------:R-:W-:Y:S01]  /*14e50*/  @P0 STS.128 [R184+0x7000], RZ ;  /* 0x007000ffb8000388 */ /* 0x000fe20000000c00 */
[----:B---3--:R-:W-:Y:S01]  /*14e60*/  @!P0 LEA R12, P1, R10, R14, 0x6 ;  /* 0x0000000e0a0c8211 */ /* 0x008fe200078230ff */
[----:B------:R-:W3:Y:S01]  /*14e70*/  @!P0 LDC.64 R4, c[0x0][0x250] ;  /* 0x00009400ff048b82 */ /* 0x000ee20000000a00 */
[----:B------:R-:W-:Y:S02]  /*14e80*/  @!P0 LEA.HI.X R21, R0, R149, R2, 0x1, P2 ;  /* 0x0000009500158211 */ /* 0x000fe400010f0c02 */
[-C--:B------:R-:W-:Y:S02]  /*14e90*/  @!P0 LEA R22, P2, R18, R148.reuse, 0x1 ;  /* 0x0000009412168211 */ /* 0x080fe400078408ff */
[----:B------:R-:W-:Y:S01]  /*14ea0*/  @!P0 LEA.HI.X R11, R10, R15, R11, 0x6, P1 ;  /* 0x0000000f0a0b8211 */ /* 0x000fe200008f340b */
[----:B------:R-:W-:Y:S01]  /*14eb0*/  @!PT LDS RZ, [RZ] ;  /* 0x00000000fffff984 */ /* 0x000fe20000000800 */
[----:B------:R-:W-:Y:S01]  /*14ec0*/  @!PT LDS RZ, [RZ] ;  /* 0x00000000fffff984 */ /* 0x000fe20000000800 */
[----:B------:R-:W-:Y:S01]  /*14ed0*/  @!PT LDS RZ, [RZ] ;  /* 0x00000000fffff984 */ /* 0x000fe20000000800 */
[----:B------:R-:W-:Y:S01]  /*14ee0*/  @!P0 LDGSTS.E.BYPASS.LTC128B.128 [R184+0x7000], desc[UR6][R20.64] ;  /* 0x0700000014b88fae */ /* 0x000fe2000b901d46 */
[-C--:B------:R-:W-:Y:S02]  /*14ef0*/  @!P0 LEA.HI.X R23, R18, R149.reuse, R13, 0x1, P2 ;  /* 0x0000009512178211 */ /* 0x080fe400010f0c0d */
[CC--:B------:R-:W-:Y:S01]  /*14f00*/  @!P0 LEA R10, P1, R12.reuse, R148.reuse, 0x1 ;  /* 0x000000940c0a8211 */ /* 0x0c0fe200078208ff */
[----:B------:R-:W-:Y:S03]  /*14f10*/  @P0 STS.128 [R184+0x7800], RZ ;  /* 0x007800ffb8000388 */ /* 0x000fe60000000c00 */
[-C--:B------:R-:W-:Y:S01]  /*14f20*/  @!P0 LEA.HI.X R11, R12, R149.reuse, R11, 0x1, P1 ;  /* 0x000000950c0b8211 */ /* 0x080fe200008f0c0b */
        /* <DEDUP_REMOVED lines=9> */
[----:B---3--:R-:W-:Y:S02]  /*14fc0*/  @!P0 IMAD R5, R5, 0x70, RZ ;  /* 0x0000007005058824 */ /* 0x008fe400078e02ff */
[--C-:B----4-:R-:W-:Y:S01]  /*14fd0*/  @!P0 IMAD.WIDE.U32 R12, R8, 0x50, R14.reuse ;  /* 0x00000050080c8825 */ /* 0x110fe200078e000e */
[----:B------:R-:W-:Y:S03]  /*14fe0*/  @P0 STS.128 [R184+0x8800], RZ ;  /* 0x008800ffb8000388 */ /* 0x000fe60000000c00 */
[----:B------:R-:W-:Y:S02]  /*14ff0*/  @!P0 IMAD R9, R9, 0x50, RZ ;  /* 0x0000005009098824 */ /* 0x000fe400078e02ff */
[----:B-1----:R-:W-:Y:S02]  /*15000*/  @!P0 IMAD R7, R7, 0x60, RZ ;  /* 0x0000006007078824 */ /* 0x002fe400078e02ff */
[----:B--2---:R-:W-:Y:S01]  /*15010*/  @!P0 IMAD.WIDE.U32 R16, R6, 0x60, R14 ;  /* 0x0000006006108825 */ /* 0x004fe200078e000e */
[-C--:B------:R-:W-:Y:S03]  /*15020*/  @!P0 LEA R6, P3, R12, R148.reuse, 0x1 ;  /* 0x000000940c068211 */ /* 0x080fe600078608ff */
[----:B------:R-:W-:Y:S01]  /*15030*/  @!P0 IMAD.IADD R9, R9, 0x1, R13 ;  /* 0x0000000109098824 */ /* 0x000fe200078e020d */
[-C--:B------:R-:W-:Y:S01]  /*15040*/  @!P0 LEA R8, P2, R16, R148.reuse, 0x1 ;  /* 0x0000009410088211 */ /* 0x080fe200078408ff */
[----:B------:R-:W-:Y:S02]  /*15050*/  @!P0 IMAD.IADD R0, R7, 0x1, R17 ;  /* 0x0000000107008824 */ /* 0x000fe400078e0211 */
[----:B------:R-:W-:Y:S01]  /*15060*/  @!P0 IMAD.WIDE.U32 R14, R4, 0x70, R14 ;  /* 0x00000070040e8825 */ /* 0x000fe200078e000e */
[-C--:B------:R-:W-:Y:S02]  /*15070*/  @!P0 LEA.HI.X R7, R12, R149.reuse, R9, 0x1, P3 ;  /* 0x000000950c078211 */ /* 0x080fe400018f0c09 */
[-C--:B------:R-:W-:Y:S01]  /*15080*/  @!P0 LEA.HI.X R9, R16, R149.reuse, R0, 0x1, P2 ;  /* 0x0000009510098211 */ /* 0x080fe200010f0c00 */
[----:B------:R-:W-:Y:S01]  /*15090*/  @!P0 IMAD.IADD R5, R5, 0x1, R15 ;  /* 0x0000000105058824 */ /* 0x000fe200078e020f */
[C---:B------:R-:W-:Y:S01]  /*150a0*/  @!P0 LEA R4, P1, R14.reuse, R148, 0x1 ;  /* 0x000000940e048211 */ /* 0x040fe200078208ff */
[----:B------:R-:W-:Y:S01]  /*150b0*/  @!PT LDS RZ, [RZ] ;  /* 0x00000000fffff984 */ /* 0x000fe20000000800 */
[----:B------:R-:W-:Y:S01]  /*150c0*/  @!PT LDS RZ, [RZ] ;  /* 0x00000000fffff984 */ /* 0x000fe20000000800 */
[----:B------:R-:W-:Y:S01]  /*150d0*/  @!PT LDS RZ, [RZ] ;  /* 0x00000000fffff984 */ /* 0x000fe20000000800 */
[----:B------:R-:W-:Y:S03]  /*150e0*/  @!P0 LDGSTS.E.BYPASS.LTC128B.128 [R184+0x8800], desc[UR6][R6.64] ;  /* 0x0880000006b88fae */ /* 0x000fe6000b901d46 */
[----:B------:R-:W-:Y:S01]  /*150f0*/  @!P0 LEA.HI.X R5, R14, R149, R5, 0x1, P1 ;  /* 0x000000950e058211 */ /* 0x000fe200008f0c05 */
[----:B------:R-:W-:Y:S01]  /*15100*/  @P0 STS.128 [R184+0x9000], RZ ;  /* 0x009000ffb8000388 */ /* 0x000fe20000000c00 */
[----:B------:R-:W-:Y:S03]  /*15110*/  ISETP.GE.AND P1, PT, R187, 0x2, PT ;  /* 0x00000002bb00780c */ /* 0x000fe60003f26270 */
        /* <DEDUP_REMOVED lines=14> */
[----:B------:R-:W0:Y:S04]  /*15200*/  LDGDEPBAR ;  /* 0x00000000000079af */ /* 0x000e280000000000 */
[----:B------:R-:W5:Y:S04]  /*15210*/  LDSM.16.M88.4 R124, [R173+0x4000] ;  /* 0x00400000ad7c783b */ /* 0x000f680000000200 */
[----:B------:R-:W5:Y:S04]  /*15220*/  LDSM.16.M88.4 R128, [R173+0x4800] ;  /* 0x00480000ad80783b */ /* 0x000f680000000200 */
[----:B------:R-:W5:Y:S04]  /*15230*/  LDSM.16.M88.4 R132, [R173+0x5000] ;  /* 0x00500000ad84783b */ /* 0x000f680000000200 */
[----:B------:R-:W5:Y:S04]  /*15240*/  LDSM.16.M88.4 R136, [R173+0x5800] ;  /* 0x00580000ad88783b */ /* 0x000f680000000200 */
[----:B------:R-:W-:Y:S01]  /*15250*/  LDSM.16.M88.4 R140, [R172] ;  /* 0x00000000ac8c783b */ /* 0x000fe20000000200 */
[C---:B-1----:R-:W-:Y:S03]  /*15260*/  HMMA.16816.F32 R4, R104.reuse, R108, RZ ;  /* 0x0000006c6804723c */ /* 0x042fe600000018ff */
[----:B------:R-:W1:Y:S04]  /*15270*/  LDSM.16.M88.4 R144, [R167+0x2000] ;  /* 0x00200000a790783b */ /* 0x000e680000000200 */
[----:B------:R-:W1:Y:S01]  /*15280*/  LDSM.16.M88.4 R148, [R167+0x2800] ;  /* 0x00280000a794783b */ /* 0x000e620000000200 */
[C---:B------:R-:W-:Y:S03]  /*15290*/  HMMA.16816.F32 R8, R104.reuse, R110, RZ ;  /* 0x0000006e6808723c */ /* 0x040fe600000018ff */
[----:B------:R-:W1:Y:S03]  /*152a0*/  LDSM.16.M88.4 R152, [R167+0x3000] ;  /* 0x00300000a798783b */ /* 0x000e660000000200 */
[C---:B--2---:R-:W-:Y:S01]  /*152b0*/  HMMA.16816.F32 R12, R104.reuse, R112, RZ ;  /* 0x00000070680c723c */ /* 0x044fe200000018ff */
[----:B------:R-:W2:Y:S05]  /*152c0*/  LDSM.16.M88.4 R108, [R167+0x3800] ;  /* 0x00380000a76c783b */ /* 0x000eaa0000000200 */
[C---:B------:R-:W-:Y:S01]  /*152d0*/  HMMA.16816.F32 R16, R104.reuse, R114, RZ ;  /* 0x000000726810723c */ /* 0x040fe200000018ff */
[----:B------:R-:W-:Y:S05]  /*152e0*/  LDSM.16.M88.4 R112, [R167+0x4800] ;  /* 0x00480000a770783b */ /* 0x000fea0000000200 */
[C---:B---3--:R-:W-:Y:S06]  /*152f0*/  HMMA.16816.F32 R20, R104.reuse, R116, RZ ;  /* 0x000000746814723c */ /* 0x048fec00000018ff */
[C---:B------:R-:W-:Y:S01]  /*15300*/  HMMA.16816.F32 R24, R104.reuse, R118, RZ ;  /* 0x000000766818723c */ /* 0x040fe200000018ff */
[----:B------:R-:W-:Y:S05]  /*15310*/  LDSM.16.M88.4 R116, [R167+0x5000] ;  /* 0x00500000a774783b */ /* 0x000fea0000000200 */
[C---:B----4-:R-:W-:Y:S06]  /*15320*/  HMMA.16816.F32 R28, R104.reuse, R120, RZ ;  /* 0x00000078681c723c */ /* 0x050fec00000018ff */
[C---:B------:R-:W-:Y:S01]  /*15330*/  HMMA.16816.F32 R32, R104.reuse, R122, RZ ;  /* 0x0000007a6820723c */ /* 0x040fe200000018ff */
[----:B------:R-:W-:Y:S05]  /*15340*/  LDSM.16.M88.4 R120, [R167+0x5800] ;  /* 0x00580000a778783b */ /* 0x000fea0000000200 */
[C---:B-----5:R-:W-:Y:S06]  /*15350*/  HMMA.16816.F32 R36, R104.reuse, R124, RZ ;  /* 0x0000007c6824723c */ /* 0x060fec00000018ff */
        /* <DEDUP_REMOVED lines=10> */
[C---:B------:R-:W-:Y:S06]  /*15400*/  HMMA.16816.F32 R8, R140.reuse, R146, R8 ;  /* 0x000000928c08723c */ /* 0x040fec0000001808 */
[C---:B------:R-:W-:Y:S06]  /*15410*/  HMMA.16816.F32 R12, R140.reuse, R148, R12 ;  /* 0x000000948c0c723c */ /* 0x040fec000000180c */
[C---:B------:R-:W-:Y:S05]  /*15420*/  HMMA.16816.F32 R16, R140.reuse, R150, R16 ;  /* 0x000000968c10723c */ /* 0x040fea0000001810 */
[----:B------:R-:W-:Y:S01]  /*15430*/  IMAD.MOV.U32 R148, RZ, RZ, R194 ;  /* 0x000000ffff947224 */ /* 0x000fe200078e00c2 */
[C---:B------:R-:W-:Y:S05]  /*15440*/  HMMA.16816.F32 R20, R140.reuse, R152, R20 ;  /* 0x000000988c14723c */ /* 0x040fea0000001814 */
[----:B------:R-:W-:Y:S01]  /*15450*/  IMAD.MOV.U32 R149, RZ, RZ, R195 ;  /* 0x000000ffff957224 */ /* 0x000fe200078e00c3 */
[C---:B------:R-:W-:Y:S06]  /*15460*/  HMMA.16816.F32 R24, R140.reuse, R154, R24 ;  /* 0x0000009a8c18723c */ /* 0x040fec0000001818 */
[C---:B--2---:R-:W-:Y:S06]  /*15470*/  HMMA.16816.F32 R28, R140.reuse, R108, R28 ;  /* 0x0000006c8c1c723c */ /* 0x044fec000000181c */
[C---:B------:R-:W-:Y:S01]  /*15480*/  HMMA.16816.F32 R32, R140.reuse, R110, R32 ;  /* 0x0000006e8c20723c */ /* 0x040fe20000001820 */
[----:B------:R-:W-:Y:S05]  /*15490*/  LDSM.16.M88.4 R108, [R170] ;  /* 0x00000000aa6c783b */ /* 0x000fea0000000200 */
[C---:B---3--:R-:W-:Y:S06]  /*154a0*/  HMMA.16816.F32 R36, R140.reuse, R104, R36 ;  /* 0x000000688c24723c */ /* 0x048fec0000001824 */
        /* <DEDUP_REMOVED lines=60> */
[----:B------:R-:W1:Y:S01]  /*15870*/  LDC R0, c[0x0][0x248] ;  /* 0x00009200ff007b82 */ /* 0x000e620000000800 */
[----:B------:R-:W-:Y:S07]  /*15880*/  ISETP.NE.AND P4, PT, R181, RZ, PT ;  /* 0x000000ffb500720c */ /* 0x000fee0003f85270 */
[----:B------:R-:W2:Y:S08]  /*15890*/  @!P0 LDC R108, c[0x0][0x24c] ;  /* 0x00009300ff6c8b82 */ /* 0x000eb00000000800 */
[----:B------:R-:W3:Y:S01]  /*158a0*/  @!P0 LDC R106, c[0x0][0x24c] ;  /* 0x00009300ff6a8b82 */ /* 0x000ee20000000800 */
[----:B-1----:R-:W-:Y:S05]  /*158b0*/  IMAD.U32 R110, R0, -0x80, RZ ;  /* 0xffffff80006e7824 */ /* 0x002fea00078e00ff */
        /* <DEDUP_REMOVED lines=9> */
[----:B------:R-:W1:Y:S02]  /*15950*/  I2F.RP R107, R102 ;  /* 0x00000066006b7306 */ /* 0x000e640000209400 */
[----:B------:R-:W-:Y:S08]  /*15960*/  ISETP.GE.AND P3, PT, R113, RZ, PT ;  /* 0x000000ff7100720c */ /* 0x000ff00003f66270 */
        /* <DEDUP_REMOVED lines=26> */
[----:B------:R-:W1:Y:S07]  /*15b10*/  LDC R102, c[0x0][0x24c] ;  /* 0x00009300ff667b82 */ /* 0x000e6e0000000800 */
        /* <DEDUP_REMOVED lines=26> */
.L_x_5590:
[----:B------:R1:W-:Y:S01]  /*15cc0*/  @P0 STS.128 [R184+0x2000], RZ ;  /* 0x002000ffb8000388 */ /* 0x0003e20000000c00 */
[----:B------:R-:W-:Y:S01]  /*15cd0*/  LEA R120, P2, R110, R186, 0x1 ;  /* 0x000000ba6e787211 */ /* 0x000fe200078408ff */
[----:B------:R-:W4:Y:S01]  /*15ce0*/  @!P0 LDC R104, c[0x0][0x24c] ;  /* 0x00009300ff688b82 */ /* 0x000f220000000800 */
[-C--:B------:R-:W-:Y:S01]  /*15cf0*/  @!P0 IADD3 R105, P1, R178, R110.reuse, RZ ;  /* 0x0000006eb2698210 */ /* 0x080fe20007f3e0ff */
[----:B------:R-:W-:Y:S01]  /*15d00*/  @!P0 IMAD.MOV.U32 R116, RZ, RZ, R110 ;  /* 0x000000ffff748224 */ /* 0x000fe200078e006e */
[--C-:B------:R-:W-:Y:S01]  /*15d10*/  LEA.HI.X R121, R110, R185, R107.reuse, 0x1, P2 ;  /* 0x000000b96e797211 */ /* 0x100fe200010f0c6b */
[--C-:B------:R-:W-:Y:S01]  /*15d20*/  @!P0 IMAD.MOV.U32 R117, RZ, RZ, R107.reuse ;  /* 0x000000ffff758224 */ /* 0x100fe200078e006b */
[C---:B------:R-:W-:Y:S01]  /*15d30*/  @!P0 LEA R109, P2, R0.reuse, R110, 0x5 ;  /* 0x0000006e006d8211 */ /* 0x040fe200078428ff */
        /* <DEDUP_REMOVED lines=80> */
.L_x_5589:
[----:B------:R-:W-:Y:S01]  /*16240*/  FMNMX.FTZ R0, R4, R103, !PT ;  /* 0x0000006704007209 */ /* 0x000fe20007810000 */
[----:B------:R-:W-:Y:S01]  /*16250*/  LDSM.16.MT88.4 R112, [R165+0x6000] ;  /* 0x00600000a570783b */ /* 0x000fe20000004200 */
        /* <DEDUP_REMOVED lines=71> */
[C---:B------:R-:W-:Y:S02]  /*166d0*/  FADD.FTZ R3, -R0.reuse, R3 ;  /* 0x0000000300037221 */ /* 0x040fe40000010100 */
[----:B------:R-:W-:Y:S01]  /*166e0*/  LDSM.16.MT88.4 R108, [R166+0x6000] ;  /* 0x00600000a66c783b */ /* 0x000fe20000004200 */
[----:B------:R-:W-:Y:S01]  /*166f0*/  FMUL.FTZ R116, R0, UR4 ;  /* 0x0000000400747c20 */ /* 0x000fe20008410000 */
[C---:B------:R-:W-:Y:S01]  /*16700*/  FSETP.NEU.FTZ.AND P0, PT, R2.reuse, -INF , PT ;  /* 0xff8000000200780b */ /* 0x040fe20003f1d000 */
[----:B------:R-:W-:Y:S01]  /*16710*/  FMUL.FTZ R104, R3, UR4 ;  /* 0x0000000403687c20 */ /* 0x000fe20008410000 */
[C---:B------:R-:W-:Y:S01]  /*16720*/  FMUL.FTZ R117, R2.reuse, UR4 ;  /* 0x0000000402757c20 */ /* 0x040fe20008410000 */
[----:B------:R-:W-:Y:S02]  /*16730*/  FADD.FTZ R102, -R2, R103 ;  /* 0x0000006702667221 */ /* 0x000fe40000010100 */
[----:B------:R1:W2:Y:S02]  /*16740*/  MUFU.EX2 R3, R104 ;  /* 0x0000006800037308 */ /* 0x0002a40000000800 */
[----:B------:R-:W-:Y:S01]  /*16750*/  FSEL R117, R117, RZ, P0 ;  /* 0x000000ff75757208 */ /* 0x000fe20000000000 */
[----:B------:R-:W-:Y:S01]  /*16760*/  FMUL.FTZ R103, R102, UR4 ;  /* 0x0000000466677c20 */ /* 0x000fe20008410000 */
[----:B------:R-:W-:Y:S03]  /*16770*/  FSETP.NEU.FTZ.AND P0, PT, R0, -INF , PT ;  /* 0xff8000000000780b */ /* 0x000fe60003f1d000 */
[--C-:B------:R-:W-:Y:S03]  /*16780*/  FFMA.FTZ R135, R40, UR4, -R117.reuse ;  /* 0x0000000428877c23 */ /* 0x100fe60008010875 */
[----:B------:R-:W3:Y:S01]  /*16790*/  MUFU.EX2 R102, R103 ;  /* 0x0000006700667308 */ /* 0x000ee20000000800 */
        /* <DEDUP_REMOVED lines=8> */
[----:B-1----:R-:W1:Y:S01]  /*16820*/  LDSM.16.MT88.4 R104, [R168+0x6000] ;  /* 0x00600000a868783b */ /* 0x002e620000004200 */
[--C-:B------:R-:W-:Y:S01]  /*16830*/  FFMA.FTZ R137, R42, UR4, -R116.reuse ;  /* 0x000000042a897c23 */ /* 0x100fe20008010874 */
[--C-:B------:R-:W-:Y:S01]  /*16840*/  FFMA.FTZ R138, R43, UR4, -R116.reuse ;  /* 0x000000042b8a7c23 */ /* 0x100fe20008010874 */
[--C-:B------:R-:W-:Y:S01]  /*16850*/  FFMA.FTZ R141, R46, UR4, -R116.reuse ;  /* 0x000000042e8d7c23 */ /* 0x100fe20008010874 */
[--C-:B------:R-:W-:Y:S01]  /*16860*/  FFMA.FTZ R142, R47, UR4, -R116.reuse ;  /* 0x000000042f8e7c23 */ /* 0x100fe20008010874 */
[--C-:B------:R-:W-:Y:S01]  /*16870*/  FFMA.FTZ R121, R14, UR4, -R116.reuse ;  /* 0x000000040e797c23 */ /* 0x100fe20008010874 */
[----:B--2---:R-:W-:Y:S03]  /*16880*/  FMUL.FTZ R14, R3, R94 ;  /* 0x0000005e030e7220 */ /* 0x004fe60000410000 */
[----:B------:R-:W-:Y:S01]  /*16890*/  MUFU.EX2 R133, R133 ;  /* 0x0000008500857308 */ /* 0x000fe20000000800 */
[----:B------:R-:W-:Y:S01]  /*168a0*/  LDSM.16.MT88.4 R40, [R166+0x8000] ;  /* 0x00800000a628783b */ /* 0x000fe20000004200 */
[C---:B---3--:R-:W-:Y:S01]  /*168b0*/  FMUL.FTZ R12, R102.reuse, R92 ;  /* 0x0000005c660c7220 */ /* 0x048fe20000410000 */
[--C-:B------:R-:W-:Y:S01]  /*168c0*/  FFMA.FTZ R118, R15, UR4, -R116.reuse ;  /* 0x000000040f767c23 */ /* 0x100fe20008010874 */
[C---:B------:R-:W-:Y:S01]  /*168d0*/  FMUL.FTZ R15, R3.reuse, R95 ;  /* 0x0000005f030f7220 */ /* 0x040fe20000410000 */
[C---:B------:R-:W-:Y:S01]  /*168e0*/  FMUL.FTZ R68, R102.reuse, R68 ;  /* 0x0000004466447220 */ /* 0x040fe20000410000 */
[----:B------:R-:W-:Y:S01]  /*168f0*/  FMUL.FTZ R69, R102, R69 ;  /* 0x0000004566457220 */ /* 0x000fe20000410000 */
[C---:B------:R-:W-:Y:S03]  /*16900*/  FMUL.FTZ R70, R3.reuse, R70 ;  /* 0x0000004603467220 */ /* 0x040fe60000410000 */
[----:B------:R-:W2:Y:S01]  /*16910*/  MUFU.EX2 R129, R129 ;  /* 0x0000008100817308 */ /* 0x000ea20000000800 */
[----:B------:R-:W-:Y:S01]  /*16920*/  LDSM.16.MT88.4 R44, [R165+0x8800] ;  /* 0x00880000a52c783b */ /* 0x000fe20000004200 */
[C---:B------:R-:W-:Y:S01]  /*16930*/  FMUL.FTZ R71, R3.reuse, R71 ;  /* 0x0000004703477220 */ /* 0x040fe20000410000 */
[--C-:B------:R-:W-:Y:S01]  /*16940*/  FFMA.FTZ R5, R16, UR4, -R117.reuse ;  /* 0x0000000410057c23 */ /* 0x100fe20008010875 */
[----:B------:R-:W-:Y:S01]  /*16950*/  FMUL.FTZ R16, R102, R88 ;  /* 0x0000005866107220 */ /* 0x000fe20000410000 */
[--C-:B------:R-:W-:Y:S01]  /*16960*/  FFMA.FTZ R125, R18, UR4, -R116.reuse ;  /* 0x00000004127d7c23 */ /* 0x100fe20008010874 */
[----:B------:R-:W-:Y:S01]  /*16970*/  FMUL.FTZ R18, R3, R90 ;  /* 0x0000005a03127220 */ /* 0x000fe20000410000 */
[--C-:B------:R-:W-:Y:S03]  /*16980*/  FFMA.FTZ R128, R19, UR4, -R116.reuse ;  /* 0x0000000413807c23 */ /* 0x100fe60008010874 */
[----:B------:R-:W-:Y:S01]  /*16990*/  MUFU.EX2 R120, R120 ;  /* 0x0000007800787308 */ /* 0x000fe20000000800 */
[C---:B------:R-:W-:Y:S01]  /*169a0*/  FMUL.FTZ R19, R3.reuse, R91 ;  /* 0x0000005b03137220 */ /* 0x040fe20000410000 */
        /* <DEDUP_REMOVED lines=9> */
[C---:B------:R-:W-:Y:S01]  /*16a40*/  FMUL.FTZ R80, R102.reuse, R80 ;  /* 0x0000005066507220 */ /* 0x040fe20000410000 */
[----:B------:R-:W-:Y:S01]  /*16a50*/  FMUL.FTZ R81, R102, R81 ;  /* 0x0000005166517220 */ /* 0x000fe20000410000 */
[C---:B------:R-:W-:Y:S01]  /*16a60*/  FMUL.FTZ R82, R3.reuse, R82 ;  /* 0x0000005203527220 */ /* 0x040fe20000410000 */
        /* <DEDUP_REMOVED lines=8> */
[C---:B------:R-:W-:Y:S01]  /*16af0*/  FMUL.FTZ R8, R102.reuse, R96 ;  /* 0x0000006066087220 */ /* 0x040fe20000410000 */
[----:B--2---:R-:W-:Y:S03]  /*16b00*/  F2FP.F16.F32.PACK_AB R96, R129, R133 ;  /* 0x000000858160723e */ /* 0x004fe600000000ff */
[----:B------:R-:W-:Y:S01]  /*16b10*/  MUFU.EX2 R130, R130 ;  /* 0x0000008200827308 */ /* 0x000fe20000000800 */
[C---:B------:R-:W-:Y:S01]  /*16b20*/  FMUL.FTZ R9, R102.reuse, R97 ;  /* 0x0000006166097220 */ /* 0x040fe20000410000 */
[C---:B------:R-:W-:Y:S01]  /*16b30*/  FMUL.FTZ R10, R3.reuse, R98 ;  /* 0x00000062030a7220 */ /* 0x040fe20000410000 */
[----:B------:R-:W-:Y:S01]  /*16b40*/  FMUL.FTZ R11, R3, R99 ;  /* 0x00000063030b7220 */ /* 0x000fe20000410000 */
[--C-:B------:R-:W-:Y:S01]  /*16b50*/  FFMA.FTZ R7, R13, UR4, -R117.reuse ;  /* 0x000000040d077c23 */ /* 0x100fe20008010875 */
[C---:B------:R-:W-:Y:S01]  /*16b60*/  FMUL.FTZ R13, R102.reuse, R93 ;  /* 0x0000005d660d7220 */ /* 0x040fe20000410000 */
[--C-:B------:R-:W-:Y:S01]  /*16b70*/  FFMA.FTZ R6, R17, UR4, -R117.reuse ;  /* 0x0000000411067c23 */ /* 0x100fe20008010875 */
[----:B------:R-:W2:Y:S03]  /*16b80*/  LDSM.16.MT88.4 R92, [R164+0x6000] ;  /* 0x00600000a45c783b */ /* 0x000ea60000004200 */
[----:B------:R-:W3:Y:S01]  /*16b90*/  MUFU.EX2 R124, R124 ;  /* 0x0000007c007c7308 */ /* 0x000ee20000000800 */
[----:B------:R-:W-:Y:S01]  /*16ba0*/  FMUL.FTZ R17, R102, R89 ;  /* 0x0000005966117220 */ /* 0x000fe20000410000 */
[--C-:B------:R-:W-:Y:S01]  /*16bb0*/  FFMA.FTZ R127, R20, UR4, -R117.reuse ;  /* 0x00000004147f7c23 */ /* 0x100fe20008010875 */
[----:B------:R-:W-:Y:S01]  /*16bc0*/  FMUL.FTZ R20, R102, R84 ;  /* 0x0000005466147220 */ /* 0x000fe20000410000 */
[--C-:B------:R-:W-:Y:S01]  /*16bd0*/  FFMA.FTZ R132, R22, UR4, -R116.reuse ;  /* 0x0000000416847c23 */ /* 0x100fe20008010874 */
[----:B------:R-:W-:Y:S01]  /*16be0*/  FMUL.FTZ R22, R3, R86 ;  /* 0x0000005603167220 */ /* 0x000fe20000410000 */
[--C-:B------:R-:W-:Y:S01]  /*16bf0*/  FFMA.FTZ R131, R23, UR4, -R116.reuse ;  /* 0x0000000417837c23 */ /* 0x100fe20008010874 */
[----:B------:R-:W4:Y:S03]  /*16c00*/  LDSM.16.MT88.4 R88, [R168+0x6800] ;  /* 0x00680000a858783b */ /* 0x000f260000004200 */
[----:B------:R-:W-:Y:S01]  /*16c10*/  MUFU.EX2 R126, R126 ;  /* 0x0000007e007e7308 */ /* 0x000fe20000000800 */
[----:B------:R-:W-:Y:S01]  /*16c20*/  FMUL.FTZ R23, R3, R87 ;  /* 0x0000005703177220 */ /* 0x000fe20000410000 */
[--C-:B------:R-:W-:Y:S01]  /*16c30*/  FFMA.FTZ R134, R27, UR4, -R116.reuse ;  /* 0x000000041b867c23 */ /* 0x100fe20008010874 */
[--C-:B------:R-:W-:Y:S01]  /*16c40*/  FFMA.FTZ R143, R48, UR4, -R117.reuse ;  /* 0x00000004308f7c23 */ /* 0x100fe20008010875 */
[--C-:B------:R-:W-:Y:S01]  /*16c50*/  FFMA.FTZ R48, R49, UR4, -R117.reuse ;  /* 0x0000000431307c23 */ /* 0x100fe20008010875 */
[--C-:B------:R-:W-:Y:S01]  /*16c60*/  FFMA.FTZ R49, R50, UR4, -R116.reuse ;  /* 0x0000000432317c23 */ /* 0x100fe20008010874 */
[----:B------:R-:W-:Y:S01]  /*16c70*/  FFMA.FTZ R50, R51, UR4, -R116 ;  /* 0x0000000433327c23 */ /* 0x000fe20008010874 */
[--C-:B------:R-:W-:Y:S03]  /*16c80*/  FFMA.FTZ R51, R52, UR4, -R117.reuse ;  /* 0x0000000434337c23 */ /* 0x100fe60008010875 */
[----:B------:R-:W5:Y:S01]  /*16c90*/  MUFU.EX2 R119, R119 ;  /* 0x0000007700777308 */ /* 0x000f620000000800 */
[----:B---3--:R-:W-:Y:S01]  /*16ca0*/  F2FP.F16.F32.PACK_AB R97, R124, R130 ;  /* 0x000000827c61723e */ /* 0x008fe200000000ff */
[----:B------:R-:W-:Y:S01]  /*16cb0*/  FFMA.FTZ R130, R3, R192, R130 ;  /* 0x000000c003827223 */ /* 0x000fe20000010082 */
        /* <DEDUP_REMOVED lines=8> */
[----:B------:R-:W-:Y:S01]  /*16d40*/  FFMA.FTZ R133, R102, R191, R133 ;  /* 0x000000bf66857223 */ /* 0x000fe20000010085 */
[----:B------:R-:W-:Y:S01]  /*16d50*/  ISETP.GT.AND P0, PT, R187, 0x1, PT ;  /* 0x00000001bb00780c */ /* 0x000fe20003f04270 */
[----:B------:R-:W-:Y:S01]  /*16d60*/  FFMA.FTZ R60, R60, UR4, -R117 ;  /* 0x000000043c3c7c23 */ /* 0x000fe20008010875 */
[----:B------:R-:W-:Y:S01]  /*16d70*/  FFMA.FTZ R63, R63, UR4, -R116 ;  /* 0x000000043f3f7c23 */ /* 0x000fe20008010874 */
[----:B------:R-:W-:Y:S03]  /*16d80*/  FADD.FTZ R133, R129, R133 ;  /* 0x0000008581857221 */ /* 0x000fe60000010000 */
[----:B------:R-:W3:Y:S01]  /*16d90*/  MUFU.EX2 R123, R123 ;  /* 0x0000007b007b7308 */ /* 0x000ee20000000800 */
[C---:B-----5:R-:W-:Y:S02]  /*16da0*/  F2FP.F16.F32.PACK_AB R98, R119.reuse, R126 ;  /* 0x0000007e7762723e */ /* 0x060fe400000000ff */
[----:B------:R-:W-:Y:S01]  /*16db0*/  MOV R103, R2 ;  /* 0x0000000200677202 */ /* 0x000fe20000000f00 */
[----:B------:R-:W-:Y:S06]  /*16dc0*/  FADD.FTZ R126, R126, R133 ;  /* 0x000000857e7e7221 */ /* 0x000fec0000010000 */
[----:B------:R-:W5:Y:S01]  /*16dd0*/  MUFU.EX2 R7, R7 ;  /* 0x0000000700077308 */ /* 0x000f620000000800 */
[----:B------:R-:W-:Y:S09]  /*16de0*/  FADD.FTZ R119, R119, R126 ;  /* 0x0000007e77777221 */ /* 0x000ff20000010000 */
[----:B------:R-:W-:Y:S01]  /*16df0*/  MUFU.EX2 R5, R5 ;  /* 0x0000000500057308 */ /* 0x000fe20000000800 */
[----:B---3--:R-:W-:Y:S09]  /*16e00*/  F2FP.F16.F32.PACK_AB R99, R123, R122 ;  /* 0x0000007a7b63723e */ /* 0x008ff200000000ff */
[----:B------:R-:W3:Y:S01]  /*16e10*/  MUFU.EX2 R6, R6 ;  /* 0x0000000600067308 */ /* 0x000ee20000000800 */
[C---:B-1----:R-:W-:Y:S05]  /*16e20*/  HMMA.16816.F32 R8, R96.reuse, R104, R8 ;  /* 0x000000686008723c */ /* 0x042fea0000001808 */
[----:B-----5:R-:W-:Y:S01]  /*16e30*/  F2FP.F16.F32.PACK_AB R84, R7, R120 ;  /* 0x000000780754723e */ /* 0x020fe200000000ff */
[C---:B------:R-:W-:Y:S03]  /*16e40*/  HMMA.16816.F32 R12, R96.reuse, R106, R12 ;  /* 0x0000006a600c723c */ /* 0x040fe6000000180c */
[----:B------:R-:W-:Y:S01]  /*16e50*/  MUFU.EX2 R125, R125 ;  /* 0x0000007d007d7308 */ /* 0x000fe20000000800 */
[----:B------:R-:W1:Y:S01]  /*16e60*/  LDSM.16.MT88.4 R104, [R166+0x6800] ;  /* 0x00680000a668783b */ /* 0x000e620000004200 */
[----:B------:R-:W-:Y:S01]  /*16e70*/  FADD.FTZ R120, R120, R119 ;  /* 0x0000007778787221 */ /* 0x000fe20000010000 */
[C---:B------:R-:W-:Y:S07]  /*16e80*/  HMMA.16816.F32 R68, R96.reuse, R108, R68 ;  /* 0x0000006c6044723c */ /* 0x040fee0000001844 */
[----:B------:R-:W5:Y:S01]  /*16e90*/  MUFU.EX2 R128, R128 ;  /* 0x0000008000807308 */ /* 0x000f620000000800 */
[----:B---3--:R-:W-:Y:S01]  /*16ea0*/  F2FP.F16.F32.PACK_AB R86, R6, R5 ;  /* 0x000000050656723e */ /* 0x008fe200000000ff */
[C---:B------:R-:W-:Y:S08]  /*16eb0*/  HMMA.16816.F32 R16, R96.reuse, R110, R16 ;  /* 0x0000006e6010723c */ /* 0x040ff00000001810 */
[----:B------:R-:W-:Y:S03]  /*16ec0*/  MUFU.EX2 R127, R127 ;  /* 0x0000007f007f7308 */ /* 0x000fe60000000800 */
[--C-:B------:R-:W-:Y:S01]  /*16ed0*/  FFMA.FTZ R108, R21, UR4, -R117.reuse ;  /* 0x00000004156c7c23 */ /* 0x100fe20008010875 */
[C---:B------:R-:W-:Y:S03]  /*16ee0*/  HMMA.16816.F32 R72, R96.reuse, R112, R72 ;  /* 0x000000706048723c */ /* 0x040fe60000001848 */
[----:B------:R-:W-:Y:S01]  /*16ef0*/  FMUL.FTZ R21, R102, R85 ;  /* 0x0000005566157220 */ /* 0x000fe20000410000 */
[----:B------:R-:W-:Y:S02]  /*16f00*/  F2FP.F16.F32.PACK_AB R85, R118, R121 ;  /* 0x000000797655723e */ /* 0x000fe400000000ff */
[----:B------:R3:W1:Y:S01]  /*16f10*/  MUFU.EX2 R112, R108 ;  /* 0x0000006c00707308 */ /* 0x0006620000000800 */
[----:B-----5:R-:W-:Y:S01]  /*16f20*/  F2FP.F16.F32.PACK_AB R87, R128, R125 ;  /* 0x0000007d8057723e */ /* 0x020fe200000000ff */
[----:B------:R-:W-:Y:S02]  /*16f30*/  FADD.FTZ R120, R7, R120 ;  /* 0x0000007807787221 */ /* 0x000fe40000010000 */
[C---:B------:R-:W-:Y:S06]  /*16f40*/  HMMA.16816.F32 R20, R96.reuse, R114, R20 ;  /* 0x000000726014723c */ /* 0x040fec0000001814 */
[----:B------:R5:W-:Y:S01]  /*16f50*/  MUFU.EX2 R113, R132 ;  /* 0x0000008400717308 */ /* 0x000be20000000800 */
[C---:B--2---:R-:W-:Y:S09]  /*16f60*/  HMMA.16816.F32 R76, R96.reuse, R92, R76 ;  /* 0x0000005c604c723c */ /* 0x044ff2000000184c */
[----:B------:R2:W1:Y:S01]  /*16f70*/  MUFU.EX2 R114, R131 ;  /* 0x0000008300727308 */ /* 0x0004620000000800 */
[----:B---3--:R-:W3:Y:S01]  /*16f80*/  LDSM.16.MT88.4 R108, [R165+0x6800] ;  /* 0x00680000a56c783b */ /* 0x008ee20000004200 */
[----:B------:R-:W-:Y:S03]  /*16f90*/  HMMA.16816.F32 R80, R96, R94, R80 ;  /* 0x0000005e6050723c */ /* 0x000fe60000001850 */
[--C-:B------:R-:W-:Y:S05]  /*16fa0*/  FFMA.FTZ R115, R25, UR4, -R117.reuse ;  /* 0x0000000419737c23 */ /* 0x100fea0008010875 */
[----:B------:R-:W-:Y:S01]  /*16fb0*/  MUFU.EX2 R134, R134 ;  /* 0x0000008600867308 */ /* 0x000fe20000000800 */
[----:B------:R-:W3:Y:S01]  /*16fc0*/  LDSM.16.MT88.4 R92, [R164+0x6800] ;  /* 0x00680000a45c783b */ /* 0x000ee20000004200 */
[C---:B----4-:R-:W-:Y:S05]  /*16fd0*/  HMMA.16816.F32 R8, R84.reuse, R88, R8 ;  /* 0x000000585408723c */ /* 0x050fea0000001808 */
[--C-:B-----5:R-:W-:Y:S03]  /*16fe0*/  FFMA.FTZ R132, R24, UR4, -R117.reuse ;  /* 0x0000000418847c23 */ /* 0x120fe60008010875 */
[----:B------:R-:W-:Y:S01]  /*16ff0*/  MUFU.EX2 R115, R115 ;  /* 0x0000007300737308 */ /* 0x000fe20000000800 */
[C---:B------:R-:W-:Y:S01]  /*17000*/  HMMA.16816.F32 R12, R84.reuse, R90, R12 ;  /* 0x0000005a540c723c */ /* 0x040fe2000000180c */
[----:B------:R-:W4:Y:S02]  /*17010*/  LDSM.16.MT88.4 R88, [R168+0x7000] ;  /* 0x00700000a858783b */ /* 0x000f240000004200 */
[--C-:B--2---:R-:W-:Y:S01]  /*17020*/  FFMA.FTZ R131, R26, UR4, -R116.reuse ;  /* 0x000000041a837c23 */ /* 0x104fe20008010874 */
[----:B-1----:R-:W-:Y:S02]  /*17030*/  F2FP.F16.F32.PACK_AB R24, R112, R127 ;  /* 0x0000007f7018723e */ /* 0x002fe400000000ff */
[C---:B------:R-:W-:Y:S03]  /*17040*/  HMMA.16816.F32 R68, R84.reuse, R104, R68 ;  /* 0x000000685444723c */ /* 0x040fe60000001844 */
[----:B------:R-:W1:Y:S01]  /*17050*/  MUFU.EX2 R132, R132 ;  /* 0x0000008400847308 */ /* 0x000e620000000800 */
[----:B------:R-:W2:Y:S01]  /*17060*/  LDSM.16.MT88.4 R96, [R166+0x7000] ;  /* 0x00700000a660783b */ /* 0x000ea20000004200 */
[----:B------:R-:W-:Y:S01]  /*17070*/  F2FP.F16.F32.PACK_AB R25, R114, R113 ;  /* 0x000000717219723e */ /* 0x000fe200000000ff */
[C---:B------:R-:W-:Y:S07]  /*17080*/  HMMA.16816.F32 R16, R84.reuse, R106, R16 ;  /* 0x0000006a5410723c */ /* 0x040fee0000001810 */
[----:B------:R-:W5:Y:S01]  /*17090*/  MUFU.EX2 R131, R131 ;  /* 0x0000008300837308 */ /* 0x000f620000000800 */
[--C-:B------:R-:W-:Y:S03]  /*170a0*/  FFMA.FTZ R104, R28, UR4, -R117.reuse ;  /* 0x000000041c687c23 */ /* 0x100fe60008010875 */
[--C-:B------:R-:W-:Y:S01]  /*170b0*/  FFMA.FTZ R105, R29, UR4, -R117.reuse ;  /* 0x000000041d697c23 */ /* 0x100fe20008010875 */
[--C-:B------:R-:W-:Y:S01]  /*170c0*/  FFMA.FTZ R106, R30, UR4, -R116.reuse ;  /* 0x000000041e6a7c23 */ /* 0x100fe20008010874 */
[--C-:B------:R-:W-:Y:S02]  /*170d0*/  FFMA.FTZ R107, R31, UR4, -R116.reuse ;  /* 0x000000041f6b7c23 */ /* 0x100fe40008010874 */
[----:B------:R-:W2:Y:S02]  /*170e0*/  LDSM.16.MT88.4 R28, [R165+0x7000] ;  /* 0x00700000a51c783b */ /* 0x000ea40000004200 */
[----:B------:R-:W-:Y:S01]  /*170f0*/  MUFU.EX2 R104, R104 ;  /* 0x0000006800687308 */ /* 0x000fe20000000800 */
[C---:B---3--:R-:W-:Y:S03]  /*17100*/  HMMA.16816.F32 R72, R84.reuse, R108, R72 ;  /* 0x0000006c5448723c */ /* 0x048fe60000001848 */
[----:B-1----:R-:W-:Y:S03]  /*17110*/  F2FP.F16.F32.PACK_AB R26, R115, R132 ;  /* 0x00000084731a723e */ /* 0x002fe600000000ff */
[C---:B------:R-:W-:Y:S03]  /*17120*/  HMMA.16816.F32 R20, R84.reuse, R110, R20 ;  /* 0x0000006e5414723c */ /* 0x040fe60000001814 */
[----:B------:R-:W1:Y:S02]  /*17130*/  MUFU.EX2 R105, R105 ;  /* 0x0000006900697308 */ /* 0x000e640000000800 */
[--C-:B------:R-:W-:Y:S01]  /*17140*/  FFMA.FTZ R109, R32, UR4, -R117.reuse ;  /* 0x00000004206d7c23 */ /* 0x100fe20008010875 */
[C---:B------:R-:W-:Y:S07]  /*17150*/  HMMA.16816.F32 R76, R84.reuse, R92, R76 ;  /* 0x0000005c544c723c */ /* 0x040fee000000184c */
[----:B------:R-:W-:Y:S01]  /*17160*/  MUFU.EX2 R106, R106 ;  /* 0x0000006a006a7308 */ /* 0x000fe20000000800 */
[----:B-----5:R-:W-:Y:S01]  /*17170*/  F2FP.F16.F32.PACK_AB R27, R134, R131 ;  /* 0x00000083861b723e */ /* 0x020fe200000000ff */
[----:B------:R-:W-:Y:S01]  /*17180*/  HMMA.16816.F32 R80, R84, R94, R80 ;  /* 0x0000005e5450723c */ /* 0x000fe20000001850 */
[----:B------:R-:W3:Y:S07]  /*17190*/  LDSM.16.MT88.4 R84, [R164+0x7000] ;  /* 0x00700000a454783b */ /* 0x000eee0000004200 */
[----:B------:R-:W5:Y:S01]  /*171a0*/  MUFU.EX2 R107, R107 ;  /* 0x0000006b006b7308 */ /* 0x000f620000000800 */
[C---:B----4-:R-:W-:Y:S01]  /*171b0*/  HMMA.16816.F32 R8, R24.reuse, R88, R8 ;  /* 0x000000581808723c */ /* 0x050fe20000001808 */
[----:B------:R-:W-:Y:S04]  /*171c0*/  LDSM.16.MT88.4 R92, [R168+0x9800] ;  /* 0x00980000a85c783b */ /* 0x000fe80000004200 */
[--C-:B------:R-:W-:Y:S01]  /*171d0*/  FFMA.FTZ R108, R33, UR4, -R117.reuse ;  /* 0x00000004216c7c23 */ /* 0x100fe20008010875 */
[C---:B------:R-:W-:Y:S03]  /*171e0*/  HMMA.16816.F32 R12, R24.reuse, R90, R12 ;  /* 0x0000005a180c723c */ /* 0x040fe6000000180c */
[----:B------:R-:W-:Y:S01]  /*171f0*/  MUFU.EX2 R109, R109 ;  /* 0x0000006d006d7308 */ /* 0x000fe20000000800 */
[----:B------:R-:W-:Y:S02]  /*17200*/  LDSM.16.MT88.4 R88, [R166+0x7800] ;  /* 0x00780000a658783b */ /* 0x000fe40000004200 */
[C---:B--2---:R-:W-:Y:S07]  /*17210*/  HMMA.16816.F32 R68, R24.reuse, R96, R68 ;  /* 0x000000601844723c */ /* 0x044fee0000001844 */
[----:B------:R-:W2:Y:S01]  /*17220*/  MUFU.EX2 R108, R108 ;  /* 0x0000006c006c7308 */ /* 0x000ea20000000800 */
[--C-:B------:R-:W-:Y:S01]  /*17230*/  FFMA.FTZ R110, R34, UR4, -R116.reuse ;  /* 0x00000004226e7c23 */ /* 0x100fe20008010874 */
[C---:B------:R-:W-:Y:S08]  /*17240*/  HMMA.16816.F32 R16, R24.reuse, R98, R16 ;  /* 0x000000621810723c */ /* 0x040ff00000001810 */
[----:B------:R-:W-:Y:S01]  /*17250*/  MUFU.EX2 R110, R110 ;  /* 0x0000006e006e7308 */ /* 0x000fe20000000800 */
[C---:B------:R-:W-:Y:S03]  /*17260*/  HMMA.16816.F32 R72, R24.reuse, R28, R72 ;  /* 0x0000001c1848723c */ /* 0x040fe60000001848 */
[--C-:B------:R-:W-:Y:S03]  /*17270*/  FFMA.FTZ R111, R35, UR4, -R116.reuse ;  /* 0x00000004236f7c23 */ /* 0x100fe60008010874 */
[C---:B------:R-:W-:Y:S03]  /*17280*/  HMMA.16816.F32 R20, R24.reuse, R30, R20 ;  /* 0x0000001e1814723c */ /* 0x040fe60000001814 */
[----:B------:R-:W-:Y:S01]  /*17290*/  MUFU.EX2 R136, R136 ;  /* 0x0000008800887308 */ /* 0x000fe20000000800 */
[----:B------:R-:W4:Y:S01]  /*172a0*/  LDSM.16.MT88.4 R32, [R168+0x7800] ;  /* 0x00780000a820783b */ /* 0x000f220000004200 */
[--C-:B------:R-:W-:Y:S01]  /*172b0*/  FFMA.FTZ R97, R36, UR4, -R117.reuse ;  /* 0x0000000424617c23 */ /* 0x100fe20008010875 */
[C---:B---3--:R-:W-:Y:S07]  /*172c0*/  HMMA.16816.F32 R76, R24.reuse, R84, R76 ;  /* 0x00000054184c723c */ /* 0x048fee000000184c */
[----:B------:R-:W3:Y:S01]  /*172d0*/  MUFU.EX2 R111, R111 ;  /* 0x0000006f006f7308 */ /* 0x000ee20000000800 */
[----:B------:R-:W4:Y:S03]  /*172e0*/  LDSM.16.MT88.4 R28, [R165+0x7800] ;  /* 0x00780000a51c783b */ /* 0x000f260000004200 */
[----:B------:R-:W-:Y:S01]  /*172f0*/  FFMA.FTZ R96, R37, UR4, -R117 ;  /* 0x0000000425607c23 */ /* 0x000fe20008010875 */
[----:B------:R-:W-:Y:S05]  /*17300*/  HMMA.16816.F32 R80, R24, R86, R80 ;  /* 0x000000561850723c */ /* 0x000fea0000001850 */
[----:B------:R-:W-:Y:S01]  /*17310*/  MUFU.EX2 R97, R97 ;  /* 0x0000006100617308 */ /* 0x000fe20000000800 */
[--C-:B------:R-:W-:Y:S01]  /*17320*/  FFMA.FTZ R98, R38, UR4, -R116.reuse ;  /* 0x0000000426627c23 */ /* 0x100fe20008010874 */
[----:B-1----:R-:W-:Y:S01]  /*17330*/  F2FP.F16.F32.PACK_AB R24, R105, R104 ;  /* 0x000000686918723e */ /* 0x002fe200000000ff */
[----:B------:R-:W-:Y:S01]  /*17340*/  FFMA.FTZ R99, R39, UR4, -R116 ;  /* 0x0000000427637c23 */ /* 0x000fe20008010874 */
[----:B------:R-:W-:Y:S02]  /*17350*/  LDSM.16.MT88.4 R84, [R165+0x9800] ;  /* 0x00980000a554783b */ /* 0x000fe40000004200 */
[----:B-----5:R-:W-:Y:S02]  /*17360*/  F2FP.F16.F32.PACK_AB R25, R107, R106 ;  /* 0x0000006a6b19723e */ /* 0x020fe400000000ff */
[----:B--2---:R-:W-:Y:S02]  /*17370*/  F2FP.F16.F32.PACK_AB R26, R108, R109 ;  /* 0x0000006d6c1a723e */ /* 0x004fe400000000ff */
[----:B------:R-:W1:Y:S01]  /*17380*/  MUFU.EX2 R96, R96 ;  /* 0x0000006000607308 */ /* 0x000e620000000800 */
[----:B---3--:R-:W-:Y:S01]  /*17390*/  F2FP.F16.F32.PACK_AB R27, R111, R110 ;  /* 0x0000006e6f1b723e */ /* 0x008fe200000000ff */
[----:B------:R-:W2:Y:S08]  /*173a0*/  LDSM.16.MT88.4 R36, [R164+0x7800] ;  /* 0x00780000a424783b */ /* 0x000eb00000004200 */
[----:B------:R-:W-:Y:S01]  /*173b0*/  MUFU.EX2 R98, R98 ;  /* 0x0000006200627308 */ /* 0x000fe20000000800 */
[C---:B----4-:R-:W-:Y:S09]  /*173c0*/  HMMA.16816.F32 R8, R24.reuse, R32, R8 ;  /* 0x000000201808723c */ /* 0x050ff20000001808 */
[----:B------:R-:W3:Y:S01]  /*173d0*/  MUFU.EX2 R99, R99 ;  /* 0x0000006300637308 */ /* 0x000ee20000000800 */
[C---:B------:R-:W-:Y:S01]  /*173e0*/  HMMA.16816.F32 R12, R24.reuse, R34, R12 ;  /* 0x00000022180c723c */ /* 0x040fe2000000180c */
[----:B------:R-:W4:Y:S08]  /*173f0*/  LDSM.16.MT88.4 R32, [R168+0x8000] ;  /* 0x00800000a820783b */ /* 0x000f300000004200 */
[----:B------:R-:W-:Y:S01]  /*17400*/  MUFU.EX2 R137, R137 ;  /* 0x0000008900897308 */ /* 0x000fe20000000800 */
[C---:B------:R-:W-:Y:S09]  /*17410*/  HMMA.16816.F32 R68, R24.reuse, R88, R68 ;  /* 0x000000581844723c */ /* 0x040ff20000001844 */
[----:B------:R-:W5:Y:S01]  /*17420*/  MUFU.EX2 R138, R138 ;  /* 0x0000008a008a7308 */ /* 0x000f620000000800 */
[C---:B------:R-:W-:Y:S01]  /*17430*/  HMMA.16816.F32 R16, R24.reuse, R90, R16 ;  /* 0x0000005a1810723c */ /* 0x040fe20000001810 */
[----:B------:R-:W-:Y:S05]  /*17440*/  LDSM.16.MT88.4 R88, [R166+0x9800] ;  /* 0x00980000a658783b */ /* 0x000fea0000004200 */
[C---:B------:R-:W-:Y:S03]  /*17450*/  HMMA.16816.F32 R72, R24.reuse, R28, R72 ;  /* 0x0000001c1848723c */ /* 0x040fe60000001848 */
[----:B------:R-:W-:Y:S03]  /*17460*/  MUFU.EX2 R139, R139 ;  /* 0x0000008b008b7308 */ /* 0x000fe60000000800 */
[C---:B------:R-:W-:Y:S01]  /*17470*/  HMMA.16816.F32 R20, R24.reuse, R30, R20 ;  /* 0x0000001e1814723c */ /* 0x040fe20000001814 */
[----:B------:R-:W4:Y:S06]  /*17480*/  LDSM.16.MT88.4 R28, [R165+0x8000] ;  /* 0x00800000a51c783b */ /* 0x000f2c0000004200 */
[----:B------:R-:W4:Y:S01]  /*17490*/  MUFU.EX2 R140, R140 ;  /* 0x0000008c008c7308 */ /* 0x000f220000000800 */
[C---:B--2---:R-:W-:Y:S09]  /*174a0*/  HMMA.16816.F32 R76, R24.reuse, R36, R76 ;  /* 0x00000024184c723c */ /* 0x044ff2000000184c */
[----:B------:R-:W-:Y:S01]  /*174b0*/  MUFU.EX2 R141, R141 ;  /* 0x0000008d008d7308 */ /* 0x000fe20000000800 */
[----:B------:R-:W-:Y:S01]  /*174c0*/  HMMA.16816.F32 R80, R24, R38, R80 ;  /* 0x000000261850723c */ /* 0x000fe20000001850 */
[----:B------:R-:W2:Y:S06]  /*174d0*/  LDSM.16.MT88.4 R36, [R164+0x8000] ;  /* 0x00800000a424783b */ /* 0x000eac0000004200 */
[----:B-1----:R-:W-:Y:S02]  /*174e0*/  F2FP.F16.F32.PACK_AB R24, R96, R97 ;  /* 0x000000616018723e */ /* 0x002fe400000000ff */
[----:B------:R-:W1:Y:S02]  /*174f0*/  MUFU.EX2 R142, R142 ;  /* 0x0000008e008e7308 */ /* 0x000e640000000800 */
[----:B---3--:R-:W-:Y:S02]  /*17500*/  F2FP.F16.F32.PACK_AB R25, R99, R98 ;  /* 0x000000626319723e */ /* 0x008fe400000000ff */
[----:B------:R-:W-:Y:S02]  /*17510*/  F2FP.F16.F32.PACK_AB R26, R136, R135 ;  /* 0x00000087881a723e */ /* 0x000fe400000000ff */
[----:B-----5:R-:W-:Y:S04]  /*17520*/  F2FP.F16.F32.PACK_AB R27, R138, R137 ;  /* 0x000000898a1b723e */ /* 0x020fe800000000ff */
[----:B------:R-:W-:Y:S03]  /*17530*/  MUFU.EX2 R143, R143 ;  /* 0x0000008f008f7308 */ /* 0x000fe60000000800 */
[C---:B----4-:R-:W-:Y:S07]  /*17540*/  HMMA.16816.F32 R8, R24.reuse, R32, R8 ;  /* 0x000000201808723c */ /* 0x050fee0000001808 */
[----:B------:R-:W3:Y:S01]  /*17550*/  MUFU.EX2 R48, R48 ;  /* 0x0000003000307308 */ /* 0x000ee20000000800 */
[C---:B------:R-:W-:Y:S01]  /*17560*/  HMMA.16816.F32 R12, R24.reuse, R34, R12 ;  /* 0x00000022180c723c */ /* 0x040fe2000000180c */
[----:B------:R-:W4:Y:S08]  /*17570*/  LDSM.16.MT88.4 R32, [R168+0x8800] ;  /* 0x00880000a820783b */ /* 0x000f300000004200 */
[----:B------:R-:W-:Y:S01]  /*17580*/  MUFU.EX2 R49, R49 ;  /* 0x0000003100317308 */ /* 0x000fe20000000800 */
[C---:B------:R-:W-:Y:S06]  /*17590*/  HMMA.16816.F32 R68, R24.reuse, R40, R68 ;  /* 0x000000281844723c */ /* 0x040fec0000001844 */
[C---:B------:R-:W-:Y:S01]  /*175a0*/  HMMA.16816.F32 R16, R24.reuse, R42, R16 ;  /* 0x0000002a1810723c */ /* 0x040fe20000001810 */
[----:B------:R-:W5:Y:S02]  /*175b0*/  LDSM.16.MT88.4 R40, [R166+0x8800] ;  /* 0x00880000a628783b */ /* 0x000f640000004200 */
[----:B------:R-:W3:Y:S03]  /*175c0*/  MUFU.EX2 R50, R50 ;  /* 0x0000003200327308 */ /* 0x000ee60000000800 */
[C---:B------:R-:W-:Y:S07]  /*175d0*/  HMMA.16816.F32 R72, R24.reuse, R28, R72 ;  /* 0x0000001c1848723c */ /* 0x040fee0000001848 */
[----:B------:R-:W-:Y:S01]  /*175e0*/  MUFU.EX2 R51, R51 ;  /* 0x0000003300337308 */ /* 0x000fe20000000800 */
[C---:B------:R-:W-:Y:S03]  /*175f0*/  HMMA.16816.F32 R20, R24.reuse, R30, R20 ;  /* 0x0000001e1814723c */ /* 0x040fe60000001814 */
[----:B------:R-:W-:Y:S03]  /*17600*/  F2FP.F16.F32.PACK_AB R28, R140, R139 ;  /* 0x0000008b8c1c723e */ /* 0x000fe600000000ff */
[C---:B--2---:R-:W-:Y:S03]  /*17610*/  HMMA.16816.F32 R76, R24.reuse, R36, R76 ;  /* 0x00000024184c723c */ /* 0x044fe6000000184c */
[----:B------:R-:W2:Y:S02]  /*17620*/  MUFU.EX2 R52, R52 ;  /* 0x0000003400347308 */ /* 0x000ea40000000800 */
[----:B-1----:R-:W-:Y:S01]  /*17630*/  F2FP.F16.F32.PACK_AB R29, R142, R141 ;  /* 0x0000008d8e1d723e */ /* 0x002fe200000000ff */
[----:B------:R-:W-:Y:S01]  /*17640*/  HMMA.16816.F32 R80, R24, R38, R80 ;  /* 0x000000261850723c */ /* 0x000fe20000001850 */
[----:B------:R-:W1:Y:S06]  /*17650*/  LDSM.16.MT88.4 R24, [R164+0x8800] ;  /* 0x00880000a418783b */ /* 0x000e6c0000004200 */
[----:B------:R-:W-:Y:S01]  /*17660*/  MUFU.EX2 R53, R53 ;  /* 0x0000003500357308 */ /* 0x000fe20000000800 */
[----:B---3--:R-:W-:Y:S03]  /*17670*/  F2FP.F16.F32.PACK_AB R30, R48, R143 ;  /* 0x0000008f301e723e */ /* 0x008fe600000000ff */
[----:B------:R-:W-:Y:S01]  /*17680*/  F2FP.F16.F32.PACK_AB R31, R50, R49 ;  /* 0x00000031321f723e */ /* 0x000fe200000000ff */
[----:B------:R-:W-:Y:S05]  /*17690*/  LDSM.16.MT88.4 R36, [R166+0x9000] ;  /* 0x00900000a624783b */ /* 0x000fea0000004200 */
[----:B------:R-:W3:Y:S01]  /*176a0*/  MUFU.EX2 R54, R54 ;  /* 0x0000003600367308 */ /* 0x000ee20000000800 */
[C---:B----4-:R-:W-:Y:S09]  /*176b0*/  HMMA.16816.F32 R8, R28.reuse, R32, R8 ;  /* 0x000000201c08723c */ /* 0x050ff20000001808 */
[----:B------:R-:W-:Y:S01]  /*176c0*/  MUFU.EX2 R3, R3 ;  /* 0x0000000300037308 */ /* 0x000fe20000000800 */
[C---:B------:R-:W-:Y:S01]  /*176d0*/  HMMA.16816.F32 R12, R28.reuse, R34, R12 ;  /* 0x000000221c0c723c */ /* 0x040fe2000000180c */
[----:B------:R-:W4:Y:S05]  /*176e0*/  LDSM.16.MT88.4 R32, [R168+0x9000] ;  /* 0x00900000a820783b */ /* 0x000f2a0000004200 */
[C---:B-----5:R-:W-:Y:S03]  /*176f0*/  HMMA.16816.F32 R68, R28.reuse, R40, R68 ;  /* 0x000000281c44723c */ /* 0x060fe60000001844 */
[----:B------:R-:W5:Y:S03]  /*17700*/  MUFU.EX2 R56, R56 ;  /* 0x0000003800387308 */ /* 0x000f660000000800 */
[C---:B------:R-:W-:Y:S07]  /*17710*/  HMMA.16816.F32 R16, R28.reuse, R42, R16 ;  /* 0x0000002a1c10723c */ /* 0x040fee0000001810 */
[----:B------:R-:W-:Y:S01]  /*17720*/  MUFU.EX2 R55, R55 ;  /* 0x0000003700377308 */ /* 0x000fe20000000800 */
[----:B------:R-:W-:Y:S01]  /*17730*/  FADD.FTZ R41, R124, R130 ;  /* 0x000000827c297221 */ /* 0x000fe20000010000 */
[C---:B------:R-:W-:Y:S03]  /*17740*/  HMMA.16816.F32 R72, R28.reuse, R44, R72 ;  /* 0x0000002c1c48723c */ /* 0x040fe60000001848 */
[----:B------:R-:W-:Y:S03]  /*17750*/  FADD.FTZ R40, R122, R41 ;  /* 0x000000297a287221 */ /* 0x000fe60000010000 */
[C---:B------:R-:W-:Y:S02]  /*17760*/  HMMA.16816.F32 R20, R28.reuse, R46, R20 ;  /* 0x0000002e1c14723c */ /* 0x040fe40000001814 */
[----:B------:R-:W4:Y:S03]  /*17770*/  MUFU.EX2 R58, R58 ;  /* 0x0000003a003a7308 */ /* 0x000f260000000800 */
[----:B------:R-:W-:Y:S01]  /*17780*/  FADD.FTZ R40, R123, R40 ;  /* 0x000000287b287221 */ /* 0x000fe20000010000 */
[C---:B-1----:R-:W-:Y:S06]  /*17790*/  HMMA.16816.F32 R76, R28.reuse, R24, R76 ;  /* 0x000000181c4c723c */ /* 0x042fec000000184c */
[----:B------:R-:W-:Y:S01]  /*177a0*/  MUFU.EX2 R44, R60 ;  /* 0x0000003c002c7308 */ /* 0x000fe20000000800 */
[----:B------:R-:W-:Y:S01]  /*177b0*/  FADD.FTZ R121, R121, R40 ;  /* 0x0000002879797221 */ /* 0x000fe20000010000 */
[----:B------:R-:W-:Y:S01]  /*177c0*/  HMMA.16816.F32 R80, R28, R26, R80 ;  /* 0x0000001a1c50723c */ /* 0x000fe20000001850 */
[----:B------:R-:W1:Y:S02]  /*177d0*/  LDSM.16.MT88.4 R40, [R165+0x9000] ;  /* 0x00900000a528783b */ /* 0x000e640000004200 */
[----:B--2---:R-:W-:Y:S01]  /*177e0*/  F2FP.F16.F32.PACK_AB R24, R52, R51 ;  /* 0x000000333418723e */ /* 0x004fe200000000ff */
[----:B------:R-:W-:Y:S01]  /*177f0*/  FADD.FTZ R118, R118, R121 ;  /* 0x0000007976767221 */ /* 0x000fe20000010000 */
[----:B---3--:R-:W-:Y:S01]  /*17800*/  F2FP.F16.F32.PACK_AB R25, R54, R53 ;  /* 0x000000353619723e */ /* 0x008fe200000000ff */
[----:B------:R-:W-:Y:S03]  /*17810*/  FADD.FTZ R47, R5, R120 ;  /* 0x00000078052f7221 */ /* 0x000fe60000010000 */
[----:B------:R-:W2:Y:S01]  /*17820*/  LDSM.16.MT88.4 R28, [R164+0x9000] ;  /* 0x00900000a41c783b */ /* 0x000ea20000004200 */
[----:B------:R-:W-:Y:S01]  /*17830*/  MUFU.EX2 R7, R63 ;  /* 0x0000003f00077308 */ /* 0x000fe20000000800 */
[----:B-----5:R-:W-:Y:S01]  /*17840*/  F2FP.F16.F32.PACK_AB R26, R56, R3 ;  /* 0x00000003381a723e */ /* 0x020fe200000000ff */
[----:B------:R-:W-:Y:S01]  /*17850*/  FADD.FTZ R125, R125, R118 ;  /* 0x000000767d7d7221 */ /* 0x000fe20000010000 */
[----:B----4-:R-:W-:Y:S01]  /*17860*/  F2FP.F16.F32.PACK_AB R27, R58, R55 ;  /* 0x000000373a1b723e */ /* 0x010fe200000000ff */
[----:B------:R-:W-:Y:S01]  /*17870*/  FADD.FTZ R6, R6, R47 ;  /* 0x0000002f06067221 */ /* 0x000fe20000010000 */
[----:B------:R-:W-:Y:S01]  /*17880*/  FFMA.FTZ R45, R61, UR4, -R117 ;  /* 0x000000043d2d7c23 */ /* 0x000fe20008010875 */
[----:B------:R-:W-:Y:S01]  /*17890*/  FADD.FTZ R128, R128, R125 ;  /* 0x0000007d80807221 */ /* 0x000fe20000010000 */
[----:B------:R-:W-:Y:S01]  /*178a0*/  FFMA.FTZ R46, R62, UR4, -R116 ;  /* 0x000000043e2e7c23 */ /* 0x000fe20008010874 */
[----:B------:R-:W-:Y:S01]  /*178b0*/  FADD.FTZ R127, R127, R6 ;  /* 0x000000067f7f7221 */ /* 0x000fe20000010000 */
[----:B------:R-:W-:Y:S01]  /*178c0*/  FFMA.FTZ R5, R64, UR4, -R117 ;  /* 0x0000000440057c23 */ /* 0x000fe20008010875 */
[C---:B------:R-:W-:Y:S01]  /*178d0*/  HMMA.16816.F32 R8, R24.reuse, R32, R8 ;  /* 0x000000201808723c */ /* 0x040fe20000001808 */
[----:B------:R-:W3:Y:S04]  /*178e0*/  MUFU.EX2 R45, R45 ;  /* 0x0000002d002d7308 */ /* 0x000ee80000000800 */
[----:B------:R-:W-:Y:S01]  /*178f0*/  FADD.FTZ R113, R113, R128 ;  /* 0x0000008071717221 */ /* 0x000fe20000010000 */
[C---:B------:R-:W-:Y:S05]  /*17900*/  HMMA.16816.F32 R12, R24.reuse, R34, R12 ;  /* 0x00000022180c723c */ /* 0x040fea000000180c */
[----:B------:R-:W4:Y:S01]  /*17910*/  MUFU.EX2 R46, R46 ;  /* 0x0000002e002e7308 */ /* 0x000f220000000800 */
[----:B------:R-:W-:Y:S01]  /*17920*/  FADD.FTZ R127, R112, R127 ;  /* 0x0000007f707f7221 */ /* 0x000fe20000010000 */
[C---:B------:R-:W-:Y:S04]  /*17930*/  HMMA.16816.F32 R68, R24.reuse, R36, R68 ;  /* 0x000000241844723c */ /* 0x040fe80000001844 */
[----:B------:R-:W-:Y:S02]  /*17940*/  FADD.FTZ R114, R114, R113 ;  /* 0x0000007172727221 */ /* 0x000fe40000010000 */
[C---:B------:R-:W-:Y:S02]  /*17950*/  HMMA.16816.F32 R16, R24.reuse, R38, R16 ;  /* 0x000000261810723c */ /* 0x040fe40000001810 */
[----:B------:R-:W-:Y:S03]  /*17960*/  MUFU.EX2 R5, R5 ;  /* 0x0000000500057308 */ /* 0x000fe60000000800 */
[----:B---3--:R-:W-:Y:S01]  /*17970*/  F2FP.F16.F32.PACK_AB R32, R45, R44 ;  /* 0x0000002c2d20723e */ /* 0x008fe200000000ff */
[C---:B-1----:R-:W-:Y:S05]  /*17980*/  HMMA.16816.F32 R72, R24.reuse, R40, R72 ;  /* 0x000000281848723c */ /* 0x042fea0000001848 */
[----:B------:R-:W-:Y:S01]  /*17990*/  FADD.FTZ R132, R132, R127 ;  /* 0x0000007f84847221 */ /* 0x000fe20000010000 */
[C---:B------:R-:W-:Y:S05]  /*179a0*/  HMMA.16816.F32 R20, R24.reuse, R42, R20 ;  /* 0x0000002a1814723c */ /* 0x040fea0000001814 */
[----:B------:R-:W-:Y:S01]  /*179b0*/  FFMA.FTZ R36, R66, UR4, -R116 ;  /* 0x0000000442247c23 */ /* 0x000fe20008010874 */
[C---:B--2---:R-:W-:Y:S05]  /*179c0*/  HMMA.16816.F32 R76, R24.reuse, R28, R76 ;  /* 0x0000001c184c723c */ /* 0x044fea000000184c */
[----:B------:R-:W-:Y:S01]  /*179d0*/  FADD.FTZ R131, R131, R114 ;  /* 0x0000007283837221 */ /* 0x000fe20000010000 */
[----:B------:R-:W-:Y:S01]  /*179e0*/  HMMA.16816.F32 R80, R24, R30, R80 ;  /* 0x0000001e1850723c */ /* 0x000fe20000001850 */
[----:B------:R-:W-:Y:S01]  /*179f0*/  MUFU.EX2 R36, R36 ;  /* 0x0000002400247308 */ /* 0x000fe20000000800 */
[----:B------:R-:W1:Y:S03]  /*17a00*/  LDSM.16.MT88.4 R24, [R164+0x9800] ;  /* 0x00980000a418783b */ /* 0x000e660000004200 */
[----:B------:R-:W-:Y:S01]  /*17a10*/  FFMA.FTZ R117, R65, UR4, -R117 ;  /* 0x0000000441757c23 */ /* 0x000fe20008010875 */
[----:B------:R-:W-:Y:S01]  /*17a20*/  FFMA.FTZ R116, R67, UR4, -R116 ;  /* 0x0000000443747c23 */ /* 0x000fe20008010874 */
[----:B------:R-:W-:Y:S01]  /*17a30*/  FADD.FTZ R115, R115, R132 ;  /* 0x0000008473737221 */ /* 0x000fe20000010000 */
[----:B------:R-:W-:Y:S03]  /*17a40*/  FADD.FTZ R131, R134, R131 ;  /* 0x0000008386837221 */ /* 0x000fe60000010000 */
[----:B------:R-:W2:Y:S01]  /*17a50*/  MUFU.EX2 R6, R117 ;  /* 0x0000007500067308 */ /* 0x000ea20000000800 */
[----:B------:R-:W-:Y:S01]  /*17a60*/  FADD.FTZ R104, R104, R115 ;  /* 0x0000007368687221 */ /* 0x000fe20000010000 */
[----:B------:R-:W-:Y:S01]  /*17a70*/  FADD.FTZ R106, R106, R131 ;  /* 0x000000836a6a7221 */ /* 0x000fe20000010000 */
[----:B----4-:R-:W-:Y:S02]  /*17a80*/  F2FP.F16.F32.PACK_AB R33, R7, R46 ;  /* 0x0000002e0721723e */ /* 0x010fe400000000ff */
[----:B------:R-:W-:Y:S01]  /*17a90*/  FADD.FTZ R104, R105, R104 ;  /* 0x0000006869687221 */ /* 0x000fe20000010000 */
[----:B------:R-:W-:Y:S04]  /*17aa0*/  FADD.FTZ R107, R107, R106 ;  /* 0x0000006a6b6b7221 */ /* 0x000fe80000010000 */
[----:B------:R-:W3:Y:S01]  /*17ab0*/  MUFU.EX2 R37, R116 ;  /* 0x0000007400257308 */ /* 0x000ee20000000800 */
        /* <DEDUP_REMOVED lines=9> */
[----:B---3--:R-:W-:Y:S02]  /*17b50*/  F2FP.F16.F32.PACK_AB R35, R37, R36 ;  /* 0x000000242523723e */ /* 0x008fe400000000ff */
        /* <DEDUP_REMOVED lines=39> */
[----:B------:R-:W-:Y:S06]  /*17dd0*/  @P0 BRA `(.L_x_5591) ;  /* 0xffffffc800a00947 */ /* 0x000fec000383ffff */
.L_x_5587:
        /* <DEDUP_REMOVED lines=16> */
[-C--:B------:R-:W-:Y:S02]  /*17ee0*/  LEA.HI R9, R3, R4.reuse, RZ, 0x2 ;  /* 0x0000000403097211 */ /* 0x080fe400078f10ff */
[----:B------:R-:W-:Y:S02]  /*17ef0*/  FSETP.NE.FTZ.AND P0, PT, R5, RZ, PT ;  /* 0x000000ff0500720b */ /* 0x000fe40003f15000 */
[--C-:B------:R-:W-:Y:S02]  /*17f00*/  SHF.R.S32.HI R11, RZ, 0x2, R9.reuse ;  /* 0x00000002ff0b7819 */ /* 0x100fe40000011409 */
[----:B------:R-:W-:Y:S02]  /*17f10*/  SHF.R.S32.HI R10, RZ, 0x1f, R9 ;  /* 0x0000001fff0a7819 */ /* 0x000fe40000011409 */
[----:B------:R-:W-:-:S02]  /*17f20*/  LEA.HI R3, R3, R4, RZ, 0x5 ;  /* 0x0000000403037211 */ /* 0x000fc400078f28ff */
[----:B------:R-:W-:Y:S01]  /*17f30*/  LEA.HI R10, R10, R11, RZ, 0x3 ;  /* 0x0000000b0a0a7211 */ /* 0x000fe200078f18ff */
[----:B------:R-:W1:Y:S01]  /*17f40*/  @P3 MUFU.RCP R7, R6 ;  /* 0x0000000600073308 */ /* 0x000e620000001000 */
[----:B------:R-:W-:Y:S02]  /*17f50*/  LOP3.LUT R9, R9, 0x3ffffffc, RZ, 0xc0, !PT ;  /* 0x3ffffffc09097812 */ /* 0x000fe400078ec0ff */
[----:B------:R-:W-:Y:S02]  /*17f60*/  LOP3.LUT R10, R10, 0xfffffff8, RZ, 0xc0, !PT ;  /* 0xfffffff80a0a7812 */ /* 0x000fe400078ec0ff */
[----:B------:R-:W-:Y:S02]  /*17f70*/  SHF.R.S32.HI R12, RZ, 0x5, R3 ;  /* 0x00000005ff0c7819 */ /* 0x000fe40000011403 */
[----:B------:R-:W-:Y:S01]  /*17f80*/  IADD3 R10, R11, -R10, RZ ;  /* 0x8000000a0b0a7210 */ /* 0x000fe20007ffe0ff */
[----:B------:R-:W2:Y:S01]  /*17f90*/  @P0 MUFU.RCP R8, R5 ;  /* 0x0000000500080308 */ /* 0x000ea20000001000 */
[----:B------:R-:W-:-:S03]  /*17fa0*/  IADD3 R9, -R9, R4, RZ ;  /* 0x0000000409097210 */ /* 0x000fc60007ffe1ff */
[----:B------:R-:W-:Y:S02]  /*17fb0*/  IMAD.SHL.U32 R11, R10, 0x40, RZ ;  /* 0x000000400a0b7824 */ /* 0x000fe400078e00ff */
[----:B------:R-:W-:Y:S02]  /*17fc0*/  IMAD R9, R12, 0x200, R9 ;  /* 0x000002000c097824 */ /* 0x000fe400078e0209 */
[----:B------:R-:W3:Y:S01]  /*17fd0*/  @P3 MUFU.LG2 R6, R6 ;  /* 0x0000000600063308 */ /* 0x000ee20000000c00 */
[----:B------:R-:W-:Y:S01]  /*17fe0*/  LOP3.LUT R13, R11, 0x1c0, RZ, 0xc0, !PT ;  /* 0x000001c00b0d7812 */ /* 0x000fe200078ec0ff */
[C---:B-1----:R-:W-:Y:S01]  /*17ff0*/  FMUL.FTZ R96, R7.reuse, R96 ;  /* 0x0000006007607220 */ /* 0x042fe20000410000 */
[C---:B------:R-:W-:Y:S01]  /*18000*/  LOP3.LUT R11, R10.reuse, 0x1, RZ, 0xc0, !PT ;  /* 0x000000010a0b7812 */ /* 0x040fe200078ec0ff */
[----:B------:R-:W-:Y:S01]  /*18010*/  FMUL.FTZ R97, R7, R97 ;  /* 0x0000006107617220 */ /* 0x000fe20000410000 */
[----:B------:R-:W-:Y:S01]  /*18020*/  LEA.HI R14, R13, R13, RZ, 0x1d ;  /* 0x0000000d0d0e7211 */ /* 0x000fe200078fe8ff */
[----:B------:R-:W-:Y:S01]  /*18030*/  FMUL.FTZ R92, R7, R92 ;  /* 0x0000005c075c7220 */ /* 0x000fe20000410000 */
[----:B------:R-:W-:Y:S01]  /*18040*/  ISETP.NE.U32.AND P4, PT, R11, 0x1, PT ;  /* 0x000000010b00780c */ /* 0x000fe20003f85070 */
[----:B------:R-:W-:Y:S01]  /*18050*/  FMUL.FTZ R93, R7, R93 ;  /* 0x0000005d075d7220 */ /* 0x000fe20000410000 */
[----:B------:R-:W-:Y:S01]  /*18060*/  MOV R11, 0xfffffff0 ;  /* 0xfffffff0000b7802 */ /* 0x000fe20000000f00 */
[----:B------:R-:W-:Y:S01]  /*18070*/  IMAD.U32 R9, R9, 0x2, R14 ;  /* 0x0000000209097824 */ /* 0x000fe200078e000e */
[----:B------:R-:W-:Y:S01]  /*18080*/  R2P PR, R10, 0x6 ;  /* 0x000000060a007804 */ /* 0x000fe20000000000 */
[C---:B--2---:R-:W-:Y:S01]  /*18090*/  FMUL.FTZ R99, R8.reuse, R99 ;  /* 0x0000006308637220 */ /* 0x044fe20000410000 */
[----:B------:R-:W-:Y:S01]  /*180a0*/  MOV R10, 0x20 ;  /* 0x00000020000a7802 */ /* 0x000fe20000000f00 */
[C---:B------:R-:W-:Y:S01]  /*180b0*/  FMUL.FTZ R98, R8.reuse, R98 ;  /* 0x0000006208627220 */ /* 0x040fe20000410000 */
[----:B------:R-:W-:Y:S01]  /*180c0*/  LEA R9, R9, UR4, 0x1 ;  /* 0x0000000409097c11 */ /* 0x000fe2000f8e08ff */
[C---:B------:R-:W-:Y:S01]  /*180d0*/  FMUL.FTZ R95, R8.reuse, R95 ;  /* 0x0000005f085f7220 */ /* 0x040fe20000410000 */
[----:B------:R-:W-:Y:S01]  /*180e0*/  SEL R11, R11, 0x10, !P4 ;  /* 0x000000100b0b7807 */ /* 0x000fe20006000000 */
[C---:B------:R-:W-:Y:S01]  /*180f0*/  FMUL.FTZ R94, R8.reuse, R94 ;  /* 0x0000005e085e7220 */ /* 0x040fe20000410000 */
[----:B------:R-:W-:Y:S01]  /*18100*/  IADD3 R15, R9, 0x40, RZ ;  /* 0x00000040090f7810 */ /* 0x000fe20007ffe0ff */
[C---:B------:R-:W-:Y:S01]  /*18110*/  FMUL.FTZ R68, R7.reuse, R68 ;  /* 0x0000004407447220 */ /* 0x040fe20000410000 */
[----:B------:R-:W-:Y:S01]  /*18120*/  FMUL.FTZ R69, R7, R69 ;  /* 0x0000004507457220 */ /* 0x000fe20000410000 */
[C---:B------:R-:W-:Y:S01]  /*18130*/  FMUL.FTZ R71, R8.reuse, R71 ;  /* 0x0000004708477220 */ /* 0x040fe20000410000 */
[----:B------:R-:W-:Y:S01]  /*18140*/  FMUL.FTZ R70, R8, R70 ;  /* 0x0000004608467220 */ /* 0x000fe20000410000 */
[----:B------:R-:W-:Y:S01]  /*18150*/  SEL R10, R10, 0xffffffe0, !P1 ;  /* 0xffffffe00a0a7807 */ /* 0x000fe20004800000 */
[----:B------:R-:W-:-:S02]  /*18160*/  @P2 VIADD R15, R9, 0xffffffc0 ;  /* 0xffffffc0090f2836 */ /* 0x000fc40000000000 */
[C---:B------:R-:W-:Y:S01]  /*18170*/  FMUL.FTZ R88, R7.reuse, R88 ;  /* 0x0000005807587220 */ /* 0x040fe20000410000 */
[C---:B------:R-:W-:Y:S01]  /*18180*/  FMUL.FTZ R89, R7.reuse, R89 ;  /* 0x0000005907597220 */ /* 0x040fe20000410000 */
[C---:B------:R-:W-:Y:S01]  /*18190*/  FMUL.FTZ R91, R8.reuse, R91 ;  /* 0x0000005b085b7220 */ /* 0x040fe20000410000 */
[C---:B------:R-:W-:Y:S01]  /*181a0*/  FMUL.FTZ R90, R8.reuse, R90 ;  /* 0x0000005a085a7220 */ /* 0x040fe20000410000 */
[C---:B------:R-:W-:Y:S01]  /*181b0*/  FMUL.FTZ R72, R7.reuse, R72 ;  /* 0x0000004807487220 */ /* 0x040fe20000410000 */
[----:B------:R-:W-:Y:S01]  /*181c0*/  FMUL.FTZ R73, R7, R73 ;  /* 0x0000004907497220 */ /* 0x000fe20000410000 */
[C---:B------:R-:W-:Y:S01]  /*181d0*/  FMUL.FTZ R75, R8.reuse, R75 ;  /* 0x0000004b084b7220 */ /* 0x040fe20000410000 */
[C---:B------:R-:W-:Y:S01]  /*181e0*/  FMUL.FTZ R74, R8.reuse, R74 ;  /* 0x0000004a084a7220 */ /* 0x040fe20000410000 */
[----:B------:R-:W-:Y:S01]  /*181f0*/  IADD3 R13, R9, R11, RZ ;  /* 0x0000000b090d7210 */ /* 0x000fe20007ffe0ff */
[C---:B------:R-:W-:Y:S01]  /*18200*/  FMUL.FTZ R84, R7.reuse, R84 ;  /* 0x0000005407547220 */ /* 0x040fe20000410000 */
[----:B------:R-:W-:Y:S01]  /*18210*/  FMUL.FTZ R85, R7, R85 ;  /* 0x0000005507557220 */ /* 0x000fe20000410000 */
[C---:B------:R-:W-:Y:S01]  /*18220*/  FMUL.FTZ R87, R8.reuse, R87 ;  /* 0x0000005708577220 */ /* 0x040fe20000410000 */
[C---:B------:R-:W-:Y:S01]  /*18230*/  FMUL.FTZ R86, R8.reuse, R86 ;  /* 0x0000005608567220 */ /* 0x040fe20000410000 */
[----:B------:R-:W-:Y:S01]  /*18240*/  F2FP.F16.F32.PACK_AB R96, R97, R96 ;  /* 0x000000606160723e */ /* 0x000fe200000000ff */
[----:B------:R-:W-:Y:S01]  /*18250*/  FMUL.FTZ R76, R7, R76 ;  /* 0x0000004c074c7220 */ /* 0x000fe20000410000 */
[----:B------:R-:W-:Y:S01]  /*18260*/  F2FP.F16.F32.PACK_AB R98, R99, R98 ;  /* 0x000000626362723e */ /* 0x000fe200000000ff */
[C---:B------:R-:W-:Y:S01]  /*18270*/  FMUL.FTZ R77, R7.reuse, R77 ;  /* 0x0000004d074d7220 */ /* 0x040fe20000410000 */
[----:B------:R-:W-:Y:S01]  /*18280*/  FMUL.FTZ R80, R7, R80 ;  /* 0x0000005007507220 */ /* 0x000fe20000410000 */
[C---:B------:R-:W-:Y:S01]  /*18290*/  FMUL.FTZ R79, R8.reuse, R79 ;  /* 0x0000004f084f7220 */ /* 0x040fe20000410000 */
[C---:B------:R-:W-:Y:S01]  /*182a0*/  FMUL.FTZ R78, R8.reuse, R78 ;  /* 0x0000004e084e7220 */ /* 0x040fe20000410000 */
[C---:B------:R-:W-:Y:S01]  /*182b0*/  FMUL.FTZ R83, R8.reuse, R83 ;  /* 0x0000005308537220 */ /* 0x040fe20000410000 */
[----:B------:R-:W-:Y:S01]  /*182c0*/  F2FP.F16.F32.PACK_AB R92, R93, R92 ;  /* 0x0000005c5d5c723e */ /* 0x000fe200000000ff */
[----:B------:R-:W-:Y:S01]  /*182d0*/  FMUL.FTZ R7, R7, R81 ;  /* 0x0000005107077220 */ /* 0x000fe20000410000 */
[----:B------:R-:W-:Y:S01]  /*182e0*/  F2FP.F16.F32.PACK_AB R94, R95, R94 ;  /* 0x0000005e5f5e723e */ /* 0x000fe200000000ff */
[----:B------:R-:W-:Y:S01]  /*182f0*/  FMUL.FTZ R8, R8, R82 ;  /* 0x0000005208087220 */ /* 0x000fe20000410000 */
[----:B------:R-:W-:Y:S01]  /*18300*/  F2FP.F16.F32.PACK_AB R68, R69, R68 ;  /* 0x000000444544723e */ /* 0x000fe200000000ff */
[----:B------:R-:W-:Y:S01]  /*18310*/  IMAD.IADD R17, R9, 0x1, R10 ;  /* 0x0000000109117824 */ /* 0x000fe200078e020a */
[----:B------:R-:W-:Y:S01]  /*18320*/  F2FP.F16.F32.PACK_AB R70, R71, R70 ;  /* 0x000000464746723e */ /* 0x000fe200000000ff */
[----:B------:R-:W-:Y:S01]  /*18330*/  STS [R9], R96 ;  /* 0x0000006009007388 */ /* 0x000fe20000000800 */
[----:B------:R-:W-:Y:S01]  /*18340*/  IADD3 R11, R11, R15, RZ ;  /* 0x0000000f0b0b7210 */ /* 0x000fe20007ffe0ff */
[----:B------:R-:W1:Y:S01]  /*18350*/  @P0 MUFU.LG2 R5, R5 ;  /* 0x0000000500050308 */ /* 0x000e620000000c00 */
[----:B------:R-:W-:Y:S01]  /*18360*/  F2FP.F16.F32.PACK_AB R88, R89, R88 ;  /* 0x000000585958723e */ /* 0x000fe200000000ff */
[----:B------:R2:W-:Y:S01]  /*18370*/  STS [R9+0x400], R98 ;  /* 0x0004006209007388 */ /* 0x0005e20000000800 */
[----:B------:R-:W-:Y:S01]  /*18380*/  F2FP.F16.F32.PACK_AB R90, R91, R90 ;  /* 0x0000005a5b5a723e */ /* 0x000fe200000000ff */
[----:B------:R-:W-:Y:S01]  /*18390*/  ULDC.U8 UR4, c[0x0][0x3d8] ;  /* 0x0000f60000047ab9 */ /* 0x000fe20000000000 */
[----:B------:R-:W-:Y:S01]  /*183a0*/  IADD3 R19, R13, R10, RZ ;  /* 0x0000000a0d137210 */ /* 0x000fe20007ffe0ff */
[----:B------:R-:W-:Y:S01]  /*183b0*/  STS [R13], R92 ;  /* 0x0000005c0d007388 */ /* 0x000fe20000000800 */
[----:B------:R-:W-:-:S02]  /*183c0*/  F2FP.F16.F32.PACK_AB R72, R73, R72 ;  /* 0x000000484948723e */ /* 0x000fc400000000ff */
        /* <DEDUP_REMOVED lines=8> */
[C---:B------:R-:W-:Y:S01]  /*18450*/  IADD3 R21, R10.reuse, R15, RZ ;  /* 0x0000000f0a157210 */ /* 0x040fe20007ffe0ff */
[----:B------:R-:W-:Y:S01]  /*18460*/  IMAD.IADD R10, R10, 0x1, R11 ;  /* 0x000000010a0a7824 */ /* 0x000fe200078e020b */
[----:B------:R-:W-:Y:S01]  /*18470*/  F2FP.F16.F32.PACK_AB R7, R7, R80 ;  /* 0x000000500707723e */ /* 0x000fe200000000ff */
[----:B------:R-:W-:Y:S01]  /*18480*/  STS [R19], R88 ;  /* 0x0000005813007388 */ /* 0x000fe20000000800 */
[----:B------:R-:W-:-:S02]  /*18490*/  F2FP.F16.F32.PACK_AB R8, R83, R8 ;  /* 0x000000085308723e */ /* 0x000fc400000000ff */
[----:B------:R-:W-:Y:S01]  /*184a0*/  ISETP.NE.AND P1, PT, RZ, UR4, PT ;  /* 0x00000004ff007c0c */ /* 0x000fe2000bf25270 */
[----:B------:R-:W-:Y:S01]  /*184b0*/  STS [R19+0x400], R90 ;  /* 0x0004005a13007388 */ /* 0x000fe20000000800 */
[----:B--2---:R-:W2:Y:S01]  /*184c0*/  @P3 LDC R9, c[0x0][0x2e8] ;  /* 0x0000ba00ff093b82 */ /* 0x004ea20000000800 */
[----:B------:R-:W-:Y:S02]  /*184d0*/  MOV R14, 0x7f800000 ;  /* 0x7f800000000e7802 */ /* 0x000fe40000000f00 */
[----:B------:R-:W-:Y:S04]  /*184e0*/  STS [R15], R72 ;  /* 0x000000480f007388 */ /* 0x000fe80000000800 */
[----:B------:R5:W-:Y:S01]  /*184f0*/  STS [R15+0x400], R74 ;  /* 0x0004004a0f007388 */ /* 0x000be20000000800 */
[----:B----4-:R-:W4:Y:S03]  /*18500*/  @P0 LDC R13, c[0x0][0x2e8] ;  /* 0x0000ba00ff0d0b82 */ /* 0x010f260000000800 */
[----:B------:R-:W-:Y:S04]  /*18510*/  STS [R11], R84 ;  /* 0x000000540b007388 */ /* 0x000fe80000000800 */
[----:B------:R1:W-:Y:S01]  /*18520*/  STS [R11+0x400], R86 ;  /* 0x000400560b007388 */ /* 0x0003e20000000800 */
[----:B---3--:R-:W-:-:S03]  /*18530*/  @P3 FMUL.FTZ R17, R6, 0.69314718246459960938 ;  /* 0x3f31721806113820 */ /* 0x008fc60000410000 */
[----:B------:R3:W-:Y:S04]  /*18540*/  STS [R21], R76 ;  /* 0x0000004c15007388 */ /* 0x0007e80000000800 */
[----:B------:R3:W-:Y:S01]  /*18550*/  STS [R21+0x400], R78 ;  /* 0x0004004e15007388 */ /* 0x0007e20000000800 */
[----:B--2---:R-:W-:-:S03]  /*18560*/  @P3 FFMA.FTZ R14, R2, R9, R17 ;  /* 0x00000009020e3223 */ /* 0x004fc60000010011 */
[----:B------:R3:W-:Y:S04]  /*18570*/  STS [R10], R7 ;  /* 0x000000070a007388 */ /* 0x0007e80000000800 */
[----:B------:R3:W-:Y:S01]  /*18580*/  STS [R10+0x400], R8 ;  /* 0x000400080a007388 */ /* 0x0007e20000000800 */
[----:B-----5:R-:W-:Y:S01]  /*18590*/  MOV R15, 0x7f800000 ;  /* 0x7f800000000f7802 */ /* 0x020fe20000000f00 */
[----:B-1----:R-:W-:-:S04]  /*185a0*/  @P0 FMUL.FTZ R11, R5, 0.69314718246459960938 ;  /* 0x3f317218050b0820 */ /* 0x002fc80000410000 */
[----:B----4-:R-:W-:Y:S01]  /*185b0*/  @P0 FFMA.FTZ R15, R0, R13, R11 ;  /* 0x0000000d000f0223 */ /* 0x010fe2000001000b */
[----:B------:R-:W-:Y:S06]  /*185c0*/  @!P1 BRA `(.L_x_5592) ;  /* 0x0000000000249947 */ /* 0x000fec0003800000 */
[----:B------:R-:W1:Y:S01]  /*185d0*/  S2R R0, SR_CTAID.Y ;  /* 0x0000000000007919 */ /* 0x000e620000002600 */
[----:B------:R-:W1:Y:S01]  /*185e0*/  LDC R5, c[0x0][0x2c4] ;  /* 0x0000b100ff057b82 */ /* 0x000e620000000800 */
[----:B------:R-:W-:Y:S01]  /*185f0*/  ISETP.NE.AND P0, PT, R180, -0x1, PT ;  /* 0xffffffffb400780c */ /* 0x000fe20003f05270 */
[----:B---3--:R-:W2:Y:S06]  /*18600*/  S2R R7, SR_CTAID.Z ;  /* 0x0000000000077919 */ /* 0x008eac0000002700 */
[----:B------:R-:W2:Y:S01]  /*18610*/  LDC R2, c[0x0][0x2e4] ;  /* 0x0000b900ff027b82 */ /* 0x000ea20000000800 */
[----:B-1----:R-:W-:-:S05]  /*18620*/  IMAD R5, R0, R5, RZ ;  /* 0x0000000500057224 */ /* 0x002fca00078e02ff */
[----:B------:R-:W-:-:S05]  /*18630*/  SEL R5, R5, R180, !P0 ;  /* 0x000000b405057207 */ /* 0x000fca0004000000 */
[----:B--2---:R-:W-:Y:S01]  /*18640*/  IMAD R2, R7, R2, R5 ;  /* 0x0000000207027224 */ /* 0x004fe200078e0205 */
[----:B------:R-:W-:Y:S06]  /*18650*/  BRA `(.L_x_5593) ;  /* 0x0000000000187947 */ /* 0x000fec0003800000 */
.L_x_5592:
[----:B---3--:R-:W1:Y:S01]  /*18660*/  S2R R7, SR_CTAID.Z ;  /* 0x0000000000077919 */ /* 0x008e620000002700 */
[----:B------:R-:W1:Y:S01]  /*18670*/  LDC R5, c[0x0][0x270] ;  /* 0x00009c00ff057b82 */ /* 0x000e620000000800 */
[----:B------:R-:W1:Y:S07]  /*18680*/  S2R R0, SR_CTAID.Y ;  /* 0x0000000000007919 */ /* 0x000e6e0000002600 */
[----:B------:R-:W2:Y:S01]  /*18690*/  LDC R2, c[0x0][0x2c4] ;  /* 0x0000b100ff027b82 */ /* 0x000ea20000000800 */
[----:B-1----:R-:W-:-:S04]  /*186a0*/  IMAD R5, R0, R5, R7 ;  /* 0x0000000500057224 */ /* 0x002fc800078e0207 */
[----:B--2---:R-:W-:-:S07]  /*186b0*/  IMAD R2, R5, R2, RZ ;  /* 0x0000000205027224 */ /* 0x004fce00078e02ff */
.L_x_5593:
        /* <DEDUP_REMOVED lines=8> */
[----:B------:R-:W-:-:S05]  /*18740*/  LOP3.LUT R5, R5, 0xffffffc, RZ, 0xc0, !PT ;  /* 0x0ffffffc05057812 */ /* 0x000fca00078ec0ff */
[----:B------:R-:W-:-:S04]  /*18750*/  IMAD.IADD R5, R12, 0x1, -R5 ;  /* 0x000000010c057824 */ /* 0x000fc800078e0a05 */
[----:B------:R-:W-:Y:S02]  /*18760*/  IMAD R188, R5, 0x10, R188 ;  /* 0x0000001005bc7824 */ /* 0x000fe400078e02bc */
[----:B------:R-:W-:Y:S05]  /*18770*/  @P0 BRA `(.L_x_5595) ;  /* 0x0000000000380947 */ /* 0x000fea0003800000 */
[----:B------:R-:W2:Y:S01]  /*18780*/  S2R R3, SR_CTAID.X ;  /* 0x0000000000037919 */ /* 0x000ea20000002500 */
[----:B------:R-:W-:Y:S01]  /*18790*/  VIADD R4, R188, 0x8 ;  /* 0x00000008bc047836 */ /* 0x000fe20000000000 */
[----:B------:R-:W-:Y:S01]  /*187a0*/  ULDC.64 UR4, c[0x0][0x2b0] ;  /* 0x0000ac0000047ab9 */ /* 0x000fe20000000a00 */
[C---:B--2---:R-:W-:Y:S02]  /*187b0*/  IMAD R9, R3.reuse, 0x40, R2 ;  /* 0x0000004003097824 */ /* 0x044fe400078e0202 */
        /* <DEDUP_REMOVED lines=10> */
.L_x_5595:
[----:B------:R-:W-:Y:S05]  /*18860*/  BSYNC B0 ;  /* 0x0000000000007941 */ /* 0x000fea0003800000 */
.L_x_5594:
[----:B------:R-:W3:Y:S01]  /*18870*/  S2UR UR5, SR_CTAID.X ;  /* 0x00000000000579c3 */ /* 0x000ee20000002500 */
[----:B-1----:R-:W-:Y:S01]  /*18880*/  SHF.R.S32.HI R9, RZ, 0x1f, R6 ;  /* 0x0000001fff097819 */ /* 0x002fe20000011406 */
[----:B------:R-:W-:Y:S01]  /*18890*/  ULDC UR4, c[0x0][0x2d0] ;  /* 0x0000b40000047ab9 */ /* 0x000fe20000000800 */
[----:B------:R-:W-:Y:S01]  /*188a0*/  SHF.R.S32.HI R13, RZ, 0x1f, R0 ;  /* 0x0000001fff0d7819 */ /* 0x000fe20000011400 */
[----:B------:R-:W-:Y:S01]  /*188b0*/  BSSY B0, `(.L_x_5596) ;  /* 0x0000031000007945 */ /* 0x000fe20003800000 */
[----:B------:R-:W-:Y:S02]  /*188c0*/  LEA.HI R6, R9, R6, RZ, 0x3 ;  /* 0x0000000609067211 */ /* 0x000fe400078f18ff */
[----:B------:R-:W-:Y:S01]  /*188d0*/  ISETP.NE.AND P1, PT, R180, -0x1, PT ;  /* 0xffffffffb400780c */ /* 0x000fe20003f25270 */
[----:B------:R-:W1:Y:S01]  /*188e0*/  LDC.64 R2, c[0x0][0x290] ;  /* 0x0000a400ff027b82 */ /* 0x000e620000000a00 */
[----:B------:R-:W-:Y:S01]  /*188f0*/  SHF.R.S32.HI R6, RZ, 0x3, R6 ;  /* 0x00000003ff067819 */ /* 0x000fe20000011406 */
[----:B------:R4:W1:Y:S01]  /*18900*/  LDS.128 R8, [R184+0x1800] ;  /* 0x00180000b8087984 */ /* 0x0008620000000c00 */
[----:B------:R-:W-:-:S02]  /*18910*/  ISETP.GE.AND P0, PT, R100, UR4, PT ;  /* 0x0000000464007c0c */ /* 0x000fc4000bf06270 */
[----:B------:R-:W-:Y:S01]  /*18920*/  SHF.R.S32.HI R101, RZ, 0x1f, R100 ;  /* 0x0000001fff657819 */ /* 0x000fe20000011464 */
[----:B------:R-:W-:Y:S02]  /*18930*/  VIADD R12, R6, 0x10 ;  /* 0x00000010060c7836 */ /* 0x000fe40000000000 */
[----:B--2---:R-:W2:Y:S01]  /*18940*/  LDC.64 R4, c[0x0][0x298] ;  /* 0x0000a600ff047b82 */ /* 0x004ea20000000a00 */
[----:B---3--:R-:W-:-:S04]  /*18950*/  USHF.L.U32 UR5, UR5, 0x6, URZ ;  /* 0x0000000605057899 */ /* 0x008fc8000800063f */
[----:B------:R-:W-:Y:S02]  /*18960*/  USHF.R.S32.HI UR4, URZ, 0x1f, UR5 ;  /* 0x0000001f3f047899 */ /* 0x000fe40008011405 */
[----:B------:R-:W-:Y:S02]  /*18970*/  VIADD R179, R179, -UR5 ;  /* 0x80000005b3b37c36 */ /* 0x000fe40008000000 */
[----:B-1----:R-:W-:-:S03]  /*18980*/  IMAD R13, R13, R2, RZ ;  /* 0x000000020d0d7224 */ /* 0x002fc600078e02ff */
[----:B------:R-:W-:Y:S01]  /*18990*/  ISETP.GE.OR P2, PT, R12, R179, P0 ;  /* 0x000000b30c00720c */ /* 0x000fe20000746670 */
[C---:B------:R-:W-:Y:S02]  /*189a0*/  IMAD R3, R0.reuse, R3, R13 ;  /* 0x0000000300037224 */ /* 0x040fe400078e020d */
[----:B------:R-:W-:Y:S01]  /*189b0*/  IMAD.WIDE.U32 R12, R0, R2, RZ ;  /* 0x00000002000c7225 */ /* 0x000fe200078e00ff */
[----:B------:R-:W-:-:S03]  /*189c0*/  SHF.R.S32.HI R2, RZ, 0x1f, R7 ;  /* 0x0000001fff027819 */ /* 0x000fc60000011407 */
[----:B--2---:R-:W-:-:S04]  /*189d0*/  IMAD.WIDE.U32 R14, R180, R4, RZ ;  /* 0x00000004b40e7225 */ /* 0x004fc800078e00ff */
[----:B------:R-:W-:Y:S01]  /*189e0*/  IMAD.WIDE.U32 R100, R4, UR5, R100 ;  /* 0x0000000504647c25 */ /* 0x000fe2000f8e0064 */
[----:B------:R-:W-:Y:S02]  /*189f0*/  SEL R14, R12, R14, !P1 ;  /* 0x0000000e0c0e7207 */ /* 0x000fe40004800000 */
[----:B------:R-:W-:Y:S01]  /*18a00*/  IADD3 R12, R6, 0x20, RZ ;  /* 0x00000020060c7810 */ /* 0x000fe20007ffe0ff */
[----:B------:R-:W-:Y:S02]  /*18a10*/  IMAD R0, R4, UR4, RZ ;  /* 0x0000000404007c24 */ /* 0x000fe4000f8e02ff */
[----:B------:R-:W-:Y:S02]  /*18a20*/  IMAD R180, R180, R5, R15 ;  /* 0x00000005b4b47224 */ /* 0x000fe400078e020f */
[----:B------:R-:W-:Y:S01]  /*18a30*/  @!P1 IMAD.IADD R180, R13, 0x1, R3 ;  /* 0x000000010db49824 */ /* 0x000fe200078e0203 */
[----:B------:R-:W-:Y:S01]  /*18a40*/  IADD3 R18, P1, R14, R100, RZ ;  /* 0x000000640e127210 */ /* 0x000fe20007f3e0ff */
[----:B------:R-:W-:Y:S01]  /*18a50*/  IMAD R3, R5, UR5, R0 ;  /* 0x0000000505037c24 */ /* 0x000fe2000f8e0200 */
[----:B------:R-:W-:Y:S01]  /*18a60*/  ULDC.64 UR4, c[0x0][0x2a0] ;  /* 0x0000a80000047ab9 */ /* 0x000fe20000000a00 */
[----:B------:R-:W-:-:S02]  /*18a70*/  VIADD R0, R6, 0x30 ;  /* 0x0000003006007836 */ /* 0x000fc40000000000 */
[----:B------:R-:W-:Y:S01]  /*18a80*/  IMAD R2, R2, UR4, RZ ;  /* 0x0000000402027c24 */ /* 0x000fe2000f8e02ff */
[----:B------:R-:W-:Y:S02]  /*18a90*/  IADD3.X R19, R180, R101, R3, P1, !PT ;  /* 0x00000065b4137210 */ /* 0x000fe40000ffe403 */
[-C--:B------:R-:W-:Y:S01]  /*18aa0*/  ISETP.GE.OR P1, PT, R12, R179.reuse, P0 ;  /* 0x000000b30c00720c */ /* 0x080fe20000726670 */
[C---:B------:R-:W-:Y:S01]  /*18ab0*/  IMAD R21, R7.reuse, UR5, R2 ;  /* 0x0000000507157c24 */ /* 0x040fe2000f8e0202 */
[----:B------:R4:W1:Y:S01]  /*18ac0*/  LDS.128 R12, [R184] ;  /* 0x00000000b80c7984 */ /* 0x0008620000000c00 */
[-C--:B------:R-:W-:Y:S01]  /*18ad0*/  ISETP.GE.OR P3, PT, R0, R179.reuse, P0 ;  /* 0x000000b30000720c */ /* 0x080fe20000766670 */
[----:B------:R-:W-:Y:S01]  /*18ae0*/  IMAD.WIDE.U32 R18, R7, UR4, R18 ;  /* 0x0000000407127c25 */ /* 0x000fe2000f8e0012 */
[----:B------:R-:W-:Y:S02]  /*18af0*/  ISETP.GE.OR P0, PT, R6, R179, P0 ;  /* 0x000000b30600720c */ /* 0x000fe40000706670 */
[----:B------:R-:W-:-:S02]  /*18b00*/  SHF.R.S32.HI R3, RZ, 0x1f, R6 ;  /* 0x0000001fff037819 */ /* 0x000fc40000011406 */
[----:B------:R-:W-:-:S09]  /*18b10*/  IADD3 R21, R21, R19, RZ ;  /* 0x0000001315157210 */ /* 0x000fd20007ffe0ff */
        /* <DEDUP_REMOVED lines=9> */
[----:B-1----:R2:W-:Y:S02]  /*18bb0*/  STG.E.128 desc[UR6][R22.64], R12 ;  /* 0x0000000c16007986 */ /* 0x0025e4000c101d06 */
.L_x_5597:
[----:B------:R-:W-:Y:S05]  /*18bc0*/  BSYNC B0 ;  /* 0x0000000000007941 */ /* 0x000fea0003800000 */
.L_x_5596:
[----:B-12---:R1:W2:Y:S01]  /*18bd0*/  LDS.128 R12, [R184+0x800] ;  /* 0x00080000b80c7984 */ /* 0x0062a20000000c00 */
        /* <DEDUP_REMOVED lines=13> */
[----:B--2---:R3:W-:Y:S02]  /*18cb0*/  STG.E.128 desc[UR6][R22.64], R12 ;  /* 0x0000000c16007986 */ /* 0x0047e4000c101d06 */
.L_x_5599:
[----:B------:R-:W-:Y:S05]  /*18cc0*/  BSYNC B0 ;  /* 0x0000000000007941 */ /* 0x000fea0003800000 */
.L_x_5598:
[----:B-1--4-:R-:W1:Y:S01]  /*18cd0*/  LDS.128 R184, [R184+0x1000] ;  /* 0x00100000b8b87984 */ /* 0x012e620000000c00 */
[----:B------:R-:W-:Y:S04]  /*18ce0*/  BSSY B0, `(.L_x_5600) ;  /* 0x000000e000007945 */ /* 0x000fe80003800000 */
[----:B------:R-:W-:Y:S05]  /*18cf0*/  @P1 BRA `(.L_x_5601) ;  /* 0x0000000000301947 */ /* 0x000fea0003800000 */
[----:B------:R-:W-:Y:S01]  /*18d00*/  IADD3 R7, P0, R6, 0x20, RZ ;  /* 0x0000002006077810 */ /* 0x000fe20007f1e0ff */
[----:B--23--:R-:W-:Y:S01]  /*18d10*/  IMAD.MOV.U32 R12, RZ, RZ, R18 ;  /* 0x000000ffff0c7224 */ /* 0x00cfe200078e0012 */
        /* <DEDUP_REMOVED lines=10> */
.L_x_5601:
[----:B------:R-:W-:Y:S05]  /*18dc0*/  BSYNC B0 ;  /* 0x0000000000007941 */ /* 0x000fea0003800000 */
.L_x_5600:
        /* <DEDUP_REMOVED lines=13> */
.L_x_5602:
        /* <DEDUP_REMOVED lines=14> */
.L_x_7926:


//--------------------- .text._ZN5flash24flash_fwd_splitkv_kernelI23Flash_fwd_kernel_traitsILi64ELi64ELi128ELi4ELb0ELb0EN7cutlass6half_tE19Flash_kernel_traitsILi64ELi64ELi128ELi4ES3_EELb1ELb0ELb0ELb0ELb0ELb1ELb0ELb1EEEvNS_16Flash_fwd_paramsE --------------------------
	.section	.text._ZN5flash24flash_fwd_splitkv_kernelI23Flash_fwd_kernel_traitsILi64ELi64ELi128ELi4ELb0ELb0EN7cutlass6half_tE19Flash_kernel_traitsILi64ELi64ELi128ELi4ES3_EELb1ELb0ELb0ELb0ELb0ELb1ELb0ELb1EEEvNS_16Flash_fwd_paramsE,"ax",@progbits
	.align	128
        .global         _ZN5flash24flash_fwd_splitkv_kernelI23Flash_fwd_kernel_traitsILi64ELi64ELi128ELi4ELb0ELb0EN7cutlass6half_tE19Flash_kernel_traitsILi64ELi64ELi128ELi4ES3_EELb1ELb0ELb0ELb0ELb0ELb1ELb0ELb1EEEvNS_16Flash_fwd_paramsE
        .type           _ZN5flash24flash_fwd_splitkv_kernelI23Flash_fwd_kernel_traitsILi64ELi64ELi128ELi4ELb0ELb0EN7cutlass6half_tE19Flash_kernel_traitsILi64ELi64ELi128ELi4ES3_EELb1ELb0ELb0ELb0ELb0ELb1ELb0ELb1EEEvNS_16Flash_fwd_paramsE,@function
        .size           _ZN5flash24flash_fwd_splitkv_kernelI23Flash_fwd_kernel_traitsILi64ELi64ELi128ELi4ELb0ELb0EN7cutlass6half_tE19Flash_kernel_traitsILi64ELi64ELi128ELi4ES3_EELb1ELb0ELb0ELb0ELb0ELb1ELb0ELb1EEEvNS_16Flash_fwd_paramsE,(.L_x_7927 - _ZN5flash24flash_fwd_splitkv_kernelI23Flash_fwd_kernel_traitsILi64ELi64ELi128ELi4ELb0ELb0EN7cutlass6half_tE19Flash_kernel_traitsILi64ELi64ELi128ELi4ES3_EELb1ELb0ELb0ELb0ELb0ELb1ELb0ELb1EEEvNS_16Flash_fwd_paramsE)
        .other          _ZN5flash24flash_fwd_splitkv_kernelI23Flash_fwd_kernel_traitsILi64ELi64ELi128ELi4ELb0ELb0EN7cutlass6half_tE19Flash_kernel_traitsILi64ELi64ELi128ELi4ES3_EELb1ELb0ELb0ELb0ELb0ELb1ELb0ELb1EEEvNS_16Flash_fwd_paramsE,@"STO_CUDA_ENTRY STV_DEFAULT"
_ZN5flash24flash_fwd_splitkv_kernelI23Flash_fwd_kernel_traitsILi64ELi64ELi128ELi4ELb0ELb0EN7cutlass6half_tE19Flash_kernel_traitsILi64ELi64ELi128ELi4ES3_EELb1ELb0ELb0ELb0ELb0ELb1ELb0ELb1EEEvNS_16Flash_fwd_paramsE:
.text._ZN5flash24flash_fwd_splitkv_kernelI23Flash_fwd_kernel_traitsILi64ELi64ELi128ELi4ELb0ELb0EN7cutlass6half_tE19Flash_kernel_traitsILi64ELi64ELi128ELi4ES3_EELb1ELb0ELb0ELb0ELb0ELb1ELb0ELb1EEEvNS_16Flash_fwd_paramsE:
        /* <DEDUP_REMOVED lines=40> */
.L_x_5603:
[----:B------:R-:W1:Y:S02]  /*0280*/  LDC R55, c[0x0][0x2c8] ;  /* 0x0000b200ff377b82 */ /* 0x000e640000000800 */
.L_x_5604:
        /* <DEDUP_REMOVED lines=95> */
.L_x_5607:
[----:B------:R-:W-:Y:S05]  /*0880*/  BSYNC B0 ;  /* 0x0000000000007941 */ /* 0x000fea0003800000 */
.L_x_5606:
        /* <DEDUP_REMOVED lines=18> */
.L_x_5609:
[----:B------:R-:W-:Y:S05]  /*09b0*/  BSYNC B0 ;  /* 0x0000000000007941 */ /* 0x000fea0003800000 */
.L_x_5608:
        /* <DEDUP_REMOVED lines=19> */
.L_x_5611:
[----:B------:R-:W-:Y:S05]  /*0af0*/  BSYNC B0 ;  /* 0x0000000000007941 */ /* 0x000fea0003800000 */
.L_x_5610:
        /* <DEDUP_REMOVED lines=13> */
.L_x_5613:
[----:B------:R-:W-:Y:S05]  /*0bd0*/  BSYNC B0 ;  /* 0x0000000000007941 */ /* 0x000fea0003800000 */
.L_x_5612:
        /* <DEDUP_REMOVED lines=16> */
.L_x_5605:
        /* <DEDUP_REMOVED lines=25> */
.L_x_5614:
        /* <DEDUP_REMOVED lines=82> */
.L_x_5615:
        /* <DEDUP_REMOVED lines=49> */
.L_x_5617:
        /* <DEDUP_REMOVED lines=33> */
.L_x_5616:
        /* <DEDUP_REMOVED lines=249> */
.L_x_5672:
        /* <DEDUP_REMOVED lines=142> */
.L_x_5622:
[----:B------:R-:W-:Y:S05]  /*3120*/  BSYNC B0 ;  /* 0x0000000000007941 */ /* 0x000fea0003800000 */
.L_x_5621:
        /* <DEDUP_REMOVED lines=62> */
.L_x_5624:
[----:B------:R-:W-:Y:S05]  /*3510*/  BSYNC B0 ;  /* 0x0000000000007941 */ /* 0x000fea0003800000 */
.L_x_5623:
        /* <DEDUP_REMOVED lines=62> */
.L_x_5626:
[----:B------:R-:W-:Y:S05]  /*3900*/  BSYNC B0 ;  /* 0x0000000000007941 */ /* 0x000fea0003800000 */
.L_x_5625:
        /* <DEDUP_REMOVED lines=66> */
.L_x_5628:
[----:B------:R-:W-:Y:S05]  /*3d30*/  BSYNC B0 ;  /* 0x0000000000007941 */ /* 0x000fea0003800000 */
.L_x_5627:
        /* <DEDUP_REMOVED lines=63> */
.L_x_5630:
[----:B------:R-:W-:Y:S05]  /*4130*/  BSYNC B0 ;  /* 0x0000000000007941 */ /* 0x000fea0003800000 */
.L_x_5629:
        /* <DEDUP_REMOVED lines=66> */
.L_x_5632:
[----:B------:R-:W-:Y:S05]  /*4560*/  BSYNC B0 ;  /* 0x0000000000007941 */ /* 0x000fea0003800000 */
.L_x_5631:
        /* <DEDUP_REMOVED lines=66> */
.L_x_5634:
[----:B------:R-:W-:Y:S05]  /*4990*/  BSYNC B0 ;  /* 0x0000000000007941 */ /* 0x000fea0003800000 */
.L_x_5633:
        /* <DEDUP_REMOVED lines=68> */
.L_x_5636:
[----:B------:R-:W-:Y:S05]  /*4de0*/  BSYNC B0 ;  /* 0x0000000000007941 */ /* 0x000fea0003800000 */
.L_x_5635:
[C---:B------:R-:W-:Y:S01]  /*4df0*/  LEA R38, P1, R31.reuse, R38, 0x1 ;  /* 0x000000261f267211 */ /* 0x040fe200078208ff */
[----:B------:R-:W-:Y:S01]  /*4e00*/  IMAD.MOV.U32 R8, RZ, RZ, R10 ;  /* 0x000000ffff087224 */ /* 0x000fe200078e000a */
[----:B------:R-:W-:Y:S02]  /*4e10*/  UMOV UR4, UR30 ;  /* 0x0000001e00047c82 */ /* 0x000fe40008000000 */
[C---:B------:R-:W-:Y:S02]  /*4e20*/  LEA.HI.X.SX32 R39, R31.reuse, R39, 0x1, P1 ;  /* 0x000000271f277211 */ /* 0x040fe400008f0eff */
[C---:B------:R-:W-:Y:S04]  /*4e30*/  LEA R10, P0, R31.reuse, R8, 0x1 ;  /* 0x000000081f0a7211 */ /* 0x040fe800078008ff */
[----:B------:R-:W-:Y:S01]  /*4e40*/  LEA.HI.X.SX32 R9, R31, R9, 0x1, P0 ;  /* 0x000000091f097211 */ /* 0x000fe200000f0eff */
[----:B------:R-:W-:Y:S08]  /*4e50*/  BRA `(.L_x_5637) ;  /* 0x0000003400e87947 */ /* 0x000ff00003800000 */
.L_x_5620:
        /* <DEDUP_REMOVED lines=89> */
.L_x_5641:
[----:B------:R-:W-:Y:S05]  /*53f0*/  BSYNC B0 ;  /* 0x0000000000007941 */ /* 0x000fea0003800000 */
.L_x_5640:
[----:B-----5:R2:W-:Y:S02]  /*5400*/  STG.E.128 desc[UR6][R72.64], R44 ;  /* 0x0000002c48007986 */ /* 0x0205e4000c101d06 */
.L_x_5639:
[----:B------:R-:W-:Y:S05]  /*5410*/  BSYNC B1 ;  /* 0x0000000000017941 */ /* 0x000fea0003800000 */
.L_x_5638:
        /* <DEDUP_REMOVED lines=94> */
.L_x_5645:
[----:B------:R-:W-:Y:S05]  /*5a00*/  BSYNC B0 ;  /* 0x0000000000007941 */ /* 0x000fea0003800000 */
.L_x_5644:
[----:B-----5:R4:W-:Y:S02]  /*5a10*/  STG.E.128 desc[UR6][R148.64], R44 ;  /* 0x0000002c94007986 */ /* 0x0209e4000c101d06 */
.L_x_5643:
[----:B------:R-:W-:Y:S05]  /*5a20*/  BSYNC B1 ;  /* 0x0000000000017941 */ /* 0x000fea0003800000 */
.L_x_5642:
        /* <DEDUP_REMOVED lines=94> */
.L_x_5649:
[----:B------:R-:W-:Y:S05]  /*6010*/  BSYNC B0 ;  /* 0x0000000000007941 */ /* 0x000fea0003800000 */
.L_x_5648:
[----:B-----5:R3:W-:Y:S02]  /*6020*/  STG.E.128 desc[UR6][R148.64], R44 ;  /* 0x0000002c94007986 */ /* 0x0207e4000c101d06 */
.L_x_5647:
[----:B------:R-:W-:Y:S05]  /*6030*/  BSYNC B1 ;  /* 0x0000000000017941 */ /* 0x000fea0003800000 */
.L_x_5646:
        /* <DEDUP_REMOVED lines=103> */
.L_x_5653:
[----:B------:R-:W-:Y:S05]  /*66b0*/  BSYNC B0 ;  /* 0x0000000000007941 */ /* 0x000fea0003800000 */
.L_x_5652:
[----:B-----5:R2:W-:Y:S02]  /*66c0*/  STG.E.128 desc[UR6][R148.64], R32 ;  /* 0x0000002094007986 */ /* 0x0205e4000c101d06 */
.L_x_5651:
[----:B------:R-:W-:Y:S05]  /*66d0*/  BSYNC B1 ;  /* 0x0000000000017941 */ /* 0x000fea0003800000 */
.L_x_5650:
        /* <DEDUP_REMOVED lines=100> */
.L_x_5657:
[----:B------:R-:W-:Y:S05]  /*6d20*/  BSYNC B0 ;  /* 0x0000000000007941 */ /* 0x000fea0003800000 */
.L_x_5656:
[----:B-----5:R3:W-:Y:S02]  /*6d30*/  STG.E.128 desc[UR6][R148.64], R32 ;  /* 0x0000002094007986 */ /* 0x0207e4000c101d06 */
.L_x_5655:
[----:B------:R-:W-:Y:S05]  /*6d40*/  BSYNC B1 ;  /* 0x0000000000017941 */ /* 0x000fea0003800000 */
.L_x_5654:
        /* <DEDUP_REMOVED lines=103> */
.L_x_5661:
[----:B------:R-:W-:Y:S05]  /*73c0*/  BSYNC B0 ;  /* 0x0000000000007941 */ /* 0x000fea0003800000 */
.L_x_5660:
[----:B-----5:R2:W-:Y:S02]  /*73d0*/  STG.E.128 desc[UR6][R148.64], R32 ;  /* 0x0000002094007986 */ /* 0x0205e4000c101d06 */
.L_x_5659:
[----:B------:R-:W-:Y:S05]  /*73e0*/  BSYNC B1 ;  /* 0x0000000000017941 */ /* 0x000fea0003800000 */
.L_x_5658:
        /* <DEDUP_REMOVED lines=103> */
.L_x_5665:
[----:B------:R-:W-:Y:S05]  /*7a60*/  BSYNC B0 ;  /* 0x0000000000007941 */ /* 0x000fea0003800000 */
.L_x_5664:
[----:B-----5:R2:W-:Y:S02]  /*7a70*/  STG.E.128 desc[UR6][R148.64], R32 ;  /* 0x0000002094007986 */ /* 0x0205e4000c101d06 */
.L_x_5663:
[----:B------:R-:W-:Y:S05]  /*7a80*/  BSYNC B1 ;  /* 0x0000000000017941 */ /* 0x000fea0003800000 */
.L_x_5662:
        /* <DEDUP_REMOVED lines=104> */
.L_x_5669:
[----:B------:R-:W-:Y:S05]  /*8110*/  BSYNC B0 ;  /* 0x0000000000007941 */ /* 0x000fea0003800000 */
.L_x_5668:
[----:B-----5:R2:W-:Y:S02]  /*8120*/  STG.E.128 desc[UR6][R148.64], R32 ;  /* 0x0000002094007986 */ /* 0x0205e4000c101d06 */
.L_x_5667:
[----:B------:R-:W-:Y:S05]  /*8130*/  BSYNC B1 ;  /* 0x0000000000017941 */ /* 0x000fea0003800000 */
.L_x_5666:
        /* <DEDUP_REMOVED lines=8> */
.L_x_5619:
        /* <DEDUP_REMOVED lines=68> */
.L_x_5637:
        /* <DEDUP_REMOVED lines=84> */
.L_x_5670:
        /* <DEDUP_REMOVED lines=9> */
.L_x_5671:
[----:B------:R-:W-:Y:S04]  /*8bd0*/  IADD3 R11, R11, -0x1, RZ ;  /* 0xffffffff0b0b7810 */ /* 0x000fe80007ffe0ff */
[----:B------:R-:W-:Y:S11]  /*8be0*/  ISETP.GT.AND P0, PT, R11, R54, PT ;  /* 0x000000360b00720c */ /* 0x000ff60003f04270 */
[----:B------:R-:W-:Y:S02]  /*8bf0*/  @!UPT UIADD3 URZ, URZ, URZ, URZ ;  /* 0x0000003f3f3ff290 */ /* 0x000fe4000fffe03f */
[----:B------:R-:W-:Y:S05]  /*8c00*/  @P0 BRA `(.L_x_5672) ;  /* 0xffffff9c000c0947 */ /* 0x000fea000383ffff */
.L_x_5618:
        /* <DEDUP_REMOVED lines=10> */
[----:B---3--:R-:W-:Y:S01]  /*8cb0*/  IMAD.MOV.U32 R6, RZ, RZ, RZ ;  /* 0x000000ffff067224 */ /* 0x008fe200078e00ff */
[----:B------:R-:W-:-:S04]  /*8cc0*/  ISETP.NE.U32.AND P0, PT, RZ, UR8, PT ;  /* 0x00000008ff007c0c */ /* 0x000fc8000bf05070 */
[----:B------:R-:W-:Y:S01]  /*8cd0*/  ISETP.NE.AND.EX P0, PT, RZ, UR9, PT, P0 ;  /* 0x00000009ff007c0c */ /* 0x000fe2000bf05300 */
[----:B------:R-:W1:Y:S01]  /*8ce0*/  S2R R4, SR_CTAID.X ;  /* 0x0000000000047919 */ /* 0x000e620000002500 */
[----:B------:R-:W-:-:S11]  /*8cf0*/  ULDC.64 UR8, c[0x0][0x210] ;  /* 0x0000840000087ab9 */ /* 0x000fd60000000a00 */
[----:B------:R-:W3:Y:S01]  /*8d00*/  @P0 S2R R0, SR_CTAID.Y ;  /* 0x0000000000000919 */ /* 0x000ee20000002600 */
[----:B------:R-:W3:Y:S02]  /*8d10*/  @P0 LDC.64 R2, c[0x0][0x300] ;  /* 0x0000c000ff020b82 */ /* 0x000ee40000000a00 */
[----:B---3--:R-:W-:-:S06]  /*8d20*/  @P0 IMAD.WIDE R8, R0, 0x4, R2 ;  /* 0x0000000400080825 */ /* 0x008fcc00078e0202 */
        /* <DEDUP_REMOVED lines=9> */
[CC--:B------:R-:W-:Y:S02]  /*8dc0*/  LEA R0, P3, R2.reuse, R126.reuse, 0x4 ;  /* 0x0000007e02007211 */ /* 0x0c0fe400078620ff */
[C---:B------:R-:W-:Y:S01]  /*8dd0*/  LEA R7, P2, R2.reuse, R126, 0x5 ;  /* 0x0000007e02077211 */ /* 0x040fe200078428ff */
[----:B-----5:R-:W-:Y:S01]  /*8de0*/  IMAD R8, R3, 0x30, RZ ;  /* 0x0000003003087824 */ /* 0x020fe200078e02ff */
[----:B------:R-:W-:-:S02]  /*8df0*/  LEA.HI.X R9, R2, R129, R3, 0x4, P3 ;  /* 0x0000008102097211 */ /* 0x000fc400018f2403 */
[----:B------:R-:W-:Y:S01]  /*8e00*/  LEA.HI.X R2, R2, R129, R3, 0x5, P2 ;  /* 0x0000008102027211 */ /* 0x000fe200010f2c03 */
[----:B------:R-:W-:Y:S01]  /*8e10*/  IMAD.IADD R8, R15, 0x1, R8 ;  /* 0x000000010f087824 */ /* 0x000fe200078e0208 */
[----:B------:R-:W-:Y:S01]  /*8e20*/  LEA R30, P2, R0, UR8, 0x1 ;  /* 0x00000008001e7c11 */ /* 0x000fe2000f8408ff */
[----:B------:R-:W-:-:S03]  /*8e30*/  IMAD R3, R4, -0x40, R175 ;  /* 0xffffffc004037824 */ /* 0x000fc600078e02af */
[----:B------:R-:W-:Y:S01]  /*8e40*/  LEA.HI.X R31, R0, UR9, R9, 0x1, P2 ;  /* 0x00000009001f7c11 */ /* 0x000fe200090f0c09 */
[----:B------:R-:W-:-:S04]  /*8e50*/  IMAD.IADD R6, R55, 0x1, R6 ;  /* 0x0000000137067824 */ /* 0x000fc800078e0206 */
[----:B------:R-:W-:-:S05]  /*8e60*/  IMAD R6, R111, R6, RZ ;  /* 0x000000066f067224 */ /* 0x000fca00078e02ff */
[-C--:B------:R-:W-:Y:S02]  /*8e70*/  IADD3 R11, P1, R109, R6.reuse, RZ ;  /* 0x000000066d0b7210 */ /* 0x080fe40007f3e0ff */
[----:B------:R-:W-:Y:S02]  /*8e80*/  IADD3 R5, P0, R108, R6, RZ ;  /* 0x000000066c057210 */ /* 0x000fe40007f1e0ff */
[----:B------:R-:W-:-:S05]  /*8e90*/  SHF.R.S32.HI R6, RZ, 0x1f, R6 ;  /* 0x0000001fff067819 */ /* 0x000fca0000011406 */
[--C-:B------:R-:W-:Y:S01]  /*8ea0*/  IMAD.X R10, R94, 0x1, R6.reuse, P1 ;  /* 0x000000015e0a7824 */ /* 0x100fe200008e0606 */
[----:B------:R-:W-:Y:S01]  /*8eb0*/  LEA R28, P1, R7, UR8, 0x1 ;  /* 0x00000008071c7c11 */ /* 0x000fe2000f8208ff */
[----:B------:R-:W-:Y:S01]  /*8ec0*/  IMAD.X R6, R93, 0x1, R6, P0 ;  /* 0x000000015d067824 */ /* 0x000fe200000e0606 */
[C---:B------:R-:W-:Y:S02]  /*8ed0*/  LEA R26, P0, R14.reuse, UR8, 0x1 ;  /* 0x000000080e1a7c11 */ /* 0x040fe4000f8008ff */
[----:B------:R-:W-:Y:S02]  /*8ee0*/  LEA.HI.X R29, R7, UR9, R2, 0x1, P1 ;  /* 0x00000009071d7c11 */ /* 0x000fe400088f0c02 */
[----:B------:R-:W-:Y:S02]  /*8ef0*/  LEA.HI.X R27, R14, UR9, R8, 0x1, P0 ;  /* 0x000000090e1b7c11 */ /* 0x000fe400080f0c08 */
[----:B------:R-:W-:-:S13]  /*8f00*/  ISETP.NE.AND P0, PT, RZ, UR10, PT ;  /* 0x0000000aff007c0c */ /* 0x000fda000bf05270 */
        /* <DEDUP_REMOVED lines=24> */
[--C-:B-----5:R-:W-:Y:S01]  /*9090*/  HADD2.F32 R21, -RZ, R13.reuse.H0_H0 ;  /* 0x2000000dff157230 */ /* 0x120fe20000004100 */
[----:B------:R-:W-:Y:S01]  /*90a0*/  MOV R19, R14 ;  /* 0x0000000e00137202 */ /* 0x000fe20000000f00 */
[----:B------:R-:W-:Y:S02]  /*90b0*/  HADD2.F32 R20, -RZ, R13.H1_H1 ;  /* 0x3000000dff147230 */ /* 0x000fe40000004100 */
[--C-:B------:R-:W-:Y:S02]  /*90c0*/  HADD2.F32 R17, -RZ, R15.reuse.H1_H1 ;  /* 0x3000000fff117230 */ /* 0x100fe40000004100 */
[----:B------:R-:W-:-:S02]  /*90d0*/  HADD2.F32 R18, -RZ, R15.H0_H0 ;  /* 0x2000000fff127230 */ /* 0x000fc40000004100 */
[----:B--2---:R-:W-:Y:S02]  /*90e0*/  HADD2.F32 R13, -RZ, R6.H1_H1 ;  /* 0x30000006ff0d7230 */ /* 0x004fe40000004100 */
        /* <DEDUP_REMOVED lines=31> */
.L_x_5679:
[----:B------:R-:W-:Y:S05]  /*92e0*/  BSYNC B0 ;  /* 0x0000000000007941 */ /* 0x000fea0003800000 */
.L_x_5678:
[----:B-----5:R2:W-:Y:S02]  /*92f0*/  STS.128 [R180], R12 ;  /* 0x0000000cb4007388 */ /* 0x0205e40000000c00 */
.L_x_5677:
[----:B------:R-:W-:Y:S05]  /*9300*/  BSYNC B1 ;  /* 0x0000000000017941 */ /* 0x000fea0003800000 */
.L_x_5676:
        /* <DEDUP_REMOVED lines=25> */
[----:B-----5:R-:W-:Y:S01]  /*94a0*/  MOV R19, R14 ;  /* 0x0000000e00137202 */ /* 0x020fe20000000f00 */
[----:B------:R-:W-:Y:S02]  /*94b0*/  HADD2.F32 R21, -RZ, R13.H1_H1 ;  /* 0x3000000dff157230 */ /* 0x000fe40000004100 */
[----:B------:R-:W-:Y:S02]  /*94c0*/  HADD2.F32 R18, -RZ, R15.H1_H1 ;  /* 0x3000000fff127230 */ /* 0x000fe40000004100 */
[----:B------:R-:W-:-:S02]  /*94d0*/  HADD2.F32 R22, -RZ, R13.H0_H0 ;  /* 0x2000000dff167230 */ /* 0x000fc40000004100 */
[----:B------:R-:W-:Y:S02]  /*94e0*/  HADD2.F32 R20, -RZ, R15.H0_H0 ;  /* 0x2000000fff147230 */ /* 0x000fe40000004100 */
[----:B----4-:R-:W-:Y:S02]  /*94f0*/  HADD2.F32 R14, -RZ, R6.H1_H1 ;  /* 0x30000006ff0e7230 */ /* 0x010fe40000004100 */
[----:B------:R-:W-:Y:S02]  /*9500*/  HADD2.F32 R5, -RZ, R7.H1_H1 ;  /* 0x30000007ff057230 */ /* 0x000fe40000004100 */
[----:B---3--:R-:W-:Y:S02]  /*9510*/  HADD2.F32 R16, -RZ, R9.H1_H1 ;  /* 0x30000009ff107230 */ /* 0x008fe40000004100 */
[-C--:B------:R-:W-:Y:S01]  /*9520*/  FMUL.FTZ R15, R21, R14.reuse ;  /* 0x0000000e150f7220 */ /* 0x080fe20000410000 */
[----:B------:R-:W-:Y:S02]  /*9530*/  HADD2.F32 R17, -RZ, R8.H1_H1 ;  /* 0x30000008ff117230 */ /* 0x000fe40000004100 */
[-C--:B------:R-:W-:Y:S01]  /*9540*/  FMUL.FTZ R13, R18, R5.reuse ;  /* 0x00000005120d7220 */ /* 0x080fe20000410000 */
[----:B------:R-:W-:Y:S01]  /*9550*/  FMUL.FTZ R14, R22, R14 ;  /* 0x0000000e160e7220 */ /* 0x000fe20000410000 */
[----:B------:R-:W-:Y:S01]  /*9560*/  FMUL.FTZ R5, R20, R5 ;  /* 0x0000000514057220 */ /* 0x000fe20000410000 */
[----:B------:R-:W-:-:S02]  /*9570*/  HADD2.F32 R7, -RZ, R7.H0_H0 ;  /* 0x20000007ff077230 */ /* 0x000fc40000004100 */
[-C--:B------:R-:W-:Y:S01]  /*9580*/  FFMA.FTZ R13, R20, R16.reuse, -R13 ;  /* 0x00000010140d7223 */ /* 0x080fe2000001080d */
[-C--:B------:R-:W-:Y:S01]  /*9590*/  FFMA.FTZ R15, R22, R17.reuse, -R15 ;  /* 0x00000011160f7223 */ /* 0x080fe2000001080f */
[----:B------:R-:W-:Y:S01]  /*95a0*/  FFMA.FTZ R14, R21, R17, R14 ;  /* 0x00000011150e7223 */ /* 0x000fe2000001000e */
[----:B------:R-:W-:Y:S01]  /*95b0*/  FFMA.FTZ R16, R18, R16, R5 ;  /* 0x0000001012107223 */ /* 0x000fe20000010005 */
[--C-:B------:R-:W-:Y:S02]  /*95c0*/  HADD2.F32 R5, -RZ, R12.reuse.H0_H0 ;  /* 0x2000000cff057230 */ /* 0x100fe40000004100 */
[----:B------:R-:W-:Y:S01]  /*95d0*/  HADD2.F32 R17, -RZ, R12.H1_H1 ;  /* 0x3000000cff117230 */ /* 0x000fe20000004100 */
[----:B------:R-:W-:Y:S01]  /*95e0*/  F2FP.F16.F32.PACK_AB R14, R14, R15 ;  /* 0x0000000f0e0e723e */ /* 0x000fe200000000ff */
[--C-:B------:R-:W-:Y:S01]  /*95f0*/  HADD2.F32 R18, -RZ, R19.reuse.H1_H1 ;  /* 0x30000013ff127230 */ /* 0x100fe20000004100 */
[----:B------:R-:W-:Y:S01]  /*9600*/  F2FP.F16.F32.PACK_AB R15, R16, R13 ;  /* 0x0000000d100f723e */ /* 0x000fe200000000ff */
[----:B------:R-:W-:Y:S01]  /*9610*/  HADD2.F32 R12, -RZ, R19.H0_H0 ;  /* 0x20000013ff0c7230 */ /* 0x000fe20000004100 */
[----:B------:R-:W-:Y:S01]  /*9620*/  MOV R13, R14 ;  /* 0x0000000e000d7202 */ /* 0x000fe20000000f00 */
[----:B------:R-:W-:-:S02]  /*9630*/  HADD2.F32 R6, -RZ, R6.H0_H0 ;  /* 0x20000006ff067230 */ /* 0x000fc40000004100 */
[-C--:B------:R-:W-:Y:S01]  /*9640*/  FMUL.FTZ R19, R18, R7.reuse ;  /* 0x0000000712137220 */ /* 0x080fe20000410000 */
[----:B------:R-:W-:Y:S02]  /*9650*/  HADD2.F32 R9, -RZ, R9.H0_H0 ;  /* 0x20000009ff097230 */ /* 0x000fe40000004100 */
[C---:B------:R-:W-:Y:S01]  /*9660*/  FMUL.FTZ R7, R12.reuse, R7 ;  /* 0x000000070c077220 */ /* 0x040fe20000410000 */
[----:B------:R-:W-:Y:S02]  /*9670*/  HADD2.F32 R8, -RZ, R8.H0_H0 ;  /* 0x20000008ff087230 */ /* 0x000fe40000004100 */
[-C--:B------:R-:W-:Y:S01]  /*9680*/  FMUL.FTZ R20, R17, R6.reuse ;  /* 0x0000000611147220 */ /* 0x080fe20000410000 */
[C---:B------:R-:W-:Y:S01]  /*9690*/  FMUL.FTZ R6, R5.reuse, R6 ;  /* 0x0000000605067220 */ /* 0x040fe20000410000 */
[-C--:B------:R-:W-:Y:S01]  /*96a0*/  FFMA.FTZ R19, R12, R9.reuse, -R19 ;  /* 0x000000090c137223 */ /* 0x080fe20000010813 */
[----:B------:R-:W-:Y:S01]  /*96b0*/  FFMA.FTZ R18, R18, R9, R7 ;  /* 0x0000000912127223 */ /* 0x000fe20000010007 */
[-C--:B------:R-:W-:Y:S01]  /*96c0*/  FFMA.FTZ R20, R5, R8.reuse, -R20 ;  /* 0x0000000805147223 */ /* 0x080fe20000010814 */
[----:B------:R-:W-:-:S03]  /*96d0*/  FFMA.FTZ R17, R17, R8, R6 ;  /* 0x0000000811117223 */ /* 0x000fc60000010006 */
[----:B------:R-:W-:Y:S02]  /*96e0*/  F2FP.F16.F32.PACK_AB R18, R18, R19 ;  /* 0x000000131212723e */ /* 0x000fe400000000ff */
[----:B------:R-:W-:Y:S02]  /*96f0*/  F2FP.F16.F32.PACK_AB R12, R17, R20 ;  /* 0x00000014110c723e */ /* 0x000fe400000000ff */
[----:B------:R-:W-:Y:S02]  /*9700*/  MOV R14, R18 ;  /* 0x00000012000e7202 */ /* 0x000fe40000000f00 */
.L_x_5683:
[----:B------:R-:W-:Y:S05]  /*9710*/  BSYNC B0 ;  /* 0x0000000000007941 */ /* 0x000fea0003800000 */
.L_x_5682:
[----:B-----5:R4:W-:Y:S02]  /*9720*/  STS.128 [R180+0x800], R12 ;  /* 0x0008000cb4007388 */ /* 0x0209e40000000c00 */
.L_x_5681:
[----:B------:R-:W-:Y:S05]  /*9730*/  BSYNC B1 ;  /* 0x0000000000017941 */ /* 0x000fea0003800000 */
.L_x_5680:
        /* <DEDUP_REMOVED lines=24> */
[----:B------:R-:W4:Y:S04]  /*98c0*/  LDG.E.64 R6, desc[UR6][R6.64] ;  /* 0x0000000606067981 */ /* 0x000f28000c1e1b00 */
[----:B------:R-:W2:Y:S01]  /*98d0*/  LDG.E.64 R8, desc[UR6][R8.64] ;  /* 0x0000000608087981 */ /* 0x000ea2000c1e1b00 */
[--C-:B-----5:R-:W-:Y:S02]  /*98e0*/  HADD2.F32 R20, -RZ, R29.reuse.H1_H1 ;  /* 0x3000001dff147230 */ /* 0x120fe40000004100 */
[----:B------:R-:W-:Y:S02]  /*98f0*/  HADD2.F32 R19, -RZ, R29.H0_H0 ;  /* 0x2000001dff137230 */ /* 0x000fe40000004100 */
[--C-:B------:R-:W-:Y:S02]  /*9900*/  HADD2.F32 R18, -RZ, R31.reuse.H1_H1 ;  /* 0x3000001fff127230 */ /* 0x100fe40000004100 */
[----:B------:R-:W-:-:S02]  /*9910*/  HADD2.F32 R17, -RZ, R31.H0_H0 ;  /* 0x2000001fff117230 */ /* 0x000fc40000004100 */
[----:B----4-:R-:W-:Y:S02]  /*9920*/  HADD2.F32 R13, -RZ, R6.H1_H1 ;  /* 0x30000006ff0d7230 */ /* 0x010fe40000004100 */
[----:B------:R-:W-:Y:S02]  /*9930*/  HADD2.F32 R5, -RZ, R7.H1_H1 ;  /* 0x30000007ff057230 */ /* 0x000fe40000004100 */
[----:B--2---:R-:W-:Y:S02]  /*9940*/  HADD2.F32 R16, -RZ, R8.H1_H1 ;  /* 0x30000008ff107230 */ /* 0x004fe40000004100 */
[-C--:B------:R-:W-:Y:S01]  /*9950*/  FMUL.FTZ R14, R20, R13.reuse ;  /* 0x0000000d140e7220 */ /* 0x080fe20000410000 */
[----:B------:R-:W-:Y:S02]  /*9960*/  HADD2.F32 R15, -RZ, R9.H1_H1 ;  /* 0x30000009ff0f7230 */ /* 0x000fe40000004100 */
[----:B------:R-:W-:Y:S01]  /*9970*/  FMUL.FTZ R13, R19, R13 ;  /* 0x0000000d130d7220 */ /* 0x000fe20000410000 */
[-C--:B------:R-:W-:Y:S01]  /*9980*/  FMUL.FTZ R12, R18, R5.reuse ;  /* 0x00000005120c7220 */ /* 0x080fe20000410000 */
[----:B------:R-:W-:Y:S01]  /*9990*/  FMUL.FTZ R5, R17, R5 ;  /* 0x0000000511057220 */ /* 0x000fe20000410000 */
        /* <DEDUP_REMOVED lines=24> */
.L_x_5687:
[----:B------:R-:W-:Y:S05]  /*9b20*/  BSYNC B0 ;  /* 0x0000000000007941 */ /* 0x000fea0003800000 */
.L_x_5686:
[----:B-----5:R2:W-:Y:S02]  /*9b30*/  STS.128 [R180+0x1000], R28 ;  /* 0x0010001cb4007388 */ /* 0x0205e40000000c00 */
.L_x_5685:
[----:B------:R-:W-:Y:S05]  /*9b40*/  BSYNC B1 ;  /* 0x0000000000017941 */ /* 0x000fea0003800000 */
.L_x_5684:
        /* <DEDUP_REMOVED lines=25> */
[----:B-----5:R-:W-:Y:S01]  /*9ce0*/  MOV R5, R15 ;  /* 0x0000000f00057202 */ /* 0x020fe20000000f00 */
[--C-:B------:R-:W-:Y:S01]  /*9cf0*/  HADD2.F32 R18, -RZ, R13.reuse.H1_H1 ;  /* 0x3000000dff127230 */ /* 0x100fe20000004100 */
[----:B------:R-:W-:Y:S01]  /*9d00*/  MOV R16, R14 ;  /* 0x0000000e00107202 */ /* 0x000fe20000000f00 */
[----:B------:R-:W-:Y:S02]  /*9d10*/  HADD2.F32 R17, -RZ, R13.H0_H0 ;  /* 0x2000000dff117230 */ /* 0x000fe40000004100 */
[----:B------:R-:W-:-:S02]  /*9d20*/  HADD2.F32 R15, -RZ, R5.H0_H0 ;  /* 0x20000005ff0f7230 */ /* 0x000fc40000004100 */
[----:B------:R-:W-:Y:S02]  /*9d30*/  HADD2.F32 R14, -RZ, R5.H1_H1 ;  /* 0x30000005ff0e7230 */ /* 0x000fe40000004100 */
[----:B----4-:R-:W-:Y:S02]  /*9d40*/  HADD2.F32 R9, -RZ, R2.H1_H1 ;  /* 0x30000002ff097230 */ /* 0x010fe40000004100 */
[----:B------:R-:W-:Y:S02]  /*9d50*/  HADD2.F32 R5, -RZ, R3.H1_H1 ;  /* 0x30000003ff057230 */ /* 0x000fe40000004100 */
[----:B---3--:R-:W-:Y:S02]  /*9d60*/  HADD2.F32 R13, -RZ, R6.H1_H1 ;  /* 0x30000006ff0d7230 */ /* 0x008fe40000004100 */
[----:B------:R-:W-:Y:S01]  /*9d70*/  FMUL.FTZ R10, R18, R9 ;  /* 0x00000009120a7220 */ /* 0x000fe20000410000 */
[----:B------:R-:W-:Y:S02]  /*9d80*/  HADD2.F32 R11, -RZ, R7.H1_H1 ;  /* 0x30000007ff0b7230 */ /* 0x000fe40000004100 */
[----:B------:R-:W-:Y:S01]  /*9d90*/  FMUL.FTZ R8, R14, R5 ;  /* 0x000000050e087220 */ /* 0x000fe20000410000 */
[----:B------:R-:W-:Y:S01]  /*9da0*/  FMUL.FTZ R9, R17, R9 ;  /* 0x0000000911097220 */ /* 0x000fe20000410000 */
[----:B------:R-:W-:Y:S01]  /*9db0*/  FMUL.FTZ R5, R15, R5 ;  /* 0x000000050f057220 */ /* 0x000fe20000410000 */
[----:B------:R-:W-:Y:S01]  /*9dc0*/  FFMA.FTZ R10, R17, R13, -R10 ;  /* 0x0000000d110a7223 */ /* 0x000fe2000001080a */
[----:B------:R-:W-:Y:S01]  /*9dd0*/  FFMA.FTZ R8, R15, R11, -R8 ;  /* 0x0000000b0f087223 */ /* 0x000fe20000010808 */
        /* <DEDUP_REMOVED lines=9> */
[-C--:B------:R-:W-:Y:S01]  /*9e70*/  FMUL.FTZ R14, R13, R2.reuse ;  /* 0x000000020d0e7220 */ /* 0x080fe20000410000 */
[----:B------:R-:W-:Y:S02]  /*9e80*/  HADD2.F32 R16, -RZ, R16.H1_H1 ;  /* 0x30000010ff107230 */ /* 0x000fe40000004100 */
[----:B------:R-:W-:Y:S01]  /*9e90*/  FMUL.FTZ R2, R11, R2 ;  /* 0x000000020b027220 */ /* 0x000fe20000410000 */
[----:B------:R-:W-:-:S02]  /*9ea0*/  HADD2.F32 R6, -RZ, R6.H0_H0 ;  /* 0x20000006ff067230 */ /* 0x000fc40000004100 */
        /* <DEDUP_REMOVED lines=11> */
.L_x_5690:
[----:B------:R-:W-:Y:S05]  /*9f60*/  BSYNC B0 ;  /* 0x0000000000007941 */ /* 0x000fea0003800000 */
.L_x_5689:
[----:B-----5:R4:W-:Y:S01]  /*9f70*/  STS.128 [R180+0x1800], R12 ;  /* 0x0018000cb4007388 */ /* 0x0209e20000000c00 */
[----:B------:R-:W-:Y:S05]  /*9f80*/  BRA `(.L_x_5688) ;  /* 0x0000001c00707947 */ /* 0x000fea0003800000 */
.L_x_5675:
        /* <DEDUP_REMOVED lines=29> */
[----:B------:R-:W-:-:S04]  /*a160*/  IADD3 R7, P1, R0, R5, RZ ;  /* 0x0000000500077210 */ /* 0x000fc80007f3e0ff */
[----:B------:R-:W4:Y:S01]  /*a170*/  LDG.E.128 R8, desc[UR6][R10.64] ;  /* 0x000000060a087981 */ /* 0x000f22000c1e1d00 */
[----:B------:R-:W-:Y:S02]  /*a180*/  LEA.HI.X.SX32 R0, R0, R6, 0x1, P1 ;  /* 0x0000000600007211 */ /* 0x000fe400008f0eff */
[----:B--2---:R-:W-:-:S04]  /*a190*/  LEA R12, P1, R7, UR8, 0x1 ;  /* 0x00000008070c7c11 */ /* 0x004fc8000f8208ff */
[----:B------:R-:W-:-:S06]  /*a1a0*/  LEA.HI.X R13, R7, UR9, R0, 0x1, P1 ;  /* 0x00000009070d7c11 */ /* 0x000fcc00088f0c00 */
[----:B------:R-:W2:Y:S01]  /*a1b0*/  LDG.E.128 R12, desc[UR6][R12.64] ;  /* 0x000000060c0c7981 */ /* 0x000ea2000c1e1d00 */
[--C-:B---3--:R-:W-:Y:S02]  /*a1c0*/  HADD2.F32 R33, -RZ, R16.reuse.H0_H0 ;  /* 0x20000010ff217230 */ /* 0x108fe40000004100 */
[----:B------:R-:W-:Y:S02]  /*a1d0*/  HADD2.F32 R35, -RZ, R16.H1_H1 ;  /* 0x30000010ff237230 */ /* 0x000fe40000004100 */
[--C-:B----4-:R-:W-:Y:S02]  /*a1e0*/  HADD2.F32 R0, -RZ, R8.reuse.H0_H0 ;  /* 0x20000008ff007230 */ /* 0x110fe40000004100 */
[--C-:B------:R-:W-:Y:S02]  /*a1f0*/  HADD2.F32 R7, -RZ, R9.reuse.H0_H0 ;  /* 0x20000009ff077230 */ /* 0x100fe40000004100 */
[----:B------:R-:W-:Y:S02]  /*a200*/  HADD2.F32 R8, -RZ, R8.H1_H1 ;  /* 0x30000008ff087230 */ /* 0x000fe40000004100 */
[----:B------:R-:W-:-:S02]  /*a210*/  HADD2.F32 R25, -RZ, R9.H1_H1 ;  /* 0x30000009ff197230 */ /* 0x000fc40000004100 */
[----:B------:R-:W-:Y:S01]  /*a220*/  @!P0 FADD.FTZ R0, -R0, -RZ ;  /* 0x800000ff00008221 */ /* 0x000fe20000010100 */
[--C-:B------:R-:W-:Y:S02]  /*a230*/  HADD2.F32 R9, -RZ, R10.reuse.H0_H0 ;  /* 0x2000000aff097230 */ /* 0x100fe40000004100 */
[----:B------:R-:W-:Y:S01]  /*a240*/  @!P0 FADD.FTZ R7, -R7, -RZ ;  /* 0x800000ff07078221 */ /* 0x000fe20000010100 */
[----:B------:R-:W-:Y:S02]  /*a250*/  HADD2.F32 R32, -RZ, R10.H1_H1 ;  /* 0x3000000aff207230 */ /* 0x000fe40000004100 */
[----:B------:R-:W-:Y:S02]  /*a260*/  HADD2.F32 R16, -RZ, R17.H0_H0 ;  /* 0x20000011ff107230 */ /* 0x000fe40000004100 */
[----:B------:R-:W-:Y:S01]  /*a270*/  @!P0 FADD.FTZ R8, -R8, -RZ ;  /* 0x800000ff08088221 */ /* 0x000fe20000010100 */
[--C-:B------:R-:W-:Y:S02]  /*a280*/  HADD2.F32 R10, -RZ, R11.reuse.H0_H0 ;  /* 0x2000000bff0a7230 */ /* 0x100fe40000004100 */
[----:B------:R-:W-:-:S02]  /*a290*/  HADD2.F32 R11, -RZ, R11.H1_H1 ;  /* 0x3000000bff0b7230 */ /* 0x000fc40000004100 */
[----:B------:R-:W-:Y:S01]  /*a2a0*/  FMUL.FTZ R33, R33, R0 ;  /* 0x0000000021217220 */ /* 0x000fe20000410000 */
[----:B------:R-:W-:Y:S01]  /*a2b0*/  FMUL.FTZ R16, R16, R7 ;  /* 0x0000000710107220 */ /* 0x000fe20000410000 */
[----:B------:R-:W-:Y:S02]  /*a2c0*/  HADD2.F32 R34, -RZ, R17.H1_H1 ;  /* 0x30000011ff227230 */ /* 0x000fe40000004100 */
[----:B------:R-:W-:Y:S01]  /*a2d0*/  FMUL.FTZ R35, R35, R8 ;  /* 0x0000000823237220 */ /* 0x000fe20000410000 */
[--C-:B------:R-:W-:Y:S02]  /*a2e0*/  HADD2.F32 R7, -RZ, R19.reuse.H0_H0 ;  /* 0x20000013ff077230 */ /* 0x100fe40000004100 */
        /* <DEDUP_REMOVED lines=8> */
[----:B------:R-:W-:Y:S01]  /*a370*/  FMUL.FTZ R11, R0, R11 ;  /* 0x0000000b000b7220 */ /* 0x000fe20000410000 */
[----:B------:R-:W-:Y:S01]  /*a380*/  @!P0 FADD.FTZ R25, -R25, -RZ ;  /* 0x800000ff19198221 */ /* 0x000fe20000010100 */
[----:B------:R-:W-:Y:S01]  /*a390*/  FMUL.FTZ R9, R8, R9 ;  /* 0x0000000908097220 */ /* 0x000fe20000410000 */
[----:B------:R-:W-:Y:S01]  /*a3a0*/  FMUL.FTZ R32, R17, R32 ;  /* 0x0000002011207220 */ /* 0x000fe20000410000 */
[----:B-----5:R-:W-:Y:S02]  /*a3b0*/  HADD2.F32 R0, -RZ, R20.H0_H0 ;  /* 0x20000014ff007230 */ /* 0x020fe40000004100 */
[----:B--2---:R-:W-:-:S02]  /*a3c0*/  HADD2.F32 R7, -RZ, R12.H0_H0 ;  /* 0x2000000cff077230 */ /* 0x004fc40000004100 */
[----:B------:R-:W-:Y:S02]  /*a3d0*/  HADD2.F32 R20, -RZ, R20.H1_H1 ;  /* 0x30000014ff147230 */ /* 0x000fe40000004100 */
[----:B------:R-:W-:Y:S02]  /*a3e0*/  HADD2.F32 R17, -RZ, R21.H0_H0 ;  /* 0x20000015ff117230 */ /* 0x000fe40000004100 */
[----:B------:R-:W-:Y:S02]  /*a3f0*/  HADD2.F32 R12, -RZ, R12.H1_H1 ;  /* 0x3000000cff0c7230 */ /* 0x000fe40000004100 */
[----:B------:R-:W-:Y:S02]  /*a400*/  HADD2.F32 R8, -RZ, R13.H0_H0 ;  /* 0x2000000dff087230 */ /* 0x000fe40000004100 */
[----:B------:R-:W-:Y:S01]  /*a410*/  FMUL.FTZ R34, R34, R25 ;  /* 0x0000001922227220 */ /* 0x000fe20000410000 */
[--C-:B------:R-:W-:Y:S02]  /*a420*/  HADD2.F32 R18, -RZ, R14.reuse.H0_H0 ;  /* 0x2000000eff127230 */ /* 0x100fe40000004100 */
[----:B------:R-:W-:Y:S01]  /*a430*/  FFMA.FTZ R0, R0, R7, R33 ;  /* 0x0000000700007223 */ /* 0x000fe20000010021 */
[----:B------:R-:W-:-:S02]  /*a440*/  HADD2.F32 R25, -RZ, R14.H1_H1 ;  /* 0x3000000eff197230 */ /* 0x000fc40000004100 */
[----:B------:R-:W-:Y:S01]  /*a450*/  FFMA.FTZ R35, R20, R12, R35 ;  /* 0x0000000c14237223 */ /* 0x000fe20000010023 */
[--C-:B------:R-:W-:Y:S02]  /*a460*/  HADD2.F32 R19, -RZ, R15.reuse.H0_H0 ;  /* 0x2000000fff137230 */ /* 0x100fe40000004100 */
[----:B------:R-:W-:Y:S01]  /*a470*/  FFMA.FTZ R8, R17, R8, R16 ;  /* 0x0000000811087223 */ /* 0x000fe20000010010 */
[----:B------:R-:W-:Y:S02]  /*a480*/  HADD2.F32 R14, -RZ, R15.H1_H1 ;  /* 0x3000000fff0e7230 */ /* 0x000fe40000004100 */
[----:B------:R-:W-:Y:S02]  /*a490*/  HADD2.F32 R13, -RZ, R13.H1_H1 ;  /* 0x3000000dff0d7230 */ /* 0x000fe40000004100 */
[----:B------:R-:W-:Y:S02]  /*a4a0*/  HADD2.F32 R21, -RZ, R21.H1_H1 ;  /* 0x30000015ff157230 */ /* 0x000fe40000004100 */
[----:B------:R-:W-:-:S02]  /*a4b0*/  HADD2.F32 R12, -RZ, R22.H0_H0 ;  /* 0x20000016ff0c7230 */ /* 0x000fc40000004100 */
        /* <DEDUP_REMOVED lines=12> */
.L_x_5694:
[----:B------:R-:W-:Y:S05]  /*a580*/  BSYNC B0 ;  /* 0x0000000000007941 */ /* 0x000fea0003800000 */
.L_x_5693:
[----:B-----5:R3:W-:Y:S02]  /*a590*/  STS.128 [R180], R20 ;  /* 0x00000014b4007388 */ /* 0x0207e40000000c00 */
.L_x_5692:
[----:B------:R-:W-:Y:S05]  /*a5a0*/  BSYNC B1 ;  /* 0x0000000000017941 */ /* 0x000fea0003800000 */
.L_x_5691:
        /* <DEDUP_REMOVED lines=18> */
[----:B--2---:R-:W-:Y:S02]  /*a6d0*/  MOV R12, RZ ;  /* 0x000000ff000c7202 */ /* 0x004fe40000000f00 */
        /* <DEDUP_REMOVED lines=17> */
[----:B------:R-:W4:Y:S01]  /*a7f0*/  LDG.E.128 R12, desc[UR6][R14.64] ;  /* 0x000000060e0c7981 */ /* 0x000f22000c1e1d00 */
[----:B--2---:R-:W-:Y:S02]  /*a800*/  HADD2.F32 R32, -RZ, R16.H0_H0 ;  /* 0x20000010ff207230 */ /* 0x004fe40000004100 */
[----:B---3--:R-:W-:Y:S02]  /*a810*/  HADD2.F32 R31, -RZ, R17.H0_H0 ;  /* 0x20000011ff1f7230 */ /* 0x008fe40000004100 */
[--C-:B----4-:R-:W-:Y:S02]  /*a820*/  HADD2.F32 R7, -RZ, R8.reuse.H0_H0 ;  /* 0x20000008ff077230 */ /* 0x110fe40000004100 */
[----:B------:R-:W-:Y:S02]  /*a830*/  HADD2.F32 R24, -RZ, R8.H1_H1 ;  /* 0x30000008ff187230 */ /* 0x000fe40000004100 */
[--C-:B------:R-:W-:Y:S02]  /*a840*/  HADD2.F32 R8, -RZ, R9.reuse.H0_H0 ;  /* 0x20000009ff087230 */ /* 0x100fe40000004100 */
[----:B------:R-:W-:-:S02]  /*a850*/  HADD2.F32 R25, -RZ, R9.H1_H1 ;  /* 0x30000009ff197230 */ /* 0x000fc40000004100 */
[----:B------:R-:W-:Y:S01]  /*a860*/  @!P0 FADD.FTZ R7, -R7, -RZ ;  /* 0x800000ff07078221 */ /* 0x000fe20000010100 */
[--C-:B------:R-:W-:Y:S02]  /*a870*/  HADD2.F32 R9, -RZ, R10.reuse.H0_H0 ;  /* 0x2000000aff097230 */ /* 0x100fe40000004100 */
[----:B------:R-:W-:Y:S01]  /*a880*/  @!P0 FADD.FTZ R8, -R8, -RZ ;  /* 0x800000ff08088221 */ /* 0x000fe20000010100 */
[----:B------:R-:W-:Y:S02]  /*a890*/  HADD2.F32 R30, -RZ, R10.H1_H1 ;  /* 0x3000000aff1e7230 */ /* 0x000fe40000004100 */
[--C-:B------:R-:W-:Y:S02]  /*a8a0*/  HADD2.F32 R10, -RZ, R11.reuse.H0_H0 ;  /* 0x2000000bff0a7230 */ /* 0x100fe40000004100 */
[----:B------:R-:W-:Y:S02]  /*a8b0*/  HADD2.F32 R11, -RZ, R11.H1_H1 ;  /* 0x3000000bff0b7230 */ /* 0x000fe40000004100 */
[----:B------:R-:W-:Y:S01]  /*a8c0*/  FMUL.FTZ R32, R32, R7 ;  /* 0x0000000720207220 */ /* 0x000fe20000410000 */
[----:B------:R-:W-:-:S02]  /*a8d0*/  HADD2.F32 R33, -RZ, R16.H1_H1 ;  /* 0x30000010ff217230 */ /* 0x000fc40000004100 */
[----:B------:R-:W-:Y:S01]  /*a8e0*/  FMUL.FTZ R31, R31, R8 ;  /* 0x000000081f1f7220 */ /* 0x000fe20000410000 */
[----:B------:R-:W-:Y:S02]  /*a8f0*/  HADD2.F32 R16, -RZ, R17.H1_H1 ;  /* 0x30000011ff107230 */ /* 0x000fe40000004100 */
[----:B------:R-:W-:Y:S01]  /*a900*/  @!P0 FADD.FTZ R24, -R24, -RZ ;  /* 0x800000ff18188221 */ /* 0x000fe20000010100 */
[----:B------:R-:W-:Y:S02]  /*a910*/  HADD2.F32 R17, -RZ, R18.H1_H1 ;  /* 0x30000012ff117230 */ /* 0x000fe40000004100 */
[----:B------:R-:W-:Y:S01]  /*a920*/  @!P0 FADD.FTZ R30, -R30, -RZ ;  /* 0x800000ff1e1e8221 */ /* 0x000fe20000010100 */
[--C-:B------:R-:W-:Y:S02]  /*a930*/  HADD2.F32 R7, -RZ, R19.reuse.H0_H0 ;  /* 0x20000013ff077230 */ /* 0x100fe40000004100 */
[----:B------:R-:W-:Y:S01]  /*a940*/  @!P0 FADD.FTZ R10, -R10, -RZ ;  /* 0x800000ff0a0a8221 */ /* 0x000fe20000010100 */
[----:B------:R-:W-:-:S02]  /*a950*/  HADD2.F32 R8, -RZ, R19.H1_H1 ;  /* 0x30000013ff087230 */ /* 0x000fc40000004100 */
        /* <DEDUP_REMOVED lines=8> */
[----:B-----5:R-:W-:Y:S02]  /*a9e0*/  HADD2.F32 R7, -RZ, R20.H0_H0 ;  /* 0x20000014ff077230 */ /* 0x020fe40000004100 */
[----:B------:R-:W-:-:S02]  /*a9f0*/  HADD2.F32 R8, -RZ, R12.H0_H0 ;  /* 0x2000000cff087230 */ /* 0x000fc40000004100 */
        /* <DEDUP_REMOVED lines=28> */
.L_x_5698:
[----:B------:R-:W-:Y:S05]  /*abc0*/  BSYNC B0 ;  /* 0x0000000000007941 */ /* 0x000fea0003800000 */
.L_x_5697:
[----:B-----5:R1:W-:Y:S02]  /*abd0*/  STS.128 [R180+0x800], R20 ;  /* 0x00080014b4007388 */ /* 0x0203e40000000c00 */
.L_x_5696:
[----:B------:R-:W-:Y:S05]  /*abe0*/  BSYNC B1 ;  /* 0x0000000000017941 */ /* 0x000fea0003800000 */
.L_x_5695:
        /* <DEDUP_REMOVED lines=17> */
[----:B--2---:R-:W-:-:S07]  /*ad00*/  MOV R13, RZ ;  /* 0x000000ff000d7202 */ /* 0x004fce0000000f00 */
[----:B------:R-:W-:-:S04]  /*ad10*/  @P0 SHF.R.S32.HI R111, RZ, 0x1, R110 ;  /* 0x00000001ff6f0819 */ /* 0x000fc8000001146e */
[C---:B------:R-:W-:Y:S02]  /*ad20*/  SHF.L.U32 R7, R111.reuse, 0x5, RZ ;  /* 0x000000056f077819 */ /* 0x040fe400000006ff */
        /* <DEDUP_REMOVED lines=19> */
[--C-:B------:R-:W-:Y:S02]  /*ae60*/  HADD2.F32 R31, -RZ, R17.reuse.H0_H0 ;  /* 0x20000011ff1f7230 */ /* 0x100fe40000004100 */
[----:B------:R-:W-:Y:S02]  /*ae70*/  HADD2.F32 R17, -RZ, R17.H1_H1 ;  /* 0x30000011ff117230 */ /* 0x000fe40000004100 */
[--C-:B---3--:R-:W-:Y:S02]  /*ae80*/  HADD2.F32 R7, -RZ, R8.reuse.H0_H0 ;  /* 0x20000008ff077230 */ /* 0x108fe40000004100 */
[----:B------:R-:W-:Y:S02]  /*ae90*/  HADD2.F32 R25, -RZ, R8.H1_H1 ;  /* 0x30000008ff197230 */ /* 0x000fe40000004100 */
[----:B------:R-:W-:-:S02]  /*aea0*/  HADD2.F32 R8, -RZ, R9.H0_H0 ;  /* 0x20000009ff087230 */ /* 0x000fc40000004100 */
[----:B-1----:R-:W-:Y:S02]  /*aeb0*/  HADD2.F32 R28, -RZ, R9.H1_H1 ;  /* 0x30000009ff1c7230 */ /* 0x002fe40000004100 */
[----:B------:R-:W-:Y:S01]  /*aec0*/  @!P0 FADD.FTZ R7, -R7, -RZ ;  /* 0x800000ff07078221 */ /* 0x000fe20000010100 */
[--C-:B------:R-:W-:Y:S02]  /*aed0*/  HADD2.F32 R9, -RZ, R10.reuse.H0_H0 ;  /* 0x2000000aff097230 */ /* 0x100fe40000004100 */
[----:B------:R-:W-:Y:S01]  /*aee0*/  @!P0 FADD.FTZ R8, -R8, -RZ ;  /* 0x800000ff08088221 */ /* 0x000fe20000010100 */
[----:B------:R-:W-:Y:S02]  /*aef0*/  HADD2.F32 R29, -RZ, R10.H1_H1 ;  /* 0x3000000aff1d7230 */ /* 0x000fe40000004100 */
[----:B------:R-:W-:Y:S01]  /*af00*/  @!P0 FADD.FTZ R28, -R28, -RZ ;  /* 0x800000ff1c1c8221 */ /* 0x000fe20000010100 */
[--C-:B------:R-:W-:Y:S02]  /*af10*/  HADD2.F32 R10, -RZ, R11.reuse.H0_H0 ;  /* 0x2000000bff0a7230 */ /* 0x100fe40000004100 */
[----:B------:R-:W-:-:S02]  /*af20*/  HADD2.F32 R11, -RZ, R11.H1_H1 ;  /* 0x3000000bff0b7230 */ /* 0x000fc40000004100 */
[----:B------:R-:W-:Y:S01]  /*af30*/  FMUL.FTZ R30, R30, R7 ;  /* 0x000000071e1e7220 */ /* 0x000fe20000410000 */
[----:B------:R-:W-:Y:S01]  /*af40*/  FMUL.FTZ R31, R31, R8 ;  /* 0x000000081f1f7220 */ /* 0x000fe20000410000 */
[----:B------:R-:W-:Y:S01]  /*af50*/  FMUL.FTZ R17, R17, R28 ;  /* 0x0000001c11117220 */ /* 0x000fe20000410000 */
[--C-:B------:R-:W-:Y:S02]  /*af60*/  HADD2.F32 R7, -RZ, R19.reuse.H0_H0 ;  /* 0x20000013ff077230 */ /* 0x100fe40000004100 */
[----:B------:R-:W-:Y:S01]  /*af70*/  @!P0 FADD.FTZ R10, -R10, -RZ ;  /* 0x800000ff0a0a8221 */ /* 0x000fe20000010100 */
[--C-:B------:R-:W-:Y:S02]  /*af80*/  HADD2.F32 R28, -RZ, R18.reuse.H0_H0 ;  /* 0x20000012ff1c7230 */ /* 0x100fe40000004100 */
[----:B------:R-:W-:Y:S01]  /*af90*/  @!P0 FADD.FTZ R11, -R11, -RZ ;  /* 0x800000ff0b0b8221 */ /* 0x000fe20000010100 */
[----:B------:R-:W-:Y:S02]  /*afa0*/  HADD2.F32 R8, -RZ, R19.H1_H1 ;  /* 0x30000013ff087230 */ /* 0x000fe40000004100 */
[----:B------:R-:W-:Y:S01]  /*afb0*/  @!P0 FADD.FTZ R29, -R29, -RZ ;  /* 0x800000ff1d1d8221 */ /* 0x000fe20000010100 */
[----:B------:R-:W-:-:S02]  /*afc0*/  HADD2.F32 R18, -RZ, R18.H1_H1 ;  /* 0x30000012ff127230 */ /* 0x000fc40000004100 */
[----:B------:R-:W-:Y:S01]  /*afd0*/  @!P0 FADD.FTZ R25, -R25, -RZ ;  /* 0x800000ff19198221 */ /* 0x000fe20000010100 */
[----:B------:R-:W-:Y:S02]  /*afe0*/  HADD2.F32 R16, -RZ, R16.H1_H1 ;  /* 0x30000010ff107230 */ /* 0x000fe40000004100 */
[----:B------:R-:W-:Y:S01]  /*aff0*/  FMUL.FTZ R10, R7, R10 ;  /* 0x0000000a070a7220 */ /* 0x000fe20000410000 */
[----:B------:R-:W-:Y:S01]  /*b000*/  FMUL.FTZ R11, R8, R11 ;  /* 0x0000000b080b7220 */ /* 0x000fe20000410000 */
[--C-:B-----5:R-:W-:Y:S02]  /*b010*/  HADD2.F32 R7, -RZ, R20.reuse.H0_H0 ;  /* 0x20000014ff077230 */ /* 0x120fe40000004100 */
[----:B------:R-:W-:Y:S01]  /*b020*/  FMUL.FTZ R29, R18, R29 ;  /* 0x0000001d121d7220 */ /* 0x000fe20000410000 */
[----:B------:R-:W-:Y:S02]  /*b030*/  HADD2.F32 R19, -RZ, R20.H1_H1 ;  /* 0x30000014ff137230 */ /* 0x000fe40000004100 */
[----:B------:R-:W-:Y:S01]  /*b040*/  @!P0 FADD.FTZ R9, -R9, -RZ ;  /* 0x800000ff09098221 */ /* 0x000fe20000010100 */
[----:B----4-:R-:W-:-:S02]  /*b050*/  HADD2.F32 R8, -RZ, R12.H0_H0 ;  /* 0x2000000cff087230 */ /* 0x010fc40000004100 */
[----:B------:R-:W-:Y:S02]  /*b060*/  HADD2.F32 R20, -RZ, R12.H1_H1 ;  /* 0x3000000cff147230 */ /* 0x000fe40000004100 */
[----:B------:R-:W-:Y:S01]  /*b070*/  FMUL.FTZ R16, R16, R25 ;  /* 0x0000001910107220 */ /* 0x000fe20000410000 */
[----:B------:R-:W-:Y:S02]  /*b080*/  HADD2.F32 R18, -RZ, R21.H0_H0 ;  /* 0x20000015ff127230 */ /* 0x000fe40000004100 */
[--C-:B------:R-:W-:Y:S02]  /*b090*/  HADD2.F32 R12, -RZ, R13.reuse.H0_H0 ;  /* 0x2000000dff0c7230 */ /* 0x100fe40000004100 */
        /* <DEDUP_REMOVED lines=23> */
.L_x_5702:
[----:B------:R-:W-:Y:S05]  /*b210*/  BSYNC B0 ;  /* 0x0000000000007941 */ /* 0x000fea0003800000 */
.L_x_5701:
[----:B-----5:R3:W-:Y:S02]  /*b220*/  STS.128 [R180+0x1000], R20 ;  /* 0x00100014b4007388 */ /* 0x0207e40000000c00 */
.L_x_5700:
[----:B------:R-:W-:Y:S05]  /*b230*/  BSYNC B1 ;  /* 0x0000000000017941 */ /* 0x000fea0003800000 */
.L_x_5699:
        /* <DEDUP_REMOVED lines=22> */
[----:B------:R-:W-:Y:S01]  /*b3a0*/  IMAD.WIDE R28, R3, 0x2, R26 ;  /* 0x00000002031c7825 */ /* 0x000fe200078e021a */
[----:B------:R-:W-:-:S04]  /*b3b0*/  IADD3 R5, P1, R8, R5, RZ ;  /* 0x0000000508057210 */ /* 0x000fc80007f3e0ff */
[----:B------:R-:W-:Y:S01]  /*b3c0*/  LEA.HI.X.SX32 R6, R8, R6, 0x1, P1 ;  /* 0x0000000608067211 */ /* 0x000fe200008f0eff */
[----:B------:R-:W4:Y:S01]  /*b3d0*/  LDG.E.128 R28, desc[UR6][R28.64] ;  /* 0x000000061c1c7981 */ /* 0x000f22000c1e1d00 */
[----:B------:R-:W-:-:S04]  /*b3e0*/  IADD3 R7, P1, R2, R5, RZ ;  /* 0x0000000502077210 */ /* 0x000fc80007f3e0ff */
[----:B------:R-:W-:Y:S02]  /*b3f0*/  LEA.HI.X.SX32 R2, R2, R6, 0x1, P1 ;  /* 0x0000000602027211 */ /* 0x000fe400008f0eff */
[----:B------:R-:W-:-:S04]  /*b400*/  LEA R8, P1, R7, UR8, 0x1 ;  /* 0x0000000807087c11 */ /* 0x000fc8000f8208ff */
[----:B------:R-:W-:Y:S01]  /*b410*/  LEA.HI.X R9, R7, UR9, R2, 0x1, P1 ;  /* 0x0000000907097c11 */ /* 0x000fe200088f0c02 */
[----:B------:R-:W-:Y:S01]  /*b420*/  ULDC.64 UR8, c[0x0][0x358] ;  /* 0x0000d60000087ab9 */ /* 0x000fe20000000a00 */
[----:B------:R-:W-:Y:S02]  /*b430*/  MOV R2, RZ ;  /* 0x000000ff00027202 */ /* 0x000fe40000000f00 */
[----:B------:R-:W-:Y:S02]  /*b440*/  @P0 IADD3 R2, -R110, RZ, RZ ;  /* 0x000000ff6e020210 */ /* 0x000fe40007ffe1ff */
[----:B------:R-:W3:Y:S02]  /*b450*/  LDG.E.128 R8, desc[UR6][R8.64] ;  /* 0x0000000608087981 */ /* 0x000ee4000c1e1d00 */
[----:B------:R-:W-:-:S04]  /*b460*/  IADD3 R5, P1, R2, R5, RZ ;  /* 0x0000000502057210 */ /* 0x000fc80007f3e0ff */
[----:B------:R-:W-:Y:S02]  /*b470*/  LEA.HI.X.SX32 R2, R2, R6, 0x1, P1 ;  /* 0x0000000602027211 */ /* 0x000fe400008f0eff */
[----:B--2---:R-:W-:-:S04]  /*b480*/  LEA R12, P1, R5, UR8, 0x1 ;  /* 0x00000008050c7c11 */ /* 0x004fc8000f8208ff */
[----:B------:R-:W-:-:S06]  /*b490*/  LEA.HI.X R13, R5, UR9, R2, 0x1, P1 ;  /* 0x00000009050d7c11 */ /* 0x000fcc00088f0c02 */
[----:B------:R-:W2:Y:S01]  /*b4a0*/  LDG.E.128 R12, desc[UR6][R12.64] ;  /* 0x000000060c0c7981 */ /* 0x000ea2000c1e1d00 */
[--C-:B----4-:R-:W-:Y:S02]  /*b4b0*/  HADD2.F32 R7, -RZ, R28.reuse.H0_H0 ;  /* 0x2000001cff077230 */ /* 0x110fe40000004100 */
[--C-:B------:R-:W-:Y:S02]  /*b4c0*/  HADD2.F32 R22, -RZ, R29.reuse.H0_H0 ;  /* 0x2000001dff167230 */ /* 0x100fe40000004100 */
[----:B------:R-:W-:Y:S02]  /*b4d0*/  HADD2.F32 R21, -RZ, R28.H1_H1 ;  /* 0x3000001cff157230 */ /* 0x000fe40000004100 */
[----:B---3--:R-:W-:Y:S02]  /*b4e0*/  HADD2.F32 R26, -RZ, R29.H1_H1 ;  /* 0x3000001dff1a7230 */ /* 0x008fe40000004100 */
[----:B------:R-:W-:Y:S02]  /*b4f0*/  HADD2.F32 R2, -RZ, R8.H0_H0 ;  /* 0x20000008ff027230 */ /* 0x000fe40000004100 */
[----:B------:R-:W-:-:S02]  /*b500*/  HADD2.F32 R3, -RZ, R9.H0_H0 ;  /* 0x20000009ff037230 */ /* 0x000fc40000004100 */
[----:B------:R-:W-:Y:S02]  /*b510*/  HADD2.F32 R6, -RZ, R11.H0_H0 ;  /* 0x2000000bff067230 */ /* 0x000fe40000004100 */
[----:B------:R-:W-:Y:S01]  /*b520*/  @!P0 FADD.FTZ R2, -R2, -RZ ;  /* 0x800000ff02028221 */ /* 0x000fe20000010100 */
[----:B------:R-:W-:Y:S02]  /*b530*/  HADD2.F32 R8, -RZ, R8.H1_H1 ;  /* 0x30000008ff087230 */ /* 0x000fe40000004100 */
[----:B------:R-:W-:Y:S01]  /*b540*/  @!P0 FADD.FTZ R3, -R3, -RZ ;  /* 0x800000ff03038221 */ /* 0x000fe20000010100 */
[----:B------:R-:W-:Y:S02]  /*b550*/  HADD2.F32 R9, -RZ, R9.H1_H1 ;  /* 0x30000009ff097230 */ /* 0x000fe40000004100 */
[----:B------:R-:W-:Y:S02]  /*b560*/  HADD2.F32 R11, -RZ, R11.H1_H1 ;  /* 0x3000000bff0b7230 */ /* 0x000fe40000004100 */
[----:B------:R-:W-:Y:S01]  /*b570*/  FMUL.FTZ R7, R7, R2 ;  /* 0x0000000207077220 */ /* 0x000fe20000410000 */
[----:B------:R-:W-:Y:S01]  /*b580*/  FMUL.FTZ R22, R22, R3 ;  /* 0x0000000316167220 */ /* 0x000fe20000410000 */
[----:B------:R-:W-:-:S02]  /*b590*/  HADD2.F32 R3, -RZ, R31.H0_H0 ;  /* 0x2000001fff037230 */ /* 0x000fc40000004100 */
[----:B------:R-:W-:Y:S01]  /*b5a0*/  @!P0 FADD.FTZ R8, -R8, -RZ ;  /* 0x800000ff08088221 */ /* 0x000fe20000010100 */
[----:B------:R-:W-:Y:S02]  /*b5b0*/  HADD2.F32 R2, -RZ, R31.H1_H1 ;  /* 0x3000001fff027230 */ /* 0x000fe40000004100 */
[----:B------:R-:W-:Y:S01]  /*b5c0*/  @!P0 FADD.FTZ R9, -R9, -RZ ;  /* 0x800000ff09098221 */ /* 0x000fe20000010100 */
[--C-:B------:R-:W-:Y:S02]  /*b5d0*/  HADD2.F32 R5, -RZ, R10.reuse.H0_H0 ;  /* 0x2000000aff057230 */ /* 0x100fe40000004100 */
[----:B------:R-:W-:Y:S01]  /*b5e0*/  @!P0 FADD.FTZ R6, -R6, -RZ ;  /* 0x800000ff06068221 */ /* 0x000fe20000010100 */
[----:B------:R-:W-:Y:S01]  /*b5f0*/  @!P0 FADD.FTZ R11, -R11, -RZ ;  /* 0x800000ff0b0b8221 */ /* 0x000fe20000010100 */
[----:B------:R-:W-:Y:S02]  /*b600*/  HADD2.F32 R10, -RZ, R10.H1_H1 ;  /* 0x3000000aff0a7230 */ /* 0x000fe40000004100 */
        /* <DEDUP_REMOVED lines=9> */
[----:B--2---:R-:W-:Y:S02]  /*b6a0*/  HADD2.F32 R3, -RZ, R12.H0_H0 ;  /* 0x2000000cff037230 */ /* 0x004fe40000004100 */
[----:B------:R-:W-:Y:S02]  /*b6b0*/  HADD2.F32 R16, -RZ, R16.H1_H1 ;  /* 0x30000010ff107230 */ /* 0x000fe40000004100 */
[----:B------:R-:W-:-:S02]  /*b6c0*/  HADD2.F32 R12, -RZ, R12.H1_H1 ;  /* 0x3000000cff0c7230 */ /* 0x000fc40000004100 */
[----:B------:R-:W-:Y:S01]  /*b6d0*/  FMUL.FTZ R5, R8, R5 ;  /* 0x0000000508057220 */ /* 0x000fe20000410000 */
[----:B------:R-:W-:Y:S01]  /*b6e0*/  FMUL.FTZ R10, R9, R10 ;  /* 0x0000000a090a7220 */ /* 0x000fe20000410000 */
[----:B------:R-:W-:Y:S02]  /*b6f0*/  HADD2.F32 R9, -RZ, R17.H0_H0 ;  /* 0x20000011ff097230 */ /* 0x000fe40000004100 */
[----:B------:R-:W-:Y:S01]  /*b700*/  FFMA.FTZ R2, R2, R3, R7 ;  /* 0x0000000302027223 */ /* 0x000fe20000010007 */
[----:B------:R-:W-:Y:S02]  /*b710*/  HADD2.F32 R8, -RZ, R13.H0_H0 ;  /* 0x2000000dff087230 */ /* 0x000fe40000004100 */
[----:B------:R-:W-:Y:S01]  /*b720*/  FFMA.FTZ R21, R16, R12, R21 ;  /* 0x0000000c10157223 */ /* 0x000fe20000010015 */
[--C-:B------:R-:W-:Y:S02]  /*b730*/  HADD2.F32 R28, -RZ, R14.reuse.H0_H0 ;  /* 0x2000000eff1c7230 */ /* 0x100fe40000004100 */
[----:B------:R-:W-:-:S02]  /*b740*/  HADD2.F32 R25, -RZ, R14.H1_H1 ;  /* 0x3000000eff197230 */ /* 0x000fc40000004100 */
[----:B------:R-:W-:Y:S02]  /*b750*/  HADD2.F32 R13, -RZ, R13.H1_H1 ;  /* 0x3000000dff0d7230 */ /* 0x000fe40000004100 */
[--C-:B------:R-:W-:Y:S02]  /*b760*/  HADD2.F32 R23, -RZ, R15.reuse.H0_H0 ;  /* 0x2000000fff177230 */ /* 0x100fe40000004100 */
        /* <DEDUP_REMOVED lines=16> */
.L_x_5704:
[----:B------:R-:W-:Y:S05]  /*b870*/  BSYNC B0 ;  /* 0x0000000000007941 */ /* 0x000fea0003800000 */
.L_x_5703:
[----:B-----5:R1:W-:Y:S01]  /*b880*/  STS.128 [R180+0x1800], R16 ;  /* 0x00180010b4007388 */ /* 0x0203e20000000c00 */
[----:B------:R-:W-:Y:S05]  /*b890*/  BRA `(.L_x_5688) ;  /* 0x00000004002c7947 */ /* 0x000fea0003800000 */
.L_x_5674:
[----:B---3--:R-:W1:Y:S01]  /*b8a0*/  S2R R4, SR_CTAID.X ;  /* 0x0000000000047919 */ /* 0x008e620000002500 */
[C---:B------:R-:W-:Y:S01]  /*b8b0*/  VIADD R0, R124.reuse, 0x10 ;  /* 0x000000107c007836 */ /* 0x040fe20000000000 */
[----:B------:R-:W-:Y:S01]  /*b8c0*/  BSSY B0, `(.L_x_5705) ;  /* 0x0000014000007945 */ /* 0x000fe20003800000 */
[C---:B------:R-:W-:Y:S02]  /*b8d0*/  VIADD R24, R124.reuse, 0x20 ;  /* 0x000000207c187836 */ /* 0x040fe40000000000 */
        /* <DEDUP_REMOVED lines=18> */
.L_x_5706:
[----:B------:R-:W-:Y:S05]  /*ba00*/  BSYNC B0 ;  /* 0x0000000000007941 */ /* 0x000fea0003800000 */
.L_x_5705:
        /* <DEDUP_REMOVED lines=16> */
.L_x_5708:
[----:B------:R-:W-:Y:S05]  /*bb10*/  BSYNC B0 ;  /* 0x0000000000007941 */ /* 0x000fea0003800000 */
.L_x_5707:
        /* <DEDUP_REMOVED lines=16> */
.L_x_5710:
[----:B------:R-:W-:Y:S05]  /*bc20*/  BSYNC B0 ;  /* 0x0000000000007941 */ /* 0x000fea0003800000 */
.L_x_5709:
        /* <DEDUP_REMOVED lines=18> */
.L_x_5688:
[----:B------:R-:W-:Y:S05]  /*bd50*/  BSYNC B2 ;  /* 0x0000000000027941 */ /* 0x000fea0003800000 */
.L_x_5673:
[----:B------:R-:W-:Y:S01]  /*bd60*/  VIADD R183, R48, 0xffffffff ;  /* 0xffffffff30b77836 */ /* 0x000fe20000000000 */
[----:B------:R-:W-:Y:S01]  /*bd70*/  ULDC.64 UR12, c[0x0][0x218] ;  /* 0x00008600000c7ab9 */ /* 0x000fe20000000a00 */
[----:B------:R-:W1:Y:S01]  /*bd80*/  S2R R51, SR_TID.X ;  /* 0x0000000000337919 */ /* 0x000e620000002100 */
[----:B------:R-:W-:Y:S01]  /*bd90*/  LEA R182, P0, R120, UR12, 0x1 ;  /* 0x0000000c78b67c11 */ /* 0x000fe2000f8008ff */
[----:B---3--:R-:W-:Y:S01]  /*bda0*/  IMAD.SHL.U32 R2, R183, 0x80, RZ ;  /* 0x00000080b7027824 */ /* 0x008fe200078e00ff */
[----:B------:R-:W-:Y:S01]  /*bdb0*/  BSSY B0, `(.L_x_5711) ;  /* 0x0000017000007945 */ /* 0x000fe20003800000 */
[----:B--2-4-:R-:W-:Y:S01]  /*bdc0*/  VIADD R12, R124, 0x40 ;  /* 0x000000407c0c7836 */ /* 0x014fe20000000000 */
        /* <DEDUP_REMOVED lines=21> */
.L_x_5712:
[----:B------:R-:W-:Y:S05]  /*bf20*/  BSYNC B0 ;  /* 0x0000000000007941 */ /* 0x000fea0003800000 */
.L_x_5711:
        /* <DEDUP_REMOVED lines=14> */
.L_x_5714:
[----:B------:R-:W-:Y:S05]  /*c010*/  BSYNC B0 ;  /* 0x0000000000007941 */ /* 0x000fea0003800000 */
.L_x_5713:
[----:B------:R-:W-:Y:S01]  /*c020*/  BSSY B0, `(.L_x_5715) ;  /* 0x000000e000007945 */ /* 0x000fe20003800000 */
[----:B------:R-:W-:-:S03]  /*c030*/  ISETP.GE.AND P1, PT, R3, R5, PT ;  /* 0x000000050300720c */ /* 0x000fc60003f26270 */
[----:B------:R-:W-:Y:S10]  /*c040*/  @P2 BRA `(.L_x_5716) ;  /* 0x00000000002c2947 */ /* 0x000ff40003800000 */
[----:B------:R-:W-:Y:S02]  /*c050*/  ULDC UR5, c[0x0][0x2d0] ;  /* 0x0000b40000057ab9 */ /* 0x000fe40000000800 */
[----:B------:R-:W-:-:S13]  /*c060*/  ISETP.GE.AND P0, PT, R100, UR5, PT ;  /* 0x0000000564007c0c */ /* 0x000fda000bf06270 */
[----:B------:R1:W-:Y:S01]  /*c070*/  @P0 STS.128 [R180+0x3000], RZ ;  /* 0x003000ffb4000388 */ /* 0x0003e20000000c00 */
[----:B------:R-:W-:Y:S05]  /*c080*/  @P0 BRA `(.L_x_5716) ;  /* 0x00000000001c0947 */ /* 0x000fea0003800000 */
[----:B---3--:R-:W3:Y:S02]  /*c090*/  LDC.64 R6, c[0x0][0x248] ;  /* 0x00009200ff067b82 */ /* 0x008ee40000000a00 */
[----:B---3--:R-:W-:-:S04]  /*c0a0*/  LEA R14, P0, R6, R182, 0x6 ;  /* 0x000000b6060e7211 */ /* 0x008fc800078030ff */
[----:B------:R-:W-:-:S05]  /*c0b0*/  LEA.HI.X R15, R6, R181, R7, 0x6, P0 ;  /* 0x000000b5060f7211 */ /* 0x000fca00000f3407 */
[----:B------:R-:W-:Y:S01]  /*c0c0*/  @!PT LDS RZ, [RZ] ;  /* 0x00000000fffff984 */ /* 0x000fe20000000800 */
[----:B------:R-:W-:Y:S01]  /*c0d0*/  @!PT LDS RZ, [RZ] ;  /* 0x00000000fffff984 */ /* 0x000fe20000000800 */
[----:B------:R-:W-:Y:S01]  /*c0e0*/  @!PT LDS RZ, [RZ] ;  /* 0x00000000fffff984 */ /* 0x000fe20000000800 */
[----:B------:R3:W-:Y:S04]  /*c0f0*/  LDGSTS.E.BYPASS.LTC128B.128 [R180+0x3000], desc[UR6][R14.64] ;  /* 0x030000000eb47fae */ /* 0x0007e8000b901d46 */
.L_x_5716:
[----:B------:R-:W-:Y:S05]  /*c100*/  BSYNC B0 ;  /* 0x0000000000007941 */ /* 0x000fea0003800000 */
.L_x_5715:
[----:B------:R-:W-:Y:S04]  /*c110*/  BSSY B0, `(.L_x_5717) ;  /* 0x0000010000007945 */ /* 0x000fe80003800000 */
[----:B------:R-:W-:Y:S05]  /*c120*/  @P3 BRA `(.L_x_5718) ;  /* 0x0000000000383947 */ /* 0x000fea0003800000 */
[----:B------:R-:W-:Y:S02]  /*c130*/  ULDC UR5, c[0x0][0x2d0] ;  /* 0x0000b40000057ab9 */ /* 0x000fe40000000800 */
[----:B------:R-:W-:-:S13]  /*c140*/  ISETP.GE.AND P0, PT, R100, UR5, PT ;  /* 0x0000000564007c0c */ /* 0x000fda000bf06270 */
[----:B------:R1:W-:Y:S01]  /*c150*/  @P0 STS.128 [R180+0x3800], RZ ;  /* 0x003800ffb4000388 */ /* 0x0003e20000000c00 */
[----:B------:R-:W-:Y:S05]  /*c160*/  @P0 BRA `(.L_x_5718) ;  /* 0x0000000000280947 */ /* 0x000fea0003800000 */
[----:B---3--:R-:W3:Y:S01]  /*c170*/  LDC.64 R6, c[0x0][0x248] ;  /* 0x00009200ff067b82 */ /* 0x008ee20000000a00 */
[----:B------:R-:W-:Y:S02]  /*c180*/  MOV R14, R182 ;  /* 0x000000b6000e7202 */ /* 0x000fe40000000f00 */
[----:B------:R-:W-:-:S03]  /*c190*/  MOV R15, R181 ;  /* 0x000000b5000f7202 */ /* 0x000fc60000000f00 */
[----:B---3--:R-:W-:-:S04]  /*c1a0*/  IMAD.WIDE.U32 R14, R6, 0x60, R14 ;  /* 0x00000060060e7825 */ /* 0x008fc800078e000e */
[----:B------:R-:W-:-:S05]  /*c1b0*/  IMAD R7, R7, 0x60, RZ ;  /* 0x0000006007077824 */ /* 0x000fca00078e02ff */
[----:B------:R-:W-:-:S05]  /*c1c0*/  IADD3 R15, R7, R15, RZ ;  /* 0x0000000f070f7210 */ /* 0x000fca0007ffe0ff */
[----:B------:R-:W-:Y:S01]  /*c1d0*/  @!PT LDS RZ, [RZ] ;  /* 0x00000000fffff984 */ /* 0x000fe20000000800 */
[----:B------:R-:W-:Y:S01]  /*c1e0*/  @!PT LDS RZ, [RZ] ;  /* 0x00000000fffff984 */ /* 0x000fe20000000800 */
[----:B------:R-:W-:Y:S01]  /*c1f0*/  @!PT LDS RZ, [RZ] ;  /* 0x00000000fffff984 */ /* 0x000fe20000000800 */
[----:B------:R3:W-:Y:S02]  /*c200*/  LDGSTS.E.BYPASS.LTC128B.128 [R180+0x3800], desc[UR6][R14.64] ;  /* 0x038000000eb47fae */ /* 0x0007e4000b901d46 */
.L_x_5718:
[----:B------:R-:W-:Y:S05]  /*c210*/  BSYNC B0 ;  /* 0x0000000000007941 */ /* 0x000fea0003800000 */
.L_x_5717:
[----:B------:R-:W-:Y:S04]  /*c220*/  BSSY B0, `(.L_x_5719) ;  /* 0x000000d000007945 */ /* 0x000fe80003800000 */
[----:B------:R-:W-:Y:S05]  /*c230*/  @P4 BRA `(.L_x_5720) ;  /* 0x00000000002c4947 */ /* 0x000fea0003800000 */
        /* <DEDUP_REMOVED lines=11> */
.L_x_5720:
[----:B------:R-:W-:Y:S05]  /*c2f0*/  BSYNC B0 ;  /* 0x0000000000007941 */ /* 0x000fea0003800000 */
.L_x_5719:
        /* <DEDUP_REMOVED lines=16> */
.L_x_5722:
[----:B------:R-:W-:Y:S05]  /*c400*/  BSYNC B0 ;  /* 0x0000000000007941 */ /* 0x000fea0003800000 */
.L_x_5721:
        /* <DEDUP_REMOVED lines=16> */
.L_x_5724:
[----:B------:R-:W-:Y:S05]  /*c510*/  BSYNC B0 ;  /* 0x0000000000007941 */ /* 0x000fea0003800000 */
.L_x_5723:
        /* <DEDUP_REMOVED lines=16> */
.L_x_5726:
[----:B------:R-:W-:Y:S05]  /*c620*/  BSYNC B0 ;  /* 0x0000000000007941 */ /* 0x000fea0003800000 */
.L_x_5725:
[----:B------:R-:W0:Y:S01]  /*c630*/  LDGDEPBAR ;  /* 0x00000000000079af */ /* 0x000e220000000000 */
[-C--:B------:R-:W-:Y:S01]  /*c640*/  ISETP.GE.AND P0, PT, R124, R5.reuse, PT ;  /* 0x000000057c00720c */ /* 0x080fe20003f06270 */
[----:B------:R-:W-:Y:S01]  /*c650*/  ULDC.64 UR10, c[0x0][0x220] ;  /* 0x00008800000a7ab9 */ /* 0x000fe20000000a00 */
[----:B-1----:R-:W-:Y:S01]  /*c660*/  SHF.R.S32.HI R78, RZ, 0x1f, R51 ;  /* 0x0000001fff4e7819 */ /* 0x002fe20000011433 */
[----:B------:R-:W-:Y:S01]  /*c670*/  BSSY B0, `(.L_x_5727) ;  /* 0x000001c000007945 */ /* 0x000fe20003800000 */
[----:B------:R-:W-:Y:S02]  /*c680*/  ISETP.GE.AND P2, PT, R0, R5, PT ;  /* 0x000000050000720c */ /* 0x000fe40003f46270 */
[CC--:B------:R-:W-:Y:S02]  /*c690*/  LEA.HI R0, R78.reuse, R51.reuse, RZ, 0x4 ;  /* 0x000000334e007211 */ /* 0x0c0fe400078f20ff */
[----:B---3--:R-:W-:Y:S02]  /*c6a0*/  LEA.HI R6, R78, R51, RZ, 0x3 ;  /* 0x000000334e067211 */ /* 0x008fe400078f18ff */
[----:B------:R-:W-:-:S02]  /*c6b0*/  LEA R140, P1, R116, UR10, 0x1 ;  /* 0x0000000a748c7c11 */ /* 0x000fc4000f8208ff */
        /* <DEDUP_REMOVED lines=23> */
.L_x_5728:
[----:B------:R-:W-:Y:S05]  /*c830*/  BSYNC B0 ;  /* 0x0000000000007941 */ /* 0x000fea0003800000 */
.L_x_5727:
[----:B------:R1:W-:Y:S01]  /*c840*/  @P2 STS.128 [R180+0x6800], RZ ;  /* 0x006800ffb4002388 */ /* 0x0003e20000000c00 */
[----:B------:R-:W-:Y:S01]  /*c850*/  IMAD.IADD R169, R169, 0x1, -R10 ;  /* 0x00000001a9a97824 */ /* 0x000fe200078e0a0a */
[----:B------:R-:W-:Y:S01]  /*c860*/  ISETP.GE.AND P5, PT, R8, R5, PT ;  /* 0x000000050800720c */ /* 0x000fe20003fa6270 */
[----:B------:R-:W-:Y:S01]  /*c870*/  IMAD.SHL.U32 R9, R0, 0x40, RZ ;  /* 0x0000004000097824 */ /* 0x000fe200078e00ff */
[----:B------:R-:W-:Y:S01]  /*c880*/  LEA.HI R78, R78, R51, RZ, 0x5 ;  /* 0x000000334e4e7211 */ /* 0x000fe200078f28ff */
[----:B------:R-:W-:Y:S01]  /*c890*/  IMAD.SHL.U32 R10, R50, 0x40, RZ ;  /* 0x00000040320a7824 */ /* 0x000fe200078e00ff */
[----:B------:R-:W-:Y:S01]  /*c8a0*/  BSSY B0, `(.L_x_5729) ;  /* 0x000001a000007945 */ /* 0x000fe20003800000 */
[----:B------:R-:W-:Y:S01]  /*c8b0*/  IMAD.SHL.U32 R76, R112, 0x40, RZ ;  /* 0x00000040704c7824 */ /* 0x000fe200078e00ff */
[----:B------:R-:W-:Y:S01]  /*c8c0*/  LOP3.LUT R9, R9, 0x1c0, RZ, 0xc0, !PT ;  /* 0x000001c009097812 */ /* 0x000fe200078ec0ff */
[----:B------:R-:W-:Y:S01]  /*c8d0*/  IMAD.SHL.U32 R8, R124, 0x8, RZ ;  /* 0x000000087c087824 */ /* 0x000fe200078e00ff */
[----:B------:R-:W-:Y:S01]  /*c8e0*/  LOP3.LUT R10, R10, 0x1c0, RZ, 0xc0, !PT ;  /* 0x000001c00a0a7812 */ /* 0x000fe200078ec0ff */
[----:B------:R-:W-:Y:S01]  /*c8f0*/  IMAD.SHL.U32 R7, R169, 0x8, RZ ;  /* 0x00000008a9077824 */ /* 0x000fe200078e00ff */
[----:B------:R-:W-:-:S02]  /*c900*/  LOP3.LUT R76, R76, 0xfffffe00, RZ, 0xc0, !PT ;  /* 0xfffffe004c4c7812 */ /* 0x000fc400078ec0ff */
[----:B------:R-:W-:Y:S02]  /*c910*/  LOP3.LUT R8, R9, 0x8, R8, 0xf8, !PT ;  /* 0x0000000809087812 */ /* 0x000fe400078ef808 */
[----:B------:R-:W-:Y:S02]  /*c920*/  LOP3.LUT R7, R10, 0x8, R7, 0xf8, !PT ;  /* 0x000000080a077812 */ /* 0x000fe400078ef807 */
[----:B------:R-:W-:Y:S02]  /*c930*/  SHF.R.S32.HI R77, RZ, 0x5, R78 ;  /* 0x00000005ff4d7819 */ /* 0x000fe4000001144e */
[----:B------:R-:W-:Y:S02]  /*c940*/  SHF.R.U32.HI R9, RZ, 0x3, R9 ;  /* 0x00000003ff097819 */ /* 0x000fe40000011609 */
[----:B------:R-:W-:Y:S01]  /*c950*/  SHF.R.U32.HI R10, RZ, 0x3, R10 ;  /* 0x00000003ff0a7819 */ /* 0x000fe2000001160a */
[----:B------:R-:W-:Y:S01]  /*c960*/  IMAD R170, R77, 0x400, R76 ;  /* 0x000004004daa7824 */ /* 0x000fe200078e024c */
[----:B------:R-:W-:-:S02]  /*c970*/  LOP3.LUT R8, R8, R9, RZ, 0x3c, !PT ;  /* 0x0000000908087212 */ /* 0x000fc400078e3cff */
        /* <DEDUP_REMOVED lines=12> */
.L_x_5730:
[----:B------:R-:W-:Y:S05]  /*ca40*/  BSYNC B0 ;  /* 0x0000000000007941 */ /* 0x000fea0003800000 */
.L_x_5729:
        /* <DEDUP_REMOVED lines=19> */
.L_x_5732:
[----:B------:R-:W-:Y:S05]  /*cb80*/  BSYNC B0 ;  /* 0x0000000000007941 */ /* 0x000fea0003800000 */
.L_x_5731:
        /* <DEDUP_REMOVED lines=15> */
.L_x_5734:
[----:B------:R-:W-:Y:S05]  /*cc80*/  BSYNC B0 ;  /* 0x0000000000007941 */ /* 0x000fea0003800000 */
.L_x_5733:
        /* <DEDUP_REMOVED lines=14> */
.L_x_5736:
[----:B------:R-:W-:Y:S05]  /*cd70*/  BSYNC B0 ;  /* 0x0000000000007941 */ /* 0x000fea0003800000 */
.L_x_5735:
        /* <DEDUP_REMOVED lines=16> */
.L_x_5738:
[----:B------:R-:W-:Y:S05]  /*ce80*/  BSYNC B0 ;  /* 0x0000000000007941 */ /* 0x000fea0003800000 */
.L_x_5737:
        /* <DEDUP_REMOVED lines=15> */
.L_x_5740:
[----:B------:R-:W-:Y:S05]  /*cf80*/  BSYNC B0 ;  /* 0x0000000000007941 */ /* 0x000fea0003800000 */
.L_x_5739:
        /* <DEDUP_REMOVED lines=15> */
.L_x_5742:
[----:B------:R-:W-:Y:S05]  /*d080*/  BSYNC B0 ;  /* 0x0000000000007941 */ /* 0x000fea0003800000 */
.L_x_5741:
[----:B------:R-:W-:Y:S01]  /*d090*/  LDSM.16.M88.4 R20, [R170] ;  /* 0x00000000aa14783b */ /* 0x000fe20000000200 */
[----:B------:R-:W-:Y:S01]  /*d0a0*/  R2P PR, R0, 0x6 ;  /* 0x0000000600007804 */ /* 0x000fe20000000000 */
[----:B------:R-:W-:Y:S01]  /*d0b0*/  IMAD.MOV.U32 R0, RZ, RZ, 0x20 ;  /* 0x00000020ff007424 */ /* 0x000fe200078e00ff */
[----:B------:R-:W-:Y:S01]  /*d0c0*/  LOP3.LUT P0, RZ, R50, 0x2, RZ, 0xc0, !PT ;  /* 0x0000000232ff7812 */ /* 0x000fe2000780c0ff */
[----:B------:R-:W5:Y:S01]  /*d0d0*/  LDSM.16.M88.4 R60, [R169+0x2000] ;  /* 0x00200000a93c783b */ /* 0x000f620000000200 */
[----:B------:R-:W-:Y:S01]  /*d0e0*/  IMAD.MOV.U32 R5, RZ, RZ, 0x40 ;  /* 0x00000040ff057424 */ /* 0x000fe200078e00ff */
[----:B------:R-:W-:Y:S01]  /*d0f0*/  ULDC.64 UR14, c[0x0][0x398] ;  /* 0x0000e600000e7ab9 */ /* 0x000fe20000000a00 */
[C---:B------:R-:W-:Y:S01]  /*d100*/  SEL R3, R0.reuse, 0xffffffe0, !P0 ;  /* 0xffffffe000037807 */ /* 0x040fe20004000000 */
[----:B------:R-:W2:Y:S01]  /*d110*/  LDSM.16.M88.4 R28, [R169+0x2800] ;  /* 0x00280000a91c783b */ /* 0x000ea20000000200 */
[----:B------:R-:W-:Y:S01]  /*d120*/  SEL R0, R0, 0xffffffe0, !P1 ;  /* 0xffffffe000007807 */ /* 0x000fe20004800000 */
[C---:B------:R-:W-:Y:S01]  /*d130*/  VIADD R6, R169.reuse, 0x2000 ;  /* 0x00002000a9067836 */ /* 0x040fe20000000000 */
[----:B------:R-:W-:Y:S01]  /*d140*/  LOP3.LUT P0, RZ, R50, 0x4, RZ, 0xc0, !PT ;  /* 0x0000000432ff7812 */ /* 0x000fe2000780c0ff */
[----:B------:R-:W-:Y:S01]  /*d150*/  IMAD.IADD R168, R170, 0x1, R3 ;  /* 0x00000001aaa87824 */ /* 0x000fe200078e0203 */
[----:B------:R-:W-:Y:S01]  /*d160*/  LDSM.16.M88.4 R52, [R169+0x3000] ;  /* 0x00300000a934783b */ /* 0x000fe20000000200 */
[----:B------:R-:W-:Y:S01]  /*d170*/  IMAD.IADD R163, R169, 0x1, R0 ;  /* 0x00000001a9a37824 */ /* 0x000fe200078e0200 */
[----:B------:R-:W-:Y:S01]  /*d180*/  SEL R5, R5, 0xffffffc0, !P0 ;  /* 0xffffffc005057807 */ /* 0x000fe20004000000 */
[----:B------:R-:W-:Y:S01]  /*d190*/  VIADD R166, R169, 0x2040 ;  /* 0x00002040a9a67836 */ /* 0x000fe20000000000 */
[----:B-1----:R-:W-:Y:S01]  /*d1a0*/  LDSM.16.M88.4 R8, [R168] ;  /* 0x00000000a808783b */ /* 0x002fe20000000200 */
[----:B------:R-:W-:Y:S01]  /*d1b0*/  @P2 VIADD R166, R6, 0xffffffc0 ;  /* 0xffffffc006a62836 */ /* 0x000fe20000000000 */
[----:B------:R-:W-:Y:S01]  /*d1c0*/  LOP3.LUT R78, R78, 0xffffffe0, RZ, 0xc0, !PT ;  /* 0xffffffe04e4e7812 */ /* 0x000fe200078ec0ff */
[----:B------:R-:W-:Y:S01]  /*d1d0*/  IMAD.IADD R167, R170, 0x1, R5 ;  /* 0x00000001aaa77824 */ /* 0x000fe200078e0205 */
[----:B------:R-:W1:Y:S01]  /*d1e0*/  LDSM.16.M88.4 R44, [R163+0x2000] ;  /* 0x00200000a32c783b */ /* 0x000e620000000200 */
[----:B------:R-:W-:-:S02]  /*d1f0*/  IMAD.IADD R102, R0, 0x1, R166 ;  /* 0x0000000100667824 */ /* 0x000fc400078e02a6 */
[----:B------:R-:W-:Y:S01]  /*d200*/  IMAD.IADD R165, R3, 0x1, R167 ;  /* 0x0000000103a57824 */ /* 0x000fe200078e02a7 */
[----:B------:R-:W-:Y:S01]  /*d210*/  LDSM.16.M88.4 R12, [R167] ;  /* 0x00000000a70c783b */ /* 0x000fe20000000200 */
[----:B------:R-:W-:Y:S01]  /*d220*/  IMAD R77, R4, 0x4, R77 ;  /* 0x00000004044d7824 */ /* 0x000fe200078e024d */
[----:B------:R-:W-:Y:S01]  /*d230*/  LOP3.LUT R4, R7, R76, RZ, 0xfc, !PT ;  /* 0x0000004c07047212 */ /* 0x000fe200078efcff */
[C---:B------:R-:W-:Y:S01]  /*d240*/  VIADD R159, R166.reuse, 0x800 ;  /* 0x00000800a69f7836 */ /* 0x040fe20000000000 */
[----:B------:R-:W-:Y:S01]  /*d250*/  LDSM.16.M88.4 R36, [R166] ;  /* 0x00000000a624783b */ /* 0x000fe20000000200 */
[C---:B------:R-:W-:Y:S02]  /*d260*/  VIADD R158, R166.reuse, 0x1000 ;  /* 0x00001000a69e7836 */ /* 0x040fe40000000000 */
[C---:B------:R-:W-:Y:S01]  /*d270*/  VIADD R157, R166.reuse, 0x1800 ;  /* 0x00001800a69d7836 */ /* 0x040fe20000000000 */
[----:B------:R-:W3:Y:S01]  /*d280*/  LDSM.16.M88.4 R56, [R163+0x2800] ;  /* 0x00280000a338783b */ /* 0x000ee20000000200 */
[----:B------:R-:W-:-:S02]  /*d290*/  VIADD R156, R166, 0x2000 ;  /* 0x00002000a69c7836 */ /* 0x000fc40000000000 */
[C---:B------:R-:W-:Y:S01]  /*d2a0*/  VIADD R107, R166.reuse, 0x2800 ;  /* 0x00002800a66b7836 */ /* 0x040fe20000000000 */
[----:B------:R-:W-:Y:S01]  /*d2b0*/  LDSM.16.M88.4 R16, [R165] ;  /* 0x00000000a510783b */ /* 0x000fe20000000200 */
[C---:B------:R-:W-:Y:S02]  /*d2c0*/  VIADD R106, R166.reuse, 0x3000 ;  /* 0x00003000a66a7836 */ /* 0x040fe40000000000 */
[----:B------:R-:W-:Y:S01]  /*d2d0*/  VIADD R104, R166, 0x3800 ;  /* 0x00003800a6687836 */ /* 0x000fe20000000000 */
[----:B------:R-:W4:Y:S01]  /*d2e0*/  LDSM.16.M88.4 R40, [R102] ;  /* 0x000000006628783b */ /* 0x000f220000000200 */
[C---:B-----5:R-:W-:Y:S03]  /*d2f0*/  HMMA.16816.F32 R32, R20.reuse, R60, RZ ;  /* 0x0000003c1420723c */ /* 0x060fe600000018ff */
[----:B------:R-:W-:Y:S04]  /*d300*/  LDSM.16.M88.4 R72, [R163+0x3000] ;  /* 0x00300000a348783b */ /* 0x000fe80000000200 */
[----:B------:R-:W-:Y:S01]  /*d310*/  LDSM.16.M88.4 R68, [R102+0x800] ;  /* 0x000800006644783b */ /* 0x000fe20000000200 */
[C---:B------:R-:W-:Y:S03]  /*d320*/  HMMA.16816.F32 R60, R20.reuse, R62, RZ ;  /* 0x0000003e143c723c */ /* 0x040fe600000018ff */
[----:B------:R-:W-:Y:S03]  /*d330*/  LDSM.16.M88.4 R64, [R169+0x3800] ;  /* 0x00380000a940783b */ /* 0x000fe60000000200 */
[C---:B--2---:R-:W-:Y:S01]  /*d340*/  HMMA.16816.F32 R24, R20.reuse, R28, RZ ;  /* 0x0000001c1418723c */ /* 0x044fe200000018ff */
[----:B------:R-:W0:Y:S05]  /*d350*/  LDGDEPBAR ;  /* 0x00000000000079af */ /* 0x000e2a0000000000 */
[----:B------:R-:W-:Y:S06]  /*d360*/  HMMA.16816.F32 R28, R20, R30, RZ ;  /* 0x0000001e141c723c */ /* 0x000fec00000018ff */
[C---:B-1----:R-:W-:Y:S06]  /*d370*/  HMMA.16816.F32 R32, R8.reuse, R44, R32 ;  /* 0x0000002c0820723c */ /* 0x042fec0000001820 */
[C---:B------:R-:W-:Y:S01]  /*d380*/  HMMA.16816.F32 R60, R8.reuse, R46, R60 ;  /* 0x0000002e083c723c */ /* 0x040fe2000000183c */
[----:B------:R-:W1:Y:S05]  /*d390*/  LDSM.16.M88.4 R44, [R166+0x800] ;  /* 0x00080000a62c783b */ /* 0x000e6a0000000200 */
[C---:B---3--:R-:W-:Y:S06]  /*d3a0*/  HMMA.16816.F32 R24, R8.reuse, R56, R24 ;  /* 0x000000380818723c */ /* 0x048fec0000001818 */
[----:B------:R-:W-:Y:S01]  /*d3b0*/  HMMA.16816.F32 R28, R8, R58, R28 ;  /* 0x0000003a081c723c */ /* 0x000fe2000000181c */
[----:B------:R-:W-:Y:S05]  /*d3c0*/  LDSM.16.M88.4 R56, [R163+0x3800] ;  /* 0x00380000a338783b */ /* 0x000fea0000000200 */
[C---:B------:R-:W-:Y:S06]  /*d3d0*/  HMMA.16816.F32 R32, R12.reuse, R36, R32 ;  /* 0x000000240c20723c */ /* 0x040fec0000001820 */
[----:B------:R-:W-:Y:S06]  /*d3e0*/  HMMA.16816.F32 R60, R12, R38, R60 ;  /* 0x000000260c3c723c */ /* 0x000fec000000183c */
[C---:B------:R-:W-:Y:S06]  /*d3f0*/  HMMA.16816.F32 R36, R20.reuse, R52, RZ ;  /* 0x000000341424723c */ /* 0x040fec00000018ff */
[----:B------:R-:W-:Y:S06]  /*d400*/  HMMA.16816.F32 R52, R20, R54, RZ ;  /* 0x000000361434723c */ /* 0x000fec00000018ff */
[C---:B----4-:R-:W-:Y:S06]  /*d410*/  HMMA.16816.F32 R32, R16.reuse, R40, R32 ;  /* 0x000000281020723c */ /* 0x050fec0000001820 */
[----:B------:R-:W-:Y:S01]  /*d420*/  HMMA.16816.F32 R60, R16, R42, R60 ;  /* 0x0000002a103c723c */ /* 0x000fe2000000183c */
[----:B------:R-:W2:Y:S05]  /*d430*/  LDSM.16.M88.4 R40, [R166+0x1000] ;  /* 0x00100000a628783b */ /* 0x000eaa0000000200 */
[C---:B-1----:R-:W-:Y:S06]  /*d440*/  HMMA.16816.F32 R24, R12.reuse, R44, R24 ;  /* 0x0000002c0c18723c */ /* 0x042fec0000001818 */
[----:B------:R-:W-:Y:S06]  /*d450*/  HMMA.16816.F32 R28, R12, R46, R28 ;  /* 0x0000002e0c1c723c */ /* 0x000fec000000181c */
[----:B------:R-:W-:Y:S01]  /*d460*/  HMMA.16816.F32 R36, R8, R72, R36 ;  /* 0x000000480824723c */ /* 0x000fe20000001824 */
[----:B------:R-:W-:Y:S01]  /*d470*/  FMUL.FTZ R33, R33, UR15 ;  /* 0x0000000f21217c20 */ /* 0x000fe20008410000 */
[----:B------:R-:W-:Y:S01]  /*d480*/  FMUL.FTZ R0, R32, UR15 ;  /* 0x0000000f20007c20 */ /* 0x000fe20008410000 */
[----:B------:R-:W-:-:S02]  /*d490*/  FMUL.FTZ R6, R34, UR15 ;  /* 0x0000000f22067c20 */ /* 0x000fc40008410000 */
[----:B------:R1:W-:Y:S01]  /*d4a0*/  MUFU.TANH R72, R33 ;  /* 0x0000002100487308 */ /* 0x0003e20000002400 */
[----:B------:R-:W-:Y:S01]  /*d4b0*/  HMMA.16816.F32 R52, R8, R74, R52 ;  /* 0x0000004a0834723c */ /* 0x000fe20000001834 */
[----:B------:R-:W-:Y:S01]  /*d4c0*/  FMUL.FTZ R73, R35, UR15 ;  /* 0x0000000f23497c20 */ /* 0x000fe20008410000 */
[----:B------:R-:W-:Y:S01]  /*d4d0*/  FMUL.FTZ R60, R60, UR15 ;  /* 0x0000000f3c3c7c20 */ /* 0x000fe20008410000 */
[----:B------:R-:W-:-:S03]  /*d4e0*/  FMUL.FTZ R79, R61, UR15 ;  /* 0x0000000f3d4f7c20 */ /* 0x000fc60008410000 */
[----:B------:R-:W-:Y:S01]  /*d4f0*/  HMMA.16816.F32 R24, R16, R68, R24 ;  /* 0x000000441018723c */ /* 0x000fe20000001818 */
[----:B------:R3:W-:Y:S01]  /*d500*/  MUFU.TANH R80, R60 ;  /* 0x0000003c00507308 */ /* 0x0007e20000002400 */
[----:B------:R-:W-:Y:S01]  /*d510*/  FMUL.FTZ R74, R62, UR15 ;  /* 0x0000000f3e4a7c20 */ /* 0x000fe20008410000 */
[----:B------:R-:W-:-:S03]  /*d520*/  FMUL.FTZ R75, R63, UR15 ;  /* 0x0000000f3f4b7c20 */ /* 0x000fc60008410000 */
[----:B------:R-:W-:Y:S01]  /*d530*/  HMMA.16816.F32 R28, R16, R70, R28 ;  /* 0x00000046101c723c */ /* 0x000fe2000000181c */
[----:B------:R-:W-:Y:S02]  /*d540*/  LDSM.16.M88.4 R68, [R169+0x4000] ;  /* 0x00400000a944783b */ /* 0x000fe40000000200 */
[----:B------:R-:W4:Y:S02]  /*d550*/  MUFU.TANH R73, R73 ;  /* 0x0000004900497308 */ /* 0x000f240000002400 */
[----:B-1----:R-:W1:Y:S01]  /*d560*/  LDSM.16.M88.4 R32, [R102+0x1000] ;  /* 0x001000006620783b */ /* 0x002e620000000200 */
[----:B------:R-:W-:Y:S05]  /*d570*/  HMMA.16816.F32 R44, R20, R64, RZ ;  /* 0x00000040142c723c */ /* 0x000fea00000018ff */
[----:B------:R-:W5:Y:S01]  /*d580*/  MUFU.TANH R74, R74 ;  /* 0x0000004a004a7308 */ /* 0x000f620000002400 */
[C---:B--2---:R-:W-:Y:S01]  /*d590*/  HMMA.16816.F32 R36, R12.reuse, R40, R36 ;  /* 0x000000280c24723c */ /* 0x044fe20000001824 */
[----:B---3--:R-:W2:Y:S05]  /*d5a0*/  LDSM.16.M88.4 R60, [R166+0x1800] ;  /* 0x00180000a63c783b */ /* 0x008eaa0000000200 */
[----:B------:R-:W-:Y:S01]  /*d5b0*/  HMMA.16816.F32 R52, R12, R42, R52 ;  /* 0x0000002a0c34723c */ /* 0x000fe20000001834 */
[----:B------:R-:W3:Y:S01]  /*d5c0*/  LDSM.16.M88.4 R40, [R163+0x4000] ;  /* 0x00400000a328783b */ /* 0x000ee20000000200 */
[----:B------:R-:W-:Y:S01]  /*d5d0*/  FMUL.FTZ R24, R24, UR15 ;  /* 0x0000000f18187c20 */ /* 0x000fe20008410000 */
[----:B------:R-:W-:Y:S01]  /*d5e0*/  FMUL.FTZ R25, R25, UR15 ;  /* 0x0000000f19197c20 */ /* 0x000fe20008410000 */
[----:B------:R-:W-:Y:S01]  /*d5f0*/  FMUL.FTZ R84, R26, UR15 ;  /* 0x0000000f1a547c20 */ /* 0x000fe20008410000 */
[----:B------:R-:W-:Y:S01]  /*d600*/  FMUL.FTZ R86, R27, UR15 ;  /* 0x0000000f1b567c20 */ /* 0x000fe20008410000 */
[----:B------:R-:W-:Y:S01]  /*d610*/  HMMA.16816.F32 R64, R20, R66, RZ ;  /* 0x000000421440723c */ /* 0x000fe200000018ff */
[----:B------:R-:W-:Y:S01]  /*d620*/  FMUL.FTZ R28, R28, UR15 ;  /* 0x0000000f1c1c7c20 */ /* 0x000fe20008410000 */
[----:B------:R-:W-:Y:S01]  /*d630*/  MUFU.TANH R81, R24 ;  /* 0x0000001800517308 */ /* 0x000fe20000002400 */
[----:B------:R-:W-:Y:S01]  /*d640*/  FMUL.FTZ R83, R29, UR15 ;  /* 0x0000000f1d537c20 */ /* 0x000fe20008410000 */
[----:B------:R-:W-:Y:S01]  /*d650*/  FMUL.FTZ R87, R30, UR15 ;  /* 0x0000000f1e577c20 */ /* 0x000fe20008410000 */
[----:B------:R-:W-:Y:S01]  /*d660*/  FMUL.FTZ R88, R31, UR15 ;  /* 0x0000000f1f587c20 */ /* 0x000fe20008410000 */
[----:B------:R-:W-:Y:S04]  /*d670*/  HMMA.16816.F32 R44, R8, R56, R44 ;  /* 0x00000038082c723c */ /* 0x000fe8000000182c */
[----:B------:R4:W-:Y:S08]  /*d680*/  MUFU.TANH R82, R25 ;  /* 0x0000001900527308 */ /* 0x0009f00000002400 */
[----:B------:R5:W-:Y:S01]  /*d690*/  MUFU.TANH R85, R28 ;  /* 0x0000001c00557308 */ /* 0x000be20000002400 */
[C---:B-1----:R-:W-:Y:S07]  /*d6a0*/  HMMA.16816.F32 R36, R16.reuse, R32, R36 ;  /* 0x000000201024723c */ /* 0x042fee0000001824 */
[----:B------:R-:W1:Y:S01]  /*d6b0*/  MUFU.TANH R75, R75 ;  /* 0x0000004b004b7308 */ /* 0x000e620000002400 */
[----:B------:R-:W-:Y:S01]  /*d6c0*/  HMMA.16816.F32 R52, R16, R34, R52 ;  /* 0x000000221034723c */ /* 0x000fe20000001834 */
[----:B----4-:R-:W4:Y:S05]  /*d6d0*/  LDSM.16.M88.4 R24, [R102+0x1800] ;  /* 0x001800006618783b */ /* 0x010f2a0000000200 */
[----:B------:R-:W-:Y:S01]  /*d6e0*/  HMMA.16816.F32 R32, R20, R68, RZ ;  /* 0x000000441420723c */ /* 0x000fe200000018ff */
[----:B------:R-:W1:Y:S01]  /*d6f0*/  MUFU.TANH R79, R79 ;  /* 0x0000004f004f7308 */ /* 0x000e620000002400 */
[----:B-----5:R-:W5:Y:S04]  /*d700*/  LDSM.16.M88.4 R28, [R169+0x4800] ;  /* 0x00480000a91c783b */ /* 0x020f680000000200 */
[----:B------:R-:W-:Y:S01]  /*d710*/  HMMA.16816.F32 R64, R8, R58, R64 ;  /* 0x0000003a0840723c */ /* 0x000fe20000001840 */
[----:B------:R-:W1:Y:S02]  /*d720*/  LDSM.16.M88.4 R56, [R166+0x2000] ;  /* 0x00200000a638783b */ /* 0x000e640000000200 */
[----:B------:R-:W1:Y:S03]  /*d730*/  MUFU.TANH R84, R84 ;  /* 0x0000005400547308 */ /* 0x000e660000002400 */
[----:B------:R-:W-:Y:S01]  /*d740*/  HMMA.16816.F32 R68, R20, R70, RZ ;  /* 0x000000461444723c */ /* 0x000fe200000018ff */
[----:B------:R-:W-:Y:S01]  /*d750*/  FMUL.FTZ R36, R36, UR15 ;  /* 0x0000000f24247c20 */ /* 0x000fe20008410000 */
[----:B------:R-:W-:Y:S01]  /*d760*/  FMUL.FTZ R201, R37, UR15 ;  /* 0x0000000f25c97c20 */ /* 0x000fe20008410000 */
[----:B------:R-:W-:Y:S01]  /*d770*/  FMUL.FTZ R197, R38, UR15 ;  /* 0x0000000f26c57c20 */ /* 0x000fe20008410000 */
[----:B------:R-:W-:Y:S01]  /*d780*/  FMUL.FTZ R103, R39, UR15 ;  /* 0x0000000f27677c20 */ /* 0x000fe20008410000 */
[----:B------:R4:W-:Y:S01]  /*d790*/  MUFU.TANH R203, R36 ;  /* 0x0000002400cb7308 */ /* 0x0009e20000002400 */
[----:B--2---:R-:W-:Y:S01]  /*d7a0*/  HMMA.16816.F32 R44, R12, R60, R44 ;  /* 0x0000003c0c2c723c */ /* 0x004fe2000000182c */
[----:B------:R-:W-:Y:S01]  /*d7b0*/  FMUL.FTZ R52, R52, UR15 ;  /* 0x0000000f34347c20 */ /* 0x000fe20008410000 */
[----:B------:R-:W-:Y:S01]  /*d7c0*/  FMUL.FTZ R53, R53, UR15 ;  /* 0x0000000f35357c20 */ /* 0x000fe20008410000 */
[----:B------:R-:W-:Y:S01]  /*d7d0*/  FMUL.FTZ R54, R54, UR15 ;  /* 0x0000000f36367c20 */ /* 0x000fe20008410000 */
[----:B------:R-:W-:-:S02]  /*d7e0*/  FMUL.FTZ R55, R55, UR15 ;  /* 0x0000000f37377c20 */ /* 0x000fc40008410000 */
[----:B---3--:R-:W-:Y:S01]  /*d7f0*/  HMMA.16816.F32 R32, R8, R40, R32 ;  /* 0x000000280820723c */ /* 0x008fe20000001820 */
[----:B------:R-:W-:Y:S05]  /*d800*/  MUFU.TANH R199, R52 ;  /* 0x0000003400c77308 */ /* 0x000fea0000002400 */
[----:B------:R-:W-:Y:S03]  /*d810*/  HMMA.16816.F32 R64, R12, R62, R64 ;  /* 0x0000003e0c40723c */ /* 0x000fe60000001840 */
[----:B------:R-:W-:Y:S01]  /*d820*/  MUFU.TANH R205, R53 ;  /* 0x0000003500cd7308 */ /* 0x000fe20000002400 */
[----:B----4-:R-:W2:Y:S02]  /*d830*/  LDSM.16.M88.4 R36, [R163+0x4800] ;  /* 0x00480000a324783b */ /* 0x010ea40000000200 */
[----:B------:R-:W-:Y:S02]  /*d840*/  HMMA.16816.F32 R68, R8, R42, R68 ;  /* 0x0000002a0844723c */ /* 0x000fe40000001844 */
[----:B------:R-:W3:Y:S03]  /*d850*/  LDSM.16.M88.4 R40, [R102+0x2000] ;  /* 0x002000006628783b */ /* 0x000ee60000000200 */
[----:B------:R-:W-:Y:S01]  /*d860*/  MUFU.TANH R193, R54 ;  /* 0x0000003600c17308 */ /* 0x000fe20000002400 */
[----:B------:R-:W-:Y:S06]  /*d870*/  HMMA.16816.F32 R44, R16, R24, R44 ;  /* 0x00000018102c723c */ /* 0x000fec000000182c */
[----:B-----5:R-:W-:Y:S01]  /*d880*/  HMMA.16816.F32 R60, R20, R28, RZ ;  /* 0x0000001c143c723c */ /* 0x020fe200000018ff */
[----:B------:R4:W-:Y:S05]  /*d890*/  MUFU.TANH R195, R55 ;  /* 0x0000003700c37308 */ /* 0x0009ea0000002400 */
[----:B-1----:R-:W-:Y:S03]  /*d8a0*/  HMMA.16816.F32 R32, R12, R56, R32 ;  /* 0x000000380c20723c */ /* 0x002fe60000001820 */
[----:B------:R-:W1:Y:S03]  /*d8b0*/  MUFU.TANH R83, R83 ;  /* 0x0000005300537308 */ /* 0x000e660000002400 */
[----:B------:R-:W-:Y:S01]  /*d8c0*/  HMMA.16816.F32 R64, R16, R26, R64 ;  /* 0x0000001a1040723c */ /* 0x000fe20000001840 */
[----:B------:R-:W5:Y:S04]  /*d8d0*/  LDSM.16.M88.4 R24, [R166+0x2800] ;  /* 0x00280000a618783b */ /* 0x000f680000000200 */
[----:B------:R-:W1:Y:S01]  /*d8e0*/  MUFU.TANH R88, R88 ;  /* 0x0000005800587308 */ /* 0x000e620000002400 */
[----:B------:R-:W-:Y:S01]  /*d8f0*/  FMUL.FTZ R44, R44, UR15 ;  /* 0x0000000f2c2c7c20 */ /* 0x000fe20008410000 */
[----:B----4-:R-:W4:Y:S01]  /*d900*/  LDSM.16.M88.4 R52, [R169+0x5000] ;  /* 0x00500000a934783b */ /* 0x010f220000000200 */
[----:B------:R-:W-:Y:S01]  /*d910*/  HMMA.16816.F32 R28, R20, R30, RZ ;  /* 0x0000001e141c723c */ /* 0x000fe200000018ff */
[----:B------:R-:W-:Y:S01]  /*d920*/  FMUL.FTZ R113, R45, UR15 ;  /* 0x0000000f2d717c20 */ /* 0x000fe20008410000 */
[----:B------:R-:W-:Y:S01]  /*d930*/  FMUL.FTZ R187, R46, UR15 ;  /* 0x0000000f2ebb7c20 */ /* 0x000fe20008410000 */
[----:B------:R-:W-:-:S02]  /*d940*/  FMUL.FTZ R153, R47, UR15 ;  /* 0x0000000f2f997c20 */ /* 0x000fc40008410000 */
[----:B------:R3:W-:Y:S01]  /*d950*/  MUFU.TANH R115, R44 ;  /* 0x0000002c00737308 */ /* 0x0007e20000002400 */
[----:B--2---:R-:W-:Y:S06]  /*d960*/  HMMA.16816.F32 R60, R8, R36, R60 ;  /* 0x00000024083c723c */ /* 0x004fec000000183c */
[----:B------:R-:W-:Y:S01]  /*d970*/  HMMA.16816.F32 R68, R12, R58, R68 ;  /* 0x0000003a0c44723c */ /* 0x000fe20000001844 */
[----:B------:R-:W-:Y:S01]  /*d980*/  LDSM.16.M88.4 R56, [R163+0x5000] ;  /* 0x00500000a338783b */ /* 0x000fe20000000200 */
[----:B------:R-:W2:Y:S02]  /*d990*/  MUFU.TANH R197, R197 ;  /* 0x000000c500c57308 */ /* 0x000ea40000002400 */
[----:B------:R-:W-:Y:S01]  /*d9a0*/  FMUL.FTZ R64, R64, UR15 ;  /* 0x0000000f40407c20 */ /* 0x000fe20008410000 */
[----:B------:R-:W-:Y:S01]  /*d9b0*/  FMUL.FTZ R65, R65, UR15 ;  /* 0x0000000f41417c20 */ /* 0x000fe20008410000 */
[----:B------:R-:W-:Y:S01]  /*d9c0*/  FMUL.FTZ R66, R66, UR15 ;  /* 0x0000000f42427c20 */ /* 0x000fe20008410000 */
[----:B------:R-:W-:Y:S01]  /*d9d0*/  FMUL.FTZ R67, R67, UR15 ;  /* 0x0000000f43437c20 */ /* 0x000fe20008410000 */
[----:B---3--:R-:W-:Y:S01]  /*d9e0*/  HMMA.16816.F32 R44, R16, R40, R32 ;  /* 0x00000028102c723c */ /* 0x008fe20000001820 */
[----:B------:R-:W3:Y:S01]  /*d9f0*/  LDSM.16.M88.4 R32, [R169+0x5800] ;  /* 0x00580000a920783b */ /* 0x000ee20000000200 */
[----:B------:R-:W-:Y:S04]  /*da00*/  MUFU.TANH R191, R64 ;  /* 0x0000004000bf7308 */ /* 0x000fe80000002400 */
[----:B------:R-:W-:Y:S01]  /*da10*/  HMMA.16816.F32 R28, R8, R38, R28 ;  /* 0x00000026081c723c */ /* 0x000fe2000000181c */
[----:B------:R-:W1:Y:S03]  /*da20*/  LDSM.16.M88.4 R36, [R102+0x2800] ;  /* 0x002800006624783b */ /* 0x000e660000000200 */
[----:B------:R-:W-:Y:S02]  /*da30*/  MUFU.TANH R189, R65 ;  /* 0x0000004100bd7308 */ /* 0x000fe40000002400 */
[----:B-----5:R-:W-:Y:S06]  /*da40*/  HMMA.16816.F32 R60, R12, R24, R60 ;  /* 0x000000180c3c723c */ /* 0x020fec000000183c */
[----:B------:R-:W-:Y:S01]  /*da50*/  HMMA.16816.F32 R68, R16, R42, R68 ;  /* 0x0000002a1044723c */ /* 0x000fe20000001844 */
[C---:B------:R-:W-:Y:S01]  /*da60*/  IMAD.IADD R25, R51.reuse, 0x1, -R78 ;  /* 0x0000000133197824 */ /* 0x040fe200078e0a4e */
[----:B------:R-:W-:Y:S01]  /*da70*/  MUFU.TANH R185, R66 ;  /* 0x0000004200b97308 */ /* 0x000fe20000002400 */
[----:B------:R-:W-:-:S03]  /*da80*/  IMAD.SHL.U32 R51, R51, 0x2, RZ ;  /* 0x0000000233337824 */ /* 0x000fc600078e00ff */
[----:B------:R-:W-:Y:S01]  /*da90*/  SHF.R.S32.HI R24, RZ, 0x1f, R25 ;  /* 0x0000001fff187819 */ /* 0x000fe20000011419 */
[C---:B----4-:R-:W-:Y:S01]  /*daa0*/  HMMA.16816.F32 R40, R20.reuse, R52, RZ ;  /* 0x000000341428723c */ /* 0x050fe200000018ff */
[----:B------:R-:W-:Y:S01]  /*dab0*/  LOP3.LUT R51, R51, 0x6, RZ, 0xc0, !PT ;  /* 0x0000000633337812 */ /* 0x000fe200078ec0ff */
[----:B------:R-:W-:Y:S01]  /*dac0*/  FMUL.FTZ R44, R44, UR15 ;  /* 0x0000000f2c2c7c20 */ /* 0x000fe20008410000 */
[----:B------:R-:W-:Y:S01]  /*dad0*/  LEA.HI R24, R24, R25, RZ, 0x2 ;  /* 0x0000001918187211 */ /* 0x000fe200078f10ff */
[----:B------:R3:W-:Y:S01]  /*dae0*/  MUFU.TANH R155, R67 ;  /* 0x00000043009b7308 */ /* 0x0007e20000002400 */
[----:B------:R-:W-:Y:S01]  /*daf0*/  FMUL.FTZ R45, R45, UR15 ;  /* 0x0000000f2d2d7c20 */ /* 0x000fe20008410000 */
[----:B------:R-:W-:Y:S01]  /*db00*/  HMMA.16816.F32 R52, R20, R54, RZ ;  /* 0x000000361434723c */ /* 0x000fe200000018ff */
[----:B------:R-:W-:Y:S01]  /*db10*/  SHF.R.S32.HI R184, RZ, 0x2, R24 ;  /* 0x00000002ffb87819 */ /* 0x000fe20000011418 */
[----:B------:R-:W-:Y:S02]  /*db20*/  IMAD.IADD R51, R2, 0x1, R51 ;  /* 0x0000000102337824 */ /* 0x000fe400078e0233 */
[----:B------:R-:W-:Y:S01]  /*db30*/  FMUL.FTZ R46, R46, UR15 ;  /* 0x0000000f2e2e7c20 */ /* 0x000fe20008410000 */
[----:B------:R-:W-:Y:S01]  /*db40*/  FMUL.FTZ R47, R47, UR15 ;  /* 0x0000000f2f2f7c20 */ /* 0x000fe20008410000 */
[----:B------:R-:W-:Y:S01]  /*db50*/  IMAD.U32 R24, R77, 0x10, R184 ;  /* 0x000000104d187824 */ /* 0x000fe200078e00b8 */
[----:B------:R-:W-:Y:S01]  /*db60*/  HMMA.16816.F32 R28, R12, R26, R28 ;  /* 0x0000001a0c1c723c */ /* 0x000fe2000000181c */
[----:B------:R-:W-:Y:S01]  /*db70*/  VIADD R7, R51, 0x1 ;  /* 0x0000000133077836 */ /* 0x000fe20000000000 */
[----:B------:R-:W-:Y:S02]  /*db80*/  MUFU.TANH R139, R44 ;  /* 0x0000002c008b7308 */ /* 0x000fe40000002400 */
[----:B------:R-:W-:Y:S01]  /*db90*/  IADD3 R24, -R175, 0x1, R24 ;  /* 0x00000001af187810 */ /* 0x000fe20007ffe118 */
[----:B------:R-:W-:Y:S01]  /*dba0*/  FMUL.FTZ R69, R69, UR15 ;  /* 0x0000000f45457c20 */ /* 0x000fe20008410000 */
[----:B------:R-:W-:Y:S01]  /*dbb0*/  FMUL.FTZ R71, R71, UR15 ;  /* 0x0000000f47477c20 */ /* 0x000fe20008410000 */
[----:B------:R-:W-:Y:S01]  /*dbc0*/  FMUL.FTZ R70, R70, UR15 ;  /* 0x0000000f46467c20 */ /* 0x000fe20008410000 */
[----:B---3--:R-:W-:Y:S01]  /*dbd0*/  HMMA.16816.F32 R64, R20, R32, RZ ;  /* 0x000000201440723c */ /* 0x008fe200000018ff */
[----:B------:R-:W-:Y:S01]  /*dbe0*/  IADD3 R24, R24, UR14, R49 ;  /* 0x0000000e18187c10 */ /* 0x000fe2000fffe031 */
[----:B------:R3:W-:Y:S01]  /*dbf0*/  MUFU.TANH R149, R69 ;  /* 0x0000004500957308 */ /* 0x0007e20000002400 */
[----:B------:R-:W-:-:S02]  /*dc00*/  FMUL.FTZ R68, R68, UR15 ;  /* 0x0000000f44447c20 */ /* 0x000fc40008410000 */
[C---:B------:R-:W-:Y:S01]  /*dc10*/  VIMNMX R50, R24.reuse, R49, PT ;  /* 0x0000003118327248 */ /* 0x040fe20003fe0100 */
[----:B------:R-:W-:Y:S01]  /*dc20*/  HMMA.16816.F32 R20, R20, R34, RZ ;  /* 0x000000221414723c */ /* 0x000fe200000018ff */
[----:B------:R-:W4:Y:S01]  /*dc30*/  LDSM.16.M88.4 R32, [R166+0x3000] ;  /* 0x00300000a620783b */ /* 0x000f220000000200 */
[----:B------:R-:W-:Y:S01]  /*dc40*/  VIADDMNMX R49, R24, 0x8, R49, PT ;  /* 0x0000000818317846 */ /* 0x000fe20003800131 */
[----:B------:R-:W-:Y:S01]  /*dc50*/  VIADD R24, R51, 0x9 ;  /* 0x0000000933187836 */ /* 0x000fe20000000000 */
[CC--:B------:R-:W-:Y:S01]  /*dc60*/  ISETP.GE.AND P1, PT, R7.reuse, R50.reuse, PT ;  /* 0x000000320700720c */ /* 0x0c0fe20003f26270 */
[----:B------:R5:W-:Y:S01]  /*dc70*/  MUFU.TANH R143, R71 ;  /* 0x00000047008f7308 */ /* 0x000be20000002400 */
[----:B------:R-:W-:Y:S01]  /*dc80*/  ISETP.GE.AND P0, PT, R7, R49, PT ;  /* 0x000000310700720c */ /* 0x000fe20003f06270 */
[----:B------:R-:W-:Y:S01]  /*dc90*/  VIADD R7, R51, 0x8 ;  /* 0x0000000833077836 */ /* 0x000fe20000000000 */
[----:B------:R-:W-:Y:S01]  /*dca0*/  HMMA.16816.F32 R40, R8, R56, R40 ;  /* 0x000000380828723c */ /* 0x000fe20000001828 */
[----:B------:R-:W-:-:S02]  /*dcb0*/  ISETP.GE.AND P4, PT, R24, R50, PT ;  /* 0x000000321800720c */ /* 0x000fc40003f86270 */
[-C--:B------:R-:W-:Y:S02]  /*dcc0*/  ISETP.GE.AND P5, PT, R24, R49.reuse, PT ;  /* 0x000000311800720c */ /* 0x080fe40003fa6270 */
[CC--:B------:R-:W-:Y:S01]  /*dcd0*/  ISETP.GE.AND P2, PT, R7.reuse, R50.reuse, PT ;  /* 0x000000320700720c */ /* 0x0c0fe20003f46270 */
[C---:B-1----:R-:W-:Y:S01]  /*dce0*/  HMMA.16816.F32 R60, R16.reuse, R36, R60 ;  /* 0x00000024103c723c */ /* 0x042fe2000000183c */
[-C--:B------:R-:W-:Y:S01]  /*dcf0*/  ISETP.GE.AND P3, PT, R7, R49.reuse, PT ;  /* 0x000000310700720c */ /* 0x080fe20003f66270 */
[----:B------:R-:W-:Y:S01]  /*dd00*/  VIADD R7, R51, 0x10 ;  /* 0x0000001033077836 */ /* 0x000fe20000000000 */
[----:B---3--:R-:W-:Y:S01]  /*dd10*/  FSEL R69, R73, -INF , !P0 ;  /* 0xff80000049457808 */ /* 0x008fe20004000000 */
[----:B------:R-:W1:Y:S01]  /*dd20*/  LDSM.16.M88.4 R24, [R163+0x5800] ;  /* 0x00580000a318783b */ /* 0x000e620000000200 */
[----:B------:R-:W-:Y:S01]  /*dd30*/  FSEL R77, R80, -INF , !P2 ;  /* 0xff800000504d7808 */ /* 0x000fe20005000000 */
[----:B------:R-:W-:Y:S01]  /*dd40*/  HMMA.16816.F32 R28, R16, R38, R28 ;  /* 0x00000026101c723c */ /* 0x000fe2000000181c */
[----:B------:R-:W-:Y:S01]  /*dd50*/  VIADD R36, R51, 0x11 ;  /* 0x0000001133247836 */ /* 0x000fe20000000000 */
[----:B------:R-:W-:Y:S01]  /*dd60*/  FSEL R89, R72, -INF , !P1 ;  /* 0xff80000048597808 */ /* 0x000fe20004800000 */
[----:B------:R-:W-:Y:S01]  /*dd70*/  MUFU.TANH R137, R45 ;  /* 0x0000002d00897308 */ /* 0x000fe20000002400 */
[-C--:B------:R-:W-:Y:S01]  /*dd80*/  ISETP.GE.AND P6, PT, R7, R50.reuse, PT ;  /* 0x000000320700720c */ /* 0x080fe20003fc6270 */
[C---:B------:R-:W-:Y:S01]  /*dd90*/  VIADD R56, R51.reuse, 0x21 ;  /* 0x0000002133387836 */ /* 0x040fe20000000000 */
[C---:B------:R-:W-:Y:S01]  /*dda0*/  ISETP.GE.AND P2, PT, R36.reuse, R50, PT ;  /* 0x000000322400720c */ /* 0x040fe20003f46270 */
[----:B------:R-:W-:Y:S01]  /*ddb0*/  HMMA.16816.F32 R52, R8, R58, R52 ;  /* 0x0000003a0834723c */ /* 0x000fe20000001834 */
[-C--:B------:R-:W-:Y:S01]  /*ddc0*/  ISETP.GE.AND P0, PT, R36, R49.reuse, PT ;  /* 0x000000312400720c */ /* 0x080fe20003f06270 */
[----:B------:R-:W-:Y:S01]  /*ddd0*/  VIADD R36, R51, 0x18 ;  /* 0x0000001833247836 */ /* 0x000fe20000000000 */
[----:B------:R-:W-:Y:S01]  /*dde0*/  ISETP.GE.AND P1, PT, R7, R49, PT ;  /* 0x000000310700720c */ /* 0x000fe20003f26270 */
[----:B------:R-:W-:Y:S01]  /*ddf0*/  MUFU.TANH R147, R46 ;  /* 0x0000002e00937308 */ /* 0x000fe20000002400 */
[----:B------:R-:W-:-:S02]  /*de00*/  FSEL R7, R74, -INF , !P3 ;  /* 0xff8000004a077808 */ /* 0x000fc40005800000 */
[----:B-----5:R-:W-:Y:S02]  /*de10*/  FSEL R71, R75, -INF , !P5 ;  /* 0xff8000004b477808 */ /* 0x020fe40006800000 */
[CC--:B------:R-:W-:Y:S02]  /*de20*/  ISETP.GE.AND P3, PT, R36.reuse, R50.reuse, PT ;  /* 0x000000322400720c */ /* 0x0c0fe40003f66270 */
[-C--:B------:R-:W-:Y:S01]  /*de30*/  ISETP.GE.AND P5, PT, R36, R49.reuse, PT ;  /* 0x000000312400720c */ /* 0x080fe20003fa6270 */
[----:B------:R-:W-:Y:S01]  /*de40*/  VIADD R36, R51, 0x19 ;  /* 0x0000001933247836 */ /* 0x000fe20000000000 */
[----:B------:R-:W-:Y:S01]  /*de50*/  FSEL R91, R79, -INF , !P4 ;  /* 0xff8000004f5b7808 */ /* 0x000fe20006000000 */
[C---:B----4-:R-:W-:Y:S01]  /*de60*/  HMMA.16816.F32 R40, R12.reuse, R32, R40 ;  /* 0x000000200c28723c */ /* 0x050fe20000001828 */
[----:B------:R3:W-:Y:S01]  /*de70*/  MUFU.TANH R135, R47 ;  /* 0x0000002f00877308 */ /* 0x0007e20000002400 */
[----:B------:R-:W-:Y:S01]  /*de80*/  FSEL R97, R85, -INF , !P3 ;  /* 0xff80000055617808 */ /* 0x000fe20005800000 */
[----:B------:R-:W-:Y:S01]  /*de90*/  FMUL.FTZ R28, R28, UR15 ;  /* 0x0000000f1c1c7c20 */ /* 0x000fe20008410000 */
[-C--:B------:R-:W-:Y:S01]  /*dea0*/  ISETP.GE.AND P4, PT, R36, R50.reuse, PT ;  /* 0x000000322400720c */ /* 0x080fe20003f86270 */
[----:B------:R-:W-:Y:S01]  /*deb0*/  FMUL.FTZ R29, R29, UR15 ;  /* 0x0000000f1d1d7c20 */ /* 0x000fe20008410000 */
[----:B------:R-:W-:Y:S01]  /*dec0*/  FMUL.FTZ R111, R30, UR15 ;  /* 0x0000000f1e6f7c20 */ /* 0x000fe20008410000 */
[----:B------:R-:W-:Y:S01]  /*ded0*/  FSEL R33, R81, -INF , !P6 ;  /* 0xff80000051217808 */ /* 0x000fe20007000000 */
[----:B------:R-:W-:Y:S01]  /*dee0*/  FMUL.FTZ R109, R31, UR15 ;  /* 0x0000000f1f6d7c20 */ /* 0x000fe20008410000 */
[----:B------:R-:W-:Y:S01]  /*def0*/  P2R R32, PR, RZ, 0x10 ;  /* 0x00000010ff207803 */ /* 0x000fe20000000000 */
[----:B------:R-:W-:Y:S01]  /*df00*/  MUFU.TANH R133, R28 ;  /* 0x0000001c00857308 */ /* 0x000fe20000002400 */
[-C--:B------:R-:W-:Y:S01]  /*df10*/  ISETP.GE.AND P4, PT, R36, R49.reuse, PT ;  /* 0x000000312400720c */ /* 0x080fe20003f86270 */
[----:B------:R-:W-:Y:S01]  /*df20*/  VIADD R36, R51, 0x20 ;  /* 0x0000002033247836 */ /* 0x000fe20000000000 */
[----:B------:R-:W-:Y:S01]  /*df30*/  FSEL R81, R84, -INF , !P1 ;  /* 0xff80000054517808 */ /* 0x000fe20004800000 */
[----:B------:R-:W-:Y:S01]  /*df40*/  HMMA.16816.F32 R52, R12, R34, R52 ;  /* 0x000000220c34723c */ /* 0x000fe20000001834 */
[----:B------:R-:W-:Y:S01]  /*df50*/  ISETP.NE.AND P3, PT, R32, RZ, PT ;  /* 0x000000ff2000720c */ /* 0x000fe20003f65270 */
[----:B------:R-:W-:Y:S01]  /*df60*/  FMUL.FTZ R60, R60, UR15 ;  /* 0x0000000f3c3c7c20 */ /* 0x000fe20008410000 */
[CC--:B------:R-:W-:Y:S01]  /*df70*/  ISETP.GE.AND P6, PT, R36.reuse, R50.reuse, PT ;  /* 0x000000322400720c */ /* 0x0c0fe20003fc6270 */
[----:B---3--:R-:W3:Y:S01]  /*df80*/  LDSM.16.M88.4 R44, [R102+0x3000] ;  /* 0x00300000662c783b */ /* 0x008ee20000000200 */
[-C--:B------:R-:W-:Y:S01]  /*df90*/  ISETP.GE.AND P1, PT, R36, R49.reuse, PT ;  /* 0x000000312400720c */ /* 0x080fe20003f26270 */
[C---:B-1----:R-:W-:Y:S01]  /*dfa0*/  HMMA.16816.F32 R64, R8.reuse, R24, R64 ;  /* 0x000000180840723c */ /* 0x042fe20000001840 */
[----:B------:R1:W-:Y:S01]  /*dfb0*/  MUFU.TANH R131, R29 ;  /* 0x0000001d00837308 */ /* 0x0003e20000002400 */
[----:B------:R-:W4:Y:S01]  /*dfc0*/  LDSM.16.M88.4 R36, [R166+0x3800] ;  /* 0x00380000a624783b */ /* 0x000f220000000200 */
[----:B------:R-:W-:Y:S01]  /*dfd0*/  FSEL R83, R83, -INF , !P3 ;  /* 0xff80000053537808 */ /* 0x000fe20005800000 */
[----:B------:R-:W-:Y:S01]  /*dfe0*/  FMUL.FTZ R61, R61, UR15 ;  /* 0x0000000f3d3d7c20 */ /* 0x000fe20008410000 */
[----:B------:R-:W-:Y:S01]  /*dff0*/  FSEL R207, R88, -INF , !P4 ;  /* 0xff80000058cf7808 */ /* 0x000fe20006000000 */
[----:B------:R-:W-:Y:S01]  /*e000*/  HMMA.16816.F32 R20, R8, R26, R20 ;  /* 0x0000001a0814723c */ /* 0x000fe20000001814 */
[----:B------:R-:W-:Y:S01]  /*e010*/  VIADD R24, R51, 0x28 ;  /* 0x0000002833187836 */ /* 0x000fe20000000000 */
[----:B------:R-:W-:Y:S01]  /*e020*/  FSEL R203, R203, -INF , !P6 ;  /* 0xff800000cbcb7808 */ /* 0x000fe20007000000 */
[----:B------:R-:W5:Y:S01]  /*e030*/  MUFU.TANH R86, R86 ;  /* 0x0000005600567308 */ /* 0x000f620000002400 */
[----:B--2---:R-:W-:Y:S01]  /*e040*/  FSEL R197, R197, -INF , !P1 ;  /* 0xff800000c5c57808 */ /* 0x004fe20004800000 */
[----:B------:R-:W-:Y:S01]  /*e050*/  FMUL.FTZ R63, R63, UR15 ;  /* 0x0000000f3f3f7c20 */ /* 0x000fe20008410000 */
[CC--:B------:R-:W-:Y:S01]  /*e060*/  ISETP.GE.AND P3, PT, R24.reuse, R50.reuse, PT ;  /* 0x000000321800720c */ /* 0x0c0fe20003f66270 */
[C---:B------:R-:W-:Y:S01]  /*e070*/  VIADD R10, R51.reuse, 0x41 ;  /* 0x00000041330a7836 */ /* 0x040fe20000000000 */
[-C--:B------:R-:W-:Y:S01]  /*e080*/  ISETP.GE.AND P4, PT, R24, R49.reuse, PT ;  /* 0x000000311800720c */ /* 0x080fe20003f86270 */
[C---:B------:R-:W-:Y:S01]  /*e090*/  VIADD R24, R51.reuse, 0x29 ;  /* 0x0000002933187836 */ /* 0x040fe20000000000 */
[----:B------:R-:W-:Y:S01]  /*e0a0*/  P2R R25, PR, RZ, 0x8 ;  /* 0x00000008ff197803 */ /* 0x000fe20000000000 */
[----:B------:R-:W2:Y:S01]  /*e0b0*/  MUFU.TANH R87, R87 ;  /* 0x0000005700577308 */ /* 0x000ea20000002400 */
[----:B-1----:R-:W1:Y:S01]  /*e0c0*/  LDSM.16.M88.4 R28, [R102+0x3800] ;  /* 0x00380000661c783b */ /* 0x002e620000000200 */
[----:B------:R-:W-:Y:S01]  /*e0d0*/  FSEL R79, R82, -INF , !P2 ;  /* 0xff800000524f7808 */ /* 0x000fe20005000000 */
[C---:B------:R-:W-:Y:S01]  /*e0e0*/  VIADD R9, R51.reuse, 0x48 ;  /* 0x0000004833097836 */ /* 0x040fe20000000000 */
[----:B------:R-:W-:Y:S01]  /*e0f0*/  ISETP.GE.AND P6, PT, R24, R50, PT ;  /* 0x000000321800720c */ /* 0x000fe20003fc6270 */
[----:B------:R-:W-:Y:S01]  /*e100*/  FMUL.FTZ R62, R62, UR15 ;  /* 0x0000000f3e3e7c20 */ /* 0x000fe20008410000 */
[----:B------:R-:W-:Y:S01]  /*e110*/  ISETP.GE.AND P3, PT, R24, R49, PT ;  /* 0x000000311800720c */ /* 0x000fe20003f66270 */
[----:B------:R-:W-:Y:S01]  /*e120*/  VIADD R24, R51, 0x31 ;  /* 0x0000003133187836 */ /* 0x000fe20000000000 */
[----:B------:R-:W4:Y:S01]  /*e130*/  MUFU.TANH R103, R103 ;  /* 0x0000006700677308 */ /* 0x000f220000002400 */
[----:B------:R-:W-:Y:S01]  /*e140*/  ISETP.NE.AND P1, PT, R25, RZ, PT ;  /* 0x000000ff1900720c */ /* 0x000fe20003f25270 */
[----:B------:R-:W-:Y:S01]  /*e150*/  VIADD R25, R51, 0x30 ;  /* 0x0000003033197836 */ /* 0x000fe20000000000 */
[----:B-----5:R-:W-:Y:S01]  /*e160*/  FSEL R73, R86, -INF , !P0 ;  /* 0xff80000056497808 */ /* 0x020fe20004000000 */
[----:B------:R-:W-:-:S04]  /*e170*/  DEPBAR.LE SB0, 0x0 ;  /* 0x000080000000791a */ /* 0x000fc80000000000 */
[----:B------:R-:W5:Y:S01]  /*e180*/  MUFU.TANH R201, R201 ;  /* 0x000000c900c97308 */ /* 0x000f620000002400 */
[----:B------:R-:W-:Y:S02]  /*e190*/  ISETP.GE.AND P0, PT, R56, R49, PT ;  /* 0x000000313800720c */ /* 0x000fe40003f06270 */
[----:B------:R-:W-:Y:S01]  /*e1a0*/  FSEL R199, R199, -INF , !P1 ;  /* 0xff800000c7c77808 */ /* 0x000fe20004800000 */
[----:B---3--:R-:W-:Y:S01]  /*e1b0*/  HMMA.16816.F32 R40, R16, R44, R40 ;  /* 0x0000002c1028723c */ /* 0x008fe20000001828 */
[----:B------:R-:W-:-:S03]  /*e1c0*/  ISETP.GE.AND P1, PT, R24, R50, PT ;  /* 0x000000321800720c */ /* 0x000fc60003f26270 */
[----:B------:R-:W3:Y:S01]  /*e1d0*/  MUFU.TANH R187, R187 ;  /* 0x000000bb00bb7308 */ /* 0x000ee20000002400 */
[----:B--2---:R-:W-:Y:S01]  /*e1e0*/  FSEL R75, R87, -INF , !P5 ;  /* 0xff800000574b7808 */ /* 0x004fe20006800000 */
[----:B----4-:R-:W-:Y:S01]  /*e1f0*/  HMMA.16816.F32 R64, R12, R36, R64 ;  /* 0x000000240c40723c */ /* 0x010fe20000001840 */
[----:B------:R-:W-:Y:S02]  /*e200*/  FSEL R103, R103, -INF , !P0 ;  /* 0xff80000067677808 */ /* 0x000fe40004000000 */
[----:B------:R-:W-:-:S03]  /*e210*/  ISETP.GE.AND P5, PT, R25, R50, PT ;  /* 0x000000321900720c */ /* 0x000fc60003fa6270 */
[----:B------:R-:W2:Y:S01]  /*e220*/  MUFU.TANH R153, R153 ;  /* 0x0000009900997308 */ /* 0x000ea20000002400 */
[----:B------:R-:W-:Y:S01]  /*e230*/  HMMA.16816.F32 R20, R12, R38, R20 ;  /* 0x000000260c14723c */ /* 0x000fe20000001814 */
[-C--:B------:R-:W-:Y:S02]  /*e240*/  ISETP.GE.AND P0, PT, R25, R49.reuse, PT ;  /* 0x000000311900720c */ /* 0x080fe40003f06270 */
[----:B------:R-:W-:Y:S02]  /*e250*/  P2R R25, PR, RZ, 0x2 ;  /* 0x00000002ff197803 */ /* 0x000fe40000000000 */
[----:B------:R-:W-:Y:S01]  /*e260*/  ISETP.GE.AND P1, PT, R24, R49, PT ;  /* 0x000000311800720c */ /* 0x000fe20003f26270 */
[----:B------:R-:W-:Y:S01]  /*e270*/  VIADD R24, R51, 0x38 ;  /* 0x0000003833187836 */ /* 0x000fe20000000000 */
[----:B------:R-:W4:Y:S01]  /*e280*/  MUFU.TANH R113, R113 ;  /* 0x0000007100717308 */ /* 0x000f220000002400 */
[----:B------:R-:W-:Y:S01]  /*e290*/  ISETP.GE.AND P2, PT, R56, R50, PT ;  /* 0x000000323800720c */ /* 0x000fe20003f46270 */
[----:B------:R-:W-:Y:S01]  /*e2a0*/  HMMA.16816.F32 R52, R16, R46, R52 ;  /* 0x0000002e1034723c */ /* 0x000fe20000001834 */
[----:B------:R-:W-:-:S02]  /*e2b0*/  FSEL R205, R205, -INF , !P6 ;  /* 0xff800000cdcd7808 */ /* 0x000fc40007000000 */
[----:B------:R-:W-:Y:S01]  /*e2c0*/  ISETP.NE.AND P6, PT, R25, RZ, PT ;  /* 0x000000ff1900720c */ /* 0x000fe20003fc5270 */
[----:B------:R-:W-:Y:S01]  /*e2d0*/  VIADD R25, R51, 0x39 ;  /* 0x0000003933197836 */ /* 0x000fe20000000000 */
[----:B-----5:R-:W-:Y:S01]  /*e2e0*/  FSEL R201, R201, -INF , !P2 ;  /* 0xff800000c9c97808 */ /* 0x020fe20005000000 */
[----:B------:R-:W5:Y:S01]  /*e2f0*/  MUFU.TANH R145, R70 ;  /* 0x0000004600917308 */ /* 0x000f620000002400 */
[----:B------:R-:W-:Y:S01]  /*e300*/  FSEL R193, R193, -INF , !P4 ;  /* 0xff800000c1c17808 */ /* 0x000fe20006000000 */
[----:B------:R-:W-:Y:S01]  /*e310*/  FMUL.FTZ R42, R42, UR15 ;  /* 0x0000000f2a2a7c20 */ /* 0x000fe20008410000 */
[CC--:B------:R-:W-:Y:S01]  /*e320*/  ISETP.GE.AND P4, PT, R24.reuse, R50.reuse, PT ;  /* 0x000000321800720c */ /* 0x0c0fe20003f86270 */
[C---:B-1----:R-:W-:Y:S01]  /*e330*/  HMMA.16816.F32 R64, R16.reuse, R28, R64 ;  /* 0x0000001c1040723c */ /* 0x042fe20000001840 */
[-C--:B------:R-:W-:Y:S01]  /*e340*/  ISETP.GE.AND P2, PT, R24, R49.reuse, PT ;  /* 0x000000311800720c */ /* 0x080fe20003f46270 */
[----:B------:R-:W-:Y:S01]  /*e350*/  VIADD R24, R51, 0x40 ;  /* 0x0000004033187836 */ /* 0x000fe20000000000 */
[----:B------:R-:W-:Y:S01]  /*e360*/  FSEL R195, R195, -INF , !P3 ;  /* 0xff800000c3c37808 */ /* 0x000fe20005800000 */
[----:B------:R-:W1:Y:S01]  /*e370*/  MUFU.TANH R151, R68 ;  /* 0x0000004400977308 */ /* 0x000e620000002400 */
[----:B---3--:R-:W-:Y:S01]  /*e380*/  FSEL R187, R187, -INF , !P0 ;  /* 0xff800000bbbb7808 */ /* 0x008fe20004000000 */
[----:B------:R-:W-:Y:S01]  /*e390*/  HMMA.16816.F32 R20, R16, R30, R20 ;  /* 0x0000001e1014723c */ /* 0x000fe20000001814 */
[CC--:B------:R-:W-:Y:S01]  /*e3a0*/  ISETP.GE.AND P3, PT, R25.reuse, R50.reuse, PT ;  /* 0x000000321900720c */ /* 0x0c0fe20003f66270 */
[----:B------:R-:W-:Y:S01]  /*e3b0*/  FMUL.FTZ R40, R40, UR15 ;  /* 0x0000000f28287c20 */ /* 0x000fe20008410000 */
[-C--:B------:R-:W-:Y:S01]  /*e3c0*/  ISETP.GE.AND P0, PT, R25, R49.reuse, PT ;  /* 0x000000311900720c */ /* 0x080fe20003f06270 */
[----:B------:R-:W-:Y:S01]  /*e3d0*/  FMUL.FTZ R43, R43, UR15 ;  /* 0x0000000f2b2b7c20 */ /* 0x000fe20008410000 */
[----:B------:R-:W-:Y:S01]  /*e3e0*/  FSEL R191, R191, -INF , !P4 ;  /* 0xff800000bfbf7808 */ /* 0x000fe20006000000 */
[----:B------:R-:W3:Y:S01]  /*e3f0*/  MUFU.TANH R129, R60 ;  /* 0x0000003c00817308 */ /* 0x000ee20000002400 */
[----:B------:R-:W-:Y:S01]  /*e400*/  FSEL R185, R185, -INF , !P2 ;  /* 0xff800000b9b97808 */ /* 0x000fe20005000000 */
[----:B------:R-:W-:Y:S01]  /*e410*/  FMUL.FTZ R52, R52, UR15 ;  /* 0x0000000f34347c20 */ /* 0x000fe20008410000 */
[----:B--2---:R-:W-:Y:S01]  /*e420*/  FSEL R153, R153, -INF , !P1 ;  /* 0xff80000099997808 */ /* 0x004fe20004800000 */
[----:B------:R-:W-:Y:S01]  /*e430*/  FMUL.FTZ R53, R53, UR15 ;  /* 0x0000000f35357c20 */ /* 0x000fe20008410000 */
[-C--:B------:R-:W-:Y:S01]  /*e440*/  ISETP.GE.AND P4, PT, R10, R50.reuse, PT ;  /* 0x000000320a00720c */ /* 0x080fe20003f86270 */
[----:B------:R-:W-:Y:S01]  /*e450*/  FMUL.FTZ R45, R54, UR15 ;  /* 0x0000000f362d7c20 */ /* 0x000fe20008410000 */
[-C--:B------:R-:W-:Y:S01]  /*e460*/  ISETP.GE.AND P2, PT, R10, R49.reuse, PT ;  /* 0x000000310a00720c */ /* 0x080fe20003f46270 */
[----:B------:R-:W-:Y:S01]  /*e470*/  VIADD R10, R51, 0x49 ;  /* 0x00000049330a7836 */ /* 0x000fe20000000000 */
[-C--:B------:R-:W-:Y:S01]  /*e480*/  ISETP.GE.AND P1, PT, R24, R49.reuse, PT ;  /* 0x000000311800720c */ /* 0x080fe20003f26270 */
[----:B------:R-:W2:Y:S01]  /*e490*/  MUFU.TANH R127, R61 ;  /* 0x0000003d007f7308 */ /* 0x000ea20000002400 */
[----:B------:R-:W-:Y:S01]  /*e4a0*/  FSEL R189, R189, -INF , !P3 ;  /* 0xff800000bdbd7808 */ /* 0x000fe20005800000 */
[----:B------:R-:W-:Y:S01]  /*e4b0*/  FMUL.FTZ R29, R67, UR15 ;  /* 0x0000000f431d7c20 */ /* 0x000fe20008410000 */
[----:B------:R-:W-:Y:S01]  /*e4c0*/  FSEL R155, R155, -INF , !P0 ;  /* 0xff8000009b9b7808 */ /* 0x000fe20004000000 */
[----:B------:R-:W-:Y:S01]  /*e4d0*/  FMUL.FTZ R37, R64, UR15 ;  /* 0x0000000f40257c20 */ /* 0x000fe20008410000 */
[----:B------:R-:W-:Y:S01]  /*e4e0*/  FSEL R115, R115, -INF , !P5 ;  /* 0xff80000073737808 */ /* 0x000fe20006800000 */
[----:B------:R-:W-:Y:S01]  /*e4f0*/  FMUL.FTZ R36, R65, UR15 ;  /* 0x0000000f41247c20 */ /* 0x000fe20008410000 */
[CC--:B------:R-:W-:Y:S01]  /*e500*/  ISETP.GE.AND P3, PT, R9.reuse, R50.reuse, PT ;  /* 0x000000320900720c */ /* 0x0c0fe20003f66270 */
[----:B------:R-:W2:Y:S01]  /*e510*/  MUFU.TANH R105, R63 ;  /* 0x0000003f00697308 */ /* 0x000ea20000002400 */
[-C--:B------:R-:W-:Y:S01]  /*e520*/  ISETP.GE.AND P0, PT, R9, R49.reuse, PT ;  /* 0x000000310900720c */ /* 0x080fe20003f06270 */
[----:B------:R-:W-:Y:S01]  /*e530*/  VIADD R9, R51, 0x50 ;  /* 0x0000005033097836 */ /* 0x000fe20000000000 */
[-C--:B------:R-:W-:Y:S01]  /*e540*/  ISETP.GE.AND P5, PT, R24, R50.reuse, PT ;  /* 0x000000321800720c */ /* 0x080fe20003fa6270 */
[----:B------:R-:W-:Y:S01]  /*e550*/  FMUL.FTZ R31, R66, UR15 ;  /* 0x0000000f421f7c20 */ /* 0x000fe20008410000 */
[----:B----4-:R-:W-:Y:S01]  /*e560*/  FSEL R113, R113, -INF , !P6 ;  /* 0xff80000071717808 */ /* 0x010fe20007000000 */
[----:B------:R-:W-:Y:S01]  /*e570*/  FMUL.FTZ R20, R20, UR15 ;  /* 0x0000000f14147c20 */ /* 0x000fe20008410000 */
[----:B------:R-:W-:Y:S01]  /*e580*/  FSEL R147, R147, -INF , !P1 ;  /* 0xff80000093937808 */ /* 0x000fe20004800000 */
[----:B------:R-:W4:Y:S01]  /*e590*/  MUFU.TANH R125, R62 ;  /* 0x0000003e007d7308 */ /* 0x000f220000002400 */
[CC--:B------:R-:W-:Y:S01]  /*e5a0*/  ISETP.GE.AND P6, PT, R10.reuse, R50.reuse, PT ;  /* 0x000000320a00720c */ /* 0x0c0fe20003fc6270 */
[----:B------:R-:W-:Y:S01]  /*e5b0*/  FMUL.FTZ R41, R41, UR15 ;  /* 0x0000000f29297c20 */ /* 0x000fe20008410000 */
[-C--:B------:R-:W-:Y:S01]  /*e5c0*/  ISETP.GE.AND P1, PT, R10, R49.reuse, PT ;  /* 0x000000310a00720c */ /* 0x080fe20003f26270 */
[----:B------:R-:W-:Y:S01]  /*e5d0*/  VIADD R10, R51, 0x51 ;  /* 0x00000051330a7836 */ /* 0x000fe20000000000 */
[----:B------:R-:W-:Y:S01]  /*e5e0*/  FSEL R139, R139, -INF , !P5 ;  /* 0xff8000008b8b7808 */ /* 0x000fe20006800000 */
[----:B------:R-:W-:Y:S01]  /*e5f0*/  FMUL.FTZ R34, R21, UR15 ;  /* 0x0000000f15227c20 */ /* 0x000fe20008410000 */
[----:B------:R-:W-:Y:S01]  /*e600*/  FSEL R135, R135, -INF , !P2 ;  /* 0xff80000087877808 */ /* 0x000fe20005000000 */
[----:B------:R-:W4:Y:S01]  /*e610*/  MUFU.TANH R109, R109 ;  /* 0x0000006d006d7308 */ /* 0x000f220000002400 */
[C---:B------:R-:W-:Y:S01]  /*e620*/  ISETP.GE.AND P5, PT, R9.reuse, R50, PT ;  /* 0x000000320900720c */ /* 0x040fe20003fa6270 */
[----:B------:R-:W-:Y:S01]  /*e630*/  FMUL.FTZ R21, R22, UR15 ;  /* 0x0000000f16157c20 */ /* 0x000fe20008410000 */
[----:B------:R-:W-:Y:S01]  /*e640*/  ISETP.GE.AND P2, PT, R9, R49, PT ;  /* 0x000000310900720c */ /* 0x000fe20003f46270 */
[----:B------:R-:W-:Y:S01]  /*e650*/  VIADD R9, R51, 0x58 ;  /* 0x0000005833097836 */ /* 0x000fe20000000000 */
[----:B------:R-:W-:-:S02]  /*e660*/  FSEL R137, R137, -INF , !P4 ;  /* 0xff80000089897808 */ /* 0x000fc40006000000 */
[----:B-----5:R-:W-:Y:S01]  /*e670*/  FSEL R145, R145, -INF , !P0 ;  /* 0xff80000091917808 */ /* 0x020fe20004000000 */
[----:B------:R-:W-:Y:S01]  /*e680*/  MUFU.TANH R8, R42 ;  /* 0x0000002a00087308 */ /* 0x000fe20000002400 */
[CC--:B------:R-:W-:Y:S02]  /*e690*/  ISETP.GE.AND P4, PT, R10.reuse, R50.reuse, PT ;  /* 0x000000320a00720c */ /* 0x0c0fe40003f86270 */
[----:B------:R-:W-:Y:S01]  /*e6a0*/  ISETP.GE.AND P0, PT, R10, R49, PT ;  /* 0x000000310a00720c */ /* 0x000fe20003f06270 */
[----:B------:R-:W-:Y:S01]  /*e6b0*/  VIADD R10, R51, 0x59 ;  /* 0x00000059330a7836 */ /* 0x000fe20000000000 */
[----:B------:R-:W-:Y:S02]  /*e6c0*/  FSEL R149, R149, -INF , !P6 ;  /* 0xff80000095957808 */ /* 0x000fe40007000000 */
[----:B------:R-:W-:Y:S01]  /*e6d0*/  FSEL R143, R143, -INF , !P1 ;  /* 0xff8000008f8f7808 */ /* 0x000fe20004800000 */
[----:B------:R-:W5:Y:S01]  /*e6e0*/  MUFU.TANH R111, R111 ;  /* 0x0000006f006f7308 */ /* 0x000f620000002400 */
[----:B------:R-:W-:-:S02]  /*e6f0*/  ISETP.GE.AND P6, PT, R9, R50, PT ;  /* 0x000000320900720c */ /* 0x000fc40003fc6270 */
[-C--:B------:R-:W-:Y:S01]  /*e700*/  ISETP.GE.AND P1, PT, R9, R49.reuse, PT ;  /* 0x000000310900720c */ /* 0x080fe20003f26270 */
[----:B------:R-:W-:Y:S01]  /*e710*/  VIADD R9, R51, 0x60 ;  /* 0x0000006033097836 */ /* 0x000fe20000000000 */
[----:B-1----:R-:W-:Y:S02]  /*e720*/  FSEL R151, R151, -INF , !P3 ;  /* 0xff80000097977808 */ /* 0x002fe40005800000 */
[----:B---3--:R-:W-:Y:S01]  /*e730*/  FSEL R129, R129, -INF , !P5 ;  /* 0xff80000081817808 */ /* 0x008fe20006800000 */
[----:B------:R-:W1:Y:S01]  /*e740*/  MUFU.TANH R63, R40 ;  /* 0x00000028003f7308 */ /* 0x000e620000002400 */
[C---:B------:R-:W-:Y:S02]  /*e750*/  ISETP.GE.AND P5, PT, R10.reuse, R50, PT ;  /* 0x000000320a00720c */ /* 0x040fe40003fa6270 */
[----:B------:R-:W-:Y:S01]  /*e760*/  ISETP.GE.AND P3, PT, R10, R49, PT ;  /* 0x000000310a00720c */ /* 0x000fe20003f66270 */
[----:B------:R-:W-:Y:S01]  /*e770*/  VIADD R10, R51, 0x61 ;  /* 0x00000061330a7836 */ /* 0x000fe20000000000 */
[----:B--2---:R-:W-:-:S02]  /*e780*/  FSEL R127, R127, -INF , !P4 ;  /* 0xff8000007f7f7808 */ /* 0x004fc40006000000 */
[----:B------:R-:W-:Y:S01]  /*e790*/  FSEL R105, R105, -INF , !P0 ;  /* 0xff80000069697808 */ /* 0x000fe20004000000 */
[----:B------:R-:W2:Y:S01]  /*e7a0*/  MUFU.TANH R59, R52 ;  /* 0x00000034003b7308 */ /* 0x000ea20000002400 */
[CC--:B------:R-:W-:Y:S02]  /*e7b0*/  ISETP.GE.AND P4, PT, R9.reuse, R50.reuse, PT ;  /* 0x000000320900720c */ /* 0x0c0fe40003f86270 */
[----:B------:R-:W-:Y:S01]  /*e7c0*/  ISETP.GE.AND P0, PT, R9, R49, PT ;  /* 0x000000310900720c */ /* 0x000fe20003f06270 */
[----:B------:R-:W-:Y:S01]  /*e7d0*/  VIADD R9, R51, 0x68 ;  /* 0x0000006833097836 */ /* 0x000fe20000000000 */
[----:B----4-:R-:W-:Y:S02]  /*e7e0*/  FSEL R125, R125, -INF , !P2 ;  /* 0xff8000007d7d7808 */ /* 0x010fe40005000000 */
[----:B------:R-:W-:Y:S01]  /*e7f0*/  FSEL R133, R133, -INF , !P6 ;  /* 0xff80000085857808 */ /* 0x000fe20007000000 */
[----:B------:R3:W-:Y:S01]  /*e800*/  MUFU.TANH R47, R43 ;  /* 0x0000002b002f7308 */ /* 0x0007e20000002400 */
[----:B------:R-:W-:-:S02]  /*e810*/  ISETP.GE.AND P6, PT, R10, R50, PT ;  /* 0x000000320a00720c */ /* 0x000fc40003fc6270 */
[-C--:B------:R-:W-:Y:S01]  /*e820*/  ISETP.GE.AND P2, PT, R10, R49.reuse, PT ;  /* 0x000000310a00720c */ /* 0x080fe20003f46270 */
[----:B------:R-:W-:Y:S01]  /*e830*/  VIADD R10, R51, 0x70 ;  /* 0x00000070330a7836 */ /* 0x000fe20000000000 */
[----:B------:R-:W-:Y:S02]  /*e840*/  FSEL R131, R131, -INF , !P5 ;  /* 0xff80000083837808 */ /* 0x000fe40006800000 */
[----:B------:R-:W-:Y:S01]  /*e850*/  FSEL R109, R109, -INF , !P3 ;  /* 0xff8000006d6d7808 */ /* 0x000fe20005800000 */
[----:B------:R-:W4:Y:S01]  /*e860*/  MUFU.TANH R57, R53 ;  /* 0x0000003500397308 */ /* 0x000f220000002400 */
[C---:B------:R-:W-:Y:S02]  /*e870*/  ISETP.GE.AND P5, PT, R9.reuse, R50, PT ;  /* 0x000000320900720c */ /* 0x040fe40003fa6270 */
[----:B------:R-:W-:Y:S01]  /*e880*/  ISETP.GE.AND P3, PT, R9, R49, PT ;  /* 0x000000310900720c */ /* 0x000fe20003f66270 */
[----:B------:R-:W-:Y:S01]  /*e890*/  VIADD R9, R51, 0x69 ;  /* 0x0000006933097836 */ /* 0x000fe20000000000 */
[----:B-----5:R-:W-:-:S02]  /*e8a0*/  FSEL R111, R111, -INF , !P1 ;  /* 0xff8000006f6f7808 */ /* 0x020fc40004800000 */
[----:B-1----:R-:W-:Y:S01]  /*e8b0*/  FSEL R63, R63, -INF , !P4 ;  /* 0xff8000003f3f7808 */ /* 0x002fe20006000000 */
[----:B------:R-:W1:Y:S01]  /*e8c0*/  MUFU.TANH R29, R29 ;  /* 0x0000001d001d7308 */ /* 0x000e620000002400 */
[----:B---3--:R-:W-:Y:S01]  /*e8d0*/  FMUL.FTZ R43, R55, UR15 ;  /* 0x0000000f372b7c20 */ /* 0x008fe20008410000 */
[----:B------:R-:W-:Y:S01]  /*e8e0*/  FSEL R55, R8, -INF , !P0 ;  /* 0xff80000008377808 */ /* 0x000fe20004000000 */
[----:B------:R-:W-:Y:S01]  /*e8f0*/  VIADD R8, R51, 0x78 ;  /* 0x0000007833087836 */ /* 0x000fe20000000000 */
[-C--:B------:R-:W-:Y:S02]  /*e900*/  ISETP.GE.AND P0, PT, R10, R50.reuse, PT ;  /* 0x000000320a00720c */ /* 0x080fe40003f06270 */
[C---:B------:R-:W-:Y:S02]  /*e910*/  ISETP.GE.AND P4, PT, R9.reuse, R50, PT ;  /* 0x000000320900720c */ /* 0x040fe40003f86270 */
[----:B------:R-:W3:Y:S01]  /*e920*/  MUFU.TANH R43, R43 ;  /* 0x0000002b002b7308 */ /* 0x000ee20000002400 */
[----:B------:R-:W-:-:S02]  /*e930*/  ISETP.GE.AND P1, PT, R9, R49, PT ;  /* 0x000000310900720c */ /* 0x000fc40003f26270 */
[----:B------:R-:W-:Y:S02]  /*e940*/  P2R R9, PR, RZ, 0x1 ;  /* 0x00000001ff097803 */ /* 0x000fe40000000000 */
[-C--:B------:R-:W-:Y:S01]  /*e950*/  ISETP.GE.AND P0, PT, R10, R49.reuse, PT ;  /* 0x000000310a00720c */ /* 0x080fe20003f06270 */
[----:B------:R-:W-:Y:S01]  /*e960*/  VIADD R10, R51, 0x71 ;  /* 0x00000071330a7836 */ /* 0x000fe20000000000 */
[----:B--2---:R-:W-:Y:S01]  /*e970*/  FSEL R59, R59, -INF , !P5 ;  /* 0xff8000003b3b7808 */ /* 0x004fe20006800000 */
[----:B------:R-:W2:Y:S01]  /*e980*/  MUFU.TANH R37, R37 ;  /* 0x0000002500257308 */ /* 0x000ea20000002400 */
[----:B----4-:R-:W-:Y:S02]  /*e990*/  FSEL R57, R57, -INF , !P4 ;  /* 0xff80000039397808 */ /* 0x010fe40006000000 */
[----:B------:R-:W-:Y:S02]  /*e9a0*/  ISETP.GE.AND P5, PT, R10, R49, PT ;  /* 0x000000310a00720c */ /* 0x000fe40003fa6270 */
[----:B------:R-:W-:-:S02]  /*e9b0*/  ISETP.NE.AND P4, PT, R9, RZ, PT ;  /* 0x000000ff0900720c */ /* 0x000fc40003f85270 */
[----:B-1----:R-:W-:Y:S01]  /*e9c0*/  FSEL R29, R29, -INF , !P5 ;  /* 0xff8000001d1d7808 */ /* 0x002fe20006800000 */
[----:B------:R1:W-:Y:S01]  /*e9d0*/  MUFU.TANH R35, R20 ;  /* 0x0000001400237308 */ /* 0x0003e20000002400 */
[----:B------:R-:W-:Y:S02]  /*e9e0*/  ISETP.GE.AND P5, PT, R48, 0x2, PT ;  /* 0x000000023000780c */ /* 0x000fe40003fa6270 */
[----:B---3--:R-:W-:Y:S02]  /*e9f0*/  FSEL R43, R43, -INF , !P1 ;  /* 0xff8000002b2b7808 */ /* 0x008fe40004800000 */
[----:B------:R-:W-:Y:S02]  /*ea00*/  FSEL R47, R47, -INF , !P2 ;  /* 0xff8000002f2f7808 */ /* 0x000fe40005000000 */
[----:B------:R-:W-:Y:S01]  /*ea10*/  ISETP.GE.AND P1, PT, R51, R49, PT ;  /* 0x000000313300720c */ /* 0x000fe20003f26270 */
[----:B------:R-:W3:Y:S01]  /*ea20*/  MUFU.TANH R61, R41 ;  /* 0x00000029003d7308 */ /* 0x000ee20000002400 */
[----:B--2---:R-:W-:-:S02]  /*ea30*/  FSEL R37, R37, -INF , !P4 ;  /* 0xff80000025257808 */ /* 0x004fc40006000000 */
[CC--:B------:R-:W-:Y:S01]  /*ea40*/  ISETP.GE.AND P4, PT, R51.reuse, R50.reuse, PT ;  /* 0x000000323300720c */ /* 0x0c0fe20003f86270 */
[----:B------:R-:W-:Y:S01]  /*ea50*/  VIADD R51, R51, 0x79 ;  /* 0x0000007933337836 */ /* 0x000fe20000000000 */
[----:B------:R-:W-:-:S03]  /*ea60*/  ISETP.GE.AND P2, PT, R10, R50, PT ;  /* 0x000000320a00720c */ /* 0x000fc60003f46270 */
[----:B------:R-:W2:Y:S01]  /*ea70*/  MUFU.TANH R45, R45 ;  /* 0x0000002d002d7308 */ /* 0x000ea20000002400 */
[----:B-1----:R-:W-:-:S07]  /*ea80*/  FMUL.FTZ R20, R23, UR15 ;  /* 0x0000000f17147c20 */ /* 0x002fce0008410000 */
[----:B------:R-:W1:Y:S01]  /*ea90*/  MUFU.TANH R36, R36 ;  /* 0x0000002400247308 */ /* 0x000e620000002400 */
[----:B---3--:R-:W-:Y:S02]  /*eaa0*/  FSEL R61, R61, -INF , !P6 ;  /* 0xff8000003d3d7808 */ /* 0x008fe40007000000 */
[----:B------:R-:W-:-:S04]  /*eab0*/  ISETP.GE.AND P6, PT, R8, R50, PT ;  /* 0x000000320800720c */ /* 0x000fc80003fc6270 */
[----:B------:R-:W-:Y:S01]  /*eac0*/  FSEL R35, R35, -INF , !P6 ;  /* 0xff80000023237808 */ /* 0x000fe20007000000 */
[----:B------:R-:W3:Y:S01]  /*ead0*/  MUFU.TANH R31, R31 ;  /* 0x0000001f001f7308 */ /* 0x000ee20000002400 */
[----:B--2---:R-:W-:Y:S02]  /*eae0*/  FSEL R45, R45, -INF , !P3 ;  /* 0xff8000002d2d7808 */ /* 0x004fe40005800000 */
[----:B------:R-:W-:-:S05]  /*eaf0*/  ISETP.GE.AND P3, PT, R8, R49, PT ;  /* 0x000000310800720c */ /* 0x000fca0003f66270 */
[----:B------:R-:W2:Y:S01]  /*eb00*/  MUFU.TANH R0, R0 ;  /* 0x0000000000007308 */ /* 0x000ea20000002400 */
[----:B-1----:R-:W-:Y:S01]  /*eb10*/  FSEL R36, R36, -INF , !P2 ;  /* 0xff80000024247808 */ /* 0x002fe20005000000 */
[----:B------:R-:W-:Y:S01]  /*eb20*/  BAR.SYNC.DEFER_BLOCKING 0x0 ;  /* 0x0000000000007b1d */ /* 0x000fe20000010000 */
[----:B------:R-:W-:-:S05]  /*eb30*/  ISETP.GE.AND P2, PT, R51, R50, PT ;  /* 0x000000323300720c */ /* 0x000fca0003f46270 */
[----:B------:R-:W1:Y:S01]  /*eb40*/  MUFU.TANH R6, R6 ;  /* 0x0000000600067308 */ /* 0x000e620000002400 */
[----:B---3--:R-:W-:Y:S02]  /*eb50*/  FSEL R31, R31, -INF , !P0 ;  /* 0xff8000001f1f7808 */ /* 0x008fe40004000000 */
[----:B------:R-:W-:-:S05]  /*eb60*/  ISETP.GE.AND P0, PT, R51, R49, PT ;  /* 0x000000313300720c */ /* 0x000fca0003f06270 */
[----:B------:R-:W3:Y:S01]  /*eb70*/  MUFU.TANH R34, R34 ;  /* 0x0000002200227308 */ /* 0x000ee20000002400 */
[----:B--2---:R-:W-:-:S07]  /*eb80*/  FSEL R11, R0, -INF , !P4 ;  /* 0xff800000000b7808 */ /* 0x004fce0006000000 */
[----:B------:R-:W2:Y:S01]  /*eb90*/  MUFU.TANH R21, R21 ;  /* 0x0000001500157308 */ /* 0x000ea20000002400 */
[----:B-1----:R-:W-:-:S07]  /*eba0*/  FSEL R9, R6, -INF , !P1 ;  /* 0xff80000006097808 */ /* 0x002fce0004800000 */
[----:B------:R-:W1:Y:S01]  /*ebb0*/  MUFU.TANH R20, R20 ;  /* 0x0000001400147308 */ /* 0x000e620000002400 */
[----:B---3--:R-:W-:Y:S02]  /*ebc0*/  FSEL R34, R34, -INF , !P2 ;  /* 0xff80000022227808 */ /* 0x008fe40005000000 */
[----:B--2---:R-:W-:Y:S02]  /*ebd0*/  FSEL R21, R21, -INF , !P3 ;  /* 0xff80000015157808 */ /* 0x004fe40005800000 */
[----:B-1----:R-:W-:Y:S01]  /*ebe0*/  FSEL R20, R20, -INF , !P0 ;  /* 0xff80000014147808 */ /* 0x002fe20004000000 */
        /* <DEDUP_REMOVED lines=64> */
.L_x_5744:
[----:B------:R-:W1:Y:S02]  /*eff0*/  LDC R15, c[0x0][0x248] ;  /* 0x00009200ff0f7b82 */ /* 0x000e640000000800 */
[----:B-1----:R-:W-:-:S05]  /*f000*/  IMAD.SHL.U32 R17, R15, 0x80, RZ ;  /* 0x000000800f117824 */ /* 0x002fca00078e00ff */
[----:B------:R-:W-:-:S04]  /*f010*/  IADD3 R17, -R17, RZ, RZ ;  /* 0x000000ff11117210 */ /* 0x000fc80007ffe1ff */
[----:B------:R-:W-:-:S07]  /*f020*/  SHF.R.S32.HI R6, RZ, 0x1f, R17 ;  /* 0x0000001fff067819 */ /* 0x000fce0000011411 */
.L_x_5745:
        /* <DEDUP_REMOVED lines=98> */
.L_x_5747:
[----:B------:R-:W-:Y:S05]  /*f650*/  BSYNC B0 ;  /* 0x0000000000007941 */ /* 0x000fea0003800000 */
.L_x_5746:
[----:B------:R-:W0:Y:S01]  /*f660*/  LDGDEPBAR ;  /* 0x00000000000079af */ /* 0x000e220000000000 */
[----:B------:R-:W-:-:S04]  /*f670*/  LEA R182, P0, R17, R182, 0x1 ;  /* 0x000000b611b67211 */ /* 0x000fc800078008ff */
[----:B------:R-:W-:-:S09]  /*f680*/  LEA.HI.X R181, R17, R181, R6, 0x1, P0 ;  /* 0x000000b511b57211 */ /* 0x000fd200000f0c06 */
.L_x_5743:
        /* <DEDUP_REMOVED lines=62> */
[----:B------:R-:W-:Y:S01]  /*fa70*/  FMNMX.FTZ R13, R21, R2, !PT ;  /* 0x00000002150d7209 */ /* 0x000fe20007810000 */
[----:B------:R-:W-:Y:S01]  /*fa80*/  LDSM.16.MT88.4 R92, [R164+0x6000] ;  /* 0x00600000a45c783b */ /* 0x000fe20000004200 */
[-C--:B------:R-:W-:Y:S02]  /*fa90*/  IADD3 R161, R5, R164.reuse, RZ ;  /* 0x000000a405a17210 */ /* 0x080fe40007ffe0ff */
[----:B------:R-:W-:Y:S01]  /*faa0*/  FMNMX.FTZ R6, R20, R13, !PT ;  /* 0x0000000d14067209 */ /* 0x000fe20007810000 */
[----:B------:R-:W1:Y:S01]  /*fab0*/  SHFL.BFLY PT, R15, R0, 0x2, 0x1f ;  /* 0x0c401f00000f7f89 */ /* 0x000e6200000e0000 */
[C---:B------:R-:W-:Y:S02]  /*fac0*/  IADD3 R162, R3.reuse, R164, RZ ;  /* 0x000000a403a27210 */ /* 0x040fe40007ffe0ff */
[----:B------:R-:W-:Y:S01]  /*fad0*/  IADD3 R160, R3, R161, RZ ;  /* 0x000000a103a07210 */ /* 0x000fe20007ffe0ff */
[----:B------:R-:W2:Y:S04]  /*fae0*/  SHFL.BFLY PT, R13, R6, 0x2, 0x1f ;  /* 0x0c401f00060d7f89 */ /* 0x000ea800000e0000 */
[----:B------:R-:W-:Y:S04]  /*faf0*/  LDSM.16.MT88.4 R84, [R162+0x6000] ;  /* 0x00600000a254783b */ /* 0x000fe80000004200 */
[----:B------:R-:W-:Y:S01]  /*fb00*/  LDSM.16.MT88.4 R16, [R162+0x6800] ;  /* 0x00680000a210783b */ /* 0x000fe20000004200 */
[----:B-1----:R-:W-:-:S02]  /*fb10*/  FMNMX.FTZ R15, R0, R15, !PT ;  /* 0x0000000f000f7209 */ /* 0x002fc40007810000 */
[----:B--2---:R-:W-:-:S03]  /*fb20*/  FMNMX.FTZ R13, R6, R13, !PT ;  /* 0x0000000d060d7209 */ /* 0x004fc60007810000 */
[----:B------:R-:W1:Y:S04]  /*fb30*/  SHFL.BFLY PT, R2, R15, 0x1, 0x1f ;  /* 0x0c201f000f027f89 */ /* 0x000e6800000e0000 */
[----:B------:R-:W2:Y:S01]  /*fb40*/  SHFL.BFLY PT, R0, R13, 0x1, 0x1f ;  /* 0x0c201f000d007f89 */ /* 0x000ea200000e0000 */
[----:B-1----:R-:W-:Y:S02]  /*fb50*/  FMNMX.FTZ R2, R15, R2, !PT ;  /* 0x000000020f027209 */ /* 0x002fe40007810000 */
[----:B--2---:R-:W-:-:S03]  /*fb60*/  FMNMX.FTZ R0, R13, R0, !PT ;  /* 0x000000000d007209 */ /* 0x004fc60007810000 */
[C---:B------:R-:W-:Y:S01]  /*fb70*/  FMUL.FTZ R38, R2.reuse, UR8 ;  /* 0x0000000802267c20 */ /* 0x040fe20008410000 */
[----:B------:R-:W-:Y:S01]  /*fb80*/  FSETP.NEU.FTZ.AND P0, PT, R2, -INF , PT ;  /* 0xff8000000200780b */ /* 0x000fe20003f1d000 */
[----:B------:R-:W-:Y:S01]  /*fb90*/  LDSM.16.MT88.4 R12, [R161+0x6800] ;  /* 0x00680000a10c783b */ /* 0x000fe20000004200 */
[----:B------:R-:W-:Y:S02]  /*fba0*/  FMUL.FTZ R22, R0, UR8 ;  /* 0x0000000800167c20 */ /* 0x000fe40008410000 */
[----:B------:R-:W-:Y:S02]  /*fbb0*/  FSEL R38, R38, RZ, P0 ;  /* 0x000000ff26267208 */ /* 0x000fe40000000000 */
[----:B------:R-:W-:-:S03]  /*fbc0*/  FSETP.NEU.FTZ.AND P0, PT, R0, -INF , PT ;  /* 0xff8000000000780b */ /* 0x000fc60003f1d000 */
[--C-:B------:R-:W-:Y:S01]  /*fbd0*/  FFMA.FTZ R30, R33, UR8, -R38.reuse ;  /* 0x00000008211e7c23 */ /* 0x100fe20008010826 */
[----:B------:R-:W-:Y:S01]  /*fbe0*/  FSEL R22, R22, RZ, P0 ;  /* 0x000000ff16167208 */ /* 0x000fe20000000000 */
[--C-:B------:R-:W-:Y:S01]  /*fbf0*/  FFMA.FTZ R52, R11, UR8, -R38.reuse ;  /* 0x000000080b347c23 */ /* 0x100fe20008010826 */
[--C-:B------:R-:W-:Y:S01]  /*fc00*/  FFMA.FTZ R51, R89, UR8, -R38.reuse ;  /* 0x0000000859337c23 */ /* 0x100fe20008010826 */
[--C-:B------:R-:W-:Y:S01]  /*fc10*/  FFMA.FTZ R39, R77, UR8, -R38.reuse ;  /* 0x000000084d277c23 */ /* 0x100fe20008010826 */
[----:B------:R-:W-:Y:S01]  /*fc20*/  FFMA.FTZ R32, R91, UR8, -R38 ;  /* 0x000000085b207c23 */ /* 0x000fe20008010826 */
[--C-:B------:R-:W-:Y:S01]  /*fc30*/  FFMA.FTZ R46, R9, UR8, -R22.reuse ;  /* 0x00000008092e7c23 */ /* 0x100fe20008010816 */
[--C-:B------:R-:W-:Y:S01]  /*fc40*/  FFMA.FTZ R53, R69, UR8, -R22.reuse ;  /* 0x0000000845357c23 */ /* 0x100fe20008010816 */
[--C-:B------:R-:W-:Y:S01]  /*fc50*/  FFMA.FTZ R40, R7, UR8, -R22.reuse ;  /* 0x0000000807287c23 */ /* 0x100fe20008010816 */
[----:B------:R-:W-:Y:S01]  /*fc60*/  FFMA.FTZ R33, R71, UR8, -R22 ;  /* 0x0000000847217c23 */ /* 0x000fe20008010816 */
[--C-:B------:R-:W-:Y:S01]  /*fc70*/  FFMA.FTZ R25, R79, UR8, -R38.reuse ;  /* 0x000000084f197c23 */ /* 0x100fe20008010826 */
[----:B------:R-:W-:Y:S01]  /*fc80*/  MUFU.EX2 R52, R52 ;  /* 0x0000003400347308 */ /* 0x000fe20000000800 */
[----:B------:R-:W1:Y:S01]  /*fc90*/  LDSM.16.MT88.4 R76, [R161+0x6000] ;  /* 0x00600000a14c783b */ /* 0x000e620000004200 */
[--C-:B------:R-:W-:Y:S01]  /*fca0*/  FFMA.FTZ R28, R97, UR8, -R38.reuse ;  /* 0x00000008611c7c23 */ /* 0x100fe20008010826 */
[----:B------:R-:W-:Y:S01]  /*fcb0*/  FFMA.FTZ R23, R83, UR8, -R38 ;  /* 0x0000000853177c23 */ /* 0x000fe20008010826 */
[--C-:B------:R-:W-:Y:S01]  /*fcc0*/  FFMA.FTZ R27, R81, UR8, -R22.reuse ;  /* 0x00000008511b7c23 */ /* 0x100fe20008010816 */
[----:B------:R-:W2:Y:S01]  /*fcd0*/  LDSM.16.MT88.4 R4, [R160+0x6000] ;  /* 0x00600000a004783b */ /* 0x000ea20000004200 */
[--C-:B------:R-:W-:Y:S01]  /*fce0*/  FFMA.FTZ R26, R73, UR8, -R22.reuse ;  /* 0x00000008491a7c23 */ /* 0x100fe20008010816 */
[--C-:B------:R-:W-:Y:S01]  /*fcf0*/  FFMA.FTZ R24, R75, UR8, -R22.reuse ;  /* 0x000000084b187c23 */ /* 0x100fe20008010816 */
[----:B------:R-:W3:Y:S01]  /*fd00*/  MUFU.EX2 R51, R51 ;  /* 0x0000003300337308 */ /* 0x000ee20000000800 */
[----:B------:R-:W4:Y:S01]  /*fd10*/  LDSM.16.MT88.4 R8, [R164+0x6800] ;  /* 0x00680000a408783b */ /* 0x000f220000004200 */
        /* <DEDUP_REMOVED lines=14> */
[----:B------:R-:W5:Y:S01]  /*fe00*/  MUFU.EX2 R32, R32 ;  /* 0x0000002000207308 */ /* 0x000f620000000800 */
[----:B---3--:R-:W-:Y:S01]  /*fe10*/  F2FP.F16.F32.PACK_AB R68, R51, R52 ;  /* 0x000000343344723e */ /* 0x008fe200000000ff */
[--C-:B------:R-:W-:Y:S01]  /*fe20*/  FFMA.FTZ R64, R187, UR8, -R22.reuse ;  /* 0x00000008bb407c23 */ /* 0x100fe20008010816 */
[--C-:B------:R-:W-:Y:S01]  /*fe30*/  FFMA.FTZ R123, R153, UR8, -R22.reuse ;  /* 0x00000008997b7c23 */ /* 0x100fe20008010816 */
        /* <DEDUP_REMOVED lines=11> */
[----:B------:R-:W-:Y:S01]  /*fef0*/  FFMA.FTZ R122, R125, UR8, -R22 ;  /* 0x000000087d7a7c23 */ /* 0x000fe20008010816 */
[----:B------:R-:W3:Y:S01]  /*ff00*/  MUFU.EX2 R53, R53 ;  /* 0x0000003500357308 */ /* 0x000ee20000000800 */
[----:B-----5:R-:W-:Y:S01]  /*ff10*/  F2FP.F16.F32.PACK_AB R70, R32, R39 ;  /* 0x000000272046723e */ /* 0x020fe200000000ff */
[----:B------:R-:W-:Y:S01]  /*ff20*/  FFMA.FTZ R120, R127, UR8, -R38 ;  /* 0x000000087f787c23 */ /* 0x000fe20008010826 */
[----:B------:R-:W-:Y:S01]  /*ff30*/  FFMA.FTZ R125, R105, UR8, -R22 ;  /* 0x00000008697d7c23 */ /* 0x000fe20008010816 */
[--C-:B------:R-:W-:Y:S01]  /*ff40*/  FFMA.FTZ R129, R129, UR8, -R38.reuse ;  /* 0x0000000881817c23 */ /* 0x100fe20008010826 */
[--C-:B------:R-:W-:Y:S01]  /*ff50*/  FFMA.FTZ R127, R133, UR8, -R38.reuse ;  /* 0x00000008857f7c23 */ /* 0x100fe20008010826 */
[----:B------:R-:W-:Y:S01]  /*ff60*/  FFMA.FTZ R114, R131, UR8, -R38 ;  /* 0x0000000883727c23 */ /* 0x000fe20008010826 */
        /* <DEDUP_REMOVED lines=10> */
[----:B---3--:R-:W-:Y:S01]  /*10010*/  F2FP.F16.F32.PACK_AB R69, R53, R46 ;  /* 0x0000002e3545723e */ /* 0x008fe200000000ff */
[--C-:B------:R-:W-:Y:S01]  /*10020*/  FFMA.FTZ R130, R45, UR8, -R22.reuse ;  /* 0x000000082d827c23 */ /* 0x100fe20008010816 */
[----:B------:R-:W-:Y:S01]  /*10030*/  FFMA.FTZ R43, R43, UR8, -R22 ;  /* 0x000000082b2b7c23 */ /* 0x000fe20008010816 */
[----:B------:R-:W-:Y:S01]  /*10040*/  FADD.FTZ R52, R52, R51 ;  /* 0x0000003334347221 */ /* 0x000fe20000010000 */
[----:B------:R-:W-:Y:S01]  /*10050*/  FADD.FTZ R53, R46, R53 ;  /* 0x000000352e357221 */ /* 0x000fe20000010000 */
[--C-:B------:R-:W-:Y:S01]  /*10060*/  FFMA.FTZ R45, R37, UR8, -R38.reuse ;  /* 0x00000008252d7c23 */ /* 0x100fe20008010826 */
[----:B------:R-:W-:Y:S01]  /*10070*/  FFMA.FTZ R37, R36, UR8, -R38 ;  /* 0x0000000824257c23 */ /* 0x000fe20008010826 */
[----:B------:R-:W3:Y:S01]  /*10080*/  MUFU.EX2 R30, R30 ;  /* 0x0000001e001e7308 */ /* 0x000ee20000000800 */
[----:B------:R-:W-:Y:S01]  /*10090*/  FADD.FTZ R39, R39, R52 ;  /* 0x0000003427277221 */ /* 0x000fe20000010000 */
[--C-:B------:R-:W-:Y:S01]  /*100a0*/  FFMA.FTZ R36, R35, UR8, -R38.reuse ;  /* 0x0000000823247c23 */ /* 0x100fe20008010826 */
[----:B------:R-:W-:Y:S01]  /*100b0*/  FFMA.FTZ R187, R34, UR8, -R38 ;  /* 0x0000000822bb7c23 */ /* 0x000fe20008010826 */
[--C-:B------:R-:W-:Y:S01]  /*100c0*/  FFMA.FTZ R31, R31, UR8, -R22.reuse ;  /* 0x000000081f1f7c23 */ /* 0x100fe20008010816 */
[----:B------:R-:W-:Y:S01]  /*100d0*/  FADD.FTZ R39, R32, R39 ;  /* 0x0000002720277221 */ /* 0x000fe20000010000 */
[--C-:B------:R-:W-:Y:S01]  /*100e0*/  FFMA.FTZ R21, R21, UR8, -R22.reuse ;  /* 0x0000000815157c23 */ /* 0x100fe20008010816 */
[--C-:B------:R-:W-:Y:S01]  /*100f0*/  FFMA.FTZ R188, R20, UR8, -R22.reuse ;  /* 0x0000000814bc7c23 */ /* 0x100fe20008010816 */
[----:B------:R-:W1:Y:S01]  /*10100*/  MUFU.EX2 R25, R25 ;  /* 0x0000001900197308 */ /* 0x000e620000000800 */
[----:B-----5:R-:W-:Y:S01]  /*10110*/  F2FP.F16.F32.PACK_AB R71, R33, R40 ;  /* 0x000000282147723e */ /* 0x020fe200000000ff */
[----:B------:R-:W-:Y:S01]  /*10120*/  FADD.FTZ R40, R40, R53 ;  /* 0x0000003528287221 */ /* 0x000fe20000010000 */
[----:B------:R-:W-:-:S03]  /*10130*/  FFMA.FTZ R29, R29, UR8, -R22 ;  /* 0x000000081d1d7c23 */ /* 0x000fc60008010816 */
[----:B------:R-:W-:Y:S02]  /*10140*/  FADD.FTZ R40, R33, R40 ;  /* 0x0000002821287221 */ /* 0x000fe40000010000 */
[----:B------:R-:W-:Y:S01]  /*10150*/  HMMA.16816.F32 R96, R68, R92, RZ ;  /* 0x0000005c4460723c */ /* 0x000fe200000018ff */
[----:B------:R-:W-:Y:S01]  /*10160*/  MUFU.EX2 R28, R28 ;  /* 0x0000001c001c7308 */ /* 0x000fe20000000800 */
[----:B---3--:R-:W-:-:S04]  /*10170*/  FADD.FTZ R32, R30, R39 ;  /* 0x000000271e207221 */ /* 0x008fc80000010000 */
[C---:B------:R-:W-:Y:S03]  /*10180*/  HMMA.16816.F32 R92, R68.reuse, R94, RZ ;  /* 0x0000005e445c723c */ /* 0x040fe600000018ff */
[----:B------:R-:W-:Y:S01]  /*10190*/  MUFU.EX2 R23, R23 ;  /* 0x0000001700177308 */ /* 0x000fe20000000800 */
[C---:B-1----:R-:W-:Y:S02]  /*101a0*/  FADD.FTZ R33, R25.reuse, R32 ;  /* 0x0000002019217221 */ /* 0x042fe40000010000 */
[C---:B------:R-:W-:Y:S05]  /*101b0*/  HMMA.16816.F32 R88, R68.reuse, R84, RZ ;  /* 0x000000544458723c */ /* 0x040fea00000018ff */
[----:B------:R-:W-:Y:S01]  /*101c0*/  MUFU.EX2 R27, R27 ;  /* 0x0000001b001b7308 */ /* 0x000fe20000000800 */
[C---:B------:R-:W-:Y:S06]  /*101d0*/  HMMA.16816.F32 R80, R68.reuse, R76, RZ ;  /* 0x0000004c4450723c */ /* 0x040fec00000018ff */
[C---:B------:R-:W-:Y:S01]  /*101e0*/  HMMA.16816.F32 R84, R68.reuse, R86, RZ ;  /* 0x000000564454723c */ /* 0x040fe200000018ff */
[----:B------:R-:W1:Y:S05]  /*101f0*/  MUFU.EX2 R26, R26 ;  /* 0x0000001a001a7308 */ /* 0x000e6a0000000800 */
[C---:B------:R-:W-:Y:S03]  /*10200*/  HMMA.16816.F32 R76, R68.reuse, R78, RZ ;  /* 0x0000004e444c723c */ /* 0x040fe600000018ff */
[----:B------:R-:W-:Y:S03]  /*10210*/  MUFU.EX2 R24, R24 ;  /* 0x0000001800187308 */ /* 0x000fe60000000800 */
[C---:B--2---:R-:W-:Y:S05]  /*10220*/  HMMA.16816.F32 R72, R68.reuse, R4, RZ ;  /* 0x000000044448723c */ /* 0x044fea00000018ff */
[----:B------:R-:W2:Y:S01]  /*10230*/  MUFU.EX2 R3, R3 ;  /* 0x0000000300037308 */ /* 0x000ea20000000800 */
[----:B------:R-:W-:Y:S01]  /*10240*/  HMMA.16816.F32 R68, R68, R6, RZ ;  /* 0x000000064444723c */ /* 0x000fe200000018ff */
[----:B------:R-:W-:-:S02]  /*10250*/  F2FP.F16.F32.PACK_AB R4, R25, R30 ;  /* 0x0000001e1904723e */ /* 0x000fc400000000ff */
[----:B-1----:R-:W-:Y:S01]  /*10260*/  F2FP.F16.F32.PACK_AB R5, R26, R27 ;  /* 0x0000001b1a05723e */ /* 0x002fe200000000ff */
[----:B------:R-:W-:-:S03]  /*10270*/  FADD.FTZ R27, R27, R40 ;  /* 0x000000281b1b7221 */ /* 0x000fc60000010000 */
[----:B------:R-:W-:Y:S01]  /*10280*/  F2FP.F16.F32.PACK_AB R6, R23, R28 ;  /* 0x0000001c1706723e */ /* 0x000fe200000000ff */
[----:B------:R-:W-:Y:S01]  /*10290*/  MUFU.EX2 R65, R65 ;  /* 0x0000004100417308 */ /* 0x000fe20000000800 */
[----:B------:R-:W-:Y:S01]  /*102a0*/  FADD.FTZ R25, R26, R27 ;  /* 0x0000001b1a197221 */ /* 0x000fe20000010000 */
[----:B------:R-:W-:-:S04]  /*102b0*/  FADD.FTZ R28, R28, R33 ;  /* 0x000000211c1c7221 */ /* 0x000fc80000010000 */
[----:B------:R-:W-:Y:S01]  /*102c0*/  FADD.FTZ R28, R23, R28 ;  /* 0x0000001c171c7221 */ /* 0x000fe20000010000 */
[----:B--2---:R-:W-:Y:S01]  /*102d0*/  F2FP.F16.F32.PACK_AB R7, R3, R24 ;  /* 0x000000180307723e */ /* 0x004fe200000000ff */
[----:B------:R-:W1:Y:S01]  /*102e0*/  MUFU.EX2 R44, R44 ;  /* 0x0000002c002c7308 */ /* 0x000e620000000800 */
[----:B------:R-:W-:-:S04]  /*102f0*/  FADD.FTZ R24, R24, R25 ;  /* 0x0000001918187221 */ /* 0x000fc80000010000 */
[----:B------:R-:W-:Y:S01]  /*10300*/  FADD.FTZ R3, R3, R24 ;  /* 0x0000001803037221 */ /* 0x000fe20000010000 */
[C---:B----4-:R-:W-:Y:S02]  /*10310*/  HMMA.16816.F32 R96, R4.reuse, R8, R96 ;  /* 0x000000080460723c */ /* 0x050fe40000001860 */
[----:B------:R-:W-:Y:S04]  /*10320*/  MUFU.EX2 R42, R42 ;  /* 0x0000002a002a7308 */ /* 0x000fe80000000800 */
[C---:B------:R-:W-:Y:S01]  /*10330*/  HMMA.16816.F32 R92, R4.reuse, R10, R92 ;  /* 0x0000000a045c723c */ /* 0x040fe2000000185c */
[----:B------:R-:W2:Y:S03]  /*10340*/  LDSM.16.MT88.4 R8, [R160+0x6800] ;  /* 0x00680000a008783b */ /* 0x000ea60000004200 */
[----:B------:R-:W-:Y:S02]  /*10350*/  MUFU.EX2 R41, R41 ;  /* 0x0000002900297308 */ /* 0x000fe40000000800 */
[C---:B------:R-:W-:Y:S06]  /*10360*/  HMMA.16816.F32 R88, R4.reuse, R16, R88 ;  /* 0x000000100458723c */ /* 0x040fec0000001858 */
        /* <DEDUP_REMOVED lines=14> */
[----:B-1----:R-:W-:Y:S01]  /*10450*/  F2FP.F16.F32.PACK_AB R4, R44, R65 ;  /* 0x000000412c04723e */ /* 0x002fe200000000ff */
[----:B------:R-:W-:Y:S01]  /*10460*/  FADD.FTZ R65, R65, R28 ;  /* 0x0000001c41417221 */ /* 0x000fe20000010000 */
[----:B----4-:R-:W-:-:S02]  /*10470*/  F2FP.F16.F32.PACK_AB R5, R103, R56 ;  /* 0x000000386705723e */ /* 0x010fc400000000ff */
[----:B------:R-:W-:Y:S01]  /*10480*/  F2FP.F16.F32.PACK_AB R6, R41, R42 ;  /* 0x0000002a2906723e */ /* 0x000fe200000000ff */
[----:B------:R-:W-:Y:S01]  /*10490*/  FADD.FTZ R65, R44, R65 ;  /* 0x000000412c417221 */ /* 0x000fe20000010000 */
[----:B---3--:R-:W-:Y:S01]  /*104a0*/  F2FP.F16.F32.PACK_AB R7, R54, R67 ;  /* 0x000000433607723e */ /* 0x008fe200000000ff */
[----:B------:R-:W-:Y:S02]  /*104b0*/  MUFU.EX2 R113, R113 ;  /* 0x0000007100717308 */ /* 0x000fe40000000800 */
[----:B------:R-:W-:-:S04]  /*104c0*/  FADD.FTZ R42, R42, R65 ;  /* 0x000000412a2a7221 */ /* 0x000fc80000010000 */
[C---:B------:R-:W-:Y:S01]  /*104d0*/  HMMA.16816.F32 R88, R4.reuse, R16, R88 ;  /* 0x000000100458723c */ /* 0x040fe20000001858 */
[----:B------:R-:W-:Y:S01]  /*104e0*/  FADD.FTZ R42, R41, R42 ;  /* 0x0000002a292a7221 */ /* 0x000fe20000010000 */
        /* <DEDUP_REMOVED lines=22> */
[----:B------:R-:W-:Y:S01]  /*10650*/  F2FP.F16.F32.PACK_AB R4, R60, R115 ;  /* 0x000000733c04723e */ /* 0x000fe200000000ff */
[----:B------:R-:W-:Y:S01]  /*10660*/  FADD.FTZ R115, R115, R42 ;  /* 0x0000002a73737221 */ /* 0x000fe20000010000 */
[----:B-1----:R-:W-:-:S02]  /*10670*/  F2FP.F16.F32.PACK_AB R5, R123, R64 ;  /* 0x000000407b05723e */ /* 0x002fc400000000ff */
[----:B------:R-:W-:-:S03]  /*10680*/  F2FP.F16.F32.PACK_AB R6, R58, R113 ;  /* 0x000000713a06723e */ /* 0x000fc600000000ff */
[----:B------:R-:W-:Y:S01]  /*10690*/  MUFU.EX2 R145, R145 ;  /* 0x0000009100917308 */ /* 0x000fe20000000800 */
[----:B---3--:R-:W-:Y:S01]  /*106a0*/  F2FP.F16.F32.PACK_AB R7, R62, R121 ;  /* 0x000000793e07723e */ /* 0x008fe200000000ff */
[----:B------:R-:W-:-:S04]  /*106b0*/  FADD.FTZ R60, R60, R115 ;  /* 0x000000733c3c7221 */ /* 0x000fc80000010000 */
[----:B------:R-:W-:Y:S02]  /*106c0*/  FADD.FTZ R113, R113, R60 ;  /* 0x0000003c71717221 */ /* 0x000fe40000010000 */
[----:B------:R-:W1:Y:S01]  /*106d0*/  MUFU.EX2 R112, R112 ;  /* 0x0000007000707308 */ /* 0x000e620000000800 */
[----:B------:R-:W-:Y:S01]  /*106e0*/  HMMA.16816.F32 R88, R4, R16, R88 ;  /* 0x000000100458723c */ /* 0x000fe20000001858 */
[----:B------:R-:W-:-:S05]  /*106f0*/  FADD.FTZ R58, R58, R113 ;  /* 0x000000713a3a7221 */ /* 0x000fca0000010000 */
        /* <DEDUP_REMOVED lines=21> */
[----:B----4-:R-:W-:Y:S01]  /*10850*/  F2FP.F16.F32.PACK_AB R4, R108, R139 ;  /* 0x0000008b6c04723e */ /* 0x010fe200000000ff */
[----:B------:R-:W-:Y:S01]  /*10860*/  FADD.FTZ R139, R139, R58 ;  /* 0x0000003a8b8b7221 */ /* 0x000fe20000010000 */
[----:B-----5:R-:W-:-:S02]  /*10870*/  F2FP.F16.F32.PACK_AB R5, R135, R110 ;  /* 0x0000006e8705723e */ /* 0x020fc400000000ff */
[----:B------:R-:W-:-:S03]  /*10880*/  F2FP.F16.F32.PACK_AB R6, R66, R137 ;  /* 0x000000894206723e */ /* 0x000fc600000000ff */
[----:B------:R-:W-:Y:S01]  /*10890*/  MUFU.EX2 R126, R126 ;  /* 0x0000007e007e7308 */ /* 0x000fe20000000800 */
[----:B-1----:R-:W-:Y:S01]  /*108a0*/  F2FP.F16.F32.PACK_AB R7, R112, R145 ;  /* 0x000000917007723e */ /* 0x002fe200000000ff */
[----:B------:R-:W-:-:S04]  /*108b0*/  FADD.FTZ R108, R108, R139 ;  /* 0x0000008b6c6c7221 */ /* 0x000fc80000010000 */
[----:B------:R-:W-:Y:S02]  /*108c0*/  FADD.FTZ R137, R137, R108 ;  /* 0x0000006c89897221 */ /* 0x000fe40000010000 */
[----:B------:R-:W-:Y:S01]  /*108d0*/  HMMA.16816.F32 R80, R4, R12, R80 ;  /* 0x0000000c0450723c */ /* 0x000fe20000001850 */
[----:B------:R-:W-:Y:S01]  /*108e0*/  MUFU.EX2 R57, R57 ;  /* 0x0000003900397308 */ /* 0x000fe20000000800 */
[----:B------:R-:W-:-:S04]  /*108f0*/  FADD.FTZ R66, R66, R137 ;  /* 0x0000008942427221 */ /* 0x000fc80000010000 */
        /* <DEDUP_REMOVED lines=20> */
[----:B------:R-:W5:Y:S01]  /*10a40*/  MUFU.EX2 R30, R29 ;  /* 0x0000001d001e7308 */ /* 0x000f620000000800 */
[----:B---3--:R-:W-:Y:S01]  /*10a50*/  F2FP.F16.F32.PACK_AB R4, R120, R129 ;  /* 0x000000817804723e */ /* 0x008fe200000000ff */
[----:B------:R-:W-:Y:S01]  /*10a60*/  FADD.FTZ R129, R129, R66 ;  /* 0x0000004281817221 */ /* 0x000fe20000010000 */
[----:B------:R-:W-:-:S02]  /*10a70*/  F2FP.F16.F32.PACK_AB R5, R125, R122 ;  /* 0x0000007a7d05723e */ /* 0x000fc400000000ff */
[----:B------:R-:W-:-:S03]  /*10a80*/  F2FP.F16.F32.PACK_AB R6, R114, R127 ;  /* 0x0000007f7206723e */ /* 0x000fc600000000ff */
[----:B------:R-:W-:Y:S01]  /*10a90*/  MUFU.EX2 R21, R21 ;  /* 0x0000001500157308 */ /* 0x000fe20000000800 */
[----:B------:R-:W-:Y:S01]  /*10aa0*/  F2FP.F16.F32.PACK_AB R7, R105, R124 ;  /* 0x0000007c6907723e */ /* 0x000fe200000000ff */
[----:B------:R-:W-:-:S04]  /*10ab0*/  FADD.FTZ R120, R120, R129 ;  /* 0x0000008178787221 */ /* 0x000fc80000010000 */
[----:B------:R-:W-:Y:S02]  /*10ac0*/  FADD.FTZ R127, R127, R120 ;  /* 0x000000787f7f7221 */ /* 0x000fe40000010000 */
[----:B------:R-:W-:Y:S01]  /*10ad0*/  HMMA.16816.F32 R80, R4, R12, R80 ;  /* 0x0000000c0450723c */ /* 0x000fe20000001850 */
[----:B------:R-:W3:Y:S01]  /*10ae0*/  MUFU.EX2 R188, R188 ;  /* 0x000000bc00bc7308 */ /* 0x000ee20000000800 */
[----:B------:R-:W-:-:S04]  /*10af0*/  FADD.FTZ R127, R114, R127 ;  /* 0x0000007f727f7221 */ /* 0x000fc80000010000 */
        /* <DEDUP_REMOVED lines=11> */
[----:B------:R-:W-:Y:S01]  /*10bb0*/  F2FP.F16.F32.PACK_AB R4, R61, R128 ;  /* 0x000000803d04723e */ /* 0x000fe200000000ff */
[----:B------:R-:W-:Y:S01]  /*10bc0*/  FADD.FTZ R128, R128, R127 ;  /* 0x0000007f80807221 */ /* 0x000fe20000010000 */
[----:B-1----:R-:W-:-:S02]  /*10bd0*/  F2FP.F16.F32.PACK_AB R5, R47, R132 ;  /* 0x000000842f05723e */ /* 0x002fc400000000ff */
[----:B------:R-:W-:Y:S01]  /*10be0*/  F2FP.F16.F32.PACK_AB R6, R57, R126 ;  /* 0x0000007e3906723e */ /* 0x000fe200000000ff */
[----:B------:R-:W-:Y:S01]  /*10bf0*/  FADD.FTZ R61, R61, R128 ;  /* 0x000000803d3d7221 */ /* 0x000fe20000010000 */
[----:B----4-:R-:W-:-:S03]  /*10c00*/  F2FP.F16.F32.PACK_AB R7, R43, R130 ;  /* 0x000000822b07723e */ /* 0x010fc600000000ff */
[----:B------:R-:W-:-:S04]  /*10c10*/  FADD.FTZ R126, R126, R61 ;  /* 0x0000003d7e7e7221 */ /* 0x000fc80000010000 */
[----:B------:R-:W-:Y:S01]  /*10c20*/  HMMA.16816.F32 R96, R4, R12, R96 ;  /* 0x0000000c0460723c */ /* 0x000fe20000001860 */
[----:B------:R-:W-:-:S05]  /*10c30*/  FADD.FTZ R126, R57, R126 ;  /* 0x0000007e397e7221 */ /* 0x000fca0000010000 */
[C---:B------:R-:W-:Y:S01]  /*10c40*/  HMMA.16816.F32 R92, R4.reuse, R14, R92 ;  /* 0x0000000e045c723c */ /* 0x040fe2000000185c */
[----:B------:R-:W1:Y:S05]  /*10c50*/  LDSM.16.MT88.4 R12, [R160+0x9000] ;  /* 0x00900000a00c783b */ /* 0x000e6a0000004200 */
[C---:B------:R-:W-:Y:S06]  /*10c60*/  HMMA.16816.F32 R80, R4.reuse, R16, R80 ;  /* 0x000000100450723c */ /* 0x040fec0000001850 */
[C---:B------:R-:W-:Y:S01]  /*10c70*/  HMMA.16816.F32 R76, R4.reuse, R18, R76 ;  /* 0x00000012044c723c */ /* 0x040fe2000000184c */
[----:B------:R-:W-:Y:S05]  /*10c80*/  LDSM.16.MT88.4 R16, [R162+0x9800] ;  /* 0x00980000a210783b */ /* 0x000fea0000004200 */
[C---:B--2---:R-:W-:Y:S06]  /*10c90*/  HMMA.16816.F32 R88, R4.reuse, R8, R88 ;  /* 0x000000080458723c */ /* 0x044fec0000001858 */
[C---:B------:R-:W-:Y:S01]  /*10ca0*/  HMMA.16816.F32 R84, R4.reuse, R10, R84 ;  /* 0x0000000a0454723c */ /* 0x040fe20000001854 */
[----:B------:R-:W2:Y:S05]  /*10cb0*/  LDSM.16.MT88.4 R8, [R164+0x9800] ;  /* 0x00980000a408783b */ /* 0x000eaa0000004200 */
[C---:B-1----:R-:W-:Y:S06]  /*10cc0*/  HMMA.16816.F32 R72, R4.reuse, R12, R72 ;  /* 0x0000000c0448723c */ /* 0x042fec0000001848 */
[----:B------:R-:W-:Y:S01]  /*10cd0*/  HMMA.16816.F32 R68, R4, R14, R68 ;  /* 0x0000000e0444723c */ /* 0x000fe20000001844 */
[----:B------:R-:W-:-:S04]  /*10ce0*/  FADD.FTZ R12, R56, R3 ;  /* 0x00000003380c7221 */ /* 0x000fc80000010000 */
[----:B------:R-:W-:Y:S02]  /*10cf0*/  FADD.FTZ R12, R103, R12 ;  /* 0x0000000c670c7221 */ /* 0x000fe40000010000 */
[----:B-----5:R-:W-:Y:S01]  /*10d00*/  F2FP.F16.F32.PACK_AB R4, R34, R35 ;  /* 0x000000232204723e */ /* 0x020fe200000000ff */
[----:B------:R-:W-:Y:S01]  /*10d10*/  FADD.FTZ R35, R35, R126 ;  /* 0x0000007e23237221 */ /* 0x000fe20000010000 */
[----:B------:R-:W-:Y:S01]  /*10d20*/  FADD.FTZ R67, R67, R12 ;  /* 0x0000000c43437221 */ /* 0x000fe20000010000 */
[----:B------:R-:W-:Y:S01]  /*10d30*/  F2FP.F16.F32.PACK_AB R5, R30, R31 ;  /* 0x0000001f1e05723e */ /* 0x000fe200000000ff */
[----:B------:R-:W1:Y:S01]  /*10d40*/  LDSM.16.MT88.4 R12, [R161+0x9800] ;  /* 0x00980000a10c783b */ /* 0x000e620000004200 */
[----:B------:R-:W-:Y:S01]  /*10d50*/  F2FP.F16.F32.PACK_AB R6, R187, R36 ;  /* 0x00000024bb06723e */ /* 0x000fe200000000ff */
[----:B------:R-:W-:Y:S01]  /*10d60*/  FADD.FTZ R67, R54, R67 ;  /* 0x0000004336437221 */ /* 0x000fe20000010000 */
[----:B---3--:R-:W-:Y:S01]  /*10d70*/  F2FP.F16.F32.PACK_AB R7, R188, R21 ;  /* 0x00000015bc07723e */ /* 0x008fe200000000ff */
[----:B------:R-:W-:-:S02]  /*10d80*/  FADD.FTZ R35, R34, R35 ;  /* 0x0000002322237221 */ /* 0x000fc40000010000 */
[----:B------:R-:W-:Y:S02]  /*10d90*/  FADD.FTZ R64, R64, R67 ;  /* 0x0000004340407221 */ /* 0x000fe40000010000 */
[----:B------:R-:W-:Y:S02]  /*10da0*/  FADD.FTZ R36, R36, R35 ;  /* 0x0000002324247221 */ /* 0x000fe40000010000 */
[----:B------:R-:W-:Y:S01]  /*10db0*/  FADD.FTZ R64, R123, R64 ;  /* 0x000000407b407221 */ /* 0x000fe20000010000 */
[----:B--2---:R-:W-:Y:S01]  /*10dc0*/  HMMA.16816.F32 R96, R4, R8, R96 ;  /* 0x000000080460723c */ /* 0x004fe20000001860 */
[----:B------:R-:W-:Y:S02]  /*10dd0*/  FADD.FTZ R187, R187, R36 ;  /* 0x00000024bbbb7221 */ /* 0x000fe40000010000 */
[----:B------:R-:W-:-:S03]  /*10de0*/  FADD.FTZ R121, R121, R64 ;  /* 0x0000004079797221 */ /* 0x000fc60000010000 */
[C---:B------:R-:W-:Y:S01]  /*10df0*/  HMMA.16816.F32 R92, R4.reuse, R10, R92 ;  /* 0x0000000a045c723c */ /* 0x040fe2000000185c */
[----:B------:R-:W-:Y:S01]  /*10e00*/  FADD.FTZ R121, R62, R121 ;  /* 0x000000793e797221 */ /* 0x000fe20000010000 */
[----:B------:R-:W2:Y:S03]  /*10e10*/  LDSM.16.MT88.4 R8, [R160+0x9800] ;  /* 0x00980000a008783b */ /* 0x000ea60000004200 */
[----:B------:R-:W-:Y:S01]  /*10e20*/  FADD.FTZ R110, R110, R121 ;  /* 0x000000796e6e7221 */ /* 0x000fe20000010000 */
[----:B------:R-:W-:Y:S03]  /*10e30*/  HMMA.16816.F32 R88, R4, R16, R88 ;  /* 0x000000100458723c */ /* 0x000fe60000001858 */
[----:B------:R-:W-:-:S03]  /*10e40*/  FADD.FTZ R110, R135, R110 ;  /* 0x0000006e876e7221 */ /* 0x000fc60000010000 */
        /* <DEDUP_REMOVED lines=10> */
[----:B------:R-:W-:Y:S01]  /*10ef0*/  FADD.FTZ R47, R47, R132 ;  /* 0x000000842f2f7221 */ /* 0x000fe20000010000 */
[----:B--2---:R-:W-:Y:S03]  /*10f00*/  HMMA.16816.F32 R72, R4, R8, R72 ;  /* 0x000000080448723c */ /* 0x004fe60000001848 */
[----:B------:R-:W-:-:S03]  /*10f10*/  FADD.FTZ R130, R130, R47 ;  /* 0x0000002f82827221 */ /* 0x000fc60000010000 */
[----:B------:R-:W-:Y:S01]  /*10f20*/  HMMA.16816.F32 R68, R4, R10, R68 ;  /* 0x0000000a0444723c */ /* 0x000fe20000001844 */
[----:B------:R-:W-:-:S04]  /*10f30*/  FADD.FTZ R130, R43, R130 ;  /* 0x000000822b827221 */ /* 0x000fc80000010000 */
[----:B------:R-:W-:-:S04]  /*10f40*/  FADD.FTZ R31, R31, R130 ;  /* 0x000000821f1f7221 */ /* 0x000fc80000010000 */
[----:B------:R-:W-:-:S04]  /*10f50*/  FADD.FTZ R30, R30, R31 ;  /* 0x0000001f1e1e7221 */ /* 0x000fc80000010000 */
[----:B------:R-:W-:-:S04]  /*10f60*/  FADD.FTZ R21, R21, R30 ;  /* 0x0000001e15157221 */ /* 0x000fc80000010000 */
[----:B------:R-:W-:Y:S01]  /*10f70*/  FADD.FTZ R188, R188, R21 ;  /* 0x00000015bcbc7221 */ /* 0x000fe20000010000 */
[----:B------:R-:W-:Y:S06]  /*10f80*/  @!P5 BRA `(.L_x_5748) ;  /* 0x00000048003cd947 */ /* 0x000fec0003800000 */
        /* <DEDUP_REMOVED lines=67> */
.L_x_5749:
[----:B------:R-:W1:Y:S02]  /*113c0*/  LDC R9, c[0x0][0x250] ;  /* 0x00009400ff097b82 */ /* 0x000e640000000800 */
[----:B-1----:R-:W-:-:S05]  /*113d0*/  IMAD.SHL.U32 R11, R9, 0x80, RZ ;  /* 0x00000080090b7824 */ /* 0x002fca00078e00ff */
[----:B------:R-:W-:-:S04]  /*113e0*/  IADD3 R11, -R11, RZ, RZ ;  /* 0x000000ff0b0b7210 */ /* 0x000fc80007ffe1ff */
[----:B------:R-:W-:-:S07]  /*113f0*/  SHF.R.S32.HI R6, RZ, 0x1f, R11 ;  /* 0x0000001fff067819 */ /* 0x000fce000001140b */
.L_x_5750:
[----:B------:R-:W-:Y:S01]  /*11400*/  ULDC UR4, c[0x0][0x2d0] ;  /* 0x0000b40000047ab9 */ /* 0x000fe20000000800 */
[C---:B------:R-:W-:Y:S02]  /*11410*/  LEA R140, P3, R11.reuse, R140, 0x1 ;  /* 0x0000008c0b8c7211 */ /* 0x040fe400078608ff */
[----:B------:R-:W-:Y:S02]  /*11420*/  ISETP.GE.AND P0, PT, R100, UR4, PT ;  /* 0x0000000464007c0c */ /* 0x000fe4000bf06270 */
[----:B------:R-:W-:-:S11]  /*11430*/  LEA.HI.X R141, R11, R141, R6, 0x1, P3 ;  /* 0x0000008d0b8d7211 */ /* 0x000fd600018f0c06 */
        /* <DEDUP_REMOVED lines=51> */
[----:B------:R3:W-:Y:S01]  /*11770*/  @!P0 LDGSTS.E.BYPASS.LTC128B.128 [R180+0x7800], desc[UR6][R12.64] ;  /* 0x078000000cb48fae */ /* 0x0007e2000b901d46 */
        /* <DEDUP_REMOVED lines=14> */
[----:B------:R-:W-:Y:S02]  /*11860*/  @!P0 LEA.HI.X R21, R8, UR11, R7, 0x1, P4 ;  /* 0x0000000b08158c11 */ /* 0x000fe4000a0f0c07 */
[----:B------:R-:W-:Y:S02]  /*11870*/  @!P0 IADD3.X R9, R6, R9, R17, P2, !PT ;  /* 0x0000000906098210 */ /* 0x000fe400017fe411 */
[----:B------:R-:W-:Y:S01]  /*11880*/  @!P0 LEA R8, P2, R10, UR10, 0x1 ;  /* 0x0000000a0a088c11 */ /* 0x000fe2000f8408ff */
[----:B------:R-:W-:Y:S01]  /*11890*/  @!PT LDS RZ, [RZ] ;  /* 0x00000000fffff984 */ /* 0x000fe20000000800 */
[----:B------:R-:W-:Y:S01]  /*118a0*/  @!PT LDS RZ, [RZ] ;  /* 0x00000000fffff984 */ /* 0x000fe20000000800 */
[----:B------:R-:W-:Y:S01]  /*118b0*/  @!PT LDS RZ, [RZ] ;  /* 0x00000000fffff984 */ /* 0x000fe20000000800 */
[----:B------:R1:W-:Y:S01]  /*118c0*/  @!P0 LDGSTS.E.BYPASS.LTC128B.128 [R180+0x8000], desc[UR6][R20.64] ;  /* 0x0800000014b48fae */ /* 0x0003e2000b901d46 */
[----:B------:R-:W-:Y:S02]  /*118d0*/  @!P0 IADD3.X R6, R6, R15, R3, P1, !PT ;  /* 0x0000000f06068210 */ /* 0x000fe40000ffe403 */
[----:B------:R-:W-:Y:S01]  /*118e0*/  @!P0 LEA R24, P1, R11, UR10, 0x1 ;  /* 0x0000000a0b188c11 */ /* 0x000fe2000f8208ff */
[----:B------:R-:W-:Y:S01]  /*118f0*/  @P0 STS.128 [R180+0x8800], RZ ;  /* 0x008800ffb4000388 */ /* 0x000fe20000000c00 */
[----:B------:R-:W-:-:S02]  /*11900*/  @!P0 LEA.HI.X R17, R4, UR11, R5, 0x1, P3 ;  /* 0x0000000b04118c11 */ /* 0x000fc400098f0c05 */
[----:B------:R-:W-:Y:S02]  /*11910*/  @!P0 LEA.HI.X R9, R10, UR11, R9, 0x1, P2 ;  /* 0x0000000b0a098c11 */ /* 0x000fe400090f0c09 */
[----:B------:R-:W-:Y:S01]  /*11920*/  @!P0 LEA.HI.X R25, R11, UR11, R6, 0x1, P1 ;  /* 0x0000000b0b198c11 */ /* 0x000fe200088f0c06 */
[----:B------:R-:W-:Y:S01]  /*11930*/  @!PT LDS RZ, [RZ] ;  /* 0x00000000fffff984 */ /* 0x000fe20000000800 */
[----:B------:R-:W-:Y:S01]  /*11940*/  @!PT LDS RZ, [RZ] ;  /* 0x00000000fffff984 */ /* 0x000fe20000000800 */
[----:B------:R-:W-:Y:S01]  /*11950*/  @!PT LDS RZ, [RZ] ;  /* 0x00000000fffff984 */ /* 0x000fe20000000800 */
[----:B------:R-:W-:Y:S01]  /*11960*/  @!P0 LDGSTS.E.BYPASS.LTC128B.128 [R180+0x8800], desc[UR6][R16.64] ;  /* 0x0880000010b48fae */ /* 0x000fe2000b901d46 */
[----:B------:R-:W-:-:S03]  /*11970*/  ISETP.GE.AND P1, PT, R48, 0x3, PT ;  /* 0x000000033000780c */ /* 0x000fc60003f26270 */
        /* <DEDUP_REMOVED lines=11> */
[----:B---3--:R-:W3:Y:S04]  /*11a30*/  LDSM.16.M88.4 R12, [R169+0x2000] ;  /* 0x00200000a90c783b */ /* 0x008ee80000000200 */
[----:B------:R-:W4:Y:S04]  /*11a40*/  LDSM.16.M88.4 R4, [R169+0x2800] ;  /* 0x00280000a904783b */ /* 0x000f280000000200 */
[----:B------:R-:W5:Y:S04]  /*11a50*/  LDSM.16.M88.4 R52, [R169+0x3000] ;  /* 0x00300000a934783b */ /* 0x000f680000000200 */
[----:B------:R-:W-:Y:S04]  /*11a60*/  LDSM.16.M88.4 R120, [R168] ;  /* 0x00000000a878783b */ /* 0x000fe80000000200 */
[----:B------:R-:W5:Y:S04]  /*11a70*/  LDSM.16.M88.4 R28, [R163+0x2000] ;  /* 0x00200000a31c783b */ /* 0x000f680000000200 */
        /* <DEDUP_REMOVED lines=15> */
[----:B------:R-:W0:Y:S01]  /*11b70*/  LDGDEPBAR ;  /* 0x00000000000079af */ /* 0x000e220000000000 */
[C---:B------:R-:W-:Y:S06]  /*11b80*/  HMMA.16816.F32 R4, R128.reuse, R6, RZ ;  /* 0x000000068004723c */ /* 0x040fec00000018ff */
[----:B------:R-:W-:Y:S06]  /*11b90*/  HMMA.16816.F32 R52, R128, R54, RZ ;  /* 0x000000368034723c */ /* 0x000fec00000018ff */
[C---:B------:R-:W-:Y:S06]  /*11ba0*/  HMMA.16816.F32 R16, R120.reuse, R28, R16 ;  /* 0x0000001c7810723c */ /* 0x040fec0000001810 */
[C---:B------:R-:W-:Y:S06]  /*11bb0*/  HMMA.16816.F32 R12, R120.reuse, R30, R12 ;  /* 0x0000001e780c723c */ /* 0x040fec000000180c */
[C---:B-1----:R-:W-:Y:S06]  /*11bc0*/  HMMA.16816.F32 R8, R120.reuse, R20, R8 ;  /* 0x000000147808723c */ /* 0x042fec0000001808 */
[C---:B------:R-:W-:Y:S06]  /*11bd0*/  HMMA.16816.F32 R4, R120.reuse, R22, R4 ;  /* 0x000000167804723c */ /* 0x040fec0000001804 */
[C---:B------:R-:W-:Y:S06]  /*11be0*/  HMMA.16816.F32 R56, R120.reuse, R116, R56 ;  /* 0x000000747838723c */ /* 0x040fec0000001838 */
[----:B------:R-:W-:Y:S06]  /*11bf0*/  HMMA.16816.F32 R52, R120, R118, R52 ;  /* 0x000000767834723c */ /* 0x000fec0000001834 */
[C---:B------:R-:W-:Y:S06]  /*11c00*/  HMMA.16816.F32 R44, R128.reuse, R40, RZ ;  /* 0x00000028802c723c */ /* 0x040fec00000018ff */
[C---:B------:R-:W-:Y:S06]  /*11c10*/  HMMA.16816.F32 R36, R128.reuse, R32, RZ ;  /* 0x000000208024723c */ /* 0x040fec00000018ff */
[C---:B--2---:R-:W-:Y:S06]  /*11c20*/  HMMA.16816.F32 R28, R128.reuse, R24, RZ ;  /* 0x00000018801c723c */ /* 0x044fec00000018ff */
[C---:B------:R-:W-:Y:S06]  /*11c30*/  HMMA.16816.F32 R20, R128.reuse, R132, RZ ;  /* 0x000000848014723c */ /* 0x040fec00000018ff */
[C---:B---3--:R-:W-:Y:S06]  /*11c40*/  HMMA.16816.F32 R116, R128.reuse, R124, RZ ;  /* 0x0000007c8074723c */ /* 0x048fec00000018ff */
[C---:B------:R-:W-:Y:S06]  /*11c50*/  HMMA.16816.F32 R40, R128.reuse, R42, RZ ;  /* 0x0000002a8028723c */ /* 0x040fec00000018ff */
[C---:B------:R-:W-:Y:S06]  /*11c60*/  HMMA.16816.F32 R32, R128.reuse, R34, RZ ;  /* 0x000000228020723c */ /* 0x040fec00000018ff */
[C---:B------:R-:W-:Y:S06]  /*11c70*/  HMMA.16816.F32 R24, R128.reuse, R26, RZ ;  /* 0x0000001a8018723c */ /* 0x040fec00000018ff */
[C---:B------:R-:W-:Y:S06]  /*11c80*/  HMMA.16816.F32 R132, R128.reuse, R134, RZ ;  /* 0x000000868084723c */ /* 0x040fec00000018ff */
[----:B------:R-:W-:Y:S01]  /*11c90*/  HMMA.16816.F32 R124, R128, R126, RZ ;  /* 0x0000007e807c723c */ /* 0x000fe200000018ff */
[----:B------:R-:W1:Y:S05]  /*11ca0*/  LDSM.16.M88.4 R128, [R163+0x5800] ;  /* 0x00580000a380783b */ /* 0x000e6a0000000200 */
[C---:B----4-:R-:W-:Y:S06]  /*11cb0*/  HMMA.16816.F32 R44, R120.reuse, R112, R44 ;  /* 0x00000070782c723c */ /* 0x050fec000000182c */
[C---:B------:R-:W-:Y:S01]  /*11cc0*/  HMMA.16816.F32 R40, R120.reuse, R114, R40 ;  /* 0x000000727828723c */ /* 0x040fe20000001828 */
[----:B------:R-:W-:Y:S05]  /*11cd0*/  LDSM.16.M88.4 R112, [R167] ;  /* 0x00000000a770783b */ /* 0x000fea0000000200 */
[C---:B------:R-:W-:Y:S06]  /*11ce0*/  HMMA.16816.F32 R36, R120.reuse, R108, R36 ;  /* 0x0000006c7824723c */ /* 0x040fec0000001824 */
[C---:B------:R-:W-:Y:S01]  /*11cf0*/  HMMA.16816.F32 R32, R120.reuse, R110, R32 ;  /* 0x0000006e7820723c */ /* 0x040fe20000001820 */
[----:B------:R-:W2:Y:S05]  /*11d00*/  LDSM.16.M88.4 R108, [R166] ;  /* 0x00000000a66c783b */ /* 0x000eaa0000000200 */
[C---:B-----5:R-:W-:Y:S06]  /*11d10*/  HMMA.16816.F32 R28, R120.reuse, R64, R28 ;  /* 0x00000040781c723c */ /* 0x060fec000000181c */
[C---:B------:R-:W-:Y:S01]  /*11d20*/  HMMA.16816.F32 R24, R120.reuse, R66, R24 ;  /* 0x000000427818723c */ /* 0x040fe20000001818 */
[----:B------:R-:W3:Y:S05]  /*11d30*/  LDSM.16.M88.4 R64, [R159] ;  /* 0x000000009f40783b */ /* 0x000eea0000000200 */
[C---:B------:R-:W-:Y:S06]  /*11d40*/  HMMA.16816.F32 R20, R120.reuse, R60, R20 ;  /* 0x0000003c7814723c */ /* 0x040fec0000001814 */
[C---:B------:R-:W-:Y:S01]  /*11d50*/  HMMA.16816.F32 R132, R120.reuse, R62, R132 ;  /* 0x0000003e7884723c */ /* 0x040fe20000001884 */
[----:B------:R-:W4:Y:S05]  /*11d60*/  LDSM.16.M88.4 R60, [R158] ;  /* 0x000000009e3c783b */ /* 0x000f2a0000000200 */
[C---:B-1----:R-:W-:Y:S06]  /*11d70*/  HMMA.16816.F32 R116, R120.reuse, R128, R116 ;  /* 0x000000807874723c */ /* 0x042fec0000001874 */
[----:B------:R-:W-:Y:S01]  /*11d80*/  HMMA.16816.F32 R124, R120, R130, R124 ;  /* 0x00000082787c723c */ /* 0x000fe2000000187c */
[----:B------:R-:W1:Y:S04]  /*11d90*/  LDSM.16.M88.4 R120, [R156] ;  /* 0x000000009c78783b */ /* 0x000e680000000200 */
[----:B------:R-:W5:Y:S01]  /*11da0*/  LDSM.16.M88.4 R128, [R157] ;  /* 0x000000009d80783b */ /* 0x000f620000000200 */
        /* <DEDUP_REMOVED lines=8> */
[----:B------:R-:W-:Y:S05]  /*11e30*/  LDSM.16.M88.4 R60, [R102+0x800] ;  /* 0x00080000663c783b */ /* 0x000fea0000000200 */
[C---:B-1----:R-:W-:Y:S06]  /*11e40*/  HMMA.16816.F32 R36, R112.reuse, R120, R36 ;  /* 0x000000787024723c */ /* 0x042fec0000001824 */
[C---:B------:R-:W-:Y:S01]  /*11e50*/  HMMA.16816.F32 R32, R112.reuse, R122, R32 ;  /* 0x0000007a7020723c */ /* 0x040fe20000001820 */
[----:B------:R-:W1:Y:S05]  /*11e60*/  LDSM.16.M88.4 R120, [R165] ;  /* 0x00000000a578783b */ /* 0x000e6a0000000200 */
[C---:B-----5:R-:W-:Y:S06]  /*11e70*/  HMMA.16816.F32 R44, R112.reuse, R128, R44 ;  /* 0x00000080702c723c */ /* 0x060fec000000182c */
[C---:B------:R-:W-:Y:S01]  /*11e80*/  HMMA.16816.F32 R40, R112.reuse, R130, R40 ;  /* 0x000000827028723c */ /* 0x040fe20000001828 */
[----:B------:R-:W3:Y:S05]  /*11e90*/  LDSM.16.M88.4 R128, [R106] ;  /* 0x000000006a80783b */ /* 0x000eea0000000200 */
[C---:B--2---:R-:W-:Y:S06]  /*11ea0*/  HMMA.16816.F32 R28, R112.reuse, R108, R28 ;  /* 0x0000006c701c723c */ /* 0x044fec000000181c */
[----:B------:R-:W-:Y:S01]  /*11eb0*/  HMMA.16816.F32 R24, R112, R110, R24 ;  /* 0x0000006e7018723c */ /* 0x000fe20000001818 */
[----:B------:R-:W2:Y:S05]  /*11ec0*/  LDSM.16.M88.4 R108, [R102+0x1000] ;  /* 0x00100000666c783b */ /* 0x000eaa0000000200 */
[C---:B-1----:R-:W-:Y:S06]  /*11ed0*/  HMMA.16816.F32 R16, R120.reuse, R64, R16 ;  /* 0x000000407810723c */ /* 0x042fec0000001810 */
[C---:B------:R-:W-:Y:S01]  /*11ee0*/  HMMA.16816.F32 R12, R120.reuse, R66, R12 ;  /* 0x00000042780c723c */ /* 0x040fe2000000180c */
[----:B------:R-:W1:Y:S05]  /*11ef0*/  LDSM.16.M88.4 R64, [R102+0x1800] ;  /* 0x001800006640783b */ /* 0x000e6a0000000200 */
[C---:B------:R-:W-:Y:S06]  /*11f00*/  HMMA.16816.F32 R4, R120.reuse, R62, R4 ;  /* 0x0000003e7804723c */ /* 0x040fec0000001804 */
[----:B------:R-:W-:Y:S06]  /*11f10*/  HMMA.16816.F32 R8, R120, R60, R8 ;  /* 0x0000003c7808723c */ /* 0x000fec0000001808 */
[----:B---3--:R-:W-:Y:S01]  /*11f20*/  HMMA.16816.F32 R20, R112, R128, R20 ;  /* 0x000000807014723c */ /* 0x008fe20000001814 */
[----:B------:R-:W-:Y:S01]  /*11f30*/  FMUL.FTZ R3, R16, UR15 ;  /* 0x0000000f10037c20 */ /* 0x000fe20008410000 */
[----:B------:R-:W-:Y:S01]  /*11f40*/  FMUL.FTZ R16, R18, UR15 ;  /* 0x0000000f12107c20 */ /* 0x000fe20008410000 */
[----:B------:R-:W-:Y:S01]  /*11f50*/  FMUL.FTZ R17, R17, UR15 ;  /* 0x0000000f11117c20 */ /* 0x000fe20008410000 */
[----:B------:R-:W-:-:S02]  /*11f60*/  FMUL.FTZ R19, R19, UR15 ;  /* 0x0000000f13137c20 */ /* 0x000fc40008410000 */
[----:B------:R-:W-:Y:S01]  /*11f70*/  HMMA.16816.F32 R132, R112, R130, R132 ;  /* 0x000000827084723c */ /* 0x000fe20000001884 */
[----:B------:R-:W3:Y:S01]  /*11f80*/  LDSM.16.M88.4 R128, [R104] ;  /* 0x000000006880783b */ /* 0x000ee20000000200 */
        /* <DEDUP_REMOVED lines=8> */
[C---:B--2---:R-:W-:Y:S02]  /*12010*/  HMMA.16816.F32 R56, R120.reuse, R108, R56 ;  /* 0x0000006c7838723c */ /* 0x044fe40000001838 */
[----:B------:R-:W-:Y:S01]  /*12020*/  FMUL.FTZ R8, R8, UR15 ;  /* 0x0000000f08087c20 */ /* 0x000fe20008410000 */
[----:B------:R-:W-:Y:S01]  /*12030*/  MUFU.TANH R60, R5 ;  /* 0x00000005003c7308 */ /* 0x000fe20000002400 */
[----:B------:R-:W-:Y:S01]  /*12040*/  FMUL.FTZ R9, R9, UR15 ;  /* 0x0000000f09097c20 */ /* 0x000fe20008410000 */
[----:B------:R-:W-:Y:S01]  /*12050*/  FMUL.FTZ R10, R10, UR15 ;  /* 0x0000000f0a0a7c20 */ /* 0x000fe20008410000 */
[----:B------:R-:W-:Y:S01]  /*12060*/  FMUL.FTZ R11, R11, UR15 ;  /* 0x0000000f0b0b7c20 */ /* 0x000fe20008410000 */
[C---:B-1----:R-:W-:Y:S04]  /*12070*/  HMMA.16816.F32 R44, R120.reuse, R64, R44 ;  /* 0x00000040782c723c */ /* 0x042fe8000000182c */
[----:B------:R-:W-:Y:S02]  /*12080*/  MUFU.TANH R64, R4 ;  /* 0x0000000400407308 */ /* 0x000fe40000002400 */
[----:B------:R-:W-:Y:S01]  /*12090*/  HMMA.16816.F32 R40, R120, R66, R40 ;  /* 0x000000427828723c */ /* 0x000fe20000001828 */
[----:B------:R-:W-:-:S05]  /*120a0*/  FMUL.FTZ R65, R14, UR15 ;  /* 0x0000000f0e417c20 */ /* 0x000fca0008410000 */
[----:B------:R-:W-:Y:S01]  /*120b0*/  MUFU.TANH R105, R6 ;  /* 0x0000000600697308 */ /* 0x000fe20000002400 */
[----:B------:R-:W-:Y:S04]  /*120c0*/  HMMA.16816.F32 R52, R120, R110, R52 ;  /* 0x0000006e7834723c */ /* 0x000fe80000001834 */
[----:B------:R-:W-:Y:S01]  /*120d0*/  FMUL.FTZ R51, R56, UR15 ;  /* 0x0000000f38337c20 */ /* 0x000fe20008410000 */
[----:B------:R-:W-:Y:S01]  /*120e0*/  FMUL.FTZ R56, R58, UR15 ;  /* 0x0000000f3a387c20 */ /* 0x000fe20008410000 */
[----:B------:R-:W-:Y:S01]  /*120f0*/  FMUL.FTZ R137, R57, UR15 ;  /* 0x0000000f39897c20 */ /* 0x000fe20008410000 */
[----:B------:R1:W-:Y:S01]  /*12100*/  MUFU.TANH R61, R7 ;  /* 0x00000007003d7308 */ /* 0x0003e20000002400 */
[----:B------:R-:W-:Y:S01]  /*12110*/  FMUL.FTZ R57, R59, UR15 ;  /* 0x0000000f3b397c20 */ /* 0x000fe20008410000 */
[----:B---3--:R-:W-:Y:S02]  /*12120*/  HMMA.16816.F32 R116, R112, R128, R116 ;  /* 0x000000807074723c */ /* 0x008fe40000001874 */
[----:B------:R-:W-:Y:S01]  /*12130*/  FMUL.FTZ R44, R44, UR15 ;  /* 0x0000000f2c2c7c20 */ /* 0x000fe20008410000 */
[----:B------:R-:W-:-:S03]  /*12140*/  FMUL.FTZ R45, R45, UR15 ;  /* 0x0000000f2d2d7c20 */ /* 0x000fc60008410000 */
[----:B------:R-:W2:Y:S01]  /*12150*/  MUFU.TANH R18, R8 ;  /* 0x0000000800127308 */ /* 0x000ea20000002400 */
[----:B------:R-:W-:Y:S01]  /*12160*/  HMMA.16816.F32 R124, R112, R130, R124 ;  /* 0x00000082707c723c */ /* 0x000fe2000000187c */
[----:B------:R-:W-:Y:S01]  /*12170*/  FMUL.FTZ R128, R46, UR15 ;  /* 0x0000000f2e807c20 */ /* 0x000fe20008410000 */
[----:B------:R-:W-:Y:S01]  /*12180*/  FMUL.FTZ R111, R40, UR15 ;  /* 0x0000000f286f7c20 */ /* 0x000fe20008410000 */
[----:B------:R-:W-:Y:S01]  /*12190*/  FMUL.FTZ R42, R42, UR15 ;  /* 0x0000000f2a2a7c20 */ /* 0x000fe20008410000 */
[----:B------:R-:W-:Y:S01]  /*121a0*/  FMUL.FTZ R46, R47, UR15 ;  /* 0x0000000f2f2e7c20 */ /* 0x000fe20008410000 */
[----:B------:R-:W-:Y:S02]  /*121b0*/  FMUL.FTZ R40, R43, UR15 ;  /* 0x0000000f2b287c20 */ /* 0x000fe40008410000 */
[----:B------:R-:W-:Y:S01]  /*121c0*/  MUFU.TANH R14, R9 ;  /* 0x00000009000e7308 */ /* 0x000fe20000002400 */
[----:B-1----:R-:W1:Y:S01]  /*121d0*/  LDSM.16.M88.4 R4, [R102+0x2000] ;  /* 0x002000006604783b */ /* 0x002e620000000200 */
[----:B------:R-:W-:Y:S01]  /*121e0*/  FMUL.FTZ R113, R41, UR15 ;  /* 0x0000000f29717c20 */ /* 0x000fe20008410000 */
[----:B------:R-:W-:Y:S01]  /*121f0*/  FMUL.FTZ R52, R52, UR15 ;  /* 0x0000000f34347c20 */ /* 0x000fe20008410000 */
[----:B------:R-:W-:Y:S01]  /*12200*/  FMUL.FTZ R54, R54, UR15 ;  /* 0x0000000f36367c20 */ /* 0x000fe20008410000 */
[----:B------:R-:W3:Y:S01]  /*12210*/  S2R R41, SR_TID.X ;  /* 0x0000000000297919 */ /* 0x000ee20000002100 */
[----:B------:R-:W-:Y:S01]  /*12220*/  FMUL.FTZ R53, R53, UR15 ;  /* 0x0000000f35357c20 */ /* 0x000fe20008410000 */
[----:B------:R-:W-:Y:S01]  /*12230*/  FMUL.FTZ R55, R55, UR15 ;  /* 0x0000000f37377c20 */ /* 0x000fe20008410000 */
[----:B------:R-:W4:Y:S08]  /*12240*/  MUFU.TANH R63, R10 ;  /* 0x0000000a003f7308 */ /* 0x000f300000002400 */
[----:B------:R5:W-:Y:S08]  /*12250*/  MUFU.TANH R15, R11 ;  /* 0x0000000b000f7308 */ /* 0x000bf00000002400 */
[----:B------:R-:W-:Y:S08]  /*12260*/  MUFU.TANH R62, R62 ;  /* 0x0000003e003e7308 */ /* 0x000ff00000002400 */
[----:B------:R-:W-:Y:S01]  /*12270*/  MUFU.TANH R65, R65 ;  /* 0x0000004100417308 */ /* 0x000fe20000002400 */
[----:B-----5:R-:W5:Y:S01]  /*12280*/  LDSM.16.M88.4 R8, [R102+0x2800] ;  /* 0x002800006608783b */ /* 0x020f620000000200 */
[----:B---3--:R-:W-:-:S06]  /*12290*/  IMAD.SHL.U32 R41, R41, 0x2, RZ ;  /* 0x0000000229297824 */ /* 0x008fcc00078e00ff */
[----:B------:R-:W-:Y:S01]  /*122a0*/  MUFU.TANH R51, R51 ;  /* 0x0000003300337308 */ /* 0x000fe20000002400 */
[----:B-1----:R-:W-:Y:S01]  /*122b0*/  HMMA.16816.F32 R36, R120, R4, R36 ;  /* 0x000000047824723c */ /* 0x002fe20000001824 */
[----:B------:R-:W-:-:S05]  /*122c0*/  LOP3.LUT R41, R41, 0x6, RZ, 0xc0, !PT ;  /* 0x0000000629297812 */ /* 0x000fca00078ec0ff */
[C---:B------:R-:W-:Y:S01]  /*122d0*/  HMMA.16816.F32 R32, R120.reuse, R6, R32 ;  /* 0x000000067820723c */ /* 0x040fe20000001820 */
[----:B------:R-:W1:Y:S01]  /*122e0*/  LDSM.16.M88.4 R4, [R102+0x3000] ;  /* 0x003000006604783b */ /* 0x000e620000000200 */
[----:B------:R-:W-:Y:S08]  /*122f0*/  MUFU.TANH R56, R56 ;  /* 0x0000003800387308 */ /* 0x000ff00000002400 */
[----:B------:R3:W-:Y:S08]  /*12300*/  MUFU.TANH R109, R44 ;  /* 0x0000002c006d7308 */ /* 0x0007f00000002400 */
[----:B------:R-:W-:Y:S01]  /*12310*/  FMUL.FTZ R114, R38, UR15 ;  /* 0x0000000f26727c20 */ /* 0x000fe20008410000 */
[----:B------:R-:W-:Y:S01]  /*12320*/  FMUL.FTZ R131, R37, UR15 ;  /* 0x0000000f25837c20 */ /* 0x000fe20008410000 */
[----:B------:R-:W-:Y:S01]  /*12330*/  FMUL.FTZ R37, R39, UR15 ;  /* 0x0000000f27257c20 */ /* 0x000fe20008410000 */
[----:B------:R-:W-:Y:S01]  /*12340*/  P2R R39, PR, RZ, 0x2 ;  /* 0x00000002ff277803 */ /* 0x000fe20000000000 */
[----:B------:R-:W-:Y:S01]  /*12350*/  FMUL.FTZ R36, R36, UR15 ;  /* 0x0000000f24247c20 */ /* 0x000fe20008410000 */
[----:B------:R-:W3:Y:S01]  /*12360*/  MUFU.TANH R52, R52 ;  /* 0x0000003400347308 */ /* 0x000ee20000002400 */
[----:B------:R-:W-:Y:S01]  /*12370*/  FMUL.FTZ R38, R32, UR15 ;  /* 0x0000000f20267c20 */ /* 0x000fe20008410000 */
[----:B------:R-:W-:Y:S01]  /*12380*/  IMAD.SHL.U32 R32, R183, 0x80, RZ ;  /* 0x00000080b7207824 */ /* 0x000fe200078e00ff */
[----:B-----5:R-:W-:Y:S01]  /*12390*/  HMMA.16816.F32 R28, R120, R8, R28 ;  /* 0x00000008781c723c */ /* 0x020fe2000000181c */
[----:B------:R-:W-:Y:S01]  /*123a0*/  FMUL.FTZ R34, R34, UR15 ;  /* 0x0000000f22227c20 */ /* 0x000fe20008410000 */
[----:B------:R-:W-:Y:S01]  /*123b0*/  FMUL.FTZ R35, R35, UR15 ;  /* 0x0000000f23237c20 */ /* 0x000fe20008410000 */
[----:B------:R-:W-:-:S02]  /*123c0*/  FMUL.FTZ R33, R33, UR15 ;  /* 0x0000000f21217c20 */ /* 0x000fc40008410000 */
[----:B------:R-:W-:Y:S01]  /*123d0*/  MUFU.TANH R108, R54 ;  /* 0x00000036006c7308 */ /* 0x000fe20000002400 */
[----:B------:R-:W-:Y:S01]  /*123e0*/  HMMA.16816.F32 R24, R120, R10, R24 ;  /* 0x0000000a7818723c */ /* 0x000fe20000001818 */
[----:B------:R-:W5:Y:S01]  /*123f0*/  LDSM.16.M88.4 R8, [R102+0x3800] ;  /* 0x003800006608783b */ /* 0x000f620000000200 */
[----:B------:R-:W-:-:S05]  /*12400*/  DEPBAR.LE SB0, 0x0 ;  /* 0x000080000000791a */ /* 0x000fca0000000000 */
[----:B------:R-:W-:Y:S01]  /*12410*/  MUFU.TANH R128, R128 ;  /* 0x0000008000807308 */ /* 0x000fe20000002400 */
[C---:B-1----:R-:W-:Y:S06]  /*12420*/  HMMA.16816.F32 R20, R120.reuse, R4, R20 ;  /* 0x000000047814723c */ /* 0x042fec0000001814 */
[C---:B------:R-:W-:Y:S01]  /*12430*/  HMMA.16816.F32 R132, R120.reuse, R6, R132 ;  /* 0x000000067884723c */ /* 0x040fe20000001884 */
[--C-:B------:R-:W-:Y:S01]  /*12440*/  LOP3.LUT R4, R32, 0x8, R41.reuse, 0xfe, !PT ;  /* 0x0000000820047812 */ /* 0x100fe200078efe29 */
[----:B------:R-:W-:Y:S02]  /*12450*/  MUFU.TANH R36, R36 ;  /* 0x0000002400247308 */ /* 0x000fe40000002400 */
[----:B------:R-:W-:Y:S01]  /*12460*/  FMUL.FTZ R5, R28, UR15 ;  /* 0x0000000f1c057c20 */ /* 0x000fe20008410000 */
[--C-:B------:R-:W-:Y:S01]  /*12470*/  LOP3.LUT R28, R32, 0x18, R41.reuse, 0xfe, !PT ;  /* 0x00000018201c7812 */ /* 0x100fe200078efe29 */
[----:B------:R-:W-:Y:S01]  /*12480*/  FMUL.FTZ R29, R29, UR15 ;  /* 0x0000000f1d1d7c20 */ /* 0x000fe20008410000 */
[CC--:B------:R-:W-:Y:S01]  /*12490*/  ISETP.GE.AND P2, PT, R4.reuse, R50.reuse, PT ;  /* 0x000000320400720c */ /* 0x0c0fe20003f46270 */
[----:B------:R-:W-:Y:S01]  /*124a0*/  FMUL.FTZ R31, R31, UR15 ;  /* 0x0000000f1f1f7c20 */ /* 0x000fe20008410000 */
[-C--:B------:R-:W-:Y:S01]  /*124b0*/  ISETP.GE.AND P1, PT, R4, R49.reuse, PT ;  /* 0x000000310400720c */ /* 0x080fe20003f26270 */
[----:B------:R-:W-:Y:S01]  /*124c0*/  FMUL.FTZ R24, R24, UR15 ;  /* 0x0000000f18187c20 */ /* 0x000fe20008410000 */
[C-C-:B------:R-:W-:Y:S01]  /*124d0*/  LOP3.LUT R4, R32.reuse, 0x10, R41.reuse, 0xfe, !PT ;  /* 0x0000001020047812 */ /* 0x140fe200078efe29 */
[----:B------:R-:W1:Y:S01]  /*124e0*/  MUFU.TANH R111, R111 ;  /* 0x0000006f006f7308 */ /* 0x000e620000002400 */
[--C-:B------:R-:W-:Y:S01]  /*124f0*/  LOP3.LUT R6, R32, 0x20, R41.reuse, 0xfe, !PT ;  /* 0x0000002020067812 */ /* 0x100fe200078efe29 */
[----:B------:R-:W-:Y:S01]  /*12500*/  FMUL.FTZ R26, R26, UR15 ;  /* 0x0000000f1a1a7c20 */ /* 0x000fe20008410000 */
[CC--:B------:R-:W-:Y:S01]  /*12510*/  ISETP.GE.AND P3, PT, R4.reuse, R50.reuse, PT ;  /* 0x000000320400720c */ /* 0x0c0fe20003f66270 */
[----:B------:R-:W-:Y:S01]  /*12520*/  FMUL.FTZ R27, R27, UR15 ;  /* 0x0000000f1b1b7c20 */ /* 0x000fe20008410000 */
[----:B------:R-:W-:Y:S01]  /*12530*/  ISETP.GE.AND P4, PT, R4, R49, PT ;  /* 0x000000310400720c */ /* 0x000fe20003f86270 */
[----:B------:R-:W-:Y:S01]  /*12540*/  FMUL.FTZ R4, R30, UR15 ;  /* 0x0000000f1e047c20 */ /* 0x000fe20008410000 */
[----:B--2---:R-:W-:Y:S01]  /*12550*/  FSEL R47, R18, -INF , !P3 ;  /* 0xff800000122f7808 */ /* 0x004fe20005800000 */
[----:B------:R-:W2:Y:S01]  /*12560*/  MUFU.TANH R130, R42 ;  /* 0x0000002a00827308 */ /* 0x000ea20000002400 */
[-C--:B------:R-:W-:Y:S01]  /*12570*/  ISETP.GE.AND P3, PT, R6, R50.reuse, PT ;  /* 0x000000320600720c */ /* 0x080fe20003f66270 */
[----:B------:R-:W-:Y:S01]  /*12580*/  FMUL.FTZ R22, R22, UR15 ;  /* 0x0000000f16167c20 */ /* 0x000fe20008410000 */
[----:B------:R-:W-:Y:S01]  /*12590*/  LOP3.LUT R7, R32, 0x28, R41, 0xfe, !PT ;  /* 0x0000002820077812 */ /* 0x000fe200078efe29 */
[----:B------:R-:W-:Y:S01]  /*125a0*/  FMUL.FTZ R21, R21, UR15 ;  /* 0x0000000f15157c20 */ /* 0x000fe20008410000 */
[----:B----4-:R-:W-:Y:S01]  /*125b0*/  FSEL R48, R63, -INF , !P4 ;  /* 0xff8000003f307808 */ /* 0x010fe20006000000 */
[----:B---3--:R-:W-:Y:S01]  /*125c0*/  FMUL.FTZ R44, R134, UR15 ;  /* 0x0000000f862c7c20 */ /* 0x008fe20008410000 */
[----:B-----5:R-:W-:Y:S01]  /*125d0*/  HMMA.16816.F32 R124, R120, R10, R124 ;  /* 0x0000000a787c723c */ /* 0x020fe2000000187c */
[----:B------:R-:W3:Y:S01]  /*125e0*/  MUFU.TANH R114, R114 ;  /* 0x0000007200727308 */ /* 0x000ee20000002400 */
[-C--:B------:R-:W-:Y:S01]  /*125f0*/  ISETP.GE.AND P4, PT, R7, R50.reuse, PT ;  /* 0x000000320700720c */ /* 0x080fe20003f86270 */
[----:B------:R-:W-:Y:S01]  /*12600*/  FMUL.FTZ R25, R25, UR15 ;  /* 0x0000000f19197c20 */ /* 0x000fe20008410000 */
[----:B------:R-:W-:-:S02]  /*12610*/  ISETP.GE.AND P5, PT, R28, R50, PT ;  /* 0x000000321c00720c */ /* 0x000fc40003fa6270 */
[----:B------:R-:W-:Y:S01]  /*12620*/  HMMA.16816.F32 R116, R120, R8, R116 ;  /* 0x000000087874723c */ /* 0x000fe20000001874 */
[----:B------:R-:W-:Y:S02]  /*12630*/  FSEL R67, R52, -INF , !P4 ;  /* 0xff80000034437808 */ /* 0x000fe40006000000 */
[----:B------:R4:W-:Y:S01]  /*12640*/  MUFU.TANH R59, R24 ;  /* 0x00000018003b7308 */ /* 0x0009e20000002400 */
[--C-:B------:R-:W-:Y:S02]  /*12650*/  LOP3.LUT R10, R32, 0x58, R41.reuse, 0xfe, !PT ;  /* 0x00000058200a7812 */ /* 0x100fe400078efe29 */
[----:B------:R-:W-:Y:S02]  /*12660*/  FSEL R43, R64, -INF , !P5 ;  /* 0xff800000402b7808 */ /* 0x000fe40006800000 */
[C-C-:B------:R-:W-:Y:S02]  /*12670*/  LOP3.LUT R8, R32.reuse, 0x40, R41.reuse, 0xfe, !PT ;  /* 0x0000004020087812 */ /* 0x140fe400078efe29 */
[----:B------:R-:W-:Y:S01]  /*12680*/  LOP3.LUT R9, R32, 0x38, R41, 0xfe, !PT ;  /* 0x0000003820097812 */ /* 0x000fe200078efe29 */
[----:B------:R5:W-:Y:S03]  /*12690*/  MUFU.TANH R103, R53 ;  /* 0x0000003500677308 */ /* 0x000be60000002400 */
[----:B------:R-:W-:-:S04]  /*126a0*/  ISETP.GE.AND P4, PT, R9, R50, PT ;  /* 0x000000320900720c */ /* 0x000fc80003f86270 */
[----:B-1----:R-:W-:Y:S01]  /*126b0*/  FSEL R111, R111, -INF , !P4 ;  /* 0xff8000006f6f7808 */ /* 0x002fe20006000000 */
[----:B------:R1:W-:Y:S01]  /*126c0*/  MUFU.TANH R110, R34 ;  /* 0x00000022006e7308 */ /* 0x0003e20000002400 */
[----:B----4-:R-:W-:Y:S01]  /*126d0*/  FMUL.FTZ R24, R20, UR15 ;  /* 0x0000000f14187c20 */ /* 0x010fe20008410000 */
[----:B------:R-:W-:Y:S01]  /*126e0*/  LOP3.LUT R20, R32, 0x30, R41, 0xfe, !PT ;  /* 0x0000003020147812 */ /* 0x000fe200078efe29 */
[----:B------:R-:W-:Y:S02]  /*126f0*/  FMUL.FTZ R125, R125, UR15 ;  /* 0x0000000f7d7d7c20 */ /* 0x000fe40008410000 */
[----:B------:R-:W-:Y:S01]  /*12700*/  FMUL.FTZ R116, R116, UR15 ;  /* 0x0000000f74747c20 */ /* 0x000fe20008410000 */
[----:B------:R-:W-:Y:S02]  /*12710*/  FMUL.FTZ R30, R119, UR15 ;  /* 0x0000000f771e7c20 */ /* 0x000fe40008410000 */
[----:B------:R4:W-:Y:S01]  /*12720*/  MUFU.TANH R112, R55 ;  /* 0x0000003700707308 */ /* 0x0009e20000002400 */
[----:B-----5:R-:W-:-:S02]  /*12730*/  FSEL R53, R62, -INF , !P2 ;  /* 0xff8000003e357808 */ /* 0x020fc40005000000 */
[----:B------:R-:W-:-:S04]  /*12740*/  ISETP.GE.AND P2, PT, R6, R49, PT ;  /* 0x000000310600720c */ /* 0x000fc80003f46270 */
[----:B------:R-:W-:Y:S01]  /*12750*/  FSEL R66, R56, -INF , !P2 ;  /* 0xff80000038427808 */ /* 0x000fe20005000000 */
[----:B------:R-:W5:Y:S01]  /*12760*/  MUFU.TANH R38, R38 ;  /* 0x0000002600267308 */ /* 0x000f620000002400 */
[----:B-1----:R-:W-:Y:S02]  /*12770*/  FSEL R34, R65, -INF , !P1 ;  /* 0xff80000041227808 */ /* 0x002fe40004800000 */
[-C--:B------:R-:W-:Y:S01]  /*12780*/  ISETP.GE.AND P1, PT, R28, R49.reuse, PT ;  /* 0x000000311c00720c */ /* 0x080fe20003f26270 */
[----:B------:R-:W-:Y:S01]  /*12790*/  FMUL.FTZ R28, R118, UR15 ;  /* 0x0000000f761c7c20 */ /* 0x000fe20008410000 */
[----:B------:R-:W-:Y:S02]  /*127a0*/  ISETP.GE.AND P2, PT, R20, R49, PT ;  /* 0x000000311400720c */ /* 0x000fe40003f46270 */
[----:B------:R-:W-:Y:S01]  /*127b0*/  FSEL R18, R105, -INF , !P1 ;  /* 0xff80000069127808 */ /* 0x000fe20004800000 */
[----:B------:R-:W1:Y:S01]  /*127c0*/  MUFU.TANH R4, R4 ;  /* 0x0000000400047308 */ /* 0x000e620000002400 */
[----:B----4-:R-:W-:-:S02]  /*127d0*/  FSEL R55, R51, -INF , !P3 ;  /* 0xff80000033377808 */ /* 0x010fc40005800000 */
[-C--:B------:R-:W-:Y:S02]  /*127e0*/  ISETP.GE.AND P3, PT, R20, R50.reuse, PT ;  /* 0x000000321400720c */ /* 0x080fe40003f66270 */
[----:B------:R-:W-:Y:S02]  /*127f0*/  ISETP.GE.AND P1, PT, R7, R49, PT ;  /* 0x000000310700720c */ /* 0x000fe40003f26270 */
[----:B------:R-:W-:Y:S01]  /*12800*/  FSEL R109, R109, -INF , !P3 ;  /* 0xff8000006d6d7808 */ /* 0x000fe20005800000 */
[----:B------:R-:W4:Y:S01]  /*12810*/  MUFU.TANH R5, R5 ;  /* 0x0000000500057308 */ /* 0x000f220000002400 */
[----:B------:R-:W-:Y:S02]  /*12820*/  ISETP.GE.AND P3, PT, R8, R50, PT ;  /* 0x000000320800720c */ /* 0x000fe40003f66270 */
[----:B------:R-:W-:Y:S02]  /*12830*/  FSEL R108, R108, -INF , !P1 ;  /* 0xff8000006c6c7808 */ /* 0x000fe40004800000 */
[----:B------:R-:W-:-:S02]  /*12840*/  FSEL R128, R128, -INF , !P2 ;  /* 0xff80000080807808 */ /* 0x000fc40005000000 */
[-C--:B------:R-:W-:Y:S01]  /*12850*/  ISETP.GE.AND P1, PT, R9, R49.reuse, PT ;  /* 0x000000310900720c */ /* 0x080fe20003f26270 */
[----:B------:R5:W4:Y:S01]  /*12860*/  MUFU.TANH R20, R22 ;  /* 0x0000001600147308 */ /* 0x000b220000002400 */
[----:B------:R-:W-:Y:S02]  /*12870*/  ISETP.GE.AND P2, PT, R8, R49, PT ;  /* 0x000000310800720c */ /* 0x000fe40003f46270 */
[C-C-:B------:R-:W-:Y:S02]  /*12880*/  LOP3.LUT R9, R32.reuse, 0x48, R41.reuse, 0xfe, !PT ;  /* 0x0000004820097812 */ /* 0x140fe400078efe29 */
[----:B------:R-:W-:Y:S02]  /*12890*/  LOP3.LUT R8, R32, 0x50, R41, 0xfe, !PT ;  /* 0x0000005020087812 */ /* 0x000fe400078efe29 */
[----:B------:R-:W-:Y:S01]  /*128a0*/  FSEL R123, R36, -INF , !P3 ;  /* 0xff800000247b7808 */ /* 0x000fe20005800000 */
[----:B------:R1:W4:Y:S01]  /*128b0*/  MUFU.TANH R6, R26 ;  /* 0x0000001a00067308 */ /* 0x0003220000002400 */
[----:B------:R-:W-:Y:S01]  /*128c0*/  FMUL.FTZ R36, R124, UR15 ;  /* 0x0000000f7c247c20 */ /* 0x000fe20008410000 */
[----:B--2---:R-:W-:-:S02]  /*128d0*/  FSEL R130, R130, -INF , !P1 ;  /* 0xff80000082827808 */ /* 0x004fc40004800000 */
[----:B---3--:R-:W-:Y:S02]  /*128e0*/  FSEL R114, R114, -INF , !P2 ;  /* 0xff80000072727808 */ /* 0x008fe40005000000 */
[CC--:B------:R-:W-:Y:S02]  /*128f0*/  ISETP.GE.AND P4, PT, R9.reuse, R50.reuse, PT ;  /* 0x000000320900720c */ /* 0x0c0fe40003f86270 */
[----:B------:R-:W2:Y:S01]  /*12900*/  MUFU.TANH R7, R24 ;  /* 0x0000001800077308 */ /* 0x000ea20000002400 */
[-C--:B------:R-:W-:Y:S01]  /*12910*/  ISETP.GE.AND P1, PT, R9, R49.reuse, PT ;  /* 0x000000310900720c */ /* 0x080fe20003f26270 */
[----:B-----5:R-:W-:Y:S01]  /*12920*/  FMUL.FTZ R22, R23, UR15 ;  /* 0x0000000f17167c20 */ /* 0x020fe20008410000 */
[----:B------:R-:W-:Y:S02]  /*12930*/  ISETP.GE.AND P2, PT, R8, R49, PT ;  /* 0x000000310800720c */ /* 0x000fe40003f46270 */
[----:B------:R-:W-:Y:S02]  /*12940*/  LOP3.LUT R9, R32, 0x60, R41, 0xfe, !PT ;  /* 0x0000006020097812 */ /* 0x000fe400078efe29 */
[----:B------:R-:W-:Y:S01]  /*12950*/  ISETP.GE.AND P3, PT, R8, R50, PT ;  /* 0x000000320800720c */ /* 0x000fe20003f66270 */
[----:B------:R-:W3:Y:S01]  /*12960*/  MUFU.TANH R44, R44 ;  /* 0x0000002c002c7308 */ /* 0x000ee20000002400 */
[----:B-1----:R-:W-:Y:S01]  /*12970*/  FMUL.FTZ R26, R126, UR15 ;  /* 0x0000000f7e1a7c20 */ /* 0x002fe20008410000 */
[----:B------:R-:W-:-:S02]  /*12980*/  FSEL R121, R38, -INF , !P4 ;  /* 0xff80000026797808 */ /* 0x000fc40006000000 */
[----:B------:R-:W-:Y:S02]  /*12990*/  FSEL R56, R4, -INF , !P2 ;  /* 0xff80000004387808 */ /* 0x000fe40005000000 */
[----:B------:R-:W-:Y:S02]  /*129a0*/  ISETP.GE.AND P4, PT, R10, R50, PT ;  /* 0x000000320a00720c */ /* 0x000fe40003f86270 */
[----:B------:R-:W1:Y:S01]  /*129b0*/  MUFU.TANH R36, R36 ;  /* 0x0000002400247308 */ /* 0x000e620000002400 */
[----:B------:R-:W-:Y:S02]  /*129c0*/  FSEL R110, R110, -INF , !P1 ;  /* 0xff8000006e6e7808 */ /* 0x000fe40004800000 */
[-C--:B------:R-:W-:Y:S02]  /*129d0*/  ISETP.GE.AND P2, PT, R9, R49.reuse, PT ;  /* 0x000000310900720c */ /* 0x080fe40003f46270 */
[----:B------:R-:W-:Y:S02]  /*129e0*/  ISETP.GE.AND P1, PT, R10, R49, PT ;  /* 0x000000310a00720c */ /* 0x000fe40003f26270 */
[----:B----4-:R-:W-:Y:S01]  /*129f0*/  FSEL R63, R5, -INF , !P3 ;  /* 0xff800000053f7808 */ /* 0x010fe20005800000 */
[----:B------:R-:W4:Y:S01]  /*12a00*/  MUFU.TANH R26, R26 ;  /* 0x0000001a001a7308 */ /* 0x000f220000002400 */
[----:B------:R-:W-:-:S02]  /*12a10*/  LOP3.LUT R4, R32, 0x70, R41, 0xfe, !PT ;  /* 0x0000007020047812 */ /* 0x000fc400078efe29 */
[----:B------:R-:W-:Y:S02]  /*12a20*/  LOP3.LUT R5, R32, 0x68, R41, 0xfe, !PT ;  /* 0x0000006820057812 */ /* 0x000fe400078efe29 */
[----:B------:R-:W-:Y:S02]  /*12a30*/  FSEL R59, R59, -INF , !P4 ;  /* 0xff8000003b3b7808 */ /* 0x000fe40006000000 */
[----:B------:R-:W-:Y:S01]  /*12a40*/  FSEL R20, R20, -INF , !P2 ;  /* 0xff80000014147808 */ /* 0x000fe20005000000 */
[----:B------:R-:W5:Y:S01]  /*12a50*/  MUFU.TANH R8, R116 ;  /* 0x0000007400087308 */ /* 0x000f620000002400 */
[----:B------:R-:W-:Y:S02]  /*12a60*/  FSEL R52, R6, -INF , !P1 ;  /* 0xff80000006347808 */ /* 0x000fe40004800000 */
[C---:B------:R-:W-:Y:S02]  /*12a70*/  ISETP.GE.AND P4, PT, R4.reuse, R50, PT ;  /* 0x000000320400720c */ /* 0x040fe40003f86270 */
[----:B------:R-:W-:-:S02]  /*12a80*/  ISETP.GE.AND P2, PT, R4, R49, PT ;  /* 0x000000310400720c */ /* 0x000fc40003f46270 */
[-C--:B------:R-:W-:Y:S01]  /*12a90*/  ISETP.GE.AND P3, PT, R9, R50.reuse, PT ;  /* 0x000000320900720c */ /* 0x080fe20003f66270 */
[----:B------:R-:W5:Y:S01]  /*12aa0*/  MUFU.TANH R28, R28 ;  /* 0x0000001c001c7308 */ /* 0x000f620000002400 */
[----:B------:R-:W-:Y:S02]  /*12ab0*/  ISETP.GE.AND P1, PT, R5, R49, PT ;  /* 0x000000310500720c */ /* 0x000fe40003f26270 */
[C---:B------:R-:W-:Y:S02]  /*12ac0*/  LOP3.LUT R4, R32.reuse, 0x78, R41, 0xfe, !PT ;  /* 0x0000007820047812 */ /* 0x040fe400078efe29 */
[----:B------:R-:W-:Y:S02]  /*12ad0*/  LOP3.LUT R41, R32, R41, RZ, 0xfc, !PT ;  /* 0x0000002920297212 */ /* 0x000fe400078efcff */
[----:B--2---:R-:W-:Y:S01]  /*12ae0*/  FSEL R51, R7, -INF , !P3 ;  /* 0xff80000007337808 */ /* 0x004fe20005800000 */
[----:B------:R-:W2:Y:S01]  /*12af0*/  MUFU.TANH R19, R19 ;  /* 0x0000001300137308 */ /* 0x000ea20000002400 */
[----:B---3--:R-:W-:Y:S01]  /*12b00*/  FSEL R44, R44, -INF , !P1 ;  /* 0xff8000002c2c7808 */ /* 0x008fe20004800000 */
[----:B------:R-:W-:Y:S01]  /*12b10*/  VIADD R10, R41, 0x41 ;  /* 0x00000041290a7836 */ /* 0x000fe20000000000 */
[----:B------:R-:W-:-:S02]  /*12b20*/  ISETP.GE.AND P3, PT, R4, R50, PT ;  /* 0x000000320400720c */ /* 0x000fc40003f66270 */
[----:B------:R-:W-:Y:S01]  /*12b30*/  ISETP.GE.AND P1, PT, R4, R49, PT ;  /* 0x000000310400720c */ /* 0x000fe20003f26270 */
[----:B------:R-:W-:Y:S01]  /*12b40*/  VIADD R4, R41, 0x9 ;  /* 0x0000000929047836 */ /* 0x000fe20000000000 */
[----:B------:R-:W-:Y:S01]  /*12b50*/  ISETP.GE.AND P5, PT, R5, R50, PT ;  /* 0x000000320500720c */ /* 0x000fe20003fa6270 */
[----:B------:R-:W3:Y:S01]  /*12b60*/  MUFU.TANH R12, R12 ;  /* 0x0000000c000c7308 */ /* 0x000ee20000002400 */
[----:B------:R-:W-:Y:S01]  /*12b70*/  VIADD R5, R41, 0x1 ;  /* 0x0000000129057836 */ /* 0x000fe20000000000 */
[----:B-1----:R-:W-:Y:S02]  /*12b80*/  FSEL R36, R36, -INF , !P3 ;  /* 0xff80000024247808 */ /* 0x002fe40005800000 */
[----:B----4-:R-:W-:Y:S02]  /*12b90*/  FSEL R26, R26, -INF , !P1 ;  /* 0xff8000001a1a7808 */ /* 0x010fe40004800000 */
[----:B-----5:R-:W-:Y:S02]  /*12ba0*/  FSEL R38, R8, -INF , !P4 ;  /* 0xff80000008267808 */ /* 0x020fe40006000000 */
[----:B------:R-:W1:Y:S01]  /*12bb0*/  MUFU.TANH R13, R13 ;  /* 0x0000000d000d7308 */ /* 0x000e620000002400 */
[----:B------:R-:W-:-:S02]  /*12bc0*/  FSEL R28, R28, -INF , !P2 ;  /* 0xff8000001c1c7808 */ /* 0x000fc40005000000 */
[CC--:B------:R-:W-:Y:S02]  /*12bd0*/  ISETP.GE.AND P3, PT, R4.reuse, R50.reuse, PT ;  /* 0x000000320400720c */ /* 0x0c0fe40003f66270 */
[-C--:B------:R-:W-:Y:S01]  /*12be0*/  ISETP.GE.AND P1, PT, R4, R49.reuse, PT ;  /* 0x000000310400720c */ /* 0x080fe20003f26270 */
[----:B------:R-:W-:Y:S01]  /*12bf0*/  VIADD R4, R41, 0x11 ;  /* 0x0000001129047836 */ /* 0x000fe20000000000 */
[C---:B------:R-:W-:Y:S01]  /*12c00*/  ISETP.GE.AND P4, PT, R5.reuse, R50, PT ;  /* 0x000000320500720c */ /* 0x040fe20003f86270 */
[----:B------:R-:W4:Y:S01]  /*12c10*/  MUFU.TANH R137, R137 ;  /* 0x0000008900897308 */ /* 0x000f220000002400 */
[----:B------:R-:W-:Y:S01]  /*12c20*/  ISETP.GE.AND P2, PT, R5, R49, PT ;  /* 0x000000310500720c */ /* 0x000fe20003f46270 */
[----:B------:R-:W-:Y:S01]  /*12c30*/  VIADD R5, R41, 0x19 ;  /* 0x0000001929057836 */ /* 0x000fe20000000000 */
[----:B------:R-:W-:Y:S02]  /*12c40*/  FSEL R9, R17, -INF , !P4 ;  /* 0xff80000011097808 */ /* 0x000fe40006000000 */
[----:B--2---:R-:W-:-:S02]  /*12c50*/  FSEL R8, R19, -INF , !P2 ;  /* 0xff80000013087808 */ /* 0x004fc40005000000 */
[CC--:B------:R-:W-:Y:S01]  /*12c60*/  ISETP.GE.AND P4, PT, R4.reuse, R50.reuse, PT ;  /* 0x000000320400720c */ /* 0x0c0fe20003f86270 */
[----:B------:R-:W2:Y:S01]  /*12c70*/  MUFU.TANH R57, R57 ;  /* 0x0000003900397308 */ /* 0x000ea20000002400 */
[-C--:B------:R-:W-:Y:S01]  /*12c80*/  ISETP.GE.AND P2, PT, R4, R49.reuse, PT ;  /* 0x000000310400720c */ /* 0x080fe20003f46270 */
[----:B------:R-:W-:Y:S01]  /*12c90*/  VIADD R4, R41, 0x21 ;  /* 0x0000002129047836 */ /* 0x000fe20000000000 */
[----:B---3--:R-:W-:Y:S02]  /*12ca0*/  FSEL R7, R12, -INF , !P3 ;  /* 0xff8000000c077808 */ /* 0x008fe40005800000 */
[----:B-1----:R-:W-:Y:S02]  /*12cb0*/  FSEL R6, R13, -INF , !P1 ;  /* 0xff8000000d067808 */ /* 0x002fe40004800000 */
[C---:B------:R-:W-:Y:S01]  /*12cc0*/  ISETP.GE.AND P3, PT, R5.reuse, R50, PT ;  /* 0x000000320500720c */ /* 0x040fe20003f66270 */
[----:B------:R1:W3:Y:S01]  /*12cd0*/  MUFU.TANH R115, R45 ;  /* 0x0000002d00737308 */ /* 0x0002e20000002400 */
[----:B------:R-:W-:Y:S01]  /*12ce0*/  ISETP.GE.AND P1, PT, R5, R49, PT ;  /* 0x000000310500720c */ /* 0x000fe20003f26270 */
[----:B------:R-:W-:Y:S01]  /*12cf0*/  VIADD R5, R41, 0x29 ;  /* 0x0000002929057836 */ /* 0x000fe20000000000 */
[----:B------:R-:W-:-:S02]  /*12d00*/  FSEL R19, R14, -INF , !P4 ;  /* 0xff8000000e137808 */ /* 0x000fc40006000000 */
[----:B------:R-:W-:Y:S02]  /*12d10*/  FSEL R124, R15, -INF , !P2 ;  /* 0xff8000000f7c7808 */ /* 0x000fe40005000000 */
[CC--:B------:R-:W-:Y:S01]  /*12d20*/  ISETP.GE.AND P4, PT, R4.reuse, R50.reuse, PT ;  /* 0x000000320400720c */ /* 0x0c0fe20003f86270 */
[----:B------:R-:W5:Y:S01]  /*12d30*/  MUFU.TANH R46, R46 ;  /* 0x0000002e002e7308 */ /* 0x000f620000002400 */
[-C--:B------:R-:W-:Y:S01]  /*12d40*/  ISETP.GE.AND P2, PT, R4, R49.reuse, PT ;  /* 0x000000310400720c */ /* 0x080fe20003f46270 */
[----:B------:R-:W-:Y:S01]  /*12d50*/  VIADD R4, R41, 0x31 ;  /* 0x0000003129047836 */ /* 0x000fe20000000000 */
[----:B------:R-:W-:Y:S02]  /*12d60*/  FSEL R17, R60, -INF , !P3 ;  /* 0xff8000003c117808 */ /* 0x000fe40005800000 */
[----:B------:R-:W-:Y:S02]  /*12d70*/  FSEL R54, R61, -INF , !P1 ;  /* 0xff8000003d367808 */ /* 0x000fe40004800000 */
[C---:B------:R-:W-:Y:S01]  /*12d80*/  ISETP.GE.AND P3, PT, R5.reuse, R50, PT ;  /* 0x000000320500720c */ /* 0x040fe20003f66270 */
[----:B------:R-:W5:Y:S01]  /*12d90*/  MUFU.TANH R113, R113 ;  /* 0x0000007100717308 */ /* 0x000f620000002400 */
[----:B-1----:R-:W-:Y:S01]  /*12da0*/  FMUL.FTZ R45, R132, UR15 ;  /* 0x0000000f842d7c20 */ /* 0x002fe20008410000 */
[----:B------:R-:W-:Y:S01]  /*12db0*/  ISETP.GE.AND P1, PT, R5, R49, PT ;  /* 0x000000310500720c */ /* 0x000fe20003f26270 */
[----:B------:R-:W-:Y:S01]  /*12dc0*/  VIADD R5, R41, 0x39 ;  /* 0x0000003929057836 */ /* 0x000fe20000000000 */
[----:B----4-:R-:W-:-:S02]  /*12dd0*/  FSEL R137, R137, -INF , !P4 ;  /* 0xff80000089897808 */ /* 0x010fc40006000000 */
[----:B--2---:R-:W-:Y:S02]  /*12de0*/  FSEL R120, R57, -INF , !P2 ;  /* 0xff80000039787808 */ /* 0x004fe40005000000 */
[----:B------:R-:W1:Y:S01]  /*12df0*/  MUFU.TANH R40, R40 ;  /* 0x0000002800287308 */ /* 0x000e620000002400 */
[CC--:B------:R-:W-:Y:S02]  /*12e00*/  ISETP.GE.AND P4, PT, R4.reuse, R50.reuse, PT ;  /* 0x000000320400720c */ /* 0x0c0fe40003f86270 */
[----:B------:R-:W-:Y:S02]  /*12e10*/  ISETP.GE.AND P2, PT, R4, R49, PT ;  /* 0x000000310400720c */ /* 0x000fe40003f46270 */
[----:B------:R-:W-:Y:S02]  /*12e20*/  FSEL R103, R103, -INF , !P3 ;  /* 0xff80000067677808 */ /* 0x000fe40005800000 */
[----:B------:R-:W-:Y:S01]  /*12e30*/  FSEL R112, R112, -INF , !P1 ;  /* 0xff80000070707808 */ /* 0x000fe20004800000 */
[----:B------:R-:W2:Y:S01]  /*12e40*/  MUFU.TANH R37, R37 ;  /* 0x0000002500257308 */ /* 0x000ea20000002400 */
[----:B------:R-:W-:-:S02]  /*12e50*/  ISETP.GE.AND P3, PT, R5, R50, PT ;  /* 0x000000320500720c */ /* 0x000fc40003f66270 */
[-C--:B------:R-:W-:Y:S01]  /*12e60*/  ISETP.GE.AND P1, PT, R5, R49.reuse, PT ;  /* 0x000000310500720c */ /* 0x080fe20003f26270 */
[----:B------:R-:W-:Y:S01]  /*12e70*/  VIADD R5, R41, 0x49 ;  /* 0x0000004929057836 */ /* 0x000fe20000000000 */
[----:B---3--:R-:W-:Y:S02]  /*12e80*/  FSEL R115, R115, -INF , !P4 ;  /* 0xff80000073737808 */ /* 0x008fe40006000000 */
[----:B-----5:R-:W-:Y:S01]  /*12e90*/  FSEL R118, R46, -INF , !P2 ;  /* 0xff8000002e767808 */ /* 0x020fe20005000000 */
[----:B------:R-:W3:Y:S01]  /*12ea0*/  MUFU.TANH R45, R45 ;  /* 0x0000002d002d7308 */ /* 0x000ee20000002400 */
[C---:B------:R-:W-:Y:S01]  /*12eb0*/  ISETP.GE.AND P4, PT, R10.reuse, R50, PT ;  /* 0x000000320a00720c */ /* 0x040fe20003f86270 */
[----:B------:R-:W-:Y:S01]  /*12ec0*/  FMUL.FTZ R46, R135, UR15 ;  /* 0x0000000f872e7c20 */ /* 0x000fe20008410000 */
[----:B------:R-:W-:Y:S01]  /*12ed0*/  ISETP.GE.AND P2, PT, R10, R49, PT ;  /* 0x000000310a00720c */ /* 0x000fe20003f46270 */
[----:B------:R-:W-:Y:S01]  /*12ee0*/  VIADD R10, R41, 0x51 ;  /* 0x00000051290a7836 */ /* 0x000fe20000000000 */
[----:B------:R-:W-:-:S02]  /*12ef0*/  FSEL R113, R113, -INF , !P3 ;  /* 0xff80000071717808 */ /* 0x000fc40005800000 */
[----:B-1----:R-:W-:Y:S01]  /*12f00*/  FSEL R126, R40, -INF , !P1 ;  /* 0xff800000287e7808 */ /* 0x002fe20004800000 */
[----:B------:R-:W1:Y:S01]  /*12f10*/  MUFU.TANH R131, R131 ;  /* 0x0000008300837308 */ /* 0x000e620000002400 */
[C---:B------:R-:W-:Y:S02]  /*12f20*/  ISETP.GE.AND P3, PT, R5.reuse, R50, PT ;  /* 0x000000320500720c */ /* 0x040fe40003f66270 */
[-C--:B------:R-:W-:Y:S01]  /*12f30*/  ISETP.GE.AND P1, PT, R5, R49.reuse, PT ;  /* 0x000000310500720c */ /* 0x080fe20003f26270 */
[----:B------:R-:W-:Y:S01]  /*12f40*/  VIADD R5, R41, 0x59 ;  /* 0x0000005929057836 */ /* 0x000fe20000000000 */
[----:B--2---:R-:W-:Y:S01]  /*12f50*/  FSEL R116, R37, -INF , !P2 ;  /* 0xff80000025747808 */ /* 0x004fe20005000000 */
[----:B------:R-:W-:Y:S01]  /*12f60*/  FMUL.FTZ R37, R117, UR15 ;  /* 0x0000000f75257c20 */ /* 0x000fe20008410000 */
[----:B------:R-:W-:Y:S01]  /*12f70*/  ISETP.GE.AND P2, PT, R10, R49, PT ;  /* 0x000000310a00720c */ /* 0x000fe20003f46270 */
[----:B------:R-:W2:Y:S01]  /*12f80*/  MUFU.TANH R122, R35 ;  /* 0x00000023007a7308 */ /* 0x000ea20000002400 */
[----:B---3--:R-:W-:-:S02]  /*12f90*/  FSEL R45, R45, -INF , !P5 ;  /* 0xff8000002d2d7808 */ /* 0x008fc40006800000 */
[----:B------:R-:W-:Y:S01]  /*12fa0*/  ISETP.GE.AND P5, PT, R10, R50, PT ;  /* 0x000000320a00720c */ /* 0x000fe20003fa6270 */
[----:B------:R-:W-:-:S04]  /*12fb0*/  VIADD R10, R41, 0x61 ;  /* 0x00000061290a7836 */ /* 0x000fc80000000000 */
[----:B------:R-:W3:Y:S01]  /*12fc0*/  MUFU.TANH R105, R29 ;  /* 0x0000001d00697308 */ /* 0x000ee20000002400 */
[----:B-1----:R-:W-:Y:S02]  /*12fd0*/  FSEL R131, R131, -INF , !P4 ;  /* 0xff80000083837808 */ /* 0x002fe40006000000 */
[-C--:B------:R-:W-:Y:S02]  /*12fe0*/  ISETP.GE.AND P4, PT, R5, R50.reuse, PT ;  /* 0x000000320500720c */ /* 0x080fe40003f86270 */
[----:B------:R-:W-:-:S03]  /*12ff0*/  ISETP.GE.AND P6, PT, R10, R50, PT ;  /* 0x000000320a00720c */ /* 0x000fc60003fc6270 */
[----:B------:R-:W1:Y:S01]  /*13000*/  MUFU.TANH R64, R31 ;  /* 0x0000001f00407308 */ /* 0x000e620000002400 */
[----:B--2---:R-:W-:Y:S02]  /*13010*/  FSEL R122, R122, -INF , !P1 ;  /* 0xff8000007a7a7808 */ /* 0x004fe40004800000 */
[----:B------:R-:W-:Y:S01]  /*13020*/  ISETP.GE.AND P1, PT, R5, R49, PT ;  /* 0x000000310500720c */ /* 0x000fe20003f26270 */
[----:B------:R-:W-:-:S04]  /*13030*/  VIADD R5, R41, 0x69 ;  /* 0x0000006929057836 */ /* 0x000fc80000000000 */
[----:B------:R-:W2:Y:S01]  /*13040*/  MUFU.TANH R129, R33 ;  /* 0x0000002100817308 */ /* 0x000ea20000002400 */
[----:B---3--:R-:W-:Y:S02]  /*13050*/  FSEL R105, R105, -INF , !P5 ;  /* 0xff80000069697808 */ /* 0x008fe40006800000 */
[----:B------:R-:W-:-:S05]  /*13060*/  ISETP.GE.AND P5, PT, R5, R50, PT ;  /* 0x000000320500720c */ /* 0x000fca0003fa6270 */
[----:B------:R3:W4:Y:S01]  /*13070*/  MUFU.TANH R4, R21 ;  /* 0x0000001500047308 */ /* 0x0007220000002400 */
[----:B-1----:R-:W-:Y:S02]  /*13080*/  FSEL R64, R64, -INF , !P2 ;  /* 0xff80000040407808 */ /* 0x002fe40005000000 */
[----:B------:R-:W-:-:S05]  /*13090*/  ISETP.GE.AND P2, PT, R5, R49, PT ;  /* 0x000000310500720c */ /* 0x000fca0003f46270 */
[----:B------:R-:W1:Y:S01]  /*130a0*/  MUFU.TANH R58, R27 ;  /* 0x0000001b003a7308 */ /* 0x000e620000002400 */
[----:B--2---:R-:W-:Y:S02]  /*130b0*/  FSEL R129, R129, -INF , !P3 ;  /* 0xff80000081817808 */ /* 0x004fe40005800000 */
[----:B------:R-:W-:Y:S01]  /*130c0*/  ISETP.GE.AND P3, PT, R10, R49, PT ;  /* 0x000000310a00720c */ /* 0x000fe20003f66270 */
[----:B------:R-:W-:-:S04]  /*130d0*/  VIADD R10, R41, 0x71 ;  /* 0x00000071290a7836 */ /* 0x000fc80000000000 */
[----:B------:R2:W5:Y:S01]  /*130e0*/  MUFU.TANH R65, R25 ;  /* 0x0000001900417308 */ /* 0x0005620000002400 */
[----:B---3--:R-:W-:Y:S01]  /*130f0*/  FMUL.FTZ R21, R133, UR15 ;  /* 0x0000000f85157c20 */ /* 0x008fe20008410000 */
[----:B----4-:R-:W-:Y:S01]  /*13100*/  FSEL R23, R4, -INF , !P6 ;  /* 0xff80000004177808 */ /* 0x010fe20007000000 */
[----:B------:R-:W-:Y:S01]  /*13110*/  VIADD R4, R41, 0x79 ;  /* 0x0000007929047836 */ /* 0x000fe20000000000 */
[----:B------:R-:W-:-:S04]  /*13120*/  ISETP.NE.AND P6, PT, R39, RZ, PT ;  /* 0x000000ff2700720c */ /* 0x000fc80003fc5270 */
[----:B------:R-:W3:Y:S01]  /*13130*/  MUFU.TANH R22, R22 ;  /* 0x0000001600167308 */ /* 0x000ee20000002400 */
[----:B-1----:R-:W-:Y:S02]  /*13140*/  FSEL R58, R58, -INF , !P1 ;  /* 0xff8000003a3a7808 */ /* 0x002fe40004800000 */
[----:B------:R-:W-:-:S05]  /*13150*/  ISETP.GE.AND P1, PT, R10, R49, PT ;  /* 0x000000310a00720c */ /* 0x000fca0003f26270 */
[----:B------:R-:W1:Y:S01]  /*13160*/  MUFU.TANH R21, R21 ;  /* 0x0000001500157308 */ /* 0x000e620000002400 */
[----:B--2---:R-:W-:Y:S01]  /*13170*/  FMUL.FTZ R25, R127, UR15 ;  /* 0x0000000f7f197c20 */ /* 0x004fe20008410000 */
[----:B-----5:R-:W-:Y:S02]  /*13180*/  FSEL R65, R65, -INF , !P4 ;  /* 0xff80000041417808 */ /* 0x020fe40006000000 */
[----:B------:R-:W-:-:S04]  /*13190*/  ISETP.GE.AND P4, PT, R10, R50, PT ;  /* 0x000000320a00720c */ /* 0x000fc80003f86270 */
[----:B------:R-:W2:Y:S01]  /*131a0*/  MUFU.TANH R46, R46 ;  /* 0x0000002e002e7308 */ /* 0x000ea20000002400 */
[----:B---3--:R-:W-:Y:S02]  /*131b0*/  FSEL R22, R22, -INF , !P3 ;  /* 0xff80000016167808 */ /* 0x008fe40005800000 */
[----:B------:R-:W-:-:S05]  /*131c0*/  ISETP.GE.AND P3, PT, R4, R50, PT ;  /* 0x000000320400720c */ /* 0x000fca0003f66270 */
[----:B------:R-:W3:Y:S01]  /*131d0*/  MUFU.TANH R30, R30 ;  /* 0x0000001e001e7308 */ /* 0x000ee20000002400 */
[----:B-1----:R-:W-:Y:S02]  /*131e0*/  FSEL R21, R21, -INF , !P5 ;  /* 0xff80000015157808 */ /* 0x002fe40006800000 */
[----:B------:R-:W-:-:S05]  /*131f0*/  ISETP.GE.AND P5, PT, R41, R50, PT ;  /* 0x000000322900720c */ /* 0x000fca0003fa6270 */
[----:B------:R-:W1:Y:S01]  /*13200*/  MUFU.TANH R3, R3 ;  /* 0x0000000300037308 */ /* 0x000e620000002400 */
[----:B--2---:R-:W-:Y:S01]  /*13210*/  FSEL R46, R46, -INF , !P2 ;  /* 0xff8000002e2e7808 */ /* 0x004fe20005000000 */
[----:B------:R-:W-:Y:S01]  /*13220*/  BAR.SYNC.DEFER_BLOCKING 0x0 ;  /* 0x0000000000007b1d */ /* 0x000fe20000010000 */
[----:B------:R-:W-:-:S05]  /*13230*/  ISETP.GE.AND P2, PT, R41, R49, PT ;  /* 0x000000312900720c */ /* 0x000fca0003f46270 */
[----:B------:R-:W2:Y:S01]  /*13240*/  MUFU.TANH R16, R16 ;  /* 0x0000001000107308 */ /* 0x000ea20000002400 */
[----:B---3--:R-:W-:Y:S02]  /*13250*/  FSEL R30, R30, -INF , !P1 ;  /* 0xff8000001e1e7808 */ /* 0x008fe40004800000 */
[----:B------:R-:W-:-:S05]  /*13260*/  ISETP.GE.AND P1, PT, R4, R49, PT ;  /* 0x000000310400720c */ /* 0x000fca0003f26270 */
[----:B------:R-:W3:Y:S01]  /*13270*/  MUFU.TANH R37, R37 ;  /* 0x0000002500257308 */ /* 0x000ee20000002400 */
[----:B-1----:R-:W-:-:S07]  /*13280*/  FSEL R3, R3, -INF , !P5 ;  /* 0xff80000003037808 */ /* 0x002fce0006800000 */
[----:B------:R-:W1:Y:S01]  /*13290*/  MUFU.TANH R5, R125 ;  /* 0x0000007d00057308 */ /* 0x000e620000002400 */
[----:B--2---:R-:W-:-:S07]  /*132a0*/  FSEL R16, R16, -INF , !P2 ;  /* 0xff80000010107808 */ /* 0x004fce0005000000 */
[----:B------:R-:W2:Y:S01]  /*132b0*/  MUFU.TANH R25, R25 ;  /* 0x0000001900197308 */ /* 0x000ea20000002400 */
[----:B---3--:R-:W-:Y:S02]  /*132c0*/  FSEL R37, R37, -INF , !P4 ;  /* 0xff80000025257808 */ /* 0x008fe40006000000 */
[----:B-1----:R-:W-:Y:S02]  /*132d0*/  FSEL R39, R5, -INF , !P3 ;  /* 0xff80000005277808 */ /* 0x002fe40005800000 */
[----:B--2---:R-:W-:Y:S01]  /*132e0*/  FSEL R25, R25, -INF , !P1 ;  /* 0xff80000019197808 */ /* 0x004fe20004800000 */
        /* <DEDUP_REMOVED lines=56> */
[----:B--2---:R-:W-:-:S05]  /*13670*/  IMAD.IADD R12, R12, 0x1, -R13 ;  /* 0x000000010c0c7824 */ /* 0x004fca00078e0a0d */
[----:B------:R-:W-:-:S05]  /*13680*/  SHF.R.S32.HI R13, RZ, 0x1f, R12 ;  /* 0x0000001fff0d7819 */ /* 0x000fca000001140c */
[----:B-1----:R-:W-:-:S04]  /*13690*/  IMAD R13, R13, R4, RZ ;  /* 0x000000040d0d7224 */ /* 0x002fc800078e02ff */
[C---:B------:R-:W-:Y:S02]  /*136a0*/  IMAD R5, R12.reuse, R5, R13 ;  /* 0x000000050c057224 */ /* 0x040fe400078e020d */
[----:B------:R-:W-:-:S04]  /*136b0*/  IMAD.WIDE.U32 R12, R12, R4, R14 ;  /* 0x000000040c0c7225 */ /* 0x000fc800078e000e */
[----:B------:R-:W-:Y:S01]  /*136c0*/  IMAD.IADD R11, R13, 0x1, R5 ;  /* 0x000000010d0b7824 */ /* 0x000fe200078e0205 */
[----:B------:R-:W-:Y:S06]  /*136d0*/  BRA `(.L_x_5753) ;  /* 0x0000000000107947 */ /* 0x000fec0003800000 */
.L_x_5752:
[----:B------:R-:W1:Y:S02]  /*136e0*/  LDC R10, c[0x0][0x248] ;  /* 0x00009200ff0a7b82 */ /* 0x000e640000000800 */
[----:B-1----:R-:W-:-:S05]  /*136f0*/  IMAD.SHL.U32 R12, R10, 0x80, RZ ;  /* 0x000000800a0c7824 */ /* 0x002fca00078e00ff */
[----:B------:R-:W-:-:S04]  /*13700*/  IADD3 R12, -R12, RZ, RZ ;  /* 0x000000ff0c0c7210 */ /* 0x000fc80007ffe1ff */
[----:B------:R-:W-:-:S07]  /*13710*/  SHF.R.S32.HI R11, RZ, 0x1f, R12 ;  /* 0x0000001fff0b7819 */ /* 0x000fce000001140c */
.L_x_5753:
[----:B------:R-:W1:Y:S01]  /*13720*/  @!P0 LDC R15, c[0x0][0x24c] ;  /* 0x00009300ff0f8b82 */ /* 0x000e620000000800 */
[----:B------:R-:W-:Y:S01]  /*13730*/  @!P0 IADD3 R5, P1, R174, R12, RZ ;  /* 0x0000000cae058210 */ /* 0x000fe20007f3e0ff */
[----:B------:R-:W-:Y:S01]  /*13740*/  @!P0 IMAD.MOV.U32 R32, RZ, RZ, R12 ;  /* 0x000000ffff208224 */ /* 0x000fe200078e000c */
[CC--:B------:R-:W-:Y:S01]  /*13750*/  @!P0 LEA R40, P2, R12.reuse, R182.reuse, 0x1 ;  /* 0x000000b60c288211 */ /* 0x0c0fe200078408ff */
[--C-:B------:R-:W-:Y:S01]  /*13760*/  @!P0 IMAD.MOV.U32 R33, RZ, RZ, R11.reuse ;  /* 0x000000ffff218224 */ /* 0x100fe200078e000b */
[----:B------:R2:W-:Y:S01]  /*13770*/  @P0 STS.128 [R180+0x2000], RZ ;  /* 0x002000ffb4000388 */ /* 0x0005e20000000c00 */
[--C-:B------:R-:W-:Y:S01]  /*13780*/  @!P0 IMAD.X R4, R173, 0x1, R11.reuse, P1 ;  /* 0x00000001ad048824 */ /* 0x100fe200008e060b */
[C---:B------:R-:W-:Y:S01]  /*13790*/  @!P0 LEA R60, P1, R5.reuse, R182, 0x1 ;  /* 0x000000b6053c8211 */ /* 0x040fe200078208ff */
[----:B------:R-:W3:Y:S01]  /*137a0*/  @!P0 LDC R13, c[0x0][0x24c] ;  /* 0x00009300ff0d8b82 */ /* 0x000ee20000000800 */
[-C--:B------:R-:W-:Y:S01]  /*137b0*/  @!P0 LEA.HI.X R41, R12, R181.reuse, R11, 0x1, P2 ;  /* 0x000000b50c298211 */ /* 0x080fe200010f0c0b */
[C---:B------:R-:W-:Y:S01]  /*137c0*/  @!P0 IMAD.WIDE.U32 R32, R10.reuse, 0x30, R32 ;  /* 0x000000300a208825 */ /* 0x040fe200078e0020 */
[----:B------:R-:W-:Y:S01]  /*137d0*/  @!P0 LEA.HI.X R61, R5, R181, R4, 0x1, P1 ;  /* 0x000000b5053d8211 */ /* 0x000fe200008f0c04 */
[----:B------:R-:W-:Y:S01]  /*137e0*/  BSSY B0, `(.L_x_5754) ;  /* 0x000004d000007945 */ /* 0x000fe20003800000 */
[----:B------:R-:W-:Y:S01]  /*137f0*/  @!P0 LEA R24, P2, R10, R12, 0x5 ;  /* 0x0000000c0a188211 */ /* 0x000fe200078428ff */
[----:B------:R-:W-:Y:S01]  /*13800*/  @!PT LDS RZ, [RZ] ;  /* 0x00000000fffff984 */ /* 0x000fe20000000800 */
[----:B------:R-:W-:Y:S01]  /*13810*/  @!PT LDS RZ, [RZ] ;  /* 0x00000000fffff984 */ /* 0x000fe20000000800 */
[----:B------:R-:W-:Y:S01]  /*13820*/  @!PT LDS RZ, [RZ] ;  /* 0x00000000fffff984 */ /* 0x000fe20000000800 */
[----:B------:R4:W-:Y:S02]  /*13830*/  @!P0 LDGSTS.E.BYPASS.LTC128B.128 [R180+0x2000], desc[UR6][R40.64] ;  /* 0x0200000028b48fae */ /* 0x0009e4000b901d46 */
        /* <DEDUP_REMOVED lines=20> */
[----:B-----5:R-:W-:Y:S02]  /*13980*/  @!P0 IMAD R14, R14, 0x50, RZ ;  /* 0x000000500e0e8824 */ /* 0x020fe400078e02ff */
[----:B----4-:R-:W-:-:S02]  /*13990*/  @!P0 IMAD.MOV.U32 R40, RZ, RZ, R12 ;  /* 0x000000ffff288224 */ /* 0x010fc400078e000c */
[----:B------:R-:W-:Y:S02]  /*139a0*/  @!P0 IMAD.MOV.U32 R41, RZ, RZ, R11 ;  /* 0x000000ffff298224 */ /* 0x000fe400078e000b */
[----:B------:R-:W-:Y:S01]  /*139b0*/  @!P0 IMAD.WIDE.U32 R132, R10, 0x50, R40 ;  /* 0x000000500a848825 */ /* 0x000fe200078e0028 */
[----:B------:R-:W-:-:S03]  /*139c0*/  @!P0 LEA R40, P1, R32, R182, 0x1 ;  /* 0x000000b620288211 */ /* 0x000fc600078208ff */
[----:B------:R-:W-:Y:S01]  /*139d0*/  @!P0 IMAD.IADD R14, R14, 0x1, R133 ;  /* 0x000000010e0e8824 */ /* 0x000fe200078e0285 */
[-C--:B------:R-:W-:Y:S01]  /*139e0*/  @!P0 LEA.HI.X R41, R32, R181.reuse, R24, 0x1, P1 ;  /* 0x000000b520298211 */ /* 0x080fe200008f0c18 */
[----:B--2---:R-:W-:Y:S01]  /*139f0*/  @!P0 IMAD.MOV.U32 R60, RZ, RZ, R12 ;  /* 0x000000ffff3c8224 */ /* 0x004fe200078e000c */
[-C--:B------:R-:W-:Y:S01]  /*13a00*/  @!P0 LEA R32, P1, R132, R182.reuse, 0x1 ;  /* 0x000000b684208211 */ /* 0x080fe200078208ff */
[----:B------:R-:W-:Y:S02]  /*13a10*/  @!P0 IMAD.MOV.U32 R61, RZ, RZ, R11 ;  /* 0x000000ffff3d8224 */ /* 0x000fe400078e000b */
[----:B------:R-:W-:Y:S01]  /*13a20*/  @!P0 IMAD R4, R4, 0x60, RZ ;  /* 0x0000006004048824 */ /* 0x000fe200078e02ff */
[----:B------:R-:W-:Y:S01]  /*13a30*/  @!P0 LEA.HI.X R33, R132, R181, R14, 0x1, P1 ;  /* 0x000000b584218211 */ /* 0x000fe200008f0c0e */
[C---:B------:R-:W-:Y:S01]  /*13a40*/  @!P0 IMAD.WIDE.U32 R60, R10.reuse, 0x60, R60 ;  /* 0x000000600a3c8825 */ /* 0x040fe200078e003c */
[CC--:B------:R-:W-:Y:S01]  /*13a50*/  @!P0 LEA R132, P2, R13.reuse, R182.reuse, 0x1 ;  /* 0x000000b60d848211 */ /* 0x0c0fe200078408ff */
[----:B------:R-:W-:Y:S01]  /*13a60*/  @!PT LDS RZ, [RZ] ;  /* 0x00000000fffff984 */ /* 0x000fe20000000800 */
[----:B------:R-:W-:Y:S01]  /*13a70*/  @!PT LDS RZ, [RZ] ;  /* 0x00000000fffff984 */ /* 0x000fe20000000800 */
[----:B------:R-:W-:Y:S01]  /*13a80*/  @!PT LDS RZ, [RZ] ;  /* 0x00000000fffff984 */ /* 0x000fe20000000800 */
[----:B------:R2:W-:Y:S01]  /*13a90*/  @!P0 LDGSTS.E.BYPASS.LTC128B.128 [R180+0x3800], desc[UR6][R40.64] ;  /* 0x0380000028b48fae */ /* 0x0005e2000b901d46 */
[----:B-1----:R-:W-:Y:S01]  /*13aa0*/  @!P0 LEA.HI.X R14, R10, R11, R5, 0x6, P3 ;  /* 0x0000000b0a0e8211 */ /* 0x002fe200018f3405 */
[----:B------:R-:W-:Y:S01]  /*13ab0*/  @!P0 IMAD.IADD R4, R4, 0x1, R61 ;  /* 0x0000000104048824 */ /* 0x000fe200078e023d */
[----:B---3--:R-:W-:Y:S01]  /*13ac0*/  @!P0 LEA R134, P1, R60, R182, 0x1 ;  /* 0x000000b63c868211 */ /* 0x008fe200078208ff */
[----:B------:R2:W-:Y:S01]  /*13ad0*/  @P0 STS.128 [R180+0x4000], RZ ;  /* 0x004000ffb4000388 */ /* 0x0005e20000000c00 */
[----:B------:R-:W-:-:S02]  /*13ae0*/  @!P0 LEA.HI.X R133, R13, R181, R14, 0x1, P2 ;  /* 0x000000b50d858211 */ /* 0x000fc400010f0c0e */
        /* <DEDUP_REMOVED lines=20> */
[----:B--2---:R-:W-:-:S05]  /*13c30*/  IMAD.WIDE.U32 R32, R10, 0x70, R12 ;  /* 0x000000700a207825 */ /* 0x004fca00078e000c */
[----:B------:R-:W-:Y:S02]  /*13c40*/  IADD3 R4, R33, UR4, RZ ;  /* 0x0000000421047c10 */ /* 0x000fe4000fffe0ff */
[----:B------:R-:W-:-:S04]  /*13c50*/  LEA R14, P0, R32, R182, 0x1 ;  /* 0x000000b6200e7211 */ /* 0x000fc800078008ff */
[----:B------:R-:W-:-:S05]  /*13c60*/  LEA.HI.X R15, R32, R181, R4, 0x1, P0 ;  /* 0x000000b5200f7211 */ /* 0x000fca00000f0c04 */
[----:B------:R-:W-:Y:S01]  /*13c70*/  @!PT LDS RZ, [RZ] ;  /* 0x00000000fffff984 */ /* 0x000fe20000000800 */
[----:B------:R-:W-:Y:S01]  /*13c80*/  @!PT LDS RZ, [RZ] ;  /* 0x00000000fffff984 */ /* 0x000fe20000000800 */
[----:B------:R-:W-:Y:S01]  /*13c90*/  @!PT LDS RZ, [RZ] ;  /* 0x00000000fffff984 */ /* 0x000fe20000000800 */
[----:B------:R1:W-:Y:S04]  /*13ca0*/  LDGSTS.E.BYPASS.LTC128B.128 [R180+0x5800], desc[UR6][R14.64] ;  /* 0x058000000eb47fae */ /* 0x0003e8000b901d46 */
.L_x_5755:
[----:B------:R-:W-:Y:S05]  /*13cb0*/  BSYNC B0 ;  /* 0x0000000000007941 */ /* 0x000fea0003800000 */
.L_x_5754:
[----:B------:R-:W0:Y:S01]  /*13cc0*/  LDGDEPBAR ;  /* 0x00000000000079af */ /* 0x000e220000000000 */
[----:B------:R-:W-:-:S04]  /*13cd0*/  LEA R182, P0, R12, R182, 0x1 ;  /* 0x000000b60cb67211 */ /* 0x000fc800078008ff */
[----:B------:R-:W-:-:S09]  /*13ce0*/  LEA.HI.X R181, R12, R181, R11, 0x1, P0 ;  /* 0x000000b50cb57211 */ /* 0x000fd200000f0c0b */
.L_x_5751:
        /* <DEDUP_REMOVED lines=64> */
[----:B------:R-:W3:Y:S04]  /*140f0*/  SHFL.BFLY PT, R11, R12, 0x2, 0x1f ;  /* 0x0c401f000c0b7f89 */ /* 0x000ee800000e0000 */
[----:B------:R-:W4:Y:S01]  /*14100*/  SHFL.BFLY PT, R5, R10, 0x2, 0x1f ;  /* 0x0c401f000a057f89 */ /* 0x000f2200000e0000 */
[----:B---3--:R-:W-:-:S03]  /*14110*/  FMNMX.FTZ R11, R12, R11, !PT ;  /* 0x0000000b0c0b7209 */ /* 0x008fc60007810000 */
[----:B-1----:R-:W-:Y:S01]  /*14120*/  LDSM.16.MT88.4 R12, [R164+0x6000] ;  /* 0x00600000a40c783b */ /* 0x002fe20000004200 */
[----:B----4-:R-:W-:-:S03]  /*14130*/  FMNMX.FTZ R5, R10, R5, !PT ;  /* 0x000000050a057209 */ /* 0x010fc60007810000 */
[----:B------:R-:W1:Y:S04]  /*14140*/  SHFL.BFLY PT, R24, R11, 0x1, 0x1f ;  /* 0x0c201f000b187f89 */ /* 0x000e6800000e0000 */
[----:B------:R-:W3:Y:S01]  /*14150*/  SHFL.BFLY PT, R4, R5, 0x1, 0x1f ;  /* 0x0c201f0005047f89 */ /* 0x000ee200000e0000 */
[----:B-1----:R-:W-:-:S04]  /*14160*/  FMNMX.FTZ R24, R11, R24, !PT ;  /* 0x000000180b187209 */ /* 0x002fc80007810000 */
[C---:B------:R-:W-:Y:S01]  /*14170*/  FSETP.NEU.FTZ.AND P1, PT, R24.reuse, -INF , PT ;  /* 0xff8000001800780b */ /* 0x040fe20003f3d000 */
[----:B------:R-:W-:-:S03]  /*14180*/  FMUL.FTZ R42, R24, UR8 ;  /* 0x00000008182a7c20 */ /* 0x000fc60008410000 */
[----:B------:R-:W-:Y:S02]  /*14190*/  FSEL R61, R24, RZ, P1 ;  /* 0x000000ff183d7208 */ /* 0x000fe40000800000 */
[----:B------:R-:W-:-:S03]  /*141a0*/  FSEL R42, R42, RZ, P1 ;  /* 0x000000ff2a2a7208 */ /* 0x000fc60000800000 */
[----:B------:R-:W-:Y:S02]  /*141b0*/  FADD.FTZ R61, R2, -R61 ;  /* 0x8000003d023d7221 */ /* 0x000fe40000010000 */
[--C-:B------:R-:W-:Y:S01]  /*141c0*/  FFMA.FTZ R62, R3, UR8, -R42.reuse ;  /* 0x00000008033e7c23 */ /* 0x100fe2000801082a */
[----:B---3--:R-:W-:Y:S01]  /*141d0*/  FMNMX.FTZ R3, R5, R4, !PT ;  /* 0x0000000405037209 */ /* 0x008fe20007810000 */
[--C-:B--2---:R-:W-:Y:S01]  /*141e0*/  FFMA.FTZ R32, R53, UR8, -R42.reuse ;  /* 0x0000000835207c23 */ /* 0x104fe2000801082a */
[--C-:B------:R-:W-:Y:S01]  /*141f0*/  FFMA.FTZ R41, R9, UR8, -R42.reuse ;  /* 0x0000000809297c23 */ /* 0x100fe2000801082a */
[--C-:B------:R-:W-:Y:S01]  /*14200*/  FFMA.FTZ R29, R7, UR8, -R42.reuse ;  /* 0x00000008071d7c23 */ /* 0x100fe2000801082a */
[C---:B------:R-:W-:Y:S01]  /*14210*/  FSETP.NEU.FTZ.AND P0, PT, R3.reuse, -INF , PT ;  /* 0xff8000000300780b */ /* 0x040fe20003f1d000 */
[----:B------:R-:W-:Y:S01]  /*14220*/  FMUL.FTZ R27, R3, UR8 ;  /* 0x00000008031b7c20 */ /* 0x000fe20008410000 */
[----:B------:R-:W-:Y:S01]  /*14230*/  FMUL.FTZ R61, R61, UR8 ;  /* 0x000000083d3d7c20 */ /* 0x000fe20008410000 */
[----:B------:R-:W-:Y:S01]  /*14240*/  MUFU.EX2 R62, R62 ;  /* 0x0000003e003e7308 */ /* 0x000fe20000000800 */
[----:B------:R-:W-:Y:S01]  /*14250*/  FSEL R5, R3, RZ, P0 ;  /* 0x000000ff03057208 */ /* 0x000fe20000000000 */
[--C-:B------:R-:W-:Y:S01]  /*14260*/  FFMA.FTZ R35, R47, UR8, -R42.reuse ;  /* 0x000000082f237c23 */ /* 0x100fe2000801082a */
[----:B------:R-:W-:Y:S01]  /*14270*/  FSEL R27, R27, RZ, P0 ;  /* 0x000000ff1b1b7208 */ /* 0x000fe20000000000 */
[--C-:B------:R-:W-:Y:S01]  /*14280*/  FFMA.FTZ R33, R17, UR8, -R42.reuse ;  /* 0x0000000811217c23 */ /* 0x100fe2000801082a */
[--C-:B------:R-:W-:Y:S01]  /*14290*/  FFMA.FTZ R2, R43, UR8, -R42.reuse ;  /* 0x000000082b027c23 */ /* 0x100fe2000801082a */
[----:B------:R-:W-:Y:S01]  /*142a0*/  FADD.FTZ R0, R0, -R5 ;  /* 0x8000000500007221 */ /* 0x000fe20000010000 */
[--C-:B------:R-:W-:Y:S01]  /*142b0*/  FFMA.FTZ R60, R55, UR8, -R42.reuse ;  /* 0x00000008373c7c23 */ /* 0x100fe2000801082a */
[--C-:B------:R-:W-:Y:S01]  /*142c0*/  FFMA.FTZ R53, R16, UR8, -R27.reuse ;  /* 0x0000000810357c23 */ /* 0x100fe2000801081b */
[--C-:B------:R-:W-:Y:S01]  /*142d0*/  FFMA.FTZ R40, R8, UR8, -R27.reuse ;  /* 0x0000000808287c23 */ /* 0x100fe2000801081b */
[----:B------:R-:W-:Y:S01]  /*142e0*/  FMUL.FTZ R57, R0, UR8 ;  /* 0x0000000800397c20 */ /* 0x000fe20008410000 */
[--C-:B------:R-:W-:Y:S01]  /*142f0*/  FFMA.FTZ R31, R34, UR8, -R27.reuse ;  /* 0x00000008221f7c23 */ /* 0x100fe2000801081b */
[--C-:B------:R-:W-:Y:S01]  /*14300*/  FFMA.FTZ R0, R6, UR8, -R27.reuse ;  /* 0x0000000806007c23 */ /* 0x100fe2000801081b */
[----:B------:R-:W1:Y:S01]  /*14310*/  MUFU.EX2 R41, R41 ;  /* 0x0000002900297308 */ /* 0x000e620000000800 */
[----:B------:R-:W2:Y:S01]  /*14320*/  LDSM.16.MT88.4 R8, [R162+0x6000] ;  /* 0x00600000a208783b */ /* 0x000ea20000004200 */
[--C-:B------:R-:W-:Y:S01]  /*14330*/  FFMA.FTZ R34, R19, UR8, -R42.reuse ;  /* 0x0000000813227c23 */ /* 0x100fe2000801082a */
[--C-:B------:R-:W-:Y:S01]  /*14340*/  FFMA.FTZ R47, R18, UR8, -R27.reuse ;  /* 0x00000008122f7c23 */ /* 0x100fe2000801081b */
[--C-:B------:R-:W-:Y:S01]  /*14350*/  FFMA.FTZ R43, R48, UR8, -R27.reuse ;  /* 0x00000008302b7c23 */ /* 0x100fe2000801081b */
[----:B------:R-:W-:Y:S01]  /*14360*/  LDSM.16.MT88.4 R16, [R162+0x6800] ;  /* 0x00680000a210783b */ /* 0x000fe20000004200 */
        /* <DEDUP_REMOVED lines=49> */
[----:B------:R-:W-:Y:S01]  /*14680*/  FFMA.FTZ R36, R36, UR8, -R42 ;  /* 0x0000000824247c23 */ /* 0x000fe2000801082a */
[----:B------:R-:W1:Y:S01]  /*14690*/  MUFU.EX2 R57, R57 ;  /* 0x0000003900397308 */ /* 0x000e620000000800 */
[--C-:B------:R-:W-:Y:S01]  /*146a0*/  FFMA.FTZ R28, R28, UR8, -R27.reuse ;  /* 0x000000081c1c7c23 */ /* 0x100fe2000801081b */
[----:B------:R-:W-:-:S06]  /*146b0*/  FFMA.FTZ R26, R26, UR8, -R27 ;  /* 0x000000081a1a7c23 */ /* 0x000fcc000801081b */
[----:B------:R-:W4:Y:S01]  /*146c0*/  MUFU.EX2 R0, R0 ;  /* 0x0000000000007308 */ /* 0x000f220000000800 */
        /* <DEDUP_REMOVED lines=16> */
[----:B----4-:R-:W-:Y:S01]  /*147d0*/  F2FP.F16.F32.PACK_AB R7, R0, R31 ;  /* 0x0000001f0007723e */ /* 0x010fe200000000ff */
[-C--:B------:R-:W-:Y:S01]  /*147e0*/  FMUL.FTZ R80, R80, R61.reuse ;  /* 0x0000003d50507220 */ /* 0x080fe20000410000 */
[----:B------:R-:W-:Y:S01]  /*147f0*/  FMUL.FTZ R81, R81, R61 ;  /* 0x0000003d51517220 */ /* 0x000fe20000410000 */
[-C--:B------:R-:W-:Y:S01]  /*14800*/  FMUL.FTZ R82, R82, R57.reuse ;  /* 0x0000003952527220 */ /* 0x080fe20000410000 */
[----:B------:R-:W-:Y:S01]  /*14810*/  FMUL.FTZ R83, R83, R57 ;  /* 0x0000003953537220 */ /* 0x000fe20000410000 */
[-C--:B------:R-:W-:Y:S01]  /*14820*/  FMUL.FTZ R76, R76, R61.reuse ;  /* 0x0000003d4c4c7220 */ /* 0x080fe20000410000 */
[----:B------:R-:W-:Y:S01]  /*14830*/  FMUL.FTZ R77, R77, R61 ;  /* 0x0000003d4d4d7220 */ /* 0x000fe20000410000 */
[C---:B------:R-:W-:Y:S01]  /*14840*/  HMMA.16816.F32 R96, R4.reuse, R12, R96 ;  /* 0x0000000c0460723c */ /* 0x040fe20000001860 */
[-C--:B------:R-:W-:Y:S01]  /*14850*/  FMUL.FTZ R78, R78, R57.reuse ;  /* 0x000000394e4e7220 */ /* 0x080fe20000410000 */
[----:B------:R-:W-:Y:S01]  /*14860*/  FMUL.FTZ R79, R79, R57 ;  /* 0x000000394f4f7220 */ /* 0x000fe20000410000 */
[----:B------:R-:W-:Y:S01]  /*14870*/  MUFU.EX2 R35, R35 ;  /* 0x0000002300237308 */ /* 0x000fe20000000800 */
[-C--:B------:R-:W-:Y:S01]  /*14880*/  FMUL.FTZ R72, R72, R61.reuse ;  /* 0x0000003d48487220 */ /* 0x080fe20000410000 */
[----:B------:R-:W-:Y:S01]  /*14890*/  FMUL.FTZ R73, R73, R61 ;  /* 0x0000003d49497220 */ /* 0x000fe20000410000 */
[C---:B------:R-:W-:Y:S01]  /*148a0*/  HMMA.16816.F32 R92, R4.reuse, R14, R92 ;  /* 0x0000000e045c723c */ /* 0x040fe2000000185c */
[----:B------:R-:W1:Y:S01]  /*148b0*/  LDSM.16.MT88.4 R12, [R161+0x6000] ;  /* 0x00600000a10c783b */ /* 0x000e620000004200 */
[-C--:B------:R-:W-:Y:S01]  /*148c0*/  FMUL.FTZ R74, R74, R57.reuse ;  /* 0x000000394a4a7220 */ /* 0x080fe20000410000 */
[----:B------:R-:W-:Y:S01]  /*148d0*/  FMUL.FTZ R75, R75, R57 ;  /* 0x000000394b4b7220 */ /* 0x000fe20000410000 */
[-C--:B------:R-:W-:Y:S01]  /*148e0*/  FMUL.FTZ R68, R68, R61.reuse ;  /* 0x0000003d44447220 */ /* 0x080fe20000410000 */
[----:B------:R-:W3:Y:S01]  /*148f0*/  MUFU.EX2 R34, R34 ;  /* 0x0000002200227308 */ /* 0x000ee20000000800 */
[C---:B--2---:R-:W-:Y:S01]  /*14900*/  HMMA.16816.F32 R88, R4.reuse, R8, R88 ;  /* 0x000000080458723c */ /* 0x044fe20000001858 */
[----:B------:R-:W-:Y:S01]  /*14910*/  FMUL.FTZ R69, R69, R61 ;  /* 0x0000003d45457220 */ /* 0x000fe20000410000 */
[-C--:B------:R-:W-:Y:S01]  /*14920*/  FMUL.FTZ R70, R70, R57.reuse ;  /* 0x0000003946467220 */ /* 0x080fe20000410000 */
[----:B------:R-:W-:Y:S01]  /*14930*/  FMUL.FTZ R71, R71, R57 ;  /* 0x0000003947477220 */ /* 0x000fe20000410000 */
[----:B------:R-:W-:Y:S01]  /*14940*/  FFMA.FTZ R130, R187, R61, R62 ;  /* 0x0000003dbb827223 */ /* 0x000fe2000001003e */
[----:B------:R-:W-:Y:S01]  /*14950*/  FFMA.FTZ R61, R188, R57, R53 ;  /* 0x00000039bc3d7223 */ /* 0x000fe20000010035 */
[----:B------:R-:W-:Y:S01]  /*14960*/  HMMA.16816.F32 R84, R4, R10, R84 ;  /* 0x0000000a0454723c */ /* 0x000fe20000001854 */
[----:B------:R-:W2:Y:S01]  /*14970*/  LDSM.16.MT88.4 R8, [R160+0x6000] ;  /* 0x00600000a008783b */ /* 0x000ea20000004200 */
[----:B------:R-:W-:Y:S01]  /*14980*/  MUFU.EX2 R2, R2 ;  /* 0x0000000200027308 */ /* 0x000fe20000000800 */
[----:B------:R-:W-:Y:S01]  /*14990*/  FFMA.FTZ R62, R21, UR8, -R42 ;  /* 0x00000008153e7c23 */ /* 0x000fe2000801082a */
[--C-:B------:R-:W-:Y:S01]  /*149a0*/  FFMA.FTZ R53, R20, UR8, -R27.reuse ;  /* 0x0000000814357c23 */ /* 0x100fe2000801081b */
[----:B------:R-:W-:Y:S01]  /*149b0*/  FFMA.FTZ R57, R46, UR8, -R27 ;  /* 0x000000082e397c23 */ /* 0x000fe2000801081b */
[----:B------:R-:W-:Y:S01]  /*149c0*/  LDSM.16.MT88.4 R20, [R164+0x9000] ;  /* 0x00900000a414783b */ /* 0x000fe20000004200 */
[----:B------:R-:W-:Y:S01]  /*149d0*/  FADD.FTZ R40, R40, R61 ;  /* 0x0000003d28287221 */ /* 0x000fe20000010000 */
[----:B------:R-:W-:Y:S01]  /*149e0*/  FADD.FTZ R41, R41, R130 ;  /* 0x0000008229297221 */ /* 0x000fe20000010000 */
[----:B------:R-:W-:Y:S01]  /*149f0*/  FFMA.FTZ R187, R39, UR8, -R42 ;  /* 0x0000000827bb7c23 */ /* 0x000fe2000801082a */
[----:B------:R-:W-:Y:S01]  /*14a00*/  MUFU.EX2 R33, R33 ;  /* 0x0000002100217308 */ /* 0x000fe20000000800 */
[----:B------:R-:W-:Y:S01]  /*14a10*/  FADD.FTZ R31, R31, R40 ;  /* 0x000000281f1f7221 */ /* 0x000fe20000010000 */
[----:B------:R-:W-:-:S04]  /*14a20*/  FADD.FTZ R32, R32, R41 ;  /* 0x0000002920207221 */ /* 0x000fc80000010000 */
[----:B------:R-:W-:Y:S02]  /*14a30*/  FADD.FTZ R32, R29, R32 ;  /* 0x000000201d207221 */ /* 0x000fe40000010000 */
[----:B------:R-:W-:Y:S08]  /*14a40*/  MUFU.EX2 R43, R43 ;  /* 0x0000002b002b7308 */ /* 0x000ff00000000800 */
[----:B------:R-:W4:Y:S01]  /*14a50*/  MUFU.EX2 R48, R48 ;  /* 0x0000003000307308 */ /* 0x000f220000000800 */
[C---:B-1----:R-:W-:Y:S07]  /*14a60*/  HMMA.16816.F32 R80, R4.reuse, R12, R80 ;  /* 0x0000000c0450723c */ /* 0x042fee0000001850 */
[----:B------:R-:W-:Y:S01]  /*14a70*/  MUFU.EX2 R47, R47 ;  /* 0x0000002f002f7308 */ /* 0x000fe20000000800 */
[C---:B------:R-:W-:Y:S01]  /*14a80*/  HMMA.16816.F32 R76, R4.reuse, R14, R76 ;  /* 0x0000000e044c723c */ /* 0x040fe2000000184c */
[----:B------:R-:W1:Y:S05]  /*14a90*/  LDSM.16.MT88.4 R12, [R164+0x6800] ;  /* 0x00680000a40c783b */ /* 0x000e6a0000004200 */
[C---:B--2---:R-:W-:Y:S01]  /*14aa0*/  HMMA.16816.F32 R72, R4.reuse, R8, R72 ;  /* 0x000000080448723c */ /* 0x044fe20000001848 */
[----:B------:R-:W2:Y:S05]  /*14ab0*/  MUFU.EX2 R50, R50 ;  /* 0x0000003200327308 */ /* 0x000eaa0000000800 */
[----:B------:R-:W-:Y:S01]  /*14ac0*/  HMMA.16816.F32 R68, R4, R10, R68 ;  /* 0x0000000a0444723c */ /* 0x000fe20000001844 */
[----:B------:R-:W5:Y:S02]  /*14ad0*/  LDSM.16.MT88.4 R8, [R161+0x6800] ;  /* 0x00680000a108783b */ /* 0x000f640000004200 */
[----:B------:R-:W-:Y:S04]  /*14ae0*/  MUFU.EX2 R60, R60 ;  /* 0x0000003c003c7308 */ /* 0x000fe80000000800 */
[----:B---3--:R-:W-:Y:S01]  /*14af0*/  F2FP.F16.F32.PACK_AB R4, R34, R35 ;  /* 0x000000232204723e */ /* 0x008fe200000000ff */
[----:B------:R-:W-:Y:S01]  /*14b00*/  FADD.FTZ R35, R35, R32 ;  /* 0x0000002023237221 */ /* 0x000fe20000010000 */
[----:B----4-:R-:W-:-:S02]  /*14b10*/  F2FP.F16.F32.PACK_AB R5, R48, R43 ;  /* 0x0000002b3005723e */ /* 0x010fc400000000ff */
[----:B------:R-:W-:Y:S01]  /*14b20*/  F2FP.F16.F32.PACK_AB R6, R33, R2 ;  /* 0x000000022106723e */ /* 0x000fe200000000ff */
[----:B------:R-:W3:Y:S01]  /*14b30*/  MUFU.EX2 R55, R55 ;  /* 0x0000003700377308 */ /* 0x000ee20000000800 */
[----:B--2---:R-:W-:Y:S01]  /*14b40*/  F2FP.F16.F32.PACK_AB R7, R50, R47 ;  /* 0x0000002f3207723e */ /* 0x004fe200000000ff */
[----:B------:R-:W-:-:S04]  /*14b50*/  FADD.FTZ R35, R34, R35 ;  /* 0x0000002322237221 */ /* 0x000fc80000010000 */
[----:B------:R-:W-:Y:S02]  /*14b60*/  FADD.FTZ R2, R2, R35 ;  /* 0x0000002302027221 */ /* 0x000fe40000010000 */
[----:B------:R-:W-:Y:S01]  /*14b70*/  HMMA.16816.F32 R88, R4, R16, R88 ;  /* 0x000000100458723c */ /* 0x000fe20000001858 */
[----:B------:R-:W-:Y:S01]  /*14b80*/  MUFU.EX2 R49, R49 ;  /* 0x0000003100317308 */ /* 0x000fe20000000800 */
[----:B------:R-:W-:-:S04]  /*14b90*/  FADD.FTZ R33, R33, R2 ;  /* 0x0000000221217221 */ /* 0x000fc80000010000 */
[C---:B------:R-:W-:Y:S01]  /*14ba0*/  HMMA.16816.F32 R84, R4.reuse, R18, R84 ;  /* 0x000000120454723c */ /* 0x040fe20000001854 */
[----:B------:R-:W2:Y:S02]  /*14bb0*/  LDSM.16.MT88.4 R16, [R160+0x6800] ;  /* 0x00680000a010783b */ /* 0x000ea40000004200 */
[----:B------:R-:W-:Y:S03]  /*14bc0*/  MUFU.EX2 R54, R54 ;  /* 0x0000003600367308 */ /* 0x000fe60000000800 */
[C---:B-1----:R-:W-:Y:S05]  /*14bd0*/  HMMA.16816.F32 R96, R4.reuse, R12, R96 ;  /* 0x0000000c0460723c */ /* 0x042fea0000001860 */
[----:B------:R-:W-:Y:S01]  /*14be0*/  MUFU.EX2 R103, R103 ;  /* 0x0000006700677308 */ /* 0x000fe20000000800 */
[C---:B------:R-:W-:Y:S01]  /*14bf0*/  HMMA.16816.F32 R92, R4.reuse, R14, R92 ;  /* 0x0000000e045c723c */ /* 0x040fe2000000185c */
[----:B------:R-:W1:Y:S05]  /*14c00*/  LDSM.16.MT88.4 R12, [R164+0x7000] ;  /* 0x00700000a40c783b */ /* 0x000e6a0000004200 */
[C---:B-----5:R-:W-:Y:S01]  /*14c10*/  HMMA.16816.F32 R80, R4.reuse, R8, R80 ;  /* 0x000000080450723c */ /* 0x060fe20000001850 */
[----:B------:R-:W4:Y:S05]  /*14c20*/  MUFU.EX2 R66, R66 ;  /* 0x0000004200427308 */ /* 0x000f2a0000000800 */
[C---:B------:R-:W-:Y:S01]  /*14c30*/  HMMA.16816.F32 R76, R4.reuse, R10, R76 ;  /* 0x0000000a044c723c */ /* 0x040fe2000000184c */
[----:B------:R-:W5:Y:S02]  /*14c40*/  LDSM.16.MT88.4 R8, [R162+0x7000] ;  /* 0x00700000a208783b */ /* 0x000f640000004200 */
[----:B------:R-:W-:Y:S08]  /*14c50*/  MUFU.EX2 R108, R108 ;  /* 0x0000006c006c7308 */ /* 0x000ff00000000800 */
[----:B------:R-:W1:Y:S01]  /*14c60*/  MUFU.EX2 R67, R67 ;  /* 0x0000004300437308 */ /* 0x000e620000000800 */
[C---:B--2---:R-:W-:Y:S07]  /*14c70*/  HMMA.16816.F32 R72, R4.reuse, R16, R72 ;  /* 0x000000100448723c */ /* 0x044fee0000001848 */
[----:B------:R-:W-:Y:S01]  /*14c80*/  MUFU.EX2 R112, R112 ;  /* 0x0000007000707308 */ /* 0x000fe20000000800 */
[----:B------:R-:W-:Y:S01]  /*14c90*/  HMMA.16816.F32 R68, R4, R18, R68 ;  /* 0x000000120444723c */ /* 0x000fe20000001844 */
[----:B------:R-:W2:Y:S06]  /*14ca0*/  LDSM.16.MT88.4 R16, [R161+0x7000] ;  /* 0x00700000a110783b */ /* 0x000eac0000004200 */
[----:B------:R-:W2:Y:S01]  /*14cb0*/  MUFU.EX2 R109, R109 ;  /* 0x0000006d006d7308 */ /* 0x000ea20000000800 */
[----:B---3--:R-:W-:Y:S01]  /*14cc0*/  F2FP.F16.F32.PACK_AB R4, R55, R60 ;  /* 0x0000003c3704723e */ /* 0x008fe200000000ff */
[----:B------:R-:W-:Y:S01]  /*14cd0*/  FADD.FTZ R60, R60, R33 ;  /* 0x000000213c3c7221 */ /* 0x000fe20000010000 */
[----:B----4-:R-:W-:-:S02]  /*14ce0*/  F2FP.F16.F32.PACK_AB R5, R66, R103 ;  /* 0x000000674205723e */ /* 0x010fc400000000ff */
        /* <DEDUP_REMOVED lines=10> */
[----:B------:R-:W3:Y:S01]  /*14d90*/  MUFU.EX2 R115, R115 ;  /* 0x0000007300737308 */ /* 0x000ee20000000800 */
[C---:B------:R-:W-:Y:S01]  /*14da0*/  HMMA.16816.F32 R84, R4.reuse, R10, R84 ;  /* 0x0000000a0454723c */ /* 0x040fe20000001854 */
[----:B------:R-:W4:Y:S05]  /*14db0*/  LDSM.16.MT88.4 R8, [R164+0x7800] ;  /* 0x00780000a408783b */ /* 0x000f2a0000004200 */
[C---:B--2---:R-:W-:Y:S01]  /*14dc0*/  HMMA.16816.F32 R80, R4.reuse, R16, R80 ;  /* 0x000000100450723c */ /* 0x044fe20000001850 */
[----:B------:R-:W-:Y:S05]  /*14dd0*/  MUFU.EX2 R118, R118 ;  /* 0x0000007600767308 */ /* 0x000fea0000000800 */
[C---:B------:R-:W-:Y:S01]  /*14de0*/  HMMA.16816.F32 R76, R4.reuse, R18, R76 ;  /* 0x00000012044c723c */ /* 0x040fe2000000184c */
[----:B------:R-:W2:Y:S02]  /*14df0*/  LDSM.16.MT88.4 R16, [R162+0x7800] ;  /* 0x00780000a210783b */ /* 0x000ea40000004200 */
        /* <DEDUP_REMOVED lines=8> */
[----:B---3--:R-:W-:Y:S02]  /*14e80*/  F2FP.F16.F32.PACK_AB R5, R115, R124 ;  /* 0x0000007c7305723e */ /* 0x008fe400000000ff */
[----:B------:R-:W-:-:S03]  /*14e90*/  F2FP.F16.F32.PACK_AB R6, R120, R111 ;  /* 0x0000006f7806723e */ /* 0x000fc600000000ff */
[----:B------:R-:W-:Y:S01]  /*14ea0*/  MUFU.EX2 R128, R128 ;  /* 0x0000008000807308 */ /* 0x000fe20000000800 */
[----:B-----5:R-:W-:-:S07]  /*14eb0*/  F2FP.F16.F32.PACK_AB R7, R113, R118 ;  /* 0x000000767107723e */ /* 0x020fce00000000ff */
[C---:B----4-:R-:W-:Y:S01]  /*14ec0*/  HMMA.16816.F32 R96, R4.reuse, R8, R96 ;  /* 0x000000080460723c */ /* 0x050fe20000001860 */
[----:B------:R-:W-:Y:S05]  /*14ed0*/  MUFU.EX2 R114, R114 ;  /* 0x0000007200727308 */ /* 0x000fea0000000800 */
[C---:B------:R-:W-:Y:S01]  /*14ee0*/  HMMA.16816.F32 R92, R4.reuse, R10, R92 ;  /* 0x0000000a045c723c */ /* 0x040fe2000000185c */
[----:B------:R-:W3:Y:S02]  /*14ef0*/  LDSM.16.MT88.4 R8, [R160+0x7800] ;  /* 0x00780000a008783b */ /* 0x000ee40000004200 */
[----:B------:R-:W4:Y:S03]  /*14f00*/  MUFU.EX2 R123, R123 ;  /* 0x0000007b007b7308 */ /* 0x000f260000000800 */
[C---:B--2---:R-:W-:Y:S05]  /*14f10*/  HMMA.16816.F32 R88, R4.reuse, R16, R88 ;  /* 0x000000100458723c */ /* 0x044fea0000001858 */
[----:B------:R-:W-:Y:S01]  /*14f20*/  MUFU.EX2 R110, R110 ;  /* 0x0000006e006e7308 */ /* 0x000fe20000000800 */
[C---:B------:R-:W-:Y:S01]  /*14f30*/  HMMA.16816.F32 R84, R4.reuse, R18, R84 ;  /* 0x000000120454723c */ /* 0x040fe20000001854 */
[----:B------:R-:W-:Y:S05]  /*14f40*/  LDSM.16.MT88.4 R16, [R164+0x8000] ;  /* 0x00800000a410783b */ /* 0x000fea0000004200 */
[C---:B-1----:R-:W-:Y:S01]  /*14f50*/  HMMA.16816.F32 R80, R4.reuse, R12, R80 ;  /* 0x0000000c0450723c */ /* 0x042fe20000001850 */
[----:B------:R-:W1:Y:S05]  /*14f60*/  MUFU.EX2 R121, R121 ;  /* 0x0000007900797308 */ /* 0x000e6a0000000800 */
[C---:B------:R-:W-:Y:S01]  /*14f70*/  HMMA.16816.F32 R76, R4.reuse, R14, R76 ;  /* 0x0000000e044c723c */ /* 0x040fe2000000184c */
[----:B------:R-:W2:Y:S02]  /*14f80*/  LDSM.16.MT88.4 R12, [R162+0x8000] ;  /* 0x00800000a20c783b */ /* 0x000ea40000004200 */
[----:B------:R-:W-:Y:S08]  /*14f90*/  MUFU.EX2 R63, R63 ;  /* 0x0000003f003f7308 */ /* 0x000ff00000000800 */
[----:B------:R-:W5:Y:S01]  /*14fa0*/  MUFU.EX2 R116, R116 ;  /* 0x0000007400747308 */ /* 0x000f620000000800 */
[C---:B---3--:R-:W-:Y:S07]  /*14fb0*/  HMMA.16816.F32 R72, R4.reuse, R8, R72 ;  /* 0x000000080448723c */ /* 0x048fee0000001848 */
[----:B------:R-:W-:Y:S01]  /*14fc0*/  MUFU.EX2 R59, R59 ;  /* 0x0000003b003b7308 */ /* 0x000fe20000000800 */
[----:B------:R-:W-:Y:S01]  /*14fd0*/  HMMA.16816.F32 R68, R4, R10, R68 ;  /* 0x0000000a0444723c */ /* 0x000fe20000001844 */
[----:B------:R-:W3:Y:S06]  /*14fe0*/  LDSM.16.MT88.4 R8, [R161+0x8000] ;  /* 0x00800000a108783b */ /* 0x000eec0000004200 */
[----:B------:R-:W-:Y:S01]  /*14ff0*/  MUFU.EX2 R122, R122 ;  /* 0x0000007a007a7308 */ /* 0x000fe20000000800 */
[----:B------:R-:W-:-:S02]  /*15000*/  F2FP.F16.F32.PACK_AB R4, R126, R117 ;  /* 0x000000757e04723e */ /* 0x000fc400000000ff */
[----:B----4-:R-:W-:Y:S02]  /*15010*/  F2FP.F16.F32.PACK_AB R5, R123, R114 ;  /* 0x000000727b05723e */ /* 0x010fe400000000ff */
[----:B------:R-:W-:-:S03]  /*15020*/  F2FP.F16.F32.PACK_AB R6, R128, R119 ;  /* 0x000000778006723e */ /* 0x000fc600000000ff */
[----:B------:R-:W-:Y:S01]  /*15030*/  MUFU.EX2 R56, R56 ;  /* 0x0000003800387308 */ /* 0x000fe20000000800 */
[----:B-1----:R-:W-:-:S07]  /*15040*/  F2FP.F16.F32.PACK_AB R7, R121, R110 ;  /* 0x0000006e7907723e */ /* 0x002fce00000000ff */
[C---:B--2---:R-:W-:Y:S01]  /*15050*/  HMMA.16816.F32 R88, R4.reuse, R12, R88 ;  /* 0x0000000c0458723c */ /* 0x044fe20000001858 */
[----:B------:R-:W1:Y:S05]  /*15060*/  MUFU.EX2 R105, R105 ;  /* 0x0000006900697308 */ /* 0x000e6a0000000800 */
[C---:B------:R-:W-:Y:S01]  /*15070*/  HMMA.16816.F32 R84, R4.reuse, R14, R84 ;  /* 0x0000000e0454723c */ /* 0x040fe20000001854 */
[----:B------:R-:W2:Y:S02]  /*15080*/  LDSM.16.MT88.4 R12, [R160+0x8000] ;  /* 0x00800000a00c783b */ /* 0x000ea40000004200 */
[----:B------:R-:W-:Y:S03]  /*15090*/  MUFU.EX2 R52, R52 ;  /* 0x0000003400347308 */ /* 0x000fe60000000800 */
[C---:B------:R-:W-:Y:S05]  /*150a0*/  HMMA.16816.F32 R96, R4.reuse, R16, R96 ;  /* 0x000000100460723c */ /* 0x040fea0000001860 */
[----:B------:R-:W4:Y:S01]  /*150b0*/  MUFU.EX2 R65, R65 ;  /* 0x0000004100417308 */ /* 0x000f220000000800 */
[C---:B------:R-:W-:Y:S01]  /*150c0*/  HMMA.16816.F32 R92, R4.reuse, R18, R92 ;  /* 0x00000012045c723c */ /* 0x040fe2000000185c */
[----:B------:R-:W-:Y:S05]  /*150d0*/  LDSM.16.MT88.4 R16, [R162+0x8800] ;  /* 0x00880000a210783b */ /* 0x000fea0000004200 */
[C---:B---3--:R-:W-:Y:S01]  /*150e0*/  HMMA.16816.F32 R80, R4.reuse, R8, R80 ;  /* 0x000000080450723c */ /* 0x048fe20000001850 */
[----:B------:R-:W-:Y:S05]  /*150f0*/  MUFU.EX2 R51, R51 ;  /* 0x0000003300337308 */ /* 0x000fea0000000800 */
[C---:B------:R-:W-:Y:S01]  /*15100*/  HMMA.16816.F32 R76, R4.reuse, R10, R76 ;  /* 0x0000000a044c723c */ /* 0x040fe2000000184c */
[----:B------:R-:W3:Y:S02]  /*15110*/  LDSM.16.MT88.4 R8, [R164+0x8800] ;  /* 0x00880000a408783b */ /* 0x000ee40000004200 */
[----:B------:R-:W3:Y:S08]  /*15120*/  MUFU.EX2 R58, R58 ;  /* 0x0000003a003a7308 */ /* 0x000ef00000000800 */
[----:B------:R-:W-:Y:S01]  /*15130*/  MUFU.EX2 R45, R45 ;  /* 0x0000002d002d7308 */ /* 0x000fe20000000800 */
[C---:B--2---:R-:W-:Y:S07]  /*15140*/  HMMA.16816.F32 R72, R4.reuse, R12, R72 ;  /* 0x0000000c0448723c */ /* 0x044fee0000001848 */
[----:B------:R-:W-:Y:S01]  /*15150*/  MUFU.EX2 R62, R62 ;  /* 0x0000003e003e7308 */ /* 0x000fe20000000800 */
[----:B------:R-:W-:Y:S01]  /*15160*/  HMMA.16816.F32 R68, R4, R14, R68 ;  /* 0x0000000e0444723c */ /* 0x000fe20000001844 */
[----:B------:R-:W2:Y:S06]  /*15170*/  LDSM.16.MT88.4 R12, [R161+0x8800] ;  /* 0x00880000a10c783b */ /* 0x000eac0000004200 */
[----:B------:R-:W-:Y:S01]  /*15180*/  MUFU.EX2 R53, R53 ;  /* 0x0000003500357308 */ /* 0x000fe20000000800 */
[----:B-----5:R-:W-:-:S02]  /*15190*/  F2FP.F16.F32.PACK_AB R4, R116, R63 ;  /* 0x0000003f7404723e */ /* 0x020fc400000000ff */
[----:B-1----:R-:W-:Y:S02]  /*151a0*/  F2FP.F16.F32.PACK_AB R5, R105, R56 ;  /* 0x000000386905723e */ /* 0x002fe400000000ff */
[----:B------:R-:W-:-:S03]  /*151b0*/  F2FP.F16.F32.PACK_AB R6, R122, R59 ;  /* 0x0000003b7a06723e */ /* 0x000fc600000000ff */
[----:B------:R-:W1:Y:S01]  /*151c0*/  MUFU.EX2 R64, R64 ;  /* 0x0000004000407308 */ /* 0x000e620000000800 */
[----:B----4-:R-:W-:-:S07]  /*151d0*/  F2FP.F16.F32.PACK_AB R7, R65, R52 ;  /* 0x000000344107723e */ /* 0x010fce00000000ff */
[C---:B---3--:R-:W-:Y:S01]  /*151e0*/  HMMA.16816.F32 R96, R4.reuse, R8, R96 ;  /* 0x000000080460723c */ /* 0x048fe20000001860 */
[----:B------:R-:W-:Y:S05]  /*151f0*/  MUFU.EX2 R44, R44 ;  /* 0x0000002c002c7308 */ /* 0x000fea0000000800 */
[C---:B------:R-:W-:Y:S01]  /*15200*/  HMMA.16816.F32 R92, R4.reuse, R10, R92 ;  /* 0x0000000a045c723c */ /* 0x040fe2000000185c */
[----:B------:R-:W3:Y:S02]  /*15210*/  LDSM.16.MT88.4 R8, [R160+0x8800] ;  /* 0x00880000a008783b */ /* 0x000ee40000004200 */
[----:B------:R-:W4:Y:S03]  /*15220*/  MUFU.EX2 R57, R57 ;  /* 0x0000003900397308 */ /* 0x000f260000000800 */
[C---:B------:R-:W-:Y:S05]  /*15230*/  HMMA.16816.F32 R88, R4.reuse, R16, R88 ;  /* 0x000000100458723c */ /* 0x040fea0000001858 */
[----:B------:R-:W-:Y:S01]  /*15240*/  MUFU.EX2 R38, R38 ;  /* 0x0000002600267308 */ /* 0x000fe20000000800 */
[C---:B------:R-:W-:Y:S01]  /*15250*/  HMMA.16816.F32 R84, R4.reuse, R18, R84 ;  /* 0x000000120454723c */ /* 0x040fe20000001854 */
[----:B------:R-:W-:Y:S05]  /*15260*/  LDSM.16.MT88.4 R16, [R160+0x9000] ;  /* 0x00900000a010783b */ /* 0x000fea0000004200 */
[C---:B--2---:R-:W-:Y:S01]  /*15270*/  HMMA.16816.F32 R80, R4.reuse, R12, R80 ;  /* 0x0000000c0450723c */ /* 0x044fe20000001850 */
[----:B------:R-:W2:Y:S05]  /*15280*/  MUFU.EX2 R37, R37 ;  /* 0x0000002500257308 */ /* 0x000eaa0000000800 */
[C---:B------:R-:W-:Y:S01]  /*15290*/  HMMA.16816.F32 R76, R4.reuse, R14, R76 ;  /* 0x0000000e044c723c */ /* 0x040fe2000000184c */
[----:B------:R-:W5:Y:S02]  /*152a0*/  LDSM.16.MT88.4 R12, [R162+0x9000] ;  /* 0x00900000a20c783b */ /* 0x000f640000004200 */
[----:B------:R-:W-:Y:S08]  /*152b0*/  MUFU.EX2 R187, R187 ;  /* 0x000000bb00bb7308 */ /* 0x000ff00000000800 */
[----:B------:R-:W-:Y:S01]  /*152c0*/  MUFU.EX2 R2, R26 ;  /* 0x0000001a00027308 */ /* 0x000fe20000000800 */
[C---:B---3--:R-:W-:Y:S06]  /*152d0*/  HMMA.16816.F32 R72, R4.reuse, R8, R72 ;  /* 0x000000080448723c */ /* 0x048fec0000001848 */
[----:B------:R-:W-:Y:S01]  /*152e0*/  HMMA.16816.F32 R68, R4, R10, R68 ;  /* 0x0000000a0444723c */ /* 0x000fe20000001844 */
[----:B------:R-:W3:Y:S06]  /*152f0*/  LDSM.16.MT88.4 R8, [R161+0x9000] ;  /* 0x00900000a108783b */ /* 0x000eec0000004200 */
[----:B------:R-:W-:-:S02]  /*15300*/  F2FP.F16.F32.PACK_AB R4, R58, R51 ;  /* 0x000000333a04723e */ /* 0x000fc400000000ff */
[----:B-1----:R-:W-:Y:S02]  /*15310*/  F2FP.F16.F32.PACK_AB R5, R64, R53 ;  /* 0x000000354005723e */ /* 0x002fe400000000ff */
[----:B------:R-:W-:Y:S02]  /*15320*/  F2FP.F16.F32.PACK_AB R6, R62, R45 ;  /* 0x0000002d3e06723e */ /* 0x000fe400000000ff */
[----:B----4-:R-:W-:-:S07]  /*15330*/  F2FP.F16.F32.PACK_AB R7, R57, R44 ;  /* 0x0000002c3907723e */ /* 0x010fce00000000ff */
[C---:B------:R-:W-:Y:S06]  /*15340*/  HMMA.16816.F32 R92, R4.reuse, R22, R92 ;  /* 0x00000016045c723c */ /* 0x040fec000000185c */
[C---:B-----5:R-:W-:Y:S01]  /*15350*/  HMMA.16816.F32 R88, R4.reuse, R12, R88 ;  /* 0x0000000c0458723c */ /* 0x060fe20000001858 */
[----:B------:R-:W-:Y:S01]  /*15360*/  FADD.FTZ R22, R0, R31 ;  /* 0x0000001f00167221 */ /* 0x000fe20000010000 */
[----:B------:R-:W-:Y:S01]  /*15370*/  FFMA.FTZ R23, R25, UR8, -R27 ;  /* 0x0000000819177c23 */ /* 0x000fe2000801081b */
[----:B------:R-:W-:Y:S02]  /*15380*/  MUFU.EX2 R0, R28 ;  /* 0x0000001c00007308 */ /* 0x000fe40000000800 */
[----:B------:R-:W-:Y:S01]  /*15390*/  FADD.FTZ R43, R43, R22 ;  /* 0x000000162b2b7221 */ /* 0x000fe20000010000 */
[----:B------:R-:W-:Y:S01]  /*153a0*/  HMMA.16816.F32 R84, R4, R14, R84 ;  /* 0x0000000e0454723c */ /* 0x000fe20000001854 */
[----:B------:R-:W1:Y:S02]  /*153b0*/  LDSM.16.MT88.4 R12, [R164+0x9800] ;  /* 0x00980000a40c783b */ /* 0x000e640000004200 */
        /* <DEDUP_REMOVED lines=9> */
[C---:B---3--:R-:W-:Y:S01]  /*15450*/  HMMA.16816.F32 R80, R4.reuse, R8, R80 ;  /* 0x000000080450723c */ /* 0x048fe20000001850 */
[----:B------:R-:W-:Y:S01]  /*15460*/  FADD.FTZ R103, R66, R103 ;  /* 0x0000006742677221 */ /* 0x000fe20000010000 */
[----:B------:R-:W-:Y:S02]  /*15470*/  FADD.FTZ R17, R49, R60 ;  /* 0x0000003c31117221 */ /* 0x000fe40000010000 */
[----:B------:R-:W3:Y:S01]  /*15480*/  MUFU.EX2 R21, R21 ;  /* 0x0000001500157308 */ /* 0x000ee20000000800 */
        /* <DEDUP_REMOVED lines=8> */
[----:B------:R-:W-:Y:S01]  /*15510*/  HMMA.16816.F32 R68, R4, R18, R68 ;  /* 0x000000120444723c */ /* 0x000fe20000001844 */
[----:B------:R-:W5:Y:S01]  /*15520*/  LDSM.16.MT88.4 R16, [R161+0x9800] ;  /* 0x00980000a110783b */ /* 0x000f620000004200 */
[----:B------:R-:W-:Y:S01]  /*15530*/  FADD.FTZ R115, R115, R124 ;  /* 0x0000007c73737221 */ /* 0x000fe20000010000 */
[----:B------:R-:W-:-:S03]  /*15540*/  FADD.FTZ R111, R111, R22 ;  /* 0x000000166f6f7221 */ /* 0x000fc60000010000 */
[----:B------:R-:W-:Y:S01]  /*15550*/  FADD.FTZ R118, R118, R115 ;  /* 0x0000007376767221 */ /* 0x000fe20000010000 */
[----:B--2---:R-:W-:Y:S01]  /*15560*/  F2FP.F16.F32.PACK_AB R4, R37, R38 ;  /* 0x000000262504723e */ /* 0x004fe200000000ff */
[----:B------:R-:W-:Y:S01]  /*15570*/  FADD.FTZ R120, R120, R111 ;  /* 0x0000006f78787221 */ /* 0x000fe20000010000 */
[----:B---3--:R-:W-:Y:S01]  /*15580*/  F2FP.F16.F32.PACK_AB R5, R21, R0 ;  /* 0x000000001505723e */ /* 0x008fe200000000ff */
[----:B------:R-:W-:Y:S01]  /*15590*/  FADD.FTZ R113, R113, R118 ;  /* 0x0000007671717221 */ /* 0x000fe20000010000 */
[----:B------:R-:W-:Y:S01]  /*155a0*/  F2FP.F16.F32.PACK_AB R6, R187, R20 ;  /* 0x00000014bb06723e */ /* 0x000fe200000000ff */
[----:B------:R-:W-:Y:S01]  /*155b0*/  FADD.FTZ R117, R117, R120 ;  /* 0x0000007875757221 */ /* 0x000fe20000010000 */
[----:B------:R-:W-:Y:S01]  /*155c0*/  F2FP.F16.F32.PACK_AB R7, R23, R2 ;  /* 0x000000021707723e */ /* 0x000fe200000000ff */
[----:B------:R-:W-:Y:S02]  /*155d0*/  FADD.FTZ R114, R114, R113 ;  /* 0x0000007172727221 */ /* 0x000fe40000010000 */
[----:B------:R-:W-:-:S02]  /*155e0*/  FADD.FTZ R126, R126, R117 ;  /* 0x000000757e7e7221 */ /* 0x000fc40000010000 */
[----:B------:R-:W-:Y:S02]  /*155f0*/  FADD.FTZ R123, R123, R114 ;  /* 0x000000727b7b7221 */ /* 0x000fe40000010000 */
[----:B-1----:R-:W-:Y:S01]  /*15600*/  HMMA.16816.F32 R96, R4, R12, R96 ;  /* 0x0000000c0460723c */ /* 0x002fe20000001860 */
[----:B------:R-:W-:Y:S01]  /*15610*/  FADD.FTZ R119, R119, R126 ;  /* 0x0000007e77777221 */ /* 0x000fe20000010000 */
[----:B------:R-:W-:-:S03]  /*15620*/  FADD.FTZ R110, R110, R123 ;  /* 0x0000007b6e6e7221 */ /* 0x000fc60000010000 */
[----:B------:R-:W-:Y:S01]  /*15630*/  FADD.FTZ R128, R128, R119 ;  /* 0x0000007780807221 */ /* 0x000fe20000010000 */
[----:B------:R-:W-:Y:S01]  /*15640*/  HMMA.16816.F32 R92, R4, R14, R92 ;  /* 0x0000000e045c723c */ /* 0x000fe2000000185c */
[----:B------:R-:W1:Y:S01]  /*15650*/  LDSM.16.MT88.4 R12, [R160+0x9800] ;  /* 0x00980000a00c783b */ /* 0x000e620000004200 */
        /* <DEDUP_REMOVED lines=23> */
[----:B------:R-:W-:Y:S01]  /*157d0*/  FADD.FTZ R37, R37, R38 ;  /* 0x0000002625257221 */ /* 0x000fe20000010000 */
[C---:B-1----:R-:W-:Y:S02]  /*157e0*/  HMMA.16816.F32 R72, R4.reuse, R12, R72 ;  /* 0x0000000c0448723c */ /* 0x042fe40000001848 */
[----:B------:R-:W-:Y:S01]  /*157f0*/  FADD.FTZ R21, R21, R0 ;  /* 0x0000000015157221 */ /* 0x000fe20000010000 */
[----:B------:R-:W-:Y:S01]  /*15800*/  FADD.FTZ R20, R20, R37 ;  /* 0x0000002514147221 */ /* 0x000fe20000010000 */
[----:B------:R-:W-:Y:S02]  /*15810*/  MOV R0, R3 ;  /* 0x0000000300007202 */ /* 0x000fe40000000f00 */
[----:B------:R-:W-:Y:S01]  /*15820*/  HMMA.16816.F32 R68, R4, R14, R68 ;  /* 0x0000000e0444723c */ /* 0x000fe20000001844 */
[----:B------:R-:W-:Y:S01]  /*15830*/  FADD.FTZ R2, R2, R21 ;  /* 0x0000001502027221 */ /* 0x000fe20000010000 */
[----:B------:R-:W-:-:S03]  /*15840*/  FADD.FTZ R187, R187, R20 ;  /* 0x00000014bbbb7221 */ /* 0x000fc60000010000 */
[----:B------:R-:W-:Y:S01]  /*15850*/  FADD.FTZ R188, R23, R2 ;  /* 0x0000000217bc7221 */ /* 0x000fe20000010000 */
[----:B------:R-:W-:-:S15]  /*15860*/  MOV R2, R24 ;  /* 0x0000001800027202 */ /* 0x000fde0000000f00 */
[----:B------:R-:W-:-:S03]  /*15870*/  NOP ;  /* 0x0000000000007918 */ /* 0x000fc60000000000 */
.L_x_5748:
[----:B------:R-:W-:-:S13]  /*15880*/  ISETP.GE.AND P0, PT, R183, 0x1, PT ;  /* 0x00000001b700780c */ /* 0x000fda0003f06270 */
[----:B------:R-:W-:Y:S05]  /*15890*/  @!P0 BRA `(.L_x_5756) ;  /* 0x0000003c00808947 */ /* 0x000fea0003800000 */
[----:B------:R-:W-:Y:S01]  /*158a0*/  ULDC UR5, c[0x0][0x250] ;  /* 0x0000940000057ab9 */ /* 0x000fe20000000800 */
[----:B------:R-:W-:Y:S01]  /*158b0*/  IMAD.MOV.U32 R103, RZ, RZ, R0 ;  /* 0x000000ffff677224 */ /* 0x000fe200078e0000 */
[----:B------:R-:W-:Y:S01]  /*158c0*/  ULEA UR5, -UR5, URZ, 0x7 ;  /* 0x0000003f05057291 */ /* 0x000fe2000f8e393f */
[----:B------:R-:W-:Y:S01]  /*158d0*/  IMAD.MOV.U32 R105, RZ, RZ, R2 ;  /* 0x000000ffff697224 */ /* 0x000fe200078e0002 */
[----:B------:R-:W-:Y:S02]  /*158e0*/  ULDC UR8, c[0x0][0x2d0] ;  /* 0x0000b40000087ab9 */ /* 0x000fe40000000800 */
[----:B------:R-:W-:Y:S02]  /*158f0*/  USHF.R.S32.HI UR4, URZ, 0x1f, UR5 ;  /* 0x0000001f3f047899 */ /* 0x000fe40008011405 */
[----:B------:R-:W-:Y:S01]  /*15900*/  MOV R186, UR5 ;  /* 0x0000000500ba7c02 */ /* 0x000fe20008000f00 */
[----:B------:R-:W-:-:S03]  /*15910*/  ULDC UR5, c[0x0][0x39c] ;  /* 0x0000e70000057ab9 */ /* 0x000fc60000000800 */
[----:B------:R-:W-:Y:S01]  /*15920*/  MOV R185, UR4 ;  /* 0x0000000400b97c02 */ /* 0x000fe20008000f00 */
[----:B------:R-:W-:-:S06]  /*15930*/  ULDC UR4, c[0x0][0x2ec] ;  /* 0x0000bb0000047ab9 */ /* 0x000fcc0000000800 */
.L_x_5760:
        /* <DEDUP_REMOVED lines=21> */
[----:B------:R-:W-:Y:S02]  /*15a90*/  LOP3.LUT R5, R5, R0, RZ, 0x3c, !PT ;  /* 0x0000000005057212 */ /* 0x000fe400078e3cff */
[----:B------:R-:W-:Y:S02]  /*15aa0*/  ISETP.GE.AND P3, PT, R17, RZ, PT ;  /* 0x000000ff1100720c */ /* 0x000fe40003f66270 */
        /* <DEDUP_REMOVED lines=48> */
.L_x_5757:
[----:B------:R-:W-:Y:S01]  /*15db0*/  LEA R190, P2, R12, R140, 0x1 ;  /* 0x0000008c0cbe7211 */ /* 0x000fe200078408ff */
[----:B------:R-:W-:Y:S01]  /*15dc0*/  @P0 STS.128 [R180+0x6000], RZ ;  /* 0x006000ffb4000388 */ /* 0x000fe20000000c00 */
[----:B------:R-:W-:Y:S01]  /*15dd0*/  @!P0 IADD3 R5, P1, R172, R12, RZ ;  /* 0x0000000cac058210 */ /* 0x000fe20007f3e0ff */
[----:B--2---:R-:W-:Y:S01]  /*15de0*/  @!P0 IMAD.WIDE.U32 R18, R10, 0x30, R12 ;  /* 0x000000300a128825 */ /* 0x004fe200078e000c */
[----:B------:R-:W-:Y:S01]  /*15df0*/  LEA.HI.X R191, R12, R141, R13, 0x1, P2 ;  /* 0x0000008d0cbf7211 */ /* 0x000fe200010f0c0d */
[----:B------:R-:W2:Y:S01]  /*15e00*/  @!P0 LDC.64 R6, c[0x0][0x250] ;  /* 0x00009400ff068b82 */ /* 0x000ea20000000a00 */
[----:B------:R-:W-:Y:S01]  /*15e10*/  @!P0 IADD3.X R0, R171, R13, RZ, P1, !PT ;  /* 0x0000000dab008210 */ /* 0x000fe20000ffe4ff */
[----:B------:R-:W-:Y:S01]  /*15e20*/  @!P0 IMAD R11, R11, 0x30, RZ ;  /* 0x000000300b0b8824 */ /* 0x000fe200078e02ff */
[C---:B------:R-:W-:Y:S01]  /*15e30*/  @!P0 LEA R16, P1, R5.reuse, R140, 0x1 ;  /* 0x0000008c05108211 */ /* 0x040fe200078208ff */
[----:B------:R-:W-:Y:S01]  /*15e40*/  @!PT LDS RZ, [RZ] ;  /* 0x00000000fffff984 */ /* 0x000fe20000000800 */
[----:B------:R-:W-:Y:S01]  /*15e50*/  @!PT LDS RZ, [RZ] ;  /* 0x00000000fffff984 */ /* 0x000fe20000000800 */
[----:B------:R-:W-:Y:S01]  /*15e60*/  @!PT LDS RZ, [RZ] ;  /* 0x00000000fffff984 */ /* 0x000fe20000000800 */
[----:B------:R-:W-:Y:S03]  /*15e70*/  @!P0 LDGSTS.E.BYPASS.LTC128B.128 [R180+0x6000], desc[UR6][R190.64] ;  /* 0x06000000beb48fae */ /* 0x000fe6000b901d46 */
[----:B------:R-:W-:Y:S02]  /*15e80*/  @!P0 LEA.HI.X R17, R5, R141, R0, 0x1, P1 ;  /* 0x0000008d05118211 */ /* 0x000fe400008f0c00 */
[C---:B-1----:R-:W-:Y:S01]  /*15e90*/  @!P0 LEA R0, P1, R2.reuse, R12, 0x5 ;  /* 0x0000000c02008211 */ /* 0x042fe200078228ff */
[----:B------:R-:W1:Y:S01]  /*15ea0*/  @!P0 LDC.64 R4, c[0x0][0x250] ;  /* 0x00009400ff048b82 */ /* 0x000e620000000a00 */
[----:B------:R-:W-:Y:S01]  /*15eb0*/  @!P0 IADD3 R11, R11, R19, RZ ;  /* 0x000000130b0b8210 */ /* 0x000fe20007ffe0ff */
[----:B------:R-:W-:Y:S01]  /*15ec0*/  @P0 STS.128 [R180+0x6800], RZ ;  /* 0x006800ffb4000388 */ /* 0x000fe20000000c00 */
[----:B------:R-:W-:Y:S02]  /*15ed0*/  @!P0 LEA.HI.X R14, R2, R13, R3, 0x5, P1 ;  /* 0x0000000d020e8211 */ /* 0x000fe400008f2c03 */
[----:B------:R-:W-:Y:S03]  /*15ee0*/  @!P0 LEA R20, P2, R0, R140, 0x1 ;  /* 0x0000008c00148211 */ /* 0x000fe600078408ff */
[----:B------:R-:W4:Y:S01]  /*15ef0*/  @!P0 LDC.64 R2, c[0x0][0x250] ;  /* 0x00009400ff028b82 */ /* 0x000f220000000a00 */
[----:B---3--:R-:W-:Y:S02]  /*15f00*/  @!P0 LEA R10, P1, R8, R12, 0x6 ;  /* 0x0000000c080a8211 */ /* 0x008fe400078230ff */
[----:B------:R-:W-:Y:S01]  /*15f10*/  @!P0 LEA.HI.X R21, R0, R141, R14, 0x1, P2 ;  /* 0x0000008d00158211 */ /* 0x000fe200010f0c0e */
[----:B------:R-:W-:Y:S01]  /*15f20*/  @!PT LDS RZ, [RZ] ;  /* 0x00000000fffff984 */ /* 0x000fe20000000800 */
[----:B------:R-:W-:Y:S01]  /*15f30*/  @!PT LDS RZ, [RZ] ;  /* 0x00000000fffff984 */ /* 0x000fe20000000800 */
[----:B------:R-:W-:Y:S01]  /*15f40*/  @!PT LDS RZ, [RZ] ;  /* 0x00000000fffff984 */ /* 0x000fe20000000800 */
[----:B------:R3:W-:Y:S01]  /*15f50*/  @!P0 LDGSTS.E.BYPASS.LTC128B.128 [R180+0x6800], desc[UR6][R16.64] ;  /* 0x0680000010b48fae */ /* 0x0007e2000b901d46 */
[-C--:B------:R-:W-:Y:S02]  /*15f60*/  @!P0 LEA R14, P2, R18, R140.reuse, 0x1 ;  /* 0x0000008c120e8211 */ /* 0x080fe400078408ff */
[----:B------:R-:W-:Y:S02]  /*15f70*/  @!P0 LEA.HI.X R9, R8, R13, R9, 0x6, P1 ;  /* 0x0000000d08098211 */ /* 0x000fe400008f3409 */
[-C--:B------:R-:W-:Y:S02]  /*15f80*/  @!P0 LEA.HI.X R15, R18, R141.reuse, R11, 0x1, P2 ;  /* 0x0000008d120f8211 */ /* 0x080fe400010f0c0b */
[CC--:B------:R-:W-:Y:S01]  /*15f90*/  @!P0 LEA R8, P1, R10.reuse, R140.reuse, 0x1 ;  /* 0x0000008c0a088211 */ /* 0x0c0fe200078208ff */
[----:B------:R-:W-:Y:S03]  /*15fa0*/  @P0 STS.128 [R180+0x7000], RZ ;  /* 0x007000ffb4000388 */ /* 0x000fe60000000c00 */
[----:B------:R-:W-:Y:S05]  /*15fb0*/  @!P0 LEA.HI.X R9, R10, R141, R9, 0x1, P1 ;  /* 0x0000008d0a098211 */ /* 0x000fea00008f0c09 */
[----:B------:R-:W-:Y:S01]  /*15fc0*/  @!PT LDS RZ, [RZ] ;  /* 0x00000000fffff984 */ /* 0x000fe20000000800 */
[----:B------:R-:W-:Y:S01]  /*15fd0*/  @!PT LDS RZ, [RZ] ;  /* 0x00000000fffff984 */ /* 0x000fe20000000800 */
[----:B------:R-:W-:Y:S01]  /*15fe0*/  @!PT LDS RZ, [RZ] ;  /* 0x00000000fffff984 */ /* 0x000fe20000000800 */
[----:B------:R-:W-:Y:S01]  /*15ff0*/  @!P0 LDGSTS.E.BYPASS.LTC128B.128 [R180+0x7000], desc[UR6][R20.64] ;  /* 0x0700000014b48fae */ /* 0x000fe2000b901d46 */
[----:B----4-:R-:W-:Y:S02]  /*16000*/  @!P0 IMAD R3, R3, 0x70, RZ ;  /* 0x0000007003038824 */ /* 0x010fe400078e02ff */
[--C-:B--2---:R-:W-:Y:S05]  /*16010*/  @!P0 IMAD.WIDE.U32 R10, R6, 0x50, R12.reuse ;  /* 0x00000050060a8825 */ /* 0x104fea00078e000c */
[----:B------:R-:W-:Y:S01]  /*16020*/  @P0 STS.128 [R180+0x7800], RZ ;  /* 0x007800ffb4000388 */ /* 0x000fe20000000c00 */
[----:B------:R-:W-:Y:S02]  /*16030*/  @!P0 IMAD R7, R7, 0x50, RZ ;  /* 0x0000005007078824 */ /* 0x000fe400078e02ff */
[----:B-1----:R-:W-:Y:S02]  /*16040*/  @!P0 IMAD R5, R5, 0x60, RZ ;  /* 0x0000006005058824 */ /* 0x002fe400078e02ff */
[--C-:B---3--:R-:W-:Y:S01]  /*16050*/  @!P0 IMAD.WIDE.U32 R16, R4, 0x60, R12.reuse ;  /* 0x0000006004108825 */ /* 0x108fe200078e000c */
[-C--:B------:R-:W-:Y:S02]  /*16060*/  @!P0 LEA R4, P3, R10, R140.reuse, 0x1 ;  /* 0x0000008c0a048211 */ /* 0x080fe400078608ff */
[----:B------:R-:W-:Y:S01]  /*16070*/  @!PT LDS RZ, [RZ] ;  /* 0x00000000fffff984 */ /* 0x000fe20000000800 */
[----:B------:R-:W-:Y:S01]  /*16080*/  @!PT LDS RZ, [RZ] ;  /* 0x00000000fffff984 */ /* 0x000fe20000000800 */
[----:B------:R-:W-:Y:S01]  /*16090*/  @!PT LDS RZ, [RZ] ;  /* 0x00000000fffff984 */ /* 0x000fe20000000800 */
[----:B------:R-:W-:Y:S01]  /*160a0*/  @!P0 LDGSTS.E.BYPASS.LTC128B.128 [R180+0x7800], desc[UR6][R14.64] ;  /* 0x078000000eb48fae */ /* 0x000fe2000b901d46 */
[----:B------:R-:W-:Y:S01]  /*160b0*/  @!P0 IADD3 R7, R7, R11, RZ ;  /* 0x0000000b07078210 */ /* 0x000fe20007ffe0ff */
[----:B------:R-:W-:Y:S01]  /*160c0*/  @!P0 IMAD.WIDE.U32 R12, R2, 0x70, R12 ;  /* 0x00000070020c8825 */ /* 0x000fe200078e000c */
[----:B------:R-:W-:Y:S02]  /*160d0*/  @!P0 IADD3 R0, R5, R17, RZ ;  /* 0x0000001105008210 */ /* 0x000fe40007ffe0ff */
[-C--:B------:R-:W-:Y:S02]  /*160e0*/  @!P0 LEA.HI.X R5, R10, R141.reuse, R7, 0x1, P3 ;  /* 0x0000008d0a058211 */ /* 0x080fe400018f0c07 */
[-C--:B------:R-:W-:Y:S01]  /*160f0*/  @!P0 LEA R6, P2, R16, R140.reuse, 0x1 ;  /* 0x0000008c10068211 */ /* 0x080fe200078408ff */
[----:B------:R-:W-:Y:S01]  /*16100*/  @P0 STS.128 [R180+0x8000], RZ ;  /* 0x008000ffb4000388 */ /* 0x000fe20000000c00 */
[----:B------:R-:W-:Y:S02]  /*16110*/  @!P0 LEA R2, P1, R12, R140, 0x1 ;  /* 0x0000008c0c028211 */ /* 0x000fe400078208ff */
[----:B------:R-:W-:Y:S02]  /*16120*/  @!P0 LEA.HI.X R7, R16, R141, R0, 0x1, P2 ;  /* 0x0000008d10078211 */ /* 0x000fe400010f0c00 */
[----:B------:R-:W-:Y:S03]  /*16130*/  @!P0 IADD3 R3, R3, R13, RZ ;  /* 0x0000000d03038210 */ /* 0x000fe60007ffe0ff */
[----:B------:R-:W-:Y:S01]  /*16140*/  @!PT LDS RZ, [RZ] ;  /* 0x00000000fffff984 */ /* 0x000fe20000000800 */
[----:B------:R-:W-:Y:S01]  /*16150*/  @!PT LDS RZ, [RZ] ;  /* 0x00000000fffff984 */ /* 0x000fe20000000800 */
[----:B------:R-:W-:Y:S01]  /*16160*/  @!PT LDS RZ, [RZ] ;  /* 0x00000000fffff984 */ /* 0x000fe20000000800 */
[----:B------:R-:W-:Y:S01]  /*16170*/  @!P0 LDGSTS.E.BYPASS.LTC128B.128 [R180+0x8000], desc[UR6][R8.64] ;  /* 0x0800000008b48fae */ /* 0x000fe2000b901d46 */
[----:B------:R-:W-:Y:S02]  /*16180*/  @!P0 LEA.HI.X R3, R12, R141, R3, 0x1, P1 ;  /* 0x0000008d0c038211 */ /* 0x000fe400008f0c03 */
[----:B------:R-:W-:Y:S05]  /*16190*/  ISETP.GE.AND P1, PT, R183, 0x2, PT ;  /* 0x00000002b700780c */ /* 0x000fea0003f26270 */
        /* <DEDUP_REMOVED lines=16> */
[----:B------:R-:W1:Y:S08]  /*162a0*/  LDSM.16.M88.4 R112, [R169+0x2000] ;  /* 0x00200000a970783b */ /* 0x000e700000000200 */
[----:B------:R-:W3:Y:S08]  /*162b0*/  LDSM.16.M88.4 R116, [R169+0x2800] ;  /* 0x00280000a974783b */ /* 0x000ef00000000200 */
[----:B------:R-:W4:Y:S08]  /*162c0*/  LDSM.16.M88.4 R120, [R169+0x3000] ;  /* 0x00300000a978783b */ /* 0x000f300000000200 */
[----:B------:R-:W5:Y:S08]  /*162d0*/  LDSM.16.M88.4 R124, [R169+0x3800] ;  /* 0x00380000a97c783b */ /* 0x000f700000000200 */
[----:B------:R-:W2:Y:S01]  /*162e0*/  LDSM.16.M88.4 R128, [R169+0x4000] ;  /* 0x00400000a980783b */ /* 0x000ea20000000200 */
[C---:B-1----:R-:W-:Y:S07]  /*162f0*/  HMMA.16816.F32 R4, R108.reuse, R112, RZ ;  /* 0x000000706c04723c */ /* 0x042fee00000018ff */
[----:B------:R-:W1:Y:S01]  /*16300*/  LDSM.16.M88.4 R132, [R169+0x4800] ;  /* 0x00480000a984783b */ /* 0x000e620000000200 */
[C---:B------:R-:W-:Y:S07]  /*16310*/  HMMA.16816.F32 R8, R108.reuse, R114, RZ ;  /* 0x000000726c08723c */ /* 0x040fee00000018ff */
[----:B------:R-:W0:Y:S01]  /*16320*/  LDGDEPBAR ;  /* 0x00000000000079af */ /* 0x000e220000000000 */
[C---:B---3--:R-:W-:Y:S07]  /*16330*/  HMMA.16816.F32 R12, R108.reuse, R116, RZ ;  /* 0x000000746c0c723c */ /* 0x048fee00000018ff */
[----:B------:R-:W3:Y:S01]  /*16340*/  LDSM.16.M88.4 R136, [R169+0x5000] ;  /* 0x00500000a988783b */ /* 0x000ee20000000200 */
[C---:B------:R-:W-:Y:S07]  /*16350*/  HMMA.16816.F32 R16, R108.reuse, R118, RZ ;  /* 0x000000766c10723c */ /* 0x040fee00000018ff */
[----:B------:R-:W3:Y:S01]  /*16360*/  LDSM.16.M88.4 R64, [R169+0x5800] ;  /* 0x00580000a940783b */ /* 0x000ee20000000200 */
[C---:B----4-:R-:W-:Y:S07]  /*16370*/  HMMA.16816.F32 R20, R108.reuse, R120, RZ ;  /* 0x000000786c14723c */ /* 0x050fee00000018ff */
[----:B------:R-:W-:Y:S01]  /*16380*/  LDSM.16.M88.4 R140, [R168] ;  /* 0x00000000a88c783b */ /* 0x000fe20000000200 */
[C---:B------:R-:W-:Y:S06]  /*16390*/  HMMA.16816.F32 R24, R108.reuse, R122, RZ ;  /* 0x0000007a6c18723c */ /* 0x040fec00000018ff */
[C---:B-----5:R-:W-:Y:S01]  /*163a0*/  HMMA.16816.F32 R28, R108.reuse, R124, RZ ;  /* 0x0000007c6c1c723c */ /* 0x060fe200000018ff */
[----:B------:R-:W4:Y:S05]  /*163b0*/  LDSM.16.M88.4 R144, [R163+0x2000] ;  /* 0x00200000a390783b */ /* 0x000f2a0000000200 */
[C---:B------:R-:W-:Y:S03]  /*163c0*/  HMMA.16816.F32 R32, R108.reuse, R126, RZ ;  /* 0x0000007e6c20723c */ /* 0x040fe600000018ff */
[----:B------:R-:W5:Y:S03]  /*163d0*/  LDSM.16.M88.4 R148, [R163+0x2800] ;  /* 0x00280000a394783b */ /* 0x000f660000000200 */
[C---:B--2---:R-:W-:Y:S05]  /*163e0*/  HMMA.16816.F32 R36, R108.reuse, R128, RZ ;  /* 0x000000806c24723c */ /* 0x044fea00000018ff */
[----:B------:R-:W2:Y:S01]  /*163f0*/  LDSM.16.M88.4 R152, [R163+0x3000] ;  /* 0x00300000a398783b */ /* 0x000ea20000000200 */
[C---:B------:R-:W-:Y:S06]  /*16400*/  HMMA.16816.F32 R40, R108.reuse, R130, RZ ;  /* 0x000000826c28723c */ /* 0x040fec00000018ff */
[C---:B-1----:R-:W-:Y:S01]  /*16410*/  HMMA.16816.F32 R44, R108.reuse, R132, RZ ;  /* 0x000000846c2c723c */ /* 0x042fe200000018ff */
        /* <DEDUP_REMOVED lines=9> */
[----:B------:R-:W1:Y:S03]  /*164b0*/  LDSM.16.M88.4 R108, [R163+0x3800] ;  /* 0x00380000a36c783b */ /* 0x000e660000000200 */
[C---:B----4-:R-:W-:Y:S05]  /*164c0*/  HMMA.16816.F32 R4, R140.reuse, R144, R4 ;  /* 0x000000908c04723c */ /* 0x050fea0000001804 */
[----:B------:R-:W-:Y:S01]  /*164d0*/  LDSM.16.M88.4 R128, [R107] ;  /* 0x000000006b80783b */ /* 0x000fe20000000200 */
[C---:B------:R-:W-:Y:S06]  /*164e0*/  HMMA.16816.F32 R8, R140.reuse, R146, R8 ;  /* 0x000000928c08723c */ /* 0x040fec0000001808 */
[C---:B-----5:R-:W-:Y:S06]  /*164f0*/  HMMA.16816.F32 R12, R140.reuse, R148, R12 ;  /* 0x000000948c0c723c */ /* 0x060fec000000180c */
[C---:B------:R-:W-:Y:S06]  /*16500*/  HMMA.16816.F32 R16, R140.reuse, R150, R16 ;  /* 0x000000968c10723c */ /* 0x040fec0000001810 */
[C---:B--2---:R-:W-:Y:S06]  /*16510*/  HMMA.16816.F32 R20, R140.reuse, R152, R20 ;  /* 0x000000988c14723c */ /* 0x044fec0000001814 */
[C---:B------:R-:W-:Y:S06]  /*16520*/  HMMA.16816.F32 R24, R140.reuse, R154, R24 ;  /* 0x0000009a8c18723c */ /* 0x040fec0000001818 */
[C---:B-1----:R-:W-:Y:S06]  /*16530*/  HMMA.16816.F32 R28, R140.reuse, R108, R28 ;  /* 0x0000006c8c1c723c */ /* 0x042fec000000181c */
        /* <DEDUP_REMOVED lines=14> */
[C---:B--2---:R-:W-:Y:S05]  /*16620*/  HMMA.16816.F32 R4, R112.reuse, R124, R4 ;  /* 0x0000007c7004723c */ /* 0x044fea0000001804 */
[----:B------:R-:W-:Y:S01]  /*16630*/  MOV R140, R190 ;  /* 0x000000be008c7202 */ /* 0x000fe20000000f00 */
[C---:B------:R-:W-:Y:S01]  /*16640*/  HMMA.16816.F32 R8, R112.reuse, R126, R8 ;  /* 0x0000007e7008723c */ /* 0x040fe20000001808 */
[----:B------:R-:W2:Y:S04]  /*16650*/  LDSM.16.M88.4 R124, [R156] ;  /* 0x000000009c7c783b */ /* 0x000ea80000000200 */
[----:B------:R-:W-:Y:S01]  /*16660*/  MOV R141, R191 ;  /* 0x000000bf008d7202 */ /* 0x000fe20000000f00 */
        /* <DEDUP_REMOVED lines=18> */
[----:B------:R-:W-:Y:S06]  /*16790*/  HMMA.16816.F32 R64, R112, R118, R64 ;  /* 0x000000767040723c */ /* 0x000fec0000001840 */
[C---:B--2---:R-:W-:Y:S06]  /*167a0*/  HMMA.16816.F32 R4, R120.reuse, R124, R4 ;  /* 0x0000007c7804723c */ /* 0x044fec0000001804 */
[C---:B------:R-:W-:Y:S06]  /*167b0*/  HMMA.16816.F32 R8, R120.reuse, R126, R8 ;  /* 0x0000007e7808723c */ /* 0x040fec0000001808 */
[C---:B-1----:R-:W-:Y:S11]  /*167c0*/  HMMA.16816.F32 R12, R120.reuse, R108, R12 ;  /* 0x0000006c780c723c */ /* 0x042ff6000000180c */
[----:B------:R-:W-:Y:S01]  /*167d0*/  @!UPT UIADD3 URZ, URZ, URZ, URZ ;  /* 0x0000003f3f3ff290 */ /* 0x000fe2000fffe03f */
[----:B------:R-:W-:Y:S01]  /*167e0*/  FMUL.FTZ R3, R4, UR5 ;  /* 0x0000000504037c20 */ /* 0x000fe20008410000 */
[----:B------:R-:W-:Y:S01]  /*167f0*/  FMUL.FTZ R142, R5, UR5 ;  /* 0x00000005058e7c20 */ /* 0x000fe20008410000 */
[----:B------:R-:W-:Y:S01]  /*16800*/  FMUL.FTZ R2, R6, UR5 ;  /* 0x0000000506027c20 */ /* 0x000fe20008410000 */
[----:B------:R-:W-:Y:S01]  /*16810*/  FMUL.FTZ R0, R7, UR5 ;  /* 0x0000000507007c20 */ /* 0x000fe20008410000 */
[----:B------:R-:W1:Y:S01]  /*16820*/  MUFU.TANH R113, R3 ;  /* 0x0000000300717308 */ /* 0x000e620000002400 */
[----:B------:R-:W2:Y:S01]  /*16830*/  LDSM.16.M88.4 R4, [R102+0x1000] ;  /* 0x001000006604783b */ /* 0x000ea20000000200 */
[C---:B------:R-:W-:Y:S03]  /*16840*/  HMMA.16816.F32 R16, R120.reuse, R110, R16 ;  /* 0x0000006e7810723c */ /* 0x040fe60000001810 */
[----:B------:R-:W-:Y:S01]  /*16850*/  FMUL.FTZ R8, R8, UR5 ;  /* 0x0000000508087c20 */ /* 0x000fe20008410000 */
[----:B------:R-:W-:Y:S01]  /*16860*/  FMUL.FTZ R9, R9, UR5 ;  /* 0x0000000509097c20 */ /* 0x000fe20008410000 */
[----:B------:R-:W-:Y:S03]  /*16870*/  FMUL.FTZ R10, R10, UR5 ;  /* 0x000000050a0a7c20 */ /* 0x000fe60008410000 */
[----:B------:R-:W3:Y:S03]  /*16880*/  MUFU.TANH R142, R142 ;  /* 0x0000008e008e7308 */ /* 0x000ee60000002400 */
[----:B------:R-:W-:Y:S07]  /*16890*/  FMUL.FTZ R11, R11, UR5 ;  /* 0x000000050b0b7c20 */ /* 0x000fee0008410000 */
[----:B------:R-:W4:Y:S01]  /*168a0*/  MUFU.TANH R150, R8 ;  /* 0x0000000800967308 */ /* 0x000f220000002400 */
        /* <DEDUP_REMOVED lines=8> */
[----:B------:R-:W-:Y:S06]  /*16930*/  FMUL.FTZ R19, R19, UR5 ;  /* 0x0000000513137c20 */ /* 0x000fec0008410000 */
[----:B------:R-:W1:Y:S10]  /*16940*/  MUFU.TANH R146, R10 ;  /* 0x0000000a00927308 */ /* 0x000e740000002400 */
[----:B------:R5:W1:Y:S01]  /*16950*/  MUFU.TANH R154, R11 ;  /* 0x0000000b009a7308 */ /* 0x000a620000002400 */
[C---:B--2---:R-:W-:Y:S06]  /*16960*/  HMMA.16816.F32 R20, R120.reuse, R4, R20 ;  /* 0x000000047814723c */ /* 0x044fec0000001814 */
[C---:B------:R-:W-:Y:S03]  /*16970*/  HMMA.16816.F32 R24, R120.reuse, R6, R24 ;  /* 0x000000067818723c */ /* 0x040fe60000001818 */
[----:B------:R-:W2:Y:S01]  /*16980*/  MUFU.TANH R139, R2 ;  /* 0x00000002008b7308 */ /* 0x000ea20000002400 */
[----:B------:R-:W-:Y:S09]  /*16990*/  LDSM.16.M88.4 R4, [R102+0x2000] ;  /* 0x002000006604783b */ /* 0x000ff20000000200 */
[----:B------:R-:W1:Y:S01]  /*169a0*/  MUFU.TANH R109, R0 ;  /* 0x00000000006d7308 */ /* 0x000e620000002400 */
[----:B-----5:R-:W5:Y:S09]  /*169b0*/  LDSM.16.M88.4 R8, [R102+0x1800] ;  /* 0x001800006608783b */ /* 0x020f720000000200 */
        /* <DEDUP_REMOVED lines=12> */
[----:B------:R-:W1:Y:S01]  /*16a80*/  MUFU.TANH R133, R16 ;  /* 0x0000001000857308 */ /* 0x000e620000002400 */
[C---:B-----5:R-:W-:Y:S06]  /*16a90*/  HMMA.16816.F32 R28, R120.reuse, R8, R28 ;  /* 0x00000008781c723c */ /* 0x060fec000000181c */
[C---:B------:R-:W-:Y:S03]  /*16aa0*/  HMMA.16816.F32 R32, R120.reuse, R10, R32 ;  /* 0x0000000a7820723c */ /* 0x040fe60000001820 */
[----:B------:R-:W1:Y:S01]  /*16ab0*/  MUFU.TANH R17, R17 ;  /* 0x0000001100117308 */ /* 0x000e620000002400 */
[----:B------:R-:W5:Y:S02]  /*16ac0*/  LDSM.16.M88.4 R8, [R102+0x2800] ;  /* 0x002800006608783b */ /* 0x000f640000000200 */
[C---:B------:R-:W-:Y:S07]  /*16ad0*/  HMMA.16816.F32 R36, R120.reuse, R4, R36 ;  /* 0x000000047824723c */ /* 0x040fee0000001824 */
[----:B------:R-:W1:Y:S01]  /*16ae0*/  MUFU.TANH R131, R18 ;  /* 0x0000001200837308 */ /* 0x000e620000002400 */
[C---:B------:R-:W-:Y:S01]  /*16af0*/  HMMA.16816.F32 R40, R120.reuse, R6, R40 ;  /* 0x000000067828723c */ /* 0x040fe20000001828 */
[----:B------:R-:W3:Y:S08]  /*16b00*/  LDSM.16.M88.4 R4, [R102+0x3000] ;  /* 0x003000006604783b */ /* 0x000ef00000000200 */
        /* <DEDUP_REMOVED lines=18> */
[----:B------:R-:W-:Y:S05]  /*16c30*/  FMUL.FTZ R43, R43, UR5 ;  /* 0x000000052b2b7c20 */ /* 0x000fea0008410000 */
[----:B------:R-:W1:Y:S01]  /*16c40*/  MUFU.TANH R229, R36 ;  /* 0x0000002400e57308 */ /* 0x000e620000002400 */
[C---:B-----5:R-:W-:Y:S06]  /*16c50*/  HMMA.16816.F32 R44, R120.reuse, R8, R44 ;  /* 0x00000008782c723c */ /* 0x060fec000000182c */
[C---:B------:R-:W-:Y:S03]  /*16c60*/  HMMA.16816.F32 R48, R120.reuse, R10, R48 ;  /* 0x0000000a7830723c */ /* 0x040fe60000001830 */
[----:B------:R5:W1:Y:S01]  /*16c70*/  MUFU.TANH R223, R39 ;  /* 0x0000002700df7308 */ /* 0x000a620000002400 */
[----:B------:R-:W4:Y:S02]  /*16c80*/  LDSM.16.M88.4 R8, [R102+0x3800] ;  /* 0x003800006608783b */ /* 0x000f240000000200 */
[----:B------:R-:W-:Y:S07]  /*16c90*/  DEPBAR.LE SB0, 0x0 ;  /* 0x000080000000791a */ /* 0x000fee0000000000 */
[----:B------:R1:W1:Y:S01]  /*16ca0*/  MUFU.TANH R119, R22 ;  /* 0x0000001600777308 */ /* 0x0002620000002400 */
[----:B------:R-:W-:Y:S01]  /*16cb0*/  BAR.SYNC.DEFER_BLOCKING 0x0 ;  /* 0x0000000000007b1d */ /* 0x000fe20000010000 */
[C---:B---3--:R-:W-:Y:S08]  /*16cc0*/  HMMA.16816.F32 R52, R120.reuse, R4, R52 ;  /* 0x000000047834723c */ /* 0x048ff00000001834 */
[----:B------:R3:W1:Y:S01]  /*16cd0*/  MUFU.TANH R117, R23 ;  /* 0x0000001700757308 */ /* 0x0006620000002400 */
        /* <DEDUP_REMOVED lines=16> */
[C---:B----4-:R-:W-:Y:S03]  /*16de0*/  HMMA.16816.F32 R60, R120.reuse, R8, R60 ;  /* 0x00000008783c723c */ /* 0x050fe6000000183c */
[----:B------:R-:W-:Y:S01]  /*16df0*/  FMUL.FTZ R56, R56, UR5 ;  /* 0x0000000538387c20 */ /* 0x000fe20008410000 */
[----:B------:R-:W-:Y:S01]  /*16e00*/  FMUL.FTZ R57, R57, UR5 ;  /* 0x0000000539397c20 */ /* 0x000fe20008410000 */
[----:B------:R-:W-:Y:S01]  /*16e10*/  FMUL.FTZ R58, R58, UR5 ;  /* 0x000000053a3a7c20 */ /* 0x000fe20008410000 */
[----:B------:R-:W-:Y:S03]  /*16e20*/  HMMA.16816.F32 R64, R120, R10, R64 ;  /* 0x0000000a7840723c */ /* 0x000fe60000001840 */
[----:B------:R3:W4:Y:S02]  /*16e30*/  MUFU.TANH R247, R27 ;  /* 0x0000001b00f77308 */ /* 0x0007240000002400 */
        /* <DEDUP_REMOVED lines=9> */
[----:B-----5:R-:W-:Y:S01]  /*16ed0*/  FMUL.FTZ R39, R65, UR5 ;  /* 0x0000000541277c20 */ /* 0x020fe20008410000 */
[----:B------:R-:W-:Y:S01]  /*16ee0*/  FMUL.FTZ R36, R66, UR5 ;  /* 0x0000000542247c20 */ /* 0x000fe20008410000 */
[----:B------:R-:W-:Y:S07]  /*16ef0*/  FMUL.FTZ R3, R67, UR5 ;  /* 0x0000000543037c20 */ /* 0x000fee0008410000 */
        /* <DEDUP_REMOVED lines=29> */
[----:B------:R3:W1:Y:S10]  /*170d0*/  MUFU.TANH R143, R62 ;  /* 0x0000003e008f7308 */ /* 0x0006740000002400 */
[----:B------:R-:W1:Y:S10]  /*170e0*/  MUFU.TANH R63, R63 ;  /* 0x0000003f003f7308 */ /* 0x000e740000002400 */
[----:B------:R-:W1:Y:S10]  /*170f0*/  MUFU.TANH R61, R61 ;  /* 0x0000003d003d7308 */ /* 0x000e740000002400 */
[----:B------:R-:W1:Y:S10]  /*17100*/  MUFU.TANH R39, R39 ;  /* 0x0000002700277308 */ /* 0x000e740000002400 */
[----:B------:R-:W1:Y:S10]  /*17110*/  MUFU.TANH R36, R36 ;  /* 0x0000002400247308 */ /* 0x000e740000002400 */
[----:B------:R-:W1:Y:S01]  /*17120*/  MUFU.TANH R3, R3 ;  /* 0x0000000300037308 */ /* 0x000e620000002400 */
[----:B--234-:R-:W-:Y:S05]  /*17130*/  @!P1 BRA `(.L_x_5758) ;  /* 0x0000000800709947 */ /* 0x01cfea0003800000 */
[----:B------:R-:W2:Y:S01]  /*17140*/  LDC R0, c[0x0][0x248] ;  /* 0x00009200ff007b82 */ /* 0x000ea20000000800 */
[----:B------:R-:W-:Y:S07]  /*17150*/  ISETP.NE.AND P4, PT, R177, RZ, PT ;  /* 0x000000ffb100720c */ /* 0x000fee0003f85270 */
[----:B------:R-:W3:Y:S08]  /*17160*/  @!P0 LDC R10, c[0x0][0x24c] ;  /* 0x00009300ff0a8b82 */ /* 0x000ef00000000800 */
[----:B------:R-:W4:Y:S01]  /*17170*/  @!P0 LDC R6, c[0x0][0x24c] ;  /* 0x00009300ff068b82 */ /* 0x000f220000000800 */
[----:B--2---:R-:W-:Y:S05]  /*17180*/  IMAD.U32 R8, R0, -0x80, RZ ;  /* 0xffffff8000087824 */ /* 0x004fea00078e00ff */
[----:B------:R-:W-:Y:S01]  /*17190*/  SHF.R.S32.HI R9, RZ, 0x1f, R8 ;  /* 0x0000001fff097819 */ /* 0x000fe20000011408 */
[----:B------:R-:W-:Y:S06]  /*171a0*/  @!P4 BRA `(.L_x_5759) ;  /* 0x0000000000f8c947 */ /* 0x000fec0003800000 */
[----:B------:R-:W2:Y:S01]  /*171b0*/  LDC R2, c[0x0][0x380] ;  /* 0x0000e000ff027b82 */ /* 0x000ea20000000800 */
[----:B------:R-:W-:Y:S05]  /*171c0*/  SHF.L.U32 R15, R183, 0x7, RZ ;  /* 0x00000007b70f7819 */ /* 0x000fea00000006ff */
[C---:B------:R-:W-:Y:S02]  /*171d0*/  VIADD R13, R15.reuse, 0xffffff00 ;  /* 0xffffff000f0d7836 */ /* 0x040fe40000000000 */
[----:B------:R-:W-:Y:S03]  /*171e0*/  VIADD R15, R15, 0xffffff80 ;  /* 0xffffff800f0f7836 */ /* 0x000fe60000000000 */
[----:B------:R-:W-:Y:S02]  /*171f0*/  IABS R7, R13 ;  /* 0x0000000d00077213 */ /* 0x000fe40000000000 */
        /* <DEDUP_REMOVED lines=10> */
[--C-:B--2---:R-:W-:Y:S01]  /*172a0*/  IMAD.MOV R5, RZ, RZ, -R19.reuse ;  /* 0x000000ffff057224 */ /* 0x104fe200078e0a13 */
        /* <DEDUP_REMOVED lines=16> */
[----:B------:R-:W-:Y:S01]  /*173b0*/  ISETP.NE.AND P1, PT, R2, RZ, PT ;  /* 0x000000ff0200720c */ /* 0x000fe20003f25270 */
[----:B------:R-:W2:Y:S01]  /*173c0*/  LDC R7, c[0x0][0x24c] ;  /* 0x00009300ff077b82 */ /* 0x000ea20000000800 */
        /* <DEDUP_REMOVED lines=18> */
[----:B------:R-:W-:Y:S04]  /*174f0*/  IMAD R2, R13, R0, RZ ;  /* 0x000000000d027224 */ /* 0x000fe800078e02ff */
[----:B--2---:R-:W-:Y:S01]  /*17500*/  IMAD R2, R11, R7, R2 ;  /* 0x000000070b027224 */ /* 0x004fe200078e0202 */
        /* <DEDUP_REMOVED lines=8> */
.L_x_5759:
[----:B------:R2:W-:Y:S01]  /*17590*/  @P0 STS.128 [R180+0x2000], RZ ;  /* 0x002000ffb4000388 */ /* 0x0005e20000000c00 */
[----:B------:R-:W-:Y:S01]  /*175a0*/  LEA R24, P2, R8, R182, 0x1 ;  /* 0x000000b608187211 */ /* 0x000fe200078408ff */
[----:B------:R-:W5:Y:S01]  /*175b0*/  @!P0 LDC R7, c[0x0][0x24c] ;  /* 0x00009300ff078b82 */ /* 0x000f620000000800 */
[-C--:B------:R-:W-:Y:S01]  /*175c0*/  @!P0 IADD3 R5, P1, R174, R8.reuse, RZ ;  /* 0x00000008ae058210 */ /* 0x080fe20007f3e0ff */
[----:B------:R-:W-:Y:S01]  /*175d0*/  @!P0 IMAD.WIDE.U32 R20, R0, 0x30, R8 ;  /* 0x0000003000148825 */ /* 0x000fe200078e0008 */
[--C-:B------:R-:W-:Y:S02]  /*175e0*/  LEA.HI.X R25, R8, R181, R9.reuse, 0x1, P2 ;  /* 0x000000b508197211 */ /* 0x100fe400010f0c09 */
[C---:B------:R-:W-:Y:S01]  /*175f0*/  @!P0 LEA R11, P2, R0.reuse, R8, 0x5 ;  /* 0x00000008000b8211 */ /* 0x040fe200078428ff */
[--C-:B------:R-:W-:Y:S01]  /*17600*/  @!P0 IMAD.X R2, R173, 0x1, R9.reuse, P1 ;  /* 0x00000001ad028824 */ /* 0x100fe200008e0609 */
[CC--:B------:R-:W-:Y:S01]  /*17610*/  @!P0 LEA R12, P1, R5.reuse, R182.reuse, 0x1 ;  /* 0x000000b6050c8211 */ /* 0x0c0fe200078208ff */
[----:B------:R-:W-:Y:S01]  /*17620*/  @!PT LDS RZ, [RZ] ;  /* 0x00000000fffff984 */ /* 0x000fe20000000800 */
[----:B------:R-:W-:Y:S01]  /*17630*/  @!PT LDS RZ, [RZ] ;  /* 0x00000000fffff984 */ /* 0x000fe20000000800 */
[----:B------:R-:W-:Y:S01]  /*17640*/  @!PT LDS RZ, [RZ] ;  /* 0x00000000fffff984 */ /* 0x000fe20000000800 */
[----:B------:R-:W-:Y:S01]  /*17650*/  @!P0 LDGSTS.E.BYPASS.LTC128B.128 [R180+0x2000], desc[UR6][R24.64] ;  /* 0x0200000018b48fae */ /* 0x000fe2000b901d46 */
[----:B------:R-:W2:Y:S01]  /*17660*/  @!P0 LDC R4, c[0x0][0x24c] ;  /* 0x00009300ff048b82 */ /* 0x000ea20000000800 */
[----:B---3--:R-:W-:Y:S01]  /*17670*/  @!P0 LEA.HI.X R10, R0, R9, R10, 0x5, P2 ;  /* 0x00000009000a8211 */ /* 0x008fe200010f2c0a */
[----:B------:R-:W-:Y:S01]  /*17680*/  @!P0 IMAD.MOV.U32 R18, RZ, RZ, R8 ;  /* 0x000000ffff128224 */ /* 0x000fe200078e0008 */
[----:B------:R3:W-:Y:S01]  /*17690*/  @P0 STS.128 [R180+0x2800], RZ ;  /* 0x002800ffb4000388 */ /* 0x0007e20000000c00 */
[-C--:B------:R-:W-:Y:S01]  /*176a0*/  @!P0 LEA.HI.X R13, R5, R181.reuse, R2, 0x1, P1 ;  /* 0x000000b5050d8211 */ /* 0x080fe200008f0c02 */
[--C-:B------:R-:W-:Y:S01]  /*176b0*/  @!P0 IMAD.MOV.U32 R19, RZ, RZ, R9.reuse ;  /* 0x000000ffff138224 */ /* 0x100fe200078e0009 */
[CC--:B-1----:R-:W-:Y:S01]  /*176c0*/  @!P0 LEA R22, P1, R11.reuse, R182.reuse, 0x1 ;  /* 0x000000b60b168211 */ /* 0x0c2fe200078208ff */
[----:B------:R-:W-:Y:S01]  /*176d0*/  @!P0 IMAD.MOV.U32 R14, RZ, RZ, R8 ;  /* 0x000000ffff0e8224 */ /* 0x000fe200078e0008 */
[----:B------:R-:W1:Y:S01]  /*176e0*/  @!P0 LDC R5, c[0x0][0x24c] ;  /* 0x00009300ff058b82 */ /* 0x000e620000000800 */
[----:B------:R-:W-:Y:S01]  /*176f0*/  @!PT LDS RZ, [RZ] ;  /* 0x00000000fffff984 */ /* 0x000fe20000000800 */
[----:B------:R-:W-:Y:S01]  /*17700*/  @!PT LDS RZ, [RZ] ;  /* 0x00000000fffff984 */ /* 0x000fe20000000800 */
[----:B------:R-:W-:Y:S01]  /*17710*/  @!PT LDS RZ, [RZ] ;  /* 0x00000000fffff984 */ /* 0x000fe20000000800 */
[----:B------:R3:W-:Y:S01]  /*17720*/  @!P0 LDGSTS.E.BYPASS.LTC128B.128 [R180+0x2800], desc[UR6][R12.64] ;  /* 0x028000000cb48fae */ /* 0x0007e2000b901d46 */
[----:B----4-:R-:W-:Y:S01]  /*17730*/  @!P0 IMAD R6, R6, 0x30, RZ ;  /* 0x0000003006068824 */ /* 0x010fe200078e02ff */
[-C--:B------:R-:W-:Y:S01]  /*17740*/  @!P0 LEA.HI.X R23, R11, R181.reuse, R10, 0x1, P1 ;  /* 0x000000b50b178211 */ /* 0x080fe200008f0c0a */
[----:B------:R-:W-:Y:S01]  /*17750*/  @!P0 IMAD.MOV.U32 R15, RZ, RZ, R9 ;  /* 0x000000ffff0f8224 */ /* 0x000fe200078e0009 */
[----:B------:R4:W-:Y:S01]  /*17760*/  @P0 STS.128 [R180+0x3000], RZ ;  /* 0x003000ffb4000388 */ /* 0x0009e20000000c00 */
[----:B------:R-:W-:Y:S01]  /*17770*/  @!P0 IMAD.IADD R6, R6, 0x1, R21 ;  /* 0x0000000106068824 */ /* 0x000fe200078e0215 */
[----:B------:R-:W-:Y:S01]  /*17780*/  @!P0 LEA R26, P2, R20, R182, 0x1 ;  /* 0x000000b6141a8211 */ /* 0x000fe200078408ff */
[----:B------:R-:W4:Y:S01]  /*17790*/  @!P0 LDC R2, c[0x0][0x24c] ;  /* 0x00009300ff028b82 */ /* 0x000f220000000800 */
        /* <DEDUP_REMOVED lines=15> */
[----:B---3--:R-:W-:Y:S02]  /*17890*/  @!P0 IMAD.MOV.U32 R12, RZ, RZ, R8 ;  /* 0x000000ffff0c8224 */ /* 0x008fe400078e0008 */
[----:B------:R-:W-:Y:S02]  /*178a0*/  @!P0 IMAD.MOV.U32 R13, RZ, RZ, R9 ;  /* 0x000000ffff0d8224 */ /* 0x000fe400078e0009 */
[----:B-1----:R-:W-:Y:S01]  /*178b0*/  @!P0 IMAD R5, R5, 0x50, RZ ;  /* 0x0000005005058824 */ /* 0x002fe200078e02ff */
[C---:B-----5:R-:W-:Y:S01]  /*178c0*/  @!P0 LEA.HI.X R7, R0.reuse, R9, R7, 0x6, P1 ;  /* 0x0000000900078211 */ /* 0x060fe200008f3407 */
[----:B------:R-:W-:Y:S01]  /*178d0*/  @!P0 IMAD.WIDE.U32 R12, R0, 0x70, R12 ;  /* 0x00000070000c8825 */ /* 0x000fe200078e000c */
[CC--:B------:R-:W-:Y:S03]  /*178e0*/  @!P0 LEA R8, P1, R10.reuse, R182.reuse, 0x1 ;  /* 0x000000b60a088211 */ /* 0x0c0fe600078208ff */
[----:B------:R-:W-:Y:S01]  /*178f0*/  @!P0 IMAD.IADD R5, R5, 0x1, R19 ;  /* 0x0000000105058824 */ /* 0x000fe200078e0213 */
[-C--:B------:R-:W-:Y:S01]  /*17900*/  @!P0 LEA.HI.X R9, R10, R181.reuse, R7, 0x1, P1 ;  /* 0x000000b50a098211 */ /* 0x080fe200008f0c07 */
[----:B--2---:R-:W-:Y:S01]  /*17910*/  @!P0 IMAD R7, R4, 0x60, RZ ;  /* 0x0000006004078824 */ /* 0x004fe200078e02ff */
[-C--:B------:R-:W-:Y:S01]  /*17920*/  @!P0 LEA R4, P2, R14, R182.reuse, 0x1 ;  /* 0x000000b60e048211 */ /* 0x080fe200078408ff */
[----:B----4-:R-:W-:Y:S01]  /*17930*/  @!P0 IMAD R11, R2, 0x70, RZ ;  /* 0x00000070020b8824 */ /* 0x010fe200078e02ff */
        /* <DEDUP_REMOVED lines=28> */
.L_x_5758:
[----:B-12---:R-:W-:Y:S01]  /*17b00*/  FMNMX.FTZ R7, R113, R105, !PT ;  /* 0x0000006971077209 */ /* 0x006fe20007810000 */
        /* <DEDUP_REMOVED lines=90> */
[--C-:B------:R-:W-:Y:S01]  /*180b0*/  FFMA.FTZ R111, R142, UR4, -R62.reuse ;  /* 0x000000048e6f7c23 */ /* 0x100fe2000801083e */
[--C-:B------:R-:W-:Y:S01]  /*180c0*/  FFMA.FTZ R103, R150, UR4, -R62.reuse ;  /* 0x0000000496677c23 */ /* 0x100fe2000801083e */
[--C-:B------:R-:W-:Y:S01]  /*180d0*/  FFMA.FTZ R66, R148, UR4, -R62.reuse ;  /* 0x0000000494427c23 */ /* 0x100fe2000801083e */
[--C-:B------:R-:W-:Y:S01]  /*180e0*/  FFMA.FTZ R25, R17, UR4, -R62.reuse ;  /* 0x0000000411197c23 */ /* 0x100fe2000801083e */
[--C-:B------:R-:W-:Y:S01]  /*180f0*/  FFMA.FTZ R67, R152, UR4, -R62.reuse ;  /* 0x0000000498437c23 */ /* 0x100fe2000801083e */
[----:B------:R-:W-:Y:S01]  /*18100*/  FFMA.FTZ R64, R137, UR4, -R62 ;  /* 0x0000000489407c23 */ /* 0x000fe2000801083e */
[----:B------:R-:W-:Y:S03]  /*18110*/  FFMA.FTZ R144, R144, UR4, -R60 ;  /* 0x0000000490907c23 */ /* 0x000fe6000801083c */
[----:B------:R-:W-:Y:S01]  /*18120*/  MUFU.EX2 R113, R113 ;  /* 0x0000007100717308 */ /* 0x000fe20000000800 */
[----:B------:R-:W-:Y:S01]  /*18130*/  FFMA.FTZ R133, R133, UR4, -R62 ;  /* 0x0000000485857c23 */ /* 0x000fe2000801083e */
[----:B------:R-:W-:Y:S01]  /*18140*/  FFMA.FTZ R129, R129, UR4, -R60 ;  /* 0x0000000481817c23 */ /* 0x000fe2000801083c */
[--C-:B------:R-:W-:Y:S01]  /*18150*/  FFMA.FTZ R125, R125, UR4, -R62.reuse ;  /* 0x000000047d7d7c23 */ /* 0x100fe2000801083e */
[--C-:B------:R-:W-:Y:S01]  /*18160*/  FFMA.FTZ R112, R221, UR4, -R62.reuse ;  /* 0x00000004dd707c23 */ /* 0x100fe2000801083e */
[--C-:B------:R-:W-:Y:S01]  /*18170*/  FFMA.FTZ R116, R213, UR4, -R62.reuse ;  /* 0x00000004d5747c23 */ /* 0x100fe2000801083e */
[--C-:B------:R-:W-:Y:S01]  /*18180*/  FFMA.FTZ R120, R205, UR4, -R62.reuse ;  /* 0x00000004cd787c23 */ /* 0x100fe2000801083e */
[--C-:B------:R-:W-:Y:S03]  /*18190*/  FFMA.FTZ R123, R203, UR4, -R62.reuse ;  /* 0x00000004cb7b7c23 */ /* 0x100fe6000801083e */
[----:B------:R-:W2:Y:S01]  /*181a0*/  MUFU.EX2 R111, R111 ;  /* 0x0000006f006f7308 */ /* 0x000ea20000000800 */
[C---:B-1----:R-:W-:Y:S01]  /*181b0*/  FMUL.FTZ R16, R38.reuse, R84 ;  /* 0x0000005426107220 */ /* 0x042fe20000410000 */
[C---:B------:R-:W-:Y:S01]  /*181c0*/  FMUL.FTZ R8, R38.reuse, R92 ;  /* 0x0000005c26087220 */ /* 0x040fe20000410000 */
[C---:B------:R-:W-:Y:S01]  /*181d0*/  FMUL.FTZ R17, R38.reuse, R85 ;  /* 0x0000005526117220 */ /* 0x040fe20000410000 */
[C---:B------:R-:W-:Y:S01]  /*181e0*/  FMUL.FTZ R24, R38.reuse, R76 ;  /* 0x0000004c26187220 */ /* 0x040fe20000410000 */
[C---:B------:R-:W-:Y:S01]  /*181f0*/  FMUL.FTZ R32, R38.reuse, R68 ;  /* 0x0000004426207220 */ /* 0x040fe20000410000 */
[----:B------:R-:W-:Y:S01]  /*18200*/  FMUL.FTZ R33, R38, R69 ;  /* 0x0000004526217220 */ /* 0x000fe20000410000 */
[----:B------:R-:W-:Y:S03]  /*18210*/  FFMA.FTZ R124, R197, UR4, -R62 ;  /* 0x00000004c57c7c23 */ /* 0x000fe6000801083e */
[----:B------:R-:W-:Y:S01]  /*18220*/  MUFU.EX2 R103, R103 ;  /* 0x0000006700677308 */ /* 0x000fe20000000800 */
[----:B------:R-:W-:Y:S01]  /*18230*/  FMUL.FTZ R37, R4, UR4 ;  /* 0x0000000404257c20 */ /* 0x000fe20008410000 */
[--C-:B------:R-:W-:Y:S01]  /*18240*/  FFMA.FTZ R110, R139, UR4, -R60.reuse ;  /* 0x000000048b6e7c23 */ /* 0x100fe2000801083c */
[--C-:B------:R-:W-:Y:S01]  /*18250*/  FFMA.FTZ R109, R109, UR4, -R60.reuse ;  /* 0x000000046d6d7c23 */ /* 0x100fe2000801083c */
[--C-:B------:R-:W-:Y:S01]  /*18260*/  FFMA.FTZ R108, R146, UR4, -R60.reuse ;  /* 0x00000004926c7c23 */ /* 0x100fe2000801083c */
[----:B------:R-:W-:Y:S01]  /*18270*/  FFMA.FTZ R65, R154, UR4, -R60 ;  /* 0x000000049a417c23 */ /* 0x000fe2000801083c */
[--C-:B------:R-:W-:Y:S01]  /*18280*/  FFMA.FTZ R128, R153, UR4, -R62.reuse ;  /* 0x0000000499807c23 */ /* 0x100fe2000801083e */
[--C-:B------:R-:W-:Y:S03]  /*18290*/  FFMA.FTZ R149, R149, UR4, -R62.reuse ;  /* 0x0000000495957c23 */ /* 0x100fe6000801083e */
[----:B------:R-:W1:Y:S01]  /*182a0*/  MUFU.EX2 R37, R37 ;  /* 0x0000002500257308 */ /* 0x000e620000000800 */
[----:B--2---:R-:W-:Y:S01]  /*182b0*/  F2FP.F16.F32.PACK_AB R40, R111, R113 ;  /* 0x000000716f28723e */ /* 0x004fe200000000ff */
[--C-:B------:R-:W-:Y:S01]  /*182c0*/  FFMA.FTZ R145, R145, UR4, -R62.reuse ;  /* 0x0000000491917c23 */ /* 0x100fe2000801083e */
[--C-:B------:R-:W-:Y:S01]  /*182d0*/  FFMA.FTZ R61, R61, UR4, -R62.reuse ;  /* 0x000000043d3d7c23 */ /* 0x100fe2000801083e */
[C---:B------:R-:W-:Y:S01]  /*182e0*/  FMUL.FTZ R4, R38.reuse, R96 ;  /* 0x0000006026047220 */ /* 0x040fe20000410000 */
[----:B------:R-:W-:Y:S01]  /*182f0*/  FFMA.FTZ R96, R229, UR4, -R62 ;  /* 0x00000004e5607c23 */ /* 0x000fe2000801083e */
[C---:B------:R-:W-:Y:S01]  /*18300*/  FMUL.FTZ R5, R38.reuse, R97 ;  /* 0x0000006126057220 */ /* 0x040fe20000410000 */
[C---:B------:R-:W-:Y:S03]  /*18310*/  FMUL.FTZ R9, R38.reuse, R93 ;  /* 0x0000005d26097220 */ /* 0x040fe60000410000 */
[----:B------:R-:W-:Y:S01]  /*18320*/  MUFU.EX2 R110, R110 ;  /* 0x0000006e006e7308 */ /* 0x000fe20000000800 */
[--C-:B------:R-:W-:Y:S01]  /*18330*/  FFMA.FTZ R93, R135, UR4, -R60.reuse ;  /* 0x00000004875d7c23 */ /* 0x100fe2000801083c */
[--C-:B------:R-:W-:Y:S01]  /*18340*/  FFMA.FTZ R119, R119, UR4, -R60.reuse ;  /* 0x0000000477777c23 */ /* 0x100fe2000801083c */
[----:B------:R-:W-:Y:S01]  /*18350*/  FFMA.FTZ R113, R38, R187, R113 ;  /* 0x000000bb26717223 */ /* 0x000fe20000010071 */
[--C-:B------:R-:W-:Y:S01]  /*18360*/  FFMA.FTZ R69, R117, UR4, -R60.reuse ;  /* 0x0000000475457c23 */ /* 0x100fe2000801083c */
[--C-:B------:R-:W-:Y:S01]  /*18370*/  FFMA.FTZ R114, R215, UR4, -R60.reuse ;  /* 0x00000004d7727c23 */ /* 0x100fe2000801083c */
[--C-:B------:R-:W-:Y:S01]  /*18380*/  FFMA.FTZ R117, R217, UR4, -R60.reuse ;  /* 0x00000004d9757c23 */ /* 0x100fe2000801083c */
[----:B------:R-:W-:Y:S03]  /*18390*/  FFMA.FTZ R118, R209, UR4, -R60 ;  /* 0x00000004d1767c23 */ /* 0x000fe6000801083c */
[----:B------:R-:W2:Y:S01]  /*183a0*/  MUFU.EX2 R109, R109 ;  /* 0x0000006d006d7308 */ /* 0x000ea20000000800 */
[C---:B-1----:R-:W-:Y:S01]  /*183b0*/  FMUL.FTZ R10, R37.reuse, R94 ;  /* 0x0000005e250a7220 */ /* 0x042fe20000410000 */
[C---:B------:R-:W-:Y:S01]  /*183c0*/  FMUL.FTZ R11, R37.reuse, R95 ;  /* 0x0000005f250b7220 */ /* 0x040fe20000410000 */
[C---:B------:R-:W-:Y:S01]  /*183d0*/  FMUL.FTZ R18, R37.reuse, R86 ;  /* 0x0000005625127220 */ /* 0x040fe20000410000 */
[C---:B------:R-:W-:Y:S01]  /*183e0*/  FMUL.FTZ R34, R37.reuse, R70 ;  /* 0x0000004625227220 */ /* 0x040fe20000410000 */
[----:B------:R-:W-:Y:S01]  /*183f0*/  FMUL.FTZ R35, R37, R71 ;  /* 0x0000004725237220 */ /* 0x000fe20000410000 */
[--C-:B------:R-:W-:Y:S01]  /*18400*/  FFMA.FTZ R70, R115, UR4, -R62.reuse ;  /* 0x0000000473467c23 */ /* 0x100fe2000801083e */
[--C-:B------:R-:W-:Y:S03]  /*18410*/  FFMA.FTZ R71, R251, UR4, -R62.reuse ;  /* 0x00000004fb477c23 */ /* 0x100fe6000801083e */
[----:B------:R-:W1:Y:S01]  /*18420*/  MUFU.EX2 R66, R66 ;  /* 0x0000004200427308 */ /* 0x000e620000000800 */
[--C-:B------:R-:W-:Y:S01]  /*18430*/  FFMA.FTZ R115, R219, UR4, -R62.reuse ;  /* 0x00000004db737c23 */ /* 0x100fe2000801083e */
[C---:B------:R-:W-:Y:S01]  /*18440*/  FMUL.FTZ R6, R37.reuse, R98 ;  /* 0x0000006225067220 */ /* 0x040fe20000410000 */
[C---:B------:R-:W-:Y:S01]  /*18450*/  FMUL.FTZ R7, R37.reuse, R99 ;  /* 0x0000006325077220 */ /* 0x040fe20000410000 */
[C---:B------:R-:W-:Y:S01]  /*18460*/  FMUL.FTZ R19, R37.reuse, R87 ;  /* 0x0000005725137220 */ /* 0x040fe20000410000 */
[----:B------:R-:W-:Y:S01]  /*18470*/  FMUL.FTZ R26, R37, R78 ;  /* 0x0000004e251a7220 */ /* 0x000fe20000410000 */
[----:B------:R-:W-:Y:S01]  /*18480*/  FFMA.FTZ R78, R243, UR4, -R62 ;  /* 0x00000004f34e7c23 */ /* 0x000fe2000801083e */
[----:B------:R-:W-:Y:S03]  /*18490*/  FMUL.FTZ R27, R37, R79 ;  /* 0x0000004f251b7220 */ /* 0x000fe60000410000 */
[----:B------:R-:W-:Y:S01]  /*184a0*/  MUFU.EX2 R108, R108 ;  /* 0x0000006c006c7308 */ /* 0x000fe20000000800 */
[----:B--2---:R-:W-:Y:S01]  /*184b0*/  F2FP.F16.F32.PACK_AB R41, R109, R110 ;  /* 0x0000006e6d29723e */ /* 0x004fe200000000ff */
[--C-:B------:R-:W-:Y:S01]  /*184c0*/  FFMA.FTZ R87, R131, UR4, -R60.reuse ;  /* 0x0000000483577c23 */ /* 0x100fe2000801083c */
[--C-:B------:R-:W-:Y:S01]  /*184d0*/  FFMA.FTZ R79, R241, UR4, -R60.reuse ;  /* 0x00000004f14f7c23 */ /* 0x100fe2000801083c */
[--C-:B------:R-:W-:Y:S01]  /*184e0*/  FFMA.FTZ R98, R223, UR4, -R60.reuse ;  /* 0x00000004df627c23 */ /* 0x100fe2000801083c */
[--C-:B------:R-:W-:Y:S01]  /*184f0*/  FFMA.FTZ R121, R207, UR4, -R60.reuse ;  /* 0x00000004cf797c23 */ /* 0x100fe2000801083c */
[----:B------:R-:W-:Y:S01]  /*18500*/  FFMA.FTZ R122, R201, UR4, -R60 ;  /* 0x00000004c97a7c23 */ /* 0x000fe2000801083c */
[----:B------:R-:W-:Y:S03]  /*18510*/  FFMA.FTZ R110, R37, R188, R110 ;  /* 0x000000bc256e7223 */ /* 0x000fe6000001006e */
[----:B------:R-:W2:Y:S01]  /*18520*/  MUFU.EX2 R65, R65 ;  /* 0x0000004100417308 */ /* 0x000ea20000000800 */
[----:B-1----:R-:W-:Y:S01]  /*18530*/  F2FP.F16.F32.PACK_AB R42, R66, R103 ;  /* 0x00000067422a723e */ /* 0x002fe200000000ff */
[--C-:B------:R-:W-:Y:S01]  /*18540*/  FFMA.FTZ R126, R193, UR4, -R60.reuse ;  /* 0x00000004c17e7c23 */ /* 0x100fe2000801083c */
[--C-:B------:R-:W-:Y:S01]  /*18550*/  FFMA.FTZ R130, R147, UR4, -R60.reuse ;  /* 0x0000000493827c23 */ /* 0x100fe2000801083c */
[--C-:B------:R-:W-:Y:S01]  /*18560*/  FFMA.FTZ R189, R189, UR4, -R60.reuse ;  /* 0x00000004bdbd7c23 */ /* 0x100fe2000801083c */
[--C-:B------:R-:W-:Y:S01]  /*18570*/  FFMA.FTZ R143, R143, UR4, -R60.reuse ;  /* 0x000000048f8f7c23 */ /* 0x100fe2000801083c */
[----:B------:R-:W-:Y:S01]  /*18580*/  ISETP.GT.AND P0, PT, R183, 0x1, PT ;  /* 0x00000001b700780c */ /* 0x000fe20003f04270 */
[----:B------:R-:W-:Y:S03]  /*18590*/  FFMA.FTZ R63, R63, UR4, -R60 ;  /* 0x000000043f3f7c23 */ /* 0x000fe6000801083c */
[----:B------:R1:W-:Y:S10]  /*185a0*/  MUFU.EX2 R85, R25 ;  /* 0x0000001900557308 */ /* 0x0003f40000000800 */
[----:B------:R-:W-:Y:S01]  /*185b0*/  MUFU.EX2 R67, R67 ;  /* 0x0000004300437308 */ /* 0x000fe20000000800 */
[----:B--2---:R-:W-:Y:S09]  /*185c0*/  F2FP.F16.F32.PACK_AB R43, R65, R108 ;  /* 0x0000006c412b723e */ /* 0x004ff200000000ff */
[----:B------:R-:W-:Y:S01]  /*185d0*/  MUFU.EX2 R64, R64 ;  /* 0x0000004000407308 */ /* 0x000fe20000000800 */
[C---:B------:R-:W-:Y:S05]  /*185e0*/  HMMA.16816.F32 R4, R40.reuse, R12, R4 ;  /* 0x0000000c2804723c */ /* 0x040fea0000001804 */
[C---:B-1----:R-:W-:Y:S01]  /*185f0*/  FMUL.FTZ R25, R38.reuse, R77 ;  /* 0x0000004d26197220 */ /* 0x042fe20000410000 */
[C---:B------:R-:W-:Y:S03]  /*18600*/  HMMA.16816.F32 R8, R40.reuse, R14, R8 ;  /* 0x0000000e2808723c */ /* 0x040fe60000001808 */
[----:B------:R-:W-:Y:S02]  /*18610*/  MUFU.EX2 R92, R144 ;  /* 0x00000090005c7308 */ /* 0x000fe40000000800 */
[C---:B------:R-:W-:Y:S01]  /*18620*/  FMUL.FTZ R12, R38.reuse, R88 ;  /* 0x00000058260c7220 */ /* 0x040fe20000410000 */
[C---:B------:R-:W-:Y:S01]  /*18630*/  FMUL.FTZ R13, R38.reuse, R89 ;  /* 0x00000059260d7220 */ /* 0x040fe20000410000 */
[C---:B------:R-:W-:Y:S01]  /*18640*/  FMUL.FTZ R14, R37.reuse, R90 ;  /* 0x0000005a250e7220 */ /* 0x040fe20000410000 */
[----:B------:R-:W-:Y:S05]  /*18650*/  FMUL.FTZ R15, R37, R91 ;  /* 0x0000005b250f7220 */ /* 0x000fea0000410000 */
[----:B------:R-:W1:Y:S01]  /*18660*/  MUFU.EX2 R93, R93 ;  /* 0x0000005d005d7308 */ /* 0x000e620000000800 */
[--C-:B------:R-:W-:Y:S01]  /*18670*/  FFMA.FTZ R77, R127, UR4, -R62.reuse ;  /* 0x000000047f4d7c23 */ /* 0x100fe2000801083e */
[--C-:B------:R-:W-:Y:S01]  /*18680*/  FFMA.FTZ R89, R227, UR4, -R62.reuse ;  /* 0x00000004e3597c23 */ /* 0x100fe2000801083e */
[----:B------:R-:W-:Y:S01]  /*18690*/  FFMA.FTZ R127, R195, UR4, -R62 ;  /* 0x00000004c37f7c23 */ /* 0x000fe2000801083e */
[--C-:B------:R-:W-:Y:S01]  /*186a0*/  FFMA.FTZ R90, R233, UR4, -R60.reuse ;  /* 0x00000004e95a7c23 */ /* 0x100fe2000801083c */
[C---:B------:R-:W-:Y:S05]  /*186b0*/  HMMA.16816.F32 R12, R40.reuse, R20, R12 ;  /* 0x00000014280c723c */ /* 0x040fea000000180c */
[----:B------:R-:W2:Y:S01]  /*186c0*/  MUFU.EX2 R88, R133 ;  /* 0x0000008500587308 */ /* 0x000ea20000000800 */
[----:B------:R-:W-:Y:S01]  /*186d0*/  FFMA.FTZ R91, R225, UR4, -R60 ;  /* 0x00000004e15b7c23 */ /* 0x000fe2000801083c */
[C---:B------:R-:W-:Y:S08]  /*186e0*/  HMMA.16816.F32 R16, R40.reuse, R22, R16 ;  /* 0x000000162810723c */ /* 0x040ff00000001810 */
[----:B------:R-:W-:Y:S03]  /*186f0*/  MUFU.EX2 R87, R87 ;  /* 0x0000005700577308 */ /* 0x000fe60000000800 */
[C---:B------:R-:W-:Y:S01]  /*18700*/  FMUL.FTZ R20, R38.reuse, R80 ;  /* 0x0000005026147220 */ /* 0x040fe20000410000 */
[C---:B------:R-:W-:Y:S01]  /*18710*/  FMUL.FTZ R21, R38.reuse, R81 ;  /* 0x0000005126157220 */ /* 0x040fe20000410000 */
[C---:B------:R-:W-:Y:S01]  /*18720*/  FMUL.FTZ R22, R37.reuse, R82 ;  /* 0x0000005225167220 */ /* 0x040fe20000410000 */
[----:B------:R-:W-:Y:S01]  /*18730*/  FMUL.FTZ R23, R37, R83 ;  /* 0x0000005325177220 */ /* 0x000fe20000410000 */
[--C-:B------:R-:W-:Y:S03]  /*18740*/  FFMA.FTZ R81, R237, UR4, -R62.reuse ;  /* 0x00000004ed517c23 */ /* 0x100fe6000801083e */
[----:B------:R-:W3:Y:S01]  /*18750*/  MUFU.EX2 R76, R129 ;  /* 0x00000081004c7308 */ /* 0x000ee20000000800 */
[----:B------:R-:W-:Y:S01]  /*18760*/  FFMA.FTZ R80, R235, UR4, -R62 ;  /* 0x00000004eb507c23 */ /* 0x000fe2000801083e */
[--C-:B------:R-:W-:Y:S01]  /*18770*/  FFMA.FTZ R82, R239, UR4, -R60.reuse ;  /* 0x00000004ef527c23 */ /* 0x100fe2000801083c */
[C---:B------:R-:W-:Y:S03]  /*18780*/  HMMA.16816.F32 R20, R40.reuse, R28, R20 ;  /* 0x0000001c2814723c */ /* 0x040fe60000001814 */
[----:B------:R-:W-:Y:S04]  /*18790*/  FFMA.FTZ R83, R231, UR4, -R60 ;  /* 0x00000004e7537c23 */ /* 0x000fe8000801083c */
        /* <DEDUP_REMOVED lines=8> */
[----:B------:R-:W-:Y:S01]  /*18820*/  FADD.FTZ R38, R111, R113 ;  /* 0x000000716f267221 */ /* 0x000fe20000010000 */
[----:B------:R-:W-:Y:S04]  /*18830*/  FFMA.FTZ R113, R155, UR4, -R62 ;  /* 0x000000049b717c23 */ /* 0x000fe8000801083e */
[----:B------:R5:W-:Y:S01]  /*18840*/  MUFU.EX2 R68, R119 ;  /* 0x0000007700447308 */ /* 0x000be20000000800 */
[--C-:B------:R-:W-:Y:S01]  /*18850*/  FFMA.FTZ R73, R249, UR4, -R60.reuse ;  /* 0x00000004f9497c23 */ /* 0x100fe2000801083c */
[----:B------:R-:W-:Y:S01]  /*18860*/  FFMA.FTZ R74, R247, UR4, -R60 ;  /* 0x00000004f74a7c23 */ /* 0x000fe2000801083c */
[C---:B------:R-:W-:Y:S03]  /*18870*/  HMMA.16816.F32 R28, R40.reuse, R44, R28 ;  /* 0x0000002c281c723c */ /* 0x040fe6000000181c */
[----:B------:R-:W-:Y:S01]  /*18880*/  FADD.FTZ R37, R109, R110 ;  /* 0x0000006e6d257221 */ /* 0x000fe20000010000 */
[----:B------:R-:W-:Y:S03]  /*18890*/  FADD.FTZ R103, R103, R38 ;  /* 0x0000002667677221 */ /* 0x000fe60000010000 */
[----:B------:R-:W4:Y:S01]  /*188a0*/  MUFU.EX2 R69, R69 ;  /* 0x0000004500457308 */ /* 0x000f220000000800 */
[----:B------:R-:W-:Y:S01]  /*188b0*/  HMMA.16816.F32 R32, R40, R46, R32 ;  /* 0x0000002e2820723c */ /* 0x000fe20000001820 */
[----:B------:R-:W4:Y:S02]  /*188c0*/  LDSM.16.MT88.4 R44, [R160+0x6800] ;  /* 0x00680000a02c783b */ /* 0x000f240000004200 */
[----:B------:R-:W-:Y:S01]  /*188d0*/  FADD.FTZ R38, R66, R103 ;  /* 0x0000006742267221 */ /* 0x000fe20000010000 */
[----:B------:R-:W-:Y:S05]  /*188e0*/  FADD.FTZ R108, R108, R37 ;  /* 0x000000256c6c7221 */ /* 0x000fea0000010000 */
[----:B------:R-:W-:Y:S02]  /*188f0*/  MUFU.EX2 R70, R70 ;  /* 0x0000004600467308 */ /* 0x000fe40000000800 */
[----:B-1----:R-:W-:Y:S02]  /*18900*/  F2FP.F16.F32.PACK_AB R41, R93, R92 ;  /* 0x0000005c5d29723e */ /* 0x002fe400000000ff */
[----:B--2---:R-:W-:Y:S01]  /*18910*/  F2FP.F16.F32.PACK_AB R42, R85, R88 ;  /* 0x00000058552a723e */ /* 0x004fe200000000ff */
[--C-:B-----5:R-:W-:Y:S01]  /*18920*/  FFMA.FTZ R119, R211, UR4, -R62.reuse ;  /* 0x00000004d3777c23 */ /* 0x120fe2000801083e */
[----:B---3--:R-:W-:Y:S01]  /*18930*/  F2FP.F16.F32.PACK_AB R43, R76, R87 ;  /* 0x000000574c2b723e */ /* 0x008fe200000000ff */
[----:B------:R-:W-:Y:S03]  /*18940*/  FFMA.FTZ R62, R39, UR4, -R62 ;  /* 0x00000004273e7c23 */ /* 0x000fe6000801083e */
[----:B------:R-:W1:Y:S01]  /*18950*/  MUFU.EX2 R71, R71 ;  /* 0x0000004700477308 */ /* 0x000e620000000800 */
[----:B------:R-:W-:Y:S01]  /*18960*/  F2FP.F16.F32.PACK_AB R40, R64, R67 ;  /* 0x000000434028723e */ /* 0x000fe200000000ff */
[----:B------:R-:W-:Y:S01]  /*18970*/  FADD.FTZ R65, R65, R108 ;  /* 0x0000006c41417221 */ /* 0x000fe20000010000 */
[----:B------:R-:W-:Y:S01]  /*18980*/  FADD.FTZ R37, R67, R38 ;  /* 0x0000002643257221 */ /* 0x000fe20000010000 */
[--C-:B------:R-:W-:Y:S01]  /*18990*/  FFMA.FTZ R125, R199, UR4, -R60.reuse ;  /* 0x00000004c77d7c23 */ /* 0x100fe2000801083c */
        /* <DEDUP_REMOVED lines=12> */
[----:B------:R-:W3:Y:S06]  /*18a60*/  LDSM.16.MT88.4 R48, [R164+0x7000] ;  /* 0x00700000a430783b */ /* 0x000eec0000004200 */
[----:B------:R-:W-:Y:S01]  /*18a70*/  MUFU.EX2 R75, R75 ;  /* 0x0000004b004b7308 */ /* 0x000fe20000000800 */
[----:B------:R-:W-:Y:S01]  /*18a80*/  FADD.FTZ R38, R85, R88 ;  /* 0x0000005855267221 */ /* 0x000fe20000010000 */
[C---:B------:R-:W-:Y:S01]  /*18a90*/  HMMA.16816.F32 R16, R40.reuse, R54, R16 ;  /* 0x000000362810723c */ /* 0x040fe20000001810 */
[----:B------:R-:W5:Y:S07]  /*18aa0*/  LDSM.16.MT88.4 R52, [R162+0x7000] ;  /* 0x00700000a234783b */ /* 0x000f6e0000004200 */
[----:B------:R-:W5:Y:S01]  /*18ab0*/  MUFU.EX2 R78, R78 ;  /* 0x0000004e004e7308 */ /* 0x000f620000000800 */
[C---:B------:R-:W-:Y:S03]  /*18ac0*/  HMMA.16816.F32 R20, R40.reuse, R56, R20 ;  /* 0x000000382814723c */ /* 0x040fe60000001814 */
[----:B------:R-:W-:Y:S03]  /*18ad0*/  FADD.FTZ R87, R76, R87 ;  /* 0x000000574c577221 */ /* 0x000fe60000010000 */
[C---:B------:R-:W-:Y:S03]  /*18ae0*/  HMMA.16816.F32 R24, R40.reuse, R58, R24 ;  /* 0x0000003a2818723c */ /* 0x040fe60000001818 */
[----:B------:R-:W-:Y:S01]  /*18af0*/  MUFU.EX2 R79, R79 ;  /* 0x0000004f004f7308 */ /* 0x000fe20000000800 */
[----:B------:R-:W5:Y:S01]  /*18b00*/  LDSM.16.MT88.4 R56, [R161+0x7000] ;  /* 0x00700000a138783b */ /* 0x000f620000004200 */
[----:B------:R-:W-:Y:S01]  /*18b10*/  MOV R103, R0 ;  /* 0x0000000000677202 */ /* 0x000fe20000000f00 */
[C---:B----4-:R-:W-:Y:S07]  /*18b20*/  HMMA.16816.F32 R28, R40.reuse, R44, R28 ;  /* 0x0000002c281c723c */ /* 0x050fee000000181c */
[----:B------:R-:W4:Y:S01]  /*18b30*/  MUFU.EX2 R82, R82 ;  /* 0x0000005200527308 */ /* 0x000f220000000800 */
[----:B------:R-:W-:Y:S01]  /*18b40*/  HMMA.16816.F32 R32, R40, R46, R32 ;  /* 0x0000002e2820723c */ /* 0x000fe20000001820 */
[----:B------:R-:W4:Y:S08]  /*18b50*/  LDSM.16.MT88.4 R44, [R160+0x7000] ;  /* 0x00700000a02c783b */ /* 0x000f300000004200 */
[----:B------:R-:W-:Y:S02]  /*18b60*/  MUFU.EX2 R81, R81 ;  /* 0x0000005100517308 */ /* 0x000fe40000000800 */
[----:B------:R-:W-:Y:S01]  /*18b70*/  F2FP.F16.F32.PACK_AB R40, R72, R77 ;  /* 0x0000004d4828723e */ /* 0x000fe200000000ff */
[----:B------:R-:W-:Y:S01]  /*18b80*/  FADD.FTZ R77, R77, R38 ;  /* 0x000000264d4d7221 */ /* 0x000fe20000010000 */
[----:B------:R-:W-:Y:S01]  /*18b90*/  F2FP.F16.F32.PACK_AB R41, R69, R68 ;  /* 0x000000444529723e */ /* 0x000fe200000000ff */
        /* <DEDUP_REMOVED lines=8> */
[C---:B---3--:R-:W-:Y:S02]  /*18c20*/  HMMA.16816.F32 R4, R40.reuse, R48, R4 ;  /* 0x000000302804723c */ /* 0x048fe40000001804 */
[----:B------:R-:W-:Y:S01]  /*18c30*/  MUFU.EX2 R83, R83 ;  /* 0x0000005300537308 */ /* 0x000fe20000000800 */
[----:B------:R-:W-:Y:S01]  /*18c40*/  FADD.FTZ R73, R73, R68 ;  /* 0x0000004449497221 */ /* 0x000fe20000010000 */
[----:B------:R-:W-:Y:S02]  /*18c50*/  FADD.FTZ R70, R71, R70 ;  /* 0x0000004647467221 */ /* 0x000fe40000010000 */
[C---:B------:R-:W-:Y:S01]  /*18c60*/  HMMA.16816.F32 R8, R40.reuse, R50, R8 ;  /* 0x000000322808723c */ /* 0x040fe20000001808 */
[----:B------:R-:W2:Y:S05]  /*18c70*/  LDSM.16.MT88.4 R48, [R164+0x7800] ;  /* 0x00780000a430783b */ /* 0x000eaa0000004200 */
[----:B------:R-:W3:Y:S01]  /*18c80*/  MUFU.EX2 R90, R90 ;  /* 0x0000005a005a7308 */ /* 0x000ee20000000800 */
[----:B------:R-:W-:Y:S01]  /*18c90*/  FADD.FTZ R74, R74, R73 ;  /* 0x000000494a4a7221 */ /* 0x000fe20000010000 */
[C---:B-----5:R-:W-:Y:S08]  /*18ca0*/  HMMA.16816.F32 R12, R40.reuse, R52, R12 ;  /* 0x00000034280c723c */ /* 0x060ff0000000180c */
[----:B------:R-:W-:Y:S01]  /*18cb0*/  MUFU.EX2 R96, R96 ;  /* 0x0000006000607308 */ /* 0x000fe20000000800 */
[C---:B------:R-:W-:Y:S01]  /*18cc0*/  HMMA.16816.F32 R16, R40.reuse, R54, R16 ;  /* 0x000000362810723c */ /* 0x040fe20000001810 */
[----:B------:R-:W5:Y:S05]  /*18cd0*/  LDSM.16.MT88.4 R52, [R162+0x7800] ;  /* 0x00780000a234783b */ /* 0x000f6a0000004200 */
[C---:B------:R-:W-:Y:S03]  /*18ce0*/  HMMA.16816.F32 R20, R40.reuse, R56, R20 ;  /* 0x000000382814723c */ /* 0x040fe60000001814 */
[----:B------:R-:W5:Y:S03]  /*18cf0*/  MUFU.EX2 R89, R89 ;  /* 0x0000005900597308 */ /* 0x000f660000000800 */
[C---:B------:R-:W-:Y:S01]  /*18d00*/  HMMA.16816.F32 R24, R40.reuse, R58, R24 ;  /* 0x0000003a2818723c */ /* 0x040fe20000001818 */
[----:B------:R-:W5:Y:S06]  /*18d10*/  LDSM.16.MT88.4 R56, [R161+0x7800] ;  /* 0x00780000a138783b */ /* 0x000f6c0000004200 */
[----:B------:R-:W-:Y:S01]  /*18d20*/  MUFU.EX2 R91, R91 ;  /* 0x0000005b005b7308 */ /* 0x000fe20000000800 */
[C---:B----4-:R-:W-:Y:S09]  /*18d30*/  HMMA.16816.F32 R28, R40.reuse, R44, R28 ;  /* 0x0000002c281c723c */ /* 0x050ff2000000181c */
[----:B------:R-:W4:Y:S01]  /*18d40*/  MUFU.EX2 R98, R98 ;  /* 0x0000006200627308 */ /* 0x000f220000000800 */
[----:B------:R-:W-:Y:S01]  /*18d50*/  HMMA.16816.F32 R32, R40, R46, R32 ;  /* 0x0000002e2820723c */ /* 0x000fe20000001820 */
[----:B------:R-:W4:Y:S06]  /*18d60*/  LDSM.16.MT88.4 R44, [R160+0x7800] ;  /* 0x00780000a02c783b */ /* 0x000f2c0000004200 */
        /* <DEDUP_REMOVED lines=17> */
[C---:B-----5:R-:W-:Y:S01]  /*18e80*/  HMMA.16816.F32 R12, R40.reuse, R52, R12 ;  /* 0x00000034280c723c */ /* 0x060fe2000000180c */
[----:B------:R-:W2:Y:S01]  /*18e90*/  LDSM.16.MT88.4 R48, [R164+0x8000] ;  /* 0x00800000a430783b */ /* 0x000ea20000004200 */
[----:B------:R-:W3:Y:S03]  /*18ea0*/  MUFU.EX2 R117, R117 ;  /* 0x0000007500757308 */ /* 0x000ee60000000800 */
[----:B------:R-:W-:Y:S01]  /*18eb0*/  FADD.FTZ R90, R90, R83 ;  /* 0x000000535a5a7221 */ /* 0x000fe20000010000 */
[C---:B------:R-:W-:Y:S03]  /*18ec0*/  HMMA.16816.F32 R16, R40.reuse, R54, R16 ;  /* 0x000000362810723c */ /* 0x040fe60000001810 */
[----:B------:R-:W5:Y:S03]  /*18ed0*/  LDSM.16.MT88.4 R52, [R162+0x8000] ;  /* 0x00800000a234783b */ /* 0x000f660000004200 */
[----:B------:R-:W-:Y:S01]  /*18ee0*/  MUFU.EX2 R116, R116 ;  /* 0x0000007400747308 */ /* 0x000fe20000000800 */
[C---:B------:R-:W-:Y:S06]  /*18ef0*/  HMMA.16816.F32 R20, R40.reuse, R56, R20 ;  /* 0x000000382814723c */ /* 0x040fec0000001814 */
[C---:B------:R-:W-:Y:S01]  /*18f00*/  HMMA.16816.F32 R24, R40.reuse, R58, R24 ;  /* 0x0000003a2818723c */ /* 0x040fe20000001818 */
[----:B------:R-:W5:Y:S02]  /*18f10*/  LDSM.16.MT88.4 R56, [R161+0x8000] ;  /* 0x00800000a138783b */ /* 0x000f640000004200 */
[----:B------:R-:W5:Y:S03]  /*18f20*/  MUFU.EX2 R119, R119 ;  /* 0x0000007700777308 */ /* 0x000f660000000800 */
[C---:B----4-:R-:W-:Y:S07]  /*18f30*/  HMMA.16816.F32 R28, R40.reuse, R44, R28 ;  /* 0x0000002c281c723c */ /* 0x050fee000000181c */
[----:B------:R-:W-:Y:S01]  /*18f40*/  MUFU.EX2 R118, R118 ;  /* 0x0000007600767308 */ /* 0x000fe20000000800 */
[----:B------:R-:W-:Y:S01]  /*18f50*/  HMMA.16816.F32 R32, R40, R46, R32 ;  /* 0x0000002e2820723c */ /* 0x000fe20000001820 */
[----:B------:R-:W4:Y:S08]  /*18f60*/  LDSM.16.MT88.4 R44, [R160+0x8000] ;  /* 0x00800000a02c783b */ /* 0x000f300000004200 */
[----:B------:R-:W4:Y:S02]  /*18f70*/  MUFU.EX2 R121, R121 ;  /* 0x0000007900797308 */ /* 0x000f240000000800 */
[C---:B------:R-:W-:Y:S01]  /*18f80*/  F2FP.F16.F32.PACK_AB R40, R89.reuse, R96 ;  /* 0x000000605928723e */ /* 0x040fe200000000ff */
        /* <DEDUP_REMOVED lines=13> */
[C---:B-----5:R-:W-:Y:S09]  /*19060*/  HMMA.16816.F32 R12, R40.reuse, R52, R12 ;  /* 0x00000034280c723c */ /* 0x060ff2000000180c */
[----:B------:R-:W3:Y:S01]  /*19070*/  MUFU.EX2 R125, R125 ;  /* 0x0000007d007d7308 */ /* 0x000ee20000000800 */
[C---:B------:R-:W-:Y:S01]  /*19080*/  HMMA.16816.F32 R16, R40.reuse, R54, R16 ;  /* 0x000000362810723c */ /* 0x040fe20000001810 */
[----:B------:R-:W5:Y:S05]  /*19090*/  LDSM.16.MT88.4 R52, [R162+0x8800] ;  /* 0x00880000a234783b */ /* 0x000f6a0000004200 */
[C---:B------:R-:W-:Y:S03]  /*190a0*/  HMMA.16816.F32 R20, R40.reuse, R56, R20 ;  /* 0x000000382814723c */ /* 0x040fe60000001814 */
[----:B------:R-:W-:Y:S03]  /*190b0*/  MUFU.EX2 R124, R124 ;  /* 0x0000007c007c7308 */ /* 0x000fe60000000800 */
[C---:B------:R-:W-:Y:S01]  /*190c0*/  HMMA.16816.F32 R24, R40.reuse, R58, R24 ;  /* 0x0000003a2818723c */ /* 0x040fe20000001818 */
[----:B------:R-:W5:Y:S06]  /*190d0*/  LDSM.16.MT88.4 R56, [R161+0x8800] ;  /* 0x00880000a138783b */ /* 0x000f6c0000004200 */
[----:B------:R-:W5:Y:S01]  /*190e0*/  MUFU.EX2 R127, R127 ;  /* 0x0000007f007f7308 */ /* 0x000f620000000800 */
[C---:B----4-:R-:W-:Y:S09]  /*190f0*/  HMMA.16816.F32 R28, R40.reuse, R44, R28 ;  /* 0x0000002c281c723c */ /* 0x050ff2000000181c */
[----:B------:R-:W-:Y:S01]  /*19100*/  MUFU.EX2 R126, R126 ;  /* 0x0000007e007e7308 */ /* 0x000fe20000000800 */
[----:B------:R-:W-:Y:S01]  /*19110*/  HMMA.16816.F32 R32, R40, R46, R32 ;  /* 0x0000002e2820723c */ /* 0x000fe20000001820 */
[----:B------:R-:W4:Y:S06]  /*19120*/  LDSM.16.MT88.4 R44, [R160+0x8800] ;  /* 0x00880000a02c783b */ /* 0x000f2c0000004200 */
[----:B------:R-:W-:Y:S02]  /*19130*/  F2FP.F16.F32.PACK_AB R40, R119, R116 ;  /* 0x000000747728723e */ /* 0x000fe400000000ff */
[----:B------:R-:W4:Y:S02]  /*19140*/  MUFU.EX2 R111, R189 ;  /* 0x000000bd006f7308 */ /* 0x000f240000000800 */
        /* <DEDUP_REMOVED lines=13> */
[C---:B-----5:R-:W-:Y:S06]  /*19220*/  HMMA.16816.F32 R12, R40.reuse, R52, R12 ;  /* 0x00000034280c723c */ /* 0x060fec000000180c */
[C---:B------:R-:W-:Y:S01]  /*19230*/  HMMA.16816.F32 R16, R40.reuse, R54, R16 ;  /* 0x000000362810723c */ /* 0x040fe20000001810 */
[----:B------:R-:W3:Y:S02]  /*19240*/  LDSM.16.MT88.4 R52, [R162+0x9000] ;  /* 0x00900000a234783b */ /* 0x000ee40000004200 */
[----:B------:R-:W5:Y:S03]  /*19250*/  MUFU.EX2 R130, R130 ;  /* 0x0000008200827308 */ /* 0x000f660000000800 */
[C---:B------:R-:W-:Y:S07]  /*19260*/  HMMA.16816.F32 R20, R40.reuse, R56, R20 ;  /* 0x000000382814723c */ /* 0x040fee0000001814 */
[----:B------:R-:W-:Y:S01]  /*19270*/  MUFU.EX2 R109, R149 ;  /* 0x00000095006d7308 */ /* 0x000fe20000000800 */
[C---:B------:R-:W-:Y:S01]  /*19280*/  HMMA.16816.F32 R24, R40.reuse, R58, R24 ;  /* 0x0000003a2818723c */ /* 0x040fe20000001818 */
[----:B------:R-:W3:Y:S05]  /*19290*/  LDSM.16.MT88.4 R56, [R161+0x9000] ;  /* 0x00900000a138783b */ /* 0x000eea0000004200 */
[C---:B----4-:R-:W-:Y:S03]  /*192a0*/  HMMA.16816.F32 R28, R40.reuse, R44, R28 ;  /* 0x0000002c281c723c */ /* 0x050fe6000000181c */
[----:B------:R-:W4:Y:S03]  /*192b0*/  MUFU.EX2 R66, R145 ;  /* 0x0000009100427308 */ /* 0x000f260000000800 */
[----:B------:R-:W-:Y:S01]  /*192c0*/  HMMA.16816.F32 R32, R40, R46, R32 ;  /* 0x0000002e2820723c */ /* 0x000fe20000001820 */
[----:B------:R-:W3:Y:S06]  /*192d0*/  LDSM.16.MT88.4 R44, [R160+0x9000] ;  /* 0x00900000a02c783b */ /* 0x000eec0000004200 */
[----:B------:R-:W-:Y:S01]  /*192e0*/  MUFU.EX2 R64, R143 ;  /* 0x0000008f00407308 */ /* 0x000fe20000000800 */
[----:B------:R-:W-:Y:S03]  /*192f0*/  F2FP.F16.F32.PACK_AB R40, R127, R124 ;  /* 0x0000007c7f28723e */ /* 0x000fe600000000ff */
[----:B------:R-:W-:Y:S06]  /*19300*/  F2FP.F16.F32.PACK_AB R41, R111, R126 ;  /* 0x0000007e6f29723e */ /* 0x000fec00000000ff */
[----:B------:R-:W3:Y:S01]  /*19310*/  MUFU.EX2 R63, R63 ;  /* 0x0000003f003f7308 */ /* 0x000ee20000000800 */
[----:B-1----:R-:W-:Y:S02]  /*19320*/  F2FP.F16.F32.PACK_AB R42, R128, R113 ;  /* 0x00000071802a723e */ /* 0x002fe400000000ff */
[----:B-----5:R-:W-:Y:S02]  /*19330*/  F2FP.F16.F32.PACK_AB R43, R130, R129 ;  /* 0x00000081822b723e */ /* 0x020fe400000000ff */
[----:B----4-:R-:W-:Y:S05]  /*19340*/  F2FP.F16.F32.PACK_AB R68, R66, R109 ;  /* 0x0000006d4244723e */ /* 0x010fea00000000ff */
[----:B------:R-:W-:Y:S01]  /*19350*/  MUFU.EX2 R187, R62 ;  /* 0x0000003e00bb7308 */ /* 0x000fe20000000800 */
[C---:B--2---:R-:W-:Y:S06]  /*19360*/  HMMA.16816.F32 R4, R40.reuse, R48, R4 ;  /* 0x000000302804723c */ /* 0x044fec0000001804 */
[C---:B------:R-:W-:Y:S03]  /*19370*/  HMMA.16816.F32 R8, R40.reuse, R50, R8 ;  /* 0x000000322808723c */ /* 0x040fe60000001808 */
[----:B------:R-:W1:Y:S02]  /*19380*/  MUFU.EX2 R48, R61 ;  /* 0x0000003d00307308 */ /* 0x000e640000000800 */
[--C-:B------:R-:W-:Y:S01]  /*19390*/  FFMA.FTZ R49, R36, UR4, -R60.reuse ;  /* 0x0000000424317c23 */ /* 0x100fe2000801083c */
[C---:B---3--:R-:W-:Y:S01]  /*193a0*/  HMMA.16816.F32 R12, R40.reuse, R52, R12 ;  /* 0x00000034280c723c */ /* 0x048fe2000000180c */
[----:B------:R-:W2:Y:S04]  /*193b0*/  LDSM.16.MT88.4 R36, [R160+0x9800] ;  /* 0x00980000a024783b */ /* 0x000ea80000004200 */
[----:B------:R-:W-:Y:S01]  /*193c0*/  FFMA.FTZ R60, R3, UR4, -R60 ;  /* 0x00000004033c7c23 */ /* 0x000fe2000801083c */
[C---:B------:R-:W-:Y:S01]  /*193d0*/  HMMA.16816.F32 R16, R40.reuse, R54, R16 ;  /* 0x000000362810723c */ /* 0x040fe20000001810 */
[----:B------:R-:W-:Y:S04]  /*193e0*/  MUFU.EX2 R49, R49 ;  /* 0x0000003100317308 */ /* 0x000fe80000000800 */
[----:B------:R-:W-:Y:S01]  /*193f0*/  F2FP.F16.F32.PACK_AB R69, R63, R64 ;  /* 0x000000403f45723e */ /* 0x000fe200000000ff */
[C---:B------:R-:W-:Y:S05]  /*19400*/  HMMA.16816.F32 R20, R40.reuse, R56, R20 ;  /* 0x000000382814723c */ /* 0x040fea0000001814 */
[----:B------:R-:W3:Y:S01]  /*19410*/  MUFU.EX2 R60, R60 ;  /* 0x0000003c003c7308 */ /* 0x000ee20000000800 */
[----:B-1----:R-:W-:Y:S01]  /*19420*/  F2FP.F16.F32.PACK_AB R70, R187, R48 ;  /* 0x00000030bb46723e */ /* 0x002fe200000000ff */
[C---:B------:R-:W-:Y:S04]  /*19430*/  HMMA.16816.F32 R24, R40.reuse, R58, R24 ;  /* 0x0000003a2818723c */ /* 0x040fe80000001818 */
[----:B------:R-:W-:Y:S02]  /*19440*/  FADD.FTZ R3, R91, R90 ;  /* 0x0000005a5b037221 */ /* 0x000fe40000010000 */
[C---:B------:R-:W-:Y:S05]  /*19450*/  HMMA.16816.F32 R28, R40.reuse, R44, R28 ;  /* 0x0000002c281c723c */ /* 0x040fea000000181c */
[----:B------:R-:W-:Y:S01]  /*19460*/  FADD.FTZ R3, R98, R3 ;  /* 0x0000000362037221 */ /* 0x000fe20000010000 */
[----:B------:R-:W-:Y:S05]  /*19470*/  HMMA.16816.F32 R32, R40, R46, R32 ;  /* 0x0000002e2820723c */ /* 0x000fea0000001820 */
        /* <DEDUP_REMOVED lines=34> */
.L_x_5756:
        /* <DEDUP_REMOVED lines=136> */
.L_x_5761:
[----:B---3--:R-:W1:Y:S01]  /*19f20*/  S2R R7, SR_CTAID.Z ;  /* 0x0000000000077919 */ /* 0x008e620000002700 */
[----:B------:R-:W1:Y:S01]  /*19f30*/  LDC R5, c[0x0][0x270] ;  /* 0x00009c00ff057b82 */ /* 0x000e620000000800 */
[----:B------:R-:W1:Y:S07]  /*19f40*/  S2R R0, SR_CTAID.Y ;  /* 0x0000000000007919 */ /* 0x000e6e0000002600 */
[----:B------:R-:W2:Y:S01]  /*19f50*/  LDC R2, c[0x0][0x2c4] ;  /* 0x0000b100ff027b82 */ /* 0x000ea20000000800 */
[----:B-1----:R-:W-:-:S04]  /*19f60*/  IMAD R5, R0, R5, R7 ;  /* 0x0000000500057224 */ /* 0x002fc800078e0207 */
[----:B--2---:R-:W-:-:S07]  /*19f70*/  IMAD R2, R5, R2, RZ ;  /* 0x0000000205027224 */ /* 0x004fce00078e02ff */
.L_x_5762:
        /* <DEDUP_REMOVED lines=26> */
.L_x_5764:
[----:B------:R-:W-:Y:S05]  /*1a120*/  BSYNC B0 ;  /* 0x0000000000007941 */ /* 0x000fea0003800000 */
.L_x_5763:
        /* <DEDUP_REMOVED lines=53> */
.L_x_5766:
[----:B------:R-:W-:Y:S05]  /*1a480*/  BSYNC B0 ;  /* 0x0000000000007941 */ /* 0x000fea0003800000 */
.L_x_5765:
        /* <DEDUP_REMOVED lines=15> */
.L_x_5768:
[----:B------:R-:W-:Y:S05]  /*1a580*/  BSYNC B0 ;  /* 0x0000000000007941 */ /* 0x000fea0003800000 */
.L_x_5767:
        /* <DEDUP_REMOVED lines=15> */
.L_x_5770:
[----:B------:R-:W-:Y:S05]  /*1a680*/  BSYNC B0 ;  /* 0x0000000000007941 */ /* 0x000fea0003800000 */
.L_x_5769:
        /* <DEDUP_REMOVED lines=13> */
.L_x_5771:
        /* <DEDUP_REMOVED lines=10> */
.L_x_7927:


//--------------------- .text._ZN5flash24flash_fwd_splitkv_kernelI23Flash_fwd_kernel_traitsILi64ELi64ELi128ELi4ELb0ELb0EN7cutlass6half_tE19Flash_kernel_traitsILi64ELi64ELi128ELi4ES3_EELb1ELb0ELb0ELb0ELb0ELb0ELb1ELb0EEEvNS_16Flash_fwd_paramsE --------------------------
	.section	.text._ZN5flash24flash_fwd_splitkv_kernelI23Flash_fwd_kernel_traitsILi64ELi64ELi128ELi4ELb0ELb0EN7cutlass6half_tE19Flash_kernel_traitsILi64ELi64ELi128ELi4ES3_EELb1ELb0ELb0ELb0ELb0ELb0ELb1ELb0EEEvNS_16Flash_fwd_paramsE,"ax",@progbits
	.align	128
        .global         _ZN5flash24flash_fwd_splitkv_kernelI23Flash_fwd_kernel_traitsILi64ELi64ELi128ELi4ELb0ELb0EN7cutlass6half_tE19Flash_kernel_traitsILi64ELi64ELi128ELi4ES3_EELb1ELb0ELb0ELb0ELb0ELb0ELb1ELb0EEEvNS_16Flash_fwd_paramsE
        .type           _ZN5flash24flash_fwd_splitkv_kernelI23Flash_fwd_kernel_traitsILi64ELi64ELi128ELi4ELb0ELb0EN7cutlass6half_tE19Flash_kernel_traitsILi64ELi64ELi128ELi4ES3_EELb1ELb0ELb0ELb0ELb0ELb0ELb1ELb0EEEvNS_16Flash_fwd_paramsE,@function
        .size           _ZN5flash24flash_fwd_splitkv_kernelI23Flash_fwd_kernel_traitsILi64ELi64ELi128ELi4ELb0ELb0EN7cutlass6half_tE19Flash_kernel_traitsILi64ELi64ELi128ELi4ES3_EELb1ELb0ELb0ELb0ELb0ELb0ELb1ELb0EEEvNS_16Flash_fwd_paramsE,(.L_x_7928 - _ZN5flash24flash_fwd_splitkv_kernelI23Flash_fwd_kernel_traitsILi64ELi64ELi128ELi4ELb0ELb0EN7cutlass6half_tE19Flash_kernel_traitsILi64ELi64ELi128ELi4ES3_EELb1ELb0ELb0ELb0ELb0ELb0ELb1ELb0EEEvNS_16Flash_fwd_paramsE)
        .other          _ZN5flash24flash_fwd_splitkv_kernelI23Flash_fwd_kernel_traitsILi64ELi64ELi128ELi4ELb0ELb0EN7cutlass6half_tE19Flash_kernel_traitsILi64ELi64ELi128ELi4ES3_EELb1ELb0ELb0ELb0ELb0ELb0ELb1ELb0EEEvNS_16Flash_fwd_paramsE,@"STO_CUDA_ENTRY STV_DEFAULT"
_ZN5flash24flash_fwd_splitkv_kernelI23Flash_fwd_kernel_traitsILi64ELi64ELi128ELi4ELb0ELb0EN7cutlass6half_tE19Flash_kernel_traitsILi64ELi64ELi128ELi4ES3_EELb1ELb0ELb0ELb0ELb0ELb0ELb1ELb0EEEvNS_16Flash_fwd_paramsE:
.text._ZN5flash24flash_fwd_splitkv_kernelI23Flash_fwd_kernel_traitsILi64ELi64ELi128ELi4ELb0ELb0EN7cutlass6half_tE19Flash_kernel_traitsILi64ELi64ELi128ELi4ES3_EELb1ELb0ELb0ELb0ELb0ELb0ELb1ELb0EEEvNS_16Flash_fwd_paramsE:
[----:B------:R-:W-:Y:S08]  /*0000*/  LDC R1, c[0x0][0x28] ;  /* 0x00000a00ff017b82 */ /* 0x000ff00000000800 */
[----:B------:R-:W1:Y:S01]  /*0010*/  LDC R5, c[0x0][0x270] ;  /* 0x00009c00ff057b82 */ /* 0x000e620000000800 */
[----:B------:R-:W2:Y:S01]  /*0020*/  S2R R0, SR_CTAID.Z ;  /* 0x0000000000007919 */ /* 0x000ea20000002700 */
[----:B------:R-:W-:Y:S01]  /*0030*/  MOV R10, 0xffffffff ;  /* 0xffffffff000a7802 */ /* 0x000fe20000000f00 */
[----:B------:R-:W-:-:S05]  /*0040*/  ULDC.64 UR10, c[0x0][0x208] ;  /* 0x00008200000a7ab9 */ /* 0x000fca0000000a00 */
[----:B------:R-:W3:Y:S01]  /*0050*/  LDC.64 R16, c[0x0][0x2f8] ;  /* 0x0000be00ff107b82 */ /* 0x000ee20000000a00 */
[----:B-1----:R-:W1:Y:S01]  /*0060*/  I2F.U32.RP R8, R5 ;  /* 0x0000000500087306 */ /* 0x002e620000209000 */
[----:B------:R-:W-:-:S07]  /*0070*/  ISETP.NE.U32.AND P2, PT, R5, RZ, PT ;  /* 0x000000ff0500720c */ /* 0x000fce0003f45070 */
[----:B-1----:R-:W1:Y:S02]  /*0080*/  MUFU.RCP R6, R8 ;  /* 0x0000000800067308 */ /* 0x002e640000001000 */
[----:B-1----:R-:W-:Y:S01]  /*0090*/  VIADD R6, R6, 0xffffffe ;  /* 0x0ffffffe06067836 */ /* 0x002fe20000000000 */
[----:B------:R-:W1:Y:S05]  /*00a0*/  LDC.64 R8, c[0x0][0x2f0] ;  /* 0x0000bc00ff087b82 */ /* 0x000e6a0000000a00 */
[----:B------:R-:W4:Y:S02]  /*00b0*/  F2I.FTZ.U32.TRUNC.NTZ R3, R6 ;  /* 0x0000000600037305 */ /* 0x000f24000021f000 */
[----:B----4-:R-:W-:-:S04]  /*00c0*/  IMAD.MOV R2, RZ, RZ, -R3 ;  /* 0x000000ffff027224 */ /* 0x010fc800078e0a03 */
[----:B------:R-:W-:Y:S01]  /*00d0*/  IMAD R7, R2, R5, RZ ;  /* 0x0000000502077224 */ /* 0x000fe200078e02ff */
[----:B------:R-:W-:-:S05]  /*00e0*/  MOV R2, RZ ;  /* 0x000000ff00027202 */ /* 0x000fca0000000f00 */
[----:B------:R-:W-:Y:S02]  /*00f0*/  IMAD.HI.U32 R7, R3, R7, R2 ;  /* 0x0000000703077227 */ /* 0x000fe400078e0002 */
[----:B------:R-:W4:Y:S04]  /*0100*/  LDC.64 R2, c[0x0][0x300] ;  /* 0x0000c000ff027b82 */ /* 0x000f280000000a00 */
[----:B--2---:R-:W-:-:S04]  /*0110*/  IMAD.HI.U32 R185, R7, R0, RZ ;  /* 0x0000000007b97227 */ /* 0x004fc800078e00ff */
[----:B------:R-:W-:Y:S01]  /*0120*/  IMAD.MOV R4, RZ, RZ, -R185 ;  /* 0x000000ffff047224 */ /* 0x000fe200078e0ab9 */
[----:B------:R-:W2:Y:S03]  /*0130*/  LDC.64 R6, c[0x0][0x2f0] ;  /* 0x0000bc00ff067b82 */ /* 0x000ea60000000a00 */
[----:B------:R-:W-:-:S05]  /*0140*/  IMAD R4, R5, R4, R0 ;  /* 0x0000000405047224 */ /* 0x000fca00078e0200 */
[----:B------:R-:W-:Y:S02]  /*0150*/  ISETP.GE.U32.AND P4, PT, R4, R5, PT ;  /* 0x000000050400720c */ /* 0x000fe40003f86070 */
[----:B----4-:R-:W-:-:S04]  /*0160*/  ISETP.NE.U32.AND P0, PT, R2, RZ, PT ;  /* 0x000000ff0200720c */ /* 0x010fc80003f05070 */
[----:B------:R-:W-:-:S07]  /*0170*/  ISETP.NE.AND.EX P0, PT, R3, RZ, PT, P0 ;  /* 0x000000ff0300720c */ /* 0x000fce0003f05300 */
[----:B------:R-:W-:Y:S01]  /*0180*/  @P4 IMAD.IADD R4, R4, 0x1, -R5 ;  /* 0x0000000104044824 */ /* 0x000fe200078e0a05 */
[----:B------:R-:W-:Y:S01]  /*0190*/  @P4 IADD3 R185, R185, 0x1, RZ ;  /* 0x00000001b9b94810 */ /* 0x000fe20007ffe0ff */
[----:B------:R-:W4:Y:S01]  /*01a0*/  LDC.64 R2, c[0x0][0x2f8] ;  /* 0x0000be00ff027b82 */ /* 0x000f220000000a00 */
[----:B--2---:R-:W-:Y:S02]  /*01b0*/  ISETP.NE.U32.AND P1, PT, R6, RZ, PT ;  /* 0x000000ff0600720c */ /* 0x004fe40003f25070 */
[----:B------:R-:W-:Y:S02]  /*01c0*/  ISETP.GE.U32.AND P3, PT, R4, R5, PT ;  /* 0x000000050400720c */ /* 0x000fe40003f66070 */
[----:B------:R-:W-:-:S03]  /*01d0*/  ISETP.NE.AND.EX P1, PT, R7, RZ, PT, P1 ;  /* 0x000000ff0700720c */ /* 0x000fc60003f25310 */
[----:B------:R-:W2:Y:S08]  /*01e0*/  LDC.U8 R4, c[0x0][0x3c2] ;  /* 0x0000f080ff047b82 */ /* 0x000eb00000000000 */
[----:B------:R-:W-:Y:S01]  /*01f0*/  @P3 VIADD R185, R185, 0x1 ;  /* 0x00000001b9b93836 */ /* 0x000fe20000000000 */
[----:B------:R-:W-:Y:S01]  /*0200*/  @!P2 LOP3.LUT R185, RZ, R5, RZ, 0x33, !PT ;  /* 0x00000005ffb9a212 */ /* 0x000fe200078e33ff */
[----:B------:R-:W3:Y:S04]  /*0210*/  @P0 LDC.64 R6, c[0x0][0x300] ;  /* 0x0000c000ff060b82 */ /* 0x000ee80000000a00 */
[----:B-1----:R-:W-:-:S05]  /*0220*/  IMAD.WIDE R20, R185, 0x4, R8 ;  /* 0x00000004b9147825 */ /* 0x002fca00078e0208 */
[----:B------:R-:W3:Y:S04]  /*0230*/  @P1 LDG.E R10, desc[UR10][R20.64] ;  /* 0x0000000a140a1981 */ /* 0x000ee8000c1e1900 */
[----:B------:R-:W3:Y:S01]  /*0240*/  @P1 LDG.E R9, desc[UR10][R20.64+0x4] ;  /* 0x0000040a14091981 */ /* 0x000ee2000c1e1900 */
[----:B--2---:R-:W-:Y:S01]  /*0250*/  ISETP.NE.AND P3, PT, R4, RZ, PT ;  /* 0x000000ff0400720c */ /* 0x004fe20003f65270 */
[----:B------:R-:W-:Y:S01]  /*0260*/  IMAD.MOV.U32 R15, RZ, RZ, RZ ;  /* 0x000000ffff0f7224 */ /* 0x000fe200078e00ff */
[----:B----4-:R-:W-:Y:S02]  /*0270*/  ISETP.EQ.U32.AND P2, PT, R2, RZ, PT ;  /* 0x000000ff0200720c */ /* 0x010fe40003f42070 */
[----:B------:R-:W-:Y:S02]  /*0280*/  MOV R12, 0xffffffff ;  /* 0xffffffff000c7802 */ /* 0x000fe40000000f00 */
[----:B------:R-:W-:Y:S01]  /*0290*/  ISETP.EQ.OR.EX P2, PT, R3, RZ, !P3, P2 ;  /* 0x000000ff0300720c */ /* 0x000fe20005f42720 */
[----:B---3--:R-:W-:-:S04]  /*02a0*/  @P0 IMAD.WIDE R18, R185, 0x4, R6 ;  /* 0x00000004b9120825 */ /* 0x008fc800078e0206 */
[C---:B------:R-:W-:Y:S01]  /*02b0*/  IMAD.WIDE R6, R185.reuse, 0x4, R16 ;  /* 0x00000004b9067825 */ /* 0x040fe200078e0210 */
[----:B------:R1:W5:Y:S07]  /*02c0*/  @P0 LDG.E R15, desc[UR10][R18.64] ;  /* 0x0000000a120f0981 */ /* 0x00036e000c1e1900 */
[----:B------:R1:W5:Y:S01]  /*02d0*/  @!P2 LDG.E R12, desc[UR10][R6.64] ;  /* 0x0000000a060ca981 */ /* 0x000362000c1e1900 */
[----:B------:R-:W-:Y:S02]  /*02e0*/  ISETP.NE.U32.AND P0, PT, R2, RZ, PT ;  /* 0x000000ff0200720c */ /* 0x000fe40003f05070 */
[----:B------:R-:W-:Y:S01]  /*02f0*/  IADD3 R2, -R185, RZ, RZ ;  /* 0x000000ffb9027210 */ /* 0x000fe20007ffe1ff */
[----:B------:R-:W2:Y:S01]  /*0300*/  S2R R23, SR_CTAID.X ;  /* 0x0000000000177919 */ /* 0x000ea20000002500 */
[----:B------:R-:W-:Y:S01]  /*0310*/  ISETP.NE.AND.EX P0, PT, R3, RZ, PT, P0 ;  /* 0x000000ff0300720c */ /* 0x000fe20003f05300 */
[----:B------:R-:W3:Y:S02]  /*0320*/  S2R R4, SR_CTAID.Y ;  /* 0x0000000000047919 */ /* 0x000ee40000002600 */
[----:B------:R-:W-:Y:S01]  /*0330*/  IMAD R0, R5, R2, R0 ;  /* 0x0000000205007224 */ /* 0x000fe200078e0200 */
[----:B------:R-:W4:Y:S01]  /*0340*/  S2R R122, SR_TID.X ;  /* 0x00000000007a7919 */ /* 0x000f220000002100 */
[----:B------:R-:W-:-:S06]  /*0350*/  @P1 IMAD.IADD R126, R9, 0x1, -R10 ;  /* 0x00000001097e1824 */ /* 0x000fcc00078e0a0a */
[----:B------:R-:W1:Y:S02]  /*0360*/  @!P1 LDC R126, c[0x0][0x2c4] ;  /* 0x0000b100ff7e9b82 */ /* 0x000e640000000800 */
[----:B--234-:R-:W-:Y:S05]  /*0370*/  @!P0 BRA `(.L_x_5772) ;  /* 0x0000000000108947 */ /* 0x01cfea0003800000 */
[----:B------:R-:W2:Y:S02]  /*0380*/  @P3 LDG.E R3, desc[UR10][R6.64+0x4] ;  /* 0x0000040a06033981 */ /* 0x000ea4000c1e1900 */
[----:B--2--5:R-:W-:-:S06]  /*0390*/  @P3 IADD3 R8, R3, -R12, RZ ;  /* 0x8000000c03083210 */ /* 0x024fcc0007ffe0ff */
[----:B------:R3:W5:Y:S01]  /*03a0*/  @!P3 LDG.E R8, desc[UR10][R6.64] ;  /* 0x0000000a0608b981 */ /* 0x000762000c1e1900 */
[----:B------:R-:W-:Y:S05]  /*03b0*/  BRA `(.L_x_5773) ;  /* 0x0000000000047947 */ /* 0x000fea0003800000 */
.L_x_5772:
[----:B------:R-:W2:Y:S02]  /*03c0*/  LDC R8, c[0x0][0x2c8] ;  /* 0x0000b200ff087b82 */ /* 0x000ea40000000800 */
.L_x_5773:
[----:B------:R-:W4:Y:S02]  /*03d0*/  LDC.64 R2, c[0x0][0x308] ;  /* 0x0000c200ff027b82 */ /* 0x000f240000000a00 */
[----:B----4-:R-:W-:-:S04]  /*03e0*/  ISETP.NE.U32.AND P3, PT, R2, RZ, PT ;  /* 0x000000ff0200720c */ /* 0x010fc80003f65070 */
[----:B------:R-:W-:-:S13]  /*03f0*/  ISETP.NE.AND.EX P3, PT, R3, RZ, PT, P3 ;  /* 0x000000ff0300720c */ /* 0x000fda0003f65330 */
[----:B------:R-:W4:Y:S02]  /*0400*/  @P3 LDC.64 R2, c[0x0][0x308] ;  /* 0x0000c200ff023b82 */ /* 0x000f240000000a00 */
[----:B----4-:R-:W-:-:S05]  /*0410*/  @P3 IMAD.WIDE R2, R185, 0x4, R2 ;  /* 0x00000004b9023825 */ /* 0x010fca00078e0202 */
[----:B-1----:R1:W5:Y:S01]  /*0420*/  @P3 LDG.E R18, desc[UR10][R2.64] ;  /* 0x0000000a02123981 */ /* 0x002362000c1e1900 */
[----:B------:R-:W-:-:S05]  /*0430*/  IMAD.SHL.U32 R127, R23, 0x40, RZ ;  /* 0x00000040177f7824 */ /* 0x000fca00078e00ff */
[----:B------:R-:W-:-:S13]  /*0440*/  ISETP.GT.AND P0, PT, R126, R127, PT ;  /* 0x0000007f7e00720c */ /* 0x000fda0003f04270 */
[----:B------:R-:W-:Y:S05]  /*0450*/  @!P0 EXIT ;  /* 0x000000000000894d */ /* 0x000fea0003800000 */
[----:B------:R-:W4:Y:S01]  /*0460*/  LDC R9, c[0x0][0x10] ;  /* 0x00000400ff097b82 */ /* 0x000f220000000800 */
[----:B-----5:R-:W-:-:S07]  /*0470*/  @P3 IMAD.IADD R131, R18, 0x1, -R15 ;  /* 0x0000000112833824 */ /* 0x020fce00078e0a0f */
[----:B-1----:R-:W1:Y:S08]  /*0480*/  LDC R3, c[0x0][0x2c8] ;  /* 0x0000b200ff037b82 */ /* 0x002e700000000800 */
[----:B---3--:R-:W3:Y:S01]  /*0490*/  @!P3 LDC R7, c[0x0][0x2cc] ;  /* 0x0000b300ff07bb82 */ /* 0x008ee20000000800 */
[----:B----4-:R-:W-:-:S04]  /*04a0*/  IABS R13, R9 ;  /* 0x00000009000d7213 */ /* 0x010fc80000000000 */
[----:B------:R-:W4:Y:S01]  /*04b0*/  I2F.RP R2, R13 ;  /* 0x0000000d00027306 */ /* 0x000f220000209400 */
[----:B-1----:R-:W-:-:S05]  /*04c0*/  VIADD R3, R3, 0x7f ;  /* 0x0000007f03037836 */ /* 0x002fca0000000000 */
[----:B------:R-:W-:-:S04]  /*04d0*/  SHF.R.S32.HI R16, RZ, 0x1f, R3 ;  /* 0x0000001fff107819 */ /* 0x000fc80000011403 */
[----:B------:R-:W-:Y:S01]  /*04e0*/  LEA.HI R16, R16, R3, RZ, 0x7 ;  /* 0x0000000310107211 */ /* 0x000fe200078f38ff */
[----:B----4-:R-:W1:Y:S03]  /*04f0*/  MUFU.RCP R20, R2 ;  /* 0x0000000200147308 */ /* 0x010e660000001000 */
[----:B------:R-:W-:-:S05]  /*0500*/  LEA.HI.SX32 R16, R16, R9, 0x19 ;  /* 0x0000000910107211 */ /* 0x000fca00078fcaff */
[----:B------:R-:W-:-:S05]  /*0510*/  VIADD R16, R16, 0xffffffff ;  /* 0xffffffff10107836 */ /* 0x000fca0000000000 */
[----:B------:R-:W-:Y:S02]  /*0520*/  IABS R3, R16 ;  /* 0x0000001000037213 */ /* 0x000fe40000000000 */
[-C--:B------:R-:W-:Y:S01]  /*0530*/  LOP3.LUT R16, R16, R9.reuse, RZ, 0x3c, !PT ;  /* 0x0000000910107212 */ /* 0x080fe200078e3cff */
[----:B-1----:R-:W-:Y:S01]  /*0540*/  VIADD R20, R20, 0xffffffe ;  /* 0x0ffffffe14147836 */ /* 0x002fe20000000000 */
[----:B------:R-:W-:Y:S02]  /*0550*/  IABS R2, R9 ;  /* 0x0000000900027213 */ /* 0x000fe40000000000 */
[----:B------:R-:W-:Y:S01]  /*0560*/  ISETP.GE.AND P0, PT, R16, RZ, PT ;  /* 0x000000ff1000720c */ /* 0x000fe20003f06270 */
[----:B------:R-:W1:Y:S02]  /*0570*/  F2I.FTZ.U32.TRUNC.NTZ R21, R20 ;  /* 0x0000001400157305 */ /* 0x000e64000021f000 */
[----:B------:R-:W-:Y:S02]  /*0580*/  IMAD.MOV R2, RZ, RZ, -R2 ;  /* 0x000000ffff027224 */ /* 0x000fe400078e0a02 */
[----:B-1----:R-:W-:-:S02]  /*0590*/  IMAD.MOV R6, RZ, RZ, -R21 ;  /* 0x000000ffff067224 */ /* 0x002fc400078e0a15 */
[----:B------:R-:W-:Y:S02]  /*05a0*/  IMAD.MOV.U32 R20, RZ, RZ, RZ ;  /* 0x000000ffff147224 */ /* 0x000fe400078e00ff */
[----:B------:R-:W-:-:S04]  /*05b0*/  IMAD R6, R6, R13, RZ ;  /* 0x0000000d06067224 */ /* 0x000fc800078e02ff */
[----:B------:R-:W-:-:S06]  /*05c0*/  IMAD.HI.U32 R6, R21, R6, R20 ;  /* 0x0000000615067227 */ /* 0x000fcc00078e0014 */
[----:B------:R-:W-:Y:S02]  /*05d0*/  IMAD.HI.U32 R11, R6, R3, RZ ;  /* 0x00000003060b7227 */ /* 0x000fe400078e00ff */
[----:B------:R-:W1:Y:S02]  /*05e0*/  LDC R6, c[0x0][0x398] ;  /* 0x0000e600ff067b82 */ /* 0x000e640000000800 */
[----:B------:R-:W-:-:S05]  /*05f0*/  IMAD R14, R11, R2, R3 ;  /* 0x000000020b0e7224 */ /* 0x000fca00078e0203 */
[----:B------:R-:W-:Y:S01]  /*0600*/  ISETP.GT.U32.AND P1, PT, R13, R14, PT ;  /* 0x0000000e0d00720c */ /* 0x000fe20003f24070 */
[----:B------:R-:W4:-:S12]  /*0610*/  @!P3 LDC.64 R2, c[0x0][0x318] ;  /* 0x0000c600ff02bb82 */ /* 0x000f180000000a00 */
[----:B------:R-:W-:Y:S02]  /*0620*/  @!P1 IMAD.IADD R14, R14, 0x1, -R13 ;  /* 0x000000010e0e9824 */ /* 0x000fe400078e0a0d */
[----:B------:R-:W-:Y:S01]  /*0630*/  @!P1 VIADD R11, R11, 0x1 ;  /* 0x000000010b0b9836 */ /* 0x000fe20000000000 */
[----:B------:R-:W-:Y:S02]  /*0640*/  ISETP.NE.AND P1, PT, R9, RZ, PT ;  /* 0x000000ff0900720c */ /* 0x000fe40003f25270 */
[----:B------:R-:W-:Y:S02]  /*0650*/  ISETP.GE.U32.AND P4, PT, R14, R13, PT ;  /* 0x0000000d0e00720c */ /* 0x000fe40003f86070 */
[----:B----4-:R-:W-:-:S04]  /*0660*/  @!P3 ISETP.NE.U32.AND P2, PT, R2, RZ, PT ;  /* 0x000000ff0200b20c */ /* 0x010fc80003f45070 */
[----:B------:R-:W-:Y:S02]  /*0670*/  @!P3 ISETP.NE.AND.EX P2, PT, R3, RZ, PT, P2 ;  /* 0x000000ff0300b20c */ /* 0x000fe40003f45320 */
[----:B------:R-:W-:-:S05]  /*0680*/  IADD3 R3, -R126, 0xbf, R127 ;  /* 0x000000bf7e037810 */ /* 0x000fca0007ffe17f */
[----:B------:R-:W-:Y:S01]  /*0690*/  @P4 VIADD R11, R11, 0x1 ;  /* 0x000000010b0b4836 */ /* 0x000fe20000000000 */
[----:B---3--:R-:W-:-:S03]  /*06a0*/  @!P3 SEL R7, R7, RZ, P2 ;  /* 0x000000ff0707b207 */ /* 0x008fc60001000000 */
[----:B------:R-:W-:Y:S01]  /*06b0*/  @!P0 IMAD.MOV R11, RZ, RZ, -R11 ;  /* 0x000000ffff0b8224 */ /* 0x000fe200078e0a0b */
[----:B--2---:R-:W-:Y:S02]  /*06c0*/  @!P3 IADD3 R131, R7, R8, -R15 ;  /* 0x000000080783b210 */ /* 0x004fe40007ffe80f */
[----:B------:R-:W-:Y:S02]  /*06d0*/  @!P1 LOP3.LUT R11, RZ, R9, RZ, 0x33, !PT ;  /* 0x00000009ff0b9212 */ /* 0x000fe400078e33ff */
[----:B-1----:R-:W-:Y:S01]  /*06e0*/  IADD3 R3, R3, R6, R131 ;  /* 0x0000000603037210 */ /* 0x002fe20007ffe083 */
[----:B------:R-:W-:Y:S02]  /*06f0*/  VIADD R8, R131, 0x7f ;  /* 0x0000007f83087836 */ /* 0x000fe40000000000 */
[----:B------:R-:W-:Y:S01]  /*0700*/  IMAD R176, R11, R4, RZ ;  /* 0x000000040bb07224 */ /* 0x000fe200078e02ff */
[----:B------:R-:W-:Y:S02]  /*0710*/  SHF.R.S32.HI R2, RZ, 0x1f, R3 ;  /* 0x0000001fff027819 */ /* 0x000fe40000011403 */
[----:B------:R-:W-:-:S02]  /*0720*/  SHF.R.S32.HI R7, RZ, 0x1f, R8 ;  /* 0x0000001fff077819 */ /* 0x000fc40000011408 */
[----:B------:R-:W-:Y:S02]  /*0730*/  LEA.HI R2, R2, R3, RZ, 0x7 ;  /* 0x0000000302027211 */ /* 0x000fe400078f38ff */
[----:B------:R-:W-:Y:S02]  /*0740*/  LEA.HI R7, R7, R8, RZ, 0x7 ;  /* 0x0000000807077211 */ /* 0x000fe400078f38ff */
[----:B------:R-:W-:Y:S02]  /*0750*/  SHF.R.S32.HI R2, RZ, 0x7, R2 ;  /* 0x00000007ff027819 */ /* 0x000fe40000011402 */
[----:B------:R-:W-:-:S04]  /*0760*/  SHF.R.S32.HI R7, RZ, 0x7, R7 ;  /* 0x00000007ff077819 */ /* 0x000fc80000011407 */
[----:B------:R-:W-:-:S04]  /*0770*/  VIADDMNMX R7, R176, R11, R7, PT ;  /* 0x0000000bb0077246 */ /* 0x000fc80003800107 */
[----:B------:R-:W-:-:S04]  /*0780*/  VIMNMX R7, R7, R2, PT ;  /* 0x0000000207077248 */ /* 0x000fc80003fe0100 */
[----:B------:R-:W-:-:S13]  /*0790*/  ISETP.GE.AND P0, PT, R176, R7, PT ;  /* 0x00000007b000720c */ /* 0x000fda0003f06270 */
[----:B------:R-:W-:Y:S05]  /*07a0*/  @!P0 BRA `(.L_x_5774) ;  /* 0x0000000400548947 */ /* 0x000fea0003800000 */
[----:B------:R-:W1:Y:S01]  /*07b0*/  LDC.64 R2, c[0x0][0x2c0] ;  /* 0x0000b000ff027b82 */ /* 0x000e620000000a00 */
[----:B------:R-:W-:Y:S01]  /*07c0*/  SHF.R.S32.HI R7, RZ, 0x1f, R122 ;  /* 0x0000001fff077819 */ /* 0x000fe2000001147a */
[----:B------:R-:W-:-:S03]  /*07d0*/  ULDC UR4, c[0x0][0x2dc] ;  /* 0x0000b70000047ab9 */ /* 0x000fc60000000800 */
[----:B------:R-:W-:-:S04]  /*07e0*/  LEA.HI R6, R7, R122, RZ, 0x4 ;  /* 0x0000007a07067211 */ /* 0x000fc800078f20ff */
[----:B------:R-:W-:Y:S02]  /*07f0*/  LOP3.LUT R7, R6, 0xfffffff0, RZ, 0xc0, !PT ;  /* 0xfffffff006077812 */ /* 0x000fe400078ec0ff */
[----:B------:R-:W-:-:S03]  /*0800*/  SHF.R.S32.HI R6, RZ, 0x4, R6 ;  /* 0x00000004ff067819 */ /* 0x000fc60000011406 */
[----:B------:R-:W-:Y:S02]  /*0810*/  IMAD.IADD R122, R122, 0x1, -R7 ;  /* 0x000000017a7a7824 */ /* 0x000fe400078e0a07 */
[C---:B------:R-:W-:Y:S02]  /*0820*/  VIADD R12, R6.reuse, 0x10 ;  /* 0x00000010060c7836 */ /* 0x040fe40000000000 */
[----:B------:R-:W-:Y:S02]  /*0830*/  VIADD R10, R6, 0x18 ;  /* 0x00000018060a7836 */ /* 0x000fe40000000000 */
[----:B-1----:R-:W-:Y:S02]  /*0840*/  IMAD R2, R4, R2, R185 ;  /* 0x0000000204027224 */ /* 0x002fe400078e02b9 */
[----:B------:R-:W-:Y:S02]  /*0850*/  IMAD.SHL.U32 R4, R122, 0x4, RZ ;  /* 0x000000047a047824 */ /* 0x000fe400078e00ff */
[----:B------:R-:W-:-:S03]  /*0860*/  IMAD R2, R2, R5, R0 ;  /* 0x0000000502027224 */ /* 0x000fc600078e0200 */
[--C-:B------:R-:W-:Y:S01]  /*0870*/  SHF.R.S32.HI R5, RZ, 0x1f, R4.reuse ;  /* 0x0000001fff057819 */ /* 0x100fe20000011404 */
[--C-:B------:R-:W-:Y:S02]  /*0880*/  IMAD R3, R2, R3, R127.reuse ;  /* 0x0000000302037224 */ /* 0x100fe400078e027f */
[----:B------:R-:W-:Y:S02]  /*0890*/  IMAD.IADD R127, R126, 0x1, -R127 ;  /* 0x000000017e7f7824 */ /* 0x000fe400078e0a7f */
[----:B------:R-:W-:Y:S01]  /*08a0*/  IMAD R2, R3, UR4, RZ ;  /* 0x0000000403027c24 */ /* 0x000fe2000f8e02ff */
[----:B------:R-:W-:Y:S01]  /*08b0*/  ULDC UR4, c[0x0][0x2d0] ;  /* 0x0000b40000047ab9 */ /* 0x000fe20000000800 */
[----:B------:R-:W-:Y:S01]  /*08c0*/  IMAD.WIDE R8, R6, 0x40, R4 ;  /* 0x0000004006087825 */ /* 0x000fe200078e0204 */
[----:B------:R-:W-:Y:S01]  /*08d0*/  ISETP.GE.AND P0, PT, R4, UR4, PT ;  /* 0x0000000404007c0c */ /* 0x000fe2000bf06270 */
[----:B------:R-:W-:Y:S02]  /*08e0*/  ULDC.64 UR4, c[0x0][0x288] ;  /* 0x0000a20000047ab9 */ /* 0x000fe40000000a00 */
[----:B------:R-:W-:Y:S01]  /*08f0*/  VIADD R4, R6, 0x28 ;  /* 0x0000002806047836 */ /* 0x000fe20000000000 */
[----:B------:R-:W-:Y:S01]  /*0900*/  IADD3 R0, P1, R2, R8, RZ ;  /* 0x0000000802007210 */ /* 0x000fe20007f3e0ff */
[----:B------:R-:W-:Y:S01]  /*0910*/  VIADD R8, R6, 0x20 ;  /* 0x0000002006087836 */ /* 0x000fe20000000000 */
[----:B------:R-:W-:-:S02]  /*0920*/  ISETP.GE.OR P4, PT, R12, R127, P0 ;  /* 0x0000007f0c00720c */ /* 0x000fc40000786670 */
[----:B------:R-:W-:Y:S01]  /*0930*/  LEA.HI.X.SX32 R5, R2, R9, 0x1, P1 ;  /* 0x0000000902057211 */ /* 0x000fe200008f0eff */
[C---:B------:R-:W-:Y:S01]  /*0940*/  VIADD R2, R6.reuse, 0x8 ;  /* 0x0000000806027836 */ /* 0x040fe20000000000 */
[-C--:B------:R-:W-:Y:S02]  /*0950*/  ISETP.GE.OR P1, PT, R6, R127.reuse, P0 ;  /* 0x0000007f0600720c */ /* 0x080fe40000726670 */
[----:B------:R-:W-:Y:S02]  /*0960*/  LEA R14, P2, R0, UR4, 0x2 ;  /* 0x00000004000e7c11 */ /* 0x000fe4000f8410ff */
[-C--:B------:R-:W-:Y:S02]  /*0970*/  ISETP.GE.OR P5, PT, R2, R127.reuse, P0 ;  /* 0x0000007f0200720c */ /* 0x080fe400007a6670 */
[----:B------:R-:W-:Y:S01]  /*0980*/  LEA.HI.X R15, R0, UR5, R5, 0x2, P2 ;  /* 0x00000005000f7c11 */ /* 0x000fe200090f1405 */
[----:B------:R-:W-:Y:S01]  /*0990*/  VIADD R0, R6, 0x38 ;  /* 0x0000003806007836 */ /* 0x000fe20000000000 */
[-C--:B------:R-:W-:Y:S01]  /*09a0*/  ISETP.GE.AND P6, PT, R2, R127.reuse, PT ;  /* 0x0000007f0200720c */ /* 0x080fe20003fc6270 */
[----:B------:R-:W-:Y:S01]  /*09b0*/  VIADD R2, R6, 0x30 ;  /* 0x0000003006027836 */ /* 0x000fe20000000000 */
[-C--:B------:R-:W-:Y:S01]  /*09c0*/  ISETP.GE.OR P3, PT, R10, R127.reuse, P0 ;  /* 0x0000007f0a00720c */ /* 0x080fe20000766670 */
[----:B------:R-:W-:Y:S01]  /*09d0*/  @!P4 STG.E.128 desc[UR10][R14.64+0x1000], RZ ;  /* 0x001000ff0e00c986 */ /* 0x000fe2000c101d0a */
[-C--:B------:R-:W-:Y:S01]  /*09e0*/  ISETP.GE.OR P2, PT, R8, R127.reuse, P0 ;  /* 0x0000007f0800720c */ /* 0x080fe20000746670 */
[----:B------:R-:W-:Y:S01]  /*09f0*/  ULDC.64 UR4, c[0x0][0x2b8] ;  /* 0x0000ae0000047ab9 */ /* 0x000fe20000000a00 */
[-C--:B------:R-:W-:Y:S01]  /*0a00*/  ISETP.GE.OR P4, PT, R2, R127.reuse, P0 ;  /* 0x0000007f0200720c */ /* 0x080fe20000786670 */
[----:B------:R-:W-:Y:S01]  /*0a10*/  @!P1 STG.E.128 desc[UR10][R14.64], RZ ;  /* 0x000000ff0e009986 */ /* 0x000fe2000c101d0a */
[----:B------:R-:W-:-:S02]  /*0a20*/  ISETP.GE.OR P1, PT, R4, R127, P0 ;  /* 0x0000007f0400720c */ /* 0x000fc40000726670 */
[-C--:B------:R-:W-:Y:S01]  /*0a30*/  ISETP.GE.OR P0, PT, R0, R127.reuse, P0 ;  /* 0x0000007f0000720c */ /* 0x080fe20000706670 */
[----:B------:R-:W-:Y:S01]  /*0a40*/  @!P5 STG.E.128 desc[UR10][R14.64+0x800], RZ ;  /* 0x000800ff0e00d986 */ /* 0x000fe2000c101d0a */
[----:B------:R-:W-:Y:S02]  /*0a50*/  SHF.R.S32.HI R5, RZ, 0x1f, R3 ;  /* 0x0000001fff057819 */ /* 0x000fe40000011403 */
[-C--:B------:R-:W-:Y:S01]  /*0a60*/  ISETP.GE.AND P5, PT, R12, R127.reuse, PT ;  /* 0x0000007f0c00720c */ /* 0x080fe20003fa6270 */
[----:B------:R-:W-:Y:S01]  /*0a70*/  @!P3 STG.E.128 desc[UR10][R14.64+0x1800], RZ ;  /* 0x001800ff0e00b986 */ /* 0x000fe2000c101d0a */
[-C--:B------:R-:W-:Y:S02]  /*0a80*/  ISETP.GE.AND P3, PT, R10, R127.reuse, PT ;  /* 0x0000007f0a00720c */ /* 0x080fe40003f66270 */
[----:B------:R-:W-:Y:S01]  /*0a90*/  ISETP.NE.OR P6, PT, R122, RZ, P6 ;  /* 0x000000ff7a00720c */ /* 0x000fe200037c5670 */
[----:B------:R-:W-:Y:S01]  /*0aa0*/  @!P2 STG.E.128 desc[UR10][R14.64+0x2000], RZ ;  /* 0x002000ff0e00a986 */ /* 0x000fe2000c101d0a */
[----:B------:R-:W-:-:S02]  /*0ab0*/  ISETP.GE.AND P2, PT, R8, R127, PT ;  /* 0x0000007f0800720c */ /* 0x000fc40003f46270 */
[----:B------:R-:W-:Y:S01]  /*0ac0*/  ISETP.NE.OR P5, PT, R122, RZ, P5 ;  /* 0x000000ff7a00720c */ /* 0x000fe20002fa5670 */
[----:B------:R-:W-:Y:S01]  /*0ad0*/  @!P0 STG.E.128 desc[UR10][R14.64+0x3800], RZ ;  /* 0x003800ff0e008986 */ /* 0x000fe2000c101d0a */
[----:B------:R-:W-:Y:S02]  /*0ae0*/  ISETP.GE.AND P0, PT, R2, R127, PT ;  /* 0x0000007f0200720c */ /* 0x000fe40003f06270 */
[C---:B------:R-:W-:Y:S01]  /*0af0*/  ISETP.NE.OR P3, PT, R122.reuse, RZ, P3 ;  /* 0x000000ff7a00720c */ /* 0x040fe20001f65670 */
[----:B------:R-:W-:Y:S01]  /*0b00*/  @!P1 STG.E.128 desc[UR10][R14.64+0x2800], RZ ;  /* 0x002800ff0e009986 */ /* 0x000fe2000c101d0a */
[C---:B------:R-:W-:Y:S02]  /*0b10*/  ISETP.NE.OR P0, PT, R122.reuse, RZ, P0 ;  /* 0x000000ff7a00720c */ /* 0x040fe40000705670 */
[----:B------:R-:W-:Y:S01]  /*0b20*/  IADD3 R3, P1, R3, R6, RZ ;  /* 0x0000000603037210 */ /* 0x000fe20007f3e0ff */
[----:B------:R1:W-:Y:S01]  /*0b30*/  @!P4 STG.E.128 desc[UR10][R14.64+0x3000], RZ ;  /* 0x003000ff0e00c986 */ /* 0x0003e2000c101d0a */
[----:B------:R-:W-:Y:S01]  /*0b40*/  ISETP.NE.OR P2, PT, R122, RZ, P2 ;  /* 0x000000ff7a00720c */ /* 0x000fe20001745670 */
[----:B------:R-:W-:Y:S01]  /*0b50*/  @!P6 IMAD.MOV.U32 R17, RZ, RZ, -0x800000 ;  /* 0xff800000ff11e424 */ /* 0x000fe200078e00ff */
[----:B------:R-:W-:-:S02]  /*0b60*/  LEA.HI.X.SX32 R8, R6, R5, 0x1, P1 ;  /* 0x0000000506087211 */ /* 0x000fc400008f0eff */
[C---:B------:R-:W-:Y:S02]  /*0b70*/  LEA R10, P4, R3.reuse, UR4, 0x2 ;  /* 0x00000004030a7c11 */ /* 0x040fe4000f8810ff */
[-C--:B------:R-:W-:Y:S01]  /*0b80*/  ISETP.GE.AND P1, PT, R4, R127.reuse, PT ;  /* 0x0000007f0400720c */ /* 0x080fe20003f26270 */
[----:B------:R-:W-:Y:S01]  /*0b90*/  @!P3 IMAD.MOV.U32 R9, RZ, RZ, -0x800000 ;  /* 0xff800000ff09b424 */ /* 0x000fe200078e00ff */
[----:B------:R-:W-:Y:S01]  /*0ba0*/  LEA.HI.X R11, R3, UR5, R8, 0x2, P4 ;  /* 0x00000005030b7c11 */ /* 0x000fe2000a0f1408 */
[----:B------:R-:W-:Y:S01]  /*0bb0*/  @!P0 IMAD.MOV.U32 R3, RZ, RZ, -0x800000 ;  /* 0xff800000ff038424 */ /* 0x000fe200078e00ff */
[C---:B------:R-:W-:Y:S02]  /*0bc0*/  ISETP.NE.AND P4, PT, R122.reuse, RZ, PT ;  /* 0x000000ff7a00720c */ /* 0x040fe40003f85270 */
[----:B------:R-:W-:Y:S01]  /*0bd0*/  ISETP.NE.OR P1, PT, R122, RZ, P1 ;  /* 0x000000ff7a00720c */ /* 0x000fe20000f25670 */
[----:B------:R-:W-:Y:S01]  /*0be0*/  @!P2 IMAD.MOV.U32 R7, RZ, RZ, -0x800000 ;  /* 0xff800000ff07a424 */ /* 0x000fe200078e00ff */
[-C--:B------:R-:W-:Y:S01]  /*0bf0*/  ISETP.GE.OR P4, PT, R6, R127.reuse, P4 ;  /* 0x0000007f0600720c */ /* 0x080fe20002786670 */
[----:B------:R2:W-:Y:S01]  /*0c00*/  @!P0 STG.E desc[UR10][R10.64+0xc0], R3 ;  /* 0x0000c0030a008986 */ /* 0x0005e2000c10190a */
[----:B------:R-:W-:-:S03]  /*0c10*/  ISETP.GE.AND P0, PT, R0, R127, PT ;  /* 0x0000007f0000720c */ /* 0x000fc60003f06270 */
[----:B------:R2:W-:Y:S01]  /*0c20*/  @!P6 STG.E desc[UR10][R10.64+0x20], R17 ;  /* 0x000020110a00e986 */ /* 0x0005e2000c10190a */
[----:B------:R-:W-:-:S03]  /*0c30*/  ISETP.NE.OR P0, PT, R122, RZ, P0 ;  /* 0x000000ff7a00720c */ /* 0x000fc60000705670 */
[----:B------:R2:W-:Y:S01]  /*0c40*/  @!P3 STG.E desc[UR10][R10.64+0x60], R9 ;  /* 0x000060090a00b986 */ /* 0x0005e2000c10190a */
[----:B-1----:R-:W-:Y:S02]  /*0c50*/  @!P5 IMAD.MOV.U32 R15, RZ, RZ, -0x800000 ;  /* 0xff800000ff0fd424 */ /* 0x002fe400078e00ff */
[----:B------:R-:W-:Y:S01]  /*0c60*/  @!P1 IMAD.MOV.U32 R5, RZ, RZ, -0x800000 ;  /* 0xff800000ff059424 */ /* 0x000fe200078e00ff */
[----:B------:R2:W-:Y:S01]  /*0c70*/  @!P2 STG.E desc[UR10][R10.64+0x80], R7 ;  /* 0x000080070a00a986 */ /* 0x0005e2000c10190a */
[----:B------:R-:W-:-:S03]  /*0c80*/  @!P4 IMAD.MOV.U32 R13, RZ, RZ, -0x800000 ;  /* 0xff800000ff0dc424 */ /* 0x000fc600078e00ff */
[----:B------:R2:W-:Y:S04]  /*0c90*/  @!P5 STG.E desc[UR10][R10.64+0x40], R15 ;  /* 0x0000400f0a00d986 */ /* 0x0005e8000c10190a */
[----:B------:R2:W-:Y:S04]  /*0ca0*/  @!P1 STG.E desc[UR10][R10.64+0xa0], R5 ;  /* 0x0000a0050a009986 */ /* 0x0005e8000c10190a */
[----:B------:R2:W-:Y:S01]  /*0cb0*/  @!P4 STG.E desc[UR10][R10.64], R13 ;  /* 0x0000000d0a00c986 */ /* 0x0005e2000c10190a */
[----:B------:R-:W-:Y:S05]  /*0cc0*/  @P0 EXIT ;  /* 0x000000000000094d */ /* 0x000fea0003800000 */
[----:B--2---:R-:W-:-:S05]  /*0cd0*/  MOV R3, 0xff800000 ;  /* 0xff80000000037802 */ /* 0x004fca0000000f00 */
[----:B------:R-:W-:Y:S01]  /*0ce0*/  STG.E desc[UR10][R10.64+0xe0], R3 ;  /* 0x0000e0030a007986 */ /* 0x000fe2000c10190a */
[----:B------:R-:W-:Y:S05]  /*0cf0*/  EXIT ;  /* 0x000000000000794d */ /* 0x000fea0003800000 */
.L_x_5774:
        /* <DEDUP_REMOVED lines=24> */
.L_x_5775:
[----:B------:R-:W-:Y:S05]  /*0e80*/  @!P3 BRA `(.L_x_5776) ;  /* 0x000000040038b947 */ /* 0x000fea0003800000 */
[----:B------:R-:W2:Y:S01]  /*0e90*/  LDC R12, c[0x0][0x380] ;  /* 0x0000e000ff0c7b82 */ /* 0x000ea20000000800 */
[----:B------:R-:W-:Y:S01]  /*0ea0*/  LEA R11, R7, 0xffffff80, 0x7 ;  /* 0xffffff80070b7811 */ /* 0x000fe200078e38ff */
[----:B------:R-:W-:-:S03]  /*0eb0*/  ULDC.64 UR4, c[0x0][0x230] ;  /* 0x00008c0000047ab9 */ /* 0x000fc60000000a00 */
[----:B-1----:R-:W-:Y:S02]  /*0ec0*/  IABS R2, R11 ;  /* 0x0000000b00027213 */ /* 0x002fe40000000000 */
[----:B-----5:R-:W-:Y:S01]  /*0ed0*/  MOV R14, RZ ;  /* 0x000000ff000e7202 */ /* 0x020fe20000000f00 */
[----:B------:R-:W1:Y:S01]  /*0ee0*/  LDC.64 R116, c[0x0][0x248] ;  /* 0x00009200ff747b82 */ /* 0x000e620000000a00 */
[----:B--2---:R-:W-:-:S04]  /*0ef0*/  IABS R4, R12 ;  /* 0x0000000c00047213 */ /* 0x004fc80000000000 */
[----:B------:R-:W2:Y:S08]  /*0f00*/  I2F.RP R5, R4 ;  /* 0x0000000400057306 */ /* 0x000eb00000209400 */
[----:B--2---:R-:W2:Y:S02]  /*0f10*/  MUFU.RCP R8, R5 ;  /* 0x0000000500087308 */ /* 0x004ea40000001000 */
[----:B--2---:R-:W-:-:S06]  /*0f20*/  IADD3 R8, R8, 0xffffffe, RZ ;  /* 0x0ffffffe08087810 */ /* 0x004fcc0007ffe0ff */
[----:B------:R-:W2:Y:S02]  /*0f30*/  F2I.FTZ.U32.TRUNC.NTZ R9, R8 ;  /* 0x0000000800097305 */ /* 0x000ea4000021f000 */
[----:B--2---:R-:W-:Y:S01]  /*0f40*/  IMAD.MOV R3, RZ, RZ, -R9 ;  /* 0x000000ffff037224 */ /* 0x004fe200078e0a09 */
[----:B------:R-:W-:-:S03]  /*0f50*/  MOV R8, RZ ;  /* 0x000000ff00087202 */ /* 0x000fc60000000f00 */
[----:B------:R-:W-:-:S04]  /*0f60*/  IMAD R3, R3, R4, RZ ;  /* 0x0000000403037224 */ /* 0x000fc800078e02ff */
[----:B------:R-:W-:Y:S02]  /*0f70*/  IMAD.HI.U32 R3, R9, R3, R8 ;  /* 0x0000000309037227 */ /* 0x000fe400078e0008 */
[----:B------:R-:W2:Y:S04]  /*0f80*/  LDC R9, c[0x0][0x278] ;  /* 0x00009e00ff097b82 */ /* 0x000ea80000000800 */
        /* <DEDUP_REMOVED lines=15> */
[----:B--2---:R-:W-:-:S04]  /*1080*/  IABS R2, R9 ;  /* 0x0000000900027213 */ /* 0x004fc80000000000 */
[----:B------:R-:W2:Y:S08]  /*1090*/  I2F.RP R8, R2 ;  /* 0x0000000200087306 */ /* 0x000eb00000209400 */
[----:B--2---:R-:W2:Y:S02]  /*10a0*/  MUFU.RCP R15, R8 ;  /* 0x00000008000f7308 */ /* 0x004ea40000001000 */
[----:B--2---:R-:W-:Y:S01]  /*10b0*/  IADD3 R15, R15, 0xffffffe, RZ ;  /* 0x0ffffffe0f0f7810 */ /* 0x004fe20007ffe0ff */
[----:B------:R-:W-:-:S04]  /*10c0*/  IMAD.MOV R8, RZ, RZ, -R13 ;  /* 0x000000ffff087224 */ /* 0x000fc800078e0a0d */
[----:B------:R-:W-:Y:S01]  /*10d0*/  IMAD R11, R12, R8, R11 ;  /* 0x000000080c0b7224 */ /* 0x000fe200078e020b */
[----:B------:R-:W2:Y:S04]  /*10e0*/  F2I.FTZ.U32.TRUNC.NTZ R15, R15 ;  /* 0x0000000f000f7305 */ /* 0x000ea8000021f000 */
[----:B------:R-:W-:Y:S01]  /*10f0*/  SHF.R.S32.HI R21, RZ, 0x1f, R11 ;  /* 0x0000001fff157819 */ /* 0x000fe2000001140b */
[----:B--2---:R-:W-:-:S04]  /*1100*/  IMAD.MOV R3, RZ, RZ, -R15 ;  /* 0x000000ffff037224 */ /* 0x004fc800078e0a0f */
        /* <DEDUP_REMOVED lines=14> */
[----:B------:R-:W2:Y:S05]  /*11f0*/  LDC.64 R2, c[0x0][0x238] ;  /* 0x00008e00ff027b82 */ /* 0x000eaa0000000a00 */
[----:B------:R-:W-:-:S06]  /*1200*/  @P2 IADD3 R28, R28, 0x1, RZ ;  /* 0x000000011c1c2810 */ /* 0x000fcc0007ffe0ff */
[----:B------:R-:W-:Y:S01]  /*1210*/  @!P0 IMAD.MOV R28, RZ, RZ, -R28 ;  /* 0x000000ffff1c8224 */ /* 0x000fe200078e0a1c */
[----:B------:R-:W-:Y:S02]  /*1220*/  @!P1 LOP3.LUT R28, RZ, R9, RZ, 0x33, !PT ;  /* 0x00000009ff1c9212 */ /* 0x000fe400078e33ff */
[----:B---3--:R-:W-:Y:S01]  /*1230*/  SHF.R.S32.HI R5, RZ, 0x1f, R4 ;  /* 0x0000001fff057819 */ /* 0x008fe20000011404 */
[----:B------:R-:W-:-:S04]  /*1240*/  IMAD.WIDE.U32 R12, R4, UR4, RZ ;  /* 0x00000004040c7c25 */ /* 0x000fc8000f8e00ff */
[C---:B------:R-:W-:Y:S02]  /*1250*/  IMAD R15, R5.reuse, UR4, RZ ;  /* 0x00000004050f7c24 */ /* 0x040fe4000f8e02ff */
[-C--:B--2---:R-:W-:Y:S02]  /*1260*/  IMAD R5, R5, R2.reuse, RZ ;  /* 0x0000000205057224 */ /* 0x084fe400078e02ff */
[C---:B------:R-:W-:Y:S01]  /*1270*/  IMAD R8, R4.reuse, UR5, R15 ;  /* 0x0000000504087c24 */ /* 0x040fe2000f8e020f */
[----:B------:R-:W-:Y:S01]  /*1280*/  ULDC.64 UR4, c[0x0][0x260] ;  /* 0x0000980000047ab9 */ /* 0x000fe20000000a00 */
[C---:B------:R-:W-:Y:S02]  /*1290*/  IMAD R3, R4.reuse, R3, R5 ;  /* 0x0000000304037224 */ /* 0x040fe400078e0205 */
[----:B------:R-:W-:Y:S01]  /*12a0*/  IMAD.WIDE.U32 R32, R4, R2, RZ ;  /* 0x0000000204207225 */ /* 0x000fe200078e00ff */
[----:B------:R-:W-:-:S03]  /*12b0*/  IADD3 R13, R13, R8, RZ ;  /* 0x000000080d0d7210 */ /* 0x000fc60007ffe0ff */
[-C--:B-1----:R-:W-:Y:S01]  /*12c0*/  IMAD R8, R21, R116.reuse, RZ ;  /* 0x0000007415087224 */ /* 0x082fe200078e02ff */
[----:B------:R-:W-:Y:S01]  /*12d0*/  IADD3 R4, R33, R3, RZ ;  /* 0x0000000321047210 */ /* 0x000fe20007ffe0ff */
[----:B------:R-:W-:Y:S01]  /*12e0*/  IMAD.WIDE.U32 R14, R11, R116, R12 ;  /* 0x000000740b0e7225 */ /* 0x000fe200078e000c */
[----:B------:R-:W-:-:S03]  /*12f0*/  SHF.R.S32.HI R13, RZ, 0x1f, R28 ;  /* 0x0000001fff0d7819 */ /* 0x000fc6000001141c */
[----:B------:R-:W-:Y:S02]  /*1300*/  IMAD R8, R11, R117, R8 ;  /* 0x000000750b087224 */ /* 0x000fe400078e0208 */
[----:B------:R-:W-:Y:S02]  /*1310*/  IMAD R9, R13, UR4, RZ ;  /* 0x000000040d097c24 */ /* 0x000fe4000f8e02ff */
[----:B------:R-:W-:Y:S02]  /*1320*/  IMAD.IADD R15, R15, 0x1, R8 ;  /* 0x000000010f0f7824 */ /* 0x000fe400078e0208 */
[C---:B------:R-:W-:Y:S02]  /*1330*/  IMAD R9, R28.reuse, UR5, R9 ;  /* 0x000000051c097c24 */ /* 0x040fe4000f8e0209 */
[----:B------:R-:W-:-:S05]  /*1340*/  IMAD.WIDE.U32 R16, R28, UR4, R14 ;  /* 0x000000041c107c25 */ /* 0x000fca000f8e000e */
[----:B------:R-:W-:Y:S01]  /*1350*/  IADD3 R12, R17, R9, RZ ;  /* 0x00000009110c7210 */ /* 0x000fe20007ffe0ff */
[----:B------:R-:W-:Y:S06]  /*1360*/  BRA `(.L_x_5777) ;  /* 0x0000000400287947 */ /* 0x000fec0003800000 */
.L_x_5776:
[----:B------:R-:W1:Y:S01]  /*1370*/  LDC R13, c[0x0][0x278] ;  /* 0x00009e00ff0d7b82 */ /* 0x000e620000000800 */
[----:B------:R-:W-:Y:S02]  /*1380*/  ISETP.NE.AND P4, PT, R12, -0x1, PT ;  /* 0xffffffff0c00780c */ /* 0x000fe40003f85270 */
[----:B------:R-:W-:-:S04]  /*1390*/  LEA R11, R7, 0xffffff80, 0x7 ;  /* 0xffffff80070b7811 */ /* 0x000fc800078e38ff */
[----:B------:R-:W-:-:S07]  /*13a0*/  SHF.R.S32.HI R21, RZ, 0x1f, R11 ;  /* 0x0000001fff157819 */ /* 0x000fce000001140b */
[----:B------:R-:W2:Y:S01]  /*13b0*/  @P4 LDC.64 R116, c[0x0][0x248] ;  /* 0x00009200ff744b82 */ /* 0x000ea20000000a00 */
[----:B------:R-:W-:Y:S02]  /*13c0*/  @P4 IADD3 R16, R15, R12, RZ ;  /* 0x0000000c0f104210 */ /* 0x000fe40007ffe0ff */
[----:B-1----:R-:W-:-:S04]  /*13d0*/  IABS R3, R13 ;  /* 0x0000000d00037213 */ /* 0x002fc80000000000 */
[----:B------:R-:W1:Y:S08]  /*13e0*/  I2F.RP R5, R3 ;  /* 0x0000000300057306 */ /* 0x000e700000209400 */
[----:B-1----:R-:W1:Y:S02]  /*13f0*/  MUFU.RCP R8, R5 ;  /* 0x0000000500087308 */ /* 0x002e640000001000 */
[----:B-1----:R-:W-:-:S02]  /*1400*/  VIADD R8, R8, 0xffffffe ;  /* 0x0ffffffe08087836 */ /* 0x002fc40000000000 */
[----:B--2---:R-:W-:-:S04]  /*1410*/  @P4 IMAD R5, R16, R117, RZ ;  /* 0x0000007510054224 */ /* 0x004fc800078e02ff */
[----:B------:R-:W1:Y:S01]  /*1420*/  F2I.FTZ.U32.TRUNC.NTZ R9, R8 ;  /* 0x0000000800097305 */ /* 0x000e62000021f000 */
[----:B------:R-:W-:-:S04]  /*1430*/  @P4 IMAD.WIDE.U32 R16, R16, R116, RZ ;  /* 0x0000007410104225 */ /* 0x000fc800078e00ff */
[----:B------:R-:W-:Y:S02]  /*1440*/  @P4 IMAD.IADD R5, R17, 0x1, R5 ;  /* 0x0000000111054824 */ /* 0x000fe400078e0205 */
[----:B-1----:R-:W-:Y:S01]  /*1450*/  IMAD.MOV R2, RZ, RZ, -R9 ;  /* 0x000000ffff027224 */ /* 0x002fe200078e0a09 */
[----:B------:R-:W-:-:S03]  /*1460*/  MOV R8, RZ ;  /* 0x000000ff00087202 */ /* 0x000fc60000000f00 */
[----:B------:R-:W-:Y:S01]  /*1470*/  IMAD R4, R2, R3, RZ ;  /* 0x0000000302047224 */ /* 0x000fe200078e02ff */
[----:B------:R-:W-:-:S03]  /*1480*/  IABS R2, R0 ;  /* 0x0000000000027213 */ /* 0x000fc60000000000 */
[----:B------:R-:W-:-:S04]  /*1490*/  IMAD.HI.U32 R9, R9, R4, R8 ;  /* 0x0000000409097227 */ /* 0x000fc800078e0008 */
[----:B------:R-:W-:-:S04]  /*14a0*/  IMAD.MOV.U32 R4, RZ, RZ, R2 ;  /* 0x000000ffff047224 */ /* 0x000fc800078e0002 */
[----:B------:R-:W-:Y:S02]  /*14b0*/  IMAD.HI.U32 R28, R9, R4, RZ ;  /* 0x00000004091c7227 */ /* 0x000fe400078e00ff */
[----:B------:R-:W1:Y:S03]  /*14c0*/  @P4 LDC.64 R8, c[0x0][0x250] ;  /* 0x00009400ff084b82 */ /* 0x000e660000000a00 */
[----:B------:R-:W-:-:S05]  /*14d0*/  IADD3 R2, -R28, RZ, RZ ;  /* 0x000000ff1c027210 */ /* 0x000fca0007ffe1ff */
[----:B------:R-:W-:Y:S01]  /*14e0*/  IMAD R2, R3, R2, R4 ;  /* 0x0000000203027224 */ /* 0x000fe200078e0204 */
[----:B------:R-:W-:-:S04]  /*14f0*/  LOP3.LUT R4, R0, R13, RZ, 0x3c, !PT ;  /* 0x0000000d00047212 */ /* 0x000fc800078e3cff */
[----:B------:R-:W-:Y:S02]  /*1500*/  ISETP.GT.U32.AND P0, PT, R3, R2, PT ;  /* 0x000000020300720c */ /* 0x000fe40003f04070 */
[----:B------:R-:W-:-:S11]  /*1510*/  ISETP.GE.AND P1, PT, R4, RZ, PT ;  /* 0x000000ff0400720c */ /* 0x000fd60003f26270 */
[----:B------:R-:W-:Y:S02]  /*1520*/  @!P0 IMAD.IADD R2, R2, 0x1, -R3 ;  /* 0x0000000102028824 */ /* 0x000fe400078e0a03 */
[----:B------:R-:W-:Y:S01]  /*1530*/  @!P0 VIADD R28, R28, 0x1 ;  /* 0x000000011c1c8836 */ /* 0x000fe20000000000 */
[----:B------:R-:W-:Y:S02]  /*1540*/  ISETP.NE.AND P0, PT, R13, RZ, PT ;  /* 0x000000ff0d00720c */ /* 0x000fe40003f05270 */
[----:B------:R-:W-:Y:S02]  /*1550*/  ISETP.GE.U32.AND P2, PT, R2, R3, PT ;  /* 0x000000030200720c */ /* 0x000fe40003f46070 */
[----:B------:R-:W2:Y:S11]  /*1560*/  LDC.64 R2, c[0x0][0x260] ;  /* 0x00009800ff027b82 */ /* 0x000eb60000000a00 */
[----:B------:R-:W-:-:S04]  /*1570*/  @P2 IADD3 R28, R28, 0x1, RZ ;  /* 0x000000011c1c2810 */ /* 0x000fc80007ffe0ff */
[----:B------:R-:W-:Y:S01]  /*1580*/  @!P1 IADD3 R28, -R28, RZ, RZ ;  /* 0x000000ff1c1c9210 */ /* 0x000fe20007ffe1ff */
[----:B-1----:R-:W-:Y:S06]  /*1590*/  @P4 BRA `(.L_x_5778) ;  /* 0x0000000000304947 */ /* 0x002fec0003800000 */
[----:B------:R-:W1:Y:S01]  /*15a0*/  LDC.64 R116, c[0x0][0x248] ;  /* 0x00009200ff747b82 */ /* 0x000e620000000a00 */
[----:B------:R-:W-:Y:S02]  /*15b0*/  SHF.R.S32.HI R17, RZ, 0x1f, R15 ;  /* 0x0000001fff117819 */ /* 0x000fe4000001140f */
[----:B-----5:R-:W-:-:S05]  /*15c0*/  SHF.R.S32.HI R19, RZ, 0x1f, R14 ;  /* 0x0000001fff137819 */ /* 0x020fca000001140e */
[----:B------:R-:W3:Y:S01]  /*15d0*/  LDC.64 R4, c[0x0][0x230] ;  /* 0x00008c00ff047b82 */ /* 0x000ee20000000a00 */
[-C--:B-1----:R-:W-:Y:S02]  /*15e0*/  IMAD R16, R17, R116.reuse, RZ ;  /* 0x0000007411107224 */ /* 0x082fe400078e02ff */
[----:B------:R-:W-:-:S04]  /*15f0*/  IMAD.WIDE.U32 R24, R15, R116, RZ ;  /* 0x000000740f187225 */ /* 0x000fc800078e00ff */
[----:B------:R-:W-:Y:S02]  /*1600*/  IMAD R17, R15, R117, R16 ;  /* 0x000000750f117224 */ /* 0x000fe400078e0210 */
[----:B---3--:R-:W-:-:S03]  /*1610*/  IMAD R16, R19, R4, RZ ;  /* 0x0000000413107224 */ /* 0x008fc600078e02ff */
[----:B------:R-:W-:Y:S01]  /*1620*/  IADD3 R25, R25, R17, RZ ;  /* 0x0000001119197210 */ /* 0x000fe20007ffe0ff */
[C---:B------:R-:W-:Y:S02]  /*1630*/  IMAD R5, R14.reuse, R5, R16 ;  /* 0x000000050e057224 */ /* 0x040fe400078e0210 */
[----:B------:R-:W-:-:S05]  /*1640*/  IMAD.WIDE.U32 R16, R14, R4, R24 ;  /* 0x000000040e107225 */ /* 0x000fca00078e0018 */
[----:B------:R-:W-:-:S07]  /*1650*/  IADD3 R5, R17, R5, RZ ;  /* 0x0000000511057210 */ /* 0x000fce0007ffe0ff */
.L_x_5778:
[----:B------:R-:W-:Y:S01]  /*1660*/  MOV R17, R5 ;  /* 0x0000000500117202 */ /* 0x000fe20000000f00 */
[----:B------:R-:W-:Y:S01]  /*1670*/  IMAD R4, R21, R116, RZ ;  /* 0x0000007415047224 */ /* 0x000fe200078e02ff */
[----:B------:R-:W-:Y:S01]  /*1680*/  @!P0 LOP3.LUT R28, RZ, R13, RZ, 0x33, !PT ;  /* 0x0000000dff1c8212 */ /* 0x000fe200078e33ff */
[----:B------:R-:W-:-:S03]  /*1690*/  IMAD.WIDE.U32 R16, R116, R11, R16 ;  /* 0x0000000b74107225 */ /* 0x000fc600078e0010 */
[----:B------:R-:W-:Y:S01]  /*16a0*/  SHF.R.S32.HI R13, RZ, 0x1f, R28 ;  /* 0x0000001fff0d7819 */ /* 0x000fe2000001141c */
[----:B------:R-:W-:Y:S01]  /*16b0*/  IMAD R5, R117, R11, R4 ;  /* 0x0000000b75057224 */ /* 0x000fe200078e0204 */
[----:B------:R-:W-:-:S04]  /*16c0*/  @P4 IADD3 R4, R15, R12, RZ ;  /* 0x0000000c0f044210 */ /* 0x000fc80007ffe0ff */
[----:B------:R-:W-:Y:S01]  /*16d0*/  IADD3 R17, R17, R5, RZ ;  /* 0x0000000511117210 */ /* 0x000fe20007ffe0ff */
[----:B--2---:R-:W-:Y:S02]  /*16e0*/  IMAD R5, R13, R2, RZ ;  /* 0x000000020d057224 */ /* 0x004fe400078e02ff */
[----:B------:R-:W-:-:S04]  /*16f0*/  @P4 IMAD.WIDE.U32 R32, R4, R8, RZ ;  /* 0x0000000804204225 */ /* 0x000fc800078e00ff */
[----:B------:R-:W-:-:S04]  /*1700*/  IMAD.WIDE.U32 R16, R28, R2, R16 ;  /* 0x000000021c107225 */ /* 0x000fc800078e0010 */
        /* <DEDUP_REMOVED lines=16> */
.L_x_5777:
[----:B------:R-:W-:Y:S01]  /*1810*/  ISETP.NE.AND P0, PT, R10, -0x1, PT ;  /* 0xffffffff0a00780c */ /* 0x000fe20003f05270 */
[----:B------:R-:W1:Y:S01]  /*1820*/  S2UR UR8, SR_CgaCtaId ;  /* 0x00000000000879c3 */ /* 0x000e620000008800 */
[----:B------:R-:W-:Y:S01]  /*1830*/  SHF.R.S32.HI R5, RZ, 0x1f, R122 ;  /* 0x0000001fff057819 */ /* 0x000fe2000001147a */
[----:B------:R-:W-:Y:S01]  /*1840*/  IMAD.IADD R175, R126, 0x1, -R127 ;  /* 0x000000017eaf7824 */ /* 0x000fe200078e0a7f */
[----:B------:R-:W-:Y:S01]  /*1850*/  ULDC.64 UR4, c[0x0][0x258] ;  /* 0x0000960000047ab9 */ /* 0x000fe20000000a00 */
[----:B------:R-:W-:Y:S01]  /*1860*/  ULDC.64 UR6, c[0x0][0x268] ;  /* 0x00009a0000067ab9 */ /* 0x000fe20000000a00 */
[----:B------:R-:W-:Y:S01]  /*1870*/  LEA.HI R19, R5, R122, RZ, 0x3 ;  /* 0x0000007a05137211 */ /* 0x000fe200078f18ff */
[----:B------:R-:W-:Y:S01]  /*1880*/  VIADD R181, R7, 0xffffffff ;  /* 0xffffffff07b57836 */ /* 0x000fe20000000000 */
[----:B------:R-:W-:Y:S02]  /*1890*/  BSSY B0, `(.L_x_5779) ;  /* 0x0000046000007945 */ /* 0x000fe40003800000 */
[----:B-----5:R-:W-:-:S02]  /*18a0*/  SHF.R.S32.HI R14, RZ, 0x3, R19 ;  /* 0x00000003ff0e7819 */ /* 0x020fc40000011413 */
[----:B------:R-:W-:Y:S01]  /*18b0*/  LOP3.LUT R19, R19, 0xfffffff8, RZ, 0xc0, !PT ;  /* 0xfffffff813137812 */ /* 0x000fe200078ec0ff */
[----:B------:R-:W2:Y:S01]  /*18c0*/  @P0 LDC.64 R8, c[0x0][0x240] ;  /* 0x00009000ff080b82 */ /* 0x000ea20000000a00 */
[----:B------:R-:W-:Y:S01]  /*18d0*/  @!P0 SHF.R.S32.HI R17, RZ, 0x1f, R185 ;  /* 0x0000001fff118819 */ /* 0x000fe200000114b9 */
[----:B------:R-:W-:Y:S01]  /*18e0*/  IMAD.SHL.U32 R18, R14, 0x40, RZ ;  /* 0x000000400e127824 */ /* 0x000fe200078e00ff */
[----:B------:R-:W-:Y:S01]  /*18f0*/  SHF.R.S32.HI R15, RZ, 0x1f, R14 ;  /* 0x0000001fff0f7819 */ /* 0x000fe2000001140e */
[----:B------:R-:W-:-:S03]  /*1900*/  IMAD.IADD R92, R122, 0x1, -R19 ;  /* 0x000000017a5c7824 */ /* 0x000fc600078e0a13 */
[----:B------:R-:W-:Y:S01]  /*1910*/  LOP3.LUT R18, R18, 0x1c0, RZ, 0xc0, !PT ;  /* 0x000001c012127812 */ /* 0x000fe200078ec0ff */
[----:B------:R-:W3:Y:S01]  /*1920*/  @!P0 LDC.64 R2, c[0x0][0x228] ;  /* 0x00008a00ff028b82 */ /* 0x000ee20000000a00 */
[----:B------:R-:W-:Y:S02]  /*1930*/  IMAD.SHL.U32 R183, R92, 0x8, RZ ;  /* 0x000000085cb77824 */ /* 0x000fe400078e00ff */
[----:B------:R-:W-:-:S03]  /*1940*/  IMAD.WIDE R22, R23, 0x40, R14 ;  /* 0x0000004017167825 */ /* 0x000fc600078e020e */
[----:B------:R-:W-:Y:S02]  /*1950*/  LOP3.LUT R182, R18, 0x38, R183, 0xf8, !PT ;  /* 0x0000003812b67812 */ /* 0x000fe400078ef8b7 */
[----:B------:R-:W-:Y:S01]  /*1960*/  IADD3 R32, P1, R183, R32, RZ ;  /* 0x00000020b7207210 */ /* 0x000fe20007f3e0ff */
[----:B--2---:R-:W-:-:S04]  /*1970*/  @P0 IMAD.WIDE.U32 R24, R10, R8, RZ ;  /* 0x000000080a180225 */ /* 0x004fc800078e00ff */
[----:B------:R-:W-:Y:S02]  /*1980*/  @P0 IMAD R9, R10, R9, R25 ;  /* 0x000000090a090224 */ /* 0x000fe400078e0219 */
[----:B------:R-:W-:Y:S02]  /*1990*/  VIADD R25, R14, 0x10 ;  /* 0x000000100e197836 */ /* 0x000fe40000000000 */
[-C--:B---3--:R-:W-:Y:S01]  /*19a0*/  @!P0 IMAD R8, R17, R2.reuse, RZ ;  /* 0x0000000211088224 */ /* 0x088fe200078e02ff */
[----:B------:R-:W-:Y:S01]  /*19b0*/  SHF.R.U32.HI R17, RZ, 0x3, R18 ;  /* 0x00000003ff117819 */ /* 0x000fe20000011612 */
[C---:B------:R-:W-:Y:S01]  /*19c0*/  @!P0 IMAD.WIDE.U32 R26, R185.reuse, R2, RZ ;  /* 0x00000002b91a8225 */ /* 0x040fe200078e00ff */
[----:B------:R-:W-:Y:S02]  /*19d0*/  SHF.R.S32.HI R2, RZ, 0x1f, R0 ;  /* 0x0000001fff027819 */ /* 0x000fe40000011400 */
[----:B------:R-:W-:Y:S01]  /*19e0*/  LOP3.LUT R182, R182, R17, RZ, 0x3c, !PT ;  /* 0x00000011b6b67212 */ /* 0x000fe200078e3cff */
[----:B------:R-:W-:Y:S01]  /*19f0*/  @!P0 IMAD R3, R185, R3, R8 ;  /* 0x00000003b9038224 */ /* 0x000fe200078e0208 */
[----:B------:R-:W-:-:S02]  /*1a00*/  @!P0 MOV R24, R26 ;  /* 0x0000001a00188202 */ /* 0x000fc40000000f00 */
[----:B------:R-:W-:Y:S01]  /*1a10*/  SHF.R.S32.HI R17, RZ, 0x1f, R183 ;  /* 0x0000001fff117819 */ /* 0x000fe200000114b7 */
[----:B------:R-:W-:Y:S01]  /*1a20*/  @!P0 IMAD.IADD R9, R27, 0x1, R3 ;  /* 0x000000011b098824 */ /* 0x000fe200078e0203 */
[----:B------:R-:W-:Y:S01]  /*1a30*/  IADD3 R30, P0, R183, R24, RZ ;  /* 0x00000018b71e7210 */ /* 0x000fe20007f1e0ff */
[----:B------:R-:W-:Y:S01]  /*1a40*/  IMAD R3, R2, UR4, RZ ;  /* 0x0000000402037c24 */ /* 0x000fe2000f8e02ff */
[----:B------:R-:W-:Y:S01]  /*1a50*/  LEA.HI R2, R5, R122, RZ, 0x6 ;  /* 0x0000007a05027211 */ /* 0x000fe200078f30ff */
[----:B------:R-:W-:Y:S01]  /*1a60*/  IMAD R27, R13, UR6, RZ ;  /* 0x000000060d1b7c24 */ /* 0x000fe2000f8e02ff */
[----:B------:R-:W-:Y:S01]  /*1a70*/  IADD3 R8, P2, R183, R16, RZ ;  /* 0x00000010b7087210 */ /* 0x000fe20007f5e0ff */
[C---:B------:R-:W-:Y:S01]  /*1a80*/  IMAD.X R31, R17.reuse, 0x1, R9, P0 ;  /* 0x00000001111f7824 */ /* 0x040fe200000e0609 */
[-C--:B------:R-:W-:Y:S01]  /*1a90*/  ISETP.GE.AND P0, PT, R14, R175.reuse, PT ;  /* 0x000000af0e00720c */ /* 0x080fe20003f06270 */
[----:B------:R-:W-:Y:S01]  /*1aa0*/  IMAD.SHL.U32 R19, R2, 0x8, RZ ;  /* 0x0000000802137824 */ /* 0x000fe200078e00ff */
[----:B------:R-:W-:Y:S01]  /*1ab0*/  IADD3.X R9, R17, R12, RZ, P2, !PT ;  /* 0x0000000c11097210 */ /* 0x000fe200017fe4ff */
[----:B------:R-:W-:Y:S01]  /*1ac0*/  IMAD.WIDE.U32 R30, R0, UR4, R30 ;  /* 0x00000004001e7c25 */ /* 0x000fe2000f8e001e */
[----:B------:R-:W-:Y:S01]  /*1ad0*/  UMOV UR4, 0x400 ;  /* 0x0000040000047882 */ /* 0x000fe20000000000 */
[-C--:B------:R-:W-:Y:S01]  /*1ae0*/  ISETP.GE.AND P4, PT, R25, R175.reuse, PT ;  /* 0x000000af1900720c */ /* 0x080fe20003f86270 */
[----:B-1----:R-:W-:Y:S01]  /*1af0*/  ULEA UR4, UR8, UR4, 0x18 ;  /* 0x0000000408047291 */ /* 0x002fe2000f8ec03f */
[----:B------:R-:W-:Y:S01]  /*1b00*/  IMAD.X R33, R17, 0x1, R4, P1 ;  /* 0x0000000111217824 */ /* 0x000fe200008e0604 */
[----:B------:R-:W-:Y:S01]  /*1b10*/  LOP3.LUT R182, R182, 0xfffffe00, R19, 0xf8, !PT ;  /* 0xfffffe00b6b67812 */ /* 0x000fe200078ef813 */
[C---:B------:R-:W-:Y:S01]  /*1b20*/  VIADD R17, R14.reuse, 0x30 ;  /* 0x000000300e117836 */ /* 0x040fe20000000000 */
[----:B------:R-:W-:Y:S01]  /*1b30*/  IADD3 R19, R14, 0x20, RZ ;  /* 0x000000200e137810 */ /* 0x000fe20007ffe0ff */
[----:B------:R-:W-:Y:S01]  /*1b40*/  IMAD.SHL.U32 R2, R181, 0x80, RZ ;  /* 0x00000080b5027824 */ /* 0x000fe200078e00ff */
[----:B------:R-:W-:Y:S01]  /*1b50*/  LEA R182, R182, UR4, 0x1 ;  /* 0x00000004b6b67c11 */ /* 0x000fe2000f8e08ff */
[----:B------:R-:W-:Y:S01]  /*1b60*/  IMAD R3, R0, UR5, R3 ;  /* 0x0000000500037c24 */ /* 0x000fe2000f8e0203 */
[-C--:B------:R-:W-:Y:S01]  /*1b70*/  ISETP.GE.AND P2, PT, R19, R175.reuse, PT ;  /* 0x000000af1300720c */ /* 0x080fe20003f46270 */
[C---:B------:R-:W-:Y:S01]  /*1b80*/  IMAD R27, R28.reuse, UR7, R27 ;  /* 0x000000071c1b7c24 */ /* 0x040fe2000f8e021b */
[----:B------:R-:W-:Y:S01]  /*1b90*/  ISETP.GE.AND P1, PT, R17, R175, PT ;  /* 0x000000af1100720c */ /* 0x000fe20003f26270 */
[----:B------:R-:W-:Y:S01]  /*1ba0*/  IMAD.WIDE.U32 R28, R28, UR6, R32 ;  /* 0x000000061c1c7c25 */ /* 0x000fe2000f8e0020 */
[----:B------:R-:W-:-:S03]  /*1bb0*/  IADD3 R4, -R2, R131, RZ ;  /* 0x0000008302047210 */ /* 0x000fc60007ffe1ff */
        /* <DEDUP_REMOVED lines=19> */
.L_x_5780:
[----:B------:R-:W-:Y:S05]  /*1cf0*/  BSYNC B0 ;  /* 0x0000000000007941 */ /* 0x000fea0003800000 */
.L_x_5779:
        /* <DEDUP_REMOVED lines=22> */
.L_x_5782:
[----:B------:R-:W-:Y:S05]  /*1e60*/  BSYNC B0 ;  /* 0x0000000000007941 */ /* 0x000fea0003800000 */
.L_x_5781:
        /* <DEDUP_REMOVED lines=22> */
.L_x_5784:
[----:B------:R-:W-:Y:S05]  /*1fd0*/  BSYNC B0 ;  /* 0x0000000000007941 */ /* 0x000fea0003800000 */
.L_x_5783:
        /* <DEDUP_REMOVED lines=21> */
.L_x_5786:
[----:B------:R-:W-:Y:S05]  /*2130*/  BSYNC B0 ;  /* 0x0000000000007941 */ /* 0x000fea0003800000 */
.L_x_5785:
[----:B------:R-:W1:Y:S01]  /*2140*/  LDC.64 R118, c[0x0][0x250] ;  /* 0x00009400ff767b82 */ /* 0x000e620000000a00 */
[C---:B------:R-:W-:Y:S01]  /*2150*/  ISETP.GE.AND P2, PT, R14.reuse, R4, PT ;  /* 0x000000040e00720c */ /* 0x040fe20003f46270 */
[----:B------:R-:W-:Y:S01]  /*2160*/  IMAD R125, R15, R116, RZ ;  /* 0x000000740f7d7224 */ /* 0x000fe200078e02ff */
[C---:B------:R-:W-:Y:S01]  /*2170*/  IADD3 R120, P0, R14.reuse, R11, RZ ;  /* 0x0000000b0e787210 */ /* 0x040fe20007f1e0ff */
[C---:B------:R-:W-:Y:S01]  /*2180*/  VIADD R3, R14.reuse, 0x40 ;  /* 0x000000400e037836 */ /* 0x040fe20000000000 */
[----:B------:R-:W-:Y:S01]  /*2190*/  BSSY B0, `(.L_x_5787) ;  /* 0x0000019000007945 */ /* 0x000fe20003800000 */
[C---:B------:R-:W-:Y:S01]  /*21a0*/  VIADD R13, R14.reuse, 0x50 ;  /* 0x000000500e0d7836 */ /* 0x040fe20000000000 */
[----:B------:R-:W-:Y:S01]  /*21b0*/  ISETP.GE.AND P1, PT, R25, R4, PT ;  /* 0x000000041900720c */ /* 0x000fe20003f26270 */
[C---:B------:R-:W-:Y:S01]  /*21c0*/  IMAD.WIDE.U32 R8, R14.reuse, R116, R8 ;  /* 0x000000740e087225 */ /* 0x040fe200078e0008 */
[-C--:B------:R-:W-:Y:S02]  /*21d0*/  ISETP.GE.AND P6, PT, R17, R4.reuse, PT ;  /* 0x000000041100720c */ /* 0x080fe40003fc6270 */
[-C--:B------:R-:W-:Y:S01]  /*21e0*/  ISETP.GE.AND P5, PT, R3, R4.reuse, PT ;  /* 0x000000040300720c */ /* 0x080fe20003fa6270 */
[C---:B------:R-:W-:Y:S01]  /*21f0*/  IMAD R125, R14.reuse, R117, R125 ;  /* 0x000000750e7d7224 */ /* 0x040fe200078e027d */
[-C--:B------:R-:W-:Y:S01]  /*2200*/  ISETP.GE.AND P4, PT, R13, R4.reuse, PT ;  /* 0x000000040d00720c */ /* 0x080fe20003f86270 */
[----:B------:R-:W-:Y:S01]  /*2210*/  IMAD.X R21, R15, 0x1, R21, P0 ;  /* 0x000000010f157824 */ /* 0x000fe200000e0615 */
[----:B------:R-:W-:Y:S01]  /*2220*/  ISETP.GE.AND P0, PT, R19, R4, PT ;  /* 0x000000041300720c */ /* 0x000fe20003f06270 */
[----:B------:R-:W-:Y:S01]  /*2230*/  IMAD.IADD R125, R9, 0x1, R125 ;  /* 0x00000001097d7824 */ /* 0x000fe200078e027d */
[----:B------:R-:W-:-:S02]  /*2240*/  IADD3 R11, R14, 0x60, RZ ;  /* 0x000000600e0b7810 */ /* 0x000fc40007ffe0ff */
[----:B------:R-:W-:Y:S01]  /*2250*/  MOV R124, R8 ;  /* 0x00000008007c7202 */ /* 0x000fe20000000f00 */
[----:B------:R-:W-:Y:S08]  /*2260*/  @P2 BRA `(.L_x_5788) ;  /* 0x00000000002c2947 */ /* 0x000ff00003800000 */
        /* <DEDUP_REMOVED lines=11> */
.L_x_5788:
[----:B------:R-:W-:Y:S05]  /*2320*/  BSYNC B0 ;  /* 0x0000000000007941 */ /* 0x000fea0003800000 */
.L_x_5787:
[----:B------:R-:W-:Y:S01]  /*2330*/  BSSY B0, `(.L_x_5789) ;  /* 0x0000013000007945 */ /* 0x000fe20003800000 */
[----:B------:R-:W-:Y:S01]  /*2340*/  ISETP.GE.AND P2, PT, R11, R4, PT ;  /* 0x000000040b00720c */ /* 0x000fe20003f46270 */
[----:B-1----:R-:W-:Y:S01]  /*2350*/  VIADD R9, R14, 0x70 ;  /* 0x000000700e097836 */ /* 0x002fe20000000000 */
[C---:B------:R-:W-:Y:S01]  /*2360*/  SHF.L.U64.HI R177, R116.reuse, 0x4, R117 ;  /* 0x0000000474b17819 */ /* 0x040fe20000010275 */
[----:B------:R-:W-:Y:S01]  /*2370*/  IMAD.SHL.U32 R178, R116, 0x10, RZ ;  /* 0x0000001074b27824 */ /* 0x000fe200078e00ff */
[----:B------:R-:W-:Y:S05]  /*2380*/  @P1 BRA `(.L_x_5790) ;  /* 0x0000000000341947 */ /* 0x000fea0003800000 */
[----:B------:R-:W-:Y:S02]  /*2390*/  ULDC UR5, c[0x0][0x2d0] ;  /* 0x0000b40000057ab9 */ /* 0x000fe40000000800 */
[----:B------:R-:W-:-:S13]  /*23a0*/  ISETP.GE.AND P1, PT, R183, UR5, PT ;  /* 0x00000005b7007c0c */ /* 0x000fda000bf26270 */
[----:B------:R1:W-:Y:S01]  /*23b0*/  @P1 STS.128 [R182+0x2800], RZ ;  /* 0x002800ffb6001388 */ /* 0x0003e20000000c00 */
[----:B------:R-:W-:Y:S05]  /*23c0*/  @P1 BRA `(.L_x_5790) ;  /* 0x0000000000241947 */ /* 0x000fea0003800000 */
[----:B------:R-:W-:Y:S01]  /*23d0*/  IADD3 R23, P1, R178, R124, RZ ;  /* 0x0000007cb2177210 */ /* 0x000fe20007f3e0ff */
        /* <DEDUP_REMOVED lines=8> */
.L_x_5790:
[----:B------:R-:W-:Y:S05]  /*2460*/  BSYNC B0 ;  /* 0x0000000000007941 */ /* 0x000fea0003800000 */
.L_x_5789:
[----:B------:R-:W-:Y:S01]  /*2470*/  BSSY B0, `(.L_x_5791) ;  /* 0x0000012000007945 */ /* 0x000fe20003800000 */
[----:B------:R-:W-:Y:S01]  /*2480*/  ISETP.GE.AND P1, PT, R9, R4, PT ;  /* 0x000000040900720c */ /* 0x000fe20003f26270 */
[----:B------:R-:W-:Y:S01]  /*2490*/  IMAD.IADD R27, R29, 0x1, R27 ;  /* 0x000000011d1b7824 */ /* 0x000fe200078e021b */
[----:B------:R-:W-:Y:S01]  /*24a0*/  LEA.HI R8, R5, R122, RZ, 0x4 ;  /* 0x0000007a05087211 */ /* 0x000fe200078f20ff */
        /* <DEDUP_REMOVED lines=14> */
.L_x_5792:
[----:B------:R-:W-:Y:S05]  /*2590*/  BSYNC B0 ;  /* 0x0000000000007941 */ /* 0x000fea0003800000 */
.L_x_5791:
[----:B------:R-:W-:Y:S04]  /*25a0*/  BSSY B0, `(.L_x_5793) ;  /* 0x0000010000007945 */ /* 0x000fe80003800000 */
[----:B------:R-:W-:Y:S05]  /*25b0*/  @P6 BRA `(.L_x_5794) ;  /* 0x0000000000386947 */ /* 0x000fea0003800000 */
[----:B------:R-:W-:Y:S02]  /*25c0*/  ULDC UR5, c[0x0][0x2d0] ;  /* 0x0000b40000057ab9 */ /* 0x000fe40000000800 */
[----:B------:R-:W-:-:S13]  /*25d0*/  ISETP.GE.AND P0, PT, R183, UR5, PT ;  /* 0x00000005b7007c0c */ /* 0x000fda000bf06270 */
[----:B------:R1:W-:Y:S01]  /*25e0*/  @P0 STS.128 [R182+0x3800], RZ ;  /* 0x003800ffb6000388 */ /* 0x0003e20000000c00 */
[----:B------:R-:W-:Y:S05]  /*25f0*/  @P0 BRA `(.L_x_5794) ;  /* 0x0000000000280947 */ /* 0x000fea0003800000 */
[----:B------:R-:W-:Y:S01]  /*2600*/  IMAD R0, R117, 0x30, RZ ;  /* 0x0000003075007824 */ /* 0x000fe200078e02ff */
[----:B------:R-:W-:Y:S01]  /*2610*/  ULDC.64 UR6, c[0x0][0x218] ;  /* 0x0000860000067ab9 */ /* 0x000fe20000000a00 */
        /* <DEDUP_REMOVED lines=8> */
.L_x_5794:
[----:B------:R-:W-:Y:S05]  /*26a0*/  BSYNC B0 ;  /* 0x0000000000007941 */ /* 0x000fea0003800000 */
.L_x_5793:
        /* <DEDUP_REMOVED lines=15> */
.L_x_5796:
[----:B------:R-:W-:Y:S05]  /*27a0*/  BSYNC B0 ;  /* 0x0000000000007941 */ /* 0x000fea0003800000 */
.L_x_5795:
        /* <DEDUP_REMOVED lines=16> */
.L_x_5798:
[----:B------:R-:W-:Y:S05]  /*28b0*/  BSYNC B0 ;  /* 0x0000000000007941 */ /* 0x000fea0003800000 */
.L_x_5797:
        /* <DEDUP_REMOVED lines=16> */
.L_x_5800:
[----:B------:R-:W-:Y:S05]  /*29c0*/  BSYNC B0 ;  /* 0x0000000000007941 */ /* 0x000fea0003800000 */
.L_x_5799:
        /* <DEDUP_REMOVED lines=16> */
.L_x_5802:
[----:B------:R-:W-:Y:S05]  /*2ad0*/  BSYNC B0 ;  /* 0x0000000000007941 */ /* 0x000fea0003800000 */
.L_x_5801:
[----:B------:R-:W0:Y:S01]  /*2ae0*/  LDGDEPBAR ;  /* 0x00000000000079af */ /* 0x000e220000000000 */
[----:B------:R-:W-:Y:S01]  /*2af0*/  ISETP.GE.AND P2, PT, R14, R4, PT ;  /* 0x000000040e00720c */ /* 0x000fe20003f46270 */
[----:B------:R-:W-:Y:S01]  /*2b00*/  IMAD R123, R21, R118, RZ ;  /* 0x00000076157b7224 */ /* 0x000fe200078e02ff */
[----:B------:R-:W-:Y:S01]  /*2b10*/  LOP3.LUT R21, R8, 0xfffffff0, RZ, 0xc0, !PT ;  /* 0xfffffff008157812 */ /* 0x000fe200078ec0ff */
[----:B------:R-:W-:Y:S01]  /*2b20*/  IMAD.MOV.U32 R26, RZ, RZ, R28 ;  /* 0x000000ffff1a7224 */ /* 0x000fe200078e001c */
[-C--:B------:R-:W-:Y:S01]  /*2b30*/  ISETP.GE.AND P1, PT, R19, R4.reuse, PT ;  /* 0x000000041300720c */ /* 0x080fe20003f26270 */
[----:B------:R-:W-:Y:S01]  /*2b40*/  IMAD R123, R120, R119, R123 ;  /* 0x00000077787b7224 */ /* 0x000fe200078e027b */
[----:B------:R-:W-:Y:S01]  /*2b50*/  ULDC.64 UR6, c[0x0][0x220] ;  /* 0x0000880000067ab9 */ /* 0x000fe20000000a00 */
[----:B------:R-:W-:Y:S01]  /*2b60*/  IMAD.IADD R0, R122, 0x1, -R21 ;  /* 0x000000017a007824 */ /* 0x000fe200078e0a15 */
[----:B------:R-:W-:Y:S01]  /*2b70*/  ISETP.GE.AND P5, PT, R3, R4, PT ;  /* 0x000000040300720c */ /* 0x000fe20003fa6270 */
[----:B------:R-:W-:Y:S01]  /*2b80*/  IMAD.WIDE.U32 R120, R120, R118, R26 ;  /* 0x0000007678787225 */ /* 0x000fe200078e001a */
[----:B------:R-:W-:Y:S01]  /*2b90*/  BSSY B0, `(.L_x_5803) ;  /* 0x0000017000007945 */ /* 0x000fe20003800000 */
[----:B------:R-:W-:-:S02]  /*2ba0*/  ISETP.GE.AND P0, PT, R25, R4, PT ;  /* 0x000000041900720c */ /* 0x000fc40003f06270 */
[----:B------:R-:W-:Y:S01]  /*2bb0*/  SHF.R.S32.HI R19, RZ, 0x1f, R0 ;  /* 0x0000001fff137819 */ /* 0x000fe20000011400 */
[----:B------:R-:W-:Y:S01]  /*2bc0*/  IMAD.IADD R123, R121, 0x1, R123 ;  /* 0x00000001797b7824 */ /* 0x000fe200078e027b */
[C---:B------:R-:W-:Y:S02]  /*2bd0*/  LEA R194, P4, R120.reuse, UR6, 0x1 ;  /* 0x0000000678c27c11 */ /* 0x040fe4000f8808ff */
[----:B------:R-:W-:Y:S02]  /*2be0*/  LEA.HI R3, R19, R0, RZ, 0x3 ;  /* 0x0000000013037211 */ /* 0x000fe400078f18ff */
[----:B------:R-:W-:Y:S02]  /*2bf0*/  LEA.HI.X R195, R120, UR7, R123, 0x1, P4 ;  /* 0x0000000778c37c11 */ /* 0x000fe4000a0f0c7b */
[----:B------:R-:W-:Y:S01]  /*2c00*/  ISETP.GE.AND P4, PT, R13, R4, PT ;  /* 0x000000040d00720c */ /* 0x000fe20003f86270 */
[----:B------:R-:W-:-:S04]  /*2c10*/  DEPBAR.LE SB0, 0x0 ;  /* 0x000080000000791a */ /* 0x000fc80000000000 */
[----:B------:R-:W-:Y:S01]  /*2c20*/  BAR.SYNC.DEFER_BLOCKING 0x0 ;  /* 0x0000000000007b1d */ /* 0x000fe20000010000 */
[----:B------:R-:W-:Y:S02]  /*2c30*/  ISETP.GE.AND P6, PT, R17, R4, PT ;  /* 0x000000041100720c */ /* 0x000fe40003fc6270 */
[----:B------:R-:W-:Y:S02]  /*2c40*/  SHF.R.S32.HI R8, RZ, 0x4, R8 ;  /* 0x00000004ff087819 */ /* 0x000fe40000011408 */
[----:B------:R-:W-:Y:S01]  /*2c50*/  LOP3.LUT R13, R3, 0xfffffff8, RZ, 0xc0, !PT ;  /* 0xfffffff8030d7812 */ /* 0x000fe200078ec0ff */
        /* <DEDUP_REMOVED lines=10> */
.L_x_5804:
[----:B------:R-:W-:Y:S05]  /*2d00*/  BSYNC B0 ;  /* 0x0000000000007941 */ /* 0x000fea0003800000 */
.L_x_5803:
[----:B------:R1:W-:Y:S01]  /*2d10*/  @P0 STS.128 [R182+0x6800], RZ ;  /* 0x006800ffb6000388 */ /* 0x0003e20000000c00 */
[----:B------:R-:W-:Y:S01]  /*2d20*/  ISETP.GE.AND P2, PT, R11, R4, PT ;  /* 0x000000040b00720c */ /* 0x000fe20003f46270 */
[----:B------:R-:W-:Y:S01]  /*2d30*/  IMAD.SHL.U32 R10, R92, 0x40, RZ ;  /* 0x000000405c0a7824 */ /* 0x000fe200078e00ff */
[----:B------:R-:W-:Y:S01]  /*2d40*/  LEA.HI R11, R8, R8, RZ, 0x1 ;  /* 0x00000008080b7211 */ /* 0x000fe200078f08ff */
[----:B------:R-:W-:Y:S01]  /*2d50*/  BSSY B0, `(.L_x_5805) ;  /* 0x0000012000007945 */ /* 0x000fe20003800000 */
[----:B------:R-:W-:Y:S01]  /*2d60*/  IMAD.IADD R0, R0, 0x1, -R13 ;  /* 0x0000000100007824 */ /* 0x000fe200078e0a0d */
[C---:B------:R-:W-:Y:S01]  /*2d70*/  SHF.L.U64.HI R179, R118.reuse, 0x4, R119 ;  /* 0x0000000476b37819 */ /* 0x040fe20000010277 */
[----:B------:R-:W-:Y:S01]  /*2d80*/  IMAD.SHL.U32 R180, R118, 0x10, RZ ;  /* 0x0000001076b47824 */ /* 0x000fe200078e00ff */
        /* <DEDUP_REMOVED lines=14> */
.L_x_5806:
[----:B------:R-:W-:Y:S05]  /*2e70*/  BSYNC B0 ;  /* 0x0000000000007941 */ /* 0x000fea0003800000 */
.L_x_5805:
[----:B------:R1:W-:Y:S01]  /*2e80*/  @P1 STS.128 [R182+0x7000], RZ ;  /* 0x007000ffb6001388 */ /* 0x0003e20000000c00 */
[----:B------:R-:W-:Y:S01]  /*2e90*/  ISETP.GE.AND P0, PT, R9, R4, PT ;  /* 0x000000040900720c */ /* 0x000fe20003f06270 */
[----:B------:R-:W-:Y:S01]  /*2ea0*/  IMAD.IADD R11, R8, 0x1, -R11 ;  /* 0x00000001080b7824 */ /* 0x000fe200078e0a0b */
[----:B------:R-:W-:Y:S01]  /*2eb0*/  LEA.HI R130, R5, R122, RZ, 0x5 ;  /* 0x0000007a05827211 */ /* 0x000fe200078f28ff */
[----:B------:R-:W-:Y:S01]  /*2ec0*/  IMAD.SHL.U32 R4, R0, 0x40, RZ ;  /* 0x0000004000047824 */ /* 0x000fe200078e00ff */
[----:B------:R-:W-:Y:S01]  /*2ed0*/  LOP3.LUT R14, R13, 0x8, R14, 0xf8, !PT ;  /* 0x000000080d0e7812 */ /* 0x000fe200078ef80e */
[----:B------:R-:W-:Y:S01]  /*2ee0*/  IMAD.SHL.U32 R5, R11, 0x8, RZ ;  /* 0x000000080b057824 */ /* 0x000fe200078e00ff */
[----:B------:R-:W-:Y:S01]  /*2ef0*/  SHF.R.U32.HI R13, RZ, 0x3, R13 ;  /* 0x00000003ff0d7819 */ /* 0x000fe2000001160d */
[----:B------:R-:W-:Y:S01]  /*2f00*/  IMAD.SHL.U32 R129, R3, 0x40, RZ ;  /* 0x0000004003817824 */ /* 0x000fe200078e00ff */
[----:B------:R-:W-:Y:S01]  /*2f10*/  LOP3.LUT R4, R4, 0x1c0, RZ, 0xc0, !PT ;  /* 0x000001c004047812 */ /* 0x000fe200078ec0ff */
[----:B------:R-:W-:Y:S01]  /*2f20*/  BSSY B0, `(.L_x_5807) ;  /* 0x0000014000007945 */ /* 0x000fe20003800000 */
[----:B------:R-:W-:-:S02]  /*2f30*/  LOP3.LUT R14, R14, R13, RZ, 0x3c, !PT ;  /* 0x0000000d0e0e7212 */ /* 0x000fc400078e3cff */
[----:B------:R-:W-:Y:S02]  /*2f40*/  LOP3.LUT R5, R4, 0x8, R5, 0xf8, !PT ;  /* 0x0000000804057812 */ /* 0x000fe400078ef805 */
[----:B------:R-:W-:Y:S01]  /*2f50*/  SHF.R.S32.HI R128, RZ, 0x5, R130 ;  /* 0x00000005ff807819 */ /* 0x000fe20000011482 */
[----:B------:R-:W-:Y:S01]  /*2f60*/  IMAD R173, R11, 0x200, R14 ;  /* 0x000002000bad7824 */ /* 0x000fe200078e020e */
[----:B------:R-:W-:Y:S02]  /*2f70*/  SHF.R.U32.HI R4, RZ, 0x3, R4 ;  /* 0x00000003ff047819 */ /* 0x000fe40000011604 */
[----:B------:R-:W-:Y:S02]  /*2f80*/  LOP3.LUT R129, R129, 0xfffffe00, RZ, 0xc0, !PT ;  /* 0xfffffe0081817812 */ /* 0x000fe400078ec0ff */
[----:B------:R-:W-:-:S03]  /*2f90*/  LOP3.LUT R4, R5, R4, RZ, 0x3c, !PT ;  /* 0x0000000405047212 */ /* 0x000fc600078e3cff */
[----:B------:R-:W-:Y:S01]  /*2fa0*/  IMAD R5, R128, 0x400, R129 ;  /* 0x0000040080057824 */ /* 0x000fe200078e0281 */
        /* <DEDUP_REMOVED lines=11> */
.L_x_5808:
[----:B------:R-:W-:Y:S05]  /*3060*/  BSYNC B0 ;  /* 0x0000000000007941 */ /* 0x000fea0003800000 */
.L_x_5807:
[----:B------:R1:W-:Y:S01]  /*3070*/  @P6 STS.128 [R182+0x7800], RZ ;  /* 0x007800ffb6006388 */ /* 0x0003e20000000c00 */
[----:B------:R-:W-:Y:S04]  /*3080*/  BSSY B0, `(.L_x_5809) ;  /* 0x000000d000007945 */ /* 0x000fe80003800000 */
[----:B------:R-:W-:Y:S05]  /*3090*/  @P6 BRA `(.L_x_5810) ;  /* 0x00000000002c6947 */ /* 0x000fea0003800000 */
[----:B------:R-:W-:Y:S02]  /*30a0*/  ULDC UR5, c[0x0][0x2d0] ;  /* 0x0000b40000057ab9 */ /* 0x000fe40000000800 */
[----:B------:R-:W-:-:S13]  /*30b0*/  ISETP.GE.AND P1, PT, R183, UR5, PT ;  /* 0x00000005b7007c0c */ /* 0x000fda000bf26270 */
[----:B------:R1:W-:Y:S01]  /*30c0*/  @P1 STS.128 [R182+0x7800], RZ ;  /* 0x007800ffb6001388 */ /* 0x0003e20000000c00 */
[----:B------:R-:W-:Y:S05]  /*30d0*/  @P1 BRA `(.L_x_5810) ;  /* 0x00000000001c1947 */ /* 0x000fea0003800000 */
[----:B------:R-:W-:Y:S02]  /*30e0*/  IMAD R3, R119, 0x60, RZ ;  /* 0x0000006077037824 */ /* 0x000fe400078e02ff */
[----:B-1----:R-:W-:-:S05]  /*30f0*/  IMAD.WIDE.U32 R8, R118, 0x60, R194 ;  /* 0x0000006076087825 */ /* 0x002fca00078e00c2 */
[----:B------:R-:W-:-:S05]  /*3100*/  IADD3 R9, R9, R3, RZ ;  /* 0x0000000309097210 */ /* 0x000fca0007ffe0ff */
[----:B------:R-:W-:Y:S01]  /*3110*/  @!PT LDS RZ, [RZ] ;  /* 0x00000000fffff984 */ /* 0x000fe20000000800 */
[----:B------:R-:W-:Y:S01]  /*3120*/  @!PT LDS RZ, [RZ] ;  /* 0x00000000fffff984 */ /* 0x000fe20000000800 */
[----:B------:R-:W-:Y:S01]  /*3130*/  @!PT LDS RZ, [RZ] ;  /* 0x00000000fffff984 */ /* 0x000fe20000000800 */
[----:B------:R1:W-:Y:S02]  /*3140*/  LDGSTS.E.BYPASS.LTC128B.128 [R182+0x7800], desc[UR10][R8.64] ;  /* 0x0780000008b67fae */ /* 0x0003e4000b901d4a */
.L_x_5810:
[----:B------:R-:W-:Y:S05]  /*3150*/  BSYNC B0 ;  /* 0x0000000000007941 */ /* 0x000fea0003800000 */
.L_x_5809:
        /* <DEDUP_REMOVED lines=13> */
.L_x_5812:
[----:B------:R-:W-:Y:S05]  /*3230*/  BSYNC B0 ;  /* 0x0000000000007941 */ /* 0x000fea0003800000 */
.L_x_5811:
        /* <DEDUP_REMOVED lines=14> */
.L_x_5814:
[----:B------:R-:W-:Y:S05]  /*3320*/  BSYNC B0 ;  /* 0x0000000000007941 */ /* 0x000fea0003800000 */
.L_x_5813:
        /* <DEDUP_REMOVED lines=14> */
.L_x_5816:
[----:B------:R-:W-:Y:S05]  /*3410*/  BSYNC B0 ;  /* 0x0000000000007941 */ /* 0x000fea0003800000 */
.L_x_5815:
        /* <DEDUP_REMOVED lines=15> */
[----:B-1----:R-:W-:Y:S02]  /*3510*/  IMAD R8, R119, 0xe0, RZ ;  /* 0x000000e077087824 */ /* 0x002fe400078e02ff */
[----:B------:R-:W-:-:S05]  /*3520*/  IMAD.WIDE.U32 R10, R118, 0xe0, R194 ;  /* 0x000000e0760a7825 */ /* 0x000fca00078e00c2 */
[----:B------:R-:W-:-:S05]  /*3530*/  IADD3 R11, R11, R8, RZ ;  /* 0x000000080b0b7210 */ /* 0x000fca0007ffe0ff */
[----:B------:R-:W-:Y:S01]  /*3540*/  @!PT LDS RZ, [RZ] ;  /* 0x00000000fffff984 */ /* 0x000fe20000000800 */
[----:B------:R-:W-:Y:S01]  /*3550*/  @!PT LDS RZ, [RZ] ;  /* 0x00000000fffff984 */ /* 0x000fe20000000800 */
[----:B------:R-:W-:Y:S01]  /*3560*/  @!PT LDS RZ, [RZ] ;  /* 0x00000000fffff984 */ /* 0x000fe20000000800 */
[----:B------:R1:W-:Y:S02]  /*3570*/  LDGSTS.E.BYPASS.LTC128B.128 [R182+0x9800], desc[UR10][R10.64] ;  /* 0x098000000ab67fae */ /* 0x0003e4000b901d4a */
.L_x_5818:
[----:B------:R-:W-:Y:S05]  /*3580*/  BSYNC B0 ;  /* 0x0000000000007941 */ /* 0x000fea0003800000 */
.L_x_5817:
        /* <DEDUP_REMOVED lines=8> */
[----:B------:R-:W-:Y:S01]  /*3610*/  LDSM.16.M88.4 R96, [R172] ;  /* 0x00000000ac60783b */ /* 0x000fe20000000200 */
[----:B------:R-:W-:Y:S01]  /*3620*/  IMAD R169, R3, 0x2, R171 ;  /* 0x0000000203a97824 */ /* 0x000fe200078e02ab */
[----:B------:R-:W-:Y:S01]  /*3630*/  ISETP.GT.AND P1, PT, R181, R176, PT ;  /* 0x000000b0b500720c */ /* 0x000fe20003f24270 */
[----:B------:R-:W-:Y:S01]  /*3640*/  IMAD R167, R0, 0x2, R173 ;  /* 0x0000000200a77824 */ /* 0x000fe200078e02ad */
[----:B-1----:R-:W1:Y:S01]  /*3650*/  LDSM.16.M88.4 R8, [R173+0x2000] ;  /* 0x00200000ad08783b */ /* 0x002e620000000200 */
[----:B------:R-:W-:Y:S01]  /*3660*/  IMAD R127, R128, 0x10, R127 ;  /* 0x00000010807f7824 */ /* 0x000fe200078e027f */
[----:B------:R-:W-:-:S02]  /*3670*/  LOP3.LUT R4, R4, R129, RZ, 0xfc, !PT ;  /* 0x0000008104047212 */ /* 0x000fc400078efcff */
[----:B------:R-:W2:Y:S04]  /*3680*/  LDSM.16.M88.4 R52, [R167+0x2800] ;  /* 0x00280000a734783b */ /* 0x000ea80000000200 */
[----:B------:R-:W3:Y:S04]  /*3690*/  LDSM.16.M88.4 R36, [R173+0x3000] ;  /* 0x00300000ad24783b */ /* 0x000ee80000000200 */
[----:B------:R-:W4:Y:S04]  /*36a0*/  LDSM.16.M88.4 R28, [R173+0x3800] ;  /* 0x00380000ad1c783b */ /* 0x000f280000000200 */
[----:B------:R-:W4:Y:S04]  /*36b0*/  LDSM.16.M88.4 R76, [R173+0x4000] ;  /* 0x00400000ad4c783b */ /* 0x000f280000000200 */
[----:B------:R-:W4:Y:S04]  /*36c0*/  LDSM.16.M88.4 R68, [R173+0x4800] ;  /* 0x00480000ad44783b */ /* 0x000f280000000200 */
[----:B------:R-:W4:Y:S04]  /*36d0*/  LDSM.16.M88.4 R60, [R173+0x5000] ;  /* 0x00500000ad3c783b */ /* 0x000f280000000200 */
[----:B------:R-:W4:Y:S01]  /*36e0*/  LDSM.16.M88.4 R80, [R173+0x5800] ;  /* 0x00580000ad50783b */ /* 0x000f220000000200 */
[C---:B-----5:R-:W-:Y:S03]  /*36f0*/  HMMA.16816.F32 R48, R16.reuse, R44, RZ ;  /* 0x0000002c1030723c */ /* 0x060fe600000018ff */
[----:B------:R-:W5:Y:S04]  /*3700*/  LDSM.16.M88.4 R88, [R167+0x2000] ;  /* 0x00200000a758783b */ /* 0x000f680000000200 */
[----:B------:R-:W5:Y:S01]  /*3710*/  LDSM.16.M88.4 R84, [R167+0x3000] ;  /* 0x00300000a754783b */ /* 0x000f620000000200 */
[C---:B------:R-:W-:Y:S03]  /*3720*/  HMMA.16816.F32 R44, R16.reuse, R46, RZ ;  /* 0x0000002e102c723c */ /* 0x040fe600000018ff */
[----:B------:R-:W5:Y:S03]  /*3730*/  LDSM.16.M88.4 R56, [R167+0x3800] ;  /* 0x00380000a738783b */ /* 0x000f660000000200 */
[C---:B-1----:R-:W-:Y:S01]  /*3740*/  HMMA.16816.F32 R12, R16.reuse, R8, RZ ;  /* 0x00000008100c723c */ /* 0x042fe200000018ff */
[----:B------:R-:W-:Y:S04]  /*3750*/  LDSM.16.M88.4 R108, [R171] ;  /* 0x00000000ab6c783b */ /* 0x000fe80000000200 */
[----:B------:R-:W-:Y:S01]  /*3760*/  LDSM.16.M88.4 R112, [R167+0x4800] ;  /* 0x00480000a770783b */ /* 0x000fe20000000200 */
[----:B------:R-:W-:Y:S03]  /*3770*/  HMMA.16816.F32 R8, R16, R10, RZ ;  /* 0x0000000a1008723c */ /* 0x000fe600000018ff */
[----:B------:R-:W-:Y:S03]  /*3780*/  LDSM.16.M88.4 R104, [R167+0x5000] ;  /* 0x00500000a768783b */ /* 0x000fe60000000200 */
[----:B--2---:R-:W-:Y:S01]  /*3790*/  HMMA.16816.F32 R48, R96, R52, R48 ;  /* 0x000000346030723c */ /* 0x004fe20000001830 */
[----:B------:R-:W-:Y:S04]  /*37a0*/  LDSM.16.M88.4 R100, [R167+0x5800] ;  /* 0x00580000a764783b */ /* 0x000fe80000000200 */
[----:B------:R-:W0:Y:S01]  /*37b0*/  LDGDEPBAR ;  /* 0x00000000000079af */ /* 0x000e220000000000 */
[----:B---3--:R-:W-:Y:S01]  /*37c0*/  HMMA.16816.F32 R40, R16, R36, RZ ;  /* 0x000000241028723c */ /* 0x008fe200000018ff */
[----:B------:R-:W-:-:S04]  /*37d0*/  VIADD R52, R173, 0x2000 ;  /* 0x00002000ad347836 */ /* 0x000fc80000000000 */
[----:B------:R-:W-:Y:S01]  /*37e0*/  @P0 VIADD R170, R52, 0xffffffc0 ;  /* 0xffffffc034aa0836 */ /* 0x000fe20000000000 */
[C---:B----4-:R-:W-:Y:S03]  /*37f0*/  HMMA.16816.F32 R32, R16.reuse, R28, RZ ;  /* 0x0000001c1020723c */ /* 0x050fe600000018ff */
[----:B------:R-:W-:Y:S01]  /*3800*/  IMAD R156, R0, 0x2, R170 ;  /* 0x00000002009c7824 */ /* 0x000fe200078e02aa */
[----:B------:R-:W-:Y:S01]  /*3810*/  LDSM.16.M88.4 R92, [R170+0x800] ;  /* 0x00080000aa5c783b */ /* 0x000fe20000000200 */
[C---:B------:R-:W-:Y:S01]  /*3820*/  IADD3 R163, R170.reuse, 0x800, RZ ;  /* 0x00000800aaa37810 */ /* 0x040fe20007ffe0ff */
[----:B------:R-:W-:Y:S01]  /*3830*/  HMMA.16816.F32 R24, R16, R76, RZ ;  /* 0x0000004c1018723c */ /* 0x000fe200000018ff */
[C---:B------:R-:W-:Y:S01]  /*3840*/  VIADD R162, R170.reuse, 0x1000 ;  /* 0x00001000aaa27836 */ /* 0x040fe20000000000 */
[C---:B------:R-:W-:Y:S01]  /*3850*/  IADD3 R159, R170.reuse, 0x2800, RZ ;  /* 0x00002800aa9f7810 */ /* 0x040fe20007ffe0ff */
[----:B------:R-:W-:-:S02]  /*3860*/  VIADD R161, R170, 0x1800 ;  /* 0x00001800aaa17836 */ /* 0x000fc40000000000 */
[C---:B------:R-:W-:Y:S01]  /*3870*/  VIADD R160, R170.reuse, 0x2000 ;  /* 0x00002000aaa07836 */ /* 0x040fe20000000000 */
[----:B------:R-:W-:Y:S01]  /*3880*/  HMMA.16816.F32 R72, R16, R68, RZ ;  /* 0x000000441048723c */ /* 0x000fe200000018ff */
[C---:B------:R-:W-:Y:S02]  /*3890*/  VIADD R158, R170.reuse, 0x3000 ;  /* 0x00003000aa9e7836 */ /* 0x040fe40000000000 */
[----:B------:R-:W-:-:S03]  /*38a0*/  VIADD R157, R170, 0x3800 ;  /* 0x00003800aa9d7836 */ /* 0x000fc60000000000 */
        /* <DEDUP_REMOVED lines=9> */
[C---:B------:R-:W-:Y:S01]  /*3940*/  HMMA.16816.F32 R44, R96.reuse, R54, R44 ;  /* 0x00000036602c723c */ /* 0x040fe2000000182c */
[----:B------:R-:W2:Y:S05]  /*3950*/  LDSM.16.M88.4 R52, [R170] ;  /* 0x00000000aa34783b */ /* 0x000eaa0000000200 */
[C---:B-----5:R-:W-:Y:S06]  /*3960*/  HMMA.16816.F32 R12, R96.reuse, R88, R12 ;  /* 0x00000058600c723c */ /* 0x060fec000000180c */
[C---:B------:R-:W-:Y:S01]  /*3970*/  HMMA.16816.F32 R8, R96.reuse, R90, R8 ;  /* 0x0000005a6008723c */ /* 0x040fe20000001808 */
[----:B------:R-:W-:Y:S05]  /*3980*/  LDSM.16.M88.4 R88, [R170+0x1000] ;  /* 0x00100000aa58783b */ /* 0x000fea0000000200 */
[C---:B------:R-:W-:Y:S06]  /*3990*/  HMMA.16816.F32 R40, R96.reuse, R84, R40 ;  /* 0x000000546028723c */ /* 0x040fec0000001828 */
[C---:B------:R-:W-:Y:S01]  /*39a0*/  HMMA.16816.F32 R36, R96.reuse, R86, R36 ;  /* 0x000000566024723c */ /* 0x040fe20000001824 */
[----:B------:R-:W3:Y:S05]  /*39b0*/  LDSM.16.M88.4 R84, [R170+0x1800] ;  /* 0x00180000aa54783b */ /* 0x000eea0000000200 */
[C---:B------:R-:W-:Y:S06]  /*39c0*/  HMMA.16816.F32 R32, R96.reuse, R56, R32 ;  /* 0x000000386020723c */ /* 0x040fec0000001820 */
[C---:B------:R-:W-:Y:S01]  /*39d0*/  HMMA.16816.F32 R28, R96.reuse, R58, R28 ;  /* 0x0000003a601c723c */ /* 0x040fe2000000181c */
[----:B------:R-:W4:Y:S05]  /*39e0*/  LDSM.16.M88.4 R56, [R170+0x2000] ;  /* 0x00200000aa38783b */ /* 0x000f2a0000000200 */
[C---:B-1----:R-:W-:Y:S06]  /*39f0*/  HMMA.16816.F32 R24, R96.reuse, R80, R24 ;  /* 0x000000506018723c */ /* 0x042fec0000001818 */
[----:B------:R-:W-:Y:S01]  /*3a00*/  HMMA.16816.F32 R76, R96, R82, R76 ;  /* 0x00000052604c723c */ /* 0x000fe2000000184c */
[----:B------:R-:W1:Y:S05]  /*3a10*/  LDSM.16.M88.4 R80, [R170+0x2800] ;  /* 0x00280000aa50783b */ /* 0x000e6a0000000200 */
[C---:B--2---:R-:W-:Y:S06]  /*3a20*/  HMMA.16816.F32 R12, R108.reuse, R52, R12 ;  /* 0x000000346c0c723c */ /* 0x044fec000000180c */
[----:B------:R-:W-:Y:S01]  /*3a30*/  HMMA.16816.F32 R8, R108, R54, R8 ;  /* 0x000000366c08723c */ /* 0x000fe20000001808 */
[----:B------:R-:W2:Y:S05]  /*3a40*/  LDSM.16.M88.4 R52, [R170+0x3000] ;  /* 0x00300000aa34783b */ /* 0x000eaa0000000200 */
[C---:B------:R-:W-:Y:S06]  /*3a50*/  HMMA.16816.F32 R72, R96.reuse, R112, R72 ;  /* 0x000000706048723c */ /* 0x040fec0000001848 */
[C---:B------:R-:W-:Y:S01]  /*3a60*/  HMMA.16816.F32 R68, R96.reuse, R114, R68 ;  /* 0x000000726044723c */ /* 0x040fe20000001844 */
[----:B------:R-:W5:Y:S05]  /*3a70*/  LDSM.16.M88.4 R112, [R170+0x3800] ;  /* 0x00380000aa70783b */ /* 0x000f6a0000000200 */
[C---:B------:R-:W-:Y:S06]  /*3a80*/  HMMA.16816.F32 R64, R96.reuse, R104, R64 ;  /* 0x000000686040723c */ /* 0x040fec0000001840 */
[----:B------:R-:W-:Y:S01]  /*3a90*/  HMMA.16816.F32 R60, R96, R106, R60 ;  /* 0x0000006a603c723c */ /* 0x000fe2000000183c */
[----:B------:R-:W-:Y:S05]  /*3aa0*/  LDSM.16.M88.4 R104, [R156] ;  /* 0x000000009c68783b */ /* 0x000fea0000000200 */
[C---:B---3--:R-:W-:Y:S06]  /*3ab0*/  HMMA.16816.F32 R32, R108.reuse, R84, R32 ;  /* 0x000000546c20723c */ /* 0x048fec0000001820 */
[C---:B------:R-:W-:Y:S01]  /*3ac0*/  HMMA.16816.F32 R28, R108.reuse, R86, R28 ;  /* 0x000000566c1c723c */ /* 0x040fe2000000181c */
[----:B------:R-:W-:Y:S05]  /*3ad0*/  LDSM.16.M88.4 R84, [R156+0x2800] ;  /* 0x002800009c54783b */ /* 0x000fea0000000200 */
[C---:B----4-:R-:W-:Y:S06]  /*3ae0*/  HMMA.16816.F32 R24, R108.reuse, R56, R24 ;  /* 0x000000386c18723c */ /* 0x050fec0000001818 */
[----:B------:R-:W-:Y:S01]  /*3af0*/  HMMA.16816.F32 R76, R108, R58, R76 ;  /* 0x0000003a6c4c723c */ /* 0x000fe2000000184c */
[----:B------:R-:W3:Y:S05]  /*3b00*/  LDSM.16.M88.4 R56, [R169] ;  /* 0x00000000a938783b */ /* 0x000eea0000000200 */
[----:B------:R-:W-:Y:S06]  /*3b10*/  HMMA.16816.F32 R20, R96, R100, R20 ;  /* 0x000000646014723c */ /* 0x000fec0000001814 */
[C---:B-1----:R-:W-:Y:S06]  /*3b20*/  HMMA.16816.F32 R72, R108.reuse, R80, R72 ;  /* 0x000000506c48723c */ /* 0x042fec0000001848 */
[C---:B--2---:R-:W-:Y:S06]  /*3b30*/  HMMA.16816.F32 R64, R108.reuse, R52, R64 ;  /* 0x000000346c40723c */ /* 0x044fec0000001840 */
[----:B------:R-:W-:Y:S01]  /*3b40*/  HMMA.16816.F32 R60, R108, R54, R60 ;  /* 0x000000366c3c723c */ /* 0x000fe2000000183c */
[----:B------:R-:W1:Y:S05]  /*3b50*/  LDSM.16.M88.4 R52, [R156+0x3800] ;  /* 0x003800009c34783b */ /* 0x000e6a0000000200 */
[----:B------:R-:W-:Y:S01]  /*3b60*/  HMMA.16816.F32 R16, R96, R102, R16 ;  /* 0x000000666010723c */ /* 0x000fe20000001810 */
[----:B------:R-:W2:Y:S04]  /*3b70*/  LDSM.16.M88.4 R100, [R156+0x800] ;  /* 0x000800009c64783b */ /* 0x000ea80000000200 */
[----:B------:R-:W4:Y:S01]  /*3b80*/  LDSM.16.M88.4 R96, [R156+0x1000] ;  /* 0x001000009c60783b */ /* 0x000f220000000200 */
[C---:B------:R-:W-:Y:S06]  /*3b90*/  HMMA.16816.F32 R48, R108.reuse, R92, R48 ;  /* 0x0000005c6c30723c */ /* 0x040fec0000001830 */
[C---:B------:R-:W-:Y:S01]  /*3ba0*/  HMMA.16816.F32 R44, R108.reuse, R94, R44 ;  /* 0x0000005e6c2c723c */ /* 0x040fe2000000182c */
[----:B------:R-:W4:Y:S05]  /*3bb0*/  LDSM.16.M88.4 R92, [R156+0x1800] ;  /* 0x001800009c5c783b */ /* 0x000f2a0000000200 */
[C---:B------:R-:W-:Y:S06]  /*3bc0*/  HMMA.16816.F32 R40, R108.reuse, R88, R40 ;  /* 0x000000586c28723c */ /* 0x040fec0000001828 */
[C---:B------:R-:W-:Y:S01]  /*3bd0*/  HMMA.16816.F32 R36, R108.reuse, R90, R36 ;  /* 0x0000005a6c24723c */ /* 0x040fe20000001824 */
[----:B------:R-:W4:Y:S05]  /*3be0*/  LDSM.16.M88.4 R88, [R156+0x2000] ;  /* 0x002000009c58783b */ /* 0x000f2a0000000200 */
[----:B------:R-:W-:Y:S01]  /*3bf0*/  HMMA.16816.F32 R68, R108, R82, R68 ;  /* 0x000000526c44723c */ /* 0x000fe20000001844 */
[----:B------:R-:W4:Y:S01]  /*3c00*/  LDSM.16.M88.4 R80, [R156+0x3000] ;  /* 0x003000009c50783b */ /* 0x000f220000000200 */
[----:B------:R-:W-:-:S04]  /*3c10*/  DEPBAR.LE SB0, 0x0 ;  /* 0x000080000000791a */ /* 0x000fc80000000000 */
[----:B-----5:R-:W-:Y:S06]  /*3c20*/  HMMA.16816.F32 R20, R108, R112, R20 ;  /* 0x000000706c14723c */ /* 0x020fec0000001814 */
[----:B---3--:R-:W-:Y:S06]  /*3c30*/  HMMA.16816.F32 R72, R56, R84, R72 ;  /* 0x000000543848723c */ /* 0x008fec0000001848 */
[----:B------:R-:W-:Y:S01]  /*3c40*/  HMMA.16816.F32 R16, R108, R114, R16 ;  /* 0x000000726c10723c */ /* 0x000fe20000001810 */
[----:B------:R-:W-:-:S04]  /*3c50*/  LOP3.LUT R85, R130, 0xffffffe0, RZ, 0xc0, !PT ;  /* 0xffffffe082557812 */ /* 0x000fc800078ec0ff */
[----:B------:R-:W-:Y:S01]  /*3c60*/  IADD3 R85, -R85, R122, RZ ;  /* 0x0000007a55557210 */ /* 0x000fe20007ffe1ff */
[----:B------:R-:W-:Y:S03]  /*3c70*/  HMMA.16816.F32 R68, R56, R86, R68 ;  /* 0x000000563844723c */ /* 0x000fe60000001844 */
[----:B------:R-:W-:-:S03]  /*3c80*/  SHF.R.S32.HI R184, RZ, 0x1f, R85 ;  /* 0x0000001fffb87819 */ /* 0x000fc60000011455 */
[----:B-1----:R-:W-:Y:S01]  /*3c90*/  HMMA.16816.F32 R20, R56, R52, R20 ;  /* 0x000000343814723c */ /* 0x002fe20000001814 */
[----:B------:R-:W-:Y:S01]  /*3ca0*/  LEA.HI R184, R184, R85, RZ, 0x2 ;  /* 0x00000055b8b87211 */ /* 0x000fe200078f10ff */
[----:B------:R-:W-:-:S03]  /*3cb0*/  IMAD.SHL.U32 R87, R122, 0x2, RZ ;  /* 0x000000027a577824 */ /* 0x000fc600078e00ff */
[----:B------:R-:W-:Y:S01]  /*3cc0*/  SHF.R.S32.HI R184, RZ, 0x2, R184 ;  /* 0x00000002ffb87819 */ /* 0x000fe200000114b8 */
[----:B------:R-:W-:Y:S01]  /*3cd0*/  HMMA.16816.F32 R12, R56, R104, R12 ;  /* 0x00000068380c723c */ /* 0x000fe2000000180c */
[----:B------:R-:W-:Y:S02]  /*3ce0*/  LOP3.LUT R87, R87, 0x6, RZ, 0xc0, !PT ;  /* 0x0000000657577812 */ /* 0x000fe400078ec0ff */
[----:B------:R-:W-:-:S03]  /*3cf0*/  IADD3 R53, R127, 0x1, R184 ;  /* 0x000000017f357810 */ /* 0x000fc60007ffe0b8 */
[----:B------:R-:W-:Y:S01]  /*3d00*/  HMMA.16816.F32 R8, R56, R106, R8 ;  /* 0x0000006a3808723c */ /* 0x000fe20000001808 */
[----:B------:R-:W-:-:S05]  /*3d10*/  IADD3 R53, R131, R53, -R126 ;  /* 0x0000003583357210 */ /* 0x000fca0007ffe87e */
[----:B------:R-:W-:Y:S01]  /*3d20*/  IMAD.IADD R6, R53, 0x1, R6 ;  /* 0x0000000135067824 */ /* 0x000fe200078e0206 */
[C---:B--2---:R-:W-:Y:S04]  /*3d30*/  HMMA.16816.F32 R48, R56.reuse, R100, R48 ;  /* 0x000000643830723c */ /* 0x044fe80000001830 */
[C---:B------:R-:W-:Y:S02]  /*3d40*/  VIMNMX R127, R6.reuse, R131, PT ;  /* 0x00000083067f7248 */ /* 0x040fe40003fe0100 */
[----:B------:R-:W-:Y:S01]  /*3d50*/  HMMA.16816.F32 R44, R56, R102, R44 ;  /* 0x00000066382c723c */ /* 0x000fe2000000182c */
[----:B------:R-:W-:-:S05]  /*3d60*/  VIADDMNMX R126, R6, 0x8, R131, PT ;  /* 0x00000008067e7846 */ /* 0x000fca0003800183 */
        /* <DEDUP_REMOVED lines=72> */
.L_x_5820:
[----:B------:R-:W-:-:S04]  /*41f0*/  LEA R85, -R116, RZ, 0x7 ;  /* 0x000000ff74557211 */ /* 0x000fc800078e39ff */
[----:B------:R-:W-:-:S07]  /*4200*/  SHF.R.S32.HI R0, RZ, 0x1f, R85 ;  /* 0x0000001fff007819 */ /* 0x000fce0000011455 */
.L_x_5821:
[----:B------:R-:W-:Y:S01]  /*4210*/  ULDC UR5, c[0x0][0x2d0] ;  /* 0x0000b40000057ab9 */ /* 0x000fe20000000800 */
[----:B------:R-:W-:Y:S01]  /*4220*/  BSSY B0, `(.L_x_5822) ;  /* 0x0000063000007945 */ /* 0x000fe20003800000 */
[----:B------:R-:W-:-:S13]  /*4230*/  ISETP.GE.AND P0, PT, R183, UR5, PT ;  /* 0x00000005b7007c0c */ /* 0x000fda000bf06270 */
[----:B------:R-:W1:Y:S01]  /*4240*/  @!P0 LDC.64 R52, c[0x0][0x218] ;  /* 0x00008600ff348b82 */ /* 0x000e620000000a00 */
[--C-:B------:R-:W-:Y:S01]  /*4250*/  @!P0 IMAD.MOV.U32 R92, RZ, RZ, R124.reuse ;  /* 0x000000ffff5c8224 */ /* 0x100fe200078e007c */
[C---:B------:R-:W-:Y:S01]  /*4260*/  @!P0 IADD3 R55, P2, R85.reuse, R124, RZ ;  /* 0x0000007c55378210 */ /* 0x040fe20007f5e0ff */
[----:B------:R-:W-:Y:S01]  /*4270*/  @!P0 IMAD.MOV.U32 R93, RZ, RZ, R125 ;  /* 0x000000ffff5d8224 */ /* 0x000fe200078e007d */
[----:B------:R2:W-:Y:S01]  /*4280*/  @P0 STS.128 [R182+0x2000], RZ ;  /* 0x002000ffb6000388 */ /* 0x0005e20000000c00 */
[----:B------:R-:W-:Y:S02]  /*4290*/  @!P0 IMAD.MOV.U32 R58, RZ, RZ, R124 ;  /* 0x000000ffff3a8224 */ /* 0x000fe400078e007c */
[C---:B------:R-:W-:Y:S01]  /*42a0*/  @!P0 IMAD.WIDE.U32 R96, R116.reuse, 0x30, R92 ;  /* 0x0000003074608825 */ /* 0x040fe200078e005c */
[----:B------:R-:W3:Y:S03]  /*42b0*/  @!P0 LDC.64 R82, c[0x0][0x218] ;  /* 0x00008600ff528b82 */ /* 0x000ee60000000a00 */
[----:B------:R-:W-:Y:S01]  /*42c0*/  @!P0 IMAD.WIDE.U32 R92, R116, 0x60, R124 ;  /* 0x00000060745c8825 */ /* 0x000fe200078e007c */
[----:B------:R-:W-:-:S03]  /*42d0*/  @!P0 IADD3 R6, P5, R85, R96, RZ ;  /* 0x0000006055068210 */ /* 0x000fc60007fbe0ff */
[--C-:B------:R-:W-:Y:S01]  /*42e0*/  @!P0 IMAD.MOV.U32 R59, RZ, RZ, R125.reuse ;  /* 0x000000ffff3b8224 */ /* 0x100fe200078e007d */
[----:B------:R-:W4:Y:S01]  /*42f0*/  @!P0 LDC.64 R80, c[0x0][0x218] ;  /* 0x00008600ff508b82 */ /* 0x000f220000000a00 */
[----:B------:R-:W-:Y:S02]  /*4300*/  @!P0 IMAD R57, R117, 0x60, RZ ;  /* 0x0000006075398824 */ /* 0x000fe400078e02ff */
[----:B------:R-:W-:Y:S01]  /*4310*/  @!P0 IMAD.X R54, R0, 0x1, R125, P2 ;  /* 0x0000000100368824 */ /* 0x000fe200010e067d */
[----:B------:R-:W-:Y:S01]  /*4320*/  @!P0 IADD3 R86, P2, R85, R92, RZ ;  /* 0x0000005c55568210 */ /* 0x000fe20007f5e0ff */
[----:B------:R-:W-:Y:S01]  /*4330*/  @!P0 IMAD.WIDE.U32 R94, R116, 0x50, R58 ;  /* 0x00000050745e8825 */ /* 0x000fe200078e003a */
[----:B-1----:R-:W-:Y:S02]  /*4340*/  @!P0 LEA R98, P6, R55, R52, 0x1 ;  /* 0x0000003437628211 */ /* 0x002fe400078c08ff */
[----:B------:R-:W1:Y:S01]  /*4350*/  @!P0 LDC.64 R58, c[0x0][0x218] ;  /* 0x00008600ff3a8b82 */ /* 0x000e620000000a00 */
[----:B------:R-:W-:Y:S01]  /*4360*/  @!P0 IADD3.X R90, R0, R93, R57, P2, !PT ;  /* 0x0000005d005a8210 */ /* 0x000fe200017fe439 */
[----:B------:R-:W-:Y:S01]  /*4370*/  @!P0 IMAD R91, R117, 0x30, RZ ;  /* 0x00000030755b8824 */ /* 0x000fe200078e02ff */
[----:B------:R-:W-:Y:S01]  /*4380*/  @!P0 LEA.HI.X R99, R55, R53, R54, 0x1, P6 ;  /* 0x0000003537638211 */ /* 0x000fe200030f0c36 */
[----:B------:R-:W-:Y:S01]  /*4390*/  @!P0 IMAD R89, R117, 0x50, RZ ;  /* 0x0000005075598824 */ /* 0x000fe200078e02ff */
[----:B------:R-:W-:-:S02]  /*43a0*/  @!P0 IADD3 R84, P4, R85, R94, RZ ;  /* 0x0000005e55548210 */ /* 0x000fc40007f9e0ff */
[C---:B------:R-:W-:Y:S01]  /*43b0*/  @!P0 IADD3.X R88, R0.reuse, R97, R91, P5, !PT ;  /* 0x0000006100588210 */ /* 0x040fe20002ffe45b */
[----:B------:R-:W5:Y:S01]  /*43c0*/  @!P0 LDC.64 R56, c[0x0][0x218] ;  /* 0x00008600ff388b82 */ /* 0x000f620000000a00 */
[----:B------:R-:W-:Y:S01]  /*43d0*/  @!P0 IADD3.X R89, R0, R95, R89, P4, !PT ;  /* 0x0000005f00598210 */ /* 0x000fe200027fe459 */
[----:B------:R-:W-:Y:S01]  /*43e0*/  @!PT LDS RZ, [RZ] ;  /* 0x00000000fffff984 */ /* 0x000fe20000000800 */
[----:B------:R-:W-:Y:S01]  /*43f0*/  @!PT LDS RZ, [RZ] ;  /* 0x00000000fffff984 */ /* 0x000fe20000000800 */
[----:B------:R-:W-:Y:S01]  /*4400*/  @!PT LDS RZ, [RZ] ;  /* 0x00000000fffff984 */ /* 0x000fe20000000800 */
[----:B------:R2:W-:Y:S01]  /*4410*/  @!P0 LDGSTS.E.BYPASS.LTC128B.128 [R182+0x2000], desc[UR10][R98.64] ;  /* 0x0200000062b68fae */ /* 0x0005e2000b901d4a */
[-C--:B------:R-:W-:Y:S02]  /*4420*/  @!P0 IADD3 R91, P5, P2, R85, R124.reuse, R178 ;  /* 0x0000007c555b8210 */ /* 0x080fe40007abe0b2 */
[----:B------:R-:W-:Y:S01]  /*4430*/  @!P0 LEA R92, P4, R116, R124, 0x5 ;  /* 0x0000007c745c8211 */ /* 0x000fe200078828ff */
[----:B------:R2:W-:Y:S01]  /*4440*/  @P0 STS.128 [R182+0x2800], RZ ;  /* 0x002800ffb6000388 */ /* 0x0005e20000000c00 */
[----:B------:R-:W-:Y:S01]  /*4450*/  @!P0 IADD3.X R94, R0, R125, R177, P5, P2 ;  /* 0x0000007d005e8210 */ /* 0x000fe20002fe44b1 */
[----:B------:R-:W2:Y:S01]  /*4460*/  @!P0 LDC.64 R54, c[0x0][0x218] ;  /* 0x00008600ff368b82 */ /* 0x000ea20000000a00 */
[----:B---3--:R-:W-:-:S02]  /*4470*/  @!P0 LEA R96, P5, R91, R82, 0x1 ;  /* 0x000000525b608211 */ /* 0x008fc400078a08ff */
[C---:B------:R-:W-:Y:S02]  /*4480*/  @!P0 LEA.HI.X R93, R116.reuse, R125, R117, 0x5, P4 ;  /* 0x0000007d745d8211 */ /* 0x040fe400020f2c75 */
[----:B------:R-:W-:Y:S02]  /*4490*/  @!P0 LEA R82, P2, R116, R124, 0x6 ;  /* 0x0000007c74528211 */ /* 0x000fe400078430ff */
[----:B------:R-:W-:Y:S01]  /*44a0*/  @!P0 IADD3 R92, P4, R85, R92, RZ ;  /* 0x0000005c555c8210 */ /* 0x000fe20007f9e0ff */
[----:B------:R-:W3:Y:S01]  /*44b0*/  @!P0 LDC.64 R52, c[0x0][0x218] ;  /* 0x00008600ff348b82 */ /* 0x000ee20000000a00 */
        /* <DEDUP_REMOVED lines=22> */
[----:B------:R-:W-:-:S02]  /*4620*/  @!P0 LEA.HI.X R55, R84, R55, R89, 0x1, P4 ;  /* 0x0000003754378211 */ /* 0x000fc400020f0c59 */
[C---:B---3--:R-:W-:Y:S01]  /*4630*/  @!P0 LEA R52, P2, R86.reuse, R52, 0x1 ;  /* 0x0000003456348211 */ /* 0x048fe200078408ff */
[----:B------:R-:W-:Y:S01]  /*4640*/  @!PT LDS RZ, [RZ] ;  /* 0x00000000fffff984 */ /* 0x000fe20000000800 */
[----:B------:R-:W-:Y:S01]  /*4650*/  @!PT LDS RZ, [RZ] ;  /* 0x00000000fffff984 */ /* 0x000fe20000000800 */
[----:B------:R-:W-:Y:S01]  /*4660*/  @!PT LDS RZ, [RZ] ;  /* 0x00000000fffff984 */ /* 0x000fe20000000800 */
[----:B------:R1:W-:Y:S03]  /*4670*/  @!P0 LDGSTS.E.BYPASS.LTC128B.128 [R182+0x3800], desc[UR10][R58.64] ;  /* 0x038000003ab68fae */ /* 0x0003e6000b901d4a */
        /* <DEDUP_REMOVED lines=18> */
[----:B-1----:R-:W-:Y:S01]  /*47a0*/  IMAD.WIDE.U32 R54, R116, 0x70, R124 ;  /* 0x0000007074367825 */ /* 0x002fe200078e007c */
[----:B------:R-:W-:-:S03]  /*47b0*/  ULDC.64 UR8, c[0x0][0x218] ;  /* 0x0000860000087ab9 */ /* 0x000fc60000000a00 */
        /* <DEDUP_REMOVED lines=9> */
.L_x_5823:
[----:B------:R-:W-:Y:S05]  /*4850*/  BSYNC B0 ;  /* 0x0000000000007941 */ /* 0x000fea0003800000 */
.L_x_5822:
[----:B------:R-:W0:Y:S01]  /*4860*/  LDGDEPBAR ;  /* 0x00000000000079af */ /* 0x000e220000000000 */
[----:B------:R-:W-:-:S04]  /*4870*/  IADD3 R124, P0, R85, R124, RZ ;  /* 0x0000007c557c7210 */ /* 0x000fc80007f1e0ff */
[----:B------:R-:W-:-:S09]  /*4880*/  IADD3.X R125, R0, R125, RZ, P0, !PT ;  /* 0x0000007d007d7210 */ /* 0x000fd200007fe4ff */
.L_x_5819:
[----:B------:R-:W-:Y:S01]  /*4890*/  IMAD.IADD R2, R2, 0x1, R87 ;  /* 0x0000000102027824 */ /* 0x000fe200078e0257 */
[----:B------:R-:W-:Y:S01]  /*48a0*/  ULDC UR12, c[0x0][0x2ec] ;  /* 0x0000bb00000c7ab9 */ /* 0x000fe20000000800 */
[----:B------:R-:W-:Y:S01]  /*48b0*/  LEA R168, R4, UR4, 0x1 ;  /* 0x0000000404a87c11 */ /* 0x000fe2000f8e08ff */
[----:B------:R-:W-:Y:S01]  /*48c0*/  ULDC.64 UR8, c[0x0][0x218] ;  /* 0x0000860000087ab9 */ /* 0x000fe20000000a00 */
[C---:B------:R-:W-:Y:S02]  /*48d0*/  VIADD R0, R2.reuse, 0x1 ;  /* 0x0000000102007836 */ /* 0x040fe40000000000 */
[C---:B------:R-:W-:Y:S01]  /*48e0*/  VIADD R6, R2.reuse, 0x8 ;  /* 0x0000000802067836 */ /* 0x040fe20000000000 */
[----:B------:R-:W-:Y:S01]  /*48f0*/  LDSM.16.MT88.4 R92, [R168+0x6000] ;  /* 0x00600000a85c783b */ /* 0x000fe20000004200 */
[----:B-12---:R-:W-:Y:S01]  /*4900*/  VIADD R52, R2, 0x11 ;  /* 0x0000001102347836 */ /* 0x006fe20000000000 */
        /* <DEDUP_REMOVED lines=11> */
[-C--:B------:R-:W-:Y:S02]  /*49c0*/  ISETP.GE.AND P0, PT, R0, R126.reuse, PT ;  /* 0x0000007e0000720c */ /* 0x080fe40003f06270 */
[----:B------:R-:W-:Y:S01]  /*49d0*/  FSEL R83, R10, -INF , !P5 ;  /* 0xff8000000a537808 */ /* 0x000fe20006800000 */
[----:B------:R-:W-:Y:S01]  /*49e0*/  VIADD R10, R2, 0x18 ;  /* 0x00000018020a7836 */ /* 0x000fe20000000000 */
[----:B------:R-:W-:Y:S02]  /*49f0*/  ISETP.GE.AND P5, PT, R6, R127, PT ;  /* 0x0000007f0600720c */ /* 0x000fe40003fa6270 */
[----:B------:R-:W-:Y:S01]  /*4a00*/  FSEL R0, R9, -INF , !P2 ;  /* 0xff80000009007808 */ /* 0x000fe20005000000 */
[----:B------:R-:W-:Y:S01]  /*4a10*/  VIADD R9, R2, 0x19 ;  /* 0x0000001902097836 */ /* 0x000fe20000000000 */
[----:B------:R-:W-:Y:S02]  /*4a20*/  ISETP.GE.AND P2, PT, R6, R126, PT ;  /* 0x0000007e0600720c */ /* 0x000fe40003f46270 */
[----:B------:R-:W-:-:S02]  /*4a30*/  FSEL R11, R11, -INF , !P0 ;  /* 0xff8000000b0b7808 */ /* 0x000fc40004000000 */
[-C--:B------:R-:W-:Y:S02]  /*4a40*/  ISETP.GE.AND P0, PT, R52, R127.reuse, PT ;  /* 0x0000007f3400720c */ /* 0x080fe40003f06270 */
[----:B------:R-:W-:Y:S01]  /*4a50*/  FSEL R6, R48, -INF , !P5 ;  /* 0xff80000030067808 */ /* 0x000fe20006800000 */
[----:B------:R-:W-:Y:S01]  /*4a60*/  VIADD R48, R2, 0x20 ;  /* 0x0000002002307836 */ /* 0x000fe20000000000 */
[----:B------:R-:W-:Y:S02]  /*4a70*/  ISETP.GE.AND P5, PT, R52, R126, PT ;  /* 0x0000007e3400720c */ /* 0x000fe40003fa6270 */
[----:B------:R-:W-:Y:S02]  /*4a80*/  FSEL R57, R50, -INF , !P2 ;  /* 0xff80000032397808 */ /* 0x000fe40005000000 */
[----:B------:R-:W-:Y:S02]  /*4a90*/  ISETP.GE.AND P2, PT, R10, R127, PT ;  /* 0x0000007f0a00720c */ /* 0x000fe40003f46270 */
[----:B------:R-:W-:-:S02]  /*4aa0*/  FSEL R54, R49, -INF , !P0 ;  /* 0xff80000031367808 */ /* 0x000fc40004000000 */
[-C--:B------:R-:W-:Y:S02]  /*4ab0*/  ISETP.GE.AND P0, PT, R10, R126.reuse, PT ;  /* 0x0000007e0a00720c */ /* 0x080fe40003f06270 */
[----:B------:R-:W-:Y:S02]  /*4ac0*/  FSEL R81, R51, -INF , !P5 ;  /* 0xff80000033517808 */ /* 0x000fe40006800000 */
[C---:B------:R-:W-:Y:S02]  /*4ad0*/  ISETP.GE.AND P5, PT, R9.reuse, R127, PT ;  /* 0x0000007f0900720c */ /* 0x040fe40003fa6270 */
[----:B------:R-:W-:Y:S01]  /*4ae0*/  FSEL R10, R44, -INF , !P2 ;  /* 0xff8000002c0a7808 */ /* 0x000fe20005000000 */
[C---:B------:R-:W-:Y:S01]  /*4af0*/  VIADD R44, R2.reuse, 0x28 ;  /* 0x00000028022c7836 */ /* 0x040fe20000000000 */
[----:B------:R-:W-:Y:S01]  /*4b00*/  ISETP.GE.AND P2, PT, R9, R126, PT ;  /* 0x0000007e0900720c */ /* 0x000fe20003f46270 */
[----:B------:R-:W-:Y:S01]  /*4b10*/  VIADD R9, R2, 0x21 ;  /* 0x0000002102097836 */ /* 0x000fe20000000000 */
[----:B------:R-:W-:-:S02]  /*4b20*/  FSEL R55, R46, -INF , !P0 ;  /* 0xff8000002e377808 */ /* 0x000fc40004000000 */
[CC--:B------:R-:W-:Y:S02]  /*4b30*/  ISETP.GE.AND P0, PT, R48.reuse, R127.reuse, PT ;  /* 0x0000007f3000720c */ /* 0x0c0fe40003f06270 */
[----:B------:R-:W-:Y:S02]  /*4b40*/  FSEL R80, R45, -INF , !P5 ;  /* 0xff8000002d507808 */ /* 0x000fe40006800000 */
[----:B------:R-:W-:Y:S02]  /*4b50*/  ISETP.GE.AND P5, PT, R48, R126, PT ;  /* 0x0000007e3000720c */ /* 0x000fe40003fa6270 */
[----:B------:R-:W-:Y:S02]  /*4b60*/  FSEL R53, R47, -INF , !P2 ;  /* 0xff8000002f357808 */ /* 0x000fe40005000000 */
[----:B------:R-:W-:Y:S01]  /*4b70*/  FSEL R46, R40, -INF , !P0 ;  /* 0xff800000282e7808 */ /* 0x000fe20004000000 */
[----:B------:R-:W-:Y:S01]  /*4b80*/  VIADD R40, R2, 0x30 ;  /* 0x0000003002287836 */ /* 0x000fe20000000000 */
[----:B------:R-:W-:-:S02]  /*4b90*/  ISETP.GE.AND P2, PT, R9, R127, PT ;  /* 0x0000007f0900720c */ /* 0x000fc40003f46270 */
[-C--:B------:R-:W-:Y:S01]  /*4ba0*/  ISETP.GE.AND P0, PT, R9, R126.reuse, PT ;  /* 0x0000007e0900720c */ /* 0x080fe20003f06270 */
[----:B------:R-:W-:Y:S01]  /*4bb0*/  VIADD R9, R2, 0x29 ;  /* 0x0000002902097836 */ /* 0x000fe20000000000 */
        /* <DEDUP_REMOVED lines=10> */
[----:B------:R-:W-:Y:S01]  /*4c60*/  FSEL R109, R39, -INF , !P5 ;  /* 0xff800000276d7808 */ /* 0x000fe20006800000 */
[C---:B------:R-:W-:Y:S01]  /*4c70*/  VIADD R39, R2.reuse, 0x58 ;  /* 0x0000005802277836 */ /* 0x040fe20000000000 */
[----:B------:R-:W-:Y:S02]  /*4c80*/  ISETP.GE.AND P5, PT, R2, R127, PT ;  /* 0x0000007f0200720c */ /* 0x000fe40003fa6270 */
[----:B------:R-:W-:-:S02]  /*4c90*/  FSEL R130, R37, -INF , !P0 ;  /* 0xff80000025827808 */ /* 0x000fc40004000000 */
[----:B------:R-:W-:Y:S02]  /*4ca0*/  ISETP.GE.AND P0, PT, R40, R126, PT ;  /* 0x0000007e2800720c */ /* 0x000fe40003f06270 */
[----:B------:R-:W-:Y:S02]  /*4cb0*/  FSEL R113, R38, -INF , !P2 ;  /* 0xff80000026717808 */ /* 0x000fe40005000000 */
[----:B------:R-:W-:Y:S01]  /*4cc0*/  FSEL R38, R13, -INF , !P6 ;  /* 0xff8000000d267808 */ /* 0x000fe20007000000 */
[----:B------:R-:W-:Y:S01]  /*4cd0*/  VIADD R13, R2, 0x39 ;  /* 0x00000039020d7836 */ /* 0x000fe20000000000 */
[----:B------:R-:W-:Y:S02]  /*4ce0*/  FSEL R12, R12, -INF , !P5 ;  /* 0xff8000000c0c7808 */ /* 0x000fe40006800000 */
[----:B------:R-:W-:Y:S01]  /*4cf0*/  ISETP.GE.AND P2, PT, R40, R127, PT ;  /* 0x0000007f2800720c */ /* 0x000fe20003f46270 */
[----:B------:R-:W-:Y:S01]  /*4d00*/  VIADD R40, R2, 0x51 ;  /* 0x0000005102287836 */ /* 0x000fe20000000000 */
[----:B------:R-:W-:-:S02]  /*4d10*/  FSEL R107, R34, -INF , !P0 ;  /* 0xff800000226b7808 */ /* 0x000fc40004000000 */
[-C--:B------:R-:W-:Y:S02]  /*4d20*/  ISETP.GE.AND P6, PT, R36, R127.reuse, PT ;  /* 0x0000007f2400720c */ /* 0x080fe40003fc6270 */
[C---:B------:R-:W-:Y:S02]  /*4d30*/  ISETP.GE.AND P5, PT, R9.reuse, R127, PT ;  /* 0x0000007f0900720c */ /* 0x040fe40003fa6270 */
[----:B------:R-:W-:Y:S02]  /*4d40*/  ISETP.GE.AND P0, PT, R9, R126, PT ;  /* 0x0000007e0900720c */ /* 0x000fe40003f06270 */
[----:B------:R-:W-:Y:S02]  /*4d50*/  FMNMX.FTZ R9, R12, R38, !PT ;  /* 0x000000260c097209 */ /* 0x000fe40007810000 */
[----:B------:R-:W-:Y:S02]  /*4d60*/  FSEL R102, R32, -INF , !P2 ;  /* 0xff80000020667808 */ /* 0x000fe40005000000 */
[----:B------:R-:W-:-:S02]  /*4d70*/  ISETP.GE.AND P2, PT, R36, R126, PT ;  /* 0x0000007e2400720c */ /* 0x000fc40003f46270 */
[----:B------:R-:W-:Y:S02]  /*4d80*/  FSEL R104, R33, -INF , !P6 ;  /* 0xff80000021687808 */ /* 0x000fe40007000000 */
[----:B------:R-:W-:Y:S01]  /*4d90*/  FMNMX.FTZ R33, R8, R9, !PT ;  /* 0x0000000908217209 */ /* 0x000fe20007810000 */
[C---:B------:R-:W-:Y:S01]  /*4da0*/  VIADD R9, R2.reuse, 0x40 ;  /* 0x0000004002097836 */ /* 0x040fe20000000000 */
[----:B------:R-:W-:Y:S01]  /*4db0*/  FSEL R137, R35, -INF , !P2 ;  /* 0xff80000023897808 */ /* 0x000fe20005000000 */
[----:B------:R-:W-:Y:S01]  /*4dc0*/  VIADD R35, R2, 0x59 ;  /* 0x0000005902237836 */ /* 0x000fe20000000000 */
[C---:B------:R-:W-:Y:S02]  /*4dd0*/  ISETP.GE.AND P6, PT, R13.reuse, R127, PT ;  /* 0x0000007f0d00720c */ /* 0x040fe40003fc6270 */
[----:B------:R-:W-:Y:S02]  /*4de0*/  ISETP.GE.AND P2, PT, R13, R126, PT ;  /* 0x0000007e0d00720c */ /* 0x000fe40003f46270 */
[----:B------:R-:W-:Y:S01]  /*4df0*/  FMNMX.FTZ R13, R0, R33, !PT ;  /* 0x00000021000d7209 */ /* 0x000fe20007810000 */
[----:B------:R-:W-:Y:S01]  /*4e00*/  VIADD R33, R2, 0x60 ;  /* 0x0000006002217836 */ /* 0x000fe20000000000 */
[----:B------:R-:W-:-:S02]  /*4e10*/  FSEL R128, R29, -INF , !P6 ;  /* 0xff8000001d807808 */ /* 0x000fc40007000000 */
[----:B------:R-:W-:Y:S02]  /*4e20*/  FMNMX.FTZ R13, R6, R13, !PT ;  /* 0x0000000d060d7209 */ /* 0x000fe40007810000 */
[----:B------:R-:W-:Y:S02]  /*4e30*/  FSEL R114, R28, -INF , !P5 ;  /* 0xff8000001c727808 */ /* 0x000fe40006800000 */
[----:B------:R-:W-:Y:S02]  /*4e40*/  FSEL R139, R30, -INF , !P0 ;  /* 0xff8000001e8b7808 */ /* 0x000fe40004000000 */
[----:B------:R-:W-:Y:S01]  /*4e50*/  FMNMX.FTZ R29, R54, R13, !PT ;  /* 0x0000000d361d7209 */ /* 0x000fe20007810000 */
[C---:B------:R-:W-:Y:S01]  /*4e60*/  VIADD R13, R2.reuse, 0x48 ;  /* 0x00000048020d7836 */ /* 0x040fe20000000000 */
[C---:B------:R-:W-:Y:S02]  /*4e70*/  ISETP.GE.AND P5, PT, R9.reuse, R127, PT ;  /* 0x0000007f0900720c */ /* 0x040fe40003fa6270 */
[----:B------:R-:W-:Y:S01]  /*4e80*/  ISETP.GE.AND P0, PT, R9, R126, PT ;  /* 0x0000007e0900720c */ /* 0x000fe20003f06270 */
[----:B------:R-:W-:Y:S01]  /*4e90*/  VIADD R9, R2, 0x41 ;  /* 0x0000004102097836 */ /* 0x000fe20000000000 */
[----:B------:R-:W-:-:S02]  /*4ea0*/  FMNMX.FTZ R29, R10, R29, !PT ;  /* 0x0000001d0a1d7209 */ /* 0x000fc40007810000 */
[----:B------:R-:W-:Y:S02]  /*4eb0*/  FSEL R135, R31, -INF , !P2 ;  /* 0xff8000001f877808 */ /* 0x000fe40005000000 */
[C---:B------:R-:W-:Y:S02]  /*4ec0*/  ISETP.GE.AND P6, PT, R9.reuse, R127, PT ;  /* 0x0000007f0900720c */ /* 0x040fe40003fc6270 */
[----:B------:R-:W-:Y:S02]  /*4ed0*/  ISETP.GE.AND P2, PT, R9, R126, PT ;  /* 0x0000007e0900720c */ /* 0x000fe40003f46270 */
[----:B------:R-:W-:Y:S01]  /*4ee0*/  FMNMX.FTZ R9, R80, R29, !PT ;  /* 0x0000001d50097209 */ /* 0x000fe20007810000 */
[----:B------:R-:W-:Y:S01]  /*4ef0*/  VIADD R29, R2, 0x61 ;  /* 0x00000061021d7836 */ /* 0x000fe20000000000 */
[----:B------:R-:W-:Y:S01]  /*4f00*/  FSEL R106, R24, -INF , !P5 ;  /* 0xff800000186a7808 */ /* 0x000fe20006800000 */
[----:B------:R-:W-:Y:S01]  /*4f10*/  VIADD R24, R2, 0x50 ;  /* 0x0000005002187836 */ /* 0x000fe20000000000 */
[----:B------:R-:W-:-:S02]  /*4f20*/  FSEL R115, R26, -INF , !P0 ;  /* 0xff8000001a737808 */ /* 0x000fc40004000000 */
[C---:B------:R-:W-:Y:S02]  /*4f30*/  ISETP.GE.AND P5, PT, R13.reuse, R127, PT ;  /* 0x0000007f0d00720c */ /* 0x040fe40003fa6270 */
[-C--:B------:R-:W-:Y:S02]  /*4f40*/  ISETP.GE.AND P0, PT, R13, R126.reuse, PT ;  /* 0x0000007e0d00720c */ /* 0x080fe40003f06270 */
[----:B------:R-:W-:Y:S01]  /*4f50*/  FMNMX.FTZ R13, R46, R9, !PT ;  /* 0x000000092e0d7209 */ /* 0x000fe20007810000 */
[C---:B------:R-:W-:Y:S01]  /*4f60*/  VIADD R9, R2.reuse, 0x49 ;  /* 0x0000004902097836 */ /* 0x040fe20000000000 */
[----:B------:R-:W-:Y:S01]  /*4f70*/  FSEL R129, R27, -INF , !P2 ;  /* 0xff8000001b817808 */ /* 0x000fe20005000000 */
[----:B------:R-:W-:Y:S01]  /*4f80*/  VIADD R27, R2, 0x68 ;  /* 0x00000068021b7836 */ /* 0x000fe20000000000 */
[----:B------:R-:W-:Y:S02]  /*4f90*/  FMNMX.FTZ R13, R48, R13, !PT ;  /* 0x0000000d300d7209 */ /* 0x000fe40007810000 */
[----:B------:R-:W-:-:S02]  /*4fa0*/  ISETP.GE.AND P2, PT, R2, R126, PT ;  /* 0x0000007e0200720c */ /* 0x000fc40003f46270 */
[----:B------:R-:W-:Y:S02]  /*4fb0*/  FMNMX.FTZ R13, R50, R13, !PT ;  /* 0x0000000d320d7209 */ /* 0x000fe40007810000 */
[----:B------:R-:W-:Y:S01]  /*4fc0*/  FSEL R108, R25, -INF , !P6 ;  /* 0xff800000196c7808 */ /* 0x000fe20007000000 */
[----:B------:R-:W-:Y:S01]  /*4fd0*/  VIADD R25, R2, 0x69 ;  /* 0x0000006902197836 */ /* 0x000fe20000000000 */
[----:B------:R-:W-:Y:S02]  /*4fe0*/  FSEL R15, R15, -INF , !P4 ;  /* 0xff8000000f0f7808 */ /* 0x000fe40006000000 */
[----:B------:R-:W-:Y:S02]  /*4ff0*/  FMNMX.FTZ R13, R130, R13, !PT ;  /* 0x0000000d820d7209 */ /* 0x000fe40007810000 */
[C---:B------:R-:W-:Y:S02]  /*5000*/  ISETP.GE.AND P6, PT, R9.reuse, R127, PT ;  /* 0x0000007f0900720c */ /* 0x040fe40003fc6270 */
[----:B------:R-:W-:-:S02]  /*5010*/  ISETP.GE.AND P4, PT, R9, R126, PT ;  /* 0x0000007e0900720c */ /* 0x000fc40003f86270 */
[----:B------:R-:W-:Y:S01]  /*5020*/  FSEL R9, R14, -INF , !P2 ;  /* 0xff8000000e097808 */ /* 0x000fe20005000000 */
[----:B------:R-:W-:Y:S01]  /*5030*/  VIADD R14, R2, 0x71 ;  /* 0x00000071020e7836 */ /* 0x000fe20000000000 */
[----:B------:R-:W-:Y:S01]  /*5040*/  FMNMX.FTZ R31, R102, R13, !PT ;  /* 0x0000000d661f7209 */ /* 0x000fe20007810000 */
[----:B------:R-:W-:Y:S01]  /*5050*/  VIADD R13, R2, 0x78 ;  /* 0x00000078020d7836 */ /* 0x000fe20000000000 */
        /* <DEDUP_REMOVED lines=16> */
[----:B------:R-:W-:Y:S02]  /*5160*/  FSEL R131, R78, -INF , !P0 ;  /* 0xff8000004e837808 */ /* 0x000fe40004000000 */
        /* <DEDUP_REMOVED lines=20> */
[----:B------:R-:W-:Y:S01]  /*52b0*/  ISETP.GE.AND P2, PT, R24, R126, PT ;  /* 0x0000007e1800720c */ /* 0x000fe20003f46270 */
[C---:B------:R-:W-:Y:S01]  /*52c0*/  VIADD R24, R2.reuse, 0x70 ;  /* 0x0000007002187836 */ /* 0x040fe20000000000 */
        /* <DEDUP_REMOVED lines=8> */
[----:B------:R-:W-:-:S02]  /*5350*/  ISETP.GE.AND P5, PT, R24, R127, PT ;  /* 0x0000007f1800720c */ /* 0x000fc40003fa6270 */
[----:B------:R-:W-:Y:S02]  /*5360*/  FMNMX.FTZ R26, R139, R26, !PT ;  /* 0x0000001a8b1a7209 */ /* 0x000fe40007810000 */
[----:B------:R-:W-:Y:S02]  /*5370*/  FSEL R37, R61, -INF , !P0 ;  /* 0xff8000003d257808 */ /* 0x000fe40004000000 */
[----:B------:R-:W-:Y:S02]  /*5380*/  FMNMX.FTZ R28, R36, R31, !PT ;  /* 0x0000001f241c7209 */ /* 0x000fe40007810000 */
        /* <DEDUP_REMOVED lines=10> */
[----:B------:R-:W-:Y:S02]  /*5430*/  ISETP.GE.AND P0, PT, R2, R127, PT ;  /* 0x0000007f0200720c */ /* 0x000fe40003f06270 */
[----:B------:R-:W-:Y:S02]  /*5440*/  FMNMX.FTZ R21, R26, R21, !PT ;  /* 0x000000151a157209 */ /* 0x000fe40007810000 */
[----:B------:R-:W-:Y:S02]  /*5450*/  FSEL R133, R79, -INF , !P4 ;  /* 0xff8000004f857808 */ /* 0x000fe40006000000 */
[----:B------:R-:W-:Y:S01]  /*5460*/  FMNMX.FTZ R16, R131, R16, !PT ;  /* 0x0000001083107209 */ /* 0x000fe20007810000 */
[----:B------:R-:W-:Y:S01]  /*5470*/  LDSM.16.MT88.4 R76, [R165+0x6000] ;  /* 0x00600000a54c783b */ /* 0x000fe20000004200 */
[----:B------:R-:W-:-:S02]  /*5480*/  FSEL R30, R17, -INF , !P0 ;  /* 0xff800000111e7808 */ /* 0x000fc40004000000 */
[----:B------:R-:W-:Y:S02]  /*5490*/  FMNMX.FTZ R21, R28, R21, !PT ;  /* 0x000000151c157209 */ /* 0x000fe40007810000 */
[----:B------:R-:W-:Y:S02]  /*54a0*/  ISETP.GE.AND P0, PT, R40, R126, PT ;  /* 0x0000007e2800720c */ /* 0x000fe40003f06270 */
[----:B------:R-:W-:Y:S02]  /*54b0*/  FSEL R101, R74, -INF , !P2 ;  /* 0xff8000004a657808 */ /* 0x000fe40005000000 */
[----:B------:R-:W-:Y:S02]  /*54c0*/  FMNMX.FTZ R20, R133, R16, !PT ;  /* 0x0000001085147209 */ /* 0x000fe40007810000 */
[----:B------:R-:W-:Y:S02]  /*54d0*/  FMNMX.FTZ R16, R30, R21, !PT ;  /* 0x000000151e107209 */ /* 0x000fe40007810000 */
[----:B------:R-:W-:-:S02]  /*54e0*/  ISETP.GE.AND P2, PT, R39, R126, PT ;  /* 0x0000007e2700720c */ /* 0x000fc40003f46270 */
[----:B------:R-:W-:Y:S01]  /*54f0*/  FSEL R59, R75, -INF , !P0 ;  /* 0xff8000004b3b7808 */ /* 0x000fe20004000000 */
[----:B------:R-:W1:Y:S01]  /*5500*/  SHFL.BFLY PT, R17, R16, 0x2, 0x1f ;  /* 0x0c401f0010117f89 */ /* 0x000e6200000e0000 */
[----:B------:R-:W-:Y:S02]  /*5510*/  FMNMX.FTZ R20, R101, R20, !PT ;  /* 0x0000001465147209 */ /* 0x000fe40007810000 */
[----:B------:R-:W-:Y:S02]  /*5520*/  ISETP.GE.AND P0, PT, R35, R126, PT ;  /* 0x0000007e2300720c */ /* 0x000fe40003f06270 */
[----:B------:R-:W-:Y:S02]  /*5530*/  FSEL R61, R70, -INF , !P2 ;  /* 0xff800000463d7808 */ /* 0x000fe40005000000 */
[----:B------:R-:W-:Y:S02]  /*5540*/  FMNMX.FTZ R20, R59, R20, !PT ;  /* 0x000000143b147209 */ /* 0x000fe40007810000 */
[----:B------:R-:W-:-:S02]  /*5550*/  ISETP.GE.AND P2, PT, R33, R126, PT ;  /* 0x0000007e2100720c */ /* 0x000fc40003f46270 */
[----:B------:R-:W-:Y:S02]  /*5560*/  FSEL R65, R71, -INF , !P0 ;  /* 0xff80000047417808 */ /* 0x000fe40004000000 */
[----:B------:R-:W-:Y:S01]  /*5570*/  FMNMX.FTZ R20, R61, R20, !PT ;  /* 0x000000143d147209 */ /* 0x000fe20007810000 */
[----:B------:R-:W-:Y:S01]  /*5580*/  LDSM.16.MT88.4 R68, [R166+0x6000] ;  /* 0x00600000a644783b */ /* 0x000fe20000004200 */
        /* <DEDUP_REMOVED lines=12> */
[----:B-1----:R-:W-:Y:S02]  /*5650*/  FMNMX.FTZ R17, R16, R17, !PT ;  /* 0x0000001110117209 */ /* 0x002fe40007810000 */
[----:B------:R-:W-:Y:S02]  /*5660*/  ISETP.GE.AND P0, PT, R14, R126, PT ;  /* 0x0000007e0e00720c */ /* 0x000fe40003f06270 */
[----:B------:R-:W-:Y:S01]  /*5670*/  FSEL R25, R22, -INF , !P2 ;  /* 0xff80000016197808 */ /* 0x000fe20005000000 */
[----:B------:R-:W1:Y:S01]  /*5680*/  SHFL.BFLY PT, R14, R17, 0x1, 0x1f ;  /* 0x0c201f00110e7f89 */ /* 0x000e6200000e0000 */
[----:B------:R-:W-:-:S02]  /*5690*/  FMNMX.FTZ R16, R63, R20, !PT ;  /* 0x000000143f107209 */ /* 0x000fc40007810000 */
[----:B------:R-:W-:Y:S02]  /*56a0*/  ISETP.GE.AND P2, PT, R13, R126, PT ;  /* 0x0000007e0d00720c */ /* 0x000fe40003f46270 */
[----:B------:R-:W-:Y:S02]  /*56b0*/  FSEL R27, R23, -INF , !P0 ;  /* 0xff800000171b7808 */ /* 0x000fe40004000000 */
[----:B------:R-:W-:Y:S01]  /*56c0*/  FMNMX.FTZ R16, R25, R16, !PT ;  /* 0x0000001019107209 */ /* 0x000fe20007810000 */
[----:B------:R-:W-:Y:S01]  /*56d0*/  LDSM.16.MT88.4 R20, [R166+0x6800] ;  /* 0x00680000a614783b */ /* 0x000fe20000004200 */
[----:B------:R-:W-:Y:S02]  /*56e0*/  ISETP.GE.AND P0, PT, R2, R126, PT ;  /* 0x0000007e0200720c */ /* 0x000fe40003f06270 */
[----:B------:R-:W-:Y:S02]  /*56f0*/  FSEL R35, R18, -INF , !P2 ;  /* 0xff80000012237808 */ /* 0x000fe40005000000 */
[----:B------:R-:W-:-:S02]  /*5700*/  FMNMX.FTZ R16, R27, R16, !PT ;  /* 0x000000101b107209 */ /* 0x000fc40007810000 */
[----:B------:R-:W-:Y:S02]  /*5710*/  FSEL R33, R19, -INF , !P0 ;  /* 0xff80000013217808 */ /* 0x000fe40004000000 */
[----:B------:R-:W-:-:S04]  /*5720*/  FMNMX.FTZ R16, R35, R16, !PT ;  /* 0x0000001023107209 */ /* 0x000fc80007810000 */
[----:B------:R-:W-:Y:S02]  /*5730*/  FMNMX.FTZ R16, R33, R16, !PT ;  /* 0x0000001021107209 */ /* 0x000fe40007810000 */
        /* <DEDUP_REMOVED lines=16> */
[----:B-1----:R-:W-:Y:S01]  /*5840*/  FMNMX.FTZ R12, R16, R13, !PT ;  /* 0x0000000d100c7209 */ /* 0x002fe20007810000 */
        /* <DEDUP_REMOVED lines=8> */
[----:B------:R-:W-:-:S02]  /*58d0*/  FFMA.FTZ R193, R30, UR12, -R43 ;  /* 0x0000000c1ec17c23 */ /* 0x000fc4000801082b */
[----:B------:R-:W-:Y:S08]  /*58e0*/  MUFU.EX2 R45, R45 ;  /* 0x0000002d002d7308 */ /* 0x000ff00000000800 */
[----:B------:R-:W3:Y:S01]  /*58f0*/  MUFU.EX2 R44, R44 ;  /* 0x0000002c002c7308 */ /* 0x000ee20000000800 */
[----:B-1----:R-:W-:-:S07]  /*5900*/  F2FP.F16.F32.PACK_AB R80, R60, R103 ;  /* 0x000000673c50723e */ /* 0x002fce00000000ff */
[----:B------:R-:W-:Y:S01]  /*5910*/  MUFU.EX2 R41, R41 ;  /* 0x0000002900297308 */ /* 0x000fe20000000800 */
[----:B--2---:R-:W-:-:S04]  /*5920*/  FMNMX.FTZ R0, R12, R13, !PT ;  /* 0x0000000d0c007209 */ /* 0x004fc80007810000 */
[C---:B------:R-:W-:Y:S01]  /*5930*/  FSETP.NEU.FTZ.AND P0, PT, R0.reuse, -INF , PT ;  /* 0xff8000000000780b */ /* 0x040fe20003f1d000 */
[----:B------:R-:W-:Y:S01]  /*5940*/  FMUL.FTZ R6, R0, UR12 ;  /* 0x0000000c00067c20 */ /* 0x000fe20008410000 */
[----:B---3--:R-:W-:Y:S01]  /*5950*/  F2FP.F16.F32.PACK_AB R82, R44, R45 ;  /* 0x0000002d2c52723e */ /* 0x008fe200000000ff */
[----:B------:R-:W-:Y:S03]  /*5960*/  MUFU.EX2 R38, R38 ;  /* 0x0000002600267308 */ /* 0x000fe60000000800 */
[----:B------:R-:W-:Y:S02]  /*5970*/  FSEL R6, R6, RZ, P0 ;  /* 0x000000ff06067208 */ /* 0x000fe40000000000 */
[----:B------:R-:W-:-:S03]  /*5980*/  LEA R190, P0, R124, UR8, 0x1 ;  /* 0x000000087cbe7c11 */ /* 0x000fc6000f8008ff */
        /* <DEDUP_REMOVED lines=8> */
[----:B------:R-:W1:Y:S01]  /*5a10*/  LDSM.16.MT88.4 R8, [R164+0x6000] ;  /* 0x00600000a408783b */ /* 0x000e620000004200 */
        /* <DEDUP_REMOVED lines=33> */
[----:B------:R-:W-:Y:S01]  /*5c30*/  FFMA.FTZ R56, R65, UR12, -R6 ;  /* 0x0000000c41387c23 */ /* 0x000fe20008010806 */
[--C-:B------:R-:W-:Y:S01]  /*5c40*/  FFMA.FTZ R61, R32, UR12, -R43.reuse ;  /* 0x0000000c203d7c23 */ /* 0x100fe2000801082b */
[----:B------:R-:W-:Y:S01]  /*5c50*/  FADD.FTZ R100, R103, R60 ;  /* 0x0000003c67647221 */ /* 0x000fe20000010000 */
[----:B------:R-:W-:Y:S01]  /*5c60*/  FFMA.FTZ R32, R36, UR12, -R43 ;  /* 0x0000000c24207c23 */ /* 0x000fe2000801082b */
[----:B------:R-:W-:Y:S01]  /*5c70*/  MUFU.EX2 R24, R24 ;  /* 0x0000001800187308 */ /* 0x000fe20000000800 */
[----:B---3--:R-:W-:Y:S01]  /*5c80*/  F2FP.F16.F32.PACK_AB R83, R42, R49 ;  /* 0x000000312a53723e */ /* 0x008fe200000000ff */
[--C-:B------:R-:W-:Y:S01]  /*5c90*/  FFMA.FTZ R36, R47, UR12, -R6.reuse ;  /* 0x0000000c2f247c23 */ /* 0x100fe20008010806 */
[--C-:B------:R-:W-:Y:S01]  /*5ca0*/  FFMA.FTZ R60, R39, UR12, -R6.reuse ;  /* 0x0000000c273c7c23 */ /* 0x100fe20008010806 */
[--C-:B------:R-:W-:Y:S01]  /*5cb0*/  FFMA.FTZ R47, R67, UR12, -R6.reuse ;  /* 0x0000000c432f7c23 */ /* 0x100fe20008010806 */
[----:B------:R-:W-:Y:S01]  /*5cc0*/  FFMA.FTZ R39, R63, UR12, -R6 ;  /* 0x0000000c3f277c23 */ /* 0x000fe20008010806 */
[----:B------:R-:W-:Y:S01]  /*5cd0*/  FADD.FTZ R64, R105, R64 ;  /* 0x0000004069407221 */ /* 0x000fe20000010000 */
[----:B------:R-:W-:Y:S01]  /*5ce0*/  FADD.FTZ R45, R45, R100 ;  /* 0x000000642d2d7221 */ /* 0x000fe20000010000 */
[----:B------:R-:W-:Y:S01]  /*5cf0*/  HMMA.16816.F32 R96, R80, R92, RZ ;  /* 0x0000005c5060723c */ /* 0x000fe200000018ff */
[----:B------:R-:W-:Y:S01]  /*5d00*/  MUFU.EX2 R40, R40 ;  /* 0x0000002800287308 */ /* 0x000fe20000000800 */
[----:B------:R-:W-:Y:S01]  /*5d10*/  FADD.FTZ R49, R49, R64 ;  /* 0x0000004031317221 */ /* 0x000fe20000010000 */
[----:B------:R-:W-:Y:S01]  /*5d20*/  FFMA.FTZ R192, R33, UR12, -R6 ;  /* 0x0000000c21c07c23 */ /* 0x000fe20008010806 */
[----:B------:R-:W-:-:S02]  /*5d30*/  LEA.HI.X R191, R124, UR9, R125, 0x1, P0 ;  /* 0x000000097cbf7c11 */ /* 0x000fc400080f0c7d */
[C---:B------:R-:W-:Y:S01]  /*5d40*/  HMMA.16816.F32 R92, R80.reuse, R94, RZ ;  /* 0x0000005e505c723c */ /* 0x040fe200000018ff */
[----:B------:R-:W-:Y:S02]  /*5d50*/  FADD.FTZ R49, R42, R49 ;  /* 0x000000312a317221 */ /* 0x000fe40000010000 */
[----:B------:R-:W2:Y:S03]  /*5d60*/  MUFU.EX2 R5, R5 ;  /* 0x0000000500057308 */ /* 0x000ea60000000800 */
[C---:B------:R-:W-:Y:S05]  /*5d70*/  HMMA.16816.F32 R88, R80.reuse, R68, RZ ;  /* 0x000000445058723c */ /* 0x040fea00000018ff */
[----:B------:R-:W-:Y:S01]  /*5d80*/  MUFU.EX2 R4, R4 ;  /* 0x0000000400047308 */ /* 0x000fe20000000800 */
[C---:B------:R-:W-:Y:S06]  /*5d90*/  HMMA.16816.F32 R72, R80.reuse, R76, RZ ;  /* 0x0000004c5048723c */ /* 0x040fec00000018ff */
[C---:B------:R-:W-:Y:S01]  /*5da0*/  HMMA.16816.F32 R68, R80.reuse, R70, RZ ;  /* 0x000000465044723c */ /* 0x040fe200000018ff */
[----:B------:R-:W3:Y:S05]  /*5db0*/  MUFU.EX2 R3, R3 ;  /* 0x0000000300037308 */ /* 0x000eea0000000800 */
[C---:B------:R-:W-:Y:S03]  /*5dc0*/  HMMA.16816.F32 R76, R80.reuse, R78, RZ ;  /* 0x0000004e504c723c */ /* 0x040fe600000018ff */
[----:B------:R-:W-:Y:S03]  /*5dd0*/  MUFU.EX2 R57, R57 ;  /* 0x0000003900397308 */ /* 0x000fe60000000800 */
[C---:B-1----:R-:W-:Y:S05]  /*5de0*/  HMMA.16816.F32 R84, R80.reuse, R8, RZ ;  /* 0x000000085054723c */ /* 0x042fea00000018ff */
[----:B------:R-:W1:Y:S01]  /*5df0*/  MUFU.EX2 R54, R54 ;  /* 0x0000003600367308 */ /* 0x000e620000000800 */
[----:B------:R-:W-:Y:S01]  /*5e00*/  HMMA.16816.F32 R80, R80, R10, RZ ;  /* 0x0000000a5050723c */ /* 0x000fe200000018ff */
[----:B------:R-:W-:-:S02]  /*5e10*/  F2FP.F16.F32.PACK_AB R8, R38, R41 ;  /* 0x000000292608723e */ /* 0x000fc400000000ff */
[----:B--2---:R-:W-:Y:S01]  /*5e20*/  F2FP.F16.F32.PACK_AB R9, R5, R40 ;  /* 0x000000280509723e */ /* 0x004fe200000000ff */
[----:B------:R-:W-:-:S03]  /*5e30*/  FADD.FTZ R40, R40, R49 ;  /* 0x0000003128287221 */ /* 0x000fc60000010000 */
[----:B------:R-:W-:Y:S01]  /*5e40*/  F2FP.F16.F32.PACK_AB R10, R24, R29 ;  /* 0x0000001d180a723e */ /* 0x000fe200000000ff */
[----:B------:R-:W-:Y:S01]  /*5e50*/  MUFU.EX2 R53, R53 ;  /* 0x0000003500357308 */ /* 0x000fe20000000800 */
[----:B---3--:R-:W-:Y:S01]  /*5e60*/  F2FP.F16.F32.PACK_AB R11, R3, R4 ;  /* 0x00000004030b723e */ /* 0x008fe200000000ff */
[----:B------:R-:W-:-:S06]  /*5e70*/  FADD.FTZ R5, R5, R40 ;  /* 0x0000002805057221 */ /* 0x000fcc0000010000 */
[C---:B------:R-:W-:Y:S01]  /*5e80*/  HMMA.16816.F32 R96, R8.reuse, R12, R96 ;  /* 0x0000000c0860723c */ /* 0x040fe20000001860 */
[----:B------:R-:W2:Y:S05]  /*5e90*/  MUFU.EX2 R48, R48 ;  /* 0x0000003000307308 */ /* 0x000eaa0000000800 */
[C---:B------:R-:W-:Y:S01]  /*5ea0*/  HMMA.16816.F32 R92, R8.reuse, R14, R92 ;  /* 0x0000000e085c723c */ /* 0x040fe2000000185c */
[----:B------:R-:W3:Y:S02]  /*5eb0*/  LDSM.16.MT88.4 R12, [R165+0x6800] ;  /* 0x00680000a50c783b */ /* 0x000ee40000004200 */
[----:B------:R-:W-:Y:S03]  /*5ec0*/  MUFU.EX2 R55, R55 ;  /* 0x0000003700377308 */ /* 0x000fe60000000800 */
[C---:B------:R-:W-:Y:S05]  /*5ed0*/  HMMA.16816.F32 R88, R8.reuse, R20, R88 ;  /* 0x000000140858723c */ /* 0x040fea0000001858 */
[----:B------:R-:W4:Y:S01]  /*5ee0*/  MUFU.EX2 R50, R50 ;  /* 0x0000003200327308 */ /* 0x000f220000000800 */
[C---:B------:R-:W-:Y:S01]  /*5ef0*/  HMMA.16816.F32 R68, R8.reuse, R22, R68 ;  /* 0x000000160844723c */ /* 0x040fe20000001844 */
[----:B------:R-:W5:Y:S05]  /*5f00*/  LDSM.16.MT88.4 R20, [R166+0x7000] ;  /* 0x00700000a614783b */ /* 0x000f6a0000004200 */
[C---:B------:R-:W-:Y:S01]  /*5f10*/  HMMA.16816.F32 R84, R8.reuse, R16, R84 ;  /* 0x000000100854723c */ /* 0x040fe20000001854 */
[----:B------:R-:W-:Y:S05]  /*5f20*/  MUFU.EX2 R51, R51 ;  /* 0x0000003300337308 */ /* 0x000fea0000000800 */
[C---:B------:R-:W-:Y:S01]  /*5f30*/  HMMA.16816.F32 R80, R8.reuse, R18, R80 ;  /* 0x000000120850723c */ /* 0x040fe20000001850 */
[----:B------:R-:W5:Y:S02]  /*5f40*/  LDSM.16.MT88.4 R16, [R164+0x7000] ;  /* 0x00700000a410783b */ /* 0x000f640000004200 */
[----:B------:R-:W4:Y:S08]  /*5f50*/  MUFU.EX2 R46, R46 ;  /* 0x0000002e002e7308 */ /* 0x000f300000000800 */
[----:B------:R-:W-:Y:S01]  /*5f60*/  MUFU.EX2 R113, R113 ;  /* 0x0000007100717308 */ /* 0x000fe20000000800 */
[C---:B---3--:R-:W-:Y:S07]  /*5f70*/  HMMA.16816.F32 R72, R8.reuse, R12, R72 ;  /* 0x0000000c0848723c */ /* 0x048fee0000001848 */
[----:B------:R-:W3:Y:S01]  /*5f80*/  MUFU.EX2 R104, R104 ;  /* 0x0000006800687308 */ /* 0x000ee20000000800 */
[----:B------:R-:W-:Y:S01]  /*5f90*/  HMMA.16816.F32 R76, R8, R14, R76 ;  /* 0x0000000e084c723c */ /* 0x000fe2000000184c */
[----:B------:R-:W3:Y:S06]  /*5fa0*/  LDSM.16.MT88.4 R12, [R168+0x7000] ;  /* 0x00700000a80c783b */ /* 0x000eec0000004200 */
[----:B------:R-:W-:Y:S01]  /*5fb0*/  MUFU.EX2 R109, R109 ;  /* 0x0000006d006d7308 */ /* 0x000fe20000000800 */
[----:B-1----:R-:W-:-:S02]  /*5fc0*/  F2FP.F16.F32.PACK_AB R8, R54, R57 ;  /* 0x000000393608723e */ /* 0x002fc400000000ff */
[----:B--2---:R-:W-:Y:S02]  /*5fd0*/  F2FP.F16.F32.PACK_AB R10, R48, R53 ;  /* 0x00000035300a723e */ /* 0x004fe400000000ff */
[----:B----4-:R-:W-:-:S03]  /*5fe0*/  F2FP.F16.F32.PACK_AB R9, R50, R55 ;  /* 0x000000373209723e */ /* 0x010fc600000000ff */
[----:B------:R-:W1:Y:S01]  /*5ff0*/  MUFU.EX2 R66, R66 ;  /* 0x0000004200427308 */ /* 0x000e620000000800 */
[----:B------:R-:W-:-:S07]  /*6000*/  F2FP.F16.F32.PACK_AB R11, R46, R51 ;  /* 0x000000332e0b723e */ /* 0x000fce00000000ff */
[----:B------:R-:W-:Y:S01]  /*6010*/  MUFU.EX2 R111, R111 ;  /* 0x0000006f006f7308 */ /* 0x000fe20000000800 */
[C---:B-----5:R-:W-:Y:S06]  /*6020*/  HMMA.16816.F32 R88, R8.reuse, R20, R88 ;  /* 0x000000140858723c */ /* 0x060fec0000001858 */
[C---:B------:R-:W-:Y:S01]  /*6030*/  HMMA.16816.F32 R68, R8.reuse, R22, R68 ;  /* 0x000000160844723c */ /* 0x040fe20000001844 */
[----:B------:R-:W2:Y:S01]  /*6040*/  MUFU.EX2 R102, R102 ;  /* 0x0000006600667308 */ /* 0x000ea20000000800 */
[----:B------:R-:W-:Y:S04]  /*6050*/  LDSM.16.MT88.4 R20, [R166+0x7800] ;  /* 0x00780000a614783b */ /* 0x000fe80000004200 */
[C---:B------:R-:W-:Y:S03]  /*6060*/  HMMA.16816.F32 R84, R8.reuse, R16, R84 ;  /* 0x000000100854723c */ /* 0x040fe60000001854 */
[----:B------:R-:W-:Y:S03]  /*6070*/  MUFU.EX2 R107, R107 ;  /* 0x0000006b006b7308 */ /* 0x000fe60000000800 */
[C---:B------:R-:W-:Y:S01]  /*6080*/  HMMA.16816.F32 R80, R8.reuse, R18, R80 ;  /* 0x000000120850723c */ /* 0x040fe20000001850 */
[----:B------:R-:W-:Y:S04]  /*6090*/  LDSM.16.MT88.4 R16, [R164+0x7800] ;  /* 0x00780000a410783b */ /* 0x000fe80000004200 */
[----:B------:R-:W4:Y:S01]  /*60a0*/  MUFU.EX2 R62, R62 ;  /* 0x0000003e003e7308 */ /* 0x000f220000000800 */
[C---:B---3--:R-:W-:Y:S06]  /*60b0*/  HMMA.16816.F32 R96, R8.reuse, R12, R96 ;  /* 0x0000000c0860723c */ /* 0x048fec0000001860 */
[C---:B------:R-:W-:Y:S01]  /*60c0*/  HMMA.16816.F32 R92, R8.reuse, R14, R92 ;  /* 0x0000000e085c723c */ /* 0x040fe2000000185c */
[----:B------:R-:W3:Y:S01]  /*60d0*/  LDSM.16.MT88.4 R12, [R165+0x7000] ;  /* 0x00700000a50c783b */ /* 0x000ee20000004200 */
[----:B------:R-:W-:Y:S08]  /*60e0*/  MUFU.EX2 R137, R137 ;  /* 0x0000008900897308 */ /* 0x000ff00000000800 */
[----:B------:R-:W5:Y:S08]  /*60f0*/  MUFU.EX2 R108, R108 ;  /* 0x0000006c006c7308 */ /* 0x000f700000000800 */
[----:B------:R-:W-:Y:S08]  /*6100*/  MUFU.EX2 R135, R135 ;  /* 0x0000008700877308 */ /* 0x000ff00000000800 */
[----:B------:R-:W5:Y:S08]  /*6110*/  MUFU.EX2 R106, R106 ;  /* 0x0000006a006a7308 */ /* 0x000f700000000800 */
[----:B------:R-:W-:Y:S01]  /*6120*/  MUFU.EX2 R139, R139 ;  /* 0x0000008b008b7308 */ /* 0x000fe20000000800 */
[C---:B---3--:R-:W-:Y:S07]  /*6130*/  HMMA.16816.F32 R72, R8.reuse, R12, R72 ;  /* 0x0000000c0848723c */ /* 0x048fee0000001848 */
[----:B------:R-:W3:Y:S01]  /*6140*/  MUFU.EX2 R112, R112 ;  /* 0x0000007000707308 */ /* 0x000ee20000000800 */
[----:B------:R-:W-:Y:S01]  /*6150*/  HMMA.16816.F32 R76, R8, R14, R76 ;  /* 0x0000000e084c723c */ /* 0x000fe2000000184c */
[----:B------:R-:W5:Y:S06]  /*6160*/  LDSM.16.MT88.4 R12, [R168+0x7800] ;  /* 0x00780000a80c783b */ /* 0x000f6c0000004200 */
[----:B------:R-:W-:Y:S01]  /*6170*/  MUFU.EX2 R110, R110 ;  /* 0x0000006e006e7308 */ /* 0x000fe20000000800 */
[----:B------:R-:W-:-:S02]  /*6180*/  F2FP.F16.F32.PACK_AB R8, R104, R113 ;  /* 0x000000716808723e */ /* 0x000fc400000000ff */
[----:B-1----:R-:W-:Y:S02]  /*6190*/  F2FP.F16.F32.PACK_AB R10, R66, R109 ;  /* 0x0000006d420a723e */ /* 0x002fe400000000ff */
[----:B--2---:R-:W-:-:S03]  /*61a0*/  F2FP.F16.F32.PACK_AB R9, R102, R111 ;  /* 0x0000006f6609723e */ /* 0x004fc600000000ff */
[----:B------:R-:W1:Y:S01]  /*61b0*/  MUFU.EX2 R115, R115 ;  /* 0x0000007300737308 */ /* 0x000e620000000800 */
[----:B----4-:R-:W-:-:S07]  /*61c0*/  F2FP.F16.F32.PACK_AB R11, R62, R107 ;  /* 0x0000006b3e0b723e */ /* 0x010fce00000000ff */
[C---:B------:R-:W-:Y:S01]  /*61d0*/  HMMA.16816.F32 R88, R8.reuse, R20, R88 ;  /* 0x000000140858723c */ /* 0x040fe20000001858 */
[----:B------:R-:W-:Y:S05]  /*61e0*/  MUFU.EX2 R114, R114 ;  /* 0x0000007200727308 */ /* 0x000fea0000000800 */
[C---:B------:R-:W-:Y:S01]  /*61f0*/  HMMA.16816.F32 R68, R8.reuse, R22, R68 ;  /* 0x000000160844723c */ /* 0x040fe20000001844 */
[----:B------:R-:W-:Y:S02]  /*6200*/  LDSM.16.MT88.4 R20, [R166+0x8000] ;  /* 0x00800000a614783b */ /* 0x000fe40000004200 */
[----:B------:R-:W2:Y:S03]  /*6210*/  MUFU.EX2 R131, R131 ;  /* 0x0000008300837308 */ /* 0x000ea60000000800 */
[C---:B------:R-:W-:Y:S05]  /*6220*/  HMMA.16816.F32 R84, R8.reuse, R16, R84 ;  /* 0x000000100854723c */ /* 0x040fea0000001854 */
[----:B------:R-:W-:Y:S01]  /*6230*/  MUFU.EX2 R129, R129 ;  /* 0x0000008100817308 */ /* 0x000fe20000000800 */
[C---:B------:R-:W-:Y:S01]  /*6240*/  HMMA.16816.F32 R80, R8.reuse, R18, R80 ;  /* 0x000000120850723c */ /* 0x040fe20000001850 */
[----:B------:R-:W-:Y:S05]  /*6250*/  LDSM.16.MT88.4 R16, [R165+0x8000] ;  /* 0x00800000a510783b */ /* 0x000fea0000004200 */
[C---:B-----5:R-:W-:Y:S01]  /*6260*/  HMMA.16816.F32 R96, R8.reuse, R12, R96 ;  /* 0x0000000c0860723c */ /* 0x060fe20000001860 */
[----:B------:R-:W4:Y:S05]  /*6270*/  MUFU.EX2 R52, R52 ;  /* 0x0000003400347308 */ /* 0x000f2a0000000800 */
[C---:B------:R-:W-:Y:S01]  /*6280*/  HMMA.16816.F32 R92, R8.reuse, R14, R92 ;  /* 0x0000000e085c723c */ /* 0x040fe2000000185c */
[----:B------:R-:W5:Y:S02]  /*6290*/  LDSM.16.MT88.4 R12, [R165+0x7800] ;  /* 0x00780000a50c783b */ /* 0x000f640000004200 */
[----:B------:R-:W-:Y:S08]  /*62a0*/  MUFU.EX2 R101, R101 ;  /* 0x0000006500657308 */ /* 0x000ff00000000800 */
[----:B------:R-:W4:Y:S08]  /*62b0*/  MUFU.EX2 R58, R58 ;  /* 0x0000003a003a7308 */ /* 0x000f300000000800 */
[----:B------:R-:W-:Y:S08]  /*62c0*/  MUFU.EX2 R59, R59 ;  /* 0x0000003b003b7308 */ /* 0x000ff00000000800 */
[----:B------:R-:W4:Y:S08]  /*62d0*/  MUFU.EX2 R56, R56 ;  /* 0x0000003800387308 */ /* 0x000f300000000800 */
[----:B------:R-:W-:Y:S01]  /*62e0*/  MUFU.EX2 R61, R61 ;  /* 0x0000003d003d7308 */ /* 0x000fe20000000800 */
[C---:B-----5:R-:W-:Y:S07]  /*62f0*/  HMMA.16816.F32 R72, R8.reuse, R12, R72 ;  /* 0x0000000c0848723c */ /* 0x060fee0000001848 */
[----:B------:R-:W5:Y:S01]  /*6300*/  MUFU.EX2 R34, R34 ;  /* 0x0000002200227308 */ /* 0x000f620000000800 */
[----:B------:R-:W-:Y:S01]  /*6310*/  HMMA.16816.F32 R76, R8, R14, R76 ;  /* 0x0000000e084c723c */ /* 0x000fe2000000184c */
[----:B------:R-:W2:Y:S06]  /*6320*/  LDSM.16.MT88.4 R12, [R168+0x8000] ;  /* 0x00800000a80c783b */ /* 0x000eac0000004200 */
[----:B------:R-:W-:Y:S01]  /*6330*/  MUFU.EX2 R32, R32 ;  /* 0x0000002000207308 */ /* 0x000fe20000000800 */
[----:B------:R-:W-:-:S02]  /*6340*/  F2FP.F16.F32.PACK_AB R8, R108, R137 ;  /* 0x000000896c08723e */ /* 0x000fc400000000ff */
[----:B------:R-:W-:Y:S02]  /*6350*/  F2FP.F16.F32.PACK_AB R10, R106, R135 ;  /* 0x000000876a0a723e */ /* 0x000fe400000000ff */
[----:B---3--:R-:W-:-:S03]  /*6360*/  F2FP.F16.F32.PACK_AB R9, R112, R139 ;  /* 0x0000008b7009723e */ /* 0x008fc600000000ff */
[----:B------:R-:W-:Y:S01]  /*6370*/  MUFU.EX2 R37, R37 ;  /* 0x0000002500257308 */ /* 0x000fe20000000800 */
[----:B-1----:R-:W-:-:S07]  /*6380*/  F2FP.F16.F32.PACK_AB R11, R115, R110 ;  /* 0x0000006e730b723e */ /* 0x002fce00000000ff */
[C---:B------:R-:W-:Y:S01]  /*6390*/  HMMA.16816.F32 R88, R8.reuse, R20, R88 ;  /* 0x000000140858723c */ /* 0x040fe20000001858 */
[----:B------:R-:W-:Y:S05]  /*63a0*/  MUFU.EX2 R36, R36 ;  /* 0x0000002400247308 */ /* 0x000fea0000000800 */
[C---:B------:R-:W-:Y:S01]  /*63b0*/  HMMA.16816.F32 R68, R8.reuse, R22, R68 ;  /* 0x000000160844723c */ /* 0x040fe20000001844 */
[----:B------:R-:W-:Y:S02]  /*63c0*/  LDSM.16.MT88.4 R20, [R166+0x8800] ;  /* 0x00880000a614783b */ /* 0x000fe40000004200 */
[----:B------:R-:W1:Y:S03]  /*63d0*/  MUFU.EX2 R47, R47 ;  /* 0x0000002f002f7308 */ /* 0x000e660000000800 */
[C---:B------:R-:W-:Y:S05]  /*63e0*/  HMMA.16816.F32 R72, R8.reuse, R16, R72 ;  /* 0x000000100848723c */ /* 0x040fea0000001848 */
[----:B------:R-:W-:Y:S01]  /*63f0*/  MUFU.EX2 R60, R60 ;  /* 0x0000003c003c7308 */ /* 0x000fe20000000800 */
[C---:B------:R-:W-:Y:S01]  /*6400*/  HMMA.16816.F32 R76, R8.reuse, R18, R76 ;  /* 0x00000012084c723c */ /* 0x040fe2000000184c */
[----:B------:R-:W-:Y:S05]  /*6410*/  LDSM.16.MT88.4 R16, [R165+0x8800] ;  /* 0x00880000a510783b */ /* 0x000fea0000004200 */
[C---:B--2---:R-:W-:Y:S01]  /*6420*/  HMMA.16816.F32 R96, R8.reuse, R12, R96 ;  /* 0x0000000c0860723c */ /* 0x044fe20000001860 */
[----:B------:R-:W2:Y:S05]  /*6430*/  MUFU.EX2 R39, R39 ;  /* 0x0000002700277308 */ /* 0x000eaa0000000800 */
[C---:B------:R-:W-:Y:S01]  /*6440*/  HMMA.16816.F32 R92, R8.reuse, R14, R92 ;  /* 0x0000000e085c723c */ /* 0x040fe2000000185c */
[----:B------:R-:W3:Y:S02]  /*6450*/  LDSM.16.MT88.4 R12, [R164+0x8000] ;  /* 0x00800000a40c783b */ /* 0x000ee40000004200 */
[----:B------:R-:W-:Y:S08]  /*6460*/  MUFU.EX2 R193, R193 ;  /* 0x000000c100c17308 */ /* 0x000ff00000000800 */
[----:B------:R-:W-:Y:S01]  /*6470*/  MUFU.EX2 R192, R192 ;  /* 0x000000c000c07308 */ /* 0x000fe20000000800 */
[C---:B---3--:R-:W-:Y:S06]  /*6480*/  HMMA.16816.F32 R84, R8.reuse, R12, R84 ;  /* 0x0000000c0854723c */ /* 0x048fec0000001854 */
[----:B------:R-:W-:Y:S01]  /*6490*/  HMMA.16816.F32 R80, R8, R14, R80 ;  /* 0x0000000e0850723c */ /* 0x000fe20000001850 */
[----:B------:R-:W3:Y:S06]  /*64a0*/  LDSM.16.MT88.4 R12, [R168+0x8800] ;  /* 0x00880000a80c783b */ /* 0x000eec0000004200 */
[----:B------:R-:W-:-:S02]  /*64b0*/  F2FP.F16.F32.PACK_AB R8, R131, R114 ;  /* 0x000000728308723e */ /* 0x000fc400000000ff */
        /* <DEDUP_REMOVED lines=9> */
[C---:B---3--:R-:W-:Y:S06]  /*6550*/  HMMA.16816.F32 R96, R8.reuse, R12, R96 ;  /* 0x0000000c0860723c */ /* 0x048fec0000001860 */
[C---:B------:R-:W-:Y:S01]  /*6560*/  HMMA.16816.F32 R92, R8.reuse, R14, R92 ;  /* 0x0000000e085c723c */ /* 0x040fe2000000185c */
[----:B------:R-:W3:Y:S05]  /*6570*/  LDSM.16.MT88.4 R12, [R164+0x8800] ;  /* 0x00880000a40c783b */ /* 0x000eea0000004200 */
[C---:B---3--:R-:W-:Y:S06]  /*6580*/  HMMA.16816.F32 R84, R8.reuse, R12, R84 ;  /* 0x0000000c0854723c */ /* 0x048fec0000001854 */
[----:B------:R-:W-:Y:S01]  /*6590*/  HMMA.16816.F32 R80, R8, R14, R80 ;  /* 0x0000000e0850723c */ /* 0x000fe20000001850 */
[----:B-----5:R-:W-:-:S02]  /*65a0*/  F2FP.F16.F32.PACK_AB R12, R34, R61 ;  /* 0x0000003d220c723e */ /* 0x020fc400000000ff */
[----:B-1----:R-:W-:-:S04]  /*65b0*/  F2FP.F16.F32.PACK_AB R13, R47, R36 ;  /* 0x000000242f0d723e */ /* 0x002fc800000000ff */
[----:B------:R-:W-:Y:S01]  /*65c0*/  FADD.FTZ R8, R44, R45 ;  /* 0x0000002d2c087221 */ /* 0x000fe20000010000 */
[----:B------:R-:W-:Y:S01]  /*65d0*/  F2FP.F16.F32.PACK_AB R14, R37, R32 ;  /* 0x00000020250e723e */ /* 0x000fe200000000ff */
[--C-:B------:R-:W-:Y:S01]  /*65e0*/  FFMA.FTZ R44, R31, UR12, -R43.reuse ;  /* 0x0000000c1f2c7c23 */ /* 0x100fe2000801082b */
[----:B--2---:R-:W-:Y:S01]  /*65f0*/  F2FP.F16.F32.PACK_AB R15, R39, R60 ;  /* 0x0000003c270f723e */ /* 0x004fe200000000ff */
        /* <DEDUP_REMOVED lines=9> */
[----:B------:R2:W3:Y:S03]  /*6690*/  MUFU.EX2 R41, R31 ;  /* 0x0000001f00297308 */ /* 0x0004e60000000800 */
[----:B------:R-:W-:Y:S01]  /*66a0*/  FADD.FTZ R20, R24, R21 ;  /* 0x0000001518147221 */ /* 0x000fe20000010000 */
[--C-:B------:R-:W-:Y:S01]  /*66b0*/  FFMA.FTZ R21, R27, UR12, -R6.reuse ;  /* 0x0000000c1b157c23 */ /* 0x100fe20008010806 */
[----:B------:R-:W-:Y:S01]  /*66c0*/  FADD.FTZ R22, R4, R5 ;  /* 0x0000000504167221 */ /* 0x000fe20000010000 */
[----:B------:R-:W-:Y:S01]  /*66d0*/  FFMA.FTZ R23, R25, UR12, -R6 ;  /* 0x0000000c19177c23 */ /* 0x000fe20008010806 */
[----:B------:R-:W-:Y:S01]  /*66e0*/  FADD.FTZ R57, R57, R20 ;  /* 0x0000001439397221 */ /* 0x000fe20000010000 */
[----:B------:R-:W-:Y:S01]  /*66f0*/  FFMA.FTZ R5, R35, UR12, -R6 ;  /* 0x0000000c23057c23 */ /* 0x000fe20008010806 */
[----:B------:R-:W-:Y:S01]  /*6700*/  FADD.FTZ R22, R3, R22 ;  /* 0x0000001603167221 */ /* 0x000fe20000010000 */
[----:B------:R4:W5:Y:S01]  /*6710*/  MUFU.EX2 R38, R26 ;  /* 0x0000001a00267308 */ /* 0x0009620000000800 */
[----:B------:R-:W-:Y:S01]  /*6720*/  FADD.FTZ R54, R54, R57 ;  /* 0x0000003936367221 */ /* 0x000fe20000010000 */
[----:B------:R-:W-:Y:S01]  /*6730*/  HMMA.16816.F32 R88, R12, R16, R88 ;  /* 0x000000100c58723c */ /* 0x000fe20000001858 */
[----:B------:R-:W-:-:S02]  /*6740*/  FADD.FTZ R55, R55, R22 ;  /* 0x0000001637377221 */ /* 0x000fc40000010000 */
[----:B------:R-:W-:Y:S02]  /*6750*/  FADD.FTZ R53, R53, R54 ;  /* 0x0000003635357221 */ /* 0x000fe40000010000 */
[----:B------:R-:W-:Y:S01]  /*6760*/  FADD.FTZ R50, R50, R55 ;  /* 0x0000003732327221 */ /* 0x000fe20000010000 */
[----:B--2---:R-:W2:Y:S01]  /*6770*/  LDSM.16.MT88.4 R28, [R164+0x9000] ;  /* 0x00900000a41c783b */ /* 0x004ea20000004200 */
[----:B------:R-:W-:Y:S01]  /*6780*/  FADD.FTZ R48, R48, R53 ;  /* 0x0000003530307221 */ /* 0x000fe20000010000 */
[----:B------:R-:W-:Y:S01]  /*6790*/  MUFU.EX2 R4, R23 ;  /* 0x0000001700047308 */ /* 0x000fe20000000800 */
[----:B------:R-:W-:Y:S01]  /*67a0*/  FADD.FTZ R51, R51, R50 ;  /* 0x0000003233337221 */ /* 0x000fe20000010000 */
[----:B------:R-:W-:Y:S01]  /*67b0*/  HMMA.16816.F32 R68, R12, R18, R68 ;  /* 0x000000120c44723c */ /* 0x000fe20000001844 */
[----:B------:R-:W-:Y:S01]  /*67c0*/  FADD.FTZ R113, R113, R48 ;  /* 0x0000003071717221 */ /* 0x000fe20000010000 */
[----:B------:R-:W-:Y:S01]  /*67d0*/  LDSM.16.MT88.4 R16, [R165+0x9800] ;  /* 0x00980000a510783b */ /* 0x000fe20000004200 */
[----:B------:R-:W-:-:S02]  /*67e0*/  FADD.FTZ R46, R46, R51 ;  /* 0x000000332e2e7221 */ /* 0x000fc40000010000 */
[----:B------:R-:W-:Y:S01]  /*67f0*/  FADD.FTZ R104, R104, R113 ;  /* 0x0000007168687221 */ /* 0x000fe20000010000 */
[----:B------:R5:W5:Y:S01]  /*6800*/  MUFU.EX2 R3, R21 ;  /* 0x0000001500037308 */ /* 0x000b620000000800 */
[----:B------:R-:W-:Y:S01]  /*6810*/  FADD.FTZ R111, R111, R46 ;  /* 0x0000002e6f6f7221 */ /* 0x000fe20000010000 */
[C---:B-1----:R-:W-:Y:S01]  /*6820*/  HMMA.16816.F32 R72, R12.reuse, R8, R72 ;  /* 0x000000080c48723c */ /* 0x042fe20000001848 */
[----:B------:R-:W-:Y:S01]  /*6830*/  FADD.FTZ R109, R109, R104 ;  /* 0x000000686d6d7221 */ /* 0x000fe20000010000 */
[----:B----4-:R-:W1:Y:S01]  /*6840*/  LDSM.16.MT88.4 R24, [R168+0x9800] ;  /* 0x00980000a818783b */ /* 0x010e620000004200 */
[----:B------:R-:W-:Y:S02]  /*6850*/  FADD.FTZ R102, R102, R111 ;  /* 0x0000006f66667221 */ /* 0x000fe40000010000 */
[----:B------:R-:W-:Y:S01]  /*6860*/  FADD.FTZ R66, R66, R109 ;  /* 0x0000006d42427221 */ /* 0x000fe20000010000 */
[----:B------:R-:W-:Y:S01]  /*6870*/  HMMA.16816.F32 R76, R12, R10, R76 ;  /* 0x0000000a0c4c723c */ /* 0x000fe2000000184c */
[----:B------:R-:W-:Y:S01]  /*6880*/  FADD.FTZ R107, R107, R102 ;  /* 0x000000666b6b7221 */ /* 0x000fe20000010000 */
[----:B------:R-:W4:Y:S01]  /*6890*/  MUFU.EX2 R5, R5 ;  /* 0x0000000500057308 */ /* 0x000f220000000800 */
[----:B------:R-:W-:Y:S01]  /*68a0*/  FADD.FTZ R137, R137, R66 ;  /* 0x0000004289897221 */ /* 0x000fe20000010000 */
[----:B---3--:R-:W-:Y:S01]  /*68b0*/  F2FP.F16.F32.PACK_AB R8, R41, R44 ;  /* 0x0000002c2908723e */ /* 0x008fe200000000ff */
[----:B------:R-:W-:-:S02]  /*68c0*/  FADD.FTZ R62, R62, R107 ;  /* 0x0000006b3e3e7221 */ /* 0x000fc40000010000 */
[----:B------:R-:W-:Y:S01]  /*68d0*/  FADD.FTZ R108, R108, R137 ;  /* 0x000000896c6c7221 */ /* 0x000fe20000010000 */
[----:B-----5:R-:W-:Y:S01]  /*68e0*/  F2FP.F16.F32.PACK_AB R10, R193, R38 ;  /* 0x00000026c10a723e */ /* 0x020fe200000000ff */
[----:B------:R-:W-:Y:S01]  /*68f0*/  FADD.FTZ R139, R139, R62 ;  /* 0x0000003e8b8b7221 */ /* 0x000fe20000010000 */
[----:B------:R-:W3:Y:S01]  /*6900*/  LDSM.16.MT88.4 R20, [R166+0x9800] ;  /* 0x00980000a614783b */ /* 0x000ee20000004200 */
[----:B------:R-:W-:Y:S01]  /*6910*/  FADD.FTZ R135, R135, R108 ;  /* 0x0000006c87877221 */ /* 0x000fe20000010000 */
[----:B------:R-:W-:Y:S01]  /*6920*/  F2FP.F16.F32.PACK_AB R9, R3, R4 ;  /* 0x000000040309723e */ /* 0x000fe200000000ff */
[----:B------:R-:W-:Y:S02]  /*6930*/  FADD.FTZ R139, R112, R139 ;  /* 0x0000008b708b7221 */ /* 0x000fe40000010000 */
[----:B------:R-:W-:Y:S02]  /*6940*/  FADD.FTZ R135, R106, R135 ;  /* 0x000000876a877221 */ /* 0x000fe40000010000 */
[----:B------:R-:W-:-:S02]  /*6950*/  FADD.FTZ R6, R110, R139 ;  /* 0x0000008b6e067221 */ /* 0x000fc40000010000 */
[----:B------:R-:W-:Y:S01]  /*6960*/  FADD.FTZ R114, R114, R135 ;  /* 0x0000008772727221 */ /* 0x000fe20000010000 */
[----:B----4-:R-:W-:Y:S01]  /*6970*/  F2FP.F16.F32.PACK_AB R11, R192, R5 ;  /* 0x00000005c00b723e */ /* 0x010fe200000000ff */
[----:B------:R-:W-:Y:S01]  /*6980*/  FADD.FTZ R6, R115, R6 ;  /* 0x0000000673067221 */ /* 0x000fe20000010000 */
[C---:B--2---:R-:W-:Y:S03]  /*6990*/  HMMA.16816.F32 R84, R12.reuse, R28, R84 ;  /* 0x0000001c0c54723c */ /* 0x044fe60000001854 */
[----:B------:R-:W-:Y:S01]  /*69a0*/  FADD.FTZ R101, R101, R6 ;  /* 0x0000000665657221 */ /* 0x000fe20000010000 */
[----:B------:R-:W-:Y:S02]  /*69b0*/  FADD.FTZ R6, R131, R114 ;  /* 0x0000007283067221 */ /* 0x000fe40000010000 */
[----:B------:R-:W-:Y:S01]  /*69c0*/  HMMA.16816.F32 R80, R12, R30, R80 ;  /* 0x0000001e0c50723c */ /* 0x000fe20000001850 */
[----:B------:R-:W2:Y:S01]  /*69d0*/  LDSM.16.MT88.4 R12, [R164+0x9800] ;  /* 0x00980000a40c783b */ /* 0x000ea20000004200 */
        /* <DEDUP_REMOVED lines=23> */
[----:B------:R-:W-:Y:S01]  /*6b50*/  HMMA.16816.F32 R72, R8, R16, R72 ;  /* 0x000000100848723c */ /* 0x000fe20000001848 */
[----:B------:R-:W-:Y:S02]  /*6b60*/  FADD.FTZ R193, R193, R38 ;  /* 0x00000026c1c17221 */ /* 0x000fe40000010000 */
[----:B------:R-:W-:-:S03]  /*6b70*/  FADD.FTZ R192, R192, R5 ;  /* 0x00000005c0c07221 */ /* 0x000fc60000010000 */
[C---:B------:R-:W-:Y:S06]  /*6b80*/  HMMA.16816.F32 R76, R8.reuse, R18, R76 ;  /* 0x00000012084c723c */ /* 0x040fec000000184c */
[C---:B--2---:R-:W-:Y:S06]  /*6b90*/  HMMA.16816.F32 R84, R8.reuse, R12, R84 ;  /* 0x0000000c0854723c */ /* 0x044fec0000001854 */
[----:B------:R-:W-:Y:S01]  /*6ba0*/  HMMA.16816.F32 R80, R8, R14, R80 ;  /* 0x0000000e0850723c */ /* 0x000fe20000001850 */
[----:B------:R-:W-:-:S08]  /*6bb0*/  NOP ;  /* 0x0000000000007918 */ /* 0x000fd00000000000 */
[----:B------:R-:W-:-:S15]  /*6bc0*/  @!P1 BRA `(.L_x_5824) ;  /* 0x0000003c00e49947 */ /* 0x000fde0003800000 */
[----:B------:R-:W-:-:S04]  /*6bd0*/  DEPBAR.LE SB0, 0x0 ;  /* 0x000080000000791a */ /* 0x000fc80000000000 */
[----:B------:R-:W-:Y:S01]  /*6be0*/  IADD3 R181, R7, -0x2, RZ ;  /* 0xfffffffe07b57810 */ /* 0x000fe20007ffe0ff */
[----:B------:R-:W-:Y:S06]  /*6bf0*/  BAR.SYNC.DEFER_BLOCKING 0x0 ;  /* 0x0000000000007b1d */ /* 0x000fec0000010000 */
[----:B------:R-:W-:Y:S05]  /*6c00*/  @!P3 BRA `(.L_x_5825) ;  /* 0x0000000000f0b947 */ /* 0x000fea0003800000 */
[----:B------:R-:W1:Y:S01]  /*6c10*/  LDC R4, c[0x0][0x380] ;  /* 0x0000e000ff047b82 */ /* 0x000e620000000800 */
[----:B------:R-:W-:Y:S01]  /*6c20*/  SHF.L.U32 R5, R181, 0x7, RZ ;  /* 0x00000007b5057819 */ /* 0x000fe200000006ff */
[----:B------:R-:W-:-:S03]  /*6c30*/  ULDC.64 UR4, c[0x0][0x238] ;  /* 0x00008e0000047ab9 */ /* 0x000fc60000000a00 */
[----:B------:R-:W-:Y:S01]  /*6c40*/  IABS R7, R5 ;  /* 0x0000000500077213 */ /* 0x000fe20000000000 */
[----:B------:R-:W-:-:S05]  /*6c50*/  VIADD R13, R5, 0x80 ;  /* 0x00000080050d7836 */ /* 0x000fca0000000000 */
[----:B------:R-:W-:Y:S02]  /*6c60*/  IABS R9, R13 ;  /* 0x0000000d00097213 */ /* 0x000fe40000000000 */
[-C--:B-1----:R-:W-:Y:S02]  /*6c70*/  IABS R3, R4.reuse ;  /* 0x0000000400037213 */ /* 0x082fe40000000000 */
[-C--:B------:R-:W-:Y:S02]  /*6c80*/  LOP3.LUT R13, R13, R4.reuse, RZ, 0x3c, !PT ;  /* 0x000000040d0d7212 */ /* 0x080fe400078e3cff */
[----:B------:R-:W1:Y:S01]  /*6c90*/  I2F.RP R6, R3 ;  /* 0x0000000300067306 */ /* 0x000e620000209400 */
[----:B------:R-:W-:Y:S02]  /*6ca0*/  LOP3.LUT R5, R5, R4, RZ, 0x3c, !PT ;  /* 0x0000000405057212 */ /* 0x000fe400078e3cff */
[----:B------:R-:W-:Y:S02]  /*6cb0*/  ISETP.GE.AND P2, PT, R13, RZ, PT ;  /* 0x000000ff0d00720c */ /* 0x000fe40003f46270 */
[----:B------:R-:W-:-:S03]  /*6cc0*/  ISETP.GE.AND P0, PT, R5, RZ, PT ;  /* 0x000000ff0500720c */ /* 0x000fc60003f06270 */
        /* <DEDUP_REMOVED lines=22> */
[----:B------:R-:W-:-:S09]  /*6e30*/  ISETP.NE.AND P1, PT, R4, RZ, PT ;  /* 0x000000ff0400720c */ /* 0x000fd20003f25270 */
        /* <DEDUP_REMOVED lines=25> */
.L_x_5825:
[----:B------:R-:W-:-:S04]  /*6fd0*/  LEA R3, -R118, RZ, 0x7 ;  /* 0x000000ff76037211 */ /* 0x000fc800078e39ff */
[----:B------:R-:W-:-:S07]  /*6fe0*/  SHF.R.S32.HI R4, RZ, 0x1f, R3 ;  /* 0x0000001fff047819 */ /* 0x000fce0000011403 */
.L_x_5826:
[----:B------:R-:W-:Y:S01]  /*6ff0*/  ULDC UR4, c[0x0][0x2d0] ;  /* 0x0000b40000047ab9 */ /* 0x000fe20000000800 */
[----:B------:R-:W-:Y:S02]  /*7000*/  LEA R194, P1, R3, R194, 0x1 ;  /* 0x000000c203c27211 */ /* 0x000fe400078208ff */
[----:B------:R-:W-:Y:S02]  /*7010*/  ISETP.GE.AND P0, PT, R183, UR4, PT ;  /* 0x00000004b7007c0c */ /* 0x000fe4000bf06270 */
[----:B------:R-:W-:-:S11]  /*7020*/  LEA.HI.X R195, R3, R195, R4, 0x1, P1 ;  /* 0x000000c303c37211 */ /* 0x000fd600008f0c04 */
[----:B------:R-:W-:Y:S01]  /*7030*/  @!P0 IMAD.MOV.U32 R14, RZ, RZ, R120 ;  /* 0x000000ffff0e8224 */ /* 0x000fe200078e0078 */
[C---:B------:R-:W-:Y:S01]  /*7040*/  @!P0 IADD3 R10, P2, P1, R3.reuse, R120, R180 ;  /* 0x00000078030a8210 */ /* 0x040fe2000795e0b4 */
[----:B------:R-:W-:Y:S01]  /*7050*/  @!P0 IMAD.MOV.U32 R15, RZ, RZ, R123 ;  /* 0x000000ffff0f8224 */ /* 0x000fe200078e007b */
[----:B------:R-:W-:Y:S01]  /*7060*/  @P0 STS.128 [R182+0x6000], RZ ;  /* 0x006000ffb6000388 */ /* 0x000fe20000000c00 */
[----:B------:R-:W-:Y:S01]  /*7070*/  @!P0 IMAD.MOV.U32 R122, RZ, RZ, R120 ;  /* 0x000000ffff7a8224 */ /* 0x000fe200078e0078 */
[----:B------:R-:W-:Y:S01]  /*7080*/  @!P0 IADD3.X R9, R4, R123, R179, P2, P1 ;  /* 0x0000007b04098210 */ /* 0x000fe200017e24b3 */
[----:B------:R-:W-:Y:S01]  /*7090*/  @!P0 IMAD.WIDE.U32 R14, R118, 0x50, R14 ;  /* 0x00000050760e8825 */ /* 0x000fe200078e000e */
[----:B------:R-:W-:Y:S01]  /*70a0*/  @!P0 LEA R12, P4, R10, UR6, 0x1 ;  /* 0x000000060a0c8c11 */ /* 0x000fe2000f8808ff */
[----:B------:R-:W-:Y:S01]  /*70b0*/  @!PT LDS RZ, [RZ] ;  /* 0x00000000fffff984 */ /* 0x000fe20000000800 */
[----:B------:R-:W-:Y:S01]  /*70c0*/  @!PT LDS RZ, [RZ] ;  /* 0x00000000fffff984 */ /* 0x000fe20000000800 */
[----:B------:R-:W-:Y:S01]  /*70d0*/  @!PT LDS RZ, [RZ] ;  /* 0x00000000fffff984 */ /* 0x000fe20000000800 */
[----:B------:R-:W-:Y:S02]  /*70e0*/  @!P0 LDGSTS.E.BYPASS.LTC128B.128 [R182+0x6000], desc[UR10][R194.64] ;  /* 0x06000000c2b68fae */ /* 0x000fe4000b901d4a */
[----:B------:R-:W-:Y:S01]  /*70f0*/  @!P0 IMAD.WIDE.U32 R16, R118, 0x30, R122 ;  /* 0x0000003076108825 */ /* 0x000fe200078e007a */
[----:B------:R-:W-:Y:S01]  /*7100*/  @!P0 IADD3 R8, P1, R3, R14, RZ ;  /* 0x0000000e03088210 */ /* 0x000fe20007f3e0ff */
[----:B------:R-:W-:Y:S01]  /*7110*/  @P0 STS.128 [R182+0x6800], RZ ;  /* 0x006800ffb6000388 */ /* 0x000fe20000000c00 */
[----:B------:R-:W-:Y:S01]  /*7120*/  @!P0 LEA.HI.X R13, R10, UR7, R9, 0x1, P4 ;  /* 0x000000070a0d8c11 */ /* 0x000fe2000a0f0c09 */
[----:B------:R-:W-:Y:S01]  /*7130*/  @!P0 IMAD R7, R119, 0x50, RZ ;  /* 0x0000005077078824 */ /* 0x000fe200078e02ff */
[----:B------:R-:W-:Y:S01]  /*7140*/  @!P0 IADD3 R6, P2, R3, R16, RZ ;  /* 0x0000001003068210 */ /* 0x000fe20007f5e0ff */
[----:B------:R-:W-:Y:S01]  /*7150*/  @!P0 IMAD R5, R119, 0x30, RZ ;  /* 0x0000003077058824 */ /* 0x000fe200078e02ff */
[-C--:B------:R-:W-:Y:S01]  /*7160*/  @!P0 LEA R10, P4, R118, R120.reuse, 0x5 ;  /* 0x00000078760a8211 */ /* 0x080fe200078828ff */
[--C-:B------:R-:W-:Y:S01]  /*7170*/  @!P0 IMAD.MOV.U32 R18, RZ, RZ, R120.reuse ;  /* 0x000000ffff128224 */ /* 0x100fe200078e0078 */
[----:B------:R-:W-:Y:S01]  /*7180*/  @!P0 IADD3.X R7, R4, R15, R7, P1, !PT ;  /* 0x0000000f04078210 */ /* 0x000fe20000ffe407 */
[----:B------:R-:W-:Y:S01]  /*7190*/  @!P0 IMAD.MOV.U32 R19, RZ, RZ, R123 ;  /* 0x000000ffff138224 */ /* 0x000fe200078e007b */
[----:B------:R-:W-:Y:S01]  /*71a0*/  @!P0 LEA R14, P1, R118, R120, 0x6 ;  /* 0x00000078760e8211 */ /* 0x000fe200078230ff */
[----:B------:R-:W-:Y:S01]  /*71b0*/  @!P0 IMAD.MOV.U32 R16, RZ, RZ, R120 ;  /* 0x000000ffff108224 */ /* 0x000fe200078e0078 */
[----:B------:R-:W-:Y:S01]  /*71c0*/  @!P0 IADD3.X R5, R4, R17, R5, P2, !PT ;  /* 0x0000001104058210 */ /* 0x000fe200017fe405 */
[----:B------:R-:W-:Y:S01]  /*71d0*/  @!P0 IMAD.MOV.U32 R17, RZ, RZ, R123 ;  /* 0x000000ffff118224 */ /* 0x000fe200078e007b */
[C---:B------:R-:W-:Y:S01]  /*71e0*/  @!P0 IADD3 R10, P2, R3.reuse, R10, RZ ;  /* 0x0000000a030a8210 */ /* 0x040fe20007f5e0ff */
[C---:B------:R-:W-:Y:S01]  /*71f0*/  @!P0 IMAD.WIDE.U32 R18, R118.reuse, 0x60, R18 ;  /* 0x0000006076128825 */ /* 0x040fe200078e0012 */
[CCC-:B------:R-:W-:Y:S01]  /*7200*/  @!P0 LEA.HI.X R11, R118.reuse, R123.reuse, R119.reuse, 0x5, P4 ;  /* 0x0000007b760b8211 */ /* 0x1c0fe200020f2c77 */
[----:B------:R-:W-:Y:S01]  /*7210*/  @!PT LDS RZ, [RZ] ;  /* 0x00000000fffff984 */ /* 0x000fe20000000800 */
[----:B------:R-:W-:Y:S01]  /*7220*/  @!PT LDS RZ, [RZ] ;  /* 0x00000000fffff984 */ /* 0x000fe20000000800 */
[----:B------:R-:W-:Y:S01]  /*7230*/  @!PT LDS RZ, [RZ] ;  /* 0x00000000fffff984 */ /* 0x000fe20000000800 */
[----:B------:R-:W-:Y:S01]  /*7240*/  @!P0 LDGSTS.E.BYPASS.LTC128B.128 [R182+0x6800], desc[UR10][R12.64] ;  /* 0x068000000cb68fae */ /* 0x000fe2000b901d4a */
[C---:B------:R-:W-:Y:S01]  /*7250*/  @!P0 LEA.HI.X R123, R118.reuse, R123, R119, 0x6, P1 ;  /* 0x0000007b767b8211 */ /* 0x040fe200008f3477 */
[----:B------:R-:W-:Y:S01]  /*7260*/  @!P0 IMAD.WIDE.U32 R16, R118, 0x70, R16 ;  /* 0x0000007076108825 */ /* 0x000fe200078e0010 */
[C---:B------:R-:W-:Y:S01]  /*7270*/  @!P0 IADD3 R14, P1, R3.reuse, R14, RZ ;  /* 0x0000000e030e8210 */ /* 0x040fe20007f3e0ff */
[----:B------:R-:W-:Y:S01]  /*7280*/  @P0 STS.128 [R182+0x7000], RZ ;  /* 0x007000ffb6000388 */ /* 0x000fe20000000c00 */
[----:B------:R-:W-:Y:S01]  /*7290*/  @!P0 LEA R20, P5, R10, UR6, 0x1 ;  /* 0x000000060a148c11 */ /* 0x000fe2000f8a08ff */
[----:B------:R-:W-:Y:S01]  /*72a0*/  @!P0 IMAD.X R11, R4, 0x1, R11, P2 ;  /* 0x00000001040b8824 */ /* 0x000fe200010e060b */
[----:B------:R-:W-:Y:S01]  /*72b0*/  @!P0 IADD3 R15, P2, R3, R18, RZ ;  /* 0x00000012030f8210 */ /* 0x000fe20007f5e0ff */
[----:B------:R-:W-:-:S02]  /*72c0*/  @!P0 IMAD R9, R119, 0x60, RZ ;  /* 0x0000006077098824 */ /* 0x000fc400078e02ff */
[----:B------:R-:W-:Y:S01]  /*72d0*/  @!P0 IMAD R119, R119, 0x70, RZ ;  /* 0x0000007077778824 */ /* 0x000fe200078e02ff */
[----:B------:R-:W-:Y:S01]  /*72e0*/  @!P0 LEA.HI.X R21, R10, UR7, R11, 0x1, P5 ;  /* 0x000000070a158c11 */ /* 0x000fe2000a8f0c0b */
[----:B------:R-:W-:Y:S01]  /*72f0*/  @!P0 IMAD.X R123, R4, 0x1, R123, P1 ;  /* 0x00000001047b8824 */ /* 0x000fe200008e067b */
[----:B------:R-:W-:Y:S02]  /*7300*/  @!P0 IADD3 R3, P1, R3, R16, RZ ;  /* 0x0000001003038210 */ /* 0x000fe40007f3e0ff */
[----:B------:R-:W-:Y:S01]  /*7310*/  @!P0 LEA R16, P4, R14, UR6, 0x1 ;  /* 0x000000060e108c11 */ /* 0x000fe2000f8808ff */
[----:B------:R-:W-:Y:S01]  /*7320*/  @!PT LDS RZ, [RZ] ;  /* 0x00000000fffff984 */ /* 0x000fe20000000800 */
[----:B------:R-:W-:Y:S01]  /*7330*/  @!PT LDS RZ, [RZ] ;  /* 0x00000000fffff984 */ /* 0x000fe20000000800 */
[----:B------:R-:W-:Y:S01]  /*7340*/  @!PT LDS RZ, [RZ] ;  /* 0x00000000fffff984 */ /* 0x000fe20000000800 */
[----:B------:R1:W-:Y:S01]  /*7350*/  @!P0 LDGSTS.E.BYPASS.LTC128B.128 [R182+0x7000], desc[UR10][R20.64] ;  /* 0x0700000014b68fae */ /* 0x0003e2000b901d4a */
[----:B------:R-:W-:Y:S02]  /*7360*/  @!P0 LEA R26, P5, R6, UR6, 0x1 ;  /* 0x00000006061a8c11 */ /* 0x000fe4000f8a08ff */
[C---:B------:R-:W-:Y:S01]  /*7370*/  @!P0 IADD3.X R18, R4.reuse, R9, R19, P2, !PT ;  /* 0x0000000904128210 */ /* 0x040fe200017fe413 */
[----:B------:R-:W-:Y:S01]  /*7380*/  @P0 STS.128 [R182+0x7800], RZ ;  /* 0x007800ffb6000388 */ /* 0x000fe20000000c00 */
[----:B------:R-:W-:-:S02]  /*7390*/  @!P0 IADD3.X R4, R4, R17, R119, P1, !PT ;  /* 0x0000001104048210 */ /* 0x000fc40000ffe477 */
[----:B------:R-:W-:Y:S02]  /*73a0*/  @!P0 LEA.HI.X R17, R14, UR7, R123, 0x1, P4 ;  /* 0x000000070e118c11 */ /* 0x000fe4000a0f0c7b */
[----:B------:R-:W-:Y:S02]  /*73b0*/  @!P0 LEA R24, P4, R8, UR6, 0x1 ;  /* 0x0000000608188c11 */ /* 0x000fe4000f8808ff */
[----:B------:R-:W-:Y:S02]  /*73c0*/  @!P0 LEA.HI.X R27, R6, UR7, R5, 0x1, P5 ;  /* 0x00000007061b8c11 */ /* 0x000fe4000a8f0c05 */
        /* <DEDUP_REMOVED lines=33> */
[----:B------:R-:W4:Y:S04]  /*75e0*/  LDSM.16.M88.4 R32, [R173+0x2800] ;  /* 0x00280000ad20783b */ /* 0x000f280000000200 */
[----:B------:R-:W5:Y:S04]  /*75f0*/  LDSM.16.M88.4 R52, [R173+0x3800] ;  /* 0x00380000ad34783b */ /* 0x000f680000000200 */
[----:B------:R-:W5:Y:S04]  /*7600*/  LDSM.16.M88.4 R44, [R173+0x4000] ;  /* 0x00400000ad2c783b */ /* 0x000f680000000200 */
[----:B------:R-:W5:Y:S04]  /*7610*/  LDSM.16.M88.4 R60, [R173+0x3000] ;  /* 0x00300000ad3c783b */ /* 0x000f680000000200 */
[----:B--2---:R-:W2:Y:S04]  /*7620*/  LDSM.16.M88.4 R24, [R167+0x2800] ;  /* 0x00280000a718783b */ /* 0x004ea80000000200 */
[----:B------:R-:W2:Y:S04]  /*7630*/  LDSM.16.M88.4 R36, [R173+0x4800] ;  /* 0x00480000ad24783b */ /* 0x000ea80000000200 */
[----:B---3--:R-:W3:Y:S01]  /*7640*/  LDSM.16.M88.4 R28, [R173+0x5000] ;  /* 0x00500000ad1c783b */ /* 0x008ee20000000200 */
[C---:B-1----:R-:W-:Y:S03]  /*7650*/  HMMA.16816.F32 R16, R20.reuse, R12, RZ ;  /* 0x0000000c1410723c */ /* 0x042fe600000018ff */
[----:B------:R-:W1:Y:S04]  /*7660*/  LDSM.16.M88.4 R112, [R173+0x5800] ;  /* 0x00580000ad70783b */ /* 0x000e680000000200 */
[----:B------:R-:W1:Y:S01]  /*7670*/  LDSM.16.M88.4 R108, [R167+0x3800] ;  /* 0x00380000a76c783b */ /* 0x000e620000000200 */
[C---:B------:R-:W-:Y:S03]  /*7680*/  HMMA.16816.F32 R12, R20.reuse, R14, RZ ;  /* 0x0000000e140c723c */ /* 0x040fe600000018ff */
[----:B------:R-:W1:Y:S03]  /*7690*/  LDSM.16.M88.4 R104, [R167+0x4000] ;  /* 0x00400000a768783b */ /* 0x000e660000000200 */
[C---:B----4-:R-:W-:Y:S01]  /*76a0*/  HMMA.16816.F32 R8, R20.reuse, R32, RZ ;  /* 0x000000201408723c */ /* 0x050fe200000018ff */
[----:B------:R-:W4:Y:S01]  /*76b0*/  LDSM.16.M88.4 R120, [R167+0x3000] ;  /* 0x00300000a778783b */ /* 0x000f220000000200 */
[----:B------:R-:W2:Y:S04]  /*76c0*/  S2R R3, SR_TID.X ;  /* 0x0000000000037919 */ /* 0x000ea80000002100 */
[----:B-----5:R-:W-:Y:S01]  /*76d0*/  HMMA.16816.F32 R56, R20, R52, RZ ;  /* 0x000000341438723c */ /* 0x020fe200000018ff */
[----:B------:R-:W0:Y:S05]  /*76e0*/  LDGDEPBAR ;  /* 0x00000000000079af */ /* 0x000e2a0000000000 */
[C---:B------:R-:W-:Y:S06]  /*76f0*/  HMMA.16816.F32 R16, R100.reuse, R4, R16 ;  /* 0x000000046410723c */ /* 0x040fec0000001810 */
[----:B------:R-:W-:Y:S06]  /*7700*/  HMMA.16816.F32 R12, R100, R6, R12 ;  /* 0x00000006640c723c */ /* 0x000fec000000180c */
[C---:B------:R-:W-:Y:S06]  /*7710*/  HMMA.16816.F32 R4, R20.reuse, R34, RZ ;  /* 0x000000221404723c */ /* 0x040fec00000018ff */
[C---:B------:R-:W-:Y:S06]  /*7720*/  HMMA.16816.F32 R48, R20.reuse, R44, RZ ;  /* 0x0000002c1430723c */ /* 0x040fec00000018ff */
[----:B------:R-:W-:Y:S01]  /*7730*/  HMMA.16816.F32 R52, R20, R54, RZ ;  /* 0x000000361434723c */ /* 0x000fe200000018ff */
[----:B--2---:R-:W-:-:S05]  /*7740*/  IMAD.SHL.U32 R3, R3, 0x2, RZ ;  /* 0x0000000203037824 */ /* 0x004fca00078e00ff */
[----:B------:R-:W-:Y:S01]  /*7750*/  HMMA.16816.F32 R44, R20, R46, RZ ;  /* 0x0000002e142c723c */ /* 0x000fe200000018ff */
[----:B------:R-:W-:-:S05]  /*7760*/  LOP3.LUT R3, R3, 0x6, RZ, 0xc0, !PT ;  /* 0x0000000603037812 */ /* 0x000fca00078ec0ff */
[----:B------:R-:W-:Y:S06]  /*7770*/  HMMA.16816.F32 R64, R20, R60, RZ ;  /* 0x0000003c1440723c */ /* 0x000fec00000018ff */
[C---:B------:R-:W-:Y:S06]  /*7780*/  HMMA.16816.F32 R8, R100.reuse, R24, R8 ;  /* 0x000000186408723c */ /* 0x040fec0000001808 */
[----:B------:R-:W-:Y:S06]  /*7790*/  HMMA.16816.F32 R4, R100, R26, R4 ;  /* 0x0000001a6404723c */ /* 0x000fec0000001804 */
[C---:B------:R-:W-:Y:S06]  /*77a0*/  HMMA.16816.F32 R40, R20.reuse, R36, RZ ;  /* 0x000000241428723c */ /* 0x040fec00000018ff */
[C---:B---3--:R-:W-:Y:S06]  /*77b0*/  HMMA.16816.F32 R32, R20.reuse, R28, RZ ;  /* 0x0000001c1420723c */ /* 0x048fec00000018ff */
[C---:B------:R-:W-:Y:S06]  /*77c0*/  HMMA.16816.F32 R60, R20.reuse, R62, RZ ;  /* 0x0000003e143c723c */ /* 0x040fec00000018ff */
[C---:B------:R-:W-:Y:S06]  /*77d0*/  HMMA.16816.F32 R36, R20.reuse, R38, RZ ;  /* 0x000000261424723c */ /* 0x040fec00000018ff */
[C---:B------:R-:W-:Y:S06]  /*77e0*/  HMMA.16816.F32 R28, R20.reuse, R30, RZ ;  /* 0x0000001e141c723c */ /* 0x040fec00000018ff */
[C---:B-1----:R-:W-:Y:S06]  /*77f0*/  HMMA.16816.F32 R24, R20.reuse, R112, RZ ;  /* 0x000000701418723c */ /* 0x042fec00000018ff */
        /* <DEDUP_REMOVED lines=8> */
[C---:B----4-:R-:W-:Y:S06]  /*7880*/  HMMA.16816.F32 R64, R100.reuse, R120, R64 ;  /* 0x000000786440723c */ /* 0x050fec0000001840 */
        /* <DEDUP_REMOVED lines=46> */
[C---:B------:R-:W-:Y:S06]  /*7b70*/  HMMA.16816.F32 R36, R112.reuse, R110, R36 ;  /* 0x0000006e7024723c */ /* 0x040fec0000001824 */
[C---:B--2---:R-:W-:Y:S06]  /*7b80*/  HMMA.16816.F32 R48, R112.reuse, R100, R48 ;  /* 0x000000647030723c */ /* 0x044fec0000001830 */
[C---:B------:R-:W-:Y:S01]  /*7b90*/  HMMA.16816.F32 R44, R112.reuse, R102, R44 ;  /* 0x00000066702c723c */ /* 0x040fe2000000182c */
[----:B------:R-:W1:Y:S05]  /*7ba0*/  LDSM.16.M88.4 R100, [R156+0x3800] ;  /* 0x003800009c64783b */ /* 0x000e6a0000000200 */
[C---:B---3--:R-:W-:Y:S06]  /*7bb0*/  HMMA.16816.F32 R56, R112.reuse, R104, R56 ;  /* 0x000000687038723c */ /* 0x048fec0000001838 */
[----:B------:R-:W-:Y:S01]  /*7bc0*/  HMMA.16816.F32 R52, R112, R106, R52 ;  /* 0x0000006a7034723c */ /* 0x000fe20000001834 */
[----:B------:R-:W2:Y:S01]  /*7bd0*/  LDSM.16.M88.4 R104, [R156+0x3000] ;  /* 0x003000009c68783b */ /* 0x000ea20000000200 */
[----:B------:R-:W-:-:S04]  /*7be0*/  DEPBAR.LE SB0, 0x0 ;  /* 0x000080000000791a */ /* 0x000fc80000000000 */
[C---:B-1----:R-:W-:Y:S06]  /*7bf0*/  HMMA.16816.F32 R20, R112.reuse, R102, R20 ;  /* 0x000000667014723c */ /* 0x042fec0000001814 */
[----:B------:R-:W-:Y:S01]  /*7c00*/  HMMA.16816.F32 R24, R112, R100, R24 ;  /* 0x000000647018723c */ /* 0x000fe20000001818 */
[----:B------:R-:W-:-:S05]  /*7c10*/  IMAD.SHL.U32 R102, R181, 0x80, RZ ;  /* 0x00000080b5667824 */ /* 0x000fca00078e00ff */
[C---:B--2---:R-:W-:Y:S01]  /*7c20*/  HMMA.16816.F32 R28, R112.reuse, R106, R28 ;  /* 0x0000006a701c723c */ /* 0x044fe2000000181c */
[C-C-:B------:R-:W-:Y:S02]  /*7c30*/  LOP3.LUT R100, R102.reuse, 0x8, R3.reuse, 0xfe, !PT ;  /* 0x0000000866647812 */ /* 0x140fe400078efe03 */
[--C-:B------:R-:W-:Y:S01]  /*7c40*/  LOP3.LUT R101, R102, 0x10, R3.reuse, 0xfe, !PT ;  /* 0x0000001066657812 */ /* 0x100fe200078efe03 */
[----:B------:R-:W-:Y:S01]  /*7c50*/  BAR.SYNC.DEFER_BLOCKING 0x0 ;  /* 0x0000000000007b1d */ /* 0x000fe20000010000 */
[C---:B------:R-:W-:Y:S01]  /*7c60*/  ISETP.GE.AND P1, PT, R100.reuse, R127, PT ;  /* 0x0000007f6400720c */ /* 0x040fe20003f26270 */
[----:B------:R-:W-:Y:S01]  /*7c70*/  HMMA.16816.F32 R32, R112, R104, R32 ;  /* 0x000000687020723c */ /* 0x000fe20000001820 */
[----:B------:R-:W-:Y:S02]  /*7c80*/  ISETP.GE.AND P6, PT, R100, R126, PT ;  /* 0x0000007e6400720c */ /* 0x000fe40003fc6270 */
[----:B------:R-:W-:Y:S02]  /*7c90*/  LOP3.LUT R100, R102, 0x18, R3, 0xfe, !PT ;  /* 0x0000001866647812 */ /* 0x000fe400078efe03 */
[----:B------:R-:W-:-:S02]  /*7ca0*/  FSEL R12, R12, -INF , !P1 ;  /* 0xff8000000c0c7808 */ /* 0x000fc40004800000 */
[CC--:B------:R-:W-:Y:S02]  /*7cb0*/  ISETP.GE.AND P2, PT, R101.reuse, R127.reuse, PT ;  /* 0x0000007f6500720c */ /* 0x0c0fe40003f46270 */
[-C--:B------:R-:W-:Y:S02]  /*7cc0*/  ISETP.GE.AND P5, PT, R101, R126.reuse, PT ;  /* 0x0000007e6500720c */ /* 0x080fe40003fa6270 */
[C---:B------:R-:W-:Y:S02]  /*7cd0*/  ISETP.GE.AND P4, PT, R100.reuse, R127, PT ;  /* 0x0000007f6400720c */ /* 0x040fe40003f86270 */
[----:B------:R-:W-:Y:S02]  /*7ce0*/  ISETP.GE.AND P1, PT, R100, R126, PT ;  /* 0x0000007e6400720c */ /* 0x000fe40003f26270 */
[C-C-:B------:R-:W-:Y:S02]  /*7cf0*/  LOP3.LUT R101, R102.reuse, 0x20, R3.reuse, 0xfe, !PT ;  /* 0x0000002066657812 */ /* 0x140fe400078efe03 */
[----:B------:R-:W-:-:S02]  /*7d00*/  LOP3.LUT R100, R102, 0x28, R3, 0xfe, !PT ;  /* 0x0000002866647812 */ /* 0x000fc400078efe03 */
[----:B------:R-:W-:Y:S02]  /*7d10*/  FSEL R107, R14, -INF , !P6 ;  /* 0xff8000000e6b7808 */ /* 0x000fe40007000000 */
[----:B------:R-:W-:Y:S02]  /*7d20*/  FSEL R120, R8, -INF , !P2 ;  /* 0xff80000008787808 */ /* 0x000fe40005000000 */
[----:B------:R-:W-:Y:S02]  /*7d30*/  FSEL R119, R10, -INF , !P5 ;  /* 0xff8000000a777808 */ /* 0x000fe40006800000 */
[CC--:B------:R-:W-:Y:S02]  /*7d40*/  ISETP.GE.AND P6, PT, R101.reuse, R127.reuse, PT ;  /* 0x0000007f6500720c */ /* 0x0c0fe40003fc6270 */
[----:B------:R-:W-:Y:S02]  /*7d50*/  ISETP.GE.AND P2, PT, R101, R126, PT ;  /* 0x0000007e6500720c */ /* 0x000fe40003f46270 */
[----:B------:R-:W-:-:S02]  /*7d60*/  ISETP.GE.AND P5, PT, R100, R127, PT ;  /* 0x0000007f6400720c */ /* 0x000fc40003fa6270 */
[----:B------:R-:W-:Y:S02]  /*7d70*/  FSEL R114, R4, -INF , !P4 ;  /* 0xff80000004727808 */ /* 0x000fe40006000000 */
[C-C-:B------:R-:W-:Y:S02]  /*7d80*/  LOP3.LUT R8, R102.reuse, 0x30, R3.reuse, 0xfe, !PT ;  /* 0x0000003066087812 */ /* 0x140fe400078efe03 */
[----:B------:R-:W-:Y:S02]  /*7d90*/  LOP3.LUT R4, R102, 0x38, R3, 0xfe, !PT ;  /* 0x0000003866047812 */ /* 0x000fe400078efe03 */
        /* <DEDUP_REMOVED lines=25> */
[----:B------:R-:W-:Y:S02]  /*7f30*/  ISETP.GE.AND P4, PT, R6, R126, PT ;  /* 0x0000007e0600720c */ /* 0x000fe40003f86270 */
[----:B------:R-:W-:-:S02]  /*7f40*/  ISETP.GE.AND P1, PT, R4, R127, PT ;  /* 0x0000007f0400720c */ /* 0x000fc40003f26270 */
[----:B------:R-:W-:Y:S02]  /*7f50*/  ISETP.GE.AND P6, PT, R4, R126, PT ;  /* 0x0000007e0400720c */ /* 0x000fe40003fc6270 */
[----:B------:R-:W-:Y:S02]  /*7f60*/  ISETP.GE.AND P5, PT, R6, R127, PT ;  /* 0x0000007f0600720c */ /* 0x000fe40003fa6270 */
[C-C-:B------:R-:W-:Y:S02]  /*7f70*/  LOP3.LUT R4, R102.reuse, 0x68, R3.reuse, 0xfe, !PT ;  /* 0x0000006866047812 */ /* 0x140fe400078efe03 */
[C---:B------:R-:W-:Y:S02]  /*7f80*/  LOP3.LUT R6, R102.reuse, 0x60, R3, 0xfe, !PT ;  /* 0x0000006066067812 */ /* 0x040fe400078efe03 */
[----:B------:R-:W-:Y:S02]  /*7f90*/  LOP3.LUT R8, R102, R3, RZ, 0xfc, !PT ;  /* 0x0000000366087212 */ /* 0x000fe400078efcff */
[----:B------:R-:W-:-:S02]  /*7fa0*/  FSEL R115, R42, -INF , !P4 ;  /* 0xff8000002a737808 */ /* 0x000fc40006000000 */
[----:B------:R-:W-:Y:S01]  /*7fb0*/  FSEL R110, R36, -INF , !P1 ;  /* 0xff800000246e7808 */ /* 0x000fe20004800000 */
[----:B------:R-:W-:Y:S01]  /*7fc0*/  VIADD R14, R8, 0x11 ;  /* 0x00000011080e7836 */ /* 0x000fe20000000000 */
[----:B------:R-:W-:Y:S01]  /*7fd0*/  FSEL R133, R46, -INF , !P2 ;  /* 0xff8000002e857808 */ /* 0x000fe20005000000 */
[----:B------:R-:W-:Y:S01]  /*7fe0*/  VIADD R10, R8, 0x19 ;  /* 0x00000019080a7836 */ /* 0x000fe20000000000 */
[----:B------:R-:W-:Y:S02]  /*7ff0*/  FSEL R112, R40, -INF , !P5 ;  /* 0xff80000028707808 */ /* 0x000fe40006800000 */
[CC--:B------:R-:W-:Y:S02]  /*8000*/  ISETP.GE.AND P4, PT, R4.reuse, R127.reuse, PT ;  /* 0x0000007f0400720c */ /* 0x0c0fe40003f86270 */
[----:B------:R-:W-:Y:S02]  /*8010*/  ISETP.GE.AND P1, PT, R4, R126, PT ;  /* 0x0000007e0400720c */ /* 0x000fe40003f26270 */
[----:B------:R-:W-:-:S02]  /*8020*/  ISETP.GE.AND P2, PT, R6, R127, PT ;  /* 0x0000007f0600720c */ /* 0x000fc40003f46270 */
[----:B------:R-:W-:Y:S01]  /*8030*/  ISETP.GE.AND P5, PT, R6, R126, PT ;  /* 0x0000007e0600720c */ /* 0x000fe20003fa6270 */
[----:B------:R-:W-:Y:S01]  /*8040*/  VIADD R6, R8, 0x1 ;  /* 0x0000000108067836 */ /* 0x000fe20000000000 */
[--C-:B------:R-:W-:Y:S02]  /*8050*/  LOP3.LUT R4, R102, 0x70, R3.reuse, 0xfe, !PT ;  /* 0x0000007066047812 */ /* 0x100fe400078efe03 */
[----:B------:R-:W-:Y:S02]  /*8060*/  FSEL R113, R38, -INF , !P6 ;  /* 0xff80000026717808 */ /* 0x000fe40007000000 */
[----:B------:R-:W-:Y:S02]  /*8070*/  ISETP.GE.AND P6, PT, R4, R127, PT ;  /* 0x0000007f0400720c */ /* 0x000fe40003fc6270 */
[----:B------:R-:W-:Y:S02]  /*8080*/  FSEL R66, R32, -INF , !P2 ;  /* 0xff80000020427808 */ /* 0x000fe40005000000 */
[----:B------:R-:W-:-:S02]  /*8090*/  LOP3.LUT R3, R102, 0x78, R3, 0xfe, !PT ;  /* 0x0000007866037812 */ /* 0x000fc400078efe03 */
        /* <DEDUP_REMOVED lines=8> */
[-C--:B------:R-:W-:Y:S02]  /*8120*/  ISETP.GE.AND P4, PT, R3, R126.reuse, PT ;  /* 0x0000007e0300720c */ /* 0x080fe40003f86270 */
[----:B------:R-:W-:Y:S02]  /*8130*/  ISETP.GE.AND P6, PT, R6, R126, PT ;  /* 0x0000007e0600720c */ /* 0x000fe40003fc6270 */
[----:B------:R-:W-:Y:S02]  /*8140*/  FSEL R3, R26, -INF , !P2 ;  /* 0xff8000001a037808 */ /* 0x000fe40005000000 */
[----:B------:R-:W-:Y:S02]  /*8150*/  FSEL R6, R17, -INF , !P1 ;  /* 0xff80000011067808 */ /* 0x000fe40004800000 */
[----:B------:R-:W-:-:S02]  /*8160*/  ISETP.GE.AND P2, PT, R4, R127, PT ;  /* 0x0000007f0400720c */ /* 0x000fc40003f46270 */
[-C--:B------:R-:W-:Y:S02]  /*8170*/  ISETP.GE.AND P1, PT, R4, R126.reuse, PT ;  /* 0x0000007e0400720c */ /* 0x080fe40003f26270 */
[----:B------:R-:W-:Y:S02]  /*8180*/  FSEL R19, R19, -INF , !P6 ;  /* 0xff80000013137808 */ /* 0x000fe40007000000 */
[----:B------:R-:W-:Y:S02]  /*8190*/  ISETP.GE.AND P6, PT, R14, R127, PT ;  /* 0x0000007f0e00720c */ /* 0x000fe40003fc6270 */
[----:B------:R-:W-:Y:S01]  /*81a0*/  FSEL R4, R13, -INF , !P2 ;  /* 0xff8000000d047808 */ /* 0x000fe20005000000 */
[----:B------:R-:W-:Y:S01]  /*81b0*/  VIADD R13, R8, 0x21 ;  /* 0x00000021080d7836 */ /* 0x000fe20000000000 */
[----:B------:R-:W-:Y:S02]  /*81c0*/  FSEL R15, R15, -INF , !P1 ;  /* 0xff8000000f0f7808 */ /* 0x000fe40004800000 */
[----:B------:R-:W-:-:S02]  /*81d0*/  ISETP.GE.AND P2, PT, R14, R126, PT ;  /* 0x0000007e0e00720c */ /* 0x000fc40003f46270 */
[-C--:B------:R-:W-:Y:S02]  /*81e0*/  ISETP.GE.AND P1, PT, R10, R127.reuse, PT ;  /* 0x0000007f0a00720c */ /* 0x080fe40003f26270 */
[----:B------:R-:W-:Y:S01]  /*81f0*/  FSEL R34, R9, -INF , !P6 ;  /* 0xff80000009227808 */ /* 0x000fe20007000000 */
[----:B------:R-:W-:Y:S01]  /*8200*/  VIADD R9, R8, 0x29 ;  /* 0x0000002908097836 */ /* 0x000fe20000000000 */
[----:B------:R-:W-:Y:S02]  /*8210*/  ISETP.GE.AND P6, PT, R10, R126, PT ;  /* 0x0000007e0a00720c */ /* 0x000fe40003fc6270 */
[----:B------:R-:W-:Y:S02]  /*8220*/  FSEL R199, R11, -INF , !P2 ;  /* 0xff8000000bc77808 */ /* 0x000fe40005000000 */
[----:B------:R-:W-:Y:S01]  /*8230*/  FSEL R32, R5, -INF , !P1 ;  /* 0xff80000005207808 */ /* 0x000fe20004800000 */
[----:B------:R-:W-:Y:S01]  /*8240*/  VIADD R5, R8, 0x31 ;  /* 0x0000003108057836 */ /* 0x000fe20000000000 */
[----:B------:R-:W-:-:S02]  /*8250*/  ISETP.GE.AND P2, PT, R13, R127, PT ;  /* 0x0000007f0d00720c */ /* 0x000fc40003f46270 */
[-C--:B------:R-:W-:Y:S02]  /*8260*/  ISETP.GE.AND P1, PT, R13, R126.reuse, PT ;  /* 0x0000007e0d00720c */ /* 0x080fe40003f26270 */
[----:B------:R-:W-:Y:S01]  /*8270*/  FSEL R141, R7, -INF , !P6 ;  /* 0xff800000078d7808 */ /* 0x000fe20007000000 */
[----:B------:R-:W-:Y:S01]  /*8280*/  VIADD R7, R8, 0x39 ;  /* 0x0000003908077836 */ /* 0x000fe20000000000 */
[----:B------:R-:W-:Y:S02]  /*8290*/  ISETP.GE.AND P6, PT, R9, R127, PT ;  /* 0x0000007f0900720c */ /* 0x000fe40003fc6270 */
[----:B------:R-:W-:Y:S02]  /*82a0*/  FSEL R140, R65, -INF , !P2 ;  /* 0xff800000418c7808 */ /* 0x000fe40005000000 */
[----:B------:R-:W-:Y:S02]  /*82b0*/  FSEL R155, R67, -INF , !P1 ;  /* 0xff800000439b7808 */ /* 0x000fe40004800000 */
[----:B------:R-:W-:-:S02]  /*82c0*/  ISETP.GE.AND P2, PT, R9, R126, PT ;  /* 0x0000007e0900720c */ /* 0x000fc40003f46270 */
[-C--:B------:R-:W-:Y:S02]  /*82d0*/  ISETP.GE.AND P1, PT, R5, R127.reuse, PT ;  /* 0x0000007f0500720c */ /* 0x080fe40003f26270 */
[----:B------:R-:W-:Y:S02]  /*82e0*/  FSEL R188, R61, -INF , !P6 ;  /* 0xff8000003dbc7808 */ /* 0x000fe40007000000 */
[----:B------:R-:W-:Y:S01]  /*82f0*/  ISETP.GE.AND P6, PT, R5, R126, PT ;  /* 0x0000007e0500720c */ /* 0x000fe20003fc6270 */
[----:B------:R-:W-:Y:S01]  /*8300*/  VIADD R5, R8, 0x41 ;  /* 0x0000004108057836 */ /* 0x000fe20000000000 */
        /* <DEDUP_REMOVED lines=26> */
[----:B------:R-:W-:Y:S02]  /*84b0*/  ISETP.GE.AND P1, PT, R5, R127, PT ;  /* 0x0000007f0500720c */ /* 0x000fe40003f26270 */
[----:B------:R-:W-:Y:S02]  /*84c0*/  FSEL R128, R37, -INF , !P6 ;  /* 0xff80000025807808 */ /* 0x000fe40007000000 */
[----:B------:R-:W-:Y:S02]  /*84d0*/  FSEL R108, R33, -INF , !P1 ;  /* 0xff800000216c7808 */ /* 0x000fe40004800000 */
[-C--:B------:R-:W-:Y:S02]  /*84e0*/  ISETP.GE.AND P1, PT, R7, R126.reuse, PT ;  /* 0x0000007e0700720c */ /* 0x080fe40003f26270 */
[----:B------:R-:W-:Y:S01]  /*84f0*/  ISETP.GE.AND P6, PT, R5, R126, PT ;  /* 0x0000007e0500720c */ /* 0x000fe20003fc6270 */
[----:B------:R-:W-:Y:S01]  /*8500*/  VIADD R5, R8, 0x71 ;  /* 0x0000007108057836 */ /* 0x000fe20000000000 */
[----:B------:R-:W-:-:S02]  /*8510*/  FSEL R105, R31, -INF , !P1 ;  /* 0xff8000001f697808 */ /* 0x000fc40004800000 */
[-C--:B------:R-:W-:Y:S02]  /*8520*/  ISETP.GE.AND P1, PT, R8, R127.reuse, PT ;  /* 0x0000007f0800720c */ /* 0x080fe40003f26270 */
[----:B------:R-:W-:Y:S02]  /*8530*/  FSEL R129, R39, -INF , !P2 ;  /* 0xff80000027817808 */ /* 0x000fe40005000000 */
[----:B------:R-:W-:Y:S02]  /*8540*/  FSEL R16, R16, -INF , !P1 ;  /* 0xff80000010107808 */ /* 0x000fe40004800000 */
[----:B------:R-:W-:Y:S02]  /*8550*/  ISETP.GE.AND P2, PT, R7, R127, PT ;  /* 0x0000007f0700720c */ /* 0x000fe40003f46270 */
[----:B------:R-:W-:Y:S02]  /*8560*/  ISETP.GT.AND P1, PT, R181, R176, PT ;  /* 0x000000b0b500720c */ /* 0x000fe40003f24270 */
        /* <DEDUP_REMOVED lines=8> */
[-C--:B------:R-:W-:Y:S02]  /*85f0*/  ISETP.GE.AND P5, PT, R8, R126.reuse, PT ;  /* 0x0000007e0800720c */ /* 0x080fe40003fa6270 */
[C---:B------:R-:W-:Y:S02]  /*8600*/  ISETP.GE.AND P6, PT, R5.reuse, R127, PT ;  /* 0x0000007f0500720c */ /* 0x040fe40003fc6270 */
        /* <DEDUP_REMOVED lines=8> */
[----:B------:R-:W-:Y:S01]  /*8690*/  MOV R10, RZ ;  /* 0x000000ff000a7202 */ /* 0x000fe20000000f00 */
[C---:B------:R-:W-:Y:S01]  /*86a0*/  VIADD R18, R102.reuse, 0xffffff80 ;  /* 0xffffff8066127836 */ /* 0x040fe20000000000 */
[----:B------:R-:W-:Y:S01]  /*86b0*/  IABS R14, R102 ;  /* 0x00000066000e7213 */ /* 0x000fe20000000000 */
[----:B------:R-:W-:Y:S01]  /*86c0*/  ULDC.64 UR4, c[0x0][0x230] ;  /* 0x00008c0000047ab9 */ /* 0x000fe20000000a00 */
[-C--:B-1----:R-:W-:Y:S02]  /*86d0*/  IABS R8, R9.reuse ;  /* 0x0000000900087213 */ /* 0x082fe40000000000 */
[----:B------:R-:W-:Y:S02]  /*86e0*/  LOP3.LUT R102, R102, R9, RZ, 0x3c, !PT ;  /* 0x0000000966667212 */ /* 0x000fe400078e3cff */
[----:B------:R-:W1:Y:S08]  /*86f0*/  I2F.RP R13, R8 ;  /* 0x00000008000d7306 */ /* 0x000e700000209400 */
[----:B-1----:R-:W1:Y:S02]  /*8700*/  MUFU.RCP R11, R13 ;  /* 0x0000000d000b7308 */ /* 0x002e640000001000 */
[----:B-1----:R-:W-:-:S06]  /*8710*/  VIADD R11, R11, 0xffffffe ;  /* 0x0ffffffe0b0b7836 */ /* 0x002fcc0000000000 */
[----:B------:R-:W1:Y:S02]  /*8720*/  F2I.FTZ.U32.TRUNC.NTZ R11, R11 ;  /* 0x0000000b000b7305 */ /* 0x000e64000021f000 */
[----:B-1----:R-:W-:-:S04]  /*8730*/  IMAD.MOV R7, RZ, RZ, -R11 ;  /* 0x000000ffff077224 */ /* 0x002fc800078e0a0b */
[----:B------:R-:W-:-:S04]  /*8740*/  IMAD R7, R7, R8, RZ ;  /* 0x0000000807077224 */ /* 0x000fc800078e02ff */
[----:B------:R-:W-:Y:S01]  /*8750*/  IMAD.HI.U32 R7, R11, R7, R10 ;  /* 0x000000070b077227 */ /* 0x000fe200078e000a */
[----:B------:R-:W-:Y:S02]  /*8760*/  IABS R10, R18 ;  /* 0x00000012000a7213 */ /* 0x000fe40000000000 */
[----:B------:R-:W-:-:S03]  /*8770*/  LOP3.LUT R18, R18, R9, RZ, 0x3c, !PT ;  /* 0x0000000912127212 */ /* 0x000fc600078e3cff */
[----:B------:R-:W-:-:S04]  /*8780*/  IMAD.HI.U32 R13, R7, R14, RZ ;  /* 0x0000000e070d7227 */ /* 0x000fc800078e00ff */
[----:B------:R-:W-:Y:S01]  /*8790*/  IMAD.HI.U32 R7, R7, R10, RZ ;  /* 0x0000000a07077227 */ /* 0x000fe200078e00ff */
[----:B------:R-:W-:-:S05]  /*87a0*/  IADD3 R11, -R13, RZ, RZ ;  /* 0x000000ff0d0b7210 */ /* 0x000fca0007ffe1ff */
[----:B------:R-:W-:Y:S02]  /*87b0*/  IMAD R17, R8, R11, R14 ;  /* 0x0000000b08117224 */ /* 0x000fe400078e020e */
[----:B------:R-:W-:-:S03]  /*87c0*/  IMAD.MOV R11, RZ, RZ, -R7 ;  /* 0x000000ffff0b7224 */ /* 0x000fc600078e0a07 */
[C---:B------:R-:W-:Y:S01]  /*87d0*/  ISETP.GT.U32.AND P5, PT, R8.reuse, R17, PT ;  /* 0x000000110800720c */ /* 0x040fe20003fa4070 */
[----:B------:R-:W-:-:S05]  /*87e0*/  IMAD R11, R8, R11, R10 ;  /* 0x0000000b080b7224 */ /* 0x000fca00078e020a */
[----:B------:R-:W-:-:S07]  /*87f0*/  ISETP.GT.U32.AND P4, PT, R8, R11, PT ;  /* 0x0000000b0800720c */ /* 0x000fce0003f84070 */
[-C--:B------:R-:W-:Y:S02]  /*8800*/  @!P5 IADD3 R17, R17, -R8.reuse, RZ ;  /* 0x800000081111d210 */ /* 0x080fe40007ffe0ff */
[----:B------:R-:W-:Y:S02]  /*8810*/  @!P5 IADD3 R13, R13, 0x1, RZ ;  /* 0x000000010d0dd810 */ /* 0x000fe40007ffe0ff */
[-C--:B------:R-:W-:Y:S02]  /*8820*/  ISETP.GE.U32.AND P2, PT, R17, R8.reuse, PT ;  /* 0x000000081100720c */ /* 0x080fe40003f46070 */
[----:B------:R-:W-:Y:S01]  /*8830*/  @!P4 IMAD.IADD R11, R11, 0x1, -R8 ;  /* 0x000000010b0bc824 */ /* 0x000fe200078e0a08 */
[----:B------:R-:W-:Y:S02]  /*8840*/  ISETP.GE.AND P5, PT, R102, RZ, PT ;  /* 0x000000ff6600720c */ /* 0x000fe40003fa6270 */
[----:B------:R-:W-:Y:S02]  /*8850*/  @!P4 IADD3 R7, R7, 0x1, RZ ;  /* 0x000000010707c810 */ /* 0x000fe40007ffe0ff */
[----:B------:R-:W-:-:S02]  /*8860*/  ISETP.GE.U32.AND P6, PT, R11, R8, PT ;  /* 0x000000080b00720c */ /* 0x000fc40003fc6070 */
[----:B------:R-:W-:Y:S02]  /*8870*/  ISETP.NE.AND P4, PT, R9, RZ, PT ;  /* 0x000000ff0900720c */ /* 0x000fe40003f85270 */
[----:B------:R-:W-:Y:S02]  /*8880*/  LOP3.LUT R8, RZ, R9, RZ, 0x33, !PT ;  /* 0x00000009ff087212 */ /* 0x000fe400078e33ff */
[----:B------:R-:W-:Y:S01]  /*8890*/  @P2 VIADD R13, R13, 0x1 ;  /* 0x000000010d0d2836 */ /* 0x000fe20000000000 */
[----:B------:R-:W-:-:S03]  /*88a0*/  ISETP.GE.AND P2, PT, R18, RZ, PT ;  /* 0x000000ff1200720c */ /* 0x000fc60003f46270 */
[----:B------:R-:W-:-:S03]  /*88b0*/  @!P5 IMAD.MOV R13, RZ, RZ, -R13 ;  /* 0x000000ffff0dd224 */ /* 0x000fc600078e0a0d */
[----:B------:R-:W-:-:S05]  /*88c0*/  @P6 VIADD R7, R7, 0x1 ;  /* 0x0000000107076836 */ /* 0x000fca0000000000 */
[----:B------:R-:W-:Y:S02]  /*88d0*/  MOV R11, R7 ;  /* 0x00000007000b7202 */ /* 0x000fe40000000f00 */
        /* <DEDUP_REMOVED lines=9> */
[----:B------:R-:W-:Y:S01]  /*8970*/  SHF.R.S32.HI R7, RZ, 0x1f, R9 ;  /* 0x0000001fff077819 */ /* 0x000fe20000011409 */
[----:B------:R-:W-:-:S04]  /*8980*/  IMAD.WIDE.U32 R20, R9, R116, RZ ;  /* 0x0000007409147225 */ /* 0x000fc800078e00ff */
[----:B------:R-:W-:-:S04]  /*8990*/  IMAD R8, R7, R116, RZ ;  /* 0x0000007407087224 */ /* 0x000fc800078e02ff */
[----:B------:R-:W-:-:S04]  /*89a0*/  IMAD R8, R9, R117, R8 ;  /* 0x0000007509087224 */ /* 0x000fc800078e0208 */
[----:B------:R-:W-:Y:S01]  /*89b0*/  IMAD.IADD R21, R21, 0x1, R8 ;  /* 0x0000000115157824 */ /* 0x000fe200078e0208 */
[----:B--2---:R-:W-:-:S04]  /*89c0*/  IADD3 R10, -R11, R10, RZ ;  /* 0x0000000a0b0a7210 */ /* 0x004fc80007ffe1ff */
[----:B------:R-:W-:-:S05]  /*89d0*/  SHF.R.S32.HI R7, RZ, 0x1f, R10 ;  /* 0x0000001fff077819 */ /* 0x000fca000001140a */
[----:B------:R-:W-:-:S04]  /*89e0*/  IMAD R7, R7, UR4, RZ ;  /* 0x0000000407077c24 */ /* 0x000fc8000f8e02ff */
[C---:B------:R-:W-:Y:S02]  /*89f0*/  IMAD R7, R10.reuse, UR5, R7 ;  /* 0x000000050a077c24 */ /* 0x040fe4000f8e0207 */
[----:B------:R-:W-:-:S04]  /*8a00*/  IMAD.WIDE.U32 R10, R10, UR4, R20 ;  /* 0x000000040a0a7c25 */ /* 0x000fc8000f8e0014 */
[----:B------:R-:W-:Y:S01]  /*8a10*/  IMAD.MOV.U32 R9, RZ, RZ, R10 ;  /* 0x000000ffff097224 */ /* 0x000fe200078e000a */
[----:B------:R-:W-:Y:S01]  /*8a20*/  IADD3 R8, R11, R7, RZ ;  /* 0x000000070b087210 */ /* 0x000fe20007ffe0ff */
[----:B------:R-:W-:Y:S06]  /*8a30*/  BRA `(.L_x_5829) ;  /* 0x0000000000087947 */ /* 0x000fec0003800000 */
.L_x_5828:
[----:B------:R-:W-:-:S04]  /*8a40*/  LEA R9, -R116, RZ, 0x7 ;  /* 0x000000ff74097211 */ /* 0x000fc800078e39ff */
[----:B------:R-:W-:-:S07]  /*8a50*/  SHF.R.S32.HI R8, RZ, 0x1f, R9 ;  /* 0x0000001fff087819 */ /* 0x000fce0000011409 */
.L_x_5829:
[C---:B------:R-:W-:Y:S01]  /*8a60*/  @!P0 LEA R20, P2, R9.reuse, R190, 0x1 ;  /* 0x000000be09148211 */ /* 0x040fe200078408ff */
[C---:B------:R-:W-:Y:S01]  /*8a70*/  @!P0 IMAD.WIDE.U32 R10, R116.reuse, 0x30, R124 ;  /* 0x00000030740a8825 */ /* 0x040fe200078e007c */
[----:B------:R-:W-:Y:S01]  /*8a80*/  @!P0 LEA R18, P4, R116, R124, 0x5 ;  /* 0x0000007c74128211 */ /* 0x000fe200078828ff */
[----:B------:R1:W-:Y:S01]  /*8a90*/  @P0 STS.128 [R182+0x2000], RZ ;  /* 0x002000ffb6000388 */ /* 0x0003e20000000c00 */
[----:B------:R-:W-:Y:S01]  /*8aa0*/  @!P0 LEA.HI.X R21, R9, R191, R8, 0x1, P2 ;  /* 0x000000bf09158211 */ /* 0x000fe200010f0c08 */
[----:B------:R-:W-:Y:S01]  /*8ab0*/  @!P0 IMAD R7, R117, 0x30, RZ ;  /* 0x0000003075078824 */ /* 0x000fe200078e02ff */
[C---:B------:R-:W-:Y:S01]  /*8ac0*/  @!P0 IADD3 R17, P2, R9.reuse, R10, RZ ;  /* 0x0000000a09118210 */ /* 0x040fe20007f5e0ff */
[----:B------:R-:W-:Y:S01]  /*8ad0*/  BSSY B0, `(.L_x_5830) ;  /* 0x000004d000007945 */ /* 0x000fe20003800000 */
[----:B------:R-:W-:Y:S01]  /*8ae0*/  @!P0 IADD3 R10, P6, P5, R9, R124, R178 ;  /* 0x0000007c090a8210 */ /* 0x000fe20007dde0b2 */
[----:B------:R-:W-:Y:S01]  /*8af0*/  @!PT LDS RZ, [RZ] ;  /* 0x00000000fffff984 */ /* 0x000fe20000000800 */
[----:B------:R-:W-:Y:S01]  /*8b00*/  @!PT LDS RZ, [RZ] ;  /* 0x00000000fffff984 */ /* 0x000fe20000000800 */
[----:B------:R-:W-:Y:S01]  /*8b10*/  @!PT LDS RZ, [RZ] ;  /* 0x00000000fffff984 */ /* 0x000fe20000000800 */
[----:B------:R2:W-:Y:S01]  /*8b20*/  @!P0 LDGSTS.E.BYPASS.LTC128B.128 [R182+0x2000], desc[UR10][R20.64] ;  /* 0x0200000014b68fae */ /* 0x0005e2000b901d4a */
[----:B------:R-:W-:-:S02]  /*8b30*/  @!P0 IADD3.X R14, R8, R7, R11, P2, !PT ;  /* 0x00000007080e8210 */ /* 0x000fc400017fe40b */
[-C--:B------:R-:W-:Y:S01]  /*8b40*/  @!P0 IADD3.X R7, R8, R125.reuse, R177, P6, P5 ;  /* 0x0000007d08078210 */ /* 0x080fe200037ea4b1 */
[----:B------:R1:W-:Y:S01]  /*8b50*/  @P0 STS.128 [R182+0x2800], RZ ;  /* 0x002800ffb6000388 */ /* 0x0003e20000000c00 */
[----:B------:R-:W-:Y:S02]  /*8b60*/  @!P0 IADD3 R13, P2, R9, R18, RZ ;  /* 0x00000012090d8210 */ /* 0x000fe40007f5e0ff */
[----:B------:R-:W-:Y:S02]  /*8b70*/  @!P0 LEA R22, P5, R10, UR8, 0x1 ;  /* 0x000000080a168c11 */ /* 0x000fe4000f8a08ff */
[----:B------:R-:W-:Y:S02]  /*8b80*/  @!P0 LEA.HI.X R11, R116, R125, R117, 0x5, P4 ;  /* 0x0000007d740b8211 */ /* 0x000fe400020f2c75 */
[----:B------:R-:W-:Y:S01]  /*8b90*/  @!P0 LEA.HI.X R23, R10, UR9, R7, 0x1, P5 ;  /* 0x000000090a178c11 */ /* 0x000fe2000a8f0c07 */
[----:B------:R-:W-:Y:S01]  /*8ba0*/  @!P0 IMAD R7, R117, 0x60, RZ ;  /* 0x0000006075078824 */ /* 0x000fe200078e02ff */
[----:B------:R-:W-:Y:S01]  /*8bb0*/  @!P0 LEA R26, P4, R13, UR8, 0x1 ;  /* 0x000000080d1a8c11 */ /* 0x000fe2000f8808ff */
[----:B------:R-:W-:Y:S01]  /*8bc0*/  @!P0 IMAD.X R10, R8, 0x1, R11, P2 ;  /* 0x00000001080a8824 */ /* 0x000fe200010e060b */
[----:B------:R-:W-:Y:S01]  /*8bd0*/  @!P0 LEA R24, P2, R17, UR8, 0x1 ;  /* 0x0000000811188c11 */ /* 0x000fe2000f8408ff */
[----:B------:R-:W-:Y:S01]  /*8be0*/  @!PT LDS RZ, [RZ] ;  /* 0x00000000fffff984 */ /* 0x000fe20000000800 */
[----:B------:R-:W-:Y:S01]  /*8bf0*/  @!PT LDS RZ, [RZ] ;  /* 0x00000000fffff984 */ /* 0x000fe20000000800 */
[----:B------:R-:W-:Y:S01]  /*8c00*/  @!PT LDS RZ, [RZ] ;  /* 0x00000000fffff984 */ /* 0x000fe20000000800 */
[----:B------:R3:W-:Y:S03]  /*8c10*/  @!P0 LDGSTS.E.BYPASS.LTC128B.128 [R182+0x2800], desc[UR10][R22.64] ;  /* 0x0280000016b68fae */ /* 0x0007e6000b901d4a */
[----:B------:R-:W-:Y:S01]  /*8c20*/  @!P0 LEA.HI.X R27, R13, UR9, R10, 0x1, P4 ;  /* 0x000000090d1b8c11 */ /* 0x000fe2000a0f0c0a */
[C---:B------:R-:W-:Y:S01]  /*8c30*/  @!P0 IMAD.WIDE.U32 R10, R116.reuse, 0x50, R124 ;  /* 0x00000050740a8825 */ /* 0x040fe200078e007c */
[----:B------:R-:W-:Y:S01]  /*8c40*/  @!P0 LEA.HI.X R25, R17, UR9, R14, 0x1, P2 ;  /* 0x0000000911198c11 */ /* 0x000fe200090f0c0e */
[----:B------:R1:W-:Y:S02]  /*8c50*/  @P0 STS.128 [R182+0x3000], RZ ;  /* 0x003000ffb6000388 */ /* 0x0003e40000000c00 */
[----:B------:R-:W-:Y:S01]  /*8c60*/  @!P0 IMAD R13, R117, 0x50, RZ ;  /* 0x00000050750d8824 */ /* 0x000fe200078e02ff */
[----:B------:R-:W-:Y:S01]  /*8c70*/  @!P0 IADD3 R14, P2, R9, R10, RZ ;  /* 0x0000000a090e8210 */ /* 0x000fe20007f5e0ff */
[----:B------:R-:W-:Y:S01]  /*8c80*/  @!PT LDS RZ, [RZ] ;  /* 0x00000000fffff984 */ /* 0x000fe20000000800 */
[----:B------:R-:W-:Y:S01]  /*8c90*/  @!PT LDS RZ, [RZ] ;  /* 0x00000000fffff984 */ /* 0x000fe20000000800 */
[----:B------:R-:W-:Y:S01]  /*8ca0*/  @!PT LDS RZ, [RZ] ;  /* 0x00000000fffff984 */ /* 0x000fe20000000800 */
[----:B------:R-:W-:Y:S01]  /*8cb0*/  @!P0 LDGSTS.E.BYPASS.LTC128B.128 [R182+0x3000], desc[UR10][R26.64] ;  /* 0x030000001ab68fae */ /* 0x000fe2000b901d4a */
[C---:B--2---:R-:W-:Y:S01]  /*8cc0*/  @!P0 IMAD.WIDE.U32 R20, R116.reuse, 0x60, R124 ;  /* 0x0000006074148825 */ /* 0x044fe200078e007c */
[----:B------:R-:W-:-:S02]  /*8cd0*/  @!P0 LEA R10, P5, R116, R124, 0x6 ;  /* 0x0000007c740a8211 */ /* 0x000fc400078a30ff */
[----:B------:R-:W-:Y:S01]  /*8ce0*/  @!P0 IADD3.X R13, R8, R13, R11, P2, !PT ;  /* 0x0000000d080d8210 */ /* 0x000fe200017fe40b */
[----:B------:R1:W-:Y:S01]  /*8cf0*/  @P0 STS.128 [R182+0x3800], RZ ;  /* 0x003800ffb6000388 */ /* 0x0003e20000000c00 */
[C---:B------:R-:W-:Y:S02]  /*8d00*/  @!P0 IADD3 R10, P4, R9.reuse, R10, RZ ;  /* 0x0000000a090a8210 */ /* 0x040fe40007f9e0ff */
[----:B------:R-:W-:Y:S01]  /*8d10*/  @!P0 LEA.HI.X R11, R116, R125, R117, 0x6, P5 ;  /* 0x0000007d740b8211 */ /* 0x000fe200028f3475 */
[----:B------:R-:W-:Y:S01]  /*8d20*/  @!PT LDS RZ, [RZ] ;  /* 0x00000000fffff984 */ /* 0x000fe20000000800 */
[----:B------:R-:W-:Y:S01]  /*8d30*/  @!PT LDS RZ, [RZ] ;  /* 0x00000000fffff984 */ /* 0x000fe20000000800 */
[----:B------:R-:W-:Y:S01]  /*8d40*/  @!PT LDS RZ, [RZ] ;  /* 0x00000000fffff984 */ /* 0x000fe20000000800 */
[----:B------:R2:W-:Y:S01]  /*8d50*/  @!P0 LDGSTS.E.BYPASS.LTC128B.128 [R182+0x3800], desc[UR10][R24.64] ;  /* 0x0380000018b68fae */ /* 0x0005e2000b901d4a */
[----:B------:R-:W-:-:S03]  /*8d60*/  @!P0 IADD3 R17, P2, R9, R20, RZ ;  /* 0x0000001409118210 */ /* 0x000fc60007f5e0ff */
[C---:B------:R-:W-:Y:S01]  /*8d70*/  @!P0 IMAD.X R11, R8.reuse, 0x1, R11, P4 ;  /* 0x00000001080b8824 */ /* 0x040fe200020e060b */
[----:B------:R-:W-:Y:S01]  /*8d80*/  @!P0 IADD3.X R20, R8, R7, R21, P2, !PT ;  /* 0x0000000708148210 */ /* 0x000fe200017fe415 */
[----:B------:R1:W-:Y:S01]  /*8d90*/  @P0 STS.128 [R182+0x4000], RZ ;  /* 0x004000ffb6000388 */ /* 0x0003e20000000c00 */
        /* <DEDUP_REMOVED lines=22> */
[----:B-1----:R-:W-:-:S04]  /*8f00*/  IMAD.WIDE.U32 R10, R116, 0x70, R124 ;  /* 0x00000070740a7825 */ /* 0x002fc800078e007c */
        /* <DEDUP_REMOVED lines=9> */
.L_x_5831:
[----:B------:R-:W-:Y:S05]  /*8fa0*/  BSYNC B0 ;  /* 0x0000000000007941 */ /* 0x000fea0003800000 */
.L_x_5830:
[----:B------:R-:W0:Y:S01]  /*8fb0*/  LDGDEPBAR ;  /* 0x00000000000079af */ /* 0x000e220000000000 */
[----:B------:R-:W-:-:S04]  /*8fc0*/  LEA R190, P0, R9, R190, 0x1 ;  /* 0x000000be09be7211 */ /* 0x000fc800078008ff */
[----:B------:R-:W-:-:S09]  /*8fd0*/  LEA.HI.X R191, R9, R191, R8, 0x1, P0 ;  /* 0x000000bf09bf7211 */ /* 0x000fd200000f0c08 */
.L_x_5827:
[----:B------:R-:W-:Y:S01]  /*8fe0*/  FMNMX.FTZ R7, R2, R16, !PT ;  /* 0x0000001002077209 */ /* 0x000fe20007810000 */
[----:B-12---:R-:W-:Y:S01]  /*8ff0*/  LDSM.16.MT88.4 R20, [R166+0x6000] ;  /* 0x00600000a614783b */ /* 0x006fe20000004200 */
[----:B------:R-:W-:Y:S02]  /*9000*/  FMNMX.FTZ R10, R0, R5, !PT ;  /* 0x00000005000a7209 */ /* 0x000fe40007810000 */
        /* <DEDUP_REMOVED lines=74> */
[----:B-1----:R-:W-:Y:S02]  /*94b0*/  FMNMX.FTZ R49, R8, R49, !PT ;  /* 0x0000003108317209 */ /* 0x002fe40007810000 */
[----:B--2---:R-:W-:-:S03]  /*94c0*/  FMNMX.FTZ R48, R7, R48, !PT ;  /* 0x0000003007307209 */ /* 0x004fc60007810000 */
[C---:B------:R-:W-:Y:S01]  /*94d0*/  FMUL.FTZ R109, R49.reuse, UR12 ;  /* 0x0000000c316d7c20 */ /* 0x040fe20008410000 */
[----:B------:R-:W-:Y:S02]  /*94e0*/  FSETP.NEU.FTZ.AND P2, PT, R49, -INF , PT ;  /* 0xff8000003100780b */ /* 0x000fe40003f5d000 */
[C---:B------:R-:W-:Y:S01]  /*94f0*/  FSETP.NEU.FTZ.AND P0, PT, R48.reuse, -INF , PT ;  /* 0xff8000003000780b */ /* 0x040fe20003f1d000 */
[----:B------:R-:W-:Y:S01]  /*9500*/  FMUL.FTZ R58, R48, UR12 ;  /* 0x0000000c303a7c20 */ /* 0x000fe20008410000 */
[----:B------:R-:W-:Y:S02]  /*9510*/  FSEL R109, R109, RZ, P2 ;  /* 0x000000ff6d6d7208 */ /* 0x000fe40001000000 */
[----:B------:R-:W-:Y:S02]  /*9520*/  FSEL R147, R49, RZ, P2 ;  /* 0x000000ff31937208 */ /* 0x000fe40001000000 */
[----:B------:R-:W-:Y:S01]  /*9530*/  FSEL R58, R58, RZ, P0 ;  /* 0x000000ff3a3a7208 */ /* 0x000fe20000000000 */
[--C-:B------:R-:W-:Y:S01]  /*9540*/  FFMA.FTZ R104, R12, UR12, -R109.reuse ;  /* 0x0000000c0c687c23 */ /* 0x100fe2000801086d */
[----:B------:R-:W-:Y:S01]  /*9550*/  FFMA.FTZ R146, R16, UR12, -R109 ;  /* 0x0000000c10927c23 */ /* 0x000fe2000801086d */
[----:B------:R-:W-:Y:S01]  /*9560*/  FADD.FTZ R147, R2, -R147 ;  /* 0x8000009302937221 */ /* 0x000fe20000010000 */
[--C-:B------:R-:W-:Y:S01]  /*9570*/  FFMA.FTZ R122, R6, UR12, -R109.reuse ;  /* 0x0000000c067a7c23 */ /* 0x100fe2000801086d */
[--C-:B------:R-:W-:Y:S01]  /*9580*/  FFMA.FTZ R8, R15, UR12, -R58.reuse ;  /* 0x0000000c0f087c23 */ /* 0x100fe2000801083a */
[--C-:B------:R-:W-:Y:S01]  /*9590*/  FFMA.FTZ R125, R5, UR12, -R58.reuse ;  /* 0x0000000c057d7c23 */ /* 0x100fe2000801083a */
[----:B------:R-:W1:Y:S01]  /*95a0*/  LDSM.16.MT88.4 R12, [R168+0x6000] ;  /* 0x00600000a80c783b */ /* 0x000e620000004200 */
[----:B------:R-:W-:Y:S01]  /*95b0*/  FSEL R5, R48, RZ, P0 ;  /* 0x000000ff30057208 */ /* 0x000fe20000000000 */
[----:B------:R-:W-:Y:S01]  /*95c0*/  FFMA.FTZ R59, R4, UR12, -R109 ;  /* 0x0000000c043b7c23 */ /* 0x000fe2000801086d */
[--C-:B------:R-:W-:Y:S01]  /*95d0*/  FFMA.FTZ R102, R19, UR12, -R58.reuse ;  /* 0x0000000c13667c23 */ /* 0x100fe2000801083a */
[--C-:B------:R-:W-:Y:S01]  /*95e0*/  FFMA.FTZ R107, R107, UR12, -R58.reuse ;  /* 0x0000000c6b6b7c23 */ /* 0x100fe2000801083a */
[----:B------:R-:W-:Y:S01]  /*95f0*/  FMUL.FTZ R147, R147, UR12 ;  /* 0x0000000c93937c20 */ /* 0x000fe20008410000 */
[----:B------:R-:W-:Y:S01]  /*9600*/  FADD.FTZ R0, R0, -R5 ;  /* 0x8000000500007221 */ /* 0x000fe20000010000 */
[----:B------:R-:W-:Y:S01]  /*9610*/  MUFU.EX2 R146, R146 ;  /* 0x0000009200927308 */ /* 0x000fe20000000800 */
[--C-:B------:R-:W-:Y:S01]  /*9620*/  FFMA.FTZ R123, R120, UR12, -R109.reuse ;  /* 0x0000000c787b7c23 */ /* 0x100fe2000801086d */
[--C-:B------:R-:W-:Y:S01]  /*9630*/  FFMA.FTZ R117, R114, UR12, -R109.reuse ;  /* 0x0000000c72757c23 */ /* 0x100fe2000801086d */
[----:B------:R-:W-:Y:S01]  /*9640*/  FMUL.FTZ R0, R0, UR12 ;  /* 0x0000000c00007c20 */ /* 0x000fe20008410000 */
        /* <DEDUP_REMOVED lines=30> */
[----:B------:R-:W2:Y:S01]  /*9830*/  MUFU.EX2 R102, R102 ;  /* 0x0000006600667308 */ /* 0x000ea20000000800 */
[----:B---3--:R-:W-:-:S07]  /*9840*/  F2FP.F16.F32.PACK_AB R6, R59, R104 ;  /* 0x000000683b06723e */ /* 0x008fce00000000ff */
[----:B------:R-:W-:Y:S08]  /*9850*/  MUFU.EX2 R107, R107 ;  /* 0x0000006b006b7308 */ /* 0x000ff00000000800 */
[----:B------:R-:W3:Y:S01]  /*9860*/  MUFU.EX2 R2, R8 ;  /* 0x0000000800027308 */ /* 0x000ee20000000800 */
[----:B--2---:R-:W-:-:S07]  /*9870*/  F2FP.F16.F32.PACK_AB R5, R102, R125 ;  /* 0x0000007d6605723e */ /* 0x004fce00000000ff */
[----:B------:R-:W2:Y:S08]  /*9880*/  MUFU.EX2 R147, R147 ;  /* 0x0000009300937308 */ /* 0x000eb00000000800 */
[----:B------:R-:W4:Y:S01]  /*9890*/  MUFU.EX2 R124, R0 ;  /* 0x00000000007c7308 */ /* 0x000f220000000800 */
[----:B---3--:R-:W-:-:S07]  /*98a0*/  F2FP.F16.F32.PACK_AB R7, R2, R107 ;  /* 0x0000006b0207723e */ /* 0x008fce00000000ff */
        /* <DEDUP_REMOVED lines=8> */
[----:B------:R-:W2:Y:S01]  /*9930*/  MUFU.EX2 R120, R120 ;  /* 0x0000007800787308 */ /* 0x000ea20000000800 */
        /* <DEDUP_REMOVED lines=8> */
[C---:B-1----:R-:W-:Y:S01]  /*99c0*/  HMMA.16816.F32 R8, R4.reuse, R12, R8 ;  /* 0x0000000c0408723c */ /* 0x042fe20000001808 */
        /* <DEDUP_REMOVED lines=22> */
[----:B------:R-:W1:Y:S01]  /*9b30*/  MUFU.EX2 R116, R116 ;  /* 0x0000007400747308 */ /* 0x000e620000000800 */
        /* <DEDUP_REMOVED lines=12> */
[----:B------:R-:W3:Y:S01]  /*9c00*/  MUFU.EX2 R114, R114 ;  /* 0x0000007200727308 */ /* 0x000ee20000000800 */
[----:B------:R-:W-:Y:S02]  /*9c10*/  FADD.FTZ R104, R104, R147 ;  /* 0x0000009368687221 */ /* 0x000fe40000010000 */
[----:B------:R-:W-:Y:S01]  /*9c20*/  HMMA.16816.F32 R24, R4, R26, R76 ;  /* 0x0000001a0418723c */ /* 0x000fe2000000184c */
[----:B------:R-:W-:Y:S01]  /*9c30*/  LDSM.16.MT88.4 R76, [R165+0x8000] ;  /* 0x00800000a54c783b */ /* 0x000fe20000004200 */
[----:B------:R-:W-:-:S03]  /*9c40*/  FADD.FTZ R104, R59, R104 ;  /* 0x000000683b687221 */ /* 0x000fc60000010000 */
[----:B------:R-:W-:Y:S01]  /*9c50*/  MUFU.EX2 R141, R141 ;  /* 0x0000008d008d7308 */ /* 0x000fe20000000800 */
[C---:B------:R-:W-:Y:S06]  /*9c60*/  HMMA.16816.F32 R32, R4.reuse, R40, R32 ;  /* 0x000000280420723c */ /* 0x040fec0000001820 */
[----:B------:R-:W-:Y:S01]  /*9c70*/  HMMA.16816.F32 R4, R4, R42, R80 ;  /* 0x0000002a0404723c */ /* 0x000fe20000001850 */
[----:B--2---:R-:W-:Y:S01]  /*9c80*/  F2FP.F16.F32.PACK_AB R40, R120, R123 ;  /* 0x0000007b7828723e */ /* 0x004fe200000000ff */
[----:B------:R-:W2:Y:S01]  /*9c90*/  MUFU.EX2 R140, R140 ;  /* 0x0000008c008c7308 */ /* 0x000ea20000000800 */
[----:B-1----:R-:W-:Y:S01]  /*9ca0*/  F2FP.F16.F32.PACK_AB R41, R116, R119 ;  /* 0x000000777429723e */ /* 0x002fe200000000ff */
        /* <DEDUP_REMOVED lines=9> */
[----:B------:R-:W1:Y:S03]  /*9d40*/  LDSM.16.MT88.4 R52, [R168+0x7000] ;  /* 0x00700000a834783b */ /* 0x000e660000004200 */
        /* <DEDUP_REMOVED lines=9> */
[----:B------:R-:W1:Y:S01]  /*9de0*/  MUFU.EX2 R137, R137 ;  /* 0x0000008900897308 */ /* 0x000e620000000800 */
[C---:B------:R-:W-:Y:S06]  /*9df0*/  HMMA.16816.F32 R16, R40.reuse, R44, R16 ;  /* 0x0000002c2810723c */ /* 0x040fec0000001810 */
[----:B------:R-:W-:Y:S01]  /*9e00*/  HMMA.16816.F32 R20, R40, R46, R20 ;  /* 0x0000002e2814723c */ /* 0x000fe20000001814 */
[----:B------:R-:W5:Y:S01]  /*9e10*/  LDSM.16.MT88.4 R44, [R166+0x7000] ;  /* 0x00700000a62c783b */ /* 0x000f620000004200 */
[----:B------:R-:W-:Y:S05]  /*9e20*/  MUFU.EX2 R155, R155 ;  /* 0x0000009b009b7308 */ /* 0x000fea0000000800 */
[----:B--2---:R-:W-:-:S02]  /*9e30*/  F2FP.F16.F32.PACK_AB R40, R140, R141 ;  /* 0x0000008d8c28723e */ /* 0x004fc400000000ff */
[----:B----4-:R-:W-:Y:S01]  /*9e40*/  F2FP.F16.F32.PACK_AB R41, R126, R139 ;  /* 0x0000008b7e29723e */ /* 0x010fe200000000ff */
[----:B------:R-:W2:Y:S01]  /*9e50*/  MUFU.EX2 R152, R152 ;  /* 0x0000009800987308 */ /* 0x000ea20000000800 */
[----:B------:R-:W-:Y:S02]  /*9e60*/  F2FP.F16.F32.PACK_AB R42, R127, R136 ;  /* 0x000000887f2a723e */ /* 0x000fe400000000ff */
[----:B-1----:R-:W-:-:S05]  /*9e70*/  F2FP.F16.F32.PACK_AB R43, R137, R138 ;  /* 0x0000008a892b723e */ /* 0x002fca00000000ff */
[----:B------:R-:W-:Y:S02]  /*9e80*/  MUFU.EX2 R149, R149 ;  /* 0x0000009500957308 */ /* 0x000fe40000000800 */
[C---:B------:R-:W-:Y:S06]  /*9e90*/  HMMA.16816.F32 R8, R40.reuse, R52, R8 ;  /* 0x000000342808723c */ /* 0x040fec0000001808 */
[C---:B------:R-:W-:Y:S01]  /*9ea0*/  HMMA.16816.F32 R12, R40.reuse, R54, R12 ;  /* 0x00000036280c723c */ /* 0x040fe2000000180c */
[----:B------:R-:W1:Y:S01]  /*9eb0*/  LDSM.16.MT88.4 R52, [R168+0x7800] ;  /* 0x00780000a834783b */ /* 0x000e620000004200 */
        /* <DEDUP_REMOVED lines=12> */
[----:B------:R-:W1:Y:S03]  /*9f80*/  MUFU.EX2 R60, R60 ;  /* 0x0000003c003c7308 */ /* 0x000e660000000800 */
[----:B------:R-:W-:Y:S05]  /*9f90*/  HMMA.16816.F32 R4, R40, R62, R4 ;  /* 0x0000003e2804723c */ /* 0x000fea0000001804 */
[----:B------:R-:W-:Y:S01]  /*9fa0*/  MUFU.EX2 R132, R132 ;  /* 0x0000008400847308 */ /* 0x000fe20000000800 */
[--C-:B-----5:R-:W-:Y:S01]  /*9fb0*/  FFMA.FTZ R153, R142, UR12, -R109.reuse ;  /* 0x0000000c8e997c23 */ /* 0x120fe2000801086d */
[----:B--2---:R-:W-:Y:S01]  /*9fc0*/  F2FP.F16.F32.PACK_AB R40, R152, R155 ;  /* 0x0000009b9828723e */ /* 0x004fe200000000ff */
[--C-:B------:R-:W-:Y:S01]  /*9fd0*/  FFMA.FTZ R62, R134, UR12, -R109.reuse ;  /* 0x0000000c863e7c23 */ /* 0x100fe2000801086d */
[----:B---3--:R-:W-:Y:S01]  /*9fe0*/  F2FP.F16.F32.PACK_AB R41, R150, R151 ;  /* 0x000000979629723e */ /* 0x008fe200000000ff */
[--C-:B------:R-:W-:Y:S01]  /*9ff0*/  FFMA.FTZ R134, R135, UR12, -R58.reuse ;  /* 0x0000000c87867c23 */ /* 0x100fe2000801083a */
[----:B------:R-:W-:Y:S01]  /*a000*/  F2FP.F16.F32.PACK_AB R42, R148, R149 ;  /* 0x00000095942a723e */ /* 0x000fe200000000ff */
[----:B------:R-:W-:Y:S01]  /*a010*/  FFMA.FTZ R63, R144, UR12, -R109 ;  /* 0x0000000c903f7c23 */ /* 0x000fe2000801086d */
[----:B------:R-:W-:Y:S01]  /*a020*/  FFMA.FTZ R135, R145, UR12, -R58 ;  /* 0x0000000c91877c23 */ /* 0x000fe2000801083a */
[----:B-1----:R-:W-:Y:S01]  /*a030*/  F2FP.F16.F32.PACK_AB R43, R60, R61 ;  /* 0x0000003d3c2b723e */ /* 0x002fe200000000ff */
[----:B------:R-:W1:Y:S06]  /*a040*/  MUFU.EX2 R153, R153 ;  /* 0x0000009900997308 */ /* 0x000e6c0000000800 */
[C---:B------:R-:W-:Y:S02]  /*a050*/  HMMA.16816.F32 R8, R40.reuse, R52, R8 ;  /* 0x000000342808723c */ /* 0x040fe40000001808 */
[----:B------:R-:W-:Y:S04]  /*a060*/  MUFU.EX2 R62, R62 ;  /* 0x0000003e003e7308 */ /* 0x000fe80000000800 */
[C---:B------:R-:W-:Y:S01]  /*a070*/  HMMA.16816.F32 R12, R40.reuse, R54, R12 ;  /* 0x00000036280c723c */ /* 0x040fe2000000180c */
[----:B------:R-:W2:Y:S03]  /*a080*/  LDSM.16.MT88.4 R52, [R164+0x7800] ;  /* 0x00780000a434783b */ /* 0x000ea60000004200 */
[----:B------:R-:W3:Y:S01]  /*a090*/  MUFU.EX2 R63, R63 ;  /* 0x0000003f003f7308 */ /* 0x000ee20000000800 */
[----:B-1----:R-:W-:Y:S01]  /*a0a0*/  F2FP.F16.F32.PACK_AB R80, R153, R132 ;  /* 0x000000849950723e */ /* 0x002fe200000000ff */
[C---:B----4-:R-:W-:Y:S06]  /*a0b0*/  HMMA.16816.F32 R28, R40.reuse, R36, R28 ;  /* 0x00000024281c723c */ /* 0x050fec000000181c */
[C---:B------:R-:W-:Y:S01]  /*a0c0*/  HMMA.16816.F32 R24, R40.reuse, R38, R24 ;  /* 0x000000262818723c */ /* 0x040fe20000001818 */
[----:B------:R-:W1:Y:S01]  /*a0d0*/  LDSM.16.MT88.4 R36, [R166+0x8000] ;  /* 0x00800000a624783b */ /* 0x000e620000004200 */
[----:B------:R-:W-:Y:S04]  /*a0e0*/  MUFU.EX2 R134, R134 ;  /* 0x0000008600867308 */ /* 0x000fe80000000800 */
[----:B------:R-:W-:Y:S01]  /*a0f0*/  HMMA.16816.F32 R16, R40, R44, R16 ;  /* 0x0000002c2810723c */ /* 0x000fe20000001810 */
[----:B---3--:R-:W-:-:S03]  /*a100*/  F2FP.F16.F32.PACK_AB R82, R63, R62 ;  /* 0x0000003e3f52723e */ /* 0x008fc600000000ff */
[----:B------:R-:W3:Y:S02]  /*a110*/  MUFU.EX2 R135, R135 ;  /* 0x0000008700877308 */ /* 0x000ee40000000800 */
[C---:B------:R-:W-:Y:S01]  /*a120*/  HMMA.16816.F32 R20, R40.reuse, R46, R20 ;  /* 0x0000002e2814723c */ /* 0x040fe20000001814 */
[----:B------:R-:W4:Y:S05]  /*a130*/  LDSM.16.MT88.4 R44, [R168+0x8000] ;  /* 0x00800000a82c783b */ /* 0x000f2a0000004200 */
[----:B------:R-:W-:Y:S01]  /*a140*/  MUFU.EX2 R193, R193 ;  /* 0x000000c100c17308 */ /* 0x000fe20000000800 */
[----:B---3--:R-:W-:Y:S01]  /*a150*/  F2FP.F16.F32.PACK_AB R81, R135, R134 ;  /* 0x000000868751723e */ /* 0x008fe200000000ff */
        /* <DEDUP_REMOVED lines=11> */
[----:B------:R-:W3:Y:S01]  /*a210*/  MUFU.EX2 R43, R43 ;  /* 0x0000002b002b7308 */ /* 0x000ee20000000800 */
[----:B--2---:R-:W-:-:S07]  /*a220*/  F2FP.F16.F32.PACK_AB R83, R53, R52 ;  /* 0x000000343553723e */ /* 0x004fce00000000ff */
[C---:B-1----:R-:W-:Y:S01]  /*a230*/  HMMA.16816.F32 R16, R80.reuse, R36, R16 ;  /* 0x000000245010723c */ /* 0x042fe20000001810 */
[----:B------:R-:W-:Y:S05]  /*a240*/  MUFU.EX2 R41, R41 ;  /* 0x0000002900297308 */ /* 0x000fea0000000800 */
[C---:B------:R-:W-:Y:S01]  /*a250*/  HMMA.16816.F32 R20, R80.reuse, R38, R20 ;  /* 0x000000265014723c */ /* 0x040fe20000001814 */
[----:B------:R-:W1:Y:S02]  /*a260*/  LDSM.16.MT88.4 R36, [R164+0x8000] ;  /* 0x00800000a424783b */ /* 0x000e640000004200 */
[----:B------:R-:W-:Y:S03]  /*a270*/  MUFU.EX2 R42, R42 ;  /* 0x0000002a002a7308 */ /* 0x000fe60000000800 */
[C---:B----4-:R-:W-:Y:S06]  /*a280*/  HMMA.16816.F32 R8, R80.reuse, R44, R8 ;  /* 0x0000002c5008723c */ /* 0x050fec0000001808 */
        /* <DEDUP_REMOVED lines=8> */
[----:B------:R-:W4:Y:S08]  /*a310*/  MUFU.EX2 R47, R47 ;  /* 0x0000002f002f7308 */ /* 0x000f300000000800 */
        /* <DEDUP_REMOVED lines=9> */
[----:B---3--:R-:W-:Y:S01]  /*a3b0*/  F2FP.F16.F32.PACK_AB R4, R43, R40 ;  /* 0x000000282b04723e */ /* 0x008fe200000000ff */
[----:B------:R-:W-:Y:S01]  /*a3c0*/  MUFU.EX2 R33, R33 ;  /* 0x0000002100217308 */ /* 0x000fe20000000800 */
[----:B----4-:R-:W-:Y:S02]  /*a3d0*/  F2FP.F16.F32.PACK_AB R5, R47, R44 ;  /* 0x0000002c2f05723e */ /* 0x010fe400000000ff */
        /* <DEDUP_REMOVED lines=33> */
[----:B--2---:R-:W-:Y:S01]  /*a5f0*/  HMMA.16816.F32 R88, R4, R12, R88 ;  /* 0x0000000c0458723c */ /* 0x004fe20000001858 */
[----:B------:R-:W-:-:S04]  /*a600*/  FADD.FTZ R22, R2, R107 ;  /* 0x0000006b02167221 */ /* 0x000fc80000010000 */
[----:B------:R-:W-:Y:S01]  /*a610*/  FADD.FTZ R119, R119, R22 ;  /* 0x0000001677777221 */ /* 0x000fe20000010000 */
[----:B------:R-:W-:Y:S01]  /*a620*/  HMMA.16816.F32 R68, R4, R14, R68 ;  /* 0x0000000e0444723c */ /* 0x000fe20000001844 */
[----:B------:R-:W2:Y:S02]  /*a630*/  LDSM.16.MT88.4 R12, [R168+0x9800] ;  /* 0x00980000a80c783b */ /* 0x000ea40000004200 */
[----:B------:R-:W-:-:S03]  /*a640*/  FADD.FTZ R116, R116, R119 ;  /* 0x0000007774747221 */ /* 0x000fc60000010000 */
[C---:B------:R-:W-:Y:S01]  /*a650*/  HMMA.16816.F32 R96, R4.reuse, R20, R96 ;  /* 0x000000140460723c */ /* 0x040fe20000001860 */
[----:B------:R-:W-:Y:S01]  /*a660*/  FADD.FTZ R121, R121, R116 ;  /* 0x0000007479797221 */ /* 0x000fe20000010000 */
[----:B------:R-:W3:Y:S03]  /*a670*/  MUFU.EX2 R20, R65 ;  /* 0x0000004100147308 */ /* 0x000ee60000000800 */
[----:B------:R-:W-:Y:S01]  /*a680*/  FADD.FTZ R114, R114, R121 ;  /* 0x0000007972727221 */ /* 0x000fe20000010000 */
[C---:B------:R-:W-:Y:S01]  /*a690*/  HMMA.16816.F32 R72, R4.reuse, R8, R72 ;  /* 0x000000080448723c */ /* 0x040fe20000001848 */
[--C-:B------:R-:W-:Y:S01]  /*a6a0*/  FFMA.FTZ R21, R3, UR12, -R58.reuse ;  /* 0x0000000c03157c23 */ /* 0x100fe2000801083a */
[----:B------:R-:W-:Y:S01]  /*a6b0*/  FFMA.FTZ R3, R57, UR12, -R58 ;  /* 0x0000000c39037c23 */ /* 0x000fe2000801083a */
[----:B------:R-:W-:Y:S02]  /*a6c0*/  FADD.FTZ R139, R139, R114 ;  /* 0x000000728b8b7221 */ /* 0x000fe40000010000 */
[----:B------:R4:W-:Y:S01]  /*a6d0*/  MUFU.EX2 R2, R21 ;  /* 0x0000001500027308 */ /* 0x0009e20000000800 */
[----:B------:R-:W-:Y:S01]  /*a6e0*/  HMMA.16816.F32 R76, R4, R10, R76 ;  /* 0x0000000a044c723c */ /* 0x000fe2000000184c */
[----:B------:R-:W-:Y:S01]  /*a6f0*/  FADD.FTZ R8, R0, R117 ;  /* 0x0000007500087221 */ /* 0x000fe20000010000 */
[----:B------:R-:W-:-:S03]  /*a700*/  FADD.FTZ R139, R126, R139 ;  /* 0x0000008b7e8b7221 */ /* 0x000fc60000010000 */
[----:B------:R-:W-:Y:S01]  /*a710*/  FADD.FTZ R141, R141, R8 ;  /* 0x000000088d8d7221 */ /* 0x000fe20000010000 */
[C---:B------:R-:W-:Y:S01]  /*a720*/  HMMA.16816.F32 R84, R4.reuse, R16, R84 ;  /* 0x000000100454723c */ /* 0x040fe20000001854 */
[----:B------:R-:W5:Y:S01]  /*a730*/  LDSM.16.MT88.4 R8, [R166+0x9800] ;  /* 0x00980000a608783b */ /* 0x000f620000004200 */
[----:B------:R-:W-:Y:S01]  /*a740*/  FADD.FTZ R138, R138, R139 ;  /* 0x0000008b8a8a7221 */ /* 0x000fe20000010000 */
[----:B------:R-:W-:Y:S01]  /*a750*/  FADD.FTZ R141, R140, R141 ;  /* 0x0000008d8c8d7221 */ /* 0x000fe20000010000 */
[----:B------:R-:W2:Y:S02]  /*a760*/  MUFU.EX2 R3, R3 ;  /* 0x0000000300037308 */ /* 0x000ea40000000800 */
[----:B------:R-:W-:Y:S01]  /*a770*/  FADD.FTZ R138, R137, R138 ;  /* 0x0000008a898a7221 */ /* 0x000fe20000010000 */
[----:B------:R-:W-:Y:S01]  /*a780*/  FADD.FTZ R16, R136, R141 ;  /* 0x0000008d88107221 */ /* 0x000fe20000010000 */
[----:B------:R-:W-:Y:S01]  /*a790*/  HMMA.16816.F32 R80, R4, R18, R80 ;  /* 0x000000120450723c */ /* 0x000fe20000001850 */
[----:B----4-:R-:W-:-:S02]  /*a7a0*/  FFMA.FTZ R21, R50, UR12, -R58 ;  /* 0x0000000c32157c23 */ /* 0x010fc4000801083a */
[----:B------:R-:W-:Y:S01]  /*a7b0*/  FADD.FTZ R16, R127, R16 ;  /* 0x000000107f107221 */ /* 0x000fe20000010000 */
[----:B------:R-:W-:Y:S01]  /*a7c0*/  MUFU.EX2 R0, R51 ;  /* 0x0000003300007308 */ /* 0x000fe20000000800 */
[----:B------:R-:W-:Y:S02]  /*a7d0*/  FADD.FTZ R151, R151, R138 ;  /* 0x0000008a97977221 */ /* 0x000fe40000010000 */
[----:B------:R-:W-:Y:S01]  /*a7e0*/  FADD.FTZ R155, R155, R16 ;  /* 0x000000109b9b7221 */ /* 0x000fe20000010000 */
[----:B-1----:R-:W-:Y:S01]  /*a7f0*/  F2FP.F16.F32.PACK_AB R4, R27, R26 ;  /* 0x0000001a1b04723e */ /* 0x002fe200000000ff */
[----:B------:R-:W-:Y:S01]  /*a800*/  FADD.FTZ R150, R150, R151 ;  /* 0x0000009796967221 */ /* 0x000fe20000010000 */
[----:B---3--:R-:W-:Y:S01]  /*a810*/  F2FP.F16.F32.PACK_AB R6, R193, R20 ;  /* 0x00000014c106723e */ /* 0x008fe200000000ff */
[----:B------:R-:W-:Y:S01]  /*a820*/  FADD.FTZ R152, R152, R155 ;  /* 0x0000009b98987221 */ /* 0x000fe20000010000 */
[----:B------:R-:W1:Y:S01]  /*a830*/  MUFU.EX2 R21, R21 ;  /* 0x0000001500157308 */ /* 0x000e620000000800 */
[----:B------:R-:W-:Y:S01]  /*a840*/  FADD.FTZ R29, R61, R150 ;  /* 0x000000963d1d7221 */ /* 0x000fe20000010000 */
[----:B--2---:R-:W-:Y:S01]  /*a850*/  F2FP.F16.F32.PACK_AB R5, R3, R2 ;  /* 0x000000020305723e */ /* 0x004fe200000000ff */
[----:B------:R-:W-:Y:S01]  /*a860*/  FADD.FTZ R23, R149, R152 ;  /* 0x0000009895177221 */ /* 0x000fe20000010000 */
[----:B------:R-:W2:Y:S01]  /*a870*/  LDSM.16.MT88.4 R16, [R165+0x9800] ;  /* 0x00980000a510783b */ /* 0x000ea20000004200 */
[----:B------:R-:W-:-:S02]  /*a880*/  FADD.FTZ R29, R60, R29 ;  /* 0x0000001d3c1d7221 */ /* 0x000fc40000010000 */
[----:B------:R-:W-:Y:S02]  /*a890*/  FADD.FTZ R23, R148, R23 ;  /* 0x0000001794177221 */ /* 0x000fe40000010000 */
[----:B------:R-:W-:Y:S02]  /*a8a0*/  FADD.FTZ R134, R134, R29 ;  /* 0x0000001d86867221 */ /* 0x000fe40000010000 */
[----:B------:R-:W-:Y:S02]  /*a8b0*/  FADD.FTZ R132, R132, R23 ;  /* 0x0000001784847221 */ /* 0x000fe40000010000 */
[----:B------:R-:W-:Y:S02]  /*a8c0*/  FADD.FTZ R135, R135, R134 ;  /* 0x0000008687877221 */ /* 0x000fe40000010000 */
[----:B------:R-:W-:Y:S01]  /*a8d0*/  FADD.FTZ R153, R153, R132 ;  /* 0x0000008499997221 */ /* 0x000fe20000010000 */
[----:B-1----:R-:W-:Y:S01]  /*a8e0*/  F2FP.F16.F32.PACK_AB R7, R21, R0 ;  /* 0x000000001507723e */ /* 0x002fe200000000ff */
[----:B------:R-:W-:-:S02]  /*a8f0*/  FADD.FTZ R52, R52, R135 ;  /* 0x0000008734347221 */ /* 0x000fc40000010000 */
[----:B------:R-:W-:Y:S02]  /*a900*/  FADD.FTZ R62, R62, R153 ;  /* 0x000000993e3e7221 */ /* 0x000fe40000010000 */
[----:B------:R-:W-:Y:S02]  /*a910*/  FADD.FTZ R53, R53, R52 ;  /* 0x0000003435357221 */ /* 0x000fe40000010000 */
[----:B------:R-:W-:Y:S01]  /*a920*/  FADD.FTZ R63, R63, R62 ;  /* 0x0000003e3f3f7221 */ /* 0x000fe20000010000 */
[C---:B------:R-:W-:Y:S06]  /*a930*/  HMMA.16816.F32 R96, R4.reuse, R12, R96 ;  /* 0x0000000c0460723c */ /* 0x040fec0000001860 */
[C---:B------:R-:W-:Y:S01]  /*a940*/  HMMA.16816.F32 R92, R4.reuse, R14, R92 ;  /* 0x0000000e045c723c */ /* 0x040fe2000000185c */
[----:B------:R-:W1:Y:S05]  /*a950*/  LDSM.16.MT88.4 R12, [R164+0x9800] ;  /* 0x00980000a40c783b */ /* 0x000e6a0000004200 */
[C---:B-----5:R-:W-:Y:S06]  /*a960*/  HMMA.16816.F32 R68, R4.reuse, R10, R68 ;  /* 0x0000000a0444723c */ /* 0x060fec0000001844 */
[----:B------:R-:W-:Y:S01]  /*a970*/  HMMA.16816.F32 R88, R4, R8, R88 ;  /* 0x000000080458723c */ /* 0x000fe20000001858 */
[----:B------:R-:W-:-:S04]  /*a980*/  FADD.FTZ R10, R44, R53 ;  /* 0x000000352c0a7221 */ /* 0x000fc80000010000 */
        /* <DEDUP_REMOVED lines=29> */
.L_x_5824:
[----:B------:R-:W-:Y:S05]  /*ab60*/  @!P1 BRA `(.L_x_5832) ;  /* 0x0000003400689947 */ /* 0x000fea0003800000 */
[----:B------:R-:W-:Y:S01]  /*ab70*/  IMAD.U32 R189, R118, -0x80, RZ ;  /* 0xffffff8076bd7824 */ /* 0x000fe200078e00ff */
[----:B------:R-:W-:Y:S01]  /*ab80*/  MOV R3, R0 ;  /* 0x0000000000037202 */ /* 0x000fe20000000f00 */
[----:B------:R-:W-:Y:S01]  /*ab90*/  IMAD.MOV.U32 R101, RZ, RZ, R2 ;  /* 0x000000ffff657224 */ /* 0x000fe200078e0002 */
[----:B------:R-:W-:Y:S01]  /*aba0*/  ULDC UR5, c[0x0][0x2d0] ;  /* 0x0000b40000057ab9 */ /* 0x000fe20000000800 */
[----:B------:R-:W-:Y:S01]  /*abb0*/  ULDC UR4, c[0x0][0x2ec] ;  /* 0x0000bb0000047ab9 */ /* 0x000fe20000000800 */
[----:B------:R-:W-:-:S07]  /*abc0*/  SHF.R.S32.HI R188, RZ, 0x1f, R189 ;  /* 0x0000001fffbc7819 */ /* 0x000fce00000114bd */
.L_x_5836:
[----:B------:R-:W-:Y:S01]  /*abd0*/  ISETP.GE.AND P0, PT, R183, UR5, PT ;  /* 0x00000005b7007c0c */ /* 0x000fe2000bf06270 */
[----:B------:R-:W-:Y:S04]  /*abe0*/  DEPBAR.LE SB0, 0x0 ;  /* 0x000080000000791a */ /* 0x000fe80000000000 */
[----:B------:R-:W-:Y:S01]  /*abf0*/  BAR.SYNC.DEFER_BLOCKING 0x0 ;  /* 0x0000000000007b1d */ /* 0x000fe20000010000 */
[----:B------:R-:W-:Y:S01]  /*ac00*/  VIADD R181, R181, 0xffffffff ;  /* 0xffffffffb5b57836 */ /* 0x000fe20000000000 */
[----:B------:R-:W-:Y:S01]  /*ac10*/  MOV R206, R189 ;  /* 0x000000bd00ce7202 */ /* 0x000fe20000000f00 */
[----:B------:R-:W-:Y:S05]  /*ac20*/  IMAD.MOV.U32 R207, RZ, RZ, R188 ;  /* 0x000000ffffcf7224 */ /* 0x000fea00078e00bc */
[----:B------:R-:W1:Y:S08]  /*ac30*/  @!P0 LDC.64 R196, c[0x0][0x250] ;  /* 0x00009400ffc48b82 */ /* 0x000e700000000a00 */
[----:B------:R-:W2:Y:S08]  /*ac40*/  @!P0 LDC.64 R204, c[0x0][0x250] ;  /* 0x00009400ffcc8b82 */ /* 0x000eb00000000a00 */
[----:B------:R-:W3:Y:S01]  /*ac50*/  @!P0 LDC.64 R202, c[0x0][0x250] ;  /* 0x00009400ffca8b82 */ /* 0x000ee20000000a00 */
[----:B------:R-:W-:Y:S05]  /*ac60*/  @!P3 BRA `(.L_x_5833) ;  /* 0x0000000000f4b947 */ /* 0x000fea0003800000 */
[----:B------:R-:W4:Y:S01]  /*ac70*/  LDC R0, c[0x0][0x380] ;  /* 0x0000e000ff007b82 */ /* 0x000f220000000800 */
[----:B------:R-:W-:Y:S05]  /*ac80*/  SHF.L.U32 R5, R181, 0x7, RZ ;  /* 0x00000007b5057819 */ /* 0x000fea00000006ff */
[----:B------:R-:W-:Y:S05]  /*ac90*/  VIADD R11, R5, 0x80 ;  /* 0x00000080050b7836 */ /* 0x000fea0000000000 */
[----:B------:R-:W-:Y:S02]  /*aca0*/  IABS R6, R11 ;  /* 0x0000000b00067213 */ /* 0x000fe40000000000 */
        /* <DEDUP_REMOVED lines=45> */
[----:B------:R-:W5:Y:S02]  /*af80*/  LDG.E R9, desc[UR10][R14.64] ;  /* 0x0000000a0e097981 */ /* 0x000f64000c1e1900 */
[-C--:B----4-:R-:W-:Y:S01]  /*af90*/  IMAD.WIDE.U32 R206, R11, R6.reuse, RZ ;  /* 0x000000060bce7225 */ /* 0x090fe200078e00ff */
[----:B------:R-:W-:Y:S05]  /*afa0*/  SHF.R.S32.HI R13, RZ, 0x1f, R11 ;  /* 0x0000001fff0d7819 */ /* 0x000fea000001140b */
[----:B------:R-:W-:Y:S04]  /*afb0*/  IMAD R0, R13, R6, RZ ;  /* 0x000000060d007224 */ /* 0x000fe800078e02ff */
[----:B------:R-:W-:Y:S04]  /*afc0*/  IMAD R0, R11, R7, R0 ;  /* 0x000000070b007224 */ /* 0x000fe800078e0200 */
[----:B------:R-:W-:Y:S01]  /*afd0*/  IMAD.IADD R207, R207, 0x1, R0 ;  /* 0x00000001cfcf7824 */ /* 0x000fe200078e0200 */
[----:B-----5:R-:W-:Y:S04]  /*afe0*/  IADD3 R9, -R9, R2, RZ ;  /* 0x0000000209097210 */ /* 0x020fe80007ffe1ff */
[----:B------:R-:W-:Y:S01]  /*aff0*/  SHF.R.S32.HI R7, RZ, 0x1f, R9 ;  /* 0x0000001fff077819 */ /* 0x000fe20000011409 */
[-C--:B-1----:R-:W-:Y:S04]  /*b000*/  IMAD.WIDE.U32 R206, R9, R4.reuse, R206 ;  /* 0x0000000409ce7225 */ /* 0x082fe800078e00ce */
[----:B------:R-:W-:Y:S04]  /*b010*/  IMAD R0, R7, R4, RZ ;  /* 0x0000000407007224 */ /* 0x000fe800078e02ff */
[----:B------:R-:W-:Y:S05]  /*b020*/  IMAD R0, R9, R5, R0 ;  /* 0x0000000509007224 */ /* 0x000fea00078e0200 */
[----:B------:R-:W-:Y:S07]  /*b030*/  IADD3 R207, R207, R0, RZ ;  /* 0x00000000cfcf7210 */ /* 0x000fee0007ffe0ff */
.L_x_5833:
        /* <DEDUP_REMOVED lines=26> */
[----:B------:R-:W2:Y:S01]  /*b1e0*/  @!P0 LDC.64 R196, c[0x0][0x250] ;  /* 0x00009400ffc48b82 */ /* 0x000ea20000000a00 */
        /* <DEDUP_REMOVED lines=20> */
[----:B--2---:R-:W-:Y:S02]  /*b330*/  @!P0 IMAD R197, R197, 0x70, RZ ;  /* 0x00000070c5c58824 */ /* 0x004fe400078e02ff */
[--C-:B----4-:R-:W-:Y:S01]  /*b340*/  @!P0 IMAD.WIDE.U32 R208, R200, 0x50, R206.reuse ;  /* 0x00000050c8d08825 */ /* 0x110fe200078e00ce */
[----:B------:R-:W-:Y:S03]  /*b350*/  @P0 STS.128 [R182+0x8800], RZ ;  /* 0x008800ffb6000388 */ /* 0x000fe60000000c00 */
[----:B------:R-:W-:Y:S01]  /*b360*/  @!P0 IMAD R201, R201, 0x50, RZ ;  /* 0x00000050c9c98824 */ /* 0x000fe200078e02ff */
[-C--:B------:R-:W-:Y:S01]  /*b370*/  @!P0 LEA R200, P4, R208, R194.reuse, 0x1 ;  /* 0x000000c2d0c88211 */ /* 0x080fe200078808ff */
[----:B-1----:R-:W-:Y:S04]  /*b380*/  @!P0 IMAD.WIDE.U32 R210, R198, 0x60, R206 ;  /* 0x00000060c6d28825 */ /* 0x002fe800078e00ce */
[----:B------:R-:W-:Y:S01]  /*b390*/  @!P0 IMAD.IADD R201, R201, 0x1, R209 ;  /* 0x00000001c9c98824 */ /* 0x000fe200078e02d1 */
[-C--:B------:R-:W-:Y:S01]  /*b3a0*/  @!P0 LEA R198, P2, R210, R194.reuse, 0x1 ;  /* 0x000000c2d2c68211 */ /* 0x080fe200078408ff */
[----:B------:R-:W-:Y:S02]  /*b3b0*/  @!P0 IMAD R199, R199, 0x60, RZ ;  /* 0x00000060c7c78824 */ /* 0x000fe400078e02ff */
[----:B------:R-:W-:Y:S01]  /*b3c0*/  @!P0 IMAD.WIDE.U32 R206, R196, 0x70, R206 ;  /* 0x00000070c4ce8825 */ /* 0x000fe200078e00ce */
[-C--:B------:R-:W-:Y:S03]  /*b3d0*/  @!P0 LEA.HI.X R201, R208, R195.reuse, R201, 0x1, P4 ;  /* 0x000000c3d0c98211 */ /* 0x080fe600020f0cc9 */
[----:B------:R-:W-:Y:S01]  /*b3e0*/  @!P0 IMAD.IADD R199, R199, 0x1, R211 ;  /* 0x00000001c7c78824 */ /* 0x000fe200078e02d3 */
[----:B------:R-:W-:Y:S01]  /*b3f0*/  @!P0 LEA R194, P1, R206, R194, 0x1 ;  /* 0x000000c2cec28211 */ /* 0x000fe200078208ff */
[----:B------:R-:W-:Y:S01]  /*b400*/  @!PT LDS RZ, [RZ] ;  /* 0x00000000fffff984 */ /* 0x000fe20000000800 */
[----:B------:R-:W-:Y:S01]  /*b410*/  @!PT LDS RZ, [RZ] ;  /* 0x00000000fffff984 */ /* 0x000fe20000000800 */
[----:B------:R-:W-:Y:S01]  /*b420*/  @!PT LDS RZ, [RZ] ;  /* 0x00000000fffff984 */ /* 0x000fe20000000800 */
[----:B------:R-:W-:Y:S01]  /*b430*/  @!P0 LDGSTS.E.BYPASS.LTC128B.128 [R182+0x8800], desc[UR10][R200.64] ;  /* 0x08800000c8b68fae */ /* 0x000fe2000b901d4a */
[----:B------:R-:W-:Y:S02]  /*b440*/  @!P0 IMAD.IADD R197, R197, 0x1, R207 ;  /* 0x00000001c5c58824 */ /* 0x000fe400078e02cf */
[-C--:B------:R-:W-:Y:S01]  /*b450*/  @!P0 LEA.HI.X R199, R210, R195.reuse, R199, 0x1, P2 ;  /* 0x000000c3d2c78211 */ /* 0x080fe200010f0cc7 */
[----:B------:R-:W-:Y:S02]  /*b460*/  @P0 STS.128 [R182+0x9000], RZ ;  /* 0x009000ffb6000388 */ /* 0x000fe40000000c00 */
[----:B------:R-:W-:Y:S02]  /*b470*/  @!P0 LEA.HI.X R195, R206, R195, R197, 0x1, P1 ;  /* 0x000000c3cec38211 */ /* 0x000fe400008f0cc5 */
[----:B------:R-:W-:Y:S01]  /*b480*/  @!PT LDS RZ, [RZ] ;  /* 0x00000000fffff984 */ /* 0x000fe20000000800 */
[----:B------:R-:W-:Y:S01]  /*b490*/  @!PT LDS RZ, [RZ] ;  /* 0x00000000fffff984 */ /* 0x000fe20000000800 */
[----:B------:R-:W-:Y:S01]  /*b4a0*/  @!PT LDS RZ, [RZ] ;  /* 0x00000000fffff984 */ /* 0x000fe20000000800 */
[----:B------:R-:W-:Y:S01]  /*b4b0*/  @!P0 LDGSTS.E.BYPASS.LTC128B.128 [R182+0x9000], desc[UR10][R198.64] ;  /* 0x09000000c6b68fae */ /* 0x000fe2000b901d4a */
[----:B------:R-:W-:Y:S03]  /*b4c0*/  ISETP.GT.AND P1, PT, R181, R176, PT ;  /* 0x000000b0b500720c */ /* 0x000fe60003f24270 */
        /* <DEDUP_REMOVED lines=12> */
[----:B------:R-:W1:Y:S01]  /*b590*/  LDSM.16.M88.4 R124, [R173+0x4000] ;  /* 0x00400000ad7c783b */ /* 0x000e620000000200 */
[----:B------:R-:W-:Y:S03]  /*b5a0*/  IMAD.MOV.U32 R195, RZ, RZ, R103 ;  /* 0x000000ffffc37224 */ /* 0x000fe600078e0067 */
        /* <DEDUP_REMOVED lines=106> */
[----:B------:R-:W-:Y:S04]  /*bc50*/  SHF.L.U32 R103, R181, 0x7, RZ ;  /* 0x00000007b5677819 */ /* 0x000fe800000006ff */
[----:B------:R-:W-:Y:S01]  /*bc60*/  IABS R108, R103 ;  /* 0x00000067006c7213 */ /* 0x000fe20000000000 */
[C---:B------:R-:W-:Y:S01]  /*bc70*/  VIADD R111, R103.reuse, 0xffffff80 ;  /* 0xffffff80676f7836 */ /* 0x040fe20000000000 */
[-C--:B-1----:R-:W-:Y:S02]  /*bc80*/  IABS R100, R2.reuse ;  /* 0x0000000200647213 */ /* 0x082fe40000000000 */
[-C--:B------:R-:W-:Y:S02]  /*bc90*/  LOP3.LUT R103, R103, R2.reuse, RZ, 0x3c, !PT ;  /* 0x0000000267677212 */ /* 0x080fe400078e3cff */
[----:B------:R-:W1:Y:S10]  /*bca0*/  I2F.RP R107, R100 ;  /* 0x00000064006b7306 */ /* 0x000e740000209400 */
[----:B-1----:R-:W1:Y:S02]  /*bcb0*/  MUFU.RCP R102, R107 ;  /* 0x0000006b00667308 */ /* 0x002e640000001000 */
[----:B-1----:R-:W-:Y:S01]  /*bcc0*/  VIADD R112, R102, 0xffffffe ;  /* 0x0ffffffe66707836 */ /* 0x002fe20000000000 */
[----:B------:R-:W-:Y:S02]  /*bcd0*/  IABS R102, R111 ;  /* 0x0000006f00667213 */ /* 0x000fe40000000000 */
[----:B------:R-:W-:Y:S05]  /*bce0*/  LOP3.LUT R111, R111, R2, RZ, 0x3c, !PT ;  /* 0x000000026f6f7212 */ /* 0x000fea00078e3cff */
[----:B------:R-:W1:Y:S01]  /*bcf0*/  F2I.FTZ.U32.TRUNC.NTZ R113, R112 ;  /* 0x0000007000717305 */ /* 0x000e62000021f000 */
[----:B------:R-:W-:Y:S01]  /*bd00*/  ISETP.GE.AND P1, PT, R111, RZ, PT ;  /* 0x000000ff6f00720c */ /* 0x000fe20003f26270 */
        /* <DEDUP_REMOVED lines=27> */
[-C--:B------:R-:W-:Y:S01]  /*bec0*/  LEA R114, P2, R103, R186.reuse, 0x2 ;  /* 0x000000ba67727211 */ /* 0x080fe200078410ff */
[----:B------:R-:W1:Y:S01]  /*bed0*/  LDC R100, c[0x0][0x24c] ;  /* 0x00009300ff647b82 */ /* 0x000e620000000800 */
        /* <DEDUP_REMOVED lines=19> */
.L_x_5835:
        /* <DEDUP_REMOVED lines=88> */
.L_x_5834:
        /* <DEDUP_REMOVED lines=85> */
[----:B------:R-:W-:Y:S01]  /*cae0*/  FSEL R103, R103, RZ, P0 ;  /* 0x000000ff67677208 */ /* 0x000fe20000000000 */
        /* <DEDUP_REMOVED lines=27> */
[----:B------:R-:W-:Y:S01]  /*cca0*/  FMUL.FTZ R102, R3, UR4 ;  /* 0x0000000403667c20 */ /* 0x000fe20008410000 */
[C---:B------:R-:W-:Y:S03]  /*ccb0*/  FMUL.FTZ R72, R100.reuse, R72 ;  /* 0x0000004864487220 */ /* 0x040fe60000410000 */
[----:B------:R-:W2:Y:S01]  /*ccc0*/  MUFU.EX2 R124, R124 ;  /* 0x0000007c007c7308 */ /* 0x000ea20000000800 */
[C---:B------:R-:W-:Y:S01]  /*ccd0*/  FMUL.FTZ R73, R100.reuse, R73 ;  /* 0x0000004964497220 */ /* 0x040fe20000410000 */
[C---:B------:R-:W-:Y:S01]  /*cce0*/  FMUL.FTZ R76, R100.reuse, R76 ;  /* 0x0000004c644c7220 */ /* 0x040fe20000410000 */
[----:B------:R-:W-:Y:S01]  /*ccf0*/  FMUL.FTZ R77, R100, R77 ;  /* 0x0000004d644d7220 */ /* 0x000fe20000410000 */
[--C-:B------:R-:W-:Y:S01]  /*cd00*/  FFMA.FTZ R127, R20, UR4, -R116.reuse ;  /* 0x00000004147f7c23 */ /* 0x100fe20008010874 */
[C---:B------:R-:W-:Y:S01]  /*cd10*/  FMUL.FTZ R20, R100.reuse, R84 ;  /* 0x0000005464147220 */ /* 0x040fe20000410000 */
[--C-:B------:R-:W-:Y:S01]  /*cd20*/  FFMA.FTZ R130, R21, UR4, -R116.reuse ;  /* 0x0000000415827c23 */ /* 0x100fe20008010874 */
[----:B------:R-:W-:Y:S03]  /*cd30*/  FMUL.FTZ R21, R100, R85 ;  /* 0x0000005564157220 */ /* 0x000fe60000410000 */
        /* <DEDUP_REMOVED lines=10> */
[----:B------:R-:W-:Y:S01]  /*cde0*/  FFMA.FTZ R52, R53, UR4, -R116 ;  /* 0x0000000435347c23 */ /* 0x000fe20008010874 */
[--C-:B------:R-:W-:Y:S01]  /*cdf0*/  FFMA.FTZ R53, R54, UR4, -R103.reuse ;  /* 0x0000000436357c23 */ /* 0x100fe20008010867 */
[--C-:B------:R-:W-:Y:S01]  /*ce00*/  FFMA.FTZ R54, R55, UR4, -R103.reuse ;  /* 0x0000000437367c23 */ /* 0x100fe20008010867 */
[--C-:B------:R-:W-:Y:S01]  /*ce10*/  FFMA.FTZ R55, R58, UR4, -R103.reuse ;  /* 0x000000043a377c23 */ /* 0x100fe20008010867 */
[--C-:B------:R-:W-:Y:S01]  /*ce20*/  FFMA.FTZ R58, R59, UR4, -R103.reuse ;  /* 0x000000043b3a7c23 */ /* 0x100fe20008010867 */
[--C-:B------:R-:W-:Y:S03]  /*ce30*/  FFMA.FTZ R59, R66, UR4, -R103.reuse ;  /* 0x00000004423b7c23 */ /* 0x100fe60008010867 */
[----:B------:R-:W-:Y:S01]  /*ce40*/  MUFU.EX2 R126, R126 ;  /* 0x0000007e007e7308 */ /* 0x000fe20000000800 */
[C---:B---3--:R-:W-:Y:S01]  /*ce50*/  FMUL.FTZ R15, R3.reuse, R95 ;  /* 0x0000005f030f7220 */ /* 0x048fe20000410000 */
[C---:B------:R-:W-:Y:S01]  /*ce60*/  FMUL.FTZ R18, R3.reuse, R90 ;  /* 0x0000005a03127220 */ /* 0x040fe20000410000 */
[C---:B------:R-:W-:Y:S01]  /*ce70*/  FMUL.FTZ R19, R3.reuse, R91 ;  /* 0x0000005b03137220 */ /* 0x040fe20000410000 */
[C---:B------:R-:W-:Y:S01]  /*ce80*/  FMUL.FTZ R10, R3.reuse, R98 ;  /* 0x00000062030a7220 */ /* 0x040fe20000410000 */
[----:B------:R-:W-:Y:S01]  /*ce90*/  LDSM.16.MT88.4 R88, [R168+0x6800] ;  /* 0x00680000a858783b */ /* 0x000fe20000004200 */
[C---:B------:R-:W-:Y:S01]  /*cea0*/  FMUL.FTZ R11, R3.reuse, R99 ;  /* 0x00000063030b7220 */ /* 0x040fe20000410000 */
[----:B------:R-:W-:Y:S03]  /*ceb0*/  FFMA.FTZ R102, R14, UR4, -R103 ;  /* 0x000000040e667c23 */ /* 0x000fe60008010867 */
[----:B------:R-:W2:Y:S01]  /*cec0*/  MUFU.EX2 R119, R119 ;  /* 0x0000007700777308 */ /* 0x000ea20000000800 */
[----:B------:R-:W-:Y:S01]  /*ced0*/  FMUL.FTZ R14, R3, R94 ;  /* 0x0000005e030e7220 */ /* 0x000fe20000410000 */
[----:B----4-:R-:W-:Y:S01]  /*cee0*/  F2FP.F16.F32.PACK_AB R96, R125, R131 ;  /* 0x000000837d60723e */ /* 0x010fe200000000ff */
[C---:B------:R-:W-:Y:S01]  /*cef0*/  FMUL.FTZ R70, R3.reuse, R70 ;  /* 0x0000004603467220 */ /* 0x040fe20000410000 */
[C---:B------:R-:W-:Y:S01]  /*cf00*/  FMUL.FTZ R71, R3.reuse, R71 ;  /* 0x0000004703477220 */ /* 0x040fe20000410000 */
[----:B------:R-:W3:Y:S01]  /*cf10*/  LDSM.16.MT88.4 R92, [R164+0x6000] ;  /* 0x00600000a45c783b */ /* 0x000ee20000004200 */
[C---:B------:R-:W-:Y:S01]  /*cf20*/  FMUL.FTZ R22, R3.reuse, R86 ;  /* 0x0000005603167220 */ /* 0x040fe20000410000 */
[C---:B------:R-:W-:Y:S03]  /*cf30*/  FMUL.FTZ R82, R3.reuse, R82 ;  /* 0x0000005203527220 */ /* 0x040fe60000410000 */
[----:B------:R-:W-:Y:S01]  /*cf40*/  MUFU.EX2 R121, R121 ;  /* 0x0000007900797308 */ /* 0x000fe20000000800 */
[C---:B------:R-:W-:Y:S01]  /*cf50*/  FMUL.FTZ R83, R3.reuse, R83 ;  /* 0x0000005303537220 */ /* 0x040fe20000410000 */
[C---:B------:R-:W-:Y:S01]  /*cf60*/  FMUL.FTZ R74, R3.reuse, R74 ;  /* 0x0000004a034a7220 */ /* 0x040fe20000410000 */
[C---:B------:R-:W-:Y:S01]  /*cf70*/  FMUL.FTZ R75, R3.reuse, R75 ;  /* 0x0000004b034b7220 */ /* 0x040fe20000410000 */
[C---:B------:R-:W-:Y:S01]  /*cf80*/  FMUL.FTZ R78, R3.reuse, R78 ;  /* 0x0000004e034e7220 */ /* 0x040fe20000410000 */
[C---:B------:R-:W-:Y:S01]  /*cf90*/  FMUL.FTZ R79, R3.reuse, R79 ;  /* 0x0000004f034f7220 */ /* 0x040fe20000410000 */
[----:B------:R-:W-:Y:S01]  /*cfa0*/  FFMA.FTZ R128, R3, R192, R128 ;  /* 0x000000c003807223 */ /* 0x000fe20000010080 */
[----:B------:R-:W-:Y:S03]  /*cfb0*/  FFMA.FTZ R131, R100, R193, R131 ;  /* 0x000000c164837223 */ /* 0x000fe60000010083 */
[----:B------:R-:W4:Y:S01]  /*cfc0*/  MUFU.EX2 R118, R118 ;  /* 0x0000007600767308 */ /* 0x000f220000000800 */
[----:B--2---:R-:W-:Y:S01]  /*cfd0*/  F2FP.F16.F32.PACK_AB R98, R119, R126 ;  /* 0x0000007e7762723e */ /* 0x004fe200000000ff */
[----:B------:R-:W-:Y:S01]  /*cfe0*/  FADD.FTZ R128, R124, R128 ;  /* 0x000000807c807221 */ /* 0x000fe20000010000 */
[----:B------:R-:W-:Y:S01]  /*cff0*/  FADD.FTZ R131, R125, R131 ;  /* 0x000000837d837221 */ /* 0x000fe20000010000 */
[----:B------:R-:W-:Y:S02]  /*d000*/  ISETP.GT.AND P0, PT, R181, R176, PT ;  /* 0x000000b0b500720c */ /* 0x000fe40003f04270 */
[----:B------:R-:W-:Y:S01]  /*d010*/  MOV R101, R2 ;  /* 0x0000000200657202 */ /* 0x000fe20000000f00 */
[----:B------:R-:W-:Y:S03]  /*d020*/  FADD.FTZ R126, R126, R131 ;  /* 0x000000837e7e7221 */ /* 0x000fe60000010000 */
[----:B------:R-:W2:Y:S01]  /*d030*/  MUFU.EX2 R7, R7 ;  /* 0x0000000700077308 */ /* 0x000ea20000000800 */
[----:B------:R-:W-:Y:S09]  /*d040*/  FADD.FTZ R119, R119, R126 ;  /* 0x0000007e77777221 */ /* 0x000ff20000010000 */
[----:B------:R-:W-:Y:S01]  /*d050*/  MUFU.EX2 R102, R102 ;  /* 0x0000006600667308 */ /* 0x000fe20000000800 */
[C---:B----4-:R-:W-:Y:S01]  /*d060*/  F2FP.F16.F32.PACK_AB R99, R118.reuse, R121 ;  /* 0x000000797663723e */ /* 0x050fe200000000ff */
[----:B------:R-:W-:Y:S04]  /*d070*/  FADD.FTZ R121, R121, R128 ;  /* 0x0000008079797221 */ /* 0x000fe80000010000 */
[----:B------:R-:W-:Y:S04]  /*d080*/  FADD.FTZ R121, R118, R121 ;  /* 0x0000007976797221 */ /* 0x000fe80000010000 */
[----:B------:R-:W4:Y:S01]  /*d090*/  MUFU.EX2 R5, R5 ;  /* 0x0000000500057308 */ /* 0x000f220000000800 */
[C---:B------:R-:W-:Y:S05]  /*d0a0*/  HMMA.16816.F32 R8, R96.reuse, R104, R8 ;  /* 0x000000686008723c */ /* 0x040fea0000001808 */
[----:B--2---:R-:W-:Y:S01]  /*d0b0*/  F2FP.F16.F32.PACK_AB R84, R7, R120 ;  /* 0x000000780754723e */ /* 0x004fe200000000ff */
[C---:B------:R-:W-:Y:S03]  /*d0c0*/  HMMA.16816.F32 R12, R96.reuse, R106, R12 ;  /* 0x0000006a600c723c */ /* 0x040fe6000000180c */
[----:B------:R-:W-:Y:S01]  /*d0d0*/  MUFU.EX2 R117, R117 ;  /* 0x0000007500757308 */ /* 0x000fe20000000800 */
[----:B------:R-:W2:Y:S01]  /*d0e0*/  LDSM.16.MT88.4 R104, [R166+0x6800] ;  /* 0x00680000a668783b */ /* 0x000ea20000004200 */
[----:B------:R-:W-:Y:S01]  /*d0f0*/  FADD.FTZ R120, R120, R119 ;  /* 0x0000007778787221 */ /* 0x000fe20000010000 */
[C---:B-1----:R-:W-:Y:S07]  /*d100*/  HMMA.16816.F32 R16, R96.reuse, R108, R16 ;  /* 0x0000006c6010723c */ /* 0x042fee0000001810 */
[----:B------:R-:W1:Y:S01]  /*d110*/  MUFU.EX2 R6, R6 ;  /* 0x0000000600067308 */ /* 0x000e620000000800 */
[----:B----4-:R-:W-:Y:S01]  /*d120*/  F2FP.F16.F32.PACK_AB R85, R5, R102 ;  /* 0x000000660555723e */ /* 0x010fe200000000ff */
[C---:B------:R-:W-:Y:S01]  /*d130*/  HMMA.16816.F32 R68, R96.reuse, R110, R68 ;  /* 0x0000006e6044723c */ /* 0x040fe20000001844 */
[----:B------:R-:W4:Y:S07]  /*d140*/  LDSM.16.MT88.4 R108, [R165+0x6800] ;  /* 0x00680000a56c783b */ /* 0x000f2e0000004200 */
[----:B------:R-:W-:Y:S01]  /*d150*/  MUFU.EX2 R122, R122 ;  /* 0x0000007a007a7308 */ /* 0x000fe20000000800 */
[C---:B------:R-:W-:Y:S03]  /*d160*/  HMMA.16816.F32 R72, R96.reuse, R112, R72 ;  /* 0x000000706048723c */ /* 0x040fe60000001848 */
[----:B------:R-:W-:Y:S03]  /*d170*/  FADD.FTZ R120, R7, R120 ;  /* 0x0000007807787221 */ /* 0x000fe60000010000 */
[C---:B------:R-:W-:Y:S03]  /*d180*/  HMMA.16816.F32 R76, R96.reuse, R114, R76 ;  /* 0x00000072604c723c */ /* 0x040fe6000000184c */
[----:B------:R-:W5:Y:S02]  /*d190*/  MUFU.EX2 R123, R123 ;  /* 0x0000007b007b7308 */ /* 0x000f640000000800 */
[--C-:B------:R-:W-:Y:S01]  /*d1a0*/  FFMA.FTZ R112, R23, UR4, -R103.reuse ;  /* 0x0000000417707c23 */ /* 0x100fe20008010867 */
[----:B------:R-:W-:Y:S01]  /*d1b0*/  FMUL.FTZ R23, R3, R87 ;  /* 0x0000005703177220 */ /* 0x000fe20000410000 */
[----:B-1----:R-:W-:Y:S01]  /*d1c0*/  F2FP.F16.F32.PACK_AB R86, R6, R117 ;  /* 0x000000750656723e */ /* 0x002fe200000000ff */
[--C-:B------:R-:W-:Y:S05]  /*d1d0*/  FFMA.FTZ R114, R24, UR4, -R116.reuse ;  /* 0x0000000418727c23 */ /* 0x100fea0008010874 */
[----:B------:R-:W-:Y:S01]  /*d1e0*/  MUFU.EX2 R127, R127 ;  /* 0x0000007f007f7308 */ /* 0x000fe20000000800 */
[--C-:B------:R-:W-:Y:S01]  /*d1f0*/  FFMA.FTZ R113, R25, UR4, -R116.reuse ;  /* 0x0000000419717c23 */ /* 0x100fe20008010874 */
[----:B------:R-:W-:Y:S01]  /*d200*/  FFMA.FTZ R115, R43, UR4, -R103 ;  /* 0x000000042b737c23 */ /* 0x000fe20008010867 */
[C---:B---3--:R-:W-:Y:S03]  /*d210*/  HMMA.16816.F32 R20, R96.reuse, R92, R20 ;  /* 0x0000005c6014723c */ /* 0x048fe60000001814 */
[----:B------:R-:W-:Y:S04]  /*d220*/  FADD.FTZ R102, R102, R121 ;  /* 0x0000007966667221 */ /* 0x000fe80000010000 */
[----:B------:R-:W1:Y:S01]  /*d230*/  MUFU.EX2 R130, R130 ;  /* 0x0000008200827308 */ /* 0x000e620000000800 */
[----:B-----5:R-:W-:Y:S01]  /*d240*/  F2FP.F16.F32.PACK_AB R87, R123, R122 ;  /* 0x0000007a7b57723e */ /* 0x020fe200000000ff */
[----:B------:R-:W-:Y:S03]  /*d250*/  HMMA.16816.F32 R80, R96, R94, R80 ;  /* 0x0000005e6050723c */ /* 0x000fe60000001850 */
[--C-:B------:R-:W-:Y:S05]  /*d260*/  FFMA.FTZ R92, R26, UR4, -R103.reuse ;  /* 0x000000041a5c7c23 */ /* 0x100fea0008010867 */
[----:B------:R-:W-:Y:S03]  /*d270*/  MUFU.EX2 R129, R129 ;  /* 0x0000008100817308 */ /* 0x000fe60000000800 */
[--C-:B------:R-:W-:Y:S01]  /*d280*/  FFMA.FTZ R96, R27, UR4, -R103.reuse ;  /* 0x000000041b607c23 */ /* 0x100fe20008010867 */
[C---:B------:R-:W-:Y:S01]  /*d290*/  HMMA.16816.F32 R8, R84.reuse, R88, R8 ;  /* 0x000000585408723c */ /* 0x040fe20000001808 */
[----:B------:R-:W3:Y:S04]  /*d2a0*/  LDSM.16.MT88.4 R24, [R164+0x6800] ;  /* 0x00680000a418783b */ /* 0x000ee80000004200 */
[--C-:B------:R-:W-:Y:S01]  /*d2b0*/  FFMA.FTZ R98, R28, UR4, -R116.reuse ;  /* 0x000000041c627c23 */ /* 0x100fe20008010874 */
[----:B------:R5:W-:Y:S01]  /*d2c0*/  MUFU.EX2 R97, R92 ;  /* 0x0000005c00617308 */ /* 0x000be20000000800 */
[C---:B------:R-:W-:Y:S02]  /*d2d0*/  HMMA.16816.F32 R12, R84.reuse, R90, R12 ;  /* 0x0000005a540c723c */ /* 0x040fe4000000180c */
[----:B------:R-:W1:Y:S02]  /*d2e0*/  LDSM.16.MT88.4 R88, [R168+0x7000] ;  /* 0x00700000a858783b */ /* 0x000e640000004200 */
[----:B------:R-:W-:Y:S01]  /*d2f0*/  FFMA.FTZ R99, R29, UR4, -R116 ;  /* 0x000000041d637c23 */ /* 0x000fe20008010874 */
[----:B------:R-:W-:Y:S01]  /*d300*/  FADD.FTZ R5, R5, R102 ;  /* 0x0000006605057221 */ /* 0x000fe20000010000 */
[C---:B--2---:R-:W-:Y:S03]  /*d310*/  HMMA.16816.F32 R16, R84.reuse, R104, R16 ;  /* 0x000000685410723c */ /* 0x044fe60000001810 */
[----:B------:R-:W2:Y:S02]  /*d320*/  MUFU.EX2 R112, R112 ;  /* 0x0000007000707308 */ /* 0x000ea40000000800 */
[----:B------:R-:W-:Y:S01]  /*d330*/  FADD.FTZ R117, R117, R120 ;  /* 0x0000007875757221 */ /* 0x000fe20000010000 */
[C---:B------:R-:W-:Y:S07]  /*d340*/  HMMA.16816.F32 R68, R84.reuse, R106, R68 ;  /* 0x0000006a5444723c */ /* 0x040fee0000001844 */
[----:B------:R-:W-:Y:S01]  /*d350*/  MUFU.EX2 R114, R114 ;  /* 0x0000007200727308 */ /* 0x000fe20000000800 */
[----:B-----5:R-:W-:Y:S03]  /*d360*/  LDSM.16.MT88.4 R92, [R165+0x7000] ;  /* 0x00700000a55c783b */ /* 0x020fe60000004200 */
[--C-:B------:R-:W-:Y:S01]  /*d370*/  FFMA.FTZ R105, R30, UR4, -R103.reuse ;  /* 0x000000041e697c23 */ /* 0x100fe20008010867 */
[C---:B----4-:R-:W-:Y:S05]  /*d380*/  HMMA.16816.F32 R72, R84.reuse, R108, R72 ;  /* 0x0000006c5448723c */ /* 0x050fea0000001848 */
[----:B------:R-:W4:Y:S01]  /*d390*/  MUFU.EX2 R113, R113 ;  /* 0x0000007100717308 */ /* 0x000f220000000800 */
[--C-:B------:R-:W-:Y:S01]  /*d3a0*/  FFMA.FTZ R104, R31, UR4, -R103.reuse ;  /* 0x000000041f687c23 */ /* 0x100fe20008010867 */
[C---:B------:R-:W-:Y:S01]  /*d3b0*/  HMMA.16816.F32 R76, R84.reuse, R110, R76 ;  /* 0x0000006e544c723c */ /* 0x040fe2000000184c */
[----:B------:R-:W5:Y:S03]  /*d3c0*/  LDSM.16.MT88.4 R28, [R166+0x7000] ;  /* 0x00700000a61c783b */ /* 0x000f660000004200 */
[--C-:B------:R-:W-:Y:S01]  /*d3d0*/  FFMA.FTZ R107, R32, UR4, -R116.reuse ;  /* 0x00000004206b7c23 */ /* 0x100fe20008010874 */
[--C-:B------:R-:W-:Y:S03]  /*d3e0*/  FFMA.FTZ R106, R33, UR4, -R116.reuse ;  /* 0x00000004216a7c23 */ /* 0x100fe60008010874 */
[----:B------:R-:W4:Y:S03]  /*d3f0*/  MUFU.EX2 R96, R96 ;  /* 0x0000006000607308 */ /* 0x000f260000000800 */
[--C-:B------:R-:W-:Y:S01]  /*d400*/  FFMA.FTZ R109, R34, UR4, -R103.reuse ;  /* 0x00000004226d7c23 */ /* 0x100fe20008010867 */
[----:B------:R-:W-:Y:S01]  /*d410*/  FFMA.FTZ R108, R35, UR4, -R103 ;  /* 0x00000004236c7c23 */ /* 0x000fe20008010867 */
[C---:B---3--:R-:W-:Y:S01]  /*d420*/  HMMA.16816.F32 R20, R84.reuse, R24, R20 ;  /* 0x000000185414723c */ /* 0x048fe20000001814 */
[----:B------:R-:W3:Y:S02]  /*d430*/  LDSM.16.MT88.4 R32, [R164+0x7000] ;  /* 0x00700000a420783b */ /* 0x000ee40000004200 */
[--C-:B------:R-:W-:Y:S01]  /*d440*/  FFMA.FTZ R111, R40, UR4, -R116.reuse ;  /* 0x00000004286f7c23 */ /* 0x100fe20008010874 */
[----:B------:R-:W-:Y:S01]  /*d450*/  FFMA.FTZ R110, R41, UR4, -R116 ;  /* 0x00000004296e7c23 */ /* 0x000fe20008010874 */
[----:B------:R-:W-:Y:S01]  /*d460*/  MUFU.EX2 R98, R98 ;  /* 0x0000006200627308 */ /* 0x000fe20000000800 */
[----:B------:R-:W-:Y:S03]  /*d470*/  HMMA.16816.F32 R80, R84, R26, R80 ;  /* 0x0000001a5450723c */ /* 0x000fe60000001850 */
[----:B------:R-:W3:Y:S02]  /*d480*/  LDSM.16.MT88.4 R84, [R168+0x7800] ;  /* 0x00780000a854783b */ /* 0x000ee40000004200 */
[----:B-1----:R-:W-:Y:S01]  /*d490*/  F2FP.F16.F32.PACK_AB R24, R130, R127 ;  /* 0x0000007f8218723e */ /* 0x002fe200000000ff */
[----:B------:R-:W-:Y:S03]  /*d4a0*/  FADD.FTZ R6, R6, R117 ;  /* 0x0000007506067221 */ /* 0x000fe60000010000 */
[----:B------:R-:W1:Y:S02]  /*d4b0*/  MUFU.EX2 R99, R99 ;  /* 0x0000006300637308 */ /* 0x000e640000000800 */
[----:B--2---:R-:W-:Y:S02]  /*d4c0*/  F2FP.F16.F32.PACK_AB R25, R112, R129 ;  /* 0x000000817019723e */ /* 0x004fe400000000ff */
[----:B----4-:R-:W-:Y:S01]  /*d4d0*/  F2FP.F16.F32.PACK_AB R26, R113, R114 ;  /* 0x00000072711a723e */ /* 0x010fe200000000ff */
[----:B------:R-:W-:Y:S01]  /*d4e0*/  LDSM.16.MT88.4 R40, [R168+0x8000] ;  /* 0x00800000a828783b */ /* 0x000fe20000004200 */
[----:B------:R-:W-:Y:S01]  /*d4f0*/  F2FP.F16.F32.PACK_AB R27, R96, R97 ;  /* 0x00000061601b723e */ /* 0x000fe200000000ff */
[----:B------:R-:W-:Y:S03]  /*d500*/  FADD.FTZ R127, R127, R6 ;  /* 0x000000067f7f7221 */ /* 0x000fe60000010000 */
[----:B------:R-:W-:Y:S01]  /*d510*/  MUFU.EX2 R105, R105 ;  /* 0x0000006900697308 */ /* 0x000fe20000000800 */
[----:B------:R-:W-:Y:S01]  /*d520*/  FFMA.FTZ R6, R63, UR4, -R103 ;  /* 0x000000043f067c23 */ /* 0x000fe20008010867 */
[----:B------:R-:W-:Y:S01]  /*d530*/  FADD.FTZ R127, R130, R127 ;  /* 0x0000007f827f7221 */ /* 0x000fe20000010000 */
[C---:B------:R-:W-:Y:S07]  /*d540*/  HMMA.16816.F32 R8, R24.reuse, R88, R8 ;  /* 0x000000581808723c */ /* 0x040fee0000001808 */
[----:B------:R-:W2:Y:S01]  /*d550*/  MUFU.EX2 R104, R104 ;  /* 0x0000006800687308 */ /* 0x000ea20000000800 */
[----:B------:R-:W-:Y:S01]  /*d560*/  FADD.FTZ R114, R114, R127 ;  /* 0x0000007f72727221 */ /* 0x000fe20000010000 */
[C---:B------:R-:W-:Y:S08]  /*d570*/  HMMA.16816.F32 R12, R24.reuse, R90, R12 ;  /* 0x0000005a180c723c */ /* 0x040ff0000000180c */
[----:B------:R-:W-:Y:S01]  /*d580*/  MUFU.EX2 R107, R107 ;  /* 0x0000006b006b7308 */ /* 0x000fe20000000800 */
[C---:B-----5:R-:W-:Y:S03]  /*d590*/  HMMA.16816.F32 R16, R24.reuse, R28, R16 ;  /* 0x0000001c1810723c */ /* 0x060fe60000001810 */
[--C-:B------:R-:W-:Y:S03]  /*d5a0*/  FFMA.FTZ R89, R36, UR4, -R116.reuse ;  /* 0x0000000424597c23 */ /* 0x100fe60008010874 */
[C---:B------:R-:W-:Y:S03]  /*d5b0*/  HMMA.16816.F32 R68, R24.reuse, R30, R68 ;  /* 0x0000001e1844723c */ /* 0x040fe60000001844 */
[----:B------:R-:W4:Y:S01]  /*d5c0*/  MUFU.EX2 R106, R106 ;  /* 0x0000006a006a7308 */ /* 0x000f220000000800 */
[----:B------:R-:W5:Y:S01]  /*d5d0*/  LDSM.16.MT88.4 R28, [R166+0x7800] ;  /* 0x00780000a61c783b */ /* 0x000f620000004200 */
[----:B------:R-:W-:Y:S01]  /*d5e0*/  FFMA.FTZ R88, R37, UR4, -R116 ;  /* 0x0000000425587c23 */ /* 0x000fe20008010874 */
[C---:B------:R-:W-:Y:S07]  /*d5f0*/  HMMA.16816.F32 R72, R24.reuse, R92, R72 ;  /* 0x0000005c1848723c */ /* 0x040fee0000001848 */
[----:B------:R-:W-:Y:S01]  /*d600*/  MUFU.EX2 R109, R109 ;  /* 0x0000006d006d7308 */ /* 0x000fe20000000800 */
[--C-:B------:R-:W-:Y:S01]  /*d610*/  FFMA.FTZ R91, R38, UR4, -R103.reuse ;  /* 0x00000004265b7c23 */ /* 0x100fe20008010867 */
[C---:B------:R-:W-:Y:S01]  /*d620*/  HMMA.16816.F32 R76, R24.reuse, R94, R76 ;  /* 0x0000005e184c723c */ /* 0x040fe2000000184c */
[----:B------:R-:W-:Y:S07]  /*d630*/  LDSM.16.MT88.4 R92, [R168+0x9800] ;  /* 0x00980000a85c783b */ /* 0x000fee0000004200 */
[----:B------:R-:W4:Y:S01]  /*d640*/  MUFU.EX2 R108, R108 ;  /* 0x0000006c006c7308 */ /* 0x000f220000000800 */
[C---:B---3--:R-:W-:Y:S03]  /*d650*/  HMMA.16816.F32 R20, R24.reuse, R32, R20 ;  /* 0x000000201814723c */ /* 0x048fe60000001814 */
[--C-:B------:R-:W-:Y:S03]  /*d660*/  FFMA.FTZ R90, R39, UR4, -R103.reuse ;  /* 0x00000004275a7c23 */ /* 0x100fe60008010867 */
[----:B------:R-:W-:Y:S03]  /*d670*/  HMMA.16816.F32 R80, R24, R34, R80 ;  /* 0x000000221850723c */ /* 0x000fe60000001850 */
[----:B------:R-:W-:Y:S01]  /*d680*/  MUFU.EX2 R89, R89 ;  /* 0x0000005900597308 */ /* 0x000fe20000000800 */
[----:B------:R-:W3:Y:S01]  /*d690*/  LDSM.16.MT88.4 R36, [R165+0x7800] ;  /* 0x00780000a524783b */ /* 0x000ee20000004200 */
[----:B------:R-:W-:Y:S02]  /*d6a0*/  FADD.FTZ R113, R113, R114 ;  /* 0x0000007271717221 */ /* 0x000fe40000010000 */
[----:B-1----:R-:W-:Y:S06]  /*d6b0*/  F2FP.F16.F32.PACK_AB R24, R99, R98 ;  /* 0x000000626318723e */ /* 0x002fec00000000ff */
[----:B------:R-:W1:Y:S01]  /*d6c0*/  MUFU.EX2 R88, R88 ;  /* 0x0000005800587308 */ /* 0x000e620000000800 */
[----:B------:R-:W1:Y:S01]  /*d6d0*/  LDSM.16.MT88.4 R32, [R164+0x7800] ;  /* 0x00780000a420783b */ /* 0x000e620000004200 */
[----:B--2---:R-:W-:Y:S02]  /*d6e0*/  F2FP.F16.F32.PACK_AB R25, R104, R105 ;  /* 0x000000696819723e */ /* 0x004fe400000000ff */
[----:B----4-:R-:W-:Y:S02]  /*d6f0*/  F2FP.F16.F32.PACK_AB R26, R106, R107 ;  /* 0x0000006b6a1a723e */ /* 0x010fe400000000ff */
[----:B------:R-:W-:Y:S04]  /*d700*/  F2FP.F16.F32.PACK_AB R27, R108, R109 ;  /* 0x0000006d6c1b723e */ /* 0x000fe800000000ff */
[----:B------:R-:W-:Y:S03]  /*d710*/  MUFU.EX2 R91, R91 ;  /* 0x0000005b005b7308 */ /* 0x000fe60000000800 */
[C---:B------:R-:W-:Y:S07]  /*d720*/  HMMA.16816.F32 R8, R24.reuse, R84, R8 ;  /* 0x000000541808723c */ /* 0x040fee0000001808 */
[----:B------:R-:W2:Y:S01]  /*d730*/  MUFU.EX2 R90, R90 ;  /* 0x0000005a005a7308 */ /* 0x000ea20000000800 */
[C---:B------:R-:W-:Y:S03]  /*d740*/  HMMA.16816.F32 R12, R24.reuse, R86, R12 ;  /* 0x00000056180c723c */ /* 0x040fe6000000180c */
[--C-:B------:R-:W-:Y:S03]  /*d750*/  FFMA.FTZ R84, R44, UR4, -R116.reuse ;  /* 0x000000042c547c23 */ /* 0x100fe60008010874 */
[C---:B-----5:R-:W-:Y:S03]  /*d760*/  HMMA.16816.F32 R16, R24.reuse, R28, R16 ;  /* 0x0000001c1810723c */ /* 0x060fe60000001810 */
[----:B------:R-:W-:Y:S02]  /*d770*/  MUFU.EX2 R111, R111 ;  /* 0x0000006f006f7308 */ /* 0x000fe40000000800 */
[--C-:B------:R-:W-:Y:S01]  /*d780*/  FFMA.FTZ R85, R45, UR4, -R116.reuse ;  /* 0x000000042d557c23 */ /* 0x100fe20008010874 */
[C---:B------:R-:W-:Y:S01]  /*d790*/  HMMA.16816.F32 R68, R24.reuse, R30, R68 ;  /* 0x0000001e1844723c */ /* 0x040fe20000001844 */
[----:B------:R-:W4:Y:S06]  /*d7a0*/  LDSM.16.MT88.4 R28, [R166+0x8000] ;  /* 0x00800000a61c783b */ /* 0x000f2c0000004200 */
[----:B------:R-:W5:Y:S01]  /*d7b0*/  MUFU.EX2 R110, R110 ;  /* 0x0000006e006e7308 */ /* 0x000f620000000800 */
[--C-:B------:R-:W-:Y:S01]  /*d7c0*/  FFMA.FTZ R86, R46, UR4, -R103.reuse ;  /* 0x000000042e567c23 */ /* 0x100fe20008010867 */
[C---:B---3--:R-:W-:Y:S03]  /*d7d0*/  HMMA.16816.F32 R72, R24.reuse, R36, R72 ;  /* 0x000000241848723c */ /* 0x048fe60000001848 */
[----:B------:R-:W-:Y:S03]  /*d7e0*/  FFMA.FTZ R87, R47, UR4, -R103 ;  /* 0x000000042f577c23 */ /* 0x000fe60008010867 */
[C---:B------:R-:W-:Y:S02]  /*d7f0*/  HMMA.16816.F32 R76, R24.reuse, R38, R76 ;  /* 0x00000026184c723c */ /* 0x040fe4000000184c */
[----:B------:R-:W-:Y:S01]  /*d800*/  MUFU.EX2 R132, R132 ;  /* 0x0000008400847308 */ /* 0x000fe20000000800 */
[----:B------:R-:W3:Y:S03]  /*d810*/  LDSM.16.MT88.4 R36, [R165+0x8000] ;  /* 0x00800000a524783b */ /* 0x000ee60000004200 */
[C---:B-1----:R-:W-:Y:S06]  /*d820*/  HMMA.16816.F32 R20, R24.reuse, R32, R20 ;  /* 0x000000201814723c */ /* 0x042fec0000001814 */
[----:B------:R-:W1:Y:S01]  /*d830*/  MUFU.EX2 R115, R115 ;  /* 0x0000007300737308 */ /* 0x000e620000000800 */
[----:B------:R-:W-:Y:S01]  /*d840*/  LDSM.16.MT88.4 R44, [R166+0x8800] ;  /* 0x00880000a62c783b */ /* 0x000fe20000004200 */
[----:B------:R-:W-:Y:S08]  /*d850*/  HMMA.16816.F32 R80, R24, R34, R80 ;  /* 0x000000221850723c */ /* 0x000ff00000001850 */
[----:B------:R-:W-:Y:S01]  /*d860*/  MUFU.EX2 R84, R84 ;  /* 0x0000005400547308 */ /* 0x000fe20000000800 */
[----:B------:R-:W3:Y:S02]  /*d870*/  LDSM.16.MT88.4 R32, [R164+0x8000] ;  /* 0x00800000a420783b */ /* 0x000ee40000004200 */
[----:B------:R-:W-:Y:S02]  /*d880*/  F2FP.F16.F32.PACK_AB R24, R88, R89 ;  /* 0x000000595818723e */ /* 0x000fe400000000ff */
[----:B--2---:R-:W-:Y:S02]  /*d890*/  F2FP.F16.F32.PACK_AB R25, R90, R91 ;  /* 0x0000005b5a19723e */ /* 0x004fe400000000ff */
[----:B-----5:R-:W-:Y:S03]  /*d8a0*/  F2FP.F16.F32.PACK_AB R26, R110, R111 ;  /* 0x0000006f6e1a723e */ /* 0x020fe600000000ff */
[----:B------:R-:W2:Y:S01]  /*d8b0*/  MUFU.EX2 R85, R85 ;  /* 0x0000005500557308 */ /* 0x000ea20000000800 */
[----:B-1----:R-:W-:Y:S07]  /*d8c0*/  F2FP.F16.F32.PACK_AB R27, R115, R132 ;  /* 0x00000084731b723e */ /* 0x002fee00000000ff */
[C---:B------:R-:W-:Y:S02]  /*d8d0*/  HMMA.16816.F32 R8, R24.reuse, R40, R8 ;  /* 0x000000281808723c */ /* 0x040fe40000001808 */
[----:B------:R-:W-:Y:S04]  /*d8e0*/  MUFU.EX2 R86, R86 ;  /* 0x0000005600567308 */ /* 0x000fe80000000800 */
[C---:B------:R-:W-:Y:S01]  /*d8f0*/  HMMA.16816.F32 R12, R24.reuse, R42, R12 ;  /* 0x0000002a180c723c */ /* 0x040fe2000000180c */
[----:B------:R-:W1:Y:S05]  /*d900*/  LDSM.16.MT88.4 R40, [R168+0x8800] ;  /* 0x00880000a828783b */ /* 0x000e6a0000004200 */
[----:B------:R-:W5:Y:S01]  /*d910*/  MUFU.EX2 R87, R87 ;  /* 0x0000005700577308 */ /* 0x000f620000000800 */
[C---:B----4-:R-:W-:Y:S09]  /*d920*/  HMMA.16816.F32 R16, R24.reuse, R28, R16 ;  /* 0x0000001c1810723c */ /* 0x050ff20000001810 */
[----:B------:R-:W-:Y:S01]  /*d930*/  MUFU.EX2 R48, R48 ;  /* 0x0000003000307308 */ /* 0x000fe20000000800 */
[C---:B------:R-:W-:Y:S03]  /*d940*/  HMMA.16816.F32 R68, R24.reuse, R30, R68 ;  /* 0x0000001e1844723c */ /* 0x040fe60000001844 */
[----:B--2---:R-:W-:Y:S03]  /*d950*/  F2FP.F16.F32.PACK_AB R28, R85, R84 ;  /* 0x00000054551c723e */ /* 0x004fe600000000ff */
[C---:B---3--:R-:W-:Y:S03]  /*d960*/  HMMA.16816.F32 R72, R24.reuse, R36, R72 ;  /* 0x000000241848723c */ /* 0x048fe60000001848 */
[----:B------:R-:W-:Y:S02]  /*d970*/  MUFU.EX2 R49, R49 ;  /* 0x0000003100317308 */ /* 0x000fe40000000800 */
[--C-:B------:R-:W-:Y:S01]  /*d980*/  FFMA.FTZ R30, R56, UR4, -R116.reuse ;  /* 0x00000004381e7c23 */ /* 0x100fe20008010874 */
[C---:B------:R-:W-:Y:S01]  /*d990*/  HMMA.16816.F32 R76, R24.reuse, R38, R76 ;  /* 0x00000026184c723c */ /* 0x040fe2000000184c */
[----:B------:R-:W2:Y:S06]  /*d9a0*/  LDSM.16.MT88.4 R36, [R165+0x8800] ;  /* 0x00880000a524783b */ /* 0x000eac0000004200 */
[----:B------:R-:W-:Y:S01]  /*d9b0*/  MUFU.EX2 R133, R133 ;  /* 0x0000008500857308 */ /* 0x000fe20000000800 */
[----:B-----5:R-:W-:Y:S01]  /*d9c0*/  F2FP.F16.F32.PACK_AB R29, R87, R86 ;  /* 0x00000056571d723e */ /* 0x020fe200000000ff */
[C---:B------:R-:W-:Y:S08]  /*d9d0*/  HMMA.16816.F32 R20, R24.reuse, R32, R20 ;  /* 0x000000201814723c */ /* 0x040ff00000001814 */
[----:B------:R-:W3:Y:S01]  /*d9e0*/  MUFU.EX2 R50, R50 ;  /* 0x0000003200327308 */ /* 0x000ee20000000800 */
[----:B------:R-:W-:Y:S01]  /*d9f0*/  HMMA.16816.F32 R80, R24, R34, R80 ;  /* 0x000000221850723c */ /* 0x000fe20000001850 */
[----:B------:R-:W4:Y:S02]  /*da00*/  LDSM.16.MT88.4 R24, [R164+0x8800] ;  /* 0x00880000a418783b */ /* 0x000f240000004200 */
[--C-:B------:R-:W-:Y:S01]  /*da10*/  FFMA.FTZ R32, R60, UR4, -R116.reuse ;  /* 0x000000043c207c23 */ /* 0x100fe20008010874 */
[--C-:B------:R-:W-:Y:S05]  /*da20*/  FFMA.FTZ R56, R57, UR4, -R116.reuse ;  /* 0x0000000439387c23 */ /* 0x100fea0008010874 */
[----:B------:R5:W-:Y:S02]  /*da30*/  MUFU.EX2 R3, R30 ;  /* 0x0000001e00037308 */ /* 0x000be40000000800 */
[----:B------:R-:W-:Y:S01]  /*da40*/  FADD.FTZ R34, R122, R5 ;  /* 0x000000057a227221 */ /* 0x000fe20000010000 */
[----:B------:R-:W-:Y:S03]  /*da50*/  FFMA.FTZ R60, R61, UR4, -R116 ;  /* 0x000000043d3c7c23 */ /* 0x000fe60008010874 */
[----:B------:R-:W-:Y:S01]  /*da60*/  FADD.FTZ R34, R123, R34 ;  /* 0x000000227b227221 */ /* 0x000fe20000010000 */
[----:B------:R-:W-:Y:S01]  /*da70*/  FFMA.FTZ R57, R64, UR4, -R116 ;  /* 0x0000000440397c23 */ /* 0x000fe20008010874 */
[--C-:B------:R-:W-:Y:S02]  /*da80*/  FFMA.FTZ R5, R62, UR4, -R103.reuse ;  /* 0x000000043e057c23 */ /* 0x100fe40008010867 */
[----:B------:R-:W-:Y:S01]  /*da90*/  MUFU.EX2 R51, R51 ;  /* 0x0000003300337308 */ /* 0x000fe20000000800 */
[----:B---3--:R-:W-:Y:S01]  /*daa0*/  F2FP.F16.F32.PACK_AB R31, R50, R133 ;  /* 0x00000085321f723e */ /* 0x008fe200000000ff */
[----:B------:R-:W-:Y:S01]  /*dab0*/  FADD.FTZ R129, R129, R34 ;  /* 0x0000002281817221 */ /* 0x000fe20000010000 */
[----:B------:R-:W-:Y:S01]  /*dac0*/  FFMA.FTZ R116, R65, UR4, -R116 ;  /* 0x0000000441747c23 */ /* 0x000fe20008010874 */
[----:B------:R-:W-:Y:S02]  /*dad0*/  FFMA.FTZ R103, R67, UR4, -R103 ;  /* 0x0000000443677c23 */ /* 0x000fe40008010867 */
[----:B------:R-:W-:Y:S04]  /*dae0*/  FADD.FTZ R112, R112, R129 ;  /* 0x0000008170707221 */ /* 0x000fe80000010000 */
[----:B------:R-:W-:Y:S01]  /*daf0*/  MUFU.EX2 R52, R52 ;  /* 0x0000003400347308 */ /* 0x000fe20000000800 */
[----:B-----5:R-:W-:Y:S01]  /*db00*/  F2FP.F16.F32.PACK_AB R30, R49, R48 ;  /* 0x00000030311e723e */ /* 0x020fe200000000ff */
[----:B------:R-:W-:Y:S04]  /*db10*/  FADD.FTZ R97, R97, R112 ;  /* 0x0000007061617221 */ /* 0x000fe80000010000 */
[----:B------:R-:W-:Y:S02]  /*db20*/  FADD.FTZ R96, R96, R97 ;  /* 0x0000006160607221 */ /* 0x000fe40000010000 */
[C---:B-1----:R-:W-:Y:S02]  /*db30*/  HMMA.16816.F32 R8, R28.reuse, R40, R8 ;  /* 0x000000281c08723c */ /* 0x042fe40000001808 */
[----:B------:R-:W-:Y:S03]  /*db40*/  MUFU.EX2 R53, R53 ;  /* 0x0000003500357308 */ /* 0x000fe60000000800 */
[----:B------:R-:W-:Y:S01]  /*db50*/  FADD.FTZ R105, R105, R96 ;  /* 0x0000006069697221 */ /* 0x000fe20000010000 */
[C---:B------:R-:W-:Y:S01]  /*db60*/  HMMA.16816.F32 R12, R28.reuse, R42, R12 ;  /* 0x0000002a1c0c723c */ /* 0x040fe2000000180c */
[----:B------:R-:W1:Y:S05]  /*db70*/  LDSM.16.MT88.4 R40, [R168+0x9000] ;  /* 0x00900000a828783b */ /* 0x000e6a0000004200 */
[----:B------:R-:W3:Y:S01]  /*db80*/  MUFU.EX2 R54, R54 ;  /* 0x0000003600367308 */ /* 0x000ee20000000800 */
[----:B------:R-:W-:Y:S01]  /*db90*/  FADD.FTZ R104, R104, R105 ;  /* 0x0000006968687221 */ /* 0x000fe20000010000 */
[C---:B------:R-:W-:Y:S08]  /*dba0*/  HMMA.16816.F32 R16, R28.reuse, R44, R16 ;  /* 0x0000002c1c10723c */ /* 0x040ff00000001810 */
[----:B------:R-:W5:Y:S01]  /*dbb0*/  MUFU.EX2 R56, R56 ;  /* 0x0000003800387308 */ /* 0x000f620000000800 */
[C---:B------:R-:W-:Y:S01]  /*dbc0*/  HMMA.16816.F32 R68, R28.reuse, R46, R68 ;  /* 0x0000002e1c44723c */ /* 0x040fe20000001844 */
[----:B------:R-:W1:Y:S02]  /*dbd0*/  LDSM.16.MT88.4 R44, [R166+0x9000] ;  /* 0x00900000a62c783b */ /* 0x000e640000004200 */
[----:B------:R-:W-:Y:S03]  /*dbe0*/  FADD.FTZ R109, R109, R104 ;  /* 0x000000686d6d7221 */ /* 0x000fe60000010000 */
[C---:B--2---:R-:W-:Y:S03]  /*dbf0*/  HMMA.16816.F32 R72, R28.reuse, R36, R72 ;  /* 0x000000241c48723c */ /* 0x044fe60000001848 */
[----:B------:R-:W-:Y:S02]  /*dc00*/  MUFU.EX2 R55, R55 ;  /* 0x0000003700377308 */ /* 0x000fe40000000800 */
[----:B---3--:R-:W-:Y:S01]  /*dc10*/  F2FP.F16.F32.PACK_AB R33, R54, R53 ;  /* 0x000000353621723e */ /* 0x008fe200000000ff */
[C---:B------:R-:W-:Y:S01]  /*dc20*/  HMMA.16816.F32 R76, R28.reuse, R38, R76 ;  /* 0x000000261c4c723c */ /* 0x040fe2000000184c */
[----:B------:R-:W2:Y:S06]  /*dc30*/  LDSM.16.MT88.4 R36, [R165+0x9000] ;  /* 0x00900000a524783b */ /* 0x000eac0000004200 */
[----:B------:R-:W3:Y:S01]  /*dc40*/  MUFU.EX2 R58, R58 ;  /* 0x0000003a003a7308 */ /* 0x000ee20000000800 */
[----:B-----5:R-:W-:Y:S01]  /*dc50*/  F2FP.F16.F32.PACK_AB R34, R56, R3 ;  /* 0x000000033822723e */ /* 0x020fe200000000ff */
[C---:B----4-:R-:W-:Y:S08]  /*dc60*/  HMMA.16816.F32 R20, R28.reuse, R24, R20 ;  /* 0x000000181c14723c */ /* 0x050ff00000001814 */
[----:B------:R4:W-:Y:S01]  /*dc70*/  MUFU.EX2 R7, R32 ;  /* 0x0000002000077308 */ /* 0x0009e20000000800 */
[----:B------:R-:W-:Y:S01]  /*dc80*/  HMMA.16816.F32 R80, R28, R26, R80 ;  /* 0x0000001a1c50723c */ /* 0x000fe20000001850 */
[----:B------:R-:W5:Y:S02]  /*dc90*/  LDSM.16.MT88.4 R24, [R164+0x9000] ;  /* 0x00900000a418783b */ /* 0x000f640000004200 */
[----:B------:R-:W-:Y:S06]  /*dca0*/  FADD.FTZ R108, R108, R109 ;  /* 0x0000006d6c6c7221 */ /* 0x000fec0000010000 */
[----:B------:R-:W2:Y:S02]  /*dcb0*/  MUFU.EX2 R60, R60 ;  /* 0x0000003c003c7308 */ /* 0x000ea40000000800 */
[----:B---3--:R-:W-:Y:S01]  /*dcc0*/  F2FP.F16.F32.PACK_AB R35, R58, R55 ;  /* 0x000000373a23723e */ /* 0x008fe200000000ff */
[----:B------:R-:W-:Y:S01]  /*dcd0*/  FADD.FTZ R28, R98, R113 ;  /* 0x00000071621c7221 */ /* 0x000fe20000010000 */
[----:B------:R-:W-:Y:S06]  /*dce0*/  FADD.FTZ R91, R91, R108 ;  /* 0x0000006c5b5b7221 */ /* 0x000fec0000010000 */
[----:B------:R-:W-:Y:S01]  /*dcf0*/  MUFU.EX2 R5, R5 ;  /* 0x0000000500057308 */ /* 0x000fe20000000800 */
[----:B----4-:R-:W-:Y:S01]  /*dd00*/  F2FP.F16.F32.PACK_AB R32, R52, R51 ;  /* 0x000000333420723e */ /* 0x010fe200000000ff */
[----:B------:R-:W-:Y:S01]  /*dd10*/  FADD.FTZ R28, R99, R28 ;  /* 0x0000001c631c7221 */ /* 0x000fe20000010000 */
[----:B------:R-:W-:Y:S03]  /*dd20*/  FADD.FTZ R91, R90, R91 ;  /* 0x0000005b5a5b7221 */ /* 0x000fe60000010000 */
[----:B------:R-:W-:Y:S01]  /*dd30*/  FADD.FTZ R107, R107, R28 ;  /* 0x0000001c6b6b7221 */ /* 0x000fe20000010000 */
[----:B------:R-:W-:Y:S01]  /*dd40*/  FADD.FTZ R132, R132, R91 ;  /* 0x0000005b84847221 */ /* 0x000fe20000010000 */
[C---:B-1----:R-:W-:Y:S02]  /*dd50*/  HMMA.16816.F32 R8, R32.reuse, R40, R8 ;  /* 0x000000282008723c */ /* 0x042fe40000001808 */
[----:B------:R-:W1:Y:S03]  /*dd60*/  MUFU.EX2 R6, R6 ;  /* 0x0000000600067308 */ /* 0x000e660000000800 */
[----:B--2---:R-:W-:Y:S01]  /*dd70*/  F2FP.F16.F32.PACK_AB R28, R60, R7 ;  /* 0x000000073c1c723e */ /* 0x004fe200000000ff */
[C---:B------:R-:W-:Y:S01]  /*dd80*/  HMMA.16816.F32 R12, R32.reuse, R42, R12 ;  /* 0x0000002a200c723c */ /* 0x040fe2000000180c */
[----:B------:R-:W2:Y:S05]  /*dd90*/  LDSM.16.MT88.4 R40, [R166+0x9800] ;  /* 0x00980000a628783b */ /* 0x000eaa0000004200 */
[----:B------:R-:W-:Y:S01]  /*dda0*/  MUFU.EX2 R57, R57 ;  /* 0x0000003900397308 */ /* 0x000fe20000000800 */
[----:B------:R-:W-:Y:S01]  /*ddb0*/  FADD.FTZ R106, R106, R107 ;  /* 0x0000006b6a6a7221 */ /* 0x000fe20000010000 */
[C---:B------:R-:W-:Y:S08]  /*ddc0*/  HMMA.16816.F32 R16, R32.reuse, R44, R16 ;  /* 0x0000002c2010723c */ /* 0x040ff00000001810 */
[----:B------:R-:W3:Y:S01]  /*ddd0*/  MUFU.EX2 R116, R116 ;  /* 0x0000007400747308 */ /* 0x000ee20000000800 */
[C---:B------:R-:W-:Y:S01]  /*dde0*/  HMMA.16816.F32 R68, R32.reuse, R46, R68 ;  /* 0x0000002e2044723c */ /* 0x040fe20000001844 */
[----:B------:R-:W4:Y:S02]  /*ddf0*/  LDSM.16.MT88.4 R44, [R165+0x9800] ;  /* 0x00980000a52c783b */ /* 0x000f240000004200 */
[----:B-1----:R-:W-:Y:S03]  /*de00*/  F2FP.F16.F32.PACK_AB R29, R6, R5 ;  /* 0x00000005061d723e */ /* 0x002fe600000000ff */
[C---:B------:R-:W-:Y:S03]  /*de10*/  HMMA.16816.F32 R72, R32.reuse, R36, R72 ;  /* 0x000000242048723c */ /* 0x040fe60000001848 */
[----:B------:R-:W-:Y:S02]  /*de20*/  MUFU.EX2 R59, R59 ;  /* 0x0000003b003b7308 */ /* 0x000fe40000000800 */
[----:B------:R-:W-:Y:S01]  /*de30*/  FADD.FTZ R89, R89, R106 ;  /* 0x0000006a59597221 */ /* 0x000fe20000010000 */
[C---:B------:R-:W-:Y:S01]  /*de40*/  HMMA.16816.F32 R76, R32.reuse, R38, R76 ;  /* 0x00000026204c723c */ /* 0x040fe2000000184c */
[----:B------:R-:W1:Y:S06]  /*de50*/  LDSM.16.MT88.4 R36, [R164+0x9800] ;  /* 0x00980000a424783b */ /* 0x000e6c0000004200 */
[----:B------:R-:W2:Y:S01]  /*de60*/  MUFU.EX2 R192, R103 ;  /* 0x0000006700c07308 */ /* 0x000ea20000000800 */
[----:B---3--:R-:W-:Y:S01]  /*de70*/  F2FP.F16.F32.PACK_AB R30, R116, R57 ;  /* 0x00000039741e723e */ /* 0x008fe200000000ff */
[C---:B-----5:R-:W-:Y:S03]  /*de80*/  HMMA.16816.F32 R20, R32.reuse, R24, R20 ;  /* 0x000000182014723c */ /* 0x060fe60000001814 */
[----:B------:R-:W-:Y:S03]  /*de90*/  FADD.FTZ R88, R88, R89 ;  /* 0x0000005958587221 */ /* 0x000fe60000010000 */
[----:B------:R-:W-:Y:S05]  /*dea0*/  HMMA.16816.F32 R80, R32, R26, R80 ;  /* 0x0000001a2050723c */ /* 0x000fea0000001850 */
[----:B------:R-:W-:Y:S01]  /*deb0*/  FADD.FTZ R61, R111, R88 ;  /* 0x000000586f3d7221 */ /* 0x000fe20000010000 */
[----:B------:R-:W-:Y:S01]  /*dec0*/  FADD.FTZ R115, R115, R132 ;  /* 0x0000008473737221 */ /* 0x000fe20000010000 */
[----:B--2---:R-:W-:Y:S04]  /*ded0*/  F2FP.F16.F32.PACK_AB R31, R192, R59 ;  /* 0x0000003bc01f723e */ /* 0x004fe800000000ff */
[----:B------:R-:W-:Y:S01]  /*dee0*/  FADD.FTZ R61, R110, R61 ;  /* 0x0000003d6e3d7221 */ /* 0x000fe20000010000 */
        /* <DEDUP_REMOVED lines=34> */
.L_x_5832:
[----:B------:R-:W1:Y:S01]  /*e110*/  SHFL.BFLY PT, R4, R193, 0x2, 0x1f ;  /* 0x0c401f00c1047f89 */ /* 0x000e6200000e0000 */
[----:B------:R-:W-:Y:S01]  /*e120*/  MOV R11, 0x3f800000 ;  /* 0x3f800000000b7802 */ /* 0x000fe20000000f00 */
[----:B------:R-:W-:Y:S01]  /*e130*/  IMAD.MOV.U32 R9, RZ, RZ, 0x3f800000 ;  /* 0x3f800000ff097424 */ /* 0x000fe200078e00ff */
[----:B------:R-:W2:Y:S01]  /*e140*/  S2UR UR4, SR_CgaCtaId ;  /* 0x00000000000479c3 */ /* 0x000ea20000008800 */
[----:B------:R-:W3:Y:S01]  /*e150*/  SHFL.BFLY PT, R5, R192, 0x2, 0x1f ;  /* 0x0c401f00c0057f89 */ /* 0x000ee200000e0000 */
[----:B------:R-:W-:Y:S01]  /*e160*/  UMOV UR5, 0x400 ;  /* 0x0000040000057882 */ /* 0x000fe20000000000 */
[----:B------:R-:W-:Y:S01]  /*e170*/  BSSY B0, `(.L_x_5837) ;  /* 0x000009c000007945 */ /* 0x000fe20003800000 */
[----:B------:R-:W4:Y:S01]  /*e180*/  S2R R3, SR_TID.X ;  /* 0x0000000000037919 */ /* 0x000f220000002100 */
[----:B------:R-:W5:Y:S03]  /*e190*/  S2R R13, SR_TID.X ;  /* 0x00000000000d7919 */ /* 0x000f660000002100 */
[----:B------:R-:W-:Y:S01]  /*e1a0*/  BAR.SYNC.DEFER_BLOCKING 0x0 ;  /* 0x0000000000007b1d */ /* 0x000fe20000010000 */
[----:B-1----:R-:W-:Y:S01]  /*e1b0*/  FADD.FTZ R7, R4, R193 ;  /* 0x000000c104077221 */ /* 0x002fe20000010000 */
[----:B--2---:R-:W-:Y:S01]  /*e1c0*/  ULEA UR4, UR4, UR5, 0x18 ;  /* 0x0000000504047291 */ /* 0x004fe2000f8ec03f */
[----:B---3--:R-:W-:-:S03]  /*e1d0*/  FADD.FTZ R10, R5, R192 ;  /* 0x000000c0050a7221 */ /* 0x008fc60000010000 */
[----:B------:R-:W1:Y:S04]  /*e1e0*/  SHFL.BFLY PT, R6, R7, 0x1, 0x1f ;  /* 0x0c201f0007067f89 */ /* 0x000e6800000e0000 */
[----:B------:R-:W2:Y:S01]  /*e1f0*/  SHFL.BFLY PT, R5, R10, 0x1, 0x1f ;  /* 0x0c201f000a057f89 */ /* 0x000ea200000e0000 */
[----:B----4-:R-:W-:-:S04]  /*e200*/  SHF.R.S32.HI R4, RZ, 0x1f, R3 ;  /* 0x0000001fff047819 */ /* 0x010fc80000011403 */
[----:B------:R-:W-:-:S04]  /*e210*/  LEA.HI R8, R4, R3, RZ, 0x2 ;  /* 0x0000000304087211 */ /* 0x000fc800078f10ff */
[----:B------:R-:W-:Y:S01]  /*e220*/  SHF.R.S32.HI R12, RZ, 0x2, R8 ;  /* 0x00000002ff0c7819 */ /* 0x000fe20000011408 */
[----:B-1----:R-:W-:Y:S01]  /*e230*/  FADD.FTZ R6, R7, R6 ;  /* 0x0000000607067221 */ /* 0x002fe20000010000 */
[----:B------:R-:W-:Y:S02]  /*e240*/  SHF.R.S32.HI R7, RZ, 0x1f, R8 ;  /* 0x0000001fff077819 */ /* 0x000fe40000011408 */
[----:B------:R-:W-:Y:S01]  /*e250*/  LOP3.LUT R8, R8, 0x1ffffffc, RZ, 0xc0, !PT ;  /* 0x1ffffffc08087812 */ /* 0x000fe200078ec0ff */
[----:B--2---:R-:W-:Y:S01]  /*e260*/  FADD.FTZ R5, R10, R5 ;  /* 0x000000050a057221 */ /* 0x004fe20000010000 */
[----:B------:R-:W-:Y:S02]  /*e270*/  FSETP.NE.FTZ.AND P4, PT, R6, RZ, PT ;  /* 0x000000ff0600720b */ /* 0x000fe40003f95000 */
[----:B------:R-:W-:Y:S01]  /*e280*/  LEA.HI R7, R7, R12, RZ, 0x3 ;  /* 0x0000000c07077211 */ /* 0x000fe200078f18ff */
[----:B------:R-:W-:Y:S01]  /*e290*/  IMAD.IADD R15, R3, 0x1, -R8 ;  /* 0x00000001030f7824 */ /* 0x000fe200078e0a08 */
[----:B------:R-:W-:-:S02]  /*e2a0*/  FSETP.NE.FTZ.AND P3, PT, R5, RZ, PT ;  /* 0x000000ff0500720b */ /* 0x000fc40003f75000 */
[----:B------:R-:W-:Y:S02]  /*e2b0*/  LOP3.LUT R7, R7, 0xfffffff8, RZ, 0xc0, !PT ;  /* 0xfffffff807077812 */ /* 0x000fe400078ec0ff */
[----:B-----5:R-:W-:Y:S02]  /*e2c0*/  SHF.R.S32.HI R10, RZ, 0x1f, R13 ;  /* 0x0000001fff0a7819 */ /* 0x020fe4000001140d */
[----:B------:R-:W-:Y:S02]  /*e2d0*/  IADD3 R7, R12, -R7, RZ ;  /* 0x800000070c077210 */ /* 0x000fe40007ffe0ff */
[----:B------:R-:W-:Y:S01]  /*e2e0*/  LEA.HI R10, R10, R13, RZ, 0x4 ;  /* 0x0000000d0a0a7211 */ /* 0x000fe200078f20ff */
[----:B------:R-:W1:Y:S01]  /*e2f0*/  @P4 MUFU.RCP R11, R6 ;  /* 0x00000006000b4308 */ /* 0x000e620000001000 */
[----:B------:R-:W2:Y:S02]  /*e300*/  @P4 LDC R23, c[0x0][0x2e8] ;  /* 0x0000ba00ff174b82 */ /* 0x000ea40000000800 */
[----:B------:R-:W-:-:S04]  /*e310*/  SHF.R.S32.HI R10, RZ, 0x4, R10 ;  /* 0x00000004ff0a7819 */ /* 0x000fc8000001140a */
[----:B------:R-:W-:Y:S01]  /*e320*/  SHF.L.U32 R13, R10, 0x6, RZ ;  /* 0x000000060a0d7819 */ /* 0x000fe200000006ff */
[----:B------:R-:W3:Y:S08]  /*e330*/  @P3 MUFU.RCP R9, R5 ;  /* 0x0000000500093308 */ /* 0x000ef00000001000 */
[----:B------:R-:W-:Y:S01]  /*e340*/  @P4 MUFU.LG2 R6, R6 ;  /* 0x0000000600064308 */ /* 0x000fe20000000c00 */
        /* <DEDUP_REMOVED lines=17> */
[C---:B---3--:R-:W-:Y:S01]  /*e460*/  FMUL.FTZ R99, R9.reuse, R99 ;  /* 0x0000006309637220 */ /* 0x048fe20000410000 */
[C---:B------:R-:W-:Y:S01]  /*e470*/  FMUL.FTZ R98, R9.reuse, R98 ;  /* 0x0000006209627220 */ /* 0x040fe20000410000 */
[----:B------:R-:W-:Y:S01]  /*e480*/  FMUL.FTZ R95, R9, R95 ;  /* 0x0000005f095f7220 */ /* 0x000fe20000410000 */
[----:B------:R-:W-:Y:S01]  /*e490*/  LOP3.LUT R12, R11, 0xfffffff0, RZ, 0xc0, !PT ;  /* 0xfffffff00b0c7812 */ /* 0x000fe200078ec0ff */
[C---:B------:R-:W-:Y:S01]  /*e4a0*/  FMUL.FTZ R94, R9.reuse, R94 ;  /* 0x0000005e095e7220 */ /* 0x040fe20000410000 */
[C---:B------:R-:W-:Y:S01]  /*e4b0*/  FMUL.FTZ R91, R9.reuse, R91 ;  /* 0x0000005b095b7220 */ /* 0x040fe20000410000 */
[C---:B------:R-:W-:Y:S01]  /*e4c0*/  FMUL.FTZ R90, R9.reuse, R90 ;  /* 0x0000005a095a7220 */ /* 0x040fe20000410000 */
[----:B------:R-:W-:Y:S01]  /*e4d0*/  FMUL.FTZ R71, R9, R71 ;  /* 0x0000004709477220 */ /* 0x000fe20000410000 */
[----:B------:R-:W-:Y:S01]  /*e4e0*/  IMAD.IADD R11, R3, 0x1, -R12 ;  /* 0x00000001030b7824 */ /* 0x000fe200078e0a0c */
        /* <DEDUP_REMOVED lines=11> */
[----:B------:R-:W1:Y:S01]  /*e5a0*/  @P3 MUFU.LG2 R5, R5 ;  /* 0x0000000500053308 */ /* 0x000e620000000c00 */
[----:B------:R-:W-:-:S02]  /*e5b0*/  ISETP.NE.U32.AND P0, PT, R12, 0x1, PT ;  /* 0x000000010c00780c */ /* 0x000fc40003f05070 */
[----:B------:R-:W-:Y:S01]  /*e5c0*/  LOP3.LUT R12, R13, 0x1c0, RZ, 0xc0, !PT ;  /* 0x000001c00d0c7812 */ /* 0x000fe200078ec0ff */
[----:B------:R-:W-:Y:S01]  /*e5d0*/  IMAD.SHL.U32 R13, R9, 0x4, RZ ;  /* 0x00000004090d7824 */ /* 0x000fe200078e00ff */
[C---:B------:R-:W-:Y:S02]  /*e5e0*/  R2P PR, R7.reuse, 0x6 ;  /* 0x0000000607007804 */ /* 0x040fe40000000000 */
[----:B------:R-:W-:Y:S02]  /*e5f0*/  LEA.HI R4, R4, R3, RZ, 0x5 ;  /* 0x0000000304047211 */ /* 0x000fe400078f28ff */
[----:B------:R-:W-:Y:S02]  /*e600*/  SHF.L.U32 R7, R7, 0x6, RZ ;  /* 0x0000000607077819 */ /* 0x000fe400000006ff */
[----:B------:R-:W-:Y:S02]  /*e610*/  LOP3.LUT R13, R12, 0x38, R13, 0xf8, !PT ;  /* 0x000000380c0d7812 */ /* 0x000fe400078ef80d */
[----:B------:R-:W-:-:S02]  /*e620*/  SHF.R.U32.HI R14, RZ, 0x3, R12 ;  /* 0x00000003ff0e7819 */ /* 0x000fc4000001160c */
[----:B------:R-:W-:Y:S02]  /*e630*/  SHF.R.S32.HI R12, RZ, 0x5, R4 ;  /* 0x00000005ff0c7819 */ /* 0x000fe40000011404 */
[----:B------:R-:W-:Y:S01]  /*e640*/  LOP3.LUT R7, R7, 0x1c0, RZ, 0xc0, !PT ;  /* 0x000001c007077812 */ /* 0x000fe200078ec0ff */
[----:B-1----:R-:W-:Y:S01]  /*e650*/  @P3 FMUL.FTZ R5, R5, 0.69314718246459960938 ;  /* 0x3f31721805053820 */ /* 0x002fe20000410000 */
[----:B------:R-:W-:Y:S02]  /*e660*/  LEA R15, R12, R15, 0x9 ;  /* 0x0000000f0c0f7211 */ /* 0x000fe400078e48ff */
[----:B------:R-:W-:Y:S01]  /*e670*/  LEA.HI R8, R7, R7, RZ, 0x1d ;  /* 0x0000000707087211 */ /* 0x000fe200078fe8ff */
[----:B------:R-:W-:Y:S01]  /*e680*/  IMAD.MOV.U32 R7, RZ, RZ, 0x20 ;  /* 0x00000020ff077424 */ /* 0x000fe200078e00ff */
[----:B------:R-:W-:Y:S02]  /*e690*/  LOP3.LUT R13, R13, R14, RZ, 0x3c, !PT ;  /* 0x0000000e0d0d7212 */ /* 0x000fe400078e3cff */
[----:B------:R-:W-:-:S02]  /*e6a0*/  LEA R8, R15, R8, 0x1 ;  /* 0x000000080f087211 */ /* 0x000fc400078e08ff */
[----:B------:R-:W-:Y:S01]  /*e6b0*/  LOP3.LUT R14, R9, 0xffffffe, RZ, 0xc0, !PT ;  /* 0x0ffffffe090e7812 */ /* 0x000fe200078ec0ff */
[----:B------:R-:W-:Y:S01]  /*e6c0*/  IMAD.MOV.U32 R9, RZ, RZ, 0x40 ;  /* 0x00000040ff097424 */ /* 0x000fe200078e00ff */
[----:B------:R-:W-:Y:S02]  /*e6d0*/  LEA R8, R8, UR4, 0x2 ;  /* 0x0000000408087c11 */ /* 0x000fe4000f8e10ff */
[----:B------:R-:W-:Y:S02]  /*e6e0*/  IADD3 R14, R11, -R14, RZ ;  /* 0x8000000e0b0e7210 */ /* 0x000fe40007ffe0ff */
[----:B------:R-:W-:Y:S01]  /*e6f0*/  SEL R7, R7, 0xffffffe0, P0 ;  /* 0xffffffe007077807 */ /* 0x000fe20000000000 */
[----:B------:R-:W-:Y:S01]  /*e700*/  STS.64 [R8], R96 ;  /* 0x0000006008007388 */ /* 0x000fe20000000a00 */
[C---:B------:R-:W-:Y:S01]  /*e710*/  IADD3 R16, R8.reuse, 0x80, RZ ;  /* 0x0000008008107810 */ /* 0x040fe20007ffe0ff */
[----:B------:R-:W-:Y:S01]  /*e720*/  @P2 VIADD R16, R8, 0xffffff80 ;  /* 0xffffff8008102836 */ /* 0x000fe20000000000 */
[----:B------:R-:W-:Y:S01]  /*e730*/  SEL R9, R9, 0xffffffc0, !P1 ;  /* 0xffffffc009097807 */ /* 0x000fe20004800000 */
[----:B------:R1:W-:Y:S01]  /*e740*/  STS.64 [R8+0x800], R98 ;  /* 0x0008006208007388 */ /* 0x0003e20000000a00 */
[----:B------:R-:W-:-:S02]  /*e750*/  LEA R13, R14, R13, 0x2 ;  /* 0x0000000d0e0d7211 */ /* 0x000fc400078e10ff */
[C---:B------:R-:W-:Y:S01]  /*e760*/  IADD3 R14, R8.reuse, R7, RZ ;  /* 0x00000007080e7210 */ /* 0x040fe20007ffe0ff */
[----:B------:R-:W-:Y:S01]  /*e770*/  IMAD.IADD R15, R8, 0x1, R9 ;  /* 0x00000001080f7824 */ /* 0x000fe200078e0209 */
[-C--:B------:R-:W-:Y:S02]  /*e780*/  IADD3 R20, R7, R16.reuse, RZ ;  /* 0x0000001007147210 */ /* 0x080fe40007ffe0ff */
[----:B------:R-:W-:Y:S01]  /*e790*/  IADD3 R17, R14, R9, RZ ;  /* 0x000000090e117210 */ /* 0x000fe20007ffe0ff */
[----:B------:R-:W-:Y:S01]  /*e7a0*/  STS.64 [R14], R92 ;  /* 0x0000005c0e007388 */ /* 0x000fe20000000a00 */
[C---:B------:R-:W-:Y:S01]  /*e7b0*/  IADD3 R21, R9.reuse, R16, RZ ;  /* 0x0000001009157210 */ /* 0x040fe20007ffe0ff */
[----:B------:R-:W-:Y:S01]  /*e7c0*/  IMAD.IADD R22, R9, 0x1, R20 ;  /* 0x0000000109167824 */ /* 0x000fe200078e0214 */
[----:B------:R-:W-:Y:S01]  /*e7d0*/  LEA R7, R13, UR4, 0x2 ;  /* 0x000000040d077c11 */ /* 0x000fe2000f8e10ff */
[----:B------:R-:W-:Y:S01]  /*e7e0*/  STS.64 [R14+0x800], R94 ;  /* 0x0008005e0e007388 */ /* 0x000fe20000000a00 */
[----:B------:R-:W3:Y:S01]  /*e7f0*/  S2UR UR4, SR_CTAID.Z ;  /* 0x00000000000479c3 */ /* 0x000ee20000002700 */
[----:B------:R-:W-:-:S02]  /*e800*/  SHF.R.S32.HI R25, RZ, 0x1f, R12 ;  /* 0x0000001fff197819 */ /* 0x000fc4000001140c */
[----:B------:R-:W-:Y:S01]  /*e810*/  STS.64 [R15], R88 ;  /* 0x000000580f007388 */ /* 0x000fe20000000a00 */
[----:B------:R-:W-:-:S03]  /*e820*/  LOP3.LUT R4, R4, 0xffffffe0, RZ, 0xc0, !PT ;  /* 0xffffffe004047812 */ /* 0x000fc600078ec0ff */
[----:B------:R4:W-:Y:S01]  /*e830*/  STS.64 [R15+0x800], R90 ;  /* 0x0008005a0f007388 */ /* 0x0009e20000000a00 */
[----:B------:R-:W-:Y:S02]  /*e840*/  IADD3 R4, -R4, R3, RZ ;  /* 0x0000000304047210 */ /* 0x000fe40007ffe1ff */
[----:B------:R-:W-:Y:S01]  /*e850*/  MOV R3, 0xff800000 ;  /* 0xff80000000037802 */ /* 0x000fe20000000f00 */
[----:B------:R-:W-:Y:S01]  /*e860*/  STS.64 [R17], R68 ;  /* 0x0000004411007388 */ /* 0x000fe20000000a00 */
[----:B------:R-:W-:Y:S01]  /*e870*/  LOP3.LUT P0, RZ, R4, 0x3, RZ, 0xc0, !PT ;  /* 0x0000000304ff7812 */ /* 0x000fe2000780c0ff */
[----:B------:R-:W-:Y:S01]  /*e880*/  IMAD.MOV R4, RZ, RZ, -R185 ;  /* 0x000000ffff047224 */ /* 0x000fe200078e0ab9 */
[----:B-1----:R-:W1:Y:S01]  /*e890*/  LDC.64 R8, c[0x0][0x2c0] ;  /* 0x0000b000ff087b82 */ /* 0x002e620000000a00 */
[----:B------:R-:W-:Y:S04]  /*e8a0*/  STS.64 [R17+0x800], R70 ;  /* 0x0008004611007388 */ /* 0x000fe80000000a00 */
[----:B------:R-:W-:Y:S04]  /*e8b0*/  STS.64 [R16], R72 ;  /* 0x0000004810007388 */ /* 0x000fe80000000a00 */
[----:B------:R-:W-:Y:S04]  /*e8c0*/  STS.64 [R16+0x800], R74 ;  /* 0x0008004a10007388 */ /* 0x000fe80000000a00 */
[----:B------:R-:W-:Y:S04]  /*e8d0*/  STS.64 [R20], R76 ;  /* 0x0000004c14007388 */ /* 0x000fe80000000a00 */
[----:B------:R5:W-:Y:S01]  /*e8e0*/  STS.64 [R20+0x800], R78 ;  /* 0x0008004e14007388 */ /* 0x000be20000000a00 */
[----:B----4-:R-:W3:Y:S03]  /*e8f0*/  LDC R15, c[0x0][0x270] ;  /* 0x00009c00ff0f7b82 */ /* 0x010ee60000000800 */
[----:B------:R-:W-:Y:S04]  /*e900*/  STS.64 [R21], R84 ;  /* 0x0000005415007388 */ /* 0x000fe80000000a00 */
[----:B------:R4:W-:Y:S04]  /*e910*/  STS.64 [R21+0x800], R86 ;  /* 0x0008005615007388 */ /* 0x0009e80000000a00 */
[----:B------:R1:W-:Y:S04]  /*e920*/  STS.64 [R22], R80 ;  /* 0x0000005016007388 */ /* 0x0003e80000000a00 */
[----:B------:R1:W-:Y:S01]  /*e930*/  STS.64 [R22+0x800], R82 ;  /* 0x0008005216007388 */ /* 0x0003e20000000a00 */
[----:B------:R-:W-:Y:S01]  /*e940*/  BAR.SYNC.DEFER_BLOCKING 0x0 ;  /* 0x0000000000007b1d */ /* 0x000fe20000010000 */
[----:B-----5:R-:W-:-:S05]  /*e950*/  LEA.HI R20, R25, R12, RZ, 0x2 ;  /* 0x0000000c19147211 */ /* 0x020fca00078f10ff */
[----:B------:R-:W1:Y:S01]  /*e960*/  S2R R14, SR_CTAID.Y ;  /* 0x00000000000e7919 */ /* 0x000e620000002600 */
[----:B---3--:R-:W-:Y:S01]  /*e970*/  IMAD R4, R15, R4, UR4 ;  /* 0x000000040f047e24 */ /* 0x008fe2000f8e0204 */
[----:B------:R-:W-:Y:S01]  /*e980*/  LOP3.LUT R25, R20, 0xffffffc, RZ, 0xc0, !PT ;  /* 0x0ffffffc14197812 */ /* 0x000fe200078ec0ff */
[----:B------:R-:W3:Y:S01]  /*e990*/  S2R R13, SR_CTAID.X ;  /* 0x00000000000d7919 */ /* 0x000ee20000002500 */
[----:B----4-:R-:W4:Y:S02]  /*e9a0*/  @P3 LDC R21, c[0x0][0x2e8] ;  /* 0x0000ba00ff153b82 */ /* 0x010f240000000800 */
[----:B------:R-:W-:-:S04]  /*e9b0*/  IADD3 R25, R12, -R25, RZ ;  /* 0x800000190c197210 */ /* 0x000fc80007ffe0ff */
[----:B------:R-:W-:Y:S01]  /*e9c0*/  LEA R184, R25, R184, 0x4 ;  /* 0x000000b819b87211 */ /* 0x000fe200078e20ff */
[----:B------:R-:W-:Y:S01]  /*e9d0*/  @P4 FMUL.FTZ R25, R6, 0.69314718246459960938 ;  /* 0x3f31721806194820 */ /* 0x000fe20000410000 */
[----:B------:R3:W3:Y:S03]  /*e9e0*/  LDS.128 R16, [R7] ;  /* 0x0000000007107984 */ /* 0x0006e60000000c00 */
[----:B--2---:R-:W-:Y:S01]  /*e9f0*/  @P4 FFMA.FTZ R3, R2, R23, R25 ;  /* 0x0000001702034223 */ /* 0x004fe20000010019 */
[----:B-1----:R-:W-:Y:S02]  /*ea00*/  IMAD R14, R14, R8, R185 ;  /* 0x000000080e0e7224 */ /* 0x002fe400078e02b9 */
[----:B------:R-:W-:Y:S02]  /*ea10*/  IMAD.MOV.U32 R8, RZ, RZ, -0x800000 ;  /* 0xff800000ff087424 */ /* 0x000fe400078e00ff */
[----:B----4-:R-:W-:Y:S01]  /*ea20*/  @P3 FFMA.FTZ R8, R0, R21, R5 ;  /* 0x0000001500083223 */ /* 0x010fe20000010005 */
[----:B---3--:R-:W-:Y:S01]  /*ea30*/  SHF.L.U32 R6, R13, 0x6, RZ ;  /* 0x000000060d067819 */ /* 0x008fe200000006ff */
[----:B------:R-:W-:Y:S01]  /*ea40*/  IMAD R14, R14, R15, R4 ;  /* 0x0000000f0e0e7224 */ /* 0x000fe200078e0204 */
[----:B------:R-:W-:-:S03]  /*ea50*/  SHF.L.U32 R4, R11, 0x2, RZ ;  /* 0x000000020b047819 */ /* 0x000fc600000006ff */
[----:B------:R-:W-:Y:S01]  /*ea60*/  IMAD R9, R14, R9, R6 ;  /* 0x000000090e097224 */ /* 0x000fe200078e0206 */
[----:B------:R-:W-:Y:S06]  /*ea70*/  @P0 BRA `(.L_x_5838) ;  /* 0x00000000002c0947 */ /* 0x000fec0003800000 */
[C---:B------:R-:W-:Y:S01]  /*ea80*/  VIADD R6, R184.reuse, 0x8 ;  /* 0x00000008b8067836 */ /* 0x040fe20000000000 */
[----:B------:R-:W-:Y:S01]  /*ea90*/  SHF.R.S32.HI R2, RZ, 0x1f, R184 ;  /* 0x0000001fff027819 */ /* 0x000fe200000114b8 */
[----:B------:R-:W-:Y:S01]  /*eaa0*/  ULDC.64 UR4, c[0x0][0x2b8] ;  /* 0x0000ae0000047ab9 */ /* 0x000fe20000000a00 */
[C---:B------:R-:W-:Y:S02]  /*eab0*/  IADD3 R0, P0, R9.reuse, R184, RZ ;  /* 0x000000b809007210 */ /* 0x040fe40007f1e0ff */
[-C--:B------:R-:W-:Y:S02]  /*eac0*/  ISETP.GE.AND P2, PT, R184, R175.reuse, PT ;  /* 0x000000afb800720c */ /* 0x080fe40003f46270 */
[----:B------:R-:W-:Y:S02]  /*ead0*/  ISETP.GE.AND P1, PT, R6, R175, PT ;  /* 0x000000af0600720c */ /* 0x000fe40003f26270 */
[----:B------:R-:W-:Y:S02]  /*eae0*/  LEA.HI.X.SX32 R11, R9, R2, 0x1, P0 ;  /* 0x00000002090b7211 */ /* 0x000fe400000f0eff */
[----:B------:R-:W-:-:S04]  /*eaf0*/  LEA R12, P0, R0, UR4, 0x2 ;  /* 0x00000004000c7c11 */ /* 0x000fc8000f8010ff */
[----:B------:R-:W-:-:S05]  /*eb00*/  LEA.HI.X R13, R0, UR5, R11, 0x2, P0 ;  /* 0x00000005000d7c11 */ /* 0x000fca00080f140b */
[----:B------:R1:W-:Y:S04]  /*eb10*/  @!P2 STG.E desc[UR10][R12.64], R3 ;  /* 0x000000030c00a986 */ /* 0x0003e8000c10190a */
[----:B------:R1:W-:Y:S02]  /*eb20*/  @!P1 STG.E desc[UR10][R12.64+0x20], R8 ;  /* 0x000020080c009986 */ /* 0x0003e4000c10190a */
.L_x_5838:
[----:B------:R-:W-:Y:S05]  /*eb30*/  BSYNC B0 ;  /* 0x0000000000007941 */ /* 0x000fea0003800000 */
.L_x_5837:
        /* <DEDUP_REMOVED lines=9> */
[-C--:B------:R-:W-:Y:S02]  /*ebd0*/  ISETP.GE.OR P1, PT, R10, R175.reuse, P0 ;  /* 0x000000af0a00720c */ /* 0x080fe40000726670 */
[----:B-1----:R-:W-:Y:S01]  /*ebe0*/  IMAD R3, R9, UR4, RZ ;  /* 0x0000000409037c24 */ /* 0x002fe2000f8e02ff */
[----:B------:R-:W1:Y:S01]  /*ebf0*/  LDS.128 R24, [R7+0x2000] ;  /* 0x0020000007187984 */ /* 0x000e620000000c00 */
[----:B------:R-:W-:Y:S01]  /*ec00*/  ULDC.64 UR4, c[0x0][0x288] ;  /* 0x0000a20000047ab9 */ /* 0x000fe20000000a00 */
[----:B------:R-:W-:Y:S01]  /*ec10*/  ISETP.GE.OR P5, PT, R0, R175, P0 ;  /* 0x000000af0000720c */ /* 0x000fe200007a6670 */
[C---:B------:R-:W-:Y:S01]  /*ec20*/  VIADD R2, R10.reuse, 0x8 ;  /* 0x000000080a027836 */ /* 0x040fe20000000000 */
[----:B------:R-:W5:Y:S01]  /*ec30*/  LDS.128 R20, [R7+0x2800] ;  /* 0x0028000007147984 */ /* 0x000f620000000c00 */
[----:B------:R-:W-:Y:S01]  /*ec40*/  IADD3 R6, P2, R3, R4, RZ ;  /* 0x0000000403067210 */ /* 0x000fe20007f5e0ff */
[----:B------:R-:W-:-:S02]  /*ec50*/  VIADD R0, R10, 0x28 ;  /* 0x000000280a007836 */ /* 0x000fc40000000000 */
[----:B------:R-:W5:Y:S01]  /*ec60*/  LDS.128 R12, [R7+0x3000] ;  /* 0x00300000070c7984 */ /* 0x000f620000000c00 */
[----:B------:R-:W-:Y:S01]  /*ec70*/  LEA.HI.X.SX32 R3, R3, R5, 0x1, P2 ;  /* 0x0000000503037211 */ /* 0x000fe200010f0eff */
[----:B------:R-:W-:Y:S01]  /*ec80*/  VIADD R4, R10, 0x18 ;  /* 0x000000180a047836 */ /* 0x000fe20000000000 */
[----:B------:R-:W-:Y:S01]  /*ec90*/  LEA R8, P2, R6, UR4, 0x2 ;  /* 0x0000000406087c11 */ /* 0x000fe2000f8410ff */
[----:B------:R1:W5:Y:S01]  /*eca0*/  LDS.128 R40, [R7+0x3800] ;  /* 0x0038000007287984 */ /* 0x0003620000000c00 */
[-C--:B------:R-:W-:Y:S01]  /*ecb0*/  ISETP.GE.OR P6, PT, R2, R175.reuse, P0 ;  /* 0x000000af0200720c */ /* 0x080fe200007c6670 */
[----:B------:R-:W-:Y:S01]  /*ecc0*/  VIADD R2, R10, 0x20 ;  /* 0x000000200a027836 */ /* 0x000fe20000000000 */
[----:B------:R-:W-:Y:S02]  /*ecd0*/  LEA.HI.X R9, R6, UR5, R3, 0x2, P2 ;  /* 0x0000000506097c11 */ /* 0x000fe400090f1403 */
[-C--:B------:R-:W-:Y:S01]  /*ece0*/  ISETP.GE.OR P2, PT, R0, R175.reuse, P0 ;  /* 0x000000af0000720c */ /* 0x080fe20000746670 */
[----:B------:R-:W-:Y:S01]  /*ecf0*/  VIADD R0, R10, 0x30 ;  /* 0x000000300a007836 */ /* 0x000fe20000000000 */
[-C--:B------:R-:W-:Y:S01]  /*ed00*/  ISETP.GE.OR P4, PT, R4, R175.reuse, P0 ;  /* 0x000000af0400720c */ /* 0x080fe20000786670 */
[----:B------:R-:W-:Y:S01]  /*ed10*/  VIADD R10, R10, 0x38 ;  /* 0x000000380a0a7836 */ /* 0x000fe20000000000 */
[----:B------:R5:W-:Y:S01]  /*ed20*/  @!P1 STG.E.64 desc[UR10][R8.64], R16 ;  /* 0x0000001008009986 */ /* 0x000be2000c101b0a */
[----:B------:R-:W-:-:S03]  /*ed30*/  ISETP.GE.OR P3, PT, R2, R175, P0 ;  /* 0x000000af0200720c */ /* 0x000fc60000766670 */
[----:B------:R5:W-:Y:S01]  /*ed40*/  @!P1 STG.E.64 desc[UR10][R8.64+0x8], R18 ;  /* 0x0000081208009986 */ /* 0x000be2000c101b0a */
[-C--:B------:R-:W-:Y:S02]  /*ed50*/  ISETP.GE.OR P1, PT, R0, R175.reuse, P0 ;  /* 0x000000af0000720c */ /* 0x080fe40000726670 */
[----:B------:R-:W-:Y:S01]  /*ed60*/  ISETP.GE.OR P0, PT, R10, R175, P0 ;  /* 0x000000af0a00720c */ /* 0x000fe20000706670 */
[----:B--2---:R2:W-:Y:S04]  /*ed70*/  @!P6 STG.E.128 desc[UR10][R8.64+0x800], R36 ;  /* 0x000800240800e986 */ /* 0x0045e8000c101d0a */
[----:B---3--:R2:W-:Y:S04]  /*ed80*/  @!P5 STG.E.128 desc[UR10][R8.64+0x1000], R32 ;  /* 0x001000200800d986 */ /* 0x0085e8000c101d0a */
[----:B----4-:R2:W-:Y:S04]  /*ed90*/  @!P4 STG.E.128 desc[UR10][R8.64+0x1800], R28 ;  /* 0x0018001c0800c986 */ /* 0x0105e8000c101d0a */
[----:B-1----:R2:W-:Y:S04]  /*eda0*/  @!P3 STG.E.128 desc[UR10][R8.64+0x2000], R24 ;  /* 0x002000180800b986 */ /* 0x0025e8000c101d0a */
[----:B-----5:R2:W-:Y:S04]  /*edb0*/  @!P2 STG.E.128 desc[UR10][R8.64+0x2800], R20 ;  /* 0x002800140800a986 */ /* 0x0205e8000c101d0a */
[----:B------:R2:W-:Y:S01]  /*edc0*/  @!P1 STG.E.128 desc[UR10][R8.64+0x3000], R12 ;  /* 0x0030000c08009986 */ /* 0x0005e2000c101d0a */
[----:B------:R-:W-:Y:S05]  /*edd0*/  @P0 EXIT ;  /* 0x000000000000094d */ /* 0x000fea0003800000 */
[----:B------:R-:W-:Y:S01]  /*ede0*/  STG.E.128 desc[UR10][R8.64+0x3800], R40 ;  /* 0x0038002808007986 */ /* 0x000fe2000c101d0a */
[----:B------:R-:W-:Y:S05]  /*edf0*/  EXIT ;  /* 0x000000000000794d */ /* 0x000fea0003800000 */
.L_x_5839:
        /* <DEDUP_REMOVED lines=16> */
.L_x_7928:


//--------------------- .text._ZN5flash24flash_fwd_splitkv_kernelI23Flash_fwd_kernel_traitsILi64ELi64ELi128ELi4ELb0ELb0EN7cutlass6half_tE19Flash_kernel_traitsILi64ELi64ELi128ELi4ES3_EELb1ELb0ELb0ELb0ELb0ELb1ELb1ELb0EEEvNS_16Flash_fwd_paramsE --------------------------
	.section	.text._ZN5flash24flash_fwd_splitkv_kernelI23Flash_fwd_kernel_traitsILi64ELi64ELi128ELi4ELb0ELb0EN7cutlass6half_tE19Flash_kernel_traitsILi64ELi64ELi128ELi4ES3_EELb1ELb0ELb0ELb0ELb0ELb1ELb1ELb0EEEvNS_16Flash_fwd_paramsE,"ax",@progbits
	.align	128
        .global         _ZN5flash24flash_fwd_splitkv_kernelI23Flash_fwd_kernel_traitsILi64ELi64ELi128ELi4ELb0ELb0EN7cutlass6half_tE19Flash_kernel_traitsILi64ELi64ELi128ELi4ES3_EELb1ELb0ELb0ELb0ELb0ELb1ELb1ELb0EEEvNS_16Flash_fwd_paramsE
        .type           _ZN5flash24flash_fwd_splitkv_kernelI23Flash_fwd_kernel_traitsILi64ELi64ELi128ELi4ELb0ELb0EN7cutlass6half_tE19Flash_kernel_traitsILi64ELi64ELi128ELi4ES3_EELb1ELb0ELb0ELb0ELb0ELb1ELb1ELb0EEEvNS_16Flash_fwd_paramsE,@function
        .size           _ZN5flash24flash_fwd_splitkv_kernelI23Flash_fwd_kernel_traitsILi64ELi64ELi128ELi4ELb0ELb0EN7cutlass6half_tE19Flash_kernel_traitsILi64ELi64ELi128ELi4ES3_EELb1ELb0ELb0ELb0ELb0ELb1ELb1ELb0EEEvNS_16Flash_fwd_paramsE,(.L_x_7929 - _ZN5flash24flash_fwd_splitkv_kernelI23Flash_fwd_kernel_traitsILi64ELi64ELi128ELi4ELb0ELb0EN7cutlass6half_tE19Flash_kernel_traitsILi64ELi64ELi128ELi4ES3_EELb1ELb0ELb0ELb0ELb0ELb1ELb1ELb0EEEvNS_16Flash_fwd_paramsE)
        .other          _ZN5flash24flash_fwd_splitkv_kernelI23Flash_fwd_kernel_traitsILi64ELi64ELi128ELi4ELb0ELb0EN7cutlass6half_tE19Flash_kernel_traitsILi64ELi64ELi128ELi4ES3_EELb1ELb0ELb0ELb0ELb0ELb1ELb1ELb0EEEvNS_16Flash_fwd_paramsE,@"STO_CUDA_ENTRY STV_DEFAULT"
_ZN5flash24flash_fwd_splitkv_kernelI23Flash_fwd_kernel_traitsILi64ELi64ELi128ELi4ELb0ELb0EN7cutlass6half_tE19Flash_kernel_traitsILi64ELi64ELi128ELi4ES3_EELb1ELb0ELb0ELb0ELb0ELb1ELb1ELb0EEEvNS_16Flash_fwd_paramsE:
.text._ZN5flash24flash_fwd_splitkv_kernelI23Flash_fwd_kernel_traitsILi64ELi64ELi128ELi4ELb0ELb0EN7cutlass6half_tE19Flash_kernel_traitsILi64ELi64ELi128ELi4ES3_EELb1ELb0ELb0ELb0ELb0ELb1ELb1ELb0EEEvNS_16Flash_fwd_paramsE:
        /* <DEDUP_REMOVED lines=60> */
.L_x_5840:
[----:B------:R-:W2:Y:S02]  /*03c0*/  LDC R8, c[0x0][0x2c8] ;  /* 0x0000b200ff087b82 */ /* 0x000ea40000000800 */
.L_x_5841:
[----:B------:R-:W4:Y:S02]  /*03d0*/  LDC.64 R2, c[0x0][0x308] ;  /* 0x0000c200ff027b82 */ /* 0x000f240000000a00 */
[----:B----4-:R-:W-:-:S04]  /*03e0*/  ISETP.NE.U32.AND P3, PT, R2, RZ, PT ;  /* 0x000000ff0200720c */ /* 0x010fc80003f65070 */
[----:B------:R-:W-:-:S13]  /*03f0*/  ISETP.NE.AND.EX P3, PT, R3, RZ, PT, P3 ;  /* 0x000000ff0300720c */ /* 0x000fda0003f65330 */
[----:B------:R-:W4:Y:S02]  /*0400*/  @P3 LDC.64 R2, c[0x0][0x308] ;  /* 0x0000c200ff023b82 */ /* 0x000f240000000a00 */
[----:B----4-:R-:W-:-:S05]  /*0410*/  @P3 IMAD.WIDE R2, R183, 0x4, R2 ;  /* 0x00000004b7023825 */ /* 0x010fca00078e0202 */
[----:B------:R4:W5:Y:S01]  /*0420*/  @P3 LDG.E R20, desc[UR12][R2.64] ;  /* 0x0000000c02143981 */ /* 0x000962000c1e1900 */
[----:B------:R-:W-:-:S05]  /*0430*/  IMAD.SHL.U32 R81, R23, 0x40, RZ ;  /* 0x0000004017517824 */ /* 0x000fca00078e00ff */
[----:B-1----:R-:W-:-:S13]  /*0440*/  ISETP.GT.AND P0, PT, R32, R81, PT ;  /* 0x000000512000720c */ /* 0x002fda0003f04270 */
[----:B------:R-:W-:Y:S05]  /*0450*/  @!P0 EXIT ;  /* 0x000000000000894d */ /* 0x000fea0003800000 */
[----:B------:R-:W1:Y:S01]  /*0460*/  LDC R9, c[0x0][0x10] ;  /* 0x00000400ff097b82 */ /* 0x000e620000000800 */
[----:B-----5:R-:W-:-:S07]  /*0470*/  @P3 IMAD.IADD R35, R20, 0x1, -R11 ;  /* 0x0000000114233824 */ /* 0x020fce00078e0a0b */
[----:B----4-:R-:W4:Y:S08]  /*0480*/  LDC R3, c[0x0][0x2c8] ;  /* 0x0000b200ff037b82 */ /* 0x010f300000000800 */
[----:B---3--:R-:W3:Y:S01]  /*0490*/  @!P3 LDC R7, c[0x0][0x2cc] ;  /* 0x0000b300ff07bb82 */ /* 0x008ee20000000800 */
[----:B-1----:R-:W-:-:S04]  /*04a0*/  IABS R13, R9 ;  /* 0x00000009000d7213 */ /* 0x002fc80000000000 */
[----:B------:R-:W1:Y:S01]  /*04b0*/  I2F.RP R2, R13 ;  /* 0x0000000d00027306 */ /* 0x000e620000209400 */
[----:B----4-:R-:W-:-:S05]  /*04c0*/  VIADD R3, R3, 0x7f ;  /* 0x0000007f03037836 */ /* 0x010fca0000000000 */
[----:B------:R-:W-:-:S04]  /*04d0*/  SHF.R.S32.HI R18, RZ, 0x1f, R3 ;  /* 0x0000001fff127819 */ /* 0x000fc80000011403 */
[----:B------:R-:W-:Y:S01]  /*04e0*/  LEA.HI R18, R18, R3, RZ, 0x7 ;  /* 0x0000000312127211 */ /* 0x000fe200078f38ff */
[----:B-1----:R-:W1:Y:S03]  /*04f0*/  MUFU.RCP R16, R2 ;  /* 0x0000000200107308 */ /* 0x002e660000001000 */
        /* <DEDUP_REMOVED lines=128> */
.L_x_5842:
        /* <DEDUP_REMOVED lines=24> */
.L_x_5843:
[----:B------:R-:W-:Y:S05]  /*0e80*/  @!P3 BRA `(.L_x_5844) ;  /* 0x000000040038b947 */ /* 0x000fea0003800000 */
[----:B-----5:R-:W2:Y:S01]  /*0e90*/  LDC R10, c[0x0][0x380] ;  /* 0x0000e000ff0a7b82 */ /* 0x020ea20000000800 */
[----:B------:R-:W-:Y:S01]  /*0ea0*/  LEA R7, R29, 0xffffff80, 0x7 ;  /* 0xffffff801d077811 */ /* 0x000fe200078e38ff */
[----:B------:R-:W-:-:S03]  /*0eb0*/  ULDC.64 UR4, c[0x0][0x230] ;  /* 0x00008c0000047ab9 */ /* 0x000fc60000000a00 */
[----:B-1----:R-:W-:Y:S02]  /*0ec0*/  IABS R2, R7 ;  /* 0x0000000700027213 */ /* 0x002fe40000000000 */
[----:B------:R-:W-:Y:S01]  /*0ed0*/  MOV R14, RZ ;  /* 0x000000ff000e7202 */ /* 0x000fe20000000f00 */
        /* <DEDUP_REMOVED lines=56> */
[----:B--2---:R-:W-:Y:S02]  /*1260*/  IMAD R5, R5, R2, RZ ;  /* 0x0000000205057224 */ /* 0x004fe400078e02ff */
[C---:B------:R-:W-:Y:S01]  /*1270*/  IMAD R8, R4.reuse, UR5, R13 ;  /* 0x0000000504087c24 */ /* 0x040fe2000f8e020d */
[----:B------:R-:W-:Y:S01]  /*1280*/  SHF.R.S32.HI R13, RZ, 0x1f, R36 ;  /* 0x0000001fff0d7819 */ /* 0x000fe20000011424 */
[----:B------:R-:W-:Y:S01]  /*1290*/  ULDC.64 UR4, c[0x0][0x260] ;  /* 0x0000980000047ab9 */ /* 0x000fe20000000a00 */
[----:B------:R-:W-:Y:S02]  /*12a0*/  IMAD R3, R4, R3, R5 ;  /* 0x0000000304037224 */ /* 0x000fe400078e0205 */
[----:B------:R-:W-:Y:S01]  /*12b0*/  IADD3 R11, R11, R8, RZ ;  /* 0x000000080b0b7210 */ /* 0x000fe20007ffe0ff */
[----:B-1----:R-:W-:-:S02]  /*12c0*/  IMAD R8, R21, R120, RZ ;  /* 0x0000007815087224 */ /* 0x002fc400078e02ff */
[----:B------:R-:W-:Y:S02]  /*12d0*/  IMAD R9, R13, UR4, RZ ;  /* 0x000000040d097c24 */ /* 0x000fe4000f8e02ff */
[C---:B------:R-:W-:Y:S02]  /*12e0*/  IMAD R8, R7.reuse, R121, R8 ;  /* 0x0000007907087224 */ /* 0x040fe400078e0208 */
[----:B------:R-:W-:-:S04]  /*12f0*/  IMAD.WIDE.U32 R10, R7, R120, R10 ;  /* 0x00000078070a7225 */ /* 0x000fc800078e000a */
[----:B------:R-:W-:Y:S02]  /*1300*/  IMAD.IADD R11, R11, 0x1, R8 ;  /* 0x000000010b0b7824 */ /* 0x000fe400078e0208 */
[----:B------:R-:W-:-:S04]  /*1310*/  IMAD.WIDE.U32 R38, R4, R2, RZ ;  /* 0x0000000204267225 */ /* 0x000fc800078e00ff */
[C---:B------:R-:W-:Y:S01]  /*1320*/  IMAD R9, R36.reuse, UR5, R9 ;  /* 0x0000000524097c24 */ /* 0x040fe2000f8e0209 */
[----:B------:R-:W-:Y:S01]  /*1330*/  IADD3 R4, R39, R3, RZ ;  /* 0x0000000327047210 */ /* 0x000fe20007ffe0ff */
[----:B------:R-:W-:-:S05]  /*1340*/  IMAD.WIDE.U32 R16, R36, UR4, R10 ;  /* 0x0000000424107c25 */ /* 0x000fca000f8e000a */
[----:B------:R-:W-:Y:S01]  /*1350*/  IADD3 R9, R17, R9, RZ ;  /* 0x0000000911097210 */ /* 0x000fe20007ffe0ff */
[----:B------:R-:W-:Y:S06]  /*1360*/  BRA `(.L_x_5845) ;  /* 0x0000000400287947 */ /* 0x000fec0003800000 */
.L_x_5844:
        /* <DEDUP_REMOVED lines=47> */
.L_x_5846:
        /* <DEDUP_REMOVED lines=27> */
.L_x_5845:
[----:B------:R-:W-:Y:S01]  /*1810*/  ISETP.NE.AND P0, PT, R12, -0x1, PT ;  /* 0xffffffff0c00780c */ /* 0x000fe20003f05270 */
[----:B------:R-:W1:Y:S01]  /*1820*/  S2UR UR8, SR_CgaCtaId ;  /* 0x00000000000879c3 */ /* 0x000e620000008800 */
[----:B------:R-:W-:Y:S01]  /*1830*/  SHF.R.S32.HI R5, RZ, 0x1f, R28 ;  /* 0x0000001fff057819 */ /* 0x000fe2000001141c */
[----:B------:R-:W-:Y:S01]  /*1840*/  ULDC.64 UR4, c[0x0][0x258] ;  /* 0x0000960000047ab9 */ /* 0x000fe20000000a00 */
[----:B------:R-:W-:Y:S01]  /*1850*/  IMAD.IADD R173, R32, 0x1, -R81 ;  /* 0x0000000120ad7824 */ /* 0x000fe200078e0a51 */
[----:B------:R-:W-:Y:S01]  /*1860*/  ULDC.64 UR6, c[0x0][0x268] ;  /* 0x00009a0000067ab9 */ /* 0x000fe20000000a00 */
[----:B------:R-:W-:Y:S01]  /*1870*/  LEA.HI R19, R5, R28, RZ, 0x3 ;  /* 0x0000001c05137211 */ /* 0x000fe200078f18ff */
[----:B------:R-:W-:Y:S01]  /*1880*/  VIADD R179, R29, 0xffffffff ;  /* 0xffffffff1db37836 */ /* 0x000fe20000000000 */
[----:B------:R-:W-:Y:S02]  /*1890*/  BSSY B0, `(.L_x_5847) ;  /* 0x0000046000007945 */ /* 0x000fe40003800000 */
[----:B------:R-:W-:-:S02]  /*18a0*/  SHF.R.S32.HI R14, RZ, 0x3, R19 ;  /* 0x00000003ff0e7819 */ /* 0x000fc40000011413 */
[----:B------:R-:W-:Y:S01]  /*18b0*/  LOP3.LUT R19, R19, 0xfffffff8, RZ, 0xc0, !PT ;  /* 0xfffffff813137812 */ /* 0x000fe200078ec0ff */
[----:B-----5:R-:W2:Y:S01]  /*18c0*/  @P0 LDC.64 R10, c[0x0][0x240] ;  /* 0x00009000ff0a0b82 */ /* 0x020ea20000000a00 */
[----:B------:R-:W-:Y:S01]  /*18d0*/  @!P0 SHF.R.S32.HI R17, RZ, 0x1f, R183 ;  /* 0x0000001fff118819 */ /* 0x000fe200000114b7 */
[----:B------:R-:W-:Y:S01]  /*18e0*/  IMAD.SHL.U32 R18, R14, 0x40, RZ ;  /* 0x000000400e127824 */ /* 0x000fe200078e00ff */
[----:B------:R-:W-:Y:S01]  /*18f0*/  SHF.R.S32.HI R15, RZ, 0x1f, R14 ;  /* 0x0000001fff0f7819 */ /* 0x000fe2000001140e */
[----:B------:R-:W-:Y:S01]  /*1900*/  IMAD.IADD R8, R28, 0x1, -R19 ;  /* 0x000000011c087824 */ /* 0x000fe200078e0a13 */
[----:B------:R-:W-:Y:S02]  /*1910*/  IADD3 R19, R14, 0x20, RZ ;  /* 0x000000200e137810 */ /* 0x000fe40007ffe0ff */
[----:B------:R-:W-:Y:S01]  /*1920*/  LOP3.LUT R18, R18, 0x1c0, RZ, 0xc0, !PT ;  /* 0x000001c012127812 */ /* 0x000fe200078ec0ff */
[----:B------:R-:W3:Y:S01]  /*1930*/  @!P0 LDC.64 R2, c[0x0][0x228] ;  /* 0x00008a00ff028b82 */ /* 0x000ee20000000a00 */
[----:B------:R-:W-:-:S02]  /*1940*/  IMAD.SHL.U32 R181, R8, 0x8, RZ ;  /* 0x0000000808b57824 */ /* 0x000fc400078e00ff */
[----:B------:R-:W-:-:S03]  /*1950*/  IMAD.WIDE R22, R23, 0x40, R14 ;  /* 0x0000004017167825 */ /* 0x000fc600078e020e */
[----:B------:R-:W-:Y:S02]  /*1960*/  LOP3.LUT R180, R18, 0x38, R181, 0xf8, !PT ;  /* 0x0000003812b47812 */ /* 0x000fe400078ef8b5 */
[----:B------:R-:W-:Y:S01]  /*1970*/  IADD3 R38, P1, R181, R38, RZ ;  /* 0x00000026b5267210 */ /* 0x000fe20007f3e0ff */
[----:B--2---:R-:W-:-:S04]  /*1980*/  @P0 IMAD.WIDE.U32 R24, R12, R10, RZ ;  /* 0x0000000a0c180225 */ /* 0x004fc800078e00ff */
[----:B------:R-:W-:Y:S01]  /*1990*/  @P0 IMAD R11, R12, R11, R25 ;  /* 0x0000000b0c0b0224 */ /* 0x000fe200078e0219 */
[----:B------:R-:W-:Y:S01]  /*19a0*/  LEA.HI R12, R5, R28, RZ, 0x6 ;  /* 0x0000001c050c7211 */ /* 0x000fe200078f30ff */
[----:B------:R-:W-:Y:S02]  /*19b0*/  VIADD R25, R14, 0x10 ;  /* 0x000000100e197836 */ /* 0x000fe40000000000 */
[-C--:B---3--:R-:W-:Y:S01]  /*19c0*/  @!P0 IMAD R10, R17, R2.reuse, RZ ;  /* 0x00000002110a8224 */ /* 0x088fe200078e02ff */
[----:B------:R-:W-:Y:S01]  /*19d0*/  SHF.R.U32.HI R17, RZ, 0x3, R18 ;  /* 0x00000003ff117819 */ /* 0x000fe20000011612 */
[C---:B------:R-:W-:Y:S01]  /*19e0*/  @!P0 IMAD.WIDE.U32 R26, R183.reuse, R2, RZ ;  /* 0x00000002b71a8225 */ /* 0x040fe200078e00ff */
[----:B------:R-:W-:Y:S02]  /*19f0*/  SHF.R.S32.HI R2, RZ, 0x1f, R0 ;  /* 0x0000001fff027819 */ /* 0x000fe40000011400 */
[----:B------:R-:W-:Y:S01]  /*1a00*/  LOP3.LUT R180, R180, R17, RZ, 0x3c, !PT ;  /* 0x00000011b4b47212 */ /* 0x000fe200078e3cff */
[----:B------:R-:W-:Y:S01]  /*1a10*/  @!P0 IMAD R3, R183, R3, R10 ;  /* 0x00000003b7038224 */ /* 0x000fe200078e020a */
[----:B------:R-:W-:Y:S01]  /*1a20*/  @!P0 MOV R24, R26 ;  /* 0x0000001a00188202 */ /* 0x000fe20000000f00 */
[----:B------:R-:W-:Y:S01]  /*1a30*/  IMAD.SHL.U32 R17, R12, 0x8, RZ ;  /* 0x000000080c117824 */ /* 0x000fe200078e00ff */
[----:B------:R-:W-:Y:S01]  /*1a40*/  IADD3 R10, P2, R181, R16, RZ ;  /* 0x00000010b50a7210 */ /* 0x000fe20007f5e0ff */
[----:B------:R-:W-:Y:S01]  /*1a50*/  @!P0 IMAD.IADD R11, R27, 0x1, R3 ;  /* 0x000000011b0b8824 */ /* 0x000fe200078e0203 */
[----:B------:R-:W-:Y:S01]  /*1a60*/  IADD3 R30, P0, R181, R24, RZ ;  /* 0x00000018b51e7210 */ /* 0x000fe20007f1e0ff */
[----:B------:R-:W-:Y:S01]  /*1a70*/  IMAD R3, R2, UR4, RZ ;  /* 0x0000000402037c24 */ /* 0x000fe2000f8e02ff */
[----:B------:R-:W-:Y:S01]  /*1a80*/  SHF.R.S32.HI R2, RZ, 0x1f, R181 ;  /* 0x0000001fff027819 */ /* 0x000fe200000114b5 */
[----:B------:R-:W-:Y:S01]  /*1a90*/  IMAD R27, R13, UR6, RZ ;  /* 0x000000060d1b7c24 */ /* 0x000fe2000f8e02ff */
[----:B------:R-:W-:Y:S01]  /*1aa0*/  LOP3.LUT R180, R180, 0xfffffe00, R17, 0xf8, !PT ;  /* 0xfffffe00b4b47812 */ /* 0x000fe200078ef811 */
[----:B------:R-:W-:Y:S01]  /*1ab0*/  VIADD R17, R14, 0x30 ;  /* 0x000000300e117836 */ /* 0x000fe20000000000 */
[-C--:B------:R-:W-:Y:S01]  /*1ac0*/  ISETP.GE.AND P4, PT, R25, R173.reuse, PT ;  /* 0x000000ad1900720c */ /* 0x080fe20003f86270 */
[----:B------:R-:W-:Y:S01]  /*1ad0*/  IMAD.X R31, R2, 0x1, R11, P0 ;  /* 0x00000001021f7824 */ /* 0x000fe200000e060b */
[----:B------:R-:W-:Y:S01]  /*1ae0*/  ISETP.GE.AND P0, PT, R14, R173, PT ;  /* 0x000000ad0e00720c */ /* 0x000fe20003f06270 */
[C---:B------:R-:W-:Y:S01]  /*1af0*/  IMAD.X R39, R2.reuse, 0x1, R4, P1 ;  /* 0x0000000102277824 */ /* 0x040fe200008e0604 */
[----:B------:R-:W-:Y:S01]  /*1b00*/  IADD3.X R11, R2, R9, RZ, P2, !PT ;  /* 0x00000009020b7210 */ /* 0x000fe200017fe4ff */
[C---:B------:R-:W-:Y:S01]  /*1b10*/  IMAD.WIDE.U32 R30, R0.reuse, UR4, R30 ;  /* 0x00000004001e7c25 */ /* 0x040fe2000f8e001e */
[----:B------:R-:W-:Y:S01]  /*1b20*/  UMOV UR4, 0x400 ;  /* 0x0000040000047882 */ /* 0x000fe20000000000 */
[-C--:B------:R-:W-:Y:S01]  /*1b30*/  ISETP.GE.AND P2, PT, R19, R173.reuse, PT ;  /* 0x000000ad1300720c */ /* 0x080fe20003f46270 */
[----:B-1----:R-:W-:Y:S01]  /*1b40*/  ULEA UR4, UR8, UR4, 0x18 ;  /* 0x0000000408047291 */ /* 0x002fe2000f8ec03f */
[----:B------:R-:W-:Y:S01]  /*1b50*/  IMAD.SHL.U32 R2, R179, 0x80, RZ ;  /* 0x00000080b3027824 */ /* 0x000fe200078e00ff */
[----:B------:R-:W-:Y:S01]  /*1b60*/  ISETP.GE.AND P1, PT, R17, R173, PT ;  /* 0x000000ad1100720c */ /* 0x000fe20003f26270 */
[----:B------:R-:W-:-:S02]  /*1b70*/  IMAD R3, R0, UR5, R3 ;  /* 0x0000000500037c24 */ /* 0x000fc4000f8e0203 */
[----:B------:R-:W-:Y:S01]  /*1b80*/  IMAD R27, R36, UR7, R27 ;  /* 0x00000007241b7c24 */ /* 0x000fe2000f8e021b */
[----:B------:R-:W-:Y:S01]  /*1b90*/  IADD3 R4, -R2, R35, RZ ;  /* 0x0000002302047210 */ /* 0x000fe20007ffe1ff */
[----:B------:R-:W-:Y:S01]  /*1ba0*/  IMAD.WIDE.U32 R36, R36, UR6, R38 ;  /* 0x0000000624247c25 */ /* 0x000fe2000f8e0026 */
[----:B------:R-:W-:-:S03]  /*1bb0*/  LEA R180, R180, UR4, 0x1 ;  /* 0x00000004b4b47c11 */ /* 0x000fc6000f8e08ff */
[----:B------:R-:W-:Y:S01]  /*1bc0*/  IMAD.IADD R13, R31, 0x1, R3 ;  /* 0x000000011f0d7824 */ /* 0x000fe200078e0203 */
        /* <DEDUP_REMOVED lines=18> */
.L_x_5848:
[----:B------:R-:W-:Y:S05]  /*1cf0*/  BSYNC B0 ;  /* 0x0000000000007941 */ /* 0x000fea0003800000 */
.L_x_5847:
        /* <DEDUP_REMOVED lines=22> */
.L_x_5850:
[----:B------:R-:W-:Y:S05]  /*1e60*/  BSYNC B0 ;  /* 0x0000000000007941 */ /* 0x000fea0003800000 */
.L_x_5849:
        /* <DEDUP_REMOVED lines=22> */
.L_x_5852:
[----:B------:R-:W-:Y:S05]  /*1fd0*/  BSYNC B0 ;  /* 0x0000000000007941 */ /* 0x000fea0003800000 */
.L_x_5851:
        /* <DEDUP_REMOVED lines=21> */
.L_x_5854:
[----:B------:R-:W-:Y:S05]  /*2130*/  BSYNC B0 ;  /* 0x0000000000007941 */ /* 0x000fea0003800000 */
.L_x_5853:
[----:B------:R-:W1:Y:S01]  /*2140*/  LDC.64 R122, c[0x0][0x250] ;  /* 0x00009400ff7a7b82 */ /* 0x000e620000000a00 */
[C---:B------:R-:W-:Y:S01]  /*2150*/  ISETP.GE.AND P2, PT, R14.reuse, R4, PT ;  /* 0x000000040e00720c */ /* 0x040fe20003f46270 */
[C---:B------:R-:W-:Y:S01]  /*2160*/  IMAD R101, R15.reuse, R120, RZ ;  /* 0x000000780f657224 */ /* 0x040fe200078e02ff */
[C---:B------:R-:W-:Y:S01]  /*2170*/  IADD3 R30, P0, R14.reuse, R7, RZ ;  /* 0x000000070e1e7210 */ /* 0x040fe20007f1e0ff */
[C---:B------:R-:W-:Y:S01]  /*2180*/  VIADD R3, R14.reuse, 0x40 ;  /* 0x000000400e037836 */ /* 0x040fe20000000000 */
[----:B------:R-:W-:Y:S01]  /*2190*/  BSSY B0, `(.L_x_5855) ;  /* 0x0000018000007945 */ /* 0x000fe20003800000 */
[C---:B------:R-:W-:Y:S01]  /*21a0*/  VIADD R13, R14.reuse, 0x50 ;  /* 0x000000500e0d7836 */ /* 0x040fe20000000000 */
[----:B------:R-:W-:Y:S01]  /*21b0*/  IADD3.X R21, R15, R21, RZ, P0, !PT ;  /* 0x000000150f157210 */ /* 0x000fe200007fe4ff */
[C---:B------:R-:W-:Y:S01]  /*21c0*/  IMAD R101, R14.reuse, R121, R101 ;  /* 0x000000790e657224 */ /* 0x040fe200078e0265 */
[----:B------:R-:W-:Y:S01]  /*21d0*/  ISETP.GE.AND P1, PT, R25, R4, PT ;  /* 0x000000041900720c */ /* 0x000fe20003f26270 */
[----:B------:R-:W-:Y:S01]  /*21e0*/  IMAD.WIDE.U32 R128, R14, R120, R10 ;  /* 0x000000780e807225 */ /* 0x000fe200078e000a */
[----:B------:R-:W-:-:S02]  /*21f0*/  ISETP.GE.AND P0, PT, R19, R4, PT ;  /* 0x000000041300720c */ /* 0x000fc40003f06270 */
[-C--:B------:R-:W-:Y:S01]  /*2200*/  ISETP.GE.AND P6, PT, R17, R4.reuse, PT ;  /* 0x000000041100720c */ /* 0x080fe20003fc6270 */
[----:B------:R-:W-:Y:S01]  /*2210*/  VIADD R11, R14, 0x60 ;  /* 0x000000600e0b7836 */ /* 0x000fe20000000000 */
        /* <DEDUP_REMOVED lines=9> */
[----:B-1----:R-:W-:-:S04]  /*22b0*/  LEA R22, P2, R128, UR6, 0x1 ;  /* 0x0000000680167c11 */ /* 0x002fc8000f8408ff */
[----:B------:R-:W-:-:S05]  /*22c0*/  LEA.HI.X R23, R128, UR7, R101, 0x1, P2 ;  /* 0x0000000780177c11 */ /* 0x000fca00090f0c65 */
[----:B------:R-:W-:Y:S01]  /*22d0*/  @!PT LDS RZ, [RZ] ;  /* 0x00000000fffff984 */ /* 0x000fe20000000800 */
[----:B------:R-:W-:Y:S01]  /*22e0*/  @!PT LDS RZ, [RZ] ;  /* 0x00000000fffff984 */ /* 0x000fe20000000800 */
[----:B------:R-:W-:Y:S01]  /*22f0*/  @!PT LDS RZ, [RZ] ;  /* 0x00000000fffff984 */ /* 0x000fe20000000800 */
[----:B------:R1:W-:Y:S04]  /*2300*/  LDGSTS.E.BYPASS.LTC128B.128 [R180+0x2000], desc[UR12][R22.64] ;  /* 0x0200000016b47fae */ /* 0x0003e8000b901d4c */
.L_x_5856:
[----:B------:R-:W-:Y:S05]  /*2310*/  BSYNC B0 ;  /* 0x0000000000007941 */ /* 0x000fea0003800000 */
.L_x_5855:
        /* <DEDUP_REMOVED lines=13> */
[----:B-1----:R-:W-:-:S04]  /*23f0*/  LEA R22, P1, R9, UR6, 0x1 ;  /* 0x0000000609167c11 */ /* 0x002fc8000f8208ff */
[----:B------:R-:W-:-:S05]  /*2400*/  LEA.HI.X R23, R9, UR7, R0, 0x1, P1 ;  /* 0x0000000709177c11 */ /* 0x000fca00088f0c00 */
[----:B------:R-:W-:Y:S01]  /*2410*/  @!PT LDS RZ, [RZ] ;  /* 0x00000000fffff984 */ /* 0x000fe20000000800 */
[----:B------:R-:W-:Y:S01]  /*2420*/  @!PT LDS RZ, [RZ] ;  /* 0x00000000fffff984 */ /* 0x000fe20000000800 */
[----:B------:R-:W-:Y:S01]  /*2430*/  @!PT LDS RZ, [RZ] ;  /* 0x00000000fffff984 */ /* 0x000fe20000000800 */
[----:B------:R1:W-:Y:S04]  /*2440*/  LDGSTS.E.BYPASS.LTC128B.128 [R180+0x2800], desc[UR12][R22.64] ;  /* 0x0280000016b47fae */ /* 0x0003e8000b901d4c */
.L_x_5858:
[----:B------:R-:W-:Y:S05]  /*2450*/  BSYNC B0 ;  /* 0x0000000000007941 */ /* 0x000fea0003800000 */
.L_x_5857:
        /* <DEDUP_REMOVED lines=18> */
.L_x_5860:
[----:B------:R-:W-:Y:S05]  /*2580*/  BSYNC B0 ;  /* 0x0000000000007941 */ /* 0x000fea0003800000 */
.L_x_5859:
        /* <DEDUP_REMOVED lines=17> */
.L_x_5862:
[----:B------:R-:W-:Y:S05]  /*26a0*/  BSYNC B0 ;  /* 0x0000000000007941 */ /* 0x000fea0003800000 */
.L_x_5861:
        /* <DEDUP_REMOVED lines=15> */
.L_x_5864:
[----:B------:R-:W-:Y:S05]  /*27a0*/  BSYNC B0 ;  /* 0x0000000000007941 */ /* 0x000fea0003800000 */
.L_x_5863:
        /* <DEDUP_REMOVED lines=17> */
.L_x_5866:
[----:B------:R-:W-:Y:S05]  /*28c0*/  BSYNC B0 ;  /* 0x0000000000007941 */ /* 0x000fea0003800000 */
.L_x_5865:
        /* <DEDUP_REMOVED lines=17> */
.L_x_5868:
[----:B------:R-:W-:Y:S05]  /*29e0*/  BSYNC B0 ;  /* 0x0000000000007941 */ /* 0x000fea0003800000 */
.L_x_5867:
        /* <DEDUP_REMOVED lines=17> */
.L_x_5870:
[----:B------:R-:W-:Y:S05]  /*2b00*/  BSYNC B0 ;  /* 0x0000000000007941 */ /* 0x000fea0003800000 */
.L_x_5869:
[----:B------:R-:W0:Y:S01]  /*2b10*/  LDGDEPBAR ;  /* 0x00000000000079af */ /* 0x000e220000000000 */
[----:B------:R-:W-:Y:S01]  /*2b20*/  ISETP.GE.AND P2, PT, R14, R4, PT ;  /* 0x000000040e00720c */ /* 0x000fe20003f46270 */
[----:B-1----:R-:W-:Y:S01]  /*2b30*/  IMAD R33, R21, R122, RZ ;  /* 0x0000007a15217224 */ /* 0x002fe200078e02ff */
        /* <DEDUP_REMOVED lines=31> */
.L_x_5872:
[----:B------:R-:W-:Y:S05]  /*2d30*/  BSYNC B0 ;  /* 0x0000000000007941 */ /* 0x000fea0003800000 */
.L_x_5871:
        /* <DEDUP_REMOVED lines=22> */
.L_x_5874:
[----:B------:R-:W-:Y:S05]  /*2ea0*/  BSYNC B0 ;  /* 0x0000000000007941 */ /* 0x000fea0003800000 */
.L_x_5873:
        /* <DEDUP_REMOVED lines=30> */
.L_x_5876:
[----:B------:R-:W-:Y:S05]  /*3090*/  BSYNC B0 ;  /* 0x0000000000007941 */ /* 0x000fea0003800000 */
.L_x_5875:
        /* <DEDUP_REMOVED lines=14> */
.L_x_5878:
[----:B------:R-:W-:Y:S05]  /*3180*/  BSYNC B0 ;  /* 0x0000000000007941 */ /* 0x000fea0003800000 */
.L_x_5877:
        /* <DEDUP_REMOVED lines=13> */
.L_x_5880:
[----:B------:R-:W-:Y:S05]  /*3260*/  BSYNC B0 ;  /* 0x0000000000007941 */ /* 0x000fea0003800000 */
.L_x_5879:
        /* <DEDUP_REMOVED lines=14> */
.L_x_5882:
[----:B------:R-:W-:Y:S05]  /*3350*/  BSYNC B0 ;  /* 0x0000000000007941 */ /* 0x000fea0003800000 */
.L_x_5881:
        /* <DEDUP_REMOVED lines=14> */
.L_x_5884:
[----:B------:R-:W-:Y:S05]  /*3440*/  BSYNC B0 ;  /* 0x0000000000007941 */ /* 0x000fea0003800000 */
.L_x_5883:
        /* <DEDUP_REMOVED lines=22> */
.L_x_5886:
[----:B------:R-:W-:Y:S05]  /*35b0*/  BSYNC B0 ;  /* 0x0000000000007941 */ /* 0x000fea0003800000 */
.L_x_5885:
[----:B------:R-:W-:Y:S01]  /*35c0*/  LDSM.16.M88.4 R16, [R172] ;  /* 0x00000000ac10783b */ /* 0x000fe20000000200 */
[----:B------:R-:W-:Y:S01]  /*35d0*/  LOP3.LUT P0, RZ, R8, 0x2, RZ, 0xc0, !PT ;  /* 0x0000000208ff7812 */ /* 0x000fe2000780c0ff */
[----:B------:R-:W-:Y:S01]  /*35e0*/  ULDC UR10, c[0x0][0x39c] ;  /* 0x0000e700000a7ab9 */ /* 0x000fe20000000800 */
[----:B------:R-:W-:Y:S01]  /*35f0*/  LEA R170, R3, R172, 0x1 ;  /* 0x000000ac03aa7211 */ /* 0x000fe200078e08ff */
[----:B------:R-:W5:Y:S01]  /*3600*/  LDSM.16.M88.4 R20, [R171+0x2000] ;  /* 0x00200000ab14783b */ /* 0x000f620000000200 */
[----:B------:R-:W-:Y:S02]  /*3610*/  SEL R0, R0, 0xfffffff0, !P0 ;  /* 0xfffffff000007807 */ /* 0x000fe40004000000 */
[----:B------:R-:W-:Y:S01]  /*3620*/  LOP3.LUT P0, RZ, R8, 0x4, RZ, 0xc0, !PT ;  /* 0x0000000408ff7812 */ /* 0x000fe2000780c0ff */
[----:B------:R-:W-:Y:S01]  /*3630*/  LDSM.16.M88.4 R12, [R170] ;  /* 0x00000000aa0c783b */ /* 0x000fe20000000200 */
[----:B------:R-:W-:Y:S02]  /*3640*/  LEA R165, R0, R171, 0x1 ;  /* 0x000000ab00a57211 */ /* 0x000fe400078e08ff */
[C---:B------:R-:W-:Y:S01]  /*3650*/  IADD3 R8, R171.reuse, 0x2000, RZ ;  /* 0x00002000ab087810 */ /* 0x040fe20007ffe0ff */
[----:B------:R-:W3:Y:S01]  /*3660*/  LDSM.16.M88.4 R44, [R171+0x2800] ;  /* 0x00280000ab2c783b */ /* 0x000ee20000000200 */
[----:B------:R-:W-:-:S02]  /*3670*/  IADD3 R168, R171, 0x2040, RZ ;  /* 0x00002040aba87810 */ /* 0x000fc40007ffe0ff */
[----:B------:R-:W-:Y:S01]  /*3680*/  LEA R169, R5, R172, 0x1 ;  /* 0x000000ac05a97211 */ /* 0x000fe200078e08ff */
[----:B------:R-:W3:Y:S01]  /*3690*/  LDSM.16.M88.4 R52, [R165+0x2000] ;  /* 0x00200000a534783b */ /* 0x000ee20000000200 */
[----:B------:R-:W-:Y:S02]  /*36a0*/  LEA R81, R34, R81, 0x4 ;  /* 0x0000005122517211 */ /* 0x000fe400078e20ff */
[----:B------:R-:W-:Y:S01]  /*36b0*/  LEA R167, R3, R169, 0x1 ;  /* 0x000000a903a77211 */ /* 0x000fe200078e08ff */
[----:B------:R-:W3:Y:S01]  /*36c0*/  LDSM.16.M88.4 R48, [R165+0x2800] ;  /* 0x00280000a530783b */ /* 0x000ee20000000200 */
[----:B------:R-:W-:Y:S02]  /*36d0*/  @P0 IADD3 R168, R8, -0x40, RZ ;  /* 0xffffffc008a80810 */ /* 0x000fe40007ffe0ff */
[----:B------:R-:W-:Y:S01]  /*36e0*/  ISETP.GT.AND P1, PT, R179, R174, PT ;  /* 0x000000aeb300720c */ /* 0x000fe20003f24270 */
[----:B-1----:R-:W-:Y:S01]  /*36f0*/  LDSM.16.M88.4 R8, [R169] ;  /* 0x00000000a908783b */ /* 0x002fe20000000200 */
[----:B------:R-:W-:-:S02]  /*3700*/  LEA R100, R0, R168, 0x1 ;  /* 0x000000a800647211 */ /* 0x000fc400078e08ff */
[----:B------:R-:W-:Y:S01]  /*3710*/  LOP3.LUT R166, R4, R7, RZ, 0xfc, !PT ;  /* 0x0000000704a67212 */ /* 0x000fe200078efcff */
[----:B------:R-:W1:Y:S01]  /*3720*/  LDSM.16.M88.4 R36, [R168] ;  /* 0x00000000a824783b */ /* 0x000e620000000200 */
[C---:B------:R-:W-:Y:S02]  /*3730*/  IADD3 R161, R168.reuse, 0x800, RZ ;  /* 0x00000800a8a17810 */ /* 0x040fe40007ffe0ff */
[C---:B------:R-:W-:Y:S01]  /*3740*/  IADD3 R160, R168.reuse, 0x1000, RZ ;  /* 0x00001000a8a07810 */ /* 0x040fe20007ffe0ff */
[----:B--2-4-:R-:W-:Y:S01]  /*3750*/  LDSM.16.M88.4 R40, [R167] ;  /* 0x00000000a728783b */ /* 0x014fe20000000200 */
[C---:B------:R-:W-:Y:S02]  /*3760*/  IADD3 R159, R168.reuse, 0x1800, RZ ;  /* 0x00001800a89f7810 */ /* 0x040fe40007ffe0ff */
[C---:B------:R-:W-:Y:S01]  /*3770*/  IADD3 R158, R168.reuse, 0x2000, RZ ;  /* 0x00002000a89e7810 */ /* 0x040fe20007ffe0ff */
[----:B------:R-:W-:Y:S01]  /*3780*/  LDSM.16.M88.4 R68, [R100] ;  /* 0x000000006444783b */ /* 0x000fe20000000200 */
[----:B------:R-:W-:-:S02]  /*3790*/  IADD3 R157, R168, 0x2800, RZ ;  /* 0x00002800a89d7810 */ /* 0x000fc40007ffe0ff */
[C---:B------:R-:W-:Y:S01]  /*37a0*/  IADD3 R156, R168.reuse, 0x3000, RZ ;  /* 0x00003000a89c7810 */ /* 0x040fe20007ffe0ff */
[----:B------:R-:W2:Y:S01]  /*37b0*/  LDSM.16.M88.4 R64, [R168+0x800] ;  /* 0x00080000a840783b */ /* 0x000ea20000000200 */
[----:B------:R-:W-:Y:S01]  /*37c0*/  IADD3 R102, R168, 0x3800, RZ ;  /* 0x00003800a8667810 */ /* 0x000fe20007ffe0ff */
[C---:B-----5:R-:W-:Y:S02]  /*37d0*/  HMMA.16816.F32 R60, R16.reuse, R20, RZ ;  /* 0x00000014103c723c */ /* 0x060fe400000018ff */
[----:B------:R-:W-:Y:S04]  /*37e0*/  LDSM.16.M88.4 R56, [R165+0x3000] ;  /* 0x00300000a538783b */ /* 0x000fe80000000200 */
[----:B------:R-:W-:Y:S01]  /*37f0*/  LDSM.16.M88.4 R72, [R100+0x800] ;  /* 0x000800006448783b */ /* 0x000fe20000000200 */
[C---:B------:R-:W-:Y:S03]  /*3800*/  HMMA.16816.F32 R20, R16.reuse, R22, RZ ;  /* 0x000000161014723c */ /* 0x040fe600000018ff */
[----:B------:R-:W-:Y:S03]  /*3810*/  LDSM.16.M88.4 R76, [R100+0x2000] ;  /* 0x00200000644c783b */ /* 0x000fe60000000200 */
[C---:B---3--:R-:W-:Y:S01]  /*3820*/  HMMA.16816.F32 R24, R16.reuse, R44, RZ ;  /* 0x0000002c1018723c */ /* 0x048fe200000018ff */
[----:B------:R-:W0:Y:S05]  /*3830*/  LDGDEPBAR ;  /* 0x00000000000079af */ /* 0x000e2a0000000000 */
[----:B------:R-:W-:Y:S06]  /*3840*/  HMMA.16816.F32 R44, R16, R46, RZ ;  /* 0x0000002e102c723c */ /* 0x000fec00000018ff */
[C---:B------:R-:W-:Y:S06]  /*3850*/  HMMA.16816.F32 R60, R12.reuse, R52, R60 ;  /* 0x000000340c3c723c */ /* 0x040fec000000183c */
[C---:B------:R-:W-:Y:S01]  /*3860*/  HMMA.16816.F32 R20, R12.reuse, R54, R20 ;  /* 0x000000360c14723c */ /* 0x040fe20000001814 */
[----:B------:R-:W3:Y:S05]  /*3870*/  LDSM.16.M88.4 R52, [R171+0x3000] ;  /* 0x00300000ab34783b */ /* 0x000eea0000000200 */
[C---:B------:R-:W-:Y:S06]  /*3880*/  HMMA.16816.F32 R24, R12.reuse, R48, R24 ;  /* 0x000000300c18723c */ /* 0x040fec0000001818 */
[----:B------:R-:W-:Y:S01]  /*3890*/  HMMA.16816.F32 R44, R12, R50, R44 ;  /* 0x000000320c2c723c */ /* 0x000fe2000000182c */
[----:B------:R-:W4:Y:S05]  /*38a0*/  LDSM.16.M88.4 R48, [R171+0x3800] ;  /* 0x00380000ab30783b */ /* 0x000f2a0000000200 */
[C---:B-1----:R-:W-:Y:S06]  /*38b0*/  HMMA.16816.F32 R60, R8.reuse, R36, R60 ;  /* 0x00000024083c723c */ /* 0x042fec000000183c */
[C---:B------:R-:W-:Y:S06]  /*38c0*/  HMMA.16816.F32 R20, R8.reuse, R38, R20 ;  /* 0x000000260814723c */ /* 0x040fec0000001814 */
[C---:B--2---:R-:W-:Y:S06]  /*38d0*/  HMMA.16816.F32 R24, R8.reuse, R64, R24 ;  /* 0x000000400818723c */ /* 0x044fec0000001818 */
[----:B------:R-:W-:Y:S01]  /*38e0*/  HMMA.16816.F32 R44, R8, R66, R44 ;  /* 0x00000042082c723c */ /* 0x000fe2000000182c */
[----:B------:R-:W-:Y:S05]  /*38f0*/  LDSM.16.M88.4 R64, [R165+0x3800] ;  /* 0x00380000a540783b */ /* 0x000fea0000000200 */
[----:B---3--:R-:W-:Y:S06]  /*3900*/  HMMA.16816.F32 R36, R16, R52, RZ ;  /* 0x000000341024723c */ /* 0x008fec00000018ff */
        /* <DEDUP_REMOVED lines=9> */
[----:B------:R2:W3:Y:S01]  /*39a0*/  MUFU.TANH R82, R61 ;  /* 0x0000003d00527308 */ /* 0x0004e20000002400 */
[----:B------:R-:W-:Y:S01]  /*39b0*/  FMUL.FTZ R84, R63, UR10 ;  /* 0x0000000a3f547c20 */ /* 0x000fe20008410000 */
[----:B------:R-:W-:Y:S01]  /*39c0*/  FMUL.FTZ R85, R20, UR10 ;  /* 0x0000000a14557c20 */ /* 0x000fe20008410000 */
[----:B------:R-:W-:Y:S01]  /*39d0*/  FMUL.FTZ R86, R21, UR10 ;  /* 0x0000000a15567c20 */ /* 0x000fe20008410000 */
[----:B------:R-:W-:Y:S01]  /*39e0*/  FMUL.FTZ R87, R22, UR10 ;  /* 0x0000000a16577c20 */ /* 0x000fe20008410000 */
[----:B------:R-:W-:Y:S01]  /*39f0*/  FMUL.FTZ R88, R23, UR10 ;  /* 0x0000000a17587c20 */ /* 0x000fe20008410000 */
[----:B------:R-:W-:Y:S01]  /*3a00*/  HMMA.16816.F32 R44, R40, R74, R44 ;  /* 0x0000004a282c723c */ /* 0x000fe2000000182c */
[----:B------:R-:W5:Y:S01]  /*3a10*/  LDSM.16.M88.4 R20, [R171+0x4000] ;  /* 0x00400000ab14783b */ /* 0x000f620000000200 */
[----:B------:R-:W3:Y:S03]  /*3a20*/  MUFU.TANH R0, R0 ;  /* 0x0000000000007308 */ /* 0x000ee60000002400 */
[----:B------:R-:W-:Y:S01]  /*3a30*/  LDSM.16.M88.4 R72, [R168+0x1800] ;  /* 0x00180000a848783b */ /* 0x000fe20000000200 */
[----:B------:R-:W-:Y:S04]  /*3a40*/  HMMA.16816.F32 R52, R12, R58, R52 ;  /* 0x0000003a0c34723c */ /* 0x000fe80000001834 */
[----:B------:R-:W3:Y:S01]  /*3a50*/  MUFU.TANH R83, R83 ;  /* 0x0000005300537308 */ /* 0x000ee20000002400 */
[----:B--2---:R-:W2:Y:S01]  /*3a60*/  LDSM.16.M88.4 R60, [R100+0x1000] ;  /* 0x00100000643c783b */ /* 0x004ea20000000200 */
[----:B----4-:R-:W-:Y:S03]  /*3a70*/  HMMA.16816.F32 R56, R16, R48, RZ ;  /* 0x000000301038723c */ /* 0x010fe600000018ff */
[----:B------:R-:W-:Y:S01]  /*3a80*/  FMUL.FTZ R89, R24, UR10 ;  /* 0x0000000a18597c20 */ /* 0x000fe20008410000 */
[----:B------:R-:W-:Y:S01]  /*3a90*/  FMUL.FTZ R90, R25, UR10 ;  /* 0x0000000a195a7c20 */ /* 0x000fe20008410000 */
[----:B------:R-:W-:Y:S01]  /*3aa0*/  FMUL.FTZ R91, R26, UR10 ;  /* 0x0000000a1a5b7c20 */ /* 0x000fe20008410000 */
[----:B-1----:R-:W-:Y:S01]  /*3ab0*/  HMMA.16816.F32 R36, R8, R68, R36 ;  /* 0x000000440824723c */ /* 0x002fe20000001824 */
[----:B------:R-:W-:Y:S01]  /*3ac0*/  FMUL.FTZ R92, R27, UR10 ;  /* 0x0000000a1b5c7c20 */ /* 0x000fe20008410000 */
[----:B------:R-:W1:Y:S01]  /*3ad0*/  MUFU.TANH R84, R84 ;  /* 0x0000005400547308 */ /* 0x000e620000002400 */
[----:B------:R-:W4:Y:S03]  /*3ae0*/  LDSM.16.M88.4 R24, [R165+0x4000] ;  /* 0x00400000a518783b */ /* 0x000f260000000200 */
[----:B------:R-:W-:Y:S01]  /*3af0*/  HMMA.16816.F32 R48, R16, R50, RZ ;  /* 0x000000321030723c */ /* 0x000fe200000018ff */
[----:B------:R-:W-:Y:S01]  /*3b00*/  FMUL.FTZ R93, R44, UR10 ;  /* 0x0000000a2c5d7c20 */ /* 0x000fe20008410000 */
[----:B------:R-:W-:Y:S01]  /*3b10*/  FMUL.FTZ R94, R45, UR10 ;  /* 0x0000000a2d5e7c20 */ /* 0x000fe20008410000 */
[----:B------:R-:W-:Y:S01]  /*3b20*/  FMUL.FTZ R95, R46, UR10 ;  /* 0x0000000a2e5f7c20 */ /* 0x000fe20008410000 */
[----:B------:R-:W-:Y:S01]  /*3b30*/  FMUL.FTZ R96, R47, UR10 ;  /* 0x0000000a2f607c20 */ /* 0x000fe20008410000 */
[----:B------:R-:W1:Y:S01]  /*3b40*/  MUFU.TANH R85, R85 ;  /* 0x0000005500557308 */ /* 0x000e620000002400 */
[----:B------:R-:W-:Y:S01]  /*3b50*/  HMMA.16816.F32 R52, R8, R70, R52 ;  /* 0x000000460834723c */ /* 0x000fe20000001834 */
[----:B------:R-:W3:Y:S05]  /*3b60*/  LDSM.16.M88.4 R44, [R171+0x4800] ;  /* 0x00480000ab2c783b */ /* 0x000eea0000000200 */
[----:B------:R-:W-:Y:S01]  /*3b70*/  HMMA.16816.F32 R56, R12, R64, R56 ;  /* 0x000000400c38723c */ /* 0x000fe20000001838 */
[----:B------:R-:W1:Y:S05]  /*3b80*/  MUFU.TANH R86, R86 ;  /* 0x0000005600567308 */ /* 0x000e6a0000002400 */
[C---:B-----5:R-:W-:Y:S03]  /*3b90*/  HMMA.16816.F32 R68, R16.reuse, R20, RZ ;  /* 0x000000141044723c */ /* 0x060fe600000018ff */
[----:B------:R-:W1:Y:S03]  /*3ba0*/  MUFU.TANH R87, R87 ;  /* 0x0000005700577308 */ /* 0x000e660000002400 */
[----:B------:R-:W-:Y:S05]  /*3bb0*/  HMMA.16816.F32 R20, R16, R22, RZ ;  /* 0x000000161014723c */ /* 0x000fea00000018ff */
[----:B------:R-:W1:Y:S01]  /*3bc0*/  MUFU.TANH R88, R88 ;  /* 0x0000005800587308 */ /* 0x000e620000002400 */
[C---:B--2---:R-:W-:Y:S06]  /*3bd0*/  HMMA.16816.F32 R36, R40.reuse, R60, R36 ;  /* 0x0000003c2824723c */ /* 0x044fec0000001824 */
[----:B------:R-:W-:Y:S01]  /*3be0*/  HMMA.16816.F32 R52, R40, R62, R52 ;  /* 0x0000003e2834723c */ /* 0x000fe20000001834 */
[----:B------:R-:W2:Y:S01]  /*3bf0*/  LDSM.16.M88.4 R60, [R168+0x2000] ;  /* 0x00200000a83c783b */ /* 0x000ea20000000200 */
[----:B------:R-:W1:Y:S04]  /*3c00*/  MUFU.TANH R89, R89 ;  /* 0x0000005900597308 */ /* 0x000e680000002400 */
[C---:B------:R-:W-:Y:S01]  /*3c10*/  HMMA.16816.F32 R48, R12.reuse, R66, R48 ;  /* 0x000000420c30723c */ /* 0x040fe20000001830 */
[----:B------:R-:W5:Y:S03]  /*3c20*/  LDSM.16.M88.4 R64, [R100+0x1800] ;  /* 0x001800006440783b */ /* 0x000f660000000200 */
[----:B------:R-:W1:Y:S02]  /*3c30*/  MUFU.TANH R90, R90 ;  /* 0x0000005a005a7308 */ /* 0x000e640000002400 */
[C---:B----4-:R-:W-:Y:S06]  /*3c40*/  HMMA.16816.F32 R68, R12.reuse, R24, R68 ;  /* 0x000000180c44723c */ /* 0x050fec0000001844 */
[----:B------:R-:W-:Y:S01]  /*3c50*/  FMUL.FTZ R97, R36, UR10 ;  /* 0x0000000a24617c20 */ /* 0x000fe20008410000 */
[----:B------:R-:W-:Y:S01]  /*3c60*/  FMUL.FTZ R98, R37, UR10 ;  /* 0x0000000a25627c20 */ /* 0x000fe20008410000 */
[----:B------:R-:W-:Y:S01]  /*3c70*/  FMUL.FTZ R99, R38, UR10 ;  /* 0x0000000a26637c20 */ /* 0x000fe20008410000 */
[----:B------:R-:W-:Y:S01]  /*3c80*/  FMUL.FTZ R104, R39, UR10 ;  /* 0x0000000a27687c20 */ /* 0x000fe20008410000 */
[----:B------:R-:W-:Y:S01]  /*3c90*/  HMMA.16816.F32 R20, R12, R26, R20 ;  /* 0x0000001a0c14723c */ /* 0x000fe20000001814 */
[----:B------:R-:W4:Y:S01]  /*3ca0*/  LDSM.16.M88.4 R36, [R165+0x4800] ;  /* 0x00480000a524783b */ /* 0x000f220000000200 */
[----:B------:R-:W-:Y:S01]  /*3cb0*/  FMUL.FTZ R105, R52, UR10 ;  /* 0x0000000a34697c20 */ /* 0x000fe20008410000 */
[----:B------:R-:W-:Y:S01]  /*3cc0*/  FMUL.FTZ R106, R53, UR10 ;  /* 0x0000000a356a7c20 */ /* 0x000fe20008410000 */
[----:B------:R-:W-:Y:S01]  /*3cd0*/  FMUL.FTZ R107, R54, UR10 ;  /* 0x0000000a366b7c20 */ /* 0x000fe20008410000 */
[----:B------:R-:W-:Y:S01]  /*3ce0*/  FMUL.FTZ R108, R55, UR10 ;  /* 0x0000000a376c7c20 */ /* 0x000fe20008410000 */
[----:B---3--:R-:W-:Y:S01]  /*3cf0*/  HMMA.16816.F32 R24, R16, R44, RZ ;  /* 0x0000002c1018723c */ /* 0x008fe200000018ff */
[----:B------:R-:W-:Y:S01]  /*3d00*/  LDSM.16.M88.4 R52, [R171+0x5000] ;  /* 0x00500000ab34783b */ /* 0x000fe20000000200 */
[----:B------:R-:W3:Y:S04]  /*3d10*/  MUFU.TANH R91, R91 ;  /* 0x0000005b005b7308 */ /* 0x000ee80000002400 */
[C---:B------:R-:W-:Y:S04]  /*3d20*/  HMMA.16816.F32 R56, R8.reuse, R72, R56 ;  /* 0x000000480838723c */ /* 0x040fe80000001838 */
[----:B------:R-:W1:Y:S02]  /*3d30*/  MUFU.TANH R92, R92 ;  /* 0x0000005c005c7308 */ /* 0x000e640000002400 */
[C---:B------:R-:W-:Y:S01]  /*3d40*/  HMMA.16816.F32 R48, R8.reuse, R74, R48 ;  /* 0x0000004a0830723c */ /* 0x040fe20000001830 */
[----:B------:R-:W3:Y:S05]  /*3d50*/  LDSM.16.M88.4 R72, [R168+0x2800] ;  /* 0x00280000a848783b */ /* 0x000eea0000000200 */
[----:B--2---:R-:W-:Y:S01]  /*3d60*/  HMMA.16816.F32 R68, R8, R60, R68 ;  /* 0x0000003c0844723c */ /* 0x004fe20000001844 */
[----:B------:R-:W2:Y:S05]  /*3d70*/  MUFU.TANH R93, R93 ;  /* 0x0000005d005d7308 */ /* 0x000eaa0000002400 */
[----:B------:R-:W-:Y:S03]  /*3d80*/  HMMA.16816.F32 R44, R16, R46, RZ ;  /* 0x0000002e102c723c */ /* 0x000fe600000018ff */
[----:B------:R-:W1:Y:S03]  /*3d90*/  MUFU.TANH R94, R94 ;  /* 0x0000005e005e7308 */ /* 0x000e660000002400 */
[----:B-----5:R-:W-:Y:S05]  /*3da0*/  HMMA.16816.F32 R56, R40, R64, R56 ;  /* 0x000000402838723c */ /* 0x020fea0000001838 */
[----:B------:R-:W1:Y:S01]  /*3db0*/  MUFU.TANH R95, R95 ;  /* 0x0000005f005f7308 */ /* 0x000e620000002400 */
[----:B----4-:R-:W-:Y:S06]  /*3dc0*/  HMMA.16816.F32 R24, R12, R36, R24 ;  /* 0x000000240c18723c */ /* 0x010fec0000001818 */
[----:B------:R-:W-:Y:S01]  /*3dd0*/  HMMA.16816.F32 R48, R40, R66, R48 ;  /* 0x000000422830723c */ /* 0x000fe20000001830 */
[----:B------:R-:W4:Y:S01]  /*3de0*/  LDSM.16.M88.4 R64, [R171+0x5800] ;  /* 0x00580000ab40783b */ /* 0x000f220000000200 */
        /* <DEDUP_REMOVED lines=12> */
[----:B---3--:R-:W-:Y:S01]  /*3eb0*/  HMMA.16816.F32 R24, R8, R72, R24 ;  /* 0x000000480818723c */ /* 0x008fe20000001818 */
[----:B------:R-:W-:Y:S01]  /*3ec0*/  FMUL.FTZ R48, R48, UR10 ;  /* 0x0000000a30307c20 */ /* 0x000fe20008410000 */
[----:B------:R-:W-:Y:S01]  /*3ed0*/  FMUL.FTZ R199, R49, UR10 ;  /* 0x0000000a31c77c20 */ /* 0x000fe20008410000 */
[----:B------:R-:W-:Y:S01]  /*3ee0*/  FMUL.FTZ R139, R50, UR10 ;  /* 0x0000000a328b7c20 */ /* 0x000fe20008410000 */
[----:B------:R-:W3:Y:S01]  /*3ef0*/  MUFU.TANH R110, R57 ;  /* 0x00000039006e7308 */ /* 0x000ee20000002400 */
[----:B------:R-:W-:Y:S01]  /*3f00*/  FMUL.FTZ R195, R51, UR10 ;  /* 0x0000000a33c37c20 */ /* 0x000fe20008410000 */
[----:B------:R-:W-:Y:S06]  /*3f10*/  HMMA.16816.F32 R20, R40, R78, R20 ;  /* 0x0000004e2814723c */ /* 0x000fec0000001814 */
[----:B------:R-:W-:Y:S01]  /*3f20*/  FMUL.FTZ R153, R68, UR10 ;  /* 0x0000000a44997c20 */ /* 0x000fe20008410000 */
[----:B------:R-:W-:Y:S01]  /*3f30*/  FMUL.FTZ R191, R69, UR10 ;  /* 0x0000000a45bf7c20 */ /* 0x000fe20008410000 */
[----:B------:R-:W-:Y:S01]  /*3f40*/  FMUL.FTZ R151, R70, UR10 ;  /* 0x0000000a46977c20 */ /* 0x000fe20008410000 */
[----:B------:R-:W-:Y:S01]  /*3f50*/  FMUL.FTZ R187, R71, UR10 ;  /* 0x0000000a47bb7c20 */ /* 0x000fe20008410000 */
[----:B------:R2:W1:Y:S01]  /*3f60*/  MUFU.TANH R143, R58 ;  /* 0x0000003a008f7308 */ /* 0x0004620000002400 */
[----:B------:R-:W3:Y:S01]  /*3f70*/  LDSM.16.M88.4 R68, [R165+0x5800] ;  /* 0x00580000a544783b */ /* 0x000ee20000000200 */
[----:B------:R-:W-:Y:S06]  /*3f80*/  HMMA.16816.F32 R44, R8, R74, R44 ;  /* 0x0000004a082c723c */ /* 0x000fec000000182c */
[C---:B----4-:R-:W-:Y:S01]  /*3f90*/  HMMA.16816.F32 R72, R16.reuse, R64, RZ ;  /* 0x000000401048723c */ /* 0x050fe200000018ff */
[----:B------:R4:W1:Y:S05]  /*3fa0*/  MUFU.TANH R141, R48 ;  /* 0x00000030008d7308 */ /* 0x00086a0000002400 */
[----:B------:R-:W-:Y:S01]  /*3fb0*/  FMUL.FTZ R149, R20, UR10 ;  /* 0x0000000a14957c20 */ /* 0x000fe20008410000 */
[----:B------:R-:W-:Y:S01]  /*3fc0*/  FMUL.FTZ R189, R21, UR10 ;  /* 0x0000000a15bd7c20 */ /* 0x000fe20008410000 */
[----:B------:R-:W-:Y:S01]  /*3fd0*/  FMUL.FTZ R147, R22, UR10 ;  /* 0x0000000a16937c20 */ /* 0x000fe20008410000 */
[C---:B--2---:R-:W-:Y:S01]  /*3fe0*/  HMMA.16816.F32 R56, R16.reuse, R52, RZ ;  /* 0x000000341038723c */ /* 0x044fe200000018ff */
[----:B------:R-:W-:Y:S01]  /*3ff0*/  FMUL.FTZ R155, R23, UR10 ;  /* 0x0000000a179b7c20 */ /* 0x000fe20008410000 */
[----:B------:R-:W2:Y:S01]  /*4000*/  MUFU.TANH R98, R98 ;  /* 0x0000006200627308 */ /* 0x000ea20000002400 */
[----:B------:R-:W-:Y:S03]  /*4010*/  LDSM.16.M88.4 R20, [R168+0x3800] ;  /* 0x00380000a814783b */ /* 0x000fe60000000200 */
[----:B------:R-:W-:Y:S01]  /*4020*/  HMMA.16816.F32 R52, R16, R54, RZ ;  /* 0x000000361034723c */ /* 0x000fe200000018ff */
[----:B----4-:R-:W4:Y:S03]  /*4030*/  LDSM.16.M88.4 R48, [R168+0x3000] ;  /* 0x00300000a830783b */ /* 0x010f260000000200 */
        /* <DEDUP_REMOVED lines=9> */
[----:B---3--:R-:W-:Y:S01]  /*40d0*/  HMMA.16816.F32 R72, R12, R68, R72 ;  /* 0x000000440c48723c */ /* 0x008fe20000001848 */
        /* <DEDUP_REMOVED lines=8> */
[C---:B----4-:R-:W-:Y:S05]  /*4160*/  HMMA.16816.F32 R56, R8.reuse, R48, R56 ;  /* 0x000000300838723c */ /* 0x050fea0000001838 */
[----:B------:R-:W4:Y:S01]  /*4170*/  MUFU.TANH R108, R108 ;  /* 0x0000006c006c7308 */ /* 0x000f220000002400 */
[----:B---3--:R-:W3:Y:S01]  /*4180*/  LDSM.16.M88.4 R24, [R100+0x3800] ;  /* 0x003800006418783b */ /* 0x008ee20000000200 */
        /* <DEDUP_REMOVED lines=8> */
[----:B------:R-:W-:Y:S01]  /*4210*/  FMUL.FTZ R47, R47, UR10 ;  /* 0x0000000a2f2f7c20 */ /* 0x000fe20008410000 */
[----:B------:R-:W1:Y:S02]  /*4220*/  MUFU.TANH R199, R199 ;  /* 0x000000c700c77308 */ /* 0x000e640000002400 */
[----:B-----5:R-:W-:Y:S01]  /*4230*/  HMMA.16816.F32 R56, R40, R60, R56 ;  /* 0x0000003c2838723c */ /* 0x020fe20000001838 */
[----:B------:R-:W-:-:S04]  /*4240*/  LOP3.LUT R9, R80, 0xffffffe0, RZ, 0xc0, !PT ;  /* 0xffffffe050097812 */ /* 0x000fc800078ec0ff */
[----:B------:R-:W-:Y:S01]  /*4250*/  IADD3 R9, -R9, R28, RZ ;  /* 0x0000001c09097210 */ /* 0x000fe20007ffe1ff */
[----:B------:R-:W-:Y:S01]  /*4260*/  HMMA.16816.F32 R52, R40, R62, R52 ;  /* 0x0000003e2834723c */ /* 0x000fe20000001834 */
[----:B------:R-:W1:Y:S02]  /*4270*/  MUFU.TANH R139, R139 ;  /* 0x0000008b008b7308 */ /* 0x000e640000002400 */
[----:B------:R-:W-:-:S04]  /*4280*/  SHF.R.S32.HI R8, RZ, 0x1f, R9 ;  /* 0x0000001fff087819 */ /* 0x000fc80000011409 */
[----:B------:R-:W-:Y:S02]  /*4290*/  LEA.HI R8, R8, R9, RZ, 0x2 ;  /* 0x0000000908087211 */ /* 0x000fe400078f10ff */
[----:B------:R-:W1:Y:S02]  /*42a0*/  MUFU.TANH R195, R195 ;  /* 0x000000c300c37308 */ /* 0x000e640000002400 */
[----:B------:R-:W-:Y:S01]  /*42b0*/  SHF.R.S32.HI R182, RZ, 0x2, R8 ;  /* 0x00000002ffb67819 */ /* 0x000fe20000011408 */
[C---:B---3--:R-:W-:Y:S03]  /*42c0*/  HMMA.16816.F32 R72, R40.reuse, R24, R72 ;  /* 0x000000182848723c */ /* 0x048fe60000001848 */
[----:B------:R-:W-:Y:S02]  /*42d0*/  IADD3 R81, R81, 0x1, R182 ;  /* 0x0000000151517810 */ /* 0x000fe40007ffe0b6 */
[----:B------:R-:W3:Y:S01]  /*42e0*/  MUFU.TANH R153, R153 ;  /* 0x0000009900997308 */ /* 0x000ee20000002400 */
[----:B------:R-:W-:Y:S01]  /*42f0*/  FMUL.FTZ R65, R57, UR10 ;  /* 0x0000000a39417c20 */ /* 0x000fe20008410000 */
[----:B------:R-:W-:Y:S01]  /*4300*/  FMUL.FTZ R20, R58, UR10 ;  /* 0x0000000a3a147c20 */ /* 0x000fe20008410000 */
[----:B------:R-:W-:Y:S01]  /*4310*/  IADD3 R81, R35, R81, -R32 ;  /* 0x0000005123517210 */ /* 0x000fe20007ffe820 */
[----:B------:R-:W-:Y:S01]  /*4320*/  HMMA.16816.F32 R16, R40, R26, R16 ;  /* 0x0000001a2810723c */ /* 0x000fe20000001810 */
[----:B------:R-:W-:Y:S01]  /*4330*/  FMUL.FTZ R57, R59, UR10 ;  /* 0x0000000a3b397c20 */ /* 0x000fe20008410000 */
[----:B------:R-:W-:Y:S01]  /*4340*/  FMUL.FTZ R56, R56, UR10 ;  /* 0x0000000a38387c20 */ /* 0x000fe20008410000 */
[----:B------:R-:W-:Y:S01]  /*4350*/  FMUL.FTZ R61, R53, UR10 ;  /* 0x0000000a353d7c20 */ /* 0x000fe20008410000 */
[----:B------:R-:W-:Y:S01]  /*4360*/  FMUL.FTZ R51, R54, UR10 ;  /* 0x0000000a36337c20 */ /* 0x000fe20008410000 */
[----:B------:R-:W-:Y:S01]  /*4370*/  FMUL.FTZ R49, R55, UR10 ;  /* 0x0000000a37317c20 */ /* 0x000fe20008410000 */
[----:B------:R-:W-:Y:S01]  /*4380*/  IADD3 R6, R81, R6, RZ ;  /* 0x0000000651067210 */ /* 0x000fe20007ffe0ff */
[----:B------:R-:W-:Y:S01]  /*4390*/  FMUL.FTZ R52, R52, UR10 ;  /* 0x0000000a34347c20 */ /* 0x000fe20008410000 */
[----:B------:R-:W1:Y:S01]  /*43a0*/  MUFU.TANH R191, R191 ;  /* 0x000000bf00bf7308 */ /* 0x000e620000002400 */
[----:B------:R-:W-:-:S02]  /*43b0*/  SHF.L.U32 R25, R28, 0x1, RZ ;  /* 0x000000011c197819 */ /* 0x000fc400000006ff */
[C---:B------:R-:W-:Y:S02]  /*43c0*/  VIMNMX R129, R6.reuse, R35, PT ;  /* 0x0000002306817248 */ /* 0x040fe40003fe0100 */
[----:B------:R-:W-:Y:S02]  /*43d0*/  VIADDMNMX R103, R6, 0x8, R35, PT ;  /* 0x0000000806677846 */ /* 0x000fe40003800123 */
[----:B------:R-:W-:Y:S01]  /*43e0*/  LOP3.LUT R25, R25, 0x6, RZ, 0xc0, !PT ;  /* 0x0000000619197812 */ /* 0x000fe200078ec0ff */
[----:B------:R-:W1:Y:S01]  /*43f0*/  MUFU.TANH R151, R151 ;  /* 0x0000009700977308 */ /* 0x000e620000002400 */
[----:B------:R-:W-:Y:S01]  /*4400*/  FMUL.FTZ R53, R72, UR10 ;  /* 0x0000000a48357c20 */ /* 0x000fe20008410000 */
[----:B------:R-:W-:Y:S01]  /*4410*/  FMUL.FTZ R43, R73, UR10 ;  /* 0x0000000a492b7c20 */ /* 0x000fe20008410000 */
[----:B------:R-:W-:Y:S01]  /*4420*/  FMUL.FTZ R23, R74, UR10 ;  /* 0x0000000a4a177c20 */ /* 0x000fe20008410000 */
[----:B------:R-:W-:-:S04]  /*4430*/  FMUL.FTZ R21, R75, UR10 ;  /* 0x0000000a4b157c20 */ /* 0x000fc80008410000 */
[----:B------:R-:W-:Y:S01]  /*4440*/  FMUL.FTZ R16, R16, UR10 ;  /* 0x0000000a10107c20 */ /* 0x000fe20008410000 */
[----:B------:R-:W-:Y:S01]  /*4450*/  FMUL.FTZ R17, R17, UR10 ;  /* 0x0000000a11117c20 */ /* 0x000fe20008410000 */
[----:B------:R-:W-:Y:S01]  /*4460*/  FMUL.FTZ R18, R18, UR10 ;  /* 0x0000000a12127c20 */ /* 0x000fe20008410000 */
[----:B------:R-:W-:Y:S01]  /*4470*/  FMUL.FTZ R19, R19, UR10 ;  /* 0x0000000a13137c20 */ /* 0x000fe20008410000 */
        /* <DEDUP_REMOVED lines=13> */
[----:B------:R-:W1:Y:S08]  /*4550*/  MUFU.TANH R65, R65 ;  /* 0x0000004100417308 */ /* 0x000e700000002400 */
[----:B------:R-:W1:Y:S08]  /*4560*/  MUFU.TANH R20, R20 ;  /* 0x0000001400147308 */ /* 0x000e700000002400 */
        /* <DEDUP_REMOVED lines=75> */
.L_x_5888:
[----:B-1----:R-:W-:-:S04]  /*4a20*/  LEA R19, -R120, RZ, 0x7 ;  /* 0x000000ff78137211 */ /* 0x002fc800078e39ff */
[----:B------:R-:W-:-:S07]  /*4a30*/  SHF.R.S32.HI R4, RZ, 0x1f, R19 ;  /* 0x0000001fff047819 */ /* 0x000fce0000011413 */
.L_x_5889:
        /* <DEDUP_REMOVED lines=8> */
[--C-:B------:R-:W-:Y:S02]  /*4ac0*/  @!P0 IMAD.MOV.U32 R46, RZ, RZ, R128.reuse ;  /* 0x000000ffff2e8224 */ /* 0x100fe400078e0080 */
[--C-:B------:R-:W-:Y:S01]  /*4ad0*/  @!P0 IMAD.MOV.U32 R47, RZ, RZ, R101.reuse ;  /* 0x000000ffff2f8224 */ /* 0x100fe200078e0065 */
[----:B------:R-:W3:Y:S01]  /*4ae0*/  @!P0 LDC.64 R16, c[0x0][0x218] ;  /* 0x00008600ff108b82 */ /* 0x000ee20000000a00 */
[----:B------:R-:W-:Y:S02]  /*4af0*/  @!P0 IMAD.MOV.U32 R12, RZ, RZ, R128 ;  /* 0x000000ffff0c8224 */ /* 0x000fe400078e0080 */
[----:B------:R-:W-:-:S02]  /*4b00*/  @!P0 IMAD.MOV.U32 R13, RZ, RZ, R101 ;  /* 0x000000ffff0d8224 */ /* 0x000fc400078e0065 */
[----:B------:R-:W-:-:S03]  /*4b10*/  @!P0 IMAD.WIDE.U32 R58, R120, 0x30, R54 ;  /* 0x00000030783a8825 */ /* 0x000fc600078e0036 */
[----:B------:R-:W4:Y:S01]  /*4b20*/  @!P0 LDC.64 R14, c[0x0][0x218] ;  /* 0x00008600ff0e8b82 */ /* 0x000f220000000a00 */
[----:B------:R-:W-:Y:S01]  /*4b30*/  @!P0 IMAD.WIDE.U32 R54, R120, 0x50, R46 ;  /* 0x0000005078368825 */ /* 0x000fe200078e002e */
[----:B------:R-:W-:-:S03]  /*4b40*/  @!P0 IADD3 R18, P5, R19, R58, RZ ;  /* 0x0000003a13128210 */ /* 0x000fc60007fbe0ff */
[----:B------:R-:W-:Y:S01]  /*4b50*/  @!P0 IMAD.WIDE.U32 R46, R120, 0x60, R12 ;  /* 0x00000060782e8825 */ /* 0x000fe200078e000c */
[----:B------:R-:W-:Y:S02]  /*4b60*/  @!P0 IADD3 R22, P4, R19, R54, RZ ;  /* 0x0000003613168210 */ /* 0x000fe40007f9e0ff */
[----:B-1----:R-:W-:Y:S01]  /*4b70*/  @!P0 LEA R54, P6, R9, R6, 0x1 ;  /* 0x0000000609368211 */ /* 0x002fe200078c08ff */
[----:B------:R-:W-:Y:S01]  /*4b80*/  @!P0 IMAD R11, R121, 0x60, RZ ;  /* 0x00000060790b8824 */ /* 0x000fe200078e02ff */
[----:B------:R-:W1:Y:S01]  /*4b90*/  @!P0 LDC.64 R12, c[0x0][0x218] ;  /* 0x00008600ff0c8b82 */ /* 0x000e620000000a00 */
[C---:B------:R-:W-:Y:S01]  /*4ba0*/  @!P0 IMAD.X R8, R4.reuse, 0x1, R101, P2 ;  /* 0x0000000104088824 */ /* 0x040fe200010e0665 */
[----:B------:R-:W-:Y:S01]  /*4bb0*/  @!P0 IADD3 R24, P2, R19, R46, RZ ;  /* 0x0000002e13188210 */ /* 0x000fe20007f5e0ff */
[C---:B------:R-:W-:Y:S02]  /*4bc0*/  @!P0 IMAD R27, R121.reuse, 0x50, RZ ;  /* 0x00000050791b8824 */ /* 0x040fe400078e02ff */
[----:B------:R-:W-:Y:S01]  /*4bd0*/  @!P0 IMAD R45, R121, 0x30, RZ ;  /* 0x00000030792d8824 */ /* 0x000fe200078e02ff */
[----:B------:R-:W-:-:S02]  /*4be0*/  @!P0 IADD3.X R28, R4, R47, R11, P2, !PT ;  /* 0x0000002f041c8210 */ /* 0x000fc400017fe40b */
[C---:B------:R-:W-:Y:S01]  /*4bf0*/  @!P0 IADD3.X R27, R4.reuse, R55, R27, P4, !PT ;  /* 0x00000037041b8210 */ /* 0x040fe200027fe41b */
[----:B------:R-:W5:Y:S01]  /*4c00*/  @!P0 LDC.64 R10, c[0x0][0x218] ;  /* 0x00008600ff0a8b82 */ /* 0x000f620000000a00 */
[----:B------:R-:W-:Y:S02]  /*4c10*/  @!P0 LEA.HI.X R55, R9, R7, R8, 0x1, P6 ;  /* 0x0000000709378211 */ /* 0x000fe400030f0c08 */
[----:B------:R-:W-:Y:S02]  /*4c20*/  @!P0 IADD3.X R26, R4, R59, R45, P5, !PT ;  /* 0x0000003b041a8210 */ /* 0x000fe40002ffe42d */
[-C--:B------:R-:W-:Y:S01]  /*4c30*/  @!P0 IADD3 R45, P5, P2, R19, R128.reuse, R176 ;  /* 0x00000080132d8210 */ /* 0x080fe20007abe0b0 */
[----:B------:R-:W-:Y:S01]  /*4c40*/  @!PT LDS RZ, [RZ] ;  /* 0x00000000fffff984 */ /* 0x000fe20000000800 */
[----:B------:R-:W-:Y:S01]  /*4c50*/  @!PT LDS RZ, [RZ] ;  /* 0x00000000fffff984 */ /* 0x000fe20000000800 */
[----:B------:R-:W-:Y:S01]  /*4c60*/  @!PT LDS RZ, [RZ] ;  /* 0x00000000fffff984 */ /* 0x000fe20000000800 */
[----:B------:R2:W-:Y:S01]  /*4c70*/  @!P0 LDGSTS.E.BYPASS.LTC128B.128 [R180+0x2000], desc[UR12][R54.64] ;  /* 0x0200000036b48fae */ /* 0x0005e2000b901d4c */
[----:B------:R-:W-:Y:S01]  /*4c80*/  @!P0 LEA R34, P4, R120, R128, 0x5 ;  /* 0x0000008078228211 */ /* 0x000fe200078828ff */
[----:B------:R-:W2:Y:S01]  /*4c90*/  @!P0 LDC.64 R8, c[0x0][0x218] ;  /* 0x00008600ff088b82 */ /* 0x000ea20000000a00 */
[----:B------:R-:W-:Y:S01]  /*4ca0*/  @!P0 IADD3.X R36, R4, R101, R175, P5, P2 ;  /* 0x0000006504248210 */ /* 0x000fe20002fe44af */
[----:B------:R1:W-:Y:S01]  /*4cb0*/  @P0 STS.128 [R180+0x2800], RZ ;  /* 0x002800ffb4000388 */ /* 0x0003e20000000c00 */
[----:B---3--:R-:W-:-:S02]  /*4cc0*/  @!P0 LEA R44, P5, R45, R16, 0x1 ;  /* 0x000000102d2c8211 */ /* 0x008fc400078a08ff */
[C---:B------:R-:W-:Y:S02]  /*4cd0*/  @!P0 LEA.HI.X R47, R120.reuse, R101, R121, 0x5, P4 ;  /* 0x00000065782f8211 */ /* 0x040fe400020f2c79 */
[----:B------:R-:W-:Y:S01]  /*4ce0*/  @!P0 LEA R16, P2, R120, R128, 0x6 ;  /* 0x0000008078108211 */ /* 0x000fe200078430ff */
[----:B------:R-:W3:Y:S01]  /*4cf0*/  @!P0 LDC.64 R6, c[0x0][0x218] ;  /* 0x00008600ff068b82 */ /* 0x000ee20000000a00 */
        /* <DEDUP_REMOVED lines=60> */
.L_x_5891:
[----:B------:R-:W-:Y:S05]  /*50c0*/  BSYNC B0 ;  /* 0x0000000000007941 */ /* 0x000fea0003800000 */
.L_x_5890:
[----:B------:R-:W0:Y:S01]  /*50d0*/  LDGDEPBAR ;  /* 0x00000000000079af */ /* 0x000e220000000000 */
[----:B------:R-:W-:-:S04]  /*50e0*/  IADD3 R128, P0, R19, R128, RZ ;  /* 0x0000008013807210 */ /* 0x000fc80007f1e0ff */
[----:B------:R-:W-:-:S09]  /*50f0*/  IADD3.X R101, R4, R101, RZ, P0, !PT ;  /* 0x0000006504657210 */ /* 0x000fd200007fe4ff */
.L_x_5887:
[----:B------:R-:W-:Y:S01]  /*5100*/  IMAD.IADD R2, R2, 0x1, R25 ;  /* 0x0000000102027824 */ /* 0x000fe200078e0219 */
[----:B------:R-:W-:Y:S01]  /*5110*/  ULDC UR11, c[0x0][0x2ec] ;  /* 0x0000bb00000b7ab9 */ /* 0x000fe20000000800 */
[----:B------:R-:W-:Y:S01]  /*5120*/  LEA R166, R166, UR4, 0x1 ;  /* 0x00000004a6a67c11 */ /* 0x000fe2000f8e08ff */
[----:B------:R-:W-:Y:S01]  /*5130*/  ULDC.64 UR8, c[0x0][0x218] ;  /* 0x0000860000087ab9 */ /* 0x000fe20000000a00 */
[C---:B------:R-:W-:Y:S02]  /*5140*/  VIADD R4, R2.reuse, 0x8 ;  /* 0x0000000802047836 */ /* 0x040fe40000000000 */
[C---:B-1----:R-:W-:Y:S02]  /*5150*/  VIADD R6, R2.reuse, 0x1 ;  /* 0x0000000102067836 */ /* 0x042fe40000000000 */
[----:B------:R-:W-:Y:S01]  /*5160*/  VIADD R22, R2, 0x51 ;  /* 0x0000005102167836 */ /* 0x000fe20000000000 */
[----:B------:R-:W-:Y:S01]  /*5170*/  ISETP.GE.AND P2, PT, R4, R129, PT ;  /* 0x000000810400720c */ /* 0x000fe20003f46270 */
[----:B------:R-:W-:Y:S01]  /*5180*/  VIADD R18, R2, 0x58 ;  /* 0x0000005802127836 */ /* 0x000fe20000000000 */
[----:B------:R-:W-:Y:S01]  /*5190*/  ISETP.GE.AND P0, PT, R4, R103, PT ;  /* 0x000000670400720c */ /* 0x000fe20003f06270 */
[----:B------:R-:W-:Y:S01]  /*51a0*/  VIADD R4, R2, 0x10 ;  /* 0x0000001002047836 */ /* 0x000fe20000000000 */
[----:B------:R-:W-:Y:S01]  /*51b0*/  ISETP.GE.AND P5, PT, R6, R129, PT ;  /* 0x000000810600720c */ /* 0x000fe20003fa6270 */
[----:B------:R-:W-:Y:S01]  /*51c0*/  VIADD R16, R2, 0x59 ;  /* 0x0000005902107836 */ /* 0x000fe20000000000 */
[----:B------:R-:W-:Y:S01]  /*51d0*/  ISETP.GE.AND P4, PT, R6, R103, PT ;  /* 0x000000670600720c */ /* 0x000fe20003f86270 */
[C---:B------:R-:W-:Y:S01]  /*51e0*/  VIADD R6, R2.reuse, 0x9 ;  /* 0x0000000902067836 */ /* 0x040fe20000000000 */
[----:B------:R-:W-:Y:S01]  /*51f0*/  FSEL R85, R85, -INF , !P2 ;  /* 0xff80000055557808 */ /* 0x000fe20005000000 */
[----:B------:R-:W-:Y:S01]  /*5200*/  VIADD R14, R2, 0x60 ;  /* 0x00000060020e7836 */ /* 0x000fe20000000000 */
[----:B------:R-:W-:Y:S01]  /*5210*/  FSEL R11, R84, -INF , !P4 ;  /* 0xff800000540b7808 */ /* 0x000fe20006000000 */
[----:B------:R-:W-:Y:S01]  /*5220*/  VIADD R12, R2, 0x61 ;  /* 0x00000061020c7836 */ /* 0x000fe20000000000 */
[----:B------:R-:W-:Y:S01]  /*5230*/  FSEL R17, R82, -INF , !P5 ;  /* 0xff80000052117808 */ /* 0x000fe20006800000 */
[----:B------:R-:W-:Y:S01]  /*5240*/  VIADD R10, R2, 0x68 ;  /* 0x00000068020a7836 */ /* 0x000fe20000000000 */
[----:B------:R-:W-:Y:S01]  /*5250*/  ISETP.GE.AND P4, PT, R4, R129, PT ;  /* 0x000000810400720c */ /* 0x000fe20003f86270 */
[----:B--2---:R-:W-:Y:S01]  /*5260*/  VIADD R8, R2, 0x69 ;  /* 0x0000006902087836 */ /* 0x004fe20000000000 */
[----:B------:R-:W-:Y:S01]  /*5270*/  ISETP.GE.AND P2, PT, R4, R103, PT ;  /* 0x000000670400720c */ /* 0x000fe20003f46270 */
        /* <DEDUP_REMOVED lines=9> */
[----:B------:R-:W-:Y:S01]  /*5310*/  FSEL R87, R87, -INF , !P0 ;  /* 0xff80000057577808 */ /* 0x000fe20004000000 */
[----:B------:R-:W-:Y:S01]  /*5320*/  LDSM.16.MT88.4 R76, [R163+0x6000] ;  /* 0x00600000a34c783b */ /* 0x000fe20000004200 */
[----:B------:R-:W-:-:S02]  /*5330*/  FSEL R19, R86, -INF , !P6 ;  /* 0xff80000056137808 */ /* 0x000fc40007000000 */
[C---:B------:R-:W-:Y:S02]  /*5340*/  ISETP.GE.AND P5, PT, R4.reuse, R129, PT ;  /* 0x000000810400720c */ /* 0x040fe40003fa6270 */
[----:B------:R-:W-:Y:S01]  /*5350*/  ISETP.GE.AND P4, PT, R4, R103, PT ;  /* 0x000000670400720c */ /* 0x000fe20003f86270 */
        /* <DEDUP_REMOVED lines=8> */
[C---:B------:R-:W-:Y:S02]  /*53e0*/  ISETP.GE.AND P6, PT, R4.reuse, R129, PT ;  /* 0x000000810400720c */ /* 0x040fe40003fc6270 */
[----:B------:R-:W-:Y:S01]  /*53f0*/  ISETP.GE.AND P5, PT, R4, R103, PT ;  /* 0x000000670400720c */ /* 0x000fe20003fa6270 */
        /* <DEDUP_REMOVED lines=19> */
[----:B------:R-:W-:Y:S01]  /*5530*/  ISETP.GE.AND P0, PT, R4, R103, PT ;  /* 0x000000670400720c */ /* 0x000fe20003f06270 */
[----:B------:R-:W-:Y:S01]  /*5540*/  VIADD R4, R2, 0x31 ;  /* 0x0000003102047836 */ /* 0x000fe20000000000 */
[----:B------:R-:W-:Y:S02]  /*5550*/  FSEL R105, R107, -INF , !P6 ;  /* 0xff8000006b697808 */ /* 0x000fe40007000000 */
[C---:B------:R-:W-:Y:S02]  /*5560*/  ISETP.GE.AND P5, PT, R6.reuse, R129, PT ;  /* 0x000000810600720c */ /* 0x040fe40003fa6270 */
        /* <DEDUP_REMOVED lines=33> */
[----:B------:R-:W-:Y:S02]  /*5780*/  ISETP.GE.AND P0, PT, R0, R103, PT ;  /* 0x000000670000720c */ /* 0x000fe40003f06270 */
        /* <DEDUP_REMOVED lines=139> */
[--C-:B------:R-:W-:Y:S01]  /*6040*/  FFMA.FTZ R38, R19, UR11, -R34.reuse ;  /* 0x0000000b13267c23 */ /* 0x100fe20008010822 */
[----:B------:R-:W-:Y:S01]  /*6050*/  MUFU.EX2 R48, R48 ;  /* 0x0000003000307308 */ /* 0x000fe20000000800 */
[----:B------:R-:W2:Y:S01]  /*6060*/  LDSM.16.MT88.4 R92, [R166+0x6000] ;  /* 0x00600000a65c783b */ /* 0x000ea20000004200 */
        /* <DEDUP_REMOVED lines=20> */
[----:B------:R-:W-:Y:S01]  /*61b0*/  FFMA.FTZ R104, R131, UR11, -R34 ;  /* 0x0000000b83687c23 */ /* 0x000fe20008010822 */
[----:B------:R-:W-:Y:S01]  /*61c0*/  LDSM.16.MT88.4 R16, [R164+0x6800] ;  /* 0x00680000a410783b */ /* 0x000fe20000004200 */
[----:B------:R-:W1:Y:S01]  /*61d0*/  MUFU.EX2 R38, R38 ;  /* 0x0000002600267308 */ /* 0x000e620000000800 */
[C---:B------:R-:W-:Y:S01]  /*61e0*/  FSETP.NEU.FTZ.AND P0, PT, R0.reuse, -INF , PT ;  /* 0xff8000000000780b */ /* 0x040fe20003f1d000 */
[----:B------:R-:W-:Y:S01]  /*61f0*/  FMUL.FTZ R28, R0, UR11 ;  /* 0x0000000b001c7c20 */ /* 0x000fe20008410000 */
[----:B---3--:R-:W-:Y:S01]  /*6200*/  F2FP.F16.F32.PACK_AB R68, R48, R113 ;  /* 0x000000713044723e */ /* 0x008fe200000000ff */
[----:B------:R-:W-:Y:S01]  /*6210*/  FADD.FTZ R116, R113, R48 ;  /* 0x0000003071747221 */ /* 0x000fe20000010000 */
[--C-:B------:R-:W-:Y:S01]  /*6220*/  FFMA.FTZ R67, R67, UR11, -R34.reuse ;  /* 0x0000000b43437c23 */ /* 0x100fe20008010822 */
[--C-:B------:R-:W-:Y:S01]  /*6230*/  FFMA.FTZ R48, R63, UR11, -R34.reuse ;  /* 0x0000000b3f307c23 */ /* 0x100fe20008010822 */
[----:B------:R-:W-:Y:S01]  /*6240*/  FSEL R28, R28, RZ, P0 ;  /* 0x000000ff1c1c7208 */ /* 0x000fe20000000000 */
[----:B------:R-:W-:Y:S01]  /*6250*/  MUFU.EX2 R27, R27 ;  /* 0x0000001b001b7308 */ /* 0x000fe20000000800 */
[--C-:B------:R-:W-:Y:S01]  /*6260*/  FFMA.FTZ R61, R61, UR11, -R34.reuse ;  /* 0x0000000b3d3d7c23 */ /* 0x100fe20008010822 */
[----:B------:R-:W-:Y:S01]  /*6270*/  FFMA.FTZ R191, R39, UR11, -R34 ;  /* 0x0000000b27bf7c23 */ /* 0x000fe20008010822 */
[----:B------:R-:W-:Y:S01]  /*6280*/  LEA R188, P0, R128, UR8, 0x1 ;  /* 0x0000000880bc7c11 */ /* 0x000fe2000f8008ff */
[--C-:B------:R-:W-:Y:S01]  /*6290*/  FFMA.FTZ R125, R83, UR11, -R28.reuse ;  /* 0x0000000b537d7c23 */ /* 0x100fe2000801081c */
[--C-:B------:R-:W-:Y:S01]  /*62a0*/  FFMA.FTZ R52, R11, UR11, -R28.reuse ;  /* 0x0000000b0b347c23 */ /* 0x100fe2000801081c */
[--C-:B------:R-:W-:Y:S01]  /*62b0*/  FFMA.FTZ R55, R87, UR11, -R28.reuse ;  /* 0x0000000b57377c23 */ /* 0x100fe2000801081c */
[--C-:B------:R-:W-:Y:S01]  /*62c0*/  FFMA.FTZ R36, R7, UR11, -R28.reuse ;  /* 0x0000000b07247c23 */ /* 0x100fe2000801081c */
[----:B------:R-:W3:Y:S01]  /*62d0*/  LDSM.16.MT88.4 R84, [R164+0x6000] ;  /* 0x00600000a454783b */ /* 0x000ee20000004200 */
[--C-:B------:R-:W-:Y:S01]  /*62e0*/  FFMA.FTZ R24, R9, UR11, -R28.reuse ;  /* 0x0000000b09187c23 */ /* 0x100fe2000801081c */
[----:B------:R-:W-:Y:S01]  /*62f0*/  MUFU.EX2 R125, R125 ;  /* 0x0000007d007d7308 */ /* 0x000fe20000000800 */
[----:B-1----:R-:W-:Y:S01]  /*6300*/  F2FP.F16.F32.PACK_AB R70, R38, R47 ;  /* 0x0000002f2646723e */ /* 0x002fe200000000ff */
[----:B------:R-:W1:Y:S01]  /*6310*/  LDSM.16.MT88.4 R4, [R162+0x6000] ;  /* 0x00600000a204783b */ /* 0x000e620000004200 */
[--C-:B------:R-:W-:Y:S01]  /*6320*/  FFMA.FTZ R45, R91, UR11, -R28.reuse ;  /* 0x0000000b5b2d7c23 */ /* 0x100fe2000801081c */
[--C-:B------:R-:W-:Y:S01]  /*6330*/  FFMA.FTZ R22, R15, UR11, -R28.reuse ;  /* 0x0000000b0f167c23 */ /* 0x100fe2000801081c */
[--C-:B------:R-:W-:Y:S01]  /*6340*/  FFMA.FTZ R3, R13, UR11, -R28.reuse ;  /* 0x0000000b0d037c23 */ /* 0x100fe2000801081c */
[----:B------:R-:W4:Y:S01]  /*6350*/  LDSM.16.MT88.4 R8, [R166+0x6800] ;  /* 0x00680000a608783b */ /* 0x000f220000004200 */
[--C-:B------:R-:W-:Y:S01]  /*6360*/  FFMA.FTZ R109, R205, UR11, -R28.reuse ;  /* 0x0000000bcd6d7c23 */ /* 0x100fe2000801081c */
[----:B------:R-:W5:Y:S01]  /*6370*/  MUFU.EX2 R52, R52 ;  /* 0x0000003400347308 */ /* 0x000f620000000800 */
[--C-:B------:R-:W-:Y:S01]  /*6380*/  FFMA.FTZ R44, R207, UR11, -R28.reuse ;  /* 0x0000000bcf2c7c23 */ /* 0x100fe2000801081c */
[----:B------:R-:W4:Y:S01]  /*6390*/  LDSM.16.MT88.4 R12, [R162+0x6800] ;  /* 0x00680000a20c783b */ /* 0x000f220000004200 */
        /* <DEDUP_REMOVED lines=14> */
[----:B-----5:R-:W-:Y:S01]  /*6480*/  F2FP.F16.F32.PACK_AB R69, R52, R125 ;  /* 0x0000007d3445723e */ /* 0x020fe200000000ff */
[--C-:B------:R-:W-:Y:S01]  /*6490*/  FFMA.FTZ R117, R117, UR11, -R28.reuse ;  /* 0x0000000b75757c23 */ /* 0x100fe2000801081c */
[----:B------:R-:W-:Y:S01]  /*64a0*/  FFMA.FTZ R106, R115, UR11, -R28 ;  /* 0x0000000b736a7c23 */ /* 0x000fe2000801081c */
[----:B------:R-:W-:Y:S01]  /*64b0*/  FADD.FTZ R118, R125, R52 ;  /* 0x000000347d767221 */ /* 0x000fe20000010000 */
[----:B------:R-:W-:Y:S01]  /*64c0*/  FFMA.FTZ R52, R65, UR11, -R34 ;  /* 0x0000000b41347c23 */ /* 0x000fe20008010822 */
[--C-:B------:R-:W-:Y:S01]  /*64d0*/  FFMA.FTZ R59, R59, UR11, -R28.reuse ;  /* 0x0000000b3b3b7c23 */ /* 0x100fe2000801081c */
[--C-:B------:R-:W-:Y:S01]  /*64e0*/  FFMA.FTZ R114, R57, UR11, -R28.reuse ;  /* 0x0000000b39727c23 */ /* 0x100fe2000801081c */
[----:B------:R-:W5:Y:S01]  /*64f0*/  MUFU.EX2 R26, R26 ;  /* 0x0000001a001a7308 */ /* 0x000f620000000800 */
[--C-:B------:R-:W-:Y:S01]  /*6500*/  FFMA.FTZ R112, R51, UR11, -R28.reuse ;  /* 0x0000000b33707c23 */ /* 0x100fe2000801081c */
[--C-:B------:R-:W-:Y:S01]  /*6510*/  FFMA.FTZ R37, R37, UR11, -R28.reuse ;  /* 0x0000000b25257c23 */ /* 0x100fe2000801081c */
[----:B------:R-:W-:Y:S01]  /*6520*/  FFMA.FTZ R190, R35, UR11, -R28 ;  /* 0x0000000b23be7c23 */ /* 0x000fe2000801081c */
[----:B------:R-:W-:-:S04]  /*6530*/  LEA.HI.X R189, R128, UR9, R101, 0x1, P0 ;  /* 0x0000000980bd7c11 */ /* 0x000fc800080f0c65 */
        /* <DEDUP_REMOVED lines=8> */
[C---:B---3--:R-:W-:Y:S05]  /*65c0*/  HMMA.16816.F32 R88, R68.reuse, R84, RZ ;  /* 0x000000544458723c */ /* 0x048fea00000018ff */
        /* <DEDUP_REMOVED lines=9> */
[----:B-----5:R-:W-:-:S02]  /*6660*/  F2FP.F16.F32.PACK_AB R4, R26, R27 ;  /* 0x0000001b1a04723e */ /* 0x020fc400000000ff */
[----:B--2---:R-:W-:Y:S01]  /*6670*/  F2FP.F16.F32.PACK_AB R5, R24, R45 ;  /* 0x0000002d1805723e */ /* 0x004fe200000000ff */
[----:B------:R-:W-:Y:S01]  /*6680*/  FADD.FTZ R45, R45, R36 ;  /* 0x000000242d2d7221 */ /* 0x000fe20000010000 */
[----:B------:R-:W-:Y:S02]  /*6690*/  FFMA.FTZ R36, R23, UR11, -R28 ;  /* 0x0000000b17247c23 */ /* 0x000fe4000801081c */
[----:B------:R-:W-:Y:S01]  /*66a0*/  F2FP.F16.F32.PACK_AB R6, R20, R25 ;  /* 0x000000191406723e */ /* 0x000fe200000000ff */
[----:B------:R-:W1:Y:S01]  /*66b0*/  MUFU.EX2 R46, R46 ;  /* 0x0000002e002e7308 */ /* 0x000e620000000800 */
[----:B---3--:R-:W-:-:S07]  /*66c0*/  F2FP.F16.F32.PACK_AB R7, R3, R22 ;  /* 0x000000160307723e */ /* 0x008fce00000000ff */
[C---:B----4-:R-:W-:Y:S01]  /*66d0*/  HMMA.16816.F32 R96, R4.reuse, R8, R96 ;  /* 0x000000080460723c */ /* 0x050fe20000001860 */
        /* <DEDUP_REMOVED lines=212> */
[----:B------:R-:W-:Y:S05]  /*7420*/  @!P1 BRA `(.L_x_5892) ;  /* 0x0000004400ec9947 */ /* 0x000fea0003800000 */
        /* <DEDUP_REMOVED lines=64> */
.L_x_5893:
[----:B------:R-:W-:-:S04]  /*7830*/  LEA R3, -R122, RZ, 0x7 ;  /* 0x000000ff7a037211 */ /* 0x000fc800078e39ff */
[----:B------:R-:W-:-:S07]  /*7840*/  SHF.R.S32.HI R4, RZ, 0x1f, R3 ;  /* 0x0000001fff047819 */ /* 0x000fce0000011403 */
.L_x_5894:
        /* <DEDUP_REMOVED lines=37> */
[----:B------:R1:W-:Y:S01]  /*7aa0*/  @!P0 LDGSTS.E.BYPASS.LTC128B.128 [R180+0x6800], desc[UR12][R12.64] ;  /* 0x068000000cb48fae */ /* 0x0003e2000b901d4c */
        /* <DEDUP_REMOVED lines=16> */
[----:B------:R-:W-:Y:S01]  /*7bb0*/  @!P0 LDGSTS.E.BYPASS.LTC128B.128 [R180+0x7000], desc[UR12][R20.64] ;  /* 0x0700000014b48fae */ /* 0x000fe2000b901d4c */
        /* <DEDUP_REMOVED lines=16> */
[----:B------:R-:W-:-:S03]  /*7cc0*/  @!P0 LEA.HI.X R11, R3, UR7, R4, 0x1, P1 ;  /* 0x00000007030b8c11 */ /* 0x000fc600088f0c04 */
        /* <DEDUP_REMOVED lines=20> */
[----:B------:R-:W5:Y:S04]  /*7e10*/  LDSM.16.M88.4 R52, [R171+0x2800] ;  /* 0x00280000ab34783b */ /* 0x000f680000000200 */
[----:B------:R-:W-:Y:S04]  /*7e20*/  LDSM.16.M88.4 R108, [R170] ;  /* 0x00000000aa6c783b */ /* 0x000fe80000000200 */
[----:B-1----:R-:W-:Y:S04]  /*7e30*/  LDSM.16.M88.4 R12, [R165+0x2800] ;  /* 0x00280000a50c783b */ /* 0x002fe80000000200 */
[----:B------:R-:W1:Y:S04]  /*7e40*/  LDSM.16.M88.4 R60, [R171+0x2000] ;  /* 0x00200000ab3c783b */ /* 0x000e680000000200 */
[----:B------:R-:W1:Y:S04]  /*7e50*/  LDSM.16.M88.4 R44, [R171+0x3000] ;  /* 0x00300000ab2c783b */ /* 0x000e680000000200 */
[----:B------:R-:W1:Y:S04]  /*7e60*/  LDSM.16.M88.4 R36, [R171+0x3800] ;  /* 0x00380000ab24783b */ /* 0x000e680000000200 */
[----:B--2---:R-:W2:Y:S04]  /*7e70*/  LDSM.16.M88.4 R24, [R165+0x2000] ;  /* 0x00200000a518783b */ /* 0x004ea80000000200 */
[----:B---3--:R-:W3:Y:S04]  /*7e80*/  LDSM.16.M88.4 R16, [R165+0x3000] ;  /* 0x00300000a510783b */ /* 0x008ee80000000200 */
[----:B----4-:R-:W4:Y:S04]  /*7e90*/  LDSM.16.M88.4 R28, [R171+0x4000] ;  /* 0x00400000ab1c783b */ /* 0x010f280000000200 */
[----:B-----5:R-:W5:Y:S01]  /*7ea0*/  LDSM.16.M88.4 R8, [R165+0x3800] ;  /* 0x00380000a508783b */ /* 0x020f620000000200 */
[C---:B------:R-:W-:Y:S03]  /*7eb0*/  HMMA.16816.F32 R56, R4.reuse, R52, RZ ;  /* 0x000000340438723c */ /* 0x040fe600000018ff */
[----:B------:R-:W5:Y:S04]  /*7ec0*/  LDSM.16.M88.4 R20, [R171+0x4800] ;  /* 0x00480000ab14783b */ /* 0x000f680000000200 */
[----:B------:R-:W-:Y:S01]  /*7ed0*/  LDSM.16.M88.4 R116, [R171+0x5800] ;  /* 0x00580000ab74783b */ /* 0x000fe20000000200 */
[C---:B------:R-:W-:Y:S03]  /*7ee0*/  HMMA.16816.F32 R52, R4.reuse, R54, RZ ;  /* 0x000000360434723c */ /* 0x040fe600000018ff */
[----:B------:R-:W-:Y:S03]  /*7ef0*/  LDSM.16.M88.4 R112, [R165+0x4800] ;  /* 0x00480000a570783b */ /* 0x000fe60000000200 */
[C---:B-1----:R-:W-:Y:S01]  /*7f00*/  HMMA.16816.F32 R64, R4.reuse, R60, RZ ;  /* 0x0000003c0440723c */ /* 0x042fe200000018ff */
[----:B------:R-:W-:Y:S04]  /*7f10*/  LDSM.16.M88.4 R104, [R165+0x5000] ;  /* 0x00500000a568783b */ /* 0x000fe80000000200 */
[----:B------:R-:W-:Y:S01]  /*7f20*/  LDSM.16.M88.4 R124, [R165+0x4000] ;  /* 0x00400000a57c783b */ /* 0x000fe20000000200 */
[----:B------:R-:W-:Y:S03]  /*7f30*/  HMMA.16816.F32 R48, R4, R44, RZ ;  /* 0x0000002c0430723c */ /* 0x000fe600000018ff */
[----:B------:R-:W0:Y:S03]  /*7f40*/  LDGDEPBAR ;  /* 0x00000000000079af */ /* 0x000e260000000000 */
[C---:B------:R-:W-:Y:S06]  /*7f50*/  HMMA.16816.F32 R56, R108.reuse, R12, R56 ;  /* 0x0000000c6c38723c */ /* 0x040fec0000001838 */
[----:B------:R-:W-:Y:S01]  /*7f60*/  HMMA.16816.F32 R52, R108, R14, R52 ;  /* 0x0000000e6c34723c */ /* 0x000fe20000001834 */
[----:B------:R-:W1:Y:S05]  /*7f70*/  LDSM.16.M88.4 R12, [R171+0x5000] ;  /* 0x00500000ab0c783b */ /* 0x000e6a0000000200 */
[C---:B------:R-:W-:Y:S06]  /*7f80*/  HMMA.16816.F32 R60, R4.reuse, R62, RZ ;  /* 0x0000003e043c723c */ /* 0x040fec00000018ff */
[C---:B------:R-:W-:Y:S06]  /*7f90*/  HMMA.16816.F32 R44, R4.reuse, R46, RZ ;  /* 0x0000002e042c723c */ /* 0x040fec00000018ff */
[C---:B------:R-:W-:Y:S06]  /*7fa0*/  HMMA.16816.F32 R40, R4.reuse, R36, RZ ;  /* 0x000000240428723c */ /* 0x040fec00000018ff */
[----:B------:R-:W-:Y:S06]  /*7fb0*/  HMMA.16816.F32 R36, R4, R38, RZ ;  /* 0x000000260424723c */ /* 0x000fec00000018ff */
[C---:B--2---:R-:W-:Y:S06]  /*7fc0*/  HMMA.16816.F32 R64, R108.reuse, R24, R64 ;  /* 0x000000186c40723c */ /* 0x044fec0000001840 */
[C---:B------:R-:W-:Y:S06]  /*7fd0*/  HMMA.16816.F32 R60, R108.reuse, R26, R60 ;  /* 0x0000001a6c3c723c */ /* 0x040fec000000183c */
[C---:B---3--:R-:W-:Y:S06]  /*7fe0*/  HMMA.16816.F32 R48, R108.reuse, R16, R48 ;  /* 0x000000106c30723c */ /* 0x048fec0000001830 */
[----:B------:R-:W-:Y:S06]  /*7ff0*/  HMMA.16816.F32 R44, R108, R18, R44 ;  /* 0x000000126c2c723c */ /* 0x000fec000000182c */
[----:B----4-:R-:W-:Y:S06]  /*8000*/  HMMA.16816.F32 R32, R4, R28, RZ ;  /* 0x0000001c0420723c */ /* 0x010fec00000018ff */
[C---:B-----5:R-:W-:Y:S06]  /*8010*/  HMMA.16816.F32 R40, R108.reuse, R8, R40 ;  /* 0x000000086c28723c */ /* 0x060fec0000001828 */
[----:B------:R-:W-:Y:S06]  /*8020*/  HMMA.16816.F32 R36, R108, R10, R36 ;  /* 0x0000000a6c24723c */ /* 0x000fec0000001824 */
[C---:B------:R-:W-:Y:S06]  /*8030*/  HMMA.16816.F32 R24, R4.reuse, R20, RZ ;  /* 0x000000140418723c */ /* 0x040fec00000018ff */
        /* <DEDUP_REMOVED lines=9> */
[----:B------:R-:W-:Y:S05]  /*80d0*/  LDSM.16.M88.4 R112, [R168] ;  /* 0x00000000a870783b */ /* 0x000fea0000000200 */
[C---:B------:R-:W-:Y:S06]  /*80e0*/  HMMA.16816.F32 R16, R108.reuse, R104, R16 ;  /* 0x000000686c10723c */ /* 0x040fec0000001810 */
[C---:B------:R-:W-:Y:S01]  /*80f0*/  HMMA.16816.F32 R12, R108.reuse, R106, R12 ;  /* 0x0000006a6c0c723c */ /* 0x040fe2000000180c */
[----:B------:R-:W2:Y:S05]  /*8100*/  LDSM.16.M88.4 R104, [R169] ;  /* 0x00000000a968783b */ /* 0x000eaa0000000200 */
[C---:B------:R-:W-:Y:S06]  /*8110*/  HMMA.16816.F32 R32, R108.reuse, R124, R32 ;  /* 0x0000007c6c20723c */ /* 0x040fec0000001820 */
[C---:B------:R-:W-:Y:S06]  /*8120*/  HMMA.16816.F32 R28, R108.reuse, R126, R28 ;  /* 0x0000007e6c1c723c */ /* 0x040fec000000181c */
[C---:B-1----:R-:W-:Y:S06]  /*8130*/  HMMA.16816.F32 R8, R108.reuse, R116, R8 ;  /* 0x000000746c08723c */ /* 0x042fec0000001808 */
[----:B------:R-:W-:Y:S01]  /*8140*/  HMMA.16816.F32 R4, R108, R118, R4 ;  /* 0x000000766c04723c */ /* 0x000fe20000001804 */
[----:B------:R-:W1:Y:S04]  /*8150*/  LDSM.16.M88.4 R108, [R160] ;  /* 0x00000000a06c783b */ /* 0x000e680000000200 */
[----:B------:R-:W3:Y:S01]  /*8160*/  LDSM.16.M88.4 R116, [R161] ;  /* 0x00000000a174783b */ /* 0x000ee20000000200 */
[C---:B--2---:R-:W-:Y:S06]  /*8170*/  HMMA.16816.F32 R64, R104.reuse, R112, R64 ;  /* 0x000000706840723c */ /* 0x044fec0000001840 */
[C---:B------:R-:W-:Y:S01]  /*8180*/  HMMA.16816.F32 R60, R104.reuse, R114, R60 ;  /* 0x00000072683c723c */ /* 0x040fe2000000183c */
[----:B------:R-:W2:Y:S05]  /*8190*/  LDSM.16.M88.4 R112, [R159] ;  /* 0x000000009f70783b */ /* 0x000eaa0000000200 */
[C---:B-1----:R-:W-:Y:S06]  /*81a0*/  HMMA.16816.F32 R48, R104.reuse, R108, R48 ;  /* 0x0000006c6830723c */ /* 0x042fec0000001830 */
[C---:B------:R-:W-:Y:S01]  /*81b0*/  HMMA.16816.F32 R44, R104.reuse, R110, R44 ;  /* 0x0000006e682c723c */ /* 0x040fe2000000182c */
[----:B------:R-:W1:Y:S05]  /*81c0*/  LDSM.16.M88.4 R108, [R158] ;  /* 0x000000009e6c783b */ /* 0x000e6a0000000200 */
[C---:B---3--:R-:W-:Y:S06]  /*81d0*/  HMMA.16816.F32 R56, R104.reuse, R116, R56 ;  /* 0x000000746838723c */ /* 0x048fec0000001838 */
[C---:B------:R-:W-:Y:S01]  /*81e0*/  HMMA.16816.F32 R52, R104.reuse, R118, R52 ;  /* 0x000000766834723c */ /* 0x040fe20000001834 */
[----:B------:R-:W3:Y:S05]  /*81f0*/  LDSM.16.M88.4 R116, [R157] ;  /* 0x000000009d74783b */ /* 0x000eea0000000200 */
        /* <DEDUP_REMOVED lines=8> */
[----:B------:R-:W-:Y:S05]  /*8280*/  LDSM.16.M88.4 R116, [R167] ;  /* 0x00000000a774783b */ /* 0x000fea0000000200 */
[C---:B--2---:R-:W-:Y:S06]  /*8290*/  HMMA.16816.F32 R16, R104.reuse, R112, R16 ;  /* 0x000000706810723c */ /* 0x044fec0000001810 */
[C---:B------:R-:W-:Y:S01]  /*82a0*/  HMMA.16816.F32 R12, R104.reuse, R114, R12 ;  /* 0x00000072680c723c */ /* 0x040fe2000000180c */
[----:B------:R-:W2:Y:S05]  /*82b0*/  LDSM.16.M88.4 R112, [R100] ;  /* 0x000000006470783b */ /* 0x000eaa0000000200 */
[C---:B-1----:R-:W-:Y:S06]  /*82c0*/  HMMA.16816.F32 R8, R104.reuse, R108, R8 ;  /* 0x0000006c6808723c */ /* 0x042fec0000001808 */
[----:B------:R-:W-:Y:S01]  /*82d0*/  HMMA.16816.F32 R4, R104, R110, R4 ;  /* 0x0000006e6804723c */ /* 0x000fe20000001804 */
[----:B------:R-:W1:Y:S04]  /*82e0*/  LDSM.16.M88.4 R104, [R100+0x1000] ;  /* 0x001000006468783b */ /* 0x000e680000000200 */
[----:B------:R-:W3:Y:S01]  /*82f0*/  LDSM.16.M88.4 R108, [R100+0x800] ;  /* 0x00080000646c783b */ /* 0x000ee20000000200 */
[C---:B--2---:R-:W-:Y:S06]  /*8300*/  HMMA.16816.F32 R64, R116.reuse, R112, R64 ;  /* 0x000000707440723c */ /* 0x044fec0000001840 */
[C---:B------:R-:W-:Y:S01]  /*8310*/  HMMA.16816.F32 R60, R116.reuse, R114, R60 ;  /* 0x00000072743c723c */ /* 0x040fe2000000183c */
[----:B------:R-:W2:Y:S05]  /*8320*/  LDSM.16.M88.4 R112, [R100+0x1800] ;  /* 0x001800006470783b */ /* 0x000eaa0000000200 */
[----:B-1----:R-:W-:-:S12]  /*8330*/  HMMA.16816.F32 R48, R116, R104, R48 ;  /* 0x000000687430723c */ /* 0x002fd80000001830 */
[----:B------:R-:W-:Y:S01]  /*8340*/  FMUL.FTZ R65, R65, UR10 ;  /* 0x0000000a41417c20 */ /* 0x000fe20008410000 */
[----:B------:R-:W-:Y:S01]  /*8350*/  FMUL.FTZ R3, R64, UR10 ;  /* 0x0000000a40037c20 */ /* 0x000fe20008410000 */
[C---:B------:R-:W-:Y:S01]  /*8360*/  HMMA.16816.F32 R44, R116.reuse, R106, R44 ;  /* 0x0000006a742c723c */ /* 0x040fe2000000182c */
[----:B------:R-:W1:Y:S04]  /*8370*/  LDSM.16.M88.4 R104, [R100+0x2000] ;  /* 0x002000006468783b */ /* 0x000e680000000200 */
[----:B------:R-:W-:Y:S01]  /*8380*/  MUFU.TANH R3, R3 ;  /* 0x0000000300037308 */ /* 0x000fe20000002400 */
[C---:B---3--:R-:W-:Y:S06]  /*8390*/  HMMA.16816.F32 R56, R116.reuse, R108, R56 ;  /* 0x0000006c7438723c */ /* 0x048fec0000001838 */
[----:B------:R-:W-:Y:S01]  /*83a0*/  HMMA.16816.F32 R52, R116, R110, R52 ;  /* 0x0000006e7434723c */ /* 0x000fe20000001834 */
[----:B------:R3:W-:Y:S01]  /*83b0*/  MUFU.TANH R110, R65 ;  /* 0x00000041006e7308 */ /* 0x0007e20000002400 */
[----:B------:R-:W-:-:S04]  /*83c0*/  FMUL.FTZ R108, R66, UR10 ;  /* 0x0000000a426c7c20 */ /* 0x000fc80008410000 */
[C---:B--2---:R-:W-:Y:S01]  /*83d0*/  HMMA.16816.F32 R40, R116.reuse, R112, R40 ;  /* 0x000000707428723c */ /* 0x044fe20000001828 */
[----:B------:R-:W-:Y:S01]  /*83e0*/  FMUL.FTZ R48, R48, UR10 ;  /* 0x0000000a30307c20 */ /* 0x000fe20008410000 */
[----:B------:R-:W-:Y:S01]  /*83f0*/  FMUL.FTZ R50, R50, UR10 ;  /* 0x0000000a32327c20 */ /* 0x000fe20008410000 */
[----:B------:R-:W-:Y:S01]  /*8400*/  FMUL.FTZ R51, R51, UR10 ;  /* 0x0000000a33337c20 */ /* 0x000fe20008410000 */
[----:B------:R-:W-:Y:S01]  /*8410*/  FMUL.FTZ R49, R49, UR10 ;  /* 0x0000000a31317c20 */ /* 0x000fe20008410000 */
[----:B------:R-:W-:Y:S01]  /*8420*/  MUFU.TANH R153, R48 ;  /* 0x0000003000997308 */ /* 0x000fe20000002400 */
[C---:B------:R-:W-:Y:S01]  /*8430*/  HMMA.16816.F32 R36, R116.reuse, R114, R36 ;  /* 0x000000727424723c */ /* 0x040fe20000001824 */
[----:B------:R-:W-:Y:S01]  /*8440*/  FMUL.FTZ R112, R67, UR10 ;  /* 0x0000000a43707c20 */ /* 0x000fe20008410000 */
[----:B------:R-:W-:Y:S01]  /*8450*/  FMUL.FTZ R145, R44, UR10 ;  /* 0x0000000a2c917c20 */ /* 0x000fe20008410000 */
[----:B------:R-:W-:Y:S01]  /*8460*/  FMUL.FTZ R227, R45, UR10 ;  /* 0x0000000a2de37c20 */ /* 0x000fe20008410000 */
[----:B------:R-:W-:Y:S01]  /*8470*/  FMUL.FTZ R149, R46, UR10 ;  /* 0x0000000a2e957c20 */ /* 0x000fe20008410000 */
[----:B------:R-:W-:Y:S01]  /*8480*/  FMUL.FTZ R223, R47, UR10 ;  /* 0x0000000a2fdf7c20 */ /* 0x000fe20008410000 */
[----:B---3--:R-:W2:Y:S01]  /*8490*/  LDSM.16.M88.4 R64, [R100+0x2800] ;  /* 0x002800006440783b */ /* 0x008ea20000000200 */
[----:B------:R-:W-:Y:S01]  /*84a0*/  FMUL.FTZ R56, R56, UR10 ;  /* 0x0000000a38387c20 */ /* 0x000fe20008410000 */
[----:B------:R-:W-:Y:S01]  /*84b0*/  FMUL.FTZ R57, R57, UR10 ;  /* 0x0000000a39397c20 */ /* 0x000fe20008410000 */
[----:B------:R-:W-:Y:S01]  /*84c0*/  FMUL.FTZ R58, R58, UR10 ;  /* 0x0000000a3a3a7c20 */ /* 0x000fe20008410000 */
[----:B------:R-:W3:Y:S01]  /*84d0*/  LDSM.16.M88.4 R44, [R100+0x3800] ;  /* 0x00380000642c783b */ /* 0x000ee20000000200 */
[----:B------:R-:W-:Y:S01]  /*84e0*/  MUFU.TANH R151, R50 ;  /* 0x0000003200977308 */ /* 0x000fe20000002400 */
[----:B------:R-:W-:Y:S01]  /*84f0*/  FMUL.FTZ R109, R52, UR10 ;  /* 0x0000000a346d7c20 */ /* 0x000fe20008410000 */
[----:B------:R-:W-:Y:S01]  /*8500*/  FMUL.FTZ R52, R53, UR10 ;  /* 0x0000000a35347c20 */ /* 0x000fe20008410000 */
[----:B------:R-:W-:Y:S01]  /*8510*/  FMUL.FTZ R53, R54, UR10 ;  /* 0x0000000a36357c20 */ /* 0x000fe20008410000 */
[----:B------:R-:W-:Y:S01]  /*8520*/  FMUL.FTZ R54, R55, UR10 ;  /* 0x0000000a37367c20 */ /* 0x000fe20008410000 */
[C---:B-1----:R-:W-:Y:S02]  /*8530*/  HMMA.16816.F32 R32, R116.reuse, R104, R32 ;  /* 0x000000687420723c */ /* 0x042fe40000001820 */
[----:B------:R-:W-:Y:S01]  /*8540*/  FMUL.FTZ R43, R43, UR10 ;  /* 0x0000000a2b2b7c20 */ /* 0x000fe20008410000 */
[----:B------:R-:W-:Y:S01]  /*8550*/  MUFU.TANH R109, R109 ;  /* 0x0000006d006d7308 */ /* 0x000fe20000002400 */
[----:B------:R-:W-:Y:S01]  /*8560*/  FMUL.FTZ R40, R40, UR10 ;  /* 0x0000000a28287c20 */ /* 0x000fe20008410000 */
[----:B------:R-:W-:Y:S01]  /*8570*/  FMUL.FTZ R42, R42, UR10 ;  /* 0x0000000a2a2a7c20 */ /* 0x000fe20008410000 */
[----:B------:R-:W-:Y:S01]  /*8580*/  FMUL.FTZ R41, R41, UR10 ;  /* 0x0000000a29297c20 */ /* 0x000fe20008410000 */
[----:B------:R-:W-:Y:S01]  /*8590*/  HMMA.16816.F32 R28, R116, R106, R28 ;  /* 0x0000006a741c723c */ /* 0x000fe2000000181c */
        /* <DEDUP_REMOVED lines=8> */
[----:B------:R-:W1:Y:S01]  /*8620*/  S2R R36, SR_TID.X ;  /* 0x0000000000247919 */ /* 0x000e620000002100 */
[----:B------:R-:W-:Y:S01]  /*8630*/  FMUL.FTZ R39, R39, UR10 ;  /* 0x0000000a27277c20 */ /* 0x000fe20008410000 */
[----:B------:R-:W-:-:S02]  /*8640*/  FMUL.FTZ R37, R37, UR10 ;  /* 0x0000000a25257c20 */ /* 0x000fc40008410000 */
[----:B------:R-:W-:Y:S04]  /*8650*/  MUFU.TANH R62, R57 ;  /* 0x00000039003e7308 */ /* 0x000fe80000002400 */
[----:B------:R-:W-:Y:S01]  /*8660*/  FMUL.FTZ R32, R32, UR10 ;  /* 0x0000000a20207c20 */ /* 0x000fe20008410000 */
[----:B------:R-:W-:Y:S01]  /*8670*/  FMUL.FTZ R33, R33, UR10 ;  /* 0x0000000a21217c20 */ /* 0x000fe20008410000 */
[----:B------:R-:W-:Y:S02]  /*8680*/  FMUL.FTZ R35, R35, UR10 ;  /* 0x0000000a23237c20 */ /* 0x000fe40008410000 */
[----:B------:R4:W-:Y:S01]  /*8690*/  MUFU.TANH R107, R58 ;  /* 0x0000003a006b7308 */ /* 0x0009e20000002400 */
[----:B------:R-:W-:Y:S01]  /*86a0*/  FMUL.FTZ R34, R34, UR10 ;  /* 0x0000000a22227c20 */ /* 0x000fe20008410000 */
[----:B--2---:R-:W-:Y:S01]  /*86b0*/  HMMA.16816.F32 R24, R116, R64, R24 ;  /* 0x000000407418723c */ /* 0x004fe20000001818 */
[----:B------:R-:W-:Y:S01]  /*86c0*/  FMUL.FTZ R197, R28, UR10 ;  /* 0x0000000a1cc57c20 */ /* 0x000fe20008410000 */
[----:B------:R-:W-:-:S02]  /*86d0*/  IMAD.SHL.U32 R28, R179, 0x80, RZ ;  /* 0x00000080b31c7824 */ /* 0x000fc400078e00ff */
[----:B------:R-:W-:Y:S01]  /*86e0*/  FMUL.FTZ R155, R30, UR10 ;  /* 0x0000000a1e9b7c20 */ /* 0x000fe20008410000 */
[----:B------:R-:W-:Y:S01]  /*86f0*/  FMUL.FTZ R29, R29, UR10 ;  /* 0x0000000a1d1d7c20 */ /* 0x000fe20008410000 */
[----:B------:R-:W-:Y:S01]  /*8700*/  FMUL.FTZ R31, R31, UR10 ;  /* 0x0000000a1f1f7c20 */ /* 0x000fe20008410000 */
[C---:B------:R-:W-:Y:S01]  /*8710*/  HMMA.16816.F32 R20, R116.reuse, R66, R20 ;  /* 0x000000427414723c */ /* 0x040fe20000001814 */
[----:B------:R-:W2:Y:S05]  /*8720*/  MUFU.TANH R104, R104 ;  /* 0x0000006800687308 */ /* 0x000eaa0000002400 */
[----:B---3--:R-:W-:Y:S01]  /*8730*/  HMMA.16816.F32 R8, R116, R44, R8 ;  /* 0x0000002c7408723c */ /* 0x008fe20000001808 */
[----:B----4-:R-:W3:Y:S02]  /*8740*/  LDSM.16.M88.4 R56, [R100+0x3000] ;  /* 0x003000006438783b */ /* 0x010ee40000000200 */
[----:B------:R-:W4:Y:S01]  /*8750*/  MUFU.TANH R105, R105 ;  /* 0x0000006900697308 */ /* 0x000f220000002400 */
[----:B------:R-:W-:-:S04]  /*8760*/  DEPBAR.LE SB0, 0x0 ;  /* 0x000080000000791a */ /* 0x000fc80000000000 */
[----:B-1----:R-:W-:Y:S01]  /*8770*/  IMAD.SHL.U32 R36, R36, 0x2, RZ ;  /* 0x0000000224247824 */ /* 0x002fe200078e00ff */
[----:B------:R-:W-:Y:S02]  /*8780*/  HMMA.16816.F32 R4, R116, R46, R4 ;  /* 0x0000002e7404723c */ /* 0x000fe40000001804 */
[----:B------:R1:W-:Y:S01]  /*8790*/  MUFU.TANH R217, R43 ;  /* 0x0000002b00d97308 */ /* 0x0003e20000002400 */
[----:B------:R-:W-:Y:S01]  /*87a0*/  FMUL.FTZ R139, R24, UR10 ;  /* 0x0000000a188b7c20 */ /* 0x000fe20008410000 */
[----:B------:R-:W-:Y:S01]  /*87b0*/  FMUL.FTZ R26, R26, UR10 ;  /* 0x0000000a1a1a7c20 */ /* 0x000fe20008410000 */
[----:B------:R-:W-:Y:S01]  /*87c0*/  FMUL.FTZ R147, R25, UR10 ;  /* 0x0000000a19937c20 */ /* 0x000fe20008410000 */
[----:B------:R-:W-:-:S03]  /*87d0*/  FMUL.FTZ R141, R27, UR10 ;  /* 0x0000000a1b8d7c20 */ /* 0x000fc60008410000 */
[----:B------:R-:W-:Y:S01]  /*87e0*/  FMUL.FTZ R135, R20, UR10 ;  /* 0x0000000a14877c20 */ /* 0x000fe20008410000 */
[----:B------:R-:W-:Y:S01]  /*87f0*/  FMUL.FTZ R22, R22, UR10 ;  /* 0x0000000a16167c20 */ /* 0x000fe20008410000 */
[----:B------:R-:W-:Y:S01]  /*8800*/  MUFU.TANH R53, R53 ;  /* 0x0000003500357308 */ /* 0x000fe20000002400 */
[----:B------:R-:W-:Y:S01]  /*8810*/  FMUL.FTZ R143, R21, UR10 ;  /* 0x0000000a158f7c20 */ /* 0x000fe20008410000 */
[----:B------:R-:W-:Y:S02]  /*8820*/  FMUL.FTZ R23, R23, UR10 ;  /* 0x0000000a17177c20 */ /* 0x000fe40008410000 */
[----:B------:R-:W-:Y:S01]  /*8830*/  FMUL.FTZ R11, R11, UR10 ;  /* 0x0000000a0b0b7c20 */ /* 0x000fe20008410000 */
[----:B------:R-:W-:-:S03]  /*8840*/  FMUL.FTZ R9, R9, UR10 ;  /* 0x0000000a09097c20 */ /* 0x000fc60008410000 */
[----:B------:R-:W-:Y:S01]  /*8850*/  MUFU.TANH R145, R145 ;  /* 0x0000009100917308 */ /* 0x000fe20000002400 */
[----:B-1----:R-:W-:-:S04]  /*8860*/  LOP3.LUT R43, R36, 0x6, RZ, 0xc0, !PT ;  /* 0x00000006242b7812 */ /* 0x002fc800078ec0ff */
[--C-:B------:R-:W-:Y:S01]  /*8870*/  LOP3.LUT R30, R28, 0x8, R43.reuse, 0xfe, !PT ;  /* 0x000000081c1e7812 */ /* 0x100fe200078efe2b */
[----:B------:R-:W-:Y:S01]  /*8880*/  FMUL.FTZ R64, R4, UR10 ;  /* 0x0000000a04407c20 */ /* 0x000fe20008410000 */
[----:B------:R-:W-:Y:S01]  /*8890*/  LOP3.LUT R24, R28, 0x10, R43, 0xfe, !PT ;  /* 0x000000101c187812 */ /* 0x000fe200078efe2b */
[----:B------:R-:W-:Y:S01]  /*88a0*/  MUFU.TANH R149, R149 ;  /* 0x0000009500957308 */ /* 0x000fe20000002400 */
[C---:B------:R-:W-:Y:S01]  /*88b0*/  ISETP.GE.AND P2, PT, R30.reuse, R129, PT ;  /* 0x000000811e00720c */ /* 0x040fe20003f46270 */
[----:B------:R-:W-:Y:S01]  /*88c0*/  FMUL.FTZ R5, R5, UR10 ;  /* 0x0000000a05057c20 */ /* 0x000fe20008410000 */
[----:B------:R-:W-:Y:S01]  /*88d0*/  ISETP.GE.AND P1, PT, R30, R103, PT ;  /* 0x000000671e00720c */ /* 0x000fe20003f26270 */
[----:B------:R-:W-:Y:S01]  /*88e0*/  FMUL.FTZ R7, R7, UR10 ;  /* 0x0000000a07077c20 */ /* 0x000fe20008410000 */
[C---:B------:R-:W-:Y:S01]  /*88f0*/  ISETP.GE.AND P5, PT, R24.reuse, R129, PT ;  /* 0x000000811800720c */ /* 0x040fe20003fa6270 */
[----:B---3--:R-:W-:Y:S02]  /*8900*/  HMMA.16816.F32 R16, R116, R56, R16 ;  /* 0x000000387410723c */ /* 0x008fe40000001810 */
[----:B------:R-:W-:Y:S01]  /*8910*/  MUFU.TANH R211, R40 ;  /* 0x0000002800d37308 */ /* 0x000fe20000002400 */
[----:B------:R-:W-:-:S02]  /*8920*/  ISETP.GE.AND P6, PT, R24, R103, PT ;  /* 0x000000671800720c */ /* 0x000fc40003fc6270 */
[C-C-:B------:R-:W-:Y:S01]  /*8930*/  LOP3.LUT R30, R28.reuse, 0x18, R43.reuse, 0xfe, !PT ;  /* 0x000000181c1e7812 */ /* 0x140fe200078efe2b */
[----:B------:R-:W-:Y:S01]  /*8940*/  HMMA.16816.F32 R12, R116, R58, R12 ;  /* 0x0000003a740c723c */ /* 0x000fe2000000180c */
[----:B------:R-:W-:-:S03]  /*8950*/  LOP3.LUT R24, R28, 0x20, R43, 0xfe, !PT ;  /* 0x000000201c187812 */ /* 0x000fc600078efe2b */
[----:B------:R-:W1:Y:S01]  /*8960*/  MUFU.TANH R209, R42 ;  /* 0x0000002a00d17308 */ /* 0x000e620000002400 */
[----:B------:R-:W-:Y:S02]  /*8970*/  ISETP.GE.AND P4, PT, R30, R129, PT ;  /* 0x000000811e00720c */ /* 0x000fe40003f86270 */
[--C-:B------:R-:W-:Y:S01]  /*8980*/  LOP3.LUT R20, R28, 0x30, R43.reuse, 0xfe, !PT ;  /* 0x000000301c147812 */ /* 0x100fe200078efe2b */
[----:B------:R-:W-:Y:S01]  /*8990*/  FMUL.FTZ R59, R8, UR10 ;  /* 0x0000000a083b7c20 */ /* 0x000fe20008410000 */
[C---:B------:R-:W-:Y:S02]  /*89a0*/  LOP3.LUT R8, R28.reuse, 0x70, R43, 0xfe, !PT ;  /* 0x000000701c087812 */ /* 0x040fe400078efe2b */
[----:B------:R-:W-:Y:S01]  /*89b0*/  LOP3.LUT R4, R28, R43, RZ, 0xfc, !PT ;  /* 0x0000002b1c047212 */ /* 0x000fe200078efcff */
[----:B------:R-:W3:Y:S06]  /*89c0*/  MUFU.TANH R205, R205 ;  /* 0x000000cd00cd7308 */ /* 0x000eec0000002400 */
[----:B------:R-:W-:-:S02]  /*89d0*/  FMUL.FTZ R113, R16, UR10 ;  /* 0x0000000a10717c20 */ /* 0x000fc40008410000 */
[----:B------:R-:W5:Y:S01]  /*89e0*/  MUFU.TANH R215, R38 ;  /* 0x0000002600d77308 */ /* 0x000f620000002400 */
[--C-:B------:R-:W-:Y:S01]  /*89f0*/  LOP3.LUT R16, R28, 0x40, R43.reuse, 0xfe, !PT ;  /* 0x000000401c107812 */ /* 0x100fe200078efe2b */
[----:B------:R-:W-:Y:S01]  /*8a00*/  FMUL.FTZ R18, R18, UR10 ;  /* 0x0000000a12127c20 */ /* 0x000fe20008410000 */
[----:B------:R-:W-:Y:S01]  /*8a10*/  FMUL.FTZ R17, R17, UR10 ;  /* 0x0000000a11117c20 */ /* 0x000fe20008410000 */
[----:B------:R-:W-:Y:S01]  /*8a20*/  FMUL.FTZ R19, R19, UR10 ;  /* 0x0000000a13137c20 */ /* 0x000fe20008410000 */
[----:B------:R-:W-:Y:S01]  /*8a30*/  FMUL.FTZ R111, R12, UR10 ;  /* 0x0000000a0c6f7c20 */ /* 0x000fe20008410000 */
[--C-:B------:R-:W-:Y:S01]  /*8a40*/  LOP3.LUT R12, R28, 0x50, R43.reuse, 0xfe, !PT ;  /* 0x000000501c0c7812 */ /* 0x100fe200078efe2b */
[----:B------:R-:W-:Y:S01]  /*8a50*/  FMUL.FTZ R65, R14, UR10 ;  /* 0x0000000a0e417c20 */ /* 0x000fe20008410000 */
[----:B------:R-:W5:Y:S01]  /*8a60*/  MUFU.TANH R187, R32 ;  /* 0x0000002000bb7308 */ /* 0x000f620000002400 */
[----:B------:R-:W-:Y:S01]  /*8a70*/  LOP3.LUT R14, R28, 0x58, R43, 0xfe, !PT ;  /* 0x000000581c0e7812 */ /* 0x000fe200078efe2b */
[----:B------:R-:W-:Y:S01]  /*8a80*/  FMUL.FTZ R13, R13, UR10 ;  /* 0x0000000a0d0d7c20 */ /* 0x000fe20008410000 */
[----:B------:R-:W-:-:S05]  /*8a90*/  FMUL.FTZ R15, R15, UR10 ;  /* 0x0000000a0f0f7c20 */ /* 0x000fca0008410000 */
[----:B------:R2:W-:Y:S08]  /*8aa0*/  MUFU.TANH R221, R41 ;  /* 0x0000002900dd7308 */ /* 0x0005f00000002400 */
[----:B------:R4:W-:Y:S08]  /*8ab0*/  MUFU.TANH R213, R39 ;  /* 0x0000002700d57308 */ /* 0x0009f00000002400 */
[----:B------:R1:W-:Y:S01]  /*8ac0*/  MUFU.TANH R207, R29 ;  /* 0x0000001d00cf7308 */ /* 0x0003e20000002400 */
[----:B--2---:R-:W-:-:S02]  /*8ad0*/  FSEL R41, R104, -INF , !P2 ;  /* 0xff80000068297808 */ /* 0x004fc40005000000 */
[----:B------:R-:W-:-:S05]  /*8ae0*/  ISETP.GE.AND P2, PT, R30, R103, PT ;  /* 0x000000671e00720c */ /* 0x000fca0003f46270 */
[----:B------:R-:W2:Y:S01]  /*8af0*/  MUFU.TANH R197, R197 ;  /* 0x000000c500c57308 */ /* 0x000ea20000002400 */
[----:B----4-:R-:W-:Y:S02]  /*8b00*/  FSEL R39, R106, -INF , !P5 ;  /* 0xff8000006a277808 */ /* 0x010fe40006800000 */
[----:B------:R-:W-:-:S04]  /*8b10*/  ISETP.GE.AND P5, PT, R24, R103, PT ;  /* 0x000000671800720c */ /* 0x000fc80003fa6270 */
[----:B------:R-:W-:Y:S01]  /*8b20*/  FSEL R151, R151, -INF , !P5 ;  /* 0xff80000097977808 */ /* 0x000fe20006800000 */
[----:B------:R-:W4:Y:S01]  /*8b30*/  MUFU.TANH R155, R155 ;  /* 0x0000009b009b7308 */ /* 0x000f220000002400 */
[----:B-1----:R-:W-:Y:S02]  /*8b40*/  FSEL R29, R105, -INF , !P1 ;  /* 0xff800000691d7808 */ /* 0x002fe40004800000 */
[----:B------:R-:W-:Y:S02]  /*8b50*/  ISETP.GE.AND P1, PT, R24, R129, PT ;  /* 0x000000811800720c */ /* 0x000fe40003f26270 */
[----:B------:R-:W-:Y:S02]  /*8b60*/  LOP3.LUT R24, R28, 0x28, R43, 0xfe, !PT ;  /* 0x000000281c187812 */ /* 0x000fe400078efe2b */
[----:B------:R-:W-:Y:S01]  /*8b70*/  FSEL R153, R153, -INF , !P1 ;  /* 0xff80000099997808 */ /* 0x000fe20004800000 */
[----:B------:R1:W-:Y:S01]  /*8b80*/  MUFU.TANH R219, R37 ;  /* 0x0000002500db7308 */ /* 0x0003e20000002400 */
[----:B------:R-:W-:-:S04]  /*8b90*/  ISETP.GE.AND P1, PT, R20, R103, PT ;  /* 0x000000671400720c */ /* 0x000fc80003f26270 */
[----:B------:R-:W-:-:S03]  /*8ba0*/  FSEL R209, R209, -INF , !P1 ;  /* 0xff800000d1d17808 */ /* 0x000fc60004800000 */
[----:B------:R3:W-:Y:S08]  /*8bb0*/  MUFU.TANH R203, R33 ;  /* 0x0000002100cb7308 */ /* 0x0007f00000002400 */
[----:B------:R5:W-:Y:S01]  /*8bc0*/  MUFU.TANH R201, R35 ;  /* 0x0000002300c97308 */ /* 0x000be20000002400 */
[----:B-1----:R-:W-:Y:S02]  /*8bd0*/  FSEL R37, R53, -INF , !P2 ;  /* 0xff80000035257808 */ /* 0x002fe40005000000 */
[----:B------:R-:W-:-:S02]  /*8be0*/  ISETP.GE.AND P2, PT, R20, R129, PT ;  /* 0x000000811400720c */ /* 0x000fc40003f46270 */
[----:B------:R-:W-:Y:S02]  /*8bf0*/  LOP3.LUT R20, R28, 0x38, R43, 0xfe, !PT ;  /* 0x000000381c147812 */ /* 0x000fe400078efe2b */
[----:B------:R-:W-:Y:S01]  /*8c00*/  FSEL R211, R211, -INF , !P2 ;  /* 0xff800000d3d37808 */ /* 0x000fe20005000000 */
[----:B------:R-:W1:Y:S01]  /*8c10*/  MUFU.TANH R139, R139 ;  /* 0x0000008b008b7308 */ /* 0x000e620000002400 */
[----:B---3--:R-:W-:Y:S02]  /*8c20*/  FSEL R33, R107, -INF , !P6 ;  /* 0xff8000006b217808 */ /* 0x008fe40007000000 */
[-C--:B------:R-:W-:Y:S02]  /*8c30*/  ISETP.GE.AND P6, PT, R24, R129.reuse, PT ;  /* 0x000000811800720c */ /* 0x080fe40003fc6270 */
[----:B------:R-:W-:Y:S02]  /*8c40*/  ISETP.GE.AND P5, PT, R20, R129, PT ;  /* 0x000000811400720c */ /* 0x000fe40003fa6270 */
[----:B------:R-:W-:Y:S01]  /*8c50*/  FSEL R145, R145, -INF , !P6 ;  /* 0xff80000091917808 */ /* 0x000fe20007000000 */
[----:B------:R-:W3:Y:S01]  /*8c60*/  MUFU.TANH R133, R26 ;  /* 0x0000001a00857308 */ /* 0x000ee20000002400 */
[----:B-----5:R-:W-:-:S02]  /*8c70*/  FSEL R35, R109, -INF , !P4 ;  /* 0xff8000006d237808 */ /* 0x020fc40006000000 */
[-C--:B------:R-:W-:Y:S02]  /*8c80*/  ISETP.GE.AND P4, PT, R24, R103.reuse, PT ;  /* 0x000000671800720c */ /* 0x080fe40003f86270 */
[----:B------:R-:W-:Y:S02]  /*8c90*/  ISETP.GE.AND P6, PT, R20, R103, PT ;  /* 0x000000671400720c */ /* 0x000fe40003fc6270 */
[----:B------:R-:W-:Y:S01]  /*8ca0*/  FSEL R149, R149, -INF , !P4 ;  /* 0xff80000095957808 */ /* 0x000fe20006000000 */
[----:B------:R-:W5:Y:S01]  /*8cb0*/  MUFU.TANH R131, R22 ;  /* 0x0000001600837308 */ /* 0x000f620000002400 */
[C---:B------:R-:W-:Y:S02]  /*8cc0*/  ISETP.GE.AND P4, PT, R16.reuse, R129, PT ;  /* 0x000000811000720c */ /* 0x040fe40003f86270 */
[----:B------:R-:W-:Y:S02]  /*8cd0*/  ISETP.GE.AND P2, PT, R16, R103, PT ;  /* 0x000000671000720c */ /* 0x000fe40003f46270 */
[----:B------:R-:W-:-:S02]  /*8ce0*/  LOP3.LUT R16, R28, 0x48, R43, 0xfe, !PT ;  /* 0x000000481c107812 */ /* 0x000fc400078efe2b */
[----:B------:R-:W-:Y:S01]  /*8cf0*/  FSEL R205, R205, -INF , !P5 ;  /* 0xff800000cdcd7808 */ /* 0x000fe20006800000 */
[----:B------:R-:W5:Y:S01]  /*8d00*/  MUFU.TANH R113, R113 ;  /* 0x0000007100717308 */ /* 0x000f620000002400 */
[----:B------:R-:W-:Y:S02]  /*8d10*/  FSEL R215, R215, -INF , !P6 ;  /* 0xff800000d7d77808 */ /* 0x000fe40007000000 */
[----:B------:R-:W-:Y:S02]  /*8d20*/  FSEL R187, R187, -INF , !P4 ;  /* 0xff800000bbbb7808 */ /* 0x000fe40006000000 */
[C---:B------:R-:W-:Y:S02]  /*8d30*/  ISETP.GE.AND P1, PT, R16.reuse, R129, PT ;  /* 0x000000811000720c */ /* 0x040fe40003f26270 */
[----:B------:R-:W-:Y:S01]  /*8d40*/  ISETP.GE.AND P5, PT, R16, R103, PT ;  /* 0x000000671000720c */ /* 0x000fe20003fa6270 */
[----:B------:R-:W5:Y:S01]  /*8d50*/  MUFU.TANH R195, R34 ;  /* 0x0000002200c37308 */ /* 0x000f620000002400 */
[----:B------:R-:W-:-:S02]  /*8d60*/  ISETP.GE.AND P6, PT, R12, R129, PT ;  /* 0x000000810c00720c */ /* 0x000fc40003fc6270 */
[-C--:B------:R-:W-:Y:S02]  /*8d70*/  ISETP.GE.AND P4, PT, R12, R103.reuse, PT ;  /* 0x000000670c00720c */ /* 0x080fe40003f86270 */
[----:B------:R-:W-:Y:S02]  /*8d80*/  LOP3.LUT R12, R28, 0x60, R43, 0xfe, !PT ;  /* 0x000000601c0c7812 */ /* 0x000fe400078efe2b */
[----:B--2---:R-:W-:Y:S01]  /*8d90*/  FSEL R197, R197, -INF , !P1 ;  /* 0xff800000c5c57808 */ /* 0x004fe20004800000 */
[----:B------:R2:W-:Y:S01]  /*8da0*/  MUFU.TANH R225, R51 ;  /* 0x0000003300e17308 */ /* 0x0005e20000002400 */
[----:B----4-:R-:W-:Y:S02]  /*8db0*/  FSEL R155, R155, -INF , !P5 ;  /* 0xff8000009b9b7808 */ /* 0x010fe40006800000 */
[----:B------:R-:W-:Y:S02]  /*8dc0*/  ISETP.GE.AND P1, PT, R14, R103, PT ;  /* 0x000000670e00720c */ /* 0x000fe40003f26270 */
[----:B------:R-:W-:-:S02]  /*8dd0*/  ISETP.GE.AND P5, PT, R12, R129, PT ;  /* 0x000000810c00720c */ /* 0x000fc40003fa6270 */
[----:B-1----:R-:W-:Y:S01]  /*8de0*/  FSEL R139, R139, -INF , !P6 ;  /* 0xff8000008b8b7808 */ /* 0x002fe20007000000 */
[----:B------:R-:W1:Y:S01]  /*8df0*/  MUFU.TANH R109, R18 ;  /* 0x00000012006d7308 */ /* 0x000e620000002400 */
[----:B---3--:R-:W-:Y:S02]  /*8e00*/  FSEL R133, R133, -INF , !P4 ;  /* 0xff80000085857808 */ /* 0x008fe40006000000 */
[----:B-----5:R-:W-:Y:S02]  /*8e10*/  FSEL R131, R131, -INF , !P1 ;  /* 0xff80000083837808 */ /* 0x020fe40004800000 */
[----:B------:R-:W-:Y:S02]  /*8e20*/  FSEL R113, R113, -INF , !P5 ;  /* 0xff80000071717808 */ /* 0x000fe40006800000 */
[----:B------:R-:W-:Y:S01]  /*8e30*/  FSEL R195, R195, -INF , !P2 ;  /* 0xff800000c3c37808 */ /* 0x000fe20005000000 */
[----:B------:R-:W3:Y:S01]  /*8e40*/  MUFU.TANH R111, R111 ;  /* 0x0000006f006f7308 */ /* 0x000ee20000002400 */
[----:B--2---:R-:W-:Y:S01]  /*8e50*/  FMUL.FTZ R51, R10, UR10 ;  /* 0x0000000a0a337c20 */ /* 0x004fe20008410000 */
[----:B------:R-:W-:-:S02]  /*8e60*/  LOP3.LUT R10, R28, 0x68, R43, 0xfe, !PT ;  /* 0x000000681c0a7812 */ /* 0x000fc400078efe2b */
[----:B------:R-:W-:Y:S02]  /*8e70*/  ISETP.GE.AND P6, PT, R12, R103, PT ;  /* 0x000000670c00720c */ /* 0x000fe40003fc6270 */
[-C--:B------:R-:W-:Y:S02]  /*8e80*/  ISETP.GE.AND P4, PT, R10, R129.reuse, PT ;  /* 0x000000810a00720c */ /* 0x080fe40003f86270 */
[----:B------:R-:W2:Y:S01]  /*8e90*/  MUFU.TANH R135, R135 ;  /* 0x0000008700877308 */ /* 0x000ea20000002400 */
[C---:B------:R-:W-:Y:S02]  /*8ea0*/  ISETP.GE.AND P1, PT, R8.reuse, R129, PT ;  /* 0x000000810800720c */ /* 0x040fe40003f26270 */
[----:B------:R-:W-:Y:S02]  /*8eb0*/  ISETP.GE.AND P5, PT, R8, R103, PT ;  /* 0x000000670800720c */ /* 0x000fe40003fa6270 */
[----:B------:R-:W-:Y:S02]  /*8ec0*/  ISETP.GE.AND P2, PT, R14, R129, PT ;  /* 0x000000810e00720c */ /* 0x000fe40003f46270 */
[----:B------:R-:W-:Y:S01]  /*8ed0*/  LOP3.LUT R8, R28, 0x78, R43, 0xfe, !PT ;  /* 0x000000781c087812 */ /* 0x000fe200078efe2b */
[----:B------:R4:W-:Y:S01]  /*8ee0*/  MUFU.TANH R229, R49 ;  /* 0x0000003100e57308 */ /* 0x0009e20000002400 */
[----:B-1----:R-:W-:-:S02]  /*8ef0*/  FSEL R109, R109, -INF , !P6 ;  /* 0xff8000006d6d7808 */ /* 0x002fc40007000000 */
[----:B---3--:R-:W-:Y:S02]  /*8f00*/  FSEL R111, R111, -INF , !P4 ;  /* 0xff8000006f6f7808 */ /* 0x008fe40006000000 */
[C---:B------:R-:W-:Y:S02]  /*8f10*/  ISETP.GE.AND P6, PT, R8.reuse, R129, PT ;  /* 0x000000810800720c */ /* 0x040fe40003fc6270 */
[-C--:B------:R-:W-:Y:S01]  /*8f20*/  ISETP.GE.AND P4, PT, R8, R103.reuse, PT ;  /* 0x000000670800720c */ /* 0x080fe20003f86270 */
[----:B------:R-:W1:Y:S01]  /*8f30*/  MUFU.TANH R51, R51 ;  /* 0x0000003300337308 */ /* 0x000e620000002400 */
[----:B--2---:R-:W-:Y:S01]  /*8f40*/  FSEL R135, R135, -INF , !P2 ;  /* 0xff80000087877808 */ /* 0x004fe20005000000 */
[----:B------:R-:W-:Y:S01]  /*8f50*/  VIADD R8, R4, 0x1 ;  /* 0x0000000104087836 */ /* 0x000fe20000000000 */
[----:B------:R-:W-:-:S05]  /*8f60*/  ISETP.GE.AND P2, PT, R10, R103, PT ;  /* 0x000000670a00720c */ /* 0x000fca0003f46270 */
[----:B------:R-:W2:Y:S01]  /*8f70*/  MUFU.TANH R64, R64 ;  /* 0x0000004000407308 */ /* 0x000ea20000002400 */
[----:B----4-:R-:W-:Y:S01]  /*8f80*/  FMUL.FTZ R49, R6, UR10 ;  /* 0x0000000a06317c20 */ /* 0x010fe20008410000 */
[----:B------:R-:W-:-:S06]  /*8f90*/  VIADD R6, R4, 0x9 ;  /* 0x0000000904067836 */ /* 0x000fcc0000000000 */
        /* <DEDUP_REMOVED lines=11> */
[----:B-1----:R-:W-:Y:S02]  /*9050*/  FSEL R49, R49, -INF , !P4 ;  /* 0xff80000031317808 */ /* 0x002fe40006000000 */
[----:B------:R-:W-:-:S04]  /*9060*/  ISETP.GE.AND P4, PT, R6, R129, PT ;  /* 0x000000810600720c */ /* 0x000fc80003f86270 */
[----:B------:R-:W-:Y:S01]  /*9070*/  FSEL R53, R62, -INF , !P4 ;  /* 0xff8000003e357808 */ /* 0x000fe20006000000 */
[----:B------:R-:W1:Y:S01]  /*9080*/  MUFU.TANH R112, R112 ;  /* 0x0000007000707308 */ /* 0x000e620000002400 */
[----:B--2---:R-:W-:Y:S02]  /*9090*/  FSEL R59, R59, -INF , !P1 ;  /* 0xff8000003b3b7808 */ /* 0x004fe40004800000 */
[----:B------:R-:W-:Y:S01]  /*90a0*/  ISETP.GE.AND P1, PT, R8, R103, PT ;  /* 0x000000670800720c */ /* 0x000fe20003f26270 */
[----:B------:R-:W-:-:S04]  /*90b0*/  VIADD R8, R4, 0x19 ;  /* 0x0000001904087836 */ /* 0x000fc80000000000 */
[----:B------:R-:W2:Y:S01]  /*90c0*/  MUFU.TANH R60, R60 ;  /* 0x0000003c003c7308 */ /* 0x000ea20000002400 */
[----:B---3--:R-:W-:-:S07]  /*90d0*/  FSEL R21, R61, -INF , !P6 ;  /* 0xff8000003d157808 */ /* 0x008fce0007000000 */
[----:B------:R-:W3:Y:S01]  /*90e0*/  MUFU.TANH R54, R54 ;  /* 0x0000003600367308 */ /* 0x000ee20000002400 */
[----:B-1----:R-:W-:Y:S02]  /*90f0*/  FSEL R25, R112, -INF , !P1 ;  /* 0xff80000070197808 */ /* 0x002fe40004800000 */
[----:B------:R-:W-:-:S05]  /*9100*/  ISETP.GE.AND P1, PT, R8, R129, PT ;  /* 0x000000810800720c */ /* 0x000fca0003f26270 */
[----:B------:R-:W1:Y:S01]  /*9110*/  MUFU.TANH R63, R63 ;  /* 0x0000003f003f7308 */ /* 0x000e620000002400 */
[----:B--2---:R-:W-:Y:S02]  /*9120*/  FSEL R27, R60, -INF , !P5 ;  /* 0xff8000003c1b7808 */ /* 0x004fe40006800000 */
[----:B------:R-:W-:Y:S01]  /*9130*/  ISETP.GE.AND P5, PT, R8, R103, PT ;  /* 0x000000670800720c */ /* 0x000fe20003fa6270 */
[----:B------:R-:W-:-:S04]  /*9140*/  VIADD R8, R4, 0x29 ;  /* 0x0000002904087836 */ /* 0x000fc80000000000 */
[----:B------:R2:W-:Y:S01]  /*9150*/  MUFU.TANH R199, R31 ;  /* 0x0000001f00c77308 */ /* 0x0005e20000002400 */
[----:B---3--:R-:W-:-:S07]  /*9160*/  FSEL R61, R54, -INF , !P5 ;  /* 0xff800000363d7808 */ /* 0x008fce0006800000 */
[----:B------:R-:W3:Y:S08]  /*9170*/  MUFU.TANH R227, R227 ;  /* 0x000000e300e37308 */ /* 0x000ef00000002400 */
[----:B------:R-:W4:Y:S01]  /*9180*/  MUFU.TANH R52, R52 ;  /* 0x0000003400347308 */ /* 0x000f220000002400 */
[----:B--2---:R-:W-:Y:S02]  /*9190*/  FSEL R31, R110, -INF , !P2 ;  /* 0xff8000006e1f7808 */ /* 0x004fe40005000000 */
[----:B------:R-:W-:Y:S01]  /*91a0*/  ISETP.GE.AND P2, PT, R6, R103, PT ;  /* 0x000000670600720c */ /* 0x000fe20003f46270 */
[----:B------:R-:W-:-:S03]  /*91b0*/  VIADD R6, R4, 0x21 ;  /* 0x0000002104067836 */ /* 0x000fc60000000000 */
[----:B-1----:R-:W-:Y:S01]  /*91c0*/  FSEL R45, R63, -INF , !P2 ;  /* 0xff8000003f2d7808 */ /* 0x002fe20005000000 */
[----:B------:R-:W1:Y:S01]  /*91d0*/  MUFU.TANH R223, R223 ;  /* 0x000000df00df7308 */ /* 0x000e620000002400 */
[C---:B------:R-:W-:Y:S02]  /*91e0*/  ISETP.GE.AND P6, PT, R6.reuse, R129, PT ;  /* 0x000000810600720c */ /* 0x040fe40003fc6270 */
[----:B------:R-:W-:Y:S01]  /*91f0*/  ISETP.GE.AND P4, PT, R6, R103, PT ;  /* 0x000000670600720c */ /* 0x000fe20003f86270 */
[----:B------:R-:W-:Y:S01]  /*9200*/  VIADD R6, R4, 0x31 ;  /* 0x0000003104067836 */ /* 0x000fe20000000000 */
[----:B------:R-:W-:Y:S02]  /*9210*/  FSEL R229, R229, -INF , !P6 ;  /* 0xff800000e5e57808 */ /* 0x000fe40007000000 */
[-C--:B------:R-:W-:Y:S01]  /*9220*/  ISETP.GE.AND P2, PT, R8, R129.reuse, PT ;  /* 0x000000810800720c */ /* 0x080fe20003f46270 */
[----:B------:R-:W-:Y:S01]  /*9230*/  MUFU.TANH R141, R141 ;  /* 0x0000008d008d7308 */ /* 0x000fe20000002400 */
[----:B------:R-:W-:-:S02]  /*9240*/  ISETP.GE.AND P5, PT, R6, R129, PT ;  /* 0x000000810600720c */ /* 0x000fc40003fa6270 */
[----:B------:R-:W-:Y:S01]  /*9250*/  ISETP.GE.AND P6, PT, R6, R103, PT ;  /* 0x000000670600720c */ /* 0x000fe20003fc6270 */
[----:B------:R-:W-:Y:S01]  /*9260*/  VIADD R6, R4, 0x39 ;  /* 0x0000003904067836 */ /* 0x000fe20000000000 */
[----:B------:R-:W-:Y:S02]  /*9270*/  FSEL R225, R225, -INF , !P4 ;  /* 0xff800000e1e17808 */ /* 0x000fe40006000000 */
[----:B---3--:R-:W-:Y:S01]  /*9280*/  FSEL R227, R227, -INF , !P2 ;  /* 0xff800000e3e37808 */ /* 0x008fe20005000000 */
[----:B------:R-:W2:Y:S01]  /*9290*/  MUFU.TANH R143, R143 ;  /* 0x0000008f008f7308 */ /* 0x000ea20000002400 */
[----:B----4-:R-:W-:Y:S02]  /*92a0*/  FSEL R47, R52, -INF , !P1 ;  /* 0xff800000342f7808 */ /* 0x010fe40004800000 */
[C---:B------:R-:W-:Y:S02]  /*92b0*/  ISETP.GE.AND P4, PT, R6.reuse, R129, PT ;  /* 0x000000810600720c */ /* 0x040fe40003f86270 */
[-C--:B------:R-:W-:Y:S01]  /*92c0*/  ISETP.GE.AND P2, PT, R6, R103.reuse, PT ;  /* 0x000000670600720c */ /* 0x080fe20003f46270 */
[----:B------:R-:W-:Y:S01]  /*92d0*/  VIADD R6, R4, 0x49 ;  /* 0x0000004904067836 */ /* 0x000fe20000000000 */
[----:B------:R-:W-:Y:S01]  /*92e0*/  ISETP.GE.AND P1, PT, R8, R103, PT ;  /* 0x000000670800720c */ /* 0x000fe20003f26270 */
[----:B------:R-:W-:Y:S01]  /*92f0*/  VIADD R8, R4, 0x41 ;  /* 0x0000004104087836 */ /* 0x000fe20000000000 */
[----:B------:R-:W-:Y:S01]  /*9300*/  FSEL R217, R217, -INF , !P6 ;  /* 0xff800000d9d97808 */ /* 0x000fe20007000000 */
[----:B------:R-:W3:Y:S01]  /*9310*/  MUFU.TANH R117, R13 ;  /* 0x0000000d00757308 */ /* 0x000ee20000002400 */
[----:B------:R-:W-:-:S02]  /*9320*/  FSEL R219, R219, -INF , !P4 ;  /* 0xff800000dbdb7808 */ /* 0x000fc40006000000 */
[----:B-1----:R-:W-:Y:S02]  /*9330*/  FSEL R223, R223, -INF , !P1 ;  /* 0xff800000dfdf7808 */ /* 0x002fe40004800000 */
[----:B------:R-:W-:Y:S02]  /*9340*/  FSEL R221, R221, -INF , !P5 ;  /* 0xff800000dddd7808 */ /* 0x000fe40006800000 */
[C---:B------:R-:W-:Y:S01]  /*9350*/  ISETP.GE.AND P6, PT, R6.reuse, R129, PT ;  /* 0x000000810600720c */ /* 0x040fe20003fc6270 */
[----:B------:R-:W1:Y:S01]  /*9360*/  MUFU.TANH R57, R11 ;  /* 0x0000000b00397308 */ /* 0x000e620000002400 */
[----:B------:R-:W-:Y:S01]  /*9370*/  ISETP.GE.AND P4, PT, R6, R103, PT ;  /* 0x000000670600720c */ /* 0x000fe20003f86270 */
[----:B------:R-:W-:Y:S01]  /*9380*/  VIADD R6, R4, 0x59 ;  /* 0x0000005904067836 */ /* 0x000fe20000000000 */
[C---:B------:R-:W-:Y:S02]  /*9390*/  ISETP.GE.AND P1, PT, R8.reuse, R129, PT ;  /* 0x000000810800720c */ /* 0x040fe40003f26270 */
[----:B------:R-:W-:Y:S01]  /*93a0*/  ISETP.GE.AND P5, PT, R8, R103, PT ;  /* 0x000000670800720c */ /* 0x000fe20003fa6270 */
[----:B------:R-:W-:Y:S01]  /*93b0*/  VIADD R8, R4, 0x51 ;  /* 0x0000005104087836 */ /* 0x000fe20000000000 */
[----:B------:R-:W-:Y:S01]  /*93c0*/  FSEL R207, R207, -INF , !P6 ;  /* 0xff800000cfcf7808 */ /* 0x000fe20007000000 */
[----:B------:R-:W4:Y:S01]  /*93d0*/  MUFU.TANH R147, R147 ;  /* 0x0000009300937308 */ /* 0x000f220000002400 */
[----:B------:R-:W-:-:S02]  /*93e0*/  FSEL R201, R201, -INF , !P5 ;  /* 0xff800000c9c97808 */ /* 0x000fc40006800000 */
[----:B------:R-:W-:Y:S02]  /*93f0*/  FSEL R203, R203, -INF , !P1 ;  /* 0xff800000cbcb7808 */ /* 0x000fe40004800000 */
[C---:B------:R-:W-:Y:S02]  /*9400*/  ISETP.GE.AND P5, PT, R6.reuse, R129, PT ;  /* 0x000000810600720c */ /* 0x040fe40003fa6270 */
[-C--:B------:R-:W-:Y:S01]  /*9410*/  ISETP.GE.AND P6, PT, R6, R103.reuse, PT ;  /* 0x000000670600720c */ /* 0x080fe20003fc6270 */
[----:B------:R-:W-:Y:S01]  /*9420*/  VIADD R6, R4, 0x69 ;  /* 0x0000006904067836 */ /* 0x000fe20000000000 */
[----:B------:R-:W-:Y:S01]  /*9430*/  ISETP.GE.AND P1, PT, R8, R103, PT ;  /* 0x000000670800720c */ /* 0x000fe20003f26270 */
[----:B------:R-:W5:Y:S01]  /*9440*/  MUFU.TANH R137, R23 ;  /* 0x0000001700897308 */ /* 0x000f620000002400 */
[----:B--2---:R-:W-:Y:S02]  /*9450*/  FSEL R143, R143, -INF , !P5 ;  /* 0xff8000008f8f7808 */ /* 0x004fe40006800000 */
[----:B------:R-:W-:-:S02]  /*9460*/  FSEL R141, R141, -INF , !P1 ;  /* 0xff8000008d8d7808 */ /* 0x000fc40004800000 */
[C---:B------:R-:W-:Y:S02]  /*9470*/  ISETP.GE.AND P1, PT, R6.reuse, R129, PT ;  /* 0x000000810600720c */ /* 0x040fe40003f26270 */
[----:B------:R-:W-:Y:S01]  /*9480*/  ISETP.GE.AND P5, PT, R6, R103, PT ;  /* 0x000000670600720c */ /* 0x000fe20003fa6270 */
[----:B------:R-:W2:Y:S01]  /*9490*/  MUFU.TANH R119, R17 ;  /* 0x0000001100777308 */ /* 0x000ea20000002400 */
[----:B------:R-:W-:Y:S01]  /*94a0*/  VIADD R6, R4, 0x71 ;  /* 0x0000007104067836 */ /* 0x000fe20000000000 */
[----:B------:R-:W-:Y:S02]  /*94b0*/  FSEL R213, R213, -INF , !P2 ;  /* 0xff800000d5d57808 */ /* 0x000fe40005000000 */
[----:B------:R-:W-:Y:S01]  /*94c0*/  ISETP.GE.AND P2, PT, R8, R129, PT ;  /* 0x000000810800720c */ /* 0x000fe20003f46270 */
[----:B------:R-:W-:Y:S01]  /*94d0*/  VIADD R8, R4, 0x61 ;  /* 0x0000006104087836 */ /* 0x000fe20000000000 */
[----:B---3--:R-:W-:Y:S02]  /*94e0*/  FSEL R117, R117, -INF , !P1 ;  /* 0xff80000075757808 */ /* 0x008fe40004800000 */
[----:B------:R-:W3:Y:S01]  /*94f0*/  MUFU.TANH R115, R19 ;  /* 0x0000001300737308 */ /* 0x000ee20000002400 */
[----:B------:R-:W-:-:S02]  /*9500*/  ISETP.GE.AND P1, PT, R6, R103, PT ;  /* 0x000000670600720c */ /* 0x000fc40003f26270 */
[----:B------:R-:W-:Y:S02]  /*9510*/  FSEL R199, R199, -INF , !P4 ;  /* 0xff800000c7c77808 */ /* 0x000fe40006000000 */
[----:B-1----:R-:W-:Y:S02]  /*9520*/  FSEL R57, R57, -INF , !P1 ;  /* 0xff80000039397808 */ /* 0x002fe40004800000 */
[C---:B------:R-:W-:Y:S01]  /*9530*/  ISETP.GE.AND P4, PT, R8.reuse, R129, PT ;  /* 0x000000810800720c */ /* 0x040fe20003f86270 */
[----:B------:R-:W1:Y:S01]  /*9540*/  MUFU.TANH R107, R15 ;  /* 0x0000000f006b7308 */ /* 0x000e620000002400 */
[----:B----4-:R-:W-:Y:S02]  /*9550*/  FSEL R147, R147, -INF , !P2 ;  /* 0xff80000093937808 */ /* 0x010fe40005000000 */
[----:B------:R-:W-:Y:S02]  /*9560*/  ISETP.GT.AND P1, PT, R179, R174, PT ;  /* 0x000000aeb300720c */ /* 0x000fe40003f24270 */
[----:B------:R-:W-:-:S02]  /*9570*/  ISETP.GE.AND P2, PT, R8, R103, PT ;  /* 0x000000670800720c */ /* 0x000fc40003f46270 */
[----:B-----5:R-:W-:Y:S01]  /*9580*/  FSEL R137, R137, -INF , !P6 ;  /* 0xff80000089897808 */ /* 0x020fe20007000000 */
[----:B------:R-:W4:Y:S01]  /*9590*/  MUFU.TANH R66, R9 ;  /* 0x0000000900427308 */ /* 0x000f220000002400 */
[----:B--2---:R-:W-:Y:S01]  /*95a0*/  FSEL R119, R119, -INF , !P4 ;  /* 0xff80000077777808 */ /* 0x004fe20006000000 */
[----:B------:R-:W-:Y:S01]  /*95b0*/  BAR.SYNC.DEFER_BLOCKING 0x0 ;  /* 0x0000000000007b1d */ /* 0x000fe20000010000 */
[C---:B------:R-:W-:Y:S02]  /*95c0*/  ISETP.GE.AND P6, PT, R4.reuse, R129, PT ;  /* 0x000000810400720c */ /* 0x040fe40003fc6270 */
[C---:B------:R-:W-:Y:S01]  /*95d0*/  ISETP.GE.AND P4, PT, R4.reuse, R103, PT ;  /* 0x000000670400720c */ /* 0x040fe20003f86270 */
[----:B------:R-:W-:Y:S01]  /*95e0*/  VIADD R4, R4, 0x79 ;  /* 0x0000007904047836 */ /* 0x000fe20000000000 */
[----:B---3--:R-:W-:Y:S01]  /*95f0*/  FSEL R115, R115, -INF , !P2 ;  /* 0xff80000073737808 */ /* 0x008fe20005000000 */
[----:B------:R-:W-:Y:S01]  /*9600*/  MUFU.TANH R108, R108 ;  /* 0x0000006c006c7308 */ /* 0x000fe20000002400 */
[----:B------:R-:W-:-:S02]  /*9610*/  ISETP.GE.AND P2, PT, R6, R129, PT ;  /* 0x000000810600720c */ /* 0x000fc40003f46270 */
[----:B-1----:R-:W-:Y:S02]  /*9620*/  FSEL R107, R107, -INF , !P5 ;  /* 0xff8000006b6b7808 */ /* 0x002fe40006800000 */
[----:B------:R-:W-:Y:S02]  /*9630*/  ISETP.GE.AND P5, PT, R4, R129, PT ;  /* 0x000000810400720c */ /* 0x000fe40003fa6270 */
[----:B------:R-:W-:Y:S01]  /*9640*/  FSEL R3, R3, -INF , !P6 ;  /* 0xff80000003037808 */ /* 0x000fe20007000000 */
[----:B------:R-:W1:Y:S01]  /*9650*/  MUFU.TANH R67, R5 ;  /* 0x0000000500437308 */ /* 0x000e620000002400 */
[----:B----4-:R-:W-:Y:S02]  /*9660*/  FSEL R66, R66, -INF , !P2 ;  /* 0xff80000042427808 */ /* 0x010fe40005000000 */
[----:B------:R-:W-:-:S05]  /*9670*/  ISETP.GE.AND P2, PT, R4, R103, PT ;  /* 0x000000670400720c */ /* 0x000fca0003f46270 */
[----:B------:R-:W2:Y:S01]  /*9680*/  MUFU.TANH R50, R7 ;  /* 0x0000000700327308 */ /* 0x000ea20000002400 */
[----:B-1----:R-:W-:Y:S02]  /*9690*/  FSEL R67, R67, -INF , !P5 ;  /* 0xff80000043437808 */ /* 0x002fe40006800000 */
[----:B------:R-:W-:Y:S02]  /*96a0*/  FSEL R5, R108, -INF , !P4 ;  /* 0xff8000006c057808 */ /* 0x000fe40006000000 */
[----:B--2---:R-:W-:Y:S01]  /*96b0*/  FSEL R50, R50, -INF , !P2 ;  /* 0xff80000032327808 */ /* 0x004fe20005000000 */
[----:B------:R-:W-:Y:S06]  /*96c0*/  @!P1 BRA `(.L_x_5895) ;  /* 0x0000000800649947 */ /* 0x000fec0003800000 */
[----:B------:R-:W-:Y:S05]  /*96d0*/  @!P3 BRA `(.L_x_5896) ;  /* 0x0000000000f0b947 */ /* 0x000fea0003800000 */
[----:B------:R-:W1:Y:S01]  /*96e0*/  LDC R7, c[0x0][0x380] ;  /* 0x0000e000ff077b82 */ /* 0x000e620000000800 */
[----:B------:R-:W-:Y:S01]  /*96f0*/  MOV R8, RZ ;  /* 0x000000ff00087202 */ /* 0x000fe20000000f00 */
[----:B------:R-:W-:Y:S01]  /*9700*/  ULDC.64 UR4, c[0x0][0x230] ;  /* 0x00008c0000047ab9 */ /* 0x000fe20000000a00 */
[----:B------:R-:W-:Y:S02]  /*9710*/  IABS R13, R28 ;  /* 0x0000001c000d7213 */ /* 0x000fe40000000000 */
[----:B-1----:R-:W-:-:S04]  /*9720*/  IABS R6, R7 ;  /* 0x0000000700067213 */ /* 0x002fc80000000000 */
[----:B------:R-:W1:Y:S08]  /*9730*/  I2F.RP R10, R6 ;  /* 0x00000006000a7306 */ /* 0x000e700000209400 */
[----:B-1----:R-:W1:Y:S02]  /*9740*/  MUFU.RCP R11, R10 ;  /* 0x0000000a000b7308 */ /* 0x002e640000001000 */
[----:B-1----:R-:W-:-:S06]  /*9750*/  VIADD R11, R11, 0xffffffe ;  /* 0x0ffffffe0b0b7836 */ /* 0x002fcc0000000000 */
[----:B------:R-:W1:Y:S02]  /*9760*/  F2I.FTZ.U32.TRUNC.NTZ R9, R11 ;  /* 0x0000000b00097305 */ /* 0x000e64000021f000 */
[----:B-1----:R-:W-:-:S04]  /*9770*/  IMAD.MOV R4, RZ, RZ, -R9 ;  /* 0x000000ffff047224 */ /* 0x002fc800078e0a09 */
[----:B------:R-:W-:-:S04]  /*9780*/  IMAD R4, R4, R6, RZ ;  /* 0x0000000604047224 */ /* 0x000fc800078e02ff */
[----:B------:R-:W-:-:S04]  /*9790*/  IMAD.HI.U32 R4, R9, R4, R8 ;  /* 0x0000000409047227 */ /* 0x000fc800078e0008 */
[C---:B------:R-:W-:Y:S01]  /*97a0*/  VIADD R8, R28.reuse, 0xffffff80 ;  /* 0xffffff801c087836 */ /* 0x040fe20000000000 */
[----:B------:R-:W-:Y:S01]  /*97b0*/  LOP3.LUT R28, R28, R7, RZ, 0x3c, !PT ;  /* 0x000000071c1c7212 */ /* 0x000fe200078e3cff */
[----:B------:R-:W-:-:S03]  /*97c0*/  IMAD.HI.U32 R10, R4, R13, RZ ;  /* 0x0000000d040a7227 */ /* 0x000fc600078e00ff */
[----:B------:R-:W-:Y:S02]  /*97d0*/  IABS R9, R8 ;  /* 0x0000000800097213 */ /* 0x000fe40000000000 */
[----:B------:R-:W-:Y:S02]  /*97e0*/  IADD3 R11, -R10, RZ, RZ ;  /* 0x000000ff0a0b7210 */ /* 0x000fe40007ffe1ff */
[----:B------:R-:W-:Y:S01]  /*97f0*/  LOP3.LUT R8, R8, R7, RZ, 0x3c, !PT ;  /* 0x0000000708087212 */ /* 0x000fe200078e3cff */
[----:B------:R-:W-:-:S04]  /*9800*/  IMAD.HI.U32 R4, R4, R9, RZ ;  /* 0x0000000904047227 */ /* 0x000fc800078e00ff */
        /* <DEDUP_REMOVED lines=12> */
[----:B------:R-:W-:-:S04]  /*98d0*/  ISETP.NE.AND P4, PT, R7, RZ, PT ;  /* 0x000000ff0700720c */ /* 0x000fc80003f85270 */
[----:B------:R-:W-:Y:S01]  /*98e0*/  @P2 VIADD R10, R10, 0x1 ;  /* 0x000000010a0a2836 */ /* 0x000fe20000000000 */
[----:B------:R-:W-:-:S03]  /*98f0*/  ISETP.GE.AND P2, PT, R8, RZ, PT ;  /* 0x000000ff0800720c */ /* 0x000fc60003f46270 */
[----:B------:R-:W-:-:S03]  /*9900*/  @!P5 IMAD.MOV R10, RZ, RZ, -R10 ;  /* 0x000000ffff0ad224 */ /* 0x000fc600078e0a0a */
[----:B------:R-:W-:-:S05]  /*9910*/  @P6 VIADD R4, R4, 0x1 ;  /* 0x0000000104046836 */ /* 0x000fca0000000000 */
[----:B------:R-:W-:Y:S02]  /*9920*/  MOV R11, R4 ;  /* 0x00000004000b7202 */ /* 0x000fe40000000f00 */
[----:B------:R-:W-:Y:S02]  /*9930*/  LOP3.LUT R4, RZ, R7, RZ, 0x33, !PT ;  /* 0x00000007ff047212 */ /* 0x000fe400078e33ff */
        /* <DEDUP_REMOVED lines=11> */
[----:B------:R-:W-:Y:S01]  /*99f0*/  IMAD R4, R7, R121, R4 ;  /* 0x0000007907047224 */ /* 0x000fe200078e0204 */
[----:B--2---:R-:W-:Y:S01]  /*9a00*/  IADD3 R8, -R11, R8, RZ ;  /* 0x000000080b087210 */ /* 0x004fe20007ffe1ff */
[----:B------:R-:W-:-:S03]  /*9a10*/  IMAD.WIDE.U32 R10, R7, R120, RZ ;  /* 0x00000078070a7225 */ /* 0x000fc600078e00ff */
[----:B------:R-:W-:Y:S01]  /*9a20*/  SHF.R.S32.HI R6, RZ, 0x1f, R8 ;  /* 0x0000001fff067819 */ /* 0x000fe20000011408 */
[----:B------:R-:W-:-:S04]  /*9a30*/  IMAD.IADD R11, R11, 0x1, R4 ;  /* 0x000000010b0b7824 */ /* 0x000fc800078e0204 */
[----:B------:R-:W-:-:S04]  /*9a40*/  IMAD R7, R6, UR4, RZ ;  /* 0x0000000406077c24 */ /* 0x000fc8000f8e02ff */
[C---:B------:R-:W-:Y:S02]  /*9a50*/  IMAD R7, R8.reuse, UR5, R7 ;  /* 0x0000000508077c24 */ /* 0x040fe4000f8e0207 */
[----:B------:R-:W-:-:S05]  /*9a60*/  IMAD.WIDE.U32 R8, R8, UR4, R10 ;  /* 0x0000000408087c25 */ /* 0x000fca000f8e000a */
[----:B------:R-:W-:Y:S01]  /*9a70*/  IADD3 R6, R9, R7, RZ ;  /* 0x0000000709067210 */ /* 0x000fe20007ffe0ff */
[----:B------:R-:W-:Y:S01]  /*9a80*/  IMAD.MOV.U32 R7, RZ, RZ, R8 ;  /* 0x000000ffff077224 */ /* 0x000fe200078e0008 */
[----:B------:R-:W-:Y:S06]  /*9a90*/  BRA `(.L_x_5897) ;  /* 0x0000000000087947 */ /* 0x000fec0003800000 */
.L_x_5896:
[----:B------:R-:W-:-:S04]  /*9aa0*/  LEA R7, -R120, RZ, 0x7 ;  /* 0x000000ff78077211 */ /* 0x000fc800078e39ff */
[----:B------:R-:W-:-:S07]  /*9ab0*/  SHF.R.S32.HI R6, RZ, 0x1f, R7 ;  /* 0x0000001fff067819 */ /* 0x000fce0000011407 */
.L_x_5897:
        /* <DEDUP_REMOVED lines=17> */
[----:B------:R1:W-:Y:S01]  /*9bd0*/  @P0 STS.128 [R180+0x2800], RZ ;  /* 0x002800ffb4000388 */ /* 0x0003e20000000c00 */
[----:B------:R-:W-:-:S02]  /*9be0*/  @!P0 IADD3 R8, P2, R7, R8, RZ ;  /* 0x0000000807088210 */ /* 0x000fc40007f5e0ff */
[----:B------:R-:W-:Y:S02]  /*9bf0*/  @!P0 LEA.HI.X R11, R120, R101, R121, 0x5, P4 ;  /* 0x00000065780b8211 */ /* 0x000fe400020f2c79 */
[C---:B------:R-:W-:Y:S02]  /*9c00*/  @!P0 LEA R14, P5, R9.reuse, UR8, 0x1 ;  /* 0x00000008090e8c11 */ /* 0x040fe4000f8a08ff */
[----:B------:R-:W-:Y:S01]  /*9c10*/  @!P0 LEA R18, P4, R8, UR8, 0x1 ;  /* 0x0000000808128c11 */ /* 0x000fe2000f8808ff */
[----:B------:R-:W-:Y:S01]  /*9c20*/  @!P0 IMAD.X R11, R6, 0x1, R11, P2 ;  /* 0x00000001060b8824 */ /* 0x000fe200010e060b */
[----:B------:R-:W-:Y:S01]  /*9c30*/  @!P0 LEA.HI.X R15, R9, UR9, R4, 0x1, P5 ;  /* 0x00000009090f8c11 */ /* 0x000fe2000a8f0c04 */
[C---:B------:R-:W-:Y:S02]  /*9c40*/  @!P0 IMAD R9, R121.reuse, 0x50, RZ ;  /* 0x0000005079098824 */ /* 0x040fe400078e02ff */
[----:B------:R-:W-:Y:S01]  /*9c50*/  @!P0 IMAD R4, R121, 0x60, RZ ;  /* 0x0000006079048824 */ /* 0x000fe200078e02ff */
[----:B------:R-:W-:Y:S01]  /*9c60*/  @!P0 LEA.HI.X R19, R8, UR9, R11, 0x1, P4 ;  /* 0x0000000908138c11 */ /* 0x000fe2000a0f0c0b */
[----:B------:R-:W-:Y:S01]  /*9c70*/  @!PT LDS RZ, [RZ] ;  /* 0x00000000fffff984 */ /* 0x000fe20000000800 */
[----:B------:R-:W-:Y:S01]  /*9c80*/  @!PT LDS RZ, [RZ] ;  /* 0x00000000fffff984 */ /* 0x000fe20000000800 */
[----:B------:R-:W-:Y:S01]  /*9c90*/  @!PT LDS RZ, [RZ] ;  /* 0x00000000fffff984 */ /* 0x000fe20000000800 */
[----:B------:R3:W-:Y:S01]  /*9ca0*/  @!P0 LDGSTS.E.BYPASS.LTC128B.128 [R180+0x2800], desc[UR12][R14.64] ;  /* 0x028000000eb48fae */ /* 0x0007e2000b901d4c */
[----:B------:R-:W-:-:S03]  /*9cb0*/  @!P0 LEA R8, P5, R120, R128, 0x6 ;  /* 0x0000008078088211 */ /* 0x000fc600078a30ff */
[----:B------:R1:W-:Y:S01]  /*9cc0*/  @P0 STS.128 [R180+0x3000], RZ ;  /* 0x003000ffb4000388 */ /* 0x0003e20000000c00 */
[----:B------:R-:W-:-:S03]  /*9cd0*/  @!P0 IADD3 R8, P4, R7, R8, RZ ;  /* 0x0000000807088210 */ /* 0x000fc60007f9e0ff */
[----:B------:R-:W-:Y:S01]  /*9ce0*/  @!PT LDS RZ, [RZ] ;  /* 0x00000000fffff984 */ /* 0x000fe20000000800 */
[----:B------:R-:W-:Y:S01]  /*9cf0*/  @!PT LDS RZ, [RZ] ;  /* 0x00000000fffff984 */ /* 0x000fe20000000800 */
[----:B------:R-:W-:Y:S01]  /*9d00*/  @!PT LDS RZ, [RZ] ;  /* 0x00000000fffff984 */ /* 0x000fe20000000800 */
[----:B------:R-:W-:Y:S01]  /*9d10*/  @!P0 LDGSTS.E.BYPASS.LTC128B.128 [R180+0x3000], desc[UR12][R18.64] ;  /* 0x0300000012b48fae */ /* 0x000fe2000b901d4c */
[----:B--2---:R-:W-:-:S03]  /*9d20*/  @!P0 LEA R16, P2, R13, UR8, 0x1 ;  /* 0x000000080d108c11 */ /* 0x004fc6000f8408ff */
[----:B------:R1:W-:Y:S01]  /*9d30*/  @P0 STS.128 [R180+0x3800], RZ ;  /* 0x003800ffb4000388 */ /* 0x0003e20000000c00 */
[----:B------:R-:W-:Y:S01]  /*9d40*/  @!P0 LEA.HI.X R17, R13, UR9, R10, 0x1, P2 ;  /* 0x000000090d118c11 */ /* 0x000fe200090f0c0a */
[----:B------:R-:W-:Y:S01]  /*9d50*/  @!P0 IMAD.WIDE.U32 R12, R120, 0x60, R128 ;  /* 0x00000060780c8825 */ /* 0x000fe200078e0080 */
        /* <DEDUP_REMOVED lines=44> */
.L_x_5899:
[----:B------:R-:W-:Y:S05]  /*a020*/  BSYNC B0 ;  /* 0x0000000000007941 */ /* 0x000fea0003800000 */
.L_x_5898:
[----:B------:R-:W0:Y:S01]  /*a030*/  LDGDEPBAR ;  /* 0x00000000000079af */ /* 0x000e220000000000 */
[----:B------:R-:W-:-:S04]  /*a040*/  LEA R188, P0, R7, R188, 0x1 ;  /* 0x000000bc07bc7211 */ /* 0x000fc800078008ff */
[----:B------:R-:W-:-:S09]  /*a050*/  LEA.HI.X R189, R7, R189, R6, 0x1, P0 ;  /* 0x000000bd07bd7211 */ /* 0x000fd200000f0c06 */
.L_x_5895:
        /* <DEDUP_REMOVED lines=61> */
[----:B--2---:R-:W-:Y:S02]  /*a430*/  FMNMX.FTZ R8, R64, R7, !PT ;  /* 0x0000000740087209 */ /* 0x004fe40007810000 */
        /* <DEDUP_REMOVED lines=20> */
[----:B------:R-:W-:Y:S01]  /*a580*/  LDSM.16.MT88.4 R40, [R162+0x6000] ;  /* 0x00600000a228783b */ /* 0x000fe20000004200 */
[----:B------:R-:W-:Y:S01]  /*a590*/  MUFU.EX2 R126, R126 ;  /* 0x0000007e007e7308 */ /* 0x000fe20000000800 */
[--C-:B------:R-:W-:Y:S01]  /*a5a0*/  FFMA.FTZ R110, R53, UR11, -R104.reuse ;  /* 0x0000000b356e7c23 */ /* 0x100fe20008010868 */
[--C-:B------:R-:W-:Y:S01]  /*a5b0*/  FFMA.FTZ R127, R39, UR11, -R104.reuse ;  /* 0x0000000b277f7c23 */ /* 0x100fe20008010868 */
[----:B------:R-:W-:Y:S01]  /*a5c0*/  FSEL R56, R56, RZ, P0 ;  /* 0x000000ff38387208 */ /* 0x000fe20000000000 */
[----:B------:R-:W-:Y:S01]  /*a5d0*/  LDSM.16.MT88.4 R52, [R166+0x6800] ;  /* 0x00680000a634783b */ /* 0x000fe20000004200 */
[--C-:B------:R-:W-:Y:S01]  /*a5e0*/  FFMA.FTZ R121, R35, UR11, -R104.reuse ;  /* 0x0000000b23797c23 */ /* 0x100fe20008010868 */
[--C-:B------:R-:W-:Y:S01]  /*a5f0*/  FFMA.FTZ R153, R153, UR11, -R104.reuse ;  /* 0x0000000b99997c23 */ /* 0x100fe20008010868 */
[----:B------:R-:W-:Y:S01]  /*a600*/  FFMA.FTZ R124, R229, UR11, -R104 ;  /* 0x0000000be57c7c23 */ /* 0x000fe20008010868 */
[--C-:B------:R-:W-:Y:S01]  /*a610*/  FFMA.FTZ R129, R5, UR11, -R56.reuse ;  /* 0x0000000b05817c23 */ /* 0x100fe20008010838 */
[----:B------:R-:W-:Y:S01]  /*a620*/  FSEL R5, R48, RZ, P2 ;  /* 0x000000ff30057208 */ /* 0x000fe20001000000 */
[--C-:B------:R-:W-:Y:S01]  /*a630*/  FFMA.FTZ R21, R21, UR11, -R56.reuse ;  /* 0x0000000b15157c23 */ /* 0x100fe20008010838 */
[--C-:B------:R-:W-:Y:S01]  /*a640*/  FFMA.FTZ R103, R25, UR11, -R56.reuse ;  /* 0x0000000b19677c23 */ /* 0x100fe20008010838 */
[--C-:B------:R-:W-:Y:S01]  /*a650*/  FFMA.FTZ R101, R29, UR11, -R56.reuse ;  /* 0x0000000b1d657c23 */ /* 0x100fe20008010838 */
[----:B------:R-:W-:Y:S01]  /*a660*/  LDSM.16.MT88.4 R24, [R163+0x6000] ;  /* 0x00600000a318783b */ /* 0x000fe20000004200 */
[----:B------:R-:W-:Y:S01]  /*a670*/  FADD.FTZ R128, R2, -R5 ;  /* 0x8000000502807221 */ /* 0x000fe20000010000 */
[----:B------:R-:W-:Y:S01]  /*a680*/  FSEL R5, R3, RZ, P0 ;  /* 0x000000ff03057208 */ /* 0x000fe20000000000 */
[----:B------:R1:W-:Y:S01]  /*a690*/  MUFU.EX2 R2, R21 ;  /* 0x0000001500027308 */ /* 0x0003e20000000800 */
[--C-:B------:R-:W-:Y:S01]  /*a6a0*/  FFMA.FTZ R106, R61, UR11, -R56.reuse ;  /* 0x0000000b3d6a7c23 */ /* 0x100fe20008010838 */
[----:B------:R-:W-:Y:S01]  /*a6b0*/  FMUL.FTZ R128, R128, UR11 ;  /* 0x0000000b80807c20 */ /* 0x000fe20008410000 */
[--C-:B------:R-:W-:Y:S01]  /*a6c0*/  FFMA.FTZ R123, R33, UR11, -R56.reuse ;  /* 0x0000000b217b7c23 */ /* 0x100fe20008010838 */
[----:B------:R-:W-:Y:S01]  /*a6d0*/  FADD.FTZ R0, R0, -R5 ;  /* 0x8000000500007221 */ /* 0x000fe20000010000 */
[--C-:B------:R-:W-:Y:S01]  /*a6e0*/  FFMA.FTZ R108, R45, UR11, -R56.reuse ;  /* 0x0000000b2d6c7c23 */ /* 0x100fe20008010838 */
[----:B------:R-:W-:Y:S01]  /*a6f0*/  FFMA.FTZ R125, R37, UR11, -R56 ;  /* 0x0000000b257d7c23 */ /* 0x000fe20008010838 */
[----:B------:R-:W-:Y:S01]  /*a700*/  LDSM.16.MT88.4 R60, [R162+0x6800] ;  /* 0x00680000a23c783b */ /* 0x000fe20000004200 */
[----:B------:R-:W-:Y:S01]  /*a710*/  FMUL.FTZ R0, R0, UR11 ;  /* 0x0000000b00007c20 */ /* 0x000fe20008410000 */
[----:B------:R-:W2:Y:S01]  /*a720*/  MUFU.EX2 R112, R112 ;  /* 0x0000007000707308 */ /* 0x000ea20000000800 */
[--C-:B------:R-:W-:Y:S01]  /*a730*/  FFMA.FTZ R145, R145, UR11, -R104.reuse ;  /* 0x0000000b91917c23 */ /* 0x100fe20008010868 */
[----:B------:R-:W-:Y:S01]  /*a740*/  LDSM.16.MT88.4 R36, [R163+0x6800] ;  /* 0x00680000a324783b */ /* 0x000fe20000004200 */
[----:B------:R-:W-:Y:S01]  /*a750*/  FFMA.FTZ R118, R227, UR11, -R104 ;  /* 0x0000000be3767c23 */ /* 0x000fe20008010868 */
[--C-:B------:R-:W-:Y:S01]  /*a760*/  FFMA.FTZ R151, R151, UR11, -R56.reuse ;  /* 0x0000000b97977c23 */ /* 0x100fe20008010838 */
[--C-:B------:R-:W-:Y:S01]  /*a770*/  FFMA.FTZ R116, R225, UR11, -R56.reuse ;  /* 0x0000000be1747c23 */ /* 0x100fe20008010838 */
[--C-:B------:R-:W-:Y:S01]  /*a780*/  FFMA.FTZ R149, R149, UR11, -R56.reuse ;  /* 0x0000000b95957c23 */ /* 0x100fe20008010838 */
[----:B------:R-:W-:Y:S01]  /*a790*/  FFMA.FTZ R120, R223, UR11, -R56 ;  /* 0x0000000bdf787c23 */ /* 0x000fe20008010838 */
[----:B-1----:R-:W1:Y:S01]  /*a7a0*/  LDSM.16.MT88.4 R20, [R164+0x6000] ;  /* 0x00600000a414783b */ /* 0x002e620000004200 */
        /* <DEDUP_REMOVED lines=8> */
[----:B------:R-:W3:Y:S01]  /*a830*/  MUFU.EX2 R58, R58 ;  /* 0x0000003a003a7308 */ /* 0x000ee20000000800 */
[----:B--2---:R-:W-:Y:S01]  /*a840*/  F2FP.F16.F32.PACK_AB R4, R112, R126 ;  /* 0x0000007e7004723e */ /* 0x004fe200000000ff */
[----:B------:R-:W-:Y:S01]  /*a850*/  FFMA.FTZ R136, R187, UR11, -R104 ;  /* 0x0000000bbb887c23 */ /* 0x000fe20008010868 */
[----:B------:R-:W-:Y:S01]  /*a860*/  FFMA.FTZ R138, R195, UR11, -R56 ;  /* 0x0000000bc38a7c23 */ /* 0x000fe20008010838 */
[----:B------:R-:W-:Y:S01]  /*a870*/  FFMA.FTZ R187, R203, UR11, -R104 ;  /* 0x0000000bcbbb7c23 */ /* 0x000fe20008010868 */
[--C-:B------:R-:W-:Y:S01]  /*a880*/  FFMA.FTZ R195, R201, UR11, -R56.reuse ;  /* 0x0000000bc9c37c23 */ /* 0x100fe20008010838 */
[--C-:B------:R-:W-:Y:S01]  /*a890*/  FFMA.FTZ R137, R137, UR11, -R56.reuse ;  /* 0x0000000b89897c23 */ /* 0x100fe20008010838 */
[----:B------:R-:W-:Y:S01]  /*a8a0*/  FFMA.FTZ R115, R115, UR11, -R56 ;  /* 0x0000000b73737c23 */ /* 0x000fe20008010838 */
[----:B------:R-:W-:Y:S01]  /*a8b0*/  MUFU.EX2 R129, R129 ;  /* 0x0000008100817308 */ /* 0x000fe20000000800 */
[----:B------:R-:W-:Y:S01]  /*a8c0*/  FFMA.FTZ R64, R64, UR11, -R104 ;  /* 0x0000000b40407c23 */ /* 0x000fe20008010868 */
[--C-:B------:R-:W-:Y:S01]  /*a8d0*/  FFMA.FTZ R51, R51, UR11, -R56.reuse ;  /* 0x0000000b33337c23 */ /* 0x100fe20008010838 */
[----:B------:R-:W-:-:S05]  /*a8e0*/  FFMA.FTZ R49, R49, UR11, -R56 ;  /* 0x0000000b31317c23 */ /* 0x000fca0008010838 */
[----:B------:R-:W2:Y:S01]  /*a8f0*/  MUFU.EX2 R103, R103 ;  /* 0x0000006700677308 */ /* 0x000ea20000000800 */
[----:B---3--:R-:W-:-:S07]  /*a900*/  F2FP.F16.F32.PACK_AB R6, R58, R105 ;  /* 0x000000693a06723e */ /* 0x008fce00000000ff */
[----:B------:R-:W3:Y:S08]  /*a910*/  MUFU.EX2 R101, R101 ;  /* 0x0000006500657308 */ /* 0x000ef00000000800 */
[----:B------:R-:W4:Y:S01]  /*a920*/  MUFU.EX2 R128, R128 ;  /* 0x0000008000807308 */ /* 0x000f220000000800 */
[----:B--2---:R-:W-:-:S07]  /*a930*/  F2FP.F16.F32.PACK_AB R5, R103, R129 ;  /* 0x000000816705723e */ /* 0x004fce00000000ff */
[----:B------:R-:W2:Y:S01]  /*a940*/  MUFU.EX2 R114, R0 ;  /* 0x0000000000727308 */ /* 0x000ea20000000800 */
[----:B---3--:R-:W-:-:S07]  /*a950*/  F2FP.F16.F32.PACK_AB R7, R2, R101 ;  /* 0x000000650207723e */ /* 0x008fce00000000ff */
        /* <DEDUP_REMOVED lines=8> */
[----:B------:R-:W3:Y:S01]  /*a9e0*/  MUFU.EX2 R110, R110 ;  /* 0x0000006e006e7308 */ /* 0x000ee20000000800 */
        /* <DEDUP_REMOVED lines=32> */
[----:B-1----:R-:W-:Y:S01]  /*abf0*/  HMMA.16816.F32 R16, R4, R20, R16 ;  /* 0x000000140410723c */ /* 0x002fe20000001810 */
[----:B------:R-:W1:Y:S01]  /*ac00*/  LDSM.16.MT88.4 R44, [R164+0x6800] ;  /* 0x00680000a42c783b */ /* 0x000e620000004200 */
        /* <DEDUP_REMOVED lines=11> */
[----:B------:R-:W4:Y:S01]  /*acc0*/  MUFU.EX2 R106, R106 ;  /* 0x0000006a006a7308 */ /* 0x000f220000000800 */
[----:B------:R-:W-:-:S02]  /*acd0*/  FADD.FTZ R105, R105, R112 ;  /* 0x0000007069697221 */ /* 0x000fc40000010000 */
[----:B------:R-:W-:Y:S01]  /*ace0*/  HMMA.16816.F32 R24, R4, R26, R76 ;  /* 0x0000001a0418723c */ /* 0x000fe2000000184c */
[----:B------:R-:W-:Y:S01]  /*acf0*/  LDSM.16.MT88.4 R76, [R163+0x8000] ;  /* 0x00800000a34c783b */ /* 0x000fe20000004200 */
[----:B------:R-:W-:-:S03]  /*ad00*/  FADD.FTZ R58, R58, R105 ;  /* 0x000000693a3a7221 */ /* 0x000fc60000010000 */
[----:B------:R-:W-:Y:S01]  /*ad10*/  MUFU.EX2 R153, R153 ;  /* 0x0000009900997308 */ /* 0x000fe20000000800 */
[C---:B------:R-:W-:Y:S06]  /*ad20*/  HMMA.16816.F32 R32, R4.reuse, R40, R32 ;  /* 0x000000280420723c */ /* 0x040fec0000001820 */
[----:B------:R-:W-:Y:S01]  /*ad30*/  HMMA.16816.F32 R4, R4, R42, R68 ;  /* 0x0000002a0404723c */ /* 0x000fe20000001844 */
[----:B---3--:R-:W-:Y:S01]  /*ad40*/  F2FP.F16.F32.PACK_AB R40, R110, R127 ;  /* 0x0000007f6e28723e */ /* 0x008fe200000000ff */
[----:B------:R-:W3:Y:S01]  /*ad50*/  MUFU.EX2 R124, R124 ;  /* 0x0000007c007c7308 */ /* 0x000ee20000000800 */
[----:B--2---:R-:W-:Y:S01]  /*ad60*/  F2FP.F16.F32.PACK_AB R41, R108, R123 ;  /* 0x0000007b6c29723e */ /* 0x004fe200000000ff */
[----:B------:R-:W-:-:S03]  /*ad70*/  FADD.FTZ R127, R127, R58 ;  /* 0x0000003a7f7f7221 */ /* 0x000fc60000010000 */
[----:B------:R-:W-:Y:S01]  /*ad80*/  F2FP.F16.F32.PACK_AB R42, R0, R121 ;  /* 0x00000079002a723e */ /* 0x000fe200000000ff */
[----:B------:R-:W-:Y:S01]  /*ad90*/  FADD.FTZ R110, R110, R127 ;  /* 0x0000007f6e6e7221 */ /* 0x000fe20000010000 */
[----:B----4-:R-:W-:Y:S01]  /*ada0*/  F2FP.F16.F32.PACK_AB R43, R106, R125 ;  /* 0x0000007d6a2b723e */ /* 0x010fe200000000ff */
[----:B------:R-:W-:Y:S02]  /*adb0*/  MUFU.EX2 R145, R145 ;  /* 0x0000009100917308 */ /* 0x000fe40000000800 */
[----:B------:R-:W-:-:S04]  /*adc0*/  FADD.FTZ R121, R121, R110 ;  /* 0x0000006e79797221 */ /* 0x000fc80000010000 */
[C---:B------:R-:W-:Y:S02]  /*add0*/  HMMA.16816.F32 R8, R40.reuse, R52, R8 ;  /* 0x000000342808723c */ /* 0x040fe40000001808 */
[----:B------:R-:W-:Y:S04]  /*ade0*/  MUFU.EX2 R118, R118 ;  /* 0x0000007600767308 */ /* 0x000fe80000000800 */
[C---:B------:R-:W-:Y:S01]  /*adf0*/  HMMA.16816.F32 R12, R40.reuse, R54, R12 ;  /* 0x00000036280c723c */ /* 0x040fe2000000180c */
[----:B------:R-:W2:Y:S03]  /*ae00*/  LDSM.16.MT88.4 R52, [R166+0x7000] ;  /* 0x00700000a634783b */ /* 0x000ea60000004200 */
[----:B------:R-:W-:Y:S02]  /*ae10*/  MUFU.EX2 R151, R151 ;  /* 0x0000009700977308 */ /* 0x000fe40000000800 */
[C---:B------:R-:W-:Y:S06]  /*ae20*/  HMMA.16816.F32 R32, R40.reuse, R60, R32 ;  /* 0x0000003c2820723c */ /* 0x040fec0000001820 */
[C---:B------:R-:W-:Y:S01]  /*ae30*/  HMMA.16816.F32 R4, R40.reuse, R62, R4 ;  /* 0x0000003e2804723c */ /* 0x040fe20000001804 */
[----:B------:R-:W4:Y:S01]  /*ae40*/  LDSM.16.MT88.4 R60, [R162+0x7000] ;  /* 0x00700000a23c783b */ /* 0x000f220000004200 */
[----:B------:R-:W5:Y:S04]  /*ae50*/  MUFU.EX2 R116, R116 ;  /* 0x0000007400747308 */ /* 0x000f680000000800 */
[C---:B------:R-:W-:Y:S04]  /*ae60*/  HMMA.16816.F32 R28, R40.reuse, R36, R28 ;  /* 0x00000024281c723c */ /* 0x040fe8000000181c */
[----:B------:R-:W-:Y:S02]  /*ae70*/  MUFU.EX2 R149, R149 ;  /* 0x0000009500957308 */ /* 0x000fe40000000800 */
[C---:B------:R-:W-:Y:S01]  /*ae80*/  HMMA.16816.F32 R24, R40.reuse, R38, R24 ;  /* 0x000000262818723c */ /* 0x040fe20000001818 */
[----:B------:R-:W4:Y:S05]  /*ae90*/  LDSM.16.MT88.4 R36, [R163+0x7000] ;  /* 0x00700000a324783b */ /* 0x000f2a0000004200 */
[----:B------:R-:W2:Y:S01]  /*aea0*/  MUFU.EX2 R120, R120 ;  /* 0x0000007800787308 */ /* 0x000ea20000000800 */
[C---:B-1----:R-:W-:Y:S06]  /*aeb0*/  HMMA.16816.F32 R16, R40.reuse, R44, R16 ;  /* 0x0000002c2810723c */ /* 0x042fec0000001810 */
[----:B------:R-:W-:Y:S01]  /*aec0*/  HMMA.16816.F32 R20, R40, R46, R20 ;  /* 0x0000002e2814723c */ /* 0x000fe20000001814 */
[----:B------:R-:W1:Y:S01]  /*aed0*/  LDSM.16.MT88.4 R44, [R164+0x7000] ;  /* 0x00700000a42c783b */ /* 0x000e620000004200 */
[----:B------:R-:W-:Y:S05]  /*aee0*/  MUFU.EX2 R211, R211 ;  /* 0x000000d300d37308 */ /* 0x000fea0000000800 */
[----:B---3--:R-:W-:-:S02]  /*aef0*/  F2FP.F16.F32.PACK_AB R40, R124, R153 ;  /* 0x000000997c28723e */ /* 0x008fc400000000ff */
[----:B-----5:R-:W-:Y:S01]  /*af00*/  F2FP.F16.F32.PACK_AB R41, R116, R151 ;  /* 0x000000977429723e */ /* 0x020fe200000000ff */
        /* <DEDUP_REMOVED lines=8> */
[C---:B----4-:R-:W-:Y:S04]  /*af90*/  HMMA.16816.F32 R32, R40.reuse, R60, R32 ;  /* 0x0000003c2820723c */ /* 0x050fe80000001820 */
[----:B------:R-:W-:Y:S02]  /*afa0*/  MUFU.EX2 R209, R209 ;  /* 0x000000d100d17308 */ /* 0x000fe40000000800 */
[----:B------:R-:W-:Y:S01]  /*afb0*/  HMMA.16816.F32 R28, R40, R36, R28 ;  /* 0x00000024281c723c */ /* 0x000fe2000000181c */
[----:B------:R-:W-:-:S05]  /*afc0*/  FFMA.FTZ R60, R213, UR11, -R56 ;  /* 0x0000000bd53c7c23 */ /* 0x000fca0008010838 */
[----:B------:R-:W4:Y:S01]  /*afd0*/  MUFU.EX2 R132, R132 ;  /* 0x0000008400847308 */ /* 0x000f220000000800 */
[C---:B------:R-:W-:Y:S01]  /*afe0*/  HMMA.16816.F32 R24, R40.reuse, R38, R24 ;  /* 0x000000262818723c */ /* 0x040fe20000001818 */
[----:B------:R-:W5:Y:S05]  /*aff0*/  LDSM.16.MT88.4 R36, [R163+0x7800] ;  /* 0x00780000a324783b */ /* 0x000f6a0000004200 */
[C---:B-1----:R-:W-:Y:S01]  /*b000*/  HMMA.16816.F32 R16, R40.reuse, R44, R16 ;  /* 0x0000002c2810723c */ /* 0x042fe20000001810 */
[----:B------:R-:W-:Y:S05]  /*b010*/  MUFU.EX2 R61, R215 ;  /* 0x000000d7003d7308 */ /* 0x000fea0000000800 */
[C---:B------:R-:W-:Y:S01]  /*b020*/  HMMA.16816.F32 R20, R40.reuse, R46, R20 ;  /* 0x0000002e2814723c */ /* 0x040fe20000001814 */
[----:B------:R-:W1:Y:S02]  /*b030*/  LDSM.16.MT88.4 R44, [R164+0x7800] ;  /* 0x00780000a42c783b */ /* 0x000e640000004200 */
[----:B------:R-:W2:Y:S03]  /*b040*/  MUFU.EX2 R60, R60 ;  /* 0x0000003c003c7308 */ /* 0x000ea60000000800 */
[----:B------:R-:W-:Y:S05]  /*b050*/  HMMA.16816.F32 R4, R40, R62, R4 ;  /* 0x0000003e2804723c */ /* 0x000fea0000001804 */
[----:B------:R-:W-:Y:S02]  /*b060*/  MUFU.EX2 R136, R136 ;  /* 0x0000008800887308 */ /* 0x000fe40000000800 */
[----:B---3--:R-:W-:Y:S01]  /*b070*/  F2FP.F16.F32.PACK_AB R40, R134, R211 ;  /* 0x000000d38628723e */ /* 0x008fe200000000ff */
[--C-:B------:R-:W-:Y:S01]  /*b080*/  FFMA.FTZ R62, R197, UR11, -R104.reuse ;  /* 0x0000000bc53e7c23 */ /* 0x100fe20008010868 */
[----:B----4-:R-:W-:Y:S01]  /*b090*/  F2FP.F16.F32.PACK_AB R41, R132, R209 ;  /* 0x000000d18429723e */ /* 0x010fe200000000ff */
[----:B------:R-:W-:Y:S01]  /*b0a0*/  FFMA.FTZ R63, R207, UR11, -R104 ;  /* 0x0000000bcf3f7c23 */ /* 0x000fe20008010868 */
[----:B------:R-:W-:-:S02]  /*b0b0*/  F2FP.F16.F32.PACK_AB R42, R130, R205 ;  /* 0x000000cd822a723e */ /* 0x000fc400000000ff */
[----:B------:R-:W3:Y:S01]  /*b0c0*/  MUFU.EX2 R187, R187 ;  /* 0x000000bb00bb7308 */ /* 0x000ee20000000800 */
[----:B--2---:R-:W-:-:S07]  /*b0d0*/  F2FP.F16.F32.PACK_AB R43, R60, R61 ;  /* 0x0000003d3c2b723e */ /* 0x004fce00000000ff */
[C---:B------:R-:W-:Y:S01]  /*b0e0*/  HMMA.16816.F32 R8, R40.reuse, R52, R8 ;  /* 0x000000342808723c */ /* 0x040fe20000001808 */
[----:B------:R-:W-:Y:S05]  /*b0f0*/  MUFU.EX2 R62, R62 ;  /* 0x0000003e003e7308 */ /* 0x000fea0000000800 */
[----:B------:R-:W-:Y:S01]  /*b100*/  HMMA.16816.F32 R12, R40, R54, R12 ;  /* 0x00000036280c723c */ /* 0x000fe2000000180c */
[----:B------:R-:W2:Y:S02]  /*b110*/  LDSM.16.MT88.4 R52, [R162+0x7800] ;  /* 0x00780000a234783b */ /* 0x000ea40000004200 */
[----:B------:R-:W4:Y:S01]  /*b120*/  MUFU.EX2 R63, R63 ;  /* 0x0000003f003f7308 */ /* 0x000f220000000800 */
[----:B---3--:R-:W-:-:S02]  /*b130*/  F2FP.F16.F32.PACK_AB R68, R187, R136 ;  /* 0x00000088bb44723e */ /* 0x008fc400000000ff */
[C---:B-----5:R-:W-:Y:S05]  /*b140*/  HMMA.16816.F32 R28, R40.reuse, R36, R28 ;  /* 0x00000024281c723c */ /* 0x060fea000000181c */
[----:B------:R-:W-:Y:S01]  /*b150*/  MUFU.EX2 R138, R138 ;  /* 0x0000008a008a7308 */ /* 0x000fe20000000800 */
[C---:B------:R-:W-:Y:S01]  /*b160*/  HMMA.16816.F32 R24, R40.reuse, R38, R24 ;  /* 0x000000262818723c */ /* 0x040fe20000001818 */
[----:B------:R-:W3:Y:S05]  /*b170*/  LDSM.16.MT88.4 R36, [R164+0x8000] ;  /* 0x00800000a424783b */ /* 0x000eea0000004200 */
[----:B-1----:R-:W-:Y:S01]  /*b180*/  HMMA.16816.F32 R16, R40, R44, R16 ;  /* 0x0000002c2810723c */ /* 0x002fe20000001810 */
[----:B------:R-:W1:Y:S01]  /*b190*/  MUFU.EX2 R195, R195 ;  /* 0x000000c300c37308 */ /* 0x000e620000000800 */
[----:B----4-:R-:W-:-:S04]  /*b1a0*/  F2FP.F16.F32.PACK_AB R70, R63, R62 ;  /* 0x0000003e3f46723e */ /* 0x010fc800000000ff */
[C---:B------:R-:W-:Y:S01]  /*b1b0*/  HMMA.16816.F32 R20, R40.reuse, R46, R20 ;  /* 0x0000002e2814723c */ /* 0x040fe20000001814 */
[----:B------:R-:W4:Y:S02]  /*b1c0*/  LDSM.16.MT88.4 R44, [R166+0x8000] ;  /* 0x00800000a62c783b */ /* 0x000f240000004200 */
[----:B------:R-:W-:Y:S01]  /*b1d0*/  MUFU.EX2 R191, R191 ;  /* 0x000000bf00bf7308 */ /* 0x000fe20000000800 */
[----:B-1----:R-:W-:Y:S02]  /*b1e0*/  F2FP.F16.F32.PACK_AB R69, R195, R138 ;  /* 0x0000008ac345723e */ /* 0x002fe400000000ff */
        /* <DEDUP_REMOVED lines=9> */
[----:B------:R-:W1:Y:S08]  /*b280*/  MUFU.EX2 R53, R53 ;  /* 0x0000003500357308 */ /* 0x000e700000000800 */
[----:B------:R-:W-:Y:S08]  /*b290*/  MUFU.EX2 R40, R40 ;  /* 0x0000002800287308 */ /* 0x000ff00000000800 */
[----:B------:R-:W2:Y:S01]  /*b2a0*/  MUFU.EX2 R43, R43 ;  /* 0x0000002b002b7308 */ /* 0x000ea20000000800 */
[----:B-1----:R-:W-:-:S07]  /*b2b0*/  F2FP.F16.F32.PACK_AB R71, R53, R52 ;  /* 0x000000343547723e */ /* 0x002fce00000000ff */
[C---:B---3--:R-:W-:Y:S01]  /*b2c0*/  HMMA.16816.F32 R16, R68.reuse, R36, R16 ;  /* 0x000000244410723c */ /* 0x048fe20000001810 */
        /* <DEDUP_REMOVED lines=9> */
[----:B------:R-:W-:Y:S01]  /*b360*/  FFMA.FTZ R47, R141, UR11, -R56 ;  /* 0x0000000b8d2f7c23 */ /* 0x000fe20008010838 */
[----:B------:R-:W-:Y:S04]  /*b370*/  MUFU.EX2 R44, R44 ;  /* 0x0000002c002c7308 */ /* 0x000fe80000000800 */
[C---:B------:R-:W-:Y:S01]  /*b380*/  HMMA.16816.F32 R76, R68.reuse, R78, R24 ;  /* 0x0000004e444c723c */ /* 0x040fe20000001818 */
[----:B------:R-:W3:Y:S03]  /*b390*/  LDSM.16.MT88.4 R24, [R163+0x8800] ;  /* 0x00880000a318783b */ /* 0x000ee60000004200 */
        /* <DEDUP_REMOVED lines=10> */
[----:B--2---:R-:W-:Y:S01]  /*b440*/  F2FP.F16.F32.PACK_AB R4, R43, R40 ;  /* 0x000000282b04723e */ /* 0x004fe200000000ff */
[----:B------:R-:W-:Y:S01]  /*b450*/  MUFU.EX2 R33, R33 ;  /* 0x0000002100217308 */ /* 0x000fe20000000800 */
[----:B----4-:R-:W-:Y:S02]  /*b460*/  F2FP.F16.F32.PACK_AB R5, R47, R44 ;  /* 0x0000002c2f05723e */ /* 0x010fe400000000ff */
[----:B------:R-:W-:Y:S02]  /*b470*/  F2FP.F16.F32.PACK_AB R6, R42, R41 ;  /* 0x000000292a06723e */ /* 0x000fe400000000ff */
[----:B-1----:R-:W-:-:S03]  /*b480*/  F2FP.F16.F32.PACK_AB R7, R32, R45 ;  /* 0x0000002d2007723e */ /* 0x002fc600000000ff */
[----:B------:R-:W1:Y:S04]  /*b490*/  MUFU.EX2 R36, R36 ;  /* 0x0000002400247308 */ /* 0x000e680000000800 */
[C---:B------:R-:W-:Y:S01]  /*b4a0*/  HMMA.16816.F32 R96, R4.reuse, R92, R8 ;  /* 0x0000005c0460723c */ /* 0x040fe20000001808 */
[----:B------:R-:W2:Y:S03]  /*b4b0*/  LDSM.16.MT88.4 R8, [R162+0x8800] ;  /* 0x00880000a208783b */ /* 0x000ea60000004200 */
[----:B------:R-:W-:Y:S02]  /*b4c0*/  MUFU.EX2 R34, R34 ;  /* 0x0000002200227308 */ /* 0x000fe40000000800 */
[C---:B------:R-:W-:Y:S01]  /*b4d0*/  HMMA.16816.F32 R88, R4.reuse, R84, R16 ;  /* 0x000000540458723c */ /* 0x040fe20000001810 */
[----:B------:R-:W-:Y:S05]  /*b4e0*/  LDSM.16.MT88.4 R16, [R162+0x9000] ;  /* 0x00900000a210783b */ /* 0x000fea0000004200 */
[----:B------:R-:W-:Y:S01]  /*b4f0*/  MUFU.EX2 R35, R35 ;  /* 0x0000002300237308 */ /* 0x000fe20000000800 */
[C---:B------:R-:W-:Y:S01]  /*b500*/  HMMA.16816.F32 R84, R4.reuse, R86, R20 ;  /* 0x000000560454723c */ /* 0x040fe20000001814 */
[----:B------:R-:W4:Y:S05]  /*b510*/  LDSM.16.MT88.4 R20, [R166+0x9000] ;  /* 0x00900000a614783b */ /* 0x000f2a0000004200 */
[C---:B---3--:R-:W-:Y:S01]  /*b520*/  HMMA.16816.F32 R80, R4.reuse, R24, R28 ;  /* 0x000000180450723c */ /* 0x048fe2000000181c */
[----:B------:R-:W-:Y:S05]  /*b530*/  MUFU.EX2 R37, R37 ;  /* 0x0000002500257308 */ /* 0x000fea0000000800 */
[C---:B------:R-:W-:Y:S01]  /*b540*/  HMMA.16816.F32 R92, R4.reuse, R94, R12 ;  /* 0x0000005e045c723c */ /* 0x040fe2000000180c */
[--C-:B------:R-:W-:Y:S01]  /*b550*/  FFMA.FTZ R24, R65, UR11, -R56.reuse ;  /* 0x0000000b41187c23 */ /* 0x100fe20008010838 */
[----:B------:R-:W-:Y:S01]  /*b560*/  FFMA.FTZ R25, R107, UR11, -R56 ;  /* 0x0000000b6b197c23 */ /* 0x000fe20008010838 */
[----:B------:R-:W3:Y:S01]  /*b570*/  LDSM.16.MT88.4 R12, [R164+0x9000] ;  /* 0x00900000a40c783b */ /* 0x000ee20000004200 */
[----:B------:R-:W5:Y:S02]  /*b580*/  MUFU.EX2 R28, R115 ;  /* 0x00000073001c7308 */ /* 0x000f640000000800 */
[C---:B------:R-:W-:Y:S06]  /*b590*/  HMMA.16816.F32 R76, R4.reuse, R26, R76 ;  /* 0x0000001a044c723c */ /* 0x040fec000000184c */
[----:B------:R-:W-:Y:S01]  /*b5a0*/  MUFU.EX2 R24, R24 ;  /* 0x0000001800187308 */ /* 0x000fe20000000800 */
[--C-:B------:R-:W-:Y:S01]  /*b5b0*/  FFMA.FTZ R26, R59, UR11, -R104.reuse ;  /* 0x0000000b3b1a7c23 */ /* 0x100fe20008010868 */
[----:B------:R-:W-:Y:S01]  /*b5c0*/  FFMA.FTZ R27, R66, UR11, -R104 ;  /* 0x0000000b421b7c23 */ /* 0x000fe20008010868 */
[C---:B--2---:R-:W-:Y:S05]  /*b5d0*/  HMMA.16816.F32 R72, R4.reuse, R8, R72 ;  /* 0x000000080448723c */ /* 0x044fea0000001848 */
[----:B------:R-:W2:Y:S01]  /*b5e0*/  MUFU.EX2 R25, R25 ;  /* 0x0000001900197308 */ /* 0x000ea20000000800 */
[----:B------:R-:W-:Y:S01]  /*b5f0*/  HMMA.16816.F32 R68, R4, R10, R68 ;  /* 0x0000000a0444723c */ /* 0x000fe20000001844 */
[----:B------:R-:W3:Y:S06]  /*b600*/  LDSM.16.MT88.4 R8, [R163+0x9000] ;  /* 0x00900000a308783b */ /* 0x000eec0000004200 */
[----:B------:R-:W-:Y:S01]  /*b610*/  MUFU.EX2 R26, R26 ;  /* 0x0000001a001a7308 */ /* 0x000fe20000000800 */
[----:B-1----:R-:W-:-:S02]  /*b620*/  F2FP.F16.F32.PACK_AB R4, R36, R33 ;  /* 0x000000212404723e */ /* 0x002fc400000000ff */
[----:B-----5:R-:W-:Y:S02]  /*b630*/  F2FP.F16.F32.PACK_AB R5, R28, R37 ;  /* 0x000000251c05723e */ /* 0x020fe400000000ff */
[----:B------:R-:W-:-:S03]  /*b640*/  F2FP.F16.F32.PACK_AB R6, R35, R34 ;  /* 0x000000222306723e */ /* 0x000fc600000000ff */
[----:B------:R-:W1:Y:S01]  /*b650*/  MUFU.EX2 R27, R27 ;  /* 0x0000001b001b7308 */ /* 0x000e620000000800 */
[----:B--2---:R-:W-:-:S07]  /*b660*/  F2FP.F16.F32.PACK_AB R7, R25, R24 ;  /* 0x000000181907723e */ /* 0x004fce00000000ff */
[C---:B----4-:R-:W-:Y:S06]  /*b670*/  HMMA.16816.F32 R92, R4.reuse, R22, R92 ;  /* 0x00000016045c723c */ /* 0x050fec000000185c */
[C---:B---3--:R-:W-:Y:S01]  /*b680*/  HMMA.16816.F32 R88, R4.reuse, R12, R88 ;  /* 0x0000000c0458723c */ /* 0x048fe20000001858 */
        /* <DEDUP_REMOVED lines=85> */
.L_x_5892:
        /* <DEDUP_REMOVED lines=8> */
.L_x_5904:
        /* <DEDUP_REMOVED lines=10> */
[----:B------:R-:W4:Y:S02]  /*bd00*/  LDC R0, c[0x0][0x380] ;  /* 0x0000e000ff007b82 */ /* 0x000f240000000800 */
[-C--:B----4-:R-:W-:Y:S04]  /*bd10*/  IABS R4, R0.reuse ;  /* 0x0000000000047213 */ /* 0x090fe80000000000 */
[----:B------:R-:W4:Y:S10]  /*bd20*/  I2F.RP R9, R4 ;  /* 0x0000000400097306 */ /* 0x000f340000209400 */
[----:B----4-:R-:W4:Y:S02]  /*bd30*/  MUFU.RCP R5, R9 ;  /* 0x0000000900057308 */ /* 0x010f240000001000 */
[----:B----4-:R-:W-:Y:S01]  /*bd40*/  VIADD R10, R5, 0xffffffe ;  /* 0x0ffffffe050a7836 */ /* 0x010fe20000000000 */
[----:B------:R-:W-:Y:S07]  /*bd50*/  SHF.L.U32 R5, R179, 0x7, RZ ;  /* 0x00000007b3057819 */ /* 0x000fee00000006ff */
[----:B------:R-:W4:Y:S01]  /*bd60*/  F2I.FTZ.U32.TRUNC.NTZ R11, R10 ;  /* 0x0000000a000b7305 */ /* 0x000f22000021f000 */
[----:B------:R-:W-:Y:S01]  /*bd70*/  IABS R6, R5 ;  /* 0x0000000500067213 */ /* 0x000fe20000000000 */
[C---:B------:R-:W-:Y:S01]  /*bd80*/  VIADD R13, R5.reuse, 0x80 ;  /* 0x00000080050d7836 */ /* 0x040fe20000000000 */
[-C--:B------:R-:W-:Y:S04]  /*bd90*/  LOP3.LUT R5, R5, R0.reuse, RZ, 0x3c, !PT ;  /* 0x0000000005057212 */ /* 0x080fe800078e3cff */
[----:B------:R-:W-:Y:S02]  /*bda0*/  IABS R8, R13 ;  /* 0x0000000d00087213 */ /* 0x000fe40000000000 */
[----:B------:R-:W-:Y:S02]  /*bdb0*/  ISETP.GE.AND P1, PT, R5, RZ, PT ;  /* 0x000000ff0500720c */ /* 0x000fe40003f26270 */
[----:B------:R-:W-:Y:S01]  /*bdc0*/  LOP3.LUT R13, R13, R0, RZ, 0x3c, !PT ;  /* 0x000000000d0d7212 */ /* 0x000fe200078e3cff */
        /* <DEDUP_REMOVED lines=48> */
.L_x_5901:
        /* <DEDUP_REMOVED lines=40> */
[----:B------:R-:W-:Y:S01]  /*c350*/  @!P0 IMAD R199, R199, 0x50, RZ ;  /* 0x00000050c7c78824 */ /* 0x000fe200078e02ff */
[-C--:B------:R-:W-:Y:S01]  /*c360*/  @!P0 LEA R198, P4, R202, R192.reuse, 0x1 ;  /* 0x000000c0cac68211 */ /* 0x080fe200078808ff */
[--C-:B-1----:R-:W-:Y:S03]  /*c370*/  @!P0 IMAD.WIDE.U32 R208, R196, 0x60, R204.reuse ;  /* 0x00000060c4d08825 */ /* 0x102fe600078e00cc */
[----:B------:R-:W-:Y:S02]  /*c380*/  @!P0 IADD3 R199, R199, R203, RZ ;  /* 0x000000cbc7c78210 */ /* 0x000fe40007ffe0ff */
[----:B------:R-:W-:Y:S01]  /*c390*/  @!PT LDS RZ, [RZ] ;  /* 0x00000000fffff984 */ /* 0x000fe20000000800 */
[----:B------:R-:W-:Y:S01]  /*c3a0*/  @!PT LDS RZ, [RZ] ;  /* 0x00000000fffff984 */ /* 0x000fe20000000800 */
[----:B------:R-:W-:Y:S01]  /*c3b0*/  @!PT LDS RZ, [RZ] ;  /* 0x00000000fffff984 */ /* 0x000fe20000000800 */
[----:B------:R-:W-:Y:S01]  /*c3c0*/  @!P0 LDGSTS.E.BYPASS.LTC128B.128 [R180+0x7800], desc[UR12][R206.64] ;  /* 0x07800000ceb48fae */ /* 0x000fe2000b901d4c */
[----:B------:R-:W-:Y:S01]  /*c3d0*/  @!P0 IMAD R197, R197, 0x60, RZ ;  /* 0x00000060c5c58824 */ /* 0x000fe200078e02ff */
[-C--:B------:R-:W-:Y:S01]  /*c3e0*/  @!P0 LEA R196, P2, R208, R192.reuse, 0x1 ;  /* 0x000000c0d0c48211 */ /* 0x080fe200078408ff */
[----:B------:R-:W-:Y:S01]  /*c3f0*/  @!P0 IMAD.WIDE.U32 R204, R2, 0x70, R204 ;  /* 0x0000007002cc8825 */ /* 0x000fe200078e00cc */
[----:B------:R-:W-:Y:S02]  /*c400*/  @!P0 LEA.HI.X R199, R202, R193, R199, 0x1, P4 ;  /* 0x000000c1cac78211 */ /* 0x000fe400020f0cc7 */
[----:B------:R-:W-:Y:S02]  /*c410*/  @!P0 IADD3 R197, R197, R209, RZ ;  /* 0x000000d1c5c58210 */ /* 0x000fe40007ffe0ff */
        /* <DEDUP_REMOVED lines=9> */
[----:B------:R-:W-:Y:S02]  /*c4b0*/  ISETP.GT.AND P1, PT, R179, R174, PT ;  /* 0x000000aeb300720c */ /* 0x000fe40003f24270 */
[----:B------:R-:W-:Y:S03]  /*c4c0*/  MOV R193, R195 ;  /* 0x000000c300c17202 */ /* 0x000fe60000000f00 */
        /* <DEDUP_REMOVED lines=103> */
[----:B------:R-:W1:Y:S02]  /*cb40*/  LDSM.16.M88.4 R104, [R100+0x1800] ;  /* 0x001800006468783b */ /* 0x000e640000000200 */
[----:B------:R-:W2:Y:S01]  /*cb50*/  MUFU.TANH R245, R245 ;  /* 0x000000f500f57308 */ /* 0x000ea20000002400 */
[----:B------:R-:W-:Y:S02]  /*cb60*/  FMUL.FTZ R0, R11, UR5 ;  /* 0x000000050b007c20 */ /* 0x000fe40008410000 */
[C---:B---3--:R-:W-:Y:S07]  /*cb70*/  HMMA.16816.F32 R20, R116.reuse, R108, R20 ;  /* 0x0000006c7414723c */ /* 0x048fee0000001814 */
[----:B------:R3:W4:Y:S01]  /*cb80*/  MUFU.TANH R154, R0 ;  /* 0x00000000009a7308 */ /* 0x0007220000002400 */
[C---:B------:R-:W-:Y:S01]  /*cb90*/  HMMA.16816.F32 R24, R116.reuse, R110, R24 ;  /* 0x0000006e7418723c */ /* 0x040fe20000001818 */
[----:B------:R-:W5:Y:S02]  /*cba0*/  LDSM.16.M88.4 R108, [R100+0x2000] ;  /* 0x00200000646c783b */ /* 0x000f640000000200 */
[----:B------:R-:W-:Y:S01]  /*cbb0*/  FMUL.FTZ R250, R7, UR5 ;  /* 0x0000000507fa7c20 */ /* 0x000fe20008410000 */
[----:B------:R-:W-:Y:S05]  /*cbc0*/  FMUL.FTZ R3, R13, UR5 ;  /* 0x000000050d037c20 */ /* 0x000fea0008410000 */
[----:B------:R-:W1:Y:S02]  /*cbd0*/  MUFU.TANH R243, R243 ;  /* 0x000000f300f37308 */ /* 0x000e640000002400 */
[----:B------:R-:W-:Y:S01]  /*cbe0*/  FMUL.FTZ R251, R8, UR5 ;  /* 0x0000000508fb7c20 */ /* 0x000fe20008410000 */
[----:B------:R-:W-:Y:S01]  /*cbf0*/  FMUL.FTZ R249, R9, UR5 ;  /* 0x0000000509f97c20 */ /* 0x000fe20008410000 */
[----:B------:R-:W-:Y:S01]  /*cc00*/  FMUL.FTZ R248, R10, UR5 ;  /* 0x000000050af87c20 */ /* 0x000fe20008410000 */
[----:B------:R-:W-:Y:S01]  /*cc10*/  FMUL.FTZ R252, R15, UR5 ;  /* 0x000000050ffc7c20 */ /* 0x000fe20008410000 */
[----:B------:R-:W-:Y:S04]  /*cc20*/  FMUL.FTZ R247, R16, UR5 ;  /* 0x0000000510f77c20 */ /* 0x000fe80008410000 */
[----:B------:R-:W2:Y:S01]  /*cc30*/  MUFU.TANH R149, R3 ;  /* 0x0000000300957308 */ /* 0x000ea20000002400 */
[----:B---3--:R-:W-:Y:S01]  /*cc40*/  FMUL.FTZ R0, R17, UR5 ;  /* 0x0000000511007c20 */ /* 0x008fe20008410000 */
[----:B------:R-:W-:Y:S01]  /*cc50*/  FMUL.FTZ R244, R18, UR5 ;  /* 0x0000000512f47c20 */ /* 0x000fe20008410000 */
[----:B------:R-:W-:Y:S01]  /*cc60*/  FMUL.FTZ R242, R19, UR5 ;  /* 0x0000000513f27c20 */ /* 0x000fe20008410000 */
[----:B------:R-:W-:Y:S01]  /*cc70*/  FMUL.FTZ R241, R20, UR5 ;  /* 0x0000000514f17c20 */ /* 0x000fe20008410000 */
[----:B------:R-:W-:Y:S01]  /*cc80*/  FMUL.FTZ R239, R21, UR5 ;  /* 0x0000000515ef7c20 */ /* 0x000fe20008410000 */
[----:B------:R-:W-:Y:S01]  /*cc90*/  FMUL.FTZ R240, R22, UR5 ;  /* 0x0000000516f07c20 */ /* 0x000fe20008410000 */
[----:B------:R-:W-:Y:S03]  /*cca0*/  FMUL.FTZ R238, R23, UR5 ;  /* 0x0000000517ee7c20 */ /* 0x000fe60008410000 */
[----:B------:R-:W3:Y:S01]  /*ccb0*/  MUFU.TANH R17, R0 ;  /* 0x0000000000117308 */ /* 0x000ee20000002400 */
[----:B------:R-:W-:Y:S01]  /*ccc0*/  FMUL.FTZ R237, R24, UR5 ;  /* 0x0000000518ed7c20 */ /* 0x000fe20008410000 */
[----:B------:R-:W-:Y:S01]  /*ccd0*/  FMUL.FTZ R235, R25, UR5 ;  /* 0x0000000519eb7c20 */ /* 0x000fe20008410000 */
[----:B------:R-:W-:Y:S01]  /*cce0*/  FMUL.FTZ R236, R26, UR5 ;  /* 0x000000051aec7c20 */ /* 0x000fe20008410000 */
[----:B------:R-:W-:Y:S01]  /*ccf0*/  FMUL.FTZ R234, R27, UR5 ;  /* 0x000000051bea7c20 */ /* 0x000fe20008410000 */
[----:B------:R-:W-:Y:S01]  /*cd00*/  FMUL.FTZ R192, R12, UR5 ;  /* 0x000000050cc07c20 */ /* 0x000fe20008410000 */
[C---:B-1----:R-:W-:Y:S04]  /*cd10*/  HMMA.16816.F32 R28, R116.reuse, R104, R28 ;  /* 0x00000068741c723c */ /* 0x042fe8000000181c */
[----:B------:R-:W1:Y:S01]  /*cd20*/  MUFU.TANH R246, R246 ;  /* 0x000000f600f67308 */ /* 0x000e620000002400 */
[----:B------:R-:W-:Y:S01]  /*cd30*/  FMUL.FTZ R2, R14, UR5 ;  /* 0x000000050e027c20 */ /* 0x000fe20008410000 */
[C---:B------:R-:W-:Y:S01]  /*cd40*/  HMMA.16816.F32 R32, R116.reuse, R106, R32 ;  /* 0x0000006a7420723c */ /* 0x040fe20000001820 */
[----:B------:R-:W4:Y:S07]  /*cd50*/  LDSM.16.M88.4 R104, [R100+0x2800] ;  /* 0x002800006468783b */ /* 0x000f2e0000000200 */
[----:B------:R-:W1:Y:S01]  /*cd60*/  MUFU.TANH R250, R250 ;  /* 0x000000fa00fa7308 */ /* 0x000e620000002400 */
[C---:B-----5:R-:W-:Y:S09]  /*cd70*/  HMMA.16816.F32 R36, R116.reuse, R108, R36 ;  /* 0x0000006c7424723c */ /* 0x060ff20000001824 */
[----:B------:R-:W1:Y:S01]  /*cd80*/  MUFU.TANH R251, R251 ;  /* 0x000000fb00fb7308 */ /* 0x000e620000002400 */
        /* <DEDUP_REMOVED lines=20> */
[----:B------:R-:W-:Y:S01]  /*ced0*/  FMUL.FTZ R218, R43, UR5 ;  /* 0x000000052bda7c20 */ /* 0x000fe20008410000 */
[C---:B----4-:R-:W-:Y:S05]  /*cee0*/  HMMA.16816.F32 R44, R116.reuse, R104, R44 ;  /* 0x00000068742c723c */ /* 0x050fea000000182c */
[----:B------:R4:W1:Y:S01]  /*cef0*/  MUFU.TANH R150, R2 ;  /* 0x0000000200967308 */ /* 0x0008620000002400 */
[C---:B------:R-:W-:Y:S01]  /*cf00*/  HMMA.16816.F32 R48, R116.reuse, R106, R48 ;  /* 0x0000006a7430723c */ /* 0x040fe20000001830 */
[----:B------:R-:W3:Y:S01]  /*cf10*/  LDSM.16.M88.4 R104, [R100+0x3800] ;  /* 0x003800006468783b */ /* 0x000ee20000000200 */
[----:B------:R-:W-:Y:S07]  /*cf20*/  DEPBAR.LE SB0, 0x0 ;  /* 0x000080000000791a */ /* 0x000fee0000000000 */
[----:B------:R-:W1:Y:S01]  /*cf30*/  MUFU.TANH R252, R252 ;  /* 0x000000fc00fc7308 */ /* 0x000e620000002400 */
[C---:B-----5:R-:W-:Y:S05]  /*cf40*/  HMMA.16816.F32 R52, R116.reuse, R108, R52 ;  /* 0x0000006c7434723c */ /* 0x060fea0000001834 */
[----:B--2---:R-:W-:Y:S04]  /*cf50*/  MOV R192, R194 ;  /* 0x000000c200c07202 */ /* 0x004fe80000000f00 */
[----:B------:R-:W2:Y:S01]  /*cf60*/  MUFU.TANH R247, R247 ;  /* 0x000000f700f77308 */ /* 0x000ea20000002400 */
[----:B------:R-:W-:Y:S01]  /*cf70*/  BAR.SYNC.DEFER_BLOCKING 0x0 ;  /* 0x0000000000007b1d */ /* 0x000fe20000010000 */
[C---:B------:R-:W-:Y:S03]  /*cf80*/  HMMA.16816.F32 R56, R116.reuse, R110, R56 ;  /* 0x0000006e7438723c */ /* 0x040fe60000001838 */
[----:B------:R-:W-:Y:S01]  /*cf90*/  FMUL.FTZ R217, R44, UR5 ;  /* 0x000000052cd97c20 */ /* 0x000fe20008410000 */
[----:B------:R-:W-:Y:S01]  /*cfa0*/  FMUL.FTZ R215, R45, UR5 ;  /* 0x000000052dd77c20 */ /* 0x000fe20008410000 */
[----:B------:R-:W-:Y:S03]  /*cfb0*/  FMUL.FTZ R216, R46, UR5 ;  /* 0x000000052ed87c20 */ /* 0x000fe60008410000 */
        /* <DEDUP_REMOVED lines=10> */
[----:B------:R-:W-:Y:S06]  /*d060*/  FMUL.FTZ R206, R55, UR5 ;  /* 0x0000000537ce7c20 */ /* 0x000fec0008410000 */
[----:B------:R-:W1:Y:S01]  /*d070*/  MUFU.TANH R241, R241 ;  /* 0x000000f100f17308 */ /* 0x000e620000002400 */
[----:B------:R-:W-:Y:S01]  /*d080*/  FMUL.FTZ R205, R56, UR5 ;  /* 0x0000000538cd7c20 */ /* 0x000fe20008410000 */
[C---:B---3--:R-:W-:Y:S03]  /*d090*/  HMMA.16816.F32 R60, R116.reuse, R104, R60 ;  /* 0x00000068743c723c */ /* 0x048fe6000000183c */
[----:B------:R-:W-:Y:S01]  /*d0a0*/  FMUL.FTZ R203, R57, UR5 ;  /* 0x0000000539cb7c20 */ /* 0x000fe20008410000 */
[----:B------:R-:W-:Y:S04]  /*d0b0*/  FMUL.FTZ R204, R58, UR5 ;  /* 0x000000053acc7c20 */ /* 0x000fe80008410000 */
[----:B------:R-:W3:Y:S01]  /*d0c0*/  MUFU.TANH R239, R239 ;  /* 0x000000ef00ef7308 */ /* 0x000ee20000002400 */
[----:B------:R-:W-:Y:S03]  /*d0d0*/  HMMA.16816.F32 R64, R116, R106, R64 ;  /* 0x0000006a7440723c */ /* 0x000fe60000001840 */
[----:B------:R-:W-:Y:S06]  /*d0e0*/  FMUL.FTZ R202, R59, UR5 ;  /* 0x000000053bca7c20 */ /* 0x000fec0008410000 */
[----:B------:R-:W1:Y:S10]  /*d0f0*/  MUFU.TANH R240, R240 ;  /* 0x000000f000f07308 */ /* 0x000e740000002400 */
        /* <DEDUP_REMOVED lines=53> */
[----:B--23--:R-:W-:Y:S05]  /*d450*/  @!P1 BRA `(.L_x_5902) ;  /* 0x0000000800689947 */ /* 0x00cfea0003800000 */
[----:B----4-:R-:W2:Y:S08]  /*d460*/  LDC R0, c[0x0][0x248] ;  /* 0x00009200ff007b82 */ /* 0x010eb00000000800 */
[----:B------:R-:W3:Y:S08]  /*d470*/  @!P0 LDC R10, c[0x0][0x24c] ;  /* 0x00009300ff0a8b82 */ /* 0x000ef00000000800 */
[----:B------:R-:W4:Y:S01]  /*d480*/  @!P0 LDC R6, c[0x0][0x24c] ;  /* 0x00009300ff068b82 */ /* 0x000f220000000800 */
[----:B--2---:R-:W-:Y:S04]  /*d490*/  LEA R8, -R0, RZ, 0x7 ;  /* 0x000000ff00087211 */ /* 0x004fe800078e39ff */
[----:B------:R-:W-:Y:S01]  /*d4a0*/  SHF.R.S32.HI R9, RZ, 0x1f, R8 ;  /* 0x0000001fff097819 */ /* 0x000fe20000011408 */
[----:B------:R-:W-:Y:S06]  /*d4b0*/  @!P3 BRA `(.L_x_5903) ;  /* 0x0000000000f4b947 */ /* 0x000fec0003800000 */
[----:B------:R-:W2:Y:S02]  /*d4c0*/  LDC R2, c[0x0][0x380] ;  /* 0x0000e000ff027b82 */ /* 0x000ea40000000800 */
[-C--:B--2---:R-:W-:Y:S04]  /*d4d0*/  IABS R4, R2.reuse ;  /* 0x0000000200047213 */ /* 0x084fe80000000000 */
[----:B------:R-:W2:Y:S10]  /*d4e0*/  I2F.RP R9, R4 ;  /* 0x0000000400097306 */ /* 0x000eb40000209400 */
[----:B--2---:R-:W2:Y:S02]  /*d4f0*/  MUFU.RCP R5, R9 ;  /* 0x0000000900057308 */ /* 0x004ea40000001000 */
[----:B--2---:R-:W-:Y:S01]  /*d500*/  VIADD R18, R5, 0xffffffe ;  /* 0x0ffffffe05127836 */ /* 0x004fe20000000000 */
[----:B------:R-:W-:Y:S07]  /*d510*/  SHF.L.U32 R5, R179, 0x7, RZ ;  /* 0x00000007b3057819 */ /* 0x000fee00000006ff */
[----:B------:R-:W2:Y:S01]  /*d520*/  F2I.FTZ.U32.TRUNC.NTZ R19, R18 ;  /* 0x0000001200137305 */ /* 0x000ea2000021f000 */
[----:B------:R-:W-:Y:S01]  /*d530*/  IABS R11, R5 ;  /* 0x00000005000b7213 */ /* 0x000fe20000000000 */
[C---:B------:R-:W-:Y:S01]  /*d540*/  VIADD R13, R5.reuse, 0xffffff80 ;  /* 0xffffff80050d7836 */ /* 0x040fe20000000000 */
[-C--:B------:R-:W-:Y:S04]  /*d550*/  LOP3.LUT R5, R5, R2.reuse, RZ, 0x3c, !PT ;  /* 0x0000000205057212 */ /* 0x080fe800078e3cff */
[----:B------:R-:W-:Y:S02]  /*d560*/  IABS R8, R13 ;  /* 0x0000000d00087213 */ /* 0x000fe40000000000 */
[----:B------:R-:W-:Y:S04]  /*d570*/  LOP3.LUT R13, R13, R2, RZ, 0x3c, !PT ;  /* 0x000000020d0d7212 */ /* 0x000fe800078e3cff */
[----:B------:R-:W-:Y:S01]  /*d580*/  ISETP.GE.AND P1, PT, R13, RZ, PT ;  /* 0x000000ff0d00720c */ /* 0x000fe20003f26270 */
        /* <DEDUP_REMOVED lines=9> */
[C---:B------:R-:W-:Y:S01]  /*d620*/  IMAD R11, R4.reuse, R9, R11 ;  /* 0x00000009040b7224 */ /* 0x040fe200078e020b */
[----:B------:R-:W2:Y:S02]  /*d630*/  LDC R7, c[0x0][0x24c] ;  /* 0x00009300ff077b82 */ /* 0x000ea40000000800 */
        /* <DEDUP_REMOVED lines=37> */
.L_x_5903:
        /* <DEDUP_REMOVED lines=13> */
[----:B------:R-:W1:Y:S01]  /*d960*/  @!P0 LDC R4, c[0x0][0x24c] ;  /* 0x00009300ff048b82 */ /* 0x000e620000000800 */
[----:B---3--:R-:W-:Y:S01]  /*d970*/  @!P0 LEA.HI.X R10, R0, R9, R10, 0x5, P2 ;  /* 0x00000009000a8211 */ /* 0x008fe200010f2c0a */
[----:B------:R-:W-:Y:S01]  /*d980*/  @!P0 IMAD.MOV.U32 R18, RZ, RZ, R8 ;  /* 0x000000ffff128224 */ /* 0x000fe200078e0008 */
[----:B------:R2:W-:Y:S01]  /*d990*/  @P0 STS.128 [R180+0x2800], RZ ;  /* 0x002800ffb4000388 */ /* 0x0005e20000000c00 */
[-C--:B------:R-:W-:Y:S01]  /*d9a0*/  @!P0 LEA.HI.X R13, R5, R189.reuse, R2, 0x1, P1 ;  /* 0x000000bd050d8211 */ /* 0x080fe200008f0c02 */
[--C-:B------:R-:W-:Y:S01]  /*d9b0*/  @!P0 IMAD.MOV.U32 R19, RZ, RZ, R9.reuse ;  /* 0x000000ffff138224 */ /* 0x100fe200078e0009 */
[CC--:B------:R-:W-:Y:S01]  /*d9c0*/  @!P0 LEA R22, P1, R11.reuse, R188.reuse, 0x1 ;  /* 0x000000bc0b168211 */ /* 0x0c0fe200078208ff */
[----:B------:R-:W-:Y:S01]  /*d9d0*/  @!P0 IMAD.MOV.U32 R14, RZ, RZ, R8 ;  /* 0x000000ffff0e8224 */ /* 0x000fe200078e0008 */
[----:B------:R-:W3:Y:S01]  /*d9e0*/  @!P0 LDC R5, c[0x0][0x24c] ;  /* 0x00009300ff058b82 */ /* 0x000ee20000000800 */
        /* <DEDUP_REMOVED lines=26> */
[----:B--2---:R-:W-:Y:S02]  /*db90*/  @!P0 IMAD.MOV.U32 R12, RZ, RZ, R8 ;  /* 0x000000ffff0c8224 */ /* 0x004fe400078e0008 */
[----:B------:R-:W-:Y:S02]  /*dba0*/  @!P0 IMAD.MOV.U32 R13, RZ, RZ, R9 ;  /* 0x000000ffff0d8224 */ /* 0x000fe400078e0009 */
[----:B---3--:R-:W-:Y:S01]  /*dbb0*/  @!P0 IMAD R5, R5, 0x50, RZ ;  /* 0x0000005005058824 */ /* 0x008fe200078e02ff */
[C---:B-----5:R-:W-:Y:S01]  /*dbc0*/  @!P0 LEA.HI.X R7, R0.reuse, R9, R7, 0x6, P1 ;  /* 0x0000000900078211 */ /* 0x060fe200008f3407 */
[----:B------:R-:W-:Y:S01]  /*dbd0*/  @!P0 IMAD.WIDE.U32 R12, R0, 0x70, R12 ;  /* 0x00000070000c8825 */ /* 0x000fe200078e000c */
[CC--:B------:R-:W-:Y:S03]  /*dbe0*/  @!P0 LEA R8, P1, R10.reuse, R188.reuse, 0x1 ;  /* 0x000000bc0a088211 */ /* 0x0c0fe600078208ff */
[----:B------:R-:W-:Y:S01]  /*dbf0*/  @!P0 IMAD.IADD R5, R5, 0x1, R19 ;  /* 0x0000000105058824 */ /* 0x000fe200078e0213 */
[-C--:B------:R-:W-:Y:S01]  /*dc00*/  @!P0 LEA.HI.X R9, R10, R189.reuse, R7, 0x1, P1 ;  /* 0x000000bd0a098211 */ /* 0x080fe200008f0c07 */
[----:B-1----:R-:W-:Y:S01]  /*dc10*/  @!P0 IMAD R7, R4, 0x60, RZ ;  /* 0x0000006004078824 */ /* 0x002fe200078e02ff */
        /* <DEDUP_REMOVED lines=30> */
.L_x_5902:
[----:B----4-:R-:W-:Y:S01]  /*de00*/  FMNMX.FTZ R0, R245, R103, !PT ;  /* 0x00000067f5007209 */ /* 0x010fe20007810000 */
[----:B--2---:R-:W-:Y:S01]  /*de10*/  LDSM.16.MT88.4 R20, [R164+0x6000] ;  /* 0x00600000a414783b */ /* 0x004fe20000004200 */
[----:B-1----:R-:W-:Y:S02]  /*de20*/  FMNMX.FTZ R9, R246, R101, !PT ;  /* 0x00000065f6097209 */ /* 0x002fe40007810000 */
        /* <DEDUP_REMOVED lines=66> */
[----:B------:R-:W-:Y:S01]  /*e250*/  FMNMX.FTZ R7, R3, R0, !PT ;  /* 0x0000000003077209 */ /* 0x000fe20007810000 */
[----:B------:R-:W-:Y:S08]  /*e260*/  LDSM.16.MT88.4 R12, [R166+0x6000] ;  /* 0x00600000a60c783b */ /* 0x000ff00000004200 */
        /* <DEDUP_REMOVED lines=11> */
[----:B------:R-:W-:Y:S01]  /*e320*/  MOV R103, R2 ;  /* 0x0000000200677202 */ /* 0x000fe20000000f00 */
[----:B------:R-:W-:Y:S01]  /*e330*/  FMUL.FTZ R39, R0, UR4 ;  /* 0x0000000400277c20 */ /* 0x000fe20008410000 */
        /* <DEDUP_REMOVED lines=31> */
[C---:B--2---:R-:W-:Y:S01]  /*e530*/  FMUL.FTZ R10, R37.reuse, R94 ;  /* 0x0000005e250a7220 */ /* 0x044fe20000410000 */
[C---:B------:R-:W-:Y:S01]  /*e540*/  FMUL.FTZ R11, R37.reuse, R95 ;  /* 0x0000005f250b7220 */ /* 0x040fe20000410000 */
[C---:B------:R-:W-:Y:S01]  /*e550*/  FMUL.FTZ R18, R37.reuse, R86 ;  /* 0x0000005625127220 */ /* 0x040fe20000410000 */
[C---:B------:R-:W-:Y:S01]  /*e560*/  FMUL.FTZ R19, R37.reuse, R87 ;  /* 0x0000005725137220 */ /* 0x040fe20000410000 */
[----:B------:R-:W-:Y:S01]  /*e570*/  FMUL.FTZ R25, R38, R77 ;  /* 0x0000004d26197220 */ /* 0x000fe20000410000 */
[--C-:B------:R-:W-:Y:S01]  /*e580*/  FFMA.FTZ R93, R244, UR4, -R39.reuse ;  /* 0x00000004f45d7c23 */ /* 0x100fe20008010827 */
[C---:B------:R-:W-:Y:S03]  /*e590*/  FMUL.FTZ R32, R38.reuse, R68 ;  /* 0x0000004426207220 */ /* 0x040fe60000410000 */
[----:B------:R-:W-:Y:S01]  /*e5a0*/  MUFU.EX2 R112, R112 ;  /* 0x0000007000707308 */ /* 0x000fe20000000800 */
[----:B------:R-:W-:Y:S01]  /*e5b0*/  FMUL.FTZ R33, R38, R69 ;  /* 0x0000004526217220 */ /* 0x000fe20000410000 */
[C---:B------:R-:W-:Y:S01]  /*e5c0*/  FMUL.FTZ R34, R37.reuse, R70 ;  /* 0x0000004625227220 */ /* 0x040fe20000410000 */
[----:B------:R-:W-:Y:S01]  /*e5d0*/  FMUL.FTZ R35, R37, R71 ;  /* 0x0000004725237220 */ /* 0x000fe20000410000 */
[--C-:B------:R-:W-:Y:S01]  /*e5e0*/  FFMA.FTZ R85, R239, UR4, -R64.reuse ;  /* 0x00000004ef557c23 */ /* 0x100fe20008010840 */
[--C-:B------:R-:W-:Y:S01]  /*e5f0*/  FFMA.FTZ R76, R238, UR4, -R39.reuse ;  /* 0x00000004ee4c7c23 */ /* 0x100fe20008010827 */
[--C-:B------:R-:W-:Y:S01]  /*e600*/  FFMA.FTZ R69, R234, UR4, -R39.reuse ;  /* 0x00000004ea457c23 */ /* 0x100fe20008010827 */
[--C-:B------:R-:W-:Y:S03]  /*e610*/  FFMA.FTZ R97, R218, UR4, -R39.reuse ;  /* 0x00000004da617c23 */ /* 0x100fe60008010827 */
[----:B------:R-:W2:Y:S01]  /*e620*/  MUFU.EX2 R109, R109 ;  /* 0x0000006d006d7308 */ /* 0x000ea20000000800 */
[--C-:B------:R-:W-:Y:S01]  /*e630*/  FFMA.FTZ R110, R251, UR4, -R64.reuse ;  /* 0x00000004fb6e7c23 */ /* 0x100fe20008010840 */
[--C-:B------:R-:W-:Y:S01]  /*e640*/  FFMA.FTZ R107, R249, UR4, -R64.reuse ;  /* 0x00000004f96b7c23 */ /* 0x100fe20008010840 */
[----:B-1----:R-:W-:Y:S01]  /*e650*/  F2FP.F16.F32.PACK_AB R40, R111, R61 ;  /* 0x0000003d6f28723e */ /* 0x002fe200000000ff */
[--C-:B------:R-:W-:Y:S01]  /*e660*/  FFMA.FTZ R117, R210, UR4, -R39.reuse ;  /* 0x00000004d2757c23 */ /* 0x100fe20008010827 */
[--C-:B------:R-:W-:Y:S01]  /*e670*/  FFMA.FTZ R121, R208, UR4, -R39.reuse ;  /* 0x00000004d0797c23 */ /* 0x100fe20008010827 */
[--C-:B------:R-:W-:Y:S01]  /*e680*/  FFMA.FTZ R124, R206, UR4, -R39.reuse ;  /* 0x00000004ce7c7c23 */ /* 0x100fe20008010827 */
[--C-:B------:R-:W-:Y:S03]  /*e690*/  FFMA.FTZ R202, R202, UR4, -R39.reuse ;  /* 0x00000004caca7c23 */ /* 0x100fe60008010827 */
[----:B------:R-:W-:Y:S01]  /*e6a0*/  MUFU.EX2 R110, R110 ;  /* 0x0000006e006e7308 */ /* 0x000fe20000000800 */
[C---:B------:R-:W-:Y:S01]  /*e6b0*/  FMUL.FTZ R6, R37.reuse, R98 ;  /* 0x0000006225067220 */ /* 0x040fe20000410000 */
[C---:B------:R-:W-:Y:S01]  /*e6c0*/  FMUL.FTZ R7, R37.reuse, R99 ;  /* 0x0000006325077220 */ /* 0x040fe20000410000 */
[--C-:B------:R-:W-:Y:S01]  /*e6d0*/  FFMA.FTZ R99, R216, UR4, -R39.reuse ;  /* 0x00000004d8637c23 */ /* 0x100fe20008010827 */
[----:B------:R-:W-:Y:S01]  /*e6e0*/  FMUL.FTZ R26, R37, R78 ;  /* 0x0000004e251a7220 */ /* 0x000fe20000410000 */
[--C-:B------:R-:W-:Y:S01]  /*e6f0*/  FFMA.FTZ R78, R227, UR4, -R64.reuse ;  /* 0x00000004e34e7c23 */ /* 0x100fe20008010840 */
[----:B------:R-:W-:Y:S01]  /*e700*/  FMUL.FTZ R27, R37, R79 ;  /* 0x0000004f251b7220 */ /* 0x000fe20000410000 */
[----:B------:R-:W-:Y:S03]  /*e710*/  FFMA.FTZ R241, R241, UR4, -R64 ;  /* 0x00000004f1f17c23 */ /* 0x000fe60008010840 */
[----:B------:R-:W1:Y:S01]  /*e720*/  MUFU.EX2 R107, R107 ;  /* 0x0000006b006b7308 */ /* 0x000e620000000800 */
[----:B--2---:R-:W-:Y:S01]  /*e730*/  F2FP.F16.F32.PACK_AB R41, R109, R112 ;  /* 0x000000706d29723e */ /* 0x004fe200000000ff */
[----:B------:R-:W-:Y:S01]  /*e740*/  FFMA.FTZ R112, R37, R190, R112 ;  /* 0x000000be25707223 */ /* 0x000fe20000010070 */
        /* <DEDUP_REMOVED lines=17> */
[----:B------:R-:W-:Y:S01]  /*e860*/  ISETP.GT.AND P0, PT, R179, R174, PT ;  /* 0x000000aeb300720c */ /* 0x000fe20003f04270 */
[--C-:B------:R-:W-:Y:S01]  /*e870*/  FFMA.FTZ R122, R207, UR4, -R64.reuse ;  /* 0x00000004cf7a7c23 */ /* 0x100fe20008010840 */
[--C-:B------:R-:W-:Y:S01]  /*e880*/  FFMA.FTZ R123, R205, UR4, -R64.reuse ;  /* 0x00000004cd7b7c23 */ /* 0x100fe20008010840 */
[--C-:B------:R-:W-:Y:S03]  /*e890*/  FFMA.FTZ R203, R203, UR4, -R64.reuse ;  /* 0x00000004cbcb7c23 */ /* 0x100fe60008010840 */
[----:B------:R-:W-:Y:S01]  /*e8a0*/  MUFU.EX2 R106, R106 ;  /* 0x0000006a006a7308 */ /* 0x000fe20000000800 */
[--C-:B------:R-:W-:Y:S01]  /*e8b0*/  FFMA.FTZ R201, R201, UR4, -R64.reuse ;  /* 0x00000004c9c97c23 */ /* 0x100fe20008010840 */
[--C-:B------:R-:W-:Y:S08]  /*e8c0*/  FFMA.FTZ R199, R199, UR4, -R64.reuse ;  /* 0x00000004c7c77c23 */ /* 0x100ff00008010840 */
[----:B------:R-:W1:Y:S01]  /*e8d0*/  MUFU.EX2 R101, R101 ;  /* 0x0000006500657308 */ /* 0x000e620000000800 */
[----:B--2---:R-:W-:Y:S09]  /*e8e0*/  F2FP.F16.F32.PACK_AB R43, R105, R108 ;  /* 0x0000006c692b723e */ /* 0x004ff200000000ff */
[----:B------:R-:W-:Y:S01]  /*e8f0*/  MUFU.EX2 R104, R104 ;  /* 0x0000006800687308 */ /* 0x000fe20000000800 */
[C---:B------:R-:W-:Y:S06]  /*e900*/  HMMA.16816.F32 R4, R40.reuse, R12, R4 ;  /* 0x0000000c2804723c */ /* 0x040fec0000001804 */
[C---:B------:R-:W-:Y:S03]  /*e910*/  HMMA.16816.F32 R8, R40.reuse, R14, R8 ;  /* 0x0000000e2808723c */ /* 0x040fe60000001808 */
[----:B------:R-:W2:Y:S02]  /*e920*/  MUFU.EX2 R65, R65 ;  /* 0x0000004100417308 */ /* 0x000ea40000000800 */
        /* <DEDUP_REMOVED lines=8> */
[C---:B------:R-:W-:Y:S06]  /*e9b0*/  HMMA.16816.F32 R12, R40.reuse, R20, R12 ;  /* 0x00000014280c723c */ /* 0x040fec000000180c */
[----:B------:R-:W3:Y:S01]  /*e9c0*/  MUFU.EX2 R66, R66 ;  /* 0x0000004200427308 */ /* 0x000ee20000000800 */
[C---:B------:R-:W-:Y:S09]  /*e9d0*/  HMMA.16816.F32 R16, R40.reuse, R22, R16 ;  /* 0x000000162810723c */ /* 0x040ff20000001810 */
[----:B------:R-:W-:Y:S02]  /*e9e0*/  MUFU.EX2 R93, R93 ;  /* 0x0000005d005d7308 */ /* 0x000fe40000000800 */
[C---:B------:R-:W-:Y:S01]  /*e9f0*/  FMUL.FTZ R20, R38.reuse, R80 ;  /* 0x0000005026147220 */ /* 0x040fe20000410000 */
[----:B------:R-:W-:Y:S01]  /*ea00*/  FMUL.FTZ R21, R38, R81 ;  /* 0x0000005126157220 */ /* 0x000fe20000410000 */
[C---:B------:R-:W-:Y:S01]  /*ea10*/  FMUL.FTZ R22, R37.reuse, R82 ;  /* 0x0000005225167220 */ /* 0x040fe20000410000 */
[----:B------:R-:W-:Y:S01]  /*ea20*/  FMUL.FTZ R23, R37, R83 ;  /* 0x0000005325177220 */ /* 0x000fe20000410000 */
[--C-:B------:R-:W-:Y:S04]  /*ea30*/  FFMA.FTZ R83, R228, UR4, -R39.reuse ;  /* 0x00000004e4537c23 */ /* 0x100fe80008010827 */
[----:B------:R-:W4:Y:S01]  /*ea40*/  MUFU.EX2 R88, R242 ;  /* 0x000000f200587308 */ /* 0x000f220000000800 */
[----:B------:R-:W-:Y:S01]  /*ea50*/  FFMA.FTZ R80, R226, UR4, -R39 ;  /* 0x00000004e2507c23 */ /* 0x000fe20008010827 */
[--C-:B------:R-:W-:Y:S01]  /*ea60*/  FFMA.FTZ R82, R225, UR4, -R64.reuse ;  /* 0x00000004e1527c23 */ /* 0x100fe20008010840 */
[C---:B------:R-:W-:Y:S03]  /*ea70*/  HMMA.16816.F32 R20, R40.reuse, R28, R20 ;  /* 0x0000001c2814723c */ /* 0x040fe60000001814 */
[----:B------:R-:W-:Y:S04]  /*ea80*/  FFMA.FTZ R81, R223, UR4, -R64 ;  /* 0x00000004df517c23 */ /* 0x000fe80008010840 */
[----:B------:R-:W-:Y:S01]  /*ea90*/  MUFU.EX2 R84, R241 ;  /* 0x000000f100547308 */ /* 0x000fe20000000800 */
[C---:B------:R-:W-:Y:S03]  /*eaa0*/  HMMA.16816.F32 R24, R40.reuse, R30, R24 ;  /* 0x0000001e2818723c */ /* 0x040fe60000001818 */
[C---:B------:R-:W-:Y:S01]  /*eab0*/  FMUL.FTZ R28, R38.reuse, R72 ;  /* 0x00000048261c7220 */ /* 0x040fe20000410000 */
[C---:B------:R-:W-:Y:S05]  /*eac0*/  FMUL.FTZ R29, R38.reuse, R73 ;  /* 0x00000049261d7220 */ /* 0x040fea0000410000 */
[----:B------:R-:W-:Y:S02]  /*ead0*/  MUFU.EX2 R85, R85 ;  /* 0x0000005500557308 */ /* 0x000fe40000000800 */
[C---:B------:R-:W-:Y:S01]  /*eae0*/  FMUL.FTZ R30, R37.reuse, R74 ;  /* 0x0000004a251e7220 */ /* 0x040fe20000410000 */
[----:B------:R-:W-:Y:S01]  /*eaf0*/  FMUL.FTZ R31, R37, R75 ;  /* 0x0000004b251f7220 */ /* 0x000fe20000410000 */
[----:B------:R-:W-:Y:S01]  /*eb00*/  FFMA.FTZ R38, R38, R191, R61 ;  /* 0x000000bf26267223 */ /* 0x000fe2000001003d */
[--C-:B------:R-:W-:Y:S01]  /*eb10*/  FFMA.FTZ R72, R236, UR4, -R39.reuse ;  /* 0x00000004ec487c23 */ /* 0x100fe20008010827 */
[----:B------:R-:W-:Y:S04]  /*eb20*/  LDSM.16.MT88.4 R60, [R166+0x8800] ;  /* 0x00880000a63c783b */ /* 0x000fe80000004200 */
[----:B------:R-:W5:Y:S01]  /*eb30*/  MUFU.EX2 R77, R240 ;  /* 0x000000f0004d7308 */ /* 0x000f620000000800 */
[--C-:B------:R-:W-:Y:S01]  /*eb40*/  FFMA.FTZ R75, R232, UR4, -R39.reuse ;  /* 0x00000004e84b7c23 */ /* 0x100fe20008010827 */
[--C-:B------:R-:W-:Y:S01]  /*eb50*/  FFMA.FTZ R74, R230, UR4, -R39.reuse ;  /* 0x00000004e64a7c23 */ /* 0x100fe20008010827 */
[C---:B------:R-:W-:Y:S03]  /*eb60*/  HMMA.16816.F32 R28, R40.reuse, R44, R28 ;  /* 0x0000002c281c723c */ /* 0x040fe6000000181c */
[----:B------:R-:W-:Y:S01]  /*eb70*/  FADD.FTZ R37, R109, R112 ;  /* 0x000000706d257221 */ /* 0x000fe20000010000 */
[----:B------:R-:W-:Y:S03]  /*eb80*/  FFMA.FTZ R109, R204, UR4, -R39 ;  /* 0x00000004cc6d7c23 */ /* 0x000fe60008010827 */
[----:B------:R-:W5:Y:S01]  /*eb90*/  MUFU.EX2 R76, R76 ;  /* 0x0000004c004c7308 */ /* 0x000f620000000800 */
[----:B------:R-:W-:Y:S01]  /*eba0*/  HMMA.16816.F32 R32, R40, R46, R32 ;  /* 0x0000002e2820723c */ /* 0x000fe20000001820 */
[----:B------:R-:W5:Y:S02]  /*ebb0*/  LDSM.16.MT88.4 R44, [R162+0x6800] ;  /* 0x00680000a22c783b */ /* 0x000f640000004200 */
[----:B------:R-:W-:Y:S01]  /*ebc0*/  FADD.FTZ R108, R108, R37 ;  /* 0x000000256c6c7221 */ /* 0x000fe20000010000 */
[----:B------:R-:W-:Y:S05]  /*ebd0*/  FADD.FTZ R111, R111, R38 ;  /* 0x000000266f6f7221 */ /* 0x000fea0000010000 */
[----:B------:R-:W-:Y:S02]  /*ebe0*/  MUFU.EX2 R73, R237 ;  /* 0x000000ed00497308 */ /* 0x000fe40000000800 */
[----:B-1----:R-:W-:Y:S02]  /*ebf0*/  F2FP.F16.F32.PACK_AB R40, R101, R106 ;  /* 0x0000006a6528723e */ /* 0x002fe400000000ff */
[----:B--2---:R-:W-:Y:S01]  /*ec00*/  F2FP.F16.F32.PACK_AB R41, R65, R104 ;  /* 0x000000684129723e */ /* 0x004fe200000000ff */
[----:B------:R-:W-:Y:S01]  /*ec10*/  FADD.FTZ R105, R105, R108 ;  /* 0x0000006c69697221 */ /* 0x000fe20000010000 */
[----:B---3--:R-:W-:Y:S01]  /*ec20*/  F2FP.F16.F32.PACK_AB R42, R66, R67 ;  /* 0x00000043422a723e */ /* 0x008fe200000000ff */
[----:B------:R-:W-:Y:S03]  /*ec30*/  FADD.FTZ R38, R110, R111 ;  /* 0x0000006f6e267221 */ /* 0x000fe60000010000 */
[----:B------:R-:W1:Y:S01]  /*ec40*/  MUFU.EX2 R68, R235 ;  /* 0x000000eb00447308 */ /* 0x000e620000000800 */
[----:B----4-:R-:W-:Y:S01]  /*ec50*/  F2FP.F16.F32.PACK_AB R43, R88, R93 ;  /* 0x0000005d582b723e */ /* 0x010fe200000000ff */
[----:B------:R-:W-:Y:S01]  /*ec60*/  FADD.FTZ R104, R104, R105 ;  /* 0x0000006968687221 */ /* 0x000fe20000010000 */
[----:B------:R-:W-:Y:S03]  /*ec70*/  FADD.FTZ R107, R107, R38 ;  /* 0x000000266b6b7221 */ /* 0x000fe60000010000 */
[----:B------:R-:W-:Y:S01]  /*ec80*/  FADD.FTZ R104, R65, R104 ;  /* 0x0000006841687221 */ /* 0x000fe20000010000 */
[----:B------:R-:W-:Y:S03]  /*ec90*/  FFMA.FTZ R65, R200, UR4, -R39 ;  /* 0x00000004c8417c23 */ /* 0x000fe60008010827 */
[----:B------:R-:W-:Y:S01]  /*eca0*/  MUFU.EX2 R72, R72 ;  /* 0x0000004800487308 */ /* 0x000fe20000000800 */
[C---:B------:R-:W-:Y:S03]  /*ecb0*/  HMMA.16816.F32 R4, R40.reuse, R48, R4 ;  /* 0x000000302804723c */ /* 0x040fe60000001804 */
[----:B------:R-:W-:Y:S01]  /*ecc0*/  FADD.FTZ R93, R93, R104 ;  /* 0x000000685d5d7221 */ /* 0x000fe20000010000 */
[----:B------:R-:W-:Y:S02]  /*ecd0*/  FADD.FTZ R38, R106, R107 ;  /* 0x0000006b6a267221 */ /* 0x000fe40000010000 */
[C---:B------:R-:W-:Y:S03]  /*ece0*/  HMMA.16816.F32 R8, R40.reuse, R50, R8 ;  /* 0x000000322808723c */ /* 0x040fe60000001808 */
[----:B------:R-:W2:Y:S01]  /*ecf0*/  MUFU.EX2 R69, R69 ;  /* 0x0000004500457308 */ /* 0x000ea20000000800 */
[----:B------:R-:W3:Y:S01]  /*ed00*/  LDSM.16.MT88.4 R48, [R166+0x7000] ;  /* 0x00700000a630783b */ /* 0x000ee20000004200 */
[----:B------:R-:W-:Y:S01]  /*ed10*/  FADD.FTZ R88, R88, R93 ;  /* 0x0000005d58587221 */ /* 0x000fe20000010000 */
[C---:B------:R-:W-:Y:S07]  /*ed20*/  HMMA.16816.F32 R12, R40.reuse, R52, R12 ;  /* 0x00000034280c723c */ /* 0x040fee000000180c */
[----:B------:R-:W-:Y:S01]  /*ed30*/  MUFU.EX2 R70, R70 ;  /* 0x0000004600467308 */ /* 0x000fe20000000800 */
[----:B------:R-:W-:Y:S03]  /*ed40*/  LDSM.16.MT88.4 R92, [R166+0x9800] ;  /* 0x00980000a65c783b */ /* 0x000fe60000004200 */
[----:B-----5:R-:W-:Y:S01]  /*ed50*/  FADD.FTZ R37, R77, R88 ;  /* 0x000000584d257221 */ /* 0x020fe20000010000 */
[C---:B------:R-:W-:Y:S05]  /*ed60*/  HMMA.16816.F32 R16, R40.reuse, R54, R16 ;  /* 0x000000362810723c */ /* 0x040fea0000001810 */
[----:B------:R-:W-:Y:S01]  /*ed70*/  MUFU.EX2 R71, R71 ;  /* 0x0000004700477308 */ /* 0x000fe20000000800 */
[C---:B------:R-:W-:Y:S01]  /*ed80*/  HMMA.16816.F32 R20, R40.reuse, R56, R20 ;  /* 0x000000382814723c */ /* 0x040fe20000001814 */
[----:B------:R-:W4:Y:S04]  /*ed90*/  LDSM.16.MT88.4 R52, [R164+0x7000] ;  /* 0x00700000a434783b */ /* 0x000f280000004200 */
[----:B------:R-:W-:Y:S01]  /*eda0*/  FADD.FTZ R37, R76, R37 ;  /* 0x000000254c257221 */ /* 0x000fe20000010000 */
[C---:B------:R-:W-:Y:S03]  /*edb0*/  HMMA.16816.F32 R24, R40.reuse, R58, R24 ;  /* 0x0000003a2818723c */ /* 0x040fe60000001818 */
[----:B------:R-:W-:Y:S01]  /*edc0*/  MUFU.EX2 R75, R75 ;  /* 0x0000004b004b7308 */ /* 0x000fe20000000800 */
[----:B------:R-:W5:Y:S01]  /*edd0*/  LDSM.16.MT88.4 R56, [R163+0x7000] ;  /* 0x00700000a338783b */ /* 0x000f620000004200 */
[----:B------:R-:W-:Y:S01]  /*ede0*/  FADD.FTZ R38, R101, R38 ;  /* 0x0000002665267221 */ /* 0x000fe20000010000 */
[C---:B------:R-:W-:Y:S07]  /*edf0*/  HMMA.16816.F32 R28, R40.reuse, R44, R28 ;  /* 0x0000002c281c723c */ /* 0x040fee000000181c */
[----:B------:R-:W-:Y:S01]  /*ee00*/  MUFU.EX2 R74, R74 ;  /* 0x0000004a004a7308 */ /* 0x000fe20000000800 */
[----:B------:R-:W-:Y:S01]  /*ee10*/  FADD.FTZ R67, R67, R38 ;  /* 0x0000002643437221 */ /* 0x000fe20000010000 */
[----:B------:R-:W-:Y:S01]  /*ee20*/  HMMA.16816.F32 R32, R40, R46, R32 ;  /* 0x0000002e2820723c */ /* 0x000fe20000001820 */
[----:B------:R-:W5:Y:S07]  /*ee30*/  LDSM.16.MT88.4 R44, [R162+0x7000] ;  /* 0x00700000a22c783b */ /* 0x000f6e0000004200 */
[----:B------:R-:W-:Y:S03]  /*ee40*/  MUFU.EX2 R79, R79 ;  /* 0x0000004f004f7308 */ /* 0x000fe60000000800 */
[----:B------:R-:W-:Y:S01]  /*ee50*/  FADD.FTZ R67, R66, R67 ;  /* 0x0000004342437221 */ /* 0x000fe20000010000 */
[----:B------:R-:W-:Y:S01]  /*ee60*/  F2FP.F16.F32.PACK_AB R40, R85, R84 ;  /* 0x000000545528723e */ /* 0x000fe200000000ff */
[----:B------:R-:W-:Y:S01]  /*ee70*/  FFMA.FTZ R66, R198, UR4, -R39 ;  /* 0x00000004c6427c23 */ /* 0x000fe20008010827 */
[----:B------:R-:W-:Y:S01]  /*ee80*/  F2FP.F16.F32.PACK_AB R41, R76, R77 ;  /* 0x0000004d4c29723e */ /* 0x000fe200000000ff */
[----:B------:R-:W-:Y:S01]  /*ee90*/  FADD.FTZ R84, R84, R67 ;  /* 0x0000004354547221 */ /* 0x000fe20000010000 */
[----:B-1----:R-:W-:Y:S02]  /*eea0*/  F2FP.F16.F32.PACK_AB R42, R68, R73 ;  /* 0x00000049442a723e */ /* 0x002fe400000000ff */
[----:B------:R-:W1:Y:S01]  /*eeb0*/  MUFU.EX2 R78, R78 ;  /* 0x0000004e004e7308 */ /* 0x000e620000000800 */
[----:B--2---:R-:W-:Y:S01]  /*eec0*/  F2FP.F16.F32.PACK_AB R43, R69, R72 ;  /* 0x00000048452b723e */ /* 0x004fe200000000ff */
[----:B------:R-:W-:Y:S01]  /*eed0*/  FADD.FTZ R84, R85, R84 ;  /* 0x0000005455547221 */ /* 0x000fe20000010000 */
[----:B------:R-:W-:Y:S03]  /*eee0*/  FADD.FTZ R38, R72, R37 ;  /* 0x0000002548267221 */ /* 0x000fe60000010000 */
[----:B------:R-:W-:Y:S01]  /*eef0*/  FADD.FTZ R73, R73, R84 ;  /* 0x0000005449497221 */ /* 0x000fe20000010000 */
[----:B------:R-:W-:Y:S01]  /*ef00*/  FADD.FTZ R38, R69, R38 ;  /* 0x0000002645267221 */ /* 0x000fe20000010000 */
[C---:B---3--:R-:W-:Y:S01]  /*ef10*/  HMMA.16816.F32 R4, R40.reuse, R48, R4 ;  /* 0x000000302804723c */ /* 0x048fe20000001804 */
[----:B------:R-:W-:Y:S01]  /*ef20*/  LDSM.16.MT88.4 R84, [R164+0x9800] ;  /* 0x00980000a454783b */ /* 0x000fe20000004200 */
[----:B------:R-:W-:Y:S01]  /*ef30*/  MUFU.EX2 R80, R80 ;  /* 0x0000005000507308 */ /* 0x000fe20000000800 */
[----:B------:R-:W-:Y:S03]  /*ef40*/  FADD.FTZ R73, R68, R73 ;  /* 0x0000004944497221 */ /* 0x000fe60000010000 */
[C---:B------:R-:W-:Y:S03]  /*ef50*/  HMMA.16816.F32 R8, R40.reuse, R50, R8 ;  /* 0x000000322808723c */ /* 0x040fe60000001808 */
[----:B------:R-:W2:Y:S03]  /*ef60*/  LDSM.16.MT88.4 R48, [R166+0x7800] ;  /* 0x00780000a630783b */ /* 0x000ea60000004200 */
[----:B------:R-:W-:Y:S01]  /*ef70*/  MUFU.EX2 R82, R82 ;  /* 0x0000005200527308 */ /* 0x000fe20000000800 */
[C---:B----4-:R-:W-:Y:S06]  /*ef80*/  HMMA.16816.F32 R12, R40.reuse, R52, R12 ;  /* 0x00000034280c723c */ /* 0x050fec000000180c */
[C---:B------:R-:W-:Y:S01]  /*ef90*/  HMMA.16816.F32 R16, R40.reuse, R54, R16 ;  /* 0x000000362810723c */ /* 0x040fe20000001810 */
[----:B------:R-:W3:Y:S02]  /*efa0*/  LDSM.16.MT88.4 R52, [R164+0x7800] ;  /* 0x00780000a434783b */ /* 0x000ee40000004200 */
[----:B------:R-:W-:Y:S03]  /*efb0*/  MUFU.EX2 R81, R81 ;  /* 0x0000005100517308 */ /* 0x000fe60000000800 */
[C---:B-----5:R-:W-:Y:S07]  /*efc0*/  HMMA.16816.F32 R20, R40.reuse, R56, R20 ;  /* 0x000000382814723c */ /* 0x060fee0000001814 */
[----:B------:R-:W-:Y:S01]  /*efd0*/  MUFU.EX2 R90, R90 ;  /* 0x0000005a005a7308 */ /* 0x000fe20000000800 */
[C---:B------:R-:W-:Y:S01]  /*efe0*/  HMMA.16816.F32 R24, R40.reuse, R58, R24 ;  /* 0x0000003a2818723c */ /* 0x040fe20000001818 */
[----:B------:R-:W4:Y:S05]  /*eff0*/  LDSM.16.MT88.4 R56, [R163+0x7800] ;  /* 0x00780000a338783b */ /* 0x000f2a0000004200 */
[C---:B------:R-:W-:Y:S03]  /*f000*/  HMMA.16816.F32 R28, R40.reuse, R44, R28 ;  /* 0x0000002c281c723c */ /* 0x040fe6000000181c */
[----:B------:R-:W5:Y:S03]  /*f010*/  MUFU.EX2 R83, R83 ;  /* 0x0000005300537308 */ /* 0x000f660000000800 */
[----:B------:R-:W-:Y:S01]  /*f020*/  HMMA.16816.F32 R32, R40, R46, R32 ;  /* 0x0000002e2820723c */ /* 0x000fe20000001820 */
[----:B------:R-:W4:Y:S06]  /*f030*/  LDSM.16.MT88.4 R44, [R162+0x7800] ;  /* 0x00780000a22c783b */ /* 0x000f2c0000004200 */
[----:B------:R-:W4:Y:S01]  /*f040*/  MUFU.EX2 R89, R89 ;  /* 0x0000005900597308 */ /* 0x000f220000000800 */
[----:B-1----:R-:W-:Y:S03]  /*f050*/  F2FP.F16.F32.PACK_AB R42, R78, R79 ;  /* 0x0000004f4e2a723e */ /* 0x002fe600000000ff */
[----:B------:R-:W-:Y:S06]  /*f060*/  F2FP.F16.F32.PACK_AB R40, R71, R70 ;  /* 0x000000464728723e */ /* 0x000fec00000000ff */
[----:B------:R-:W-:Y:S01]  /*f070*/  MUFU.EX2 R96, R96 ;  /* 0x0000006000607308 */ /* 0x000fe20000000800 */
[----:B------:R-:W-:Y:S01]  /*f080*/  F2FP.F16.F32.PACK_AB R41, R74, R75 ;  /* 0x0000004b4a29723e */ /* 0x000fe200000000ff */
[----:B------:R-:W-:Y:S01]  /*f090*/  FADD.FTZ R70, R70, R73 ;  /* 0x0000004946467221 */ /* 0x000fe20000010000 */
[----:B-----5:R-:W-:Y:S01]  /*f0a0*/  F2FP.F16.F32.PACK_AB R43, R80, R83 ;  /* 0x00000053502b723e */ /* 0x020fe200000000ff */
[----:B------:R-:W-:Y:S02]  /*f0b0*/  FADD.FTZ R75, R75, R38 ;  /* 0x000000264b4b7221 */ /* 0x000fe40000010000 */
[----:B------:R-:W-:Y:S04]  /*f0c0*/  FADD.FTZ R38, R71, R70 ;  /* 0x0000004647267221 */ /* 0x000fe80000010000 */
[----:B------:R-:W1:Y:S01]  /*f0d0*/  MUFU.EX2 R91, R91 ;  /* 0x0000005b005b7308 */ /* 0x000e620000000800 */
[----:B------:R-:W-:Y:S01]  /*f0e0*/  FADD.FTZ R74, R74, R75 ;  /* 0x0000004b4a4a7221 */ /* 0x000fe20000010000 */
[C---:B--2---:R-:W-:Y:S03]  /*f0f0*/  HMMA.16816.F32 R4, R40.reuse, R48, R4 ;  /* 0x000000302804723c */ /* 0x044fe60000001804 */
[----:B------:R-:W-:Y:S01]  /*f100*/  FADD.FTZ R79, R79, R38 ;  /* 0x000000264f4f7221 */ /* 0x000fe20000010000 */
[----:B------:R-:W-:Y:S02]  /*f110*/  FADD.FTZ R37, R83, R74 ;  /* 0x0000004a53257221 */ /* 0x000fe40000010000 */
[C---:B------:R-:W-:Y:S01]  /*f120*/  HMMA.16816.F32 R8, R40.reuse, R50, R8 ;  /* 0x000000322808723c */ /* 0x040fe20000001808 */
[----:B------:R-:W2:Y:S01]  /*f130*/  LDSM.16.MT88.4 R48, [R166+0x8000] ;  /* 0x00800000a630783b */ /* 0x000ea20000004200 */
[----:B------:R-:W-:Y:S03]  /*f140*/  MUFU.EX2 R114, R114 ;  /* 0x0000007200727308 */ /* 0x000fe60000000800 */
[----:B------:R-:W-:Y:S01]  /*f150*/  FADD.FTZ R79, R78, R79 ;  /* 0x0000004f4e4f7221 */ /* 0x000fe20000010000 */
[C---:B---3--:R-:W-:Y:S06]  /*f160*/  HMMA.16816.F32 R12, R40.reuse, R52, R12 ;  /* 0x00000034280c723c */ /* 0x048fec000000180c */
[----:B------:R-:W3:Y:S01]  /*f170*/  MUFU.EX2 R97, R97 ;  /* 0x0000006100617308 */ /* 0x000ee20000000800 */
[----:B------:R-:W-:Y:S01]  /*f180*/  FADD.FTZ R37, R80, R37 ;  /* 0x0000002550257221 */ /* 0x000fe20000010000 */
[C---:B------:R-:W-:Y:S01]  /*f190*/  HMMA.16816.F32 R16, R40.reuse, R54, R16 ;  /* 0x000000362810723c */ /* 0x040fe20000001810 */
[----:B------:R-:W5:Y:S05]  /*f1a0*/  LDSM.16.MT88.4 R52, [R164+0x8000] ;  /* 0x00800000a434783b */ /* 0x000f6a0000004200 */
[C---:B----4-:R-:W-:Y:S02]  /*f1b0*/  HMMA.16816.F32 R20, R40.reuse, R56, R20 ;  /* 0x000000382814723c */ /* 0x050fe40000001814 */
[----:B------:R-:W-:Y:S04]  /*f1c0*/  MUFU.EX2 R98, R98 ;  /* 0x0000006200627308 */ /* 0x000fe80000000800 */
[C---:B------:R-:W-:Y:S01]  /*f1d0*/  HMMA.16816.F32 R24, R40.reuse, R58, R24 ;  /* 0x0000003a2818723c */ /* 0x040fe20000001818 */
[----:B------:R-:W4:Y:S05]  /*f1e0*/  LDSM.16.MT88.4 R56, [R163+0x8000] ;  /* 0x00800000a338783b */ /* 0x000f2a0000004200 */
[----:B------:R-:W5:Y:S01]  /*f1f0*/  MUFU.EX2 R113, R113 ;  /* 0x0000007100717308 */ /* 0x000f620000000800 */
[C---:B------:R-:W-:Y:S09]  /*f200*/  HMMA.16816.F32 R28, R40.reuse, R44, R28 ;  /* 0x0000002c281c723c */ /* 0x040ff2000000181c */
[----:B------:R-:W-:Y:S01]  /*f210*/  MUFU.EX2 R99, R99 ;  /* 0x0000006300637308 */ /* 0x000fe20000000800 */
[----:B------:R-:W-:Y:S01]  /*f220*/  HMMA.16816.F32 R32, R40, R46, R32 ;  /* 0x0000002e2820723c */ /* 0x000fe20000001820 */
[----:B------:R-:W4:Y:S06]  /*f230*/  LDSM.16.MT88.4 R44, [R162+0x8000] ;  /* 0x00800000a22c783b */ /* 0x000f2c0000004200 */
[----:B------:R-:W-:Y:S01]  /*f240*/  F2FP.F16.F32.PACK_AB R40, R81, R82 ;  /* 0x000000525128723e */ /* 0x000fe200000000ff */
[----:B------:R-:W-:Y:S01]  /*f250*/  FADD.FTZ R82, R82, R79 ;  /* 0x0000004f52527221 */ /* 0x000fe20000010000 */
[----:B------:R-:W5:Y:S01]  /*f260*/  MUFU.EX2 R116, R116 ;  /* 0x0000007400747308 */ /* 0x000f620000000800 */
[----:B------:R-:W-:Y:S01]  /*f270*/  LDSM.16.MT88.4 R76, [R163+0x9800] ;  /* 0x00980000a34c783b */ /* 0x000fe20000004200 */
[----:B------:R-:W-:Y:S01]  /*f280*/  F2FP.F16.F32.PACK_AB R41, R89, R90 ;  /* 0x0000005a5929723e */ /* 0x000fe200000000ff */
[----:B------:R-:W-:Y:S01]  /*f290*/  FADD.FTZ R90, R90, R37 ;  /* 0x000000255a5a7221 */ /* 0x000fe20000010000 */
[----:B-1----:R-:W-:Y:S01]  /*f2a0*/  F2FP.F16.F32.PACK_AB R42, R91, R96 ;  /* 0x000000605b2a723e */ /* 0x002fe200000000ff */
[----:B------:R-:W-:Y:S01]  /*f2b0*/  FADD.FTZ R81, R81, R82 ;  /* 0x0000005251517221 */ /* 0x000fe20000010000 */
[----:B---3--:R-:W-:Y:S01]  /*f2c0*/  F2FP.F16.F32.PACK_AB R43, R97, R114 ;  /* 0x00000072612b723e */ /* 0x008fe200000000ff */
[----:B------:R-:W-:Y:S03]  /*f2d0*/  FADD.FTZ R89, R89, R90 ;  /* 0x0000005a59597221 */ /* 0x000fe60000010000 */
[----:B------:R-:W-:Y:S01]  /*f2e0*/  MUFU.EX2 R115, R115 ;  /* 0x0000007300737308 */ /* 0x000fe20000000800 */
[----:B------:R-:W-:Y:S01]  /*f2f0*/  FADD.FTZ R96, R96, R81 ;  /* 0x0000005160607221 */ /* 0x000fe20000010000 */
[----:B------:R-:W-:Y:S01]  /*f300*/  FADD.FTZ R114, R114, R89 ;  /* 0x0000005972727221 */ /* 0x000fe20000010000 */
[C---:B--2---:R-:W-:Y:S07]  /*f310*/  HMMA.16816.F32 R4, R40.reuse, R48, R4 ;  /* 0x000000302804723c */ /* 0x044fee0000001804 */
[----:B------:R-:W1:Y:S01]  /*f320*/  MUFU.EX2 R118, R118 ;  /* 0x0000007600767308 */ /* 0x000e620000000800 */
[----:B------:R-:W-:Y:S03]  /*f330*/  FADD.FTZ R91, R91, R96 ;  /* 0x000000605b5b7221 */ /* 0x000fe60000010000 */
[----:B------:R-:W-:Y:S01]  /*f340*/  FADD.FTZ R114, R97, R114 ;  /* 0x0000007261727221 */ /* 0x000fe20000010000 */
[C---:B------:R-:W-:Y:S03]  /*f350*/  HMMA.16816.F32 R8, R40.reuse, R50, R8 ;  /* 0x000000322808723c */ /* 0x040fe60000001808 */
[----:B-----5:R-:W-:Y:S03]  /*f360*/  F2FP.F16.F32.PACK_AB R48, R113, R98 ;  /* 0x000000627130723e */ /* 0x020fe600000000ff */
[C---:B------:R-:W-:Y:S01]  /*f370*/  HMMA.16816.F32 R12, R40.reuse, R52, R12 ;  /* 0x00000034280c723c */ /* 0x040fe2000000180c */
[----:B------:R-:W-:Y:S04]  /*f380*/  MUFU.EX2 R120, R120 ;  /* 0x0000007800787308 */ /* 0x000fe80000000800 */
[----:B------:R-:W-:Y:S01]  /*f390*/  F2FP.F16.F32.PACK_AB R49, R116, R99 ;  /* 0x000000637431723e */ /* 0x000fe200000000ff */
[C---:B------:R-:W-:Y:S01]  /*f3a0*/  HMMA.16816.F32 R16, R40.reuse, R54, R16 ;  /* 0x000000362810723c */ /* 0x040fe20000001810 */
[----:B------:R-:W2:Y:S04]  /*f3b0*/  LDSM.16.MT88.4 R52, [R164+0x8800] ;  /* 0x00880000a434783b */ /* 0x000ea80000004200 */
[----:B------:R-:W3:Y:S01]  /*f3c0*/  MUFU.EX2 R117, R117 ;  /* 0x0000007500757308 */ /* 0x000ee20000000800 */
[----:B-1----:R-:W-:Y:S01]  /*f3d0*/  F2FP.F16.F32.PACK_AB R50, R118, R115 ;  /* 0x000000737632723e */ /* 0x002fe200000000ff */
[C---:B----4-:R-:W-:Y:S08]  /*f3e0*/  HMMA.16816.F32 R20, R40.reuse, R56, R20 ;  /* 0x000000382814723c */ /* 0x050ff00000001814 */
[----:B------:R-:W-:Y:S01]  /*f3f0*/  MUFU.EX2 R119, R119 ;  /* 0x0000007700777308 */ /* 0x000fe20000000800 */
[C---:B------:R-:W-:Y:S01]  /*f400*/  HMMA.16816.F32 R24, R40.reuse, R58, R24 ;  /* 0x0000003a2818723c */ /* 0x040fe20000001818 */
[----:B------:R-:W1:Y:S05]  /*f410*/  LDSM.16.MT88.4 R56, [R163+0x8800] ;  /* 0x00880000a338783b */ /* 0x000e6a0000004200 */
[C---:B------:R-:W-:Y:S03]  /*f420*/  HMMA.16816.F32 R28, R40.reuse, R44, R28 ;  /* 0x0000002c281c723c */ /* 0x040fe6000000181c */
[----:B------:R-:W4:Y:S02]  /*f430*/  MUFU.EX2 R122, R122 ;  /* 0x0000007a007a7308 */ /* 0x000f240000000800 */
[----:B---3--:R-:W-:Y:S01]  /*f440*/  F2FP.F16.F32.PACK_AB R51, R117, R120 ;  /* 0x000000787533723e */ /* 0x008fe200000000ff */
[----:B------:R-:W-:Y:S01]  /*f450*/  HMMA.16816.F32 R32, R40, R46, R32 ;  /* 0x0000002e2820723c */ /* 0x000fe20000001820 */
[----:B------:R-:W3:Y:S06]  /*f460*/  LDSM.16.MT88.4 R40, [R162+0x8800] ;  /* 0x00880000a228783b */ /* 0x000eec0000004200 */
[----:B------:R-:W-:Y:S01]  /*f470*/  MUFU.EX2 R121, R121 ;  /* 0x0000007900797308 */ /* 0x000fe20000000800 */
[C---:B------:R-:W-:Y:S09]  /*f480*/  HMMA.16816.F32 R4, R48.reuse, R60, R4 ;  /* 0x0000003c3004723c */ /* 0x040ff20000001804 */
[----:B------:R-:W5:Y:S01]  /*f490*/  MUFU.EX2 R124, R124 ;  /* 0x0000007c007c7308 */ /* 0x000f620000000800 */
[C---:B------:R-:W-:Y:S01]  /*f4a0*/  HMMA.16816.F32 R8, R48.reuse, R62, R8 ;  /* 0x0000003e3008723c */ /* 0x040fe20000001808 */
[----:B------:R-:W3:Y:S02]  /*f4b0*/  LDSM.16.MT88.4 R60, [R166+0x9000] ;  /* 0x00900000a63c783b */ /* 0x000ee40000004200 */
[----:B----4-:R-:W-:Y:S03]  /*f4c0*/  F2FP.F16.F32.PACK_AB R44, R122, R119 ;  /* 0x000000777a2c723e */ /* 0x010fe600000000ff */
[C---:B--2---:R-:W-:Y:S03]  /*f4d0*/  HMMA.16816.F32 R12, R48.reuse, R52, R12 ;  /* 0x00000034300c723c */ /* 0x044fe6000000180c */
[----:B------:R-:W-:Y:S03]  /*f4e0*/  MUFU.EX2 R123, R123 ;  /* 0x0000007b007b7308 */ /* 0x000fe60000000800 */
[C---:B------:R-:W-:Y:S01]  /*f4f0*/  HMMA.16816.F32 R16, R48.reuse, R54, R16 ;  /* 0x000000363010723c */ /* 0x040fe20000001810 */
[----:B------:R-:W2:Y:S06]  /*f500*/  LDSM.16.MT88.4 R52, [R164+0x9000] ;  /* 0x00900000a434783b */ /* 0x000eac0000004200 */
[----:B------:R-:W4:Y:S01]  /*f510*/  MUFU.EX2 R110, R203 ;  /* 0x000000cb006e7308 */ /* 0x000f220000000800 */
[----:B-----5:R-:W-:Y:S01]  /*f520*/  F2FP.F16.F32.PACK_AB R45, R124, R121 ;  /* 0x000000797c2d723e */ /* 0x020fe200000000ff */
[C---:B-1----:R-:W-:Y:S08]  /*f530*/  HMMA.16816.F32 R20, R48.reuse, R56, R20 ;  /* 0x000000383014723c */ /* 0x042ff00000001814 */
[----:B------:R-:W-:Y:S01]  /*f540*/  MUFU.EX2 R109, R109 ;  /* 0x0000006d006d7308 */ /* 0x000fe20000000800 */
[C---:B------:R-:W-:Y:S01]  /*f550*/  HMMA.16816.F32 R24, R48.reuse, R58, R24 ;  /* 0x0000003a3018723c */ /* 0x040fe20000001818 */
[----:B------:R-:W1:Y:S05]  /*f560*/  LDSM.16.MT88.4 R56, [R163+0x9000] ;  /* 0x00900000a338783b */ /* 0x000e6a0000004200 */
[C---:B---3--:R-:W-:Y:S03]  /*f570*/  HMMA.16816.F32 R28, R48.reuse, R40, R28 ;  /* 0x00000028301c723c */ /* 0x048fe6000000181c */
[----:B------:R-:W3:Y:S02]  /*f580*/  MUFU.EX2 R106, R202 ;  /* 0x000000ca006a7308 */ /* 0x000ee40000000800 */
[----:B----4-:R-:W-:Y:S01]  /*f590*/  F2FP.F16.F32.PACK_AB R46, R110, R123 ;  /* 0x0000007b6e2e723e */ /* 0x010fe200000000ff */
[----:B------:R-:W-:Y:S01]  /*f5a0*/  HMMA.16816.F32 R32, R48, R42, R32 ;  /* 0x0000002a3020723c */ /* 0x000fe20000001820 */
[----:B------:R-:W4:Y:S06]  /*f5b0*/  LDSM.16.MT88.4 R40, [R162+0x9000] ;  /* 0x00900000a228783b */ /* 0x000f2c0000004200 */
[----:B------:R-:W-:Y:S01]  /*f5c0*/  MUFU.EX2 R101, R201 ;  /* 0x000000c900657308 */ /* 0x000fe20000000800 */
[--C-:B------:R-:W-:Y:S03]  /*f5d0*/  FFMA.FTZ R49, R36, UR4, -R39.reuse ;  /* 0x0000000424317c23 */ /* 0x100fe60008010827 */
[----:B------:R-:W-:Y:S01]  /*f5e0*/  FFMA.FTZ R39, R3, UR4, -R39 ;  /* 0x0000000403277c23 */ /* 0x000fe20008010827 */
[--C-:B------:R-:W-:Y:S01]  /*f5f0*/  FFMA.FTZ R48, R197, UR4, -R64.reuse ;  /* 0x00000004c5307c23 */ /* 0x100fe20008010840 */
[----:B---3--:R-:W-:Y:S04]  /*f600*/  F2FP.F16.F32.PACK_AB R47, R106, R109 ;  /* 0x0000006d6a2f723e */ /* 0x008fe800000000ff */
[----:B------:R3:W-:Y:S01]  /*f610*/  MUFU.EX2 R190, R39 ;  /* 0x0000002700be7308 */ /* 0x0007e20000000800 */
[----:B------:R-:W-:Y:S01]  /*f620*/  FFMA.FTZ R64, R196, UR4, -R64 ;  /* 0x00000004c4407c23 */ /* 0x000fe20008010840 */
[----:B------:R-:W-:Y:S01]  /*f630*/  FADD.FTZ R3, R99, R114 ;  /* 0x0000007263037221 */ /* 0x000fe20000010000 */
[C---:B------:R-:W-:Y:S07]  /*f640*/  HMMA.16816.F32 R4, R44.reuse, R60, R4 ;  /* 0x0000003c2c04723c */ /* 0x040fee0000001804 */
[----:B------:R-:W5:Y:S01]  /*f650*/  MUFU.EX2 R104, R199 ;  /* 0x000000c700687308 */ /* 0x000f620000000800 */
[----:B------:R-:W-:Y:S01]  /*f660*/  FADD.FTZ R3, R116, R3 ;  /* 0x0000000374037221 */ /* 0x000fe20000010000 */
[C---:B------:R-:W-:Y:S08]  /*f670*/  HMMA.16816.F32 R8, R44.reuse, R62, R8 ;  /* 0x0000003e2c08723c */ /* 0x040ff00000001808 */
[----:B------:R-:W-:Y:S01]  /*f680*/  MUFU.EX2 R65, R65 ;  /* 0x0000004100417308 */ /* 0x000fe20000000800 */
[----:B---3--:R-:W3:Y:S01]  /*f690*/  LDSM.16.MT88.4 R36, [R162+0x9800] ;  /* 0x00980000a224783b */ /* 0x008ee20000004200 */
[C---:B--2---:R-:W-:Y:S03]  /*f6a0*/  HMMA.16816.F32 R12, R44.reuse, R52, R12 ;  /* 0x000000342c0c723c */ /* 0x044fe6000000180c */
[----:B------:R-:W-:Y:S03]  /*f6b0*/  FADD.FTZ R120, R120, R3 ;  /* 0x0000000378787221 */ /* 0x000fe60000010000 */
[C---:B------:R-:W-:Y:S02]  /*f6c0*/  HMMA.16816.F32 R16, R44.reuse, R54, R16 ;  /* 0x000000362c10723c */ /* 0x040fe40000001810 */
[----:B------:R-:W2:Y:S03]  /*f6d0*/  MUFU.EX2 R66, R66 ;  /* 0x0000004200427308 */ /* 0x000ea60000000800 */
[----:B-----5:R-:W-:Y:S01]  /*f6e0*/  F2FP.F16.F32.PACK_AB R68, R104, R101 ;  /* 0x000000656844723e */ /* 0x020fe200000000ff */
[C---:B-1----:R-:W-:Y:S06]  /*f6f0*/  HMMA.16816.F32 R20, R44.reuse, R56, R20 ;  /* 0x000000382c14723c */ /* 0x042fec0000001814 */
[----:B------:R-:W-:Y:S01]  /*f700*/  MUFU.EX2 R48, R48 ;  /* 0x0000003000307308 */ /* 0x000fe20000000800 */
[----:B------:R-:W-:Y:S01]  /*f710*/  FADD.FTZ R120, R117, R120 ;  /* 0x0000007875787221 */ /* 0x000fe20000010000 */
[C---:B------:R-:W-:Y:S08]  /*f720*/  HMMA.16816.F32 R24, R44.reuse, R58, R24 ;  /* 0x0000003a2c18723c */ /* 0x040ff00000001818 */
[----:B------:R-:W1:Y:S01]  /*f730*/  MUFU.EX2 R191, R64 ;  /* 0x0000004000bf7308 */ /* 0x000e620000000800 */
[C---:B----4-:R-:W-:Y:S03]  /*f740*/  HMMA.16816.F32 R28, R44.reuse, R40, R28 ;  /* 0x000000282c1c723c */ /* 0x050fe6000000181c */
[----:B--2---:R-:W-:Y:S03]  /*f750*/  F2FP.F16.F32.PACK_AB R69, R66, R65 ;  /* 0x000000414245723e */ /* 0x004fe600000000ff */
[----:B------:R-:W-:Y:S03]  /*f760*/  HMMA.16816.F32 R32, R44, R42, R32 ;  /* 0x0000002a2c20723c */ /* 0x000fe60000001820 */
[----:B------:R-:W2:Y:S02]  /*f770*/  MUFU.EX2 R49, R49 ;  /* 0x0000003100317308 */ /* 0x000ea40000000800 */
[----:B------:R-:W-:Y:S01]  /*f780*/  FADD.FTZ R40, R98, R91 ;  /* 0x0000005b62287221 */ /* 0x000fe20000010000 */
[----:B------:R-:W-:Y:S01]  /*f790*/  FADD.FTZ R121, R121, R120 ;  /* 0x0000007879797221 */ /* 0x000fe20000010000 */
[----:B-1----:R-:W-:Y:S04]  /*f7a0*/  F2FP.F16.F32.PACK_AB R70, R191, R48 ;  /* 0x00000030bf46723e */ /* 0x002fe800000000ff */
        /* <DEDUP_REMOVED lines=20> */
[C---:B---3--:R-:W-:Y:S05]  /*f8f0*/  HMMA.16816.F32 R72, R68.reuse, R36, R28 ;  /* 0x000000244448723c */ /* 0x048fea000000181c */
[----:B------:R-:W-:Y:S01]  /*f900*/  FADD.FTZ R66, R66, R65 ;  /* 0x0000004142427221 */ /* 0x000fe20000010000 */
[----:B------:R-:W-:Y:S05]  /*f910*/  HMMA.16816.F32 R68, R68, R38, R32 ;  /* 0x000000264444723c */ /* 0x000fea0000001820 */
[----:B------:R-:W-:Y:S01]  /*f920*/  FADD.FTZ R48, R48, R101 ;  /* 0x0000006530307221 */ /* 0x000fe20000010000 */
[----:B------:R-:W-:Y:S01]  /*f930*/  FADD.FTZ R49, R49, R66 ;  /* 0x0000004231317221 */ /* 0x000fe20000010000 */
[----:B------:R-:W-:Y:S04]  /*f940*/  MOV R101, R0 ;  /* 0x0000000000657202 */ /* 0x000fe80000000f00 */
[----:B------:R-:W-:Y:S01]  /*f950*/  FADD.FTZ R191, R191, R48 ;  /* 0x00000030bfbf7221 */ /* 0x000fe20000010000 */
[----:B------:R-:W-:Y:S01]  /*f960*/  FADD.FTZ R190, R190, R49 ;  /* 0x00000031bebe7221 */ /* 0x000fe20000010000 */
[----:B------:R-:W-:Y:S11]  /*f970*/  @P0 BRA `(.L_x_5904) ;  /* 0xffffffc000b80947 */ /* 0x000ff6000383ffff */
.L_x_5900:
        /* <DEDUP_REMOVED lines=162> */
.L_x_5906:
[----:B------:R-:W-:Y:S05]  /*103a0*/  BSYNC B0 ;  /* 0x0000000000007941 */ /* 0x000fea0003800000 */
.L_x_5905:
        /* <DEDUP_REMOVED lines=44> */
.L_x_5907:
        /* <DEDUP_REMOVED lines=9> */
.L_x_7929:


//--------------------- .text._ZN5flash24flash_fwd_splitkv_kernelI23Flash_fwd_kernel_traitsILi64ELi64ELi128ELi4ELb0ELb0EN7cutlass6half_tE19Flash_kernel_traitsILi64ELi64ELi128ELi4ES3_EELb1ELb0ELb0ELb0ELb0ELb0ELb1ELb1EEEvNS_16Flash_fwd_paramsE --------------------------
	.section	.text._ZN5flash24flash_fwd_splitkv_kernelI23Flash_fwd_kernel_traitsILi64ELi64ELi128ELi4ELb0ELb0EN7cutlass6half_tE19Flash_kernel_traitsILi64ELi64ELi128ELi4ES3_EELb1ELb0ELb0ELb0ELb0ELb0ELb1ELb1EEEvNS_16Flash_fwd_paramsE,"ax",@progbits
	.align	128
        .global         _ZN5flash24flash_fwd_splitkv_kernelI23Flash_fwd_kernel_traitsILi64ELi64ELi128ELi4ELb0ELb0EN7cutlass6half_tE19Flash_kernel_traitsILi64ELi64ELi128ELi4ES3_EELb1ELb0ELb0ELb0ELb0ELb0ELb1ELb1EEEvNS_16Flash_fwd_paramsE
        .type           _ZN5flash24flash_fwd_splitkv_kernelI23Flash_fwd_kernel_traitsILi64ELi64ELi128ELi4ELb0ELb0EN7cutlass6half_tE19Flash_kernel_traitsILi64ELi64ELi128ELi4ES3_EELb1ELb0ELb0ELb0ELb0ELb0ELb1ELb1EEEvNS_16Flash_fwd_paramsE,@function
        .size           _ZN5flash24flash_fwd_splitkv_kernelI23Flash_fwd_kernel_traitsILi64ELi64ELi128ELi4ELb0ELb0EN7cutlass6half_tE19Flash_kernel_traitsILi64ELi64ELi128ELi4ES3_EELb1ELb0ELb0ELb0ELb0ELb0ELb1ELb1EEEvNS_16Flash_fwd_paramsE,(.L_x_7930 - _ZN5flash24flash_fwd_splitkv_kernelI23Flash_fwd_kernel_traitsILi64ELi64ELi128ELi4ELb0ELb0EN7cutlass6half_tE19Flash_kernel_traitsILi64ELi64ELi128ELi4ES3_EELb1ELb0ELb0ELb0ELb0ELb0ELb1ELb1EEEvNS_16Flash_fwd_paramsE)
        .other          _ZN5flash24flash_fwd_splitkv_kernelI23Flash_fwd_kernel_traitsILi64ELi64ELi128ELi4ELb0ELb0EN7cutlass6half_tE19Flash_kernel_traitsILi64ELi64ELi128ELi4ES3_EELb1ELb0ELb0ELb0ELb0ELb0ELb1ELb1EEEvNS_16Flash_fwd_paramsE,@"STO_CUDA_ENTRY STV_DEFAULT"
_ZN5flash24flash_fwd_splitkv_kernelI23Flash_fwd_kernel_traitsILi64ELi64ELi128ELi4ELb0ELb0EN7cutlass6half_tE19Flash_kernel_traitsILi64ELi64ELi128ELi4ES3_EELb1ELb0ELb0ELb0ELb0ELb0ELb1ELb1EEEvNS_16Flash_fwd_paramsE:
.text._ZN5flash24flash_fwd_splitkv_kernelI23Flash_fwd_kernel_traitsILi64ELi64ELi128ELi4ELb0ELb0EN7cutlass6half_tE19Flash_kernel_traitsILi64ELi64ELi128ELi4ES3_EELb1ELb0ELb0ELb0ELb0ELb0ELb1ELb1EEEvNS_16Flash_fwd_paramsE:
[----:B------:R-:W-:Y:S08]  /*0000*/  LDC R1, c[0x0][0x28] ;  /* 0x00000a00ff017b82 */ /* 0x000ff00000000800 */
[----:B------:R-:W1:Y:S01]  /*0010*/  LDC R5, c[0x0][0x270] ;  /* 0x00009c00ff057b82 */ /* 0x000e620000000800 */
[----:B------:R-:W2:Y:S01]  /*0020*/  S2R R124, SR_CTAID.Z ;  /* 0x00000000007c7919 */ /* 0x000ea20000002700 */
[----:B------:R-:W-:Y:S01]  /*0030*/  MOV R2, RZ ;  /* 0x000000ff00027202 */ /* 0x000fe20000000f00 */
[----:B------:R-:W-:Y:S01]  /*0040*/  ULDC.64 UR6, c[0x0][0x208] ;  /* 0x0000820000067ab9 */ /* 0x000fe20000000a00 */
[----:B------:R-:W-:Y:S01]  /*0050*/  MOV R12, 0xffffffff ;  /* 0xffffffff000c7802 */ /* 0x000fe20000000f00 */
[----:B------:R-:W-:-:S03]  /*0060*/  ULDC.64 UR4, c[0x0][0x300] ;  /* 0x0000c00000047ab9 */ /* 0x000fc60000000a00 */
[----:B------:R-:W3:Y:S01]  /*0070*/  LDC.64 R22, c[0x0][0x300] ;  /* 0x0000c000ff167b82 */ /* 0x000ee20000000a00 */
[----:B-1----:R-:W1:Y:S01]  /*0080*/  I2F.U32.RP R6, R5 ;  /* 0x0000000500067306 */ /* 0x002e620000209000 */
[----:B------:R-:W-:-:S07]  /*0090*/  ISETP.NE.U32.AND P3, PT, R5, RZ, PT ;  /* 0x000000ff0500720c */ /* 0x000fce0003f65070 */
[----:B-1----:R-:W1:Y:S02]  /*00a0*/  MUFU.RCP R4, R6 ;  /* 0x0000000600047308 */ /* 0x002e640000001000 */
[----:B-1----:R-:W-:-:S06]  /*00b0*/  VIADD R4, R4, 0xffffffe ;  /* 0x0ffffffe04047836 */ /* 0x002fcc0000000000 */
[----:B------:R-:W1:Y:S02]  /*00c0*/  F2I.FTZ.U32.TRUNC.NTZ R3, R4 ;  /* 0x0000000400037305 */ /* 0x000e64000021f000 */
[----:B-1----:R-:W-:-:S04]  /*00d0*/  IMAD.MOV R0, RZ, RZ, -R3 ;  /* 0x000000ffff007224 */ /* 0x002fc800078e0a03 */
[----:B------:R-:W-:-:S04]  /*00e0*/  IMAD R7, R0, R5, RZ ;  /* 0x0000000500077224 */ /* 0x000fc800078e02ff */
[----:B------:R-:W-:Y:S02]  /*00f0*/  IMAD.HI.U32 R7, R3, R7, R2 ;  /* 0x0000000703077227 */ /* 0x000fe400078e0002 */
[----:B------:R-:W1:Y:S04]  /*0100*/  LDC.64 R2, c[0x0][0x2f0] ;  /* 0x0000bc00ff027b82 */ /* 0x000e680000000a00 */
[----:B--2---:R-:W-:-:S04]  /*0110*/  IMAD.HI.U32 R181, R7, R124, RZ ;  /* 0x0000007c07b57227 */ /* 0x004fc800078e00ff */
[----:B------:R-:W-:Y:S01]  /*0120*/  IMAD.MOV R0, RZ, RZ, -R181 ;  /* 0x000000ffff007224 */ /* 0x000fe200078e0ab5 */
[----:B------:R-:W2:Y:S03]  /*0130*/  LDC.64 R6, c[0x0][0x2f0] ;  /* 0x0000bc00ff067b82 */ /* 0x000ea60000000a00 */
[----:B------:R-:W-:-:S05]  /*0140*/  IMAD R0, R5, R0, R124 ;  /* 0x0000000005007224 */ /* 0x000fca00078e027c */
[----:B------:R-:W-:Y:S02]  /*0150*/  ISETP.GE.U32.AND P0, PT, R0, R5, PT ;  /* 0x000000050000720c */ /* 0x000fe40003f06070 */
[----:B-1----:R-:W-:-:S11]  /*0160*/  ISETP.NE.U32.AND P1, PT, R2, RZ, PT ;  /* 0x000000ff0200720c */ /* 0x002fd60003f25070 */
[----:B------:R-:W-:Y:S01]  /*0170*/  @P0 IMAD.IADD R0, R0, 0x1, -R5 ;  /* 0x0000000100000824 */ /* 0x000fe200078e0a05 */
[----:B------:R-:W-:Y:S02]  /*0180*/  @P0 IADD3 R181, R181, 0x1, RZ ;  /* 0x00000001b5b50810 */ /* 0x000fe40007ffe0ff */
[----:B------:R-:W-:Y:S02]  /*0190*/  ISETP.NE.AND.EX P0, PT, R3, RZ, PT, P1 ;  /* 0x000000ff0300720c */ /* 0x000fe40003f05310 */
[-C--:B------:R-:W-:Y:S01]  /*01a0*/  ISETP.GE.U32.AND P2, PT, R0, R5.reuse, PT ;  /* 0x000000050000720c */ /* 0x080fe20003f46070 */
[----:B------:R-:W1:Y:S08]  /*01b0*/  LDC.64 R2, c[0x0][0x2f8] ;  /* 0x0000be00ff027b82 */ /* 0x000e700000000a00 */
[----:B------:R-:W4:Y:S04]  /*01c0*/  LDC.U8 R0, c[0x0][0x3c2] ;  /* 0x0000f080ff007b82 */ /* 0x000f280000000000 */
[----:B------:R-:W-:Y:S01]  /*01d0*/  @P2 VIADD R181, R181, 0x1 ;  /* 0x00000001b5b52836 */ /* 0x000fe20000000000 */
[----:B------:R-:W-:-:S05]  /*01e0*/  @!P3 LOP3.LUT R181, RZ, R5, RZ, 0x33, !PT ;  /* 0x00000005ffb5b212 */ /* 0x000fca00078e33ff */
[C---:B--2---:R-:W-:Y:S02]  /*01f0*/  IMAD.WIDE R14, R181.reuse, 0x4, R6 ;  /* 0x00000004b50e7825 */ /* 0x044fe400078e0206 */
[----:B------:R-:W2:Y:S03]  /*0200*/  LDC.64 R6, c[0x0][0x2f8] ;  /* 0x0000be00ff067b82 */ /* 0x000ea60000000a00 */
[----:B------:R-:W2:Y:S04]  /*0210*/  @P0 LDG.E R12, desc[UR6][R14.64] ;  /* 0x000000060e0c0981 */ /* 0x000ea8000c1e1900 */
[----:B------:R-:W2:Y:S01]  /*0220*/  @P0 LDG.E R9, desc[UR6][R14.64+0x4] ;  /* 0x000004060e090981 */ /* 0x000ea2000c1e1900 */
[----:B-1----:R-:W-:Y:S01]  /*0230*/  ISETP.EQ.U32.AND P2, PT, R2, RZ, PT ;  /* 0x000000ff0200720c */ /* 0x002fe20003f42070 */
[----:B---3--:R-:W-:Y:S01]  /*0240*/  IMAD.WIDE R22, R181, 0x4, R22 ;  /* 0x00000004b5167825 */ /* 0x008fe200078e0216 */
[----:B------:R-:W-:-:S02]  /*0250*/  ISETP.NE.U32.AND P1, PT, RZ, UR4, PT ;  /* 0x00000004ff007c0c */ /* 0x000fc4000bf25070 */
[----:B----4-:R-:W-:Y:S01]  /*0260*/  ISETP.NE.AND P3, PT, R0, RZ, PT ;  /* 0x000000ff0000720c */ /* 0x010fe20003f65270 */
[----:B------:R-:W-:Y:S01]  /*0270*/  IMAD.MOV.U32 R0, RZ, RZ, -0x1 ;  /* 0xffffffffff007424 */ /* 0x000fe200078e00ff */
[----:B------:R-:W-:Y:S02]  /*0280*/  ISETP.NE.AND.EX P5, PT, RZ, UR5, PT, P1 ;  /* 0x00000005ff007c0c */ /* 0x000fe4000bfa5310 */
[----:B------:R-:W-:Y:S02]  /*0290*/  ISETP.EQ.OR.EX P2, PT, R3, RZ, !P3, P2 ;  /* 0x000000ff0300720c */ /* 0x000fe40005f42720 */
[----:B------:R-:W-:Y:S01]  /*02a0*/  MOV R11, RZ ;  /* 0x000000ff000b7202 */ /* 0x000fe20000000f00 */
[----:B--2---:R-:W-:-:S08]  /*02b0*/  IMAD.WIDE R6, R181, 0x4, R6 ;  /* 0x00000004b5067825 */ /* 0x004fd000078e0206 */
[----:B------:R1:W5:Y:S04]  /*02c0*/  @P5 LDG.E R11, desc[UR6][R22.64] ;  /* 0x00000006160b5981 */ /* 0x000368000c1e1900 */
[----:B------:R1:W5:Y:S01]  /*02d0*/  @!P2 LDG.E R0, desc[UR6][R6.64] ;  /* 0x000000060600a981 */ /* 0x000362000c1e1900 */
[----:B------:R-:W2:Y:S01]  /*02e0*/  S2R R17, SR_CTAID.X ;  /* 0x0000000000117919 */ /* 0x000ea20000002500 */
[----:B------:R-:W3:Y:S01]  /*02f0*/  S2R R4, SR_CTAID.Y ;  /* 0x0000000000047919 */ /* 0x000ee20000002600 */
[----:B------:R-:W-:-:S06]  /*0300*/  @P0 IMAD.IADD R180, R9, 0x1, -R12 ;  /* 0x0000000109b40824 */ /* 0x000fcc00078e0a0c */
[----:B------:R-:W4:Y:S01]  /*0310*/  @!P0 LDC R180, c[0x0][0x2c4] ;  /* 0x0000b100ffb48b82 */ /* 0x000f220000000800 */
[----:B------:R-:W-:-:S04]  /*0320*/  ISETP.NE.U32.AND P0, PT, R2, RZ, PT ;  /* 0x000000ff0200720c */ /* 0x000fc80003f05070 */
[----:B------:R-:W-:Y:S02]  /*0330*/  ISETP.NE.AND.EX P0, PT, R3, RZ, PT, P0 ;  /* 0x000000ff0300720c */ /* 0x000fe40003f05300 */
[----:B------:R-:W-:-:S05]  /*0340*/  IADD3 R2, -R181, RZ, RZ ;  /* 0x000000ffb5027210 */ /* 0x000fca0007ffe1ff */
[----:B------:R-:W-:-:S06]  /*0350*/  IMAD R124, R5, R2, R124 ;  /* 0x00000002057c7224 */ /* 0x000fcc00078e027c */
[----:B-123--:R-:W-:Y:S05]  /*0360*/  @!P0 BRA `(.L_x_5908) ;  /* 0x0000000000108947 */ /* 0x00efea0003800000 */
[----:B------:R-:W2:Y:S02]  /*0370*/  @P3 LDG.E R3, desc[UR6][R6.64+0x4] ;  /* 0x0000040606033981 */ /* 0x000ea4000c1e1900 */
[----:B--2--5:R-:W-:-:S06]  /*0380*/  @P3 IADD3 R14, R3, -R0, RZ ;  /* 0x80000000030e3210 */ /* 0x024fcc0007ffe0ff */
[----:B------:R2:W5:Y:S01]  /*0390*/  @!P3 LDG.E R14, desc[UR6][R6.64] ;  /* 0x00000006060eb981 */ /* 0x000562000c1e1900 */
[----:B------:R-:W-:Y:S05]  /*03a0*/  BRA `(.L_x_5909) ;  /* 0x0000000000047947 */ /* 0x000fea0003800000 */
.L_x_5908:
[----:B------:R-:W1:Y:S02]  /*03b0*/  LDC R14, c[0x0][0x2c8] ;  /* 0x0000b200ff0e7b82 */ /* 0x000e640000000800 */
.L_x_5909:
[----:B------:R-:W3:Y:S02]  /*03c0*/  LDC.64 R2, c[0x0][0x308] ;  /* 0x0000c200ff027b82 */ /* 0x000ee40000000a00 */
[----:B---3--:R-:W-:-:S04]  /*03d0*/  ISETP.NE.U32.AND P0, PT, R2, RZ, PT ;  /* 0x000000ff0200720c */ /* 0x008fc80003f05070 */
[----:B------:R-:W-:-:S13]  /*03e0*/  ISETP.NE.AND.EX P0, PT, R3, RZ, PT, P0 ;  /* 0x000000ff0300720c */ /* 0x000fda0003f05300 */
[----:B------:R-:W3:Y:S02]  /*03f0*/  @P0 LDC.64 R2, c[0x0][0x308] ;  /* 0x0000c200ff020b82 */ /* 0x000ee40000000a00 */
[----:B---3--:R-:W-:-:S05]  /*0400*/  @P0 IMAD.WIDE R2, R181, 0x4, R2 ;  /* 0x00000004b5020825 */ /* 0x008fca00078e0202 */
[----:B------:R3:W5:Y:S01]  /*0410*/  @P0 LDG.E R16, desc[UR6][R2.64] ;  /* 0x0000000602100981 */ /* 0x000762000c1e1900 */
[----:B--2---:R-:W-:-:S05]  /*0420*/  IMAD.SHL.U32 R7, R17, 0x40, RZ ;  /* 0x0000004011077824 */ /* 0x004fca00078e00ff */
[----:B----4-:R-:W-:-:S13]  /*0430*/  ISETP.GT.AND P1, PT, R180, R7, PT ;  /* 0x00000007b400720c */ /* 0x010fda0003f24270 */
[----:B------:R-:W-:Y:S05]  /*0440*/  @!P1 EXIT ;  /* 0x000000000000994d */ /* 0x000fea0003800000 */
[----:B------:R-:W2:Y:S01]  /*0450*/  LDC R9, c[0x0][0x10] ;  /* 0x00000400ff097b82 */ /* 0x000ea20000000800 */
[--C-:B-1---5:R-:W-:Y:S02]  /*0460*/  IMAD.IADD R53, R14, 0x1, -R11.reuse ;  /* 0x000000010e357824 */ /* 0x122fe400078e0a0b */
[----:B------:R-:W-:-:S05]  /*0470*/  @P0 IMAD.IADD R49, R16, 0x1, -R11 ;  /* 0x0000000110310824 */ /* 0x000fca00078e0a0b */
[----:B---3--:R-:W1:Y:S08]  /*0480*/  LDC R3, c[0x0][0x2c8] ;  /* 0x0000b200ff037b82 */ /* 0x008e700000000800 */
[----:B------:R-:W3:Y:S01]  /*0490*/  @!P0 LDC R8, c[0x0][0x2cc] ;  /* 0x0000b300ff088b82 */ /* 0x000ee20000000800 */
[-C--:B--2---:R-:W-:Y:S02]  /*04a0*/  IABS R13, R9.reuse ;  /* 0x00000009000d7213 */ /* 0x084fe40000000000 */
[----:B------:R-:W-:-:S02]  /*04b0*/  IABS R15, R9 ;  /* 0x00000009000f7213 */ /* 0x000fc40000000000 */
[----:B------:R-:W2:Y:S03]  /*04c0*/  I2F.RP R6, R13 ;  /* 0x0000000d00067306 */ /* 0x000ea60000209400 */
[----:B------:R-:W-:Y:S02]  /*04d0*/  IMAD.MOV R15, RZ, RZ, -R15 ;  /* 0x000000ffff0f7224 */ /* 0x000fe400078e0a0f */
[----:B-1----:R-:W-:-:S05]  /*04e0*/  VIADD R3, R3, 0x7f ;  /* 0x0000007f03037836 */ /* 0x002fca0000000000 */
[----:B------:R-:W-:-:S04]  /*04f0*/  SHF.R.S32.HI R20, RZ, 0x1f, R3 ;  /* 0x0000001fff147819 */ /* 0x000fc80000011403 */
[----:B------:R-:W-:Y:S01]  /*0500*/  LEA.HI R20, R20, R3, RZ, 0x7 ;  /* 0x0000000314147211 */ /* 0x000fe200078f38ff */
[----:B--2---:R-:W1:Y:S03]  /*0510*/  MUFU.RCP R24, R6 ;  /* 0x0000000600187308 */ /* 0x004e660000001000 */
[----:B------:R-:W-:-:S05]  /*0520*/  LEA.HI.SX32 R20, R20, R9, 0x19 ;  /* 0x0000000914147211 */ /* 0x000fca00078fcaff */
[----:B------:R-:W-:-:S05]  /*0530*/  VIADD R20, R20, 0xffffffff ;  /* 0xffffffff14147836 */ /* 0x000fca0000000000 */
[----:B------:R-:W-:Y:S02]  /*0540*/  IABS R18, R20 ;  /* 0x0000001400127213 */ /* 0x000fe40000000000 */
[----:B------:R-:W-:Y:S01]  /*0550*/  LOP3.LUT R20, R20, R9, RZ, 0x3c, !PT ;  /* 0x0000000914147212 */ /* 0x000fe200078e3cff */
[----:B-1----:R-:W-:Y:S01]  /*0560*/  VIADD R24, R24, 0xffffffe ;  /* 0x0ffffffe18187836 */ /* 0x002fe20000000000 */
[----:B------:R-:W1:Y:S02]  /*0570*/  LDC R6, c[0x0][0x398] ;  /* 0x0000e600ff067b82 */ /* 0x000e640000000800 */
[----:B------:R-:W-:Y:S01]  /*0580*/  ISETP.GE.AND P3, PT, R20, RZ, PT ;  /* 0x000000ff1400720c */ /* 0x000fe20003f66270 */
[----:B------:R-:W2:Y:S02]  /*0590*/  F2I.FTZ.U32.TRUNC.NTZ R25, R24 ;  /* 0x0000001800197305 */ /* 0x000ea4000021f000 */
[----:B--2---:R-:W-:Y:S02]  /*05a0*/  IMAD.MOV R2, RZ, RZ, -R25 ;  /* 0x000000ffff027224 */ /* 0x004fe400078e0a19 */
[----:B------:R-:W-:-:S02]  /*05b0*/  IMAD.MOV.U32 R24, RZ, RZ, RZ ;  /* 0x000000ffff187224 */ /* 0x000fc400078e00ff */
[----:B------:R-:W-:-:S04]  /*05c0*/  IMAD R3, R2, R13, RZ ;  /* 0x0000000d02037224 */ /* 0x000fc800078e02ff */
[----:B------:R-:W-:-:S06]  /*05d0*/  IMAD.HI.U32 R3, R25, R3, R24 ;  /* 0x0000000319037227 */ /* 0x000fcc00078e0018 */
[----:B------:R-:W-:Y:S02]  /*05e0*/  IMAD.HI.U32 R10, R3, R18, RZ ;  /* 0x00000012030a7227 */ /* 0x000fe400078e00ff */
[----:B------:R-:W2:Y:S02]  /*05f0*/  @!P0 LDC.64 R2, c[0x0][0x318] ;  /* 0x0000c600ff028b82 */ /* 0x000ea40000000a00 */
[----:B------:R-:W-:-:S05]  /*0600*/  IMAD R18, R10, R15, R18 ;  /* 0x0000000f0a127224 */ /* 0x000fca00078e0212 */
[----:B------:R-:W-:-:S13]  /*0610*/  ISETP.GT.U32.AND P1, PT, R13, R18, PT ;  /* 0x000000120d00720c */ /* 0x000fda0003f24070 */
[----:B------:R-:W-:Y:S02]  /*0620*/  @!P1 IMAD.IADD R18, R18, 0x1, -R13 ;  /* 0x0000000112129824 */ /* 0x000fe400078e0a0d */
[----:B------:R-:W-:Y:S01]  /*0630*/  @!P1 VIADD R10, R10, 0x1 ;  /* 0x000000010a0a9836 */ /* 0x000fe20000000000 */
[----:B------:R-:W-:Y:S02]  /*0640*/  ISETP.NE.AND P1, PT, R9, RZ, PT ;  /* 0x000000ff0900720c */ /* 0x000fe40003f25270 */
[----:B--2---:R-:W-:Y:S02]  /*0650*/  @!P0 ISETP.NE.U32.AND P2, PT, R2, RZ, PT ;  /* 0x000000ff0200820c */ /* 0x004fe40003f45070 */
[----:B------:R-:W-:Y:S02]  /*0660*/  ISETP.GE.U32.AND P4, PT, R18, R13, PT ;  /* 0x0000000d1200720c */ /* 0x000fe40003f86070 */
[----:B------:R-:W-:Y:S02]  /*0670*/  @!P0 ISETP.NE.AND.EX P2, PT, R3, RZ, PT, P2 ;  /* 0x000000ff0300820c */ /* 0x000fe40003f45320 */
[----:B------:R-:W-:-:S02]  /*0680*/  IADD3 R2, -R180, 0xbf, R7 ;  /* 0x000000bfb4027810 */ /* 0x000fc40007ffe107 */
[----:B---3--:R-:W-:-:S05]  /*0690*/  @!P0 SEL R8, R8, RZ, P2 ;  /* 0x000000ff08088207 */ /* 0x008fca0001000000 */
[----:B------:R-:W-:Y:S02]  /*06a0*/  @!P0 IMAD.IADD R49, R53, 0x1, R8 ;  /* 0x0000000135318824 */ /* 0x000fe400078e0208 */
[----:B------:R-:W-:Y:S01]  /*06b0*/  @P4 VIADD R10, R10, 0x1 ;  /* 0x000000010a0a4836 */ /* 0x000fe20000000000 */
[----:B------:R-:W2:Y:S01]  /*06c0*/  S2R R8, SR_TID.X ;  /* 0x0000000000087919 */ /* 0x000ea20000002100 */
[----:B------:R-:W-:Y:S01]  /*06d0*/  VIADD R3, R49, 0x7f ;  /* 0x0000007f31037836 */ /* 0x000fe20000000000 */
[----:B-1----:R-:W-:Y:S01]  /*06e0*/  IADD3 R13, R2, R6, R49 ;  /* 0x00000006020d7210 */ /* 0x002fe20007ffe031 */
[----:B------:R-:W-:Y:S01]  /*06f0*/  @!P3 IMAD.MOV R10, RZ, RZ, -R10 ;  /* 0x000000ffff0ab224 */ /* 0x000fe200078e0a0a */
[----:B------:R-:W-:Y:S02]  /*0700*/  @!P1 LOP3.LUT R10, RZ, R9, RZ, 0x33, !PT ;  /* 0x00000009ff0a9212 */ /* 0x000fe400078e33ff */
[----:B------:R-:W-:Y:S02]  /*0710*/  SHF.R.S32.HI R6, RZ, 0x1f, R3 ;  /* 0x0000001fff067819 */ /* 0x000fe40000011403 */
[----:B------:R-:W-:Y:S01]  /*0720*/  SHF.R.S32.HI R2, RZ, 0x1f, R13 ;  /* 0x0000001fff027819 */ /* 0x000fe2000001140d */
[----:B------:R-:W-:Y:S01]  /*0730*/  IMAD R175, R10, R4, RZ ;  /* 0x000000040aaf7224 */ /* 0x000fe200078e02ff */
[----:B------:R-:W-:-:S02]  /*0740*/  LEA.HI R6, R6, R3, RZ, 0x7 ;  /* 0x0000000306067211 */ /* 0x000fc400078f38ff */
[----:B------:R-:W-:Y:S02]  /*0750*/  LEA.HI R2, R2, R13, RZ, 0x7 ;  /* 0x0000000d02027211 */ /* 0x000fe400078f38ff */
[----:B------:R-:W-:Y:S02]  /*0760*/  SHF.R.S32.HI R6, RZ, 0x7, R6 ;  /* 0x00000007ff067819 */ /* 0x000fe40000011406 */
[----:B------:R-:W-:Y:S02]  /*0770*/  SHF.R.S32.HI R2, RZ, 0x7, R2 ;  /* 0x00000007ff027819 */ /* 0x000fe40000011402 */
[----:B------:R-:W-:-:S04]  /*0780*/  VIADDMNMX R3, R175, R10, R6, PT ;  /* 0x0000000aaf037246 */ /* 0x000fc80003800106 */
[----:B------:R-:W-:-:S04]  /*0790*/  VIMNMX R48, R3, R2, PT ;  /* 0x0000000203307248 */ /* 0x000fc80003fe0100 */
[----:B------:R-:W-:-:S13]  /*07a0*/  ISETP.GE.AND P0, PT, R175, R48, PT ;  /* 0x00000030af00720c */ /* 0x000fda0003f06270 */
[----:B--2---:R-:W-:Y:S05]  /*07b0*/  @!P0 BRA `(.L_x_5910) ;  /* 0x00000004006c8947 */ /* 0x004fea0003800000 */
        /* <DEDUP_REMOVED lines=25> */
[----:B------:R-:W-:Y:S01]  /*0950*/  VIADD R6, R0, 0x28 ;  /* 0x0000002800067836 */ /* 0x000fe20000000000 */
[----:B------:R-:W-:Y:S02]  /*0960*/  LEA R16, P1, R2, UR4, 0x2 ;  /* 0x0000000402107c11 */ /* 0x000fe4000f8210ff */
[-C--:B------:R-:W-:Y:S02]  /*0970*/  ISETP.GE.OR P2, PT, R4, R7.reuse, P0 ;  /* 0x000000070400720c */ /* 0x080fe40000746670 */
[----:B------:R-:W-:Y:S01]  /*0980*/  LEA.HI.X R17, R2, UR5, R5, 0x2, P1 ;  /* 0x0000000502117c11 */ /* 0x000fe200088f1405 */
[----:B------:R-:W-:Y:S01]  /*0990*/  VIADD R2, R0, 0x38 ;  /* 0x0000003800027836 */ /* 0x000fe20000000000 */
[-C--:B------:R-:W-:Y:S01]  /*09a0*/  ISETP.GE.OR P1, PT, R14, R7.reuse, P0 ;  /* 0x000000070e00720c */ /* 0x080fe20000726670 */
[----:B------:R-:W-:Y:S01]  /*09b0*/  ULDC.64 UR4, c[0x0][0x2b8] ;  /* 0x0000ae0000047ab9 */ /* 0x000fe20000000a00 */
[-C--:B------:R-:W-:Y:S01]  /*09c0*/  ISETP.GE.AND P4, PT, R4, R7.reuse, PT ;  /* 0x000000070400720c */ /* 0x080fe20003f86270 */
[C---:B------:R-:W-:Y:S01]  /*09d0*/  VIADD R4, R0.reuse, 0x30 ;  /* 0x0000003000047836 */ /* 0x040fe20000000000 */
[----:B------:R-:W-:Y:S01]  /*09e0*/  ISETP.GE.OR P3, PT, R0, R7, P0 ;  /* 0x000000070000720c */ /* 0x000fe20000766670 */
[----:B------:R-:W-:Y:S01]  /*09f0*/  @!P6 STG.E.128 desc[UR6][R16.64+0x1800], RZ ;  /* 0x001800ff1000e986 */ /* 0x000fe2000c101d06 */
[----:B------:R-:W-:-:S02]  /*0a00*/  P2R R5, PR, RZ, 0x10 ;  /* 0x00000010ff057803 */ /* 0x000fc40000000000 */
[-C--:B------:R-:W-:Y:S01]  /*0a10*/  ISETP.GE.OR P5, PT, R10, R7.reuse, P0 ;  /* 0x000000070a00720c */ /* 0x080fe200007a6670 */
[----:B------:R-:W-:Y:S01]  /*0a20*/  @!P2 STG.E.128 desc[UR6][R16.64+0x800], RZ ;  /* 0x000800ff1000a986 */ /* 0x000fe2000c101d06 */
[-C--:B------:R-:W-:Y:S02]  /*0a30*/  ISETP.GE.OR P2, PT, R2, R7.reuse, P0 ;  /* 0x000000070200720c */ /* 0x080fe40000746670 */
[-C--:B------:R-:W-:Y:S01]  /*0a40*/  ISETP.GE.OR P4, PT, R6, R7.reuse, P0 ;  /* 0x000000070600720c */ /* 0x080fe20000786670 */
[----:B------:R-:W-:Y:S01]  /*0a50*/  @!P1 STG.E.128 desc[UR6][R16.64+0x1000], RZ ;  /* 0x001000ff10009986 */ /* 0x000fe2000c101d06 */
[-C--:B------:R-:W-:Y:S02]  /*0a60*/  ISETP.GE.OR P1, PT, R4, R7.reuse, P0 ;  /* 0x000000070400720c */ /* 0x080fe40000726670 */
[----:B------:R-:W-:Y:S01]  /*0a70*/  ISETP.GE.AND P0, PT, R10, R7, PT ;  /* 0x000000070a00720c */ /* 0x000fe20003f06270 */
[----:B------:R-:W-:Y:S01]  /*0a80*/  @!P3 STG.E.128 desc[UR6][R16.64], RZ ;  /* 0x000000ff1000b986 */ /* 0x000fe2000c101d06 */
[----:B------:R-:W-:-:S02]  /*0a90*/  ISETP.NE.AND P6, PT, R5, RZ, PT ;  /* 0x000000ff0500720c */ /* 0x000fc40003fc5270 */
[----:B------:R-:W-:Y:S01]  /*0aa0*/  SHF.R.S32.HI R5, RZ, 0x1f, R3 ;  /* 0x0000001fff057819 */ /* 0x000fe20000011403 */
[----:B------:R-:W-:Y:S01]  /*0ab0*/  @!P5 STG.E.128 desc[UR6][R16.64+0x2000], RZ ;  /* 0x002000ff1000d986 */ /* 0x000fe2000c101d06 */
[----:B------:R-:W-:Y:S02]  /*0ac0*/  P2R R9, PR, RZ, 0x1 ;  /* 0x00000001ff097803 */ /* 0x000fe40000000000 */
[----:B------:R-:W-:Y:S01]  /*0ad0*/  IADD3 R3, P0, R3, R0, RZ ;  /* 0x0000000003037210 */ /* 0x000fe20007f1e0ff */
[----:B------:R-:W-:Y:S01]  /*0ae0*/  @!P2 STG.E.128 desc[UR6][R16.64+0x3800], RZ ;  /* 0x003800ff1000a986 */ /* 0x000fe2000c101d06 */
[----:B------:R-:W-:Y:S02]  /*0af0*/  ISETP.GE.AND P3, PT, R14, R7, PT ;  /* 0x000000070e00720c */ /* 0x000fe40003f66270 */
[----:B------:R-:W-:Y:S01]  /*0b00*/  LEA.HI.X.SX32 R10, R0, R5, 0x1, P0 ;  /* 0x00000005000a7211 */ /* 0x000fe200000f0eff */
[----:B------:R-:W-:Y:S01]  /*0b10*/  @!P1 STG.E.128 desc[UR6][R16.64+0x3000], RZ ;  /* 0x003000ff10009986 */ /* 0x000fe2000c101d06 */
[----:B------:R-:W-:-:S02]  /*0b20*/  LEA R14, P1, R3, UR4, 0x2 ;  /* 0x00000004030e7c11 */ /* 0x000fc4000f8210ff */
[-C--:B------:R-:W-:Y:S01]  /*0b30*/  ISETP.GE.AND P0, PT, R6, R7.reuse, PT ;  /* 0x000000070600720c */ /* 0x080fe20003f06270 */
[----:B------:R1:W-:Y:S01]  /*0b40*/  @!P4 STG.E.128 desc[UR6][R16.64+0x2800], RZ ;  /* 0x002800ff1000c986 */ /* 0x0003e2000c101d06 */
[----:B------:R-:W-:Y:S02]  /*0b50*/  ISETP.GE.AND P2, PT, R4, R7, PT ;  /* 0x000000070400720c */ /* 0x000fe40003f46270 */
[----:B------:R-:W-:Y:S02]  /*0b60*/  LEA.HI.X R15, R3, UR5, R10, 0x2, P1 ;  /* 0x00000005030f7c11 */ /* 0x000fe400088f140a */
[C---:B------:R-:W-:Y:S02]  /*0b70*/  ISETP.NE.OR P1, PT, R8.reuse, RZ, P0 ;  /* 0x000000ff0800720c */ /* 0x040fe40000725670 */
[C---:B------:R-:W-:Y:S02]  /*0b80*/  ISETP.NE.OR P0, PT, R8.reuse, RZ, P2 ;  /* 0x000000ff0800720c */ /* 0x040fe40001705670 */
[----:B------:R-:W-:-:S02]  /*0b90*/  ISETP.NE.OR P4, PT, R8, RZ, P6 ;  /* 0x000000ff0800720c */ /* 0x000fc40003785670 */
[C---:B------:R-:W-:Y:S02]  /*0ba0*/  ISETP.NE.OR P6, PT, R8.reuse, RZ, P3 ;  /* 0x000000ff0800720c */ /* 0x040fe40001fc5670 */
[----:B------:R-:W-:Y:S02]  /*0bb0*/  ISETP.NE.AND P3, PT, R9, RZ, PT ;  /* 0x000000ff0900720c */ /* 0x000fe40003f65270 */
[----:B------:R-:W-:Y:S02]  /*0bc0*/  P2R R9, PR, RZ, 0x10 ;  /* 0x00000010ff097803 */ /* 0x000fe40000000000 */
[----:B------:R-:W-:Y:S01]  /*0bd0*/  ISETP.NE.AND P5, PT, R8, RZ, PT ;  /* 0x000000ff0800720c */ /* 0x000fe20003fa5270 */
[----:B------:R-:W-:Y:S01]  /*0be0*/  @!P1 IMAD.MOV.U32 R5, RZ, RZ, -0x800000 ;  /* 0xff800000ff059424 */ /* 0x000fe200078e00ff */
[-C--:B------:R-:W-:Y:S01]  /*0bf0*/  ISETP.GE.AND P4, PT, R12, R7.reuse, PT ;  /* 0x000000070c00720c */ /* 0x080fe20003f86270 */
[----:B------:R-:W-:Y:S01]  /*0c00*/  @!P0 IMAD.MOV.U32 R3, RZ, RZ, -0x800000 ;  /* 0xff800000ff038424 */ /* 0x000fe200078e00ff */
[----:B------:R-:W-:-:S02]  /*0c10*/  ISETP.GE.OR P2, PT, R0, R7, P5 ;  /* 0x000000070000720c */ /* 0x000fc40002f46670 */
[C---:B------:R-:W-:Y:S01]  /*0c20*/  ISETP.NE.OR P4, PT, R8.reuse, RZ, P4 ;  /* 0x000000ff0800720c */ /* 0x040fe20002785670 */
[----:B------:R2:W-:Y:S01]  /*0c30*/  @!P1 STG.E desc[UR6][R14.64+0xa0], R5 ;  /* 0x0000a0050e009986 */ /* 0x0005e2000c101906 */
[----:B------:R-:W-:Y:S01]  /*0c40*/  ISETP.NE.OR P3, PT, R8, RZ, P3 ;  /* 0x000000ff0800720c */ /* 0x000fe20001f65670 */
[----:B-1----:R-:W-:Y:S01]  /*0c50*/  @!P6 IMAD.MOV.U32 R17, RZ, RZ, -0x800000 ;  /* 0xff800000ff11e424 */ /* 0x002fe200078e00ff */
[----:B------:R-:W-:Y:S01]  /*0c60*/  ISETP.NE.AND P5, PT, R9, RZ, PT ;  /* 0x000000ff0900720c */ /* 0x000fe20003fa5270 */
[----:B------:R2:W-:Y:S01]  /*0c70*/  @!P0 STG.E desc[UR6][R14.64+0xc0], R3 ;  /* 0x0000c0030e008986 */ /* 0x0005e2000c101906 */
[----:B------:R-:W-:-:S03]  /*0c80*/  ISETP.GE.AND P0, PT, R2, R7, PT ;  /* 0x000000070200720c */ /* 0x000fc60003f06270 */
[----:B------:R2:W-:Y:S01]  /*0c90*/  @!P6 STG.E desc[UR6][R14.64+0x40], R17 ;  /* 0x000040110e00e986 */ /* 0x0005e2000c101906 */
[----:B------:R-:W-:Y:S01]  /*0ca0*/  ISETP.NE.OR P0, PT, R8, RZ, P0 ;  /* 0x000000ff0800720c */ /* 0x000fe20000705670 */
[----:B------:R-:W-:Y:S02]  /*0cb0*/  @!P2 IMAD.MOV.U32 R13, RZ, RZ, -0x800000 ;  /* 0xff800000ff0da424 */ /* 0x000fe400078e00ff */
[----:B------:R-:W-:Y:S02]  /*0cc0*/  @!P4 IMAD.MOV.U32 R11, RZ, RZ, -0x800000 ;  /* 0xff800000ff0bc424 */ /* 0x000fe400078e00ff */
        /* <DEDUP_REMOVED lines=10> */
.L_x_5910:
[----:B------:R-:W1:Y:S01]  /*0d70*/  LDC.64 R2, c[0x0][0x368] ;  /* 0x0000da00ff027b82 */ /* 0x000e620000000a00 */
[----:B------:R-:W-:Y:S01]  /*0d80*/  IMAD.MOV.U32 R10, RZ, RZ, R181 ;  /* 0x000000ffff0a7224 */ /* 0x000fe200078e00b5 */
        /* <DEDUP_REMOVED lines=11> */
[----:B------:R-:W-:Y:S02]  /*0e40*/  ISETP.NE.AND P2, PT, R182, RZ, PT ;  /* 0x000000ffb600720c */ /* 0x000fe40003f45270 */
[----:B------:R-:W-:-:S09]  /*0e50*/  SHF.R.S32.HI R9, RZ, 0x1f, R181 ;  /* 0x0000001fff097819 */ /* 0x000fd200000114b5 */
        /* <DEDUP_REMOVED lines=12> */
.L_x_5911:
        /* <DEDUP_REMOVED lines=30> */
[----:B------:R3:W4:Y:S01]  /*1100*/  LDG.E R0, desc[UR6][R14.64] ;  /* 0x000000060e007981 */ /* 0x000722000c1e1900 */
[----:B-1----:R-:W-:Y:S01]  /*1110*/  IABS R2, R5 ;  /* 0x0000000500027213 */ /* 0x002fe20000000000 */
[----:B------:R-:W-:Y:S01]  /*1120*/  IMAD.MOV R19, RZ, RZ, -R19 ;  /* 0x000000ffff137224 */ /* 0x000fe200078e0a13 */
[----:B------:R-:W-:Y:S02]  /*1130*/  MOV R6, RZ ;  /* 0x000000ff00067202 */ /* 0x000fe40000000f00 */
[----:B------:R-:W1:Y:S01]  /*1140*/  I2F.RP R13, R2 ;  /* 0x00000002000d7306 */ /* 0x000e620000209400 */
[----:B------:R-:W-:-:S07]  /*1150*/  IMAD R19, R11, R19, R38 ;  /* 0x000000130b137224 */ /* 0x000fce00078e0226 */
[----:B-1---5:R-:W1:Y:S01]  /*1160*/  MUFU.RCP R10, R13 ;  /* 0x0000000d000a7308 */ /* 0x022e620000001000 */
[----:B---3--:R-:W-:Y:S02]  /*1170*/  SHF.R.S32.HI R15, RZ, 0x1f, R19 ;  /* 0x0000001fff0f7819 */ /* 0x008fe40000011413 */
[----:B-1----:R-:W-:-:S05]  /*1180*/  IADD3 R10, R10, 0xffffffe, RZ ;  /* 0x0ffffffe0a0a7810 */ /* 0x002fca0007ffe0ff */
        /* <DEDUP_REMOVED lines=21> */
[----:B----4-:R-:W-:Y:S01]  /*12e0*/  SHF.R.S32.HI R7, RZ, 0x1f, R0 ;  /* 0x0000001fff077819 */ /* 0x010fe20000011400 */
        /* <DEDUP_REMOVED lines=21> */
.L_x_5912:
        /* <DEDUP_REMOVED lines=49> */
.L_x_5914:
        /* <DEDUP_REMOVED lines=33> */
.L_x_5913:
[----:B------:R1:W5:Y:S01]  /*1960*/  @P5 LDG.E R7, desc[UR6][R22.64] ;  /* 0x0000000616075981 */ /* 0x000362000c1e1900 */
[----:B------:R-:W-:Y:S01]  /*1970*/  ISETP.NE.AND P0, PT, R12, -0x1, PT ;  /* 0xffffffff0c00780c */ /* 0x000fe20003f05270 */
[----:B------:R-:W2:Y:S01]  /*1980*/  LDC.64 R2, c[0x0][0x240] ;  /* 0x00009000ff027b82 */ /* 0x000ea20000000a00 */
[----:B------:R-:W-:Y:S01]  /*1990*/  SHF.R.S32.HI R27, RZ, 0x1f, R8 ;  /* 0x0000001fff1b7819 */ /* 0x000fe20000011408 */
        /* <DEDUP_REMOVED lines=8> */
[----:B------:R-:W-:Y:S01]  /*1a20*/  SHF.R.S32.HI R129, RZ, 0x1f, R128 ;  /* 0x0000001fff817819 */ /* 0x000fe20000011480 */
[----:B------:R-:W-:Y:S01]  /*1a30*/  IMAD.SHL.U32 R29, R128, 0x40, RZ ;  /* 0x00000040801d7824 */ /* 0x000fe200078e00ff */
[----:B------:R-:W-:Y:S01]  /*1a40*/  LEA.HI R52, R52, R53, RZ, 0x7 ;  /* 0x0000003534347211 */ /* 0x000fe200078f38ff */
[----:B-----5:R-:W4:Y:S01]  /*1a50*/  @!P0 LDC.64 R10, c[0x0][0x228] ;  /* 0x00008a00ff0a8b82 */ /* 0x020f220000000a00 */
[----:B------:R-:W-:Y:S01]  /*1a60*/  IMAD.IADD R6, R8, 0x1, -R25 ;  /* 0x0000000108067824 */ /* 0x000fe200078e0a19 */
[----:B------:R-:W-:Y:S01]  /*1a70*/  LOP3.LUT R25, R51, 0xfffffff0, RZ, 0xc0, !PT ;  /* 0xfffffff033197812 */ /* 0x000fe200078ec0ff */
[----:B------:R-:W-:Y:S01]  /*1a80*/  IMAD R123, R129, R138, RZ ;  /* 0x0000008a817b7224 */ /* 0x000fe200078e02ff */
[----:B------:R-:W-:Y:S01]  /*1a90*/  LOP3.LUT R29, R29, 0x1c0, RZ, 0xc0, !PT ;  /* 0x000001c01d1d7812 */ /* 0x000fe200078ec0ff */
[C---:B------:R-:W-:Y:S01]  /*1aa0*/  IMAD.SHL.U32 R100, R6.reuse, 0x8, RZ ;  /* 0x0000000806647824 */ /* 0x040fe200078e00ff */
[----:B------:R-:W-:Y:S01]  /*1ab0*/  LEA.HI R18, R27, R8, RZ, 0x6 ;  /* 0x000000081b127211 */ /* 0x000fe200078f30ff */
[----:B------:R-:W-:Y:S01]  /*1ac0*/  IMAD.SHL.U32 R109, R6, 0x4, RZ ;  /* 0x00000004066d7824 */ /* 0x000fe200078e00ff */
[----:B------:R-:W-:Y:S01]  /*1ad0*/  SHF.R.U32.HI R16, RZ, 0x3, R29 ;  /* 0x00000003ff107819 */ /* 0x000fe2000001161d */
[----:B------:R-:W4:Y:S01]  /*1ae0*/  LDC.64 R130, c[0x0][0x250] ;  /* 0x00009400ff827b82 */ /* 0x000f220000000a00 */
[--C-:B-1----:R-:W-:Y:S01]  /*1af0*/  LOP3.LUT R23, R29, 0x38, R100.reuse, 0xf8, !PT ;  /* 0x000000381d177812 */ /* 0x102fe200078ef864 */
[----:B--2---:R-:W-:Y:S01]  /*1b00*/  @P0 IMAD.WIDE.U32 R28, R12, R2, RZ ;  /* 0x000000020c1c0225 */ /* 0x004fe200078e00ff */
[----:B------:R-:W-:-:S02]  /*1b10*/  SHF.R.S32.HI R101, RZ, 0x1f, R100 ;  /* 0x0000001fff657819 */ /* 0x000fc40000011464 */
[----:B------:R-:W-:Y:S01]  /*1b20*/  LOP3.LUT R16, R23, R16, RZ, 0x3c, !PT ;  /* 0x0000001017107212 */ /* 0x000fe200078e3cff */
[----:B------:R-:W-:Y:S01]  /*1b30*/  @P0 IMAD R23, R12, R3, R29 ;  /* 0x000000030c170224 */ /* 0x000fe200078e021d */
[----:B------:R-:W-:Y:S01]  /*1b40*/  IADD3 R8, -R25, R8, RZ ;  /* 0x0000000819087210 */ /* 0x000fe20007ffe1ff */
[----:B------:R-:W-:Y:S01]  /*1b50*/  IMAD.WIDE R24, R17, 0x40, R128 ;  /* 0x0000004011187825 */ /* 0x000fe200078e0280 */
[----:B------:R-:W-:Y:S02]  /*1b60*/  SHF.R.S32.HI R52, RZ, 0x7, R52 ;  /* 0x00000007ff347819 */ /* 0x000fe40000011434 */
[----:B---3--:R-:W-:Y:S01]  /*1b70*/  LEA.HI R112, R112, R112, RZ, 0x1 ;  /* 0x0000007070707211 */ /* 0x008fe200078f08ff */
[----:B------:R-:W-:Y:S01]  /*1b80*/  IMAD.SHL.U32 R27, R18, 0x8, RZ ;  /* 0x00000008121b7824 */ /* 0x000fe200078e00ff */
[----:B------:R-:W-:Y:S01]  /*1b90*/  VIMNMX R52, R175, R52, !PT ;  /* 0x00000034af347248 */ /* 0x000fe20007fe0100 */
[----:B------:R-:W-:Y:S01]  /*1ba0*/  IMAD R123, R128, R139, R123 ;  /* 0x0000008b807b7224 */ /* 0x000fe200078e027b */
[----:B------:R-:W-:Y:S01]  /*1bb0*/  SHF.R.S32.HI R111, RZ, 0x1, R112 ;  /* 0x00000001ff6f7819 */ /* 0x000fe20000011470 */
[-C--:B----4-:R-:W-:Y:S01]  /*1bc0*/  @!P0 IMAD R12, R9, R10.reuse, RZ ;  /* 0x0000000a090c8224 */ /* 0x090fe200078e02ff */
[----:B------:R-:W-:Y:S01]  /*1bd0*/  SHF.R.S32.HI R113, RZ, 0x1f, R8 ;  /* 0x0000001fff717819 */ /* 0x000fe20000011408 */
[----:B------:R-:W-:Y:S01]  /*1be0*/  @!P0 IMAD.WIDE.U32 R30, R181, R10, RZ ;  /* 0x0000000ab51e8225 */ /* 0x000fe200078e00ff */
[----:B------:R-:W-:-:S02]  /*1bf0*/  LOP3.LUT R114, R16, 0xfffffe00, R27, 0xf8, !PT ;  /* 0xfffffe0010727812 */ /* 0x000fc400078ef81b */
[----:B------:R-:W-:Y:S01]  /*1c00*/  LEA.HI R113, R113, R8, RZ, 0x3 ;  /* 0x0000000871717211 */ /* 0x000fe200078f18ff */
[----:B------:R-:W-:Y:S01]  /*1c10*/  @!P0 IMAD R11, R181, R11, R12 ;  /* 0x0000000bb50b8224 */ /* 0x000fe200078e020c */
[----:B------:R-:W-:Y:S01]  /*1c20*/  SHF.L.U64.HI R178, R138, 0x4, R139 ;  /* 0x000000048ab27819 */ /* 0x000fe2000001028b */
[----:B------:R-:W-:Y:S01]  /*1c30*/  @!P0 IMAD.MOV.U32 R28, RZ, RZ, R30 ;  /* 0x000000ffff1c8224 */ /* 0x000fe200078e001e */
[----:B------:R-:W-:Y:S01]  /*1c40*/  LOP3.LUT R17, R113, 0xfffffff8, RZ, 0xc0, !PT ;  /* 0xfffffff871117812 */ /* 0x000fe200078ec0ff */
[----:B------:R-:W-:Y:S01]  /*1c50*/  @!P0 IMAD.IADD R23, R31, 0x1, R11 ;  /* 0x000000011f178824 */ /* 0x000fe200078e020b */
[C---:B------:R-:W-:Y:S01]  /*1c60*/  IADD3 R22, P0, R100.reuse, R14, RZ ;  /* 0x0000000e64167210 */ /* 0x040fe20007f1e0ff */
[----:B------:R-:W-:Y:S01]  /*1c70*/  IMAD R10, R25, R2, RZ ;  /* 0x00000002190a7224 */ /* 0x000fe200078e02ff */
[----:B------:R-:W-:Y:S01]  /*1c80*/  IADD3 R28, P1, R100, R28, RZ ;  /* 0x0000001c641c7210 */ /* 0x000fe20007f3e0ff */
[----:B------:R-:W-:Y:S01]  /*1c90*/  IMAD R11, R5, UR4, RZ ;  /* 0x00000004050b7c24 */ /* 0x000fe2000f8e02ff */
[----:B------:R-:W-:Y:S01]  /*1ca0*/  SHF.L.U64.HI R176, R130, 0x4, R131 ;  /* 0x0000000482b07819 */ /* 0x000fe20000010283 */
[----:B------:R-:W-:Y:S01]  /*1cb0*/  IMAD R3, R24, R3, R10 ;  /* 0x0000000318037224 */ /* 0x000fe200078e020a */
[C---:B------:R-:W-:Y:S01]  /*1cc0*/  IADD3.X R29, R101.reuse, R23, RZ, P1, !PT ;  /* 0x00000017651d7210 */ /* 0x040fe20000ffe4ff */
[----:B------:R-:W-:Y:S01]  /*1cd0*/  IMAD.X R23, R101, 0x1, R21, P0 ;  /* 0x0000000165177824 */ /* 0x000fe200000e0615 */
[----:B------:R-:W-:Y:S01]  /*1ce0*/  IADD3 R116, P0, R128, R19, RZ ;  /* 0x0000001380747210 */ /* 0x000fe20007f1e0ff */
[----:B------:R-:W-:Y:S01]  /*1cf0*/  IMAD R10, R4, UR5, R11 ;  /* 0x00000005040a7c24 */ /* 0x000fe2000f8e020b */
[----:B------:R-:W-:Y:S01]  /*1d00*/  SHF.L.U32 R177, R130, 0x4, RZ ;  /* 0x0000000482b17819 */ /* 0x000fe200000006ff */
[----:B------:R-:W-:Y:S01]  /*1d10*/  IMAD.WIDE.U32 R20, R24, R2, R28 ;  /* 0x0000000218147225 */ /* 0x000fe200078e001c */
[----:B------:R-:W-:-:S02]  /*1d20*/  SHF.R.S32.HI R2, RZ, 0x1f, R124 ;  /* 0x0000001fff027819 */ /* 0x000fc4000001147c */
[----:B------:R-:W-:Y:S01]  /*1d30*/  SHF.R.S32.HI R51, RZ, 0x4, R51 ;  /* 0x00000004ff337819 */ /* 0x000fe20000011433 */
[----:B------:R-:W-:Y:S01]  /*1d40*/  IMAD.X R15, R129, 0x1, R15, P0 ;  /* 0x00000001810f7824 */ /* 0x000fe200000e060f */
[----:B------:R-:W-:Y:S01]  /*1d50*/  IADD3 R120, P0, R100, R0, RZ ;  /* 0x0000000064787210 */ /* 0x000fe20007f1e0ff */
[----:B------:R-:W-:Y:S01]  /*1d60*/  IMAD.WIDE.U32 R22, R4, UR4, R22 ;  /* 0x0000000404167c25 */ /* 0x000fe2000f8e0016 */
[----:B------:R-:W-:Y:S01]  /*1d70*/  ULDC.64 UR4, c[0x0][0x258] ;  /* 0x0000960000047ab9 */ /* 0x000fe20000000a00 */
[----:B------:R-:W-:Y:S02]  /*1d80*/  IADD3 R21, R21, R3, RZ ;  /* 0x0000000315157210 */ /* 0x000fe40007ffe0ff */
[----:B------:R-:W-:Y:S01]  /*1d90*/  IMAD.X R121, R101, 0x1, R13, P0 ;  /* 0x0000000165797824 */ /* 0x000fe200000e060d */
[----:B------:R-:W-:Y:S01]  /*1da0*/  ISETP.GT.AND P0, PT, R48, R52, PT ;  /* 0x000000343000720c */ /* 0x000fe20003f04270 */
[----:B------:R-:W-:Y:S02]  /*1db0*/  IMAD R127, R2, UR4, RZ ;  /* 0x00000004027f7c24 */ /* 0x000fe4000f8e02ff */
[----:B------:R-:W-:-:S02]  /*1dc0*/  IMAD.IADD R11, R23, 0x1, R10 ;  /* 0x00000001170b7824 */ /* 0x000fc400078e020a */
[----:B------:R-:W-:Y:S02]  /*1dd0*/  IMAD R15, R15, R130, RZ ;  /* 0x000000820f0f7224 */ /* 0x000fe400078e02ff */
[----:B------:R-:W-:Y:S02]  /*1de0*/  IMAD R110, R128, R111, R109 ;  /* 0x0000006f806e7224 */ /* 0x000fe400078e026d */
[----:B------:R-:W-:Y:S02]  /*1df0*/  IMAD.MOV.U32 R10, RZ, RZ, R22 ;  /* 0x000000ffff0a7224 */ /* 0x000fe400078e0016 */
[C---:B------:R-:W-:Y:S01]  /*1e00*/  IMAD R127, R124.reuse, UR5, R127 ;  /* 0x000000057c7f7c24 */ /* 0x040fe2000f8e027f */
[----:B------:R-:W-:Y:S01]  /*1e10*/  SHF.R.S32.HI R92, RZ, 0x1f, R110 ;  /* 0x0000001fff5c7819 */ /* 0x000fe2000001146e */
[----:B------:R-:W-:-:S04]  /*1e20*/  IMAD.WIDE.U32 R124, R124, UR4, R20 ;  /* 0x000000047c7c7c25 */ /* 0x000fc8000f8e0014 */
[C---:B------:R-:W-:Y:S01]  /*1e30*/  IMAD R119, R116.reuse, R131, R15 ;  /* 0x0000008374777224 */ /* 0x040fe200078e020f */
[----:B------:R-:W-:Y:S01]  /*1e40*/  IADD3 R127, R125, R127, RZ ;  /* 0x0000007f7d7f7210 */ /* 0x000fe20007ffe0ff */
[----:B------:R-:W-:Y:S02]  /*1e50*/  IMAD.IADD R109, R109, 0x1, R110 ;  /* 0x000000016d6d7824 */ /* 0x000fe400078e026e */
[----:B------:R-:W-:-:S03]  /*1e60*/  IMAD.WIDE.U32 R116, R116, R130, R10 ;  /* 0x0000008274747225 */ /* 0x000fc600078e000a */
[----:B------:R-:W-:Y:S01]  /*1e70*/  SHF.R.S32.HI R91, RZ, 0x1f, R109 ;  /* 0x0000001fff5b7819 */ /* 0x000fe2000001146d */
[----:B------:R-:W-:-:S04]  /*1e80*/  IMAD.WIDE.U32 R120, R128, R138, R120 ;  /* 0x0000008a80787225 */ /* 0x000fc800078e0078 */
[----:B------:R-:W-:Y:S02]  /*1e90*/  IMAD.IADD R50, R8, 0x1, -R17 ;  /* 0x0000000108327824 */ /* 0x000fe400078e0a11 */
[----:B------:R-:W-:Y:S02]  /*1ea0*/  IMAD.IADD R123, R121, 0x1, R123 ;  /* 0x00000001797b7824 */ /* 0x000fe400078e027b */
[----:B------:R-:W-:Y:S01]  /*1eb0*/  IMAD.IADD R119, R117, 0x1, R119 ;  /* 0x0000000175777824 */ /* 0x000fe200078e0277 */
[----:B------:R-:W-:Y:S01]  /*1ec0*/  @!P5 MOV R7, RZ ;  /* 0x000000ff0007d202 */ /* 0x000fe20000000f00 */
        /* <DEDUP_REMOVED lines=8> */
[----:B------:R-:W-:Y:S01]  /*1f50*/  IMAD.WIDE.U32 R12, R181, UR4, R100 ;  /* 0x00000004b50c7c25 */ /* 0x000fe2000f8e0064 */
[----:B------:R-:W-:Y:S01]  /*1f60*/  IADD3 R8, P1, P0, R38, R128, -R53 ;  /* 0x0000008026087210 */ /* 0x000fe2000783e835 */
[----:B------:R-:W-:Y:S01]  /*1f70*/  ULDC.64 UR10, c[0x0][0x350] ;  /* 0x0000d400000a7ab9 */ /* 0x000fe20000000a00 */
[----:B------:R-:W-:Y:S01]  /*1f80*/  SHF.L.U32 R64, R131, 0x6, RZ ;  /* 0x0000000683407819 */ /* 0x000fe200000006ff */
[----:B------:R-:W-:Y:S01]  /*1f90*/  IMAD R0, R181, UR5, R0 ;  /* 0x00000005b5007c24 */ /* 0x000fe2000f8e0200 */
[----:B------:R-:W-:Y:S01]  /*1fa0*/  IADD3.X R11, R9, R129, ~R10, P1, P0 ;  /* 0x00000081090b7210 */ /* 0x000fe20000fe0c0a */
[----:B------:R-:W-:Y:S01]  /*1fb0*/  IMAD.WIDE.U32 R14, R181, UR8, R100 ;  /* 0x00000008b50e7c25 */ /* 0x000fe2000f8e0064 */
[----:B------:R-:W-:Y:S01]  /*1fc0*/  ULDC.64 UR4, c[0x0][0x340] ;  /* 0x0000d00000047ab9 */ /* 0x000fe20000000a00 */
[----:B------:R-:W-:Y:S01]  /*1fd0*/  IADD3 R38, R7, R38, RZ ;  /* 0x0000002607267210 */ /* 0x000fe20007ffe0ff */
[----:B------:R-:W2:Y:S01]  /*1fe0*/  LDC R54, c[0x0][0x340] ;  /* 0x0000d000ff367b82 */ /* 0x000ea20000000800 */
[----:B------:R-:W-:Y:S01]  /*1ff0*/  IMAD R6, R181, UR9, R6 ;  /* 0x00000009b5067c24 */ /* 0x000fe2000f8e0206 */
[----:B------:R-:W-:Y:S01]  /*2000*/  ULDC.64 UR8, c[0x0][0x348] ;  /* 0x0000d20000087ab9 */ /* 0x000fe20000000a00 */
[----:B------:R-:W-:Y:S01]  /*2010*/  IMAD.IADD R13, R13, 0x1, R0 ;  /* 0x000000010d0d7824 */ /* 0x000fe200078e0200 */
[----:B------:R-:W-:Y:S01]  /*2020*/  USHF.L.U64.HI UR25, UR4, 0x4, UR5 ;  /* 0x0000000404197899 */ /* 0x000fe20008010205 */
[----:B------:R-:W-:Y:S01]  /*2030*/  IMAD R9, R11, UR4, RZ ;  /* 0x000000040b097c24 */ /* 0x000fe2000f8e02ff */
[----:B------:R-:W-:Y:S01]  /*2040*/  USHF.L.U32 UR26, UR4, 0x4, URZ ;  /* 0x00000004041a7899 */ /* 0x000fe2000800063f */
[----:B------:R-:W-:Y:S01]  /*2050*/  IMAD.IADD R15, R15, 0x1, R6 ;  /* 0x000000010f0f7824 */ /* 0x000fe200078e0206 */
[----:B------:R-:W-:Y:S01]  /*2060*/  USHF.L.U64.HI UR13, UR4, 0x5, UR5 ;  /* 0x00000005040d7899 */ /* 0x000fe20008010205 */
[-C--:B-1----:R-:W-:Y:S01]  /*2070*/  IMAD R0, R11, R2.reuse, RZ ;  /* 0x000000020b007224 */ /* 0x082fe200078e02ff */
[----:B------:R-:W-:Y:S01]  /*2080*/  USHF.L.U32 UR22, UR4, 0x5, URZ ;  /* 0x0000000504167899 */ /* 0x000fe2000800063f */
[----:B------:R-:W-:Y:S01]  /*2090*/  IMAD.WIDE.U32 R10, R130, 0x40, RZ ;  /* 0x00000040820a7825 */ /* 0x000fe200078e00ff */
[----:B------:R-:W-:Y:S01]  /*20a0*/  UIMAD.WIDE.U32 UR20, UR4, 0x60, URZ ;  /* 0x00000060041478a5 */ /* 0x000fe2000f8e003f */
[C---:B------:R-:W-:Y:S01]  /*20b0*/  SHF.L.U32 R99, R111.reuse, 0x4, RZ ;  /* 0x000000046f637819 */ /* 0x040fe200000006ff */
[----:B------:R-:W-:Y:S01]  /*20c0*/  UIMAD UR12, UR5, 0x60, URZ ;  /* 0x00000060050c78a4 */ /* 0x000fe2000f8e023f */
[----:B------:R-:W-:Y:S01]  /*20d0*/  IMAD R6, R8, UR5, R9 ;  /* 0x0000000508067c24 */ /* 0x000fe2000f8e0209 */
[----:B------:R-:W-:Y:S01]  /*20e0*/  SHF.L.U32 R65, R10, 0x1, RZ ;  /* 0x000000010a417819 */ /* 0x000fe200000006ff */
[C---:B------:R-:W-:Y:S01]  /*20f0*/  IMAD.WIDE.U32 R14, R8.reuse, UR4, R14 ;  /* 0x00000004080e7c25 */ /* 0x040fe2000f8e000e */
[----:B------:R-:W-:Y:S01]  /*2100*/  USHF.L.U64.HI UR23, UR4, 0x6, UR5 ;  /* 0x0000000604177899 */ /* 0x000fe20008010205 */
[----:B------:R-:W-:Y:S01]  /*2110*/  SHF.L.U32 R96, R111, 0x6, RZ ;  /* 0x000000066f607819 */ /* 0x000fe200000006ff */
[----:B------:R-:W-:Y:S01]  /*2120*/  USHF.L.U32 UR24, UR4, 0x6, URZ ;  /* 0x0000000604187899 */ /* 0x000fe2000800063f */
[C---:B------:R-:W-:Y:S01]  /*2130*/  IMAD R0, R8.reuse, R3, R0 ;  /* 0x0000000308007224 */ /* 0x040fe200078e0200 */
[----:B------:R-:W-:Y:S01]  /*2140*/  UIMAD.WIDE.U32 UR18, UR4, 0xa0, URZ ;  /* 0x000000a0041278a5 */ /* 0x000fe2000f8e003f */
[----:B------:R-:W-:Y:S01]  /*2150*/  IMAD.IADD R64, R11, 0x1, R64 ;  /* 0x000000010b407824 */ /* 0x000fe200078e0240 */
[----:B------:R-:W-:Y:S01]  /*2160*/  UIMAD.WIDE.U32 UR16, UR4, 0xc0, URZ ;  /* 0x000000c0041078a5 */ /* 0x000fe2000f8e003f */
[----:B------:R-:W-:Y:S01]  /*2170*/  IMAD.WIDE.U32 R8, R8, R2, R12 ;  /* 0x0000000208087225 */ /* 0x000fe200078e000c */
[----:B------:R-:W-:Y:S01]  /*2180*/  UIMAD UR27, UR5, 0xe0, URZ ;  /* 0x000000e0051b78a4 */ /* 0x000fe2000f8e023f */
[----:B------:R-:W-:Y:S01]  /*2190*/  SHF.L.U32 R13, R139, 0x6, RZ ;  /* 0x000000068b0d7819 */ /* 0x000fe200000006ff */
[----:B------:R-:W-:Y:S01]  /*21a0*/  UIMAD.WIDE.U32 UR28, UR4, 0xe0, URZ ;  /* 0x000000e0041c78a5 */ /* 0x000fe2000f8e003f */
[----:B------:R-:W-:Y:S01]  /*21b0*/  SHF.L.U64.HI R64, R10, 0x1, R64 ;  /* 0x000000010a407819 */ /* 0x000fe20000010240 */
[----:B------:R-:W-:Y:S01]  /*21c0*/  IMAD.IADD R15, R15, 0x1, R6 ;  /* 0x000000010f0f7824 */ /* 0x000fe200078e0206 */
[----:B------:R-:W-:Y:S01]  /*21d0*/  MOV R10, R8 ;  /* 0x00000008000a7202 */ /* 0x000fe20000000f00 */
[C---:B------:R-:W-:Y:S01]  /*21e0*/  IMAD R75, R5.reuse, UR10, RZ ;  /* 0x0000000a054b7c24 */ /* 0x040fe2000f8e02ff */
[----:B------:R-:W-:Y:S01]  /*21f0*/  ULDC UR32, c[0x0][0x2d0] ;  /* 0x0000b40000207ab9 */ /* 0x000fe20000000800 */
[----:B------:R-:W-:Y:S01]  /*2200*/  IMAD R77, R5, UR8, RZ ;  /* 0x00000008054d7c24 */ /* 0x000fe2000f8e02ff */
[C-C-:B------:R-:W-:Y:S01]  /*2210*/  SHF.L.U64.HI R55, R2.reuse, 0x5, R3.reuse ;  /* 0x0000000502377819 */ /* 0x140fe20000010203 */
[----:B------:R-:W-:Y:S01]  /*2220*/  IMAD.IADD R11, R9, 0x1, R0 ;  /* 0x00000001090b7824 */ /* 0x000fe200078e0200 */
[C-C-:B------:R-:W-:Y:S01]  /*2230*/  SHF.L.U64.HI R58, R2.reuse, 0x6, R3.reuse ;  /* 0x00000006023a7819 */ /* 0x140fe20000010203 */
[----:B------:R-:W-:Y:S01]  /*2240*/  IMAD R38, R111, R38, RZ ;  /* 0x000000266f267224 */ /* 0x000fe200078e02ff */
[----:B------:R-:W-:Y:S01]  /*2250*/  SHF.L.U64.HI R82, R2, 0x4, R3 ;  /* 0x0000000402527819 */ /* 0x000fe20000010203 */
[----:B------:R-:W-:Y:S01]  /*2260*/  IMAD R75, R4, UR11, R75 ;  /* 0x0000000b044b7c24 */ /* 0x000fe2000f8e024b */
[----:B------:R-:W-:Y:S01]  /*2270*/  SHF.L.U32 R56, R2, 0x5, RZ ;  /* 0x0000000502387819 */ /* 0x000fe200000006ff */
[C---:B------:R-:W-:Y:S01]  /*2280*/  IMAD.WIDE.U32 R6, R4.reuse, UR10, R14 ;  /* 0x0000000a04067c25 */ /* 0x040fe2000f8e000e */
[----:B------:R-:W-:Y:S01]  /*2290*/  SHF.R.S32.HI R39, RZ, 0x1f, R38 ;  /* 0x0000001fff277819 */ /* 0x000fe20000011426 */
[----:B------:R-:W-:Y:S01]  /*22a0*/  ULDC.64 UR10, c[0x0][0x320] ;  /* 0x0000c800000a7ab9 */ /* 0x000fe20000000a00 */
[-C--:B------:R-:W-:Y:S01]  /*22b0*/  IADD3 R80, P2, R109, R38.reuse, RZ ;  /* 0x000000266d507210 */ /* 0x080fe20007f5e0ff */
[----:B------:R-:W-:Y:S01]  /*22c0*/  IMAD R77, R4, UR9, R77 ;  /* 0x00000009044d7c24 */ /* 0x000fe2000f8e024d */
        /* <DEDUP_REMOVED lines=86> */
[----:B------:R-:W-:Y:S01]  /*2830*/  ULDC.U8 UR31, c[0x0][0x3c3] ;  /* 0x0000f0c0001f7ab9 */ /* 0x000fe20000000000 */
[----:B------:R-:W-:Y:S01]  /*2840*/  IMAD.IADD R68, R131, 0x1, R5 ;  /* 0x0000000183447824 */ /* 0x000fe200078e0205 */
[----:B------:R-:W-:Y:S01]  /*2850*/  ULDC UR30, c[0x0][0x2e0] ;  /* 0x0000b800001e7ab9 */ /* 0x000fe20000000800 */
        /* <DEDUP_REMOVED lines=9> */
.L_x_5969:
[----:B------:R-:W-:Y:S01]  /*28f0*/  LEA R0, R11, 0xffffff80, 0x7 ;  /* 0xffffff800b007811 */ /* 0x000fe200078e38ff */
[----:B--234-:R-:W-:Y:S01]  /*2900*/  IMAD.MOV.U32 R12, RZ, RZ, R74 ;  /* 0x000000ffff0c7224 */ /* 0x01cfe200078e004a */
[----:B------:R-:W-:Y:S01]  /*2910*/  ISETP.NE.AND P4, PT, R115, RZ, PT ;  /* 0x000000ff7300720c */ /* 0x000fe20003f85270 */
[----:B------:R-:W-:Y:S02]  /*2920*/  IMAD.MOV.U32 R13, RZ, RZ, R75 ;  /* 0x000000ffff0d7224 */ /* 0x000fe400078e004b */
[--C-:B------:R-:W-:Y:S02]  /*2930*/  IMAD.IADD R5, R49, 0x1, -R0.reuse ;  /* 0x0000000131057824 */ /* 0x100fe400078e0a00 */
[----:B------:R-:W-:Y:S03]  /*2940*/  IMAD.IADD R3, R53, 0x1, -R0 ;  /* 0x0000000135037824 */ /* 0x000fe600078e0a00 */
[C---:B------:R-:W-:Y:S04]  /*2950*/  ISETP.GE.OR P0, PT, R108.reuse, R5, P4 ;  /* 0x000000056c00720c */ /* 0x040fe80002706670 */
[----:B------:R-:W-:Y:S02]  /*2960*/  ISETP.LT.OR P2, PT, R108, R3, P0 ;  /* 0x000000036c00720c */ /* 0x000fe40000741670 */
[C---:B------:R-:W-:Y:S02]  /*2970*/  ISETP.GE.OR P0, PT, R107.reuse, R5, P4 ;  /* 0x000000056b00720c */ /* 0x040fe40002706670 */
[----:B------:R-:W-:Y:S02]  /*2980*/  P2R R2, PR, RZ, 0x4 ;  /* 0x00000004ff027803 */ /* 0x000fe40000000000 */
[----:B------:R-:W-:Y:S02]  /*2990*/  ISETP.LT.OR P5, PT, R107, R3, P0 ;  /* 0x000000036b00720c */ /* 0x000fe400007a1670 */
[C---:B------:R-:W-:Y:S04]  /*29a0*/  ISETP.GE.OR P0, PT, R106.reuse, R5, P4 ;  /* 0x000000056a00720c */ /* 0x040fe80002706670 */
[----:B------:R-:W-:Y:S02]  /*29b0*/  ISETP.LT.OR P3, PT, R106, R3, P0 ;  /* 0x000000036a00720c */ /* 0x000fe40000761670 */
[C---:B------:R-:W-:Y:S02]  /*29c0*/  @!P2 LEA R146, P0, R177.reuse, R72, 0x1 ;  /* 0x00000048b192a211 */ /* 0x040fe400078008ff */
[C---:B------:R-:W-:Y:S02]  /*29d0*/  @!P2 IADD3 R6, P1, R74.reuse, UR26, RZ ;  /* 0x0000001a4a06ac10 */ /* 0x040fe4000ff3e0ff */
        /* <DEDUP_REMOVED lines=25> */
[C---:B------:R-:W-:Y:S02]  /*2b70*/  ISETP.GE.OR P0, PT, R103.reuse, R5, P1 ;  /* 0x000000056700720c */ /* 0x040fe40000f06670 */
        /* <DEDUP_REMOVED lines=101> */
.L_x_5919:
[----:B------:R-:W-:Y:S05]  /*31d0*/  BSYNC B0 ;  /* 0x0000000000007941 */ /* 0x000fea0003800000 */
.L_x_5918:
        /* <DEDUP_REMOVED lines=62> */
.L_x_5921:
[----:B------:R-:W-:Y:S05]  /*35c0*/  BSYNC B0 ;  /* 0x0000000000007941 */ /* 0x000fea0003800000 */
.L_x_5920:
        /* <DEDUP_REMOVED lines=62> */
.L_x_5923:
[----:B------:R-:W-:Y:S05]  /*39b0*/  BSYNC B0 ;  /* 0x0000000000007941 */ /* 0x000fea0003800000 */
.L_x_5922:
        /* <DEDUP_REMOVED lines=66> */
.L_x_5925:
[----:B------:R-:W-:Y:S05]  /*3de0*/  BSYNC B0 ;  /* 0x0000000000007941 */ /* 0x000fea0003800000 */
.L_x_5924:
        /* <DEDUP_REMOVED lines=63> */
.L_x_5927:
[----:B------:R-:W-:Y:S05]  /*41e0*/  BSYNC B0 ;  /* 0x0000000000007941 */ /* 0x000fea0003800000 */
.L_x_5926:
        /* <DEDUP_REMOVED lines=66> */
.L_x_5929:
[----:B------:R-:W-:Y:S05]  /*4610*/  BSYNC B0 ;  /* 0x0000000000007941 */ /* 0x000fea0003800000 */
.L_x_5928:
        /* <DEDUP_REMOVED lines=66> */
.L_x_5931:
[----:B------:R-:W-:Y:S05]  /*4a40*/  BSYNC B0 ;  /* 0x0000000000007941 */ /* 0x000fea0003800000 */
.L_x_5930:
        /* <DEDUP_REMOVED lines=68> */
.L_x_5933:
[----:B------:R-:W-:Y:S05]  /*4e90*/  BSYNC B0 ;  /* 0x0000000000007941 */ /* 0x000fea0003800000 */
.L_x_5932:
[C---:B------:R-:W-:Y:S01]  /*4ea0*/  LEA R38, P1, R31.reuse, R38, 0x1 ;  /* 0x000000261f267211 */ /* 0x040fe200078208ff */
[----:B------:R-:W-:Y:S01]  /*4eb0*/  IMAD.MOV.U32 R8, RZ, RZ, R10 ;  /* 0x000000ffff087224 */ /* 0x000fe200078e000a */
[----:B------:R-:W-:Y:S02]  /*4ec0*/  UMOV UR4, UR30 ;  /* 0x0000001e00047c82 */ /* 0x000fe40008000000 */
[C---:B------:R-:W-:Y:S02]  /*4ed0*/  LEA.HI.X.SX32 R39, R31.reuse, R39, 0x1, P1 ;  /* 0x000000271f277211 */ /* 0x040fe400008f0eff */
[C---:B------:R-:W-:Y:S04]  /*4ee0*/  LEA R10, P0, R31.reuse, R8, 0x1 ;  /* 0x000000081f0a7211 */ /* 0x040fe800078008ff */
[----:B------:R-:W-:Y:S01]  /*4ef0*/  LEA.HI.X.SX32 R9, R31, R9, 0x1, P0 ;  /* 0x000000091f097211 */ /* 0x000fe200000f0eff */
[----:B------:R-:W-:Y:S08]  /*4f00*/  BRA `(.L_x_5934) ;  /* 0x0000003400e87947 */ /* 0x000ff00003800000 */
.L_x_5917:
        /* <DEDUP_REMOVED lines=89> */
.L_x_5938:
[----:B------:R-:W-:Y:S05]  /*54a0*/  BSYNC B0 ;  /* 0x0000000000007941 */ /* 0x000fea0003800000 */
.L_x_5937:
[----:B-----5:R2:W-:Y:S02]  /*54b0*/  STG.E.128 desc[UR6][R70.64], R44 ;  /* 0x0000002c46007986 */ /* 0x0205e4000c101d06 */
.L_x_5936:
[----:B------:R-:W-:Y:S05]  /*54c0*/  BSYNC B1 ;  /* 0x0000000000017941 */ /* 0x000fea0003800000 */
.L_x_5935:
        /* <DEDUP_REMOVED lines=94> */
.L_x_5942:
[----:B------:R-:W-:Y:S05]  /*5ab0*/  BSYNC B0 ;  /* 0x0000000000007941 */ /* 0x000fea0003800000 */
.L_x_5941:
[----:B-----5:R4:W-:Y:S02]  /*5ac0*/  STG.E.128 desc[UR6][R150.64], R44 ;  /* 0x0000002c96007986 */ /* 0x0209e4000c101d06 */
.L_x_5940:
[----:B------:R-:W-:Y:S05]  /*5ad0*/  BSYNC B1 ;  /* 0x0000000000017941 */ /* 0x000fea0003800000 */
.L_x_5939:
        /* <DEDUP_REMOVED lines=94> */
.L_x_5946:
[----:B------:R-:W-:Y:S05]  /*60c0*/  BSYNC B0 ;  /* 0x0000000000007941 */ /* 0x000fea0003800000 */
.L_x_5945:
[----:B-----5:R3:W-:Y:S02]  /*60d0*/  STG.E.128 desc[UR6][R150.64], R44 ;  /* 0x0000002c96007986 */ /* 0x0207e4000c101d06 */
.L_x_5944:
[----:B------:R-:W-:Y:S05]  /*60e0*/  BSYNC B1 ;  /* 0x0000000000017941 */ /* 0x000fea0003800000 */
.L_x_5943:
        /* <DEDUP_REMOVED lines=103> */
.L_x_5950:
[----:B------:R-:W-:Y:S05]  /*6760*/  BSYNC B0 ;  /* 0x0000000000007941 */ /* 0x000fea0003800000 */
.L_x_5949:
[----:B-----5:R2:W-:Y:S02]  /*6770*/  STG.E.128 desc[UR6][R150.64], R32 ;  /* 0x0000002096007986 */ /* 0x0205e4000c101d06 */
.L_x_5948:
[----:B------:R-:W-:Y:S05]  /*6780*/  BSYNC B1 ;  /* 0x0000000000017941 */ /* 0x000fea0003800000 */
.L_x_5947:
        /* <DEDUP_REMOVED lines=8> */
[C---:B------:R-:W-:Y:S03]  /*6810*/  LEA R148, P0, R140.reuse, R70, 0x1 ;  /* 0x000000468c947211 */ /* 0x040fe600078008ff */
[----:B------:R2:W5:Y:S01]  /*6820*/  LDG.E.128 R32, desc[UR6][R144.64] ;  /* 0x0000000690207981 */ /* 0x000562000c1e1d00 */
[----:B------:R-:W-:Y:S05]  /*6830*/  LEA.HI.X R149, R140, R69, R60, 0x1, P0 ;  /* 0x000000458c957211 */ /* 0x000fea00000f0c3c */
[----:B------:R-:W-:Y:S05]  /*6840*/  @P1 BRA `(.L_x_5954) ;  /* 0x0000000400601947 */ /* 0x000fea0003800000 */
[-C--:B------:R-:W-:Y:S02]  /*6850*/  ISETP.GE.AND P0, PT, R100, R143.reuse, PT ;  /* 0x0000008f6400720c */ /* 0x080fe40003f06270 */
[----:B------:R-:W-:Y:S02]  /*6860*/  MOV R71, R143 ;  /* 0x0000008f00477202 */ /* 0x000fe40000000f00 */
[----:B----4-:R-:W-:Y:S02]  /*6870*/  MOV R46, RZ ;  /* 0x000000ff002e7202 */ /* 0x010fe40000000f00 */
        /* <DEDUP_REMOVED lines=85> */
.L_x_5954:
[----:B------:R-:W-:Y:S05]  /*6dd0*/  BSYNC B0 ;  /* 0x0000000000007941 */ /* 0x000fea0003800000 */
.L_x_5953:
[----:B-----5:R3:W-:Y:S02]  /*6de0*/  STG.E.128 desc[UR6][R148.64], R32 ;  /* 0x0000002094007986 */ /* 0x0207e4000c101d06 */
.L_x_5952:
[----:B------:R-:W-:Y:S05]  /*6df0*/  BSYNC B1 ;  /* 0x0000000000017941 */ /* 0x000fea0003800000 */
.L_x_5951:
[----:B------:R-:W-:Y:S04]  /*6e00*/  BSSY B1, `(.L_x_5955) ;  /* 0x0000069000017945 */ /* 0x000fe80003800000 */
[----:B------:R-:W-:Y:S05]  /*6e10*/  @P4 BRA `(.L_x_5956) ;  /* 0x00000004009c4947 */ /* 0x000fea0003800000 */
[----:B------:R-:W1:Y:S01]  /*6e20*/  LDC.64 R2, c[0x0][0x338] ;  /* 0x0000ce00ff027b82 */ /* 0x000e620000000a00 */
[----:B------:R-:W-:Y:S01]  /*6e30*/  ISETP.GE.AND P0, PT, R100, UR4, PT ;  /* 0x0000000464007c0c */ /* 0x000fe2000bf06270 */
[----:B------:R-:W-:Y:S01]  /*6e40*/  BSSY B0, `(.L_x_5957) ;  /* 0x0000063000007945 */ /* 0x000fe20003800000 */
[----:B--2---:R-:W-:Y:S01]  /*6e50*/  MOV R71, R69 ;  /* 0x0000004500477202 */ /* 0x004fe20000000f00 */
[----:B-1----:R-:W-:Y:S04]  /*6e60*/  IMAD.WIDE.U32 R146, R2, 0xa0, R76 ;  /* 0x000000a002927825 */ /* 0x002fe800078e004c */
[----:B------:R-:W-:Y:S05]  /*6e70*/  IMAD R3, R3, 0xa0, RZ ;  /* 0x000000a003037824 */ /* 0x000fea00078e02ff */
[----:B------:R-:W-:Y:S02]  /*6e80*/  IADD3 R147, R147, R3, RZ ;  /* 0x0000000393937210 */ /* 0x000fe40007ffe0ff */
[----:B------:R-:W1:Y:S03]  /*6e90*/  LDC.64 R2, c[0x0][0x248] ;  /* 0x00009200ff027b82 */ /* 0x000e660000000a00 */
[----:B---3--:R2:W5:Y:S01]  /*6ea0*/  LDG.E.128 R32, desc[UR6][R146.64] ;  /* 0x0000000692207981 */ /* 0x008562000c1e1d00 */
        /* <DEDUP_REMOVED lines=8> */
[----:B----4-:R-:W-:Y:S02]  /*6f30*/  MOV R47, R33 ;  /* 0x00000021002f7202 */ /* 0x010fe40000000f00 */
        /* <DEDUP_REMOVED lines=83> */
.L_x_5958:
[----:B------:R-:W-:Y:S05]  /*7470*/  BSYNC B0 ;  /* 0x0000000000007941 */ /* 0x000fea0003800000 */
.L_x_5957:
[----:B-----5:R1:W-:Y:S02]  /*7480*/  STG.E.128 desc[UR6][R148.64], R32 ;  /* 0x0000002094007986 */ /* 0x0203e4000c101d06 */
.L_x_5956:
[----:B------:R-:W-:Y:S05]  /*7490*/  BSYNC B1 ;  /* 0x0000000000017941 */ /* 0x000fea0003800000 */
.L_x_5955:
[----:B------:R-:W-:Y:S04]  /*74a0*/  BSSY B1, `(.L_x_5959) ;  /* 0x0000069000017945 */ /* 0x000fe80003800000 */
[----:B------:R-:W-:Y:S05]  /*74b0*/  @P6 BRA `(.L_x_5960) ;  /* 0x00000004009c6947 */ /* 0x000fea0003800000 */
[----:B------:R-:W4:Y:S01]  /*74c0*/  LDC.64 R2, c[0x0][0x338] ;  /* 0x0000ce00ff027b82 */ /* 0x000f220000000a00 */
[----:B------:R-:W-:Y:S01]  /*74d0*/  ISETP.GE.AND P0, PT, R100, UR4, PT ;  /* 0x0000000464007c0c */ /* 0x000fe2000bf06270 */
[----:B------:R-:W-:Y:S01]  /*74e0*/  BSSY B0, `(.L_x_5961) ;  /* 0x0000063000007945 */ /* 0x000fe20003800000 */
[----:B--2---:R-:W-:Y:S01]  /*74f0*/  MOV R71, R69 ;  /* 0x0000004500477202 */ /* 0x004fe20000000f00 */
[----:B----4-:R-:W-:Y:S04]  /*7500*/  IMAD.WIDE.U32 R146, R2, 0xc0, R76 ;  /* 0x000000c002927825 */ /* 0x010fe800078e004c */
[----:B------:R-:W-:Y:S05]  /*7510*/  IMAD R3, R3, 0xc0, RZ ;  /* 0x000000c003037824 */ /* 0x000fea00078e02ff */
[----:B------:R-:W-:Y:S02]  /*7520*/  IADD3 R147, R147, R3, RZ ;  /* 0x0000000393937210 */ /* 0x000fe40007ffe0ff */
[----:B------:R-:W2:Y:S03]  /*7530*/  LDC.64 R2, c[0x0][0x248] ;  /* 0x00009200ff027b82 */ /* 0x000ea60000000a00 */
[----:B-1-3--:R1:W5:Y:S01]  /*7540*/  LDG.E.128 R32, desc[UR6][R146.64] ;  /* 0x0000000692207981 */ /* 0x00a362000c1e1d00 */
[----:B--2---:R-:W-:Y:S04]  /*7550*/  IMAD.WIDE.U32 R148, R2, 0xc0, R70 ;  /* 0x000000c002947825 */ /* 0x004fe800078e0046 */
[----:B------:R-:W-:Y:S05]  /*7560*/  IMAD R3, R3, 0xc0, RZ ;  /* 0x000000c003037824 */ /* 0x000fea00078e02ff */
[----:B------:R-:W-:Y:S01]  /*7570*/  IADD3 R149, R149, R3, RZ ;  /* 0x0000000395957210 */ /* 0x000fe20007ffe0ff */
[----:B-1----:R-:W-:Y:S06]  /*7580*/  @P0 BRA `(.L_x_5962) ;  /* 0x0000000400600947 */ /* 0x002fec0003800000 */
        /* <DEDUP_REMOVED lines=88> */
.L_x_5962:
[----:B------:R-:W-:Y:S05]  /*7b10*/  BSYNC B0 ;  /* 0x0000000000007941 */ /* 0x000fea0003800000 */
.L_x_5961:
[----:B-----5:R1:W-:Y:S02]  /*7b20*/  STG.E.128 desc[UR6][R148.64], R32 ;  /* 0x0000002094007986 */ /* 0x0203e4000c101d06 */
.L_x_5960:
[----:B------:R-:W-:Y:S05]  /*7b30*/  BSYNC B1 ;  /* 0x0000000000017941 */ /* 0x000fea0003800000 */
.L_x_5959:
        /* <DEDUP_REMOVED lines=11> */
[----:B------:R-:W2:Y:S03]  /*7bf0*/  LDC.64 R2, c[0x0][0x248] ;  /* 0x00009200ff027b82 */ /* 0x000ea60000000a00 */
[----:B-1----:R1:W5:Y:S01]  /*7c00*/  LDG.E.128 R32, desc[UR6][R144.64] ;  /* 0x0000000690207981 */ /* 0x002362000c1e1d00 */
[----:B--2---:R-:W-:Y:S04]  /*7c10*/  IMAD.WIDE.U32 R148, R2, 0xe0, R70 ;  /* 0x000000e002947825 */ /* 0x004fe800078e0046 */
[----:B------:R-:W-:Y:S05]  /*7c20*/  IMAD R3, R3, 0xe0, RZ ;  /* 0x000000e003037824 */ /* 0x000fea00078e02ff */
[----:B------:R-:W-:Y:S01]  /*7c30*/  IADD3 R149, R149, R3, RZ ;  /* 0x0000000395957210 */ /* 0x000fe20007ffe0ff */
[----:B-1----:R-:W-:Y:S06]  /*7c40*/  @P0 BRA `(.L_x_5966) ;  /* 0x00000004005c0947 */ /* 0x002fec0003800000 */
[----:B------:R-:W-:Y:S02]  /*7c50*/  ISETP.GE.AND P0, PT, R100, R143, PT ;  /* 0x0000008f6400720c */ /* 0x000fe40003f06270 */
[----:B------:R-:W-:Y:S02]  /*7c60*/  MOV R71, RZ ;  /* 0x000000ff00477202 */ /* 0x000fe40000000f00 */
[----:B-----5:R-:W-:Y:S02]  /*7c70*/  MOV R30, R32 ;  /* 0x00000020001e7202 */ /* 0x020fe40000000f00 */
[----:B----4-:R-:W-:Y:S02]  /*7c80*/  MOV R47, R33 ;  /* 0x00000021002f7202 */ /* 0x010fe40000000f00 */
        /* <DEDUP_REMOVED lines=83> */
.L_x_5966:
[----:B------:R-:W-:Y:S05]  /*81c0*/  BSYNC B0 ;  /* 0x0000000000007941 */ /* 0x000fea0003800000 */
.L_x_5965:
[----:B-----5:R1:W-:Y:S02]  /*81d0*/  STG.E.128 desc[UR6][R148.64], R32 ;  /* 0x0000002094007986 */ /* 0x0203e4000c101d06 */
.L_x_5964:
[----:B------:R-:W-:Y:S05]  /*81e0*/  BSYNC B1 ;  /* 0x0000000000017941 */ /* 0x000fea0003800000 */
.L_x_5963:
        /* <DEDUP_REMOVED lines=8> */
.L_x_5916:
        /* <DEDUP_REMOVED lines=68> */
.L_x_5934:
        /* <DEDUP_REMOVED lines=84> */
.L_x_5967:
        /* <DEDUP_REMOVED lines=9> */
.L_x_5968:
[----:B------:R-:W-:Y:S04]  /*8c80*/  IADD3 R11, R11, -0x1, RZ ;  /* 0xffffffff0b0b7810 */ /* 0x000fe80007ffe0ff */
[----:B------:R-:W-:Y:S11]  /*8c90*/  ISETP.GT.AND P0, PT, R11, R52, PT ;  /* 0x000000340b00720c */ /* 0x000ff60003f04270 */
[----:B------:R-:W-:Y:S02]  /*8ca0*/  @!UPT UIADD3 URZ, URZ, URZ, URZ ;  /* 0x0000003f3f3ff290 */ /* 0x000fe4000fffe03f */
[----:B------:R-:W-:Y:S05]  /*8cb0*/  @P0 BRA `(.L_x_5969) ;  /* 0xffffff9c000c0947 */ /* 0x000fea000383ffff */
.L_x_5915:
        /* <DEDUP_REMOVED lines=9> */
[----:B------:R-:W1:Y:S01]  /*8d50*/  LDC.64 R2, c[0x0][0x300] ;  /* 0x0000c000ff027b82 */ /* 0x000e620000000a00 */
[----:B------:R-:W-:Y:S01]  /*8d60*/  IMAD.MOV.U32 R0, RZ, RZ, RZ ;  /* 0x000000ffff007224 */ /* 0x000fe200078e00ff */
[----:B------:R-:W5:Y:S01]  /*8d70*/  S2R R103, SR_CTAID.X ;  /* 0x0000000000677919 */ /* 0x000f620000002500 */
[----:B------:R-:W-:Y:S01]  /*8d80*/  ULDC.64 UR8, c[0x0][0x210] ;  /* 0x0000840000087ab9 */ /* 0x000fe20000000a00 */
[----:B-1----:R-:W-:-:S04]  /*8d90*/  ISETP.NE.U32.AND P0, PT, R2, RZ, PT ;  /* 0x000000ff0200720c */ /* 0x002fc80003f05070 */
[----:B------:R-:W-:Y:S02]  /*8da0*/  ISETP.NE.AND.EX P0, PT, R3, RZ, PT, P0 ;  /* 0x000000ff0300720c */ /* 0x000fe40003f05300 */
[----:B------:R-:W1:Y:S11]  /*8db0*/  LDC.64 R2, c[0x0][0x240] ;  /* 0x00009000ff027b82 */ /* 0x000e760000000a00 */
[----:B---3--:R-:W3:Y:S02]  /*8dc0*/  @P0 LDC.64 R6, c[0x0][0x300] ;  /* 0x0000c000ff060b82 */ /* 0x008ee40000000a00 */
[----:B---3--:R-:W-:-:S05]  /*8dd0*/  @P0 IMAD.WIDE R6, R181, 0x4, R6 ;  /* 0x00000004b5060825 */ /* 0x008fca00078e0206 */
[----:B------:R3:W2:Y:S01]  /*8de0*/  @P0 LDG.E R0, desc[UR6][R6.64] ;  /* 0x0000000606000981 */ /* 0x0006a2000c1e1900 */
[----:B-----5:R-:W-:Y:S01]  /*8df0*/  IMAD R53, R103, 0x40, R53 ;  /* 0x0000004067357824 */ /* 0x020fe200078e0235 */
[----:B------:R-:W-:Y:S01]  /*8e00*/  LEA R8, P0, R124, UR8, 0x1 ;  /* 0x000000087c087c11 */ /* 0x000fe2000f8008ff */
[----:B------:R-:W-:Y:S01]  /*8e10*/  IMAD.MOV.U32 R126, RZ, RZ, R124 ;  /* 0x000000ffff7e7224 */ /* 0x000fe200078e007c */
[----:B------:R-:W-:Y:S01]  /*8e20*/  ULDC.U8 UR10, c[0x0][0x3c3] ;  /* 0x0000f0c0000a7ab9 */ /* 0x000fe20000000000 */
[----:B-1----:R-:W-:Y:S01]  /*8e30*/  LEA R4, P2, R2, R124, 0x5 ;  /* 0x0000007c02047211 */ /* 0x002fe200078428ff */
[----:B------:R-:W-:Y:S01]  /*8e40*/  IMAD.SHL.U32 R22, R111, 0x10, RZ ;  /* 0x000000106f167824 */ /* 0x000fe200078e00ff */
[--C-:B------:R-:W-:Y:S01]  /*8e50*/  LEA.HI.X R9, R124, UR9, R127.reuse, 0x1, P0 ;  /* 0x000000097c097c11 */ /* 0x100fe200080f0c7f */
[----:B------:R-:W-:-:S04]  /*8e60*/  IMAD.WIDE.U32 R10, R2, 0x30, R126 ;  /* 0x00000030020a7825 */ /* 0x000fc800078e007e */
[----:B---3--:R-:W-:-:S04]  /*8e70*/  IMAD R6, R3, 0x30, RZ ;  /* 0x0000003003067824 */ /* 0x008fc800078e02ff */
[----:B------:R-:W-:Y:S02]  /*8e80*/  IMAD.IADD R6, R11, 0x1, R6 ;  /* 0x000000010b067824 */ /* 0x000fe400078e0206 */
[----:B--2---:R-:W-:-:S04]  /*8e90*/  IMAD.IADD R0, R53, 0x1, R0 ;  /* 0x0000000135007824 */ /* 0x004fc800078e0200 */
[----:B------:R-:W-:Y:S01]  /*8ea0*/  IMAD R21, R111, R0, RZ ;  /* 0x000000006f157224 */ /* 0x000fe200078e02ff */
[----:B------:R-:W-:-:S04]  /*8eb0*/  LEA R0, P3, R2, R124, 0x4 ;  /* 0x0000007c02007211 */ /* 0x000fc800078620ff */
[-C--:B----4-:R-:W-:Y:S02]  /*8ec0*/  IADD3 R13, P1, R110, R21.reuse, RZ ;  /* 0x000000156e0d7210 */ /* 0x090fe40007f3e0ff */
        /* <DEDUP_REMOVED lines=38> */
[----:B-----5:R-:W-:Y:S01]  /*9130*/  MOV R18, R10 ;  /* 0x0000000a00127202 */ /* 0x020fe20000000f00 */
[----:B------:R-:W-:Y:S02]  /*9140*/  HADD2.F32 R19, -RZ, R9.H1_H1 ;  /* 0x30000009ff137230 */ /* 0x000fe40000004100 */
[----:B------:R-:W-:Y:S02]  /*9150*/  HADD2.F32 R17, -RZ, R11.H1_H1 ;  /* 0x3000000bff117230 */ /* 0x000fe40000004100 */
[----:B------:R-:W-:-:S02]  /*9160*/  HADD2.F32 R20, -RZ, R9.H0_H0 ;  /* 0x20000009ff147230 */ /* 0x000fc40000004100 */
[----:B------:R-:W-:Y:S02]  /*9170*/  HADD2.F32 R16, -RZ, R11.H0_H0 ;  /* 0x2000000bff107230 */ /* 0x000fe40000004100 */
[----:B--2---:R-:W-:Y:S02]  /*9180*/  HADD2.F32 R10, -RZ, R4.H1_H1 ;  /* 0x30000004ff0a7230 */ /* 0x004fe40000004100 */
        /* <DEDUP_REMOVED lines=8> */
[----:B------:R-:W-:-:S02]  /*9210*/  HADD2.F32 R5, -RZ, R5.H0_H0 ;  /* 0x20000005ff057230 */ /* 0x000fc40000004100 */
[----:B------:R-:W-:Y:S01]  /*9220*/  FFMA.FTZ R10, R19, R15, R10 ;  /* 0x0000000f130a7223 */ /* 0x000fe2000001000a */
[-C--:B------:R-:W-:Y:S01]  /*9230*/  FFMA.FTZ R0, R17, R14.reuse, R0 ;  /* 0x0000000e11007223 */ /* 0x080fe20000010000 */
[--C-:B------:R-:W-:Y:S02]  /*9240*/  HADD2.F32 R15, -RZ, R8.reuse.H0_H0 ;  /* 0x20000008ff0f7230 */ /* 0x100fe40000004100 */
[----:B------:R-:W-:Y:S01]  /*9250*/  FFMA.FTZ R9, R16, R14, -R9 ;  /* 0x0000000e10097223 */ /* 0x000fe20000010809 */
[----:B------:R-:W-:Y:S01]  /*9260*/  HADD2.F32 R17, -RZ, R8.H1_H1 ;  /* 0x30000008ff117230 */ /* 0x000fe20000004100 */
[----:B------:R-:W-:Y:S01]  /*9270*/  F2FP.F16.F32.PACK_AB R10, R10, R11 ;  /* 0x0000000b0a0a723e */ /* 0x000fe200000000ff */
[--C-:B------:R-:W-:Y:S02]  /*9280*/  HADD2.F32 R8, -RZ, R18.reuse.H0_H0 ;  /* 0x20000012ff087230 */ /* 0x100fe40000004100 */
[----:B------:R-:W-:Y:S01]  /*9290*/  HADD2.F32 R18, -RZ, R18.H1_H1 ;  /* 0x30000012ff127230 */ /* 0x000fe20000004100 */
[----:B------:R-:W-:Y:S01]  /*92a0*/  F2FP.F16.F32.PACK_AB R11, R0, R9 ;  /* 0x00000009000b723e */ /* 0x000fe200000000ff */
[----:B------:R-:W-:Y:S01]  /*92b0*/  HADD2.F32 R4, -RZ, R4.H0_H0 ;  /* 0x20000004ff047230 */ /* 0x000fe20000004100 */
[----:B------:R-:W-:Y:S01]  /*92c0*/  MOV R9, R10 ;  /* 0x0000000a00097202 */ /* 0x000fe20000000f00 */
[----:B------:R-:W-:-:S02]  /*92d0*/  HADD2.F32 R7, -RZ, R7.H0_H0 ;  /* 0x20000007ff077230 */ /* 0x000fc40000004100 */
[-C--:B------:R-:W-:Y:S01]  /*92e0*/  FMUL.FTZ R19, R18, R5.reuse ;  /* 0x0000000512137220 */ /* 0x080fe20000410000 */
        /* <DEDUP_REMOVED lines=11> */
.L_x_5976:
[----:B------:R-:W-:Y:S05]  /*93a0*/  BSYNC B0 ;  /* 0x0000000000007941 */ /* 0x000fea0003800000 */
.L_x_5975:
[----:B-----5:R2:W-:Y:S02]  /*93b0*/  STS.128 [R183], R8 ;  /* 0x00000008b7007388 */ /* 0x0205e40000000c00 */
.L_x_5974:
[----:B------:R-:W-:Y:S05]  /*93c0*/  BSYNC B1 ;  /* 0x0000000000017941 */ /* 0x000fea0003800000 */
.L_x_5973:
        /* <DEDUP_REMOVED lines=26> */
[--C-:B------:R-:W-:Y:S01]  /*9570*/  HADD2.F32 R21, -RZ, R9.reuse.H0_H0 ;  /* 0x20000009ff157230 */ /* 0x100fe20000004100 */
[----:B------:R-:W-:Y:S01]  /*9580*/  MOV R19, R10 ;  /* 0x0000000a00137202 */ /* 0x000fe20000000f00 */
[----:B------:R-:W-:Y:S02]  /*9590*/  HADD2.F32 R20, -RZ, R9.H1_H1 ;  /* 0x30000009ff147230 */ /* 0x000fe40000004100 */
        /* <DEDUP_REMOVED lines=10> */
[-C--:B------:R-:W-:Y:S01]  /*9640*/  FFMA.FTZ R14, R21, R16.reuse, -R14 ;  /* 0x00000010150e7223 */ /* 0x080fe2000001080e */
[-C--:B------:R-:W-:Y:S01]  /*9650*/  FFMA.FTZ R10, R17, R15.reuse, -R10 ;  /* 0x0000000f110a7223 */ /* 0x080fe2000001080a */
[----:B------:R-:W-:Y:S01]  /*9660*/  FFMA.FTZ R11, R20, R16, R11 ;  /* 0x00000010140b7223 */ /* 0x000fe2000001000b */
[----:B------:R-:W-:Y:S01]  /*9670*/  FFMA.FTZ R9, R18, R15, R9 ;  /* 0x0000000f12097223 */ /* 0x000fe20000010009 */
[----:B------:R-:W-:-:S02]  /*9680*/  HADD2.F32 R4, -RZ, R4.H0_H0 ;  /* 0x20000004ff047230 */ /* 0x000fc40000004100 */
[----:B------:R-:W-:Y:S01]  /*9690*/  HADD2.F32 R5, -RZ, R5.H0_H0 ;  /* 0x20000005ff057230 */ /* 0x000fe20000004100 */
[----:B------:R-:W-:Y:S01]  /*96a0*/  F2FP.F16.F32.PACK_AB R14, R11, R14 ;  /* 0x0000000e0b0e723e */ /* 0x000fe200000000ff */
[--C-:B------:R-:W-:Y:S01]  /*96b0*/  HADD2.F32 R15, -RZ, R8.reuse.H0_H0 ;  /* 0x20000008ff0f7230 */ /* 0x100fe20000004100 */
[----:B------:R-:W-:Y:S01]  /*96c0*/  F2FP.F16.F32.PACK_AB R11, R9, R10 ;  /* 0x0000000a090b723e */ /* 0x000fe200000000ff */
[----:B------:R-:W-:Y:S01]  /*96d0*/  HADD2.F32 R17, -RZ, R8.H1_H1 ;  /* 0x30000008ff117230 */ /* 0x000fe20000004100 */
[----:B------:R-:W-:Y:S01]  /*96e0*/  MOV R9, R14 ;  /* 0x0000000e00097202 */ /* 0x000fe20000000f00 */
[--C-:B------:R-:W-:Y:S02]  /*96f0*/  HADD2.F32 R16, -RZ, R19.reuse.H1_H1 ;  /* 0x30000013ff107230 */ /* 0x100fe40000004100 */
        /* <DEDUP_REMOVED lines=13> */
.L_x_5980:
[----:B------:R-:W-:Y:S05]  /*97d0*/  BSYNC B0 ;  /* 0x0000000000007941 */ /* 0x000fea0003800000 */
.L_x_5979:
[----:B-----5:R4:W-:Y:S02]  /*97e0*/  STS.128 [R183+0x800], R8 ;  /* 0x00080008b7007388 */ /* 0x0209e40000000c00 */
.L_x_5978:
[----:B------:R-:W-:Y:S05]  /*97f0*/  BSYNC B1 ;  /* 0x0000000000017941 */ /* 0x000fea0003800000 */
.L_x_5977:
        /* <DEDUP_REMOVED lines=65> */
.L_x_5984:
[----:B------:R-:W-:Y:S05]  /*9c10*/  BSYNC B0 ;  /* 0x0000000000007941 */ /* 0x000fea0003800000 */
.L_x_5983:
[----:B-----5:R4:W-:Y:S02]  /*9c20*/  STS.128 [R183+0x1000], R8 ;  /* 0x00100008b7007388 */ /* 0x0209e40000000c00 */
.L_x_5982:
[----:B------:R-:W-:Y:S05]  /*9c30*/  BSYNC B1 ;  /* 0x0000000000017941 */ /* 0x000fea0003800000 */
.L_x_5981:
        /* <DEDUP_REMOVED lines=25> */
[--C-:B-----5:R-:W-:Y:S02]  /*9dd0*/  HADD2.F32 R13, -RZ, R27.reuse.H1_H1 ;  /* 0x3000001bff0d7230 */ /* 0x120fe40000004100 */
[----:B------:R-:W-:Y:S02]  /*9de0*/  HADD2.F32 R12, -RZ, R27.H0_H0 ;  /* 0x2000001bff0c7230 */ /* 0x000fe40000004100 */
[--C-:B------:R-:W-:Y:S02]  /*9df0*/  HADD2.F32 R15, -RZ, R25.reuse.H1_H1 ;  /* 0x30000019ff0f7230 */ /* 0x100fe40000004100 */
[----:B------:R-:W-:-:S02]  /*9e00*/  HADD2.F32 R14, -RZ, R25.H0_H0 ;  /* 0x20000019ff0e7230 */ /* 0x000fc40000004100 */
[----:B--2---:R-:W-:Y:S02]  /*9e10*/  HADD2.F32 R6, -RZ, R3.H1_H1 ;  /* 0x30000003ff067230 */ /* 0x004fe40000004100 */
[----:B----4-:R-:W-:Y:S02]  /*9e20*/  HADD2.F32 R8, -RZ, R2.H1_H1 ;  /* 0x30000002ff087230 */ /* 0x010fe40000004100 */
        /* <DEDUP_REMOVED lines=30> */
.L_x_5987:
[----:B------:R-:W-:Y:S05]  /*a010*/  BSYNC B0 ;  /* 0x0000000000007941 */ /* 0x000fea0003800000 */
.L_x_5986:
[----:B-----5:R2:W-:Y:S01]  /*a020*/  STS.128 [R183+0x1800], R24 ;  /* 0x00180018b7007388 */ /* 0x0205e20000000c00 */
[----:B------:R-:W-:Y:S05]  /*a030*/  BRA `(.L_x_5985) ;  /* 0x0000001c00787947 */ /* 0x000fea0003800000 */
.L_x_5972:
        /* <DEDUP_REMOVED lines=29> */
[----:B--2---:R-:W-:-:S04]  /*a210*/  IADD3 R9, P1, R0, R20, RZ ;  /* 0x0000001400097210 */ /* 0x004fc80007f3e0ff */
[----:B------:R-:W2:Y:S01]  /*a220*/  LDG.E.128 R4, desc[UR6][R6.64] ;  /* 0x0000000606047981 */ /* 0x000ea2000c1e1d00 */
[----:B------:R-:W-:Y:S02]  /*a230*/  LEA.HI.X.SX32 R0, R0, R21, 0x1, P1 ;  /* 0x0000001500007211 */ /* 0x000fe400008f0eff */
[----:B------:R-:W-:-:S04]  /*a240*/  LEA R8, P1, R9, UR8, 0x1 ;  /* 0x0000000809087c11 */ /* 0x000fc8000f8208ff */
[----:B------:R-:W-:-:S06]  /*a250*/  LEA.HI.X R9, R9, UR9, R0, 0x1, P1 ;  /* 0x0000000909097c11 */ /* 0x000fcc00088f0c00 */
[----:B------:R-:W4:Y:S01]  /*a260*/  LDG.E.128 R8, desc[UR6][R8.64] ;  /* 0x0000000608087981 */ /* 0x000f22000c1e1d00 */
[----:B---3--:R-:W-:Y:S02]  /*a270*/  HADD2.F32 R33, -RZ, R12.H0_H0 ;  /* 0x2000000cff217230 */ /* 0x008fe40000004100 */
[----:B------:R-:W-:Y:S02]  /*a280*/  HADD2.F32 R35, -RZ, R13.H0_H0 ;  /* 0x2000000dff237230 */ /* 0x000fe40000004100 */
[--C-:B--2---:R-:W-:Y:S02]  /*a290*/  HADD2.F32 R0, -RZ, R4.reuse.H0_H0 ;  /* 0x20000004ff007230 */ /* 0x104fe40000004100 */
        /* <DEDUP_REMOVED lines=57> */
.L_x_5991:
[----:B------:R-:W-:Y:S05]  /*a630*/  BSYNC B0 ;  /* 0x0000000000007941 */ /* 0x000fea0003800000 */
.L_x_5990:
[----:B-----5:R3:W-:Y:S02]  /*a640*/  STS.128 [R183], R16 ;  /* 0x00000010b7007388 */ /* 0x0207e40000000c00 */
.L_x_5989:
[----:B------:R-:W-:Y:S05]  /*a650*/  BSYNC B1 ;  /* 0x0000000000017941 */ /* 0x000fea0003800000 */
.L_x_5988:
        /* <DEDUP_REMOVED lines=17> */
[C---:B--2---:R-:W-:Y:S02]  /*a770*/  IADD3 R8, P1, R22.reuse, R20, RZ ;  /* 0x0000001416087210 */ /* 0x044fe40007f3e0ff */
        /* <DEDUP_REMOVED lines=80> */
.L_x_5995:
[----:B------:R-:W-:Y:S05]  /*ac80*/  BSYNC B0 ;  /* 0x0000000000007941 */ /* 0x000fea0003800000 */
.L_x_5994:
[----:B-----5:R1:W-:Y:S02]  /*ac90*/  STS.128 [R183+0x800], R16 ;  /* 0x00080010b7007388 */ /* 0x0203e40000000c00 */
.L_x_5993:
[----:B------:R-:W-:Y:S05]  /*aca0*/  BSYNC B1 ;  /* 0x0000000000017941 */ /* 0x000fea0003800000 */
.L_x_5992:
        /* <DEDUP_REMOVED lines=19> */
[C---:B--2---:R-:W-:Y:S02]  /*ade0*/  SHF.L.U32 R8, R111.reuse, 0x5, RZ ;  /* 0x000000056f087819 */ /* 0x044fe400000006ff */
[C---:B------:R-:W-:Y:S02]  /*adf0*/  @P0 IADD3 R4, -R111.reuse, RZ, RZ ;  /* 0x000000ff6f040210 */ /* 0x040fe40007ffe1ff */
[C---:B------:R-:W-:Y:S02]  /*ae00*/  IADD3 R9, P1, R8.reuse, R20, RZ ;  /* 0x0000001408097210 */ /* 0x040fe40007f3e0ff */
        /* <DEDUP_REMOVED lines=77> */
.L_x_5999:
[----:B------:R-:W-:Y:S05]  /*b2e0*/  BSYNC B0 ;  /* 0x0000000000007941 */ /* 0x000fea0003800000 */
.L_x_5998:
[----:B-----5:R3:W-:Y:S02]  /*b2f0*/  STS.128 [R183+0x1000], R16 ;  /* 0x00100010b7007388 */ /* 0x0207e40000000c00 */
.L_x_5997:
[----:B------:R-:W-:Y:S05]  /*b300*/  BSYNC B1 ;  /* 0x0000000000017941 */ /* 0x000fea0003800000 */
.L_x_5996:
        /* <DEDUP_REMOVED lines=22> */
[----:B---3--:R-:W-:Y:S01]  /*b470*/  IMAD.WIDE R24, R3, 0x2, R24 ;  /* 0x0000000203187825 */ /* 0x008fe200078e0218 */
[----:B------:R-:W-:-:S04]  /*b480*/  IADD3 R20, P1, R5, R20, RZ ;  /* 0x0000001405147210 */ /* 0x000fc80007f3e0ff */
[----:B------:R-:W-:Y:S01]  /*b490*/  LEA.HI.X.SX32 R21, R5, R21, 0x1, P1 ;  /* 0x0000001505157211 */ /* 0x000fe200008f0eff */
[----:B------:R-:W3:Y:S01]  /*b4a0*/  LDG.E.128 R24, desc[UR6][R24.64] ;  /* 0x0000000618187981 */ /* 0x000ee2000c1e1d00 */
[----:B------:R-:W-:-:S04]  /*b4b0*/  IADD3 R4, P1, R2, R20, RZ ;  /* 0x0000001402047210 */ /* 0x000fc80007f3e0ff */
[----:B------:R-:W-:Y:S02]  /*b4c0*/  LEA.HI.X.SX32 R5, R2, R21, 0x1, P1 ;  /* 0x0000001502057211 */ /* 0x000fe400008f0eff */
[C---:B------:R-:W-:Y:S02]  /*b4d0*/  LEA R6, P1, R4.reuse, UR8, 0x1 ;  /* 0x0000000804067c11 */ /* 0x040fe4000f8208ff */
[----:B------:R-:W-:Y:S02]  /*b4e0*/  MOV R2, RZ ;  /* 0x000000ff00027202 */ /* 0x000fe40000000f00 */
[----:B------:R-:W-:Y:S01]  /*b4f0*/  LEA.HI.X R7, R4, UR9, R5, 0x1, P1 ;  /* 0x0000000904077c11 */ /* 0x000fe200088f0c05 */
[----:B------:R-:W-:Y:S01]  /*b500*/  ULDC.64 UR8, c[0x0][0x358] ;  /* 0x0000d60000087ab9 */ /* 0x000fe20000000a00 */
[----:B------:R-:W-:-:S04]  /*b510*/  @P0 IADD3 R2, -R112, RZ, RZ ;  /* 0x000000ff70020210 */ /* 0x000fc80007ffe1ff */
[----:B------:R-:W4:Y:S01]  /*b520*/  LDG.E.128 R4, desc[UR6][R6.64] ;  /* 0x0000000606047981 */ /* 0x000f22000c1e1d00 */
[----:B------:R-:W-:-:S04]  /*b530*/  IADD3 R20, P1, R2, R20, RZ ;  /* 0x0000001402147210 */ /* 0x000fc80007f3e0ff */
[----:B------:R-:W-:Y:S02]  /*b540*/  LEA.HI.X.SX32 R21, R2, R21, 0x1, P1 ;  /* 0x0000001502157211 */ /* 0x000fe400008f0eff */
[----:B--2---:R-:W-:-:S04]  /*b550*/  LEA R8, P1, R20, UR8, 0x1 ;  /* 0x0000000814087c11 */ /* 0x004fc8000f8208ff */
[----:B------:R-:W-:-:S06]  /*b560*/  LEA.HI.X R9, R20, UR9, R21, 0x1, P1 ;  /* 0x0000000914097c11 */ /* 0x000fcc00088f0c15 */
[----:B------:R-:W2:Y:S01]  /*b570*/  LDG.E.128 R8, desc[UR6][R8.64] ;  /* 0x0000000608087981 */ /* 0x000ea2000c1e1d00 */
[--C-:B---3--:R-:W-:Y:S02]  /*b580*/  HADD2.F32 R19, -RZ, R24.reuse.H0_H0 ;  /* 0x20000018ff137230 */ /* 0x108fe40000004100 */
[--C-:B------:R-:W-:Y:S02]  /*b590*/  HADD2.F32 R20, -RZ, R25.reuse.H0_H0 ;  /* 0x20000019ff147230 */ /* 0x100fe40000004100 */
[----:B------:R-:W-:Y:S02]  /*b5a0*/  HADD2.F32 R21, -RZ, R24.H1_H1 ;  /* 0x30000018ff157230 */ /* 0x000fe40000004100 */
[----:B------:R-:W-:Y:S02]  /*b5b0*/  HADD2.F32 R24, -RZ, R25.H1_H1 ;  /* 0x30000019ff187230 */ /* 0x000fe40000004100 */
[----:B----4-:R-:W-:Y:S02]  /*b5c0*/  HADD2.F32 R2, -RZ, R4.H0_H0 ;  /* 0x20000004ff027230 */ /* 0x010fe40000004100 */
        /* <DEDUP_REMOVED lines=55> */
.L_x_6001:
[----:B------:R-:W-:Y:S05]  /*b940*/  BSYNC B0 ;  /* 0x0000000000007941 */ /* 0x000fea0003800000 */
.L_x_6000:
[----:B-----5:R1:W-:Y:S01]  /*b950*/  STS.128 [R183+0x1800], R12 ;  /* 0x0018000cb7007388 */ /* 0x0203e20000000c00 */
[----:B------:R-:W-:Y:S05]  /*b960*/  BRA `(.L_x_5985) ;  /* 0x00000004002c7947 */ /* 0x000fea0003800000 */
.L_x_5971:
        /* <DEDUP_REMOVED lines=22> */
.L_x_6003:
[----:B------:R-:W-:Y:S05]  /*bad0*/  BSYNC B0 ;  /* 0x0000000000007941 */ /* 0x000fea0003800000 */
.L_x_6002:
        /* <DEDUP_REMOVED lines=16> */
.L_x_6005:
[----:B------:R-:W-:Y:S05]  /*bbe0*/  BSYNC B0 ;  /* 0x0000000000007941 */ /* 0x000fea0003800000 */
.L_x_6004:
        /* <DEDUP_REMOVED lines=16> */
.L_x_6007:
[----:B------:R-:W-:Y:S05]  /*bcf0*/  BSYNC B0 ;  /* 0x0000000000007941 */ /* 0x000fea0003800000 */
.L_x_6006:
        /* <DEDUP_REMOVED lines=18> */
.L_x_5985:
[----:B------:R-:W-:Y:S05]  /*be20*/  BSYNC B2 ;  /* 0x0000000000027941 */ /* 0x000fea0003800000 */
.L_x_5970:
        /* <DEDUP_REMOVED lines=26> */
.L_x_6009:
[----:B------:R-:W-:Y:S05]  /*bfd0*/  BSYNC B0 ;  /* 0x0000000000007941 */ /* 0x000fea0003800000 */
.L_x_6008:
        /* <DEDUP_REMOVED lines=14> */
.L_x_6011:
[----:B------:R-:W-:Y:S05]  /*c0c0*/  BSYNC B0 ;  /* 0x0000000000007941 */ /* 0x000fea0003800000 */
.L_x_6010:
[----:B------:R-:W-:Y:S01]  /*c0d0*/  BSSY B0, `(.L_x_6012) ;  /* 0x000000f000007945 */ /* 0x000fe20003800000 */
[----:B------:R-:W-:Y:S02]  /*c0e0*/  ISETP.GE.AND P1, PT, R3, R7, PT ;  /* 0x000000070300720c */ /* 0x000fe40003f26270 */
[----:B------:R-:W-:Y:S01]  /*c0f0*/  LEA.HI R9, R51, R51, RZ, 0x1 ;  /* 0x0000003333097211 */ /* 0x000fe200078f08ff */
[----:B------:R-:W-:Y:S05]  /*c100*/  @P2 BRA `(.L_x_6013) ;  /* 0x00000000002c2947 */ /* 0x000fea0003800000 */
[----:B------:R-:W-:Y:S02]  /*c110*/  ULDC UR5, c[0x0][0x2d0] ;  /* 0x0000b40000057ab9 */ /* 0x000fe40000000800 */
[----:B------:R-:W-:-:S13]  /*c120*/  ISETP.GE.AND P0, PT, R100, UR5, PT ;  /* 0x0000000564007c0c */ /* 0x000fda000bf06270 */
[----:B------:R1:W-:Y:S01]  /*c130*/  @P0 STS.128 [R183+0x3000], RZ ;  /* 0x003000ffb7000388 */ /* 0x0003e20000000c00 */
[----:B------:R-:W-:Y:S05]  /*c140*/  @P0 BRA `(.L_x_6013) ;  /* 0x00000000001c0947 */ /* 0x000fea0003800000 */
[----:B-1----:R-:W1:Y:S02]  /*c150*/  LDC.64 R4, c[0x0][0x248] ;  /* 0x00009200ff047b82 */ /* 0x002e640000000a00 */
[----:B-1----:R-:W-:-:S04]  /*c160*/  LEA R12, P0, R4, R186, 0x6 ;  /* 0x000000ba040c7211 */ /* 0x002fc800078030ff */
[----:B------:R-:W-:-:S05]  /*c170*/  LEA.HI.X R13, R4, R187, R5, 0x6, P0 ;  /* 0x000000bb040d7211 */ /* 0x000fca00000f3405 */
[----:B------:R-:W-:Y:S01]  /*c180*/  @!PT LDS RZ, [RZ] ;  /* 0x00000000fffff984 */ /* 0x000fe20000000800 */
[----:B------:R-:W-:Y:S01]  /*c190*/  @!PT LDS RZ, [RZ] ;  /* 0x00000000fffff984 */ /* 0x000fe20000000800 */
[----:B------:R-:W-:Y:S01]  /*c1a0*/  @!PT LDS RZ, [RZ] ;  /* 0x00000000fffff984 */ /* 0x000fe20000000800 */
[----:B------:R1:W-:Y:S04]  /*c1b0*/  LDGSTS.E.BYPASS.LTC128B.128 [R183+0x3000], desc[UR6][R12.64] ;  /* 0x030000000cb77fae */ /* 0x0003e8000b901d46 */
.L_x_6013:
[----:B------:R-:W-:Y:S05]  /*c1c0*/  BSYNC B0 ;  /* 0x0000000000007941 */ /* 0x000fea0003800000 */
.L_x_6012:
[----:B------:R-:W-:Y:S04]  /*c1d0*/  BSSY B0, `(.L_x_6014) ;  /* 0x000000e000007945 */ /* 0x000fe80003800000 */
[----:B------:R-:W-:Y:S05]  /*c1e0*/  @P3 BRA `(.L_x_6015) ;  /* 0x0000000000303947 */ /* 0x000fea0003800000 */
[----:B------:R-:W-:Y:S02]  /*c1f0*/  ULDC UR5, c[0x0][0x2d0] ;  /* 0x0000b40000057ab9 */ /* 0x000fe40000000800 */
[----:B------:R-:W-:-:S13]  /*c200*/  ISETP.GE.AND P0, PT, R100, UR5, PT ;  /* 0x0000000564007c0c */ /* 0x000fda000bf06270 */
[----:B------:R1:W-:Y:S01]  /*c210*/  @P0 STS.128 [R183+0x3800], RZ ;  /* 0x003800ffb7000388 */ /* 0x0003e20000000c00 */
[----:B------:R-:W-:Y:S05]  /*c220*/  @P0 BRA `(.L_x_6015) ;  /* 0x0000000000200947 */ /* 0x000fea0003800000 */
[----:B-1----:R-:W1:Y:S02]  /*c230*/  LDC.64 R4, c[0x0][0x248] ;  /* 0x00009200ff047b82 */ /* 0x002e640000000a00 */
[----:B-1----:R-:W-:-:S04]  /*c240*/  IMAD.WIDE.U32 R12, R4, 0x60, R186 ;  /* 0x00000060040c7825 */ /* 0x002fc800078e00ba */
[----:B------:R-:W-:-:S05]  /*c250*/  IMAD R5, R5, 0x60, RZ ;  /* 0x0000006005057824 */ /* 0x000fca00078e02ff */
[----:B------:R-:W-:-:S05]  /*c260*/  IADD3 R13, R5, R13, RZ ;  /* 0x0000000d050d7210 */ /* 0x000fca0007ffe0ff */
[----:B------:R-:W-:Y:S01]  /*c270*/  @!PT LDS RZ, [RZ] ;  /* 0x00000000fffff984 */ /* 0x000fe20000000800 */
[----:B------:R-:W-:Y:S01]  /*c280*/  @!PT LDS RZ, [RZ] ;  /* 0x00000000fffff984 */ /* 0x000fe20000000800 */
[----:B------:R-:W-:Y:S01]  /*c290*/  @!PT LDS RZ, [RZ] ;  /* 0x00000000fffff984 */ /* 0x000fe20000000800 */
[----:B------:R1:W-:Y:S02]  /*c2a0*/  LDGSTS.E.BYPASS.LTC128B.128 [R183+0x3800], desc[UR6][R12.64] ;  /* 0x038000000cb77fae */ /* 0x0003e4000b901d46 */
.L_x_6015:
[----:B------:R-:W-:Y:S05]  /*c2b0*/  BSYNC B0 ;  /* 0x0000000000007941 */ /* 0x000fea0003800000 */
.L_x_6014:
[----:B------:R-:W-:Y:S04]  /*c2c0*/  BSSY B0, `(.L_x_6016) ;  /* 0x000000d000007945 */ /* 0x000fe80003800000 */
        /* <DEDUP_REMOVED lines=12> */
.L_x_6017:
[----:B------:R-:W-:Y:S05]  /*c390*/  BSYNC B0 ;  /* 0x0000000000007941 */ /* 0x000fea0003800000 */
.L_x_6016:
        /* <DEDUP_REMOVED lines=14> */
.L_x_6019:
[----:B------:R-:W-:Y:S05]  /*c480*/  BSYNC B0 ;  /* 0x0000000000007941 */ /* 0x000fea0003800000 */
.L_x_6018:
        /* <DEDUP_REMOVED lines=14> */
.L_x_6021:
[----:B------:R-:W-:Y:S05]  /*c570*/  BSYNC B0 ;  /* 0x0000000000007941 */ /* 0x000fea0003800000 */
.L_x_6020:
        /* <DEDUP_REMOVED lines=14> */
.L_x_6023:
[----:B------:R-:W-:Y:S05]  /*c660*/  BSYNC B0 ;  /* 0x0000000000007941 */ /* 0x000fea0003800000 */
.L_x_6022:
[----:B------:R-:W0:Y:S01]  /*c670*/  LDGDEPBAR ;  /* 0x00000000000079af */ /* 0x000e220000000000 */
[----:B------:R-:W-:Y:S01]  /*c680*/  ISETP.GE.AND P0, PT, R128, R7, PT ;  /* 0x000000078000720c */ /* 0x000fe20003f06270 */
[----:B------:R-:W-:Y:S01]  /*c690*/  ULDC.64 UR10, c[0x0][0x220] ;  /* 0x00008800000a7ab9 */ /* 0x000fe20000000a00 */
[----:B-1----:R-:W-:Y:S01]  /*c6a0*/  LOP3.LUT R4, R9, 0xfffffffe, RZ, 0xc0, !PT ;  /* 0xfffffffe09047812 */ /* 0x002fe200078ec0ff */
[----:B------:R-:W-:Y:S01]  /*c6b0*/  BSSY B0, `(.L_x_6024) ;  /* 0x000001a000007945 */ /* 0x000fe20003800000 */
[C---:B------:R-:W-:Y:S01]  /*c6c0*/  LEA R148, P1, R116.reuse, UR10, 0x1 ;  /* 0x0000000a74947c11 */ /* 0x040fe2000f8208ff */
[----:B------:R-:W-:Y:S01]  /*c6d0*/  IMAD.SHL.U32 R132, R113, 0x40, RZ ;  /* 0x0000004071847824 */ /* 0x000fe200078e00ff */
[----:B------:R-:W-:Y:S01]  /*c6e0*/  SHF.R.S32.HI R5, RZ, 0x1f, R102 ;  /* 0x0000001fff057819 */ /* 0x000fe20000011466 */
[----:B------:R-:W-:Y:S01]  /*c6f0*/  IMAD.IADD R173, R51, 0x1, -R4 ;  /* 0x0000000133ad7824 */ /* 0x000fe200078e0a04 */
[----:B------:R-:W-:Y:S02]  /*c700*/  LEA.HI.X R149, R116, UR11, R119, 0x1, P1 ;  /* 0x0000000b74957c11 */ /* 0x000fe400088f0c77 */
[----:B------:R-:W-:-:S02]  /*c710*/  LEA.HI R4, R5, R102, RZ, 0x3 ;  /* 0x0000006605047211 */ /* 0x000fc400078f18ff */
[-C--:B------:R-:W-:Y:S02]  /*c720*/  ISETP.GE.AND P1, PT, R8, R7.reuse, PT ;  /* 0x000000070800720c */ /* 0x080fe40003f26270 */
[-C--:B------:R-:W-:Y:S02]  /*c730*/  ISETP.GE.AND P2, PT, R0, R7.reuse, PT ;  /* 0x000000070000720c */ /* 0x080fe40003f46270 */
[-C--:B------:R-:W-:Y:S02]  /*c740*/  ISETP.GE.AND P3, PT, R22, R7.reuse, PT ;  /* 0x000000071600720c */ /* 0x080fe40003f66270 */
[-C--:B------:R-:W-:Y:S02]  /*c750*/  ISETP.GE.AND P4, PT, R16, R7.reuse, PT ;  /* 0x000000071000720c */ /* 0x080fe40003f86270 */
[----:B------:R-:W-:Y:S02]  /*c760*/  ISETP.GE.AND P6, PT, R10, R7, PT ;  /* 0x000000070a00720c */ /* 0x000fe40003fc6270 */
[----:B------:R-:W-:Y:S01]  /*c770*/  LOP3.LUT R9, R4, 0xfffffff8, RZ, 0xc0, !PT ;  /* 0xfffffff804097812 */ /* 0x000fe200078ec0ff */
[----:B------:R-:W-:-:S04]  /*c780*/  DEPBAR.LE SB0, 0x0 ;  /* 0x000080000000791a */ /* 0x000fc80000000000 */
[----:B------:R-:W-:Y:S01]  /*c790*/  BAR.SYNC.DEFER_BLOCKING 0x0 ;  /* 0x0000000000007b1d */ /* 0x000fe20000010000 */
[----:B------:R-:W-:-:S05]  /*c7a0*/  P2R R8, PR, RZ, 0x2 ;  /* 0x00000002ff087803 */ /* 0x000fca0000000000 */
[----:B------:R1:W-:Y:S01]  /*c7b0*/  @P0 STS.128 [R183+0x6000], RZ ;  /* 0x006000ffb7000388 */ /* 0x0003e20000000c00 */
[----:B------:R-:W-:Y:S05]  /*c7c0*/  @P0 BRA `(.L_x_6025) ;  /* 0x0000000000200947 */ /* 0x000fea0003800000 */
        /* <DEDUP_REMOVED lines=8> */
.L_x_6025:
[----:B------:R-:W-:Y:S05]  /*c850*/  BSYNC B0 ;  /* 0x0000000000007941 */ /* 0x000fea0003800000 */
.L_x_6024:
[----:B------:R1:W-:Y:S01]  /*c860*/  @P2 STS.128 [R183+0x6800], RZ ;  /* 0x006800ffb7002388 */ /* 0x0003e20000000c00 */
[----:B------:R-:W-:Y:S01]  /*c870*/  IMAD.IADD R0, R102, 0x1, -R9 ;  /* 0x0000000166007824 */ /* 0x000fe200078e0a09 */
[----:B------:R-:W-:Y:S01]  /*c880*/  ISETP.GE.AND P5, PT, R6, R7, PT ;  /* 0x000000070600720c */ /* 0x000fe20003fa6270 */
[----:B------:R-:W-:Y:S01]  /*c890*/  IMAD.SHL.U32 R6, R50, 0x40, RZ ;  /* 0x0000004032067824 */ /* 0x000fe200078e00ff */
[----:B------:R-:W-:Y:S01]  /*c8a0*/  SHF.R.S32.HI R4, RZ, 0x3, R4 ;  /* 0x00000003ff047819 */ /* 0x000fe20000011404 */
[----:B------:R-:W-:Y:S01]  /*c8b0*/  IMAD.SHL.U32 R9, R0, 0x40, RZ ;  /* 0x0000004000097824 */ /* 0x000fe200078e00ff */
[----:B------:R-:W-:Y:S01]  /*c8c0*/  LEA.HI R134, R5, R102, RZ, 0x5 ;  /* 0x0000006605867211 */ /* 0x000fe200078f28ff */
[----:B------:R-:W-:Y:S01]  /*c8d0*/  IMAD.SHL.U32 R51, R173, 0x8, RZ ;  /* 0x00000008ad337824 */ /* 0x000fe200078e00ff */
[----:B------:R-:W-:Y:S01]  /*c8e0*/  LOP3.LUT R6, R6, 0x1c0, RZ, 0xc0, !PT ;  /* 0x000001c006067812 */ /* 0x000fe200078ec0ff */
[----:B------:R-:W-:Y:S01]  /*c8f0*/  IMAD.SHL.U32 R4, R4, 0x8, RZ ;  /* 0x0000000804047824 */ /* 0x000fe200078e00ff */
[----:B------:R-:W-:Y:S01]  /*c900*/  LOP3.LUT R9, R9, 0x1c0, RZ, 0xc0, !PT ;  /* 0x000001c009097812 */ /* 0x000fe200078ec0ff */
[----:B------:R-:W-:Y:S01]  /*c910*/  BSSY B0, `(.L_x_6026) ;  /* 0x0000015000007945 */ /* 0x000fe20003800000 */
[----:B------:R-:W-:-:S02]  /*c920*/  LOP3.LUT R132, R132, 0xfffffe00, RZ, 0xc0, !PT ;  /* 0xfffffe0084847812 */ /* 0x000fc400078ec0ff */
[----:B------:R-:W-:Y:S02]  /*c930*/  LOP3.LUT R51, R6, 0x8, R51, 0xf8, !PT ;  /* 0x0000000806337812 */ /* 0x000fe400078ef833 */
[----:B------:R-:W-:Y:S02]  /*c940*/  SHF.R.S32.HI R133, RZ, 0x5, R134 ;  /* 0x00000005ff857819 */ /* 0x000fe40000011486 */
[----:B------:R-:W-:Y:S02]  /*c950*/  SHF.R.U32.HI R6, RZ, 0x3, R6 ;  /* 0x00000003ff067819 */ /* 0x000fe40000011606 */
[----:B------:R-:W-:Y:S01]  /*c960*/  LOP3.LUT R4, R9, 0x8, R4, 0xf8, !PT ;  /* 0x0000000809047812 */ /* 0x000fe200078ef804 */
[----:B------:R-:W-:Y:S01]  /*c970*/  IMAD R174, R133, 0x400, R132 ;  /* 0x0000040085ae7824 */ /* 0x000fe200078e0284 */
[----:B------:R-:W-:Y:S02]  /*c980*/  SHF.R.U32.HI R5, RZ, 0x3, R9 ;  /* 0x00000003ff057819 */ /* 0x000fe40000011609 */
        /* <DEDUP_REMOVED lines=13> */
.L_x_6027:
[----:B------:R-:W-:Y:S05]  /*ca60*/  BSYNC B0 ;  /* 0x0000000000007941 */ /* 0x000fea0003800000 */
.L_x_6026:
[----:B------:R1:W-:Y:S01]  /*ca70*/  @P3 STS.128 [R183+0x7000], RZ ;  /* 0x007000ffb7003388 */ /* 0x0003e20000000c00 */
[----:B------:R-:W-:Y:S01]  /*ca80*/  IMAD.IADD R174, R51, 0x1, R174 ;  /* 0x0000000133ae7824 */ /* 0x000fe200078e02ae */
[----:B------:R-:W-:Y:S01]  /*ca90*/  BSSY B0, `(.L_x_6028) ;  /* 0x0000011000007945 */ /* 0x000fe20003800000 */
[----:B------:R-:W-:Y:S01]  /*caa0*/  IMAD R173, R173, 0x200, R4 ;  /* 0x00000200adad7824 */ /* 0x000fe200078e0204 */
        /* <DEDUP_REMOVED lines=15> */
.L_x_6029:
[----:B------:R-:W-:Y:S05]  /*cba0*/  BSYNC B0 ;  /* 0x0000000000007941 */ /* 0x000fea0003800000 */
.L_x_6028:
        /* <DEDUP_REMOVED lines=15> */
.L_x_6031:
[----:B------:R-:W-:Y:S05]  /*cca0*/  BSYNC B0 ;  /* 0x0000000000007941 */ /* 0x000fea0003800000 */
.L_x_6030:
        /* <DEDUP_REMOVED lines=14> */
.L_x_6033:
[----:B------:R-:W-:Y:S05]  /*cd90*/  BSYNC B0 ;  /* 0x0000000000007941 */ /* 0x000fea0003800000 */
.L_x_6032:
        /* <DEDUP_REMOVED lines=16> */
.L_x_6035:
[----:B------:R-:W-:Y:S05]  /*cea0*/  BSYNC B0 ;  /* 0x0000000000007941 */ /* 0x000fea0003800000 */
.L_x_6034:
        /* <DEDUP_REMOVED lines=15> */
.L_x_6037:
[----:B------:R-:W-:Y:S05]  /*cfa0*/  BSYNC B0 ;  /* 0x0000000000007941 */ /* 0x000fea0003800000 */
.L_x_6036:
        /* <DEDUP_REMOVED lines=15> */
.L_x_6039:
[----:B------:R-:W-:Y:S05]  /*d0a0*/  BSYNC B0 ;  /* 0x0000000000007941 */ /* 0x000fea0003800000 */
.L_x_6038:
[----:B------:R-:W-:Y:S01]  /*d0b0*/  LDSM.16.M88.4 R28, [R174] ;  /* 0x00000000ae1c783b */ /* 0x000fe20000000200 */
[----:B------:R-:W-:Y:S01]  /*d0c0*/  R2P PR, R0, 0x6 ;  /* 0x0000000600007804 */ /* 0x000fe20000000000 */
[----:B------:R-:W-:Y:S01]  /*d0d0*/  IMAD.MOV.U32 R0, RZ, RZ, 0x20 ;  /* 0x00000020ff007424 */ /* 0x000fe200078e00ff */
[----:B------:R-:W-:Y:S01]  /*d0e0*/  LOP3.LUT P0, RZ, R50, 0x2, RZ, 0xc0, !PT ;  /* 0x0000000232ff7812 */ /* 0x000fe2000780c0ff */
[----:B------:R-:W5:Y:S01]  /*d0f0*/  LDSM.16.M88.4 R84, [R173+0x2000] ;  /* 0x00200000ad54783b */ /* 0x000f620000000200 */
[C---:B------:R-:W-:Y:S01]  /*d100*/  VIADD R170, R173.reuse, 0x2040 ;  /* 0x00002040adaa7836 */ /* 0x040fe20000000000 */
[----:B------:R-:W-:Y:S01]  /*d110*/  ULDC UR5, c[0x0][0x398] ;  /* 0x0000e60000057ab9 */ /* 0x000fe20000000800 */
[C---:B------:R-:W-:Y:S01]  /*d120*/  SEL R3, R0.reuse, 0xffffffe0, !P0 ;  /* 0xffffffe000037807 */ /* 0x040fe20004000000 */
[----:B------:R-:W2:Y:S01]  /*d130*/  LDSM.16.M88.4 R76, [R173+0x2800] ;  /* 0x00280000ad4c783b */ /* 0x000ea20000000200 */
[----:B------:R-:W-:Y:S02]  /*d140*/  SEL R0, R0, 0xffffffe0, !P1 ;  /* 0xffffffe000007807 */ /* 0x000fe40004800000 */
[----:B------:R-:W-:Y:S01]  /*d150*/  LOP3.LUT P0, RZ, R50, 0x4, RZ, 0xc0, !PT ;  /* 0x0000000432ff7812 */ /* 0x000fe2000780c0ff */
[----:B------:R-:W-:Y:S01]  /*d160*/  IMAD.IADD R172, R174, 0x1, R3 ;  /* 0x00000001aeac7824 */ /* 0x000fe200078e0203 */
[----:B------:R-:W3:Y:S01]  /*d170*/  LDSM.16.M88.4 R12, [R173+0x5800] ;  /* 0x00580000ad0c783b */ /* 0x000ee20000000200 */
[----:B------:R-:W-:-:S03]  /*d180*/  IMAD.IADD R167, R173, 0x1, R0 ;  /* 0x00000001ada77824 */ /* 0x000fc600078e0200 */
[----:B------:R-:W-:Y:S04]  /*d190*/  LDSM.16.M88.4 R64, [R172] ;  /* 0x00000000ac40783b */ /* 0x000fe80000000200 */
[----:B-1----:R-:W1:Y:S04]  /*d1a0*/  LDSM.16.M88.4 R4, [R167+0x2000] ;  /* 0x00200000a704783b */ /* 0x002e680000000200 */
        /* <DEDUP_REMOVED lines=8> */
[C---:B--2---:R-:W-:Y:S03]  /*d230*/  HMMA.16816.F32 R80, R28.reuse, R76, RZ ;  /* 0x0000004c1c50723c */ /* 0x044fe600000018ff */
[----:B------:R-:W2:Y:S03]  /*d240*/  LDSM.16.M88.4 R16, [R167+0x3800] ;  /* 0x00380000a710783b */ /* 0x000ea60000000200 */
[C---:B------:R-:W-:Y:S01]  /*d250*/  HMMA.16816.F32 R76, R28.reuse, R78, RZ ;  /* 0x0000004e1c4c723c */ /* 0x040fe200000018ff */
[----:B------:R-:W-:Y:S04]  /*d260*/  LDSM.16.M88.4 R124, [R167+0x4000] ;  /* 0x00400000a77c783b */ /* 0x000fe80000000200 */
[----:B------:R-:W-:Y:S01]  /*d270*/  LDSM.16.M88.4 R112, [R167+0x4800] ;  /* 0x00480000a770783b */ /* 0x000fe20000000200 */
[----:B---3--:R-:W-:Y:S03]  /*d280*/  HMMA.16816.F32 R32, R28, R12, RZ ;  /* 0x0000000c1c20723c */ /* 0x008fe600000018ff */
[----:B------:R-:W-:Y:S03]  /*d290*/  LDSM.16.M88.4 R108, [R167+0x5000] ;  /* 0x00500000a76c783b */ /* 0x000fe60000000200 */
[----:B-1----:R-:W-:Y:S01]  /*d2a0*/  HMMA.16816.F32 R88, R64, R4, R88 ;  /* 0x000000044058723c */ /* 0x002fe20000001858 */
[----:B------:R-:W-:Y:S01]  /*d2b0*/  IMAD.MOV.U32 R12, RZ, RZ, 0x40 ;  /* 0x00000040ff0c7424 */ /* 0x000fe200078e00ff */
[----:B------:R-:W-:Y:S04]  /*d2c0*/  LDSM.16.M88.4 R104, [R167+0x5800] ;  /* 0x00580000a768783b */ /* 0x000fe80000000200 */
[C---:B----4-:R-:W-:Y:S01]  /*d2d0*/  HMMA.16816.F32 R72, R28.reuse, R24, RZ ;  /* 0x000000181c48723c */ /* 0x050fe200000018ff */
[----:B------:R-:W-:Y:S01]  /*d2e0*/  SEL R5, R12, 0xffffffc0, !P0 ;  /* 0xffffffc00c057807 */ /* 0x000fe20004000000 */
[----:B------:R-:W-:Y:S01]  /*d2f0*/  VIADD R4, R173, 0x2000 ;  /* 0x00002000ad047836 */ /* 0x000fe20000000000 */
[----:B------:R-:W0:Y:S03]  /*d300*/  LDGDEPBAR ;  /* 0x00000000000079af */ /* 0x000e260000000000 */
[----:B------:R-:W-:Y:S01]  /*d310*/  IMAD.IADD R171, R174, 0x1, R5 ;  /* 0x00000001aeab7824 */ /* 0x000fe200078e0205 */
[----:B------:R-:W-:Y:S01]  /*d320*/  HMMA.16816.F32 R8, R28, R20, RZ ;  /* 0x000000141c08723c */ /* 0x000fe200000018ff */
[----:B------:R-:W-:-:S02]  /*d330*/  @P2 VIADD R170, R4, 0xffffffc0 ;  /* 0xffffffc004aa2836 */ /* 0x000fc40000000000 */
[----:B------:R-:W-:Y:S02]  /*d340*/  IMAD.IADD R169, R3, 0x1, R171 ;  /* 0x0000000103a97824 */ /* 0x000fe400078e02ab */
[----:B------:R-:W-:Y:S01]  /*d350*/  IMAD.IADD R156, R0, 0x1, R170 ;  /* 0x00000001009c7824 */ /* 0x000fe200078e02aa */
[C---:B------:R-:W-:Y:S01]  /*d360*/  HMMA.16816.F32 R60, R28.reuse, R56, RZ ;  /* 0x000000381c3c723c */ /* 0x040fe200000018ff */
[----:B------:R-:W-:Y:S01]  /*d370*/  LDSM.16.M88.4 R96, [R170] ;  /* 0x00000000aa60783b */ /* 0x000fe20000000200 */
[C---:B------:R-:W-:Y:S02]  /*d380*/  VIADD R163, R170.reuse, 0x800 ;  /* 0x00000800aaa37836 */ /* 0x040fe40000000000 */
[C---:B------:R-:W-:Y:S01]  /*d390*/  VIADD R162, R170.reuse, 0x1000 ;  /* 0x00001000aaa27836 */ /* 0x040fe20000000000 */
[----:B------:R-:W-:Y:S01]  /*d3a0*/  LDSM.16.M88.4 R128, [R170+0x1000] ;  /* 0x00100000aa80783b */ /* 0x000fe20000000200 */
[----:B------:R-:W-:Y:S01]  /*d3b0*/  HMMA.16816.F32 R52, R28, R44, RZ ;  /* 0x0000002c1c34723c */ /* 0x000fe200000018ff */
[----:B------:R-:W-:-:S02]  /*d3c0*/  VIADD R161, R170, 0x1800 ;  /* 0x00001800aaa17836 */ /* 0x000fc40000000000 */
[C---:B------:R-:W-:Y:S02]  /*d3d0*/  VIADD R160, R170.reuse, 0x2000 ;  /* 0x00002000aaa07836 */ /* 0x040fe40000000000 */
        /* <DEDUP_REMOVED lines=10> */
[----:B------:R-:W-:Y:S01]  /*d480*/  HMMA.16816.F32 R28, R28, R14, RZ ;  /* 0x0000000e1c1c723c */ /* 0x000fe200000018ff */
[----:B------:R-:W1:Y:S05]  /*d490*/  LDSM.16.M88.4 R12, [R171] ;  /* 0x00000000ab0c783b */ /* 0x000e6a0000000200 */
[C---:B-----5:R-:W-:Y:S06]  /*d4a0*/  HMMA.16816.F32 R80, R64.reuse, R92, R80 ;  /* 0x0000005c4050723c */ /* 0x060fec0000001850 */
[C---:B------:R-:W-:Y:S01]  /*d4b0*/  HMMA.16816.F32 R76, R64.reuse, R94, R76 ;  /* 0x0000005e404c723c */ /* 0x040fe2000000184c */
[----:B------:R-:W3:Y:S05]  /*d4c0*/  LDSM.16.M88.4 R92, [R170+0x800] ;  /* 0x00080000aa5c783b */ /* 0x000eea0000000200 */
[C---:B------:R-:W-:Y:S06]  /*d4d0*/  HMMA.16816.F32 R84, R64.reuse, R6, R84 ;  /* 0x000000064054723c */ /* 0x040fec0000001854 */
[----:B------:R-:W-:Y:S01]  /*d4e0*/  HMMA.16816.F32 R72, R64, R68, R72 ;  /* 0x000000444048723c */ /* 0x000fe20000001848 */
[----:B------:R-:W-:-:S05]  /*d4f0*/  LOP3.LUT R7, R134, 0xffffffe0, RZ, 0xc0, !PT ;  /* 0xffffffe086077812 */ /* 0x000fca00078ec0ff */
[----:B------:R-:W-:Y:S01]  /*d500*/  HMMA.16816.F32 R24, R64, R70, R24 ;  /* 0x000000464018723c */ /* 0x000fe20000001818 */
[----:B------:R-:W-:Y:S01]  /*d510*/  LDSM.16.M88.4 R68, [R156] ;  /* 0x000000009c44783b */ /* 0x000fe20000000200 */
[----:B------:R-:W-:-:S04]  /*d520*/  IMAD.IADD R7, R102, 0x1, -R7 ;  /* 0x0000000166077824 */ /* 0x000fc800078e0a07 */
[----:B--2---:R-:W-:Y:S01]  /*d530*/  HMMA.16816.F32 R8, R64, R16, R8 ;  /* 0x000000104008723c */ /* 0x004fe20000001808 */
[----:B------:R-:W-:-:S04]  /*d540*/  SHF.R.S32.HI R0, RZ, 0x1f, R7 ;  /* 0x0000001fff007819 */ /* 0x000fc80000011407 */
[----:B------:R-:W-:Y:S01]  /*d550*/  LEA.HI R189, R0, R7, RZ, 0x2 ;  /* 0x0000000700bd7211 */ /* 0x000fe200078f10ff */
[----:B------:R-:W-:Y:S01]  /*d560*/  HMMA.16816.F32 R20, R64, R18, R20 ;  /* 0x000000124014723c */ /* 0x000fe20000001814 */
[----:B------:R-:W2:Y:S01]  /*d570*/  LDSM.16.M88.4 R16, [R169] ;  /* 0x00000000a910783b */ /* 0x000ea20000000200 */
[----:B------:R-:W-:Y:S01]  /*d580*/  IMAD R0, R103, 0x4, R133 ;  /* 0x0000000467007824 */ /* 0x000fe200078e0285 */
[----:B------:R-:W-:Y:S01]  /*d590*/  SHF.R.S32.HI R189, RZ, 0x2, R189 ;  /* 0x00000002ffbd7819 */ /* 0x000fe200000114bd */
[----:B------:R-:W-:Y:S02]  /*d5a0*/  IMAD.SHL.U32 R7, R102, 0x2, RZ ;  /* 0x0000000266077824 */ /* 0x000fe400078e00ff */
[----:B-1----:R-:W-:Y:S03]  /*d5b0*/  HMMA.16816.F32 R88, R12, R96, R88 ;  /* 0x000000600c58723c */ /* 0x002fe60000001858 */
[----:B------:R-:W-:-:S03]  /*d5c0*/  LOP3.LUT R7, R7, 0x6, RZ, 0xc0, !PT ;  /* 0x0000000607077812 */ /* 0x000fc600078ec0ff */
        /* <DEDUP_REMOVED lines=8> */
[----:B------:R-:W1:Y:S04]  /*d650*/  LDSM.16.M88.4 R64, [R156+0x800] ;  /* 0x000800009c40783b */ /* 0x000e680000000200 */
[----:B------:R-:W-:Y:S01]  /*d660*/  LDSM.16.M88.4 R104, [R170+0x2000] ;  /* 0x00200000aa68783b */ /* 0x000fe20000000200 */
[C---:B------:R-:W-:Y:S03]  /*d670*/  HMMA.16816.F32 R84, R12.reuse, R98, R84 ;  /* 0x000000620c54723c */ /* 0x040fe60000001854 */
[----:B------:R-:W-:Y:S03]  /*d680*/  LDSM.16.M88.4 R96, [R156+0x1000] ;  /* 0x001000009c60783b */ /* 0x000fe60000000200 */
[C---:B---3--:R-:W-:Y:S06]  /*d690*/  HMMA.16816.F32 R80, R12.reuse, R92, R80 ;  /* 0x0000005c0c50723c */ /* 0x048fec0000001850 */
[----:B------:R-:W-:Y:S01]  /*d6a0*/  HMMA.16816.F32 R76, R12, R94, R76 ;  /* 0x0000005e0c4c723c */ /* 0x000fe2000000184c */
[----:B------:R-:W3:Y:S05]  /*d6b0*/  LDSM.16.M88.4 R92, [R170+0x1800] ;  /* 0x00180000aa5c783b */ /* 0x000eea0000000200 */
[----:B--2---:R-:W-:Y:S06]  /*d6c0*/  HMMA.16816.F32 R88, R16, R68, R88 ;  /* 0x000000441058723c */ /* 0x004fec0000001858 */
[----:B------:R-:W-:Y:S01]  /*d6d0*/  HMMA.16816.F32 R72, R12, R128, R72 ;  /* 0x000000800c48723c */ /* 0x000fe20000001848 */
[----:B------:R-:W-:-:S02]  /*d6e0*/  IMAD.U32 R69, R0, 0x10, R189 ;  /* 0x0000001000457824 */ /* 0x000fc400078e00bd */
[----:B------:R-:W-:-:S03]  /*d6f0*/  IMAD.IADD R0, R2, 0x1, R7 ;  /* 0x0000000102007824 */ /* 0x000fc600078e0207 */
[----:B------:R-:W-:Y:S01]  /*d700*/  HMMA.16816.F32 R24, R12, R130, R24 ;  /* 0x000000820c18723c */ /* 0x000fe20000001818 */
[----:B------:R-:W-:Y:S01]  /*d710*/  IADD3 R4, -R180, 0x1, R69 ;  /* 0x00000001b4047810 */ /* 0x000fe20007ffe145 */
[C---:B------:R-:W-:Y:S02]  /*d720*/  VIADD R6, R0.reuse, 0x1 ;  /* 0x0000000100067836 */ /* 0x040fe40000000000 */
[----:B------:R-:W-:Y:S01]  /*d730*/  VIADD R50, R0, 0x9 ;  /* 0x0000000900327836 */ /* 0x000fe20000000000 */
[--C-:B------:R-:W-:Y:S01]  /*d740*/  IADD3 R4, R4, UR5, R49.reuse ;  /* 0x0000000504047c10 */ /* 0x100fe2000fffe031 */
[C---:B------:R-:W-:Y:S01]  /*d750*/  HMMA.16816.F32 R84, R16.reuse, R70, R84 ;  /* 0x000000461054723c */ /* 0x040fe20000001854 */
[----:B------:R-:W2:Y:S01]  /*d760*/  LDSM.16.M88.4 R68, [R156+0x1800] ;  /* 0x001800009c44783b */ /* 0x000ea20000000200 */
[----:B------:R-:W-:Y:S01]  /*d770*/  VIADD R7, R0, 0x10 ;  /* 0x0000001000077836 */ /* 0x000fe20000000000 */
[C---:B------:R-:W-:Y:S02]  /*d780*/  VIMNMX R102, R4.reuse, R49, PT ;  /* 0x0000003104667248 */ /* 0x040fe40003fe0100 */
[----:B------:R-:W-:Y:S01]  /*d790*/  VIADDMNMX R103, R4, 0x8, R49, PT ;  /* 0x0000000804677846 */ /* 0x000fe20003800131 */
[----:B-1----:R-:W-:Y:S01]  /*d7a0*/  HMMA.16816.F32 R80, R16, R64, R80 ;  /* 0x000000401050723c */ /* 0x002fe20000001850 */
[----:B------:R-:W-:-:S02]  /*d7b0*/  ISETP.GE.AND P1, PT, R6, R102, PT ;  /* 0x000000660600720c */ /* 0x000fc40003f26270 */
[-C--:B------:R-:W-:Y:S01]  /*d7c0*/  ISETP.GE.AND P0, PT, R6, R103.reuse, PT ;  /* 0x000000670600720c */ /* 0x080fe20003f06270 */
[----:B------:R-:W-:Y:S01]  /*d7d0*/  VIADD R6, R0, 0x8 ;  /* 0x0000000800067836 */ /* 0x000fe20000000000 */
[-C--:B------:R-:W-:Y:S01]  /*d7e0*/  ISETP.GE.AND P3, PT, R50, R102.reuse, PT ;  /* 0x000000663200720c */ /* 0x080fe20003f66270 */
[----:B------:R-:W-:Y:S01]  /*d7f0*/  HMMA.16816.F32 R76, R16, R66, R76 ;  /* 0x00000042104c723c */ /* 0x000fe2000000184c */
[----:B------:R-:W-:Y:S01]  /*d800*/  P2R R49, PR, RZ, 0x1 ;  /* 0x00000001ff317803 */ /* 0x000fe20000000000 */
[----:B------:R-:W1:Y:S01]  /*d810*/  LDSM.16.M88.4 R64, [R170+0x2800] ;  /* 0x00280000aa40783b */ /* 0x000e620000000200 */
[----:B------:R-:W-:Y:S02]  /*d820*/  ISETP.GE.AND P0, PT, R6, R102, PT ;  /* 0x000000660600720c */ /* 0x000fe40003f06270 */
[-C--:B------:R-:W-:Y:S01]  /*d830*/  ISETP.GE.AND P4, PT, R50, R103.reuse, PT ;  /* 0x000000673200720c */ /* 0x080fe20003f86270 */
[----:B---3--:R-:W-:Y:S01]  /*d840*/  HMMA.16816.F32 R8, R12, R92, R8 ;  /* 0x0000005c0c08723c */ /* 0x008fe20000001808 */
[----:B------:R-:W-:Y:S01]  /*d850*/  LOP3.LUT R4, R51, R132, RZ, 0xfc, !PT ;  /* 0x0000008433047212 */ /* 0x000fe200078efcff */
[----:B------:R-:W-:Y:S01]  /*d860*/  VIADD R50, R0, 0x18 ;  /* 0x0000001800327836 */ /* 0x000fe20000000000 */
[----:B------:R-:W-:Y:S01]  /*d870*/  ISETP.GE.AND P2, PT, R6, R103, PT ;  /* 0x000000670600720c */ /* 0x000fe20003f46270 */
[----:B------:R-:W-:Y:S01]  /*d880*/  VIADD R51, R0, 0x11 ;  /* 0x0000001100337836 */ /* 0x000fe20000000000 */
[----:B------:R-:W-:Y:S01]  /*d890*/  ISETP.GE.AND P5, PT, R7, R102, PT ;  /* 0x000000660700720c */ /* 0x000fe20003fa6270 */
[----:B------:R-:W-:Y:S01]  /*d8a0*/  HMMA.16816.F32 R72, R16, R96, R72 ;  /* 0x000000601048723c */ /* 0x000fe20000001848 */
[----:B------:R-:W-:-:S02]  /*d8b0*/  FSEL R6, R84, -INF , !P0 ;  /* 0xff80000054067808 */ /* 0x000fc40004000000 */
[-C--:B------:R-:W-:Y:S02]  /*d8c0*/  ISETP.GE.AND P0, PT, R7, R103.reuse, PT ;  /* 0x000000670700720c */ /* 0x080fe40003f06270 */
[----:B------:R-:W-:Y:S01]  /*d8d0*/  FSEL R92, R85, -INF , !P3 ;  /* 0xff800000555c7808 */ /* 0x000fe20005800000 */
[----:B------:R-:W-:Y:S01]  /*d8e0*/  HMMA.16816.F32 R24, R16, R98, R24 ;  /* 0x000000621018723c */ /* 0x000fe20000001818 */
[----:B------:R-:W-:Y:S02]  /*d8f0*/  FSEL R143, R87, -INF , !P4 ;  /* 0xff800000578f7808 */ /* 0x000fe40006000000 */
[----:B------:R-:W-:Y:S02]  /*d900*/  FSEL R144, R89, -INF , !P1 ;  /* 0xff80000059907808 */ /* 0x000fe40004800000 */
[----:B------:R-:W-:Y:S01]  /*d910*/  FSEL R7, R86, -INF , !P2 ;  /* 0xff80000056077808 */ /* 0x000fe20005000000 */
[----:B------:R-:W-:Y:S01]  /*d920*/  HMMA.16816.F32 R20, R12, R94, R20 ;  /* 0x0000005e0c14723c */ /* 0x000fe20000001814 */
[CC--:B------:R-:W-:Y:S01]  /*d930*/  ISETP.GE.AND P3, PT, R50.reuse, R102.reuse, PT ;  /* 0x000000663200720c */ /* 0x0c0fe20003f66270 */
[----:B------:R-:W3:Y:S01]  /*d940*/  LDSM.16.M88.4 R84, [R156+0x2000] ;  /* 0x002000009c54783b */ /* 0x000ee20000000200 */
[-C--:B------:R-:W-:Y:S01]  /*d950*/  ISETP.GE.AND P4, PT, R50, R103.reuse, PT ;  /* 0x000000673200720c */ /* 0x080fe20003f86270 */
[C---:B------:R-:W-:Y:S01]  /*d960*/  VIADD R50, R0.reuse, 0x20 ;  /* 0x0000002000327836 */ /* 0x040fe20000000000 */
[C---:B------:R-:W-:Y:S01]  /*d970*/  ISETP.GE.AND P1, PT, R51.reuse, R102, PT ;  /* 0x000000663300720c */ /* 0x040fe20003f26270 */
[----:B--2---:R-:W-:Y:S01]  /*d980*/  HMMA.16816.F32 R8, R16, R68, R8 ;  /* 0x000000441008723c */ /* 0x004fe20000001808 */
[----:B------:R-:W-:Y:S01]  /*d990*/  ISETP.GE.AND P2, PT, R51, R103, PT ;  /* 0x000000673300720c */ /* 0x000fe20003f46270 */
[----:B------:R-:W-:Y:S01]  /*d9a0*/  VIADD R51, R0, 0x19 ;  /* 0x0000001900337836 */ /* 0x000fe20000000000 */
[----:B------:R-:W-:-:S02]  /*d9b0*/  FSEL R94, R81, -INF , !P1 ;  /* 0xff800000515e7808 */ /* 0x000fc40004800000 */
[----:B------:R-:W-:Y:S01]  /*d9c0*/  FSEL R99, R83, -INF , !P2 ;  /* 0xff80000053637808 */ /* 0x000fe20005000000 */
[C---:B------:R-:W-:Y:S01]  /*d9d0*/  HMMA.16816.F32 R60, R12.reuse, R104, R60 ;  /* 0x000000680c3c723c */ /* 0x040fe2000000183c */
[----:B------:R-:W-:Y:S01]  /*d9e0*/  FSEL R146, R80, -INF , !P5 ;  /* 0xff80000050927808 */ /* 0x000fe20006800000 */
[----:B------:R-:W-:Y:S01]  /*d9f0*/  VIADD R68, R0, 0x29 ;  /* 0x0000002900447836 */ /* 0x000fe20000000000 */
[CC--:B------:R-:W-:Y:S02]  /*da00*/  ISETP.GE.AND P1, PT, R50.reuse, R102.reuse, PT ;  /* 0x000000663200720c */ /* 0x0c0fe40003f26270 */
[----:B------:R-:W-:Y:S01]  /*da10*/  ISETP.GE.AND P2, PT, R50, R103, PT ;  /* 0x000000673200720c */ /* 0x000fe20003f46270 */
[----:B------:R-:W-:Y:S01]  /*da20*/  VIADD R50, R0, 0x28 ;  /* 0x0000002800327836 */ /* 0x000fe20000000000 */
[----:B------:R-:W-:Y:S01]  /*da30*/  ISETP.GE.AND P5, PT, R51, R102, PT ;  /* 0x000000663300720c */ /* 0x000fe20003fa6270 */
[----:B-1----:R-:W-:Y:S01]  /*da40*/  HMMA.16816.F32 R52, R12, R64, R52 ;  /* 0x000000400c34723c */ /* 0x002fe20000001834 */
[----:B------:R-:W-:-:S02]  /*da50*/  FSEL R97, R82, -INF , !P0 ;  /* 0xff80000052617808 */ /* 0x000fc40004000000 */
[----:B------:R-:W-:Y:S01]  /*da60*/  ISETP.GE.AND P0, PT, R51, R103, PT ;  /* 0x000000673300720c */ /* 0x000fe20003f06270 */
[----:B------:R-:W-:Y:S01]  /*da70*/  VIADD R51, R0, 0x21 ;  /* 0x0000002100337836 */ /* 0x000fe20000000000 */
[----:B------:R-:W-:Y:S01]  /*da80*/  FSEL R98, R77, -INF , !P5 ;  /* 0xff8000004d627808 */ /* 0x000fe20006800000 */
[----:B------:R-:W-:Y:S01]  /*da90*/  HMMA.16816.F32 R20, R16, R70, R20 ;  /* 0x000000461014723c */ /* 0x000fe20000001814 */
[-C--:B------:R-:W-:Y:S01]  /*daa0*/  ISETP.GE.AND P5, PT, R50, R102.reuse, PT ;  /* 0x000000663200720c */ /* 0x080fe20003fa6270 */
[----:B------:R-:W1:Y:S01]  /*dab0*/  LDSM.16.M88.4 R80, [R156+0x2800] ;  /* 0x002800009c50783b */ /* 0x000e620000000200 */
[----:B------:R-:W-:Y:S02]  /*dac0*/  FSEL R96, R76, -INF , !P3 ;  /* 0xff8000004c607808 */ /* 0x000fe40005800000 */
[----:B------:R-:W-:Y:S01]  /*dad0*/  FSEL R89, R78, -INF , !P4 ;  /* 0xff8000004e597808 */ /* 0x000fe20006000000 */
[----:B------:R-:W-:Y:S01]  /*dae0*/  HMMA.16816.F32 R44, R12, R66, R44 ;  /* 0x000000420c2c723c */ /* 0x000fe2000000182c */
[----:B------:R-:W-:Y:S01]  /*daf0*/  FSEL R141, R79, -INF , !P0 ;  /* 0xff8000004f8d7808 */ /* 0x000fe20004000000 */
[----:B------:R-:W-:Y:S01]  /*db00*/  LDSM.16.M88.4 R64, [R156+0x3000] ;  /* 0x003000009c40783b */ /* 0x000fe20000000200 */
[----:B------:R-:W-:-:S02]  /*db10*/  ISETP.GE.AND P3, PT, R51, R102, PT ;  /* 0x000000663300720c */ /* 0x000fc40003f66270 */
[-C--:B------:R-:W-:Y:S01]  /*db20*/  ISETP.GE.AND P4, PT, R51, R103.reuse, PT ;  /* 0x000000673300720c */ /* 0x080fe20003f86270 */
[----:B------:R-:W2:Y:S01]  /*db30*/  LDSM.16.M88.4 R76, [R170+0x3000] ;  /* 0x00300000aa4c783b */ /* 0x000ea20000000200 */
[----:B------:R-:W-:Y:S01]  /*db40*/  FSEL R136, R72, -INF , !P1 ;  /* 0xff80000048887808 */ /* 0x000fe20004800000 */
[----:B------:R-:W-:Y:S01]  /*db50*/  HMMA.16816.F32 R56, R12, R106, R56 ;  /* 0x0000006a0c38723c */ /* 0x000fe20000001838 */
[----:B------:R-:W-:Y:S02]  /*db60*/  FSEL R51, R74, -INF , !P2 ;  /* 0xff8000004a337808 */ /* 0x000fe40005000000 */
[----:B------:R-:W-:Y:S01]  /*db70*/  FSEL R140, R24, -INF , !P5 ;  /* 0xff800000188c7808 */ /* 0x000fe20006800000 */
[----:B------:R-:W-:Y:S01]  /*db80*/  VIADD R24, R0, 0x38 ;  /* 0x0000003800187836 */ /* 0x000fe20000000000 */
[C---:B------:R-:W-:Y:S01]  /*db90*/  ISETP.GE.AND P1, PT, R68.reuse, R102, PT ;  /* 0x000000664400720c */ /* 0x040fe20003f26270 */
[----:B---3--:R-:W-:Y:S01]  /*dba0*/  HMMA.16816.F32 R60, R16, R84, R60 ;  /* 0x00000054103c723c */ /* 0x008fe2000000183c */
[----:B------:R-:W-:-:S02]  /*dbb0*/  ISETP.GE.AND P2, PT, R68, R103, PT ;  /* 0x000000674400720c */ /* 0x000fc40003f46270 */
[-C--:B------:R-:W-:Y:S01]  /*dbc0*/  ISETP.GE.AND P0, PT, R50, R103.reuse, PT ;  /* 0x000000673200720c */ /* 0x080fe20003f06270 */
[----:B------:R-:W-:Y:S01]  /*dbd0*/  VIADD R50, R0, 0x30 ;  /* 0x0000003000327836 */ /* 0x000fe20000000000 */
[----:B------:R-:W-:Y:S02]  /*dbe0*/  FSEL R142, R25, -INF , !P1 ;  /* 0xff800000198e7808 */ /* 0x000fe40004800000 */
[----:B------:R-:W-:Y:S02]  /*dbf0*/  FSEL R115, R27, -INF , !P2 ;  /* 0xff8000001b737808 */ /* 0x000fe40005000000 */
[----:B------:R-:W-:Y:S02]  /*dc00*/  FSEL R139, R26, -INF , !P0 ;  /* 0xff8000001a8b7808 */ /* 0x000fe40004000000 */
[C---:B------:R-:W-:Y:S02]  /*dc10*/  ISETP.GE.AND P1, PT, R24.reuse, R102, PT ;  /* 0x000000661800720c */ /* 0x040fe40003f26270 */
[----:B------:R-:W-:-:S02]  /*dc20*/  ISETP.GE.AND P2, PT, R24, R103, PT ;  /* 0x000000671800720c */ /* 0x000fc40003f46270 */
[----:B------:R-:W3:Y:S01]  /*dc30*/  LDSM.16.M88.4 R24, [R170+0x3800] ;  /* 0x00380000aa18783b */ /* 0x000ee20000000200 */
[----:B------:R-:W-:Y:S02]  /*dc40*/  FSEL R138, R73, -INF , !P3 ;  /* 0xff800000498a7808 */ /* 0x000fe40005800000 */
[----:B------:R-:W-:Y:S01]  /*dc50*/  FSEL R137, R75, -INF , !P4 ;  /* 0xff8000004b897808 */ /* 0x000fe20006000000 */
[C---:B------:R-:W-:Y:S01]  /*dc60*/  HMMA.16816.F32 R56, R16.reuse, R86, R56 ;  /* 0x000000561038723c */ /* 0x040fe20000001838 */
[CC--:B------:R-:W-:Y:S02]  /*dc70*/  ISETP.GE.AND P3, PT, R50.reuse, R102.reuse, PT ;  /* 0x000000663200720c */ /* 0x0c0fe40003f66270 */
[----:B------:R-:W-:Y:S01]  /*dc80*/  ISETP.GE.AND P4, PT, R50, R103, PT ;  /* 0x000000673200720c */ /* 0x000fe20003f86270 */
[----:B------:R-:W-:Y:S01]  /*dc90*/  VIADD R50, R0, 0x31 ;  /* 0x0000003100327836 */ /* 0x000fe20000000000 */
[----:B------:R-:W-:Y:S01]  /*dca0*/  FSEL R114, R8, -INF , !P3 ;  /* 0xff80000008727808 */ /* 0x000fe20005800000 */
[----:B------:R-:W-:Y:S01]  /*dcb0*/  VIADD R8, R0, 0x40 ;  /* 0x0000004000087836 */ /* 0x000fe20000000000 */
[----:B------:R-:W-:Y:S01]  /*dcc0*/  FSEL R111, R10, -INF , !P4 ;  /* 0xff8000000a6f7808 */ /* 0x000fe20006000000 */
[----:B-1----:R-:W-:Y:S01]  /*dcd0*/  HMMA.16816.F32 R52, R16, R80, R52 ;  /* 0x000000501034723c */ /* 0x002fe20000001834 */
[----:B------:R-:W-:-:S02]  /*dce0*/  ISETP.GE.AND P5, PT, R50, R102, PT ;  /* 0x000000663200720c */ /* 0x000fc40003fa6270 */
[-C--:B------:R-:W-:Y:S01]  /*dcf0*/  ISETP.GE.AND P0, PT, R50, R103.reuse, PT ;  /* 0x000000673200720c */ /* 0x080fe20003f06270 */
[C---:B------:R-:W-:Y:S01]  /*dd00*/  VIADD R50, R0.reuse, 0x39 ;  /* 0x0000003900327836 */ /* 0x040fe20000000000 */
[----:B------:R-:W-:Y:S01]  /*dd10*/  FSEL R128, R9, -INF , !P5 ;  /* 0xff80000009807808 */ /* 0x000fe20006800000 */
[----:B------:R-:W-:Y:S01]  /*dd20*/  VIADD R9, R0, 0x41 ;  /* 0x0000004100097836 */ /* 0x000fe20000000000 */
[----:B------:R-:W-:Y:S01]  /*dd30*/  FSEL R113, R11, -INF , !P0 ;  /* 0xff8000000b717808 */ /* 0x000fe20004000000 */
[C---:B--2---:R-:W-:Y:S01]  /*dd40*/  HMMA.16816.F32 R40, R12.reuse, R76, R40 ;  /* 0x0000004c0c28723c */ /* 0x044fe20000001828 */
[CC--:B------:R-:W-:Y:S02]  /*dd50*/  ISETP.GE.AND P5, PT, R8.reuse, R102.reuse, PT ;  /* 0x000000660800720c */ /* 0x0c0fe40003fa6270 */
[-C--:B------:R-:W-:Y:S01]  /*dd60*/  ISETP.GE.AND P0, PT, R8, R103.reuse, PT ;  /* 0x000000670800720c */ /* 0x080fe20003f06270 */
[----:B------:R-:W-:Y:S01]  /*dd70*/  VIADD R8, R0, 0x48 ;  /* 0x0000004800087836 */ /* 0x000fe20000000000 */
[C---:B------:R-:W-:Y:S01]  /*dd80*/  ISETP.GE.AND P3, PT, R50.reuse, R102, PT ;  /* 0x000000663200720c */ /* 0x040fe20003f66270 */
[----:B------:R-:W-:Y:S01]  /*dd90*/  HMMA.16816.F32 R36, R12, R78, R36 ;  /* 0x0000004e0c24723c */ /* 0x000fe20000001824 */
[----:B------:R-:W-:-:S02]  /*dda0*/  ISETP.GE.AND P4, PT, R50, R103, PT ;  /* 0x000000673200720c */ /* 0x000fc40003f86270 */
[----:B------:R-:W-:Y:S01]  /*ddb0*/  FSEL R132, R20, -INF , !P1 ;  /* 0xff80000014847808 */ /* 0x000fe20004800000 */
[----:B------:R-:W-:Y:S01]  /*ddc0*/  VIADD R20, R0, 0x49 ;  /* 0x0000004900147836 */ /* 0x000fe20000000000 */
[----:B------:R-:W-:Y:S01]  /*ddd0*/  FSEL R135, R22, -INF , !P2 ;  /* 0xff80000016877808 */ /* 0x000fe20005000000 */
[----:B------:R-:W-:Y:S01]  /*dde0*/  HMMA.16816.F32 R44, R16, R82, R44 ;  /* 0x00000052102c723c */ /* 0x000fe2000000182c */
[----:B------:R-:W-:Y:S01]  /*ddf0*/  FSEL R134, R21, -INF , !P3 ;  /* 0xff80000015867808 */ /* 0x000fe20005800000 */
[----:B------:R-:W-:Y:S01]  /*de00*/  VIADD R21, R0, 0x51 ;  /* 0x0000005100157836 */ /* 0x000fe20000000000 */
[----:B------:R-:W-:Y:S02]  /*de10*/  FSEL R133, R23, -INF , !P4 ;  /* 0xff80000017857808 */ /* 0x000fe40006000000 */
[CC--:B------:R-:W-:Y:S02]  /*de20*/  ISETP.GE.AND P1, PT, R9.reuse, R102.reuse, PT ;  /* 0x000000660900720c */ /* 0x0c0fe40003f26270 */
[----:B------:R-:W-:Y:S01]  /*de30*/  ISETP.GE.AND P2, PT, R9, R103, PT ;  /* 0x000000670900720c */ /* 0x000fe20003f46270 */
[----:B---3--:R-:W-:Y:S01]  /*de40*/  HMMA.16816.F32 R32, R12, R24, R32 ;  /* 0x000000180c20723c */ /* 0x008fe20000001820 */
[----:B------:R-:W-:-:S02]  /*de50*/  ISETP.GE.AND P3, PT, R8, R102, PT ;  /* 0x000000660800720c */ /* 0x000fc40003f66270 */
[----:B------:R-:W-:Y:S02]  /*de60*/  ISETP.GE.AND P4, PT, R8, R103, PT ;  /* 0x000000670800720c */ /* 0x000fe40003f86270 */
[----:B------:R-:W1:Y:S01]  /*de70*/  LDSM.16.M88.4 R8, [R156+0x3800] ;  /* 0x003800009c08783b */ /* 0x000e620000000200 */
[----:B------:R-:W-:Y:S01]  /*de80*/  FSEL R110, R60, -INF , !P5 ;  /* 0xff8000003c6e7808 */ /* 0x000fe20006800000 */
[----:B------:R-:W-:Y:S01]  /*de90*/  HMMA.16816.F32 R40, R16, R64, R40 ;  /* 0x000000401028723c */ /* 0x000fe20000001828 */
[----:B------:R-:W-:Y:S01]  /*dea0*/  FSEL R125, R62, -INF , !P0 ;  /* 0xff8000003e7d7808 */ /* 0x000fe20004000000 */
[----:B------:R-:W-:-:S04]  /*deb0*/  DEPBAR.LE SB0, 0x0 ;  /* 0x000080000000791a */ /* 0x000fc80000000000 */
[CC--:B------:R-:W-:Y:S01]  /*dec0*/  ISETP.GE.AND P5, PT, R20.reuse, R102.reuse, PT ;  /* 0x000000661400720c */ /* 0x0c0fe20003fa6270 */
[----:B------:R-:W-:Y:S01]  /*ded0*/  HMMA.16816.F32 R36, R16, R66, R36 ;  /* 0x000000421024723c */ /* 0x000fe20000001824 */
[-C--:B------:R-:W-:Y:S01]  /*dee0*/  ISETP.GE.AND P0, PT, R20, R103.reuse, PT ;  /* 0x000000671400720c */ /* 0x080fe20003f06270 */
[----:B------:R-:W-:Y:S01]  /*def0*/  VIADD R20, R0, 0x50 ;  /* 0x0000005000147836 */ /* 0x000fe20000000000 */
[----:B------:R-:W-:Y:S02]  /*df00*/  FSEL R124, R61, -INF , !P1 ;  /* 0xff8000003d7c7808 */ /* 0x000fe40004800000 */
[----:B------:R-:W-:Y:S01]  /*df10*/  FSEL R129, R63, -INF , !P2 ;  /* 0xff8000003f817808 */ /* 0x000fe20005000000 */
[----:B------:R-:W-:Y:S01]  /*df20*/  HMMA.16816.F32 R28, R12, R26, R28 ;  /* 0x0000001a0c1c723c */ /* 0x000fe2000000181c */
[C---:B------:R-:W-:Y:S02]  /*df30*/  ISETP.GE.AND P1, PT, R20.reuse, R102, PT ;  /* 0x000000661400720c */ /* 0x040fe40003f26270 */
[----:B------:R-:W-:Y:S01]  /*df40*/  ISETP.GE.AND P2, PT, R20, R103, PT ;  /* 0x000000671400720c */ /* 0x000fe20003f46270 */
[----:B------:R-:W-:Y:S01]  /*df50*/  VIADD R20, R0, 0x58 ;  /* 0x0000005800147836 */ /* 0x000fe20000000000 */
[----:B------:R-:W-:-:S02]  /*df60*/  FSEL R131, R58, -INF , !P4 ;  /* 0xff8000003a837808 */ /* 0x000fc40006000000 */
[-C--:B------:R-:W-:Y:S01]  /*df70*/  ISETP.GE.AND P4, PT, R21, R103.reuse, PT ;  /* 0x000000671500720c */ /* 0x080fe20003f86270 */
[----:B------:R-:W-:Y:S01]  /*df80*/  VIADD R12, R0, 0x60 ;  /* 0x00000060000c7836 */ /* 0x000fe20000000000 */
[----:B------:R-:W-:Y:S01]  /*df90*/  FSEL R104, R52, -INF , !P1 ;  /* 0xff80000034687808 */ /* 0x000fe20004800000 */
[----:B------:R-:W-:Y:S01]  /*dfa0*/  VIADD R13, R0, 0x61 ;  /* 0x00000061000d7836 */ /* 0x000fe20000000000 */
[----:B------:R-:W-:Y:S02]  /*dfb0*/  ISETP.GE.AND P1, PT, R20, R103, PT ;  /* 0x000000671400720c */ /* 0x000fe40003f26270 */
[----:B------:R-:W-:Y:S02]  /*dfc0*/  FSEL R126, R56, -INF , !P3 ;  /* 0xff800000387e7808 */ /* 0x000fe40005800000 */
[----:B------:R-:W-:Y:S02]  /*dfd0*/  FSEL R130, R57, -INF , !P5 ;  /* 0xff80000039827808 */ /* 0x000fe40006800000 */
[-C--:B------:R-:W-:Y:S01]  /*dfe0*/  ISETP.GE.AND P3, PT, R21, R102.reuse, PT ;  /* 0x000000661500720c */ /* 0x080fe20003f66270 */
[----:B------:R-:W-:Y:S01]  /*dff0*/  VIADD R21, R0, 0x59 ;  /* 0x0000005900157836 */ /* 0x000fe20000000000 */
[----:B------:R-:W-:-:S02]  /*e000*/  ISETP.GE.AND P5, PT, R20, R102, PT ;  /* 0x000000661400720c */ /* 0x000fc40003fa6270 */
[----:B------:R-:W-:Y:S02]  /*e010*/  FSEL R107, R55, -INF , !P4 ;  /* 0xff800000376b7808 */ /* 0x000fe40006000000 */
[CC--:B------:R-:W-:Y:S01]  /*e020*/  ISETP.GE.AND P4, PT, R12.reuse, R102.reuse, PT ;  /* 0x000000660c00720c */ /* 0x0c0fe20003f86270 */
[----:B-1----:R-:W-:Y:S01]  /*e030*/  HMMA.16816.F32 R32, R16, R8, R32 ;  /* 0x000000081020723c */ /* 0x002fe20000001820 */
        /* <DEDUP_REMOVED lines=8> */
[----:B------:R-:W-:Y:S01]  /*e0c0*/  BAR.SYNC.DEFER_BLOCKING 0x0 ;  /* 0x0000000000007b1d */ /* 0x000fe20000010000 */
[----:B------:R-:W-:-:S02]  /*e0d0*/  ISETP.GE.AND P5, PT, R13, R103, PT ;  /* 0x000000670d00720c */ /* 0x000fc40003fa6270 */
[----:B------:R-:W-:Y:S02]  /*e0e0*/  FSEL R106, R53, -INF , !P3 ;  /* 0xff800000356a7808 */ /* 0x000fe40005800000 */
[-C--:B------:R-:W-:Y:S02]  /*e0f0*/  ISETP.GE.AND P0, PT, R21, R103.reuse, PT ;  /* 0x000000671500720c */ /* 0x080fe40003f06270 */
[----:B------:R-:W-:Y:S02]  /*e100*/  P2R R13, PR, RZ, 0x2 ;  /* 0x00000002ff0d7803 */ /* 0x000fe40000000000 */
[C---:B------:R-:W-:Y:S02]  /*e110*/  ISETP.GE.AND P3, PT, R12.reuse, R102, PT ;  /* 0x000000660c00720c */ /* 0x040fe40003f66270 */
[----:B------:R-:W-:Y:S01]  /*e120*/  ISETP.GE.AND P1, PT, R12, R103, PT ;  /* 0x000000670c00720c */ /* 0x000fe20003f26270 */
[----:B------:R-:W-:Y:S01]  /*e130*/  VIADD R12, R0, 0x71 ;  /* 0x00000071000c7836 */ /* 0x000fe20000000000 */
[----:B------:R-:W-:-:S02]  /*e140*/  FSEL R105, R54, -INF , !P2 ;  /* 0xff80000036697808 */ /* 0x000fc40005000000 */
[----:B------:R-:W-:Y:S02]  /*e150*/  FSEL R65, R47, -INF , !P0 ;  /* 0xff8000002f417808 */ /* 0x000fe40004000000 */
[----:B------:R-:W-:Y:S02]  /*e160*/  ISETP.GE.AND P2, PT, R21, R102, PT ;  /* 0x000000661500720c */ /* 0x000fe40003f46270 */
[----:B------:R-:W-:Y:S01]  /*e170*/  ISETP.NE.AND P0, PT, R13, RZ, PT ;  /* 0x000000ff0d00720c */ /* 0x000fe20003f05270 */
[----:B------:R-:W-:Y:S01]  /*e180*/  VIADD R13, R0, 0x78 ;  /* 0x00000078000d7836 */ /* 0x000fe20000000000 */
[----:B------:R-:W-:Y:S02]  /*e190*/  FSEL R47, R43, -INF , !P5 ;  /* 0xff8000002b2f7808 */ /* 0x000fe40006800000 */
[----:B------:R-:W-:Y:S02]  /*e1a0*/  FSEL R43, R38, -INF , !P1 ;  /* 0xff800000262b7808 */ /* 0x000fe40004800000 */
[----:B------:R-:W-:-:S02]  /*e1b0*/  FSEL R52, R40, -INF , !P4 ;  /* 0xff80000028347808 */ /* 0x000fc40006000000 */
[----:B------:R-:W-:Y:S02]  /*e1c0*/  ISETP.GE.AND P1, PT, R12, R103, PT ;  /* 0x000000670c00720c */ /* 0x000fe40003f26270 */
[----:B------:R-:W-:Y:S02]  /*e1d0*/  ISETP.NE.AND P4, PT, R49, RZ, PT ;  /* 0x000000ff3100720c */ /* 0x000fe40003f85270 */
[----:B------:R-:W-:Y:S02]  /*e1e0*/  FSEL R112, R45, -INF , !P2 ;  /* 0xff8000002d707808 */ /* 0x000fe40005000000 */
[----:B------:R-:W-:Y:S02]  /*e1f0*/  FSEL R49, R42, -INF , !P6 ;  /* 0xff8000002a317808 */ /* 0x000fe40007000000 */
[----:B------:R-:W-:Y:S02]  /*e200*/  FSEL R50, R41, -INF , !P0 ;  /* 0xff80000029327808 */ /* 0x000fe40004000000 */
[----:B------:R-:W-:-:S02]  /*e210*/  FSEL R46, R36, -INF , !P3 ;  /* 0xff800000242e7808 */ /* 0x000fc40005800000 */
[CC--:B------:R-:W-:Y:S02]  /*e220*/  ISETP.GE.AND P2, PT, R8.reuse, R102.reuse, PT ;  /* 0x000000660800720c */ /* 0x0c0fe40003f46270 */
[-C--:B------:R-:W-:Y:S02]  /*e230*/  ISETP.GE.AND P0, PT, R8, R103.reuse, PT ;  /* 0x000000670800720c */ /* 0x080fe40003f06270 */
[CC--:B------:R-:W-:Y:S02]  /*e240*/  ISETP.GE.AND P6, PT, R9.reuse, R102.reuse, PT ;  /* 0x000000660900720c */ /* 0x0c0fe40003fc6270 */
[----:B------:R-:W-:Y:S02]  /*e250*/  ISETP.GE.AND P3, PT, R9, R103, PT ;  /* 0x000000670900720c */ /* 0x000fe40003f66270 */
[----:B------:R-:W-:Y:S01]  /*e260*/  ISETP.GE.AND P5, PT, R12, R102, PT ;  /* 0x000000660c00720c */ /* 0x000fe20003fa6270 */
[----:B------:R-:W-:Y:S01]  /*e270*/  HMMA.16816.F32 R8, R16, R10, R28 ;  /* 0x0000000a1008723c */ /* 0x000fe2000000181c */
[----:B------:R-:W-:-:S02]  /*e280*/  P2R R12, PR, RZ, 0x2 ;  /* 0x00000002ff0c7803 */ /* 0x000fc40000000000 */
[----:B------:R-:W-:Y:S02]  /*e290*/  FSEL R38, R32, -INF , !P6 ;  /* 0xff80000020267808 */ /* 0x000fe40007000000 */
[----:B------:R-:W-:Y:S02]  /*e2a0*/  ISETP.NE.AND P6, PT, R12, RZ, PT ;  /* 0x000000ff0c00720c */ /* 0x000fe40003fc5270 */
[----:B------:R-:W-:Y:S02]  /*e2b0*/  FSEL R36, R33, -INF , !P5 ;  /* 0xff80000021247808 */ /* 0x000fe40006800000 */
[----:B------:R-:W-:Y:S02]  /*e2c0*/  FSEL R33, R35, -INF , !P6 ;  /* 0xff80000023217808 */ /* 0x000fe40007000000 */
[----:B------:R-:W-:Y:S02]  /*e2d0*/  ISETP.GT.AND P6, PT, R188, R175, PT ;  /* 0x000000afbc00720c */ /* 0x000fe40003fc4270 */
[----:B------:R-:W-:-:S02]  /*e2e0*/  FSEL R54, R37, -INF , !P2 ;  /* 0xff80000025367808 */ /* 0x000fc40005000000 */
[----:B------:R-:W-:Y:S02]  /*e2f0*/  FSEL R41, R39, -INF , !P0 ;  /* 0xff80000027297808 */ /* 0x000fe40004000000 */
[C---:B------:R-:W-:Y:S02]  /*e300*/  ISETP.GE.AND P0, PT, R0.reuse, R102, PT ;  /* 0x000000660000720c */ /* 0x040fe40003f06270 */
[C---:B------:R-:W-:Y:S01]  /*e310*/  ISETP.GE.AND P2, PT, R0.reuse, R103, PT ;  /* 0x000000670000720c */ /* 0x040fe20003f46270 */
[----:B------:R-:W-:Y:S01]  /*e320*/  VIADD R0, R0, 0x79 ;  /* 0x0000007900007836 */ /* 0x000fe20000000000 */
[----:B------:R-:W-:Y:S02]  /*e330*/  FSEL R91, R91, -INF , !P4 ;  /* 0xff8000005b5b7808 */ /* 0x000fe40006000000 */
[----:B------:R-:W-:Y:S02]  /*e340*/  FSEL R31, R34, -INF , !P3 ;  /* 0xff800000221f7808 */ /* 0x000fe40005800000 */
[----:B------:R-:W-:-:S02]  /*e350*/  FSEL R88, R88, -INF , !P0 ;  /* 0xff80000058587808 */ /* 0x000fc40004000000 */
        /* <DEDUP_REMOVED lines=73> */
.L_x_6041:
[----:B------:R-:W1:Y:S02]  /*e7f0*/  LDC R11, c[0x0][0x248] ;  /* 0x00009200ff0b7b82 */ /* 0x000e640000000800 */
[----:B-1----:R-:W-:-:S05]  /*e800*/  IMAD.SHL.U32 R15, R11, 0x80, RZ ;  /* 0x000000800b0f7824 */ /* 0x002fca00078e00ff */
[----:B------:R-:W-:-:S04]  /*e810*/  IADD3 R15, -R15, RZ, RZ ;  /* 0x000000ff0f0f7210 */ /* 0x000fc80007ffe1ff */
[----:B------:R-:W-:-:S07]  /*e820*/  SHF.R.S32.HI R8, RZ, 0x1f, R15 ;  /* 0x0000001fff087819 */ /* 0x000fce000001140f */
.L_x_6042:
        /* <DEDUP_REMOVED lines=50> */
[----:B------:R3:W-:Y:S01]  /*eb50*/  @P0 STS.128 [R183+0x3800], RZ ;  /* 0x003800ffb7000388 */ /* 0x0007e20000000c00 */
[----:B--2---:R-:W-:Y:S01]  /*eb60*/  @!P0 IMAD R17, R2, 0x50, RZ ;  /* 0x0000005002118824 */ /* 0x004fe200078e02ff */
[----:B------:R-:W-:Y:S01]  /*eb70*/  @!P0 IADD3 R2, P1, R15, R26, RZ ;  /* 0x0000001a0f028210 */ /* 0x000fe20007f3e0ff */
[----:B------:R-:W-:Y:S01]  /*eb80*/  @!P0 IMAD.WIDE.U32 R28, R11, 0x50, R28 ;  /* 0x000000500b1c8825 */ /* 0x000fe200078e001c */
[----:B------:R-:W-:Y:S01]  /*eb90*/  @!P0 LEA R26, P3, R10, UR12, 0x1 ;  /* 0x0000000c0a1a8c11 */ /* 0x000fe2000f8608ff */
[----:B------:R-:W-:Y:S01]  /*eba0*/  @!PT LDS RZ, [RZ] ;  /* 0x00000000fffff984 */ /* 0x000fe20000000800 */
[----:B------:R-:W-:Y:S01]  /*ebb0*/  @!PT LDS RZ, [RZ] ;  /* 0x00000000fffff984 */ /* 0x000fe20000000800 */
[----:B------:R-:W-:Y:S01]  /*ebc0*/  @!PT LDS RZ, [RZ] ;  /* 0x00000000fffff984 */ /* 0x000fe20000000800 */
[----:B------:R3:W-:Y:S02]  /*ebd0*/  @!P0 LDGSTS.E.BYPASS.LTC128B.128 [R183+0x3800], desc[UR6][R20.64] ;  /* 0x0380000014b78fae */ /* 0x0007e4000b901d46 */
[----:B-1----:R-:W-:Y:S01]  /*ebe0*/  @!P0 IMAD R19, R0, 0x60, RZ ;  /* 0x0000006000138824 */ /* 0x002fe200078e02ff */
[----:B------:R-:W-:Y:S01]  /*ebf0*/  @!P0 IADD3 R0, P2, R15, R28, RZ ;  /* 0x0000001c0f008210 */ /* 0x000fe20007f5e0ff */
[C---:B------:R-:W-:Y:S01]  /*ec00*/  @!P0 IMAD.X R9, R8.reuse, 0x1, R9, P4 ;  /* 0x0000000108098824 */ /* 0x040fe200020e0609 */
[----:B------:R3:W-:Y:S02]  /*ec10*/  @P0 STS.128 [R183+0x4000], RZ ;  /* 0x004000ffb7000388 */ /* 0x0007e40000000c00 */
[----:B------:R-:W-:-:S02]  /*ec20*/  @!P0 IADD3.X R17, R8, R29, R17, P2, !PT ;  /* 0x0000001d08118210 */ /* 0x000fc400017fe411 */
[----:B------:R-:W-:Y:S02]  /*ec30*/  @!P0 LEA R28, P2, R0, UR12, 0x1 ;  /* 0x0000000c001c8c11 */ /* 0x000fe4000f8408ff */
        /* <DEDUP_REMOVED lines=33> */
.L_x_6044:
[----:B------:R-:W-:Y:S05]  /*ee50*/  BSYNC B0 ;  /* 0x0000000000007941 */ /* 0x000fea0003800000 */
.L_x_6043:
[----:B------:R-:W0:Y:S01]  /*ee60*/  LDGDEPBAR ;  /* 0x00000000000079af */ /* 0x000e220000000000 */
[----:B------:R-:W-:-:S04]  /*ee70*/  LEA R186, P0, R15, R186, 0x1 ;  /* 0x000000ba0fba7211 */ /* 0x000fc800078008ff */
[----:B------:R-:W-:-:S09]  /*ee80*/  LEA.HI.X R187, R15, R187, R8, 0x1, P0 ;  /* 0x000000bb0fbb7211 */ /* 0x000fd200000f0c08 */
.L_x_6040:
        /* <DEDUP_REMOVED lines=64> */
[----:B-1----:R-:W1:Y:S03]  /*f290*/  SHFL.BFLY PT, R11, R0, 0x2, 0x1f ;  /* 0x0c401f00000b7f89 */ /* 0x002e6600000e0000 */
[-C--:B------:R-:W-:Y:S01]  /*f2a0*/  IADD3 R165, R5, R168.reuse, RZ ;  /* 0x000000a805a57210 */ /* 0x080fe20007ffe0ff */
[----:B------:R-:W2:Y:S01]  /*f2b0*/  SHFL.BFLY PT, R9, R8, 0x2, 0x1f ;  /* 0x0c401f0008097f89 */ /* 0x000ea200000e0000 */
[----:B------:R-:W-:-:S02]  /*f2c0*/  IADD3 R166, R3, R168, RZ ;  /* 0x000000a803a67210 */ /* 0x000fc40007ffe0ff */
[----:B------:R-:W-:Y:S01]  /*f2d0*/  IADD3 R164, R3, R165, RZ ;  /* 0x000000a503a47210 */ /* 0x000fe20007ffe0ff */
[----:B------:R-:W-:Y:S04]  /*f2e0*/  LDSM.16.MT88.4 R76, [R165+0x6000] ;  /* 0x00600000a54c783b */ /* 0x000fe80000004200 */
[----:B------:R-:W-:Y:S04]  /*f2f0*/  LDSM.16.MT88.4 R68, [R166+0x6000] ;  /* 0x00600000a644783b */ /* 0x000fe80000004200 */
[----:B---3--:R-:W-:Y:S04]  /*f300*/  LDSM.16.MT88.4 R20, [R164+0x6800] ;  /* 0x00680000a414783b */ /* 0x008fe80000004200 */
        /* <DEDUP_REMOVED lines=10> */
[C---:B------:R-:W-:Y:S02]  /*f3b0*/  FMUL.FTZ R26, R0.reuse, UR8 ;  /* 0x00000008001a7c20 */ /* 0x040fe40008410000 */
[----:B------:R-:W-:Y:S02]  /*f3c0*/  FSEL R45, R45, RZ, P0 ;  /* 0x000000ff2d2d7208 */ /* 0x000fe40000000000 */
[----:B------:R-:W-:-:S03]  /*f3d0*/  FSETP.NEU.FTZ.AND P0, PT, R0, -INF , PT ;  /* 0xff8000000000780b */ /* 0x000fc60003f1d000 */
[--C-:B------:R-:W-:Y:S01]  /*f3e0*/  FFMA.FTZ R42, R92, UR8, -R45.reuse ;  /* 0x000000085c2a7c23 */ /* 0x100fe2000801082d */
[----:B------:R-:W-:Y:S01]  /*f3f0*/  FSEL R26, R26, RZ, P0 ;  /* 0x000000ff1a1a7208 */ /* 0x000fe20000000000 */
[--C-:B------:R-:W-:Y:S01]  /*f400*/  FFMA.FTZ R29, R94, UR8, -R45.reuse ;  /* 0x000000085e1d7c23 */ /* 0x100fe2000801082d */
[--C-:B------:R-:W-:Y:S01]  /*f410*/  FFMA.FTZ R55, R6, UR8, -R45.reuse ;  /* 0x0000000806377c23 */ /* 0x100fe2000801082d */
[----:B------:R-:W1:Y:S01]  /*f420*/  LDSM.16.MT88.4 R92, [R168+0x6000] ;  /* 0x00600000a85c783b */ /* 0x000e620000004200 */
[--C-:B------:R-:W-:Y:S01]  /*f430*/  FFMA.FTZ R57, R88, UR8, -R45.reuse ;  /* 0x0000000858397c23 */ /* 0x100fe2000801082d */
[--C-:B------:R-:W-:Y:S01]  /*f440*/  FFMA.FTZ R44, R7, UR8, -R26.reuse ;  /* 0x00000008072c7c23 */ /* 0x100fe2000801081a */
        /* <DEDUP_REMOVED lines=14> */
[----:B------:R-:W4:Y:S01]  /*f530*/  LDSM.16.MT88.4 R12, [R166+0x6800] ;  /* 0x00680000a60c783b */ /* 0x000f220000004200 */
        /* <DEDUP_REMOVED lines=43> */
[----:B------:R-:W-:Y:S01]  /*f7f0*/  FFMA.FTZ R193, R39, UR8, -R45 ;  /* 0x0000000827c17c23 */ /* 0x000fe2000801082d */
[--C-:B------:R-:W-:Y:S01]  /*f800*/  FFMA.FTZ R31, R31, UR8, -R26.reuse ;  /* 0x000000081f1f7c23 */ /* 0x100fe2000801081a */
[----:B------:R-:W-:Y:S01]  /*f810*/  FFMA.FTZ R25, R25, UR8, -R26 ;  /* 0x0000000819197c23 */ /* 0x000fe2000801081a */
[----:B------:R-:W5:Y:S01]  /*f820*/  MUFU.EX2 R35, R35 ;  /* 0x0000002300237308 */ /* 0x000f620000000800 */
[----:B---3--:R-:W-:Y:S01]  /*f830*/  F2FP.F16.F32.PACK_AB R81, R58, R59 ;  /* 0x0000003b3a51723e */ /* 0x008fe200000000ff */
[----:B------:R-:W-:Y:S01]  /*f840*/  FADD.FTZ R59, R59, R58 ;  /* 0x0000003a3b3b7221 */ /* 0x000fe20000010000 */
[----:B------:R-:W-:-:S05]  /*f850*/  FFMA.FTZ R192, R24, UR8, -R26 ;  /* 0x0000000818c07c23 */ /* 0x000fca000801081a */
[----:B------:R-:W-:Y:S08]  /*f860*/  MUFU.EX2 R34, R34 ;  /* 0x0000002200227308 */ /* 0x000ff00000000800 */
[----:B------:R-:W3:Y:S01]  /*f870*/  MUFU.EX2 R29, R29 ;  /* 0x0000001d001d7308 */ /* 0x000ee20000000800 */
[----:B-----5:R-:W-:Y:S01]  /*f880*/  F2FP.F16.F32.PACK_AB R83, R35, R44 ;  /* 0x0000002c2353723e */ /* 0x020fe200000000ff */
[----:B------:R-:W-:-:S04]  /*f890*/  FADD.FTZ R44, R44, R59 ;  /* 0x0000003b2c2c7221 */ /* 0x000fc80000010000 */
[----:B------:R-:W-:Y:S02]  /*f8a0*/  FADD.FTZ R44, R35, R44 ;  /* 0x0000002c232c7221 */ /* 0x000fe40000010000 */
[C---:B------:R-:W-:Y:S01]  /*f8b0*/  HMMA.16816.F32 R72, R80.reuse, R76, RZ ;  /* 0x0000004c5048723c */ /* 0x040fe200000018ff */
[----:B------:R-:W-:Y:S05]  /*f8c0*/  MUFU.EX2 R30, R30 ;  /* 0x0000001e001e7308 */ /* 0x000fea0000000800 */
[C---:B------:R-:W-:Y:S03]  /*f8d0*/  HMMA.16816.F32 R76, R80.reuse, R78, RZ ;  /* 0x0000004e504c723c */ /* 0x040fe600000018ff */
[----:B------:R-:W-:Y:S03]  /*f8e0*/  MUFU.EX2 R27, R27 ;  /* 0x0000001b001b7308 */ /* 0x000fe60000000800 */
[C---:B-1----:R-:W-:Y:S05]  /*f8f0*/  HMMA.16816.F32 R96, R80.reuse, R92, RZ ;  /* 0x0000005c5060723c */ /* 0x042fea00000018ff */
        /* <DEDUP_REMOVED lines=9> */
[----:B---3--:R-:W-:-:S02]  /*f990*/  F2FP.F16.F32.PACK_AB R4, R29, R34 ;  /* 0x000000221d04723e */ /* 0x008fc400000000ff */
[----:B-1----:R-:W-:Y:S01]  /*f9a0*/  F2FP.F16.F32.PACK_AB R5, R32, R37 ;  /* 0x000000252005723e */ /* 0x002fe200000000ff */
[----:B------:R-:W-:-:S03]  /*f9b0*/  FADD.FTZ R37, R37, R44 ;  /* 0x0000002c25257221 */ /* 0x000fc60000010000 */
[----:B------:R-:W-:Y:S01]  /*f9c0*/  F2FP.F16.F32.PACK_AB R6, R27, R30 ;  /* 0x0000001e1b06723e */ /* 0x000fe200000000ff */
[----:B------:R-:W-:Y:S01]  /*f9d0*/  MUFU.EX2 R66, R66 ;  /* 0x0000004200427308 */ /* 0x000fe20000000800 */
[----:B------:R-:W-:Y:S01]  /*f9e0*/  FADD.FTZ R37, R32, R37 ;  /* 0x0000002520257221 */ /* 0x000fe20000010000 */
[----:B--2---:R-:W-:-:S06]  /*f9f0*/  F2FP.F16.F32.PACK_AB R7, R3, R28 ;  /* 0x0000001c0307723e */ /* 0x004fcc00000000ff */
[----:B------:R-:W-:Y:S01]  /*fa00*/  MUFU.EX2 R63, R63 ;  /* 0x0000003f003f7308 */ /* 0x000fe20000000800 */
[----:B------:R-:W-:-:S04]  /*fa10*/  FADD.FTZ R28, R28, R37 ;  /* 0x000000251c1c7221 */ /* 0x000fc80000010000 */
[----:B------:R-:W-:Y:S01]  /*fa20*/  FADD.FTZ R28, R3, R28 ;  /* 0x0000001c031c7221 */ /* 0x000fe20000010000 */
[C---:B------:R-:W-:Y:S02]  /*fa30*/  HMMA.16816.F32 R72, R4.reuse, R8, R72 ;  /* 0x000000080448723c */ /* 0x040fe40000001848 */
[----:B------:R-:W-:Y:S04]  /*fa40*/  MUFU.EX2 R62, R62 ;  /* 0x0000003e003e7308 */ /* 0x000fe80000000800 */
[C---:B------:R-:W-:Y:S01]  /*fa50*/  HMMA.16816.F32 R76, R4.reuse, R10, R76 ;  /* 0x0000000a044c723c */ /* 0x040fe2000000184c */
[----:B------:R-:W1:Y:S03]  /*fa60*/  LDSM.16.MT88.4 R8, [R165+0x7000] ;  /* 0x00700000a508783b */ /* 0x000e660000004200 */
[----:B------:R-:W-:Y:S02]  /*fa70*/  MUFU.EX2 R53, R53 ;  /* 0x0000003500357308 */ /* 0x000fe40000000800 */
[C---:B------:R-:W-:Y:S06]  /*fa80*/  HMMA.16816.F32 R84, R4.reuse, R20, R84 ;  /* 0x000000140454723c */ /* 0x040fec0000001854 */
[C---:B------:R-:W-:Y:S01]  /*fa90*/  HMMA.16816.F32 R80, R4.reuse, R22, R80 ;  /* 0x000000160450723c */ /* 0x040fe20000001850 */
[----:B------:R-:W2:Y:S01]  /*faa0*/  LDSM.16.MT88.4 R20, [R164+0x7000] ;  /* 0x00700000a414783b */ /* 0x000ea20000004200 */
[----:B------:R-:W3:Y:S04]  /*fab0*/  MUFU.EX2 R61, R61 ;  /* 0x0000003d003d7308 */ /* 0x000ee80000000800 */
[C---:B----4-:R-:W-:Y:S04]  /*fac0*/  HMMA.16816.F32 R88, R4.reuse, R12, R88 ;  /* 0x0000000c0458723c */ /* 0x050fe80000001858 */
[----:B------:R-:W4:Y:S02]  /*fad0*/  MUFU.EX2 R60, R60 ;  /* 0x0000003c003c7308 */ /* 0x000f240000000800 */
[C---:B------:R-:W-:Y:S01]  /*fae0*/  HMMA.16816.F32 R68, R4.reuse, R14, R68 ;  /* 0x0000000e0444723c */ /* 0x040fe20000001844 */
[----:B------:R-:W5:Y:S05]  /*faf0*/  LDSM.16.MT88.4 R12, [R166+0x7000] ;  /* 0x00700000a60c783b */ /* 0x000f6a0000004200 */
[----:B------:R-:W-:Y:S01]  /*fb00*/  MUFU.EX2 R64, R64 ;  /* 0x0000004000407308 */ /* 0x000fe20000000800 */
[----:B------:R-:W-:Y:S01]  /*fb10*/  HMMA.16816.F32 R96, R4, R16, R96 ;  /* 0x000000100460723c */ /* 0x000fe20000001860 */
[----:B---3--:R-:W-:-:S05]  /*fb20*/  FADD.FTZ R3, R61, R28 ;  /* 0x0000001c3d037221 */ /* 0x008fca0000010000 */
[----:B------:R-:W-:Y:S01]  /*fb30*/  HMMA.16816.F32 R92, R4, R18, R92 ;  /* 0x00000012045c723c */ /* 0x000fe2000000185c */
[----:B------:R-:W3:Y:S01]  /*fb40*/  MUFU.EX2 R51, R51 ;  /* 0x0000003300337308 */ /* 0x000ee20000000800 */
[----:B------:R-:W5:Y:S01]  /*fb50*/  LDSM.16.MT88.4 R16, [R168+0x7000] ;  /* 0x00700000a810783b */ /* 0x000f620000004200 */
[----:B----4-:R-:W-:-:S04]  /*fb60*/  FADD.FTZ R3, R60, R3 ;  /* 0x000000033c037221 */ /* 0x010fc80000010000 */
[----:B------:R-:W-:Y:S02]  /*fb70*/  F2FP.F16.F32.PACK_AB R4, R63, R66 ;  /* 0x000000423f04723e */ /* 0x000fe400000000ff */
[----:B------:R-:W-:Y:S01]  /*fb80*/  F2FP.F16.F32.PACK_AB R5, R60, R61 ;  /* 0x0000003d3c05723e */ /* 0x000fe200000000ff */
[----:B------:R-:W-:Y:S01]  /*fb90*/  MUFU.EX2 R122, R122 ;  /* 0x0000007a007a7308 */ /* 0x000fe20000000800 */
[----:B------:R-:W-:Y:S02]  /*fba0*/  F2FP.F16.F32.PACK_AB R6, R53, R62 ;  /* 0x0000003e3506723e */ /* 0x000fe400000000ff */
[----:B---3--:R-:W-:-:S05]  /*fbb0*/  F2FP.F16.F32.PACK_AB R7, R51, R64 ;  /* 0x000000403307723e */ /* 0x008fca00000000ff */
[----:B------:R-:W3:Y:S01]  /*fbc0*/  MUFU.EX2 R115, R115 ;  /* 0x0000007300737308 */ /* 0x000ee20000000800 */
[----:B------:R-:W-:-:S04]  /*fbd0*/  FADD.FTZ R64, R64, R3 ;  /* 0x0000000340407221 */ /* 0x000fc80000010000 */
[----:B------:R-:W-:Y:S01]  /*fbe0*/  FADD.FTZ R51, R51, R64 ;  /* 0x0000004033337221 */ /* 0x000fe20000010000 */
[C---:B-1----:R-:W-:Y:S02]  /*fbf0*/  HMMA.16816.F32 R72, R4.reuse, R8, R72 ;  /* 0x000000080448723c */ /* 0x042fe40000001848 */
[----:B------:R-:W-:Y:S04]  /*fc00*/  MUFU.EX2 R114, R114 ;  /* 0x0000007200727308 */ /* 0x000fe80000000800 */
[C---:B------:R-:W-:Y:S01]  /*fc10*/  HMMA.16816.F32 R76, R4.reuse, R10, R76 ;  /* 0x0000000a044c723c */ /* 0x040fe2000000184c */
[----:B------:R-:W1:Y:S03]  /*fc20*/  LDSM.16.MT88.4 R8, [R165+0x7800] ;  /* 0x00780000a508783b */ /* 0x000e660000004200 */
[----:B------:R-:W-:Y:S02]  /*fc30*/  MUFU.EX2 R67, R67 ;  /* 0x0000004300437308 */ /* 0x000fe40000000800 */
[C---:B--2---:R-:W-:Y:S06]  /*fc40*/  HMMA.16816.F32 R84, R4.reuse, R20, R84 ;  /* 0x000000140454723c */ /* 0x044fec0000001854 */
[C---:B------:R-:W-:Y:S01]  /*fc50*/  HMMA.16816.F32 R80, R4.reuse, R22, R80 ;  /* 0x000000160450723c */ /* 0x040fe20000001850 */
[----:B------:R-:W2:Y:S01]  /*fc60*/  LDSM.16.MT88.4 R20, [R164+0x7800] ;  /* 0x00780000a414783b */ /* 0x000ea20000004200 */
[----:B------:R-:W-:Y:S04]  /*fc70*/  MUFU.EX2 R120, R120 ;  /* 0x0000007800787308 */ /* 0x000fe80000000800 */
[C---:B-----5:R-:W-:Y:S04]  /*fc80*/  HMMA.16816.F32 R88, R4.reuse, R12, R88 ;  /* 0x0000000c0458723c */ /* 0x060fe80000001858 */
[----:B------:R-:W4:Y:S02]  /*fc90*/  MUFU.EX2 R113, R113 ;  /* 0x0000007100717308 */ /* 0x000f240000000800 */
[C---:B------:R-:W-:Y:S01]  /*fca0*/  HMMA.16816.F32 R68, R4.reuse, R14, R68 ;  /* 0x0000000e0444723c */ /* 0x040fe20000001844 */
[----:B------:R-:W5:Y:S05]  /*fcb0*/  LDSM.16.MT88.4 R12, [R166+0x7800] ;  /* 0x00780000a60c783b */ /* 0x000f6a0000004200 */
[----:B------:R-:W-:Y:S01]  /*fcc0*/  MUFU.EX2 R128, R128 ;  /* 0x0000008000807308 */ /* 0x000fe20000000800 */
[C---:B------:R-:W-:Y:S06]  /*fcd0*/  HMMA.16816.F32 R96, R4.reuse, R16, R96 ;  /* 0x000000100460723c */ /* 0x040fec0000001860 */
[----:B------:R-:W-:Y:S01]  /*fce0*/  HMMA.16816.F32 R92, R4, R18, R92 ;  /* 0x00000012045c723c */ /* 0x000fe2000000185c */
[----:B------:R-:W1:Y:S01]  /*fcf0*/  MUFU.EX2 R111, R111 ;  /* 0x0000006f006f7308 */ /* 0x000e620000000800 */
[----:B------:R-:W5:Y:S05]  /*fd00*/  LDSM.16.MT88.4 R16, [R168+0x7800] ;  /* 0x00780000a810783b */ /* 0x000f6a0000004200 */
[----:B---3--:R-:W-:-:S02]  /*fd10*/  F2FP.F16.F32.PACK_AB R4, R115, R122 ;  /* 0x0000007a7304723e */ /* 0x008fc400000000ff */
[----:B----4-:R-:W-:Y:S01]  /*fd20*/  F2FP.F16.F32.PACK_AB R5, R113, R120 ;  /* 0x000000787105723e */ /* 0x010fe200000000ff */
[----:B------:R-:W-:Y:S01]  /*fd30*/  MUFU.EX2 R132, R132 ;  /* 0x0000008400847308 */ /* 0x000fe20000000800 */
[----:B------:R-:W-:Y:S01]  /*fd40*/  F2FP.F16.F32.PACK_AB R6, R67, R114 ;  /* 0x000000724306723e */ /* 0x000fe200000000ff */
[----:B------:R-:W-:-:S04]  /*fd50*/  FADD.FTZ R120, R120, R51 ;  /* 0x0000003378787221 */ /* 0x000fc80000010000 */
[----:B------:R-:W-:Y:S01]  /*fd60*/  FADD.FTZ R113, R113, R120 ;  /* 0x0000007871717221 */ /* 0x000fe20000010000 */
[----:B-1----:R-:W-:Y:S01]  /*fd70*/  F2FP.F16.F32.PACK_AB R7, R111, R128 ;  /* 0x000000806f07723e */ /* 0x002fe200000000ff */
[----:B------:R-:W1:Y:S02]  /*fd80*/  MUFU.EX2 R121, R121 ;  /* 0x0000007900797308 */ /* 0x000e640000000800 */
[----:B------:R-:W-:-:S04]  /*fd90*/  FADD.FTZ R128, R128, R113 ;  /* 0x0000007180807221 */ /* 0x000fc80000010000 */
[----:B------:R-:W-:Y:S01]  /*fda0*/  FADD.FTZ R128, R111, R128 ;  /* 0x000000806f807221 */ /* 0x000fe20000010000 */
[C---:B------:R-:W-:Y:S01]  /*fdb0*/  HMMA.16816.F32 R72, R4.reuse, R8, R72 ;  /* 0x000000080448723c */ /* 0x040fe20000001848 */
[----:B------:R-:W-:Y:S05]  /*fdc0*/  MUFU.EX2 R123, R123 ;  /* 0x0000007b007b7308 */ /* 0x000fea0000000800 */
[C---:B------:R-:W-:Y:S01]  /*fdd0*/  HMMA.16816.F32 R76, R4.reuse, R10, R76 ;  /* 0x0000000a044c723c */ /* 0x040fe2000000184c */
[----:B------:R-:W3:Y:S02]  /*fde0*/  LDSM.16.MT88.4 R8, [R165+0x8000] ;  /* 0x00800000a508783b */ /* 0x000ee40000004200 */
[----:B------:R-:W-:Y:S03]  /*fdf0*/  MUFU.EX2 R110, R110 ;  /* 0x0000006e006e7308 */ /* 0x000fe60000000800 */
        /* <DEDUP_REMOVED lines=11> */
[----:B------:R-:W3:Y:S01]  /*feb0*/  MUFU.EX2 R126, R126 ;  /* 0x0000007e007e7308 */ /* 0x000ee20000000800 */
[----:B------:R-:W5:Y:S05]  /*fec0*/  LDSM.16.MT88.4 R16, [R168+0x8000] ;  /* 0x00800000a810783b */ /* 0x000f6a0000004200 */
[----:B-1----:R-:W-:-:S02]  /*fed0*/  F2FP.F16.F32.PACK_AB R4, R121, R132 ;  /* 0x000000847904723e */ /* 0x002fc400000000ff */
[----:B----4-:R-:W-:Y:S01]  /*fee0*/  F2FP.F16.F32.PACK_AB R5, R124, R125 ;  /* 0x0000007d7c05723e */ /* 0x010fe200000000ff */
[----:B------:R-:W-:Y:S01]  /*fef0*/  MUFU.EX2 R131, R131 ;  /* 0x0000008300837308 */ /* 0x000fe20000000800 */
[----:B------:R-:W-:Y:S01]  /*ff00*/  F2FP.F16.F32.PACK_AB R6, R110, R123 ;  /* 0x0000007b6e06723e */ /* 0x000fe200000000ff */
[----:B------:R-:W-:-:S04]  /*ff10*/  FADD.FTZ R125, R125, R128 ;  /* 0x000000807d7d7221 */ /* 0x000fc80000010000 */
[----:B------:R-:W-:Y:S01]  /*ff20*/  FADD.FTZ R124, R124, R125 ;  /* 0x0000007d7c7c7221 */ /* 0x000fe20000010000 */
[----:B---3--:R-:W-:Y:S01]  /*ff30*/  F2FP.F16.F32.PACK_AB R7, R126, R129 ;  /* 0x000000817e07723e */ /* 0x008fe200000000ff */
        /* <DEDUP_REMOVED lines=9> */
[C---:B-----5:R-:W-:Y:S01]  /*ffd0*/  HMMA.16816.F32 R88, R4.reuse, R12, R88 ;  /* 0x0000000c0458723c */ /* 0x060fe20000001858 */
[--C-:B------:R-:W-:Y:S01]  /*ffe0*/  FFMA.FTZ R20, R65, UR8, -R26.reuse ;  /* 0x0000000841147c23 */ /* 0x100fe2000801081a */
[----:B------:R-:W-:Y:S01]  /*fff0*/  MUFU.EX2 R108, R108 ;  /* 0x0000006c006c7308 */ /* 0x000fe20000000800 */
[--C-:B------:R-:W-:Y:S01]  /*10000*/  FFMA.FTZ R65, R46, UR8, -R45.reuse ;  /* 0x000000082e417c23 */ /* 0x100fe2000801082d */
[----:B------:R-:W-:Y:S01]  /*10010*/  FFMA.FTZ R46, R49, UR8, -R26 ;  /* 0x00000008312e7c23 */ /* 0x000fe2000801081a */
[--C-:B------:R-:W-:Y:S01]  /*10020*/  FFMA.FTZ R49, R38, UR8, -R45.reuse ;  /* 0x0000000826317c23 */ /* 0x100fe2000801082d */
[----:B------:R-:W-:Y:S01]  /*10030*/  HMMA.16816.F32 R68, R4, R14, R68 ;  /* 0x0000000e0444723c */ /* 0x000fe20000001844 */
[----:B------:R-:W2:Y:S01]  /*10040*/  LDSM.16.MT88.4 R12, [R165+0x8800] ;  /* 0x00880000a50c783b */ /* 0x000ea20000004200 */
[----:B------:R-:W-:-:S02]  /*10050*/  FFMA.FTZ R38, R40, UR8, -R45 ;  /* 0x0000000828267c23 */ /* 0x000fc4000801082d */
[----:B------:R-:W4:Y:S02]  /*10060*/  MUFU.EX2 R105, R105 ;  /* 0x0000006900697308 */ /* 0x000f240000000800 */
[C---:B------:R-:W-:Y:S06]  /*10070*/  HMMA.16816.F32 R96, R4.reuse, R16, R96 ;  /* 0x000000100460723c */ /* 0x040fec0000001860 */
[----:B------:R-:W-:Y:S01]  /*10080*/  MUFU.EX2 R21, R109 ;  /* 0x0000006d00157308 */ /* 0x000fe20000000800 */
[C---:B------:R-:W-:Y:S01]  /*10090*/  HMMA.16816.F32 R92, R4.reuse, R18, R92 ;  /* 0x00000012045c723c */ /* 0x040fe2000000185c */
[----:B------:R-:W5:Y:S05]  /*100a0*/  LDSM.16.MT88.4 R16, [R168+0x8800] ;  /* 0x00880000a810783b */ /* 0x000f6a0000004200 */
[----:B------:R-:W-:Y:S01]  /*100b0*/  HMMA.16816.F32 R80, R4, R22, R80 ;  /* 0x000000160450723c */ /* 0x000fe20000001850 */
[----:B------:R-:W3:Y:S06]  /*100c0*/  MUFU.EX2 R20, R20 ;  /* 0x0000001400147308 */ /* 0x000eec0000000800 */
[----:B-1----:R-:W-:Y:S01]  /*100d0*/  F2FP.F16.F32.PACK_AB R4, R106, R131 ;  /* 0x000000836a04723e */ /* 0x002fe200000000ff */
[--C-:B------:R-:W-:Y:S01]  /*100e0*/  FFMA.FTZ R23, R50, UR8, -R45.reuse ;  /* 0x0000000832177c23 */ /* 0x100fe2000801082d */
[----:B----4-:R-:W-:Y:S01]  /*100f0*/  F2FP.F16.F32.PACK_AB R5, R105, R108 ;  /* 0x0000006c6905723e */ /* 0x010fe200000000ff */
[----:B------:R-:W-:Y:S01]  /*10100*/  FFMA.FTZ R22, R54, UR8, -R45 ;  /* 0x0000000836167c23 */ /* 0x000fe2000801082d */
[----:B------:R-:W-:Y:S01]  /*10110*/  F2FP.F16.F32.PACK_AB R6, R104, R127 ;  /* 0x0000007f6806723e */ /* 0x000fe200000000ff */
[----:B------:R-:W-:Y:S01]  /*10120*/  FFMA.FTZ R50, R43, UR8, -R26 ;  /* 0x000000082b327c23 */ /* 0x000fe2000801081a */
[----:B------:R-:W-:Y:S01]  /*10130*/  MUFU.EX2 R52, R52 ;  /* 0x0000003400347308 */ /* 0x000fe20000000800 */
[----:B------:R-:W-:Y:S01]  /*10140*/  FADD.FTZ R43, R55, R56 ;  /* 0x00000038372b7221 */ /* 0x000fe20000010000 */
[----:B------:R-:W-:Y:S01]  /*10150*/  FADD.FTZ R108, R108, R129 ;  /* 0x000000816c6c7221 */ /* 0x000fe20000010000 */
[----:B---3--:R-:W-:-:S02]  /*10160*/  F2FP.F16.F32.PACK_AB R7, R20, R21 ;  /* 0x000000151407723e */ /* 0x008fc400000000ff */
[----:B------:R-:W-:Y:S01]  /*10170*/  FADD.FTZ R43, R42, R43 ;  /* 0x0000002b2a2b7221 */ /* 0x000fe20000010000 */
[----:B------:R-:W-:Y:S02]  /*10180*/  FADD.FTZ R108, R105, R108 ;  /* 0x0000006c696c7221 */ /* 0x000fe40000010000 */
[----:B------:R-:W1:Y:S01]  /*10190*/  MUFU.EX2 R23, R23 ;  /* 0x0000001700177308 */ /* 0x000e620000000800 */
[----:B------:R-:W-:Y:S01]  /*101a0*/  FADD.FTZ R40, R34, R43 ;  /* 0x0000002b22287221 */ /* 0x000fe20000010000 */
[----:B------:R-:W-:Y:S01]  /*101b0*/  FFMA.FTZ R34, R33, UR8, -R26 ;  /* 0x0000000821227c23 */ /* 0x000fe2000801081a */
[----:B------:R-:W-:Y:S01]  /*101c0*/  HMMA.16816.F32 R88, R4, R8, R88 ;  /* 0x000000080458723c */ /* 0x000fe20000001858 */
[----:B------:R-:W-:Y:S01]  /*101d0*/  FADD.FTZ R21, R21, R108 ;  /* 0x0000006c15157221 */ /* 0x000fe20000010000 */
[----:B------:R-:W-:-:S03]  /*101e0*/  FADD.FTZ R29, R29, R40 ;  /* 0x000000281d1d7221 */ /* 0x000fc60000010000 */
[----:B------:R-:W-:Y:S01]  /*101f0*/  MUFU.EX2 R65, R65 ;  /* 0x0000004100417308 */ /* 0x000fe20000000800 */
[----:B------:R-:W-:Y:S01]  /*10200*/  FADD.FTZ R21, R20, R21 ;  /* 0x0000001514157221 */ /* 0x000fe20000010000 */
[----:B------:R-:W-:Y:S01]  /*10210*/  HMMA.16816.F32 R68, R4, R10, R68 ;  /* 0x0000000a0444723c */ /* 0x000fe20000001844 */
[----:B------:R-:W3:Y:S01]  /*10220*/  LDSM.16.MT88.4 R8, [R164+0x8800] ;  /* 0x00880000a408783b */ /* 0x000ee20000004200 */
[----:B------:R-:W-:-:S04]  /*10230*/  FADD.FTZ R30, R30, R29 ;  /* 0x0000001d1e1e7221 */ /* 0x000fc80000010000 */
[----:B--2---:R-:W-:Y:S01]  /*10240*/  HMMA.16816.F32 R72, R4, R12, R72 ;  /* 0x0000000c0448723c */ /* 0x004fe20000001848 */
[----:B------:R-:W-:Y:S01]  /*10250*/  MUFU.EX2 R22, R22 ;  /* 0x0000001600167308 */ /* 0x000fe20000000800 */
[----:B------:R-:W-:-:S04]  /*10260*/  FADD.FTZ R27, R27, R30 ;  /* 0x0000001e1b1b7221 */ /* 0x000fc80000010000 */
[C---:B------:R-:W-:Y:S01]  /*10270*/  HMMA.16816.F32 R76, R4.reuse, R14, R76 ;  /* 0x0000000e044c723c */ /* 0x040fe2000000184c */
[----:B------:R-:W2:Y:S01]  /*10280*/  LDSM.16.MT88.4 R12, [R168+0x9000] ;  /* 0x00900000a80c783b */ /* 0x000ea20000004200 */
[----:B------:R-:W-:Y:S01]  /*10290*/  FADD.FTZ R66, R66, R27 ;  /* 0x0000001b42427221 */ /* 0x000fe20000010000 */
[----:B------:R-:W-:Y:S03]  /*102a0*/  MUFU.EX2 R46, R46 ;  /* 0x0000002e002e7308 */ /* 0x000fe60000000800 */
[----:B-----5:R-:W-:Y:S01]  /*102b0*/  HMMA.16816.F32 R96, R4, R16, R96 ;  /* 0x000000100460723c */ /* 0x020fe20000001860 */
[----:B------:R-:W-:-:S04]  /*102c0*/  FADD.FTZ R63, R63, R66 ;  /* 0x000000423f3f7221 */ /* 0x000fc80000010000 */
[----:B------:R-:W4:Y:S01]  /*102d0*/  MUFU.EX2 R47, R47 ;  /* 0x0000002f002f7308 */ /* 0x000f220000000800 */
[----:B------:R-:W-:Y:S01]  /*102e0*/  HMMA.16816.F32 R92, R4, R18, R92 ;  /* 0x00000012045c723c */ /* 0x000fe2000000185c */
[----:B------:R-:W5:Y:S01]  /*102f0*/  LDSM.16.MT88.4 R16, [R165+0x9000] ;  /* 0x00900000a510783b */ /* 0x000f620000004200 */
[----:B------:R-:W-:-:S04]  /*10300*/  FADD.FTZ R62, R62, R63 ;  /* 0x0000003f3e3e7221 */ /* 0x000fc80000010000 */
[----:B------:R-:W-:Y:S01]  /*10310*/  FADD.FTZ R53, R53, R62 ;  /* 0x0000003e35357221 */ /* 0x000fe20000010000 */
[----:B------:R-:W-:Y:S03]  /*10320*/  MUFU.EX2 R50, R50 ;  /* 0x0000003200327308 */ /* 0x000fe60000000800 */
[----:B------:R-:W-:-:S04]  /*10330*/  FADD.FTZ R122, R122, R53 ;  /* 0x000000357a7a7221 */ /* 0x000fc80000010000 */
[----:B------:R-:W-:Y:S01]  /*10340*/  FADD.FTZ R115, R115, R122 ;  /* 0x0000007a73737221 */ /* 0x000fe20000010000 */
[----:B------:R-:W2:Y:S01]  /*10350*/  MUFU.EX2 R41, R41 ;  /* 0x0000002900297308 */ /* 0x000ea20000000800 */
[----:B---3--:R-:W-:Y:S02]  /*10360*/  HMMA.16816.F32 R84, R4, R8, R84 ;  /* 0x000000080454723c */ /* 0x008fe40000001854 */
[----:B------:R-:W-:-:S04]  /*10370*/  FADD.FTZ R114, R114, R115 ;  /* 0x0000007372727221 */ /* 0x000fc80000010000 */
[----:B------:R-:W-:Y:S01]  /*10380*/  FADD.FTZ R67, R67, R114 ;  /* 0x0000007243437221 */ /* 0x000fe20000010000 */
[----:B------:R-:W-:Y:S01]  /*10390*/  HMMA.16816.F32 R80, R4, R10, R80 ;  /* 0x0000000a0450723c */ /* 0x000fe20000001850 */
[----:B------:R-:W3:Y:S01]  /*103a0*/  LDSM.16.MT88.4 R8, [R166+0x9000] ;  /* 0x00900000a608783b */ /* 0x000ee20000004200 */
[----:B------:R-:W-:Y:S01]  /*103b0*/  MUFU.EX2 R39, R49 ;  /* 0x0000003100277308 */ /* 0x000fe20000000800 */
[----:B------:R-:W-:-:S04]  /*103c0*/  FADD.FTZ R132, R132, R67 ;  /* 0x0000004384847221 */ /* 0x000fc80000010000 */
[----:B-1----:R-:W-:Y:S01]  /*103d0*/  F2FP.F16.F32.PACK_AB R4, R23, R52 ;  /* 0x000000341704723e */ /* 0x002fe200000000ff */
[----:B------:R-:W-:Y:S01]  /*103e0*/  FADD.FTZ R132, R121, R132 ;  /* 0x0000008479847221 */ /* 0x000fe20000010000 */
[----:B----4-:R-:W-:Y:S01]  /*103f0*/  F2FP.F16.F32.PACK_AB R5, R47, R46 ;  /* 0x0000002e2f05723e */ /* 0x010fe200000000ff */
[----:B------:R-:W1:Y:S01]  /*10400*/  MUFU.EX2 R36, R36 ;  /* 0x0000002400247308 */ /* 0x000e620000000800 */
[----:B------:R-:W-:Y:S01]  /*10410*/  F2FP.F16.F32.PACK_AB R6, R22, R65 ;  /* 0x000000411606723e */ /* 0x000fe200000000ff */
[----:B------:R-:W-:Y:S01]  /*10420*/  FADD.FTZ R123, R123, R132 ;  /* 0x000000847b7b7221 */ /* 0x000fe20000010000 */
[----:B--2---:R-:W-:Y:S01]  /*10430*/  F2FP.F16.F32.PACK_AB R7, R41, R50 ;  /* 0x000000322907723e */ /* 0x004fe200000000ff */
[----:B------:R-:W-:Y:S02]  /*10440*/  FADD.FTZ R46, R46, R21 ;  /* 0x000000152e2e7221 */ /* 0x000fe40000010000 */
[----:B------:R-:W-:Y:S02]  /*10450*/  FADD.FTZ R110, R110, R123 ;  /* 0x0000007b6e6e7221 */ /* 0x000fe40000010000 */
[----:B------:R-:W-:Y:S01]  /*10460*/  MUFU.EX2 R38, R38 ;  /* 0x0000002600267308 */ /* 0x000fe20000000800 */
[----:B------:R-:W-:Y:S01]  /*10470*/  FADD.FTZ R47, R47, R46 ;  /* 0x0000002e2f2f7221 */ /* 0x000fe20000010000 */
[----:B------:R-:W-:Y:S01]  /*10480*/  HMMA.16816.F32 R96, R4, R12, R96 ;  /* 0x0000000c0460723c */ /* 0x000fe20000001860 */
[----:B------:R-:W-:-:S02]  /*10490*/  FADD.FTZ R131, R131, R110 ;  /* 0x0000006e83837221 */ /* 0x000fc40000010000 */
[----:B------:R-:W-:Y:S02]  /*104a0*/  FADD.FTZ R50, R50, R47 ;  /* 0x0000002f32327221 */ /* 0x000fe40000010000 */
[----:B------:R-:W-:Y:S01]  /*104b0*/  FADD.FTZ R106, R106, R131 ;  /* 0x000000836a6a7221 */ /* 0x000fe20000010000 */
[C---:B------:R-:W-:Y:S01]  /*104c0*/  HMMA.16816.F32 R92, R4.reuse, R14, R92 ;  /* 0x0000000e045c723c */ /* 0x040fe2000000185c */
[----:B------:R-:W2:Y:S01]  /*104d0*/  LDSM.16.MT88.4 R12, [R164+0x9000] ;  /* 0x00900000a40c783b */ /* 0x000ea20000004200 */
[----:B------:R-:W-:Y:S01]  /*104e0*/  MUFU.EX2 R193, R193 ;  /* 0x000000c100c17308 */ /* 0x000fe20000000800 */
[----:B------:R-:W-:Y:S01]  /*104f0*/  FADD.FTZ R127, R127, R106 ;  /* 0x0000006a7f7f7221 */ /* 0x000fe20000010000 */
[----:B------:R-:W-:Y:S02]  /*10500*/  FADD.FTZ R50, R41, R50 ;  /* 0x0000003229327221 */ /* 0x000fe40000010000 */
[----:B-----5:R-:W-:Y:S01]  /*10510*/  HMMA.16816.F32 R72, R4, R16, R72 ;  /* 0x000000100448723c */ /* 0x020fe20000001848 */
[----:B------:R-:W-:-:S03]  /*10520*/  FADD.FTZ R127, R104, R127 ;  /* 0x0000007f687f7221 */ /* 0x000fc60000010000 */
[----:B------:R-:W-:Y:S01]  /*10530*/  MUFU.EX2 R31, R31 ;  /* 0x0000001f001f7308 */ /* 0x000fe20000000800 */
[----:B------:R-:W-:Y:S01]  /*10540*/  FADD.FTZ R52, R52, R127 ;  /* 0x0000007f34347221 */ /* 0x000fe20000010000 */
[----:B------:R-:W-:Y:S01]  /*10550*/  HMMA.16816.F32 R76, R4, R18, R76 ;  /* 0x00000012044c723c */ /* 0x000fe2000000184c */
[----:B------:R-:W-:Y:S02]  /*10560*/  LDSM.16.MT88.4 R16, [R166+0x9800] ;  /* 0x00980000a610783b */ /* 0x000fe40000004200 */
[----:B------:R-:W-:-:S03]  /*10570*/  FADD.FTZ R52, R23, R52 ;  /* 0x0000003417347221 */ /* 0x000fc60000010000 */
[----:B---3--:R-:W-:Y:S01]  /*10580*/  HMMA.16816.F32 R88, R4, R8, R88 ;  /* 0x000000080458723c */ /* 0x008fe20000001858 */
[----:B------:R-:W3:Y:S01]  /*10590*/  MUFU.EX2 R34, R34 ;  /* 0x0000002200227308 */ /* 0x000ee20000000800 */
[----:B------:R-:W-:-:S04]  /*105a0*/  FADD.FTZ R65, R65, R52 ;  /* 0x0000003441417221 */ /* 0x000fc80000010000 */
[C---:B------:R-:W-:Y:S01]  /*105b0*/  HMMA.16816.F32 R68, R4.reuse, R10, R68 ;  /* 0x0000000a0444723c */ /* 0x040fe20000001844 */
[----:B------:R-:W4:Y:S01]  /*105c0*/  LDSM.16.MT88.4 R8, [R168+0x9800] ;  /* 0x00980000a808783b */ /* 0x000f220000004200 */
[----:B------:R-:W-:Y:S01]  /*105d0*/  FADD.FTZ R22, R22, R65 ;  /* 0x0000004116167221 */ /* 0x000fe20000010000 */
[----:B------:R-:W-:Y:S08]  /*105e0*/  MUFU.EX2 R25, R25 ;  /* 0x0000001900197308 */ /* 0x000ff00000000800 */
[----:B------:R-:W5:Y:S01]  /*105f0*/  MUFU.EX2 R192, R192 ;  /* 0x000000c000c07308 */ /* 0x000f620000000800 */
[C---:B--2---:R-:W-:Y:S06]  /*10600*/  HMMA.16816.F32 R84, R4.reuse, R12, R84 ;  /* 0x0000000c0454723c */ /* 0x044fec0000001854 */
[----:B------:R-:W-:Y:S01]  /*10610*/  HMMA.16816.F32 R80, R4, R14, R80 ;  /* 0x0000000e0450723c */ /* 0x000fe20000001850 */
[----:B------:R-:W2:Y:S06]  /*10620*/  LDSM.16.MT88.4 R12, [R165+0x9800] ;  /* 0x00980000a50c783b */ /* 0x000eac0000004200 */
[----:B-1----:R-:W-:Y:S01]  /*10630*/  F2FP.F16.F32.PACK_AB R4, R36, R39 ;  /* 0x000000272404723e */ /* 0x002fe200000000ff */
        /* <DEDUP_REMOVED lines=9> */
[----:B----4-:R-:W-:Y:S01]  /*106d0*/  HMMA.16816.F32 R96, R4, R8, R96 ;  /* 0x000000080460723c */ /* 0x010fe20000001860 */
[----:B------:R-:W-:Y:S01]  /*106e0*/  FADD.FTZ R193, R193, R38 ;  /* 0x00000026c1c17221 */ /* 0x000fe20000010000 */
[----:B------:R-:W-:-:S04]  /*106f0*/  FADD.FTZ R192, R192, R25 ;  /* 0x00000019c0c07221 */ /* 0x000fc80000010000 */
[C---:B------:R-:W-:Y:S01]  /*10700*/  HMMA.16816.F32 R92, R4.reuse, R10, R92 ;  /* 0x0000000a045c723c */ /* 0x040fe2000000185c */
[----:B------:R-:W1:Y:S05]  /*10710*/  LDSM.16.MT88.4 R8, [R164+0x9800] ;  /* 0x00980000a408783b */ /* 0x000e6a0000004200 */
        /* <DEDUP_REMOVED lines=8> */
[----:B------:R-:W-:Y:S01]  /*107a0*/  ISETP.NE.AND P1, PT, R182, RZ, PT ;  /* 0x000000ffb600720c */ /* 0x000fe20003f25270 */
[----:B------:R-:W-:-:S04]  /*107b0*/  DEPBAR.LE SB0, 0x0 ;  /* 0x000080000000791a */ /* 0x000fc80000000000 */
[----:B------:R-:W-:Y:S01]  /*107c0*/  IADD3 R188, R48, -0x2, RZ ;  /* 0xfffffffe30bc7810 */ /* 0x000fe20007ffe0ff */
[----:B------:R-:W-:Y:S07]  /*107d0*/  BAR.SYNC.DEFER_BLOCKING 0x0 ;  /* 0x0000000000007b1d */ /* 0x000fee0000010000 */
        /* <DEDUP_REMOVED lines=46> */
[----:B------:R-:W-:Y:S01]  /*10ac0*/  IMAD.IADD R5, R5, 0x1, -R7 ;  /* 0x0000000105057824 */ /* 0x000fe200078e0a07 */
[----:B------:R-:W-:-:S03]  /*10ad0*/  MOV R9, UR4 ;  /* 0x0000000400097c02 */ /* 0x000fc60008000f00 */
[----:B------:R-:W-:-:S05]  /*10ae0*/  IMAD R8, R5, R4, -0x80 ;  /* 0xffffff8005087424 */ /* 0x000fca00078e0204 */
[----:B------:R-:W-:-:S05]  /*10af0*/  SHF.R.S32.HI R4, RZ, 0x1f, R8 ;  /* 0x0000001fff047819 */ /* 0x000fca0000011408 */
[----:B------:R-:W-:-:S04]  /*10b00*/  IMAD R5, R4, R9, RZ ;  /* 0x0000000904057224 */ /* 0x000fc800078e02ff */
[C---:B------:R-:W-:Y:S01]  /*10b10*/  IMAD R5, R8.reuse, UR5, R5 ;  /* 0x0000000508057c24 */ /* 0x040fe2000f8e0205 */
[----:B------:R-:W-:Y:S01]  /*10b20*/  ULDC.64 UR4, c[0x0][0x238] ;  /* 0x00008e0000047ab9 */ /* 0x000fe20000000a00 */
[----:B--2---:R-:W-:Y:S02]  /*10b30*/  IMAD.IADD R3, R3, 0x1, -R6 ;  /* 0x0000000103037824 */ /* 0x004fe400078e0a06 */
[----:B------:R-:W-:-:S03]  /*10b40*/  IMAD.WIDE.U32 R6, R8, R9, RZ ;  /* 0x0000000908067225 */ /* 0x000fc600078e00ff */
[----:B------:R-:W-:Y:S02]  /*10b50*/  SHF.R.S32.HI R4, RZ, 0x1f, R3 ;  /* 0x0000001fff047819 */ /* 0x000fe40000011403 */
[----:B------:R-:W-:-:S03]  /*10b60*/  IADD3 R7, R7, R5, RZ ;  /* 0x0000000507077210 */ /* 0x000fc60007ffe0ff */
[----:B------:R-:W-:Y:S02]  /*10b70*/  IMAD R4, R4, UR4, RZ ;  /* 0x0000000404047c24 */ /* 0x000fe4000f8e02ff */
[----:B------:R-:W-:-:S04]  /*10b80*/  IMAD.WIDE.U32 R6, R3, UR4, R6 ;  /* 0x0000000403067c25 */ /* 0x000fc8000f8e0006 */
[----:B------:R-:W-:-:S04]  /*10b90*/  IMAD R4, R3, UR5, R4 ;  /* 0x0000000503047c24 */ /* 0x000fc8000f8e0204 */
[----:B------:R-:W-:Y:S01]  /*10ba0*/  IMAD.IADD R11, R7, 0x1, R4 ;  /* 0x00000001070b7824 */ /* 0x000fe200078e0204 */
[----:B------:R-:W-:Y:S06]  /*10bb0*/  BRA `(.L_x_6047) ;  /* 0x0000000000107947 */ /* 0x000fec0003800000 */
.L_x_6046:
[----:B------:R-:W1:Y:S02]  /*10bc0*/  LDC R9, c[0x0][0x250] ;  /* 0x00009400ff097b82 */ /* 0x000e640000000800 */
[----:B-1----:R-:W-:-:S05]  /*10bd0*/  IMAD.SHL.U32 R6, R9, 0x80, RZ ;  /* 0x0000008009067824 */ /* 0x002fca00078e00ff */
[----:B------:R-:W-:-:S04]  /*10be0*/  IADD3 R6, -R6, RZ, RZ ;  /* 0x000000ff06067210 */ /* 0x000fc80007ffe1ff */
[----:B------:R-:W-:-:S07]  /*10bf0*/  SHF.R.S32.HI R11, RZ, 0x1f, R6 ;  /* 0x0000001fff0b7819 */ /* 0x000fce0000011406 */
.L_x_6047:
[----:B------:R-:W-:Y:S01]  /*10c00*/  ULDC UR4, c[0x0][0x2d0] ;  /* 0x0000b40000047ab9 */ /* 0x000fe20000000800 */
[----:B------:R-:W-:Y:S01]  /*10c10*/  LEA R148, P3, R6, R148, 0x1 ;  /* 0x0000009406947211 */ /* 0x000fe200078608ff */
[----:B------:R-:W-:Y:S01]  /*10c20*/  IMAD.SHL.U32 R130, R188, 0x80, RZ ;  /* 0x00000080bc827824 */ /* 0x000fe200078e00ff */
[----:B------:R-:W-:Y:S02]  /*10c30*/  ISETP.GE.AND P0, PT, R100, UR4, PT ;  /* 0x0000000464007c0c */ /* 0x000fe4000bf06270 */
[----:B------:R-:W-:-:S11]  /*10c40*/  LEA.HI.X R149, R6, R149, R11, 0x1, P3 ;  /* 0x0000009506957211 */ /* 0x000fd600018f0c0b */
[----:B------:R-:W1:Y:S01]  /*10c50*/  @!P0 LDC R118, c[0x0][0x254] ;  /* 0x00009500ff768b82 */ /* 0x000e620000000800 */
[CC--:B------:R-:W-:Y:S01]  /*10c60*/  @!P0 IADD3 R4, P2, P1, R6.reuse, R116.reuse, R177 ;  /* 0x0000007406048210 */ /* 0x0c0fe2000795e0b1 */
[----:B------:R-:W-:Y:S01]  /*10c70*/  @P0 STS.128 [R183+0x6000], RZ ;  /* 0x006000ffb7000388 */ /* 0x000fe20000000c00 */
[----:B------:R-:W-:Y:S01]  /*10c80*/  @!P0 LEA R13, P3, R9, R116, 0x5 ;  /* 0x00000074090d8211 */ /* 0x000fe200078628ff */
[----:B------:R-:W-:Y:S01]  /*10c90*/  @!P0 IMAD.MOV.U32 R20, RZ, RZ, R116 ;  /* 0x000000ffff148224 */ /* 0x000fe200078e0074 */
[----:B------:R-:W-:Y:S01]  /*10ca0*/  @!P0 IADD3.X R3, R11, R119, R176, P2, P1 ;  /* 0x000000770b038210 */ /* 0x000fe200017e24b0 */
[----:B------:R-:W-:Y:S01]  /*10cb0*/  @!P0 IMAD.MOV.U32 R21, RZ, RZ, R119 ;  /* 0x000000ffff158224 */ /* 0x000fe200078e0077 */
[----:B------:R-:W-:Y:S01]  /*10cc0*/  @!P0 IADD3 R13, P2, R6, R13, RZ ;  /* 0x0000000d060d8210 */ /* 0x000fe20007f5e0ff */
[----:B------:R-:W2:Y:S01]  /*10cd0*/  @!P0 LDC R8, c[0x0][0x254] ;  /* 0x00009500ff088b82 */ /* 0x000ea20000000800 */
[----:B------:R-:W-:Y:S01]  /*10ce0*/  @!P0 LEA R16, P1, R4, UR10, 0x1 ;  /* 0x0000000a04108c11 */ /* 0x000fe2000f8208ff */
[----:B------:R-:W-:Y:S01]  /*10cf0*/  @!PT LDS RZ, [RZ] ;  /* 0x00000000fffff984 */ /* 0x000fe20000000800 */
[----:B------:R-:W-:Y:S01]  /*10d00*/  @!PT LDS RZ, [RZ] ;  /* 0x00000000fffff984 */ /* 0x000fe20000000800 */
[----:B------:R-:W-:Y:S01]  /*10d10*/  @!PT LDS RZ, [RZ] ;  /* 0x00000000fffff984 */ /* 0x000fe20000000800 */
[----:B------:R-:W-:Y:S01]  /*10d20*/  @!P0 LDGSTS.E.BYPASS.LTC128B.128 [R183+0x6000], desc[UR6][R148.64] ;  /* 0x0600000094b78fae */ /* 0x000fe2000b901d46 */
[----:B------:R-:W-:-:S02]  /*10d30*/  @!P0 IMAD.MOV.U32 R18, RZ, RZ, R116 ;  /* 0x000000ffff128224 */ /* 0x000fc400078e0074 */
[----:B------:R-:W-:Y:S01]  /*10d40*/  @!P0 LEA.HI.X R17, R4, UR11, R3, 0x1, P1 ;  /* 0x0000000b04118c11 */ /* 0x000fe200088f0c03 */
[----:B------:R-:W-:Y:S01]  /*10d50*/  @P0 STS.128 [R183+0x6800], RZ ;  /* 0x006800ffb7000388 */ /* 0x000fe20000000c00 */
[----:B------:R-:W-:Y:S01]  /*10d60*/  @!P0 LEA R22, P1, R13, UR10, 0x1 ;  /* 0x0000000a0d168c11 */ /* 0x000fe2000f8208ff */
[----:B------:R-:W3:Y:S01]  /*10d70*/  @!P0 LDC R7, c[0x0][0x254] ;  /* 0x00009500ff078b82 */ /* 0x000ee20000000800 */
[----:B------:R-:W-:Y:S01]  /*10d80*/  @!P0 IMAD.MOV.U32 R19, RZ, RZ, R119 ;  /* 0x000000ffff138224 */ /* 0x000fe200078e0077 */
[----:B------:R-:W-:Y:S01]  /*10d90*/  @!PT LDS RZ, [RZ] ;  /* 0x00000000fffff984 */ /* 0x000fe20000000800 */
[----:B------:R-:W-:Y:S01]  /*10da0*/  @!PT LDS RZ, [RZ] ;  /* 0x00000000fffff984 */ /* 0x000fe20000000800 */
[----:B------:R-:W-:Y:S01]  /*10db0*/  @!PT LDS RZ, [RZ] ;  /* 0x00000000fffff984 */ /* 0x000fe20000000800 */
[----:B------:R4:W-:Y:S01]  /*10dc0*/  @!P0 LDGSTS.E.BYPASS.LTC128B.128 [R183+0x6800], desc[UR6][R16.64] ;  /* 0x0680000010b78fae */ /* 0x0009e2000b901d46 */
[----:B------:R-:W-:-:S03]  /*10dd0*/  @!P0 IMAD.WIDE.U32 R20, R9, 0x50, R20 ;  /* 0x0000005009148825 */ /* 0x000fc600078e0014 */
[----:B------:R-:W-:Y:S01]  /*10de0*/  @P0 STS.128 [R183+0x7000], RZ ;  /* 0x007000ffb7000388 */ /* 0x000fe20000000c00 */
[C---:B------:R-:W-:Y:S01]  /*10df0*/  @!P0 IMAD.WIDE.U32 R18, R9.reuse, 0x60, R18 ;  /* 0x0000006009128825 */ /* 0x040fe200078e0012 */
[----:B-1----:R-:W-:Y:S01]  /*10e00*/  @!P0 LEA.HI.X R10, R9, R119, R118, 0x5, P3 ;  /* 0x00000077090a8211 */ /* 0x002fe200018f2c76 */
[----:B------:R-:W1:Y:S02]  /*10e10*/  @!P0 LDC R5, c[0x0][0x254] ;  /* 0x00009500ff058b82 */ /* 0x000e640000000800 */
[----:B------:R-:W-:Y:S02]  /*10e20*/  @!P0 IMAD.MOV.U32 R118, RZ, RZ, R116 ;  /* 0x000000ffff768224 */ /* 0x000fe400078e0074 */
[----:B------:R-:W-:Y:S02]  /*10e30*/  @!P0 IMAD.X R10, R11, 0x1, R10, P2 ;  /* 0x000000010b0a8824 */ /* 0x000fe400010e060a */
[----:B------:R-:W-:Y:S02]  /*10e40*/  @!P0 IMAD.WIDE.U32 R14, R9, 0x30, R118 ;  /* 0x00000030090e8825 */ /* 0x000fe400078e0076 */
[----:B------:R-:W5:Y:S01]  /*10e50*/  @!P0 LDC R4, c[0x0][0x254] ;  /* 0x00009500ff048b82 */ /* 0x000f620000000800 */
[----:B------:R-:W-:Y:S01]  /*10e60*/  @!P0 LEA.HI.X R23, R13, UR11, R10, 0x1, P1 ;  /* 0x0000000b0d178c11 */ /* 0x000fe200088f0c0a */
[----:B--2---:R-:W-:Y:S01]  /*10e70*/  @!P0 IMAD R8, R8, 0x30, RZ ;  /* 0x0000003008088824 */ /* 0x004fe200078e02ff */
[----:B------:R-:W-:-:S03]  /*10e80*/  @!P0 IADD3 R13, P1, R6, R14, RZ ;  /* 0x0000000e060d8210 */ /* 0x000fc60007f3e0ff */
[----:B------:R-:W-:Y:S01]  /*10e90*/  @!PT LDS RZ, [RZ] ;  /* 0x00000000fffff984 */ /* 0x000fe20000000800 */
[----:B------:R-:W-:Y:S01]  /*10ea0*/  @!PT LDS RZ, [RZ] ;  /* 0x00000000fffff984 */ /* 0x000fe20000000800 */
[----:B------:R-:W-:Y:S01]  /*10eb0*/  @!PT LDS RZ, [RZ] ;  /* 0x00000000fffff984 */ /* 0x000fe20000000800 */
[----:B------:R2:W-:Y:S01]  /*10ec0*/  @!P0 LDGSTS.E.BYPASS.LTC128B.128 [R183+0x7000], desc[UR6][R22.64] ;  /* 0x0700000016b78fae */ /* 0x0005e2000b901d46 */
[----:B------:R-:W-:Y:S01]  /*10ed0*/  @!P0 IADD3.X R8, R11, R15, R8, P1, !PT ;  /* 0x0000000f0b088210 */ /* 0x000fe20000ffe408 */
[----:B------:R-:W2:Y:S01]  /*10ee0*/  @!P0 LDC R3, c[0x0][0x254] ;  /* 0x00009500ff038b82 */ /* 0x000ea20000000800 */
[C---:B------:R-:W-:Y:S01]  /*10ef0*/  @!P0 LEA R14, P1, R13.reuse, UR10, 0x1 ;  /* 0x0000000a0d0e8c11 */ /* 0x040fe2000f8208ff */
[----:B------:R-:W-:Y:S01]  /*10f00*/  @P0 STS.128 [R183+0x7800], RZ ;  /* 0x007800ffb7000388 */ /* 0x000fe20000000c00 */
[----:B----4-:R-:W-:Y:S02]  /*10f10*/  @!P0 IMAD.MOV.U32 R16, RZ, RZ, R116 ;  /* 0x000000ffff108224 */ /* 0x010fe400078e0074 */
[----:B------:R-:W-:Y:S01]  /*10f20*/  @!P0 LEA.HI.X R15, R13, UR11, R8, 0x1, P1 ;  /* 0x0000000b0d0f8c11 */ /* 0x000fe200088f0c08 */
[----:B------:R-:W-:Y:S01]  /*10f30*/  @!P0 IMAD.MOV.U32 R17, RZ, RZ, R119 ;  /* 0x000000ffff118224 */ /* 0x000fe200078e0077 */
[----:B------:R-:W-:Y:S01]  /*10f40*/  @!P0 LEA R13, P1, R9, R116, 0x6 ;  /* 0x00000074090d8211 */ /* 0x000fe200078230ff */
[----:B-1----:R-:W-:Y:S01]  /*10f50*/  @!P0 IMAD R8, R5, 0x50, RZ ;  /* 0x0000005005088824 */ /* 0x002fe200078e02ff */
[C---:B------:R-:W-:Y:S01]  /*10f60*/  @!P0 IADD3 R5, P3, R6.reuse, R20, RZ ;  /* 0x0000001406058210 */ /* 0x040fe20007f7e0ff */
[C---:B------:R-:W-:Y:S01]  /*10f70*/  @!P0 IMAD.WIDE.U32 R16, R9.reuse, 0x70, R16 ;  /* 0x0000007009108825 */ /* 0x040fe200078e0010 */
[----:B---3--:R-:W-:Y:S01]  /*10f80*/  @!P0 LEA.HI.X R118, R9, R119, R7, 0x6, P1 ;  /* 0x0000007709768211 */ /* 0x008fe200008f3407 */
[----:B------:R-:W-:Y:S01]  /*10f90*/  @!PT LDS RZ, [RZ] ;  /* 0x00000000fffff984 */ /* 0x000fe20000000800 */
[----:B------:R-:W-:Y:S01]  /*10fa0*/  @!PT LDS RZ, [RZ] ;  /* 0x00000000fffff984 */ /* 0x000fe20000000800 */
[----:B------:R-:W-:Y:S01]  /*10fb0*/  @!PT LDS RZ, [RZ] ;  /* 0x00000000fffff984 */ /* 0x000fe20000000800 */
[----:B------:R-:W-:Y:S01]  /*10fc0*/  @!P0 LDGSTS.E.BYPASS.LTC128B.128 [R183+0x7800], desc[UR6][R14.64] ;  /* 0x078000000eb78fae */ /* 0x000fe2000b901d46 */
[----:B------:R-:W-:-:S02]  /*10fd0*/  @!P0 IADD3 R13, P1, R6, R13, RZ ;  /* 0x0000000d060d8210 */ /* 0x000fc40007f3e0ff */
[----:B------:R-:W-:Y:S01]  /*10fe0*/  @!P0 IADD3 R7, P2, R6, R18, RZ ;  /* 0x0000001206078210 */ /* 0x000fe20007f5e0ff */
[----:B-----5:R-:W-:Y:S01]  /*10ff0*/  @!P0 IMAD R4, R4, 0x60, RZ ;  /* 0x0000006004048824 */ /* 0x020fe200078e02ff */
[----:B------:R-:W-:Y:S01]  /*11000*/  @!P0 LEA R12, P4, R13, UR10, 0x1 ;  /* 0x0000000a0d0c8c11 */ /* 0x000fe2000f8808ff */
[C---:B------:R-:W-:Y:S01]  /*11010*/  @!P0 IMAD.X R118, R11.reuse, 0x1, R118, P1 ;  /* 0x000000010b768824 */ /* 0x040fe200008e0676 */
[----:B------:R-:W-:Y:S01]  /*11020*/  @!P0 IADD3 R6, P1, R6, R16, RZ ;  /* 0x0000001006068210 */ /* 0x000fe20007f3e0ff */
[----:B------:R-:W-:Y:S01]  /*11030*/  @P0 STS.128 [R183+0x8000], RZ ;  /* 0x008000ffb7000388 */ /* 0x000fe20000000c00 */
[----:B------:R-:W-:Y:S02]  /*11040*/  @!P0 IADD3.X R8, R11, R21, R8, P3, !PT ;  /* 0x000000150b088210 */ /* 0x000fe40001ffe408 */
[----:B------:R-:W-:Y:S01]  /*11050*/  @!P0 LEA R28, P3, R5, UR10, 0x1 ;  /* 0x0000000a051c8c11 */ /* 0x000fe2000f8608ff */
[----:B--2---:R-:W-:Y:S01]  /*11060*/  @!P0 IMAD R3, R3, 0x70, RZ ;  /* 0x0000007003038824 */ /* 0x004fe200078e02ff */
[----:B------:R-:W-:-:S02]  /*11070*/  @!P0 IADD3.X R4, R11, R4, R19, P2, !PT ;  /* 0x000000040b048210 */ /* 0x000fc400017fe413 */
        /* <DEDUP_REMOVED lines=15> */
[----:B------:R1:W-:Y:S01]  /*11170*/  @!P0 LDGSTS.E.BYPASS.LTC128B.128 [R183+0x8800], desc[UR6][R28.64] ;  /* 0x088000001cb78fae */ /* 0x0003e2000b901d46 */
[----:B------:R-:W-:-:S03]  /*11180*/  P2R R3, PR, RZ, 0x1 ;  /* 0x00000001ff037803 */ /* 0x000fc60000000000 */
        /* <DEDUP_REMOVED lines=25> */
[----:B------:R-:W2:Y:S04]  /*11320*/  LDSM.16.M88.4 R124, [R167+0x3800] ;  /* 0x00380000a77c783b */ /* 0x000ea80000000200 */
[----:B------:R-:W0:Y:S01]  /*11330*/  LDGDEPBAR ;  /* 0x00000000000079af */ /* 0x000e220000000000 */
[C---:B---3--:R-:W-:Y:S06]  /*11340*/  HMMA.16816.F32 R12, R32.reuse, R8, RZ ;  /* 0x00000008200c723c */ /* 0x048fec00000018ff */
[C---:B------:R-:W-:Y:S06]  /*11350*/  HMMA.16816.F32 R24, R32.reuse, R26, RZ ;  /* 0x0000001a2018723c */ /* 0x040fec00000018ff */
[C---:B------:R-:W-:Y:S06]  /*11360*/  HMMA.16816.F32 R16, R32.reuse, R18, RZ ;  /* 0x000000122010723c */ /* 0x040fec00000018ff */
[C---:B------:R-:W-:Y:S06]  /*11370*/  HMMA.16816.F32 R8, R32.reuse, R10, RZ ;  /* 0x0000000a2008723c */ /* 0x040fec00000018ff */
[C---:B----4-:R-:W-:Y:S06]  /*11380*/  HMMA.16816.F32 R4, R32.reuse, R64, RZ ;  /* 0x000000402004723c */ /* 0x050fec00000018ff */
        /* <DEDUP_REMOVED lines=35> */
[C---:B--2---:R-:W-:Y:S01]  /*115c0*/  HMMA.16816.F32 R4, R120.reuse, R124, R4 ;  /* 0x0000007c7804723c */ /* 0x044fe20000001804 */
[----:B------:R-:W2:Y:S05]  /*115d0*/  S2R R124, SR_TID.X ;  /* 0x00000000007c7919 */ /* 0x000eaa0000002100 */
[C---:B------:R-:W-:Y:S06]  /*115e0*/  HMMA.16816.F32 R64, R120.reuse, R126, R64 ;  /* 0x0000007e7840723c */ /* 0x040fec0000001840 */
[C---:B---3--:R-:W-:Y:S06]  /*115f0*/  HMMA.16816.F32 R60, R120.reuse, R116, R60 ;  /* 0x00000074783c723c */ /* 0x048fec000000183c */
[C---:B------:R-:W-:Y:S01]  /*11600*/  HMMA.16816.F32 R56, R120.reuse, R118, R56 ;  /* 0x000000767838723c */ /* 0x040fe20000001838 */
[----:B------:R-:W-:Y:S05]  /*11610*/  LDSM.16.M88.4 R116, [R156+0x800] ;  /* 0x000800009c74783b */ /* 0x000fea0000000200 */
[C---:B----4-:R-:W-:Y:S06]  /*11620*/  HMMA.16816.F32 R28, R120.reuse, R112, R28 ;  /* 0x00000070781c723c */ /* 0x050fec000000181c */
[C---:B------:R-:W-:Y:S01]  /*11630*/  HMMA.16816.F32 R24, R120.reuse, R114, R24 ;  /* 0x000000727818723c */ /* 0x040fe20000001818 */
[----:B------:R-:W3:Y:S05]  /*11640*/  LDSM.16.M88.4 R112, [R159] ;  /* 0x000000009f70783b */ /* 0x000eea0000000200 */
[C---:B-1----:R-:W-:Y:S06]  /*11650*/  HMMA.16816.F32 R20, R120.reuse, R108, R20 ;  /* 0x0000006c7814723c */ /* 0x042fec0000001814 */
[C---:B------:R-:W-:Y:S01]  /*11660*/  HMMA.16816.F32 R16, R120.reuse, R110, R16 ;  /* 0x0000006e7810723c */ /* 0x040fe20000001810 */
[----:B------:R-:W1:Y:S05]  /*11670*/  LDSM.16.M88.4 R108, [R158] ;  /* 0x000000009e6c783b */ /* 0x000e6a0000000200 */
[C---:B-----5:R-:W-:Y:S06]  /*11680*/  HMMA.16816.F32 R12, R120.reuse, R104, R12 ;  /* 0x00000068780c723c */ /* 0x060fec000000180c */
[C---:B------:R-:W-:Y:S01]  /*11690*/  HMMA.16816.F32 R8, R120.reuse, R106, R8 ;  /* 0x0000006a7808723c */ /* 0x040fe20000001808 */
[----:B------:R-:W4:Y:S05]  /*116a0*/  LDSM.16.M88.4 R104, [R157] ;  /* 0x000000009d68783b */ /* 0x000f2a0000000200 */
[C---:B---3--:R-:W-:Y:S06]  /*116b0*/  HMMA.16816.F32 R52, R120.reuse, R112, R52 ;  /* 0x000000707834723c */ /* 0x048fec0000001834 */
[C---:B------:R-:W-:Y:S01]  /*116c0*/  HMMA.16816.F32 R48, R120.reuse, R114, R48 ;  /* 0x000000727830723c */ /* 0x040fe20000001830 */
[----:B------:R-:W-:Y:S05]  /*116d0*/  LDSM.16.M88.4 R112, [R156+0x1000] ;  /* 0x001000009c70783b */ /* 0x000fea0000000200 */
[C---:B-1----:R-:W-:Y:S06]  /*116e0*/  HMMA.16816.F32 R44, R120.reuse, R108, R44 ;  /* 0x0000006c782c723c */ /* 0x042fec000000182c */
[C---:B------:R-:W-:Y:S01]  /*116f0*/  HMMA.16816.F32 R40, R120.reuse, R110, R40 ;  /* 0x0000006e7828723c */ /* 0x040fe20000001828 */
[----:B------:R-:W-:Y:S05]  /*11700*/  LDSM.16.M88.4 R108, [R156+0x1800] ;  /* 0x001800009c6c783b */ /* 0x000fea0000000200 */
[C---:B----4-:R-:W-:Y:S06]  /*11710*/  HMMA.16816.F32 R36, R120.reuse, R104, R36 ;  /* 0x000000687824723c */ /* 0x050fec0000001824 */
[----:B------:R-:W-:Y:S01]  /*11720*/  HMMA.16816.F32 R32, R120, R106, R32 ;  /* 0x0000006a7820723c */ /* 0x000fe20000001820 */
[----:B------:R-:W1:Y:S04]  /*11730*/  LDSM.16.M88.4 R120, [R169] ;  /* 0x00000000a978783b */ /* 0x000e680000000200 */
[----:B------:R-:W3:Y:S01]  /*11740*/  LDSM.16.M88.4 R104, [R156+0x2000] ;  /* 0x002000009c68783b */ /* 0x000ee20000000200 */
[C---:B-1----:R-:W-:Y:S06]  /*11750*/  HMMA.16816.F32 R20, R120.reuse, R116, R20 ;  /* 0x000000747814723c */ /* 0x042fec0000001814 */
[C---:B------:R-:W-:Y:S01]  /*11760*/  HMMA.16816.F32 R16, R120.reuse, R118, R16 ;  /* 0x000000767810723c */ /* 0x040fe20000001810 */
[----:B------:R-:W1:Y:S05]  /*11770*/  LDSM.16.M88.4 R116, [R156] ;  /* 0x000000009c74783b */ /* 0x000e6a0000000200 */
[C---:B------:R-:W-:Y:S06]  /*11780*/  HMMA.16816.F32 R4, R120.reuse, R108, R4 ;  /* 0x0000006c7804723c */ /* 0x040fec0000001804 */
[C---:B------:R-:W-:Y:S01]  /*11790*/  HMMA.16816.F32 R64, R120.reuse, R110, R64 ;  /* 0x0000006e7840723c */ /* 0x040fe20000001840 */
[----:B------:R-:W4:Y:S05]  /*117a0*/  LDSM.16.M88.4 R108, [R156+0x2800] ;  /* 0x002800009c6c783b */ /* 0x000f2a0000000200 */
[C---:B---3--:R-:W-:Y:S06]  /*117b0*/  HMMA.16816.F32 R60, R120.reuse, R104, R60 ;  /* 0x00000068783c723c */ /* 0x048fec000000183c */
[C---:B------:R-:W-:Y:S01]  /*117c0*/  HMMA.16816.F32 R56, R120.reuse, R106, R56 ;  /* 0x0000006a7838723c */ /* 0x040fe20000001838 */
[----:B------:R-:W3:Y:S05]  /*117d0*/  LDSM.16.M88.4 R104, [R156+0x3800] ;  /* 0x003800009c68783b */ /* 0x000eea0000000200 */
[C---:B------:R-:W-:Y:S06]  /*117e0*/  HMMA.16816.F32 R12, R120.reuse, R112, R12 ;  /* 0x00000070780c723c */ /* 0x040fec000000180c */
[----:B------:R-:W-:Y:S01]  /*117f0*/  HMMA.16816.F32 R8, R120, R114, R8 ;  /* 0x000000727808723c */ /* 0x000fe20000001808 */
[----:B------:R-:W5:Y:S01]  /*11800*/  LDSM.16.M88.4 R112, [R156+0x3000] ;  /* 0x003000009c70783b */ /* 0x000f620000000200 */
[----:B------:R-:W-:-:S04]  /*11810*/  DEPBAR.LE SB0, 0x0 ;  /* 0x000080000000791a */ /* 0x000fc80000000000 */
[C---:B-1----:R-:W-:Y:S06]  /*11820*/  HMMA.16816.F32 R24, R120.reuse, R118, R24 ;  /* 0x000000767818723c */ /* 0x042fec0000001818 */
[C---:B------:R-:W-:Y:S06]  /*11830*/  HMMA.16816.F32 R28, R120.reuse, R116, R28 ;  /* 0x00000074781c723c */ /* 0x040fec000000181c */
[C---:B----4-:R-:W-:Y:S06]  /*11840*/  HMMA.16816.F32 R52, R120.reuse, R108, R52 ;  /* 0x0000006c7834723c */ /* 0x050fec0000001834 */
[----:B------:R-:W-:Y:S01]  /*11850*/  HMMA.16816.F32 R48, R120, R110, R48 ;  /* 0x0000006e7830723c */ /* 0x000fe20000001830 */
[----:B--2---:R-:W-:-:S05]  /*11860*/  IMAD.SHL.U32 R109, R124, 0x2, RZ ;  /* 0x000000027c6d7824 */ /* 0x004fca00078e00ff */
[----:B------:R-:W-:Y:S01]  /*11870*/  LOP3.LUT R109, R109, 0x6, RZ, 0xc0, !PT ;  /* 0x000000066d6d7812 */ /* 0x000fe200078ec0ff */
[----:B---3--:R-:W-:Y:S03]  /*11880*/  HMMA.16816.F32 R36, R120, R104, R36 ;  /* 0x000000687824723c */ /* 0x008fe60000001824 */
[----:B------:R-:W-:-:S04]  /*11890*/  LOP3.LUT R108, R130, 0x8, R109, 0xfe, !PT ;  /* 0x00000008826c7812 */ /* 0x000fc800078efe6d */
[--C-:B------:R-:W-:Y:S01]  /*118a0*/  LOP3.LUT R104, R130, 0x10, R109.reuse, 0xfe, !PT ;  /* 0x0000001082687812 */ /* 0x100fe200078efe6d */
[----:B------:R-:W-:Y:S01]  /*118b0*/  BAR.SYNC.DEFER_BLOCKING 0x0 ;  /* 0x0000000000007b1d */ /* 0x000fe20000010000 */
[-C--:B------:R-:W-:Y:S01]  /*118c0*/  ISETP.GE.AND P3, PT, R108, R102.reuse, PT ;  /* 0x000000666c00720c */ /* 0x080fe20003f66270 */
[C---:B-----5:R-:W-:Y:S01]  /*118d0*/  HMMA.16816.F32 R44, R120.reuse, R112, R44 ;  /* 0x00000070782c723c */ /* 0x060fe2000000182c */
[----:B------:R-:W-:Y:S02]  /*118e0*/  LOP3.LUT R105, R130, 0x18, R109, 0xfe, !PT ;  /* 0x0000001882697812 */ /* 0x000fe400078efe6d */
[----:B------:R-:W-:Y:S02]  /*118f0*/  ISETP.GE.AND P2, PT, R104, R102, PT ;  /* 0x000000666800720c */ /* 0x000fe40003f46270 */
[-C--:B------:R-:W-:Y:S01]  /*11900*/  ISETP.GE.AND P1, PT, R108, R103.reuse, PT ;  /* 0x000000676c00720c */ /* 0x080fe20003f26270 */
[----:B------:R-:W-:Y:S01]  /*11910*/  HMMA.16816.F32 R40, R120, R114, R40 ;  /* 0x000000727828723c */ /* 0x000fe20000001828 */
[----:B------:R-:W-:-:S02]  /*11920*/  ISETP.GE.AND P4, PT, R104, R103, PT ;  /* 0x000000676800720c */ /* 0x000fc40003f86270 */
[--C-:B------:R-:W-:Y:S02]  /*11930*/  LOP3.LUT R104, R130, 0x20, R109.reuse, 0xfe, !PT ;  /* 0x0000002082687812 */ /* 0x100fe400078efe6d */
[----:B------:R-:W-:Y:S01]  /*11940*/  FSEL R132, R24, -INF , !P3 ;  /* 0xff80000018847808 */ /* 0x000fe20005800000 */
[----:B------:R-:W-:Y:S01]  /*11950*/  HMMA.16816.F32 R120, R120, R106, R32 ;  /* 0x0000006a7878723c */ /* 0x000fe20000001820 */
[----:B------:R-:W-:Y:S02]  /*11960*/  ISETP.GE.AND P6, PT, R105, R103, PT ;  /* 0x000000676900720c */ /* 0x000fe40003fc6270 */
[----:B------:R-:W-:Y:S02]  /*11970*/  FSEL R128, R20, -INF , !P2 ;  /* 0xff80000014807808 */ /* 0x000fe40005000000 */
[C-C-:B------:R-:W-:Y:S02]  /*11980*/  LOP3.LUT R24, R130.reuse, 0x28, R109.reuse, 0xfe, !PT ;  /* 0x0000002882187812 */ /* 0x140fe400078efe6d */
[----:B------:R-:W-:-:S02]  /*11990*/  LOP3.LUT R20, R130, 0x30, R109, 0xfe, !PT ;  /* 0x0000003082147812 */ /* 0x000fc400078efe6d */
[----:B------:R-:W-:Y:S02]  /*119a0*/  FSEL R147, R26, -INF , !P1 ;  /* 0xff8000001a937808 */ /* 0x000fe40004800000 */
[CC--:B------:R-:W-:Y:S02]  /*119b0*/  ISETP.GE.AND P5, PT, R104.reuse, R102.reuse, PT ;  /* 0x000000666800720c */ /* 0x0c0fe40003fa6270 */
[----:B------:R-:W-:Y:S02]  /*119c0*/  ISETP.GE.AND P1, PT, R104, R103, PT ;  /* 0x000000676800720c */ /* 0x000fe40003f26270 */
[----:B------:R-:W-:Y:S02]  /*119d0*/  FSEL R139, R18, -INF , !P6 ;  /* 0xff800000128b7808 */ /* 0x000fe40007000000 */
[-C--:B------:R-:W-:Y:S02]  /*119e0*/  ISETP.GE.AND P2, PT, R24, R102.reuse, PT ;  /* 0x000000661800720c */ /* 0x080fe40003f46270 */
[----:B------:R-:W-:-:S02]  /*119f0*/  ISETP.GE.AND P6, PT, R20, R102, PT ;  /* 0x000000661400720c */ /* 0x000fc40003fc6270 */
[----:B------:R-:W-:Y:S02]  /*11a00*/  LOP3.LUT R18, R130, 0x38, R109, 0xfe, !PT ;  /* 0x0000003882127812 */ /* 0x000fe400078efe6d */
[----:B------:R-:W-:Y:S02]  /*11a10*/  FSEL R141, R22, -INF , !P4 ;  /* 0xff800000168d7808 */ /* 0x000fe40006000000 */
[-C--:B------:R-:W-:Y:S02]  /*11a20*/  ISETP.GE.AND P3, PT, R24, R103.reuse, PT ;  /* 0x000000671800720c */ /* 0x080fe40003f66270 */
[----:B------:R-:W-:Y:S02]  /*11a30*/  FSEL R126, R12, -INF , !P5 ;  /* 0xff8000000c7e7808 */ /* 0x000fe40006800000 */
[----:B------:R-:W-:Y:S02]  /*11a40*/  FSEL R133, R14, -INF , !P1 ;  /* 0xff8000000e857808 */ /* 0x000fe40004800000 */
[----:B------:R-:W-:-:S02]  /*11a50*/  ISETP.GE.AND P5, PT, R20, R103, PT ;  /* 0x000000671400720c */ /* 0x000fc40003fa6270 */
[----:B------:R-:W-:Y:S02]  /*11a60*/  ISETP.GE.AND P4, PT, R18, R102, PT ;  /* 0x000000661200720c */ /* 0x000fe40003f86270 */
[--C-:B------:R-:W-:Y:S02]  /*11a70*/  LOP3.LUT R12, R130, 0x40, R109.reuse, 0xfe, !PT ;  /* 0x00000040820c7812 */ /* 0x100fe400078efe6d */
[----:B------:R-:W-:Y:S02]  /*11a80*/  FSEL R108, R8, -INF , !P2 ;  /* 0xff800000086c7808 */ /* 0x000fe40005000000 */
[----:B------:R-:W-:Y:S02]  /*11a90*/  ISETP.GE.AND P1, PT, R18, R103, PT ;  /* 0x000000671200720c */ /* 0x000fe40003f26270 */
[----:B------:R-:W-:Y:S02]  /*11aa0*/  FSEL R112, R4, -INF , !P6 ;  /* 0xff80000004707808 */ /* 0x000fe40007000000 */
[----:B------:R-:W-:-:S02]  /*11ab0*/  LOP3.LUT R8, R130, 0x48, R109, 0xfe, !PT ;  /* 0x0000004882087812 */ /* 0x000fc400078efe6d */
[----:B------:R-:W-:Y:S02]  /*11ac0*/  LOP3.LUT R4, R130, 0x50, R109, 0xfe, !PT ;  /* 0x0000005082047812 */ /* 0x000fe400078efe6d */
[----:B------:R-:W-:Y:S02]  /*11ad0*/  FSEL R131, R10, -INF , !P3 ;  /* 0xff8000000a837808 */ /* 0x000fe40005800000 */
[----:B------:R-:W-:Y:S02]  /*11ae0*/  ISETP.GE.AND P3, PT, R12, R103, PT ;  /* 0x000000670c00720c */ /* 0x000fe40003f66270 */
        /* <DEDUP_REMOVED lines=15> */
[C---:B------:R-:W-:Y:S02]  /*11be0*/  ISETP.GE.AND P6, PT, R4.reuse, R102, PT ;  /* 0x000000660400720c */ /* 0x040fe40003fc6270 */
[-C--:B------:R-:W-:Y:S02]  /*11bf0*/  ISETP.GE.AND P5, PT, R4, R103.reuse, PT ;  /* 0x000000670400720c */ /* 0x080fe40003fa6270 */
[----:B------:R-:W-:Y:S02]  /*11c00*/  LOP3.LUT R4, R130, 0x68, R109, 0xfe, !PT ;  /* 0x0000006882047812 */ /* 0x000fe400078efe6d */
[----:B------:R-:W-:Y:S02]  /*11c10*/  FSEL R52, R52, -INF , !P4 ;  /* 0xff80000034347808 */ /* 0x000fe40006000000 */
[----:B------:R-:W-:Y:S02]  /*11c20*/  FSEL R48, R48, -INF , !P2 ;  /* 0xff80000030307808 */ /* 0x000fe40005000000 */
[----:B------:R-:W-:-:S02]  /*11c30*/  ISETP.GE.AND P3, PT, R6, R103, PT ;  /* 0x000000670600720c */ /* 0x000fc40003f66270 */
[CC--:B------:R-:W-:Y:S02]  /*11c40*/  ISETP.GE.AND P4, PT, R4.reuse, R102.reuse, PT ;  /* 0x000000660400720c */ /* 0x0c0fe40003f86270 */
[----:B------:R-:W-:Y:S02]  /*11c50*/  ISETP.GE.AND P2, PT, R4, R103, PT ;  /* 0x000000670400720c */ /* 0x000fe40003f46270 */
[C---:B------:R-:W-:Y:S02]  /*11c60*/  LOP3.LUT R8, R130.reuse, 0x70, R109, 0xfe, !PT ;  /* 0x0000007082087812 */ /* 0x040fe400078efe6d */
[----:B------:R-:W-:Y:S02]  /*11c70*/  LOP3.LUT R4, R130, R109, RZ, 0xfc, !PT ;  /* 0x0000006d82047212 */ /* 0x000fe400078efcff */
[----:B------:R-:W-:Y:S02]  /*11c80*/  FSEL R113, R54, -INF , !P1 ;  /* 0xff80000036717808 */ /* 0x000fe40004800000 */
[----:B------:R-:W-:Y:S01]  /*11c90*/  FSEL R111, R50, -INF , !P3 ;  /* 0xff800000326f7808 */ /* 0x000fe20005800000 */
[C---:B------:R-:W-:Y:S01]  /*11ca0*/  VIADD R12, R4.reuse, 0x11 ;  /* 0x00000011040c7836 */ /* 0x040fe20000000000 */
[-C--:B------:R-:W-:Y:S01]  /*11cb0*/  ISETP.GE.AND P0, PT, R105, R102.reuse, PT ;  /* 0x000000666900720c */ /* 0x080fe20003f06270 */
[----:B------:R-:W-:Y:S01]  /*11cc0*/  VIADD R10, R4, 0x19 ;  /* 0x00000019040a7836 */ /* 0x000fe20000000000 */
[----:B------:R-:W-:-:S02]  /*11cd0*/  ISETP.GE.AND P3, PT, R8, R102, PT ;  /* 0x000000660800720c */ /* 0x000fc40003f66270 */
[----:B------:R-:W-:Y:S01]  /*11ce0*/  ISETP.GE.AND P1, PT, R8, R103, PT ;  /* 0x000000670800720c */ /* 0x000fe20003f26270 */
[----:B------:R-:W-:Y:S01]  /*11cf0*/  VIADD R8, R4, 0x1 ;  /* 0x0000000104087836 */ /* 0x000fe20000000000 */
[----:B------:R-:W-:Y:S02]  /*11d00*/  LOP3.LUT R6, R130, 0x78, R109, 0xfe, !PT ;  /* 0x0000007882067812 */ /* 0x000fe400078efe6d */
[----:B------:R-:W-:Y:S02]  /*11d10*/  FSEL R16, R16, -INF , !P0 ;  /* 0xff80000010107808 */ /* 0x000fe40004000000 */
[----:B------:R-:W-:Y:S02]  /*11d20*/  FSEL R109, R46, -INF , !P5 ;  /* 0xff8000002e6d7808 */ /* 0x000fe40006800000 */
[----:B------:R-:W-:Y:S02]  /*11d30*/  ISETP.GE.AND P5, PT, R6, R102, PT ;  /* 0x000000660600720c */ /* 0x000fe40003fa6270 */
[----:B------:R-:W-:-:S02]  /*11d40*/  FSEL R20, R40, -INF , !P4 ;  /* 0xff80000028147808 */ /* 0x000fc40006000000 */
[-C--:B------:R-:W-:Y:S01]  /*11d50*/  ISETP.GE.AND P0, PT, R6, R103.reuse, PT ;  /* 0x000000670600720c */ /* 0x080fe20003f06270 */
[----:B------:R-:W-:Y:S01]  /*11d60*/  VIADD R6, R4, 0x9 ;  /* 0x0000000904067836 */ /* 0x000fe20000000000 */
[----:B------:R-:W-:Y:S02]  /*11d70*/  FSEL R26, R36, -INF , !P3 ;  /* 0xff800000241a7808 */ /* 0x000fe40005800000 */
[C---:B------:R-:W-:Y:S02]  /*11d80*/  ISETP.GE.AND P4, PT, R8.reuse, R102, PT ;  /* 0x000000660800720c */ /* 0x040fe40003f86270 */
        /* <DEDUP_REMOVED lines=14> */
[----:B------:R-:W-:Y:S02]  /*11e70*/  FSEL R44, R21, -INF , !P4 ;  /* 0xff800000152c7808 */ /* 0x000fe40006000000 */
[----:B------:R-:W-:Y:S01]  /*11e80*/  ISETP.GE.AND P1, PT, R10, R103, PT ;  /* 0x000000670a00720c */ /* 0x000fe20003f26270 */
[----:B------:R-:W-:Y:S01]  /*11e90*/  VIADD R10, R4, 0x29 ;  /* 0x00000029040a7836 */ /* 0x000fe20000000000 */
        /* <DEDUP_REMOVED lines=8> */
[-C--:B------:R-:W-:Y:S01]  /*11f20*/  ISETP.GE.AND P1, PT, R10, R103.reuse, PT ;  /* 0x000000670a00720c */ /* 0x080fe20003f26270 */
[----:B------:R-:W-:Y:S01]  /*11f30*/  VIADD R10, R4, 0x39 ;  /* 0x00000039040a7836 */ /* 0x000fe20000000000 */
[----:B------:R-:W-:Y:S02]  /*11f40*/  ISETP.GE.AND P4, PT, R12, R102, PT ;  /* 0x000000660c00720c */ /* 0x000fe40003f86270 */
[----:B------:R-:W-:Y:S02]  /*11f50*/  FSEL R137, R15, -INF , !P3 ;  /* 0xff8000000f897808 */ /* 0x000fe40005800000 */
[----:B------:R-:W-:Y:S01]  /*11f60*/  FSEL R66, R9, -INF , !P2 ;  /* 0xff80000009427808 */ /* 0x000fe20005000000 */
[C---:B------:R-:W-:Y:S01]  /*11f70*/  VIADD R9, R4.reuse, 0x41 ;  /* 0x0000004104097836 */ /* 0x040fe20000000000 */
[----:B------:R-:W-:Y:S02]  /*11f80*/  FSEL R135, R11, -INF , !P1 ;  /* 0xff8000000b877808 */ /* 0x000fe40004800000 */
[----:B------:R-:W-:Y:S01]  /*11f90*/  FSEL R124, R5, -INF , !P4 ;  /* 0xff800000057c7808 */ /* 0x000fe20006000000 */
[----:B------:R-:W-:Y:S01]  /*11fa0*/  VIADD R5, R4, 0x49 ;  /* 0x0000004904057836 */ /* 0x000fe20000000000 */
[----:B------:R-:W-:-:S02]  /*11fb0*/  ISETP.GE.AND P3, PT, R12, R103, PT ;  /* 0x000000670c00720c */ /* 0x000fc40003f66270 */
[CC--:B------:R-:W-:Y:S02]  /*11fc0*/  ISETP.GE.AND P2, PT, R10.reuse, R102.reuse, PT ;  /* 0x000000660a00720c */ /* 0x0c0fe40003f46270 */
[----:B------:R-:W-:Y:S02]  /*11fd0*/  ISETP.GE.AND P1, PT, R10, R103, PT ;  /* 0x000000670a00720c */ /* 0x000fe40003f26270 */
[----:B------:R-:W-:Y:S01]  /*11fe0*/  FSEL R117, R7, -INF , !P3 ;  /* 0xff80000007757808 */ /* 0x000fe20005800000 */
[----:B------:R-:W-:Y:S01]  /*11ff0*/  VIADD R7, R4, 0x51 ;  /* 0x0000005104077836 */ /* 0x000fe20000000000 */
[----:B------:R-:W-:Y:S02]  /*12000*/  FSEL R118, R65, -INF , !P2 ;  /* 0xff80000041767808 */ /* 0x000fe40005000000 */
[----:B------:R-:W-:Y:S02]  /*12010*/  FSEL R129, R67, -INF , !P1 ;  /* 0xff80000043817808 */ /* 0x000fe40004800000 */
[----:B------:R-:W-:-:S02]  /*12020*/  ISETP.GE.AND P4, PT, R9, R102, PT ;  /* 0x000000660900720c */ /* 0x000fc40003f86270 */
[-C--:B------:R-:W-:Y:S02]  /*12030*/  ISETP.GE.AND P3, PT, R9, R103.reuse, PT ;  /* 0x000000670900720c */ /* 0x080fe40003f66270 */
[CC--:B------:R-:W-:Y:S02]  /*12040*/  ISETP.GE.AND P2, PT, R5.reuse, R102.reuse, PT ;  /* 0x000000660500720c */ /* 0x0c0fe40003f46270 */
[----:B------:R-:W-:Y:S01]  /*12050*/  ISETP.GE.AND P1, PT, R5, R103, PT ;  /* 0x000000670500720c */ /* 0x000fe20003f26270 */
[----:B------:R-:W-:Y:S01]  /*12060*/  VIADD R5, R4, 0x59 ;  /* 0x0000005904057836 */ /* 0x000fe20000000000 */
[----:B------:R-:W-:Y:S02]  /*12070*/  FSEL R110, R61, -INF , !P4 ;  /* 0xff8000003d6e7808 */ /* 0x000fe40006000000 */
[----:B------:R-:W-:Y:S02]  /*12080*/  FSEL R63, R63, -INF , !P3 ;  /* 0xff8000003f3f7808 */ /* 0x000fe40005800000 */
[----:B------:R-:W-:-:S02]  /*12090*/  ISETP.GE.AND P4, PT, R7, R102, PT ;  /* 0x000000660700720c */ /* 0x000fc40003f86270 */
[----:B------:R-:W-:Y:S02]  /*120a0*/  FSEL R104, R57, -INF , !P2 ;  /* 0xff80000039687808 */ /* 0x000fe40005000000 */
[-C--:B------:R-:W-:Y:S01]  /*120b0*/  ISETP.GE.AND P3, PT, R7, R103.reuse, PT ;  /* 0x000000670700720c */ /* 0x080fe20003f66270 */
[C---:B------:R-:W-:Y:S01]  /*120c0*/  VIADD R7, R4.reuse, 0x61 ;  /* 0x0000006104077836 */ /* 0x040fe20000000000 */
        /* <DEDUP_REMOVED lines=10> */
[----:B------:R-:W-:Y:S02]  /*12170*/  ISETP.GT.AND P6, PT, R188, R175, PT ;  /* 0x000000afbc00720c */ /* 0x000fe40003fc4270 */
[----:B------:R-:W-:-:S02]  /*12180*/  ISETP.GE.AND P1, PT, R5, R102, PT ;  /* 0x000000660500720c */ /* 0x000fc40003f26270 */
[----:B------:R-:W-:Y:S02]  /*12190*/  FSEL R58, R49, -INF , !P2 ;  /* 0xff800000313a7808 */ /* 0x000fe40005000000 */
[-C--:B------:R-:W-:Y:S01]  /*121a0*/  ISETP.GE.AND P2, PT, R5, R103.reuse, PT ;  /* 0x000000670500720c */ /* 0x080fe20003f46270 */
[----:B------:R-:W-:Y:S01]  /*121b0*/  VIADD R5, R4, 0x79 ;  /* 0x0000007904057836 */ /* 0x000fe20000000000 */
[----:B------:R-:W-:Y:S02]  /*121c0*/  FSEL R21, R47, -INF , !P3 ;  /* 0xff8000002f157808 */ /* 0x000fe40005800000 */
[----:B------:R-:W-:Y:S02]  /*121d0*/  FSEL R40, R41, -INF , !P1 ;  /* 0xff80000029287808 */ /* 0x000fe40004800000 */
[C---:B------:R-:W-:Y:S02]  /*121e0*/  ISETP.GE.AND P3, PT, R7.reuse, R102, PT ;  /* 0x000000660700720c */ /* 0x040fe40003f66270 */
        /* <DEDUP_REMOVED lines=13> */
[----:B------:R-:W-:Y:S02]  /*122c0*/  ISETP.NE.AND P0, PT, R3, RZ, PT ;  /* 0x000000ff0300720c */ /* 0x000fe40003f05270 */
[----:B------:R-:W-:Y:S02]  /*122d0*/  FSEL R35, R121, -INF , !P3 ;  /* 0xff80000079237808 */ /* 0x000fe40005800000 */
[----:B------:R-:W-:Y:S01]  /*122e0*/  FSEL R27, R123, -INF , !P1 ;  /* 0xff8000007b1b7808 */ /* 0x000fe20004800000 */
[----:B------:R-:W-:Y:S08]  /*122f0*/  @!P6 BRA `(.L_x_6048) ;  /* 0x000000080068e947 */ /* 0x000ff00003800000 */
[----:B------:R-:W-:-:S13]  /*12300*/  ISETP.NE.AND P5, PT, R182, RZ, PT ;  /* 0x000000ffb600720c */ /* 0x000fda0003fa5270 */
        /* <DEDUP_REMOVED lines=10> */
[----:B-1----:R-:W-:Y:S01]  /*123b0*/  VIADD R14, R14, 0xffffffe ;  /* 0x0ffffffe0e0e7836 */ /* 0x002fe20000000000 */
[----:B------:R-:W-:Y:S02]  /*123c0*/  IABS R9, R12 ;  /* 0x0000000c00097213 */ /* 0x000fe40000000000 */
[----:B------:R-:W-:-:S03]  /*123d0*/  LOP3.LUT R12, R12, R3, RZ, 0x3c, !PT ;  /* 0x000000030c0c7212 */ /* 0x000fc600078e3cff */
[----:B------:R-:W1:Y:S02]  /*123e0*/  F2I.FTZ.U32.TRUNC.NTZ R15, R14 ;  /* 0x0000000e000f7305 */ /* 0x000e64000021f000 */
[----:B-1----:R-:W-:Y:S02]  /*123f0*/  IADD3 R4, RZ, -R15, RZ ;  /* 0x8000000fff047210 */ /* 0x002fe40007ffe0ff */
[----:B------:R-:W-:-:S03]  /*12400*/  MOV R14, RZ ;  /* 0x000000ff000e7202 */ /* 0x000fc60000000f00 */
[----:B------:R-:W-:-:S04]  /*12410*/  IMAD R4, R4, R5, RZ ;  /* 0x0000000504047224 */ /* 0x000fc800078e02ff */
[----:B------:R-:W-:-:S06]  /*12420*/  IMAD.HI.U32 R4, R15, R4, R14 ;  /* 0x000000040f047227 */ /* 0x000fcc00078e000e */
[----:B------:R-:W-:-:S04]  /*12430*/  IMAD.HI.U32 R13, R4, R11, RZ ;  /* 0x0000000b040d7227 */ /* 0x000fc800078e00ff */
[----:B------:R-:W-:Y:S02]  /*12440*/  IMAD.MOV R10, RZ, RZ, -R13 ;  /* 0x000000ffff0a7224 */ /* 0x000fe400078e0a0d */
[----:B------:R-:W-:-:S04]  /*12450*/  IMAD.HI.U32 R4, R4, R9, RZ ;  /* 0x0000000904047227 */ /* 0x000fc800078e00ff */
[----:B------:R-:W-:Y:S01]  /*12460*/  IMAD R14, R5, R10, R11 ;  /* 0x0000000a050e7224 */ /* 0x000fe200078e020b */
[----:B------:R-:W-:-:S04]  /*12470*/  IADD3 R10, -R4, RZ, RZ ;  /* 0x000000ff040a7210 */ /* 0x000fc80007ffe1ff */
[C---:B------:R-:W-:Y:S01]  /*12480*/  ISETP.GT.U32.AND P2, PT, R5.reuse, R14, PT ;  /* 0x0000000e0500720c */ /* 0x040fe20003f44070 */
[----:B------:R-:W-:-:S05]  /*12490*/  IMAD R10, R5, R10, R9 ;  /* 0x0000000a050a7224 */ /* 0x000fca00078e0209 */
[----:B------:R-:W-:-:S07]  /*124a0*/  ISETP.GT.U32.AND P1, PT, R5, R10, PT ;  /* 0x0000000a0500720c */ /* 0x000fce0003f24070 */
[----:B------:R-:W-:Y:S02]  /*124b0*/  @!P2 IMAD.IADD R14, R14, 0x1, -R5 ;  /* 0x000000010e0ea824 */ /* 0x000fe400078e0a05 */
[----:B------:R-:W-:Y:S01]  /*124c0*/  @!P2 VIADD R13, R13, 0x1 ;  /* 0x000000010d0da836 */ /* 0x000fe20000000000 */
[----:B------:R-:W-:Y:S02]  /*124d0*/  ISETP.GE.AND P2, PT, R12, RZ, PT ;  /* 0x000000ff0c00720c */ /* 0x000fe40003f46270 */
[-C--:B------:R-:W-:Y:S01]  /*124e0*/  ISETP.GE.U32.AND P3, PT, R14, R5.reuse, PT ;  /* 0x000000050e00720c */ /* 0x080fe20003f66070 */
[----:B------:R-:W-:Y:S01]  /*124f0*/  @!P1 VIADD R4, R4, 0x1 ;  /* 0x0000000104049836 */ /* 0x000fe20000000000 */
[-C--:B------:R-:W-:Y:S02]  /*12500*/  @!P1 IADD3 R10, R10, -R5.reuse, RZ ;  /* 0x800000050a0a9210 */ /* 0x080fe40007ffe0ff */
[----:B------:R-:W-:Y:S02]  /*12510*/  ISETP.NE.AND P1, PT, R3, RZ, PT ;  /* 0x000000ff0300720c */ /* 0x000fe40003f25270 */
[----:B------:R-:W-:-:S02]  /*12520*/  ISETP.GE.U32.AND P5, PT, R10, R5, PT ;  /* 0x000000050a00720c */ /* 0x000fc40003fa6070 */
[----:B------:R-:W-:-:S05]  /*12530*/  LOP3.LUT R14, RZ, R3, RZ, 0x33, !PT ;  /* 0x00000003ff0e7212 */ /* 0x000fca00078e33ff */
[----:B------:R-:W-:-:S05]  /*12540*/  @P3 IADD3 R13, R13, 0x1, RZ ;  /* 0x000000010d0d3810 */ /* 0x000fca0007ffe0ff */
[----:B------:R-:W-:Y:S01]  /*12550*/  @!P4 IMAD.MOV R13, RZ, RZ, -R13 ;  /* 0x000000ffff0dc224 */ /* 0x000fe200078e0a0d */
[----:B------:R-:W-:-:S04]  /*12560*/  @P5 IADD3 R4, R4, 0x1, RZ ;  /* 0x0000000104045810 */ /* 0x000fc80007ffe0ff */
[----:B------:R-:W-:Y:S02]  /*12570*/  @!P2 IADD3 R4, -R4, RZ, RZ ;  /* 0x000000ff0404a210 */ /* 0x000fe40007ffe1ff */
        /* <DEDUP_REMOVED lines=11> */
[-C--:B------:R-:W-:Y:S02]  /*12630*/  IMAD R13, R12, R3.reuse, RZ ;  /* 0x000000030c0d7224 */ /* 0x080fe400078e02ff */
[----:B--2---:R-:W-:Y:S02]  /*12640*/  IMAD.IADD R9, R9, 0x1, -R10 ;  /* 0x0000000109097824 */ /* 0x004fe400078e0a0a */
[C---:B------:R-:W-:Y:S02]  /*12650*/  IMAD R10, R14.reuse, UR5, R13 ;  /* 0x000000050e0a7c24 */ /* 0x040fe4000f8e020d */
[----:B------:R-:W-:Y:S01]  /*12660*/  IMAD.WIDE.U32 R14, R14, R3, RZ ;  /* 0x000000030e0e7225 */ /* 0x000fe200078e00ff */
[----:B------:R-:W-:-:S04]  /*12670*/  SHF.R.S32.HI R11, RZ, 0x1f, R9 ;  /* 0x0000001fff0b7819 */ /* 0x000fc80000011409 */
[----:B------:R-:W-:Y:S01]  /*12680*/  IADD3 R15, R15, R10, RZ ;  /* 0x0000000a0f0f7210 */ /* 0x000fe20007ffe0ff */
[----:B-1----:R-:W-:-:S04]  /*12690*/  IMAD R12, R11, R4, RZ ;  /* 0x000000040b0c7224 */ /* 0x002fc800078e02ff */
[C---:B------:R-:W-:Y:S02]  /*126a0*/  IMAD R5, R9.reuse, R5, R12 ;  /* 0x0000000509057224 */ /* 0x040fe400078e020c */
[----:B------:R-:W-:-:S04]  /*126b0*/  IMAD.WIDE.U32 R12, R9, R4, R14 ;  /* 0x00000004090c7225 */ /* 0x000fc800078e000e */
[----:B------:R-:W-:Y:S01]  /*126c0*/  IMAD.IADD R9, R13, 0x1, R5 ;  /* 0x000000010d097824 */ /* 0x000fe200078e0205 */
[----:B------:R-:W-:Y:S06]  /*126d0*/  BRA `(.L_x_6050) ;  /* 0x0000000000107947 */ /* 0x000fec0003800000 */
.L_x_6049:
[----:B------:R-:W1:Y:S02]  /*126e0*/  LDC R3, c[0x0][0x248] ;  /* 0x00009200ff037b82 */ /* 0x000e640000000800 */
[----:B-1----:R-:W-:-:S05]  /*126f0*/  IMAD.SHL.U32 R12, R3, 0x80, RZ ;  /* 0x00000080030c7824 */ /* 0x002fca00078e00ff */
[----:B------:R-:W-:-:S04]  /*12700*/  IADD3 R12, -R12, RZ, RZ ;  /* 0x000000ff0c0c7210 */ /* 0x000fc80007ffe1ff */
[----:B------:R-:W-:-:S07]  /*12710*/  SHF.R.S32.HI R9, RZ, 0x1f, R12 ;  /* 0x0000001fff097819 */ /* 0x000fce000001140c */
.L_x_6050:
[----:B------:R-:W1:Y:S01]  /*12720*/  @!P0 LDC R10, c[0x0][0x24c] ;  /* 0x00009300ff0a8b82 */ /* 0x000e620000000800 */
[-C--:B------:R-:W-:Y:S01]  /*12730*/  @!P0 IADD3 R11, P1, R179, R12.reuse, RZ ;  /* 0x0000000cb30b8210 */ /* 0x080fe20007f3e0ff */
[----:B------:R2:W-:Y:S01]  /*12740*/  @P0 STS.128 [R183+0x2000], RZ ;  /* 0x002000ffb7000388 */ /* 0x0005e20000000c00 */
[----:B------:R-:W-:Y:S01]  /*12750*/  @!P0 LEA R13, P3, R3, R12, 0x5 ;  /* 0x0000000c030d8211 */ /* 0x000fe200078628ff */
[----:B------:R-:W-:Y:S01]  /*12760*/  BSSY B0, `(.L_x_6051) ;  /* 0x0000050000007945 */ /* 0x000fe20003800000 */
[-C--:B------:R-:W-:Y:S01]  /*12770*/  @!P0 LEA R38, P2, R12, R186.reuse, 0x1 ;  /* 0x000000ba0c268211 */ /* 0x080fe200078408ff */
[--C-:B------:R-:W-:Y:S01]  /*12780*/  @!P0 IMAD.X R14, R178, 0x1, R9.reuse, P1 ;  /* 0x00000001b20e8824 */ /* 0x100fe200008e0609 */
[C---:B------:R-:W-:Y:S01]  /*12790*/  @!P0 LEA R36, P1, R11.reuse, R186, 0x1 ;  /* 0x000000ba0b248211 */ /* 0x040fe200078208ff */
[----:B------:R-:W3:Y:S01]  /*127a0*/  @!P0 LDC R5, c[0x0][0x24c] ;  /* 0x00009300ff058b82 */ /* 0x000ee20000000800 */
[-C--:B------:R-:W-:Y:S02]  /*127b0*/  @!P0 LEA.HI.X R39, R12, R187.reuse, R9, 0x1, P2 ;  /* 0x000000bb0c278211 */ /* 0x080fe400010f0c09 */
[----:B------:R-:W-:-:S02]  /*127c0*/  @!P0 LEA.HI.X R37, R11, R187, R14, 0x1, P1 ;  /* 0x000000bb0b258211 */ /* 0x000fc400008f0c0e */
[----:B------:R-:W-:Y:S01]  /*127d0*/  @!P0 LEA R46, P1, R13, R186, 0x1 ;  /* 0x000000ba0d2e8211 */ /* 0x000fe200078208ff */
[----:B------:R-:W-:Y:S01]  /*127e0*/  @!PT LDS RZ, [RZ] ;  /* 0x00000000fffff984 */ /* 0x000fe20000000800 */
[----:B------:R-:W-:Y:S01]  /*127f0*/  @!PT LDS RZ, [RZ] ;  /* 0x00000000fffff984 */ /* 0x000fe20000000800 */
[----:B------:R-:W-:Y:S01]  /*12800*/  @!PT LDS RZ, [RZ] ;  /* 0x00000000fffff984 */ /* 0x000fe20000000800 */
[----:B------:R4:W-:Y:S02]  /*12810*/  @!P0 LDGSTS.E.BYPASS.LTC128B.128 [R183+0x2000], desc[UR6][R38.64] ;  /* 0x0200000026b78fae */ /* 0x0009e4000b901d46 */
[----:B------:R-:W5:Y:S02]  /*12820*/  @!P0 LDC R4, c[0x0][0x24c] ;  /* 0x00009300ff048b82 */ /* 0x000f640000000800 */
[----:B------:R2:W-:Y:S04]  /*12830*/  @P0 STS.128 [R183+0x2800], RZ ;  /* 0x002800ffb7000388 */ /* 0x0005e80000000c00 */
[----:B------:R-:W-:Y:S01]  /*12840*/  @!PT LDS RZ, [RZ] ;  /* 0x00000000fffff984 */ /* 0x000fe20000000800 */
[----:B------:R-:W-:Y:S01]  /*12850*/  @!PT LDS RZ, [RZ] ;  /* 0x00000000fffff984 */ /* 0x000fe20000000800 */
[----:B------:R-:W-:Y:S01]  /*12860*/  @!PT LDS RZ, [RZ] ;  /* 0x00000000fffff984 */ /* 0x000fe20000000800 */
[----:B------:R2:W-:Y:S01]  /*12870*/  @!P0 LDGSTS.E.BYPASS.LTC128B.128 [R183+0x2800], desc[UR6][R36.64] ;  /* 0x0280000024b78fae */ /* 0x0005e2000b901d46 */
[----:B-1----:R-:W-:-:S02]  /*12880*/  @!P0 LEA.HI.X R14, R3, R9, R10, 0x5, P3 ;  /* 0x00000009030e8211 */ /* 0x002fc400018f2c0a */
[----:B------:R-:W1:Y:S01]  /*12890*/  @!P0 LDC R10, c[0x0][0x24c] ;  /* 0x00009300ff0a8b82 */ /* 0x000e620000000800 */
[----:B------:R1:W-:Y:S01]  /*128a0*/  @P0 STS.128 [R183+0x3000], RZ ;  /* 0x003000ffb7000388 */ /* 0x0003e20000000c00 */
[----:B------:R-:W-:Y:S01]  /*128b0*/  @!P0 LEA.HI.X R47, R13, R187, R14, 0x1, P1 ;  /* 0x000000bb0d2f8211 */ /* 0x000fe200008f0c0e */
[----:B------:R-:W-:Y:S02]  /*128c0*/  @!P0 IMAD.MOV.U32 R13, RZ, RZ, R9 ;  /* 0x000000ffff0d8224 */ /* 0x000fe400078e0009 */
[----:B---3--:R-:W-:Y:S02]  /*128d0*/  @!P0 IMAD R5, R5, 0x30, RZ ;  /* 0x0000003005058824 */ /* 0x008fe400078e02ff */
[----:B------:R-:W-:Y:S01]  /*128e0*/  @!PT LDS RZ, [RZ] ;  /* 0x00000000fffff984 */ /* 0x000fe20000000800 */
[----:B------:R-:W-:Y:S01]  /*128f0*/  @!PT LDS RZ, [RZ] ;  /* 0x00000000fffff984 */ /* 0x000fe20000000800 */
[----:B------:R-:W-:Y:S01]  /*12900*/  @!PT LDS RZ, [RZ] ;  /* 0x00000000fffff984 */ /* 0x000fe20000000800 */
[----:B------:R3:W-:Y:S01]  /*12910*/  @!P0 LDGSTS.E.BYPASS.LTC128B.128 [R183+0x3000], desc[UR6][R46.64] ;  /* 0x030000002eb78fae */ /* 0x0007e2000b901d46 */
[----:B------:R-:W3:Y:S01]  /*12920*/  @!P0 LDC R14, c[0x0][0x24c] ;  /* 0x00009300ff0e8b82 */ /* 0x000ee20000000800 */
[----:B------:R-:W-:Y:S02]  /*12930*/  @!P0 IMAD.WIDE.U32 R56, R3, 0x30, R12 ;  /* 0x0000003003388825 */ /* 0x000fe400078e000c */
[----:B------:R1:W-:Y:S02]  /*12940*/  @P0 STS.128 [R183+0x3800], RZ ;  /* 0x003800ffb7000388 */ /* 0x0003e40000000c00 */
[----:B------:R-:W-:Y:S01]  /*12950*/  @!P0 IMAD.IADD R5, R5, 0x1, R57 ;  /* 0x0000000105058824 */ /* 0x000fe200078e0239 */
[----:B------:R-:W-:Y:S01]  /*12960*/  @!P0 LEA R64, P1, R56, R186, 0x1 ;  /* 0x000000ba38408211 */ /* 0x000fe200078208ff */
[----:B----4-:R-:W-:-:S03]  /*12970*/  @!P0 IMAD.WIDE.U32 R38, R3, 0x50, R12 ;  /* 0x0000005003268825 */ /* 0x010fc600078e000c */
[----:B------:R-:W-:Y:S01]  /*12980*/  @!P0 LEA.HI.X R65, R56, R187, R5, 0x1, P1 ;  /* 0x000000bb38418211 */ /* 0x000fe200008f0c05 */
[----:B-----5:R-:W-:Y:S01]  /*12990*/  @!P0 IMAD R4, R4, 0x50, RZ ;  /* 0x0000005004048824 */ /* 0x020fe200078e02ff */
[----:B------:R-:W-:-:S03]  /*129a0*/  @!P0 LEA R56, P1, R38, R186, 0x1 ;  /* 0x000000ba26388211 */ /* 0x000fc600078208ff */
[----:B------:R-:W-:Y:S01]  /*129b0*/  @!P0 IMAD.IADD R5, R4, 0x1, R39 ;  /* 0x0000000104058824 */ /* 0x000fe200078e0227 */
[C---:B------:R-:W-:Y:S01]  /*129c0*/  @!P0 LEA R4, P3, R3.reuse, R12, 0x6 ;  /* 0x0000000c03048211 */ /* 0x040fe200078630ff */
[C---:B--2---:R-:W-:Y:S01]  /*129d0*/  @!P0 IMAD.WIDE.U32 R36, R3.reuse, 0x60, R12 ;  /* 0x0000006003248825 */ /* 0x044fe200078e000c */
[----:B------:R-:W-:Y:S01]  /*129e0*/  @!PT LDS RZ, [RZ] ;  /* 0x00000000fffff984 */ /* 0x000fe20000000800 */
[----:B------:R-:W-:Y:S01]  /*129f0*/  @!PT LDS RZ, [RZ] ;  /* 0x00000000fffff984 */ /* 0x000fe20000000800 */
[----:B------:R-:W-:Y:S01]  /*12a00*/  @!PT LDS RZ, [RZ] ;  /* 0x00000000fffff984 */ /* 0x000fe20000000800 */
[----:B------:R2:W-:Y:S02]  /*12a10*/  @!P0 LDGSTS.E.BYPASS.LTC128B.128 [R183+0x3800], desc[UR6][R64.64] ;  /* 0x0380000040b78fae */ /* 0x0005e4000b901d46 */
[----:B------:R-:W-:Y:S01]  /*12a20*/  @!P0 LEA.HI.X R57, R38, R187, R5, 0x1, P1 ;  /* 0x000000bb26398211 */ /* 0x000fe200008f0c05 */
[----:B-1----:R-:W-:Y:S01]  /*12a30*/  @!P0 IMAD R10, R10, 0x60, RZ ;  /* 0x000000600a0a8824 */ /* 0x002fe200078e02ff */
[-C--:B------:R-:W-:Y:S01]  /*12a40*/  @!P0 LEA R38, P2, R4, R186.reuse, 0x1 ;  /* 0x000000ba04268211 */ /* 0x080fe200078408ff */
[----:B------:R2:W-:Y:S01]  /*12a50*/  @P0 STS.128 [R183+0x4000], RZ ;  /* 0x004000ffb7000388 */ /* 0x0005e20000000c00 */
[----:B---3--:R-:W-:Y:S01]  /*12a60*/  @!P0 LEA.HI.X R14, R3, R9, R14, 0x6, P3 ;  /* 0x00000009030e8211 */ /* 0x008fe200018f340e */
[----:B------:R-:W-:Y:S01]  /*12a70*/  @!P0 IMAD.IADD R10, R10, 0x1, R37 ;  /* 0x000000010a0a8824 */ /* 0x000fe200078e0225 */
[----:B------:R-:W-:-:S02]  /*12a80*/  @!P0 LEA R46, P1, R36, R186, 0x1 ;  /* 0x000000ba242e8211 */ /* 0x000fc400078208ff */
[-C--:B------:R-:W-:Y:S02]  /*12a90*/  @!P0 LEA.HI.X R39, R4, R187.reuse, R14, 0x1, P2 ;  /* 0x000000bb04278211 */ /* 0x080fe400010f0c0e */
        /* <DEDUP_REMOVED lines=20> */
[----:B------:R-:W-:-:S05]  /*12be0*/  IMAD.WIDE.U32 R14, R3, 0x70, R12 ;  /* 0x00000070030e7825 */ /* 0x000fca00078e000c */
[----:B------:R-:W-:Y:S02]  /*12bf0*/  IADD3 R4, R15, UR4, RZ ;  /* 0x000000040f047c10 */ /* 0x000fe4000fffe0ff */
[----:B------:R-:W-:-:S04]  /*12c00*/  LEA R10, P0, R14, R186, 0x1 ;  /* 0x000000ba0e0a7211 */ /* 0x000fc800078008ff */
[----:B------:R-:W-:-:S05]  /*12c10*/  LEA.HI.X R11, R14, R187, R4, 0x1, P0 ;  /* 0x000000bb0e0b7211 */ /* 0x000fca00000f0c04 */
[----:B------:R-:W-:Y:S01]  /*12c20*/  @!PT LDS RZ, [RZ] ;  /* 0x00000000fffff984 */ /* 0x000fe20000000800 */
[----:B------:R-:W-:Y:S01]  /*12c30*/  @!PT LDS RZ, [RZ] ;  /* 0x00000000fffff984 */ /* 0x000fe20000000800 */
[----:B------:R-:W-:Y:S01]  /*12c40*/  @!PT LDS RZ, [RZ] ;  /* 0x00000000fffff984 */ /* 0x000fe20000000800 */
[----:B------:R1:W-:Y:S04]  /*12c50*/  LDGSTS.E.BYPASS.LTC128B.128 [R183+0x5800], desc[UR6][R10.64] ;  /* 0x058000000ab77fae */ /* 0x0003e8000b901d46 */
.L_x_6052:
[----:B------:R-:W-:Y:S05]  /*12c60*/  BSYNC B0 ;  /* 0x0000000000007941 */ /* 0x000fea0003800000 */
.L_x_6051:
[----:B------:R-:W0:Y:S01]  /*12c70*/  LDGDEPBAR ;  /* 0x00000000000079af */ /* 0x000e220000000000 */
[----:B------:R-:W-:-:S04]  /*12c80*/  LEA R186, P0, R12, R186, 0x1 ;  /* 0x000000ba0cba7211 */ /* 0x000fc800078008ff */
[----:B------:R-:W-:-:S09]  /*12c90*/  LEA.HI.X R187, R12, R187, R9, 0x1, P0 ;  /* 0x000000bb0cbb7211 */ /* 0x000fd200000f0c09 */
.L_x_6048:
        /* <DEDUP_REMOVED lines=58> */
[----:B-1----:R-:W-:Y:S02]  /*13040*/  FMNMX.FTZ R10, R32, R3, !PT ;  /* 0x00000003200a7209 */ /* 0x002fe40007810000 */
[----:B------:R-:W-:Y:S02]  /*13050*/  FMNMX.FTZ R3, R43, R4, !PT ;  /* 0x000000042b037209 */ /* 0x000fe40007810000 */
[----:B------:R-:W-:Y:S02]  /*13060*/  FMNMX.FTZ R9, R35, R10, !PT ;  /* 0x0000000a23097209 */ /* 0x000fe40007810000 */
[----:B------:R-:W-:-:S03]  /*13070*/  FMNMX.FTZ R4, R24, R3, !PT ;  /* 0x0000000318047209 */ /* 0x000fc60007810000 */
[----:B------:R-:W1:Y:S01]  /*13080*/  SHFL.BFLY PT, R10, R9, 0x2, 0x1f ;  /* 0x0c401f00090a7f89 */ /* 0x000e6200000e0000 */
[----:B------:R-:W-:-:S04]  /*13090*/  FMNMX.FTZ R4, R31, R4, !PT ;  /* 0x000000041f047209 */ /* 0x000fc80007810000 */
[----:B------:R-:W-:-:S04]  /*130a0*/  FMNMX.FTZ R4, R29, R4, !PT ;  /* 0x000000041d047209 */ /* 0x000fc80007810000 */
        /* <DEDUP_REMOVED lines=8> */
[----:B--2---:R-:W-:-:S03]  /*13130*/  FMUL.FTZ R39, R25, UR8 ;  /* 0x0000000819277c20 */ /* 0x004fc60008410000 */
[----:B------:R-:W-:Y:S02]  /*13140*/  FSEL R5, R25, RZ, P1 ;  /* 0x000000ff19057208 */ /* 0x000fe40000800000 */
[----:B------:R-:W-:-:S03]  /*13150*/  FSEL R39, R39, RZ, P1 ;  /* 0x000000ff27277208 */ /* 0x000fc60000800000 */
[----:B------:R-:W-:Y:S01]  /*13160*/  FADD.FTZ R56, R2, -R5 ;  /* 0x8000000502387221 */ /* 0x000fe20000010000 */
[----:B---3--:R-:W-:Y:S01]  /*13170*/  FMNMX.FTZ R3, R4, R3, !PT ;  /* 0x0000000304037209 */ /* 0x008fe20007810000 */
[--C-:B------:R-:W-:Y:S01]  /*13180*/  FFMA.FTZ R50, R28, UR8, -R39.reuse ;  /* 0x000000081c327c23 */ /* 0x100fe20008010827 */
[--C-:B------:R-:W-:Y:S01]  /*13190*/  FFMA.FTZ R38, R8, UR8, -R39.reuse ;  /* 0x0000000808267c23 */ /* 0x100fe20008010827 */
[--C-:B------:R-:W-:Y:S01]  /*131a0*/  FFMA.FTZ R37, R132, UR8, -R39.reuse ;  /* 0x0000000884257c23 */ /* 0x100fe20008010827 */
[C---:B------:R-:W-:Y:S01]  /*131b0*/  FSETP.NEU.FTZ.AND P0, PT, R3.reuse, -INF , PT ;  /* 0xff8000000300780b */ /* 0x040fe20003f1d000 */
[C---:B------:R-:W-:Y:S01]  /*131c0*/  FMUL.FTZ R28, R3.reuse, UR8 ;  /* 0x00000008031c7c20 */ /* 0x040fe20008410000 */
[--C-:B------:R-:W-:Y:S01]  /*131d0*/  FFMA.FTZ R30, R6, UR8, -R39.reuse ;  /* 0x00000008061e7c23 */ /* 0x100fe20008010827 */
[----:B------:R-:W-:Y:S01]  /*131e0*/  FMUL.FTZ R56, R56, UR8 ;  /* 0x0000000838387c20 */ /* 0x000fe20008410000 */
[----:B------:R-:W-:Y:S01]  /*131f0*/  FSEL R5, R3, RZ, P0 ;  /* 0x000000ff03057208 */ /* 0x000fe20000000000 */
[----:B------:R-:W-:Y:S01]  /*13200*/  MUFU.EX2 R50, R50 ;  /* 0x0000003200327308 */ /* 0x000fe20000000800 */
[----:B------:R-:W-:Y:S01]  /*13210*/  FSEL R28, R28, RZ, P0 ;  /* 0x000000ff1c1c7208 */ /* 0x000fe20000000000 */
[----:B------:R-:W1:Y:S01]  /*13220*/  LDSM.16.MT88.4 R8, [R168+0x6000] ;  /* 0x00600000a808783b */ /* 0x000e620000004200 */
[----:B------:R-:W-:Y:S01]  /*13230*/  FFMA.FTZ R2, R44, UR8, -R39 ;  /* 0x000000082c027c23 */ /* 0x000fe20008010827 */
[----:B------:R-:W-:Y:S01]  /*13240*/  FADD.FTZ R0, R0, -R5 ;  /* 0x8000000500007221 */ /* 0x000fe20000010000 */
[--C-:B------:R-:W-:Y:S01]  /*13250*/  FFMA.FTZ R45, R128, UR8, -R39.reuse ;  /* 0x00000008802d7c23 */ /* 0x100fe20008010827 */
[--C-:B------:R-:W-:Y:S01]  /*13260*/  FFMA.FTZ R23, R7, UR8, -R28.reuse ;  /* 0x0000000807177c23 */ /* 0x100fe2000801081c */
[--C-:B------:R-:W-:Y:S01]  /*13270*/  FFMA.FTZ R36, R153, UR8, -R28.reuse ;  /* 0x0000000899247c23 */ /* 0x100fe2000801081c */
[----:B------:R-:W-:Y:S01]  /*13280*/  FMUL.FTZ R53, R0, UR8 ;  /* 0x0000000800357c20 */ /* 0x000fe20008410000 */
        /* <DEDUP_REMOVED lines=58> */
[----:B------:R-:W2:Y:S01]  /*13630*/  MUFU.EX2 R53, R53 ;  /* 0x0000003500357308 */ /* 0x000ea20000000800 */
[----:B------:R-:W-:-:S07]  /*13640*/  FFMA.FTZ R24, R24, UR8, -R28 ;  /* 0x0000000818187c23 */ /* 0x000fce000801081c */
        /* <DEDUP_REMOVED lines=8> */
[-C--:B------:R-:W-:Y:S01]  /*136d0*/  FMUL.FTZ R93, R93, R56.reuse ;  /* 0x000000385d5d7220 */ /* 0x080fe20000410000 */
        /* <DEDUP_REMOVED lines=18> */
[----:B------:R-:W-:Y:S01]  /*13800*/  MUFU.EX2 R45, R45 ;  /* 0x0000002d002d7308 */ /* 0x000fe20000000800 */
[-C--:B------:R-:W-:Y:S01]  /*13810*/  FMUL.FTZ R72, R72, R56.reuse ;  /* 0x0000003848487220 */ /* 0x080fe20000410000 */
[-C--:B------:R-:W-:Y:S01]  /*13820*/  FMUL.FTZ R73, R73, R56.reuse ;  /* 0x0000003849497220 */ /* 0x080fe20000410000 */
[C---:B------:R-:W-:Y:S01]  /*13830*/  HMMA.16816.F32 R68, R4.reuse, R14, R68 ;  /* 0x0000000e0444723c */ /* 0x040fe20000001844 */
[----:B------:R-:W2:Y:S01]  /*13840*/  LDSM.16.MT88.4 R12, [R164+0x6000] ;  /* 0x00600000a40c783b */ /* 0x000ea20000004200 */
[-C--:B------:R-:W-:Y:S01]  /*13850*/  FMUL.FTZ R74, R74, R53.reuse ;  /* 0x000000354a4a7220 */ /* 0x080fe20000410000 */
[-C--:B------:R-:W-:Y:S01]  /*13860*/  FMUL.FTZ R75, R75, R53.reuse ;  /* 0x000000354b4b7220 */ /* 0x080fe20000410000 */
[-C--:B------:R-:W-:Y:S01]  /*13870*/  FMUL.FTZ R76, R76, R56.reuse ;  /* 0x000000384c4c7220 */ /* 0x080fe20000410000 */
[----:B------:R-:W3:Y:S01]  /*13880*/  MUFU.EX2 R2, R2 ;  /* 0x0000000200027308 */ /* 0x000ee20000000800 */
[C---:B-1----:R-:W-:Y:S01]  /*13890*/  HMMA.16816.F32 R96, R4.reuse, R8, R96 ;  /* 0x000000080460723c */ /* 0x042fe20000001860 */
[-C--:B------:R-:W-:Y:S01]  /*138a0*/  FMUL.FTZ R77, R77, R56.reuse ;  /* 0x000000384d4d7220 */ /* 0x080fe20000410000 */
[-C--:B------:R-:W-:Y:S01]  /*138b0*/  FMUL.FTZ R78, R78, R53.reuse ;  /* 0x000000354e4e7220 */ /* 0x080fe20000410000 */
[-C--:B------:R-:W-:Y:S01]  /*138c0*/  FMUL.FTZ R79, R79, R53.reuse ;  /* 0x000000354f4f7220 */ /* 0x080fe20000410000 */
[----:B------:R-:W-:Y:S01]  /*138d0*/  FFMA.FTZ R111, R192, R53, R23 ;  /* 0x00000035c06f7223 */ /* 0x000fe20000010017 */
[----:B------:R-:W-:Y:S01]  /*138e0*/  FFMA.FTZ R193, R193, R56, R50 ;  /* 0x00000038c1c17223 */ /* 0x000fe20000010032 */
[----:B------:R-:W-:Y:S01]  /*138f0*/  HMMA.16816.F32 R92, R4, R10, R92 ;  /* 0x0000000a045c723c */ /* 0x000fe2000000185c */
[----:B------:R-:W1:Y:S01]  /*13900*/  LDSM.16.MT88.4 R8, [R165+0x6000] ;  /* 0x00600000a508783b */ /* 0x000e620000004200 */
[----:B------:R-:W-:Y:S01]  /*13910*/  MUFU.EX2 R44, R44 ;  /* 0x0000002c002c7308 */ /* 0x000fe20000000800 */
[--C-:B------:R-:W-:Y:S01]  /*13920*/  FFMA.FTZ R53, R42, UR8, -R39.reuse ;  /* 0x000000082a357c23 */ /* 0x100fe20008010827 */
[--C-:B------:R-:W-:Y:S01]  /*13930*/  FFMA.FTZ R50, R22, UR8, -R39.reuse ;  /* 0x0000000816327c23 */ /* 0x100fe20008010827 */
[----:B------:R-:W-:Y:S01]  /*13940*/  FFMA.FTZ R42, R20, UR8, -R39 ;  /* 0x00000008142a7c23 */ /* 0x000fe20008010827 */
[----:B------:R-:W-:Y:S01]  /*13950*/  FFMA.FTZ R56, R105, UR8, -R28 ;  /* 0x0000000869387c23 */ /* 0x000fe2000801081c */
[----:B------:R-:W-:Y:S01]  /*13960*/  LDSM.16.MT88.4 R20, [R168+0x9000] ;  /* 0x00900000a814783b */ /* 0x000fe20000004200 */
[----:B------:R-:W-:Y:S01]  /*13970*/  FADD.FTZ R36, R36, R111 ;  /* 0x0000006f24247221 */ /* 0x000fe20000010000 */
[----:B------:R-:W-:Y:S01]  /*13980*/  FADD.FTZ R38, R38, R193 ;  /* 0x000000c126267221 */ /* 0x000fe20000010000 */
[----:B------:R-:W-:Y:S01]  /*13990*/  MUFU.EX2 R41, R41 ;  /* 0x0000002900297308 */ /* 0x000fe20000000800 */
[----:B------:R-:W-:Y:S01]  /*139a0*/  FFMA.FTZ R193, R35, UR8, -R39 ;  /* 0x0000000823c17c23 */ /* 0x000fe20008010827 */
[----:B------:R-:W-:Y:S01]  /*139b0*/  FADD.FTZ R33, R33, R36 ;  /* 0x0000002421217221 */ /* 0x000fe20000010000 */
[----:B------:R-:W-:-:S04]  /*139c0*/  FADD.FTZ R37, R37, R38 ;  /* 0x0000002625257221 */ /* 0x000fc80000010000 */
[----:B------:R-:W-:Y:S01]  /*139d0*/  FADD.FTZ R30, R30, R37 ;  /* 0x000000251e1e7221 */ /* 0x000fe20000010000 */
[----:B------:R-:W-:Y:S08]  /*139e0*/  MUFU.EX2 R47, R47 ;  /* 0x0000002f002f7308 */ /* 0x000ff00000000800 */
[----:B------:R-:W4:Y:S01]  /*139f0*/  MUFU.EX2 R64, R64 ;  /* 0x0000004000407308 */ /* 0x000f220000000800 */
[C---:B--2---:R-:W-:Y:S07]  /*13a00*/  HMMA.16816.F32 R84, R4.reuse, R12, R84 ;  /* 0x0000000c0454723c */ /* 0x044fee0000001854 */
[----:B------:R-:W-:Y:S01]  /*13a10*/  MUFU.EX2 R49, R49 ;  /* 0x0000003100317308 */ /* 0x000fe20000000800 */
[C---:B------:R-:W-:Y:S01]  /*13a20*/  HMMA.16816.F32 R80, R4.reuse, R14, R80 ;  /* 0x0000000e0450723c */ /* 0x040fe20000001850 */
[----:B------:R-:W2:Y:S05]  /*13a30*/  LDSM.16.MT88.4 R12, [R168+0x6800] ;  /* 0x00680000a80c783b */ /* 0x000eaa0000004200 */
[C---:B-1----:R-:W-:Y:S01]  /*13a40*/  HMMA.16816.F32 R72, R4.reuse, R8, R72 ;  /* 0x000000080448723c */ /* 0x042fe20000001848 */
[----:B------:R-:W1:Y:S05]  /*13a50*/  MUFU.EX2 R46, R46 ;  /* 0x0000002e002e7308 */ /* 0x000e6a0000000800 */
        /* <DEDUP_REMOVED lines=8> */
[----:B-1----:R-:W-:Y:S01]  /*13ae0*/  F2FP.F16.F32.PACK_AB R7, R46, R49 ;  /* 0x000000312e07723e */ /* 0x002fe200000000ff */
[----:B------:R-:W-:Y:S01]  /*13af0*/  FADD.FTZ R45, R2, R45 ;  /* 0x0000002d022d7221 */ /* 0x000fe20000010000 */
[----:B------:R-:W-:-:S03]  /*13b00*/  FFMA.FTZ R2, R29, UR8, -R28 ;  /* 0x000000081d027c23 */ /* 0x000fc6000801081c */
[----:B------:R-:W-:Y:S02]  /*13b10*/  FADD.FTZ R44, R44, R45 ;  /* 0x0000002d2c2c7221 */ /* 0x000fe40000010000 */
[----:B------:R-:W-:Y:S01]  /*13b20*/  MUFU.EX2 R57, R57 ;  /* 0x0000003900397308 */ /* 0x000fe20000000800 */
[----:B------:R-:W-:Y:S01]  /*13b30*/  HMMA.16816.F32 R88, R4, R16, R88 ;  /* 0x000000100458723c */ /* 0x000fe20000001858 */
[----:B------:R-:W-:-:S05]  /*13b40*/  FADD.FTZ R41, R41, R44 ;  /* 0x0000002c29297221 */ /* 0x000fca0000010000 */
[C---:B------:R-:W-:Y:S01]  /*13b50*/  HMMA.16816.F32 R68, R4.reuse, R18, R68 ;  /* 0x000000120444723c */ /* 0x040fe20000001844 */
[----:B------:R-:W-:Y:S01]  /*13b60*/  MUFU.EX2 R66, R66 ;  /* 0x0000004200427308 */ /* 0x000fe20000000800 */
[----:B------:R-:W-:Y:S04]  /*13b70*/  LDSM.16.MT88.4 R16, [R166+0x7000] ;  /* 0x00700000a610783b */ /* 0x000fe80000004200 */
[C---:B--2---:R-:W-:Y:S03]  /*13b80*/  HMMA.16816.F32 R96, R4.reuse, R12, R96 ;  /* 0x0000000c0460723c */ /* 0x044fe60000001860 */
[----:B------:R-:W-:Y:S03]  /*13b90*/  MUFU.EX2 R67, R67 ;  /* 0x0000004300437308 */ /* 0x000fe60000000800 */
[C---:B------:R-:W-:Y:S01]  /*13ba0*/  HMMA.16816.F32 R92, R4.reuse, R14, R92 ;  /* 0x0000000e045c723c */ /* 0x040fe2000000185c */
[----:B------:R-:W1:Y:S04]  /*13bb0*/  LDSM.16.MT88.4 R12, [R164+0x6800] ;  /* 0x00680000a40c783b */ /* 0x000e680000004200 */
[----:B------:R-:W2:Y:S01]  /*13bc0*/  MUFU.EX2 R108, R108 ;  /* 0x0000006c006c7308 */ /* 0x000ea20000000800 */
[C---:B-----5:R-:W-:Y:S06]  /*13bd0*/  HMMA.16816.F32 R72, R4.reuse, R8, R72 ;  /* 0x000000080448723c */ /* 0x060fec0000001848 */
[C---:B------:R-:W-:Y:S01]  /*13be0*/  HMMA.16816.F32 R76, R4.reuse, R10, R76 ;  /* 0x0000000a044c723c */ /* 0x040fe2000000184c */
[----:B------:R-:W-:Y:S01]  /*13bf0*/  MUFU.EX2 R106, R106 ;  /* 0x0000006a006a7308 */ /* 0x000fe20000000800 */
[----:B------:R-:W4:Y:S07]  /*13c00*/  LDSM.16.MT88.4 R8, [R165+0x7000] ;  /* 0x00700000a508783b */ /* 0x000f2e0000004200 */
[----:B------:R-:W5:Y:S08]  /*13c10*/  MUFU.EX2 R65, R65 ;  /* 0x0000004100417308 */ /* 0x000f700000000800 */
[----:B------:R-:W-:Y:S08]  /*13c20*/  MUFU.EX2 R116, R116 ;  /* 0x0000007400747308 */ /* 0x000ff00000000800 */
[----:B------:R-:W4:Y:S01]  /*13c30*/  MUFU.EX2 R107, R107 ;  /* 0x0000006b006b7308 */ /* 0x000f220000000800 */
[C---:B-1----:R-:W-:Y:S07]  /*13c40*/  HMMA.16816.F32 R84, R4.reuse, R12, R84 ;  /* 0x0000000c0454723c */ /* 0x042fee0000001854 */
[----:B------:R-:W-:Y:S01]  /*13c50*/  MUFU.EX2 R103, R103 ;  /* 0x0000006700677308 */ /* 0x000fe20000000800 */
[----:B------:R-:W-:Y:S01]  /*13c60*/  HMMA.16816.F32 R80, R4, R14, R80 ;  /* 0x0000000e0450723c */ /* 0x000fe20000001850 */
[----:B------:R-:W1:Y:S06]  /*13c70*/  LDSM.16.MT88.4 R12, [R168+0x7000] ;  /* 0x00700000a80c783b */ /* 0x000e6c0000004200 */
[----:B------:R-:W-:Y:S01]  /*13c80*/  MUFU.EX2 R112, R112 ;  /* 0x0000007000707308 */ /* 0x000fe20000000800 */
[----:B---3--:R-:W-:Y:S01]  /*13c90*/  F2FP.F16.F32.PACK_AB R4, R59, R102 ;  /* 0x000000663b04723e */ /* 0x008fe200000000ff */
[----:B------:R-:W-:Y:S01]  /*13ca0*/  FADD.FTZ R102, R102, R41 ;  /* 0x0000002966667221 */ /* 0x000fe20000010000 */
[----:B--2---:R-:W-:-:S02]  /*13cb0*/  F2FP.F16.F32.PACK_AB R5, R108, R67 ;  /* 0x000000436c05723e */ /* 0x004fc400000000ff */
[----:B------:R-:W-:Y:S01]  /*13cc0*/  F2FP.F16.F32.PACK_AB R6, R66, R57 ;  /* 0x000000394206723e */ /* 0x000fe200000000ff */
[----:B------:R-:W-:Y:S01]  /*13cd0*/  FADD.FTZ R102, R59, R102 ;  /* 0x000000663b667221 */ /* 0x000fe20000010000 */
[----:B-----5:R-:W-:Y:S01]  /*13ce0*/  F2FP.F16.F32.PACK_AB R7, R65, R106 ;  /* 0x0000006a4107723e */ /* 0x020fe200000000ff */
[----:B------:R-:W-:Y:S06]  /*13cf0*/  MUFU.EX2 R114, R114 ;  /* 0x0000007200727308 */ /* 0x000fec0000000800 */
[C---:B------:R-:W-:Y:S02]  /*13d00*/  HMMA.16816.F32 R88, R4.reuse, R16, R88 ;  /* 0x000000100458723c */ /* 0x040fe40000001858 */
[----:B------:R-:W2:Y:S04]  /*13d10*/  MUFU.EX2 R121, R121 ;  /* 0x0000007900797308 */ /* 0x000ea80000000800 */
[C---:B------:R-:W-:Y:S01]  /*13d20*/  HMMA.16816.F32 R68, R4.reuse, R18, R68 ;  /* 0x000000120444723c */ /* 0x040fe20000001844 */
[----:B------:R-:W-:Y:S03]  /*13d30*/  LDSM.16.MT88.4 R16, [R166+0x7800] ;  /* 0x00780000a610783b */ /* 0x000fe60000004200 */
[----:B------:R-:W-:Y:S02]  /*13d40*/  MUFU.EX2 R117, R117 ;  /* 0x0000007500757308 */ /* 0x000fe40000000800 */
[C---:B----4-:R-:W-:Y:S06]  /*13d50*/  HMMA.16816.F32 R72, R4.reuse, R8, R72 ;  /* 0x000000080448723c */ /* 0x050fec0000001848 */
[----:B------:R-:W3:Y:S01]  /*13d60*/  MUFU.EX2 R118, R118 ;  /* 0x0000007600767308 */ /* 0x000ee20000000800 */
[C---:B------:R-:W-:Y:S01]  /*13d70*/  HMMA.16816.F32 R76, R4.reuse, R10, R76 ;  /* 0x0000000a044c723c */ /* 0x040fe2000000184c */
[----:B------:R-:W-:Y:S05]  /*13d80*/  LDSM.16.MT88.4 R8, [R165+0x7800] ;  /* 0x00780000a508783b */ /* 0x000fea0000004200 */
[C---:B-1----:R-:W-:Y:S01]  /*13d90*/  HMMA.16816.F32 R96, R4.reuse, R12, R96 ;  /* 0x0000000c0460723c */ /* 0x042fe20000001860 */
[----:B------:R-:W-:Y:S05]  /*13da0*/  MUFU.EX2 R120, R120 ;  /* 0x0000007800787308 */ /* 0x000fea0000000800 */
[C---:B------:R-:W-:Y:S01]  /*13db0*/  HMMA.16816.F32 R92, R4.reuse, R14, R92 ;  /* 0x0000000e045c723c */ /* 0x040fe2000000185c */
[----:B------:R-:W1:Y:S02]  /*13dc0*/  LDSM.16.MT88.4 R12, [R164+0x7000] ;  /* 0x00700000a40c783b */ /* 0x000e640000004200 */
[----:B------:R-:W4:Y:S08]  /*13dd0*/  MUFU.EX2 R123, R123 ;  /* 0x0000007b007b7308 */ /* 0x000f300000000800 */
[----:B------:R-:W-:Y:S08]  /*13de0*/  MUFU.EX2 R60, R60 ;  /* 0x0000003c003c7308 */ /* 0x000ff00000000800 */
[----:B------:R-:W-:Y:S08]  /*13df0*/  MUFU.EX2 R125, R125 ;  /* 0x0000007d007d7308 */ /* 0x000ff00000000800 */
[----:B------:R-:W-:Y:S08]  /*13e00*/  MUFU.EX2 R62, R62 ;  /* 0x0000003e003e7308 */ /* 0x000ff00000000800 */
[----:B------:R-:W5:Y:S01]  /*13e10*/  MUFU.EX2 R119, R119 ;  /* 0x0000007700777308 */ /* 0x000f620000000800 */
[C---:B-1----:R-:W-:Y:S07]  /*13e20*/  HMMA.16816.F32 R84, R4.reuse, R12, R84 ;  /* 0x0000000c0454723c */ /* 0x042fee0000001854 */
[----:B------:R-:W-:Y:S01]  /*13e30*/  MUFU.EX2 R63, R63 ;  /* 0x0000003f003f7308 */ /* 0x000fe20000000800 */
[----:B------:R-:W-:Y:S01]  /*13e40*/  HMMA.16816.F32 R80, R4, R14, R80 ;  /* 0x0000000e0450723c */ /* 0x000fe20000001850 */
[----:B------:R-:W1:Y:S06]  /*13e50*/  LDSM.16.MT88.4 R12, [R168+0x7800] ;  /* 0x00780000a80c783b */ /* 0x000e6c0000004200 */
[----:B------:R-:W5:Y:S01]  /*13e60*/  MUFU.EX2 R104, R104 ;  /* 0x0000006800687308 */ /* 0x000f620000000800 */
[----:B------:R-:W-:-:S02]  /*13e70*/  F2FP.F16.F32.PACK_AB R4, R107, R116 ;  /* 0x000000746b04723e */ /* 0x000fc400000000ff */
[----:B--2---:R-:W-:Y:S02]  /*13e80*/  F2FP.F16.F32.PACK_AB R5, R121, R114 ;  /* 0x000000727905723e */ /* 0x004fe400000000ff */
[----:B------:R-:W-:-:S03]  /*13e90*/  F2FP.F16.F32.PACK_AB R6, R112, R103 ;  /* 0x000000677006723e */ /* 0x000fc600000000ff */
[----:B------:R-:W-:Y:S01]  /*13ea0*/  MUFU.EX2 R52, R52 ;  /* 0x0000003400347308 */ /* 0x000fe20000000800 */
[----:B---3--:R-:W-:-:S07]  /*13eb0*/  F2FP.F16.F32.PACK_AB R7, R118, R117 ;  /* 0x000000757607723e */ /* 0x008fce00000000ff */
[C---:B------:R-:W-:Y:S01]  /*13ec0*/  HMMA.16816.F32 R72, R4.reuse, R8, R72 ;  /* 0x000000080448723c */ /* 0x040fe20000001848 */
[----:B------:R-:W2:Y:S05]  /*13ed0*/  MUFU.EX2 R115, R115 ;  /* 0x0000007300737308 */ /* 0x000eaa0000000800 */
[C---:B------:R-:W-:Y:S01]  /*13ee0*/  HMMA.16816.F32 R76, R4.reuse, R10, R76 ;  /* 0x0000000a044c723c */ /* 0x040fe2000000184c */
[----:B------:R-:W-:Y:S02]  /*13ef0*/  LDSM.16.MT88.4 R8, [R165+0x8000] ;  /* 0x00800000a508783b */ /* 0x000fe40000004200 */
[----:B------:R-:W-:Y:S03]  /*13f00*/  MUFU.EX2 R48, R48 ;  /* 0x0000003000307308 */ /* 0x000fe60000000800 */
[C---:B------:R-:W-:Y:S05]  /*13f10*/  HMMA.16816.F32 R88, R4.reuse, R16, R88 ;  /* 0x000000100458723c */ /* 0x040fea0000001858 */
[----:B------:R-:W-:Y:S01]  /*13f20*/  MUFU.EX2 R61, R61 ;  /* 0x0000003d003d7308 */ /* 0x000fe20000000800 */
[C---:B------:R-:W-:Y:S01]  /*13f30*/  HMMA.16816.F32 R68, R4.reuse, R18, R68 ;  /* 0x000000120444723c */ /* 0x040fe20000001844 */
[----:B------:R-:W-:Y:S05]  /*13f40*/  LDSM.16.MT88.4 R16, [R168+0x8000] ;  /* 0x00800000a810783b */ /* 0x000fea0000004200 */
[C---:B-1----:R-:W-:Y:S01]  /*13f50*/  HMMA.16816.F32 R96, R4.reuse, R12, R96 ;  /* 0x0000000c0460723c */ /* 0x042fe20000001860 */
[----:B------:R-:W-:Y:S05]  /*13f60*/  MUFU.EX2 R54, R54 ;  /* 0x0000003600367308 */ /* 0x000fea0000000800 */
[C---:B------:R-:W-:Y:S01]  /*13f70*/  HMMA.16816.F32 R92, R4.reuse, R14, R92 ;  /* 0x0000000e045c723c */ /* 0x040fe2000000185c */
[----:B------:R-:W1:Y:S02]  /*13f80*/  LDSM.16.MT88.4 R12, [R164+0x7800] ;  /* 0x00780000a40c783b */ /* 0x000e640000004200 */
[----:B------:R-:W3:Y:S08]  /*13f90*/  MUFU.EX2 R113, R113 ;  /* 0x0000007100717308 */ /* 0x000ef00000000800 */
[----:B------:R-:W-:Y:S08]  /*13fa0*/  MUFU.EX2 R55, R55 ;  /* 0x0000003700377308 */ /* 0x000ff00000000800 */
[----:B------:R-:W3:Y:S08]  /*13fb0*/  MUFU.EX2 R58, R58 ;  /* 0x0000003a003a7308 */ /* 0x000ef00000000800 */
[----:B------:R-:W-:Y:S08]  /*13fc0*/  MUFU.EX2 R50, R50 ;  /* 0x0000003200327308 */ /* 0x000ff00000000800 */
[----:B------:R-:W3:Y:S01]  /*13fd0*/  MUFU.EX2 R53, R53 ;  /* 0x0000003500357308 */ /* 0x000ee20000000800 */
[C---:B-1----:R-:W-:Y:S07]  /*13fe0*/  HMMA.16816.F32 R84, R4.reuse, R12, R84 ;  /* 0x0000000c0454723c */ /* 0x042fee0000001854 */
[----:B------:R-:W-:Y:S01]  /*13ff0*/  MUFU.EX2 R42, R42 ;  /* 0x0000002a002a7308 */ /* 0x000fe20000000800 */
[----:B------:R-:W-:Y:S01]  /*14000*/  HMMA.16816.F32 R80, R4, R14, R80 ;  /* 0x0000000e0450723c */ /* 0x000fe20000001850 */
[----:B------:R-:W1:Y:S06]  /*14010*/  LDSM.16.MT88.4 R12, [R166+0x8000] ;  /* 0x00800000a60c783b */ /* 0x000e6c0000004200 */
[----:B------:R-:W-:Y:S01]  /*14020*/  MUFU.EX2 R51, R51 ;  /* 0x0000003300337308 */ /* 0x000fe20000000800 */
[----:B----4-:R-:W-:-:S02]  /*14030*/  F2FP.F16.F32.PACK_AB R4, R123, R120 ;  /* 0x000000787b04723e */ /* 0x010fc400000000ff */
[----:B-----5:R-:W-:Y:S02]  /*14040*/  F2FP.F16.F32.PACK_AB R5, R119, R62 ;  /* 0x0000003e7705723e */ /* 0x020fe400000000ff */
[----:B------:R-:W-:-:S03]  /*14050*/  F2FP.F16.F32.PACK_AB R6, R125, R60 ;  /* 0x0000003c7d06723e */ /* 0x000fc600000000ff */
[----:B------:R-:W-:Y:S01]  /*14060*/  MUFU.EX2 R40, R40 ;  /* 0x0000002800287308 */ /* 0x000fe20000000800 */
[----:B------:R-:W-:-:S07]  /*14070*/  F2FP.F16.F32.PACK_AB R7, R104, R63 ;  /* 0x0000003f6807723e */ /* 0x000fce00000000ff */
[C---:B------:R-:W-:Y:S01]  /*14080*/  HMMA.16816.F32 R72, R4.reuse, R8, R72 ;  /* 0x000000080448723c */ /* 0x040fe20000001848 */
[----:B------:R-:W4:Y:S05]  /*14090*/  MUFU.EX2 R109, R109 ;  /* 0x0000006d006d7308 */ /* 0x000f2a0000000800 */
[C---:B------:R-:W-:Y:S01]  /*140a0*/  HMMA.16816.F32 R76, R4.reuse, R10, R76 ;  /* 0x0000000a044c723c */ /* 0x040fe2000000184c */
[----:B------:R-:W-:Y:S02]  /*140b0*/  LDSM.16.MT88.4 R8, [R168+0x8800] ;  /* 0x00880000a808783b */ /* 0x000fe40000004200 */
[----:B------:R-:W-:Y:S03]  /*140c0*/  MUFU.EX2 R56, R56 ;  /* 0x0000003800387308 */ /* 0x000fe60000000800 */
[C---:B------:R-:W-:Y:S05]  /*140d0*/  HMMA.16816.F32 R96, R4.reuse, R16, R96 ;  /* 0x000000100460723c */ /* 0x040fea0000001860 */
[----:B------:R-:W5:Y:S01]  /*140e0*/  MUFU.EX2 R43, R43 ;  /* 0x0000002b002b7308 */ /* 0x000f620000000800 */
[C---:B------:R-:W-:Y:S01]  /*140f0*/  HMMA.16816.F32 R92, R4.reuse, R18, R92 ;  /* 0x00000012045c723c */ /* 0x040fe2000000185c */
[----:B------:R-:W-:Y:S05]  /*14100*/  LDSM.16.MT88.4 R16, [R166+0x8800] ;  /* 0x00880000a610783b */ /* 0x000fea0000004200 */
[C---:B-1----:R-:W-:Y:S01]  /*14110*/  HMMA.16816.F32 R88, R4.reuse, R12, R88 ;  /* 0x0000000c0458723c */ /* 0x042fe20000001858 */
[----:B------:R-:W-:Y:S05]  /*14120*/  MUFU.EX2 R26, R26 ;  /* 0x0000001a001a7308 */ /* 0x000fea0000000800 */
[C---:B------:R-:W-:Y:S01]  /*14130*/  HMMA.16816.F32 R68, R4.reuse, R14, R68 ;  /* 0x0000000e0444723c */ /* 0x040fe20000001844 */
[----:B------:R-:W1:Y:S02]  /*14140*/  LDSM.16.MT88.4 R12, [R164+0x8000] ;  /* 0x00800000a40c783b */ /* 0x000e640000004200 */
[----:B------:R-:W5:Y:S08]  /*14150*/  MUFU.EX2 R35, R34 ;  /* 0x0000002200237308 */ /* 0x000f700000000800 */
[----:B------:R-:W-:Y:S08]  /*14160*/  MUFU.EX2 R193, R193 ;  /* 0x000000c100c17308 */ /* 0x000ff00000000800 */
[----:B------:R-:W-:Y:S01]  /*14170*/  MUFU.EX2 R2, R2 ;  /* 0x0000000200027308 */ /* 0x000fe20000000800 */
[C---:B-1----:R-:W-:Y:S06]  /*14180*/  HMMA.16816.F32 R84, R4.reuse, R12, R84 ;  /* 0x0000000c0454723c */ /* 0x042fec0000001854 */
[----:B------:R-:W-:Y:S01]  /*14190*/  HMMA.16816.F32 R80, R4, R14, R80 ;  /* 0x0000000e0450723c */ /* 0x000fe20000001850 */
[----:B------:R-:W1:Y:S06]  /*141a0*/  LDSM.16.MT88.4 R12, [R165+0x8800] ;  /* 0x00880000a50c783b */ /* 0x000e6c0000004200 */
[----:B--2---:R-:W-:-:S02]  /*141b0*/  F2FP.F16.F32.PACK_AB R4, R115, R52 ;  /* 0x000000347304723e */ /* 0x004fc400000000ff */
[----:B---3--:R-:W-:Y:S02]  /*141c0*/  F2FP.F16.F32.PACK_AB R5, R113, R54 ;  /* 0x000000367105723e */ /* 0x008fe400000000ff */
[----:B------:R-:W-:Y:S02]  /*141d0*/  F2FP.F16.F32.PACK_AB R6, R61, R48 ;  /* 0x000000303d06723e */ /* 0x000fe400000000ff */
[----:B------:R-:W-:-:S07]  /*141e0*/  F2FP.F16.F32.PACK_AB R7, R58, R55 ;  /* 0x000000373a07723e */ /* 0x000fce00000000ff */
[C---:B------:R-:W-:Y:S06]  /*141f0*/  HMMA.16816.F32 R96, R4.reuse, R8, R96 ;  /* 0x000000080460723c */ /* 0x040fec0000001860 */
[C---:B------:R-:W-:Y:S01]  /*14200*/  HMMA.16816.F32 R92, R4.reuse, R10, R92 ;  /* 0x0000000a045c723c */ /* 0x040fe2000000185c */
[----:B------:R-:W2:Y:S05]  /*14210*/  LDSM.16.MT88.4 R8, [R164+0x8800] ;  /* 0x00880000a408783b */ /* 0x000eaa0000004200 */
[C---:B------:R-:W-:Y:S06]  /*14220*/  HMMA.16816.F32 R88, R4.reuse, R16, R88 ;  /* 0x000000100458723c */ /* 0x040fec0000001858 */
[C---:B------:R-:W-:Y:S01]  /*14230*/  HMMA.16816.F32 R68, R4.reuse, R18, R68 ;  /* 0x000000120444723c */ /* 0x040fe20000001844 */
[----:B------:R-:W-:Y:S05]  /*14240*/  LDSM.16.MT88.4 R16, [R164+0x9000] ;  /* 0x00900000a410783b */ /* 0x000fea0000004200 */
[C---:B-1----:R-:W-:Y:S06]  /*14250*/  HMMA.16816.F32 R72, R4.reuse, R12, R72 ;  /* 0x0000000c0448723c */ /* 0x042fec0000001848 */
[C---:B------:R-:W-:Y:S01]  /*14260*/  HMMA.16816.F32 R76, R4.reuse, R14, R76 ;  /* 0x0000000e044c723c */ /* 0x040fe2000000184c */
[----:B------:R-:W1:Y:S05]  /*14270*/  LDSM.16.MT88.4 R12, [R166+0x9000] ;  /* 0x00900000a60c783b */ /* 0x000e6a0000004200 */
[C---:B--2---:R-:W-:Y:S06]  /*14280*/  HMMA.16816.F32 R84, R4.reuse, R8, R84 ;  /* 0x000000080454723c */ /* 0x044fec0000001854 */
[----:B------:R-:W-:Y:S01]  /*14290*/  HMMA.16816.F32 R80, R4, R10, R80 ;  /* 0x0000000a0450723c */ /* 0x000fe20000001850 */
[----:B------:R-:W2:Y:S06]  /*142a0*/  LDSM.16.MT88.4 R8, [R165+0x9000] ;  /* 0x00900000a508783b */ /* 0x000eac0000004200 */
[----:B------:R-:W-:-:S02]  /*142b0*/  F2FP.F16.F32.PACK_AB R4, R53, R50 ;  /* 0x000000323504723e */ /* 0x000fc400000000ff */
[----:B----4-:R-:W-:Y:S02]  /*142c0*/  F2FP.F16.F32.PACK_AB R5, R109, R40 ;  /* 0x000000286d05723e */ /* 0x010fe400000000ff */
[----:B------:R-:W-:Y:S02]  /*142d0*/  F2FP.F16.F32.PACK_AB R6, R51, R42 ;  /* 0x0000002a3306723e */ /* 0x000fe400000000ff */
[----:B-----5:R-:W-:-:S07]  /*142e0*/  F2FP.F16.F32.PACK_AB R7, R43, R56 ;  /* 0x000000382b07723e */ /* 0x020fce00000000ff */
[C---:B------:R-:W-:Y:S06]  /*142f0*/  HMMA.16816.F32 R92, R4.reuse, R22, R92 ;  /* 0x00000016045c723c */ /* 0x040fec000000185c */
[C---:B-1----:R-:W-:Y:S01]  /*14300*/  HMMA.16816.F32 R88, R4.reuse, R12, R88 ;  /* 0x0000000c0458723c */ /* 0x042fe20000001858 */
[----:B------:R-:W-:Y:S01]  /*14310*/  FADD.FTZ R22, R0, R33 ;  /* 0x0000002100167221 */ /* 0x000fe20000010000 */
[----:B------:R-:W-:Y:S01]  /*14320*/  FFMA.FTZ R23, R27, UR8, -R28 ;  /* 0x000000081b177c23 */ /* 0x000fe2000801081c */
[----:B------:R1:W-:Y:S02]  /*14330*/  MUFU.EX2 R0, R24 ;  /* 0x0000001800007308 */ /* 0x0003e40000000800 */
[----:B------:R-:W-:Y:S01]  /*14340*/  FADD.FTZ R47, R47, R22 ;  /* 0x000000162f2f7221 */ /* 0x000fe20000010000 */
[----:B------:R-:W-:Y:S01]  /*14350*/  HMMA.16816.F32 R68, R4, R14, R68 ;  /* 0x0000000e0444723c */ /* 0x000fe20000001844 */
[----:B------:R-:W3:Y:S02]  /*14360*/  LDSM.16.MT88.4 R12, [R168+0x9800] ;  /* 0x00980000a80c783b */ /* 0x000ee40000004200 */
[----:B------:R-:W-:-:S02]  /*14370*/  FADD.FTZ R64, R64, R47 ;  /* 0x0000002f40407221 */ /* 0x000fc40000010000 */
[----:B------:R-:W-:Y:S01]  /*14380*/  MUFU.EX2 R23, R23 ;  /* 0x0000001700177308 */ /* 0x000fe20000000800 */
[----:B------:R-:W-:Y:S01]  /*14390*/  HMMA.16816.F32 R96, R4, R20, R96 ;  /* 0x000000140460723c */ /* 0x000fe20000001860 */
[----:B------:R-:W-:-:S04]  /*143a0*/  FADD.FTZ R49, R49, R64 ;  /* 0x0000004031317221 */ /* 0x000fc80000010000 */
[----:B------:R-:W-:Y:S01]  /*143b0*/  FADD.FTZ R46, R46, R49 ;  /* 0x000000312e2e7221 */ /* 0x000fe20000010000 */
[----:B--2---:R-:W-:Y:S01]  /*143c0*/  HMMA.16816.F32 R72, R4, R8, R72 ;  /* 0x000000080448723c */ /* 0x004fe20000001848 */
[----:B------:R-:W-:Y:S01]  /*143d0*/  FFMA.FTZ R21, R31, UR8, -R28 ;  /* 0x000000081f157c23 */ /* 0x000fe2000801081c */
[----:B------:R-:W-:Y:S01]  /*143e0*/  MUFU.EX2 R20, R32 ;  /* 0x0000002000147308 */ /* 0x000fe20000000800 */
[----:B------:R-:W-:-:S03]  /*143f0*/  FADD.FTZ R67, R67, R46 ;  /* 0x0000002e43437221 */ /* 0x000fc60000010000 */
[C---:B------:R-:W-:Y:S01]  /*14400*/  HMMA.16816.F32 R76, R4.reuse, R10, R76 ;  /* 0x0000000a044c723c */ /* 0x040fe2000000184c */
[----:B------:R-:W2:Y:S01]  /*14410*/  LDSM.16.MT88.4 R8, [R166+0x9800] ;  /* 0x00980000a608783b */ /* 0x000ea20000004200 */
[----:B------:R-:W-:Y:S02]  /*14420*/  FADD.FTZ R67, R108, R67 ;  /* 0x000000436c437221 */ /* 0x000fe40000010000 */
[----:B------:R-:W4:Y:S02]  /*14430*/  MUFU.EX2 R21, R21 ;  /* 0x0000001500157308 */ /* 0x000f240000000800 */
[----:B------:R-:W-:Y:S01]  /*14440*/  HMMA.16816.F32 R84, R4, R16, R84 ;  /* 0x000000100454723c */ /* 0x000fe20000001854 */
[----:B------:R-:W-:-:S04]  /*14450*/  FADD.FTZ R106, R106, R67 ;  /* 0x000000436a6a7221 */ /* 0x000fc80000010000 */
[----:B------:R-:W-:Y:S01]  /*14460*/  FADD.FTZ R65, R65, R106 ;  /* 0x0000006a41417221 */ /* 0x000fe20000010000 */
[----:B------:R-:W-:Y:S01]  /*14470*/  HMMA.16816.F32 R80, R4, R18, R80 ;  /* 0x000000120450723c */ /* 0x000fe20000001850 */
[----:B------:R-:W-:Y:S02]  /*14480*/  FADD.FTZ R17, R57, R102 ;  /* 0x0000006639117221 */ /* 0x000fe40000010000 */
[----:B-1----:R-:W-:Y:S02]  /*14490*/  FADD.FTZ R24, R114, R65 ;  /* 0x0000004172187221 */ /* 0x002fe40000010000 */
[----:B------:R-:W-:Y:S02]  /*144a0*/  FADD.FTZ R17, R66, R17 ;  /* 0x0000001142117221 */ /* 0x000fe40000010000 */
[----:B------:R-:W-:Y:S01]  /*144b0*/  FADD.FTZ R24, R121, R24 ;  /* 0x0000001879187221 */ /* 0x000fe20000010000 */
[----:B------:R-:W-:Y:S01]  /*144c0*/  F2FP.F16.F32.PACK_AB R4, R35, R26 ;  /* 0x0000001a2304723e */ /* 0x000fe200000000ff */
[----:B------:R-:W-:Y:S01]  /*144d0*/  FADD.FTZ R22, R116, R17 ;  /* 0x0000001174167221 */ /* 0x000fe20000010000 */
[----:B----4-:R-:W-:Y:S01]  /*144e0*/  F2FP.F16.F32.PACK_AB R5, R21, R0 ;  /* 0x000000001505723e */ /* 0x010fe200000000ff */
[----:B------:R-:W-:Y:S01]  /*144f0*/  FADD.FTZ R29, R117, R24 ;  /* 0x00000018751d7221 */ /* 0x000fe20000010000 */
[----:B------:R-:W-:Y:S01]  /*14500*/  F2FP.F16.F32.PACK_AB R6, R193, R20 ;  /* 0x00000014c106723e */ /* 0x000fe200000000ff */
[----:B------:R-:W-:Y:S01]  /*14510*/  FADD.FTZ R22, R107, R22 ;  /* 0x000000166b167221 */ /* 0x000fe20000010000 */
[----:B------:R-:W-:Y:S01]  /*14520*/  F2FP.F16.F32.PACK_AB R7, R23, R2 ;  /* 0x000000021707723e */ /* 0x000fe200000000ff */
[----:B------:R-:W-:Y:S01]  /*14530*/  FADD.FTZ R29, R118, R29 ;  /* 0x0000001d761d7221 */ /* 0x000fe20000010000 */
[----:B------:R-:W1:Y:S01]  /*14540*/  LDSM.16.MT88.4 R16, [R165+0x9800] ;  /* 0x00980000a510783b */ /* 0x000e620000004200 */
[----:B------:R-:W-:-:S02]  /*14550*/  FADD.FTZ R27, R103, R22 ;  /* 0x00000016671b7221 */ /* 0x000fc40000010000 */
[----:B------:R-:W-:Y:S02]  /*14560*/  FADD.FTZ R22, R62, R29 ;  /* 0x0000001d3e167221 */ /* 0x000fe40000010000 */
[----:B------:R-:W-:Y:S01]  /*14570*/  FADD.FTZ R27, R112, R27 ;  /* 0x0000001b701b7221 */ /* 0x000fe20000010000 */
[----:B---3--:R-:W-:Y:S01]  /*14580*/  HMMA.16816.F32 R96, R4, R12, R96 ;  /* 0x0000000c0460723c */ /* 0x008fe20000001860 */
[----:B------:R-:W-:Y:S02]  /*14590*/  FADD.FTZ R22, R119, R22 ;  /* 0x0000001677167221 */ /* 0x000fe40000010000 */
[----:B------:R-:W-:-:S03]  /*145a0*/  FADD.FTZ R120, R120, R27 ;  /* 0x0000001b78787221 */ /* 0x000fc60000010000 */
[----:B------:R-:W-:Y:S01]  /*145b0*/  HMMA.16816.F32 R92, R4, R14, R92 ;  /* 0x0000000e045c723c */ /* 0x000fe2000000185c */
[----:B------:R-:W3:Y:S01]  /*145c0*/  LDSM.16.MT88.4 R12, [R164+0x9800] ;  /* 0x00980000a40c783b */ /* 0x000ee20000004200 */
[----:B------:R-:W-:-:S04]  /*145d0*/  FADD.FTZ R123, R123, R120 ;  /* 0x000000787b7b7221 */ /* 0x000fc80000010000 */
[----:B--2---:R-:W-:Y:S01]  /*145e0*/  HMMA.16816.F32 R88, R4, R8, R88 ;  /* 0x000000080458723c */ /* 0x004fe20000001858 */
[----:B------:R-:W-:-:S04]  /*145f0*/  FADD.FTZ R60, R60, R123 ;  /* 0x0000007b3c3c7221 */ /* 0x000fc80000010000 */
        /* <DEDUP_REMOVED lines=9> */
[----:B------:R-:W-:Y:S01]  /*14690*/  FADD.FTZ R61, R61, R48 ;  /* 0x000000303d3d7221 */ /* 0x000fe20000010000 */
[C---:B-1----:R-:W-:Y:S01]  /*146a0*/  HMMA.16816.F32 R72, R4.reuse, R16, R72 ;  /* 0x000000100448723c */ /* 0x042fe20000001848 */
[----:B------:R-:W-:Y:S02]  /*146b0*/  FADD.FTZ R9, R55, R8 ;  /* 0x0000000837097221 */ /* 0x000fe40000010000 */
[----:B------:R-:W-:Y:S02]  /*146c0*/  FADD.FTZ R50, R50, R61 ;  /* 0x0000003d32327221 */ /* 0x000fe40000010000 */
[----:B------:R-:W-:Y:S01]  /*146d0*/  FADD.FTZ R9, R58, R9 ;  /* 0x000000093a097221 */ /* 0x000fe20000010000 */
[----:B------:R-:W-:Y:S01]  /*146e0*/  HMMA.16816.F32 R76, R4, R18, R76 ;  /* 0x00000012044c723c */ /* 0x000fe2000000184c */
[----:B------:R-:W-:-:S02]  /*146f0*/  FADD.FTZ R53, R53, R50 ;  /* 0x0000003235357221 */ /* 0x000fc40000010000 */
[----:B------:R-:W-:Y:S02]  /*14700*/  FADD.FTZ R40, R40, R9 ;  /* 0x0000000928287221 */ /* 0x000fe40000010000 */
[----:B------:R-:W-:Y:S02]  /*14710*/  FADD.FTZ R42, R42, R53 ;  /* 0x000000352a2a7221 */ /* 0x000fe40000010000 */
[----:B------:R-:W-:Y:S01]  /*14720*/  FADD.FTZ R109, R109, R40 ;  /* 0x000000286d6d7221 */ /* 0x000fe20000010000 */
[C---:B---3--:R-:W-:Y:S01]  /*14730*/  HMMA.16816.F32 R84, R4.reuse, R12, R84 ;  /* 0x0000000c0454723c */ /* 0x048fe20000001854 */
[----:B------:R-:W-:Y:S02]  /*14740*/  FADD.FTZ R51, R51, R42 ;  /* 0x0000002a33337221 */ /* 0x000fe40000010000 */
[----:B------:R-:W-:Y:S02]  /*14750*/  FADD.FTZ R56, R56, R109 ;  /* 0x0000006d38387221 */ /* 0x000fe40000010000 */
[----:B------:R-:W-:Y:S01]  /*14760*/  FADD.FTZ R26, R26, R51 ;  /* 0x000000331a1a7221 */ /* 0x000fe20000010000 */
[----:B------:R-:W-:Y:S01]  /*14770*/  HMMA.16816.F32 R80, R4, R14, R80 ;  /* 0x0000000e0450723c */ /* 0x000fe20000001850 */
[----:B------:R-:W-:-:S02]  /*14780*/  FADD.FTZ R43, R43, R56 ;  /* 0x000000382b2b7221 */ /* 0x000fc40000010000 */
[----:B------:R-:W-:Y:S02]  /*14790*/  FADD.FTZ R35, R35, R26 ;  /* 0x0000001a23237221 */ /* 0x000fe40000010000 */
[----:B------:R-:W-:Y:S02]  /*147a0*/  FADD.FTZ R0, R0, R43 ;  /* 0x0000002b00007221 */ /* 0x000fe40000010000 */
[----:B------:R-:W-:Y:S02]  /*147b0*/  FADD.FTZ R20, R20, R35 ;  /* 0x0000002314147221 */ /* 0x000fe40000010000 */
[----:B------:R-:W-:Y:S01]  /*147c0*/  FADD.FTZ R21, R21, R0 ;  /* 0x0000000015157221 */ /* 0x000fe20000010000 */
[----:B------:R-:W-:Y:S01]  /*147d0*/  MOV R0, R3 ;  /* 0x0000000300007202 */ /* 0x000fe20000000f00 */
[----:B------:R-:W-:Y:S02]  /*147e0*/  FADD.FTZ R193, R193, R20 ;  /* 0x00000014c1c17221 */ /* 0x000fe40000010000 */
[----:B------:R-:W-:-:S04]  /*147f0*/  FADD.FTZ R2, R2, R21 ;  /* 0x0000001502027221 */ /* 0x000fc80000010000 */
[----:B------:R-:W-:Y:S01]  /*14800*/  FADD.FTZ R192, R23, R2 ;  /* 0x0000000217c07221 */ /* 0x000fe20000010000 */
[----:B------:R-:W-:Y:S02]  /*14810*/  MOV R2, R25 ;  /* 0x0000001900027202 */ /* 0x000fe40000000f00 */
.L_x_6045:
        /* <DEDUP_REMOVED lines=10> */
.L_x_6057:
[----:B------:R-:W-:Y:S01]  /*148c0*/  ISETP.GE.AND P0, PT, R100, UR5, PT ;  /* 0x0000000564007c0c */ /* 0x000fe2000bf06270 */
[----:B------:R-:W-:Y:S04]  /*148d0*/  DEPBAR.LE SB0, 0x0 ;  /* 0x000080000000791a */ /* 0x000fe80000000000 */
[----:B------:R-:W-:Y:S01]  /*148e0*/  BAR.SYNC.DEFER_BLOCKING 0x0 ;  /* 0x0000000000007b1d */ /* 0x000fe20000010000 */
[----:B------:R-:W-:Y:S01]  /*148f0*/  ISETP.NE.AND P1, PT, R182, RZ, PT ;  /* 0x000000ffb600720c */ /* 0x000fe20003f25270 */
[----:B------:R-:W-:Y:S01]  /*14900*/  VIADD R188, R188, 0xffffffff ;  /* 0xffffffffbcbc7836 */ /* 0x000fe20000000000 */
[----:B------:R-:W-:Y:S01]  /*14910*/  MOV R14, R191 ;  /* 0x000000bf000e7202 */ /* 0x000fe20000000f00 */
[----:B------:R-:W-:Y:S04]  /*14920*/  IMAD.MOV.U32 R15, RZ, RZ, R190 ;  /* 0x000000ffff0f7224 */ /* 0x000fe800078e00be */
        /* <DEDUP_REMOVED lines=65> */
.L_x_6054:
[C---:B------:R-:W-:Y:S01]  /*14d40*/  LEA R194, P2, R14.reuse, R148, 0x1 ;  /* 0x000000940ec27211 */ /* 0x040fe200078408ff */
        /* <DEDUP_REMOVED lines=67> */
[----:B------:R-:W-:Y:S03]  /*15180*/  ISETP.GT.AND P1, PT, R188, R175, PT ;  /* 0x000000afbc00720c */ /* 0x000fe60003f24270 */
        /* <DEDUP_REMOVED lines=130> */
[----:B------:R-:W1:Y:S02]  /*159b0*/  I2F.RP R109, R102 ;  /* 0x00000066006d7306 */ /* 0x000e640000209400 */
[----:B------:R-:W-:Y:S08]  /*159c0*/  ISETP.GE.AND P3, PT, R105, RZ, PT ;  /* 0x000000ff6900720c */ /* 0x000ff00003f66270 */
        /* <DEDUP_REMOVED lines=53> */
.L_x_6056:
        /* <DEDUP_REMOVED lines=88> */
.L_x_6055:
        /* <DEDUP_REMOVED lines=86> */
[----:B------:R-:W-:Y:S01]  /*16800*/  FSEL R116, R116, RZ, P0 ;  /* 0x000000ff74747208 */ /* 0x000fe20000000000 */
[--C-:B------:R-:W-:Y:S01]  /*16810*/  FFMA.FTZ R119, R16, UR4, -R117.reuse ;  /* 0x0000000410777c23 */ /* 0x100fe20008010875 */
[--C-:B------:R-:W-:Y:S01]  /*16820*/  FFMA.FTZ R127, R5, UR4, -R117.reuse ;  /* 0x00000004057f7c23 */ /* 0x100fe20008010875 */
[--C-:B------:R-:W-:Y:S01]  /*16830*/  FFMA.FTZ R128, R8, UR4, -R117.reuse ;  /* 0x0000000408807c23 */ /* 0x100fe20008010875 */
[--C-:B------:R-:W-:Y:S01]  /*16840*/  FFMA.FTZ R121, R9, UR4, -R117.reuse ;  /* 0x0000000409797c23 */ /* 0x100fe20008010875 */
[--C-:B------:R-:W-:Y:S01]  /*16850*/  FFMA.FTZ R134, R42, UR4, -R116.reuse ;  /* 0x000000042a867c23 */ /* 0x100fe20008010874 */
[--C-:B------:R-:W-:Y:S03]  /*16860*/  FFMA.FTZ R118, R14, UR4, -R116.reuse ;  /* 0x000000040e767c23 */ /* 0x100fe60008010874 */
[----:B------:R-:W-:Y:S01]  /*16870*/  MUFU.EX2 R122, R122 ;  /* 0x0000007a007a7308 */ /* 0x000fe20000000800 */
[----:B-1----:R-:W1:Y:S01]  /*16880*/  LDSM.16.MT88.4 R104, [R168+0x6000] ;  /* 0x00600000a868783b */ /* 0x002e620000004200 */
[----:B--2---:R-:W-:Y:S01]  /*16890*/  FMUL.FTZ R14, R3, R94 ;  /* 0x0000005e030e7220 */ /* 0x004fe20000410000 */
[--C-:B------:R-:W-:Y:S01]  /*168a0*/  FFMA.FTZ R5, R15, UR4, -R116.reuse ;  /* 0x000000040f057c23 */ /* 0x100fe20008010874 */
[C---:B------:R-:W-:Y:S01]  /*168b0*/  FMUL.FTZ R15, R3.reuse, R95 ;  /* 0x0000005f030f7220 */ /* 0x040fe20000410000 */
[--C-:B------:R-:W-:Y:S01]  /*168c0*/  FFMA.FTZ R124, R18, UR4, -R116.reuse ;  /* 0x00000004127c7c23 */ /* 0x100fe20008010874 */
[----:B------:R-:W-:Y:S01]  /*168d0*/  FMUL.FTZ R18, R3, R90 ;  /* 0x0000005a03127220 */ /* 0x000fe20000410000 */
[--C-:B------:R-:W-:Y:S03]  /*168e0*/  FFMA.FTZ R125, R19, UR4, -R116.reuse ;  /* 0x00000004137d7c23 */ /* 0x100fe60008010874 */
[----:B------:R-:W-:Y:S01]  /*168f0*/  MUFU.EX2 R127, R127 ;  /* 0x0000007f007f7308 */ /* 0x000fe20000000800 */
        /* <DEDUP_REMOVED lines=15> */
[----:B------:R-:W2:Y:S01]  /*169f0*/  MUFU.EX2 R121, R121 ;  /* 0x0000007900797308 */ /* 0x000ea20000000800 */
[--C-:B------:R-:W-:Y:S01]  /*16a00*/  FFMA.FTZ R6, R17, UR4, -R117.reuse ;  /* 0x0000000411067c23 */ /* 0x100fe20008010875 */
[C---:B------:R-:W-:Y:S01]  /*16a10*/  FMUL.FTZ R17, R102.reuse, R89 ;  /* 0x0000005966117220 */ /* 0x040fe20000410000 */
[--C-:B------:R-:W-:Y:S01]  /*16a20*/  FFMA.FTZ R126, R7, UR4, -R116.reuse ;  /* 0x00000004077e7c23 */ /* 0x100fe20008010874 */
[----:B------:R-:W-:Y:S01]  /*16a30*/  LDSM.16.MT88.4 R88, [R168+0x6800] ;  /* 0x00680000a858783b */ /* 0x000fe20000004200 */
[--C-:B------:R-:W-:Y:S01]  /*16a40*/  FFMA.FTZ R7, R13, UR4, -R117.reuse ;  /* 0x000000040d077c23 */ /* 0x100fe20008010875 */
[----:B------:R-:W-:Y:S01]  /*16a50*/  FMUL.FTZ R13, R102, R93 ;  /* 0x0000005d660d7220 */ /* 0x000fe20000410000 */
[--C-:B------:R-:W-:Y:S03]  /*16a60*/  FFMA.FTZ R123, R10, UR4, -R116.reuse ;  /* 0x000000040a7b7c23 */ /* 0x100fe60008010874 */
[----:B------:R-:W-:Y:S01]  /*16a70*/  MUFU.EX2 R130, R130 ;  /* 0x0000008200827308 */ /* 0x000fe20000000800 */
[----:B------:R-:W-:Y:S01]  /*16a80*/  FMUL.FTZ R10, R3, R98 ;  /* 0x00000062030a7220 */ /* 0x000fe20000410000 */
[--C-:B------:R-:W-:Y:S01]  /*16a90*/  FFMA.FTZ R120, R11, UR4, -R116.reuse ;  /* 0x000000040b787c23 */ /* 0x100fe20008010874 */
[C---:B------:R-:W-:Y:S01]  /*16aa0*/  FMUL.FTZ R11, R3.reuse, R99 ;  /* 0x00000063030b7220 */ /* 0x040fe20000410000 */
[----:B------:R-:W3:Y:S01]  /*16ab0*/  LDSM.16.MT88.4 R92, [R164+0x6000] ;  /* 0x00600000a45c783b */ /* 0x000ee20000004200 */
[C---:B------:R-:W-:Y:S01]  /*16ac0*/  FMUL.FTZ R72, R102.reuse, R72 ;  /* 0x0000004866487220 */ /* 0x040fe20000410000 */
[----:B------:R-:W-:Y:S01]  /*16ad0*/  FMUL.FTZ R73, R102, R73 ;  /* 0x0000004966497220 */ /* 0x000fe20000410000 */
[----:B------:R-:W-:Y:S03]  /*16ae0*/  FMUL.FTZ R74, R3, R74 ;  /* 0x0000004a034a7220 */ /* 0x000fe60000410000 */
[----:B------:R-:W4:Y:S01]  /*16af0*/  MUFU.EX2 R126, R126 ;  /* 0x0000007e007e7308 */ /* 0x000f220000000800 */
[--C-:B------:R-:W-:Y:S01]  /*16b00*/  FFMA.FTZ R133, R4, UR4, -R117.reuse ;  /* 0x0000000404857c23 */ /* 0x100fe20008010875 */
[----:B--2---:R-:W-:Y:S01]  /*16b10*/  F2FP.F16.F32.PACK_AB R98, R121, R128 ;  /* 0x000000807962723e */ /* 0x004fe200000000ff */
[C---:B------:R-:W-:Y:S01]  /*16b20*/  FMUL.FTZ R75, R3.reuse, R75 ;  /* 0x0000004b034b7220 */ /* 0x040fe20000410000 */
[C---:B------:R-:W-:Y:S01]  /*16b30*/  FMUL.FTZ R76, R102.reuse, R76 ;  /* 0x0000004c664c7220 */ /* 0x040fe20000410000 */
[----:B------:R-:W-:Y:S01]  /*16b40*/  FMUL.FTZ R77, R102, R77 ;  /* 0x0000004d664d7220 */ /* 0x000fe20000410000 */
[C---:B------:R-:W-:Y:S01]  /*16b50*/  FMUL.FTZ R78, R3.reuse, R78 ;  /* 0x0000004e034e7220 */ /* 0x040fe20000410000 */
[----:B------:R-:W-:Y:S03]  /*16b60*/  FMUL.FTZ R79, R3, R79 ;  /* 0x0000004f034f7220 */ /* 0x000fe60000410000 */
[----:B------:R-:W2:Y:S01]  /*16b70*/  MUFU.EX2 R133, R133 ;  /* 0x0000008500857308 */ /* 0x000ea20000000800 */
[--C-:B------:R-:W-:Y:S01]  /*16b80*/  FFMA.FTZ R129, R20, UR4, -R117.reuse ;  /* 0x0000000414817c23 */ /* 0x100fe20008010875 */
[C---:B------:R-:W-:Y:S01]  /*16b90*/  FMUL.FTZ R20, R102.reuse, R84 ;  /* 0x0000005466147220 */ /* 0x040fe20000410000 */
[--C-:B------:R-:W-:Y:S01]  /*16ba0*/  FFMA.FTZ R132, R21, UR4, -R117.reuse ;  /* 0x0000000415847c23 */ /* 0x100fe20008010875 */
[----:B------:R-:W-:Y:S01]  /*16bb0*/  FMUL.FTZ R21, R102, R85 ;  /* 0x0000005566157220 */ /* 0x000fe20000410000 */
[--C-:B------:R-:W-:Y:S01]  /*16bc0*/  FFMA.FTZ R131, R22, UR4, -R116.reuse ;  /* 0x0000000416837c23 */ /* 0x100fe20008010874 */
[----:B------:R-:W-:Y:S01]  /*16bd0*/  FMUL.FTZ R22, R3, R86 ;  /* 0x0000005603167220 */ /* 0x000fe20000410000 */
[--C-:B------:R-:W-:Y:S03]  /*16be0*/  FFMA.FTZ R135, R50, UR4, -R116.reuse ;  /* 0x0000000432877c23 */ /* 0x100fe60008010874 */
[----:B------:R-:W-:Y:S01]  /*16bf0*/  MUFU.EX2 R123, R123 ;  /* 0x0000007b007b7308 */ /* 0x000fe20000000800 */
[----:B----4-:R-:W-:Y:S01]  /*16c00*/  F2FP.F16.F32.PACK_AB R97, R126, R130 ;  /* 0x000000827e61723e */ /* 0x010fe200000000ff */
[--C-:B------:R-:W-:Y:S01]  /*16c10*/  FFMA.FTZ R48, R48, UR4, -R117.reuse ;  /* 0x0000000430307c23 */ /* 0x100fe20008010875 */
[--C-:B------:R-:W-:Y:S01]  /*16c20*/  FFMA.FTZ R49, R49, UR4, -R117.reuse ;  /* 0x0000000431317c23 */ /* 0x100fe20008010875 */
[----:B------:R-:W-:Y:S01]  /*16c30*/  FFMA.FTZ R50, R51, UR4, -R116 ;  /* 0x0000000433327c23 */ /* 0x000fe20008010874 */
[----:B------:R-:W-:Y:S01]  /*16c40*/  FFMA.FTZ R130, R3, R192, R130 ;  /* 0x000000c003827223 */ /* 0x000fe20000010082 */
[--C-:B------:R-:W-:Y:S01]  /*16c50*/  FFMA.FTZ R51, R52, UR4, -R117.reuse ;  /* 0x0000000434337c23 */ /* 0x100fe20008010875 */
[----:B------:R-:W-:Y:S03]  /*16c60*/  FFMA.FTZ R52, R53, UR4, -R117 ;  /* 0x0000000435347c23 */ /* 0x000fe60008010875 */
[----:B------:R-:W4:Y:S01]  /*16c70*/  MUFU.EX2 R120, R120 ;  /* 0x0000007800787308 */ /* 0x000f220000000800 */
[----:B--2---:R-:W-:Y:S01]  /*16c80*/  F2FP.F16.F32.PACK_AB R96, R127, R133 ;  /* 0x000000857f60723e */ /* 0x004fe200000000ff */
[--C-:B------:R-:W-:Y:S01]  /*16c90*/  FFMA.FTZ R53, R54, UR4, -R116.reuse ;  /* 0x0000000436357c23 */ /* 0x100fe20008010874 */
[--C-:B------:R-:W-:Y:S01]  /*16ca0*/  FFMA.FTZ R54, R55, UR4, -R116.reuse ;  /* 0x0000000437367c23 */ /* 0x100fe20008010874 */
[--C-:B------:R-:W-:Y:S01]  /*16cb0*/  FFMA.FTZ R55, R58, UR4, -R116.reuse ;  /* 0x000000043a377c23 */ /* 0x100fe20008010874 */
[----:B------:R-:W-:Y:S01]  /*16cc0*/  FFMA.FTZ R58, R59, UR4, -R116 ;  /* 0x000000043b3a7c23 */ /* 0x000fe20008010874 */
[----:B------:R-:W-:Y:S01]  /*16cd0*/  FFMA.FTZ R133, R102, R193, R133 ;  /* 0x000000c166857223 */ /* 0x000fe20000010085 */
[----:B------:R-:W-:Y:S03]  /*16ce0*/  FADD.FTZ R130, R126, R130 ;  /* 0x000000827e827221 */ /* 0x000fe60000010000 */
[----:B------:R-:W2:Y:S01]  /*16cf0*/  MUFU.EX2 R7, R7 ;  /* 0x0000000700077308 */ /* 0x000ea20000000800 */
[----:B------:R-:W-:Y:S01]  /*16d00*/  FFMA.FTZ R59, R66, UR4, -R116 ;  /* 0x00000004423b7c23 */ /* 0x000fe20008010874 */
[----:B------:R-:W-:Y:S01]  /*16d10*/  FADD.FTZ R133, R127, R133 ;  /* 0x000000857f857221 */ /* 0x000fe20000010000 */
[----:B------:R-:W-:Y:S02]  /*16d20*/  ISETP.GT.AND P0, PT, R188, R175, PT ;  /* 0x000000afbc00720c */ /* 0x000fe40003f04270 */
[----:B------:R-:W-:Y:S01]  /*16d30*/  MOV R103, R2 ;  /* 0x0000000200677202 */ /* 0x000fe20000000f00 */
[----:B------:R-:W-:Y:S04]  /*16d40*/  FADD.FTZ R128, R128, R133 ;  /* 0x0000008580807221 */ /* 0x000fe80000010000 */
[----:B------:R-:W-:Y:S01]  /*16d50*/  MUFU.EX2 R118, R118 ;  /* 0x0000007600767308 */ /* 0x000fe20000000800 */
[C---:B----4-:R-:W-:Y:S01]  /*16d60*/  F2FP.F16.F32.PACK_AB R99, R120.reuse, R123 ;  /* 0x0000007b7863723e */ /* 0x050fe200000000ff */
[----:B------:R-:W-:Y:S01]  /*16d70*/  FADD.FTZ R121, R121, R128 ;  /* 0x0000008079797221 */ /* 0x000fe20000010000 */
[----:B------:R-:W-:Y:S04]  /*16d80*/  FADD.FTZ R123, R123, R130 ;  /* 0x000000827b7b7221 */ /* 0x000fe80000010000 */
[----:B------:R-:W-:Y:S03]  /*16d90*/  FADD.FTZ R123, R120, R123 ;  /* 0x0000007b787b7221 */ /* 0x000fe60000010000 */
[----:B------:R-:W4:Y:S01]  /*16da0*/  MUFU.EX2 R5, R5 ;  /* 0x0000000500057308 */ /* 0x000f220000000800 */
[C---:B-1----:R-:W-:Y:S05]  /*16db0*/  HMMA.16816.F32 R8, R96.reuse, R104, R8 ;  /* 0x000000686008723c */ /* 0x042fea0000001808 */
[----:B--2---:R-:W-:Y:S01]  /*16dc0*/  F2FP.F16.F32.PACK_AB R84, R7, R122 ;  /* 0x0000007a0754723e */ /* 0x004fe200000000ff */
[C---:B------:R-:W-:Y:S03]  /*16dd0*/  HMMA.16816.F32 R12, R96.reuse, R106, R12 ;  /* 0x0000006a600c723c */ /* 0x040fe6000000180c */
[----:B------:R-:W-:Y:S01]  /*16de0*/  MUFU.EX2 R119, R119 ;  /* 0x0000007700777308 */ /* 0x000fe20000000800 */
[----:B------:R-:W1:Y:S01]  /*16df0*/  LDSM.16.MT88.4 R104, [R166+0x6800] ;  /* 0x00680000a668783b */ /* 0x000e620000004200 */
[----:B------:R-:W-:Y:S01]  /*16e00*/  FADD.FTZ R122, R122, R121 ;  /* 0x000000797a7a7221 */ /* 0x000fe20000010000 */
[C---:B------:R-:W-:Y:S07]  /*16e10*/  HMMA.16816.F32 R16, R96.reuse, R108, R16 ;  /* 0x0000006c6010723c */ /* 0x040fee0000001810 */
[----:B------:R-:W2:Y:S01]  /*16e20*/  MUFU.EX2 R6, R6 ;  /* 0x0000000600067308 */ /* 0x000ea20000000800 */
        /* <DEDUP_REMOVED lines=10> */
[----:B--2---:R-:W-:Y:S01]  /*16ed0*/  F2FP.F16.F32.PACK_AB R86, R6, R119 ;  /* 0x000000770656723e */ /* 0x004fe200000000ff */
[--C-:B------:R-:W-:Y:S05]  /*16ee0*/  FFMA.FTZ R114, R24, UR4, -R117.reuse ;  /* 0x0000000418727c23 */ /* 0x100fea0008010875 */
[----:B------:R-:W-:Y:S01]  /*16ef0*/  MUFU.EX2 R129, R129 ;  /* 0x0000008100817308 */ /* 0x000fe20000000800 */
[----:B------:R-:W-:Y:S01]  /*16f00*/  FFMA.FTZ R113, R25, UR4, -R117 ;  /* 0x0000000419717c23 */ /* 0x000fe20008010875 */
[--C-:B------:R-:W-:Y:S01]  /*16f10*/  FFMA.FTZ R115, R43, UR4, -R116.reuse ;  /* 0x000000042b737c23 */ /* 0x100fe20008010874 */
[C---:B---3--:R-:W-:Y:S03]  /*16f20*/  HMMA.16816.F32 R20, R96.reuse, R92, R20 ;  /* 0x0000005c6014723c */ /* 0x048fe60000001814 */
[----:B------:R-:W-:Y:S04]  /*16f30*/  FADD.FTZ R118, R118, R123 ;  /* 0x0000007b76767221 */ /* 0x000fe80000010000 */
[----:B------:R-:W2:Y:S01]  /*16f40*/  MUFU.EX2 R132, R132 ;  /* 0x0000008400847308 */ /* 0x000ea20000000800 */
[----:B-----5:R-:W-:Y:S01]  /*16f50*/  F2FP.F16.F32.PACK_AB R87, R125, R124 ;  /* 0x0000007c7d57723e */ /* 0x020fe200000000ff */
[----:B------:R-:W-:Y:S03]  /*16f60*/  HMMA.16816.F32 R80, R96, R94, R80 ;  /* 0x0000005e6050723c */ /* 0x000fe60000001850 */
[--C-:B------:R-:W-:Y:S05]  /*16f70*/  FFMA.FTZ R92, R26, UR4, -R116.reuse ;  /* 0x000000041a5c7c23 */ /* 0x100fea0008010874 */
[----:B------:R-:W-:Y:S03]  /*16f80*/  MUFU.EX2 R131, R131 ;  /* 0x0000008300837308 */ /* 0x000fe60000000800 */
[----:B------:R-:W-:Y:S01]  /*16f90*/  FFMA.FTZ R96, R27, UR4, -R116 ;  /* 0x000000041b607c23 */ /* 0x000fe20008010874 */
[C---:B------:R-:W-:Y:S01]  /*16fa0*/  HMMA.16816.F32 R8, R84.reuse, R88, R8 ;  /* 0x000000585408723c */ /* 0x040fe20000001808 */
[----:B------:R-:W3:Y:S04]  /*16fb0*/  LDSM.16.MT88.4 R24, [R164+0x6800] ;  /* 0x00680000a418783b */ /* 0x000ee80000004200 */
[--C-:B------:R-:W-:Y:S01]  /*16fc0*/  FFMA.FTZ R98, R28, UR4, -R117.reuse ;  /* 0x000000041c627c23 */ /* 0x100fe20008010875 */
[----:B------:R5:W-:Y:S01]  /*16fd0*/  MUFU.EX2 R97, R92 ;  /* 0x0000005c00617308 */ /* 0x000be20000000800 */
[C---:B------:R-:W-:Y:S02]  /*16fe0*/  HMMA.16816.F32 R12, R84.reuse, R90, R12 ;  /* 0x0000005a540c723c */ /* 0x040fe4000000180c */
[----:B------:R-:W2:Y:S02]  /*16ff0*/  LDSM.16.MT88.4 R88, [R168+0x7000] ;  /* 0x00700000a858783b */ /* 0x000ea40000004200 */
[--C-:B------:R-:W-:Y:S01]  /*17000*/  FFMA.FTZ R99, R29, UR4, -R117.reuse ;  /* 0x000000041d637c23 */ /* 0x100fe20008010875 */
[----:B------:R-:W-:Y:S01]  /*17010*/  FADD.FTZ R5, R5, R118 ;  /* 0x0000007605057221 */ /* 0x000fe20000010000 */
[C---:B-1----:R-:W-:Y:S03]  /*17020*/  HMMA.16816.F32 R16, R84.reuse, R104, R16 ;  /* 0x000000685410723c */ /* 0x042fe60000001810 */
[----:B------:R-:W1:Y:S02]  /*17030*/  MUFU.EX2 R112, R112 ;  /* 0x0000007000707308 */ /* 0x000e640000000800 */
        /* <DEDUP_REMOVED lines=22> */
[----:B--2---:R-:W-:Y:S01]  /*171a0*/  F2FP.F16.F32.PACK_AB R24, R132, R129 ;  /* 0x000000818418723e */ /* 0x004fe200000000ff */
[----:B------:R-:W-:Y:S03]  /*171b0*/  FADD.FTZ R6, R6, R119 ;  /* 0x0000007706067221 */ /* 0x000fe60000010000 */
[----:B------:R-:W2:Y:S02]  /*171c0*/  MUFU.EX2 R99, R99 ;  /* 0x0000006300637308 */ /* 0x000ea40000000800 */
[----:B-1----:R-:W-:Y:S02]  /*171d0*/  F2FP.F16.F32.PACK_AB R25, R112, R131 ;  /* 0x000000837019723e */ /* 0x002fe400000000ff */
[----:B----4-:R-:W-:Y:S01]  /*171e0*/  F2FP.F16.F32.PACK_AB R26, R113, R114 ;  /* 0x00000072711a723e */ /* 0x010fe200000000ff */
[----:B------:R-:W-:Y:S01]  /*171f0*/  LDSM.16.MT88.4 R40, [R168+0x8000] ;  /* 0x00800000a828783b */ /* 0x000fe20000004200 */
[----:B------:R-:W-:Y:S01]  /*17200*/  F2FP.F16.F32.PACK_AB R27, R96, R97 ;  /* 0x00000061601b723e */ /* 0x000fe200000000ff */
[----:B------:R-:W-:Y:S03]  /*17210*/  FADD.FTZ R129, R129, R6 ;  /* 0x0000000681817221 */ /* 0x000fe60000010000 */
[----:B------:R-:W-:Y:S01]  /*17220*/  MUFU.EX2 R105, R105 ;  /* 0x0000006900697308 */ /* 0x000fe20000000800 */
[--C-:B------:R-:W-:Y:S01]  /*17230*/  FFMA.FTZ R6, R63, UR4, -R116.reuse ;  /* 0x000000043f067c23 */ /* 0x100fe20008010874 */
[----:B------:R-:W-:Y:S01]  /*17240*/  FADD.FTZ R129, R132, R129 ;  /* 0x0000008184817221 */ /* 0x000fe20000010000 */
[C---:B------:R-:W-:Y:S07]  /*17250*/  HMMA.16816.F32 R8, R24.reuse, R88, R8 ;  /* 0x000000581808723c */ /* 0x040fee0000001808 */
[----:B------:R-:W1:Y:S01]  /*17260*/  MUFU.EX2 R104, R104 ;  /* 0x0000006800687308 */ /* 0x000e620000000800 */
        /* <DEDUP_REMOVED lines=8> */
[--C-:B------:R-:W-:Y:S01]  /*172f0*/  FFMA.FTZ R88, R37, UR4, -R117.reuse ;  /* 0x0000000425587c23 */ /* 0x100fe20008010875 */
[C---:B------:R-:W-:Y:S07]  /*17300*/  HMMA.16816.F32 R72, R24.reuse, R92, R72 ;  /* 0x0000005c1848723c */ /* 0x040fee0000001848 */
[----:B------:R-:W-:Y:S01]  /*17310*/  MUFU.EX2 R109, R109 ;  /* 0x0000006d006d7308 */ /* 0x000fe20000000800 */
[--C-:B------:R-:W-:Y:S01]  /*17320*/  FFMA.FTZ R91, R38, UR4, -R116.reuse ;  /* 0x00000004265b7c23 */ /* 0x100fe20008010874 */
[C---:B------:R-:W-:Y:S01]  /*17330*/  HMMA.16816.F32 R76, R24.reuse, R94, R76 ;  /* 0x0000005e184c723c */ /* 0x040fe2000000184c */
[----:B------:R-:W-:Y:S07]  /*17340*/  LDSM.16.MT88.4 R92, [R168+0x9800] ;  /* 0x00980000a85c783b */ /* 0x000fee0000004200 */
[----:B------:R-:W4:Y:S01]  /*17350*/  MUFU.EX2 R108, R108 ;  /* 0x0000006c006c7308 */ /* 0x000f220000000800 */
[C---:B---3--:R-:W-:Y:S03]  /*17360*/  HMMA.16816.F32 R20, R24.reuse, R32, R20 ;  /* 0x000000201814723c */ /* 0x048fe60000001814 */
[----:B------:R-:W-:Y:S03]  /*17370*/  FFMA.FTZ R90, R39, UR4, -R116 ;  /* 0x00000004275a7c23 */ /* 0x000fe60008010874 */
[----:B------:R-:W-:Y:S03]  /*17380*/  HMMA.16816.F32 R80, R24, R34, R80 ;  /* 0x000000221850723c */ /* 0x000fe60000001850 */
[----:B------:R-:W-:Y:S01]  /*17390*/  MUFU.EX2 R89, R89 ;  /* 0x0000005900597308 */ /* 0x000fe20000000800 */
[----:B------:R-:W3:Y:S01]  /*173a0*/  LDSM.16.MT88.4 R36, [R165+0x7800] ;  /* 0x00780000a524783b */ /* 0x000ee20000004200 */
[----:B------:R-:W-:Y:S02]  /*173b0*/  FADD.FTZ R113, R113, R114 ;  /* 0x0000007271717221 */ /* 0x000fe40000010000 */
[----:B--2---:R-:W-:Y:S06]  /*173c0*/  F2FP.F16.F32.PACK_AB R24, R99, R98 ;  /* 0x000000626318723e */ /* 0x004fec00000000ff */
[----:B------:R-:W2:Y:S01]  /*173d0*/  MUFU.EX2 R88, R88 ;  /* 0x0000005800587308 */ /* 0x000ea20000000800 */
[----:B------:R-:W2:Y:S01]  /*173e0*/  LDSM.16.MT88.4 R32, [R164+0x7800] ;  /* 0x00780000a420783b */ /* 0x000ea20000004200 */
[----:B-1----:R-:W-:Y:S02]  /*173f0*/  F2FP.F16.F32.PACK_AB R25, R104, R105 ;  /* 0x000000696819723e */ /* 0x002fe400000000ff */
[----:B----4-:R-:W-:Y:S02]  /*17400*/  F2FP.F16.F32.PACK_AB R26, R106, R107 ;  /* 0x0000006b6a1a723e */ /* 0x010fe400000000ff */
[----:B------:R-:W-:Y:S04]  /*17410*/  F2FP.F16.F32.PACK_AB R27, R108, R109 ;  /* 0x0000006d6c1b723e */ /* 0x000fe800000000ff */
[----:B------:R-:W-:Y:S03]  /*17420*/  MUFU.EX2 R91, R91 ;  /* 0x0000005b005b7308 */ /* 0x000fe60000000800 */
[C---:B------:R-:W-:Y:S07]  /*17430*/  HMMA.16816.F32 R8, R24.reuse, R84, R8 ;  /* 0x000000541808723c */ /* 0x040fee0000001808 */
[----:B------:R-:W1:Y:S01]  /*17440*/  MUFU.EX2 R90, R90 ;  /* 0x0000005a005a7308 */ /* 0x000e620000000800 */
        /* <DEDUP_REMOVED lines=10> */
[--C-:B------:R-:W-:Y:S03]  /*174f0*/  FFMA.FTZ R87, R47, UR4, -R116.reuse ;  /* 0x000000042f577c23 */ /* 0x100fe60008010874 */
[C---:B------:R-:W-:Y:S02]  /*17500*/  HMMA.16816.F32 R76, R24.reuse, R38, R76 ;  /* 0x00000026184c723c */ /* 0x040fe4000000184c */
[----:B------:R-:W-:Y:S01]  /*17510*/  MUFU.EX2 R134, R134 ;  /* 0x0000008600867308 */ /* 0x000fe20000000800 */
[----:B------:R-:W3:Y:S03]  /*17520*/  LDSM.16.MT88.4 R36, [R165+0x8000] ;  /* 0x00800000a524783b */ /* 0x000ee60000004200 */
[C---:B--2---:R-:W-:Y:S06]  /*17530*/  HMMA.16816.F32 R20, R24.reuse, R32, R20 ;  /* 0x000000201814723c */ /* 0x044fec0000001814 */
[----:B------:R-:W2:Y:S01]  /*17540*/  MUFU.EX2 R115, R115 ;  /* 0x0000007300737308 */ /* 0x000ea20000000800 */
[----:B------:R-:W-:Y:S01]  /*17550*/  LDSM.16.MT88.4 R44, [R166+0x8800] ;  /* 0x00880000a62c783b */ /* 0x000fe20000004200 */
[----:B------:R-:W-:Y:S08]  /*17560*/  HMMA.16816.F32 R80, R24, R34, R80 ;  /* 0x000000221850723c */ /* 0x000ff00000001850 */
[----:B------:R-:W-:Y:S01]  /*17570*/  MUFU.EX2 R84, R84 ;  /* 0x0000005400547308 */ /* 0x000fe20000000800 */
[----:B------:R-:W3:Y:S02]  /*17580*/  LDSM.16.MT88.4 R32, [R164+0x8000] ;  /* 0x00800000a420783b */ /* 0x000ee40000004200 */
[----:B------:R-:W-:Y:S02]  /*17590*/  F2FP.F16.F32.PACK_AB R24, R88, R89 ;  /* 0x000000595818723e */ /* 0x000fe400000000ff */
[----:B-1----:R-:W-:Y:S02]  /*175a0*/  F2FP.F16.F32.PACK_AB R25, R90, R91 ;  /* 0x0000005b5a19723e */ /* 0x002fe400000000ff */
[----:B-----5:R-:W-:Y:S03]  /*175b0*/  F2FP.F16.F32.PACK_AB R26, R110, R111 ;  /* 0x0000006f6e1a723e */ /* 0x020fe600000000ff */
[----:B------:R-:W1:Y:S01]  /*175c0*/  MUFU.EX2 R85, R85 ;  /* 0x0000005500557308 */ /* 0x000e620000000800 */
[----:B--2---:R-:W-:Y:S07]  /*175d0*/  F2FP.F16.F32.PACK_AB R27, R115, R134 ;  /* 0x00000086731b723e */ /* 0x004fee00000000ff */
[C---:B------:R-:W-:Y:S02]  /*175e0*/  HMMA.16816.F32 R8, R24.reuse, R40, R8 ;  /* 0x000000281808723c */ /* 0x040fe40000001808 */
[----:B------:R-:W-:Y:S04]  /*175f0*/  MUFU.EX2 R86, R86 ;  /* 0x0000005600567308 */ /* 0x000fe80000000800 */
[C---:B------:R-:W-:Y:S01]  /*17600*/  HMMA.16816.F32 R12, R24.reuse, R42, R12 ;  /* 0x0000002a180c723c */ /* 0x040fe2000000180c */
[----:B------:R-:W2:Y:S05]  /*17610*/  LDSM.16.MT88.4 R40, [R168+0x8800] ;  /* 0x00880000a828783b */ /* 0x000eaa0000004200 */
[----:B------:R-:W5:Y:S01]  /*17620*/  MUFU.EX2 R87, R87 ;  /* 0x0000005700577308 */ /* 0x000f620000000800 */
[C---:B----4-:R-:W-:Y:S09]  /*17630*/  HMMA.16816.F32 R16, R24.reuse, R28, R16 ;  /* 0x0000001c1810723c */ /* 0x050ff20000001810 */
[----:B------:R-:W-:Y:S01]  /*17640*/  MUFU.EX2 R48, R48 ;  /* 0x0000003000307308 */ /* 0x000fe20000000800 */
[C---:B------:R-:W-:Y:S03]  /*17650*/  HMMA.16816.F32 R68, R24.reuse, R30, R68 ;  /* 0x0000001e1844723c */ /* 0x040fe60000001844 */
[----:B-1----:R-:W-:Y:S03]  /*17660*/  F2FP.F16.F32.PACK_AB R28, R85, R84 ;  /* 0x00000054551c723e */ /* 0x002fe600000000ff */
[C---:B---3--:R-:W-:Y:S03]  /*17670*/  HMMA.16816.F32 R72, R24.reuse, R36, R72 ;  /* 0x000000241848723c */ /* 0x048fe60000001848 */
[----:B------:R-:W-:Y:S02]  /*17680*/  MUFU.EX2 R49, R49 ;  /* 0x0000003100317308 */ /* 0x000fe40000000800 */
[--C-:B------:R-:W-:Y:S01]  /*17690*/  FFMA.FTZ R30, R56, UR4, -R117.reuse ;  /* 0x00000004381e7c23 */ /* 0x100fe20008010875 */
[C---:B------:R-:W-:Y:S01]  /*176a0*/  HMMA.16816.F32 R76, R24.reuse, R38, R76 ;  /* 0x00000026184c723c */ /* 0x040fe2000000184c */
[----:B------:R-:W1:Y:S06]  /*176b0*/  LDSM.16.MT88.4 R36, [R165+0x8800] ;  /* 0x00880000a524783b */ /* 0x000e6c0000004200 */
[----:B------:R-:W-:Y:S01]  /*176c0*/  MUFU.EX2 R135, R135 ;  /* 0x0000008700877308 */ /* 0x000fe20000000800 */
[----:B-----5:R-:W-:Y:S01]  /*176d0*/  F2FP.F16.F32.PACK_AB R29, R87, R86 ;  /* 0x00000056571d723e */ /* 0x020fe200000000ff */
[C---:B------:R-:W-:Y:S08]  /*176e0*/  HMMA.16816.F32 R20, R24.reuse, R32, R20 ;  /* 0x000000201814723c */ /* 0x040ff00000001814 */
[----:B------:R-:W3:Y:S01]  /*176f0*/  MUFU.EX2 R50, R50 ;  /* 0x0000003200327308 */ /* 0x000ee20000000800 */
[----:B------:R-:W-:Y:S01]  /*17700*/  HMMA.16816.F32 R80, R24, R34, R80 ;  /* 0x000000221850723c */ /* 0x000fe20000001850 */
[----:B------:R-:W4:Y:S02]  /*17710*/  LDSM.16.MT88.4 R24, [R164+0x8800] ;  /* 0x00880000a418783b */ /* 0x000f240000004200 */
[--C-:B------:R-:W-:Y:S01]  /*17720*/  FFMA.FTZ R32, R60, UR4, -R117.reuse ;  /* 0x000000043c207c23 */ /* 0x100fe20008010875 */
[----:B------:R-:W-:Y:S05]  /*17730*/  FFMA.FTZ R56, R57, UR4, -R117 ;  /* 0x0000000439387c23 */ /* 0x000fea0008010875 */
[----:B------:R5:W-:Y:S02]  /*17740*/  MUFU.EX2 R3, R30 ;  /* 0x0000001e00037308 */ /* 0x000be40000000800 */
[----:B------:R-:W-:Y:S01]  /*17750*/  FADD.FTZ R34, R124, R5 ;  /* 0x000000057c227221 */ /* 0x000fe20000010000 */
[----:B------:R-:W-:Y:S03]  /*17760*/  FFMA.FTZ R5, R62, UR4, -R116 ;  /* 0x000000043e057c23 */ /* 0x000fe60008010874 */
[----:B------:R-:W-:Y:S01]  /*17770*/  FADD.FTZ R34, R125, R34 ;  /* 0x000000227d227221 */ /* 0x000fe20000010000 */
[--C-:B------:R-:W-:Y:S01]  /*17780*/  FFMA.FTZ R60, R61, UR4, -R117.reuse ;  /* 0x000000043d3c7c23 */ /* 0x100fe20008010875 */
        /* <DEDUP_REMOVED lines=11> */
[C---:B--2---:R-:W-:Y:S02]  /*17840*/  HMMA.16816.F32 R8, R28.reuse, R40, R8 ;  /* 0x000000281c08723c */ /* 0x044fe40000001808 */
[----:B------:R-:W-:Y:S03]  /*17850*/  MUFU.EX2 R53, R53 ;  /* 0x0000003500357308 */ /* 0x000fe60000000800 */
[----:B------:R-:W-:Y:S01]  /*17860*/  FADD.FTZ R105, R105, R96 ;  /* 0x0000006069697221 */ /* 0x000fe20000010000 */
[C---:B------:R-:W-:Y:S01]  /*17870*/  HMMA.16816.F32 R12, R28.reuse, R42, R12 ;  /* 0x0000002a1c0c723c */ /* 0x040fe2000000180c */
[----:B------:R-:W2:Y:S05]  /*17880*/  LDSM.16.MT88.4 R40, [R168+0x9000] ;  /* 0x00900000a828783b */ /* 0x000eaa0000004200 */
[----:B------:R-:W3:Y:S01]  /*17890*/  MUFU.EX2 R54, R54 ;  /* 0x0000003600367308 */ /* 0x000ee20000000800 */
[----:B------:R-:W-:Y:S01]  /*178a0*/  FADD.FTZ R104, R104, R105 ;  /* 0x0000006968687221 */ /* 0x000fe20000010000 */
[C---:B------:R-:W-:Y:S08]  /*178b0*/  HMMA.16816.F32 R16, R28.reuse, R44, R16 ;  /* 0x0000002c1c10723c */ /* 0x040ff00000001810 */
[----:B------:R-:W5:Y:S01]  /*178c0*/  MUFU.EX2 R56, R56 ;  /* 0x0000003800387308 */ /* 0x000f620000000800 */
[C---:B------:R-:W-:Y:S01]  /*178d0*/  HMMA.16816.F32 R68, R28.reuse, R46, R68 ;  /* 0x0000002e1c44723c */ /* 0x040fe20000001844 */
[----:B------:R-:W2:Y:S02]  /*178e0*/  LDSM.16.MT88.4 R44, [R166+0x9000] ;  /* 0x00900000a62c783b */ /* 0x000ea40000004200 */
[----:B------:R-:W-:Y:S03]  /*178f0*/  FADD.FTZ R109, R109, R104 ;  /* 0x000000686d6d7221 */ /* 0x000fe60000010000 */
[C---:B-1----:R-:W-:Y:S03]  /*17900*/  HMMA.16816.F32 R72, R28.reuse, R36, R72 ;  /* 0x000000241c48723c */ /* 0x042fe60000001848 */
[----:B------:R-:W-:Y:S02]  /*17910*/  MUFU.EX2 R55, R55 ;  /* 0x0000003700377308 */ /* 0x000fe40000000800 */
[----:B---3--:R-:W-:Y:S01]  /*17920*/  F2FP.F16.F32.PACK_AB R33, R54, R53 ;  /* 0x000000353621723e */ /* 0x008fe200000000ff */
[C---:B------:R-:W-:Y:S01]  /*17930*/  HMMA.16816.F32 R76, R28.reuse, R38, R76 ;  /* 0x000000261c4c723c */ /* 0x040fe2000000184c */
[----:B------:R-:W1:Y:S06]  /*17940*/  LDSM.16.MT88.4 R36, [R165+0x9000] ;  /* 0x00900000a524783b */ /* 0x000e6c0000004200 */
[----:B------:R-:W3:Y:S01]  /*17950*/  MUFU.EX2 R58, R58 ;  /* 0x0000003a003a7308 */ /* 0x000ee20000000800 */
[----:B-----5:R-:W-:Y:S01]  /*17960*/  F2FP.F16.F32.PACK_AB R34, R56, R3 ;  /* 0x000000033822723e */ /* 0x020fe200000000ff */
[C---:B----4-:R-:W-:Y:S08]  /*17970*/  HMMA.16816.F32 R20, R28.reuse, R24, R20 ;  /* 0x000000181c14723c */ /* 0x050ff00000001814 */
[----:B------:R4:W-:Y:S01]  /*17980*/  MUFU.EX2 R7, R32 ;  /* 0x0000002000077308 */ /* 0x0009e20000000800 */
[----:B------:R-:W-:Y:S01]  /*17990*/  HMMA.16816.F32 R80, R28, R26, R80 ;  /* 0x0000001a1c50723c */ /* 0x000fe20000001850 */
[----:B------:R-:W5:Y:S02]  /*179a0*/  LDSM.16.MT88.4 R24, [R164+0x9000] ;  /* 0x00900000a418783b */ /* 0x000f640000004200 */
[----:B------:R-:W-:Y:S06]  /*179b0*/  FADD.FTZ R108, R108, R109 ;  /* 0x0000006d6c6c7221 */ /* 0x000fec0000010000 */
[----:B------:R-:W1:Y:S02]  /*179c0*/  MUFU.EX2 R60, R60 ;  /* 0x0000003c003c7308 */ /* 0x000e640000000800 */
        /* <DEDUP_REMOVED lines=9> */
[C---:B--2---:R-:W-:Y:S02]  /*17a60*/  HMMA.16816.F32 R8, R32.reuse, R40, R8 ;  /* 0x000000282008723c */ /* 0x044fe40000001808 */
[----:B------:R-:W2:Y:S03]  /*17a70*/  MUFU.EX2 R6, R6 ;  /* 0x0000000600067308 */ /* 0x000ea60000000800 */
[----:B-1----:R-:W-:Y:S01]  /*17a80*/  F2FP.F16.F32.PACK_AB R28, R60, R7 ;  /* 0x000000073c1c723e */ /* 0x002fe200000000ff */
[C---:B------:R-:W-:Y:S01]  /*17a90*/  HMMA.16816.F32 R12, R32.reuse, R42, R12 ;  /* 0x0000002a200c723c */ /* 0x040fe2000000180c */
[----:B------:R-:W1:Y:S05]  /*17aa0*/  LDSM.16.MT88.4 R40, [R166+0x9800] ;  /* 0x00980000a628783b */ /* 0x000e6a0000004200 */
[----:B------:R-:W-:Y:S01]  /*17ab0*/  MUFU.EX2 R57, R57 ;  /* 0x0000003900397308 */ /* 0x000fe20000000800 */
[----:B------:R-:W-:Y:S01]  /*17ac0*/  FADD.FTZ R106, R106, R107 ;  /* 0x0000006b6a6a7221 */ /* 0x000fe20000010000 */
[C---:B------:R-:W-:Y:S08]  /*17ad0*/  HMMA.16816.F32 R16, R32.reuse, R44, R16 ;  /* 0x0000002c2010723c */ /* 0x040ff00000001810 */
[----:B------:R-:W3:Y:S01]  /*17ae0*/  MUFU.EX2 R62, R117 ;  /* 0x00000075003e7308 */ /* 0x000ee20000000800 */
[C---:B------:R-:W-:Y:S01]  /*17af0*/  HMMA.16816.F32 R68, R32.reuse, R46, R68 ;  /* 0x0000002e2044723c */ /* 0x040fe20000001844 */
[----:B------:R-:W4:Y:S02]  /*17b00*/  LDSM.16.MT88.4 R44, [R165+0x9800] ;  /* 0x00980000a52c783b */ /* 0x000f240000004200 */
[----:B--2---:R-:W-:Y:S03]  /*17b10*/  F2FP.F16.F32.PACK_AB R29, R6, R5 ;  /* 0x00000005061d723e */ /* 0x004fe600000000ff */
[C---:B------:R-:W-:Y:S03]  /*17b20*/  HMMA.16816.F32 R72, R32.reuse, R36, R72 ;  /* 0x000000242048723c */ /* 0x040fe60000001848 */
[----:B------:R-:W-:Y:S02]  /*17b30*/  MUFU.EX2 R59, R59 ;  /* 0x0000003b003b7308 */ /* 0x000fe40000000800 */
[----:B------:R-:W-:Y:S01]  /*17b40*/  FADD.FTZ R89, R89, R106 ;  /* 0x0000006a59597221 */ /* 0x000fe20000010000 */
[C---:B------:R-:W-:Y:S01]  /*17b50*/  HMMA.16816.F32 R76, R32.reuse, R38, R76 ;  /* 0x00000026204c723c */ /* 0x040fe2000000184c */
[----:B------:R-:W2:Y:S06]  /*17b60*/  LDSM.16.MT88.4 R36, [R164+0x9800] ;  /* 0x00980000a424783b */ /* 0x000eac0000004200 */
[----:B------:R-:W1:Y:S01]  /*17b70*/  MUFU.EX2 R116, R116 ;  /* 0x0000007400747308 */ /* 0x000e620000000800 */
[----:B---3--:R-:W-:Y:S01]  /*17b80*/  F2FP.F16.F32.PACK_AB R30, R62, R57 ;  /* 0x000000393e1e723e */ /* 0x008fe200000000ff */
[C---:B-----5:R-:W-:Y:S03]  /*17b90*/  HMMA.16816.F32 R20, R32.reuse, R24, R20 ;  /* 0x000000182014723c */ /* 0x060fe60000001814 */
[----:B------:R-:W-:Y:S03]  /*17ba0*/  FADD.FTZ R88, R88, R89 ;  /* 0x0000005958587221 */ /* 0x000fe60000010000 */
[----:B------:R-:W-:Y:S05]  /*17bb0*/  HMMA.16816.F32 R80, R32, R26, R80 ;  /* 0x0000001a2050723c */ /* 0x000fea0000001850 */
[----:B------:R-:W-:Y:S01]  /*17bc0*/  FADD.FTZ R61, R111, R88 ;  /* 0x000000586f3d7221 */ /* 0x000fe20000010000 */
[----:B------:R-:W-:Y:S01]  /*17bd0*/  FADD.FTZ R115, R115, R134 ;  /* 0x0000008673737221 */ /* 0x000fe20000010000 */
[----:B-1----:R-:W-:Y:S04]  /*17be0*/  F2FP.F16.F32.PACK_AB R31, R116, R59 ;  /* 0x0000003b741f723e */ /* 0x002fe800000000ff */
        /* <DEDUP_REMOVED lines=35> */
.L_x_6053:
[----:B------:R-:W1:Y:S01]  /*17e20*/  SHFL.BFLY PT, R4, R193, 0x2, 0x1f ;  /* 0x0c401f00c1047f89 */ /* 0x000e6200000e0000 */
[----:B------:R-:W-:Y:S01]  /*17e30*/  MOV R11, 0x3f800000 ;  /* 0x3f800000000b7802 */ /* 0x000fe20000000f00 */
[----:B------:R-:W2:Y:S01]  /*17e40*/  S2UR UR4, SR_CgaCtaId ;  /* 0x00000000000479c3 */ /* 0x000ea20000008800 */
[----:B------:R-:W-:Y:S01]  /*17e50*/  MOV R9, 0x3f800000 ;  /* 0x3f80000000097802 */ /* 0x000fe20000000f00 */
[----:B------:R-:W3:Y:S01]  /*17e60*/  SHFL.BFLY PT, R5, R192, 0x2, 0x1f ;  /* 0x0c401f00c0057f89 */ /* 0x000ee200000e0000 */
[----:B------:R-:W-:Y:S01]  /*17e70*/  UMOV UR5, 0x400 ;  /* 0x0000040000057882 */ /* 0x000fe20000000000 */
[----:B------:R-:W-:Y:S01]  /*17e80*/  BSSY B0, `(.L_x_6058) ;  /* 0x000009e000007945 */ /* 0x000fe20003800000 */
[----:B------:R-:W4:Y:S01]  /*17e90*/  S2R R3, SR_TID.X ;  /* 0x0000000000037919 */ /* 0x000f220000002100 */
[----:B------:R-:W5:Y:S02]  /*17ea0*/  S2R R13, SR_TID.X ;  /* 0x00000000000d7919 */ /* 0x000f640000002100 */
        /* <DEDUP_REMOVED lines=14> */
[----:B------:R-:W-:Y:S02]  /*17f90*/  LEA.HI R7, R7, R12, RZ, 0x3 ;  /* 0x0000000c07077211 */ /* 0x000fe400078f18ff */
[----:B------:R-:W-:-:S02]  /*17fa0*/  FSETP.NE.FTZ.AND P0, PT, R5, RZ, PT ;  /* 0x000000ff0500720b */ /* 0x000fc40003f15000 */
[----:B------:R-:W-:Y:S02]  /*17fb0*/  LOP3.LUT R7, R7, 0xfffffff8, RZ, 0xc0, !PT ;  /* 0xfffffff807077812 */ /* 0x000fe400078ec0ff */
[----:B-----5:R-:W-:Y:S02]  /*17fc0*/  SHF.R.S32.HI R10, RZ, 0x1f, R13 ;  /* 0x0000001fff0a7819 */ /* 0x020fe4000001140d */
[----:B------:R-:W-:Y:S01]  /*17fd0*/  IADD3 R15, -R8, R3, RZ ;  /* 0x00000003080f7210 */ /* 0x000fe20007ffe1ff */
[----:B------:R-:W-:Y:S01]  /*17fe0*/  IMAD.IADD R7, R12, 0x1, -R7 ;  /* 0x000000010c077824 */ /* 0x000fe200078e0a07 */
[----:B------:R-:W-:Y:S01]  /*17ff0*/  LEA.HI R10, R10, R13, RZ, 0x4 ;  /* 0x0000000d0a0a7211 */ /* 0x000fe200078f20ff */
[----:B------:R-:W1:Y:S01]  /*18000*/  @P3 MUFU.RCP R11, R6 ;  /* 0x00000006000b3308 */ /* 0x000e620000001000 */
[----:B------:R-:W2:Y:S02]  /*18010*/  @P3 LDC R23, c[0x0][0x2e8] ;  /* 0x0000ba00ff173b82 */ /* 0x000ea40000000800 */
[----:B------:R-:W-:-:S05]  /*18020*/  SHF.R.S32.HI R10, RZ, 0x4, R10 ;  /* 0x00000004ff0a7819 */ /* 0x000fca000001140a */
[----:B------:R-:W3:Y:S01]  /*18030*/  @P0 MUFU.RCP R9, R5 ;  /* 0x0000000500090308 */ /* 0x000ee20000001000 */
[----:B------:R-:W-:-:S07]  /*18040*/  IMAD.SHL.U32 R13, R10, 0x40, RZ ;  /* 0x000000400a0d7824 */ /* 0x000fce00078e00ff */
        /* <DEDUP_REMOVED lines=25> */
[----:B------:R-:W-:Y:S01]  /*181e0*/  IADD3 R11, -R12, R3, RZ ;  /* 0x000000030c0b7210 */ /* 0x000fe20007ffe1ff */
        /* <DEDUP_REMOVED lines=11> */
[----:B------:R-:W-:Y:S01]  /*182a0*/  ISETP.NE.U32.AND P4, PT, R12, 0x1, PT ;  /* 0x000000010c00780c */ /* 0x000fe20003f85070 */
[----:B------:R-:W1:Y:S01]  /*182b0*/  @P0 MUFU.LG2 R5, R5 ;  /* 0x0000000500050308 */ /* 0x000e620000000c00 */
[----:B------:R-:W-:-:S02]  /*182c0*/  LEA.HI R9, R11, R11, RZ, 0x1 ;  /* 0x0000000b0b097211 */ /* 0x000fc400078f08ff */
[----:B------:R-:W-:Y:S02]  /*182d0*/  LOP3.LUT R12, R13, 0x1c0, RZ, 0xc0, !PT ;  /* 0x000001c00d0c7812 */ /* 0x000fe400078ec0ff */
[C---:B------:R-:W-:Y:S01]  /*182e0*/  R2P PR, R7.reuse, 0x6 ;  /* 0x0000000607007804 */ /* 0x040fe20000000000 */
[----:B------:R-:W-:Y:S01]  /*182f0*/  IMAD.SHL.U32 R7, R7, 0x40, RZ ;  /* 0x0000004007077824 */ /* 0x000fe200078e00ff */
[----:B------:R-:W-:Y:S02]  /*18300*/  SHF.L.U32 R13, R9, 0x2, RZ ;  /* 0x00000002090d7819 */ /* 0x000fe400000006ff */
[----:B------:R-:W-:Y:S02]  /*18310*/  LEA.HI R4, R4, R3, RZ, 0x5 ;  /* 0x0000000304047211 */ /* 0x000fe400078f28ff */
        /* <DEDUP_REMOVED lines=33> */
[----:B------:R-:W-:Y:S02]  /*18530*/  LOP3.LUT R4, R4, 0xffffffe0, RZ, 0xc0, !PT ;  /* 0xffffffe004047812 */ /* 0x000fe400078ec0ff */
[----:B------:R-:W-:Y:S01]  /*18540*/  SHF.L.U32 R44, R11, 0x2, RZ ;  /* 0x000000020b2c7819 */ /* 0x000fe200000006ff */
[----:B------:R4:W-:Y:S01]  /*18550*/  STS.64 [R15+0x800], R90 ;  /* 0x0008005a0f007388 */ /* 0x0009e20000000a00 */
[----:B------:R-:W-:Y:S01]  /*18560*/  IADD3 R4, -R4, R3, RZ ;  /* 0x0000000304047210 */ /* 0x000fe20007ffe1ff */
[----:B------:R-:W-:Y:S01]  /*18570*/  @P3 FMUL.FTZ R3, R6, 0.69314718246459960938 ;  /* 0x3f31721806033820 */ /* 0x000fe20000410000 */
[----:B------:R-:W-:Y:S01]  /*18580*/  IMAD.MOV.U32 R6, RZ, RZ, -0x800000 ;  /* 0xff800000ff067424 */ /* 0x000fe200078e00ff */
[----:B------:R-:W-:Y:S01]  /*18590*/  STS.64 [R17], R68 ;  /* 0x0000004411007388 */ /* 0x000fe20000000a00 */
[----:B------:R-:W-:Y:S01]  /*185a0*/  LOP3.LUT P1, RZ, R4, 0x3, RZ, 0xc0, !PT ;  /* 0x0000000304ff7812 */ /* 0x000fe2000782c0ff */
[----:B-1----:R-:W1:Y:S02]  /*185b0*/  LDC.64 R8, c[0x0][0x2c0] ;  /* 0x0000b000ff087b82 */ /* 0x002e640000000a00 */
[----:B------:R-:W-:Y:S04]  /*185c0*/  STS.64 [R17+0x800], R70 ;  /* 0x0008004611007388 */ /* 0x000fe80000000a00 */
[----:B------:R-:W-:Y:S04]  /*185d0*/  STS.64 [R16], R72 ;  /* 0x0000004810007388 */ /* 0x000fe80000000a00 */
[----:B------:R-:W-:Y:S04]  /*185e0*/  STS.64 [R16+0x800], R74 ;  /* 0x0008004a10007388 */ /* 0x000fe80000000a00 */
[----:B------:R-:W-:Y:S04]  /*185f0*/  STS.64 [R18], R76 ;  /* 0x0000004c12007388 */ /* 0x000fe80000000a00 */
[----:B------:R-:W-:Y:S01]  /*18600*/  STS.64 [R18+0x800], R78 ;  /* 0x0008004e12007388 */ /* 0x000fe20000000a00 */
[----:B----4-:R-:W3:Y:S03]  /*18610*/  LDC R15, c[0x0][0x270] ;  /* 0x00009c00ff0f7b82 */ /* 0x010ee60000000800 */
[----:B------:R-:W-:Y:S04]  /*18620*/  STS.64 [R20], R84 ;  /* 0x0000005414007388 */ /* 0x000fe80000000a00 */
[----:B------:R4:W-:Y:S04]  /*18630*/  STS.64 [R20+0x800], R86 ;  /* 0x0008005614007388 */ /* 0x0009e80000000a00 */
[----:B------:R-:W-:Y:S04]  /*18640*/  STS.64 [R21], R80 ;  /* 0x0000005015007388 */ /* 0x000fe80000000a00 */
[----:B------:R5:W-:Y:S01]  /*18650*/  STS.64 [R21+0x800], R82 ;  /* 0x0008005215007388 */ /* 0x000be20000000a00 */
[----:B------:R-:W-:Y:S06]  /*18660*/  BAR.SYNC.DEFER_BLOCKING 0x0 ;  /* 0x0000000000007b1d */ /* 0x000fec0000010000 */
[----:B------:R-:W1:Y:S01]  /*18670*/  S2R R14, SR_CTAID.Y ;  /* 0x00000000000e7919 */ /* 0x000e620000002600 */
[----:B------:R-:W2:Y:S01]  /*18680*/  S2R R13, SR_CTAID.X ;  /* 0x00000000000d7919 */ /* 0x000ea20000002500 */
[----:B----4-:R-:W-:-:S04]  /*18690*/  LEA.HI R20, R25, R12, RZ, 0x2 ;  /* 0x0000000c19147211 */ /* 0x010fc800078f10ff */
[----:B------:R-:W-:Y:S01]  /*186a0*/  LOP3.LUT R25, R20, 0xffffffc, RZ, 0xc0, !PT ;  /* 0x0ffffffc14197812 */ /* 0x000fe200078ec0ff */
[----:B-----5:R-:W4:Y:S01]  /*186b0*/  @P0 LDC R21, c[0x0][0x2e8] ;  /* 0x0000ba00ff150b82 */ /* 0x020f220000000800 */
[----:B------:R4:W4:Y:S02]  /*186c0*/  LDS.128 R16, [R7] ;  /* 0x0000000007107984 */ /* 0x0009240000000c00 */
[----:B------:R-:W-:-:S05]  /*186d0*/  IADD3 R12, R12, -R25, RZ ;  /* 0x800000190c0c7210 */ /* 0x000fca0007ffe0ff */
[----:B------:R-:W-:Y:S01]  /*186e0*/  IMAD R4, R12, 0x10, R189 ;  /* 0x000000100c047824 */ /* 0x000fe200078e02bd */
[----:B------:R-:W-:-:S05]  /*186f0*/  IADD3 R12, -R181, RZ, RZ ;  /* 0x000000ffb50c7210 */ /* 0x000fca0007ffe1ff */
[----:B---3--:R-:W-:Y:S02]  /*18700*/  IMAD R12, R15, R12, UR4 ;  /* 0x000000040f0c7e24 */ /* 0x008fe4000f8e020c */
[----:B-1----:R-:W-:Y:S01]  /*18710*/  IMAD R14, R14, R8, R181 ;  /* 0x000000080e0e7224 */ /* 0x002fe200078e02b5 */
[----:B------:R-:W-:Y:S01]  /*18720*/  MOV R8, 0xff800000 ;  /* 0xff80000000087802 */ /* 0x000fe20000000f00 */
[----:B--2---:R-:W-:Y:S01]  /*18730*/  @P3 FFMA.FTZ R8, R2, R23, R3 ;  /* 0x0000001702083223 */ /* 0x004fe20000010003 */
[C---:B------:R-:W-:Y:S01]  /*18740*/  SHF.L.U32 R2, R13.reuse, 0x6, RZ ;  /* 0x000000060d027819 */ /* 0x040fe200000006ff */
[----:B------:R-:W-:Y:S02]  /*18750*/  IMAD R12, R14, R15, R12 ;  /* 0x0000000f0e0c7224 */ /* 0x000fe400078e020c */
[----:B----4-:R-:W-:Y:S01]  /*18760*/  @P0 FFMA.FTZ R6, R0, R21, R5 ;  /* 0x0000001500060223 */ /* 0x010fe20000010005 */
[----:B------:R-:W-:Y:S02]  /*18770*/  IMAD R3, R13, -0x40, R180 ;  /* 0xffffffc00d037824 */ /* 0x000fe400078e02b4 */
[----:B------:R-:W-:Y:S01]  /*18780*/  IMAD R9, R12, R9, R2 ;  /* 0x000000090c097224 */ /* 0x000fe200078e0202 */
[----:B------:R-:W-:Y:S06]  /*18790*/  @P1 BRA `(.L_x_6059) ;  /* 0x0000000000301947 */ /* 0x000fec0003800000 */
        /* <DEDUP_REMOVED lines=12> */
.L_x_6059:
[----:B------:R-:W-:Y:S05]  /*18860*/  BSYNC B0 ;  /* 0x0000000000007941 */ /* 0x000fea0003800000 */
.L_x_6058:
[----:B------:R-:W-:Y:S01]  /*18870*/  LDS.128 R36, [R7+0x800] ;  /* 0x0008000007247984 */ /* 0x000fe20000000c00 */
[--C-:B------:R-:W-:Y:S01]  /*18880*/  SHF.R.S32.HI R45, RZ, 0x1f, R44.reuse ;  /* 0x0000001fff2d7819 */ /* 0x100fe2000001142c */
[----:B------:R-:W-:Y:S01]  /*18890*/  ULDC UR4, c[0x0][0x2d0] ;  /* 0x0000b40000047ab9 */ /* 0x000fe20000000800 */
[----:B------:R-:W-:Y:S01]  /*188a0*/  VIADD R2, R10, 0x8 ;  /* 0x000000080a027836 */ /* 0x000fe20000000000 */
[----:B------:R-:W2:Y:S01]  /*188b0*/  LDS.128 R32, [R7+0x1000] ;  /* 0x0010000007207984 */ /* 0x000ea20000000c00 */
[----:B------:R-:W-:Y:S01]  /*188c0*/  ISETP.GE.AND P0, PT, R44, UR4, PT ;  /* 0x000000042c007c0c */ /* 0x000fe2000bf06270 */
[----:B------:R-:W-:Y:S01]  /*188d0*/  ULDC UR4, c[0x0][0x2dc] ;  /* 0x0000b70000047ab9 */ /* 0x000fe20000000800 */
[----:B------:R-:W-:Y:S01]  /*188e0*/  IMAD.WIDE R44, R10, 0x40, R44 ;  /* 0x000000400a2c7825 */ /* 0x000fe200078e022c */
[----:B------:R-:W3:Y:S01]  /*188f0*/  LDS.128 R28, [R7+0x1800] ;  /* 0x00180000071c7984 */ /* 0x000ee20000000c00 */
[-C--:B------:R-:W-:Y:S02]  /*18900*/  ISETP.GE.OR P2, PT, R2, R3.reuse, P0 ;  /* 0x000000030200720c */ /* 0x080fe40000746670 */
[----:B-1----:R-:W-:Y:S01]  /*18910*/  IMAD R5, R9, UR4, RZ ;  /* 0x0000000409057c24 */ /* 0x002fe2000f8e02ff */
[----:B------:R-:W1:Y:S01]  /*18920*/  LDS.128 R24, [R7+0x2000] ;  /* 0x0020000007187984 */ /* 0x000e620000000c00 */
[C---:B------:R-:W-:Y:S01]  /*18930*/  VIADD R0, R10.reuse, 0x10 ;  /* 0x000000100a007836 */ /* 0x040fe20000000000 */
[----:B------:R-:W-:Y:S01]  /*18940*/  ULDC.64 UR4, c[0x0][0x288] ;  /* 0x0000a20000047ab9 */ /* 0x000fe20000000a00 */
[C---:B------:R-:W-:Y:S01]  /*18950*/  VIADD R4, R10.reuse, 0x18 ;  /* 0x000000180a047836 */ /* 0x040fe20000000000 */
[----:B------:R-:W4:Y:S01]  /*18960*/  LDS.128 R20, [R7+0x2800] ;  /* 0x0028000007147984 */ /* 0x000f220000000c00 */
[C---:B------:R-:W-:Y:S01]  /*18970*/  IADD3 R6, P1, R5.reuse, R44, RZ ;  /* 0x0000002c05067210 */ /* 0x040fe20007f3e0ff */
[----:B------:R-:W-:Y:S01]  /*18980*/  VIADD R2, R10, 0x20 ;  /* 0x000000200a027836 */ /* 0x000fe20000000000 */
[----:B------:R-:W-:Y:S01]  /*18990*/  ISETP.GE.OR P6, PT, R0, R3, P0 ;  /* 0x000000030000720c */ /* 0x000fe200007c6670 */
[----:B------:R-:W5:Y:S01]  /*189a0*/  LDS.128 R12, [R7+0x3000] ;  /* 0x00300000070c7984 */ /* 0x000f620000000c00 */
[----:B------:R-:W-:Y:S01]  /*189b0*/  LEA.HI.X.SX32 R5, R5, R45, 0x1, P1 ;  /* 0x0000002d05057211 */ /* 0x000fe200008f0eff */
[----:B------:R-:W-:Y:S01]  /*189c0*/  VIADD R0, R10, 0x28 ;  /* 0x000000280a007836 */ /* 0x000fe20000000000 */
[----:B------:R-:W-:Y:S01]  /*189d0*/  LEA R8, P1, R6, UR4, 0x2 ;  /* 0x0000000406087c11 */ /* 0x000fe2000f8210ff */
[----:B------:R3:W5:Y:S01]  /*189e0*/  LDS.128 R40, [R7+0x3800] ;  /* 0x0038000007287984 */ /* 0x0007620000000c00 */
[----:B------:R-:W-:-:S02]  /*189f0*/  ISETP.GE.OR P5, PT, R4, R3, P0 ;  /* 0x000000030400720c */ /* 0x000fc400007a6670 */
[----:B------:R-:W-:Y:S02]  /*18a00*/  LEA.HI.X R9, R6, UR5, R5, 0x2, P1 ;  /* 0x0000000506097c11 */ /* 0x000fe400088f1405 */
[-C--:B------:R-:W-:Y:S01]  /*18a10*/  ISETP.GE.OR P3, PT, R0, R3.reuse, P0 ;  /* 0x000000030000720c */ /* 0x080fe20000766670 */
[----:B------:R-:W-:Y:S01]  /*18a20*/  VIADD R0, R10, 0x30 ;  /* 0x000000300a007836 */ /* 0x000fe20000000000 */
[----:B------:R-:W-:-:S04]  /*18a30*/  ISETP.GE.OR P4, PT, R2, R3, P0 ;  /* 0x000000030200720c */ /* 0x000fc80000786670 */
[----:B------:R-:W-:Y:S01]  /*18a40*/  ISETP.GE.OR P1, PT, R0, R3, P0 ;  /* 0x000000030000720c */ /* 0x000fe20000726670 */
[----:B--2---:R2:W-:Y:S01]  /*18a50*/  @!P6 STG.E.128 desc[UR6][R8.64+0x1000], R32 ;  /* 0x001000200800e986 */ /* 0x0045e2000c101d06 */
[----:B---3--:R-:W-:-:S03]  /*18a60*/  P2R R7, PR, RZ, 0x4 ;  /* 0x00000004ff077803 */ /* 0x008fc60000000000 */
[----:B------:R2:W-:Y:S01]  /*18a70*/  @!P5 STG.E.128 desc[UR6][R8.64+0x1800], R28 ;  /* 0x0018001c0800d986 */ /* 0x0005e2000c101d06 */
[CC--:B------:R-:W-:Y:S01]  /*18a80*/  ISETP.GE.OR P2, PT, R10.reuse, R3.reuse, P0 ;  /* 0x000000030a00720c */ /* 0x0c0fe20000746670 */
[----:B------:R-:W-:Y:S02]  /*18a90*/  VIADD R10, R10, 0x38 ;  /* 0x000000380a0a7836 */ /* 0x000fe40000000000 */
[----:B-1----:R2:W-:Y:S03]  /*18aa0*/  @!P4 STG.E.128 desc[UR6][R8.64+0x2000], R24 ;  /* 0x002000180800c986 */ /* 0x0025e6000c101d06 */
[----:B------:R-:W-:Y:S01]  /*18ab0*/  ISETP.GE.OR P0, PT, R10, R3, P0 ;  /* 0x000000030a00720c */ /* 0x000fe20000706670 */
[----:B----4-:R2:W-:Y:S04]  /*18ac0*/  @!P3 STG.E.128 desc[UR6][R8.64+0x2800], R20 ;  /* 0x002800140800b986 */ /* 0x0105e8000c101d06 */
[----:B-----5:R2:W-:Y:S04]  /*18ad0*/  @!P1 STG.E.128 desc[UR6][R8.64+0x3000], R12 ;  /* 0x0030000c08009986 */ /* 0x0205e8000c101d06 */
[----:B------:R2:W-:Y:S04]  /*18ae0*/  @!P2 STG.E.64 desc[UR6][R8.64], R16 ;  /* 0x000000100800a986 */ /* 0x0005e8000c101b06 */
[----:B------:R2:W-:Y:S01]  /*18af0*/  @!P2 STG.E.64 desc[UR6][R8.64+0x8], R18 ;  /* 0x000008120800a986 */ /* 0x0005e2000c101b06 */
[----:B------:R-:W-:-:S13]  /*18b00*/  ISETP.NE.AND P2, PT, R7, RZ, PT ;  /* 0x000000ff0700720c */ /* 0x000fda0003f45270 */
[----:B------:R2:W-:Y:S01]  /*18b10*/  @!P2 STG.E.128 desc[UR6][R8.64+0x800], R36 ;  /* 0x000800240800a986 */ /* 0x0005e2000c101d06 */
[----:B------:R-:W-:Y:S05]  /*18b20*/  @P0 EXIT ;  /* 0x000000000000094d */ /* 0x000fea0003800000 */
[----:B------:R-:W-:Y:S01]  /*18b30*/  STG.E.128 desc[UR6][R8.64+0x3800], R40 ;  /* 0x0038002808007986 */ /* 0x000fe2000c101d06 */
[----:B------:R-:W-:Y:S05]  /*18b40*/  EXIT ;  /* 0x000000000000794d */ /* 0x000fea0003800000 */
.L_x_6060:
        /* <DEDUP_REMOVED lines=11> */
.L_x_7930:


//--------------------- .text._ZN5flash24flash_fwd_splitkv_kernelI23Flash_fwd_kernel_traitsILi64ELi64ELi128ELi4ELb0ELb0EN7cutlass6half_tE19Flash_kernel_traitsILi64ELi64ELi128ELi4ES3_EELb1ELb0ELb0ELb0ELb0ELb1ELb1ELb1EEEvNS_16Flash_fwd_paramsE --------------------------
	.section	.text._ZN5flash24flash_fwd_splitkv_kernelI23Flash_fwd_kernel_traitsILi64ELi64ELi128ELi4ELb0ELb0EN7cutlass6half_tE19Flash_kernel_traitsILi64ELi64ELi128ELi4ES3_EELb1ELb0ELb0ELb0ELb0ELb1ELb1ELb1EEEvNS_16Flash_fwd_paramsE,"ax",@progbits
	.align	128
        .global         _ZN5flash24flash_fwd_splitkv_kernelI23Flash_fwd_kernel_traitsILi64ELi64ELi128ELi4ELb0ELb0EN7cutlass6half_tE19Flash_kernel_traitsILi64ELi64ELi128ELi4ES3_EELb1ELb0ELb0ELb0ELb0ELb1ELb1ELb1EEEvNS_16Flash_fwd_paramsE
        .type           _ZN5flash24flash_fwd_splitkv_kernelI23Flash_fwd_kernel_traitsILi64ELi64ELi128ELi4ELb0ELb0EN7cutlass6half_tE19Flash_kernel_traitsILi64ELi64ELi128ELi4ES3_EELb1ELb0ELb0ELb0ELb0ELb1ELb1ELb1EEEvNS_16Flash_fwd_paramsE,@function
        .size           _ZN5flash24flash_fwd_splitkv_kernelI23Flash_fwd_kernel_traitsILi64ELi64ELi128ELi4ELb0ELb0EN7cutlass6half_tE19Flash_kernel_traitsILi64ELi64ELi128ELi4ES3_EELb1ELb0ELb0ELb0ELb0ELb1ELb1ELb1EEEvNS_16Flash_fwd_paramsE,(.L_x_7931 - _ZN5flash24flash_fwd_splitkv_kernelI23Flash_fwd_kernel_traitsILi64ELi64ELi128ELi4ELb0ELb0EN7cutlass6half_tE19Flash_kernel_traitsILi64ELi64ELi128ELi4ES3_EELb1ELb0ELb0ELb0ELb0ELb1ELb1ELb1EEEvNS_16Flash_fwd_paramsE)
        .other          _ZN5flash24flash_fwd_splitkv_kernelI23Flash_fwd_kernel_traitsILi64ELi64ELi128ELi4ELb0ELb0EN7cutlass6half_tE19Flash_kernel_traitsILi64ELi64ELi128ELi4ES3_EELb1ELb0ELb0ELb0ELb0ELb1ELb1ELb1EEEvNS_16Flash_fwd_paramsE,@"STO_CUDA_ENTRY STV_DEFAULT"
_ZN5flash24flash_fwd_splitkv_kernelI23Flash_fwd_kernel_traitsILi64ELi64ELi128ELi4ELb0ELb0EN7cutlass6half_tE19Flash_kernel_traitsILi64ELi64ELi128ELi4ES3_EELb1ELb0ELb0ELb0ELb0ELb1ELb1ELb1EEEvNS_16Flash_fwd_paramsE:
.text._ZN5flash24flash_fwd_splitkv_kernelI23Flash_fwd_kernel_traitsILi64ELi64ELi128ELi4ELb0ELb0EN7cutlass6half_tE19Flash_kernel_traitsILi64ELi64ELi128ELi4ES3_EELb1ELb0ELb0ELb0ELb0ELb1ELb1ELb1EEEvNS_16Flash_fwd_paramsE:
        /* <DEDUP_REMOVED lines=59> */
.L_x_6061:
[----:B------:R-:W1:Y:S02]  /*03b0*/  LDC R14, c[0x0][0x2c8] ;  /* 0x0000b200ff0e7b82 */ /* 0x000e640000000800 */
.L_x_6062:
        /* <DEDUP_REMOVED lines=155> */
.L_x_6063:
[----:B------:R-:W1:Y:S01]  /*0d70*/  LDC.64 R2, c[0x0][0x368] ;  /* 0x0000da00ff027b82 */ /* 0x000e620000000a00 */
[----:B------:R-:W-:Y:S01]  /*0d80*/  IMAD.MOV.U32 R10, RZ, RZ, R177 ;  /* 0x000000ffff0a7224 */ /* 0x000fe200078e00b1 */
[----:B------:R-:W-:Y:S01]  /*0d90*/  ULDC.64 UR4, c[0x0][0x370] ;  /* 0x0000dc0000047ab9 */ /* 0x000fe20000000a00 */
[----:B-1----:R-:W-:-:S04]  /*0da0*/  ISETP.NE.U32.AND P0, PT, R2, RZ, PT ;  /* 0x000000ff0200720c */ /* 0x002fc80003f05070 */
[----:B------:R-:W-:-:S13]  /*0db0*/  ISETP.NE.AND.EX P0, PT, R3, RZ, PT, P0 ;  /* 0x000000ff0300720c */ /* 0x000fda0003f05300 */
[----:B------:R-:W1:Y:S01]  /*0dc0*/  @P0 LDC.64 R2, c[0x0][0x368] ;  /* 0x0000da00ff020b82 */ /* 0x000e620000000a00 */
[----:B------:R-:W-:Y:S02]  /*0dd0*/  PLOP3.LUT P1, PT, PT, PT, PT, 0x8, 0x0 ;  /* 0x000000000000781c */ /* 0x000fe40003f2e170 */
[----:B------:R-:W-:Y:S01]  /*0de0*/  LOP3.LUT R178, R178, 0xfffffff7, RZ, 0xc0, !PT ;  /* 0xfffffff7b2b27812 */ /* 0x000fe200078ec0ff */
[----:B-1----:R-:W-:-:S05]  /*0df0*/  @P0 IMAD.WIDE R2, R177, 0x4, R2 ;  /* 0x00000004b1020825 */ /* 0x002fca00078e0202 */
[----:B------:R1:W5:Y:S01]  /*0e00*/  @P0 LDG.E R10, desc[UR6][R2.64] ;  /* 0x00000006020a0981 */ /* 0x000362000c1e1900 */
[----:B------:R-:W-:Y:S02]  /*0e10*/  ISETP.NE.U32.AND P0, PT, RZ, UR4, PT ;  /* 0x00000004ff007c0c */ /* 0x000fe4000bf05070 */
[----:B------:R-:W-:Y:S02]  /*0e20*/  CS2R R180, SRZ ;  /* 0x0000000000b47805 */ /* 0x000fe4000001ff00 */
[----:B------:R-:W-:Y:S02]  /*0e30*/  @P1 LOP3.LUT R178, R178, 0x8, RZ, 0xfc, !PT ;  /* 0x00000008b2b21812 */ /* 0x000fe400078efcff */
[----:B------:R-:W-:Y:S02]  /*0e40*/  ISETP.NE.AND.EX P0, PT, RZ, UR5, PT, P0 ;  /* 0x00000005ff007c0c */ /* 0x000fe4000bf05300 */
[----:B------:R-:W-:Y:S02]  /*0e50*/  LOP3.LUT P2, RZ, R178, 0x8, RZ, 0xc0, !PT ;  /* 0x00000008b2ff7812 */ /* 0x000fe4000784c0ff */
[----:B------:R-:W-:-:S09]  /*0e60*/  SHF.R.S32.HI R9, RZ, 0x1f, R177 ;  /* 0x0000001fff097819 */ /* 0x000fd200000114b1 */
[----:B------:R-:W-:Y:S05]  /*0e70*/  @!P0 BRA `(.L_x_6064) ;  /* 0x0000000000308947 */ /* 0x000fea0003800000 */
[----:B-1----:R-:W1:Y:S01]  /*0e80*/  LDC.64 R2, c[0x0][0x378] ;  /* 0x0000de00ff027b82 */ /* 0x002e620000000a00 */
[----:B------:R-:W-:Y:S01]  /*0e90*/  LOP3.LUT R178, R178, 0xfffffff7, RZ, 0xc0, !PT ;  /* 0xfffffff7b2b27812 */ /* 0x000fe200078ec0ff */
        /* <DEDUP_REMOVED lines=9> */
[----:B------:R-:W-:-:S07]  /*0f30*/  @P2 LOP3.LUT R178, R178, 0x8, RZ, 0xfc, !PT ;  /* 0x00000008b2b22812 */ /* 0x000fce00078efcff */
.L_x_6064:
        /* <DEDUP_REMOVED lines=82> */
.L_x_6065:
        /* <DEDUP_REMOVED lines=49> */
.L_x_6067:
        /* <DEDUP_REMOVED lines=33> */
.L_x_6066:
        /* <DEDUP_REMOVED lines=101> */
[C---:B------:R-:W-:Y:S01]  /*1fd0*/  IMAD.WIDE.U32 R14, R177.reuse, UR8, R100 ;  /* 0x00000008b10e7c25 */ /* 0x040fe2000f8e0064 */
[----:B------:R-:W-:Y:S01]  /*1fe0*/  ULDC.64 UR4, c[0x0][0x340] ;  /* 0x0000d00000047ab9 */ /* 0x000fe20000000a00 */
[----:B------:R-:W2:Y:S01]  /*1ff0*/  LDC R54, c[0x0][0x340] ;  /* 0x0000d000ff367b82 */ /* 0x000ea20000000800 */
[----:B------:R-:W-:Y:S01]  /*2000*/  USHF.L.U64.HI UR25, UR4, 0x4, UR5 ;  /* 0x0000000404197899 */ /* 0x000fe20008010205 */
[----:B------:R-:W-:Y:S01]  /*2010*/  IMAD R6, R177, UR9, R6 ;  /* 0x00000009b1067c24 */ /* 0x000fe2000f8e0206 */
[----:B------:R-:W-:Y:S01]  /*2020*/  ULDC.64 UR8, c[0x0][0x348] ;  /* 0x0000d20000087ab9 */ /* 0x000fe20000000a00 */
[----:B------:R-:W-:Y:S01]  /*2030*/  IMAD.IADD R13, R13, 0x1, R0 ;  /* 0x000000010d0d7824 */ /* 0x000fe200078e0200 */
[----:B------:R-:W-:Y:S01]  /*2040*/  USHF.L.U32 UR26, UR4, 0x4, URZ ;  /* 0x00000004041a7899 */ /* 0x000fe2000800063f */
[----:B------:R-:W-:Y:S01]  /*2050*/  IMAD R9, R11, UR4, RZ ;  /* 0x000000040b097c24 */ /* 0x000fe2000f8e02ff */
[----:B------:R-:W-:Y:S01]  /*2060*/  USHF.L.U64.HI UR13, UR4, 0x5, UR5 ;  /* 0x00000005040d7899 */ /* 0x000fe20008010205 */
[----:B------:R-:W-:Y:S01]  /*2070*/  IMAD.IADD R15, R15, 0x1, R6 ;  /* 0x000000010f0f7824 */ /* 0x000fe200078e0206 */
[----:B------:R-:W-:Y:S01]  /*2080*/  USHF.L.U32 UR22, UR4, 0x5, URZ ;  /* 0x0000000504167899 */ /* 0x000fe2000800063f */
[----:B-1----:R-:W-:Y:S01]  /*2090*/  IMAD R0, R11, R2, RZ ;  /* 0x000000020b007224 */ /* 0x002fe200078e02ff */
[----:B------:R-:W-:Y:S01]  /*20a0*/  UIMAD.WIDE.U32 UR20, UR4, 0x60, URZ ;  /* 0x00000060041478a5 */ /* 0x000fe2000f8e003f */
[----:B------:R-:W-:Y:S01]  /*20b0*/  IMAD.WIDE.U32 R10, R128, 0x40, RZ ;  /* 0x00000040800a7825 */ /* 0x000fe200078e00ff */
[----:B------:R-:W-:Y:S01]  /*20c0*/  UIMAD UR12, UR5, 0x60, URZ ;  /* 0x00000060050c78a4 */ /* 0x000fe2000f8e023f */
[C---:B------:R-:W-:Y:S01]  /*20d0*/  SHF.L.U32 R99, R111.reuse, 0x4, RZ ;  /* 0x000000046f637819 */ /* 0x040fe200000006ff */
[----:B------:R-:W-:Y:S01]  /*20e0*/  USHF.L.U64.HI UR23, UR4, 0x6, UR5 ;  /* 0x0000000604177899 */ /* 0x000fe20008010205 */
[C---:B------:R-:W-:Y:S01]  /*20f0*/  IMAD R6, R8.reuse, UR5, R9 ;  /* 0x0000000508067c24 */ /* 0x040fe2000f8e0209 */
[----:B------:R-:W-:Y:S01]  /*2100*/  USHF.L.U32 UR24, UR4, 0x6, URZ ;  /* 0x0000000604187899 */ /* 0x000fe2000800063f */
[C---:B------:R-:W-:Y:S01]  /*2110*/  IMAD.WIDE.U32 R14, R8.reuse, UR4, R14 ;  /* 0x00000004080e7c25 */ /* 0x040fe2000f8e000e */
[----:B------:R-:W-:Y:S01]  /*2120*/  UIMAD.WIDE.U32 UR18, UR4, 0xa0, URZ ;  /* 0x000000a0041278a5 */ /* 0x000fe2000f8e003f */
[----:B------:R-:W-:Y:S01]  /*2130*/  SHF.L.U32 R96, R111, 0x6, RZ ;  /* 0x000000066f607819 */ /* 0x000fe200000006ff */
[----:B------:R-:W-:Y:S01]  /*2140*/  UIMAD.WIDE.U32 UR16, UR4, 0xc0, URZ ;  /* 0x000000c0041078a5 */ /* 0x000fe2000f8e003f */
[C---:B------:R-:W-:Y:S01]  /*2150*/  IMAD R0, R8.reuse, R3, R0 ;  /* 0x0000000308007224 */ /* 0x040fe200078e0200 */
[----:B------:R-:W-:Y:S01]  /*2160*/  IADD3 R15, R15, R6, RZ ;  /* 0x000000060f0f7210 */ /* 0x000fe20007ffe0ff */
[----:B------:R-:W-:Y:S01]  /*2170*/  IMAD.IADD R64, R11, 0x1, R64 ;  /* 0x000000010b407824 */ /* 0x000fe200078e0240 */
[----:B------:R-:W-:Y:S01]  /*2180*/  UIMAD UR27, UR5, 0xe0, URZ ;  /* 0x000000e0051b78a4 */ /* 0x000fe2000f8e023f */
[----:B------:R-:W-:Y:S01]  /*2190*/  IMAD.WIDE.U32 R8, R8, R2, R12 ;  /* 0x0000000208087225 */ /* 0x000fe200078e000c */
[----:B------:R-:W-:Y:S01]  /*21a0*/  UIMAD.WIDE.U32 UR28, UR4, 0xe0, URZ ;  /* 0x000000e0041c78a5 */ /* 0x000fe2000f8e003f */
[----:B------:R-:W-:Y:S01]  /*21b0*/  SHF.L.U32 R13, R137, 0x6, RZ ;  /* 0x00000006890d7819 */ /* 0x000fe200000006ff */
[----:B------:R-:W-:Y:S01]  /*21c0*/  ULDC UR32, c[0x0][0x2d0] ;  /* 0x0000b40000207ab9 */ /* 0x000fe20000000800 */
[----:B------:R-:W-:Y:S01]  /*21d0*/  IMAD.IADD R38, R7, 0x1, R38 ;  /* 0x0000000107267824 */ /* 0x000fe200078e0226 */
[C---:B------:R-:W-:Y:S01]  /*21e0*/  SHF.L.U64.HI R64, R10.reuse, 0x1, R64 ;  /* 0x000000010a407819 */ /* 0x040fe20000010240 */
[----:B------:R-:W-:Y:S01]  /*21f0*/  IMAD.SHL.U32 R65, R10, 0x2, RZ ;  /* 0x000000020a417824 */ /* 0x000fe200078e00ff */
[----:B------:R-:W-:Y:S01]  /*2200*/  MOV R10, R8 ;  /* 0x00000008000a7202 */ /* 0x000fe20000000f00 */
[C---:B------:R-:W-:Y:S01]  /*2210*/  IMAD R75, R5.reuse, UR10, RZ ;  /* 0x0000000a054b7c24 */ /* 0x040fe2000f8e02ff */
[----:B------:R-:W-:Y:S01]  /*2220*/  LOP3.LUT R178, R178, 0xfffffffb, RZ, 0xc0, !PT ;  /* 0xfffffffbb2b27812 */ /* 0x000fe200078ec0ff */
        /* <DEDUP_REMOVED lines=29> */
[----:B------:R-:W-:Y:S01]  /*2400*/  IADD3 R61, R9, R61, RZ ;  /* 0x0000003d093d7210 */ /* 0x000fe20007ffe0ff */
        /* <DEDUP_REMOVED lines=13> */
[----:B------:R-:W-:Y:S01]  /*24e0*/  SHF.L.U64.HI R81, R80, 0x1, R81 ;  /* 0x0000000150517819 */ /* 0x000fe20000010251 */
[C---:B------:R-:W-:Y:S01]  /*24f0*/  IMAD R63, R129.reuse, 0x60, RZ ;  /* 0x00000060813f7824 */ /* 0x040fe200078e02ff */
[C---:B------:R-:W-:Y:S01]  /*2500*/  IADD3 R10, P1, R38.reuse, UR8, RZ ;  /* 0x00000008260a7c10 */ /* 0x040fe2000ff3e0ff */
[C---:B------:R-:W-:Y:S01]  /*2510*/  IMAD R7, R129.reuse, 0xa0, RZ ;  /* 0x000000a081077824 */ /* 0x040fe200078e02ff */
[----:B------:R-:W-:Y:S01]  /*2520*/  IADD3 R38, P0, R38, UR4, RZ ;  /* 0x0000000426267c10 */ /* 0x000fe2000ff1e0ff */
[----:B------:R-:W-:Y:S01]  /*2530*/  IMAD R67, R129, 0xc0, RZ ;  /* 0x000000c081437824 */ /* 0x000fe200078e02ff */
[----:B------:R-:W-:Y:S01]  /*2540*/  IADD3.X R9, R39, UR9, RZ, P1, !PT ;  /* 0x0000000927097c10 */ /* 0x000fe20008ffe4ff */
[----:B------:R-:W-:Y:S01]  /*2550*/  IMAD R5, R129, 0xe0, RZ ;  /* 0x000000e081057824 */ /* 0x000fe200078e02ff */
[----:B------:R-:W-:Y:S01]  /*2560*/  IADD3.X R39, R39, UR5, RZ, P0, !PT ;  /* 0x0000000527277c10 */ /* 0x000fe200087fe4ff */
[----:B------:R-:W-:Y:S01]  /*2570*/  IMAD.WIDE.U32 R134, R128, 0x60, RZ ;  /* 0x0000006080867825 */ /* 0x000fe200078e00ff */
[----:B------:R-:W-:Y:S01]  /*2580*/  ISETP.GE.AND P0, PT, R100, UR32, PT ;  /* 0x0000002064007c0c */ /* 0x000fe2000bf06270 */
[----:B------:R-:W-:Y:S01]  /*2590*/  USHF.L.U64.HI UR32, UR22, 0x1, UR13 ;  /* 0x0000000116207899 */ /* 0x000fe2000801020d */
[----:B------:R-:W-:Y:S01]  /*25a0*/  SHF.L.U32 R80, R80, 0x1, RZ ;  /* 0x0000000150507819 */ /* 0x000fe200000006ff */
[----:B------:R-:W-:Y:S01]  /*25b0*/  IMAD.WIDE.U32 R132, R128, 0xa0, RZ ;  /* 0x000000a080847825 */ /* 0x000fe200078e00ff */
[----:B------:R-:W-:Y:S01]  /*25c0*/  SHF.L.U64.HI R61, R8, 0x1, R61 ;  /* 0x00000001083d7819 */ /* 0x000fe2000001023d */
[----:B------:R-:W-:Y:S01]  /*25d0*/  USHF.L.U64.HI UR23, UR24, 0x1, UR23 ;  /* 0x0000000118177899 */ /* 0x000fe20008010217 */
[----:B------:R-:W-:Y:S01]  /*25e0*/  IADD3 R78, P3, R80, UR8, RZ ;  /* 0x00000008504e7c10 */ /* 0x000fe2000ff7e0ff */
[----:B------:R-:W-:Y:S01]  /*25f0*/  IMAD.WIDE.U32 R130, R128, 0xc0, RZ ;  /* 0x000000c080827825 */ /* 0x000fe200078e00ff */
[----:B------:R-:W-:Y:S01]  /*2600*/  IADD3 R80, P2, R80, UR4, RZ ;  /* 0x0000000450507c10 */ /* 0x000fe2000ff5e0ff */
        /* <DEDUP_REMOVED lines=11> */
[----:B------:R-:W-:Y:S01]  /*26c0*/  @P0 LOP3.LUT R178, R178, 0x4, RZ, 0xfc, !PT ;  /* 0x00000004b2b20812 */ /* 0x000fe200078efcff */
        /* <DEDUP_REMOVED lines=37> */
.L_x_6122:
[----:B------:R-:W-:Y:S01]  /*2920*/  LEA R0, R11, 0xffffff80, 0x7 ;  /* 0xffffff800b007811 */ /* 0x000fe200078e38ff */
[----:B--234-:R-:W-:Y:S01]  /*2930*/  IMAD.MOV.U32 R12, RZ, RZ, R74 ;  /* 0x000000ffff0c7224 */ /* 0x01cfe200078e004a */
[----:B------:R-:W-:Y:S01]  /*2940*/  LOP3.LUT P4, RZ, R178, 0x4, RZ, 0xc0, !PT ;  /* 0x00000004b2ff7812 */ /* 0x000fe2000788c0ff */
        /* <DEDUP_REMOVED lines=23> */
[----:B------:R-:W-:Y:S03]  /*2ac0*/  @!P2 IADD3 R20, P0, R74, UR24, RZ ;  /* 0x000000184a14ac10 */ /* 0x000fe6000ff1e0ff */
[----:B------:R-:W-:Y:S01]  /*2ad0*/  @!P5 IMAD.X R141, R73, 0x1, R61, P1 ;  /* 0x00000001498dd824 */ /* 0x000fe200008e063d */
[----:B------:R-:W-:Y:S02]  /*2ae0*/  @!P2 IADD3.X R21, R75, UR23, RZ, P0, !PT ;  /* 0x000000174b15ac10 */ /* 0x000fe400087fe4ff */
[----:B------:R-:W-:Y:S02]  /*2af0*/  @!P2 IADD3 R44, P0, R72, R65, RZ ;  /* 0x00000041482ca210 */ /* 0x000fe40007f1e0ff */
[C---:B------:R-:W-:Y:S02]  /*2b00*/  LOP3.LUT P1, RZ, R178.reuse, 0x4, RZ, 0xc0, !PT ;  /* 0x00000004b2ff7812 */ /* 0x040fe4000782c0ff */
[----:B------:R-:W-:Y:S01]  /*2b10*/  LOP3.LUT R178, R178, 0xfffffffd, RZ, 0xc0, !PT ;  /* 0xfffffffdb2b27812 */ /* 0x000fe200078ec0ff */
[----:B------:R-:W-:Y:S01]  /*2b20*/  @!P2 IMAD.X R45, R73, 0x1, R64, P0 ;  /* 0x00000001492da824 */ /* 0x000fe200000e0640 */
[----:B------:R-:W-:Y:S02]  /*2b30*/  ISETP.GE.OR P0, PT, R104, R5, P1 ;  /* 0x000000056800720c */ /* 0x000fe40000f06670 */
[----:B------:R-:W-:Y:S02]  /*2b40*/  @P2 LOP3.LUT R178, R178, 0x2, RZ, 0xfc, !PT ;  /* 0x00000002b2b22812 */ /* 0x000fe400078efcff */
[----:B------:R-:W-:Y:S04]  /*2b50*/  ISETP.LT.OR P4, PT, R104, R3, P0 ;  /* 0x000000036800720c */ /* 0x000fe80000781670 */
[----:B------:R-:W-:Y:S09]  /*2b60*/  P2R R0, PR, RZ, 0x10 ;  /* 0x00000010ff007803 */ /* 0x000ff20000000000 */
[----:B------:R-:W-:Y:S04]  /*2b70*/  @!P4 IADD3 R16, P0, R74, UR18, RZ ;  /* 0x000000124a10cc10 */ /* 0x000fe8000ff1e0ff */
[----:B------:R-:W-:Y:S02]  /*2b80*/  @!P4 IADD3.X R17, R75, UR34, RZ, P0, !PT ;  /* 0x000000224b11cc10 */ /* 0x000fe400087fe4ff */
[----:B------:R-:W-:Y:S05]  /*2b90*/  @!P4 IADD3 R42, P0, R72, R132, RZ ;  /* 0x00000084482ac210 */ /* 0x000fea0007f1e0ff */
[----:B------:R-:W-:Y:S01]  /*2ba0*/  @!P4 IMAD.X R43, R73, 0x1, R66, P0 ;  /* 0x00000001492bc824 */ /* 0x000fe200000e0642 */
[C---:B------:R-:W-:Y:S02]  /*2bb0*/  ISETP.GE.OR P0, PT, R103.reuse, R5, P1 ;  /* 0x000000056700720c */ /* 0x040fe40000f06670 */
[C---:B------:R-:W-:Y:S02]  /*2bc0*/  LOP3.LUT P4, RZ, R178.reuse, 0x2, RZ, 0xc0, !PT ;  /* 0x00000002b2ff7812 */ /* 0x040fe4000788c0ff */
[----:B------:R-:W-:Y:S02]  /*2bd0*/  ISETP.LT.OR P6, PT, R103, R3, P0 ;  /* 0x000000036700720c */ /* 0x000fe400007c1670 */
[----:B------:R-:W-:Y:S11]  /*2be0*/  LOP3.LUT R178, R178, 0xfffffffe, RZ, 0xc0, !PT ;  /* 0xfffffffeb2b27812 */ /* 0x000ff600078ec0ff */
[----:B------:R-:W-:Y:S04]  /*2bf0*/  @!P6 IADD3 R40, P0, R74, UR16, RZ ;  /* 0x000000104a28ec10 */ /* 0x000fe8000ff1e0ff */
[----:B------:R-:W-:Y:S02]  /*2c00*/  @!P6 IADD3.X R41, R75, UR35, RZ, P0, !PT ;  /* 0x000000234b29ec10 */ /* 0x000fe400087fe4ff */
[----:B------:R-:W-:Y:S05]  /*2c10*/  @!P6 IADD3 R36, P0, R72, R130, RZ ;  /* 0x000000824824e210 */ /* 0x000fea0007f1e0ff */
[----:B------:R-:W-:Y:S01]  /*2c20*/  @!P6 IMAD.X R37, R73, 0x1, R67, P0 ;  /* 0x000000014925e824 */ /* 0x000fe200000e0643 */
[C---:B------:R-:W-:Y:S04]  /*2c30*/  ISETP.GE.OR P0, PT, R102.reuse, R5, P1 ;  /* 0x000000056600720c */ /* 0x040fe80000f06670 */
[----:B------:R-:W-:Y:S11]  /*2c40*/  ISETP.LT.OR P2, PT, R102, R3, P0 ;  /* 0x000000036600720c */ /* 0x000ff60000741670 */
[----:B------:R-:W-:Y:S02]  /*2c50*/  @!UPT UIADD3 URZ, URZ, URZ, URZ ;  /* 0x0000003f3f3ff290 */ /* 0x000fe4000fffe03f */
[----:B------:R-:W-:Y:S02]  /*2c60*/  @!P2 IADD3 R34, P0, R74, UR28, RZ ;  /* 0x0000001c4a22ac10 */ /* 0x000fe4000ff1e0ff */
[----:B------:R-:W-:Y:S02]  /*2c70*/  @P2 LOP3.LUT R178, R178, 0x1, RZ, 0xfc, !PT ;  /* 0x00000001b2b22812 */ /* 0x000fe400078efcff */
        /* <DEDUP_REMOVED lines=8> */
[----:B------:R-:W-:Y:S11]  /*2d00*/  LOP3.LUT P0, RZ, R178, 0x1, RZ, 0xc0, !PT ;  /* 0x00000001b2ff7812 */ /* 0x000ff6000780c0ff */
        /* <DEDUP_REMOVED lines=81> */
.L_x_6072:
[----:B------:R-:W-:Y:S05]  /*3220*/  BSYNC B0 ;  /* 0x0000000000007941 */ /* 0x000fea0003800000 */
.L_x_6071:
        /* <DEDUP_REMOVED lines=62> */
.L_x_6074:
[----:B------:R-:W-:Y:S05]  /*3610*/  BSYNC B0 ;  /* 0x0000000000007941 */ /* 0x000fea0003800000 */
.L_x_6073:
        /* <DEDUP_REMOVED lines=62> */
.L_x_6076:
[----:B------:R-:W-:Y:S05]  /*3a00*/  BSYNC B0 ;  /* 0x0000000000007941 */ /* 0x000fea0003800000 */
.L_x_6075:
        /* <DEDUP_REMOVED lines=66> */
.L_x_6078:
[----:B------:R-:W-:Y:S05]  /*3e30*/  BSYNC B0 ;  /* 0x0000000000007941 */ /* 0x000fea0003800000 */
.L_x_6077:
[----:B------:R-:W-:Y:S01]  /*3e40*/  LOP3.LUT P0, RZ, R178, 0x2, RZ, 0xc0, !PT ;  /* 0x00000002b2ff7812 */ /* 0x000fe2000780c0ff */
        /* <DEDUP_REMOVED lines=62> */
.L_x_6080:
[----:B------:R-:W-:Y:S05]  /*4230*/  BSYNC B0 ;  /* 0x0000000000007941 */ /* 0x000fea0003800000 */
.L_x_6079:
        /* <DEDUP_REMOVED lines=66> */
.L_x_6082:
[----:B------:R-:W-:Y:S05]  /*4660*/  BSYNC B0 ;  /* 0x0000000000007941 */ /* 0x000fea0003800000 */
.L_x_6081:
        /* <DEDUP_REMOVED lines=66> */
.L_x_6084:
[----:B------:R-:W-:Y:S05]  /*4a90*/  BSYNC B0 ;  /* 0x0000000000007941 */ /* 0x000fea0003800000 */
.L_x_6083:
[----:B------:R-:W-:Y:S01]  /*4aa0*/  LOP3.LUT P0, RZ, R178, 0x1, RZ, 0xc0, !PT ;  /* 0x00000001b2ff7812 */ /* 0x000fe2000780c0ff */
        /* <DEDUP_REMOVED lines=67> */
.L_x_6086:
[----:B------:R-:W-:Y:S05]  /*4ee0*/  BSYNC B0 ;  /* 0x0000000000007941 */ /* 0x000fea0003800000 */
.L_x_6085:
[C---:B------:R-:W-:Y:S01]  /*4ef0*/  LEA R38, P1, R31.reuse, R38, 0x1 ;  /* 0x000000261f267211 */ /* 0x040fe200078208ff */
[----:B------:R-:W-:Y:S01]  /*4f00*/  IMAD.MOV.U32 R8, RZ, RZ, R10 ;  /* 0x000000ffff087224 */ /* 0x000fe200078e000a */
[----:B------:R-:W-:Y:S02]  /*4f10*/  UMOV UR4, UR30 ;  /* 0x0000001e00047c82 */ /* 0x000fe40008000000 */
[C---:B------:R-:W-:Y:S02]  /*4f20*/  LEA.HI.X.SX32 R39, R31.reuse, R39, 0x1, P1 ;  /* 0x000000271f277211 */ /* 0x040fe400008f0eff */
[C---:B------:R-:W-:Y:S04]  /*4f30*/  LEA R10, P0, R31.reuse, R8, 0x1 ;  /* 0x000000081f0a7211 */ /* 0x040fe800078008ff */
[----:B------:R-:W-:Y:S01]  /*4f40*/  LEA.HI.X.SX32 R9, R31, R9, 0x1, P0 ;  /* 0x000000091f097211 */ /* 0x000fe200000f0eff */
[----:B------:R-:W-:Y:S08]  /*4f50*/  BRA `(.L_x_6087) ;  /* 0x0000003400e87947 */ /* 0x000ff00003800000 */
.L_x_6070:
[----:B------:R-:W-:Y:S01]  /*4f60*/  ULEA.HI UR27, UR4, UR4, URZ, 0x1 ;  /* 0x00000004041b7291 */ /* 0x000fe2000f8f083f */
[----:B------:R-:W-:Y:S03]  /*4f70*/  BSSY B1, `(.L_x_6088) ;  /* 0x000005a000017945 */ /* 0x000fe60003800000 */
[----:B------:R-:W-:Y:S06]  /*4f80*/  USHF.R.S32.HI UR27, URZ, 0x1, UR27 ;  /* 0x000000013f1b7899 */ /* 0x000fec000801141b */
[----:B---3--:R-:W-:Y:S01]  /*4f90*/  MOV R141, UR27 ;  /* 0x0000001b008d7c02 */ /* 0x008fe20008000f00 */
[----:B------:R-:W-:Y:S05]  /*4fa0*/  @P1 BRA `(.L_x_6089) ;  /* 0x0000000400581947 */ /* 0x000fea0003800000 */
[----:B------:R-:W-:Y:S01]  /*4fb0*/  ISETP.GE.AND P0, PT, R100, UR4, PT ;  /* 0x0000000464007c0c */ /* 0x000fe2000bf06270 */
[----:B------:R1:W5:Y:S01]  /*4fc0*/  LDG.E.128 R44, desc[UR6][R76.64] ;  /* 0x000000064c2c7981 */ /* 0x000362000c1e1d00 */
        /* <DEDUP_REMOVED lines=13> */
[----:B------:R-:W-:Y:S02]  /*50a0*/  @P0 IADD3 R143, RZ, -UR27, RZ ;  /* 0x8000001bff8f0c10 */ /* 0x000fe4000fffe0ff */
[----:B------:R-:W2:Y:S02]  /*50b0*/  LDG.E.128 R144, desc[UR6][R144.64] ;  /* 0x0000000690907981 */ /* 0x000ea4000c1e1d00 */
[C---:B------:R-:W-:Y:S04]  /*50c0*/  LEA R18, P1, R143.reuse, R76, 0x1 ;  /* 0x0000004c8f127211 */ /* 0x040fe800078208ff */
[----:B------:R-:W-:Y:S02]  /*50d0*/  LEA.HI.X.SX32 R19, R143, R77, 0x1, P1 ;  /* 0x0000004d8f137211 */ /* 0x000fe400008f0eff */
[----:B------:R-:W-:Y:S02]  /*50e0*/  MOV R143, RZ ;  /* 0x000000ff008f7202 */ /* 0x000fe40000000f00 */
[----:B------:R-:W-:Y:S02]  /*50f0*/  @P0 IADD3 R143, RZ, -UR27, RZ ;  /* 0x8000001bff8f0c10 */ /* 0x000fe4000fffe0ff */
[----:B------:R-:W3:Y:S02]  /*5100*/  LDG.E.128 R16, desc[UR6][R18.64] ;  /* 0x0000000612107981 */ /* 0x000ee4000c1e1d00 */
[C---:B------:R-:W-:Y:S04]  /*5110*/  LEA R26, P1, R143.reuse, R80, 0x1 ;  /* 0x000000508f1a7211 */ /* 0x040fe800078208ff */
[----:B------:R-:W-:Y:S05]  /*5120*/  LEA.HI.X.SX32 R27, R143, R81, 0x1, P1 ;  /* 0x000000518f1b7211 */ /* 0x000fea00008f0eff */
[----:B------:R4:W3:Y:S02]  /*5130*/  LDG.E.128 R40, desc[UR6][R26.64] ;  /* 0x000000061a287981 */ /* 0x0008e4000c1e1d00 */
[--C-:B----4-:R-:W-:Y:S02]  /*5140*/  HADD2.F32 R27, -RZ, R29.reuse.H0_H0 ;  /* 0x2000001dff1b7230 */ /* 0x110fe40000004100 */
[----:B------:R-:W-:Y:S02]  /*5150*/  HADD2.F32 R29, -RZ, R29.H1_H1 ;  /* 0x3000001dff1d7230 */ /* 0x000fe40000004100 */
[--C-:B--2---:R-:W-:Y:S02]  /*5160*/  HADD2.F32 R23, -RZ, R144.reuse.H0_H0 ;  /* 0x20000090ff177230 */ /* 0x104fe40000004100 */
        /* <DEDUP_REMOVED lines=8> */
[----:B------:R-:W-:Y:S01]  /*51f0*/  @!P0 FADD.FTZ R20, -R20, -RZ ;  /* 0x800000ff14148221 */ /* 0x000fe20000010100 */
[--C-:B---3--:R-:W-:Y:S02]  /*5200*/  HADD2.F32 R24, -RZ, R16.reuse.H0_H0 ;  /* 0x20000010ff187230 */ /* 0x108fe40000004100 */
        /* <DEDUP_REMOVED lines=8> */
[----:B------:R-:W-:Y:S01]  /*5290*/  FMUL.FTZ R3, R16, R21 ;  /* 0x0000001510037220 */ /* 0x000fe20000410000 */
[----:B------:R-:W-:Y:S02]  /*52a0*/  HADD2.F32 R21, -RZ, R17.H1_H1 ;  /* 0x30000011ff157230 */ /* 0x000fe40000004100 */
[----:B------:R-:W-:Y:S01]  /*52b0*/  @!P0 FADD.FTZ R13, -R13, -RZ ;  /* 0x800000ff0d0d8221 */ /* 0x000fe20000010100 */
[--C-:B------:R-:W-:Y:S02]  /*52c0*/  HADD2.F32 R26, -RZ, R40.reuse.H0_H0 ;  /* 0x20000028ff1a7230 */ /* 0x100fe40000004100 */
[----:B------:R-:W-:Y:S01]  /*52d0*/  @!P0 FADD.FTZ R12, -R12, -RZ ;  /* 0x800000ff0c0c8221 */ /* 0x000fe20000010100 */
[----:B------:R-:W-:Y:S02]  /*52e0*/  HADD2.F32 R28, -RZ, R40.H1_H1 ;  /* 0x30000028ff1c7230 */ /* 0x000fe40000004100 */
[----:B------:R-:W-:Y:S01]  /*52f0*/  FMUL.FTZ R4, R21, R20 ;  /* 0x0000001415047220 */ /* 0x000fe20000410000 */
[--C-:B------:R-:W-:Y:S02]  /*5300*/  HADD2.F32 R22, -RZ, R18.reuse.H0_H0 ;  /* 0x20000012ff167230 */ /* 0x100fe40000004100 */
[----:B------:R-:W-:Y:S01]  /*5310*/  FFMA.FTZ R0, R27, R26, R0 ;  /* 0x0000001a1b007223 */ /* 0x000fe20000010000 */
[----:B------:R-:W-:Y:S02]  /*5320*/  HADD2.F32 R17, -RZ, R18.H1_H1 ;  /* 0x30000012ff117230 */ /* 0x000fe40000004100 */
[----:B------:R-:W-:Y:S01]  /*5330*/  FFMA.FTZ R2, R29, R28, R2 ;  /* 0x0000001c1d027223 */ /* 0x000fe20000010002 */
[----:B------:R-:W-:Y:S02]  /*5340*/  HADD2.F32 R31, -RZ, R41.H0_H0 ;  /* 0x20000029ff1f7230 */ /* 0x000fe40000004100 */
[----:B------:R-:W-:Y:S01]  /*5350*/  FMUL.FTZ R5, R22, R15 ;  /* 0x0000000f16057220 */ /* 0x000fe20000410000 */
        /* <DEDUP_REMOVED lines=9> */
[----:B------:R-:W-:Y:S02]  /*53f0*/  HADD2.F32 R26, -RZ, R44.H0_H0 ;  /* 0x2000002cff1a7230 */ /* 0x000fe40000004100 */
[----:B------:R-:W-:Y:S01]  /*5400*/  FFMA.FTZ R4, R27, R32, R4 ;  /* 0x000000201b047223 */ /* 0x000fe20000010004 */
[----:B------:R-:W-:Y:S02]  /*5410*/  HADD2.F32 R34, -RZ, R42.H1_H1 ;  /* 0x3000002aff227230 */ /* 0x000fe40000004100 */
[----:B------:R-:W-:Y:S01]  /*5420*/  HADD2.F32 R29, -RZ, R44.H1_H1 ;  /* 0x3000002cff1d7230 */ /* 0x000fe20000004100 */
[----:B------:R-:W-:Y:S01]  /*5430*/  F2FP.F16.F32.PACK_AB R44, R2, R0 ;  /* 0x00000000022c723e */ /* 0x000fe200000000ff */
[----:B------:R-:W-:Y:S01]  /*5440*/  HADD2.F32 R35, -RZ, R43.H0_H0 ;  /* 0x2000002bff237230 */ /* 0x000fe20000004100 */
[----:B------:R-:W-:Y:S01]  /*5450*/  F2FP.F16.F32.PACK_AB R45, R4, R3 ;  /* 0x00000003042d723e */ /* 0x000fe200000000ff */
[----:B------:R-:W-:Y:S02]  /*5460*/  HADD2.F32 R28, -RZ, R37.H0_H0 ;  /* 0x20000025ff1c7230 */ /* 0x000fe40000004100 */
[----:B------:R-:W-:Y:S01]  /*5470*/  FFMA.FTZ R5, R26, R33, R5 ;  /* 0x000000211a057223 */ /* 0x000fe20000010005 */
[----:B------:R-:W-:Y:S02]  /*5480*/  HADD2.F32 R36, -RZ, R43.H1_H1 ;  /* 0x3000002bff247230 */ /* 0x000fe40000004100 */
[----:B------:R-:W-:Y:S01]  /*5490*/  FFMA.FTZ R6, R29, R34, R6 ;  /* 0x000000221d067223 */ /* 0x000fe20000010006 */
[----:B------:R-:W-:Y:S02]  /*54a0*/  HADD2.F32 R31, -RZ, R37.H1_H1 ;  /* 0x30000025ff1f7230 */ /* 0x000fe40000004100 */
[----:B------:R-:W-:Y:S02]  /*54b0*/  FFMA.FTZ R7, R28, R35, R7 ;  /* 0x000000231c077223 */ /* 0x000fe40000010007 */
[----:B------:R-:W-:Y:S01]  /*54c0*/  F2FP.F16.F32.PACK_AB R46, R6, R5 ;  /* 0x00000005062e723e */ /* 0x000fe200000000ff */
[----:B------:R-:W-:Y:S05]  /*54d0*/  FFMA.FTZ R8, R31, R36, R8 ;  /* 0x000000241f087223 */ /* 0x000fea0000010008 */
[----:B------:R-:W-:Y:S02]  /*54e0*/  F2FP.F16.F32.PACK_AB R47, R8, R7 ;  /* 0x00000007082f723e */ /* 0x000fe400000000ff */
.L_x_6091:
[----:B------:R-:W-:Y:S05]  /*54f0*/  BSYNC B0 ;  /* 0x0000000000007941 */ /* 0x000fea0003800000 */
.L_x_6090:
[----:B-----5:R2:W-:Y:S02]  /*5500*/  STG.E.128 desc[UR6][R70.64], R44 ;  /* 0x0000002c46007986 */ /* 0x0205e4000c101d06 */
.L_x_6089:
[----:B------:R-:W-:Y:S05]  /*5510*/  BSYNC B1 ;  /* 0x0000000000017941 */ /* 0x000fea0003800000 */
.L_x_6088:
[----:B------:R-:W-:Y:S04]  /*5520*/  BSSY B1, `(.L_x_6092) ;  /* 0x0000060000017945 */ /* 0x000fe80003800000 */
[----:B------:R-:W-:Y:S05]  /*5530*/  @P2 BRA `(.L_x_6093) ;  /* 0x0000000400782947 */ /* 0x000fea0003800000 */
[C---:B------:R-:W-:Y:S01]  /*5540*/  LEA R144, P0, R83.reuse, R76, 0x1 ;  /* 0x0000004c53907211 */ /* 0x040fe200078008ff */
        /* <DEDUP_REMOVED lines=19> */
[----:B------:R-:W-:Y:S02]  /*5680*/  @P0 IADD3 R144, RZ, -UR27, RZ ;  /* 0x8000001bff900c10 */ /* 0x000fe4000fffe0ff */
[----:B------:R-:W-:Y:S02]  /*5690*/  LEA.HI.X.SX32 R19, R71, R145, 0x1, P1 ;  /* 0x0000009147137211 */ /* 0x000fe400008f0eff */
[C---:B------:R-:W-:Y:S04]  /*56a0*/  IADD3 R145, P1, R99.reuse, R144, RZ ;  /* 0x0000009063917210 */ /* 0x040fe80007f3e0ff */
[----:B------:R-:W-:Y:S01]  /*56b0*/  LEA.HI.X.SX32 R144, R144, R90, 0x1, P1 ;  /* 0x0000005a90907211 */ /* 0x000fe200008f0eff */
[----:B------:R-:W2:Y:S01]  /*56c0*/  LDG.E.128 R16, desc[UR6][R18.64] ;  /* 0x0000000612107981 */ /* 0x000ea2000c1e1d00 */
[----:B------:R-:W-:Y:S04]  /*56d0*/  IADD3 R71, P1, R99, R140, RZ ;  /* 0x0000008c63477210 */ /* 0x000fe80007f3e0ff */
[----:B------:R-:W-:Y:S02]  /*56e0*/  LEA.HI.X.SX32 R140, R140, R90, 0x1, P1 ;  /* 0x0000005a8c8c7211 */ /* 0x000fe400008f0eff */
[C---:B------:R-:W-:Y:S04]  /*56f0*/  LEA R146, P1, R145.reuse, R78, 0x1 ;  /* 0x0000004e91927211 */ /* 0x040fe800078208ff */
[----:B------:R-:W-:Y:S02]  /*5700*/  LEA.HI.X R147, R145, R79, R144, 0x1, P1 ;  /* 0x0000004f91937211 */ /* 0x000fe400008f0c90 */
[C---:B------:R-:W-:Y:S04]  /*5710*/  LEA R26, P1, R71.reuse, R80, 0x1 ;  /* 0x00000050471a7211 */ /* 0x040fe800078208ff */
[----:B------:R-:W3:Y:S01]  /*5720*/  LDG.E.128 R144, desc[UR6][R146.64] ;  /* 0x0000000692907981 */ /* 0x000ee2000c1e1d00 */
[----:B------:R-:W-:Y:S07]  /*5730*/  LEA.HI.X R27, R71, R81, R140, 0x1, P1 ;  /* 0x00000051471b7211 */ /* 0x000fee00008f0c8c */
        /* <DEDUP_REMOVED lines=60> */
.L_x_6095:
[----:B------:R-:W-:Y:S05]  /*5b00*/  BSYNC B0 ;  /* 0x0000000000007941 */ /* 0x000fea0003800000 */
.L_x_6094:
[----:B-----5:R3:W-:Y:S02]  /*5b10*/  STG.E.128 desc[UR6][R142.64], R44 ;  /* 0x0000002c8e007986 */ /* 0x0207e4000c101d06 */
.L_x_6093:
[----:B------:R-:W-:Y:S05]  /*5b20*/  BSYNC B1 ;  /* 0x0000000000017941 */ /* 0x000fea0003800000 */
.L_x_6092:
[----:B------:R-:W-:Y:S04]  /*5b30*/  BSSY B1, `(.L_x_6096) ;  /* 0x0000060000017945 */ /* 0x000fe80003800000 */
[----:B------:R-:W-:Y:S05]  /*5b40*/  @P5 BRA `(.L_x_6097) ;  /* 0x0000000400785947 */ /* 0x000fea0003800000 */
[C---:B--2---:R-:W-:Y:S01]  /*5b50*/  LEA R144, P0, R56.reuse, R76, 0x1 ;  /* 0x0000004c38907211 */ /* 0x044fe200078008ff */
[----:B------:R-:W-:Y:S03]  /*5b60*/  BSSY B0, `(.L_x_6098) ;  /* 0x000005b000007945 */ /* 0x000fe60003800000 */
[----:B------:R-:W-:Y:S02]  /*5b70*/  LEA.HI.X R145, R56, R77, R55, 0x1, P0 ;  /* 0x0000004d38917211 */ /* 0x000fe400000f0c37 */
[C---:B---3--:R-:W-:Y:S03]  /*5b80*/  LEA R142, P0, R136.reuse, R70, 0x1 ;  /* 0x00000046888e7211 */ /* 0x048fe600078008ff */
        /* <DEDUP_REMOVED lines=18> */
[----:B------:R-:W-:Y:S04]  /*5cb0*/  IADD3 R145, P1, R98, R144, RZ ;  /* 0x0000009062917210 */ /* 0x000fe80007f3e0ff */
[-C--:B------:R-:W-:Y:S01]  /*5cc0*/  LEA.HI.X.SX32 R144, R144, R89.reuse, 0x1, P1 ;  /* 0x0000005990907211 */ /* 0x080fe200008f0eff */
        /* <DEDUP_REMOVED lines=68> */
.L_x_6099:
[----:B------:R-:W-:Y:S05]  /*6110*/  BSYNC B0 ;  /* 0x0000000000007941 */ /* 0x000fea0003800000 */
.L_x_6098:
[----:B-----5:R4:W-:Y:S02]  /*6120*/  STG.E.128 desc[UR6][R142.64], R44 ;  /* 0x0000002c8e007986 */ /* 0x0209e4000c101d06 */
.L_x_6097:
[----:B------:R-:W-:Y:S05]  /*6130*/  BSYNC B1 ;  /* 0x0000000000017941 */ /* 0x000fea0003800000 */
.L_x_6096:
        /* <DEDUP_REMOVED lines=9> */
[----:B------:R-:W3:Y:S03]  /*61d0*/  LDC.64 R2, c[0x0][0x248] ;  /* 0x00009200ff027b82 */ /* 0x000ee60000000a00 */
[----:B------:R1:W5:Y:S01]  /*61e0*/  LDG.E.128 R32, desc[UR6][R144.64] ;  /* 0x0000000690207981 */ /* 0x000362000c1e1d00 */
[----:B---34-:R-:W-:Y:S04]  /*61f0*/  IMAD.WIDE.U32 R142, R2, 0x60, R70 ;  /* 0x00000060028e7825 */ /* 0x018fe800078e0046 */
        /* <DEDUP_REMOVED lines=91> */
.L_x_6103:
[----:B------:R-:W-:Y:S05]  /*67b0*/  BSYNC B0 ;  /* 0x0000000000007941 */ /* 0x000fea0003800000 */
.L_x_6102:
[----:B-----5:R1:W-:Y:S02]  /*67c0*/  STG.E.128 desc[UR6][R142.64], R32 ;  /* 0x000000208e007986 */ /* 0x0203e4000c101d06 */
.L_x_6101:
[----:B------:R-:W-:Y:S05]  /*67d0*/  BSYNC B1 ;  /* 0x0000000000017941 */ /* 0x000fea0003800000 */
.L_x_6100:
[----:B------:R-:W-:Y:S01]  /*67e0*/  LOP3.LUT P0, RZ, R178, 0x2, RZ, 0xc0, !PT ;  /* 0x00000002b2ff7812 */ /* 0x000fe2000780c0ff */
[----:B------:R-:W-:Y:S11]  /*67f0*/  BSSY B1, `(.L_x_6104) ;  /* 0x0000065000017945 */ /* 0x000ff60003800000 */
[----:B------:R-:W-:Y:S01]  /*6800*/  @!UPT UIADD3 URZ, URZ, URZ, URZ ;  /* 0x0000003f3f3ff290 */ /* 0x000fe2000fffe03f */
[----:B------:R-:W-:Y:S05]  /*6810*/  @P0 BRA `(.L_x_6105) ;  /* 0x0000000400880947 */ /* 0x000fea0003800000 */
[C---:B--2---:R-:W-:Y:S01]  /*6820*/  LEA R144, P0, R59.reuse, R76, 0x1 ;  /* 0x0000004c3b907211 */ /* 0x044fe200078008ff */
[----:B------:R-:W-:Y:S01]  /*6830*/  BSSY B0, `(.L_x_6106) ;  /* 0x000005f000007945 */ /* 0x000fe20003800000 */
[----:B------:R-:W-:Y:S02]  /*6840*/  ISETP.GE.AND P1, PT, R100, UR4, PT ;  /* 0x0000000464007c0c */ /* 0x000fe4000bf26270 */
[----:B------:R-:W-:Y:S02]  /*6850*/  LEA.HI.X R145, R59, R77, R58, 0x1, P0 ;  /* 0x0000004d3b917211 */ /* 0x000fe400000f0c3a */
[C---:B-1-34-:R-:W-:Y:S03]  /*6860*/  LEA R142, P0, R138.reuse, R70, 0x1 ;  /* 0x000000468a8e7211 */ /* 0x05afe600078008ff */
        /* <DEDUP_REMOVED lines=19> */
[----:B------:R-:W2:Y:S01]  /*69a0*/  LDG.E.128 R12, desc[UR6][R12.64] ;  /* 0x000000060c0c7981 */ /* 0x000ea2000c1e1d00 */
[C---:B-1----:R-:W-:Y:S04]  /*69b0*/  LEA R144, P1, R71.reuse, R78, 0x1 ;  /* 0x0000004e47907211 */ /* 0x042fe800078208ff */
        /* <DEDUP_REMOVED lines=70> */
.L_x_6107:
[----:B------:R-:W-:Y:S05]  /*6e20*/  BSYNC B0 ;  /* 0x0000000000007941 */ /* 0x000fea0003800000 */
.L_x_6106:
[----:B-----5:R2:W-:Y:S02]  /*6e30*/  STG.E.128 desc[UR6][R142.64], R32 ;  /* 0x000000208e007986 */ /* 0x0205e4000c101d06 */
.L_x_6105:
[----:B------:R-:W-:Y:S05]  /*6e40*/  BSYNC B1 ;  /* 0x0000000000017941 */ /* 0x000fea0003800000 */
.L_x_6104:
        /* <DEDUP_REMOVED lines=103> */
.L_x_6111:
[----:B------:R-:W-:Y:S05]  /*74c0*/  BSYNC B0 ;  /* 0x0000000000007941 */ /* 0x000fea0003800000 */
.L_x_6110:
[----:B-----5:R1:W-:Y:S02]  /*74d0*/  STG.E.128 desc[UR6][R142.64], R32 ;  /* 0x000000208e007986 */ /* 0x0203e4000c101d06 */
.L_x_6109:
[----:B------:R-:W-:Y:S05]  /*74e0*/  BSYNC B1 ;  /* 0x0000000000017941 */ /* 0x000fea0003800000 */
.L_x_6108:
        /* <DEDUP_REMOVED lines=103> */
.L_x_6115:
[----:B------:R-:W-:Y:S05]  /*7b60*/  BSYNC B0 ;  /* 0x0000000000007941 */ /* 0x000fea0003800000 */
.L_x_6114:
[----:B-----5:R1:W-:Y:S02]  /*7b70*/  STG.E.128 desc[UR6][R142.64], R32 ;  /* 0x000000208e007986 */ /* 0x0203e4000c101d06 */
.L_x_6113:
[----:B------:R-:W-:Y:S05]  /*7b80*/  BSYNC B1 ;  /* 0x0000000000017941 */ /* 0x000fea0003800000 */
.L_x_6112:
[----:B------:R-:W-:Y:S01]  /*7b90*/  LOP3.LUT P0, RZ, R178, 0x1, RZ, 0xc0, !PT ;  /* 0x00000001b2ff7812 */ /* 0x000fe2000780c0ff */
[----:B------:R-:W-:Y:S11]  /*7ba0*/  BSSY B1, `(.L_x_6116) ;  /* 0x0000069000017945 */ /* 0x000ff60003800000 */
[----:B------:R-:W-:Y:S01]  /*7bb0*/  @!UPT UIADD3 URZ, URZ, URZ, URZ ;  /* 0x0000003f3f3ff290 */ /* 0x000fe2000fffe03f */
[----:B------:R-:W-:Y:S05]  /*7bc0*/  @P0 BRA `(.L_x_6117) ;  /* 0x0000000400980947 */ /* 0x000fea0003800000 */
[----:B------:R-:W1:Y:S01]  /*7bd0*/  LDC.64 R2, c[0x0][0x338] ;  /* 0x0000ce00ff027b82 */ /* 0x000e620000000a00 */
[----:B------:R-:W-:Y:S01]  /*7be0*/  ISETP.GE.AND P0, PT, R100, UR4, PT ;  /* 0x0000000464007c0c */ /* 0x000fe2000bf06270 */
[----:B------:R-:W-:Y:S01]  /*7bf0*/  BSSY B0, `(.L_x_6118) ;  /* 0x0000062000007945 */ /* 0x000fe20003800000 */
[----:B--2---:R-:W-:Y:S01]  /*7c00*/  MOV R71, R69 ;  /* 0x0000004500477202 */ /* 0x004fe20000000f00 */
[----:B-1-34-:R-:W-:Y:S04]  /*7c10*/  IMAD.WIDE.U32 R142, R2, 0xe0, R76 ;  /* 0x000000e0028e7825 */ /* 0x01afe800078e004c */
        /* <DEDUP_REMOVED lines=95> */
.L_x_6119:
[----:B------:R-:W-:Y:S05]  /*8210*/  BSYNC B0 ;  /* 0x0000000000007941 */ /* 0x000fea0003800000 */
.L_x_6118:
[----:B-----5:R1:W-:Y:S02]  /*8220*/  STG.E.128 desc[UR6][R144.64], R32 ;  /* 0x0000002090007986 */ /* 0x0203e4000c101d06 */
.L_x_6117:
[----:B------:R-:W-:Y:S05]  /*8230*/  BSYNC B1 ;  /* 0x0000000000017941 */ /* 0x000fea0003800000 */
.L_x_6116:
        /* <DEDUP_REMOVED lines=8> */
.L_x_6069:
        /* <DEDUP_REMOVED lines=14> */
[----:B------:R-:W-:Y:S03]  /*83a0*/  LOP3.LUT P1, RZ, R178, 0x1, RZ, 0xc0, !PT ;  /* 0x00000001b2ff7812 */ /* 0x000fe6000782c0ff */
[----:B------:R-:W3:Y:S01]  /*83b0*/  @!P2 LDG.E.128 R4, desc[UR6][R4.64] ;  /* 0x000000060404a981 */ /* 0x000ee2000c1e1d00 */
[----:B--2---:R-:W-:Y:S01]  /*83c0*/  @!P3 IMAD.WIDE.U32 R16, R2, 0x60, R76 ;  /* 0x000000600210b825 */ /* 0x004fe200078e004c */
[----:B------:R-:W-:Y:S03]  /*83d0*/  @!P3 MOV R71, R69 ;  /* 0x000000450047b202 */ /* 0x000fe60000000f00 */
[----:B------:R-:W-:Y:S02]  /*83e0*/  @!P3 IMAD.IADD R17, R17, 0x1, R3 ;  /* 0x000000011111b824 */ /* 0x000fe400078e0203 */
[----:B------:R-:W1:Y:S02]  /*83f0*/  @!P3 LDC.64 R2, c[0x0][0x248] ;  /* 0x00009200ff02bb82 */ /* 0x000e640000000a00 */
[----:B-1----:R-:W-:Y:S01]  /*8400*/  @!P3 IMAD R3, R3, 0x60, RZ ;  /* 0x000000600303b824 */ /* 0x002fe200078e02ff */
[----:B---3--:R1:W-:Y:S01]  /*8410*/  @!P2 STG.E.128 desc[UR6][R24.64], R4 ;  /* 0x000000041800a986 */ /* 0x0083e2000c101d06 */
[----:B------:R-:W-:Y:S04]  /*8420*/  LOP3.LUT P2, RZ, R178, 0x2, RZ, 0xc0, !PT ;  /* 0x00000002b2ff7812 */ /* 0x000fe8000784c0ff */
[----:B------:R-:W2:Y:S09]  /*8430*/  @!P5 LDG.E.128 R12, desc[UR6][R26.64] ;  /* 0x000000061a0cd981 */ /* 0x000eb2000c1e1d00 */
[C---:B------:R-:W-:Y:S04]  /*8440*/  @!P2 LEA R20, P0, R59.reuse, R76, 0x1 ;  /* 0x0000004c3b14a211 */ /* 0x040fe800078008ff */
[----:B------:R-:W-:Y:S01]  /*8450*/  @!P2 LEA.HI.X R21, R59, R77, R58, 0x1, P0 ;  /* 0x0000004d3b15a211 */ /* 0x000fe200000f0c3a */
[----:B--2---:R2:W-:Y:S05]  /*8460*/  @!P5 STG.E.128 desc[UR6][R22.64], R12 ;  /* 0x0000000c1600d986 */ /* 0x0045ea000c101d06 */
[----:B-1----:R1:W3:Y:S02]  /*8470*/  @!P3 LDG.E.128 R4, desc[UR6][R16.64] ;  /* 0x000000061004b981 */ /* 0x0022e4000c1e1d00 */
[----:B-1----:R-:W-:Y:S04]  /*8480*/  @!P3 IMAD.WIDE.U32 R16, R2, 0x60, R70 ;  /* 0x000000600210b825 */ /* 0x002fe800078e0046 */
[----:B------:R-:W-:Y:S01]  /*8490*/  @!P3 IMAD.IADD R17, R17, 0x1, R3 ;  /* 0x000000011111b824 */ /* 0x000fe200078e0203 */
[C---:B--2---:R-:W-:Y:S01]  /*84a0*/  @!P2 LEA R22, P0, R138.reuse, R70, 0x1 ;  /* 0x000000468a16a211 */ /* 0x044fe200078008ff */
[----:B------:R-:W1:Y:S01]  /*84b0*/  @!P4 LDC.64 R2, c[0x0][0x338] ;  /* 0x0000ce00ff02cb82 */ /* 0x000e620000000a00 */
[----:B------:R-:W-:Y:S02]  /*84c0*/  @!P4 IMAD.MOV.U32 R71, RZ, RZ, R69 ;  /* 0x000000ffff47c224 */ /* 0x000fe400078e0045 */
[----:B------:R-:W-:Y:S01]  /*84d0*/  @!P2 LEA.HI.X R23, R138, R69, R60, 0x1, P0 ;  /* 0x000000458a17a211 */ /* 0x000fe200000f0c3c */
[--C-:B-1----:R-:W-:Y:S04]  /*84e0*/  @!P4 IMAD.WIDE.U32 R18, R2, 0xa0, R76.reuse ;  /* 0x000000a00212c825 */ /* 0x102fe800078e004c */
[----:B------:R-:W-:Y:S05]  /*84f0*/  @!P4 IMAD R3, R3, 0xa0, RZ ;  /* 0x000000a00303c824 */ /* 0x000fea00078e02ff */
[----:B------:R-:W-:Y:S02]  /*8500*/  @!P4 IADD3 R19, R19, R3, RZ ;  /* 0x000000031313c210 */ /* 0x000fe40007ffe0ff */
[----:B------:R-:W1:Y:S02]  /*8510*/  @!P6 LDC.64 R2, c[0x0][0x338] ;  /* 0x0000ce00ff02eb82 */ /* 0x000e640000000a00 */
[----:B-1----:R-:W-:Y:S01]  /*8520*/  @!P6 IMAD R3, R3, 0xc0, RZ ;  /* 0x000000c00303e824 */ /* 0x002fe200078e02ff */
[----:B---3--:R1:W-:Y:S05]  /*8530*/  @!P3 STG.E.128 desc[UR6][R16.64], R4 ;  /* 0x000000041000b986 */ /* 0x0083ea000c101d06 */
[----:B------:R2:W3:Y:S02]  /*8540*/  @!P2 LDG.E.128 R12, desc[UR6][R20.64] ;  /* 0x00000006140ca981 */ /* 0x0004e4000c1e1d00 */
[----:B--2---:R-:W-:Y:S01]  /*8550*/  @!P6 IMAD.WIDE.U32 R20, R2, 0xc0, R76 ;  /* 0x000000c00214e825 */ /* 0x004fe200078e004c */
[----:B-1----:R-:W1:Y:S03]  /*8560*/  @!P4 LDC.64 R4, c[0x0][0x248] ;  /* 0x00009200ff04cb82 */ /* 0x002e660000000a00 */
[----:B------:R-:W-:Y:S05]  /*8570*/  @!P6 IMAD.IADD R21, R21, 0x1, R3 ;  /* 0x000000011515e824 */ /* 0x000fea00078e0203 */
[----:B------:R-:W2:Y:S01]  /*8580*/  @!P1 LDC.64 R2, c[0x0][0x338] ;  /* 0x0000ce00ff029b82 */ /* 0x000ea20000000a00 */
[----:B-1----:R-:W-:Y:S01]  /*8590*/  @!P4 IMAD.WIDE.U32 R6, R4, 0xa0, R70 ;  /* 0x000000a00406c825 */ /* 0x002fe200078e0046 */
[----:B------:R-:W-:Y:S03]  /*85a0*/  @!P6 MOV R71, R69 ;  /* 0x000000450047e202 */ /* 0x000fe60000000f00 */
[----:B------:R-:W-:Y:S02]  /*85b0*/  @!P4 IMAD R5, R5, 0xa0, RZ ;  /* 0x000000a00505c824 */ /* 0x000fe400078e02ff */
[----:B--2---:R-:W-:Y:S03]  /*85c0*/  @!P1 IMAD R3, R3, 0xe0, RZ ;  /* 0x000000e003039824 */ /* 0x004fe600078e02ff */
[----:B------:R-:W-:Y:S02]  /*85d0*/  @!P4 IADD3 R7, R7, R5, RZ ;  /* 0x000000050707c210 */ /* 0x000fe40007ffe0ff */
[----:B------:R-:W1:Y:S02]  /*85e0*/  @!P6 LDC.64 R4, c[0x0][0x248] ;  /* 0x00009200ff04eb82 */ /* 0x000e640000000a00 */
[----:B-1----:R-:W-:Y:S01]  /*85f0*/  @!P6 IMAD R5, R5, 0xc0, RZ ;  /* 0x000000c00505e824 */ /* 0x002fe200078e02ff */
        /* <DEDUP_REMOVED lines=16> */
.L_x_6087:
[----:B------:R-:W-:Y:S01]  /*8700*/  LOP3.LUT P1, RZ, R178, 0x8, RZ, 0xc0, !PT ;  /* 0x00000008b2ff7812 */ /* 0x000fe2000782c0ff */
        /* <DEDUP_REMOVED lines=9> */
[----:B------:R-:W1:Y:S01]  /*87a0*/  LDC R4, c[0x0][0x380] ;  /* 0x0000e000ff047b82 */ /* 0x000e620000000800 */
[----:B------:R-:W-:Y:S02]  /*87b0*/  SHF.L.U32 R3, R11, 0x7, RZ ;  /* 0x000000070b037819 */ /* 0x000fe400000006ff */
[----:B------:R-:W-:Y:S03]  /*87c0*/  MOV R18, RZ ;  /* 0x000000ff00127202 */ /* 0x000fe60000000f00 */
[C---:B------:R-:W-:Y:S02]  /*87d0*/  VIADD R2, R3.reuse, 0xffffff00 ;  /* 0xffffff0003027836 */ /* 0x040fe40000000000 */
[----:B------:R-:W-:Y:S03]  /*87e0*/  VIADD R3, R3, 0xffffff80 ;  /* 0xffffff8003037836 */ /* 0x000fe60000000000 */
[-C--:B--234-:R-:W-:Y:S02]  /*87f0*/  IABS R13, R2.reuse ;  /* 0x00000002000d7213 */ /* 0x09cfe40000000000 */
        /* <DEDUP_REMOVED lines=68> */
.L_x_6120:
[----:B------:R-:W1:Y:S01]  /*8c40*/  LDC R2, c[0x0][0x250] ;  /* 0x00009400ff027b82 */ /* 0x000e620000000800 */
[----:B--2---:R-:W-:Y:S07]  /*8c50*/  IMAD.MOV.U32 R71, RZ, RZ, R69 ;  /* 0x000000ffff477224 */ /* 0x004fee00078e0045 */
[----:B------:R-:W2:Y:S02]  /*8c60*/  LDC R0, c[0x0][0x248] ;  /* 0x00009200ff007b82 */ /* 0x000ea40000000800 */
[----:B--2---:R-:W-:Y:S02]  /*8c70*/  IMAD.U32 R5, R0, -0x80, RZ ;  /* 0xffffff8000057824 */ /* 0x004fe400078e00ff */
[----:B-1----:R-:W-:Y:S03]  /*8c80*/  IMAD.U32 R3, R2, -0x80, RZ ;  /* 0xffffff8002037824 */ /* 0x002fe600078e00ff */
[----:B------:R-:W-:Y:S02]  /*8c90*/  LEA R70, P0, R5, R70, 0x1 ;  /* 0x0000004605467211 */ /* 0x000fe400078008ff */
[----:B------:R-:W-:Y:S02]  /*8ca0*/  LEA R72, P1, R3, R72, 0x1 ;  /* 0x0000004803487211 */ /* 0x000fe400078208ff */
[----:B------:R-:W-:Y:S02]  /*8cb0*/  LEA.HI.X.SX32 R69, R5, R71, 0x1, P0 ;  /* 0x0000004705457211 */ /* 0x000fe400000f0eff */
[----:B------:R-:W-:Y:S09]  /*8cc0*/  LEA.HI.X.SX32 R73, R3, R73, 0x1, P1 ;  /* 0x0000004903497211 */ /* 0x000ff200008f0eff */
.L_x_6121:
[----:B------:R-:W-:Y:S04]  /*8cd0*/  IADD3 R11, R11, -0x1, RZ ;  /* 0xffffffff0b0b7810 */ /* 0x000fe80007ffe0ff */
[----:B------:R-:W-:Y:S11]  /*8ce0*/  ISETP.GT.AND P0, PT, R11, R52, PT ;  /* 0x000000340b00720c */ /* 0x000ff60003f04270 */
[----:B------:R-:W-:Y:S02]  /*8cf0*/  @!UPT UIADD3 URZ, URZ, URZ, URZ ;  /* 0x0000003f3f3ff290 */ /* 0x000fe4000fffe03f */
[----:B------:R-:W-:Y:S05]  /*8d00*/  @P0 BRA `(.L_x_6122) ;  /* 0xffffff9c00040947 */ /* 0x000fea000383ffff */
.L_x_6068:
        /* <DEDUP_REMOVED lines=16> */
[----:B------:R-:W2:Y:S02]  /*8e10*/  @P0 LDC.64 R8, c[0x0][0x300] ;  /* 0x0000c000ff080b82 */ /* 0x000ea40000000a00 */
[----:B--2---:R-:W-:-:S05]  /*8e20*/  @P0 IMAD.WIDE R8, R177, 0x4, R8 ;  /* 0x00000004b1080825 */ /* 0x004fca00078e0208 */
[----:B------:R2:W2:Y:S01]  /*8e30*/  @P0 LDG.E R0, desc[UR6][R8.64] ;  /* 0x0000000608000981 */ /* 0x0004a2000c1e1900 */
[----:B-----5:R-:W-:Y:S01]  /*8e40*/  IMAD R53, R7, 0x40, R53 ;  /* 0x0000004007357824 */ /* 0x020fe200078e0235 */
[----:B---34-:R-:W-:Y:S01]  /*8e50*/  LEA R12, P0, R124, UR8, 0x1 ;  /* 0x000000087c0c7c11 */ /* 0x018fe2000f8008ff */
[----:B------:R-:W-:Y:S01]  /*8e60*/  IMAD.MOV.U32 R126, RZ, RZ, R124 ;  /* 0x000000ffff7e7224 */ /* 0x000fe200078e007c */
[----:B------:R-:W-:Y:S01]  /*8e70*/  ULDC.U8 UR10, c[0x0][0x3c3] ;  /* 0x0000f0c0000a7ab9 */ /* 0x000fe20000000000 */
[----:B-1----:R-:W-:Y:S02]  /*8e80*/  LEA R6, P2, R2, R124, 0x5 ;  /* 0x0000007c02067211 */ /* 0x002fe400078428ff */
[--C-:B------:R-:W-:Y:S01]  /*8e90*/  LEA.HI.X R13, R124, UR9, R127.reuse, 0x1, P0 ;  /* 0x000000097c0d7c11 */ /* 0x100fe200080f0c7f */
[----:B------:R-:W-:-:S04]  /*8ea0*/  IMAD.WIDE.U32 R14, R2, 0x30, R126 ;  /* 0x00000030020e7825 */ /* 0x000fc800078e007e */
[----:B--2---:R-:W-:-:S04]  /*8eb0*/  IMAD R8, R3, 0x30, RZ ;  /* 0x0000003003087824 */ /* 0x004fc800078e02ff */
        /* <DEDUP_REMOVED lines=18> */
[----:B------:R-:W-:Y:S02]  /*8fe0*/  IMAD.SHL.U32 R6, R111, 0x10, RZ ;  /* 0x000000106f067824 */ /* 0x000fe400078e00ff */
[----:B------:R-:W-:-:S06]  /*8ff0*/  IMAD R3, R7, -0x40, R176 ;  /* 0xffffffc007037824 */ /* 0x000fcc00078e02b0 */
        /* <DEDUP_REMOVED lines=63> */
.L_x_6129:
[----:B------:R-:W-:Y:S05]  /*93f0*/  BSYNC B0 ;  /* 0x0000000000007941 */ /* 0x000fea0003800000 */
.L_x_6128:
[----:B-----5:R2:W-:Y:S02]  /*9400*/  STS.128 [R179], R12 ;  /* 0x0000000cb3007388 */ /* 0x0205e40000000c00 */
.L_x_6127:
[----:B------:R-:W-:Y:S05]  /*9410*/  BSYNC B1 ;  /* 0x0000000000017941 */ /* 0x000fea0003800000 */
.L_x_6126:
        /* <DEDUP_REMOVED lines=64> */
.L_x_6133:
[----:B------:R-:W-:Y:S05]  /*9820*/  BSYNC B0 ;  /* 0x0000000000007941 */ /* 0x000fea0003800000 */
.L_x_6132:
[----:B-----5:R4:W-:Y:S02]  /*9830*/  STS.128 [R179+0x800], R12 ;  /* 0x0008000cb3007388 */ /* 0x0209e40000000c00 */
.L_x_6131:
[----:B------:R-:W-:Y:S05]  /*9840*/  BSYNC B1 ;  /* 0x0000000000017941 */ /* 0x000fea0003800000 */
.L_x_6130:
        /* <DEDUP_REMOVED lines=65> */
.L_x_6137:
[----:B------:R-:W-:Y:S05]  /*9c60*/  BSYNC B0 ;  /* 0x0000000000007941 */ /* 0x000fea0003800000 */
.L_x_6136:
[----:B-----5:R4:W-:Y:S02]  /*9c70*/  STS.128 [R179+0x1000], R12 ;  /* 0x0010000cb3007388 */ /* 0x0209e40000000c00 */
.L_x_6135:
[----:B------:R-:W-:Y:S05]  /*9c80*/  BSYNC B1 ;  /* 0x0000000000017941 */ /* 0x000fea0003800000 */
.L_x_6134:
        /* <DEDUP_REMOVED lines=61> */
.L_x_6140:
[----:B------:R-:W-:Y:S05]  /*a060*/  BSYNC B0 ;  /* 0x0000000000007941 */ /* 0x000fea0003800000 */
.L_x_6139:
[----:B-----5:R2:W-:Y:S01]  /*a070*/  STS.128 [R179+0x1800], R24 ;  /* 0x00180018b3007388 */ /* 0x0205e20000000c00 */
[----:B------:R-:W-:Y:S05]  /*a080*/  BRA `(.L_x_6138) ;  /* 0x0000001c00787947 */ /* 0x000fea0003800000 */
.L_x_6125:
        /* <DEDUP_REMOVED lines=36> */
[--C-:B--2---:R-:W-:Y:S02]  /*a2d0*/  HADD2.F32 R0, -RZ, R8.reuse.H0_H0 ;  /* 0x20000008ff007230 */ /* 0x104fe40000004100 */
[----:B------:R-:W-:Y:S02]  /*a2e0*/  HADD2.F32 R30, -RZ, R8.H1_H1 ;  /* 0x30000008ff1e7230 */ /* 0x000fe40000004100 */
[--C-:B------:R-:W-:Y:S02]  /*a2f0*/  HADD2.F32 R8, -RZ, R9.reuse.H0_H0 ;  /* 0x20000009ff087230 */ /* 0x100fe40000004100 */
[----:B------:R-:W-:Y:S02]  /*a300*/  HADD2.F32 R31, -RZ, R9.H1_H1 ;  /* 0x30000009ff1f7230 */ /* 0x000fe40000004100 */
[----:B------:R-:W-:Y:S01]  /*a310*/  @!P0 FADD.FTZ R0, -R0, -RZ ;  /* 0x800000ff00008221 */ /* 0x000fe20000010100 */
[----:B------:R-:W-:-:S02]  /*a320*/  HADD2.F32 R9, -RZ, R10.H0_H0 ;  /* 0x2000000aff097230 */ /* 0x000fc40000004100 */
[----:B------:R-:W-:Y:S01]  /*a330*/  @!P0 FADD.FTZ R8, -R8, -RZ ;  /* 0x800000ff08088221 */ /* 0x000fe20000010100 */
[----:B------:R-:W-:Y:S02]  /*a340*/  HADD2.F32 R32, -RZ, R10.H1_H1 ;  /* 0x3000000aff207230 */ /* 0x000fe40000004100 */
[--C-:B------:R-:W-:Y:S02]  /*a350*/  HADD2.F32 R33, -RZ, R16.reuse.H0_H0 ;  /* 0x20000010ff217230 */ /* 0x100fe40000004100 */
[--C-:B------:R-:W-:Y:S02]  /*a360*/  HADD2.F32 R10, -RZ, R11.reuse.H0_H0 ;  /* 0x2000000bff0a7230 */ /* 0x100fe40000004100 */
[----:B------:R-:W-:Y:S02]  /*a370*/  HADD2.F32 R11, -RZ, R11.H1_H1 ;  /* 0x3000000bff0b7230 */ /* 0x000fe40000004100 */
[----:B------:R-:W-:Y:S01]  /*a380*/  FMUL.FTZ R35, R35, R8 ;  /* 0x0000000823237220 */ /* 0x000fe20000410000 */
[----:B------:R-:W-:-:S02]  /*a390*/  HADD2.F32 R37, -RZ, R16.H1_H1 ;  /* 0x30000010ff257230 */ /* 0x000fc40000004100 */
[----:B------:R-:W-:Y:S01]  /*a3a0*/  @!P0 FADD.FTZ R31, -R31, -RZ ;  /* 0x800000ff1f1f8221 */ /* 0x000fe20000010100 */
[----:B------:R-:W-:Y:S02]  /*a3b0*/  HADD2.F32 R16, -RZ, R17.H1_H1 ;  /* 0x30000011ff107230 */ /* 0x000fe40000004100 */
[----:B------:R-:W-:Y:S01]  /*a3c0*/  FMUL.FTZ R33, R33, R0 ;  /* 0x0000000021217220 */ /* 0x000fe20000410000 */
[----:B------:R-:W-:Y:S02]  /*a3d0*/  HADD2.F32 R8, -RZ, R18.H0_H0 ;  /* 0x20000012ff087230 */ /* 0x000fe40000004100 */
[----:B------:R-:W-:Y:S01]  /*a3e0*/  @!P0 FADD.FTZ R9, -R9, -RZ ;  /* 0x800000ff09098221 */ /* 0x000fe20000010100 */
[--C-:B------:R-:W-:Y:S02]  /*a3f0*/  HADD2.F32 R17, -RZ, R19.reuse.H0_H0 ;  /* 0x20000013ff117230 */ /* 0x100fe40000004100 */
[----:B------:R-:W-:Y:S01]  /*a400*/  @!P0 FADD.FTZ R10, -R10, -RZ ;  /* 0x800000ff0a0a8221 */ /* 0x000fe20000010100 */
[----:B------:R-:W-:-:S02]  /*a410*/  HADD2.F32 R0, -RZ, R19.H1_H1 ;  /* 0x30000013ff007230 */ /* 0x000fc40000004100 */
[----:B------:R-:W-:Y:S01]  /*a420*/  @!P0 FADD.FTZ R11, -R11, -RZ ;  /* 0x800000ff0b0b8221 */ /* 0x000fe20000010100 */
[----:B------:R-:W-:Y:S01]  /*a430*/  FMUL.FTZ R16, R16, R31 ;  /* 0x0000001f10107220 */ /* 0x000fe20000410000 */
[----:B------:R-:W-:Y:S02]  /*a440*/  HADD2.F32 R31, -RZ, R18.H1_H1 ;  /* 0x30000012ff1f7230 */ /* 0x000fe40000004100 */
[----:B------:R-:W-:Y:S01]  /*a450*/  FMUL.FTZ R9, R8, R9 ;  /* 0x0000000908097220 */ /* 0x000fe20000410000 */
[----:B------:R-:W-:Y:S01]  /*a460*/  FMUL.FTZ R10, R17, R10 ;  /* 0x0000000a110a7220 */ /* 0x000fe20000410000 */
[----:B------:R-:W-:Y:S01]  /*a470*/  @!P0 FADD.FTZ R30, -R30, -RZ ;  /* 0x800000ff1e1e8221 */ /* 0x000fe20000010100 */
[----:B------:R-:W-:Y:S01]  /*a480*/  @!P0 FADD.FTZ R32, -R32, -RZ ;  /* 0x800000ff20208221 */ /* 0x000fe20000010100 */
[----:B------:R-:W-:Y:S01]  /*a490*/  FMUL.FTZ R11, R0, R11 ;  /* 0x0000000b000b7220 */ /* 0x000fe20000410000 */
[--C-:B----4-:R-:W-:Y:S02]  /*a4a0*/  HADD2.F32 R8, -RZ, R12.reuse.H0_H0 ;  /* 0x2000000cff087230 */ /* 0x110fe40000004100 */
[----:B------:R-:W-:-:S02]  /*a4b0*/  HADD2.F32 R17, -RZ, R12.H1_H1 ;  /* 0x3000000cff117230 */ /* 0x000fc40000004100 */
[----:B-----5:R-:W-:Y:S02]  /*a4c0*/  HADD2.F32 R0, -RZ, R20.H0_H0 ;  /* 0x20000014ff007230 */ /* 0x020fe40000004100 */
[----:B------:R-:W-:Y:S02]  /*a4d0*/  HADD2.F32 R18, -RZ, R21.H0_H0 ;  /* 0x20000015ff127230 */ /* 0x000fe40000004100 */
[----:B------:R-:W-:Y:S02]  /*a4e0*/  HADD2.F32 R12, -RZ, R13.H0_H0 ;  /* 0x2000000dff0c7230 */ /* 0x000fe40000004100 */
[----:B------:R-:W-:Y:S01]  /*a4f0*/  FMUL.FTZ R37, R37, R30 ;  /* 0x0000001e25257220 */ /* 0x000fe20000410000 */
[----:B------:R-:W-:Y:S01]  /*a500*/  FMUL.FTZ R32, R31, R32 ;  /* 0x000000201f207220 */ /* 0x000fe20000410000 */
[--C-:B------:R-:W-:Y:S02]  /*a510*/  HADD2.F32 R30, -RZ, R14.reuse.H0_H0 ;  /* 0x2000000eff1e7230 */ /* 0x100fe40000004100 */
[----:B------:R-:W-:Y:S01]  /*a520*/  FFMA.FTZ R0, R0, R8, R33 ;  /* 0x0000000800007223 */ /* 0x000fe20000010021 */
[----:B------:R-:W-:-:S02]  /*a530*/  HADD2.F32 R31, -RZ, R14.H1_H1 ;  /* 0x3000000eff1f7230 */ /* 0x000fc40000004100 */
[----:B------:R-:W-:Y:S01]  /*a540*/  FFMA.FTZ R12, R18, R12, R35 ;  /* 0x0000000c120c7223 */ /* 0x000fe20000010023 */
[--C-:B------:R-:W-:Y:S02]  /*a550*/  HADD2.F32 R19, -RZ, R15.reuse.H0_H0 ;  /* 0x2000000fff137230 */ /* 0x100fe40000004100 */
[----:B------:R-:W-:Y:S02]  /*a560*/  HADD2.F32 R14, -RZ, R15.H1_H1 ;  /* 0x3000000fff0e7230 */ /* 0x000fe40000004100 */
        /* <DEDUP_REMOVED lines=17> */
.L_x_6144:
[----:B------:R-:W-:Y:S05]  /*a680*/  BSYNC B0 ;  /* 0x0000000000007941 */ /* 0x000fea0003800000 */
.L_x_6143:
[----:B-----5:R3:W-:Y:S02]  /*a690*/  STS.128 [R179], R20 ;  /* 0x00000014b3007388 */ /* 0x0207e40000000c00 */
.L_x_6142:
[----:B------:R-:W-:Y:S05]  /*a6a0*/  BSYNC B1 ;  /* 0x0000000000017941 */ /* 0x000fea0003800000 */
.L_x_6141:
        /* <DEDUP_REMOVED lines=37> */
[----:B--2---:R-:W-:Y:S02]  /*a900*/  HADD2.F32 R33, -RZ, R17.H0_H0 ;  /* 0x20000011ff217230 */ /* 0x004fe40000004100 */
[--C-:B----4-:R-:W-:Y:S02]  /*a910*/  HADD2.F32 R6, -RZ, R8.reuse.H0_H0 ;  /* 0x20000008ff067230 */ /* 0x110fe40000004100 */
[----:B---3--:R-:W-:Y:S02]  /*a920*/  HADD2.F32 R28, -RZ, R8.H1_H1 ;  /* 0x30000008ff1c7230 */ /* 0x008fe40000004100 */
        /* <DEDUP_REMOVED lines=27> */
[--C-:B------:R-:W-:Y:S02]  /*aae0*/  HADD2.F32 R8, -RZ, R12.reuse.H0_H0 ;  /* 0x2000000cff087230 */ /* 0x100fe40000004100 */
        /* <DEDUP_REMOVED lines=29> */
.L_x_6148:
[----:B------:R-:W-:Y:S05]  /*acc0*/  BSYNC B0 ;  /* 0x0000000000007941 */ /* 0x000fea0003800000 */
.L_x_6147:
[----:B-----5:R1:W-:Y:S02]  /*acd0*/  STS.128 [R179+0x800], R20 ;  /* 0x00080014b3007388 */ /* 0x0203e40000000c00 */
.L_x_6146:
[----:B------:R-:W-:Y:S05]  /*ace0*/  BSYNC B1 ;  /* 0x0000000000017941 */ /* 0x000fea0003800000 */
.L_x_6145:
        /* <DEDUP_REMOVED lines=29> */
[----:B------:R-:W1:Y:S03]  /*aec0*/  LDG.E.128 R16, desc[UR6][R16.64] ;  /* 0x0000000610107981 */ /* 0x000e66000c1e1d00 */
[----:B------:R-:W-:Y:S01]  /*aed0*/  LEA.HI.X R11, R9, UR9, R8, 0x1, P1 ;  /* 0x00000009090b7c11 */ /* 0x000fe200088f0c08 */
[----:B------:R-:W-:Y:S01]  /*aee0*/  ULDC.64 UR8, c[0x0][0x358] ;  /* 0x0000d60000087ab9 */ /* 0x000fe20000000a00 */
[----:B------:R-:W-:-:S04]  /*aef0*/  IADD3 R13, P1, R14, R13, RZ ;  /* 0x0000000d0e0d7210 */ /* 0x000fc80007f3e0ff */
[----:B------:R-:W2:Y:S01]  /*af00*/  LDG.E.128 R8, desc[UR6][R10.64] ;  /* 0x000000060a087981 */ /* 0x000ea2000c1e1d00 */
[----:B------:R-:W-:Y:S02]  /*af10*/  LEA.HI.X.SX32 R12, R14, R12, 0x1, P1 ;  /* 0x0000000c0e0c7211 */ /* 0x000fe400008f0eff */
[----:B------:R-:W-:-:S04]  /*af20*/  LEA R14, P1, R13, UR8, 0x1 ;  /* 0x000000080d0e7c11 */ /* 0x000fc8000f8208ff */
[----:B------:R-:W-:-:S06]  /*af30*/  LEA.HI.X R15, R13, UR9, R12, 0x1, P1 ;  /* 0x000000090d0f7c11 */ /* 0x000fcc00088f0c0c */
[----:B------:R-:W3:Y:S01]  /*af40*/  LDG.E.128 R12, desc[UR6][R14.64] ;  /* 0x000000060e0c7981 */ /* 0x000ee2000c1e1d00 */
[----:B-1----:R-:W-:Y:S01]  /*af50*/  MOV R26, R19 ;  /* 0x00000013001a7202 */ /* 0x002fe20000000f00 */
[----:B------:R-:W-:Y:S02]  /*af60*/  HADD2.F32 R30, -RZ, R16.H0_H0 ;  /* 0x20000010ff1e7230 */ /* 0x000fe40000004100 */
[----:B------:R-:W-:Y:S02]  /*af70*/  HADD2.F32 R31, -RZ, R17.H0_H0 ;  /* 0x20000011ff1f7230 */ /* 0x000fe40000004100 */
[--C-:B--2---:R-:W-:Y:S02]  /*af80*/  HADD2.F32 R19, -RZ, R8.reuse.H0_H0 ;  /* 0x20000008ff137230 */ /* 0x104fe40000004100 */
[----:B------:R-:W-:Y:S02]  /*af90*/  HADD2.F32 R27, -RZ, R8.H1_H1 ;  /* 0x30000008ff1b7230 */ /* 0x000fe40000004100 */
[----:B------:R-:W-:-:S02]  /*afa0*/  HADD2.F32 R8, -RZ, R9.H0_H0 ;  /* 0x20000009ff087230 */ /* 0x000fc40000004100 */
[----:B------:R-:W-:Y:S01]  /*afb0*/  @!P0 FADD.FTZ R19, -R19, -RZ ;  /* 0x800000ff13138221 */ /* 0x000fe20000010100 */
[----:B------:R-:W-:Y:S02]  /*afc0*/  HADD2.F32 R28, -RZ, R9.H1_H1 ;  /* 0x30000009ff1c7230 */ /* 0x000fe40000004100 */
[--C-:B------:R-:W-:Y:S02]  /*afd0*/  HADD2.F32 R9, -RZ, R10.reuse.H0_H0 ;  /* 0x2000000aff097230 */ /* 0x100fe40000004100 */
[----:B------:R-:W-:Y:S01]  /*afe0*/  @!P0 FADD.FTZ R8, -R8, -RZ ;  /* 0x800000ff08088221 */ /* 0x000fe20000010100 */
[----:B------:R-:W-:Y:S02]  /*aff0*/  HADD2.F32 R29, -RZ, R10.H1_H1 ;  /* 0x3000000aff1d7230 */ /* 0x000fe40000004100 */
        /* <DEDUP_REMOVED lines=22> */
[--C-:B---3--:R-:W-:Y:S02]  /*b160*/  HADD2.F32 R8, -RZ, R12.reuse.H0_H0 ;  /* 0x2000000cff087230 */ /* 0x108fe40000004100 */
        /* <DEDUP_REMOVED lines=27> */
.L_x_6152:
[----:B------:R-:W-:Y:S05]  /*b320*/  BSYNC B0 ;  /* 0x0000000000007941 */ /* 0x000fea0003800000 */
.L_x_6151:
[----:B-----5:R3:W-:Y:S02]  /*b330*/  STS.128 [R179+0x1000], R20 ;  /* 0x00100014b3007388 */ /* 0x0207e40000000c00 */
.L_x_6150:
[----:B------:R-:W-:Y:S05]  /*b340*/  BSYNC B1 ;  /* 0x0000000000017941 */ /* 0x000fea0003800000 */
.L_x_6149:
        /* <DEDUP_REMOVED lines=46> */
[----:B------:R-:W-:Y:S02]  /*b630*/  HADD2.F32 R9, -RZ, R9.H1_H1 ;  /* 0x30000009ff097230 */ /* 0x000fe40000004100 */
[----:B------:R-:W-:Y:S01]  /*b640*/  @!P0 FADD.FTZ R2, -R2, -RZ ;  /* 0x800000ff02028221 */ /* 0x000fe20000010100 */
[--C-:B------:R-:W-:Y:S02]  /*b650*/  HADD2.F32 R4, -RZ, R10.reuse.H0_H0 ;  /* 0x2000000aff047230 */ /* 0x100fe40000004100 */
[----:B------:R-:W-:Y:S01]  /*b660*/  @!P0 FADD.FTZ R3, -R3, -RZ ;  /* 0x800000ff03038221 */ /* 0x000fe20000010100 */
[----:B------:R-:W-:Y:S02]  /*b670*/  HADD2.F32 R5, -RZ, R11.H0_H0 ;  /* 0x2000000bff057230 */ /* 0x000fe40000004100 */
[----:B------:R-:W-:Y:S01]  /*b680*/  @!P0 FADD.FTZ R8, -R8, -RZ ;  /* 0x800000ff08088221 */ /* 0x000fe20000010100 */
[----:B------:R-:W-:-:S02]  /*b690*/  HADD2.F32 R10, -RZ, R10.H1_H1 ;  /* 0x3000000aff0a7230 */ /* 0x000fc40000004100 */
[----:B------:R-:W-:Y:S01]  /*b6a0*/  @!P0 FADD.FTZ R9, -R9, -RZ ;  /* 0x800000ff09098221 */ /* 0x000fe20000010100 */
[----:B------:R-:W-:Y:S02]  /*b6b0*/  HADD2.F32 R11, -RZ, R11.H1_H1 ;  /* 0x3000000bff0b7230 */ /* 0x000fe40000004100 */
[----:B------:R-:W-:Y:S01]  /*b6c0*/  FMUL.FTZ R21, R21, R2 ;  /* 0x0000000215157220 */ /* 0x000fe20000410000 */
[----:B------:R-:W-:Y:S01]  /*b6d0*/  FMUL.FTZ R22, R22, R3 ;  /* 0x0000000316167220 */ /* 0x000fe20000410000 */
[--C-:B------:R-:W-:Y:S02]  /*b6e0*/  HADD2.F32 R3, -RZ, R26.reuse.H1_H1 ;  /* 0x3000001aff037230 */ /* 0x100fe40000004100 */
[----:B------:R-:W-:Y:S01]  /*b6f0*/  FMUL.FTZ R23, R23, R8 ;  /* 0x0000000817177220 */ /* 0x000fe20000410000 */
[----:B------:R-:W-:Y:S02]  /*b700*/  HADD2.F32 R2, -RZ, R27.H1_H1 ;  /* 0x3000001bff027230 */ /* 0x000fe40000004100 */
[----:B------:R-:W-:Y:S01]  /*b710*/  FMUL.FTZ R24, R24, R9 ;  /* 0x0000000918187220 */ /* 0x000fe20000410000 */
[----:B------:R-:W-:Y:S01]  /*b720*/  @!P0 FADD.FTZ R10, -R10, -RZ ;  /* 0x800000ff0a0a8221 */ /* 0x000fe20000010100 */
[----:B------:R-:W-:Y:S01]  /*b730*/  @!P0 FADD.FTZ R11, -R11, -RZ ;  /* 0x800000ff0b0b8221 */ /* 0x000fe20000010100 */
[----:B------:R-:W-:-:S02]  /*b740*/  HADD2.F32 R9, -RZ, R26.H0_H0 ;  /* 0x2000001aff097230 */ /* 0x000fc40000004100 */
[----:B------:R-:W-:Y:S01]  /*b750*/  @!P0 FADD.FTZ R4, -R4, -RZ ;  /* 0x800000ff04048221 */ /* 0x000fe20000010100 */
[----:B------:R-:W-:Y:S02]  /*b760*/  HADD2.F32 R8, -RZ, R27.H0_H0 ;  /* 0x2000001bff087230 */ /* 0x000fe40000004100 */
[----:B------:R-:W-:Y:S01]  /*b770*/  @!P0 FADD.FTZ R5, -R5, -RZ ;  /* 0x800000ff05058221 */ /* 0x000fe20000010100 */
[----:B------:R-:W-:Y:S01]  /*b780*/  FMUL.FTZ R10, R3, R10 ;  /* 0x0000000a030a7220 */ /* 0x000fe20000410000 */
[----:B------:R-:W-:Y:S01]  /*b790*/  FMUL.FTZ R11, R2, R11 ;  /* 0x0000000b020b7220 */ /* 0x000fe20000410000 */
[----:B-----5:R-:W-:Y:S02]  /*b7a0*/  HADD2.F32 R2, -RZ, R16.H0_H0 ;  /* 0x20000010ff027230 */ /* 0x020fe40000004100 */
[----:B------:R-:W-:Y:S01]  /*b7b0*/  FMUL.FTZ R4, R9, R4 ;  /* 0x0000000409047220 */ /* 0x000fe20000410000 */
[----:B--2---:R-:W-:Y:S02]  /*b7c0*/  HADD2.F32 R3, -RZ, R12.H0_H0 ;  /* 0x2000000cff037230 */ /* 0x004fe40000004100 */
[----:B------:R-:W-:Y:S01]  /*b7d0*/  FMUL.FTZ R5, R8, R5 ;  /* 0x0000000508057220 */ /* 0x000fe20000410000 */
[----:B------:R-:W-:-:S02]  /*b7e0*/  HADD2.F32 R16, -RZ, R16.H1_H1 ;  /* 0x30000010ff107230 */ /* 0x000fc40000004100 */
[----:B------:R-:W-:Y:S02]  /*b7f0*/  HADD2.F32 R12, -RZ, R12.H1_H1 ;  /* 0x3000000cff0c7230 */ /* 0x000fe40000004100 */
[----:B------:R-:W-:Y:S02]  /*b800*/  HADD2.F32 R9, -RZ, R17.H0_H0 ;  /* 0x20000011ff097230 */ /* 0x000fe40000004100 */
[--C-:B------:R-:W-:Y:S02]  /*b810*/  HADD2.F32 R8, -RZ, R13.reuse.H0_H0 ;  /* 0x2000000dff087230 */ /* 0x100fe40000004100 */
[----:B------:R-:W-:Y:S01]  /*b820*/  FFMA.FTZ R23, R16, R12, R23 ;  /* 0x0000000c10177223 */ /* 0x000fe20000010017 */
[----:B------:R-:W-:Y:S02]  /*b830*/  HADD2.F32 R25, -RZ, R13.H1_H1 ;  /* 0x3000000dff197230 */ /* 0x000fe40000004100 */
[----:B------:R-:W-:Y:S01]  /*b840*/  FFMA.FTZ R2, R2, R3, R21 ;  /* 0x0000000302027223 */ /* 0x000fe20000010015 */
[----:B------:R-:W-:-:S02]  /*b850*/  HADD2.F32 R13, -RZ, R14.H0_H0 ;  /* 0x2000000eff0d7230 */ /* 0x000fc40000004100 */
[----:B------:R-:W-:Y:S01]  /*b860*/  FFMA.FTZ R8, R9, R8, R22 ;  /* 0x0000000809087223 */ /* 0x000fe20000010016 */
[----:B------:R-:W-:Y:S02]  /*b870*/  HADD2.F32 R27, -RZ, R14.H1_H1 ;  /* 0x3000000eff1b7230 */ /* 0x000fe40000004100 */
[--C-:B------:R-:W-:Y:S02]  /*b880*/  HADD2.F32 R14, -RZ, R15.reuse.H0_H0 ;  /* 0x2000000fff0e7230 */ /* 0x100fe40000004100 */
[----:B------:R-:W-:Y:S02]  /*b890*/  HADD2.F32 R26, -RZ, R15.H1_H1 ;  /* 0x3000000fff1a7230 */ /* 0x000fe40000004100 */
[--C-:B------:R-:W-:Y:S02]  /*b8a0*/  HADD2.F32 R12, -RZ, R19.reuse.H0_H0 ;  /* 0x20000013ff0c7230 */ /* 0x100fe40000004100 */
[----:B------:R-:W-:Y:S02]  /*b8b0*/  HADD2.F32 R16, -RZ, R19.H1_H1 ;  /* 0x30000013ff107230 */ /* 0x000fe40000004100 */
        /* <DEDUP_REMOVED lines=13> */
.L_x_6154:
[----:B------:R-:W-:Y:S05]  /*b990*/  BSYNC B0 ;  /* 0x0000000000007941 */ /* 0x000fea0003800000 */
.L_x_6153:
[----:B-----5:R1:W-:Y:S01]  /*b9a0*/  STS.128 [R179+0x1800], R16 ;  /* 0x00180010b3007388 */ /* 0x0203e20000000c00 */
[----:B------:R-:W-:Y:S05]  /*b9b0*/  BRA `(.L_x_6138) ;  /* 0x00000004002c7947 */ /* 0x000fea0003800000 */
.L_x_6124:
[----:B------:R-:W1:Y:S01]  /*b9c0*/  S2R R7, SR_CTAID.X ;  /* 0x0000000000077919 */ /* 0x000e620000002500 */
        /* <DEDUP_REMOVED lines=21> */
.L_x_6156:
[----:B------:R-:W-:Y:S05]  /*bb20*/  BSYNC B0 ;  /* 0x0000000000007941 */ /* 0x000fea0003800000 */
.L_x_6155:
[----:B------:R-:W-:Y:S04]  /*bb30*/  BSSY B0, `(.L_x_6157) ;  /* 0x0000010000007945 */ /* 0x000fe80003800000 */
[----:B------:R-:W-:Y:S05]  /*bb40*/  @P1 BRA `(.L_x_6158) ;  /* 0x0000000000381947 */ /* 0x000fea0003800000 */
[----:B------:R-:W-:Y:S02]  /*bb50*/  ULDC UR5, c[0x0][0x2d0] ;  /* 0x0000b40000057ab9 */ /* 0x000fe40000000800 */
[----:B------:R-:W-:-:S13]  /*bb60*/  ISETP.GE.AND P0, PT, R100, UR5, PT ;  /* 0x0000000564007c0c */ /* 0x000fda000bf06270 */
[----:B------:R1:W-:Y:S01]  /*bb70*/  @P0 STS.128 [R179+0x800], RZ ;  /* 0x000800ffb3000388 */ /* 0x0003e20000000c00 */
[----:B------:R-:W-:Y:S05]  /*bb80*/  @P0 BRA `(.L_x_6158) ;  /* 0x0000000000280947 */ /* 0x000fea0003800000 */
[----:B-1----:R-:W1:Y:S01]  /*bb90*/  LDC.64 R2, c[0x0][0x240] ;  /* 0x00009000ff027b82 */ /* 0x002e620000000a00 */
[----:B------:R-:W-:Y:S01]  /*bba0*/  ULDC.64 UR8, c[0x0][0x210] ;  /* 0x0000840000087ab9 */ /* 0x000fe20000000a00 */
[----:B-1----:R-:W-:-:S04]  /*bbb0*/  LEA R4, P0, R2, R124, 0x4 ;  /* 0x0000007c02047211 */ /* 0x002fc800078020ff */
[----:B------:R-:W-:Y:S02]  /*bbc0*/  LEA.HI.X R3, R2, R127, R3, 0x4, P0 ;  /* 0x0000007f02037211 */ /* 0x000fe400000f2403 */
[----:B------:R-:W-:-:S04]  /*bbd0*/  LEA R2, P0, R4, UR8, 0x1 ;  /* 0x0000000804027c11 */ /* 0x000fc8000f8008ff */
[----:B------:R-:W-:-:S05]  /*bbe0*/  LEA.HI.X R3, R4, UR9, R3, 0x1, P0 ;  /* 0x0000000904037c11 */ /* 0x000fca00080f0c03 */
[----:B------:R-:W-:Y:S01]  /*bbf0*/  @!PT LDS RZ, [RZ] ;  /* 0x00000000fffff984 */ /* 0x000fe20000000800 */
[----:B------:R-:W-:Y:S01]  /*bc00*/  @!PT LDS RZ, [RZ] ;  /* 0x00000000fffff984 */ /* 0x000fe20000000800 */
[----:B------:R-:W-:Y:S01]  /*bc10*/  @!PT LDS RZ, [RZ] ;  /* 0x00000000fffff984 */ /* 0x000fe20000000800 */
[----:B------:R1:W-:Y:S04]  /*bc20*/  LDGSTS.E.BYPASS.LTC128B.128 [R179+0x800], desc[UR6][R2.64] ;  /* 0x0080000002b37fae */ /* 0x0003e8000b901d46 */
.L_x_6158:
[----:B------:R-:W-:Y:S05]  /*bc30*/  BSYNC B0 ;  /* 0x0000000000007941 */ /* 0x000fea0003800000 */
.L_x_6157:
        /* <DEDUP_REMOVED lines=16> */
.L_x_6160:
[----:B------:R-:W-:Y:S05]  /*bd40*/  BSYNC B0 ;  /* 0x0000000000007941 */ /* 0x000fea0003800000 */
.L_x_6159:
[----:B------:R-:W-:Y:S05]  /*bd50*/  @P3 BRA `(.L_x_6138) ;  /* 0x0000000000443947 */ /* 0x000fea0003800000 */
[----:B------:R-:W-:Y:S02]  /*bd60*/  ULDC UR5, c[0x0][0x2d0] ;  /* 0x0000b40000057ab9 */ /* 0x000fe40000000800 */
[----:B------:R-:W-:-:S13]  /*bd70*/  ISETP.GE.AND P0, PT, R100, UR5, PT ;  /* 0x0000000564007c0c */ /* 0x000fda000bf06270 */
[----:B------:R1:W-:Y:S01]  /*bd80*/  @P0 STS.128 [R179+0x1800], RZ ;  /* 0x001800ffb3000388 */ /* 0x0003e20000000c00 */
[----:B------:R-:W-:Y:S05]  /*bd90*/  @P0 BRA `(.L_x_6138) ;  /* 0x0000000000340947 */ /* 0x000fea0003800000 */
[----:B-1----:R-:W1:Y:S01]  /*bda0*/  LDC.64 R2, c[0x0][0x240] ;  /* 0x00009000ff027b82 */ /* 0x002e620000000a00 */
[----:B------:R-:W-:Y:S01]  /*bdb0*/  MOV R4, R124 ;  /* 0x0000007c00047202 */ /* 0x000fe20000000f00 */
[----:B------:R-:W-:Y:S01]  /*bdc0*/  ULDC.64 UR8, c[0x0][0x210] ;  /* 0x0000840000087ab9 */ /* 0x000fe20000000a00 */
[----:B------:R-:W-:-:S03]  /*bdd0*/  MOV R5, R127 ;  /* 0x0000007f00057202 */ /* 0x000fc60000000f00 */
[----:B-1----:R-:W-:-:S04]  /*bde0*/  IMAD.WIDE.U32 R4, R2, 0x30, R4 ;  /* 0x0000003002047825 */ /* 0x002fc800078e0004 */
        /* <DEDUP_REMOVED lines=8> */
.L_x_6138:
[----:B------:R-:W-:Y:S05]  /*be70*/  BSYNC B2 ;  /* 0x0000000000027941 */ /* 0x000fea0003800000 */
.L_x_6123:
[----:B------:R-:W-:Y:S01]  /*be80*/  VIADD R184, R48, 0xffffffff ;  /* 0xffffffff30b87836 */ /* 0x000fe20000000000 */
[----:B------:R-:W-:Y:S01]  /*be90*/  ULDC.64 UR12, c[0x0][0x218] ;  /* 0x00008600000c7ab9 */ /* 0x000fe20000000a00 */
[----:B------:R-:W2:Y:S01]  /*bea0*/  S2R R4, SR_TID.X ;  /* 0x0000000000047919 */ /* 0x000ea20000002100 */
[----:B------:R-:W-:Y:S01]  /*beb0*/  LEA R182, P0, R118, UR12, 0x1 ;  /* 0x0000000c76b67c11 */ /* 0x000fe2000f8008ff */
[----:B-1----:R-:W-:Y:S01]  /*bec0*/  IMAD.SHL.U32 R2, R184, 0x80, RZ ;  /* 0x00000080b8027824 */ /* 0x002fe200078e00ff */
[----:B------:R-:W-:Y:S01]  /*bed0*/  BSSY B0, `(.L_x_6161) ;  /* 0x0000015000007945 */ /* 0x000fe20003800000 */
[----:B--234-:R-:W-:Y:S01]  /*bee0*/  VIADD R14, R122, 0x40 ;  /* 0x000000407a0e7836 */ /* 0x01cfe20000000000 */
        /* <DEDUP_REMOVED lines=19> */
.L_x_6162:
[----:B------:R-:W-:Y:S05]  /*c020*/  BSYNC B0 ;  /* 0x0000000000007941 */ /* 0x000fea0003800000 */
.L_x_6161:
        /* <DEDUP_REMOVED lines=14> */
.L_x_6164:
[----:B------:R-:W-:Y:S05]  /*c110*/  BSYNC B0 ;  /* 0x0000000000007941 */ /* 0x000fea0003800000 */
.L_x_6163:
        /* <DEDUP_REMOVED lines=8> */
[----:B----4-:R-:W4:Y:S02]  /*c1a0*/  LDC.64 R8, c[0x0][0x248] ;  /* 0x00009200ff087b82 */ /* 0x010f240000000a00 */
[----:B----4-:R-:W-:-:S04]  /*c1b0*/  LEA R16, P0, R8, R182, 0x6 ;  /* 0x000000b608107211 */ /* 0x010fc800078030ff */
[----:B------:R-:W-:-:S05]  /*c1c0*/  LEA.HI.X R17, R8, R183, R9, 0x6, P0 ;  /* 0x000000b708117211 */ /* 0x000fca00000f3409 */
[----:B------:R-:W-:Y:S01]  /*c1d0*/  @!PT LDS RZ, [RZ] ;  /* 0x00000000fffff984 */ /* 0x000fe20000000800 */
[----:B------:R-:W-:Y:S01]  /*c1e0*/  @!PT LDS RZ, [RZ] ;  /* 0x00000000fffff984 */ /* 0x000fe20000000800 */
[----:B------:R-:W-:Y:S01]  /*c1f0*/  @!PT LDS RZ, [RZ] ;  /* 0x00000000fffff984 */ /* 0x000fe20000000800 */
[----:B------:R4:W-:Y:S04]  /*c200*/  LDGSTS.E.BYPASS.LTC128B.128 [R179+0x3000], desc[UR6][R16.64] ;  /* 0x0300000010b37fae */ /* 0x0009e8000b901d46 */
.L_x_6166:
[----:B------:R-:W-:Y:S05]  /*c210*/  BSYNC B0 ;  /* 0x0000000000007941 */ /* 0x000fea0003800000 */
.L_x_6165:
[----:B------:R-:W-:Y:S04]  /*c220*/  BSSY B0, `(.L_x_6167) ;  /* 0x000000e000007945 */ /* 0x000fe80003800000 */
[----:B------:R-:W-:Y:S05]  /*c230*/  @P3 BRA `(.L_x_6168) ;  /* 0x0000000000303947 */ /* 0x000fea0003800000 */
[----:B------:R-:W-:Y:S02]  /*c240*/  ULDC UR5, c[0x0][0x2d0] ;  /* 0x0000b40000057ab9 */ /* 0x000fe40000000800 */
[----:B------:R-:W-:-:S13]  /*c250*/  ISETP.GE.AND P0, PT, R100, UR5, PT ;  /* 0x0000000564007c0c */ /* 0x000fda000bf06270 */
[----:B------:R1:W-:Y:S01]  /*c260*/  @P0 STS.128 [R179+0x3800], RZ ;  /* 0x003800ffb3000388 */ /* 0x0003e20000000c00 */
[----:B------:R-:W-:Y:S05]  /*c270*/  @P0 BRA `(.L_x_6168) ;  /* 0x0000000000200947 */ /* 0x000fea0003800000 */
[----:B----4-:R-:W4:Y:S02]  /*c280*/  LDC.64 R8, c[0x0][0x248] ;  /* 0x00009200ff087b82 */ /* 0x010f240000000a00 */
[----:B----4-:R-:W-:-:S04]  /*c290*/  IMAD.WIDE.U32 R16, R8, 0x60, R182 ;  /* 0x0000006008107825 */ /* 0x010fc800078e00b6 */
[----:B------:R-:W-:-:S05]  /*c2a0*/  IMAD R9, R9, 0x60, RZ ;  /* 0x0000006009097824 */ /* 0x000fca00078e02ff */
[----:B------:R-:W-:-:S05]  /*c2b0*/  IADD3 R17, R9, R17, RZ ;  /* 0x0000001109117210 */ /* 0x000fca0007ffe0ff */
[----:B------:R-:W-:Y:S01]  /*c2c0*/  @!PT LDS RZ, [RZ] ;  /* 0x00000000fffff984 */ /* 0x000fe20000000800 */
[----:B------:R-:W-:Y:S01]  /*c2d0*/  @!PT LDS RZ, [RZ] ;  /* 0x00000000fffff984 */ /* 0x000fe20000000800 */
[----:B------:R-:W-:Y:S01]  /*c2e0*/  @!PT LDS RZ, [RZ] ;  /* 0x00000000fffff984 */ /* 0x000fe20000000800 */
[----:B------:R4:W-:Y:S02]  /*c2f0*/  LDGSTS.E.BYPASS.LTC128B.128 [R179+0x3800], desc[UR6][R16.64] ;  /* 0x0380000010b37fae */ /* 0x0009e4000b901d46 */
.L_x_6168:
[----:B------:R-:W-:Y:S05]  /*c300*/  BSYNC B0 ;  /* 0x0000000000007941 */ /* 0x000fea0003800000 */
.L_x_6167:
[----:B------:R-:W-:Y:S04]  /*c310*/  BSSY B0, `(.L_x_6169) ;  /* 0x000000d000007945 */ /* 0x000fe80003800000 */
        /* <DEDUP_REMOVED lines=12> */
.L_x_6170:
[----:B------:R-:W-:Y:S05]  /*c3e0*/  BSYNC B0 ;  /* 0x0000000000007941 */ /* 0x000fea0003800000 */
.L_x_6169:
        /* <DEDUP_REMOVED lines=14> */
.L_x_6172:
[----:B------:R-:W-:Y:S05]  /*c4d0*/  BSYNC B0 ;  /* 0x0000000000007941 */ /* 0x000fea0003800000 */
.L_x_6171:
        /* <DEDUP_REMOVED lines=14> */
.L_x_6174:
[----:B------:R-:W-:Y:S05]  /*c5c0*/  BSYNC B0 ;  /* 0x0000000000007941 */ /* 0x000fea0003800000 */
.L_x_6173:
        /* <DEDUP_REMOVED lines=14> */
.L_x_6176:
[----:B------:R-:W-:Y:S05]  /*c6b0*/  BSYNC B0 ;  /* 0x0000000000007941 */ /* 0x000fea0003800000 */
.L_x_6175:
[----:B------:R-:W0:Y:S01]  /*c6c0*/  LDGDEPBAR ;  /* 0x00000000000079af */ /* 0x000e220000000000 */
[----:B------:R-:W-:Y:S01]  /*c6d0*/  ISETP.GE.AND P0, PT, R122, R5, PT ;  /* 0x000000057a00720c */ /* 0x000fe20003f06270 */
[----:B------:R-:W-:Y:S01]  /*c6e0*/  ULDC.64 UR10, c[0x0][0x220] ;  /* 0x00008800000a7ab9 */ /* 0x000fe20000000a00 */
[----:B----4-:R-:W-:Y:S01]  /*c6f0*/  LOP3.LUT R8, R11, 0xfffffffe, RZ, 0xc0, !PT ;  /* 0xfffffffe0b087812 */ /* 0x010fe200078ec0ff */
        /* <DEDUP_REMOVED lines=26> */
.L_x_6178:
[----:B------:R-:W-:Y:S05]  /*c8a0*/  BSYNC B0 ;  /* 0x0000000000007941 */ /* 0x000fea0003800000 */
.L_x_6177:
        /* <DEDUP_REMOVED lines=32> */
.L_x_6180:
[----:B------:R-:W-:Y:S05]  /*cab0*/  BSYNC B0 ;  /* 0x0000000000007941 */ /* 0x000fea0003800000 */
.L_x_6179:
        /* <DEDUP_REMOVED lines=19> */
.L_x_6182:
[----:B------:R-:W-:Y:S05]  /*cbf0*/  BSYNC B0 ;  /* 0x0000000000007941 */ /* 0x000fea0003800000 */
.L_x_6181:
        /* <DEDUP_REMOVED lines=15> */
.L_x_6184:
[----:B------:R-:W-:Y:S05]  /*ccf0*/  BSYNC B0 ;  /* 0x0000000000007941 */ /* 0x000fea0003800000 */
.L_x_6183:
        /* <DEDUP_REMOVED lines=14> */
.L_x_6186:
[----:B------:R-:W-:Y:S05]  /*cde0*/  BSYNC B0 ;  /* 0x0000000000007941 */ /* 0x000fea0003800000 */
.L_x_6185:
        /* <DEDUP_REMOVED lines=16> */
.L_x_6188:
[----:B------:R-:W-:Y:S05]  /*cef0*/  BSYNC B0 ;  /* 0x0000000000007941 */ /* 0x000fea0003800000 */
.L_x_6187:
        /* <DEDUP_REMOVED lines=15> */
.L_x_6190:
[----:B------:R-:W-:Y:S05]  /*cff0*/  BSYNC B0 ;  /* 0x0000000000007941 */ /* 0x000fea0003800000 */
.L_x_6189:
        /* <DEDUP_REMOVED lines=15> */
.L_x_6192:
[----:B------:R-:W-:Y:S05]  /*d0f0*/  BSYNC B0 ;  /* 0x0000000000007941 */ /* 0x000fea0003800000 */
.L_x_6191:
        /* <DEDUP_REMOVED lines=8> */
[C---:B------:R-:W-:Y:S01]  /*d180*/  VIADD R6, R169.reuse, 0x2000 ;  /* 0x00002000a9067836 */ /* 0x040fe20000000000 */
[----:B------:R-:W-:Y:S01]  /*d190*/  SEL R0, R0, 0xffffffe0, !P1 ;  /* 0xffffffe000007807 */ /* 0x000fe20004800000 */
[C---:B------:R-:W-:Y:S01]  /*d1a0*/  VIADD R166, R169.reuse, 0x2040 ;  /* 0x00002040a9a67836 */ /* 0x040fe20000000000 */
[----:B------:R-:W-:Y:S01]  /*d1b0*/  LOP3.LUT P0, RZ, R50, 0x4, RZ, 0xc0, !PT ;  /* 0x0000000432ff7812 */ /* 0x000fe2000780c0ff */
[----:B------:R-:W-:Y:S01]  /*d1c0*/  IMAD.IADD R168, R170, 0x1, R3 ;  /* 0x00000001aaa87824 */ /* 0x000fe200078e0203 */
[----:B------:R-:W2:Y:S01]  /*d1d0*/  LDSM.16.M88.4 R28, [R169+0x2800] ;  /* 0x00280000a91c783b */ /* 0x000ea20000000200 */
[----:B------:R-:W-:Y:S01]  /*d1e0*/  IMAD.IADD R163, R169, 0x1, R0 ;  /* 0x00000001a9a37824 */ /* 0x000fe200078e0200 */
[----:B------:R-:W-:Y:S01]  /*d1f0*/  SEL R5, R5, 0xffffffc0, !P0 ;  /* 0xffffffc005057807 */ /* 0x000fe20004000000 */
[----:B------:R-:W-:Y:S01]  /*d200*/  @P2 VIADD R166, R6, 0xffffffc0 ;  /* 0xffffffc006a62836 */ /* 0x000fe20000000000 */
[----:B-1----:R-:W-:Y:S01]  /*d210*/  LDSM.16.M88.4 R8, [R168] ;  /* 0x00000000a808783b */ /* 0x002fe20000000200 */
[----:B------:R-:W-:-:S02]  /*d220*/  LOP3.LUT R178, R178, 0xfffffffe, RZ, 0xc0, !PT ;  /* 0xfffffffeb2b27812 */ /* 0x000fc400078ec0ff */
[----:B------:R-:W-:Y:S01]  /*d230*/  IMAD.IADD R167, R170, 0x1, R5 ;  /* 0x00000001aaa77824 */ /* 0x000fe200078e0205 */
[----:B------:R-:W1:Y:S01]  /*d240*/  LDSM.16.M88.4 R44, [R163+0x2000] ;  /* 0x00200000a32c783b */ /* 0x000e620000000200 */
[----:B------:R-:W-:Y:S02]  /*d250*/  IMAD.IADD R102, R0, 0x1, R166 ;  /* 0x0000000100667824 */ /* 0x000fe400078e02a6 */
[----:B------:R-:W-:Y:S01]  /*d260*/  IMAD.IADD R165, R3, 0x1, R167 ;  /* 0x0000000103a57824 */ /* 0x000fe200078e02a7 */
[----:B------:R-:W-:Y:S01]  /*d270*/  LDSM.16.M88.4 R12, [R167] ;  /* 0x00000000a70c783b */ /* 0x000fe20000000200 */
[C---:B------:R-:W-:Y:S02]  /*d280*/  VIADD R159, R166.reuse, 0x800 ;  /* 0x00000800a69f7836 */ /* 0x040fe40000000000 */
[C---:B------:R-:W-:Y:S01]  /*d290*/  VIADD R158, R166.reuse, 0x1000 ;  /* 0x00001000a69e7836 */ /* 0x040fe20000000000 */
[----:B------:R-:W-:Y:S01]  /*d2a0*/  LDSM.16.M88.4 R36, [R166] ;  /* 0x00000000a624783b */ /* 0x000fe20000000200 */
[----:B------:R-:W-:-:S02]  /*d2b0*/  VIADD R157, R166, 0x1800 ;  /* 0x00001800a69d7836 */ /* 0x000fc40000000000 */
[C---:B------:R-:W-:Y:S01]  /*d2c0*/  VIADD R156, R166.reuse, 0x2000 ;  /* 0x00002000a69c7836 */ /* 0x040fe20000000000 */
[----:B------:R-:W3:Y:S01]  /*d2d0*/  LDSM.16.M88.4 R56, [R163+0x2800] ;  /* 0x00280000a338783b */ /* 0x000ee20000000200 */
[C---:B------:R-:W-:Y:S02]  /*d2e0*/  VIADD R107, R166.reuse, 0x2800 ;  /* 0x00002800a66b7836 */ /* 0x040fe40000000000 */
[C---:B------:R-:W-:Y:S01]  /*d2f0*/  VIADD R106, R166.reuse, 0x3000 ;  /* 0x00003000a66a7836 */ /* 0x040fe20000000000 */
[----:B------:R-:W4:Y:S01]  /*d300*/  LDSM.16.M88.4 R52, [R169+0x3000] ;  /* 0x00300000a934783b */ /* 0x000f220000000200 */
[----:B------:R-:W-:-:S03]  /*d310*/  VIADD R104, R166, 0x3800 ;  /* 0x00003800a6687836 */ /* 0x000fc60000000000 */
[----:B------:R-:W-:Y:S01]  /*d320*/  LDSM.16.M88.4 R16, [R165] ;  /* 0x00000000a510783b */ /* 0x000fe20000000200 */
[C---:B-----5:R-:W-:Y:S03]  /*d330*/  HMMA.16816.F32 R32, R20.reuse, R60, RZ ;  /* 0x0000003c1420723c */ /* 0x060fe600000018ff */
[----:B------:R-:W5:Y:S04]  /*d340*/  LDSM.16.M88.4 R40, [R102] ;  /* 0x000000006628783b */ /* 0x000f680000000200 */
[----:B------:R-:W5:Y:S01]  /*d350*/  LDSM.16.M88.4 R72, [R163+0x3000] ;  /* 0x00300000a348783b */ /* 0x000f620000000200 */
[C---:B------:R-:W-:Y:S03]  /*d360*/  HMMA.16816.F32 R60, R20.reuse, R62, RZ ;  /* 0x0000003e143c723c */ /* 0x040fe600000018ff */
[----:B------:R-:W-:Y:S03]  /*d370*/  LDSM.16.M88.4 R68, [R102+0x800] ;  /* 0x000800006644783b */ /* 0x000fe60000000200 */
[C---:B--2---:R-:W-:Y:S01]  /*d380*/  HMMA.16816.F32 R24, R20.reuse, R28, RZ ;  /* 0x0000001c1418723c */ /* 0x044fe200000018ff */
[----:B------:R-:W-:Y:S04]  /*d390*/  LDSM.16.M88.4 R64, [R169+0x3800] ;  /* 0x00380000a940783b */ /* 0x000fe80000000200 */
[----:B------:R-:W0:Y:S01]  /*d3a0*/  LDGDEPBAR ;  /* 0x00000000000079af */ /* 0x000e220000000000 */
        /* <DEDUP_REMOVED lines=9> */
[C---:B----4-:R-:W-:Y:S06]  /*d440*/  HMMA.16816.F32 R36, R20.reuse, R52, RZ ;  /* 0x000000341424723c */ /* 0x050fec00000018ff */
[----:B------:R-:W-:Y:S06]  /*d450*/  HMMA.16816.F32 R52, R20, R54, RZ ;  /* 0x000000361434723c */ /* 0x000fec00000018ff */
[C---:B-----5:R-:W-:Y:S06]  /*d460*/  HMMA.16816.F32 R32, R16.reuse, R40, R32 ;  /* 0x000000281020723c */ /* 0x060fec0000001820 */
[----:B------:R-:W-:Y:S01]  /*d470*/  HMMA.16816.F32 R60, R16, R42, R60 ;  /* 0x0000002a103c723c */ /* 0x000fe2000000183c */
[----:B------:R-:W2:Y:S05]  /*d480*/  LDSM.16.M88.4 R40, [R166+0x1000] ;  /* 0x00100000a628783b */ /* 0x000eaa0000000200 */
[----:B------:R-:W-:Y:S06]  /*d490*/  HMMA.16816.F32 R36, R8, R72, R36 ;  /* 0x000000480824723c */ /* 0x000fec0000001824 */
[C---:B-1----:R-:W-:Y:S06]  /*d4a0*/  HMMA.16816.F32 R28, R12.reuse, R46, R28 ;  /* 0x0000002e0c1c723c */ /* 0x042fec000000181c */
[----:B------:R-:W-:Y:S01]  /*d4b0*/  FMUL.FTZ R33, R33, UR15 ;  /* 0x0000000f21217c20 */ /* 0x000fe20008410000 */
[----:B------:R-:W-:Y:S01]  /*d4c0*/  HMMA.16816.F32 R24, R12, R44, R24 ;  /* 0x0000002c0c18723c */ /* 0x000fe20000001818 */
[----:B------:R-:W-:Y:S01]  /*d4d0*/  FMUL.FTZ R0, R32, UR15 ;  /* 0x0000000f20007c20 */ /* 0x000fe20008410000 */
[----:B------:R-:W-:Y:S01]  /*d4e0*/  FMUL.FTZ R6, R34, UR15 ;  /* 0x0000000f22067c20 */ /* 0x000fe20008410000 */
[----:B------:R1:W3:Y:S01]  /*d4f0*/  MUFU.TANH R50, R33 ;  /* 0x0000002100327308 */ /* 0x0002e20000002400 */
[----:B------:R-:W-:Y:S01]  /*d500*/  FMUL.FTZ R72, R35, UR15 ;  /* 0x0000000f23487c20 */ /* 0x000fe20008410000 */
[----:B------:R-:W-:Y:S01]  /*d510*/  FMUL.FTZ R60, R60, UR15 ;  /* 0x0000000f3c3c7c20 */ /* 0x000fe20008410000 */
[----:B------:R-:W-:Y:S01]  /*d520*/  HMMA.16816.F32 R52, R8, R74, R52 ;  /* 0x0000004a0834723c */ /* 0x000fe20000001834 */
[----:B------:R-:W-:-:S04]  /*d530*/  FMUL.FTZ R73, R61, UR15 ;  /* 0x0000000f3d497c20 */ /* 0x000fc80008410000 */
[----:B------:R4:W-:Y:S01]  /*d540*/  MUFU.TANH R79, R60 ;  /* 0x0000003c004f7308 */ /* 0x0009e20000002400 */
[----:B------:R-:W-:Y:S01]  /*d550*/  HMMA.16816.F32 R44, R20, R64, RZ ;  /* 0x00000040142c723c */ /* 0x000fe200000018ff */
[----:B------:R-:W-:Y:S01]  /*d560*/  FMUL.FTZ R74, R62, UR15 ;  /* 0x0000000f3e4a7c20 */ /* 0x000fe20008410000 */
[----:B------:R-:W-:-:S04]  /*d570*/  FMUL.FTZ R75, R63, UR15 ;  /* 0x0000000f3f4b7c20 */ /* 0x000fc80008410000 */
[----:B------:R-:W-:Y:S01]  /*d580*/  HMMA.16816.F32 R28, R16, R70, R28 ;  /* 0x00000046101c723c */ /* 0x000fe2000000181c */
[----:B------:R-:W5:Y:S01]  /*d590*/  MUFU.TANH R72, R72 ;  /* 0x0000004800487308 */ /* 0x000f620000002400 */
[----:B-1----:R-:W1:Y:S04]  /*d5a0*/  LDSM.16.M88.4 R32, [R102+0x1000] ;  /* 0x001000006620783b */ /* 0x002e680000000200 */
[----:B--2---:R-:W-:Y:S03]  /*d5b0*/  HMMA.16816.F32 R36, R12, R40, R36 ;  /* 0x000000280c24723c */ /* 0x004fe60000001824 */
[----:B------:R-:W2:Y:S01]  /*d5c0*/  MUFU.TANH R74, R74 ;  /* 0x0000004a004a7308 */ /* 0x000ea20000002400 */
[----:B----4-:R-:W4:Y:S02]  /*d5d0*/  LDSM.16.M88.4 R60, [R166+0x1800] ;  /* 0x00180000a63c783b */ /* 0x010f240000000200 */
[----:B------:R-:W-:Y:S05]  /*d5e0*/  HMMA.16816.F32 R64, R20, R66, RZ ;  /* 0x000000421440723c */ /* 0x000fea00000018ff */
[----:B------:R-:W2:Y:S01]  /*d5f0*/  MUFU.TANH R75, R75 ;  /* 0x0000004b004b7308 */ /* 0x000ea20000002400 */
[----:B------:R-:W-:Y:S01]  /*d600*/  HMMA.16816.F32 R24, R16, R68, R24 ;  /* 0x000000441018723c */ /* 0x000fe20000001818 */
[----:B------:R-:W3:Y:S05]  /*d610*/  LDSM.16.M88.4 R68, [R169+0x4000] ;  /* 0x00400000a944783b */ /* 0x000eea0000000200 */
[----:B------:R-:W-:Y:S01]  /*d620*/  FMUL.FTZ R28, R28, UR15 ;  /* 0x0000000f1c1c7c20 */ /* 0x000fe20008410000 */
[----:B------:R-:W-:Y:S01]  /*d630*/  HMMA.16816.F32 R52, R12, R42, R52 ;  /* 0x0000002a0c34723c */ /* 0x000fe20000001834 */
[----:B------:R-:W-:Y:S01]  /*d640*/  FMUL.FTZ R82, R29, UR15 ;  /* 0x0000000f1d527c20 */ /* 0x000fe20008410000 */
[----:B------:R-:W-:Y:S01]  /*d650*/  FMUL.FTZ R86, R30, UR15 ;  /* 0x0000000f1e567c20 */ /* 0x000fe20008410000 */
[----:B------:R5:W-:Y:S01]  /*d660*/  MUFU.TANH R84, R28 ;  /* 0x0000001c00547308 */ /* 0x000be20000002400 */
[----:B------:R-:W-:Y:S01]  /*d670*/  FMUL.FTZ R87, R31, UR15 ;  /* 0x0000000f1f577c20 */ /* 0x000fe20008410000 */
[----:B------:R-:W-:Y:S01]  /*d680*/  LDSM.16.M88.4 R40, [R163+0x4000] ;  /* 0x00400000a328783b */ /* 0x000fe20000000200 */
[C---:B------:R-:W-:Y:S05]  /*d690*/  HMMA.16816.F32 R44, R8.reuse, R56, R44 ;  /* 0x00000038082c723c */ /* 0x040fea000000182c */
[----:B------:R-:W2:Y:S01]  /*d6a0*/  MUFU.TANH R73, R73 ;  /* 0x0000004900497308 */ /* 0x000ea20000002400 */
[----:B------:R-:W-:Y:S01]  /*d6b0*/  HMMA.16816.F32 R64, R8, R58, R64 ;  /* 0x0000003a0840723c */ /* 0x000fe20000001840 */
[----:B------:R-:W-:Y:S04]  /*d6c0*/  LDSM.16.M88.4 R56, [R166+0x2000] ;  /* 0x00200000a638783b */ /* 0x000fe80000000200 */
[----:B------:R-:W-:Y:S01]  /*d6d0*/  FMUL.FTZ R24, R24, UR15 ;  /* 0x0000000f18187c20 */ /* 0x000fe20008410000 */
[C---:B-1----:R-:W-:Y:S01]  /*d6e0*/  HMMA.16816.F32 R36, R16.reuse, R32, R36 ;  /* 0x000000201024723c */ /* 0x042fe20000001824 */
[----:B------:R-:W-:Y:S01]  /*d6f0*/  FMUL.FTZ R25, R25, UR15 ;  /* 0x0000000f19197c20 */ /* 0x000fe20008410000 */
[----:B-----5:R-:W1:Y:S01]  /*d700*/  LDSM.16.M88.4 R28, [R169+0x4800] ;  /* 0x00480000a91c783b */ /* 0x020e620000000200 */
[----:B------:R-:W5:Y:S01]  /*d710*/  MUFU.TANH R80, R24 ;  /* 0x0000001800507308 */ /* 0x000f620000002400 */
[----:B------:R-:W-:Y:S01]  /*d720*/  FMUL.FTZ R83, R26, UR15 ;  /* 0x0000000f1a537c20 */ /* 0x000fe20008410000 */
[----:B------:R-:W-:Y:S01]  /*d730*/  FMUL.FTZ R85, R27, UR15 ;  /* 0x0000000f1b557c20 */ /* 0x000fe20008410000 */
[----:B------:R-:W-:Y:S05]  /*d740*/  HMMA.16816.F32 R52, R16, R34, R52 ;  /* 0x000000221034723c */ /* 0x000fea0000001834 */
[----:B------:R2:W-:Y:S01]  /*d750*/  MUFU.TANH R81, R25 ;  /* 0x0000001900517308 */ /* 0x0005e20000002400 */
[----:B----4-:R-:W-:Y:S06]  /*d760*/  HMMA.16816.F32 R44, R12, R60, R44 ;  /* 0x0000003c0c2c723c */ /* 0x010fec000000182c */
[----:B---3--:R-:W-:Y:S01]  /*d770*/  HMMA.16816.F32 R32, R20, R68, RZ ;  /* 0x000000441420723c */ /* 0x008fe200000018ff */
[----:B------:R-:W3:Y:S05]  /*d780*/  MUFU.TANH R83, R83 ;  /* 0x0000005300537308 */ /* 0x000eea0000002400 */
[----:B------:R-:W-:Y:S01]  /*d790*/  FMUL.FTZ R36, R36, UR15 ;  /* 0x0000000f24247c20 */ /* 0x000fe20008410000 */
[----:B------:R-:W-:Y:S01]  /*d7a0*/  FMUL.FTZ R88, R37, UR15 ;  /* 0x0000000f25587c20 */ /* 0x000fe20008410000 */
[----:B------:R-:W-:Y:S01]  /*d7b0*/  FMUL.FTZ R205, R38, UR15 ;  /* 0x0000000f26cd7c20 */ /* 0x000fe20008410000 */
[----:B------:R-:W-:Y:S01]  /*d7c0*/  HMMA.16816.F32 R64, R12, R62, R64 ;  /* 0x0000003e0c40723c */ /* 0x000fe20000001840 */
[----:B--2---:R-:W2:Y:S01]  /*d7d0*/  LDSM.16.M88.4 R24, [R102+0x1800] ;  /* 0x001800006618783b */ /* 0x004ea20000000200 */
[----:B------:R4:W-:Y:S01]  /*d7e0*/  MUFU.TANH R209, R36 ;  /* 0x0000002400d17308 */ /* 0x0009e20000002400 */
[----:B------:R-:W-:Y:S01]  /*d7f0*/  FMUL.FTZ R203, R39, UR15 ;  /* 0x0000000f27cb7c20 */ /* 0x000fe20008410000 */
[----:B------:R-:W-:Y:S01]  /*d800*/  FMUL.FTZ R52, R52, UR15 ;  /* 0x0000000f34347c20 */ /* 0x000fe20008410000 */
[----:B------:R-:W-:Y:S01]  /*d810*/  FMUL.FTZ R53, R53, UR15 ;  /* 0x0000000f35357c20 */ /* 0x000fe20008410000 */
[----:B------:R-:W-:Y:S01]  /*d820*/  HMMA.16816.F32 R68, R20, R70, RZ ;  /* 0x000000461444723c */ /* 0x000fe200000018ff */
[----:B------:R-:W-:Y:S01]  /*d830*/  FMUL.FTZ R54, R54, UR15 ;  /* 0x0000000f36367c20 */ /* 0x000fe20008410000 */
[----:B------:R-:W-:-:S02]  /*d840*/  FMUL.FTZ R55, R55, UR15 ;  /* 0x0000000f37377c20 */ /* 0x000fc40008410000 */
[----:B------:R-:W-:Y:S02]  /*d850*/  MUFU.TANH R207, R52 ;  /* 0x0000003400cf7308 */ /* 0x000fe40000002400 */
[----:B-1----:R-:W-:Y:S06]  /*d860*/  HMMA.16816.F32 R60, R20, R28, RZ ;  /* 0x0000001c143c723c */ /* 0x002fec00000018ff */
[----:B------:R-:W-:Y:S01]  /*d870*/  MUFU.TANH R211, R53 ;  /* 0x0000003500d37308 */ /* 0x000fe20000002400 */
[----:B----4-:R-:W1:Y:S01]  /*d880*/  LDSM.16.M88.4 R36, [R163+0x4800] ;  /* 0x00480000a324783b */ /* 0x010e620000000200 */
[----:B------:R-:W-:Y:S06]  /*d890*/  HMMA.16816.F32 R32, R8, R40, R32 ;  /* 0x000000280820723c */ /* 0x000fec0000001820 */
[----:B------:R-:W-:Y:S01]  /*d8a0*/  MUFU.TANH R111, R54 ;  /* 0x00000036006f7308 */ /* 0x000fe20000002400 */
[----:B------:R-:W-:Y:S06]  /*d8b0*/  HMMA.16816.F32 R28, R20, R30, RZ ;  /* 0x0000001e141c723c */ /* 0x000fec00000018ff */
[----:B------:R-:W-:Y:S01]  /*d8c0*/  HMMA.16816.F32 R68, R8, R42, R68 ;  /* 0x0000002a0844723c */ /* 0x000fe20000001844 */
[----:B------:R-:W4:Y:S01]  /*d8d0*/  LDSM.16.M88.4 R40, [R102+0x2000] ;  /* 0x002000006628783b */ /* 0x000f220000000200 */
[----:B------:R5:W-:Y:S04]  /*d8e0*/  MUFU.TANH R201, R55 ;  /* 0x0000003700c97308 */ /* 0x000be80000002400 */
[C---:B--2---:R-:W-:Y:S04]  /*d8f0*/  HMMA.16816.F32 R44, R16.reuse, R24, R44 ;  /* 0x00000018102c723c */ /* 0x044fe8000000182c */
[----:B------:R-:W2:Y:S02]  /*d900*/  MUFU.TANH R85, R85 ;  /* 0x0000005500557308 */ /* 0x000ea40000002400 */
[----:B------:R-:W-:Y:S01]  /*d910*/  HMMA.16816.F32 R64, R16, R26, R64 ;  /* 0x0000001a1040723c */ /* 0x000fe20000001840 */
[----:B------:R-:W3:Y:S05]  /*d920*/  LDSM.16.M88.4 R24, [R166+0x2800] ;  /* 0x00280000a618783b */ /* 0x000eea0000000200 */
[----:B------:R-:W-:Y:S01]  /*d930*/  MUFU.TANH R82, R82 ;  /* 0x0000005200527308 */ /* 0x000fe20000002400 */
[----:B-----5:R-:W5:Y:S01]  /*d940*/  LDSM.16.M88.4 R52, [R169+0x5000] ;  /* 0x00500000a934783b */ /* 0x020f620000000200 */
[----:B------:R-:W-:Y:S06]  /*d950*/  HMMA.16816.F32 R32, R12, R56, R32 ;  /* 0x000000380c20723c */ /* 0x000fec0000001820 */
[----:B-1----:R-:W-:Y:S01]  /*d960*/  HMMA.16816.F32 R60, R8, R36, R60 ;  /* 0x00000024083c723c */ /* 0x002fe2000000183c */
[----:B------:R-:W1:Y:S03]  /*d970*/  MUFU.TANH R86, R86 ;  /* 0x0000005600567308 */ /* 0x000e660000002400 */
[----:B------:R-:W-:-:S02]  /*d980*/  FMUL.FTZ R44, R44, UR15 ;  /* 0x0000000f2c2c7c20 */ /* 0x000fc40008410000 */
[----:B------:R-:W-:Y:S01]  /*d990*/  HMMA.16816.F32 R28, R8, R38, R28 ;  /* 0x00000026081c723c */ /* 0x000fe2000000181c */
[----:B------:R-:W2:Y:S01]  /*d9a0*/  LDSM.16.M88.4 R36, [R102+0x2800] ;  /* 0x002800006624783b */ /* 0x000ea20000000200 */
[----:B------:R-:W-:Y:S01]  /*d9b0*/  FMUL.FTZ R193, R45, UR15 ;  /* 0x0000000f2dc17c20 */ /* 0x000fe20008410000 */
[----:B------:R4:W-:Y:S01]  /*d9c0*/  MUFU.TANH R123, R44 ;  /* 0x0000002c007b7308 */ /* 0x0009e20000002400 */
[----:B------:R-:W-:Y:S01]  /*d9d0*/  FMUL.FTZ R191, R46, UR15 ;  /* 0x0000000f2ebf7c20 */ /* 0x000fe20008410000 */
[----:B------:R-:W-:Y:S01]  /*d9e0*/  FMUL.FTZ R125, R47, UR15 ;  /* 0x0000000f2f7d7c20 */ /* 0x000fe20008410000 */
[----:B------:R-:W-:Y:S01]  /*d9f0*/  HMMA.16816.F32 R68, R12, R58, R68 ;  /* 0x0000003a0c44723c */ /* 0x000fe20000001844 */
[----:B------:R-:W-:Y:S01]  /*da00*/  LDSM.16.M88.4 R56, [R163+0x5000] ;  /* 0x00500000a338783b */ /* 0x000fe20000000200 */
[----:B------:R-:W-:Y:S01]  /*da10*/  FMUL.FTZ R64, R64, UR15 ;  /* 0x0000000f40407c20 */ /* 0x000fe20008410000 */
[----:B------:R-:W-:Y:S01]  /*da20*/  FMUL.FTZ R65, R65, UR15 ;  /* 0x0000000f41417c20 */ /* 0x000fe20008410000 */
[----:B------:R-:W-:Y:S01]  /*da30*/  FMUL.FTZ R66, R66, UR15 ;  /* 0x0000000f42427c20 */ /* 0x000fe20008410000 */
[----:B------:R-:W-:Y:S01]  /*da40*/  FMUL.FTZ R67, R67, UR15 ;  /* 0x0000000f43437c20 */ /* 0x000fe20008410000 */
[----:B------:R-:W-:Y:S01]  /*da50*/  MUFU.TANH R199, R64 ;  /* 0x0000004000c77308 */ /* 0x000fe20000002400 */
[----:B----4-:R-:W-:Y:S01]  /*da60*/  HMMA.16816.F32 R44, R16, R40, R32 ;  /* 0x00000028102c723c */ /* 0x010fe20000001820 */
[----:B------:R-:W4:Y:S06]  /*da70*/  LDSM.16.M88.4 R32, [R169+0x5800] ;  /* 0x00580000a920783b */ /* 0x000f2c0000000200 */
[----:B------:R-:W-:Y:S01]  /*da80*/  MUFU.TANH R197, R65 ;  /* 0x0000004100c57308 */ /* 0x000fe20000002400 */
[----:B---3--:R-:W-:Y:S07]  /*da90*/  HMMA.16816.F32 R60, R12, R24, R60 ;  /* 0x000000180c3c723c */ /* 0x008fee000000183c */
[----:B------:R-:W-:Y:S02]  /*daa0*/  MUFU.TANH R195, R66 ;  /* 0x0000004200c37308 */ /* 0x000fe40000002400 */
[----:B------:R-:W-:Y:S01]  /*dab0*/  HMMA.16816.F32 R68, R16, R42, R68 ;  /* 0x0000002a1044723c */ /* 0x000fe20000001844 */
[----:B------:R-:W-:-:S05]  /*dac0*/  LOP3.LUT R25, R78, 0xffffffe0, RZ, 0xc0, !PT ;  /* 0xffffffe04e197812 */ /* 0x000fca00078ec0ff */
[----:B------:R-:W-:Y:S01]  /*dad0*/  IMAD.IADD R25, R4, 0x1, -R25 ;  /* 0x0000000104197824 */ /* 0x000fe200078e0a19 */
[C---:B-----5:R-:W-:Y:S01]  /*dae0*/  HMMA.16816.F32 R40, R20.reuse, R52, RZ ;  /* 0x000000341428723c */ /* 0x060fe200000018ff */
[----:B------:R4:W-:Y:S03]  /*daf0*/  MUFU.TANH R189, R67 ;  /* 0x0000004300bd7308 */ /* 0x0009e60000002400 */
[----:B------:R-:W-:Y:S01]  /*db00*/  SHF.R.S32.HI R24, RZ, 0x1f, R25 ;  /* 0x0000001fff187819 */ /* 0x000fe20000011419 */
[----:B------:R-:W-:Y:S01]  /*db10*/  FMUL.FTZ R44, R44, UR15 ;  /* 0x0000000f2c2c7c20 */ /* 0x000fe20008410000 */
[----:B------:R-:W-:Y:S01]  /*db20*/  HMMA.16816.F32 R52, R20, R54, RZ ;  /* 0x000000361434723c */ /* 0x000fe200000018ff */
[----:B------:R-:W-:Y:S01]  /*db30*/  FMUL.FTZ R45, R45, UR15 ;  /* 0x0000000f2d2d7c20 */ /* 0x000fe20008410000 */
[----:B------:R-:W-:Y:S01]  /*db40*/  LEA.HI R185, R24, R25, RZ, 0x2 ;  /* 0x0000001918b97211 */ /* 0x000fe200078f10ff */
[----:B------:R-:W-:-:S02]  /*db50*/  IMAD R24, R7, 0x4, R77 ;  /* 0x0000000407187824 */ /* 0x000fc400078e024d */
[----:B------:R-:W-:Y:S01]  /*db60*/  FMUL.FTZ R46, R46, UR15 ;  /* 0x0000000f2e2e7c20 */ /* 0x000fe20008410000 */
[----:B------:R-:W-:Y:S01]  /*db70*/  IMAD.SHL.U32 R7, R4, 0x2, RZ ;  /* 0x0000000204077824 */ /* 0x000fe200078e00ff */
[----:B------:R-:W-:Y:S01]  /*db80*/  SHF.R.S32.HI R185, RZ, 0x2, R185 ;  /* 0x00000002ffb97819 */ /* 0x000fe200000114b9 */
[----:B--2---:R-:W-:Y:S01]  /*db90*/  HMMA.16816.F32 R60, R16, R36, R60 ;  /* 0x00000024103c723c */ /* 0x004fe2000000183c */
[----:B------:R-:W-:Y:S01]  /*dba0*/  LOP3.LUT R4, R51, R76, RZ, 0xfc, !PT ;  /* 0x0000004c33047212 */ /* 0x000fe200078efcff */
[----:B------:R-:W-:Y:S01]  /*dbb0*/  FMUL.FTZ R47, R47, UR15 ;  /* 0x0000000f2f2f7c20 */ /* 0x000fe20008410000 */
[----:B------:R-:W-:Y:S01]  /*dbc0*/  LOP3.LUT R7, R7, 0x6, RZ, 0xc0, !PT ;  /* 0x0000000607077812 */ /* 0x000fe200078ec0ff */
[----:B------:R-:W-:Y:S02]  /*dbd0*/  IMAD.U32 R25, R24, 0x10, R185 ;  /* 0x0000001018197824 */ /* 0x000fe400078e00b9 */
[----:B------:R-:W-:Y:S01]  /*dbe0*/  FMUL.FTZ R69, R69, UR15 ;  /* 0x0000000f45457c20 */ /* 0x000fe20008410000 */
[----:B------:R-:W-:Y:S01]  /*dbf0*/  HMMA.16816.F32 R28, R12, R26, R28 ;  /* 0x0000001a0c1c723c */ /* 0x000fe2000000181c */
[----:B------:R-:W-:Y:S01]  /*dc00*/  FMUL.FTZ R71, R71, UR15 ;  /* 0x0000000f47477c20 */ /* 0x000fe20008410000 */
[----:B------:R-:W-:Y:S01]  /*dc10*/  IMAD.IADD R76, R2, 0x1, R7 ;  /* 0x00000001024c7824 */ /* 0x000fe200078e0207 */
[----:B------:R-:W-:Y:S01]  /*dc20*/  IADD3 R24, -R176, 0x1, R25 ;  /* 0x00000001b0187810 */ /* 0x000fe20007ffe119 */
[----:B------:R2:W-:Y:S01]  /*dc30*/  MUFU.TANH R155, R69 ;  /* 0x00000045009b7308 */ /* 0x0005e20000002400 */
[----:B------:R-:W-:Y:S01]  /*dc40*/  FMUL.FTZ R70, R70, UR15 ;  /* 0x0000000f46467c20 */ /* 0x000fe20008410000 */
[----:B------:R-:W-:Y:S01]  /*dc50*/  VIADD R36, R76, 0x10 ;  /* 0x000000104c247836 */ /* 0x000fe20000000000 */
[----:B------:R-:W-:Y:S01]  /*dc60*/  IADD3 R24, R24, UR14, R49 ;  /* 0x0000000e18187c10 */ /* 0x000fe2000fffe031 */
[----:B----4-:R-:W-:Y:S01]  /*dc70*/  HMMA.16816.F32 R64, R20, R32, RZ ;  /* 0x000000201440723c */ /* 0x010fe200000018ff */
[----:B------:R-:W-:-:S02]  /*dc80*/  VIADD R26, R76, 0x9 ;  /* 0x000000094c1a7836 */ /* 0x000fc40000000000 */
[----:B------:R-:W-:Y:S01]  /*dc90*/  FMUL.FTZ R68, R68, UR15 ;  /* 0x0000000f44447c20 */ /* 0x000fe20008410000 */
[C---:B------:R-:W-:Y:S01]  /*dca0*/  VIMNMX R103, R24.reuse, R49, PT ;  /* 0x0000003118677248 */ /* 0x040fe20003fe0100 */
[----:B------:R3:W-:Y:S01]  /*dcb0*/  MUFU.TANH R151, R71 ;  /* 0x0000004700977308 */ /* 0x0007e20000002400 */
[----:B------:R-:W-:Y:S01]  /*dcc0*/  VIADDMNMX R105, R24, 0x8, R49, PT ;  /* 0x0000000818697846 */ /* 0x000fe20003800131 */
[----:B------:R-:W-:Y:S01]  /*dcd0*/  VIADD R24, R76, 0x1 ;  /* 0x000000014c187836 */ /* 0x000fe20000000000 */
[----:B------:R-:W-:Y:S01]  /*dce0*/  HMMA.16816.F32 R20, R20, R34, RZ ;  /* 0x000000221414723c */ /* 0x000fe200000018ff */
[----:B------:R-:W4:Y:S01]  /*dcf0*/  LDSM.16.M88.4 R32, [R166+0x3000] ;  /* 0x00300000a620783b */ /* 0x000f220000000200 */
[-C--:B------:R-:W-:Y:S01]  /*dd00*/  ISETP.GE.AND P6, PT, R36, R103.reuse, PT ;  /* 0x000000672400720c */ /* 0x080fe20003fc6270 */
[----:B------:R-:W-:Y:S01]  /*dd10*/  FMUL.FTZ R61, R61, UR15 ;  /* 0x0000000f3d3d7c20 */ /* 0x000fe20008410000 */
[C---:B------:R-:W-:Y:S01]  /*dd20*/  ISETP.GE.AND P1, PT, R24.reuse, R103, PT ;  /* 0x000000671800720c */ /* 0x040fe20003f26270 */
[----:B------:R-:W-:Y:S01]  /*dd30*/  MUFU.TANH R203, R203 ;  /* 0x000000cb00cb7308 */ /* 0x000fe20000002400 */
[-C--:B------:R-:W-:Y:S01]  /*dd40*/  ISETP.GE.AND P0, PT, R24, R105.reuse, PT ;  /* 0x000000691800720c */ /* 0x080fe20003f06270 */
[----:B------:R-:W-:Y:S01]  /*dd50*/  VIADD R24, R76, 0x8 ;  /* 0x000000084c187836 */ /* 0x000fe20000000000 */
[----:B------:R-:W-:Y:S01]  /*dd60*/  FSEL R49, R50, -INF , !P1 ;  /* 0xff80000032317808 */ /* 0x000fe20004800000 */
[----:B------:R-:W-:Y:S01]  /*dd70*/  HMMA.16816.F32 R40, R8, R56, R40 ;  /* 0x000000380828723c */ /* 0x000fe20000001828 */
[----:B------:R-:W-:Y:S01]  /*dd80*/  ISETP.GE.AND P1, PT, R36, R105, PT ;  /* 0x000000692400720c */ /* 0x000fe20003f26270 */
[----:B------:R-:W-:Y:S01]  /*dd90*/  VIADD R36, R76, 0x11 ;  /* 0x000000114c247836 */ /* 0x000fe20000000000 */
[C---:B------:R-:W-:Y:S01]  /*dda0*/  ISETP.GE.AND P2, PT, R24.reuse, R103, PT ;  /* 0x000000671800720c */ /* 0x040fe20003f46270 */
[----:B------:R-:W-:Y:S01]  /*ddb0*/  MUFU.TANH R147, R44 ;  /* 0x0000002c00937308 */ /* 0x000fe20000002400 */
[----:B------:R-:W-:Y:S01]  /*ddc0*/  ISETP.GE.AND P3, PT, R24, R105, PT ;  /* 0x000000691800720c */ /* 0x000fe20003f66270 */
[----:B------:R-:W-:Y:S01]  /*ddd0*/  HMMA.16816.F32 R28, R16, R38, R28 ;  /* 0x00000026101c723c */ /* 0x000fe2000000181c */
[C---:B------:R-:W-:Y:S01]  /*dde0*/  ISETP.GE.AND P4, PT, R26.reuse, R103, PT ;  /* 0x000000671a00720c */ /* 0x040fe20003f86270 */
[----:B------:R-:W-:Y:S01]  /*ddf0*/  FMUL.FTZ R63, R63, UR15 ;  /* 0x0000000f3f3f7c20 */ /* 0x000fe20008410000 */
[----:B------:R-:W-:Y:S01]  /*de00*/  ISETP.GE.AND P5, PT, R26, R105, PT ;  /* 0x000000691a00720c */ /* 0x000fe20003fa6270 */
[----:B------:R-:W-:Y:S01]  /*de10*/  FMUL.FTZ R60, R60, UR15 ;  /* 0x0000000f3c3c7c20 */ /* 0x000fe20008410000 */
[----:B------:R-:W5:Y:S01]  /*de20*/  LDSM.16.M88.4 R24, [R163+0x5800] ;  /* 0x00580000a318783b */ /* 0x000f620000000200 */
[----:B------:R-:W-:Y:S01]  /*de30*/  FSEL R7, R72, -INF , !P0 ;  /* 0xff80000048077808 */ /* 0x000fe20004000000 */
[----:B------:R-:W-:Y:S01]  /*de40*/  MUFU.TANH R143, R45 ;  /* 0x0000002d008f7308 */ /* 0x000fe20000002400 */
[----:B------:R-:W-:Y:S01]  /*de50*/  FSEL R79, R79, -INF , !P2 ;  /* 0xff8000004f4f7808 */ /* 0x000fe20005000000 */
[----:B------:R-:W-:Y:S01]  /*de60*/  HMMA.16816.F32 R52, R8, R58, R52 ;  /* 0x0000003a0834723c */ /* 0x000fe20000001834 */
[----:B------:R-:W-:Y:S01]  /*de70*/  ISETP.GE.AND P2, PT, R36, R103, PT ;  /* 0x000000672400720c */ /* 0x000fe20003f46270 */
[----:B------:R-:W-:Y:S01]  /*de80*/  FMUL.FTZ R62, R62, UR15 ;  /* 0x0000000f3e3e7c20 */ /* 0x000fe20008410000 */
[----:B------:R-:W-:Y:S01]  /*de90*/  ISETP.GE.AND P0, PT, R36, R105, PT ;  /* 0x000000692400720c */ /* 0x000fe20003f06270 */
[----:B------:R-:W-:Y:S01]  /*dea0*/  VIADD R36, R76, 0x18 ;  /* 0x000000184c247836 */ /* 0x000fe20000000000 */
[----:B--2---:R-:W-:Y:S01]  /*deb0*/  FSEL R69, R74, -INF , !P3 ;  /* 0xff8000004a457808 */ /* 0x004fe20005800000 */
[----:B------:R-:W-:Y:S01]  /*dec0*/  MUFU.TANH R145, R46 ;  /* 0x0000002e00917308 */ /* 0x000fe20000002400 */
[----:B---3--:R-:W-:-:S02]  /*ded0*/  FSEL R71, R75, -INF , !P5 ;  /* 0xff8000004b477808 */ /* 0x008fc40006800000 */
[C---:B------:R-:W-:Y:S02]  /*dee0*/  ISETP.GE.AND P3, PT, R36.reuse, R103, PT ;  /* 0x000000672400720c */ /* 0x040fe40003f66270 */
[----:B------:R-:W-:Y:S01]  /*def0*/  ISETP.GE.AND P5, PT, R36, R105, PT ;  /* 0x000000692400720c */ /* 0x000fe20003fa6270 */
[----:B------:R-:W-:Y:S01]  /*df00*/  VIADD R36, R76, 0x19 ;  /* 0x000000194c247836 */ /* 0x000fe20000000000 */
[----:B------:R-:W-:Y:S01]  /*df10*/  FSEL R51, R73, -INF , !P4 ;  /* 0xff80000049337808 */ /* 0x000fe20006000000 */
[----:B------:R2:W-:Y:S01]  /*df20*/  MUFU.TANH R149, R47 ;  /* 0x0000002f00957308 */ /* 0x0005e20000002400 */
[----:B------:R-:W-:Y:S01]  /*df30*/  FSEL R89, R80, -INF , !P6 ;  /* 0xff80000050597808 */ /* 0x000fe20007000000 */
[----:B------:R-:W-:Y:S01]  /*df40*/  FMUL.FTZ R28, R28, UR15 ;  /* 0x0000000f1c1c7c20 */ /* 0x000fe20008410000 */
[----:B------:R-:W-:Y:S01]  /*df50*/  ISETP.GE.AND P4, PT, R36, R103, PT ;  /* 0x000000672400720c */ /* 0x000fe20003f86270 */
[C---:B----4-:R-:W-:Y:S01]  /*df60*/  HMMA.16816.F32 R40, R12.reuse, R32, R40 ;  /* 0x000000200c28723c */ /* 0x050fe20000001828 */
[----:B------:R-:W-:Y:S01]  /*df70*/  FSEL R83, R83, -INF , !P1 ;  /* 0xff80000053537808 */ /* 0x000fe20004800000 */
[----:B------:R-:W-:Y:S01]  /*df80*/  FMUL.FTZ R29, R29, UR15 ;  /* 0x0000000f1d1d7c20 */ /* 0x000fe20008410000 */
[----:B------:R-:W-:Y:S01]  /*df90*/  FSEL R77, R84, -INF , !P3 ;  /* 0xff800000544d7808 */ /* 0x000fe20005800000 */
[----:B------:R-:W3:Y:S01]  /*dfa0*/  MUFU.TANH R87, R87 ;  /* 0x0000005700577308 */ /* 0x000ee20000002400 */
[----:B------:R-:W-:Y:S01]  /*dfb0*/  FSEL R93, R81, -INF , !P2 ;  /* 0xff800000515d7808 */ /* 0x000fe20005000000 */
[----:B------:R-:W-:Y:S01]  /*dfc0*/  FMUL.FTZ R135, R30, UR15 ;  /* 0x0000000f1e877c20 */ /* 0x000fe20008410000 */
[----:B------:R-:W-:Y:S01]  /*dfd0*/  VIADD R32, R76, 0x20 ;  /* 0x000000204c207836 */ /* 0x000fe20000000000 */
[----:B------:R-:W-:Y:S01]  /*dfe0*/  FSEL R81, R85, -INF , !P0 ;  /* 0xff80000055517808 */ /* 0x000fe20004000000 */
[----:B------:R-:W-:Y:S01]  /*dff0*/  FMUL.FTZ R113, R31, UR15 ;  /* 0x0000000f1f717c20 */ /* 0x000fe20008410000 */
[----:B-1----:R-:W-:Y:S01]  /*e000*/  FSEL R73, R86, -INF , !P5 ;  /* 0xff80000056497808 */ /* 0x002fe20006800000 */
[----:B------:R-:W-:Y:S01]  /*e010*/  HMMA.16816.F32 R52, R12, R34, R52 ;  /* 0x000000220c34723c */ /* 0x000fe20000001834 */
[----:B------:R-:W-:Y:S01]  /*e020*/  @P4 LOP3.LUT R178, R178, 0x1, RZ, 0xfc, !PT ;  /* 0x00000001b2b24812 */ /* 0x000fe200078efcff */
[----:B--2---:R-:W1:Y:S01]  /*e030*/  LDSM.16.M88.4 R44, [R102+0x3000] ;  /* 0x00300000662c783b */ /* 0x004e620000000200 */
[----:B------:R-:W-:Y:S01]  /*e040*/  ISETP.GE.AND P4, PT, R36, R105, PT ;  /* 0x000000692400720c */ /* 0x000fe20003f86270 */
[----:B------:R-:W2:Y:S01]  /*e050*/  MUFU.TANH R205, R205 ;  /* 0x000000cd00cd7308 */ /* 0x000ea20000002400 */
[C---:B------:R-:W-:Y:S01]  /*e060*/  ISETP.GE.AND P6, PT, R32.reuse, R103, PT ;  /* 0x000000672000720c */ /* 0x040fe20003fc6270 */
[----:B------:R-:W4:Y:S01]  /*e070*/  LDSM.16.M88.4 R36, [R166+0x3800] ;  /* 0x00380000a624783b */ /* 0x000f220000000200 */
[----:B------:R-:W-:Y:S01]  /*e080*/  ISETP.GE.AND P1, PT, R32, R105, PT ;  /* 0x000000692000720c */ /* 0x000fe20003f26270 */
[C---:B-----5:R-:W-:Y:S01]  /*e090*/  HMMA.16816.F32 R64, R8.reuse, R24, R64 ;  /* 0x000000180840723c */ /* 0x060fe20000001840 */
[----:B------:R-:W-:Y:S01]  /*e0a0*/  VIADD R32, R76, 0x21 ;  /* 0x000000214c207836 */ /* 0x000fe20000000000 */
[----:B------:R-:W-:Y:S01]  /*e0b0*/  LOP3.LUT P3, RZ, R178, 0x1, RZ, 0xc0, !PT ;  /* 0x00000001b2ff7812 */ /* 0x000fe2000786c0ff */
[C---:B------:R-:W-:Y:S01]  /*e0c0*/  VIADD R34, R76.reuse, 0x39 ;  /* 0x000000394c227836 */ /* 0x040fe20000000000 */
[----:B------:R5:W-:Y:S01]  /*e0d0*/  MUFU.TANH R139, R28 ;  /* 0x0000001c008b7308 */ /* 0x000be20000002400 */
[----:B---3--:R-:W-:Y:S01]  /*e0e0*/  FSEL R75, R87, -INF , !P4 ;  /* 0xff800000574b7808 */ /* 0x008fe20006000000 */
[----:B------:R-:W-:Y:S01]  /*e0f0*/  HMMA.16816.F32 R20, R8, R26, R20 ;  /* 0x0000001a0814723c */ /* 0x000fe20000001814 */
[----:B------:R-:W-:Y:S01]  /*e100*/  VIADD R24, R76, 0x28 ;  /* 0x000000284c187836 */ /* 0x000fe20000000000 */
[----:B------:R-:W-:-:S02]  /*e110*/  FSEL R91, R82, -INF , !P3 ;  /* 0xff800000525b7808 */ /* 0x000fc40005800000 */
[----:B------:R-:W-:Y:S02]  /*e120*/  ISETP.GE.AND P0, PT, R32, R105, PT ;  /* 0x000000692000720c */ /* 0x000fe40003f06270 */
[----:B------:R-:W-:Y:S01]  /*e130*/  ISETP.GE.AND P3, PT, R24, R103, PT ;  /* 0x000000671800720c */ /* 0x000fe20003f66270 */
[----:B------:R3:W-:Y:S01]  /*e140*/  MUFU.TANH R137, R29 ;  /* 0x0000001d00897308 */ /* 0x0007e20000002400 */
[----:B------:R-:W-:Y:S01]  /*e150*/  FSEL R203, R203, -INF , !P0 ;  /* 0xff800000cbcb7808 */ /* 0x000fe20004000000 */
[----:B------:R-:W-:Y:S01]  /*e160*/  VIADD R10, R76, 0x41 ;  /* 0x000000414c0a7836 */ /* 0x000fe20000000000 */
[----:B------:R-:W-:Y:S01]  /*e170*/  LOP3.LUT R178, R178, 0xfffffffe, RZ, 0xc0, !PT ;  /* 0xfffffffeb2b27812 */ /* 0x000fe200078ec0ff */
[----:B------:R-:W-:Y:S01]  /*e180*/  VIADD R26, R76, 0x49 ;  /* 0x000000494c1a7836 */ /* 0x000fe20000000000 */
[----:B------:R-:W-:Y:S01]  /*e190*/  ISETP.GE.AND P4, PT, R24, R105, PT ;  /* 0x000000691800720c */ /* 0x000fe20003f86270 */
[C---:B------:R-:W-:Y:S01]  /*e1a0*/  VIADD R24, R76.reuse, 0x29 ;  /* 0x000000294c187836 */ /* 0x040fe20000000000 */
[----:B------:R-:W-:Y:S01]  /*e1b0*/  FSEL R209, R209, -INF , !P6 ;  /* 0xff800000d1d17808 */ /* 0x000fe20007000000 */
[----:B-----5:R-:W-:Y:S01]  /*e1c0*/  VIADD R28, R76, 0x30 ;  /* 0x000000304c1c7836 */ /* 0x020fe20000000000 */
[----:B--2---:R-:W-:Y:S01]  /*e1d0*/  FSEL R205, R205, -INF , !P1 ;  /* 0xff800000cdcd7808 */ /* 0x004fe20004800000 */
[----:B------:R-:W2:Y:S01]  /*e1e0*/  MUFU.TANH R88, R88 ;  /* 0x0000005800587308 */ /* 0x000ea20000002400 */
[-C--:B------:R-:W-:Y:S01]  /*e1f0*/  ISETP.GE.AND P6, PT, R24, R103.reuse, PT ;  /* 0x000000671800720c */ /* 0x080fe20003fc6270 */
[----:B------:R-:W-:Y:S01]  /*e200*/  VIADD R8, R76, 0x48 ;  /* 0x000000484c087836 */ /* 0x000fe20000000000 */
[----:B------:R-:W-:-:S02]  /*e210*/  ISETP.GE.AND P5, PT, R28, R103, PT ;  /* 0x000000671c00720c */ /* 0x000fc40003fa6270 */
[-C--:B------:R-:W-:Y:S02]  /*e220*/  ISETP.GE.AND P0, PT, R28, R105.reuse, PT ;  /* 0x000000691c00720c */ /* 0x080fe40003f06270 */
[----:B---3--:R-:W3:Y:S01]  /*e230*/  LDSM.16.M88.4 R28, [R102+0x3800] ;  /* 0x00380000661c783b */ /* 0x008ee20000000200 */
[----:B------:R-:W-:Y:S01]  /*e240*/  @P3 LOP3.LUT R178, R178, 0x1, RZ, 0xfc, !PT ;  /* 0x00000001b2b23812 */ /* 0x000fe200078efcff */
[----:B------:R-:W5:Y:S01]  /*e250*/  MUFU.TANH R125, R125 ;  /* 0x0000007d007d7308 */ /* 0x000f620000002400 */
[----:B------:R-:W-:Y:S01]  /*e260*/  ISETP.GE.AND P3, PT, R24, R105, PT ;  /* 0x000000691800720c */ /* 0x000fe20003f66270 */
[----:B------:R-:W-:Y:S01]  /*e270*/  VIADD R24, R76, 0x31 ;  /* 0x000000314c187836 */ /* 0x000fe20000000000 */
[C---:B------:R-:W-:Y:S01]  /*e280*/  LOP3.LUT P1, RZ, R178.reuse, 0x1, RZ, 0xc0, !PT ;  /* 0x00000001b2ff7812 */ /* 0x040fe2000782c0ff */
[----:B-1----:R-:W-:Y:S01]  /*e290*/  HMMA.16816.F32 R40, R16, R44, R40 ;  /* 0x0000002c1028723c */ /* 0x002fe20000001828 */
[----:B------:R-:W-:Y:S01]  /*e2a0*/  LOP3.LUT R178, R178, 0xfffffffe, RZ, 0xc0, !PT ;  /* 0xfffffffeb2b27812 */ /* 0x000fe200078ec0ff */
[----:B------:R-:W-:-:S04]  /*e2b0*/  DEPBAR.LE SB0, 0x0 ;  /* 0x000080000000791a */ /* 0x000fc80000000000 */
[----:B------:R-:W-:Y:S01]  /*e2c0*/  FSEL R207, R207, -INF , !P1 ;  /* 0xff800000cfcf7808 */ /* 0x000fe20004800000 */
[C---:B----4-:R-:W-:Y:S01]  /*e2d0*/  HMMA.16816.F32 R64, R12.reuse, R36, R64 ;  /* 0x000000240c40723c */ /* 0x050fe20000001840 */
[-C--:B------:R-:W-:Y:S01]  /*e2e0*/  ISETP.GE.AND P1, PT, R24, R103.reuse, PT ;  /* 0x000000671800720c */ /* 0x080fe20003f26270 */
[----:B------:R-:W1:Y:S01]  /*e2f0*/  MUFU.TANH R191, R191 ;  /* 0x000000bf00bf7308 */ /* 0x000e620000002400 */
[-C--:B------:R-:W-:Y:S01]  /*e300*/  ISETP.GE.AND P2, PT, R32, R103.reuse, PT ;  /* 0x000000672000720c */ /* 0x080fe20003f46270 */
[----:B------:R-:W-:Y:S01]  /*e310*/  VIADD R32, R76, 0x40 ;  /* 0x000000404c207836 */ /* 0x000fe20000000000 */
[----:B------:R-:W-:Y:S01]  /*e320*/  FSEL R111, R111, -INF , !P4 ;  /* 0xff8000006f6f7808 */ /* 0x000fe20006000000 */
[----:B------:R-:W-:Y:S01]  /*e330*/  HMMA.16816.F32 R20, R12, R38, R20 ;  /* 0x000000260c14723c */ /* 0x000fe20000001814 */
[----:B--2---:R-:W-:Y:S02]  /*e340*/  FSEL R57, R88, -INF , !P2 ;  /* 0xff80000058397808 */ /* 0x004fe40005000000 */
[----:B------:R-:W-:Y:S01]  /*e350*/  FSEL R123, R123, -INF , !P5 ;  /* 0xff8000007b7b7808 */ /* 0x000fe20006800000 */
[----:B------:R-:W2:Y:S01]  /*e360*/  MUFU.TANH R193, R193 ;  /* 0x000000c100c17308 */ /* 0x000ea20000002400 */
[----:B------:R-:W-:Y:S01]  /*e370*/  FSEL R211, R211, -INF , !P6 ;  /* 0xff800000d3d37808 */ /* 0x000fe20007000000 */
[----:B------:R-:W-:Y:S01]  /*e380*/  HMMA.16816.F32 R52, R16, R46, R52 ;  /* 0x0000002e1034723c */ /* 0x000fe20000001834 */
[----:B------:R-:W-:Y:S01]  /*e390*/  ISETP.GE.AND P5, PT, R32, R103, PT ;  /* 0x000000672000720c */ /* 0x000fe20003fa6270 */
[----:B------:R-:W-:Y:S01]  /*e3a0*/  VIADD R12, R76, 0x51 ;  /* 0x000000514c0c7836 */ /* 0x000fe20000000000 */
[----:B------:R-:W-:-:S02]  /*e3b0*/  @P1 LOP3.LUT R178, R178, 0x1, RZ, 0xfc, !PT ;  /* 0x00000001b2b21812 */ /* 0x000fc400078efcff */
[----:B------:R-:W-:Y:S01]  /*e3c0*/  ISETP.GE.AND P1, PT, R24, R105, PT ;  /* 0x000000691800720c */ /* 0x000fe20003f26270 */
[----:B------:R-:W-:Y:S01]  /*e3d0*/  VIADD R24, R76, 0x38 ;  /* 0x000000384c187836 */ /* 0x000fe20000000000 */
[----:B------:R-:W4:Y:S01]  /*e3e0*/  MUFU.TANH R153, R70 ;  /* 0x0000004600997308 */ /* 0x000f220000002400 */
[----:B------:R-:W-:Y:S01]  /*e3f0*/  LOP3.LUT P6, RZ, R178, 0x1, RZ, 0xc0, !PT ;  /* 0x00000001b2ff7812 */ /* 0x000fe200078cc0ff */
[----:B------:R-:W-:Y:S01]  /*e400*/  FMUL.FTZ R42, R42, UR15 ;  /* 0x0000000f2a2a7c20 */ /* 0x000fe20008410000 */
[----:B-----5:R-:W-:Y:S01]  /*e410*/  FSEL R125, R125, -INF , !P1 ;  /* 0xff8000007d7d7808 */ /* 0x020fe20004800000 */
[----:B------:R-:W-:Y:S01]  /*e420*/  FMUL.FTZ R40, R40, UR15 ;  /* 0x0000000f28287c20 */ /* 0x000fe20008410000 */
[C---:B------:R-:W-:Y:S01]  /*e430*/  ISETP.GE.AND P4, PT, R24.reuse, R103, PT ;  /* 0x000000671800720c */ /* 0x040fe20003f86270 */
[----:B------:R-:W-:Y:S01]  /*e440*/  FMUL.FTZ R43, R43, UR15 ;  /* 0x0000000f2b2b7c20 */ /* 0x000fe20008410000 */
[----:B------:R-:W-:Y:S01]  /*e450*/  ISETP.GE.AND P2, PT, R24, R105, PT ;  /* 0x000000691800720c */ /* 0x000fe20003f46270 */
[C---:B---3--:R-:W-:Y:S01]  /*e460*/  HMMA.16816.F32 R64, R16.reuse, R28, R64 ;  /* 0x0000001c1040723c */ /* 0x048fe20000001840 */
[----:B------:R-:W-:Y:S01]  /*e470*/  FSEL R199, R199, -INF , !P4 ;  /* 0xff800000c7c77808 */ /* 0x000fe20006000000 */
[----:B------:R-:W3:Y:S01]  /*e480*/  MUFU.TANH R131, R61 ;  /* 0x0000003d00837308 */ /* 0x000ee20000002400 */
[----:B------:R-:W-:Y:S01]  /*e490*/  FSEL R195, R195, -INF , !P2 ;  /* 0xff800000c3c37808 */ /* 0x000fe20005000000 */
[----:B------:R-:W-:Y:S01]  /*e4a0*/  FMUL.FTZ R24, R41, UR15 ;  /* 0x0000000f29187c20 */ /* 0x000fe20008410000 */
[C---:B------:R-:W-:Y:S01]  /*e4b0*/  ISETP.GE.AND P4, PT, R10.reuse, R103, PT ;  /* 0x000000670a00720c */ /* 0x040fe20003f86270 */
[----:B------:R-:W-:Y:S01]  /*e4c0*/  HMMA.16816.F32 R20, R16, R30, R20 ;  /* 0x0000001e1014723c */ /* 0x000fe20000001814 */
[-C--:B------:R-:W-:Y:S01]  /*e4d0*/  ISETP.GE.AND P2, PT, R10, R105.reuse, PT ;  /* 0x000000690a00720c */ /* 0x080fe20003f46270 */
[----:B------:R-:W-:Y:S01]  /*e4e0*/  VIADD R10, R76, 0x50 ;  /* 0x000000504c0a7836 */ /* 0x000fe20000000000 */
[----:B-1----:R-:W-:Y:S01]  /*e4f0*/  FSEL R191, R191, -INF , !P0 ;  /* 0xff800000bfbf7808 */ /* 0x002fe20004000000 */
[----:B------:R-:W1:Y:S01]  /*e500*/  MUFU.TANH R127, R63 ;  /* 0x0000003f007f7308 */ /* 0x000e620000002400 */
[-C--:B------:R-:W-:Y:S01]  /*e510*/  ISETP.GE.AND P1, PT, R32, R105.reuse, PT ;  /* 0x000000692000720c */ /* 0x080fe20003f26270 */
[----:B------:R-:W-:Y:S01]  /*e520*/  FMUL.FTZ R53, R53, UR15 ;  /* 0x0000000f35357c20 */ /* 0x000fe20008410000 */
[----:B------:R-:W-:Y:S01]  /*e530*/  ISETP.GE.AND P0, PT, R34, R105, PT ;  /* 0x000000692200720c */ /* 0x000fe20003f06270 */
[----:B------:R-:W-:Y:S01]  /*e540*/  FMUL.FTZ R45, R55, UR15 ;  /* 0x0000000f372d7c20 */ /* 0x000fe20008410000 */
[----:B------:R-:W-:Y:S01]  /*e550*/  FSEL R147, R147, -INF , !P5 ;  /* 0xff80000093937808 */ /* 0x000fe20006800000 */
[----:B------:R-:W-:Y:S01]  /*e560*/  FMUL.FTZ R47, R54, UR15 ;  /* 0x0000000f362f7c20 */ /* 0x000fe20008410000 */
[----:B------:R-:W-:Y:S01]  /*e570*/  FSEL R149, R149, -INF , !P2 ;  /* 0xff80000095957808 */ /* 0x000fe20005000000 */
[----:B------:R-:W5:Y:S01]  /*e580*/  MUFU.TANH R187, R68 ;  /* 0x0000004400bb7308 */ /* 0x000f620000002400 */
[----:B--2---:R-:W-:-:S02]  /*e590*/  FSEL R193, R193, -INF , !P6 ;  /* 0xff800000c1c17808 */ /* 0x004fc40007000000 */
[----:B------:R-:W-:Y:S02]  /*e5a0*/  FSEL R145, R145, -INF , !P1 ;  /* 0xff80000091917808 */ /* 0x000fe40004800000 */
[C---:B------:R-:W-:Y:S01]  /*e5b0*/  ISETP.GE.AND P5, PT, R10.reuse, R103, PT ;  /* 0x000000670a00720c */ /* 0x040fe20003fa6270 */
[----:B------:R-:W-:Y:S01]  /*e5c0*/  FMUL.FTZ R33, R67, UR15 ;  /* 0x0000000f43217c20 */ /* 0x000fe20008410000 */
[----:B------:R-:W-:Y:S01]  /*e5d0*/  ISETP.GE.AND P2, PT, R10, R105, PT ;  /* 0x000000690a00720c */ /* 0x000fe20003f46270 */
[----:B------:R-:W2:Y:S01]  /*e5e0*/  MUFU.TANH R133, R60 ;  /* 0x0000003c00857308 */ /* 0x000ea20000002400 */
[----:B------:R-:W-:Y:S01]  /*e5f0*/  FSEL R189, R189, -INF , !P0 ;  /* 0xff800000bdbd7808 */ /* 0x000fe20004000000 */
[----:B------:R-:W-:Y:S01]  /*e600*/  VIADD R10, R76, 0x58 ;  /* 0x000000584c0a7836 */ /* 0x000fe20000000000 */
[C---:B------:R-:W-:Y:S01]  /*e610*/  ISETP.GE.AND P6, PT, R26.reuse, R103, PT ;  /* 0x000000671a00720c */ /* 0x040fe20003fc6270 */
[----:B------:R-:W-:Y:S01]  /*e620*/  FMUL.FTZ R39, R65, UR15 ;  /* 0x0000000f41277c20 */ /* 0x000fe20008410000 */
[-C--:B------:R-:W-:Y:S01]  /*e630*/  ISETP.GE.AND P1, PT, R26, R105.reuse, PT ;  /* 0x000000691a00720c */ /* 0x080fe20003f26270 */
[----:B------:R-:W-:Y:S01]  /*e640*/  FMUL.FTZ R35, R66, UR15 ;  /* 0x0000000f42237c20 */ /* 0x000fe20008410000 */
[----:B------:R-:W-:Y:S01]  /*e650*/  FSEL R201, R201, -INF , !P3 ;  /* 0xff800000c9c97808 */ /* 0x000fe20005800000 */
[----:B------:R-:W2:Y:S01]  /*e660*/  MUFU.TANH R113, R113 ;  /* 0x0000007100717308 */ /* 0x000ea20000002400 */
[----:B------:R-:W-:Y:S01]  /*e670*/  ISETP.GE.AND P0, PT, R8, R105, PT ;  /* 0x000000690800720c */ /* 0x000fe20003f06270 */
[----:B------:R-:W-:Y:S01]  /*e680*/  FMUL.FTZ R20, R20, UR15 ;  /* 0x0000000f14147c20 */ /* 0x000fe20008410000 */
[----:B------:R-:W-:Y:S01]  /*e690*/  ISETP.GE.AND P3, PT, R34, R103, PT ;  /* 0x000000672200720c */ /* 0x000fe20003f66270 */
[----:B------:R-:W-:Y:S01]  /*e6a0*/  FMUL.FTZ R21, R21, UR15 ;  /* 0x0000000f15157c20 */ /* 0x000fe20008410000 */
[----:B------:R-:W-:Y:S01]  /*e6b0*/  FSEL R155, R155, -INF , !P6 ;  /* 0xff8000009b9b7808 */ /* 0x000fe20007000000 */
[----:B------:R-:W-:Y:S01]  /*e6c0*/  FMUL.FTZ R22, R22, UR15 ;  /* 0x0000000f16167c20 */ /* 0x000fe20008410000 */
[----:B------:R-:W-:Y:S01]  /*e6d0*/  FSEL R151, R151, -INF , !P1 ;  /* 0xff80000097977808 */ /* 0x000fe20004800000 */
[----:B------:R-:W2:Y:S01]  /*e6e0*/  MUFU.TANH R129, R62 ;  /* 0x0000003e00817308 */ /* 0x000ea20000002400 */
[----:B------:R-:W-:Y:S01]  /*e6f0*/  FSEL R143, R143, -INF , !P4 ;  /* 0xff8000008f8f7808 */ /* 0x000fe20006000000 */
[----:B------:R-:W-:Y:S01]  /*e700*/  FMUL.FTZ R23, R23, UR15 ;  /* 0x0000000f17177c20 */ /* 0x000fe20008410000 */
[----:B----4-:R-:W-:-:S02]  /*e710*/  FSEL R153, R153, -INF , !P0 ;  /* 0xff80000099997808 */ /* 0x010fc40004000000 */
[C---:B------:R-:W-:Y:S02]  /*e720*/  ISETP.GE.AND P6, PT, R10.reuse, R103, PT ;  /* 0x000000670a00720c */ /* 0x040fe40003fc6270 */
[----:B------:R-:W-:Y:S01]  /*e730*/  ISETP.GE.AND P1, PT, R10, R105, PT ;  /* 0x000000690a00720c */ /* 0x000fe20003f26270 */
[----:B------:R-:W4:Y:S01]  /*e740*/  MUFU.TANH R61, R42 ;  /* 0x0000002a003d7308 */ /* 0x000f220000002400 */
[----:B------:R-:W-:Y:S01]  /*e750*/  FSEL R197, R197, -INF , !P3 ;  /* 0xff800000c5c57808 */ /* 0x000fe20005800000 */
[----:B------:R-:W-:Y:S01]  /*e760*/  VIADD R10, R76, 0x60 ;  /* 0x000000604c0a7836 */ /* 0x000fe20000000000 */
[C---:B------:R-:W-:Y:S02]  /*e770*/  ISETP.GE.AND P4, PT, R12.reuse, R103, PT ;  /* 0x000000670c00720c */ /* 0x040fe40003f86270 */
[----:B------:R-:W-:Y:S01]  /*e780*/  ISETP.GE.AND P0, PT, R12, R105, PT ;  /* 0x000000690c00720c */ /* 0x000fe20003f06270 */
[----:B------:R-:W-:Y:S01]  /*e790*/  VIADD R12, R76, 0x59 ;  /* 0x000000594c0c7836 */ /* 0x000fe20000000000 */
[----:B------:R-:W-:Y:S01]  /*e7a0*/  ISETP.GE.AND P3, PT, R8, R103, PT ;  /* 0x000000670800720c */ /* 0x000fe20003f66270 */
[----:B------:R-:W4:Y:S01]  /*e7b0*/  MUFU.TANH R135, R135 ;  /* 0x0000008700877308 */ /* 0x000f220000002400 */
[----:B---3--:R-:W-:Y:S01]  /*e7c0*/  FSEL R131, R131, -INF , !P4 ;  /* 0xff80000083837808 */ /* 0x008fe20006000000 */
[----:B------:R-:W-:Y:S01]  /*e7d0*/  FMUL.FTZ R8, R52, UR15 ;  /* 0x0000000f34087c20 */ /* 0x000fe20008410000 */
[----:B-1----:R-:W-:-:S02]  /*e7e0*/  FSEL R127, R127, -INF , !P0 ;  /* 0xff8000007f7f7808 */ /* 0x002fc40004000000 */
[----:B-----5:R-:W-:Y:S02]  /*e7f0*/  FSEL R187, R187, -INF , !P3 ;  /* 0xff800000bbbb7808 */ /* 0x020fe40005800000 */
[----:B--2---:R-:W-:Y:S01]  /*e800*/  FSEL R133, R133, -INF , !P5 ;  /* 0xff80000085857808 */ /* 0x004fe20006800000 */
[----:B------:R1:W2:Y:S01]  /*e810*/  MUFU.TANH R109, R40 ;  /* 0x00000028006d7308 */ /* 0x0002a20000002400 */
[C---:B------:R-:W-:Y:S02]  /*e820*/  ISETP.GE.AND P4, PT, R10.reuse, R103, PT ;  /* 0x000000670a00720c */ /* 0x040fe40003f86270 */
[----:B------:R-:W-:Y:S01]  /*e830*/  ISETP.GE.AND P0, PT, R10, R105, PT ;  /* 0x000000690a00720c */ /* 0x000fe20003f06270 */
[----:B------:R-:W-:Y:S01]  /*e840*/  VIADD R10, R76, 0x68 ;  /* 0x000000684c0a7836 */ /* 0x000fe20000000000 */
[C---:B------:R-:W-:Y:S02]  /*e850*/  ISETP.GE.AND P5, PT, R12.reuse, R103, PT ;  /* 0x000000670c00720c */ /* 0x040fe40003fa6270 */
[----:B------:R-:W-:Y:S01]  /*e860*/  ISETP.GE.AND P3, PT, R12, R105, PT ;  /* 0x000000690c00720c */ /* 0x000fe20003f66270 */
[----:B------:R-:W3:Y:S01]  /*e870*/  MUFU.TANH R8, R8 ;  /* 0x0000000800087308 */ /* 0x000ee20000002400 */
[----:B------:R-:W-:Y:S01]  /*e880*/  FSEL R137, R137, -INF , !P5 ;  /* 0xff80000089897808 */ /* 0x000fe20006800000 */
[----:B------:R-:W-:Y:S01]  /*e890*/  VIADD R12, R76, 0x61 ;  /* 0x000000614c0c7836 */ /* 0x000fe20000000000 */
[----:B------:R-:W-:-:S02]  /*e8a0*/  FSEL R113, R113, -INF , !P3 ;  /* 0xff80000071717808 */ /* 0x000fc40005800000 */
[C---:B------:R-:W-:Y:S02]  /*e8b0*/  ISETP.GE.AND P5, PT, R10.reuse, R103, PT ;  /* 0x000000670a00720c */ /* 0x040fe40003fa6270 */
[----:B------:R-:W-:Y:S01]  /*e8c0*/  ISETP.GE.AND P3, PT, R10, R105, PT ;  /* 0x000000690a00720c */ /* 0x000fe20003f66270 */
[----:B------:R-:W-:Y:S01]  /*e8d0*/  VIADD R10, R76, 0x70 ;  /* 0x000000704c0a7836 */ /* 0x000fe20000000000 */
[----:B------:R-:W5:Y:S01]  /*e8e0*/  MUFU.TANH R24, R24 ;  /* 0x0000001800187308 */ /* 0x000f620000002400 */
[----:B-1----:R-:W-:Y:S01]  /*e8f0*/  FMUL.FTZ R40, R64, UR15 ;  /* 0x0000000f40287c20 */ /* 0x002fe20008410000 */
[----:B------:R-:W-:Y:S02]  /*e900*/  FSEL R129, R129, -INF , !P2 ;  /* 0xff80000081817808 */ /* 0x000fe40005000000 */
[----:B------:R-:W-:Y:S02]  /*e910*/  FSEL R139, R139, -INF , !P6 ;  /* 0xff8000008b8b7808 */ /* 0x000fe40007000000 */
[----:B----4-:R-:W-:-:S02]  /*e920*/  FSEL R61, R61, -INF , !P0 ;  /* 0xff8000003d3d7808 */ /* 0x010fc40004000000 */
[----:B------:R-:W1:Y:S01]  /*e930*/  MUFU.TANH R63, R53 ;  /* 0x00000035003f7308 */ /* 0x000e620000002400 */
[C---:B------:R-:W-:Y:S02]  /*e940*/  ISETP.GE.AND P6, PT, R12.reuse, R103, PT ;  /* 0x000000670c00720c */ /* 0x040fe40003fc6270 */
[----:B------:R-:W-:Y:S01]  /*e950*/  ISETP.GE.AND P2, PT, R12, R105, PT ;  /* 0x000000690c00720c */ /* 0x000fe20003f46270 */
[----:B------:R-:W-:Y:S01]  /*e960*/  VIADD R12, R76, 0x69 ;  /* 0x000000694c0c7836 */ /* 0x000fe20000000000 */
[-C--:B------:R-:W-:Y:S02]  /*e970*/  ISETP.GE.AND P0, PT, R10, R103.reuse, PT ;  /* 0x000000670a00720c */ /* 0x080fe40003f06270 */
[----:B------:R-:W-:Y:S01]  /*e980*/  FSEL R135, R135, -INF , !P1 ;  /* 0xff80000087877808 */ /* 0x000fe20004800000 */
[----:B------:R-:W4:Y:S01]  /*e990*/  MUFU.TANH R33, R33 ;  /* 0x0000002100217308 */ /* 0x000f220000002400 */
[----:B--2---:R-:W-:Y:S02]  /*e9a0*/  FSEL R109, R109, -INF , !P4 ;  /* 0xff8000006d6d7808 */ /* 0x004fe40006000000 */
[----:B------:R-:W-:-:S02]  /*e9b0*/  ISETP.GE.AND P4, PT, R12, R103, PT ;  /* 0x000000670c00720c */ /* 0x000fc40003f86270 */
[-C--:B------:R-:W-:Y:S01]  /*e9c0*/  ISETP.GE.AND P1, PT, R12, R105.reuse, PT ;  /* 0x000000690c00720c */ /* 0x080fe20003f26270 */
[----:B------:R-:W-:Y:S01]  /*e9d0*/  VIADD R12, R76, 0x71 ;  /* 0x000000714c0c7836 */ /* 0x000fe20000000000 */
[----:B------:R-:W-:Y:S01]  /*e9e0*/  LOP3.LUT R178, R178, 0xfffffffe, RZ, 0xc0, !PT ;  /* 0xfffffffeb2b27812 */ /* 0x000fe200078ec0ff */
[----:B------:R-:W2:Y:S01]  /*e9f0*/  MUFU.TANH R45, R45 ;  /* 0x0000002d002d7308 */ /* 0x000ea20000002400 */
[----:B---3--:R-:W-:Y:S02]  /*ea00*/  FSEL R65, R8, -INF , !P5 ;  /* 0xff80000008417808 */ /* 0x008fe40006800000 */
[----:B------:R-:W-:Y:S02]  /*ea10*/  ISETP.GE.AND P5, PT, R12, R105, PT ;  /* 0x000000690c00720c */ /* 0x000fe40003fa6270 */
[----:B------:R-:W-:Y:S02]  /*ea20*/  @P0 LOP3.LUT R178, R178, 0x1, RZ, 0xfc, !PT ;  /* 0x00000001b2b20812 */ /* 0x000fe400078efcff */
[----:B-----5:R-:W-:Y:S01]  /*ea30*/  FSEL R67, R24, -INF , !P6 ;  /* 0xff80000018437808 */ /* 0x020fe20007000000 */
[----:B------:R-:W3:Y:S01]  /*ea40*/  MUFU.TANH R40, R40 ;  /* 0x0000002800287308 */ /* 0x000ee20000002400 */
[----:B-1----:R-:W-:-:S02]  /*ea50*/  FSEL R63, R63, -INF , !P4 ;  /* 0xff8000003f3f7808 */ /* 0x002fc40006000000 */
[----:B----4-:R-:W-:Y:S02]  /*ea60*/  FSEL R33, R33, -INF , !P5 ;  /* 0xff80000021217808 */ /* 0x010fe40006800000 */
[----:B------:R-:W-:Y:S02]  /*ea70*/  LOP3.LUT P4, RZ, R178, 0x1, RZ, 0xc0, !PT ;  /* 0x00000001b2ff7812 */ /* 0x000fe4000788c0ff */
[----:B------:R-:W-:Y:S01]  /*ea80*/  ISETP.GT.AND P5, PT, R184, R171, PT ;  /* 0x000000abb800720c */ /* 0x000fe20003fa4270 */
[----:B------:R-:W1:Y:S01]  /*ea90*/  MUFU.TANH R59, R43 ;  /* 0x0000002b003b7308 */ /* 0x000e620000002400 */
[-C--:B------:R-:W-:Y:S01]  /*eaa0*/  ISETP.GE.AND P0, PT, R10, R105.reuse, PT ;  /* 0x000000690a00720c */ /* 0x080fe20003f06270 */
[C---:B------:R-:W-:Y:S01]  /*eab0*/  VIADD R10, R76.reuse, 0x78 ;  /* 0x000000784c0a7836 */ /* 0x040fe20000000000 */
[----:B--2---:R-:W-:Y:S02]  /*eac0*/  FSEL R45, R45, -INF , !P1 ;  /* 0xff8000002d2d7808 */ /* 0x004fe40004800000 */
[----:B------:R-:W-:-:S02]  /*ead0*/  ISETP.GE.AND P1, PT, R76, R105, PT ;  /* 0x000000694c00720c */ /* 0x000fc40003f26270 */
[-C--:B------:R-:W-:Y:S01]  /*eae0*/  ISETP.GE.AND P6, PT, R10, R103.reuse, PT ;  /* 0x000000670a00720c */ /* 0x080fe20003fc6270 */
[----:B------:R-:W2:Y:S01]  /*eaf0*/  MUFU.TANH R47, R47 ;  /* 0x0000002f002f7308 */ /* 0x000ea20000002400 */
[----:B---3--:R-:W-:Y:S02]  /*eb00*/  FSEL R40, R40, -INF , !P4 ;  /* 0xff80000028287808 */ /* 0x008fe40006000000 */
[C---:B------:R-:W-:Y:S01]  /*eb10*/  ISETP.GE.AND P4, PT, R76.reuse, R103, PT ;  /* 0x000000674c00720c */ /* 0x040fe20003f86270 */
[----:B------:R-:W-:Y:S01]  /*eb20*/  VIADD R76, R76, 0x79 ;  /* 0x000000794c4c7836 */ /* 0x000fe20000000000 */
[----:B------:R-:W-:-:S03]  /*eb30*/  LOP3.LUT R178, R178, 0xfffffffe, RZ, 0xc0, !PT ;  /* 0xfffffffeb2b27812 */ /* 0x000fc600078ec0ff */
[----:B------:R-:W3:Y:S01]  /*eb40*/  MUFU.TANH R39, R39 ;  /* 0x0000002700277308 */ /* 0x000ee20000002400 */
[----:B-1----:R-:W-:Y:S02]  /*eb50*/  FSEL R59, R59, -INF , !P2 ;  /* 0xff8000003b3b7808 */ /* 0x002fe40005000000 */
[----:B------:R-:W-:Y:S02]  /*eb60*/  ISETP.GE.AND P2, PT, R12, R103, PT ;  /* 0x000000670c00720c */ /* 0x000fe40003f46270 */
[----:B------:R-:W-:-:S03]  /*eb70*/  @P5 LOP3.LUT R178, R178, 0x1, RZ, 0xfc, !PT ;  /* 0x00000001b2b25812 */ /* 0x000fc600078efcff */
        /* <DEDUP_REMOVED lines=21> */
[----:B------:R-:W-:-:S13]  /*ecd0*/  LOP3.LUT P6, RZ, R178, 0x8, RZ, 0xc0, !PT ;  /* 0x00000008b2ff7812 */ /* 0x000fda00078cc0ff */
        /* <DEDUP_REMOVED lines=62> */
.L_x_6194:
[----:B------:R-:W1:Y:S02]  /*f0c0*/  LDC R15, c[0x0][0x248] ;  /* 0x00009200ff0f7b82 */ /* 0x000e640000000800 */
[----:B-1----:R-:W-:-:S05]  /*f0d0*/  IMAD.SHL.U32 R17, R15, 0x80, RZ ;  /* 0x000000800f117824 */ /* 0x002fca00078e00ff */
[----:B------:R-:W-:-:S04]  /*f0e0*/  IADD3 R17, -R17, RZ, RZ ;  /* 0x000000ff11117210 */ /* 0x000fc80007ffe1ff */
[----:B------:R-:W-:-:S07]  /*f0f0*/  SHF.R.S32.HI R6, RZ, 0x1f, R17 ;  /* 0x0000001fff067819 */ /* 0x000fce0000011411 */
.L_x_6195:
        /* <DEDUP_REMOVED lines=98> */
.L_x_6197:
[----:B------:R-:W-:Y:S05]  /*f720*/  BSYNC B0 ;  /* 0x0000000000007941 */ /* 0x000fea0003800000 */
.L_x_6196:
[----:B------:R-:W0:Y:S01]  /*f730*/  LDGDEPBAR ;  /* 0x00000000000079af */ /* 0x000e220000000000 */
[----:B------:R-:W-:-:S04]  /*f740*/  LEA R182, P0, R17, R182, 0x1 ;  /* 0x000000b611b67211 */ /* 0x000fc800078008ff */
[----:B------:R-:W-:-:S09]  /*f750*/  LEA.HI.X R183, R17, R183, R6, 0x1, P0 ;  /* 0x000000b711b77211 */ /* 0x000fd200000f0c06 */
.L_x_6193:
        /* <DEDUP_REMOVED lines=53> */
[----:B-1-3--:R-:W-:Y:S02]  /*fab0*/  FMNMX.FTZ R13, R63, R0, !PT ;  /* 0x000000003f0d7209 */ /* 0x00afe40007810000 */
        /* <DEDUP_REMOVED lines=10> */
[----:B------:R-:W1:Y:S03]  /*fb60*/  SHFL.BFLY PT, R15, R0, 0x2, 0x1f ;  /* 0x0c401f00000f7f89 */ /* 0x000e6600000e0000 */
[-C--:B------:R-:W-:Y:S01]  /*fb70*/  IADD3 R161, R5, R164.reuse, RZ ;  /* 0x000000a405a17210 */ /* 0x080fe20007ffe0ff */
[----:B------:R-:W2:Y:S01]  /*fb80*/  SHFL.BFLY PT, R13, R6, 0x2, 0x1f ;  /* 0x0c401f00060d7f89 */ /* 0x000ea200000e0000 */
[----:B------:R-:W-:-:S02]  /*fb90*/  IADD3 R162, R3, R164, RZ ;  /* 0x000000a403a27210 */ /* 0x000fc40007ffe0ff */
[----:B------:R-:W-:Y:S01]  /*fba0*/  IADD3 R160, R3, R161, RZ ;  /* 0x000000a103a07210 */ /* 0x000fe20007ffe0ff */
[----:B------:R-:W-:Y:S04]  /*fbb0*/  LDSM.16.MT88.4 R16, [R164+0x6800] ;  /* 0x00680000a410783b */ /* 0x000fe80000004200 */
[----:B------:R-:W-:Y:S04]  /*fbc0*/  LDSM.16.MT88.4 R84, [R162+0x6000] ;  /* 0x00600000a254783b */ /* 0x000fe80000004200 */
[----:B------:R-:W-:Y:S01]  /*fbd0*/  LDSM.16.MT88.4 R20, [R160+0x6800] ;  /* 0x00680000a014783b */ /* 0x000fe20000004200 */
[----:B-1----:R-:W-:-:S02]  /*fbe0*/  FMNMX.FTZ R15, R0, R15, !PT ;  /* 0x0000000f000f7209 */ /* 0x002fc40007810000 */
[----:B--2---:R-:W-:-:S03]  /*fbf0*/  FMNMX.FTZ R13, R6, R13, !PT ;  /* 0x0000000d060d7209 */ /* 0x004fc60007810000 */
[----:B------:R-:W1:Y:S04]  /*fc00*/  SHFL.BFLY PT, R2, R15, 0x1, 0x1f ;  /* 0x0c201f000f027f89 */ /* 0x000e6800000e0000 */
[----:B------:R-:W2:Y:S01]  /*fc10*/  SHFL.BFLY PT, R0, R13, 0x1, 0x1f ;  /* 0x0c201f000d007f89 */ /* 0x000ea200000e0000 */
[----:B-1----:R-:W-:-:S04]  /*fc20*/  FMNMX.FTZ R2, R15, R2, !PT ;  /* 0x000000020f027209 */ /* 0x002fc80007810000 */
[C---:B------:R-:W-:Y:S01]  /*fc30*/  FSETP.NEU.FTZ.AND P0, PT, R2.reuse, -INF , PT ;  /* 0xff8000000200780b */ /* 0x040fe20003f1d000 */
[----:B------:R-:W-:Y:S01]  /*fc40*/  FMUL.FTZ R42, R2, UR8 ;  /* 0x00000008022a7c20 */ /* 0x000fe20008410000 */
[----:B--2---:R-:W-:Y:S02]  /*fc50*/  FMNMX.FTZ R0, R13, R0, !PT ;  /* 0x000000000d007209 */ /* 0x004fe40007810000 */
[----:B------:R-:W-:Y:S02]  /*fc60*/  LDSM.16.MT88.4 R12, [R162+0x6800] ;  /* 0x00680000a20c783b */ /* 0x000fe40000004200 */
[----:B------:R-:W-:Y:S01]  /*fc70*/  FSEL R42, R42, RZ, P0 ;  /* 0x000000ff2a2a7208 */ /* 0x000fe20000000000 */
[C---:B------:R-:W-:Y:S01]  /*fc80*/  FMUL.FTZ R26, R0.reuse, UR8 ;  /* 0x00000008001a7c20 */ /* 0x040fe20008410000 */
[----:B------:R-:W-:-:S03]  /*fc90*/  FSETP.NEU.FTZ.AND P0, PT, R0, -INF , PT ;  /* 0xff8000000000780b */ /* 0x000fc60003f1d000 */
[--C-:B------:R-:W-:Y:S01]  /*fca0*/  FFMA.FTZ R50, R79, UR8, -R42.reuse ;  /* 0x000000084f327c23 */ /* 0x100fe2000801082a */
[--C-:B------:R-:W-:Y:S01]  /*fcb0*/  FFMA.FTZ R30, R77, UR8, -R42.reuse ;  /* 0x000000084d1e7c23 */ /* 0x100fe2000801082a */
[----:B------:R-:W-:Y:S01]  /*fcc0*/  FSEL R26, R26, RZ, P0 ;  /* 0x000000ff1a1a7208 */ /* 0x000fe20000000000 */
[----:B------:R-:W1:Y:S01]  /*fcd0*/  LDSM.16.MT88.4 R76, [R161+0x6000] ;  /* 0x00600000a14c783b */ /* 0x000e620000004200 */
[--C-:B------:R-:W-:Y:S01]  /*fce0*/  FFMA.FTZ R41, R51, UR8, -R42.reuse ;  /* 0x0000000833297c23 */ /* 0x100fe2000801082a */
[--C-:B------:R-:W-:Y:S01]  /*fcf0*/  FFMA.FTZ R29, R93, UR8, -R42.reuse ;  /* 0x000000085d1d7c23 */ /* 0x100fe2000801082a */
[----:B------:R-:W-:Y:S01]  /*fd00*/  FFMA.FTZ R52, R11, UR8, -R42 ;  /* 0x000000080b347c23 */ /* 0x000fe2000801082a */
[----:B------:R-:W2:Y:S01]  /*fd10*/  LDSM.16.MT88.4 R92, [R164+0x6000] ;  /* 0x00600000a45c783b */ /* 0x000ea20000004200 */
[----:B------:R-:W-:Y:S01]  /*fd20*/  FFMA.FTZ R51, R7, UR8, -R26 ;  /* 0x0000000807337c23 */ /* 0x000fe2000801081a */
[----:B------:R-:W-:Y:S01]  /*fd30*/  FFMA.FTZ R49, R49, UR8, -R42 ;  /* 0x0000000831317c23 */ /* 0x000fe2000801082a */
[--C-:B------:R-:W-:Y:S01]  /*fd40*/  FFMA.FTZ R54, R9, UR8, -R26.reuse ;  /* 0x0000000809367c23 */ /* 0x100fe2000801081a */
[--C-:B------:R-:W-:Y:S01]  /*fd50*/  FFMA.FTZ R43, R69, UR8, -R26.reuse ;  /* 0x00000008452b7c23 */ /* 0x100fe2000801081a */
[----:B------:R-:W-:Y:S01]  /*fd60*/  FFMA.FTZ R34, R71, UR8, -R26 ;  /* 0x0000000847227c23 */ /* 0x000fe2000801081a */
[----:B------:R-:W3:Y:S01]  /*fd70*/  LDSM.16.MT88.4 R4, [R160+0x6000] ;  /* 0x00600000a004783b */ /* 0x000ee20000004200 */
[----:B------:R-:W-:Y:S01]  /*fd80*/  MUFU.EX2 R52, R52 ;  /* 0x0000003400347308 */ /* 0x000fe20000000800 */
[--C-:B------:R-:W-:Y:S01]  /*fd90*/  FFMA.FTZ R32, R89, UR8, -R42.reuse ;  /* 0x0000000859207c23 */ /* 0x100fe2000801082a */
[----:B------:R-:W-:Y:S01]  /*fda0*/  FFMA.FTZ R27, R91, UR8, -R42 ;  /* 0x000000085b1b7c23 */ /* 0x000fe2000801082a */
[----:B------:R-:W4:Y:S01]  /*fdb0*/  LDSM.16.MT88.4 R8, [R161+0x6800] ;  /* 0x00680000a108783b */ /* 0x000f220000004200 */
[--C-:B------:R-:W-:Y:S01]  /*fdc0*/  FFMA.FTZ R36, R83, UR8, -R26.reuse ;  /* 0x0000000853247c23 */ /* 0x100fe2000801081a */
[--C-:B------:R-:W-:Y:S01]  /*fdd0*/  FFMA.FTZ R31, R81, UR8, -R26.reuse ;  /* 0x00000008511f7c23 */ /* 0x100fe2000801081a */
[--C-:B------:R-:W-:Y:S01]  /*fde0*/  FFMA.FTZ R28, R73, UR8, -R26.reuse ;  /* 0x00000008491c7c23 */ /* 0x100fe2000801081a */
[----:B------:R-:W-:Y:S01]  /*fdf0*/  FFMA.FTZ R3, R75, UR8, -R26 ;  /* 0x000000084b037c23 */ /* 0x000fe2000801081a */
[----:B------:R-:W5:Y:S01]  /*fe00*/  MUFU.EX2 R49, R49 ;  /* 0x0000003100317308 */ /* 0x000f620000000800 */
[--C-:B------:R-:W-:Y:S01]  /*fe10*/  FFMA.FTZ R58, R209, UR8, -R42.reuse ;  /* 0x00000008d13a7c23 */ /* 0x100fe2000801082a */
[--C-:B------:R-:W-:Y:S01]  /*fe20*/  FFMA.FTZ R57, R57, UR8, -R42.reuse ;  /* 0x0000000839397c23 */ /* 0x100fe2000801082a */
[--C-:B------:R-:W-:Y:S01]  /*fe30*/  FFMA.FTZ R55, R207, UR8, -R42.reuse ;  /* 0x00000008cf377c23 */ /* 0x100fe2000801082a */
[----:B------:R-:W-:Y:S01]  /*fe40*/  FFMA.FTZ R46, R211, UR8, -R42 ;  /* 0x00000008d32e7c23 */ /* 0x000fe2000801082a */
        /* <DEDUP_REMOVED lines=11> */
[----:B------:R-:W1:Y:S01]  /*ff00*/  MUFU.EX2 R41, R41 ;  /* 0x0000002900297308 */ /* 0x000e620000000800 */
[----:B-----5:R-:W-:Y:S01]  /*ff10*/  F2FP.F16.F32.PACK_AB R68, R49, R52 ;  /* 0x000000343144723e */ /* 0x020fe200000000ff */
        /* <DEDUP_REMOVED lines=14> */
[----:B------:R-:W5:Y:S01]  /*10000*/  MUFU.EX2 R51, R51 ;  /* 0x0000003300337308 */ /* 0x000f620000000800 */
[----:B-1----:R-:W-:Y:S01]  /*10010*/  F2FP.F16.F32.PACK_AB R70, R41, R50 ;  /* 0x000000322946723e */ /* 0x002fe200000000ff */
[----:B------:R-:W-:Y:S01]  /*10020*/  FFMA.FTZ R120, R137, UR8, -R42 ;  /* 0x0000000889787c23 */ /* 0x000fe2000801082a */
[--C-:B------:R-:W-:Y:S01]  /*10030*/  FFMA.FTZ R129, R129, UR8, -R26.reuse ;  /* 0x0000000881817c23 */ /* 0x100fe2000801081a */
[--C-:B------:R-:W-:Y:S01]  /*10040*/  FFMA.FTZ R124, R127, UR8, -R26.reuse ;  /* 0x000000087f7c7c23 */ /* 0x100fe2000801081a */
[----:B------:R-:W-:Y:S01]  /*10050*/  FFMA.FTZ R135, R135, UR8, -R26 ;  /* 0x0000000887877c23 */ /* 0x000fe2000801081a */
[--C-:B------:R-:W-:Y:S01]  /*10060*/  FFMA.FTZ R126, R109, UR8, -R42.reuse ;  /* 0x000000086d7e7c23 */ /* 0x100fe2000801082a */
[----:B------:R-:W-:Y:S01]  /*10070*/  FFMA.FTZ R65, R65, UR8, -R42 ;  /* 0x0000000841417c23 */ /* 0x000fe2000801082a */
[----:B------:R-:W-:Y:S01]  /*10080*/  MUFU.EX2 R43, R43 ;  /* 0x0000002b002b7308 */ /* 0x000fe20000000800 */
[--C-:B------:R-:W-:Y:S01]  /*10090*/  FFMA.FTZ R61, R61, UR8, -R26.reuse ;  /* 0x000000083d3d7c23 */ /* 0x100fe2000801081a */
[--C-:B------:R-:W-:Y:S01]  /*100a0*/  FFMA.FTZ R128, R59, UR8, -R26.reuse ;  /* 0x000000083b807c23 */ /* 0x100fe2000801081a */
[--C-:B------:R-:W-:Y:S01]  /*100b0*/  FFMA.FTZ R130, R47, UR8, -R26.reuse ;  /* 0x000000082f827c23 */ /* 0x100fe2000801081a */
[----:B------:R-:W-:Y:S01]  /*100c0*/  FFMA.FTZ R45, R45, UR8, -R26 ;  /* 0x000000082d2d7c23 */ /* 0x000fe2000801081a */
[----:B------:R-:W-:Y:S01]  /*100d0*/  FADD.FTZ R49, R52, R49 ;  /* 0x0000003134317221 */ /* 0x000fe20000010000 */
[--C-:B------:R-:W-:Y:S01]  /*100e0*/  FFMA.FTZ R47, R39, UR8, -R42.reuse ;  /* 0x00000008272f7c23 */ /* 0x100fe2000801082a */
[--C-:B------:R-:W-:Y:S01]  /*100f0*/  FFMA.FTZ R39, R38, UR8, -R42.reuse ;  /* 0x0000000826277c23 */ /* 0x100fe2000801082a */
[----:B------:R-:W1:Y:S01]  /*10100*/  MUFU.EX2 R34, R34 ;  /* 0x0000002200227308 */ /* 0x000e620000000800 */
[----:B-----5:R-:W-:Y:S01]  /*10110*/  F2FP.F16.F32.PACK_AB R69, R51, R54 ;  /* 0x000000363345723e */ /* 0x020fe200000000ff */
[----:B------:R-:W-:Y:S01]  /*10120*/  FADD.FTZ R54, R54, R51 ;  /* 0x0000003336367221 */ /* 0x000fe20000010000 */
[----:B------:R-:W-:Y:S01]  /*10130*/  FADD.FTZ R50, R50, R49 ;  /* 0x0000003132327221 */ /* 0x000fe20000010000 */
[--C-:B------:R-:W-:Y:S01]  /*10140*/  FFMA.FTZ R49, R40, UR8, -R42.reuse ;  /* 0x0000000828317c23 */ /* 0x100fe2000801082a */
[----:B------:R-:W-:Y:S01]  /*10150*/  FFMA.FTZ R40, R37, UR8, -R42 ;  /* 0x0000000825287c23 */ /* 0x000fe2000801082a */
[----:B------:R-:W-:Y:S01]  /*10160*/  FFMA.FTZ R33, R33, UR8, -R26 ;  /* 0x0000000821217c23 */ /* 0x000fe2000801081a */
[----:B------:R-:W-:Y:S01]  /*10170*/  FADD.FTZ R41, R41, R50 ;  /* 0x0000003229297221 */ /* 0x000fe20000010000 */
[----:B------:R-:W-:Y:S01]  /*10180*/  MUFU.EX2 R32, R32 ;  /* 0x0000002000207308 */ /* 0x000fe20000000800 */
[--C-:B------:R-:W-:Y:S01]  /*10190*/  FFMA.FTZ R25, R25, UR8, -R26.reuse ;  /* 0x0000000819197c23 */ /* 0x100fe2000801081a */
[--C-:B------:R-:W-:Y:S01]  /*101a0*/  FFMA.FTZ R188, R24, UR8, -R26.reuse ;  /* 0x0000000818bc7c23 */ /* 0x100fe2000801081a */
[----:B------:R-:W-:-:S05]  /*101b0*/  FFMA.FTZ R35, R35, UR8, -R26 ;  /* 0x0000000823237c23 */ /* 0x000fca000801081a */
[----:B------:R-:W5:Y:S01]  /*101c0*/  MUFU.EX2 R29, R29 ;  /* 0x0000001d001d7308 */ /* 0x000f620000000800 */
[----:B-1----:R-:W-:Y:S01]  /*101d0*/  F2FP.F16.F32.PACK_AB R71, R34, R43 ;  /* 0x0000002b2247723e */ /* 0x002fe200000000ff */
[----:B------:R-:W-:-:S04]  /*101e0*/  FADD.FTZ R43, R43, R54 ;  /* 0x000000362b2b7221 */ /* 0x000fc80000010000 */
[----:B------:R-:W-:Y:S02]  /*101f0*/  FADD.FTZ R43, R34, R43 ;  /* 0x0000002b222b7221 */ /* 0x000fe40000010000 */
[C---:B------:R-:W-:Y:S01]  /*10200*/  HMMA.16816.F32 R80, R68.reuse, R76, RZ ;  /* 0x0000004c4450723c */ /* 0x040fe200000018ff */
[----:B------:R-:W-:Y:S05]  /*10210*/  MUFU.EX2 R30, R30 ;  /* 0x0000001e001e7308 */ /* 0x000fea0000000800 */
[C---:B------:R-:W-:Y:S03]  /*10220*/  HMMA.16816.F32 R76, R68.reuse, R78, RZ ;  /* 0x0000004e444c723c */ /* 0x040fe600000018ff */
[----:B------:R-:W-:Y:S03]  /*10230*/  MUFU.EX2 R27, R27 ;  /* 0x0000001b001b7308 */ /* 0x000fe60000000800 */
[C---:B------:R-:W-:Y:S05]  /*10240*/  HMMA.16816.F32 R88, R68.reuse, R84, RZ ;  /* 0x000000544458723c */ /* 0x040fea00000018ff */
[----:B------:R-:W-:Y:S01]  /*10250*/  MUFU.EX2 R36, R36 ;  /* 0x0000002400247308 */ /* 0x000fe20000000800 */
[C---:B--2---:R-:W-:Y:S06]  /*10260*/  HMMA.16816.F32 R96, R68.reuse, R92, RZ ;  /* 0x0000005c4460723c */ /* 0x044fec00000018ff */
[C---:B------:R-:W-:Y:S01]  /*10270*/  HMMA.16816.F32 R84, R68.reuse, R86, RZ ;  /* 0x000000564454723c */ /* 0x040fe200000018ff */
[----:B------:R-:W1:Y:S05]  /*10280*/  MUFU.EX2 R31, R31 ;  /* 0x0000001f001f7308 */ /* 0x000e6a0000000800 */
[C---:B------:R-:W-:Y:S03]  /*10290*/  HMMA.16816.F32 R92, R68.reuse, R94, RZ ;  /* 0x0000005e445c723c */ /* 0x040fe600000018ff */
[----:B------:R-:W-:Y:S03]  /*102a0*/  MUFU.EX2 R28, R28 ;  /* 0x0000001c001c7308 */ /* 0x000fe60000000800 */
[C---:B---3--:R-:W-:Y:S05]  /*102b0*/  HMMA.16816.F32 R72, R68.reuse, R4, RZ ;  /* 0x000000044448723c */ /* 0x048fea00000018ff */
[----:B------:R-:W2:Y:S01]  /*102c0*/  MUFU.EX2 R3, R3 ;  /* 0x0000000300037308 */ /* 0x000ea20000000800 */
[----:B------:R-:W-:Y:S01]  /*102d0*/  HMMA.16816.F32 R68, R68, R6, RZ ;  /* 0x000000064444723c */ /* 0x000fe200000018ff */
[----:B-----5:R-:W-:Y:S01]  /*102e0*/  F2FP.F16.F32.PACK_AB R4, R29, R32 ;  /* 0x000000201d04723e */ /* 0x020fe200000000ff */
[----:B------:R-:W-:Y:S01]  /*102f0*/  FADD.FTZ R32, R32, R41 ;  /* 0x0000002920207221 */ /* 0x000fe20000010000 */
[----:B-1----:R-:W-:Y:S01]  /*10300*/  F2FP.F16.F32.PACK_AB R5, R31, R36 ;  /* 0x000000241f05723e */ /* 0x002fe200000000ff */
[----:B------:R-:W-:-:S02]  /*10310*/  FADD.FTZ R36, R36, R43 ;  /* 0x0000002b24247221 */ /* 0x000fc40000010000 */
[----:B------:R-:W-:Y:S01]  /*10320*/  FADD.FTZ R29, R29, R32 ;  /* 0x000000201d1d7221 */ /* 0x000fe20000010000 */
        /* <DEDUP_REMOVED lines=15> */
[C---:B------:R-:W-:Y:S01]  /*10420*/  HMMA.16816.F32 R84, R4.reuse, R14, R84 ;  /* 0x0000000e0454723c */ /* 0x040fe20000001854 */
[----:B------:R-:W3:Y:S01]  /*10430*/  LDSM.16.MT88.4 R12, [R162+0x7000] ;  /* 0x00700000a20c783b */ /* 0x000ee20000004200 */
[----:B------:R-:W-:Y:S04]  /*10440*/  MUFU.EX2 R56, R56 ;  /* 0x0000003800387308 */ /* 0x000fe80000000800 */
[C---:B------:R-:W-:Y:S04]  /*10450*/  HMMA.16816.F32 R72, R4.reuse, R20, R72 ;  /* 0x000000140448723c */ /* 0x040fe80000001848 */
[----:B------:R-:W4:Y:S02]  /*10460*/  MUFU.EX2 R53, R53 ;  /* 0x0000003500357308 */ /* 0x000f240000000800 */
[C---:B------:R-:W-:Y:S01]  /*10470*/  HMMA.16816.F32 R68, R4.reuse, R22, R68 ;  /* 0x000000160444723c */ /* 0x040fe20000001844 */
[----:B------:R-:W5:Y:S05]  /*10480*/  LDSM.16.MT88.4 R20, [R160+0x7000] ;  /* 0x00700000a014783b */ /* 0x000f6a0000004200 */
[----:B------:R-:W-:Y:S01]  /*10490*/  MUFU.EX2 R111, R111 ;  /* 0x0000006f006f7308 */ /* 0x000fe20000000800 */
[C---:B------:R-:W-:Y:S06]  /*104a0*/  HMMA.16816.F32 R96, R4.reuse, R16, R96 ;  /* 0x000000100460723c */ /* 0x040fec0000001860 */
[----:B------:R-:W-:Y:S01]  /*104b0*/  HMMA.16816.F32 R92, R4, R18, R92 ;  /* 0x00000012045c723c */ /* 0x000fe2000000185c */
[----:B------:R-:W2:Y:S01]  /*104c0*/  MUFU.EX2 R44, R44 ;  /* 0x0000002c002c7308 */ /* 0x000ea20000000800 */
[----:B------:R-:W5:Y:S05]  /*104d0*/  LDSM.16.MT88.4 R16, [R164+0x7000] ;  /* 0x00700000a410783b */ /* 0x000f6a0000004200 */
[----:B-1----:R-:W-:Y:S01]  /*104e0*/  F2FP.F16.F32.PACK_AB R4, R57, R58 ;  /* 0x0000003a3904723e */ /* 0x002fe200000000ff */
[----:B------:R-:W-:Y:S01]  /*104f0*/  FADD.FTZ R58, R58, R27 ;  /* 0x0000001b3a3a7221 */ /* 0x000fe20000010000 */
[----:B----4-:R-:W-:Y:S01]  /*10500*/  F2FP.F16.F32.PACK_AB R5, R53, R56 ;  /* 0x000000383505723e */ /* 0x010fe200000000ff */
[----:B------:R-:W-:Y:S01]  /*10510*/  MUFU.EX2 R123, R123 ;  /* 0x0000007b007b7308 */ /* 0x000fe20000000800 */
[----:B------:R-:W-:Y:S01]  /*10520*/  F2FP.F16.F32.PACK_AB R6, R46, R55 ;  /* 0x000000372e06723e */ /* 0x000fe200000000ff */
[----:B------:R-:W-:-:S04]  /*10530*/  FADD.FTZ R58, R57, R58 ;  /* 0x0000003a393a7221 */ /* 0x000fc80000010000 */
[----:B------:R-:W-:Y:S01]  /*10540*/  FADD.FTZ R55, R55, R58 ;  /* 0x0000003a37377221 */ /* 0x000fe20000010000 */
[----:B--2---:R-:W-:Y:S01]  /*10550*/  F2FP.F16.F32.PACK_AB R7, R44, R111 ;  /* 0x0000006f2c07723e */ /* 0x004fe200000000ff */
[----:B------:R-:W1:Y:S02]  /*10560*/  MUFU.EX2 R66, R66 ;  /* 0x0000004200427308 */ /* 0x000e640000000800 */
[----:B------:R-:W-:-:S04]  /*10570*/  FADD.FTZ R46, R46, R55 ;  /* 0x000000372e2e7221 */ /* 0x000fc80000010000 */
[C---:B------:R-:W-:Y:S02]  /*10580*/  HMMA.16816.F32 R80, R4.reuse, R8, R80 ;  /* 0x000000080450723c */ /* 0x040fe40000001850 */
[----:B------:R-:W-:Y:S04]  /*10590*/  MUFU.EX2 R119, R119 ;  /* 0x0000007700777308 */ /* 0x000fe80000000800 */
[C---:B------:R-:W-:Y:S01]  /*105a0*/  HMMA.16816.F32 R76, R4.reuse, R10, R76 ;  /* 0x0000000a044c723c */ /* 0x040fe2000000184c */
[----:B------:R-:W2:Y:S03]  /*105b0*/  LDSM.16.MT88.4 R8, [R161+0x7800] ;  /* 0x00780000a108783b */ /* 0x000ea60000004200 */
[----:B------:R-:W-:Y:S02]  /*105c0*/  MUFU.EX2 R60, R60 ;  /* 0x0000003c003c7308 */ /* 0x000fe40000000800 */
[C---:B---3--:R-:W-:Y:S06]  /*105d0*/  HMMA.16816.F32 R88, R4.reuse, R12, R88 ;  /* 0x0000000c0458723c */ /* 0x048fec0000001858 */
[C---:B------:R-:W-:Y:S01]  /*105e0*/  HMMA.16816.F32 R84, R4.reuse, R14, R84 ;  /* 0x0000000e0454723c */ /* 0x040fe20000001854 */
[----:B------:R-:W3:Y:S01]  /*105f0*/  LDSM.16.MT88.4 R12, [R162+0x7800] ;  /* 0x00780000a20c783b */ /* 0x000ee20000004200 */
        /* <DEDUP_REMOVED lines=59> */
[----:B------:R-:W-:Y:S01]  /*109b0*/  HMMA.16816.F32 R96, R4, R16, R96 ;  /* 0x000000100460723c */ /* 0x000fe20000001860 */
[----:B------:R-:W-:-:S05]  /*109c0*/  FFMA.FTZ R20, R113, UR8, -R26 ;  /* 0x0000000871147c23 */ /* 0x000fca000801081a */
[----:B------:R-:W-:Y:S01]  /*109d0*/  MUFU.EX2 R21, R135 ;  /* 0x0000008700157308 */ /* 0x000fe20000000800 */
[C---:B------:R-:W-:Y:S01]  /*109e0*/  HMMA.16816.F32 R92, R4.reuse, R18, R92 ;  /* 0x00000012045c723c */ /* 0x040fe2000000185c */
[----:B------:R-:W5:Y:S05]  /*109f0*/  LDSM.16.MT88.4 R16, [R164+0x8800] ;  /* 0x00880000a410783b */ /* 0x000f6a0000004200 */
[----:B------:R-:W-:Y:S01]  /*10a00*/  HMMA.16816.F32 R68, R4, R22, R68 ;  /* 0x000000160444723c */ /* 0x000fe20000001844 */
[----:B------:R-:W2:Y:S06]  /*10a10*/  MUFU.EX2 R20, R20 ;  /* 0x0000001400147308 */ /* 0x000eac0000000800 */
[----:B-1----:R-:W-:Y:S01]  /*10a20*/  F2FP.F16.F32.PACK_AB R4, R122, R133 ;  /* 0x000000857a04723e */ /* 0x002fe200000000ff */
[--C-:B------:R-:W-:Y:S01]  /*10a30*/  FFMA.FTZ R23, R67, UR8, -R42.reuse ;  /* 0x0000000843177c23 */ /* 0x100fe2000801082a */
[----:B----4-:R-:W-:Y:S01]  /*10a40*/  F2FP.F16.F32.PACK_AB R5, R124, R129 ;  /* 0x000000817c05723e */ /* 0x010fe200000000ff */
[----:B------:R-:W-:Y:S01]  /*10a50*/  FFMA.FTZ R22, R63, UR8, -R42 ;  /* 0x000000083f167c23 */ /* 0x000fe2000801082a */
[----:B------:R-:W-:Y:S01]  /*10a60*/  F2FP.F16.F32.PACK_AB R6, R120, R131 ;  /* 0x000000837806723e */ /* 0x000fe200000000ff */
[----:B------:R-:W-:Y:S01]  /*10a70*/  MUFU.EX2 R126, R126 ;  /* 0x0000007e007e7308 */ /* 0x000fe20000000800 */
[----:B------:R-:W-:-:S04]  /*10a80*/  FADD.FTZ R133, R133, R108 ;  /* 0x0000006c85857221 */ /* 0x000fc80000010000 */
[----:B------:R-:W-:Y:S01]  /*10a90*/  FADD.FTZ R122, R122, R133 ;  /* 0x000000857a7a7221 */ /* 0x000fe20000010000 */
[----:B--2---:R-:W-:Y:S02]  /*10aa0*/  F2FP.F16.F32.PACK_AB R7, R20, R21 ;  /* 0x000000151407723e */ /* 0x004fe400000000ff */
[----:B------:R-:W1:Y:S01]  /*10ab0*/  MUFU.EX2 R23, R23 ;  /* 0x0000001700177308 */ /* 0x000e620000000800 */
[----:B------:R-:W-:-:S04]  /*10ac0*/  FADD.FTZ R131, R131, R122 ;  /* 0x0000007a83837221 */ /* 0x000fc80000010000 */
[C---:B------:R-:W-:Y:S01]  /*10ad0*/  HMMA.16816.F32 R88, R4.reuse, R8, R88 ;  /* 0x000000080458723c */ /* 0x040fe20000001858 */
[----:B------:R-:W-:Y:S02]  /*10ae0*/  FADD.FTZ R131, R120, R131 ;  /* 0x0000008378837221 */ /* 0x000fe40000010000 */
[----:B------:R-:W-:Y:S03]  /*10af0*/  MUFU.EX2 R65, R65 ;  /* 0x0000004100417308 */ /* 0x000fe60000000800 */
[C---:B------:R-:W-:Y:S01]  /*10b00*/  HMMA.16816.F32 R84, R4.reuse, R10, R84 ;  /* 0x0000000a0454723c */ /* 0x040fe20000001854 */
[----:B------:R-:W2:Y:S04]  /*10b10*/  LDSM.16.MT88.4 R8, [R160+0x8800] ;  /* 0x00880000a008783b */ /* 0x000ea80000004200 */
[----:B------:R-:W-:Y:S01]  /*10b20*/  MUFU.EX2 R22, R22 ;  /* 0x0000001600167308 */ /* 0x000fe20000000800 */
        /* <DEDUP_REMOVED lines=8> */
[----:B------:R-:W-:Y:S08]  /*10bb0*/  MUFU.EX2 R130, R130 ;  /* 0x0000008200827308 */ /* 0x000ff00000000800 */
[----:B------:R-:W3:Y:S01]  /*10bc0*/  MUFU.EX2 R45, R45 ;  /* 0x0000002d002d7308 */ /* 0x000ee20000000800 */
[C---:B--2---:R-:W-:Y:S07]  /*10bd0*/  HMMA.16816.F32 R72, R4.reuse, R8, R72 ;  /* 0x000000080448723c */ /* 0x044fee0000001848 */
[----:B------:R-:W-:Y:S01]  /*10be0*/  MUFU.EX2 R38, R49 ;  /* 0x0000003100267308 */ /* 0x000fe20000000800 */
[----:B------:R-:W-:Y:S01]  /*10bf0*/  HMMA.16816.F32 R68, R4, R10, R68 ;  /* 0x0000000a0444723c */ /* 0x000fe20000001844 */
[----:B------:R-:W2:Y:S06]  /*10c00*/  LDSM.16.MT88.4 R8, [R162+0x9000] ;  /* 0x00900000a208783b */ /* 0x000eac0000004200 */
[----:B-1----:R-:W-:Y:S01]  /*10c10*/  F2FP.F16.F32.PACK_AB R4, R23, R126 ;  /* 0x0000007e1704723e */ /* 0x002fe200000000ff */
[----:B------:R-:W1:Y:S01]  /*10c20*/  MUFU.EX2 R37, R47 ;  /* 0x0000002f00257308 */ /* 0x000e620000000800 */
[----:B----4-:R-:W-:Y:S01]  /*10c30*/  F2FP.F16.F32.PACK_AB R5, R128, R61 ;  /* 0x0000003d8005723e */ /* 0x010fe200000000ff */
[----:B------:R-:W-:Y:S01]  /*10c40*/  FADD.FTZ R126, R126, R131 ;  /* 0x000000837e7e7221 */ /* 0x000fe20000010000 */
[----:B------:R-:W-:-:S02]  /*10c50*/  F2FP.F16.F32.PACK_AB R6, R22, R65 ;  /* 0x000000411606723e */ /* 0x000fc400000000ff */
[----:B---3--:R-:W-:Y:S01]  /*10c60*/  F2FP.F16.F32.PACK_AB R7, R45, R130 ;  /* 0x000000822d07723e */ /* 0x008fe200000000ff */
[----:B------:R-:W-:Y:S02]  /*10c70*/  FADD.FTZ R126, R23, R126 ;  /* 0x0000007e177e7221 */ /* 0x000fe40000010000 */
[----:B------:R-:W-:Y:S02]  /*10c80*/  MUFU.EX2 R39, R39 ;  /* 0x0000002700277308 */ /* 0x000fe40000000800 */
[----:B------:R-:W-:Y:S02]  /*10c90*/  FADD.FTZ R65, R65, R126 ;  /* 0x0000007e41417221 */ /* 0x000fe40000010000 */
[C---:B------:R-:W-:Y:S02]  /*10ca0*/  HMMA.16816.F32 R96, R4.reuse, R12, R96 ;  /* 0x0000000c0460723c */ /* 0x040fe40000001860 */
[----:B------:R-:W-:Y:S02]  /*10cb0*/  FADD.FTZ R65, R22, R65 ;  /* 0x0000004116417221 */ /* 0x000fe40000010000 */
[----:B------:R-:W-:Y:S02]  /*10cc0*/  MUFU.EX2 R40, R40 ;  /* 0x0000002800287308 */ /* 0x000fe40000000800 */
[C---:B------:R-:W-:Y:S01]  /*10cd0*/  HMMA.16816.F32 R92, R4.reuse, R14, R92 ;  /* 0x0000000e045c723c */ /* 0x040fe2000000185c */
[----:B------:R-:W3:Y:S05]  /*10ce0*/  LDSM.16.MT88.4 R12, [R160+0x9000] ;  /* 0x00900000a00c783b */ /* 0x000eea0000004200 */
[----:B------:R-:W-:Y:S01]  /*10cf0*/  MUFU.EX2 R34, R35 ;  /* 0x0000002300227308 */ /* 0x000fe20000000800 */
[C---:B-----5:R-:W-:Y:S06]  /*10d00*/  HMMA.16816.F32 R80, R4.reuse, R16, R80 ;  /* 0x000000100450723c */ /* 0x060fec0000001850 */
[C---:B------:R-:W-:Y:S01]  /*10d10*/  HMMA.16816.F32 R76, R4.reuse, R18, R76 ;  /* 0x00000012044c723c */ /* 0x040fe2000000184c */
[----:B------:R-:W4:Y:S01]  /*10d20*/  MUFU.EX2 R33, R33 ;  /* 0x0000002100217308 */ /* 0x000f220000000800 */
[----:B------:R-:W-:Y:S04]  /*10d30*/  LDSM.16.MT88.4 R16, [R162+0x9800] ;  /* 0x00980000a210783b */ /* 0x000fe80000004200 */
[C---:B--2---:R-:W-:Y:S03]  /*10d40*/  HMMA.16816.F32 R88, R4.reuse, R8, R88 ;  /* 0x000000080458723c */ /* 0x044fe60000001858 */
[----:B------:R-:W-:Y:S03]  /*10d50*/  MUFU.EX2 R25, R25 ;  /* 0x0000001900197308 */ /* 0x000fe60000000800 */
[C---:B------:R-:W-:Y:S01]  /*10d60*/  HMMA.16816.F32 R84, R4.reuse, R10, R84 ;  /* 0x0000000a0454723c */ /* 0x040fe20000001854 */
[----:B------:R-:W2:Y:S04]  /*10d70*/  LDSM.16.MT88.4 R8, [R164+0x9800] ;  /* 0x00980000a408783b */ /* 0x000ea80000004200 */
[----:B------:R-:W5:Y:S01]  /*10d80*/  MUFU.EX2 R188, R188 ;  /* 0x000000bc00bc7308 */ /* 0x000f620000000800 */
[C---:B---3--:R-:W-:Y:S06]  /*10d90*/  HMMA.16816.F32 R72, R4.reuse, R12, R72 ;  /* 0x0000000c0448723c */ /* 0x048fec0000001848 */
[----:B------:R-:W-:Y:S01]  /*10da0*/  HMMA.16816.F32 R68, R4, R14, R68 ;  /* 0x0000000e0444723c */ /* 0x000fe20000001844 */
[----:B------:R-:W-:-:S04]  /*10db0*/  FADD.FTZ R12, R56, R3 ;  /* 0x00000003380c7221 */ /* 0x000fc80000010000 */
[----:B------:R-:W-:Y:S02]  /*10dc0*/  FADD.FTZ R12, R53, R12 ;  /* 0x0000000c350c7221 */ /* 0x000fe40000010000 */
[----:B-1----:R-:W-:Y:S01]  /*10dd0*/  F2FP.F16.F32.PACK_AB R4, R37, R38 ;  /* 0x000000262504723e */ /* 0x002fe200000000ff */
[----:B------:R-:W-:Y:S01]  /*10de0*/  FADD.FTZ R38, R38, R65 ;  /* 0x0000004126267221 */ /* 0x000fe20000010000 */
[----:B------:R-:W-:Y:S01]  /*10df0*/  FADD.FTZ R111, R111, R12 ;  /* 0x0000000c6f6f7221 */ /* 0x000fe20000010000 */
[----:B----4-:R-:W-:Y:S01]  /*10e00*/  F2FP.F16.F32.PACK_AB R5, R33, R34 ;  /* 0x000000222105723e */ /* 0x010fe200000000ff */
[----:B------:R-:W1:Y:S01]  /*10e10*/  LDSM.16.MT88.4 R12, [R161+0x9800] ;  /* 0x00980000a10c783b */ /* 0x000e620000004200 */
[----:B------:R-:W-:Y:S01]  /*10e20*/  F2FP.F16.F32.PACK_AB R6, R40, R39 ;  /* 0x000000272806723e */ /* 0x000fe200000000ff */
[----:B------:R-:W-:Y:S01]  /*10e30*/  FADD.FTZ R44, R44, R111 ;  /* 0x0000006f2c2c7221 */ /* 0x000fe20000010000 */
[----:B-----5:R-:W-:Y:S01]  /*10e40*/  F2FP.F16.F32.PACK_AB R7, R188, R25 ;  /* 0x00000019bc07723e */ /* 0x020fe200000000ff */
        /* <DEDUP_REMOVED lines=33> */
[----:B------:R-:W-:Y:S01]  /*11060*/  LOP3.LUT P1, RZ, R178, 0x8, RZ, 0xc0, !PT ;  /* 0x00000008b2ff7812 */ /* 0x000fe2000782c0ff */
        /* <DEDUP_REMOVED lines=65> */
.L_x_6199:
[----:B------:R-:W1:Y:S02]  /*11480*/  LDC R9, c[0x0][0x250] ;  /* 0x00009400ff097b82 */ /* 0x000e640000000800 */
[----:B-1----:R-:W-:-:S05]  /*11490*/  IMAD.SHL.U32 R6, R9, 0x80, RZ ;  /* 0x0000008009067824 */ /* 0x002fca00078e00ff */
[----:B------:R-:W-:-:S04]  /*114a0*/  IADD3 R6, -R6, RZ, RZ ;  /* 0x000000ff06067210 */ /* 0x000fc80007ffe1ff */
[----:B------:R-:W-:-:S07]  /*114b0*/  SHF.R.S32.HI R11, RZ, 0x1f, R6 ;  /* 0x0000001fff0b7819 */ /* 0x000fce0000011406 */
.L_x_6200:
[----:B------:R-:W-:Y:S01]  /*114c0*/  ULDC UR4, c[0x0][0x2d0] ;  /* 0x0000b40000047ab9 */ /* 0x000fe20000000800 */
[----:B------:R-:W-:Y:S02]  /*114d0*/  LEA R140, P3, R6, R140, 0x1 ;  /* 0x0000008c068c7211 */ /* 0x000fe400078608ff */
[----:B------:R-:W-:Y:S02]  /*114e0*/  ISETP.GE.AND P0, PT, R100, UR4, PT ;  /* 0x0000000464007c0c */ /* 0x000fe4000bf06270 */
[----:B------:R-:W-:Y:S02]  /*114f0*/  LEA.HI.X R141, R6, R141, R11, 0x1, P3 ;  /* 0x0000008d068d7211 */ /* 0x000fe400018f0c0b */
[----:B------:R-:W-:-:S09]  /*11500*/  LOP3.LUT R178, R178, 0xfffffffe, RZ, 0xc0, !PT ;  /* 0xfffffffeb2b27812 */ /* 0x000fd200078ec0ff */
        /* <DEDUP_REMOVED lines=55> */
[----:B------:R1:W-:Y:S01]  /*11880*/  @!P0 LDGSTS.E.BYPASS.LTC128B.128 [R179+0x7800], desc[UR6][R14.64] ;  /* 0x078000000eb38fae */ /* 0x0003e2000b901d46 */
[----:B------:R-:W-:-:S02]  /*11890*/  @!P0 IADD3 R13, P1, R6, R13, RZ ;  /* 0x0000000d060d8210 */ /* 0x000fc40007f3e0ff */
[----:B------:R-:W-:Y:S01]  /*118a0*/  @!P0 IADD3 R7, P2, R6, R18, RZ ;  /* 0x0000001206078210 */ /* 0x000fe20007f5e0ff */
[----:B-----5:R-:W-:Y:S01]  /*118b0*/  @!P0 IMAD R4, R4, 0x60, RZ ;  /* 0x0000006004048824 */ /* 0x020fe200078e02ff */
[C---:B------:R-:W-:Y:S01]  /*118c0*/  @!P0 IADD3.X R8, R11.reuse, R21, R8, P3, !PT ;  /* 0x000000150b088210 */ /* 0x040fe20001ffe408 */
[----:B------:R-:W-:Y:S01]  /*118d0*/  @!P0 IMAD.X R114, R11, 0x1, R114, P1 ;  /* 0x000000010b728824 */ /* 0x000fe200008e0672 */
[----:B------:R-:W-:Y:S01]  /*118e0*/  @!P0 IADD3 R6, P1, R6, R16, RZ ;  /* 0x0000001006068210 */ /* 0x000fe20007f3e0ff */
[----:B------:R-:W-:Y:S01]  /*118f0*/  @P0 STS.128 [R179+0x8000], RZ ;  /* 0x008000ffb3000388 */ /* 0x000fe20000000c00 */
[----:B------:R-:W-:Y:S02]  /*11900*/  @!P0 LEA R16, P3, R5, UR10, 0x1 ;  /* 0x0000000a05108c11 */ /* 0x000fe4000f8608ff */
[----:B------:R-:W-:Y:S01]  /*11910*/  @!P0 IADD3.X R4, R11, R4, R19, P2, !PT ;  /* 0x000000040b048210 */ /* 0x000fe200017fe413 */
[----:B--2---:R-:W-:Y:S01]  /*11920*/  @!P0 IMAD R3, R3, 0x70, RZ ;  /* 0x0000007003038824 */ /* 0x004fe200078e02ff */
[----:B------:R-:W-:-:S02]  /*11930*/  @!P0 LEA R22, P4, R13, UR10, 0x1 ;  /* 0x0000000a0d168c11 */ /* 0x000fc4000f8808ff */
[----:B------:R-:W-:Y:S02]  /*11940*/  @!P0 LEA R10, P2, R7, UR10, 0x1 ;  /* 0x0000000a070a8c11 */ /* 0x000fe4000f8408ff */
[----:B------:R-:W-:Y:S02]  /*11950*/  @!P0 LEA.HI.X R23, R13, UR11, R114, 0x1, P4 ;  /* 0x0000000b0d178c11 */ /* 0x000fe4000a0f0c72 */
[----:B------:R-:W-:Y:S02]  /*11960*/  @!P0 IADD3.X R3, R11, R17, R3, P1, !PT ;  /* 0x000000110b038210 */ /* 0x000fe40000ffe403 */
[C---:B------:R-:W-:Y:S01]  /*11970*/  @!P0 LEA R24, P1, R6.reuse, UR10, 0x1 ;  /* 0x0000000a06188c11 */ /* 0x040fe2000f8208ff */
[----:B------:R-:W-:Y:S01]  /*11980*/  @!PT LDS RZ, [RZ] ;  /* 0x00000000fffff984 */ /* 0x000fe20000000800 */
[----:B------:R-:W-:Y:S01]  /*11990*/  @!PT LDS RZ, [RZ] ;  /* 0x00000000fffff984 */ /* 0x000fe20000000800 */
[----:B------:R-:W-:Y:S01]  /*119a0*/  @!PT LDS RZ, [RZ] ;  /* 0x00000000fffff984 */ /* 0x000fe20000000800 */
[----:B------:R2:W-:Y:S01]  /*119b0*/  @!P0 LDGSTS.E.BYPASS.LTC128B.128 [R179+0x8000], desc[UR6][R22.64] ;  /* 0x0800000016b38fae */ /* 0x0005e2000b901d46 */
[----:B------:R-:W-:Y:S02]  /*119c0*/  @!P0 LEA.HI.X R17, R5, UR11, R8, 0x1, P3 ;  /* 0x0000000b05118c11 */ /* 0x000fe400098f0c08 */
[----:B------:R-:W-:Y:S01]  /*119d0*/  @!P0 LEA.HI.X R11, R7, UR11, R4, 0x1, P2 ;  /* 0x0000000b070b8c11 */ /* 0x000fe200090f0c04 */
[----:B------:R-:W-:Y:S01]  /*119e0*/  @P0 STS.128 [R179+0x8800], RZ ;  /* 0x008800ffb3000388 */ /* 0x000fe20000000c00 */
[----:B------:R-:W-:-:S02]  /*119f0*/  @!P0 LEA.HI.X R25, R6, UR11, R3, 0x1, P1 ;  /* 0x0000000b06198c11 */ /* 0x000fc400088f0c03 */
[----:B------:R-:W-:Y:S01]  /*11a00*/  P2R R3, PR, RZ, 0x1 ;  /* 0x00000001ff037803 */ /* 0x000fe20000000000 */
        /* <DEDUP_REMOVED lines=16> */
[----:B------:R-:W4:Y:S04]  /*11b10*/  LDSM.16.M88.4 R4, [R169+0x2800] ;  /* 0x00280000a904783b */ /* 0x000f280000000200 */
[----:B------:R-:W5:Y:S04]  /*11b20*/  LDSM.16.M88.4 R48, [R169+0x3000] ;  /* 0x00300000a930783b */ /* 0x000f680000000200 */
[----:B------:R-:W-:Y:S04]  /*11b30*/  LDSM.16.M88.4 R116, [R168] ;  /* 0x00000000a874783b */ /* 0x000fe80000000200 */
[----:B------:R-:W5:Y:S04]  /*11b40*/  LDSM.16.M88.4 R28, [R163+0x2000] ;  /* 0x00200000a31c783b */ /* 0x000f680000000200 */
[----:B--2---:R-:W2:Y:S04]  /*11b50*/  LDSM.16.M88.4 R20, [R163+0x2800] ;  /* 0x00280000a314783b */ /* 0x004ea80000000200 */
[----:B------:R-:W2:Y:S04]  /*11b60*/  LDSM.16.M88.4 R112, [R163+0x3000] ;  /* 0x00300000a370783b */ /* 0x000ea80000000200 */
[----:B------:R-:W2:Y:S04]  /*11b70*/  LDSM.16.M88.4 R40, [R169+0x3800] ;  /* 0x00380000a928783b */ /* 0x000ea80000000200 */
[----:B------:R-:W2:Y:S04]  /*11b80*/  LDSM.16.M88.4 R32, [R169+0x4000] ;  /* 0x00400000a920783b */ /* 0x000ea80000000200 */
[----:B---3--:R-:W3:Y:S04]  /*11b90*/  LDSM.16.M88.4 R24, [R169+0x4800] ;  /* 0x00480000a918783b */ /* 0x008ee80000000200 */
[----:B------:R-:W3:Y:S01]  /*11ba0*/  LDSM.16.M88.4 R128, [R169+0x5000] ;  /* 0x00500000a980783b */ /* 0x000ee20000000200 */
[C---:B-1----:R-:W-:Y:S03]  /*11bb0*/  HMMA.16816.F32 R16, R124.reuse, R12, RZ ;  /* 0x0000000c7c10723c */ /* 0x042fe600000018ff */
[----:B------:R-:W1:Y:S03]  /*11bc0*/  LDSM.16.M88.4 R120, [R169+0x5800] ;  /* 0x00580000a978783b */ /* 0x000e660000000200 */
        /* <DEDUP_REMOVED lines=12> */
[C---:B--2---:R-:W-:Y:S06]  /*11c90*/  HMMA.16816.F32 R8, R116.reuse, R20, R8 ;  /* 0x000000147408723c */ /* 0x044fec0000001808 */
[C---:B------:R-:W-:Y:S06]  /*11ca0*/  HMMA.16816.F32 R4, R116.reuse, R22, R4 ;  /* 0x000000167404723c */ /* 0x040fec0000001804 */
[C---:B------:R-:W-:Y:S06]  /*11cb0*/  HMMA.16816.F32 R52, R116.reuse, R112, R52 ;  /* 0x000000707434723c */ /* 0x040fec0000001834 */
[----:B------:R-:W-:Y:S06]  /*11cc0*/  HMMA.16816.F32 R48, R116, R114, R48 ;  /* 0x000000727430723c */ /* 0x000fec0000001830 */
[C---:B------:R-:W-:Y:S06]  /*11cd0*/  HMMA.16816.F32 R44, R124.reuse, R40, RZ ;  /* 0x000000287c2c723c */ /* 0x040fec00000018ff */
[C---:B------:R-:W-:Y:S06]  /*11ce0*/  HMMA.16816.F32 R36, R124.reuse, R32, RZ ;  /* 0x000000207c24723c */ /* 0x040fec00000018ff */
[C---:B---3--:R-:W-:Y:S06]  /*11cf0*/  HMMA.16816.F32 R28, R124.reuse, R24, RZ ;  /* 0x000000187c1c723c */ /* 0x048fec00000018ff */
        /* <DEDUP_REMOVED lines=36> */
[C---:B--2---:R-:W-:Y:S06]  /*11f40*/  HMMA.16816.F32 R28, R108.reuse, R64, R28 ;  /* 0x000000406c1c723c */ /* 0x044fec000000181c */
[C---:B------:R-:W-:Y:S01]  /*11f50*/  HMMA.16816.F32 R24, R108.reuse, R66, R24 ;  /* 0x000000426c18723c */ /* 0x040fe20000001818 */
[----:B------:R-:W2:Y:S05]  /*11f60*/  LDSM.16.M88.4 R64, [R102+0x1000] ;  /* 0x001000006640783b */ /* 0x000eaa0000000200 */
[C---:B------:R-:W-:Y:S06]  /*11f70*/  HMMA.16816.F32 R44, R108.reuse, R124, R44 ;  /* 0x0000007c6c2c723c */ /* 0x040fec000000182c */
[----:B------:R-:W-:Y:S01]  /*11f80*/  HMMA.16816.F32 R40, R108, R126, R40 ;  /* 0x0000007e6c28723c */ /* 0x000fe20000001828 */
[----:B------:R-:W3:Y:S05]  /*11f90*/  LDSM.16.M88.4 R124, [R106] ;  /* 0x000000006a7c783b */ /* 0x000eea0000000200 */
[C---:B-1----:R-:W-:Y:S06]  /*11fa0*/  HMMA.16816.F32 R16, R116.reuse, R60, R16 ;  /* 0x0000003c7410723c */ /* 0x042fec0000001810 */
[C---:B------:R-:W-:Y:S01]  /*11fb0*/  HMMA.16816.F32 R12, R116.reuse, R62, R12 ;  /* 0x0000003e740c723c */ /* 0x040fe2000000180c */
[----:B------:R-:W1:Y:S05]  /*11fc0*/  LDSM.16.M88.4 R60, [R102+0x1800] ;  /* 0x00180000663c783b */ /* 0x000e6a0000000200 */
[C---:B------:R-:W-:Y:S06]  /*11fd0*/  HMMA.16816.F32 R4, R116.reuse, R58, R4 ;  /* 0x0000003a7404723c */ /* 0x040fec0000001804 */
[C---:B--2---:R-:W-:Y:S06]  /*11fe0*/  HMMA.16816.F32 R52, R116.reuse, R64, R52 ;  /* 0x000000407434723c */ /* 0x044fec0000001834 */
[----:B------:R-:W-:Y:S01]  /*11ff0*/  HMMA.16816.F32 R8, R116, R56, R8 ;  /* 0x000000387408723c */ /* 0x000fe20000001808 */
[----:B------:R-:W-:-:S05]  /*12000*/  FMUL.FTZ R19, R19, UR15 ;  /* 0x0000000f13137c20 */ /* 0x000fca0008410000 */
[C---:B---3--:R-:W-:Y:S01]  /*12010*/  HMMA.16816.F32 R20, R108.reuse, R124, R20 ;  /* 0x0000007c6c14723c */ /* 0x048fe20000001814 */
        /* <DEDUP_REMOVED lines=12> */
[----:B------:R-:W-:Y:S01]  /*120e0*/  HMMA.16816.F32 R128, R108, R126, R128 ;  /* 0x0000007e6c80723c */ /* 0x000fe20000001880 */
[----:B------:R-:W2:Y:S01]  /*120f0*/  LDSM.16.M88.4 R124, [R104] ;  /* 0x00000000687c783b */ /* 0x000ea20000000200 */
[----:B------:R-:W-:Y:S01]  /*12100*/  FMUL.FTZ R52, R52, UR15 ;  /* 0x0000000f34347c20 */ /* 0x000fe20008410000 */
[----:B------:R-:W-:Y:S01]  /*12110*/  FMUL.FTZ R54, R54, UR15 ;  /* 0x0000000f36367c20 */ /* 0x000fe20008410000 */
[----:B------:R-:W-:Y:S01]  /*12120*/  FMUL.FTZ R53, R53, UR15 ;  /* 0x0000000f35357c20 */ /* 0x000fe20008410000 */
[----:B------:R-:W-:Y:S01]  /*12130*/  MUFU.TANH R59, R5 ;  /* 0x00000005003b7308 */ /* 0x000fe20000002400 */
[C---:B-1----:R-:W-:Y:S01]  /*12140*/  HMMA.16816.F32 R44, R116.reuse, R60, R44 ;  /* 0x0000003c742c723c */ /* 0x042fe2000000182c */
[----:B------:R-:W-:Y:S01]  /*12150*/  FMUL.FTZ R8, R8, UR15 ;  /* 0x0000000f08087c20 */ /* 0x000fe20008410000 */
[----:B------:R-:W-:Y:S01]  /*12160*/  FMUL.FTZ R9, R9, UR15 ;  /* 0x0000000f09097c20 */ /* 0x000fe20008410000 */
[----:B------:R-:W-:Y:S01]  /*12170*/  FMUL.FTZ R10, R10, UR15 ;  /* 0x0000000f0a0a7c20 */ /* 0x000fe20008410000 */
[----:B------:R-:W-:Y:S01]  /*12180*/  FMUL.FTZ R11, R11, UR15 ;  /* 0x0000000f0b0b7c20 */ /* 0x000fe20008410000 */
[----:B------:R-:W-:Y:S01]  /*12190*/  FMUL.FTZ R55, R55, UR15 ;  /* 0x0000000f37377c20 */ /* 0x000fe20008410000 */
[C---:B------:R-:W-:Y:S01]  /*121a0*/  HMMA.16816.F32 R40, R116.reuse, R62, R40 ;  /* 0x0000003e7428723c */ /* 0x040fe20000001828 */
[----:B------:R-:W-:Y:S05]  /*121b0*/  MUFU.TANH R65, R6 ;  /* 0x0000000600417308 */ /* 0x000fea0000002400 */
[----:B------:R-:W-:Y:S03]  /*121c0*/  HMMA.16816.F32 R48, R116, R66, R48 ;  /* 0x000000427430723c */ /* 0x000fe60000001830 */
[----:B------:R1:W-:Y:S08]  /*121d0*/  MUFU.TANH R61, R7 ;  /* 0x00000007003d7308 */ /* 0x0003f00000002400 */
[----:B------:R-:W-:Y:S01]  /*121e0*/  MUFU.TANH R58, R8 ;  /* 0x00000008003a7308 */ /* 0x000fe20000002400 */
[----:B------:R-:W-:Y:S01]  /*121f0*/  FMUL.FTZ R44, R44, UR15 ;  /* 0x0000000f2c2c7c20 */ /* 0x000fe20008410000 */
[----:B------:R-:W-:Y:S01]  /*12200*/  FMUL.FTZ R46, R46, UR15 ;  /* 0x0000000f2e2e7c20 */ /* 0x000fe20008410000 */
[----:B------:R-:W-:Y:S01]  /*12210*/  FMUL.FTZ R47, R47, UR15 ;  /* 0x0000000f2f2f7c20 */ /* 0x000fe20008410000 */
[----:B------:R-:W-:-:S03]  /*12220*/  FMUL.FTZ R45, R45, UR15 ;  /* 0x0000000f2d2d7c20 */ /* 0x000fc60008410000 */
[----:B------:R-:W-:Y:S01]  /*12230*/  FMUL.FTZ R136, R40, UR15 ;  /* 0x0000000f28887c20 */ /* 0x000fe20008410000 */
[----:B------:R-:W-:Y:S01]  /*12240*/  MUFU.TANH R14, R9 ;  /* 0x00000009000e7308 */ /* 0x000fe20000002400 */
[----:B-1----:R-:W1:Y:S01]  /*12250*/  LDSM.16.M88.4 R4, [R102+0x2000] ;  /* 0x002000006604783b */ /* 0x002e620000000200 */
[----:B------:R-:W-:Y:S01]  /*12260*/  FMUL.FTZ R42, R42, UR15 ;  /* 0x0000000f2a2a7c20 */ /* 0x000fe20008410000 */
[----:B------:R-:W-:Y:S01]  /*12270*/  FMUL.FTZ R43, R43, UR15 ;  /* 0x0000000f2b2b7c20 */ /* 0x000fe20008410000 */
[C---:B--2---:R-:W-:Y:S01]  /*12280*/  HMMA.16816.F32 R112, R108.reuse, R124, R112 ;  /* 0x0000007c6c70723c */ /* 0x044fe20000001870 */
[----:B------:R-:W2:Y:S01]  /*12290*/  S2R R40, SR_TID.X ;  /* 0x0000000000287919 */ /* 0x000ea20000002100 */
[----:B------:R-:W-:Y:S01]  /*122a0*/  FMUL.FTZ R194, R48, UR15 ;  /* 0x0000000f30c27c20 */ /* 0x000fe20008410000 */
[----:B------:R-:W-:Y:S01]  /*122b0*/  FMUL.FTZ R50, R50, UR15 ;  /* 0x0000000f32327c20 */ /* 0x000fe20008410000 */
[----:B------:R-:W-:Y:S01]  /*122c0*/  MUFU.TANH R60, R10 ;  /* 0x0000000a003c7308 */ /* 0x000fe20000002400 */
[----:B------:R-:W-:Y:S01]  /*122d0*/  FMUL.FTZ R51, R51, UR15 ;  /* 0x0000000f33337c20 */ /* 0x000fe20008410000 */
[----:B------:R-:W-:Y:S01]  /*122e0*/  HMMA.16816.F32 R120, R108, R126, R120 ;  /* 0x0000007e6c78723c */ /* 0x000fe20000001878 */
[----:B------:R-:W-:Y:S01]  /*122f0*/  FMUL.FTZ R48, R49, UR15 ;  /* 0x0000000f31307c20 */ /* 0x000fe20008410000 */
[----:B------:R-:W-:-:S04]  /*12300*/  FMUL.FTZ R41, R41, UR15 ;  /* 0x0000000f29297c20 */ /* 0x000fc80008410000 */
[----:B------:R3:W-:Y:S08]  /*12310*/  MUFU.TANH R15, R11 ;  /* 0x0000000b000f7308 */ /* 0x0007f00000002400 */
[----:B------:R-:W4:Y:S08]  /*12320*/  MUFU.TANH R16, R16 ;  /* 0x0000001000107308 */ /* 0x000f300000002400 */
[----:B------:R-:W5:Y:S01]  /*12330*/  MUFU.TANH R18, R18 ;  /* 0x0000001200127308 */ /* 0x000f620000002400 */
[----:B---3--:R-:W3:Y:S07]  /*12340*/  LDSM.16.M88.4 R8, [R102+0x2800] ;  /* 0x002800006608783b */ /* 0x008eee0000000200 */
[----:B------:R-:W5:Y:S01]  /*12350*/  MUFU.TANH R196, R52 ;  /* 0x0000003400c47308 */ /* 0x000f620000002400 */
[C---:B-1----:R-:W-:Y:S06]  /*12360*/  HMMA.16816.F32 R36, R116.reuse, R4, R36 ;  /* 0x000000047424723c */ /* 0x042fec0000001824 */
[----:B------:R-:W-:Y:S01]  /*12370*/  HMMA.16816.F32 R32, R116, R6, R32 ;  /* 0x000000067420723c */ /* 0x000fe20000001820 */
[----:B------:R-:W1:Y:S01]  /*12380*/  LDSM.16.M88.4 R4, [R102+0x3000] ;  /* 0x003000006604783b */ /* 0x000e620000000200 */
[----:B------:R-:W5:Y:S08]  /*12390*/  MUFU.TANH R192, R54 ;  /* 0x0000003600c07308 */ /* 0x000f700000002400 */
[----:B------:R-:W5:Y:S08]  /*123a0*/  MUFU.TANH R142, R44 ;  /* 0x0000002c008e7308 */ /* 0x000f700000002400 */
[----:B------:R-:W-:Y:S01]  /*123b0*/  FMUL.FTZ R36, R36, UR15 ;  /* 0x0000000f24247c20 */ /* 0x000fe20008410000 */
[----:B------:R-:W5:Y:S01]  /*123c0*/  MUFU.TANH R148, R46 ;  /* 0x0000002e00947308 */ /* 0x000f620000002400 */
[----:B------:R-:W-:Y:S01]  /*123d0*/  FMUL.FTZ R38, R38, UR15 ;  /* 0x0000000f26267c20 */ /* 0x000fe20008410000 */
[----:B------:R-:W-:-:S03]  /*123e0*/  FMUL.FTZ R37, R37, UR15 ;  /* 0x0000000f25257c20 */ /* 0x000fc60008410000 */
[----:B------:R-:W-:Y:S01]  /*123f0*/  FMUL.FTZ R32, R32, UR15 ;  /* 0x0000000f20207c20 */ /* 0x000fe20008410000 */
[----:B------:R-:W-:Y:S01]  /*12400*/  FMUL.FTZ R34, R34, UR15 ;  /* 0x0000000f22227c20 */ /* 0x000fe20008410000 */
[----:B---3--:R-:W-:Y:S01]  /*12410*/  HMMA.16816.F32 R24, R116, R10, R24 ;  /* 0x0000000a7418723c */ /* 0x008fe20000001818 */
[----:B------:R-:W-:Y:S01]  /*12420*/  MUFU.TANH R132, R36 ;  /* 0x0000002400847308 */ /* 0x000fe20000002400 */
[----:B------:R-:W-:Y:S01]  /*12430*/  FMUL.FTZ R33, R33, UR15 ;  /* 0x0000000f21217c20 */ /* 0x000fe20008410000 */
[----:B------:R-:W-:-:S03]  /*12440*/  FMUL.FTZ R35, R35, UR15 ;  /* 0x0000000f23237c20 */ /* 0x000fc60008410000 */
[C---:B------:R-:W-:Y:S01]  /*12450*/  HMMA.16816.F32 R28, R116.reuse, R8, R28 ;  /* 0x00000008741c723c */ /* 0x040fe2000000181c */
[----:B--2---:R-:W-:Y:S02]  /*12460*/  IMAD.SHL.U32 R11, R40, 0x2, RZ ;  /* 0x00000002280b7824 */ /* 0x004fe400078e00ff */
[----:B------:R2:W-:Y:S03]  /*12470*/  MUFU.TANH R134, R32 ;  /* 0x0000002000867308 */ /* 0x0005e60000002400 */
[----:B------:R-:W-:Y:S01]  /*12480*/  LOP3.LUT R11, R11, 0x6, RZ, 0xc0, !PT ;  /* 0x000000060b0b7812 */ /* 0x000fe200078ec0ff */
[----:B------:R-:W-:Y:S02]  /*12490*/  IMAD.SHL.U32 R8, R184, 0x80, RZ ;  /* 0x00000080b8087824 */ /* 0x000fe400078e00ff */
[----:B------:R-:W-:Y:S01]  /*124a0*/  FMUL.FTZ R9, R39, UR15 ;  /* 0x0000000f27097c20 */ /* 0x000fe20008410000 */
[----:B-1----:R-:W-:Y:S01]  /*124b0*/  HMMA.16816.F32 R20, R116, R4, R20 ;  /* 0x000000047414723c */ /* 0x002fe20000001814 */
[----:B------:R-:W1:Y:S01]  /*124c0*/  MUFU.TANH R194, R194 ;  /* 0x000000c200c27308 */ /* 0x000e620000002400 */
[----:B------:R-:W-:-:S04]  /*124d0*/  LOP3.LUT R10, R8, 0x18, R11, 0xfe, !PT ;  /* 0x00000018080a7812 */ /* 0x000fc800078efe0b */
[----:B------:R-:W-:Y:S01]  /*124e0*/  HMMA.16816.F32 R128, R116, R6, R128 ;  /* 0x000000067480723c */ /* 0x000fe20000001880 */
[--C-:B------:R-:W-:Y:S02]  /*124f0*/  LOP3.LUT R4, R8, 0x8, R11.reuse, 0xfe, !PT ;  /* 0x0000000808047812 */ /* 0x100fe400078efe0b */
[-C--:B------:R-:W-:Y:S01]  /*12500*/  ISETP.GE.AND P0, PT, R10, R103.reuse, PT ;  /* 0x000000670a00720c */ /* 0x080fe20003f06270 */
[----:B------:R-:W3:Y:S01]  /*12510*/  MUFU.TANH R136, R136 ;  /* 0x0000008800887308 */ /* 0x000ee20000002400 */
[----:B------:R-:W-:Y:S01]  /*12520*/  ISETP.GE.AND P3, PT, R4, R103, PT ;  /* 0x000000670400720c */ /* 0x000fe20003f66270 */
[----:B------:R-:W-:Y:S01]  /*12530*/  FMUL.FTZ R62, R24, UR15 ;  /* 0x0000000f183e7c20 */ /* 0x000fe20008410000 */
[-C--:B------:R-:W-:Y:S01]  /*12540*/  ISETP.GE.AND P1, PT, R4, R105.reuse, PT ;  /* 0x000000690400720c */ /* 0x080fe20003f26270 */
[----:B------:R-:W-:Y:S01]  /*12550*/  FMUL.FTZ R26, R26, UR15 ;  /* 0x0000000f1a1a7c20 */ /* 0x000fe20008410000 */
[----:B------:R-:W1:Y:S01]  /*12560*/  LDSM.16.M88.4 R4, [R102+0x3800] ;  /* 0x003800006604783b */ /* 0x000e620000000200 */
[--C-:B--2---:R-:W-:Y:S01]  /*12570*/  LOP3.LUT R32, R8, 0x10, R11.reuse, 0xfe, !PT ;  /* 0x0000001008207812 */ /* 0x104fe200078efe0b */
[----:B------:R-:W-:Y:S01]  /*12580*/  FMUL.FTZ R28, R28, UR15 ;  /* 0x0000000f1c1c7c20 */ /* 0x000fe20008410000 */
[----:B----4-:R-:W-:Y:S01]  /*12590*/  FSEL R36, R16, -INF , !P3 ;  /* 0xff80000010247808 */ /* 0x010fe20005800000 */
[----:B------:R-:W2:Y:S01]  /*125a0*/  MUFU.TANH R190, R50 ;  /* 0x0000003200be7308 */ /* 0x000ea20000002400 */
[--C-:B------:R-:W-:Y:S01]  /*125b0*/  LOP3.LUT R16, R8, 0x20, R11.reuse, 0xfe, !PT ;  /* 0x0000002008107812 */ /* 0x100fe200078efe0b */
[----:B------:R-:W-:Y:S01]  /*125c0*/  FMUL.FTZ R30, R30, UR15 ;  /* 0x0000000f1e1e7c20 */ /* 0x000fe20008410000 */
[-C--:B------:R-:W-:Y:S01]  /*125d0*/  ISETP.GE.AND P4, PT, R32, R105.reuse, PT ;  /* 0x000000692000720c */ /* 0x080fe20003f86270 */
[----:B------:R-:W-:Y:S01]  /*125e0*/  FMUL.FTZ R25, R25, UR15 ;  /* 0x0000000f19197c20 */ /* 0x000fe20008410000 */
[----:B------:R-:W-:Y:S01]  /*125f0*/  ISETP.GE.AND P6, PT, R10, R105, PT ;  /* 0x000000690a00720c */ /* 0x000fe20003fc6270 */
[----:B------:R-:W-:Y:S01]  /*12600*/  FMUL.FTZ R46, R20, UR15 ;  /* 0x0000000f142e7c20 */ /* 0x000fe20008410000 */
[----:B------:R-:W-:Y:S01]  /*12610*/  ISETP.GE.AND P5, PT, R16, R103, PT ;  /* 0x000000671000720c */ /* 0x000fe20003fa6270 */
[----:B------:R-:W4:Y:S01]  /*12620*/  MUFU.TANH R28, R28 ;  /* 0x0000001c001c7308 */ /* 0x000f220000002400 */
[----:B-----5:R-:W-:Y:S01]  /*12630*/  FSEL R10, R18, -INF , !P1 ;  /* 0xff800000120a7808 */ /* 0x020fe20004800000 */
[----:B------:R-:W-:Y:S01]  /*12640*/  FMUL.FTZ R20, R22, UR15 ;  /* 0x0000000f16147c20 */ /* 0x000fe20008410000 */
[--C-:B------:R-:W-:Y:S01]  /*12650*/  LOP3.LUT R24, R8, 0x30, R11.reuse, 0xfe, !PT ;  /* 0x0000003008187812 */ /* 0x100fe200078efe0b */
[----:B------:R-:W-:Y:S01]  /*12660*/  FMUL.FTZ R40, R130, UR15 ;  /* 0x0000000f82287c20 */ /* 0x000fe20008410000 */
[----:B------:R-:W-:Y:S01]  /*12670*/  ISETP.GE.AND P1, PT, R16, R105, PT ;  /* 0x000000691000720c */ /* 0x000fe20003f26270 */
[----:B------:R-:W-:Y:S01]  /*12680*/  FMUL.FTZ R22, R128, UR15 ;  /* 0x0000000f80167c20 */ /* 0x000fe20008410000 */
[----:B------:R-:W-:Y:S01]  /*12690*/  FSEL R16, R60, -INF , !P4 ;  /* 0xff8000003c107808 */ /* 0x000fe20006000000 */
[----:B------:R5:W4:Y:S01]  /*126a0*/  MUFU.TANH R146, R42 ;  /* 0x0000002a00927308 */ /* 0x000b220000002400 */
[----:B------:R-:W-:Y:S01]  /*126b0*/  FSEL R60, R65, -INF , !P6 ;  /* 0xff800000413c7808 */ /* 0x000fe20007000000 */
[----:B------:R-:W-:Y:S01]  /*126c0*/  FMUL.FTZ R31, R31, UR15 ;  /* 0x0000000f1f1f7c20 */ /* 0x000fe20008410000 */
[----:B------:R-:W-:Y:S01]  /*126d0*/  FSEL R196, R196, -INF , !P5 ;  /* 0xff800000c4c47808 */ /* 0x000fe20006800000 */
[----:B------:R-:W-:Y:S01]  /*126e0*/  FMUL.FTZ R29, R29, UR15 ;  /* 0x0000000f1d1d7c20 */ /* 0x000fe20008410000 */
[-C--:B------:R-:W-:Y:S01]  /*126f0*/  ISETP.GE.AND P2, PT, R32, R103.reuse, PT ;  /* 0x000000672000720c */ /* 0x080fe20003f46270 */
[----:B------:R-:W-:Y:S01]  /*12700*/  FMUL.FTZ R27, R27, UR15 ;  /* 0x0000000f1b1b7c20 */ /* 0x000fe20008410000 */
[C---:B------:R-:W-:Y:S01]  /*12710*/  ISETP.GE.AND P6, PT, R24.reuse, R103, PT ;  /* 0x000000671800720c */ /* 0x040fe20003fc6270 */
[----:B------:R-:W4:Y:S01]  /*12720*/  MUFU.TANH R126, R38 ;  /* 0x00000026007e7308 */ /* 0x000f220000002400 */
[----:B------:R-:W-:Y:S01]  /*12730*/  ISETP.GE.AND P5, PT, R24, R105, PT ;  /* 0x000000691800720c */ /* 0x000fe20003fa6270 */
[----:B------:R-:W-:Y:S01]  /*12740*/  FMUL.FTZ R23, R23, UR15 ;  /* 0x0000000f17177c20 */ /* 0x000fe20008410000 */
[C-C-:B------:R-:W-:Y:S01]  /*12750*/  LOP3.LUT R32, R8.reuse, 0x28, R11.reuse, 0xfe, !PT ;  /* 0x0000002808207812 */ /* 0x140fe200078efe0b */
[----:B------:R-:W-:Y:S01]  /*12760*/  FMUL.FTZ R21, R21, UR15 ;  /* 0x0000000f15157c20 */ /* 0x000fe20008410000 */
[----:B------:R-:W-:Y:S01]  /*12770*/  LOP3.LUT R24, R8, 0x38, R11, 0xfe, !PT ;  /* 0x0000003808187812 */ /* 0x000fe200078efe0b */
[----:B------:R-:W-:-:S04]  /*12780*/  DEPBAR.LE SB0, 0x0 ;  /* 0x000080000000791a */ /* 0x000fc80000000000 */
[----:B------:R2:W4:Y:S01]  /*12790*/  MUFU.TANH R124, R34 ;  /* 0x00000022007c7308 */ /* 0x0005220000002400 */
[----:B------:R-:W-:Y:S01]  /*127a0*/  FSEL R52, R58, -INF , !P2 ;  /* 0xff8000003a347808 */ /* 0x000fe20005000000 */
[C---:B-1----:R-:W-:Y:S01]  /*127b0*/  HMMA.16816.F32 R112, R116.reuse, R4, R112 ;  /* 0x000000047470723c */ /* 0x042fe20000001870 */
[----:B------:R-:W-:Y:S01]  /*127c0*/  FSEL R192, R192, -INF , !P1 ;  /* 0xff800000c0c07808 */ /* 0x000fe20004800000 */
[----:B-----5:R-:W-:Y:S01]  /*127d0*/  FMUL.FTZ R42, R131, UR15 ;  /* 0x0000000f832a7c20 */ /* 0x020fe20008410000 */
[-C--:B------:R-:W-:Y:S02]  /*127e0*/  ISETP.GE.AND P2, PT, R32, R103.reuse, PT ;  /* 0x000000672000720c */ /* 0x080fe40003f46270 */
[----:B------:R-:W-:Y:S01]  /*127f0*/  ISETP.GE.AND P4, PT, R24, R103, PT ;  /* 0x000000671800720c */ /* 0x000fe20003f86270 */
[----:B------:R-:W-:Y:S01]  /*12800*/  HMMA.16816.F32 R120, R116, R6, R120 ;  /* 0x000000067478723c */ /* 0x000fe20000001878 */
[----:B------:R-:W-:Y:S01]  /*12810*/  LOP3.LUT R4, R8, 0x48, R11, 0xfe, !PT ;  /* 0x0000004808047812 */ /* 0x000fe200078efe0b */
[----:B------:R-:W1:Y:S01]  /*12820*/  MUFU.TANH R62, R62 ;  /* 0x0000003e003e7308 */ /* 0x000e620000002400 */
[----:B------:R-:W-:-:S02]  /*12830*/  ISETP.GE.AND P1, PT, R24, R105, PT ;  /* 0x000000691800720c */ /* 0x000fc40003f26270 */
[----:B------:R-:W-:Y:S02]  /*12840*/  LOP3.LUT R24, R8, 0x40, R11, 0xfe, !PT ;  /* 0x0000004008187812 */ /* 0x000fe400078efe0b */
[----:B------:R-:W-:Y:S02]  /*12850*/  FSEL R142, R142, -INF , !P6 ;  /* 0xff8000008e8e7808 */ /* 0x000fe40007000000 */
[----:B------:R-:W-:Y:S01]  /*12860*/  FSEL R148, R148, -INF , !P5 ;  /* 0xff80000094947808 */ /* 0x000fe20006800000 */
[----:B------:R5:W1:Y:S01]  /*12870*/  MUFU.TANH R54, R26 ;  /* 0x0000001a00367308 */ /* 0x000a620000002400 */
[C---:B------:R-:W-:Y:S02]  /*12880*/  ISETP.GE.AND P6, PT, R4.reuse, R103, PT ;  /* 0x000000670400720c */ /* 0x040fe40003fc6270 */
[----:B------:R-:W-:Y:S02]  /*12890*/  ISETP.GE.AND P5, PT, R4, R105, PT ;  /* 0x000000690400720c */ /* 0x000fe40003fa6270 */
[----:B------:R-:W-:-:S02]  /*128a0*/  FSEL R194, R194, -INF , !P2 ;  /* 0xff800000c2c27808 */ /* 0x000fc40005000000 */
[----:B------:R-:W-:Y:S01]  /*128b0*/  LOP3.LUT R4, R8, 0x50, R11, 0xfe, !PT ;  /* 0x0000005008047812 */ /* 0x000fe200078efe0b */
[----:B------:R-:W1:Y:S01]  /*128c0*/  MUFU.TANH R30, R30 ;  /* 0x0000001e001e7308 */ /* 0x000e620000002400 */
[----:B------:R-:W-:Y:S01]  /*128d0*/  ISETP.GE.AND P3, PT, R32, R105, PT ;  /* 0x000000692000720c */ /* 0x000fe20003f66270 */
[----:B------:R-:W-:Y:S01]  /*128e0*/  FMUL.FTZ R114, R114, UR15 ;  /* 0x0000000f72727c20 */ /* 0x000fe20008410000 */
[-C--:B------:R-:W-:Y:S01]  /*128f0*/  ISETP.GE.AND P2, PT, R24, R103.reuse, PT ;  /* 0x000000671800720c */ /* 0x080fe20003f46270 */
[----:B------:R-:W-:Y:S01]  /*12900*/  FMUL.FTZ R32, R112, UR15 ;  /* 0x0000000f70207c20 */ /* 0x000fe20008410000 */
[----:B---3--:R-:W-:Y:S01]  /*12910*/  FSEL R136, R136, -INF , !P4 ;  /* 0xff80000088887808 */ /* 0x008fe20006000000 */
[----:B--2---:R-:W-:Y:S01]  /*12920*/  FMUL.FTZ R34, R113, UR15 ;  /* 0x0000000f71227c20 */ /* 0x004fe20008410000 */
[----:B------:R-:W-:Y:S01]  /*12930*/  ISETP.GE.AND P4, PT, R4, R103, PT ;  /* 0x000000670400720c */ /* 0x000fe20003f86270 */
[----:B------:R-:W2:Y:S01]  /*12940*/  MUFU.TANH R20, R20 ;  /* 0x0000001400147308 */ /* 0x000ea20000002400 */
[----:B------:R-:W-:Y:S01]  /*12950*/  FSEL R190, R190, -INF , !P3 ;  /* 0xff800000bebe7808 */ /* 0x000fe20005800000 */
[----:B-----5:R-:W-:Y:S01]  /*12960*/  FMUL.FTZ R26, R122, UR15 ;  /* 0x0000000f7a1a7c20 */ /* 0x020fe20008410000 */
[----:B------:R-:W-:-:S02]  /*12970*/  FSEL R132, R132, -INF , !P2 ;  /* 0xff80000084847808 */ /* 0x000fc40005000000 */
[-C--:B------:R-:W-:Y:S02]  /*12980*/  ISETP.GE.AND P3, PT, R24, R105.reuse, PT ;  /* 0x000000691800720c */ /* 0x080fe40003f66270 */
[----:B------:R-:W-:Y:S01]  /*12990*/  ISETP.GE.AND P2, PT, R4, R105, PT ;  /* 0x000000690400720c */ /* 0x000fe20003f46270 */
[----:B------:R3:W-:Y:S01]  /*129a0*/  MUFU.TANH R138, R33 ;  /* 0x00000021008a7308 */ /* 0x0007e20000002400 */
[----:B------:R-:W-:Y:S02]  /*129b0*/  FSEL R18, R64, -INF , !P0 ;  /* 0xff80000040127808 */ /* 0x000fe40004000000 */
[C-C-:B------:R-:W-:Y:S02]  /*129c0*/  LOP3.LUT R6, R8.reuse, 0x58, R11.reuse, 0xfe, !PT ;  /* 0x0000005808067812 */ /* 0x140fe400078efe0b */
[----:B------:R-:W-:Y:S02]  /*129d0*/  LOP3.LUT R4, R8, 0x60, R11, 0xfe, !PT ;  /* 0x0000006008047812 */ /* 0x000fe400078efe0b */
[----:B----4-:R-:W-:Y:S01]  /*129e0*/  FSEL R64, R28, -INF , !P4 ;  /* 0xff8000001c407808 */ /* 0x010fe20006000000 */
[----:B------:R-:W4:Y:S01]  /*129f0*/  MUFU.TANH R40, R40 ;  /* 0x0000002800287308 */ /* 0x000f220000002400 */
[----:B------:R-:W-:-:S02]  /*12a00*/  FSEL R146, R146, -INF , !P1 ;  /* 0xff80000092927808 */ /* 0x000fc40004800000 */
[----:B------:R-:W-:Y:S02]  /*12a10*/  FSEL R126, R126, -INF , !P3 ;  /* 0xff8000007e7e7808 */ /* 0x000fe40005800000 */
[----:B------:R-:W-:Y:S02]  /*12a20*/  FSEL R124, R124, -INF , !P5 ;  /* 0xff8000007c7c7808 */ /* 0x000fe40006800000 */
[----:B------:R-:W-:Y:S01]  /*12a30*/  ISETP.GE.AND P3, PT, R6, R103, PT ;  /* 0x000000670600720c */ /* 0x000fe20003f66270 */
[----:B------:R-:W5:Y:S01]  /*12a40*/  MUFU.TANH R28, R114 ;  /* 0x00000072001c7308 */ /* 0x000f620000002400 */
[----:B---3--:R-:W-:Y:S01]  /*12a50*/  FMUL.FTZ R33, R120, UR15 ;  /* 0x0000000f78217c20 */ /* 0x008fe20008410000 */
[----:B------:R-:W-:Y:S02]  /*12a60*/  ISETP.GE.AND P1, PT, R6, R105, PT ;  /* 0x000000690600720c */ /* 0x000fe40003f26270 */
[C---:B------:R-:W-:Y:S02]  /*12a70*/  ISETP.GE.AND P0, PT, R4.reuse, R103, PT ;  /* 0x000000670400720c */ /* 0x040fe40003f06270 */
[----:B------:R-:W-:-:S02]  /*12a80*/  ISETP.GE.AND P5, PT, R4, R105, PT ;  /* 0x000000690400720c */ /* 0x000fc40003fa6270 */
[C-C-:B------:R-:W-:Y:S01]  /*12a90*/  LOP3.LUT R6, R8.reuse, 0x68, R11.reuse, 0xfe, !PT ;  /* 0x0000006808067812 */ /* 0x140fe200078efe0b */
[----:B------:R-:W3:Y:S01]  /*12aa0*/  MUFU.TANH R32, R32 ;  /* 0x0000002000207308 */ /* 0x000ee20000002400 */
[----:B------:R-:W-:Y:S02]  /*12ab0*/  LOP3.LUT R4, R8, 0x70, R11, 0xfe, !PT ;  /* 0x0000007008047812 */ /* 0x000fe400078efe0b */
[----:B------:R-:W-:Y:S02]  /*12ac0*/  FSEL R134, R134, -INF , !P6 ;  /* 0xff80000086867808 */ /* 0x000fe40007000000 */
[----:B-1----:R-:W-:Y:S02]  /*12ad0*/  FSEL R62, R62, -INF , !P3 ;  /* 0xff8000003e3e7808 */ /* 0x002fe40005800000 */
[----:B------:R-:W-:Y:S01]  /*12ae0*/  FSEL R54, R54, -INF , !P1 ;  /* 0xff80000036367808 */ /* 0x000fe20004800000 */
[----:B------:R-:W1:Y:S01]  /*12af0*/  MUFU.TANH R33, R33 ;  /* 0x0000002100217308 */ /* 0x000e620000002400 */
[----:B------:R-:W-:-:S02]  /*12b00*/  ISETP.GE.AND P6, PT, R6, R103, PT ;  /* 0x000000670600720c */ /* 0x000fc40003fc6270 */
[----:B------:R-:W-:Y:S02]  /*12b10*/  ISETP.GE.AND P4, PT, R6, R105, PT ;  /* 0x000000690600720c */ /* 0x000fe40003f86270 */
[C---:B------:R-:W-:Y:S02]  /*12b20*/  ISETP.GE.AND P3, PT, R4.reuse, R103, PT ;  /* 0x000000670400720c */ /* 0x040fe40003f66270 */
[----:B------:R-:W-:Y:S01]  /*12b30*/  ISETP.GE.AND P1, PT, R4, R105, PT ;  /* 0x000000690400720c */ /* 0x000fe20003f26270 */
[----:B------:R-:W1:Y:S01]  /*12b40*/  MUFU.TANH R22, R22 ;  /* 0x0000001600167308 */ /* 0x000e620000002400 */
[C---:B------:R-:W-:Y:S02]  /*12b50*/  LOP3.LUT R6, R8.reuse, 0x78, R11, 0xfe, !PT ;  /* 0x0000007808067812 */ /* 0x040fe400078efe0b */
[----:B------:R-:W-:Y:S02]  /*12b60*/  LOP3.LUT R4, R8, R11, RZ, 0xfc, !PT ;  /* 0x0000000b08047212 */ /* 0x000fe400078efcff */
[----:B------:R-:W-:Y:S01]  /*12b70*/  FSEL R58, R30, -INF , !P2 ;  /* 0xff8000001e3a7808 */ /* 0x000fe20005000000 */
[----:B------:R-:W-:Y:S01]  /*12b80*/  FMUL.FTZ R30, R115, UR15 ;  /* 0x0000000f731e7c20 */ /* 0x000fe20008410000 */
[----:B--2---:R-:W-:Y:S01]  /*12b90*/  FSEL R20, R20, -INF , !P5 ;  /* 0xff80000014147808 */ /* 0x004fe20006800000 */
[----:B------:R-:W-:Y:S01]  /*12ba0*/  MUFU.TANH R19, R19 ;  /* 0x0000001300137308 */ /* 0x000fe20000002400 */
[----:B------:R-:W-:Y:S01]  /*12bb0*/  ISETP.GE.AND P2, PT, R6, R103, PT ;  /* 0x000000670600720c */ /* 0x000fe20003f46270 */
[----:B------:R-:W-:Y:S01]  /*12bc0*/  VIADD R24, R4, 0x1 ;  /* 0x0000000104187836 */ /* 0x000fe20000000000 */
[----:B------:R-:W-:Y:S01]  /*12bd0*/  ISETP.GE.AND P5, PT, R6, R105, PT ;  /* 0x000000690600720c */ /* 0x000fe20003fa6270 */
[----:B------:R-:W-:Y:S01]  /*12be0*/  VIADD R6, R4, 0x9 ;  /* 0x0000000904067836 */ /* 0x000fe20000000000 */
[----:B----4-:R-:W-:-:S02]  /*12bf0*/  FSEL R40, R40, -INF , !P4 ;  /* 0xff80000028287808 */ /* 0x010fc40006000000 */
[----:B-----5:R-:W-:Y:S01]  /*12c00*/  FSEL R28, R28, -INF , !P1 ;  /* 0xff8000001c1c7808 */ /* 0x020fe20004800000 */
[----:B------:R-:W2:Y:S01]  /*12c10*/  MUFU.TANH R46, R46 ;  /* 0x0000002e002e7308 */ /* 0x000ea20000002400 */
[C---:B------:R-:W-:Y:S02]  /*12c20*/  ISETP.GE.AND P4, PT, R6.reuse, R103, PT ;  /* 0x000000670600720c */ /* 0x040fe40003f86270 */
[----:B------:R-:W-:Y:S01]  /*12c30*/  ISETP.GE.AND P1, PT, R6, R105, PT ;  /* 0x000000690600720c */ /* 0x000fe20003f26270 */
[----:B------:R-:W-:Y:S01]  /*12c40*/  VIADD R6, R4, 0x11 ;  /* 0x0000001104067836 */ /* 0x000fe20000000000 */
[----:B---3--:R-:W-:Y:S02]  /*12c50*/  FSEL R32, R32, -INF , !P3 ;  /* 0xff80000020207808 */ /* 0x008fe40005800000 */
[----:B-1----:R-:W-:Y:S01]  /*12c60*/  FSEL R33, R33, -INF , !P2 ;  /* 0xff80000021217808 */ /* 0x002fe20005000000 */
[----:B------:R-:W1:Y:S01]  /*12c70*/  MUFU.TANH R57, R57 ;  /* 0x0000003900397308 */ /* 0x000e620000002400 */
[----:B------:R-:W-:-:S02]  /*12c80*/  FSEL R22, R22, -INF , !P6 ;  /* 0xff80000016167808 */ /* 0x000fc40007000000 */
[C---:B------:R-:W-:Y:S02]  /*12c90*/  ISETP.GE.AND P2, PT, R6.reuse, R103, PT ;  /* 0x000000670600720c */ /* 0x040fe40003f46270 */
[-C--:B------:R-:W-:Y:S01]  /*12ca0*/  ISETP.GE.AND P3, PT, R6, R105.reuse, PT ;  /* 0x000000690600720c */ /* 0x080fe20003f66270 */
[----:B------:R-:W-:Y:S01]  /*12cb0*/  VIADD R6, R4, 0x19 ;  /* 0x0000001904067836 */ /* 0x000fe20000000000 */
[----:B------:R-:W-:Y:S01]  /*12cc0*/  ISETP.GE.AND P6, PT, R24, R105, PT ;  /* 0x000000691800720c */ /* 0x000fe20003fc6270 */
[----:B------:R-:W3:Y:S01]  /*12cd0*/  MUFU.TANH R12, R12 ;  /* 0x0000000c000c7308 */ /* 0x000ee20000002400 */
[----:B--2---:R-:W-:Y:S02]  /*12ce0*/  FSEL R46, R46, -INF , !P0 ;  /* 0xff8000002e2e7808 */ /* 0x004fe40004000000 */
[----:B------:R-:W-:Y:S02]  /*12cf0*/  FSEL R204, R19, -INF , !P6 ;  /* 0xff80000013cc7808 */ /* 0x000fe40007000000 */
[----:B------:R-:W-:Y:S01]  /*12d00*/  FSEL R202, R14, -INF , !P2 ;  /* 0xff8000000eca7808 */ /* 0x000fe20005000000 */
[----:B------:R-:W-:Y:S01]  /*12d10*/  VIADD R14, R4, 0x31 ;  /* 0x00000031040e7836 */ /* 0x000fe20000000000 */
[-C--:B------:R-:W-:Y:S01]  /*12d20*/  ISETP.GE.AND P0, PT, R24, R103.reuse, PT ;  /* 0x000000671800720c */ /* 0x080fe20003f06270 */
[----:B------:R-:W2:Y:S01]  /*12d30*/  MUFU.TANH R26, R26 ;  /* 0x0000001a001a7308 */ /* 0x000ea20000002400 */
[----:B------:R-:W-:Y:S01]  /*12d40*/  ISETP.GE.AND P6, PT, R6, R103, PT ;  /* 0x000000670600720c */ /* 0x000fe20003fc6270 */
[----:B------:R-:W-:Y:S01]  /*12d50*/  VIADD R24, R4, 0x21 ;  /* 0x0000002104187836 */ /* 0x000fe20000000000 */
[----:B-1----:R-:W-:-:S02]  /*12d60*/  FSEL R38, R57, -INF , !P0 ;  /* 0xff80000039267808 */ /* 0x002fc40004000000 */
[----:B------:R-:W-:Y:S02]  /*12d70*/  FSEL R200, R59, -INF , !P6 ;  /* 0xff8000003bc87808 */ /* 0x000fe40007000000 */
[----:B------:R-:W-:Y:S01]  /*12d80*/  ISETP.GE.AND P0, PT, R14, R103, PT ;  /* 0x000000670e00720c */ /* 0x000fe20003f06270 */
[----:B------:R-:W1:Y:S01]  /*12d90*/  MUFU.TANH R53, R53 ;  /* 0x0000003500357308 */ /* 0x000e620000002400 */
[----:B---3--:R-:W-:Y:S02]  /*12da0*/  FSEL R12, R12, -INF , !P4 ;  /* 0xff8000000c0c7808 */ /* 0x008fe40006000000 */
[----:B------:R-:W-:Y:S01]  /*12db0*/  ISETP.GE.AND P6, PT, R14, R105, PT ;  /* 0x000000690e00720c */ /* 0x000fe20003fc6270 */
[----:B------:R-:W-:Y:S01]  /*12dc0*/  VIADD R14, R4, 0x39 ;  /* 0x00000039040e7836 */ /* 0x000fe20000000000 */
[C---:B------:R-:W-:Y:S02]  /*12dd0*/  ISETP.GE.AND P4, PT, R24.reuse, R103, PT ;  /* 0x000000671800720c */ /* 0x040fe40003f86270 */
[-C--:B------:R-:W-:Y:S01]  /*12de0*/  ISETP.GE.AND P2, PT, R24, R105.reuse, PT ;  /* 0x000000691800720c */ /* 0x080fe20003f46270 */
[----:B------:R-:W3:Y:S01]  /*12df0*/  MUFU.TANH R13, R13 ;  /* 0x0000000d000d7308 */ /* 0x000ee20000002400 */
[----:B--2---:R-:W-:Y:S01]  /*12e00*/  FSEL R26, R26, -INF , !P5 ;  /* 0xff8000001a1a7808 */ /* 0x004fe20006800000 */
[----:B------:R-:W-:Y:S01]  /*12e10*/  VIADD R24, R4, 0x29 ;  /* 0x0000002904187836 */ /* 0x000fe20000000000 */
[----:B------:R-:W-:-:S02]  /*12e20*/  ISETP.GE.AND P5, PT, R6, R105, PT ;  /* 0x000000690600720c */ /* 0x000fc40003fa6270 */
[----:B------:R-:W-:Y:S02]  /*12e30*/  FSEL R110, R15, -INF , !P3 ;  /* 0xff8000000f6e7808 */ /* 0x000fe40005800000 */
[----:B------:R-:W-:Y:S01]  /*12e40*/  FSEL R118, R61, -INF , !P5 ;  /* 0xff8000003d767808 */ /* 0x000fe20006800000 */
[----:B------:R-:W2:Y:S01]  /*12e50*/  MUFU.TANH R198, R51 ;  /* 0x0000003300c67308 */ /* 0x000ea20000002400 */
[----:B-1----:R-:W-:Y:S02]  /*12e60*/  FSEL R122, R53, -INF , !P4 ;  /* 0xff800000357a7808 */ /* 0x002fe40006000000 */
[C---:B------:R-:W-:Y:S02]  /*12e70*/  ISETP.GE.AND P5, PT, R14.reuse, R103, PT ;  /* 0x000000670e00720c */ /* 0x040fe40003fa6270 */
[----:B------:R-:W-:Y:S01]  /*12e80*/  ISETP.GE.AND P4, PT, R14, R105, PT ;  /* 0x000000690e00720c */ /* 0x000fe20003f86270 */
[----:B------:R-:W-:Y:S01]  /*12e90*/  VIADD R14, R4, 0x49 ;  /* 0x00000049040e7836 */ /* 0x000fe20000000000 */
[----:B------:R-:W-:Y:S01]  /*12ea0*/  ISETP.GE.AND P3, PT, R24, R103, PT ;  /* 0x000000671800720c */ /* 0x000fe20003f66270 */
[----:B------:R-:W1:Y:S01]  /*12eb0*/  MUFU.TANH R152, R47 ;  /* 0x0000002f00987308 */ /* 0x000e620000002400 */
[----:B---3--:R-:W-:-:S02]  /*12ec0*/  FSEL R6, R13, -INF , !P1 ;  /* 0xff8000000d067808 */ /* 0x008fc40004800000 */
[----:B------:R-:W-:Y:S01]  /*12ed0*/  ISETP.GE.AND P1, PT, R24, R105, PT ;  /* 0x000000691800720c */ /* 0x000fe20003f26270 */
[----:B------:R-:W-:-:S04]  /*12ee0*/  VIADD R24, R4, 0x41 ;  /* 0x0000004104187836 */ /* 0x000fc80000000000 */
[----:B------:R-:W3:Y:S01]  /*12ef0*/  MUFU.TANH R48, R48 ;  /* 0x0000003000307308 */ /* 0x000ee20000002400 */
[----:B--2---:R-:W-:Y:S02]  /*12f00*/  FSEL R198, R198, -INF , !P1 ;  /* 0xff800000c6c67808 */ /* 0x004fe40004800000 */
[----:B------:R-:W-:-:S05]  /*12f10*/  ISETP.GE.AND P1, PT, R14, R105, PT ;  /* 0x000000690e00720c */ /* 0x000fca0003f26270 */
[----:B------:R-:W2:Y:S01]  /*12f20*/  MUFU.TANH R55, R55 ;  /* 0x0000003700377308 */ /* 0x000ea20000002400 */
[----:B-1----:R-:W-:Y:S02]  /*12f30*/  FSEL R152, R152, -INF , !P6 ;  /* 0xff80000098987808 */ /* 0x002fe40007000000 */
[----:B------:R-:W-:Y:S01]  /*12f40*/  ISETP.GE.AND P6, PT, R14, R103, PT ;  /* 0x000000670e00720c */ /* 0x000fe20003fc6270 */
[----:B------:R-:W-:-:S03]  /*12f50*/  VIADD R14, R4, 0x59 ;  /* 0x00000059040e7836 */ /* 0x000fc60000000000 */
[----:B------:R-:W-:Y:S01]  /*12f60*/  FSEL R138, R138, -INF , !P6 ;  /* 0xff8000008a8a7808 */ /* 0x000fe20007000000 */
[----:B------:R-:W1:Y:S01]  /*12f70*/  MUFU.TANH R150, R43 ;  /* 0x0000002b00967308 */ /* 0x000e620000002400 */
[----:B---3--:R-:W-:Y:S01]  /*12f80*/  FSEL R116, R48, -INF , !P3 ;  /* 0xff80000030747808 */ /* 0x008fe20005800000 */
[----:B------:R-:W-:Y:S01]  /*12f90*/  FMUL.FTZ R48, R129, UR15 ;  /* 0x0000000f81307c20 */ /* 0x000fe20008410000 */
[----:B------:R-:W-:Y:S02]  /*12fa0*/  ISETP.GE.AND P3, PT, R24, R103, PT ;  /* 0x000000671800720c */ /* 0x000fe40003f66270 */
[----:B------:R-:W-:-:S03]  /*12fb0*/  ISETP.GE.AND P6, PT, R14, R105, PT ;  /* 0x000000690e00720c */ /* 0x000fc60003fc6270 */
[----:B------:R-:W3:Y:S01]  /*12fc0*/  MUFU.TANH R154, R41 ;  /* 0x00000029009a7308 */ /* 0x000ee20000002400 */
[----:B--2---:R-:W-:Y:S02]  /*12fd0*/  FSEL R120, R55, -INF , !P2 ;  /* 0xff80000037787808 */ /* 0x004fe40005000000 */
[----:B------:R-:W-:Y:S01]  /*12fe0*/  ISETP.GE.AND P2, PT, R24, R105, PT ;  /* 0x000000691800720c */ /* 0x000fe20003f46270 */
[----:B------:R-:W-:-:S04]  /*12ff0*/  VIADD R24, R4, 0x51 ;  /* 0x0000005104187836 */ /* 0x000fc80000000000 */
[----:B------:R-:W2:Y:S01]  /*13000*/  MUFU.TANH R144, R37 ;  /* 0x0000002500907308 */ /* 0x000ea20000002400 */
[----:B-1----:R-:W-:Y:S02]  /*13010*/  FSEL R150, R150, -INF , !P4 ;  /* 0xff80000096967808 */ /* 0x002fe40006000000 */
[----:B------:R-:W-:Y:S01]  /*13020*/  ISETP.GE.AND P4, PT, R14, R103, PT ;  /* 0x000000670e00720c */ /* 0x000fe20003f86270 */
[----:B------:R-:W-:-:S04]  /*13030*/  VIADD R14, R4, 0x69 ;  /* 0x00000069040e7836 */ /* 0x000fc80000000000 */
[----:B------:R1:W4:Y:S01]  /*13040*/  MUFU.TANH R112, R25 ;  /* 0x0000001900707308 */ /* 0x0003220000002400 */
[----:B---3--:R-:W-:Y:S02]  /*13050*/  FSEL R154, R154, -INF , !P5 ;  /* 0xff8000009a9a7808 */ /* 0x008fe40006800000 */
[----:B------:R-:W-:-:S05]  /*13060*/  ISETP.GE.AND P5, PT, R24, R103, PT ;  /* 0x000000671800720c */ /* 0x000fca0003fa6270 */
[----:B------:R-:W3:Y:S01]  /*13070*/  MUFU.TANH R66, R31 ;  /* 0x0000001f00427308 */ /* 0x000ee20000002400 */
[----:B--2---:R-:W-:Y:S02]  /*13080*/  FSEL R144, R144, -INF , !P3 ;  /* 0xff80000090907808 */ /* 0x004fe40005800000 */
[----:B------:R-:W-:Y:S01]  /*13090*/  ISETP.GE.AND P3, PT, R24, R105, PT ;  /* 0x000000691800720c */ /* 0x000fe20003f66270 */
[----:B------:R-:W-:-:S04]  /*130a0*/  VIADD R24, R4, 0x61 ;  /* 0x0000006104187836 */ /* 0x000fc80000000000 */
[----:B------:R-:W2:Y:S01]  /*130b0*/  MUFU.TANH R42, R42 ;  /* 0x0000002a002a7308 */ /* 0x000ea20000002400 */
[----:B-1----:R-:W-:Y:S01]  /*130c0*/  FMUL.FTZ R25, R123, UR15 ;  /* 0x0000000f7b197c20 */ /* 0x002fe20008410000 */
[----:B----4-:R-:W-:Y:S02]  /*130d0*/  FSEL R112, R112, -INF , !P4 ;  /* 0xff80000070707808 */ /* 0x010fe40006000000 */
[----:B------:R-:W-:-:S04]  /*130e0*/  ISETP.GE.AND P4, PT, R14, R105, PT ;  /* 0x000000690e00720c */ /* 0x000fc80003f86270 */
[----:B------:R1:W4:Y:S01]  /*130f0*/  MUFU.TANH R130, R35 ;  /* 0x0000002300827308 */ /* 0x0003220000002400 */
[----:B---3--:R-:W-:Y:S02]  /*13100*/  FSEL R66, R66, -INF , !P3 ;  /* 0xff80000042427808 */ /* 0x008fe40005800000 */
[----:B------:R-:W-:Y:S01]  /*13110*/  ISETP.GE.AND P3, PT, R14, R103, PT ;  /* 0x000000670e00720c */ /* 0x000fe20003f66270 */
[----:B------:R-:W-:-:S04]  /*13120*/  VIADD R14, R4, 0x71 ;  /* 0x00000071040e7836 */ /* 0x000fc80000000000 */
[----:B------:R-:W3:Y:S01]  /*13130*/  MUFU.TANH R114, R29 ;  /* 0x0000001d00727308 */ /* 0x000ee20000002400 */
[----:B--2---:R-:W-:Y:S02]  /*13140*/  FSEL R42, R42, -INF , !P4 ;  /* 0xff8000002a2a7808 */ /* 0x004fe40006000000 */
[----:B------:R-:W-:-:S05]  /*13150*/  ISETP.GT.AND P4, PT, R184, R171, PT ;  /* 0x000000abb800720c */ /* 0x000fca0003f84270 */
[----:B------:R-:W2:Y:S01]  /*13160*/  MUFU.TANH R108, R27 ;  /* 0x0000001b006c7308 */ /* 0x000ea20000002400 */
[----:B-1----:R-:W-:Y:S01]  /*13170*/  FMUL.FTZ R35, R121, UR15 ;  /* 0x0000000f79237c20 */ /* 0x002fe20008410000 */
[----:B----4-:R-:W-:Y:S02]  /*13180*/  FSEL R130, R130, -INF , !P1 ;  /* 0xff80000082827808 */ /* 0x010fe40004800000 */
[----:B------:R-:W-:-:S04]  /*13190*/  ISETP.GE.AND P1, PT, R24, R105, PT ;  /* 0x000000691800720c */ /* 0x000fc80003f26270 */
[----:B------:R-:W1:Y:S01]  /*131a0*/  MUFU.TANH R9, R9 ;  /* 0x0000000900097308 */ /* 0x000e620000002400 */
[----:B---3--:R-:W-:Y:S02]  /*131b0*/  FSEL R114, R114, -INF , !P5 ;  /* 0xff80000072727808 */ /* 0x008fe40006800000 */
[----:B------:R-:W-:Y:S02]  /*131c0*/  ISETP.GE.AND P5, PT, R4, R105, PT ;  /* 0x000000690400720c */ /* 0x000fe40003fa6270 */
[----:B------:R-:W-:-:S03]  /*131d0*/  @P4 LOP3.LUT R178, R178, 0x1, RZ, 0xfc, !PT ;  /* 0x00000001b2b24812 */ /* 0x000fc600078efcff */
[----:B------:R-:W3:Y:S01]  /*131e0*/  MUFU.TANH R44, R23 ;  /* 0x00000017002c7308 */ /* 0x000ee20000002400 */
[----:B--2---:R-:W-:Y:S02]  /*131f0*/  FSEL R108, R108, -INF , !P6 ;  /* 0xff8000006c6c7808 */ /* 0x004fe40007000000 */
[C---:B------:R-:W-:Y:S01]  /*13200*/  ISETP.GE.AND P6, PT, R4.reuse, R103, PT ;  /* 0x000000670400720c */ /* 0x040fe20003fc6270 */
[----:B------:R-:W-:-:S04]  /*13210*/  VIADD R4, R4, 0x79 ;  /* 0x0000007904047836 */ /* 0x000fc80000000000 */
[----:B------:R-:W2:Y:S01]  /*13220*/  MUFU.TANH R50, R21 ;  /* 0x0000001500327308 */ /* 0x000ea20000002400 */
[----:B-1----:R-:W-:Y:S02]  /*13230*/  FSEL R128, R9, -INF , !P2 ;  /* 0xff80000009807808 */ /* 0x002fe40005000000 */
[----:B------:R-:W-:-:S05]  /*13240*/  ISETP.GE.AND P2, PT, R24, R103, PT ;  /* 0x000000671800720c */ /* 0x000fca0003f46270 */
[----:B------:R-:W1:Y:S01]  /*13250*/  MUFU.TANH R48, R48 ;  /* 0x0000003000307308 */ /* 0x000e620000002400 */
[----:B---3--:R-:W-:Y:S02]  /*13260*/  FSEL R44, R44, -INF , !P1 ;  /* 0xff8000002c2c7808 */ /* 0x008fe40004800000 */
[----:B------:R-:W-:-:S05]  /*13270*/  ISETP.GE.AND P1, PT, R14, R103, PT ;  /* 0x000000670e00720c */ /* 0x000fca0003f26270 */
[----:B------:R-:W3:Y:S01]  /*13280*/  MUFU.TANH R34, R34 ;  /* 0x0000002200227308 */ /* 0x000ee20000002400 */
[----:B--2---:R-:W-:Y:S02]  /*13290*/  FSEL R50, R50, -INF , !P2 ;  /* 0xff80000032327808 */ /* 0x004fe40005000000 */
[----:B------:R-:W-:-:S05]  /*132a0*/  ISETP.GE.AND P2, PT, R14, R105, PT ;  /* 0x000000690e00720c */ /* 0x000fca0003f46270 */
[----:B------:R-:W2:Y:S01]  /*132b0*/  MUFU.TANH R186, R45 ;  /* 0x0000002d00ba7308 */ /* 0x000ea20000002400 */
[----:B-1----:R-:W-:Y:S02]  /*132c0*/  FSEL R48, R48, -INF , !P3 ;  /* 0xff80000030307808 */ /* 0x002fe40005800000 */
[----:B------:R-:W-:-:S05]  /*132d0*/  ISETP.GE.AND P3, PT, R4, R103, PT ;  /* 0x000000670400720c */ /* 0x000fca0003f66270 */
[----:B------:R-:W1:Y:S01]  /*132e0*/  MUFU.TANH R56, R56 ;  /* 0x0000003800387308 */ /* 0x000e620000002400 */
[----:B---3--:R-:W-:Y:S01]  /*132f0*/  FSEL R34, R34, -INF , !P1 ;  /* 0xff80000022227808 */ /* 0x008fe20004800000 */
[----:B------:R-:W-:Y:S01]  /*13300*/  BAR.SYNC.DEFER_BLOCKING 0x0 ;  /* 0x0000000000007b1d */ /* 0x000fe20000010000 */
[----:B------:R-:W-:-:S05]  /*13310*/  ISETP.GE.AND P1, PT, R4, R105, PT ;  /* 0x000000690400720c */ /* 0x000fca0003f26270 */
[----:B------:R-:W3:Y:S01]  /*13320*/  MUFU.TANH R17, R17 ;  /* 0x0000001100117308 */ /* 0x000ee20000002400 */
[----:B--2---:R-:W-:Y:S02]  /*13330*/  FSEL R186, R186, -INF , !P0 ;  /* 0xff800000baba7808 */ /* 0x004fe40004000000 */
[----:B------:R-:W-:-:S05]  /*13340*/  ISETP.NE.AND P0, PT, R3, RZ, PT ;  /* 0x000000ff0300720c */ /* 0x000fca0003f05270 */
[----:B------:R-:W2:Y:S01]  /*13350*/  MUFU.TANH R30, R30 ;  /* 0x0000001e001e7308 */ /* 0x000ea20000002400 */
[----:B-1----:R-:W-:-:S07]  /*13360*/  FSEL R56, R56, -INF , !P6 ;  /* 0xff80000038387808 */ /* 0x002fce0007000000 */
[----:B------:R-:W1:Y:S01]  /*13370*/  MUFU.TANH R35, R35 ;  /* 0x0000002300237308 */ /* 0x000e620000002400 */
[----:B---3--:R-:W-:-:S07]  /*13380*/  FSEL R14, R17, -INF , !P5 ;  /* 0xff800000110e7808 */ /* 0x008fce0006800000 */
[----:B------:R-:W3:Y:S01]  /*13390*/  MUFU.TANH R25, R25 ;  /* 0x0000001900197308 */ /* 0x000ee20000002400 */
[----:B--2---:R-:W-:Y:S02]  /*133a0*/  FSEL R30, R30, -INF , !P2 ;  /* 0xff8000001e1e7808 */ /* 0x004fe40005000000 */
[----:B-1----:R-:W-:Y:S02]  /*133b0*/  FSEL R35, R35, -INF , !P3 ;  /* 0xff80000023237808 */ /* 0x002fe40005800000 */
[----:B---3--:R-:W-:Y:S01]  /*133c0*/  FSEL R25, R25, -INF , !P1 ;  /* 0xff80000019197808 */ /* 0x008fe20004800000 */
[----:B------:R-:W-:Y:S06]  /*133d0*/  @!P4 BRA `(.L_x_6201) ;  /* 0x000000080074c947 */ /* 0x000fec0003800000 */
[----:B------:R-:W-:-:S13]  /*133e0*/  LOP3.LUT P4, RZ, R178, 0x8, RZ, 0xc0, !PT ;  /* 0x00000008b2ff7812 */ /* 0x000fda000788c0ff */
[----:B------:R-:W-:Y:S05]  /*133f0*/  @!P4 BRA `(.L_x_6202) ;  /* 0x0000000000f4c947 */ /* 0x000fea0003800000 */
[----:B------:R-:W1:Y:S01]  /*13400*/  LDC R3, c[0x0][0x380] ;  /* 0x0000e000ff037b82 */ /* 0x000e620000000800 */
[----:B------:R-:W-:Y:S01]  /*13410*/  IABS R9, R8 ;  /* 0x0000000800097213 */ /* 0x000fe20000000000 */
[----:B------:R-:W-:Y:S01]  /*13420*/  ULDC.64 UR4, c[0x0][0x248] ;  /* 0x0000920000047ab9 */ /* 0x000fe20000000a00 */
[C---:B------:R-:W-:Y:S02]  /*13430*/  IADD3 R206, R8.reuse, -0x80, RZ ;  /* 0xffffff8008ce7810 */ /* 0x040fe40007ffe0ff */
        /* <DEDUP_REMOVED lines=30> */
[----:B------:R-:W-:-:S05]  /*13620*/  @P3 VIADD R11, R11, 0x1 ;  /* 0x000000010b0b3836 */ /* 0x000fca0000000000 */
[----:B------:R-:W-:Y:S02]  /*13630*/  @!P4 IADD3 R11, -R11, RZ, RZ ;  /* 0x000000ff0b0bc210 */ /* 0x000fe40007ffe1ff */
[----:B------:R-:W-:Y:S02]  /*13640*/  @P5 VIADD R4, R4, 0x1 ;  /* 0x0000000104045836 */ /* 0x000fe40000000000 */
[----:B------:R-:W-:Y:S02]  /*13650*/  SEL R5, R206, R11, !P1 ;  /* 0x0000000bce057207 */ /* 0x000fe40004800000 */
[----:B------:R-:W-:-:S03]  /*13660*/  @!P2 IMAD.MOV R4, RZ, RZ, -R4 ;  /* 0x000000ffff04a224 */ /* 0x000fc600078e0a04 */
[----:B------:R-:W-:Y:S02]  /*13670*/  IMAD.WIDE R210, R5, 0x4, R180 ;  /* 0x0000000405d27825 */ /* 0x000fe400078e02b4 */
[----:B------:R-:W-:-:S03]  /*13680*/  SEL R206, R206, R4, !P1 ;  /* 0x00000004cece7207 */ /* 0x000fc60004800000 */
[----:B------:R-:W2:Y:S02]  /*13690*/  LDG.E R8, desc[UR6][R210.64] ;  /* 0x00000006d2087981 */ /* 0x000ea4000c1e1900 */
[----:B------:R-:W-:-:S05]  /*136a0*/  IMAD.WIDE R208, R206, 0x4, R180 ;  /* 0x00000004ced07825 */ /* 0x000fca00078e02b4 */
[----:B------:R-:W2:Y:S01]  /*136b0*/  LDG.E R7, desc[UR6][R208.64] ;  /* 0x00000006d0077981 */ /* 0x000ea2000c1e1900 */
[----:B------:R-:W-:Y:S02]  /*136c0*/  IADD3 R206, R5, -R206, RZ ;  /* 0x800000ce05ce7210 */ /* 0x000fe40007ffe0ff */
[----:B------:R-:W1:Y:S03]  /*136d0*/  LDC.64 R4, c[0x0][0x230] ;  /* 0x00008c00ff047b82 */ /* 0x000e660000000a00 */
[----:B------:R-:W-:Y:S02]  /*136e0*/  IMAD R206, R206, R3, -0x80 ;  /* 0xffffff80cece7424 */ /* 0x000fe400078e0203 */
[----:B------:R-:W-:-:S03]  /*136f0*/  IMAD.U32 R3, RZ, RZ, UR4 ;  /* 0x00000004ff037e24 */ /* 0x000fc6000f8e00ff */
[----:B------:R-:W-:-:S05]  /*13700*/  SHF.R.S32.HI R24, RZ, 0x1f, R206 ;  /* 0x0000001fff187819 */ /* 0x000fca00000114ce */
[----:B------:R-:W-:Y:S01]  /*13710*/  IMAD R11, R24, R3, RZ ;  /* 0x00000003180b7224 */ /* 0x000fe200078e02ff */
[----:B--2---:R-:W-:-:S03]  /*13720*/  IADD3 R7, -R8, R7, RZ ;  /* 0x0000000708077210 */ /* 0x004fc60007ffe1ff */
[C---:B------:R-:W-:Y:S02]  /*13730*/  IMAD R8, R206.reuse, UR5, R11 ;  /* 0x00000005ce087c24 */ /* 0x040fe4000f8e020b */
[----:B------:R-:W-:Y:S01]  /*13740*/  IMAD.WIDE.U32 R206, R206, R3, RZ ;  /* 0x00000003cece7225 */ /* 0x000fe200078e00ff */
[----:B------:R-:W-:-:S03]  /*13750*/  SHF.R.S32.HI R9, RZ, 0x1f, R7 ;  /* 0x0000001fff097819 */ /* 0x000fc60000011407 */
[----:B------:R-:W-:Y:S02]  /*13760*/  IMAD.IADD R207, R207, 0x1, R8 ;  /* 0x00000001cfcf7824 */ /* 0x000fe400078e0208 */
[-C--:B-1----:R-:W-:Y:S02]  /*13770*/  IMAD R24, R9, R4.reuse, RZ ;  /* 0x0000000409187224 */ /* 0x082fe400078e02ff */
[----:B------:R-:W-:-:S04]  /*13780*/  IMAD.WIDE.U32 R206, R7, R4, R206 ;  /* 0x0000000407ce7225 */ /* 0x000fc800078e00ce */
[----:B------:R-:W-:Y:S02]  /*13790*/  IMAD R5, R7, R5, R24 ;  /* 0x0000000507057224 */ /* 0x000fe400078e0218 */
[----:B------:R-:W-:-:S03]  /*137a0*/  IMAD.MOV.U32 R24, RZ, RZ, R206 ;  /* 0x000000ffff187224 */ /* 0x000fc600078e00ce */
[----:B------:R-:W-:Y:S01]  /*137b0*/  IADD3 R7, R207, R5, RZ ;  /* 0x00000005cf077210 */ /* 0x000fe20007ffe0ff */
[----:B------:R-:W-:Y:S06]  /*137c0*/  BRA `(.L_x_6203) ;  /* 0x0000000000107947 */ /* 0x000fec0003800000 */
.L_x_6202:
[----:B------:R-:W1:Y:S02]  /*137d0*/  LDC R3, c[0x0][0x248] ;  /* 0x00009200ff037b82 */ /* 0x000e640000000800 */
[----:B-1----:R-:W-:-:S05]  /*137e0*/  IMAD.SHL.U32 R24, R3, 0x80, RZ ;  /* 0x0000008003187824 */ /* 0x002fca00078e00ff */
[----:B------:R-:W-:-:S04]  /*137f0*/  IADD3 R24, -R24, RZ, RZ ;  /* 0x000000ff18187210 */ /* 0x000fc80007ffe1ff */
[----:B------:R-:W-:-:S07]  /*13800*/  SHF.R.S32.HI R7, RZ, 0x1f, R24 ;  /* 0x0000001fff077819 */ /* 0x000fce0000011418 */
.L_x_6203:
        /* <DEDUP_REMOVED lines=15> */
[----:B------:R-:W-:Y:S02]  /*13900*/  @!P0 LDGSTS.E.BYPASS.LTC128B.128 [R179+0x2000], desc[UR6][R210.64] ;  /* 0x02000000d2b38fae */ /* 0x000fe4000b901d46 */
[----:B------:R-:W4:Y:S02]  /*13910*/  @!P0 LDC R4, c[0x0][0x24c] ;  /* 0x00009300ff048b82 */ /* 0x000f240000000800 */
        /* <DEDUP_REMOVED lines=9> */
[----:B---3--:R-:W-:-:S04]  /*139b0*/  @!P0 IMAD R5, R5, 0x30, RZ ;  /* 0x0000003005058824 */ /* 0x008fc800078e02ff */
[----:B------:R-:W-:Y:S01]  /*139c0*/  @!PT LDS RZ, [RZ] ;  /* 0x00000000fffff984 */ /* 0x000fe20000000800 */
[----:B------:R-:W-:Y:S01]  /*139d0*/  @!PT LDS RZ, [RZ] ;  /* 0x00000000fffff984 */ /* 0x000fe20000000800 */
[----:B------:R-:W-:Y:S01]  /*139e0*/  @!PT LDS RZ, [RZ] ;  /* 0x00000000fffff984 */ /* 0x000fe20000000800 */
[----:B------:R3:W-:Y:S01]  /*139f0*/  @!P0 LDGSTS.E.BYPASS.LTC128B.128 [R179+0x3000], desc[UR6][R212.64] ;  /* 0x03000000d4b38fae */ /* 0x0007e2000b901d46 */
[----:B------:R-:W2:Y:S03]  /*13a00*/  @!P0 LDC R206, c[0x0][0x24c] ;  /* 0x00009300ffce8b82 */ /* 0x000ea60000000800 */
[----:B------:R1:W-:Y:S01]  /*13a10*/  @P0 STS.128 [R179+0x3800], RZ ;  /* 0x003800ffb3000388 */ /* 0x0003e20000000c00 */
[----:B----4-:R-:W-:Y:S02]  /*13a20*/  @!P0 IMAD R4, R4, 0x50, RZ ;  /* 0x0000005004048824 */ /* 0x010fe400078e02ff */
[----:B-----5:R-:W-:Y:S02]  /*13a30*/  @!P0 IMAD.MOV.U32 R208, RZ, RZ, R24 ;  /* 0x000000ffffd08224 */ /* 0x020fe400078e0018 */
[----:B------:R-:W-:Y:S02]  /*13a40*/  @!P0 IMAD.MOV.U32 R209, RZ, RZ, R7 ;  /* 0x000000ffffd18224 */ /* 0x000fe400078e0007 */
[----:B-1----:R-:W-:-:S02]  /*13a50*/  @!P0 IMAD R8, R8, 0x60, RZ ;  /* 0x0000006008088824 */ /* 0x002fc400078e02ff */
[----:B------:R-:W-:-:S04]  /*13a60*/  @!P0 IMAD.WIDE.U32 R214, R3, 0x30, R208 ;  /* 0x0000003003d68825 */ /* 0x000fc800078e00d0 */
[----:B------:R-:W-:Y:S01]  /*13a70*/  @!P0 IMAD.IADD R5, R5, 0x1, R215 ;  /* 0x0000000105058824 */ /* 0x000fe200078e02d7 */
[----:B------:R-:W-:Y:S01]  /*13a80*/  @!P0 LEA R216, P1, R214, R182, 0x1 ;  /* 0x000000b6d6d88211 */ /* 0x000fe200078208ff */
[----:B------:R-:W-:-:S03]  /*13a90*/  @!P0 IMAD.WIDE.U32 R210, R3, 0x50, R208 ;  /* 0x0000005003d28825 */ /* 0x000fc600078e00d0 */
[-C--:B------:R-:W-:Y:S01]  /*13aa0*/  @!P0 LEA.HI.X R217, R214, R183.reuse, R5, 0x1, P1 ;  /* 0x000000b7d6d98211 */ /* 0x080fe200008f0c05 */
[----:B------:R-:W-:Y:S01]  /*13ab0*/  @!P0 IMAD.IADD R5, R4, 0x1, R211 ;  /* 0x0000000104058824 */ /* 0x000fe200078e02d3 */
[C---:B------:R-:W-:Y:S01]  /*13ac0*/  @!P0 LEA R214, P1, R210.reuse, R182, 0x1 ;  /* 0x000000b6d2d68211 */ /* 0x040fe200078208ff */
[C---:B------:R-:W-:Y:S01]  /*13ad0*/  @!P0 IMAD.WIDE.U32 R208, R3.reuse, 0x60, R208 ;  /* 0x0000006003d08825 */ /* 0x040fe200078e00d0 */
[C---:B------:R-:W-:Y:S01]  /*13ae0*/  @!P0 LEA R4, P3, R3.reuse, R24, 0x6 ;  /* 0x0000001803048211 */ /* 0x040fe200078630ff */
[----:B------:R-:W-:Y:S01]  /*13af0*/  @!PT LDS RZ, [RZ] ;  /* 0x00000000fffff984 */ /* 0x000fe20000000800 */
[----:B------:R-:W-:Y:S01]  /*13b00*/  @!PT LDS RZ, [RZ] ;  /* 0x00000000fffff984 */ /* 0x000fe20000000800 */
[----:B------:R-:W-:Y:S01]  /*13b10*/  @!PT LDS RZ, [RZ] ;  /* 0x00000000fffff984 */ /* 0x000fe20000000800 */
[----:B------:R1:W-:Y:S01]  /*13b20*/  @!P0 LDGSTS.E.BYPASS.LTC128B.128 [R179+0x3800], desc[UR6][R216.64] ;  /* 0x03800000d8b38fae */ /* 0x0003e2000b901d46 */
[----:B------:R-:W-:Y:S01]  /*13b30*/  @!P0 LEA.HI.X R215, R210, R183, R5, 0x1, P1 ;  /* 0x000000b7d2d78211 */ /* 0x000fe200008f0c05 */
[----:B------:R-:W-:Y:S01]  /*13b40*/  @!P0 IMAD.IADD R8, R8, 0x1, R209 ;  /* 0x0000000108088824 */ /* 0x000fe200078e02d1 */
[----:B------:R-:W-:Y:S01]  /*13b50*/  @!P0 LEA R210, P2, R4, R182, 0x1 ;  /* 0x000000b604d28211 */ /* 0x000fe200078408ff */
[----:B------:R1:W-:Y:S01]  /*13b60*/  @P0 STS.128 [R179+0x4000], RZ ;  /* 0x004000ffb3000388 */ /* 0x0003e20000000c00 */
[----:B--2---:R-:W-:-:S02]  /*13b70*/  @!P0 LEA.HI.X R206, R3, R7, R206, 0x6, P3 ;  /* 0x0000000703ce8211 */ /* 0x004fc400018f34ce */
[----:B---3--:R-:W-:Y:S02]  /*13b80*/  @!P0 LEA R212, P1, R208, R182, 0x1 ;  /* 0x000000b6d0d48211 */ /* 0x008fe400078208ff */
        /* <DEDUP_REMOVED lines=19> */
[----:B------:R-:W-:Y:S01]  /*13cc0*/  ULDC UR4, c[0x0][0x24c] ;  /* 0x0000930000047ab9 */ /* 0x000fe20000000800 */
[----:B------:R-:W-:Y:S01]  /*13cd0*/  IMAD.MOV.U32 R4, RZ, RZ, R24 ;  /* 0x000000ffff047224 */ /* 0x000fe200078e0018 */
[----:B------:R-:W-:-:S03]  /*13ce0*/  UIMAD UR4, UR4, 0x70, URZ ;  /* 0x00000070040478a4 */ /* 0x000fc6000f8e023f */
[----:B------:R-:W-:-:S04]  /*13cf0*/  IMAD.WIDE.U32 R206, R3, 0x70, R4 ;  /* 0x0000007003ce7825 */ /* 0x000fc800078e0004 */
[----:B------:R-:W-:Y:S01]  /*13d00*/  VIADD R4, R207, UR4 ;  /* 0x00000004cf047c36 */ /* 0x000fe20008000000 */
[----:B------:R-:W-:-:S04]  /*13d10*/  LEA R8, P0, R206, R182, 0x1 ;  /* 0x000000b6ce087211 */ /* 0x000fc800078008ff */
[----:B------:R-:W-:-:S05]  /*13d20*/  LEA.HI.X R9, R206, R183, R4, 0x1, P0 ;  /* 0x000000b7ce097211 */ /* 0x000fca00000f0c04 */
[----:B------:R-:W-:Y:S01]  /*13d30*/  @!PT LDS RZ, [RZ] ;  /* 0x00000000fffff984 */ /* 0x000fe20000000800 */
[----:B------:R-:W-:Y:S01]  /*13d40*/  @!PT LDS RZ, [RZ] ;  /* 0x00000000fffff984 */ /* 0x000fe20000000800 */
[----:B------:R-:W-:Y:S01]  /*13d50*/  @!PT LDS RZ, [RZ] ;  /* 0x00000000fffff984 */ /* 0x000fe20000000800 */
[----:B------:R2:W-:Y:S04]  /*13d60*/  LDGSTS.E.BYPASS.LTC128B.128 [R179+0x5800], desc[UR6][R8.64] ;  /* 0x0580000008b37fae */ /* 0x0005e8000b901d46 */
.L_x_6205:
[----:B------:R-:W-:Y:S05]  /*13d70*/  BSYNC B0 ;  /* 0x0000000000007941 */ /* 0x000fea0003800000 */
.L_x_6204:
[----:B------:R-:W0:Y:S01]  /*13d80*/  LDGDEPBAR ;  /* 0x00000000000079af */ /* 0x000e220000000000 */
[----:B------:R-:W-:-:S04]  /*13d90*/  LEA R182, P0, R24, R182, 0x1 ;  /* 0x000000b618b67211 */ /* 0x000fc800078008ff */
[----:B------:R-:W-:-:S09]  /*13da0*/  LEA.HI.X R183, R24, R183, R7, 0x1, P0 ;  /* 0x000000b718b77211 */ /* 0x000fd200000f0c07 */
.L_x_6201:
        /* <DEDUP_REMOVED lines=58> */
[----:B--2---:R-:W-:Y:S02]  /*14150*/  FMNMX.FTZ R8, R34, R5, !PT ;  /* 0x0000000522087209 */ /* 0x004fe40007810000 */
[----:B------:R-:W-:-:S02]  /*14160*/  FMNMX.FTZ R3, R30, R3, !PT ;  /* 0x000000031e037209 */ /* 0x000fc40007810000 */
[----:B------:R-:W-:Y:S02]  /*14170*/  FMNMX.FTZ R8, R33, R8, !PT ;  /* 0x0000000821087209 */ /* 0x000fe40007810000 */
[----:B------:R-:W-:Y:S02]  /*14180*/  FMNMX.FTZ R4, R26, R3, !PT ;  /* 0x000000031a047209 */ /* 0x000fe40007810000 */
[----:B------:R-:W-:Y:S02]  /*14190*/  FMNMX.FTZ R8, R35, R8, !PT ;  /* 0x0000000823087209 */ /* 0x000fe40007810000 */
[----:B------:R-:W-:-:S03]  /*141a0*/  FMNMX.FTZ R7, R25, R4, !PT ;  /* 0x0000000419077209 */ /* 0x000fc60007810000 */
[----:B------:R-:W2:Y:S04]  /*141b0*/  SHFL.BFLY PT, R5, R8, 0x2, 0x1f ;  /* 0x0c401f0008057f89 */ /* 0x000ea800000e0000 */
[----:B------:R-:W3:Y:S01]  /*141c0*/  SHFL.BFLY PT, R4, R7, 0x2, 0x1f ;  /* 0x0c401f0007047f89 */ /* 0x000ee200000e0000 */
[----:B--2---:R-:W-:Y:S02]  /*141d0*/  FMNMX.FTZ R5, R8, R5, !PT ;  /* 0x0000000508057209 */ /* 0x004fe40007810000 */
[----:B---3--:R-:W-:-:S03]  /*141e0*/  FMNMX.FTZ R4, R7, R4, !PT ;  /* 0x0000000407047209 */ /* 0x008fc60007810000 */
[----:B------:R-:W2:Y:S04]  /*141f0*/  SHFL.BFLY PT, R24, R5, 0x1, 0x1f ;  /* 0x0c201f0005187f89 */ /* 0x000ea800000e0000 */
[----:B------:R-:W3:Y:S01]  /*14200*/  SHFL.BFLY PT, R3, R4, 0x1, 0x1f ;  /* 0x0c201f0004037f89 */ /* 0x000ee200000e0000 */
[----:B--2---:R-:W-:Y:S02]  /*14210*/  FMNMX.FTZ R24, R5, R24, !PT ;  /* 0x0000001805187209 */ /* 0x004fe40007810000 */
[----:B---3--:R-:W-:-:S03]  /*14220*/  FMNMX.FTZ R3, R4, R3, !PT ;  /* 0x0000000304037209 */ /* 0x008fc60007810000 */
[C---:B------:R-:W-:Y:S01]  /*14230*/  FMUL.FTZ R39, R24.reuse, UR8 ;  /* 0x0000000818277c20 */ /* 0x040fe20008410000 */
[----:B------:R-:W-:Y:S02]  /*14240*/  FSETP.NEU.FTZ.AND P1, PT, R24, -INF , PT ;  /* 0xff8000001800780b */ /* 0x000fe40003f3d000 */
[C---:B------:R-:W-:Y:S01]  /*14250*/  FSETP.NEU.FTZ.AND P0, PT, R3.reuse, -INF , PT ;  /* 0xff8000000300780b */ /* 0x040fe20003f1d000 */
[----:B------:R-:W-:Y:S01]  /*14260*/  FMUL.FTZ R27, R3, UR8 ;  /* 0x00000008031b7c20 */ /* 0x000fe20008410000 */
[----:B------:R-:W-:Y:S02]  /*14270*/  FSEL R39, R39, RZ, P1 ;  /* 0x000000ff27277208 */ /* 0x000fe40000800000 */
[----:B------:R-:W-:Y:S02]  /*14280*/  FSEL R5, R3, RZ, P0 ;  /* 0x000000ff03057208 */ /* 0x000fe40000000000 */
[----:B------:R-:W-:Y:S01]  /*14290*/  FSEL R27, R27, RZ, P0 ;  /* 0x000000ff1b1b7208 */ /* 0x000fe20000000000 */
[----:B------:R-:W-:Y:S01]  /*142a0*/  FFMA.FTZ R29, R12, UR8, -R39 ;  /* 0x000000080c1d7c23 */ /* 0x000fe20008010827 */
[----:B------:R-:W-:Y:S01]  /*142b0*/  FSEL R49, R24, RZ, P1 ;  /* 0x000000ff18317208 */ /* 0x000fe20000800000 */
[----:B------:R-:W-:Y:S01]  /*142c0*/  FADD.FTZ R0, R0, -R5 ;  /* 0x8000000500007221 */ /* 0x000fe20000010000 */
[----:B------:R-:W-:Y:S01]  /*142d0*/  FFMA.FTZ R37, R38, UR8, -R39 ;  /* 0x0000000826257c23 */ /* 0x000fe20008010827 */
[----:B------:R-:W-:Y:S01]  /*142e0*/  FFMA.FTZ R21, R14, UR8, -R27 ;  /* 0x000000080e157c23 */ /* 0x000fe2000801081b */
[----:B------:R-:W-:Y:S01]  /*142f0*/  FFMA.FTZ R38, R36, UR8, -R39 ;  /* 0x0000000824267c23 */ /* 0x000fe20008010827 */
[----:B------:R-:W2:Y:S01]  /*14300*/  LDSM.16.MT88.4 R12, [R162+0x6000] ;  /* 0x00600000a20c783b */ /* 0x000ea20000004200 */
[----:B------:R-:W-:Y:S01]  /*14310*/  FADD.FTZ R49, R2, -R49 ;  /* 0x8000003102317221 */ /* 0x000fe20000010000 */
[----:B------:R-:W-:Y:S01]  /*14320*/  FMUL.FTZ R23, R0, UR8 ;  /* 0x0000000800177c20 */ /* 0x000fe20008410000 */
[----:B------:R-:W-:Y:S01]  /*14330*/  FFMA.FTZ R56, R56, UR8, -R39 ;  /* 0x0000000838387c23 */ /* 0x000fe20008010827 */
[--C-:B------:R-:W-:Y:S01]  /*14340*/  FFMA.FTZ R36, R204, UR8, -R27.reuse ;  /* 0x00000008cc247c23 */ /* 0x100fe2000801081b */
[--C-:B------:R-:W-:Y:S01]  /*14350*/  FFMA.FTZ R31, R10, UR8, -R27.reuse ;  /* 0x000000080a1f7c23 */ /* 0x100fe2000801081b */
[----:B------:R-:W-:Y:S01]  /*14360*/  FMUL.FTZ R49, R49, UR8 ;  /* 0x0000000831317c20 */ /* 0x000fe20008410000 */
[----:B------:R-:W-:Y:S01]  /*14370*/  FFMA.FTZ R0, R6, UR8, -R27 ;  /* 0x0000000806007c23 */ /* 0x000fe2000801081b */
[----:B------:R-:W-:Y:S01]  /*14380*/  MUFU.EX2 R37, R37 ;  /* 0x0000002500257308 */ /* 0x000fe20000000800 */
[----:B------:R-:W3:Y:S01]  /*14390*/  LDSM.16.MT88.4 R8, [R164+0x6000] ;  /* 0x00600000a408783b */ /* 0x000ee20000004200 */
[--C-:B------:R-:W-:Y:S01]  /*143a0*/  FFMA.FTZ R43, R52, UR8, -R39.reuse ;  /* 0x00000008342b7c23 */ /* 0x100fe20008010827 */
[--C-:B------:R-:W-:Y:S01]  /*143b0*/  FFMA.FTZ R2, R202, UR8, -R39.reuse ;  /* 0x00000008ca027c23 */ /* 0x100fe20008010827 */
[--C-:B------:R-:W-:Y:S01]  /*143c0*/  FFMA.FTZ R52, R18, UR8, -R39.reuse ;  /* 0x0000000812347c23 */ /* 0x100fe20008010827 */
[----:B------:R-:W-:Y:S01]  /*143d0*/  FFMA.FTZ R41, R200, UR8, -R39 ;  /* 0x00000008c8297c23 */ /* 0x000fe20008010827 */
[--C-:B------:R-:W-:Y:S01]  /*143e0*/  FFMA.FTZ R47, R16, UR8, -R27.reuse ;  /* 0x00000008102f7c23 */ /* 0x100fe2000801081b */
[--C-:B------:R-:W-:Y:S01]  /*143f0*/  FFMA.FTZ R110, R110, UR8, -R27.reuse ;  /* 0x000000086e6e7c23 */ /* 0x100fe2000801081b */
[----:B------:R-:W4:Y:S01]  /*14400*/  MUFU.EX2 R56, R56 ;  /* 0x0000003800387308 */ /* 0x000f220000000800 */
[--C-:B------:R-:W-:Y:S01]  /*14410*/  FFMA.FTZ R60, R60, UR8, -R27.reuse ;  /* 0x000000083c3c7c23 */ /* 0x100fe2000801081b */
[----:B------:R-:W-:Y:S01]  /*14420*/  FFMA.FTZ R45, R118, UR8, -R27 ;  /* 0x00000008762d7c23 */ /* 0x000fe2000801081b */
[----:B------:R-:W-:Y:S01]  /*14430*/  LDSM.16.MT88.4 R16, [R162+0x6800] ;  /* 0x00680000a210783b */ /* 0x000fe20000004200 */
        /* <DEDUP_REMOVED lines=9> */
[----:B------:R-:W-:Y:S01]  /*144d0*/  FFMA.FTZ R59, R136, UR8, -R39 ;  /* 0x00000008883b7c23 */ /* 0x000fe20008010827 */
[----:B------:R-:W-:Y:S01]  /*144e0*/  FFMA.FTZ R63, R148, UR8, -R27 ;  /* 0x00000008943f7c23 */ /* 0x000fe2000801081b */
[--C-:B------:R-:W-:Y:S01]  /*144f0*/  FFMA.FTZ R142, R142, UR8, -R39.reuse ;  /* 0x000000088e8e7c23 */ /* 0x100fe20008010827 */
[----:B------:R-:W5:Y:S01]  /*14500*/  MUFU.EX2 R29, R29 ;  /* 0x0000001d001d7308 */ /* 0x000f620000000800 */
[----:B----4-:R-:W-:Y:S01]  /*14510*/  F2FP.F16.F32.PACK_AB R4, R37, R56 ;  /* 0x000000382504723e */ /* 0x010fe200000000ff */
[--C-:B------:R-:W-:Y:S01]  /*14520*/  FFMA.FTZ R61, R186, UR8, -R39.reuse ;  /* 0x00000008ba3d7c23 */ /* 0x100fe20008010827 */
        /* <DEDUP_REMOVED lines=8> */
[----:B------:R-:W-:Y:S01]  /*145b0*/  FFMA.FTZ R109, R124, UR8, -R27 ;  /* 0x000000087c6d7c23 */ /* 0x000fe2000801081b */
[--C-:B------:R-:W-:Y:S01]  /*145c0*/  FFMA.FTZ R132, R144, UR8, -R39.reuse ;  /* 0x0000000890847c23 */ /* 0x100fe20008010827 */
[----:B------:R-:W-:Y:S01]  /*145d0*/  FFMA.FTZ R134, R138, UR8, -R39 ;  /* 0x000000088a867c23 */ /* 0x000fe20008010827 */
[--C-:B------:R-:W-:Y:S01]  /*145e0*/  FFMA.FTZ R126, R128, UR8, -R27.reuse ;  /* 0x00000008807e7c23 */ /* 0x100fe2000801081b */
[----:B------:R-:W-:Y:S01]  /*145f0*/  FFMA.FTZ R124, R130, UR8, -R27 ;  /* 0x00000008827c7c23 */ /* 0x000fe2000801081b */
[----:B------:R-:W4:Y:S01]  /*14600*/  MUFU.EX2 R36, R36 ;  /* 0x0000002400247308 */ /* 0x000f220000000800 */
[----:B-----5:R-:W-:Y:S01]  /*14610*/  F2FP.F16.F32.PACK_AB R6, R29, R38 ;  /* 0x000000261d06723e */ /* 0x020fe200000000ff */
        /* <DEDUP_REMOVED lines=17> */
[----:B------:R-:W-:Y:S01]  /*14730*/  FFMA.FTZ R123, R42, UR8, -R27 ;  /* 0x000000082a7b7c23 */ /* 0x000fe2000801081b */
[----:B------:R-:W-:Y:S01]  /*14740*/  FFMA.FTZ R32, R32, UR8, -R39 ;  /* 0x0000000820207c23 */ /* 0x000fe20008010827 */
[----:B------:R-:W-:-:S03]  /*14750*/  FFMA.FTZ R28, R28, UR8, -R27 ;  /* 0x000000081c1c7c23 */ /* 0x000fc6000801081b */
[----:B------:R-:W4:Y:S08]  /*14760*/  MUFU.EX2 R23, R23 ;  /* 0x0000001700177308 */ /* 0x000f300000000800 */
[----:B------:R-:W1:Y:S01]  /*14770*/  MUFU.EX2 R0, R0 ;  /* 0x0000000000007308 */ /* 0x000e620000000800 */
[-C--:B-----5:R-:W-:Y:S01]  /*14780*/  FMUL.FTZ R88, R88, R49.reuse ;  /* 0x0000003158587220 */ /* 0x0a0fe20000410000 */
[-C--:B------:R-:W-:Y:S01]  /*14790*/  FMUL.FTZ R89, R89, R49.reuse ;  /* 0x0000003159597220 */ /* 0x080fe20000410000 */
[-C--:B------:R-:W-:Y:S01]  /*147a0*/  FMUL.FTZ R84, R84, R49.reuse ;  /* 0x0000003154547220 */ /* 0x080fe20000410000 */
[-C--:B------:R-:W-:Y:S01]  /*147b0*/  FMUL.FTZ R85, R85, R49.reuse ;  /* 0x0000003155557220 */ /* 0x080fe20000410000 */
[-C--:B------:R-:W-:Y:S01]  /*147c0*/  FMUL.FTZ R96, R96, R49.reuse ;  /* 0x0000003160607220 */ /* 0x080fe20000410000 */
[-C--:B------:R-:W-:Y:S01]  /*147d0*/  FMUL.FTZ R97, R97, R49.reuse ;  /* 0x0000003161617220 */ /* 0x080fe20000410000 */
[-C--:B------:R-:W-:Y:S01]  /*147e0*/  FMUL.FTZ R92, R92, R49.reuse ;  /* 0x000000315c5c7220 */ /* 0x080fe20000410000 */
[----:B------:R-:W-:Y:S01]  /*147f0*/  FMUL.FTZ R93, R93, R49 ;  /* 0x000000315d5d7220 */ /* 0x000fe20000410000 */
        /* <DEDUP_REMOVED lines=10> */
[----:B------:R-:W-:Y:S01]  /*148a0*/  FMUL.FTZ R73, R73, R49 ;  /* 0x0000003149497220 */ /* 0x000fe20000410000 */
[-C--:B------:R-:W-:Y:S01]  /*148b0*/  FMUL.FTZ R74, R74, R23.reuse ;  /* 0x000000174a4a7220 */ /* 0x080fe20000410000 */
[----:B------:R-:W-:Y:S01]  /*148c0*/  FMUL.FTZ R75, R75, R23 ;  /* 0x000000174b4b7220 */ /* 0x000fe20000410000 */
[-C--:B------:R-:W-:Y:S01]  /*148d0*/  FMUL.FTZ R68, R68, R49.reuse ;  /* 0x0000003144447220 */ /* 0x080fe20000410000 */
[----:B------:R-:W-:Y:S01]  /*148e0*/  FMUL.FTZ R69, R69, R49 ;  /* 0x0000003145457220 */ /* 0x000fe20000410000 */
[C---:B--2---:R-:W-:Y:S01]  /*148f0*/  HMMA.16816.F32 R88, R4.reuse, R12, R88 ;  /* 0x0000000c0458723c */ /* 0x044fe20000001858 */
        /* <DEDUP_REMOVED lines=10> */
[----:B------:R-:W2:Y:S01]  /*149a0*/  MUFU.EX2 R2, R2 ;  /* 0x0000000200027308 */ /* 0x000ea20000000800 */
[C---:B---3--:R-:W-:Y:S01]  /*149b0*/  HMMA.16816.F32 R96, R4.reuse, R8, R96 ;  /* 0x000000080460723c */ /* 0x048fe20000001860 */
[----:B------:R-:W-:Y:S01]  /*149c0*/  FMUL.FTZ R77, R77, R49 ;  /* 0x000000314d4d7220 */ /* 0x000fe20000410000 */
[-C--:B------:R-:W-:Y:S01]  /*149d0*/  FMUL.FTZ R78, R78, R23.reuse ;  /* 0x000000174e4e7220 */ /* 0x080fe20000410000 */
[----:B------:R-:W-:Y:S01]  /*149e0*/  FMUL.FTZ R79, R79, R23 ;  /* 0x000000174f4f7220 */ /* 0x000fe20000410000 */
[----:B------:R-:W-:Y:S01]  /*149f0*/  FFMA.FTZ R56, R189, R49, R56 ;  /* 0x00000031bd387223 */ /* 0x000fe20000010038 */
[----:B------:R-:W-:Y:S01]  /*14a00*/  FFMA.FTZ R125, R188, R23, R21 ;  /* 0x00000017bc7d7223 */ /* 0x000fe20000010015 */
[----:B------:R-:W-:Y:S01]  /*14a10*/  HMMA.16816.F32 R92, R4, R10, R92 ;  /* 0x0000000a045c723c */ /* 0x000fe2000000185c */
[----:B------:R-:W3:Y:S01]  /*14a20*/  LDSM.16.MT88.4 R8, [R161+0x6000] ;  /* 0x00600000a108783b */ /* 0x000ee20000004200 */
[----:B------:R-:W-:Y:S01]  /*14a30*/  MUFU.EX2 R52, R52 ;  /* 0x0000003400347308 */ /* 0x000fe20000000800 */
[----:B------:R-:W-:Y:S01]  /*14a40*/  FFMA.FTZ R49, R22, UR8, -R39 ;  /* 0x0000000816317c23 */ /* 0x000fe20008010827 */
[----:B------:R-:W-:Y:S01]  /*14a50*/  FADD.FTZ R36, R36, R125 ;  /* 0x0000007d24247221 */ /* 0x000fe20000010000 */
[----:B------:R-:W-:Y:S01]  /*14a60*/  LDSM.16.MT88.4 R20, [R164+0x9000] ;  /* 0x00900000a414783b */ /* 0x000fe20000004200 */
[----:B------:R-:W-:-:S02]  /*14a70*/  FFMA.FTZ R189, R35, UR8, -R39 ;  /* 0x0000000823bd7c23 */ /* 0x000fc40008010827 */
[----:B------:R-:W-:Y:S02]  /*14a80*/  FADD.FTZ R31, R31, R36 ;  /* 0x000000241f1f7221 */ /* 0x000fe40000010000 */
[----:B------:R-:W-:Y:S08]  /*14a90*/  MUFU.EX2 R41, R41 ;  /* 0x0000002900297308 */ /* 0x000ff00000000800 */
[----:B------:R-:W-:Y:S08]  /*14aa0*/  MUFU.EX2 R47, R47 ;  /* 0x0000002f002f7308 */ /* 0x000ff00000000800 */
[----:B------:R-:W4:Y:S01]  /*14ab0*/  MUFU.EX2 R110, R110 ;  /* 0x0000006e006e7308 */ /* 0x000f220000000800 */
[C---:B-1----:R-:W-:Y:S07]  /*14ac0*/  HMMA.16816.F32 R72, R4.reuse, R12, R72 ;  /* 0x0000000c0448723c */ /* 0x042fee0000001848 */
[----:B------:R-:W-:Y:S01]  /*14ad0*/  MUFU.EX2 R60, R60 ;  /* 0x0000003c003c7308 */ /* 0x000fe20000000800 */
[C---:B------:R-:W-:Y:S01]  /*14ae0*/  HMMA.16816.F32 R68, R4.reuse, R14, R68 ;  /* 0x0000000e0444723c */ /* 0x040fe20000001844 */
[----:B------:R-:W1:Y:S05]  /*14af0*/  LDSM.16.MT88.4 R12, [R164+0x6800] ;  /* 0x00680000a40c783b */ /* 0x000e6a0000004200 */
[C---:B---3--:R-:W-:Y:S01]  /*14b00*/  HMMA.16816.F32 R80, R4.reuse, R8, R80 ;  /* 0x000000080450723c */ /* 0x048fe20000001850 */
[----:B------:R-:W3:Y:S05]  /*14b10*/  MUFU.EX2 R45, R45 ;  /* 0x0000002d002d7308 */ /* 0x000eea0000000800 */
[----:B------:R-:W-:Y:S01]  /*14b20*/  HMMA.16816.F32 R76, R4, R10, R76 ;  /* 0x0000000a044c723c */ /* 0x000fe2000000184c */
[----:B------:R-:W5:Y:S02]  /*14b30*/  LDSM.16.MT88.4 R8, [R161+0x6800] ;  /* 0x00680000a108783b */ /* 0x000f640000004200 */
[----:B------:R-:W-:Y:S04]  /*14b40*/  MUFU.EX2 R118, R118 ;  /* 0x0000007600767308 */ /* 0x000fe80000000800 */
[----:B--2---:R-:W-:-:S02]  /*14b50*/  F2FP.F16.F32.PACK_AB R4, R2, R43 ;  /* 0x0000002b0204723e */ /* 0x004fc400000000ff */
[----:B----4-:R-:W-:Y:S02]  /*14b60*/  F2FP.F16.F32.PACK_AB R5, R110, R47 ;  /* 0x0000002f6e05723e */ /* 0x010fe400000000ff */
[----:B------:R-:W-:Y:S01]  /*14b70*/  F2FP.F16.F32.PACK_AB R6, R41, R52 ;  /* 0x000000342906723e */ /* 0x000fe200000000ff */
[----:B------:R-:W2:Y:S01]  /*14b80*/  MUFU.EX2 R53, R53 ;  /* 0x0000003500357308 */ /* 0x000ea20000000800 */
[----:B---3--:R-:W-:-:S07]  /*14b90*/  F2FP.F16.F32.PACK_AB R7, R45, R60 ;  /* 0x0000003c2d07723e */ /* 0x008fce00000000ff */
[----:B------:R-:W-:Y:S01]  /*14ba0*/  MUFU.EX2 R51, R51 ;  /* 0x0000003300337308 */ /* 0x000fe20000000800 */
[C---:B------:R-:W-:Y:S06]  /*14bb0*/  HMMA.16816.F32 R88, R4.reuse, R16, R88 ;  /* 0x000000100458723c */ /* 0x040fec0000001858 */
[C---:B------:R-:W-:Y:S01]  /*14bc0*/  HMMA.16816.F32 R84, R4.reuse, R18, R84 ;  /* 0x000000120454723c */ /* 0x040fe20000001854 */
[----:B------:R-:W-:Y:S01]  /*14bd0*/  MUFU.EX2 R116, R116 ;  /* 0x0000007400747308 */ /* 0x000fe20000000800 */
[----:B------:R-:W-:Y:S04]  /*14be0*/  LDSM.16.MT88.4 R16, [R162+0x7000] ;  /* 0x00700000a210783b */ /* 0x000fe80000004200 */
[C---:B-1----:R-:W-:Y:S03]  /*14bf0*/  HMMA.16816.F32 R96, R4.reuse, R12, R96 ;  /* 0x0000000c0460723c */ /* 0x042fe60000001860 */
[----:B------:R-:W-:Y:S03]  /*14c00*/  MUFU.EX2 R57, R57 ;  /* 0x0000003900397308 */ /* 0x000fe60000000800 */
[C---:B------:R-:W-:Y:S01]  /*14c10*/  HMMA.16816.F32 R92, R4.reuse, R14, R92 ;  /* 0x0000000e045c723c */ /* 0x040fe2000000185c */
[----:B------:R-:W1:Y:S04]  /*14c20*/  LDSM.16.MT88.4 R12, [R160+0x6800] ;  /* 0x00680000a00c783b */ /* 0x000e680000004200 */
[----:B------:R-:W3:Y:S01]  /*14c30*/  MUFU.EX2 R122, R122 ;  /* 0x0000007a007a7308 */ /* 0x000ee20000000800 */
        /* <DEDUP_REMOVED lines=12> */
[----:B--2---:R-:W-:-:S02]  /*14d00*/  F2FP.F16.F32.PACK_AB R4, R53, R118 ;  /* 0x000000763504723e */ /* 0x004fc400000000ff */
[----:B---3--:R-:W-:Y:S02]  /*14d10*/  F2FP.F16.F32.PACK_AB R5, R122, R57 ;  /* 0x000000397a05723e */ /* 0x008fe400000000ff */
[----:B------:R-:W-:Y:S02]  /*14d20*/  F2FP.F16.F32.PACK_AB R6, R116, R51 ;  /* 0x000000337406723e */ /* 0x000fe400000000ff */
        /* <DEDUP_REMOVED lines=71> */
[----:B------:R-:W-:Y:S03]  /*151a0*/  MUFU.EX2 R189, R189 ;  /* 0x000000bd00bd7308 */ /* 0x000fe60000000800 */
        /* <DEDUP_REMOVED lines=18> */
[----:B------:R-:W-:Y:S01]  /*152d0*/  FADD.FTZ R9, R37, R56 ;  /* 0x0000003825097221 */ /* 0x000fe20000010000 */
[--C-:B------:R-:W-:Y:S01]  /*152e0*/  FFMA.FTZ R37, R34, UR8, -R39.reuse ;  /* 0x0000000822257c23 */ /* 0x100fe20008010827 */
[----:B------:R-:W-:-:S02]  /*152f0*/  FFMA.FTZ R34, R33, UR8, -R39 ;  /* 0x0000000821227c23 */ /* 0x000fc40008010827 */
[----:B------:R-:W-:Y:S01]  /*15300*/  FADD.FTZ R38, R38, R9 ;  /* 0x0000000926267221 */ /* 0x000fe20000010000 */
[----:B------:R-:W2:Y:S01]  /*15310*/  MUFU.EX2 R33, R37 ;  /* 0x0000002500217308 */ /* 0x000ea20000000800 */
[----:B------:R-:W3:Y:S01]  /*15320*/  LDSM.16.MT88.4 R8, [R161+0x9000] ;  /* 0x00900000a108783b */ /* 0x000ee20000004200 */
[----:B------:R-:W-:Y:S01]  /*15330*/  F2FP.F16.F32.PACK_AB R4, R119, R46 ;  /* 0x0000002e7704723e */ /* 0x000fe200000000ff */
[----:B------:R-:W-:Y:S01]  /*15340*/  FADD.FTZ R38, R29, R38 ;  /* 0x000000261d267221 */ /* 0x000fe20000010000 */
[----:B----4-:R-:W-:Y:S02]  /*15350*/  F2FP.F16.F32.PACK_AB R5, R121, R50 ;  /* 0x000000327905723e */ /* 0x010fe400000000ff */
[----:B------:R-:W-:Y:S01]  /*15360*/  F2FP.F16.F32.PACK_AB R6, R48, R49 ;  /* 0x000000313006723e */ /* 0x000fe200000000ff */
[----:B------:R-:W-:Y:S01]  /*15370*/  FADD.FTZ R43, R43, R38 ;  /* 0x000000262b2b7221 */ /* 0x000fe20000010000 */
[----:B-----5:R-:W-:-:S03]  /*15380*/  F2FP.F16.F32.PACK_AB R7, R123, R40 ;  /* 0x000000287b07723e */ /* 0x020fc600000000ff */
[----:B------:R-:W-:Y:S01]  /*15390*/  FADD.FTZ R43, R2, R43 ;  /* 0x0000002b022b7221 */ /* 0x000fe20000010000 */
[----:B------:R-:W-:-:S03]  /*153a0*/  FFMA.FTZ R2, R26, UR8, -R27 ;  /* 0x000000081a027c23 */ /* 0x000fc6000801081b */
[C---:B------:R-:W-:Y:S01]  /*153b0*/  HMMA.16816.F32 R92, R4.reuse, R22, R92 ;  /* 0x00000016045c723c */ /* 0x040fe2000000185c */
[----:B------:R-:W-:Y:S02]  /*153c0*/  FADD.FTZ R52, R52, R43 ;  /* 0x0000002b34347221 */ /* 0x000fe40000010000 */
[----:B------:R-:W-:Y:S02]  /*153d0*/  MUFU.EX2 R2, R2 ;  /* 0x0000000200027308 */ /* 0x000fe40000000800 */
[----:B------:R-:W-:Y:S01]  /*153e0*/  FADD.FTZ R41, R41, R52 ;  /* 0x0000003429297221 */ /* 0x000fe20000010000 */
[C---:B-1----:R-:W-:Y:S01]  /*153f0*/  HMMA.16816.F32 R88, R4.reuse, R12, R88 ;  /* 0x0000000c0458723c */ /* 0x042fe20000001858 */
[----:B------:R-:W-:Y:S02]  /*15400*/  FADD.FTZ R22, R0, R31 ;  /* 0x0000001f00167221 */ /* 0x000fe40000010000 */
[----:B------:R-:W-:Y:S02]  /*15410*/  FADD.FTZ R118, R118, R41 ;  /* 0x0000002976767221 */ /* 0x000fe40000010000 */
[----:B------:R-:W-:Y:S01]  /*15420*/  FADD.FTZ R23, R47, R22 ;  /* 0x000000162f177221 */ /* 0x000fe20000010000 */
[C---:B------:R-:W-:Y:S01]  /*15430*/  HMMA.16816.F32 R84, R4.reuse, R14, R84 ;  /* 0x0000000e0454723c */ /* 0x040fe20000001854 */
[----:B------:R-:W1:Y:S01]  /*15440*/  LDSM.16.MT88.4 R12, [R164+0x9800] ;  /* 0x00980000a40c783b */ /* 0x000e620000004200 */
[----:B------:R-:W-:Y:S01]  /*15450*/  FADD.FTZ R118, R53, R118 ;  /* 0x0000007635767221 */ /* 0x000fe20000010000 */
[----:B------:R-:W-:Y:S01]  /*15460*/  FADD.FTZ R23, R110, R23 ;  /* 0x000000176e177221 */ /* 0x000fe20000010000 */
[----:B------:R-:W-:Y:S02]  /*15470*/  MUFU.EX2 R0, R28 ;  /* 0x0000001c00007308 */ /* 0x000fe40000000800 */
[----:B------:R-:W-:Y:S01]  /*15480*/  HMMA.16816.F32 R96, R4, R20, R96 ;  /* 0x000000140460723c */ /* 0x000fe20000001860 */
[----:B------:R-:W-:Y:S01]  /*15490*/  FADD.FTZ R60, R60, R23 ;  /* 0x000000173c3c7221 */ /* 0x000fe20000010000 */
[----:B------:R-:W-:-:S03]  /*154a0*/  FFMA.FTZ R23, R25, UR8, -R27 ;  /* 0x0000000819177c23 */ /* 0x000fc6000801081b */
        /* <DEDUP_REMOVED lines=10> */
[----:B------:R-:W-:Y:S01]  /*15550*/  HMMA.16816.F32 R76, R4, R10, R76 ;  /* 0x0000000a044c723c */ /* 0x000fe2000000184c */
[----:B------:R-:W4:Y:S01]  /*15560*/  LDSM.16.MT88.4 R8, [R162+0x9800] ;  /* 0x00980000a208783b */ /* 0x000f220000004200 */
[----:B------:R-:W-:Y:S01]  /*15570*/  FADD.FTZ R17, R116, R17 ;  /* 0x0000001174117221 */ /* 0x000fe20000010000 */
[----:B------:R-:W-:-:S03]  /*15580*/  FADD.FTZ R120, R55, R120 ;  /* 0x0000007837787221 */ /* 0x000fc60000010000 */
        /* <DEDUP_REMOVED lines=9> */
[----:B--2---:R-:W-:Y:S02]  /*15620*/  F2FP.F16.F32.PACK_AB R4, R33, R32 ;  /* 0x000000202104723e */ /* 0x004fe400000000ff */
[----:B---3--:R-:W-:Y:S01]  /*15630*/  F2FP.F16.F32.PACK_AB R5, R21, R0 ;  /* 0x000000001505723e */ /* 0x008fe200000000ff */
[----:B------:R-:W-:Y:S01]  /*15640*/  FADD.FTZ R22, R65, R22 ;  /* 0x0000001641167221 */ /* 0x000fe20000010000 */
[----:B------:R-:W-:Y:S01]  /*15650*/  F2FP.F16.F32.PACK_AB R6, R189, R20 ;  /* 0x00000014bd06723e */ /* 0x000fe200000000ff */
[----:B------:R-:W-:Y:S01]  /*15660*/  FADD.FTZ R136, R136, R59 ;  /* 0x0000003b88887221 */ /* 0x000fe20000010000 */
[----:B-----5:R-:W-:Y:S01]  /*15670*/  F2FP.F16.F32.PACK_AB R7, R23, R2 ;  /* 0x000000021707723e */ /* 0x020fe200000000ff */
[----:B------:R-:W-:Y:S02]  /*15680*/  FADD.FTZ R105, R105, R22 ;  /* 0x0000001669697221 */ /* 0x000fe40000010000 */
[----:B------:R-:W-:-:S02]  /*15690*/  FADD.FTZ R103, R103, R136 ;  /* 0x0000008867677221 */ /* 0x000fc40000010000 */
[----:B------:R-:W-:Y:S02]  /*156a0*/  FADD.FTZ R126, R126, R105 ;  /* 0x000000697e7e7221 */ /* 0x000fe40000010000 */
[----:B-1----:R-:W-:Y:S01]  /*156b0*/  HMMA.16816.F32 R96, R4, R12, R96 ;  /* 0x0000000c0460723c */ /* 0x002fe20000001860 */
[----:B------:R-:W-:Y:S01]  /*156c0*/  FADD.FTZ R132, R132, R103 ;  /* 0x0000006784847221 */ /* 0x000fe20000010000 */
[----:B------:R-:W-:-:S04]  /*156d0*/  FADD.FTZ R25, R109, R126 ;  /* 0x0000007e6d197221 */ /* 0x000fc80000010000 */
        /* <DEDUP_REMOVED lines=25> */
[----:B------:R-:W-:Y:S01]  /*15870*/  FADD.FTZ R21, R21, R0 ;  /* 0x0000000015157221 */ /* 0x000fe20000010000 */
[----:B------:R-:W-:Y:S01]  /*15880*/  MOV R0, R3 ;  /* 0x0000000300007202 */ /* 0x000fe20000000f00 */
[----:B------:R-:W-:-:S02]  /*15890*/  FADD.FTZ R9, R49, R8 ;  /* 0x0000000831097221 */ /* 0x000fc40000010000 */
[----:B------:R-:W-:Y:S01]  /*158a0*/  FADD.FTZ R2, R2, R21 ;  /* 0x0000001502027221 */ /* 0x000fe20000010000 */
[----:B------:R-:W-:Y:S01]  /*158b0*/  HMMA.16816.F32 R68, R4, R14, R68 ;  /* 0x0000000e0444723c */ /* 0x000fe20000001844 */
[----:B------:R-:W-:Y:S02]  /*158c0*/  FADD.FTZ R9, R48, R9 ;  /* 0x0000000930097221 */ /* 0x000fe40000010000 */
[----:B------:R-:W-:Y:S01]  /*158d0*/  FADD.FTZ R188, R23, R2 ;  /* 0x0000000217bc7221 */ /* 0x000fe20000010000 */
[----:B------:R-:W-:Y:S01]  /*158e0*/  MOV R2, R24 ;  /* 0x0000001800027202 */ /* 0x000fe20000000f00 */
[----:B------:R-:W-:-:S04]  /*158f0*/  FADD.FTZ R32, R32, R9 ;  /* 0x0000000920207221 */ /* 0x000fc80000010000 */
[----:B------:R-:W-:-:S04]  /*15900*/  FADD.FTZ R33, R33, R32 ;  /* 0x0000002021217221 */ /* 0x000fc80000010000 */
[----:B------:R-:W-:-:S04]  /*15910*/  FADD.FTZ R20, R20, R33 ;  /* 0x0000002114147221 */ /* 0x000fc80000010000 */
[----:B------:R-:W-:-:S07]  /*15920*/  FADD.FTZ R189, R189, R20 ;  /* 0x00000014bdbd7221 */ /* 0x000fce0000010000 */
.L_x_6198:
[----:B------:R-:W-:-:S13]  /*15930*/  LOP3.LUT P0, RZ, R178, 0x1, RZ, 0xc0, !PT ;  /* 0x00000001b2ff7812 */ /* 0x000fda000780c0ff */
        /* <DEDUP_REMOVED lines=11> */
.L_x_6210:
[----:B------:R-:W-:Y:S01]  /*159f0*/  ISETP.GE.AND P0, PT, R100, UR8, PT ;  /* 0x0000000864007c0c */ /* 0x000fe2000bf06270 */
[----:B------:R-:W-:Y:S04]  /*15a00*/  DEPBAR.LE SB0, 0x0 ;  /* 0x000080000000791a */ /* 0x000fe80000000000 */
[----:B------:R-:W-:Y:S01]  /*15a10*/  BAR.SYNC.DEFER_BLOCKING 0x0 ;  /* 0x0000000000007b1d */ /* 0x000fe20000010000 */
[----:B------:R-:W-:Y:S01]  /*15a20*/  LOP3.LUT P1, RZ, R178, 0x8, RZ, 0xc0, !PT ;  /* 0x00000008b2ff7812 */ /* 0x000fe2000782c0ff */
[----:B------:R-:W-:Y:S01]  /*15a30*/  VIADD R184, R184, 0xffffffff ;  /* 0xffffffffb8b87836 */ /* 0x000fe20000000000 */
[----:B------:R-:W-:Y:S01]  /*15a40*/  MOV R12, R187 ;  /* 0x000000bb000c7202 */ /* 0x000fe20000000f00 */
[----:B------:R-:W-:Y:S04]  /*15a50*/  IMAD.MOV.U32 R13, RZ, RZ, R186 ;  /* 0x000000ffff0d7224 */ /* 0x000fe800078e00ba */
        /* <DEDUP_REMOVED lines=17> */
[--C-:B----4-:R-:W-:Y:S03]  /*15b70*/  IMAD.MOV R7, RZ, RZ, -R15.reuse ;  /* 0x000000ffff077224 */ /* 0x110fe600078e0a0f */
[----:B------:R-:W-:Y:S01]  /*15b80*/  ISETP.GE.AND P3, PT, R17, RZ, PT ;  /* 0x000000ff1100720c */ /* 0x000fe20003f66270 */
        /* <DEDUP_REMOVED lines=46> */
.L_x_6207:
        /* <DEDUP_REMOVED lines=62> */
[----:B------:R-:W-:Y:S05]  /*16250*/  ISETP.GT.AND P1, PT, R184, R171, PT ;  /* 0x000000abb800720c */ /* 0x000fea0003f24270 */
        /* <DEDUP_REMOVED lines=24> */
[----:B------:R-:W1:Y:S01]  /*163e0*/  LDSM.16.M88.4 R136, [R169+0x5000] ;  /* 0x00500000a988783b */ /* 0x000e620000000200 */
[C---:B---3--:R-:W-:Y:S07]  /*163f0*/  HMMA.16816.F32 R12, R108.reuse, R116, RZ ;  /* 0x000000746c0c723c */ /* 0x048fee00000018ff */
[----:B------:R-:W0:Y:S01]  /*16400*/  LDGDEPBAR ;  /* 0x00000000000079af */ /* 0x000e220000000000 */
        /* <DEDUP_REMOVED lines=16> */
[C---:B------:R-:W-:Y:S05]  /*16510*/  HMMA.16816.F32 R52, R108.reuse, R136, RZ ;  /* 0x000000886c34723c */ /* 0x040fea00000018ff */
[----:B------:R-:W-:Y:S01]  /*16520*/  LDSM.16.M88.4 R120, [R163+0x5000] ;  /* 0x00500000a378783b */ /* 0x000fe20000000200 */
[C---:B------:R-:W-:Y:S06]  /*16530*/  HMMA.16816.F32 R56, R108.reuse, R138, RZ ;  /* 0x0000008a6c38723c */ /* 0x040fec00000018ff */
[C---:B---3--:R-:W-:Y:S01]  /*16540*/  HMMA.16816.F32 R60, R108.reuse, R64, RZ ;  /* 0x000000406c3c723c */ /* 0x048fe200000018ff */
        /* <DEDUP_REMOVED lines=56> */
[----:B------:R-:W-:Y:S03]  /*168d0*/  FMUL.FTZ R193, R7, UR5 ;  /* 0x0000000507c17c20 */ /* 0x000fe60008410000 */
[----:B------:R-:W-:Y:S01]  /*168e0*/  FMUL.FTZ R8, R8, UR5 ;  /* 0x0000000508087c20 */ /* 0x000fe20008410000 */
[----:B------:R-:W1:Y:S01]  /*168f0*/  MUFU.TANH R114, R0 ;  /* 0x0000000000727308 */ /* 0x000e620000002400 */
[----:B------:R-:W2:Y:S01]  /*16900*/  LDSM.16.M88.4 R4, [R102+0x1000] ;  /* 0x001000006604783b */ /* 0x000ea20000000200 */
[C---:B------:R-:W-:Y:S03]  /*16910*/  HMMA.16816.F32 R16, R120.reuse, R110, R16 ;  /* 0x0000006e7810723c */ /* 0x040fe60000001810 */
[----:B------:R-:W-:Y:S01]  /*16920*/  FMUL.FTZ R9, R9, UR5 ;  /* 0x0000000509097c20 */ /* 0x000fe20008410000 */
[----:B------:R-:W-:Y:S01]  /*16930*/  FMUL.FTZ R10, R10, UR5 ;  /* 0x000000050a0a7c20 */ /* 0x000fe20008410000 */
[----:B------:R-:W-:Y:S03]  /*16940*/  FMUL.FTZ R11, R11, UR5 ;  /* 0x000000050b0b7c20 */ /* 0x000fe60008410000 */
[----:B------:R-:W3:Y:S10]  /*16950*/  MUFU.TANH R155, R8 ;  /* 0x00000008009b7308 */ /* 0x000ef40000002400 */
        /* <DEDUP_REMOVED lines=10> */
[----:B------:R5:W1:Y:S10]  /*16a00*/  MUFU.TANH R205, R11 ;  /* 0x0000000b00cd7308 */ /* 0x000a740000002400 */
[----:B------:R-:W1:Y:S01]  /*16a10*/  MUFU.TANH R147, R147 ;  /* 0x0000009300937308 */ /* 0x000e620000002400 */
[C---:B--2---:R-:W-:Y:S06]  /*16a20*/  HMMA.16816.F32 R20, R120.reuse, R4, R20 ;  /* 0x000000047814723c */ /* 0x044fec0000001814 */
[C---:B------:R-:W-:Y:S03]  /*16a30*/  HMMA.16816.F32 R24, R120.reuse, R6, R24 ;  /* 0x000000067818723c */ /* 0x040fe60000001818 */
[----:B------:R-:W2:Y:S01]  /*16a40*/  MUFU.TANH R145, R145 ;  /* 0x0000009100917308 */ /* 0x000ea20000002400 */
[----:B-----5:R-:W5:Y:S09]  /*16a50*/  LDSM.16.M88.4 R8, [R102+0x1800] ;  /* 0x001800006608783b */ /* 0x020f720000000200 */
[----:B------:R-:W1:Y:S01]  /*16a60*/  MUFU.TANH R193, R193 ;  /* 0x000000c100c17308 */ /* 0x000e620000002400 */
[----:B------:R-:W3:Y:S09]  /*16a70*/  LDSM.16.M88.4 R4, [R102+0x2000] ;  /* 0x002000006604783b */ /* 0x000ef20000000200 */
        /* <DEDUP_REMOVED lines=11> */
[----:B------:R-:W1:Y:S01]  /*16b30*/  MUFU.TANH R197, R15 ;  /* 0x0000000f00c57308 */ /* 0x000e620000002400 */
[C---:B-----5:R-:W-:Y:S06]  /*16b40*/  HMMA.16816.F32 R28, R120.reuse, R8, R28 ;  /* 0x00000008781c723c */ /* 0x060fec000000181c */
[C---:B------:R-:W-:Y:S03]  /*16b50*/  HMMA.16816.F32 R32, R120.reuse, R10, R32 ;  /* 0x0000000a7820723c */ /* 0x040fe60000001820 */
[----:B------:R-:W1:Y:S01]  /*16b60*/  MUFU.TANH R149, R149 ;  /* 0x0000009500957308 */ /* 0x000e620000002400 */
[----:B------:R-:W5:Y:S02]  /*16b70*/  LDSM.16.M88.4 R8, [R102+0x2800] ;  /* 0x002800006608783b */ /* 0x000f640000000200 */
[C---:B---3--:R-:W-:Y:S07]  /*16b80*/  HMMA.16816.F32 R36, R120.reuse, R4, R36 ;  /* 0x000000047824723c */ /* 0x048fee0000001824 */
[----:B------:R-:W3:Y:S01]  /*16b90*/  MUFU.TANH R195, R195 ;  /* 0x000000c300c37308 */ /* 0x000ee20000002400 */
        /* <DEDUP_REMOVED lines=22> */
[C---:B-----5:R-:W-:Y:S06]  /*16d00*/  HMMA.16816.F32 R44, R120.reuse, R8, R44 ;  /* 0x00000008782c723c */ /* 0x060fec000000182c */
[C---:B------:R-:W-:Y:S03]  /*16d10*/  HMMA.16816.F32 R48, R120.reuse, R10, R48 ;  /* 0x0000000a7830723c */ /* 0x040fe60000001830 */
[----:B------:R1:W1:Y:S01]  /*16d20*/  MUFU.TANH R143, R21 ;  /* 0x00000015008f7308 */ /* 0x0002620000002400 */
[----:B------:R-:W5:Y:S02]  /*16d30*/  LDSM.16.M88.4 R8, [R102+0x3800] ;  /* 0x003800006608783b */ /* 0x000f640000000200 */
[----:B------:R-:W-:Y:S07]  /*16d40*/  DEPBAR.LE SB0, 0x0 ;  /* 0x000080000000791a */ /* 0x000fee0000000000 */
[----:B------:R1:W1:Y:S01]  /*16d50*/  MUFU.TANH R138, R22 ;  /* 0x00000016008a7308 */ /* 0x0002620000002400 */
[----:B------:R-:W-:Y:S01]  /*16d60*/  BAR.SYNC.DEFER_BLOCKING 0x0 ;  /* 0x0000000000007b1d */ /* 0x000fe20000010000 */
[C---:B----4-:R-:W-:Y:S08]  /*16d70*/  HMMA.16816.F32 R52, R120.reuse, R4, R52 ;  /* 0x000000047834723c */ /* 0x050ff00000001834 */
        /* <DEDUP_REMOVED lines=17> */
[C---:B-----5:R-:W-:Y:S03]  /*16e90*/  HMMA.16816.F32 R60, R120.reuse, R8, R60 ;  /* 0x00000008783c723c */ /* 0x060fe6000000183c */
[----:B------:R-:W-:Y:S01]  /*16ea0*/  FMUL.FTZ R56, R56, UR5 ;  /* 0x0000000538387c20 */ /* 0x000fe20008410000 */
[----:B------:R-:W-:Y:S01]  /*16eb0*/  FMUL.FTZ R57, R57, UR5 ;  /* 0x0000000539397c20 */ /* 0x000fe20008410000 */
[----:B------:R-:W-:Y:S01]  /*16ec0*/  FMUL.FTZ R58, R58, UR5 ;  /* 0x000000053a3a7c20 */ /* 0x000fe20008410000 */
[----:B------:R-:W-:Y:S03]  /*16ed0*/  HMMA.16816.F32 R64, R120, R10, R64 ;  /* 0x0000000a7840723c */ /* 0x000fe60000001840 */
[----:B------:R4:W1:Y:S02]  /*16ee0*/  MUFU.TANH R252, R27 ;  /* 0x0000001b00fc7308 */ /* 0x0008640000002400 */
        /* <DEDUP_REMOVED lines=10> */
[----:B--2---:R-:W-:Y:S01]  /*16f90*/  FMUL.FTZ R36, R66, UR5 ;  /* 0x0000000542247c20 */ /* 0x004fe20008410000 */
[----:B------:R-:W-:Y:S07]  /*16fa0*/  FMUL.FTZ R3, R67, UR5 ;  /* 0x0000000543037c20 */ /* 0x000fee0008410000 */
[----:B------:R4:W2:Y:S10]  /*16fb0*/  MUFU.TANH R244, R31 ;  /* 0x0000001f00f47308 */ /* 0x0008b40000002400 */
        /* <DEDUP_REMOVED lines=34> */
[----:B------:R-:W1:Y:S01]  /*171e0*/  MUFU.TANH R3, R3 ;  /* 0x0000000300037308 */ /* 0x000e620000002400 */
[----:B--234-:R-:W-:Y:S05]  /*171f0*/  @!P1 BRA `(.L_x_6208) ;  /* 0x00000008006c9947 */ /* 0x01cfea0003800000 */
[----:B------:R-:W2:Y:S01]  /*17200*/  LDC R0, c[0x0][0x248] ;  /* 0x00009200ff007b82 */ /* 0x000ea20000000800 */
[----:B------:R-:W-:Y:S07]  /*17210*/  LOP3.LUT P4, RZ, R178, 0x8, RZ, 0xc0, !PT ;  /* 0x00000008b2ff7812 */ /* 0x000fee000788c0ff */
[----:B------:R-:W3:Y:S08]  /*17220*/  @!P0 LDC R10, c[0x0][0x24c] ;  /* 0x00009300ff0a8b82 */ /* 0x000ef00000000800 */
[----:B------:R-:W4:Y:S01]  /*17230*/  @!P0 LDC R6, c[0x0][0x24c] ;  /* 0x00009300ff068b82 */ /* 0x000f220000000800 */
[----:B--2---:R-:W-:Y:S05]  /*17240*/  IMAD.U32 R8, R0, -0x80, RZ ;  /* 0xffffff8000087824 */ /* 0x004fea00078e00ff */
        /* <DEDUP_REMOVED lines=8> */
[----:B-1----:R-:W1:Y:S01]  /*172d0*/  F2I.FTZ.U32.TRUNC.NTZ R21, R20 ;  /* 0x0000001400157305 */ /* 0x002e62000021f000 */
[----:B------:R-:W-:Y:S01]  /*172e0*/  IABS R11, R5 ;  /* 0x00000005000b7213 */ /* 0x000fe20000000000 */
[C---:B------:R-:W-:Y:S01]  /*172f0*/  VIADD R13, R5.reuse, 0xffffff80 ;  /* 0xffffff80050d7836 */ /* 0x040fe20000000000 */
[-C--:B------:R-:W-:Y:S04]  /*17300*/  LOP3.LUT R5, R5, R2.reuse, RZ, 0x3c, !PT ;  /* 0x0000000205057212 */ /* 0x080fe800078e3cff */
[----:B------:R-:W-:Y:S02]  /*17310*/  IABS R8, R13 ;  /* 0x0000000d00087213 */ /* 0x000fe40000000000 */
[----:B------:R-:W-:Y:S02]  /*17320*/  ISETP.GE.AND P3, PT, R5, RZ, PT ;  /* 0x000000ff0500720c */ /* 0x000fe40003f66270 */
[----:B------:R-:W-:Y:S01]  /*17330*/  LOP3.LUT R13, R13, R2, RZ, 0x3c, !PT ;  /* 0x000000020d0d7212 */ /* 0x000fe200078e3cff */
[--C-:B-1----:R-:W-:Y:S03]  /*17340*/  IMAD.MOV R7, RZ, RZ, -R21.reuse ;  /* 0x000000ffff077224 */ /* 0x102fe600078e0a15 */
        /* <DEDUP_REMOVED lines=10> */
[----:B------:R-:W1:Y:S02]  /*173f0*/  LDC R7, c[0x0][0x24c] ;  /* 0x00009300ff077b82 */ /* 0x000e640000000800 */
        /* <DEDUP_REMOVED lines=23> */
[----:B------:R-:W-:Y:S02]  /*17570*/  IMAD R11, R11, R2, -0x80 ;  /* 0xffffff800b0b7424 */ /* 0x000fe400078e0202 */
[----:B------:R-:W2:Y:S03]  /*17580*/  LDG.E R9, desc[UR6][R20.64] ;  /* 0x0000000614097981 */ /* 0x000ea6000c1e1900 */
[----:B------:R-:W-:Y:S05]  /*17590*/  SHF.R.S32.HI R13, RZ, 0x1f, R11 ;  /* 0x0000001fff0d7819 */ /* 0x000fea000001140b */
[----:B------:R-:W-:Y:S04]  /*175a0*/  IMAD R2, R13, R0, RZ ;  /* 0x000000000d027224 */ /* 0x000fe800078e02ff */
[----:B-1----:R-:W-:Y:S01]  /*175b0*/  IMAD R2, R11, R7, R2 ;  /* 0x000000070b027224 */ /* 0x002fe200078e0202 */
[----:B--2---:R-:W-:Y:S01]  /*175c0*/  IADD3 R13, -R9, R8, RZ ;  /* 0x00000008090d7210 */ /* 0x004fe20007ffe1ff */
[----:B------:R-:W-:Y:S03]  /*175d0*/  IMAD.WIDE.U32 R8, R11, R0, RZ ;  /* 0x000000000b087225 */ /* 0x000fe600078e00ff */
[----:B------:R-:W-:Y:S01]  /*175e0*/  SHF.R.S32.HI R7, RZ, 0x1f, R13 ;  /* 0x0000001fff077819 */ /* 0x000fe2000001140d */
[----:B------:R-:W-:Y:S04]  /*175f0*/  IMAD.IADD R9, R9, 0x1, R2 ;  /* 0x0000000109097824 */ /* 0x000fe800078e0202 */
[-C--:B-----5:R-:W-:Y:S02]  /*17600*/  IMAD R2, R7, R4.reuse, RZ ;  /* 0x0000000407027224 */ /* 0x0a0fe400078e02ff */
[C---:B------:R-:W-:Y:S04]  /*17610*/  IMAD.WIDE.U32 R8, R13.reuse, R4, R8 ;  /* 0x000000040d087225 */ /* 0x040fe800078e0008 */
[----:B------:R-:W-:Y:S05]  /*17620*/  IMAD R2, R13, R5, R2 ;  /* 0x000000050d027224 */ /* 0x000fea00078e0202 */
[----:B------:R-:W-:Y:S07]  /*17630*/  IADD3 R9, R9, R2, RZ ;  /* 0x0000000209097210 */ /* 0x000fee0007ffe0ff */
.L_x_6209:
[----:B------:R2:W-:Y:S01]  /*17640*/  @P0 STS.128 [R179+0x2000], RZ ;  /* 0x002000ffb3000388 */ /* 0x0005e20000000c00 */
[----:B------:R-:W-:Y:S01]  /*17650*/  LEA R26, P2, R8, R182, 0x1 ;  /* 0x000000b6081a7211 */ /* 0x000fe200078408ff */
[----:B------:R-:W5:Y:S01]  /*17660*/  @!P0 LDC R7, c[0x0][0x24c] ;  /* 0x00009300ff078b82 */ /* 0x000f620000000800 */
[-C--:B------:R-:W-:Y:S01]  /*17670*/  @!P0 IADD3 R5, P1, R175, R8.reuse, RZ ;  /* 0x00000008af058210 */ /* 0x080fe20007f3e0ff */
[----:B-1----:R-:W-:Y:S01]  /*17680*/  @!P0 IMAD.WIDE.U32 R22, R0, 0x30, R8 ;  /* 0x0000003000168825 */ /* 0x002fe200078e0008 */
        /* <DEDUP_REMOVED lines=82> */
.L_x_6208:
        /* <DEDUP_REMOVED lines=92> */
[----:B------:R-:W-:Y:S01]  /*18170*/  FMUL.FTZ R37, R4, UR4 ;  /* 0x0000000404257c20 */ /* 0x000fe20008410000 */
[----:B------:R-:W-:Y:S01]  /*18180*/  FFMA.FTZ R114, R114, UR4, -R65 ;  /* 0x0000000472727c23 */ /* 0x000fe20008010841 */
        /* <DEDUP_REMOVED lines=13> */
[C---:B-1----:R-:W-:Y:S01]  /*18260*/  FMUL.FTZ R8, R38.reuse, R92 ;  /* 0x0000005c26087220 */ /* 0x042fe20000410000 */
[C---:B------:R-:W-:Y:S01]  /*18270*/  FMUL.FTZ R32, R38.reuse, R68 ;  /* 0x0000004426207220 */ /* 0x040fe20000410000 */
[----:B------:R-:W-:Y:S01]  /*18280*/  FMUL.FTZ R33, R38, R69 ;  /* 0x0000004526217220 */ /* 0x000fe20000410000 */
[--C-:B------:R-:W-:Y:S01]  /*18290*/  FFMA.FTZ R69, R252, UR4, -R39.reuse ;  /* 0x00000004fc457c23 */ /* 0x100fe20008010827 */
        /* <DEDUP_REMOVED lines=10> */
[----:B------:R-:W-:Y:S03]  /*18340*/  FFMA.FTZ R146, R146, UR4, -R39 ;  /* 0x0000000492927c23 */ /* 0x000fe60008010827 */
[----:B------:R-:W-:Y:S01]  /*18350*/  MUFU.EX2 R116, R116 ;  /* 0x0000007400747308 */ /* 0x000fe20000000800 */
[C---:B---3--:R-:W-:Y:S01]  /*18360*/  FFMA.FTZ R189, R38.reuse, R189, R61 ;  /* 0x000000bd26bd7223 */ /* 0x048fe2000001003d */
[C---:B------:R-:W-:Y:S01]  /*18370*/  FMUL.FTZ R4, R38.reuse, R96 ;  /* 0x0000006026047220 */ /* 0x040fe20000410000 */
[----:B------:R-:W-:Y:S01]  /*18380*/  FMUL.FTZ R5, R38, R97 ;  /* 0x0000006126057220 */ /* 0x000fe20000410000 */
[----:B------:R-:W-:Y:S01]  /*18390*/  FFMA.FTZ R97, R220, UR4, -R39 ;  /* 0x00000004dc617c23 */ /* 0x000fe20008010827 */
[C---:B------:R-:W-:Y:S01]  /*183a0*/  FMUL.FTZ R6, R37.reuse, R98 ;  /* 0x0000006225067220 */ /* 0x040fe20000410000 */
[----:B------:R-:W-:Y:S01]  /*183b0*/  FMUL.FTZ R7, R37, R99 ;  /* 0x0000006325077220 */ /* 0x000fe20000410000 */
[----:B------:R-:W-:Y:S03]  /*183c0*/  FMUL.FTZ R9, R38, R93 ;  /* 0x0000005d26097220 */ /* 0x000fe60000410000 */
[----:B------:R-:W2:Y:S01]  /*183d0*/  MUFU.EX2 R113, R113 ;  /* 0x0000007100717308 */ /* 0x000ea20000000800 */
[--C-:B------:R-:W-:Y:S01]  /*183e0*/  FFMA.FTZ R115, R155, UR4, -R65.reuse ;  /* 0x000000049b737c23 */ /* 0x100fe20008010841 */
[----:B------:R-:W-:Y:S01]  /*183f0*/  FFMA.FTZ R112, R153, UR4, -R65 ;  /* 0x0000000499707c23 */ /* 0x000fe20008010841 */
[----:B-1----:R-:W-:Y:S01]  /*18400*/  F2FP.F16.F32.PACK_AB R40, R114, R61 ;  /* 0x0000003d7228723e */ /* 0x002fe200000000ff */
[----:B------:R-:W-:Y:S01]  /*18410*/  FFMA.FTZ R93, R17, UR4, -R39 ;  /* 0x00000004115d7c23 */ /* 0x000fe20008010827 */
[----:B------:R-:W-:Y:S01]  /*18420*/  LDSM.16.MT88.4 R60, [R164+0x8800] ;  /* 0x00880000a43c783b */ /* 0x000fe20000004200 */
[C---:B------:R-:W-:Y:S01]  /*18430*/  FMUL.FTZ R16, R38.reuse, R84 ;  /* 0x0000005426107220 */ /* 0x040fe20000410000 */
[----:B------:R-:W-:Y:S03]  /*18440*/  FMUL.FTZ R17, R38, R85 ;  /* 0x0000005526117220 */ /* 0x000fe60000410000 */
[----:B------:R-:W-:Y:S01]  /*18450*/  MUFU.EX2 R115, R115 ;  /* 0x0000007300737308 */ /* 0x000fe20000000800 */
[--C-:B------:R-:W-:Y:S01]  /*18460*/  FFMA.FTZ R85, R143, UR4, -R65.reuse ;  /* 0x000000048f557c23 */ /* 0x100fe20008010841 */
[C---:B------:R-:W-:Y:S01]  /*18470*/  FMUL.FTZ R26, R37.reuse, R78 ;  /* 0x0000004e251a7220 */ /* 0x040fe20000410000 */
[--C-:B------:R-:W-:Y:S01]  /*18480*/  FFMA.FTZ R78, R240, UR4, -R65.reuse ;  /* 0x00000004f04e7c23 */ /* 0x100fe20008010841 */
[----:B------:R-:W-:Y:S01]  /*18490*/  FMUL.FTZ R27, R37, R79 ;  /* 0x0000004f251b7220 */ /* 0x000fe20000410000 */
[--C-:B------:R-:W-:Y:S01]  /*184a0*/  FFMA.FTZ R134, R134, UR4, -R65.reuse ;  /* 0x0000000486867c23 */ /* 0x100fe20008010841 */
[--C-:B------:R-:W-:Y:S01]  /*184b0*/  FFMA.FTZ R126, R126, UR4, -R65.reuse ;  /* 0x000000047e7e7c23 */ /* 0x100fe20008010841 */
[--C-:B------:R-:W-:Y:S03]  /*184c0*/  FFMA.FTZ R71, R248, UR4, -R65.reuse ;  /* 0x00000004f8477c23 */ /* 0x100fe60008010841 */
        /* <DEDUP_REMOVED lines=15> */
[----:B------:R-:W-:Y:S03]  /*185c0*/  ISETP.GT.AND P0, PT, R184, R171, PT ;  /* 0x000000abb800720c */ /* 0x000fe60003f04270 */
[----:B------:R-:W2:Y:S01]  /*185d0*/  MUFU.EX2 R109, R109 ;  /* 0x0000006d006d7308 */ /* 0x000ea20000000800 */
[----:B-1----:R-:W-:Y:S01]  /*185e0*/  F2FP.F16.F32.PACK_AB R42, R112, R115 ;  /* 0x00000073702a723e */ /* 0x002fe200000000ff */
[--C-:B------:R-:W-:Y:S01]  /*185f0*/  FFMA.FTZ R128, R200, UR4, -R65.reuse ;  /* 0x00000004c8807c23 */ /* 0x100fe20008010841 */
[--C-:B------:R-:W-:Y:S01]  /*18600*/  FFMA.FTZ R127, R194, UR4, -R65.reuse ;  /* 0x00000004c27f7c23 */ /* 0x100fe20008010841 */
[----:B------:R-:W-:Y:S06]  /*18610*/  FFMA.FTZ R152, R152, UR4, -R65 ;  /* 0x0000000498987c23 */ /* 0x000fec0008010841 */
[----:B------:R1:W-:Y:S10]  /*18620*/  MUFU.EX2 R84, R25 ;  /* 0x0000001900547308 */ /* 0x0003f40000000800 */
[----:B------:R-:W-:Y:S01]  /*18630*/  MUFU.EX2 R111, R111 ;  /* 0x0000006f006f7308 */ /* 0x000fe20000000800 */
[----:B--2---:R-:W-:Y:S09]  /*18640*/  F2FP.F16.F32.PACK_AB R43, R109, R110 ;  /* 0x0000006e6d2b723e */ /* 0x004ff200000000ff */
[----:B------:R-:W2:Y:S01]  /*18650*/  MUFU.EX2 R108, R108 ;  /* 0x0000006c006c7308 */ /* 0x000ea20000000800 */
[C---:B------:R-:W-:Y:S05]  /*18660*/  HMMA.16816.F32 R4, R40.reuse, R12, R4 ;  /* 0x0000000c2804723c */ /* 0x040fea0000001804 */
[C---:B-1----:R-:W-:Y:S01]  /*18670*/  FMUL.FTZ R25, R38.reuse, R77 ;  /* 0x0000004d26197220 */ /* 0x042fe20000410000 */
[C---:B------:R-:W-:Y:S03]  /*18680*/  HMMA.16816.F32 R8, R40.reuse, R14, R8 ;  /* 0x0000000e2808723c */ /* 0x040fe60000001808 */
[----:B------:R-:W-:Y:S02]  /*18690*/  MUFU.EX2 R103, R103 ;  /* 0x0000006700677308 */ /* 0x000fe40000000800 */
[C---:B------:R-:W-:Y:S01]  /*186a0*/  FMUL.FTZ R12, R38.reuse, R88 ;  /* 0x00000058260c7220 */ /* 0x040fe20000410000 */
[----:B------:R-:W-:Y:S01]  /*186b0*/  FMUL.FTZ R13, R38, R89 ;  /* 0x00000059260d7220 */ /* 0x000fe20000410000 */
[C---:B------:R-:W-:Y:S01]  /*186c0*/  FMUL.FTZ R14, R37.reuse, R90 ;  /* 0x0000005a250e7220 */ /* 0x040fe20000410000 */
[C---:B------:R-:W-:Y:S05]  /*186d0*/  FMUL.FTZ R15, R37.reuse, R91 ;  /* 0x0000005b250f7220 */ /* 0x040fea0000410000 */
[----:B------:R1:W-:Y:S01]  /*186e0*/  MUFU.EX2 R88, R24 ;  /* 0x0000001800587308 */ /* 0x0003e20000000800 */
[--C-:B------:R-:W-:Y:S01]  /*186f0*/  FFMA.FTZ R90, R230, UR4, -R39.reuse ;  /* 0x00000004e65a7c23 */ /* 0x100fe20008010827 */
[----:B------:R-:W-:Y:S01]  /*18700*/  FFMA.FTZ R89, R228, UR4, -R39 ;  /* 0x00000004e4597c23 */ /* 0x000fe20008010827 */
[----:B------:R-:W-:Y:S01]  /*18710*/  FFMA.FTZ R91, R224, UR4, -R65 ;  /* 0x00000004e05b7c23 */ /* 0x000fe20008010841 */
[C---:B------:R-:W-:Y:S06]  /*18720*/  HMMA.16816.F32 R12, R40.reuse, R20, R12 ;  /* 0x00000014280c723c */ /* 0x040fec000000180c */
[----:B------:R-:W3:Y:S01]  /*18730*/  MUFU.EX2 R66, R66 ;  /* 0x0000004200427308 */ /* 0x000ee20000000800 */
[C---:B------:R-:W-:Y:S09]  /*18740*/  HMMA.16816.F32 R16, R40.reuse, R22, R16 ;  /* 0x000000162810723c */ /* 0x040ff20000001810 */
[----:B------:R-:W-:Y:S02]  /*18750*/  MUFU.EX2 R96, R149 ;  /* 0x0000009500607308 */ /* 0x000fe40000000800 */
[C---:B------:R-:W-:Y:S01]  /*18760*/  FMUL.FTZ R20, R38.reuse, R80 ;  /* 0x0000005026147220 */ /* 0x040fe20000410000 */
[C---:B------:R-:W-:Y:S01]  /*18770*/  FMUL.FTZ R21, R38.reuse, R81 ;  /* 0x0000005126157220 */ /* 0x040fe20000410000 */
[C---:B------:R-:W-:Y:S01]  /*18780*/  FMUL.FTZ R22, R37.reuse, R82 ;  /* 0x0000005225167220 */ /* 0x040fe20000410000 */
[C---:B------:R-:W-:Y:S01]  /*18790*/  FMUL.FTZ R23, R37.reuse, R83 ;  /* 0x0000005325177220 */ /* 0x040fe20000410000 */
[----:B-1----:R-:W-:Y:S04]  /*187a0*/  FMUL.FTZ R24, R38, R76 ;  /* 0x0000004c26187220 */ /* 0x002fe80000410000 */
[----:B------:R-:W1:Y:S01]  /*187b0*/  MUFU.EX2 R67, R67 ;  /* 0x0000004300437308 */ /* 0x000e620000000800 */
[--C-:B------:R-:W-:Y:S01]  /*187c0*/  FFMA.FTZ R76, R130, UR4, -R39.reuse ;  /* 0x00000004824c7c23 */ /* 0x100fe20008010827 */
[--C-:B------:R-:W-:Y:S01]  /*187d0*/  FFMA.FTZ R83, R238, UR4, -R39.reuse ;  /* 0x00000004ee537c23 */ /* 0x100fe20008010827 */
[C---:B------:R-:W-:Y:S03]  /*187e0*/  HMMA.16816.F32 R20, R40.reuse, R28, R20 ;  /* 0x0000001c2814723c */ /* 0x040fe60000001814 */
[--C-:B------:R-:W-:Y:S01]  /*187f0*/  FFMA.FTZ R80, R236, UR4, -R39.reuse ;  /* 0x00000004ec507c23 */ /* 0x100fe20008010827 */
[--C-:B------:R-:W-:Y:S03]  /*18800*/  FFMA.FTZ R130, R196, UR4, -R39.reuse ;  /* 0x00000004c4827c23 */ /* 0x100fe60008010827 */
[----:B------:R-:W4:Y:S01]  /*18810*/  MUFU.EX2 R93, R93 ;  /* 0x0000005d005d7308 */ /* 0x000f220000000800 */
[C---:B------:R-:W-:Y:S03]  /*18820*/  HMMA.16816.F32 R24, R40.reuse, R30, R24 ;  /* 0x0000001e2818723c */ /* 0x040fe60000001818 */
[C---:B------:R-:W-:Y:S01]  /*18830*/  FMUL.FTZ R28, R38.reuse, R72 ;  /* 0x00000048261c7220 */ /* 0x040fe20000410000 */
[----:B------:R-:W-:Y:S05]  /*18840*/  FMUL.FTZ R29, R38, R73 ;  /* 0x00000049261d7220 */ /* 0x000fea0000410000 */
[----:B------:R-:W-:Y:S02]  /*18850*/  MUFU.EX2 R85, R85 ;  /* 0x0000005500557308 */ /* 0x000fe40000000800 */
[C---:B------:R-:W-:Y:S01]  /*18860*/  FMUL.FTZ R30, R37.reuse, R74 ;  /* 0x0000004a251e7220 */ /* 0x040fe20000410000 */
[----:B------:R-:W-:Y:S01]  /*18870*/  FMUL.FTZ R31, R37, R75 ;  /* 0x0000004b251f7220 */ /* 0x000fe20000410000 */
[--C-:B------:R-:W-:Y:S01]  /*18880*/  FFMA.FTZ R72, R118, UR4, -R39.reuse ;  /* 0x0000000476487c23 */ /* 0x100fe20008010827 */
[--C-:B------:R-:W-:Y:S01]  /*18890*/  FFMA.FTZ R75, R246, UR4, -R39.reuse ;  /* 0x00000004f64b7c23 */ /* 0x100fe20008010827 */
[----:B------:R-:W-:Y:S04]  /*188a0*/  FFMA.FTZ R74, R244, UR4, -R39 ;  /* 0x00000004f44a7c23 */ /* 0x000fe80008010827 */
[----:B------:R-:W5:Y:S01]  /*188b0*/  MUFU.EX2 R77, R138 ;  /* 0x0000008a004d7308 */ /* 0x000f620000000800 */
[--C-:B------:R-:W-:Y:S01]  /*188c0*/  FFMA.FTZ R82, R234, UR4, -R65.reuse ;  /* 0x00000004ea527c23 */ /* 0x100fe20008010841 */
[----:B------:R-:W-:Y:S01]  /*188d0*/  FFMA.FTZ R81, R232, UR4, -R65 ;  /* 0x00000004e8517c23 */ /* 0x000fe20008010841 */
[C---:B------:R-:W-:Y:S03]  /*188e0*/  HMMA.16816.F32 R28, R40.reuse, R44, R28 ;  /* 0x0000002c281c723c */ /* 0x040fe6000000181c */
[----:B------:R-:W-:Y:S01]  /*188f0*/  FADD.FTZ R37, R113, R116 ;  /* 0x0000007471257221 */ /* 0x000fe20000010000 */
[----:B------:R-:W-:Y:S03]  /*18900*/  FFMA.FTZ R113, R154, UR4, -R39 ;  /* 0x000000049a717c23 */ /* 0x000fe60008010827 */
[----:B------:R-:W5:Y:S01]  /*18910*/  MUFU.EX2 R76, R76 ;  /* 0x0000004c004c7308 */ /* 0x000f620000000800 */
[----:B------:R-:W-:Y:S01]  /*18920*/  HMMA.16816.F32 R32, R40, R46, R32 ;  /* 0x0000002e2820723c */ /* 0x000fe20000001820 */
[----:B------:R-:W5:Y:S02]  /*18930*/  LDSM.16.MT88.4 R44, [R160+0x6800] ;  /* 0x00680000a02c783b */ /* 0x000f640000004200 */
[----:B------:R-:W-:Y:S01]  /*18940*/  FADD.FTZ R110, R110, R37 ;  /* 0x000000256e6e7221 */ /* 0x000fe20000010000 */
[----:B------:R-:W-:Y:S05]  /*18950*/  FFMA.FTZ R118, R216, UR4, -R65 ;  /* 0x00000004d8767c23 */ /* 0x000fea0008010841 */
[----:B------:R-:W-:Y:S02]  /*18960*/  MUFU.EX2 R73, R134 ;  /* 0x0000008600497308 */ /* 0x000fe40000000800 */
[----:B--2---:R-:W-:Y:S02]  /*18970*/  F2FP.F16.F32.PACK_AB R40, R108, R111 ;  /* 0x0000006f6c28723e */ /* 0x004fe400000000ff */
[----:B---3--:R-:W-:Y:S01]  /*18980*/  F2FP.F16.F32.PACK_AB R41, R66, R103 ;  /* 0x000000674229723e */ /* 0x008fe200000000ff */
[----:B------:R-:W-:Y:S01]  /*18990*/  FADD.FTZ R38, R114, R189 ;  /* 0x000000bd72267221 */ /* 0x000fe20000010000 */
[----:B-1----:R-:W-:Y:S01]  /*189a0*/  F2FP.F16.F32.PACK_AB R42, R67, R96 ;  /* 0x00000060432a723e */ /* 0x002fe200000000ff */
[----:B------:R-:W-:Y:S03]  /*189b0*/  FFMA.FTZ R114, R192, UR4, -R65 ;  /* 0x00000004c0727c23 */ /* 0x000fe60008010841 */
[----:B------:R1:W2:Y:S01]  /*189c0*/  MUFU.EX2 R68, R126 ;  /* 0x0000007e00447308 */ /* 0x0002a20000000800 */
[----:B----4-:R-:W-:Y:S01]  /*189d0*/  F2FP.F16.F32.PACK_AB R43, R88, R93 ;  /* 0x0000005d582b723e */ /* 0x010fe200000000ff */
[----:B------:R-:W-:Y:S01]  /*189e0*/  FADD.FTZ R115, R115, R38 ;  /* 0x0000002673737221 */ /* 0x000fe20000010000 */
[----:B------:R-:W-:Y:S03]  /*189f0*/  FADD.FTZ R38, R109, R110 ;  /* 0x0000006e6d267221 */ /* 0x000fe60000010000 */
[----:B------:R-:W-:Y:S01]  /*18a00*/  FADD.FTZ R112, R112, R115 ;  /* 0x0000007370707221 */ /* 0x000fe20000010000 */
[----:B------:R-:W-:Y:S03]  /*18a10*/  FADD.FTZ R37, R103, R38 ;  /* 0x0000002667257221 */ /* 0x000fe60000010000 */
[----:B------:R-:W-:Y:S01]  /*18a20*/  MUFU.EX2 R72, R72 ;  /* 0x0000004800487308 */ /* 0x000fe20000000800 */
[C---:B------:R-:W-:Y:S03]  /*18a30*/  HMMA.16816.F32 R4, R40.reuse, R48, R4 ;  /* 0x000000302804723c */ /* 0x040fe60000001804 */
[----:B------:R-:W-:Y:S01]  /*18a40*/  FADD.FTZ R38, R66, R37 ;  /* 0x0000002542267221 */ /* 0x000fe20000010000 */
[----:B------:R-:W-:Y:S01]  /*18a50*/  FADD.FTZ R111, R111, R112 ;  /* 0x000000706f6f7221 */ /* 0x000fe20000010000 */
[----:B------:R-:W-:Y:S01]  /*18a60*/  FFMA.FTZ R66, R148, UR4, -R65 ;  /* 0x0000000494427c23 */ /* 0x000fe20008010841 */
[C---:B------:R-:W-:Y:S03]  /*18a70*/  HMMA.16816.F32 R8, R40.reuse, R50, R8 ;  /* 0x000000322808723c */ /* 0x040fe60000001808 */
[----:B------:R-:W3:Y:S01]  /*18a80*/  MUFU.EX2 R69, R69 ;  /* 0x0000004500457308 */ /* 0x000ee20000000800 */
[----:B------:R-:W4:Y:S01]  /*18a90*/  LDSM.16.MT88.4 R48, [R164+0x7000] ;  /* 0x00700000a430783b */ /* 0x000f220000004200 */
[----:B------:R-:W-:Y:S01]  /*18aa0*/  FADD.FTZ R93, R93, R38 ;  /* 0x000000265d5d7221 */ /* 0x000fe20000010000 */
[C---:B------:R-:W-:Y:S07]  /*18ab0*/  HMMA.16816.F32 R12, R40.reuse, R52, R12 ;  /* 0x00000034280c723c */ /* 0x040fee000000180c */
[----:B------:R-:W-:Y:S01]  /*18ac0*/  MUFU.EX2 R70, R70 ;  /* 0x0000004600467308 */ /* 0x000fe20000000800 */
[----:B------:R-:W-:Y:S01]  /*18ad0*/  FADD.FTZ R88, R88, R93 ;  /* 0x0000005d58587221 */ /* 0x000fe20000010000 */
[C---:B------:R-:W-:Y:S01]  /*18ae0*/  HMMA.16816.F32 R16, R40.reuse, R54, R16 ;  /* 0x000000362810723c */ /* 0x040fe20000001810 */
[----:B------:R-:W4:Y:S07]  /*18af0*/  LDSM.16.MT88.4 R52, [R162+0x7000] ;  /* 0x00700000a234783b */ /* 0x000f2e0000004200 */
[----:B------:R-:W-:Y:S01]  /*18b00*/  MUFU.EX2 R71, R71 ;  /* 0x0000004700477308 */ /* 0x000fe20000000800 */
[C---:B------:R-:W-:Y:S01]  /*18b10*/  HMMA.16816.F32 R20, R40.reuse, R56, R20 ;  /* 0x000000382814723c */ /* 0x040fe20000001814 */
[----:B------:R-:W-:Y:S02]  /*18b20*/  LDSM.16.MT88.4 R92, [R164+0x9800] ;  /* 0x00980000a45c783b */ /* 0x000fe40000004200 */
[----:B-----5:R-:W-:Y:S03]  /*18b30*/  FADD.FTZ R37, R77, R88 ;  /* 0x000000584d257221 */ /* 0x020fe60000010000 */
[C---:B------:R-:W-:Y:S03]  /*18b40*/  HMMA.16816.F32 R24, R40.reuse, R58, R24 ;  /* 0x0000003a2818723c */ /* 0x040fe60000001818 */
[----:B------:R-:W-:Y:S01]  /*18b50*/  MUFU.EX2 R75, R75 ;  /* 0x0000004b004b7308 */ /* 0x000fe20000000800 */
[----:B------:R-:W5:Y:S02]  /*18b60*/  LDSM.16.MT88.4 R56, [R161+0x7000] ;  /* 0x00700000a138783b */ /* 0x000f640000004200 */
[C---:B------:R-:W-:Y:S07]  /*18b70*/  HMMA.16816.F32 R28, R40.reuse, R44, R28 ;  /* 0x0000002c281c723c */ /* 0x040fee000000181c */
[----:B------:R-:W-:Y:S01]  /*18b80*/  MUFU.EX2 R74, R74 ;  /* 0x0000004a004a7308 */ /* 0x000fe20000000800 */
[----:B------:R-:W-:Y:S01]  /*18b90*/  FADD.FTZ R37, R76, R37 ;  /* 0x000000254c257221 */ /* 0x000fe20000010000 */
[----:B------:R-:W-:Y:S01]  /*18ba0*/  HMMA.16816.F32 R32, R40, R46, R32 ;  /* 0x0000002e2820723c */ /* 0x000fe20000001820 */
[----:B------:R-:W5:Y:S07]  /*18bb0*/  LDSM.16.MT88.4 R44, [R160+0x7000] ;  /* 0x00700000a02c783b */ /* 0x000f6e0000004200 */
[----:B------:R-:W-:Y:S03]  /*18bc0*/  MUFU.EX2 R79, R79 ;  /* 0x0000004f004f7308 */ /* 0x000fe60000000800 */
[----:B-1----:R-:W-:Y:S01]  /*18bd0*/  FFMA.FTZ R126, R206, UR4, -R39 ;  /* 0x00000004ce7e7c23 */ /* 0x002fe20008010827 */
[----:B------:R-:W-:Y:S01]  /*18be0*/  F2FP.F16.F32.PACK_AB R40, R85, R84 ;  /* 0x000000545528723e */ /* 0x000fe200000000ff */
[----:B------:R-:W-:Y:S01]  /*18bf0*/  FADD.FTZ R111, R108, R111 ;  /* 0x0000006f6c6f7221 */ /* 0x000fe20000010000 */
[----:B------:R-:W-:Y:S01]  /*18c00*/  F2FP.F16.F32.PACK_AB R41, R76, R77 ;  /* 0x0000004d4c29723e */ /* 0x000fe200000000ff */
[----:B------:R-:W-:Y:S01]  /*18c10*/  FFMA.FTZ R108, R144, UR4, -R39 ;  /* 0x00000004906c7c23 */ /* 0x000fe20008010827 */
[----:B--2---:R-:W-:Y:S02]  /*18c20*/  F2FP.F16.F32.PACK_AB R42, R68, R73 ;  /* 0x00000049442a723e */ /* 0x004fe400000000ff */
[----:B------:R-:W1:Y:S01]  /*18c30*/  MUFU.EX2 R78, R78 ;  /* 0x0000004e004e7308 */ /* 0x000e620000000800 */
[C---:B---3--:R-:W-:Y:S01]  /*18c40*/  F2FP.F16.F32.PACK_AB R43, R69.reuse, R72 ;  /* 0x00000048452b723e */ /* 0x048fe200000000ff */
[----:B------:R-:W-:Y:S01]  /*18c50*/  FADD.FTZ R38, R72, R37 ;  /* 0x0000002548267221 */ /* 0x000fe20000010000 */
[----:B------:R-:W-:Y:S03]  /*18c60*/  FADD.FTZ R96, R96, R111 ;  /* 0x0000006f60607221 */ /* 0x000fe60000010000 */
[----:B------:R-:W-:Y:S01]  /*18c70*/  FADD.FTZ R38, R69, R38 ;  /* 0x0000002645267221 */ /* 0x000fe20000010000 */
[----:B------:R-:W-:Y:S01]  /*18c80*/  FADD.FTZ R67, R67, R96 ;  /* 0x0000006043437221 */ /* 0x000fe20000010000 */
[C---:B----4-:R-:W-:Y:S02]  /*18c90*/  HMMA.16816.F32 R4, R40.reuse, R48, R4 ;  /* 0x000000302804723c */ /* 0x050fe40000001804 */
[----:B------:R-:W-:Y:S01]  /*18ca0*/  MUFU.EX2 R80, R80 ;  /* 0x0000005000507308 */ /* 0x000fe20000000800 */
[----:B------:R-:W-:Y:S03]  /*18cb0*/  FADD.FTZ R84, R84, R67 ;  /* 0x0000004354547221 */ /* 0x000fe60000010000 */
[C---:B------:R-:W-:Y:S01]  /*18cc0*/  HMMA.16816.F32 R8, R40.reuse, R50, R8 ;  /* 0x000000322808723c */ /* 0x040fe20000001808 */
[----:B------:R-:W2:Y:S05]  /*18cd0*/  LDSM.16.MT88.4 R48, [R164+0x7800] ;  /* 0x00780000a430783b */ /* 0x000eaa0000004200 */
[----:B------:R-:W-:Y:S01]  /*18ce0*/  MUFU.EX2 R82, R82 ;  /* 0x0000005200527308 */ /* 0x000fe20000000800 */
[----:B------:R-:W-:Y:S01]  /*18cf0*/  FADD.FTZ R84, R85, R84 ;  /* 0x0000005455547221 */ /* 0x000fe20000010000 */
[C---:B------:R-:W-:Y:S03]  /*18d00*/  HMMA.16816.F32 R12, R40.reuse, R52, R12 ;  /* 0x00000034280c723c */ /* 0x040fe6000000180c */
[----:B------:R-:W-:Y:S03]  /*18d10*/  FADD.FTZ R73, R73, R84 ;  /* 0x0000005449497221 */ /* 0x000fe60000010000 */
[C---:B------:R-:W-:Y:S01]  /*18d20*/  HMMA.16816.F32 R16, R40.reuse, R54, R16 ;  /* 0x000000362810723c */ /* 0x040fe20000001810 */
[----:B------:R-:W3:Y:S01]  /*18d30*/  LDSM.16.MT88.4 R52, [R162+0x7800] ;  /* 0x00780000a234783b */ /* 0x000ee20000004200 */
[----:B------:R-:W-:Y:S03]  /*18d40*/  MUFU.EX2 R81, R81 ;  /* 0x0000005100517308 */ /* 0x000fe60000000800 */
[----:B------:R-:W-:Y:S01]  /*18d50*/  FADD.FTZ R73, R68, R73 ;  /* 0x0000004944497221 */ /* 0x000fe20000010000 */
[C---:B-----5:R-:W-:Y:S03]  /*18d60*/  HMMA.16816.F32 R20, R40.reuse, R56, R20 ;  /* 0x000000382814723c */ /* 0x060fe60000001814 */
[----:B------:R-:W-:Y:S03]  /*18d70*/  LDSM.16.MT88.4 R84, [R162+0x9800] ;  /* 0x00980000a254783b */ /* 0x000fe60000004200 */
[----:B------:R-:W-:Y:S01]  /*18d80*/  MUFU.EX2 R90, R90 ;  /* 0x0000005a005a7308 */ /* 0x000fe20000000800 */
[C---:B------:R-:W-:Y:S04]  /*18d90*/  HMMA.16816.F32 R24, R40.reuse, R58, R24 ;  /* 0x0000003a2818723c */ /* 0x040fe80000001818 */
[----:B------:R-:W4:Y:S02]  /*18da0*/  LDSM.16.MT88.4 R56, [R161+0x7800] ;  /* 0x00780000a138783b */ /* 0x000f240000004200 */
        /* <DEDUP_REMOVED lines=47> */
[----:B------:R-:W-:Y:S02]  /*190a0*/  FADD.FTZ R120, R120, R89 ;  /* 0x0000005978787221 */ /* 0x000fe40000010000 */
[C---:B--2---:R-:W-:Y:S07]  /*190b0*/  HMMA.16816.F32 R4, R40.reuse, R48, R4 ;  /* 0x000000302804723c */ /* 0x044fee0000001804 */
[----:B------:R-:W1:Y:S01]  /*190c0*/  MUFU.EX2 R124, R124 ;  /* 0x0000007c007c7308 */ /* 0x000e620000000800 */
[----:B------:R-:W-:Y:S01]  /*190d0*/  FADD.FTZ R120, R97, R120 ;  /* 0x0000007861787221 */ /* 0x000fe20000010000 */
[C---:B------:R-:W-:Y:S03]  /*190e0*/  HMMA.16816.F32 R8, R40.reuse, R50, R8 ;  /* 0x000000322808723c */ /* 0x040fe60000001808 */
[----:B-----5:R-:W-:Y:S03]  /*190f0*/  F2FP.F16.F32.PACK_AB R48, R118, R99 ;  /* 0x000000637630723e */ /* 0x020fe600000000ff */
[C---:B------:R-:W-:Y:S02]  /*19100*/  HMMA.16816.F32 R12, R40.reuse, R52, R12 ;  /* 0x00000034280c723c */ /* 0x040fe4000000180c */
[----:B------:R-:W-:Y:S03]  /*19110*/  MUFU.EX2 R126, R126 ;  /* 0x0000007e007e7308 */ /* 0x000fe60000000800 */
[----:B------:R-:W-:Y:S01]  /*19120*/  F2FP.F16.F32.PACK_AB R49, R122, R117 ;  /* 0x000000757a31723e */ /* 0x000fe200000000ff */
[C---:B------:R-:W-:Y:S01]  /*19130*/  HMMA.16816.F32 R16, R40.reuse, R54, R16 ;  /* 0x000000362810723c */ /* 0x040fe20000001810 */
[----:B------:R-:W2:Y:S05]  /*19140*/  LDSM.16.MT88.4 R52, [R162+0x8800] ;  /* 0x00880000a234783b */ /* 0x000eaa0000004200 */
[----:B------:R-:W3:Y:S01]  /*19150*/  MUFU.EX2 R121, R121 ;  /* 0x0000007900797308 */ /* 0x000ee20000000800 */
[----:B-1----:R-:W-:Y:S01]  /*19160*/  F2FP.F16.F32.PACK_AB R50, R124, R119 ;  /* 0x000000777c32723e */ /* 0x002fe200000000ff */
[C---:B----4-:R-:W-:Y:S08]  /*19170*/  HMMA.16816.F32 R20, R40.reuse, R56, R20 ;  /* 0x000000382814723c */ /* 0x050ff00000001814 */
[----:B------:R-:W-:Y:S01]  /*19180*/  MUFU.EX2 R123, R123 ;  /* 0x0000007b007b7308 */ /* 0x000fe20000000800 */
[C---:B------:R-:W-:Y:S01]  /*19190*/  HMMA.16816.F32 R24, R40.reuse, R58, R24 ;  /* 0x0000003a2818723c */ /* 0x040fe20000001818 */
[----:B------:R-:W1:Y:S02]  /*191a0*/  LDSM.16.MT88.4 R56, [R161+0x8800] ;  /* 0x00880000a138783b */ /* 0x000e640000004200 */
[----:B------:R-:W-:Y:S03]  /*191b0*/  FADD.FTZ R117, R117, R120 ;  /* 0x0000007875757221 */ /* 0x000fe60000010000 */
[C---:B------:R-:W-:Y:S03]  /*191c0*/  HMMA.16816.F32 R28, R40.reuse, R44, R28 ;  /* 0x0000002c281c723c */ /* 0x040fe6000000181c */
[----:B------:R-:W4:Y:S02]  /*191d0*/  MUFU.EX2 R128, R128 ;  /* 0x0000008000807308 */ /* 0x000f240000000800 */
[C---:B---3--:R-:W-:Y:S01]  /*191e0*/  F2FP.F16.F32.PACK_AB R51, R121.reuse, R126 ;  /* 0x0000007e7933723e */ /* 0x048fe200000000ff */
[----:B------:R-:W-:Y:S01]  /*191f0*/  HMMA.16816.F32 R32, R40, R46, R32 ;  /* 0x0000002e2820723c */ /* 0x000fe20000001820 */
        /* <DEDUP_REMOVED lines=8> */
[C---:B--2---:R-:W-:Y:S03]  /*19280*/  HMMA.16816.F32 R12, R48.reuse, R52, R12 ;  /* 0x00000034300c723c */ /* 0x044fe6000000180c */
[----:B------:R-:W-:Y:S02]  /*19290*/  MUFU.EX2 R127, R127 ;  /* 0x0000007f007f7308 */ /* 0x000fe40000000800 */
[----:B------:R-:W-:Y:S01]  /*192a0*/  FADD.FTZ R126, R126, R117 ;  /* 0x000000757e7e7221 */ /* 0x000fe20000010000 */
[C---:B------:R-:W-:Y:S01]  /*192b0*/  HMMA.16816.F32 R16, R48.reuse, R54, R16 ;  /* 0x000000363010723c */ /* 0x040fe20000001810 */
[----:B------:R-:W2:Y:S06]  /*192c0*/  LDSM.16.MT88.4 R52, [R162+0x9000] ;  /* 0x00900000a234783b */ /* 0x000eac0000004200 */
[----:B------:R-:W4:Y:S01]  /*192d0*/  MUFU.EX2 R114, R114 ;  /* 0x0000007200727308 */ /* 0x000f220000000800 */
[----:B-----5:R-:W-:Y:S01]  /*192e0*/  F2FP.F16.F32.PACK_AB R45, R130, R125 ;  /* 0x0000007d822d723e */ /* 0x020fe200000000ff */
[C---:B-1----:R-:W-:Y:S08]  /*192f0*/  HMMA.16816.F32 R20, R48.reuse, R56, R20 ;  /* 0x000000383014723c */ /* 0x042ff00000001814 */
[----:B------:R-:W-:Y:S01]  /*19300*/  MUFU.EX2 R113, R113 ;  /* 0x0000007100717308 */ /* 0x000fe20000000800 */
[C---:B------:R-:W-:Y:S01]  /*19310*/  HMMA.16816.F32 R24, R48.reuse, R58, R24 ;  /* 0x0000003a3018723c */ /* 0x040fe20000001818 */
[----:B------:R-:W1:Y:S02]  /*19320*/  LDSM.16.MT88.4 R56, [R161+0x9000] ;  /* 0x00900000a138783b */ /* 0x000e640000004200 */
[----:B------:R-:W-:Y:S03]  /*19330*/  FADD.FTZ R126, R121, R126 ;  /* 0x0000007e797e7221 */ /* 0x000fe60000010000 */
[C---:B---3--:R-:W-:Y:S03]  /*19340*/  HMMA.16816.F32 R28, R48.reuse, R40, R28 ;  /* 0x00000028301c723c */ /* 0x048fe6000000181c */
[----:B------:R-:W3:Y:S02]  /*19350*/  MUFU.EX2 R110, R150 ;  /* 0x00000096006e7308 */ /* 0x000ee40000000800 */
[----:B----4-:R-:W-:Y:S01]  /*19360*/  F2FP.F16.F32.PACK_AB R46, R114, R127 ;  /* 0x0000007f722e723e */ /* 0x010fe200000000ff */
[----:B------:R-:W-:Y:S01]  /*19370*/  HMMA.16816.F32 R32, R48, R42, R32 ;  /* 0x0000002a3020723c */ /* 0x000fe20000001820 */
[----:B------:R-:W4:Y:S06]  /*19380*/  LDSM.16.MT88.4 R40, [R160+0x9000] ;  /* 0x00900000a028783b */ /* 0x000f2c0000004200 */
[----:B------:R-:W-:Y:S01]  /*19390*/  MUFU.EX2 R103, R152 ;  /* 0x0000009800677308 */ /* 0x000fe20000000800 */
[----:B------:R-:W-:Y:S03]  /*193a0*/  FADD.FTZ R125, R125, R126 ;  /* 0x0000007e7d7d7221 */ /* 0x000fe60000010000 */
[--C-:B------:R-:W-:Y:S01]  /*193b0*/  FFMA.FTZ R49, R36, UR4, -R39.reuse ;  /* 0x0000000424317c23 */ /* 0x100fe20008010827 */
[----:B------:R-:W-:Y:S01]  /*193c0*/  FFMA.FTZ R39, R3, UR4, -R39 ;  /* 0x0000000403277c23 */ /* 0x000fe20008010827 */
[--C-:B------:R-:W-:Y:S01]  /*193d0*/  FFMA.FTZ R48, R142, UR4, -R65.reuse ;  /* 0x000000048e307c23 */ /* 0x100fe20008010841 */
[----:B---3--:R-:W-:Y:S03]  /*193e0*/  F2FP.F16.F32.PACK_AB R47, R110, R113 ;  /* 0x000000716e2f723e */ /* 0x008fe600000000ff */
[----:B------:R3:W-:Y:S01]  /*193f0*/  MUFU.EX2 R188, R39 ;  /* 0x0000002700bc7308 */ /* 0x0007e20000000800 */
[----:B------:R-:W-:Y:S01]  /*19400*/  FFMA.FTZ R65, R64, UR4, -R65 ;  /* 0x0000000440417c23 */ /* 0x000fe20008010841 */
[----:B------:R-:W-:Y:S01]  /*19410*/  FADD.FTZ R50, R98, R81 ;  /* 0x0000005162327221 */ /* 0x000fe20000010000 */
[----:B------:R-:W-:Y:S01]  /*19420*/  FADD.FTZ R130, R130, R125 ;  /* 0x0000007d82827221 */ /* 0x000fe20000010000 */
[C---:B------:R-:W-:Y:S06]  /*19430*/  HMMA.16816.F32 R4, R44.reuse, R60, R4 ;  /* 0x0000003c2c04723c */ /* 0x040fec0000001804 */
        /* <DEDUP_REMOVED lines=45> */
[----:B------:R-:W-:Y:S01]  /*19710*/  MOV R103, R0 ;  /* 0x0000000000677202 */ /* 0x000fe20000000f00 */
[----:B------:R-:W-:Y:S07]  /*19720*/  @!UPT UIADD3 URZ, URZ, URZ, URZ ;  /* 0x0000003f3f3ff290 */ /* 0x000fee000fffe03f */
[----:B------:R-:W-:Y:S11]  /*19730*/  @P0 BRA `(.L_x_6210) ;  /* 0xffffffc000ac0947 */ /* 0x000ff6000383ffff */
.L_x_6206:
        /* <DEDUP_REMOVED lines=164> */
.L_x_6212:
[----:B------:R-:W-:Y:S05]  /*1a180*/  BSYNC B0 ;  /* 0x0000000000007941 */ /* 0x000fea0003800000 */
.L_x_6211:
        /* <DEDUP_REMOVED lines=46> */
.L_x_6213:
        /* <DEDUP_REMOVED lines=9> */
.L_x_7931:


//--------------------- .text._ZN5flash24flash_fwd_splitkv_kernelI23Flash_fwd_kernel_traitsILi64ELi64ELi128ELi4ELb0ELb0EN7cutlass6half_tE19Flash_kernel_traitsILi64ELi64ELi128ELi4ES3_EELb1ELb0ELb0ELb1ELb1ELb0ELb0ELb0EEEvNS_16Flash_fwd_paramsE --------------------------
	.section	.text._ZN5flash24flash_fwd_splitkv_kernelI23Flash_fwd_kernel_traitsILi64ELi64ELi128ELi4ELb0ELb0EN7cutlass6half_tE19Flash_kernel_traitsILi64ELi64ELi128ELi4ES3_EELb1ELb0ELb0ELb1ELb1ELb0ELb0ELb0EEEvNS_16Flash_fwd_paramsE,"ax",@progbits
	.align	128
        .global         _ZN5flash24flash_fwd_splitkv_kernelI23Flash_fwd_kernel_traitsILi64ELi64ELi128ELi4ELb0ELb0EN7cutlass6half_tE19Flash_kernel_traitsILi64ELi64ELi128ELi4ES3_EELb1ELb0ELb0ELb1ELb1ELb0ELb0ELb0EEEvNS_16Flash_fwd_paramsE
        .type           _ZN5flash24flash_fwd_splitkv_kernelI23Flash_fwd_kernel_traitsILi64ELi64ELi128ELi4ELb0ELb0EN7cutlass6half_tE19Flash_kernel_traitsILi64ELi64ELi128ELi4ES3_EELb1ELb0ELb0ELb1ELb1ELb0ELb0ELb0EEEvNS_16Flash_fwd_paramsE,@function
        .size           _ZN5flash24flash_fwd_splitkv_kernelI23Flash_fwd_kernel_traitsILi64ELi64ELi128ELi4ELb0ELb0EN7cutlass6half_tE19Flash_kernel_traitsILi64ELi64ELi128ELi4ES3_EELb1ELb0ELb0ELb1ELb1ELb0ELb0ELb0EEEvNS_16Flash_fwd_paramsE,(.L_x_7932 - _ZN5flash24flash_fwd_splitkv_kernelI23Flash_fwd_kernel_traitsILi64ELi64ELi128ELi4ELb0ELb0EN7cutlass6half_tE19Flash_kernel_traitsILi64ELi64ELi128ELi4ES3_EELb1ELb0ELb0ELb1ELb1ELb0ELb0ELb0EEEvNS_16Flash_fwd_paramsE)
        .other          _ZN5flash24flash_fwd_splitkv_kernelI23Flash_fwd_kernel_traitsILi64ELi64ELi128ELi4ELb0ELb0EN7cutlass6half_tE19Flash_kernel_traitsILi64ELi64ELi128ELi4ES3_EELb1ELb0ELb0ELb1ELb1ELb0ELb0ELb0EEEvNS_16Flash_fwd_paramsE,@"STO_CUDA_ENTRY STV_DEFAULT"
_ZN5flash24flash_fwd_splitkv_kernelI23Flash_fwd_kernel_traitsILi64ELi64ELi128ELi4ELb0ELb0EN7cutlass6half_tE19Flash_kernel_traitsILi64ELi64ELi128ELi4ES3_EELb1ELb0ELb0ELb1ELb1ELb0ELb0ELb0EEEvNS_16Flash_fwd_paramsE:
.text._ZN5flash24flash_fwd_splitkv_kernelI23Flash_fwd_kernel_traitsILi64ELi64ELi128ELi4ELb0ELb0EN7cutlass6half_tE19Flash_kernel_traitsILi64ELi64ELi128ELi4ES3_EELb1ELb0ELb0ELb1ELb1ELb0ELb0ELb0EEEvNS_16Flash_fwd_paramsE:
        /* <DEDUP_REMOVED lines=13> */
[C---:B--2---:R-:W-:Y:S01]  /*00d0*/  @P0 IMAD.WIDE R6, R10.reuse, 0x4, R4 ;  /* 0x000000040a060825 */ /* 0x044fe200078e0204 */
[----:B------:R-:W2:Y:S06]  /*00e0*/  S2R R11, SR_CTAID.X ;  /* 0x00000000000b7919 */ /* 0x000eac0000002500 */
[----:B------:R-:W3:Y:S01]  /*00f0*/  @!P2 LDC.64 R4, c[0x0][0x318] ;  /* 0x0000c600ff04ab82 */ /* 0x000ee20000000a00 */
[----:B------:R-:W4:Y:S01]  /*0100*/  @P0 LDG.E R17, desc[UR18][R6.64] ;  /* 0x0000001206110981 */ /* 0x000f22000c1e1900 */
[----:B-1----:R-:W-:-:S06]  /*0110*/  @P2 IMAD.WIDE R8, R10, 0x4, R2 ;  /* 0x000000040a082825 */ /* 0x002fcc00078e0202 */
[----:B------:R-:W1:Y:S01]  /*0120*/  @!P2 LDC.64 R2, c[0x0][0x2c8] ;  /* 0x0000b200ff02ab82 */ /* 0x000e620000000a00 */
[----:B------:R-:W4:Y:S01]  /*0130*/  @P2 LDG.E R0, desc[UR18][R8.64] ;  /* 0x0000001208002981 */ /* 0x000f22000c1e1900 */
[----:B--2---:R-:W-:-:S05]  /*0140*/  IMAD.SHL.U32 R136, R11, 0x40, RZ ;  /* 0x000000400b887824 */ /* 0x004fca00078e00ff */
[----:B------:R-:W-:Y:S02]  /*0150*/  ISETP.GE.AND P1, PT, R136, UR17, PT ;  /* 0x0000001188007c0c */ /* 0x000fe4000bf26270 */
[----:B---3--:R-:W-:-:S04]  /*0160*/  @!P2 ISETP.NE.U32.AND P0, PT, R4, RZ, PT ;  /* 0x000000ff0400a20c */ /* 0x008fc80003f05070 */
[----:B------:R-:W-:-:S04]  /*0170*/  @!P2 ISETP.NE.AND.EX P0, PT, R5, RZ, PT, P0 ;  /* 0x000000ff0500a20c */ /* 0x000fc80003f05300 */
[----:B-1----:R-:W-:Y:S01]  /*0180*/  @!P2 SEL R3, R3, RZ, P0 ;  /* 0x000000ff0303a207 */ /* 0x002fe20000000000 */
[----:B----4-:R-:W-:Y:S02]  /*0190*/  @P2 IMAD.IADD R131, R0, 0x1, -R17 ;  /* 0x0000000100832824 */ /* 0x010fe400078e0a11 */
        /* <DEDUP_REMOVED lines=36> */
[----:B------:R-:W-:Y:S01]  /*03e0*/  SHF.R.S32.HI R3, RZ, 0x1f, R10 ;  /* 0x0000001fff037819 */ /* 0x000fe2000001140a */
[----:B------:R-:W-:Y:S01]  /*03f0*/  VIADD R8, R2, 0x10 ;  /* 0x0000001002087836 */ /* 0x000fe20000000000 */
[----:B------:R-:W-:Y:S01]  /*0400*/  SHF.R.S32.HI R0, RZ, 0x1f, R2 ;  /* 0x0000001fff007819 */ /* 0x000fe20000011402 */
[----:B------:R-:W-:-:S02]  /*0410*/  IMAD.SHL.U32 R4, R4, 0x8, RZ ;  /* 0x0000000804047824 */ /* 0x000fc400078e00ff */
[----:B------:R-:W-:-:S03]  /*0420*/  IMAD R3, R3, UR4, RZ ;  /* 0x0000000403037c24 */ /* 0x000fc6000f8e02ff */
[--C-:B------:R-:W-:Y:S01]  /*0430*/  SHF.R.S32.HI R5, RZ, 0x1f, R4.reuse ;  /* 0x0000001fff057819 */ /* 0x100fe20000011404 */
[----:B------:R-:W-:Y:S02]  /*0440*/  IMAD R3, R10, UR5, R3 ;  /* 0x000000050a037c24 */ /* 0x000fe4000f8e0203 */
[----:B------:R-:W-:-:S04]  /*0450*/  IMAD.WIDE.U32 R4, R136, UR6, R4 ;  /* 0x0000000688047c25 */ /* 0x000fc8000f8e0004 */
[----:B------:R-:W-:Y:S02]  /*0460*/  IMAD.IADD R5, R5, 0x1, R7 ;  /* 0x0000000105057824 */ /* 0x000fe400078e0207 */
[----:B------:R-:W-:Y:S01]  /*0470*/  IMAD.WIDE.U32 R4, R10, UR4, R4 ;  /* 0x000000040a047c25 */ /* 0x000fe2000f8e0004 */
[----:B------:R-:W-:-:S03]  /*0480*/  ULDC.64 UR4, c[0x0][0x2a0] ;  /* 0x0000a80000047ab9 */ /* 0x000fc60000000a00 */
[----:B------:R-:W-:Y:S02]  /*0490*/  IMAD R6, R6, UR4, RZ ;  /* 0x0000000406067c24 */ /* 0x000fe4000f8e02ff */
[----:B------:R-:W-:Y:S02]  /*04a0*/  IMAD.IADD R5, R5, 0x1, R3 ;  /* 0x0000000105057824 */ /* 0x000fe400078e0203 */
[C---:B------:R-:W-:Y:S02]  /*04b0*/  IMAD R6, R9.reuse, UR5, R6 ;  /* 0x0000000509067c24 */ /* 0x040fe4000f8e0206 */
[----:B------:R-:W-:Y:S01]  /*04c0*/  IMAD.WIDE.U32 R4, R9, UR4, R4 ;  /* 0x0000000409047c25 */ /* 0x000fe2000f8e0004 */
[----:B------:R-:W-:-:S03]  /*04d0*/  ULDC UR4, c[0x0][0x270] ;  /* 0x00009c0000047ab9 */ /* 0x000fc60000000800 */
[----:B------:R-:W-:Y:S02]  /*04e0*/  IMAD.IADD R7, R5, 0x1, R6 ;  /* 0x0000000105077824 */ /* 0x000fe400078e0206 */
[----:B------:R-:W-:Y:S01]  /*04f0*/  IMAD R5, R10, UR4, R9 ;  /* 0x000000040a057c24 */ /* 0x000fe2000f8e0209 */
[----:B------:R-:W-:Y:S01]  /*0500*/  ULDC.64 UR4, c[0x0][0x280] ;  /* 0x0000a00000047ab9 */ /* 0x000fe20000000a00 */
[----:B------:R-:W-:Y:S01]  /*0510*/  IMAD R3, R0, UR6, RZ ;  /* 0x0000000600037c24 */ /* 0x000fe2000f8e02ff */
[----:B------:R-:W-:Y:S01]  /*0520*/  IADD3 R9, -R136, UR17, RZ ;  /* 0x0000001188097c10 */ /* 0x000fe2000fffe1ff */
[----:B------:R-:W-:Y:S02]  /*0530*/  IMAD R5, R5, UR17, R136 ;  /* 0x0000001105057c24 */ /* 0x000fe4000f8e0288 */
[----:B------:R-:W-:Y:S01]  /*0540*/  IMAD.MOV.U32 R6, RZ, RZ, R4 ;  /* 0x000000ffff067224 */ /* 0x000fe200078e0004 */
[-C--:B------:R-:W-:Y:S01]  /*0550*/  ISETP.GE.OR P3, PT, R8, R9.reuse, P5 ;  /* 0x000000090800720c */ /* 0x080fe20002f66670 */
[C---:B------:R-:W-:Y:S01]  /*0560*/  IMAD R3, R2.reuse, UR7, R3 ;  /* 0x0000000702037c24 */ /* 0x040fe2000f8e0203 */
[----:B------:R-:W-:Y:S01]  /*0570*/  IADD3 R4, P1, R5, R2, RZ ;  /* 0x0000000205047210 */ /* 0x000fe20007f3e0ff */
[C---:B------:R-:W-:Y:S01]  /*0580*/  IMAD.WIDE.U32 R6, R2.reuse, UR6, R6 ;  /* 0x0000000602067c25 */ /* 0x040fe2000f8e0006 */
[----:B------:R-:W-:Y:S01]  /*0590*/  USHF.L.U32 UR6, UR7, 0x5, URZ ;  /* 0x0000000507067899 */ /* 0x000fe2000800063f */
[----:B------:R-:W-:-:S02]  /*05a0*/  ISETP.GE.OR P4, PT, R2, R9, P5 ;  /* 0x000000090200720c */ /* 0x000fc40002f86670 */
[----:B------:R-:W-:Y:S01]  /*05b0*/  IMAD.IADD R3, R7, 0x1, R3 ;  /* 0x0000000107037824 */ /* 0x000fe200078e0203 */
[----:B------:R-:W-:Y:S01]  /*05c0*/  LEA.HI.X.SX32 R5, R5, R0, 0x1, P1 ;  /* 0x0000000005057211 */ /* 0x000fe200008f0eff */
[----:B------:R-:W-:Y:S01]  /*05d0*/  VIADD R0, R2, 0x20 ;  /* 0x0000002002007836 */ /* 0x000fe20000000000 */
[----:B------:R-:W-:Y:S01]  /*05e0*/  LEA R10, P0, R6, UR4, 0x1 ;  /* 0x00000004060a7c11 */ /* 0x000fe2000f8008ff */
[----:B------:R-:W-:Y:S01]  /*05f0*/  UIADD3 UR6, UR9, UR6, URZ ;  /* 0x0000000609067290 */ /* 0x000fe2000fffe03f */
[----:B------:R-:W-:Y:S02]  /*0600*/  VIADD R2, R2, 0x30 ;  /* 0x0000003002027836 */ /* 0x000fe40000000000 */
[----:B------:R-:W-:Y:S01]  /*0610*/  LEA.HI.X R11, R6, UR5, R3, 0x1, P0 ;  /* 0x00000005060b7c11 */ /* 0x000fe200080f0c03 */
[----:B------:R-:W-:Y:S01]  /*0620*/  ULDC.64 UR4, c[0x0][0x2b0] ;  /* 0x0000ac0000047ab9 */ /* 0x000fe20000000a00 */
[----:B------:R-:W-:Y:S02]  /*0630*/  IADD3 R12, P1, R10, UR8, RZ ;  /* 0x000000080a0c7c10 */ /* 0x000fe4000ff3e0ff */
[----:B------:R-:W-:Y:S01]  /*0640*/  ISETP.GE.OR P2, PT, R0, R9, P5 ;  /* 0x000000090000720c */ /* 0x000fe20002f46670 */
[----:B------:R-:W-:Y:S01]  /*0650*/  @!P4 IMAD.MOV.U32 R17, RZ, RZ, 0x7f800000 ;  /* 0x7f800000ff11c424 */ /* 0x000fe200078e00ff */
[----:B------:R-:W-:Y:S01]  /*0660*/  LEA R14, P0, R4, UR4, 0x2 ;  /* 0x00000004040e7c11 */ /* 0x000fe2000f8010ff */
[----:B------:R1:W-:Y:S01]  /*0670*/  STG.E.128 desc[UR18][R10.64], RZ ;  /* 0x000000ff0a007986 */ /* 0x0003e2000c101d12 */
[----:B------:R-:W-:-:S02]  /*0680*/  IADD3.X R13, R11, UR6, RZ, P1, !PT ;  /* 0x000000060b0d7c10 */ /* 0x000fc40008ffe4ff */
[----:B------:R-:W-:Y:S02]  /*0690*/  IADD3 R6, P1, R12, UR8, RZ ;  /* 0x000000080c067c10 */ /* 0x000fe4000ff3e0ff */
[----:B------:R-:W-:Y:S01]  /*06a0*/  ISETP.GE.OR P5, PT, R2, R9, P5 ;  /* 0x000000090200720c */ /* 0x000fe20002fa6670 */
[----:B------:R1:W-:Y:S01]  /*06b0*/  STG.E.128 desc[UR18][R12.64], RZ ;  /* 0x000000ff0c007986 */ /* 0x0003e2000c101d12 */
[----:B------:R-:W-:Y:S01]  /*06c0*/  LEA.HI.X R15, R4, UR5, R5, 0x2, P0 ;  /* 0x00000005040f7c11 */ /* 0x000fe200080f1405 */
[----:B------:R-:W-:Y:S01]  /*06d0*/  @!P3 IMAD.MOV.U32 R5, RZ, RZ, 0x7f800000 ;  /* 0x7f800000ff05b424 */ /* 0x000fe200078e00ff */
[----:B------:R-:W-:Y:S01]  /*06e0*/  IADD3.X R7, R13, UR6, RZ, P1, !PT ;  /* 0x000000060d077c10 */ /* 0x000fe20008ffe4ff */
[----:B------:R-:W-:Y:S01]  /*06f0*/  @!P2 IMAD.MOV.U32 R3, RZ, RZ, 0x7f800000 ;  /* 0x7f800000ff03a424 */ /* 0x000fe200078e00ff */
[----:B------:R-:W-:-:S03]  /*0700*/  IADD3 R18, P0, R6, UR8, RZ ;  /* 0x0000000806127c10 */ /* 0x000fc6000ff1e0ff */
[----:B------:R1:W-:Y:S01]  /*0710*/  STG.E.128 desc[UR18][R6.64], RZ ;  /* 0x000000ff06007986 */ /* 0x0003e2000c101d12 */
[----:B------:R-:W-:-:S05]  /*0720*/  IADD3.X R19, R7, UR6, RZ, P0, !PT ;  /* 0x0000000607137c10 */ /* 0x000fca00087fe4ff */
[----:B------:R1:W-:Y:S04]  /*0730*/  STG.E.128 desc[UR18][R18.64], RZ ;  /* 0x000000ff12007986 */ /* 0x0003e8000c101d12 */
[----:B------:R1:W-:Y:S04]  /*0740*/  @!P4 STG.E desc[UR18][R14.64], R17 ;  /* 0x000000110e00c986 */ /* 0x0003e8000c101912 */
[----:B------:R1:W-:Y:S04]  /*0750*/  @!P3 STG.E desc[UR18][R14.64+0x40], R5 ;  /* 0x000040050e00b986 */ /* 0x0003e8000c101912 */
[----:B------:R1:W-:Y:S01]  /*0760*/  @!P2 STG.E desc[UR18][R14.64+0x80], R3 ;  /* 0x000080030e00a986 */ /* 0x0003e2000c101912 */
[----:B------:R-:W-:Y:S05]  /*0770*/  @P5 EXIT ;  /* 0x000000000000594d */ /* 0x000fea0003800000 */
[----:B-1----:R-:W-:-:S05]  /*0780*/  MOV R3, 0x7f800000 ;  /* 0x7f80000000037802 */ /* 0x002fca0000000f00 */
[----:B------:R-:W-:Y:S01]  /*0790*/  STG.E desc[UR18][R14.64+0xc0], R3 ;  /* 0x0000c0030e007986 */ /* 0x000fe2000c101912 */
[----:B------:R-:W-:Y:S05]  /*07a0*/  EXIT ;  /* 0x000000000000794d */ /* 0x000fea0003800000 */
.L_x_6214:
        /* <DEDUP_REMOVED lines=22> */
.L_x_6215:
        /* <DEDUP_REMOVED lines=9> */
[----:B-----5:R-:W1:Y:S08]  /*09a0*/  I2F.RP R12, R4 ;  /* 0x00000004000c7306 */ /* 0x020e700000209400 */
[----:B-1----:R-:W1:Y:S02]  /*09b0*/  MUFU.RCP R6, R12 ;  /* 0x0000000c00067308 */ /* 0x002e640000001000 */
[----:B-1----:R-:W-:-:S06]  /*09c0*/  IADD3 R6, R6, 0xffffffe, RZ ;  /* 0x0ffffffe06067810 */ /* 0x002fcc0007ffe0ff */
[----:B------:R-:W1:Y:S02]  /*09d0*/  F2I.FTZ.U32.TRUNC.NTZ R7, R6 ;  /* 0x0000000600077305 */ /* 0x000e64000021f000 */
[----:B-1----:R-:W-:Y:S01]  /*09e0*/  IMAD.MOV R5, RZ, RZ, -R7 ;  /* 0x000000ffff057224 */ /* 0x002fe200078e0a07 */
[----:B------:R-:W-:-:S03]  /*09f0*/  MOV R6, RZ ;  /* 0x000000ff00067202 */ /* 0x000fc60000000f00 */
[----:B------:R-:W-:-:S04]  /*0a00*/  IMAD R2, R5, R4, RZ ;  /* 0x0000000405027224 */ /* 0x000fc800078e02ff */
        /* <DEDUP_REMOVED lines=15> */
[----:B------:R-:W-:-:S06]  /*0b00*/  IMAD.WIDE R16, R7, 0x4, R180 ;  /* 0x0000000407107825 */ /* 0x000fcc00078e02b4 */
[----:B------:R-:W3:Y:S01]  /*0b10*/  LDG.E R16, desc[UR18][R16.64] ;  /* 0x0000001210107981 */ /* 0x000ee2000c1e1900 */
[----:B-1----:R-:W-:Y:S01]  /*0b20*/  IABS R0, R2 ;  /* 0x0000000200007213 */ /* 0x002fe20000000000 */
[----:B------:R-:W-:-:S03]  /*0b30*/  IMAD.MOV R7, RZ, RZ, -R7 ;  /* 0x000000ffff077224 */ /* 0x000fc600078e0a07 */
[----:B------:R-:W1:Y:S01]  /*0b40*/  I2F.RP R6, R0 ;  /* 0x0000000000067306 */ /* 0x000e620000209400 */
[----:B------:R-:W-:-:S07]  /*0b50*/  IMAD R8, R3, R7, R8 ;  /* 0x0000000703087224 */ /* 0x000fce00078e0208 */
[----:B-1----:R-:W1:Y:S02]  /*0b60*/  MUFU.RCP R12, R6 ;  /* 0x00000006000c7308 */ /* 0x002e640000001000 */
[----:B-1----:R-:W-:-:S06]  /*0b70*/  IADD3 R12, R12, 0xffffffe, RZ ;  /* 0x0ffffffe0c0c7810 */ /* 0x002fcc0007ffe0ff */
[----:B------:R-:W1:Y:S02]  /*0b80*/  F2I.FTZ.U32.TRUNC.NTZ R13, R12 ;  /* 0x0000000c000d7305 */ /* 0x000e64000021f000 */
[----:B-1----:R-:W-:Y:S01]  /*0b90*/  IMAD.MOV R4, RZ, RZ, -R13 ;  /* 0x000000ffff047224 */ /* 0x002fe200078e0a0d */
[----:B------:R-:W-:-:S03]  /*0ba0*/  MOV R12, RZ ;  /* 0x000000ff000c7202 */ /* 0x000fc60000000f00 */
[----:B------:R-:W-:Y:S01]  /*0bb0*/  IMAD R5, R4, R0, RZ ;  /* 0x0000000004057224 */ /* 0x000fe200078e02ff */
[----:B------:R-:W-:-:S03]  /*0bc0*/  IABS R4, R9 ;  /* 0x0000000900047213 */ /* 0x000fc60000000000 */
        /* <DEDUP_REMOVED lines=8> */
[----:B------:R-:W-:-:S04]  /*0c50*/  LOP3.LUT R0, R9, R2, RZ, 0x3c, !PT ;  /* 0x0000000209007212 */ /* 0x000fc800078e3cff */
[----:B------:R-:W-:Y:S02]  /*0c60*/  ISETP.GE.AND P0, PT, R0, RZ, PT ;  /* 0x000000ff0000720c */ /* 0x000fe40003f06270 */
[----:B------:R-:W-:-:S05]  /*0c70*/  SHF.R.S32.HI R0, RZ, 0x1f, R8 ;  /* 0x0000001fff007819 */ /* 0x000fca0000011408 */
[----:B------:R-:W-:Y:S01]  /*0c80*/  @P1 VIADD R5, R5, 0x1 ;  /* 0x0000000105051836 */ /* 0x000fe20000000000 */
[----:B------:R-:W-:-:S05]  /*0c90*/  ISETP.NE.AND P1, PT, R2, RZ, PT ;  /* 0x000000ff0200720c */ /* 0x000fca0003f25270 */
[----:B------:R-:W-:-:S08]  /*0ca0*/  @!P0 IADD3 R5, -R5, RZ, RZ ;  /* 0x000000ff05058210 */ /* 0x000fd00007ffe1ff */
[----:B------:R-:W-:Y:S02]  /*0cb0*/  @!P1 LOP3.LUT R5, RZ, R2, RZ, 0x33, !PT ;  /* 0x00000002ff059212 */ /* 0x000fe400078e33ff */
[----:B---3--:R-:W-:Y:S01]  /*0cc0*/  SHF.R.S32.HI R15, RZ, 0x1f, R16 ;  /* 0x0000001fff0f7819 */ /* 0x008fe20000011410 */
[----:B------:R-:W-:-:S04]  /*0cd0*/  IMAD.WIDE.U32 R6, R16, UR8, RZ ;  /* 0x0000000810067c25 */ /* 0x000fc8000f8e00ff */
[C---:B------:R-:W-:Y:S02]  /*0ce0*/  IMAD R3, R15.reuse, UR8, RZ ;  /* 0x000000080f037c24 */ /* 0x040fe4000f8e02ff */
[----:B------:R-:W-:Y:S02]  /*0cf0*/  IMAD R15, R15, UR4, RZ ;  /* 0x000000040f0f7c24 */ /* 0x000fe4000f8e02ff */
[----:B------:R-:W-:Y:S02]  /*0d00*/  IMAD R4, R16, UR9, R3 ;  /* 0x0000000910047c24 */ /* 0x000fe4000f8e0203 */
[----:B------:R-:W-:Y:S02]  /*0d10*/  IMAD R3, R0, UR6, RZ ;  /* 0x0000000600037c24 */ /* 0x000fe4000f8e02ff */
[----:B------:R-:W-:Y:S02]  /*0d20*/  IMAD.IADD R7, R7, 0x1, R4 ;  /* 0x0000000107077824 */ /* 0x000fe400078e0204 */
[----:B------:R-:W-:-:S02]  /*0d30*/  IMAD R3, R8, UR7, R3 ;  /* 0x0000000708037c24 */ /* 0x000fc4000f8e0203 */
[----:B------:R-:W-:Y:S01]  /*0d40*/  IMAD.WIDE.U32 R18, R8, UR6, R6 ;  /* 0x0000000608127c25 */ /* 0x000fe2000f8e0006 */
[----:B------:R-:W-:-:S03]  /*0d50*/  SHF.R.S32.HI R7, RZ, 0x1f, R5 ;  /* 0x0000001fff077819 */ /* 0x000fc60000011405 */
[C---:B------:R-:W-:Y:S01]  /*0d60*/  IMAD R15, R16.reuse, UR5, R15 ;  /* 0x00000005100f7c24 */ /* 0x040fe2000f8e020f */
[----:B------:R-:W-:Y:S01]  /*0d70*/  IADD3 R19, R19, R3, RZ ;  /* 0x0000000313137210 */ /* 0x000fe20007ffe0ff */
[----:B------:R-:W-:Y:S02]  /*0d80*/  IMAD R2, R7, UR10, RZ ;  /* 0x0000000a07027c24 */ /* 0x000fe4000f8e02ff */
        /* <DEDUP_REMOVED lines=8> */
.L_x_6216:
[----:B------:R-:W1:Y:S01]  /*0e10*/  LDC R16, c[0x0][0x278] ;  /* 0x00009e00ff107b82 */ /* 0x000e620000000800 */
[----:B------:R-:W-:Y:S01]  /*0e20*/  LEA R8, R128, 0xffffff80, 0x7 ;  /* 0xffffff8080087811 */ /* 0x000fe200078e38ff */
[----:B------:R-:W-:Y:S01]  /*0e30*/  ULDC.64 UR6, c[0x0][0x248] ;  /* 0x0000920000067ab9 */ /* 0x000fe20000000a00 */
[----:B------:R-:W-:Y:S01]  /*0e40*/  SHF.R.S32.HI R13, RZ, 0x1f, R17 ;  /* 0x0000001fff0d7819 */ /* 0x000fe20000011411 */
[----:B------:R-:W-:Y:S01]  /*0e50*/  ULDC.64 UR8, c[0x0][0x230] ;  /* 0x00008c0000087ab9 */ /* 0x000fe20000000a00 */
[----:B------:R-:W-:Y:S02]  /*0e60*/  IADD3 R20, P1, R17, R8, RZ ;  /* 0x0000000811147210 */ /* 0x000fe40007f3e0ff */
[----:B-1----:R-:W-:-:S04]  /*0e70*/  IABS R3, R16 ;  /* 0x0000001000037213 */ /* 0x002fc80000000000 */
[----:B------:R-:W1:Y:S08]  /*0e80*/  I2F.RP R6, R3 ;  /* 0x0000000300067306 */ /* 0x000e700000209400 */
[----:B-1----:R-:W1:Y:S02]  /*0e90*/  MUFU.RCP R4, R6 ;  /* 0x0000000600047308 */ /* 0x002e640000001000 */
[----:B-1----:R-:W-:Y:S01]  /*0ea0*/  IADD3 R4, R4, 0xffffffe, RZ ;  /* 0x0ffffffe04047810 */ /* 0x002fe20007ffe0ff */
[----:B------:R-:W1:Y:S05]  /*0eb0*/  LDC.64 R6, c[0x0][0x250] ;  /* 0x00009400ff067b82 */ /* 0x000e6a0000000a00 */
[----:B------:R-:W3:Y:S02]  /*0ec0*/  F2I.FTZ.U32.TRUNC.NTZ R5, R4 ;  /* 0x0000000400057305 */ /* 0x000ee4000021f000 */
[----:B---3--:R-:W-:Y:S01]  /*0ed0*/  IMAD.MOV R0, RZ, RZ, -R5 ;  /* 0x000000ffff007224 */ /* 0x008fe200078e0a05 */
[----:B------:R-:W-:-:S03]  /*0ee0*/  MOV R4, RZ ;  /* 0x000000ff00047202 */ /* 0x000fc60000000f00 */
[----:B------:R-:W-:Y:S01]  /*0ef0*/  IMAD R2, R0, R3, RZ ;  /* 0x0000000300027224 */ /* 0x000fe200078e02ff */
[----:B------:R-:W-:Y:S01]  /*0f00*/  IABS R0, R9 ;  /* 0x0000000900007213 */ /* 0x000fe20000000000 */
[----:B-1----:R-:W-:Y:S02]  /*0f10*/  IMAD R18, R13, R6, RZ ;  /* 0x000000060d127224 */ /* 0x002fe400078e02ff */
[----:B------:R-:W-:-:S04]  /*0f20*/  IMAD.HI.U32 R5, R5, R2, R4 ;  /* 0x0000000205057227 */ /* 0x000fc800078e0004 */
[----:B------:R-:W-:Y:S02]  /*0f30*/  IMAD.MOV.U32 R2, RZ, RZ, R0 ;  /* 0x000000ffff027224 */ /* 0x000fe400078e0000 */
[----:B------:R-:W-:Y:S02]  /*0f40*/  IMAD R7, R17, R7, R18 ;  /* 0x0000000711077224 */ /* 0x000fe400078e0212 */
[----:B------:R-:W-:Y:S02]  /*0f50*/  IMAD.HI.U32 R14, R5, R2, RZ ;  /* 0x00000002050e7227 */ /* 0x000fe400078e00ff */
[----:B------:R-:W1:Y:S02]  /*0f60*/  LDC.64 R4, c[0x0][0x260] ;  /* 0x00009800ff047b82 */ /* 0x000e640000000a00 */
[----:B------:R-:W-:Y:S01]  /*0f70*/  IMAD.WIDE.U32 R18, R17, R6, RZ ;  /* 0x0000000611127225 */ /* 0x000fe200078e00ff */
[----:B------:R-:W-:-:S03]  /*0f80*/  IADD3 R0, -R14, RZ, RZ ;  /* 0x000000ff0e007210 */ /* 0x000fc60007ffe1ff */
[----:B------:R-:W-:Y:S02]  /*0f90*/  IMAD.IADD R19, R19, 0x1, R7 ;  /* 0x0000000113137824 */ /* 0x000fe400078e0207 */
[----:B------:R-:W-:Y:S01]  /*0fa0*/  IMAD R0, R3, R0, R2 ;  /* 0x0000000003007224 */ /* 0x000fe200078e0202 */
[----:B------:R-:W-:-:S04]  /*0fb0*/  LOP3.LUT R2, R9, R16, RZ, 0x3c, !PT ;  /* 0x0000001009027212 */ /* 0x000fc800078e3cff */
[----:B------:R-:W-:-:S13]  /*0fc0*/  ISETP.GT.U32.AND P0, PT, R3, R0, PT ;  /* 0x000000000300720c */ /* 0x000fda0003f04070 */
[----:B------:R-:W-:Y:S01]  /*0fd0*/  @!P0 IMAD.IADD R0, R0, 0x1, -R3 ;  /* 0x0000000100008824 */ /* 0x000fe200078e0a03 */
[----:B------:R-:W-:Y:S02]  /*0fe0*/  @!P0 IADD3 R14, R14, 0x1, RZ ;  /* 0x000000010e0e8810 */ /* 0x000fe40007ffe0ff */
[----:B------:R-:W-:Y:S02]  /*0ff0*/  ISETP.NE.AND P0, PT, R16, RZ, PT ;  /* 0x000000ff1000720c */ /* 0x000fe40003f05270 */
[----:B------:R-:W-:Y:S02]  /*1000*/  ISETP.GE.U32.AND P2, PT, R0, R3, PT ;  /* 0x000000030000720c */ /* 0x000fe40003f46070 */
[----:B------:R-:W-:-:S04]  /*1010*/  SHF.R.S32.HI R0, RZ, 0x1f, R8 ;  /* 0x0000001fff007819 */ /* 0x000fc80000011408 */
[----:B------:R-:W-:Y:S02]  /*1020*/  IADD3.X R15, R13, R0, RZ, P1, !PT ;  /* 0x000000000d0f7210 */ /* 0x000fe40000ffe4ff */
[----:B------:R-:W-:Y:S02]  /*1030*/  ISETP.GE.AND P1, PT, R2, RZ, PT ;  /* 0x000000ff0200720c */ /* 0x000fe40003f26270 */
[----:B------:R-:W3:Y:S01]  /*1040*/  LDC.64 R2, c[0x0][0x238] ;  /* 0x00008e00ff027b82 */ /* 0x000ee20000000a00 */
[----:B------:R-:W-:Y:S01]  /*1050*/  IMAD R15, R15, UR6, RZ ;  /* 0x000000060f0f7c24 */ /* 0x000fe2000f8e02ff */
[----:B-----5:R-:W-:Y:S01]  /*1060*/  SHF.R.S32.HI R13, RZ, 0x1f, R12 ;  /* 0x0000001fff0d7819 */ /* 0x020fe2000001140c */
[----:B------:R-:W-:Y:S02]  /*1070*/  @P2 VIADD R14, R14, 0x1 ;  /* 0x000000010e0e2836 */ /* 0x000fe40000000000 */
[C---:B------:R-:W-:Y:S02]  /*1080*/  IMAD R15, R20.reuse, UR7, R15 ;  /* 0x00000007140f7c24 */ /* 0x040fe4000f8e020f */
[----:B------:R-:W-:-:S04]  /*1090*/  IMAD.WIDE.U32 R20, R20, UR6, RZ ;  /* 0x0000000614147c25 */ /* 0x000fc8000f8e00ff */
[----:B------:R-:W-:Y:S02]  /*10a0*/  @!P1 IADD3 R14, -R14, RZ, RZ ;  /* 0x000000ff0e0e9210 */ /* 0x000fe40007ffe1ff */
[----:B------:R-:W-:Y:S01]  /*10b0*/  IADD3 R21, R21, R15, RZ ;  /* 0x0000000f15157210 */ /* 0x000fe20007ffe0ff */
[----:B------:R-:W-:Y:S01]  /*10c0*/  IMAD R15, R13, UR8, RZ ;  /* 0x000000080d0f7c24 */ /* 0x000fe2000f8e02ff */
[----:B------:R-:W-:-:S03]  /*10d0*/  @!P0 LOP3.LUT R14, RZ, R16, RZ, 0x33, !PT ;  /* 0x00000010ff0e8212 */ /* 0x000fc600078e33ff */
[C---:B------:R-:W-:Y:S01]  /*10e0*/  IMAD R15, R12.reuse, UR9, R15 ;  /* 0x000000090c0f7c24 */ /* 0x040fe2000f8e020f */
[----:B------:R-:W-:Y:S01]  /*10f0*/  SHF.R.S32.HI R7, RZ, 0x1f, R14 ;  /* 0x0000001fff077819 */ /* 0x000fe2000001140e */
[----:B------:R-:W-:-:S04]  /*1100*/  IMAD.WIDE.U32 R20, R12, UR8, R20 ;  /* 0x000000080c147c25 */ /* 0x000fc8000f8e0014 */
[----:B---3--:R-:W-:Y:S01]  /*1110*/  IMAD R13, R13, R2, RZ ;  /* 0x000000020d0d7224 */ /* 0x008fe200078e02ff */
[----:B------:R-:W-:Y:S01]  /*1120*/  IADD3 R21, R21, R15, RZ ;  /* 0x0000000f15157210 */ /* 0x000fe20007ffe0ff */
[----:B-1----:R-:W-:Y:S02]  /*1130*/  IMAD R6, R7, R4, RZ ;  /* 0x0000000407067224 */ /* 0x002fe400078e02ff */
[C---:B------:R-:W-:Y:S02]  /*1140*/  IMAD R3, R12.reuse, R3, R13 ;  /* 0x000000030c037224 */ /* 0x040fe400078e020d */
[----:B------:R-:W-:-:S04]  /*1150*/  IMAD.WIDE.U32 R12, R12, R2, R18 ;  /* 0x000000020c0c7225 */ /* 0x000fc800078e0012 */
[----:B------:R-:W-:Y:S01]  /*1160*/  IMAD.WIDE.U32 R20, R14, R4, R20 ;  /* 0x000000040e147225 */ /* 0x000fe200078e0014 */
[----:B------:R-:W-:-:S03]  /*1170*/  IADD3 R15, R13, R3, RZ ;  /* 0x000000030d0f7210 */ /* 0x000fc60007ffe0ff */
[----:B------:R-:W-:Y:S02]  /*1180*/  IMAD R5, R14, R5, R6 ;  /* 0x000000050e057224 */ /* 0x000fe400078e0206 */
[----:B------:R-:W-:-:S03]  /*1190*/  IMAD.MOV.U32 R6, RZ, RZ, R20 ;  /* 0x000000ffff067224 */ /* 0x000fc600078e0014 */
[----:B------:R-:W-:Y:S02]  /*11a0*/  IADD3 R13, R21, R5, RZ ;  /* 0x00000005150d7210 */ /* 0x000fe40007ffe0ff */
[----:B------:R-:W-:-:S07]  /*11b0*/  MOV R5, R14 ;  /* 0x0000000e00057202 */ /* 0x000fce0000000f00 */
.L_x_6217:
[----:B--2---:R-:W-:Y:S01]  /*11c0*/  SHF.R.S32.HI R3, RZ, 0x1f, R132 ;  /* 0x0000001fff037819 */ /* 0x004fe20000011484 */
[----:B------:R-:W-:Y:S01]  /*11d0*/  ULDC.64 UR4, c[0x0][0x228] ;  /* 0x00008a0000047ab9 */ /* 0x000fe20000000a00 */
[----:B------:R-:W-:Y:S01]  /*11e0*/  SHF.R.S32.HI R2, RZ, 0x1f, R10 ;  /* 0x0000001fff027819 */ /* 0x000fe2000001140a */
[----:B------:R-:W1:Y:S01]  /*11f0*/  S2UR UR20, SR_CgaCtaId ;  /* 0x00000000001479c3 */ /* 0x000e620000008800 */
[CC--:B------:R-:W-:Y:S01]  /*1200*/  LEA.HI R4, R3.reuse, R132.reuse, RZ, 0x3 ;  /* 0x0000008403047211 */ /* 0x0c0fe200078f18ff */
[----:B------:R-:W-:Y:S01]  /*1210*/  ULDC.64 UR10, c[0x0][0x268] ;  /* 0x00009a00000a7ab9 */ /* 0x000fe20000000a00 */
[----:B------:R-:W-:Y:S01]  /*1220*/  LEA.HI R14, R3, R132, RZ, 0x4 ;  /* 0x00000084030e7211 */ /* 0x000fe200078f20ff */
[----:B------:R-:W-:Y:S01]  /*1230*/  ULDC.64 UR14, c[0x0][0x240] ;  /* 0x00009000000e7ab9 */ /* 0x000fe20000000a00 */
[----:B------:R-:W-:Y:S01]  /*1240*/  SHF.R.S32.HI R22, RZ, 0x3, R4 ;  /* 0x00000003ff167819 */ /* 0x000fe20000011404 */
[----:B------:R-:W-:Y:S01]  /*1250*/  ULDC.64 UR12, c[0x0][0x210] ;  /* 0x00008400000c7ab9 */ /* 0x000fe20000000a00 */
[----:B------:R-:W-:-:S02]  /*1260*/  LOP3.LUT R77, R4, 0xfffffff8, RZ, 0xc0, !PT ;  /* 0xfffffff8044d7812 */ /* 0x000fc400078ec0ff */
[----:B------:R-:W-:Y:S01]  /*1270*/  SHF.R.S32.HI R21, RZ, 0x4, R14 ;  /* 0x00000004ff157819 */ /* 0x000fe2000001140e */
[----:B------:R-:W-:Y:S01]  /*1280*/  IMAD.SHL.U32 R19, R22, 0x40, RZ ;  /* 0x0000004016137824 */ /* 0x000fe200078e00ff */
[----:B------:R-:W-:Y:S01]  /*1290*/  SHF.R.S32.HI R23, RZ, 0x1f, R22 ;  /* 0x0000001fff177819 */ /* 0x000fe20000011416 */
[----:B------:R-:W-:Y:S01]  /*12a0*/  IMAD.IADD R77, R132, 0x1, -R77 ;  /* 0x00000001844d7824 */ /* 0x000fe200078e0a4d */
[----:B------:R-:W-:Y:S02]  /*12b0*/  LEA.HI R20, R14, R21, RZ, 0x1 ;  /* 0x000000150e147211 */ /* 0x000fe400078f08ff */
[----:B------:R-:W-:Y:S01]  /*12c0*/  LOP3.LUT R19, R19, 0x1c0, RZ, 0xc0, !PT ;  /* 0x000001c013137812 */ /* 0x000fe200078ec0ff */
[----:B------:R-:W-:Y:S01]  /*12d0*/  IMAD.SHL.U32 R178, R77, 0x8, RZ ;  /* 0x000000084db27824 */ /* 0x000fe200078e00ff */
[----:B------:R-:W-:Y:S02]  /*12e0*/  LOP3.LUT R20, R20, 0xfffffffe, RZ, 0xc0, !PT ;  /* 0xfffffffe14147812 */ /* 0x000fe400078ec0ff */
[----:B------:R-:W-:-:S02]  /*12f0*/  SHF.R.U32.HI R16, RZ, 0x3, R19 ;  /* 0x00000003ff107819 */ /* 0x000fc40000011613 */
[----:B------:R-:W-:Y:S01]  /*1300*/  LOP3.LUT R17, R19, 0x38, R178, 0xf8, !PT ;  /* 0x0000003813117812 */ /* 0x000fe200078ef8b2 */
[----:B------:R-:W-:Y:S01]  /*1310*/  IMAD.WIDE R18, R11, 0x40, R22 ;  /* 0x000000400b127825 */ /* 0x000fe200078e0216 */
[----:B------:R-:W-:Y:S02]  /*1320*/  SHF.R.S32.HI R179, RZ, 0x1f, R178 ;  /* 0x0000001fffb37819 */ /* 0x000fe400000114b2 */
[----:B------:R-:W-:Y:S01]  /*1330*/  IADD3 R8, P1, R22, R8, RZ ;  /* 0x0000000816087210 */ /* 0x000fe20007f3e0ff */
[----:B------:R-:W-:Y:S01]  /*1340*/  IMAD R11, R2, UR4, RZ ;  /* 0x00000004020b7c24 */ /* 0x000fe2000f8e02ff */
[----:B------:R-:W-:Y:S01]  /*1350*/  LOP3.LUT R16, R17, R16, RZ, 0x3c, !PT ;  /* 0x0000001011107212 */ /* 0x000fe200078e3cff */
[----:B------:R-:W-:Y:S01]  /*1360*/  IMAD.IADD R2, R21, 0x1, -R20 ;  /* 0x0000000115027824 */ /* 0x000fe200078e0a14 */
[----:B------:R-:W-:Y:S01]  /*1370*/  IADD3 R20, P0, R178, R12, RZ ;  /* 0x0000000cb2147210 */ /* 0x000fe20007f1e0ff */
[----:B------:R-:W-:Y:S01]  /*1380*/  IMAD R11, R10, UR5, R11 ;  /* 0x000000050a0b7c24 */ /* 0x000fe2000f8e020b */
[----:B------:R-:W-:Y:S01]  /*1390*/  IADD3 R12, P2, R178, R6, RZ ;  /* 0x00000006b20c7210 */ /* 0x000fe20007f5e0ff */
[----:B------:R-:W-:Y:S01]  /*13a0*/  IMAD.WIDE.U32 R24, R10, UR4, R178 ;  /* 0x000000040a187c25 */ /* 0x000fe2000f8e00b2 */
[----:B------:R-:W-:Y:S01]  /*13b0*/  SHF.R.S32.HI R6, RZ, 0x1f, R9 ;  /* 0x0000001fff067819 */ /* 0x000fe20000011409 */
[----:B------:R-:W-:Y:S01]  /*13c0*/  ULDC.64 UR4, c[0x0][0x258] ;  /* 0x0000960000047ab9 */ /* 0x000fe20000000a00 */
[-C--:B------:R-:W-:Y:S01]  /*13d0*/  LEA.HI R17, R3, R132.reuse, RZ, 0x6 ;  /* 0x0000008403117211 */ /* 0x080fe200078f30ff */
[----:B------:R-:W-:Y:S01]  /*13e0*/  IMAD.IADD R25, R25, 0x1, R11 ;  /* 0x0000000119197824 */ /* 0x000fe200078e020b */
[----:B------:R-:W-:Y:S01]  /*13f0*/  LOP3.LUT R11, R14, 0xfffffff0, RZ, 0xc0, !PT ;  /* 0xfffffff00e0b7812 */ /* 0x000fe200078ec0ff */
[----:B------:R-:W-:Y:S01]  /*1400*/  IMAD.X R21, R179, 0x1, R15, P0 ;  /* 0x00000001b3157824 */ /* 0x000fe200000e060f */
[----:B------:R-:W-:Y:S01]  /*1410*/  LEA.HI R134, R3, R132, RZ, 0x5 ;  /* 0x0000008403867211 */ /* 0x000fe200078f28ff */
[----:B------:R-:W-:-:S02]  /*1420*/  IMAD.X R13, R179, 0x1, R13, P2 ;  /* 0x00000001b30d7824 */ /* 0x000fc400010e060d */
[----:B------:R-:W-:Y:S01]  /*1430*/  IMAD R15, R23, UR6, RZ ;  /* 0x00000006170f7c24 */ /* 0x000fe2000f8e02ff */
[----:B------:R-:W-:Y:S01]  /*1440*/  SHF.R.S32.HI R133, RZ, 0x5, R134 ;  /* 0x00000005ff857819 */ /* 0x000fe20000011486 */
[----:B------:R-:W-:Y:S02]  /*1450*/  IMAD R10, R6, UR4, RZ ;  /* 0x00000004060a7c24 */ /* 0x000fe4000f8e02ff */
[----:B------:R-:W-:Y:S02]  /*1460*/  IMAD.IADD R11, R132, 0x1, -R11 ;  /* 0x00000001840b7824 */ /* 0x000fe400078e0a0b */
[----:B------:R-:W-:Y:S02]  /*1470*/  IMAD R14, R7, UR10, RZ ;  /* 0x0000000a070e7c24 */ /* 0x000fe4000f8e02ff */
[----:B------:R-:W-:Y:S01]  /*1480*/  IMAD.X R0, R23, 0x1, R0, P1 ;  /* 0x0000000117007824 */ /* 0x000fe200008e0600 */
[----:B------:R-:W-:Y:S01]  /*1490*/  SHF.R.S32.HI R6, RZ, 0x1f, R11 ;  /* 0x0000001fff067819 */ /* 0x000fe2000001140b */
[----:B------:R-:W-:-:S02]  /*14a0*/  IMAD R15, R22, UR7, R15 ;  /* 0x00000007160f7c24 */ /* 0x000fc4000f8e020f */
[----:B------:R-:W-:Y:S01]  /*14b0*/  IMAD.WIDE.U32 R12, R22, UR6, R12 ;  /* 0x00000006160c7c25 */ /* 0x000fe2000f8e000c */
[----:B------:R-:W-:-:S03]  /*14c0*/  LEA.HI R6, R6, R11, RZ, 0x3 ;  /* 0x0000000b06067211 */ /* 0x000fc600078f18ff */
[C---:B------:R-:W-:Y:S01]  /*14d0*/  IMAD R10, R9.reuse, UR5, R10 ;  /* 0x00000005090a7c24 */ /* 0x040fe2000f8e020a */
[----:B------:R-:W-:Y:S01]  /*14e0*/  LOP3.LUT R76, R6, 0xfffffff8, RZ, 0xc0, !PT ;  /* 0xfffffff8064c7812 */ /* 0x000fe200078ec0ff */
[----:B------:R-:W-:Y:S01]  /*14f0*/  IMAD.WIDE.U32 R22, R9, UR4, R24 ;  /* 0x0000000409167c25 */ /* 0x000fe2000f8e0018 */
[----:B------:R-:W-:Y:S02]  /*1500*/  ULDC.64 UR4, c[0x0][0x218] ;  /* 0x0000860000047ab9 */ /* 0x000fe40000000a00 */
[----:B------:R-:W-:Y:S01]  /*1510*/  LEA R174, P0, R12, UR4, 0x1 ;  /* 0x000000040cae7c11 */ /* 0x000fe2000f8008ff */
[C---:B------:R-:W-:Y:S01]  /*1520*/  IMAD R7, R5.reuse, UR11, R14 ;  /* 0x0000000b05077c24 */ /* 0x040fe2000f8e020e */
[----:B------:R-:W-:Y:S01]  /*1530*/  USHF.L.U32 UR4, UR14, 0x5, URZ ;  /* 0x000000050e047899 */ /* 0x000fe2000800063f */
[----:B------:R-:W-:Y:S01]  /*1540*/  IMAD.WIDE.U32 R20, R5, UR10, R20 ;  /* 0x0000000a05147c25 */ /* 0x000fe2000f8e0014 */
[----:B------:R-:W-:-:S03]  /*1550*/  ULDC.64 UR10, c[0x0][0x250] ;  /* 0x00009400000a7ab9 */ /* 0x000fc60000000a00 */
[----:B------:R-:W-:Y:S02]  /*1560*/  IMAD.IADD R15, R13, 0x1, R15 ;  /* 0x000000010d0f7824 */ /* 0x000fe400078e020f */
[----:B------:R-:W-:Y:S02]  /*1570*/  IMAD R5, R19, UR14, RZ ;  /* 0x0000000e13057c24 */ /* 0x000fe4000f8e02ff */
[----:B------:R-:W-:Y:S01]  /*1580*/  IMAD.IADD R23, R23, 0x1, R10 ;  /* 0x0000000117177824 */ /* 0x000fe200078e020a */
[----:B------:R-:W-:Y:S01]  /*1590*/  LEA.HI.X R175, R12, UR5, R15, 0x1, P0 ;  /* 0x000000050caf7c11 */ /* 0x000fe200080f0c0f */
[C---:B------:R-:W-:Y:S01]  /*15a0*/  IMAD R5, R18.reuse, UR15, R5 ;  /* 0x0000000f12057c24 */ /* 0x040fe2000f8e0205 */
[----:B------:R-:W-:Y:S01]  /*15b0*/  UMOV UR5, 0x400 ;  /* 0x0000040000057882 */ /* 0x000fe20000000000 */
[----:B------:R-:W-:Y:S01]  /*15c0*/  IMAD.WIDE.U32 R18, R18, UR14, R22 ;  /* 0x0000000e12127c25 */ /* 0x000fe2000f8e0016 */
[----:B-1----:R-:W-:Y:S02]  /*15d0*/  ULEA UR5, UR20, UR5, 0x18 ;  /* 0x0000000514057291 */ /* 0x002fe4000f8ec03f */
[----:B------:R-:W-:Y:S01]  /*15e0*/  USHF.L.U32 UR20, UR6, 0x5, URZ ;  /* 0x0000000506147899 */ /* 0x000fe2000800063f */
[----:B------:R-:W-:Y:S01]  /*15f0*/  IMAD.IADD R5, R19, 0x1, R5 ;  /* 0x0000000113057824 */ /* 0x000fe200078e0205 */
[C---:B------:R-:W-:Y:S01]  /*1600*/  LEA R10, P0, R18.reuse, UR12, 0x1 ;  /* 0x0000000c120a7c11 */ /* 0x040fe2000f8008ff */
[----:B------:R-:W-:Y:S01]  /*1610*/  IMAD.SHL.U32 R17, R17, 0x8, RZ ;  /* 0x0000000811117824 */ /* 0x000fe200078e00ff */
[----:B------:R-:W-:Y:S01]  /*1620*/  USHF.L.U64.HI UR15, UR14, 0x5, UR15 ;  /* 0x000000050e0f7899 */ /* 0x000fe2000801020f */
[----:B------:R-:W-:Y:S01]  /*1630*/  IMAD.IADD R76, R11, 0x1, -R76 ;  /* 0x000000010b4c7824 */ /* 0x000fe200078e0a4c */
[----:B------:R-:W-:Y:S01]  /*1640*/  USHF.L.U64.HI UR14, UR6, 0x5, UR7 ;  /* 0x00000005060e7899 */ /* 0x000fe20008010207 */
[----:B------:R-:W-:Y:S01]  /*1650*/  LEA.HI.X R11, R18, UR13, R5, 0x1, P0 ;  /* 0x0000000d120b7c11 */ /* 0x000fe200080f0c05 */
[----:B------:R-:W-:Y:S01]  /*1660*/  IMAD.IADD R21, R21, 0x1, R7 ;  /* 0x0000000115157824 */ /* 0x000fe200078e0207 */
[----:B------:R-:W-:Y:S01]  /*1670*/  LOP3.LUT R16, R16, 0x7ffffe00, R17, 0xf8, !PT ;  /* 0x7ffffe0010107812 */ /* 0x000fe200078ef811 */
[----:B------:R-:W-:Y:S01]  /*1680*/  IMAD R7, R0, UR10, RZ ;  /* 0x0000000a00077c24 */ /* 0x000fe2000f8e02ff */
[----:B------:R-:W-:Y:S01]  /*1690*/  IADD3 R12, P0, R174, UR20, RZ ;  /* 0x00000014ae0c7c10 */ /* 0x000fe2000ff1e0ff */
[----:B------:R-:W-:Y:S01]  /*16a0*/  IMAD.SHL.U32 R5, R77, 0x40, RZ ;  /* 0x000000404d057824 */ /* 0x000fe200078e00ff */
[----:B------:R-:W-:Y:S01]  /*16b0*/  LEA R177, R16, UR5, 0x1 ;  /* 0x0000000510b17c11 */ /* 0x000fe2000f8e08ff */
[C---:B------:R-:W-:Y:S01]  /*16c0*/  IMAD R0, R8.reuse, UR11, R7 ;  /* 0x0000000b08007c24 */ /* 0x040fe2000f8e0207 */
[----:B------:R-:W-:Y:S01]  /*16d0*/  IADD3.X R13, R175, UR14, RZ, P0, !PT ;  /* 0x0000000eaf0d7c10 */ /* 0x000fe200087fe4ff */
[----:B------:R-:W-:Y:S01]  /*16e0*/  IMAD.WIDE.U32 R8, R8, UR10, R20 ;  /* 0x0000000a08087c25 */ /* 0x000fe2000f8e0014 */
[----:B------:R-:W-:Y:S01]  /*16f0*/  IADD3 R16, P0, R12, UR20, RZ ;  /* 0x000000140c107c10 */ /* 0x000fe2000ff1e0ff */
[----:B------:R-:W-:Y:S01]  /*1700*/  @!PT LDS RZ, [RZ] ;  /* 0x00000000fffff984 */ /* 0x000fe20000000800 */
[----:B------:R-:W-:Y:S01]  /*1710*/  @!PT LDS RZ, [RZ] ;  /* 0x00000000fffff984 */ /* 0x000fe20000000800 */
[----:B------:R-:W-:Y:S01]  /*1720*/  @!PT LDS RZ, [RZ] ;  /* 0x00000000fffff984 */ /* 0x000fe20000000800 */
[----:B------:R1:W-:Y:S01]  /*1730*/  LDGSTS.E.BYPASS.LTC128B.128 [R177], desc[UR18][R10.64] ;  /* 0x000000000ab17fae */ /* 0x0003e2000b901d52 */
[----:B------:R-:W-:Y:S01]  /*1740*/  IADD3 R14, P1, R10, UR4, RZ ;  /* 0x000000040a0e7c10 */ /* 0x000fe2000ff3e0ff */
[----:B------:R-:W-:Y:S01]  /*1750*/  ULDC.64 UR12, c[0x0][0x220] ;  /* 0x00008800000c7ab9 */ /* 0x000fe20000000a00 */
[----:B------:R-:W-:Y:S01]  /*1760*/  IADD3.X R17, R13, UR14, RZ, P0, !PT ;  /* 0x0000000e0d117c10 */ /* 0x000fe200087fe4ff */
[----:B------:R-:W-:Y:S01]  /*1770*/  IMAD.IADD R171, R9, 0x1, R0 ;  /* 0x0000000109ab7824 */ /* 0x000fe200078e0200 */
[----:B------:R-:W-:Y:S01]  /*1780*/  IADD3 R22, P0, R16, UR20, RZ ;  /* 0x0000001410167c10 */ /* 0x000fe2000ff1e0ff */
[----:B------:R-:W-:Y:S01]  /*1790*/  USHF.L.U64.HI UR11, UR10, 0x5, UR11 ;  /* 0x000000050a0b7899 */ /* 0x000fe2000801020b */
[----:B------:R-:W-:Y:S01]  /*17a0*/  IADD3.X R15, R11, UR15, RZ, P1, !PT ;  /* 0x0000000f0b0f7c10 */ /* 0x000fe20008ffe4ff */
[----:B------:R-:W-:Y:S01]  /*17b0*/  IMAD.SHL.U32 R0, R2, 0x8, RZ ;  /* 0x0000000802007824 */ /* 0x000fe200078e00ff */
[----:B------:R-:W-:Y:S01]  /*17c0*/  IADD3.X R23, R17, UR14, RZ, P0, !PT ;  /* 0x0000000e11177c10 */ /* 0x000fe200087fe4ff */
[----:B------:R-:W-:Y:S01]  /*17d0*/  IMAD.SHL.U32 R130, R6, 0x40, RZ ;  /* 0x0000004006827824 */ /* 0x000fe200078e00ff */
[----:B------:R-:W-:Y:S01]  /*17e0*/  IADD3 R20, P1, R14, UR4, RZ ;  /* 0x000000040e147c10 */ /* 0x000fe2000ff3e0ff */
[----:B------:R2:W-:Y:S01]  /*17f0*/  LDGSTS.E.BYPASS.LTC128B.128 [R177+0x800], desc[UR18][R14.64] ;  /* 0x008000000eb17fae */ /* 0x0005e2000b901d52 */
[----:B------:R-:W-:Y:S01]  /*1800*/  LOP3.LUT R7, R5, 0x1c0, RZ, 0xc0, !PT ;  /* 0x000001c005077812 */ /* 0x000fe200078ec0ff */
[----:B------:R-:W-:Y:S01]  /*1810*/  IMAD.MOV.U32 R3, RZ, RZ, 0x20 ;  /* 0x00000020ff037424 */ /* 0x000fe200078e00ff */
[----:B------:R-:W-:-:S02]  /*1820*/  IADD3.X R21, R15, UR15, RZ, P1, !PT ;  /* 0x0000000f0f157c10 */ /* 0x000fc40008ffe4ff */
[----:B------:R-:W-:Y:S01]  /*1830*/  IADD3 R18, P1, R20, UR4, RZ ;  /* 0x0000000414127c10 */ /* 0x000fe2000ff3e0ff */
[----:B------:R-:W-:Y:S01]  /*1840*/  UIADD3 UR4, UR5, 0x2000, URZ ;  /* 0x0000200005047890 */ /* 0x000fe2000fffe03f */
[----:B------:R-:W-:Y:S01]  /*1850*/  LOP3.LUT R5, R7, 0x8, R4, 0xf8, !PT ;  /* 0x0000000807057812 */ /* 0x000fe200078ef804 */
[----:B------:R-:W-:Y:S01]  /*1860*/  LDGSTS.E.BYPASS.LTC128B.128 [R177+0x1000], desc[UR18][R20.64] ;  /* 0x0100000014b17fae */ /* 0x000fe2000b901d52 */
[----:B------:R-:W-:Y:S01]  /*1870*/  IADD3.X R19, R21, UR15, RZ, P1, !PT ;  /* 0x0000000f15137c10 */ /* 0x000fe20008ffe4ff */
[----:B------:R-:W-:Y:S01]  /*1880*/  USHF.L.U32 UR15, UR10, 0x5, URZ ;  /* 0x000000050a0f7899 */ /* 0x000fe2000800063f */
[----:B------:R-:W-:Y:S01]  /*1890*/  SHF.R.U32.HI R4, RZ, 0x3, R7 ;  /* 0x00000003ff047819 */ /* 0x000fe20000011607 */
[----:B------:R-:W-:Y:S01]  /*18a0*/  IMAD.SHL.U32 R7, R76, 0x40, RZ ;  /* 0x000000404c077824 */ /* 0x000fe200078e00ff */
[----:B------:R-:W-:Y:S01]  /*18b0*/  LOP3.LUT R130, R130, 0xfffffe00, RZ, 0xc0, !PT ;  /* 0xfffffe0082827812 */ /* 0x000fe200078ec0ff */
[----:B------:R3:W-:Y:S01]  /*18c0*/  LDGSTS.E.BYPASS.LTC128B.128 [R177+0x1800], desc[UR18][R18.64] ;  /* 0x0180000012b17fae */ /* 0x0007e2000b901d52 */
[----:B-1----:R-:W-:-:S02]  /*18d0*/  IADD3 R10, P0, R22, UR20, RZ ;  /* 0x00000014160a7c10 */ /* 0x002fc4000ff1e0ff */
[----:B------:R-:W-:Y:S01]  /*18e0*/  LOP3.LUT R5, R5, R4, RZ, 0x3c, !PT ;  /* 0x0000000405057212 */ /* 0x000fe200078e3cff */
[----:B------:R-:W-:Y:S01]  /*18f0*/  LDGSTS.E.BYPASS.LTC128B.128 [R177+0x2000], desc[UR18][R174.64] ;  /* 0x02000000aeb17fae */ /* 0x000fe2000b901d52 */
[----:B------:R-:W-:Y:S02]  /*1900*/  IADD3.X R11, R23, UR14, RZ, P0, !PT ;  /* 0x0000000e170b7c10 */ /* 0x000fe400087fe4ff */
[----:B------:R-:W-:Y:S01]  /*1910*/  LOP3.LUT R7, R7, 0x1c0, RZ, 0xc0, !PT ;  /* 0x000001c007077812 */ /* 0x000fe200078ec0ff */
[----:B------:R-:W-:Y:S01]  /*1920*/  LDGSTS.E.BYPASS.LTC128B.128 [R177+0x2800], desc[UR18][R12.64] ;  /* 0x028000000cb17fae */ /* 0x000fe2000b901d52 */
[----:B------:R-:W-:Y:S01]  /*1930*/  IMAD R2, R2, 0x200, R5 ;  /* 0x0000020002027824 */ /* 0x000fe200078e0205 */
[----:B------:R-:W-:Y:S02]  /*1940*/  LOP3.LUT P1, RZ, R76, 0x2, RZ, 0xc0, !PT ;  /* 0x000000024cff7812 */ /* 0x000fe4000782c0ff */
[----:B------:R1:W-:Y:S01]  /*1950*/  LDGSTS.E.BYPASS.LTC128B.128 [R177+0x3000], desc[UR18][R16.64] ;  /* 0x0300000010b17fae */ /* 0x0003e2000b901d52 */
[----:B--2---:R-:W-:-:S02]  /*1960*/  IADD3 R14, P0, R10, UR20, RZ ;  /* 0x000000140a0e7c10 */ /* 0x004fc4000ff1e0ff */
[----:B------:R-:W-:Y:S01]  /*1970*/  LOP3.LUT R0, R7, 0x8, R0, 0xf8, !PT ;  /* 0x0000000807007812 */ /* 0x000fe200078ef800 */
[----:B------:R-:W-:Y:S01]  /*1980*/  LDGSTS.E.BYPASS.LTC128B.128 [R177+0x3800], desc[UR18][R22.64] ;  /* 0x0380000016b17fae */ /* 0x000fe2000b901d52 */
[----:B------:R-:W-:Y:S02]  /*1990*/  IADD3.X R15, R11, UR14, RZ, P0, !PT ;  /* 0x0000000e0b0f7c10 */ /* 0x000fe400087fe4ff */
[----:B------:R-:W-:Y:S01]  /*19a0*/  IADD3 R24, P0, R14, UR20, RZ ;  /* 0x000000140e187c10 */ /* 0x000fe2000ff1e0ff */
[----:B------:R-:W-:Y:S01]  /*19b0*/  LDGSTS.E.BYPASS.LTC128B.128 [R177+0x4000], desc[UR18][R10.64] ;  /* 0x040000000ab17fae */ /* 0x000fe2000b901d52 */
[----:B------:R-:W-:Y:S02]  /*19c0*/  SHF.R.U32.HI R129, RZ, 0x3, R7 ;  /* 0x00000003ff817819 */ /* 0x000fe40000011607 */
[----:B------:R-:W-:Y:S01]  /*19d0*/  IADD3.X R25, R15, UR14, RZ, P0, !PT ;  /* 0x0000000e0f197c10 */ /* 0x000fe200087fe4ff */
[----:B------:R2:W-:Y:S01]  /*19e0*/  LDGSTS.E.BYPASS.LTC128B.128 [R177+0x4800], desc[UR18][R14.64] ;  /* 0x048000000eb17fae */ /* 0x0005e2000b901d52 */
[----:B------:R-:W-:-:S02]  /*19f0*/  LOP3.LUT R129, R0, R129, RZ, 0x3c, !PT ;  /* 0x0000008100817212 */ /* 0x000fc400078e3cff */
[----:B---3--:R-:W-:Y:S01]  /*1a00*/  IADD3 R18, P0, R24, UR20, RZ ;  /* 0x0000001418127c10 */ /* 0x008fe2000ff1e0ff */
[----:B------:R-:W-:Y:S01]  /*1a10*/  LDGSTS.E.BYPASS.LTC128B.128 [R177+0x5000], desc[UR18][R24.64] ;  /* 0x0500000018b17fae */ /* 0x000fe2000b901d52 */
[----:B------:R-:W-:Y:S02]  /*1a20*/  LEA R169, R2, UR4, 0x1 ;  /* 0x0000000402a97c11 */ /* 0x000fe4000f8e08ff */
[----:B------:R-:W-:Y:S02]  /*1a30*/  IADD3.X R19, R25, UR14, RZ, P0, !PT ;  /* 0x0000000e19137c10 */ /* 0x000fe400087fe4ff */
[C---:B------:R-:W-:Y:S01]  /*1a40*/  LEA R172, P0, R8.reuse, UR12, 0x1 ;  /* 0x0000000c08ac7c11 */ /* 0x040fe2000f8008ff */
[----:B------:R-:W-:Y:S02]  /*1a50*/  VIADD R165, R169, 0x40 ;  /* 0x00000040a9a57836 */ /* 0x000fe40000000000 */
[----:B------:R-:W-:Y:S01]  /*1a60*/  LDGSTS.E.BYPASS.LTC128B.128 [R177+0x5800], desc[UR18][R18.64] ;  /* 0x0580000012b17fae */ /* 0x000fe2000b901d52 */
[----:B------:R-:W-:Y:S01]  /*1a70*/  LEA.HI.X R171, R8, UR13, R171, 0x1, P0 ;  /* 0x0000000d08ab7c11 */ /* 0x000fe200080f0cab */
[----:B------:R-:W-:Y:S01]  /*1a80*/  IMAD.MOV.U32 R170, RZ, RZ, R172 ;  /* 0x000000ffffaa7224 */ /* 0x000fe200078e00ac */
[----:B------:R-:W-:Y:S01]  /*1a90*/  IADD3 R4, P0, R172, UR15, RZ ;  /* 0x0000000fac047c10 */ /* 0x000fe2000ff1e0ff */
[----:B------:R-:W0:Y:S01]  /*1aa0*/  LDGDEPBAR ;  /* 0x00000000000079af */ /* 0x000e220000000000 */
[----:B-1----:R-:W-:-:S02]  /*1ab0*/  LEA R16, R2, UR5, 0x1 ;  /* 0x0000000502107c11 */ /* 0x002fc4000f8e08ff */
[----:B------:R-:W-:Y:S02]  /*1ac0*/  IADD3.X R5, R171, UR11, RZ, P0, !PT ;  /* 0x0000000bab057c10 */ /* 0x000fe400087fe4ff */
[----:B--2---:R-:W-:-:S04]  /*1ad0*/  IADD3 R14, P0, R4, UR15, RZ ;  /* 0x0000000f040e7c10 */ /* 0x004fc8000ff1e0ff */
[----:B------:R-:W-:Y:S02]  /*1ae0*/  IADD3.X R15, R5, UR11, RZ, P0, !PT ;  /* 0x0000000b050f7c10 */ /* 0x000fe400087fe4ff */
[----:B------:R-:W-:-:S04]  /*1af0*/  IADD3 R12, P0, R14, UR15, RZ ;  /* 0x0000000f0e0c7c10 */ /* 0x000fc8000ff1e0ff */
[----:B------:R-:W-:Y:S02]  /*1b00*/  IADD3.X R13, R15, UR11, RZ, P0, !PT ;  /* 0x0000000b0f0d7c10 */ /* 0x000fe400087fe4ff */
[----:B------:R-:W-:Y:S01]  /*1b10*/  IADD3 R10, P0, R12, UR15, RZ ;  /* 0x0000000f0c0a7c10 */ /* 0x000fe2000ff1e0ff */
[----:B------:R-:W-:-:S04]  /*1b20*/  DEPBAR.LE SB0, 0x0 ;  /* 0x000080000000791a */ /* 0x000fc80000000000 */
[----:B------:R-:W-:Y:S01]  /*1b30*/  BAR.SYNC.DEFER_BLOCKING 0x0 ;  /* 0x0000000000007b1d */ /* 0x000fe20000010000 */
[----:B------:R-:W-:Y:S02]  /*1b40*/  IADD3.X R11, R13, UR11, RZ, P0, !PT ;  /* 0x0000000b0d0b7c10 */ /* 0x000fe400087fe4ff */
[----:B------:R-:W-:-:S04]  /*1b50*/  IADD3 R8, P0, R10, UR15, RZ ;  /* 0x0000000f0a087c10 */ /* 0x000fc8000ff1e0ff */
[----:B------:R-:W-:Y:S02]  /*1b60*/  IADD3.X R9, R11, UR11, RZ, P0, !PT ;  /* 0x0000000b0b097c10 */ /* 0x000fe400087fe4ff */
[----:B------:R-:W-:-:S04]  /*1b70*/  IADD3 R6, P0, R8, UR15, RZ ;  /* 0x0000000f08067c10 */ /* 0x000fc8000ff1e0ff */
[----:B------:R-:W-:Y:S01]  /*1b80*/  IADD3.X R7, R9, UR11, RZ, P0, !PT ;  /* 0x0000000b09077c10 */ /* 0x000fe200087fe4ff */
[----:B------:R-:W-:Y:S01]  /*1b90*/  @!PT LDS RZ, [RZ] ;  /* 0x00000000fffff984 */ /* 0x000fe20000000800 */
[----:B------:R-:W-:Y:S01]  /*1ba0*/  @!PT LDS RZ, [RZ] ;  /* 0x00000000fffff984 */ /* 0x000fe20000000800 */
[----:B------:R-:W-:Y:S01]  /*1bb0*/  @!PT LDS RZ, [RZ] ;  /* 0x00000000fffff984 */ /* 0x000fe20000000800 */
[----:B------:R1:W-:Y:S04]  /*1bc0*/  LDGSTS.E.BYPASS.LTC128B.128 [R177+0x6000], desc[UR18][R170.64] ;  /* 0x06000000aab17fae */ /* 0x0003e8000b901d52 */
[----:B------:R2:W-:Y:S04]  /*1bd0*/  LDGSTS.E.BYPASS.LTC128B.128 [R177+0x6800], desc[UR18][R4.64] ;  /* 0x0680000004b17fae */ /* 0x0005e8000b901d52 */
[----:B------:R-:W-:Y:S04]  /*1be0*/  LDGSTS.E.BYPASS.LTC128B.128 [R177+0x7000], desc[UR18][R14.64] ;  /* 0x070000000eb17fae */ /* 0x000fe8000b901d52 */
[----:B------:R3:W-:Y:S04]  /*1bf0*/  LDGSTS.E.BYPASS.LTC128B.128 [R177+0x7800], desc[UR18][R12.64] ;  /* 0x078000000cb17fae */ /* 0x0007e8000b901d52 */
[----:B------:R-:W-:Y:S04]  /*1c00*/  LDGSTS.E.BYPASS.LTC128B.128 [R177+0x8000], desc[UR18][R10.64] ;  /* 0x080000000ab17fae */ /* 0x000fe8000b901d52 */
[----:B------:R-:W-:Y:S04]  /*1c10*/  LDGSTS.E.BYPASS.LTC128B.128 [R177+0x8800], desc[UR18][R8.64] ;  /* 0x0880000008b17fae */ /* 0x000fe8000b901d52 */
[----:B------:R-:W-:Y:S01]  /*1c20*/  LDGSTS.E.BYPASS.LTC128B.128 [R177+0x9000], desc[UR18][R6.64] ;  /* 0x0900000006b17fae */ /* 0x000fe2000b901d52 */
[----:B-1----:R-:W-:Y:S01]  /*1c30*/  IMAD R170, R133, 0x400, R130 ;  /* 0x0000040085aa7824 */ /* 0x002fe200078e0282 */
[----:B--2---:R-:W-:-:S03]  /*1c40*/  IADD3 R4, P0, R6, UR15, RZ ;  /* 0x0000000f06047c10 */ /* 0x004fc6000ff1e0ff */
[----:B------:R-:W-:Y:S01]  /*1c50*/  IMAD.IADD R170, R170, 0x1, R129 ;  /* 0x00000001aaaa7824 */ /* 0x000fe200078e0281 */
[----:B------:R-:W-:-:S04]  /*1c60*/  IADD3.X R5, R7, UR11, RZ, P0, !PT ;  /* 0x0000000b07057c10 */ /* 0x000fc800087fe4ff */
[----:B------:R-:W-:Y:S02]  /*1c70*/  LEA R170, R170, UR5, 0x1 ;  /* 0x00000005aaaa7c11 */ /* 0x000fe4000f8e08ff */
[----:B------:R-:W-:Y:S01]  /*1c80*/  LOP3.LUT P0, RZ, R77, 0x2, RZ, 0xc0, !PT ;  /* 0x000000024dff7812 */ /* 0x000fe2000780c0ff */
[----:B------:R1:W-:Y:S03]  /*1c90*/  LDGSTS.E.BYPASS.LTC128B.128 [R177+0x9800], desc[UR18][R4.64] ;  /* 0x0980000004b17fae */ /* 0x0003e6000b901d52 */
[C---:B------:R-:W-:Y:S01]  /*1ca0*/  SEL R0, R3.reuse, 0xffffffe0, !P0 ;  /* 0xffffffe003007807 */ /* 0x040fe20004000000 */
[----:B------:R-:W-:Y:S01]  /*1cb0*/  LDSM.16.M88.4 R100, [R170] ;  /* 0x00000000aa64783b */ /* 0x000fe20000000200 */
[----:B------:R-:W-:Y:S02]  /*1cc0*/  SEL R3, R3, 0xffffffe0, !P1 ;  /* 0xffffffe003037807 */ /* 0x000fe40004800000 */
[----:B------:R-:W-:Y:S01]  /*1cd0*/  LOP3.LUT P0, RZ, R77, 0x4, RZ, 0xc0, !PT ;  /* 0x000000044dff7812 */ /* 0x000fe2000780c0ff */
[----:B------:R-:W2:Y:S01]  /*1ce0*/  LDSM.16.M88.4 R56, [R16+0x2800] ;  /* 0x002800001038783b */ /* 0x000ea20000000200 */
[C---:B------:R-:W-:Y:S01]  /*1cf0*/  IMAD.IADD R167, R169.reuse, 0x1, R0 ;  /* 0x00000001a9a77824 */ /* 0x040fe200078e0200 */
[----:B------:R-:W-:Y:S01]  /*1d00*/  LOP3.LUT P1, RZ, R76, 0x4, RZ, 0xc0, !PT ;  /* 0x000000044cff7812 */ /* 0x000fe2000782c0ff */
[----:B------:R-:W-:Y:S01]  /*1d10*/  IMAD.IADD R168, R170, 0x1, R3 ;  /* 0x00000001aaa87824 */ /* 0x000fe200078e0203 */
[----:B------:R-:W4:Y:S04]  /*1d20*/  LDSM.16.M88.4 R64, [R16+0x2000] ;  /* 0x002000001040783b */ /* 0x000f280000000200 */
[----:B------:R-:W5:Y:S04]  /*1d30*/  LDSM.16.M88.4 R48, [R16+0x3000] ;  /* 0x003000001030783b */ /* 0x000f680000000200 */
[----:B------:R-:W5:Y:S01]  /*1d40*/  LDSM.16.M88.4 R40, [R16+0x3800] ;  /* 0x003800001028783b */ /* 0x000f620000000200 */
[----:B------:R-:W-:-:S03]  /*1d50*/  @P0 VIADD R165, R169, 0xffffffc0 ;  /* 0xffffffc0a9a50836 */ /* 0x000fc60000000000 */
[----:B------:R-:W5:Y:S01]  /*1d60*/  LDSM.16.M88.4 R32, [R16+0x4000] ;  /* 0x004000001020783b */ /* 0x000f620000000200 */
[----:B------:R-:W-:Y:S02]  /*1d70*/  IMAD.IADD R152, R0, 0x1, R165 ;  /* 0x0000000100987824 */ /* 0x000fe400078e02a5 */
[C---:B------:R-:W-:Y:S01]  /*1d80*/  VIADD R159, R165.reuse, 0x800 ;  /* 0x00000800a59f7836 */ /* 0x040fe20000000000 */
[----:B------:R-:W5:Y:S01]  /*1d90*/  LDSM.16.M88.4 R24, [R16+0x4800] ;  /* 0x004800001018783b */ /* 0x000f620000000200 */
[C---:B------:R-:W-:Y:S02]  /*1da0*/  VIADD R158, R165.reuse, 0x1000 ;  /* 0x00001000a59e7836 */ /* 0x040fe40000000000 */
[C---:B------:R-:W-:Y:S01]  /*1db0*/  VIADD R157, R165.reuse, 0x1800 ;  /* 0x00001800a59d7836 */ /* 0x040fe20000000000 */
[----:B------:R-:W5:Y:S01]  /*1dc0*/  LDSM.16.M88.4 R108, [R16+0x5000] ;  /* 0x00500000106c783b */ /* 0x000f620000000200 */
[C---:B------:R-:W-:Y:S02]  /*1dd0*/  VIADD R156, R165.reuse, 0x2000 ;  /* 0x00002000a59c7836 */ /* 0x040fe40000000000 */
[C---:B------:R-:W-:Y:S01]  /*1de0*/  VIADD R155, R165.reuse, 0x2800 ;  /* 0x00002800a59b7836 */ /* 0x040fe20000000000 */
[----:B---3--:R-:W3:Y:S01]  /*1df0*/  LDSM.16.M88.4 R12, [R16+0x5800] ;  /* 0x00580000100c783b */ /* 0x008ee20000000200 */
[----:B------:R-:W-:-:S02]  /*1e00*/  VIADD R154, R165, 0x3000 ;  /* 0x00003000a59a7836 */ /* 0x000fc40000000000 */
[----:B------:R-:W-:Y:S01]  /*1e10*/  VIADD R153, R165, 0x3800 ;  /* 0x00003800a5997836 */ /* 0x000fe20000000000 */
[----:B------:R-:W-:Y:S04]  /*1e20*/  LDSM.16.M88.4 R116, [R168] ;  /* 0x00000000a874783b */ /* 0x000fe80000000200 */
[----:B-1----:R-:W1:Y:S04]  /*1e30*/  LDSM.16.M88.4 R4, [R167+0x800] ;  /* 0x00080000a704783b */ /* 0x002e680000000200 */
[----:B------:R-:W1:Y:S01]  /*1e40*/  LDSM.16.M88.4 R8, [R167] ;  /* 0x00000000a708783b */ /* 0x000e620000000200 */
[C---:B--2---:R-:W-:Y:S03]  /*1e50*/  HMMA.16816.F32 R60, R100.reuse, R56, RZ ;  /* 0x00000038643c723c */ /* 0x044fe600000018ff */
[----:B------:R-:W2:Y:S03]  /*1e60*/  LDSM.16.M88.4 R72, [R167+0x1000] ;  /* 0x00100000a748783b */ /* 0x000ea60000000200 */
[C---:B----4-:R-:W-:Y:S01]  /*1e70*/  HMMA.16816.F32 R68, R100.reuse, R64, RZ ;  /* 0x000000406444723c */ /* 0x050fe200000018ff */
[----:B------:R-:W4:Y:S04]  /*1e80*/  LDSM.16.M88.4 R16, [R167+0x2000] ;  /* 0x00200000a710783b */ /* 0x000f280000000200 */
[----:B------:R-:W-:Y:S01]  /*1e90*/  LDSM.16.M88.4 R20, [R167+0x1800] ;  /* 0x00180000a714783b */ /* 0x000fe20000000200 */
[C---:B-----5:R-:W-:Y:S03]  /*1ea0*/  HMMA.16816.F32 R52, R100.reuse, R48, RZ ;  /* 0x000000306434723c */ /* 0x060fe600000018ff */
[----:B------:R-:W-:Y:S03]  /*1eb0*/  LDSM.16.M88.4 R124, [R167+0x3000] ;  /* 0x00300000a77c783b */ /* 0x000fe60000000200 */
[C---:B------:R-:W-:Y:S01]  /*1ec0*/  HMMA.16816.F32 R44, R100.reuse, R40, RZ ;  /* 0x00000028642c723c */ /* 0x040fe200000018ff */
[----:B------:R-:W-:Y:S04]  /*1ed0*/  LDSM.16.M88.4 R76, [R165+0x2800] ;  /* 0x00280000a54c783b */ /* 0x000fe80000000200 */
[----:B------:R-:W-:Y:S01]  /*1ee0*/  LDSM.16.M88.4 R112, [R167+0x3800] ;  /* 0x00380000a770783b */ /* 0x000fe20000000200 */
[C---:B------:R-:W-:Y:S03]  /*1ef0*/  HMMA.16816.F32 R36, R100.reuse, R32, RZ ;  /* 0x000000206424723c */ /* 0x040fe600000018ff */
[----:B------:R-:W-:Y:S03]  /*1f00*/  LDSM.16.M88.4 R96, [R165] ;  /* 0x00000000a560783b */ /* 0x000fe60000000200 */
        /* <DEDUP_REMOVED lines=16> */
[----:B------:R-:W3:Y:S05]  /*2010*/  LDSM.16.M88.4 R12, [R167+0x2800] ;  /* 0x00280000a70c783b */ /* 0x000eea0000000200 */
[C---:B-1----:R-:W-:Y:S06]  /*2020*/  HMMA.16816.F32 R60, R116.reuse, R4, R60 ;  /* 0x00000004743c723c */ /* 0x042fec000000183c */
[----:B------:R-:W-:Y:S01]  /*2030*/  HMMA.16816.F32 R68, R116, R8, R68 ;  /* 0x000000087444723c */ /* 0x000fe20000001844 */
[----:B------:R-:W-:Y:S01]  /*2040*/  IMAD.MOV.U32 R4, RZ, RZ, 0x40 ;  /* 0x00000040ff047424 */ /* 0x000fe200078e00ff */
[----:B------:R-:W-:-:S04]  /*2050*/  LOP3.LUT R5, R134, 0xffffffe0, RZ, 0xc0, !PT ;  /* 0xffffffe086057812 */ /* 0x000fc800078ec0ff */
[----:B------:R-:W-:Y:S01]  /*2060*/  SEL R4, R4, 0xffffffc0, !P1 ;  /* 0xffffffc004047807 */ /* 0x000fe20004800000 */
[----:B------:R-:W-:Y:S01]  /*2070*/  HMMA.16816.F32 R64, R116, R10, R64 ;  /* 0x0000000a7440723c */ /* 0x000fe20000001840 */
[----:B------:R-:W-:-:S03]  /*2080*/  IMAD.IADD R0, R132, 0x1, -R5 ;  /* 0x0000000184007824 */ /* 0x000fc600078e0a05 */
[----:B------:R-:W-:Y:S02]  /*2090*/  IMAD.IADD R166, R170, 0x1, R4 ;  /* 0x00000001aaa67824 */ /* 0x000fe400078e0204 */
[C---:B--2---:R-:W-:Y:S01]  /*20a0*/  HMMA.16816.F32 R52, R116.reuse, R72, R52 ;  /* 0x000000487434723c */ /* 0x044fe20000001834 */
[----:B------:R-:W-:Y:S01]  /*20b0*/  SHF.R.S32.HI R5, RZ, 0x1f, R0 ;  /* 0x0000001fff057819 */ /* 0x000fe20000011400 */
[----:B------:R-:W-:Y:S01]  /*20c0*/  IMAD.IADD R164, R3, 0x1, R166 ;  /* 0x0000000103a47824 */ /* 0x000fe200078e02a6 */
[----:B------:R-:W1:Y:S02]  /*20d0*/  LDSM.16.M88.4 R8, [R166] ;  /* 0x00000000a608783b */ /* 0x000e640000000200 */
[----:B------:R-:W-:Y:S01]  /*20e0*/  LEA.HI R5, R5, R0, RZ, 0x2 ;  /* 0x0000000005057211 */ /* 0x000fe200078f10ff */
[----:B------:R-:W-:Y:S01]  /*20f0*/  HMMA.16816.F32 R48, R116, R74, R48 ;  /* 0x0000004a7430723c */ /* 0x000fe20000001830 */
[----:B------:R-:W2:Y:S01]  /*2100*/  LDSM.16.M88.4 R72, [R165+0x3000] ;  /* 0x00300000a548783b */ /* 0x000ea20000000200 */
[----:B------:R-:W-:Y:S01]  /*2110*/  IMAD.SHL.U32 R0, R128, 0x80, RZ ;  /* 0x0000008080007824 */ /* 0x000fe200078e00ff */
[----:B------:R-:W-:Y:S01]  /*2120*/  SHF.R.S32.HI R176, RZ, 0x2, R5 ;  /* 0x00000002ffb07819 */ /* 0x000fe20000011405 */
[----:B------:R-:W-:-:S02]  /*2130*/  IMAD.SHL.U32 R5, R132, 0x2, RZ ;  /* 0x0000000284057824 */ /* 0x000fc400078e00ff */
[----:B----4-:R-:W-:Y:S03]  /*2140*/  HMMA.16816.F32 R36, R116, R16, R36 ;  /* 0x000000107424723c */ /* 0x010fe60000001824 */
[----:B------:R-:W-:-:S03]  /*2150*/  LOP3.LUT R5, R0, 0x6, R5, 0xf8, !PT ;  /* 0x0000000600057812 */ /* 0x000fc600078ef805 */
[C---:B---3--:R-:W-:Y:S06]  /*2160*/  HMMA.16816.F32 R28, R116.reuse, R12, R28 ;  /* 0x0000000c741c723c */ /* 0x048fec000000181c */
[C---:B------:R-:W-:Y:S01]  /*2170*/  HMMA.16816.F32 R24, R116.reuse, R14, R24 ;  /* 0x0000000e7418723c */ /* 0x040fe20000001818 */
[----:B------:R-:W-:Y:S05]  /*2180*/  LDSM.16.M88.4 R12, [R164] ;  /* 0x00000000a40c783b */ /* 0x000fea0000000200 */
[C---:B------:R-:W-:Y:S01]  /*2190*/  HMMA.16816.F32 R32, R116.reuse, R18, R32 ;  /* 0x000000127420723c */ /* 0x040fe20000001820 */
[----:B------:R-:W3:Y:S05]  /*21a0*/  LDSM.16.M88.4 R16, [R165+0x3800] ;  /* 0x00380000a510783b */ /* 0x000eea0000000200 */
[C---:B------:R-:W-:Y:S06]  /*21b0*/  HMMA.16816.F32 R44, R116.reuse, R20, R44 ;  /* 0x00000014742c723c */ /* 0x040fec000000182c */
[C---:B------:R-:W-:Y:S01]  /*21c0*/  HMMA.16816.F32 R40, R116.reuse, R22, R40 ;  /* 0x000000167428723c */ /* 0x040fe20000001828 */
[----:B------:R-:W4:Y:S05]  /*21d0*/  LDSM.16.M88.4 R20, [R152] ;  /* 0x000000009814783b */ /* 0x000f2a0000000200 */
[C---:B------:R-:W-:Y:S06]  /*21e0*/  HMMA.16816.F32 R120, R116.reuse, R124, R120 ;  /* 0x0000007c7478723c */ /* 0x040fec0000001878 */
[----:B------:R-:W-:Y:S06]  /*21f0*/  HMMA.16816.F32 R108, R116, R126, R108 ;  /* 0x0000007e746c723c */ /* 0x000fec000000186c */
[C---:B-1----:R-:W-:Y:S06]  /*2200*/  HMMA.16816.F32 R28, R8.reuse, R76, R28 ;  /* 0x0000004c081c723c */ /* 0x042fec000000181c */
[----:B------:R-:W-:Y:S01]  /*2210*/  HMMA.16816.F32 R24, R8, R78, R24 ;  /* 0x0000004e0818723c */ /* 0x000fe20000001818 */
[----:B------:R-:W1:Y:S05]  /*2220*/  LDSM.16.M88.4 R76, [R152+0x800] ;  /* 0x00080000984c783b */ /* 0x000e6a0000000200 */
[C---:B------:R-:W-:Y:S06]  /*2230*/  HMMA.16816.F32 R56, R116.reuse, R6, R56 ;  /* 0x000000067438723c */ /* 0x040fec0000001838 */
[----:B------:R-:W-:Y:S01]  /*2240*/  HMMA.16816.F32 R104, R116, R112, R104 ;  /* 0x000000707468723c */ /* 0x000fe20000001868 */
[----:B------:R-:W-:Y:S01]  /*2250*/  IMAD R7, R133, 0x10, R136 ;  /* 0x0000001085077824 */ /* 0x000fe200078e0288 */
[----:B------:R-:W-:-:S04]  /*2260*/  SHF.R.S32.HI R6, RZ, 0x1f, R134 ;  /* 0x0000001fff067819 */ /* 0x000fc80000011486 */
[----:B------:R-:W-:Y:S01]  /*2270*/  HMMA.16816.F32 R100, R116, R114, R100 ;  /* 0x000000727464723c */ /* 0x000fe20000001864 */
[----:B------:R-:W-:Y:S01]  /*2280*/  IADD3 R2, R7, 0x1, R176 ;  /* 0x0000000107027810 */ /* 0x000fe20007ffe0b0 */
[----:B------:R-:W-:Y:S01]  /*2290*/  VIADD R7, R5, 0xffffff81 ;  /* 0xffffff8105077836 */ /* 0x000fe20000000000 */
[----:B------:R-:W-:Y:S02]  /*22a0*/  LEA.HI R6, R6, R133, RZ, 0x2 ;  /* 0x0000008506067211 */ /* 0x000fe400078f10ff */
[----:B------:R-:W-:Y:S01]  /*22b0*/  IADD3 R2, R131, -UR17, R2 ;  /* 0x8000001183027c10 */ /* 0x000fe2000fffe002 */
[----:B------:R-:W-:Y:S01]  /*22c0*/  HMMA.16816.F32 R68, R8, R96, R68 ;  /* 0x000000600844723c */ /* 0x000fe20000001844 */
[----:B------:R-:W-:-:S05]  /*22d0*/  LOP3.LUT R6, R6, 0xfffffffc, RZ, 0xc0, !PT ;  /* 0xfffffffc06067812 */ /* 0x000fca00078ec0ff */
[----:B------:R-:W-:Y:S01]  /*22e0*/  HMMA.16816.F32 R64, R8, R98, R64 ;  /* 0x000000620840723c */ /* 0x000fe20000001840 */
[----:B------:R-:W-:Y:S02]  /*22f0*/  IMAD.IADD R183, R133, 0x1, -R6 ;  /* 0x0000000185b77824 */ /* 0x000fe400078e0a06 */
[----:B------:R-:W-:-:S03]  /*2300*/  VIADD R6, R5, 0xffffff80 ;  /* 0xffffff8005067836 */ /* 0x000fc60000000000 */
        /* <DEDUP_REMOVED lines=13> */
[----:B------:R-:W3:Y:S01]  /*23e0*/  LDSM.16.M88.4 R8, [R152+0x1800] ;  /* 0x001800009808783b */ /* 0x000ee20000000200 */
[----:B------:R-:W-:-:S04]  /*23f0*/  VIADD R16, R2, UR16 ;  /* 0x0000001002107c36 */ /* 0x000fc80008000000 */
[C---:B----4-:R-:W-:Y:S01]  /*2400*/  HMMA.16816.F32 R68, R12.reuse, R20, R68 ;  /* 0x000000140c44723c */ /* 0x050fe20000001844 */
[C---:B------:R-:W-:Y:S02]  /*2410*/  VIMNMX R2, R16.reuse, R131, PT ;  /* 0x0000008310027248 */ /* 0x040fe40003fe0100 */
[----:B------:R-:W-:Y:S02]  /*2420*/  VIADDMNMX R131, R16, 0x8, R131, PT ;  /* 0x0000000810837846 */ /* 0x000fe40003800183 */
[CC--:B------:R-:W-:Y:S01]  /*2430*/  ISETP.GE.AND P4, PT, R6.reuse, R2.reuse, PT ;  /* 0x000000020600720c */ /* 0x0c0fe20003f86270 */
[C---:B------:R-:W-:Y:S01]  /*2440*/  HMMA.16816.F32 R64, R12.reuse, R22, R64 ;  /* 0x000000160c40723c */ /* 0x040fe20000001840 */
[-C--:B------:R-:W-:Y:S01]  /*2450*/  ISETP.GE.AND P3, PT, R6, R131.reuse, PT ;  /* 0x000000830600720c */ /* 0x080fe20003f66270 */
[----:B------:R-:W-:Y:S01]  /*2460*/  VIADD R6, R5, 0xffffff88 ;  /* 0xffffff8805067836 */ /* 0x000fe20000000000 */
[CC--:B------:R-:W-:Y:S01]  /*2470*/  ISETP.GE.AND P1, PT, R7.reuse, R2.reuse, PT ;  /* 0x000000020700720c */ /* 0x0c0fe20003f26270 */
[----:B------:R-:W4:Y:S01]  /*2480*/  LDSM.16.M88.4 R16, [R152+0x2000] ;  /* 0x002000009810783b */ /* 0x000f220000000200 */
[-C--:B------:R-:W-:Y:S01]  /*2490*/  ISETP.GE.AND P0, PT, R7, R131.reuse, PT ;  /* 0x000000830700720c */ /* 0x080fe20003f06270 */
[C---:B-1----:R-:W-:Y:S01]  /*24a0*/  HMMA.16816.F32 R60, R12.reuse, R76, R60 ;  /* 0x0000004c0c3c723c */ /* 0x042fe2000000183c */
[C---:B------:R-:W-:Y:S01]  /*24b0*/  VIADD R7, R5.reuse, 0xffffff89 ;  /* 0xffffff8905077836 */ /* 0x040fe20000000000 */
[C---:B------:R-:W-:Y:S01]  /*24c0*/  ISETP.GE.AND P5, PT, R6.reuse, R2, PT ;  /* 0x000000020600720c */ /* 0x040fe20003fa6270 */
[----:B------:R-:W1:Y:S01]  /*24d0*/  LDSM.16.M88.4 R20, [R152+0x2800] ;  /* 0x002800009814783b */ /* 0x000e620000000200 */
[----:B------:R-:W-:Y:S01]  /*24e0*/  ISETP.GE.AND P2, PT, R6, R131, PT ;  /* 0x000000830600720c */ /* 0x000fe20003f46270 */
[----:B------:R-:W-:Y:S01]  /*24f0*/  VIADD R6, R5, 0xffffff91 ;  /* 0xffffff9105067836 */ /* 0x000fe20000000000 */
[C---:B------:R-:W-:Y:S06]  /*2500*/  HMMA.16816.F32 R56, R12.reuse, R78, R56 ;  /* 0x0000004e0c38723c */ /* 0x040fec0000001838 */
[----:B------:R-:W-:Y:S01]  /*2510*/  FSEL R77, R68, -INF , !P4 ;  /* 0xff800000444d7808 */ /* 0x000fe20006000000 */
[----:B--2---:R-:W-:Y:S01]  /*2520*/  HMMA.16816.F32 R52, R12, R72, R52 ;  /* 0x000000480c34723c */ /* 0x004fe20000001834 */
[----:B------:R-:W-:-:S02]  /*2530*/  FSEL R70, R70, -INF , !P3 ;  /* 0xff80000046467808 */ /* 0x000fc40005800000 */
[CC--:B------:R-:W-:Y:S02]  /*2540*/  ISETP.GE.AND P4, PT, R7.reuse, R2.reuse, PT ;  /* 0x000000020700720c */ /* 0x0c0fe40003f86270 */
[----:B------:R-:W-:Y:S01]  /*2550*/  ISETP.GE.AND P3, PT, R7, R131, PT ;  /* 0x000000830700720c */ /* 0x000fe20003f66270 */
[----:B------:R-:W-:Y:S01]  /*2560*/  VIADD R7, R5, 0xffffff90 ;  /* 0xffffff9005077836 */ /* 0x000fe20000000000 */
[----:B------:R-:W-:Y:S01]  /*2570*/  FSEL R68, R71, -INF , !P0 ;  /* 0xff80000047447808 */ /* 0x000fe20004000000 */
[C---:B------:R-:W-:Y:S01]  /*2580*/  HMMA.16816.F32 R48, R12.reuse, R74, R48 ;  /* 0x0000004a0c30723c */ /* 0x040fe20000001830 */
[----:B------:R-:W-:Y:S02]  /*2590*/  FSEL R71, R64, -INF , !P5 ;  /* 0xff80000040477808 */ /* 0x000fe40006800000 */
[----:B------:R-:W-:Y:S02]  /*25a0*/  FSEL R76, R66, -INF , !P2 ;  /* 0xff800000424c7808 */ /* 0x000fe40005000000 */
[----:B------:R-:W-:Y:S01]  /*25b0*/  FSEL R69, R69, -INF , !P1 ;  /* 0xff80000045457808 */ /* 0x000fe20004800000 */
[----:B---3--:R-:W-:Y:S01]  /*25c0*/  HMMA.16816.F32 R44, R12, R8, R44 ;  /* 0x000000080c2c723c */ /* 0x008fe2000000182c */
[----:B------:R-:W-:-:S02]  /*25d0*/  ISETP.GE.AND P5, PT, R6, R2, PT ;  /* 0x000000020600720c */ /* 0x000fc40003fa6270 */
[-C--:B------:R-:W-:Y:S01]  /*25e0*/  ISETP.GE.AND P2, PT, R6, R131.reuse, PT ;  /* 0x000000830600720c */ /* 0x080fe20003f46270 */
[----:B------:R-:W-:Y:S01]  /*25f0*/  VIADD R6, R5, 0xffffff99 ;  /* 0xffffff9905067836 */ /* 0x000fe20000000000 */
[CC--:B------:R-:W-:Y:S01]  /*2600*/  ISETP.GE.AND P1, PT, R7.reuse, R2.reuse, PT ;  /* 0x000000020700720c */ /* 0x0c0fe20003f26270 */
[C---:B------:R-:W-:Y:S01]  /*2610*/  HMMA.16816.F32 R40, R12.reuse, R10, R40 ;  /* 0x0000000a0c28723c */ /* 0x040fe20000001828 */
[----:B------:R-:W-:Y:S01]  /*2620*/  ISETP.GE.AND P0, PT, R7, R131, PT ;  /* 0x000000830700720c */ /* 0x000fe20003f06270 */
[C---:B------:R-:W-:Y:S01]  /*2630*/  VIADD R7, R5.reuse, 0xffffff98 ;  /* 0xffffff9805077836 */ /* 0x040fe20000000000 */
[----:B------:R-:W-:Y:S01]  /*2640*/  FSEL R85, R60, -INF , !P1 ;  /* 0xff8000003c557808 */ /* 0x000fe20004800000 */
[----:B------:R-:W-:Y:S01]  /*2650*/  VIADD R8, R5, 0xffffffa8 ;  /* 0xffffffa805087836 */ /* 0x000fe20000000000 */
[----:B------:R-:W-:Y:S01]  /*2660*/  FSEL R80, R62, -INF , !P0 ;  /* 0xff8000003e507808 */ /* 0x000fe20004000000 */
[----:B----4-:R-:W-:Y:S01]  /*2670*/  HMMA.16816.F32 R36, R12, R16, R36 ;  /* 0x000000100c24723c */ /* 0x010fe20000001824 */
        /* <DEDUP_REMOVED lines=12> */
[----:B-1----:R-:W-:Y:S01]  /*2740*/  HMMA.16816.F32 R28, R12, R20, R28 ;  /* 0x000000140c1c723c */ /* 0x002fe2000000181c */
[----:B------:R-:W-:-:S02]  /*2750*/  FSEL R74, R63, -INF , !P2 ;  /* 0xff8000003f4a7808 */ /* 0x000fc40005000000 */
[CC--:B------:R-:W-:Y:S02]  /*2760*/  ISETP.GE.AND P5, PT, R6.reuse, R2.reuse, PT ;  /* 0x000000020600720c */ /* 0x0c0fe40003fa6270 */
[-C--:B------:R-:W-:Y:S01]  /*2770*/  ISETP.GE.AND P2, PT, R6, R131.reuse, PT ;  /* 0x000000830600720c */ /* 0x080fe20003f46270 */
[----:B------:R-:W-:Y:S01]  /*2780*/  HMMA.16816.F32 R24, R12, R22, R24 ;  /* 0x000000160c18723c */ /* 0x000fe20000001818 */
[----:B------:R-:W-:Y:S01]  /*2790*/  FSEL R89, R56, -INF , !P4 ;  /* 0xff80000038597808 */ /* 0x000fe20006000000 */
[C---:B------:R-:W-:Y:S01]  /*27a0*/  VIADD R21, R5.reuse, 0xffffffc8 ;  /* 0xffffffc805157836 */ /* 0x040fe20000000000 */
[----:B------:R-:W-:Y:S01]  /*27b0*/  FSEL R6, R58, -INF , !P3 ;  /* 0xff8000003a067808 */ /* 0x000fe20005800000 */
[----:B------:R-:W-:Y:S01]  /*27c0*/  VIADD R20, R5, 0xffffffc9 ;  /* 0xffffffc905147836 */ /* 0x000fe20000000000 */
        /* <DEDUP_REMOVED lines=19> */
[C---:B------:R-:W-:Y:S02]  /*2900*/  ISETP.GE.AND P1, PT, R8.reuse, R2, PT ;  /* 0x000000020800720c */ /* 0x040fe40003f26270 */
[----:B------:R-:W-:Y:S02]  /*2910*/  ISETP.GE.AND P0, PT, R8, R131, PT ;  /* 0x000000830800720c */ /* 0x000fe40003f06270 */
[----:B------:R-:W1:Y:S01]  /*2920*/  LDSM.16.M88.4 R8, [R152+0x3000] ;  /* 0x003000009808783b */ /* 0x000e620000000200 */
        /* <DEDUP_REMOVED lines=19> */
[----:B------:R-:W-:Y:S01]  /*2a60*/  FSEL R53, R41, -INF , !P4 ;  /* 0xff80000029357808 */ /* 0x000fe20006000000 */
[----:B------:R-:W-:-:S04]  /*2a70*/  DEPBAR.LE SB0, 0x0 ;  /* 0x000080000000791a */ /* 0x000fc80000000000 */
[----:B------:R-:W-:Y:S02]  /*2a80*/  FSEL R134, R43, -INF , !P3 ;  /* 0xff8000002b867808 */ /* 0x000fe40005800000 */
[----:B------:R-:W-:Y:S02]  /*2a90*/  FSEL R57, R36, -INF , !P1 ;  /* 0xff80000024397808 */ /* 0x000fe40004800000 */
[----:B------:R-:W-:Y:S01]  /*2aa0*/  FSEL R118, R38, -INF , !P0 ;  /* 0xff80000026767808 */ /* 0x000fe20004000000 */
[----:B------:R-:W-:Y:S01]  /*2ab0*/  BAR.SYNC.DEFER_BLOCKING 0x0 ;  /* 0x0000000000007b1d */ /* 0x000fe20000010000 */
        /* <DEDUP_REMOVED lines=14> */
[C---:B-1----:R-:W-:Y:S01]  /*2ba0*/  HMMA.16816.F32 R20, R12.reuse, R8, R120 ;  /* 0x000000080c14723c */ /* 0x042fe20000001878 */
[----:B------:R-:W-:Y:S01]  /*2bb0*/  FSEL R116, R30, -INF , !P2 ;  /* 0xff8000001e747808 */ /* 0x000fe20005000000 */
[----:B------:R-:W-:Y:S01]  /*2bc0*/  VIADD R30, R5, 0xffffffe0 ;  /* 0xffffffe0051e7836 */ /* 0x000fe20000000000 */
[----:B------:R-:W-:Y:S02]  /*2bd0*/  FSEL R119, R29, -INF , !P4 ;  /* 0xff8000001d777808 */ /* 0x000fe40006000000 */
[----:B------:R-:W-:Y:S01]  /*2be0*/  FSEL R114, R31, -INF , !P3 ;  /* 0xff8000001f727808 */ /* 0x000fe20005800000 */
[----:B--2---:R-:W-:Y:S01]  /*2bf0*/  HMMA.16816.F32 R48, R12, R16, R104 ;  /* 0x000000100c30723c */ /* 0x004fe20000001868 */
[----:B------:R-:W-:Y:S01]  /*2c00*/  VIADD R9, R5, 0xffffffd8 ;  /* 0xffffffd805097836 */ /* 0x000fe20000000000 */
[----:B------:R-:W-:Y:S01]  /*2c10*/  FSEL R123, R33, -INF , !P1 ;  /* 0xff800000217b7808 */ /* 0x000fe20004800000 */
[----:B------:R-:W-:Y:S01]  /*2c20*/  VIADD R8, R5, 0xffffffd9 ;  /* 0xffffffd905087836 */ /* 0x000fe20000000000 */
[----:B------:R-:W-:-:S02]  /*2c30*/  FSEL R120, R35, -INF , !P0 ;  /* 0xff80000023787808 */ /* 0x000fc40004000000 */
[----:B------:R-:W-:Y:S01]  /*2c40*/  FSEL R121, R28, -INF , !P5 ;  /* 0xff8000001c797808 */ /* 0x000fe20006800000 */
[----:B------:R-:W-:Y:S01]  /*2c50*/  VIADD R17, R5, 0xffffffe8 ;  /* 0xffffffe805117836 */ /* 0x000fe20000000000 */
[-C--:B------:R-:W-:Y:S01]  /*2c60*/  ISETP.GE.AND P1, PT, R9, R2.reuse, PT ;  /* 0x000000020900720c */ /* 0x080fe20003f26270 */
[----:B------:R-:W-:Y:S01]  /*2c70*/  VIADD R28, R5, 0xffffffe1 ;  /* 0xffffffe1051c7836 */ /* 0x000fe20000000000 */
[-C--:B------:R-:W-:Y:S01]  /*2c80*/  ISETP.GE.AND P0, PT, R9, R131.reuse, PT ;  /* 0x000000830900720c */ /* 0x080fe20003f06270 */
[----:B------:R-:W-:Y:S01]  /*2c90*/  VIADD R16, R5, 0xffffffe9 ;  /* 0xffffffe905107836 */ /* 0x000fe20000000000 */
[CC--:B------:R-:W-:Y:S02]  /*2ca0*/  ISETP.GE.AND P5, PT, R8.reuse, R2.reuse, PT ;  /* 0x000000020800720c */ /* 0x0c0fe40003fa6270 */
[----:B------:R-:W-:Y:S02]  /*2cb0*/  ISETP.GE.AND P2, PT, R8, R131, PT ;  /* 0x000000830800720c */ /* 0x000fe40003f46270 */
[----:B------:R-:W-:Y:S01]  /*2cc0*/  HMMA.16816.F32 R8, R12, R10, R108 ;  /* 0x0000000a0c08723c */ /* 0x000fe2000000186c */
[----:B------:R-:W-:-:S02]  /*2cd0*/  ISETP.GE.AND P4, PT, R30, R2, PT ;  /* 0x000000021e00720c */ /* 0x000fc40003f86270 */
[-C--:B------:R-:W-:Y:S02]  /*2ce0*/  ISETP.GE.AND P3, PT, R30, R131.reuse, PT ;  /* 0x000000831e00720c */ /* 0x080fe40003f66270 */
[----:B------:R-:W-:Y:S01]  /*2cf0*/  FSEL R115, R25, -INF , !P5 ;  /* 0xff80000019737808 */ /* 0x000fe20006800000 */
[----:B------:R-:W-:Y:S01]  /*2d00*/  HMMA.16816.F32 R12, R12, R18, R100 ;  /* 0x000000120c0c723c */ /* 0x000fe20000001864 */
        /* <DEDUP_REMOVED lines=9> */
[-C--:B------:R-:W-:Y:S01]  /*2da0*/  ISETP.GE.AND P3, PT, R16, R131.reuse, PT ;  /* 0x000000831000720c */ /* 0x080fe20003f66270 */
[C---:B------:R-:W-:Y:S01]  /*2db0*/  VIADD R16, R5.reuse, 0xfffffff1 ;  /* 0xfffffff105107836 */ /* 0x040fe20000000000 */
[----:B------:R-:W-:Y:S01]  /*2dc0*/  FSEL R103, R8, -INF , !P5 ;  /* 0xff80000008677808 */ /* 0x000fe20006800000 */
        /* <DEDUP_REMOVED lines=11> */
[-C--:B------:R-:W-:Y:S02]  /*2e80*/  ISETP.GE.AND P1, PT, R17, R2.reuse, PT ;  /* 0x000000021100720c */ /* 0x080fe40003f26270 */
[----:B------:R-:W-:Y:S02]  /*2e90*/  ISETP.GE.AND P5, PT, R16, R2, PT ;  /* 0x000000021000720c */ /* 0x000fe40003fa6270 */
[----:B------:R-:W-:Y:S02]  /*2ea0*/  FSEL R64, R10, -INF , !P2 ;  /* 0xff8000000a407808 */ /* 0x000fe40005000000 */
[----:B------:R-:W-:Y:S02]  /*2eb0*/  FSEL R101, R9, -INF , !P4 ;  /* 0xff80000009657808 */ /* 0x000fe40006000000 */
[----:B------:R-:W-:-:S02]  /*2ec0*/  FSEL R62, R11, -INF , !P3 ;  /* 0xff8000000b3e7808 */ /* 0x000fc40005800000 */
[----:B------:R-:W-:Y:S02]  /*2ed0*/  FSEL R65, R48, -INF , !P1 ;  /* 0xff80000030417808 */ /* 0x000fe40004800000 */
[-C--:B------:R-:W-:Y:S02]  /*2ee0*/  ISETP.GE.AND P2, PT, R16, R131.reuse, PT ;  /* 0x000000831000720c */ /* 0x080fe40003f46270 */
[CC--:B------:R-:W-:Y:S02]  /*2ef0*/  ISETP.GE.AND P4, PT, R8.reuse, R2.reuse, PT ;  /* 0x000000020800720c */ /* 0x0c0fe40003f86270 */
[----:B------:R-:W-:Y:S02]  /*2f00*/  ISETP.GE.AND P3, PT, R5, R2, PT ;  /* 0x000000020500720c */ /* 0x000fe40003f66270 */
[----:B------:R-:W-:Y:S02]  /*2f10*/  ISETP.GE.AND P1, PT, R8, R131, PT ;  /* 0x000000830800720c */ /* 0x000fe40003f26270 */
[----:B------:R-:W-:-:S02]  /*2f20*/  FSEL R59, R49, -INF , !P5 ;  /* 0xff800000313b7808 */ /* 0x000fc40006800000 */
[----:B------:R-:W-:Y:S02]  /*2f30*/  LOP3.LUT R5, R129, R130, RZ, 0xfc, !PT ;  /* 0x0000008281057212 */ /* 0x000fe400078efcff */
[----:B------:R-:W-:Y:S02]  /*2f40*/  FSEL R38, R51, -INF , !P2 ;  /* 0xff80000033267808 */ /* 0x000fe40005000000 */
[----:B------:R-:W-:Y:S02]  /*2f50*/  FSEL R55, R12, -INF , !P4 ;  /* 0xff8000000c377808 */ /* 0x000fe40006000000 */
[----:B------:R-:W-:Y:S02]  /*2f60*/  FSEL R49, R13, -INF , !P3 ;  /* 0xff8000000d317808 */ /* 0x000fe40005800000 */
[----:B------:R-:W-:Y:S01]  /*2f70*/  FSEL R34, R14, -INF , !P1 ;  /* 0xff8000000e227808 */ /* 0x000fe20004800000 */
[----:B------:R-:W-:Y:S06]  /*2f80*/  @!P0 BRA `(.L_x_6218) ;  /* 0x0000000400708947 */ /* 0x000fec0003800000 */
[----:B------:R-:W-:Y:S05]  /*2f90*/  @P6 BRA `(.L_x_6219) ;  /* 0x0000000000ec6947 */ /* 0x000fea0003800000 */
[----:B------:R-:W1:Y:S01]  /*2fa0*/  LDC R8, c[0x0][0x380] ;  /* 0x0000e000ff087b82 */ /* 0x000e620000000800 */
[C---:B------:R-:W-:Y:S01]  /*2fb0*/  IADD3 R9, R0.reuse, -0x80, RZ ;  /* 0xffffff8000097810 */ /* 0x040fe20007ffe0ff */
[----:B------:R-:W-:-:S03]  /*2fc0*/  VIADD R15, R0, 0xffffff00 ;  /* 0xffffff00000f7836 */ /* 0x000fc60000000000 */
        /* <DEDUP_REMOVED lines=56> */
.L_x_6219:
[----:B------:R-:W-:-:S04]  /*3350*/  ULEA UR6, -UR6, URZ, 0x7 ;  /* 0x0000003f06067291 */ /* 0x000fc8000f8e393f */
[----:B------:R-:W-:Y:S02]  /*3360*/  USHF.R.S32.HI UR4, URZ, 0x1f, UR6 ;  /* 0x0000001f3f047899 */ /* 0x000fe40008011406 */
[----:B------:R-:W-:-:S04]  /*3370*/  MOV R2, UR6 ;  /* 0x0000000600027c02 */ /* 0x000fc80008000f00 */
[----:B------:R-:W-:-:S07]  /*3380*/  MOV R0, UR4 ;  /* 0x0000000400007c02 */ /* 0x000fce0008000f00 */
.L_x_6220:
[----:B------:R-:W-:-:S04]  /*3390*/  LEA R174, P1, R2, R174, 0x1 ;  /* 0x000000ae02ae7211 */ /* 0x000fc800078208ff */
[----:B------:R-:W-:Y:S02]  /*33a0*/  LEA.HI.X R175, R2, R175, R0, 0x1, P1 ;  /* 0x000000af02af7211 */ /* 0x000fe400008f0c00 */
[----:B------:R-:W-:-:S03]  /*33b0*/  IADD3 R16, P1, R174, UR20, RZ ;  /* 0x00000014ae107c10 */ /* 0x000fc6000ff3e0ff */
[----:B------:R-:W-:Y:S01]  /*33c0*/  @!PT LDS RZ, [RZ] ;  /* 0x00000000fffff984 */ /* 0x000fe20000000800 */
[----:B------:R-:W-:Y:S01]  /*33d0*/  @!PT LDS RZ, [RZ] ;  /* 0x00000000fffff984 */ /* 0x000fe20000000800 */
[----:B------:R-:W-:Y:S01]  /*33e0*/  @!PT LDS RZ, [RZ] ;  /* 0x00000000fffff984 */ /* 0x000fe20000000800 */
        /* <DEDUP_REMOVED lines=19> */
[----:B------:R-:W-:-:S05]  /*3520*/  IADD3.X R21, R19, UR14, RZ, P1, !PT ;  /* 0x0000000e13157c10 */ /* 0x000fca0008ffe4ff */
[----:B------:R1:W-:Y:S04]  /*3530*/  LDGSTS.E.BYPASS.LTC128B.128 [R177+0x5800], desc[UR18][R20.64] ;  /* 0x0580000014b17fae */ /* 0x0003e8000b901d52 */
[----:B------:R-:W0:Y:S02]  /*3540*/  LDGDEPBAR ;  /* 0x00000000000079af */ /* 0x000e240000000000 */
.L_x_6218:
[----:B------:R-:W-:Y:S01]  /*3550*/  FMNMX.FTZ R0, R77, R69, !PT ;  /* 0x000000454d007209 */ /* 0x000fe20007810000 */
[----:B------:R-:W-:Y:S01]  /*3560*/  ULDC UR4, c[0x0][0x2ec] ;  /* 0x0000bb0000047ab9 */ /* 0x000fe20000000800 */
        /* <DEDUP_REMOVED lines=69> */
[----:B------:R-:W-:Y:S04]  /*39c0*/  LDSM.16.MT88.4 R20, [R162+0x6800] ;  /* 0x00680000a214783b */ /* 0x000fe80000004200 */
[----:B------:R-:W-:Y:S01]  /*39d0*/  LDSM.16.MT88.4 R16, [R161+0x6800] ;  /* 0x00680000a110783b */ /* 0x000fe20000004200 */
[----:B-1----:R-:W-:-:S02]  /*39e0*/  FMNMX.FTZ R9, R0, R9, !PT ;  /* 0x0000000900097209 */ /* 0x002fc40007810000 */
[----:B--2---:R-:W-:-:S03]  /*39f0*/  FMNMX.FTZ R8, R11, R8, !PT ;  /* 0x000000080b087209 */ /* 0x004fc60007810000 */
        /* <DEDUP_REMOVED lines=13> */
[----:B------:R-:W2:Y:S01]  /*3ad0*/  LDSM.16.MT88.4 R84, [R162+0x6000] ;  /* 0x00600000a254783b */ /* 0x000ea20000004200 */
[--C-:B------:R-:W-:Y:S01]  /*3ae0*/  FFMA.FTZ R29, R79, UR4, -R58.reuse ;  /* 0x000000044f1d7c23 */ /* 0x100fe2000801083a */
[--C-:B------:R-:W-:Y:S01]  /*3af0*/  FFMA.FTZ R35, R89, UR4, -R58.reuse ;  /* 0x0000000459237c23 */ /* 0x100fe2000801083a */
[--C-:B------:R-:W-:Y:S01]  /*3b00*/  FFMA.FTZ R32, R81, UR4, -R58.reuse ;  /* 0x0000000451207c23 */ /* 0x100fe2000801083a */
[----:B-1----:R-:W-:Y:S01]  /*3b10*/  FMNMX.FTZ R0, R8, R9, !PT ;  /* 0x0000000908007209 */ /* 0x002fe20007810000 */
[--C-:B------:R-:W-:Y:S01]  /*3b20*/  FFMA.FTZ R26, R75, UR4, -R58.reuse ;  /* 0x000000044b1a7c23 */ /* 0x100fe2000801083a */
[----:B------:R-:W-:Y:S01]  /*3b30*/  LDSM.16.MT88.4 R8, [R163+0x6800] ;  /* 0x00680000a308783b */ /* 0x000fe20000004200 */
[----:B------:R-:W1:Y:S01]  /*3b40*/  MUFU.EX2 R51, R51 ;  /* 0x0000003300337308 */ /* 0x000e620000000800 */
[C---:B------:R-:W-:Y:S01]  /*3b50*/  FSETP.NEU.FTZ.AND P1, PT, R0.reuse, -INF , PT ;  /* 0xff8000000000780b */ /* 0x040fe20003f3d000 */
[----:B------:R-:W-:Y:S01]  /*3b60*/  FMUL.FTZ R31, R0, UR4 ;  /* 0x00000004001f7c20 */ /* 0x000fe20008410000 */
[--C-:B------:R-:W-:Y:S01]  /*3b70*/  FFMA.FTZ R24, R73, UR4, -R58.reuse ;  /* 0x0000000449187c23 */ /* 0x100fe2000801083a */
[--C-:B------:R-:W-:Y:S01]  /*3b80*/  FFMA.FTZ R27, R7, UR4, -R58.reuse ;  /* 0x00000004071b7c23 */ /* 0x100fe2000801083a */
[--C-:B------:R-:W-:Y:S01]  /*3b90*/  FFMA.FTZ R48, R63, UR4, -R58.reuse ;  /* 0x000000043f307c23 */ /* 0x100fe2000801083a */
[--C-:B------:R-:W-:Y:S01]  /*3ba0*/  FFMA.FTZ R3, R127, UR4, -R58.reuse ;  /* 0x000000047f037c23 */ /* 0x100fe2000801083a */
[----:B------:R-:W-:Y:S01]  /*3bb0*/  FSEL R31, R31, RZ, P1 ;  /* 0x000000ff1f1f7208 */ /* 0x000fe20000800000 */
        /* <DEDUP_REMOVED lines=8> */
[----:B------:R-:W3:Y:S01]  /*3c40*/  LDSM.16.MT88.4 R68, [R161+0x6000] ;  /* 0x00600000a144783b */ /* 0x000ee20000004200 */
[----:B------:R-:W4:Y:S01]  /*3c50*/  MUFU.EX2 R41, R41 ;  /* 0x0000002900297308 */ /* 0x000f220000000800 */
        /* <DEDUP_REMOVED lines=42> */
[----:B------:R-:W-:Y:S01]  /*3f00*/  FFMA.FTZ R107, R62, UR4, -R31 ;  /* 0x000000043e6b7c23 */ /* 0x000fe2000801081f */
[----:B------:R-:W-:Y:S01]  /*3f10*/  FADD.FTZ R51, R56, R51 ;  /* 0x0000003338337221 */ /* 0x000fe20000010000 */
[----:B------:R-:W-:Y:S01]  /*3f20*/  FADD.FTZ R47, R54, R47 ;  /* 0x0000002f362f7221 */ /* 0x000fe20000010000 */
[--C-:B------:R-:W-:Y:S01]  /*3f30*/  FFMA.FTZ R65, R65, UR4, -R58.reuse ;  /* 0x0000000441417c23 */ /* 0x100fe2000801083a */
[--C-:B------:R-:W-:Y:S01]  /*3f40*/  FFMA.FTZ R62, R59, UR4, -R58.reuse ;  /* 0x000000043b3e7c23 */ /* 0x100fe2000801083a */
[----:B------:R-:W1:Y:S01]  /*3f50*/  MUFU.EX2 R36, R36 ;  /* 0x0000002400247308 */ /* 0x000e620000000800 */
[----:B----4-:R-:W-:Y:S01]  /*3f60*/  F2FP.F16.F32.PACK_AB R79, R43, R46 ;  /* 0x0000002e2b4f723e */ /* 0x010fe200000000ff */
[----:B------:R-:W-:Y:S01]  /*3f70*/  FADD.FTZ R52, R52, R51 ;  /* 0x0000003334347221 */ /* 0x000fe20000010000 */
[--C-:B------:R-:W-:Y:S01]  /*3f80*/  FFMA.FTZ R55, R55, UR4, -R58.reuse ;  /* 0x0000000437377c23 */ /* 0x100fe2000801083a */
[----:B------:R-:W-:Y:S01]  /*3f90*/  FFMA.FTZ R49, R49, UR4, -R58 ;  /* 0x0000000431317c23 */ /* 0x000fe2000801083a */
[----:B------:R-:W-:Y:S01]  /*3fa0*/  FFMA.FTZ R50, R50, UR4, -R31 ;  /* 0x0000000432327c23 */ /* 0x000fe2000801081f */
[----:B------:R-:W-:-:S02]  /*3fb0*/  FADD.FTZ R52, R41, R52 ;  /* 0x0000003429347221 */ /* 0x000fc40000010000 */
[C---:B------:R-:W-:Y:S01]  /*3fc0*/  HMMA.16816.F32 R96, R76.reuse, R92, RZ ;  /* 0x0000005c4c60723c */ /* 0x040fe200000018ff */
[----:B------:R-:W-:Y:S05]  /*3fd0*/  MUFU.EX2 R35, R35 ;  /* 0x0000002300237308 */ /* 0x000fea0000000800 */
[C---:B------:R-:W-:Y:S03]  /*3fe0*/  HMMA.16816.F32 R92, R76.reuse, R94, RZ ;  /* 0x0000005e4c5c723c */ /* 0x040fe600000018ff */
[----:B------:R-:W4:Y:S01]  /*3ff0*/  MUFU.EX2 R32, R32 ;  /* 0x0000002000207308 */ /* 0x000f220000000800 */
[C---:B-1----:R-:W-:Y:S01]  /*4000*/  F2FP.F16.F32.PACK_AB R4, R36.reuse, R39 ;  /* 0x000000272404723e */ /* 0x042fe200000000ff */
[----:B------:R-:W-:Y:S01]  /*4010*/  FADD.FTZ R39, R39, R52 ;  /* 0x0000003427277221 */ /* 0x000fe20000010000 */
[----:B--2---:R-:W-:Y:S03]  /*4020*/  HMMA.16816.F32 R88, R76, R84, RZ ;  /* 0x000000544c58723c */ /* 0x004fe600000018ff */
[----:B------:R-:W-:-:S02]  /*4030*/  FADD.FTZ R36, R36, R39 ;  /* 0x0000002724247221 */ /* 0x000fc40000010000 */
[----:B------:R-:W-:Y:S01]  /*4040*/  MUFU.EX2 R40, R40 ;  /* 0x0000002800287308 */ /* 0x000fe20000000800 */
[C---:B---3--:R-:W-:Y:S06]  /*4050*/  HMMA.16816.F32 R80, R76.reuse, R68, RZ ;  /* 0x000000444c50723c */ /* 0x048fec00000018ff */
[----:B------:R-:W-:Y:S01]  /*4060*/  HMMA.16816.F32 R84, R76, R86, RZ ;  /* 0x000000564c54723c */ /* 0x000fe200000018ff */
[----:B------:R-:W1:Y:S01]  /*4070*/  MUFU.EX2 R37, R37 ;  /* 0x0000002500257308 */ /* 0x000e620000000800 */
[----:B----4-:R-:W-:Y:S01]  /*4080*/  F2FP.F16.F32.PACK_AB R6, R32, R35 ;  /* 0x000000232006723e */ /* 0x010fe200000000ff */
[----:B------:R-:W-:-:S03]  /*4090*/  FADD.FTZ R35, R35, R36 ;  /* 0x0000002423237221 */ /* 0x000fc60000010000 */
[C---:B------:R-:W-:Y:S01]  /*40a0*/  HMMA.16816.F32 R68, R76.reuse, R70, RZ ;  /* 0x000000464c44723c */ /* 0x040fe200000018ff */
[----:B------:R-:W-:Y:S02]  /*40b0*/  FADD.FTZ R32, R32, R35 ;  /* 0x0000002320207221 */ /* 0x000fe40000010000 */
[----:B------:R-:W-:Y:S03]  /*40c0*/  MUFU.EX2 R33, R33 ;  /* 0x0000002100217308 */ /* 0x000fe60000000800 */
[C---:B------:R-:W-:Y:S05]  /*40d0*/  HMMA.16816.F32 R72, R76.reuse, R12, RZ ;  /* 0x0000000c4c48723c */ /* 0x040fea00000018ff */
[----:B------:R-:W2:Y:S01]  /*40e0*/  MUFU.EX2 R28, R28 ;  /* 0x0000001c001c7308 */ /* 0x000ea20000000800 */
[----:B------:R-:W-:Y:S01]  /*40f0*/  HMMA.16816.F32 R76, R76, R14, RZ ;  /* 0x0000000e4c4c723c */ /* 0x000fe200000018ff */
[----:B-1----:R-:W-:Y:S01]  /*4100*/  F2FP.F16.F32.PACK_AB R5, R37, R40 ;  /* 0x000000282505723e */ /* 0x002fe200000000ff */
[----:B------:R-:W1:Y:S05]  /*4110*/  LDSM.16.MT88.4 R12, [R160+0x6800] ;  /* 0x00680000a00c783b */ /* 0x000e6a0000004200 */
[----:B------:R-:W-:Y:S08]  /*4120*/  MUFU.EX2 R29, R29 ;  /* 0x0000001d001d7308 */ /* 0x000ff00000000800 */
[----:B------:R-:W3:Y:S01]  /*4130*/  MUFU.EX2 R26, R26 ;  /* 0x0000001a001a7308 */ /* 0x000ee20000000800 */
[----:B--2---:R-:W-:-:S07]  /*4140*/  F2FP.F16.F32.PACK_AB R7, R28, R33 ;  /* 0x000000211c07723e */ /* 0x004fce00000000ff */
        /* <DEDUP_REMOVED lines=13> */
[----:B------:R-:W-:Y:S03]  /*4220*/  MUFU.EX2 R45, R45 ;  /* 0x0000002d002d7308 */ /* 0x000fe60000000800 */
[C---:B-1----:R-:W-:Y:S05]  /*4230*/  HMMA.16816.F32 R72, R4.reuse, R12, R72 ;  /* 0x0000000c0448723c */ /* 0x042fea0000001848 */
[----:B------:R-:W1:Y:S01]  /*4240*/  MUFU.EX2 R42, R42 ;  /* 0x0000002a002a7308 */ /* 0x000e620000000800 */
[----:B------:R-:W-:Y:S01]  /*4250*/  HMMA.16816.F32 R76, R4, R14, R76 ;  /* 0x0000000e044c723c */ /* 0x000fe2000000184c */
[----:B------:R-:W4:Y:S06]  /*4260*/  LDSM.16.MT88.4 R12, [R160+0x7000] ;  /* 0x00700000a00c783b */ /* 0x000f2c0000004200 */
[----:B---3--:R-:W-:Y:S01]  /*4270*/  F2FP.F16.F32.PACK_AB R4, R26, R29 ;  /* 0x0000001d1a04723e */ /* 0x008fe200000000ff */
[----:B------:R-:W-:Y:S01]  /*4280*/  MUFU.EX2 R3, R3 ;  /* 0x0000000300037308 */ /* 0x000fe20000000800 */
[----:B-----5:R-:W-:Y:S01]  /*4290*/  F2FP.F16.F32.PACK_AB R5, R44, R25 ;  /* 0x000000192c05723e */ /* 0x020fe200000000ff */
[----:B------:R-:W-:Y:S01]  /*42a0*/  FADD.FTZ R29, R29, R32 ;  /* 0x000000201d1d7221 */ /* 0x000fe20000010000 */
[----:B------:R-:W-:-:S03]  /*42b0*/  F2FP.F16.F32.PACK_AB R6, R24, R27 ;  /* 0x0000001b1806723e */ /* 0x000fc600000000ff */
[----:B------:R-:W-:Y:S01]  /*42c0*/  FADD.FTZ R26, R26, R29 ;  /* 0x0000001d1a1a7221 */ /* 0x000fe20000010000 */
[----:B-1----:R-:W-:Y:S01]  /*42d0*/  F2FP.F16.F32.PACK_AB R7, R42, R45 ;  /* 0x0000002d2a07723e */ /* 0x002fe200000000ff */
[----:B------:R-:W1:Y:S02]  /*42e0*/  MUFU.EX2 R48, R48 ;  /* 0x0000003000307308 */ /* 0x000e640000000800 */
[----:B------:R-:W-:-:S04]  /*42f0*/  FADD.FTZ R27, R27, R26 ;  /* 0x0000001a1b1b7221 */ /* 0x000fc80000010000 */
[----:B------:R-:W-:Y:S01]  /*4300*/  FADD.FTZ R24, R24, R27 ;  /* 0x0000001b18187221 */ /* 0x000fe20000010000 */
        /* <DEDUP_REMOVED lines=12> */
[----:B------:R-:W5:Y:S02]  /*43d0*/  LDSM.16.MT88.4 R16, [R161+0x7800] ;  /* 0x00780000a110783b */ /* 0x000f640000004200 */
[----:B------:R-:W-:Y:S03]  /*43e0*/  MUFU.EX2 R104, R104 ;  /* 0x0000006800687308 */ /* 0x000fe60000000800 */
[C---:B------:R-:W-:Y:S05]  /*43f0*/  HMMA.16816.F32 R72, R4.reuse, R12, R72 ;  /* 0x0000000c0448723c */ /* 0x040fea0000001848 */
[----:B------:R-:W2:Y:S01]  /*4400*/  MUFU.EX2 R63, R63 ;  /* 0x0000003f003f7308 */ /* 0x000ea20000000800 */
[----:B------:R-:W-:Y:S01]  /*4410*/  HMMA.16816.F32 R76, R4, R14, R76 ;  /* 0x0000000e044c723c */ /* 0x000fe2000000184c */
[----:B------:R-:W5:Y:S06]  /*4420*/  LDSM.16.MT88.4 R12, [R160+0x7800] ;  /* 0x00780000a00c783b */ /* 0x000f6c0000004200 */
[----:B-1----:R-:W-:Y:S01]  /*4430*/  F2FP.F16.F32.PACK_AB R4, R48, R3 ;  /* 0x000000033004723e */ /* 0x002fe200000000ff */
[----:B------:R-:W-:Y:S01]  /*4440*/  MUFU.EX2 R57, R57 ;  /* 0x0000003900397308 */ /* 0x000fe20000000800 */
[----:B----4-:R-:W-:Y:S01]  /*4450*/  F2FP.F16.F32.PACK_AB R5, R100, R61 ;  /* 0x0000003d6405723e */ /* 0x010fe200000000ff */
[----:B------:R-:W-:Y:S01]  /*4460*/  FADD.FTZ R3, R3, R24 ;  /* 0x0000001803037221 */ /* 0x000fe20000010000 */
[----:B------:R-:W-:-:S03]  /*4470*/  F2FP.F16.F32.PACK_AB R6, R53, R60 ;  /* 0x0000003c3506723e */ /* 0x000fc600000000ff */
[----:B------:R-:W-:Y:S01]  /*4480*/  FADD.FTZ R3, R48, R3 ;  /* 0x0000000330037221 */ /* 0x000fe20000010000 */
[----:B--2---:R-:W-:Y:S01]  /*4490*/  F2FP.F16.F32.PACK_AB R7, R63, R104 ;  /* 0x000000683f07723e */ /* 0x004fe200000000ff */
[----:B------:R-:W1:Y:S02]  /*44a0*/  MUFU.EX2 R106, R106 ;  /* 0x0000006a006a7308 */ /* 0x000e640000000800 */
[----:B------:R-:W-:-:S04]  /*44b0*/  FADD.FTZ R60, R60, R3 ;  /* 0x000000033c3c7221 */ /* 0x000fc80000010000 */
[----:B------:R-:W-:Y:S01]  /*44c0*/  FADD.FTZ R60, R53, R60 ;  /* 0x0000003c353c7221 */ /* 0x000fe20000010000 */
[C---:B------:R-:W-:Y:S01]  /*44d0*/  HMMA.16816.F32 R96, R4.reuse, R8, R96 ;  /* 0x000000080460723c */ /* 0x040fe20000001860 */
[----:B------:R-:W-:Y:S05]  /*44e0*/  MUFU.EX2 R108, R108 ;  /* 0x0000006c006c7308 */ /* 0x000fea0000000800 */
[C---:B------:R-:W-:Y:S01]  /*44f0*/  HMMA.16816.F32 R92, R4.reuse, R10, R92 ;  /* 0x0000000a045c723c */ /* 0x040fe2000000185c */
[----:B------:R-:W2:Y:S02]  /*4500*/  LDSM.16.MT88.4 R8, [R163+0x8000] ;  /* 0x00800000a308783b */ /* 0x000ea40000004200 */
[----:B------:R-:W-:Y:S03]  /*4510*/  MUFU.EX2 R67, R67 ;  /* 0x0000004300437308 */ /* 0x000fe60000000800 */
[C---:B---3--:R-:W-:Y:S05]  /*4520*/  HMMA.16816.F32 R88, R4.reuse, R20, R88 ;  /* 0x000000140458723c */ /* 0x048fea0000001858 */
[----:B------:R-:W-:Y:S01]  /*4530*/  MUFU.EX2 R109, R109 ;  /* 0x0000006d006d7308 */ /* 0x000fe20000000800 */
[C---:B------:R-:W-:Y:S01]  /*4540*/  HMMA.16816.F32 R84, R4.reuse, R22, R84 ;  /* 0x000000160454723c */ /* 0x040fe20000001854 */
[----:B------:R-:W3:Y:S05]  /*4550*/  LDSM.16.MT88.4 R20, [R162+0x8000] ;  /* 0x00800000a214783b */ /* 0x000eea0000004200 */
[C---:B-----5:R-:W-:Y:S01]  /*4560*/  HMMA.16816.F32 R80, R4.reuse, R16, R80 ;  /* 0x000000100450723c */ /* 0x060fe20000001850 */
        /* <DEDUP_REMOVED lines=77> */
[----:B------:R-:W-:Y:S02]  /*4a40*/  FADD.FTZ R8, R46, R47 ;  /* 0x0000002f2e087221 */ /* 0x000fe40000010000 */
[----:B------:R-:W-:Y:S02]  /*4a50*/  MUFU.EX2 R56, R49 ;  /* 0x0000003100387308 */ /* 0x000fe40000000800 */
[----:B------:R-:W-:Y:S01]  /*4a60*/  FADD.FTZ R43, R43, R8 ;  /* 0x000000082b2b7221 */ /* 0x000fe20000010000 */
[----:B---3--:R-:W-:Y:S01]  /*4a70*/  HMMA.16816.F32 R88, R4, R20, R88 ;  /* 0x000000140458723c */ /* 0x008fe20000001858 */
[----:B------:R-:W2:Y:S02]  /*4a80*/  LDSM.16.MT88.4 R8, [R163+0x9800] ;  /* 0x00980000a308783b */ /* 0x000ea40000004200 */
[----:B------:R-:W-:-:S03]  /*4a90*/  FADD.FTZ R40, R40, R43 ;  /* 0x0000002b28287221 */ /* 0x000fc60000010000 */
[C---:B------:R-:W-:Y:S01]  /*4aa0*/  HMMA.16816.F32 R84, R4.reuse, R22, R84 ;  /* 0x000000160454723c */ /* 0x040fe20000001854 */
[----:B------:R-:W-:Y:S01]  /*4ab0*/  FADD.FTZ R40, R37, R40 ;  /* 0x0000002825287221 */ /* 0x000fe20000010000 */
[--C-:B------:R-:W-:Y:S01]  /*4ac0*/  FFMA.FTZ R21, R38, UR4, -R31.reuse ;  /* 0x0000000426157c23 */ /* 0x100fe2000801081f */
[--C-:B------:R-:W-:Y:S01]  /*4ad0*/  FFMA.FTZ R20, R34, UR4, -R31.reuse ;  /* 0x0000000422147c23 */ /* 0x100fe2000801081f */
[----:B------:R-:W-:Y:S01]  /*4ae0*/  MUFU.EX2 R46, R50 ;  /* 0x00000032002e7308 */ /* 0x000fe20000000800 */
[----:B------:R-:W-:Y:S01]  /*4af0*/  FADD.FTZ R33, R33, R40 ;  /* 0x0000002821217221 */ /* 0x000fe20000010000 */
[----:B-----5:R-:W-:Y:S01]  /*4b00*/  HMMA.16816.F32 R80, R4, R16, R80 ;  /* 0x000000100450723c */ /* 0x020fe20000001850 */
[----:B------:R-:W-:Y:S02]  /*4b10*/  FFMA.FTZ R23, R30, UR4, -R31 ;  /* 0x000000041e177c23 */ /* 0x000fe4000801081f */
[----:B------:R-:W-:-:S03]  /*4b20*/  FADD.FTZ R28, R28, R33 ;  /* 0x000000211c1c7221 */ /* 0x000fc60000010000 */
[----:B------:R-:W3:Y:S01]  /*4b30*/  MUFU.EX2 R21, R21 ;  /* 0x0000001500157308 */ /* 0x000ee20000000800 */
        /* <DEDUP_REMOVED lines=8> */
[----:B------:R-:W5:Y:S01]  /*4bc0*/  MUFU.EX2 R23, R23 ;  /* 0x0000001700177308 */ /* 0x000f620000000800 */
[----:B------:R-:W-:Y:S01]  /*4bd0*/  FADD.FTZ R61, R61, R42 ;  /* 0x0000002a3d3d7221 */ /* 0x000fe20000010000 */
[----:B------:R-:W-:Y:S01]  /*4be0*/  HMMA.16816.F32 R76, R4, R14, R76 ;  /* 0x0000000e044c723c */ /* 0x000fe2000000184c */
[----:B------:R-:W4:Y:S02]  /*4bf0*/  LDSM.16.MT88.4 R12, [R161+0x9800] ;  /* 0x00980000a10c783b */ /* 0x000f240000004200 */
[----:B------:R-:W-:-:S04]  /*4c00*/  FADD.FTZ R61, R100, R61 ;  /* 0x0000003d643d7221 */ /* 0x000fc80000010000 */
[----:B------:R-:W-:Y:S01]  /*4c10*/  FADD.FTZ R104, R104, R61 ;  /* 0x0000003d68687221 */ /* 0x000fe20000010000 */
[----:B-1----:R-:W-:Y:S01]  /*4c20*/  F2FP.F16.F32.PACK_AB R4, R62, R65 ;  /* 0x000000413e04723e */ /* 0x002fe200000000ff */
[----:B------:R-:W-:Y:S01]  /*4c30*/  FADD.FTZ R65, R65, R114 ;  /* 0x0000007241417221 */ /* 0x000fe20000010000 */
[----:B---3--:R-:W-:Y:S01]  /*4c40*/  F2FP.F16.F32.PACK_AB R5, R21, R46 ;  /* 0x0000002e1505723e */ /* 0x008fe200000000ff */
[----:B------:R-:W-:Y:S01]  /*4c50*/  FADD.FTZ R104, R63, R104 ;  /* 0x000000683f687221 */ /* 0x000fe20000010000 */
[----:B------:R-:W-:Y:S01]  /*4c60*/  F2FP.F16.F32.PACK_AB R6, R56, R55 ;  /* 0x000000373806723e */ /* 0x000fe200000000ff */
[----:B------:R-:W-:Y:S02]  /*4c70*/  FADD.FTZ R62, R62, R65 ;  /* 0x000000413e3e7221 */ /* 0x000fe40000010000 */
[----:B------:R-:W-:Y:S01]  /*4c80*/  FADD.FTZ R109, R109, R104 ;  /* 0x000000686d6d7221 */ /* 0x000fe20000010000 */
[----:B-----5:R-:W-:Y:S01]  /*4c90*/  F2FP.F16.F32.PACK_AB R7, R23, R20 ;  /* 0x000000141707723e */ /* 0x020fe200000000ff */
[----:B------:R-:W-:-:S02]  /*4ca0*/  FADD.FTZ R55, R55, R62 ;  /* 0x0000003e37377221 */ /* 0x000fc40000010000 */
[----:B------:R-:W-:Y:S02]  /*4cb0*/  FADD.FTZ R118, R118, R109 ;  /* 0x0000006d76767221 */ /* 0x000fe40000010000 */
[----:B------:R-:W-:Y:S02]  /*4cc0*/  FADD.FTZ R187, R56, R55 ;  /* 0x0000003738bb7221 */ /* 0x000fe40000010000 */
[----:B------:R-:W-:Y:S01]  /*4cd0*/  FADD.FTZ R111, R111, R118 ;  /* 0x000000766f6f7221 */ /* 0x000fe20000010000 */
[----:B--2---:R-:W-:Y:S03]  /*4ce0*/  HMMA.16816.F32 R96, R4, R8, R96 ;  /* 0x000000080460723c */ /* 0x004fe60000001860 */
[----:B------:R-:W-:-:S03]  /*4cf0*/  FADD.FTZ R111, R120, R111 ;  /* 0x0000006f786f7221 */ /* 0x000fc60000010000 */
[C---:B------:R-:W-:Y:S01]  /*4d00*/  HMMA.16816.F32 R92, R4.reuse, R10, R92 ;  /* 0x0000000a045c723c */ /* 0x040fe2000000185c */
[----:B------:R-:W-:Y:S01]  /*4d10*/  FADD.FTZ R116, R116, R111 ;  /* 0x0000006f74747221 */ /* 0x000fe20000010000 */
[----:B------:R-:W1:Y:S03]  /*4d20*/  LDSM.16.MT88.4 R8, [R160+0x9800] ;  /* 0x00980000a008783b */ /* 0x000e660000004200 */
[----:B------:R-:W-:Y:S01]  /*4d30*/  FADD.FTZ R117, R117, R116 ;  /* 0x0000007475757221 */ /* 0x000fe20000010000 */
[----:B----4-:R-:W-:Y:S03]  /*4d40*/  HMMA.16816.F32 R88, R4, R16, R88 ;  /* 0x000000100458723c */ /* 0x010fe60000001858 */
        /* <DEDUP_REMOVED lines=26> */
.L_x_6225:
[----:B------:R-:W-:Y:S04]  /*4ef0*/  DEPBAR.LE SB0, 0x0 ;  /* 0x000080000000791a */ /* 0x000fe80000000000 */
[----:B------:R-:W-:Y:S01]  /*4f00*/  BAR.SYNC.DEFER_BLOCKING 0x0 ;  /* 0x0000000000007b1d */ /* 0x000fe20000010000 */
[----:B------:R-:W-:Y:S02]  /*4f10*/  MOV R8, R184 ;  /* 0x000000b800087202 */ /* 0x000fe40000000f00 */
[----:B------:R-:W-:Y:S03]  /*4f20*/  MOV R0, R182 ;  /* 0x000000b600007202 */ /* 0x000fe60000000f00 */
[----:B------:R-:W-:Y:S05]  /*4f30*/  @P6 BRA `(.L_x_6222) ;  /* 0x0000000000f46947 */ /* 0x000fea0003800000 */
[----:B------:R-:W1:Y:S01]  /*4f40*/  LDC R0, c[0x0][0x380] ;  /* 0x0000e000ff007b82 */ /* 0x000e620000000800 */
[----:B------:R-:W-:Y:S05]  /*4f50*/  SHF.L.U32 R5, R185, 0x7, RZ ;  /* 0x00000007b9057819 */ /* 0x000fea00000006ff */
[----:B------:R-:W-:Y:S05]  /*4f60*/  VIADD R11, R5, 0x80 ;  /* 0x00000080050b7836 */ /* 0x000fea0000000000 */
[----:B------:R-:W-:Y:S02]  /*4f70*/  IABS R6, R11 ;  /* 0x0000000b00067213 */ /* 0x000fe40000000000 */
[-C--:B-1----:R-:W-:Y:S02]  /*4f80*/  IABS R2, R0.reuse ;  /* 0x0000000000027213 */ /* 0x082fe40000000000 */
[-C--:B------:R-:W-:Y:S02]  /*4f90*/  LOP3.LUT R11, R11, R0.reuse, RZ, 0x3c, !PT ;  /* 0x000000000b0b7212 */ /* 0x080fe400078e3cff */
[----:B------:R-:W1:Y:S02]  /*4fa0*/  I2F.RP R10, R2 ;  /* 0x00000002000a7306 */ /* 0x000e640000209400 */
[----:B------:R-:W-:Y:S02]  /*4fb0*/  ISETP.GE.AND P2, PT, R11, RZ, PT ;  /* 0x000000ff0b00720c */ /* 0x000fe40003f46270 */
[-C--:B------:R-:W-:Y:S06]  /*4fc0*/  LOP3.LUT R11, RZ, R0.reuse, RZ, 0x33, !PT ;  /* 0x00000000ff0b7212 */ /* 0x080fec00078e33ff */
        /* <DEDUP_REMOVED lines=25> */
[----:B------:R-:W1:Y:S09]  /*5160*/  LDC.64 R6, c[0x0][0x250] ;  /* 0x00009400ff067b82 */ /* 0x000e720000000a00 */
        /* <DEDUP_REMOVED lines=16> */
[----:B-1----:R-:W-:Y:S04]  /*5270*/  IMAD R0, R13, R6, RZ ;  /* 0x000000060d007224 */ /* 0x002fe800078e02ff */
        /* <DEDUP_REMOVED lines=9> */
.L_x_6222:
        /* <DEDUP_REMOVED lines=27> */
[----:B------:R-:W-:Y:S03]  /*54c0*/  ISETP.GE.AND P0, PT, R185, 0x1, PT ;  /* 0x00000001b900780c */ /* 0x000fe60003f06270 */
[----:B------:R1:W-:Y:S04]  /*54d0*/  LDGSTS.E.BYPASS.LTC128B.128 [R177+0x9800], desc[UR18][R198.64] ;  /* 0x09800000c6b17fae */ /* 0x0003e8000b901d52 */
[----:B------:R-:W-:Y:S04]  /*54e0*/  LDSM.16.M88.4 R104, [R170] ;  /* 0x00000000aa68783b */ /* 0x000fe80000000200 */
[----:B------:R-:W2:Y:S04]  /*54f0*/  LDSM.16.M88.4 R108, [R169] ;  /* 0x00000000a96c783b */ /* 0x000ea80000000200 */
        /* <DEDUP_REMOVED lines=8> */
[----:B------:R-:W-:Y:S01]  /*5580*/  LDSM.16.M88.4 R140, [R168] ;  /* 0x00000000a88c783b */ /* 0x000fe20000000200 */
[C---:B--2---:R-:W-:Y:S03]  /*5590*/  HMMA.16816.F32 R4, R104.reuse, R108, RZ ;  /* 0x0000006c6804723c */ /* 0x044fe600000018ff */
[----:B------:R-:W2:Y:S04]  /*55a0*/  LDSM.16.M88.4 R144, [R167] ;  /* 0x00000000a790783b */ /* 0x000ea80000000200 */
[----:B------:R-:W2:Y:S01]  /*55b0*/  LDSM.16.M88.4 R148, [R167+0x800] ;  /* 0x00080000a794783b */ /* 0x000ea20000000200 */
[C---:B------:R-:W-:Y:S03]  /*55c0*/  HMMA.16816.F32 R8, R104.reuse, R110, RZ ;  /* 0x0000006e6808723c */ /* 0x040fe600000018ff */
[----:B------:R-:W-:Y:S03]  /*55d0*/  LDSM.16.M88.4 R108, [R167+0x1800] ;  /* 0x00180000a76c783b */ /* 0x000fe60000000200 */
        /* <DEDUP_REMOVED lines=11> */
[----:B------:R-:W-:Y:S05]  /*5690*/  LDSM.16.M88.4 R124, [R167+0x3800] ;  /* 0x00380000a77c783b */ /* 0x000fea0000000200 */
[C---:B------:R-:W-:Y:S06]  /*56a0*/  HMMA.16816.F32 R44, R104.reuse, R128, RZ ;  /* 0x00000080682c723c */ /* 0x040fec00000018ff */
[C---:B------:R-:W-:Y:S01]  /*56b0*/  HMMA.16816.F32 R48, R104.reuse, R130, RZ ;  /* 0x000000826830723c */ /* 0x040fe200000018ff */
[----:B------:R-:W-:Y:S05]  /*56c0*/  LDSM.16.M88.4 R128, [R152] ;  /* 0x000000009880783b */ /* 0x000fea0000000200 */
        /* <DEDUP_REMOVED lines=9> */
[C---:B-1----:R-:W-:Y:S06]  /*5760*/  HMMA.16816.F32 R20, R140.reuse, R104, R20 ;  /* 0x000000688c14723c */ /* 0x042fec0000001814 */
[C---:B------:R-:W-:Y:S01]  /*5770*/  HMMA.16816.F32 R24, R140.reuse, R106, R24 ;  /* 0x0000006a8c18723c */ /* 0x040fe20000001818 */
[----:B------:R-:W-:Y:S05]  /*5780*/  LDSM.16.M88.4 R104, [R166] ;  /* 0x00000000a668783b */ /* 0x000fea0000000200 */
[C---:B------:R-:W-:Y:S06]  /*5790*/  HMMA.16816.F32 R28, R140.reuse, R108, R28 ;  /* 0x0000006c8c1c723c */ /* 0x040fec000000181c */
        /* <DEDUP_REMOVED lines=10> */
[----:B------:R-:W4:Y:S05]  /*5840*/  LDSM.16.M88.4 R120, [R157] ;  /* 0x000000009d78783b */ /* 0x000f2a0000000200 */
[C---:B------:R-:W-:Y:S06]  /*5850*/  HMMA.16816.F32 R60, R140.reuse, R124, R60 ;  /* 0x0000007c8c3c723c */ /* 0x040fec000000183c */
[----:B------:R-:W-:Y:S01]  /*5860*/  HMMA.16816.F32 R64, R140, R126, R64 ;  /* 0x0000007e8c40723c */ /* 0x000fe20000001840 */
        /* <DEDUP_REMOVED lines=15> */
[----:B------:R-:W5:Y:S05]  /*5960*/  LDSM.16.M88.4 R124, [R152+0x800] ;  /* 0x00080000987c783b */ /* 0x000f6a0000000200 */
[C---:B-1----:R-:W-:Y:S06]  /*5970*/  HMMA.16816.F32 R44, R104.reuse, R108, R44 ;  /* 0x0000006c682c723c */ /* 0x042fec000000182c */
[C---:B------:R-:W-:Y:S01]  /*5980*/  HMMA.16816.F32 R48, R104.reuse, R110, R48 ;  /* 0x0000006e6830723c */ /* 0x040fe20000001830 */
[----:B------:R-:W-:Y:S05]  /*5990*/  LDSM.16.M88.4 R108, [R152+0x1800] ;  /* 0x00180000986c783b */ /* 0x000fea0000000200 */
[C---:B--2---:R-:W-:Y:S06]  /*59a0*/  HMMA.16816.F32 R52, R104.reuse, R112, R52 ;  /* 0x000000706834723c */ /* 0x044fec0000001834 */
[C---:B------:R-:W-:Y:S01]  /*59b0*/  HMMA.16816.F32 R56, R104.reuse, R114, R56 ;  /* 0x000000726838723c */ /* 0x040fe20000001838 */
[----:B------:R-:W-:Y:S05]  /*59c0*/  LDSM.16.M88.4 R112, [R152+0x2000] ;  /* 0x002000009870783b */ /* 0x000fea0000000200 */
[C---:B---3--:R-:W-:Y:S06]  /*59d0*/  HMMA.16816.F32 R60, R104.reuse, R116, R60 ;  /* 0x00000074683c723c */ /* 0x048fec000000183c */
[----:B------:R-:W-:Y:S01]  /*59e0*/  HMMA.16816.F32 R64, R104, R118, R64 ;  /* 0x000000766840723c */ /* 0x000fe20000001840 */
[----:B------:R-:W1:Y:S04]  /*59f0*/  LDSM.16.M88.4 R104, [R152+0x1000] ;  /* 0x001000009868783b */ /* 0x000e680000000200 */
[----:B------:R-:W2:Y:S01]  /*5a00*/  LDSM.16.M88.4 R116, [R152+0x2800] ;  /* 0x002800009874783b */ /* 0x000ea20000000200 */
[C---:B----4-:R-:W-:Y:S06]  /*5a10*/  HMMA.16816.F32 R4, R120.reuse, R128, R4 ;  /* 0x000000807804723c */ /* 0x050fec0000001804 */
[C---:B------:R-:W-:Y:S01]  /*5a20*/  HMMA.16816.F32 R8, R120.reuse, R130, R8 ;  /* 0x000000827808723c */ /* 0x040fe20000001808 */
[----:B------:R-:W3:Y:S05]  /*5a30*/  LDSM.16.M88.4 R128, [R152+0x3000] ;  /* 0x003000009880783b */ /* 0x000eea0000000200 */
[C---:B-----5:R-:W-:Y:S06]  /*5a40*/  HMMA.16816.F32 R12, R120.reuse, R124, R12 ;  /* 0x0000007c780c723c */ /* 0x060fec000000180c */
[C---:B------:R-:W-:Y:S01]  /*5a50*/  HMMA.16816.F32 R16, R120.reuse, R126, R16 ;  /* 0x0000007e7810723c */ /* 0x040fe20000001810 */
[----:B------:R-:W4:Y:S01]  /*5a60*/  LDSM.16.M88.4 R124, [R152+0x3800] ;  /* 0x00380000987c783b */ /* 0x000f220000000200 */
[----:B------:R-:W-:Y:S04]  /*5a70*/  DEPBAR.LE SB0, 0x0 ;  /* 0x000080000000791a */ /* 0x000fe80000000000 */
[----:B------:R-:W-:Y:S01]  /*5a80*/  BAR.SYNC.DEFER_BLOCKING 0x0 ;  /* 0x0000000000007b1d */ /* 0x000fe20000010000 */
[C---:B-1----:R-:W-:Y:S06]  /*5a90*/  HMMA.16816.F32 R20, R120.reuse, R104, R20 ;  /* 0x000000687814723c */ /* 0x042fec0000001814 */
        /* <DEDUP_REMOVED lines=43> */
[----:B------:R-:W-:Y:S02]  /*5d50*/  LOP3.LUT R107, RZ, R0, RZ, 0x33, !PT ;  /* 0x00000000ff6b7212 */ /* 0x000fe400078e33ff */
        /* <DEDUP_REMOVED lines=9> */
[----:B------:R-:W1:Y:S09]  /*5df0*/  LDC R2, c[0x0][0x24c] ;  /* 0x00009300ff027b82 */ /* 0x000e720000000800 */
        /* <DEDUP_REMOVED lines=14> */
[----:B------:R-:W2:Y:S02]  /*5ee0*/  LDG.E R105, desc[UR18][R110.64] ;  /* 0x000000126e697981 */ /* 0x000ea4000c1e1900 */
[C---:B------:R-:W-:Y:S01]  /*5ef0*/  IMAD.WIDE.U32 R108, R0.reuse, UR7, RZ ;  /* 0x00000007006c7c25 */ /* 0x040fe2000f8e00ff */
[----:B------:R-:W-:Y:S05]  /*5f00*/  SHF.R.S32.HI R107, RZ, 0x1f, R0 ;  /* 0x0000001fff6b7819 */ /* 0x000fea0000011400 */
[----:B------:R-:W-:Y:S04]  /*5f10*/  IMAD R107, R107, UR7, RZ ;  /* 0x000000076b6b7c24 */ /* 0x000fe8000f8e02ff */
[----:B-1----:R-:W-:Y:S04]  /*5f20*/  IMAD R107, R0, R2, R107 ;  /* 0x00000002006b7224 */ /* 0x002fe800078e026b */
[----:B------:R-:W-:Y:S01]  /*5f30*/  IMAD.IADD R109, R109, 0x1, R107 ;  /* 0x000000016d6d7824 */ /* 0x000fe200078e026b */
[----:B--2---:R-:W-:Y:S04]  /*5f40*/  IADD3 R100, -R105, R100, RZ ;  /* 0x0000006469647210 */ /* 0x004fe80007ffe1ff */
[----:B------:R-:W-:Y:S01]  /*5f50*/  SHF.R.S32.HI R105, RZ, 0x1f, R100 ;  /* 0x0000001fff697819 */ /* 0x000fe20000011464 */
[CC--:B---3--:R-:W-:Y:S04]  /*5f60*/  IMAD.WIDE.U32 R108, R100.reuse, R102.reuse, R108 ;  /* 0x00000066646c7225 */ /* 0x0c8fe800078e006c */
[----:B------:R-:W-:Y:S04]  /*5f70*/  IMAD R105, R105, R102, RZ ;  /* 0x0000006669697224 */ /* 0x000fe800078e02ff */
[----:B------:R-:W-:Y:S05]  /*5f80*/  IMAD R105, R100, R103, R105 ;  /* 0x0000006764697224 */ /* 0x000fea00078e0269 */
[----:B------:R-:W-:Y:S07]  /*5f90*/  IADD3 R105, R109, R105, RZ ;  /* 0x000000696d697210 */ /* 0x000fee0007ffe0ff */
.L_x_6224:
[C---:B------:R-:W-:Y:S04]  /*5fa0*/  LEA R174, P0, R108.reuse, R174, 0x1 ;  /* 0x000000ae6cae7211 */ /* 0x040fe800078008ff */
[----:B------:R-:W-:Y:S02]  /*5fb0*/  LEA.HI.X R175, R108, R175, R105, 0x1, P0 ;  /* 0x000000af6caf7211 */ /* 0x000fe400000f0c69 */
[----:B------:R-:W-:Y:S03]  /*5fc0*/  IADD3 R110, P0, R174, UR20, RZ ;  /* 0x00000014ae6e7c10 */ /* 0x000fe6000ff1e0ff */
[----:B------:R-:W-:Y:S01]  /*5fd0*/  @!PT LDS RZ, [RZ] ;  /* 0x00000000fffff984 */ /* 0x000fe20000000800 */
[----:B------:R-:W-:Y:S01]  /*5fe0*/  @!PT LDS RZ, [RZ] ;  /* 0x00000000fffff984 */ /* 0x000fe20000000800 */
[----:B------:R-:W-:Y:S01]  /*5ff0*/  @!PT LDS RZ, [RZ] ;  /* 0x00000000fffff984 */ /* 0x000fe20000000800 */
        /* <DEDUP_REMOVED lines=19> */
[----:B------:R-:W-:Y:S05]  /*6130*/  IADD3.X R115, R113, UR14, RZ, P0, !PT ;  /* 0x0000000e71737c10 */ /* 0x000fea00087fe4ff */
[----:B------:R1:W-:Y:S04]  /*6140*/  LDGSTS.E.BYPASS.LTC128B.128 [R177+0x5800], desc[UR18][R114.64] ;  /* 0x0580000072b17fae */ /* 0x0003e8000b901d52 */
[----:B------:R-:W0:Y:S02]  /*6150*/  LDGDEPBAR ;  /* 0x00000000000079af */ /* 0x000e240000000000 */
.L_x_6223:
        /* <DEDUP_REMOVED lines=88> */
[--C-:B------:R-:W-:Y:S01]  /*66e0*/  FFMA.FTZ R145, R48, UR4, -R116.reuse ;  /* 0x0000000430917c23 */ /* 0x100fe20008010874 */
[--C-:B------:R-:W-:Y:S01]  /*66f0*/  FFMA.FTZ R146, R49, UR4, -R116.reuse ;  /* 0x0000000431927c23 */ /* 0x100fe20008010874 */
[----:B------:R-:W-:Y:S03]  /*6700*/  FSEL R103, R103, RZ, P0 ;  /* 0x000000ff67677208 */ /* 0x000fe60000000000 */
[----:B------:R-:W-:Y:S01]  /*6710*/  MUFU.EX2 R137, R137 ;  /* 0x0000008900897308 */ /* 0x000fe20000000800 */
[--C-:B------:R-:W-:Y:S01]  /*6720*/  FFMA.FTZ R122, R12, UR4, -R116.reuse ;  /* 0x000000040c7a7c23 */ /* 0x100fe20008010874 */
[--C-:B------:R-:W-:Y:S01]  /*6730*/  FFMA.FTZ R119, R13, UR4, -R116.reuse ;  /* 0x000000040d777c23 */ /* 0x100fe20008010874 */
[--C-:B------:R-:W-:Y:S01]  /*6740*/  FFMA.FTZ R117, R16, UR4, -R116.reuse ;  /* 0x0000000410757c23 */ /* 0x100fe20008010874 */
[--C-:B------:R-:W-:Y:S01]  /*6750*/  FFMA.FTZ R139, R42, UR4, -R103.reuse ;  /* 0x000000042a8b7c23 */ /* 0x100fe20008010867 */
[--C-:B------:R-:W-:Y:S01]  /*6760*/  FFMA.FTZ R140, R43, UR4, -R103.reuse ;  /* 0x000000042b8c7c23 */ /* 0x100fe20008010867 */
[--C-:B------:R-:W-:Y:S01]  /*6770*/  FFMA.FTZ R143, R46, UR4, -R103.reuse ;  /* 0x000000042e8f7c23 */ /* 0x100fe20008010867 */
[----:B------:R-:W-:Y:S03]  /*6780*/  LDSM.16.MT88.4 R40, [R163+0x8000] ;  /* 0x00800000a328783b */ /* 0x000fe60000004200 */
[----:B------:R-:W-:Y:S01]  /*6790*/  MUFU.EX2 R122, R122 ;  /* 0x0000007a007a7308 */ /* 0x000fe20000000800 */
[C---:B--2---:R-:W-:Y:S01]  /*67a0*/  FMUL.FTZ R12, R100.reuse, R92 ;  /* 0x0000005c640c7220 */ /* 0x044fe20000410000 */
[C---:B------:R-:W-:Y:S01]  /*67b0*/  FMUL.FTZ R13, R100.reuse, R93 ;  /* 0x0000005d640d7220 */ /* 0x040fe20000410000 */
[----:B------:R-:W-:Y:S01]  /*67c0*/  FMUL.FTZ R16, R100, R88 ;  /* 0x0000005864107220 */ /* 0x000fe20000410000 */
[--C-:B------:R-:W-:Y:S01]  /*67d0*/  FFMA.FTZ R144, R47, UR4, -R103.reuse ;  /* 0x000000042f907c23 */ /* 0x100fe20008010867 */
[--C-:B------:R-:W-:Y:S01]  /*67e0*/  FFMA.FTZ R147, R50, UR4, -R103.reuse ;  /* 0x0000000432937c23 */ /* 0x100fe20008010867 */
[--C-:B------:R-:W-:Y:S01]  /*67f0*/  FFMA.FTZ R148, R51, UR4, -R103.reuse ;  /* 0x0000000433947c23 */ /* 0x100fe20008010867 */
[----:B------:R-:W-:Y:S03]  /*6800*/  LDSM.16.MT88.4 R44, [R161+0x8000] ;  /* 0x00800000a12c783b */ /* 0x000fe60000004200 */
[----:B------:R-:W-:Y:S01]  /*6810*/  MUFU.EX2 R119, R119 ;  /* 0x0000007700777308 */ /* 0x000fe20000000800 */
[--C-:B------:R-:W-:Y:S01]  /*6820*/  FFMA.FTZ R123, R14, UR4, -R103.reuse ;  /* 0x000000040e7b7c23 */ /* 0x100fe20008010867 */
[--C-:B------:R-:W-:Y:S01]  /*6830*/  FFMA.FTZ R120, R15, UR4, -R103.reuse ;  /* 0x000000040f787c23 */ /* 0x100fe20008010867 */
[--C-:B------:R-:W-:Y:S01]  /*6840*/  FFMA.FTZ R118, R21, UR4, -R116.reuse ;  /* 0x0000000415767c23 */ /* 0x100fe20008010874 */
[----:B------:R-:W-:Y:S01]  /*6850*/  FMUL.FTZ R21, R100, R85 ;  /* 0x0000005564157220 */ /* 0x000fe20000410000 */
[--C-:B------:R-:W-:Y:S01]  /*6860*/  FFMA.FTZ R125, R22, UR4, -R103.reuse ;  /* 0x00000004167d7c23 */ /* 0x100fe20008010867 */
[--C-:B------:R-:W-:Y:S01]  /*6870*/  FFMA.FTZ R128, R23, UR4, -R103.reuse ;  /* 0x0000000417807c23 */ /* 0x100fe20008010867 */
[----:B------:R-:W-:Y:S03]  /*6880*/  LDSM.16.MT88.4 R48, [R162+0x8800] ;  /* 0x00880000a230783b */ /* 0x000fe60000004200 */
[----:B------:R-:W-:Y:S01]  /*6890*/  MUFU.EX2 R123, R123 ;  /* 0x0000007b007b7308 */ /* 0x000fe20000000800 */
[--C-:B------:R-:W-:Y:S01]  /*68a0*/  FFMA.FTZ R134, R26, UR4, -R103.reuse ;  /* 0x000000041a867c23 */ /* 0x100fe20008010867 */
[--C-:B------:R-:W-:Y:S01]  /*68b0*/  FFMA.FTZ R133, R27, UR4, -R103.reuse ;  /* 0x000000041b857c23 */ /* 0x100fe20008010867 */
[C---:B------:R-:W-:Y:S01]  /*68c0*/  FMUL.FTZ R68, R100.reuse, R68 ;  /* 0x0000004464447220 */ /* 0x040fe20000410000 */
[C---:B------:R-:W-:Y:S01]  /*68d0*/  FMUL.FTZ R69, R100.reuse, R69 ;  /* 0x0000004564457220 */ /* 0x040fe20000410000 */
[C---:B------:R-:W-:Y:S01]  /*68e0*/  FMUL.FTZ R72, R100.reuse, R72 ;  /* 0x0000004864487220 */ /* 0x040fe20000410000 */
[C---:B------:R-:W-:Y:S01]  /*68f0*/  FMUL.FTZ R73, R100.reuse, R73 ;  /* 0x0000004964497220 */ /* 0x040fe20000410000 */
[C---:B------:R-:W-:Y:S03]  /*6900*/  FMUL.FTZ R76, R100.reuse, R76 ;  /* 0x0000004c644c7220 */ /* 0x040fe60000410000 */
[----:B------:R-:W-:Y:S01]  /*6910*/  MUFU.EX2 R120, R120 ;  /* 0x0000007800787308 */ /* 0x000fe20000000800 */
[----:B------:R-:W-:Y:S01]  /*6920*/  FMUL.FTZ R77, R100, R77 ;  /* 0x0000004d644d7220 */ /* 0x000fe20000410000 */
[--C-:B------:R-:W-:Y:S01]  /*6930*/  FFMA.FTZ R131, R4, UR4, -R116.reuse ;  /* 0x0000000404837c23 */ /* 0x100fe20008010874 */
[--C-:B------:R-:W-:Y:S01]  /*6940*/  FFMA.FTZ R126, R5, UR4, -R116.reuse ;  /* 0x00000004057e7c23 */ /* 0x100fe20008010874 */
[--C-:B------:R-:W-:Y:S01]  /*6950*/  FFMA.FTZ R5, R19, UR4, -R103.reuse ;  /* 0x0000000413057c23 */ /* 0x100fe20008010867 */
[--C-:B------:R-:W-:Y:S01]  /*6960*/  FFMA.FTZ R132, R6, UR4, -R103.reuse ;  /* 0x0000000406847c23 */ /* 0x100fe20008010867 */
[--C-:B------:R-:W-:Y:S01]  /*6970*/  FFMA.FTZ R6, R17, UR4, -R116.reuse ;  /* 0x0000000411067c23 */ /* 0x100fe20008010874 */
[----:B------:R-:W-:Y:S03]  /*6980*/  FMUL.FTZ R17, R100, R89 ;  /* 0x0000005964117220 */ /* 0x000fe60000410000 */
[----:B------:R-:W-:Y:S01]  /*6990*/  MUFU.EX2 R131, R131 ;  /* 0x0000008300837308 */ /* 0x000fe20000000800 */
[--C-:B------:R-:W-:Y:S01]  /*69a0*/  FFMA.FTZ R129, R7, UR4, -R103.reuse ;  /* 0x0000000407817c23 */ /* 0x100fe20008010867 */
[--C-:B------:R-:W-:Y:S01]  /*69b0*/  FFMA.FTZ R7, R20, UR4, -R116.reuse ;  /* 0x0000000414077c23 */ /* 0x100fe20008010874 */
[----:B------:R-:W-:Y:S01]  /*69c0*/  FMUL.FTZ R20, R100, R84 ;  /* 0x0000005464147220 */ /* 0x000fe20000410000 */
[--C-:B------:R-:W-:Y:S01]  /*69d0*/  FFMA.FTZ R130, R8, UR4, -R116.reuse ;  /* 0x0000000408827c23 */ /* 0x100fe20008010874 */
[C---:B------:R-:W-:Y:S01]  /*69e0*/  FMUL.FTZ R8, R100.reuse, R96 ;  /* 0x0000006064087220 */ /* 0x040fe20000410000 */
[--C-:B------:R-:W-:Y:S01]  /*69f0*/  FFMA.FTZ R121, R9, UR4, -R116.reuse ;  /* 0x0000000409797c23 */ /* 0x100fe20008010874 */
[----:B------:R-:W-:Y:S03]  /*6a00*/  FMUL.FTZ R9, R100, R97 ;  /* 0x0000006164097220 */ /* 0x000fe60000410000 */
[----:B------:R-:W2:Y:S01]  /*6a10*/  MUFU.EX2 R126, R126 ;  /* 0x0000007e007e7308 */ /* 0x000ea20000000800 */
[--C-:B------:R-:W-:Y:S01]  /*6a20*/  FFMA.FTZ R124, R10, UR4, -R103.reuse ;  /* 0x000000040a7c7c23 */ /* 0x100fe20008010867 */
[--C-:B------:R-:W-:Y:S01]  /*6a30*/  FFMA.FTZ R127, R11, UR4, -R103.reuse ;  /* 0x000000040b7f7c23 */ /* 0x100fe20008010867 */
[----:B------:R-:W-:Y:S01]  /*6a40*/  FMUL.FTZ R102, R3, UR4 ;  /* 0x0000000403667c20 */ /* 0x000fe20008410000 */
        /* <DEDUP_REMOVED lines=13> */
[----:B--2---:R-:W-:Y:S01]  /*6b20*/  F2FP.F16.F32.PACK_AB R96, R126, R131 ;  /* 0x000000837e60723e */ /* 0x004fe200000000ff */
[----:B------:R-:W-:Y:S01]  /*6b30*/  FFMA.FTZ R131, R100, R187, R131 ;  /* 0x000000bb64837223 */ /* 0x000fe20000010083 */
[----:B------:R-:W-:Y:S02]  /*6b40*/  ISETP.GT.AND P0, PT, R185, RZ, PT ;  /* 0x000000ffb900720c */ /* 0x000fe40003f04270 */
[----:B------:R-:W-:Y:S01]  /*6b50*/  MOV R101, R2 ;  /* 0x0000000200657202 */ /* 0x000fe20000000f00 */
[----:B------:R-:W-:Y:S04]  /*6b60*/  FADD.FTZ R131, R126, R131 ;  /* 0x000000837e837221 */ /* 0x000fe80000010000 */
[----:B------:R-:W2:Y:S01]  /*6b70*/  MUFU.EX2 R129, R129 ;  /* 0x0000008100817308 */ /* 0x000ea20000000800 */
[C---:B---3--:R-:W-:Y:S01]  /*6b80*/  FMUL.FTZ R14, R3.reuse, R94 ;  /* 0x0000005e030e7220 */ /* 0x048fe20000410000 */
[C---:B------:R-:W-:Y:S01]  /*6b90*/  FMUL.FTZ R15, R3.reuse, R95 ;  /* 0x0000005f030f7220 */ /* 0x040fe20000410000 */
[C---:B------:R-:W-:Y:S01]  /*6ba0*/  FMUL.FTZ R19, R3.reuse, R91 ;  /* 0x0000005b03137220 */ /* 0x040fe20000410000 */
[----:B------:R-:W3:Y:S01]  /*6bb0*/  LDSM.16.MT88.4 R92, [R160+0x6000] ;  /* 0x00600000a05c783b */ /* 0x000ee20000004200 */
[C---:B------:R-:W-:Y:S01]  /*6bc0*/  FMUL.FTZ R22, R3.reuse, R86 ;  /* 0x0000005603167220 */ /* 0x040fe20000410000 */
[C---:B------:R-:W-:Y:S01]  /*6bd0*/  FMUL.FTZ R23, R3.reuse, R87 ;  /* 0x0000005703177220 */ /* 0x040fe20000410000 */
[C---:B------:R-:W-:Y:S03]  /*6be0*/  FMUL.FTZ R10, R3.reuse, R98 ;  /* 0x00000062030a7220 */ /* 0x040fe60000410000 */
[----:B------:R-:W-:Y:S01]  /*6bf0*/  MUFU.EX2 R130, R130 ;  /* 0x0000008200827308 */ /* 0x000fe20000000800 */
[C---:B------:R-:W-:Y:S01]  /*6c00*/  FMUL.FTZ R11, R3.reuse, R99 ;  /* 0x00000063030b7220 */ /* 0x040fe20000410000 */
[----:B------:R-:W-:Y:S01]  /*6c10*/  FFMA.FTZ R102, R18, UR4, -R103 ;  /* 0x0000000412667c23 */ /* 0x000fe20008010867 */
[C---:B------:R-:W-:Y:S01]  /*6c20*/  FMUL.FTZ R18, R3.reuse, R90 ;  /* 0x0000005a03127220 */ /* 0x040fe20000410000 */
[----:B------:R-:W4:Y:S01]  /*6c30*/  LDSM.16.MT88.4 R84, [R163+0x6800] ;  /* 0x00680000a354783b */ /* 0x000f220000004200 */
[C---:B------:R-:W-:Y:S01]  /*6c40*/  FMUL.FTZ R26, R3.reuse, R82 ;  /* 0x00000052031a7220 */ /* 0x040fe20000410000 */
[C---:B------:R-:W-:Y:S01]  /*6c50*/  FMUL.FTZ R27, R3.reuse, R83 ;  /* 0x00000053031b7220 */ /* 0x040fe20000410000 */
[----:B------:R-:W-:Y:S03]  /*6c60*/  FMUL.FTZ R70, R3, R70 ;  /* 0x0000004603467220 */ /* 0x000fe60000410000 */
[----:B------:R-:W5:Y:S01]  /*6c70*/  MUFU.EX2 R121, R121 ;  /* 0x0000007900797308 */ /* 0x000f620000000800 */
[----:B--2---:R-:W-:Y:S01]  /*6c80*/  F2FP.F16.F32.PACK_AB R97, R129, R132 ;  /* 0x000000848161723e */ /* 0x004fe200000000ff */
[C---:B------:R-:W-:Y:S01]  /*6c90*/  FMUL.FTZ R71, R3.reuse, R71 ;  /* 0x0000004703477220 */ /* 0x040fe20000410000 */
[C---:B------:R-:W-:Y:S01]  /*6ca0*/  FMUL.FTZ R74, R3.reuse, R74 ;  /* 0x0000004a034a7220 */ /* 0x040fe20000410000 */
[----:B------:R-:W2:Y:S01]  /*6cb0*/  LDSM.16.MT88.4 R88, [R162+0x6800] ;  /* 0x00680000a258783b */ /* 0x000ea20000004200 */
[C---:B------:R-:W-:Y:S01]  /*6cc0*/  FMUL.FTZ R75, R3.reuse, R75 ;  /* 0x0000004b034b7220 */ /* 0x040fe20000410000 */
[C---:B------:R-:W-:Y:S01]  /*6cd0*/  FMUL.FTZ R78, R3.reuse, R78 ;  /* 0x0000004e034e7220 */ /* 0x040fe20000410000 */
[C---:B------:R-:W-:Y:S03]  /*6ce0*/  FMUL.FTZ R79, R3.reuse, R79 ;  /* 0x0000004f034f7220 */ /* 0x040fe60000410000 */
[----:B------:R-:W-:Y:S01]  /*6cf0*/  MUFU.EX2 R124, R124 ;  /* 0x0000007c007c7308 */ /* 0x000fe20000000800 */
[----:B------:R-:W-:Y:S04]  /*6d00*/  FFMA.FTZ R132, R3, R186, R132 ;  /* 0x000000ba03847223 */ /* 0x000fe80000010084 */
[----:B------:R-:W-:Y:S05]  /*6d10*/  FADD.FTZ R129, R129, R132 ;  /* 0x0000008481817221 */ /* 0x000fea0000010000 */
[----:B------:R-:W1:Y:S01]  /*6d20*/  MUFU.EX2 R127, R127 ;  /* 0x0000007f007f7308 */ /* 0x000e620000000800 */
[C---:B-----5:R-:W-:Y:S01]  /*6d30*/  F2FP.F16.F32.PACK_AB R98, R121.reuse, R130 ;  /* 0x000000827962723e */ /* 0x060fe200000000ff */
[----:B------:R-:W-:Y:S04]  /*6d40*/  FADD.FTZ R130, R130, R131 ;  /* 0x0000008382827221 */ /* 0x000fe80000010000 */
[----:B------:R-:W-:Y:S04]  /*6d50*/  FADD.FTZ R121, R121, R130 ;  /* 0x0000008279797221 */ /* 0x000fe80000010000 */
[----:B------:R-:W-:Y:S10]  /*6d60*/  MUFU.EX2 R117, R117 ;  /* 0x0000007500757308 */ /* 0x000ff40000000800 */
[----:B------:R-:W5:Y:S01]  /*6d70*/  MUFU.EX2 R6, R6 ;  /* 0x0000000600067308 */ /* 0x000f620000000800 */
[----:B-1----:R-:W-:Y:S09]  /*6d80*/  F2FP.F16.F32.PACK_AB R99, R127, R124 ;  /* 0x0000007c7f63723e */ /* 0x002ff200000000ff */
[----:B------:R-:W-:Y:S01]  /*6d90*/  MUFU.EX2 R102, R102 ;  /* 0x0000006600667308 */ /* 0x000fe20000000800 */
[C---:B------:R-:W-:Y:S06]  /*6da0*/  HMMA.16816.F32 R8, R96.reuse, R104, R8 ;  /* 0x000000686008723c */ /* 0x040fec0000001808 */
[C---:B------:R-:W-:Y:S03]  /*6db0*/  HMMA.16816.F32 R12, R96.reuse, R106, R12 ;  /* 0x0000006a600c723c */ /* 0x040fe6000000180c */
[----:B------:R-:W1:Y:S01]  /*6dc0*/  MUFU.EX2 R5, R5 ;  /* 0x0000000500057308 */ /* 0x000e620000000800 */
[----:B------:R-:W2:Y:S01]  /*6dd0*/  LDSM.16.MT88.4 R104, [R161+0x6800] ;  /* 0x00680000a168783b */ /* 0x000ea20000004200 */
[----:B-----5:R-:W-:Y:S01]  /*6de0*/  F2FP.F16.F32.PACK_AB R82, R6, R117 ;  /* 0x000000750652723e */ /* 0x020fe200000000ff */
[C---:B------:R-:W-:Y:S07]  /*6df0*/  HMMA.16816.F32 R16, R96.reuse, R108, R16 ;  /* 0x0000006c6010723c */ /* 0x040fee0000001810 */
[----:B------:R-:W-:Y:S01]  /*6e00*/  MUFU.EX2 R7, R7 ;  /* 0x0000000700077308 */ /* 0x000fe20000000800 */
[C---:B------:R-:W-:Y:S09]  /*6e10*/  HMMA.16816.F32 R20, R96.reuse, R110, R20 ;  /* 0x0000006e6014723c */ /* 0x040ff20000001814 */
[----:B------:R-:W5:Y:S02]  /*6e20*/  MUFU.EX2 R118, R118 ;  /* 0x0000007600767308 */ /* 0x000f640000000800 */
[--C-:B------:R-:W-:Y:S01]  /*6e30*/  FFMA.FTZ R108, R24, UR4, -R116.reuse ;  /* 0x00000004186c7c23 */ /* 0x100fe20008010874 */
[----:B------:R-:W-:Y:S01]  /*6e40*/  FFMA.FTZ R109, R25, UR4, -R116 ;  /* 0x00000004196d7c23 */ /* 0x000fe20008010874 */
[C---:B------:R-:W-:Y:S01]  /*6e50*/  FMUL.FTZ R24, R100.reuse, R80 ;  /* 0x0000005064187220 */ /* 0x040fe20000410000 */
[----:B------:R-:W-:Y:S01]  /*6e60*/  FMUL.FTZ R25, R100, R81 ;  /* 0x0000005164197220 */ /* 0x000fe20000410000 */
[----:B------:R-:W-:Y:S04]  /*6e70*/  F2FP.F16.F32.PACK_AB R80, R119, R122 ;  /* 0x0000007a7750723e */ /* 0x000fe800000000ff */
[----:B------:R-:W-:Y:S01]  /*6e80*/  MUFU.EX2 R125, R125 ;  /* 0x0000007d007d7308 */ /* 0x000fe20000000800 */
[----:B------:R-:W-:Y:S01]  /*6e90*/  F2FP.F16.F32.PACK_AB R81, R120, R123 ;  /* 0x0000007b7851723e */ /* 0x000fe200000000ff */
[----:B------:R-:W-:Y:S01]  /*6ea0*/  FADD.FTZ R122, R122, R121 ;  /* 0x000000797a7a7221 */ /* 0x000fe20000010000 */
[----:B-1----:R-:W-:Y:S01]  /*6eb0*/  F2FP.F16.F32.PACK_AB R83, R5, R102 ;  /* 0x000000660553723e */ /* 0x002fe200000000ff */
[C---:B------:R-:W-:Y:S06]  /*6ec0*/  HMMA.16816.F32 R24, R96.reuse, R112, R24 ;  /* 0x000000706018723c */ /* 0x040fec0000001818 */
[----:B------:R-:W1:Y:S01]  /*6ed0*/  MUFU.EX2 R128, R128 ;  /* 0x0000008000807308 */ /* 0x000e620000000800 */
[----:B------:R-:W-:Y:S01]  /*6ee0*/  FADD.FTZ R122, R119, R122 ;  /* 0x0000007a777a7221 */ /* 0x000fe20000010000 */
[C---:B------:R-:W-:Y:S03]  /*6ef0*/  HMMA.16816.F32 R68, R96.reuse, R114, R68 ;  /* 0x000000726044723c */ /* 0x040fe60000001844 */
[--C-:B------:R-:W-:Y:S03]  /*6f00*/  FFMA.FTZ R112, R28, UR4, -R116.reuse ;  /* 0x000000041c707c23 */ /* 0x100fe60008010874 */
[C---:B---3--:R-:W-:Y:S02]  /*6f10*/  HMMA.16816.F32 R72, R96.reuse, R92, R72 ;  /* 0x0000005c6048723c */ /* 0x048fe40000001848 */
[----:B------:R-:W-:Y:S03]  /*6f20*/  MUFU.EX2 R108, R108 ;  /* 0x0000006c006c7308 */ /* 0x000fe60000000800 */
[----:B-----5:R-:W-:Y:S01]  /*6f30*/  F2FP.F16.F32.PACK_AB R28, R118, R7 ;  /* 0x00000007761c723e */ /* 0x020fe200000000ff */
[----:B------:R-:W-:Y:S01]  /*6f40*/  HMMA.16816.F32 R76, R96, R94, R76 ;  /* 0x0000005e604c723c */ /* 0x000fe2000000184c */
[----:B------:R-:W3:Y:S05]  /*6f50*/  LDSM.16.MT88.4 R92, [R160+0x6800] ;  /* 0x00680000a05c783b */ /* 0x000eea0000004200 */
[----:B------:R-:W5:Y:S01]  /*6f60*/  MUFU.EX2 R109, R109 ;  /* 0x0000006d006d7308 */ /* 0x000f620000000800 */
[--C-:B------:R-:W-:Y:S01]  /*6f70*/  FFMA.FTZ R113, R29, UR4, -R116.reuse ;  /* 0x000000041d717c23 */ /* 0x100fe20008010874 */
[C---:B----4-:R-:W-:Y:S01]  /*6f80*/  HMMA.16816.F32 R8, R80.reuse, R84, R8 ;  /* 0x000000545008723c */ /* 0x050fe20000001808 */
[----:B------:R-:W-:Y:S04]  /*6f90*/  LDSM.16.MT88.4 R96, [R161+0x7000] ;  /* 0x00700000a160783b */ /* 0x000fe80000004200 */
[----:B-1----:R-:W-:Y:S01]  /*6fa0*/  F2FP.F16.F32.PACK_AB R29, R128, R125 ;  /* 0x0000007d801d723e */ /* 0x002fe200000000ff */
[C---:B------:R-:W-:Y:S02]  /*6fb0*/  HMMA.16816.F32 R12, R80.reuse, R86, R12 ;  /* 0x00000056500c723c */ /* 0x040fe4000000180c */
[----:B------:R-:W-:Y:S01]  /*6fc0*/  MUFU.EX2 R110, R134 ;  /* 0x00000086006e7308 */ /* 0x000fe20000000800 */
[----:B------:R-:W1:Y:S03]  /*6fd0*/  LDSM.16.MT88.4 R84, [R163+0x7000] ;  /* 0x00700000a354783b */ /* 0x000e660000004200 */
[C---:B--2---:R-:W-:Y:S06]  /*6fe0*/  HMMA.16816.F32 R16, R80.reuse, R88, R16 ;  /* 0x000000585010723c */ /* 0x044fec0000001810 */
[----:B------:R2:W4:Y:S01]  /*6ff0*/  MUFU.EX2 R111, R133 ;  /* 0x00000085006f7308 */ /* 0x0005220000000800 */
[--C-:B------:R-:W-:Y:S01]  /*7000*/  FFMA.FTZ R114, R30, UR4, -R103.reuse ;  /* 0x000000041e727c23 */ /* 0x100fe20008010867 */
[C---:B------:R-:W-:Y:S01]  /*7010*/  HMMA.16816.F32 R20, R80.reuse, R90, R20 ;  /* 0x0000005a5014723c */ /* 0x040fe20000001814 */
[----:B------:R-:W1:Y:S07]  /*7020*/  LDSM.16.MT88.4 R88, [R162+0x7000] ;  /* 0x00700000a258783b */ /* 0x000e6e0000004200 */
[----:B------:R-:W-:Y:S01]  /*7030*/  MUFU.EX2 R112, R112 ;  /* 0x0000007000707308 */ /* 0x000fe20000000800 */
[C---:B------:R-:W-:Y:S03]  /*7040*/  HMMA.16816.F32 R24, R80.reuse, R104, R24 ;  /* 0x000000685018723c */ /* 0x040fe60000001818 */
[----:B-----5:R-:W-:Y:S03]  /*7050*/  F2FP.F16.F32.PACK_AB R30, R109, R108 ;  /* 0x0000006c6d1e723e */ /* 0x020fe600000000ff */
[C---:B------:R-:W-:Y:S03]  /*7060*/  HMMA.16816.F32 R68, R80.reuse, R106, R68 ;  /* 0x0000006a5044723c */ /* 0x040fe60000001844 */
[----:B------:R-:W5:Y:S02]  /*7070*/  MUFU.EX2 R113, R113 ;  /* 0x0000007100717308 */ /* 0x000f640000000800 */
[--C-:B--2---:R-:W-:Y:S01]  /*7080*/  FFMA.FTZ R133, R32, UR4, -R116.reuse ;  /* 0x0000000420857c23 */ /* 0x104fe20008010874 */
[C---:B---3--:R-:W-:Y:S07]  /*7090*/  HMMA.16816.F32 R72, R80.reuse, R92, R72 ;  /* 0x0000005c5048723c */ /* 0x048fee0000001848 */
[----:B------:R-:W-:Y:S01]  /*70a0*/  MUFU.EX2 R114, R114 ;  /* 0x0000007200727308 */ /* 0x000fe20000000800 */
[--C-:B------:R-:W-:Y:S01]  /*70b0*/  FFMA.FTZ R115, R31, UR4, -R103.reuse ;  /* 0x000000041f737c23 */ /* 0x100fe20008010867 */
[----:B------:R-:W-:Y:S01]  /*70c0*/  HMMA.16816.F32 R76, R80, R94, R76 ;  /* 0x0000005e504c723c */ /* 0x000fe2000000184c */
[----:B------:R-:W-:Y:S07]  /*70d0*/  LDSM.16.MT88.4 R80, [R163+0x7800] ;  /* 0x00780000a350783b */ /* 0x000fee0000004200 */
[----:B------:R-:W2:Y:S03]  /*70e0*/  MUFU.EX2 R115, R115 ;  /* 0x0000007300737308 */ /* 0x000ea60000000800 */
[----:B----4-:R-:W-:Y:S01]  /*70f0*/  F2FP.F16.F32.PACK_AB R31, R111, R110 ;  /* 0x0000006e6f1f723e */ /* 0x010fe200000000ff */
[--C-:B------:R-:W-:Y:S01]  /*7100*/  FFMA.FTZ R104, R33, UR4, -R116.reuse ;  /* 0x0000000421687c23 */ /* 0x100fe20008010874 */
[--C-:B------:R-:W-:Y:S01]  /*7110*/  FFMA.FTZ R105, R34, UR4, -R103.reuse ;  /* 0x0000000422697c23 */ /* 0x100fe20008010867 */
[----:B------:R-:W-:Y:S01]  /*7120*/  LDSM.16.MT88.4 R92, [R163+0x9800] ;  /* 0x00980000a35c783b */ /* 0x000fe20000004200 */
[----:B------:R-:W-:Y:S01]  /*7130*/  FFMA.FTZ R134, R35, UR4, -R103 ;  /* 0x0000000423867c23 */ /* 0x000fe20008010867 */
[--C-:B------:R-:W-:Y:S02]  /*7140*/  FFMA.FTZ R107, R36, UR4, -R116.reuse ;  /* 0x00000004246b7c23 */ /* 0x100fe40008010874 */
[C---:B-1----:R-:W-:Y:S01]  /*7150*/  HMMA.16816.F32 R8, R28.reuse, R84, R8 ;  /* 0x000000541c08723c */ /* 0x042fe20000001808 */
[----:B------:R-:W-:Y:S03]  /*7160*/  MUFU.EX2 R135, R135 ;  /* 0x0000008700877308 */ /* 0x000fe60000000800 */
[----:B------:R-:W1:Y:S01]  /*7170*/  LDSM.16.MT88.4 R32, [R160+0x7000] ;  /* 0x00700000a020783b */ /* 0x000e620000004200 */
[----:B-----5:R-:W-:Y:S01]  /*7180*/  F2FP.F16.F32.PACK_AB R36, R113, R112 ;  /* 0x000000707124723e */ /* 0x020fe200000000ff */
[C---:B------:R-:W-:Y:S05]  /*7190*/  HMMA.16816.F32 R12, R28.reuse, R86, R12 ;  /* 0x000000561c0c723c */ /* 0x040fea000000180c */
[----:B------:R-:W-:Y:S01]  /*71a0*/  MUFU.EX2 R107, R107 ;  /* 0x0000006b006b7308 */ /* 0x000fe20000000800 */
[----:B------:R-:W-:Y:S01]  /*71b0*/  FFMA.FTZ R106, R37, UR4, -R116 ;  /* 0x00000004256a7c23 */ /* 0x000fe20008010874 */
[C---:B------:R-:W-:Y:S01]  /*71c0*/  HMMA.16816.F32 R16, R28.reuse, R88, R16 ;  /* 0x000000581c10723c */ /* 0x040fe20000001810 */
[----:B------:R-:W3:Y:S03]  /*71d0*/  LDSM.16.MT88.4 R84, [R162+0x7800] ;  /* 0x00780000a254783b */ /* 0x000ee60000004200 */
[----:B--2---:R-:W-:Y:S02]  /*71e0*/  F2FP.F16.F32.PACK_AB R37, R115, R114 ;  /* 0x000000727325723e */ /* 0x004fe400000000ff */
[C---:B------:R-:W-:Y:S02]  /*71f0*/  HMMA.16816.F32 R20, R28.reuse, R90, R20 ;  /* 0x0000005a1c14723c */ /* 0x040fe40000001814 */
[----:B------:R-:W-:Y:S01]  /*7200*/  MUFU.EX2 R133, R133 ;  /* 0x0000008500857308 */ /* 0x000fe20000000800 */
[----:B------:R-:W2:Y:S02]  /*7210*/  LDSM.16.MT88.4 R88, [R161+0x7800] ;  /* 0x00780000a158783b */ /* 0x000ea40000004200 */
[----:B------:R-:W-:Y:S01]  /*7220*/  FADD.FTZ R117, R117, R122 ;  /* 0x0000007a75757221 */ /* 0x000fe20000010000 */
[C---:B------:R-:W-:Y:S06]  /*7230*/  HMMA.16816.F32 R24, R28.reuse, R96, R24 ;  /* 0x000000601c18723c */ /* 0x040fec0000001818 */
[----:B------:R-:W4:Y:S01]  /*7240*/  MUFU.EX2 R104, R104 ;  /* 0x0000006800687308 */ /* 0x000f220000000800 */
[----:B------:R-:W-:Y:S01]  /*7250*/  FADD.FTZ R6, R6, R117 ;  /* 0x0000007506067221 */ /* 0x000fe20000010000 */
[C---:B------:R-:W-:Y:S08]  /*7260*/  HMMA.16816.F32 R68, R28.reuse, R98, R68 ;  /* 0x000000621c44723c */ /* 0x040ff00000001844 */
[----:B------:R-:W-:Y:S03]  /*7270*/  MUFU.EX2 R105, R105 ;  /* 0x0000006900697308 */ /* 0x000fe60000000800 */
[----:B------:R-:W-:Y:S01]  /*7280*/  FADD.FTZ R7, R7, R6 ;  /* 0x0000000607077221 */ /* 0x000fe20000010000 */
[----:B------:R-:W-:Y:S03]  /*7290*/  FFMA.FTZ R6, R66, UR4, -R103 ;  /* 0x0000000442067c23 */ /* 0x000fe60008010867 */
[----:B------:R-:W-:Y:S03]  /*72a0*/  FADD.FTZ R7, R118, R7 ;  /* 0x0000000776077221 */ /* 0x000fe60000010000 */
[----:B------:R-:W5:Y:S01]  /*72b0*/  MUFU.EX2 R134, R134 ;  /* 0x0000008600867308 */ /* 0x000f620000000800 */
[C---:B-1----:R-:W-:Y:S03]  /*72c0*/  HMMA.16816.F32 R72, R28.reuse, R32, R72 ;  /* 0x000000201c48723c */ /* 0x042fe60000001848 */
[----:B----4-:R-:W-:Y:S01]  /*72d0*/  F2FP.F16.F32.PACK_AB R38, R104, R133 ;  /* 0x000000856826723e */ /* 0x010fe200000000ff */
[----:B------:R-:W-:Y:S02]  /*72e0*/  FADD.FTZ R108, R108, R7 ;  /* 0x000000076c6c7221 */ /* 0x000fe40000010000 */
[----:B------:R-:W-:Y:S01]  /*72f0*/  HMMA.16816.F32 R76, R28, R34, R76 ;  /* 0x000000221c4c723c */ /* 0x000fe2000000184c */
[----:B------:R-:W1:Y:S02]  /*7300*/  LDSM.16.MT88.4 R28, [R160+0x7800] ;  /* 0x00780000a01c783b */ /* 0x000e640000004200 */
[----:B------:R-:W4:Y:S02]  /*7310*/  MUFU.EX2 R106, R106 ;  /* 0x0000006a006a7308 */ /* 0x000f240000000800 */
[----:B------:R-:W-:Y:S08]  /*7320*/  FADD.FTZ R109, R109, R108 ;  /* 0x0000006c6d6d7221 */ /* 0x000ff00000010000 */
[----:B------:R-:W3:Y:S01]  /*7330*/  MUFU.EX2 R136, R136 ;  /* 0x0000008800887308 */ /* 0x000ee20000000800 */
[----:B-----5:R-:W-:Y:S01]  /*7340*/  F2FP.F16.F32.PACK_AB R39, R134, R105 ;  /* 0x000000698627723e */ /* 0x020fe200000000ff */
[----:B------:R-:W-:Y:S04]  /*7350*/  FADD.FTZ R112, R112, R109 ;  /* 0x0000006d70707221 */ /* 0x000fe80000010000 */
[----:B------:R-:W-:Y:S02]  /*7360*/  FADD.FTZ R112, R113, R112 ;  /* 0x0000007071707221 */ /* 0x000fe40000010000 */
[C---:B------:R-:W-:Y:S02]  /*7370*/  HMMA.16816.F32 R8, R36.reuse, R80, R8 ;  /* 0x000000502408723c */ /* 0x040fe40000001808 */
[----:B------:R-:W5:Y:S03]  /*7380*/  MUFU.EX2 R138, R138 ;  /* 0x0000008a008a7308 */ /* 0x000f660000000800 */
[----:B----4-:R-:W-:Y:S01]  /*7390*/  F2FP.F16.F32.PACK_AB R32, R106, R107 ;  /* 0x0000006b6a20723e */ /* 0x010fe200000000ff */
[C---:B------:R-:W-:Y:S01]  /*73a0*/  HMMA.16816.F32 R12, R36.reuse, R82, R12 ;  /* 0x00000052240c723c */ /* 0x040fe2000000180c */
[----:B------:R-:W4:Y:S05]  /*73b0*/  LDSM.16.MT88.4 R80, [R162+0x8000] ;  /* 0x00800000a250783b */ /* 0x000f2a0000004200 */
[----:B------:R-:W-:Y:S01]  /*73c0*/  MUFU.EX2 R139, R139 ;  /* 0x0000008b008b7308 */ /* 0x000fe20000000800 */
[----:B---3--:R-:W-:Y:S01]  /*73d0*/  F2FP.F16.F32.PACK_AB R33, R136, R135 ;  /* 0x000000878821723e */ /* 0x008fe200000000ff */
[C---:B------:R-:W-:Y:S08]  /*73e0*/  HMMA.16816.F32 R16, R36.reuse, R84, R16 ;  /* 0x000000542410723c */ /* 0x040ff00000001810 */
[----:B------:R-:W3:Y:S01]  /*73f0*/  MUFU.EX2 R140, R140 ;  /* 0x0000008c008c7308 */ /* 0x000ee20000000800 */
[C---:B------:R-:W-:Y:S01]  /*7400*/  HMMA.16816.F32 R20, R36.reuse, R86, R20 ;  /* 0x000000562414723c */ /* 0x040fe20000001814 */
[----:B------:R-:W-:Y:S02]  /*7410*/  LDSM.16.MT88.4 R84, [R162+0x9800] ;  /* 0x00980000a254783b */ /* 0x000fe40000004200 */
[----:B-----5:R-:W-:Y:S03]  /*7420*/  F2FP.F16.F32.PACK_AB R34, R138, R137 ;  /* 0x000000898a22723e */ /* 0x020fe600000000ff */
[C---:B--2---:R-:W-:Y:S03]  /*7430*/  HMMA.16816.F32 R24, R36.reuse, R88, R24 ;  /* 0x000000582418723c */ /* 0x044fe60000001818 */
[----:B------:R-:W-:Y:S02]  /*7440*/  MUFU.EX2 R141, R141 ;  /* 0x0000008d008d7308 */ /* 0x000fe40000000800 */
[----:B------:R-:W-:Y:S01]  /*7450*/  FADD.FTZ R133, R133, R112 ;  /* 0x0000007085857221 */ /* 0x000fe20000010000 */
[C---:B------:R-:W-:Y:S07]  /*7460*/  HMMA.16816.F32 R68, R36.reuse, R90, R68 ;  /* 0x0000005a2444723c */ /* 0x040fee0000001844 */
[----:B------:R-:W2:Y:S01]  /*7470*/  MUFU.EX2 R142, R142 ;  /* 0x0000008e008e7308 */ /* 0x000ea20000000800 */
[----:B---3--:R-:W-:Y:S01]  /*7480*/  F2FP.F16.F32.PACK_AB R35, R140, R139 ;  /* 0x0000008b8c23723e */ /* 0x008fe200000000ff */
[C---:B-1----:R-:W-:Y:S08]  /*7490*/  HMMA.16816.F32 R72, R36.reuse, R28, R72 ;  /* 0x0000001c2448723c */ /* 0x042ff00000001848 */
[----:B------:R-:W-:Y:S01]  /*74a0*/  MUFU.EX2 R143, R143 ;  /* 0x0000008f008f7308 */ /* 0x000fe20000000800 */
[----:B------:R-:W-:Y:S01]  /*74b0*/  HMMA.16816.F32 R76, R36, R30, R76 ;  /* 0x0000001e244c723c */ /* 0x000fe2000000184c */
[----:B------:R-:W1:Y:S02]  /*74c0*/  LDSM.16.MT88.4 R28, [R160+0x8000] ;  /* 0x00800000a01c783b */ /* 0x000e640000004200 */
[----:B------:R-:W-:Y:S03]  /*74d0*/  FADD.FTZ R104, R104, R133 ;  /* 0x0000008568687221 */ /* 0x000fe60000010000 */
[C---:B------:R-:W-:Y:S03]  /*74e0*/  HMMA.16816.F32 R8, R32.reuse, R40, R8 ;  /* 0x000000282008723c */ /* 0x040fe60000001808 */
[----:B------:R-:W3:Y:S02]  /*74f0*/  MUFU.EX2 R144, R144 ;  /* 0x0000009000907308 */ /* 0x000ee40000000800 */
[----:B--2---:R-:W-:Y:S01]  /*7500*/  F2FP.F16.F32.PACK_AB R36, R142, R141 ;  /* 0x0000008d8e24723e */ /* 0x004fe200000000ff */
[C---:B------:R-:W-:Y:S01]  /*7510*/  HMMA.16816.F32 R12, R32.reuse, R42, R12 ;  /* 0x0000002a200c723c */ /* 0x040fe2000000180c */
[----:B------:R-:W2:Y:S06]  /*7520*/  LDSM.16.MT88.4 R40, [R163+0x8800] ;  /* 0x00880000a328783b */ /* 0x000eac0000004200 */
[----:B------:R-:W-:Y:S01]  /*7530*/  MUFU.EX2 R145, R145 ;  /* 0x0000009100917308 */ /* 0x000fe20000000800 */
[----:B------:R-:W-:Y:S01]  /*7540*/  FADD.FTZ R107, R107, R104 ;  /* 0x000000686b6b7221 */ /* 0x000fe20000010000 */
[C---:B----4-:R-:W-:Y:S08]  /*7550*/  HMMA.16816.F32 R16, R32.reuse, R80, R16 ;  /* 0x000000502010723c */ /* 0x050ff00000001810 */
[----:B------:R-:W4:Y:S01]  /*7560*/  MUFU.EX2 R146, R146 ;  /* 0x0000009200927308 */ /* 0x000f220000000800 */
[C---:B------:R-:W-:Y:S03]  /*7570*/  HMMA.16816.F32 R20, R32.reuse, R82, R20 ;  /* 0x000000522014723c */ /* 0x040fe60000001814 */
[----:B---3--:R-:W-:Y:S03]  /*7580*/  F2FP.F16.F32.PACK_AB R37, R144, R143 ;  /* 0x0000008f9025723e */ /* 0x008fe600000000ff */
[C---:B------:R-:W-:Y:S03]  /*7590*/  HMMA.16816.F32 R24, R32.reuse, R44, R24 ;  /* 0x0000002c2018723c */ /* 0x040fe60000001818 */
[----:B------:R-:W-:Y:S02]  /*75a0*/  MUFU.EX2 R147, R147 ;  /* 0x0000009300937308 */ /* 0x000fe40000000800 */
[----:B------:R-:W-:Y:S01]  /*75b0*/  FADD.FTZ R106, R106, R107 ;  /* 0x0000006b6a6a7221 */ /* 0x000fe20000010000 */
[C---:B------:R-:W-:Y:S01]  /*75c0*/  HMMA.16816.F32 R68, R32.reuse, R46, R68 ;  /* 0x0000002e2044723c */ /* 0x040fe20000001844 */
[----:B------:R-:W3:Y:S06]  /*75d0*/  LDSM.16.MT88.4 R44, [R161+0x8800] ;  /* 0x00880000a12c783b */ /* 0x000eec0000004200 */
[----:B------:R-:W5:Y:S01]  /*75e0*/  MUFU.EX2 R148, R148 ;  /* 0x0000009400947308 */ /* 0x000f620000000800 */
[----:B----4-:R-:W-:Y:S01]  /*75f0*/  F2FP.F16.F32.PACK_AB R38, R146, R145 ;  /* 0x000000919226723e */ /* 0x010fe200000000ff */
[C---:B-1----:R-:W-:Y:S08]  /*7600*/  HMMA.16816.F32 R72, R32.reuse, R28, R72 ;  /* 0x0000001c2048723c */ /* 0x042ff00000001848 */
[----:B------:R-:W-:Y:S01]  /*7610*/  MUFU.EX2 R52, R52 ;  /* 0x0000003400347308 */ /* 0x000fe20000000800 */
[----:B------:R-:W-:Y:S01]  /*7620*/  HMMA.16816.F32 R76, R32, R30, R76 ;  /* 0x0000001e204c723c */ /* 0x000fe2000000184c */
[----:B------:R-:W1:Y:S02]  /*7630*/  LDSM.16.MT88.4 R28, [R160+0x8800] ;  /* 0x00880000a01c783b */ /* 0x000e640000004200 */
[----:B------:R-:W-:Y:S06]  /*7640*/  FADD.FTZ R137, R137, R106 ;  /* 0x0000006a89897221 */ /* 0x000fec0000010000 */
[----:B------:R-:W4:Y:S02]  /*7650*/  MUFU.EX2 R53, R53 ;  /* 0x0000003500357308 */ /* 0x000f240000000800 */
[----:B-----5:R-:W-:Y:S01]  /*7660*/  F2FP.F16.F32.PACK_AB R39, R148, R147 ;  /* 0x000000939427723e */ /* 0x020fe200000000ff */
[----:B------:R-:W5:Y:S01]  /*7670*/  LDSM.16.MT88.4 R32, [R163+0x9000] ;  /* 0x00900000a320783b */ /* 0x000f620000004200 */
[----:B------:R-:W-:Y:S05]  /*7680*/  FADD.FTZ R138, R138, R137 ;  /* 0x000000898a8a7221 */ /* 0x000fea0000010000 */
[C---:B--2---:R-:W-:Y:S01]  /*7690*/  HMMA.16816.F32 R8, R36.reuse, R40, R8 ;  /* 0x000000282408723c */ /* 0x044fe20000001808 */
[----:B------:R-:W-:Y:S04]  /*76a0*/  MUFU.EX2 R54, R54 ;  /* 0x0000003600367308 */ /* 0x000fe80000000800 */
[----:B------:R-:W-:Y:S01]  /*76b0*/  FADD.FTZ R141, R141, R138 ;  /* 0x0000008a8d8d7221 */ /* 0x000fe20000010000 */
[C---:B------:R-:W-:Y:S01]  /*76c0*/  HMMA.16816.F32 R12, R36.reuse, R42, R12 ;  /* 0x0000002a240c723c */ /* 0x040fe2000000180c */
[----:B------:R-:W2:Y:S04]  /*76d0*/  LDSM.16.MT88.4 R40, [R162+0x9000] ;  /* 0x00900000a228783b */ /* 0x000ea80000004200 */
[----:B------:R-:W4:Y:S01]  /*76e0*/  MUFU.EX2 R55, R55 ;  /* 0x0000003700377308 */ /* 0x000f220000000800 */
[----:B------:R-:W-:Y:S01]  /*76f0*/  FADD.FTZ R142, R142, R141 ;  /* 0x0000008d8e8e7221 */ /* 0x000fe20000010000 */
[C---:B------:R-:W-:Y:S08]  /*7700*/  HMMA.16816.F32 R16, R36.reuse, R48, R16 ;  /* 0x000000302410723c */ /* 0x040ff00000001810 */
[----:B------:R-:W-:Y:S01]  /*7710*/  MUFU.EX2 R56, R56 ;  /* 0x0000003800387308 */ /* 0x000fe20000000800 */
[C---:B------:R-:W-:Y:S03]  /*7720*/  HMMA.16816.F32 R20, R36.reuse, R50, R20 ;  /* 0x000000322414723c */ /* 0x040fe60000001814 */
[--C-:B------:R-:W-:Y:S03]  /*7730*/  FFMA.FTZ R48, R60, UR4, -R116.reuse ;  /* 0x000000043c307c23 */ /* 0x100fe60008010874 */
[C---:B---3--:R-:W-:Y:S03]  /*7740*/  HMMA.16816.F32 R24, R36.reuse, R44, R24 ;  /* 0x0000002c2418723c */ /* 0x048fe60000001818 */
[----:B------:R-:W3:Y:S02]  /*7750*/  MUFU.EX2 R57, R57 ;  /* 0x0000003900397308 */ /* 0x000ee40000000800 */
[----:B------:R-:W-:Y:S01]  /*7760*/  FFMA.FTZ R49, R61, UR4, -R116 ;  /* 0x000000043d317c23 */ /* 0x000fe20008010874 */
[C---:B------:R-:W-:Y:S07]  /*7770*/  HMMA.16816.F32 R68, R36.reuse, R46, R68 ;  /* 0x0000002e2444723c */ /* 0x040fee0000001844 */
[----:B------:R-:W-:Y:S01]  /*7780*/  MUFU.EX2 R58, R58 ;  /* 0x0000003a003a7308 */ /* 0x000fe20000000800 */
[----:B------:R-:W-:Y:S01]  /*7790*/  FADD.FTZ R44, R124, R129 ;  /* 0x000000817c2c7221 */ /* 0x000fe20000010000 */
[C---:B-1----:R-:W-:Y:S08]  /*77a0*/  HMMA.16816.F32 R72, R36.reuse, R28, R72 ;  /* 0x0000001c2448723c */ /* 0x042ff00000001848 */
[----:B------:R-:W1:Y:S01]  /*77b0*/  MUFU.EX2 R3, R59 ;  /* 0x0000003b00037308 */ /* 0x000e620000000800 */
[----:B------:R-:W-:Y:S01]  /*77c0*/  HMMA.16816.F32 R76, R36, R30, R76 ;  /* 0x0000001e244c723c */ /* 0x000fe2000000184c */
[----:B------:R-:W-:Y:S02]  /*77d0*/  LDSM.16.MT88.4 R36, [R160+0x9000] ;  /* 0x00900000a024783b */ /* 0x000fe40000004200 */
[----:B------:R-:W-:Y:S01]  /*77e0*/  FADD.FTZ R44, R127, R44 ;  /* 0x0000002c7f2c7221 */ /* 0x000fe20000010000 */
[----:B----4-:R-:W-:Y:S01]  /*77f0*/  F2FP.F16.F32.PACK_AB R28, R53, R52 ;  /* 0x00000034351c723e */ /* 0x010fe200000000ff */
[--C-:B------:R-:W-:Y:S01]  /*7800*/  FFMA.FTZ R50, R62, UR4, -R103.reuse ;  /* 0x000000043e327c23 */ /* 0x100fe20008010867 */
[----:B------:R-:W-:Y:S03]  /*7810*/  F2FP.F16.F32.PACK_AB R29, R55, R54 ;  /* 0x00000036371d723e */ /* 0x000fe600000000ff */
[----:B------:R-:W-:Y:S02]  /*7820*/  MUFU.EX2 R48, R48 ;  /* 0x0000003000307308 */ /* 0x000fe40000000800 */
[----:B------:R-:W-:Y:S01]  /*7830*/  FADD.FTZ R123, R123, R44 ;  /* 0x0000002c7b7b7221 */ /* 0x000fe20000010000 */
[----:B---3--:R-:W-:Y:S01]  /*7840*/  F2FP.F16.F32.PACK_AB R30, R57, R56 ;  /* 0x00000038391e723e */ /* 0x008fe200000000ff */
[----:B------:R-:W3:Y:S01]  /*7850*/  LDSM.16.MT88.4 R44, [R161+0x9000] ;  /* 0x00900000a12c783b */ /* 0x000ee20000004200 */
[----:B------:R-:W-:Y:S01]  /*7860*/  FFMA.FTZ R51, R63, UR4, -R103 ;  /* 0x000000043f337c23 */ /* 0x000fe20008010867 */
[----:B------:R-:W-:Y:S01]  /*7870*/  FADD.FTZ R123, R120, R123 ;  /* 0x0000007b787b7221 */ /* 0x000fe20000010000 */
[----:B-1----:R-:W-:Y:S01]  /*7880*/  F2FP.F16.F32.PACK_AB R31, R3, R58 ;  /* 0x0000003a031f723e */ /* 0x002fe200000000ff */
[----:B------:R-:W-:Y:S01]  /*7890*/  FFMA.FTZ R116, R65, UR4, -R116 ;  /* 0x0000000441747c23 */ /* 0x000fe20008010874 */
[----:B------:R-:W-:Y:S01]  /*78a0*/  FFMA.FTZ R103, R67, UR4, -R103 ;  /* 0x0000000443677c23 */ /* 0x000fe20008010867 */
[----:B------:R-:W-:Y:S01]  /*78b0*/  FADD.FTZ R102, R102, R123 ;  /* 0x0000007b66667221 */ /* 0x000fe20000010000 */
[----:B------:R-:W1:Y:S01]  /*78c0*/  MUFU.EX2 R49, R49 ;  /* 0x0000003100317308 */ /* 0x000e620000000800 */
[----:B------:R-:W-:Y:S02]  /*78d0*/  FADD.FTZ R145, R145, R142 ;  /* 0x0000008e91917221 */ /* 0x000fe40000010000 */
[C---:B-----5:R-:W-:Y:S05]  /*78e0*/  HMMA.16816.F32 R8, R28.reuse, R32, R8 ;  /* 0x000000201c08723c */ /* 0x060fea0000001808 */
[----:B------:R-:W-:Y:S01]  /*78f0*/  FADD.FTZ R102, R5, R102 ;  /* 0x0000006605667221 */ /* 0x000fe20000010000 */
[C---:B------:R-:W-:Y:S01]  /*7900*/  HMMA.16816.F32 R12, R28.reuse, R34, R12 ;  /* 0x000000221c0c723c */ /* 0x040fe2000000180c */
[----:B------:R-:W-:Y:S04]  /*7910*/  MUFU.EX2 R50, R50 ;  /* 0x0000003200327308 */ /* 0x000fe80000000800 */
[----:B------:R-:W-:Y:S01]  /*7920*/  FADD.FTZ R125, R125, R102 ;  /* 0x000000667d7d7221 */ /* 0x000fe20000010000 */
[C---:B--2---:R-:W-:Y:S05]  /*7930*/  HMMA.16816.F32 R16, R28.reuse, R40, R16 ;  /* 0x000000281c10723c */ /* 0x044fea0000001810 */
[----:B------:R-:W2:Y:S01]  /*7940*/  MUFU.EX2 R51, R51 ;  /* 0x0000003300337308 */ /* 0x000ea20000000800 */
[----:B-1----:R-:W-:Y:S01]  /*7950*/  F2FP.F16.F32.PACK_AB R32, R49, R48 ;  /* 0x000000303120723e */ /* 0x002fe200000000ff */
[C---:B------:R-:W-:Y:S01]  /*7960*/  HMMA.16816.F32 R20, R28.reuse, R42, R20 ;  /* 0x0000002a1c14723c */ /* 0x040fe20000001814 */
[----:B------:R-:W1:Y:S03]  /*7970*/  LDSM.16.MT88.4 R40, [R161+0x9800] ;  /* 0x00980000a128783b */ /* 0x000e660000004200 */
[----:B------:R-:W-:Y:S04]  /*7980*/  FADD.FTZ R125, R128, R125 ;  /* 0x0000007d807d7221 */ /* 0x000fe80000010000 */
[----:B------:R-:W-:Y:S03]  /*7990*/  MUFU.EX2 R5, R64 ;  /* 0x0000004000057308 */ /* 0x000fe60000000800 */
[----:B------:R-:W-:Y:S01]  /*79a0*/  FADD.FTZ R145, R146, R145 ;  /* 0x0000009192917221 */ /* 0x000fe20000010000 */
[----:B------:R-:W-:Y:S01]  /*79b0*/  FADD.FTZ R110, R110, R125 ;  /* 0x0000007d6e6e7221 */ /* 0x000fe20000010000 */
[C---:B---3--:R-:W-:Y:S05]  /*79c0*/  HMMA.16816.F32 R24, R28.reuse, R44, R24 ;  /* 0x0000002c1c18723c */ /* 0x048fea0000001818 */
[----:B------:R-:W3:Y:S01]  /*79d0*/  MUFU.EX2 R116, R116 ;  /* 0x0000007400747308 */ /* 0x000ee20000000800 */
[----:B------:R-:W-:Y:S01]  /*79e0*/  FADD.FTZ R111, R111, R110 ;  /* 0x0000006e6f6f7221 */ /* 0x000fe20000010000 */
[----:B--2---:R-:W-:Y:S01]  /*79f0*/  F2FP.F16.F32.PACK_AB R33, R51, R50 ;  /* 0x000000323321723e */ /* 0x004fe200000000ff */
[----:B------:R-:W-:Y:S01]  /*7a00*/  FADD.FTZ R52, R52, R145 ;  /* 0x0000009134347221 */ /* 0x000fe20000010000 */
[C---:B------:R-:W-:Y:S06]  /*7a10*/  HMMA.16816.F32 R68, R28.reuse, R46, R68 ;  /* 0x0000002e1c44723c */ /* 0x040fec0000001844 */
[----:B------:R-:W-:Y:S01]  /*7a20*/  MUFU.EX2 R6, R6 ;  /* 0x0000000600067308 */ /* 0x000fe20000000800 */
[----:B------:R-:W-:Y:S01]  /*7a30*/  FADD.FTZ R114, R114, R111 ;  /* 0x0000006f72727221 */ /* 0x000fe20000010000 */
[C---:B------:R-:W-:Y:S03]  /*7a40*/  HMMA.16816.F32 R72, R28.reuse, R36, R72 ;  /* 0x000000241c48723c */ /* 0x040fe60000001848 */
[----:B------:R-:W-:Y:S03]  /*7a50*/  FADD.FTZ R114, R115, R114 ;  /* 0x0000007273727221 */ /* 0x000fe60000010000 */
[----:B------:R-:W-:Y:S02]  /*7a60*/  HMMA.16816.F32 R76, R28, R38, R76 ;  /* 0x000000261c4c723c */ /* 0x000fe4000000184c */
[----:B------:R-:W2:Y:S01]  /*7a70*/  MUFU.EX2 R103, R103 ;  /* 0x0000006700677308 */ /* 0x000ea20000000800 */
[----:B------:R-:W4:Y:S02]  /*7a80*/  LDSM.16.MT88.4 R28, [R160+0x9800] ;  /* 0x00980000a01c783b */ /* 0x000f240000004200 */
[----:B------:R-:W-:Y:S01]  /*7a90*/  FADD.FTZ R105, R105, R114 ;  /* 0x0000007269697221 */ /* 0x000fe20000010000 */
[----:B---3--:R-:W-:Y:S01]  /*7aa0*/  F2FP.F16.F32.PACK_AB R34, R116, R5 ;  /* 0x000000057422723e */ /* 0x008fe200000000ff */
[----:B------:R-:W-:Y:S04]  /*7ab0*/  FADD.FTZ R53, R53, R52 ;  /* 0x0000003435357221 */ /* 0x000fe80000010000 */
        /* <DEDUP_REMOVED lines=19> */
[C---:B------:R-:W-:Y:S05]  /*7bf0*/  HMMA.16816.F32 R68, R32.reuse, R42, R68 ;  /* 0x0000002a2044723c */ /* 0x040fea0000001844 */
[----:B------:R-:W-:Y:S01]  /*7c00*/  FADD.FTZ R54, R54, R7 ;  /* 0x0000000736367221 */ /* 0x000fe20000010000 */
[C---:B----4-:R-:W-:Y:S05]  /*7c10*/  HMMA.16816.F32 R72, R32.reuse, R28, R72 ;  /* 0x0000001c2048723c */ /* 0x050fea0000001848 */
[----:B------:R-:W-:Y:S01]  /*7c20*/  FADD.FTZ R55, R55, R54 ;  /* 0x0000003637377221 */ /* 0x000fe20000010000 */
[----:B------:R-:W-:Y:S05]  /*7c30*/  HMMA.16816.F32 R76, R32, R30, R76 ;  /* 0x0000001e204c723c */ /* 0x000fea000000184c */
[----:B------:R-:W-:Y:S01]  /*7c40*/  FADD.FTZ R58, R58, R55 ;  /* 0x000000373a3a7221 */ /* 0x000fe20000010000 */
[----:B------:R-:W-:Y:S05]  /*7c50*/  FADD.FTZ R5, R5, R48 ;  /* 0x0000003005057221 */ /* 0x000fea0000010000 */
[----:B------:R-:W-:Y:S01]  /*7c60*/  FADD.FTZ R3, R3, R58 ;  /* 0x0000003a03037221 */ /* 0x000fe20000010000 */
[----:B------:R-:W-:Y:S03]  /*7c70*/  FADD.FTZ R187, R116, R5 ;  /* 0x0000000574bb7221 */ /* 0x000fe60000010000 */
[----:B------:R-:W-:Y:S01]  /*7c80*/  FADD.FTZ R50, R50, R3 ;  /* 0x0000000332327221 */ /* 0x000fe20000010000 */
[----:B------:R-:W-:Y:S03]  /*7c90*/  IADD3 R3, R185, -0x1, RZ ;  /* 0xffffffffb9037810 */ /* 0x000fe60007ffe0ff */
[----:B------:R-:W-:Y:S01]  /*7ca0*/  FADD.FTZ R51, R51, R50 ;  /* 0x0000003233337221 */ /* 0x000fe20000010000 */
[----:B------:R-:W-:Y:S02]  /*7cb0*/  MOV R185, R3 ;  /* 0x0000000300b97202 */ /* 0x000fe40000000f00 */
[----:B------:R-:W-:Y:S01]  /*7cc0*/  MOV R3, R0 ;  /* 0x0000000000037202 */ /* 0x000fe20000000f00 */
[----:B------:R-:W-:Y:S04]  /*7cd0*/  FADD.FTZ R6, R6, R51 ;  /* 0x0000003306067221 */ /* 0x000fe80000010000 */
[----:B------:R-:W-:Y:S01]  /*7ce0*/  FADD.FTZ R186, R103, R6 ;  /* 0x0000000667ba7221 */ /* 0x000fe20000010000 */
[----:B------:R-:W-:Y:S06]  /*7cf0*/  @P0 BRA `(.L_x_6225) ;  /* 0xffffffd0007c0947 */ /* 0x000fec000383ffff */
.L_x_6221:
[----:B------:R-:W1:Y:S01]  /*7d00*/  SHFL.BFLY PT, R4, R187, 0x2, 0x1f ;  /* 0x0c401f00bb047f89 */ /* 0x000e6200000e0000 */
[----:B------:R-:W2:Y:S01]  /*7d10*/  S2UR UR4, SR_CgaCtaId ;  /* 0x00000000000479c3 */ /* 0x000ea20000008800 */
[----:B------:R-:W-:Y:S01]  /*7d20*/  MOV R11, 0x3f800000 ;  /* 0x3f800000000b7802 */ /* 0x000fe20000000f00 */
[----:B------:R-:W-:Y:S01]  /*7d30*/  UMOV UR5, 0x400 ;  /* 0x0000040000057882 */ /* 0x000fe20000000000 */
[----:B------:R-:W3:Y:S01]  /*7d40*/  SHFL.BFLY PT, R7, R186, 0x2, 0x1f ;  /* 0x0c401f00ba077f89 */ /* 0x000ee200000e0000 */
[----:B------:R-:W-:Y:S01]  /*7d50*/  MOV R14, 0x7f800000 ;  /* 0x7f800000000e7802 */ /* 0x000fe20000000f00 */
[----:B------:R-:W4:Y:S01]  /*7d60*/  S2R R3, SR_TID.X ;  /* 0x0000000000037919 */ /* 0x000f220000002100 */
[----:B-1----:R-:W-:Y:S01]  /*7d70*/  FADD.FTZ R5, R4, R187 ;  /* 0x000000bb04057221 */ /* 0x002fe20000010000 */
[----:B--2---:R-:W-:Y:S01]  /*7d80*/  ULEA UR4, UR4, UR5, 0x18 ;  /* 0x0000000504047291 */ /* 0x004fe2000f8ec03f */
[----:B---3--:R-:W-:-:S03]  /*7d90*/  FADD.FTZ R4, R7, R186 ;  /* 0x000000ba07047221 */ /* 0x008fc60000010000 */
[----:B------:R-:W1:Y:S04]  /*7da0*/  SHFL.BFLY PT, R8, R5, 0x1, 0x1f ;  /* 0x0c201f0005087f89 */ /* 0x000e6800000e0000 */
[----:B------:R-:W2:Y:S01]  /*7db0*/  SHFL.BFLY PT, R7, R4, 0x1, 0x1f ;  /* 0x0c201f0004077f89 */ /* 0x000ea200000e0000 */
[----:B----4-:R-:W-:-:S04]  /*7dc0*/  SHF.R.S32.HI R6, RZ, 0x1f, R3 ;  /* 0x0000001fff067819 */ /* 0x010fc80000011403 */
[----:B------:R-:W-:-:S04]  /*7dd0*/  LEA.HI R10, R6, R3, RZ, 0x2 ;  /* 0x00000003060a7211 */ /* 0x000fc800078f10ff */
[----:B------:R-:W-:Y:S01]  /*7de0*/  LOP3.LUT R12, R10, 0x3ffffffc, RZ, 0xc0, !PT ;  /* 0x3ffffffc0a0c7812 */ /* 0x000fe200078ec0ff */
[----:B-1----:R-:W-:Y:S01]  /*7df0*/  FADD.FTZ R8, R5, R8 ;  /* 0x0000000805087221 */ /* 0x002fe20000010000 */
[----:B------:R-:W-:-:S03]  /*7e00*/  LEA.HI R5, R6, R3, RZ, 0x5 ;  /* 0x0000000306057211 */ /* 0x000fc600078f28ff */
[----:B------:R-:W-:Y:S01]  /*7e10*/  IMAD.IADD R9, R3, 0x1, -R12 ;  /* 0x0000000103097824 */ /* 0x000fe200078e0a0c */
[----:B------:R-:W-:Y:S01]  /*7e20*/  MOV R12, 0x3f800000 ;  /* 0x3f800000000c7802 */ /* 0x000fe20000000f00 */
[----:B--2---:R-:W-:Y:S01]  /*7e30*/  FADD.FTZ R7, R4, R7 ;  /* 0x0000000704077221 */ /* 0x004fe20000010000 */
[----:B------:R-:W-:Y:S02]  /*7e40*/  SHF.R.S32.HI R4, RZ, 0x5, R5 ;  /* 0x00000005ff047819 */ /* 0x000fe40000011405 */
[----:B------:R-:W-:Y:S02]  /*7e50*/  FSETP.NE.FTZ.AND P4, PT, R8, RZ, PT ;  /* 0x000000ff0800720b */ /* 0x000fe40003f95000 */
[----:B------:R-:W-:Y:S01]  /*7e60*/  FSETP.NE.FTZ.AND P3, PT, R7, RZ, PT ;  /* 0x000000ff0700720b */ /* 0x000fe20003f75000 */
[----:B------:R-:W-:Y:S01]  /*7e70*/  IMAD R4, R4, 0x200, R9 ;  /* 0x0000020004047824 */ /* 0x000fe200078e0209 */
[--C-:B------:R-:W-:Y:S02]  /*7e80*/  SHF.R.S32.HI R9, RZ, 0x2, R10.reuse ;  /* 0x00000002ff097819 */ /* 0x100fe4000001140a */
[----:B------:R-:W-:-:S04]  /*7e90*/  SHF.R.S32.HI R10, RZ, 0x1f, R10 ;  /* 0x0000001fff0a7819 */ /* 0x000fc8000001140a */
[----:B------:R-:W-:-:S03]  /*7ea0*/  LEA.HI R10, R10, R9, RZ, 0x3 ;  /* 0x000000090a0a7211 */ /* 0x000fc600078f18ff */
[----:B------:R-:W1:Y:S01]  /*7eb0*/  @P4 MUFU.RCP R11, R8 ;  /* 0x00000008000b4308 */ /* 0x000e620000001000 */
[----:B------:R-:W-:-:S04]  /*7ec0*/  LOP3.LUT R10, R10, 0xfffffff8, RZ, 0xc0, !PT ;  /* 0xfffffff80a0a7812 */ /* 0x000fc800078ec0ff */
[----:B------:R-:W-:-:S03]  /*7ed0*/  IADD3 R10, R9, -R10, RZ ;  /* 0x8000000a090a7210 */ /* 0x000fc60007ffe0ff */
[----:B------:R-:W2:Y:S02]  /*7ee0*/  @P3 MUFU.RCP R12, R7 ;  /* 0x00000007000c3308 */ /* 0x000ea40000001000 */
[----:B------:R-:W-:-:S05]  /*7ef0*/  IMAD.SHL.U32 R9, R10, 0x40, RZ ;  /* 0x000000400a097824 */ /* 0x000fca00078e00ff */
[----:B------:R-:W-:Y:S01]  /*7f00*/  LOP3.LUT R13, R9, 0x1c0, RZ, 0xc0, !PT ;  /* 0x000001c0090d7812 */ /* 0x000fe200078ec0ff */
[----:B------:R-:W3:Y:S01]  /*7f10*/  @P4 MUFU.LG2 R8, R8 ;  /* 0x0000000800084308 */ /* 0x000ee20000000c00 */
[----:B------:R-:W-:Y:S01]  /*7f20*/  LOP3.LUT R9, R10, 0x1, RZ, 0xc0, !PT ;  /* 0x000000010a097812 */ /* 0x000fe200078ec0ff */
[----:B-1----:R-:W-:Y:S01]  /*7f30*/  FMUL.FTZ R96, R11, R96 ;  /* 0x000000600b607220 */ /* 0x002fe20000410000 */
[----:B------:R-:W-:Y:S01]  /*7f40*/  LEA.HI R13, R13, R13, RZ, 0x1d ;  /* 0x0000000d0d0d7211 */ /* 0x000fe200078fe8ff */
[----:B------:R-:W-:Y:S01]  /*7f50*/  FMUL.FTZ R97, R11, R97 ;  /* 0x000000610b617220 */ /* 0x000fe20000410000 */
[----:B------:R-:W-:Y:S01]  /*7f60*/  ISETP.NE.U32.AND P0, PT, R9, 0x1, PT ;  /* 0x000000010900780c */ /* 0x000fe20003f05070 */
[C---:B------:R-:W-:Y:S01]  /*7f70*/  FMUL.FTZ R92, R11.reuse, R92 ;  /* 0x0000005c0b5c7220 */ /* 0x040fe20000410000 */
[----:B------:R-:W-:Y:S01]  /*7f80*/  MOV R9, 0xfffffff0 ;  /* 0xfffffff000097802 */ /* 0x000fe20000000f00 */
[----:B------:R-:W-:Y:S01]  /*7f90*/  IMAD.U32 R4, R4, 0x2, R13 ;  /* 0x0000000204047824 */ /* 0x000fe200078e000d */
[----:B------:R-:W-:Y:S01]  /*7fa0*/  R2P PR, R10, 0x6 ;  /* 0x000000060a007804 */ /* 0x000fe20000000000 */
[C---:B--2---:R-:W-:Y:S01]  /*7fb0*/  FMUL.FTZ R99, R12.reuse, R99 ;  /* 0x000000630c637220 */ /* 0x044fe20000410000 */
[----:B------:R-:W-:Y:S01]  /*7fc0*/  MOV R10, 0x20 ;  /* 0x00000020000a7802 */ /* 0x000fe20000000f00 */
[----:B------:R-:W-:Y:S01]  /*7fd0*/  FMUL.FTZ R98, R12, R98 ;  /* 0x000000620c627220 */ /* 0x000fe20000410000 */
[----:B------:R-:W-:Y:S01]  /*7fe0*/  LEA R13, R4, UR4, 0x1 ;  /* 0x00000004040d7c11 */ /* 0x000fe2000f8e08ff */
[----:B------:R-:W-:Y:S01]  /*7ff0*/  FMUL.FTZ R93, R11, R93 ;  /* 0x0000005d0b5d7220 */ /* 0x000fe20000410000 */
[----:B------:R-:W-:Y:S01]  /*8000*/  SEL R9, R9, 0x10, !P0 ;  /* 0x0000001009097807 */ /* 0x000fe20004000000 */
[C---:B------:R-:W-:Y:S01]  /*8010*/  FMUL.FTZ R95, R12.reuse, R95 ;  /* 0x0000005f0c5f7220 */ /* 0x040fe20000410000 */
        /* <DEDUP_REMOVED lines=53> */
[----:B------:R-:W-:Y:S01]  /*8370*/  STS [R19+0x400], R90 ;  /* 0x0004005a13007388 */ /* 0x000fe20000000800 */
        /* <DEDUP_REMOVED lines=13> */
[----:B------:R1:W-:Y:S04]  /*8450*/  STS [R9+0x400], R70 ;  /* 0x0004004609007388 */ /* 0x0003e80000000800 */
[----:B------:R1:W-:Y:S04]  /*8460*/  STS [R23], R72 ;  /* 0x0000004817007388 */ /* 0x0003e80000000800 */
[----:B------:R1:W-:Y:S04]  /*8470*/  STS [R23+0x400], R74 ;  /* 0x0004004a17007388 */ /* 0x0003e80000000800 */
[----:B------:R4:W-:Y:S04]  /*8480*/  STS [R10], R11 ;  /* 0x0000000b0a007388 */ /* 0x0009e80000000800 */
[----:B------:R4:W-:Y:S01]  /*8490*/  STS [R10+0x400], R12 ;  /* 0x0004000c0a007388 */ /* 0x0009e20000000800 */
[----:B---3--:R-:W-:-:S04]  /*84a0*/  @P4 FMUL.FTZ R17, R8, 0.69314718246459960938 ;  /* 0x3f31721808114820 */ /* 0x008fc80000410000 */
[----:B--2---:R-:W-:Y:S01]  /*84b0*/  @P4 FFMA.FTZ R4, R2, R13, R17 ;  /* 0x0000000d02044223 */ /* 0x004fe20000010011 */
[----:B-1----:R-:W-:-:S04]  /*84c0*/  @P3 FMUL.FTZ R9, R7, 0.69314718246459960938 ;  /* 0x3f31721807093820 */ /* 0x002fc80000410000 */
[----:B----4-:R-:W-:Y:S01]  /*84d0*/  @P3 FFMA.FTZ R14, R0, R15, R9 ;  /* 0x0000000f000e3223 */ /* 0x010fe20000010009 */
        /* <DEDUP_REMOVED lines=8> */
.L_x_6226:
[----:B------:R-:W-:Y:S01]  /*8560*/  S2UR UR8, SR_CTAID.Z ;  /* 0x00000000000879c3 */ /* 0x000fe20000002700 */
[----:B------:R-:W-:Y:S01]  /*8570*/  ULDC UR9, c[0x0][0x270] ;  /* 0x00009c0000097ab9 */ /* 0x000fe20000000800 */
[----:B------:R-:W-:-:S06]  /*8580*/  ULDC UR6, c[0x0][0x2c4] ;  /* 0x0000b10000067ab9 */ /* 0x000fcc0000000800 */
[----:B------:R-:W1:Y:S02]  /*8590*/  S2UR UR7, SR_CTAID.Y ;  /* 0x00000000000779c3 */ /* 0x000e640000002600 */
[----:B-1----:R-:W-:-:S04]  /*85a0*/  UIMAD UR9, UR7, UR9, UR8 ;  /* 0x00000009070972a4 */ /* 0x002fc8000f8e0208 */
[----:B------:R-:W-:Y:S02]  /*85b0*/  UIMAD UR9, UR9, UR6, URZ ;  /* 0x00000006090972a4 */ /* 0x000fe4000f8e023f */
.L_x_6227:
[----:B------:R-:W-:Y:S01]  /*85c0*/  LOP3.LUT R0, R5, 0xffffffe0, RZ, 0xc0, !PT ;  /* 0xffffffe005007812 */ /* 0x000fe200078ec0ff */
[----:B------:R-:W-:Y:S01]  /*85d0*/  BAR.SYNC.DEFER_BLOCKING 0x0 ;  /* 0x0000000000007b1d */ /* 0x000fe20000010000 */
[----:B------:R-:W-:-:S03]  /*85e0*/  IMAD R183, R183, 0x10, R176 ;  /* 0x00000010b7b77824 */ /* 0x000fc600078e02b0 */
[----:B------:R-:W-:Y:S02]  /*85f0*/  IMAD.IADD R0, R3, 0x1, -R0 ;  /* 0x0000000103007824 */ /* 0x000fe400078e0a00 */
[----:B------:R-:W-:Y:S03]  /*8600*/  BSSY B0, `(.L_x_6228) ;  /* 0x0000011000007945 */ /* 0x000fe60003800000 */
[----:B------:R-:W-:-:S13]  /*8610*/  LOP3.LUT P0, RZ, R0, 0x3, RZ, 0xc0, !PT ;  /* 0x0000000300ff7812 */ /* 0x000fda000780c0ff */
[----:B------:R-:W-:Y:S05]  /*8620*/  @P0 BRA `(.L_x_6229) ;  /* 0x0000000000380947 */ /* 0x000fea0003800000 */
        /* <DEDUP_REMOVED lines=14> */
.L_x_6229:
[----:B------:R-:W-:Y:S05]  /*8710*/  BSYNC B0 ;  /* 0x0000000000007941 */ /* 0x000fea0003800000 */
.L_x_6228:
[----:B------:R-:W2:Y:S01]  /*8720*/  S2UR UR5, SR_CTAID.X ;  /* 0x00000000000579c3 */ /* 0x000ea20000002500 */
[----:B------:R-:W-:Y:S01]  /*8730*/  SHF.R.S32.HI R179, RZ, 0x1f, R178 ;  /* 0x0000001fffb37819 */ /* 0x000fe200000114b2 */
[----:B------:R-:W-:Y:S04]  /*8740*/  LDS.128 R16, [R177+0x800] ;  /* 0x00080000b1107984 */ /* 0x000fe80000000c00 */
[----:B------:R-:W-:Y:S02]  /*8750*/  LDS.128 R20, [R177+0x1000] ;  /* 0x00100000b1147984 */ /* 0x000fe40000000c00 */
[----:B------:R-:W3:Y:S02]  /*8760*/  LDC.64 R10, c[0x0][0x298] ;  /* 0x0000a600ff0a7b82 */ /* 0x000ee40000000a00 */
[----:B------:R-:W-:Y:S06]  /*8770*/  LDS.128 R24, [R177+0x1800] ;  /* 0x00180000b1187984 */ /* 0x000fec0000000c00 */
[----:B-1----:R-:W1:Y:S01]  /*8780*/  LDC.64 R8, c[0x0][0x290] ;  /* 0x0000a400ff087b82 */ /* 0x002e620000000a00 */
[----:B--2---:R-:W-:-:S07]  /*8790*/  USHF.L.U32 UR5, UR5, 0x6, URZ ;  /* 0x0000000605057899 */ /* 0x004fce000800063f */
[----:B------:R-:W2:Y:S01]  /*87a0*/  LDC.64 R4, c[0x0][0x2a0] ;  /* 0x0000a800ff047b82 */ /* 0x000ea20000000a00 */
[----:B------:R-:W-:Y:S01]  /*87b0*/  USHF.R.S32.HI UR4, URZ, 0x1f, UR5 ;  /* 0x0000001f3f047899 */ /* 0x000fe20008011405 */
[----:B---3--:R-:W-:-:S05]  /*87c0*/  IMAD.WIDE.U32 R12, R10, UR5, R178 ;  /* 0x000000050a0c7c25 */ /* 0x008fca000f8e00b2 */
[----:B------:R-:W-:Y:S01]  /*87d0*/  IMAD R0, R10, UR4, RZ ;  /* 0x000000040a007c24 */ /* 0x000fe2000f8e02ff */
[----:B------:R-:W-:-:S03]  /*87e0*/  USHF.R.S32.HI UR4, URZ, 0x1f, UR7 ;  /* 0x0000001f3f047899 */ /* 0x000fc60008011407 */
[----:B------:R-:W-:-:S03]  /*87f0*/  IMAD R2, R11, UR5, R0 ;  /* 0x000000050b027c24 */ /* 0x000fc6000f8e0200 */
[----:B-1----:R-:W-:Y:S01]  /*8800*/  IMAD R0, R8, UR4, RZ ;  /* 0x0000000408007c24 */ /* 0x002fe2000f8e02ff */
[----:B------:R-:W-:Y:S01]  /*8810*/  USHF.R.S32.HI UR4, URZ, 0x1f, UR8 ;  /* 0x0000001f3f047899 */ /* 0x000fe20008011408 */
[----:B------:R-:W-:Y:S02]  /*8820*/  IADD3 R13, R2, R13, RZ ;  /* 0x0000000d020d7210 */ /* 0x000fe40007ffe0ff */
[----:B------:R-:W-:Y:S02]  /*8830*/  IMAD R0, R9, UR7, R0 ;  /* 0x0000000709007c24 */ /* 0x000fe4000f8e0200 */
[----:B------:R-:W-:Y:S02]  /*8840*/  IMAD.WIDE.U32 R8, R8, UR7, R12 ;  /* 0x0000000708087c25 */ /* 0x000fe4000f8e000c */
[----:B------:R-:W1:Y:S02]  /*8850*/  LDS.128 R12, [R177] ;  /* 0x00000000b10c7984 */ /* 0x000e640000000c00 */
[----:B--2---:R-:W-:Y:S01]  /*8860*/  IMAD R2, R4, UR4, RZ ;  /* 0x0000000404027c24 */ /* 0x004fe2000f8e02ff */
[----:B------:R-:W-:Y:S01]  /*8870*/  IADD3 R7, R0, R9, RZ ;  /* 0x0000000900077210 */ /* 0x000fe20007ffe0ff */
[----:B------:R-:W-:Y:S01]  /*8880*/  ULDC.64 UR4, c[0x0][0x280] ;  /* 0x0000a00000047ab9 */ /* 0x000fe20000000a00 */
[----:B------:R-:W-:Y:S01]  /*8890*/  LEA.HI R0, R6, R3, RZ, 0x3 ;  /* 0x0000000306007211 */ /* 0x000fe200078f18ff */
[----:B------:R-:W-:-:S02]  /*88a0*/  IMAD.MOV.U32 R6, RZ, RZ, R8 ;  /* 0x000000ffff067224 */ /* 0x000fc400078e0008 */
        /* <DEDUP_REMOVED lines=22> */
[----:B------:R-:W-:Y:S01]  /*8a10*/  STG.E.128 desc[UR18][R8.64], R24 ;  /* 0x0000001808007986 */ /* 0x000fe2000c101d12 */
[----:B------:R-:W-:Y:S05]  /*8a20*/  EXIT ;  /* 0x000000000000794d */ /* 0x000fea0003800000 */
.L_x_6230:
        /* <DEDUP_REMOVED lines=13> */
.L_x_7932:


//--------------------- .text._ZN5flash24flash_fwd_splitkv_kernelI23Flash_fwd_kernel_traitsILi64ELi64ELi128ELi4ELb0ELb0EN7cutlass6half_tE19Flash_kernel_traitsILi64ELi64ELi128ELi4ES3_EELb1ELb0ELb0ELb1ELb1ELb1ELb0ELb0EEEvNS_16Flash_fwd_paramsE --------------------------
	.section	.text._ZN5flash24flash_fwd_splitkv_kernelI23Flash_fwd_kernel_traitsILi64ELi64ELi128ELi4ELb0ELb0EN7cutlass6half_tE19Flash_kernel_traitsILi64ELi64ELi128ELi4ES3_EELb1ELb0ELb0ELb1ELb1ELb1ELb0ELb0EEEvNS_16Flash_fwd_paramsE,"ax",@progbits
	.align	128
        .global         _ZN5flash24flash_fwd_splitkv_kernelI23Flash_fwd_kernel_traitsILi64ELi64ELi128ELi4ELb0ELb0EN7cutlass6half_tE19Flash_kernel_traitsILi64ELi64ELi128ELi4ES3_EELb1ELb0ELb0ELb1ELb1ELb1ELb0ELb0EEEvNS_16Flash_fwd_paramsE
        .type           _ZN5flash24flash_fwd_splitkv_kernelI23Flash_fwd_kernel_traitsILi64ELi64ELi128ELi4ELb0ELb0EN7cutlass6half_tE19Flash_kernel_traitsILi64ELi64ELi128ELi4ES3_EELb1ELb0ELb0ELb1ELb1ELb1ELb0ELb0EEEvNS_16Flash_fwd_paramsE,@function
        .size           _ZN5flash24flash_fwd_splitkv_kernelI23Flash_fwd_kernel_traitsILi64ELi64ELi128ELi4ELb0ELb0EN7cutlass6half_tE19Flash_kernel_traitsILi64ELi64ELi128ELi4ES3_EELb1ELb0ELb0ELb1ELb1ELb1ELb0ELb0EEEvNS_16Flash_fwd_paramsE,(.L_x_7933 - _ZN5flash24flash_fwd_splitkv_kernelI23Flash_fwd_kernel_traitsILi64ELi64ELi128ELi4ELb0ELb0EN7cutlass6half_tE19Flash_kernel_traitsILi64ELi64ELi128ELi4ES3_EELb1ELb0ELb0ELb1ELb1ELb1ELb0ELb0EEEvNS_16Flash_fwd_paramsE)
        .other          _ZN5flash24flash_fwd_splitkv_kernelI23Flash_fwd_kernel_traitsILi64ELi64ELi128ELi4ELb0ELb0EN7cutlass6half_tE19Flash_kernel_traitsILi64ELi64ELi128ELi4ES3_EELb1ELb0ELb0ELb1ELb1ELb1ELb0ELb0EEEvNS_16Flash_fwd_paramsE,@"STO_CUDA_ENTRY STV_DEFAULT"
_ZN5flash24flash_fwd_splitkv_kernelI23Flash_fwd_kernel_traitsILi64ELi64ELi128ELi4ELb0ELb0EN7cutlass6half_tE19Flash_kernel_traitsILi64ELi64ELi128ELi4ES3_EELb1ELb0ELb0ELb1ELb1ELb1ELb0ELb0EEEvNS_16Flash_fwd_paramsE:
.text._ZN5flash24flash_fwd_splitkv_kernelI23Flash_fwd_kernel_traitsILi64ELi64ELi128ELi4ELb0ELb0EN7cutlass6half_tE19Flash_kernel_traitsILi64ELi64ELi128ELi4ES3_EELb1ELb0ELb0ELb1ELb1ELb1ELb0ELb0EEEvNS_16Flash_fwd_paramsE:
        /* <DEDUP_REMOVED lines=59> */
[C---:B------:R-:W-:Y:S01]  /*03b0*/  IMAD R3, R78.reuse, UR7, R3 ;  /* 0x000000074e037c24 */ /* 0x040fe2000f8e0203 */
[C---:B------:R-:W-:Y:S01]  /*03c0*/  LOP3.LUT P5, RZ, R25.reuse, 0x7, RZ, 0xc0, !PT ;  /* 0x0000000719ff7812 */ /* 0x040fe200078ac0ff */
[----:B------:R-:W-:Y:S01]  /*03d0*/  IMAD.IADD R4, R25, 0x1, -R4 ;  /* 0x0000000119047824 */ /* 0x000fe200078e0a04 */
[----:B------:R-:W-:Y:S01]  /*03e0*/  IADD3 R9, -R78, UR17, RZ ;  /* 0x000000114e097c10 */ /* 0x000fe2000fffe1ff */
[----:B------:R-:W-:-:S02]  /*03f0*/  IMAD R0, R0, UR4, RZ ;  /* 0x0000000400007c24 */ /* 0x000fc4000f8e02ff */
[----:B------:R-:W-:Y:S01]  /*0400*/  IMAD.SHL.U32 R4, R4, 0x8, RZ ;  /* 0x0000000804047824 */ /* 0x000fe200078e00ff */
[C---:B------:R-:W-:Y:S01]  /*0410*/  ISETP.GE.OR P4, PT, R2.reuse, R9, P5 ;  /* 0x000000090200720c */ /* 0x040fe20002f86670 */
[----:B------:R-:W-:Y:S01]  /*0420*/  IMAD R7, R11, UR5, R0 ;  /* 0x000000050b077c24 */ /* 0x000fe2000f8e0200 */
[----:B------:R-:W-:Y:S01]  /*0430*/  SHF.R.S32.HI R0, RZ, 0x1f, R2 ;  /* 0x0000001fff007819 */ /* 0x000fe20000011402 */
[----:B------:R-:W-:Y:S01]  /*0440*/  VIADD R8, R2, 0x10 ;  /* 0x0000001002087836 */ /* 0x000fe20000000000 */
[----:B------:R-:W-:-:S04]  /*0450*/  SHF.R.S32.HI R5, RZ, 0x1f, R4 ;  /* 0x0000001fff057819 */ /* 0x000fc80000011404 */
[----:B------:R-:W-:Y:S01]  /*0460*/  ISETP.GE.OR P3, PT, R8, R9, P5 ;  /* 0x000000090800720c */ /* 0x000fe20002f66670 */
[----:B------:R-:W-:-:S04]  /*0470*/  IMAD.WIDE.U32 R4, R78, UR6, R4 ;  /* 0x000000064e047c25 */ /* 0x000fc8000f8e0004 */
[----:B------:R-:W-:Y:S01]  /*0480*/  IMAD.IADD R5, R5, 0x1, R3 ;  /* 0x0000000105057824 */ /* 0x000fe200078e0203 */
[----:B------:R-:W-:Y:S01]  /*0490*/  SHF.R.S32.HI R3, RZ, 0x1f, R10 ;  /* 0x0000001fff037819 */ /* 0x000fe2000001140a */
[----:B------:R-:W-:Y:S02]  /*04a0*/  @!P4 IMAD.MOV.U32 R17, RZ, RZ, 0x7f800000 ;  /* 0x7f800000ff11c424 */ /* 0x000fe400078e00ff */
        /* <DEDUP_REMOVED lines=10> */
[----:B------:R-:W-:Y:S02]  /*0550*/  IMAD R3, R0, UR6, RZ ;  /* 0x0000000600037c24 */ /* 0x000fe4000f8e02ff */
[----:B------:R-:W-:Y:S02]  /*0560*/  IMAD R5, R5, UR17, R78 ;  /* 0x0000001105057c24 */ /* 0x000fe4000f8e024e */
[----:B------:R-:W-:Y:S02]  /*0570*/  IMAD.MOV.U32 R6, RZ, RZ, R4 ;  /* 0x000000ffff067224 */ /* 0x000fe400078e0004 */
[C---:B------:R-:W-:Y:S01]  /*0580*/  IMAD R3, R2.reuse, UR7, R3 ;  /* 0x0000000702037c24 */ /* 0x040fe2000f8e0203 */
[----:B------:R-:W-:Y:S01]  /*0590*/  IADD3 R4, P1, R5, R2, RZ ;  /* 0x0000000205047210 */ /* 0x000fe20007f3e0ff */
[----:B------:R-:W-:Y:S01]  /*05a0*/  IMAD.WIDE.U32 R6, R2, UR6, R6 ;  /* 0x0000000602067c25 */ /* 0x000fe2000f8e0006 */
[----:B------:R-:W-:-:S02]  /*05b0*/  USHF.L.U32 UR6, UR7, 0x5, URZ ;  /* 0x0000000507067899 */ /* 0x000fc4000800063f */
[----:B------:R-:W-:Y:S01]  /*05c0*/  LEA.HI.X.SX32 R5, R5, R0, 0x1, P1 ;  /* 0x0000000005057211 */ /* 0x000fe200008f0eff */
[----:B------:R-:W-:Y:S01]  /*05d0*/  IMAD.IADD R3, R7, 0x1, R3 ;  /* 0x0000000107037824 */ /* 0x000fe200078e0203 */
[----:B------:R-:W-:Y:S01]  /*05e0*/  LEA R10, P0, R6, UR4, 0x1 ;  /* 0x00000004060a7c11 */ /* 0x000fe2000f8008ff */
[C---:B------:R-:W-:Y:S01]  /*05f0*/  VIADD R0, R2.reuse, 0x20 ;  /* 0x0000002002007836 */ /* 0x040fe20000000000 */
[----:B------:R-:W-:Y:S01]  /*0600*/  UIADD3 UR6, UR9, UR6, URZ ;  /* 0x0000000609067290 */ /* 0x000fe2000fffe03f */
[----:B------:R-:W-:Y:S01]  /*0610*/  VIADD R2, R2, 0x30 ;  /* 0x0000003002027836 */ /* 0x000fe20000000000 */
[----:B------:R-:W-:Y:S01]  /*0620*/  LEA.HI.X R11, R6, UR5, R3, 0x1, P0 ;  /* 0x00000005060b7c11 */ /* 0x000fe200080f0c03 */
[----:B------:R-:W-:Y:S01]  /*0630*/  ULDC.64 UR4, c[0x0][0x2b0] ;  /* 0x0000ac0000047ab9 */ /* 0x000fe20000000a00 */
[----:B------:R-:W-:Y:S02]  /*0640*/  IADD3 R12, P1, R10, UR8, RZ ;  /* 0x000000080a0c7c10 */ /* 0x000fe4000ff3e0ff */
[----:B------:R-:W-:Y:S01]  /*0650*/  ISETP.GE.OR P2, PT, R0, R9, P5 ;  /* 0x000000090000720c */ /* 0x000fe20002f46670 */
[----:B------:R1:W-:Y:S01]  /*0660*/  STG.E.128 desc[UR18][R10.64], RZ ;  /* 0x000000ff0a007986 */ /* 0x0003e2000c101d12 */
[----:B------:R-:W-:-:S02]  /*0670*/  LEA R14, P0, R4, UR4, 0x2 ;  /* 0x00000004040e7c11 */ /* 0x000fc4000f8010ff */
[----:B------:R-:W-:Y:S02]  /*0680*/  IADD3.X R13, R11, UR6, RZ, P1, !PT ;  /* 0x000000060b0d7c10 */ /* 0x000fe40008ffe4ff */
        /* <DEDUP_REMOVED lines=18> */
.L_x_6231:
        /* <DEDUP_REMOVED lines=22> */
.L_x_6232:
[----:B------:R-:W-:Y:S05]  /*0910*/  @P6 BRA `(.L_x_6233) ;  /* 0x00000004003c6947 */ /* 0x000fea0003800000 */
[----:B------:R-:W3:Y:S01]  /*0920*/  LDC R0, c[0x0][0x380] ;  /* 0x0000e000ff007b82 */ /* 0x000ee20000000800 */
[----:B------:R-:W-:Y:S01]  /*0930*/  LEA R9, R24, 0xffffff80, 0x7 ;  /* 0xffffff8018097811 */ /* 0x000fe200078e38ff */
[----:B------:R-:W-:Y:S01]  /*0940*/  ULDC.64 UR8, c[0x0][0x230] ;  /* 0x00008c0000087ab9 */ /* 0x000fe20000000a00 */
[----:B------:R-:W-:Y:S01]  /*0950*/  ULDC.64 UR6, c[0x0][0x248] ;  /* 0x0000920000067ab9 */ /* 0x000fe20000000a00 */
[----:B------:R-:W-:Y:S01]  /*0960*/  ULDC.64 UR4, c[0x0][0x238] ;  /* 0x00008e0000047ab9 */ /* 0x000fe20000000a00 */
[----:B-1----:R-:W-:Y:S01]  /*0970*/  IABS R2, R9 ;  /* 0x0000000900027213 */ /* 0x002fe20000000000 */
[----:B------:R-:W-:Y:S01]  /*0980*/  ULDC.64 UR10, c[0x0][0x260] ;  /* 0x00009800000a7ab9 */ /* 0x000fe20000000a00 */
[----:B---3--:R-:W-:-:S04]  /*0990*/  IABS R4, R0 ;  /* 0x0000000000047213 */ /* 0x008fc80000000000 */
[----:B------:R-:W1:Y:S08]  /*09a0*/  I2F.RP R5, R4 ;  /* 0x0000000400057306 */ /* 0x000e700000209400 */
[----:B-1----:R-:W1:Y:S02]  /*09b0*/  MUFU.RCP R6, R5 ;  /* 0x0000000500067308 */ /* 0x002e640000001000 */
[----:B-1----:R-:W-:-:S06]  /*09c0*/  IADD3 R6, R6, 0xffffffe, RZ ;  /* 0x0ffffffe06067810 */ /* 0x002fcc0007ffe0ff */
[----:B------:R-:W1:Y:S02]  /*09d0*/  F2I.FTZ.U32.TRUNC.NTZ R7, R6 ;  /* 0x0000000600077305 */ /* 0x000e64000021f000 */
[----:B-1----:R-:W-:Y:S01]  /*09e0*/  IMAD.MOV R3, RZ, RZ, -R7 ;  /* 0x000000ffff037224 */ /* 0x002fe200078e0a07 */
[----:B------:R-:W-:-:S03]  /*09f0*/  MOV R6, RZ ;  /* 0x000000ff00067202 */ /* 0x000fc60000000f00 */
        /* <DEDUP_REMOVED lines=11> */
[----:B------:R-:W-:Y:S02]  /*0ab0*/  ISETP.GE.U32.AND P2, PT, R3, R4, PT ;  /* 0x000000040300720c */ /* 0x000fe40003f46070 */
[----:B------:R-:W1:Y:S11]  /*0ac0*/  LDC R3, c[0x0][0x278] ;  /* 0x00009e00ff037b82 */ /* 0x000e760000000800 */
[----:B------:R-:W-:-:S05]  /*0ad0*/  @P2 IADD3 R5, R5, 0x1, RZ ;  /* 0x0000000105052810 */ /* 0x000fca0007ffe0ff */
[----:B------:R-:W-:Y:S01]  /*0ae0*/  @!P0 IMAD.MOV R5, RZ, RZ, -R5 ;  /* 0x000000ffff058224 */ /* 0x000fe200078e0a05 */
[----:B------:R-:W-:-:S05]  /*0af0*/  @!P1 LOP3.LUT R5, RZ, R0, RZ, 0x33, !PT ;  /* 0x00000000ff059212 */ /* 0x000fca00078e33ff */
[----:B------:R-:W-:-:S06]  /*0b00*/  IMAD.WIDE R14, R5, 0x4, R174 ;  /* 0x00000004050e7825 */ /* 0x000fcc00078e02ae */
[----:B------:R-:W3:Y:S01]  /*0b10*/  LDG.E R14, desc[UR18][R14.64] ;  /* 0x000000120e0e7981 */ /* 0x000ee2000c1e1900 */
[----:B-1----:R-:W-:Y:S02]  /*0b20*/  IABS R2, R3 ;  /* 0x0000000300027213 */ /* 0x002fe40000000000 */
[----:B------:R-:W-:Y:S02]  /*0b30*/  IADD3 R5, -R5, RZ, RZ ;  /* 0x000000ff05057210 */ /* 0x000fe40007ffe1ff */
[----:B------:R-:W1:Y:S03]  /*0b40*/  I2F.RP R7, R2 ;  /* 0x0000000200077306 */ /* 0x000e660000209400 */
[----:B------:R-:W-:-:S05]  /*0b50*/  IMAD R9, R0, R5, R9 ;  /* 0x0000000500097224 */ /* 0x000fca00078e0209 */
[----:B------:R-:W-:Y:S01]  /*0b60*/  SHF.R.S32.HI R0, RZ, 0x1f, R9 ;  /* 0x0000001fff007819 */ /* 0x000fe20000011409 */
        /* <DEDUP_REMOVED lines=13> */
[----:B------:R-:W-:Y:S02]  /*0c40*/  @!P0 IMAD.IADD R7, R7, 0x1, -R2 ;  /* 0x0000000107078824 */ /* 0x000fe400078e0a02 */
[----:B------:R-:W-:-:S03]  /*0c50*/  @!P0 VIADD R4, R4, 0x1 ;  /* 0x0000000104048836 */ /* 0x000fc60000000000 */
[----:B------:R-:W-:Y:S02]  /*0c60*/  ISETP.GE.U32.AND P1, PT, R7, R2, PT ;  /* 0x000000020700720c */ /* 0x000fe40003f26070 */
[----:B------:R-:W-:-:S04]  /*0c70*/  LOP3.LUT R2, R10, R3, RZ, 0x3c, !PT ;  /* 0x000000030a027212 */ /* 0x000fc800078e3cff */
[----:B------:R-:W-:Y:S01]  /*0c80*/  ISETP.GE.AND P0, PT, R2, RZ, PT ;  /* 0x000000ff0200720c */ /* 0x000fe20003f06270 */
[----:B------:R-:W-:-:S06]  /*0c90*/  IMAD R2, R0, UR6, RZ ;  /* 0x0000000600027c24 */ /* 0x000fcc000f8e02ff */
[----:B------:R-:W-:Y:S02]  /*0ca0*/  @P1 IADD3 R4, R4, 0x1, RZ ;  /* 0x0000000104041810 */ /* 0x000fe40007ffe0ff */
[----:B------:R-:W-:-:S04]  /*0cb0*/  ISETP.NE.AND P1, PT, R3, RZ, PT ;  /* 0x000000ff0300720c */ /* 0x000fc80003f25270 */
[----:B------:R-:W-:-:S09]  /*0cc0*/  @!P0 IMAD.MOV R4, RZ, RZ, -R4 ;  /* 0x000000ffff048224 */ /* 0x000fd200078e0a04 */
[----:B------:R-:W-:Y:S02]  /*0cd0*/  @!P1 LOP3.LUT R4, RZ, R3, RZ, 0x33, !PT ;  /* 0x00000003ff049212 */ /* 0x000fe400078e33ff */
[----:B---3-5:R-:W-:Y:S01]  /*0ce0*/  SHF.R.S32.HI R13, RZ, 0x1f, R14 ;  /* 0x0000001fff0d7819 */ /* 0x028fe2000001140e */
[----:B------:R-:W-:-:S04]  /*0cf0*/  IMAD.WIDE.U32 R6, R14, UR8, RZ ;  /* 0x000000080e067c25 */ /* 0x000fc8000f8e00ff */
[C---:B------:R-:W-:Y:S02]  /*0d00*/  IMAD R5, R13.reuse, UR8, RZ ;  /* 0x000000080d057c24 */ /* 0x040fe4000f8e02ff */
[----:B------:R-:W-:Y:S02]  /*0d10*/  IMAD R13, R13, UR4, RZ ;  /* 0x000000040d0d7c24 */ /* 0x000fe4000f8e02ff */
[C---:B------:R-:W-:Y:S02]  /*0d20*/  IMAD R5, R14.reuse, UR9, R5 ;  /* 0x000000090e057c24 */ /* 0x040fe4000f8e0205 */
[C---:B------:R-:W-:Y:S02]  /*0d30*/  IMAD R13, R14.reuse, UR5, R13 ;  /* 0x000000050e0d7c24 */ /* 0x040fe4000f8e020d */
[----:B------:R-:W-:Y:S01]  /*0d40*/  IMAD.WIDE.U32 R14, R14, UR4, RZ ;  /* 0x000000040e0e7c25 */ /* 0x000fe2000f8e00ff */
[----:B------:R-:W-:-:S03]  /*0d50*/  IADD3 R7, R7, R5, RZ ;  /* 0x0000000507077210 */ /* 0x000fc60007ffe0ff */
[C---:B------:R-:W-:Y:S02]  /*0d60*/  IMAD R5, R9.reuse, UR7, R2 ;  /* 0x0000000709057c24 */ /* 0x040fe4000f8e0202 */
[----:B------:R-:W-:Y:S01]  /*0d70*/  IMAD.WIDE.U32 R2, R9, UR6, R6 ;  /* 0x0000000609027c25 */ /* 0x000fe2000f8e0006 */
[----:B------:R-:W-:-:S03]  /*0d80*/  SHF.R.S32.HI R7, RZ, 0x1f, R4 ;  /* 0x0000001fff077819 */ /* 0x000fc60000011404 */
[----:B------:R-:W-:Y:S01]  /*0d90*/  IMAD.IADD R13, R15, 0x1, R13 ;  /* 0x000000010f0d7824 */ /* 0x000fe200078e020d */
[----:B------:R-:W-:Y:S01]  /*0da0*/  IADD3 R3, R3, R5, RZ ;  /* 0x0000000503037210 */ /* 0x000fe20007ffe0ff */
[----:B------:R-:W-:-:S04]  /*0db0*/  IMAD R5, R7, UR10, RZ ;  /* 0x0000000a07057c24 */ /* 0x000fc8000f8e02ff */
[C---:B------:R-:W-:Y:S02]  /*0dc0*/  IMAD R5, R4.reuse, UR11, R5 ;  /* 0x0000000b04057c24 */ /* 0x040fe4000f8e0205 */
[----:B------:R-:W-:-:S05]  /*0dd0*/  IMAD.WIDE.U32 R2, R4, UR10, R2 ;  /* 0x0000000a04027c25 */ /* 0x000fca000f8e0002 */
[----:B------:R-:W-:Y:S02]  /*0de0*/  IADD3 R5, R3, R5, RZ ;  /* 0x0000000503057210 */ /* 0x000fe40007ffe0ff */
[----:B------:R-:W-:Y:S01]  /*0df0*/  MOV R6, R2 ;  /* 0x0000000200067202 */ /* 0x000fe20000000f00 */
[----:B------:R-:W-:Y:S06]  /*0e00*/  BRA `(.L_x_6234) ;  /* 0x0000000000ec7947 */ /* 0x000fec0003800000 */
.L_x_6233:
        /* <DEDUP_REMOVED lines=36> */
[----:B------:R-:W-:Y:S02]  /*1050*/  IMAD R17, R17, UR6, RZ ;  /* 0x0000000611117c24 */ /* 0x000fe4000f8e02ff */
[----:B------:R-:W-:Y:S02]  /*1060*/  @P2 VIADD R8, R8, 0x1 ;  /* 0x0000000108082836 */ /* 0x000fe40000000000 */
[C---:B------:R-:W-:Y:S01]  /*1070*/  IMAD R16, R20.reuse, UR7, R17 ;  /* 0x0000000714107c24 */ /* 0x040fe2000f8e0211 */
[----:B-----5:R-:W-:Y:S01]  /*1080*/  SHF.R.S32.HI R17, RZ, 0x1f, R13 ;  /* 0x0000001fff117819 */ /* 0x020fe2000001140d */
[----:B------:R-:W-:-:S04]  /*1090*/  IMAD.WIDE.U32 R20, R20, UR6, RZ ;  /* 0x0000000614147c25 */ /* 0x000fc8000f8e00ff */
[----:B------:R-:W-:Y:S01]  /*10a0*/  @!P1 IADD3 R8, -R8, RZ, RZ ;  /* 0x000000ff08089210 */ /* 0x000fe20007ffe1ff */
[----:B------:R-:W-:Y:S01]  /*10b0*/  IMAD R14, R17, UR8, RZ ;  /* 0x00000008110e7c24 */ /* 0x000fe2000f8e02ff */
[----:B------:R-:W-:Y:S02]  /*10c0*/  IADD3 R21, R21, R16, RZ ;  /* 0x0000001015157210 */ /* 0x000fe40007ffe0ff */
[----:B------:R-:W-:Y:S01]  /*10d0*/  @!P0 LOP3.LUT R8, RZ, R15, RZ, 0x33, !PT ;  /* 0x0000000fff088212 */ /* 0x000fe200078e33ff */
[C---:B------:R-:W-:Y:S02]  /*10e0*/  IMAD R14, R13.reuse, UR9, R14 ;  /* 0x000000090d0e7c24 */ /* 0x040fe4000f8e020e */
[----:B------:R-:W-:Y:S01]  /*10f0*/  IMAD.WIDE.U32 R20, R13, UR8, R20 ;  /* 0x000000080d147c25 */ /* 0x000fe2000f8e0014 */
[----:B------:R-:W-:-:S04]  /*1100*/  SHF.R.S32.HI R7, RZ, 0x1f, R8 ;  /* 0x0000001fff077819 */ /* 0x000fc80000011408 */
[----:B------:R-:W-:Y:S01]  /*1110*/  IADD3 R21, R21, R14, RZ ;  /* 0x0000000e15157210 */ /* 0x000fe20007ffe0ff */
[-C--:B---3--:R-:W-:Y:S02]  /*1120*/  IMAD R6, R17, R2.reuse, RZ ;  /* 0x0000000211067224 */ /* 0x088fe400078e02ff */
[----:B------:R-:W-:-:S04]  /*1130*/  IMAD.WIDE.U32 R14, R13, R2, R18 ;  /* 0x000000020d0e7225 */ /* 0x000fc800078e0012 */
[----:B------:R-:W-:Y:S02]  /*1140*/  IMAD R3, R13, R3, R6 ;  /* 0x000000030d037224 */ /* 0x000fe400078e0206 */
[-C--:B-1----:R-:W-:Y:S02]  /*1150*/  IMAD R6, R7, R4.reuse, RZ ;  /* 0x0000000407067224 */ /* 0x082fe400078e02ff */
[C---:B------:R-:W-:Y:S01]  /*1160*/  IMAD.WIDE.U32 R20, R8.reuse, R4, R20 ;  /* 0x0000000408147225 */ /* 0x040fe200078e0014 */
[----:B------:R-:W-:Y:S02]  /*1170*/  IADD3 R13, R15, R3, RZ ;  /* 0x000000030f0d7210 */ /* 0x000fe40007ffe0ff */
[----:B------:R-:W-:Y:S01]  /*1180*/  MOV R4, R8 ;  /* 0x0000000800047202 */ /* 0x000fe20000000f00 */
[----:B------:R-:W-:Y:S02]  /*1190*/  IMAD R5, R8, R5, R6 ;  /* 0x0000000508057224 */ /* 0x000fe400078e0206 */
[----:B------:R-:W-:-:S03]  /*11a0*/  IMAD.MOV.U32 R6, RZ, RZ, R20 ;  /* 0x000000ffff067224 */ /* 0x000fc600078e0014 */
[----:B------:R-:W-:-:S07]  /*11b0*/  IADD3 R5, R21, R5, RZ ;  /* 0x0000000515057210 */ /* 0x000fce0007ffe0ff */
.L_x_6234:
        /* <DEDUP_REMOVED lines=8> */
[----:B------:R-:W-:Y:S01]  /*1240*/  LOP3.LUT R8, R3, 0xfffffff8, RZ, 0xc0, !PT ;  /* 0xfffffff803087812 */ /* 0x000fe200078ec0ff */
[----:B------:R-:W-:Y:S01]  /*1250*/  ULDC.64 UR10, c[0x0][0x268] ;  /* 0x00009a00000a7ab9 */ /* 0x000fe20000000a00 */
[----:B------:R-:W-:Y:S01]  /*1260*/  SHF.R.S32.HI R22, RZ, 0x3, R3 ;  /* 0x00000003ff167819 */ /* 0x000fe20000011403 */
[----:B------:R-:W-:Y:S01]  /*1270*/  IMAD R7, R7, UR10, RZ ;  /* 0x0000000a07077c24 */ /* 0x000fe2000f8e02ff */
[----:B------:R-:W-:Y:S01]  /*1280*/  SHF.R.S32.HI R21, RZ, 0x4, R15 ;  /* 0x00000004ff157819 */ /* 0x000fe2000001140f */
[----:B------:R-:W-:Y:S01]  /*1290*/  IMAD.IADD R8, R25, 0x1, -R8 ;  /* 0x0000000119087824 */ /* 0x000fe200078e0a08 */
[----:B------:R-:W-:Y:S01]  /*12a0*/  SHF.R.S32.HI R23, RZ, 0x1f, R22 ;  /* 0x0000001fff177819 */ /* 0x000fe20000011416 */
[----:B------:R-:W-:Y:S01]  /*12b0*/  IMAD.SHL.U32 R19, R22, 0x40, RZ ;  /* 0x0000004016137824 */ /* 0x000fe200078e00ff */
[----:B------:R-:W-:Y:S01]  /*12c0*/  LEA.HI R20, R15, R21, RZ, 0x1 ;  /* 0x000000150f147211 */ /* 0x000fe200078f08ff */
[----:B------:R-:W-:Y:S01]  /*12d0*/  IMAD.SHL.U32 R172, R8, 0x8, RZ ;  /* 0x0000000808ac7824 */ /* 0x000fe200078e00ff */
[----:B------:R-:W-:Y:S01]  /*12e0*/  IADD3 R9, P1, R22, R9, RZ ;  /* 0x0000000916097210 */ /* 0x000fe20007f3e0ff */
[----:B------:R-:W-:Y:S01]  /*12f0*/  IMAD R7, R4, UR11, R7 ;  /* 0x0000000b04077c24 */ /* 0x000fe2000f8e0207 */
[----:B------:R-:W-:-:S02]  /*1300*/  LOP3.LUT R19, R19, 0x1c0, RZ, 0xc0, !PT ;  /* 0x000001c013137812 */ /* 0x000fc400078ec0ff */
[----:B------:R-:W-:Y:S01]  /*1310*/  SHF.R.S32.HI R173, RZ, 0x1f, R172 ;  /* 0x0000001fffad7819 */ /* 0x000fe200000114ac */
[----:B------:R-:W-:Y:S01]  /*1320*/  IMAD.X R0, R23, 0x1, R0, P1 ;  /* 0x0000000117007824 */ /* 0x000fe200008e0600 */
[----:B------:R-:W-:Y:S02]  /*1330*/  IADD3 R28, P2, R172, R6, RZ ;  /* 0x00000006ac1c7210 */ /* 0x000fe40007f5e0ff */
[--C-:B------:R-:W-:Y:S01]  /*1340*/  LOP3.LUT R17, R19, 0x38, R172.reuse, 0xf8, !PT ;  /* 0x0000003813117812 */ /* 0x100fe200078ef8ac */
[----:B------:R-:W-:Y:S01]  /*1350*/  IMAD.WIDE.U32 R30, R11, UR4, R172 ;  /* 0x000000040b1e7c25 */ /* 0x000fe2000f8e00ac */
[----:B------:R-:W-:Y:S02]  /*1360*/  SHF.R.U32.HI R16, RZ, 0x3, R19 ;  /* 0x00000003ff107819 */ /* 0x000fe40000011613 */
[----:B------:R-:W-:Y:S01]  /*1370*/  LOP3.LUT R20, R20, 0xfffffffe, RZ, 0xc0, !PT ;  /* 0xfffffffe14147812 */ /* 0x000fe200078ec0ff */
[----:B------:R-:W-:Y:S01]  /*1380*/  IMAD.WIDE R18, R12, 0x40, R22 ;  /* 0x000000400c127825 */ /* 0x000fe200078e0216 */
[----:B------:R-:W-:-:S02]  /*1390*/  LOP3.LUT R6, R15, 0xfffffff0, RZ, 0xc0, !PT ;  /* 0xfffffff00f067812 */ /* 0x000fc400078ec0ff */
[----:B------:R-:W-:Y:S01]  /*13a0*/  LOP3.LUT R16, R17, R16, RZ, 0x3c, !PT ;  /* 0x0000001011107212 */ /* 0x000fe200078e3cff */
[----:B------:R-:W-:Y:S01]  /*13b0*/  IMAD R12, R2, UR4, RZ ;  /* 0x00000004020c7c24 */ /* 0x000fe2000f8e02ff */
[CC--:B------:R-:W-:Y:S01]  /*13c0*/  LEA.HI R17, R26.reuse, R25.reuse, RZ, 0x6 ;  /* 0x000000191a117211 */ /* 0x0c0fe200078f30ff */
[----:B------:R-:W-:Y:S01]  /*13d0*/  IMAD.X R29, R173, 0x1, R5, P2 ;  /* 0x00000001ad1d7824 */ /* 0x000fe200010e0605 */
[----:B------:R-:W-:Y:S01]  /*13e0*/  SHF.R.S32.HI R5, RZ, 0x1f, R10 ;  /* 0x0000001fff057819 */ /* 0x000fe2000001140a */
[----:B------:R-:W-:Y:S01]  /*13f0*/  IMAD R12, R11, UR5, R12 ;  /* 0x000000050b0c7c24 */ /* 0x000fe2000f8e020c */
[----:B------:R-:W-:Y:S01]  /*1400*/  ULDC.64 UR4, c[0x0][0x258] ;  /* 0x0000960000047ab9 */ /* 0x000fe20000000a00 */
[----:B------:R-:W-:Y:S01]  /*1410*/  IMAD R11, R23, UR6, RZ ;  /* 0x00000006170b7c24 */ /* 0x000fe2000f8e02ff */
[----:B------:R-:W-:Y:S01]  /*1420*/  LEA.HI R26, R26, R25, RZ, 0x5 ;  /* 0x000000191a1a7211 */ /* 0x000fe200078f28ff */
[----:B------:R-:W-:Y:S02]  /*1430*/  IMAD.IADD R31, R31, 0x1, R12 ;  /* 0x000000011f1f7824 */ /* 0x000fe400078e020c */
[----:B------:R-:W-:Y:S01]  /*1440*/  IMAD R5, R5, UR4, RZ ;  /* 0x0000000405057c24 */ /* 0x000fe2000f8e02ff */
[----:B------:R-:W-:Y:S01]  /*1450*/  SHF.R.S32.HI R27, RZ, 0x5, R26 ;  /* 0x00000005ff1b7819 */ /* 0x000fe2000001141a */
[----:B------:R-:W-:Y:S01]  /*1460*/  IMAD.IADD R2, R21, 0x1, -R20 ;  /* 0x0000000115027824 */ /* 0x000fe200078e0a14 */
[----:B------:R-:W-:Y:S01]  /*1470*/  IADD3 R20, P0, R172, R14, RZ ;  /* 0x0000000eac147210 */ /* 0x000fe20007f1e0ff */
[----:B------:R-:W-:-:S02]  /*1480*/  IMAD R11, R22, UR7, R11 ;  /* 0x00000007160b7c24 */ /* 0x000fc4000f8e020b */
[----:B------:R-:W-:-:S04]  /*1490*/  IMAD.WIDE.U32 R28, R22, UR6, R28 ;  /* 0x00000006161c7c25 */ /* 0x000fc8000f8e001c */
[C---:B------:R-:W-:Y:S02]  /*14a0*/  IMAD R5, R10.reuse, UR5, R5 ;  /* 0x000000050a057c24 */ /* 0x040fe4000f8e0205 */
[----:B------:R-:W-:Y:S01]  /*14b0*/  IMAD.WIDE.U32 R14, R10, UR4, R30 ;  /* 0x000000040a0e7c25 */ /* 0x000fe2000f8e001e */
[----:B------:R-:W-:-:S03]  /*14c0*/  ULDC.64 UR4, c[0x0][0x218] ;  /* 0x0000860000047ab9 */ /* 0x000fc60000000a00 */
[----:B------:R-:W-:Y:S01]  /*14d0*/  IMAD.X R21, R173, 0x1, R13, P0 ;  /* 0x00000001ad157824 */ /* 0x000fe200000e060d */
[C---:B------:R-:W-:Y:S01]  /*14e0*/  LEA R168, P0, R28.reuse, UR4, 0x1 ;  /* 0x000000041ca87c11 */ /* 0x040fe2000f8008ff */
[----:B------:R-:W-:Y:S01]  /*14f0*/  IMAD.IADD R11, R29, 0x1, R11 ;  /* 0x000000011d0b7824 */ /* 0x000fe200078e020b */
[----:B------:R-:W-:Y:S01]  /*1500*/  USHF.L.U32 UR4, UR14, 0x5, URZ ;  /* 0x000000050e047899 */ /* 0x000fe2000800063f */
[----:B------:R-:W-:Y:S02]  /*1510*/  IMAD.IADD R15, R15, 0x1, R5 ;  /* 0x000000010f0f7824 */ /* 0x000fe400078e0205 */
[----:B------:R-:W-:Y:S01]  /*1520*/  IMAD R5, R19, UR14, RZ ;  /* 0x0000000e13057c24 */ /* 0x000fe2000f8e02ff */
[----:B------:R-:W-:Y:S01]  /*1530*/  LEA.HI.X R169, R28, UR5, R11, 0x1, P0 ;  /* 0x000000051ca97c11 */ /* 0x000fe200080f0c0b */
[C---:B------:R-:W-:Y:S01]  /*1540*/  IMAD.WIDE.U32 R14, R18.reuse, UR14, R14 ;  /* 0x0000000e120e7c25 */ /* 0x040fe2000f8e000e */
[----:B------:R-:W-:Y:S02]  /*1550*/  UMOV UR5, 0x400 ;  /* 0x0000040000057882 */ /* 0x000fe40000000000 */
[----:B-1----:R-:W-:Y:S01]  /*1560*/  ULEA UR5, UR20, UR5, 0x18 ;  /* 0x0000000514057291 */ /* 0x002fe2000f8ec03f */
[----:B------:R-:W-:Y:S01]  /*1570*/  IMAD R5, R18, UR15, R5 ;  /* 0x0000000f12057c24 */ /* 0x000fe2000f8e0205 */
[----:B------:R-:W-:Y:S01]  /*1580*/  USHF.L.U32 UR20, UR6, 0x5, URZ ;  /* 0x0000000506147899 */ /* 0x000fe2000800063f */
[----:B------:R-:W-:Y:S01]  /*1590*/  LEA R10, P0, R14, UR12, 0x1 ;  /* 0x0000000c0e0a7c11 */ /* 0x000fe2000f8008ff */
[----:B------:R-:W-:Y:S01]  /*15a0*/  USHF.L.U64.HI UR15, UR14, 0x5, UR15 ;  /* 0x000000050e0f7899 */ /* 0x000fe2000801020f */
[----:B------:R-:W-:Y:S01]  /*15b0*/  IMAD.IADD R5, R15, 0x1, R5 ;  /* 0x000000010f057824 */ /* 0x000fe200078e0205 */
[----:B------:R-:W-:Y:S01]  /*15c0*/  USHF.L.U64.HI UR14, UR6, 0x5, UR7 ;  /* 0x00000005060e7899 */ /* 0x000fe20008010207 */
[----:B------:R-:W-:-:S02]  /*15d0*/  IMAD.SHL.U32 R17, R17, 0x8, RZ ;  /* 0x0000000811117824 */ /* 0x000fc400078e00ff */
[----:B------:R-:W-:Y:S01]  /*15e0*/  IMAD.IADD R12, R25, 0x1, -R6 ;  /* 0x00000001190c7824 */ /* 0x000fe200078e0a06 */
[----:B------:R-:W-:Y:S01]  /*15f0*/  LEA.HI.X R11, R14, UR13, R5, 0x1, P0 ;  /* 0x0000000d0e0b7c11 */ /* 0x000fe200080f0c05 */
[----:B------:R-:W-:Y:S01]  /*1600*/  IMAD.WIDE.U32 R20, R4, UR10, R20 ;  /* 0x0000000a04147c25 */ /* 0x000fe2000f8e0014 */
[----:B------:R-:W-:Y:S01]  /*1610*/  IADD3 R14, P0, R168, UR20, RZ ;  /* 0x00000014a80e7c10 */ /* 0x000fe2000ff1e0ff */
[----:B------:R-:W-:Y:S01]  /*1620*/  ULDC.64 UR10, c[0x0][0x250] ;  /* 0x00009400000a7ab9 */ /* 0x000fe20000000a00 */
[----:B------:R-:W-:Y:S01]  /*1630*/  LOP3.LUT R16, R16, 0x7ffffe00, R17, 0xf8, !PT ;  /* 0x7ffffe0010107812 */ /* 0x000fe200078ef811 */
[----:B------:R-:W-:Y:S01]  /*1640*/  IMAD.IADD R21, R21, 0x1, R7 ;  /* 0x0000000115157824 */ /* 0x000fe200078e0207 */
[----:B------:R-:W-:Y:S01]  /*1650*/  IADD3.X R15, R169, UR14, RZ, P0, !PT ;  /* 0x0000000ea90f7c10 */ /* 0x000fe200087fe4ff */
[----:B------:R-:W-:Y:S01]  /*1660*/  IMAD.SHL.U32 R5, R8, 0x40, RZ ;  /* 0x0000004008057824 */ /* 0x000fe200078e00ff */
[----:B------:R-:W-:Y:S01]  /*1670*/  SHF.R.S32.HI R13, RZ, 0x1f, R12 ;  /* 0x0000001fff0d7819 */ /* 0x000fe2000001140c */
[----:B------:R-:W-:Y:S01]  /*1680*/  IMAD R0, R0, UR10, RZ ;  /* 0x0000000a00007c24 */ /* 0x000fe2000f8e02ff */
[----:B------:R-:W-:Y:S01]  /*1690*/  IADD3 R18, P0, R14, UR20, RZ ;  /* 0x000000140e127c10 */ /* 0x000fe2000ff1e0ff */
[----:B------:R-:W-:Y:S01]  /*16a0*/  ULDC.64 UR12, c[0x0][0x220] ;  /* 0x00008800000c7ab9 */ /* 0x000fe20000000a00 */
[----:B------:R-:W-:Y:S01]  /*16b0*/  LEA.HI R6, R13, R12, RZ, 0x3 ;  /* 0x0000000c0d067211 */ /* 0x000fe200078f18ff */
[----:B------:R-:W-:Y:S01]  /*16c0*/  IMAD R0, R9, UR11, R0 ;  /* 0x0000000b09007c24 */ /* 0x000fe2000f8e0200 */
[----:B------:R-:W-:Y:S01]  /*16d0*/  LEA R171, R16, UR5, 0x1 ;  /* 0x0000000510ab7c11 */ /* 0x000fe2000f8e08ff */
[----:B------:R-:W-:Y:S01]  /*16e0*/  USHF.L.U64.HI UR11, UR10, 0x5, UR11 ;  /* 0x000000050a0b7899 */ /* 0x000fe2000801020b */
[----:B------:R-:W-:-:S02]  /*16f0*/  IADD3.X R19, R15, UR14, RZ, P0, !PT ;  /* 0x0000000e0f137c10 */ /* 0x000fc400087fe4ff */
[----:B------:R-:W-:Y:S01]  /*1700*/  IADD3 R16, P1, R10, UR4, RZ ;  /* 0x000000040a107c10 */ /* 0x000fe2000ff3e0ff */
[----:B------:R-:W-:Y:S01]  /*1710*/  @!PT LDS RZ, [RZ] ;  /* 0x00000000fffff984 */ /* 0x000fe20000000800 */
[----:B------:R-:W-:Y:S01]  /*1720*/  @!PT LDS RZ, [RZ] ;  /* 0x00000000fffff984 */ /* 0x000fe20000000800 */
[----:B------:R-:W-:Y:S01]  /*1730*/  @!PT LDS RZ, [RZ] ;  /* 0x00000000fffff984 */ /* 0x000fe20000000800 */
[----:B------:R-:W-:Y:S01]  /*1740*/  LDGSTS.E.BYPASS.LTC128B.128 [R171], desc[UR18][R10.64] ;  /* 0x000000000aab7fae */ /* 0x000fe2000b901d52 */
[----:B------:R-:W-:Y:S02]  /*1750*/  IADD3 R28, P0, R18, UR20, RZ ;  /* 0x00000014121c7c10 */ /* 0x000fe4000ff1e0ff */
[C---:B------:R-:W-:Y:S01]  /*1760*/  LOP3.LUT R13, R6.reuse, 0xfffffff8, RZ, 0xc0, !PT ;  /* 0xfffffff8060d7812 */ /* 0x040fe200078ec0ff */
[----:B------:R-:W-:Y:S01]  /*1770*/  IMAD.SHL.U32 R6, R6, 0x40, RZ ;  /* 0x0000004006067824 */ /* 0x000fe200078e00ff */
[----:B------:R-:W-:Y:S02]  /*1780*/  IADD3.X R17, R11, UR15, RZ, P1, !PT ;  /* 0x0000000f0b117c10 */ /* 0x000fe40008ffe4ff */
[----:B------:R-:W-:Y:S01]  /*1790*/  IADD3.X R29, R19, UR14, RZ, P0, !PT ;  /* 0x0000000e131d7c10 */ /* 0x000fe200087fe4ff */
[----:B------:R-:W-:Y:S01]  /*17a0*/  IMAD.IADD R4, R12, 0x1, -R13 ;  /* 0x000000010c047824 */ /* 0x000fe200078e0a0d */
[----:B------:R-:W-:Y:S01]  /*17b0*/  IADD3 R22, P1, R16, UR4, RZ ;  /* 0x0000000410167c10 */ /* 0x000fe2000ff3e0ff */
[----:B------:R-:W-:Y:S01]  /*17c0*/  IMAD.WIDE.U32 R12, R9, UR10, R20 ;  /* 0x0000000a090c7c25 */ /* 0x000fe2000f8e0014 */
[----:B------:R-:W-:Y:S01]  /*17d0*/  IADD3 R30, P0, R28, UR20, RZ ;  /* 0x000000141c1e7c10 */ /* 0x000fe2000ff1e0ff */
[----:B------:R1:W-:Y:S01]  /*17e0*/  LDGSTS.E.BYPASS.LTC128B.128 [R171+0x800], desc[UR18][R16.64] ;  /* 0x0080000010ab7fae */ /* 0x0003e2000b901d52 */
[----:B------:R-:W-:Y:S01]  /*17f0*/  IADD3.X R23, R17, UR15, RZ, P1, !PT ;  /* 0x0000000f11177c10 */ /* 0x000fe20008ffe4ff */
[----:B------:R-:W-:Y:S01]  /*1800*/  IMAD.IADD R165, R13, 0x1, R0 ;  /* 0x000000010da57824 */ /* 0x000fe200078e0200 */
[----:B------:R-:W-:Y:S01]  /*1810*/  IADD3.X R31, R29, UR14, RZ, P0, !PT ;  /* 0x0000000e1d1f7c10 */ /* 0x000fe200087fe4ff */
[----:B------:R-:W-:Y:S01]  /*1820*/  IMAD.SHL.U32 R0, R2, 0x8, RZ ;  /* 0x0000000802007824 */ /* 0x000fe200078e00ff */
[----:B------:R-:W-:Y:S01]  /*1830*/  IADD3 R20, P1, R22, UR4, RZ ;  /* 0x0000000416147c10 */ /* 0x000fe2000ff3e0ff */
[----:B------:R-:W-:Y:S01]  /*1840*/  LDGSTS.E.BYPASS.LTC128B.128 [R171+0x1000], desc[UR18][R22.64] ;  /* 0x0100000016ab7fae */ /* 0x000fe2000b901d52 */
[----:B------:R-:W-:Y:S01]  /*1850*/  LOP3.LUT R6, R6, 0xfffffe00, RZ, 0xc0, !PT ;  /* 0xfffffe0006067812 */ /* 0x000fe200078ec0ff */
[----:B------:R-:W-:Y:S01]  /*1860*/  UIADD3 UR4, UR5, 0x2000, URZ ;  /* 0x0000200005047890 */ /* 0x000fe2000fffe03f */
[----:B------:R-:W-:Y:S01]  /*1870*/  IADD3.X R21, R23, UR15, RZ, P1, !PT ;  /* 0x0000000f17157c10 */ /* 0x000fe20008ffe4ff */
[----:B------:R-:W-:Y:S01]  /*1880*/  USHF.L.U32 UR15, UR10, 0x5, URZ ;  /* 0x000000050a0f7899 */ /* 0x000fe2000800063f */
[----:B------:R-:W-:-:S03]  /*1890*/  LOP3.LUT P1, RZ, R4, 0x2, RZ, 0xc0, !PT ;  /* 0x0000000204ff7812 */ /* 0x000fc6000782c0ff */
[----:B------:R2:W-:Y:S04]  /*18a0*/  LDGSTS.E.BYPASS.LTC128B.128 [R171+0x1800], desc[UR18][R20.64] ;  /* 0x0180000014ab7fae */ /* 0x0005e8000b901d52 */
[----:B------:R-:W-:Y:S04]  /*18b0*/  LDGSTS.E.BYPASS.LTC128B.128 [R171+0x2000], desc[UR18][R168.64] ;  /* 0x02000000a8ab7fae */ /* 0x000fe8000b901d52 */
[----:B------:R3:W-:Y:S04]  /*18c0*/  LDGSTS.E.BYPASS.LTC128B.128 [R171+0x2800], desc[UR18][R14.64] ;  /* 0x028000000eab7fae */ /* 0x0007e8000b901d52 */
[----:B------:R-:W-:Y:S01]  /*18d0*/  LDGSTS.E.BYPASS.LTC128B.128 [R171+0x3000], desc[UR18][R18.64] ;  /* 0x0300000012ab7fae */ /* 0x000fe2000b901d52 */
[----:B-1----:R-:W-:-:S03]  /*18e0*/  IADD3 R16, P0, R30, UR20, RZ ;  /* 0x000000141e107c10 */ /* 0x002fc6000ff1e0ff */
[----:B------:R-:W-:Y:S01]  /*18f0*/  LDGSTS.E.BYPASS.LTC128B.128 [R171+0x3800], desc[UR18][R28.64] ;  /* 0x038000001cab7fae */ /* 0x000fe2000b901d52 */
[----:B------:R-:W-:Y:S02]  /*1900*/  IADD3.X R17, R31, UR14, RZ, P0, !PT ;  /* 0x0000000e1f117c10 */ /* 0x000fe400087fe4ff */
[----:B------:R-:W-:Y:S01]  /*1910*/  IADD3 R32, P0, R16, UR20, RZ ;  /* 0x0000001410207c10 */ /* 0x000fe2000ff1e0ff */
[----:B------:R-:W-:Y:S03]  /*1920*/  LDGSTS.E.BYPASS.LTC128B.128 [R171+0x4000], desc[UR18][R30.64] ;  /* 0x040000001eab7fae */ /* 0x000fe6000b901d52 */
[----:B------:R-:W-:Y:S01]  /*1930*/  IADD3.X R33, R17, UR14, RZ, P0, !PT ;  /* 0x0000000e11217c10 */ /* 0x000fe200087fe4ff */
[----:B------:R-:W-:Y:S01]  /*1940*/  LDGSTS.E.BYPASS.LTC128B.128 [R171+0x4800], desc[UR18][R16.64] ;  /* 0x0480000010ab7fae */ /* 0x000fe2000b901d52 */
[----:B--2---:R-:W-:-:S03]  /*1950*/  IADD3 R20, P0, R32, UR20, RZ ;  /* 0x0000001420147c10 */ /* 0x004fc6000ff1e0ff */
[----:B------:R-:W-:Y:S01]  /*1960*/  LDGSTS.E.BYPASS.LTC128B.128 [R171+0x5000], desc[UR18][R32.64] ;  /* 0x0500000020ab7fae */ /* 0x000fe2000b901d52 */
[----:B------:R-:W-:Y:S02]  /*1970*/  IADD3.X R21, R33, UR14, RZ, P0, !PT ;  /* 0x0000000e21157c10 */ /* 0x000fe400087fe4ff */
[C---:B------:R-:W-:Y:S02]  /*1980*/  LEA R166, P0, R12.reuse, UR12, 0x1 ;  /* 0x0000000c0ca67c11 */ /* 0x040fe4000f8008ff */
[----:B---3--:R-:W-:Y:S01]  /*1990*/  LOP3.LUT R14, R5, 0x1c0, RZ, 0xc0, !PT ;  /* 0x000001c0050e7812 */ /* 0x008fe200078ec0ff */
[----:B------:R1:W-:Y:S01]  /*19a0*/  LDGSTS.E.BYPASS.LTC128B.128 [R171+0x5800], desc[UR18][R20.64] ;  /* 0x0580000014ab7fae */ /* 0x0003e2000b901d52 */
[----:B------:R-:W-:Y:S01]  /*19b0*/  LEA.HI.X R165, R12, UR13, R165, 0x1, P0 ;  /* 0x0000000d0ca57c11 */ /* 0x000fe200080f0ca5 */
[----:B------:R-:W-:Y:S01]  /*19c0*/  IMAD.SHL.U32 R5, R4, 0x40, RZ ;  /* 0x0000004004057824 */ /* 0x000fe200078e00ff */
[----:B------:R-:W-:Y:S01]  /*19d0*/  LOP3.LUT R10, R14, 0x8, R3, 0xf8, !PT ;  /* 0x000000080e0a7812 */ /* 0x000fe200078ef803 */
[----:B------:R-:W0:Y:S01]  /*19e0*/  LDGDEPBAR ;  /* 0x00000000000079af */ /* 0x000e220000000000 */
[----:B------:R-:W-:Y:S01]  /*19f0*/  SHF.R.U32.HI R3, RZ, 0x3, R14 ;  /* 0x00000003ff037819 */ /* 0x000fe2000001160e */
[----:B------:R-:W-:Y:S01]  /*1a00*/  IMAD.MOV.U32 R164, RZ, RZ, R166 ;  /* 0x000000ffffa47224 */ /* 0x000fe200078e00a6 */
[----:B------:R-:W-:-:S02]  /*1a10*/  LOP3.LUT R5, R5, 0x1c0, RZ, 0xc0, !PT ;  /* 0x000001c005057812 */ /* 0x000fc400078ec0ff */
[----:B------:R-:W-:Y:S02]  /*1a20*/  LOP3.LUT R3, R10, R3, RZ, 0x3c, !PT ;  /* 0x000000030a037212 */ /* 0x000fe400078e3cff */
[----:B------:R-:W-:Y:S02]  /*1a30*/  IADD3 R10, P0, R166, UR15, RZ ;  /* 0x0000000fa60a7c10 */ /* 0x000fe4000ff1e0ff */
[----:B------:R-:W-:Y:S01]  /*1a40*/  LOP3.LUT R0, R5, 0x8, R0, 0xf8, !PT ;  /* 0x0000000805007812 */ /* 0x000fe200078ef800 */
[----:B------:R-:W-:Y:S01]  /*1a50*/  IMAD R2, R2, 0x200, R3 ;  /* 0x0000020002027824 */ /* 0x000fe200078e0203 */
[----:B------:R-:W-:Y:S01]  /*1a60*/  IADD3.X R11, R165, UR11, RZ, P0, !PT ;  /* 0x0000000ba50b7c10 */ /* 0x000fe200087fe4ff */
[----:B------:R-:W-:Y:S01]  /*1a70*/  IMAD.MOV.U32 R3, RZ, RZ, 0x20 ;  /* 0x00000020ff037424 */ /* 0x000fe200078e00ff */
[----:B------:R-:W-:Y:S02]  /*1a80*/  IADD3 R14, P0, R10, UR15, RZ ;  /* 0x0000000f0a0e7c10 */ /* 0x000fe4000ff1e0ff */
[----:B------:R-:W-:-:S02]  /*1a90*/  SHF.R.U32.HI R5, RZ, 0x3, R5 ;  /* 0x00000003ff057819 */ /* 0x000fc40000011605 */
[----:B------:R-:W-:Y:S02]  /*1aa0*/  IADD3.X R15, R11, UR11, RZ, P0, !PT ;  /* 0x0000000b0b0f7c10 */ /* 0x000fe400087fe4ff */
[----:B------:R-:W-:Y:S02]  /*1ab0*/  IADD3 R12, P0, R14, UR15, RZ ;  /* 0x0000000f0e0c7c10 */ /* 0x000fe4000ff1e0ff */
[----:B------:R-:W-:Y:S02]  /*1ac0*/  LOP3.LUT R5, R0, R5, RZ, 0x3c, !PT ;  /* 0x0000000500057212 */ /* 0x000fe400078e3cff */
[----:B------:R-:W-:Y:S01]  /*1ad0*/  IADD3.X R13, R15, UR11, RZ, P0, !PT ;  /* 0x0000000b0f0d7c10 */ /* 0x000fe200087fe4ff */
[----:B------:R-:W-:-:S04]  /*1ae0*/  DEPBAR.LE SB0, 0x0 ;  /* 0x000080000000791a */ /* 0x000fc80000000000 */
[----:B------:R-:W-:Y:S01]  /*1af0*/  BAR.SYNC.DEFER_BLOCKING 0x0 ;  /* 0x0000000000007b1d */ /* 0x000fe20000010000 */
[----:B-1----:R-:W-:Y:S02]  /*1b00*/  IADD3 R20, P0, R12, UR15, RZ ;  /* 0x0000000f0c147c10 */ /* 0x002fe4000ff1e0ff */
[----:B------:R-:W-:Y:S02]  /*1b10*/  LEA R7, R2, UR5, 0x1 ;  /* 0x0000000502077c11 */ /* 0x000fe4000f8e08ff */
[----:B------:R-:W-:Y:S02]  /*1b20*/  IADD3.X R21, R13, UR11, RZ, P0, !PT ;  /* 0x0000000b0d157c10 */ /* 0x000fe400087fe4ff */
[----:B------:R-:W-:Y:S02]  /*1b30*/  IADD3 R18, P0, R20, UR15, RZ ;  /* 0x0000000f14127c10 */ /* 0x000fe4000ff1e0ff */
[----:B------:R-:W-:Y:S01]  /*1b40*/  LEA R163, R2, UR4, 0x1 ;  /* 0x0000000402a37c11 */ /* 0x000fe2000f8e08ff */
[----:B------:R-:W-:Y:S01]  /*1b50*/  ULDC UR4, c[0x0][0x39c] ;  /* 0x0000e70000047ab9 */ /* 0x000fe20000000800 */
[----:B------:R-:W-:-:S02]  /*1b60*/  IADD3.X R19, R21, UR11, RZ, P0, !PT ;  /* 0x0000000b15137c10 */ /* 0x000fc400087fe4ff */
[----:B------:R-:W-:Y:S01]  /*1b70*/  IADD3 R16, P0, R18, UR15, RZ ;  /* 0x0000000f12107c10 */ /* 0x000fe2000ff1e0ff */
[----:B------:R-:W-:Y:S01]  /*1b80*/  VIADD R159, R163, 0x40 ;  /* 0x00000040a39f7836 */ /* 0x000fe20000000000 */
[----:B------:R-:W-:Y:S02]  /*1b90*/  LOP3.LUT R157, R5, R6, RZ, 0xfc, !PT ;  /* 0x00000006059d7212 */ /* 0x000fe400078efcff */
        /* <DEDUP_REMOVED lines=8> */
[----:B------:R4:W-:Y:S04]  /*1c20*/  LDGSTS.E.BYPASS.LTC128B.128 [R171+0x8000], desc[UR18][R20.64] ;  /* 0x0800000014ab7fae */ /* 0x0009e8000b901d52 */
[----:B------:R-:W-:Y:S04]  /*1c30*/  LDGSTS.E.BYPASS.LTC128B.128 [R171+0x8800], desc[UR18][R18.64] ;  /* 0x0880000012ab7fae */ /* 0x000fe8000b901d52 */
[----:B------:R5:W-:Y:S01]  /*1c40*/  LDGSTS.E.BYPASS.LTC128B.128 [R171+0x9000], desc[UR18][R16.64] ;  /* 0x0900000010ab7fae */ /* 0x000be2000b901d52 */
[----:B-1----:R-:W-:Y:S01]  /*1c50*/  IMAD R164, R27, 0x400, R6 ;  /* 0x000004001ba47824 */ /* 0x002fe200078e0206 */
[----:B--2---:R-:W-:-:S03]  /*1c60*/  IADD3 R10, P0, R16, UR15, RZ ;  /* 0x0000000f100a7c10 */ /* 0x004fc6000ff1e0ff */
[----:B------:R-:W-:Y:S01]  /*1c70*/  IMAD.IADD R164, R164, 0x1, R5 ;  /* 0x00000001a4a47824 */ /* 0x000fe200078e0205 */
[----:B------:R-:W-:-:S04]  /*1c80*/  IADD3.X R11, R17, UR11, RZ, P0, !PT ;  /* 0x0000000b110b7c10 */ /* 0x000fc800087fe4ff */
[----:B------:R-:W-:Y:S02]  /*1c90*/  LEA R164, R164, UR5, 0x1 ;  /* 0x00000005a4a47c11 */ /* 0x000fe4000f8e08ff */
[C---:B------:R-:W-:Y:S01]  /*1ca0*/  LOP3.LUT P0, RZ, R8.reuse, 0x2, RZ, 0xc0, !PT ;  /* 0x0000000208ff7812 */ /* 0x040fe2000780c0ff */
[----:B------:R1:W-:Y:S03]  /*1cb0*/  LDGSTS.E.BYPASS.LTC128B.128 [R171+0x9800], desc[UR18][R10.64] ;  /* 0x098000000aab7fae */ /* 0x0003e6000b901d52 */
[C---:B------:R-:W-:Y:S01]  /*1cc0*/  SEL R0, R3.reuse, 0xffffffe0, !P0 ;  /* 0xffffffe003007807 */ /* 0x040fe20004000000 */
[----:B---3--:R-:W-:Y:S01]  /*1cd0*/  LDSM.16.M88.4 R12, [R164] ;  /* 0x00000000a40c783b */ /* 0x008fe20000000200 */
[----:B------:R-:W-:Y:S02]  /*1ce0*/  SEL R3, R3, 0xffffffe0, !P1 ;  /* 0xffffffe003037807 */ /* 0x000fe40004800000 */
[----:B------:R-:W-:Y:S01]  /*1cf0*/  LOP3.LUT P0, RZ, R8, 0x4, RZ, 0xc0, !PT ;  /* 0x0000000408ff7812 */ /* 0x000fe2000780c0ff */
[----:B------:R-:W2:Y:S01]  /*1d00*/  LDSM.16.M88.4 R60, [R7+0x2000] ;  /* 0x00200000073c783b */ /* 0x000ea20000000200 */
[----:B------:R-:W-:Y:S01]  /*1d10*/  IMAD.IADD R161, R163, 0x1, R0 ;  /* 0x00000001a3a17824 */ /* 0x000fe200078e0200 */
[----:B------:R-:W-:Y:S01]  /*1d20*/  LOP3.LUT P1, RZ, R4, 0x4, RZ, 0xc0, !PT ;  /* 0x0000000404ff7812 */ /* 0x000fe2000782c0ff */
[----:B------:R-:W-:Y:S01]  /*1d30*/  IMAD.IADD R162, R164, 0x1, R3 ;  /* 0x00000001a4a27824 */ /* 0x000fe200078e0203 */
[----:B------:R-:W3:Y:S01]  /*1d40*/  LDSM.16.M88.4 R32, [R7+0x2800] ;  /* 0x002800000720783b */ /* 0x000ee20000000200 */
[----:B------:R-:W-:-:S03]  /*1d50*/  IMAD.MOV.U32 R4, RZ, RZ, 0x40 ;  /* 0x00000040ff047424 */ /* 0x000fc600078e00ff */
[----:B----4-:R-:W-:Y:S02]  /*1d60*/  LDSM.16.M88.4 R20, [R162] ;  /* 0x00000000a214783b */ /* 0x010fe40000000200 */
[----:B------:R-:W-:Y:S02]  /*1d70*/  SEL R4, R4, 0xffffffc0, !P1 ;  /* 0xffffffc004047807 */ /* 0x000fe40004800000 */
[----:B------:R-:W4:Y:S01]  /*1d80*/  LDSM.16.M88.4 R48, [R161] ;  /* 0x00000000a130783b */ /* 0x000f220000000200 */
[----:B------:R-:W-:Y:S02]  /*1d90*/  @P0 VIADD R159, R163, 0xffffffc0 ;  /* 0xffffffc0a39f0836 */ /* 0x000fe40000000000 */
[----:B------:R-:W-:Y:S01]  /*1da0*/  IMAD.IADD R160, R164, 0x1, R4 ;  /* 0x00000001a4a07824 */ /* 0x000fe200078e0204 */
[----:B------:R-:W4:Y:S01]  /*1db0*/  LDSM.16.M88.4 R56, [R161+0x800] ;  /* 0x00080000a138783b */ /* 0x000f220000000200 */
[----:B------:R-:W-:Y:S02]  /*1dc0*/  IMAD.IADD R100, R0, 0x1, R159 ;  /* 0x0000000100647824 */ /* 0x000fe400078e029f */
[----:B------:R-:W-:Y:S01]  /*1dd0*/  IMAD.IADD R158, R3, 0x1, R160 ;  /* 0x00000001039e7824 */ /* 0x000fe200078e02a0 */
[----:B-----5:R-:W-:Y:S01]  /*1de0*/  LDSM.16.M88.4 R16, [R160] ;  /* 0x00000000a010783b */ /* 0x020fe20000000200 */
[----:B------:R-:W-:-:S02]  /*1df0*/  VIADD R153, R159, 0x800 ;  /* 0x000008009f997836 */ /* 0x000fc40000000000 */
[C---:B------:R-:W-:Y:S01]  /*1e00*/  VIADD R152, R159.reuse, 0x1000 ;  /* 0x000010009f987836 */ /* 0x040fe20000000000 */
[----:B------:R-:W5:Y:S01]  /*1e10*/  LDSM.16.M88.4 R40, [R159] ;  /* 0x000000009f28783b */ /* 0x000f620000000200 */
[C---:B------:R-:W-:Y:S02]  /*1e20*/  VIADD R151, R159.reuse, 0x1800 ;  /* 0x000018009f977836 */ /* 0x040fe40000000000 */
[C---:B------:R-:W-:Y:S01]  /*1e30*/  VIADD R150, R159.reuse, 0x2000 ;  /* 0x000020009f967836 */ /* 0x040fe20000000000 */
[----:B------:R-:W5:Y:S01]  /*1e40*/  LDSM.16.M88.4 R52, [R7+0x3000] ;  /* 0x003000000734783b */ /* 0x000f620000000200 */
[C---:B------:R-:W-:Y:S02]  /*1e50*/  VIADD R149, R159.reuse, 0x2800 ;  /* 0x000028009f957836 */ /* 0x040fe40000000000 */
[C---:B------:R-:W-:Y:S01]  /*1e60*/  VIADD R148, R159.reuse, 0x3000 ;  /* 0x000030009f947836 */ /* 0x040fe20000000000 */
[----:B-1----:R-:W-:Y:S01]  /*1e70*/  LDSM.16.M88.4 R8, [R158] ;  /* 0x000000009e08783b */ /* 0x002fe20000000200 */
[----:B------:R-:W-:-:S03]  /*1e80*/  VIADD R102, R159, 0x3800 ;  /* 0x000038009f667836 */ /* 0x000fc60000000000 */
[----:B------:R-:W1:Y:S01]  /*1e90*/  LDSM.16.M88.4 R44, [R100] ;  /* 0x00000000642c783b */ /* 0x000e620000000200 */
[C---:B--2---:R-:W-:Y:S03]  /*1ea0*/  HMMA.16816.F32 R36, R12.reuse, R60, RZ ;  /* 0x0000003c0c24723c */ /* 0x044fe600000018ff */
[----:B------:R-:W2:Y:S04]  /*1eb0*/  LDSM.16.M88.4 R72, [R161+0x1000] ;  /* 0x00100000a148783b */ /* 0x000ea80000000200 */
[----:B------:R-:W-:Y:S01]  /*1ec0*/  LDSM.16.M88.4 R68, [R100+0x800] ;  /* 0x000800006444783b */ /* 0x000fe20000000200 */
[C---:B------:R-:W-:Y:S03]  /*1ed0*/  HMMA.16816.F32 R60, R12.reuse, R62, RZ ;  /* 0x0000003e0c3c723c */ /* 0x040fe600000018ff */
[----:B------:R-:W-:Y:S03]  /*1ee0*/  LDSM.16.M88.4 R64, [R7+0x3800] ;  /* 0x003800000740783b */ /* 0x000fe60000000200 */
[C---:B---3--:R-:W-:Y:S01]  /*1ef0*/  HMMA.16816.F32 R28, R12.reuse, R32, RZ ;  /* 0x000000200c1c723c */ /* 0x048fe200000018ff */
[----:B------:R-:W0:Y:S05]  /*1f00*/  LDGDEPBAR ;  /* 0x00000000000079af */ /* 0x000e2a0000000000 */
[----:B------:R-:W-:Y:S06]  /*1f10*/  HMMA.16816.F32 R32, R12, R34, RZ ;  /* 0x000000220c20723c */ /* 0x000fec00000018ff */
[C---:B----4-:R-:W-:Y:S06]  /*1f20*/  HMMA.16816.F32 R36, R20.reuse, R48, R36 ;  /* 0x000000301424723c */ /* 0x050fec0000001824 */
[C---:B------:R-:W-:Y:S01]  /*1f30*/  HMMA.16816.F32 R60, R20.reuse, R50, R60 ;  /* 0x00000032143c723c */ /* 0x040fe2000000183c */
[----:B------:R-:W3:Y:S05]  /*1f40*/  LDSM.16.M88.4 R48, [R159+0x800] ;  /* 0x000800009f30783b */ /* 0x000eea0000000200 */
[C---:B------:R-:W-:Y:S06]  /*1f50*/  HMMA.16816.F32 R28, R20.reuse, R56, R28 ;  /* 0x00000038141c723c */ /* 0x040fec000000181c */
[----:B------:R-:W-:Y:S01]  /*1f60*/  HMMA.16816.F32 R32, R20, R58, R32 ;  /* 0x0000003a1420723c */ /* 0x000fe20000001820 */
[----:B------:R-:W-:Y:S05]  /*1f70*/  LDSM.16.M88.4 R56, [R161+0x1800] ;  /* 0x00180000a138783b */ /* 0x000fea0000000200 */
[C---:B-----5:R-:W-:Y:S06]  /*1f80*/  HMMA.16816.F32 R36, R16.reuse, R40, R36 ;  /* 0x000000281024723c */ /* 0x060fec0000001824 */
[----:B------:R-:W-:Y:S06]  /*1f90*/  HMMA.16816.F32 R60, R16, R42, R60 ;  /* 0x0000002a103c723c */ /* 0x000fec000000183c */
[C---:B------:R-:W-:Y:S06]  /*1fa0*/  HMMA.16816.F32 R40, R12.reuse, R52, RZ ;  /* 0x000000340c28723c */ /* 0x040fec00000018ff */
[----:B------:R-:W-:Y:S06]  /*1fb0*/  HMMA.16816.F32 R52, R12, R54, RZ ;  /* 0x000000360c34723c */ /* 0x000fec00000018ff */
[C---:B-1----:R-:W-:Y:S06]  /*1fc0*/  HMMA.16816.F32 R36, R8.reuse, R44, R36 ;  /* 0x0000002c0824723c */ /* 0x042fec0000001824 */
[----:B------:R-:W-:Y:S01]  /*1fd0*/  HMMA.16816.F32 R60, R8, R46, R60 ;  /* 0x0000002e083c723c */ /* 0x000fe2000000183c */
[----:B------:R-:W1:Y:S05]  /*1fe0*/  LDSM.16.M88.4 R44, [R159+0x1000] ;  /* 0x001000009f2c783b */ /* 0x000e6a0000000200 */
[----:B--2---:R-:W-:Y:S06]  /*1ff0*/  HMMA.16816.F32 R40, R20, R72, R40 ;  /* 0x000000481428723c */ /* 0x004fec0000001828 */
[C---:B---3--:R-:W-:Y:S06]  /*2000*/  HMMA.16816.F32 R32, R16.reuse, R50, R32 ;  /* 0x000000321020723c */ /* 0x048fec0000001820 */
[----:B------:R-:W-:Y:S01]  /*2010*/  HMMA.16816.F32 R28, R16, R48, R28 ;  /* 0x00000030101c723c */ /* 0x000fe2000000181c */
[----:B------:R-:W-:Y:S01]  /*2020*/  FMUL.FTZ R0, R36, UR4 ;  /* 0x0000000424007c20 */ /* 0x000fe20008410000 */
[----:B------:R-:W-:Y:S01]  /*2030*/  FMUL.FTZ R2, R37, UR4 ;  /* 0x0000000425027c20 */ /* 0x000fe20008410000 */
[----:B------:R-:W-:Y:S01]  /*2040*/  FMUL.FTZ R77, R38, UR4 ;  /* 0x00000004264d7c20 */ /* 0x000fe20008410000 */
[----:B------:R-:W-:-:S02]  /*2050*/  FMUL.FTZ R73, R39, UR4 ;  /* 0x0000000427497c20 */ /* 0x000fc40008410000 */
[----:B------:R-:W2:Y:S01]  /*2060*/  LDSM.16.M88.4 R36, [R100+0x1000] ;  /* 0x001000006424783b */ /* 0x000ea20000000200 */
[C---:B------:R-:W-:Y:S01]  /*2070*/  HMMA.16816.F32 R48, R12.reuse, R64, RZ ;  /* 0x000000400c30723c */ /* 0x040fe200000018ff */
[----:B------:R-:W-:Y:S01]  /*2080*/  FMUL.FTZ R60, R60, UR4 ;  /* 0x000000043c3c7c20 */ /* 0x000fe20008410000 */
[----:B------:R-:W-:Y:S01]  /*2090*/  FMUL.FTZ R72, R61, UR4 ;  /* 0x000000043d487c20 */ /* 0x000fe20008410000 */
[----:B------:R-:W3:Y:S03]  /*20a0*/  MUFU.TANH R0, R0 ;  /* 0x0000000000007308 */ /* 0x000ee60000002400 */
[----:B------:R-:W-:Y:S05]  /*20b0*/  HMMA.16816.F32 R64, R12, R66, RZ ;  /* 0x000000420c40723c */ /* 0x000fea00000018ff */
[----:B------:R4:W-:Y:S01]  /*20c0*/  MUFU.TANH R79, R60 ;  /* 0x0000003c004f7308 */ /* 0x0009e20000002400 */
[----:B------:R-:W-:Y:S06]  /*20d0*/  HMMA.16816.F32 R32, R8, R70, R32 ;  /* 0x000000460820723c */ /* 0x000fec0000001820 */
[----:B-1----:R-:W-:Y:S01]  /*20e0*/  HMMA.16816.F32 R40, R16, R44, R40 ;  /* 0x0000002c1028723c */ /* 0x002fe20000001828 */
[----:B------:R-:W1:Y:S05]  /*20f0*/  MUFU.TANH R77, R77 ;  /* 0x0000004d004d7308 */ /* 0x000e6a0000002400 */
[----:B------:R-:W-:Y:S01]  /*2100*/  HMMA.16816.F32 R28, R8, R68, R28 ;  /* 0x00000044081c723c */ /* 0x000fe2000000181c */
[----:B------:R-:W-:Y:S02]  /*2110*/  LDSM.16.M88.4 R68, [R7+0x4000] ;  /* 0x004000000744783b */ /* 0x000fe40000000200 */
[----:B------:R-:W5:Y:S03]  /*2120*/  MUFU.TANH R2, R2 ;  /* 0x0000000200027308 */ /* 0x000f660000002400 */
[C---:B------:R-:W-:Y:S05]  /*2130*/  HMMA.16816.F32 R52, R20.reuse, R74, R52 ;  /* 0x0000004a1434723c */ /* 0x040fea0000001834 */
[----:B------:R-:W5:Y:S01]  /*2140*/  MUFU.TANH R73, R73 ;  /* 0x0000004900497308 */ /* 0x000f620000002400 */
[----:B------:R-:W-:Y:S01]  /*2150*/  FMUL.FTZ R32, R32, UR4 ;  /* 0x0000000420207c20 */ /* 0x000fe20008410000 */
[----:B------:R-:W-:Y:S01]  /*2160*/  FMUL.FTZ R75, R62, UR4 ;  /* 0x000000043e4b7c20 */ /* 0x000fe20008410000 */
[----:B------:R-:W-:Y:S01]  /*2170*/  FMUL.FTZ R74, R63, UR4 ;  /* 0x000000043f4a7c20 */ /* 0x000fe20008410000 */
[----:B------:R-:W-:Y:S01]  /*2180*/  HMMA.16816.F32 R48, R20, R56, R48 ;  /* 0x000000381430723c */ /* 0x000fe20000001830 */
[----:B----4-:R-:W4:Y:S01]  /*2190*/  LDSM.16.M88.4 R60, [R159+0x1800] ;  /* 0x001800009f3c783b */ /* 0x010f220000000200 */
[----:B------:R-:W-:Y:S01]  /*21a0*/  FMUL.FTZ R82, R33, UR4 ;  /* 0x0000000421527c20 */ /* 0x000fe20008410000 */
[----:B------:R-:W-:Y:S01]  /*21b0*/  FMUL.FTZ R86, R34, UR4 ;  /* 0x0000000422567c20 */ /* 0x000fe20008410000 */
[----:B------:R3:W-:Y:S01]  /*21c0*/  MUFU.TANH R85, R32 ;  /* 0x0000002000557308 */ /* 0x0007e20000002400 */
[----:B------:R-:W-:Y:S01]  /*21d0*/  FMUL.FTZ R89, R35, UR4 ;  /* 0x0000000423597c20 */ /* 0x000fe20008410000 */
[----:B--2---:R-:W-:Y:S03]  /*21e0*/  HMMA.16816.F32 R40, R8, R36, R40 ;  /* 0x000000240828723c */ /* 0x004fe60000001828 */
[----:B------:R-:W-:Y:S01]  /*21f0*/  FMUL.FTZ R28, R28, UR4 ;  /* 0x000000041c1c7c20 */ /* 0x000fe20008410000 */
[----:B------:R-:W-:Y:S01]  /*2200*/  FMUL.FTZ R29, R29, UR4 ;  /* 0x000000041d1d7c20 */ /* 0x000fe20008410000 */
[----:B------:R-:W-:Y:S01]  /*2210*/  FMUL.FTZ R84, R30, UR4 ;  /* 0x000000041e547c20 */ /* 0x000fe20008410000 */
[----:B------:R-:W-:Y:S01]  /*2220*/  HMMA.16816.F32 R64, R20, R58, R64 ;  /* 0x0000003a1440723c */ /* 0x000fe20000001840 */
[----:B------:R-:W-:Y:S01]  /*2230*/  MUFU.TANH R81, R28 ;  /* 0x0000001c00517308 */ /* 0x000fe20000002400 */
[----:B------:R-:W-:Y:S01]  /*2240*/  FMUL.FTZ R83, R31, UR4 ;  /* 0x000000041f537c20 */ /* 0x000fe20008410000 */
[----:B------:R-:W-:Y:S03]  /*2250*/  LDSM.16.M88.4 R56, [R159+0x2000] ;  /* 0x002000009f38783b */ /* 0x000fe60000000200 */
[----:B------:R-:W-:Y:S01]  /*2260*/  HMMA.16816.F32 R52, R16, R46, R52 ;  /* 0x0000002e1034723c */ /* 0x000fe20000001834 */
[----:B------:R-:W-:Y:S02]  /*2270*/  LDSM.16.M88.4 R44, [R161+0x2000] ;  /* 0x00200000a12c783b */ /* 0x000fe40000000200 */
[----:B------:R2:W-:Y:S02]  /*2280*/  MUFU.TANH R80, R29 ;  /* 0x0000001d00507308 */ /* 0x0005e40000002400 */
[----:B---3--:R-:W3:Y:S06]  /*2290*/  LDSM.16.M88.4 R32, [R7+0x4800] ;  /* 0x004800000720783b */ /* 0x008eec0000000200 */
[----:B------:R-:W-:Y:S01]  /*22a0*/  MUFU.TANH R75, R75 ;  /* 0x0000004b004b7308 */ /* 0x000fe20000002400 */
[----:B------:R-:W-:Y:S01]  /*22b0*/  FMUL.FTZ R40, R40, UR4 ;  /* 0x0000000428287c20 */ /* 0x000fe20008410000 */
[----:B------:R-:W-:Y:S01]  /*22c0*/  FMUL.FTZ R87, R41, UR4 ;  /* 0x0000000429577c20 */ /* 0x000fe20008410000 */
[----:B------:R-:W-:Y:S01]  /*22d0*/  FMUL.FTZ R90, R42, UR4 ;  /* 0x000000042a5a7c20 */ /* 0x000fe20008410000 */
[----:B------:R-:W-:-:S04]  /*22e0*/  FMUL.FTZ R129, R43, UR4 ;  /* 0x000000042b817c20 */ /* 0x000fc80008410000 */
[----:B------:R1:W-:Y:S01]  /*22f0*/  MUFU.TANH R88, R40 ;  /* 0x0000002800587308 */ /* 0x0003e20000002400 */
[----:B--2---:R-:W2:Y:S01]  /*2300*/  LDSM.16.M88.4 R28, [R100+0x1800] ;  /* 0x00180000641c783b */ /* 0x004ea20000000200 */
[C---:B----4-:R-:W-:Y:S06]  /*2310*/  HMMA.16816.F32 R48, R16.reuse, R60, R48 ;  /* 0x0000003c1030723c */ /* 0x050fec0000001830 */
[----:B------:R-:W4:Y:S01]  /*2320*/  MUFU.TANH R72, R72 ;  /* 0x0000004800487308 */ /* 0x000f220000002400 */
[----:B------:R-:W-:Y:S06]  /*2330*/  HMMA.16816.F32 R64, R16, R62, R64 ;  /* 0x0000003e1040723c */ /* 0x000fec0000001840 */
[----:B------:R-:W-:Y:S01]  /*2340*/  HMMA.16816.F32 R52, R8, R38, R52 ;  /* 0x000000260834723c */ /* 0x000fe20000001834 */
[----:B-1----:R-:W1:Y:S01]  /*2350*/  LDSM.16.M88.4 R40, [R161+0x2800] ;  /* 0x00280000a128783b */ /* 0x002e620000000200 */
[----:B------:R-:W4:Y:S04]  /*2360*/  MUFU.TANH R74, R74 ;  /* 0x0000004a004a7308 */ /* 0x000f280000002400 */
[C---:B------:R-:W-:Y:S04]  /*2370*/  HMMA.16816.F32 R36, R12.reuse, R68, RZ ;  /* 0x000000440c24723c */ /* 0x040fe800000018ff */
[----:B------:R-:W4:Y:S02]  /*2380*/  MUFU.TANH R84, R84 ;  /* 0x0000005400547308 */ /* 0x000f240000002400 */
[C---:B------:R-:W-:Y:S06]  /*2390*/  HMMA.16816.F32 R68, R12.reuse, R70, RZ ;  /* 0x000000460c44723c */ /* 0x040fec00000018ff */
[----:B---3--:R-:W-:Y:S01]  /*23a0*/  HMMA.16816.F32 R60, R12, R32, RZ ;  /* 0x000000200c3c723c */ /* 0x008fe200000018ff */
[----:B------:R-:W3:Y:S05]  /*23b0*/  MUFU.TANH R82, R82 ;  /* 0x0000005200527308 */ /* 0x000eea0000002400 */
[----:B------:R-:W-:Y:S01]  /*23c0*/  FMUL.FTZ R52, R52, UR4 ;  /* 0x0000000434347c20 */ /* 0x000fe20008410000 */
[C---:B--2---:R-:W-:Y:S01]  /*23d0*/  HMMA.16816.F32 R48, R8.reuse, R28, R48 ;  /* 0x0000001c0830723c */ /* 0x044fe20000001830 */
[----:B------:R-:W-:Y:S01]  /*23e0*/  LOP3.LUT R32, R26, 0xffffffe0, RZ, 0xc0, !PT ;  /* 0xffffffe01a207812 */ /* 0x000fe200078ec0ff */
[----:B------:R-:W-:Y:S01]  /*23f0*/  FMUL.FTZ R53, R53, UR4 ;  /* 0x0000000435357c20 */ /* 0x000fe20008410000 */
[----:B------:R-:W-:Y:S01]  /*2400*/  FMUL.FTZ R54, R54, UR4 ;  /* 0x0000000436367c20 */ /* 0x000fe20008410000 */
[----:B------:R-:W-:Y:S01]  /*2410*/  FMUL.FTZ R55, R55, UR4 ;  /* 0x0000000437377c20 */ /* 0x000fe20008410000 */
[----:B------:R-:W-:Y:S01]  /*2420*/  MUFU.TANH R91, R52 ;  /* 0x00000034005b7308 */ /* 0x000fe20000002400 */
[----:B------:R-:W-:Y:S01]  /*2430*/  HMMA.16816.F32 R64, R8, R30, R64 ;  /* 0x0000001e0840723c */ /* 0x000fe20000001840 */
[----:B------:R-:W2:Y:S01]  /*2440*/  LDSM.16.M88.4 R28, [R159+0x2800] ;  /* 0x002800009f1c783b */ /* 0x000ea20000000200 */
[----:B------:R-:W-:-:S04]  /*2450*/  IMAD.IADD R32, R25, 0x1, -R32 ;  /* 0x0000000119207824 */ /* 0x000fc800078e0a20 */
[C---:B------:R-:W-:Y:S01]  /*2460*/  HMMA.16816.F32 R36, R20.reuse, R44, R36 ;  /* 0x0000002c1424723c */ /* 0x040fe20000001824 */
[----:B------:R-:W-:Y:S01]  /*2470*/  SHF.R.S32.HI R33, RZ, 0x1f, R32 ;  /* 0x0000001fff217819 */ /* 0x000fe20000011420 */
[----:B------:R-:W-:Y:S03]  /*2480*/  MUFU.TANH R92, R53 ;  /* 0x00000035005c7308 */ /* 0x000fe60000002400 */
[----:B------:R-:W-:Y:S01]  /*2490*/  LEA.HI R170, R33, R32, RZ, 0x2 ;  /* 0x0000002021aa7211 */ /* 0x000fe200078f10ff */
[C---:B------:R-:W-:Y:S01]  /*24a0*/  HMMA.16816.F32 R68, R20.reuse, R46, R68 ;  /* 0x0000002e1444723c */ /* 0x040fe20000001844 */
[----:B------:R-:W5:Y:S02]  /*24b0*/  LDSM.16.M88.4 R44, [R100+0x2000] ;  /* 0x00200000642c783b */ /* 0x000f640000000200 */
[----:B------:R-:W-:Y:S01]  /*24c0*/  SHF.R.S32.HI R170, RZ, 0x2, R170 ;  /* 0x00000002ffaa7819 */ /* 0x000fe200000114aa */
[----:B------:R-:W-:Y:S02]  /*24d0*/  MUFU.TANH R94, R54 ;  /* 0x00000036005e7308 */ /* 0x000fe40000002400 */
[----:B-1----:R-:W-:Y:S01]  /*24e0*/  HMMA.16816.F32 R60, R20, R40, R60 ;  /* 0x00000028143c723c */ /* 0x002fe2000000183c */
[----:B------:R-:W-:Y:S01]  /*24f0*/  FMUL.FTZ R48, R48, UR4 ;  /* 0x0000000430307c20 */ /* 0x000fe20008410000 */
[----:B------:R-:W-:Y:S01]  /*2500*/  FMUL.FTZ R49, R49, UR4 ;  /* 0x0000000431317c20 */ /* 0x000fe20008410000 */
[----:B------:R-:W-:Y:S01]  /*2510*/  FMUL.FTZ R50, R50, UR4 ;  /* 0x0000000432327c20 */ /* 0x000fe20008410000 */
[----:B------:R-:W-:-:S02]  /*2520*/  FMUL.FTZ R95, R51, UR4 ;  /* 0x00000004335f7c20 */ /* 0x000fc40008410000 */
[----:B------:R-:W-:Y:S01]  /*2530*/  HMMA.16816.F32 R32, R12, R34, RZ ;  /* 0x000000220c20723c */ /* 0x000fe200000018ff */
[----:B------:R-:W-:Y:S01]  /*2540*/  MUFU.TANH R93, R48 ;  /* 0x00000030005d7308 */ /* 0x000fe20000002400 */
[----:B------:R-:W-:Y:S01]  /*2550*/  FMUL.FTZ R66, R66, UR4 ;  /* 0x0000000442427c20 */ /* 0x000fe20008410000 */
[----:B------:R-:W-:Y:S01]  /*2560*/  FMUL.FTZ R64, R64, UR4 ;  /* 0x0000000440407c20 */ /* 0x000fe20008410000 */
[----:B------:R-:W-:Y:S01]  /*2570*/  FMUL.FTZ R65, R65, UR4 ;  /* 0x0000000441417c20 */ /* 0x000fe20008410000 */
[----:B------:R-:W-:Y:S01]  /*2580*/  FMUL.FTZ R67, R67, UR4 ;  /* 0x0000000443437c20 */ /* 0x000fe20008410000 */
[C---:B------:R-:W-:Y:S03]  /*2590*/  HMMA.16816.F32 R36, R16.reuse, R56, R36 ;  /* 0x000000381024723c */ /* 0x040fe60000001824 */
[----:B------:R-:W-:Y:S03]  /*25a0*/  MUFU.TANH R126, R49 ;  /* 0x00000031007e7308 */ /* 0x000fe60000002400 */
[C---:B------:R-:W-:Y:S05]  /*25b0*/  HMMA.16816.F32 R68, R16.reuse, R58, R68 ;  /* 0x0000003a1044723c */ /* 0x040fea0000001844 */
[----:B------:R1:W-:Y:S01]  /*25c0*/  MUFU.TANH R109, R50 ;  /* 0x00000032006d7308 */ /* 0x0003e20000002400 */
[----:B--2---:R-:W-:Y:S06]  /*25d0*/  HMMA.16816.F32 R60, R16, R28, R60 ;  /* 0x0000001c103c723c */ /* 0x004fec000000183c */
[----:B------:R-:W-:Y:S01]  /*25e0*/  HMMA.16816.F32 R32, R20, R42, R32 ;  /* 0x0000002a1420723c */ /* 0x000fe20000001820 */
[----:B------:R-:W-:Y:S01]  /*25f0*/  IMAD R29, R27, 0x10, R78 ;  /* 0x000000101b1d7824 */ /* 0x000fe200078e024e */
[----:B------:R2:W-:Y:S01]  /*2600*/  MUFU.TANH R127, R55 ;  /* 0x00000037007f7308 */ /* 0x0005e20000002400 */
[----:B------:R-:W-:Y:S01]  /*2610*/  IMAD.SHL.U32 R78, R25, 0x2, RZ ;  /* 0x00000002194e7824 */ /* 0x000fe200078e00ff */
[----:B------:R-:W-:Y:S01]  /*2620*/  SHF.R.S32.HI R28, RZ, 0x1f, R26 ;  /* 0x0000001fff1c7819 */ /* 0x000fe2000001141a */
[----:B------:R-:W-:Y:S01]  /*2630*/  IMAD.SHL.U32 R25, R24, 0x80, RZ ;  /* 0x0000008018197824 */ /* 0x000fe200078e00ff */
[----:B------:R-:W-:Y:S01]  /*2640*/  IADD3 R29, R29, 0x1, R170 ;  /* 0x000000011d1d7810 */ /* 0x000fe20007ffe0aa */
[C---:B-----5:R-:W-:Y:S01]  /*2650*/  HMMA.16816.F32 R36, R8.reuse, R44, R36 ;  /* 0x0000002c0824723c */ /* 0x060fe20000001824 */
[----:B------:R-:W-:Y:S01]  /*2660*/  LEA.HI R28, R28, R27, RZ, 0x2 ;  /* 0x0000001b1c1c7211 */ /* 0x000fe200078f10ff */
[----:B-1----:R-:W1:Y:S01]  /*2670*/  LDSM.16.M88.4 R48, [R7+0x5000] ;  /* 0x005000000730783b */ /* 0x002e620000000200 */
[----:B------:R-:W-:Y:S01]  /*2680*/  IADD3 R29, R76, -UR17, R29 ;  /* 0x800000114c1d7c10 */ /* 0x000fe2000fffe01d */
[----:B------:R-:W-:Y:S01]  /*2690*/  MUFU.TANH R103, R66 ;  /* 0x0000004200677308 */ /* 0x000fe20000002400 */
[----:B------:R-:W-:Y:S01]  /*26a0*/  LOP3.LUT R78, R25, 0x6, R78, 0xf8, !PT ;  /* 0x00000006194e7812 */ /* 0x000fe200078ef84e */
[----:B------:R-:W-:Y:S01]  /*26b0*/  HMMA.16816.F32 R68, R8, R46, R68 ;  /* 0x0000002e0844723c */ /* 0x000fe20000001844 */
[----:B------:R-:W-:Y:S01]  /*26c0*/  LDSM.16.M88.4 R44, [R161+0x3000] ;  /* 0x00300000a12c783b */ /* 0x000fe20000000200 */
[----:B------:R-:W-:Y:S01]  /*26d0*/  VIADD R29, R29, UR16 ;  /* 0x000000101d1d7c36 */ /* 0x000fe20008000000 */
[----:B------:R-:W-:-:S02]  /*26e0*/  LOP3.LUT R28, R28, 0xfffffffc, RZ, 0xc0, !PT ;  /* 0xfffffffc1c1c7812 */ /* 0x000fc400078ec0ff */
[----:B--2---:R-:W2:Y:S01]  /*26f0*/  LDSM.16.M88.4 R52, [R100+0x2800] ;  /* 0x002800006434783b */ /* 0x004ea20000000200 */
[----:B------:R-:W5:Y:S01]  /*2700*/  MUFU.TANH R89, R89 ;  /* 0x0000005900597308 */ /* 0x000f620000002400 */
[----:B------:R-:W-:Y:S01]  /*2710*/  VIMNMX R26, R29, R76, PT ;  /* 0x0000004c1d1a7248 */ /* 0x000fe20003fe0100 */
[----:B------:R-:W-:Y:S01]  /*2720*/  IMAD.IADD R177, R27, 0x1, -R28 ;  /* 0x000000011bb17824 */ /* 0x000fe200078e0a1c */
[----:B------:R-:W-:Y:S01]  /*2730*/  VIADDMNMX R76, R29, 0x8, R76, PT ;  /* 0x000000081d4c7846 */ /* 0x000fe2000380014c */
[C---:B------:R-:W-:Y:S01]  /*2740*/  VIADD R29, R78.reuse, 0xffffff80 ;  /* 0xffffff804e1d7836 */ /* 0x040fe20000000000 */
[----:B------:R-:W-:Y:S01]  /*2750*/  HMMA.16816.F32 R32, R16, R30, R32 ;  /* 0x0000001e1020723c */ /* 0x000fe20000001820 */
[----:B------:R-:W-:Y:S02]  /*2760*/  VIADD R27, R78, 0xffffff88 ;  /* 0xffffff884e1b7836 */ /* 0x000fe40000000000 */
[----:B------:R-:W5:Y:S01]  /*2770*/  MUFU.TANH R83, R83 ;  /* 0x0000005300537308 */ /* 0x000f620000002400 */
[----:B------:R-:W-:-:S02]  /*2780*/  ISETP.GE.AND P5, PT, R29, R26, PT ;  /* 0x0000001a1d00720c */ /* 0x000fc40003fa6270 */
[----:B------:R-:W-:Y:S01]  /*2790*/  ISETP.GE.AND P4, PT, R29, R76, PT ;  /* 0x0000004c1d00720c */ /* 0x000fe20003f86270 */
[----:B------:R-:W-:Y:S02]  /*27a0*/  VIADD R29, R78, 0xffffff81 ;  /* 0xffffff814e1d7836 */ /* 0x000fe40000000000 */
[----:B------:R-:W-:Y:S01]  /*27b0*/  FMUL.FTZ R36, R36, UR4 ;  /* 0x0000000424247c20 */ /* 0x000fe20008410000 */
[----:B------:R-:W-:Y:S01]  /*27c0*/  FMUL.FTZ R37, R37, UR4 ;  /* 0x0000000425257c20 */ /* 0x000fe20008410000 */
[----:B------:R-:W-:Y:S01]  /*27d0*/  FMUL.FTZ R38, R38, UR4 ;  /* 0x0000000426267c20 */ /* 0x000fe20008410000 */
[----:B------:R-:W-:Y:S01]  /*27e0*/  FMUL.FTZ R125, R39, UR4 ;  /* 0x00000004277d7c20 */ /* 0x000fe20008410000 */
[C---:B------:R-:W-:Y:S01]  /*27f0*/  ISETP.GE.AND P2, PT, R29.reuse, R26, PT ;  /* 0x0000001a1d00720c */ /* 0x040fe20003f46270 */
[----:B------:R-:W-:Y:S01]  /*2800*/  MUFU.TANH R97, R36 ;  /* 0x0000002400617308 */ /* 0x000fe20000002400 */
[----:B------:R-:W-:Y:S01]  /*2810*/  ISETP.GE.AND P1, PT, R29, R76, PT ;  /* 0x0000004c1d00720c */ /* 0x000fe20003f26270 */
[----:B------:R-:W-:Y:S01]  /*2820*/  FMUL.FTZ R116, R68, UR4 ;  /* 0x0000000444747c20 */ /* 0x000fe20008410000 */
[----:B------:R4:W3:Y:S01]  /*2830*/  LDSM.16.M88.4 R28, [R7+0x5800] ;  /* 0x00580000071c783b */ /* 0x0008e20000000200 */
[----:B------:R-:W-:Y:S01]  /*2840*/  ISETP.GE.AND P0, PT, R27, R26, PT ;  /* 0x0000001a1b00720c */ /* 0x000fe20003f06270 */
[----:B------:R-:W-:Y:S01]  /*2850*/  FMUL.FTZ R69, R69, UR4 ;  /* 0x0000000445457c20 */ /* 0x000fe20008410000 */
[----:B------:R-:W-:Y:S01]  /*2860*/  ISETP.GE.AND P3, PT, R27, R76, PT ;  /* 0x0000004c1b00720c */ /* 0x000fe20003f66270 */
[----:B------:R-:W-:Y:S01]  /*2870*/  VIADD R27, R78, 0xffffff89 ;  /* 0xffffff894e1b7836 */ /* 0x000fe20000000000 */
[----:B------:R-:W-:Y:S01]  /*2880*/  MUFU.TANH R66, R37 ;  /* 0x0000002500427308 */ /* 0x000fe20000002400 */
[----:B------:R-:W-:Y:S01]  /*2890*/  FSEL R0, R0, -INF , !P5 ;  /* 0xff80000000007808 */ /* 0x000fe20006800000 */
[----:B------:R-:W-:Y:S01]  /*28a0*/  FMUL.FTZ R123, R70, UR4 ;  /* 0x00000004467b7c20 */ /* 0x000fe20008410000 */
[----:B------:R-:W-:Y:S01]  /*28b0*/  FSEL R77, R77, -INF , !P4 ;  /* 0xff8000004d4d7808 */ /* 0x000fe20006000000 */
[C---:B-1----:R-:W-:Y:S01]  /*28c0*/  HMMA.16816.F32 R40, R12.reuse, R48, RZ ;  /* 0x000000300c28723c */ /* 0x042fe200000018ff */
[----:B------:R-:W-:Y:S01]  /*28d0*/  ISETP.GE.AND P5, PT, R27, R26, PT ;  /* 0x0000001a1b00720c */ /* 0x000fe20003fa6270 */
[----:B------:R-:W-:Y:S01]  /*28e0*/  FMUL.FTZ R117, R71, UR4 ;  /* 0x0000000447757c20 */ /* 0x000fe20008410000 */
[----:B------:R-:W-:Y:S01]  /*28f0*/  ISETP.GE.AND P4, PT, R27, R76, PT ;  /* 0x0000004c1b00720c */ /* 0x000fe20003f86270 */
[----:B------:R1:W-:Y:S01]  /*2900*/  MUFU.TANH R111, R38 ;  /* 0x00000026006f7308 */ /* 0x0003e20000002400 */
[----:B------:R-:W-:Y:S01]  /*2910*/  VIADD R27, R78, 0xffffff90 ;  /* 0xffffff904e1b7836 */ /* 0x000fe20000000000 */
[----:B------:R-:W-:Y:S01]  /*2920*/  HMMA.16816.F32 R48, R12, R50, RZ ;  /* 0x000000320c30723c */ /* 0x000fe200000018ff */
[----:B------:R-:W-:-:S02]  /*2930*/  FSEL R68, R2, -INF , !P2 ;  /* 0xff80000002447808 */ /* 0x000fc40005000000 */
[----:B------:R-:W-:Y:S02]  /*2940*/  FSEL R73, R73, -INF , !P1 ;  /* 0xff80000049497808 */ /* 0x000fe40004800000 */
[C---:B------:R-:W-:Y:S01]  /*2950*/  ISETP.GE.AND P2, PT, R27.reuse, R26, PT ;  /* 0x0000001a1b00720c */ /* 0x040fe20003f46270 */
[C---:B--2---:R-:W-:Y:S01]  /*2960*/  HMMA.16816.F32 R60, R8.reuse, R52, R60 ;  /* 0x00000034083c723c */ /* 0x044fe2000000183c */
[----:B------:R-:W-:Y:S01]  /*2970*/  ISETP.GE.AND P1, PT, R27, R76, PT ;  /* 0x0000004c1b00720c */ /* 0x000fe20003f26270 */
[C---:B------:R-:W-:Y:S01]  /*2980*/  VIADD R27, R78.reuse, 0xffffff91 ;  /* 0xffffff914e1b7836 */ /* 0x040fe20000000000 */
[----:B------:R2:W-:Y:S01]  /*2990*/  MUFU.TANH R106, R69 ;  /* 0x00000045006a7308 */ /* 0x0005e20000002400 */
[----:B------:R-:W-:Y:S01]  /*29a0*/  FSEL R70, R79, -INF , !P0 ;  /* 0xff8000004f467808 */ /* 0x000fe20004000000 */
[----:B----4-:R-:W-:Y:S01]  /*29b0*/  VIADD R7, R78, 0xffffff98 ;  /* 0xffffff984e077836 */ /* 0x010fe20000000000 */
[----:B------:R-:W-:Y:S01]  /*29c0*/  HMMA.16816.F32 R32, R8, R54, R32 ;  /* 0x000000360820723c */ /* 0x000fe20000001820 */
[----:B------:R-:W4:Y:S01]  /*29d0*/  LDSM.16.M88.4 R52, [R161+0x3800] ;  /* 0x00380000a134783b */ /* 0x000f220000000200 */
[----:B------:R-:W-:-:S02]  /*29e0*/  ISETP.GE.AND P0, PT, R27, R26, PT ;  /* 0x0000001a1b00720c */ /* 0x000fc40003f06270 */
[----:B------:R-:W-:Y:S01]  /*29f0*/  FSEL R96, R72, -INF , !P5 ;  /* 0xff80000048607808 */ /* 0x000fe20006800000 */
[----:B-1----:R-:W1:Y:S01]  /*2a00*/  LDSM.16.M88.4 R36, [R159+0x3000] ;  /* 0x003000009f24783b */ /* 0x002e620000000200 */
[C---:B------:R-:W-:Y:S01]  /*2a10*/  HMMA.16816.F32 R40, R20.reuse, R44, R40 ;  /* 0x0000002c1428723c */ /* 0x040fe20000001828 */
[----:B------:R-:W-:Y:S01]  /*2a20*/  FSEL R71, R74, -INF , !P4 ;  /* 0xff8000004a477808 */ /* 0x000fe20006000000 */
[----:B------:R-:W4:Y:S01]  /*2a30*/  MUFU.TANH R86, R86 ;  /* 0x0000005600567308 */ /* 0x000f220000002400 */
[C---:B------:R-:W-:Y:S02]  /*2a40*/  ISETP.GE.AND P5, PT, R7.reuse, R26, PT ;  /* 0x0000001a0700720c */ /* 0x040fe40003fa6270 */
[----:B------:R-:W-:Y:S01]  /*2a50*/  ISETP.GE.AND P4, PT, R7, R76, PT ;  /* 0x0000004c0700720c */ /* 0x000fe20003f86270 */
[----:B------:R-:W-:Y:S01]  /*2a60*/  HMMA.16816.F32 R48, R20, R46, R48 ;  /* 0x0000002e1430723c */ /* 0x000fe20000001830 */
[----:B------:R-:W1:Y:S01]  /*2a70*/  LDSM.16.M88.4 R44, [R100+0x3000] ;  /* 0x00300000642c783b */ /* 0x000e620000000200 */
[----:B--2---:R-:W-:-:S02]  /*2a80*/  FSEL R69, R75, -INF , !P3 ;  /* 0xff8000004b457808 */ /* 0x004fc40005800000 */
[----:B------:R-:W-:Y:S01]  /*2a90*/  ISETP.GE.AND P3, PT, R27, R76, PT ;  /* 0x0000004c1b00720c */ /* 0x000fe20003f66270 */
[----:B------:R-:W-:Y:S01]  /*2aa0*/  VIADD R27, R78, 0xffffff99 ;  /* 0xffffff994e1b7836 */ /* 0x000fe20000000000 */
[C---:B---3--:R-:W-:Y:S01]  /*2ab0*/  HMMA.16816.F32 R56, R12.reuse, R28, RZ ;  /* 0x0000001c0c38723c */ /* 0x048fe200000018ff */
[----:B------:R-:W-:Y:S01]  /*2ac0*/  FSEL R98, R81, -INF , !P2 ;  /* 0xff80000051627808 */ /* 0x000fe20005000000 */
[----:B------:R-:W2:Y:S01]  /*2ad0*/  MUFU.TANH R87, R87 ;  /* 0x0000005700577308 */ /* 0x000ea20000002400 */
[----:B------:R-:W-:Y:S01]  /*2ae0*/  FSEL R7, R84, -INF , !P1 ;  /* 0xff80000054077808 */ /* 0x000fe20004800000 */
[----:B------:R-:W-:Y:S01]  /*2af0*/  FMUL.FTZ R61, R61, UR4 ;  /* 0x000000043d3d7c20 */ /* 0x000fe20008410000 */
[C---:B------:R-:W-:Y:S01]  /*2b00*/  ISETP.GE.AND P2, PT, R27.reuse, R26, PT ;  /* 0x0000001a1b00720c */ /* 0x040fe20003f46270 */
[----:B------:R-:W-:Y:S01]  /*2b10*/  HMMA.16816.F32 R12, R12, R30, RZ ;  /* 0x0000001e0c0c723c */ /* 0x000fe200000018ff */
[----:B------:R-:W-:Y:S01]  /*2b20*/  ISETP.GE.AND P1, PT, R27, R76, PT ;  /* 0x0000004c1b00720c */ /* 0x000fe20003f26270 */
[----:B------:R-:W-:Y:S01]  /*2b30*/  VIADD R29, R78, 0xffffffa8 ;  /* 0xffffffa84e1d7836 */ /* 0x000fe20000000000 */
[----:B------:R-:W-:Y:S01]  /*2b40*/  FSEL R82, R82, -INF , !P2 ;  /* 0xff80000052527808 */ /* 0x000fe20005000000 */
[----:B------:R-:W3:Y:S01]  /*2b50*/  MUFU.TANH R129, R129 ;  /* 0x0000008100817308 */ /* 0x000ee20000002400 */
[----:B-----5:R-:W-:Y:S01]  /*2b60*/  FSEL R75, R89, -INF , !P1 ;  /* 0xff800000594b7808 */ /* 0x020fe20004800000 */
[C---:B------:R-:W-:Y:S01]  /*2b70*/  VIADD R27, R78.reuse, 0xffffffa0 ;  /* 0xffffffa04e1b7836 */ /* 0x040fe20000000000 */
[----:B------:R-:W-:Y:S01]  /*2b80*/  ISETP.GE.AND P2, PT, R29, R26, PT ;  /* 0x0000001a1d00720c */ /* 0x000fe20003f46270 */
[----:B------:R-:W-:Y:S01]  /*2b90*/  FMUL.FTZ R122, R33, UR4 ;  /* 0x00000004217a7c20 */ /* 0x000fe20008410000 */
[----:B------:R-:W-:Y:S01]  /*2ba0*/  ISETP.GE.AND P1, PT, R29, R76, PT ;  /* 0x0000004c1d00720c */ /* 0x000fe20003f26270 */
[----:B------:R-:W-:Y:S01]  /*2bb0*/  VIADD R33, R78, 0xffffffb0 ;  /* 0xffffffb04e217836 */ /* 0x000fe20000000000 */
[----:B------:R-:W5:Y:S01]  /*2bc0*/  LDSM.16.M88.4 R28, [R159+0x3800] ;  /* 0x003800009f1c783b */ /* 0x000f620000000200 */
[----:B------:R-:W3:Y:S01]  /*2bd0*/  MUFU.TANH R90, R90 ;  /* 0x0000005a005a7308 */ /* 0x000ee20000002400 */
[----:B------:R-:W-:Y:S01]  /*2be0*/  FSEL R80, R80, -INF , !P0 ;  /* 0xff80000050507808 */ /* 0x000fe20004000000 */
[----:B------:R-:W-:Y:S01]  /*2bf0*/  FMUL.FTZ R32, R32, UR4 ;  /* 0x0000000420207c20 */ /* 0x000fe20008410000 */
[----:B------:R-:W-:Y:S01]  /*2c00*/  FSEL R83, R83, -INF , !P3 ;  /* 0xff80000053537808 */ /* 0x000fe20005800000 */
[----:B------:R-:W-:Y:S01]  /*2c10*/  FMUL.FTZ R34, R34, UR4 ;  /* 0x0000000422227c20 */ /* 0x000fe20008410000 */
[C---:B------:R-:W-:Y:S01]  /*2c20*/  ISETP.GE.AND P0, PT, R27.reuse, R26, PT ;  /* 0x0000001a1b00720c */ /* 0x040fe20003f06270 */
[----:B----4-:R-:W-:Y:S01]  /*2c30*/  HMMA.16816.F32 R56, R20, R52, R56 ;  /* 0x000000341438723c */ /* 0x010fe20000001838 */
[----:B------:R-:W-:Y:S01]  /*2c40*/  ISETP.GE.AND P3, PT, R27, R76, PT ;  /* 0x0000004c1b00720c */ /* 0x000fe20003f66270 */
[----:B------:R4:W-:Y:S01]  /*2c50*/  MUFU.TANH R118, R61 ;  /* 0x0000003d00767308 */ /* 0x0009e20000002400 */
[----:B------:R-:W-:Y:S01]  /*2c60*/  FSEL R27, R86, -INF , !P4 ;  /* 0xff800000561b7808 */ /* 0x000fe20006000000 */
[----:B------:R-:W-:Y:S01]  /*2c70*/  FMUL.FTZ R35, R35, UR4 ;  /* 0x0000000423237c20 */ /* 0x000fe20008410000 */
[----:B------:R-:W-:Y:S01]  /*2c80*/  FSEL R72, R91, -INF , !P2 ;  /* 0xff8000005b487808 */ /* 0x000fe20005000000 */
[C---:B-1----:R-:W-:Y:S01]  /*2c90*/  HMMA.16816.F32 R40, R16.reuse, R36, R40 ;  /* 0x000000241028723c */ /* 0x042fe20000001828 */
[----:B------:R-:W-:Y:S01]  /*2ca0*/  FSEL R88, R88, -INF , !P0 ;  /* 0xff80000058587808 */ /* 0x000fe20004000000 */
[----:B------:R-:W-:Y:S01]  /*2cb0*/  FMUL.FTZ R63, R63, UR4 ;  /* 0x000000043f3f7c20 */ /* 0x000fe20008410000 */
[----:B------:R-:W-:Y:S01]  /*2cc0*/  FMUL.FTZ R60, R60, UR4 ;  /* 0x000000043c3c7c20 */ /* 0x000fe20008410000 */
[----:B------:R-:W-:Y:S01]  /*2cd0*/  MUFU.TANH R124, R32 ;  /* 0x00000020007c7308 */ /* 0x000fe20000002400 */
[----:B------:R-:W-:Y:S01]  /*2ce0*/  FMUL.FTZ R62, R62, UR4 ;  /* 0x000000043e3e7c20 */ /* 0x000fe20008410000 */
[----:B------:R-:W-:Y:S01]  /*2cf0*/  HMMA.16816.F32 R48, R16, R38, R48 ;  /* 0x000000261030723c */ /* 0x000fe20000001830 */
[----:B------:R-:W-:Y:S01]  /*2d00*/  VIADD R37, R78, 0xffffffa1 ;  /* 0xffffffa14e257836 */ /* 0x000fe20000000000 */
[----:B------:R-:W-:-:S04]  /*2d10*/  FSEL R36, R85, -INF , !P5 ;  /* 0xff80000055247808 */ /* 0x000fc80006800000 */
[C---:B------:R-:W-:Y:S01]  /*2d20*/  ISETP.GE.AND P5, PT, R37.reuse, R26, PT ;  /* 0x0000001a2500720c */ /* 0x040fe20003fa6270 */
[----:B------:R-:W-:Y:S01]  /*2d30*/  HMMA.16816.F32 R20, R20, R54, R12 ;  /* 0x000000361414723c */ /* 0x000fe2000000180c */
[----:B------:R-:W-:Y:S01]  /*2d40*/  ISETP.GE.AND P4, PT, R37, R76, PT ;  /* 0x0000004c2500720c */ /* 0x000fe20003f86270 */
[----:B------:R-:W-:Y:S01]  /*2d50*/  VIADD R37, R78, 0xffffffa9 ;  /* 0xffffffa94e257836 */ /* 0x000fe20000000000 */
[----:B--2---:R-:W-:Y:S01]  /*2d60*/  FSEL R74, R87, -INF , !P5 ;  /* 0xff800000574a7808 */ /* 0x004fe20006800000 */
[----:B------:R-:W1:Y:S01]  /*2d70*/  LDSM.16.M88.4 R12, [R100+0x3800] ;  /* 0x00380000640c783b */ /* 0x000e620000000200 */
[----:B---3--:R-:W-:Y:S01]  /*2d80*/  FSEL R129, R129, -INF , !P4 ;  /* 0xff80000081817808 */ /* 0x008fe20006000000 */
[----:B------:R-:W-:Y:S01]  /*2d90*/  MUFU.TANH R115, R34 ;  /* 0x0000002200737308 */ /* 0x000fe20000002400 */
[----:B------:R-:W-:Y:S01]  /*2da0*/  ISETP.GE.AND P5, PT, R33, R26, PT ;  /* 0x0000001a2100720c */ /* 0x000fe20003fa6270 */
[----:B------:R-:W-:-:S04]  /*2db0*/  DEPBAR.LE SB0, 0x0 ;  /* 0x000080000000791a */ /* 0x000fc80000000000 */
[----:B------:R-:W-:Y:S01]  /*2dc0*/  ISETP.GE.AND P4, PT, R33, R76, PT ;  /* 0x0000004c2100720c */ /* 0x000fe20003f86270 */
[----:B------:R-:W-:Y:S01]  /*2dd0*/  VIADD R33, R78, 0xffffffb1 ;  /* 0xffffffb14e217836 */ /* 0x000fe20000000000 */
[C---:B------:R-:W-:Y:S01]  /*2de0*/  HMMA.16816.F32 R40, R8.reuse, R44, R40 ;  /* 0x0000002c0828723c */ /* 0x040fe20000001828 */
[----:B----4-:R-:W-:Y:S01]  /*2df0*/  FSEL R61, R94, -INF , !P1 ;  /* 0xff8000005e3d7808 */ /* 0x010fe20004800000 */
[----:B------:R2:W-:Y:S01]  /*2e00*/  MUFU.TANH R113, R35 ;  /* 0x0000002300717308 */ /* 0x0005e20000002400 */
[-C--:B------:R-:W-:Y:S02]  /*2e10*/  ISETP.GE.AND P0, PT, R37, R26.reuse, PT ;  /* 0x0000001a2500720c */ /* 0x080fe40003f06270 */
[C---:B------:R-:W-:Y:S01]  /*2e20*/  ISETP.GE.AND P2, PT, R33.reuse, R26, PT ;  /* 0x0000001a2100720c */ /* 0x040fe20003f46270 */
[----:B------:R-:W-:Y:S01]  /*2e30*/  HMMA.16816.F32 R48, R8, R46, R48 ;  /* 0x0000002e0830723c */ /* 0x000fe20000001830 */
[----:B------:R-:W-:Y:S02]  /*2e40*/  FSEL R45, R90, -INF , !P3 ;  /* 0xff8000005a2d7808 */ /* 0x000fe40005800000 */
[-C--:B------:R-:W-:Y:S01]  /*2e50*/  ISETP.GE.AND P1, PT, R33, R76.reuse, PT ;  /* 0x0000004c2100720c */ /* 0x080fe20003f26270 */
[----:B------:R-:W-:Y:S01]  /*2e60*/  VIADD R33, R78, 0xffffffb8 ;  /* 0xffffffb84e217836 */ /* 0x000fe20000000000 */
[----:B------:R-:W-:Y:S01]  /*2e70*/  ISETP.GE.AND P3, PT, R37, R76, PT ;  /* 0x0000004c2500720c */ /* 0x000fe20003f66270 */
[----:B------:R-:W-:Y:S01]  /*2e80*/  MUFU.TANH R95, R95 ;  /* 0x0000005f005f7308 */ /* 0x000fe20000002400 */
[----:B------:R-:W-:Y:S01]  /*2e90*/  FSEL R128, R92, -INF , !P0 ;  /* 0xff8000005c807808 */ /* 0x000fe20004000000 */
[----:B-----5:R-:W-:Y:S01]  /*2ea0*/  HMMA.16816.F32 R20, R16, R30, R20 ;  /* 0x0000001e1014723c */ /* 0x020fe20000001814 */
[----:B------:R-:W-:Y:S01]  /*2eb0*/  FSEL R127, R127, -INF , !P3 ;  /* 0xff8000007f7f7808 */ /* 0x000fe20005800000 */
[----:B------:R-:W-:Y:S01]  /*2ec0*/  VIADD R37, R78, 0xffffffc0 ;  /* 0xffffffc04e257836 */ /* 0x000fe20000000000 */
[----:B------:R-:W-:-:S02]  /*2ed0*/  ISETP.GE.AND P0, PT, R33, R26, PT ;  /* 0x0000001a2100720c */ /* 0x000fc40003f06270 */
[----:B------:R-:W-:Y:S01]  /*2ee0*/  ISETP.GE.AND P3, PT, R33, R76, PT ;  /* 0x0000004c2100720c */ /* 0x000fe20003f66270 */
[----:B------:R-:W-:Y:S01]  /*2ef0*/  VIADD R33, R78, 0xffffffb9 ;  /* 0xffffffb94e217836 */ /* 0x000fe20000000000 */
[----:B------:R-:W-:Y:S01]  /*2f00*/  FSEL R46, R93, -INF , !P5 ;  /* 0xff8000005d2e7808 */ /* 0x000fe20006800000 */
[----:B------:R-:W3:Y:S01]  /*2f10*/  MUFU.TANH R64, R64 ;  /* 0x0000004000407308 */ /* 0x000ee20000002400 */
[----:B------:R-:W-:Y:S01]  /*2f20*/  FSEL R109, R109, -INF , !P4 ;  /* 0xff8000006d6d7808 */ /* 0x000fe20006000000 */
[----:B------:R-:W-:Y:S01]  /*2f30*/  FMUL.FTZ R40, R40, UR4 ;  /* 0x0000000428287c20 */ /* 0x000fe20008410000 */
[C---:B------:R-:W-:Y:S01]  /*2f40*/  ISETP.GE.AND P5, PT, R33.reuse, R26, PT ;  /* 0x0000001a2100720c */ /* 0x040fe20003fa6270 */
[----:B------:R-:W-:Y:S01]  /*2f50*/  FMUL.FTZ R42, R42, UR4 ;  /* 0x000000042a2a7c20 */ /* 0x000fe20008410000 */
[----:B------:R-:W-:Y:S01]  /*2f60*/  ISETP.GE.AND P4, PT, R33, R76, PT ;  /* 0x0000004c2100720c */ /* 0x000fe20003f86270 */
[----:B------:R-:W-:Y:S01]  /*2f70*/  FMUL.FTZ R41, R41, UR4 ;  /* 0x0000000429297c20 */ /* 0x000fe20008410000 */
[----:B--2---:R-:W-:Y:S01]  /*2f80*/  HMMA.16816.F32 R32, R16, R28, R56 ;  /* 0x0000001c1020723c */ /* 0x004fe20000001838 */
[----:B------:R-:W2:Y:S01]  /*2f90*/  MUFU.TANH R65, R65 ;  /* 0x0000004100417308 */ /* 0x000ea20000002400 */
[----:B------:R-:W-:Y:S01]  /*2fa0*/  FSEL R126, R126, -INF , !P2 ;  /* 0xff8000007e7e7808 */ /* 0x000fe20005000000 */
[----:B------:R-:W-:Y:S01]  /*2fb0*/  FMUL.FTZ R48, R48, UR4 ;  /* 0x0000000430307c20 */ /* 0x000fe20008410000 */
[----:B------:R-:W-:Y:S01]  /*2fc0*/  ISETP.GE.AND P2, PT, R37, R26, PT ;  /* 0x0000001a2500720c */ /* 0x000fe20003f46270 */
[----:B------:R-:W-:Y:S01]  /*2fd0*/  FMUL.FTZ R43, R43, UR4 ;  /* 0x000000042b2b7c20 */ /* 0x000fe20008410000 */
[----:B------:R-:W-:Y:S01]  /*2fe0*/  FSEL R103, R103, -INF , !P3 ;  /* 0xff80000067677808 */ /* 0x000fe20005800000 */
[----:B------:R-:W-:-:S02]  /*2ff0*/  VIADD R29, R78, 0xffffffc8 ;  /* 0xffffffc84e1d7836 */ /* 0x000fc40000000000 */
[----:B------:R-:W-:Y:S01]  /*3000*/  FMUL.FTZ R50, R50, UR4 ;  /* 0x0000000432327c20 */ /* 0x000fe20008410000 */
[----:B------:R4:W5:Y:S01]  /*3010*/  MUFU.TANH R107, R67 ;  /* 0x00000043006b7308 */ /* 0x0009620000002400 */
[----:B---3--:R-:W-:Y:S01]  /*3020*/  FSEL R64, R64, -INF , !P0 ;  /* 0xff80000040407808 */ /* 0x008fe20004000000 */
[----:B------:R-:W-:Y:S01]  /*3030*/  VIADD R17, R78, 0xffffffd0 ;  /* 0xffffffd04e117836 */ /* 0x000fe20000000000 */
[----:B-1----:R-:W-:Y:S01]  /*3040*/  HMMA.16816.F32 R20, R8, R14, R20 ;  /* 0x0000000e0814723c */ /* 0x002fe20000001814 */
[----:B------:R-:W-:Y:S01]  /*3050*/  FMUL.FTZ R49, R49, UR4 ;  /* 0x0000000431317c20 */ /* 0x000fe20008410000 */
[----:B------:R-:W-:-:S03]  /*3060*/  FMUL.FTZ R51, R51, UR4 ;  /* 0x0000000433337c20 */ /* 0x000fc60008410000 */
[----:B------:R-:W1:Y:S01]  /*3070*/  MUFU.TANH R125, R125 ;  /* 0x0000007d007d7308 */ /* 0x000e620000002400 */
[----:B--2---:R-:W-:Y:S02]  /*3080*/  FSEL R56, R65, -INF , !P5 ;  /* 0xff80000041387808 */ /* 0x004fe40006800000 */
[----:B------:R-:W-:-:S03]  /*3090*/  ISETP.GE.AND P5, PT, R29, R26, PT ;  /* 0x0000001a1d00720c */ /* 0x000fc60003fa6270 */
[----:B------:R-:W-:Y:S02]  /*30a0*/  HMMA.16816.F32 R32, R8, R12, R32 ;  /* 0x0000000c0820723c */ /* 0x000fe40000001820 */
[----:B------:R-:W-:Y:S01]  /*30b0*/  MUFU.TANH R117, R117 ;  /* 0x0000007500757308 */ /* 0x000fe20000002400 */
[----:B----4-:R-:W-:Y:S02]  /*30c0*/  FSEL R67, R95, -INF , !P1 ;  /* 0xff8000005f437808 */ /* 0x010fe40004800000 */
[-C--:B------:R-:W-:Y:S01]  /*30d0*/  ISETP.GE.AND P1, PT, R37, R76.reuse, PT ;  /* 0x0000004c2500720c */ /* 0x080fe20003f26270 */
[C---:B------:R-:W-:Y:S01]  /*30e0*/  VIADD R37, R78.reuse, 0xffffffc1 ;  /* 0xffffffc14e257836 */ /* 0x040fe20000000000 */
[----:B-----5:R-:W-:Y:S01]  /*30f0*/  FSEL R107, R107, -INF , !P4 ;  /* 0xff8000006b6b7808 */ /* 0x020fe20006000000 */
[C---:B------:R-:W-:Y:S01]  /*3100*/  VIADD R13, R78.reuse, 0xffffffd1 ;  /* 0xffffffd14e0d7836 */ /* 0x040fe20000000000 */
[----:B------:R-:W-:Y:S01]  /*3110*/  ISETP.GE.AND P4, PT, R29, R76, PT ;  /* 0x0000004c1d00720c */ /* 0x000fe20003f86270 */
[----:B------:R-:W2:Y:S01]  /*3120*/  MUFU.TANH R116, R116 ;  /* 0x0000007400747308 */ /* 0x000ea20000002400 */
[C---:B------:R-:W-:Y:S01]  /*3130*/  ISETP.GE.AND P0, PT, R37.reuse, R26, PT ;  /* 0x0000001a2500720c */ /* 0x040fe20003f06270 */
[C---:B------:R-:W-:Y:S01]  /*3140*/  VIADD R29, R78.reuse, 0xffffffc9 ;  /* 0xffffffc94e1d7836 */ /* 0x040fe20000000000 */
[----:B------:R-:W-:Y:S01]  /*3150*/  ISETP.GE.AND P3, PT, R37, R76, PT ;  /* 0x0000004c2500720c */ /* 0x000fe20003f66270 */
[----:B------:R-:W-:Y:S01]  /*3160*/  VIADD R9, R78, 0xffffffe1 ;  /* 0xffffffe14e097836 */ /* 0x000fe20000000000 */
[----:B------:R-:W-:Y:S01]  /*3170*/  FSEL R66, R66, -INF , !P0 ;  /* 0xff80000042427808 */ /* 0x000fe20004000000 */
[----:B------:R-:W-:Y:S01]  /*3180*/  VIADD R11, R78, 0xffffffe0 ;  /* 0xffffffe04e0b7836 */ /* 0x000fe20000000000 */
[----:B-1----:R-:W-:Y:S01]  /*3190*/  FSEL R125, R125, -INF , !P3 ;  /* 0xff8000007d7d7808 */ /* 0x002fe20005800000 */
[----:B------:R-:W1:Y:S01]  /*31a0*/  MUFU.TANH R123, R123 ;  /* 0x0000007b007b7308 */ /* 0x000e620000002400 */
[----:B------:R-:W-:Y:S01]  /*31b0*/  FSEL R111, R111, -INF , !P1 ;  /* 0xff8000006f6f7808 */ /* 0x000fe20004800000 */
[----:B------:R-:W-:Y:S01]  /*31c0*/  FMUL.FTZ R20, R20, UR4 ;  /* 0x0000000414147c20 */ /* 0x000fe20008410000 */
[----:B------:R-:W-:Y:S01]  /*31d0*/  ISETP.GE.AND P0, PT, R17, R26, PT ;  /* 0x0000001a1100720c */ /* 0x000fe20003f06270 */
[----:B------:R-:W-:Y:S01]  /*31e0*/  FMUL.FTZ R21, R21, UR4 ;  /* 0x0000000415157c20 */ /* 0x000fe20008410000 */
[-C--:B------:R-:W-:Y:S01]  /*31f0*/  ISETP.GE.AND P3, PT, R17, R76.reuse, PT ;  /* 0x0000004c1100720c */ /* 0x080fe20003f66270 */
[----:B------:R-:W-:Y:S01]  /*3200*/  VIADD R17, R78, 0xffffffd8 ;  /* 0xffffffd84e117836 */ /* 0x000fe20000000000 */
[-C--:B------:R-:W-:Y:S01]  /*3210*/  ISETP.GE.AND P1, PT, R29, R76.reuse, PT ;  /* 0x0000004c1d00720c */ /* 0x080fe20003f26270 */
[----:B------:R-:W3:Y:S01]  /*3220*/  MUFU.TANH R119, R63 ;  /* 0x0000003f00777308 */ /* 0x000ee20000002400 */
[----:B--2---:R-:W-:Y:S01]  /*3230*/  FSEL R116, R116, -INF , !P5 ;  /* 0xff80000074747808 */ /* 0x004fe20006800000 */
[----:B------:R-:W-:Y:S01]  /*3240*/  FMUL.FTZ R33, R33, UR4 ;  /* 0x0000000421217c20 */ /* 0x000fe20008410000 */
[----:B------:R-:W-:Y:S01]  /*3250*/  FSEL R117, R117, -INF , !P1 ;  /* 0xff80000075757808 */ /* 0x000fe20004800000 */
[----:B------:R-:W-:Y:S01]  /*3260*/  FMUL.FTZ R32, R32, UR4 ;  /* 0x0000000420207c20 */ /* 0x000fe20008410000 */
[----:B------:R-:W-:Y:S01]  /*3270*/  ISETP.GE.AND P1, PT, R17, R76, PT ;  /* 0x0000004c1100720c */ /* 0x000fe20003f26270 */
[----:B------:R-:W-:Y:S01]  /*3280*/  FMUL.FTZ R34, R34, UR4 ;  /* 0x0000000422227c20 */ /* 0x000fe20008410000 */
[----:B------:R-:W-:Y:S01]  /*3290*/  ISETP.GE.AND P5, PT, R13, R26, PT ;  /* 0x0000001a0d00720c */ /* 0x000fe20003fa6270 */
[----:B------:R-:W2:Y:S01]  /*32a0*/  MUFU.TANH R114, R60 ;  /* 0x0000003c00727308 */ /* 0x000ea20000002400 */
[----:B-1----:R-:W-:Y:S01]  /*32b0*/  FSEL R123, R123, -INF , !P4 ;  /* 0xff8000007b7b7808 */ /* 0x002fe20006000000 */
[----:B------:R-:W-:Y:S01]  /*32c0*/  FMUL.FTZ R35, R35, UR4 ;  /* 0x0000000423237c20 */ /* 0x000fe20008410000 */
[-C--:B------:R-:W-:Y:S01]  /*32d0*/  ISETP.GE.AND P4, PT, R13, R76.reuse, PT ;  /* 0x0000004c0d00720c */ /* 0x080fe20003f86270 */
[----:B------:R-:W-:Y:S01]  /*32e0*/  VIADD R13, R78, 0xffffffd9 ;  /* 0xffffffd94e0d7836 */ /* 0x000fe20000000000 */
[----:B------:R-:W-:Y:S01]  /*32f0*/  FSEL R115, R115, -INF , !P1 ;  /* 0xff80000073737808 */ /* 0x000fe20004800000 */
[----:B------:R-:W-:Y:S01]  /*3300*/  FMUL.FTZ R22, R22, UR4 ;  /* 0x0000000416167c20 */ /* 0x000fe20008410000 */
[----:B------:R-:W-:Y:S01]  /*3310*/  FSEL R118, R118, -INF , !P5 ;  /* 0xff80000076767808 */ /* 0x000fe20006800000 */
[----:B------:R1:W4:Y:S01]  /*3320*/  MUFU.TANH R121, R62 ;  /* 0x0000003e00797308 */ /* 0x0003220000002400 */
[----:B---3--:R-:W-:Y:S01]  /*3330*/  FSEL R119, R119, -INF , !P4 ;  /* 0xff80000077777808 */ /* 0x008fe20006000000 */
[----:B------:R-:W-:Y:S01]  /*3340*/  FMUL.FTZ R23, R23, UR4 ;  /* 0x0000000417177c20 */ /* 0x000fe20008410000 */
[----:B------:R-:W-:-:S02]  /*3350*/  ISETP.GE.AND P1, PT, R9, R76, PT ;  /* 0x0000004c0900720c */ /* 0x000fc40003f26270 */
[C---:B------:R-:W-:Y:S02]  /*3360*/  ISETP.GE.AND P5, PT, R11.reuse, R26, PT ;  /* 0x0000001a0b00720c */ /* 0x040fe40003fa6270 */
[----:B------:R-:W-:Y:S01]  /*3370*/  ISETP.GE.AND P4, PT, R11, R76, PT ;  /* 0x0000004c0b00720c */ /* 0x000fe20003f86270 */
[----:B------:R-:W3:Y:S01]  /*3380*/  MUFU.TANH R120, R40 ;  /* 0x0000002800787308 */ /* 0x000ee20000002400 */
[----:B--2---:R-:W-:Y:S01]  /*3390*/  FSEL R114, R114, -INF , !P0 ;  /* 0xff80000072727808 */ /* 0x004fe20004000000 */
[----:B------:R-:W-:Y:S01]  /*33a0*/  VIADD R11, R78, 0xffffffe8 ;  /* 0xffffffe84e0b7836 */ /* 0x000fe20000000000 */
[----:B------:R-:W-:-:S05]  /*33b0*/  ISETP.GE.AND P0, PT, R13, R26, PT ;  /* 0x0000001a0d00720c */ /* 0x000fca0003f06270 */
[----:B------:R-:W2:Y:S01]  /*33c0*/  MUFU.TANH R105, R42 ;  /* 0x0000002a00697308 */ /* 0x000ea20000002400 */
[----:B-1----:R-:W-:Y:S02]  /*33d0*/  FSEL R62, R97, -INF , !P2 ;  /* 0xff800000613e7808 */ /* 0x002fe40005000000 */
[-C--:B------:R-:W-:Y:S02]  /*33e0*/  ISETP.GE.AND P2, PT, R29, R26.reuse, PT ;  /* 0x0000001a1d00720c */ /* 0x080fe40003f46270 */
[----:B----4-:R-:W-:Y:S02]  /*33f0*/  FSEL R121, R121, -INF , !P3 ;  /* 0xff80000079797808 */ /* 0x010fe40005800000 */
[----:B------:R-:W-:Y:S01]  /*3400*/  FSEL R106, R106, -INF , !P2 ;  /* 0xff8000006a6a7808 */ /* 0x000fe20005000000 */
[----:B------:R-:W1:Y:S01]  /*3410*/  MUFU.TANH R122, R122 ;  /* 0x0000007a007a7308 */ /* 0x000e620000002400 */
[----:B------:R-:W-:Y:S02]  /*3420*/  ISETP.GE.AND P2, PT, R17, R26, PT ;  /* 0x0000001a1100720c */ /* 0x000fe40003f46270 */
[----:B---3--:R-:W-:-:S02]  /*3430*/  FSEL R120, R120, -INF , !P5 ;  /* 0xff80000078787808 */ /* 0x008fc40006800000 */
[----:B------:R-:W-:Y:S02]  /*3440*/  FSEL R124, R124, -INF , !P2 ;  /* 0xff8000007c7c7808 */ /* 0x000fe40005000000 */
[----:B------:R-:W-:Y:S01]  /*3450*/  ISETP.GE.AND P2, PT, R9, R26, PT ;  /* 0x0000001a0900720c */ /* 0x000fe20003f46270 */
[----:B------:R-:W3:Y:S01]  /*3460*/  MUFU.TANH R110, R48 ;  /* 0x00000030006e7308 */ /* 0x000ee20000002400 */
[----:B------:R-:W-:Y:S01]  /*3470*/  VIADD R9, R78, 0xffffffe9 ;  /* 0xffffffe94e097836 */ /* 0x000fe20000000000 */
[----:B--2---:R-:W-:Y:S02]  /*3480*/  FSEL R105, R105, -INF , !P4 ;  /* 0xff80000069697808 */ /* 0x004fe40006000000 */
[----:B------:R-:W-:Y:S02]  /*3490*/  ISETP.GE.AND P3, PT, R13, R76, PT ;  /* 0x0000004c0d00720c */ /* 0x000fe40003f66270 */
[----:B------:R-:W-:Y:S02]  /*34a0*/  ISETP.GE.AND P5, PT, R9, R26, PT ;  /* 0x0000001a0900720c */ /* 0x000fe40003fa6270 */
[----:B------:R-:W2:Y:S01]  /*34b0*/  MUFU.TANH R60, R33 ;  /* 0x00000021003c7308 */ /* 0x000ea20000002400 */
[----:B-1----:R-:W-:-:S02]  /*34c0*/  FSEL R122, R122, -INF , !P0 ;  /* 0xff8000007a7a7808 */ /* 0x002fc40004000000 */
[----:B------:R-:W-:Y:S01]  /*34d0*/  ISETP.GE.AND P4, PT, R9, R76, PT ;  /* 0x0000004c0900720c */ /* 0x000fe20003f86270 */
[----:B------:R-:W-:Y:S01]  /*34e0*/  VIADD R9, R78, 0xfffffff1 ;  /* 0xfffffff14e097836 */ /* 0x000fe20000000000 */
[-C--:B------:R-:W-:Y:S02]  /*34f0*/  ISETP.GE.AND P0, PT, R11, R26.reuse, PT ;  /* 0x0000001a0b00720c */ /* 0x080fe40003f06270 */
[----:B------:R-:W-:Y:S01]  /*3500*/  FSEL R113, R113, -INF , !P3 ;  /* 0xff80000071717808 */ /* 0x000fe20005800000 */
[----:B------:R-:W1:Y:S01]  /*3510*/  MUFU.TANH R112, R41 ;  /* 0x0000002900707308 */ /* 0x000e620000002400 */
[----:B---3--:R-:W-:Y:S02]  /*3520*/  FSEL R110, R110, -INF , !P0 ;  /* 0xff8000006e6e7808 */ /* 0x008fe40004000000 */
[----:B------:R-:W-:Y:S02]  /*3530*/  ISETP.GE.AND P0, PT, R9, R26, PT ;  /* 0x0000001a0900720c */ /* 0x000fe40003f06270 */
[----:B------:R-:W-:Y:S01]  /*3540*/  ISETP.GE.AND P3, PT, R11, R76, PT ;  /* 0x0000004c0b00720c */ /* 0x000fe20003f66270 */
[----:B------:R-:W-:-:S02]  /*3550*/  VIADD R11, R78, 0xfffffff0 ;  /* 0xfffffff04e0b7836 */ /* 0x000fc40000000000 */
[----:B------:R-:W3:Y:S01]  /*3560*/  MUFU.TANH R101, R43 ;  /* 0x0000002b00657308 */ /* 0x000ee20000002400 */
[----:B--2---:R-:W-:Y:S02]  /*3570*/  FSEL R60, R60, -INF , !P0 ;  /* 0xff8000003c3c7808 */ /* 0x004fe40004000000 */
[----:B------:R-:W-:-:S05]  /*3580*/  ISETP.GE.AND P0, PT, R24, 0x2, PT ;  /* 0x000000021800780c */ /* 0x000fca0003f06270 */
[----:B------:R-:W2:Y:S01]  /*3590*/  MUFU.TANH R65, R50 ;  /* 0x0000003200417308 */ /* 0x000ea20000002400 */
[----:B-1----:R-:W-:Y:S02]  /*35a0*/  FSEL R112, R112, -INF , !P2 ;  /* 0xff80000070707808 */ /* 0x002fe40005000000 */
[----:B------:R-:W-:-:S05]  /*35b0*/  ISETP.GE.AND P2, PT, R11, R26, PT ;  /* 0x0000001a0b00720c */ /* 0x000fca0003f46270 */
[----:B------:R-:W1:Y:S01]  /*35c0*/  MUFU.TANH R108, R49 ;  /* 0x00000031006c7308 */ /* 0x000e620000002400 */
[----:B---3--:R-:W-:Y:S02]  /*35d0*/  FSEL R101, R101, -INF , !P1 ;  /* 0xff80000065657808 */ /* 0x008fe40004800000 */
[----:B------:R-:W-:Y:S01]  /*35e0*/  ISETP.GE.AND P1, PT, R11, R76, PT ;  /* 0x0000004c0b00720c */ /* 0x000fe20003f26270 */
[----:B------:R-:W-:-:S04]  /*35f0*/  VIADD R11, R78, 0xfffffff8 ;  /* 0xfffffff84e0b7836 */ /* 0x000fc80000000000 */
[----:B------:R-:W3:Y:S01]  /*3600*/  MUFU.TANH R63, R51 ;  /* 0x00000033003f7308 */ /* 0x000ee20000002400 */
[----:B--2---:R-:W-:Y:S02]  /*3610*/  FSEL R65, R65, -INF , !P3 ;  /* 0xff80000041417808 */ /* 0x004fe40005800000 */
[----:B------:R-:W-:Y:S01]  /*3620*/  ISETP.GE.AND P3, PT, R9, R76, PT ;  /* 0x0000004c0900720c */ /* 0x000fe20003f66270 */
[----:B------:R-:W-:-:S04]  /*3630*/  VIADD R9, R78, 0xfffffff9 ;  /* 0xfffffff94e097836 */ /* 0x000fc80000000000 */
        /* <DEDUP_REMOVED lines=14> */
[----:B---3--:R-:W-:-:S07]  /*3720*/  FSEL R39, R39, -INF , !P3 ;  /* 0xff80000027277808 */ /* 0x008fce0005800000 */
[----:B------:R-:W3:Y:S01]  /*3730*/  MUFU.TANH R35, R22 ;  /* 0x0000001600237308 */ /* 0x000ee20000002400 */
[----:B--2---:R-:W-:-:S07]  /*3740*/  FSEL R58, R58, -INF , !P5 ;  /* 0xff8000003a3a7808 */ /* 0x004fce0006800000 */
[----:B------:R-:W2:Y:S01]  /*3750*/  MUFU.TANH R31, R23 ;  /* 0x00000017001f7308 */ /* 0x000ea20000002400 */
[----:B-1----:R-:W-:Y:S02]  /*3760*/  FSEL R52, R52, -INF , !P4 ;  /* 0xff80000034347808 */ /* 0x002fe40006000000 */
[----:B---3--:R-:W-:Y:S02]  /*3770*/  FSEL R35, R35, -INF , !P2 ;  /* 0xff80000023237808 */ /* 0x008fe40005000000 */
[----:B--2---:R-:W-:Y:S01]  /*3780*/  FSEL R31, R31, -INF , !P1 ;  /* 0xff8000001f1f7808 */ /* 0x004fe20004800000 */
        /* <DEDUP_REMOVED lines=61> */
.L_x_6236:
[----:B------:R-:W-:-:S04]  /*3b60*/  ULEA UR6, -UR6, URZ, 0x7 ;  /* 0x0000003f06067291 */ /* 0x000fc8000f8e393f */
[----:B------:R-:W-:Y:S02]  /*3b70*/  USHF.R.S32.HI UR4, URZ, 0x1f, UR6 ;  /* 0x0000001f3f047899 */ /* 0x000fe40008011406 */
[----:B------:R-:W-:-:S04]  /*3b80*/  MOV R5, UR6 ;  /* 0x0000000600057c02 */ /* 0x000fc80008000f00 */
[----:B------:R-:W-:-:S07]  /*3b90*/  MOV R2, UR4 ;  /* 0x0000000400027c02 */ /* 0x000fce0008000f00 */
.L_x_6237:
        /* <DEDUP_REMOVED lines=28> */
.L_x_6235:
        /* <DEDUP_REMOVED lines=61> */
[----:B-1----:R-:W-:Y:S02]  /*4130*/  FMNMX.FTZ R8, R52, R5, !PT ;  /* 0x0000000534087209 */ /* 0x002fe40007810000 */
        /* <DEDUP_REMOVED lines=11> */
[----:B-1----:R-:W-:-:S03]  /*41f0*/  FMNMX.FTZ R9, R8, R9, !PT ;  /* 0x0000000908097209 */ /* 0x002fc60007810000 */
[----:B------:R-:W-:Y:S01]  /*4200*/  LDSM.16.MT88.4 R16, [R155+0x6800] ;  /* 0x006800009b10783b */ /* 0x000fe20000004200 */
[----:B--2---:R-:W-:-:S03]  /*4210*/  FMNMX.FTZ R5, R6, R5, !PT ;  /* 0x0000000506057209 */ /* 0x004fc60007810000 */
[----:B------:R-:W1:Y:S02]  /*4220*/  SHFL.BFLY PT, R2, R9, 0x1, 0x1f ;  /* 0x0c201f0009027f89 */ /* 0x000e6400000e0000 */
[----:B-1----:R-:W-:Y:S02]  /*4230*/  FMNMX.FTZ R2, R9, R2, !PT ;  /* 0x0000000209027209 */ /* 0x002fe40007810000 */
[----:B------:R-:W-:Y:S02]  /*4240*/  LDSM.16.MT88.4 R8, [R157+0x6800] ;  /* 0x006800009d08783b */ /* 0x000fe40000004200 */
[C---:B------:R-:W-:Y:S01]  /*4250*/  FSETP.NEU.FTZ.AND P1, PT, R2.reuse, -INF , PT ;  /* 0xff8000000200780b */ /* 0x040fe20003f3d000 */
[----:B------:R-:W-:-:S05]  /*4260*/  FMUL.FTZ R57, R2, UR4 ;  /* 0x0000000402397c20 */ /* 0x000fca0008410000 */
[----:B------:R-:W-:-:S05]  /*4270*/  FSEL R57, R57, RZ, P1 ;  /* 0x000000ff39397208 */ /* 0x000fca0000800000 */
        /* <DEDUP_REMOVED lines=28> */
[----:B------:R-:W-:-:S02]  /*4440*/  FFMA.FTZ R181, R52, UR4, -R57 ;  /* 0x0000000434b57c23 */ /* 0x000fc40008010839 */
[C---:B------:R-:W-:Y:S01]  /*4450*/  FSETP.NEU.FTZ.AND P1, PT, R0.reuse, -INF , PT ;  /* 0xff8000000000780b */ /* 0x040fe20003f3d000 */
[----:B------:R-:W-:Y:S01]  /*4460*/  FMUL.FTZ R32, R0, UR4 ;  /* 0x0000000400207c20 */ /* 0x000fe20008410000 */
[----:B------:R-:W1:Y:S01]  /*4470*/  MUFU.EX2 R42, R42 ;  /* 0x0000002a002a7308 */ /* 0x000e620000000800 */
[----:B--2---:R-:W-:Y:S01]  /*4480*/  F2FP.F16.F32.PACK_AB R68, R54, R55 ;  /* 0x000000373644723e */ /* 0x004fe200000000ff */
[----:B------:R-:W-:Y:S02]  /*4490*/  FADD.FTZ R54, R55, R54 ;  /* 0x0000003637367221 */ /* 0x000fe40000010000 */
[----:B------:R-:W-:-:S04]  /*44a0*/  FSEL R32, R32, RZ, P1 ;  /* 0x000000ff20207208 */ /* 0x000fc80000800000 */
[----:B------:R-:W-:Y:S01]  /*44b0*/  MUFU.EX2 R40, R40 ;  /* 0x0000002800287308 */ /* 0x000fe20000000800 */
[--C-:B------:R-:W-:Y:S01]  /*44c0*/  FFMA.FTZ R53, R77, UR4, -R32.reuse ;  /* 0x000000044d357c23 */ /* 0x100fe20008010820 */
[--C-:B------:R-:W-:Y:S01]  /*44d0*/  FFMA.FTZ R50, R73, UR4, -R32.reuse ;  /* 0x0000000449327c23 */ /* 0x100fe20008010820 */
[--C-:B------:R-:W-:Y:S01]  /*44e0*/  FFMA.FTZ R47, R69, UR4, -R32.reuse ;  /* 0x00000004452f7c23 */ /* 0x100fe20008010820 */
[--C-:B------:R-:W-:Y:S01]  /*44f0*/  FFMA.FTZ R44, R71, UR4, -R32.reuse ;  /* 0x00000004472c7c23 */ /* 0x100fe20008010820 */
[----:B------:R-:W2:Y:S01]  /*4500*/  LDSM.16.MT88.4 R76, [R155+0x6000] ;  /* 0x006000009b4c783b */ /* 0x000ea20000004200 */
[--C-:B------:R-:W-:Y:S01]  /*4510*/  FFMA.FTZ R41, R7, UR4, -R32.reuse ;  /* 0x0000000407297c23 */ /* 0x100fe20008010820 */
[--C-:B------:R-:W-:Y:S01]  /*4520*/  FFMA.FTZ R38, R83, UR4, -R32.reuse ;  /* 0x0000000453267c23 */ /* 0x100fe20008010820 */
[----:B------:R-:W-:Y:S01]  /*4530*/  MUFU.EX2 R53, R53 ;  /* 0x0000003500357308 */ /* 0x000fe20000000800 */
        /* <DEDUP_REMOVED lines=34> */
[----:B------:R-:W-:Y:S01]  /*4760*/  FFMA.FTZ R112, R63, UR4, -R32 ;  /* 0x000000043f707c23 */ /* 0x000fe20008010820 */
[----:B------:R-:W-:Y:S01]  /*4770*/  FADD.FTZ R50, R53, R50 ;  /* 0x0000003235327221 */ /* 0x000fe20000010000 */
[----:B------:R-:W-:Y:S01]  /*4780*/  FADD.FTZ R51, R51, R54 ;  /* 0x0000003633337221 */ /* 0x000fe20000010000 */
[----:B------:R-:W-:Y:S01]  /*4790*/  FFMA.FTZ R63, R60, UR4, -R57 ;  /* 0x000000043c3f7c23 */ /* 0x000fe20008010839 */
[--C-:B------:R-:W-:Y:S01]  /*47a0*/  FFMA.FTZ R180, R31, UR4, -R32.reuse ;  /* 0x000000041fb47c23 */ /* 0x100fe20008010820 */
[----:B------:R-:W-:Y:S01]  /*47b0*/  MUFU.EX2 R36, R36 ;  /* 0x0000002400247308 */ /* 0x000fe20000000800 */
[----:B---3--:R-:W-:Y:S01]  /*47c0*/  F2FP.F16.F32.PACK_AB R71, R44, R47 ;  /* 0x0000002f2c47723e */ /* 0x008fe200000000ff */
[----:B------:R-:W-:Y:S01]  /*47d0*/  FADD.FTZ R51, R42, R51 ;  /* 0x000000332a337221 */ /* 0x000fe20000010000 */
[----:B------:R-:W-:-:S05]  /*47e0*/  FFMA.FTZ R49, R49, UR4, -R32 ;  /* 0x0000000431317c23 */ /* 0x000fca0008010820 */
[----:B------:R-:W-:Y:S01]  /*47f0*/  HMMA.16816.F32 R96, R68, R92, RZ ;  /* 0x0000005c4460723c */ /* 0x000fe200000018ff */
[----:B------:R-:W3:Y:S01]  /*4800*/  MUFU.EX2 R33, R33 ;  /* 0x0000002100217308 */ /* 0x000ee20000000800 */
[----:B-1----:R-:W-:Y:S01]  /*4810*/  F2FP.F16.F32.PACK_AB R4, R37, R40 ;  /* 0x000000282504723e */ /* 0x002fe200000000ff */
[----:B------:R-:W-:-:S03]  /*4820*/  FADD.FTZ R40, R40, R51 ;  /* 0x0000003328287221 */ /* 0x000fc60000010000 */
[C---:B------:R-:W-:Y:S01]  /*4830*/  HMMA.16816.F32 R92, R68.reuse, R94, RZ ;  /* 0x0000005e445c723c */ /* 0x040fe200000018ff */
[----:B------:R-:W-:Y:S02]  /*4840*/  FADD.FTZ R37, R37, R40 ;  /* 0x0000002825257221 */ /* 0x000fe40000010000 */
[----:B------:R-:W-:Y:S03]  /*4850*/  MUFU.EX2 R41, R41 ;  /* 0x0000002900297308 */ /* 0x000fe60000000800 */
[C---:B------:R-:W-:Y:S05]  /*4860*/  HMMA.16816.F32 R88, R68.reuse, R84, RZ ;  /* 0x000000544458723c */ /* 0x040fea00000018ff */
[----:B------:R-:W1:Y:S01]  /*4870*/  MUFU.EX2 R38, R38 ;  /* 0x0000002600267308 */ /* 0x000e620000000800 */
[----:B--2---:R-:W-:Y:S01]  /*4880*/  HMMA.16816.F32 R80, R68, R76, RZ ;  /* 0x0000004c4450723c */ /* 0x004fe200000018ff */
[----:B---3--:R-:W-:Y:S01]  /*4890*/  F2FP.F16.F32.PACK_AB R6, R33, R36 ;  /* 0x000000242106723e */ /* 0x008fe200000000ff */
[----:B------:R-:W-:-:S04]  /*48a0*/  FADD.FTZ R36, R36, R37 ;  /* 0x0000002524247221 */ /* 0x000fc80000010000 */
[----:B------:R-:W-:Y:S01]  /*48b0*/  HMMA.16816.F32 R84, R68, R86, RZ ;  /* 0x000000564454723c */ /* 0x000fe200000018ff */
[----:B------:R-:W-:Y:S01]  /*48c0*/  MUFU.EX2 R34, R34 ;  /* 0x0000002200227308 */ /* 0x000fe20000000800 */
[----:B------:R-:W-:-:S04]  /*48d0*/  FADD.FTZ R33, R33, R36 ;  /* 0x0000002421217221 */ /* 0x000fc80000010000 */
[C---:B------:R-:W-:Y:S03]  /*48e0*/  HMMA.16816.F32 R76, R68.reuse, R78, RZ ;  /* 0x0000004e444c723c */ /* 0x040fe600000018ff */
[----:B------:R-:W2:Y:S01]  /*48f0*/  MUFU.EX2 R29, R29 ;  /* 0x0000001d001d7308 */ /* 0x000ea20000000800 */
[----:B-1----:R-:W-:Y:S02]  /*4900*/  F2FP.F16.F32.PACK_AB R5, R38, R41 ;  /* 0x000000292605723e */ /* 0x002fe400000000ff */
[C---:B------:R-:W-:Y:S05]  /*4910*/  HMMA.16816.F32 R72, R68.reuse, R12, RZ ;  /* 0x0000000c4448723c */ /* 0x040fea00000018ff */
[----:B------:R-:W-:Y:S01]  /*4920*/  MUFU.EX2 R30, R30 ;  /* 0x0000001e001e7308 */ /* 0x000fe20000000800 */
[----:B------:R-:W-:Y:S01]  /*4930*/  HMMA.16816.F32 R68, R68, R14, RZ ;  /* 0x0000000e4444723c */ /* 0x000fe200000018ff */
[----:B------:R-:W1:Y:S06]  /*4940*/  LDSM.16.MT88.4 R12, [R154+0x6800] ;  /* 0x006800009a0c783b */ /* 0x000e6c0000004200 */
        /* <DEDUP_REMOVED lines=150> */
[----:B------:R-:W-:-:S02]  /*52b0*/  FADD.FTZ R41, R41, R44 ;  /* 0x0000002c29297221 */ /* 0x000fc40000010000 */
[----:B------:R-:W-:Y:S02]  /*52c0*/  MUFU.EX2 R47, R49 ;  /* 0x00000031002f7308 */ /* 0x000fe40000000800 */
[----:B------:R-:W-:Y:S01]  /*52d0*/  FADD.FTZ R41, R38, R41 ;  /* 0x0000002926297221 */ /* 0x000fe20000010000 */
[--C-:B------:R-:W-:Y:S01]  /*52e0*/  FFMA.FTZ R20, R39, UR4, -R32.reuse ;  /* 0x0000000427147c23 */ /* 0x100fe20008010820 */
[----:B------:R-:W-:Y:S01]  /*52f0*/  FFMA.FTZ R21, R35, UR4, -R32 ;  /* 0x0000000423157c23 */ /* 0x000fe20008010820 */
[----:B------:R-:W-:Y:S01]  /*5300*/  HMMA.16816.F32 R84, R4, R22, R84 ;  /* 0x000000160454723c */ /* 0x000fe20000001854 */
[----:B------:R-:W-:-:S03]  /*5310*/  FADD.FTZ R34, R34, R41 ;  /* 0x0000002922227221 */ /* 0x000fc60000010000 */
[----:B------:R-:W3:Y:S01]  /*5320*/  MUFU.EX2 R20, R20 ;  /* 0x0000001400147308 */ /* 0x000ee20000000800 */
[----:B------:R-:W-:Y:S01]  /*5330*/  FADD.FTZ R29, R29, R34 ;  /* 0x000000221d1d7221 */ /* 0x000fe20000010000 */
[----:B-----5:R-:W-:Y:S03]  /*5340*/  HMMA.16816.F32 R80, R4, R16, R80 ;  /* 0x000000100450723c */ /* 0x020fe60000001850 */
[----:B------:R-:W-:-:S03]  /*5350*/  FADD.FTZ R26, R26, R29 ;  /* 0x0000001d1a1a7221 */ /* 0x000fc60000010000 */
[----:B------:R-:W-:Y:S01]  /*5360*/  MUFU.EX2 R21, R21 ;  /* 0x0000001500157308 */ /* 0x000fe20000000800 */
[----:B------:R-:W-:Y:S01]  /*5370*/  FADD.FTZ R45, R45, R26 ;  /* 0x0000001a2d2d7221 */ /* 0x000fe20000010000 */
[----:B------:R-:W-:Y:S01]  /*5380*/  HMMA.16816.F32 R76, R4, R18, R76 ;  /* 0x00000012044c723c */ /* 0x000fe2000000184c */
[----:B------:R-:W4:Y:S02]  /*5390*/  LDSM.16.MT88.4 R16, [R156+0x9800] ;  /* 0x009800009c10783b */ /* 0x000f240000004200 */
[----:B------:R-:W-:-:S03]  /*53a0*/  FADD.FTZ R46, R46, R45 ;  /* 0x0000002d2e2e7221 */ /* 0x000fc60000010000 */
[----:B------:R-:W5:Y:S01]  /*53b0*/  MUFU.EX2 R180, R180 ;  /* 0x000000b400b47308 */ /* 0x000f620000000800 */
[----:B------:R-:W-:Y:S01]  /*53c0*/  FADD.FTZ R43, R43, R46 ;  /* 0x0000002e2b2b7221 */ /* 0x000fe20000010000 */
[----:B------:R-:W-:Y:S03]  /*53d0*/  HMMA.16816.F32 R72, R4, R12, R72 ;  /* 0x0000000c0448723c */ /* 0x000fe60000001848 */
[----:B------:R-:W-:-:S03]  /*53e0*/  FADD.FTZ R62, R62, R43 ;  /* 0x0000002b3e3e7221 */ /* 0x000fc60000010000 */
[----:B------:R-:W-:Y:S01]  /*53f0*/  HMMA.16816.F32 R68, R4, R14, R68 ;  /* 0x0000000e0444723c */ /* 0x000fe20000001844 */
[----:B------:R-:W-:Y:S01]  /*5400*/  FADD.FTZ R62, R67, R62 ;  /* 0x0000003e433e7221 */ /* 0x000fe20000010000 */
[----:B------:R-:W4:Y:S03]  /*5410*/  LDSM.16.MT88.4 R12, [R155+0x9800] ;  /* 0x009800009b0c783b */ /* 0x000f260000004200 */
[----:B------:R-:W-:Y:S02]  /*5420*/  FADD.FTZ R103, R103, R62 ;  /* 0x0000003e67677221 */ /* 0x000fe40000010000 */
[----:B-1----:R-:W-:Y:S01]  /*5430*/  F2FP.F16.F32.PACK_AB R4, R63, R104 ;  /* 0x000000683f04723e */ /* 0x002fe200000000ff */
[----:B------:R-:W-:Y:S01]  /*5440*/  FADD.FTZ R104, R104, R119 ;  /* 0x0000007768687221 */ /* 0x000fe20000010000 */
[----:B------:R-:W-:Y:S01]  /*5450*/  FADD.FTZ R64, R64, R103 ;  /* 0x0000006740407221 */ /* 0x000fe20000010000 */
[----:B---3--:R-:W-:-:S02]  /*5460*/  F2FP.F16.F32.PACK_AB R5, R20, R47 ;  /* 0x0000002f1405723e */ /* 0x008fc400000000ff */
[----:B------:R-:W-:Y:S01]  /*5470*/  F2FP.F16.F32.PACK_AB R6, R181, R58 ;  /* 0x0000003ab506723e */ /* 0x000fe200000000ff */
[----:B------:R-:W-:Y:S01]  /*5480*/  FADD.FTZ R111, R111, R64 ;  /* 0x000000406f6f7221 */ /* 0x000fe20000010000 */
[----:B-----5:R-:W-:Y:S01]  /*5490*/  F2FP.F16.F32.PACK_AB R7, R180, R21 ;  /* 0x00000015b407723e */ /* 0x020fe200000000ff */
[----:B------:R-:W-:Y:S02]  /*54a0*/  FADD.FTZ R63, R63, R104 ;  /* 0x000000683f3f7221 */ /* 0x000fe40000010000 */
[----:B------:R-:W-:Y:S02]  /*54b0*/  FADD.FTZ R111, R114, R111 ;  /* 0x0000006f726f7221 */ /* 0x000fe40000010000 */
[----:B------:R-:W-:Y:S02]  /*54c0*/  FADD.FTZ R58, R58, R63 ;  /* 0x0000003f3a3a7221 */ /* 0x000fe40000010000 */
[----:B------:R-:W-:Y:S01]  /*54d0*/  FADD.FTZ R116, R116, R111 ;  /* 0x0000006f74747221 */ /* 0x000fe20000010000 */
[----:B--2---:R-:W-:Y:S01]  /*54e0*/  HMMA.16816.F32 R96, R4, R8, R96 ;  /* 0x000000080460723c */ /* 0x004fe20000001860 */
[----:B------:R-:W-:-:S02]  /*54f0*/  FADD.FTZ R181, R181, R58 ;  /* 0x0000003ab5b57221 */ /* 0x000fc40000010000 */
        /* <DEDUP_REMOVED lines=29> */
[----:B------:R-:W-:Y:S01]  /*56d0*/  ULDC UR8, c[0x0][0x39c] ;  /* 0x0000e70000087ab9 */ /* 0x000fe20000000800 */
[----:B------:R-:W-:Y:S02]  /*56e0*/  ULDC UR7, c[0x0][0x248] ;  /* 0x0000920000077ab9 */ /* 0x000fe40000000800 */
[----:B------:R-:W-:Y:S01]  /*56f0*/  IMAD.U32 R176, RZ, RZ, UR4 ;  /* 0x00000004ffb07e24 */ /* 0x000fe2000f8e00ff */
[----:B------:R-:W-:-:S06]  /*5700*/  ULDC UR4, c[0x0][0x2ec] ;  /* 0x0000bb0000047ab9 */ /* 0x000fcc0000000800 */
.L_x_6242:
[----:B------:R-:W-:Y:S04]  /*5710*/  DEPBAR.LE SB0, 0x0 ;  /* 0x000080000000791a */ /* 0x000fe80000000000 */
[----:B------:R-:W-:Y:S01]  /*5720*/  BAR.SYNC.DEFER_BLOCKING 0x0 ;  /* 0x0000000000007b1d */ /* 0x000fe20000010000 */
[----:B------:R-:W-:Y:S02]  /*5730*/  MOV R10, R178 ;  /* 0x000000b2000a7202 */ /* 0x000fe40000000f00 */
[----:B------:R-:W-:Y:S03]  /*5740*/  MOV R0, R176 ;  /* 0x000000b000007202 */ /* 0x000fe60000000f00 */
[----:B------:R-:W-:Y:S05]  /*5750*/  @P6 BRA `(.L_x_6239) ;  /* 0x0000000000f46947 */ /* 0x000fea0003800000 */
[----:B------:R-:W1:Y:S02]  /*5760*/  LDC R0, c[0x0][0x380] ;  /* 0x0000e000ff007b82 */ /* 0x000e640000000800 */
[-C--:B-1----:R-:W-:Y:S04]  /*5770*/  IABS R2, R0.reuse ;  /* 0x0000000000027213 */ /* 0x082fe80000000000 */
[----:B------:R-:W1:Y:S10]  /*5780*/  I2F.RP R7, R2 ;  /* 0x0000000200077306 */ /* 0x000e740000209400 */
[----:B-1----:R-:W1:Y:S02]  /*5790*/  MUFU.RCP R3, R7 ;  /* 0x0000000700037308 */ /* 0x002e640000001000 */
[----:B-1----:R-:W-:Y:S01]  /*57a0*/  VIADD R8, R3, 0xffffffe ;  /* 0x0ffffffe03087836 */ /* 0x002fe20000000000 */
[----:B------:R-:W-:Y:S07]  /*57b0*/  SHF.L.U32 R3, R179, 0x7, RZ ;  /* 0x00000007b3037819 */ /* 0x000fee00000006ff */
[----:B------:R-:W1:Y:S01]  /*57c0*/  F2I.FTZ.U32.TRUNC.NTZ R9, R8 ;  /* 0x0000000800097305 */ /* 0x000e62000021f000 */
        /* <DEDUP_REMOVED lines=25> */
[----:B------:R-:W-:Y:S01]  /*5960*/  ISETP.GE.U32.AND P5, PT, R6, R2, PT ;  /* 0x000000020600720c */ /* 0x000fe20003fa6070 */
[----:B------:R-:W1:Y:S01]  /*5970*/  LDC.64 R4, c[0x0][0x250] ;  /* 0x00009400ff047b82 */ /* 0x000e620000000a00 */
        /* <DEDUP_REMOVED lines=17> */
[-C--:B-1----:R-:W-:Y:S02]  /*5a90*/  IMAD R0, R11, R4.reuse, RZ ;  /* 0x000000040b007224 */ /* 0x082fe400078e02ff */
[C---:B------:R-:W-:Y:S04]  /*5aa0*/  IMAD.WIDE.U32 R10, R9.reuse, R4, RZ ;  /* 0x00000004090a7225 */ /* 0x040fe800078e00ff */
[----:B------:R-:W-:Y:S04]  /*5ab0*/  IMAD R0, R9, R5, R0 ;  /* 0x0000000509007224 */ /* 0x000fe800078e0200 */
[----:B------:R-:W-:Y:S01]  /*5ac0*/  IMAD.IADD R11, R11, 0x1, R0 ;  /* 0x000000010b0b7824 */ /* 0x000fe200078e0200 */
[----:B--2---:R-:W-:Y:S04]  /*5ad0*/  IADD3 R6, -R7, R6, RZ ;  /* 0x0000000607067210 */ /* 0x004fe80007ffe1ff */
[----:B------:R-:W-:Y:S01]  /*5ae0*/  SHF.R.S32.HI R5, RZ, 0x1f, R6 ;  /* 0x0000001fff057819 */ /* 0x000fe20000011406 */
[CC--:B---3--:R-:W-:Y:S04]  /*5af0*/  IMAD.WIDE.U32 R10, R6.reuse, R2.reuse, R10 ;  /* 0x00000002060a7225 */ /* 0x0c8fe800078e000a */
[----:B------:R-:W-:Y:S04]  /*5b00*/  IMAD R5, R5, R2, RZ ;  /* 0x0000000205057224 */ /* 0x000fe800078e02ff */
[----:B------:R-:W-:Y:S05]  /*5b10*/  IMAD R5, R6, R3, R5 ;  /* 0x0000000306057224 */ /* 0x000fea00078e0205 */
[----:B------:R-:W-:Y:S07]  /*5b20*/  IADD3 R0, R11, R5, RZ ;  /* 0x000000050b007210 */ /* 0x000fee0007ffe0ff */
.L_x_6239:
[C---:B------:R-:W-:Y:S04]  /*5b30*/  LEA R166, P0, R10.reuse, R166, 0x1 ;  /* 0x000000a60aa67211 */ /* 0x040fe800078008ff */
[----:B------:R-:W-:Y:S02]  /*5b40*/  LEA.HI.X R165, R10, R165, R0, 0x1, P0 ;  /* 0x000000a50aa57211 */ /* 0x000fe400000f0c00 */
[----:B------:R-:W-:Y:S02]  /*5b50*/  IADD3 R188, P0, R166, UR15, RZ ;  /* 0x0000000fa6bc7c10 */ /* 0x000fe4000ff1e0ff */
[----:B------:R-:W-:Y:S02]  /*5b60*/  MOV R167, R165 ;  /* 0x000000a500a77202 */ /* 0x000fe40000000f00 */
[----:B------:R-:W-:Y:S02]  /*5b70*/  IADD3.X R189, R165, UR11, RZ, P0, !PT ;  /* 0x0000000ba5bd7c10 */ /* 0x000fe400087fe4ff */
[----:B------:R-:W-:Y:S01]  /*5b80*/  IADD3 R186, P0, R188, UR15, RZ ;  /* 0x0000000fbcba7c10 */ /* 0x000fe2000ff1e0ff */
[----:B------:R-:W-:Y:S01]  /*5b90*/  @!PT LDS RZ, [RZ] ;  /* 0x00000000fffff984 */ /* 0x000fe20000000800 */
[----:B------:R-:W-:Y:S01]  /*5ba0*/  @!PT LDS RZ, [RZ] ;  /* 0x00000000fffff984 */ /* 0x000fe20000000800 */
[----:B------:R-:W-:Y:S01]  /*5bb0*/  @!PT LDS RZ, [RZ] ;  /* 0x00000000fffff984 */ /* 0x000fe20000000800 */
[----:B------:R-:W-:Y:S03]  /*5bc0*/  LDGSTS.E.BYPASS.LTC128B.128 [R171+0x6000], desc[UR18][R166.64] ;  /* 0x06000000a6ab7fae */ /* 0x000fe6000b901d52 */
[----:B------:R-:W-:Y:S02]  /*5bd0*/  IADD3.X R187, R189, UR11, RZ, P0, !PT ;  /* 0x0000000bbdbb7c10 */ /* 0x000fe400087fe4ff */
[----:B------:R-:W-:Y:S03]  /*5be0*/  IADD3 R184, P0, R186, UR15, RZ ;  /* 0x0000000fbab87c10 */ /* 0x000fe6000ff1e0ff */
[----:B------:R-:W-:Y:S01]  /*5bf0*/  LDGSTS.E.BYPASS.LTC128B.128 [R171+0x6800], desc[UR18][R188.64] ;  /* 0x06800000bcab7fae */ /* 0x000fe2000b901d52 */
[----:B------:R-:W-:Y:S02]  /*5c00*/  IADD3.X R185, R187, UR11, RZ, P0, !PT ;  /* 0x0000000bbbb97c10 */ /* 0x000fe400087fe4ff */
[----:B------:R-:W-:Y:S04]  /*5c10*/  IADD3 R182, P0, R184, UR15, RZ ;  /* 0x0000000fb8b67c10 */ /* 0x000fe8000ff1e0ff */
[----:B------:R-:W-:Y:S01]  /*5c20*/  IADD3.X R183, R185, UR11, RZ, P0, !PT ;  /* 0x0000000bb9b77c10 */ /* 0x000fe200087fe4ff */
[----:B------:R-:W-:Y:S01]  /*5c30*/  LDGSTS.E.BYPASS.LTC128B.128 [R171+0x7000], desc[UR18][R186.64] ;  /* 0x07000000baab7fae */ /* 0x000fe2000b901d52 */
        /* <DEDUP_REMOVED lines=8> */
[----:B------:R-:W-:Y:S05]  /*5cc0*/  ISETP.GE.AND P0, PT, R179, 0x1, PT ;  /* 0x00000001b300780c */ /* 0x000fea0003f06270 */
[----:B------:R-:W-:Y:S08]  /*5cd0*/  LDGSTS.E.BYPASS.LTC128B.128 [R171+0x8800], desc[UR18][R2.64] ;  /* 0x0880000002ab7fae */ /* 0x000ff0000b901d52 */
[----:B------:R-:W-:Y:S08]  /*5ce0*/  LDGSTS.E.BYPASS.LTC128B.128 [R171+0x9000], desc[UR18][R190.64] ;  /* 0x09000000beab7fae */ /* 0x000ff0000b901d52 */
[----:B------:R1:W-:Y:S08]  /*5cf0*/  LDGSTS.E.BYPASS.LTC128B.128 [R171+0x9800], desc[UR18][R192.64] ;  /* 0x09800000c0ab7fae */ /* 0x0003f0000b901d52 */
[----:B------:R-:W-:Y:S08]  /*5d00*/  LDSM.16.M88.4 R104, [R164] ;  /* 0x00000000a468783b */ /* 0x000ff00000000200 */
[----:B------:R-:W2:Y:S08]  /*5d10*/  LDSM.16.M88.4 R108, [R163] ;  /* 0x00000000a36c783b */ /* 0x000eb00000000200 */
[----:B------:R-:W3:Y:S08]  /*5d20*/  LDSM.16.M88.4 R112, [R163+0x800] ;  /* 0x00080000a370783b */ /* 0x000ef00000000200 */
[----:B------:R-:W4:Y:S08]  /*5d30*/  LDSM.16.M88.4 R116, [R163+0x1000] ;  /* 0x00100000a374783b */ /* 0x000f300000000200 */
[----:B------:R-:W5:Y:S08]  /*5d40*/  LDSM.16.M88.4 R120, [R163+0x1800] ;  /* 0x00180000a378783b */ /* 0x000f700000000200 */
[----:B------:R-:W1:Y:S08]  /*5d50*/  LDSM.16.M88.4 R124, [R163+0x2000] ;  /* 0x00200000a37c783b */ /* 0x000e700000000200 */
[----:B------:R-:W0:Y:S08]  /*5d60*/  LDGDEPBAR ;  /* 0x00000000000079af */ /* 0x000e300000000000 */
[----:B------:R-:W1:Y:S08]  /*5d70*/  LDSM.16.M88.4 R128, [R163+0x2800] ;  /* 0x00280000a380783b */ /* 0x000e700000000200 */
[----:B------:R-:W1:Y:S08]  /*5d80*/  LDSM.16.M88.4 R132, [R163+0x3000] ;  /* 0x00300000a384783b */ /* 0x000e700000000200 */
[----:B------:R-:W1:Y:S08]  /*5d90*/  LDSM.16.M88.4 R136, [R163+0x3800] ;  /* 0x00380000a388783b */ /* 0x000e700000000200 */
[----:B------:R-:W-:Y:S08]  /*5da0*/  LDSM.16.M88.4 R140, [R162] ;  /* 0x00000000a28c783b */ /* 0x000ff00000000200 */
[----:B------:R-:W1:Y:S01]  /*5db0*/  LDSM.16.M88.4 R144, [R161] ;  /* 0x00000000a190783b */ /* 0x000e620000000200 */
[C---:B--2---:R-:W-:Y:S06]  /*5dc0*/  HMMA.16816.F32 R4, R104.reuse, R108, RZ ;  /* 0x0000006c6804723c */ /* 0x044fec00000018ff */
        /* <DEDUP_REMOVED lines=22> */
[C---:B------:R-:W-:Y:S06]  /*5f30*/  HMMA.16816.F32 R4, R140.reuse, R144, R4 ;  /* 0x000000908c04723c */ /* 0x040fec0000001804 */
[C---:B------:R-:W-:Y:S06]  /*5f40*/  HMMA.16816.F32 R8, R140.reuse, R146, R8 ;  /* 0x000000928c08723c */ /* 0x040fec0000001808 */
        /* <DEDUP_REMOVED lines=16> */
[C---:B------:R-:W-:Y:S01]  /*6050*/  HMMA.16816.F32 R56, R140.reuse, R126, R56 ;  /* 0x0000007e8c38723c */ /* 0x040fe20000001838 */
[----:B------:R-:W5:Y:S05]  /*6060*/  LDSM.16.M88.4 R124, [R151] ;  /* 0x00000000977c783b */ /* 0x000f6a0000000200 */
        /* <DEDUP_REMOVED lines=17> */
[----:B------:R-:W1:Y:S05]  /*6180*/  LDSM.16.M88.4 R104, [R100+0x800] ;  /* 0x000800006468783b */ /* 0x000e6a0000000200 */
[C---:B--2---:R-:W-:Y:S06]  /*6190*/  HMMA.16816.F32 R44, R108.reuse, R112, R44 ;  /* 0x000000706c2c723c */ /* 0x044fec000000182c */
[C---:B------:R-:W-:Y:S06]  /*61a0*/  HMMA.16816.F32 R48, R108.reuse, R114, R48 ;  /* 0x000000726c30723c */ /* 0x040fec0000001830 */
[C---:B---3--:R-:W-:Y:S06]  /*61b0*/  HMMA.16816.F32 R52, R108.reuse, R116, R52 ;  /* 0x000000746c34723c */ /* 0x048fec0000001834 */
[C---:B------:R-:W-:Y:S06]  /*61c0*/  HMMA.16816.F32 R56, R108.reuse, R118, R56 ;  /* 0x000000766c38723c */ /* 0x040fec0000001838 */
[C---:B----4-:R-:W-:Y:S06]  /*61d0*/  HMMA.16816.F32 R60, R108.reuse, R120, R60 ;  /* 0x000000786c3c723c */ /* 0x050fec000000183c */
[----:B------:R-:W-:Y:S01]  /*61e0*/  HMMA.16816.F32 R64, R108, R122, R64 ;  /* 0x0000007a6c40723c */ /* 0x000fe20000001840 */
[----:B------:R-:W2:Y:S05]  /*61f0*/  LDSM.16.M88.4 R108, [R100+0x1000] ;  /* 0x00100000646c783b */ /* 0x000eaa0000000200 */
[C---:B-----5:R-:W-:Y:S06]  /*6200*/  HMMA.16816.F32 R4, R124.reuse, R128, R4 ;  /* 0x000000807c04723c */ /* 0x060fec0000001804 */
[C---:B------:R-:W-:Y:S06]  /*6210*/  HMMA.16816.F32 R8, R124.reuse, R130, R8 ;  /* 0x000000827c08723c */ /* 0x040fec0000001808 */
[C---:B-1----:R-:W-:Y:S06]  /*6220*/  HMMA.16816.F32 R12, R124.reuse, R104, R12 ;  /* 0x000000687c0c723c */ /* 0x042fec000000180c */
[C---:B------:R-:W-:Y:S01]  /*6230*/  HMMA.16816.F32 R16, R124.reuse, R106, R16 ;  /* 0x0000006a7c10723c */ /* 0x040fe20000001810 */
[----:B------:R-:W1:Y:S05]  /*6240*/  LDSM.16.M88.4 R104, [R100+0x1800] ;  /* 0x001800006468783b */ /* 0x000e6a0000000200 */
[----:B------:R-:W-:Y:S01]  /*6250*/  FMUL.FTZ R229, R4, UR8 ;  /* 0x0000000804e57c20 */ /* 0x000fe20008410000 */
[----:B------:R-:W-:Y:S01]  /*6260*/  FMUL.FTZ R225, R5, UR8 ;  /* 0x0000000805e17c20 */ /* 0x000fe20008410000 */
[----:B------:R-:W-:Y:S03]  /*6270*/  FMUL.FTZ R228, R6, UR8 ;  /* 0x0000000806e47c20 */ /* 0x000fe60008410000 */
[----:B------:R-:W-:Y:S01]  /*6280*/  FMUL.FTZ R232, R7, UR8 ;  /* 0x0000000807e87c20 */ /* 0x000fe20008410000 */
[----:B------:R-:W3:Y:S01]  /*6290*/  MUFU.TANH R229, R229 ;  /* 0x000000e500e57308 */ /* 0x000ee20000002400 */
[----:B------:R-:W-:Y:S01]  /*62a0*/  FMUL.FTZ R233, R8, UR8 ;  /* 0x0000000808e97c20 */ /* 0x000fe20008410000 */
[----:B------:R-:W-:Y:S01]  /*62b0*/  FMUL.FTZ R231, R9, UR8 ;  /* 0x0000000809e77c20 */ /* 0x000fe20008410000 */
[----:B------:R-:W-:Y:S01]  /*62c0*/  FMUL.FTZ R230, R10, UR8 ;  /* 0x000000080ae67c20 */ /* 0x000fe20008410000 */
[----:B------:R-:W-:Y:S01]  /*62d0*/  FMUL.FTZ R242, R11, UR8 ;  /* 0x000000080bf27c20 */ /* 0x000fe20008410000 */
[C---:B--2---:R-:W-:Y:S05]  /*62e0*/  HMMA.16816.F32 R20, R124.reuse, R108, R20 ;  /* 0x0000006c7c14723c */ /* 0x044fea0000001814 */
[----:B------:R-:W2:Y:S01]  /*62f0*/  MUFU.TANH R225, R225 ;  /* 0x000000e100e17308 */ /* 0x000ea20000002400 */
[----:B------:R-:W-:Y:S01]  /*6300*/  FMUL.FTZ R239, R12, UR8 ;  /* 0x000000080cef7c20 */ /* 0x000fe20008410000 */
[----:B------:R-:W-:Y:S01]  /*6310*/  FMUL.FTZ R237, R13, UR8 ;  /* 0x000000080ded7c20 */ /* 0x000fe20008410000 */
[C---:B------:R-:W-:Y:S01]  /*6320*/  HMMA.16816.F32 R24, R124.reuse, R110, R24 ;  /* 0x0000006e7c18723c */ /* 0x040fe20000001818 */
[----:B------:R-:W4:Y:S06]  /*6330*/  LDSM.16.M88.4 R108, [R100+0x2000] ;  /* 0x00200000646c783b */ /* 0x000f2c0000000200 */
[----:B------:R-:W2:Y:S01]  /*6340*/  MUFU.TANH R228, R228 ;  /* 0x000000e400e47308 */ /* 0x000ea20000002400 */
[----:B------:R-:W-:Y:S03]  /*6350*/  FMUL.FTZ R236, R14, UR8 ;  /* 0x000000080eec7c20 */ /* 0x000fe60008410000 */
[----:B------:R-:W-:Y:S01]  /*6360*/  FMUL.FTZ R234, R15, UR8 ;  /* 0x000000080fea7c20 */ /* 0x000fe20008410000 */
[----:B------:R-:W-:Y:S01]  /*6370*/  FMUL.FTZ R241, R16, UR8 ;  /* 0x0000000810f17c20 */ /* 0x000fe20008410000 */
[----:B------:R-:W-:Y:S01]  /*6380*/  FMUL.FTZ R235, R17, UR8 ;  /* 0x0000000811eb7c20 */ /* 0x000fe20008410000 */
[----:B------:R-:W-:Y:S03]  /*6390*/  FMUL.FTZ R238, R18, UR8 ;  /* 0x0000000812ee7c20 */ /* 0x000fe60008410000 */
[----:B------:R-:W2:Y:S01]  /*63a0*/  MUFU.TANH R232, R232 ;  /* 0x000000e800e87308 */ /* 0x000ea20000002400 */
[----:B------:R-:W-:Y:S01]  /*63b0*/  FMUL.FTZ R240, R19, UR8 ;  /* 0x0000000813f07c20 */ /* 0x000fe20008410000 */
[C---:B-1----:R-:W-:Y:S08]  /*63c0*/  HMMA.16816.F32 R28, R124.reuse, R104, R28 ;  /* 0x000000687c1c723c */ /* 0x042ff0000000181c */
[----:B------:R-:W1:Y:S03]  /*63d0*/  MUFU.TANH R233, R233 ;  /* 0x000000e900e97308 */ /* 0x000e660000002400 */
[----:B------:R-:W-:Y:S01]  /*63e0*/  FMUL.FTZ R223, R20, UR8 ;  /* 0x0000000814df7c20 */ /* 0x000fe20008410000 */
[----:B------:R-:W-:Y:S01]  /*63f0*/  FMUL.FTZ R227, R21, UR8 ;  /* 0x0000000815e37c20 */ /* 0x000fe20008410000 */
[C---:B------:R-:W-:Y:S01]  /*6400*/  HMMA.16816.F32 R32, R124.reuse, R106, R32 ;  /* 0x0000006a7c20723c */ /* 0x040fe20000001820 */
[----:B------:R-:W5:Y:S04]  /*6410*/  LDSM.16.M88.4 R104, [R100+0x2800] ;  /* 0x002800006468783b */ /* 0x000f680000000200 */
[----:B------:R-:W1:Y:S01]  /*6420*/  MUFU.TANH R231, R231 ;  /* 0x000000e700e77308 */ /* 0x000e620000002400 */
[----:B------:R-:W-:Y:S01]  /*6430*/  FMUL.FTZ R226, R22, UR8 ;  /* 0x0000000816e27c20 */ /* 0x000fe20008410000 */
[----:B------:R-:W-:Y:S01]  /*6440*/  FMUL.FTZ R224, R23, UR8 ;  /* 0x0000000817e07c20 */ /* 0x000fe20008410000 */
[----:B------:R-:W-:Y:S03]  /*6450*/  FMUL.FTZ R221, R24, UR8 ;  /* 0x0000000818dd7c20 */ /* 0x000fe60008410000 */
[----:B------:R-:W-:Y:S01]  /*6460*/  FMUL.FTZ R219, R25, UR8 ;  /* 0x0000000819db7c20 */ /* 0x000fe20008410000 */
[----:B------:R-:W-:Y:S03]  /*6470*/  FMUL.FTZ R222, R26, UR8 ;  /* 0x000000081ade7c20 */ /* 0x000fe60008410000 */
[----:B------:R-:W1:Y:S01]  /*6480*/  MUFU.TANH R230, R230 ;  /* 0x000000e600e67308 */ /* 0x000e620000002400 */
[----:B------:R-:W-:Y:S01]  /*6490*/  FMUL.FTZ R220, R27, UR8 ;  /* 0x000000081bdc7c20 */ /* 0x000fe20008410000 */
[C---:B----4-:R-:W-:Y:S03]  /*64a0*/  HMMA.16816.F32 R36, R124.reuse, R108, R36 ;  /* 0x0000006c7c24723c */ /* 0x050fe60000001824 */
[----:B------:R-:W-:Y:S05]  /*64b0*/  FMUL.FTZ R217, R28, UR8 ;  /* 0x000000081cd97c20 */ /* 0x000fea0008410000 */
[----:B------:R-:W4:Y:S03]  /*64c0*/  MUFU.TANH R242, R242 ;  /* 0x000000f200f27308 */ /* 0x000f260000002400 */
[----:B------:R-:W-:Y:S01]  /*64d0*/  FMUL.FTZ R215, R29, UR8 ;  /* 0x000000081dd77c20 */ /* 0x000fe20008410000 */
[C---:B------:R-:W-:Y:S01]  /*64e0*/  HMMA.16816.F32 R40, R124.reuse, R110, R40 ;  /* 0x0000006e7c28723c */ /* 0x040fe20000001828 */
[----:B------:R-:W3:Y:S02]  /*64f0*/  LDSM.16.M88.4 R108, [R100+0x3000] ;  /* 0x00300000646c783b */ /* 0x000ee40000000200 */
[----:B------:R-:W-:Y:S03]  /*6500*/  FMUL.FTZ R218, R30, UR8 ;  /* 0x000000081eda7c20 */ /* 0x000fe60008410000 */
[----:B------:R-:W1:Y:S01]  /*6510*/  MUFU.TANH R239, R239 ;  /* 0x000000ef00ef7308 */ /* 0x000e620000002400 */
[----:B------:R-:W-:Y:S01]  /*6520*/  FMUL.FTZ R216, R31, UR8 ;  /* 0x000000081fd87c20 */ /* 0x000fe20008410000 */
[----:B------:R-:W-:Y:S03]  /*6530*/  FMUL.FTZ R213, R32, UR8 ;  /* 0x0000000820d57c20 */ /* 0x000fe60008410000 */
[----:B------:R-:W-:Y:S01]  /*6540*/  FMUL.FTZ R211, R33, UR8 ;  /* 0x0000000821d37c20 */ /* 0x000fe20008410000 */
[----:B------:R-:W-:Y:S01]  /*6550*/  FMUL.FTZ R214, R34, UR8 ;  /* 0x0000000822d67c20 */ /* 0x000fe20008410000 */
[----:B------:R-:W-:Y:S03]  /*6560*/  FMUL.FTZ R212, R35, UR8 ;  /* 0x0000000823d47c20 */ /* 0x000fe60008410000 */
[----:B------:R-:W1:Y:S01]  /*6570*/  MUFU.TANH R237, R237 ;  /* 0x000000ed00ed7308 */ /* 0x000e620000002400 */
[C---:B-----5:R-:W-:Y:S03]  /*6580*/  HMMA.16816.F32 R44, R124.reuse, R104, R44 ;  /* 0x000000687c2c723c */ /* 0x060fe6000000182c */
[----:B------:R-:W-:Y:S06]  /*6590*/  FMUL.FTZ R209, R36, UR8 ;  /* 0x0000000824d17c20 */ /* 0x000fec0008410000 */
[----:B------:R-:W1:Y:S02]  /*65a0*/  MUFU.TANH R236, R236 ;  /* 0x000000ec00ec7308 */ /* 0x000e640000002400 */
[----:B------:R-:W-:Y:S01]  /*65b0*/  FMUL.FTZ R207, R37, UR8 ;  /* 0x0000000825cf7c20 */ /* 0x000fe20008410000 */
[C---:B------:R-:W-:Y:S01]  /*65c0*/  HMMA.16816.F32 R48, R124.reuse, R106, R48 ;  /* 0x0000006a7c30723c */ /* 0x040fe20000001830 */
[----:B------:R-:W5:Y:S01]  /*65d0*/  LDSM.16.M88.4 R104, [R100+0x3800] ;  /* 0x003800006468783b */ /* 0x000f620000000200 */
[----:B------:R-:W-:Y:S05]  /*65e0*/  DEPBAR.LE SB0, 0x0 ;  /* 0x000080000000791a */ /* 0x000fea0000000000 */
[----:B------:R-:W1:Y:S01]  /*65f0*/  MUFU.TANH R234, R234 ;  /* 0x000000ea00ea7308 */ /* 0x000e620000002400 */
[----:B------:R-:W-:Y:S03]  /*6600*/  FMUL.FTZ R210, R38, UR8 ;  /* 0x0000000826d27c20 */ /* 0x000fe60008410000 */
[----:B------:R-:W-:Y:S01]  /*6610*/  FMUL.FTZ R208, R39, UR8 ;  /* 0x0000000827d07c20 */ /* 0x000fe20008410000 */
[----:B------:R-:W-:Y:S01]  /*6620*/  FMUL.FTZ R205, R40, UR8 ;  /* 0x0000000828cd7c20 */ /* 0x000fe20008410000 */
[----:B------:R-:W-:Y:S01]  /*6630*/  FMUL.FTZ R203, R41, UR8 ;  /* 0x0000000829cb7c20 */ /* 0x000fe20008410000 */
[----:B------:R-:W-:Y:S03]  /*6640*/  FMUL.FTZ R206, R42, UR8 ;  /* 0x000000082ace7c20 */ /* 0x000fe60008410000 */
[----:B------:R-:W1:Y:S01]  /*6650*/  MUFU.TANH R241, R241 ;  /* 0x000000f100f17308 */ /* 0x000e620000002400 */
[----:B------:R-:W-:Y:S01]  /*6660*/  BAR.SYNC.DEFER_BLOCKING 0x0 ;  /* 0x0000000000007b1d */ /* 0x000fe20000010000 */
[----:B------:R-:W-:Y:S01]  /*6670*/  FMUL.FTZ R204, R43, UR8 ;  /* 0x000000082bcc7c20 */ /* 0x000fe20008410000 */
[C---:B---3--:R-:W-:Y:S07]  /*6680*/  HMMA.16816.F32 R52, R124.reuse, R108, R52 ;  /* 0x0000006c7c34723c */ /* 0x048fee0000001834 */
[----:B------:R-:W3:Y:S01]  /*6690*/  MUFU.TANH R235, R235 ;  /* 0x000000eb00eb7308 */ /* 0x000ee20000002400 */
[C---:B------:R-:W-:Y:S03]  /*66a0*/  HMMA.16816.F32 R56, R124.reuse, R110, R56 ;  /* 0x0000006e7c38723c */ /* 0x040fe60000001838 */
        /* <DEDUP_REMOVED lines=10> */
[C---:B-----5:R-:W-:Y:S03]  /*6750*/  HMMA.16816.F32 R60, R124.reuse, R104, R60 ;  /* 0x000000687c3c723c */ /* 0x060fe6000000183c */
[----:B------:R-:W-:Y:S01]  /*6760*/  FMUL.FTZ R193, R52, UR8 ;  /* 0x0000000834c17c20 */ /* 0x000fe20008410000 */
[----:B------:R-:W-:Y:S04]  /*6770*/  FMUL.FTZ R191, R53, UR8 ;  /* 0x0000000835bf7c20 */ /* 0x000fe80008410000 */
[----:B------:R-:W1:Y:S01]  /*6780*/  MUFU.TANH R223, R223 ;  /* 0x000000df00df7308 */ /* 0x000e620000002400 */
[----:B------:R-:W-:Y:S03]  /*6790*/  HMMA.16816.F32 R64, R124, R106, R64 ;  /* 0x0000006a7c40723c */ /* 0x000fe60000001840 */
[----:B------:R-:W-:Y:S01]  /*67a0*/  FMUL.FTZ R194, R54, UR8 ;  /* 0x0000000836c27c20 */ /* 0x000fe20008410000 */
[----:B------:R-:W-:Y:S05]  /*67b0*/  FMUL.FTZ R192, R55, UR8 ;  /* 0x0000000837c07c20 */ /* 0x000fea0008410000 */
[----:B------:R-:W1:Y:S02]  /*67c0*/  MUFU.TANH R227, R227 ;  /* 0x000000e300e37308 */ /* 0x000e640000002400 */
        /* <DEDUP_REMOVED lines=59> */
[----:B------:R-:W-:Y:S04]  /*6b80*/  ULEA UR6, -UR7, URZ, 0x7 ;  /* 0x0000003f07067291 */ /* 0x000fe8000f8e393f */
[----:B------:R-:W-:Y:S02]  /*6b90*/  USHF.R.S32.HI UR5, URZ, 0x1f, UR6 ;  /* 0x0000001f3f057899 */ /* 0x000fe40008011406 */
[----:B------:R-:W-:Y:S04]  /*6ba0*/  MOV R10, UR6 ;  /* 0x00000006000a7c02 */ /* 0x000fe80008000f00 */
[----:B------:R-:W-:Y:S01]  /*6bb0*/  MOV R7, UR5 ;  /* 0x0000000500077c02 */ /* 0x000fe20008000f00 */
[----:B------:R-:W-:Y:S06]  /*6bc0*/  @P6 BRA `(.L_x_6241) ;  /* 0x0000000000f46947 */ /* 0x000fec0003800000 */
[----:B-1----:R-:W1:Y:S01]  /*6bd0*/  LDC R0, c[0x0][0x380] ;  /* 0x0000e000ff007b82 */ /* 0x002e620000000800 */
        /* <DEDUP_REMOVED lines=60> */
.L_x_6241:
        /* <DEDUP_REMOVED lines=28> */
.L_x_6240:
[----:B-1----:R-:W-:Y:S01]  /*7160*/  FMNMX.FTZ R0, R229, R103, !PT ;  /* 0x00000067e5007209 */ /* 0x002fe20007810000 */
[----:B--2---:R-:W-:Y:S01]  /*7170*/  LDSM.16.MT88.4 R16, [R157+0x6000] ;  /* 0x006000009d10783b */ /* 0x004fe20000004200 */
        /* <DEDUP_REMOVED lines=79> */
[C---:B------:R-:W-:Y:S01]  /*7670*/  FADD.FTZ R4, -R2.reuse, R103 ;  /* 0x0000006702047221 */ /* 0x040fe20000010100 */
[----:B------:R-:W-:Y:S01]  /*7680*/  FMUL.FTZ R64, R2, UR4 ;  /* 0x0000000402407c20 */ /* 0x000fe20008410000 */
[----:B------:R-:W-:Y:S02]  /*7690*/  MOV R103, R2 ;  /* 0x0000000200677202 */ /* 0x000fe40000000f00 */
[----:B------:R-:W-:Y:S01]  /*76a0*/  FMUL.FTZ R38, R4, UR4 ;  /* 0x0000000404267c20 */ /* 0x000fe20008410000 */
[----:B------:R-:W-:Y:S01]  /*76b0*/  FADD.FTZ R4, -R0, R101 ;  /* 0x0000006500047221 */ /* 0x000fe20000010100 */
[----:B------:R-:W-:Y:S02]  /*76c0*/  FSEL R64, R64, RZ, P0 ;  /* 0x000000ff40407208 */ /* 0x000fe40000000000 */
[----:B------:R-:W-:Y:S01]  /*76d0*/  FSETP.NEU.FTZ.AND P0, PT, R0, -INF , PT ;  /* 0xff8000000000780b */ /* 0x000fe20003f1d000 */
[----:B------:R-:W-:Y:S01]  /*76e0*/  FMUL.FTZ R37, R4, UR4 ;  /* 0x0000000404257c20 */ /* 0x000fe20008410000 */
[----:B------:R-:W1:Y:S01]  /*76f0*/  MUFU.EX2 R38, R38 ;  /* 0x0000002600267308 */ /* 0x000e620000000800 */
[--C-:B------:R-:W-:Y:S01]  /*7700*/  FFMA.FTZ R115, R229, UR4, -R64.reuse ;  /* 0x00000004e5737c23 */ /* 0x100fe20008010840 */
[----:B------:R-:W-:Y:S01]  /*7710*/  FSEL R39, R39, RZ, P0 ;  /* 0x000000ff27277208 */ /* 0x000fe20000000000 */
[--C-:B------:R-:W-:Y:S01]  /*7720*/  FFMA.FTZ R113, R225, UR4, -R64.reuse ;  /* 0x00000004e1717c23 */ /* 0x100fe20008010840 */
[--C-:B------:R-:W-:Y:S01]  /*7730*/  FFMA.FTZ R109, R233, UR4, -R64.reuse ;  /* 0x00000004e96d7c23 */ /* 0x100fe20008010840 */
[--C-:B------:R-:W-:Y:S01]  /*7740*/  FFMA.FTZ R108, R231, UR4, -R64.reuse ;  /* 0x00000004e76c7c23 */ /* 0x100fe20008010840 */
[----:B------:R-:W-:Y:S01]  /*7750*/  FFMA.FTZ R66, R235, UR4, -R64 ;  /* 0x00000004eb427c23 */ /* 0x000fe20008010840 */
        /* <DEDUP_REMOVED lines=53> */
[--C-:B------:R-:W-:Y:S01]  /*7ab0*/  FFMA.FTZ R128, R190, UR4, -R39.reuse ;  /* 0x00000004be807c23 */ /* 0x100fe20008010827 */
[----:B------:R-:W-:Y:S01]  /*7ac0*/  FFMA.FTZ R135, R188, UR4, -R39 ;  /* 0x00000004bc877c23 */ /* 0x000fe20008010827 */
[----:B------:R-:W-:Y:S01]  /*7ad0*/  FFMA.FTZ R115, R38, R181, R115 ;  /* 0x000000b526737223 */ /* 0x000fe20000010073 */
[----:B------:R-:W-:Y:S03]  /*7ae0*/  FFMA.FTZ R112, R37, R180, R112 ;  /* 0x000000b425707223 */ /* 0x000fe60000010070 */
        /* <DEDUP_REMOVED lines=23> */
[----:B------:R-:W-:Y:S03]  /*7c60*/  FFMA.FTZ R133, R187, UR4, -R64 ;  /* 0x00000004bb857c23 */ /* 0x000fe60008010840 */
[----:B------:R-:W-:Y:S01]  /*7c70*/  MUFU.EX2 R107, R107 ;  /* 0x0000006b006b7308 */ /* 0x000fe20000000800 */
[----:B--2---:R-:W-:Y:S01]  /*7c80*/  F2FP.F16.F32.PACK_AB R43, R105, R110 ;  /* 0x0000006e692b723e */ /* 0x004fe200000000ff */
[----:B------:R-:W-:Y:S01]  /*7c90*/  FADD.FTZ R111, R111, R112 ;  /* 0x000000706f6f7221 */ /* 0x000fe20000010000 */
[--C-:B------:R-:W-:Y:S01]  /*7ca0*/  FFMA.FTZ R185, R185, UR4, -R64.reuse ;  /* 0x00000004b9b97c23 */ /* 0x100fe20008010840 */
[----:B------:R-:W-:Y:S01]  /*7cb0*/  ISETP.GT.AND P0, PT, R179, RZ, PT ;  /* 0x000000ffb300720c */ /* 0x000fe20003f04270 */
[----:B------:R-:W-:Y:S01]  /*7cc0*/  FFMA.FTZ R182, R182, UR4, -R64 ;  /* 0x00000004b6b67c23 */ /* 0x000fe20008010840 */
[----:B------:R-:W-:Y:S04]  /*7cd0*/  FADD.FTZ R110, R110, R111 ;  /* 0x0000006f6e6e7221 */ /* 0x000fe80000010000 */
[----:B------:R-:W1:Y:S01]  /*7ce0*/  MUFU.EX2 R104, R104 ;  /* 0x0000006800687308 */ /* 0x000e620000000800 */
[C---:B------:R-:W-:Y:S05]  /*7cf0*/  HMMA.16816.F32 R4, R40.reuse, R16, R4 ;  /* 0x000000102804723c */ /* 0x040fea0000001804 */
[----:B------:R-:W-:Y:S01]  /*7d00*/  FADD.FTZ R105, R105, R110 ;  /* 0x0000006e69697221 */ /* 0x000fe20000010000 */
[C---:B------:R-:W-:Y:S03]  /*7d10*/  HMMA.16816.F32 R8, R40.reuse, R18, R8 ;  /* 0x000000122808723c */ /* 0x040fe60000001808 */
[----:B------:R-:W2:Y:S02]  /*7d20*/  MUFU.EX2 R101, R101 ;  /* 0x0000006500657308 */ /* 0x000ea40000000800 */
[----:B------:R-:W-:Y:S01]  /*7d30*/  FMUL.FTZ R17, R38, R85 ;  /* 0x0000005526117220 */ /* 0x000fe20000410000 */
[C---:B------:R-:W-:Y:S07]  /*7d40*/  HMMA.16816.F32 R12, R40.reuse, R24, R12 ;  /* 0x00000018280c723c */ /* 0x040fee000000180c */
[----:B------:R-:W-:Y:S01]  /*7d50*/  MUFU.EX2 R67, R67 ;  /* 0x0000004300437308 */ /* 0x000fe20000000800 */
[C---:B------:R-:W-:Y:S03]  /*7d60*/  FMUL.FTZ R18, R37.reuse, R86 ;  /* 0x0000005625127220 */ /* 0x040fe60000410000 */
[----:B------:R-:W-:Y:S01]  /*7d70*/  FMUL.FTZ R19, R37, R87 ;  /* 0x0000005725137220 */ /* 0x000fe20000410000 */
[----:B-1----:R-:W-:Y:S01]  /*7d80*/  F2FP.F16.F32.PACK_AB R48, R104, R107 ;  /* 0x0000006b6830723e */ /* 0x002fe200000000ff */
[C---:B------:R-:W-:Y:S04]  /*7d90*/  FMUL.FTZ R16, R38.reuse, R84 ;  /* 0x0000005426107220 */ /* 0x040fe80000410000 */
[----:B------:R-:W1:Y:S01]  /*7da0*/  MUFU.EX2 R66, R66 ;  /* 0x0000004200427308 */ /* 0x000e620000000800 */
[C---:B------:R-:W-:Y:S01]  /*7db0*/  FMUL.FTZ R24, R38.reuse, R76 ;  /* 0x0000004c26187220 */ /* 0x040fe20000410000 */
[----:B------:R-:W-:Y:S01]  /*7dc0*/  FMUL.FTZ R25, R38, R77 ;  /* 0x0000004d26197220 */ /* 0x000fe20000410000 */
[----:B--2---:R-:W-:Y:S01]  /*7dd0*/  F2FP.F16.F32.PACK_AB R49, R101, R106 ;  /* 0x0000006a6531723e */ /* 0x004fe200000000ff */
[C---:B------:R-:W-:Y:S03]  /*7de0*/  HMMA.16816.F32 R16, R40.reuse, R26, R16 ;  /* 0x0000001a2810723c */ /* 0x040fe60000001810 */
[----:B------:R-:W-:Y:S03]  /*7df0*/  FFMA.FTZ R77, R219, UR4, -R64 ;  /* 0x00000004db4d7c23 */ /* 0x000fe60008010840 */
[----:B------:R-:W-:Y:S01]  /*7e00*/  MUFU.EX2 R96, R238 ;  /* 0x000000ee00607308 */ /* 0x000fe20000000800 */
[----:B------:R-:W-:Y:S01]  /*7e10*/  FADD.FTZ R106, R106, R105 ;  /* 0x000000696a6a7221 */ /* 0x000fe20000010000 */
[C---:B------:R-:W-:Y:S03]  /*7e20*/  HMMA.16816.F32 R20, R40.reuse, R28, R20 ;  /* 0x0000001c2814723c */ /* 0x040fe60000001814 */
[C---:B------:R-:W-:Y:S05]  /*7e30*/  FMUL.FTZ R27, R37.reuse, R79 ;  /* 0x0000004f251b7220 */ /* 0x040fea0000410000 */
[----:B------:R-:W2:Y:S03]  /*7e40*/  MUFU.EX2 R65, R65 ;  /* 0x0000004100417308 */ /* 0x000ea60000000800 */
[----:B------:R-:W-:Y:S01]  /*7e50*/  FMUL.FTZ R26, R37, R78 ;  /* 0x0000004e251a7220 */ /* 0x000fe20000410000 */
[C---:B------:R-:W-:Y:S01]  /*7e60*/  FMUL.FTZ R28, R38.reuse, R72 ;  /* 0x00000048261c7220 */ /* 0x040fe20000410000 */
[----:B------:R-:W-:Y:S01]  /*7e70*/  FMUL.FTZ R29, R38, R73 ;  /* 0x00000049261d7220 */ /* 0x000fe20000410000 */
[----:B------:R-:W-:Y:S01]  /*7e80*/  FADD.FTZ R38, R113, R115 ;  /* 0x0000007371267221 */ /* 0x000fe20000010000 */
[----:B-1----:R-:W-:Y:S03]  /*7e90*/  F2FP.F16.F32.PACK_AB R50, R66, R67 ;  /* 0x000000434232723e */ /* 0x002fe600000000ff */
[----:B------:R-:W-:Y:S01]  /*7ea0*/  MUFU.EX2 R92, R223 ;  /* 0x000000df005c7308 */ /* 0x000fe20000000800 */
[C---:B------:R-:W-:Y:S03]  /*7eb0*/  HMMA.16816.F32 R24, R40.reuse, R30, R24 ;  /* 0x0000001e2818723c */ /* 0x040fe60000001818 */
[----:B------:R-:W-:Y:S01]  /*7ec0*/  FADD.FTZ R109, R109, R38 ;  /* 0x000000266d6d7221 */ /* 0x000fe20000010000 */
[--C-:B------:R-:W-:Y:S01]  /*7ed0*/  FFMA.FTZ R73, R216, UR4, -R39.reuse ;  /* 0x00000004d8497c23 */ /* 0x100fe20008010827 */
[----:B------:R-:W-:Y:S01]  /*7ee0*/  FFMA.FTZ R78, R214, UR4, -R39 ;  /* 0x00000004d64e7c23 */ /* 0x000fe20008010827 */
[----:B------:R-:W-:Y:S03]  /*7ef0*/  FADD.FTZ R101, R101, R106 ;  /* 0x0000006a65657221 */ /* 0x000fe60000010000 */
[----:B------:R-:W1:Y:S02]  /*7f00*/  MUFU.EX2 R89, R227 ;  /* 0x000000e300597308 */ /* 0x000e640000000800 */
[C---:B------:R-:W-:Y:S01]  /*7f10*/  FMUL.FTZ R30, R37.reuse, R74 ;  /* 0x0000004a251e7220 */ /* 0x040fe20000410000 */
[----:B------:R-:W-:Y:S01]  /*7f20*/  FMUL.FTZ R31, R37, R75 ;  /* 0x0000004b251f7220 */ /* 0x000fe20000410000 */
[----:B--2---:R-:W-:Y:S01]  /*7f30*/  F2FP.F16.F32.PACK_AB R51, R65, R96 ;  /* 0x000000604133723e */ /* 0x004fe200000000ff */
[--C-:B------:R-:W-:Y:S01]  /*7f40*/  FFMA.FTZ R75, R213, UR4, -R64.reuse ;  /* 0x00000004d54b7c23 */ /* 0x100fe20008010840 */
[----:B------:R-:W-:Y:S04]  /*7f50*/  FFMA.FTZ R74, R211, UR4, -R64 ;  /* 0x00000004d34a7c23 */ /* 0x000fe80008010840 */
[----:B------:R-:W-:Y:S01]  /*7f60*/  MUFU.EX2 R91, R91 ;  /* 0x0000005b005b7308 */ /* 0x000fe20000000800 */
[----:B------:R-:W-:Y:S01]  /*7f70*/  FADD.FTZ R96, R96, R101 ;  /* 0x0000006560607221 */ /* 0x000fe20000010000 */
[----:B------:R-:W-:Y:S01]  /*7f80*/  FADD.FTZ R108, R108, R109 ;  /* 0x0000006d6c6c7221 */ /* 0x000fe20000010000 */
[C---:B------:R-:W-:Y:S03]  /*7f90*/  HMMA.16816.F32 R28, R40.reuse, R44, R28 ;  /* 0x0000002c281c723c */ /* 0x040fe6000000181c */
[----:B------:R-:W-:Y:S01]  /*7fa0*/  FADD.FTZ R96, R65, R96 ;  /* 0x0000006041607221 */ /* 0x000fe20000010000 */
[----:B------:R-:W-:Y:S03]  /*7fb0*/  FADD.FTZ R107, R107, R108 ;  /* 0x0000006c6b6b7221 */ /* 0x000fe60000010000 */
[----:B------:R-:W2:Y:S01]  /*7fc0*/  MUFU.EX2 R84, R224 ;  /* 0x000000e000547308 */ /* 0x000ea20000000800 */
[----:B------:R-:W-:Y:S01]  /*7fd0*/  HMMA.16816.F32 R32, R40, R46, R32 ;  /* 0x0000002e2820723c */ /* 0x000fe20000001820 */
[----:B------:R-:W3:Y:S02]  /*7fe0*/  LDSM.16.MT88.4 R40, [R154+0x6800] ;  /* 0x006800009a28783b */ /* 0x000ee40000004200 */
[----:B-1----:R-:W-:Y:S03]  /*7ff0*/  F2FP.F16.F32.PACK_AB R44, R89, R92 ;  /* 0x0000005c592c723e */ /* 0x002fe600000000ff */
[C---:B------:R-:W-:Y:S03]  /*8000*/  HMMA.16816.F32 R4, R48.reuse, R52, R4 ;  /* 0x000000343004723c */ /* 0x040fe60000001804 */
[----:B------:R-:W-:Y:S02]  /*8010*/  MUFU.EX2 R76, R221 ;  /* 0x000000dd004c7308 */ /* 0x000fe40000000800 */
[----:B------:R-:W-:Y:S01]  /*8020*/  FADD.FTZ R104, R104, R107 ;  /* 0x0000006b68687221 */ /* 0x000fe20000010000 */
[C---:B------:R-:W-:Y:S01]  /*8030*/  HMMA.16816.F32 R8, R48.reuse, R54, R8 ;  /* 0x000000363008723c */ /* 0x040fe20000001808 */
[----:B------:R-:W1:Y:S06]  /*8040*/  LDSM.16.MT88.4 R52, [R157+0x7000] ;  /* 0x007000009d34783b */ /* 0x000e6c0000004200 */
[----:B------:R-:W4:Y:S01]  /*8050*/  MUFU.EX2 R77, R77 ;  /* 0x0000004d004d7308 */ /* 0x000f220000000800 */
[----:B--2---:R-:W-:Y:S01]  /*8060*/  F2FP.F16.F32.PACK_AB R45, R84, R91 ;  /* 0x0000005b542d723e */ /* 0x004fe200000000ff */
[C---:B------:R-:W-:Y:S08]  /*8070*/  HMMA.16816.F32 R12, R48.reuse, R56, R12 ;  /* 0x00000038300c723c */ /* 0x040ff0000000180c */
[----:B------:R-:W-:Y:S01]  /*8080*/  MUFU.EX2 R72, R222 ;  /* 0x000000de00487308 */ /* 0x000fe20000000800 */
[C---:B------:R-:W-:Y:S01]  /*8090*/  HMMA.16816.F32 R16, R48.reuse, R58, R16 ;  /* 0x0000003a3010723c */ /* 0x040fe20000001810 */
[----:B------:R-:W2:Y:S02]  /*80a0*/  LDSM.16.MT88.4 R56, [R156+0x7000] ;  /* 0x007000009c38783b */ /* 0x000ea40000004200 */
[----:B------:R-:W-:Y:S03]  /*80b0*/  FADD.FTZ R37, R67, R104 ;  /* 0x0000006843257221 */ /* 0x000fe60000010000 */
[C---:B------:R-:W-:Y:S03]  /*80c0*/  HMMA.16816.F32 R20, R48.reuse, R60, R20 ;  /* 0x0000003c3014723c */ /* 0x040fe60000001814 */
[----:B------:R-:W5:Y:S02]  /*80d0*/  MUFU.EX2 R69, R220 ;  /* 0x000000dc00457308 */ /* 0x000f640000000800 */
[----:B------:R-:W-:Y:S01]  /*80e0*/  FADD.FTZ R37, R66, R37 ;  /* 0x0000002542257221 */ /* 0x000fe20000010000 */
[C---:B------:R-:W-:Y:S01]  /*80f0*/  HMMA.16816.F32 R24, R48.reuse, R62, R24 ;  /* 0x0000003e3018723c */ /* 0x040fe20000001818 */
[----:B------:R-:W2:Y:S06]  /*8100*/  LDSM.16.MT88.4 R60, [R155+0x7000] ;  /* 0x007000009b3c783b */ /* 0x000eac0000004200 */
[----:B------:R-:W-:Y:S01]  /*8110*/  MUFU.EX2 R68, R68 ;  /* 0x0000004400447308 */ /* 0x000fe20000000800 */
[----:B----4-:R-:W-:Y:S01]  /*8120*/  F2FP.F16.F32.PACK_AB R46, R77, R76 ;  /* 0x0000004c4d2e723e */ /* 0x010fe200000000ff */
[C---:B---3--:R-:W-:Y:S08]  /*8130*/  HMMA.16816.F32 R28, R48.reuse, R40, R28 ;  /* 0x00000028301c723c */ /* 0x048ff0000000181c */
[----:B------:R-:W3:Y:S03]  /*8140*/  MUFU.EX2 R71, R71 ;  /* 0x0000004700477308 */ /* 0x000ee60000000800 */
[----:B-----5:R-:W-:Y:S01]  /*8150*/  F2FP.F16.F32.PACK_AB R47, R69, R72 ;  /* 0x00000048452f723e */ /* 0x020fe200000000ff */
[----:B------:R-:W-:Y:S01]  /*8160*/  HMMA.16816.F32 R32, R48, R42, R32 ;  /* 0x0000002a3020723c */ /* 0x000fe20000001820 */
[----:B------:R-:W4:Y:S02]  /*8170*/  LDSM.16.MT88.4 R40, [R154+0x7000] ;  /* 0x007000009a28783b */ /* 0x000f240000004200 */
[----:B------:R-:W-:Y:S01]  /*8180*/  FADD.FTZ R92, R92, R37 ;  /* 0x000000255c5c7221 */ /* 0x000fe20000010000 */
[----:B------:R-:W-:Y:S02]  /*8190*/  FADD.FTZ R91, R91, R96 ;  /* 0x000000605b5b7221 */ /* 0x000fe40000010000 */
[----:B------:R-:W-:Y:S01]  /*81a0*/  MUFU.EX2 R70, R70 ;  /* 0x0000004600467308 */ /* 0x000fe20000000800 */
[C---:B-1----:R-:W-:Y:S05]  /*81b0*/  HMMA.16816.F32 R4, R44.reuse, R52, R4 ;  /* 0x000000342c04723c */ /* 0x042fea0000001804 */
[----:B------:R-:W-:Y:S01]  /*81c0*/  FADD.FTZ R89, R89, R92 ;  /* 0x0000005c59597221 */ /* 0x000fe20000010000 */
[C---:B------:R-:W-:Y:S03]  /*81d0*/  HMMA.16816.F32 R8, R44.reuse, R54, R8 ;  /* 0x000000362c08723c */ /* 0x040fe60000001808 */
[----:B------:R-:W1:Y:S01]  /*81e0*/  MUFU.EX2 R73, R73 ;  /* 0x0000004900497308 */ /* 0x000e620000000800 */
        /* <DEDUP_REMOVED lines=8> */
[----:B------:R-:W5:Y:S01]  /*8270*/  LDSM.16.MT88.4 R56, [R156+0x7800] ;  /* 0x007800009c38783b */ /* 0x000f620000004200 */
[C---:B------:R-:W-:Y:S04]  /*8280*/  HMMA.16816.F32 R20, R44.reuse, R60, R20 ;  /* 0x0000003c2c14723c */ /* 0x040fe80000001814 */
[----:B------:R-:W-:Y:S01]  /*8290*/  FADD.FTZ R77, R77, R76 ;  /* 0x0000004c4d4d7221 */ /* 0x000fe20000010000 */
[----:B---3--:R-:W-:Y:S03]  /*82a0*/  F2FP.F16.F32.PACK_AB R48, R71, R68 ;  /* 0x000000444730723e */ /* 0x008fe600000000ff */
[----:B------:R-:W-:Y:S01]  /*82b0*/  MUFU.EX2 R78, R78 ;  /* 0x0000004e004e7308 */ /* 0x000fe20000000800 */
[----:B------:R-:W-:Y:S01]  /*82c0*/  LDSM.16.MT88.4 R84, [R156+0x9800] ;  /* 0x009800009c54783b */ /* 0x000fe20000004200 */
[C---:B------:R-:W-:Y:S03]  /*82d0*/  HMMA.16816.F32 R24, R44.reuse, R62, R24 ;  /* 0x0000003e2c18723c */ /* 0x040fe60000001818 */
[----:B------:R-:W-:Y:S01]  /*82e0*/  FADD.FTZ R68, R68, R77 ;  /* 0x0000004d44447221 */ /* 0x000fe20000010000 */
[----:B-1----:R-:W-:Y:S01]  /*82f0*/  F2FP.F16.F32.PACK_AB R49, R73, R70 ;  /* 0x000000464931723e */ /* 0x002fe200000000ff */
[----:B------:R-:W-:Y:S03]  /*8300*/  FADD.FTZ R72, R72, R91 ;  /* 0x0000005b48487221 */ /* 0x000fe60000010000 */
[----:B------:R-:W1:Y:S01]  /*8310*/  MUFU.EX2 R81, R81 ;  /* 0x0000005100517308 */ /* 0x000e620000000800 */
[----:B------:R-:W3:Y:S01]  /*8320*/  LDSM.16.MT88.4 R60, [R155+0x7800] ;  /* 0x007800009b3c783b */ /* 0x000ee20000004200 */
[C---:B----4-:R-:W-:Y:S03]  /*8330*/  HMMA.16816.F32 R28, R44.reuse, R40, R28 ;  /* 0x000000282c1c723c */ /* 0x050fe6000000181c */
[----:B--2---:R-:W-:Y:S01]  /*8340*/  F2FP.F16.F32.PACK_AB R50, R74, R75 ;  /* 0x0000004b4a32723e */ /* 0x004fe200000000ff */
[----:B------:R-:W-:Y:S01]  /*8350*/  FADD.FTZ R69, R69, R72 ;  /* 0x0000004845457221 */ /* 0x000fe20000010000 */
[----:B------:R-:W-:Y:S03]  /*8360*/  FADD.FTZ R68, R71, R68 ;  /* 0x0000004447447221 */ /* 0x000fe60000010000 */
[----:B------:R-:W-:Y:S01]  /*8370*/  MUFU.EX2 R83, R83 ;  /* 0x0000005300537308 */ /* 0x000fe20000000800 */
[----:B------:R-:W-:Y:S01]  /*8380*/  HMMA.16816.F32 R32, R44, R42, R32 ;  /* 0x0000002a2c20723c */ /* 0x000fe20000001820 */
[----:B------:R-:W2:Y:S02]  /*8390*/  LDSM.16.MT88.4 R40, [R154+0x7800] ;  /* 0x007800009a28783b */ /* 0x000ea40000004200 */
[----:B------:R-:W-:Y:S01]  /*83a0*/  FADD.FTZ R70, R70, R69 ;  /* 0x0000004546467221 */ /* 0x000fe20000010000 */
[----:B------:R-:W-:Y:S01]  /*83b0*/  FADD.FTZ R75, R75, R68 ;  /* 0x000000444b4b7221 */ /* 0x000fe20000010000 */
[----:B------:R-:W-:Y:S04]  /*83c0*/  MOV R101, R0 ;  /* 0x0000000000657202 */ /* 0x000fe80000000f00 */
[----:B------:R-:W4:Y:S02]  /*83d0*/  MUFU.EX2 R80, R80 ;  /* 0x0000005000507308 */ /* 0x000f240000000800 */
[----:B-1----:R-:W-:Y:S01]  /*83e0*/  F2FP.F16.F32.PACK_AB R51, R81, R78 ;  /* 0x0000004e5133723e */ /* 0x002fe200000000ff */
[----:B------:R-:W-:Y:S01]  /*83f0*/  FADD.FTZ R73, R73, R70 ;  /* 0x0000004649497221 */ /* 0x000fe20000010000 */
[----:B------:R-:W-:Y:S06]  /*8400*/  FADD.FTZ R74, R74, R75 ;  /* 0x0000004b4a4a7221 */ /* 0x000fec0000010000 */
[----:B------:R-:W-:Y:S01]  /*8410*/  MUFU.EX2 R82, R82 ;  /* 0x0000005200527308 */ /* 0x000fe20000000800 */
[C---:B-----5:R-:W-:Y:S06]  /*8420*/  HMMA.16816.F32 R4, R48.reuse, R52, R4 ;  /* 0x000000343004723c */ /* 0x060fec0000001804 */
[C---:B------:R-:W-:Y:S03]  /*8430*/  HMMA.16816.F32 R8, R48.reuse, R54, R8 ;  /* 0x000000363008723c */ /* 0x040fe60000001808 */
[----:B------:R-:W1:Y:S01]  /*8440*/  MUFU.EX2 R97, R97 ;  /* 0x0000006100617308 */ /* 0x000e620000000800 */
[----:B------:R-:W5:Y:S01]  /*8450*/  LDSM.16.MT88.4 R52, [R157+0x8000] ;  /* 0x008000009d34783b */ /* 0x000f620000004200 */
[C---:B----4-:R-:W-:Y:S01]  /*8460*/  F2FP.F16.F32.PACK_AB R44, R80.reuse, R83 ;  /* 0x00000053502c723e */ /* 0x050fe200000000ff */
[C---:B------:R-:W-:Y:S07]  /*8470*/  HMMA.16816.F32 R12, R48.reuse, R56, R12 ;  /* 0x00000038300c723c */ /* 0x040fee000000180c */
[----:B------:R-:W-:Y:S01]  /*8480*/  MUFU.EX2 R88, R88 ;  /* 0x0000005800587308 */ /* 0x000fe20000000800 */
[----:B------:R-:W-:Y:S01]  /*8490*/  FADD.FTZ R83, R83, R74 ;  /* 0x0000004a53537221 */ /* 0x000fe20000010000 */
[C---:B------:R-:W-:Y:S01]  /*84a0*/  HMMA.16816.F32 R16, R48.reuse, R58, R16 ;  /* 0x0000003a3010723c */ /* 0x040fe20000001810 */
[----:B------:R-:W4:Y:S07]  /*84b0*/  LDSM.16.MT88.4 R56, [R156+0x8000] ;  /* 0x008000009c38783b */ /* 0x000f2e0000004200 */
[----:B------:R-:W5:Y:S01]  /*84c0*/  MUFU.EX2 R117, R117 ;  /* 0x0000007500757308 */ /* 0x000f620000000800 */
[C---:B---3--:R-:W-:Y:S03]  /*84d0*/  HMMA.16816.F32 R20, R48.reuse, R60, R20 ;  /* 0x0000003c3014723c */ /* 0x048fe60000001814 */
[----:B-1----:R-:W-:Y:S03]  /*84e0*/  F2FP.F16.F32.PACK_AB R45, R97, R82 ;  /* 0x00000052612d723e */ /* 0x002fe600000000ff */
[C---:B------:R-:W-:Y:S03]  /*84f0*/  HMMA.16816.F32 R24, R48.reuse, R62, R24 ;  /* 0x0000003e3018723c */ /* 0x040fe60000001818 */
[----:B------:R-:W-:Y:S01]  /*8500*/  MUFU.EX2 R90, R90 ;  /* 0x0000005a005a7308 */ /* 0x000fe20000000800 */
[----:B------:R-:W1:Y:S01]  /*8510*/  LDSM.16.MT88.4 R60, [R155+0x8000] ;  /* 0x008000009b3c783b */ /* 0x000e620000004200 */
[----:B------:R-:W-:Y:S01]  /*8520*/  FADD.FTZ R83, R80, R83 ;  /* 0x0000005350537221 */ /* 0x000fe20000010000 */
[C---:B--2---:R-:W-:Y:S07]  /*8530*/  HMMA.16816.F32 R28, R48.reuse, R40, R28 ;  /* 0x00000028301c723c */ /* 0x044fee000000181c */
[----:B------:R-:W2:Y:S01]  /*8540*/  MUFU.EX2 R119, R119 ;  /* 0x0000007700777308 */ /* 0x000ea20000000800 */
[C---:B-----5:R-:W-:Y:S01]  /*8550*/  F2FP.F16.F32.PACK_AB R46, R117.reuse, R88 ;  /* 0x00000058752e723e */ /* 0x060fe200000000ff */
[----:B------:R-:W-:Y:S01]  /*8560*/  HMMA.16816.F32 R32, R48, R42, R32 ;  /* 0x0000002a3020723c */ /* 0x000fe20000001820 */
[----:B------:R-:W3:Y:S07]  /*8570*/  LDSM.16.MT88.4 R40, [R154+0x8000] ;  /* 0x008000009a28783b */ /* 0x000eee0000004200 */
[----:B------:R-:W-:Y:S03]  /*8580*/  MUFU.EX2 R114, R114 ;  /* 0x0000007200727308 */ /* 0x000fe60000000800 */
[----:B------:R-:W-:Y:S04]  /*8590*/  FADD.FTZ R88, R88, R83 ;  /* 0x0000005358587221 */ /* 0x000fe80000010000 */
[----:B------:R-:W-:Y:S03]  /*85a0*/  FADD.FTZ R117, R117, R88 ;  /* 0x0000005875757221 */ /* 0x000fe60000010000 */
[----:B------:R-:W5:Y:S01]  /*85b0*/  MUFU.EX2 R121, R121 ;  /* 0x0000007900797308 */ /* 0x000f620000000800 */
[----:B--2---:R-:W-:Y:S07]  /*85c0*/  F2FP.F16.F32.PACK_AB R47, R119, R90 ;  /* 0x0000005a772f723e */ /* 0x004fee00000000ff */
[C---:B------:R-:W-:Y:S02]  /*85d0*/  HMMA.16816.F32 R4, R44.reuse, R52, R4 ;  /* 0x000000342c04723c */ /* 0x040fe40000001804 */
[----:B------:R-:W-:Y:S04]  /*85e0*/  MUFU.EX2 R116, R116 ;  /* 0x0000007400747308 */ /* 0x000fe80000000800 */
[C---:B------:R-:W-:Y:S01]  /*85f0*/  HMMA.16816.F32 R8, R44.reuse, R54, R8 ;  /* 0x000000362c08723c */ /* 0x040fe20000001808 */
[----:B------:R-:W2:Y:S05]  /*8600*/  LDSM.16.MT88.4 R52, [R157+0x8800] ;  /* 0x008800009d34783b */ /* 0x000eaa0000004200 */
[----:B------:R-:W3:Y:S01]  /*8610*/  MUFU.EX2 R123, R123 ;  /* 0x0000007b007b7308 */ /* 0x000ee20000000800 */
[----:B-----5:R-:W-:Y:S01]  /*8620*/  F2FP.F16.F32.PACK_AB R48, R121, R114 ;  /* 0x000000727930723e */ /* 0x020fe200000000ff */
[C---:B----4-:R-:W-:Y:S08]  /*8630*/  HMMA.16816.F32 R12, R44.reuse, R56, R12 ;  /* 0x000000382c0c723c */ /* 0x050ff0000000180c */
[----:B------:R-:W-:Y:S01]  /*8640*/  MUFU.EX2 R118, R118 ;  /* 0x0000007600767308 */ /* 0x000fe20000000800 */
[C---:B------:R-:W-:Y:S01]  /*8650*/  HMMA.16816.F32 R16, R44.reuse, R58, R16 ;  /* 0x0000003a2c10723c */ /* 0x040fe20000001810 */
[----:B------:R-:W4:Y:S02]  /*8660*/  LDSM.16.MT88.4 R56, [R156+0x8800] ;  /* 0x008800009c38783b */ /* 0x000f240000004200 */
[----:B------:R-:W-:Y:S03]  /*8670*/  FADD.FTZ R114, R114, R117 ;  /* 0x0000007572727221 */ /* 0x000fe60000010000 */
[C---:B-1----:R-:W-:Y:S03]  /*8680*/  HMMA.16816.F32 R20, R44.reuse, R60, R20 ;  /* 0x0000003c2c14723c */ /* 0x042fe60000001814 */
[----:B------:R-:W1:Y:S02]  /*8690*/  MUFU.EX2 R125, R125 ;  /* 0x0000007d007d7308 */ /* 0x000e640000000800 */
[----:B---3--:R-:W-:Y:S01]  /*86a0*/  F2FP.F16.F32.PACK_AB R49, R123, R116 ;  /* 0x000000747b31723e */ /* 0x008fe200000000ff */
[C---:B------:R-:W-:Y:S01]  /*86b0*/  HMMA.16816.F32 R24, R44.reuse, R62, R24 ;  /* 0x0000003e2c18723c */ /* 0x040fe20000001818 */
[----:B------:R-:W3:Y:S06]  /*86c0*/  LDSM.16.MT88.4 R60, [R155+0x8800] ;  /* 0x008800009b3c783b */ /* 0x000eec0000004200 */
[----:B------:R-:W-:Y:S01]  /*86d0*/  MUFU.EX2 R120, R120 ;  /* 0x0000007800787308 */ /* 0x000fe20000000800 */
[----:B------:R-:W-:Y:S01]  /*86e0*/  FADD.FTZ R121, R121, R114 ;  /* 0x0000007279797221 */ /* 0x000fe20000010000 */
[C---:B------:R-:W-:Y:S08]  /*86f0*/  HMMA.16816.F32 R28, R44.reuse, R40, R28 ;  /* 0x000000282c1c723c */ /* 0x040ff0000000181c */
[----:B------:R-:W5:Y:S01]  /*8700*/  MUFU.EX2 R127, R127 ;  /* 0x0000007f007f7308 */ /* 0x000f620000000800 */
[----:B------:R-:W-:Y:S01]  /*8710*/  HMMA.16816.F32 R32, R44, R42, R32 ;  /* 0x0000002a2c20723c */ /* 0x000fe20000001820 */
[----:B------:R-:W3:Y:S02]  /*8720*/  LDSM.16.MT88.4 R40, [R154+0x8800] ;  /* 0x008800009a28783b */ /* 0x000ee40000004200 */
[C---:B-1----:R-:W-:Y:S01]  /*8730*/  F2FP.F16.F32.PACK_AB R50, R125.reuse, R118 ;  /* 0x000000767d32723e */ /* 0x042fe200000000ff */
[----:B------:R-:W-:Y:S05]  /*8740*/  FADD.FTZ R118, R118, R121 ;  /* 0x0000007976767221 */ /* 0x000fea0000010000 */
[----:B------:R-:W-:Y:S01]  /*8750*/  MUFU.EX2 R122, R122 ;  /* 0x0000007a007a7308 */ /* 0x000fe20000000800 */
[----:B------:R-:W1:Y:S01]  /*8760*/  LDSM.16.MT88.4 R44, [R157+0x9000] ;  /* 0x009000009d2c783b */ /* 0x000e620000004200 */
[----:B------:R-:W-:Y:S08]  /*8770*/  FADD.FTZ R125, R125, R118 ;  /* 0x000000767d7d7221 */ /* 0x000ff00000010000 */
[----:B------:R-:W1:Y:S01]  /*8780*/  MUFU.EX2 R129, R129 ;  /* 0x0000008100817308 */ /* 0x000e620000000800 */
[----:B-----5:R-:W-:Y:S07]  /*8790*/  F2FP.F16.F32.PACK_AB R51, R127, R120 ;  /* 0x000000787f33723e */ /* 0x020fee00000000ff */
[C---:B--2---:R-:W-:Y:S02]  /*87a0*/  HMMA.16816.F32 R4, R48.reuse, R52, R4 ;  /* 0x000000343004723c */ /* 0x044fe40000001804 */
[----:B------:R-:W-:Y:S04]  /*87b0*/  MUFU.EX2 R124, R124 ;  /* 0x0000007c007c7308 */ /* 0x000fe80000000800 */
[C---:B------:R-:W-:Y:S01]  /*87c0*/  HMMA.16816.F32 R8, R48.reuse, R54, R8 ;  /* 0x000000363008723c */ /* 0x040fe20000001808 */
[----:B------:R-:W2:Y:S05]  /*87d0*/  LDSM.16.MT88.4 R52, [R156+0x9000] ;  /* 0x009000009c34783b */ /* 0x000eaa0000004200 */
[----:B------:R-:W5:Y:S01]  /*87e0*/  MUFU.EX2 R131, R131 ;  /* 0x0000008300837308 */ /* 0x000f620000000800 */
[C---:B----4-:R-:W-:Y:S09]  /*87f0*/  HMMA.16816.F32 R12, R48.reuse, R56, R12 ;  /* 0x00000038300c723c */ /* 0x050ff2000000180c */
[----:B------:R-:W-:Y:S01]  /*8800*/  MUFU.EX2 R126, R126 ;  /* 0x0000007e007e7308 */ /* 0x000fe20000000800 */
[C---:B------:R-:W-:Y:S01]  /*8810*/  HMMA.16816.F32 R16, R48.reuse, R58, R16 ;  /* 0x0000003a3010723c */ /* 0x040fe20000001810 */
[----:B------:R-:W4:Y:S05]  /*8820*/  LDSM.16.MT88.4 R56, [R155+0x9000] ;  /* 0x009000009b38783b */ /* 0x000f2a0000004200 */
[C---:B---3--:R-:W-:Y:S03]  /*8830*/  HMMA.16816.F32 R20, R48.reuse, R60, R20 ;  /* 0x0000003c3014723c */ /* 0x048fe60000001814 */
[----:B------:R-:W3:Y:S03]  /*8840*/  MUFU.EX2 R133, R133 ;  /* 0x0000008500857308 */ /* 0x000ee60000000800 */
[C---:B------:R-:W-:Y:S07]  /*8850*/  HMMA.16816.F32 R24, R48.reuse, R62, R24 ;  /* 0x0000003e3018723c */ /* 0x040fee0000001818 */
[----:B------:R-:W-:Y:S01]  /*8860*/  MUFU.EX2 R128, R128 ;  /* 0x0000008000807308 */ /* 0x000fe20000000800 */
[--C-:B------:R-:W-:Y:S01]  /*8870*/  FFMA.FTZ R61, R183, UR4, -R64.reuse ;  /* 0x00000004b73d7c23 */ /* 0x100fe20008010840 */
[C---:B------:R-:W-:Y:S08]  /*8880*/  HMMA.16816.F32 R28, R48.reuse, R40, R28 ;  /* 0x00000028301c723c */ /* 0x040ff0000000181c */
[----:B------:R-:W2:Y:S01]  /*8890*/  MUFU.EX2 R135, R135 ;  /* 0x0000008700877308 */ /* 0x000ea20000000800 */
[----:B------:R-:W-:Y:S01]  /*88a0*/  HMMA.16816.F32 R32, R48, R42, R32 ;  /* 0x0000002a3020723c */ /* 0x000fe20000001820 */
[----:B------:R-:W4:Y:S02]  /*88b0*/  LDSM.16.MT88.4 R48, [R154+0x9000] ;  /* 0x009000009a30783b */ /* 0x000f240000004200 */
[----:B-1----:R-:W-:Y:S01]  /*88c0*/  F2FP.F16.F32.PACK_AB R40, R129, R122 ;  /* 0x0000007a8128723e */ /* 0x002fe200000000ff */
[--C-:B------:R-:W-:Y:S01]  /*88d0*/  FFMA.FTZ R62, R186, UR4, -R39.reuse ;  /* 0x00000004ba3e7c23 */ /* 0x100fe20008010827 */
[----:B-----5:R-:W-:Y:S01]  /*88e0*/  F2FP.F16.F32.PACK_AB R41, R131, R124 ;  /* 0x0000007c8329723e */ /* 0x020fe200000000ff */
[----:B------:R-:W-:Y:S03]  /*88f0*/  FFMA.FTZ R63, R184, UR4, -R39 ;  /* 0x00000004b83f7c23 */ /* 0x000fe60008010827 */
[----:B------:R-:W-:Y:S02]  /*8900*/  MUFU.EX2 R60, R185 ;  /* 0x000000b9003c7308 */ /* 0x000fe40000000800 */
[----:B---3--:R-:W-:Y:S01]  /*8910*/  F2FP.F16.F32.PACK_AB R42, R133, R126 ;  /* 0x0000007e852a723e */ /* 0x008fe200000000ff */
[----:B------:R-:W-:Y:S01]  /*8920*/  FFMA.FTZ R64, R167, UR4, -R64 ;  /* 0x00000004a7407c23 */ /* 0x000fe20008010840 */
[----:B------:R-:W-:Y:S01]  /*8930*/  FADD.FTZ R122, R122, R125 ;  /* 0x0000007d7a7a7221 */ /* 0x000fe20000010000 */
[----:B--2---:R-:W-:Y:S05]  /*8940*/  F2FP.F16.F32.PACK_AB R43, R135, R128 ;  /* 0x00000080872b723e */ /* 0x004fea00000000ff */
[----:B------:R-:W1:Y:S01]  /*8950*/  MUFU.EX2 R61, R61 ;  /* 0x0000003d003d7308 */ /* 0x000e620000000800 */
[----:B------:R-:W-:Y:S04]  /*8960*/  FADD.FTZ R129, R129, R122 ;  /* 0x0000007a81817221 */ /* 0x000fe80000010000 */
[----:B------:R-:W-:Y:S01]  /*8970*/  FADD.FTZ R126, R126, R129 ;  /* 0x000000817e7e7221 */ /* 0x000fe20000010000 */
[C---:B------:R-:W-:Y:S04]  /*8980*/  HMMA.16816.F32 R4, R40.reuse, R44, R4 ;  /* 0x0000002c2804723c */ /* 0x040fe80000001804 */
[----:B------:R-:W-:Y:S01]  /*8990*/  MUFU.EX2 R62, R62 ;  /* 0x0000003e003e7308 */ /* 0x000fe20000000800 */
[----:B------:R-:W-:Y:S01]  /*89a0*/  FADD.FTZ R133, R133, R126 ;  /* 0x0000007e85857221 */ /* 0x000fe20000010000 */
[C---:B------:R-:W-:Y:S08]  /*89b0*/  HMMA.16816.F32 R8, R40.reuse, R46, R8 ;  /* 0x0000002e2808723c */ /* 0x040ff00000001808 */
[----:B------:R-:W2:Y:S03]  /*89c0*/  MUFU.EX2 R63, R63 ;  /* 0x0000003f003f7308 */ /* 0x000ea60000000800 */
[--C-:B------:R-:W-:Y:S01]  /*89d0*/  FFMA.FTZ R45, R36, UR4, -R39.reuse ;  /* 0x00000004242d7c23 */ /* 0x100fe20008010827 */
[C---:B------:R-:W-:Y:S03]  /*89e0*/  HMMA.16816.F32 R12, R40.reuse, R52, R12 ;  /* 0x00000034280c723c */ /* 0x040fe6000000180c */
[----:B------:R-:W-:Y:S03]  /*89f0*/  FFMA.FTZ R39, R3, UR4, -R39 ;  /* 0x0000000403277c23 */ /* 0x000fe60008010827 */
[C---:B------:R-:W-:Y:S01]  /*8a00*/  HMMA.16816.F32 R16, R40.reuse, R54, R16 ;  /* 0x000000362810723c */ /* 0x040fe20000001810 */
[----:B------:R-:W-:Y:S04]  /*8a10*/  MUFU.EX2 R44, R182 ;  /* 0x000000b6002c7308 */ /* 0x000fe80000000800 */
[----:B------:R-:W-:Y:S01]  /*8a20*/  FADD.FTZ R36, R78, R73 ;  /* 0x000000494e247221 */ /* 0x000fe20000010000 */
[C---:B----4-:R-:W-:Y:S01]  /*8a30*/  HMMA.16816.F32 R20, R40.reuse, R56, R20 ;  /* 0x000000382814723c */ /* 0x050fe20000001814 */
[----:B------:R-:W3:Y:S04]  /*8a40*/  LDSM.16.MT88.4 R76, [R155+0x9800] ;  /* 0x009800009b4c783b */ /* 0x000ee80000004200 */
[----:B------:R4:W-:Y:S01]  /*8a50*/  MUFU.EX2 R180, R39 ;  /* 0x0000002700b47308 */ /* 0x0009e20000000800 */
[----:B------:R-:W-:Y:S01]  /*8a60*/  FADD.FTZ R81, R81, R36 ;  /* 0x0000002451517221 */ /* 0x000fe20000010000 */
[C---:B------:R-:W-:Y:S08]  /*8a70*/  HMMA.16816.F32 R24, R40.reuse, R58, R24 ;  /* 0x0000003a2818723c */ /* 0x040ff00000001818 */
[----:B------:R-:W5:Y:S01]  /*8a80*/  MUFU.EX2 R181, R64 ;  /* 0x0000004000b57308 */ /* 0x000f620000000800 */
[C---:B------:R-:W-:Y:S03]  /*8a90*/  HMMA.16816.F32 R28, R40.reuse, R48, R28 ;  /* 0x00000030281c723c */ /* 0x040fe6000000181c */
[----:B-1----:R-:W-:Y:S03]  /*8aa0*/  F2FP.F16.F32.PACK_AB R68, R61, R60 ;  /* 0x0000003c3d44723e */ /* 0x002fe600000000ff */
[----:B------:R-:W-:Y:S03]  /*8ab0*/  HMMA.16816.F32 R32, R40, R50, R32 ;  /* 0x000000322820723c */ /* 0x000fe60000001820 */
[----:B------:R-:W1:Y:S01]  /*8ac0*/  MUFU.EX2 R45, R45 ;  /* 0x0000002d002d7308 */ /* 0x000e620000000800 */
[----:B----4-:R-:W4:Y:S01]  /*8ad0*/  LDSM.16.MT88.4 R36, [R154+0x9800] ;  /* 0x009800009a24783b */ /* 0x010f220000004200 */
[----:B--2---:R-:W-:Y:S01]  /*8ae0*/  F2FP.F16.F32.PACK_AB R69, R63, R62 ;  /* 0x0000003e3f45723e */ /* 0x004fe200000000ff */
[----:B------:R-:W-:Y:S01]  /*8af0*/  FADD.FTZ R82, R82, R81 ;  /* 0x0000005152527221 */ /* 0x000fe20000010000 */
[----:B------:R-:W-:Y:S01]  /*8b00*/  FADD.FTZ R60, R60, R133 ;  /* 0x000000853c3c7221 */ /* 0x000fe20000010000 */
[----:B-----5:R-:W-:Y:S03]  /*8b10*/  F2FP.F16.F32.PACK_AB R70, R181, R44 ;  /* 0x0000002cb546723e */ /* 0x020fe600000000ff */
[----:B------:R-:W-:Y:S01]  /*8b20*/  FADD.FTZ R3, R97, R82 ;  /* 0x0000005261037221 */ /* 0x000fe20000010000 */
[----:B------:R-:W-:Y:S03]  /*8b30*/  FADD.FTZ R61, R61, R60 ;  /* 0x0000003c3d3d7221 */ /* 0x000fe60000010000 */
[----:B------:R-:W-:Y:S01]  /*8b40*/  FADD.FTZ R90, R90, R3 ;  /* 0x000000035a5a7221 */ /* 0x000fe20000010000 */
[----:B------:R-:W-:Y:S01]  /*8b50*/  FADD.FTZ R44, R44, R61 ;  /* 0x0000003d2c2c7221 */ /* 0x000fe20000010000 */
[----:B-1----:R-:W-:Y:S02]  /*8b60*/  F2FP.F16.F32.PACK_AB R71, R180, R45 ;  /* 0x0000002db447723e */ /* 0x002fe400000000ff */
[----:B------:R-:W-:Y:S01]  /*8b70*/  FADD.FTZ R119, R119, R90 ;  /* 0x0000005a77777221 */ /* 0x000fe20000010000 */
[----:B------:R-:W-:Y:S01]  /*8b80*/  IADD3 R3, R179, -0x1, RZ ;  /* 0xffffffffb3037810 */ /* 0x000fe20007ffe0ff */
[----:B------:R-:W-:Y:S02]  /*8b90*/  FADD.FTZ R181, R181, R44 ;  /* 0x0000002cb5b57221 */ /* 0x000fe40000010000 */
        /* <DEDUP_REMOVED lines=11> */
[C---:B------:R-:W-:Y:S05]  /*8c50*/  HMMA.16816.F32 R76, R68.reuse, R78, R24 ;  /* 0x0000004e444c723c */ /* 0x040fea0000001818 */
[----:B------:R-:W-:Y:S01]  /*8c60*/  FADD.FTZ R128, R128, R131 ;  /* 0x0000008380807221 */ /* 0x000fe20000010000 */
[C---:B----4-:R-:W-:Y:S05]  /*8c70*/  HMMA.16816.F32 R72, R68.reuse, R36, R28 ;  /* 0x000000244448723c */ /* 0x050fea000000181c */
[----:B------:R-:W-:Y:S01]  /*8c80*/  FADD.FTZ R135, R135, R128 ;  /* 0x0000008087877221 */ /* 0x000fe20000010000 */
[----:B------:R-:W-:Y:S05]  /*8c90*/  HMMA.16816.F32 R68, R68, R38, R32 ;  /* 0x000000264444723c */ /* 0x000fea0000001820 */
[----:B------:R-:W-:Y:S01]  /*8ca0*/  FADD.FTZ R62, R62, R135 ;  /* 0x000000873e3e7221 */ /* 0x000fe20000010000 */
[----:B------:R-:W-:Y:S05]  /*8cb0*/  MOV R179, R3 ;  /* 0x0000000300b37202 */ /* 0x000fea0000000f00 */
[----:B------:R-:W-:Y:S04]  /*8cc0*/  FADD.FTZ R62, R63, R62 ;  /* 0x0000003e3f3e7221 */ /* 0x000fe80000010000 */
[----:B------:R-:W-:Y:S04]  /*8cd0*/  FADD.FTZ R45, R45, R62 ;  /* 0x0000003e2d2d7221 */ /* 0x000fe80000010000 */
[----:B------:R-:W-:Y:S01]  /*8ce0*/  FADD.FTZ R180, R180, R45 ;  /* 0x0000002db4b47221 */ /* 0x000fe20000010000 */
[----:B------:R-:W-:Y:S06]  /*8cf0*/  @P0 BRA `(.L_x_6242) ;  /* 0xffffffc800840947 */ /* 0x000fec000383ffff */
.L_x_6238:
        /* <DEDUP_REMOVED lines=134> */
.L_x_6243:
[----:B------:R-:W-:Y:S01]  /*9560*/  S2UR UR8, SR_CTAID.Z ;  /* 0x00000000000879c3 */ /* 0x000fe20000002700 */
[----:B------:R-:W-:Y:S01]  /*9570*/  ULDC UR9, c[0x0][0x270] ;  /* 0x00009c0000097ab9 */ /* 0x000fe20000000800 */
[----:B------:R-:W-:-:S06]  /*9580*/  ULDC UR6, c[0x0][0x2c4] ;  /* 0x0000b10000067ab9 */ /* 0x000fcc0000000800 */
[----:B------:R-:W1:Y:S02]  /*9590*/  S2UR UR7, SR_CTAID.Y ;  /* 0x00000000000779c3 */ /* 0x000e640000002600 */
[----:B-1----:R-:W-:-:S04]  /*95a0*/  UIMAD UR9, UR7, UR9, UR8 ;  /* 0x00000009070972a4 */ /* 0x002fc8000f8e0208 */
[----:B------:R-:W-:Y:S02]  /*95b0*/  UIMAD UR9, UR9, UR6, URZ ;  /* 0x00000006090972a4 */ /* 0x000fe4000f8e023f */
.L_x_6244:
        /* <DEDUP_REMOVED lines=21> */
.L_x_6246:
[----:B------:R-:W-:Y:S05]  /*9710*/  BSYNC B0 ;  /* 0x0000000000007941 */ /* 0x000fea0003800000 */
.L_x_6245:
        /* <DEDUP_REMOVED lines=49> */
.L_x_6247:
        /* <DEDUP_REMOVED lines=13> */
.L_x_7933:


//--------------------- .text._ZN5flash24flash_fwd_splitkv_kernelI23Flash_fwd_kernel_traitsILi64ELi64ELi128ELi4ELb0ELb0EN7cutlass6half_tE19Flash_kernel_traitsILi64ELi64ELi128ELi4ES3_EELb1ELb0ELb0ELb1ELb1ELb0ELb1ELb0EEEvNS_16Flash_fwd_paramsE --------------------------
	.section	.text._ZN5flash24flash_fwd_splitkv_kernelI23Flash_fwd_kernel_traitsILi64ELi64ELi128ELi4ELb0ELb0EN7cutlass6half_tE19Flash_kernel_traitsILi64ELi64ELi128ELi4ES3_EELb1ELb0ELb0ELb1ELb1ELb0ELb1ELb0EEEvNS_16Flash_fwd_paramsE,"ax",@progbits
	.align	128
        .global         _ZN5flash24flash_fwd_splitkv_kernelI23Flash_fwd_kernel_traitsILi64ELi64ELi128ELi4ELb0ELb0EN7cutlass6half_tE19Flash_kernel_traitsILi64ELi64ELi128ELi4ES3_EELb1ELb0ELb0ELb1ELb1ELb0ELb1ELb0EEEvNS_16Flash_fwd_paramsE
        .type           _ZN5flash24flash_fwd_splitkv_kernelI23Flash_fwd_kernel_traitsILi64ELi64ELi128ELi4ELb0ELb0EN7cutlass6half_tE19Flash_kernel_traitsILi64ELi64ELi128ELi4ES3_EELb1ELb0ELb0ELb1ELb1ELb0ELb1ELb0EEEvNS_16Flash_fwd_paramsE,@function
        .size           _ZN5flash24flash_fwd_splitkv_kernelI23Flash_fwd_kernel_traitsILi64ELi64ELi128ELi4ELb0ELb0EN7cutlass6half_tE19Flash_kernel_traitsILi64ELi64ELi128ELi4ES3_EELb1ELb0ELb0ELb1ELb1ELb0ELb1ELb0EEEvNS_16Flash_fwd_paramsE,(.L_x_7934 - _ZN5flash24flash_fwd_splitkv_kernelI23Flash_fwd_kernel_traitsILi64ELi64ELi128ELi4ELb0ELb0EN7cutlass6half_tE19Flash_kernel_traitsILi64ELi64ELi128ELi4ES3_EELb1ELb0ELb0ELb1ELb1ELb0ELb1ELb0EEEvNS_16Flash_fwd_paramsE)
        .other          _ZN5flash24flash_fwd_splitkv_kernelI23Flash_fwd_kernel_traitsILi64ELi64ELi128ELi4ELb0ELb0EN7cutlass6half_tE19Flash_kernel_traitsILi64ELi64ELi128ELi4ES3_EELb1ELb0ELb0ELb1ELb1ELb0ELb1ELb0EEEvNS_16Flash_fwd_paramsE,@"STO_CUDA_ENTRY STV_DEFAULT"
_ZN5flash24flash_fwd_splitkv_kernelI23Flash_fwd_kernel_traitsILi64ELi64ELi128ELi4ELb0ELb0EN7cutlass6half_tE19Flash_kernel_traitsILi64ELi64ELi128ELi4ES3_EELb1ELb0ELb0ELb1ELb1ELb0ELb1ELb0EEEvNS_16Flash_fwd_paramsE:
.text._ZN5flash24flash_fwd_splitkv_kernelI23Flash_fwd_kernel_traitsILi64ELi64ELi128ELi4ELb0ELb0EN7cutlass6half_tE19Flash_kernel_traitsILi64ELi64ELi128ELi4ES3_EELb1ELb0ELb0ELb1ELb1ELb0ELb1ELb0EEEvNS_16Flash_fwd_paramsE:
[----:B------:R-:W-:Y:S08]  /*0000*/  LDC R1, c[0x0][0x28] ;  /* 0x00000a00ff017b82 */ /* 0x000ff00000000800 */
[----:B------:R-:W1:Y:S01]  /*0010*/  LDC R0, c[0x0][0x270] ;  /* 0x00009c00ff007b82 */ /* 0x000e620000000800 */
[----:B------:R-:W-:-:S07]  /*0020*/  ULDC.64 UR18, c[0x0][0x208] ;  /* 0x0000820000127ab9 */ /* 0x000fce0000000a00 */
[----:B------:R-:W2:Y:S08]  /*0030*/  S2UR UR4, SR_CTAID.Z ;  /* 0x00000000000479c3 */ /* 0x000eb00000002700 */
[----:B------:R-:W3:Y:S08]  /*0040*/  LDC.64 R2, c[0x0][0x308] ;  /* 0x0000c200ff027b82 */ /* 0x000ef00000000a00 */
[----:B------:R-:W4:Y:S01]  /*0050*/  LDC.64 R4, c[0x0][0x300] ;  /* 0x0000c000ff047b82 */ /* 0x000f220000000a00 */
[----:B-1----:R-:W1:Y:S01]  /*0060*/  I2F.U32.RP R6, R0 ;  /* 0x0000000000067306 */ /* 0x002e620000209000 */
[----:B------:R-:W-:Y:S01]  /*0070*/  ISETP.NE.U32.AND P2, PT, R0, RZ, PT ;  /* 0x000000ff0000720c */ /* 0x000fe20003f45070 */
[----:B------:R-:W2:Y:S01]  /*0080*/  S2R R10, SR_CTAID.X ;  /* 0x00000000000a7919 */ /* 0x000ea20000002500 */
[----:B------:R-:W-:Y:S01]  /*0090*/  IMAD.MOV.U32 R19, RZ, RZ, RZ ;  /* 0x000000ffff137224 */ /* 0x000fe200078e00ff */
[----:B------:R-:W-:-:S04]  /*00a0*/  ULDC UR17, c[0x0][0x2c4] ;  /* 0x0000b10000117ab9 */ /* 0x000fc80000000800 */
[----:B-1----:R-:W1:Y:S01]  /*00b0*/  MUFU.RCP R8, R6 ;  /* 0x0000000600087308 */ /* 0x002e620000001000 */
[----:B---3--:R-:W-:-:S04]  /*00c0*/  ISETP.NE.U32.AND P0, PT, R2, RZ, PT ;  /* 0x000000ff0200720c */ /* 0x008fc80003f05070 */
[----:B------:R-:W-:Y:S02]  /*00d0*/  ISETP.NE.AND.EX P0, PT, R3, RZ, PT, P0 ;  /* 0x000000ff0300720c */ /* 0x000fe40003f05300 */
[----:B----4-:R-:W-:-:S04]  /*00e0*/  ISETP.NE.U32.AND P1, PT, R4, RZ, PT ;  /* 0x000000ff0400720c */ /* 0x010fc80003f25070 */
[----:B------:R-:W-:Y:S01]  /*00f0*/  ISETP.NE.AND.EX P1, PT, R5, RZ, PT, P1 ;  /* 0x000000ff0500720c */ /* 0x000fe20003f25310 */
[----:B-1----:R-:W-:-:S06]  /*0100*/  VIADD R8, R8, 0xffffffe ;  /* 0x0ffffffe08087836 */ /* 0x002fcc0000000000 */
[----:B------:R-:W1:Y:S01]  /*0110*/  @P0 LDC.64 R2, c[0x0][0x308] ;  /* 0x0000c200ff020b82 */ /* 0x000e620000000a00 */
[----:B------:R-:W3:Y:S07]  /*0120*/  F2I.FTZ.U32.TRUNC.NTZ R9, R8 ;  /* 0x0000000800097305 */ /* 0x000eee000021f000 */
[----:B------:R-:W4:Y:S01]  /*0130*/  @P1 LDC.64 R4, c[0x0][0x300] ;  /* 0x0000c000ff041b82 */ /* 0x000f220000000a00 */
[----:B---3--:R-:W-:Y:S01]  /*0140*/  IMAD.MOV R7, RZ, RZ, -R9 ;  /* 0x000000ffff077224 */ /* 0x008fe200078e0a09 */
[----:B------:R-:W-:-:S03]  /*0150*/  MOV R8, RZ ;  /* 0x000000ff00087202 */ /* 0x000fc60000000f00 */
[----:B------:R-:W-:-:S04]  /*0160*/  IMAD R7, R7, R0, RZ ;  /* 0x0000000007077224 */ /* 0x000fc800078e02ff */
[----:B------:R-:W-:-:S06]  /*0170*/  IMAD.HI.U32 R7, R9, R7, R8 ;  /* 0x0000000709077227 */ /* 0x000fcc00078e0008 */
[----:B--2---:R-:W-:-:S04]  /*0180*/  IMAD.HI.U32 R171, R7, UR4, RZ ;  /* 0x0000000407ab7c27 */ /* 0x004fc8000f8e00ff */
        /* <DEDUP_REMOVED lines=8> */
[----:B-1----:R-:W-:Y:S01]  /*0210*/  @P0 IMAD.WIDE R2, R171, 0x4, R2 ;  /* 0x00000004ab020825 */ /* 0x002fe200078e0202 */
[----:B------:R-:W-:-:S03]  /*0220*/  SHF.L.U32 R124, R10, 0x6, RZ ;  /* 0x000000060a7c7819 */ /* 0x000fc600000006ff */
[----:B----4-:R-:W-:Y:S01]  /*0230*/  @P1 IMAD.WIDE R4, R171, 0x4, R4 ;  /* 0x00000004ab041825 */ /* 0x010fe200078e0204 */
        /* <DEDUP_REMOVED lines=10> */
[----:B-1----:R-:W1:Y:S01]  /*02e0*/  LDC R2, c[0x0][0x2c8] ;  /* 0x0000b200ff027b82 */ /* 0x002e620000000800 */
[----:B--2---:R-:W-:-:S04]  /*02f0*/  IABS R8, R6 ;  /* 0x0000000600087213 */ /* 0x004fc80000000000 */
[----:B------:R-:W2:Y:S01]  /*0300*/  I2F.RP R7, R8 ;  /* 0x0000000800077306 */ /* 0x000ea20000209400 */
[----:B-1----:R-:W-:-:S05]  /*0310*/  VIADD R2, R2, 0x7f ;  /* 0x0000007f02027836 */ /* 0x002fca0000000000 */
[----:B------:R-:W-:-:S04]  /*0320*/  SHF.R.S32.HI R13, RZ, 0x1f, R2 ;  /* 0x0000001fff0d7819 */ /* 0x000fc80000011402 */
[----:B------:R-:W-:Y:S01]  /*0330*/  LEA.HI R13, R13, R2, RZ, 0x7 ;  /* 0x000000020d0d7211 */ /* 0x000fe200078f38ff */
[----:B--2---:R-:W1:Y:S01]  /*0340*/  MUFU.RCP R4, R7 ;  /* 0x0000000700047308 */ /* 0x004e620000001000 */
[-C--:B------:R-:W-:Y:S02]  /*0350*/  IABS R2, R6.reuse ;  /* 0x0000000600027213 */ /* 0x080fe40000000000 */
[----:B------:R-:W-:-:S03]  /*0360*/  LEA.HI.SX32 R13, R13, R6, 0x19 ;  /* 0x000000060d0d7211 */ /* 0x000fc600078fcaff */
[----:B------:R-:W-:Y:S02]  /*0370*/  IMAD.MOV R2, RZ, RZ, -R2 ;  /* 0x000000ffff027224 */ /* 0x000fe400078e0a02 */
        /* <DEDUP_REMOVED lines=12> */
[----:B------:R-:W2:Y:S03]  /*0440*/  @!P0 LDC.64 R2, c[0x0][0x2c8] ;  /* 0x0000b200ff028b82 */ /* 0x000ea60000000a00 */
[----:B------:R-:W-:Y:S02]  /*0450*/  ISETP.GT.U32.AND P2, PT, R8, R9, PT ;  /* 0x000000090800720c */ /* 0x000fe40003f44070 */
[----:B-1----:R-:W-:Y:S02]  /*0460*/  @!P0 ISETP.NE.U32.AND P1, PT, R4, RZ, PT ;  /* 0x000000ff0400820c */ /* 0x002fe40003f25070 */
[----:B------:R-:W1:Y:S09]  /*0470*/  S2R R4, SR_CTAID.Y ;  /* 0x0000000000047919 */ /* 0x000e720000002600 */
[----:B------:R-:W-:Y:S01]  /*0480*/  @!P2 IMAD.IADD R9, R9, 0x1, -R8 ;  /* 0x000000010909a824 */ /* 0x000fe200078e0a08 */
[----:B------:R-:W-:Y:S01]  /*0490*/  @!P0 ISETP.NE.AND.EX P1, PT, R5, RZ, PT, P1 ;  /* 0x000000ff0500820c */ /* 0x000fe20003f25310 */
[----:B------:R-:W-:-:S03]  /*04a0*/  @!P2 VIADD R7, R7, 0x1 ;  /* 0x000000010707a836 */ /* 0x000fc60000000000 */
[----:B------:R-:W-:Y:S02]  /*04b0*/  ISETP.GE.U32.AND P3, PT, R9, R8, PT ;  /* 0x000000080900720c */ /* 0x000fe40003f66070 */
[----:B--2---:R-:W-:Y:S02]  /*04c0*/  @!P0 SEL R3, R3, RZ, P1 ;  /* 0x000000ff03038207 */ /* 0x004fe40000800000 */
        /* <DEDUP_REMOVED lines=12> */
[----:B------:R-:W-:-:S03]  /*0590*/  SHF.R.S32.HI R5, RZ, 0x1f, R2 ;  /* 0x0000001fff057819 */ /* 0x000fc60000011402 */
[----:B-1----:R-:W-:Y:S01]  /*05a0*/  IMAD R163, R7, R4, RZ ;  /* 0x0000000407a37224 */ /* 0x002fe200078e02ff */
[----:B------:R-:W-:Y:S02]  /*05b0*/  LEA.HI R5, R5, R2, RZ, 0x7 ;  /* 0x0000000205057211 */ /* 0x000fe400078f38ff */
[----:B------:R-:W-:Y:S02]  /*05c0*/  SHF.R.S32.HI R2, RZ, 0x7, R3 ;  /* 0x00000007ff027819 */ /* 0x000fe40000011403 */
[----:B------:R-:W-:Y:S02]  /*05d0*/  SHF.R.S32.HI R5, RZ, 0x7, R5 ;  /* 0x00000007ff057819 */ /* 0x000fe40000011405 */
[----:B------:R-:W-:-:S04]  /*05e0*/  VIADDMNMX R2, R163, R7, R2, PT ;  /* 0x00000007a3027246 */ /* 0x000fc80003800102 */
[----:B------:R-:W-:-:S04]  /*05f0*/  VIMNMX R6, R2, R5, PT ;  /* 0x0000000502067248 */ /* 0x000fc80003fe0100 */
[----:B------:R-:W-:-:S13]  /*0600*/  ISETP.GE.AND P0, PT, R163, R6, PT ;  /* 0x00000006a300720c */ /* 0x000fda0003f06270 */
[----:B---3--:R-:W-:Y:S05]  /*0610*/  @!P0 BRA `(.L_x_6248) ;  /* 0x0000000400108947 */ /* 0x008fea0003800000 */
[----:B------:R-:W1:Y:S01]  /*0620*/  LDC R3, c[0x0][0x2c0] ;  /* 0x0000b000ff037b82 */ /* 0x000e620000000800 */
[----:B------:R-:W-:Y:S01]  /*0630*/  SHF.R.S32.HI R2, RZ, 0x1f, R123 ;  /* 0x0000001fff027819 */ /* 0x000fe2000001147b */
[----:B------:R-:W-:Y:S01]  /*0640*/  ULDC UR4, c[0x0][0x2dc] ;  /* 0x0000b70000047ab9 */ /* 0x000fe20000000800 */
[----:B------:R-:W-:Y:S02]  /*0650*/  LOP3.LUT P6, RZ, R123, 0xf, RZ, 0xc0, !PT ;  /* 0x0000000f7bff7812 */ /* 0x000fe400078cc0ff */
[----:B------:R-:W-:Y:S02]  /*0660*/  LEA.HI R2, R2, R123, RZ, 0x4 ;  /* 0x0000007b02027211 */ /* 0x000fe400078f20ff */
[----:B------:R-:W-:Y:S02]  /*0670*/  IADD3 R7, -R124, UR17, RZ ;  /* 0x000000117c077c10 */ /* 0x000fe4000fffe1ff */
[----:B------:R-:W-:-:S05]  /*0680*/  LOP3.LUT R6, R2, 0x3ffffff0, RZ, 0xc0, !PT ;  /* 0x3ffffff002067812 */ /* 0x000fca00078ec0ff */
[----:B------:R-:W-:-:S04]  /*0690*/  IMAD.IADD R6, R123, 0x1, -R6 ;  /* 0x000000017b067824 */ /* 0x000fc800078e0a06 */
[----:B------:R-:W-:-:S05]  /*06a0*/  IMAD.SHL.U32 R8, R6, 0x4, RZ ;  /* 0x0000000406087824 */ /* 0x000fca00078e00ff */
[----:B------:R-:W-:Y:S01]  /*06b0*/  SHF.R.S32.HI R9, RZ, 0x1f, R8 ;  /* 0x0000001fff097819 */ /* 0x000fe20000011408 */
[----:B-1----:R-:W-:-:S04]  /*06c0*/  IMAD R3, R4, R3, R171 ;  /* 0x0000000304037224 */ /* 0x002fc800078e02ab */
[----:B------:R-:W-:Y:S01]  /*06d0*/  IMAD R3, R3, R0, R11 ;  /* 0x0000000003037224 */ /* 0x000fe200078e020b */
[----:B------:R-:W-:-:S03]  /*06e0*/  SHF.R.S32.HI R0, RZ, 0x4, R2 ;  /* 0x00000004ff007819 */ /* 0x000fc60000011402 */
[----:B------:R-:W-:Y:S01]  /*06f0*/  IMAD R3, R3, UR17, R124 ;  /* 0x0000001103037c24 */ /* 0x000fe2000f8e027c */
[C---:B------:R-:W-:Y:S01]  /*0700*/  ISETP.GE.OR P5, PT, R0.reuse, R7, P6 ;  /* 0x000000070000720c */ /* 0x040fe200037a6670 */
[----:B------:R-:W-:-:S04]  /*0710*/  IMAD.WIDE R8, R0, 0x40, R8 ;  /* 0x0000004000087825 */ /* 0x000fc800078e0208 */
[----:B------:R-:W-:Y:S01]  /*0720*/  IMAD R5, R3, UR4, RZ ;  /* 0x0000000403057c24 */ /* 0x000fe2000f8e02ff */
[----:B------:R-:W-:Y:S01]  /*0730*/  ULDC.64 UR4, c[0x0][0x288] ;  /* 0x0000a20000047ab9 */ /* 0x000fe20000000a00 */
[C---:B------:R-:W-:Y:S02]  /*0740*/  VIADD R6, R0.reuse, 0x8 ;  /* 0x0000000800067836 */ /* 0x040fe40000000000 */
[C---:B------:R-:W-:Y:S01]  /*0750*/  VIADD R4, R0.reuse, 0x10 ;  /* 0x0000001000047836 */ /* 0x040fe20000000000 */
[C---:B------:R-:W-:Y:S01]  /*0760*/  IADD3 R2, P0, R5.reuse, R8, RZ ;  /* 0x0000000805027210 */ /* 0x040fe20007f1e0ff */
[----:B------:R-:W-:Y:S01]  /*0770*/  VIADD R10, R0, 0x18 ;  /* 0x00000018000a7836 */ /* 0x000fe20000000000 */
[----:B------:R-:W-:Y:S01]  /*0780*/  ISETP.GE.OR P4, PT, R6, R7, P6 ;  /* 0x000000070600720c */ /* 0x000fe20003786670 */
[----:B------:R-:W-:Y:S01]  /*0790*/  @!P5 IMAD.MOV.U32 R11, RZ, RZ, -0x800000 ;  /* 0xff800000ff0bd424 */ /* 0x000fe200078e00ff */
[----:B------:R-:W-:Y:S01]  /*07a0*/  LEA.HI.X.SX32 R5, R5, R9, 0x1, P0 ;  /* 0x0000000905057211 */ /* 0x000fe200000f0eff */
[----:B------:R-:W-:Y:S01]  /*07b0*/  VIADD R6, R0, 0x20 ;  /* 0x0000002000067836 */ /* 0x000fe20000000000 */
[----:B------:R-:W-:-:S02]  /*07c0*/  LEA R12, P0, R2, UR4, 0x2 ;  /* 0x00000004020c7c11 */ /* 0x000fc4000f8010ff */
[-C--:B------:R-:W-:Y:S01]  /*07d0*/  ISETP.GE.OR P3, PT, R4, R7.reuse, P6 ;  /* 0x000000070400720c */ /* 0x080fe20003766670 */
[----:B------:R-:W-:Y:S01]  /*07e0*/  VIADD R4, R0, 0x28 ;  /* 0x0000002800047836 */ /* 0x000fe20000000000 */
[----:B------:R-:W-:Y:S01]  /*07f0*/  LEA.HI.X R13, R2, UR5, R5, 0x2, P0 ;  /* 0x00000005020d7c11 */ /* 0x000fe200080f1405 */
[----:B------:R-:W-:Y:S01]  /*0800*/  ULDC.64 UR4, c[0x0][0x2b8] ;  /* 0x0000ae0000047ab9 */ /* 0x000fe20000000a00 */
[----:B------:R-:W-:Y:S02]  /*0810*/  SHF.R.S32.HI R5, RZ, 0x1f, R3 ;  /* 0x0000001fff057819 */ /* 0x000fe40000011403 */
[----:B------:R-:W-:Y:S01]  /*0820*/  IADD3 R3, P0, R3, R0, RZ ;  /* 0x0000000003037210 */ /* 0x000fe20007f1e0ff */
[----:B------:R1:W-:Y:S01]  /*0830*/  STG.E.128 desc[UR18][R12.64], RZ ;  /* 0x000000ff0c007986 */ /* 0x0003e2000c101d12 */
[----:B------:R-:W-:Y:S01]  /*0840*/  ISETP.GE.OR P2, PT, R10, R7, P6 ;  /* 0x000000070a00720c */ /* 0x000fe20003746670 */
[----:B------:R-:W-:Y:S01]  /*0850*/  @!P4 IMAD.MOV.U32 R15, RZ, RZ, -0x800000 ;  /* 0xff800000ff0fc424 */ /* 0x000fe200078e00ff */
[----:B------:R-:W-:Y:S01]  /*0860*/  LEA.HI.X.SX32 R2, R0, R5, 0x1, P0 ;  /* 0x0000000500027211 */ /* 0x000fe200000f0eff */
[----:B------:R1:W-:Y:S01]  /*0870*/  STG.E.128 desc[UR18][R12.64+0x800], RZ ;  /* 0x000800ff0c007986 */ /* 0x0003e2000c101d12 */
[----:B------:R-:W-:-:S02]  /*0880*/  LEA R8, P0, R3, UR4, 0x2 ;  /* 0x0000000403087c11 */ /* 0x000fc4000f8010ff */
[-C--:B------:R-:W-:Y:S01]  /*0890*/  ISETP.GE.OR P1, PT, R6, R7.reuse, P6 ;  /* 0x000000070600720c */ /* 0x080fe20003726670 */
[----:B------:R1:W-:Y:S01]  /*08a0*/  STG.E.128 desc[UR18][R12.64+0x1000], RZ ;  /* 0x001000ff0c007986 */ /* 0x0003e2000c101d12 */
[----:B------:R-:W-:Y:S01]  /*08b0*/  LEA.HI.X R9, R3, UR5, R2, 0x2, P0 ;  /* 0x0000000503097c11 */ /* 0x000fe200080f1402 */
[----:B------:R-:W-:Y:S01]  /*08c0*/  VIADD R2, R0, 0x30 ;  /* 0x0000003000027836 */ /* 0x000fe20000000000 */
[----:B------:R-:W-:Y:S01]  /*08d0*/  ISETP.GE.OR P0, PT, R4, R7, P6 ;  /* 0x000000070400720c */ /* 0x000fe20003706670 */
[----:B------:R1:W-:Y:S01]  /*08e0*/  STG.E.128 desc[UR18][R12.64+0x1800], RZ ;  /* 0x001800ff0c007986 */ /* 0x0003e2000c101d12 */
[----:B------:R-:W-:Y:S02]  /*08f0*/  VIADD R0, R0, 0x38 ;  /* 0x0000003800007836 */ /* 0x000fe40000000000 */
[----:B------:R-:W-:Y:S01]  /*0900*/  @!P3 IMAD.MOV.U32 R6, RZ, RZ, -0x800000 ;  /* 0xff800000ff06b424 */ /* 0x000fe200078e00ff */
[----:B------:R1:W-:Y:S01]  /*0910*/  STG.E.128 desc[UR18][R12.64+0x2000], RZ ;  /* 0x002000ff0c007986 */ /* 0x0003e2000c101d12 */
[----:B------:R-:W-:-:S03]  /*0920*/  @!P2 IMAD.MOV.U32 R5, RZ, RZ, -0x800000 ;  /* 0xff800000ff05a424 */ /* 0x000fc600078e00ff */
[----:B------:R1:W-:Y:S01]  /*0930*/  STG.E.128 desc[UR18][R12.64+0x2800], RZ ;  /* 0x002800ff0c007986 */ /* 0x0003e2000c101d12 */
[----:B------:R-:W-:-:S03]  /*0940*/  @!P1 IMAD.MOV.U32 R4, RZ, RZ, -0x800000 ;  /* 0xff800000ff049424 */ /* 0x000fc600078e00ff */
[----:B------:R1:W-:Y:S01]  /*0950*/  STG.E.128 desc[UR18][R12.64+0x3000], RZ ;  /* 0x003000ff0c007986 */ /* 0x0003e2000c101d12 */
[----:B------:R-:W-:-:S03]  /*0960*/  @!P0 IMAD.MOV.U32 R3, RZ, RZ, -0x800000 ;  /* 0xff800000ff038424 */ /* 0x000fc600078e00ff */
[----:B------:R1:W-:Y:S04]  /*0970*/  STG.E.128 desc[UR18][R12.64+0x3800], RZ ;  /* 0x003800ff0c007986 */ /* 0x0003e8000c101d12 */
[----:B------:R1:W-:Y:S01]  /*0980*/  @!P5 STG.E desc[UR18][R8.64], R11 ;  /* 0x0000000b0800d986 */ /* 0x0003e2000c101912 */
[-C--:B------:R-:W-:Y:S02]  /*0990*/  ISETP.GE.OR P5, PT, R2, R7.reuse, P6 ;  /* 0x000000070200720c */ /* 0x080fe400037a6670 */
[----:B------:R-:W-:Y:S01]  /*09a0*/  ISETP.GE.OR P6, PT, R0, R7, P6 ;  /* 0x000000070000720c */ /* 0x000fe200037c6670 */
[----:B------:R1:W-:Y:S04]  /*09b0*/  @!P4 STG.E desc[UR18][R8.64+0x20], R15 ;  /* 0x0000200f0800c986 */ /* 0x0003e8000c101912 */
[----:B------:R1:W-:Y:S04]  /*09c0*/  @!P3 STG.E desc[UR18][R8.64+0x40], R6 ;  /* 0x000040060800b986 */ /* 0x0003e8000c101912 */
[----:B------:R1:W-:Y:S02]  /*09d0*/  @!P2 STG.E desc[UR18][R8.64+0x60], R5 ;  /* 0x000060050800a986 */ /* 0x0003e4000c101912 */
[----:B------:R-:W-:-:S02]  /*09e0*/  @!P5 IMAD.MOV.U32 R2, RZ, RZ, -0x800000 ;  /* 0xff800000ff02d424 */ /* 0x000fc400078e00ff */
[----:B------:R1:W-:Y:S04]  /*09f0*/  @!P1 STG.E desc[UR18][R8.64+0x80], R4 ;  /* 0x0000800408009986 */ /* 0x0003e8000c101912 */
[----:B------:R1:W-:Y:S04]  /*0a00*/  @!P0 STG.E desc[UR18][R8.64+0xa0], R3 ;  /* 0x0000a00308008986 */ /* 0x0003e8000c101912 */
[----:B------:R1:W-:Y:S01]  /*0a10*/  @!P5 STG.E desc[UR18][R8.64+0xc0], R2 ;  /* 0x0000c0020800d986 */ /* 0x0003e2000c101912 */
[----:B------:R-:W-:Y:S05]  /*0a20*/  @P6 EXIT ;  /* 0x000000000000694d */ /* 0x000fea0003800000 */
[----:B-1----:R-:W-:-:S05]  /*0a30*/  MOV R3, 0xff800000 ;  /* 0xff80000000037802 */ /* 0x002fca0000000f00 */
[----:B------:R-:W-:Y:S01]  /*0a40*/  STG.E desc[UR18][R8.64+0xe0], R3 ;  /* 0x0000e00308007986 */ /* 0x000fe2000c101912 */
[----:B------:R-:W-:Y:S05]  /*0a50*/  EXIT ;  /* 0x000000000000794d */ /* 0x000fea0003800000 */
.L_x_6248:
        /* <DEDUP_REMOVED lines=22> */
.L_x_6249:
[----:B------:R-:W-:Y:S05]  /*0bc0*/  @P6 BRA `(.L_x_6250) ;  /* 0x00000004003c6947 */ /* 0x000fea0003800000 */
[----:B------:R-:W2:Y:S01]  /*0bd0*/  LDC R0, c[0x0][0x380] ;  /* 0x0000e000ff007b82 */ /* 0x000ea20000000800 */
[----:B------:R-:W-:Y:S01]  /*0be0*/  LEA R7, R6, 0xffffff80, 0x7 ;  /* 0xffffff8006077811 */ /* 0x000fe200078e38ff */
[----:B------:R-:W-:Y:S01]  /*0bf0*/  ULDC.64 UR8, c[0x0][0x230] ;  /* 0x00008c0000087ab9 */ /* 0x000fe20000000a00 */
[----:B------:R-:W-:Y:S01]  /*0c00*/  ULDC.64 UR6, c[0x0][0x248] ;  /* 0x0000920000067ab9 */ /* 0x000fe20000000a00 */
[----:B------:R-:W-:Y:S01]  /*0c10*/  ULDC.64 UR10, c[0x0][0x260] ;  /* 0x00009800000a7ab9 */ /* 0x000fe20000000a00 */
[----:B-1----:R-:W-:Y:S01]  /*0c20*/  IABS R2, R7 ;  /* 0x0000000700027213 */ /* 0x002fe20000000000 */
[----:B------:R-:W-:Y:S01]  /*0c30*/  ULDC.64 UR4, c[0x0][0x238] ;  /* 0x00008e0000047ab9 */ /* 0x000fe20000000a00 */
[----:B--2---:R-:W-:-:S04]  /*0c40*/  IABS R4, R0 ;  /* 0x0000000000047213 */ /* 0x004fc80000000000 */
        /* <DEDUP_REMOVED lines=13> */
[----:B------:R-:W-:Y:S02]  /*0d20*/  ISETP.GE.AND P0, PT, R2, RZ, PT ;  /* 0x000000ff0200720c */ /* 0x000fe40003f06270 */
[----:B------:R-:W1:Y:S09]  /*0d30*/  LDC R2, c[0x0][0x278] ;  /* 0x00009e00ff027b82 */ /* 0x000e720000000800 */
[----:B------:R-:W-:Y:S01]  /*0d40*/  @!P1 IADD3 R3, R3, -R4, RZ ;  /* 0x8000000403039210 */ /* 0x000fe20007ffe0ff */
[----:B------:R-:W-:Y:S01]  /*0d50*/  @!P1 VIADD R5, R5, 0x1 ;  /* 0x0000000105059836 */ /* 0x000fe20000000000 */
[----:B------:R-:W-:-:S02]  /*0d60*/  ISETP.NE.AND P1, PT, R0, RZ, PT ;  /* 0x000000ff0000720c */ /* 0x000fc40003f25270 */
[----:B------:R-:W-:-:S13]  /*0d70*/  ISETP.GE.U32.AND P2, PT, R3, R4, PT ;  /* 0x000000040300720c */ /* 0x000fda0003f46070 */
[----:B------:R-:W-:-:S05]  /*0d80*/  @P2 IADD3 R5, R5, 0x1, RZ ;  /* 0x0000000105052810 */ /* 0x000fca0007ffe0ff */
[----:B------:R-:W-:Y:S01]  /*0d90*/  @!P0 IMAD.MOV R5, RZ, RZ, -R5 ;  /* 0x000000ffff058224 */ /* 0x000fe200078e0a05 */
[----:B------:R-:W-:-:S05]  /*0da0*/  @!P1 LOP3.LUT R5, RZ, R0, RZ, 0x33, !PT ;  /* 0x00000000ff059212 */ /* 0x000fca00078e33ff */
[----:B------:R-:W-:-:S05]  /*0db0*/  IMAD.WIDE R16, R5, 0x4, R172 ;  /* 0x0000000405107825 */ /* 0x000fca00078e02ac */
[----:B------:R-:W2:Y:S01]  /*0dc0*/  LDG.E R14, desc[UR18][R16.64] ;  /* 0x00000012100e7981 */ /* 0x000ea2000c1e1900 */
[----:B-1----:R-:W-:Y:S02]  /*0dd0*/  IABS R3, R2 ;  /* 0x0000000200037213 */ /* 0x002fe40000000000 */
[----:B------:R-:W-:Y:S02]  /*0de0*/  IADD3 R5, -R5, RZ, RZ ;  /* 0x000000ff05057210 */ /* 0x000fe40007ffe1ff */
[----:B------:R-:W1:Y:S03]  /*0df0*/  I2F.RP R15, R3 ;  /* 0x00000003000f7306 */ /* 0x000e660000209400 */
[----:B------:R-:W-:-:S05]  /*0e00*/  IMAD R7, R0, R5, R7 ;  /* 0x0000000500077224 */ /* 0x000fca00078e0207 */
[----:B------:R-:W-:Y:S01]  /*0e10*/  SHF.R.S32.HI R0, RZ, 0x1f, R7 ;  /* 0x0000001fff007819 */ /* 0x000fe20000011407 */
[----:B-1---5:R-:W1:Y:S02]  /*0e20*/  MUFU.RCP R12, R15 ;  /* 0x0000000f000c7308 */ /* 0x022e640000001000 */
        /* <DEDUP_REMOVED lines=14> */
[----:B------:R-:W-:Y:S01]  /*0f10*/  ISETP.GE.U32.AND P1, PT, R8, R3, PT ;  /* 0x000000030800720c */ /* 0x000fe20003f26070 */
[----:B------:R-:W-:Y:S01]  /*0f20*/  IMAD R8, R0, UR6, RZ ;  /* 0x0000000600087c24 */ /* 0x000fe2000f8e02ff */
[----:B------:R-:W-:-:S04]  /*0f30*/  LOP3.LUT R3, R11, R2, RZ, 0x3c, !PT ;  /* 0x000000020b037212 */ /* 0x000fc800078e3cff */
[----:B------:R-:W-:-:S07]  /*0f40*/  ISETP.GE.AND P0, PT, R3, RZ, PT ;  /* 0x000000ff0300720c */ /* 0x000fce0003f06270 */
[----:B------:R-:W-:Y:S02]  /*0f50*/  @P1 IADD3 R4, R4, 0x1, RZ ;  /* 0x0000000104041810 */ /* 0x000fe40007ffe0ff */
[----:B------:R-:W-:-:S04]  /*0f60*/  ISETP.NE.AND P1, PT, R2, RZ, PT ;  /* 0x000000ff0200720c */ /* 0x000fc80003f25270 */
[----:B------:R-:W-:-:S09]  /*0f70*/  @!P0 IMAD.MOV R4, RZ, RZ, -R4 ;  /* 0x000000ffff048224 */ /* 0x000fd200078e0a04 */
[----:B------:R-:W-:-:S04]  /*0f80*/  @!P1 LOP3.LUT R4, RZ, R2, RZ, 0x33, !PT ;  /* 0x00000002ff049212 */ /* 0x000fc800078e33ff */
[----:B------:R-:W-:Y:S02]  /*0f90*/  SHF.R.S32.HI R9, RZ, 0x1f, R4 ;  /* 0x0000001fff097819 */ /* 0x000fe40000011404 */
[----:B--2---:R-:W-:Y:S01]  /*0fa0*/  SHF.R.S32.HI R13, RZ, 0x1f, R14 ;  /* 0x0000001fff0d7819 */ /* 0x004fe2000001140e */
        /* <DEDUP_REMOVED lines=8> */
[----:B------:R-:W-:-:S04]  /*1030*/  IMAD.WIDE.U32 R16, R7, UR6, R16 ;  /* 0x0000000607107c25 */ /* 0x000fc8000f8e0010 */
        /* <DEDUP_REMOVED lines=8> */
.L_x_6250:
[----:B------:R-:W1:Y:S01]  /*10c0*/  LDC R14, c[0x0][0x278] ;  /* 0x00009e00ff0e7b82 */ /* 0x000e620000000800 */
[----:B------:R-:W-:Y:S01]  /*10d0*/  SHF.R.S32.HI R13, RZ, 0x1f, R19 ;  /* 0x0000001fff0d7819 */ /* 0x000fe20000011413 */
[----:B------:R-:W-:Y:S01]  /*10e0*/  ULDC.64 UR6, c[0x0][0x248] ;  /* 0x0000920000067ab9 */ /* 0x000fe20000000a00 */
[----:B------:R-:W-:-:S05]  /*10f0*/  ULDC.64 UR8, c[0x0][0x230] ;  /* 0x00008c0000087ab9 */ /* 0x000fca0000000a00 */
[----:B------:R-:W2:Y:S01]  /*1100*/  LDC.64 R8, c[0x0][0x250] ;  /* 0x00009400ff087b82 */ /* 0x000ea20000000a00 */
[----:B-1----:R-:W-:-:S04]  /*1110*/  IABS R3, R14 ;  /* 0x0000000e00037213 */ /* 0x002fc80000000000 */
[----:B------:R-:W1:Y:S01]  /*1120*/  I2F.RP R7, R3 ;  /* 0x0000000300077306 */ /* 0x000e620000209400 */
[----:B--2---:R-:W-:-:S04]  /*1130*/  IMAD R16, R13, R8, RZ ;  /* 0x000000080d107224 */ /* 0x004fc800078e02ff */
[----:B------:R-:W-:-:S03]  /*1140*/  IMAD R9, R19, R9, R16 ;  /* 0x0000000913097224 */ /* 0x000fc600078e0210 */
[----:B-1----:R-:W1:Y:S02]  /*1150*/  MUFU.RCP R4, R7 ;  /* 0x0000000700047308 */ /* 0x002e640000001000 */
[----:B-1----:R-:W-:Y:S02]  /*1160*/  IADD3 R4, R4, 0xffffffe, RZ ;  /* 0x0ffffffe04047810 */ /* 0x002fe40007ffe0ff */
[----:B------:R-:W-:-:S04]  /*1170*/  LEA R7, R6, 0xffffff80, 0x7 ;  /* 0xffffff8006077811 */ /* 0x000fc800078e38ff */
[----:B------:R-:W1:Y:S01]  /*1180*/  F2I.FTZ.U32.TRUNC.NTZ R5, R4 ;  /* 0x0000000400057305 */ /* 0x000e62000021f000 */
[C---:B------:R-:W-:Y:S01]  /*1190*/  IADD3 R20, P1, R19.reuse, R7, RZ ;  /* 0x0000000713147210 */ /* 0x040fe20007f3e0ff */
[----:B------:R-:W-:-:S05]  /*11a0*/  IMAD.WIDE.U32 R18, R19, R8, RZ ;  /* 0x0000000813127225 */ /* 0x000fca00078e00ff */
[----:B------:R-:W-:Y:S02]  /*11b0*/  IADD3 R19, R19, R9, RZ ;  /* 0x0000000913137210 */ /* 0x000fe40007ffe0ff */
[----:B-1----:R-:W-:Y:S01]  /*11c0*/  IADD3 R0, RZ, -R5, RZ ;  /* 0x80000005ff007210 */ /* 0x002fe20007ffe0ff */
[----:B------:R-:W-:-:S04]  /*11d0*/  IMAD.MOV.U32 R4, RZ, RZ, RZ ;  /* 0x000000ffff047224 */ /* 0x000fc800078e00ff */
[----:B------:R-:W-:Y:S01]  /*11e0*/  IMAD R2, R0, R3, RZ ;  /* 0x0000000300027224 */ /* 0x000fe200078e02ff */
[----:B------:R-:W-:-:S03]  /*11f0*/  IABS R0, R11 ;  /* 0x0000000b00007213 */ /* 0x000fc60000000000 */
[----:B------:R-:W-:Y:S01]  /*1200*/  IMAD.HI.U32 R5, R5, R2, R4 ;  /* 0x0000000205057227 */ /* 0x000fe200078e0004 */
[----:B------:R-:W-:-:S05]  /*1210*/  MOV R2, R0 ;  /* 0x0000000000027202 */ /* 0x000fca0000000f00 */
[----:B------:R-:W-:Y:S02]  /*1220*/  IMAD.HI.U32 R15, R5, R2, RZ ;  /* 0x00000002050f7227 */ /* 0x000fe400078e00ff */
[----:B------:R-:W1:Y:S02]  /*1230*/  LDC.64 R4, c[0x0][0x260] ;  /* 0x00009800ff047b82 */ /* 0x000e640000000a00 */
[----:B------:R-:W-:-:S04]  /*1240*/  IMAD.MOV R0, RZ, RZ, -R15 ;  /* 0x000000ffff007224 */ /* 0x000fc800078e0a0f */
[----:B------:R-:W-:Y:S01]  /*1250*/  IMAD R0, R3, R0, R2 ;  /* 0x0000000003007224 */ /* 0x000fe200078e0202 */
[----:B------:R-:W-:-:S04]  /*1260*/  LOP3.LUT R2, R11, R14, RZ, 0x3c, !PT ;  /* 0x0000000e0b027212 */ /* 0x000fc800078e3cff */
[----:B------:R-:W-:-:S13]  /*1270*/  ISETP.GT.U32.AND P0, PT, R3, R0, PT ;  /* 0x000000000300720c */ /* 0x000fda0003f04070 */
[-C--:B------:R-:W-:Y:S02]  /*1280*/  @!P0 IADD3 R0, R0, -R3.reuse, RZ ;  /* 0x8000000300008210 */ /* 0x080fe40007ffe0ff */
[----:B------:R-:W-:Y:S02]  /*1290*/  @!P0 IADD3 R15, R15, 0x1, RZ ;  /* 0x000000010f0f8810 */ /* 0x000fe40007ffe0ff */
[----:B------:R-:W-:Y:S02]  /*12a0*/  ISETP.GE.U32.AND P2, PT, R0, R3, PT ;  /* 0x000000030000720c */ /* 0x000fe40003f46070 */
[----:B------:R-:W-:Y:S02]  /*12b0*/  SHF.R.S32.HI R0, RZ, 0x1f, R7 ;  /* 0x0000001fff007819 */ /* 0x000fe40000011407 */
[----:B------:R-:W-:-:S03]  /*12c0*/  ISETP.NE.AND P0, PT, R14, RZ, PT ;  /* 0x000000ff0e00720c */ /* 0x000fc60003f05270 */
[----:B------:R-:W-:Y:S01]  /*12d0*/  IMAD.X R17, R13, 0x1, R0, P1 ;  /* 0x000000010d117824 */ /* 0x000fe200008e0600 */
[----:B------:R-:W-:Y:S02]  /*12e0*/  ISETP.GE.AND P1, PT, R2, RZ, PT ;  /* 0x000000ff0200720c */ /* 0x000fe40003f26270 */
[----:B------:R-:W2:Y:S01]  /*12f0*/  LDC.64 R2, c[0x0][0x238] ;  /* 0x00008e00ff027b82 */ /* 0x000ea20000000a00 */
[----:B------:R-:W-:Y:S01]  /*1300*/  IMAD R17, R17, UR6, RZ ;  /* 0x0000000611117c24 */ /* 0x000fe2000f8e02ff */
[----:B-----5:R-:W-:Y:S02]  /*1310*/  SHF.R.S32.HI R13, RZ, 0x1f, R12 ;  /* 0x0000001fff0d7819 */ /* 0x020fe4000001140c */
[----:B------:R-:W-:Y:S01]  /*1320*/  @P2 IADD3 R15, R15, 0x1, RZ ;  /* 0x000000010f0f2810 */ /* 0x000fe20007ffe0ff */
[C---:B------:R-:W-:Y:S02]  /*1330*/  IMAD R17, R20.reuse, UR7, R17 ;  /* 0x0000000714117c24 */ /* 0x040fe4000f8e0211 */
[----:B------:R-:W-:-:S04]  /*1340*/  IMAD.WIDE.U32 R20, R20, UR6, RZ ;  /* 0x0000000614147c25 */ /* 0x000fc8000f8e00ff */
[----:B------:R-:W-:Y:S01]  /*1350*/  @!P1 IADD3 R15, -R15, RZ, RZ ;  /* 0x000000ff0f0f9210 */ /* 0x000fe20007ffe1ff */
[----:B------:R-:W-:Y:S01]  /*1360*/  IMAD.IADD R21, R21, 0x1, R17 ;  /* 0x0000000115157824 */ /* 0x000fe200078e0211 */
[----:B------:R-:W-:Y:S01]  /*1370*/  @!P0 LOP3.LUT R15, RZ, R14, RZ, 0x33, !PT ;  /* 0x0000000eff0f8212 */ /* 0x000fe200078e33ff */
[----:B------:R-:W-:Y:S02]  /*1380*/  IMAD R17, R13, UR8, RZ ;  /* 0x000000080d117c24 */ /* 0x000fe4000f8e02ff */
[----:B------:R-:W-:Y:S01]  /*1390*/  IMAD.WIDE.U32 R20, R12, UR8, R20 ;  /* 0x000000080c147c25 */ /* 0x000fe2000f8e0014 */
[----:B------:R-:W-:-:S03]  /*13a0*/  SHF.R.S32.HI R9, RZ, 0x1f, R15 ;  /* 0x0000001fff097819 */ /* 0x000fc6000001140f */
[C---:B------:R-:W-:Y:S02]  /*13b0*/  IMAD R17, R12.reuse, UR9, R17 ;  /* 0x000000090c117c24 */ /* 0x040fe4000f8e0211 */
[----:B-1----:R-:W-:Y:S02]  /*13c0*/  IMAD R8, R9, R4, RZ ;  /* 0x0000000409087224 */ /* 0x002fe400078e02ff */
[-C--:B--2---:R-:W-:Y:S02]  /*13d0*/  IMAD R13, R13, R2.reuse, RZ ;  /* 0x000000020d0d7224 */ /* 0x084fe400078e02ff */
[----:B------:R-:W-:Y:S02]  /*13e0*/  IMAD.IADD R21, R21, 0x1, R17 ;  /* 0x0000000115157824 */ /* 0x000fe400078e0211 */
[C---:B------:R-:W-:Y:S02]  /*13f0*/  IMAD R13, R12.reuse, R3, R13 ;  /* 0x000000030c0d7224 */ /* 0x040fe400078e020d */
[----:B------:R-:W-:-:S04]  /*1400*/  IMAD.WIDE.U32 R2, R12, R2, R18 ;  /* 0x000000020c027225 */ /* 0x000fc800078e0012 */
[----:B------:R-:W-:Y:S01]  /*1410*/  IMAD.WIDE.U32 R20, R15, R4, R20 ;  /* 0x000000040f147225 */ /* 0x000fe200078e0014 */
[----:B------:R-:W-:Y:S02]  /*1420*/  IADD3 R13, R3, R13, RZ ;  /* 0x0000000d030d7210 */ /* 0x000fe40007ffe0ff */
[----:B------:R-:W-:Y:S01]  /*1430*/  MOV R14, R2 ;  /* 0x00000002000e7202 */ /* 0x000fe20000000f00 */
[----:B------:R-:W-:Y:S01]  /*1440*/  IMAD R8, R15, R5, R8 ;  /* 0x000000050f087224 */ /* 0x000fe200078e0208 */
[----:B------:R-:W-:Y:S01]  /*1450*/  MOV R4, R15 ;  /* 0x0000000f00047202 */ /* 0x000fe20000000f00 */
[----:B------:R-:W-:-:S03]  /*1460*/  IMAD.MOV.U32 R12, RZ, RZ, R20 ;  /* 0x000000ffff0c7224 */ /* 0x000fc600078e0014 */
[----:B------:R-:W-:-:S07]  /*1470*/  IADD3 R8, R21, R8, RZ ;  /* 0x0000000815087210 */ /* 0x000fce0007ffe0ff */
.L_x_6251:
[----:B------:R-:W-:Y:S01]  /*1480*/  SHF.R.S32.HI R122, RZ, 0x1f, R123 ;  /* 0x0000001fff7a7819 */ /* 0x000fe2000001147b */
        /* <DEDUP_REMOVED lines=8> */
[----:B------:R-:W-:Y:S01]  /*1510*/  IMAD R9, R9, UR10, RZ ;  /* 0x0000000a09097c24 */ /* 0x000fe2000f8e02ff */
[----:B------:R-:W-:Y:S01]  /*1520*/  SHF.R.S32.HI R2, RZ, 0x4, R5 ;  /* 0x00000004ff027819 */ /* 0x000fe20000011405 */
[----:B------:R-:W-:Y:S01]  /*1530*/  ULDC.64 UR12, c[0x0][0x210] ;  /* 0x00008400000c7ab9 */ /* 0x000fe20000000a00 */
[----:B------:R-:W-:Y:S01]  /*1540*/  SHF.R.S32.HI R22, RZ, 0x3, R3 ;  /* 0x00000003ff167819 */ /* 0x000fe20000011403 */
[----:B------:R-:W-:Y:S01]  /*1550*/  IMAD.IADD R44, R123, 0x1, -R44 ;  /* 0x000000017b2c7824 */ /* 0x000fe200078e0a2c */
[----:B------:R-:W-:Y:S01]  /*1560*/  LEA.HI R21, R5, R2, RZ, 0x1 ;  /* 0x0000000205157211 */ /* 0x000fe200078f08ff */
[----:B------:R-:W-:Y:S01]  /*1570*/  IMAD R9, R4, UR11, R9 ;  /* 0x0000000b04097c24 */ /* 0x000fe2000f8e0209 */
[--C-:B------:R-:W-:Y:S01]  /*1580*/  SHF.R.S32.HI R23, RZ, 0x1f, R22.reuse ;  /* 0x0000001fff177819 */ /* 0x100fe20000011416 */
[----:B------:R-:W-:Y:S01]  /*1590*/  IMAD.SHL.U32 R20, R44, 0x8, RZ ;  /* 0x000000082c147824 */ /* 0x000fe200078e00ff */
[----:B------:R-:W-:Y:S01]  /*15a0*/  LOP3.LUT R21, R21, 0xfffffffe, RZ, 0xc0, !PT ;  /* 0xfffffffe15157812 */ /* 0x000fe200078ec0ff */
[C---:B------:R-:W-:Y:S01]  /*15b0*/  IMAD.SHL.U32 R15, R22.reuse, 0x40, RZ ;  /* 0x00000040160f7824 */ /* 0x040fe200078e00ff */
[----:B------:R-:W-:Y:S01]  /*15c0*/  IADD3 R7, P1, R22, R7, RZ ;  /* 0x0000000716077210 */ /* 0x000fe20007f3e0ff */
[----:B------:R-:W-:Y:S01]  /*15d0*/  IMAD.WIDE R16, R10, 0x40, R22 ;  /* 0x000000400a107825 */ /* 0x000fe200078e0216 */
[----:B------:R-:W-:-:S02]  /*15e0*/  IADD3 R24, P0, R20, R14, RZ ;  /* 0x0000000e14187210 */ /* 0x000fc40007f1e0ff */
[----:B------:R-:W-:Y:S01]  /*15f0*/  IADD3 R12, P2, R20, R12, RZ ;  /* 0x0000000c140c7210 */ /* 0x000fe20007f5e0ff */
[----:B------:R-:W-:Y:S01]  /*1600*/  IMAD.IADD R2, R2, 0x1, -R21 ;  /* 0x0000000102027824 */ /* 0x000fe200078e0a15 */
[--C-:B------:R-:W-:Y:S01]  /*1610*/  SHF.R.S32.HI R21, RZ, 0x1f, R20.reuse ;  /* 0x0000001fff157819 */ /* 0x100fe20000011414 */
[----:B------:R-:W-:Y:S01]  /*1620*/  IMAD R10, R19, UR4, RZ ;  /* 0x00000004130a7c24 */ /* 0x000fe2000f8e02ff */
[----:B------:R-:W-:Y:S01]  /*1630*/  LOP3.LUT R15, R15, 0x1c0, RZ, 0xc0, !PT ;  /* 0x000001c00f0f7812 */ /* 0x000fe200078ec0ff */
[----:B------:R-:W-:Y:S02]  /*1640*/  IMAD R19, R23, UR6, RZ ;  /* 0x0000000617137c24 */ /* 0x000fe4000f8e02ff */
[----:B------:R-:W-:Y:S01]  /*1650*/  IMAD.X R25, R21, 0x1, R13, P0 ;  /* 0x0000000115197824 */ /* 0x000fe200000e060d */
[----:B------:R-:W-:Y:S01]  /*1660*/  LOP3.LUT R18, R15, 0x38, R20, 0xf8, !PT ;  /* 0x000000380f127812 */ /* 0x000fe200078ef814 */
[----:B------:R-:W-:Y:S01]  /*1670*/  IMAD.X R13, R21, 0x1, R8, P2 ;  /* 0x00000001150d7824 */ /* 0x000fe200010e0608 */
[----:B------:R-:W-:Y:S01]  /*1680*/  SHF.R.S32.HI R8, RZ, 0x1f, R11 ;  /* 0x0000001fff087819 */ /* 0x000fe2000001140b */
[C---:B------:R-:W-:Y:S01]  /*1690*/  IMAD R10, R171.reuse, UR5, R10 ;  /* 0x00000005ab0a7c24 */ /* 0x040fe2000f8e020a */
[----:B------:R-:W-:Y:S01]  /*16a0*/  SHF.R.U32.HI R15, RZ, 0x3, R15 ;  /* 0x00000003ff0f7819 */ /* 0x000fe2000001160f */
[----:B------:R-:W-:Y:S01]  /*16b0*/  IMAD.WIDE.U32 R20, R171, UR4, R20 ;  /* 0x00000004ab147c25 */ /* 0x000fe2000f8e0014 */
[----:B------:R-:W-:-:S02]  /*16c0*/  ULDC.64 UR4, c[0x0][0x258] ;  /* 0x0000960000047ab9 */ /* 0x000fc40000000a00 */
[----:B------:R-:W-:Y:S01]  /*16d0*/  LOP3.LUT R15, R18, R15, RZ, 0x3c, !PT ;  /* 0x0000000f120f7212 */ /* 0x000fe200078e3cff */
[----:B------:R-:W-:Y:S01]  /*16e0*/  IMAD.IADD R21, R21, 0x1, R10 ;  /* 0x0000000115157824 */ /* 0x000fe200078e020a */
[----:B------:R-:W-:Y:S01]  /*16f0*/  LOP3.LUT R10, R5, 0xfffffff0, RZ, 0xc0, !PT ;  /* 0xfffffff0050a7812 */ /* 0x000fe200078ec0ff */
[----:B------:R-:W-:Y:S01]  /*1700*/  IMAD R8, R8, UR4, RZ ;  /* 0x0000000408087c24 */ /* 0x000fe2000f8e02ff */
[CC--:B------:R-:W-:Y:S01]  /*1710*/  LEA.HI R18, R122.reuse, R123.reuse, RZ, 0x6 ;  /* 0x0000007b7a127211 */ /* 0x0c0fe200078f30ff */
[----:B------:R-:W-:Y:S01]  /*1720*/  IMAD.X R0, R23, 0x1, R0, P1 ;  /* 0x0000000117007824 */ /* 0x000fe200008e0600 */
[----:B------:R-:W-:Y:S01]  /*1730*/  LEA.HI R122, R122, R123, RZ, 0x5 ;  /* 0x0000007b7a7a7211 */ /* 0x000fe200078f28ff */
[----:B------:R-:W-:Y:S02]  /*1740*/  IMAD.IADD R10, R123, 0x1, -R10 ;  /* 0x000000017b0a7824 */ /* 0x000fe400078e0a0a */
[C---:B------:R-:W-:Y:S02]  /*1750*/  IMAD R5, R11.reuse, UR5, R8 ;  /* 0x000000050b057c24 */ /* 0x040fe4000f8e0208 */
[----:B------:R-:W-:Y:S01]  /*1760*/  IMAD.WIDE.U32 R20, R11, UR4, R20 ;  /* 0x000000040b147c25 */ /* 0x000fe2000f8e0014 */
[----:B------:R-:W-:Y:S01]  /*1770*/  SHF.R.S32.HI R23, RZ, 0x1f, R10 ;  /* 0x0000001fff177819 */ /* 0x000fe2000001140a */
[----:B------:R-:W-:-:S02]  /*1780*/  ULDC.64 UR4, c[0x0][0x218] ;  /* 0x0000860000047ab9 */ /* 0x000fc40000000a00 */
[C---:B------:R-:W-:Y:S01]  /*1790*/  IMAD R19, R22.reuse, UR7, R19 ;  /* 0x0000000716137c24 */ /* 0x040fe2000f8e0213 */
[----:B------:R-:W-:Y:S01]  /*17a0*/  LEA.HI R8, R23, R10, RZ, 0x3 ;  /* 0x0000000a17087211 */ /* 0x000fe200078f18ff */
[----:B------:R-:W-:-:S03]  /*17b0*/  IMAD.WIDE.U32 R12, R22, UR6, R12 ;  /* 0x00000006160c7c25 */ /* 0x000fc6000f8e000c */
[----:B------:R-:W-:Y:S01]  /*17c0*/  LOP3.LUT R11, R8, 0xfffffff8, RZ, 0xc0, !PT ;  /* 0xfffffff8080b7812 */ /* 0x000fe200078ec0ff */
[----:B------:R-:W-:Y:S01]  /*17d0*/  IMAD.IADD R21, R21, 0x1, R5 ;  /* 0x0000000115157824 */ /* 0x000fe200078e0205 */
[----:B------:R-:W-:Y:S01]  /*17e0*/  LEA R167, P0, R12, UR4, 0x1 ;  /* 0x000000040ca77c11 */ /* 0x000fe2000f8008ff */
[----:B------:R-:W-:Y:S01]  /*17f0*/  IMAD.IADD R19, R13, 0x1, R19 ;  /* 0x000000010d137824 */ /* 0x000fe200078e0213 */
[----:B------:R-:W-:Y:S01]  /*1800*/  USHF.L.U32 UR4, UR14, 0x5, URZ ;  /* 0x000000050e047899 */ /* 0x000fe2000800063f */
[----:B------:R-:W-:Y:S02]  /*1810*/  IMAD R5, R17, UR14, RZ ;  /* 0x0000000e11057c24 */ /* 0x000fe4000f8e02ff */
[----:B------:R-:W-:Y:S01]  /*1820*/  IMAD.WIDE.U32 R24, R4, UR10, R24 ;  /* 0x0000000a04187c25 */ /* 0x000fe2000f8e0018 */
[----:B------:R-:W-:Y:S01]  /*1830*/  LEA.HI.X R166, R12, UR5, R19, 0x1, P0 ;  /* 0x000000050ca67c11 */ /* 0x000fe200080f0c13 */
[----:B------:R-:W-:Y:S01]  /*1840*/  UMOV UR5, 0x400 ;  /* 0x0000040000057882 */ /* 0x000fe20000000000 */
[----:B------:R-:W-:Y:S01]  /*1850*/  ULDC.64 UR10, c[0x0][0x250] ;  /* 0x00009400000a7ab9 */ /* 0x000fe20000000a00 */
[C---:B------:R-:W-:Y:S01]  /*1860*/  IMAD R5, R16.reuse, UR15, R5 ;  /* 0x0000000f10057c24 */ /* 0x040fe2000f8e0205 */
[----:B-1----:R-:W-:Y:S01]  /*1870*/  ULEA UR5, UR20, UR5, 0x18 ;  /* 0x0000000514057291 */ /* 0x002fe2000f8ec03f */
[----:B------:R-:W-:Y:S01]  /*1880*/  IMAD.WIDE.U32 R16, R16, UR14, R20 ;  /* 0x0000000e10107c25 */ /* 0x000fe2000f8e0014 */
[----:B------:R-:W-:-:S02]  /*1890*/  USHF.L.U32 UR20, UR6, 0x5, URZ ;  /* 0x0000000506147899 */ /* 0x000fc4000800063f */
[----:B------:R-:W-:Y:S01]  /*18a0*/  USHF.L.U64.HI UR15, UR14, 0x5, UR15 ;  /* 0x000000050e0f7899 */ /* 0x000fe2000801020f */
[----:B------:R-:W-:Y:S01]  /*18b0*/  IMAD.IADD R4, R10, 0x1, -R11 ;  /* 0x000000010a047824 */ /* 0x000fe200078e0a0b */
[----:B------:R-:W-:Y:S01]  /*18c0*/  LEA R10, P0, R16, UR12, 0x1 ;  /* 0x0000000c100a7c11 */ /* 0x000fe2000f8008ff */
[----:B------:R-:W-:Y:S01]  /*18d0*/  IMAD.IADD R5, R17, 0x1, R5 ;  /* 0x0000000111057824 */ /* 0x000fe200078e0205 */
[----:B------:R-:W-:Y:S01]  /*18e0*/  USHF.L.U64.HI UR14, UR6, 0x5, UR7 ;  /* 0x00000005060e7899 */ /* 0x000fe20008010207 */
[----:B------:R-:W-:Y:S01]  /*18f0*/  IMAD.SHL.U32 R18, R18, 0x8, RZ ;  /* 0x0000000812127824 */ /* 0x000fe200078e00ff */
[----:B------:R-:W-:Y:S01]  /*1900*/  IADD3 R14, P1, R10, UR4, RZ ;  /* 0x000000040a0e7c10 */ /* 0x000fe2000ff3e0ff */
[----:B------:R-:W-:Y:S01]  /*1910*/  IMAD.IADD R25, R25, 0x1, R9 ;  /* 0x0000000119197824 */ /* 0x000fe200078e0209 */
[----:B------:R-:W-:Y:S01]  /*1920*/  LEA.HI.X R11, R16, UR13, R5, 0x1, P0 ;  /* 0x0000000d100b7c11 */ /* 0x000fe200080f0c05 */
[----:B------:R-:W-:Y:S01]  /*1930*/  IMAD.SHL.U32 R5, R44, 0x40, RZ ;  /* 0x000000402c057824 */ /* 0x000fe200078e00ff */
[----:B------:R-:W-:Y:S01]  /*1940*/  IADD3 R12, P0, R167, UR20, RZ ;  /* 0x00000014a70c7c10 */ /* 0x000fe2000ff1e0ff */
[----:B------:R-:W-:Y:S01]  /*1950*/  IMAD R0, R0, UR10, RZ ;  /* 0x0000000a00007c24 */ /* 0x000fe2000f8e02ff */
[----:B------:R-:W-:Y:S01]  /*1960*/  LOP3.LUT R15, R15, 0x7ffffe00, R18, 0xf8, !PT ;  /* 0x7ffffe000f0f7812 */ /* 0x000fe200078ef812 */
[C---:B------:R-:W-:Y:S01]  /*1970*/  IMAD.WIDE.U32 R24, R7.reuse, UR10, R24 ;  /* 0x0000000a07187c25 */ /* 0x040fe2000f8e0018 */
[----:B------:R-:W-:Y:S01]  /*1980*/  IADD3.X R13, R166, UR14, RZ, P0, !PT ;  /* 0x0000000ea60d7c10 */ /* 0x000fe200087fe4ff */
[----:B------:R-:W-:Y:S01]  /*1990*/  ULDC.64 UR12, c[0x0][0x220] ;  /* 0x00008800000c7ab9 */ /* 0x000fe20000000a00 */
[----:B------:R-:W-:Y:S01]  /*19a0*/  IADD3 R16, P0, R12, UR20, RZ ;  /* 0x000000140c107c10 */ /* 0x000fe2000ff1e0ff */
[----:B------:R-:W-:Y:S01]  /*19b0*/  IMAD R0, R7, UR11, R0 ;  /* 0x0000000b07007c24 */ /* 0x000fe2000f8e0200 */
[----:B------:R-:W-:Y:S01]  /*19c0*/  LEA R169, R15, UR5, 0x1 ;  /* 0x000000050fa97c11 */ /* 0x000fe2000f8e08ff */
[----:B------:R-:W-:Y:S01]  /*19d0*/  USHF.L.U64.HI UR11, UR10, 0x5, UR11 ;  /* 0x000000050a0b7899 */ /* 0x000fe2000801020b */
[----:B------:R-:W-:Y:S01]  /*19e0*/  IADD3.X R17, R13, UR14, RZ, P0, !PT ;  /* 0x0000000e0d117c10 */ /* 0x000fe200087fe4ff */
[----:B------:R-:W-:Y:S01]  /*19f0*/  IMAD.IADD R165, R25, 0x1, R0 ;  /* 0x0000000119a57824 */ /* 0x000fe200078e0200 */
[----:B------:R-:W-:Y:S01]  /*1a00*/  IADD3 R22, P0, R16, UR20, RZ ;  /* 0x0000001410167c10 */ /* 0x000fe2000ff1e0ff */
[----:B------:R-:W-:Y:S01]  /*1a10*/  @!PT LDS RZ, [RZ] ;  /* 0x00000000fffff984 */ /* 0x000fe20000000800 */
[----:B------:R-:W-:Y:S01]  /*1a20*/  @!PT LDS RZ, [RZ] ;  /* 0x00000000fffff984 */ /* 0x000fe20000000800 */
[----:B------:R-:W-:Y:S01]  /*1a30*/  @!PT LDS RZ, [RZ] ;  /* 0x00000000fffff984 */ /* 0x000fe20000000800 */
[----:B------:R1:W-:Y:S01]  /*1a40*/  LDGSTS.E.BYPASS.LTC128B.128 [R169], desc[UR18][R10.64] ;  /* 0x000000000aa97fae */ /* 0x0003e2000b901d52 */
[----:B------:R-:W-:Y:S01]  /*1a50*/  IADD3.X R15, R11, UR15, RZ, P1, !PT ;  /* 0x0000000f0b0f7c10 */ /* 0x000fe20008ffe4ff */
[----:B------:R-:W-:Y:S01]  /*1a60*/  IMAD.SHL.U32 R0, R2, 0x8, RZ ;  /* 0x0000000802007824 */ /* 0x000fe200078e00ff */
[----:B------:R-:W-:Y:S01]  /*1a70*/  IADD3.X R23, R17, UR14, RZ, P0, !PT ;  /* 0x0000000e11177c10 */ /* 0x000fe200087fe4ff */
[----:B------:R-:W-:Y:S01]  /*1a80*/  IMAD.SHL.U32 R120, R8, 0x40, RZ ;  /* 0x0000004008787824 */ /* 0x000fe200078e00ff */
[----:B------:R-:W-:Y:S01]  /*1a90*/  IADD3 R20, P1, R14, UR4, RZ ;  /* 0x000000040e147c10 */ /* 0x000fe2000ff3e0ff */
[----:B------:R2:W-:Y:S01]  /*1aa0*/  LDGSTS.E.BYPASS.LTC128B.128 [R169+0x800], desc[UR18][R14.64] ;  /* 0x008000000ea97fae */ /* 0x0005e2000b901d52 */
[----:B------:R-:W-:-:S02]  /*1ab0*/  IADD3 R26, P0, R22, UR20, RZ ;  /* 0x00000014161a7c10 */ /* 0x000fc4000ff1e0ff */
[----:B------:R-:W-:Y:S02]  /*1ac0*/  IADD3.X R21, R15, UR15, RZ, P1, !PT ;  /* 0x0000000f0f157c10 */ /* 0x000fe40008ffe4ff */
[----:B------:R-:W-:Y:S02]  /*1ad0*/  IADD3.X R27, R23, UR14, RZ, P0, !PT ;  /* 0x0000000e171b7c10 */ /* 0x000fe400087fe4ff */
[----:B------:R-:W-:Y:S01]  /*1ae0*/  IADD3 R18, P1, R20, UR4, RZ ;  /* 0x0000000414127c10 */ /* 0x000fe2000ff3e0ff */
[----:B------:R-:W-:Y:S01]  /*1af0*/  LDGSTS.E.BYPASS.LTC128B.128 [R169+0x1000], desc[UR18][R20.64] ;  /* 0x0100000014a97fae */ /* 0x000fe2000b901d52 */
[----:B------:R-:W-:Y:S01]  /*1b00*/  SHF.R.S32.HI R7, RZ, 0x5, R122 ;  /* 0x00000005ff077819 */ /* 0x000fe2000001147a */
[----:B------:R-:W-:Y:S01]  /*1b10*/  UIADD3 UR4, UR5, 0x2000, URZ ;  /* 0x0000200005047890 */ /* 0x000fe2000fffe03f */
[----:B------:R-:W-:Y:S01]  /*1b20*/  IADD3.X R19, R21, UR15, RZ, P1, !PT ;  /* 0x0000000f15137c10 */ /* 0x000fe20008ffe4ff */
[----:B------:R-:W-:Y:S01]  /*1b30*/  USHF.L.U32 UR15, UR10, 0x5, URZ ;  /* 0x000000050a0f7899 */ /* 0x000fe2000800063f */
[----:B------:R-:W-:-:S02]  /*1b40*/  LOP3.LUT R120, R120, 0xfffffe00, RZ, 0xc0, !PT ;  /* 0xfffffe0078787812 */ /* 0x000fc400078ec0ff */
[----:B------:R-:W-:Y:S01]  /*1b50*/  LOP3.LUT P1, RZ, R4, 0x2, RZ, 0xc0, !PT ;  /* 0x0000000204ff7812 */ /* 0x000fe2000782c0ff */
[----:B------:R3:W-:Y:S02]  /*1b60*/  LDGSTS.E.BYPASS.LTC128B.128 [R169+0x1800], desc[UR18][R18.64] ;  /* 0x0180000012a97fae */ /* 0x0007e4000b901d52 */
[----:B------:R-:W-:Y:S02]  /*1b70*/  IMAD R162, R7, 0x400, R120 ;  /* 0x0000040007a27824 */ /* 0x000fe400078e0278 */
[----:B-1----:R-:W-:Y:S02]  /*1b80*/  IMAD.MOV.U32 R10, RZ, RZ, R167 ;  /* 0x000000ffff0a7224 */ /* 0x002fe400078e00a7 */
[----:B------:R-:W-:Y:S01]  /*1b90*/  IMAD.MOV.U32 R11, RZ, RZ, R166 ;  /* 0x000000ffff0b7224 */ /* 0x000fe200078e00a6 */
[----:B--2---:R-:W-:-:S04]  /*1ba0*/  IADD3 R14, P0, R26, UR20, RZ ;  /* 0x000000141a0e7c10 */ /* 0x004fc8000ff1e0ff */
[----:B------:R-:W-:Y:S01]  /*1bb0*/  LDGSTS.E.BYPASS.LTC128B.128 [R169+0x2000], desc[UR18][R10.64] ;  /* 0x020000000aa97fae */ /* 0x000fe2000b901d52 */
[----:B------:R-:W-:-:S03]  /*1bc0*/  IADD3.X R15, R27, UR14, RZ, P0, !PT ;  /* 0x0000000e1b0f7c10 */ /* 0x000fc600087fe4ff */
[----:B------:R1:W-:Y:S01]  /*1bd0*/  LDGSTS.E.BYPASS.LTC128B.128 [R169+0x2800], desc[UR18][R12.64] ;  /* 0x028000000ca97fae */ /* 0x0003e2000b901d52 */
[----:B------:R-:W-:-:S03]  /*1be0*/  IADD3 R28, P0, R14, UR20, RZ ;  /* 0x000000140e1c7c10 */ /* 0x000fc6000ff1e0ff */
[----:B------:R-:W-:Y:S01]  /*1bf0*/  LDGSTS.E.BYPASS.LTC128B.128 [R169+0x3000], desc[UR18][R16.64] ;  /* 0x0300000010a97fae */ /* 0x000fe2000b901d52 */
[----:B------:R-:W-:-:S03]  /*1c00*/  IADD3.X R29, R15, UR14, RZ, P0, !PT ;  /* 0x0000000e0f1d7c10 */ /* 0x000fc600087fe4ff */
[----:B------:R-:W-:Y:S01]  /*1c10*/  LDGSTS.E.BYPASS.LTC128B.128 [R169+0x3800], desc[UR18][R22.64] ;  /* 0x0380000016a97fae */ /* 0x000fe2000b901d52 */
[----:B---3--:R-:W-:-:S03]  /*1c20*/  IADD3 R18, P0, R28, UR20, RZ ;  /* 0x000000141c127c10 */ /* 0x008fc6000ff1e0ff */
[----:B------:R-:W-:Y:S01]  /*1c30*/  LDGSTS.E.BYPASS.LTC128B.128 [R169+0x4000], desc[UR18][R26.64] ;  /* 0x040000001aa97fae */ /* 0x000fe2000b901d52 */
[----:B------:R-:W-:-:S03]  /*1c40*/  IADD3.X R19, R29, UR14, RZ, P0, !PT ;  /* 0x0000000e1d137c10 */ /* 0x000fc600087fe4ff */
[----:B------:R-:W-:Y:S01]  /*1c50*/  LDGSTS.E.BYPASS.LTC128B.128 [R169+0x4800], desc[UR18][R14.64] ;  /* 0x048000000ea97fae */ /* 0x000fe2000b901d52 */
[----:B------:R-:W-:-:S03]  /*1c60*/  LEA R164, P0, R24, UR12, 0x1 ;  /* 0x0000000c18a47c11 */ /* 0x000fc6000f8008ff */
[----:B------:R-:W-:Y:S01]  /*1c70*/  LDGSTS.E.BYPASS.LTC128B.128 [R169+0x5000], desc[UR18][R28.64] ;  /* 0x050000001ca97fae */ /* 0x000fe2000b901d52 */
[----:B------:R-:W-:-:S03]  /*1c80*/  LEA.HI.X R165, R24, UR13, R165, 0x1, P0 ;  /* 0x0000000d18a57c11 */ /* 0x000fc600080f0ca5 */
[----:B------:R2:W-:Y:S01]  /*1c90*/  LDGSTS.E.BYPASS.LTC128B.128 [R169+0x5800], desc[UR18][R18.64] ;  /* 0x0580000012a97fae */ /* 0x0005e2000b901d52 */
[----:B-1----:R-:W-:-:S03]  /*1ca0*/  LOP3.LUT R12, R5, 0x1c0, RZ, 0xc0, !PT ;  /* 0x000001c0050c7812 */ /* 0x002fc600078ec0ff */
[----:B------:R-:W0:Y:S01]  /*1cb0*/  LDGDEPBAR ;  /* 0x00000000000079af */ /* 0x000e220000000000 */
[----:B------:R-:W-:Y:S01]  /*1cc0*/  IMAD.SHL.U32 R5, R4, 0x40, RZ ;  /* 0x0000004004057824 */ /* 0x000fe200078e00ff */
[----:B------:R-:W-:Y:S02]  /*1cd0*/  LOP3.LUT R10, R12, 0x8, R3, 0xf8, !PT ;  /* 0x000000080c0a7812 */ /* 0x000fe400078ef803 */
[----:B------:R-:W-:Y:S02]  /*1ce0*/  SHF.R.U32.HI R3, RZ, 0x3, R12 ;  /* 0x00000003ff037819 */ /* 0x000fe4000001160c */
[----:B------:R-:W-:Y:S02]  /*1cf0*/  LOP3.LUT R5, R5, 0x1c0, RZ, 0xc0, !PT ;  /* 0x000001c005057812 */ /* 0x000fe400078ec0ff */
[----:B------:R-:W-:Y:S02]  /*1d00*/  LOP3.LUT R3, R10, R3, RZ, 0x3c, !PT ;  /* 0x000000030a037212 */ /* 0x000fe400078e3cff */
[----:B------:R-:W-:-:S02]  /*1d10*/  IADD3 R10, P0, R164, UR15, RZ ;  /* 0x0000000fa40a7c10 */ /* 0x000fc4000ff1e0ff */
[----:B------:R-:W-:Y:S01]  /*1d20*/  LOP3.LUT R0, R5, 0x8, R0, 0xf8, !PT ;  /* 0x0000000805007812 */ /* 0x000fe200078ef800 */
[----:B------:R-:W-:Y:S01]  /*1d30*/  IMAD R2, R2, 0x200, R3 ;  /* 0x0000020002027824 */ /* 0x000fe200078e0203 */
[----:B------:R-:W-:Y:S02]  /*1d40*/  IADD3.X R11, R165, UR11, RZ, P0, !PT ;  /* 0x0000000ba50b7c10 */ /* 0x000fe400087fe4ff */
[----:B------:R-:W-:Y:S02]  /*1d50*/  IADD3 R12, P0, R10, UR15, RZ ;  /* 0x0000000f0a0c7c10 */ /* 0x000fe4000ff1e0ff */
[----:B------:R-:W-:Y:S02]  /*1d60*/  SHF.R.U32.HI R5, RZ, 0x3, R5 ;  /* 0x00000003ff057819 */ /* 0x000fe40000011605 */
[----:B------:R-:W-:Y:S02]  /*1d70*/  IADD3.X R13, R11, UR11, RZ, P0, !PT ;  /* 0x0000000b0b0d7c10 */ /* 0x000fe400087fe4ff */
[----:B--2---:R-:W-:Y:S01]  /*1d80*/  IADD3 R18, P0, R12, UR15, RZ ;  /* 0x0000000f0c127c10 */ /* 0x004fe2000ff1e0ff */
[----:B------:R-:W-:-:S04]  /*1d90*/  DEPBAR.LE SB0, 0x0 ;  /* 0x000080000000791a */ /* 0x000fc80000000000 */
[----:B------:R-:W-:Y:S01]  /*1da0*/  BAR.SYNC.DEFER_BLOCKING 0x0 ;  /* 0x0000000000007b1d */ /* 0x000fe20000010000 */
[----:B------:R-:W-:Y:S02]  /*1db0*/  IADD3.X R19, R13, UR11, RZ, P0, !PT ;  /* 0x0000000b0d137c10 */ /* 0x000fe400087fe4ff */
[----:B------:R-:W-:Y:S02]  /*1dc0*/  IADD3 R16, P0, R18, UR15, RZ ;  /* 0x0000000f12107c10 */ /* 0x000fe4000ff1e0ff */
[----:B------:R-:W-:Y:S01]  /*1dd0*/  LOP3.LUT R5, R0, R5, RZ, 0x3c, !PT ;  /* 0x0000000500057212 */ /* 0x000fe200078e3cff */
[----:B------:R-:W-:Y:S01]  /*1de0*/  IMAD.MOV.U32 R0, RZ, RZ, 0x20 ;  /* 0x00000020ff007424 */ /* 0x000fe200078e00ff */
[----:B------:R-:W-:Y:S02]  /*1df0*/  IADD3.X R17, R19, UR11, RZ, P0, !PT ;  /* 0x0000000b13117c10 */ /* 0x000fe400087fe4ff */
[----:B------:R-:W-:Y:S01]  /*1e00*/  IADD3 R14, P0, R16, UR15, RZ ;  /* 0x0000000f100e7c10 */ /* 0x000fe2000ff1e0ff */
[----:B------:R-:W-:Y:S01]  /*1e10*/  IMAD.IADD R162, R162, 0x1, R5 ;  /* 0x00000001a2a27824 */ /* 0x000fe200078e0205 */
[----:B------:R-:W-:-:S02]  /*1e20*/  SEL R3, R0, 0xffffffe0, !P1 ;  /* 0xffffffe000037807 */ /* 0x000fc40004800000 */
[----:B------:R-:W-:Y:S02]  /*1e30*/  IADD3.X R15, R17, UR11, RZ, P0, !PT ;  /* 0x0000000b110f7c10 */ /* 0x000fe400087fe4ff */
[----:B------:R-:W-:Y:S02]  /*1e40*/  LEA R162, R162, UR5, 0x1 ;  /* 0x00000005a2a27c11 */ /* 0x000fe4000f8e08ff */
[----:B------:R-:W-:Y:S02]  /*1e50*/  LEA R161, R2, UR4, 0x1 ;  /* 0x0000000402a17c11 */ /* 0x000fe4000f8e08ff */
[----:B------:R-:W-:Y:S01]  /*1e60*/  LOP3.LUT P1, RZ, R4, 0x4, RZ, 0xc0, !PT ;  /* 0x0000000404ff7812 */ /* 0x000fe2000782c0ff */
[----:B------:R-:W-:Y:S01]  /*1e70*/  IMAD.IADD R160, R162, 0x1, R3 ;  /* 0x00000001a2a07824 */ /* 0x000fe200078e0203 */
[----:B------:R-:W-:Y:S01]  /*1e80*/  LOP3.LUT R5, R5, R120, RZ, 0xfc, !PT ;  /* 0x0000007805057212 */ /* 0x000fe200078efcff */
[----:B------:R-:W-:Y:S01]  /*1e90*/  IMAD.MOV.U32 R4, RZ, RZ, 0x40 ;  /* 0x00000040ff047424 */ /* 0x000fe200078e00ff */
[----:B------:R-:W-:Y:S01]  /*1ea0*/  @!PT LDS RZ, [RZ] ;  /* 0x00000000fffff984 */ /* 0x000fe20000000800 */
[----:B------:R-:W-:Y:S01]  /*1eb0*/  @!PT LDS RZ, [RZ] ;  /* 0x00000000fffff984 */ /* 0x000fe20000000800 */
[----:B------:R-:W-:Y:S01]  /*1ec0*/  @!PT LDS RZ, [RZ] ;  /* 0x00000000fffff984 */ /* 0x000fe20000000800 */
[----:B------:R-:W-:Y:S01]  /*1ed0*/  LDGSTS.E.BYPASS.LTC128B.128 [R169+0x6000], desc[UR18][R164.64] ;  /* 0x06000000a4a97fae */ /* 0x000fe2000b901d52 */
[----:B------:R-:W-:-:S03]  /*1ee0*/  VIADD R157, R161, 0x40 ;  /* 0x00000040a19d7836 */ /* 0x000fc60000000000 */
[----:B------:R-:W-:Y:S01]  /*1ef0*/  SEL R4, R4, 0xffffffc0, !P1 ;  /* 0xffffffc004047807 */ /* 0x000fe20004800000 */
[----:B------:R1:W-:Y:S04]  /*1f00*/  LDGSTS.E.BYPASS.LTC128B.128 [R169+0x6800], desc[UR18][R10.64] ;  /* 0x068000000aa97fae */ /* 0x0003e8000b901d52 */
[----:B------:R2:W-:Y:S01]  /*1f10*/  LDGSTS.E.BYPASS.LTC128B.128 [R169+0x7000], desc[UR18][R12.64] ;  /* 0x070000000ca97fae */ /* 0x0005e2000b901d52 */
[----:B------:R-:W-:-:S03]  /*1f20*/  IMAD.IADD R158, R162, 0x1, R4 ;  /* 0x00000001a29e7824 */ /* 0x000fc600078e0204 */
[----:B------:R-:W-:Y:S01]  /*1f30*/  LDGSTS.E.BYPASS.LTC128B.128 [R169+0x7800], desc[UR18][R18.64] ;  /* 0x0780000012a97fae */ /* 0x000fe2000b901d52 */
[----:B------:R-:W-:-:S03]  /*1f40*/  IMAD.IADD R156, R3, 0x1, R158 ;  /* 0x00000001039c7824 */ /* 0x000fc600078e029e */
[----:B------:R3:W-:Y:S04]  /*1f50*/  LDGSTS.E.BYPASS.LTC128B.128 [R169+0x8000], desc[UR18][R16.64] ;  /* 0x0800000010a97fae */ /* 0x0007e8000b901d52 */
[----:B------:R-:W-:Y:S01]  /*1f60*/  LDGSTS.E.BYPASS.LTC128B.128 [R169+0x8800], desc[UR18][R14.64] ;  /* 0x088000000ea97fae */ /* 0x000fe2000b901d52 */
[----:B-1----:R-:W-:-:S04]  /*1f70*/  IADD3 R10, P0, R14, UR15, RZ ;  /* 0x0000000f0e0a7c10 */ /* 0x002fc8000ff1e0ff */
[----:B------:R-:W-:Y:S02]  /*1f80*/  IADD3.X R11, R15, UR11, RZ, P0, !PT ;  /* 0x0000000b0f0b7c10 */ /* 0x000fe400087fe4ff */
[----:B------:R-:W-:Y:S02]  /*1f90*/  IADD3 R8, P0, R10, UR15, RZ ;  /* 0x0000000f0a087c10 */ /* 0x000fe4000ff1e0ff */
[----:B--2---:R-:W-:Y:S01]  /*1fa0*/  LEA R12, R2, UR5, 0x1 ;  /* 0x00000005020c7c11 */ /* 0x004fe2000f8e08ff */
[----:B------:R-:W-:Y:S01]  /*1fb0*/  LDGSTS.E.BYPASS.LTC128B.128 [R169+0x9000], desc[UR18][R10.64] ;  /* 0x090000000aa97fae */ /* 0x000fe2000b901d52 */
        /* <DEDUP_REMOVED lines=8> */
[----:B------:R-:W4:Y:S04]  /*2040*/  LDSM.16.M88.4 R36, [R12+0x2000] ;  /* 0x002000000c24783b */ /* 0x000f280000000200 */
[----:B---3--:R-:W3:Y:S01]  /*2050*/  LDSM.16.M88.4 R16, [R12+0x3000] ;  /* 0x003000000c10783b */ /* 0x008ee20000000200 */
[----:B------:R-:W-:-:S03]  /*2060*/  @P0 VIADD R157, R161, 0xffffffc0 ;  /* 0xffffffc0a19d0836 */ /* 0x000fc60000000000 */
[----:B------:R-:W5:Y:S01]  /*2070*/  LDSM.16.M88.4 R84, [R12+0x3800] ;  /* 0x003800000c54783b */ /* 0x000f620000000200 */
[----:B------:R-:W-:Y:S01]  /*2080*/  IMAD.IADD R144, R0, 0x1, R157 ;  /* 0x0000000100907824 */ /* 0x000fe200078e029d */
[----:B------:R-:W-:Y:S01]  /*2090*/  LOP3.LUT R0, R122, 0xffffffe0, RZ, 0xc0, !PT ;  /* 0xffffffe07a007812 */ /* 0x000fe200078ec0ff */
[C---:B------:R-:W-:Y:S01]  /*20a0*/  VIADD R151, R157.reuse, 0x800 ;  /* 0x000008009d977836 */ /* 0x040fe20000000000 */
[----:B------:R-:W5:Y:S01]  /*20b0*/  LDSM.16.M88.4 R76, [R12+0x4000] ;  /* 0x004000000c4c783b */ /* 0x000f620000000200 */
[----:B------:R-:W-:Y:S01]  /*20c0*/  SHF.R.S32.HI R122, RZ, 0x1f, R122 ;  /* 0x0000001fff7a7819 */ /* 0x000fe2000001147a */
[----:B------:R-:W-:Y:S02]  /*20d0*/  VIADD R150, R157, 0x1000 ;  /* 0x000010009d967836 */ /* 0x000fe40000000000 */
[----:B------:R-:W5:Y:S01]  /*20e0*/  LDSM.16.M88.4 R68, [R12+0x4800] ;  /* 0x004800000c44783b */ /* 0x000f620000000200 */
[C---:B------:R-:W-:Y:S02]  /*20f0*/  IMAD.IADD R0, R123.reuse, 0x1, -R0 ;  /* 0x000000017b007824 */ /* 0x040fe400078e0a00 */
[----:B------:R-:W-:Y:S01]  /*2100*/  IMAD.SHL.U32 R123, R123, 0x2, RZ ;  /* 0x000000027b7b7824 */ /* 0x000fe200078e00ff */
[----:B------:R-:W5:Y:S01]  /*2110*/  LDSM.16.M88.4 R60, [R12+0x5000] ;  /* 0x005000000c3c783b */ /* 0x000f620000000200 */
[----:B------:R-:W-:-:S02]  /*2120*/  VIADD R149, R157, 0x1800 ;  /* 0x000018009d957836 */ /* 0x000fc40000000000 */
[C---:B------:R-:W-:Y:S01]  /*2130*/  VIADD R148, R157.reuse, 0x2000 ;  /* 0x000020009d947836 */ /* 0x040fe20000000000 */
[----:B-1----:R-:W1:Y:S01]  /*2140*/  LDSM.16.M88.4 R8, [R12+0x5800] ;  /* 0x005800000c08783b */ /* 0x002e620000000200 */
[C---:B------:R-:W-:Y:S02]  /*2150*/  VIADD R147, R157.reuse, 0x2800 ;  /* 0x000028009d937836 */ /* 0x040fe40000000000 */
[C---:B------:R-:W-:Y:S01]  /*2160*/  VIADD R146, R157.reuse, 0x3000 ;  /* 0x000030009d927836 */ /* 0x040fe20000000000 */
[----:B------:R-:W-:Y:S01]  /*2170*/  LDSM.16.M88.4 R112, [R160] ;  /* 0x00000000a070783b */ /* 0x000fe20000000200 */
[----:B------:R-:W-:-:S03]  /*2180*/  VIADD R145, R157, 0x3800 ;  /* 0x000038009d917836 */ /* 0x000fc60000000000 */
[----:B------:R-:W1:Y:S01]  /*2190*/  LDSM.16.M88.4 R20, [R159+0x800] ;  /* 0x000800009f14783b */ /* 0x000e620000000200 */
[C---:B--2---:R-:W-:Y:S03]  /*21a0*/  HMMA.16816.F32 R32, R52.reuse, R28, RZ ;  /* 0x0000001c3420723c */ /* 0x044fe600000018ff */
[----:B------:R-:W2:Y:S04]  /*21b0*/  LDSM.16.M88.4 R116, [R159] ;  /* 0x000000009f74783b */ /* 0x000ea80000000200 */
[----:B------:R-:W2:Y:S01]  /*21c0*/  LDSM.16.M88.4 R12, [R159+0x1000] ;  /* 0x001000009f0c783b */ /* 0x000ea20000000200 */
[C---:B------:R-:W-:Y:S03]  /*21d0*/  HMMA.16816.F32 R28, R52.reuse, R30, RZ ;  /* 0x0000001e341c723c */ /* 0x040fe600000018ff */
[----:B------:R-:W-:Y:S03]  /*21e0*/  LDSM.16.M88.4 R48, [R157] ;  /* 0x000000009d30783b */ /* 0x000fe60000000200 */
[C---:B----4-:R-:W-:Y:S01]  /*21f0*/  HMMA.16816.F32 R40, R52.reuse, R36, RZ ;  /* 0x000000243428723c */ /* 0x050fe200000018ff */
[----:B------:R-:W-:Y:S04]  /*2200*/  LDSM.16.M88.4 R92, [R159+0x3800] ;  /* 0x003800009f5c783b */ /* 0x000fe80000000200 */
[----:B------:R-:W-:Y:S01]  /*2210*/  LDSM.16.M88.4 R44, [R157+0x800] ;  /* 0x000800009d2c783b */ /* 0x000fe20000000200 */
[C---:B---3--:R-:W-:Y:S03]  /*2220*/  HMMA.16816.F32 R24, R52.reuse, R16, RZ ;  /* 0x000000103418723c */ /* 0x048fe600000018ff */
[----:B------:R-:W-:Y:S03]  /*2230*/  LDSM.16.M88.4 R108, [R159+0x1800] ;  /* 0x001800009f6c783b */ /* 0x000fe60000000200 */
[C---:B------:R-:W-:Y:S01]  /*2240*/  HMMA.16816.F32 R36, R52.reuse, R38, RZ ;  /* 0x000000263424723c */ /* 0x040fe200000018ff */
[----:B------:R-:W-:Y:S04]  /*2250*/  LDSM.16.M88.4 R96, [R159+0x3000] ;  /* 0x003000009f60783b */ /* 0x000fe80000000200 */
[----:B------:R-:W-:Y:S01]  /*2260*/  LDSM.16.M88.4 R104, [R159+0x2000] ;  /* 0x002000009f68783b */ /* 0x000fe20000000200 */
[C---:B-----5:R-:W-:Y:S03]  /*2270*/  HMMA.16816.F32 R88, R52.reuse, R84, RZ ;  /* 0x000000543458723c */ /* 0x060fe600000018ff */
        /* <DEDUP_REMOVED lines=11> */
[----:B------:R-:W-:Y:S01]  /*2330*/  HMMA.16816.F32 R52, R52, R10, RZ ;  /* 0x0000000a3434723c */ /* 0x000fe200000018ff */
[----:B------:R-:W1:Y:S05]  /*2340*/  LDSM.16.M88.4 R8, [R158] ;  /* 0x000000009e08783b */ /* 0x000e6a0000000200 */
[C---:B------:R-:W-:Y:S06]  /*2350*/  HMMA.16816.F32 R32, R112.reuse, R20, R32 ;  /* 0x000000147020723c */ /* 0x040fec0000001820 */
[C---:B------:R-:W-:Y:S01]  /*2360*/  HMMA.16816.F32 R28, R112.reuse, R22, R28 ;  /* 0x00000016701c723c */ /* 0x040fe2000000181c */
[----:B------:R-:W3:Y:S05]  /*2370*/  LDSM.16.M88.4 R20, [R157+0x1000] ;  /* 0x001000009d14783b */ /* 0x000eea0000000200 */
[C---:B--2---:R-:W-:Y:S06]  /*2380*/  HMMA.16816.F32 R40, R112.reuse, R116, R40 ;  /* 0x000000747028723c */ /* 0x044fec0000001828 */
[C---:B------:R-:W-:Y:S06]  /*2390*/  HMMA.16816.F32 R24, R112.reuse, R12, R24 ;  /* 0x0000000c7018723c */ /* 0x040fec0000001818 */
[C---:B------:R-:W-:Y:S01]  /*23a0*/  HMMA.16816.F32 R36, R112.reuse, R118, R36 ;  /* 0x000000767024723c */ /* 0x040fe20000001824 */
[----:B------:R-:W-:Y:S05]  /*23b0*/  LDSM.16.M88.4 R116, [R144] ;  /* 0x000000009074783b */ /* 0x000fea0000000200 */
[----:B------:R-:W-:Y:S01]  /*23c0*/  HMMA.16816.F32 R16, R112, R14, R16 ;  /* 0x0000000e7010723c */ /* 0x000fe20000001810 */
[----:B------:R-:W2:Y:S05]  /*23d0*/  LDSM.16.M88.4 R12, [R156] ;  /* 0x000000009c0c783b */ /* 0x000eaa0000000200 */
[----:B-1----:R-:W-:Y:S06]  /*23e0*/  HMMA.16816.F32 R40, R8, R48, R40 ;  /* 0x000000300828723c */ /* 0x002fec0000001828 */
[----:B------:R-:W-:Y:S06]  /*23f0*/  HMMA.16816.F32 R56, R112, R92, R56 ;  /* 0x0000005c7038723c */ /* 0x000fec0000001838 */
[C---:B---3--:R-:W-:Y:S06]  /*2400*/  HMMA.16816.F32 R24, R8.reuse, R20, R24 ;  /* 0x000000140818723c */ /* 0x048fec0000001818 */
[----:B------:R-:W-:Y:S01]  /*2410*/  HMMA.16816.F32 R36, R8, R50, R36 ;  /* 0x000000320824723c */ /* 0x000fe20000001824 */
[----:B------:R-:W-:Y:S01]  /*2420*/  SHF.R.S32.HI R21, RZ, 0x1f, R0 ;  /* 0x0000001fff157819 */ /* 0x000fe20000011400 */
[----:B------:R-:W1:Y:S03]  /*2430*/  LDSM.16.M88.4 R48, [R144+0x800] ;  /* 0x000800009030783b */ /* 0x000e660000000200 */
[----:B------:R-:W-:Y:S01]  /*2440*/  LEA.HI R168, R21, R0, RZ, 0x2 ;  /* 0x0000000015a87211 */ /* 0x000fe200078f10ff */
[----:B------:R-:W-:Y:S01]  /*2450*/  IMAD R21, R7, 0x10, R124 ;  /* 0x0000001007157824 */ /* 0x000fe200078e027c */
[----:B------:R-:W-:Y:S01]  /*2460*/  HMMA.16816.F32 R52, R112, R94, R52 ;  /* 0x0000005e7034723c */ /* 0x000fe20000001834 */
[----:B------:R-:W3:Y:S01]  /*2470*/  LDSM.16.M88.4 R92, [R157+0x1800] ;  /* 0x001800009d5c783b */ /* 0x000ee20000000200 */
[----:B------:R-:W-:Y:S01]  /*2480*/  SHF.R.S32.HI R168, RZ, 0x2, R168 ;  /* 0x00000002ffa87819 */ /* 0x000fe200000114a8 */
[----:B------:R-:W-:-:S03]  /*2490*/  VIADD R0, R6, 0xffffffff ;  /* 0xffffffff06007836 */ /* 0x000fc60000000000 */
[----:B------:R-:W-:Y:S01]  /*24a0*/  IADD3 R20, R21, 0x1, R168 ;  /* 0x0000000115147810 */ /* 0x000fe20007ffe0a8 */
[C---:B------:R-:W-:Y:S01]  /*24b0*/  HMMA.16816.F32 R32, R8.reuse, R44, R32 ;  /* 0x0000002c0820723c */ /* 0x040fe20000001820 */
[C---:B------:R-:W-:Y:S01]  /*24c0*/  ISETP.GT.AND P0, PT, R0.reuse, R163, PT ;  /* 0x000000a30000720c */ /* 0x040fe20003f04270 */
[----:B------:R-:W-:Y:S01]  /*24d0*/  IMAD.SHL.U32 R0, R0, 0x80, RZ ;  /* 0x0000008000007824 */ /* 0x000fe200078e00ff */
[----:B------:R-:W-:Y:S02]  /*24e0*/  IADD3 R20, R121, -UR17, R20 ;  /* 0x8000001179147c10 */ /* 0x000fe4000fffe014 */
[----:B------:R-:W-:Y:S01]  /*24f0*/  LEA.HI R21, R122, R7, RZ, 0x2 ;  /* 0x000000077a157211 */ /* 0x000fe200078f10ff */
[----:B------:R-:W-:Y:S01]  /*2500*/  HMMA.16816.F32 R28, R8, R46, R28 ;  /* 0x0000002e081c723c */ /* 0x000fe2000000181c */
[----:B------:R-:W4:Y:S01]  /*2510*/  LDSM.16.M88.4 R44, [R144+0x1000] ;  /* 0x00100000902c783b */ /* 0x000f220000000200 */
[----:B------:R-:W-:Y:S01]  /*2520*/  VIADD R20, R20, UR16 ;  /* 0x0000001014147c36 */ /* 0x000fe20008000000 */
[----:B------:R-:W-:-:S03]  /*2530*/  LOP3.LUT R2, R0, 0x6, R123, 0xf8, !PT ;  /* 0x0000000600027812 */ /* 0x000fc600078ef87b */
[----:B--2---:R-:W-:Y:S01]  /*2540*/  HMMA.16816.F32 R40, R12, R116, R40 ;  /* 0x000000740c28723c */ /* 0x004fe20000001828 */
[C---:B------:R-:W-:Y:S02]  /*2550*/  VIMNMX R139, R20.reuse, R121, PT ;  /* 0x00000079148b7248 */ /* 0x040fe40003fe0100 */
[----:B------:R-:W-:Y:S02]  /*2560*/  VIADDMNMX R137, R20, 0x8, R121, PT ;  /* 0x0000000814897846 */ /* 0x000fe40003800179 */
[C---:B------:R-:W-:Y:S01]  /*2570*/  LOP3.LUT R20, R2.reuse, 0x8, RZ, 0xfc, !PT ;  /* 0x0000000802147812 */ /* 0x040fe200078efcff */
[----:B------:R-:W-:Y:S01]  /*2580*/  HMMA.16816.F32 R88, R112, R108, R88 ;  /* 0x0000006c7058723c */ /* 0x000fe20000001858 */
[-C--:B------:R-:W-:Y:S02]  /*2590*/  ISETP.GE.AND P4, PT, R2, R139.reuse, PT ;  /* 0x0000008b0200720c */ /* 0x080fe40003f86270 */
[C---:B------:R-:W-:Y:S02]  /*25a0*/  ISETP.GE.AND P3, PT, R20.reuse, R139, PT ;  /* 0x0000008b1400720c */ /* 0x040fe40003f66270 */
[----:B------:R-:W-:Y:S01]  /*25b0*/  ISETP.GE.AND P5, PT, R20, R137, PT ;  /* 0x000000891400720c */ /* 0x000fe20003fa6270 */
[----:B------:R-:W-:Y:S06]  /*25c0*/  HMMA.16816.F32 R36, R12, R118, R36 ;  /* 0x000000760c24723c */ /* 0x000fec0000001824 */
[C---:B------:R-:W-:Y:S06]  /*25d0*/  HMMA.16816.F32 R64, R112.reuse, R96, R64 ;  /* 0x000000607040723c */ /* 0x040fec0000001840 */
[----:B------:R-:W-:Y:S01]  /*25e0*/  HMMA.16816.F32 R60, R112, R98, R60 ;  /* 0x00000062703c723c */ /* 0x000fe2000000183c */
[----:B------:R-:W-:-:S04]  /*25f0*/  LOP3.LUT R96, R2, 0x1, RZ, 0xfc, !PT ;  /* 0x0000000102607812 */ /* 0x000fc800078efcff */
[C---:B------:R-:W-:Y:S01]  /*2600*/  ISETP.GE.AND P2, PT, R96.reuse, R139, PT ;  /* 0x0000008b6000720c */ /* 0x040fe20003f46270 */
[----:B------:R-:W-:Y:S01]  /*2610*/  HMMA.16816.F32 R16, R8, R22, R16 ;  /* 0x000000160810723c */ /* 0x000fe20000001810 */
[----:B------:R-:W-:Y:S02]  /*2620*/  LOP3.LUT R98, R21, 0xfffffffc, RZ, 0xc0, !PT ;  /* 0xfffffffc15627812 */ /* 0x000fe400078ec0ff */
[----:B------:R-:W-:Y:S01]  /*2630*/  ISETP.GE.AND P1, PT, R96, R137, PT ;  /* 0x000000896000720c */ /* 0x000fe20003f26270 */
[----:B------:R-:W-:Y:S02]  /*2640*/  LDSM.16.M88.4 R20, [R144+0x1800] ;  /* 0x001800009014783b */ /* 0x000fe40000000200 */
[----:B------:R-:W-:Y:S01]  /*2650*/  IMAD.IADD R175, R7, 0x1, -R98 ;  /* 0x0000000107af7824 */ /* 0x000fe200078e0a62 */
[----:B-1----:R-:W-:Y:S01]  /*2660*/  HMMA.16816.F32 R32, R12, R48, R32 ;  /* 0x000000300c20723c */ /* 0x002fe20000001820 */
[----:B------:R-:W1:Y:S01]  /*2670*/  LDSM.16.M88.4 R96, [R157+0x2000] ;  /* 0x002000009d60783b */ /* 0x000e620000000200 */
[----:B------:R-:W-:-:S02]  /*2680*/  FSEL R7, R40, -INF , !P4 ;  /* 0xff80000028077808 */ /* 0x000fc40006000000 */
[C---:B------:R-:W-:Y:S02]  /*2690*/  ISETP.GE.AND P4, PT, R2.reuse, R137, PT ;  /* 0x000000890200720c */ /* 0x040fe40003f86270 */
[C---:B------:R-:W-:Y:S01]  /*26a0*/  HMMA.16816.F32 R84, R112.reuse, R110, R84 ;  /* 0x0000006e7054723c */ /* 0x040fe20000001854 */
[C---:B------:R-:W-:Y:S02]  /*26b0*/  LOP3.LUT R40, R2.reuse, 0x10, RZ, 0xfc, !PT ;  /* 0x0000001002287812 */ /* 0x040fe400078efcff */
[----:B------:R-:W-:Y:S02]  /*26c0*/  LOP3.LUT R48, R2, 0x9, RZ, 0xfc, !PT ;  /* 0x0000000902307812 */ /* 0x000fe400078efcff */
[----:B------:R-:W-:Y:S01]  /*26d0*/  FSEL R142, R43, -INF , !P1 ;  /* 0xff8000002b8e7808 */ /* 0x000fe20004800000 */
[----:B------:R-:W-:Y:S01]  /*26e0*/  HMMA.16816.F32 R80, R112, R104, R80 ;  /* 0x000000687050723c */ /* 0x000fe20000001850 */
[----:B------:R-:W-:Y:S02]  /*26f0*/  FSEL R141, R36, -INF , !P3 ;  /* 0xff800000248d7808 */ /* 0x000fe40005800000 */
[----:B------:R-:W-:-:S02]  /*2700*/  FSEL R136, R42, -INF , !P4 ;  /* 0xff8000002a887808 */ /* 0x000fc40006000000 */
[C---:B------:R-:W-:Y:S01]  /*2710*/  ISETP.GE.AND P1, PT, R40.reuse, R139, PT ;  /* 0x0000008b2800720c */ /* 0x040fe20003f26270 */
[----:B---3--:R-:W-:Y:S01]  /*2720*/  HMMA.16816.F32 R88, R8, R92, R88 ;  /* 0x0000005c0858723c */ /* 0x008fe20000001858 */
[----:B------:R-:W-:Y:S02]  /*2730*/  ISETP.GE.AND P3, PT, R40, R137, PT ;  /* 0x000000892800720c */ /* 0x000fe40003f66270 */
[----:B------:R-:W-:Y:S02]  /*2740*/  ISETP.GE.AND P4, PT, R48, R139, PT ;  /* 0x0000008b3000720c */ /* 0x000fe40003f86270 */
[----:B------:R-:W-:Y:S01]  /*2750*/  LOP3.LUT R40, R2, 0x11, RZ, 0xfc, !PT ;  /* 0x0000001102287812 */ /* 0x000fe200078efcff */
[----:B------:R-:W-:Y:S01]  /*2760*/  HMMA.16816.F32 R28, R12, R50, R28 ;  /* 0x000000320c1c723c */ /* 0x000fe2000000181c */
[----:B------:R-:W-:Y:S02]  /*2770*/  FSEL R152, R38, -INF , !P5 ;  /* 0xff80000026987808 */ /* 0x000fe40006800000 */
[----:B------:R-:W-:-:S02]  /*2780*/  FSEL R93, R37, -INF , !P4 ;  /* 0xff800000255d7808 */ /* 0x000fc40006000000 */
[----:B------:R-:W-:Y:S01]  /*2790*/  FSEL R49, R41, -INF , !P2 ;  /* 0xff80000029317808 */ /* 0x000fe20005000000 */
[----:B----4-:R-:W-:Y:S01]  /*27a0*/  HMMA.16816.F32 R24, R12, R44, R24 ;  /* 0x0000002c0c18723c */ /* 0x010fe20000001818 */
[C---:B------:R-:W-:Y:S02]  /*27b0*/  ISETP.GE.AND P5, PT, R40.reuse, R139, PT ;  /* 0x0000008b2800720c */ /* 0x040fe40003fa6270 */
[-C--:B------:R-:W-:Y:S02]  /*27c0*/  ISETP.GE.AND P4, PT, R40, R137.reuse, PT ;  /* 0x000000892800720c */ /* 0x080fe40003f86270 */
[----:B------:R-:W2:Y:S01]  /*27d0*/  LDSM.16.M88.4 R40, [R144+0x2000] ;  /* 0x002000009028783b */ /* 0x000ea20000000200 */
[----:B------:R-:W-:Y:S01]  /*27e0*/  ISETP.GE.AND P2, PT, R48, R137, PT ;  /* 0x000000893000720c */ /* 0x000fe20003f46270 */
[----:B------:R-:W-:Y:S01]  /*27f0*/  HMMA.16816.F32 R84, R8, R94, R84 ;  /* 0x0000005e0854723c */ /* 0x000fe20000001854 */
[----:B------:R-:W-:Y:S02]  /*2800*/  LOP3.LUT R36, R2, 0x18, RZ, 0xfc, !PT ;  /* 0x0000001802247812 */ /* 0x000fe400078efcff */
[----:B------:R-:W-:-:S02]  /*2810*/  FSEL R170, R39, -INF , !P2 ;  /* 0xff80000027aa7808 */ /* 0x000fc40005000000 */
[----:B------:R-:W-:Y:S01]  /*2820*/  FSEL R45, R32, -INF , !P1 ;  /* 0xff800000202d7808 */ /* 0x000fe20004800000 */
[----:B------:R-:W-:Y:S01]  /*2830*/  HMMA.16816.F32 R16, R12, R46, R16 ;  /* 0x0000002e0c10723c */ /* 0x000fe20000001810 */
[C---:B------:R-:W-:Y:S02]  /*2840*/  ISETP.GE.AND P2, PT, R36.reuse, R139, PT ;  /* 0x0000008b2400720c */ /* 0x040fe40003f46270 */
[----:B------:R-:W-:Y:S02]  /*2850*/  ISETP.GE.AND P1, PT, R36, R137, PT ;  /* 0x000000892400720c */ /* 0x000fe40003f26270 */
[----:B------:R-:W3:Y:S01]  /*2860*/  LDSM.16.M88.4 R36, [R157+0x2800] ;  /* 0x002800009d24783b */ /* 0x000ee20000000200 */
[----:B-1----:R-:W-:Y:S01]  /*2870*/  HMMA.16816.F32 R80, R8, R96, R80 ;  /* 0x000000600850723c */ /* 0x002fe20000001850 */
[C---:B------:R-:W-:Y:S02]  /*2880*/  LOP3.LUT R44, R2.reuse, 0x19, RZ, 0xfc, !PT ;  /* 0x00000019022c7812 */ /* 0x040fe400078efcff */
[----:B------:R-:W-:-:S02]  /*2890*/  LOP3.LUT R32, R2, 0x20, RZ, 0xfc, !PT ;  /* 0x0000002002207812 */ /* 0x000fc400078efcff */
[----:B------:R-:W-:Y:S01]  /*28a0*/  FSEL R95, R33, -INF , !P5 ;  /* 0xff800000215f7808 */ /* 0x000fe20006800000 */
[----:B------:R-:W-:Y:S01]  /*28b0*/  HMMA.16816.F32 R88, R12, R20, R88 ;  /* 0x000000140c58723c */ /* 0x000fe20000001858 */
[----:B------:R-:W-:Y:S02]  /*28c0*/  FSEL R138, R35, -INF , !P4 ;  /* 0xff800000238a7808 */ /* 0x000fe40006000000 */
[----:B------:R-:W-:Y:S02]  /*28d0*/  FSEL R143, R28, -INF , !P2 ;  /* 0xff8000001c8f7808 */ /* 0x000fe40005000000 */
[----:B------:R-:W-:Y:S01]  /*28e0*/  FSEL R132, R34, -INF , !P3 ;  /* 0xff80000022847808 */ /* 0x000fe20005800000 */
[----:B------:R-:W-:Y:S01]  /*28f0*/  HMMA.16816.F32 R76, R112, R106, R76 ;  /* 0x0000006a704c723c */ /* 0x000fe2000000184c */
[----:B------:R-:W-:Y:S02]  /*2900*/  ISETP.GE.AND P5, PT, R44, R137, PT ;  /* 0x000000892c00720c */ /* 0x000fe40003fa6270 */
[----:B------:R-:W-:-:S02]  /*2910*/  ISETP.GE.AND P4, PT, R32, R139, PT ;  /* 0x0000008b2000720c */ /* 0x000fc40003f86270 */
[----:B------:R-:W-:Y:S01]  /*2920*/  LOP3.LUT R28, R2, 0x28, RZ, 0xfc, !PT ;  /* 0x00000028021c7812 */ /* 0x000fe200078efcff */
[C---:B------:R-:W-:Y:S01]  /*2930*/  HMMA.16816.F32 R72, R112.reuse, R100, R72 ;  /* 0x000000647048723c */ /* 0x040fe20000001848 */
[----:B------:R-:W-:Y:S02]  /*2940*/  ISETP.GE.AND P3, PT, R44, R139, PT ;  /* 0x0000008b2c00720c */ /* 0x000fe40003f66270 */
[----:B------:R-:W-:Y:S02]  /*2950*/  ISETP.GE.AND P2, PT, R32, R137, PT ;  /* 0x000000892000720c */ /* 0x000fe40003f46270 */
        /* <DEDUP_REMOVED lines=8> */
[----:B------:R-:W-:Y:S01]  /*29e0*/  ISETP.GE.AND P4, PT, R28, R137, PT ;  /* 0x000000891c00720c */ /* 0x000fe20003f86270 */
[----:B--2---:R-:W-:Y:S01]  /*29f0*/  HMMA.16816.F32 R80, R12, R40, R80 ;  /* 0x000000280c50723c */ /* 0x004fe20000001850 */
[C---:B------:R-:W-:Y:S01]  /*2a00*/  ISETP.GE.AND P1, PT, R32.reuse, R139, PT ;  /* 0x0000008b2000720c */ /* 0x040fe20003f26270 */
[----:B------:R-:W1:Y:S01]  /*2a10*/  LDSM.16.M88.4 R28, [R157+0x3000] ;  /* 0x003000009d1c783b */ /* 0x000e620000000200 */
[----:B------:R-:W-:-:S02]  /*2a20*/  ISETP.GE.AND P3, PT, R32, R137, PT ;  /* 0x000000892000720c */ /* 0x000fc40003f66270 */
[C---:B------:R-:W-:Y:S01]  /*2a30*/  LOP3.LUT R24, R2.reuse, 0x29, RZ, 0xfc, !PT ;  /* 0x0000002902187812 */ /* 0x040fe200078efcff */
[----:B------:R-:W2:Y:S01]  /*2a40*/  LDSM.16.M88.4 R32, [R144+0x2800] ;  /* 0x002800009020783b */ /* 0x000ea20000000200 */
[----:B------:R-:W-:Y:S01]  /*2a50*/  LOP3.LUT R20, R2, 0x30, RZ, 0xfc, !PT ;  /* 0x0000003002147812 */ /* 0x000fe200078efcff */
[C---:B------:R-:W-:Y:S01]  /*2a60*/  HMMA.16816.F32 R76, R8.reuse, R98, R76 ;  /* 0x00000062084c723c */ /* 0x040fe2000000184c */
[----:B------:R-:W-:Y:S02]  /*2a70*/  FSEL R131, R25, -INF , !P1 ;  /* 0xff80000019837808 */ /* 0x000fe40004800000 */
[----:B------:R-:W-:Y:S02]  /*2a80*/  FSEL R50, R27, -INF , !P3 ;  /* 0xff8000001b327808 */ /* 0x000fe40005800000 */
[----:B------:R-:W-:Y:S01]  /*2a90*/  FSEL R135, R16, -INF , !P5 ;  /* 0xff80000010877808 */ /* 0x000fe20006800000 */
[----:B---3--:R-:W-:Y:S01]  /*2aa0*/  HMMA.16816.F32 R72, R8, R36, R72 ;  /* 0x000000240848723c */ /* 0x008fe20000001848 */
[----:B------:R-:W-:-:S02]  /*2ab0*/  FSEL R44, R26, -INF , !P2 ;  /* 0xff8000001a2c7808 */ /* 0x000fc40005000000 */
[----:B------:R-:W-:Y:S02]  /*2ac0*/  ISETP.GE.AND P1, PT, R24, R137, PT ;  /* 0x000000891800720c */ /* 0x000fe40003f26270 */
[-C--:B------:R-:W-:Y:S01]  /*2ad0*/  ISETP.GE.AND P3, PT, R20, R139.reuse, PT ;  /* 0x0000008b1400720c */ /* 0x080fe20003f66270 */
[----:B------:R-:W-:Y:S01]  /*2ae0*/  HMMA.16816.F32 R68, R8, R38, R68 ;  /* 0x000000260844723c */ /* 0x000fe20000001844 */
[----:B------:R-:W-:Y:S02]  /*2af0*/  LOP3.LUT R16, R2, 0x38, RZ, 0xfc, !PT ;  /* 0x0000003802107812 */ /* 0x000fe400078efcff */
[----:B------:R-:W-:Y:S02]  /*2b00*/  ISETP.GE.AND P2, PT, R24, R139, PT ;  /* 0x0000008b1800720c */ /* 0x000fe40003f46270 */
[----:B------:R-:W-:Y:S02]  /*2b10*/  FSEL R130, R19, -INF , !P1 ;  /* 0xff80000013827808 */ /* 0x000fe40004800000 */
[----:B------:R-:W-:-:S02]  /*2b20*/  FSEL R129, R88, -INF , !P3 ;  /* 0xff80000058817808 */ /* 0x000fc40005800000 */
[----:B------:R-:W-:Y:S02]  /*2b30*/  FSEL R48, R18, -INF , !P4 ;  /* 0xff80000012307808 */ /* 0x000fe40006000000 */
[----:B------:R-:W-:Y:S01]  /*2b40*/  FSEL R133, R17, -INF , !P2 ;  /* 0xff80000011857808 */ /* 0x000fe20005000000 */
[----:B------:R-:W-:Y:S01]  /*2b50*/  HMMA.16816.F32 R76, R12, R42, R76 ;  /* 0x0000002a0c4c723c */ /* 0x000fe2000000184c */
[C---:B------:R-:W-:Y:S02]  /*2b60*/  ISETP.GE.AND P1, PT, R16.reuse, R139, PT ;  /* 0x0000008b1000720c */ /* 0x040fe40003f26270 */
[-C--:B------:R-:W-:Y:S02]  /*2b70*/  ISETP.GE.AND P3, PT, R16, R137.reuse, PT ;  /* 0x000000891000720c */ /* 0x080fe40003f66270 */
[----:B------:R-:W3:Y:S01]  /*2b80*/  LDSM.16.M88.4 R16, [R157+0x3800] ;  /* 0x003800009d10783b */ /* 0x000ee20000000200 */
[----:B------:R-:W-:Y:S02]  /*2b90*/  ISETP.GE.AND P5, PT, R20, R137, PT ;  /* 0x000000891400720c */ /* 0x000fe40003fa6270 */
[----:B------:R-:W-:-:S02]  /*2ba0*/  LOP3.LUT R20, R2, 0x31, RZ, 0xfc, !PT ;  /* 0x0000003102147812 */ /* 0x000fc400078efcff */
[----:B------:R-:W-:Y:S01]  /*2bb0*/  LOP3.LUT R26, R2, 0x39, RZ, 0xfc, !PT ;  /* 0x00000039021a7812 */ /* 0x000fe200078efcff */
[----:B-1----:R-:W-:Y:S01]  /*2bc0*/  HMMA.16816.F32 R64, R8, R28, R64 ;  /* 0x0000001c0840723c */ /* 0x002fe20000001840 */
[C---:B------:R-:W-:Y:S02]  /*2bd0*/  ISETP.GE.AND P4, PT, R20.reuse, R139, PT ;  /* 0x0000008b1400720c */ /* 0x040fe40003f86270 */
[----:B------:R-:W-:Y:S02]  /*2be0*/  ISETP.GE.AND P2, PT, R20, R137, PT ;  /* 0x000000891400720c */ /* 0x000fe40003f46270 */
[----:B------:R-:W-:Y:S01]  /*2bf0*/  LOP3.LUT R24, R2, 0x40, RZ, 0xfc, !PT ;  /* 0x0000004002187812 */ /* 0x000fe200078efcff */
[----:B------:R-:W1:Y:S01]  /*2c00*/  LDSM.16.M88.4 R20, [R144+0x3000] ;  /* 0x003000009014783b */ /* 0x000e620000000200 */
[----:B------:R-:W-:Y:S01]  /*2c10*/  FSEL R100, R90, -INF , !P5 ;  /* 0xff8000005a647808 */ /* 0x000fe20006800000 */
[----:B--2---:R-:W-:Y:S01]  /*2c20*/  HMMA.16816.F32 R72, R12, R32, R72 ;  /* 0x000000200c48723c */ /* 0x004fe20000001848 */
[----:B------:R-:W-:-:S02]  /*2c30*/  FSEL R51, R89, -INF , !P4 ;  /* 0xff80000059337808 */ /* 0x000fc40006000000 */
[----:B------:R-:W-:Y:S02]  /*2c40*/  FSEL R108, R91, -INF , !P2 ;  /* 0xff8000005b6c7808 */ /* 0x000fe40005000000 */
[----:B------:R-:W-:Y:S01]  /*2c50*/  FSEL R127, R84, -INF , !P1 ;  /* 0xff800000547f7808 */ /* 0x000fe20004800000 */
[----:B------:R-:W-:Y:S01]  /*2c60*/  HMMA.16816.F32 R60, R8, R30, R60 ;  /* 0x0000001e083c723c */ /* 0x000fe2000000183c */
[C---:B------:R-:W-:Y:S02]  /*2c70*/  ISETP.GE.AND P5, PT, R26.reuse, R139, PT ;  /* 0x0000008b1a00720c */ /* 0x040fe40003fa6270 */
[----:B------:R-:W-:Y:S02]  /*2c80*/  ISETP.GE.AND P4, PT, R26, R137, PT ;  /* 0x000000891a00720c */ /* 0x000fe40003f86270 */
[C---:B------:R-:W-:Y:S01]  /*2c90*/  ISETP.GE.AND P2, PT, R24.reuse, R139, PT ;  /* 0x0000008b1800720c */ /* 0x040fe20003f46270 */
[----:B------:R-:W-:Y:S01]  /*2ca0*/  HMMA.16816.F32 R68, R12, R34, R68 ;  /* 0x000000220c44723c */ /* 0x000fe20000001844 */
[----:B------:R-:W-:-:S02]  /*2cb0*/  ISETP.GE.AND P1, PT, R24, R137, PT ;  /* 0x000000891800720c */ /* 0x000fc40003f26270 */
[C---:B------:R-:W-:Y:S02]  /*2cc0*/  LOP3.LUT R26, R2.reuse, 0x41, RZ, 0xfc, !PT ;  /* 0x00000041021a7812 */ /* 0x040fe400078efcff */
[----:B------:R-:W-:Y:S02]  /*2cd0*/  LOP3.LUT R24, R2, 0x48, RZ, 0xfc, !PT ;  /* 0x0000004802187812 */ /* 0x000fe400078efcff */
[----:B------:R-:W-:Y:S02]  /*2ce0*/  FSEL R106, R86, -INF , !P3 ;  /* 0xff800000566a7808 */ /* 0x000fe40005800000 */
[----:B------:R-:W-:Y:S02]  /*2cf0*/  FSEL R125, R85, -INF , !P5 ;  /* 0xff800000557d7808 */ /* 0x000fe40006800000 */
[----:B------:R-:W-:Y:S02]  /*2d00*/  FSEL R110, R87, -INF , !P4 ;  /* 0xff800000576e7808 */ /* 0x000fe40006000000 */
[----:B------:R-:W-:Y:S01]  /*2d10*/  FSEL R123, R80, -INF , !P2 ;  /* 0xff800000507b7808 */ /* 0x000fe20005000000 */
[----:B---3--:R-:W-:Y:S01]  /*2d20*/  HMMA.16816.F32 R56, R8, R16, R56 ;  /* 0x000000100838723c */ /* 0x008fe20000001838 */
[----:B------:R-:W-:-:S02]  /*2d30*/  ISETP.GE.AND P3, PT, R26, R139, PT ;  /* 0x0000008b1a00720c */ /* 0x000fc40003f66270 */
[----:B------:R-:W-:Y:S02]  /*2d40*/  ISETP.GE.AND P5, PT, R26, R137, PT ;  /* 0x000000891a00720c */ /* 0x000fe40003fa6270 */
[C---:B------:R-:W-:Y:S01]  /*2d50*/  ISETP.GE.AND P4, PT, R24.reuse, R139, PT ;  /* 0x0000008b1800720c */ /* 0x040fe20003f86270 */
[----:B------:R-:W-:Y:S01]  /*2d60*/  HMMA.16816.F32 R52, R8, R18, R52 ;  /* 0x000000120834723c */ /* 0x000fe20000001834 */
[----:B------:R-:W-:Y:S02]  /*2d70*/  ISETP.GE.AND P2, PT, R24, R137, PT ;  /* 0x000000891800720c */ /* 0x000fe40003f46270 */
[----:B------:R-:W2:Y:S01]  /*2d80*/  LDSM.16.M88.4 R24, [R144+0x3800] ;  /* 0x003800009018783b */ /* 0x000ea20000000200 */
[----:B------:R-:W-:Y:S01]  /*2d90*/  LOP3.LUT R28, R2, 0x49, RZ, 0xfc, !PT ;  /* 0x00000049021c7812 */ /* 0x000fe200078efcff */
[----:B------:R-:W-:-:S04]  /*2da0*/  DEPBAR.LE SB0, 0x0 ;  /* 0x000080000000791a */ /* 0x000fc80000000000 */
[----:B------:R-:W-:Y:S01]  /*2db0*/  FSEL R116, R82, -INF , !P1 ;  /* 0xff80000052747808 */ /* 0x000fe20004800000 */
[C---:B-1----:R-:W-:Y:S01]  /*2dc0*/  HMMA.16816.F32 R64, R12.reuse, R20, R64 ;  /* 0x000000140c40723c */ /* 0x042fe20000001840 */
[----:B------:R-:W-:Y:S02]  /*2dd0*/  FSEL R109, R81, -INF , !P3 ;  /* 0xff800000516d7808 */ /* 0x000fe40005800000 */
[C---:B------:R-:W-:Y:S02]  /*2de0*/  ISETP.GE.AND P1, PT, R28.reuse, R139, PT ;  /* 0x0000008b1c00720c */ /* 0x040fe40003f26270 */
[----:B------:R-:W-:Y:S01]  /*2df0*/  ISETP.GE.AND P3, PT, R28, R137, PT ;  /* 0x000000891c00720c */ /* 0x000fe20003f66270 */
[----:B------:R-:W-:Y:S01]  /*2e00*/  HMMA.16816.F32 R60, R12, R22, R60 ;  /* 0x000000160c3c723c */ /* 0x000fe2000000183c */
[----:B------:R-:W-:Y:S02]  /*2e10*/  LOP3.LUT R28, R2, 0x50, RZ, 0xfc, !PT ;  /* 0x00000050021c7812 */ /* 0x000fe400078efcff */
[----:B------:R-:W-:-:S02]  /*2e20*/  FSEL R126, R83, -INF , !P5 ;  /* 0xff800000537e7808 */ /* 0x000fc40006800000 */
[----:B------:R-:W-:Y:S02]  /*2e30*/  FSEL R121, R76, -INF , !P4 ;  /* 0xff8000004c797808 */ /* 0x000fe40006000000 */
[C---:B------:R-:W-:Y:S02]  /*2e40*/  ISETP.GE.AND P5, PT, R28.reuse, R139, PT ;  /* 0x0000008b1c00720c */ /* 0x040fe40003fa6270 */
[----:B------:R-:W-:Y:S02]  /*2e50*/  ISETP.GE.AND P4, PT, R28, R137, PT ;  /* 0x000000891c00720c */ /* 0x000fe40003f86270 */
[C---:B------:R-:W-:Y:S02]  /*2e60*/  LOP3.LUT R30, R2.reuse, 0x51, RZ, 0xfc, !PT ;  /* 0x00000051021e7812 */ /* 0x040fe400078efcff */
[C---:B------:R-:W-:Y:S02]  /*2e70*/  LOP3.LUT R16, R2.reuse, 0x58, RZ, 0xfc, !PT ;  /* 0x0000005802107812 */ /* 0x040fe400078efcff */
[----:B------:R-:W-:-:S02]  /*2e80*/  LOP3.LUT R20, R2, 0x59, RZ, 0xfc, !PT ;  /* 0x0000005902147812 */ /* 0x000fc400078efcff */
        /* <DEDUP_REMOVED lines=15> */
[C---:B------:R-:W-:Y:S02]  /*2f80*/  ISETP.GE.AND P1, PT, R8.reuse, R139, PT ;  /* 0x0000008b0800720c */ /* 0x040fe40003f26270 */
[----:B------:R-:W-:Y:S02]  /*2f90*/  ISETP.GE.AND P3, PT, R8, R137, PT ;  /* 0x000000890800720c */ /* 0x000fe40003f66270 */
[C---:B------:R-:W-:Y:S02]  /*2fa0*/  ISETP.GE.AND P5, PT, R10.reuse, R139, PT ;  /* 0x0000008b0a00720c */ /* 0x040fe40003fa6270 */
[----:B------:R-:W-:-:S02]  /*2fb0*/  ISETP.GE.AND P4, PT, R10, R137, PT ;  /* 0x000000890a00720c */ /* 0x000fc40003f86270 */
[C---:B--2---:R-:W-:Y:S01]  /*2fc0*/  HMMA.16816.F32 R8, R12.reuse, R24, R56 ;  /* 0x000000180c08723c */ /* 0x044fe20000001838 */
[----:B------:R-:W-:Y:S02]  /*2fd0*/  FSEL R124, R78, -INF , !P2 ;  /* 0xff8000004e7c7808 */ /* 0x000fe40005000000 */
[----:B------:R-:W-:Y:S02]  /*2fe0*/  ISETP.GE.AND P2, PT, R30, R139, PT ;  /* 0x0000008b1e00720c */ /* 0x000fe40003f46270 */
[----:B------:R-:W-:Y:S01]  /*2ff0*/  LOP3.LUT R16, R2, 0x68, RZ, 0xfc, !PT ;  /* 0x0000006802107812 */ /* 0x000fe200078efcff */
[----:B------:R-:W-:Y:S01]  /*3000*/  HMMA.16816.F32 R12, R12, R26, R52 ;  /* 0x0000001a0c0c723c */ /* 0x000fe20000001834 */
[----:B------:R-:W-:Y:S02]  /*3010*/  FSEL R115, R73, -INF , !P2 ;  /* 0xff80000049737808 */ /* 0x000fe40005000000 */
[----:B------:R-:W-:Y:S02]  /*3020*/  ISETP.GE.AND P2, PT, R20, R137, PT ;  /* 0x000000891400720c */ /* 0x000fe40003f46270 */
[----:B------:R-:W-:-:S02]  /*3030*/  LOP3.LUT R18, R2, 0x69, RZ, 0xfc, !PT ;  /* 0x0000006902127812 */ /* 0x000fc400078efcff */
[----:B------:R-:W-:Y:S02]  /*3040*/  FSEL R112, R71, -INF , !P2 ;  /* 0xff80000047707808 */ /* 0x000fe40005000000 */
[----:B------:R-:W-:Y:S02]  /*3050*/  FSEL R113, R64, -INF , !P1 ;  /* 0xff80000040717808 */ /* 0x000fe40004800000 */
[C---:B------:R-:W-:Y:S02]  /*3060*/  ISETP.GE.AND P2, PT, R16.reuse, R139, PT ;  /* 0x0000008b1000720c */ /* 0x040fe40003f46270 */
[----:B------:R-:W-:Y:S02]  /*3070*/  ISETP.GE.AND P1, PT, R16, R137, PT ;  /* 0x000000891000720c */ /* 0x000fe40003f26270 */
[----:B------:R-:W-:Y:S02]  /*3080*/  FSEL R104, R66, -INF , !P3 ;  /* 0xff80000042687808 */ /* 0x000fe40005800000 */
[----:B------:R-:W-:-:S02]  /*3090*/  FSEL R107, R65, -INF , !P5 ;  /* 0xff800000416b7808 */ /* 0x000fc40006800000 */
[C---:B------:R-:W-:Y:S02]  /*30a0*/  ISETP.GE.AND P3, PT, R18.reuse, R139, PT ;  /* 0x0000008b1200720c */ /* 0x040fe40003f66270 */
[----:B------:R-:W-:Y:S02]  /*30b0*/  ISETP.GE.AND P5, PT, R18, R137, PT ;  /* 0x000000891200720c */ /* 0x000fe40003fa6270 */
[C---:B------:R-:W-:Y:S02]  /*30c0*/  LOP3.LUT R16, R2.reuse, 0x70, RZ, 0xfc, !PT ;  /* 0x0000007002107812 */ /* 0x040fe400078efcff */
[----:B------:R-:W-:Y:S02]  /*30d0*/  LOP3.LUT R18, R2, 0x71, RZ, 0xfc, !PT ;  /* 0x0000007102127812 */ /* 0x000fe400078efcff */
[----:B------:R-:W-:Y:S02]  /*30e0*/  FSEL R102, R67, -INF , !P4 ;  /* 0xff80000043667808 */ /* 0x000fe40006000000 */
[----:B------:R-:W-:-:S02]  /*30f0*/  FSEL R105, R60, -INF , !P2 ;  /* 0xff8000003c697808 */ /* 0x000fc40005000000 */
[C---:B------:R-:W-:Y:S02]  /*3100*/  ISETP.GE.AND P4, PT, R16.reuse, R139, PT ;  /* 0x0000008b1000720c */ /* 0x040fe40003f86270 */
[----:B------:R-:W-:Y:S02]  /*3110*/  ISETP.GE.AND P2, PT, R16, R137, PT ;  /* 0x000000891000720c */ /* 0x000fe40003f46270 */
[----:B------:R-:W-:Y:S02]  /*3120*/  FSEL R66, R62, -INF , !P1 ;  /* 0xff8000003e427808 */ /* 0x000fe40004800000 */
[----:B------:R-:W-:Y:S02]  /*3130*/  LOP3.LUT R16, R2, 0x78, RZ, 0xfc, !PT ;  /* 0x0000007802107812 */ /* 0x000fe400078efcff */
[----:B------:R-:W-:Y:S02]  /*3140*/  ISETP.GE.AND P1, PT, R18, R139, PT ;  /* 0x0000008b1200720c */ /* 0x000fe40003f26270 */
[----:B------:R-:W-:-:S02]  /*3150*/  LOP3.LUT R2, R2, 0x79, RZ, 0xfc, !PT ;  /* 0x0000007902027812 */ /* 0x000fc400078efcff */
[----:B------:R-:W-:Y:S02]  /*3160*/  FSEL R101, R61, -INF , !P3 ;  /* 0xff8000003d657808 */ /* 0x000fe40005800000 */
[----:B------:R-:W-:Y:S02]  /*3170*/  FSEL R64, R63, -INF , !P5 ;  /* 0xff8000003f407808 */ /* 0x000fe40006800000 */
[----:B------:R-:W-:Y:S02]  /*3180*/  FSEL R65, R8, -INF , !P4 ;  /* 0xff80000008417808 */ /* 0x000fe40006000000 */
[----:B------:R-:W-:Y:S02]  /*3190*/  FSEL R52, R10, -INF , !P2 ;  /* 0xff8000000a347808 */ /* 0x000fe40005000000 */
[----:B------:R-:W-:Y:S02]  /*31a0*/  FSEL R59, R9, -INF , !P1 ;  /* 0xff800000093b7808 */ /* 0x000fe40004800000 */
[----:B------:R-:W-:-:S02]  /*31b0*/  ISETP.GE.AND P3, PT, R18, R137, PT ;  /* 0x000000891200720c */ /* 0x000fc40003f66270 */
[-C--:B------:R-:W-:Y:S02]  /*31c0*/  ISETP.GE.AND P5, PT, R16, R139.reuse, PT ;  /* 0x0000008b1000720c */ /* 0x080fe40003fa6270 */
[----:B------:R-:W-:Y:S02]  /*31d0*/  ISETP.GE.AND P4, PT, R2, R139, PT ;  /* 0x0000008b0200720c */ /* 0x000fe40003f86270 */
[-C--:B------:R-:W-:Y:S02]  /*31e0*/  ISETP.GE.AND P2, PT, R16, R137.reuse, PT ;  /* 0x000000891000720c */ /* 0x080fe40003f46270 */
[----:B------:R-:W-:Y:S02]  /*31f0*/  ISETP.GE.AND P1, PT, R2, R137, PT ;  /* 0x000000890200720c */ /* 0x000fe40003f26270 */
[----:B------:R-:W-:Y:S02]  /*3200*/  FSEL R40, R11, -INF , !P3 ;  /* 0xff8000000b287808 */ /* 0x000fe40005800000 */
[----:B------:R-:W-:-:S02]  /*3210*/  FSEL R55, R12, -INF , !P5 ;  /* 0xff8000000c377808 */ /* 0x000fc40006800000 */
[----:B------:R-:W-:Y:S02]  /*3220*/  FSEL R53, R13, -INF , !P4 ;  /* 0xff8000000d357808 */ /* 0x000fe40006000000 */
[----:B------:R-:W-:Y:S02]  /*3230*/  FSEL R36, R14, -INF , !P2 ;  /* 0xff8000000e247808 */ /* 0x000fe40005000000 */
[----:B------:R-:W-:Y:S01]  /*3240*/  FSEL R30, R15, -INF , !P1 ;  /* 0xff8000000f1e7808 */ /* 0x000fe20004800000 */
[----:B------:R-:W-:Y:S06]  /*3250*/  @!P0 BRA `(.L_x_6252) ;  /* 0x0000000400708947 */ /* 0x000fec0003800000 */
[----:B------:R-:W-:Y:S05]  /*3260*/  @P6 BRA `(.L_x_6253) ;  /* 0x0000000000e46947 */ /* 0x000fea0003800000 */
[----:B------:R-:W1:Y:S01]  /*3270*/  LDC R9, c[0x0][0x380] ;  /* 0x0000e000ff097b82 */ /* 0x000e620000000800 */
[C---:B------:R-:W-:Y:S02]  /*3280*/  IADD3 R14, R0.reuse, -0x80, RZ ;  /* 0xffffff80000e7810 */ /* 0x040fe40007ffe0ff */
        /* <DEDUP_REMOVED lines=55> */
.L_x_6253:
[----:B------:R-:W-:-:S04]  /*3600*/  ULEA UR6, -UR6, URZ, 0x7 ;  /* 0x0000003f06067291 */ /* 0x000fc8000f8e393f */
[----:B------:R-:W-:Y:S02]  /*3610*/  USHF.R.S32.HI UR4, URZ, 0x1f, UR6 ;  /* 0x0000001f3f047899 */ /* 0x000fe40008011406 */
[----:B------:R-:W-:-:S04]  /*3620*/  MOV R10, UR6 ;  /* 0x00000006000a7c02 */ /* 0x000fc80008000f00 */
[----:B------:R-:W-:-:S07]  /*3630*/  MOV R9, UR4 ;  /* 0x0000000400097c02 */ /* 0x000fce0008000f00 */
.L_x_6254:
        /* <DEDUP_REMOVED lines=30> */
.L_x_6252:
        /* <DEDUP_REMOVED lines=67> */
[----:B------:R-:W-:-:S03]  /*3c50*/  IADD3 R154, R3, R155, RZ ;  /* 0x0000009b039a7210 */ /* 0x000fc60007ffe0ff */
[----:B------:R-:W-:Y:S04]  /*3c60*/  LDSM.16.MT88.4 R68, [R153+0x6000] ;  /* 0x006000009944783b */ /* 0x000fe80000004200 */
[----:B------:R-:W-:Y:S04]  /*3c70*/  LDSM.16.MT88.4 R84, [R154+0x6000] ;  /* 0x006000009a54783b */ /* 0x000fe80000004200 */
[----:B------:R-:W-:Y:S04]  /*3c80*/  LDSM.16.MT88.4 R12, [R155+0x6800] ;  /* 0x006800009b0c783b */ /* 0x000fe80000004200 */
[----:B------:R-:W-:Y:S01]  /*3c90*/  LDSM.16.MT88.4 R24, [R154+0x6800] ;  /* 0x006800009a18783b */ /* 0x000fe20000004200 */
[----:B-1----:R-:W-:-:S03]  /*3ca0*/  FMNMX.FTZ R11, R0, R11, !PT ;  /* 0x0000000b000b7209 */ /* 0x002fc60007810000 */
[----:B------:R-:W-:Y:S01]  /*3cb0*/  LDSM.16.MT88.4 R20, [R153+0x6800] ;  /* 0x006800009914783b */ /* 0x000fe20000004200 */
[----:B--2---:R-:W-:-:S03]  /*3cc0*/  FMNMX.FTZ R9, R8, R9, !PT ;  /* 0x0000000908097209 */ /* 0x004fc60007810000 */
[----:B------:R-:W1:Y:S04]  /*3cd0*/  SHFL.BFLY PT, R2, R11, 0x1, 0x1f ;  /* 0x0c201f000b027f89 */ /* 0x000e6800000e0000 */
[----:B------:R-:W2:Y:S01]  /*3ce0*/  SHFL.BFLY PT, R0, R9, 0x1, 0x1f ;  /* 0x0c201f0009007f89 */ /* 0x000ea200000e0000 */
[----:B-1----:R-:W-:-:S04]  /*3cf0*/  FMNMX.FTZ R2, R11, R2, !PT ;  /* 0x000000020b027209 */ /* 0x002fc80007810000 */
[C---:B------:R-:W-:Y:S01]  /*3d00*/  FSETP.NEU.FTZ.AND P1, PT, R2.reuse, -INF , PT ;  /* 0xff8000000200780b */ /* 0x040fe20003f3d000 */
[----:B------:R-:W-:Y:S01]  /*3d10*/  FMUL.FTZ R62, R2, UR4 ;  /* 0x00000004023e7c20 */ /* 0x000fe20008410000 */
[----:B--2---:R-:W-:-:S04]  /*3d20*/  FMNMX.FTZ R0, R9, R0, !PT ;  /* 0x0000000009007209 */ /* 0x004fc80007810000 */
        /* <DEDUP_REMOVED lines=15> */
[----:B------:R-:W-:Y:S01]  /*3e20*/  IADD3 R152, R3, R153, RZ ;  /* 0x0000009903987210 */ /* 0x000fe20007ffe0ff */
[----:B------:R-:W-:Y:S01]  /*3e30*/  MUFU.EX2 R58, R58 ;  /* 0x0000003a003a7308 */ /* 0x000fe20000000800 */
[--C-:B------:R-:W-:Y:S01]  /*3e40*/  FFMA.FTZ R37, R143, UR4, -R62.reuse ;  /* 0x000000048f257c23 */ /* 0x100fe2000801083e */
[--C-:B------:R-:W-:Y:S01]  /*3e50*/  FFMA.FTZ R34, R97, UR4, -R62.reuse ;  /* 0x0000000461227c23 */ /* 0x100fe2000801083e */
[--C-:B------:R-:W-:Y:S01]  /*3e60*/  FFMA.FTZ R39, R132, UR4, -R33.reuse ;  /* 0x0000000484277c23 */ /* 0x100fe20008010821 */
[----:B------:R-:W2:Y:S01]  /*3e70*/  LDSM.16.MT88.4 R16, [R152+0x6000] ;  /* 0x006000009810783b */ /* 0x000ea20000004200 */
        /* <DEDUP_REMOVED lines=53> */
[----:B------:R-:W-:Y:S01]  /*41d0*/  FADD.FTZ R49, R58, R49 ;  /* 0x000000313a317221 */ /* 0x000fe20000010000 */
[----:B------:R-:W-:Y:S01]  /*41e0*/  FADD.FTZ R47, R56, R47 ;  /* 0x0000002f382f7221 */ /* 0x000fe20000010000 */
[--C-:B------:R-:W-:Y:S01]  /*41f0*/  FFMA.FTZ R65, R65, UR4, -R62.reuse ;  /* 0x0000000441417c23 */ /* 0x100fe2000801083e */
[--C-:B------:R-:W-:Y:S01]  /*4200*/  FFMA.FTZ R64, R59, UR4, -R62.reuse ;  /* 0x000000043b407c23 */ /* 0x100fe2000801083e */
[----:B------:R-:W-:Y:S01]  /*4210*/  FADD.FTZ R54, R54, R49 ;  /* 0x0000003136367221 */ /* 0x000fe20000010000 */
[--C-:B------:R-:W-:Y:S01]  /*4220*/  FFMA.FTZ R55, R55, UR4, -R62.reuse ;  /* 0x0000000437377c23 */ /* 0x100fe2000801083e */
[----:B------:R-:W-:Y:S01]  /*4230*/  MUFU.EX2 R42, R42 ;  /* 0x0000002a002a7308 */ /* 0x000fe20000000800 */
[----:B------:R-:W-:Y:S01]  /*4240*/  FFMA.FTZ R62, R53, UR4, -R62 ;  /* 0x00000004353e7c23 */ /* 0x000fe2000801083e */
[----:B------:R-:W-:Y:S01]  /*4250*/  FADD.FTZ R41, R41, R54 ;  /* 0x0000003629297221 */ /* 0x000fe20000010000 */
[----:B------:R-:W-:-:S05]  /*4260*/  FFMA.FTZ R52, R52, UR4, -R33 ;  /* 0x0000000434347c23 */ /* 0x000fca0008010821 */
[----:B------:R-:W3:Y:S01]  /*4270*/  MUFU.EX2 R35, R35 ;  /* 0x0000002300237308 */ /* 0x000ee20000000800 */
[----:B----4-:R-:W-:-:S07]  /*4280*/  F2FP.F16.F32.PACK_AB R79, R45, R46 ;  /* 0x0000002e2d4f723e */ /* 0x010fce00000000ff */
[C---:B-1----:R-:W-:Y:S01]  /*4290*/  HMMA.16816.F32 R96, R76.reuse, R92, RZ ;  /* 0x0000005c4c60723c */ /* 0x042fe200000018ff */
[----:B------:R-:W-:Y:S05]  /*42a0*/  MUFU.EX2 R37, R37 ;  /* 0x0000002500257308 */ /* 0x000fea0000000800 */
[C---:B------:R-:W-:Y:S03]  /*42b0*/  HMMA.16816.F32 R92, R76.reuse, R94, RZ ;  /* 0x0000005e4c5c723c */ /* 0x040fe600000018ff */
[----:B------:R-:W1:Y:S01]  /*42c0*/  MUFU.EX2 R34, R34 ;  /* 0x0000002200227308 */ /* 0x000e620000000800 */
[C---:B---3--:R-:W-:Y:S01]  /*42d0*/  F2FP.F16.F32.PACK_AB R8, R35.reuse, R42 ;  /* 0x0000002a2308723e */ /* 0x048fe200000000ff */
[----:B------:R-:W-:Y:S01]  /*42e0*/  FADD.FTZ R42, R42, R41 ;  /* 0x000000292a2a7221 */ /* 0x000fe20000010000 */
[----:B------:R-:W-:Y:S03]  /*42f0*/  HMMA.16816.F32 R88, R76, R84, RZ ;  /* 0x000000544c58723c */ /* 0x000fe600000018ff */
[----:B------:R-:W-:-:S02]  /*4300*/  FADD.FTZ R42, R35, R42 ;  /* 0x0000002a232a7221 */ /* 0x000fc40000010000 */
[----:B------:R-:W-:Y:S01]  /*4310*/  MUFU.EX2 R39, R39 ;  /* 0x0000002700277308 */ /* 0x000fe20000000800 */
[C---:B------:R-:W-:Y:S06]  /*4320*/  HMMA.16816.F32 R80, R76.reuse, R68, RZ ;  /* 0x000000444c50723c */ /* 0x040fec00000018ff */
[----:B------:R-:W-:Y:S01]  /*4330*/  HMMA.16816.F32 R84, R76, R86, RZ ;  /* 0x000000564c54723c */ /* 0x000fe200000018ff */
[----:B------:R-:W3:Y:S01]  /*4340*/  MUFU.EX2 R38, R38 ;  /* 0x0000002600267308 */ /* 0x000ee20000000800 */
[----:B-1----:R-:W-:Y:S01]  /*4350*/  F2FP.F16.F32.PACK_AB R10, R34, R37 ;  /* 0x00000025220a723e */ /* 0x002fe200000000ff */
[----:B------:R-:W-:-:S03]  /*4360*/  FADD.FTZ R37, R37, R42 ;  /* 0x0000002a25257221 */ /* 0x000fc60000010000 */
[C---:B------:R-:W-:Y:S01]  /*4370*/  HMMA.16816.F32 R68, R76.reuse, R70, RZ ;  /* 0x000000464c44723c */ /* 0x040fe200000018ff */
[----:B------:R-:W-:Y:S02]  /*4380*/  FADD.FTZ R34, R34, R37 ;  /* 0x0000002522227221 */ /* 0x000fe40000010000 */
[----:B------:R-:W-:Y:S03]  /*4390*/  MUFU.EX2 R32, R32 ;  /* 0x0000002000207308 */ /* 0x000fe60000000800 */
[C---:B--2---:R-:W-:Y:S05]  /*43a0*/  HMMA.16816.F32 R72, R76.reuse, R16, RZ ;  /* 0x000000104c48723c */ /* 0x044fea00000018ff */
[----:B------:R-:W1:Y:S01]  /*43b0*/  MUFU.EX2 R29, R29 ;  /* 0x0000001d001d7308 */ /* 0x000e620000000800 */
[----:B------:R-:W-:Y:S01]  /*43c0*/  HMMA.16816.F32 R76, R76, R18, RZ ;  /* 0x000000124c4c723c */ /* 0x000fe200000018ff */
[----:B---3--:R-:W-:Y:S01]  /*43d0*/  F2FP.F16.F32.PACK_AB R9, R38, R39 ;  /* 0x000000272609723e */ /* 0x008fe200000000ff */
[----:B------:R-:W2:Y:S05]  /*43e0*/  LDSM.16.MT88.4 R16, [R152+0x6800] ;  /* 0x006800009810783b */ /* 0x000eaa0000004200 */
        /* <DEDUP_REMOVED lines=17> */
[C---:B--2---:R-:W-:Y:S05]  /*4500*/  HMMA.16816.F32 R72, R8.reuse, R16, R72 ;  /* 0x000000100848723c */ /* 0x044fea0000001848 */
[----:B------:R-:W2:Y:S01]  /*4510*/  MUFU.EX2 R43, R43 ;  /* 0x0000002b002b7308 */ /* 0x000ea20000000800 */
        /* <DEDUP_REMOVED lines=8> */
[----:B--2---:R-:W-:Y:S01]  /*45a0*/  F2FP.F16.F32.PACK_AB R11, R43, R48 ;  /* 0x000000302b0b723e */ /* 0x004fe200000000ff */
[----:B------:R-:W2:Y:S02]  /*45b0*/  MUFU.EX2 R50, R50 ;  /* 0x0000003200327308 */ /* 0x000ea40000000800 */
[----:B------:R-:W-:-:S04]  /*45c0*/  FADD.FTZ R7, R7, R28 ;  /* 0x0000001c07077221 */ /* 0x000fc80000010000 */
[----:B------:R-:W-:Y:S01]  /*45d0*/  FADD.FTZ R4, R4, R7 ;  /* 0x0000000704047221 */ /* 0x000fe20000010000 */
[C---:B-1----:R-:W-:Y:S01]  /*45e0*/  HMMA.16816.F32 R96, R8.reuse, R12, R96 ;  /* 0x0000000c0860723c */ /* 0x042fe20000001860 */
[----:B------:R-:W-:Y:S05]  /*45f0*/  MUFU.EX2 R51, R51 ;  /* 0x0000003300337308 */ /* 0x000fea0000000800 */
[C---:B------:R-:W-:Y:S01]  /*4600*/  HMMA.16816.F32 R92, R8.reuse, R14, R92 ;  /* 0x0000000e085c723c */ /* 0x040fe2000000185c */
[----:B------:R-:W1:Y:S02]  /*4610*/  LDSM.16.MT88.4 R12, [R155+0x7800] ;  /* 0x007800009b0c783b */ /* 0x000e640000004200 */
        /* <DEDUP_REMOVED lines=11> */
[----:B------:R-:W1:Y:S01]  /*46d0*/  MUFU.EX2 R63, R63 ;  /* 0x0000003f003f7308 */ /* 0x000e620000000800 */
[----:B------:R-:W-:Y:S01]  /*46e0*/  HMMA.16816.F32 R76, R8, R18, R76 ;  /* 0x00000012084c723c */ /* 0x000fe2000000184c */
[----:B------:R-:W5:Y:S06]  /*46f0*/  LDSM.16.MT88.4 R16, [R152+0x7800] ;  /* 0x007800009810783b */ /* 0x000f6c0000004200 */
[----:B--2---:R-:W-:Y:S01]  /*4700*/  F2FP.F16.F32.PACK_AB R8, R50, R3 ;  /* 0x000000033208723e */ /* 0x004fe200000000ff */
        /* <DEDUP_REMOVED lines=99> */
[----:B---3--:R-:W-:Y:S03]  /*4d40*/  HMMA.16816.F32 R88, R8, R24, R88 ;  /* 0x000000180858723c */ /* 0x008fe60000001858 */
[----:B------:R-:W-:-:S02]  /*4d50*/  FADD.FTZ R39, R39, R12 ;  /* 0x0000000c27277221 */ /* 0x000fc40000010000 */
[----:B------:R-:W2:Y:S01]  /*4d60*/  LDSM.16.MT88.4 R12, [R155+0x9800] ;  /* 0x009800009b0c783b */ /* 0x000ea20000004200 */
[C---:B------:R-:W-:Y:S01]  /*4d70*/  HMMA.16816.F32 R84, R8.reuse, R26, R84 ;  /* 0x0000001a0854723c */ /* 0x040fe20000001854 */
[----:B------:R-:W-:Y:S01]  /*4d80*/  FADD.FTZ R39, R38, R39 ;  /* 0x0000002726277221 */ /* 0x000fe20000010000 */
[--C-:B------:R-:W-:Y:S01]  /*4d90*/  FFMA.FTZ R25, R40, UR4, -R33.reuse ;  /* 0x0000000428197c23 */ /* 0x100fe20008010821 */
[----:B------:R-:W-:Y:S01]  /*4da0*/  FFMA.FTZ R24, R36, UR4, -R33 ;  /* 0x0000000424187c23 */ /* 0x000fe20008010821 */
        /* <DEDUP_REMOVED lines=65> */
.L_x_6259:
        /* <DEDUP_REMOVED lines=66> */
.L_x_6256:
        /* <DEDUP_REMOVED lines=26> */
[----:B------:R-:W-:Y:S03]  /*5780*/  ISETP.GT.AND P0, PT, R176, R163, PT ;  /* 0x000000a3b000720c */ /* 0x000fe60003f04270 */
        /* <DEDUP_REMOVED lines=12> */
[C---:B--2---:R-:W-:Y:S06]  /*5850*/  HMMA.16816.F32 R4, R104.reuse, R108, RZ ;  /* 0x0000006c6804723c */ /* 0x044fec00000018ff */
[C---:B------:R-:W-:Y:S01]  /*5860*/  HMMA.16816.F32 R8, R104.reuse, R110, RZ ;  /* 0x0000006e6808723c */ /* 0x040fe200000018ff */
[----:B------:R-:W-:Y:S05]  /*5870*/  LDSM.16.M88.4 R108, [R160] ;  /* 0x00000000a06c783b */ /* 0x000fea0000000200 */
[C---:B---3--:R-:W-:Y:S06]  /*5880*/  HMMA.16816.F32 R12, R104.reuse, R112, RZ ;  /* 0x00000070680c723c */ /* 0x048fec00000018ff */
[C---:B------:R-:W-:Y:S01]  /*5890*/  HMMA.16816.F32 R16, R104.reuse, R114, RZ ;  /* 0x000000726810723c */ /* 0x040fe200000018ff */
[----:B------:R-:W2:Y:S05]  /*58a0*/  LDSM.16.M88.4 R112, [R159] ;  /* 0x000000009f70783b */ /* 0x000eaa0000000200 */
[C---:B----4-:R-:W-:Y:S06]  /*58b0*/  HMMA.16816.F32 R20, R104.reuse, R116, RZ ;  /* 0x000000746814723c */ /* 0x050fec00000018ff */
[C---:B------:R-:W-:Y:S01]  /*58c0*/  HMMA.16816.F32 R24, R104.reuse, R118, RZ ;  /* 0x000000766818723c */ /* 0x040fe200000018ff */
[----:B------:R-:W3:Y:S05]  /*58d0*/  LDSM.16.M88.4 R116, [R159+0x800] ;  /* 0x000800009f74783b */ /* 0x000eea0000000200 */
[C---:B-----5:R-:W-:Y:S06]  /*58e0*/  HMMA.16816.F32 R28, R104.reuse, R120, RZ ;  /* 0x00000078681c723c */ /* 0x060fec00000018ff */
[C---:B------:R-:W-:Y:S01]  /*58f0*/  HMMA.16816.F32 R32, R104.reuse, R122, RZ ;  /* 0x0000007a6820723c */ /* 0x040fe200000018ff */
[----:B------:R-:W4:Y:S05]  /*5900*/  LDSM.16.M88.4 R120, [R159+0x1000] ;  /* 0x001000009f78783b */ /* 0x000f2a0000000200 */
[C---:B-1----:R-:W-:Y:S06]  /*5910*/  HMMA.16816.F32 R36, R104.reuse, R124, RZ ;  /* 0x0000007c6824723c */ /* 0x042fec00000018ff */
[C---:B------:R-:W-:Y:S01]  /*5920*/  HMMA.16816.F32 R40, R104.reuse, R126, RZ ;  /* 0x0000007e6828723c */ /* 0x040fe200000018ff */
[----:B------:R-:W1:Y:S05]  /*5930*/  LDSM.16.M88.4 R124, [R159+0x2000] ;  /* 0x002000009f7c783b */ /* 0x000e6a0000000200 */
[C---:B------:R-:W-:Y:S06]  /*5940*/  HMMA.16816.F32 R44, R104.reuse, R128, RZ ;  /* 0x00000080682c723c */ /* 0x040fec00000018ff */
[C---:B------:R-:W-:Y:S01]  /*5950*/  HMMA.16816.F32 R48, R104.reuse, R130, RZ ;  /* 0x000000826830723c */ /* 0x040fe200000018ff */
[----:B------:R-:W-:Y:S05]  /*5960*/  LDSM.16.M88.4 R128, [R157] ;  /* 0x000000009d80783b */ /* 0x000fea0000000200 */
[C---:B------:R-:W-:Y:S06]  /*5970*/  HMMA.16816.F32 R52, R104.reuse, R132, RZ ;  /* 0x000000846834723c */ /* 0x040fec00000018ff */
[C---:B------:R-:W-:Y:S06]  /*5980*/  HMMA.16816.F32 R56, R104.reuse, R134, RZ ;  /* 0x000000866838723c */ /* 0x040fec00000018ff */
[C---:B------:R-:W-:Y:S06]  /*5990*/  HMMA.16816.F32 R60, R104.reuse, R136, RZ ;  /* 0x00000088683c723c */ /* 0x040fec00000018ff */
[----:B------:R-:W-:Y:S01]  /*59a0*/  HMMA.16816.F32 R64, R104, R138, RZ ;  /* 0x0000008a6840723c */ /* 0x000fe200000018ff */
        /* <DEDUP_REMOVED lines=9> */
[----:B------:R-:W4:Y:S05]  /*5a40*/  LDSM.16.M88.4 R120, [R158] ;  /* 0x000000009e78783b */ /* 0x000f2a0000000200 */
[C---:B------:R-:W-:Y:S06]  /*5a50*/  HMMA.16816.F32 R28, R108.reuse, R140, R28 ;  /* 0x0000008c6c1c723c */ /* 0x040fec000000181c */
[C---:B------:R-:W-:Y:S06]  /*5a60*/  HMMA.16816.F32 R32, R108.reuse, R142, R32 ;  /* 0x0000008e6c20723c */ /* 0x040fec0000001820 */
[C---:B-1----:R-:W-:Y:S06]  /*5a70*/  HMMA.16816.F32 R36, R108.reuse, R124, R36 ;  /* 0x0000007c6c24723c */ /* 0x042fec0000001824 */
[C---:B------:R-:W-:Y:S01]  /*5a80*/  HMMA.16816.F32 R40, R108.reuse, R126, R40 ;  /* 0x0000007e6c28723c */ /* 0x040fe20000001828 */
[----:B------:R-:W1:Y:S05]  /*5a90*/  LDSM.16.M88.4 R124, [R151] ;  /* 0x00000000977c783b */ /* 0x000e6a0000000200 */
[C---:B-----5:R-:W-:Y:S06]  /*5aa0*/  HMMA.16816.F32 R44, R108.reuse, R104, R44 ;  /* 0x000000686c2c723c */ /* 0x060fec000000182c */
[C---:B------:R-:W-:Y:S01]  /*5ab0*/  HMMA.16816.F32 R48, R108.reuse, R106, R48 ;  /* 0x0000006a6c30723c */ /* 0x040fe20000001830 */
[----:B------:R-:W5:Y:S05]  /*5ac0*/  LDSM.16.M88.4 R104, [R150] ;  /* 0x000000009668783b */ /* 0x000f6a0000000200 */
[C---:B--2---:R-:W-:Y:S06]  /*5ad0*/  HMMA.16816.F32 R52, R108.reuse, R112, R52 ;  /* 0x000000706c34723c */ /* 0x044fec0000001834 */
[C---:B------:R-:W-:Y:S01]  /*5ae0*/  HMMA.16816.F32 R56, R108.reuse, R114, R56 ;  /* 0x000000726c38723c */ /* 0x040fe20000001838 */
[----:B------:R-:W-:Y:S05]  /*5af0*/  LDSM.16.M88.4 R112, [R148] ;  /* 0x000000009470783b */ /* 0x000fea0000000200 */
[C---:B---3--:R-:W-:Y:S06]  /*5b00*/  HMMA.16816.F32 R60, R108.reuse, R116, R60 ;  /* 0x000000746c3c723c */ /* 0x048fec000000183c */
[----:B------:R-:W-:Y:S01]  /*5b10*/  HMMA.16816.F32 R64, R108, R118, R64 ;  /* 0x000000766c40723c */ /* 0x000fe20000001840 */
[----:B------:R-:W2:Y:S04]  /*5b20*/  LDSM.16.M88.4 R108, [R149] ;  /* 0x00000000956c783b */ /* 0x000ea80000000200 */
[----:B------:R-:W3:Y:S01]  /*5b30*/  LDSM.16.M88.4 R116, [R147] ;  /* 0x000000009374783b */ /* 0x000ee20000000200 */
[C---:B----4-:R-:W-:Y:S06]  /*5b40*/  HMMA.16816.F32 R4, R120.reuse, R128, R4 ;  /* 0x000000807804723c */ /* 0x050fec0000001804 */
[C---:B------:R-:W-:Y:S01]  /*5b50*/  HMMA.16816.F32 R8, R120.reuse, R130, R8 ;  /* 0x000000827808723c */ /* 0x040fe20000001808 */
[----:B------:R-:W4:Y:S05]  /*5b60*/  LDSM.16.M88.4 R128, [R146] ;  /* 0x000000009280783b */ /* 0x000f2a0000000200 */
[C---:B-1----:R-:W-:Y:S06]  /*5b70*/  HMMA.16816.F32 R12, R120.reuse, R124, R12 ;  /* 0x0000007c780c723c */ /* 0x042fec000000180c */
[C---:B------:R-:W-:Y:S01]  /*5b80*/  HMMA.16816.F32 R16, R120.reuse, R126, R16 ;  /* 0x0000007e7810723c */ /* 0x040fe20000001810 */
[----:B------:R-:W-:Y:S05]  /*5b90*/  LDSM.16.M88.4 R124, [R144+0x800] ;  /* 0x00080000907c783b */ /* 0x000fea0000000200 */
[C---:B-----5:R-:W-:Y:S06]  /*5ba0*/  HMMA.16816.F32 R20, R120.reuse, R104, R20 ;  /* 0x000000687814723c */ /* 0x060fec0000001814 */
[C---:B------:R-:W-:Y:S01]  /*5bb0*/  HMMA.16816.F32 R24, R120.reuse, R106, R24 ;  /* 0x0000006a7818723c */ /* 0x040fe20000001818 */
[----:B------:R-:W1:Y:S05]  /*5bc0*/  LDSM.16.M88.4 R104, [R145] ;  /* 0x000000009168783b */ /* 0x000e6a0000000200 */
[C---:B--2---:R-:W-:Y:S06]  /*5bd0*/  HMMA.16816.F32 R28, R120.reuse, R108, R28 ;  /* 0x0000006c781c723c */ /* 0x044fec000000181c */
        /* <DEDUP_REMOVED lines=8> */
[C---:B----4-:R-:W-:Y:S06]  /*5c60*/  HMMA.16816.F32 R52, R120.reuse, R128, R52 ;  /* 0x000000807834723c */ /* 0x050fec0000001834 */
[C---:B------:R-:W-:Y:S01]  /*5c70*/  HMMA.16816.F32 R56, R120.reuse, R130, R56 ;  /* 0x000000827838723c */ /* 0x040fe20000001838 */
[----:B------:R-:W-:Y:S05]  /*5c80*/  LDSM.16.M88.4 R128, [R144+0x3800] ;  /* 0x003800009080783b */ /* 0x000fea0000000200 */
[C---:B-1----:R-:W-:Y:S06]  /*5c90*/  HMMA.16816.F32 R60, R120.reuse, R104, R60 ;  /* 0x00000068783c723c */ /* 0x042fec000000183c */
[----:B------:R-:W-:Y:S01]  /*5ca0*/  HMMA.16816.F32 R64, R120, R106, R64 ;  /* 0x0000006a7840723c */ /* 0x000fe20000001840 */
[----:B------:R-:W1:Y:S04]  /*5cb0*/  LDSM.16.M88.4 R104, [R144+0x1800] ;  /* 0x001800009068783b */ /* 0x000e680000000200 */
[----:B------:R-:W-:Y:S01]  /*5cc0*/  LDSM.16.M88.4 R120, [R144+0x2800] ;  /* 0x002800009078783b */ /* 0x000fe20000000200 */
        /* <DEDUP_REMOVED lines=14> */
[C---:B------:R-:W-:Y:S06]  /*5db0*/  HMMA.16816.F32 R44, R108.reuse, R120, R44 ;  /* 0x000000786c2c723c */ /* 0x040fec000000182c */
        /* <DEDUP_REMOVED lines=74> */
.L_x_6258:
        /* <DEDUP_REMOVED lines=30> */
.L_x_6257:
        /* <DEDUP_REMOVED lines=158> */
[----:B------:R-:W-:Y:S02]  /*6e20*/  ISETP.GT.AND P0, PT, R176, R163, PT ;  /* 0x000000a3b000720c */ /* 0x000fe40003f04270 */
        /* <DEDUP_REMOVED lines=283> */
.L_x_6255:
[----:B------:R-:W1:Y:S01]  /*7fe0*/  SHFL.BFLY PT, R4, R177, 0x2, 0x1f ;  /* 0x0c401f00b1047f89 */ /* 0x000e6200000e0000 */
[----:B------:R-:W-:Y:S01]  /*7ff0*/  MOV R11, 0x3f800000 ;  /* 0x3f800000000b7802 */ /* 0x000fe20000000f00 */
[----:B------:R-:W-:Y:S01]  /*8000*/  IMAD.MOV.U32 R9, RZ, RZ, 0x3f800000 ;  /* 0x3f800000ff097424 */ /* 0x000fe200078e00ff */
[----:B------:R-:W2:Y:S01]  /*8010*/  S2UR UR4, SR_CgaCtaId ;  /* 0x00000000000479c3 */ /* 0x000ea20000008800 */
[----:B------:R-:W3:Y:S01]  /*8020*/  SHFL.BFLY PT, R5, R178, 0x2, 0x1f ;  /* 0x0c401f00b2057f89 */ /* 0x000ee200000e0000 */
[----:B------:R-:W-:Y:S01]  /*8030*/  UMOV UR5, 0x400 ;  /* 0x0000040000057882 */ /* 0x000fe20000000000 */
[----:B------:R-:W-:Y:S01]  /*8040*/  BSSY B0, `(.L_x_6260) ;  /* 0x000009e000007945 */ /* 0x000fe20003800000 */
[----:B------:R-:W-:Y:S01]  /*8050*/  LEA R175, R175, R168, 0x4 ;  /* 0x000000a8afaf7211 */ /* 0x000fe200078e20ff */
[----:B------:R-:W4:Y:S03]  /*8060*/  S2R R3, SR_TID.X ;  /* 0x0000000000037919 */ /* 0x000f260000002100 */
[----:B------:R-:W5:Y:S01]  /*8070*/  LDC R45, c[0x0][0x270] ;  /* 0x00009c00ff2d7b82 */ /* 0x000f620000000800 */
[----:B------:R-:W5:Y:S01]  /*8080*/  S2R R44, SR_CTAID.X ;  /* 0x00000000002c7919 */ /* 0x000f620000002500 */
[----:B-1----:R-:W-:Y:S01]  /*8090*/  FADD.FTZ R7, R4, R177 ;  /* 0x000000b104077221 */ /* 0x002fe20000010000 */
[----:B--2---:R-:W-:Y:S01]  /*80a0*/  ULEA UR4, UR4, UR5, 0x18 ;  /* 0x0000000504047291 */ /* 0x004fe2000f8ec03f */
[----:B---3--:R-:W-:-:S03]  /*80b0*/  FADD.FTZ R4, R5, R178 ;  /* 0x000000b205047221 */ /* 0x008fc60000010000 */
[----:B------:R-:W1:Y:S04]  /*80c0*/  SHFL.BFLY PT, R6, R7, 0x1, 0x1f ;  /* 0x0c201f0007067f89 */ /* 0x000e6800000e0000 */
[----:B------:R-:W2:Y:S01]  /*80d0*/  SHFL.BFLY PT, R5, R4, 0x1, 0x1f ;  /* 0x0c201f0004057f89 */ /* 0x000ea200000e0000 */
[----:B----4-:R-:W-:-:S04]  /*80e0*/  SHF.R.S32.HI R10, RZ, 0x1f, R3 ;  /* 0x0000001fff0a7819 */ /* 0x010fc80000011403 */
[----:B------:R-:W-:-:S04]  /*80f0*/  LEA.HI R12, R10, R3, RZ, 0x2 ;  /* 0x000000030a0c7211 */ /* 0x000fc800078f10ff */
[--C-:B------:R-:W-:Y:S02]  /*8100*/  SHF.R.S32.HI R13, RZ, 0x2, R12.reuse ;  /* 0x00000002ff0d7819 */ /* 0x100fe4000001140c */
[----:B------:R-:W-:Y:S02]  /*8110*/  SHF.R.S32.HI R8, RZ, 0x1f, R12 ;  /* 0x0000001fff087819 */ /* 0x000fe4000001140c */
[----:B------:R-:W-:Y:S01]  /*8120*/  LOP3.LUT R12, R12, 0x1ffffffc, RZ, 0xc0, !PT ;  /* 0x1ffffffc0c0c7812 */ /* 0x000fe200078ec0ff */
[----:B-1----:R-:W-:Y:S01]  /*8130*/  FADD.FTZ R6, R7, R6 ;  /* 0x0000000607067221 */ /* 0x002fe20000010000 */
[----:B------:R-:W-:Y:S02]  /*8140*/  LEA.HI R8, R8, R13, RZ, 0x3 ;  /* 0x0000000d08087211 */ /* 0x000fe400078f18ff */
[----:B------:R-:W-:Y:S01]  /*8150*/  IADD3 R12, -R12, R3, RZ ;  /* 0x000000030c0c7210 */ /* 0x000fe20007ffe1ff */
[----:B--2---:R-:W-:Y:S01]  /*8160*/  FADD.FTZ R5, R4, R5 ;  /* 0x0000000504057221 */ /* 0x004fe20000010000 */
[----:B------:R-:W-:Y:S01]  /*8170*/  BAR.SYNC.DEFER_BLOCKING 0x0 ;  /* 0x0000000000007b1d */ /* 0x000fe20000010000 */
[----:B------:R-:W-:-:S02]  /*8180*/  FSETP.NE.FTZ.AND P4, PT, R6, RZ, PT ;  /* 0x000000ff0600720b */ /* 0x000fc40003f95000 */
[CC--:B------:R-:W-:Y:S02]  /*8190*/  LEA.HI R4, R10.reuse, R3.reuse, RZ, 0x5 ;  /* 0x000000030a047211 */ /* 0x0c0fe400078f28ff */
[----:B------:R-:W-:Y:S02]  /*81a0*/  FSETP.NE.FTZ.AND P3, PT, R5, RZ, PT ;  /* 0x000000ff0500720b */ /* 0x000fe40003f75000 */
[----:B------:R-:W-:Y:S02]  /*81b0*/  SHF.R.S32.HI R7, RZ, 0x5, R4 ;  /* 0x00000005ff077819 */ /* 0x000fe40000011404 */
[----:B------:R-:W-:Y:S02]  /*81c0*/  LEA.HI R10, R10, R3, RZ, 0x4 ;  /* 0x000000030a0a7211 */ /* 0x000fe400078f20ff */
[----:B------:R-:W-:Y:S02]  /*81d0*/  LOP3.LUT R8, R8, 0xfffffff8, RZ, 0xc0, !PT ;  /* 0xfffffff808087812 */ /* 0x000fe400078ec0ff */
[----:B------:R-:W-:Y:S01]  /*81e0*/  LEA R7, R7, R12, 0x9 ;  /* 0x0000000c07077211 */ /* 0x000fe200078e48ff */
[----:B------:R-:W1:Y:S01]  /*81f0*/  @P4 MUFU.RCP R11, R6 ;  /* 0x00000006000b4308 */ /* 0x000e620000001000 */
[----:B------:R-:W-:Y:S01]  /*8200*/  LOP3.LUT R12, R10, 0xfffffff0, RZ, 0xc0, !PT ;  /* 0xfffffff00a0c7812 */ /* 0x000fe200078ec0ff */
[----:B------:R-:W2:Y:S01]  /*8210*/  @P4 LDC R49, c[0x0][0x2e8] ;  /* 0x0000ba00ff314b82 */ /* 0x000ea20000000800 */
[----:B------:R-:W-:-:S02]  /*8220*/  IADD3 R8, R13, -R8, RZ ;  /* 0x800000080d087210 */ /* 0x000fc40007ffe0ff */
[----:B------:R-:W-:Y:S02]  /*8230*/  LOP3.LUT R4, R4, 0xffffffe0, RZ, 0xc0, !PT ;  /* 0xffffffe004047812 */ /* 0x000fe400078ec0ff */
[C---:B------:R-:W-:Y:S01]  /*8240*/  R2P PR, R8.reuse, 0x6 ;  /* 0x0000000608007804 */ /* 0x040fe20000000000 */
[----:B------:R-:W3:Y:S01]  /*8250*/  @P3 MUFU.RCP R9, R5 ;  /* 0x0000000500093308 */ /* 0x000ee20000001000 */
[----:B------:R-:W-:Y:S01]  /*8260*/  IMAD.SHL.U32 R15, R8, 0x40, RZ ;  /* 0x00000040080f7824 */ /* 0x000fe200078e00ff */
[----:B------:R-:W4:Y:S01]  /*8270*/  @P3 LDC R47, c[0x0][0x2e8] ;  /* 0x0000ba00ff2f3b82 */ /* 0x000f220000000800 */
[----:B------:R-:W-:-:S03]  /*8280*/  IADD3 R4, -R4, R3, RZ ;  /* 0x0000000304047210 */ /* 0x000fc60007ffe1ff */
[----:B------:R-:W-:Y:S02]  /*8290*/  LOP3.LUT R15, R15, 0x1c0, RZ, 0xc0, !PT ;  /* 0x000001c00f0f7812 */ /* 0x000fe400078ec0ff */
[----:B------:R-:W5:Y:S01]  /*82a0*/  @P4 MUFU.LG2 R6, R6 ;  /* 0x0000000600064308 */ /* 0x000f620000000c00 */
        /* <DEDUP_REMOVED lines=17> */
[----:B------:R-:W-:-:S02]  /*83c0*/  IMAD.IADD R10, R3, 0x1, -R12 ;  /* 0x00000001030a7824 */ /* 0x000fc400078e0a0c */
[C---:B---3--:R-:W-:Y:S01]  /*83d0*/  FMUL.FTZ R99, R9.reuse, R99 ;  /* 0x0000006309637220 */ /* 0x048fe20000410000 */
[----:B------:R-:W-:Y:S01]  /*83e0*/  FMUL.FTZ R98, R9, R98 ;  /* 0x0000006209627220 */ /* 0x000fe20000410000 */
[----:B------:R-:W-:Y:S01]  /*83f0*/  SHF.L.U32 R13, R11, 0x6, RZ ;  /* 0x000000060b0d7819 */ /* 0x000fe200000006ff */
[C---:B------:R-:W-:Y:S01]  /*8400*/  FMUL.FTZ R95, R9.reuse, R95 ;  /* 0x0000005f095f7220 */ /* 0x040fe20000410000 */
        /* <DEDUP_REMOVED lines=11> */
[C---:B------:R-:W-:Y:S01]  /*84c0*/  FMUL.FTZ R75, R9.reuse, R75 ;  /* 0x0000004b094b7220 */ /* 0x040fe20000410000 */
[----:B------:R-:W-:Y:S01]  /*84d0*/  SHF.L.U32 R14, R12, 0x2, RZ ;  /* 0x000000020c0e7819 */ /* 0x000fe200000006ff */
[C---:B------:R-:W-:Y:S01]  /*84e0*/  FMUL.FTZ R74, R9.reuse, R74 ;  /* 0x0000004a094a7220 */ /* 0x040fe20000410000 */
[C---:B------:R-:W-:Y:S01]  /*84f0*/  FMUL.FTZ R79, R9.reuse, R79 ;  /* 0x0000004f094f7220 */ /* 0x040fe20000410000 */
[----:B------:R-:W-:Y:S01]  /*8500*/  FMUL.FTZ R78, R9, R78 ;  /* 0x0000004e094e7220 */ /* 0x000fe20000410000 */
[----:B------:R-:W-:Y:S01]  /*8510*/  LOP3.LUT R9, R8, 0x1, RZ, 0xc0, !PT ;  /* 0x0000000108097812 */ /* 0x000fe200078ec0ff */
[----:B------:R-:W1:Y:S01]  /*8520*/  @P3 MUFU.LG2 R5, R5 ;  /* 0x0000000500053308 */ /* 0x000e620000000c00 */
[----:B------:R-:W-:Y:S01]  /*8530*/  LEA.HI R8, R15, R15, RZ, 0x1d ;  /* 0x0000000f0f087211 */ /* 0x000fe200078fe8ff */
[----:B-----5:R-:W-:Y:S01]  /*8540*/  @P4 FMUL.FTZ R51, R6, 0.69314718246459960938 ;  /* 0x3f31721806334820 */ /* 0x020fe20000410000 */
[----:B------:R-:W-:Y:S01]  /*8550*/  LOP3.LUT R14, R13, 0x38, R14, 0xf8, !PT ;  /* 0x000000380d0e7812 */ /* 0x000fe200078ef80e */
[----:B------:R-:W-:Y:S01]  /*8560*/  IMAD.MOV.U32 R3, RZ, RZ, -0x800000 ;  /* 0xff800000ff037424 */ /* 0x000fe200078e00ff */
[----:B------:R-:W-:Y:S01]  /*8570*/  SHF.R.U32.HI R13, RZ, 0x3, R13 ;  /* 0x00000003ff0d7819 */ /* 0x000fe2000001160d */
[----:B--2---:R-:W-:Y:S01]  /*8580*/  @P4 FFMA.FTZ R3, R2, R49, R51 ;  /* 0x0000003102034223 */ /* 0x004fe20000010033 */
[----:B------:R-:W-:-:S02]  /*8590*/  LEA R7, R7, R8, 0x1 ;  /* 0x0000000807077211 */ /* 0x000fc400078e08ff */
[----:B------:R-:W-:Y:S02]  /*85a0*/  LOP3.LUT R15, R12, 0xffffffe, RZ, 0xc0, !PT ;  /* 0x0ffffffe0c0f7812 */ /* 0x000fe400078ec0ff */
[----:B------:R-:W-:Y:S02]  /*85b0*/  ISETP.NE.U32.AND P0, PT, R9, 0x1, PT ;  /* 0x000000010900780c */ /* 0x000fe40003f05070 */
[----:B------:R-:W-:Y:S01]  /*85c0*/  LOP3.LUT R13, R14, R13, RZ, 0x3c, !PT ;  /* 0x0000000d0e0d7212 */ /* 0x000fe200078e3cff */
[----:B------:R-:W-:Y:S01]  /*85d0*/  IMAD.IADD R12, R10, 0x1, -R15 ;  /* 0x000000010a0c7824 */ /* 0x000fe200078e0a0f */
[----:B------:R-:W-:Y:S02]  /*85e0*/  MOV R9, 0x20 ;  /* 0x0000002000097802 */ /* 0x000fe40000000f00 */
[----:B------:R-:W-:Y:S01]  /*85f0*/  MOV R8, 0x40 ;  /* 0x0000004000087802 */ /* 0x000fe20000000f00 */
[----:B-1----:R-:W-:Y:S01]  /*8600*/  @P3 FMUL.FTZ R5, R5, 0.69314718246459960938 ;  /* 0x3f31721805053820 */ /* 0x002fe20000410000 */
[----:B------:R-:W-:-:S02]  /*8610*/  LEA R14, R7, UR4, 0x2 ;  /* 0x00000004070e7c11 */ /* 0x000fc4000f8e10ff */
[----:B------:R-:W-:Y:S02]  /*8620*/  SEL R9, R9, 0xffffffe0, P0 ;  /* 0xffffffe009097807 */ /* 0x000fe40000000000 */
[----:B------:R-:W-:Y:S01]  /*8630*/  SEL R7, R8, 0xffffffc0, !P1 ;  /* 0xffffffc008077807 */ /* 0x000fe20004800000 */
[----:B------:R-:W-:Y:S01]  /*8640*/  STS.64 [R14], R96 ;  /* 0x000000600e007388 */ /* 0x000fe20000000a00 */
[C---:B------:R-:W-:Y:S01]  /*8650*/  IADD3 R16, R14.reuse, 0x80, RZ ;  /* 0x000000800e107810 */ /* 0x040fe20007ffe0ff */
[C---:B------:R-:W-:Y:S01]  /*8660*/  IMAD.IADD R8, R14.reuse, 0x1, R9 ;  /* 0x000000010e087824 */ /* 0x040fe200078e0209 */
[----:B------:R-:W-:Y:S01]  /*8670*/  @P2 IADD3 R16, R14, -0x80, RZ ;  /* 0xffffff800e102810 */ /* 0x000fe20007ffe0ff */
[----:B------:R1:W-:Y:S01]  /*8680*/  STS.64 [R14+0x800], R98 ;  /* 0x000800620e007388 */ /* 0x0003e20000000a00 */
[----:B------:R-:W-:Y:S01]  /*8690*/  LEA R12, R12, R13, 0x2 ;  /* 0x0000000d0c0c7211 */ /* 0x000fe200078e10ff */
[----:B------:R-:W-:Y:S01]  /*86a0*/  IMAD.IADD R15, R8, 0x1, R7 ;  /* 0x00000001080f7824 */ /* 0x000fe200078e0207 */
[----:B------:R-:W-:Y:S01]  /*86b0*/  IADD3 R13, R14, R7, RZ ;  /* 0x000000070e0d7210 */ /* 0x000fe20007ffe0ff */
[----:B------:R-:W-:Y:S01]  /*86c0*/  STS.64 [R8], R92 ;  /* 0x0000005c08007388 */ /* 0x000fe20000000a00 */
[----:B------:R-:W-:-:S02]  /*86d0*/  IADD3 R17, R7, R16, RZ ;  /* 0x0000001007117210 */ /* 0x000fc40007ffe0ff */
[----:B------:R-:W-:Y:S01]  /*86e0*/  LEA R46, R12, UR4, 0x2 ;  /* 0x000000040c2e7c11 */ /* 0x000fe2000f8e10ff */
[----:B------:R2:W-:Y:S01]  /*86f0*/  STS.64 [R8+0x800], R94 ;  /* 0x0008005e08007388 */ /* 0x0005e20000000a00 */
[----:B------:R-:W3:Y:S01]  /*8700*/  S2UR UR4, SR_CTAID.Z ;  /* 0x00000000000479c3 */ /* 0x000ee20000002700 */
[----:B------:R-:W-:Y:S02]  /*8710*/  LOP3.LUT P0, RZ, R4, 0x3, RZ, 0xc0, !PT ;  /* 0x0000000304ff7812 */ /* 0x000fe4000780c0ff */
[----:B------:R-:W-:Y:S01]  /*8720*/  STS.64 [R13], R88 ;  /* 0x000000580d007388 */ /* 0x000fe20000000a00 */
[----:B------:R-:W-:Y:S02]  /*8730*/  IADD3 R4, -R171, RZ, RZ ;  /* 0x000000ffab047210 */ /* 0x000fe40007ffe1ff */
[----:B------:R-:W-:Y:S01]  /*8740*/  SHF.L.U32 R48, R10, 0x2, RZ ;  /* 0x000000020a307819 */ /* 0x000fe200000006ff */
[----:B------:R-:W-:Y:S03]  /*8750*/  STS.64 [R13+0x800], R90 ;  /* 0x0008005a0d007388 */ /* 0x000fe60000000a00 */
[----:B------:R-:W-:Y:S01]  /*8760*/  SHF.R.S32.HI R49, RZ, 0x1f, R48 ;  /* 0x0000001fff317819 */ /* 0x000fe20000011430 */
[----:B------:R-:W-:Y:S04]  /*8770*/  STS.64 [R15], R84 ;  /* 0x000000540f007388 */ /* 0x000fe80000000a00 */
[----:B------:R-:W-:Y:S01]  /*8780*/  STS.64 [R15+0x800], R86 ;  /* 0x000800560f007388 */ /* 0x000fe20000000a00 */
[----:B-1----:R-:W-:-:S03]  /*8790*/  IADD3 R14, R9, R16, RZ ;  /* 0x00000010090e7210 */ /* 0x002fc60007ffe0ff */
[----:B------:R-:W-:Y:S02]  /*87a0*/  STS.64 [R16], R80 ;  /* 0x0000005010007388 */ /* 0x000fe40000000a00 */
[----:B------:R-:W-:Y:S02]  /*87b0*/  IMAD.IADD R18, R7, 0x1, R14 ;  /* 0x0000000107127824 */ /* 0x000fe400078e020e */
[----:B------:R-:W-:Y:S01]  /*87c0*/  STS.64 [R16+0x800], R82 ;  /* 0x0008005210007388 */ /* 0x000fe20000000a00 */
[----:B---3--:R-:W-:Y:S01]  /*87d0*/  IMAD R4, R45, R4, UR4 ;  /* 0x000000042d047e24 */ /* 0x008fe2000f8e0204 */
[----:B--2---:R-:W1:Y:S01]  /*87e0*/  LDC.64 R8, c[0x0][0x2c0] ;  /* 0x0000b000ff087b82 */ /* 0x004e620000000a00 */
[----:B------:R-:W1:Y:S01]  /*87f0*/  S2R R7, SR_CTAID.Y ;  /* 0x0000000000077919 */ /* 0x000e620000002600 */
[----:B------:R-:W-:Y:S04]  /*8800*/  STS.64 [R14], R68 ;  /* 0x000000440e007388 */ /* 0x000fe80000000a00 */
[----:B------:R-:W-:Y:S04]  /*8810*/  STS.64 [R14+0x800], R70 ;  /* 0x000800460e007388 */ /* 0x000fe80000000a00 */
[----:B------:R-:W-:Y:S04]  /*8820*/  STS.64 [R17], R72 ;  /* 0x0000004811007388 */ /* 0x000fe80000000a00 */
[----:B------:R-:W-:Y:S04]  /*8830*/  STS.64 [R17+0x800], R74 ;  /* 0x0008004a11007388 */ /* 0x000fe80000000a00 */
[----:B------:R-:W-:Y:S04]  /*8840*/  STS.64 [R18], R76 ;  /* 0x0000004c12007388 */ /* 0x000fe80000000a00 */
[----:B------:R-:W-:Y:S01]  /*8850*/  STS.64 [R18+0x800], R78 ;  /* 0x0008004e12007388 */ /* 0x000fe20000000a00 */
[----:B------:R-:W-:Y:S01]  /*8860*/  BAR.SYNC.DEFER_BLOCKING 0x0 ;  /* 0x0000000000007b1d */ /* 0x000fe20000010000 */
[----:B-1----:R-:W-:Y:S01]  /*8870*/  IMAD R8, R7, R8, R171 ;  /* 0x0000000807087224 */ /* 0x002fe200078e02ab */
[----:B------:R-:W-:Y:S01]  /*8880*/  MOV R7, 0xff800000 ;  /* 0xff80000000077802 */ /* 0x000fe20000000f00 */
[----:B----4-:R-:W-:-:S02]  /*8890*/  @P3 FFMA.FTZ R7, R0, R47, R5 ;  /* 0x0000002f00073223 */ /* 0x010fc40000010005 */
[----:B------:R-:W-:Y:S01]  /*88a0*/  IMAD R4, R8, R45, R4 ;  /* 0x0000002d08047224 */ /* 0x000fe200078e0204 */
[----:B------:R-:W1:Y:S04]  /*88b0*/  LDS.128 R40, [R46] ;  /* 0x000000002e287984 */ /* 0x000e680000000c00 */
[----:B------:R-:W2:Y:S04]  /*88c0*/  LDS.128 R36, [R46+0x800] ;  /* 0x000800002e247984 */ /* 0x000ea80000000c00 */
[----:B------:R-:W3:Y:S04]  /*88d0*/  LDS.128 R32, [R46+0x1000] ;  /* 0x001000002e207984 */ /* 0x000ee80000000c00 */
[----:B------:R-:W4:Y:S04]  /*88e0*/  LDS.128 R28, [R46+0x1800] ;  /* 0x001800002e1c7984 */ /* 0x000f280000000c00 */
[----:B------:R-:W1:Y:S04]  /*88f0*/  LDS.128 R24, [R46+0x2000] ;  /* 0x002000002e187984 */ /* 0x000e680000000c00 */
[----:B------:R-:W1:Y:S04]  /*8900*/  LDS.128 R20, [R46+0x2800] ;  /* 0x002800002e147984 */ /* 0x000e680000000c00 */
[----:B------:R-:W1:Y:S04]  /*8910*/  LDS.128 R16, [R46+0x3000] ;  /* 0x003000002e107984 */ /* 0x000e680000000c00 */
[----:B------:R5:W1:Y:S02]  /*8920*/  LDS.128 R12, [R46+0x3800] ;  /* 0x003800002e0c7984 */ /* 0x000a640000000c00 */
[----:B-----5:R-:W-:-:S05]  /*8930*/  SHF.L.U32 R46, R44, 0x6, RZ ;  /* 0x000000062c2e7819 */ /* 0x020fca00000006ff */
[----:B------:R-:W-:Y:S01]  /*8940*/  IMAD R4, R4, R9, R46 ;  /* 0x0000000904047224 */ /* 0x000fe200078e022e */
[----:B--234-:R-:W-:Y:S06]  /*8950*/  @P0 BRA `(.L_x_6261) ;  /* 0x0000000000300947 */ /* 0x01cfec0003800000 */
[----:B------:R-:W-:Y:S01]  /*8960*/  IMAD R9, R44, -0x40, R9 ;  /* 0xffffffc02c097824 */ /* 0x000fe200078e0209 */
[----:B------:R-:W-:Y:S01]  /*8970*/  SHF.R.S32.HI R5, RZ, 0x1f, R175 ;  /* 0x0000001fff057819 */ /* 0x000fe200000114af */
[C---:B------:R-:W-:Y:S01]  /*8980*/  VIADD R2, R175.reuse, 0x8 ;  /* 0x00000008af027836 */ /* 0x040fe20000000000 */
        /* <DEDUP_REMOVED lines=9> */
.L_x_6261:
[----:B------:R-:W-:Y:S05]  /*8a20*/  BSYNC B0 ;  /* 0x0000000000007941 */ /* 0x000fea0003800000 */
.L_x_6260:
[----:B------:R-:W-:Y:S01]  /*8a30*/  ULDC UR4, c[0x0][0x2dc] ;  /* 0x0000b70000047ab9 */ /* 0x000fe20000000800 */
[----:B------:R-:W-:-:S04]  /*8a40*/  IMAD.WIDE R48, R11, 0x40, R48 ;  /* 0x000000400b307825 */ /* 0x000fc800078e0230 */
[----:B------:R-:W-:Y:S01]  /*8a50*/  IMAD R4, R4, UR4, RZ ;  /* 0x0000000404047c24 */ /* 0x000fe2000f8e02ff */
[----:B------:R-:W-:-:S04]  /*8a60*/  ULDC.64 UR4, c[0x0][0x288] ;  /* 0x0000a20000047ab9 */ /* 0x000fc80000000a00 */
[----:B------:R-:W-:-:S04]  /*8a70*/  IADD3 R0, P0, R4, R48, RZ ;  /* 0x0000003004007210 */ /* 0x000fc80007f1e0ff */
[----:B--2---:R-:W-:Y:S02]  /*8a80*/  LEA.HI.X.SX32 R3, R4, R49, 0x1, P0 ;  /* 0x0000003104037211 */ /* 0x004fe400000f0eff */
[----:B------:R-:W-:-:S04]  /*8a90*/  LEA R2, P0, R0, UR4, 0x2 ;  /* 0x0000000400027c11 */ /* 0x000fc8000f8010ff */
[----:B------:R-:W-:-:S05]  /*8aa0*/  LEA.HI.X R3, R0, UR5, R3, 0x2, P0 ;  /* 0x0000000500037c11 */ /* 0x000fca00080f1403 */
[----:B-1----:R-:W-:Y:S04]  /*8ab0*/  STG.E.128 desc[UR18][R2.64], R40 ;  /* 0x0000002802007986 */ /* 0x002fe8000c101d12 */
        /* <DEDUP_REMOVED lines=8> */
.L_x_6262:
        /* <DEDUP_REMOVED lines=12> */
.L_x_7934:


//--------------------- .text._ZN5flash24flash_fwd_splitkv_kernelI23Flash_fwd_kernel_traitsILi64ELi64ELi128ELi4ELb0ELb0EN7cutlass6half_tE19Flash_kernel_traitsILi64ELi64ELi128ELi4ES3_EELb1ELb0ELb0ELb1ELb1ELb1ELb1ELb0EEEvNS_16Flash_fwd_paramsE --------------------------
	.section	.text._ZN5flash24flash_fwd_splitkv_kernelI23Flash_fwd_kernel_traitsILi64ELi64ELi128ELi4ELb0ELb0EN7cutlass6half_tE19Flash_kernel_traitsILi64ELi64ELi128ELi4ES3_EELb1ELb0ELb0ELb1ELb1ELb1ELb1ELb0EEEvNS_16Flash_fwd_paramsE,"ax",@progbits
	.align	128
        .global         _ZN5flash24flash_fwd_splitkv_kernelI23Flash_fwd_kernel_traitsILi64ELi64ELi128ELi4ELb0ELb0EN7cutlass6half_tE19Flash_kernel_traitsILi64ELi64ELi128ELi4ES3_EELb1ELb0ELb0ELb1ELb1ELb1ELb1ELb0EEEvNS_16Flash_fwd_paramsE
        .type           _ZN5flash24flash_fwd_splitkv_kernelI23Flash_fwd_kernel_traitsILi64ELi64ELi128ELi4ELb0ELb0EN7cutlass6half_tE19Flash_kernel_traitsILi64ELi64ELi128ELi4ES3_EELb1ELb0ELb0ELb1ELb1ELb1ELb1ELb0EEEvNS_16Flash_fwd_paramsE,@function
        .size           _ZN5flash24flash_fwd_splitkv_kernelI23Flash_fwd_kernel_traitsILi64ELi64ELi128ELi4ELb0ELb0EN7cutlass6half_tE19Flash_kernel_traitsILi64ELi64ELi128ELi4ES3_EELb1ELb0ELb0ELb1ELb1ELb1ELb1ELb0EEEvNS_16Flash_fwd_paramsE,(.L_x_7935 - _ZN5flash24flash_fwd_splitkv_kernelI23Flash_fwd_kernel_traitsILi64ELi64ELi128ELi4ELb0ELb0EN7cutlass6half_tE19Flash_kernel_traitsILi64ELi64ELi128ELi4ES3_EELb1ELb0ELb0ELb1ELb1ELb1ELb1ELb0EEEvNS_16Flash_fwd_paramsE)
        .other          _ZN5flash24flash_fwd_splitkv_kernelI23Flash_fwd_kernel_traitsILi64ELi64ELi128ELi4ELb0ELb0EN7cutlass6half_tE19Flash_kernel_traitsILi64ELi64ELi128ELi4ES3_EELb1ELb0ELb0ELb1ELb1ELb1ELb1ELb0EEEvNS_16Flash_fwd_paramsE,@"STO_CUDA_ENTRY STV_DEFAULT"
_ZN5flash24flash_fwd_splitkv_kernelI23Flash_fwd_kernel_traitsILi64ELi64ELi128ELi4ELb0ELb0EN7cutlass6half_tE19Flash_kernel_traitsILi64ELi64ELi128ELi4ES3_EELb1ELb0ELb0ELb1ELb1ELb1ELb1ELb0EEEvNS_16Flash_fwd_paramsE:
.text._ZN5flash24flash_fwd_splitkv_kernelI23Flash_fwd_kernel_traitsILi64ELi64ELi128ELi4ELb0ELb0EN7cutlass6half_tE19Flash_kernel_traitsILi64ELi64ELi128ELi4ES3_EELb1ELb0ELb0ELb1ELb1ELb1ELb1ELb0EEEvNS_16Flash_fwd_paramsE:
        /* <DEDUP_REMOVED lines=166> */
.L_x_6263:
        /* <DEDUP_REMOVED lines=22> */
.L_x_6264:
        /* <DEDUP_REMOVED lines=31> */
[----:B------:R-:W-:-:S06]  /*0db0*/  IMAD.WIDE R16, R5, 0x4, R182 ;  /* 0x0000000405107825 */ /* 0x000fcc00078e02b6 */
        /* <DEDUP_REMOVED lines=38> */
[----:B------:R-:W-:Y:S01]  /*1020*/  IMAD R3, R9, UR7, R6 ;  /* 0x0000000709037c24 */ /* 0x000fe2000f8e0206 */
[----:B------:R-:W-:Y:S01]  /*1030*/  IADD3 R13, R17, R13, RZ ;  /* 0x0000000d110d7210 */ /* 0x000fe20007ffe0ff */
[----:B------:R-:W-:-:S04]  /*1040*/  IMAD.WIDE.U32 R14, R9, UR6, R14 ;  /* 0x00000006090e7c25 */ /* 0x000fc8000f8e000e */
[----:B------:R-:W-:Y:S02]  /*1050*/  IMAD.IADD R15, R15, 0x1, R3 ;  /* 0x000000010f0f7824 */ /* 0x000fe400078e0203 */
[----:B------:R-:W-:Y:S02]  /*1060*/  IMAD R3, R7, UR10, RZ ;  /* 0x0000000a07037c24 */ /* 0x000fe4000f8e02ff */
[----:B------:R-:W-:-:S04]  /*1070*/  IMAD.WIDE.U32 R14, R4, UR10, R14 ;  /* 0x0000000a040e7c25 */ /* 0x000fc8000f8e000e */
[----:B------:R-:W-:-:S05]  /*1080*/  IMAD R12, R4, UR11, R3 ;  /* 0x0000000b040c7c24 */ /* 0x000fca000f8e0203 */
[----:B------:R-:W-:Y:S01]  /*1090*/  IADD3 R12, R15, R12, RZ ;  /* 0x0000000c0f0c7210 */ /* 0x000fe20007ffe0ff */
[----:B------:R-:W-:Y:S06]  /*10a0*/  BRA `(.L_x_6266) ;  /* 0x0000000000e87947 */ /* 0x000fec0003800000 */
.L_x_6265:
        /* <DEDUP_REMOVED lines=11> */
[----:B------:R-:W2:Y:S02]  /*1160*/  F2I.FTZ.U32.TRUNC.NTZ R5, R4 ;  /* 0x0000000400057305 */ /* 0x000ea4000021f000 */
[----:B--2---:R-:W-:Y:S01]  /*1170*/  IADD3 R0, RZ, -R5, RZ ;  /* 0x80000005ff007210 */ /* 0x004fe20007ffe0ff */
[----:B------:R-:W-:-:S04]  /*1180*/  IMAD.MOV.U32 R4, RZ, RZ, RZ ;  /* 0x000000ffff047224 */ /* 0x000fc800078e00ff */
[----:B------:R-:W-:Y:S01]  /*1190*/  IMAD R2, R0, R3, RZ ;  /* 0x0000000300027224 */ /* 0x000fe200078e02ff */
[----:B------:R-:W-:Y:S01]  /*11a0*/  IABS R0, R11 ;  /* 0x0000000b00007213 */ /* 0x000fe20000000000 */
[----:B-1----:R-:W-:Y:S02]  /*11b0*/  IMAD R16, R13, R6, RZ ;  /* 0x000000060d107224 */ /* 0x002fe400078e02ff */
[----:B------:R-:W-:Y:S01]  /*11c0*/  IMAD.HI.U32 R5, R5, R2, R4 ;  /* 0x0000000205057227 */ /* 0x000fe200078e0004 */
[----:B------:R-:W-:-:S03]  /*11d0*/  MOV R2, R0 ;  /* 0x0000000000027202 */ /* 0x000fc60000000f00 */
[----:B------:R-:W-:Y:S02]  /*11e0*/  IMAD R7, R17, R7, R16 ;  /* 0x0000000711077224 */ /* 0x000fe400078e0210 */
[----:B------:R-:W-:Y:S02]  /*11f0*/  IMAD.HI.U32 R8, R5, R2, RZ ;  /* 0x0000000205087227 */ /* 0x000fe400078e00ff */
[----:B------:R-:W1:Y:S02]  /*1200*/  LDC.64 R4, c[0x0][0x260] ;  /* 0x00009800ff047b82 */ /* 0x000e640000000a00 */
[----:B------:R-:W-:Y:S02]  /*1210*/  IMAD.MOV R0, RZ, RZ, -R8 ;  /* 0x000000ffff007224 */ /* 0x000fe400078e0a08 */
[----:B------:R-:W-:-:S04]  /*1220*/  IMAD.WIDE.U32 R16, R17, R6, RZ ;  /* 0x0000000611107225 */ /* 0x000fc800078e00ff */
[----:B------:R-:W-:Y:S01]  /*1230*/  IMAD R0, R3, R0, R2 ;  /* 0x0000000003007224 */ /* 0x000fe200078e0202 */
[----:B------:R-:W-:Y:S02]  /*1240*/  LOP3.LUT R2, R11, R14, RZ, 0x3c, !PT ;  /* 0x0000000e0b027212 */ /* 0x000fe400078e3cff */
[----:B------:R-:W-:Y:S02]  /*1250*/  IADD3 R17, R17, R7, RZ ;  /* 0x0000000711117210 */ /* 0x000fe40007ffe0ff */
[----:B------:R-:W-:-:S13]  /*1260*/  ISETP.GT.U32.AND P0, PT, R3, R0, PT ;  /* 0x000000000300720c */ /* 0x000fda0003f04070 */
[-C--:B------:R-:W-:Y:S01]  /*1270*/  @!P0 IADD3 R0, R0, -R3.reuse, RZ ;  /* 0x8000000300008210 */ /* 0x080fe20007ffe0ff */
[----:B------:R-:W-:Y:S01]  /*1280*/  @!P0 VIADD R8, R8, 0x1 ;  /* 0x0000000108088836 */ /* 0x000fe20000000000 */
[----:B------:R-:W-:Y:S02]  /*1290*/  ISETP.NE.AND P0, PT, R14, RZ, PT ;  /* 0x000000ff0e00720c */ /* 0x000fe40003f05270 */
[----:B------:R-:W-:Y:S02]  /*12a0*/  ISETP.GE.U32.AND P2, PT, R0, R3, PT ;  /* 0x000000030000720c */ /* 0x000fe40003f46070 */
[----:B------:R-:W-:-:S04]  /*12b0*/  SHF.R.S32.HI R0, RZ, 0x1f, R9 ;  /* 0x0000001fff007819 */ /* 0x000fc80000011409 */
[----:B------:R-:W-:Y:S02]  /*12c0*/  IADD3.X R15, R13, R0, RZ, P1, !PT ;  /* 0x000000000d0f7210 */ /* 0x000fe40000ffe4ff */
[----:B------:R-:W-:Y:S02]  /*12d0*/  ISETP.GE.AND P1, PT, R2, RZ, PT ;  /* 0x000000ff0200720c */ /* 0x000fe40003f26270 */
[----:B------:R-:W2:Y:S01]  /*12e0*/  LDC.64 R2, c[0x0][0x238] ;  /* 0x00008e00ff027b82 */ /* 0x000ea20000000a00 */
[----:B------:R-:W-:Y:S01]  /*12f0*/  IMAD R15, R15, UR6, RZ ;  /* 0x000000060f0f7c24 */ /* 0x000fe2000f8e02ff */
[----:B-----5:R-:W-:Y:S02]  /*1300*/  SHF.R.S32.HI R13, RZ, 0x1f, R12 ;  /* 0x0000001fff0d7819 */ /* 0x020fe4000001140c */
[----:B------:R-:W-:Y:S01]  /*1310*/  @P2 IADD3 R8, R8, 0x1, RZ ;  /* 0x0000000108082810 */ /* 0x000fe20007ffe0ff */
[C---:B------:R-:W-:Y:S02]  /*1320*/  IMAD R15, R18.reuse, UR7, R15 ;  /* 0x00000007120f7c24 */ /* 0x040fe4000f8e020f */
[----:B------:R-:W-:-:S04]  /*1330*/  IMAD.WIDE.U32 R18, R18, UR6, RZ ;  /* 0x0000000612127c25 */ /* 0x000fc8000f8e00ff */
[----:B------:R-:W-:Y:S01]  /*1340*/  @!P1 IMAD.MOV R8, RZ, RZ, -R8 ;  /* 0x000000ffff089224 */ /* 0x000fe200078e0a08 */
[----:B------:R-:W-:Y:S01]  /*1350*/  IADD3 R19, R19, R15, RZ ;  /* 0x0000000f13137210 */ /* 0x000fe20007ffe0ff */
[----:B------:R-:W-:Y:S01]  /*1360*/  IMAD R15, R13, UR8, RZ ;  /* 0x000000080d0f7c24 */ /* 0x000fe2000f8e02ff */
[----:B------:R-:W-:-:S03]  /*1370*/  @!P0 LOP3.LUT R8, RZ, R14, RZ, 0x33, !PT ;  /* 0x0000000eff088212 */ /* 0x000fc600078e33ff */
[C---:B------:R-:W-:Y:S01]  /*1380*/  IMAD R15, R12.reuse, UR9, R15 ;  /* 0x000000090c0f7c24 */ /* 0x040fe2000f8e020f */
[----:B------:R-:W-:Y:S01]  /*1390*/  SHF.R.S32.HI R7, RZ, 0x1f, R8 ;  /* 0x0000001fff077819 */ /* 0x000fe20000011408 */
[----:B------:R-:W-:-:S04]  /*13a0*/  IMAD.WIDE.U32 R18, R12, UR8, R18 ;  /* 0x000000080c127c25 */ /* 0x000fc8000f8e0012 */
[-C--:B--2---:R-:W-:Y:S01]  /*13b0*/  IMAD R13, R13, R2.reuse, RZ ;  /* 0x000000020d0d7224 */ /* 0x084fe200078e02ff */
[----:B------:R-:W-:Y:S01]  /*13c0*/  IADD3 R19, R19, R15, RZ ;  /* 0x0000000f13137210 */ /* 0x000fe20007ffe0ff */
[----:B------:R-:W-:-:S04]  /*13d0*/  IMAD.WIDE.U32 R16, R12, R2, R16 ;  /* 0x000000020c107225 */ /* 0x000fc800078e0010 */
[----:B------:R-:W-:Y:S02]  /*13e0*/  IMAD R13, R12, R3, R13 ;  /* 0x000000030c0d7224 */ /* 0x000fe400078e020d */
[-C--:B-1----:R-:W-:Y:S02]  /*13f0*/  IMAD R3, R7, R4.reuse, RZ ;  /* 0x0000000407037224 */ /* 0x082fe400078e02ff */
[----:B------:R-:W-:Y:S01]  /*1400*/  IMAD.WIDE.U32 R14, R8, R4, R18 ;  /* 0x00000004080e7225 */ /* 0x000fe200078e0012 */
[----:B------:R-:W-:-:S03]  /*1410*/  MOV R4, R8 ;  /* 0x0000000800047202 */ /* 0x000fc60000000f00 */
[----:B------:R-:W-:Y:S02]  /*1420*/  IMAD R3, R8, R5, R3 ;  /* 0x0000000508037224 */ /* 0x000fe400078e0203 */
[----:B------:R-:W-:-:S03]  /*1430*/  IMAD.IADD R13, R17, 0x1, R13 ;  /* 0x00000001110d7824 */ /* 0x000fc600078e020d */
[----:B------:R-:W-:-:S07]  /*1440*/  IADD3 R12, R15, R3, RZ ;  /* 0x000000030f0c7210 */ /* 0x000fce0007ffe0ff */
.L_x_6266:
        /* <DEDUP_REMOVED lines=10> */
[----:B------:R-:W-:Y:S01]  /*14f0*/  LOP3.LUT R19, R5, 0xfffffff8, RZ, 0xc0, !PT ;  /* 0xfffffff805137812 */ /* 0x000fe200078ec0ff */
[----:B------:R-:W-:Y:S01]  /*1500*/  IMAD R7, R7, UR10, RZ ;  /* 0x0000000a07077c24 */ /* 0x000fe2000f8e02ff */
[----:B------:R-:W-:Y:S01]  /*1510*/  SHF.R.S32.HI R17, RZ, 0x4, R6 ;  /* 0x00000004ff117819 */ /* 0x000fe20000011406 */
[----:B------:R-:W-:Y:S01]  /*1520*/  IMAD.SHL.U32 R15, R28, 0x40, RZ ;  /* 0x000000401c0f7824 */ /* 0x000fe200078e00ff */
[--C-:B------:R-:W-:Y:S01]  /*1530*/  SHF.R.S32.HI R29, RZ, 0x1f, R28.reuse ;  /* 0x0000001fff1d7819 */ /* 0x100fe2000001141c */
[----:B------:R-:W-:Y:S01]  /*1540*/  IMAD.IADD R8, R76, 0x1, -R19 ;  /* 0x000000014c087824 */ /* 0x000fe200078e0a13 */
[----:B------:R-:W-:Y:S01]  /*1550*/  LEA.HI R22, R6, R17, RZ, 0x1 ;  /* 0x0000001106167211 */ /* 0x000fe200078f08ff */
[----:B------:R-:W-:Y:S01]  /*1560*/  IMAD R7, R4, UR11, R7 ;  /* 0x0000000b04077c24 */ /* 0x000fe2000f8e0207 */
[----:B------:R-:W-:Y:S01]  /*1570*/  LOP3.LUT R15, R15, 0x1c0, RZ, 0xc0, !PT ;  /* 0x000001c00f0f7812 */ /* 0x000fe200078ec0ff */
[----:B------:R-:W-:Y:S01]  /*1580*/  IMAD.SHL.U32 R26, R8, 0x8, RZ ;  /* 0x00000008081a7824 */ /* 0x000fe200078e00ff */
[----:B------:R-:W-:Y:S01]  /*1590*/  LOP3.LUT R22, R22, 0xfffffffe, RZ, 0xc0, !PT ;  /* 0xfffffffe16167812 */ /* 0x000fe200078ec0ff */
[----:B------:R-:W-:Y:S01]  /*15a0*/  IMAD.WIDE R18, R10, 0x40, R28 ;  /* 0x000000400a127825 */ /* 0x000fe200078e021c */
[----:B------:R-:W-:-:S02]  /*15b0*/  IADD3 R9, P1, R28, R9, RZ ;  /* 0x000000091c097210 */ /* 0x000fc40007f3e0ff */
[----:B------:R-:W-:Y:S01]  /*15c0*/  LOP3.LUT R20, R15, 0x38, R26, 0xf8, !PT ;  /* 0x000000380f147812 */ /* 0x000fe200078ef81a */
[----:B------:R-:W-:Y:S01]  /*15d0*/  IMAD R10, R2, UR4, RZ ;  /* 0x00000004020a7c24 */ /* 0x000fe2000f8e02ff */
[----:B------:R-:W-:Y:S01]  /*15e0*/  SHF.R.U32.HI R15, RZ, 0x3, R15 ;  /* 0x00000003ff0f7819 */ /* 0x000fe2000001160f */
[----:B------:R-:W-:Y:S01]  /*15f0*/  IMAD.IADD R2, R17, 0x1, -R22 ;  /* 0x0000000111027824 */ /* 0x000fe200078e0a16 */
[----:B------:R-:W-:Y:S01]  /*1600*/  LEA.HI R17, R3, R76, RZ, 0x6 ;  /* 0x0000004c03117211 */ /* 0x000fe200078f30ff */
[----:B------:R-:W-:Y:S01]  /*1610*/  IMAD R10, R181, UR5, R10 ;  /* 0x00000005b50a7c24 */ /* 0x000fe2000f8e020a */
[----:B------:R-:W-:Y:S01]  /*1620*/  LOP3.LUT R15, R20, R15, RZ, 0x3c, !PT ;  /* 0x0000000f140f7212 */ /* 0x000fe200078e3cff */
[----:B------:R-:W-:Y:S01]  /*1630*/  IMAD.X R0, R29, 0x1, R0, P1 ;  /* 0x000000011d007824 */ /* 0x000fe200008e0600 */
[----:B------:R-:W-:Y:S02]  /*1640*/  IADD3 R16, P0, R26, R16, RZ ;  /* 0x000000101a107210 */ /* 0x000fe40007f1e0ff */
[----:B------:R-:W-:-:S02]  /*1650*/  SHF.R.S32.HI R27, RZ, 0x1f, R26 ;  /* 0x0000001fff1b7819 */ /* 0x000fc4000001141a */
[----:B------:R-:W-:Y:S01]  /*1660*/  IADD3 R20, P2, R26, R14, RZ ;  /* 0x0000000e1a147210 */ /* 0x000fe20007f5e0ff */
[----:B------:R-:W-:Y:S02]  /*1670*/  IMAD.SHL.U32 R14, R17, 0x8, RZ ;  /* 0x00000008110e7824 */ /* 0x000fe400078e00ff */
[C---:B------:R-:W-:Y:S02]  /*1680*/  IMAD.X R17, R27.reuse, 0x1, R13, P0 ;  /* 0x000000011b117824 */ /* 0x040fe400000e060d */
[----:B------:R-:W-:Y:S01]  /*1690*/  IMAD.X R21, R27, 0x1, R12, P2 ;  /* 0x000000011b157824 */ /* 0x000fe200010e060c */
[----:B------:R-:W-:Y:S01]  /*16a0*/  SHF.R.S32.HI R12, RZ, 0x1f, R11 ;  /* 0x0000001fff0c7819 */ /* 0x000fe2000001140b */
[----:B------:R-:W-:Y:S01]  /*16b0*/  IMAD.WIDE.U32 R26, R181, UR4, R26 ;  /* 0x00000004b51a7c25 */ /* 0x000fe2000f8e001a */
[----:B------:R-:W-:Y:S01]  /*16c0*/  LOP3.LUT R14, R15, 0x7ffffe00, R14, 0xf8, !PT ;  /* 0x7ffffe000f0e7812 */ /* 0x000fe200078ef80e */
[----:B------:R-:W-:Y:S01]  /*16d0*/  ULDC.64 UR4, c[0x0][0x258] ;  /* 0x0000960000047ab9 */ /* 0x000fe20000000a00 */
[----:B------:R-:W-:Y:S01]  /*16e0*/  LOP3.LUT R15, R6, 0xfffffff0, RZ, 0xc0, !PT ;  /* 0xfffffff0060f7812 */ /* 0x000fe200078ec0ff */
[----:B------:R-:W-:-:S02]  /*16f0*/  IMAD R13, R29, UR6, RZ ;  /* 0x000000061d0d7c24 */ /* 0x000fc4000f8e02ff */
[----:B------:R-:W-:Y:S02]  /*1700*/  IMAD.IADD R27, R27, 0x1, R10 ;  /* 0x000000011b1b7824 */ /* 0x000fe400078e020a */
[----:B------:R-:W-:Y:S02]  /*1710*/  IMAD R10, R12, UR4, RZ ;  /* 0x000000040c0a7c24 */ /* 0x000fe4000f8e02ff */
[C---:B------:R-:W-:Y:S02]  /*1720*/  IMAD R13, R28.reuse, UR7, R13 ;  /* 0x000000071c0d7c24 */ /* 0x040fe4000f8e020d */
[----:B------:R-:W-:-:S04]  /*1730*/  IMAD.WIDE.U32 R20, R28, UR6, R20 ;  /* 0x000000061c147c25 */ /* 0x000fc8000f8e0014 */
[----:B------:R-:W-:Y:S02]  /*1740*/  IMAD.IADD R15, R76, 0x1, -R15 ;  /* 0x000000014c0f7824 */ /* 0x000fe400078e0a0f */
[C---:B------:R-:W-:Y:S02]  /*1750*/  IMAD R10, R11.reuse, UR5, R10 ;  /* 0x000000050b0a7c24 */ /* 0x040fe4000f8e020a */
[----:B------:R-:W-:Y:S01]  /*1760*/  IMAD.WIDE.U32 R22, R11, UR4, R26 ;  /* 0x000000040b167c25 */ /* 0x000fe2000f8e001a */
[----:B------:R-:W-:Y:S01]  /*1770*/  ULDC.64 UR4, c[0x0][0x218] ;  /* 0x0000860000047ab9 */ /* 0x000fe20000000a00 */
[----:B------:R-:W-:Y:S02]  /*1780*/  SHF.R.S32.HI R6, RZ, 0x1f, R15 ;  /* 0x0000001fff067819 */ /* 0x000fe4000001140f */
[----:B------:R-:W-:Y:S01]  /*1790*/  IMAD.IADD R13, R21, 0x1, R13 ;  /* 0x00000001150d7824 */ /* 0x000fe200078e020d */
[----:B------:R-:W-:Y:S01]  /*17a0*/  LEA R176, P0, R20, UR4, 0x1 ;  /* 0x0000000414b07c11 */ /* 0x000fe2000f8008ff */
[----:B------:R-:W-:Y:S01]  /*17b0*/  IMAD R11, R19, UR14, RZ ;  /* 0x0000000e130b7c24 */ /* 0x000fe2000f8e02ff */
[----:B------:R-:W-:Y:S01]  /*17c0*/  LEA.HI R6, R6, R15, RZ, 0x3 ;  /* 0x0000000f06067211 */ /* 0x000fe200078f18ff */
[----:B------:R-:W-:Y:S01]  /*17d0*/  IMAD.IADD R23, R23, 0x1, R10 ;  /* 0x0000000117177824 */ /* 0x000fe200078e020a */
[----:B------:R-:W-:Y:S01]  /*17e0*/  LEA.HI.X R177, R20, UR5, R13, 0x1, P0 ;  /* 0x0000000514b17c11 */ /* 0x000fe200080f0c0d */
[C---:B------:R-:W-:Y:S01]  /*17f0*/  IMAD R11, R18.reuse, UR15, R11 ;  /* 0x0000000f120b7c24 */ /* 0x040fe2000f8e020b */
[----:B------:R-:W-:Y:S01]  /*1800*/  UMOV UR5, 0x400 ;  /* 0x0000040000057882 */ /* 0x000fe20000000000 */
[----:B------:R-:W-:Y:S01]  /*1810*/  IMAD.WIDE.U32 R18, R18, UR14, R22 ;  /* 0x0000000e12127c25 */ /* 0x000fe2000f8e0016 */
[----:B-1----:R-:W-:Y:S01]  /*1820*/  ULEA UR5, UR20, UR5, 0x18 ;  /* 0x0000000514057291 */ /* 0x002fe2000f8ec03f */
[----:B------:R-:W-:Y:S01]  /*1830*/  LOP3.LUT R12, R6, 0xfffffff8, RZ, 0xc0, !PT ;  /* 0xfffffff8060c7812 */ /* 0x000fe200078ec0ff */
[----:B------:R-:W-:Y:S01]  /*1840*/  USHF.L.U32 UR20, UR6, 0x5, URZ ;  /* 0x0000000506147899 */ /* 0x000fe2000800063f */
[----:B------:R-:W-:Y:S01]  /*1850*/  IMAD.IADD R11, R19, 0x1, R11 ;  /* 0x00000001130b7824 */ /* 0x000fe200078e020b */
[----:B------:R-:W-:Y:S01]  /*1860*/  LEA R10, P0, R18, UR12, 0x1 ;  /* 0x0000000c120a7c11 */ /* 0x000fe2000f8008ff */
[----:B------:R-:W-:Y:S01]  /*1870*/  USHF.L.U32 UR4, UR14, 0x5, URZ ;  /* 0x000000050e047899 */ /* 0x000fe2000800063f */
[----:B------:R-:W-:Y:S01]  /*1880*/  IMAD.WIDE.U32 R16, R4, UR10, R16 ;  /* 0x0000000a04107c25 */ /* 0x000fe2000f8e0010 */
[----:B------:R-:W-:Y:S01]  /*1890*/  USHF.L.U64.HI UR15, UR14, 0x5, UR15 ;  /* 0x000000050e0f7899 */ /* 0x000fe2000801020f */
[----:B------:R-:W-:Y:S01]  /*18a0*/  LEA.HI.X R11, R18, UR13, R11, 0x1, P0 ;  /* 0x0000000d120b7c11 */ /* 0x000fe200080f0c0b */
[----:B------:R-:W-:Y:S01]  /*18b0*/  USHF.L.U64.HI UR14, UR6, 0x5, UR7 ;  /* 0x00000005060e7899 */ /* 0x000fe20008010207 */
[----:B------:R-:W-:Y:S01]  /*18c0*/  IMAD.IADD R4, R15, 0x1, -R12 ;  /* 0x000000010f047824 */ /* 0x000fe200078e0a0c */
[----:B------:R-:W-:Y:S01]  /*18d0*/  IADD3 R12, P0, R176, UR20, RZ ;  /* 0x00000014b00c7c10 */ /* 0x000fe2000ff1e0ff */
[----:B------:R-:W-:Y:S01]  /*18e0*/  IMAD.IADD R17, R17, 0x1, R7 ;  /* 0x0000000111117824 */ /* 0x000fe200078e0207 */
[----:B------:R-:W-:Y:S01]  /*18f0*/  LEA R179, R14, UR5, 0x1 ;  /* 0x000000050eb37c11 */ /* 0x000fe2000f8e08ff */
[----:B------:R-:W-:Y:S01]  /*1900*/  ULDC.64 UR10, c[0x0][0x250] ;  /* 0x00009400000a7ab9 */ /* 0x000fe20000000a00 */
[----:B------:R-:W-:Y:S01]  /*1910*/  IADD3.X R13, R177, UR14, RZ, P0, !PT ;  /* 0x0000000eb10d7c10 */ /* 0x000fe200087fe4ff */
[----:B------:R-:W-:Y:S01]  /*1920*/  IMAD.SHL.U32 R7, R8, 0x40, RZ ;  /* 0x0000004008077824 */ /* 0x000fe200078e00ff */
[----:B------:R-:W-:Y:S01]  /*1930*/  IADD3 R18, P0, R12, UR20, RZ ;  /* 0x000000140c127c10 */ /* 0x000fe2000ff1e0ff */
[----:B------:R-:W-:Y:S01]  /*1940*/  @!PT LDS RZ, [RZ] ;  /* 0x00000000fffff984 */ /* 0x000fe20000000800 */
[----:B------:R-:W-:Y:S01]  /*1950*/  @!PT LDS RZ, [RZ] ;  /* 0x00000000fffff984 */ /* 0x000fe20000000800 */
[----:B------:R-:W-:Y:S01]  /*1960*/  @!PT LDS RZ, [RZ] ;  /* 0x00000000fffff984 */ /* 0x000fe20000000800 */
[----:B------:R-:W-:Y:S01]  /*1970*/  LDGSTS.E.BYPASS.LTC128B.128 [R179], desc[UR18][R10.64] ;  /* 0x000000000ab37fae */ /* 0x000fe2000b901d52 */
[----:B------:R-:W-:Y:S01]  /*1980*/  IADD3 R14, P1, R10, UR4, RZ ;  /* 0x000000040a0e7c10 */ /* 0x000fe2000ff3e0ff */
[----:B------:R-:W-:Y:S01]  /*1990*/  IMAD R0, R0, UR10, RZ ;  /* 0x0000000a00007c24 */ /* 0x000fe2000f8e02ff */
[----:B------:R-:W-:Y:S01]  /*19a0*/  IADD3.X R19, R13, UR14, RZ, P0, !PT ;  /* 0x0000000e0d137c10 */ /* 0x000fe200087fe4ff */
[----:B------:R-:W-:Y:S01]  /*19b0*/  IMAD.WIDE.U32 R16, R9, UR10, R16 ;  /* 0x0000000a09107c25 */ /* 0x000fe2000f8e0010 */
[----:B------:R-:W-:Y:S01]  /*19c0*/  IADD3 R26, P0, R18, UR20, RZ ;  /* 0x00000014121a7c10 */ /* 0x000fe2000ff1e0ff */
[----:B------:R-:W-:Y:S01]  /*19d0*/  ULDC.64 UR12, c[0x0][0x220] ;  /* 0x00008800000c7ab9 */ /* 0x000fe20000000a00 */
[----:B------:R-:W-:Y:S01]  /*19e0*/  IADD3.X R15, R11, UR15, RZ, P1, !PT ;  /* 0x0000000f0b0f7c10 */ /* 0x000fe20008ffe4ff */
[----:B------:R-:W-:Y:S01]  /*19f0*/  IMAD R0, R9, UR11, R0 ;  /* 0x0000000b09007c24 */ /* 0x000fe2000f8e0200 */
[----:B------:R-:W-:Y:S01]  /*1a00*/  IADD3.X R27, R19, UR14, RZ, P0, !PT ;  /* 0x0000000e131b7c10 */ /* 0x000fe200087fe4ff */
[----:B------:R-:W-:Y:S01]  /*1a10*/  USHF.L.U64.HI UR11, UR10, 0x5, UR11 ;  /* 0x000000050a0b7899 */ /* 0x000fe2000801020b */
[----:B------:R-:W-:Y:S01]  /*1a20*/  IADD3 R22, P1, R14, UR4, RZ ;  /* 0x000000040e167c10 */ /* 0x000fe2000ff3e0ff */
[----:B------:R1:W-:Y:S01]  /*1a30*/  LDGSTS.E.BYPASS.LTC128B.128 [R179+0x800], desc[UR18][R14.64] ;  /* 0x008000000eb37fae */ /* 0x0003e2000b901d52 */
[----:B------:R-:W-:Y:S01]  /*1a40*/  IADD3 R28, P0, R26, UR20, RZ ;  /* 0x000000141a1c7c10 */ /* 0x000fe2000ff1e0ff */
[----:B------:R-:W-:Y:S01]  /*1a50*/  IMAD.IADD R175, R17, 0x1, R0 ;  /* 0x0000000111af7824 */ /* 0x000fe200078e0200 */
[----:B------:R-:W-:Y:S01]  /*1a60*/  IADD3.X R23, R15, UR15, RZ, P1, !PT ;  /* 0x0000000f0f177c10 */ /* 0x000fe20008ffe4ff */
[----:B------:R-:W-:Y:S01]  /*1a70*/  IMAD.SHL.U32 R0, R2, 0x8, RZ ;  /* 0x0000000802007824 */ /* 0x000fe200078e00ff */
[----:B------:R-:W-:Y:S01]  /*1a80*/  IADD3.X R29, R27, UR14, RZ, P0, !PT ;  /* 0x0000000e1b1d7c10 */ /* 0x000fe200087fe4ff */
[----:B------:R-:W-:Y:S01]  /*1a90*/  IMAD.SHL.U32 R6, R6, 0x40, RZ ;  /* 0x0000004006067824 */ /* 0x000fe200078e00ff */
[----:B------:R-:W-:Y:S01]  /*1aa0*/  IADD3 R20, P1, R22, UR4, RZ ;  /* 0x0000000416147c10 */ /* 0x000fe2000ff3e0ff */
[----:B------:R-:W-:Y:S01]  /*1ab0*/  LDGSTS.E.BYPASS.LTC128B.128 [R179+0x1000], desc[UR18][R22.64] ;  /* 0x0100000016b37fae */ /* 0x000fe2000b901d52 */
[----:B------:R-:W-:-:S02]  /*1ac0*/  UIADD3 UR4, UR5, 0x2000, URZ ;  /* 0x0000200005047890 */ /* 0x000fc4000fffe03f */
[----:B------:R-:W-:Y:S01]  /*1ad0*/  IADD3.X R21, R23, UR15, RZ, P1, !PT ;  /* 0x0000000f17157c10 */ /* 0x000fe20008ffe4ff */
[----:B------:R-:W-:Y:S01]  /*1ae0*/  USHF.L.U32 UR15, UR10, 0x5, URZ ;  /* 0x000000050a0f7899 */ /* 0x000fe2000800063f */
[----:B------:R-:W-:Y:S02]  /*1af0*/  LOP3.LUT R6, R6, 0xfffffe00, RZ, 0xc0, !PT ;  /* 0xfffffe0006067812 */ /* 0x000fe400078ec0ff */
[----:B------:R-:W-:Y:S01]  /*1b00*/  LOP3.LUT P1, RZ, R4, 0x2, RZ, 0xc0, !PT ;  /* 0x0000000204ff7812 */ /* 0x000fe2000782c0ff */
[----:B------:R2:W-:Y:S04]  /*1b10*/  LDGSTS.E.BYPASS.LTC128B.128 [R179+0x1800], desc[UR18][R20.64] ;  /* 0x0180000014b37fae */ /* 0x0005e8000b901d52 */
[----:B------:R-:W-:Y:S04]  /*1b20*/  LDGSTS.E.BYPASS.LTC128B.128 [R179+0x2000], desc[UR18][R176.64] ;  /* 0x02000000b0b37fae */ /* 0x000fe8000b901d52 */
[----:B------:R3:W-:Y:S01]  /*1b30*/  LDGSTS.E.BYPASS.LTC128B.128 [R179+0x2800], desc[UR18][R12.64] ;  /* 0x028000000cb37fae */ /* 0x0007e2000b901d52 */
[----:B-1----:R-:W-:-:S03]  /*1b40*/  IADD3 R14, P0, R28, UR20, RZ ;  /* 0x000000141c0e7c10 */ /* 0x002fc6000ff1e0ff */
[----:B------:R-:W-:Y:S01]  /*1b50*/  LDGSTS.E.BYPASS.LTC128B.128 [R179+0x3000], desc[UR18][R18.64] ;  /* 0x0300000012b37fae */ /* 0x000fe2000b901d52 */
[----:B------:R-:W-:-:S03]  /*1b60*/  IADD3.X R15, R29, UR14, RZ, P0, !PT ;  /* 0x0000000e1d0f7c10 */ /* 0x000fc600087fe4ff */
[----:B------:R1:W-:Y:S01]  /*1b70*/  LDGSTS.E.BYPASS.LTC128B.128 [R179+0x3800], desc[UR18][R26.64] ;  /* 0x038000001ab37fae */ /* 0x0003e2000b901d52 */
[----:B------:R-:W-:-:S03]  /*1b80*/  IADD3 R30, P0, R14, UR20, RZ ;  /* 0x000000140e1e7c10 */ /* 0x000fc6000ff1e0ff */
[----:B------:R-:W-:Y:S01]  /*1b90*/  LDGSTS.E.BYPASS.LTC128B.128 [R179+0x4000], desc[UR18][R28.64] ;  /* 0x040000001cb37fae */ /* 0x000fe2000b901d52 */
[----:B------:R-:W-:-:S03]  /*1ba0*/  IADD3.X R31, R15, UR14, RZ, P0, !PT ;  /* 0x0000000e0f1f7c10 */ /* 0x000fc600087fe4ff */
[----:B------:R4:W-:Y:S01]  /*1bb0*/  LDGSTS.E.BYPASS.LTC128B.128 [R179+0x4800], desc[UR18][R14.64] ;  /* 0x048000000eb37fae */ /* 0x0009e2000b901d52 */
        /* <DEDUP_REMOVED lines=10> */
[----:B------:R-:W-:-:S02]  /*1c60*/  SHF.R.U32.HI R5, RZ, 0x3, R12 ;  /* 0x00000003ff057819 */ /* 0x000fc4000001160c */
[----:B------:R-:W-:Y:S02]  /*1c70*/  LOP3.LUT R7, R7, 0x1c0, RZ, 0xc0, !PT ;  /* 0x000001c007077812 */ /* 0x000fe400078ec0ff */
[----:B------:R-:W-:Y:S02]  /*1c80*/  LOP3.LUT R5, R10, R5, RZ, 0x3c, !PT ;  /* 0x000000050a057212 */ /* 0x000fe400078e3cff */
[----:B------:R-:W-:Y:S02]  /*1c90*/  IADD3 R10, P0, R174, UR15, RZ ;  /* 0x0000000fae0a7c10 */ /* 0x000fe4000ff1e0ff */
[----:B-1----:R-:W-:Y:S01]  /*1ca0*/  LEA.HI R26, R3, R76, RZ, 0x5 ;  /* 0x0000004c031a7211 */ /* 0x002fe200078f28ff */
[----:B------:R-:W-:Y:S01]  /*1cb0*/  IMAD R2, R2, 0x200, R5 ;  /* 0x0000020002027824 */ /* 0x000fe200078e0205 */
[----:B------:R-:W-:Y:S01]  /*1cc0*/  IADD3.X R11, R175, UR11, RZ, P0, !PT ;  /* 0x0000000baf0b7c10 */ /* 0x000fe200087fe4ff */
[----:B------:R-:W-:Y:S01]  /*1cd0*/  IMAD.MOV.U32 R3, RZ, RZ, 0x20 ;  /* 0x00000020ff037424 */ /* 0x000fe200078e00ff */
[----:B----4-:R-:W-:-:S02]  /*1ce0*/  IADD3 R14, P0, R10, UR15, RZ ;  /* 0x0000000f0a0e7c10 */ /* 0x010fc4000ff1e0ff */
[----:B------:R-:W-:Y:S02]  /*1cf0*/  LOP3.LUT R0, R7, 0x8, R0, 0xf8, !PT ;  /* 0x0000000807007812 */ /* 0x000fe400078ef800 */
[----:B------:R-:W-:Y:S02]  /*1d00*/  IADD3.X R15, R11, UR11, RZ, P0, !PT ;  /* 0x0000000b0b0f7c10 */ /* 0x000fe400087fe4ff */
[----:B------:R-:W-:Y:S02]  /*1d10*/  IADD3 R12, P0, R14, UR15, RZ ;  /* 0x0000000f0e0c7c10 */ /* 0x000fe4000ff1e0ff */
[----:B------:R-:W-:Y:S02]  /*1d20*/  SHF.R.U32.HI R7, RZ, 0x3, R7 ;  /* 0x00000003ff077819 */ /* 0x000fe40000011607 */
[----:B------:R-:W-:Y:S01]  /*1d30*/  IADD3.X R13, R15, UR11, RZ, P0, !PT ;  /* 0x0000000b0f0d7c10 */ /* 0x000fe200087fe4ff */
[----:B------:R-:W-:-:S04]  /*1d40*/  DEPBAR.LE SB0, 0x0 ;  /* 0x000080000000791a */ /* 0x000fc80000000000 */
[----:B------:R-:W-:Y:S01]  /*1d50*/  BAR.SYNC.DEFER_BLOCKING 0x0 ;  /* 0x0000000000007b1d */ /* 0x000fe20000010000 */
[----:B--2---:R-:W-:Y:S02]  /*1d60*/  IADD3 R20, P0, R12, UR15, RZ ;  /* 0x0000000f0c147c10 */ /* 0x004fe4000ff1e0ff */
[----:B------:R-:W-:Y:S02]  /*1d70*/  SHF.R.S32.HI R27, RZ, 0x5, R26 ;  /* 0x00000005ff1b7819 */ /* 0x000fe4000001141a */
[----:B------:R-:W-:Y:S02]  /*1d80*/  IADD3.X R21, R13, UR11, RZ, P0, !PT ;  /* 0x0000000b0d157c10 */ /* 0x000fe400087fe4ff */
[----:B------:R-:W-:Y:S01]  /*1d90*/  IADD3 R18, P0, R20, UR15, RZ ;  /* 0x0000000f14127c10 */ /* 0x000fe2000ff1e0ff */
[----:B------:R-:W-:Y:S01]  /*1da0*/  IMAD R172, R27, 0x400, R6 ;  /* 0x000004001bac7824 */ /* 0x000fe200078e0206 */
[----:B------:R-:W-:Y:S02]  /*1db0*/  LOP3.LUT R5, R0, R7, RZ, 0x3c, !PT ;  /* 0x0000000700057212 */ /* 0x000fe400078e3cff */
[----:B------:R-:W-:-:S02]  /*1dc0*/  IADD3.X R19, R21, UR11, RZ, P0, !PT ;  /* 0x0000000b15137c10 */ /* 0x000fc400087fe4ff */
[----:B------:R-:W-:Y:S01]  /*1dd0*/  IADD3 R16, P0, R18, UR15, RZ ;  /* 0x0000000f12107c10 */ /* 0x000fe2000ff1e0ff */
[----:B------:R-:W-:Y:S01]  /*1de0*/  IMAD.IADD R172, R172, 0x1, R5 ;  /* 0x00000001acac7824 */ /* 0x000fe200078e0205 */
[----:B------:R-:W-:Y:S02]  /*1df0*/  LEA R7, R2, UR5, 0x1 ;  /* 0x0000000502077c11 */ /* 0x000fe4000f8e08ff */
[----:B------:R-:W-:Y:S02]  /*1e00*/  IADD3.X R17, R19, UR11, RZ, P0, !PT ;  /* 0x0000000b13117c10 */ /* 0x000fe400087fe4ff */
[----:B------:R-:W-:Y:S02]  /*1e10*/  LEA R172, R172, UR5, 0x1 ;  /* 0x00000005acac7c11 */ /* 0x000fe4000f8e08ff */
[----:B------:R-:W-:Y:S01]  /*1e20*/  LEA R171, R2, UR4, 0x1 ;  /* 0x0000000402ab7c11 */ /* 0x000fe2000f8e08ff */
[----:B------:R-:W-:Y:S01]  /*1e30*/  ULDC UR4, c[0x0][0x39c] ;  /* 0x0000e70000047ab9 */ /* 0x000fe20000000800 */
[----:B------:R-:W-:Y:S01]  /*1e40*/  LOP3.LUT R165, R5, R6, RZ, 0xfc, !PT ;  /* 0x0000000605a57212 */ /* 0x000fe200078efcff */
[----:B------:R-:W-:Y:S01]  /*1e50*/  @!PT LDS RZ, [RZ] ;  /* 0x00000000fffff984 */ /* 0x000fe20000000800 */
[----:B------:R-:W-:Y:S01]  /*1e60*/  @!PT LDS RZ, [RZ] ;  /* 0x00000000fffff984 */ /* 0x000fe20000000800 */
[----:B------:R-:W-:Y:S01]  /*1e70*/  @!PT LDS RZ, [RZ] ;  /* 0x00000000fffff984 */ /* 0x000fe20000000800 */
[----:B------:R-:W-:Y:S02]  /*1e80*/  LDGSTS.E.BYPASS.LTC128B.128 [R179+0x6000], desc[UR18][R174.64] ;  /* 0x06000000aeb37fae */ /* 0x000fe4000b901d52 */
[----:B------:R-:W-:-:S02]  /*1e90*/  VIADD R167, R171, 0x40 ;  /* 0x00000040aba77836 */ /* 0x000fc40000000000 */
[----:B------:R1:W-:Y:S04]  /*1ea0*/  LDGSTS.E.BYPASS.LTC128B.128 [R179+0x6800], desc[UR18][R10.64] ;  /* 0x068000000ab37fae */ /* 0x0003e8000b901d52 */
[----:B------:R-:W-:Y:S04]  /*1eb0*/  LDGSTS.E.BYPASS.LTC128B.128 [R179+0x7000], desc[UR18][R14.64] ;  /* 0x070000000eb37fae */ /* 0x000fe8000b901d52 */
[----:B------:R2:W-:Y:S04]  /*1ec0*/  LDGSTS.E.BYPASS.LTC128B.128 [R179+0x7800], desc[UR18][R12.64] ;  /* 0x078000000cb37fae */ /* 0x0005e8000b901d52 */
[----:B------:R3:W-:Y:S04]  /*1ed0*/  LDGSTS.E.BYPASS.LTC128B.128 [R179+0x8000], desc[UR18][R20.64] ;  /* 0x0800000014b37fae */ /* 0x0007e8000b901d52 */
[----:B------:R-:W-:Y:S04]  /*1ee0*/  LDGSTS.E.BYPASS.LTC128B.128 [R179+0x8800], desc[UR18][R18.64] ;  /* 0x0880000012b37fae */ /* 0x000fe8000b901d52 */
[----:B------:R4:W-:Y:S01]  /*1ef0*/  LDGSTS.E.BYPASS.LTC128B.128 [R179+0x9000], desc[UR18][R16.64] ;  /* 0x0900000010b37fae */ /* 0x0009e2000b901d52 */
[----:B-1----:R-:W-:-:S04]  /*1f00*/  IADD3 R10, P0, R16, UR15, RZ ;  /* 0x0000000f100a7c10 */ /* 0x002fc8000ff1e0ff */
[----:B------:R-:W-:Y:S02]  /*1f10*/  IADD3.X R11, R17, UR11, RZ, P0, !PT ;  /* 0x0000000b110b7c10 */ /* 0x000fe400087fe4ff */
[----:B------:R-:W-:-:S03]  /*1f20*/  LOP3.LUT P0, RZ, R8, 0x2, RZ, 0xc0, !PT ;  /* 0x0000000208ff7812 */ /* 0x000fc6000780c0ff */
[----:B------:R1:W-:Y:S01]  /*1f30*/  LDGSTS.E.BYPASS.LTC128B.128 [R179+0x9800], desc[UR18][R10.64] ;  /* 0x098000000ab37fae */ /* 0x0003e2000b901d52 */
[C---:B------:R-:W-:Y:S02]  /*1f40*/  SEL R0, R3.reuse, 0xffffffe0, !P0 ;  /* 0xffffffe003007807 */ /* 0x040fe40004000000 */
[----:B------:R-:W-:Y:S01]  /*1f50*/  SEL R3, R3, 0xffffffe0, !P1 ;  /* 0xffffffe003037807 */ /* 0x000fe20004800000 */
[----:B--2---:R-:W-:Y:S01]  /*1f60*/  LDSM.16.M88.4 R12, [R172] ;  /* 0x00000000ac0c783b */ /* 0x004fe20000000200 */
[----:B------:R-:W-:Y:S01]  /*1f70*/  LOP3.LUT P0, RZ, R8, 0x4, RZ, 0xc0, !PT ;  /* 0x0000000408ff7812 */ /* 0x000fe2000780c0ff */
[C---:B------:R-:W-:Y:S01]  /*1f80*/  IMAD.IADD R169, R171.reuse, 0x1, R0 ;  /* 0x00000001aba97824 */ /* 0x040fe200078e0200 */
[----:B------:R-:W-:Y:S01]  /*1f90*/  LOP3.LUT P1, RZ, R4, 0x4, RZ, 0xc0, !PT ;  /* 0x0000000404ff7812 */ /* 0x000fe2000782c0ff */
[----:B------:R-:W2:Y:S01]  /*1fa0*/  LDSM.16.M88.4 R44, [R7+0x2000] ;  /* 0x00200000072c783b */ /* 0x000ea20000000200 */
[----:B------:R-:W-:Y:S02]  /*1fb0*/  IMAD.IADD R170, R172, 0x1, R3 ;  /* 0x00000001acaa7824 */ /* 0x000fe400078e0203 */
[----:B------:R-:W-:Y:S01]  /*1fc0*/  IMAD.MOV.U32 R4, RZ, RZ, 0x40 ;  /* 0x00000040ff047424 */ /* 0x000fe200078e00ff */
[----:B------:R-:W5:Y:S04]  /*1fd0*/  LDSM.16.M88.4 R28, [R7+0x2800] ;  /* 0x00280000071c783b */ /* 0x000f680000000200 */
[----:B---3--:R-:W-:Y:S01]  /*1fe0*/  LDSM.16.M88.4 R20, [R170] ;  /* 0x00000000aa14783b */ /* 0x008fe20000000200 */
[----:B------:R-:W-:Y:S01]  /*1ff0*/  SEL R4, R4, 0xffffffc0, !P1 ;  /* 0xffffffc004047807 */ /* 0x000fe20004800000 */
[----:B------:R-:W-:-:S02]  /*2000*/  @P0 VIADD R167, R171, 0xffffffc0 ;  /* 0xffffffc0aba70836 */ /* 0x000fc40000000000 */
[----:B------:R-:W3:Y:S02]  /*2010*/  LDSM.16.M88.4 R36, [R169] ;  /* 0x00000000a924783b */ /* 0x000ee40000000200 */
[----:B------:R-:W-:Y:S02]  /*2020*/  IMAD.IADD R168, R172, 0x1, R4 ;  /* 0x00000001aca87824 */ /* 0x000fe400078e0204 */
[----:B------:R-:W3:Y:S01]  /*2030*/  LDSM.16.M88.4 R48, [R169+0x800] ;  /* 0x00080000a930783b */ /* 0x000ee20000000200 */
[----:B------:R-:W-:Y:S02]  /*2040*/  IMAD.IADD R100, R0, 0x1, R167 ;  /* 0x0000000100647824 */ /* 0x000fe400078e02a7 */
[----:B------:R-:W-:Y:S01]  /*2050*/  IMAD.IADD R166, R3, 0x1, R168 ;  /* 0x0000000103a67824 */ /* 0x000fe200078e02a8 */
[----:B----4-:R-:W-:Y:S01]  /*2060*/  LDSM.16.M88.4 R16, [R168] ;  /* 0x00000000a810783b */ /* 0x010fe20000000200 */
[C---:B------:R-:W-:Y:S02]  /*2070*/  VIADD R161, R167.reuse, 0x800 ;  /* 0x00000800a7a17836 */ /* 0x040fe40000000000 */
[C---:B------:R-:W-:Y:S01]  /*2080*/  VIADD R160, R167.reuse, 0x1000 ;  /* 0x00001000a7a07836 */ /* 0x040fe20000000000 */
[----:B------:R-:W4:Y:S01]  /*2090*/  LDSM.16.M88.4 R32, [R167] ;  /* 0x00000000a720783b */ /* 0x000f220000000200 */
[----:B------:R-:W-:-:S02]  /*20a0*/  VIADD R159, R167, 0x1800 ;  /* 0x00001800a79f7836 */ /* 0x000fc40000000000 */
[C---:B------:R-:W-:Y:S01]  /*20b0*/  VIADD R158, R167.reuse, 0x2000 ;  /* 0x00002000a79e7836 */ /* 0x040fe20000000000 */
[----:B------:R-:W4:Y:S01]  /*20c0*/  LDSM.16.M88.4 R40, [R7+0x3000] ;  /* 0x003000000728783b */ /* 0x000f220000000200 */
[C---:B------:R-:W-:Y:S02]  /*20d0*/  VIADD R157, R167.reuse, 0x2800 ;  /* 0x00002800a79d7836 */ /* 0x040fe40000000000 */
[C---:B------:R-:W-:Y:S01]  /*20e0*/  VIADD R156, R167.reuse, 0x3000 ;  /* 0x00003000a79c7836 */ /* 0x040fe20000000000 */
[----:B------:R-:W4:Y:S01]  /*20f0*/  LDSM.16.M88.4 R56, [R167+0x800] ;  /* 0x00080000a738783b */ /* 0x000f220000000200 */
[----:B------:R-:W-:-:S03]  /*2100*/  VIADD R102, R167, 0x3800 ;  /* 0x00003800a7667836 */ /* 0x000fc60000000000 */
[----:B-1----:R-:W-:Y:S01]  /*2110*/  LDSM.16.M88.4 R8, [R166] ;  /* 0x00000000a608783b */ /* 0x002fe20000000200 */
[C---:B--2---:R-:W-:Y:S03]  /*2120*/  HMMA.16816.F32 R52, R12.reuse, R44, RZ ;  /* 0x0000002c0c34723c */ /* 0x044fe600000018ff */
[----:B------:R-:W-:Y:S04]  /*2130*/  LDSM.16.M88.4 R60, [R100] ;  /* 0x00000000643c783b */ /* 0x000fe80000000200 */
[----:B------:R-:W-:Y:S01]  /*2140*/  LDSM.16.M88.4 R72, [R100+0x800] ;  /* 0x000800006448783b */ /* 0x000fe20000000200 */
[C---:B------:R-:W-:Y:S03]  /*2150*/  HMMA.16816.F32 R44, R12.reuse, R46, RZ ;  /* 0x0000002e0c2c723c */ /* 0x040fe600000018ff */
[----:B------:R-:W-:Y:S03]  /*2160*/  LDSM.16.M88.4 R68, [R167+0x1000] ;  /* 0x00100000a744783b */ /* 0x000fe60000000200 */
[C---:B-----5:R-:W-:Y:S01]  /*2170*/  HMMA.16816.F32 R64, R12.reuse, R28, RZ ;  /* 0x0000001c0c40723c */ /* 0x060fe200000018ff */
[----:B------:R-:W0:Y:S05]  /*2180*/  LDGDEPBAR ;  /* 0x00000000000079af */ /* 0x000e2a0000000000 */
[----:B------:R-:W-:Y:S06]  /*2190*/  HMMA.16816.F32 R28, R12, R30, RZ ;  /* 0x0000001e0c1c723c */ /* 0x000fec00000018ff */
[C---:B---3--:R-:W-:Y:S06]  /*21a0*/  HMMA.16816.F32 R52, R20.reuse, R36, R52 ;  /* 0x000000241434723c */ /* 0x048fec0000001834 */
[C---:B------:R-:W-:Y:S01]  /*21b0*/  HMMA.16816.F32 R44, R20.reuse, R38, R44 ;  /* 0x00000026142c723c */ /* 0x040fe2000000182c */
[----:B------:R-:W1:Y:S05]  /*21c0*/  LDSM.16.M88.4 R36, [R169+0x1000] ;  /* 0x00100000a924783b */ /* 0x000e6a0000000200 */
[C---:B------:R-:W-:Y:S06]  /*21d0*/  HMMA.16816.F32 R64, R20.reuse, R48, R64 ;  /* 0x000000301440723c */ /* 0x040fec0000001840 */
[----:B------:R-:W-:Y:S01]  /*21e0*/  HMMA.16816.F32 R28, R20, R50, R28 ;  /* 0x00000032141c723c */ /* 0x000fe2000000181c */
[----:B------:R-:W2:Y:S05]  /*21f0*/  LDSM.16.M88.4 R48, [R7+0x3800] ;  /* 0x003800000730783b */ /* 0x000eaa0000000200 */
[C---:B----4-:R-:W-:Y:S06]  /*2200*/  HMMA.16816.F32 R52, R16.reuse, R32, R52 ;  /* 0x000000201034723c */ /* 0x050fec0000001834 */
[----:B------:R-:W-:Y:S06]  /*2210*/  HMMA.16816.F32 R44, R16, R34, R44 ;  /* 0x00000022102c723c */ /* 0x000fec000000182c */
[----:B------:R-:W-:Y:S06]  /*2220*/  HMMA.16816.F32 R32, R12, R40, RZ ;  /* 0x000000280c20723c */ /* 0x000fec00000018ff */
[----:B------:R-:W-:Y:S06]  /*2230*/  HMMA.16816.F32 R64, R16, R56, R64 ;  /* 0x000000381040723c */ /* 0x000fec0000001840 */
[----:B------:R-:W-:Y:S06]  /*2240*/  HMMA.16816.F32 R40, R12, R42, RZ ;  /* 0x0000002a0c28723c */ /* 0x000fec00000018ff */
[----:B------:R-:W-:Y:S01]  /*2250*/  HMMA.16816.F32 R28, R16, R58, R28 ;  /* 0x0000003a101c723c */ /* 0x000fe2000000181c */
[----:B------:R-:W-:Y:S05]  /*2260*/  LDSM.16.M88.4 R56, [R169+0x1800] ;  /* 0x00180000a938783b */ /* 0x000fea0000000200 */
[----:B-1----:R-:W-:Y:S06]  /*2270*/  HMMA.16816.F32 R32, R20, R36, R32 ;  /* 0x000000241420723c */ /* 0x002fec0000001820 */
[C---:B------:R-:W-:Y:S06]  /*2280*/  HMMA.16816.F32 R52, R8.reuse, R60, R52 ;  /* 0x0000003c0834723c */ /* 0x040fec0000001834 */
[C---:B------:R-:W-:Y:S01]  /*2290*/  HMMA.16816.F32 R44, R8.reuse, R62, R44 ;  /* 0x0000003e082c723c */ /* 0x040fe2000000182c */
[----:B------:R-:W1:Y:S05]  /*22a0*/  LDSM.16.M88.4 R60, [R7+0x4000] ;  /* 0x00400000073c783b */ /* 0x000e6a0000000200 */
[----:B------:R-:W-:Y:S06]  /*22b0*/  HMMA.16816.F32 R64, R8, R72, R64 ;  /* 0x000000480840723c */ /* 0x000fec0000001840 */
[----:B------:R-:W-:Y:S01]  /*22c0*/  HMMA.16816.F32 R40, R20, R38, R40 ;  /* 0x000000261428723c */ /* 0x000fe20000001828 */
[----:B------:R-:W3:Y:S05]  /*22d0*/  LDSM.16.M88.4 R36, [R100+0x1000] ;  /* 0x001000006424783b */ /* 0x000eea0000000200 */
[----:B------:R-:W-:Y:S01]  /*22e0*/  HMMA.16816.F32 R32, R16, R68, R32 ;  /* 0x000000441020723c */ /* 0x000fe20000001820 */
[----:B------:R-:W-:Y:S01]  /*22f0*/  FMUL.FTZ R54, R54, UR4 ;  /* 0x0000000436367c20 */ /* 0x000fe20008410000 */
[----:B------:R-:W-:Y:S01]  /*2300*/  FMUL.FTZ R2, R52, UR4 ;  /* 0x0000000434027c20 */ /* 0x000fe20008410000 */
[----:B------:R-:W-:Y:S01]  /*2310*/  FMUL.FTZ R0, R53, UR4 ;  /* 0x0000000435007c20 */ /* 0x000fe20008410000 */
[----:B------:R-:W-:Y:S01]  /*2320*/  FMUL.FTZ R79, R55, UR4 ;  /* 0x00000004374f7c20 */ /* 0x000fe20008410000 */
[----:B------:R2:W-:Y:S01]  /*2330*/  MUFU.TANH R77, R54 ;  /* 0x00000036004d7308 */ /* 0x0005e20000002400 */
[----:B------:R-:W-:Y:S01]  /*2340*/  HMMA.16816.F32 R28, R8, R74, R28 ;  /* 0x0000004a081c723c */ /* 0x000fe2000000181c */
[----:B------:R-:W-:Y:S01]  /*2350*/  FMUL.FTZ R44, R44, UR4 ;  /* 0x000000042c2c7c20 */ /* 0x000fe20008410000 */
[----:B------:R-:W-:Y:S01]  /*2360*/  FMUL.FTZ R80, R45, UR4 ;  /* 0x000000042d507c20 */ /* 0x000fe20008410000 */
[----:B------:R-:W-:Y:S01]  /*2370*/  FMUL.FTZ R83, R46, UR4 ;  /* 0x000000042e537c20 */ /* 0x000fe20008410000 */
[----:B------:R-:W-:-:S02]  /*2380*/  FMUL.FTZ R82, R47, UR4 ;  /* 0x000000042f527c20 */ /* 0x000fc40008410000 */
[----:B------:R-:W-:Y:S01]  /*2390*/  FMUL.FTZ R85, R64, UR4 ;  /* 0x0000000440557c20 */ /* 0x000fe20008410000 */
[----:B------:R-:W-:Y:S01]  /*23a0*/  FMUL.FTZ R84, R65, UR4 ;  /* 0x0000000441547c20 */ /* 0x000fe20008410000 */
[----:B------:R-:W-:Y:S01]  /*23b0*/  FMUL.FTZ R86, R66, UR4 ;  /* 0x0000000442567c20 */ /* 0x000fe20008410000 */
[----:B------:R-:W-:Y:S01]  /*23c0*/  FMUL.FTZ R87, R67, UR4 ;  /* 0x0000000443577c20 */ /* 0x000fe20008410000 */
[----:B------:R4:W-:Y:S01]  /*23d0*/  MUFU.TANH R81, R44 ;  /* 0x0000002c00517308 */ /* 0x0009e20000002400 */
[----:B------:R-:W5:Y:S01]  /*23e0*/  LDSM.16.M88.4 R64, [R169+0x2000] ;  /* 0x00200000a940783b */ /* 0x000f620000000200 */
[----:B------:R-:W-:Y:S06]  /*23f0*/  HMMA.16816.F32 R40, R16, R70, R40 ;  /* 0x000000461028723c */ /* 0x000fec0000001828 */
[C---:B--2---:R-:W-:Y:S01]  /*2400*/  HMMA.16816.F32 R52, R12.reuse, R48, RZ ;  /* 0x000000300c34723c */ /* 0x044fe200000018ff */
[----:B------:R-:W-:Y:S05]  /*2410*/  MUFU.TANH R2, R2 ;  /* 0x0000000200027308 */ /* 0x000fea0000002400 */
[C---:B------:R-:W-:Y:S01]  /*2420*/  HMMA.16816.F32 R48, R12.reuse, R50, RZ ;  /* 0x000000320c30723c */ /* 0x040fe200000018ff */
[----:B------:R-:W-:Y:S01]  /*2430*/  FMUL.FTZ R89, R28, UR4 ;  /* 0x000000041c597c20 */ /* 0x000fe20008410000 */
[----:B------:R-:W-:Y:S01]  /*2440*/  FMUL.FTZ R88, R29, UR4 ;  /* 0x000000041d587c20 */ /* 0x000fe20008410000 */
[----:B------:R-:W-:Y:S01]  /*2450*/  FMUL.FTZ R90, R30, UR4 ;  /* 0x000000041e5a7c20 */ /* 0x000fe20008410000 */
[----:B------:R-:W-:Y:S01]  /*2460*/  FMUL.FTZ R91, R31, UR4 ;  /* 0x000000041f5b7c20 */ /* 0x000fe20008410000 */
[----:B----4-:R-:W2:Y:S01]  /*2470*/  LDSM.16.M88.4 R44, [R167+0x1800] ;  /* 0x00180000a72c783b */ /* 0x010ea20000000200 */
[----:B-1----:R-:W-:Y:S01]  /*2480*/  HMMA.16816.F32 R68, R12, R60, RZ ;  /* 0x0000003c0c44723c */ /* 0x002fe200000018ff */
[----:B------:R-:W1:Y:S02]  /*2490*/  MUFU.TANH R0, R0 ;  /* 0x0000000000007308 */ /* 0x000e640000002400 */
[----:B------:R-:W4:Y:S03]  /*24a0*/  LDSM.16.M88.4 R28, [R7+0x4800] ;  /* 0x00480000071c783b */ /* 0x000f260000000200 */
[----:B---3--:R-:W-:Y:S03]  /*24b0*/  HMMA.16816.F32 R32, R8, R36, R32 ;  /* 0x000000240820723c */ /* 0x008fe60000001820 */
[----:B------:R-:W3:Y:S03]  /*24c0*/  MUFU.TANH R79, R79 ;  /* 0x0000004f004f7308 */ /* 0x000ee60000002400 */
[C---:B------:R-:W-:Y:S05]  /*24d0*/  HMMA.16816.F32 R52, R20.reuse, R56, R52 ;  /* 0x000000381434723c */ /* 0x040fea0000001834 */
[----:B------:R-:W-:Y:S01]  /*24e0*/  MUFU.TANH R80, R80 ;  /* 0x0000005000507308 */ /* 0x000fe20000002400 */
[----:B------:R-:W-:Y:S01]  /*24f0*/  HMMA.16816.F32 R48, R20, R58, R48 ;  /* 0x0000003a1430723c */ /* 0x000fe20000001830 */
[----:B------:R-:W-:Y:S05]  /*2500*/  LDSM.16.M88.4 R56, [R100+0x1800] ;  /* 0x001800006438783b */ /* 0x000fea0000000200 */
[----:B------:R-:W-:Y:S01]  /*2510*/  HMMA.16816.F32 R40, R8, R38, R40 ;  /* 0x000000260828723c */ /* 0x000fe20000001828 */
[----:B------:R-:W1:Y:S01]  /*2520*/  LDSM.16.M88.4 R36, [R167+0x2000] ;  /* 0x00200000a724783b */ /* 0x000e620000000200 */
[----:B------:R-:W3:Y:S04]  /*2530*/  MUFU.TANH R83, R83 ;  /* 0x0000005300537308 */ /* 0x000ee80000002400 */
[----:B-----5:R-:W-:Y:S01]  /*2540*/  HMMA.16816.F32 R68, R20, R64, R68 ;  /* 0x000000401444723c */ /* 0x020fe20000001844 */
[----:B------:R-:W-:Y:S01]  /*2550*/  FMUL.FTZ R93, R32, UR4 ;  /* 0x00000004205d7c20 */ /* 0x000fe20008410000 */
[----:B------:R-:W-:Y:S01]  /*2560*/  FMUL.FTZ R92, R33, UR4 ;  /* 0x00000004215c7c20 */ /* 0x000fe20008410000 */
[----:B------:R-:W-:Y:S01]  /*2570*/  FMUL.FTZ R127, R35, UR4 ;  /* 0x00000004237f7c20 */ /* 0x000fe20008410000 */
[----:B------:R-:W-:Y:S02]  /*2580*/  MUFU.TANH R82, R82 ;  /* 0x0000005200527308 */ /* 0x000fe40000002400 */
[----:B------:R-:W-:Y:S01]  /*2590*/  HMMA.16816.F32 R60, R12, R62, RZ ;  /* 0x0000003e0c3c723c */ /* 0x000fe200000018ff */
[----:B------:R-:W-:-:S02]  /*25a0*/  FMUL.FTZ R64, R34, UR4 ;  /* 0x0000000422407c20 */ /* 0x000fc40008410000 */
[----:B------:R-:W5:Y:S03]  /*25b0*/  LDSM.16.M88.4 R32, [R169+0x2800] ;  /* 0x00280000a920783b */ /* 0x000f660000000200 */
[----:B--2---:R-:W-:Y:S01]  /*25c0*/  HMMA.16816.F32 R52, R16, R44, R52 ;  /* 0x0000002c1034723c */ /* 0x004fe20000001834 */
[----:B------:R-:W-:Y:S05]  /*25d0*/  MUFU.TANH R85, R85 ;  /* 0x0000005500557308 */ /* 0x000fea0000002400 */
[----:B----4-:R-:W-:Y:S01]  /*25e0*/  HMMA.16816.F32 R72, R12, R28, RZ ;  /* 0x0000001c0c48723c */ /* 0x010fe200000018ff */
        /* <DEDUP_REMOVED lines=9> */
[----:B-1----:R-:W-:Y:S03]  /*2680*/  HMMA.16816.F32 R68, R16, R36, R68 ;  /* 0x000000241044723c */ /* 0x002fe60000001844 */
[----:B------:R-:W1:Y:S03]  /*2690*/  MUFU.TANH R84, R84 ;  /* 0x0000005400547308 */ /* 0x000e660000002400 */
[----:B------:R-:W-:Y:S05]  /*26a0*/  HMMA.16816.F32 R52, R8, R56, R52 ;  /* 0x000000380834723c */ /* 0x000fea0000001834 */
[----:B------:R-:W1:Y:S01]  /*26b0*/  MUFU.TANH R86, R86 ;  /* 0x0000005600567308 */ /* 0x000e620000002400 */
[----:B----4-:R-:W4:Y:S01]  /*26c0*/  LDSM.16.M88.4 R40, [R167+0x2800] ;  /* 0x00280000a728783b */ /* 0x010f220000000200 */
[----:B-----5:R-:W-:Y:S06]  /*26d0*/  HMMA.16816.F32 R72, R20, R32, R72 ;  /* 0x000000201448723c */ /* 0x020fec0000001848 */
[----:B------:R-:W-:Y:S01]  /*26e0*/  HMMA.16816.F32 R28, R12, R30, RZ ;  /* 0x0000001e0c1c723c */ /* 0x000fe200000018ff */
[----:B------:R-:W-:Y:S01]  /*26f0*/  LOP3.LUT R33, R26, 0xffffffe0, RZ, 0xc0, !PT ;  /* 0xffffffe01a217812 */ /* 0x000fe200078ec0ff */
[----:B------:R-:W5:Y:S04]  /*2700*/  MUFU.TANH R87, R87 ;  /* 0x0000005700577308 */ /* 0x000f680000002400 */
[----:B------:R-:W-:Y:S01]  /*2710*/  HMMA.16816.F32 R60, R16, R38, R60 ;  /* 0x00000026103c723c */ /* 0x000fe2000000183c */
[----:B------:R-:W-:Y:S03]  /*2720*/  LDSM.16.M88.4 R36, [R7+0x5000] ;  /* 0x005000000724783b */ /* 0x000fe60000000200 */
[----:B------:R-:W5:Y:S01]  /*2730*/  MUFU.TANH R89, R89 ;  /* 0x0000005900597308 */ /* 0x000f620000002400 */
[----:B------:R-:W-:Y:S01]  /*2740*/  FMUL.FTZ R52, R52, UR4 ;  /* 0x0000000434347c20 */ /* 0x000fe20008410000 */
[C---:B------:R-:W-:Y:S01]  /*2750*/  HMMA.16816.F32 R48, R8.reuse, R58, R48 ;  /* 0x0000003a0830723c */ /* 0x040fe20000001830 */
[----:B------:R-:W-:Y:S01]  /*2760*/  FMUL.FTZ R53, R53, UR4 ;  /* 0x0000000435357c20 */ /* 0x000fe20008410000 */
[----:B------:R-:W-:Y:S01]  /*2770*/  FMUL.FTZ R54, R54, UR4 ;  /* 0x0000000436367c20 */ /* 0x000fe20008410000 */
[----:B------:R-:W-:Y:S01]  /*2780*/  FMUL.FTZ R55, R55, UR4 ;  /* 0x0000000437377c20 */ /* 0x000fe20008410000 */
[----:B------:R-:W-:Y:S02]  /*2790*/  LDSM.16.M88.4 R56, [R169+0x3800] ;  /* 0x00380000a938783b */ /* 0x000fe40000000200 */
[----:B--2---:R-:W-:Y:S01]  /*27a0*/  HMMA.16816.F32 R68, R8, R44, R68 ;  /* 0x0000002c0844723c */ /* 0x004fe20000001844 */
[----:B------:R-:W-:Y:S05]  /*27b0*/  MUFU.TANH R128, R52 ;  /* 0x0000003400807308 */ /* 0x000fea0000002400 */
[----:B------:R-:W-:Y:S01]  /*27c0*/  HMMA.16816.F32 R28, R20, R34, R28 ;  /* 0x00000022141c723c */ /* 0x000fe2000000181c */
[----:B------:R-:W-:-:S02]  /*27d0*/  IMAD.IADD R44, R76, 0x1, -R33 ;  /* 0x000000014c2c7824 */ /* 0x000fc400078e0a21 */
[----:B------:R-:W-:Y:S01]  /*27e0*/  IMAD R45, R27, 0x10, R78 ;  /* 0x000000101b2d7824 */ /* 0x000fe200078e024e */
[----:B------:R-:W-:Y:S01]  /*27f0*/  MUFU.TANH R66, R53 ;  /* 0x0000003500427308 */ /* 0x000fe20000002400 */
[----:B------:R-:W2:Y:S01]  /*2800*/  LDSM.16.M88.4 R32, [R100+0x2800] ;  /* 0x002800006420783b */ /* 0x000ea20000000200 */
[----:B------:R-:W-:Y:S06]  /*2810*/  HMMA.16816.F32 R60, R8, R46, R60 ;  /* 0x0000002e083c723c */ /* 0x000fec000000183c */
[C---:B----4-:R-:W-:Y:S01]  /*2820*/  HMMA.16816.F32 R72, R16.reuse, R40, R72 ;  /* 0x000000281048723c */ /* 0x050fe20000001848 */
[----:B------:R-:W-:Y:S01]  /*2830*/  MUFU.TANH R67, R54 ;  /* 0x0000003600437308 */ /* 0x000fe20000002400 */
[----:B------:R-:W-:Y:S01]  /*2840*/  FMUL.FTZ R48, R48, UR4 ;  /* 0x0000000430307c20 */ /* 0x000fe20008410000 */
[----:B------:R-:W-:Y:S01]  /*2850*/  FMUL.FTZ R49, R49, UR4 ;  /* 0x0000000431317c20 */ /* 0x000fe20008410000 */
[----:B------:R-:W-:Y:S01]  /*2860*/  FMUL.FTZ R50, R50, UR4 ;  /* 0x0000000432327c20 */ /* 0x000fe20008410000 */
[----:B------:R-:W-:Y:S01]  /*2870*/  FMUL.FTZ R51, R51, UR4 ;  /* 0x0000000433337c20 */ /* 0x000fe20008410000 */
[----:B------:R-:W-:Y:S01]  /*2880*/  FMUL.FTZ R106, R69, UR4 ;  /* 0x00000004456a7c20 */ /* 0x000fe20008410000 */
[----:B------:R-:W-:Y:S01]  /*2890*/  SHF.R.S32.HI R41, RZ, 0x1f, R44 ;  /* 0x0000001fff297819 */ /* 0x000fe2000001142c */
[----:B------:R-:W-:Y:S01]  /*28a0*/  VIADD R40, R24, 0xffffffff ;  /* 0xffffffff18287836 */ /* 0x000fe20000000000 */
[----:B------:R4:W-:Y:S01]  /*28b0*/  MUFU.TANH R107, R55 ;  /* 0x00000037006b7308 */ /* 0x0009e20000002400 */
[----:B------:R-:W-:Y:S01]  /*28c0*/  FMUL.FTZ R68, R68, UR4 ;  /* 0x0000000444447c20 */ /* 0x000fe20008410000 */
[----:B------:R-:W-:Y:S01]  /*28d0*/  LEA.HI R178, R41, R44, RZ, 0x2 ;  /* 0x0000002c29b27211 */ /* 0x000fe200078f10ff */
[----:B------:R-:W-:Y:S01]  /*28e0*/  IMAD.SHL.U32 R41, R76, 0x2, RZ ;  /* 0x000000024c297824 */ /* 0x000fe200078e00ff */
[----:B------:R-:W-:Y:S01]  /*28f0*/  ISETP.GT.AND P0, PT, R40, R173, PT ;  /* 0x000000ad2800720c */ /* 0x000fe20003f04270 */
[----:B------:R-:W-:Y:S01]  /*2900*/  HMMA.16816.F32 R28, R16, R42, R28 ;  /* 0x0000002a101c723c */ /* 0x000fe2000000181c */
[----:B------:R-:W-:Y:S01]  /*2910*/  SHF.R.S32.HI R178, RZ, 0x2, R178 ;  /* 0x00000002ffb27819 */ /* 0x000fe200000114b2 */
[----:B------:R-:W-:Y:S01]  /*2920*/  FMUL.FTZ R70, R70, UR4 ;  /* 0x0000000446467c20 */ /* 0x000fe20008410000 */
[----:B------:R3:W-:Y:S01]  /*2930*/  MUFU.TANH R96, R48 ;  /* 0x0000003000607308 */ /* 0x0007e20000002400 */
[----:B------:R-:W-:Y:S01]  /*2940*/  FMUL.FTZ R60, R60, UR4 ;  /* 0x000000043c3c7c20 */ /* 0x000fe20008410000 */
[----:B------:R-:W-:Y:S01]  /*2950*/  IADD3 R76, R45, 0x1, R178 ;  /* 0x000000012d4c7810 */ /* 0x000fe20007ffe0b2 */
[----:B------:R-:W-:Y:S01]  /*2960*/  FMUL.FTZ R61, R61, UR4 ;  /* 0x000000043d3d7c20 */ /* 0x000fe20008410000 */
[----:B------:R-:W1:Y:S01]  /*2970*/  LDSM.16.M88.4 R44, [R169+0x3000] ;  /* 0x00300000a92c783b */ /* 0x000e620000000200 */
[----:B------:R-:W-:Y:S01]  /*2980*/  FMUL.FTZ R62, R62, UR4 ;  /* 0x000000043e3e7c20 */ /* 0x000fe20008410000 */
[----:B------:R-:W-:Y:S01]  /*2990*/  IADD3 R76, R25, -UR17, R76 ;  /* 0x80000011194c7c10 */ /* 0x000fe2000fffe04c */
[----:B------:R-:W-:Y:S01]  /*29a0*/  FMUL.FTZ R63, R63, UR4 ;  /* 0x000000043f3f7c20 */ /* 0x000fe20008410000 */
[----:B------:R-:W-:Y:S01]  /*29b0*/  MUFU.TANH R97, R49 ;  /* 0x0000003100617308 */ /* 0x000fe20000002400 */
[----:B----4-:R4:W5:Y:S01]  /*29c0*/  LDSM.16.M88.4 R52, [R7+0x5800] ;  /* 0x005800000734783b */ /* 0x0109620000000200 */
[----:B------:R-:W-:Y:S01]  /*29d0*/  FMUL.FTZ R71, R71, UR4 ;  /* 0x0000000447477c20 */ /* 0x000fe20008410000 */
[----:B------:R-:W-:-:S05]  /*29e0*/  VIADD R76, R76, UR16 ;  /* 0x000000104c4c7c36 */ /* 0x000fca0008000000 */
[----:B------:R-:W-:Y:S01]  /*29f0*/  MUFU.TANH R101, R50 ;  /* 0x0000003200657308 */ /* 0x000fe20000002400 */
[----:B---3--:R-:W-:Y:S01]  /*2a00*/  SHF.R.S32.HI R48, RZ, 0x1f, R26 ;  /* 0x0000001fff307819 */ /* 0x008fe2000001141a */
[----:B------:R-:W-:Y:S01]  /*2a10*/  IMAD.SHL.U32 R26, R40, 0x80, RZ ;  /* 0x00000080281a7824 */ /* 0x000fe200078e00ff */
[C---:B--2---:R-:W-:Y:S02]  /*2a20*/  HMMA.16816.F32 R72, R8.reuse, R32, R72 ;  /* 0x000000200848723c */ /* 0x044fe40000001848 */
[----:B------:R-:W-:Y:S02]  /*2a30*/  LEA.HI R48, R48, R27, RZ, 0x2 ;  /* 0x0000001b30307211 */ /* 0x000fe400078f10ff */
[----:B------:R-:W-:Y:S01]  /*2a40*/  LOP3.LUT R69, R26, 0x6, R41, 0xf8, !PT ;  /* 0x000000061a457812 */ /* 0x000fe200078ef829 */
[----:B------:R2:W-:Y:S01]  /*2a50*/  MUFU.TANH R103, R51 ;  /* 0x0000003300677308 */ /* 0x0005e20000002400 */
[----:B------:R-:W-:Y:S01]  /*2a60*/  LOP3.LUT R40, R48, 0xfffffffc, RZ, 0xc0, !PT ;  /* 0xfffffffc30287812 */ /* 0x000fe200078ec0ff */
[----:B------:R-:W-:Y:S01]  /*2a70*/  HMMA.16816.F32 R28, R8, R34, R28 ;  /* 0x00000022081c723c */ /* 0x000fe2000000181c */
[----:B------:R-:W-:Y:S03]  /*2a80*/  LDSM.16.M88.4 R32, [R100+0x3000] ;  /* 0x003000006420783b */ /* 0x000fe60000000200 */
[----:B------:R-:W-:Y:S01]  /*2a90*/  IMAD.IADD R185, R27, 0x1, -R40 ;  /* 0x000000011bb97824 */ /* 0x000fe200078e0a28 */
[C---:B------:R-:W-:Y:S01]  /*2aa0*/  LOP3.LUT R27, R69.reuse, 0x1, RZ, 0xfc, !PT ;  /* 0x00000001451b7812 */ /* 0x040fe200078efcff */
[----:B------:R-:W3:Y:S01]  /*2ab0*/  LDSM.16.M88.4 R40, [R167+0x3000] ;  /* 0x00300000a728783b */ /* 0x000ee20000000200 */
[----:B------:R1:W-:Y:S01]  /*2ac0*/  MUFU.TANH R98, R68 ;  /* 0x0000004400627308 */ /* 0x0003e20000002400 */
[----:B----4-:R-:W-:Y:S01]  /*2ad0*/  LOP3.LUT R7, R69, 0x11, RZ, 0xfc, !PT ;  /* 0x0000001145077812 */ /* 0x010fe200078efcff */
[C---:B--2---:R-:W-:Y:S06]  /*2ae0*/  HMMA.16816.F32 R48, R12.reuse, R36, RZ ;  /* 0x000000240c30723c */ /* 0x044fec00000018ff */
[----:B------:R-:W-:Y:S02]  /*2af0*/  MUFU.TANH R126, R60 ;  /* 0x0000003c007e7308 */ /* 0x000fe40000002400 */
[----:B------:R-:W-:Y:S01]  /*2b00*/  FMUL.FTZ R72, R72, UR4 ;  /* 0x0000000448487c20 */ /* 0x000fe20008410000 */
[----:B------:R-:W-:Y:S01]  /*2b10*/  FMUL.FTZ R73, R73, UR4 ;  /* 0x0000000449497c20 */ /* 0x000fe20008410000 */
[----:B------:R-:W-:Y:S01]  /*2b20*/  FMUL.FTZ R74, R74, UR4 ;  /* 0x000000044a4a7c20 */ /* 0x000fe20008410000 */
[----:B------:R-:W-:Y:S01]  /*2b30*/  FMUL.FTZ R75, R75, UR4 ;  /* 0x000000044b4b7c20 */ /* 0x000fe20008410000 */
[----:B------:R-:W-:Y:S01]  /*2b40*/  HMMA.16816.F32 R36, R12, R38, RZ ;  /* 0x000000260c24723c */ /* 0x000fe200000018ff */
[C---:B-1----:R-:W-:Y:S01]  /*2b50*/  VIMNMX R68, R76.reuse, R25, PT ;  /* 0x000000194c447248 */ /* 0x042fe20003fe0100 */
[----:B------:R-:W-:Y:S01]  /*2b60*/  MUFU.TANH R116, R61 ;  /* 0x0000003d00747308 */ /* 0x000fe20000002400 */
[----:B------:R-:W-:Y:S01]  /*2b70*/  VIADDMNMX R76, R76, 0x8, R25, PT ;  /* 0x000000084c4c7846 */ /* 0x000fe20003800119 */
[----:B------:R-:W-:Y:S01]  /*2b80*/  FMUL.FTZ R124, R29, UR4 ;  /* 0x000000041d7c7c20 */ /* 0x000fe20008410000 */
[CC--:B------:R-:W-:Y:S01]  /*2b90*/  ISETP.GE.AND P4, PT, R69.reuse, R68.reuse, PT ;  /* 0x000000444500720c */ /* 0x0c0fe20003f86270 */
[----:B------:R-:W-:Y:S01]  /*2ba0*/  FMUL.FTZ R28, R28, UR4 ;  /* 0x000000041c1c7c20 */ /* 0x000fe20008410000 */
[----:B------:R-:W-:Y:S01]  /*2bb0*/  LOP3.LUT R25, R69, 0x8, RZ, 0xfc, !PT ;  /* 0x0000000845197812 */ /* 0x000fe200078efcff */
[----:B------:R-:W-:Y:S01]  /*2bc0*/  FMUL.FTZ R30, R30, UR4 ;  /* 0x000000041e1e7c20 */ /* 0x000fe20008410000 */
[-C--:B------:R-:W-:Y:S01]  /*2bd0*/  ISETP.GE.AND P2, PT, R27, R68.reuse, PT ;  /* 0x000000441b00720c */ /* 0x080fe20003f46270 */
[----:B------:R-:W-:Y:S01]  /*2be0*/  MUFU.TANH R123, R62 ;  /* 0x0000003e007b7308 */ /* 0x000fe20000002400 */
[----:B------:R-:W-:Y:S01]  /*2bf0*/  ISETP.GE.AND P3, PT, R25, R68, PT ;  /* 0x000000441900720c */ /* 0x000fe20003f66270 */
[----:B------:R-:W-:Y:S01]  /*2c00*/  FMUL.FTZ R113, R31, UR4 ;  /* 0x000000041f717c20 */ /* 0x000fe20008410000 */
[----:B------:R-:W-:-:S02]  /*2c10*/  ISETP.GE.AND P5, PT, R25, R76, PT ;  /* 0x0000004c1900720c */ /* 0x000fc40003fa6270 */
[----:B------:R-:W-:Y:S01]  /*2c20*/  LOP3.LUT R25, R69, 0x9, RZ, 0xfc, !PT ;  /* 0x0000000945197812 */ /* 0x000fe200078efcff */
[----:B------:R-:W-:Y:S01]  /*2c30*/  HMMA.16816.F32 R48, R20, R44, R48 ;  /* 0x0000002c1430723c */ /* 0x000fe20000001830 */
[----:B------:R-:W-:Y:S01]  /*2c40*/  FSEL R0, R0, -INF , !P2 ;  /* 0xff80000000007808 */ /* 0x000fe20005000000 */
[----:B------:R5:W-:Y:S01]  /*2c50*/  MUFU.TANH R117, R63 ;  /* 0x0000003f00757308 */ /* 0x000be20000002400 */
[-C--:B------:R-:W-:Y:S02]  /*2c60*/  ISETP.GE.AND P1, PT, R27, R76.reuse, PT ;  /* 0x0000004c1b00720c */ /* 0x080fe40003f26270 */
[----:B------:R-:W-:-:S03]  /*2c70*/  ISETP.GE.AND P2, PT, R25, R76, PT ;  /* 0x0000004c1900720c */ /* 0x000fc60003f46270 */
[----:B------:R-:W-:Y:S01]  /*2c80*/  HMMA.16816.F32 R44, R20, R46, R36 ;  /* 0x0000002e142c723c */ /* 0x000fe20000001824 */
[----:B------:R-:W1:Y:S01]  /*2c90*/  LDSM.16.M88.4 R36, [R167+0x3800] ;  /* 0x00380000a724783b */ /* 0x000e620000000200 */
[----:B------:R-:W-:Y:S01]  /*2ca0*/  FSEL R79, R79, -INF , !P1 ;  /* 0xff8000004f4f7808 */ /* 0x000fe20004800000 */
[----:B------:R2:W-:Y:S01]  /*2cb0*/  MUFU.TANH R111, R70 ;  /* 0x00000046006f7308 */ /* 0x0005e20000002400 */
[----:B------:R-:W-:Y:S02]  /*2cc0*/  FSEL R83, R83, -INF , !P5 ;  /* 0xff80000053537808 */ /* 0x000fe40006800000 */
[----:B------:R-:W-:Y:S02]  /*2cd0*/  ISETP.GE.AND P5, PT, R7, R68, PT ;  /* 0x000000440700720c */ /* 0x000fe40003fa6270 */
[----:B------:R-:W-:Y:S02]  /*2ce0*/  FSEL R78, R81, -INF , !P3 ;  /* 0xff800000514e7808 */ /* 0x000fe40005800000 */
[----:B------:R-:W-:Y:S01]  /*2cf0*/  FSEL R84, R84, -INF , !P5 ;  /* 0xff80000054547808 */ /* 0x000fe20006800000 */
[----:B------:R-:W-:Y:S01]  /*2d00*/  MUFU.TANH R88, R88 ;  /* 0x0000005800587308 */ /* 0x000fe20000002400 */
[----:B-----5:R-:W-:Y:S01]  /*2d10*/  HMMA.16816.F32 R60, R12, R52, RZ ;  /* 0x000000340c3c723c */ /* 0x020fe200000018ff */
[----:B------:R-:W-:-:S05]  /*2d20*/  LOP3.LUT R29, R69, 0x29, RZ, 0xfc, !PT ;  /* 0x00000029451d7812 */ /* 0x000fca00078efcff */
[----:B------:R-:W-:Y:S01]  /*2d30*/  HMMA.16816.F32 R52, R12, R54, RZ ;  /* 0x000000360c34723c */ /* 0x000fe200000018ff */
[----:B------:R-:W4:Y:S01]  /*2d40*/  MUFU.TANH R90, R90 ;  /* 0x0000005a005a7308 */ /* 0x000f220000002400 */
[----:B--2---:R-:W-:Y:S01]  /*2d50*/  FSEL R70, R2, -INF , !P4 ;  /* 0xff80000002467808 */ /* 0x004fe20006000000 */
[----:B------:R-:W2:Y:S01]  /*2d60*/  LDSM.16.M88.4 R12, [R100+0x3800] ;  /* 0x00380000640c783b */ /* 0x000ea20000000200 */
[----:B------:R-:W-:Y:S01]  /*2d70*/  ISETP.GE.AND P4, PT, R69, R76, PT ;  /* 0x0000004c4500720c */ /* 0x000fe20003f86270 */
[----:B------:R-:W-:-:S04]  /*2d80*/  DEPBAR.LE SB0, 0x0 ;  /* 0x000080000000791a */ /* 0x000fc80000000000 */
[----:B------:R-:W-:Y:S01]  /*2d90*/  FSEL R77, R77, -INF , !P4 ;  /* 0xff8000004d4d7808 */ /* 0x000fe20006000000 */
[----:B------:R5:W-:Y:S01]  /*2da0*/  MUFU.TANH R125, R71 ;  /* 0x00000047007d7308 */ /* 0x000be20000002400 */
[-C--:B------:R-:W-:Y:S01]  /*2db0*/  ISETP.GE.AND P4, PT, R25, R68.reuse, PT ;  /* 0x000000441900720c */ /* 0x080fe20003f86270 */
[----:B---3--:R-:W-:Y:S01]  /*2dc0*/  HMMA.16816.F32 R48, R16, R40, R48 ;  /* 0x000000281030723c */ /* 0x008fe20000001830 */
[----:B------:R-:W-:Y:S02]  /*2dd0*/  LOP3.LUT R25, R69, 0x10, RZ, 0xfc, !PT ;  /* 0x0000001045197812 */ /* 0x000fe400078efcff */
[----:B------:R-:W-:Y:S02]  /*2de0*/  FSEL R80, R80, -INF , !P4 ;  /* 0xff80000050507808 */ /* 0x000fe40006000000 */
[----:B------:R-:W-:Y:S01]  /*2df0*/  ISETP.GE.AND P1, PT, R25, R68, PT ;  /* 0x000000441900720c */ /* 0x000fe20003f26270 */
[----:B------:R-:W-:Y:S01]  /*2e00*/  MUFU.TANH R91, R91 ;  /* 0x0000005b005b7308 */ /* 0x000fe20000002400 */
[----:B------:R-:W-:Y:S01]  /*2e10*/  ISETP.GE.AND P4, PT, R7, R76, PT ;  /* 0x0000004c0700720c */ /* 0x000fe20003f86270 */
[----:B------:R-:W-:Y:S01]  /*2e20*/  HMMA.16816.F32 R60, R20, R56, R60 ;  /* 0x00000038143c723c */ /* 0x000fe2000000183c */
[----:B------:R-:W-:-:S02]  /*2e30*/  LOP3.LUT R7, R69, 0x18, RZ, 0xfc, !PT ;  /* 0x0000001845077812 */ /* 0x000fc400078efcff */
[----:B------:R-:W-:Y:S02]  /*2e40*/  ISETP.GE.AND P3, PT, R25, R76, PT ;  /* 0x0000004c1900720c */ /* 0x000fe40003f66270 */
[----:B------:R-:W-:Y:S01]  /*2e50*/  LOP3.LUT R41, R69, 0x21, RZ, 0xfc, !PT ;  /* 0x0000002145297812 */ /* 0x000fe200078efcff */
[----:B------:R-:W-:Y:S01]  /*2e60*/  MUFU.TANH R92, R92 ;  /* 0x0000005c005c7308 */ /* 0x000fe20000002400 */
[----:B-----5:R-:W-:Y:S01]  /*2e70*/  FSEL R71, R82, -INF , !P2 ;  /* 0xff80000052477808 */ /* 0x020fe20005000000 */
[----:B------:R-:W-:Y:S01]  /*2e80*/  HMMA.16816.F32 R52, R20, R58, R52 ;  /* 0x0000003a1434723c */ /* 0x000fe20000001834 */
[----:B------:R-:W-:Y:S02]  /*2e90*/  FSEL R82, R85, -INF , !P1 ;  /* 0xff80000055527808 */ /* 0x000fe40004800000 */
[C---:B------:R-:W-:Y:S02]  /*2ea0*/  ISETP.GE.AND P2, PT, R7.reuse, R68, PT ;  /* 0x000000440700720c */ /* 0x040fe40003f46270 */
[----:B------:R-:W-:Y:S01]  /*2eb0*/  ISETP.GE.AND P1, PT, R7, R76, PT ;  /* 0x0000004c0700720c */ /* 0x000fe20003f26270 */
[----:B------:R-:W3:Y:S01]  /*2ec0*/  MUFU.TANH R64, R64 ;  /* 0x0000004000407308 */ /* 0x000ee20000002400 */
[----:B------:R-:W-:Y:S01]  /*2ed0*/  LOP3.LUT R7, R69, 0x19, RZ, 0xfc, !PT ;  /* 0x0000001945077812 */ /* 0x000fe200078efcff */
[----:B------:R-:W-:Y:S01]  /*2ee0*/  HMMA.16816.F32 R44, R16, R42, R44 ;  /* 0x0000002a102c723c */ /* 0x000fe2000000182c */
[----:B------:R-:W-:-:S02]  /*2ef0*/  FSEL R27, R86, -INF , !P3 ;  /* 0xff800000561b7808 */ /* 0x000fc40005800000 */
[C---:B------:R-:W-:Y:S02]  /*2f00*/  ISETP.GE.AND P3, PT, R7.reuse, R68, PT ;  /* 0x000000440700720c */ /* 0x040fe40003f66270 */
[----:B------:R-:W-:Y:S01]  /*2f10*/  ISETP.GE.AND P5, PT, R7, R76, PT ;  /* 0x0000004c0700720c */ /* 0x000fe20003fa6270 */
[----:B------:R-:W5:Y:S01]  /*2f20*/  MUFU.TANH R93, R93 ;  /* 0x0000005d005d7308 */ /* 0x000f620000002400 */
[----:B------:R-:W-:Y:S01]  /*2f30*/  LOP3.LUT R7, R69, 0x20, RZ, 0xfc, !PT ;  /* 0x0000002045077812 */ /* 0x000fe200078efcff */
[----:B------:R-:W-:Y:S01]  /*2f40*/  HMMA.16816.F32 R48, R8, R32, R48 ;  /* 0x000000200830723c */ /* 0x000fe20000001830 */
[----:B------:R-:W-:Y:S02]  /*2f50*/  FSEL R25, R87, -INF , !P4 ;  /* 0xff80000057197808 */ /* 0x000fe40006000000 */
[----:B------:R-:W-:Y:S02]  /*2f60*/  FSEL R40, R89, -INF , !P2 ;  /* 0xff80000059287808 */ /* 0x000fe40005000000 */
[C---:B------:R-:W-:Y:S01]  /*2f70*/  ISETP.GE.AND P4, PT, R7.reuse, R68, PT ;  /* 0x000000440700720c */ /* 0x040fe20003f86270 */
[----:B------:R-:W2:Y:S01]  /*2f80*/  MUFU.TANH R127, R127 ;  /* 0x0000007f007f7308 */ /* 0x000ea20000002400 */
[----:B------:R-:W-:Y:S01]  /*2f90*/  ISETP.GE.AND P2, PT, R7, R76, PT ;  /* 0x0000004c0700720c */ /* 0x000fe20003f46270 */
[----:B-1----:R-:W-:Y:S01]  /*2fa0*/  HMMA.16816.F32 R52, R16, R38, R52 ;  /* 0x000000261034723c */ /* 0x002fe20000001834 */
[----:B----4-:R-:W-:-:S02]  /*2fb0*/  FSEL R7, R90, -INF , !P1 ;  /* 0xff8000005a077808 */ /* 0x010fc40004800000 */
[----:B------:R-:W-:Y:S02]  /*2fc0*/  FSEL R88, R88, -INF , !P3 ;  /* 0xff80000058587808 */ /* 0x000fe40005800000 */
[C---:B------:R-:W-:Y:S01]  /*2fd0*/  ISETP.GE.AND P1, PT, R41.reuse, R68, PT ;  /* 0x000000442900720c */ /* 0x040fe20003f26270 */
[----:B------:R-:W1:Y:S01]  /*2fe0*/  MUFU.TANH R95, R95 ;  /* 0x0000005f005f7308 */ /* 0x000e620000002400 */
[----:B------:R-:W-:Y:S01]  /*2ff0*/  ISETP.GE.AND P3, PT, R41, R76, PT ;  /* 0x0000004c2900720c */ /* 0x000fe20003f66270 */
[----:B------:R-:W-:Y:S01]  /*3000*/  HMMA.16816.F32 R44, R8, R34, R44 ;  /* 0x00000022082c723c */ /* 0x000fe2000000182c */
[----:B------:R-:W-:Y:S02]  /*3010*/  LOP3.LUT R41, R69, 0x28, RZ, 0xfc, !PT ;  /* 0x0000002845297812 */ /* 0x000fe400078efcff */
[----:B---3--:R-:W-:Y:S02]  /*3020*/  FSEL R57, R64, -INF , !P2 ;  /* 0xff80000040397808 */ /* 0x008fe40005000000 */
[----:B------:R-:W-:Y:S01]  /*3030*/  ISETP.GE.AND P2, PT, R29, R68, PT ;  /* 0x000000441d00720c */ /* 0x000fe20003f46270 */
[----:B------:R3:W-:Y:S01]  /*3040*/  MUFU.TANH R114, R72 ;  /* 0x0000004800727308 */ /* 0x0007e20000002400 */
[----:B-----5:R-:W-:Y:S01]  /*3050*/  FSEL R90, R93, -INF , !P4 ;  /* 0xff8000005d5a7808 */ /* 0x020fe20006000000 */
[----:B------:R-:W-:Y:S01]  /*3060*/  FMUL.FTZ R48, R48, UR4 ;  /* 0x0000000430307c20 */ /* 0x000fe20008410000 */
[----:B--2---:R-:W-:Y:S01]  /*3070*/  FSEL R127, R127, -INF , !P3 ;  /* 0xff8000007f7f7808 */ /* 0x004fe20005800000 */
[----:B------:R-:W-:Y:S01]  /*3080*/  FMUL.FTZ R49, R49, UR4 ;  /* 0x0000000431317c20 */ /* 0x000fe20008410000 */
[----:B------:R-:W-:Y:S01]  /*3090*/  ISETP.GE.AND P4, PT, R41, R76, PT ;  /* 0x0000004c2900720c */ /* 0x000fe20003f86270 */
[----:B------:R-:W-:Y:S01]  /*30a0*/  FMUL.FTZ R50, R50, UR4 ;  /* 0x0000000432327c20 */ /* 0x000fe20008410000 */
[----:B------:R-:W-:Y:S01]  /*30b0*/  FSEL R130, R65, -INF , !P2 ;  /* 0xff80000041827808 */ /* 0x000fe20005000000 */
[----:B------:R2:W-:Y:S01]  /*30c0*/  MUFU.TANH R118, R73 ;  /* 0x0000004900767308 */ /* 0x0005e20000002400 */
[----:B-1----:R-:W-:Y:S01]  /*30d0*/  FSEL R43, R95, -INF , !P4 ;  /* 0xff8000005f2b7808 */ /* 0x002fe20006000000 */
[----:B------:R-:W-:Y:S01]  /*30e0*/  FMUL.FTZ R51, R51, UR4 ;  /* 0x0000000433337c20 */ /* 0x000fe20008410000 */
[----:B------:R-:W-:-:S02]  /*30f0*/  LOP3.LUT R33, R69, 0x38, RZ, 0xfc, !PT ;  /* 0x0000003845217812 */ /* 0x000fc400078efcff */
[C---:B------:R-:W-:Y:S02]  /*3100*/  LOP3.LUT R35, R69.reuse, 0x39, RZ, 0xfc, !PT ;  /* 0x0000003945237812 */ /* 0x040fe400078efcff */
[----:B------:R-:W-:Y:S01]  /*3110*/  LOP3.LUT R23, R69, 0x41, RZ, 0xfc, !PT ;  /* 0x0000004145177812 */ /* 0x000fe200078efcff */
[----:B------:R1:W-:Y:S01]  /*3120*/  MUFU.TANH R121, R74 ;  /* 0x0000004a00797308 */ /* 0x0003e20000002400 */
[----:B---3--:R-:W-:Y:S01]  /*3130*/  FSEL R72, R92, -INF , !P1 ;  /* 0xff8000005c487808 */ /* 0x008fe20004800000 */
[----:B------:R-:W-:Y:S01]  /*3140*/  FMUL.FTZ R44, R44, UR4 ;  /* 0x000000042c2c7c20 */ /* 0x000fe20008410000 */
[----:B------:R-:W-:Y:S01]  /*3150*/  ISETP.GE.AND P1, PT, R29, R76, PT ;  /* 0x0000004c1d00720c */ /* 0x000fe20003f26270 */
[----:B------:R-:W-:Y:S01]  /*3160*/  FMUL.FTZ R46, R46, UR4 ;  /* 0x000000042e2e7c20 */ /* 0x000fe20008410000 */
[----:B------:R-:W-:Y:S01]  /*3170*/  LOP3.LUT R29, R69, 0x30, RZ, 0xfc, !PT ;  /* 0x00000030451d7812 */ /* 0x000fe200078efcff */
[----:B------:R-:W-:Y:S01]  /*3180*/  FMUL.FTZ R45, R45, UR4 ;  /* 0x000000042d2d7c20 */ /* 0x000fe20008410000 */
[----:B------:R-:W-:Y:S01]  /*3190*/  LOP3.LUT R21, R69, 0x48, RZ, 0xfc, !PT ;  /* 0x0000004845157812 */ /* 0x000fe200078efcff */
[----:B------:R-:W-:Y:S01]  /*31a0*/  MUFU.TANH R120, R28 ;  /* 0x0000001c00787308 */ /* 0x000fe20000002400 */
[----:B--2---:R-:W-:Y:S01]  /*31b0*/  FSEL R73, R91, -INF , !P5 ;  /* 0xff8000005b497808 */ /* 0x004fe20006800000 */
[----:B------:R-:W-:Y:S01]  /*31c0*/  FMUL.FTZ R47, R47, UR4 ;  /* 0x000000042f2f7c20 */ /* 0x000fe20008410000 */
[----:B------:R-:W-:-:S02]  /*31d0*/  ISETP.GE.AND P5, PT, R41, R68, PT ;  /* 0x000000442900720c */ /* 0x000fc40003fa6270 */
[----:B------:R-:W-:-:S03]  /*31e0*/  ISETP.GE.AND P3, PT, R29, R68, PT ;  /* 0x000000441d00720c */ /* 0x000fc60003f66270 */
[----:B------:R2:W-:Y:S01]  /*31f0*/  MUFU.TANH R115, R30 ;  /* 0x0000001e00737308 */ /* 0x0005e20000002400 */
[----:B-1----:R-:W-:Y:S02]  /*3200*/  FSEL R74, R94, -INF , !P5 ;  /* 0xff8000005e4a7808 */ /* 0x002fe40006800000 */
[----:B------:R-:W-:Y:S02]  /*3210*/  ISETP.GE.AND P5, PT, R29, R76, PT ;  /* 0x0000004c1d00720c */ /* 0x000fe40003fa6270 */
[----:B------:R-:W-:Y:S02]  /*3220*/  LOP3.LUT R29, R69, 0x31, RZ, 0xfc, !PT ;  /* 0x00000031451d7812 */ /* 0x000fe400078efcff */
[----:B------:R-:W-:Y:S01]  /*3230*/  FSEL R128, R128, -INF , !P3 ;  /* 0xff80000080807808 */ /* 0x000fe20005800000 */
[----:B------:R-:W1:Y:S01]  /*3240*/  MUFU.TANH R109, R109 ;  /* 0x0000006d006d7308 */ /* 0x000e620000002400 */
[C---:B------:R-:W-:Y:S02]  /*3250*/  ISETP.GE.AND P4, PT, R29.reuse, R68, PT ;  /* 0x000000441d00720c */ /* 0x040fe40003f86270 */
[----:B------:R-:W-:-:S02]  /*3260*/  ISETP.GE.AND P2, PT, R29, R76, PT ;  /* 0x0000004c1d00720c */ /* 0x000fc40003f46270 */
[----:B------:R-:W-:Y:S02]  /*3270*/  ISETP.GE.AND P3, PT, R33, R76, PT ;  /* 0x0000004c2100720c */ /* 0x000fe40003f66270 */
[----:B------:R-:W-:Y:S01]  /*3280*/  FSEL R107, R107, -INF , !P2 ;  /* 0xff8000006b6b7808 */ /* 0x000fe20005000000 */
[----:B------:R-:W3:Y:S01]  /*3290*/  MUFU.TANH R106, R106 ;  /* 0x0000006a006a7308 */ /* 0x000ee20000002400 */
[----:B--2---:R-:W-:Y:S01]  /*32a0*/  HMMA.16816.F32 R28, R16, R36, R60 ;  /* 0x00000024101c723c */ /* 0x004fe2000000183c */
[----:B------:R-:W-:Y:S02]  /*32b0*/  FSEL R101, R101, -INF , !P3 ;  /* 0xff80000065657808 */ /* 0x000fe40005800000 */
[----:B------:R-:W-:-:S04]  /*32c0*/  ISETP.GE.AND P3, PT, R23, R68, PT ;  /* 0x000000441700720c */ /* 0x000fc80003f66270 */
[----:B------:R2:W-:Y:S01]  /*32d0*/  MUFU.TANH R122, R48 ;  /* 0x00000030007a7308 */ /* 0x0005e20000002400 */
[----:B-1----:R-:W-:Y:S02]  /*32e0*/  FSEL R109, R109, -INF , !P1 ;  /* 0xff8000006d6d7808 */ /* 0x002fe40004800000 */
[-C--:B------:R-:W-:Y:S02]  /*32f0*/  ISETP.GE.AND P1, PT, R33, R68.reuse, PT ;  /* 0x000000442100720c */ /* 0x080fe40003f26270 */
[----:B------:R-:W-:Y:S02]  /*3300*/  LOP3.LUT R33, R69, 0x40, RZ, 0xfc, !PT ;  /* 0x0000004045217812 */ /* 0x000fe400078efcff */
[----:B------:R-:W-:Y:S01]  /*3310*/  FSEL R63, R67, -INF , !P5 ;  /* 0xff800000433f7808 */ /* 0x000fe20006800000 */
[----:B------:R-:W1:Y:S01]  /*3320*/  MUFU.TANH R119, R75 ;  /* 0x0000004b00777308 */ /* 0x000e620000002400 */
[-C--:B------:R-:W-:Y:S02]  /*3330*/  ISETP.GE.AND P5, PT, R35, R68.reuse, PT ;  /* 0x000000442300720c */ /* 0x080fe40003fa6270 */
[----:B------:R-:W-:-:S02]  /*3340*/  ISETP.GE.AND P2, PT, R33, R68, PT ;  /* 0x000000442100720c */ /* 0x000fc40003f46270 */
[----:B------:R-:W-:Y:S02]  /*3350*/  FSEL R64, R96, -INF , !P1 ;  /* 0xff80000060407808 */ /* 0x000fe40004800000 */
[----:B------:R-:W-:Y:S01]  /*3360*/  FSEL R60, R98, -INF , !P2 ;  /* 0xff800000623c7808 */ /* 0x000fe20005000000 */
[----:B------:R-:W4:Y:S01]  /*3370*/  MUFU.TANH R124, R124 ;  /* 0x0000007c007c7308 */ /* 0x000f220000002400 */
[C---:B------:R-:W-:Y:S01]  /*3380*/  HMMA.16816.F32 R28, R8.reuse, R12, R28 ;  /* 0x0000000c081c723c */ /* 0x040fe2000000181c */
[----:B--2---:R-:W-:Y:S02]  /*3390*/  FSEL R48, R66, -INF , !P4 ;  /* 0xff80000042307808 */ /* 0x004fe40006000000 */
[-C--:B------:R-:W-:Y:S02]  /*33a0*/  ISETP.GE.AND P4, PT, R35, R76.reuse, PT ;  /* 0x0000004c2300720c */ /* 0x080fe40003f86270 */
[----:B------:R-:W-:Y:S01]  /*33b0*/  FSEL R66, R97, -INF , !P5 ;  /* 0xff80000061427808 */ /* 0x000fe20006800000 */
[----:B------:R-:W-:Y:S01]  /*33c0*/  HMMA.16816.F32 R8, R8, R14, R52 ;  /* 0x0000000e0808723c */ /* 0x000fe20000001834 */
[----:B------:R-:W-:Y:S01]  /*33d0*/  FSEL R103, R103, -INF , !P4 ;  /* 0xff80000067677808 */ /* 0x000fe20006000000 */
[----:B------:R-:W2:Y:S01]  /*33e0*/  MUFU.TANH R113, R113 ;  /* 0x0000007100717308 */ /* 0x000ea20000002400 */
[----:B------:R-:W-:-:S02]  /*33f0*/  ISETP.GE.AND P1, PT, R33, R76, PT ;  /* 0x0000004c2100720c */ /* 0x000fc40003f26270 */
[----:B------:R-:W-:Y:S02]  /*3400*/  ISETP.GE.AND P5, PT, R23, R76, PT ;  /* 0x0000004c1700720c */ /* 0x000fe40003fa6270 */
[C---:B------:R-:W-:Y:S02]  /*3410*/  ISETP.GE.AND P4, PT, R21.reuse, R68, PT ;  /* 0x000000441500720c */ /* 0x040fe40003f86270 */
[----:B------:R-:W-:Y:S01]  /*3420*/  ISETP.GE.AND P2, PT, R21, R76, PT ;  /* 0x0000004c1500720c */ /* 0x000fe20003f46270 */
[----:B------:R-:W-:Y:S01]  /*3430*/  MUFU.TANH R112, R49 ;  /* 0x0000003100707308 */ /* 0x000fe20000002400 */
[C---:B------:R-:W-:Y:S02]  /*3440*/  LOP3.LUT R21, R69.reuse, 0x49, RZ, 0xfc, !PT ;  /* 0x0000004945157812 */ /* 0x040fe400078efcff */
[----:B------:R-:W-:Y:S02]  /*3450*/  LOP3.LUT R13, R69, 0x50, RZ, 0xfc, !PT ;  /* 0x00000050450d7812 */ /* 0x000fe400078efcff */
[----:B------:R-:W-:-:S02]  /*3460*/  FSEL R111, R111, -INF , !P1 ;  /* 0xff8000006f6f7808 */ /* 0x000fc40004800000 */
[----:B------:R-:W-:Y:S01]  /*3470*/  FSEL R125, R125, -INF , !P5 ;  /* 0xff8000007d7d7808 */ /* 0x000fe20006800000 */
[----:B------:R-:W5:Y:S01]  /*3480*/  MUFU.TANH R105, R50 ;  /* 0x0000003200697308 */ /* 0x000f620000002400 */
[----:B------:R-:W-:Y:S01]  /*3490*/  FSEL R126, R126, -INF , !P4 ;  /* 0xff8000007e7e7808 */ /* 0x000fe20006000000 */
[----:B------:R-:W-:Y:S01]  /*34a0*/  FMUL.FTZ R28, R28, UR4 ;  /* 0x000000041c1c7c20 */ /* 0x000fe20008410000 */
[-C--:B------:R-:W-:Y:S01]  /*34b0*/  ISETP.GE.AND P1, PT, R21, R68.reuse, PT ;  /* 0x000000441500720c */ /* 0x080fe20003f26270 */
[----:B------:R-:W-:Y:S01]  /*34c0*/  FMUL.FTZ R29, R29, UR4 ;  /* 0x000000041d1d7c20 */ /* 0x000fe20008410000 */
[C---:B------:R-:W-:Y:S01]  /*34d0*/  ISETP.GE.AND P5, PT, R13.reuse, R68, PT ;  /* 0x000000440d00720c */ /* 0x040fe20003fa6270 */
[----:B------:R-:W-:Y:S01]  /*34e0*/  FMUL.FTZ R30, R30, UR4 ;  /* 0x000000041e1e7c20 */ /* 0x000fe20008410000 */
[-C--:B------:R-:W-:Y:S01]  /*34f0*/  ISETP.GE.AND P4, PT, R13, R76.reuse, PT ;  /* 0x0000004c0d00720c */ /* 0x080fe20003f86270 */
[----:B------:R-:W5:Y:S01]  /*3500*/  MUFU.TANH R67, R51 ;  /* 0x0000003300437308 */ /* 0x000f620000002400 */
[----:B------:R-:W-:Y:S01]  /*3510*/  LOP3.LUT R13, R69, 0x51, RZ, 0xfc, !PT ;  /* 0x00000051450d7812 */ /* 0x000fe200078efcff */
[----:B------:R-:W-:Y:S01]  /*3520*/  FMUL.FTZ R31, R31, UR4 ;  /* 0x000000041f1f7c20 */ /* 0x000fe20008410000 */
[----:B---3--:R-:W-:Y:S01]  /*3530*/  FSEL R106, R106, -INF , !P3 ;  /* 0xff8000006a6a7808 */ /* 0x008fe20005800000 */
[----:B------:R-:W-:Y:S01]  /*3540*/  FMUL.FTZ R56, R9, UR4 ;  /* 0x0000000409387c20 */ /* 0x000fe20008410000 */
[----:B------:R-:W-:Y:S01]  /*3550*/  FSEL R123, R123, -INF , !P2 ;  /* 0xff8000007b7b7808 */ /* 0x000fe20005000000 */
[----:B------:R-:W-:Y:S01]  /*3560*/  FMUL.FTZ R8, R8, UR4 ;  /* 0x0000000408087c20 */ /* 0x000fe20008410000 */
[----:B------:R-:W-:Y:S01]  /*3570*/  FSEL R116, R116, -INF , !P1 ;  /* 0xff80000074747808 */ /* 0x000fe20004800000 */
[----:B------:R-:W3:Y:S01]  /*3580*/  MUFU.TANH R110, R44 ;  /* 0x0000002c006e7308 */ /* 0x000ee20000002400 */
[----:B------:R-:W-:Y:S01]  /*3590*/  ISETP.GE.AND P3, PT, R21, R76, PT ;  /* 0x0000004c1500720c */ /* 0x000fe20003f66270 */
[----:B------:R-:W-:Y:S01]  /*35a0*/  FMUL.FTZ R10, R10, UR4 ;  /* 0x000000040a0a7c20 */ /* 0x000fe20008410000 */
[----:B------:R-:W-:Y:S01]  /*35b0*/  ISETP.GE.AND P2, PT, R13, R68, PT ;  /* 0x000000440d00720c */ /* 0x000fe20003f46270 */
[----:B------:R-:W-:Y:S01]  /*35c0*/  FMUL.FTZ R11, R11, UR4 ;  /* 0x000000040b0b7c20 */ /* 0x000fe20008410000 */
[----:B------:R-:W-:-:S02]  /*35d0*/  ISETP.GE.AND P1, PT, R13, R76, PT ;  /* 0x0000004c0d00720c */ /* 0x000fc40003f26270 */
[C---:B------:R-:W-:Y:S01]  /*35e0*/  LOP3.LUT R17, R69.reuse, 0x58, RZ, 0xfc, !PT ;  /* 0x0000005845117812 */ /* 0x040fe200078efcff */
[----:B------:R-:W3:Y:S01]  /*35f0*/  MUFU.TANH R65, R46 ;  /* 0x0000002e00417308 */ /* 0x000ee20000002400 */
[----:B------:R-:W-:Y:S02]  /*3600*/  LOP3.LUT R13, R69, 0x59, RZ, 0xfc, !PT ;  /* 0x00000059450d7812 */ /* 0x000fe400078efcff */
[----:B------:R-:W-:Y:S02]  /*3610*/  FSEL R117, R117, -INF , !P3 ;  /* 0xff80000075757808 */ /* 0x000fe40005800000 */
[----:B------:R-:W-:Y:S02]  /*3620*/  FSEL R114, R114, -INF , !P5 ;  /* 0xff80000072727808 */ /* 0x000fe40006800000 */
[----:B------:R-:W-:Y:S01]  /*3630*/  FSEL R121, R121, -INF , !P4 ;  /* 0xff80000079797808 */ /* 0x000fe20006000000 */
[----:B------:R-:W3:Y:S01]  /*3640*/  MUFU.TANH R108, R45 ;  /* 0x0000002d006c7308 */ /* 0x000ee20000002400 */
[----:B------:R-:W-:-:S02]  /*3650*/  FSEL R118, R118, -INF , !P2 ;  /* 0xff80000076767808 */ /* 0x000fc40005000000 */
[C---:B------:R-:W-:Y:S02]  /*3660*/  ISETP.GE.AND P3, PT, R17.reuse, R68, PT ;  /* 0x000000441100720c */ /* 0x040fe40003f66270 */
[----:B------:R-:W-:Y:S02]  /*3670*/  ISETP.GE.AND P5, PT, R17, R76, PT ;  /* 0x0000004c1100720c */ /* 0x000fe40003fa6270 */
[C---:B------:R-:W-:Y:S01]  /*3680*/  ISETP.GE.AND P4, PT, R13.reuse, R68, PT ;  /* 0x000000440d00720c */ /* 0x040fe20003f86270 */
[----:B------:R-:W3:Y:S01]  /*3690*/  MUFU.TANH R61, R47 ;  /* 0x0000002f003d7308 */ /* 0x000ee20000002400 */
[----:B------:R-:W-:Y:S02]  /*36a0*/  ISETP.GE.AND P2, PT, R13, R76, PT ;  /* 0x0000004c0d00720c */ /* 0x000fe40003f46270 */
[C---:B------:R-:W-:Y:S02]  /*36b0*/  LOP3.LUT R15, R69.reuse, 0x60, RZ, 0xfc, !PT ;  /* 0x00000060450f7812 */ /* 0x040fe400078efcff */
[----:B------:R-:W-:-:S02]  /*36c0*/  LOP3.LUT R13, R69, 0x61, RZ, 0xfc, !PT ;  /* 0x00000061450d7812 */ /* 0x000fc400078efcff */
[----:B-1----:R-:W-:Y:S01]  /*36d0*/  FSEL R119, R119, -INF , !P1 ;  /* 0xff80000077777808 */ /* 0x002fe20004800000 */
[----:B------:R-:W1:Y:S01]  /*36e0*/  MUFU.TANH R104, R28 ;  /* 0x0000001c00687308 */ /* 0x000e620000002400 */
[----:B------:R-:W-:Y:S02]  /*36f0*/  FSEL R120, R120, -INF , !P3 ;  /* 0xff80000078787808 */ /* 0x000fe40005800000 */
[----:B------:R-:W-:Y:S02]  /*3700*/  FSEL R115, R115, -INF , !P5 ;  /* 0xff80000073737808 */ /* 0x000fe40006800000 */
[----:B----4-:R-:W-:Y:S02]  /*3710*/  FSEL R124, R124, -INF , !P4 ;  /* 0xff8000007c7c7808 */ /* 0x010fe40006000000 */
[C---:B------:R-:W-:Y:S01]  /*3720*/  ISETP.GE.AND P1, PT, R15.reuse, R68, PT ;  /* 0x000000440f00720c */ /* 0x040fe20003f26270 */
[----:B------:R-:W-:Y:S01]  /*3730*/  MUFU.TANH R62, R29 ;  /* 0x0000001d003e7308 */ /* 0x000fe20000002400 */
[----:B------:R-:W-:-:S02]  /*3740*/  ISETP.GE.AND P3, PT, R15, R76, PT ;  /* 0x0000004c0f00720c */ /* 0x000fc40003f66270 */
[C---:B------:R-:W-:Y:S02]  /*3750*/  ISETP.GE.AND P5, PT, R13.reuse, R68, PT ;  /* 0x000000440d00720c */ /* 0x040fe40003fa6270 */
[----:B------:R-:W-:Y:S02]  /*3760*/  ISETP.GE.AND P4, PT, R13, R76, PT ;  /* 0x0000004c0d00720c */ /* 0x000fe40003f86270 */
[C---:B------:R-:W-:Y:S01]  /*3770*/  LOP3.LUT R15, R69.reuse, 0x68, RZ, 0xfc, !PT ;  /* 0x00000068450f7812 */ /* 0x040fe200078efcff */
[----:B------:R-:W4:Y:S01]  /*3780*/  MUFU.TANH R49, R30 ;  /* 0x0000001e00317308 */ /* 0x000f220000002400 */
[----:B------:R-:W-:Y:S02]  /*3790*/  LOP3.LUT R13, R69, 0x69, RZ, 0xfc, !PT ;  /* 0x00000069450d7812 */ /* 0x000fe400078efcff */
[----:B--2---:R-:W-:Y:S02]  /*37a0*/  FSEL R113, R113, -INF , !P2 ;  /* 0xff80000071717808 */ /* 0x004fe40005000000 */
[----:B------:R-:W-:-:S02]  /*37b0*/  FSEL R122, R122, -INF , !P1 ;  /* 0xff8000007a7a7808 */ /* 0x000fc40004800000 */
[----:B-----5:R-:W-:Y:S01]  /*37c0*/  FSEL R105, R105, -INF , !P3 ;  /* 0xff80000069697808 */ /* 0x020fe20005800000 */
[----:B------:R-:W2:Y:S01]  /*37d0*/  MUFU.TANH R39, R31 ;  /* 0x0000001f00277308 */ /* 0x000ea20000002400 */
[----:B------:R-:W-:Y:S02]  /*37e0*/  FSEL R112, R112, -INF , !P5 ;  /* 0xff80000070707808 */ /* 0x000fe40006800000 */
[C---:B------:R-:W-:Y:S02]  /*37f0*/  ISETP.GE.AND P2, PT, R15.reuse, R68, PT ;  /* 0x000000440f00720c */ /* 0x040fe40003f46270 */
[----:B------:R-:W-:Y:S02]  /*3800*/  ISETP.GE.AND P1, PT, R15, R76, PT ;  /* 0x0000004c0f00720c */ /* 0x000fe40003f26270 */
[C---:B------:R-:W-:Y:S01]  /*3810*/  ISETP.GE.AND P3, PT, R13.reuse, R68, PT ;  /* 0x000000440d00720c */ /* 0x040fe20003f66270 */
[----:B------:R-:W5:Y:S01]  /*3820*/  MUFU.TANH R58, R8 ;  /* 0x00000008003a7308 */ /* 0x000f620000002400 */
[----:B------:R-:W-:-:S02]  /*3830*/  ISETP.GE.AND P5, PT, R13, R76, PT ;  /* 0x0000004c0d00720c */ /* 0x000fc40003fa6270 */
[C---:B------:R-:W-:Y:S02]  /*3840*/  LOP3.LUT R15, R69.reuse, 0x70, RZ, 0xfc, !PT ;  /* 0x00000070450f7812 */ /* 0x040fe400078efcff */
[----:B------:R-:W-:Y:S02]  /*3850*/  LOP3.LUT R13, R69, 0x71, RZ, 0xfc, !PT ;  /* 0x00000071450d7812 */ /* 0x000fe400078efcff */
[----:B------:R-:W-:Y:S01]  /*3860*/  FSEL R67, R67, -INF , !P4 ;  /* 0xff80000043437808 */ /* 0x000fe20006000000 */
[----:B------:R-:W5:Y:S01]  /*3870*/  MUFU.TANH R56, R56 ;  /* 0x0000003800387308 */ /* 0x000f620000002400 */
[----:B---3--:R-:W-:Y:S02]  /*3880*/  FSEL R110, R110, -INF , !P2 ;  /* 0xff8000006e6e7808 */ /* 0x008fe40005000000 */
[----:B------:R-:W-:Y:S02]  /*3890*/  FSEL R65, R65, -INF , !P1 ;  /* 0xff80000041417808 */ /* 0x000fe40004800000 */
[----:B------:R-:W-:-:S02]  /*38a0*/  ISETP.GE.AND P4, PT, R15, R68, PT ;  /* 0x000000440f00720c */ /* 0x000fc40003f86270 */
[----:B------:R-:W-:Y:S01]  /*38b0*/  ISETP.GE.AND P2, PT, R15, R76, PT ;  /* 0x0000004c0f00720c */ /* 0x000fe20003f46270 */
[----:B------:R-:W3:Y:S01]  /*38c0*/  MUFU.TANH R35, R10 ;  /* 0x0000000a00237308 */ /* 0x000ee20000002400 */
[----:B------:R-:W-:Y:S01]  /*38d0*/  BAR.SYNC.DEFER_BLOCKING 0x0 ;  /* 0x0000000000007b1d */ /* 0x000fe20000010000 */
[----:B------:R-:W-:Y:S02]  /*38e0*/  ISETP.GE.AND P1, PT, R13, R68, PT ;  /* 0x000000440d00720c */ /* 0x000fe40003f26270 */
[C---:B------:R-:W-:Y:S02]  /*38f0*/  LOP3.LUT R9, R69.reuse, 0x78, RZ, 0xfc, !PT ;  /* 0x0000007845097812 */ /* 0x040fe400078efcff */
[----:B------:R-:W-:Y:S02]  /*3900*/  LOP3.LUT R69, R69, 0x79, RZ, 0xfc, !PT ;  /* 0x0000007945457812 */ /* 0x000fe400078efcff */
[----:B------:R-:W3:Y:S01]  /*3910*/  MUFU.TANH R31, R11 ;  /* 0x0000000b001f7308 */ /* 0x000ee20000002400 */
[----:B------:R-:W-:-:S02]  /*3920*/  FSEL R108, R108, -INF , !P3 ;  /* 0xff8000006c6c7808 */ /* 0x000fc40005800000 */
[----:B------:R-:W-:Y:S02]  /*3930*/  FSEL R61, R61, -INF , !P5 ;  /* 0xff8000003d3d7808 */ /* 0x000fe40006800000 */
[----:B-1----:R-:W-:Y:S02]  /*3940*/  FSEL R104, R104, -INF , !P4 ;  /* 0xff80000068687808 */ /* 0x002fe40006000000 */
[----:B----4-:R-:W-:Y:S02]  /*3950*/  FSEL R49, R49, -INF , !P2 ;  /* 0xff80000031317808 */ /* 0x010fe40005000000 */
[----:B------:R-:W-:Y:S02]  /*3960*/  FSEL R62, R62, -INF , !P1 ;  /* 0xff8000003e3e7808 */ /* 0x000fe40004800000 */
[----:B------:R-:W-:Y:S02]  /*3970*/  ISETP.GE.AND P3, PT, R13, R76, PT ;  /* 0x0000004c0d00720c */ /* 0x000fe40003f66270 */
[----:B------:R-:W-:-:S02]  /*3980*/  ISETP.GE.AND P5, PT, R9, R68, PT ;  /* 0x000000440900720c */ /* 0x000fc40003fa6270 */
[----:B------:R-:W-:Y:S02]  /*3990*/  ISETP.GE.AND P4, PT, R69, R68, PT ;  /* 0x000000444500720c */ /* 0x000fe40003f86270 */
[-C--:B------:R-:W-:Y:S02]  /*39a0*/  ISETP.GE.AND P2, PT, R9, R76.reuse, PT ;  /* 0x0000004c0900720c */ /* 0x080fe40003f46270 */
[----:B------:R-:W-:Y:S02]  /*39b0*/  ISETP.GE.AND P1, PT, R69, R76, PT ;  /* 0x0000004c4500720c */ /* 0x000fe40003f26270 */
[----:B--2---:R-:W-:Y:S02]  /*39c0*/  FSEL R39, R39, -INF , !P3 ;  /* 0xff80000027277808 */ /* 0x004fe40005800000 */
[----:B-----5:R-:W-:Y:S02]  /*39d0*/  FSEL R58, R58, -INF , !P5 ;  /* 0xff8000003a3a7808 */ /* 0x020fe40006800000 */
[----:B------:R-:W-:-:S02]  /*39e0*/  FSEL R56, R56, -INF , !P4 ;  /* 0xff80000038387808 */ /* 0x000fc40006000000 */
[----:B---3--:R-:W-:Y:S02]  /*39f0*/  FSEL R35, R35, -INF , !P2 ;  /* 0xff80000023237808 */ /* 0x008fe40005000000 */
        /* <DEDUP_REMOVED lines=11> */
[----:B------:R-:W-:-:S05]  /*3ab0*/  ISETP.GE.AND P3, PT, R26, RZ, PT ;  /* 0x000000ff1a00720c */ /* 0x000fca0003f66270 */
        /* <DEDUP_REMOVED lines=22> */
[----:B------:R-:W-:-:S02]  /*3c20*/  ISETP.NE.AND P2, PT, R5, RZ, PT ;  /* 0x000000ff0500720c */ /* 0x000fc40003f45270 */
[----:B------:R-:W-:-:S05]  /*3c30*/  LOP3.LUT R2, RZ, R5, RZ, 0x33, !PT ;  /* 0x00000005ff027212 */ /* 0x000fca00078e33ff */
        /* <DEDUP_REMOVED lines=24> */
.L_x_6268:
[----:B------:R-:W-:-:S04]  /*3dc0*/  ULEA UR6, -UR6, URZ, 0x7 ;  /* 0x0000003f06067291 */ /* 0x000fc8000f8e393f */
[----:B------:R-:W-:Y:S02]  /*3dd0*/  USHF.R.S32.HI UR4, URZ, 0x1f, UR6 ;  /* 0x0000001f3f047899 */ /* 0x000fe40008011406 */
[----:B------:R-:W-:-:S04]  /*3de0*/  MOV R10, UR6 ;  /* 0x00000006000a7c02 */ /* 0x000fc80008000f00 */
[----:B------:R-:W-:-:S07]  /*3df0*/  MOV R2, UR4 ;  /* 0x0000000400027c02 */ /* 0x000fce0008000f00 */
.L_x_6269:
        /* <DEDUP_REMOVED lines=28> */
.L_x_6267:
        /* <DEDUP_REMOVED lines=89> */
[--C-:B------:R-:W-:Y:S01]  /*4550*/  FFMA.FTZ R36, R84, UR4, -R59.reuse ;  /* 0x0000000454247c23 */ /* 0x100fe2000801083b */
[----:B------:R-:W-:Y:S01]  /*4560*/  MUFU.EX2 R55, R55 ;  /* 0x0000003700377308 */ /* 0x000fe20000000800 */
[----:B------:R-:W1:Y:S01]  /*4570*/  LDSM.16.MT88.4 R84, [R164+0x6000] ;  /* 0x00600000a454783b */ /* 0x000e620000004200 */
[--C-:B------:R-:W-:Y:S01]  /*4580*/  FFMA.FTZ R38, R40, UR4, -R59.reuse ;  /* 0x0000000428267c23 */ /* 0x100fe2000801083b */
        /* <DEDUP_REMOVED lines=9> */
[----:B------:R-:W2:Y:S01]  /*4620*/  LDSM.16.MT88.4 R76, [R163+0x6000] ;  /* 0x00600000a34c783b */ /* 0x000ea20000004200 */
        /* <DEDUP_REMOVED lines=52> */
[----:B------:R-:W-:Y:S01]  /*4970*/  FADD.FTZ R52, R55, R52 ;  /* 0x0000003437347221 */ /* 0x000fe20000010000 */
[----:B------:R-:W-:Y:S01]  /*4980*/  FADD.FTZ R50, R53, R50 ;  /* 0x0000003235327221 */ /* 0x000fe20000010000 */
[--C-:B------:R-:W-:Y:S01]  /*4990*/  FFMA.FTZ R104, R104, UR4, -R59.reuse ;  /* 0x0000000468687c23 */ /* 0x100fe2000801083b */
[--C-:B------:R-:W-:Y:S01]  /*49a0*/  FFMA.FTZ R61, R62, UR4, -R59.reuse ;  /* 0x000000043e3d7c23 */ /* 0x100fe2000801083b */
[----:B------:R-:W-:Y:S01]  /*49b0*/  MUFU.EX2 R41, R41 ;  /* 0x0000002900297308 */ /* 0x000fe20000000800 */
[----:B------:R-:W-:Y:S01]  /*49c0*/  FADD.FTZ R51, R51, R52 ;  /* 0x0000003433337221 */ /* 0x000fe20000010000 */
[--C-:B------:R-:W-:Y:S01]  /*49d0*/  FFMA.FTZ R187, R56, UR4, -R59.reuse ;  /* 0x0000000438bb7c23 */ /* 0x100fe2000801083b */
[--C-:B------:R-:W-:Y:S01]  /*49e0*/  FFMA.FTZ R188, R31, UR4, -R32.reuse ;  /* 0x000000041fbc7c23 */ /* 0x100fe20008010820 */
[----:B------:R-:W-:Y:S01]  /*49f0*/  FFMA.FTZ R58, R58, UR4, -R59 ;  /* 0x000000043a3a7c23 */ /* 0x000fe2000801083b */
[----:B------:R-:W-:Y:S01]  /*4a00*/  FADD.FTZ R42, R42, R51 ;  /* 0x000000332a2a7221 */ /* 0x000fe20000010000 */
[----:B------:R-:W-:-:S02]  /*4a10*/  FFMA.FTZ R49, R49, UR4, -R32 ;  /* 0x0000000431317c23 */ /* 0x000fc40008010820 */
[----:B------:R-:W3:Y:S01]  /*4a20*/  MUFU.EX2 R36, R36 ;  /* 0x0000002400247308 */ /* 0x000ee20000000800 */
[----:B----4-:R-:W-:-:S07]  /*4a30*/  F2FP.F16.F32.PACK_AB R71, R44, R47 ;  /* 0x0000002f2c47723e */ /* 0x010fce00000000ff */
[C---:B------:R-:W-:Y:S01]  /*4a40*/  HMMA.16816.F32 R96, R68.reuse, R92, RZ ;  /* 0x0000005c4460723c */ /* 0x040fe200000018ff */
[----:B------:R-:W-:Y:S05]  /*4a50*/  MUFU.EX2 R38, R38 ;  /* 0x0000002600267308 */ /* 0x000fea0000000800 */
[C---:B------:R-:W-:Y:S03]  /*4a60*/  HMMA.16816.F32 R92, R68.reuse, R94, RZ ;  /* 0x0000005e445c723c */ /* 0x040fe600000018ff */
[----:B------:R-:W4:Y:S01]  /*4a70*/  MUFU.EX2 R33, R33 ;  /* 0x0000002100217308 */ /* 0x000f220000000800 */
[C---:B---3--:R-:W-:Y:S01]  /*4a80*/  F2FP.F16.F32.PACK_AB R4, R36.reuse, R41 ;  /* 0x000000292404723e */ /* 0x048fe200000000ff */
[----:B------:R-:W-:Y:S01]  /*4a90*/  FADD.FTZ R41, R41, R42 ;  /* 0x0000002a29297221 */ /* 0x000fe20000010000 */
[----:B-1----:R-:W-:Y:S03]  /*4aa0*/  HMMA.16816.F32 R88, R68, R84, RZ ;  /* 0x000000544458723c */ /* 0x002fe600000018ff */
[----:B------:R-:W-:-:S02]  /*4ab0*/  FADD.FTZ R41, R36, R41 ;  /* 0x0000002924297221 */ /* 0x000fc40000010000 */
[----:B------:R-:W-:Y:S01]  /*4ac0*/  MUFU.EX2 R40, R40 ;  /* 0x0000002800287308 */ /* 0x000fe20000000800 */
[C---:B--2---:R-:W-:Y:S06]  /*4ad0*/  HMMA.16816.F32 R80, R68.reuse, R76, RZ ;  /* 0x0000004c4450723c */ /* 0x044fec00000018ff */
        /* <DEDUP_REMOVED lines=164> */
[----:B------:R-:W-:Y:S01]  /*5520*/  MUFU.EX2 R47, R49 ;  /* 0x00000031002f7308 */ /* 0x000fe20000000800 */
        /* <DEDUP_REMOVED lines=68> */
.L_x_6274:
        /* <DEDUP_REMOVED lines=66> */
.L_x_6271:
[C---:B------:R-:W-:Y:S04]  /*5d90*/  LEA R174, P0, R10.reuse, R174, 0x1 ;  /* 0x000000ae0aae7211 */ /* 0x040fe800078008ff */
[----:B------:R-:W-:Y:S02]  /*5da0*/  LEA.HI.X R175, R10, R175, R0, 0x1, P0 ;  /* 0x000000af0aaf7211 */ /* 0x000fe400000f0c00 */
[----:B------:R-:W-:Y:S03]  /*5db0*/  IADD3 R196, P0, R174, UR15, RZ ;  /* 0x0000000faec47c10 */ /* 0x000fe6000ff1e0ff */
[----:B------:R-:W-:Y:S01]  /*5dc0*/  @!PT LDS RZ, [RZ] ;  /* 0x00000000fffff984 */ /* 0x000fe20000000800 */
[----:B------:R-:W-:Y:S01]  /*5dd0*/  @!PT LDS RZ, [RZ] ;  /* 0x00000000fffff984 */ /* 0x000fe20000000800 */
[----:B------:R-:W-:Y:S01]  /*5de0*/  @!PT LDS RZ, [RZ] ;  /* 0x00000000fffff984 */ /* 0x000fe20000000800 */
        /* <DEDUP_REMOVED lines=18> */
[----:B------:R-:W-:Y:S01]  /*5f10*/  ISETP.GT.AND P0, PT, R186, R173, PT ;  /* 0x000000adba00720c */ /* 0x000fe20003f04270 */
        /* <DEDUP_REMOVED lines=14> */
[----:B------:R-:W1:Y:S08]  /*6000*/  LDSM.16.M88.4 R144, [R169] ;  /* 0x00000000a990783b */ /* 0x000e700000000200 */
[----:B------:R-:W1:Y:S08]  /*6010*/  LDSM.16.M88.4 R148, [R169+0x800] ;  /* 0x00080000a994783b */ /* 0x000e700000000200 */
[----:B------:R-:W1:Y:S01]  /*6020*/  LDSM.16.M88.4 R152, [R169+0x1000] ;  /* 0x00100000a998783b */ /* 0x000e620000000200 */
        /* <DEDUP_REMOVED lines=25> */
[C---:B------:R-:W-:Y:S06]  /*61c0*/  HMMA.16816.F32 R12, R140.reuse, R148, R12 ;  /* 0x000000948c0c723c */ /* 0x040fec000000180c */
        /* <DEDUP_REMOVED lines=27> */
[C---:B------:R-:W-:Y:S06]  /*6380*/  HMMA.16816.F32 R28, R104.reuse, R124, R28 ;  /* 0x0000007c681c723c */ /* 0x040fec000000181c */
[C---:B------:R-:W-:Y:S01]  /*6390*/  HMMA.16816.F32 R32, R104.reuse, R126, R32 ;  /* 0x0000007e6820723c */ /* 0x040fe20000001820 */
[----:B------:R-:W5:Y:S05]  /*63a0*/  LDSM.16.M88.4 R124, [R166] ;  /* 0x00000000a67c783b */ /* 0x000f6a0000000200 */
[C---:B----4-:R-:W-:Y:S06]  /*63b0*/  HMMA.16816.F32 R36, R104.reuse, R120, R36 ;  /* 0x000000786824723c */ /* 0x050fec0000001824 */
[C---:B------:R-:W-:Y:S06]  /*63c0*/  HMMA.16816.F32 R40, R104.reuse, R122, R40 ;  /* 0x0000007a6828723c */ /* 0x040fec0000001828 */
[C---:B-1----:R-:W-:Y:S06]  /*63d0*/  HMMA.16816.F32 R44, R104.reuse, R108, R44 ;  /* 0x0000006c682c723c */ /* 0x042fec000000182c */
[C---:B------:R-:W-:Y:S01]  /*63e0*/  HMMA.16816.F32 R48, R104.reuse, R110, R48 ;  /* 0x0000006e6830723c */ /* 0x040fe20000001830 */
[----:B------:R-:W-:Y:S05]  /*63f0*/  LDSM.16.M88.4 R108, [R100+0x1000] ;  /* 0x00100000646c783b */ /* 0x000fea0000000200 */
[C---:B--2---:R-:W-:Y:S06]  /*6400*/  HMMA.16816.F32 R52, R104.reuse, R112, R52 ;  /* 0x000000706834723c */ /* 0x044fec0000001834 */
[C---:B------:R-:W-:Y:S06]  /*6410*/  HMMA.16816.F32 R56, R104.reuse, R114, R56 ;  /* 0x000000726838723c */ /* 0x040fec0000001838 */
[C---:B---3--:R-:W-:Y:S06]  /*6420*/  HMMA.16816.F32 R60, R104.reuse, R116, R60 ;  /* 0x00000074683c723c */ /* 0x048fec000000183c */
[----:B------:R-:W-:Y:S01]  /*6430*/  HMMA.16816.F32 R64, R104, R118, R64 ;  /* 0x000000766840723c */ /* 0x000fe20000001840 */
[----:B------:R-:W1:Y:S05]  /*6440*/  LDSM.16.M88.4 R104, [R100+0x800] ;  /* 0x000800006468783b */ /* 0x000e6a0000000200 */
[C---:B-----5:R-:W-:Y:S06]  /*6450*/  HMMA.16816.F32 R4, R124.reuse, R128, R4 ;  /* 0x000000807c04723c */ /* 0x060fec0000001804 */
[C---:B------:R-:W-:Y:S11]  /*6460*/  HMMA.16816.F32 R8, R124.reuse, R130, R8 ;  /* 0x000000827c08723c */ /* 0x040ff60000001808 */
[----:B------:R-:W-:Y:S07]  /*6470*/  @!UPT UIADD3 URZ, URZ, URZ, URZ ;  /* 0x0000003f3f3ff290 */ /* 0x000fee000fffe03f */
        /* <DEDUP_REMOVED lines=9> */
[C---:B-1----:R-:W-:Y:S05]  /*6510*/  HMMA.16816.F32 R12, R124.reuse, R104, R12 ;  /* 0x000000687c0c723c */ /* 0x042fea000000180c */
[----:B------:R-:W1:Y:S01]  /*6520*/  MUFU.TANH R233, R233 ;  /* 0x000000e900e97308 */ /* 0x000e620000002400 */
[C---:B------:R-:W-:Y:S01]  /*6530*/  HMMA.16816.F32 R16, R124.reuse, R106, R16 ;  /* 0x0000006a7c10723c */ /* 0x040fe20000001810 */
[----:B------:R-:W3:Y:S08]  /*6540*/  LDSM.16.M88.4 R104, [R100+0x1800] ;  /* 0x001800006468783b */ /* 0x000ef00000000200 */
[----:B------:R-:W4:Y:S01]  /*6550*/  MUFU.TANH R236, R236 ;  /* 0x000000ec00ec7308 */ /* 0x000f220000002400 */
[C---:B------:R-:W-:Y:S06]  /*6560*/  HMMA.16816.F32 R20, R124.reuse, R108, R20 ;  /* 0x0000006c7c14723c */ /* 0x040fec0000001814 */
[C---:B------:R-:W-:Y:S03]  /*6570*/  HMMA.16816.F32 R24, R124.reuse, R110, R24 ;  /* 0x0000006e7c18723c */ /* 0x040fe60000001818 */
[----:B------:R-:W1:Y:S01]  /*6580*/  MUFU.TANH R240, R240 ;  /* 0x000000f000f07308 */ /* 0x000e620000002400 */
[----:B------:R-:W5:Y:S01]  /*6590*/  LDSM.16.M88.4 R108, [R100+0x2000] ;  /* 0x00200000646c783b */ /* 0x000f620000000200 */
        /* <DEDUP_REMOVED lines=19> */
[C---:B---3--:R-:W-:Y:S06]  /*66d0*/  HMMA.16816.F32 R28, R124.reuse, R104, R28 ;  /* 0x000000687c1c723c */ /* 0x048fec000000181c */
[----:B------:R-:W3:Y:S01]  /*66e0*/  MUFU.TANH R250, R250 ;  /* 0x000000fa00fa7308 */ /* 0x000ee20000002400 */
[C---:B------:R-:W-:Y:S01]  /*66f0*/  HMMA.16816.F32 R32, R124.reuse, R106, R32 ;  /* 0x0000006a7c20723c */ /* 0x040fe20000001820 */
[----:B------:R-:W2:Y:S08]  /*6700*/  LDSM.16.M88.4 R104, [R100+0x2800] ;  /* 0x002800006468783b */ /* 0x000eb00000000200 */
[----:B------:R-:W1:Y:S01]  /*6710*/  MUFU.TANH R247, R247 ;  /* 0x000000f700f77308 */ /* 0x000e620000002400 */
[C---:B-----5:R-:W-:Y:S06]  /*6720*/  HMMA.16816.F32 R36, R124.reuse, R108, R36 ;  /* 0x0000006c7c24723c */ /* 0x060fec0000001824 */
        /* <DEDUP_REMOVED lines=21> */
[C---:B--2---:R-:W-:Y:S03]  /*6880*/  HMMA.16816.F32 R44, R124.reuse, R104, R44 ;  /* 0x000000687c2c723c */ /* 0x044fe6000000182c */
[----:B------:R-:W-:Y:S04]  /*6890*/  FMUL.FTZ R212, R43, UR8 ;  /* 0x000000082bd47c20 */ /* 0x000fe80008410000 */
[----:B------:R-:W2:Y:S01]  /*68a0*/  MUFU.TANH R243, R243 ;  /* 0x000000f300f37308 */ /* 0x000ea20000002400 */
[C---:B------:R-:W-:Y:S01]  /*68b0*/  HMMA.16816.F32 R48, R124.reuse, R106, R48 ;  /* 0x0000006a7c30723c */ /* 0x040fe20000001830 */
[----:B------:R-:W4:Y:S01]  /*68c0*/  LDSM.16.M88.4 R104, [R100+0x3800] ;  /* 0x003800006468783b */ /* 0x000f220000000200 */
[----:B------:R-:W-:Y:S07]  /*68d0*/  DEPBAR.LE SB0, 0x0 ;  /* 0x000080000000791a */ /* 0x000fee0000000000 */
[----:B------:R-:W1:Y:S01]  /*68e0*/  MUFU.TANH R246, R246 ;  /* 0x000000f600f67308 */ /* 0x000e620000002400 */
[C---:B-----5:R-:W-:Y:S01]  /*68f0*/  HMMA.16816.F32 R52, R124.reuse, R108, R52 ;  /* 0x0000006c7c34723c */ /* 0x060fe20000001834 */
[----:B------:R-:W-:Y:S05]  /*6900*/  BAR.SYNC.DEFER_BLOCKING 0x0 ;  /* 0x0000000000007b1d */ /* 0x000fea0000010000 */
[C---:B------:R-:W-:Y:S03]  /*6910*/  HMMA.16816.F32 R56, R124.reuse, R110, R56 ;  /* 0x0000006e7c38723c */ /* 0x040fe60000001838 */
        /* <DEDUP_REMOVED lines=18> */
[C---:B----4-:R-:W-:Y:S03]  /*6a40*/  HMMA.16816.F32 R60, R124.reuse, R104, R60 ;  /* 0x000000687c3c723c */ /* 0x050fe6000000183c */
[----:B------:R-:W-:Y:S01]  /*6a50*/  FMUL.FTZ R198, R58, UR8 ;  /* 0x000000083ac67c20 */ /* 0x000fe20008410000 */
[----:B------:R-:W-:Y:S04]  /*6a60*/  FMUL.FTZ R196, R59, UR8 ;  /* 0x000000083bc47c20 */ /* 0x000fe80008410000 */
[----:B------:R-:W4:Y:S01]  /*6a70*/  MUFU.TANH R232, R232 ;  /* 0x000000e800e87308 */ /* 0x000f220000002400 */
[----:B------:R-:W-:Y:S09]  /*6a80*/  HMMA.16816.F32 R64, R124, R106, R64 ;  /* 0x0000006a7c40723c */ /* 0x000ff20000001840 */
        /* <DEDUP_REMOVED lines=119> */
.L_x_6273:
        /* <DEDUP_REMOVED lines=28> */
.L_x_6272:
        /* <DEDUP_REMOVED lines=148> */
[----:B------:R-:W-:Y:S01]  /*7d00*/  FFMA.FTZ R131, R200, UR4, -R39 ;  /* 0x00000004c8837c23 */ /* 0x000fe20008010827 */
[----:B------:R-:W-:Y:S01]  /*7d10*/  FFMA.FTZ R115, R38, R187, R115 ;  /* 0x000000bb26737223 */ /* 0x000fe20000010073 */
[--C-:B------:R-:W-:Y:S01]  /*7d20*/  FFMA.FTZ R128, R198, UR4, -R39.reuse ;  /* 0x00000004c6807c23 */ /* 0x100fe20008010827 */
[----:B------:R-:W-:Y:S01]  /*7d30*/  FFMA.FTZ R135, R196, UR4, -R39 ;  /* 0x00000004c4877c23 */ /* 0x000fe20008010827 */
        /* <DEDUP_REMOVED lines=29> */
[----:B------:R-:W-:Y:S01]  /*7f10*/  ISETP.GT.AND P0, PT, R186, R173, PT ;  /* 0x000000adba00720c */ /* 0x000fe20003f04270 */
        /* <DEDUP_REMOVED lines=260> */
.L_x_6270:
        /* <DEDUP_REMOVED lines=164> */
.L_x_6276:
[----:B------:R-:W-:Y:S05]  /*99a0*/  BSYNC B0 ;  /* 0x0000000000007941 */ /* 0x000fea0003800000 */
.L_x_6275:
        /* <DEDUP_REMOVED lines=17> */
.L_x_6277:
        /* <DEDUP_REMOVED lines=12> */
.L_x_7935:


//--------------------- .text._ZN5flash24flash_fwd_splitkv_kernelI23Flash_fwd_kernel_traitsILi64ELi64ELi128ELi4ELb0ELb0EN7cutlass6half_tE19Flash_kernel_traitsILi64ELi64ELi128ELi4ES3_EELb1ELb0ELb0ELb0ELb1ELb0ELb0ELb0EEEvNS_16Flash_fwd_paramsE --------------------------
	.section	.text._ZN5flash24flash_fwd_splitkv_kernelI23Flash_fwd_kernel_traitsILi64ELi64ELi128ELi4ELb0ELb0EN7cutlass6half_tE19Flash_kernel_traitsILi64ELi64ELi128ELi4ES3_EELb1ELb0ELb0ELb0ELb1ELb0ELb0ELb0EEEvNS_16Flash_fwd_paramsE,"ax",@progbits
	.align	128
        .global         _ZN5flash24flash_fwd_splitkv_kernelI23Flash_fwd_kernel_traitsILi64ELi64ELi128ELi4ELb0ELb0EN7cutlass6half_tE19Flash_kernel_traitsILi64ELi64ELi128ELi4ES3_EELb1ELb0ELb0ELb0ELb1ELb0ELb0ELb0EEEvNS_16Flash_fwd_paramsE
        .type           _ZN5flash24flash_fwd_splitkv_kernelI23Flash_fwd_kernel_traitsILi64ELi64ELi128ELi4ELb0ELb0EN7cutlass6half_tE19Flash_kernel_traitsILi64ELi64ELi128ELi4ES3_EELb1ELb0ELb0ELb0ELb1ELb0ELb0ELb0EEEvNS_16Flash_fwd_paramsE,@function
        .size           _ZN5flash24flash_fwd_splitkv_kernelI23Flash_fwd_kernel_traitsILi64ELi64ELi128ELi4ELb0ELb0EN7cutlass6half_tE19Flash_kernel_traitsILi64ELi64ELi128ELi4ES3_EELb1ELb0ELb0ELb0ELb1ELb0ELb0ELb0EEEvNS_16Flash_fwd_paramsE,(.L_x_7936 - _ZN5flash24flash_fwd_splitkv_kernelI23Flash_fwd_kernel_traitsILi64ELi64ELi128ELi4ELb0ELb0EN7cutlass6half_tE19Flash_kernel_traitsILi64ELi64ELi128ELi4ES3_EELb1ELb0ELb0ELb0ELb1ELb0ELb0ELb0EEEvNS_16Flash_fwd_paramsE)
        .other          _ZN5flash24flash_fwd_splitkv_kernelI23Flash_fwd_kernel_traitsILi64ELi64ELi128ELi4ELb0ELb0EN7cutlass6half_tE19Flash_kernel_traitsILi64ELi64ELi128ELi4ES3_EELb1ELb0ELb0ELb0ELb1ELb0ELb0ELb0EEEvNS_16Flash_fwd_paramsE,@"STO_CUDA_ENTRY STV_DEFAULT"
_ZN5flash24flash_fwd_splitkv_kernelI23Flash_fwd_kernel_traitsILi64ELi64ELi128ELi4ELb0ELb0EN7cutlass6half_tE19Flash_kernel_traitsILi64ELi64ELi128ELi4ES3_EELb1ELb0ELb0ELb0ELb1ELb0ELb0ELb0EEEvNS_16Flash_fwd_paramsE:
.text._ZN5flash24flash_fwd_splitkv_kernelI23Flash_fwd_kernel_traitsILi64ELi64ELi128ELi4ELb0ELb0EN7cutlass6half_tE19Flash_kernel_traitsILi64ELi64ELi128ELi4ES3_EELb1ELb0ELb0ELb0ELb1ELb0ELb0ELb0EEEvNS_16Flash_fwd_paramsE:
        /* <DEDUP_REMOVED lines=10> */
[----:B---3--:R-:W-:-:S05]  /*00a0*/  ISETP.NE.U32.AND P1, PT, R2, RZ, PT ;  /* 0x000000ff0200720c */ /* 0x008fca0003f25070 */
[----:B------:R-:W3:Y:S01]  /*00b0*/  LDC.64 R12, c[0x0][0x2f8] ;  /* 0x0000be00ff0c7b82 */ /* 0x000ee20000000a00 */
[----:B------:R-:W-:Y:S01]  /*00c0*/  ISETP.NE.AND.EX P1, PT, R3, RZ, PT, P1 ;  /* 0x000000ff0300720c */ /* 0x000fe20003f25310 */
[----:B--2---:R-:W-:-:S06]  /*00d0*/  IMAD.WIDE R16, R9, 0x4, R6 ;  /* 0x0000000409107825 */ /* 0x004fcc00078e0206 */
[----:B------:R-:W2:Y:S01]  /*00e0*/  LDC.64 R2, c[0x0][0x2f8] ;  /* 0x0000be00ff027b82 */ /* 0x000ea20000000a00 */
[----:B------:R-:W4:Y:S04]  /*00f0*/  @P2 LDG.E R166, desc[UR12][R16.64] ;  /* 0x0000000c10a62981 */ /* 0x000f28000c1e1900 */
[----:B------:R-:W4:Y:S03]  /*0100*/  @P2 LDG.E R5, desc[UR12][R16.64+0x4] ;  /* 0x0000040c10052981 */ /* 0x000f26000c1e1900 */
[----:B------:R-:W1:Y:S01]  /*0110*/  @P1 LDC.64 R6, c[0x0][0x300] ;  /* 0x0000c000ff061b82 */ /* 0x000e620000000a00 */
[----:B------:R-:W-:Y:S02]  /*0120*/  IMAD.MOV.U32 R10, RZ, RZ, RZ ;  /* 0x000000ffff0a7224 */ /* 0x000fe400078e00ff */
[----:B-1----:R-:W-:-:S05]  /*0130*/  @P1 IMAD.WIDE R14, R9, 0x4, R6 ;  /* 0x00000004090e1825 */ /* 0x002fca00078e0206 */
[----:B------:R1:W5:Y:S01]  /*0140*/  @P1 LDG.E R10, desc[UR12][R14.64] ;  /* 0x0000000c0e0a1981 */ /* 0x000362000c1e1900 */
[----:B------:R-:W-:Y:S02]  /*0150*/  ISETP.NE.AND P3, PT, R0, RZ, PT ;  /* 0x000000ff0000720c */ /* 0x000fe40003f65270 */
[----:B--2---:R-:W-:-:S04]  /*0160*/  ISETP.EQ.U32.AND P0, PT, R2, RZ, PT ;  /* 0x000000ff0200720c */ /* 0x004fc80003f02070 */
[----:B------:R-:W-:Y:S01]  /*0170*/  ISETP.EQ.OR.EX P0, PT, R3, RZ, !P3, P0 ;  /* 0x000000ff0300720c */ /* 0x000fe20005f02700 */
[----:B------:R-:W-:Y:S02]  /*0180*/  IMAD.MOV.U32 R11, RZ, RZ, -0x1 ;  /* 0xffffffffff0b7424 */ /* 0x000fe400078e00ff */
[----:B---3--:R-:W-:Y:S01]  /*0190*/  IMAD.WIDE R6, R9, 0x4, R12 ;  /* 0x0000000409067825 */ /* 0x008fe200078e020c */
[----:B------:R-:W2:Y:S01]  /*01a0*/  S2R R37, SR_CTAID.X ;  /* 0x0000000000257919 */ /* 0x000ea20000002500 */
[----:B------:R-:W3:Y:S08]  /*01b0*/  S2R R34, SR_CTAID.Z ;  /* 0x0000000000227919 */ /* 0x000ef00000002700 */
[----:B------:R1:W5:Y:S01]  /*01c0*/  @!P0 LDG.E R11, desc[UR12][R6.64] ;  /* 0x0000000c060b8981 */ /* 0x000362000c1e1900 */
[----:B------:R-:W-:-:S04]  /*01d0*/  ISETP.NE.U32.AND P0, PT, R2, RZ, PT ;  /* 0x000000ff0200720c */ /* 0x000fc80003f05070 */
[----:B------:R-:W-:Y:S01]  /*01e0*/  ISETP.NE.AND.EX P0, PT, R3, RZ, PT, P0 ;  /* 0x000000ff0300720c */ /* 0x000fe20003f05300 */
[----:B----4-:R-:W-:-:S06]  /*01f0*/  @P2 IMAD.IADD R138, R5, 0x1, -R166 ;  /* 0x00000001058a2824 */ /* 0x010fcc00078e0aa6 */
[----:B------:R-:W4:Y:S06]  /*0200*/  @!P2 LDC R138, c[0x0][0x2c4] ;  /* 0x0000b100ff8aab82 */ /* 0x000f2c0000000800 */
[----:B-123--:R-:W-:Y:S05]  /*0210*/  @!P0 BRA `(.L_x_6278) ;  /* 0x0000000000108947 */ /* 0x00efea0003800000 */
[----:B------:R-:W2:Y:S02]  /*0220*/  @P3 LDG.E R0, desc[UR12][R6.64+0x4] ;  /* 0x0000040c06003981 */ /* 0x000ea4000c1e1900 */
[----:B--2--5:R-:W-:-:S06]  /*0230*/  @P3 IADD3 R5, R0, -R11, RZ ;  /* 0x8000000b00053210 */ /* 0x024fcc0007ffe0ff */
[----:B------:R2:W5:Y:S01]  /*0240*/  @!P3 LDG.E R5, desc[UR12][R6.64] ;  /* 0x0000000c0605b981 */ /* 0x000562000c1e1900 */
[----:B------:R-:W-:Y:S05]  /*0250*/  BRA `(.L_x_6279) ;  /* 0x0000000000047947 */ /* 0x000fea0003800000 */
.L_x_6278:
[----:B------:R-:W1:Y:S02]  /*0260*/  LDC R5, c[0x0][0x2c8] ;  /* 0x0000b200ff057b82 */ /* 0x000e640000000800 */
.L_x_6279:
[----:B------:R-:W3:Y:S02]  /*0270*/  LDC.64 R2, c[0x0][0x308] ;  /* 0x0000c200ff027b82 */ /* 0x000ee40000000a00 */
[----:B---3--:R-:W-:-:S04]  /*0280*/  ISETP.NE.U32.AND P1, PT, R2, RZ, PT ;  /* 0x000000ff0200720c */ /* 0x008fc80003f25070 */
[----:B------:R-:W-:-:S13]  /*0290*/  ISETP.NE.AND.EX P1, PT, R3, RZ, PT, P1 ;  /* 0x000000ff0300720c */ /* 0x000fda0003f25310 */
[----:B------:R-:W2:Y:S01]  /*02a0*/  @P1 LDC.64 R2, c[0x0][0x308] ;  /* 0x0000c200ff021b82 */ /* 0x000ea20000000a00 */
[----:B------:R-:W-:-:S07]  /*02b0*/  IMAD.SHL.U32 R141, R37, 0x40, RZ ;  /* 0x00000040258d7824 */ /* 0x000fce00078e00ff */
[----:B------:R-:W3:Y:S01]  /*02c0*/  @!P1 LDC R0, c[0x0][0x2cc] ;  /* 0x0000b300ff009b82 */ /* 0x000ee20000000800 */
[----:B--2---:R-:W-:-:S07]  /*02d0*/  @P1 IMAD.WIDE R6, R9, 0x4, R2 ;  /* 0x0000000409061825 */ /* 0x004fce00078e0202 */
[----:B------:R-:W2:Y:S01]  /*02e0*/  @!P1 LDC.64 R2, c[0x0][0x318] ;  /* 0x0000c600ff029b82 */ /* 0x000ea20000000a00 */
[----:B------:R1:W5:Y:S01]  /*02f0*/  @P1 LDG.E R129, desc[UR12][R6.64] ;  /* 0x0000000c06811981 */ /* 0x000362000c1e1900 */
[----:B----4-:R-:W-:-:S13]  /*0300*/  ISETP.GT.AND P0, PT, R138, R141, PT ;  /* 0x0000008d8a00720c */ /* 0x010fda0003f04270 */
[----:B---3--:R-:W-:Y:S05]  /*0310*/  @!P0 EXIT ;  /* 0x000000000000894d */ /* 0x008fea0003800000 */
[----:B------:R-:W3:Y:S01]  /*0320*/  LDC R130, c[0x0][0x398] ;  /* 0x0000e600ff827b82 */ /* 0x000ee20000000800 */
[----:B--2---:R-:W-:Y:S01]  /*0330*/  @!P1 ISETP.NE.U32.AND P0, PT, R2, RZ, PT ;  /* 0x000000ff0200920c */ /* 0x004fe20003f05070 */
[----:B-----5:R-:W-:Y:S01]  /*0340*/  @P1 IMAD.IADD R129, R129, 0x1, -R10 ;  /* 0x0000000181811824 */ /* 0x020fe200078e0a0a */
[----:B------:R-:W-:Y:S01]  /*0350*/  ULDC UR5, c[0x0][0x2c8] ;  /* 0x0000b20000057ab9 */ /* 0x000fe20000000800 */
[----:B------:R-:W2:Y:S01]  /*0360*/  S2R R137, SR_TID.X ;  /* 0x0000000000897919 */ /* 0x000ea20000002100 */
        /* <DEDUP_REMOVED lines=10> */
[----:B---3--:R-:W-:Y:S02]  /*0410*/  IADD3 R3, R3, R130, R129 ;  /* 0x0000008203037210 */ /* 0x008fe40007ffe081 */
[----:B------:R-:W-:Y:S02]  /*0420*/  LEA.HI R2, R2, R5, RZ, 0x7 ;  /* 0x0000000502027211 */ /* 0x000fe400078f38ff */
[----:B------:R-:W-:Y:S02]  /*0430*/  SHF.R.S32.HI R0, RZ, 0x1f, R3 ;  /* 0x0000001fff007819 */ /* 0x000fe40000011403 */
[----:B------:R-:W-:Y:S02]  /*0440*/  SHF.R.S32.HI R2, RZ, 0x7, R2 ;  /* 0x00000007ff027819 */ /* 0x000fe40000011402 */
[----:B------:R-:W-:-:S04]  /*0450*/  LEA.HI R0, R0, R3, RZ, 0x7 ;  /* 0x0000000300007211 */ /* 0x000fc800078f38ff */
[----:B------:R-:W-:-:S04]  /*0460*/  SHF.R.S32.HI R3, RZ, 0x7, R0 ;  /* 0x00000007ff037819 */ /* 0x000fc80000011400 */
[----:B------:R-:W-:-:S04]  /*0470*/  VIMNMX3 R126, R2, UR4, R3, PT ;  /* 0x00000004027e7c0f */ /* 0x000fc8000b800103 */
[----:B------:R-:W-:-:S13]  /*0480*/  ISETP.GT.AND P0, PT, R126, RZ, PT ;  /* 0x000000ff7e00720c */ /* 0x000fda0003f04270 */
[----:B--2---:R-:W-:Y:S05]  /*0490*/  @P0 BRA `(.L_x_6280) ;  /* 0x0000000400dc0947 */ /* 0x004fea0003800000 */
[----:B------:R-:W-:Y:S01]  /*04a0*/  ISETP.NE.AND P0, PT, R166, -0x1, PT ;  /* 0xffffffffa600780c */ /* 0x000fe20003f05270 */
[----:B------:R-:W1:Y:S01]  /*04b0*/  LDC.64 R4, c[0x0][0x298] ;  /* 0x0000a600ff047b82 */ /* 0x000e620000000a00 */
[----:B------:R-:W-:Y:S01]  /*04c0*/  SHF.R.S32.HI R6, RZ, 0x1f, R137 ;  /* 0x0000001fff067819 */ /* 0x000fe20000011489 */
[----:B------:R-:W-:Y:S01]  /*04d0*/  ULDC.64 UR4, c[0x0][0x2a0] ;  /* 0x0000a80000047ab9 */ /* 0x000fe20000000a00 */
[----:B------:R-:W-:Y:S01]  /*04e0*/  LOP3.LUT P6, RZ, R137, 0x7, RZ, 0xc0, !PT ;  /* 0x0000000789ff7812 */ /* 0x000fe200078cc0ff */
[----:B------:R-:W-:Y:S01]  /*04f0*/  ULDC UR6, c[0x0][0x270] ;  /* 0x00009c0000067ab9 */ /* 0x000fe20000000800 */
[----:B------:R-:W-:Y:S01]  /*0500*/  LEA.HI R6, R6, R137, RZ, 0x3 ;  /* 0x0000008906067211 */ /* 0x000fe200078f18ff */
[----:B------:R-:W-:Y:S03]  /*0510*/  BSSY B0, `(.L_x_6281) ;  /* 0x0000031000007945 */ /* 0x000fe60003800000 */
[----:B------:R-:W-:-:S02]  /*0520*/  LOP3.LUT R8, R6, 0x1ffffff8, RZ, 0xc0, !PT ;  /* 0x1ffffff806087812 */ /* 0x000fc400078ec0ff */
[----:B------:R-:W-:Y:S01]  /*0530*/  SHF.R.S32.HI R6, RZ, 0x3, R6 ;  /* 0x00000003ff067819 */ /* 0x000fe20000011406 */
[----:B------:R-:W2:Y:S01]  /*0540*/  @!P0 LDC.64 R2, c[0x0][0x290] ;  /* 0x0000a400ff028b82 */ /* 0x000ea20000000a00 */
[----:B------:R-:W-:Y:S01]  /*0550*/  @!P0 SHF.R.S32.HI R7, RZ, 0x1f, R9 ;  /* 0x0000001fff078819 */ /* 0x000fe20000011409 */
[----:B------:R-:W-:Y:S02]  /*0560*/  IMAD.IADD R137, R137, 0x1, -R8 ;  /* 0x0000000189897824 */ /* 0x000fe400078e0a08 */
[----:B------:R-:W-:Y:S02]  /*0570*/  VIADD R8, R6, 0x10 ;  /* 0x0000001006087836 */ /* 0x000fe40000000000 */
[----:B------:R-:W-:-:S05]  /*0580*/  IMAD.SHL.U32 R14, R137, 0x8, RZ ;  /* 0x00000008890e7824 */ /* 0x000fca00078e00ff */
[----:B------:R-:W-:Y:S01]  /*0590*/  SHF.R.S32.HI R15, RZ, 0x1f, R14 ;  /* 0x0000001fff0f7819 */ /* 0x000fe2000001140e */
[----:B-1----:R-:W-:-:S04]  /*05a0*/  @P0 IMAD.WIDE.U32 R10, R166, R4, RZ ;  /* 0x00000004a60a0225 */ /* 0x002fc800078e00ff */
[----:B------:R-:W-:Y:S02]  /*05b0*/  @P0 IMAD R166, R166, R5, R11 ;  /* 0x00000005a6a60224 */ /* 0x000fe400078e020b */
[----:B------:R-:W-:-:S04]  /*05c0*/  IMAD.WIDE.U32 R14, R141, R4, R14 ;  /* 0x000000048d0e7225 */ /* 0x000fc800078e000e */
[-C--:B--2---:R-:W-:Y:S01]  /*05d0*/  @!P0 IMAD R0, R7, R2.reuse, RZ ;  /* 0x0000000207008224 */ /* 0x084fe200078e02ff */
[----:B------:R-:W-:Y:S01]  /*05e0*/  SHF.R.S32.HI R7, RZ, 0x1f, R141 ;  /* 0x0000001fff077819 */ /* 0x000fe2000001148d */
[----:B------:R-:W-:-:S04]  /*05f0*/  @!P0 IMAD.WIDE.U32 R12, R9, R2, RZ ;  /* 0x00000002090c8225 */ /* 0x000fc800078e00ff */
[----:B------:R-:W-:Y:S01]  /*0600*/  @!P0 IMAD R0, R9, R3, R0 ;  /* 0x0000000309008224 */ /* 0x000fe200078e0200 */
[----:B------:R-:W-:Y:S01]  /*0610*/  @!P0 MOV R10, R12 ;  /* 0x0000000c000a8202 */ /* 0x000fe20000000f00 */
[----:B------:R-:W-:Y:S02]  /*0620*/  IMAD.IADD R3, R138, 0x1, -R141 ;  /* 0x000000018a037824 */ /* 0x000fe400078e0a8d */
[----:B------:R-:W-:Y:S01]  /*0630*/  @!P0 IMAD.IADD R166, R13, 0x1, R0 ;  /* 0x000000010da68824 */ /* 0x000fe200078e0200 */
[----:B------:R-:W-:Y:S01]  /*0640*/  IADD3 R10, P0, R10, R14, RZ ;  /* 0x0000000e0a0a7210 */ /* 0x000fe20007f1e0ff */
[----:B------:R-:W-:Y:S01]  /*0650*/  IMAD R0, R7, R4, RZ ;  /* 0x0000000407007224 */ /* 0x000fe200078e02ff */
[----:B------:R-:W-:Y:S01]  /*0660*/  SHF.R.S32.HI R7, RZ, 0x1f, R34 ;  /* 0x0000001fff077819 */ /* 0x000fe20000011422 */
[----:B------:R-:W-:Y:S01]  /*0670*/  VIADD R2, R6, 0x20 ;  /* 0x0000002006027836 */ /* 0x000fe20000000000 */
[C---:B------:R-:W-:Y:S01]  /*0680*/  ISETP.GE.AND P2, PT, R8.reuse, R3, PT ;  /* 0x000000030800720c */ /* 0x040fe20003f46270 */
[----:B------:R-:W-:Y:S01]  /*0690*/  IMAD R11, R141, R5, R0 ;  /* 0x000000058d0b7224 */ /* 0x000fe200078e0200 */
[-C--:B------:R-:W-:Y:S01]  /*06a0*/  ISETP.GE.OR P4, PT, R8, R3.reuse, P6 ;  /* 0x000000030800720c */ /* 0x080fe20003786670 */
[----:B------:R-:W-:Y:S01]  /*06b0*/  IMAD R7, R7, UR4, RZ ;  /* 0x0000000407077c24 */ /* 0x000fe2000f8e02ff */
[----:B------:R-:W-:Y:S01]  /*06c0*/  ISETP.GE.AND P1, PT, R2, R3, PT ;  /* 0x000000030200720c */ /* 0x000fe20003f26270 */
[----:B------:R-:W-:Y:S01]  /*06d0*/  IMAD R0, R9, UR6, R34 ;  /* 0x0000000609007c24 */ /* 0x000fe2000f8e0222 */
[----:B------:R-:W-:Y:S01]  /*06e0*/  IADD3.X R11, R166, R15, R11, P0, !PT ;  /* 0x0000000fa60b7210 */ /* 0x000fe200007fe40b */
[----:B------:R-:W-:Y:S01]  /*06f0*/  IMAD R7, R34, UR5, R7 ;  /* 0x0000000522077c24 */ /* 0x000fe2000f8e0207 */
[----:B------:R-:W-:-:S02]  /*0700*/  ISETP.GE.AND P0, PT, R6, R3, PT ;  /* 0x000000030600720c */ /* 0x000fc40003f06270 */
[-C--:B------:R-:W-:Y:S01]  /*0710*/  ISETP.GE.OR P3, PT, R2, R3.reuse, P6 ;  /* 0x000000030200720c */ /* 0x080fe20003766670 */
[----:B------:R-:W-:Y:S01]  /*0720*/  IMAD.WIDE.U32 R34, R34, UR4, R10 ;  /* 0x0000000422227c25 */ /* 0x000fe2000f8e000a */
[----:B------:R-:W-:Y:S01]  /*0730*/  ULDC UR4, c[0x0][0x2c4] ;  /* 0x0000b10000047ab9 */ /* 0x000fe20000000800 */
[----:B------:R-:W-:Y:S02]  /*0740*/  ISETP.GE.OR P5, PT, R6, R3, P6 ;  /* 0x000000030600720c */ /* 0x000fe400037a6670 */
        /* <DEDUP_REMOVED lines=13> */
.L_x_6282:
[----:B------:R-:W-:Y:S05]  /*0820*/  BSYNC B0 ;  /* 0x0000000000007941 */ /* 0x000fea0003800000 */
.L_x_6281:
[----:B------:R-:W-:Y:S01]  /*0830*/  BSSY B0, `(.L_x_6283) ;  /* 0x0000010000007945 */ /* 0x000fe20003800000 */
[----:B------:R-:W-:Y:S02]  /*0840*/  IADD3 R2, P0, R141, R6, RZ ;  /* 0x000000068d027210 */ /* 0x000fe40007f1e0ff */
[----:B------:R-:W-:Y:S01]  /*0850*/  IADD3 R8, R6, 0x30, RZ ;  /* 0x0000003006087810 */ /* 0x000fe20007ffe0ff */
        /* <DEDUP_REMOVED lines=13> */
.L_x_6284:
[----:B------:R-:W-:Y:S05]  /*0930*/  BSYNC B0 ;  /* 0x0000000000007941 */ /* 0x000fea0003800000 */
.L_x_6283:
[----:B------:R-:W-:Y:S01]  /*0940*/  BSSY B0, `(.L_x_6285) ;  /* 0x000000f000007945 */ /* 0x000fe20003800000 */
[----:B------:R-:W-:-:S03]  /*0950*/  ISETP.GE.AND P2, PT, R8, R3, PT ;  /* 0x000000030800720c */ /* 0x000fc60003f46270 */
        /* <DEDUP_REMOVED lines=13> */
.L_x_6286:
[----:B------:R-:W-:Y:S05]  /*0a30*/  BSYNC B0 ;  /* 0x0000000000007941 */ /* 0x000fea0003800000 */
.L_x_6285:
        /* <DEDUP_REMOVED lines=13> */
.L_x_6288:
[----:B------:R-:W-:Y:S05]  /*0b10*/  BSYNC B0 ;  /* 0x0000000000007941 */ /* 0x000fea0003800000 */
.L_x_6287:
[----:B------:R-:W-:Y:S01]  /*0b20*/  ULDC.64 UR4, c[0x0][0x2b0] ;  /* 0x0000ac0000047ab9 */ /* 0x000fe20000000a00 */
[----:B------:R-:W-:Y:S01]  /*0b30*/  ISETP.GE.OR P6, PT, R8, R3, P6 ;  /* 0x000000030800720c */ /* 0x000fe200037c6670 */
[----:B------:R-:W-:Y:S01]  /*0b40*/  @!P4 IMAD.MOV.U32 R7, RZ, RZ, 0x7f800000 ;  /* 0x7f800000ff07c424 */ /* 0x000fe200078e00ff */
        /* <DEDUP_REMOVED lines=12> */
.L_x_6280:
        /* <DEDUP_REMOVED lines=24> */
.L_x_6289:
        /* <DEDUP_REMOVED lines=31> */
[----:B------:R3:W4:Y:S01]  /*0f80*/  LDG.E R0, desc[UR12][R14.64] ;  /* 0x0000000c0e007981 */ /* 0x000722000c1e1900 */
        /* <DEDUP_REMOVED lines=11> */
[----:B---3--:R-:W-:-:S04]  /*1040*/  IMAD.HI.U32 R15, R13, R4, RZ ;  /* 0x000000040d0f7227 */ /* 0x008fc800078e00ff */
        /* <DEDUP_REMOVED lines=17> */
[----:B----4-:R-:W-:Y:S01]  /*1160*/  SHF.R.S32.HI R5, RZ, 0x1f, R0 ;  /* 0x0000001fff057819 */ /* 0x010fe20000011400 */
[----:B------:R-:W-:-:S04]  /*1170*/  IMAD.WIDE.U32 R10, R0, UR4, RZ ;  /* 0x00000004000a7c25 */ /* 0x000fc8000f8e00ff */
[C---:B------:R-:W-:Y:S02]  /*1180*/  IMAD R13, R5.reuse, UR4, RZ ;  /* 0x00000004050d7c24 */ /* 0x040fe4000f8e02ff */
[-C--:B-1----:R-:W-:Y:S02]  /*1190*/  IMAD R5, R5, R2.reuse, RZ ;  /* 0x0000000205057224 */ /* 0x082fe400078e02ff */
[C---:B------:R-:W-:Y:S01]  /*11a0*/  IMAD R4, R0.reuse, UR5, R13 ;  /* 0x0000000500047c24 */ /* 0x040fe2000f8e020d */
[----:B------:R-:W-:Y:S01]  /*11b0*/  ULDC.64 UR4, c[0x0][0x260] ;  /* 0x0000980000047ab9 */ /* 0x000fe20000000a00 */
[C---:B------:R-:W-:Y:S02]  /*11c0*/  IMAD R3, R0.reuse, R3, R5 ;  /* 0x0000000300037224 */ /* 0x040fe400078e0205 */
[----:B------:R-:W-:Y:S01]  /*11d0*/  IMAD.WIDE.U32 R18, R0, R2, RZ ;  /* 0x0000000200127225 */ /* 0x000fe200078e00ff */
[----:B------:R-:W-:-:S03]  /*11e0*/  IADD3 R11, R11, R4, RZ ;  /* 0x000000040b0b7210 */ /* 0x000fc60007ffe0ff */
[-C--:B--2---:R-:W-:Y:S02]  /*11f0*/  IMAD R4, R23, R120.reuse, RZ ;  /* 0x0000007817047224 */ /* 0x084fe400078e02ff */
[----:B------:R-:W-:-:S04]  /*1200*/  IMAD.WIDE.U32 R6, R25, R120, R10 ;  /* 0x0000007819067225 */ /* 0x000fc800078e000a */
[----:B------:R-:W-:-:S04]  /*1210*/  IMAD R4, R25, R121, R4 ;  /* 0x0000007919047224 */ /* 0x000fc800078e0204 */
[----:B------:R-:W-:Y:S02]  /*1220*/  IMAD.IADD R7, R7, 0x1, R4 ;  /* 0x0000000107077824 */ /* 0x000fe400078e0204 */
[----:B------:R-:W-:Y:S02]  /*1230*/  IMAD R4, R21, UR4, RZ ;  /* 0x0000000415047c24 */ /* 0x000fe4000f8e02ff */
[----:B------:R-:W-:Y:S01]  /*1240*/  IMAD.WIDE.U32 R26, R15, UR4, R6 ;  /* 0x000000040f1a7c25 */ /* 0x000fe2000f8e0006 */
[----:B------:R-:W-:-:S03]  /*1250*/  IADD3 R6, R19, R3, RZ ;  /* 0x0000000313067210 */ /* 0x000fc60007ffe0ff */
[----:B------:R-:W-:-:S05]  /*1260*/  IMAD R4, R15, UR5, R4 ;  /* 0x000000050f047c24 */ /* 0x000fca000f8e0204 */
[----:B------:R-:W-:Y:S01]  /*1270*/  IADD3 R0, R27, R4, RZ ;  /* 0x000000041b007210 */ /* 0x000fe20007ffe0ff */
[----:B------:R-:W-:Y:S06]  /*1280*/  BRA `(.L_x_6291) ;  /* 0x0000000400287947 */ /* 0x000fec0003800000 */
.L_x_6290:
        /* <DEDUP_REMOVED lines=48> */
.L_x_6292:
[----:B------:R-:W-:Y:S01]  /*1590*/  IMAD R0, R23, R120, RZ ;  /* 0x0000007817007224 */ /* 0x000fe200078e02ff */
[----:B------:R-:W-:Y:S01]  /*15a0*/  @!P1 LOP3.LUT R15, RZ, R13, RZ, 0x33, !PT ;  /* 0x0000000dff0f9212 */ /* 0x000fe200078e33ff */
[----:B------:R-:W-:Y:S01]  /*15b0*/  IMAD.WIDE.U32 R12, R120, R25, R6 ;  /* 0x00000019780c7225 */ /* 0x000fe200078e0006 */
[----:B------:R-:W-:Y:S02]  /*15c0*/  @P4 IADD3 R6, R10, R11, RZ ;  /* 0x0000000b0a064210 */ /* 0x000fe40007ffe0ff */
[----:B------:R-:W-:Y:S01]  /*15d0*/  SHF.R.S32.HI R21, RZ, 0x1f, R15 ;  /* 0x0000001fff157819 */ /* 0x000fe2000001140f */
[----:B------:R-:W-:Y:S02]  /*15e0*/  IMAD R7, R121, R25, R0 ;  /* 0x0000001979077224 */ /* 0x000fe400078e0200 */
[----:B------:R-:W-:-:S03]  /*15f0*/  @P4 IMAD.WIDE.U32 R18, R6, R4, RZ ;  /* 0x0000000406124225 */ /* 0x000fc600078e00ff */
[----:B------:R-:W-:Y:S01]  /*1600*/  IADD3 R13, R13, R7, RZ ;  /* 0x000000070d0d7210 */ /* 0x000fe20007ffe0ff */
[-C--:B--2---:R-:W-:Y:S02]  /*1610*/  IMAD R0, R21, R2.reuse, RZ ;  /* 0x0000000215007224 */ /* 0x084fe400078e02ff */
[----:B------:R-:W-:Y:S02]  /*1620*/  @P4 IMAD R6, R6, R5, R19 ;  /* 0x0000000506064224 */ /* 0x000fe400078e0213 */
[----:B------:R-:W-:-:S04]  /*1630*/  IMAD.WIDE.U32 R26, R15, R2, R12 ;  /* 0x000000020f1a7225 */ /* 0x000fc800078e000c */
[----:B------:R-:W-:-:S05]  /*1640*/  IMAD R0, R15, R3, R0 ;  /* 0x000000030f007224 */ /* 0x000fca00078e0200 */
[----:B------:R-:W-:Y:S01]  /*1650*/  IADD3 R0, R27, R0, RZ ;  /* 0x000000001b007210 */ /* 0x000fe20007ffe0ff */
        /* <DEDUP_REMOVED lines=12> */
[----:B------:R-:W-:-:S07]  /*1720*/  IADD3 R6, R19, R3, RZ ;  /* 0x0000000313067210 */ /* 0x000fce0007ffe0ff */
.L_x_6291:
[----:B------:R-:W-:Y:S01]  /*1730*/  ISETP.NE.AND P3, PT, R166, -0x1, PT ;  /* 0xffffffffa600780c */ /* 0x000fe20003f65270 */
[----:B------:R-:W-:Y:S01]  /*1740*/  IMAD.IADD R163, R138, 0x1, -R141 ;  /* 0x000000018aa37824 */ /* 0x000fe200078e0a8d */
[----:B------:R-:W-:Y:S01]  /*1750*/  SHF.R.S32.HI R122, RZ, 0x1f, R137 ;  /* 0x0000001fff7a7819 */ /* 0x000fe20000011489 */
[----:B------:R-:W-:Y:S01]  /*1760*/  VIADD R167, R126, 0xffffffff ;  /* 0xffffffff7ea77836 */ /* 0x000fe20000000000 */
[----:B------:R-:W-:Y:S01]  /*1770*/  SHF.R.S32.HI R31, RZ, 0x1f, R34 ;  /* 0x0000001fff1f7819 */ /* 0x000fe20000011422 */
[----:B------:R-:W-:Y:S01]  /*1780*/  ULDC.64 UR4, c[0x0][0x258] ;  /* 0x0000960000047ab9 */ /* 0x000fe20000000a00 */
[----:B------:R-:W-:Y:S01]  /*1790*/  LEA.HI R32, R122, R137, RZ, 0x3 ;  /* 0x000000897a207211 */ /* 0x000fe200078f18ff */
[----:B------:R-:W1:Y:S01]  /*17a0*/  S2UR UR6, SR_CgaCtaId ;  /* 0x00000000000679c3 */ /* 0x000e620000008800 */
[----:B------:R-:W-:Y:S02]  /*17b0*/  IMAD.MOV.U32 R64, RZ, RZ, 0x20 ;  /* 0x00000020ff407424 */ /* 0x000fe400078e00ff */
[----:B------:R-:W-:Y:S01]  /*17c0*/  SHF.R.S32.HI R16, RZ, 0x3, R32 ;  /* 0x00000003ff107819 */ /* 0x000fe20000011420 */
[----:B------:R-:W-:Y:S01]  /*17d0*/  IMAD R31, R31, UR4, RZ ;  /* 0x000000041f1f7c24 */ /* 0x000fe2000f8e02ff */
[----:B------:R-:W-:-:S02]  /*17e0*/  LOP3.LUT R32, R32, 0xfffffff8, RZ, 0xc0, !PT ;  /* 0xfffffff820207812 */ /* 0x000fc400078ec0ff */
[----:B------:R-:W-:Y:S01]  /*17f0*/  @!P3 SHF.R.S32.HI R7, RZ, 0x1f, R9 ;  /* 0x0000001fff07b819 */ /* 0x000fe20000011409 */
[----:B------:R-:W2:Y:S01]  /*1800*/  @P3 LDC.64 R4, c[0x0][0x240] ;  /* 0x00009000ff043b82 */ /* 0x000ea20000000a00 */
[C---:B------:R-:W-:Y:S01]  /*1810*/  IMAD.SHL.U32 R13, R16.reuse, 0x40, RZ ;  /* 0x00000040100d7824 */ /* 0x040fe200078e00ff */
[CC--:B------:R-:W-:Y:S01]  /*1820*/  ISETP.GE.AND P1, PT, R16.reuse, R163.reuse, PT ;  /* 0x000000a31000720c */ /* 0x0c0fe20003f26270 */
[----:B------:R-:W-:Y:S01]  /*1830*/  IMAD.IADD R32, R137, 0x1, -R32 ;  /* 0x0000000189207824 */ /* 0x000fe200078e0a20 */
[--C-:B------:R-:W-:Y:S01]  /*1840*/  SHF.R.S32.HI R17, RZ, 0x1f, R16.reuse ;  /* 0x0000001fff117819 */ /* 0x100fe20000011410 */
[----:B------:R-:W-:Y:S01]  /*1850*/  VIADD R14, R16, 0x10 ;  /* 0x00000010100e7836 */ /* 0x000fe20000000000 */
[----:B------:R-:W-:Y:S01]  /*1860*/  LOP3.LUT R13, R13, 0x1c0, RZ, 0xc0, !PT ;  /* 0x000001c00d0d7812 */ /* 0x000fe200078ec0ff */
[----:B------:R-:W-:Y:S01]  /*1870*/  IMAD.SHL.U32 R170, R32, 0x8, RZ ;  /* 0x0000000820aa7824 */ /* 0x000fe200078e00ff */
[----:B------:R-:W3:Y:S01]  /*1880*/  @!P3 LDC.64 R2, c[0x0][0x228] ;  /* 0x00008a00ff02bb82 */ /* 0x000ee20000000a00 */
[----:B------:R-:W-:Y:S01]  /*1890*/  VIADD R12, R16, 0x20 ;  /* 0x00000020100c7836 */ /* 0x000fe20000000000 */
[----:B------:R-:W-:Y:S01]  /*18a0*/  ISETP.GE.AND P2, PT, R14, R163, PT ;  /* 0x000000a30e00720c */ /* 0x000fe20003f46270 */
[----:B------:R-:W-:Y:S01]  /*18b0*/  IMAD.WIDE R36, R37, 0x40, R16 ;  /* 0x0000004025247825 */ /* 0x000fe200078e0210 */
[----:B-----5:R-:W-:-:S02]  /*18c0*/  LOP3.LUT R8, R13, 0x38, R170, 0xf8, !PT ;  /* 0x000000380d087812 */ /* 0x020fc400078ef8aa */
[----:B------:R-:W-:Y:S01]  /*18d0*/  SHF.R.U32.HI R13, RZ, 0x3, R13 ;  /* 0x00000003ff0d7819 */ /* 0x000fe2000001160d */
[----:B------:R-:W-:Y:S01]  /*18e0*/  IMAD R31, R34, UR5, R31 ;  /* 0x00000005221f7c24 */ /* 0x000fe2000f8e021f */
[----:B------:R-:W-:Y:S01]  /*18f0*/  IADD3 R18, P4, R170, R18, RZ ;  /* 0x00000012aa127210 */ /* 0x000fe20007f9e0ff */
[----:B------:R-:W4:Y:S01]  /*1900*/  LDC.64 R124, c[0x0][0x250] ;  /* 0x00009400ff7c7b82 */ /* 0x000f220000000a00 */
[----:B------:R-:W-:Y:S01]  /*1910*/  LOP3.LUT R13, R8, R13, RZ, 0x3c, !PT ;  /* 0x0000000d080d7212 */ /* 0x000fe200078e3cff */
[----:B------:R-:W-:Y:S01]  /*1920*/  IMAD.SHL.U32 R161, R32, 0x40, RZ ;  /* 0x0000004020a17824 */ /* 0x000fe200078e00ff */
[----:B------:R-:W-:-:S03]  /*1930*/  IADD3 R26, P6, R170, R26, RZ ;  /* 0x0000001aaa1a7210 */ /* 0x000fc60007fde0ff */
[----:B------:R-:W4:Y:S01]  /*1940*/  @!P2 S2R R20, SR_CgaCtaId ;  /* 0x000000000014a919 */ /* 0x000f220000008800 */
[----:B--2---:R-:W-:Y:S01]  /*1950*/  @P3 IMAD.WIDE.U32 R10, R166, R4, RZ ;  /* 0x00000004a60a3225 */ /* 0x004fe200078e00ff */
[----:B------:R-:W-:-:S03]  /*1960*/  LOP3.LUT R161, R161, 0x1c0, RZ, 0xc0, !PT ;  /* 0x000001c0a1a17812 */ /* 0x000fc600078ec0ff */
[----:B------:R-:W-:Y:S02]  /*1970*/  @P3 IMAD R5, R166, R5, R11 ;  /* 0x00000005a6053224 */ /* 0x000fe400078e020b */
[-C--:B---3--:R-:W-:Y:S02]  /*1980*/  @!P3 IMAD R4, R7, R2.reuse, RZ ;  /* 0x000000020704b224 */ /* 0x088fe400078e02ff */
[----:B------:R-:W-:-:S04]  /*1990*/  @!P3 IMAD.WIDE.U32 R28, R9, R2, RZ ;  /* 0x00000002091cb225 */ /* 0x000fc800078e00ff */
[----:B------:R-:W-:Y:S02]  /*19a0*/  IMAD.SHL.U32 R2, R167, 0x80, RZ ;  /* 0x00000080a7027824 */ /* 0x000fe400078e00ff */
[----:B------:R-:W-:Y:S02]  /*19b0*/  @!P3 IMAD R7, R9, R3, R4 ;  /* 0x000000030907b224 */ /* 0x000fe400078e0204 */
[----:B------:R-:W-:Y:S01]  /*19c0*/  IMAD.IADD R3, R129, 0x1, -R2 ;  /* 0x0000000181037824 */ /* 0x000fe200078e0a02 */
[----:B------:R-:W2:Y:S01]  /*19d0*/  @!P1 LDC.64 R8, c[0x0][0x240] ;  /* 0x00009000ff089b82 */ /* 0x000ea20000000a00 */
[----:B------:R-:W-:Y:S02]  /*19e0*/  @P3 IMAD.MOV.U32 R4, RZ, RZ, R10 ;  /* 0x000000ffff043224 */ /* 0x000fe400078e000a */
[----:B------:R-:W-:Y:S01]  /*19f0*/  @!P3 IMAD.MOV.U32 R4, RZ, RZ, R28 ;  /* 0x000000ffff04b224 */ /* 0x000fe200078e001c */
[----:B------:R-:W-:Y:S01]  /*1a00*/  ISETP.GE.AND P5, PT, R16, R3, PT ;  /* 0x000000031000720c */ /* 0x000fe20003fa6270 */
[----:B------:R-:W-:Y:S01]  /*1a10*/  @!P3 IMAD.IADD R5, R29, 0x1, R7 ;  /* 0x000000011d05b824 */ /* 0x000fe200078e0207 */
[----:B------:R-:W-:-:S02]  /*1a20*/  SHF.R.S32.HI R7, RZ, 0x1f, R170 ;  /* 0x0000001fff077819 */ /* 0x000fc400000114aa */
[----:B------:R-:W3:Y:S01]  /*1a30*/  @!P2 LDC.64 R10, c[0x0][0x240] ;  /* 0x00009000ff0aab82 */ /* 0x000ee20000000a00 */
[----:B------:R-:W-:Y:S02]  /*1a40*/  IADD3 R4, P3, R170, R4, RZ ;  /* 0x00000004aa047210 */ /* 0x000fe40007f7e0ff */
[C---:B------:R-:W-:Y:S01]  /*1a50*/  IMAD.X R19, R7.reuse, 0x1, R6, P4 ;  /* 0x0000000107137824 */ /* 0x040fe200020e0606 */
[----:B------:R-:W-:Y:S01]  /*1a60*/  ISETP.GE.AND P4, PT, R12, R163, PT ;  /* 0x000000a30c00720c */ /* 0x000fe20003f86270 */
[C---:B------:R-:W-:Y:S01]  /*1a70*/  IMAD.X R27, R7.reuse, 0x1, R0, P6 ;  /* 0x00000001071b7824 */ /* 0x040fe200030e0600 */
[----:B------:R-:W-:Y:S01]  /*1a80*/  LEA.HI R0, R122, R137, RZ, 0x6 ;  /* 0x000000897a007211 */ /* 0x000fe200078f30ff */
[----:B------:R-:W-:Y:S01]  /*1a90*/  IMAD.X R5, R7, 0x1, R5, P3 ;  /* 0x0000000107057824 */ /* 0x000fe200018e0605 */
[----:B------:R-:W-:Y:S01]  /*1aa0*/  @!P2 IADD3 R24, P3, R36, 0x10, RZ ;  /* 0x000000102418a810 */ /* 0x000fe20007f7e0ff */
[----:B------:R-:W4:Y:S01]  /*1ab0*/  @!P1 LDC.64 R6, c[0x0][0x210] ;  /* 0x00008400ff069b82 */ /* 0x000f220000000a00 */
[----:B------:R-:W4:Y:S01]  /*1ac0*/  @!P5 S2R R22, SR_CgaCtaId ;  /* 0x000000000016d919 */ /* 0x000f220000008800 */
[----:B------:R-:W-:Y:S01]  /*1ad0*/  IMAD.WIDE.U32 R34, R34, UR4, R4 ;  /* 0x0000000422227c25 */ /* 0x000fe2000f8e0004 */
[----:B------:R-:W-:Y:S01]  /*1ae0*/  SHF.L.U32 R0, R0, 0x3, RZ ;  /* 0x0000000300007819 */ /* 0x000fe200000006ff */
[----:B------:R-:W-:-:S02]  /*1af0*/  UMOV UR4, 0x400 ;  /* 0x0000040000047882 */ /* 0x000fc40000000000 */
[----:B------:R-:W-:Y:S01]  /*1b00*/  @!P2 IMAD.X R29, RZ, RZ, R37, P3 ;  /* 0x000000ffff1da224 */ /* 0x000fe200018e0625 */
[----:B------:R-:W-:Y:S01]  /*1b10*/  LOP3.LUT R13, R13, 0xfffffe00, R0, 0xf8, !PT ;  /* 0xfffffe000d0d7812 */ /* 0x000fe200078ef800 */
[----:B------:R-:W4:Y:S01]  /*1b20*/  @!P2 LDC.64 R4, c[0x0][0x210] ;  /* 0x00008400ff04ab82 */ /* 0x000f220000000a00 */
[----:B------:R-:W4:Y:S01]  /*1b30*/  @!P4 S2R R30, SR_CgaCtaId ;  /* 0x00000000001ec919 */ /* 0x000f220000008800 */
[----:B--2---:R-:W-:Y:S01]  /*1b40*/  @!P1 IMAD R28, R37, R8, RZ ;  /* 0x00000008251c9224 */ /* 0x004fe200078e02ff */
[----:B-1----:R-:W-:Y:S01]  /*1b50*/  ULEA UR4, UR6, UR4, 0x18 ;  /* 0x0000000406047291 */ /* 0x002fe2000f8ec03f */
[----:B------:R-:W-:Y:S01]  /*1b60*/  IMAD.IADD R35, R35, 0x1, R31 ;  /* 0x0000000123237824 */ /* 0x000fe200078e021f */
[----:B------:R-:W-:Y:S01]  /*1b70*/  @!P5 MOV R31, 0x400 ;  /* 0x00000400001fd802 */ /* 0x000fe20000000f00 */
[C---:B------:R-:W-:Y:S01]  /*1b80*/  @!P1 IMAD R28, R36.reuse, R9, R28 ;  /* 0x00000009241c9224 */ /* 0x040fe200078e021c */
[----:B------:R-:W-:Y:S01]  /*1b90*/  ULDC.64 UR6, c[0x0][0x268] ;  /* 0x00009a0000067ab9 */ /* 0x000fe20000000a00 */
[----:B---3--:R-:W-:Y:S01]  /*1ba0*/  @!P2 IMAD R9, R29, R10, RZ ;  /* 0x0000000a1d09a224 */ /* 0x008fe200078e02ff */
[----:B------:R-:W-:Y:S01]  /*1bb0*/  @!P2 MOV R29, 0x400 ;  /* 0x00000400001da802 */ /* 0x000fe20000000f00 */
[----:B------:R-:W-:Y:S01]  /*1bc0*/  @!P1 IMAD.WIDE.U32 R38, R36, R8, R34 ;  /* 0x0000000824269225 */ /* 0x000fe200078e0022 */
[----:B------:R-:W-:-:S02]  /*1bd0*/  LEA R169, R13, UR4, 0x1 ;  /* 0x000000040da97c11 */ /* 0x000fc4000f8e08ff */
[----:B----4-:R-:W-:Y:S01]  /*1be0*/  @!P2 LEA R20, R20, R29, 0x18 ;  /* 0x0000001d1414a211 */ /* 0x010fe200078ec0ff */
[----:B------:R-:W-:Y:S02]  /*1bf0*/  VIADD R0, R16, 0x30 ;  /* 0x0000003010007836 */ /* 0x000fe40000000000 */
[----:B------:R-:W-:Y:S01]  /*1c00*/  @!P2 IMAD.MOV.U32 R42, RZ, RZ, R34 ;  /* 0x000000ffff2aa224 */ /* 0x000fe200078e0022 */
[----:B------:R-:W-:Y:S01]  /*1c10*/  @!P1 LEA R40, P3, R38, R6, 0x1 ;  /* 0x0000000626289211 */ /* 0x000fe200078608ff */
[----:B------:R-:W-:Y:S01]  /*1c20*/  @!P2 IMAD.MOV.U32 R43, RZ, RZ, R35 ;  /* 0x000000ffff2ba224 */ /* 0x000fe200078e0023 */
[----:B------:R-:W-:Y:S01]  /*1c30*/  ISETP.GE.AND P6, PT, R0, R163, PT ;  /* 0x000000a30000720c */ /* 0x000fe20003fc6270 */
[----:B------:R-:W-:Y:S02]  /*1c40*/  @!P2 IMAD R11, R24, R11, R9 ;  /* 0x0000000b180ba224 */ /* 0x000fe400078e0209 */
[----:B------:R-:W1:Y:S01]  /*1c50*/  @!P4 LDC.64 R8, c[0x0][0x240] ;  /* 0x00009000ff08cb82 */ /* 0x000e620000000a00 */
[----:B------:R-:W-:-:S02]  /*1c60*/  @!P1 IMAD.IADD R28, R39, 0x1, R28 ;  /* 0x00000001271c9824 */ /* 0x000fc400078e021c */
[----:B------:R-:W-:Y:S01]  /*1c70*/  @!P2 IMAD.WIDE.U32 R42, R24, R10, R42 ;  /* 0x0000000a182aa225 */ /* 0x000fe200078e002a */
[----:B------:R-:W-:Y:S02]  /*1c80*/  @!P5 LEA R22, R22, R31, 0x18 ;  /* 0x0000001f1616d211 */ /* 0x000fe400078ec0ff */
[----:B------:R-:W-:Y:S01]  /*1c90*/  @!P1 LEA.HI.X R41, R38, R7, R28, 0x1, P3 ;  /* 0x0000000726299211 */ /* 0x000fe200018f0c1c */
[----:B------:R-:W-:Y:S01]  /*1ca0*/  @!P2 IMAD.IADD R10, R43, 0x1, R11 ;  /* 0x000000012b0aa824 */ /* 0x000fe200078e020b */
[C---:B------:R-:W-:Y:S01]  /*1cb0*/  @!P2 LEA R38, P3, R42.reuse, R4, 0x1 ;  /* 0x000000042a26a211 */ /* 0x040fe200078608ff */
[----:B------:R-:W-:Y:S01]  /*1cc0*/  @!P4 IMAD.MOV.U32 R43, RZ, RZ, R35 ;  /* 0x000000ffff2bc224 */ /* 0x000fe200078e0023 */
[----:B------:R-:W2:Y:S01]  /*1cd0*/  @!P6 LDC.64 R6, c[0x0][0x240] ;  /* 0x00009000ff06eb82 */ /* 0x000ea20000000a00 */
[----:B------:R-:W-:Y:S01]  /*1ce0*/  @!P4 MOV R11, 0x400 ;  /* 0x00000400000bc802 */ /* 0x000fe20000000f00 */
[----:B------:R-:W3:Y:S01]  /*1cf0*/  @!P6 S2R R28, SR_CgaCtaId ;  /* 0x00000000001ce919 */ /* 0x000ee20000008800 */
[----:B------:R-:W-:Y:S01]  /*1d00*/  @!P2 LEA.HI.X R39, R42, R5, R10, 0x1, P3 ;  /* 0x000000052a27a211 */ /* 0x000fe200018f0c0a */
[----:B------:R-:W-:Y:S01]  /*1d10*/  @!P4 IMAD.MOV.U32 R42, RZ, RZ, R34 ;  /* 0x000000ffff2ac224 */ /* 0x000fe200078e0022 */
[----:B------:R-:W-:Y:S01]  /*1d20*/  @!P4 IADD3 R31, P3, R36, 0x20, RZ ;  /* 0x00000020241fc810 */ /* 0x000fe20007f7e0ff */
[----:B------:R-:W-:Y:S01]  /*1d30*/  @!PT LDS RZ, [RZ] ;  /* 0x00000000fffff984 */ /* 0x000fe20000000800 */
[----:B------:R-:W-:Y:S01]  /*1d40*/  @!PT LDS RZ, [RZ] ;  /* 0x00000000fffff984 */ /* 0x000fe20000000800 */
[----:B------:R-:W-:Y:S01]  /*1d50*/  @!PT LDS RZ, [RZ] ;  /* 0x00000000fffff984 */ /* 0x000fe20000000800 */
[----:B------:R4:W-:Y:S01]  /*1d60*/  @!P1 LDGSTS.E.BYPASS.LTC128B.128 [R169], desc[UR12][R40.64] ;  /* 0x0000000028a99fae */ /* 0x0009e2000b901d4c */
[----:B------:R-:W-:Y:S01]  /*1d70*/  @!P4 LEA R30, R30, R11, 0x18 ;  /* 0x0000000b1e1ec211 */ /* 0x000fe200078ec0ff */
[----:B------:R-:W-:Y:S01]  /*1d80*/  IMAD.WIDE.U32 R26, R16, R120, R26 ;  /* 0x00000078101a7225 */ /* 0x000fe200078e001a */
[----:B------:R-:W4:Y:S01]  /*1d90*/  @!P4 LDC.64 R10, c[0x0][0x210] ;  /* 0x00008400ff0acb82 */ /* 0x000f220000000a00 */
[----:B------:R-:W-:-:S02]  /*1da0*/  @!P6 IADD3 R29, P1, R36, 0x30, RZ ;  /* 0x00000030241de810 */ /* 0x000fc40007f3e0ff */
[----:B------:R-:W-:Y:S01]  /*1db0*/  @!P4 IMAD.X R5, RZ, RZ, R37, P3 ;  /* 0x000000ffff05c224 */ /* 0x000fe200018e0625 */
[----:B------:R-:W-:Y:S01]  /*1dc0*/  ISETP.GE.AND P3, PT, R14, R3, PT ;  /* 0x000000030e00720c */ /* 0x000fe20003f66270 */
[----:B------:R-:W-:Y:S02]  /*1dd0*/  @!P2 IMAD R36, R13, 0x2, R20 ;  /* 0x000000020d24a824 */ /* 0x000fe400078e0214 */
[-C--:B-1----:R-:W-:Y:S02]  /*1de0*/  @!P4 IMAD R20, R5, R8.reuse, RZ ;  /* 0x000000080514c224 */ /* 0x082fe400078e02ff */
[----:B------:R-:W1:Y:S01]  /*1df0*/  @!P6 LDC.64 R4, c[0x0][0x210] ;  /* 0x00008400ff04eb82 */ /* 0x000e620000000a00 */
[C---:B------:R-:W-:Y:S01]  /*1e00*/  @!P4 IMAD.WIDE.U32 R42, R31.reuse, R8, R42 ;  /* 0x000000081f2ac225 */ /* 0x040fe200078e002a */
[----:B------:R1:W-:Y:S03]  /*1e10*/  @!P2 LDGSTS.E.BYPASS.LTC128B.128 [R36+0x800], desc[UR12][R38.64] ;  /* 0x008000002624afae */ /* 0x0003e6000b901d4c */
[----:B------:R-:W-:-:S02]  /*1e20*/  @!P4 IMAD R33, R31, R9, R20 ;  /* 0x000000091f21c224 */ /* 0x000fc400078e0214 */
[----:B------:R-:W-:Y:S01]  /*1e30*/  @!P6 IMAD.X R37, RZ, RZ, R37, P1 ;  /* 0x000000ffff25e224 */ /* 0x000fe200008e0625 */
[----:B------:R-:W1:Y:S01]  /*1e40*/  @!P3 S2R R24, SR_CgaCtaId ;  /* 0x000000000018b919 */ /* 0x000e620000008800 */
[----:B------:R-:W1:Y:S01]  /*1e50*/  @!P5 LDC.64 R8, c[0x0][0x218] ;  /* 0x00008600ff08db82 */ /* 0x000e620000000a00 */
[----:B------:R-:W-:Y:S01]  /*1e60*/  IADD3 R20, P1, R16, R25, RZ ;  /* 0x0000001910147210 */ /* 0x000fe20007f3e0ff */
[----:B------:R-:W-:Y:S01]  /*1e70*/  IMAD R25, R17, R120, RZ ;  /* 0x0000007811197224 */ /* 0x000fe200078e02ff */
[----:B------:R-:W-:Y:S01]  /*1e80*/  @!P4 IADD3 R33, R43, R33, RZ ;  /* 0x000000212b21c210 */ /* 0x000fe20007ffe0ff */
[----:B--2---:R-:W-:Y:S01]  /*1e90*/  @!P6 IMAD.WIDE.U32 R34, R29, R6, R34 ;  /* 0x000000061d22e225 */ /* 0x004fe200078e0022 */
[----:B----4-:R-:W-:-:S03]  /*1ea0*/  @!P4 LEA R10, P2, R42, R10, 0x1 ;  /* 0x0000000a2a0ac211 */ /* 0x010fc600078408ff */
[----:B------:R-:W-:Y:S02]  /*1eb0*/  @!P6 IMAD R40, R37, R6, RZ ;  /* 0x000000062528e224 */ /* 0x000fe400078e02ff */
[----:B------:R-:W-:Y:S01]  /*1ec0*/  IMAD.X R23, R17, 0x1, R23, P1 ;  /* 0x0000000111177824 */ /* 0x000fe200008e0617 */
[----:B------:R-:W-:Y:S01]  /*1ed0*/  ISETP.GE.AND P1, PT, R12, R3, PT ;  /* 0x000000030c00720c */ /* 0x000fe20003f26270 */
[----:B------:R-:W-:Y:S01]  /*1ee0*/  @!P6 IMAD R17, R29, R7, R40 ;  /* 0x000000071d11e224 */ /* 0x000fe200078e0228 */
[----:B------:R-:W-:Y:S01]  /*1ef0*/  @!P4 LEA.HI.X R11, R42, R11, R33, 0x1, P2 ;  /* 0x0000000b2a0bc211 */ /* 0x000fe200010f0c21 */
[----:B------:R-:W-:Y:S01]  /*1f00*/  IMAD R127, R16, R121, R25 ;  /* 0x00000079107f7224 */ /* 0x000fe200078e0219 */
[----:B------:R-:W-:Y:S01]  /*1f10*/  @!P6 MOV R25, 0x400 ;  /* 0x000004000019e802 */ /* 0x000fe20000000f00 */
[----:B------:R-:W2:Y:S01]  /*1f20*/  @!P3 LDC.64 R6, c[0x0][0x218] ;  /* 0x00008600ff06bb82 */ /* 0x000ea20000000a00 */
[----:B------:R-:W-:Y:S02]  /*1f30*/  @!P6 IMAD.IADD R17, R35, 0x1, R17 ;  /* 0x000000012311e824 */ /* 0x000fe400078e0211 */
[----:B---3--:R-:W-:Y:S01]  /*1f40*/  @!P6 LEA R28, R28, R25, 0x18 ;  /* 0x000000191c1ce211 */ /* 0x008fe200078ec0ff */
[----:B------:R-:W-:Y:S01]  /*1f50*/  @!P4 IMAD R25, R13, 0x2, R30 ;  /* 0x000000020d19c824 */ /* 0x000fe200078e021e */
[----:B-1----:R-:W-:Y:S01]  /*1f60*/  @!P6 LEA R30, P2, R34, R4, 0x1 ;  /* 0x00000004221ee211 */ /* 0x002fe200078408ff */
[----:B------:R-:W-:-:S02]  /*1f70*/  IMAD.MOV.U32 R128, RZ, RZ, R26 ;  /* 0x000000ffff807224 */ /* 0x000fc400078e001a */
[----:B------:R-:W-:Y:S01]  /*1f80*/  IMAD.IADD R127, R27, 0x1, R127 ;  /* 0x000000011b7f7824 */ /* 0x000fe200078e027f */
[----:B------:R-:W-:Y:S01]  /*1f90*/  @!P6 LEA.HI.X R31, R34, R5, R17, 0x1, P2 ;  /* 0x00000005221fe211 */ /* 0x000fe200010f0c11 */
[----:B------:R-:W-:Y:S01]  /*1fa0*/  IMAD.WIDE.U32 R26, R120, 0x20, RZ ;  /* 0x00000020781a7825 */ /* 0x000fe200078e00ff */
[----:B------:R-:W1:Y:S01]  /*1fb0*/  @!P1 LDC.64 R4, c[0x0][0x218] ;  /* 0x00008600ff049b82 */ /* 0x000e620000000a00 */
[----:B------:R3:W-:Y:S01]  /*1fc0*/  @!P4 LDGSTS.E.BYPASS.LTC128B.128 [R25+0x1000], desc[UR12][R10.64] ;  /* 0x010000000a19cfae */ /* 0x0007e2000b901d4c */
[----:B------:R-:W-:Y:S01]  /*1fd0*/  @!P3 MOV R17, 0x400 ;  /* 0x000004000011b802 */ /* 0x000fe20000000f00 */
[----:B------:R-:W-:Y:S01]  /*1fe0*/  IMAD.SHL.U32 R34, R121, 0x20, RZ ;  /* 0x0000002079227824 */ /* 0x000fe200078e00ff */
[C---:B------:R-:W-:Y:S01]  /*1ff0*/  @!P5 LEA R36, P4, R128.reuse, R8, 0x1 ;  /* 0x000000088024d211 */ /* 0x040fe200078808ff */
[----:B------:R-:W-:Y:S01]  /*2000*/  IMAD R23, R23, R124, RZ ;  /* 0x0000007c17177224 */ /* 0x000fe200078e02ff */
[----:B------:R-:W-:Y:S02]  /*2010*/  @!P1 IADD3 R8, P2, R128, R26, RZ ;  /* 0x0000001a80089210 */ /* 0x000fe40007f5e0ff */
[----:B------:R-:W-:Y:S01]  /*2020*/  @!P3 LEA R26, R24, R17, 0x18 ;  /* 0x00000011181ab211 */ /* 0x000fe200078ec0ff */
[----:B------:R-:W-:Y:S01]  /*2030*/  VIADD R24, R16, 0x50 ;  /* 0x0000005010187836 */ /* 0x000fe20000000000 */
[----:B------:R-:W-:Y:S01]  /*2040*/  @!P5 LEA.HI.X R37, R128, R9, R127, 0x1, P4 ;  /* 0x000000098025d211 */ /* 0x000fe200020f0c7f */
[----:B------:R-:W-:Y:S01]  /*2050*/  IMAD R23, R20, R125, R23 ;  /* 0x0000007d14177224 */ /* 0x000fe200078e0217 */
[----:B------:R-:W-:-:S02]  /*2060*/  @!P3 LEA R17, P4, R120, R128, 0x4 ;  /* 0x000000807811b211 */ /* 0x000fc400078820ff */
[----:B------:R-:W-:Y:S02]  /*2070*/  @!P1 IADD3.X R9, R127, R27, R34, P2, !PT ;  /* 0x0000001b7f099210 */ /* 0x000fe400017fe422 */
[----:B--2---:R-:W-:Y:S01]  /*2080*/  @!P3 LEA R38, P2, R17, R6, 0x1 ;  /* 0x000000061126b211 */ /* 0x004fe200078408ff */
[C---:B---3--:R-:W-:Y:S01]  /*2090*/  @!P5 IMAD R10, R13.reuse, 0x2, R22 ;  /* 0x000000020d0ad824 */ /* 0x048fe200078e0216 */
[----:B------:R-:W-:Y:S01]  /*20a0*/  @!P3 LEA.HI.X R22, R120, R127, R121, 0x4, P4 ;  /* 0x0000007f7816b211 */ /* 0x000fe200020f2479 */
[----:B------:R-:W-:Y:S02]  /*20b0*/  @!P6 IMAD R11, R13, 0x2, R28 ;  /* 0x000000020d0be824 */ /* 0x000fe400078e021c */
[----:B------:R-:W-:Y:S01]  /*20c0*/  VIADD R28, R16, 0x60 ;  /* 0x00000060101c7836 */ /* 0x000fe20000000000 */
[----:B------:R-:W-:Y:S01]  /*20d0*/  @!P3 LEA.HI.X R39, R17, R7, R22, 0x1, P2 ;  /* 0x000000071127b211 */ /* 0x000fe200010f0c16 */
[----:B------:R-:W-:Y:S01]  /*20e0*/  @!P3 IMAD R7, R13, 0x2, R26 ;  /* 0x000000020d07b824 */ /* 0x000fe200078e021a */
[-C--:B------:R-:W-:Y:S01]  /*20f0*/  ISETP.GE.AND P2, PT, R0, R3.reuse, PT ;  /* 0x000000030000720c */ /* 0x080fe20003f46270 */
[----:B------:R2:W-:Y:S01]  /*2100*/  @!P6 LDGSTS.E.BYPASS.LTC128B.128 [R11+0x1800], desc[UR12][R30.64] ;  /* 0x018000001e0befae */ /* 0x0005e2000b901d4c */
[----:B------:R-:W-:Y:S01]  /*2110*/  VIADD R22, R16, 0x40 ;  /* 0x0000004010167836 */ /* 0x000fe20000000000 */
[-C--:B------:R-:W-:Y:S01]  /*2120*/  ISETP.GE.AND P4, PT, R28, R3.reuse, PT ;  /* 0x000000031c00720c */ /* 0x080fe20003f86270 */
[----:B------:R-:W-:Y:S01]  /*2130*/  VIADD R26, R16, 0x70 ;  /* 0x00000070101a7836 */ /* 0x000fe20000000000 */
[----:B------:R3:W-:Y:S01]  /*2140*/  @!P5 LDGSTS.E.BYPASS.LTC128B.128 [R10+0x2000], desc[UR12][R36.64] ;  /* 0x02000000240adfae */ /* 0x0007e2000b901d4c */
[----:B------:R-:W-:-:S02]  /*2150*/  ISETP.GE.AND P5, PT, R24, R3, PT ;  /* 0x000000031800720c */ /* 0x000fc40003fa6270 */
[----:B------:R-:W-:Y:S01]  /*2160*/  ISETP.GE.AND P6, PT, R22, R3, PT ;  /* 0x000000031600720c */ /* 0x000fe20003fc6270 */
[----:B------:R4:W-:Y:S01]  /*2170*/  @!P3 LDGSTS.E.BYPASS.LTC128B.128 [R7+0x2800], desc[UR12][R38.64] ;  /* 0x028000002607bfae */ /* 0x0009e2000b901d4c */
[C---:B-1----:R-:W-:Y:S02]  /*2180*/  @!P1 LEA R42, P3, R8.reuse, R4, 0x1 ;  /* 0x00000004082a9211 */ /* 0x042fe400078608ff */
[----:B------:R-:W-:Y:S01]  /*2190*/  @!P1 MOV R17, 0x400 ;  /* 0x0000040000119802 */ /* 0x000fe20000000f00 */
[----:B------:R-:W1:Y:S01]  /*21a0*/  @!P2 S2R R6, SR_CgaCtaId ;  /* 0x000000000006a919 */ /* 0x000e620000008800 */
[----:B------:R-:W-:Y:S01]  /*21b0*/  @!P1 LEA.HI.X R43, R8, R5, R9, 0x1, P3 ;  /* 0x00000005082b9211 */ /* 0x000fe200018f0c09 */
[----:B------:R-:W-:Y:S01]  /*21c0*/  @!P2 IMAD.MOV.U32 R40, RZ, RZ, R128 ;  /* 0x000000ffff28a224 */ /* 0x000fe200078e0080 */
[----:B------:R-:W-:Y:S01]  /*21d0*/  ISETP.GE.AND P3, PT, R26, R3, PT ;  /* 0x000000031a00720c */ /* 0x000fe20003f66270 */
[----:B------:R-:W1:Y:S01]  /*21e0*/  @!P1 S2R R8, SR_CgaCtaId ;  /* 0x0000000000089919 */ /* 0x000e620000008800 */
[----:B------:R-:W1:Y:S01]  /*21f0*/  @!P2 LDC.64 R4, c[0x0][0x218] ;  /* 0x00008600ff04ab82 */ /* 0x000e620000000a00 */
[----:B------:R-:W-:-:S02]  /*2200*/  @!P2 IMAD.MOV.U32 R41, RZ, RZ, R127 ;  /* 0x000000ffff29a224 */ /* 0x000fc400078e007f */
[----:B------:R-:W1:Y:S01]  /*2210*/  @!P6 S2R R34, SR_CgaCtaId ;  /* 0x000000000022e919 */ /* 0x000e620000008800 */
[----:B------:R-:W-:Y:S01]  /*2220*/  @!P6 MOV R9, 0x400 ;  /* 0x000004000009e802 */ /* 0x000fe20000000f00 */
[----:B------:R-:W-:-:S04]  /*2230*/  @!P2 IMAD.WIDE.U32 R40, R120, 0x30, R40 ;  /* 0x000000307828a825 */ /* 0x000fc800078e0028 */
[----:B------:R-:W-:Y:S01]  /*2240*/  @!P5 IMAD.MOV.U32 R45, RZ, RZ, R127 ;  /* 0x000000ffff2dd224 */ /* 0x000fe200078e007f */
[----:B--2---:R-:W2:Y:S01]  /*2250*/  @!P5 S2R R30, SR_CgaCtaId ;  /* 0x00000000001ed919 */ /* 0x004ea20000008800 */
[----:B------:R-:W-:Y:S01]  /*2260*/  @!P2 MOV R11, 0x400 ;  /* 0x00000400000ba802 */ /* 0x000fe20000000f00 */
[----:B---3--:R-:W3:Y:S01]  /*2270*/  @!P3 S2R R36, SR_CgaCtaId ;  /* 0x000000000024b919 */ /* 0x008ee20000008800 */
[----:B----4-:R-:W4:Y:S01]  /*2280*/  @!P4 S2R R38, SR_CgaCtaId ;  /* 0x000000000026c919 */ /* 0x010f220000008800 */
[----:B------:R-:W-:Y:S02]  /*2290*/  @!P5 MOV R7, 0x400 ;  /* 0x000004000007d802 */ /* 0x000fe40000000f00 */
[----:B-1----:R-:W-:Y:S02]  /*22a0*/  @!P2 LEA R6, R6, R11, 0x18 ;  /* 0x0000000b0606a211 */ /* 0x002fe400078ec0ff */
[----:B------:R-:W1:Y:S01]  /*22b0*/  @!P6 LDC.64 R10, c[0x0][0x218] ;  /* 0x00008600ff0aeb82 */ /* 0x000e620000000a00 */
[----:B------:R-:W-:-:S02]  /*22c0*/  @!P1 LEA R8, R8, R17, 0x18 ;  /* 0x0000001108089211 */ /* 0x000fc400078ec0ff */
[C---:B------:R-:W-:Y:S02]  /*22d0*/  @!P2 IMAD R25, R13.reuse, 0x2, R6 ;  /* 0x000000020d19a824 */ /* 0x040fe400078e0206 */
[----:B------:R-:W-:Y:S01]  /*22e0*/  @!P1 LEA R17, R13, R8, 0x1 ;  /* 0x000000080d119211 */ /* 0x000fe200078e08ff */
[----:B------:R-:W-:Y:S01]  /*22f0*/  @!P2 IMAD R8, R121, 0x30, RZ ;  /* 0x000000307908a824 */ /* 0x000fe200078e02ff */
[----:B------:R-:W-:Y:S02]  /*2300*/  @!P6 LEA R34, R34, R9, 0x18 ;  /* 0x000000092222e211 */ /* 0x000fe400078ec0ff */
[----:B------:R-:W-:Y:S01]  /*2310*/  @!P4 MOV R9, 0x400 ;  /* 0x000004000009c802 */ /* 0x000fe20000000f00 */
[----:B------:R1:W-:Y:S01]  /*2320*/  @!P1 LDGSTS.E.BYPASS.LTC128B.128 [R17+0x3000], desc[UR12][R42.64] ;  /* 0x030000002a119fae */ /* 0x0003e2000b901d4c */
[----:B------:R-:W-:Y:S01]  /*2330*/  @!P2 IMAD.IADD R8, R41, 0x1, R8 ;  /* 0x000000012908a824 */ /* 0x000fe200078e0208 */
[----:B--2---:R-:W-:Y:S01]  /*2340*/  @!P5 LEA R30, R30, R7, 0x18 ;  /* 0x000000071e1ed211 */ /* 0x004fe200078ec0ff */
[----:B------:R-:W-:Y:S01]  /*2350*/  @!P6 IMAD R34, R13, 0x2, R34 ;  /* 0x000000020d22e824 */ /* 0x000fe200078e0222 */
[----:B------:R-:W-:-:S02]  /*2360*/  @!P3 MOV R7, 0x400 ;  /* 0x000004000007b802 */ /* 0x000fc40000000f00 */
[----:B------:R-:W-:Y:S01]  /*2370*/  @!P2 LEA R46, P1, R40, R4, 0x1 ;  /* 0x00000004282ea211 */ /* 0x000fe200078208ff */
[----:B------:R-:W-:Y:S01]  /*2380*/  IMAD R4, R21, UR6, RZ ;  /* 0x0000000615047c24 */ /* 0x000fe2000f8e02ff */
[----:B---3--:R-:W-:Y:S01]  /*2390*/  @!P3 LEA R36, R36, R7, 0x18 ;  /* 0x000000072424b211 */ /* 0x008fe200078ec0ff */
[C---:B------:R-:W-:Y:S01]  /*23a0*/  @!P5 IMAD R30, R13.reuse, 0x2, R30 ;  /* 0x000000020d1ed824 */ /* 0x040fe200078e021e */
[----:B------:R-:W2:Y:S01]  /*23b0*/  @!P4 LDC.64 R6, c[0x0][0x218] ;  /* 0x00008600ff06cb82 */ /* 0x000ea20000000a00 */
[----:B----4-:R-:W-:Y:S02]  /*23c0*/  @!P4 LEA R38, R38, R9, 0x18 ;  /* 0x000000092626c211 */ /* 0x010fe400078ec0ff */
[----:B------:R-:W-:Y:S01]  /*23d0*/  @!P2 LEA.HI.X R47, R40, R5, R8, 0x1, P1 ;  /* 0x00000005282fa211 */ /* 0x000fe200008f0c08 */
[C---:B------:R-:W-:Y:S01]  /*23e0*/  @!P3 IMAD R36, R13.reuse, 0x2, R36 ;  /* 0x000000020d24b824 */ /* 0x040fe200078e0224 */
[----:B------:R-:W-:Y:S01]  /*23f0*/  @!P6 LEA R21, P1, R120, R128, 0x6 ;  /* 0x000000807815e211 */ /* 0x000fe200078230ff */
[----:B------:R-:W-:-:S02]  /*2400*/  @!P4 IMAD R38, R13, 0x2, R38 ;  /* 0x000000020d26c824 */ /* 0x000fc400078e0226 */
[----:B------:R-:W3:Y:S01]  /*2410*/  @!P5 LDC.64 R8, c[0x0][0x218] ;  /* 0x00008600ff08db82 */ /* 0x000ee20000000a00 */
[----:B------:R-:W-:Y:S01]  /*2420*/  @!P6 LEA.HI.X R44, R120, R127, R121, 0x6, P1 ;  /* 0x0000007f782ce211 */ /* 0x000fe200008f3479 */
[----:B------:R4:W-:Y:S01]  /*2430*/  @!P2 LDGSTS.E.BYPASS.LTC128B.128 [R25+0x3800], desc[UR12][R46.64] ;  /* 0x038000002e19afae */ /* 0x0009e2000b901d4c */
[----:B-1----:R-:W-:Y:S01]  /*2440*/  @!P6 LEA R40, P1, R21, R10, 0x1 ;  /* 0x0000000a1528e211 */ /* 0x002fe200078208ff */
[----:B------:R-:W-:-:S03]  /*2450*/  @!P3 IMAD R10, R121, 0x70, RZ ;  /* 0x00000070790ab824 */ /* 0x000fc600078e02ff */
[----:B------:R-:W-:Y:S01]  /*2460*/  @!P6 LEA.HI.X R41, R21, R11, R44, 0x1, P1 ;  /* 0x0000000b1529e211 */ /* 0x000fe200008f0c2c */
[----:B------:R-:W-:Y:S02]  /*2470*/  @!P5 IMAD.MOV.U32 R44, RZ, RZ, R128 ;  /* 0x000000ffff2cd224 */ /* 0x000fe400078e0080 */
[C---:B------:R-:W-:Y:S02]  /*2480*/  IMAD R17, R15.reuse, UR7, R4 ;  /* 0x000000070f117c24 */ /* 0x040fe4000f8e0204 */
[----:B------:R-:W1:Y:S01]  /*2490*/  @!P3 LDC.64 R4, c[0x0][0x218] ;  /* 0x00008600ff04bb82 */ /* 0x000e620000000a00 */
[----:B------:R-:W-:Y:S01]  /*24a0*/  IMAD.WIDE.U32 R42, R15, UR6, R18 ;  /* 0x000000060f2a7c25 */ /* 0x000fe2000f8e0012 */
[----:B------:R-:W-:Y:S01]  /*24b0*/  @!P6 LDGSTS.E.BYPASS.LTC128B.128 [R34+0x4000], desc[UR12][R40.64] ;  /* 0x040000002822efae */ /* 0x000fe2000b901d4c */
[----:B------:R-:W-:Y:S01]  /*24c0*/  ISETP.GE.AND P6, PT, R0, R3, PT ;  /* 0x000000030000720c */ /* 0x000fe20003fc6270 */
[----:B------:R-:W-:Y:S01]  /*24d0*/  ULDC.64 UR6, c[0x0][0x220] ;  /* 0x0000880000067ab9 */ /* 0x000fe20000000a00 */
[----:B------:R-:W-:-:S02]  /*24e0*/  @!P4 IMAD.MOV.U32 R18, RZ, RZ, R128 ;  /* 0x000000ffff12c224 */ /* 0x000fc400078e0080 */
[----:B------:R-:W-:Y:S02]  /*24f0*/  @!P4 IMAD.MOV.U32 R19, RZ, RZ, R127 ;  /* 0x000000ffff13c224 */ /* 0x000fe400078e007f */
[C---:B------:R-:W-:Y:S02]  /*2500*/  @!P4 IMAD R11, R121.reuse, 0x60, RZ ;  /* 0x00000060790bc824 */ /* 0x040fe400078e02ff */
[----:B------:R-:W-:Y:S02]  /*2510*/  @!P5 IMAD R15, R121, 0x50, RZ ;  /* 0x00000050790fd824 */ /* 0x000fe400078e02ff */
[----:B------:R-:W-:-:S04]  /*2520*/  @!P5 IMAD.WIDE.U32 R48, R120, 0x50, R44 ;  /* 0x000000507830d825 */ /* 0x000fc800078e002c */
[----:B----4-:R-:W-:Y:S01]  /*2530*/  @!P4 IMAD.WIDE.U32 R46, R120, 0x60, R18 ;  /* 0x00000060782ec825 */ /* 0x010fe200078e0012 */
[----:B---3--:R-:W-:-:S03]  /*2540*/  @!P5 LEA R8, P2, R48, R8, 0x1 ;  /* 0x000000083008d211 */ /* 0x008fc600078408ff */
[----:B------:R-:W-:Y:S01]  /*2550*/  @!P3 IMAD.MOV.U32 R18, RZ, RZ, R128 ;  /* 0x000000ffff12b224 */ /* 0x000fe200078e0080 */
[----:B--2---:R-:W-:Y:S01]  /*2560*/  @!P4 LEA R6, P1, R46, R6, 0x1 ;  /* 0x000000062e06c211 */ /* 0x004fe200078208ff */
[----:B------:R-:W-:Y:S02]  /*2570*/  @!P3 IMAD.MOV.U32 R19, RZ, RZ, R127 ;  /* 0x000000ffff13b224 */ /* 0x000fe400078e007f */
[----:B------:R-:W-:Y:S02]  /*2580*/  @!P4 IMAD.IADD R44, R47, 0x1, R11 ;  /* 0x000000012f2cc824 */ /* 0x000fe400078e020b */
[----:B------:R-:W-:Y:S01]  /*2590*/  @!P3 IMAD.WIDE.U32 R50, R120, 0x70, R18 ;  /* 0x000000707832b825 */ /* 0x000fe200078e0012 */
[----:B------:R-:W-:Y:S02]  /*25a0*/  @!P5 IADD3 R18, R49, R15, RZ ;  /* 0x0000000f3112d210 */ /* 0x000fe40007ffe0ff */
[----:B------:R-:W-:Y:S01]  /*25b0*/  @!P4 LEA.HI.X R7, R46, R7, R44, 0x1, P1 ;  /* 0x000000072e07c211 */ /* 0x000fe200008f0c2c */
[----:B------:R-:W-:Y:S01]  /*25c0*/  @!P3 IMAD.IADD R10, R51, 0x1, R10 ;  /* 0x00000001330ab824 */ /* 0x000fe200078e020a */
[----:B-1----:R-:W-:Y:S01]  /*25d0*/  @!P3 LEA R4, P1, R50, R4, 0x1 ;  /* 0x000000043204b211 */ /* 0x002fe200078208ff */
[----:B------:R-:W-:Y:S01]  /*25e0*/  IMAD.IADD R43, R43, 0x1, R17 ;  /* 0x000000012b2b7824 */ /* 0x000fe200078e0211 */
[----:B------:R-:W-:-:S02]  /*25f0*/  @!P5 LEA.HI.X R9, R48, R9, R18, 0x1, P2 ;  /* 0x000000093009d211 */ /* 0x000fc400010f0c12 */
[----:B------:R-:W-:Y:S01]  /*2600*/  @!P3 LEA.HI.X R5, R50, R5, R10, 0x1, P1 ;  /* 0x000000053205b211 */ /* 0x000fe200008f0c0a */
[----:B------:R-:W-:Y:S01]  /*2610*/  IMAD.WIDE.U32 R20, R20, R124, R42 ;  /* 0x0000007c14147225 */ /* 0x000fe200078e002a */
[-C--:B------:R-:W-:Y:S01]  /*2620*/  ISETP.GE.AND P2, PT, R16, R3.reuse, PT ;  /* 0x000000031000720c */ /* 0x080fe20003f46270 */
[----:B------:R1:W-:Y:S01]  /*2630*/  @!P5 LDGSTS.E.BYPASS.LTC128B.128 [R30+0x4800], desc[UR12][R8.64] ;  /* 0x04800000081edfae */ /* 0x0003e2000b901d4c */
[-C--:B------:R-:W-:Y:S01]  /*2640*/  ISETP.GE.AND P5, PT, R14, R3.reuse, PT ;  /* 0x000000030e00720c */ /* 0x080fe20003fa6270 */
[----:B------:R-:W-:Y:S01]  /*2650*/  IMAD.IADD R23, R21, 0x1, R23 ;  /* 0x0000000115177824 */ /* 0x000fe200078e0217 */
[-C--:B------:R-:W-:Y:S01]  /*2660*/  ISETP.GE.AND P1, PT, R12, R3.reuse, PT ;  /* 0x000000030c00720c */ /* 0x080fe20003f26270 */
[----:B------:R2:W-:Y:S01]  /*2670*/  @!P4 LDGSTS.E.BYPASS.LTC128B.128 [R38+0x5000], desc[UR12][R6.64] ;  /* 0x050000000626cfae */ /* 0x0005e2000b901d4c */
[----:B------:R-:W-:Y:S01]  /*2680*/  IMAD.SHL.U32 R10, R16, 0x8, RZ ;  /* 0x00000008100a7824 */ /* 0x000fe200078e00ff */
[----:B------:R-:W-:Y:S02]  /*2690*/  ISETP.GE.AND P4, PT, R24, R3, PT ;  /* 0x000000031800720c */ /* 0x000fe40003f86270 */
[----:B------:R3:W-:Y:S01]  /*26a0*/  @!P3 LDGSTS.E.BYPASS.LTC128B.128 [R36+0x5800], desc[UR12][R4.64] ;  /* 0x058000000424bfae */ /* 0x0007e2000b901d4c */
[----:B------:R-:W-:-:S03]  /*26b0*/  LEA R164, P3, R20, UR6, 0x1 ;  /* 0x0000000614a47c11 */ /* 0x000fc6000f8608ff */
[----:B------:R-:W0:Y:S01]  /*26c0*/  LDGDEPBAR ;  /* 0x00000000000079af */ /* 0x000e220000000000 */
[----:B------:R-:W-:Y:S01]  /*26d0*/  LEA.HI.X R165, R20, UR7, R23, 0x1, P3 ;  /* 0x0000000714a57c11 */ /* 0x000fe200098f0c17 */
[----:B------:R-:W-:Y:S01]  /*26e0*/  @!P6 IMAD.MOV.U32 R12, RZ, RZ, R164 ;  /* 0x000000ffff0ce224 */ /* 0x000fe200078e00a4 */
[----:B------:R-:W-:-:S03]  /*26f0*/  ISETP.GE.AND P3, PT, R28, R3, PT ;  /* 0x000000031c00720c */ /* 0x000fc60003f66270 */
[----:B------:R-:W-:Y:S02]  /*2700*/  @!P6 IMAD.MOV.U32 R13, RZ, RZ, R165 ;  /* 0x000000ffff0de224 */ /* 0x000fe400078e00a5 */
[----:B------:R-:W-:-:S04]  /*2710*/  @!P6 IMAD.WIDE.U32 R14, R124, 0x60, R12 ;  /* 0x000000607c0ee825 */ /* 0x000fc800078e000c */
[----:B------:R-:W-:-:S04]  /*2720*/  @!P4 IMAD.WIDE.U32 R12, R124, 0xa0, R164 ;  /* 0x000000a07c0cc825 */ /* 0x000fc800078e00a4 */
[----:B-1----:R-:W-:-:S04]  /*2730*/  IMAD.WIDE.U32 R8, R124, 0x20, RZ ;  /* 0x000000207c087825 */ /* 0x002fc800078e00ff */
[----:B--2---:R-:W-:Y:S01]  /*2740*/  IMAD.SHL.U32 R6, R125, 0x20, RZ ;  /* 0x000000207d067824 */ /* 0x004fe200078e00ff */
[----:B---3--:R-:W-:Y:S01]  /*2750*/  LEA.HI R4, R122, R137, RZ, 0x4 ;  /* 0x000000897a047211 */ /* 0x008fe200078f20ff */
[----:B------:R-:W-:-:S04]  /*2760*/  DEPBAR.LE SB0, 0x0 ;  /* 0x000080000000791a */ /* 0x000fc80000000000 */
[----:B------:R-:W-:Y:S01]  /*2770*/  BAR.SYNC.DEFER_BLOCKING 0x0 ;  /* 0x0000000000007b1d */ /* 0x000fe20000010000 */
[----:B------:R-:W-:Y:S02]  /*2780*/  LOP3.LUT R0, R4, 0xfffffff0, RZ, 0xc0, !PT ;  /* 0xfffffff004007812 */ /* 0x000fe400078ec0ff */
[----:B------:R-:W-:Y:S02]  /*2790*/  SHF.R.S32.HI R5, RZ, 0x4, R4 ;  /* 0x00000004ff057819 */ /* 0x000fe40000011404 */
[----:B------:R-:W-:Y:S01]  /*27a0*/  LEA.HI R122, R122, R137, RZ, 0x5 ;  /* 0x000000897a7a7211 */ /* 0x000fe200078f28ff */
[----:B------:R-:W-:-:S03]  /*27b0*/  IMAD.IADD R0, R137, 0x1, -R0 ;  /* 0x0000000189007824 */ /* 0x000fc600078e0a00 */
[----:B------:R-:W-:Y:S02]  /*27c0*/  SHF.R.S32.HI R139, RZ, 0x5, R122 ;  /* 0x00000005ff8b7819 */ /* 0x000fe4000001147a */
[----:B------:R-:W-:Y:S01]  /*27d0*/  SHF.R.S32.HI R7, RZ, 0x1f, R0 ;  /* 0x0000001fff077819 */ /* 0x000fe20000011400 */
[----:B------:R-:W-:Y:S04]  /*27e0*/  @P2 STS.128 [R169+0x6000], RZ ;  /* 0x006000ffa9002388 */ /* 0x000fe80000000c00 */
[----:B------:R-:W-:Y:S01]  /*27f0*/  @!PT LDS RZ, [RZ] ;  /* 0x00000000fffff984 */ /* 0x000fe20000000800 */
[----:B------:R-:W-:Y:S01]  /*2800*/  @!PT LDS RZ, [RZ] ;  /* 0x00000000fffff984 */ /* 0x000fe20000000800 */
[----:B------:R-:W-:Y:S01]  /*2810*/  @!PT LDS RZ, [RZ] ;  /* 0x00000000fffff984 */ /* 0x000fe20000000800 */
[----:B------:R-:W-:Y:S01]  /*2820*/  @!P2 LDGSTS.E.BYPASS.LTC128B.128 [R169+0x6000], desc[UR12][R164.64] ;  /* 0x06000000a4a9afae */ /* 0x000fe2000b901d4c */
[----:B------:R-:W-:Y:S02]  /*2830*/  @!P5 IADD3 R16, P2, R164, R8, RZ ;  /* 0x00000008a410d210 */ /* 0x000fe40007f5e0ff */
[----:B------:R-:W-:Y:S01]  /*2840*/  LEA.HI R8, R4, R5, RZ, 0x1 ;  /* 0x0000000504087211 */ /* 0x000fe200078f08ff */
[----:B------:R-:W-:Y:S01]  /*2850*/  @P5 STS.128 [R169+0x6800], RZ ;  /* 0x006800ffa9005388 */ /* 0x000fe20000000c00 */
[----:B------:R-:W-:-:S02]  /*2860*/  LEA.HI R4, R7, R0, RZ, 0x3 ;  /* 0x0000000007047211 */ /* 0x000fc400078f18ff */
[----:B------:R-:W-:Y:S01]  /*2870*/  @!P5 IADD3.X R17, R165, R9, R6, P2, !PT ;  /* 0x00000009a511d210 */ /* 0x000fe200017fe406 */
[----:B------:R-:W-:Y:S01]  /*2880*/  @!P6 IMAD R9, R125, 0x60, RZ ;  /* 0x000000607d09e824 */ /* 0x000fe200078e02ff */
[C---:B------:R-:W-:Y:S01]  /*2890*/  LOP3.LUT R7, R4.reuse, 0xfffffff8, RZ, 0xc0, !PT ;  /* 0xfffffff804077812 */ /* 0x040fe200078ec0ff */
[----:B------:R-:W-:Y:S01]  /*28a0*/  IMAD.SHL.U32 R136, R4, 0x40, RZ ;  /* 0x0000004004887824 */ /* 0x000fe200078e00ff */
[----:B------:R-:W-:Y:S01]  /*28b0*/  LOP3.LUT R6, R161, 0x8, R10, 0xf8, !PT ;  /* 0x00000008a1067812 */ /* 0x000fe200078ef80a */
[----:B------:R-:W-:Y:S01]  /*28c0*/  @!PT LDS RZ, [RZ] ;  /* 0x00000000fffff984 */ /* 0x000fe20000000800 */
[----:B------:R-:W-:Y:S01]  /*28d0*/  @!PT LDS RZ, [RZ] ;  /* 0x00000000fffff984 */ /* 0x000fe20000000800 */
[----:B------:R-:W-:Y:S01]  /*28e0*/  @!PT LDS RZ, [RZ] ;  /* 0x00000000fffff984 */ /* 0x000fe20000000800 */
[----:B------:R1:W-:Y:S01]  /*28f0*/  @!P5 LDGSTS.E.BYPASS.LTC128B.128 [R169+0x6800], desc[UR12][R16.64] ;  /* 0x0680000010a9dfae */ /* 0x0003e2000b901d4c */
[----:B------:R-:W-:Y:S01]  /*2900*/  LOP3.LUT R8, R8, 0xfffffffe, RZ, 0xc0, !PT ;  /* 0xfffffffe08087812 */ /* 0x000fe200078ec0ff */
[----:B------:R-:W-:Y:S01]  /*2910*/  IMAD.IADD R0, R0, 0x1, -R7 ;  /* 0x0000000100007824 */ /* 0x000fe200078e0a07 */
[CC--:B------:R-:W-:Y:S01]  /*2920*/  @!P1 LEA R10, P5, R124.reuse, R164.reuse, 0x6 ;  /* 0x000000a47c0a9211 */ /* 0x0c0fe200078a30ff */
[----:B------:R-:W-:Y:S01]  /*2930*/  @P1 STS.128 [R169+0x7000], RZ ;  /* 0x007000ffa9001388 */ /* 0x000fe20000000c00 */
[----:B------:R-:W-:Y:S01]  /*2940*/  SHF.R.U32.HI R161, RZ, 0x3, R161 ;  /* 0x00000003ffa17819 */ /* 0x000fe200000116a1 */
[----:B------:R-:W-:Y:S01]  /*2950*/  IMAD.IADD R8, R5, 0x1, -R8 ;  /* 0x0000000105087824 */ /* 0x000fe200078e0a08 */
[----:B------:R-:W-:Y:S01]  /*2960*/  @!P1 LEA.HI.X R11, R124, R165, R125, 0x6, P5 ;  /* 0x000000a57c0b9211 */ /* 0x000fe200028f347d */
[----:B------:R-:W-:Y:S01]  /*2970*/  @!P4 IMAD R7, R125, 0xa0, RZ ;  /* 0x000000a07d07c824 */ /* 0x000fe200078e02ff */
[----:B------:R-:W-:Y:S01]  /*2980*/  ISETP.GE.AND P5, PT, R22, R3, PT ;  /* 0x000000031600720c */ /* 0x000fe20003fa6270 */
[----:B------:R-:W-:Y:S01]  /*2990*/  @!P6 IMAD.IADD R9, R15, 0x1, R9 ;  /* 0x000000010f09e824 */ /* 0x000fe200078e0209 */
[----:B------:R-:W-:Y:S01]  /*29a0*/  SHF.L.U32 R131, R0, 0x6, RZ ;  /* 0x0000000600837819 */ /* 0x000fe200000006ff */
[----:B------:R-:W-:Y:S01]  /*29b0*/  @!PT LDS RZ, [RZ] ;  /* 0x00000000fffff984 */ /* 0x000fe20000000800 */
[----:B------:R-:W-:Y:S01]  /*29c0*/  @!PT LDS RZ, [RZ] ;  /* 0x00000000fffff984 */ /* 0x000fe20000000800 */
[----:B------:R-:W-:Y:S01]  /*29d0*/  @!PT LDS RZ, [RZ] ;  /* 0x00000000fffff984 */ /* 0x000fe20000000800 */
[----:B------:R-:W-:Y:S01]  /*29e0*/  @!P1 LDGSTS.E.BYPASS.LTC128B.128 [R169+0x7000], desc[UR12][R10.64] ;  /* 0x070000000aa99fae */ /* 0x000fe2000b901d4c */
[----:B------:R-:W-:Y:S01]  /*29f0*/  LOP3.LUT R161, R6, R161, RZ, 0x3c, !PT ;  /* 0x000000a106a17212 */ /* 0x000fe200078e3cff */
[----:B------:R-:W-:Y:S01]  /*2a00*/  IMAD.SHL.U32 R6, R8, 0x8, RZ ;  /* 0x0000000808067824 */ /* 0x000fe200078e00ff */
[----:B------:R-:W-:Y:S01]  /*2a10*/  ISETP.GE.AND P2, PT, R26, R3, PT ;  /* 0x000000031a00720c */ /* 0x000fe20003f46270 */
[----:B------:R-:W-:Y:S01]  /*2a20*/  @!P4 IMAD.IADD R7, R13, 0x1, R7 ;  /* 0x000000010d07c824 */ /* 0x000fe200078e0207 */
[----:B------:R-:W-:Y:S01]  /*2a30*/  LOP3.LUT R131, R131, 0x1c0, RZ, 0xc0, !PT ;  /* 0x000001c083837812 */ /* 0x000fe200078ec0ff */
[----:B------:R-:W-:Y:S01]  /*2a40*/  IMAD R161, R8, 0x200, R161 ;  /* 0x0000020008a17824 */ /* 0x000fe200078e02a1 */
[----:B------:R-:W-:Y:S01]  /*2a50*/  LOP3.LUT R136, R136, 0xfffffe00, RZ, 0xc0, !PT ;  /* 0xfffffe0088887812 */ /* 0x000fe200078ec0ff */
[----:B------:R-:W-:Y:S01]  /*2a60*/  @!P6 IMAD.MOV.U32 R8, RZ, RZ, R14 ;  /* 0x000000ffff08e224 */ /* 0x000fe200078e000e */
[----:B------:R-:W-:Y:S01]  /*2a70*/  LOP3.LUT R6, R131, 0x8, R6, 0xf8, !PT ;  /* 0x0000000883067812 */ /* 0x000fe200078ef806 */
[----:B------:R-:W-:Y:S01]  /*2a80*/  @!P3 IMAD R5, R125, 0xc0, RZ ;  /* 0x000000c07d05b824 */ /* 0x000fe200078e02ff */
[----:B------:R-:W-:Y:S01]  /*2a90*/  SHF.R.U32.HI R131, RZ, 0x3, R131 ;  /* 0x00000003ff837819 */ /* 0x000fe20000011683 */
[----:B------:R-:W-:Y:S01]  /*2aa0*/  IMAD R162, R139, 0x400, R136 ;  /* 0x000004008ba27824 */ /* 0x000fe200078e0288 */
[----:B------:R-:W-:Y:S01]  /*2ab0*/  @!P5 LEA R14, P1, R124, R164, 0x7 ;  /* 0x000000a47c0ed211 */ /* 0x000fe200078238ff */
[----:B------:R-:W-:Y:S01]  /*2ac0*/  @P6 STS.128 [R169+0x7800], RZ ;  /* 0x007800ffa9006388 */ /* 0x000fe20000000c00 */
[----:B------:R-:W-:Y:S01]  /*2ad0*/  LOP3.LUT R131, R6, R131, RZ, 0x3c, !PT ;  /* 0x0000008306837212 */ /* 0x000fe200078e3cff */
[----:B------:R-:W-:Y:S01]  /*2ae0*/  @!P4 IMAD.MOV.U32 R6, RZ, RZ, R12 ;  /* 0x000000ffff06c224 */ /* 0x000fe200078e000c */
[C---:B------:R-:W-:Y:S01]  /*2af0*/  @!P5 LEA.HI.X R15, R124.reuse, R165, R125, 0x7, P1 ;  /* 0x000000a57c0fd211 */ /* 0x040fe200008f3c7d */
[----:B-1----:R-:W-:Y:S01]  /*2b00*/  @!P3 IMAD.WIDE.U32 R16, R124, 0xc0, R164 ;  /* 0x000000c07c10b825 */ /* 0x002fe200078e00a4 */
[----:B------:R-:W-:Y:S01]  /*2b10*/  @!PT LDS RZ, [RZ] ;  /* 0x00000000fffff984 */ /* 0x000fe20000000800 */
[----:B------:R-:W-:Y:S01]  /*2b20*/  @!PT LDS RZ, [RZ] ;  /* 0x00000000fffff984 */ /* 0x000fe20000000800 */
[----:B------:R-:W-:Y:S01]  /*2b30*/  @!PT LDS RZ, [RZ] ;  /* 0x00000000fffff984 */ /* 0x000fe20000000800 */
[----:B------:R-:W-:Y:S01]  /*2b40*/  @!P6 LDGSTS.E.BYPASS.LTC128B.128 [R169+0x7800], desc[UR12][R8.64] ;  /* 0x0780000008a9efae */ /* 0x000fe2000b901d4c */
[----:B------:R-:W-:-:S02]  /*2b50*/  LEA R161, R161, UR4, 0x1 ;  /* 0x00000004a1a17c11 */ /* 0x000fc4000f8e08ff */
[----:B------:R-:W-:Y:S01]  /*2b60*/  @!P2 IMAD.WIDE.U32 R12, R124, 0xe0, R164 ;  /* 0x000000e07c0ca825 */ /* 0x000fe200078e00a4 */
[----:B------:R-:W-:Y:S03]  /*2b70*/  @P5 STS.128 [R169+0x8000], RZ ;  /* 0x008000ffa9005388 */ /* 0x000fe60000000c00 */
[----:B------:R-:W-:Y:S01]  /*2b80*/  @!P2 IMAD R3, R125, 0xe0, RZ ;  /* 0x000000e07d03a824 */ /* 0x000fe200078e02ff */
[----:B------:R-:W-:Y:S01]  /*2b90*/  @!PT LDS RZ, [RZ] ;  /* 0x00000000fffff984 */ /* 0x000fe20000000800 */
[----:B------:R-:W-:Y:S01]  /*2ba0*/  @!PT LDS RZ, [RZ] ;  /* 0x00000000fffff984 */ /* 0x000fe20000000800 */
[----:B------:R-:W-:Y:S01]  /*2bb0*/  @!PT LDS RZ, [RZ] ;  /* 0x00000000fffff984 */ /* 0x000fe20000000800 */
[----:B------:R1:W-:Y:S01]  /*2bc0*/  @!P5 LDGSTS.E.BYPASS.LTC128B.128 [R169+0x8000], desc[UR12][R14.64] ;  /* 0x080000000ea9dfae */ /* 0x0003e2000b901d4c */
[----:B------:R-:W-:Y:S02]  /*2bd0*/  IMAD.IADD R162, R131, 0x1, R162 ;  /* 0x0000000183a27824 */ /* 0x000fe400078e02a2 */
[----:B------:R-:W-:Y:S01]  /*2be0*/  @!P3 IMAD.IADD R5, R17, 0x1, R5 ;  /* 0x000000011105b824 */ /* 0x000fe200078e0205 */
[----:B------:R-:W-:Y:S01]  /*2bf0*/  @P4 STS.128 [R169+0x8800], RZ ;  /* 0x008800ffa9004388 */ /* 0x000fe20000000c00 */
[----:B------:R-:W-:Y:S01]  /*2c00*/  @!P3 IMAD.MOV.U32 R4, RZ, RZ, R16 ;  /* 0x000000ffff04b224 */ /* 0x000fe200078e0010 */
[----:B------:R-:W-:Y:S01]  /*2c10*/  @!P2 MOV R16, R12 ;  /* 0x0000000c0010a202 */ /* 0x000fe20000000f00 */
[----:B------:R-:W-:Y:S01]  /*2c20*/  @!P2 IMAD.IADD R17, R13, 0x1, R3 ;  /* 0x000000010d11a824 */ /* 0x000fe200078e0203 */
[----:B------:R-:W-:Y:S01]  /*2c30*/  @!PT LDS RZ, [RZ] ;  /* 0x00000000fffff984 */ /* 0x000fe20000000800 */
[----:B------:R-:W-:Y:S01]  /*2c40*/  @!PT LDS RZ, [RZ] ;  /* 0x00000000fffff984 */ /* 0x000fe20000000800 */
[----:B------:R-:W-:Y:S01]  /*2c50*/  @!PT LDS RZ, [RZ] ;  /* 0x00000000fffff984 */ /* 0x000fe20000000800 */
[----:B------:R-:W-:Y:S01]  /*2c60*/  @!P4 LDGSTS.E.BYPASS.LTC128B.128 [R169+0x8800], desc[UR12][R6.64] ;  /* 0x0880000006a9cfae */ /* 0x000fe2000b901d4c */
[----:B------:R-:W-:Y:S01]  /*2c70*/  LEA R162, R162, UR4, 0x1 ;  /* 0x00000004a2a27c11 */ /* 0x000fe2000f8e08ff */
[----:B------:R-:W-:-:S02]  /*2c80*/  VIADD R158, R161, 0x2040 ;  /* 0x00002040a19e7836 */ /* 0x000fc40000000000 */
[----:B------:R-:W-:Y:S01]  /*2c90*/  @P3 STS.128 [R169+0x9000], RZ ;  /* 0x009000ffa9003388 */ /* 0x000fe20000000c00 */
[----:B------:R-:W-:-:S03]  /*2ca0*/  IMAD R139, R139, 0x10, R141 ;  /* 0x000000108b8b7824 */ /* 0x000fc600078e028d */
        /* <DEDUP_REMOVED lines=17> */
[----:B------:R-:W-:Y:S01]  /*2dc0*/  IMAD R160, R3, 0x2, R162 ;  /* 0x0000000203a07824 */ /* 0x000fe200078e02a2 */
[----:B-1----:R-:W3:Y:S01]  /*2dd0*/  LDSM.16.M88.4 R12, [R161+0x2800] ;  /* 0x00280000a10c783b */ /* 0x002ee20000000200 */
[----:B------:R-:W-:-:S03]  /*2de0*/  IMAD R155, R0, 0x2, R161 ;  /* 0x00000002009b7824 */ /* 0x000fc600078e02a1 */
[----:B------:R-:W-:Y:S04]  /*2df0*/  LDSM.16.M88.4 R84, [R161+0x3000] ;  /* 0x00300000a154783b */ /* 0x000fe80000000200 */
[----:B--2---:R-:W1:Y:S04]  /*2e00*/  LDSM.16.M88.4 R4, [R161+0x5800] ;  /* 0x00580000a104783b */ /* 0x004e680000000200 */
[----:B------:R-:W2:Y:S04]  /*2e10*/  LDSM.16.M88.4 R60, [R161+0x3800] ;  /* 0x00380000a13c783b */ /* 0x000ea80000000200 */
[----:B------:R-:W2:Y:S04]  /*2e20*/  LDSM.16.M88.4 R52, [R161+0x4000] ;  /* 0x00400000a134783b */ /* 0x000ea80000000200 */
[----:B------:R-:W2:Y:S04]  /*2e30*/  LDSM.16.M88.4 R44, [R161+0x4800] ;  /* 0x00480000a12c783b */ /* 0x000ea80000000200 */
[----:B------:R-:W2:Y:S04]  /*2e40*/  LDSM.16.M88.4 R36, [R161+0x5000] ;  /* 0x00500000a124783b */ /* 0x000ea80000000200 */
[----:B------:R-:W-:Y:S04]  /*2e50*/  LDSM.16.M88.4 R68, [R160] ;  /* 0x00000000a044783b */ /* 0x000fe80000000200 */
[----:B------:R-:W2:Y:S01]  /*2e60*/  LDSM.16.M88.4 R8, [R155+0x2000] ;  /* 0x002000009b08783b */ /* 0x000ea20000000200 */
[C---:B----4-:R-:W-:Y:S03]  /*2e70*/  HMMA.16816.F32 R24, R28.reuse, R20, RZ ;  /* 0x000000141c18723c */ /* 0x050fe600000018ff */
[----:B------:R-:W4:Y:S04]  /*2e80*/  LDSM.16.M88.4 R72, [R155+0x5800] ;  /* 0x005800009b48783b */ /* 0x000f280000000200 */
[----:B------:R-:W-:Y:S01]  /*2e90*/  LDSM.16.M88.4 R92, [R155+0x2800] ;  /* 0x002800009b5c783b */ /* 0x000fe20000000200 */
[C---:B------:R-:W-:Y:S03]  /*2ea0*/  HMMA.16816.F32 R20, R28.reuse, R22, RZ ;  /* 0x000000161c14723c */ /* 0x040fe600000018ff */
[----:B------:R-:W-:Y:S03]  /*2eb0*/  LDSM.16.M88.4 R112, [R155+0x3000] ;  /* 0x003000009b70783b */ /* 0x000fe60000000200 */
[C---:B---3--:R-:W-:Y:S01]  /*2ec0*/  HMMA.16816.F32 R16, R28.reuse, R12, RZ ;  /* 0x0000000c1c10723c */ /* 0x048fe200000018ff */
[----:B------:R-:W-:Y:S04]  /*2ed0*/  LDSM.16.M88.4 R108, [R155+0x3800] ;  /* 0x003800009b6c783b */ /* 0x000fe80000000200 */
[----:B------:R-:W-:Y:S01]  /*2ee0*/  LDSM.16.M88.4 R104, [R155+0x4000] ;  /* 0x004000009b68783b */ /* 0x000fe20000000200 */
[C---:B-1----:R-:W-:Y:S03]  /*2ef0*/  HMMA.16816.F32 R32, R28.reuse, R4, RZ ;  /* 0x000000041c20723c */ /* 0x042fe600000018ff */
[----:B------:R-:W-:Y:S03]  /*2f00*/  LDSM.16.M88.4 R100, [R155+0x4800] ;  /* 0x004800009b64783b */ /* 0x000fe60000000200 */
[----:B------:R-:W-:Y:S01]  /*2f10*/  HMMA.16816.F32 R88, R28, R84, RZ ;  /* 0x000000541c58723c */ /* 0x000fe200000018ff */
[----:B------:R-:W-:Y:S01]  /*2f20*/  SEL R5, R64, 0xffffffe0, !P2 ;  /* 0xffffffe040057807 */ /* 0x000fe20005000000 */
[----:B------:R-:W-:Y:S01]  /*2f30*/  VIADD R4, R161, 0x2000 ;  /* 0x00002000a1047836 */ /* 0x000fe20000000000 */
[----:B------:R-:W-:Y:S01]  /*2f40*/  LDSM.16.M88.4 R96, [R155+0x5000] ;  /* 0x005000009b60783b */ /* 0x000fe20000000200 */
[----:B------:R-:W-:-:S02]  /*2f50*/  ISETP.GT.AND P2, PT, R126, 0x1, PT ;  /* 0x000000017e00780c */ /* 0x000fc40003f44270 */
[----:B------:R-:W-:Y:S01]  /*2f60*/  @P1 VIADD R158, R4, 0xffffffc0 ;  /* 0xffffffc0049e1836 */ /* 0x000fe20000000000 */
[C---:B--2---:R-:W-:Y:S01]  /*2f70*/  HMMA.16816.F32 R80, R28.reuse, R60, RZ ;  /* 0x0000003c1c50723c */ /* 0x044fe200000018ff */
[----:B------:R-:W-:Y:S01]  /*2f80*/  IMAD R159, R5, 0x2, R162 ;  /* 0x00000002059f7824 */ /* 0x000fe200078e02a2 */
[----:B------:R-:W0:Y:S01]  /*2f90*/  LDGDEPBAR ;  /* 0x00000000000079af */ /* 0x000e220000000000 */
[----:B------:R-:W-:Y:S01]  /*2fa0*/  IMAD R144, R0, 0x2, R158 ;  /* 0x0000000200907824 */ /* 0x000fe200078e029e */
[----:B------:R-:W-:Y:S01]  /*2fb0*/  LOP3.LUT R0, R122, 0xffffffe0, RZ, 0xc0, !PT ;  /* 0xffffffe07a007812 */ /* 0x000fe200078ec0ff */
[----:B------:R-:W-:Y:S01]  /*2fc0*/  IMAD R157, R3, 0x2, R159 ;  /* 0x00000002039d7824 */ /* 0x000fe200078e029f */
[----:B------:R-:W-:Y:S01]  /*2fd0*/  LDSM.16.M88.4 R76, [R159] ;  /* 0x000000009f4c783b */ /* 0x000fe20000000200 */
[C---:B------:R-:W-:Y:S01]  /*2fe0*/  HMMA.16816.F32 R56, R28.reuse, R52, RZ ;  /* 0x000000341c38723c */ /* 0x040fe200000018ff */
[----:B------:R-:W-:Y:S01]  /*2ff0*/  IADD3 R0, -R0, R137, RZ ;  /* 0x0000008900007210 */ /* 0x000fe20007ffe1ff */
[----:B------:R-:W-:Y:S01]  /*3000*/  IMAD.IADD R4, R136, 0x1, R131 ;  /* 0x0000000188047824 */ /* 0x000fe200078e0283 */
[----:B------:R-:W1:Y:S01]  /*3010*/  LDSM.16.M88.4 R64, [R158] ;  /* 0x000000009e40783b */ /* 0x000e620000000200 */
[----:B------:R-:W2:Y:S01]  /*3020*/  @!P2 LDC.64 R122, c[0x0][0x218] ;  /* 0x00008600ff7aab82 */ /* 0x000ea20000000a00 */
[C---:B------:R-:W-:Y:S01]  /*3030*/  VIADD R151, R158.reuse, 0x800 ;  /* 0x000008009e977836 */ /* 0x040fe20000000000 */
[----:B------:R-:W-:Y:S01]  /*3040*/  HMMA.16816.F32 R48, R28, R44, RZ ;  /* 0x0000002c1c30723c */ /* 0x000fe200000018ff */
[----:B------:R-:W-:Y:S01]  /*3050*/  LDSM.16.M88.4 R132, [R158+0x1800] ;  /* 0x001800009e84783b */ /* 0x000fe20000000200 */
        /* <DEDUP_REMOVED lines=8> */
[----:B------:R-:W-:-:S05]  /*30e0*/  VIADD R145, R158, 0x3800 ;  /* 0x000038009e917836 */ /* 0x000fca0000000000 */
[----:B------:R-:W-:Y:S01]  /*30f0*/  HMMA.16816.F32 R84, R28, R86, RZ ;  /* 0x000000561c54723c */ /* 0x000fe200000018ff */
[----:B--2---:R-:W-:-:S05]  /*3100*/  @!P2 LEA R174, P1, R128, R122, 0x1 ;  /* 0x0000007a80aea211 */ /* 0x004fca00078208ff */
[----:B------:R-:W-:Y:S01]  /*3110*/  HMMA.16816.F32 R60, R28, R62, RZ ;  /* 0x0000003e1c3c723c */ /* 0x000fe200000018ff */
[----:B------:R-:W-:-:S05]  /*3120*/  @!P2 LEA.HI.X R175, R128, R123, R127, 0x1, P1 ;  /* 0x0000007b80afa211 */ /* 0x000fca00008f0c7f */
[C---:B------:R-:W-:Y:S06]  /*3130*/  HMMA.16816.F32 R52, R28.reuse, R54, RZ ;  /* 0x000000361c34723c */ /* 0x040fec00000018ff */
[C---:B------:R-:W-:Y:S06]  /*3140*/  HMMA.16816.F32 R44, R28.reuse, R46, RZ ;  /* 0x0000002e1c2c723c */ /* 0x040fec00000018ff */
[C---:B------:R-:W-:Y:S06]  /*3150*/  HMMA.16816.F32 R36, R28.reuse, R38, RZ ;  /* 0x000000261c24723c */ /* 0x040fec00000018ff */
[----:B------:R-:W-:Y:S06]  /*3160*/  HMMA.16816.F32 R28, R28, R6, RZ ;  /* 0x000000061c1c723c */ /* 0x000fec00000018ff */
[----:B------:R-:W-:Y:S01]  /*3170*/  HMMA.16816.F32 R24, R68, R8, R24 ;  /* 0x000000084418723c */ /* 0x000fe20000001818 */
[----:B------:R-:W-:-:S04]  /*3180*/  SHF.R.S32.HI R7, RZ, 0x1f, R0 ;  /* 0x0000001fff077819 */ /* 0x000fc80000011400 */
[----:B------:R-:W-:Y:S01]  /*3190*/  LEA.HI R7, R7, R0, RZ, 0x2 ;  /* 0x0000000007077211 */ /* 0x000fe200078f10ff */
[----:B------:R-:W-:Y:S01]  /*31a0*/  HMMA.16816.F32 R20, R68, R10, R20 ;  /* 0x0000000a4414723c */ /* 0x000fe20000001814 */
[----:B------:R-:W-:Y:S02]  /*31b0*/  LDSM.16.M88.4 R8, [R158+0x800] ;  /* 0x000800009e08783b */ /* 0x000fe40000000200 */
[----:B------:R-:W-:-:S03]  /*31c0*/  SHF.R.S32.HI R168, RZ, 0x2, R7 ;  /* 0x00000002ffa87819 */ /* 0x000fc60000011407 */
[----:B----4-:R-:W-:Y:S01]  /*31d0*/  HMMA.16816.F32 R32, R68, R72, R32 ;  /* 0x000000484420723c */ /* 0x010fe20000001820 */
[----:B------:R-:W-:-:S04]  /*31e0*/  IADD3 R7, R139, 0x1, R168 ;  /* 0x000000018b077810 */ /* 0x000fc80007ffe0a8 */
[----:B------:R-:W-:Y:S01]  /*31f0*/  IADD3 R7, R129, R7, -R138 ;  /* 0x0000000781077210 */ /* 0x000fe20007ffe88a */
[----:B------:R-:W-:Y:S01]  /*3200*/  HMMA.16816.F32 R28, R68, R74, R28 ;  /* 0x0000004a441c723c */ /* 0x000fe2000000181c */
[----:B------:R-:W2:Y:S03]  /*3210*/  LDSM.16.M88.4 R72, [R158+0x2000] ;  /* 0x002000009e48783b */ /* 0x000ea60000000200 */
[----:B------:R-:W-:Y:S02]  /*3220*/  IMAD.IADD R0, R7, 0x1, R130 ;  /* 0x0000000107007824 */ /* 0x000fe400078e0282 */
[----:B-1----:R-:W-:Y:S03]  /*3230*/  HMMA.16816.F32 R24, R76, R64, R24 ;  /* 0x000000404c18723c */ /* 0x002fe60000001818 */
[----:B------:R-:W-:-:S02]  /*3240*/  VIMNMX R130, R0, R129, PT ;  /* 0x0000008100827248 */ /* 0x000fc40003fe0100 */
[----:B------:R-:W-:Y:S01]  /*3250*/  VIADDMNMX R129, R0, 0x8, R129, PT ;  /* 0x0000000800817846 */ /* 0x000fe20003800181 */
[----:B------:R-:W-:Y:S01]  /*3260*/  HMMA.16816.F32 R20, R76, R66, R20 ;  /* 0x000000424c14723c */ /* 0x000fe20000001814 */
[----:B------:R-:W1:Y:S05]  /*3270*/  LDSM.16.M88.4 R64, [R158+0x3000] ;  /* 0x003000009e40783b */ /* 0x000e6a0000000200 */
[C---:B------:R-:W-:Y:S06]  /*3280*/  HMMA.16816.F32 R16, R68.reuse, R92, R16 ;  /* 0x0000005c4410723c */ /* 0x040fec0000001810 */
[C---:B------:R-:W-:Y:S01]  /*3290*/  HMMA.16816.F32 R12, R68.reuse, R94, R12 ;  /* 0x0000005e440c723c */ /* 0x040fe2000000180c */
[----:B------:R-:W3:Y:S05]  /*32a0*/  LDSM.16.M88.4 R92, [R158+0x1000] ;  /* 0x001000009e5c783b */ /* 0x000eea0000000200 */
[C---:B------:R-:W-:Y:S06]  /*32b0*/  HMMA.16816.F32 R88, R68.reuse, R112, R88 ;  /* 0x000000704458723c */ /* 0x040fec0000001858 */
[C---:B------:R-:W-:Y:S01]  /*32c0*/  HMMA.16816.F32 R84, R68.reuse, R114, R84 ;  /* 0x000000724454723c */ /* 0x040fe20000001854 */
[----:B------:R-:W-:Y:S05]  /*32d0*/  LDSM.16.M88.4 R112, [R144] ;  /* 0x000000009070783b */ /* 0x000fea0000000200 */
        /* <DEDUP_REMOVED lines=13> */
[C---:B--2---:R-:W-:Y:S06]  /*33b0*/  HMMA.16816.F32 R56, R76.reuse, R72, R56 ;  /* 0x000000484c38723c */ /* 0x044fec0000001838 */
[C---:B------:R-:W-:Y:S06]  /*33c0*/  HMMA.16816.F32 R52, R76.reuse, R74, R52 ;  /* 0x0000004a4c34723c */ /* 0x040fec0000001834 */
[C---:B-1----:R-:W-:Y:S06]  /*33d0*/  HMMA.16816.F32 R40, R76.reuse, R64, R40 ;  /* 0x000000404c28723c */ /* 0x042fec0000001828 */
[C---:B------:R-:W-:Y:S06]  /*33e0*/  HMMA.16816.F32 R16, R76.reuse, R8, R16 ;  /* 0x000000084c10723c */ /* 0x040fec0000001810 */
[C---:B------:R-:W-:Y:S01]  /*33f0*/  HMMA.16816.F32 R12, R76.reuse, R10, R12 ;  /* 0x0000000a4c0c723c */ /* 0x040fe2000000180c */
[----:B------:R-:W1:Y:S05]  /*3400*/  LDSM.16.M88.4 R8, [R157] ;  /* 0x000000009d08783b */ /* 0x000e6a0000000200 */
[C---:B---3--:R-:W-:Y:S06]  /*3410*/  HMMA.16816.F32 R88, R76.reuse, R92, R88 ;  /* 0x0000005c4c58723c */ /* 0x048fec0000001858 */
[C---:B------:R-:W-:Y:S01]  /*3420*/  HMMA.16816.F32 R84, R76.reuse, R94, R84 ;  /* 0x0000005e4c54723c */ /* 0x040fe20000001854 */
[----:B------:R-:W2:Y:S05]  /*3430*/  LDSM.16.M88.4 R92, [R144+0x2800] ;  /* 0x00280000905c783b */ /* 0x000eaa0000000200 */
[C---:B----4-:R-:W-:Y:S01]  /*3440*/  HMMA.16816.F32 R72, R76.reuse, R68, R48 ;  /* 0x000000444c48723c */ /* 0x050fe20000001830 */
[----:B------:R-:W3:Y:S05]  /*3450*/  LDSM.16.M88.4 R48, [R144+0x3000] ;  /* 0x003000009030783b */ /* 0x000eea0000000200 */
[----:B------:R-:W-:Y:S01]  /*3460*/  HMMA.16816.F32 R64, R76, R66, R36 ;  /* 0x000000424c40723c */ /* 0x000fe20000001824 */
[----:B------:R-:W4:Y:S01]  /*3470*/  LDSM.16.M88.4 R36, [R144+0x3800] ;  /* 0x003800009024783b */ /* 0x000f220000000200 */
[----:B------:R-:W-:-:S04]  /*3480*/  DEPBAR.LE SB0, 0x0 ;  /* 0x000080000000791a */ /* 0x000fc80000000000 */
[C---:B------:R-:W-:Y:S06]  /*3490*/  HMMA.16816.F32 R80, R76.reuse, R132, R80 ;  /* 0x000000844c50723c */ /* 0x040fec0000001850 */
[C---:B------:R-:W-:Y:S06]  /*34a0*/  HMMA.16816.F32 R60, R76.reuse, R134, R60 ;  /* 0x000000864c3c723c */ /* 0x040fec000000183c */
[C---:B------:R-:W-:Y:S06]  /*34b0*/  HMMA.16816.F32 R44, R76.reuse, R70, R44 ;  /* 0x000000464c2c723c */ /* 0x040fec000000182c */
[C---:B------:R-:W-:Y:S06]  /*34c0*/  HMMA.16816.F32 R32, R76.reuse, R116, R32 ;  /* 0x000000744c20723c */ /* 0x040fec0000001820 */
[----:B------:R-:W-:Y:S06]  /*34d0*/  HMMA.16816.F32 R28, R76, R118, R28 ;  /* 0x000000764c1c723c */ /* 0x000fec000000181c */
        /* <DEDUP_REMOVED lines=15> */
[----:B------:R-:W-:Y:S07]  /*35d0*/  HMMA.16816.F32 R28, R8, R38, R28 ;  /* 0x00000026081c723c */ /* 0x000fee000000181c */
[----:B------:R-:W-:-:S05]  /*35e0*/  IMAD.SHL.U32 R9, R137, 0x2, RZ ;  /* 0x0000000289097824 */ /* 0x000fca00078e00ff */
[----:B------:R-:W-:Y:S01]  /*35f0*/  LOP3.LUT R9, R9, 0x6, RZ, 0xc0, !PT ;  /* 0x0000000609097812 */ /* 0x000fe200078ec0ff */
[----:B------:R-:W-:Y:S06]  /*3600*/  BAR.SYNC.DEFER_BLOCKING 0x0 ;  /* 0x0000000000007b1d */ /* 0x000fec0000010000 */
[----:B------:R-:W-:Y:S05]  /*3610*/  @!P2 BRA `(.L_x_6293) ;  /* 0x00000004007ca947 */ /* 0x000fea0003800000 */
        /* <DEDUP_REMOVED lines=32> */
[----:B------:R-:W-:-:S02]  /*3820*/  ISETP.NE.AND P2, PT, R7, RZ, PT ;  /* 0x000000ff0700720c */ /* 0x000fc40003f45270 */
[----:B------:R-:W-:Y:S02]  /*3830*/  ISETP.GE.AND P3, PT, R0, RZ, PT ;  /* 0x000000ff0000720c */ /* 0x000fe40003f66270 */
[----:B------:R-:W-:-:S03]  /*3840*/  LOP3.LUT R0, RZ, R7, RZ, 0x33, !PT ;  /* 0x00000007ff007212 */ /* 0x000fc600078e33ff */
[----:B------:R-:W-:Y:S02]  /*3850*/  @P5 IADD3 R10, R10, 0x1, RZ ;  /* 0x000000010a0a5810 */ /* 0x000fe40007ffe0ff */
[----:B------:R-:W-:Y:S02]  /*3860*/  @P6 VIADD R38, R38, 0x1 ;  /* 0x0000000126266836 */ /* 0x000fe40000000000 */
[----:B------:R-:W-:-:S04]  /*3870*/  @!P1 IADD3 R10, -R10, RZ, RZ ;  /* 0x000000ff0a0a9210 */ /* 0x000fc80007ffe1ff */
[----:B------:R-:W-:-:S05]  /*3880*/  @!P3 IMAD.MOV R38, RZ, RZ, -R38 ;  /* 0x000000ffff26b224 */ /* 0x000fca00078e0a26 */
        /* <DEDUP_REMOVED lines=21> */
.L_x_6294:
[----:B------:R-:W-:-:S04]  /*39e0*/  LEA R6, -R120, RZ, 0x7 ;  /* 0x000000ff78067211 */ /* 0x000fc800078e39ff */
[----:B------:R-:W-:-:S07]  /*39f0*/  SHF.R.S32.HI R0, RZ, 0x1f, R6 ;  /* 0x0000001fff007819 */ /* 0x000fce0000011406 */
.L_x_6295:
[----:B------:R-:W1:Y:S01]  /*3a00*/  LDC.64 R122, c[0x0][0x218] ;  /* 0x00008600ff7a7b82 */ /* 0x000e620000000a00 */
[----:B------:R-:W-:Y:S01]  /*3a10*/  IADD3 R128, P1, R6, R128, RZ ;  /* 0x0000008006807210 */ /* 0x000fe20007f3e0ff */
[----:B------:R-:W-:-:S04]  /*3a20*/  IMAD.SHL.U32 R7, R120, 0x20, RZ ;  /* 0x0000002078077824 */ /* 0x000fc800078e00ff */
[----:B------:R-:W-:Y:S01]  /*3a30*/  IMAD.X R127, R0, 0x1, R127, P1 ;  /* 0x00000001007f7824 */ /* 0x000fe200008e067f */
[----:B------:R-:W-:Y:S02]  /*3a40*/  SHF.L.U64.HI R0, R120, 0x5, R121 ;  /* 0x0000000578007819 */ /* 0x000fe40000010279 */
[----:B-1----:R-:W-:-:S04]  /*3a50*/  LEA R174, P2, R128, R122, 0x1 ;  /* 0x0000007a80ae7211 */ /* 0x002fc800078408ff */
[----:B------:R-:W-:Y:S02]  /*3a60*/  IADD3 R50, P1, R7, R174, RZ ;  /* 0x000000ae07327210 */ /* 0x000fe40007f3e0ff */
[----:B------:R-:W-:Y:S02]  /*3a70*/  LEA.HI.X R175, R128, R123, R127, 0x1, P2 ;  /* 0x0000007b80af7211 */ /* 0x000fe400010f0c7f */
[----:B------:R-:W-:-:S03]  /*3a80*/  IADD3 R48, P2, R50, R7, RZ ;  /* 0x0000000732307210 */ /* 0x000fc60007f5e0ff */
[----:B------:R-:W-:Y:S01]  /*3a90*/  IMAD.X R51, R0, 0x1, R175, P1 ;  /* 0x0000000100337824 */ /* 0x000fe200008e06af */
[-C--:B------:R-:W-:Y:S01]  /*3aa0*/  IADD3 R38, P1, R48, R7.reuse, RZ ;  /* 0x0000000730267210 */ /* 0x080fe20007f3e0ff */
[----:B------:R-:W-:Y:S01]  /*3ab0*/  @!PT LDS RZ, [RZ] ;  /* 0x00000000fffff984 */ /* 0x000fe20000000800 */
[----:B------:R-:W-:Y:S01]  /*3ac0*/  @!PT LDS RZ, [RZ] ;  /* 0x00000000fffff984 */ /* 0x000fe20000000800 */
[----:B------:R-:W-:Y:S01]  /*3ad0*/  @!PT LDS RZ, [RZ] ;  /* 0x00000000fffff984 */ /* 0x000fe20000000800 */
[----:B------:R1:W-:Y:S02]  /*3ae0*/  LDGSTS.E.BYPASS.LTC128B.128 [R169+0x2000], desc[UR12][R174.64] ;  /* 0x02000000aea97fae */ /* 0x0003e4000b901d4c */
[--C-:B------:R-:W-:Y:S01]  /*3af0*/  IMAD.X R49, R51, 0x1, R0.reuse, P2 ;  /* 0x0000000133317824 */ /* 0x100fe200010e0600 */
[-C--:B------:R-:W-:Y:S01]  /*3b00*/  IADD3 R36, P2, R38, R7.reuse, RZ ;  /* 0x0000000726247210 */ /* 0x080fe20007f5e0ff */
        /* <DEDUP_REMOVED lines=8> */
[----:B------:R-:W-:Y:S01]  /*3b90*/  IADD3 R68, P1, R6, R7, RZ ;  /* 0x0000000706447210 */ /* 0x000fe20007f3e0ff */
[----:B------:R1:W-:Y:S02]  /*3ba0*/  LDGSTS.E.BYPASS.LTC128B.128 [R169+0x4000], desc[UR12][R36.64] ;  /* 0x0400000024a97fae */ /* 0x0003e4000b901d4c */
[----:B------:R-:W-:-:S02]  /*3bb0*/  IMAD.X R7, R11, 0x1, R0, P2 ;  /* 0x000000010b077824 */ /* 0x000fc400010e0600 */
[----:B------:R1:W-:Y:S02]  /*3bc0*/  LDGSTS.E.BYPASS.LTC128B.128 [R169+0x4800], desc[UR12][R10.64] ;  /* 0x048000000aa97fae */ /* 0x0003e4000b901d4c */
[----:B------:R-:W-:Y:S02]  /*3bd0*/  IMAD.X R69, R7, 0x1, R0, P1 ;  /* 0x0000000107457824 */ /* 0x000fe400008e0600 */
[----:B------:R1:W-:Y:S04]  /*3be0*/  LDGSTS.E.BYPASS.LTC128B.128 [R169+0x5000], desc[UR12][R6.64] ;  /* 0x0500000006a97fae */ /* 0x0003e8000b901d4c */
[----:B------:R1:W-:Y:S04]  /*3bf0*/  LDGSTS.E.BYPASS.LTC128B.128 [R169+0x5800], desc[UR12][R68.64] ;  /* 0x0580000044a97fae */ /* 0x0003e8000b901d4c */
[----:B------:R-:W0:Y:S02]  /*3c00*/  LDGDEPBAR ;  /* 0x00000000000079af */ /* 0x000e240000000000 */
.L_x_6293:
[----:B------:R-:W-:Y:S01]  /*3c10*/  IMAD.IADD R2, R2, 0x1, R9 ;  /* 0x0000000102027824 */ /* 0x000fe200078e0209 */
[----:B------:R-:W-:Y:S01]  /*3c20*/  ULDC UR6, c[0x0][0x2ec] ;  /* 0x0000bb0000067ab9 */ /* 0x000fe20000000800 */
[----:B------:R-:W-:Y:S02]  /*3c30*/  LEA R156, R4, UR4, 0x1 ;  /* 0x00000004049c7c11 */ /* 0x000fe4000f8e08ff */
[C---:B-1----:R-:W-:Y:S02]  /*3c40*/  VIADD R6, R2.reuse, 0x1 ;  /* 0x0000000102067836 */ /* 0x042fe40000000000 */
[C---:B------:R-:W-:Y:S01]  /*3c50*/  VIADD R0, R2.reuse, 0x8 ;  /* 0x0000000802007836 */ /* 0x040fe20000000000 */
[----:B------:R-:W-:Y:S01]  /*3c60*/  LDSM.16.MT88.4 R92, [R156+0x6000] ;  /* 0x006000009c5c783b */ /* 0x000fe20000004200 */
[----:B------:R-:W-:Y:S01]  /*3c70*/  VIADD R8, R2, 0x11 ;  /* 0x0000001102087836 */ /* 0x000fe20000000000 */
[-C--:B------:R-:W-:Y:S01]  /*3c80*/  ISETP.GE.AND P1, PT, R6, R130.reuse, PT ;  /* 0x000000820600720c */ /* 0x080fe20003f26270 */
[----:B------:R-:W-:Y:S01]  /*3c90*/  VIADD R10, R2, 0x19 ;  /* 0x00000019020a7836 */ /* 0x000fe20000000000 */
[-C--:B------:R-:W-:Y:S01]  /*3ca0*/  ISETP.GE.AND P6, PT, R6, R129.reuse, PT ;  /* 0x000000810600720c */ /* 0x080fe20003fc6270 */
[----:B------:R-:W-:Y:S01]  /*3cb0*/  VIADD R6, R2, 0x9 ;  /* 0x0000000902067836 */ /* 0x000fe20000000000 */
[CC--:B------:R-:W-:Y:S01]  /*3cc0*/  ISETP.GE.AND P3, PT, R0.reuse, R130.reuse, PT ;  /* 0x000000820000720c */ /* 0x0c0fe20003f66270 */
[--C-:B------:R-:W-:Y:S01]  /*3cd0*/  IMAD R153, R5, 0x2, R156.reuse ;  /* 0x0000000205997824 */ /* 0x100fe200078e029c */
[-C--:B------:R-:W-:Y:S01]  /*3ce0*/  ISETP.GE.AND P2, PT, R0, R129.reuse, PT ;  /* 0x000000810000720c */ /* 0x080fe20003f46270 */
[----:B------:R-:W-:Y:S01]  /*3cf0*/  VIADD R0, R2, 0x10 ;  /* 0x0000001002007836 */ /* 0x000fe20000000000 */
[CC--:B------:R-:W-:Y:S01]  /*3d00*/  ISETP.GE.AND P5, PT, R6.reuse, R130.reuse, PT ;  /* 0x000000820600720c */ /* 0x0c0fe20003fa6270 */
[C---:B------:R-:W-:Y:S01]  /*3d10*/  IMAD R154, R3.reuse, 0x2, R156 ;  /* 0x00000002039a7824 */ /* 0x040fe200078e029c */
[-C--:B------:R-:W-:Y:S01]  /*3d20*/  ISETP.GE.AND P4, PT, R6, R129.reuse, PT ;  /* 0x000000810600720c */ /* 0x080fe20003f86270 */
[----:B------:R-:W-:Y:S01]  /*3d30*/  VIADD R6, R2, 0x18 ;  /* 0x0000001802067836 */ /* 0x000fe20000000000 */
[----:B------:R-:W-:Y:S01]  /*3d40*/  FSEL R11, R22, -INF , !P2 ;  /* 0xff800000160b7808 */ /* 0x000fe20005000000 */
[----:B------:R-:W-:Y:S01]  /*3d50*/  VIADD R22, R2, 0x68 ;  /* 0x0000006802167836 */ /* 0x000fe20000000000 */
[----:B------:R-:W-:Y:S01]  /*3d60*/  ISETP.GE.AND P2, PT, R0, R129, PT ;  /* 0x000000810000720c */ /* 0x000fe20003f46270 */
[----:B------:R-:W-:Y:S01]  /*3d70*/  LDSM.16.MT88.4 R68, [R153+0x6000] ;  /* 0x006000009944783b */ /* 0x000fe20000004200 */
[----:B------:R-:W-:Y:S01]  /*3d80*/  FSEL R20, R20, -INF , !P3 ;  /* 0xff80000014147808 */ /* 0x000fe20005800000 */
[----:B------:R-:W-:Y:S01]  /*3d90*/  IMAD R152, R3, 0x2, R153 ;  /* 0x0000000203987824 */ /* 0x000fe200078e0299 */
[----:B------:R-:W-:-:S02]  /*3da0*/  ISETP.GE.AND P3, PT, R0, R130, PT ;  /* 0x000000820000720c */ /* 0x000fc40003f66270 */
[----:B------:R-:W-:Y:S02]  /*3db0*/  FSEL R0, R21, -INF , !P5 ;  /* 0xff80000015007808 */ /* 0x000fe40006800000 */
[----:B------:R-:W-:Y:S02]  /*3dc0*/  FSEL R7, R23, -INF , !P4 ;  /* 0xff80000017077808 */ /* 0x000fe40006000000 */
[----:B------:R-:W-:Y:S02]  /*3dd0*/  FSEL R9, R18, -INF , !P2 ;  /* 0xff80000012097808 */ /* 0x000fe40005000000 */
[C---:B------:R-:W-:Y:S02]  /*3de0*/  ISETP.GE.AND P5, PT, R8.reuse, R130, PT ;  /* 0x000000820800720c */ /* 0x040fe40003fa6270 */
[-C--:B------:R-:W-:Y:S02]  /*3df0*/  ISETP.GE.AND P4, PT, R8, R129.reuse, PT ;  /* 0x000000810800720c */ /* 0x080fe40003f86270 */
[----:B------:R-:W-:-:S02]  /*3e00*/  ISETP.GE.AND P2, PT, R6, R129, PT ;  /* 0x000000810600720c */ /* 0x000fc40003f46270 */
[----:B------:R-:W-:Y:S02]  /*3e10*/  FSEL R16, R16, -INF , !P3 ;  /* 0xff80000010107808 */ /* 0x000fe40005800000 */
[-C--:B------:R-:W-:Y:S01]  /*3e20*/  ISETP.GE.AND P3, PT, R6, R130.reuse, PT ;  /* 0x000000820600720c */ /* 0x080fe20003f66270 */
[C---:B------:R-:W-:Y:S01]  /*3e30*/  VIADD R6, R2.reuse, 0x20 ;  /* 0x0000002002067836 */ /* 0x040fe20000000000 */
[----:B------:R-:W-:Y:S01]  /*3e40*/  FSEL R8, R17, -INF , !P5 ;  /* 0xff80000011087808 */ /* 0x000fe20006800000 */
[----:B------:R-:W-:Y:S01]  /*3e50*/  VIADD R17, R2, 0x58 ;  /* 0x0000005802117836 */ /* 0x000fe20000000000 */
[----:B------:R-:W-:Y:S02]  /*3e60*/  FSEL R19, R19, -INF , !P4 ;  /* 0xff80000013137808 */ /* 0x000fe40006000000 */
[----:B------:R-:W-:Y:S01]  /*3e70*/  FSEL R23, R14, -INF , !P2 ;  /* 0xff8000000e177808 */ /* 0x000fe20005000000 */
[----:B------:R-:W-:Y:S01]  /*3e80*/  VIADD R14, R2, 0x21 ;  /* 0x00000021020e7836 */ /* 0x000fe20000000000 */
[----:B------:R-:W-:-:S02]  /*3e90*/  ISETP.GE.AND P5, PT, R10, R130, PT ;  /* 0x000000820a00720c */ /* 0x000fc40003fa6270 */
[-C--:B------:R-:W-:Y:S01]  /*3ea0*/  ISETP.GE.AND P4, PT, R10, R129.reuse, PT ;  /* 0x000000810a00720c */ /* 0x080fe20003f86270 */
[----:B------:R-:W-:Y:S01]  /*3eb0*/  VIADD R10, R2, 0x28 ;  /* 0x00000028020a7836 */ /* 0x000fe20000000000 */
[----:B------:R-:W-:Y:S02]  /*3ec0*/  FSEL R12, R12, -INF , !P3 ;  /* 0xff8000000c0c7808 */ /* 0x000fe40005800000 */
[C---:B------:R-:W-:Y:S02]  /*3ed0*/  ISETP.GE.AND P3, PT, R6.reuse, R130, PT ;  /* 0x000000820600720c */ /* 0x040fe40003f66270 */
[----:B------:R-:W-:Y:S02]  /*3ee0*/  ISETP.GE.AND P2, PT, R6, R129, PT ;  /* 0x000000810600720c */ /* 0x000fe40003f46270 */
[----:B------:R-:W-:Y:S01]  /*3ef0*/  FSEL R6, R13, -INF , !P5 ;  /* 0xff8000000d067808 */ /* 0x000fe20006800000 */
[----:B------:R-:W-:Y:S01]  /*3f00*/  VIADD R13, R2, 0x29 ;  /* 0x00000029020d7836 */ /* 0x000fe20000000000 */
[----:B------:R-:W-:-:S02]  /*3f10*/  FSEL R21, R15, -INF , !P4 ;  /* 0xff8000000f157808 */ /* 0x000fc40006000000 */
[CC--:B------:R-:W-:Y:S02]  /*3f20*/  ISETP.GE.AND P5, PT, R14.reuse, R130.reuse, PT ;  /* 0x000000820e00720c */ /* 0x0c0fe40003fa6270 */
        /* <DEDUP_REMOVED lines=13> */
[----:B------:R-:W-:Y:S02]  /*4000*/  ISETP.GE.AND P5, PT, R13, R130, PT ;  /* 0x000000820d00720c */ /* 0x000fe40003fa6270 */
[----:B------:R-:W-:-:S02]  /*4010*/  FSEL R140, R84, -INF , !P3 ;  /* 0xff800000548c7808 */ /* 0x000fc40005800000 */
[----:B------:R-:W-:Y:S02]  /*4020*/  FSEL R139, R86, -INF , !P2 ;  /* 0xff800000568b7808 */ /* 0x000fe40005000000 */
[CC--:B------:R-:W-:Y:S02]  /*4030*/  ISETP.GE.AND P3, PT, R10.reuse, R130.reuse, PT ;  /* 0x000000820a00720c */ /* 0x0c0fe40003f66270 */
[----:B------:R-:W-:Y:S01]  /*4040*/  ISETP.GE.AND P2, PT, R10, R129, PT ;  /* 0x000000810a00720c */ /* 0x000fe20003f46270 */
[C---:B------:R-:W-:Y:S01]  /*4050*/  VIADD R10, R2.reuse, 0x38 ;  /* 0x00000038020a7836 */ /* 0x040fe20000000000 */
[----:B------:R-:W-:Y:S02]  /*4060*/  FSEL R104, R81, -INF , !P5 ;  /* 0xff80000051687808 */ /* 0x000fe40006800000 */
[----:B------:R-:W-:Y:S02]  /*4070*/  ISETP.GE.AND P5, PT, R2, R130, PT ;  /* 0x000000820200720c */ /* 0x000fe40003fa6270 */
[----:B------:R-:W-:-:S02]  /*4080*/  FSEL R102, R80, -INF , !P3 ;  /* 0xff80000050667808 */ /* 0x000fc40005800000 */
[----:B------:R-:W-:Y:S02]  /*4090*/  FSEL R107, R82, -INF , !P2 ;  /* 0xff800000526b7808 */ /* 0x000fe40005000000 */
[C---:B------:R-:W-:Y:S02]  /*40a0*/  ISETP.GE.AND P3, PT, R10.reuse, R130, PT ;  /* 0x000000820a00720c */ /* 0x040fe40003f66270 */
[----:B------:R-:W-:Y:S02]  /*40b0*/  ISETP.GE.AND P2, PT, R10, R129, PT ;  /* 0x000000810a00720c */ /* 0x000fe40003f46270 */
[----:B------:R-:W-:Y:S01]  /*40c0*/  FSEL R10, R25, -INF , !P1 ;  /* 0xff800000190a7808 */ /* 0x000fe20004800000 */
[----:B------:R-:W-:Y:S01]  /*40d0*/  VIADD R25, R2, 0x61 ;  /* 0x0000006102197836 */ /* 0x000fe20000000000 */
[----:B------:R-:W-:Y:S02]  /*40e0*/  FSEL R24, R24, -INF , !P5 ;  /* 0xff80000018187808 */ /* 0x000fe40006800000 */
[----:B------:R-:W-:-:S02]  /*40f0*/  FSEL R103, R87, -INF , !P4 ;  /* 0xff80000057677808 */ /* 0x000fc40006000000 */
[----:B------:R-:W-:Y:S01]  /*4100*/  ISETP.GE.AND P4, PT, R13, R129, PT ;  /* 0x000000810d00720c */ /* 0x000fe20003f86270 */
[----:B------:R-:W-:Y:S01]  /*4110*/  VIADD R13, R2, 0x39 ;  /* 0x00000039020d7836 */ /* 0x000fe20000000000 */
[----:B------:R-:W-:Y:S01]  /*4120*/  FMNMX.FTZ R15, R24, R10, !PT ;  /* 0x0000000a180f7209 */ /* 0x000fe20007810000 */
[----:B------:R-:W-:Y:S01]  /*4130*/  LDSM.16.MT88.4 R84, [R154+0x6000] ;  /* 0x006000009a54783b */ /* 0x000fe20000004200 */
        /* <DEDUP_REMOVED lines=16> */
[----:B------:R-:W-:Y:S02]  /*4240*/  FMNMX.FTZ R15, R8, R15, !PT ;  /* 0x0000000f080f7209 */ /* 0x000fe40007810000 */
[----:B------:R-:W-:Y:S02]  /*4250*/  FSEL R119, R58, -INF , !P5 ;  /* 0xff8000003a777808 */ /* 0x000fe40006800000 */
[----:B------:R-:W-:Y:S02]  /*4260*/  FSEL R114, R57, -INF , !P2 ;  /* 0xff80000039727808 */ /* 0x000fe40005000000 */
[----:B------:R-:W-:-:S02]  /*4270*/  FSEL R117, R63, -INF , !P1 ;  /* 0xff8000003f757808 */ /* 0x000fc40004800000 */
[CC--:B------:R-:W-:Y:S02]  /*4280*/  ISETP.GE.AND P5, PT, R13.reuse, R130.reuse, PT ;  /* 0x000000820d00720c */ /* 0x0c0fe40003fa6270 */
[----:B------:R-:W-:Y:S01]  /*4290*/  ISETP.GE.AND P2, PT, R13, R129, PT ;  /* 0x000000810d00720c */ /* 0x000fe20003f46270 */
[----:B------:R-:W-:Y:S01]  /*42a0*/  VIADD R13, R2, 0x50 ;  /* 0x00000050020d7836 */ /* 0x000fe20000000000 */
[----:B------:R-:W-:Y:S02]  /*42b0*/  ISETP.GE.AND P1, PT, R14, R130, PT ;  /* 0x000000820e00720c */ /* 0x000fe40003f26270 */
[----:B------:R-:W-:Y:S02]  /*42c0*/  FSEL R27, R27, -INF , !P6 ;  /* 0xff8000001b1b7808 */ /* 0x000fe40007000000 */
[----:B------:R-:W-:Y:S02]  /*42d0*/  FMNMX.FTZ R15, R12, R15, !PT ;  /* 0x0000000f0c0f7209 */ /* 0x000fe40007810000 */
[----:B------:R-:W-:-:S02]  /*42e0*/  ISETP.GE.AND P6, PT, R2, R129, PT ;  /* 0x000000810200720c */ /* 0x000fc40003fc6270 */
[----:B------:R-:W-:Y:S02]  /*42f0*/  FSEL R133, R59, -INF , !P4 ;  /* 0xff8000003b857808 */ /* 0x000fe40006000000 */
[----:B------:R-:W-:Y:S02]  /*4300*/  FSEL R118, R52, -INF , !P1 ;  /* 0xff80000034767808 */ /* 0x000fe40004800000 */
[C---:B------:R-:W-:Y:S02]  /*4310*/  ISETP.GE.AND P4, PT, R13.reuse, R130, PT ;  /* 0x000000820d00720c */ /* 0x040fe40003f86270 */
[----:B------:R-:W-:Y:S02]  /*4320*/  FMNMX.FTZ R15, R6, R15, !PT ;  /* 0x0000000f060f7209 */ /* 0x000fe40007810000 */
[----:B------:R-:W-:Y:S02]  /*4330*/  ISETP.GE.AND P1, PT, R13, R129, PT ;  /* 0x000000810d00720c */ /* 0x000fe40003f26270 */
[----:B------:R-:W-:-:S02]  /*4340*/  FSEL R112, R56, -INF , !P3 ;  /* 0xff80000038707808 */ /* 0x000fc40005800000 */
[----:B------:R-:W-:Y:S02]  /*4350*/  FSEL R13, R26, -INF , !P6 ;  /* 0xff8000001a0d7808 */ /* 0x000fe40007000000 */
[----:B------:R-:W-:Y:S01]  /*4360*/  ISETP.GE.AND P3, PT, R14, R129, PT ;  /* 0x000000810e00720c */ /* 0x000fe20003f66270 */
[----:B------:R-:W-:Y:S01]  /*4370*/  VIADD R14, R2, 0x51 ;  /* 0x00000051020e7836 */ /* 0x000fe20000000000 */
[----:B------:R-:W-:Y:S02]  /*4380*/  FMNMX.FTZ R15, R136, R15, !PT ;  /* 0x0000000f880f7209 */ /* 0x000fe40007810000 */
[----:B------:R-:W-:Y:S02]  /*4390*/  FMNMX.FTZ R18, R13, R27, !PT ;  /* 0x0000001b0d127209 */ /* 0x000fe40007810000 */
[----:B------:R-:W-:Y:S02]  /*43a0*/  FSEL R135, R54, -INF , !P3 ;  /* 0xff80000036877808 */ /* 0x000fe40005800000 */
[----:B------:R-:W-:-:S02]  /*43b0*/  ISETP.GE.AND P6, PT, R14, R130, PT ;  /* 0x000000820e00720c */ /* 0x000fc40003fc6270 */
[----:B------:R-:W-:Y:S02]  /*43c0*/  FMNMX.FTZ R15, R138, R15, !PT ;  /* 0x0000000f8a0f7209 */ /* 0x000fe40007810000 */
[----:B------:R-:W-:Y:S02]  /*43d0*/  ISETP.GE.AND P3, PT, R14, R129, PT ;  /* 0x000000810e00720c */ /* 0x000fe40003f66270 */
[----:B------:R-:W-:Y:S02]  /*43e0*/  FMNMX.FTZ R14, R11, R18, !PT ;  /* 0x000000120b0e7209 */ /* 0x000fe40007810000 */
[----:B------:R-:W-:Y:S02]  /*43f0*/  FMNMX.FTZ R15, R140, R15, !PT ;  /* 0x0000000f8c0f7209 */ /* 0x000fe40007810000 */
        /* <DEDUP_REMOVED lines=8> */
[----:B------:R-:W-:-:S02]  /*4480*/  FSEL R100, R72, -INF , !P4 ;  /* 0xff80000048647808 */ /* 0x000fc40006000000 */
[----:B------:R-:W-:Y:S02]  /*4490*/  FSEL R101, R74, -INF , !P1 ;  /* 0xff8000004a657808 */ /* 0x000fe40004800000 */
[----:B------:R-:W-:Y:S02]  /*44a0*/  ISETP.GE.AND P4, PT, R14, R130, PT ;  /* 0x000000820e00720c */ /* 0x000fe40003f86270 */
[----:B------:R-:W-:Y:S02]  /*44b0*/  FMNMX.FTZ R15, R116, R15, !PT ;  /* 0x0000000f740f7209 */ /* 0x000fe40007810000 */
[----:B------:R-:W-:Y:S02]  /*44c0*/  ISETP.GE.AND P1, PT, R14, R129, PT ;  /* 0x000000810e00720c */ /* 0x000fe40003f26270 */
[----:B------:R-:W-:Y:S01]  /*44d0*/  FMNMX.FTZ R14, R21, R18, !PT ;  /* 0x00000012150e7209 */ /* 0x000fe20007810000 */
[----:B------:R-:W-:Y:S01]  /*44e0*/  VIADD R18, R2, 0x69 ;  /* 0x0000006902127836 */ /* 0x000fe20000000000 */
[----:B------:R-:W-:-:S02]  /*44f0*/  FMNMX.FTZ R15, R134, R15, !PT ;  /* 0x0000000f860f7209 */ /* 0x000fc40007810000 */
[----:B------:R-:W-:Y:S02]  /*4500*/  FMNMX.FTZ R14, R109, R14, !PT ;  /* 0x0000000e6d0e7209 */ /* 0x000fe40007810000 */
[----:B------:R-:W-:Y:S02]  /*4510*/  FMNMX.FTZ R15, R112, R15, !PT ;  /* 0x0000000f700f7209 */ /* 0x000fe40007810000 */
[----:B------:R-:W-:Y:S01]  /*4520*/  FMNMX.FTZ R26, R137, R14, !PT ;  /* 0x0000000e891a7209 */ /* 0x000fe20007810000 */
[----:B------:R-:W-:Y:S01]  /*4530*/  VIADD R14, R2, 0x78 ;  /* 0x00000078020e7836 */ /* 0x000fe20000000000 */
[----:B------:R-:W-:Y:S01]  /*4540*/  FMNMX.FTZ R37, R114, R15, !PT ;  /* 0x0000000f72257209 */ /* 0x000fe20007810000 */
[----:B------:R-:W-:Y:S01]  /*4550*/  VIADD R15, R2, 0x71 ;  /* 0x00000071020f7836 */ /* 0x000fe20000000000 */
[----:B------:R-:W-:Y:S02]  /*4560*/  FMNMX.FTZ R26, R139, R26, !PT ;  /* 0x0000001a8b1a7209 */ /* 0x000fe40007810000 */
[----:B------:R-:W-:-:S02]  /*4570*/  FSEL R132, R53, -INF , !P5 ;  /* 0xff80000035847808 */ /* 0x000fc40006800000 */
[----:B------:R-:W-:Y:S02]  /*4580*/  FMNMX.FTZ R37, R118, R37, !PT ;  /* 0x0000002576257209 */ /* 0x000fe40007810000 */
[----:B------:R-:W-:Y:S02]  /*4590*/  FMNMX.FTZ R26, R103, R26, !PT ;  /* 0x0000001a671a7209 */ /* 0x000fe40007810000 */
[----:B------:R-:W-:Y:S02]  /*45a0*/  FMNMX.FTZ R37, R132, R37, !PT ;  /* 0x0000002584257209 */ /* 0x000fe40007810000 */
[----:B------:R-:W-:Y:S02]  /*45b0*/  FMNMX.FTZ R26, R107, R26, !PT ;  /* 0x0000001a6b1a7209 */ /* 0x000fe40007810000 */
[----:B------:R-:W-:Y:S02]  /*45c0*/  ISETP.GE.AND P5, PT, R17, R130, PT ;  /* 0x000000821100720c */ /* 0x000fe40003fa6270 */
[----:B------:R-:W-:-:S02]  /*45d0*/  FSEL R106, R73, -INF , !P6 ;  /* 0xff800000496a7808 */ /* 0x000fc40007000000 */
[----:B------:R-:W-:Y:S02]  /*45e0*/  FMNMX.FTZ R37, R100, R37, !PT ;  /* 0x0000002564257209 */ /* 0x000fe40007810000 */
[----:B------:R-:W-:Y:S02]  /*45f0*/  FSEL R115, R55, -INF , !P2 ;  /* 0xff80000037737808 */ /* 0x000fe40005000000 */
[----:B------:R-:W-:Y:S02]  /*4600*/  FMNMX.FTZ R26, R111, R26, !PT ;  /* 0x0000001a6f1a7209 */ /* 0x000fe40007810000 */
        /* <DEDUP_REMOVED lines=69> */
[----:B------:R-:W-:-:S04]  /*4a60*/  FMNMX.FTZ R18, R29, R18, !PT ;  /* 0x000000121d127209 */ /* 0x000fc80007810000 */
[----:B------:R-:W-:Y:S02]  /*4a70*/  FMNMX.FTZ R18, R25, R18, !PT ;  /* 0x0000001219127209 */ /* 0x000fe40007810000 */
[----:B-1----:R-:W-:-:S03]  /*4a80*/  FMNMX.FTZ R37, R26, R37, !PT ;  /* 0x000000251a257209 */ /* 0x002fc60007810000 */
[----:B------:R-:W1:Y:S04]  /*4a90*/  SHFL.BFLY PT, R15, R18, 0x2, 0x1f ;  /* 0x0c401f00120f7f89 */ /* 0x000e6800000e0000 */
[----:B------:R-:W2:Y:S01]  /*4aa0*/  SHFL.BFLY PT, R2, R37, 0x1, 0x1f ;  /* 0x0c201f0025027f89 */ /* 0x000ea200000e0000 */
[----:B-1----:R-:W-:Y:S02]  /*4ab0*/  FMNMX.FTZ R15, R18, R15, !PT ;  /* 0x0000000f120f7209 */ /* 0x002fe40007810000 */
[----:B--2---:R-:W-:-:S03]  /*4ac0*/  FMNMX.FTZ R2, R37, R2, !PT ;  /* 0x0000000225027209 */ /* 0x004fc60007810000 */
        /* <DEDUP_REMOVED lines=25> */
[----:B------:R-:W-:Y:S01]  /*4c60*/  FFMA.FTZ R179, R40, UR6, -R43 ;  /* 0x0000000628b37c23 */ /* 0x000fe2000801082b */
[----:B------:R-:W-:-:S02]  /*4c70*/  ISETP.GE.AND P1, PT, R126, 0x2, PT ;  /* 0x000000027e00780c */ /* 0x000fc40003f26270 */
[----:B------:R-:W1:Y:S01]  /*4c80*/  MUFU.EX2 R49, R49 ;  /* 0x0000003100317308 */ /* 0x000e620000000800 */
[--C-:B------:R-:W-:Y:S01]  /*4c90*/  FFMA.FTZ R51, R27, UR6, -R24.reuse ;  /* 0x000000061b337c23 */ /* 0x100fe20008010818 */
[--C-:B------:R-:W-:Y:S01]  /*4ca0*/  FFMA.FTZ R32, R7, UR6, -R24.reuse ;  /* 0x0000000607207c23 */ /* 0x100fe20008010818 */
[--C-:B------:R-:W-:Y:S01]  /*4cb0*/  FFMA.FTZ R27, R6, UR6, -R43.reuse ;  /* 0x00000006061b7c23 */ /* 0x100fe2000801082b */
[--C-:B------:R-:W-:Y:S01]  /*4cc0*/  FFMA.FTZ R58, R13, UR6, -R24.reuse ;  /* 0x000000060d3a7c23 */ /* 0x100fe20008010818 */
[--C-:B------:R-:W-:Y:S01]  /*4cd0*/  FFMA.FTZ R45, R11, UR6, -R24.reuse ;  /* 0x000000060b2d7c23 */ /* 0x100fe20008010818 */
[----:B------:R-:W2:Y:S01]  /*4ce0*/  LDSM.16.MT88.4 R4, [R152+0x6000] ;  /* 0x006000009804783b */ /* 0x000ea20000004200 */
[--C-:B------:R-:W-:Y:S01]  /*4cf0*/  FFMA.FTZ R34, R9, UR6, -R24.reuse ;  /* 0x0000000609227c23 */ /* 0x100fe20008010818 */
[----:B------:R-:W3:Y:S01]  /*4d00*/  MUFU.EX2 R54, R54 ;  /* 0x0000003600367308 */ /* 0x000ee20000000800 */
[--C-:B------:R-:W-:Y:S01]  /*4d10*/  FFMA.FTZ R26, R23, UR6, -R24.reuse ;  /* 0x00000006171a7c23 */ /* 0x100fe20008010818 */
[----:B------:R-:W4:Y:S01]  /*4d20*/  LDSM.16.MT88.4 R8, [R153+0x6800] ;  /* 0x006800009908783b */ /* 0x000f220000004200 */
[--C-:B------:R-:W-:Y:S01]  /*4d30*/  FFMA.FTZ R3, R21, UR6, -R24.reuse ;  /* 0x0000000615037c23 */ /* 0x100fe20008010818 */
[--C-:B------:R-:W-:Y:S01]  /*4d40*/  FFMA.FTZ R31, R19, UR6, -R24.reuse ;  /* 0x00000006131f7c23 */ /* 0x100fe20008010818 */
[--C-:B------:R-:W-:Y:S01]  /*4d50*/  FFMA.FTZ R60, R109, UR6, -R24.reuse ;  /* 0x000000066d3c7c23 */ /* 0x100fe20008010818 */
[----:B------:R-:W5:Y:S01]  /*4d60*/  LDSM.16.MT88.4 R12, [R154+0x6800] ;  /* 0x006800009a0c783b */ /* 0x000f620000004200 */
[--C-:B------:R-:W-:Y:S01]  /*4d70*/  FFMA.FTZ R57, R137, UR6, -R24.reuse ;  /* 0x0000000689397c23 */ /* 0x100fe20008010818 */
[----:B------:R-:W-:Y:S01]  /*4d80*/  MUFU.EX2 R58, R58 ;  /* 0x0000003a003a7308 */ /* 0x000fe20000000800 */
[----:B-1----:R-:W-:Y:S01]  /*4d90*/  F2FP.F16.F32.PACK_AB R76, R49, R56 ;  /* 0x00000038314c723e */ /* 0x002fe200000000ff */
[----:B------:R-:W1:Y:S01]  /*4da0*/  LDSM.16.MT88.4 R20, [R152+0x6800] ;  /* 0x006800009814783b */ /* 0x000e620000004200 */
[--C-:B------:R-:W-:Y:S01]  /*4db0*/  FFMA.FTZ R63, R139, UR6, -R24.reuse ;  /* 0x000000068b3f7c23 */ /* 0x100fe20008010818 */
[--C-:B------:R-:W-:Y:S01]  /*4dc0*/  FFMA.FTZ R42, R103, UR6, -R24.reuse ;  /* 0x00000006672a7c23 */ /* 0x100fe20008010818 */
[--C-:B------:R-:W-:Y:S01]  /*4dd0*/  FFMA.FTZ R109, R102, UR6, -R43.reuse ;  /* 0x00000006666d7c23 */ /* 0x100fe2000801082b */
[----:B------:R-:W1:Y:S01]  /*4de0*/  LDSM.16.MT88.4 R16, [R156+0x6800] ;  /* 0x006800009c10783b */ /* 0x000e620000004200 */
        /* <DEDUP_REMOVED lines=21> */
[----:B------:R-:W-:Y:S01]  /*4f40*/  FFMA.FTZ R100, R110, UR6, -R43 ;  /* 0x000000066e647c23 */ /* 0x000fe2000801082b */
[--C-:B------:R-:W-:Y:S01]  /*4f50*/  FFMA.FTZ R101, R105, UR6, -R24.reuse ;  /* 0x0000000669657c23 */ /* 0x100fe20008010818 */
[----:B------:R-:W-:Y:S01]  /*4f60*/  FFMA.FTZ R113, R113, UR6, -R24 ;  /* 0x0000000671717c23 */ /* 0x000fe20008010818 */
[----:B------:R-:W-:Y:S01]  /*4f70*/  FADD.FTZ R49, R56, R49 ;  /* 0x0000003138317221 */ /* 0x000fe20000010000 */
[----:B------:R-:W-:Y:S01]  /*4f80*/  MUFU.EX2 R37, R37 ;  /* 0x0000002500257308 */ /* 0x000fe20000000800 */
[----:B------:R-:W-:-:S02]  /*4f90*/  FADD.FTZ R58, R58, R51 ;  /* 0x000000333a3a7221 */ /* 0x000fc40000010000 */
[----:B------:R-:W-:Y:S01]  /*4fa0*/  FADD.FTZ R54, R54, R49 ;  /* 0x0000003136367221 */ /* 0x000fe20000010000 */
[--C-:B------:R-:W-:Y:S01]  /*4fb0*/  FFMA.FTZ R49, R36, UR6, -R43.reuse ;  /* 0x0000000624317c23 */ /* 0x100fe2000801082b */
[--C-:B------:R-:W-:Y:S01]  /*4fc0*/  FFMA.FTZ R36, R38, UR6, -R43.reuse ;  /* 0x0000000626247c23 */ /* 0x100fe2000801082b */
[----:B------:R-:W-:Y:S01]  /*4fd0*/  FFMA.FTZ R38, R39, UR6, -R43 ;  /* 0x0000000627267c23 */ /* 0x000fe2000801082b */
[----:B------:R-:W-:Y:S01]  /*4fe0*/  FADD.FTZ R40, R41, R54 ;  /* 0x0000003629287221 */ /* 0x000fe20000010000 */
[----:B------:R-:W2:Y:S01]  /*4ff0*/  MUFU.EX2 R28, R28 ;  /* 0x0000001c001c7308 */ /* 0x000ea20000000800 */
[C---:B---3--:R-:W-:Y:S01]  /*5000*/  F2FP.F16.F32.PACK_AB R79, R32.reuse, R45 ;  /* 0x0000002d204f723e */ /* 0x048fe200000000ff */
[----:B------:R-:W-:Y:S01]  /*5010*/  FADD.FTZ R45, R45, R58 ;  /* 0x0000003a2d2d7221 */ /* 0x000fe20000010000 */
[--C-:B------:R-:W-:Y:S01]  /*5020*/  FFMA.FTZ R41, R33, UR6, -R24.reuse ;  /* 0x0000000621297c23 */ /* 0x100fe20008010818 */
[----:B------:R-:W-:Y:S02]  /*5030*/  FFMA.FTZ R33, R35, UR6, -R24 ;  /* 0x0000000623217c23 */ /* 0x000fe40008010818 */
[----:B------:R-:W-:-:S02]  /*5040*/  FADD.FTZ R45, R32, R45 ;  /* 0x0000002d202d7221 */ /* 0x000fc40000010000 */
[C---:B------:R-:W-:Y:S01]  /*5050*/  HMMA.16816.F32 R80, R76.reuse, R68, RZ ;  /* 0x000000444c50723c */ /* 0x040fe200000018ff */
[----:B------:R-:W-:Y:S05]  /*5060*/  MUFU.EX2 R30, R30 ;  /* 0x0000001e001e7308 */ /* 0x000fea0000000800 */
[C---:B------:R-:W-:Y:S03]  /*5070*/  HMMA.16816.F32 R68, R76.reuse, R70, RZ ;  /* 0x000000464c44723c */ /* 0x040fe600000018ff */
[----:B------:R-:W-:Y:S03]  /*5080*/  MUFU.EX2 R27, R27 ;  /* 0x0000001b001b7308 */ /* 0x000fe60000000800 */
[C---:B------:R-:W-:Y:S05]  /*5090*/  HMMA.16816.F32 R88, R76.reuse, R84, RZ ;  /* 0x000000544c58723c */ /* 0x040fea00000018ff */
[----:B------:R-:W-:Y:S01]  /*50a0*/  MUFU.EX2 R34, R34 ;  /* 0x0000002200227308 */ /* 0x000fe20000000800 */
[C---:B------:R-:W-:Y:S06]  /*50b0*/  HMMA.16816.F32 R96, R76.reuse, R92, RZ ;  /* 0x0000005c4c60723c */ /* 0x040fec00000018ff */
[C---:B------:R-:W-:Y:S01]  /*50c0*/  HMMA.16816.F32 R84, R76.reuse, R86, RZ ;  /* 0x000000564c54723c */ /* 0x040fe200000018ff */
[----:B------:R-:W3:Y:S05]  /*50d0*/  MUFU.EX2 R31, R31 ;  /* 0x0000001f001f7308 */ /* 0x000eea0000000800 */
[C---:B------:R-:W-:Y:S03]  /*50e0*/  HMMA.16816.F32 R92, R76.reuse, R94, RZ ;  /* 0x0000005e4c5c723c */ /* 0x040fe600000018ff */
[----:B------:R-:W-:Y:S03]  /*50f0*/  MUFU.EX2 R26, R26 ;  /* 0x0000001a001a7308 */ /* 0x000fe60000000800 */
[C---:B------:R-:W-:Y:S05]  /*5100*/  HMMA.16816.F32 R72, R76.reuse, R4, RZ ;  /* 0x000000044c48723c */ /* 0x040fea00000018ff */
[----:B------:R-:W4:Y:S01]  /*5110*/  MUFU.EX2 R3, R3 ;  /* 0x0000000300037308 */ /* 0x000f220000000800 */
[----:B------:R-:W-:Y:S01]  /*5120*/  HMMA.16816.F32 R76, R76, R6, RZ ;  /* 0x000000064c4c723c */ /* 0x000fe200000018ff */
[----:B--2---:R-:W-:Y:S01]  /*5130*/  F2FP.F16.F32.PACK_AB R4, R28, R37 ;  /* 0x000000251c04723e */ /* 0x004fe200000000ff */
[----:B------:R-:W-:Y:S01]  /*5140*/  FADD.FTZ R37, R37, R40 ;  /* 0x0000002825257221 */ /* 0x000fe20000010000 */
[----:B---3--:R-:W-:Y:S01]  /*5150*/  F2FP.F16.F32.PACK_AB R5, R31, R34 ;  /* 0x000000221f05723e */ /* 0x008fe200000000ff */
[----:B------:R-:W-:-:S02]  /*5160*/  FADD.FTZ R34, R34, R45 ;  /* 0x0000002d22227221 */ /* 0x000fc40000010000 */
[----:B------:R-:W-:Y:S01]  /*5170*/  FADD.FTZ R37, R28, R37 ;  /* 0x000000251c257221 */ /* 0x000fe20000010000 */
[----:B------:R-:W-:Y:S01]  /*5180*/  F2FP.F16.F32.PACK_AB R6, R27, R30 ;  /* 0x0000001e1b06723e */ /* 0x000fe200000000ff */
[----:B------:R-:W-:Y:S01]  /*5190*/  MUFU.EX2 R62, R62 ;  /* 0x0000003e003e7308 */ /* 0x000fe20000000800 */
[----:B------:R-:W-:Y:S01]  /*51a0*/  FADD.FTZ R31, R31, R34 ;  /* 0x000000221f1f7221 */ /* 0x000fe20000010000 */
[----:B------:R-:W-:Y:S01]  /*51b0*/  FADD.FTZ R30, R30, R37 ;  /* 0x000000251e1e7221 */ /* 0x000fe20000010000 */
[----:B------:R-:W-:-:S03]  /*51c0*/  FFMA.FTZ R28, R29, UR6, -R24 ;  /* 0x000000061d1c7c23 */ /* 0x000fc60008010818 */
[----:B------:R-:W-:Y:S01]  /*51d0*/  FADD.FTZ R27, R27, R30 ;  /* 0x0000001e1b1b7221 */ /* 0x000fe20000010000 */
[----:B----4-:R-:W-:Y:S01]  /*51e0*/  F2FP.F16.F32.PACK_AB R7, R3, R26 ;  /* 0x0000001a0307723e */ /* 0x010fe200000000ff */
[----:B------:R-:W2:Y:S01]  /*51f0*/  MUFU.EX2 R61, R61 ;  /* 0x0000003d003d7308 */ /* 0x000ea20000000800 */
[----:B------:R-:W-:-:S05]  /*5200*/  FADD.FTZ R26, R26, R31 ;  /* 0x0000001f1a1a7221 */ /* 0x000fca0000010000 */
[C---:B------:R-:W-:Y:S02]  /*5210*/  HMMA.16816.F32 R80, R4.reuse, R8, R80 ;  /* 0x000000080450723c */ /* 0x040fe40000001850 */
[----:B------:R-:W-:Y:S04]  /*5220*/  MUFU.EX2 R59, R59 ;  /* 0x0000003b003b7308 */ /* 0x000fe80000000800 */
[C---:B------:R-:W-:Y:S01]  /*5230*/  HMMA.16816.F32 R68, R4.reuse, R10, R68 ;  /* 0x0000000a0444723c */ /* 0x040fe20000001844 */
[----:B------:R-:W3:Y:S03]  /*5240*/  LDSM.16.MT88.4 R8, [R153+0x7000] ;  /* 0x007000009908783b */ /* 0x000ee60000004200 */
[----:B------:R-:W4:Y:S02]  /*5250*/  MUFU.EX2 R46, R46 ;  /* 0x0000002e002e7308 */ /* 0x000f240000000800 */
[C---:B-----5:R-:W-:Y:S06]  /*5260*/  HMMA.16816.F32 R88, R4.reuse, R12, R88 ;  /* 0x0000000c0458723c */ /* 0x060fec0000001858 */
[C---:B------:R-:W-:Y:S01]  /*5270*/  HMMA.16816.F32 R84, R4.reuse, R14, R84 ;  /* 0x0000000e0454723c */ /* 0x040fe20000001854 */
[----:B------:R-:W5:Y:S01]  /*5280*/  LDSM.16.MT88.4 R12, [R154+0x7000] ;  /* 0x007000009a0c783b */ /* 0x000f620000004200 */
[----:B------:R-:W-:Y:S04]  /*5290*/  MUFU.EX2 R60, R60 ;  /* 0x0000003c003c7308 */ /* 0x000fe80000000800 */
[C---:B-1----:R-:W-:Y:S04]  /*52a0*/  HMMA.16816.F32 R72, R4.reuse, R20, R72 ;  /* 0x000000140448723c */ /* 0x042fe80000001848 */
[----:B------:R-:W1:Y:S02]  /*52b0*/  MUFU.EX2 R57, R57 ;  /* 0x0000003900397308 */ /* 0x000e640000000800 */
[C---:B------:R-:W-:Y:S01]  /*52c0*/  HMMA.16816.F32 R76, R4.reuse, R22, R76 ;  /* 0x00000016044c723c */ /* 0x040fe2000000184c */
[----:B------:R-:W5:Y:S05]  /*52d0*/  LDSM.16.MT88.4 R20, [R152+0x7000] ;  /* 0x007000009814783b */ /* 0x000f6a0000004200 */
[----:B------:R-:W-:Y:S01]  /*52e0*/  MUFU.EX2 R63, R63 ;  /* 0x0000003f003f7308 */ /* 0x000fe20000000800 */
[C---:B------:R-:W-:Y:S06]  /*52f0*/  HMMA.16816.F32 R96, R4.reuse, R16, R96 ;  /* 0x000000100460723c */ /* 0x040fec0000001860 */
[----:B------:R-:W-:Y:S01]  /*5300*/  HMMA.16816.F32 R92, R4, R18, R92 ;  /* 0x00000012045c723c */ /* 0x000fe2000000185c */
[----:B------:R-:W3:Y:S01]  /*5310*/  MUFU.EX2 R42, R42 ;  /* 0x0000002a002a7308 */ /* 0x000ee20000000800 */
[----:B------:R-:W5:Y:S05]  /*5320*/  LDSM.16.MT88.4 R16, [R156+0x7000] ;  /* 0x007000009c10783b */ /* 0x000f6a0000004200 */
[----:B--2---:R-:W-:Y:S01]  /*5330*/  F2FP.F16.F32.PACK_AB R4, R61, R62 ;  /* 0x0000003e3d04723e */ /* 0x004fe200000000ff */
[----:B------:R-:W-:Y:S01]  /*5340*/  FADD.FTZ R62, R62, R27 ;  /* 0x0000001b3e3e7221 */ /* 0x000fe20000010000 */
[----:B----4-:R-:W-:Y:S01]  /*5350*/  F2FP.F16.F32.PACK_AB R6, R46, R59 ;  /* 0x0000003b2e06723e */ /* 0x010fe200000000ff */
[----:B------:R-:W-:Y:S01]  /*5360*/  MUFU.EX2 R109, R109 ;  /* 0x0000006d006d7308 */ /* 0x000fe20000000800 */
[----:B-1----:R-:W-:Y:S01]  /*5370*/  F2FP.F16.F32.PACK_AB R5, R57, R60 ;  /* 0x0000003c3905723e */ /* 0x002fe200000000ff */
[----:B------:R-:W-:-:S04]  /*5380*/  FADD.FTZ R62, R61, R62 ;  /* 0x0000003e3d3e7221 */ /* 0x000fc80000010000 */
[----:B------:R-:W-:Y:S01]  /*5390*/  FADD.FTZ R59, R59, R62 ;  /* 0x0000003e3b3b7221 */ /* 0x000fe20000010000 */
[----:B---3--:R-:W-:Y:S01]  /*53a0*/  F2FP.F16.F32.PACK_AB R7, R42, R63 ;  /* 0x0000003f2a07723e */ /* 0x008fe200000000ff */
[----:B------:R-:W1:Y:S02]  /*53b0*/  MUFU.EX2 R104, R104 ;  /* 0x0000006800687308 */ /* 0x000e640000000800 */
[----:B------:R-:W-:-:S04]  /*53c0*/  FADD.FTZ R46, R46, R59 ;  /* 0x0000003b2e2e7221 */ /* 0x000fc80000010000 */
[C---:B------:R-:W-:Y:S02]  /*53d0*/  HMMA.16816.F32 R80, R4.reuse, R8, R80 ;  /* 0x000000080450723c */ /* 0x040fe40000001850 */
[----:B------:R-:W-:Y:S04]  /*53e0*/  MUFU.EX2 R103, R103 ;  /* 0x0000006700677308 */ /* 0x000fe80000000800 */
[C---:B------:R-:W-:Y:S01]  /*53f0*/  HMMA.16816.F32 R68, R4.reuse, R10, R68 ;  /* 0x0000000a0444723c */ /* 0x040fe20000001844 */
[----:B------:R-:W2:Y:S03]  /*5400*/  LDSM.16.MT88.4 R8, [R153+0x7800] ;  /* 0x007800009908783b */ /* 0x000ea60000004200 */
[----:B------:R-:W3:Y:S02]  /*5410*/  MUFU.EX2 R64, R64 ;  /* 0x0000004000407308 */ /* 0x000ee40000000800 */
[C---:B-----5:R-:W-:Y:S06]  /*5420*/  HMMA.16816.F32 R88, R4.reuse, R12, R88 ;  /* 0x0000000c0458723c */ /* 0x060fec0000001858 */
[C---:B------:R-:W-:Y:S01]  /*5430*/  HMMA.16816.F32 R84, R4.reuse, R14, R84 ;  /* 0x0000000e0454723c */ /* 0x040fe20000001854 */
[----:B------:R-:W4:Y:S01]  /*5440*/  LDSM.16.MT88.4 R12, [R154+0x7800] ;  /* 0x007800009a0c783b */ /* 0x000f220000004200 */
[----:B------:R-:W-:Y:S04]  /*5450*/  MUFU.EX2 R107, R107 ;  /* 0x0000006b006b7308 */ /* 0x000fe80000000800 */
[C---:B------:R-:W-:Y:S04]  /*5460*/  HMMA.16816.F32 R72, R4.reuse, R20, R72 ;  /* 0x000000140448723c */ /* 0x040fe80000001848 */
[----:B------:R-:W5:Y:S02]  /*5470*/  MUFU.EX2 R102, R102 ;  /* 0x0000006600667308 */ /* 0x000f640000000800 */
[C---:B------:R-:W-:Y:S01]  /*5480*/  HMMA.16816.F32 R76, R4.reuse, R22, R76 ;  /* 0x00000016044c723c */ /* 0x040fe2000000184c */
[----:B------:R-:W4:Y:S05]  /*5490*/  LDSM.16.MT88.4 R20, [R152+0x7800] ;  /* 0x007800009814783b */ /* 0x000f2a0000004200 */
[----:B------:R-:W-:Y:S01]  /*54a0*/  MUFU.EX2 R111, R111 ;  /* 0x0000006f006f7308 */ /* 0x000fe20000000800 */
[C---:B------:R-:W-:Y:S06]  /*54b0*/  HMMA.16816.F32 R96, R4.reuse, R16, R96 ;  /* 0x000000100460723c */ /* 0x040fec0000001860 */
[----:B------:R-:W-:Y:S01]  /*54c0*/  HMMA.16816.F32 R92, R4, R18, R92 ;  /* 0x00000012045c723c */ /* 0x000fe2000000185c */
[----:B------:R-:W2:Y:S01]  /*54d0*/  MUFU.EX2 R66, R66 ;  /* 0x0000004200427308 */ /* 0x000ea20000000800 */
[----:B------:R-:W4:Y:S05]  /*54e0*/  LDSM.16.MT88.4 R16, [R156+0x7800] ;  /* 0x007800009c10783b */ /* 0x000f2a0000004200 */
[----:B-1----:R-:W-:Y:S01]  /*54f0*/  F2FP.F16.F32.PACK_AB R4, R104, R109 ;  /* 0x0000006d6804723e */ /* 0x002fe200000000ff */
[----:B------:R-:W-:Y:S01]  /*5500*/  FADD.FTZ R109, R109, R46 ;  /* 0x0000002e6d6d7221 */ /* 0x000fe20000010000 */
[----:B---3--:R-:W-:Y:S01]  /*5510*/  F2FP.F16.F32.PACK_AB R6, R64, R103 ;  /* 0x000000674006723e */ /* 0x008fe200000000ff */
[----:B------:R-:W-:Y:S01]  /*5520*/  MUFU.EX2 R131, R131 ;  /* 0x0000008300837308 */ /* 0x000fe20000000800 */
[----:B-----5:R-:W-:Y:S01]  /*5530*/  F2FP.F16.F32.PACK_AB R5, R102, R107 ;  /* 0x0000006b6605723e */ /* 0x020fe200000000ff */
        /* <DEDUP_REMOVED lines=9> */
[----:B------:R-:W3:Y:S02]  /*55d0*/  MUFU.EX2 R112, R112 ;  /* 0x0000007000707308 */ /* 0x000ee40000000800 */
[C---:B----4-:R-:W-:Y:S06]  /*55e0*/  HMMA.16816.F32 R88, R4.reuse, R12, R88 ;  /* 0x0000000c0458723c */ /* 0x050fec0000001858 */
        /* <DEDUP_REMOVED lines=33> */
[----:B------:R-:W-:Y:S01]  /*5800*/  HMMA.16816.F32 R96, R4, R16, R96 ;  /* 0x000000100460723c */ /* 0x000fe20000001860 */
[--C-:B------:R-:W-:Y:S01]  /*5810*/  FFMA.FTZ R20, R65, UR6, -R24.reuse ;  /* 0x0000000641147c23 */ /* 0x100fe20008010818 */
[----:B------:R-:W-:Y:S01]  /*5820*/  FFMA.FTZ R65, R50, UR6, -R43 ;  /* 0x0000000632417c23 */ /* 0x000fe2000801082b */
[--C-:B------:R-:W-:Y:S01]  /*5830*/  FFMA.FTZ R50, R47, UR6, -R24.reuse ;  /* 0x000000062f327c23 */ /* 0x100fe20008010818 */
[----:B------:R-:W-:-:S02]  /*5840*/  FFMA.FTZ R47, R67, UR6, -R24 ;  /* 0x00000006432f7c23 */ /* 0x000fc40008010818 */
[----:B------:R-:W-:Y:S01]  /*5850*/  MUFU.EX2 R21, R113 ;  /* 0x0000007100157308 */ /* 0x000fe20000000800 */
[C---:B------:R-:W-:Y:S01]  /*5860*/  HMMA.16816.F32 R92, R4.reuse, R18, R92 ;  /* 0x00000012045c723c */ /* 0x040fe2000000185c */
[----:B------:R-:W4:Y:S05]  /*5870*/  LDSM.16.MT88.4 R16, [R156+0x8800] ;  /* 0x008800009c10783b */ /* 0x000f2a0000004200 */
[----:B------:R-:W-:Y:S01]  /*5880*/  HMMA.16816.F32 R76, R4, R22, R76 ;  /* 0x00000016044c723c */ /* 0x000fe2000000184c */
[----:B------:R-:W2:Y:S06]  /*5890*/  MUFU.EX2 R20, R20 ;  /* 0x0000001400147308 */ /* 0x000eac0000000800 */
[----:B-1----:R-:W-:Y:S01]  /*58a0*/  F2FP.F16.F32.PACK_AB R4, R106, R135 ;  /* 0x000000876a04723e */ /* 0x002fe200000000ff */
[--C-:B------:R-:W-:Y:S01]  /*58b0*/  FFMA.FTZ R23, R48, UR6, -R43.reuse ;  /* 0x0000000630177c23 */ /* 0x100fe2000801082b */
[----:B---3--:R-:W-:Y:S01]  /*58c0*/  F2FP.F16.F32.PACK_AB R6, R100, R133 ;  /* 0x000000856406723e */ /* 0x008fe200000000ff */
[--C-:B------:R-:W-:Y:S01]  /*58d0*/  FFMA.FTZ R48, R53, UR6, -R24.reuse ;  /* 0x0000000635307c23 */ /* 0x100fe20008010818 */
[----:B-----5:R-:W-:Y:S01]  /*58e0*/  F2FP.F16.F32.PACK_AB R5, R101, R108 ;  /* 0x0000006c6505723e */ /* 0x020fe200000000ff */
[----:B------:R-:W-:Y:S01]  /*58f0*/  FFMA.FTZ R22, R52, UR6, -R43 ;  /* 0x0000000634167c23 */ /* 0x000fe2000801082b */
[--C-:B------:R-:W-:Y:S01]  /*5900*/  FFMA.FTZ R53, R55, UR6, -R24.reuse ;  /* 0x0000000637357c23 */ /* 0x100fe20008010818 */
[----:B------:R-:W-:Y:S01]  /*5910*/  MUFU.EX2 R44, R44 ;  /* 0x0000002c002c7308 */ /* 0x000fe20000000800 */
[----:B------:R-:W-:Y:S01]  /*5920*/  FFMA.FTZ R24, R25, UR6, -R24 ;  /* 0x0000000619187c23 */ /* 0x000fe20008010818 */
[----:B------:R-:W-:Y:S01]  /*5930*/  FADD.FTZ R25, R3, R26 ;  /* 0x0000001a03197221 */ /* 0x000fe20000010000 */
[----:B------:R-:W-:Y:S01]  /*5940*/  FADD.FTZ R135, R135, R112 ;  /* 0x0000007087877221 */ /* 0x000fe20000010000 */
[----:B--2---:R-:W-:-:S03]  /*5950*/  F2FP.F16.F32.PACK_AB R7, R20, R21 ;  /* 0x000000151407723e */ /* 0x004fc600000000ff */
[----:B------:R-:W-:Y:S01]  /*5960*/  FADD.FTZ R106, R106, R135 ;  /* 0x000000876a6a7221 */ /* 0x000fe20000010000 */
[----:B------:R-:W1:Y:S03]  /*5970*/  MUFU.EX2 R23, R23 ;  /* 0x0000001700177308 */ /* 0x000e660000000800 */
[----:B------:R-:W-:Y:S01]  /*5980*/  HMMA.16816.F32 R88, R4, R8, R88 ;  /* 0x000000080458723c */ /* 0x000fe20000001858 */
[----:B------:R-:W-:-:S04]  /*5990*/  FADD.FTZ R133, R133, R106 ;  /* 0x0000006a85857221 */ /* 0x000fc80000010000 */
[----:B------:R-:W-:Y:S01]  /*59a0*/  MUFU.EX2 R65, R65 ;  /* 0x0000004100417308 */ /* 0x000fe20000000800 */
[----:B------:R-:W-:Y:S01]  /*59b0*/  HMMA.16816.F32 R84, R4, R10, R84 ;  /* 0x0000000a0454723c */ /* 0x000fe20000001854 */
[----:B------:R-:W2:Y:S01]  /*59c0*/  LDSM.16.MT88.4 R8, [R152+0x8800] ;  /* 0x008800009808783b */ /* 0x000ea20000004200 */
[----:B------:R-:W-:-:S04]  /*59d0*/  FADD.FTZ R133, R100, R133 ;  /* 0x0000008564857221 */ /* 0x000fc80000010000 */
[C---:B----4-:R-:W-:Y:S01]  /*59e0*/  HMMA.16816.F32 R80, R4.reuse, R12, R80 ;  /* 0x0000000c0450723c */ /* 0x050fe20000001850 */
[----:B------:R-:W3:Y:S05]  /*59f0*/  MUFU.EX2 R22, R22 ;  /* 0x0000001600167308 */ /* 0x000eea0000000800 */
[C---:B------:R-:W-:Y:S01]  /*5a00*/  HMMA.16816.F32 R68, R4.reuse, R14, R68 ;  /* 0x0000000e0444723c */ /* 0x040fe20000001844 */
[----:B------:R-:W4:Y:S02]  /*5a10*/  LDSM.16.MT88.4 R12, [R156+0x9000] ;  /* 0x009000009c0c783b */ /* 0x000f240000004200 */
[----:B------:R-:W-:Y:S03]  /*5a20*/  MUFU.EX2 R48, R48 ;  /* 0x0000003000307308 */ /* 0x000fe60000000800 */
[C---:B------:R-:W-:Y:S05]  /*5a30*/  HMMA.16816.F32 R96, R4.reuse, R16, R96 ;  /* 0x000000100460723c */ /* 0x040fea0000001860 */
[----:B------:R-:W5:Y:S01]  /*5a40*/  MUFU.EX2 R53, R53 ;  /* 0x0000003500357308 */ /* 0x000f620000000800 */
[C---:B------:R-:W-:Y:S01]  /*5a50*/  HMMA.16816.F32 R92, R4.reuse, R18, R92 ;  /* 0x00000012045c723c */ /* 0x040fe2000000185c */
[----:B------:R-:W4:Y:S06]  /*5a60*/  LDSM.16.MT88.4 R16, [R153+0x9000] ;  /* 0x009000009910783b */ /* 0x000f2c0000004200 */
[----:B------:R-:W-:Y:S08]  /*5a70*/  MUFU.EX2 R50, R50 ;  /* 0x0000003200327308 */ /* 0x000ff00000000800 */
[----:B------:R-:W5:Y:S01]  /*5a80*/  MUFU.EX2 R47, R47 ;  /* 0x0000002f002f7308 */ /* 0x000f620000000800 */
[C---:B--2---:R-:W-:Y:S06]  /*5a90*/  HMMA.16816.F32 R72, R4.reuse, R8, R72 ;  /* 0x000000080448723c */ /* 0x044fec0000001848 */
[----:B------:R-:W-:Y:S01]  /*5aa0*/  HMMA.16816.F32 R76, R4, R10, R76 ;  /* 0x0000000a044c723c */ /* 0x000fe2000000184c */
[----:B------:R-:W2:Y:S01]  /*5ab0*/  LDSM.16.MT88.4 R8, [R154+0x9000] ;  /* 0x009000009a08783b */ /* 0x000ea20000004200 */
[----:B------:R-:W-:Y:S05]  /*5ac0*/  MUFU.EX2 R39, R49 ;  /* 0x0000003100277308 */ /* 0x000fea0000000800 */
[----:B-1----:R-:W-:Y:S01]  /*5ad0*/  F2FP.F16.F32.PACK_AB R4, R23, R44 ;  /* 0x0000002c1704723e */ /* 0x002fe200000000ff */
[----:B------:R-:W-:Y:S01]  /*5ae0*/  FADD.FTZ R44, R44, R133 ;  /* 0x000000852c2c7221 */ /* 0x000fe20000010000 */
[----:B---3--:R-:W-:Y:S01]  /*5af0*/  F2FP.F16.F32.PACK_AB R6, R22, R65 ;  /* 0x000000411606723e */ /* 0x008fe200000000ff */
[----:B------:R-:W1:Y:S01]  /*5b00*/  MUFU.EX2 R36, R36 ;  /* 0x0000002400247308 */ /* 0x000e620000000800 */
[----:B-----5:R-:W-:Y:S01]  /*5b10*/  F2FP.F16.F32.PACK_AB R5, R53, R48 ;  /* 0x000000303505723e */ /* 0x020fe200000000ff */
[----:B------:R-:W-:Y:S01]  /*5b20*/  FADD.FTZ R44, R23, R44 ;  /* 0x0000002c172c7221 */ /* 0x000fe20000010000 */
[----:B------:R-:W-:-:S03]  /*5b30*/  F2FP.F16.F32.PACK_AB R7, R47, R50 ;  /* 0x000000322f07723e */ /* 0x000fc600000000ff */
[----:B------:R-:W-:Y:S02]  /*5b40*/  FADD.FTZ R65, R65, R44 ;  /* 0x0000002c41417221 */ /* 0x000fe40000010000 */
[----:B------:R-:W-:Y:S02]  /*5b50*/  MUFU.EX2 R38, R38 ;  /* 0x0000002600267308 */ /* 0x000fe40000000800 */
[----:B----4-:R-:W-:Y:S01]  /*5b60*/  HMMA.16816.F32 R96, R4, R12, R96 ;  /* 0x0000000c0460723c */ /* 0x010fe20000001860 */
[----:B------:R-:W-:-:S05]  /*5b70*/  FADD.FTZ R22, R22, R65 ;  /* 0x0000004116167221 */ /* 0x000fca0000010000 */
[C---:B------:R-:W-:Y:S01]  /*5b80*/  HMMA.16816.F32 R92, R4.reuse, R14, R92 ;  /* 0x0000000e045c723c */ /* 0x040fe2000000185c */
[----:B------:R-:W3:Y:S01]  /*5b90*/  LDSM.16.MT88.4 R12, [R152+0x9000] ;  /* 0x00900000980c783b */ /* 0x000ee20000004200 */
[----:B------:R-:W4:Y:S04]  /*5ba0*/  MUFU.EX2 R179, R179 ;  /* 0x000000b300b37308 */ /* 0x000f280000000800 */
[C---:B------:R-:W-:Y:S04]  /*5bb0*/  HMMA.16816.F32 R80, R4.reuse, R16, R80 ;  /* 0x000000100450723c */ /* 0x040fe80000001850 */
[----:B------:R-:W-:Y:S02]  /*5bc0*/  MUFU.EX2 R32, R41 ;  /* 0x0000002900207308 */ /* 0x000fe40000000800 */
[C---:B------:R-:W-:Y:S01]  /*5bd0*/  HMMA.16816.F32 R68, R4.reuse, R18, R68 ;  /* 0x000000120444723c */ /* 0x040fe20000001844 */
[----:B------:R-:W-:Y:S05]  /*5be0*/  LDSM.16.MT88.4 R16, [R154+0x9800] ;  /* 0x009800009a10783b */ /* 0x000fea0000004200 */
[C---:B--2---:R-:W-:Y:S01]  /*5bf0*/  HMMA.16816.F32 R88, R4.reuse, R8, R88 ;  /* 0x000000080458723c */ /* 0x044fe20000001858 */
[----:B------:R-:W2:Y:S05]  /*5c00*/  MUFU.EX2 R33, R33 ;  /* 0x0000002100217308 */ /* 0x000eaa0000000800 */
[C---:B------:R-:W-:Y:S01]  /*5c10*/  HMMA.16816.F32 R84, R4.reuse, R10, R84 ;  /* 0x0000000a0454723c */ /* 0x040fe20000001854 */
[----:B------:R-:W5:Y:S02]  /*5c20*/  LDSM.16.MT88.4 R8, [R156+0x9800] ;  /* 0x009800009c08783b */ /* 0x000f640000004200 */
[----:B------:R-:W-:Y:S08]  /*5c30*/  MUFU.EX2 R28, R28 ;  /* 0x0000001c001c7308 */ /* 0x000ff00000000800 */
[----:B------:R-:W2:Y:S01]  /*5c40*/  MUFU.EX2 R3, R24 ;  /* 0x0000001800037308 */ /* 0x000ea20000000800 */
        /* <DEDUP_REMOVED lines=9> */
[----:B--2---:R-:W-:Y:S01]  /*5ce0*/  F2FP.F16.F32.PACK_AB R5, R33, R32 ;  /* 0x000000202105723e */ /* 0x004fe200000000ff */
[----:B------:R-:W-:Y:S01]  /*5cf0*/  FADD.FTZ R42, R42, R63 ;  /* 0x0000003f2a2a7221 */ /* 0x000fe20000010000 */
[----:B------:R-:W-:Y:S01]  /*5d00*/  F2FP.F16.F32.PACK_AB R7, R3, R28 ;  /* 0x0000001c0307723e */ /* 0x000fe200000000ff */
[----:B------:R-:W-:-:S02]  /*5d10*/  FADD.FTZ R39, R36, R39 ;  /* 0x0000002724277221 */ /* 0x000fc40000010000 */
[----:B------:R-:W-:Y:S02]  /*5d20*/  FADD.FTZ R107, R107, R42 ;  /* 0x0000002a6b6b7221 */ /* 0x000fe40000010000 */
[----:B------:R-:W-:Y:S02]  /*5d30*/  FADD.FTZ R38, R38, R39 ;  /* 0x0000002726267221 */ /* 0x000fe40000010000 */
[----:B------:R-:W-:Y:S01]  /*5d40*/  FADD.FTZ R102, R102, R107 ;  /* 0x0000006b66667221 */ /* 0x000fe20000010000 */
[----:B-----5:R-:W-:Y:S01]  /*5d50*/  HMMA.16816.F32 R96, R4, R8, R96 ;  /* 0x000000080460723c */ /* 0x020fe20000001860 */
        /* <DEDUP_REMOVED lines=43> */
[----:B------:R-:W-:-:S02]  /*6010*/  ISETP.GE.AND P1, PT, R5, RZ, PT ;  /* 0x000000ff0500720c */ /* 0x000fc40003f26270 */
[----:B------:R-:W-:Y:S01]  /*6020*/  LOP3.LUT R5, RZ, R4, RZ, 0x33, !PT ;  /* 0x00000004ff057212 */ /* 0x000fe200078e33ff */
        /* <DEDUP_REMOVED lines=47> */
.L_x_6297:
[----:B------:R-:W-:-:S04]  /*6320*/  LEA R3, -R124, RZ, 0x7 ;  /* 0x000000ff7c037211 */ /* 0x000fc800078e39ff */
[----:B------:R-:W-:-:S07]  /*6330*/  SHF.R.S32.HI R4, RZ, 0x1f, R3 ;  /* 0x0000001fff047819 */ /* 0x000fce0000011403 */
.L_x_6298:
[C---:B------:R-:W-:Y:S01]  /*6340*/  IMAD.SHL.U32 R5, R124.reuse, 0x20, RZ ;  /* 0x000000207c057824 */ /* 0x040fe200078e00ff */
[----:B------:R-:W-:Y:S01]  /*6350*/  LEA R164, P2, R3, R164, 0x1 ;  /* 0x000000a403a47211 */ /* 0x000fe200078408ff */
[----:B------:R-:W-:Y:S01]  /*6360*/  IMAD.SHL.U32 R183, R167, 0x80, RZ ;  /* 0x00000080a7b77824 */ /* 0x000fe200078e00ff */
[----:B------:R-:W-:Y:S02]  /*6370*/  SHF.L.U64.HI R6, R124, 0x5, R125 ;  /* 0x000000057c067819 */ /* 0x000fe4000001027d */
[----:B------:R-:W-:Y:S02]  /*6380*/  IADD3 R8, P1, R5, R164, RZ ;  /* 0x000000a405087210 */ /* 0x000fe40007f3e0ff */
[----:B------:R-:W-:Y:S02]  /*6390*/  LEA.HI.X R165, R3, R165, R4, 0x1, P2 ;  /* 0x000000a503a57211 */ /* 0x000fe400010f0c04 */
[-C--:B------:R-:W-:Y:S01]  /*63a0*/  IADD3 R16, P2, R8, R5.reuse, RZ ;  /* 0x0000000508107210 */ /* 0x080fe20007f5e0ff */
[----:B------:R-:W1:Y:S02]  /*63b0*/  S2R R3, SR_TID.X ;  /* 0x0000000000037919 */ /* 0x000e640000002100 */
[----:B------:R-:W-:Y:S01]  /*63c0*/  IMAD.X R9, R6, 0x1, R165, P1 ;  /* 0x0000000106097824 */ /* 0x000fe200008e06a5 */
[-C--:B------:R-:W-:Y:S01]  /*63d0*/  IADD3 R14, P1, R16, R5.reuse, RZ ;  /* 0x00000005100e7210 */ /* 0x080fe20007f3e0ff */
[----:B------:R-:W-:Y:S01]  /*63e0*/  @!PT LDS RZ, [RZ] ;  /* 0x00000000fffff984 */ /* 0x000fe20000000800 */
[----:B------:R-:W-:Y:S01]  /*63f0*/  @!PT LDS RZ, [RZ] ;  /* 0x00000000fffff984 */ /* 0x000fe20000000800 */
[----:B------:R-:W-:Y:S01]  /*6400*/  @!PT LDS RZ, [RZ] ;  /* 0x00000000fffff984 */ /* 0x000fe20000000800 */
[----:B------:R-:W-:Y:S02]  /*6410*/  LDGSTS.E.BYPASS.LTC128B.128 [R169+0x6000], desc[UR12][R164.64] ;  /* 0x06000000a4a97fae */ /* 0x000fe4000b901d4c */
[--C-:B------:R-:W-:Y:S01]  /*6420*/  IMAD.X R17, R9, 0x1, R6.reuse, P2 ;  /* 0x0000000109117824 */ /* 0x100fe200010e0606 */
[-C--:B------:R-:W-:Y:S01]  /*6430*/  IADD3 R10, P2, R14, R5.reuse, RZ ;  /* 0x000000050e0a7210 */ /* 0x080fe20007f5e0ff */
[----:B------:R-:W-:Y:S02]  /*6440*/  LDGSTS.E.BYPASS.LTC128B.128 [R169+0x6800], desc[UR12][R8.64] ;  /* 0x0680000008a97fae */ /* 0x000fe4000b901d4c */
[--C-:B------:R-:W-:Y:S01]  /*6450*/  IMAD.X R15, R17, 0x1, R6.reuse, P1 ;  /* 0x00000001110f7824 */ /* 0x100fe200008e0606 */
[-C--:B------:R-:W-:Y:S01]  /*6460*/  IADD3 R12, P1, R10, R5.reuse, RZ ;  /* 0x000000050a0c7210 */ /* 0x080fe20007f3e0ff */
[----:B------:R2:W-:Y:S02]  /*6470*/  LDGSTS.E.BYPASS.LTC128B.128 [R169+0x7000], desc[UR12][R16.64] ;  /* 0x0700000010a97fae */ /* 0x0005e4000b901d4c */
[--C-:B------:R-:W-:Y:S01]  /*6480*/  IMAD.X R11, R15, 0x1, R6.reuse, P2 ;  /* 0x000000010f0b7824 */ /* 0x100fe200010e0606 */
[-C--:B------:R-:W-:Y:S01]  /*6490*/  IADD3 R20, P2, R12, R5.reuse, RZ ;  /* 0x000000050c147210 */ /* 0x080fe20007f5e0ff */
[----:B------:R-:W-:Y:S02]  /*64a0*/  LDGSTS.E.BYPASS.LTC128B.128 [R169+0x7800], desc[UR12][R14.64] ;  /* 0x078000000ea97fae */ /* 0x000fe4000b901d4c */
[--C-:B------:R-:W-:Y:S01]  /*64b0*/  IMAD.X R13, R11, 0x1, R6.reuse, P1 ;  /* 0x000000010b0d7824 */ /* 0x100fe200008e0606 */
[----:B------:R-:W-:Y:S01]  /*64c0*/  IADD3 R22, P1, R20, R5, RZ ;  /* 0x0000000514167210 */ /* 0x000fe20007f3e0ff */
[----:B------:R3:W-:Y:S02]  /*64d0*/  LDGSTS.E.BYPASS.LTC128B.128 [R169+0x8000], desc[UR12][R10.64] ;  /* 0x080000000aa97fae */ /* 0x0007e4000b901d4c */
[----:B------:R-:W-:-:S02]  /*64e0*/  IMAD.X R21, R13, 0x1, R6, P2 ;  /* 0x000000010d157824 */ /* 0x000fc400010e0606 */
[----:B------:R-:W-:Y:S02]  /*64f0*/  LDGSTS.E.BYPASS.LTC128B.128 [R169+0x8800], desc[UR12][R12.64] ;  /* 0x088000000ca97fae */ /* 0x000fe4000b901d4c */
[----:B------:R-:W-:Y:S01]  /*6500*/  IMAD.X R23, R21, 0x1, R6, P1 ;  /* 0x0000000115177824 */ /* 0x000fe200008e0606 */
[----:B------:R-:W-:Y:S01]  /*6510*/  ISETP.GE.AND P1, PT, R126, 0x3, PT ;  /* 0x000000037e00780c */ /* 0x000fe20003f26270 */
[----:B------:R-:W-:Y:S04]  /*6520*/  LDGSTS.E.BYPASS.LTC128B.128 [R169+0x9000], desc[UR12][R20.64] ;  /* 0x0900000014a97fae */ /* 0x000fe8000b901d4c */
[----:B------:R4:W-:Y:S01]  /*6530*/  LDGSTS.E.BYPASS.LTC128B.128 [R169+0x9800], desc[UR12][R22.64] ;  /* 0x0980000016a97fae */ /* 0x0009e2000b901d4c */
[----:B-1----:R-:W-:-:S03]  /*6540*/  IMAD.SHL.U32 R3, R3, 0x2, RZ ;  /* 0x0000000203037824 */ /* 0x002fc600078e00ff */
[----:B------:R-:W-:Y:S02]  /*6550*/  LDSM.16.M88.4 R40, [R162] ;  /* 0x00000000a228783b */ /* 0x000fe40000000200 */
[----:B------:R-:W-:Y:S02]  /*6560*/  LOP3.LUT R186, R3, 0x6, RZ, 0xc0, !PT ;  /* 0x0000000603ba7812 */ /* 0x000fe400078ec0ff */
[----:B--2---:R-:W4:Y:S02]  /*6570*/  LDSM.16.M88.4 R16, [R161+0x3000] ;  /* 0x00300000a110783b */ /* 0x004f240000000200 */
[C---:B------:R-:W-:Y:S02]  /*6580*/  LOP3.LUT R3, R183.reuse, 0x8, R186, 0xfe, !PT ;  /* 0x00000008b7037812 */ /* 0x040fe400078efeba */
[----:B------:R-:W-:Y:S01]  /*6590*/  LDSM.16.M88.4 R108, [R160] ;  /* 0x00000000a06c783b */ /* 0x000fe20000000200 */
[----:B------:R-:W-:Y:S02]  /*65a0*/  LOP3.LUT R185, R183, R186, RZ, 0xfc, !PT ;  /* 0x000000bab7b97212 */ /* 0x000fe400078efcff */
[C---:B------:R-:W-:Y:S01]  /*65b0*/  ISETP.GE.AND P2, PT, R3.reuse, R130, PT ;  /* 0x000000820300720c */ /* 0x040fe20003f46270 */
[----:B---3--:R-:W1:Y:S01]  /*65c0*/  LDSM.16.M88.4 R8, [R161+0x3800] ;  /* 0x00380000a108783b */ /* 0x008e620000000200 */
[----:B------:R-:W-:Y:S01]  /*65d0*/  ISETP.GE.AND P3, PT, R3, R129, PT ;  /* 0x000000810300720c */ /* 0x000fe20003f66270 */
[----:B------:R-:W-:-:S02]  /*65e0*/  VIADD R3, R185, 0x1 ;  /* 0x00000001b9037836 */ /* 0x000fc40000000000 */
[----:B------:R-:W2:Y:S03]  /*65f0*/  LDSM.16.M88.4 R104, [R155+0x3000] ;  /* 0x003000009b68783b */ /* 0x000ea60000000200 */
[----:B------:R-:W-:Y:S01]  /*6600*/  ISETP.GE.AND P6, PT, R3, R130, PT ;  /* 0x000000820300720c */ /* 0x000fe20003fc6270 */
[----:B------:R-:W3:Y:S04]  /*6610*/  LDSM.16.M88.4 R100, [R155+0x3800] ;  /* 0x003800009b64783b */ /* 0x000ee80000000200 */
[----:B------:R-:W5:Y:S04]  /*6620*/  LDSM.16.M88.4 R56, [R161+0x4800] ;  /* 0x00480000a138783b */ /* 0x000f680000000200 */
[----:B------:R-:W5:Y:S04]  /*6630*/  LDSM.16.M88.4 R48, [R161+0x5000] ;  /* 0x00500000a130783b */ /* 0x000f680000000200 */
[----:B------:R-:W5:Y:S04]  /*6640*/  LDSM.16.M88.4 R32, [R161+0x2000] ;  /* 0x00200000a120783b */ /* 0x000f680000000200 */
[----:B------:R-:W-:Y:S04]  /*6650*/  LDSM.16.M88.4 R24, [R161+0x2800] ;  /* 0x00280000a118783b */ /* 0x000fe80000000200 */
[----:B------:R-:W-:Y:S01]  /*6660*/  LDSM.16.M88.4 R4, [R155+0x2000] ;  /* 0x002000009b04783b */ /* 0x000fe20000000200 */
[C---:B----4-:R-:W-:Y:S03]  /*6670*/  HMMA.16816.F32 R20, R40.reuse, R16, RZ ;  /* 0x000000102814723c */ /* 0x050fe600000018ff */
[----:B------:R-:W-:Y:S04]  /*6680*/  LDSM.16.M88.4 R64, [R161+0x4000] ;  /* 0x00400000a140783b */ /* 0x000fe80000000200 */
[----:B------:R-:W-:Y:S01]  /*6690*/  LDSM.16.M88.4 R44, [R155+0x2800] ;  /* 0x002800009b2c783b */ /* 0x000fe20000000200 */
[C---:B------:R-:W-:Y:S03]  /*66a0*/  HMMA.16816.F32 R16, R40.reuse, R18, RZ ;  /* 0x000000122810723c */ /* 0x040fe600000018ff */
[----:B------:R-:W-:Y:S03]  /*66b0*/  LDSM.16.M88.4 R112, [R161+0x5800] ;  /* 0x00580000a170783b */ /* 0x000fe60000000200 */
[C---:B-1----:R-:W-:Y:S01]  /*66c0*/  HMMA.16816.F32 R12, R40.reuse, R8, RZ ;  /* 0x00000008280c723c */ /* 0x042fe200000018ff */
[----:B------:R-:W-:Y:S04]  /*66d0*/  LDSM.16.M88.4 R116, [R155+0x4000] ;  /* 0x004000009b74783b */ /* 0x000fe80000000200 */
[----:B------:R-:W0:Y:S01]  /*66e0*/  LDGDEPBAR ;  /* 0x00000000000079af */ /* 0x000e220000000000 */
[----:B------:R-:W-:Y:S06]  /*66f0*/  HMMA.16816.F32 R8, R40, R10, RZ ;  /* 0x0000000a2808723c */ /* 0x000fec00000018ff */
[C---:B--2---:R-:W-:Y:S06]  /*6700*/  HMMA.16816.F32 R20, R108.reuse, R104, R20 ;  /* 0x000000686c14723c */ /* 0x044fec0000001814 */
[C---:B------:R-:W-:Y:S01]  /*6710*/  HMMA.16816.F32 R16, R108.reuse, R106, R16 ;  /* 0x0000006a6c10723c */ /* 0x040fe20000001810 */
[----:B------:R-:W1:Y:S05]  /*6720*/  LDSM.16.M88.4 R104, [R155+0x4800] ;  /* 0x004800009b68783b */ /* 0x000e6a0000000200 */
[C---:B---3--:R-:W-:Y:S06]  /*6730*/  HMMA.16816.F32 R12, R108.reuse, R100, R12 ;  /* 0x000000646c0c723c */ /* 0x048fec000000180c */
[----:B------:R-:W-:Y:S01]  /*6740*/  HMMA.16816.F32 R8, R108, R102, R8 ;  /* 0x000000666c08723c */ /* 0x000fe20000001808 */
[----:B------:R-:W2:Y:S05]  /*6750*/  LDSM.16.M88.4 R100, [R155+0x5000] ;  /* 0x005000009b64783b */ /* 0x000eaa0000000200 */
[C---:B-----5:R-:W-:Y:S06]  /*6760*/  HMMA.16816.F32 R60, R40.reuse, R56, RZ ;  /* 0x00000038283c723c */ /* 0x060fec00000018ff */
[C---:B------:R-:W-:Y:S06]  /*6770*/  HMMA.16816.F32 R52, R40.reuse, R48, RZ ;  /* 0x000000302834723c */ /* 0x040fec00000018ff */
[C---:B------:R-:W-:Y:S06]  /*6780*/  HMMA.16816.F32 R56, R40.reuse, R58, RZ ;  /* 0x0000003a2838723c */ /* 0x040fec00000018ff */
[C---:B------:R-:W-:Y:S06]  /*6790*/  HMMA.16816.F32 R48, R40.reuse, R50, RZ ;  /* 0x000000322830723c */ /* 0x040fec00000018ff */
[C---:B------:R-:W-:Y:S06]  /*67a0*/  HMMA.16816.F32 R36, R40.reuse, R32, RZ ;  /* 0x000000202824723c */ /* 0x040fec00000018ff */
[----:B------:R-:W-:Y:S06]  /*67b0*/  HMMA.16816.F32 R32, R40, R34, RZ ;  /* 0x000000222820723c */ /* 0x000fec00000018ff */
[C---:B-1----:R-:W-:Y:S06]  /*67c0*/  HMMA.16816.F32 R60, R108.reuse, R104, R60 ;  /* 0x000000686c3c723c */ /* 0x042fec000000183c */
[C---:B------:R-:W-:Y:S01]  /*67d0*/  HMMA.16816.F32 R56, R108.reuse, R106, R56 ;  /* 0x0000006a6c38723c */ /* 0x040fe20000001838 */
[----:B------:R-:W-:Y:S05]  /*67e0*/  LDSM.16.M88.4 R104, [R159] ;  /* 0x000000009f68783b */ /* 0x000fea0000000200 */
[C---:B--2---:R-:W-:Y:S06]  /*67f0*/  HMMA.16816.F32 R52, R108.reuse, R100, R52 ;  /* 0x000000646c34723c */ /* 0x044fec0000001834 */
[----:B------:R-:W-:Y:S01]  /*6800*/  HMMA.16816.F32 R48, R108, R102, R48 ;  /* 0x000000666c30723c */ /* 0x000fe20000001830 */
[----:B------:R-:W1:Y:S05]  /*6810*/  LDSM.16.M88.4 R100, [R158] ;  /* 0x000000009e64783b */ /* 0x000e6a0000000200 */
[C---:B------:R-:W-:Y:S06]  /*6820*/  HMMA.16816.F32 R28, R40.reuse, R24, RZ ;  /* 0x00000018281c723c */ /* 0x040fec00000018ff */
[----:B------:R-:W-:Y:S06]  /*6830*/  HMMA.16816.F32 R24, R40, R26, RZ ;  /* 0x0000001a2818723c */ /* 0x000fec00000018ff */
[C---:B------:R-:W-:Y:S06]  /*6840*/  HMMA.16816.F32 R36, R108.reuse, R4, R36 ;  /* 0x000000046c24723c */ /* 0x040fec0000001824 */
[----:B------:R-:W-:Y:S06]  /*6850*/  HMMA.16816.F32 R32, R108, R6, R32 ;  /* 0x000000066c20723c */ /* 0x000fec0000001820 */
[----:B------:R-:W-:Y:S06]  /*6860*/  HMMA.16816.F32 R4, R40, R64, RZ ;  /* 0x000000402804723c */ /* 0x000fec00000018ff */
[C---:B------:R-:W-:Y:S06]  /*6870*/  HMMA.16816.F32 R28, R108.reuse, R44, R28 ;  /* 0x0000002c6c1c723c */ /* 0x040fec000000181c */
[----:B------:R-:W-:Y:S06]  /*6880*/  HMMA.16816.F32 R24, R108, R46, R24 ;  /* 0x0000002e6c18723c */ /* 0x000fec0000001818 */
[C---:B------:R-:W-:Y:S06]  /*6890*/  HMMA.16816.F32 R64, R40.reuse, R66, RZ ;  /* 0x000000422840723c */ /* 0x040fec00000018ff */
[C---:B------:R-:W-:Y:S06]  /*68a0*/  HMMA.16816.F32 R44, R40.reuse, R112, RZ ;  /* 0x00000070282c723c */ /* 0x040fec00000018ff */
[----:B------:R-:W-:Y:S01]  /*68b0*/  HMMA.16816.F32 R40, R40, R114, RZ ;  /* 0x000000722828723c */ /* 0x000fe200000018ff */
[----:B------:R-:W2:Y:S05]  /*68c0*/  LDSM.16.M88.4 R112, [R155+0x5800] ;  /* 0x005800009b70783b */ /* 0x000eaa0000000200 */
[C---:B-1----:R-:W-:Y:S06]  /*68d0*/  HMMA.16816.F32 R36, R104.reuse, R100, R36 ;  /* 0x000000646824723c */ /* 0x042fec0000001824 */
[----:B------:R-:W-:Y:S01]  /*68e0*/  HMMA.16816.F32 R32, R104, R102, R32 ;  /* 0x000000666820723c */ /* 0x000fe20000001820 */
[----:B------:R-:W1:Y:S05]  /*68f0*/  LDSM.16.M88.4 R100, [R149] ;  /* 0x000000009564783b */ /* 0x000e6a0000000200 */
[C---:B------:R-:W-:Y:S06]  /*6900*/  HMMA.16816.F32 R4, R108.reuse, R116, R4 ;  /* 0x000000746c04723c */ /* 0x040fec0000001804 */
[C---:B------:R-:W-:Y:S01]  /*6910*/  HMMA.16816.F32 R64, R108.reuse, R118, R64 ;  /* 0x000000766c40723c */ /* 0x040fe20000001840 */
[----:B------:R-:W3:Y:S05]  /*6920*/  LDSM.16.M88.4 R116, [R151] ;  /* 0x000000009774783b */ /* 0x000eea0000000200 */
[C---:B--2---:R-:W-:Y:S06]  /*6930*/  HMMA.16816.F32 R44, R108.reuse, R112, R44 ;  /* 0x000000706c2c723c */ /* 0x044fec000000182c */
[----:B------:R-:W-:Y:S01]  /*6940*/  HMMA.16816.F32 R40, R108, R114, R40 ;  /* 0x000000726c28723c */ /* 0x000fe20000001828 */
[----:B------:R-:W2:Y:S04]  /*6950*/  LDSM.16.M88.4 R112, [R148] ;  /* 0x000000009470783b */ /* 0x000ea80000000200 */
[----:B------:R-:W-:Y:S01]  /*6960*/  LDSM.16.M88.4 R108, [R150] ;  /* 0x00000000966c783b */ /* 0x000fe20000000200 */
        /* <DEDUP_REMOVED lines=15> */
[C---:B---3--:R-:W-:Y:S06]  /*6a60*/  HMMA.16816.F32 R44, R104.reuse, R116, R44 ;  /* 0x00000074682c723c */ /* 0x048fec000000182c */
[----:B------:R-:W-:Y:S01]  /*6a70*/  HMMA.16816.F32 R40, R104, R118, R40 ;  /* 0x000000766828723c */ /* 0x000fe20000001828 */
[----:B------:R-:W3:Y:S05]  /*6a80*/  LDSM.16.M88.4 R116, [R144+0x2000] ;  /* 0x002000009074783b */ /* 0x000eea0000000200 */
[C---:B-1----:R-:W-:Y:S06]  /*6a90*/  HMMA.16816.F32 R36, R112.reuse, R100, R36 ;  /* 0x000000647024723c */ /* 0x042fec0000001824 */
[----:B------:R-:W-:Y:S01]  /*6aa0*/  HMMA.16816.F32 R32, R112, R102, R32 ;  /* 0x000000667020723c */ /* 0x000fe20000001820 */
[----:B------:R-:W1:Y:S05]  /*6ab0*/  LDSM.16.M88.4 R100, [R144+0x1800] ;  /* 0x001800009064783b */ /* 0x000e6a0000000200 */
[C---:B--2---:R-:W-:Y:S06]  /*6ac0*/  HMMA.16816.F32 R60, R104.reuse, R108, R60 ;  /* 0x0000006c683c723c */ /* 0x044fec000000183c */
[----:B------:R-:W-:Y:S01]  /*6ad0*/  HMMA.16816.F32 R56, R104, R110, R56 ;  /* 0x0000006e6838723c */ /* 0x000fe20000001838 */
[----:B------:R-:W2:Y:S04]  /*6ae0*/  LDSM.16.M88.4 R108, [R144+0x800] ;  /* 0x00080000906c783b */ /* 0x000ea80000000200 */
[----:B------:R-:W4:Y:S01]  /*6af0*/  LDSM.16.M88.4 R104, [R144+0x1000] ;  /* 0x001000009068783b */ /* 0x000f220000000200 */
[----:B------:R-:W-:Y:S01]  /*6b00*/  FSEL R182, R37, -INF , !P6 ;  /* 0xff80000025b67808 */ /* 0x000fe20007000000 */
[----:B---3--:R-:W-:Y:S01]  /*6b10*/  HMMA.16816.F32 R4, R112, R116, R4 ;  /* 0x000000747004723c */ /* 0x008fe20000001804 */
[----:B------:R-:W-:Y:S01]  /*6b20*/  ISETP.GE.AND P6, PT, R3, R129, PT ;  /* 0x000000810300720c */ /* 0x000fe20003fc6270 */
[----:B------:R-:W-:-:S03]  /*6b30*/  VIADD R3, R185, 0x9 ;  /* 0x00000009b9037836 */ /* 0x000fc60000000000 */
[----:B------:R-:W-:Y:S01]  /*6b40*/  FSEL R177, R39, -INF , !P6 ;  /* 0xff80000027b17808 */ /* 0x000fe20007000000 */
[----:B------:R-:W-:Y:S01]  /*6b50*/  HMMA.16816.F32 R64, R112, R118, R64 ;  /* 0x000000767040723c */ /* 0x000fe20000001840 */
[----:B------:R-:W-:Y:S02]  /*6b60*/  FSEL R184, R32, -INF , !P2 ;  /* 0xff80000020b87808 */ /* 0x000fe40005000000 */
[C---:B------:R-:W-:Y:S02]  /*6b70*/  ISETP.GE.AND P6, PT, R3.reuse, R130, PT ;  /* 0x000000820300720c */ /* 0x040fe40003fc6270 */
[----:B------:R-:W-:Y:S02]  /*6b80*/  ISETP.GE.AND P2, PT, R3, R129, PT ;  /* 0x000000810300720c */ /* 0x000fe40003f46270 */
[----:B------:R-:W-:Y:S02]  /*6b90*/  LOP3.LUT R3, R183, 0x18, R186, 0xfe, !PT ;  /* 0x00000018b7037812 */ /* 0x000fe400078efeba */
[----:B------:R-:W-:-:S02]  /*6ba0*/  FSEL R181, R34, -INF , !P3 ;  /* 0xff80000022b57808 */ /* 0x000fc40005800000 */
[----:B------:R-:W-:Y:S02]  /*6bb0*/  FSEL R34, R33, -INF , !P6 ;  /* 0xff80000021227808 */ /* 0x000fe40007000000 */
[CC--:B------:R-:W-:Y:S02]  /*6bc0*/  ISETP.GE.AND P3, PT, R3.reuse, R130.reuse, PT ;  /* 0x000000820300720c */ /* 0x0c0fe40003f66270 */
[----:B------:R-:W-:Y:S01]  /*6bd0*/  ISETP.GE.AND P6, PT, R3, R129, PT ;  /* 0x000000810300720c */ /* 0x000fe20003fc6270 */
[C---:B-1----:R-:W-:Y:S01]  /*6be0*/  HMMA.16816.F32 R12, R112.reuse, R100, R12 ;  /* 0x00000064700c723c */ /* 0x042fe2000000180c */
[----:B------:R-:W-:Y:S01]  /*6bf0*/  VIADD R3, R185, 0x11 ;  /* 0x00000011b9037836 */ /* 0x000fe20000000000 */
[----:B------:R-:W-:Y:S02]  /*6c00*/  FSEL R143, R35, -INF , !P2 ;  /* 0xff800000238f7808 */ /* 0x000fe40005000000 */
[----:B------:R-:W-:Y:S02]  /*6c10*/  LOP3.LUT R33, R183, 0x20, R186, 0xfe, !PT ;  /* 0x00000020b7217812 */ /* 0x000fe400078efeba */
[----:B------:R-:W-:Y:S01]  /*6c20*/  HMMA.16816.F32 R8, R112, R102, R8 ;  /* 0x000000667008723c */ /* 0x000fe20000001808 */
[----:B------:R-:W1:Y:S01]  /*6c30*/  LDSM.16.M88.4 R100, [R144+0x3800] ;  /* 0x003800009064783b */ /* 0x000e620000000200 */
[----:B------:R-:W-:-:S04]  /*6c40*/  ISETP.GE.AND P2, PT, R3, R130, PT ;  /* 0x000000820300720c */ /* 0x000fc80003f46270 */
[C---:B--2---:R-:W-:Y:S06]  /*6c50*/  HMMA.16816.F32 R28, R112.reuse, R108, R28 ;  /* 0x0000006c701c723c */ /* 0x044fec000000181c */
[C---:B------:R-:W-:Y:S01]  /*6c60*/  HMMA.16816.F32 R24, R112.reuse, R110, R24 ;  /* 0x0000006e7018723c */ /* 0x040fe20000001818 */
[----:B------:R-:W2:Y:S05]  /*6c70*/  LDSM.16.M88.4 R108, [R144+0x2800] ;  /* 0x00280000906c783b */ /* 0x000eaa0000000200 */
[C---:B----4-:R-:W-:Y:S06]  /*6c80*/  HMMA.16816.F32 R20, R112.reuse, R104, R20 ;  /* 0x000000687014723c */ /* 0x050fec0000001814 */
[----:B------:R-:W-:Y:S01]  /*6c90*/  HMMA.16816.F32 R16, R112, R106, R16 ;  /* 0x0000006a7010723c */ /* 0x000fe20000001810 */
[----:B------:R-:W3:Y:S01]  /*6ca0*/  LDSM.16.M88.4 R104, [R144+0x3000] ;  /* 0x003000009068783b */ /* 0x000ee20000000200 */
[----:B------:R-:W-:-:S04]  /*6cb0*/  DEPBAR.LE SB0, 0x0 ;  /* 0x000080000000791a */ /* 0x000fc80000000000 */
[C---:B-1----:R-:W-:Y:S06]  /*6cc0*/  HMMA.16816.F32 R44, R112.reuse, R100, R44 ;  /* 0x00000064702c723c */ /* 0x042fec000000182c */
[C---:B------:R-:W-:Y:S01]  /*6cd0*/  HMMA.16816.F32 R40, R112.reuse, R102, R40 ;  /* 0x000000667028723c */ /* 0x040fe20000001828 */
[----:B------:R-:W-:Y:S01]  /*6ce0*/  LOP3.LUT R100, R183, 0x10, R186, 0xfe, !PT ;  /* 0x00000010b7647812 */ /* 0x000fe200078efeba */
[----:B------:R-:W-:Y:S03]  /*6cf0*/  BAR.SYNC.DEFER_BLOCKING 0x0 ;  /* 0x0000000000007b1d */ /* 0x000fe60000010000 */
[C---:B------:R-:W-:Y:S01]  /*6d00*/  ISETP.GE.AND P4, PT, R100.reuse, R129, PT ;  /* 0x000000816400720c */ /* 0x040fe20003f86270 */
[----:B--2---:R-:W-:Y:S01]  /*6d10*/  HMMA.16816.F32 R60, R112, R108, R60 ;  /* 0x0000006c703c723c */ /* 0x004fe2000000183c */
[----:B------:R-:W-:-:S02]  /*6d20*/  ISETP.GE.AND P5, PT, R100, R130, PT ;  /* 0x000000826400720c */ /* 0x000fc40003fa6270 */
[----:B------:R-:W-:Y:S02]  /*6d30*/  FSEL R35, R30, -INF , !P4 ;  /* 0xff8000001e237808 */ /* 0x000fe40006000000 */
[----:B------:R-:W-:Y:S01]  /*6d40*/  FSEL R30, R29, -INF , !P2 ;  /* 0xff8000001d1e7808 */ /* 0x000fe20005000000 */
[C---:B------:R-:W-:Y:S01]  /*6d50*/  HMMA.16816.F32 R56, R112.reuse, R110, R56 ;  /* 0x0000006e7038723c */ /* 0x040fe20000001838 */
[----:B------:R-:W-:Y:S01]  /*6d60*/  ISETP.GE.AND P2, PT, R3, R129, PT ;  /* 0x000000810300720c */ /* 0x000fe20003f46270 */
[----:B------:R-:W-:Y:S01]  /*6d70*/  VIADD R3, R185, 0x19 ;  /* 0x00000019b9037836 */ /* 0x000fe20000000000 */
[----:B------:R-:W-:Y:S02]  /*6d80*/  FSEL R32, R28, -INF , !P5 ;  /* 0xff8000001c207808 */ /* 0x000fe40006800000 */
[----:B------:R-:W-:Y:S01]  /*6d90*/  FSEL R31, R31, -INF , !P2 ;  /* 0xff8000001f1f7808 */ /* 0x000fe20005000000 */
[----:B---3--:R-:W-:Y:S01]  /*6da0*/  HMMA.16816.F32 R48, R112, R106, R48 ;  /* 0x0000006a7030723c */ /* 0x008fe20000001830 */
[----:B------:R-:W-:-:S02]  /*6db0*/  FSEL R28, R24, -INF , !P3 ;  /* 0xff800000181c7808 */ /* 0x000fc40005800000 */
[CC--:B------:R-:W-:Y:S02]  /*6dc0*/  ISETP.GE.AND P2, PT, R3.reuse, R130.reuse, PT ;  /* 0x000000820300720c */ /* 0x0c0fe40003f46270 */
[----:B------:R-:W-:Y:S01]  /*6dd0*/  ISETP.GE.AND P3, PT, R3, R129, PT ;  /* 0x000000810300720c */ /* 0x000fe20003f66270 */
[----:B------:R-:W-:Y:S01]  /*6de0*/  HMMA.16816.F32 R52, R112, R104, R52 ;  /* 0x000000687034723c */ /* 0x000fe20000001834 */
        /* <DEDUP_REMOVED lines=9> */
[----:B------:R-:W-:Y:S02]  /*6e80*/  ISETP.GE.AND P3, PT, R3, R130, PT ;  /* 0x000000820300720c */ /* 0x000fe40003f66270 */
[----:B------:R-:W-:-:S02]  /*6e90*/  FSEL R140, R16, -INF , !P6 ;  /* 0xff800000108c7808 */ /* 0x000fc40007000000 */
[----:B------:R-:W-:Y:S02]  /*6ea0*/  FSEL R176, R21, -INF , !P3 ;  /* 0xff80000015b07808 */ /* 0x000fe40005800000 */
[-C--:B------:R-:W-:Y:S01]  /*6eb0*/  ISETP.GE.AND P3, PT, R3, R129.reuse, PT ;  /* 0x000000810300720c */ /* 0x080fe20003f66270 */
[----:B------:R-:W-:Y:S01]  /*6ec0*/  VIADD R3, R185, 0x29 ;  /* 0x00000029b9037836 */ /* 0x000fe20000000000 */
[----:B------:R-:W-:Y:S02]  /*6ed0*/  FSEL R139, R18, -INF , !P2 ;  /* 0xff800000128b7808 */ /* 0x000fe40005000000 */
[----:B------:R-:W-:Y:S02]  /*6ee0*/  FSEL R137, R23, -INF , !P3 ;  /* 0xff80000017897808 */ /* 0x000fe40005800000 */
[C---:B------:R-:W-:Y:S02]  /*6ef0*/  ISETP.GE.AND P3, PT, R3.reuse, R130, PT ;  /* 0x000000820300720c */ /* 0x040fe40003f66270 */
[----:B------:R-:W-:-:S02]  /*6f00*/  ISETP.GE.AND P6, PT, R3, R129, PT ;  /* 0x000000810300720c */ /* 0x000fc40003fc6270 */
[----:B------:R-:W-:Y:S02]  /*6f10*/  LOP3.LUT R3, R183, 0x38, R186, 0xfe, !PT ;  /* 0x00000038b7037812 */ /* 0x000fe400078efeba */
[----:B------:R-:W-:Y:S02]  /*6f20*/  FSEL R142, R17, -INF , !P3 ;  /* 0xff800000118e7808 */ /* 0x000fe40005800000 */
[C---:B------:R-:W-:Y:S02]  /*6f30*/  ISETP.GE.AND P2, PT, R3.reuse, R130, PT ;  /* 0x000000820300720c */ /* 0x040fe40003f46270 */
[----:B------:R-:W-:Y:S01]  /*6f40*/  ISETP.GE.AND P3, PT, R3, R129, PT ;  /* 0x000000810300720c */ /* 0x000fe20003f66270 */
[----:B------:R-:W-:Y:S01]  /*6f50*/  VIADD R3, R185, 0x31 ;  /* 0x00000031b9037836 */ /* 0x000fe20000000000 */
[----:B------:R-:W-:Y:S02]  /*6f60*/  FSEL R135, R19, -INF , !P6 ;  /* 0xff80000013877808 */ /* 0x000fe40007000000 */
[----:B------:R-:W-:-:S02]  /*6f70*/  FSEL R138, R8, -INF , !P2 ;  /* 0xff800000088a7808 */ /* 0x000fc40005000000 */
[----:B------:R-:W-:Y:S02]  /*6f80*/  ISETP.GE.AND P6, PT, R3, R130, PT ;  /* 0x000000820300720c */ /* 0x000fe40003fc6270 */
[----:B------:R-:W-:Y:S02]  /*6f90*/  FSEL R119, R10, -INF , !P3 ;  /* 0xff8000000a777808 */ /* 0x000fe40005800000 */
[----:B------:R-:W-:Y:S02]  /*6fa0*/  FSEL R136, R13, -INF , !P6 ;  /* 0xff8000000d887808 */ /* 0x000fe40007000000 */
[----:B------:R-:W-:Y:S01]  /*6fb0*/  ISETP.GE.AND P6, PT, R3, R129, PT ;  /* 0x000000810300720c */ /* 0x000fe20003fc6270 */
[----:B------:R-:W-:Y:S01]  /*6fc0*/  VIADD R3, R185, 0x39 ;  /* 0x00000039b9037836 */ /* 0x000fe20000000000 */
[----:B------:R-:W-:Y:S02]  /*6fd0*/  LOP3.LUT R25, R183, 0x30, R186, 0xfe, !PT ;  /* 0x00000030b7197812 */ /* 0x000fe400078efeba */
[----:B------:R-:W-:-:S02]  /*6fe0*/  FSEL R131, R15, -INF , !P6 ;  /* 0xff8000000f837808 */ /* 0x000fc40007000000 */
[CC--:B------:R-:W-:Y:S02]  /*6ff0*/  ISETP.GE.AND P6, PT, R3.reuse, R130.reuse, PT ;  /* 0x000000820300720c */ /* 0x0c0fe40003fc6270 */
[-C--:B------:R-:W-:Y:S02]  /*7000*/  ISETP.GE.AND P2, PT, R3, R129.reuse, PT ;  /* 0x000000810300720c */ /* 0x080fe40003f46270 */
[----:B------:R-:W-:Y:S02]  /*7010*/  LOP3.LUT R3, R183, 0x48, R186, 0xfe, !PT ;  /* 0x00000048b7037812 */ /* 0x000fe400078efeba */
[----:B------:R-:W-:Y:S02]  /*7020*/  FSEL R132, R9, -INF , !P6 ;  /* 0xff80000009847808 */ /* 0x000fe40007000000 */
[C---:B------:R-:W-:Y:S02]  /*7030*/  ISETP.GE.AND P3, PT, R3.reuse, R130, PT ;  /* 0x000000820300720c */ /* 0x040fe40003f66270 */
[----:B------:R-:W-:Y:S01]  /*7040*/  ISETP.GE.AND P6, PT, R3, R129, PT ;  /* 0x000000810300720c */ /* 0x000fe20003fc6270 */
[----:B------:R-:W-:Y:S01]  /*7050*/  VIADD R3, R185, 0x41 ;  /* 0x00000041b9037836 */ /* 0x000fe20000000000 */
[----:B------:R-:W-:-:S02]  /*7060*/  FSEL R125, R11, -INF , !P2 ;  /* 0xff8000000b7d7808 */ /* 0x000fc40005000000 */
[----:B------:R-:W-:Y:S02]  /*7070*/  FSEL R110, R64, -INF , !P3 ;  /* 0xff800000406e7808 */ /* 0x000fe40005800000 */
[----:B------:R-:W-:Y:S02]  /*7080*/  ISETP.GE.AND P2, PT, R3, R130, PT ;  /* 0x000000820300720c */ /* 0x000fe40003f46270 */
[----:B------:R-:W-:Y:S02]  /*7090*/  FSEL R109, R66, -INF , !P6 ;  /* 0xff800000426d7808 */ /* 0x000fe40007000000 */
        /* <DEDUP_REMOVED lines=8> */
[----:B------:R-:W-:Y:S02]  /*7120*/  LOP3.LUT R3, R183, 0x58, R186, 0xfe, !PT ;  /* 0x00000058b7037812 */ /* 0x000fe400078efeba */
[----:B------:R-:W-:Y:S02]  /*7130*/  FSEL R116, R65, -INF , !P2 ;  /* 0xff80000041747808 */ /* 0x000fe40005000000 */
[----:B------:R-:W-:-:S02]  /*7140*/  ISETP.GE.AND P6, PT, R3, R130, PT ;  /* 0x000000820300720c */ /* 0x000fc40003fc6270 */
[----:B------:R-:W-:Y:S01]  /*7150*/  ISETP.GE.AND P2, PT, R3, R129, PT ;  /* 0x000000810300720c */ /* 0x000fe20003f46270 */
[----:B------:R-:W-:Y:S01]  /*7160*/  VIADD R3, R185, 0x51 ;  /* 0x00000051b9037836 */ /* 0x000fe20000000000 */
[-C--:B------:R-:W-:Y:S02]  /*7170*/  ISETP.GE.AND P5, PT, R25, R130.reuse, PT ;  /* 0x000000821900720c */ /* 0x080fe40003fa6270 */
[----:B------:R-:W-:Y:S02]  /*7180*/  LOP3.LUT R16, R183, 0x40, R186, 0xfe, !PT ;  /* 0x00000040b7107812 */ /* 0x000fe400078efeba */
[----:B------:R-:W-:Y:S02]  /*7190*/  FSEL R111, R67, -INF , !P3 ;  /* 0xff800000436f7808 */ /* 0x000fe40005800000 */
[----:B------:R-:W-:Y:S02]  /*71a0*/  ISETP.GE.AND P3, PT, R3, R130, PT ;  /* 0x000000820300720c */ /* 0x000fe40003f66270 */
[----:B------:R-:W-:-:S02]  /*71b0*/  FSEL R134, R12, -INF , !P5 ;  /* 0xff8000000c867808 */ /* 0x000fc40006800000 */
[----:B------:R-:W-:Y:S02]  /*71c0*/  FSEL R141, R22, -INF , !P4 ;  /* 0xff800000168d7808 */ /* 0x000fe40006000000 */
[----:B------:R-:W-:Y:S02]  /*71d0*/  ISETP.GE.AND P5, PT, R16, R130, PT ;  /* 0x000000821000720c */ /* 0x000fe40003fa6270 */
[-C--:B------:R-:W-:Y:S02]  /*71e0*/  ISETP.GE.AND P4, PT, R25, R129.reuse, PT ;  /* 0x000000811900720c */ /* 0x080fe40003f86270 */
[----:B------:R-:W-:Y:S02]  /*71f0*/  LOP3.LUT R8, R183, 0x50, R186, 0xfe, !PT ;  /* 0x00000050b7087812 */ /* 0x000fe400078efeba */
[----:B------:R-:W-:Y:S02]  /*7200*/  FSEL R106, R61, -INF , !P3 ;  /* 0xff8000003d6a7808 */ /* 0x000fe40005800000 */
[----:B------:R-:W-:Y:S01]  /*7210*/  ISETP.GE.AND P3, PT, R3, R129, PT ;  /* 0x000000810300720c */ /* 0x000fe20003f66270 */
[----:B------:R-:W-:Y:S01]  /*7220*/  VIADD R3, R185, 0x59 ;  /* 0x00000059b9037836 */ /* 0x000fe20000000000 */
[----:B------:R-:W-:-:S02]  /*7230*/  FSEL R126, R4, -INF , !P5 ;  /* 0xff800000047e7808 */ /* 0x000fc40006800000 */
[----:B------:R-:W-:Y:S02]  /*7240*/  FSEL R133, R14, -INF , !P4 ;  /* 0xff8000000e857808 */ /* 0x000fe40006000000 */
[----:B------:R-:W-:Y:S02]  /*7250*/  ISETP.GE.AND P5, PT, R8, R130, PT ;  /* 0x000000820800720c */ /* 0x000fe40003fa6270 */
[----:B------:R-:W-:Y:S02]  /*7260*/  ISETP.GE.AND P4, PT, R16, R129, PT ;  /* 0x000000811000720c */ /* 0x000fe40003f86270 */
[----:B------:R-:W-:Y:S02]  /*7270*/  LOP3.LUT R4, R183, 0x60, R186, 0xfe, !PT ;  /* 0x00000060b7047812 */ /* 0x000fe400078efeba */
[----:B------:R-:W-:Y:S02]  /*7280*/  FSEL R101, R63, -INF , !P3 ;  /* 0xff8000003f657808 */ /* 0x000fe40005800000 */
[----:B------:R-:W-:-:S02]  /*7290*/  FSEL R108, R56, -INF , !P6 ;  /* 0xff800000386c7808 */ /* 0x000fc40007000000 */
[CC--:B------:R-:W-:Y:S02]  /*72a0*/  ISETP.GE.AND P3, PT, R3.reuse, R130.reuse, PT ;  /* 0x000000820300720c */ /* 0x0c0fe40003f66270 */
[----:B------:R-:W-:Y:S02]  /*72b0*/  ISETP.GE.AND P6, PT, R3, R129, PT ;  /* 0x000000810300720c */ /* 0x000fe40003fc6270 */
[----:B------:R-:W-:Y:S02]  /*72c0*/  FSEL R100, R60, -INF , !P5 ;  /* 0xff8000003c647808 */ /* 0x000fe40006800000 */
[----:B------:R-:W-:Y:S02]  /*72d0*/  LOP3.LUT R3, R183, 0x68, R186, 0xfe, !PT ;  /* 0x00000068b7037812 */ /* 0x000fe400078efeba */
        /* <DEDUP_REMOVED lines=9> */
[----:B------:R-:W-:Y:S02]  /*7370*/  FSEL R105, R62, -INF , !P4 ;  /* 0xff8000003e697808 */ /* 0x000fe40006000000 */
[C---:B------:R-:W-:Y:S02]  /*7380*/  ISETP.GE.AND P6, PT, R5.reuse, R130, PT ;  /* 0x000000820500720c */ /* 0x040fe40003fc6270 */
[-C--:B------:R-:W-:Y:S01]  /*7390*/  ISETP.GE.AND P5, PT, R5, R129.reuse, PT ;  /* 0x000000810500720c */ /* 0x080fe20003fa6270 */
[----:B------:R-:W-:Y:S01]  /*73a0*/  VIADD R5, R185, 0x69 ;  /* 0x00000069b9057836 */ /* 0x000fe20000000000 */
[----:B------:R-:W-:Y:S02]  /*73b0*/  ISETP.GE.AND P4, PT, R4, R129, PT ;  /* 0x000000810400720c */ /* 0x000fe40003f86270 */
[----:B------:R-:W-:-:S02]  /*73c0*/  LOP3.LUT R4, R183, 0x70, R186, 0xfe, !PT ;  /* 0x00000070b7047812 */ /* 0x000fc400078efeba */
[----:B------:R-:W-:Y:S02]  /*73d0*/  FSEL R37, R54, -INF , !P4 ;  /* 0xff80000036257808 */ /* 0x000fe40006000000 */
        /* <DEDUP_REMOVED lines=12> */
[CC--:B------:R-:W-:Y:S02]  /*74a0*/  ISETP.GE.AND P2, PT, R185.reuse, R130.reuse, PT ;  /* 0x00000082b900720c */ /* 0x0c0fe40003f46270 */
[CC--:B------:R-:W-:Y:S01]  /*74b0*/  ISETP.GE.AND P4, PT, R185.reuse, R129.reuse, PT ;  /* 0x00000081b900720c */ /* 0x0c0fe20003f86270 */
[----:B------:R-:W-:Y:S01]  /*74c0*/  VIADD R185, R185, 0x79 ;  /* 0x00000079b9b97836 */ /* 0x000fe20000000000 */
[C---:B------:R-:W-:Y:S02]  /*74d0*/  ISETP.GE.AND P3, PT, R4.reuse, R130, PT ;  /* 0x000000820400720c */ /* 0x040fe40003f66270 */
[----:B------:R-:W-:Y:S02]  /*74e0*/  ISETP.GE.AND P5, PT, R4, R129, PT ;  /* 0x000000810400720c */ /* 0x000fe40003fa6270 */
[----:B------:R-:W-:Y:S02]  /*74f0*/  LOP3.LUT R186, R183, 0x78, R186, 0xfe, !PT ;  /* 0x00000078b7ba7812 */ /* 0x000fe400078efeba */
        /* <DEDUP_REMOVED lines=12> */
[----:B------:R-:W-:Y:S01]  /*75c0*/  FSEL R43, R43, -INF , !P2 ;  /* 0xff8000002b2b7808 */ /* 0x000fe20005000000 */
[----:B------:R-:W-:Y:S06]  /*75d0*/  @!P1 BRA `(.L_x_6299) ;  /* 0x0000000400789947 */ /* 0x000fec0003800000 */
        /* <DEDUP_REMOVED lines=47> */
[----:B------:R-:W-:Y:S02]  /*78d0*/  SHF.R.S32.HI R7, RZ, 0x1f, R9 ;  /* 0x0000001fff077819 */ /* 0x000fe40000011409 */
[----:B--2---:R-:W-:-:S03]  /*78e0*/  IADD3 R8, -R11, R6, RZ ;  /* 0x000000060b087210 */ /* 0x004fc60007ffe1ff */
[-C--:B------:R-:W-:Y:S02]  /*78f0*/  IMAD R6, R7, R120.reuse, RZ ;  /* 0x0000007807067224 */ /* 0x080fe400078e02ff */
[----:B------:R-:W-:Y:S01]  /*7900*/  IMAD.WIDE.U32 R10, R9, R120, RZ ;  /* 0x00000078090a7225 */ /* 0x000fe200078e00ff */
[----:B------:R-:W-:-:S03]  /*7910*/  SHF.R.S32.HI R7, RZ, 0x1f, R8 ;  /* 0x0000001fff077819 */ /* 0x000fc60000011408 */
[----:B------:R-:W-:Y:S02]  /*7920*/  IMAD R6, R9, R121, R6 ;  /* 0x0000007909067224 */ /* 0x000fe400078e0206 */
[----:B------:R-:W-:Y:S02]  /*7930*/  IMAD R7, R7, UR4, RZ ;  /* 0x0000000407077c24 */ /* 0x000fe4000f8e02ff */
[----:B------:R-:W-:Y:S02]  /*7940*/  IMAD.IADD R11, R11, 0x1, R6 ;  /* 0x000000010b0b7824 */ /* 0x000fe400078e0206 */
[C---:B------:R-:W-:Y:S02]  /*7950*/  IMAD R7, R8.reuse, UR5, R7 ;  /* 0x0000000508077c24 */ /* 0x040fe4000f8e0207 */
[----:B------:R-:W-:-:S05]  /*7960*/  IMAD.WIDE.U32 R8, R8, UR4, R10 ;  /* 0x0000000408087c25 */ /* 0x000fca000f8e000a */
[----:B------:R-:W-:Y:S01]  /*7970*/  IADD3 R6, R9, R7, RZ ;  /* 0x0000000709067210 */ /* 0x000fe20007ffe0ff */
[----:B------:R-:W-:Y:S01]  /*7980*/  IMAD.MOV.U32 R7, RZ, RZ, R8 ;  /* 0x000000ffff077224 */ /* 0x000fe200078e0008 */
[----:B------:R-:W-:Y:S06]  /*7990*/  BRA `(.L_x_6301) ;  /* 0x0000000000087947 */ /* 0x000fec0003800000 */
.L_x_6300:
[----:B------:R-:W-:-:S04]  /*79a0*/  LEA R7, -R120, RZ, 0x7 ;  /* 0x000000ff78077211 */ /* 0x000fc800078e39ff */
[----:B------:R-:W-:-:S07]  /*79b0*/  SHF.R.S32.HI R6, RZ, 0x1f, R7 ;  /* 0x0000001fff067819 */ /* 0x000fce0000011407 */
.L_x_6301:
[----:B------:R-:W-:Y:S01]  /*79c0*/  IADD3 R128, P1, R128, R7, RZ ;  /* 0x0000000780807210 */ /* 0x000fe20007f3e0ff */
[C---:B------:R-:W-:Y:S01]  /*79d0*/  IMAD.SHL.U32 R7, R120.reuse, 0x20, RZ ;  /* 0x0000002078077824 */ /* 0x040fe200078e00ff */
[----:B------:R-:W-:Y:S02]  /*79e0*/  SHF.L.U64.HI R120, R120, 0x5, R121 ;  /* 0x0000000578787819 */ /* 0x000fe40000010279 */
[----:B------:R-:W-:Y:S01]  /*79f0*/  LEA R174, P2, R128, R122, 0x1 ;  /* 0x0000007a80ae7211 */ /* 0x000fe200078408ff */
[----:B------:R-:W-:-:S03]  /*7a00*/  IMAD.X R6, R127, 0x1, R6, P1 ;  /* 0x000000017f067824 */ /* 0x000fc600008e0606 */
[----:B------:R-:W-:Y:S02]  /*7a10*/  IADD3 R8, P1, R174, R7, RZ ;  /* 0x00000007ae087210 */ /* 0x000fe40007f3e0ff */
[----:B------:R-:W-:Y:S02]  /*7a20*/  LEA.HI.X R175, R128, R123, R6, 0x1, P2 ;  /* 0x0000007b80af7211 */ /* 0x000fe400010f0c06 */
[----:B------:R-:W-:-:S03]  /*7a30*/  IADD3 R16, P2, R8, R7, RZ ;  /* 0x0000000708107210 */ /* 0x000fc60007f5e0ff */
[--C-:B------:R-:W-:Y:S01]  /*7a40*/  IMAD.X R9, R175, 0x1, R120.reuse, P1 ;  /* 0x00000001af097824 */ /* 0x100fe200008e0678 */
        /* <DEDUP_REMOVED lines=23> */
.L_x_6299:
[----:B-1----:R-:W-:Y:S01]  /*7bc0*/  FMNMX.FTZ R7, R2, R4, !PT ;  /* 0x0000000402077209 */ /* 0x002fe20007810000 */
[----:B------:R-:W-:Y:S01]  /*7bd0*/  LDSM.16.MT88.4 R16, [R153+0x6000] ;  /* 0x006000009910783b */ /* 0x000fe20000004200 */
        /* <DEDUP_REMOVED lines=78> */
[C---:B------:R-:W-:Y:S01]  /*80c0*/  FSETP.NEU.FTZ.AND P1, PT, R60.reuse, -INF , PT ;  /* 0xff8000003c00780b */ /* 0x040fe20003f3d000 */
[----:B------:R-:W-:Y:S01]  /*80d0*/  FMUL.FTZ R52, R60, UR6 ;  /* 0x000000063c347c20 */ /* 0x000fe20008410000 */
[--C-:B------:R-:W-:Y:S01]  /*80e0*/  FFMA.FTZ R54, R34, UR6, -R59.reuse ;  /* 0x0000000622367c23 */ /* 0x100fe2000801083b */
        /* <DEDUP_REMOVED lines=9> */
[----:B------:R-:W-:Y:S01]  /*8180*/  FSEL R5, R61, RZ, P2 ;  /* 0x000000ff3d057208 */ /* 0x000fe20001000000 */
[----:B------:R-:W-:Y:S01]  /*8190*/  FMUL.FTZ R0, R9, UR6 ;  /* 0x0000000609007c20 */ /* 0x000fe20008410000 */
[--C-:B------:R-:W-:Y:S01]  /*81a0*/  FFMA.FTZ R41, R177, UR6, -R52.reuse ;  /* 0x00000006b1297c23 */ /* 0x100fe20008010834 */
[----:B------:R-:W-:Y:S01]  /*81b0*/  LDSM.16.MT88.4 R8, [R154+0x6000] ;  /* 0x006000009a08783b */ /* 0x000fe20000004200 */
[--C-:B------:R-:W-:Y:S01]  /*81c0*/  FFMA.FTZ R40, R181, UR6, -R52.reuse ;  /* 0x00000006b5287c23 */ /* 0x100fe20008010834 */
[----:B------:R-:W-:Y:S01]  /*81d0*/  FADD.FTZ R2, R2, -R5 ;  /* 0x8000000502027221 */ /* 0x000fe20000010000 */
[--C-:B------:R-:W-:Y:S01]  /*81e0*/  FFMA.FTZ R63, R143, UR6, -R52.reuse ;  /* 0x000000068f3f7c23 */ /* 0x100fe20008010834 */
[----:B------:R-:W1:Y:S01]  /*81f0*/  LDSM.16.MT88.4 R4, [R156+0x6000] ;  /* 0x006000009c04783b */ /* 0x000e620000004200 */
[----:B------:R-:W2:Y:S01]  /*8200*/  MUFU.EX2 R56, R56 ;  /* 0x0000003800387308 */ /* 0x000ea20000000800 */
[----:B------:R-:W-:Y:S01]  /*8210*/  FMUL.FTZ R2, R2, UR6 ;  /* 0x0000000602027c20 */ /* 0x000fe20008410000 */
        /* <DEDUP_REMOVED lines=37> */
[--C-:B------:R-:W-:Y:S01]  /*8470*/  FFMA.FTZ R44, R44, UR6, -R59.reuse ;  /* 0x000000062c2c7c23 */ /* 0x100fe2000801083b */
[----:B------:R-:W-:Y:S01]  /*8480*/  MUFU.EX2 R40, R40 ;  /* 0x0000002800287308 */ /* 0x000fe20000000800 */
[----:B------:R-:W-:Y:S01]  /*8490*/  LDSM.16.MT88.4 R48, [R152+0x9000] ;  /* 0x009000009830783b */ /* 0x000fe20000004200 */
[----:B------:R-:W-:-:S06]  /*84a0*/  FFMA.FTZ R45, R45, UR6, -R59 ;  /* 0x000000062d2d7c23 */ /* 0x000fcc000801083b */
        /* <DEDUP_REMOVED lines=29> */
[-C--:B------:R-:W-:Y:S01]  /*8680*/  FMUL.FTZ R4, R88, R2.reuse ;  /* 0x0000000258047220 */ /* 0x080fe20000410000 */
[----:B------:R-:W-:Y:S01]  /*8690*/  FMUL.FTZ R5, R89, R2 ;  /* 0x0000000259057220 */ /* 0x000fe20000410000 */
[-C--:B------:R-:W-:Y:S01]  /*86a0*/  FMUL.FTZ R27, R75, R0.reuse ;  /* 0x000000004b1b7220 */ /* 0x080fe20000410000 */
[--C-:B------:R-:W-:Y:S01]  /*86b0*/  FFMA.FTZ R73, R31, UR6, -R52.reuse ;  /* 0x000000061f497c23 */ /* 0x100fe20008010834 */
[--C-:B------:R-:W-:Y:S01]  /*86c0*/  FFMA.FTZ R75, R29, UR6, -R52.reuse ;  /* 0x000000061d4b7c23 */ /* 0x100fe20008010834 */
[C---:B------:R-:W-:Y:S01]  /*86d0*/  HMMA.16816.F32 R80, R12.reuse, R16, R80 ;  /* 0x000000100c50723c */ /* 0x040fe20000001850 */
[-C--:B------:R-:W-:Y:S01]  /*86e0*/  FMUL.FTZ R6, R90, R0.reuse ;  /* 0x000000005a067220 */ /* 0x080fe20000410000 */
[-C--:B------:R-:W-:Y:S01]  /*86f0*/  FMUL.FTZ R7, R91, R0.reuse ;  /* 0x000000005b077220 */ /* 0x080fe20000410000 */
[----:B------:R-:W1:Y:S01]  /*8700*/  MUFU.EX2 R67, R67 ;  /* 0x0000004300437308 */ /* 0x000e620000000800 */
[----:B------:R-:W-:Y:S01]  /*8710*/  LDSM.16.MT88.4 R28, [R154+0x6800] ;  /* 0x006800009a1c783b */ /* 0x000fe20000004200 */
[----:B------:R-:W-:Y:S01]  /*8720*/  FMUL.FTZ R26, R74, R0 ;  /* 0x000000004a1a7220 */ /* 0x000fe20000410000 */
[C---:B------:R-:W-:Y:S01]  /*8730*/  HMMA.16816.F32 R68, R12.reuse, R18, R68 ;  /* 0x000000120c44723c */ /* 0x040fe20000001844 */
[-C--:B------:R-:W-:Y:S01]  /*8740*/  FMUL.FTZ R76, R76, R2.reuse ;  /* 0x000000024c4c7220 */ /* 0x080fe20000410000 */
[----:B------:R-:W2:Y:S01]  /*8750*/  LDSM.16.MT88.4 R16, [R156+0x6800] ;  /* 0x006800009c10783b */ /* 0x000ea20000004200 */
[----:B------:R-:W-:Y:S01]  /*8760*/  FMUL.FTZ R77, R77, R2 ;  /* 0x000000024d4d7220 */ /* 0x000fe20000410000 */
[-C--:B------:R-:W-:Y:S01]  /*8770*/  FMUL.FTZ R78, R78, R0.reuse ;  /* 0x000000004e4e7220 */ /* 0x080fe20000410000 */
[----:B------:R-:W-:Y:S01]  /*8780*/  MUFU.EX2 R64, R64 ;  /* 0x0000004000407308 */ /* 0x000fe20000000800 */
[C---:B------:R-:W-:Y:S01]  /*8790*/  HMMA.16816.F32 R4, R12.reuse, R8, R4 ;  /* 0x000000080c04723c */ /* 0x040fe20000001804 */
[----:B------:R-:W-:Y:S01]  /*87a0*/  FMUL.FTZ R79, R79, R0 ;  /* 0x000000004f4f7220 */ /* 0x000fe20000410000 */
[--C-:B------:R-:W-:Y:S01]  /*87b0*/  FFMA.FTZ R74, R142, UR6, -R59.reuse ;  /* 0x000000068e4a7c23 */ /* 0x100fe2000801083b */
[--C-:B------:R-:W-:Y:S01]  /*87c0*/  FFMA.FTZ R88, R137, UR6, -R52.reuse ;  /* 0x0000000689587c23 */ /* 0x100fe20008010834 */
[----:B------:R-:W-:Y:S01]  /*87d0*/  FFMA.FTZ R89, R135, UR6, -R52 ;  /* 0x0000000687597c23 */ /* 0x000fe20008010834 */
[--C-:B------:R-:W-:Y:S01]  /*87e0*/  FFMA.FTZ R90, R136, UR6, -R59.reuse ;  /* 0x00000006885a7c23 */ /* 0x100fe2000801083b */
[----:B------:R-:W-:Y:S01]  /*87f0*/  HMMA.16816.F32 R8, R12, R10, R84 ;  /* 0x0000000a0c08723c */ /* 0x000fe20000001854 */
[----:B------:R3:W4:Y:S01]  /*8800*/  MUFU.EX2 R85, R24 ;  /* 0x0000001800557308 */ /* 0x0007220000000800 */
[----:B-1----:R-:W-:Y:S01]  /*8810*/  F2FP.F16.F32.PACK_AB R32, R67, R62 ;  /* 0x0000003e4320723e */ /* 0x002fe200000000ff */
[----:B------:R-:W-:Y:S01]  /*8820*/  FFMA.FTZ R91, R138, UR6, -R59 ;  /* 0x000000068a5b7c23 */ /* 0x000fe2000801083b */
[----:B------:R-:W-:Y:S01]  /*8830*/  FFMA.FTZ R179, R179, R2, R58 ;  /* 0x00000002b3b37223 */ /* 0x000fe2000001003a */
[----:B------:R-:W-:Y:S01]  /*8840*/  FFMA.FTZ R178, R178, R0, R53 ;  /* 0x00000000b2b27223 */ /* 0x000fe20000010035 */
[----:B------:R-:W-:Y:S01]  /*8850*/  FFMA.FTZ R0, R36, UR6, -R59 ;  /* 0x0000000624007c23 */ /* 0x000fe2000801083b */
[----:B------:R-:W-:Y:S01]  /*8860*/  FFMA.FTZ R87, R141, UR6, -R52 ;  /* 0x000000068d577c23 */ /* 0x000fe20008010834 */
[----:B------:R-:W-:Y:S01]  /*8870*/  FADD.FTZ R56, R56, R179 ;  /* 0x000000b338387221 */ /* 0x000fe20000010000 */
[----:B------:R-:W-:Y:S01]  /*8880*/  MUFU.EX2 R66, R66 ;  /* 0x0000004200427308 */ /* 0x000fe20000000800 */
[----:B------:R-:W-:Y:S01]  /*8890*/  FADD.FTZ R41, R41, R178 ;  /* 0x000000b229297221 */ /* 0x000fe20000010000 */
[----:B------:R-:W-:Y:S01]  /*88a0*/  FFMA.FTZ R179, R38, UR6, -R59 ;  /* 0x0000000626b37c23 */ /* 0x000fe2000801083b */
[----:B------:R-:W-:-:S02]  /*88b0*/  FADD.FTZ R57, R57, R56 ;  /* 0x0000003839397221 */ /* 0x000fc40000010000 */
[----:B------:R-:W-:Y:S02]  /*88c0*/  FADD.FTZ R40, R40, R41 ;  /* 0x0000002928287221 */ /* 0x000fe40000010000 */
[----:B------:R-:W-:Y:S01]  /*88d0*/  FADD.FTZ R57, R54, R57 ;  /* 0x0000003936397221 */ /* 0x000fe20000010000 */
[----:B------:R-:W1:Y:S01]  /*88e0*/  MUFU.EX2 R73, R73 ;  /* 0x0000004900497308 */ /* 0x000e620000000800 */
[----:B---3--:R-:W-:Y:S01]  /*88f0*/  FMUL.FTZ R24, R72, R2 ;  /* 0x0000000248187220 */ /* 0x008fe20000410000 */
[----:B------:R-:W-:Y:S01]  /*8900*/  FFMA.FTZ R72, R33, UR6, -R52 ;  /* 0x0000000621487c23 */ /* 0x000fe20008010834 */
[----:B----4-:R-:W-:Y:S01]  /*8910*/  F2FP.F16.F32.PACK_AB R34, R85, R64 ;  /* 0x000000405522723e */ /* 0x010fe200000000ff */
[----:B------:R-:W-:Y:S01]  /*8920*/  FADD.FTZ R63, R63, R40 ;  /* 0x000000283f3f7221 */ /* 0x000fe20000010000 */
[----:B------:R-:W-:Y:S01]  /*8930*/  FADD.FTZ R62, R62, R57 ;  /* 0x000000393e3e7221 */ /* 0x000fe20000010000 */
[----:B------:R-:W-:Y:S02]  /*8940*/  FFMA.FTZ R2, R46, UR6, -R52 ;  /* 0x000000062e027c23 */ /* 0x000fe40008010834 */
[----:B------:R-:W-:Y:S01]  /*8950*/  MUFU.EX2 R75, R75 ;  /* 0x0000004b004b7308 */ /* 0x000fe20000000800 */
[----:B------:R-:W-:Y:S01]  /*8960*/  HMMA.16816.F32 R24, R12, R20, R24 ;  /* 0x000000140c18723c */ /* 0x000fe20000001818 */
[----:B------:R-:W-:-:S04]  /*8970*/  FADD.FTZ R67, R67, R62 ;  /* 0x0000003e43437221 */ /* 0x000fc80000010000 */
[----:B------:R-:W-:Y:S01]  /*8980*/  FADD.FTZ R64, R64, R67 ;  /* 0x0000004340407221 */ /* 0x000fe20000010000 */
[----:B------:R-:W-:Y:S01]  /*8990*/  HMMA.16816.F32 R12, R12, R22, R76 ;  /* 0x000000160c0c723c */ /* 0x000fe2000000184c */
[----:B------:R-:W3:Y:S01]  /*89a0*/  MUFU.EX2 R72, R72 ;  /* 0x0000004800487308 */ /* 0x000ee20000000800 */
[----:B------:R-:W4:Y:S01]  /*89b0*/  LDSM.16.MT88.4 R20, [R153+0x6800] ;  /* 0x006800009914783b */ /* 0x000f220000004200 */
[----:B-1----:R-:W-:Y:S01]  /*89c0*/  F2FP.F16.F32.PACK_AB R33, R73, R66 ;  /* 0x000000424921723e */ /* 0x002fe200000000ff */
[----:B------:R-:W-:-:S03]  /*89d0*/  FADD.FTZ R85, R85, R64 ;  /* 0x0000004055557221 */ /* 0x000fc60000010000 */
[--C-:B------:R-:W-:Y:S01]  /*89e0*/  FFMA.FTZ R76, R180, UR6, -R59.reuse ;  /* 0x00000006b44c7c23 */ /* 0x100fe2000801083b */
[--C-:B------:R-:W-:Y:S01]  /*89f0*/  FFMA.FTZ R79, R176, UR6, -R59.reuse ;  /* 0x00000006b04f7c23 */ /* 0x100fe2000801083b */
[----:B------:R-:W-:Y:S01]  /*8a00*/  FFMA.FTZ R77, R140, UR6, -R59 ;  /* 0x000000068c4d7c23 */ /* 0x000fe2000801083b */
[----:B------:R-:W-:Y:S01]  /*8a10*/  FFMA.FTZ R78, R139, UR6, -R52 ;  /* 0x000000068b4e7c23 */ /* 0x000fe20008010834 */
[----:B------:R-:W-:Y:S01]  /*8a20*/  MUFU.EX2 R74, R74 ;  /* 0x0000004a004a7308 */ /* 0x000fe20000000800 */
[----:B---3--:R-:W-:-:S07]  /*8a30*/  F2FP.F16.F32.PACK_AB R35, R72, R75 ;  /* 0x0000004b4823723e */ /* 0x008fce00000000ff */
[----:B------:R-:W-:Y:S01]  /*8a40*/  MUFU.EX2 R76, R76 ;  /* 0x0000004c004c7308 */ /* 0x000fe20000000800 */
[C---:B--2---:R-:W-:Y:S07]  /*8a50*/  HMMA.16816.F32 R96, R32.reuse, R16, R96 ;  /* 0x000000102060723c */ /* 0x044fee0000001860 */
[----:B------:R-:W1:Y:S01]  /*8a60*/  MUFU.EX2 R79, R79 ;  /* 0x0000004f004f7308 */ /* 0x000e620000000800 */
[C---:B------:R-:W-:Y:S01]  /*8a70*/  HMMA.16816.F32 R92, R32.reuse, R18, R92 ;  /* 0x00000012205c723c */ /* 0x040fe2000000185c */
[----:B------:R-:W2:Y:S06]  /*8a80*/  LDSM.16.MT88.4 R16, [R152+0x6800] ;  /* 0x006800009810783b */ /* 0x000eac0000004200 */
        /* <DEDUP_REMOVED lines=29> */
[C---:B-----5:R-:W-:Y:S01]  /*8c60*/  HMMA.16816.F32 R4, R32.reuse, R20, R4 ;  /* 0x000000142004723c */ /* 0x060fe20000001804 */
[----:B------:R-:W-:Y:S05]  /*8c70*/  MUFU.EX2 R112, R112 ;  /* 0x0000007000707308 */ /* 0x000fea0000000800 */
[C---:B------:R-:W-:Y:S01]  /*8c80*/  HMMA.16816.F32 R8, R32.reuse, R22, R8 ;  /* 0x000000162008723c */ /* 0x040fe20000001808 */
[----:B------:R-:W4:Y:S02]  /*8c90*/  LDSM.16.MT88.4 R20, [R156+0x7800] ;  /* 0x007800009c14783b */ /* 0x000f240000004200 */
[----:B------:R-:W5:Y:S03]  /*8ca0*/  MUFU.EX2 R115, R115 ;  /* 0x0000007300737308 */ /* 0x000f660000000800 */
[C---:B--2---:R-:W-:Y:S05]  /*8cb0*/  HMMA.16816.F32 R80, R32.reuse, R16, R80 ;  /* 0x000000102050723c */ /* 0x044fea0000001850 */
[----:B------:R-:W-:Y:S01]  /*8cc0*/  MUFU.EX2 R114, R114 ;  /* 0x0000007200727308 */ /* 0x000fe20000000800 */
[C---:B------:R-:W-:Y:S01]  /*8cd0*/  HMMA.16816.F32 R68, R32.reuse, R18, R68 ;  /* 0x000000122044723c */ /* 0x040fe20000001844 */
[----:B------:R-:W2:Y:S06]  /*8ce0*/  LDSM.16.MT88.4 R16, [R154+0x7800] ;  /* 0x007800009a10783b */ /* 0x000eac0000004200 */
[----:B------:R-:W5:Y:S08]  /*8cf0*/  MUFU.EX2 R119, R119 ;  /* 0x0000007700777308 */ /* 0x000f700000000800 */
[----:B------:R-:W-:Y:S01]  /*8d00*/  MUFU.EX2 R120, R120 ;  /* 0x0000007800787308 */ /* 0x000fe20000000800 */
[C---:B---3--:R-:W-:Y:S06]  /*8d10*/  HMMA.16816.F32 R24, R32.reuse, R28, R24 ;  /* 0x0000001c2018723c */ /* 0x048fec0000001818 */
[----:B------:R-:W-:Y:S01]  /*8d20*/  HMMA.16816.F32 R12, R32, R30, R12 ;  /* 0x0000001e200c723c */ /* 0x000fe2000000180c */
[----:B------:R-:W3:Y:S01]  /*8d30*/  LDSM.16.MT88.4 R28, [R153+0x7800] ;  /* 0x00780000991c783b */ /* 0x000ee20000004200 */
[----:B------:R-:W3:Y:S05]  /*8d40*/  MUFU.EX2 R121, R121 ;  /* 0x0000007900797308 */ /* 0x000eea0000000800 */
[----:B-1----:R-:W-:Y:S01]  /*8d50*/  F2FP.F16.F32.PACK_AB R32, R90, R113 ;  /* 0x000000715a20723e */ /* 0x002fe200000000ff */
[----:B------:R-:W-:Y:S01]  /*8d60*/  FADD.FTZ R113, R113, R74 ;  /* 0x0000004a71717221 */ /* 0x000fe20000010000 */
[----:B-----5:R-:W-:Y:S01]  /*8d70*/  F2FP.F16.F32.PACK_AB R33, R115, R112 ;  /* 0x000000707321723e */ /* 0x020fe200000000ff */
[----:B------:R-:W-:Y:S01]  /*8d80*/  MUFU.EX2 R110, R110 ;  /* 0x0000006e006e7308 */ /* 0x000fe20000000800 */
[----:B------:R-:W-:Y:S01]  /*8d90*/  F2FP.F16.F32.PACK_AB R34, R102, R91 ;  /* 0x0000005b6622723e */ /* 0x000fe200000000ff */
[----:B------:R-:W-:Y:S01]  /*8da0*/  FADD.FTZ R90, R90, R113 ;  /* 0x000000715a5a7221 */ /* 0x000fe20000010000 */
[----:B------:R-:W-:-:S05]  /*8db0*/  F2FP.F16.F32.PACK_AB R35, R119, R114 ;  /* 0x000000727723723e */ /* 0x000fca00000000ff */
[----:B------:R-:W-:Y:S02]  /*8dc0*/  MUFU.EX2 R123, R123 ;  /* 0x0000007b007b7308 */ /* 0x000fe40000000800 */
[C---:B----4-:R-:W-:Y:S06]  /*8dd0*/  HMMA.16816.F32 R96, R32.reuse, R20, R96 ;  /* 0x000000142060723c */ /* 0x050fec0000001860 */
[C---:B------:R-:W-:Y:S01]  /*8de0*/  HMMA.16816.F32 R92, R32.reuse, R22, R92 ;  /* 0x00000016205c723c */ /* 0x040fe2000000185c */
[----:B------:R-:W1:Y:S01]  /*8df0*/  LDSM.16.MT88.4 R20, [R152+0x7800] ;  /* 0x007800009814783b */ /* 0x000e620000004200 */
[----:B------:R-:W-:Y:S04]  /*8e00*/  MUFU.EX2 R116, R116 ;  /* 0x0000007400747308 */ /* 0x000fe80000000800 */
[C---:B--2---:R-:W-:Y:S04]  /*8e10*/  HMMA.16816.F32 R4, R32.reuse, R16, R4 ;  /* 0x000000102004723c */ /* 0x044fe80000001804 */
[----:B------:R-:W2:Y:S02]  /*8e20*/  MUFU.EX2 R117, R117 ;  /* 0x0000007500757308 */ /* 0x000ea40000000800 */
[C---:B------:R-:W-:Y:S01]  /*8e30*/  HMMA.16816.F32 R8, R32.reuse, R18, R8 ;  /* 0x000000122008723c */ /* 0x040fe20000001808 */
[----:B------:R-:W4:Y:S05]  /*8e40*/  LDSM.16.MT88.4 R16, [R156+0x8000] ;  /* 0x008000009c10783b */ /* 0x000f2a0000004200 */
[C---:B---3--:R-:W-:Y:S01]  /*8e50*/  HMMA.16816.F32 R80, R32.reuse, R28, R80 ;  /* 0x0000001c2050723c */ /* 0x048fe20000001850 */
[----:B------:R-:W-:Y:S05]  /*8e60*/  MUFU.EX2 R107, R107 ;  /* 0x0000006b006b7308 */ /* 0x000fea0000000800 */
[C---:B------:R-:W-:Y:S01]  /*8e70*/  HMMA.16816.F32 R68, R32.reuse, R30, R68 ;  /* 0x0000001e2044723c */ /* 0x040fe20000001844 */
[----:B------:R-:W3:Y:S02]  /*8e80*/  LDSM.16.MT88.4 R28, [R154+0x8000] ;  /* 0x008000009a1c783b */ /* 0x000ee40000004200 */
        /* <DEDUP_REMOVED lines=12> */
[C---:B----4-:R-:W-:Y:S01]  /*8f50*/  HMMA.16816.F32 R96, R32.reuse, R16, R96 ;  /* 0x000000102060723c */ /* 0x050fe20000001860 */
        /* <DEDUP_REMOVED lines=8> */
[C---:B-1----:R-:W-:Y:S01]  /*8fe0*/  HMMA.16816.F32 R80, R32.reuse, R20, R80 ;  /* 0x000000142050723c */ /* 0x042fe20000001850 */
[----:B------:R-:W1:Y:S05]  /*8ff0*/  MUFU.EX2 R108, R108 ;  /* 0x0000006c006c7308 */ /* 0x000e6a0000000800 */
[C---:B------:R-:W-:Y:S01]  /*9000*/  HMMA.16816.F32 R68, R32.reuse, R22, R68 ;  /* 0x000000162044723c */ /* 0x040fe20000001844 */
[----:B------:R-:W5:Y:S02]  /*9010*/  LDSM.16.MT88.4 R20, [R154+0x8800] ;  /* 0x008800009a14783b */ /* 0x000f640000004200 */
[----:B------:R-:W-:Y:S08]  /*9020*/  MUFU.EX2 R103, R103 ;  /* 0x0000006700677308 */ /* 0x000ff00000000800 */
[----:B------:R-:W5:Y:S01]  /*9030*/  MUFU.EX2 R126, R126 ;  /* 0x0000007e007e7308 */ /* 0x000f620000000800 */
[C---:B--2---:R-:W-:Y:S07]  /*9040*/  HMMA.16816.F32 R24, R32.reuse, R16, R24 ;  /* 0x000000102018723c */ /* 0x044fee0000001818 */
[----:B------:R-:W-:Y:S01]  /*9050*/  MUFU.EX2 R3, R3 ;  /* 0x0000000300037308 */ /* 0x000fe20000000800 */
[----:B------:R-:W-:Y:S01]  /*9060*/  HMMA.16816.F32 R12, R32, R18, R12 ;  /* 0x00000012200c723c */ /* 0x000fe2000000180c */
[----:B------:R-:W2:Y:S01]  /*9070*/  LDSM.16.MT88.4 R32, [R153+0x8800] ;  /* 0x008800009920783b */ /* 0x000ea20000004200 */
[----:B------:R-:W-:-:S02]  /*9080*/  F2FP.F16.F32.PACK_AB R16, R106, R109 ;  /* 0x0000006d6a10723e */ /* 0x000fc400000000ff */
[----:B----4-:R-:W-:-:S03]  /*9090*/  F2FP.F16.F32.PACK_AB R17, R101, R104 ;  /* 0x000000686511723e */ /* 0x010fc600000000ff */
[----:B------:R-:W-:Y:S01]  /*90a0*/  MUFU.EX2 R122, R122 ;  /* 0x0000007a007a7308 */ /* 0x000fe20000000800 */
[----:B------:R-:W-:Y:S02]  /*90b0*/  F2FP.F16.F32.PACK_AB R18, R111, R100 ;  /* 0x000000646f12723e */ /* 0x000fe400000000ff */
[----:B-1----:R-:W-:-:S05]  /*90c0*/  F2FP.F16.F32.PACK_AB R19, R108, R65 ;  /* 0x000000416c13723e */ /* 0x002fca00000000ff */
[----:B------:R-:W-:Y:S02]  /*90d0*/  MUFU.EX2 R37, R37 ;  /* 0x0000002500257308 */ /* 0x000fe40000000800 */
[C---:B---3--:R-:W-:Y:S06]  /*90e0*/  HMMA.16816.F32 R96, R16.reuse, R28, R96 ;  /* 0x0000001c1060723c */ /* 0x048fec0000001860 */
[----:B------:R-:W1:Y:S01]  /*90f0*/  MUFU.EX2 R128, R128 ;  /* 0x0000008000807308 */ /* 0x000e620000000800 */
[C---:B------:R-:W-:Y:S01]  /*9100*/  HMMA.16816.F32 R92, R16.reuse, R30, R92 ;  /* 0x0000001e105c723c */ /* 0x040fe2000000185c */
[----:B------:R-:W3:Y:S05]  /*9110*/  LDSM.16.MT88.4 R28, [R152+0x8800] ;  /* 0x00880000981c783b */ /* 0x000eea0000004200 */
[C---:B-----5:R-:W-:Y:S01]  /*9120*/  HMMA.16816.F32 R4, R16.reuse, R20, R4 ;  /* 0x000000141004723c */ /* 0x060fe20000001804 */
[----:B------:R-:W-:Y:S05]  /*9130*/  MUFU.EX2 R39, R39 ;  /* 0x0000002700277308 */ /* 0x000fea0000000800 */
[C---:B------:R-:W-:Y:S01]  /*9140*/  HMMA.16816.F32 R8, R16.reuse, R22, R8 ;  /* 0x000000161008723c */ /* 0x040fe20000001808 */
[----:B------:R-:W4:Y:S02]  /*9150*/  LDSM.16.MT88.4 R20, [R156+0x9000] ;  /* 0x009000009c14783b */ /* 0x000f240000004200 */
[----:B------:R-:W-:Y:S03]  /*9160*/  MUFU.EX2 R130, R130 ;  /* 0x0000008200827308 */ /* 0x000fe60000000800 */
        /* <DEDUP_REMOVED lines=9> */
[----:B------:R-:W-:Y:S01]  /*9200*/  F2FP.F16.F32.PACK_AB R28, R126, R103 ;  /* 0x000000677e1c723e */ /* 0x000fe200000000ff */
[----:B------:R-:W-:Y:S01]  /*9210*/  MUFU.EX2 R179, R179 ;  /* 0x000000b300b37308 */ /* 0x000fe20000000800 */
[----:B-1----:R-:W-:-:S02]  /*9220*/  F2FP.F16.F32.PACK_AB R29, R128, R37 ;  /* 0x00000025801d723e */ /* 0x002fc400000000ff */
[----:B-----5:R-:W-:Y:S02]  /*9230*/  F2FP.F16.F32.PACK_AB R76, R45, R44 ;  /* 0x0000002c2d4c723e */ /* 0x020fe400000000ff */
[----:B------:R-:W-:Y:S02]  /*9240*/  F2FP.F16.F32.PACK_AB R30, R122, R3 ;  /* 0x000000037a1e723e */ /* 0x000fe400000000ff */
[----:B------:R-:W-:Y:S01]  /*9250*/  F2FP.F16.F32.PACK_AB R31, R130, R39 ;  /* 0x00000027821f723e */ /* 0x000fe200000000ff */
[----:B------:R-:W-:Y:S06]  /*9260*/  MUFU.EX2 R2, R2 ;  /* 0x0000000200027308 */ /* 0x000fec0000000800 */
[C---:B----4-:R-:W-:Y:S06]  /*9270*/  HMMA.16816.F32 R96, R28.reuse, R20, R96 ;  /* 0x000000141c60723c */ /* 0x050fec0000001860 */
[C---:B--2---:R-:W-:Y:S06]  /*9280*/  HMMA.16816.F32 R4, R28.reuse, R32, R4 ;  /* 0x000000201c04723c */ /* 0x044fec0000001804 */
[----:B------:R-:W-:Y:S01]  /*9290*/  HMMA.16816.F32 R92, R28, R22, R92 ;  /* 0x000000161c5c723c */ /* 0x000fe2000000185c */
[----:B------:R-:W-:Y:S01]  /*92a0*/  FADD.FTZ R32, R66, R63 ;  /* 0x0000003f42207221 */ /* 0x000fe20000010000 */
[----:B------:R-:W1:Y:S01]  /*92b0*/  LDSM.16.MT88.4 R20, [R156+0x9800] ;  /* 0x009800009c14783b */ /* 0x000e620000004200 */
[----:B------:R-:W-:-:S02]  /*92c0*/  FFMA.FTZ R33, R47, UR6, -R52 ;  /* 0x000000062f217c23 */ /* 0x000fc40008010834 */
[----:B------:R-:W-:Y:S01]  /*92d0*/  FADD.FTZ R32, R73, R32 ;  /* 0x0000002049207221 */ /* 0x000fe20000010000 */
[C---:B------:R-:W-:Y:S03]  /*92e0*/  HMMA.16816.F32 R8, R28.reuse, R34, R8 ;  /* 0x000000221c08723c */ /* 0x040fe60000001808 */
[----:B------:R-:W-:Y:S01]  /*92f0*/  FADD.FTZ R75, R75, R32 ;  /* 0x000000204b4b7221 */ /* 0x000fe20000010000 */
[--C-:B------:R-:W-:Y:S01]  /*9300*/  FFMA.FTZ R32, R42, UR6, -R52.reuse ;  /* 0x000000062a207c23 */ /* 0x100fe20008010834 */
[----:B------:R-:W2:Y:S01]  /*9310*/  MUFU.EX2 R33, R33 ;  /* 0x0000002100217308 */ /* 0x000ea20000000800 */
[----:B---3--:R-:W-:Y:S01]  /*9320*/  HMMA.16816.F32 R80, R28, R16, R80 ;  /* 0x000000101c50723c */ /* 0x008fe20000001850 */
[----:B------:R-:W-:Y:S01]  /*9330*/  FADD.FTZ R72, R72, R75 ;  /* 0x0000004b48487221 */ /* 0x000fe20000010000 */
[----:B------:R-:W-:-:S04]  /*9340*/  FFMA.FTZ R35, R43, UR6, -R52 ;  /* 0x000000062b237c23 */ /* 0x000fc80008010834 */
[C---:B------:R-:W-:Y:S01]  /*9350*/  HMMA.16816.F32 R68, R28.reuse, R18, R68 ;  /* 0x000000121c44723c */ /* 0x040fe20000001844 */
[----:B------:R-:W-:Y:S01]  /*9360*/  FADD.FTZ R17, R87, R72 ;  /* 0x0000004857117221 */ /* 0x000fe20000010000 */
[----:B------:R-:W-:Y:S01]  /*9370*/  MUFU.EX2 R32, R32 ;  /* 0x0000002000207308 */ /* 0x000fe20000000800 */
[----:B------:R-:W3:Y:S02]  /*9380*/  LDSM.16.MT88.4 R84, [R154+0x9800] ;  /* 0x009800009a54783b */ /* 0x000ee40000004200 */
[----:B------:R-:W-:Y:S01]  /*9390*/  FADD.FTZ R17, R88, R17 ;  /* 0x0000001158117221 */ /* 0x000fe20000010000 */
[C---:B------:R-:W-:Y:S03]  /*93a0*/  HMMA.16816.F32 R24, R28.reuse, R48, R24 ;  /* 0x000000301c18723c */ /* 0x040fe60000001818 */
[----:B------:R-:W-:Y:S01]  /*93b0*/  FADD.FTZ R78, R78, R17 ;  /* 0x000000114e4e7221 */ /* 0x000fe20000010000 */
[----:B------:R-:W4:Y:S01]  /*93c0*/  MUFU.EX2 R35, R35 ;  /* 0x0000002300237308 */ /* 0x000f220000000800 */
[----:B--2---:R-:W-:Y:S01]  /*93d0*/  F2FP.F16.F32.PACK_AB R77, R33, R2 ;  /* 0x00000002214d723e */ /* 0x004fe200000000ff */
[----:B------:R-:W-:Y:S01]  /*93e0*/  HMMA.16816.F32 R12, R28, R50, R12 ;  /* 0x000000321c0c723c */ /* 0x000fe2000000180c */
[----:B------:R-:W-:Y:S01]  /*93f0*/  FADD.FTZ R89, R89, R78 ;  /* 0x0000004e59597221 */ /* 0x000fe20000010000 */
[----:B------:R-:W-:Y:S01]  /*9400*/  F2FP.F16.F32.PACK_AB R78, R179, R0 ;  /* 0x00000000b34e723e */ /* 0x000fe200000000ff */
[----:B------:R-:W2:Y:S02]  /*9410*/  LDSM.16.MT88.4 R16, [R153+0x9800] ;  /* 0x009800009910783b */ /* 0x000ea40000004200 */
[----:B------:R-:W-:-:S02]  /*9420*/  FADD.FTZ R112, R112, R89 ;  /* 0x0000005970707221 */ /* 0x000fc40000010000 */
[----:B------:R-:W-:Y:S02]  /*9430*/  FADD.FTZ R29, R91, R90 ;  /* 0x0000005a5b1d7221 */ /* 0x000fe40000010000 */
[----:B------:R-:W-:Y:S02]  /*9440*/  FADD.FTZ R115, R115, R112 ;  /* 0x0000007073737221 */ /* 0x000fe40000010000 */
[----:B------:R-:W-:Y:S02]  /*9450*/  FADD.FTZ R29, R102, R29 ;  /* 0x0000001d661d7221 */ /* 0x000fe40000010000 */
[----:B------:R-:W-:Y:S01]  /*9460*/  FADD.FTZ R114, R114, R115 ;  /* 0x0000007372727221 */ /* 0x000fe20000010000 */
[----:B----4-:R-:W-:Y:S01]  /*9470*/  F2FP.F16.F32.PACK_AB R79, R35, R32 ;  /* 0x00000020234f723e */ /* 0x010fe200000000ff */
[----:B------:R-:W-:Y:S02]  /*9480*/  FADD.FTZ R120, R120, R29 ;  /* 0x0000001d78787221 */ /* 0x000fe40000010000 */
[----:B------:R-:W-:-:S02]  /*9490*/  FADD.FTZ R119, R119, R114 ;  /* 0x0000007277777221 */ /* 0x000fc40000010000 */
[----:B------:R-:W-:Y:S02]  /*94a0*/  FADD.FTZ R121, R121, R120 ;  /* 0x0000007879797221 */ /* 0x000fe40000010000 */
[----:B------:R-:W-:Y:S01]  /*94b0*/  FADD.FTZ R28, R116, R119 ;  /* 0x00000077741c7221 */ /* 0x000fe20000010000 */
[----:B-1----:R-:W-:Y:S03]  /*94c0*/  HMMA.16816.F32 R96, R76, R20, R96 ;  /* 0x000000144c60723c */ /* 0x002fe60000001860 */
[----:B------:R-:W-:-:S03]  /*94d0*/  FADD.FTZ R28, R117, R28 ;  /* 0x0000001c751c7221 */ /* 0x000fc60000010000 */
[C---:B------:R-:W-:Y:S01]  /*94e0*/  HMMA.16816.F32 R92, R76.reuse, R22, R92 ;  /* 0x000000164c5c723c */ /* 0x040fe2000000185c */
[----:B------:R-:W1:Y:S05]  /*94f0*/  LDSM.16.MT88.4 R20, [R152+0x9800] ;  /* 0x009800009814783b */ /* 0x000e6a0000004200 */
[C---:B---3--:R-:W-:Y:S06]  /*9500*/  HMMA.16816.F32 R88, R76.reuse, R84, R4 ;  /* 0x000000544c58723c */ /* 0x048fec0000001804 */
[----:B------:R-:W-:Y:S01]  /*9510*/  HMMA.16816.F32 R84, R76, R86, R8 ;  /* 0x000000564c54723c */ /* 0x000fe20000001808 */
        /* <DEDUP_REMOVED lines=30> */
[----:B------:R-:W-:-:S03]  /*9700*/  FADD.FTZ R32, R32, R33 ;  /* 0x0000002120207221 */ /* 0x000fc60000010000 */
[----:B------:R-:W-:Y:S01]  /*9710*/  FADD.FTZ R179, R179, R0 ;  /* 0x00000000b3b37221 */ /* 0x000fe20000010000 */
[----:B------:R-:W-:Y:S01]  /*9720*/  FADD.FTZ R178, R35, R32 ;  /* 0x0000002023b27221 */ /* 0x000fe20000010000 */
[----:B------:R-:W-:-:S07]  /*9730*/  MOV R0, R60 ;  /* 0x0000003c00007202 */ /* 0x000fce0000000f00 */
.L_x_6296:
[----:B------:R-:W-:-:S13]  /*9740*/  ISETP.GE.AND P1, PT, R167, 0x1, PT ;  /* 0x00000001a700780c */ /* 0x000fda0003f26270 */
[----:B------:R-:W-:Y:S05]  /*9750*/  @!P1 BRA `(.L_x_6302) ;  /* 0x0000002c00b49947 */ /* 0x000fea0003800000 */
[----:B------:R-:W-:Y:S01]  /*9760*/  IMAD.U32 R177, R124, -0x80, RZ ;  /* 0xffffff807cb17824 */ /* 0x000fe200078e00ff */
[----:B------:R-:W-:Y:S01]  /*9770*/  ULDC.64 UR10, c[0x0][0x250] ;  /* 0x00009400000a7ab9 */ /* 0x000fe20000000a00 */
[----:B------:R-:W-:Y:S01]  /*9780*/  MOV R3, R0 ;  /* 0x0000000000037202 */ /* 0x000fe20000000f00 */
[----:B------:R-:W-:Y:S01]  /*9790*/  IMAD.MOV.U32 R101, RZ, RZ, R2 ;  /* 0x000000ffff657224 */ /* 0x000fe200078e0002 */
[----:B------:R-:W-:Y:S01]  /*97a0*/  ULDC UR6, c[0x0][0x24c] ;  /* 0x0000930000067ab9 */ /* 0x000fe20000000800 */
[----:B------:R-:W-:Y:S01]  /*97b0*/  SHF.R.S32.HI R176, RZ, 0x1f, R177 ;  /* 0x0000001fffb07819 */ /* 0x000fe200000114b1 */
[----:B------:R-:W-:Y:S01]  /*97c0*/  ULDC UR9, c[0x0][0x248] ;  /* 0x0000920000097ab9 */ /* 0x000fe20000000800 */
[----:B------:R-:W-:Y:S02]  /*97d0*/  USHF.L.U64.HI UR11, UR10, 0x5, UR11 ;  /* 0x000000050a0b7899 */ /* 0x000fe4000801020b */
[----:B------:R-:W-:Y:S02]  /*97e0*/  USHF.L.U32 UR10, UR10, 0x5, URZ ;  /* 0x000000050a0a7899 */ /* 0x000fe4000800063f */
[----:B------:R-:W-:-:S02]  /*97f0*/  USHF.L.U64.HI UR6, UR9, 0x5, UR6 ;  /* 0x0000000509067899 */ /* 0x000fc40008010206 */
[----:B------:R-:W-:Y:S01]  /*9800*/  USHF.L.U32 UR5, UR9, 0x5, URZ ;  /* 0x0000000509057899 */ /* 0x000fe2000800063f */
[----:B------:R-:W-:-:S11]  /*9810*/  ULDC UR4, c[0x0][0x2ec] ;  /* 0x0000bb0000047ab9 */ /* 0x000fd60000000800 */
.L_x_6306:
[----:B------:R-:W-:Y:S04]  /*9820*/  DEPBAR.LE SB0, 0x0 ;  /* 0x000080000000791a */ /* 0x000fe80000000000 */
[----:B------:R-:W-:Y:S01]  /*9830*/  BAR.SYNC.DEFER_BLOCKING 0x0 ;  /* 0x0000000000007b1d */ /* 0x000fe20000010000 */
[----:B------:R-:W-:Y:S02]  /*9840*/  MOV R8, R177 ;  /* 0x000000b100087202 */ /* 0x000fe40000000f00 */
[----:B------:R-:W-:Y:S03]  /*9850*/  MOV R0, R176 ;  /* 0x000000b000007202 */ /* 0x000fe60000000f00 */
[----:B------:R-:W-:Y:S05]  /*9860*/  @!P0 BRA `(.L_x_6303) ;  /* 0x0000000000f48947 */ /* 0x000fea0003800000 */
[----:B------:R-:W1:Y:S01]  /*9870*/  LDC R0, c[0x0][0x380] ;  /* 0x0000e000ff007b82 */ /* 0x000e620000000800 */
[----:B------:R-:W-:Y:S04]  /*9880*/  SHF.L.U32 R11, R167, 0x7, RZ ;  /* 0x00000007a70b7819 */ /* 0x000fe800000006ff */
[----:B------:R-:W-:Y:S01]  /*9890*/  IABS R6, R11 ;  /* 0x0000000b00067213 */ /* 0x000fe20000000000 */
[C---:B------:R-:W-:Y:S01]  /*98a0*/  VIADD R5, R11.reuse, 0xffffff80 ;  /* 0xffffff800b057836 */ /* 0x040fe20000000000 */
        /* <DEDUP_REMOVED lines=57> */
.L_x_6303:
        /* <DEDUP_REMOVED lines=44> */
[----:B------:R-:W2:Y:S05]  /*9f00*/  LDSM.16.M88.4 R112, [R155+0x2000] ;  /* 0x002000009b70783b */ /* 0x000eaa0000000200 */
        /* <DEDUP_REMOVED lines=156> */
.L_x_6305:
        /* <DEDUP_REMOVED lines=28> */
.L_x_6304:
        /* <DEDUP_REMOVED lines=158> */
[----:B------:R-:W-:Y:S02]  /*b470*/  ISETP.GT.AND P1, PT, R167, 0x1, PT ;  /* 0x00000001a700780c */ /* 0x000fe40003f24270 */
        /* <DEDUP_REMOVED lines=283> */
.L_x_6302:
        /* <DEDUP_REMOVED lines=23> */
[-C--:B------:R-:W-:Y:S02]  /*c7a0*/  LEA.HI R3, R3, R4.reuse, RZ, 0x5 ;  /* 0x0000000403037211 */ /* 0x080fe400078f28ff */
[----:B------:R-:W-:Y:S02]  /*c7b0*/  LOP3.LUT R10, R10, 0xfffffff8, RZ, 0xc0, !PT ;  /* 0xfffffff80a0a7812 */ /* 0x000fe400078ec0ff */
[----:B------:R-:W-:Y:S02]  /*c7c0*/  IADD3 R12, -R9, R4, RZ ;  /* 0x00000004090c7210 */ /* 0x000fe40007ffe1ff */
[----:B------:R-:W-:Y:S01]  /*c7d0*/  IADD3 R10, R11, -R10, RZ ;  /* 0x8000000a0b0a7210 */ /* 0x000fe20007ffe0ff */
[----:B------:R-:W2:Y:S03]  /*c7e0*/  @P3 MUFU.RCP R8, R5 ;  /* 0x0000000500083308 */ /* 0x000ea60000001000 */
        /* <DEDUP_REMOVED lines=21> */
[C---:B--2---:R-:W-:Y:S01]  /*c940*/  FMUL.FTZ R99, R8.reuse, R99 ;  /* 0x0000006308637220 */ /* 0x044fe20000410000 */
[----:B------:R-:W-:Y:S01]  /*c950*/  MOV R9, 0x10 ;  /* 0x0000001000097802 */ /* 0x000fe20000000f00 */
[C---:B------:R-:W-:Y:S01]  /*c960*/  FMUL.FTZ R98, R8.reuse, R98 ;  /* 0x0000006208627220 */ /* 0x040fe20000410000 */
[----:B------:R-:W-:Y:S01]  /*c970*/  F2FP.F16.F32.PACK_AB R76, R7, R76 ;  /* 0x0000004c074c723e */ /* 0x000fe200000000ff */
[C---:B------:R-:W-:Y:S01]  /*c980*/  FMUL.FTZ R95, R8.reuse, R95 ;  /* 0x0000005f085f7220 */ /* 0x040fe20000410000 */
[----:B------:R-:W-:Y:S01]  /*c990*/  SHF.R.S32.HI R7, RZ, 0x5, R3 ;  /* 0x00000005ff077819 */ /* 0x000fe20000011403 */
[C---:B------:R-:W-:Y:S01]  /*c9a0*/  FMUL.FTZ R94, R8.reuse, R94 ;  /* 0x0000005e085e7220 */ /* 0x040fe20000410000 */
[----:B------:R-:W-:Y:S01]  /*c9b0*/  LEA.HI R11, R11, R11, RZ, 0x1d ;  /* 0x0000000b0b0b7211 */ /* 0x000fe200078fe8ff */
[----:B------:R-:W-:Y:S01]  /*c9c0*/  FMUL.FTZ R91, R8, R91 ;  /* 0x0000005b085b7220 */ /* 0x000fe20000410000 */
[----:B------:R-:W-:Y:S01]  /*c9d0*/  R2P PR, R10, 0x6 ;  /* 0x000000060a007804 */ /* 0x000fe20000000000 */
[----:B------:R-:W-:Y:S01]  /*c9e0*/  IMAD R12, R7, 0x200, R12 ;  /* 0x00000200070c7824 */ /* 0x000fe200078e020c */
[----:B------:R-:W-:Y:S01]  /*c9f0*/  SEL R10, R9, 0xfffffff0, P0 ;  /* 0xfffffff0090a7807 */ /* 0x000fe20000000000 */
[----:B------:R-:W-:Y:S01]  /*ca00*/  FMUL.FTZ R90, R8, R90 ;  /* 0x0000005a085a7220 */ /* 0x000fe20000410000 */
[----:B------:R-:W-:Y:S01]  /*ca10*/  ISETP.NE.AND P0, PT, R166, -0x1, PT ;  /* 0xffffffffa600780c */ /* 0x000fe20003f05270 */
[----:B------:R-:W-:Y:S01]  /*ca20*/  IMAD.U32 R11, R12, 0x2, R11 ;  /* 0x000000020c0b7824 */ /* 0x000fe200078e000b */
[----:B------:R-:W-:Y:S01]  /*ca30*/  MOV R12, 0x20 ;  /* 0x00000020000c7802 */ /* 0x000fe20000000f00 */
        /* <DEDUP_REMOVED lines=10> */
[----:B------:R-:W-:Y:S01]  /*cae0*/  FMUL.FTZ R8, R8, R78 ;  /* 0x0000004e08087220 */ /* 0x000fe20000410000 */
[----:B------:R-:W-:Y:S01]  /*caf0*/  F2FP.F16.F32.PACK_AB R96, R97, R96 ;  /* 0x000000606160723e */ /* 0x000fe200000000ff */
[----:B------:R-:W-:Y:S01]  /*cb00*/  VIADD R13, R11, 0x40 ;  /* 0x000000400b0d7836 */ /* 0x000fe20000000000 */
[----:B------:R-:W-:Y:S01]  /*cb10*/  F2FP.F16.F32.PACK_AB R98, R99, R98 ;  /* 0x000000626362723e */ /* 0x000fe200000000ff */
[C---:B------:R-:W-:Y:S01]  /*cb20*/  IMAD.IADD R15, R11.reuse, 0x1, R10 ;  /* 0x000000010b0f7824 */ /* 0x040fe200078e020a */
[----:B------:R-:W-:Y:S01]  /*cb30*/  SEL R12, R12, 0xffffffe0, !P1 ;  /* 0xffffffe00c0c7807 */ /* 0x000fe20004800000 */
[----:B------:R-:W-:Y:S01]  /*cb40*/  STS [R11], R96 ;  /* 0x000000600b007388 */ /* 0x000fe20000000800 */
[----:B------:R-:W-:Y:S01]  /*cb50*/  @P2 IADD3 R13, R11, -0x40, RZ ;  /* 0xffffffc00b0d2810 */ /* 0x000fe20007ffe0ff */
[----:B------:R-:W-:Y:S01]  /*cb60*/  ULDC.U8 UR4, c[0x0][0x3d8] ;  /* 0x0000f60000047ab9 */ /* 0x000fe20000000000 */
[----:B------:R-:W-:Y:S01]  /*cb70*/  F2FP.F16.F32.PACK_AB R92, R93, R92 ;  /* 0x0000005c5d5c723e */ /* 0x000fe200000000ff */
[----:B------:R1:W-:Y:S01]  /*cb80*/  STS [R11+0x400], R98 ;  /* 0x000400620b007388 */ /* 0x0003e20000000800 */
[----:B------:R-:W-:-:S02]  /*cb90*/  F2FP.F16.F32.PACK_AB R94, R95, R94 ;  /* 0x0000005e5f5e723e */ /* 0x000fc400000000ff */
[----:B------:R-:W-:Y:S01]  /*cba0*/  F2FP.F16.F32.PACK_AB R79, R79, R8 ;  /* 0x000000084f4f723e */ /* 0x000fe200000000ff */
[----:B------:R-:W-:Y:S01]  /*cbb0*/  STS [R15], R92 ;  /* 0x0000005c0f007388 */ /* 0x000fe20000000800 */
[----:B------:R-:W-:Y:S01]  /*cbc0*/  IADD3 R17, R11, R12, RZ ;  /* 0x0000000c0b117210 */ /* 0x000fe20007ffe0ff */
[----:B------:R-:W2:Y:S01]  /*cbd0*/  @P0 LDC.64 R8, c[0x0][0x298] ;  /* 0x0000a600ff080b82 */ /* 0x000ea20000000a00 */
[----:B------:R-:W-:Y:S01]  /*cbe0*/  F2FP.F16.F32.PACK_AB R88, R89, R88 ;  /* 0x000000585958723e */ /* 0x000fe200000000ff */
[----:B------:R4:W-:Y:S01]  /*cbf0*/  STS [R15+0x400], R94 ;  /* 0x0004005e0f007388 */ /* 0x0009e20000000800 */
[----:B------:R-:W-:Y:S02]  /*cc00*/  F2FP.F16.F32.PACK_AB R90, R91, R90 ;  /* 0x0000005a5b5a723e */ /* 0x000fe400000000ff */
[----:B------:R-:W-:Y:S01]  /*cc10*/  F2FP.F16.F32.PACK_AB R84, R85, R84 ;  /* 0x000000545554723e */ /* 0x000fe200000000ff */
[----:B------:R-:W-:Y:S01]  /*cc20*/  STS [R17], R88 ;  /* 0x0000005811007388 */ /* 0x000fe20000000800 */
[----:B------:R-:W-:-:S02]  /*cc30*/  F2FP.F16.F32.PACK_AB R86, R87, R86 ;  /* 0x000000565756723e */ /* 0x000fc400000000ff */
[----:B------:R-:W-:Y:S01]  /*cc40*/  IADD3 R19, R15, R12, RZ ;  /* 0x0000000c0f137210 */ /* 0x000fe20007ffe0ff */
        /* <DEDUP_REMOVED lines=10> */
[----:B------:R-:W-:Y:S01]  /*ccf0*/  F2FP.F16.F32.PACK_AB R74, R75, R74 ;  /* 0x0000004a4b4a723e */ /* 0x000fe200000000ff */
[----:B------:R-:W-:Y:S01]  /*cd00*/  STS [R13], R80 ;  /* 0x000000500d007388 */ /* 0x000fe20000000800 */
[----:B------:R-:W-:-:S02]  /*cd10*/  IADD3 R21, R12, R13, RZ ;  /* 0x0000000d0c157210 */ /* 0x000fc40007ffe0ff */
[----:B------:R-:W-:Y:S01]  /*cd20*/  IADD3 R12, R12, R11, RZ ;  /* 0x0000000b0c0c7210 */ /* 0x000fe20007ffe0ff */
[----:B------:R1:W-:Y:S01]  /*cd30*/  STS [R13+0x400], R82 ;  /* 0x000400520d007388 */ /* 0x0003e20000000800 */
[----:B----4-:R-:W4:Y:S01]  /*cd40*/  @P4 LDC R15, c[0x0][0x2e8] ;  /* 0x0000ba00ff0f4b82 */ /* 0x010f220000000800 */
[----:B------:R-:W-:Y:S02]  /*cd50*/  ISETP.NE.AND P1, PT, RZ, UR4, PT ;  /* 0x00000004ff007c0c */ /* 0x000fe4000bf25270 */
[----:B------:R-:W-:Y:S04]  /*cd60*/  STS [R11], R68 ;  /* 0x000000440b007388 */ /* 0x000fe80000000800 */
[----:B------:R1:W-:Y:S01]  /*cd70*/  STS [R11+0x400], R70 ;  /* 0x000400460b007388 */ /* 0x0003e20000000800 */
[----:B-----5:R-:W5:Y:S03]  /*cd80*/  @P3 MUFU.LG2 R17, R5 ;  /* 0x0000000500113308 */ /* 0x020f660000000c00 */
[----:B------:R4:W-:Y:S04]  /*cd90*/  STS [R21], R72 ;  /* 0x0000004815007388 */ /* 0x0009e80000000800 */
[----:B------:R4:W-:Y:S01]  /*cda0*/  STS [R21+0x400], R74 ;  /* 0x0004004a15007388 */ /* 0x0009e20000000800 */
[----:B--2---:R-:W-:-:S03]  /*cdb0*/  @P0 IMAD.WIDE.U32 R18, R166, R8, RZ ;  /* 0x00000008a6120225 */ /* 0x004fc600078e00ff */
        /* <DEDUP_REMOVED lines=9> */
[----:B------:R-:W4:Y:S01]  /*ce50*/  S2R R5, SR_CTAID.Y ;  /* 0x0000000000057919 */ /* 0x000f220000002600 */
[----:B------:R-:W3:Y:S01]  /*ce60*/  LDC.64 R8, c[0x0][0x290] ;  /* 0x0000a400ff087b82 */ /* 0x000ee20000000a00 */
[----:B----4-:R-:W-:-:S05]  /*ce70*/  SHF.R.S32.HI R21, RZ, 0x1f, R5 ;  /* 0x0000001fff157819 */ /* 0x010fca0000011405 */
[-C--:B---3--:R-:W-:Y:S02]  /*ce80*/  IMAD R6, R21, R8.reuse, RZ ;  /* 0x0000000815067224 */ /* 0x088fe400078e02ff */
[----:B------:R-:W-:-:S04]  /*ce90*/  IMAD.WIDE.U32 R20, R5, R8, RZ ;  /* 0x0000000805147225 */ /* 0x000fc800078e00ff */
[----:B------:R-:W-:Y:S01]  /*cea0*/  IMAD R9, R5, R9, R6 ;  /* 0x0000000905097224 */ /* 0x000fe200078e0206 */
[----:B------:R-:W-:-:S04]  /*ceb0*/  MOV R6, R20 ;  /* 0x0000001400067202 */ /* 0x000fc80000000f00 */
[----:B------:R-:W-:Y:S02]  /*cec0*/  IADD3 R9, R21, R9, RZ ;  /* 0x0000000915097210 */ /* 0x000fe40007ffe0ff */
.L_x_6307:
[----:B----4-:R-:W-:Y:S01]  /*ced0*/  @P4 FFMA.FTZ R10, R2, R15, R19 ;  /* 0x0000000f020a4223 */ /* 0x010fe20000010013 */
[----:B-1----:R-:W-:Y:S01]  /*cee0*/  @P3 FFMA.FTZ R11, R0, R13, R17 ;  /* 0x0000000d000b3223 */ /* 0x002fe20000010011 */
[----:B------:R-:W-:Y:S06]  /*cef0*/  @!P1 BRA `(.L_x_6308) ;  /* 0x00000000001c9947 */ /* 0x000fec0003800000 */
[----:B------:R-:W1:Y:S01]  /*cf00*/  S2R R5, SR_CTAID.Y ;  /* 0x0000000000057919 */ /* 0x000e620000002600 */
[----:B------:R-:W1:Y:S08]  /*cf10*/  LDC R0, c[0x0][0x2c4] ;  /* 0x0000b100ff007b82 */ /* 0x000e700000000800 */
[----:B------:R-:W3:Y:S08]  /*cf20*/  S2UR UR6, SR_CTAID.Z ;  /* 0x00000000000679c3 */ /* 0x000ef00000002700 */
[----:B------:R-:W3:Y:S01]  /*cf30*/  LDC R13, c[0x0][0x2e4] ;  /* 0x0000b900ff0d7b82 */ /* 0x000ee20000000800 */
[----:B-1----:R-:W-:-:S04]  /*cf40*/  @!P0 IMAD R166, R5, R0, RZ ;  /* 0x0000000005a68224 */ /* 0x002fc800078e02ff */
[----:B---3--:R-:W-:Y:S01]  /*cf50*/  IMAD R13, R13, UR6, R166 ;  /* 0x000000060d0d7c24 */ /* 0x008fe2000f8e02a6 */
[----:B------:R-:W-:Y:S06]  /*cf60*/  BRA `(.L_x_6309) ;  /* 0x0000000000187947 */ /* 0x000fec0003800000 */
.L_x_6308:
[----:B------:R-:W1:Y:S01]  /*cf70*/  S2R R5, SR_CTAID.Y ;  /* 0x0000000000057919 */ /* 0x000e620000002600 */
[----:B------:R-:W1:Y:S08]  /*cf80*/  S2UR UR6, SR_CTAID.Z ;  /* 0x00000000000679c3 */ /* 0x000e700000002700 */
[----:B------:R-:W1:Y:S08]  /*cf90*/  LDC R0, c[0x0][0x270] ;  /* 0x00009c00ff007b82 */ /* 0x000e700000000800 */
[----:B------:R-:W3:Y:S01]  /*cfa0*/  LDC R13, c[0x0][0x2c4] ;  /* 0x0000b100ff0d7b82 */ /* 0x000ee20000000800 */
[----:B-1----:R-:W-:-:S04]  /*cfb0*/  IMAD R0, R5, R0, UR6 ;  /* 0x0000000605007e24 */ /* 0x002fc8000f8e0200 */
[----:B---3--:R-:W-:-:S07]  /*cfc0*/  IMAD R13, R0, R13, RZ ;  /* 0x0000000d000d7224 */ /* 0x008fce00078e02ff */
.L_x_6309:
        /* <DEDUP_REMOVED lines=12> */
[----:B------:R-:W3:Y:S01]  /*d090*/  S2R R2, SR_CTAID.X ;  /* 0x0000000000027919 */ /* 0x000ee20000002500 */
[C---:B------:R-:W-:Y:S01]  /*d0a0*/  VIADD R4, R168.reuse, 0x8 ;  /* 0x00000008a8047836 */ /* 0x040fe20000000000 */
[----:B------:R-:W-:Y:S01]  /*d0b0*/  ISETP.GE.AND P2, PT, R168, R163, PT ;  /* 0x000000a3a800720c */ /* 0x000fe20003f46270 */
[----:B------:R-:W-:-:S03]  /*d0c0*/  ULDC.64 UR4, c[0x0][0x2b0] ;  /* 0x0000ac0000047ab9 */ /* 0x000fc60000000a00 */
[----:B------:R-:W-:Y:S01]  /*d0d0*/  ISETP.GE.AND P1, PT, R4, R163, PT ;  /* 0x000000a30400720c */ /* 0x000fe20003f26270 */
[----:B---3--:R-:W-:-:S05]  /*d0e0*/  IMAD R13, R2, 0x40, R13 ;  /* 0x00000040020d7824 */ /* 0x008fca00078e020d */
[----:B------:R-:W-:Y:S02]  /*d0f0*/  SHF.R.S32.HI R3, RZ, 0x1f, R13 ;  /* 0x0000001fff037819 */ /* 0x000fe4000001140d */
[----:B------:R-:W-:-:S04]  /*d100*/  IADD3 R2, P0, R168, R13, RZ ;  /* 0x0000000da8027210 */ /* 0x000fc80007f1e0ff */
[----:B------:R-:W-:Y:S02]  /*d110*/  LEA.HI.X.SX32 R3, R168, R3, 0x1, P0 ;  /* 0x00000003a8037211 */ /* 0x000fe400000f0eff */
[----:B------:R-:W-:-:S04]  /*d120*/  LEA R4, P0, R2, UR4, 0x2 ;  /* 0x0000000402047c11 */ /* 0x000fc8000f8010ff */
[----:B------:R-:W-:-:S05]  /*d130*/  LEA.HI.X R5, R2, UR5, R3, 0x2, P0 ;  /* 0x0000000502057c11 */ /* 0x000fca00080f1403 */
[----:B------:R3:W-:Y:S04]  /*d140*/  @!P2 STG.E desc[UR12][R4.64], R10 ;  /* 0x0000000a0400a986 */ /* 0x0007e8000c10190c */
[----:B------:R3:W-:Y:S02]  /*d150*/  @!P1 STG.E desc[UR12][R4.64+0x20], R11 ;  /* 0x0000200b04009986 */ /* 0x0007e4000c10190c */
.L_x_6311:
[----:B------:R-:W-:Y:S05]  /*d160*/  BSYNC B0 ;  /* 0x0000000000007941 */ /* 0x000fea0003800000 */
.L_x_6310:
[----:B------:R-:W4:Y:S01]  /*d170*/  S2UR UR5, SR_CTAID.X ;  /* 0x00000000000579c3 */ /* 0x000f220000002500 */
[----:B-1----:R-:W-:Y:S01]  /*d180*/  SHF.R.S32.HI R7, RZ, 0x1f, R0 ;  /* 0x0000001fff077819 */ /* 0x002fe20000011400 */
[----:B--2---:R1:W2:Y:S01]  /*d190*/  LDS.128 R12, [R169+0x1800] ;  /* 0x00180000a90c7984 */ /* 0x0042a20000000c00 */
[----:B------:R-:W-:Y:S01]  /*d1a0*/  SHF.R.S32.HI R171, RZ, 0x1f, R170 ;  /* 0x0000001fffab7819 */ /* 0x000fe200000114aa */
[----:B------:R-:W-:Y:S01]  /*d1b0*/  BSSY B0, `(.L_x_6312) ;  /* 0x0000024000007945 */ /* 0x000fe20003800000 */
[----:B------:R-:W-:-:S03]  /*d1c0*/  LEA.HI R0, R7, R0, RZ, 0x3 ;  /* 0x0000000007007211 */ /* 0x000fc600078f18ff */
[----:B---3--:R-:W3:Y:S01]  /*d1d0*/  LDC.64 R4, c[0x0][0x298] ;  /* 0x0000a600ff047b82 */ /* 0x008ee20000000a00 */
[----:B------:R-:W-:-:S05]  /*d1e0*/  SHF.R.S32.HI R0, RZ, 0x3, R0 ;  /* 0x00000003ff007819 */ /* 0x000fca0000011400 */
[----:B------:R-:W-:Y:S02]  /*d1f0*/  VIADD R8, R0, 0x10 ;  /* 0x0000001000087836 */ /* 0x000fe40000000000 */
[----:B------:R-:W5:Y:S03]  /*d200*/  LDC.64 R2, c[0x0][0x2a0] ;  /* 0x0000a800ff027b82 */ /* 0x000f660000000a00 */
[----:B------:R-:W-:Y:S01]  /*d210*/  ISETP.GE.AND P3, PT, R8, R163, PT ;  /* 0x000000a30800720c */ /* 0x000fe20003f66270 */
[----:B------:R-:W-:Y:S01]  /*d220*/  VIADD R8, R0, 0x30 ;  /* 0x0000003000087836 */ /* 0x000fe20000000000 */
[----:B----4-:R-:W-:-:S04]  /*d230*/  USHF.L.U32 UR5, UR5, 0x6, URZ ;  /* 0x0000000605057899 */ /* 0x010fc8000800063f */
[----:B------:R-:W-:Y:S01]  /*d240*/  ISETP.GE.AND P1, PT, R8, R163, PT ;  /* 0x000000a30800720c */ /* 0x000fe20003f26270 */
[----:B------:R-:W-:Y:S01]  /*d250*/  USHF.R.S32.HI UR4, URZ, 0x1f, UR5 ;  /* 0x0000001f3f047899 */ /* 0x000fe20008011405 */
[----:B---3--:R-:W-:-:S05]  /*d260*/  IMAD.WIDE.U32 R170, R4, UR5, R170 ;  /* 0x0000000504aa7c25 */ /* 0x008fca000f8e00aa */
[----:B------:R-:W-:Y:S01]  /*d270*/  IMAD R10, R4, UR4, RZ ;  /* 0x00000004040a7c24 */ /* 0x000fe2000f8e02ff */
[----:B------:R-:W-:Y:S01]  /*d280*/  USHF.R.S32.HI UR4, URZ, 0x1f, UR6 ;  /* 0x0000001f3f047899 */ /* 0x000fe20008011406 */
[----:B------:R-:W-:Y:S01]  /*d290*/  IADD3 R18, P0, R6, R170, RZ ;  /* 0x000000aa06127210 */ /* 0x000fe20007f1e0ff */
[----:B------:R-:W-:Y:S02]  /*d2a0*/  VIADD R6, R0, 0x20 ;  /* 0x0000002000067836 */ /* 0x000fe40000000000 */
[----:B------:R-:W-:-:S03]  /*d2b0*/  IMAD R10, R5, UR5, R10 ;  /* 0x00000005050a7c24 */ /* 0x000fc6000f8e020a */
[-C--:B------:R-:W-:Y:S02]  /*d2c0*/  ISETP.GE.AND P2, PT, R6, R163.reuse, PT ;  /* 0x000000a30600720c */ /* 0x080fe40003f46270 */
[----:B------:R-:W-:Y:S01]  /*d2d0*/  IADD3.X R19, R9, R10, R171, P0, !PT ;  /* 0x0000000a09137210 */ /* 0x000fe200007fe4ab */
[----:B-----5:R-:W-:Y:S01]  /*d2e0*/  IMAD R10, R2, UR4, RZ ;  /* 0x00000004020a7c24 */ /* 0x020fe2000f8e02ff */
[----:B------:R-:W-:-:S03]  /*d2f0*/  ISETP.GE.AND P0, PT, R0, R163, PT ;  /* 0x000000a30000720c */ /* 0x000fc60003f06270 */
[----:B------:R-:W-:Y:S01]  /*d300*/  IMAD R21, R3, UR6, R10 ;  /* 0x0000000603157c24 */ /* 0x000fe2000f8e020a */
[----:B------:R-:W-:Y:S01]  /*d310*/  SHF.R.S32.HI R3, RZ, 0x1f, R0 ;  /* 0x0000001fff037819 */ /* 0x000fe20000011400 */
[----:B------:R1:W3:Y:S01]  /*d320*/  LDS.128 R8, [R169] ;  /* 0x00000000a9087984 */ /* 0x0002e20000000c00 */
[----:B------:R-:W-:-:S04]  /*d330*/  IMAD.WIDE.U32 R18, R2, UR6, R18 ;  /* 0x0000000602127c25 */ /* 0x000fc8000f8e0012 */
[----:B------:R-:W-:-:S03]  /*d340*/  IMAD.IADD R21, R21, 0x1, R19 ;  /* 0x0000000115157824 */ /* 0x000fc600078e0213 */
[----:B--2---:R-:W-:Y:S05]  /*d350*/  @P0 BRA `(.L_x_6313) ;  /* 0x0000000000240947 */ /* 0x004fea0003800000 */
        /* <DEDUP_REMOVED lines=9> */
.L_x_6313:
[----:B------:R-:W-:Y:S05]  /*d3f0*/  BSYNC B0 ;  /* 0x0000000000007941 */ /* 0x000fea0003800000 */
.L_x_6312:
        /* <DEDUP_REMOVED lines=15> */
.L_x_6315:
[----:B------:R-:W-:Y:S05]  /*d4f0*/  BSYNC B0 ;  /* 0x0000000000007941 */ /* 0x000fea0003800000 */
.L_x_6314:
[----:B---34-:R3:W4:Y:S01]  /*d500*/  LDS.128 R8, [R169+0x1000] ;  /* 0x00100000a9087984 */ /* 0x0187220000000c00 */
        /* <DEDUP_REMOVED lines=13> */
[----:B----4-:R4:W-:Y:S02]  /*d5e0*/  STG.E.128 desc[UR12][R6.64], R8 ;  /* 0x0000000806007986 */ /* 0x0109e4000c101d0c */
.L_x_6317:
[----:B------:R-:W-:Y:S05]  /*d5f0*/  BSYNC B0 ;  /* 0x0000000000007941 */ /* 0x000fea0003800000 */
.L_x_6316:
        /* <DEDUP_REMOVED lines=13> */
.L_x_6318:
        /* <DEDUP_REMOVED lines=11> */
.L_x_7936:


//--------------------- .text._ZN5flash24flash_fwd_splitkv_kernelI23Flash_fwd_kernel_traitsILi64ELi64ELi128ELi4ELb0ELb0EN7cutlass6half_tE19Flash_kernel_traitsILi64ELi64ELi128ELi4ES3_EELb1ELb0ELb0ELb0ELb1ELb1ELb0ELb0EEEvNS_16Flash_fwd_paramsE --------------------------
	.section	.text._ZN5flash24flash_fwd_splitkv_kernelI23Flash_fwd_kernel_traitsILi64ELi64ELi128ELi4ELb0ELb0EN7cutlass6half_tE19Flash_kernel_traitsILi64ELi64ELi128ELi4ES3_EELb1ELb0ELb0ELb0ELb1ELb1ELb0ELb0EEEvNS_16Flash_fwd_paramsE,"ax",@progbits
	.align	128
        .global         _ZN5flash24flash_fwd_splitkv_kernelI23Flash_fwd_kernel_traitsILi64ELi64ELi128ELi4ELb0ELb0EN7cutlass6half_tE19Flash_kernel_traitsILi64ELi64ELi128ELi4ES3_EELb1ELb0ELb0ELb0ELb1ELb1ELb0ELb0EEEvNS_16Flash_fwd_paramsE
        .type           _ZN5flash24flash_fwd_splitkv_kernelI23Flash_fwd_kernel_traitsILi64ELi64ELi128ELi4ELb0ELb0EN7cutlass6half_tE19Flash_kernel_traitsILi64ELi64ELi128ELi4ES3_EELb1ELb0ELb0ELb0ELb1ELb1ELb0ELb0EEEvNS_16Flash_fwd_paramsE,@function
        .size           _ZN5flash24flash_fwd_splitkv_kernelI23Flash_fwd_kernel_traitsILi64ELi64ELi128ELi4ELb0ELb0EN7cutlass6half_tE19Flash_kernel_traitsILi64ELi64ELi128ELi4ES3_EELb1ELb0ELb0ELb0ELb1ELb1ELb0ELb0EEEvNS_16Flash_fwd_paramsE,(.L_x_7937 - _ZN5flash24flash_fwd_splitkv_kernelI23Flash_fwd_kernel_traitsILi64ELi64ELi128ELi4ELb0ELb0EN7cutlass6half_tE19Flash_kernel_traitsILi64ELi64ELi128ELi4ES3_EELb1ELb0ELb0ELb0ELb1ELb1ELb0ELb0EEEvNS_16Flash_fwd_paramsE)
        .other          _ZN5flash24flash_fwd_splitkv_kernelI23Flash_fwd_kernel_traitsILi64ELi64ELi128ELi4ELb0ELb0EN7cutlass6half_tE19Flash_kernel_traitsILi64ELi64ELi128ELi4ES3_EELb1ELb0ELb0ELb0ELb1ELb1ELb0ELb0EEEvNS_16Flash_fwd_paramsE,@"STO_CUDA_ENTRY STV_DEFAULT"
_ZN5flash24flash_fwd_splitkv_kernelI23Flash_fwd_kernel_traitsILi64ELi64ELi128ELi4ELb0ELb0EN7cutlass6half_tE19Flash_kernel_traitsILi64ELi64ELi128ELi4ES3_EELb1ELb0ELb0ELb0ELb1ELb1ELb0ELb0EEEvNS_16Flash_fwd_paramsE:
.text._ZN5flash24flash_fwd_splitkv_kernelI23Flash_fwd_kernel_traitsILi64ELi64ELi128ELi4ELb0ELb0EN7cutlass6half_tE19Flash_kernel_traitsILi64ELi64ELi128ELi4ES3_EELb1ELb0ELb0ELb0ELb1ELb1ELb0ELb0EEEvNS_16Flash_fwd_paramsE:
        /* <DEDUP_REMOVED lines=38> */
.L_x_6319:
[----:B------:R-:W1:Y:S02]  /*0260*/  LDC R4, c[0x0][0x2c8] ;  /* 0x0000b200ff047b82 */ /* 0x000e640000000800 */
.L_x_6320:
        /* <DEDUP_REMOVED lines=48> */
[----:B------:R-:W-:Y:S01]  /*0570*/  SHF.R.S32.HI R9, RZ, 0x1f, R77 ;  /* 0x0000001fff097819 */ /* 0x000fe2000001144d */
[----:B------:R-:W-:Y:S02]  /*0580*/  VIADD R12, R8, 0x10 ;  /* 0x00000010080c7836 */ /* 0x000fe40000000000 */
[----:B------:R-:W-:Y:S01]  /*0590*/  IMAD.SHL.U32 R16, R6, 0x8, RZ ;  /* 0x0000000806107824 */ /* 0x000fe200078e00ff */
[----:B------:R-:W-:-:S04]  /*05a0*/  SHF.R.S32.HI R6, RZ, 0x1f, R34 ;  /* 0x0000001fff067819 */ /* 0x000fc80000011422 */
[----:B------:R-:W-:-:S03]  /*05b0*/  SHF.R.S32.HI R17, RZ, 0x1f, R16 ;  /* 0x0000001fff117819 */ /* 0x000fc60000011410 */
[----:B-1----:R-:W-:-:S04]  /*05c0*/  IMAD.WIDE.U32 R16, R77, R4, R16 ;  /* 0x000000044d107225 */ /* 0x002fc800078e0010 */
[----:B--2---:R-:W-:Y:S02]  /*05d0*/  @!P0 IMAD R0, R11, R2, RZ ;  /* 0x000000020b008224 */ /* 0x004fe400078e02ff */
[----:B------:R-:W-:-:S04]  /*05e0*/  @P0 IMAD.WIDE.U32 R10, R176, R4, RZ ;  /* 0x00000004b00a0225 */ /* 0x000fc800078e00ff */
[C---:B------:R-:W-:Y:S02]  /*05f0*/  @!P0 IMAD R0, R7.reuse, R3, R0 ;  /* 0x0000000307008224 */ /* 0x040fe400078e0200 */
[----:B------:R-:W-:-:S04]  /*0600*/  @!P0 IMAD.WIDE.U32 R14, R7, R2, RZ ;  /* 0x00000002070e8225 */ /* 0x000fc800078e00ff */
[----:B------:R-:W-:Y:S01]  /*0610*/  @P0 IMAD R176, R176, R5, R11 ;  /* 0x00000005b0b00224 */ /* 0x000fe200078e020b */
[----:B------:R-:W-:Y:S01]  /*0620*/  @!P0 MOV R10, R14 ;  /* 0x0000000e000a8202 */ /* 0x000fe20000000f00 */
[----:B------:R-:W-:Y:S02]  /*0630*/  IMAD.IADD R3, R74, 0x1, -R77 ;  /* 0x000000014a037824 */ /* 0x000fe400078e0a4d */
[----:B------:R-:W-:Y:S02]  /*0640*/  @!P0 IMAD.IADD R176, R15, 0x1, R0 ;  /* 0x000000010fb08824 */ /* 0x000fe400078e0200 */
[----:B------:R-:W-:Y:S01]  /*0650*/  IMAD R0, R9, R4, RZ ;  /* 0x0000000409007224 */ /* 0x000fe200078e02ff */
[-C--:B------:R-:W-:Y:S01]  /*0660*/  ISETP.GE.AND P2, PT, R12, R3.reuse, PT ;  /* 0x000000030c00720c */ /* 0x080fe20003f46270 */
[----:B------:R-:W-:Y:S01]  /*0670*/  IMAD R11, R6, UR4, RZ ;  /* 0x00000004060b7c24 */ /* 0x000fe2000f8e02ff */
[----:B------:R-:W-:Y:S01]  /*0680*/  ISETP.GE.OR P4, PT, R12, R3, P6 ;  /* 0x000000030c00720c */ /* 0x000fe20003786670 */
[----:B------:R-:W-:Y:S01]  /*0690*/  IMAD R9, R77, R5, R0 ;  /* 0x000000054d097224 */ /* 0x000fe200078e0200 */
[----:B------:R-:W-:Y:S01]  /*06a0*/  IADD3 R12, P0, R10, R16, RZ ;  /* 0x000000100a0c7210 */ /* 0x000fe20007f1e0ff */
[----:B------:R-:W-:Y:S01]  /*06b0*/  IMAD R0, R7, UR6, R34 ;  /* 0x0000000607007c24 */ /* 0x000fe2000f8e0222 */
[----:B------:R-:W-:Y:S01]  /*06c0*/  ISETP.GE.OR P5, PT, R8, R3, P6 ;  /* 0x000000030800720c */ /* 0x000fe200037a6670 */
[----:B------:R-:W-:Y:S01]  /*06d0*/  IMAD R11, R34, UR5, R11 ;  /* 0x00000005220b7c24 */ /* 0x000fe2000f8e020b */
[----:B------:R-:W-:Y:S01]  /*06e0*/  IADD3.X R13, R176, R17, R9, P0, !PT ;  /* 0x00000011b00d7210 */ /* 0x000fe200007fe409 */
[C---:B------:R-:W-:Y:S01]  /*06f0*/  VIADD R2, R8.reuse, 0x20 ;  /* 0x0000002008027836 */ /* 0x040fe20000000000 */
[----:B------:R-:W-:-:S02]  /*0700*/  ISETP.GE.AND P0, PT, R8, R3, PT ;  /* 0x000000030800720c */ /* 0x000fc40003f06270 */
[----:B------:R-:W-:Y:S01]  /*0710*/  SHF.R.S32.HI R9, RZ, 0x1f, R8 ;  /* 0x0000001fff097819 */ /* 0x000fe20000011408 */
[----:B------:R-:W-:Y:S01]  /*0720*/  IMAD.WIDE.U32 R34, R34, UR4, R12 ;  /* 0x0000000422227c25 */ /* 0x000fe2000f8e000c */
[----:B------:R-:W-:Y:S01]  /*0730*/  ULDC UR4, c[0x0][0x2c4] ;  /* 0x0000b10000047ab9 */ /* 0x000fe20000000800 */
[-C--:B------:R-:W-:Y:S02]  /*0740*/  ISETP.GE.AND P1, PT, R2, R3.reuse, PT ;  /* 0x000000030200720c */ /* 0x080fe40003f26270 */
[----:B------:R-:W-:Y:S01]  /*0750*/  IMAD R77, R0, UR4, R77 ;  /* 0x00000004004d7c24 */ /* 0x000fe2000f8e024d */
[----:B------:R-:W-:Y:S02]  /*0760*/  ISETP.GE.OR P3, PT, R2, R3, P6 ;  /* 0x000000030200720c */ /* 0x000fe40003766670 */
[----:B------:R-:W-:-:S03]  /*0770*/  IADD3 R13, R35, R11, RZ ;  /* 0x0000000b230d7210 */ /* 0x000fc60007ffe0ff */
        /* <DEDUP_REMOVED lines=10> */
.L_x_6323:
[----:B------:R-:W-:Y:S05]  /*0820*/  BSYNC B0 ;  /* 0x0000000000007941 */ /* 0x000fea0003800000 */
.L_x_6322:
[----:B------:R-:W-:Y:S01]  /*0830*/  BSSY B0, `(.L_x_6324) ;  /* 0x0000010000007945 */ /* 0x000fe20003800000 */
[----:B------:R-:W-:Y:S02]  /*0840*/  IADD3 R2, P0, R77, R8, RZ ;  /* 0x000000084d027210 */ /* 0x000fe40007f1e0ff */
[----:B------:R-:W-:Y:S01]  /*0850*/  IADD3 R6, R8, 0x30, RZ ;  /* 0x0000003008067810 */ /* 0x000fe20007ffe0ff */
[----:B------:R-:W-:Y:S05]  /*0860*/  @P2 BRA `(.L_x_6325) ;  /* 0x0000000000302947 */ /* 0x000fea0003800000 */
[----:B------:R-:W-:Y:S01]  /*0870*/  IADD3 R7, P2, R8, 0x10, RZ ;  /* 0x0000001008077810 */ /* 0x000fe20007f5e0ff */
[----:B-1----:R-:W-:Y:S01]  /*0880*/  IMAD.MOV.U32 R10, RZ, RZ, R34 ;  /* 0x000000ffff0a7224 */ /* 0x002fe200078e0022 */
        /* <DEDUP_REMOVED lines=10> */
.L_x_6325:
[----:B------:R-:W-:Y:S05]  /*0930*/  BSYNC B0 ;  /* 0x0000000000007941 */ /* 0x000fea0003800000 */
.L_x_6324:
[----:B------:R-:W-:Y:S01]  /*0940*/  BSSY B0, `(.L_x_6326) ;  /* 0x000000f000007945 */ /* 0x000fe20003800000 */
[----:B------:R-:W-:-:S03]  /*0950*/  ISETP.GE.AND P2, PT, R6, R3, PT ;  /* 0x000000030600720c */ /* 0x000fc60003f46270 */
[----:B------:R-:W-:Y:S10]  /*0960*/  @P1 BRA `(.L_x_6327) ;  /* 0x0000000000301947 */ /* 0x000ff40003800000 */
        /* <DEDUP_REMOVED lines=8> */
[----:B--2---:R-:W-:Y:S02]  /*09f0*/  LEA R14, P1, R10, UR4, 0x1 ;  /* 0x000000040a0e7c11 */ /* 0x004fe4000f8208ff */
[----:B------:R-:W-:-:S04]  /*0a00*/  IADD3 R7, R11, R0, RZ ;  /* 0x000000000b077210 */ /* 0x000fc80007ffe0ff */
[----:B------:R-:W-:-:S05]  /*0a10*/  LEA.HI.X R15, R10, UR5, R7, 0x1, P1 ;  /* 0x000000050a0f7c11 */ /* 0x000fca00088f0c07 */
[----:B------:R3:W-:Y:S02]  /*0a20*/  STG.E.128 desc[UR14][R14.64], RZ ;  /* 0x000000ff0e007986 */ /* 0x0007e4000c101d0e */
.L_x_6327:
[----:B------:R-:W-:Y:S05]  /*0a30*/  BSYNC B0 ;  /* 0x0000000000007941 */ /* 0x000fea0003800000 */
.L_x_6326:
[----:B------:R-:W-:Y:S04]  /*0a40*/  BSSY B0, `(.L_x_6328) ;  /* 0x000000d000007945 */ /* 0x000fe80003800000 */
[----:B------:R-:W-:Y:S05]  /*0a50*/  @P2 BRA `(.L_x_6329) ;  /* 0x00000000002c2947 */ /* 0x000fea0003800000 */
[----:B------:R-:W-:Y:S01]  /*0a60*/  IADD3 R7, P1, R8, 0x30, RZ ;  /* 0x0000003008077810 */ /* 0x000fe20007f3e0ff */
[----:B------:R-:W-:Y:S01]  /*0a70*/  ULDC.64 UR4, c[0x0][0x280] ;  /* 0x0000a00000047ab9 */ /* 0x000fe20000000a00 */
[----:B------:R-:W-:Y:S02]  /*0a80*/  MOV R12, R34 ;  /* 0x00000022000c7202 */ /* 0x000fe40000000f00 */
[----:B-1----:R-:W-:-:S03]  /*0a90*/  IADD3.X R11, RZ, R9, RZ, P1, !PT ;  /* 0x00000009ff0b7210 */ /* 0x002fc60000ffe4ff */
[----:B------:R-:W-:-:S04]  /*0aa0*/  IMAD.WIDE.U32 R12, R7, R4, R12 ;  /* 0x00000004070c7225 */ /* 0x000fc800078e000c */
[----:B------:R-:W-:Y:S01]  /*0ab0*/  IMAD R0, R11, R4, RZ ;  /* 0x000000040b007224 */ /* 0x000fe200078e02ff */
[----:B------:R-:W-:-:S03]  /*0ac0*/  LEA R4, P1, R12, UR4, 0x1 ;  /* 0x000000040c047c11 */ /* 0x000fc6000f8208ff */
[----:B------:R-:W-:-:S05]  /*0ad0*/  IMAD R5, R7, R5, R0 ;  /* 0x0000000507057224 */ /* 0x000fca00078e0200 */
[----:B------:R-:W-:-:S04]  /*0ae0*/  IADD3 R5, R13, R5, RZ ;  /* 0x000000050d057210 */ /* 0x000fc80007ffe0ff */
[----:B------:R-:W-:-:S05]  /*0af0*/  LEA.HI.X R5, R12, UR5, R5, 0x1, P1 ;  /* 0x000000050c057c11 */ /* 0x000fca00088f0c05 */
[----:B------:R4:W-:Y:S02]  /*0b00*/  STG.E.128 desc[UR14][R4.64], RZ ;  /* 0x000000ff04007986 */ /* 0x0009e4000c101d0e */
.L_x_6329:
[----:B------:R-:W-:Y:S05]  /*0b10*/  BSYNC B0 ;  /* 0x0000000000007941 */ /* 0x000fea0003800000 */
.L_x_6328:
        /* <DEDUP_REMOVED lines=15> */
.L_x_6321:
        /* <DEDUP_REMOVED lines=24> */
.L_x_6330:
        /* <DEDUP_REMOVED lines=62> */
[----:B-----5:R-:W-:-:S04]  /*1170*/  IMAD.WIDE.U32 R10, R0, UR4, RZ ;  /* 0x00000004000a7c25 */ /* 0x020fc8000f8e00ff */
        /* <DEDUP_REMOVED lines=17> */
.L_x_6331:
        /* <DEDUP_REMOVED lines=49> */
.L_x_6333:
[----:B------:R-:W-:Y:S01]  /*15a0*/  @!P1 LOP3.LUT R17, RZ, R13, RZ, 0x33, !PT ;  /* 0x0000000dff119212 */ /* 0x000fe200078e33ff */
[----:B------:R-:W-:Y:S01]  /*15b0*/  IMAD R8, R25, R124, RZ ;  /* 0x0000007c19087224 */ /* 0x000fe200078e02ff */
[----:B------:R-:W-:Y:S02]  /*15c0*/  MOV R13, R9 ;  /* 0x00000009000d7202 */ /* 0x000fe40000000f00 */
[----:B------:R-:W-:Y:S01]  /*15d0*/  SHF.R.S32.HI R23, RZ, 0x1f, R17 ;  /* 0x0000001fff177819 */ /* 0x000fe20000011411 */
[-C--:B------:R-:W-:Y:S01]  /*15e0*/  IMAD R9, R125, R27.reuse, R8 ;  /* 0x0000001b7d097224 */ /* 0x080fe200078e0208 */
[----:B------:R-:W-:Y:S01]  /*15f0*/  @P4 IADD3 R0, R11, R0, RZ ;  /* 0x000000000b004210 */ /* 0x000fe20007ffe0ff */
[----:B------:R-:W-:-:S04]  /*1600*/  IMAD.WIDE.U32 R12, R124, R27, R12 ;  /* 0x0000001b7c0c7225 */ /* 0x000fc800078e000c */
[----:B--2---:R-:W-:Y:S01]  /*1610*/  IMAD R8, R23, R2, RZ ;  /* 0x0000000217087224 */ /* 0x004fe200078e02ff */
[----:B------:R-:W-:Y:S01]  /*1620*/  IADD3 R13, R13, R9, RZ ;  /* 0x000000090d0d7210 */ /* 0x000fe20007ffe0ff */
[----:B-1----:R-:W-:-:S04]  /*1630*/  @P4 IMAD.WIDE.U32 R20, R0, R4, RZ ;  /* 0x0000000400144225 */ /* 0x002fc800078e00ff */
        /* <DEDUP_REMOVED lines=17> */
.L_x_6332:
[----:B------:R-:W-:Y:S01]  /*1750*/  ISETP.NE.AND P3, PT, R176, -0x1, PT ;  /* 0xffffffffb000780c */ /* 0x000fe20003f65270 */
[----:B------:R-:W-:Y:S01]  /*1760*/  VIADD R177, R101, 0xffffffff ;  /* 0xffffffff65b17836 */ /* 0x000fe20000000000 */
[----:B------:R-:W-:Y:S01]  /*1770*/  SHF.R.S32.HI R75, RZ, 0x1f, R6 ;  /* 0x0000001fff4b7819 */ /* 0x000fe20000011406 */
[----:B------:R-:W-:Y:S01]  /*1780*/  ULDC.64 UR4, c[0x0][0x258] ;  /* 0x0000960000047ab9 */ /* 0x000fe20000000a00 */
[----:B------:R-:W-:Y:S01]  /*1790*/  IADD3 R173, -R77, R74, RZ ;  /* 0x0000004a4dad7210 */ /* 0x000fe20007ffe1ff */
[----:B------:R-:W1:Y:S01]  /*17a0*/  S2UR UR6, SR_CgaCtaId ;  /* 0x00000000000679c3 */ /* 0x000e620000008800 */
[----:B------:R-:W-:Y:S01]  /*17b0*/  LEA.HI R11, R75, R6, RZ, 0x3 ;  /* 0x000000064b0b7211 */ /* 0x000fe200078f18ff */
[----:B------:R-:W-:Y:S01]  /*17c0*/  ULDC UR8, c[0x0][0x39c] ;  /* 0x0000e70000087ab9 */ /* 0x000fe20000000800 */
[----:B------:R-:W-:Y:S02]  /*17d0*/  SHF.R.S32.HI R33, RZ, 0x1f, R34 ;  /* 0x0000001fff217819 */ /* 0x000fe40000011422 */
[----:B------:R-:W-:-:S02]  /*17e0*/  SHF.R.S32.HI R18, RZ, 0x3, R11 ;  /* 0x00000003ff127819 */ /* 0x000fc4000001140b */
[----:B------:R-:W-:Y:S01]  /*17f0*/  LOP3.LUT R11, R11, 0xfffffff8, RZ, 0xc0, !PT ;  /* 0xfffffff80b0b7812 */ /* 0x000fe200078ec0ff */
[----:B------:R-:W2:Y:S01]  /*1800*/  @P3 LDC.64 R4, c[0x0][0x240] ;  /* 0x00009000ff043b82 */ /* 0x000ea20000000a00 */
[----:B------:R-:W-:Y:S01]  /*1810*/  @!P3 SHF.R.S32.HI R9, RZ, 0x1f, R7 ;  /* 0x0000001fff09b819 */ /* 0x000fe20000011407 */
[----:B------:R-:W-:Y:S01]  /*1820*/  IMAD R33, R33, UR4, RZ ;  /* 0x0000000421217c24 */ /* 0x000fe2000f8e02ff */
[CC--:B------:R-:W-:Y:S02]  /*1830*/  ISETP.GE.AND P1, PT, R18.reuse, R173.reuse, PT ;  /* 0x000000ad1200720c */ /* 0x0c0fe40003f26270 */
[----:B------:R-:W-:Y:S01]  /*1840*/  IADD3 R16, R18, 0x10, RZ ;  /* 0x0000001012107810 */ /* 0x000fe20007ffe0ff */
[----:B------:R-:W-:Y:S01]  /*1850*/  IMAD R33, R34, UR5, R33 ;  /* 0x0000000522217c24 */ /* 0x000fe2000f8e0221 */
[--C-:B------:R-:W-:Y:S01]  /*1860*/  SHF.R.S32.HI R19, RZ, 0x1f, R18.reuse ;  /* 0x0000001fff137819 */ /* 0x100fe20000011412 */
[----:B------:R-:W3:Y:S01]  /*1870*/  @!P3 LDC.64 R2, c[0x0][0x228] ;  /* 0x00008a00ff02bb82 */ /* 0x000ee20000000a00 */
[----:B------:R-:W-:Y:S01]  /*1880*/  ISETP.GE.AND P2, PT, R16, R173, PT ;  /* 0x000000ad1000720c */ /* 0x000fe20003f46270 */
[----:B------:R-:W-:-:S06]  /*1890*/  IMAD.WIDE R36, R37, 0x40, R18 ;  /* 0x0000004025247825 */ /* 0x000fcc00078e0212 */
[----:B------:R-:W4:Y:S06]  /*18a0*/  LDC.64 R128, c[0x0][0x250] ;  /* 0x00009400ff807b82 */ /* 0x000f2c0000000a00 */
[----:B------:R-:W4:Y:S01]  /*18b0*/  @!P2 S2R R22, SR_CgaCtaId ;  /* 0x000000000016a919 */ /* 0x000f220000008800 */
[----:B--2---:R-:W-:Y:S01]  /*18c0*/  @P3 IMAD.WIDE.U32 R30, R176, R4, RZ ;  /* 0x00000004b01e3225 */ /* 0x004fe200078e00ff */
[----:B------:R-:W2:Y:S03]  /*18d0*/  @!P2 LDC.64 R14, c[0x0][0x240] ;  /* 0x00009000ff0eab82 */ /* 0x000ea60000000a00 */
[----:B---3--:R-:W-:-:S02]  /*18e0*/  @!P3 IMAD R4, R9, R2, RZ ;  /* 0x000000020904b224 */ /* 0x008fc400078e02ff */
[----:B------:R-:W-:-:S04]  /*18f0*/  @!P3 IMAD.WIDE.U32 R12, R7, R2, RZ ;  /* 0x00000002070cb225 */ /* 0x000fc800078e00ff */
[----:B------:R-:W-:Y:S02]  /*1900*/  @!P3 IMAD R9, R7, R3, R4 ;  /* 0x000000030709b224 */ /* 0x000fe400078e0204 */
[----:B------:R-:W-:Y:S02]  /*1910*/  @P3 IMAD R4, R176, R5, R31 ;  /* 0x00000005b0043224 */ /* 0x000fe400078e021f */
[----:B------:R-:W-:Y:S01]  /*1920*/  IMAD.SHL.U32 R3, R18, 0x40, RZ ;  /* 0x0000004012037824 */ /* 0x000fe200078e00ff */
[----:B------:R-:W-:Y:S01]  /*1930*/  @!P3 IADD3 R4, R13, R9, RZ ;  /* 0x000000090d04b210 */ /* 0x000fe20007ffe0ff */
[----:B------:R-:W-:Y:S02]  /*1940*/  IMAD.IADD R5, R6, 0x1, -R11 ;  /* 0x0000000106057824 */ /* 0x000fe400078e0a0b */
[----:B------:R-:W-:Y:S01]  /*1950*/  IMAD.SHL.U32 R2, R177, 0x80, RZ ;  /* 0x00000080b1027824 */ /* 0x000fe200078e00ff */
[----:B------:R-:W-:Y:S01]  /*1960*/  LOP3.LUT R7, R3, 0x1c0, RZ, 0xc0, !PT ;  /* 0x000001c003077812 */ /* 0x000fe200078ec0ff */
[----:B------:R-:W-:-:S02]  /*1970*/  IMAD.SHL.U32 R180, R5, 0x8, RZ ;  /* 0x0000000805b47824 */ /* 0x000fc400078e00ff */
[----:B------:R-:W-:Y:S02]  /*1980*/  @!P3 IMAD.MOV.U32 R30, RZ, RZ, R12 ;  /* 0x000000ffff1eb224 */ /* 0x000fe400078e000c */
[----:B------:R-:W-:Y:S01]  /*1990*/  IMAD.IADD R3, R73, 0x1, -R2 ;  /* 0x0000000149037824 */ /* 0x000fe200078e0a02 */
[----:B------:R-:W-:Y:S01]  /*19a0*/  SHF.R.S32.HI R9, RZ, 0x1f, R180 ;  /* 0x0000001fff097819 */ /* 0x000fe200000114b4 */
[----:B------:R-:W3:Y:S01]  /*19b0*/  @!P1 LDC.64 R12, c[0x0][0x240] ;  /* 0x00009000ff0c9b82 */ /* 0x000ee20000000a00 */
[----:B------:R-:W-:Y:S01]  /*19c0*/  IADD3 R30, P3, R180, R30, RZ ;  /* 0x0000001eb41e7210 */ /* 0x000fe20007f7e0ff */
[----:B------:R-:W-:Y:S01]  /*19d0*/  IMAD.SHL.U32 R171, R5, 0x40, RZ ;  /* 0x0000004005ab7824 */ /* 0x000fe200078e00ff */
[----:B------:R-:W-:Y:S02]  /*19e0*/  ISETP.GE.AND P5, PT, R18, R3, PT ;  /* 0x000000031200720c */ /* 0x000fe40003fa6270 */
[----:B------:R-:W-:Y:S01]  /*19f0*/  IADD3 R20, P4, R180, R20, RZ ;  /* 0x00000014b4147210 */ /* 0x000fe20007f9e0ff */
[----:B------:R-:W-:Y:S01]  /*1a00*/  IMAD.X R31, R9, 0x1, R4, P3 ;  /* 0x00000001091f7824 */ /* 0x000fe200018e0604 */
[----:B-----5:R-:W-:Y:S01]  /*1a10*/  LOP3.LUT R10, R7, 0x38, R180, 0xf8, !PT ;  /* 0x00000038070a7812 */ /* 0x020fe200078ef8b4 */
[----:B------:R-:W-:Y:S01]  /*1a20*/  VIADD R4, R18, 0x20 ;  /* 0x0000002012047836 */ /* 0x000fe20000000000 */
[----:B------:R-:W-:Y:S01]  /*1a30*/  SHF.R.U32.HI R7, RZ, 0x3, R7 ;  /* 0x00000003ff077819 */ /* 0x000fe20000011607 */
[C---:B------:R-:W-:Y:S01]  /*1a40*/  IMAD.X R21, R9.reuse, 0x1, R8, P4 ;  /* 0x0000000109157824 */ /* 0x040fe200020e0608 */
[----:B------:R-:W-:Y:S01]  /*1a50*/  IADD3 R28, P6, R180, R28, RZ ;  /* 0x0000001cb41c7210 */ /* 0x000fe20007fde0ff */
[----:B------:R-:W-:Y:S01]  /*1a60*/  IMAD.WIDE.U32 R34, R34, UR4, R30 ;  /* 0x0000000422227c25 */ /* 0x000fe2000f8e001e */
[----:B------:R-:W-:Y:S01]  /*1a70*/  ISETP.GE.AND P4, PT, R4, R173, PT ;  /* 0x000000ad0400720c */ /* 0x000fe20003f86270 */
[----:B------:R-:W-:Y:S01]  /*1a80*/  UMOV UR4, 0x400 ;  /* 0x0000040000047882 */ /* 0x000fe20000000000 */
[----:B------:R-:W-:Y:S01]  /*1a90*/  LOP3.LUT R7, R10, R7, RZ, 0x3c, !PT ;  /* 0x000000070a077212 */ /* 0x000fe200078e3cff */
[----:B------:R-:W4:Y:S01]  /*1aa0*/  @!P5 S2R R24, SR_CgaCtaId ;  /* 0x000000000018d919 */ /* 0x000f220000008800 */
[----:B------:R-:W4:Y:S01]  /*1ab0*/  @!P1 LDC.64 R10, c[0x0][0x210] ;  /* 0x00008400ff0a9b82 */ /* 0x000f220000000a00 */
[----:B------:R-:W-:Y:S01]  /*1ac0*/  IADD3.X R29, R9, R0, RZ, P6, !PT ;  /* 0x00000000091d7210 */ /* 0x000fe200037fe4ff */
[----:B------:R-:W-:Y:S01]  /*1ad0*/  IMAD.IADD R35, R35, 0x1, R33 ;  /* 0x0000000123237824 */ /* 0x000fe200078e0221 */
[----:B------:R-:W-:Y:S01]  /*1ae0*/  @!P2 IADD3 R26, P3, R36, 0x10, RZ ;  /* 0x00000010241aa810 */ /* 0x000fe20007f7e0ff */
[----:B------:R-:W-:Y:S01]  /*1af0*/  @!P2 IMAD.MOV.U32 R42, RZ, RZ, R34 ;  /* 0x000000ffff2aa224 */ /* 0x000fe200078e0022 */
[----:B------:R-:W-:Y:S01]  /*1b00*/  LEA.HI R0, R75, R6, RZ, 0x6 ;  /* 0x000000064b007211 */ /* 0x000fe200078f30ff */
[----:B------:R-:W-:Y:S01]  /*1b10*/  @!P2 IMAD.MOV.U32 R43, RZ, RZ, R35 ;  /* 0x000000ffff2ba224 */ /* 0x000fe200078e0023 */
[----:B------:R-:W-:Y:S01]  /*1b20*/  @!P5 MOV R33, 0x400 ;  /* 0x000004000021d802 */ /* 0x000fe20000000f00 */
[----:B------:R-:W4:Y:S01]  /*1b30*/  @!P2 LDC.64 R8, c[0x0][0x210] ;  /* 0x00008400ff08ab82 */ /* 0x000f220000000a00 */
[----:B------:R-:W4:Y:S01]  /*1b40*/  @!P4 S2R R32, SR_CgaCtaId ;  /* 0x000000000020c919 */ /* 0x000f220000008800 */
[----:B---3--:R-:W-:Y:S01]  /*1b50*/  @!P1 IMAD R30, R37, R12, RZ ;  /* 0x0000000c251e9224 */ /* 0x008fe200078e02ff */
[----:B------:R-:W-:Y:S01]  /*1b60*/  SHF.L.U32 R0, R0, 0x3, RZ ;  /* 0x0000000300007819 */ /* 0x000fe200000006ff */
[----:B------:R-:W-:Y:S01]  /*1b70*/  @!P2 IMAD.X R31, RZ, RZ, R37, P3 ;  /* 0x000000ffff1fa224 */ /* 0x000fe200018e0625 */
[----:B-1----:R-:W-:Y:S01]  /*1b80*/  ULEA UR4, UR6, UR4, 0x18 ;  /* 0x0000000406047291 */ /* 0x002fe2000f8ec03f */
[----:B------:R-:W-:Y:S01]  /*1b90*/  @!P1 IMAD R30, R36, R13, R30 ;  /* 0x0000000d241e9224 */ /* 0x000fe200078e021e */
[----:B------:R-:W-:Y:S01]  /*1ba0*/  LOP3.LUT R7, R7, 0xfffffe00, R0, 0xf8, !PT ;  /* 0xfffffe0007077812 */ /* 0x000fe200078ef800 */
[----:B--2---:R-:W-:Y:S01]  /*1bb0*/  @!P2 IMAD R13, R31, R14, RZ ;  /* 0x0000000e1f0da224 */ /* 0x004fe200078e02ff */
[----:B------:R-:W-:Y:S01]  /*1bc0*/  IADD3 R0, R18, 0x30, RZ ;  /* 0x0000003012007810 */ /* 0x000fe20007ffe0ff */
[----:B------:R-:W-:Y:S01]  /*1bd0*/  @!P1 IMAD.WIDE.U32 R40, R36, R12, R34 ;  /* 0x0000000c24289225 */ /* 0x000fe200078e0022 */
[----:B------:R-:W-:Y:S01]  /*1be0*/  LEA R179, R7, UR4, 0x1 ;  /* 0x0000000407b37c11 */ /* 0x000fe2000f8e08ff */
[----:B------:R-:W-:Y:S01]  /*1bf0*/  ULDC.64 UR6, c[0x0][0x268] ;  /* 0x00009a0000067ab9 */ /* 0x000fe20000000a00 */
[----:B------:R-:W-:Y:S01]  /*1c00*/  ISETP.GE.AND P6, PT, R0, R173, PT ;  /* 0x000000ad0000720c */ /* 0x000fe20003fc6270 */
[----:B------:R-:W-:Y:S01]  /*1c10*/  @!P2 IMAD R15, R26, R15, R13 ;  /* 0x0000000f1a0fa224 */ /* 0x000fe200078e020d */
[----:B------:R-:W-:Y:S01]  /*1c20*/  @!P1 IADD3 R30, R41, R30, RZ ;  /* 0x0000001e291e9210 */ /* 0x000fe20007ffe0ff */
[----:B------:R-:W1:Y:S01]  /*1c30*/  @!P4 LDC.64 R12, c[0x0][0x240] ;  /* 0x00009000ff0ccb82 */ /* 0x000e620000000a00 */
[----:B----4-:R-:W-:Y:S01]  /*1c40*/  @!P1 LEA R38, P3, R40, R10, 0x1 ;  /* 0x0000000a28269211 */ /* 0x010fe200078608ff */
[----:B------:R-:W-:Y:S01]  /*1c50*/  @!P2 IMAD.WIDE.U32 R42, R26, R14, R42 ;  /* 0x0000000e1a2aa225 */ /* 0x000fe200078e002a */
[----:B------:R-:W-:-:S02]  /*1c60*/  @!P2 MOV R31, 0x400 ;  /* 0x00000400001fa802 */ /* 0x000fc40000000f00 */
[----:B------:R-:W-:Y:S01]  /*1c70*/  @!P1 LEA.HI.X R39, R40, R11, R30, 0x1, P3 ;  /* 0x0000000b28279211 */ /* 0x000fe200018f0c1e */
[----:B------:R-:W-:Y:S01]  /*1c80*/  @!P2 IMAD.IADD R14, R43, 0x1, R15 ;  /* 0x000000012b0ea824 */ /* 0x000fe200078e020f */
[----:B------:R-:W-:Y:S01]  /*1c90*/  @!P5 LEA R24, R24, R33, 0x18 ;  /* 0x000000211818d211 */ /* 0x000fe200078ec0ff */
[----:B------:R-:W-:Y:S01]  /*1ca0*/  @!P4 IMAD.MOV.U32 R44, RZ, RZ, R34 ;  /* 0x000000ffff2cc224 */ /* 0x000fe200078e0022 */
[C---:B------:R-:W-:Y:S01]  /*1cb0*/  @!P2 LEA R40, P3, R42.reuse, R8, 0x1 ;  /* 0x000000082a28a211 */ /* 0x040fe200078608ff */
[----:B------:R-:W2:Y:S01]  /*1cc0*/  @!P6 LDC.64 R10, c[0x0][0x240] ;  /* 0x00009000ff0aeb82 */ /* 0x000ea20000000a00 */
[----:B------:R-:W-:Y:S01]  /*1cd0*/  @!P4 MOV R15, 0x400 ;  /* 0x00000400000fc802 */ /* 0x000fe20000000f00 */
[----:B------:R-:W3:Y:S01]  /*1ce0*/  @!P6 S2R R30, SR_CgaCtaId ;  /* 0x00000000001ee919 */ /* 0x000ee20000008800 */
[----:B------:R-:W-:Y:S01]  /*1cf0*/  @!P2 LEA.HI.X R41, R42, R9, R14, 0x1, P3 ;  /* 0x000000092a29a211 */ /* 0x000fe200018f0c0e */
[----:B------:R-:W-:Y:S01]  /*1d00*/  IMAD.WIDE.U32 R130, R18, R124, R28 ;  /* 0x0000007c12827225 */ /* 0x000fe200078e001c */
[----:B------:R-:W-:Y:S01]  /*1d10*/  @!P4 IADD3 R33, P3, R36, 0x20, RZ ;  /* 0x000000202421c810 */ /* 0x000fe20007f7e0ff */
[----:B------:R-:W-:Y:S01]  /*1d20*/  @!PT LDS RZ, [RZ] ;  /* 0x00000000fffff984 */ /* 0x000fe20000000800 */
[----:B------:R-:W-:Y:S01]  /*1d30*/  @!PT LDS RZ, [RZ] ;  /* 0x00000000fffff984 */ /* 0x000fe20000000800 */
[----:B------:R-:W-:Y:S01]  /*1d40*/  @!PT LDS RZ, [RZ] ;  /* 0x00000000fffff984 */ /* 0x000fe20000000800 */
[----:B------:R4:W-:Y:S01]  /*1d50*/  @!P1 LDGSTS.E.BYPASS.LTC128B.128 [R179], desc[UR14][R38.64] ;  /* 0x0000000026b39fae */ /* 0x0009e2000b901d4e */
[----:B------:R-:W-:-:S02]  /*1d60*/  @!P4 LEA R32, R32, R15, 0x18 ;  /* 0x0000000f2020c211 */ /* 0x000fc400078ec0ff */
[----:B------:R-:W3:Y:S01]  /*1d70*/  @!P4 LDC.64 R14, c[0x0][0x210] ;  /* 0x00008400ff0ecb82 */ /* 0x000ee20000000a00 */
[----:B------:R-:W-:Y:S01]  /*1d80*/  @!P4 IMAD.X R9, RZ, RZ, R37, P3 ;  /* 0x000000ffff09c224 */ /* 0x000fe200018e0625 */
[----:B------:R-:W-:Y:S02]  /*1d90*/  ISETP.GE.AND P3, PT, R16, R3, PT ;  /* 0x000000031000720c */ /* 0x000fe40003f66270 */
[----:B------:R-:W-:Y:S02]  /*1da0*/  @!P2 LEA R22, R22, R31, 0x18 ;  /* 0x0000001f1616a211 */ /* 0x000fe400078ec0ff */
[----:B------:R-:W-:Y:S02]  /*1db0*/  @!P4 MOV R45, R35 ;  /* 0x00000023002dc202 */ /* 0x000fe40000000f00 */
[----:B------:R-:W-:Y:S01]  /*1dc0*/  @!P6 IADD3 R31, P1, R36, 0x30, RZ ;  /* 0x00000030241fe810 */ /* 0x000fe20007f3e0ff */
[----:B------:R-:W-:Y:S01]  /*1dd0*/  @!P2 IMAD R36, R7, 0x2, R22 ;  /* 0x000000020724a824 */ /* 0x000fe200078e0216 */
[----:B------:R-:W-:Y:S01]  /*1de0*/  LOP3.LUT R171, R171, 0x1c0, RZ, 0xc0, !PT ;  /* 0x000001c0abab7812 */ /* 0x000fe200078ec0ff */
[----:B-1----:R-:W-:Y:S01]  /*1df0*/  @!P4 IMAD.WIDE.U32 R44, R33, R12, R44 ;  /* 0x0000000c212cc225 */ /* 0x002fe200078e002c */
[----:B------:R-:W-:-:S02]  /*1e00*/  @!P6 IADD3.X R37, RZ, R37, RZ, P1, !PT ;  /* 0x00000025ff25e210 */ /* 0x000fc40000ffe4ff */
[----:B------:R-:W-:Y:S01]  /*1e10*/  IADD3 R22, P1, R18, R27, RZ ;  /* 0x0000001b12167210 */ /* 0x000fe20007f3e0ff */
[----:B------:R-:W1:Y:S01]  /*1e20*/  @!P3 S2R R26, SR_CgaCtaId ;  /* 0x00000000001ab919 */ /* 0x000e620000008800 */
[----:B------:R-:W-:Y:S02]  /*1e30*/  IMAD R27, R19, R124, RZ ;  /* 0x0000007c131b7224 */ /* 0x000fe400078e02ff */
[----:B--2---:R-:W-:Y:S01]  /*1e40*/  @!P6 IMAD R42, R37, R10, RZ ;  /* 0x0000000a252ae224 */ /* 0x004fe200078e02ff */
[----:B------:R-:W-:Y:S01]  /*1e50*/  IADD3.X R25, R19, R25, RZ, P1, !PT ;  /* 0x0000001913197210 */ /* 0x000fe20000ffe4ff */
[----:B------:R2:W-:Y:S01]  /*1e60*/  @!P2 LDGSTS.E.BYPASS.LTC128B.128 [R36+0x800], desc[UR14][R40.64] ;  /* 0x008000002824afae */ /* 0x0005e2000b901d4e */
[----:B------:R-:W-:Y:S01]  /*1e70*/  ISETP.GE.AND P1, PT, R4, R3, PT ;  /* 0x000000030400720c */ /* 0x000fe20003f26270 */
[----:B------:R-:W-:Y:S02]  /*1e80*/  @!P6 IMAD R19, R31, R11, R42 ;  /* 0x0000000b1f13e224 */ /* 0x000fe400078e022a */
[----:B----4-:R-:W-:Y:S01]  /*1e90*/  @!P6 IMAD.MOV.U32 R38, RZ, RZ, R34 ;  /* 0x000000ffff26e224 */ /* 0x010fe200078e0022 */
[----:B---3--:R-:W-:Y:S01]  /*1ea0*/  @!P4 LEA R14, P2, R44, R14, 0x1 ;  /* 0x0000000e2c0ec211 */ /* 0x008fe200078408ff */
[----:B------:R-:W-:-:S02]  /*1eb0*/  @!P4 IMAD R34, R9, R12, RZ ;  /* 0x0000000c0922c224 */ /* 0x000fc400078e02ff */
[----:B------:R-:W3:Y:S01]  /*1ec0*/  @!P6 LDC.64 R8, c[0x0][0x210] ;  /* 0x00008400ff08eb82 */ /* 0x000ee20000000a00 */
[----:B------:R-:W-:Y:S02]  /*1ed0*/  @!P6 IMAD.MOV.U32 R39, RZ, RZ, R35 ;  /* 0x000000ffff27e224 */ /* 0x000fe400078e0023 */
[----:B------:R-:W-:Y:S02]  /*1ee0*/  @!P4 IMAD R34, R33, R13, R34 ;  /* 0x0000000d2122c224 */ /* 0x000fe400078e0222 */
[----:B------:R-:W-:-:S03]  /*1ef0*/  @!P6 IMAD.WIDE.U32 R38, R31, R10, R38 ;  /* 0x0000000a1f26e225 */ /* 0x000fc600078e0026 */
[----:B------:R-:W2:Y:S01]  /*1f00*/  @!P5 LDC.64 R12, c[0x0][0x218] ;  /* 0x00008600ff0cdb82 */ /* 0x000ea20000000a00 */
[----:B------:R-:W-:Y:S02]  /*1f10*/  @!P4 IMAD.IADD R34, R45, 0x1, R34 ;  /* 0x000000012d22c824 */ /* 0x000fe400078e0222 */
[----:B------:R-:W-:Y:S01]  /*1f20*/  IMAD R103, R18, R125, R27 ;  /* 0x0000007d12677224 */ /* 0x000fe200078e021b */
[----:B------:R-:W-:Y:S01]  /*1f30*/  @!P6 MOV R27, 0x400 ;  /* 0x00000400001be802 */ /* 0x000fe20000000f00 */
[----:B------:R-:W-:Y:S01]  /*1f40*/  @!P6 IMAD.IADD R19, R39, 0x1, R19 ;  /* 0x000000012713e824 */ /* 0x000fe200078e0213 */
[----:B------:R-:W-:Y:S01]  /*1f50*/  @!P4 LEA.HI.X R15, R44, R15, R34, 0x1, P2 ;  /* 0x0000000f2c0fc211 */ /* 0x000fe200010f0c22 */
[----:B------:R-:W-:Y:S01]  /*1f60*/  IMAD.SHL.U32 R34, R125, 0x20, RZ ;  /* 0x000000207d227824 */ /* 0x000fe200078e00ff */
[----:B------:R-:W4:Y:S01]  /*1f70*/  @!P3 LDC.64 R10, c[0x0][0x218] ;  /* 0x00008600ff0abb82 */ /* 0x000f220000000a00 */
[----:B------:R-:W-:Y:S01]  /*1f80*/  @!P6 LEA R30, R30, R27, 0x18 ;  /* 0x0000001b1e1ee211 */ /* 0x000fe200078ec0ff */
[----:B------:R-:W-:Y:S01]  /*1f90*/  @!P4 IMAD R27, R7, 0x2, R32 ;  /* 0x00000002071bc824 */ /* 0x000fe200078e0220 */
[----:B------:R-:W-:Y:S01]  /*1fa0*/  IADD3 R103, R131, R103, RZ ;  /* 0x0000006783677210 */ /* 0x000fe20007ffe0ff */
[----:B------:R-:W-:-:S03]  /*1fb0*/  IMAD.WIDE.U32 R32, R124, 0x20, RZ ;  /* 0x000000207c207825 */ /* 0x000fc600078e00ff */
[----:B------:R4:W-:Y:S01]  /*1fc0*/  @!P4 LDGSTS.E.BYPASS.LTC128B.128 [R27+0x1000], desc[UR14][R14.64] ;  /* 0x010000000e1bcfae */ /* 0x0009e2000b901d4e */
[----:B---3--:R-:W-:Y:S01]  /*1fd0*/  @!P6 LEA R28, P2, R38, R8, 0x1 ;  /* 0x00000008261ce211 */ /* 0x008fe200078408ff */
[----:B------:R-:W-:-:S03]  /*1fe0*/  IMAD R25, R25, R128, RZ ;  /* 0x0000008019197224 */ /* 0x000fc600078e02ff */
[----:B------:R-:W-:Y:S01]  /*1ff0*/  @!P6 LEA.HI.X R29, R38, R9, R19, 0x1, P2 ;  /* 0x00000009261de211 */ /* 0x000fe200010f0c13 */
[----:B------:R-:W-:Y:S01]  /*2000*/  IMAD R25, R22, R129, R25 ;  /* 0x0000008116197224 */ /* 0x000fe200078e0219 */
[----:B------:R-:W3:Y:S01]  /*2010*/  @!P1 LDC.64 R8, c[0x0][0x218] ;  /* 0x00008600ff089b82 */ /* 0x000ee20000000a00 */
[----:B------:R-:W-:Y:S02]  /*2020*/  @!P3 MOV R19, 0x400 ;  /* 0x000004000013b802 */ /* 0x000fe40000000f00 */
[C---:B--2---:R-:W-:Y:S02]  /*2030*/  @!P5 LEA R36, P4, R130.reuse, R12, 0x1 ;  /* 0x0000000c8224d211 */ /* 0x044fe400078808ff */
[----:B------:R-:W-:Y:S02]  /*2040*/  @!P1 IADD3 R12, P2, R130, R32, RZ ;  /* 0x00000020820c9210 */ /* 0x000fe40007f5e0ff */
[----:B-1----:R-:W-:Y:S01]  /*2050*/  @!P3 LEA R32, R26, R19, 0x18 ;  /* 0x000000131a20b211 */ /* 0x002fe200078ec0ff */
[----:B------:R-:W-:Y:S01]  /*2060*/  VIADD R26, R18, 0x40 ;  /* 0x00000040121a7836 */ /* 0x000fe20000000000 */
[----:B------:R-:W-:-:S02]  /*2070*/  @!P5 LEA.HI.X R37, R130, R13, R103, 0x1, P4 ;  /* 0x0000000d8225d211 */ /* 0x000fc400020f0c67 */
[C---:B------:R-:W-:Y:S02]  /*2080*/  @!P3 LEA R19, P4, R124.reuse, R130, 0x4 ;  /* 0x000000827c13b211 */ /* 0x040fe400078820ff */
[----:B------:R-:W-:Y:S02]  /*2090*/  @!P1 IADD3.X R13, R103, R33, R34, P2, !PT ;  /* 0x00000021670d9210 */ /* 0x000fe400017fe422 */
[----:B----4-:R-:W-:Y:S01]  /*20a0*/  @!P3 LEA R38, P2, R19, R10, 0x1 ;  /* 0x0000000a1326b211 */ /* 0x010fe200078408ff */
[C---:B------:R-:W-:Y:S01]  /*20b0*/  @!P5 IMAD R14, R7.reuse, 0x2, R24 ;  /* 0x00000002070ed824 */ /* 0x040fe200078e0218 */
[----:B------:R-:W-:Y:S02]  /*20c0*/  @!P3 LEA.HI.X R24, R124, R103, R125, 0x4, P4 ;  /* 0x000000677c18b211 */ /* 0x000fe400020f247d */
[----:B------:R-:W-:Y:S01]  /*20d0*/  @!P6 LEA R15, R7, R30, 0x1 ;  /* 0x0000001e070fe211 */ /* 0x000fe200078e08ff */
[C---:B------:R-:W-:Y:S01]  /*20e0*/  VIADD R30, R18.reuse, 0x60 ;  /* 0x00000060121e7836 */ /* 0x040fe20000000000 */
[----:B------:R-:W-:Y:S01]  /*20f0*/  @!P3 LEA.HI.X R39, R19, R11, R24, 0x1, P2 ;  /* 0x0000000b1327b211 */ /* 0x000fe200010f0c18 */
[----:B------:R-:W-:Y:S01]  /*2100*/  @!P3 IMAD R11, R7, 0x2, R32 ;  /* 0x00000002070bb824 */ /* 0x000fe200078e0220 */
[----:B------:R-:W-:Y:S01]  /*2110*/  IADD3 R24, R18, 0x50, RZ ;  /* 0x0000005012187810 */ /* 0x000fe20007ffe0ff */
[----:B------:R1:W-:Y:S01]  /*2120*/  @!P6 LDGSTS.E.BYPASS.LTC128B.128 [R15+0x1800], desc[UR14][R28.64] ;  /* 0x018000001c0fefae */ /* 0x0003e2000b901d4e */
[----:B------:R-:W-:-:S02]  /*2130*/  ISETP.GE.AND P2, PT, R0, R3, PT ;  /* 0x000000030000720c */ /* 0x000fc40003f46270 */
[-C--:B------:R-:W-:Y:S01]  /*2140*/  ISETP.GE.AND P6, PT, R26, R3.reuse, PT ;  /* 0x000000031a00720c */ /* 0x080fe20003fc6270 */
[----:B------:R-:W-:Y:S01]  /*2150*/  @!P5 LDGSTS.E.BYPASS.LTC128B.128 [R14+0x2000], desc[UR14][R36.64] ;  /* 0x02000000240edfae */ /* 0x000fe2000b901d4e */
[-C--:B------:R-:W-:Y:S02]  /*2160*/  ISETP.GE.AND P5, PT, R24, R3.reuse, PT ;  /* 0x000000031800720c */ /* 0x080fe40003fa6270 */
[----:B------:R-:W-:Y:S01]  /*2170*/  ISETP.GE.AND P4, PT, R30, R3, PT ;  /* 0x000000031e00720c */ /* 0x000fe20003f86270 */
[----:B------:R2:W-:Y:S01]  /*2180*/  @!P3 LDGSTS.E.BYPASS.LTC128B.128 [R11+0x2800], desc[UR14][R38.64] ;  /* 0x02800000260bbfae */ /* 0x0005e2000b901d4e */
[C---:B---3--:R-:W-:Y:S02]  /*2190*/  @!P1 LEA R42, P3, R12.reuse, R8, 0x1 ;  /* 0x000000080c2a9211 */ /* 0x048fe400078608ff */
[----:B------:R-:W-:Y:S02]  /*21a0*/  @!P1 MOV R19, 0x400 ;  /* 0x0000040000139802 */ /* 0x000fe40000000f00 */
[----:B------:R-:W-:Y:S01]  /*21b0*/  @!P1 LEA.HI.X R43, R12, R9, R13, 0x1, P3 ;  /* 0x000000090c2b9211 */ /* 0x000fe200018f0c0d */
[----:B------:R-:W3:Y:S01]  /*21c0*/  @!P2 S2R R10, SR_CgaCtaId ;  /* 0x00000000000aa919 */ /* 0x000ee20000008800 */
[----:B------:R-:W4:Y:S01]  /*21d0*/  @!P2 LDC.64 R8, c[0x0][0x218] ;  /* 0x00008600ff08ab82 */ /* 0x000f220000000a00 */
[----:B------:R-:W-:Y:S01]  /*21e0*/  @!P2 IMAD.MOV.U32 R102, RZ, RZ, R130 ;  /* 0x000000ffff66a224 */ /* 0x000fe200078e0082 */
[----:B------:R-:W-:Y:S01]  /*21f0*/  @!P6 MOV R13, 0x400 ;  /* 0x00000400000de802 */ /* 0x000fe20000000f00 */
[----:B------:R-:W3:Y:S01]  /*2200*/  @!P1 S2R R12, SR_CgaCtaId ;  /* 0x00000000000c9919 */ /* 0x000ee20000008800 */
[----:B------:R-:W-:Y:S01]  /*2210*/  @!P5 MOV R131, R103 ;  /* 0x000000670083d202 */ /* 0x000fe20000000f00 */
[----:B------:R-:W-:Y:S01]  /*2220*/  @!P2 IMAD.WIDE.U32 R40, R124, 0x30, R102 ;  /* 0x000000307c28a825 */ /* 0x000fe200078e0066 */
[----:B------:R-:W3:Y:S03]  /*2230*/  @!P5 S2R R32, SR_CgaCtaId ;  /* 0x000000000020d919 */ /* 0x000ee60000008800 */
[--C-:B------:R-:W-:Y:S01]  /*2240*/  @!P4 IMAD.MOV.U32 R102, RZ, RZ, R130.reuse ;  /* 0x000000ffff66c224 */ /* 0x100fe200078e0082 */
[----:B------:R-:W4:Y:S01]  /*2250*/  @!P6 S2R R34, SR_CgaCtaId ;  /* 0x000000000022e919 */ /* 0x000f220000008800 */
[----:B-1----:R-:W-:Y:S01]  /*2260*/  IADD3 R28, R18, 0x70, RZ ;  /* 0x00000070121c7810 */ /* 0x002fe20007ffe0ff */
[----:B------:R-:W-:Y:S01]  /*2270*/  @!P5 IMAD.WIDE.U32 R48, R124, 0x50, R130 ;  /* 0x000000507c30d825 */ /* 0x000fe200078e0082 */
[----:B------:R-:W-:-:S02]  /*2280*/  @!P2 MOV R15, 0x400 ;  /* 0x00000400000fa802 */ /* 0x000fc40000000f00 */
[----:B------:R-:W-:Y:S01]  /*2290*/  ISETP.GE.AND P3, PT, R28, R3, PT ;  /* 0x000000031c00720c */ /* 0x000fe20003f66270 */
[----:B--2---:R-:W1:Y:S01]  /*22a0*/  @!P4 S2R R38, SR_CgaCtaId ;  /* 0x000000000026c919 */ /* 0x004e620000008800 */
[----:B------:R-:W-:-:S11]  /*22b0*/  @!P5 MOV R11, 0x400 ;  /* 0x00000400000bd802 */ /* 0x000fd60000000f00 */
[----:B------:R-:W2:Y:S01]  /*22c0*/  @!P3 S2R R36, SR_CgaCtaId ;  /* 0x000000000024b919 */ /* 0x000ea20000008800 */
[----:B---3--:R-:W-:Y:S02]  /*22d0*/  @!P2 LEA R10, R10, R15, 0x18 ;  /* 0x0000000f0a0aa211 */ /* 0x008fe400078ec0ff */
[----:B------:R-:W3:Y:S01]  /*22e0*/  @!P6 LDC.64 R14, c[0x0][0x218] ;  /* 0x00008600ff0eeb82 */ /* 0x000ee20000000a00 */
[----:B------:R-:W-:Y:S02]  /*22f0*/  @!P1 LEA R12, R12, R19, 0x18 ;  /* 0x000000130c0c9211 */ /* 0x000fe400078ec0ff */
[C---:B------:R-:W-:Y:S01]  /*2300*/  @!P2 IMAD R27, R7.reuse, 0x2, R10 ;  /* 0x00000002071ba824 */ /* 0x040fe200078e020a */
[----:B------:R-:W-:Y:S02]  /*2310*/  @!P5 LEA R32, R32, R11, 0x18 ;  /* 0x0000000b2020d211 */ /* 0x000fe400078ec0ff */
[----:B------:R-:W-:Y:S01]  /*2320*/  @!P1 IMAD R19, R7, 0x2, R12 ;  /* 0x0000000207139824 */ /* 0x000fe200078e020c */
[----:B------:R-:W-:Y:S01]  /*2330*/  @!P3 MOV R11, 0x400 ;  /* 0x00000400000bb802 */ /* 0x000fe20000000f00 */
[----:B------:R-:W-:Y:S01]  /*2340*/  @!P2 IMAD R12, R125, 0x30, RZ ;  /* 0x000000307d0ca824 */ /* 0x000fe200078e02ff */
[----:B----4-:R-:W-:Y:S01]  /*2350*/  @!P6 LEA R34, R34, R13, 0x18 ;  /* 0x0000000d2222e211 */ /* 0x010fe200078ec0ff */
[----:B------:R-:W-:Y:S01]  /*2360*/  @!P5 IMAD R32, R7, 0x2, R32 ;  /* 0x000000020720d824 */ /* 0x000fe200078e0220 */
[----:B------:R4:W-:Y:S01]  /*2370*/  @!P1 LDGSTS.E.BYPASS.LTC128B.128 [R19+0x3000], desc[UR14][R42.64] ;  /* 0x030000002a139fae */ /* 0x0009e2000b901d4e */
[----:B------:R-:W-:-:S02]  /*2380*/  @!P4 MOV R13, 0x400 ;  /* 0x00000400000dc802 */ /* 0x000fc40000000f00 */
[----:B------:R-:W-:Y:S01]  /*2390*/  @!P2 IADD3 R12, R41, R12, RZ ;  /* 0x0000000c290ca210 */ /* 0x000fe20007ffe0ff */
[----:B------:R-:W-:Y:S01]  /*23a0*/  @!P6 IMAD R34, R7, 0x2, R34 ;  /* 0x000000020722e824 */ /* 0x000fe200078e0222 */
[----:B------:R-:W-:Y:S01]  /*23b0*/  @!P2 LEA R46, P1, R40, R8, 0x1 ;  /* 0x00000008282ea211 */ /* 0x000fe200078208ff */
[----:B------:R-:W-:Y:S01]  /*23c0*/  IMAD R8, R23, UR6, RZ ;  /* 0x0000000617087c24 */ /* 0x000fe2000f8e02ff */
[----:B-1----:R-:W-:Y:S02]  /*23d0*/  @!P4 LEA R38, R38, R13, 0x18 ;  /* 0x0000000d2626c211 */ /* 0x002fe400078ec0ff */
[----:B------:R-:W-:Y:S02]  /*23e0*/  @!P2 LEA.HI.X R47, R40, R9, R12, 0x1, P1 ;  /* 0x00000009282fa211 */ /* 0x000fe400008f0c0c */
[----:B------:R-:W1:Y:S01]  /*23f0*/  @!P5 LDC.64 R12, c[0x0][0x218] ;  /* 0x00008600ff0cdb82 */ /* 0x000e620000000a00 */
[----:B------:R-:W-:Y:S02]  /*2400*/  @!P6 LEA R23, P1, R124, R130, 0x6 ;  /* 0x000000827c17e211 */ /* 0x000fe400078230ff */
[----:B------:R1:W-:Y:S01]  /*2410*/  @!P2 LDGSTS.E.BYPASS.LTC128B.128 [R27+0x3800], desc[UR14][R46.64] ;  /* 0x038000002e1bafae */ /* 0x0003e2000b901d4e */
[----:B------:R-:W-:-:S02]  /*2420*/  @!P4 LEA R38, R7, R38, 0x1 ;  /* 0x000000260726c211 */ /* 0x000fc400078e08ff */
[----:B--2---:R-:W-:Y:S02]  /*2430*/  @!P3 LEA R36, R36, R11, 0x18 ;  /* 0x0000000b2424b211 */ /* 0x004fe400078ec0ff */
[----:B------:R-:W2:Y:S01]  /*2440*/  @!P4 LDC.64 R10, c[0x0][0x218] ;  /* 0x00008600ff0acb82 */ /* 0x000ea20000000a00 */
[----:B------:R-:W-:Y:S02]  /*2450*/  @!P6 LEA.HI.X R44, R124, R103, R125, 0x6, P1 ;  /* 0x000000677c2ce211 */ /* 0x000fe400008f347d */
[----:B---3--:R-:W-:Y:S01]  /*2460*/  @!P6 LEA R40, P1, R23, R14, 0x1 ;  /* 0x0000000e1728e211 */ /* 0x008fe200078208ff */
[----:B------:R-:W-:Y:S02]  /*2470*/  @!P3 IMAD R14, R125, 0x70, RZ ;  /* 0x000000707d0eb824 */ /* 0x000fe400078e02ff */
[----:B------:R-:W-:Y:S01]  /*2480*/  @!P3 IMAD R36, R7, 0x2, R36 ;  /* 0x000000020724b824 */ /* 0x000fe200078e0224 */
[----:B------:R-:W-:Y:S01]  /*2490*/  @!P6 LEA.HI.X R41, R23, R15, R44, 0x1, P1 ;  /* 0x0000000f1729e211 */ /* 0x000fe200008f0c2c */
[----:B----4-:R-:W-:-:S02]  /*24a0*/  IMAD R19, R17, UR7, R8 ;  /* 0x0000000711137c24 */ /* 0x010fc4000f8e0208 */
[----:B------:R-:W3:Y:S01]  /*24b0*/  @!P3 LDC.64 R8, c[0x0][0x218] ;  /* 0x00008600ff08bb82 */ /* 0x000ee20000000a00 */
[----:B------:R-:W-:Y:S01]  /*24c0*/  @!P4 IMAD R15, R125, 0x60, RZ ;  /* 0x000000607d0fc824 */ /* 0x000fe200078e02ff */
[----:B------:R-:W-:Y:S01]  /*24d0*/  @!P6 LDGSTS.E.BYPASS.LTC128B.128 [R34+0x4000], desc[UR14][R40.64] ;  /* 0x040000002822efae */ /* 0x000fe2000b901d4e */
[----:B------:R-:W-:Y:S01]  /*24e0*/  IMAD.WIDE.U32 R42, R17, UR6, R20 ;  /* 0x00000006112a7c25 */ /* 0x000fe2000f8e0014 */
[----:B------:R-:W-:Y:S01]  /*24f0*/  ULDC.64 UR6, c[0x0][0x220] ;  /* 0x0000880000067ab9 */ /* 0x000fe20000000a00 */
[----:B------:R-:W-:Y:S02]  /*2500*/  ISETP.GE.AND P6, PT, R0, R3, PT ;  /* 0x000000030000720c */ /* 0x000fe40003fc6270 */
[----:B------:R-:W-:Y:S01]  /*2510*/  @!P5 IMAD R17, R125, 0x50, RZ ;  /* 0x000000507d11d824 */ /* 0x000fe200078e02ff */
[----:B-1----:R-:W-:Y:S02]  /*2520*/  @!P5 LEA R12, P2, R48, R12, 0x1 ;  /* 0x0000000c300cd211 */ /* 0x002fe400078408ff */
[----:B------:R-:W-:Y:S01]  /*2530*/  IADD3 R43, R43, R19, RZ ;  /* 0x000000132b2b7210 */ /* 0x000fe20007ffe0ff */
[----:B------:R-:W-:-:S02]  /*2540*/  @!P5 IMAD.IADD R20, R49, 0x1, R17 ;  /* 0x000000013114d824 */ /* 0x000fc400078e0211 */
[----:B------:R-:W-:Y:S01]  /*2550*/  @!P4 IMAD.WIDE.U32 R46, R124, 0x60, R102 ;  /* 0x000000607c2ec825 */ /* 0x000fe200078e0066 */
[----:B------:R-:W-:Y:S02]  /*2560*/  @!P3 MOV R102, R130 ;  /* 0x000000820066b202 */ /* 0x000fe40000000f00 */
[----:B------:R-:W-:Y:S01]  /*2570*/  @!P5 LEA.HI.X R13, R48, R13, R20, 0x1, P2 ;  /* 0x0000000d300dd211 */ /* 0x000fe200010f0c14 */
[----:B------:R-:W-:Y:S01]  /*2580*/  @!P4 IMAD.IADD R44, R47, 0x1, R15 ;  /* 0x000000012f2cc824 */ /* 0x000fe200078e020f */
[----:B--2---:R-:W-:Y:S01]  /*2590*/  @!P4 LEA R10, P1, R46, R10, 0x1 ;  /* 0x0000000a2e0ac211 */ /* 0x004fe200078208ff */
[----:B------:R-:W-:Y:S01]  /*25a0*/  @!P3 IMAD.WIDE.U32 R50, R124, 0x70, R102 ;  /* 0x000000707c32b825 */ /* 0x000fe200078e0066 */
[----:B------:R-:W-:Y:S01]  /*25b0*/  ISETP.GE.AND P2, PT, R18, R3, PT ;  /* 0x000000031200720c */ /* 0x000fe20003f46270 */
[----:B------:R-:W-:Y:S01]  /*25c0*/  @!P5 LDGSTS.E.BYPASS.LTC128B.128 [R32+0x4800], desc[UR14][R12.64] ;  /* 0x048000000c20dfae */ /* 0x000fe2000b901d4e */
[----:B------:R-:W-:Y:S01]  /*25d0*/  @!P4 LEA.HI.X R11, R46, R11, R44, 0x1, P1 ;  /* 0x0000000b2e0bc211 */ /* 0x000fe200008f0c2c */
[----:B------:R-:W-:Y:S01]  /*25e0*/  @!P3 IMAD.IADD R14, R51, 0x1, R14 ;  /* 0x00000001330eb824 */ /* 0x000fe200078e020e */
[----:B---3--:R-:W-:Y:S01]  /*25f0*/  @!P3 LEA R8, P1, R50, R8, 0x1 ;  /* 0x000000083208b211 */ /* 0x008fe200078208ff */
[----:B------:R-:W-:Y:S01]  /*2600*/  IMAD.WIDE.U32 R22, R22, R128, R42 ;  /* 0x0000008016167225 */ /* 0x000fe200078e002a */
[----:B------:R-:W-:Y:S01]  /*2610*/  ISETP.GE.AND P5, PT, R16, R3, PT ;  /* 0x000000031000720c */ /* 0x000fe20003fa6270 */
[----:B------:R1:W-:Y:S01]  /*2620*/  @!P4 LDGSTS.E.BYPASS.LTC128B.128 [R38+0x5000], desc[UR14][R10.64] ;  /* 0x050000000a26cfae */ /* 0x0003e2000b901d4e */
[----:B------:R-:W-:Y:S01]  /*2630*/  @!P3 LEA.HI.X R9, R50, R9, R14, 0x1, P1 ;  /* 0x000000093209b211 */ /* 0x000fe200008f0c0e */
[----:B------:R-:W-:Y:S01]  /*2640*/  IMAD.IADD R25, R23, 0x1, R25 ;  /* 0x0000000117197824 */ /* 0x000fe200078e0219 */
[----:B------:R-:W-:Y:S01]  /*2650*/  ISETP.GE.AND P1, PT, R4, R3, PT ;  /* 0x000000030400720c */ /* 0x000fe20003f26270 */
[----:B------:R-:W-:Y:S01]  /*2660*/  IMAD.SHL.U32 R18, R18, 0x8, RZ ;  /* 0x0000000812127824 */ /* 0x000fe200078e00ff */
[----:B------:R-:W-:Y:S01]  /*2670*/  LEA.HI R4, R75, R6, RZ, 0x4 ;  /* 0x000000064b047211 */ /* 0x000fe200078f20ff */
[----:B------:R2:W-:Y:S01]  /*2680*/  @!P3 LDGSTS.E.BYPASS.LTC128B.128 [R36+0x5800], desc[UR14][R8.64] ;  /* 0x058000000824bfae */ /* 0x0005e2000b901d4e */
[----:B------:R-:W-:-:S02]  /*2690*/  LEA R174, P3, R22, UR6, 0x1 ;  /* 0x0000000616ae7c11 */ /* 0x000fc4000f8608ff */
[----:B------:R-:W-:Y:S01]  /*26a0*/  LOP3.LUT R7, R4, 0xfffffff0, RZ, 0xc0, !PT ;  /* 0xfffffff004077812 */ /* 0x000fe200078ec0ff */
[----:B------:R-:W0:Y:S01]  /*26b0*/  LDGDEPBAR ;  /* 0x00000000000079af */ /* 0x000e220000000000 */
[----:B------:R-:W-:Y:S01]  /*26c0*/  LEA.HI.X R175, R22, UR7, R25, 0x1, P3 ;  /* 0x0000000716af7c11 */ /* 0x000fe200098f0c19 */
[----:B------:R-:W-:Y:S01]  /*26d0*/  @!P6 IMAD.MOV.U32 R16, RZ, RZ, R174 ;  /* 0x000000ffff10e224 */ /* 0x000fe200078e00ae */
[----:B------:R-:W-:Y:S02]  /*26e0*/  IADD3 R0, -R7, R6, RZ ;  /* 0x0000000607007210 */ /* 0x000fe40007ffe1ff */
[-C--:B------:R-:W-:Y:S01]  /*26f0*/  ISETP.GE.AND P4, PT, R24, R3.reuse, PT ;  /* 0x000000031800720c */ /* 0x080fe20003f86270 */
[----:B------:R-:W-:Y:S01]  /*2700*/  @!P6 IMAD.MOV.U32 R17, RZ, RZ, R175 ;  /* 0x000000ffff11e224 */ /* 0x000fe200078e00af */
[----:B------:R-:W-:Y:S02]  /*2710*/  SHF.R.S32.HI R7, RZ, 0x1f, R0 ;  /* 0x0000001fff077819 */ /* 0x000fe40000011400 */
[----:B------:R-:W-:-:S02]  /*2720*/  ISETP.GE.AND P3, PT, R30, R3, PT ;  /* 0x000000031e00720c */ /* 0x000fc40003f66270 */
[----:B------:R-:W-:Y:S02]  /*2730*/  LEA.HI R7, R7, R0, RZ, 0x3 ;  /* 0x0000000007077211 */ /* 0x000fe400078f18ff */
[----:B------:R-:W-:Y:S01]  /*2740*/  LEA.HI R75, R75, R6, RZ, 0x5 ;  /* 0x000000064b4b7211 */ /* 0x000fe200078f28ff */
[----:B-1----:R-:W-:-:S03]  /*2750*/  IMAD.WIDE.U32 R10, R128, 0x20, RZ ;  /* 0x00000020800a7825 */ /* 0x002fc600078e00ff */
[----:B------:R-:W-:Y:S02]  /*2760*/  SHF.R.S32.HI R76, RZ, 0x5, R75 ;  /* 0x00000005ff4c7819 */ /* 0x000fe4000001144b */
[----:B------:R-:W-:-:S03]  /*2770*/  LOP3.LUT R75, R75, 0xffffffe0, RZ, 0xc0, !PT ;  /* 0xffffffe04b4b7812 */ /* 0x000fc600078ec0ff */
[----:B------:R-:W-:Y:S01]  /*2780*/  @!P3 IMAD R12, R129, 0xc0, RZ ;  /* 0x000000c0810cb824 */ /* 0x000fe200078e02ff */
[----:B--2---:R-:W-:Y:S01]  /*2790*/  SHF.R.S32.HI R9, RZ, 0x4, R4 ;  /* 0x00000004ff097819 */ /* 0x004fe20000011404 */
[----:B------:R-:W-:-:S04]  /*27a0*/  DEPBAR.LE SB0, 0x0 ;  /* 0x000080000000791a */ /* 0x000fc80000000000 */
[----:B------:R-:W-:Y:S01]  /*27b0*/  BAR.SYNC.DEFER_BLOCKING 0x0 ;  /* 0x0000000000007b1d */ /* 0x000fe20000010000 */
[C---:B------:R-:W-:Y:S01]  /*27c0*/  IMAD.SHL.U32 R8, R129.reuse, 0x20, RZ ;  /* 0x0000002081087824 */ /* 0x040fe200078e00ff */
[----:B------:R-:W-:Y:S01]  /*27d0*/  LEA.HI R4, R4, R9, RZ, 0x1 ;  /* 0x0000000904047211 */ /* 0x000fe200078f08ff */
[----:B------:R-:W-:Y:S01]  /*27e0*/  IMAD.IADD R178, R6, 0x1, -R75 ;  /* 0x0000000106b27824 */ /* 0x000fe200078e0a4b */
[----:B------:R-:W-:Y:S02]  /*27f0*/  LEA R77, R76, R77, 0x4 ;  /* 0x0000004d4c4d7211 */ /* 0x000fe400078e20ff */
[----:B------:R-:W-:Y:S04]  /*2800*/  @P2 STS.128 [R179+0x6000], RZ ;  /* 0x006000ffb3002388 */ /* 0x000fe80000000c00 */
[----:B------:R-:W-:Y:S01]  /*2810*/  @!PT LDS RZ, [RZ] ;  /* 0x00000000fffff984 */ /* 0x000fe20000000800 */
[----:B------:R-:W-:Y:S01]  /*2820*/  @!PT LDS RZ, [RZ] ;  /* 0x00000000fffff984 */ /* 0x000fe20000000800 */
[----:B------:R-:W-:Y:S01]  /*2830*/  @!PT LDS RZ, [RZ] ;  /* 0x00000000fffff984 */ /* 0x000fe20000000800 */
[----:B------:R-:W-:Y:S01]  /*2840*/  @!P2 LDGSTS.E.BYPASS.LTC128B.128 [R179+0x6000], desc[UR14][R174.64] ;  /* 0x06000000aeb3afae */ /* 0x000fe2000b901d4e */
[----:B------:R-:W-:Y:S01]  /*2850*/  @!P5 IADD3 R20, P2, R174, R10, RZ ;  /* 0x0000000aae14d210 */ /* 0x000fe20007f5e0ff */
[----:B------:R-:W-:-:S02]  /*2860*/  @!P6 IMAD R10, R129, 0x60, RZ ;  /* 0x00000060810ae824 */ /* 0x000fc400078e02ff */
[----:B------:R-:W-:Y:S01]  /*2870*/  @P5 STS.128 [R179+0x6800], RZ ;  /* 0x006800ffb3005388 */ /* 0x000fe20000000c00 */
[----:B------:R-:W-:Y:S02]  /*2880*/  @!P5 IADD3.X R21, R175, R11, R8, P2, !PT ;  /* 0x0000000baf15d210 */ /* 0x000fe400017fe408 */
[----:B------:R-:W-:Y:S02]  /*2890*/  LOP3.LUT R11, R7, 0xfffffff8, RZ, 0xc0, !PT ;  /* 0xfffffff8070b7812 */ /* 0x000fe400078ec0ff */
[----:B------:R-:W-:Y:S01]  /*28a0*/  LOP3.LUT R8, R4, 0xfffffffe, RZ, 0xc0, !PT ;  /* 0xfffffffe04087812 */ /* 0x000fe200078ec0ff */
[----:B------:R-:W-:Y:S01]  /*28b0*/  @!PT LDS RZ, [RZ] ;  /* 0x00000000fffff984 */ /* 0x000fe20000000800 */
[----:B------:R-:W-:Y:S01]  /*28c0*/  @!PT LDS RZ, [RZ] ;  /* 0x00000000fffff984 */ /* 0x000fe20000000800 */
[----:B------:R-:W-:Y:S01]  /*28d0*/  @!PT LDS RZ, [RZ] ;  /* 0x00000000fffff984 */ /* 0x000fe20000000800 */
[----:B------:R1:W-:Y:S01]  /*28e0*/  @!P5 LDGSTS.E.BYPASS.LTC128B.128 [R179+0x6800], desc[UR14][R20.64] ;  /* 0x0680000014b3dfae */ /* 0x0003e2000b901d4e */
[----:B------:R-:W-:Y:S01]  /*28f0*/  LOP3.LUT R4, R171, 0x8, R18, 0xf8, !PT ;  /* 0x00000008ab047812 */ /* 0x000fe200078ef812 */
[----:B------:R-:W-:Y:S01]  /*2900*/  IMAD.IADD R0, R0, 0x1, -R11 ;  /* 0x0000000100007824 */ /* 0x000fe200078e0a0b */
[----:B------:R-:W-:Y:S01]  /*2910*/  SHF.R.U32.HI R171, RZ, 0x3, R171 ;  /* 0x00000003ffab7819 */ /* 0x000fe200000116ab */
[C---:B------:R-:W-:Y:S01]  /*2920*/  @!P6 IMAD.WIDE.U32 R18, R128.reuse, 0x60, R16 ;  /* 0x000000608012e825 */ /* 0x040fe200078e0010 */
[----:B------:R-:W-:Y:S01]  /*2930*/  @!P1 LEA R14, P5, R128, R174, 0x6 ;  /* 0x000000ae800e9211 */ /* 0x000fe200078a30ff */
[----:B------:R-:W-:Y:S01]  /*2940*/  @P1 STS.128 [R179+0x7000], RZ ;  /* 0x007000ffb3001388 */ /* 0x000fe20000000c00 */
[----:B------:R-:W-:Y:S01]  /*2950*/  ISETP.GE.AND P2, PT, R28, R3, PT ;  /* 0x000000031c00720c */ /* 0x000fe20003f46270 */
[----:B------:R-:W-:Y:S01]  /*2960*/  @!P4 IMAD.WIDE.U32 R16, R128, 0xa0, R174 ;  /* 0x000000a08010c825 */ /* 0x000fe200078e00ae */
[----:B------:R-:W-:-:S02]  /*2970*/  LOP3.LUT R171, R4, R171, RZ, 0x3c, !PT ;  /* 0x000000ab04ab7212 */ /* 0x000fc400078e3cff */
[----:B------:R-:W-:Y:S01]  /*2980*/  @!P1 LEA.HI.X R15, R128, R175, R129, 0x6, P5 ;  /* 0x000000af800f9211 */ /* 0x000fe200028f3481 */
[----:B------:R-:W-:Y:S01]  /*2990*/  IMAD.SHL.U32 R4, R0, 0x40, RZ ;  /* 0x0000004000047824 */ /* 0x000fe200078e00ff */
[----:B------:R-:W-:Y:S02]  /*29a0*/  ISETP.GE.AND P5, PT, R26, R3, PT ;  /* 0x000000031a00720c */ /* 0x000fe40003fa6270 */
[----:B------:R-:W-:Y:S01]  /*29b0*/  IADD3 R8, R9, -R8, RZ ;  /* 0x8000000809087210 */ /* 0x000fe20007ffe0ff */
[----:B------:R-:W-:Y:S01]  /*29c0*/  @!P4 IMAD R9, R129, 0xa0, RZ ;  /* 0x000000a08109c824 */ /* 0x000fe200078e02ff */
[----:B------:R-:W-:Y:S01]  /*29d0*/  LOP3.LUT R4, R4, 0x1c0, RZ, 0xc0, !PT ;  /* 0x000001c004047812 */ /* 0x000fe200078ec0ff */
[----:B------:R-:W-:Y:S01]  /*29e0*/  @!PT LDS RZ, [RZ] ;  /* 0x00000000fffff984 */ /* 0x000fe20000000800 */
[----:B------:R-:W-:Y:S01]  /*29f0*/  @!PT LDS RZ, [RZ] ;  /* 0x00000000fffff984 */ /* 0x000fe20000000800 */
[----:B------:R-:W-:Y:S01]  /*2a00*/  @!PT LDS RZ, [RZ] ;  /* 0x00000000fffff984 */ /* 0x000fe20000000800 */
[----:B------:R-:W-:Y:S01]  /*2a10*/  @!P1 LDGSTS.E.BYPASS.LTC128B.128 [R179+0x7000], desc[UR14][R14.64] ;  /* 0x070000000eb39fae */ /* 0x000fe2000b901d4e */
[C---:B------:R-:W-:Y:S01]  /*2a20*/  SHF.L.U32 R13, R8.reuse, 0x3, RZ ;  /* 0x00000003080d7819 */ /* 0x040fe200000006ff */
[----:B------:R-:W-:Y:S01]  /*2a30*/  IMAD R171, R8, 0x200, R171 ;  /* 0x0000020008ab7824 */ /* 0x000fe200078e02ab */
[----:B------:R-:W-:Y:S01]  /*2a40*/  SHF.L.U32 R7, R7, 0x6, RZ ;  /* 0x0000000607077819 */ /* 0x000fe200000006ff */
[----:B------:R-:W-:Y:S01]  /*2a50*/  @!P4 IMAD.IADD R9, R17, 0x1, R9 ;  /* 0x000000011109c824 */ /* 0x000fe200078e0209 */
[----:B------:R-:W-:Y:S01]  /*2a60*/  LOP3.LUT R13, R4, 0x8, R13, 0xf8, !PT ;  /* 0x00000008040d7812 */ /* 0x000fe200078ef80d */
[----:B------:R-:W-:Y:S01]  /*2a70*/  @!P4 IMAD.MOV.U32 R8, RZ, RZ, R16 ;  /* 0x000000ffff08c224 */ /* 0x000fe200078e0010 */
[----:B------:R-:W-:Y:S01]  /*2a80*/  SHF.R.U32.HI R4, RZ, 0x3, R4 ;  /* 0x00000003ff047819 */ /* 0x000fe20000011604 */
[----:B------:R-:W-:Y:S01]  /*2a90*/  @!P2 IMAD R3, R129, 0xe0, RZ ;  /* 0x000000e08103a824 */ /* 0x000fe200078e02ff */
[----:B------:R-:W-:Y:S01]  /*2aa0*/  LOP3.LUT R7, R7, 0xfffffe00, RZ, 0xc0, !PT ;  /* 0xfffffe0007077812 */ /* 0x000fe200078ec0ff */
[C---:B------:R-:W-:Y:S01]  /*2ab0*/  @!P2 IMAD.WIDE.U32 R16, R128.reuse, 0xe0, R174 ;  /* 0x000000e08010a825 */ /* 0x040fe200078e00ae */
[----:B-1----:R-:W-:Y:S01]  /*2ac0*/  @!P5 LEA R20, P1, R128, R174, 0x7 ;  /* 0x000000ae8014d211 */ /* 0x002fe200078238ff */
[----:B------:R-:W-:Y:S01]  /*2ad0*/  @P6 STS.128 [R179+0x7800], RZ ;  /* 0x007800ffb3006388 */ /* 0x000fe20000000c00 */
[----:B------:R-:W-:Y:S01]  /*2ae0*/  @!P6 IADD3 R11, R19, R10, RZ ;  /* 0x0000000a130be210 */ /* 0x000fe20007ffe0ff */
[----:B------:R-:W-:Y:S01]  /*2af0*/  @!P2 IMAD.IADD R25, R17, 0x1, R3 ;  /* 0x000000011119a824 */ /* 0x000fe200078e0203 */
[----:B------:R-:W-:Y:S01]  /*2b00*/  LOP3.LUT R4, R13, R4, RZ, 0x3c, !PT ;  /* 0x000000040d047212 */ /* 0x000fe200078e3cff */
[----:B------:R-:W-:Y:S01]  /*2b10*/  IMAD R3, R76, 0x400, R7 ;  /* 0x000004004c037824 */ /* 0x000fe200078e0207 */
[----:B------:R-:W-:Y:S01]  /*2b20*/  @!P6 MOV R10, R18 ;  /* 0x00000012000ae202 */ /* 0x000fe20000000f00 */
[C---:B------:R-:W-:Y:S01]  /*2b30*/  @!P3 IMAD.WIDE.U32 R18, R128.reuse, 0xc0, R174 ;  /* 0x000000c08012b825 */ /* 0x040fe200078e00ae */
[----:B------:R-:W-:-:S02]  /*2b40*/  @!P5 LEA.HI.X R21, R128, R175, R129, 0x7, P1 ;  /* 0x000000af8015d211 */ /* 0x000fc400008f3c81 */
[----:B------:R-:W-:Y:S01]  /*2b50*/  @!P2 MOV R24, R16 ;  /* 0x000000100018a202 */ /* 0x000fe20000000f00 */
[----:B------:R-:W-:Y:S01]  /*2b60*/  IMAD.IADD R172, R4, 0x1, R3 ;  /* 0x0000000104ac7824 */ /* 0x000fe200078e0203 */
[----:B------:R-:W-:Y:S01]  /*2b70*/  @!PT LDS RZ, [RZ] ;  /* 0x00000000fffff984 */ /* 0x000fe20000000800 */
[----:B------:R-:W-:Y:S01]  /*2b80*/  @!PT LDS RZ, [RZ] ;  /* 0x00000000fffff984 */ /* 0x000fe20000000800 */
[----:B------:R-:W-:Y:S01]  /*2b90*/  @!PT LDS RZ, [RZ] ;  /* 0x00000000fffff984 */ /* 0x000fe20000000800 */
[----:B------:R-:W-:Y:S01]  /*2ba0*/  @!P6 LDGSTS.E.BYPASS.LTC128B.128 [R179+0x7800], desc[UR14][R10.64] ;  /* 0x078000000ab3efae */ /* 0x000fe2000b901d4e */
[----:B------:R-:W-:Y:S01]  /*2bb0*/  @!P3 IMAD.IADD R13, R19, 0x1, R12 ;  /* 0x00000001130db824 */ /* 0x000fe200078e020c */
[----:B------:R-:W-:Y:S01]  /*2bc0*/  LEA R171, R171, UR4, 0x1 ;  /* 0x00000004abab7c11 */ /* 0x000fe2000f8e08ff */
[----:B------:R-:W-:Y:S01]  /*2bd0*/  @!P3 IMAD.MOV.U32 R12, RZ, RZ, R18 ;  /* 0x000000ffff0cb224 */ /* 0x000fe200078e0012 */
[----:B------:R-:W-:Y:S01]  /*2be0*/  @P5 STS.128 [R179+0x8000], RZ ;  /* 0x008000ffb3005388 */ /* 0x000fe20000000c00 */
[----:B------:R-:W-:Y:S01]  /*2bf0*/  LEA R172, R172, UR4, 0x1 ;  /* 0x00000004acac7c11 */ /* 0x000fe2000f8e08ff */
[----:B------:R-:W-:Y:S01]  /*2c00*/  IMAD.IADD R166, R7, 0x1, R4 ;  /* 0x0000000107a67824 */ /* 0x000fe200078e0204 */
[----:B------:R-:W-:Y:S01]  /*2c10*/  IADD3 R168, R171, 0x2040, RZ ;  /* 0x00002040aba87810 */ /* 0x000fe20007ffe0ff */
        /* <DEDUP_REMOVED lines=19> */
[----:B------:R-:W-:-:S02]  /*2d50*/  R2P PR, R0, 0x6 ;  /* 0x0000000600007804 */ /* 0x000fc40000000000 */
[----:B------:R-:W-:Y:S01]  /*2d60*/  MOV R0, 0x10 ;  /* 0x0000001000007802 */ /* 0x000fe20000000f00 */
[----:B------:R-:W-:Y:S01]  /*2d70*/  LDSM.16.M88.4 R16, [R172] ;  /* 0x00000000ac10783b */ /* 0x000fe20000000200 */
[C---:B------:R-:W-:Y:S02]  /*2d80*/  LOP3.LUT P3, RZ, R5.reuse, 0x2, RZ, 0xc0, !PT ;  /* 0x0000000205ff7812 */ /* 0x040fe4000786c0ff */
[C---:B------:R-:W-:Y:S01]  /*2d90*/  SEL R3, R0.reuse, 0xfffffff0, !P1 ;  /* 0xfffffff000037807 */ /* 0x040fe20004800000 */
[----:B-1----:R-:W1:Y:S01]  /*2da0*/  LDSM.16.M88.4 R20, [R171+0x2000] ;  /* 0x00200000ab14783b */ /* 0x002e620000000200 */
[----:B------:R-:W-:Y:S02]  /*2db0*/  SEL R0, R0, 0xfffffff0, !P3 ;  /* 0xfffffff000007807 */ /* 0x000fe40005800000 */
[----:B------:R-:W-:Y:S01]  /*2dc0*/  LOP3.LUT P1, RZ, R5, 0x4, RZ, 0xc0, !PT ;  /* 0x0000000405ff7812 */ /* 0x000fe2000782c0ff */
[----:B------:R-:W-:Y:S01]  /*2dd0*/  IMAD R170, R3, 0x2, R172 ;  /* 0x0000000203aa7824 */ /* 0x000fe200078e02ac */
[----:B------:R-:W4:Y:S01]  /*2de0*/  LDSM.16.M88.4 R36, [R171+0x2800] ;  /* 0x00280000ab24783b */ /* 0x000f220000000200 */
[----:B------:R-:W-:Y:S01]  /*2df0*/  IMAD R165, R0, 0x2, R171 ;  /* 0x0000000200a57824 */ /* 0x000fe200078e02ab */
[----:B------:R-:W-:Y:S01]  /*2e00*/  MOV R5, 0x20 ;  /* 0x0000002000057802 */ /* 0x000fe20000000f00 */
[----:B--2---:R-:W-:Y:S01]  /*2e10*/  VIADD R8, R171, 0x2000 ;  /* 0x00002000ab087836 */ /* 0x004fe20000000000 */
[----:B------:R-:W0:Y:S02]  /*2e20*/  LDGDEPBAR ;  /* 0x00000000000079af */ /* 0x000e240000000000 */
[----:B------:R-:W-:-:S02]  /*2e30*/  SEL R5, R5, 0xffffffe0, !P2 ;  /* 0xffffffe005057807 */ /* 0x000fc40005000000 */
[----:B---3--:R-:W-:Y:S01]  /*2e40*/  LDSM.16.M88.4 R12, [R170] ;  /* 0x00000000aa0c783b */ /* 0x008fe20000000200 */
[----:B------:R-:W-:Y:S02]  /*2e50*/  ISETP.GT.AND P2, PT, R101, 0x1, PT ;  /* 0x000000016500780c */ /* 0x000fe40003f44270 */
[----:B------:R-:W-:Y:S01]  /*2e60*/  IMAD R169, R5, 0x2, R172 ;  /* 0x0000000205a97824 */ /* 0x000fe200078e02ac */
[----:B------:R-:W2:Y:S01]  /*2e70*/  LDSM.16.M88.4 R44, [R165+0x2000] ;  /* 0x00200000a52c783b */ /* 0x000ea20000000200 */
[----:B------:R-:W-:Y:S02]  /*2e80*/  @P1 IADD3 R168, R8, -0x40, RZ ;  /* 0xffffffc008a81810 */ /* 0x000fe40007ffe0ff */
[----:B------:R-:W-:Y:S01]  /*2e90*/  IMAD R167, R3, 0x2, R169 ;  /* 0x0000000203a77824 */ /* 0x000fe200078e02a9 */
[----:B------:R-:W-:Y:S01]  /*2ea0*/  LDSM.16.M88.4 R8, [R169] ;  /* 0x00000000a908783b */ /* 0x000fe20000000200 */
[----:B------:R-:W-:Y:S01]  /*2eb0*/  LEA R100, R0, R168, 0x1 ;  /* 0x000000a800647211 */ /* 0x000fe200078e08ff */
[C---:B------:R-:W-:Y:S01]  /*2ec0*/  VIADD R160, R168.reuse, 0x1000 ;  /* 0x00001000a8a07836 */ /* 0x040fe20000000000 */
[C---:B------:R-:W-:Y:S01]  /*2ed0*/  IADD3 R161, R168.reuse, 0x800, RZ ;  /* 0x00000800a8a17810 */ /* 0x040fe20007ffe0ff */
[----:B------:R-:W-:Y:S01]  /*2ee0*/  LDSM.16.M88.4 R28, [R168] ;  /* 0x00000000a81c783b */ /* 0x000fe20000000200 */
[C---:B------:R-:W-:Y:S01]  /*2ef0*/  IADD3 R159, R168.reuse, 0x1800, RZ ;  /* 0x00001800a89f7810 */ /* 0x040fe20007ffe0ff */
[----:B------:R-:W3:Y:S01]  /*2f00*/  @!P2 LDC.64 R126, c[0x0][0x218] ;  /* 0x00008600ff7eab82 */ /* 0x000ee20000000a00 */
[C---:B------:R-:W-:Y:S01]  /*2f10*/  VIADD R158, R168.reuse, 0x2000 ;  /* 0x00002000a89e7836 */ /* 0x040fe20000000000 */
[----:B------:R-:W2:Y:S01]  /*2f20*/  LDSM.16.M88.4 R40, [R165+0x2800] ;  /* 0x00280000a528783b */ /* 0x000ea20000000200 */
[C---:B------:R-:W-:Y:S01]  /*2f30*/  IADD3 R157, R168.reuse, 0x2800, RZ ;  /* 0x00002800a89d7810 */ /* 0x040fe20007ffe0ff */
[C---:B------:R-:W-:Y:S01]  /*2f40*/  VIADD R156, R168.reuse, 0x3000 ;  /* 0x00003000a89c7836 */ /* 0x040fe20000000000 */
[----:B------:R-:W-:Y:S01]  /*2f50*/  IADD3 R102, R168, 0x3800, RZ ;  /* 0x00003800a8667810 */ /* 0x000fe20007ffe0ff */
[----:B------:R-:W-:Y:S04]  /*2f60*/  LDSM.16.M88.4 R32, [R167] ;  /* 0x00000000a720783b */ /* 0x000fe80000000200 */
[----:B------:R-:W-:Y:S01]  /*2f70*/  LDSM.16.M88.4 R60, [R100] ;  /* 0x00000000643c783b */ /* 0x000fe20000000200 */
[C---:B-1----:R-:W-:Y:S03]  /*2f80*/  HMMA.16816.F32 R52, R16.reuse, R20, RZ ;  /* 0x000000141034723c */ /* 0x042fe600000018ff */
[----:B------:R-:W1:Y:S04]  /*2f90*/  LDSM.16.M88.4 R56, [R168+0x800] ;  /* 0x00080000a838783b */ /* 0x000e680000000200 */
[----:B------:R-:W-:Y:S01]  /*2fa0*/  LDSM.16.M88.4 R48, [R165+0x3000] ;  /* 0x00300000a530783b */ /* 0x000fe20000000200 */
[----:B------:R-:W-:Y:S03]  /*2fb0*/  HMMA.16816.F32 R20, R16, R22, RZ ;  /* 0x000000161014723c */ /* 0x000fe600000018ff */
[----:B------:R-:W-:Y:S01]  /*2fc0*/  LDSM.16.M88.4 R64, [R100+0x800] ;  /* 0x000800006440783b */ /* 0x000fe20000000200 */
[----:B---3--:R-:W-:-:S02]  /*2fd0*/  @!P2 LEA R184, P1, R130, R126, 0x1 ;  /* 0x0000007e82b8a211 */ /* 0x008fc400078208ff */
[----:B----4-:R-:W-:Y:S01]  /*2fe0*/  HMMA.16816.F32 R24, R16, R36, RZ ;  /* 0x000000241018723c */ /* 0x010fe200000018ff */
[----:B------:R-:W-:Y:S01]  /*2ff0*/  LDSM.16.M88.4 R68, [R100+0x2000] ;  /* 0x002000006444783b */ /* 0x000fe20000000200 */
[----:B------:R-:W-:-:S04]  /*3000*/  @!P2 LEA.HI.X R185, R130, R127, R103, 0x1, P1 ;  /* 0x0000007f82b9a211 */ /* 0x000fc800008f0c67 */
[----:B------:R-:W-:Y:S06]  /*3010*/  HMMA.16816.F32 R36, R16, R38, RZ ;  /* 0x000000261024723c */ /* 0x000fec00000018ff */
[C---:B--2---:R-:W-:Y:S06]  /*3020*/  HMMA.16816.F32 R52, R12.reuse, R44, R52 ;  /* 0x0000002c0c34723c */ /* 0x044fec0000001834 */
[C---:B------:R-:W-:Y:S01]  /*3030*/  HMMA.16816.F32 R20, R12.reuse, R46, R20 ;  /* 0x0000002e0c14723c */ /* 0x040fe20000001814 */
[----:B------:R-:W2:Y:S05]  /*3040*/  LDSM.16.M88.4 R44, [R171+0x3000] ;  /* 0x00300000ab2c783b */ /* 0x000eaa0000000200 */
[C---:B------:R-:W-:Y:S06]  /*3050*/  HMMA.16816.F32 R24, R12.reuse, R40, R24 ;  /* 0x000000280c18723c */ /* 0x040fec0000001818 */
[----:B------:R-:W-:Y:S01]  /*3060*/  HMMA.16816.F32 R36, R12, R42, R36 ;  /* 0x0000002a0c24723c */ /* 0x000fe20000001824 */
[----:B------:R-:W3:Y:S05]  /*3070*/  LDSM.16.M88.4 R40, [R171+0x3800] ;  /* 0x00380000ab28783b */ /* 0x000eea0000000200 */
[C---:B------:R-:W-:Y:S06]  /*3080*/  HMMA.16816.F32 R52, R8.reuse, R28, R52 ;  /* 0x0000001c0834723c */ /* 0x040fec0000001834 */
[C---:B------:R-:W-:Y:S06]  /*3090*/  HMMA.16816.F32 R20, R8.reuse, R30, R20 ;  /* 0x0000001e0814723c */ /* 0x040fec0000001814 */
[C---:B-1----:R-:W-:Y:S06]  /*30a0*/  HMMA.16816.F32 R24, R8.reuse, R56, R24 ;  /* 0x000000380818723c */ /* 0x042fec0000001818 */
[----:B------:R-:W-:Y:S01]  /*30b0*/  HMMA.16816.F32 R36, R8, R58, R36 ;  /* 0x0000003a0824723c */ /* 0x000fe20000001824 */
[----:B------:R-:W-:Y:S05]  /*30c0*/  LDSM.16.M88.4 R56, [R165+0x3800] ;  /* 0x00380000a538783b */ /* 0x000fea0000000200 */
[----:B--2---:R-:W-:Y:S06]  /*30d0*/  HMMA.16816.F32 R28, R16, R44, RZ ;  /* 0x0000002c101c723c */ /* 0x004fec00000018ff */
        /* <DEDUP_REMOVED lines=16> */
[----:B------:R-:W4:Y:S01]  /*31e0*/  LDSM.16.M88.4 R20, [R171+0x4000] ;  /* 0x00400000ab14783b */ /* 0x000f220000000200 */
[----:B------:R-:W4:Y:S03]  /*31f0*/  MUFU.TANH R0, R0 ;  /* 0x0000000000007308 */ /* 0x000f260000002400 */
[----:B------:R-:W-:Y:S01]  /*3200*/  LDSM.16.M88.4 R64, [R168+0x1800] ;  /* 0x00180000a840783b */ /* 0x000fe20000000200 */
[----:B------:R-:W-:Y:S04]  /*3210*/  HMMA.16816.F32 R44, R12, R50, R44 ;  /* 0x000000320c2c723c */ /* 0x000fe8000000182c */
[----:B------:R-:W4:Y:S01]  /*3220*/  MUFU.TANH R79, R79 ;  /* 0x0000004f004f7308 */ /* 0x000f220000002400 */
[----:B--2---:R-:W2:Y:S01]  /*3230*/  LDSM.16.M88.4 R52, [R100+0x1000] ;  /* 0x001000006434783b */ /* 0x004ea20000000200 */
[----:B---3--:R-:W-:Y:S03]  /*3240*/  HMMA.16816.F32 R48, R16, R40, RZ ;  /* 0x000000281030723c */ /* 0x008fe600000018ff */
[----:B------:R-:W-:Y:S01]  /*3250*/  FMUL.FTZ R85, R24, UR8 ;  /* 0x0000000818557c20 */ /* 0x000fe20008410000 */
[----:B------:R-:W-:Y:S01]  /*3260*/  FMUL.FTZ R86, R25, UR8 ;  /* 0x0000000819567c20 */ /* 0x000fe20008410000 */
[----:B------:R-:W-:Y:S01]  /*3270*/  FMUL.FTZ R87, R26, UR8 ;  /* 0x000000081a577c20 */ /* 0x000fe20008410000 */
[----:B-1----:R-:W-:Y:S01]  /*3280*/  HMMA.16816.F32 R28, R8, R60, R28 ;  /* 0x0000003c081c723c */ /* 0x002fe2000000181c */
[----:B------:R-:W-:Y:S01]  /*3290*/  FMUL.FTZ R88, R27, UR8 ;  /* 0x000000081b587c20 */ /* 0x000fe20008410000 */
[----:B------:R-:W1:Y:S01]  /*32a0*/  MUFU.TANH R80, R80 ;  /* 0x0000005000507308 */ /* 0x000e620000002400 */
[----:B------:R-:W3:Y:S03]  /*32b0*/  LDSM.16.M88.4 R24, [R165+0x4000] ;  /* 0x00400000a518783b */ /* 0x000ee60000000200 */
[----:B------:R-:W-:Y:S01]  /*32c0*/  HMMA.16816.F32 R40, R16, R42, RZ ;  /* 0x0000002a1028723c */ /* 0x000fe200000018ff */
[----:B------:R-:W-:Y:S01]  /*32d0*/  FMUL.FTZ R89, R36, UR8 ;  /* 0x0000000824597c20 */ /* 0x000fe20008410000 */
[----:B------:R-:W-:Y:S01]  /*32e0*/  FMUL.FTZ R90, R37, UR8 ;  /* 0x00000008255a7c20 */ /* 0x000fe20008410000 */
[----:B------:R-:W-:Y:S01]  /*32f0*/  FMUL.FTZ R91, R38, UR8 ;  /* 0x00000008265b7c20 */ /* 0x000fe20008410000 */
[----:B------:R-:W-:Y:S01]  /*3300*/  FMUL.FTZ R92, R39, UR8 ;  /* 0x00000008275c7c20 */ /* 0x000fe20008410000 */
[----:B------:R-:W1:Y:S01]  /*3310*/  MUFU.TANH R81, R81 ;  /* 0x0000005100517308 */ /* 0x000e620000002400 */
[----:B------:R-:W-:Y:S01]  /*3320*/  HMMA.16816.F32 R44, R8, R62, R44 ;  /* 0x0000003e082c723c */ /* 0x000fe2000000182c */
[----:B------:R-:W1:Y:S05]  /*3330*/  LDSM.16.M88.4 R36, [R171+0x4800] ;  /* 0x00480000ab24783b */ /* 0x000e6a0000000200 */
[----:B------:R-:W-:Y:S01]  /*3340*/  HMMA.16816.F32 R48, R12, R56, R48 ;  /* 0x000000380c30723c */ /* 0x000fe20000001830 */
[----:B------:R-:W1:Y:S05]  /*3350*/  MUFU.TANH R82, R82 ;  /* 0x0000005200527308 */ /* 0x000e6a0000002400 */
[C---:B----4-:R-:W-:Y:S03]  /*3360*/  HMMA.16816.F32 R60, R16.reuse, R20, RZ ;  /* 0x00000014103c723c */ /* 0x050fe600000018ff */
[----:B------:R-:W4:Y:S03]  /*3370*/  MUFU.TANH R83, R83 ;  /* 0x0000005300537308 */ /* 0x000f260000002400 */
[----:B------:R-:W-:Y:S05]  /*3380*/  HMMA.16816.F32 R20, R16, R22, RZ ;  /* 0x000000161014723c */ /* 0x000fea00000018ff */
[----:B------:R-:W1:Y:S01]  /*3390*/  MUFU.TANH R84, R84 ;  /* 0x0000005400547308 */ /* 0x000e620000002400 */
[C---:B--2---:R-:W-:Y:S06]  /*33a0*/  HMMA.16816.F32 R28, R32.reuse, R52, R28 ;  /* 0x00000034201c723c */ /* 0x044fec000000181c */
[----:B------:R-:W-:Y:S01]  /*33b0*/  HMMA.16816.F32 R44, R32, R54, R44 ;  /* 0x00000036202c723c */ /* 0x000fe2000000182c */
[----:B------:R-:W2:Y:S01]  /*33c0*/  LDSM.16.M88.4 R52, [R168+0x2000] ;  /* 0x00200000a834783b */ /* 0x000ea20000000200 */
[----:B------:R-:W1:Y:S04]  /*33d0*/  MUFU.TANH R85, R85 ;  /* 0x0000005500557308 */ /* 0x000e680000002400 */
[C---:B------:R-:W-:Y:S01]  /*33e0*/  HMMA.16816.F32 R40, R12.reuse, R58, R40 ;  /* 0x0000003a0c28723c */ /* 0x040fe20000001828 */
[----:B------:R-:W4:Y:S03]  /*33f0*/  LDSM.16.M88.4 R56, [R100+0x1800] ;  /* 0x001800006438783b */ /* 0x000f260000000200 */
[----:B------:R-:W1:Y:S02]  /*3400*/  MUFU.TANH R86, R86 ;  /* 0x0000005600567308 */ /* 0x000e640000002400 */
[C---:B---3--:R-:W-:Y:S06]  /*3410*/  HMMA.16816.F32 R60, R12.reuse, R24, R60 ;  /* 0x000000180c3c723c */ /* 0x048fec000000183c */
[----:B------:R-:W-:Y:S01]  /*3420*/  FMUL.FTZ R93, R28, UR8 ;  /* 0x000000081c5d7c20 */ /* 0x000fe20008410000 */
[----:B------:R-:W-:Y:S01]  /*3430*/  FMUL.FTZ R94, R29, UR8 ;  /* 0x000000081d5e7c20 */ /* 0x000fe20008410000 */
[----:B------:R-:W-:Y:S01]  /*3440*/  FMUL.FTZ R95, R30, UR8 ;  /* 0x000000081e5f7c20 */ /* 0x000fe20008410000 */
[----:B------:R-:W-:Y:S01]  /*3450*/  FMUL.FTZ R96, R31, UR8 ;  /* 0x000000081f607c20 */ /* 0x000fe20008410000 */
[----:B------:R-:W-:Y:S01]  /*3460*/  HMMA.16816.F32 R20, R12, R26, R20 ;  /* 0x0000001a0c14723c */ /* 0x000fe20000001814 */
[----:B------:R-:W3:Y:S01]  /*3470*/  LDSM.16.M88.4 R28, [R165+0x4800] ;  /* 0x00480000a51c783b */ /* 0x000ee20000000200 */
[----:B------:R-:W-:Y:S01]  /*3480*/  FMUL.FTZ R97, R44, UR8 ;  /* 0x000000082c617c20 */ /* 0x000fe20008410000 */
[----:B------:R-:W-:Y:S01]  /*3490*/  FMUL.FTZ R98, R45, UR8 ;  /* 0x000000082d627c20 */ /* 0x000fe20008410000 */
[----:B------:R-:W-:Y:S01]  /*34a0*/  FMUL.FTZ R99, R46, UR8 ;  /* 0x000000082e637c20 */ /* 0x000fe20008410000 */
[----:B------:R-:W-:Y:S01]  /*34b0*/  FMUL.FTZ R104, R47, UR8 ;  /* 0x000000082f687c20 */ /* 0x000fe20008410000 */
[----:B-1----:R-:W-:Y:S01]  /*34c0*/  HMMA.16816.F32 R24, R16, R36, RZ ;  /* 0x000000241018723c */ /* 0x002fe200000018ff */
[----:B------:R-:W-:Y:S01]  /*34d0*/  LDSM.16.M88.4 R44, [R171+0x5000] ;  /* 0x00500000ab2c783b */ /* 0x000fe20000000200 */
[----:B------:R-:W1:Y:S04]  /*34e0*/  MUFU.TANH R87, R87 ;  /* 0x0000005700577308 */ /* 0x000e680000002400 */
[C---:B------:R-:W-:Y:S04]  /*34f0*/  HMMA.16816.F32 R48, R8.reuse, R64, R48 ;  /* 0x000000400830723c */ /* 0x040fe80000001830 */
[----:B------:R-:W1:Y:S02]  /*3500*/  MUFU.TANH R88, R88 ;  /* 0x0000005800587308 */ /* 0x000e640000002400 */
[C---:B------:R-:W-:Y:S01]  /*3510*/  HMMA.16816.F32 R40, R8.reuse, R66, R40 ;  /* 0x000000420828723c */ /* 0x040fe20000001828 */
[----:B------:R-:W1:Y:S05]  /*3520*/  LDSM.16.M88.4 R64, [R168+0x2800] ;  /* 0x00280000a840783b */ /* 0x000e6a0000000200 */
[----:B--2---:R-:W-:Y:S01]  /*3530*/  HMMA.16816.F32 R60, R8, R52, R60 ;  /* 0x00000034083c723c */ /* 0x004fe2000000183c */
[----:B------:R-:W2:Y:S05]  /*3540*/  MUFU.TANH R89, R89 ;  /* 0x0000005900597308 */ /* 0x000eaa0000002400 */
[----:B------:R-:W-:Y:S03]  /*3550*/  HMMA.16816.F32 R36, R16, R38, RZ ;  /* 0x000000261024723c */ /* 0x000fe600000018ff */
[----:B------:R-:W1:Y:S03]  /*3560*/  MUFU.TANH R90, R90 ;  /* 0x0000005a005a7308 */ /* 0x000e660000002400 */
[----:B----4-:R-:W-:Y:S05]  /*3570*/  HMMA.16816.F32 R48, R32, R56, R48 ;  /* 0x000000382030723c */ /* 0x010fea0000001830 */
[----:B------:R-:W4:Y:S01]  /*3580*/  MUFU.TANH R91, R91 ;  /* 0x0000005b005b7308 */ /* 0x000f220000002400 */
[----:B---3--:R-:W-:Y:S06]  /*3590*/  HMMA.16816.F32 R24, R12, R28, R24 ;  /* 0x0000001c0c18723c */ /* 0x008fec0000001818 */
[----:B------:R-:W-:Y:S01]  /*35a0*/  HMMA.16816.F32 R40, R32, R58, R40 ;  /* 0x0000003a2028723c */ /* 0x000fe20000001828 */
[----:B------:R-:W3:Y:S01]  /*35b0*/  LDSM.16.M88.4 R56, [R171+0x5800] ;  /* 0x00580000ab38783b */ /* 0x000ee20000000200 */
[----:B------:R-:W1:Y:S04]  /*35c0*/  MUFU.TANH R92, R92 ;  /* 0x0000005c005c7308 */ /* 0x000e680000002400 */
[----:B------:R-:W-:Y:S01]  /*35d0*/  HMMA.16816.F32 R20, R8, R54, R20 ;  /* 0x000000360814723c */ /* 0x000fe20000001814 */
[----:B------:R-:W-:Y:S03]  /*35e0*/  LDSM.16.M88.4 R52, [R165+0x5000] ;  /* 0x00500000a534783b */ /* 0x000fe60000000200 */
[----:B------:R-:W2:Y:S02]  /*35f0*/  MUFU.TANH R93, R93 ;  /* 0x0000005d005d7308 */ /* 0x000ea40000002400 */
[----:B------:R-:W-:Y:S01]  /*3600*/  HMMA.16816.F32 R60, R32, R68, R60 ;  /* 0x00000044203c723c */ /* 0x000fe2000000183c */
[----:B------:R-:W-:Y:S01]  /*3610*/  FMUL.FTZ R48, R48, UR8 ;  /* 0x0000000830307c20 */ /* 0x000fe20008410000 */
[----:B------:R-:W-:Y:S01]  /*3620*/  FMUL.FTZ R49, R49, UR8 ;  /* 0x0000000831317c20 */ /* 0x000fe20008410000 */
[----:B------:R-:W-:Y:S01]  /*3630*/  FMUL.FTZ R50, R50, UR8 ;  /* 0x0000000832327c20 */ /* 0x000fe20008410000 */
[----:B------:R-:W-:-:S02]  /*3640*/  FMUL.FTZ R195, R51, UR8 ;  /* 0x0000000833c37c20 */ /* 0x000fc40008410000 */
[----:B------:R-:W-:Y:S01]  /*3650*/  HMMA.16816.F32 R36, R12, R30, R36 ;  /* 0x0000001e0c24723c */ /* 0x000fe20000001824 */
[----:B------:R-:W4:Y:S01]  /*3660*/  LDSM.16.M88.4 R28, [R100+0x2800] ;  /* 0x00280000641c783b */ /* 0x000f220000000200 */
[----:B------:R-:W2:Y:S04]  /*3670*/  MUFU.TANH R105, R48 ;  /* 0x0000003000697308 */ /* 0x000ea80000002400 */
[----:B-1----:R-:W-:Y:S01]  /*3680*/  HMMA.16816.F32 R24, R8, R64, R24 ;  /* 0x000000400818723c */ /* 0x002fe20000001818 */
[----:B------:R-:W-:Y:S01]  /*3690*/  FMUL.FTZ R40, R40, UR8 ;  /* 0x0000000828287c20 */ /* 0x000fe20008410000 */
[----:B------:R-:W-:Y:S01]  /*36a0*/  FMUL.FTZ R197, R41, UR8 ;  /* 0x0000000829c57c20 */ /* 0x000fe20008410000 */
[----:B------:R-:W-:Y:S01]  /*36b0*/  FMUL.FTZ R123, R42, UR8 ;  /* 0x000000082a7b7c20 */ /* 0x000fe20008410000 */
[----:B------:R-:W1:Y:S01]  /*36c0*/  MUFU.TANH R106, R49 ;  /* 0x00000031006a7308 */ /* 0x000e620000002400 */
[----:B------:R-:W-:Y:S01]  /*36d0*/  FMUL.FTZ R193, R43, UR8 ;  /* 0x000000082bc17c20 */ /* 0x000fe20008410000 */
[----:B------:R-:W-:Y:S06]  /*36e0*/  HMMA.16816.F32 R20, R32, R70, R20 ;  /* 0x000000462014723c */ /* 0x000fec0000001814 */
[----:B------:R-:W-:Y:S01]  /*36f0*/  FMUL.FTZ R151, R60, UR8 ;  /* 0x000000083c977c20 */ /* 0x000fe20008410000 */
[----:B------:R-:W-:Y:S01]  /*3700*/  FMUL.FTZ R191, R61, UR8 ;  /* 0x000000083dbf7c20 */ /* 0x000fe20008410000 */
[----:B------:R-:W-:Y:S01]  /*3710*/  FMUL.FTZ R149, R62, UR8 ;  /* 0x000000083e957c20 */ /* 0x000fe20008410000 */
[----:B------:R-:W-:Y:S01]  /*3720*/  FMUL.FTZ R187, R63, UR8 ;  /* 0x000000083fbb7c20 */ /* 0x000fe20008410000 */
[----:B------:R2:W1:Y:S01]  /*3730*/  MUFU.TANH R117, R50 ;  /* 0x0000003200757308 */ /* 0x0004620000002400 */
[----:B------:R-:W1:Y:S01]  /*3740*/  LDSM.16.M88.4 R60, [R165+0x5800] ;  /* 0x00580000a53c783b */ /* 0x000e620000000200 */
[----:B------:R-:W-:Y:S06]  /*3750*/  HMMA.16816.F32 R36, R8, R66, R36 ;  /* 0x000000420824723c */ /* 0x000fec0000001824 */
[C---:B---3--:R-:W-:Y:S01]  /*3760*/  HMMA.16816.F32 R64, R16.reuse, R56, RZ ;  /* 0x000000381040723c */ /* 0x048fe200000018ff */
        /* <DEDUP_REMOVED lines=9> */
[----:B---3--:R-:W3:Y:S03]  /*3800*/  LDSM.16.M88.4 R40, [R168+0x3000] ;  /* 0x00300000a828783b */ /* 0x008ee60000000200 */
[----:B------:R-:W1:Y:S02]  /*3810*/  MUFU.TANH R95, R95 ;  /* 0x0000005f005f7308 */ /* 0x000e640000002400 */
[----:B----4-:R-:W-:Y:S06]  /*3820*/  HMMA.16816.F32 R24, R32, R28, R24 ;  /* 0x0000001c2018723c */ /* 0x010fec0000001818 */
[----:B------:R-:W-:Y:S01]  /*3830*/  HMMA.16816.F32 R16, R16, R58, RZ ;  /* 0x0000003a1010723c */ /* 0x000fe200000018ff */
[----:B------:R-:W4:Y:S05]  /*3840*/  MUFU.TANH R96, R96 ;  /* 0x0000006000607308 */ /* 0x000f2a0000002400 */
[C---:B------:R-:W-:Y:S03]  /*3850*/  HMMA.16816.F32 R48, R12.reuse, R52, R48 ;  /* 0x000000340c30723c */ /* 0x040fe60000001830 */
[----:B------:R-:W2:Y:S03]  /*3860*/  MUFU.TANH R97, R97 ;  /* 0x0000006100617308 */ /* 0x000ea60000002400 */
[C---:B------:R-:W-:Y:S01]  /*3870*/  HMMA.16816.F32 R44, R12.reuse, R54, R44 ;  /* 0x000000360c2c723c */ /* 0x040fe2000000182c */
[----:B------:R-:W4:Y:S04]  /*3880*/  LDSM.16.M88.4 R52, [R100+0x3000] ;  /* 0x003000006434783b */ /* 0x000f280000000200 */
[----:B------:R-:W2:Y:S01]  /*3890*/  MUFU.TANH R98, R98 ;  /* 0x0000006200627308 */ /* 0x000ea20000002400 */
[----:B-1----:R-:W-:Y:S01]  /*38a0*/  HMMA.16816.F32 R64, R12, R60, R64 ;  /* 0x0000003c0c40723c */ /* 0x002fe20000001840 */
[----:B------:R-:W-:Y:S01]  /*38b0*/  FMUL.FTZ R24, R24, UR8 ;  /* 0x0000000818187c20 */ /* 0x000fe20008410000 */
[----:B------:R-:W-:Y:S01]  /*38c0*/  FMUL.FTZ R143, R25, UR8 ;  /* 0x00000008198f7c20 */ /* 0x000fe20008410000 */
[----:B------:R-:W-:Y:S01]  /*38d0*/  FMUL.FTZ R137, R26, UR8 ;  /* 0x000000081a897c20 */ /* 0x000fe20008410000 */
[----:B------:R-:W-:-:S02]  /*38e0*/  FMUL.FTZ R135, R27, UR8 ;  /* 0x000000081b877c20 */ /* 0x000fc40008410000 */
[----:B------:R-:W-:Y:S01]  /*38f0*/  HMMA.16816.F32 R16, R12, R62, R16 ;  /* 0x0000003e0c10723c */ /* 0x000fe20000001810 */
[----:B------:R1:W1:Y:S05]  /*3900*/  MUFU.TANH R145, R24 ;  /* 0x0000001800917308 */ /* 0x00026a0000002400 */
[----:B------:R-:W-:Y:S03]  /*3910*/  HMMA.16816.F32 R36, R32, R30, R36 ;  /* 0x0000001e2024723c */ /* 0x000fe60000001824 */
[----:B------:R-:W2:Y:S03]  /*3920*/  MUFU.TANH R99, R99 ;  /* 0x0000006300637308 */ /* 0x000ea60000002400 */
[C---:B---3--:R-:W-:Y:S05]  /*3930*/  HMMA.16816.F32 R44, R8.reuse, R42, R44 ;  /* 0x0000002a082c723c */ /* 0x048fea000000182c */
[----:B------:R-:W3:Y:S01]  /*3940*/  MUFU.TANH R104, R104 ;  /* 0x0000006800687308 */ /* 0x000ee20000002400 */
[----:B-1----:R-:W1:Y:S01]  /*3950*/  LDSM.16.M88.4 R24, [R100+0x3800] ;  /* 0x003800006418783b */ /* 0x002e620000000200 */
        /* <DEDUP_REMOVED lines=10> */
[----:B----4-:R-:W-:Y:S01]  /*3a00*/  HMMA.16816.F32 R44, R32, R54, R44 ;  /* 0x00000036202c723c */ /* 0x010fe2000000182c */
[----:B------:R-:W-:-:S04]  /*3a10*/  SHF.R.S32.HI R9, RZ, 0x1f, R178 ;  /* 0x0000001fff097819 */ /* 0x000fc800000114b2 */
[----:B------:R-:W-:Y:S01]  /*3a20*/  LEA.HI R178, R9, R178, RZ, 0x2 ;  /* 0x000000b209b27211 */ /* 0x000fe200078f10ff */
[C---:B------:R-:W-:Y:S01]  /*3a30*/  HMMA.16816.F32 R48, R32.reuse, R52, R48 ;  /* 0x000000342030723c */ /* 0x040fe20000001830 */
[----:B------:R4:W2:Y:S01]  /*3a40*/  MUFU.TANH R121, R39 ;  /* 0x0000002700797308 */ /* 0x0008a20000002400 */
[----:B------:R-:W-:Y:S02]  /*3a50*/  SHF.L.U32 R9, R6, 0x1, RZ ;  /* 0x0000000106097819 */ /* 0x000fe400000006ff */
[----:B------:R-:W-:Y:S02]  /*3a60*/  SHF.R.S32.HI R178, RZ, 0x2, R178 ;  /* 0x00000002ffb27819 */ /* 0x000fe400000114b2 */
[----:B------:R-:W-:Y:S02]  /*3a70*/  LOP3.LUT R9, R9, 0x6, RZ, 0xc0, !PT ;  /* 0x0000000609097812 */ /* 0x000fe400078ec0ff */
[----:B------:R-:W-:Y:S01]  /*3a80*/  IADD3 R77, R77, 0x1, R178 ;  /* 0x000000014d4d7810 */ /* 0x000fe20007ffe0b2 */
[----:B------:R-:W2:Y:S03]  /*3a90*/  MUFU.TANH R197, R197 ;  /* 0x000000c500c57308 */ /* 0x000ea60000002400 */
[----:B------:R-:W-:Y:S01]  /*3aa0*/  IADD3 R77, R73, R77, -R74 ;  /* 0x0000004d494d7210 */ /* 0x000fe20007ffe84a */
[C---:B-1----:R-:W-:Y:S04]  /*3ab0*/  HMMA.16816.F32 R64, R32.reuse, R24, R64 ;  /* 0x000000182040723c */ /* 0x042fe80000001840 */
[----:B------:R-:W1:Y:S01]  /*3ac0*/  MUFU.TANH R123, R123 ;  /* 0x0000007b007b7308 */ /* 0x000e620000002400 */
[----:B------:R-:W-:Y:S01]  /*3ad0*/  FMUL.FTZ R8, R45, UR8 ;  /* 0x000000082d087c20 */ /* 0x000fe20008410000 */
[----:B------:R-:W-:Y:S01]  /*3ae0*/  FMUL.FTZ R44, R44, UR8 ;  /* 0x000000082c2c7c20 */ /* 0x000fe20008410000 */
[----:B------:R-:W-:Y:S01]  /*3af0*/  FMUL.FTZ R46, R46, UR8 ;  /* 0x000000082e2e7c20 */ /* 0x000fe20008410000 */
[----:B------:R-:W-:Y:S01]  /*3b00*/  HMMA.16816.F32 R16, R32, R26, R16 ;  /* 0x0000001a2010723c */ /* 0x000fe20000001810 */
[----:B------:R-:W-:Y:S01]  /*3b10*/  FMUL.FTZ R47, R47, UR8 ;  /* 0x000000082f2f7c20 */ /* 0x000fe20008410000 */
[----:B------:R-:W-:-:S02]  /*3b20*/  IMAD.IADD R72, R77, 0x1, R72 ;  /* 0x000000014d487824 */ /* 0x000fc400078e0248 */
[----:B------:R-:W-:Y:S01]  /*3b30*/  FMUL.FTZ R12, R50, UR8 ;  /* 0x00000008320c7c20 */ /* 0x000fe20008410000 */
[----:B------:R-:W-:Y:S01]  /*3b40*/  FMUL.FTZ R13, R51, UR8 ;  /* 0x00000008330d7c20 */ /* 0x000fe20008410000 */
[----:B------:R-:W-:Y:S01]  /*3b50*/  FMUL.FTZ R48, R48, UR8 ;  /* 0x0000000830307c20 */ /* 0x000fe20008410000 */
[----:B------:R-:W-:Y:S01]  /*3b60*/  FMUL.FTZ R49, R49, UR8 ;  /* 0x0000000831317c20 */ /* 0x000fe20008410000 */
[----:B------:R-:W1:Y:S01]  /*3b70*/  MUFU.TANH R193, R193 ;  /* 0x000000c100c17308 */ /* 0x000e620000002400 */
[C---:B------:R-:W-:Y:S02]  /*3b80*/  VIMNMX R132, R72.reuse, R73, PT ;  /* 0x0000004948847248 */ /* 0x040fe40003fe0100 */
[----:B------:R-:W-:-:S05]  /*3b90*/  VIADDMNMX R131, R72, 0x8, R73, PT ;  /* 0x0000000848837846 */ /* 0x000fca0003800149 */
[----:B------:R-:W1:Y:S01]  /*3ba0*/  MUFU.TANH R151, R151 ;  /* 0x0000009700977308 */ /* 0x000e620000002400 */
[----:B------:R-:W-:Y:S01]  /*3bb0*/  FMUL.FTZ R45, R64, UR8 ;  /* 0x00000008402d7c20 */ /* 0x000fe20008410000 */
[----:B------:R-:W-:Y:S01]  /*3bc0*/  FMUL.FTZ R43, R65, UR8 ;  /* 0x00000008412b7c20 */ /* 0x000fe20008410000 */
[----:B--2---:R-:W-:Y:S01]  /*3bd0*/  FMUL.FTZ R37, R66, UR8 ;  /* 0x0000000842257c20 */ /* 0x004fe20008410000 */
[----:B------:R-:W-:-:S04]  /*3be0*/  FMUL.FTZ R35, R67, UR8 ;  /* 0x0000000843237c20 */ /* 0x000fc80008410000 */
[----:B------:R-:W2:Y:S01]  /*3bf0*/  MUFU.TANH R191, R191 ;  /* 0x000000bf00bf7308 */ /* 0x000ea20000002400 */
        /* <DEDUP_REMOVED lines=17> */
[----:B------:R-:W1:Y:S08]  /*3d10*/  MUFU.TANH R12, R12 ;  /* 0x0000000c000c7308 */ /* 0x000e700000002400 */
[----:B------:R-:W1:Y:S08]  /*3d20*/  MUFU.TANH R13, R13 ;  /* 0x0000000d000d7308 */ /* 0x000e700000002400 */
[----:B------:R4:W1:Y:S08]  /*3d30*/  MUFU.TANH R107, R44 ;  /* 0x0000002c006b7308 */ /* 0x0008700000002400 */
[----:B------:R-:W1:Y:S08]  /*3d40*/  MUFU.TANH R8, R8 ;  /* 0x0000000800087308 */ /* 0x000e700000002400 */
[----:B------:R4:W1:Y:S08]  /*3d50*/  MUFU.TANH R55, R46 ;  /* 0x0000002e00377308 */ /* 0x0008700000002400 */
[----:B------:R4:W1:Y:S08]  /*3d60*/  MUFU.TANH R53, R47 ;  /* 0x0000002f00357308 */ /* 0x0008700000002400 */
        /* <DEDUP_REMOVED lines=9> */
[----:B--23--:R-:W-:Y:S05]  /*3e00*/  @!P2 BRA `(.L_x_6334) ;  /* 0x00000004007ca947 */ /* 0x00cfea0003800000 */
[----:B------:R-:W-:Y:S05]  /*3e10*/  @!P0 BRA `(.L_x_6335) ;  /* 0x0000000000ec8947 */ /* 0x000fea0003800000 */
[----:B------:R-:W2:Y:S01]  /*3e20*/  LDC R7, c[0x0][0x380] ;  /* 0x0000e000ff077b82 */ /* 0x000ea20000000800 */
[----:B----4-:R-:W-:Y:S01]  /*3e30*/  VIADD R16, R2, 0xffffff80 ;  /* 0xffffff8002107836 */ /* 0x010fe20000000000 */
[----:B------:R-:W-:Y:S01]  /*3e40*/  IABS R10, R2 ;  /* 0x00000002000a7213 */ /* 0x000fe20000000000 */
[----:B------:R-:W-:-:S03]  /*3e50*/  ULDC.64 UR6, c[0x0][0x230] ;  /* 0x00008c0000067ab9 */ /* 0x000fc60000000a00 */
[----:B------:R-:W-:Y:S02]  /*3e60*/  IABS R6, R16 ;  /* 0x0000001000067213 */ /* 0x000fe40000000000 */
[-C--:B--2---:R-:W-:Y:S02]  /*3e70*/  IABS R4, R7.reuse ;  /* 0x0000000700047213 */ /* 0x084fe40000000000 */
[----:B------:R-:W-:Y:S02]  /*3e80*/  LOP3.LUT R16, R16, R7, RZ, 0x3c, !PT ;  /* 0x0000000710107212 */ /* 0x000fe400078e3cff */
[----:B------:R-:W2:Y:S02]  /*3e90*/  I2F.RP R17, R4 ;  /* 0x0000000400117306 */ /* 0x000ea40000209400 */
[----:B------:R-:W-:-:S06]  /*3ea0*/  ISETP.GE.AND P1, PT, R16, RZ, PT ;  /* 0x000000ff1000720c */ /* 0x000fcc0003f26270 */
        /* <DEDUP_REMOVED lines=46> */
[----:B------:R-:W-:-:S04]  /*4190*/  IMAD.WIDE.U32 R10, R10, UR6, R14 ;  /* 0x000000060a0a7c25 */ /* 0x000fc8000f8e000e */
[----:B------:R-:W-:Y:S01]  /*41a0*/  IMAD.MOV.U32 R6, RZ, RZ, R10 ;  /* 0x000000ffff067224 */ /* 0x000fe200078e000a */
[----:B------:R-:W-:Y:S01]  /*41b0*/  IADD3 R4, R11, R7, RZ ;  /* 0x000000070b047210 */ /* 0x000fe20007ffe0ff */
[----:B------:R-:W-:Y:S06]  /*41c0*/  BRA `(.L_x_6336) ;  /* 0x0000000000087947 */ /* 0x000fec0003800000 */
.L_x_6335:
[----:B------:R-:W-:-:S04]  /*41d0*/  LEA R6, -R124, RZ, 0x7 ;  /* 0x000000ff7c067211 */ /* 0x000fc800078e39ff */
[----:B------:R-:W-:-:S07]  /*41e0*/  SHF.R.S32.HI R4, RZ, 0x1f, R6 ;  /* 0x0000001fff047819 */ /* 0x000fce0000011406 */
.L_x_6336:
[----:B------:R-:W2:Y:S01]  /*41f0*/  LDC.64 R126, c[0x0][0x218] ;  /* 0x00008600ff7e7b82 */ /* 0x000ea20000000a00 */
[----:B------:R-:W-:Y:S01]  /*4200*/  IADD3 R130, P1, R6, R130, RZ ;  /* 0x0000008206827210 */ /* 0x000fe20007f3e0ff */
[----:B------:R-:W-:-:S04]  /*4210*/  IMAD.SHL.U32 R7, R124, 0x20, RZ ;  /* 0x000000207c077824 */ /* 0x000fc800078e00ff */
[----:B------:R-:W-:Y:S01]  /*4220*/  IMAD.X R103, R4, 0x1, R103, P1 ;  /* 0x0000000104677824 */ /* 0x000fe200008e0667 */
[----:B------:R-:W-:Y:S02]  /*4230*/  SHF.L.U64.HI R4, R124, 0x5, R125 ;  /* 0x000000057c047819 */ /* 0x000fe4000001027d */
[----:B--2---:R-:W-:-:S04]  /*4240*/  LEA R184, P2, R130, R126, 0x1 ;  /* 0x0000007e82b87211 */ /* 0x004fc800078408ff */
[----:B------:R-:W-:Y:S02]  /*4250*/  IADD3 R20, P1, R7, R184, RZ ;  /* 0x000000b807147210 */ /* 0x000fe40007f3e0ff */
[----:B------:R-:W-:Y:S02]  /*4260*/  LEA.HI.X R185, R130, R127, R103, 0x1, P2 ;  /* 0x0000007f82b97211 */ /* 0x000fe400010f0c67 */
[----:B----4-:R-:W-:-:S03]  /*4270*/  IADD3 R18, P2, R20, R7, RZ ;  /* 0x0000000714127210 */ /* 0x010fc60007f5e0ff */
        /* <DEDUP_REMOVED lines=24> */
.L_x_6334:
[----:B------:R-:W-:Y:S01]  /*4400*/  IMAD.IADD R2, R2, 0x1, R9 ;  /* 0x0000000102027824 */ /* 0x000fe200078e0209 */
[----:B------:R-:W-:Y:S01]  /*4410*/  ULDC UR6, c[0x0][0x2ec] ;  /* 0x0000bb0000067ab9 */ /* 0x000fe20000000800 */
[----:B------:R-:W-:Y:S02]  /*4420*/  LEA R166, R166, UR4, 0x1 ;  /* 0x00000004a6a67c11 */ /* 0x000fe4000f8e08ff */
[C---:B------:R-:W-:Y:S02]  /*4430*/  VIADD R4, R2.reuse, 0x1 ;  /* 0x0000000102047836 */ /* 0x040fe40000000000 */
[C---:B--2---:R-:W-:Y:S02]  /*4440*/  VIADD R6, R2.reuse, 0x8 ;  /* 0x0000000802067836 */ /* 0x044fe40000000000 */
[----:B----4-:R-:W-:Y:S01]  /*4450*/  VIADD R16, R2, 0x61 ;  /* 0x0000006102107836 */ /* 0x010fe20000000000 */
        /* <DEDUP_REMOVED lines=8> */
[C---:B------:R-:W-:Y:S01]  /*44e0*/  ISETP.GE.AND P2, PT, R4.reuse, R132, PT ;  /* 0x000000840400720c */ /* 0x040fe20003f46270 */
[--C-:B------:R-:W-:Y:S01]  /*44f0*/  IMAD R163, R5, 0x2, R166.reuse ;  /* 0x0000000205a37824 */ /* 0x100fe200078e02a6 */
[----:B------:R-:W-:Y:S01]  /*4500*/  ISETP.GE.AND P1, PT, R4, R131, PT ;  /* 0x000000830400720c */ /* 0x000fe20003f26270 */
[----:B------:R-:W-:Y:S01]  /*4510*/  VIADD R4, R2, 0x11 ;  /* 0x0000001102047836 */ /* 0x000fe20000000000 */
[----:B------:R-:W-:Y:S01]  /*4520*/  FSEL R81, R81, -INF , !P3 ;  /* 0xff80000051517808 */ /* 0x000fe20005800000 */
[----:B------:R-:W-:Y:S01]  /*4530*/  IMAD R164, R3, 0x2, R166 ;  /* 0x0000000203a47824 */ /* 0x000fe200078e02a6 */
        /* <DEDUP_REMOVED lines=33> */
[CC--:B------:R-:W-:Y:S02]  /*4750*/  ISETP.GE.AND P3, PT, R4.reuse, R132.reuse, PT ;  /* 0x000000840400720c */ /* 0x0c0fe40003f66270 */
[-C--:B------:R-:W-:Y:S01]  /*4760*/  ISETP.GE.AND P5, PT, R4, R131.reuse, PT ;  /* 0x000000830400720c */ /* 0x080fe20003fa6270 */
[----:B------:R-:W-:Y:S01]  /*4770*/  VIADD R4, R2, 0x31 ;  /* 0x0000003102047836 */ /* 0x000fe20000000000 */
[----:B------:R-:W-:Y:S02]  /*4780*/  ISETP.GE.AND P4, PT, R6, R132, PT ;  /* 0x000000840600720c */ /* 0x000fe40003f86270 */
[----:B------:R-:W-:Y:S02]  /*4790*/  FSEL R21, R92, -INF , !P6 ;  /* 0xff8000005c157808 */ /* 0x000fe40007000000 */
[----:B------:R-:W-:Y:S01]  /*47a0*/  ISETP.GE.AND P6, PT, R6, R131, PT ;  /* 0x000000830600720c */ /* 0x000fe20003fc6270 */
[----:B------:R-:W-:Y:S01]  /*47b0*/  VIADD R6, R2, 0x30 ;  /* 0x0000003002067836 */ /* 0x000fe20000000000 */
[----:B------:R-:W-:-:S02]  /*47c0*/  FSEL R207, R97, -INF , !P4 ;  /* 0xff80000061cf7808 */ /* 0x000fc40006000000 */
[----:B------:R-:W-:Y:S02]  /*47d0*/  ISETP.GE.AND P4, PT, R4, R132, PT ;  /* 0x000000840400720c */ /* 0x000fe40003f86270 */
[----:B------:R-:W-:Y:S02]  /*47e0*/  FSEL R203, R99, -INF , !P6 ;  /* 0xff80000063cb7808 */ /* 0x000fe40007000000 */
[----:B------:R-:W-:Y:S02]  /*47f0*/  FSEL R205, R94, -INF , !P2 ;  /* 0xff8000005ecd7808 */ /* 0x000fe40005000000 */
[----:B------:R-:W-:Y:S01]  /*4800*/  FSEL R63, R96, -INF , !P1 ;  /* 0xff800000603f7808 */ /* 0x000fe20004800000 */
[----:B------:R-:W-:Y:S01]  /*4810*/  LDSM.16.MT88.4 R92, [R166+0x6000] ;  /* 0x00600000a65c783b */ /* 0x000fe20000004200 */
[----:B------:R-:W-:Y:S01]  /*4820*/  ISETP.GE.AND P6, PT, R4, R131, PT ;  /* 0x000000830400720c */ /* 0x000fe20003fc6270 */
[----:B------:R-:W-:Y:S01]  /*4830*/  VIADD R4, R2, 0x39 ;  /* 0x0000003902047836 */ /* 0x000fe20000000000 */
[----:B------:R-:W-:-:S02]  /*4840*/  FSEL R199, R106, -INF , !P4 ;  /* 0xff8000006ac77808 */ /* 0x000fc40006000000 */
[CC--:B------:R-:W-:Y:S02]  /*4850*/  ISETP.GE.AND P2, PT, R6.reuse, R132.reuse, PT ;  /* 0x000000840600720c */ /* 0x0c0fe40003f46270 */
[----:B------:R-:W-:Y:S01]  /*4860*/  ISETP.GE.AND P1, PT, R6, R131, PT ;  /* 0x000000830600720c */ /* 0x000fe20003f26270 */
[C---:B------:R-:W-:Y:S01]  /*4870*/  VIADD R6, R2.reuse, 0x38 ;  /* 0x0000003802067836 */ /* 0x040fe20000000000 */
[----:B------:R-:W-:Y:S02]  /*4880*/  ISETP.GE.AND P4, PT, R2, R132, PT ;  /* 0x000000840200720c */ /* 0x000fe40003f86270 */
[----:B------:R-:W-:Y:S02]  /*4890*/  FSEL R119, R105, -INF , !P2 ;  /* 0xff80000069777808 */ /* 0x000fe40005000000 */
[----:B------:R-:W-:Y:S02]  /*48a0*/  FSEL R117, R117, -INF , !P1 ;  /* 0xff80000075757808 */ /* 0x000fe40004800000 */
[----:B------:R-:W-:-:S02]  /*48b0*/  FSEL R31, R0, -INF , !P4 ;  /* 0xff800000001f7808 */ /* 0x000fc40006000000 */
[----:B------:R-:W-:Y:S02]  /*48c0*/  FSEL R201, R104, -INF , !P5 ;  /* 0xff80000068c97808 */ /* 0x000fe40006800000 */
[C---:B------:R-:W-:Y:S02]  /*48d0*/  ISETP.GE.AND P2, PT, R4.reuse, R132, PT ;  /* 0x000000840400720c */ /* 0x040fe40003f46270 */
[-C--:B------:R-:W-:Y:S01]  /*48e0*/  ISETP.GE.AND P1, PT, R4, R131.reuse, PT ;  /* 0x000000830400720c */ /* 0x080fe20003f26270 */
[----:B------:R-:W-:Y:S01]  /*48f0*/  VIADD R4, R2, 0x41 ;  /* 0x0000004102047836 */ /* 0x000fe20000000000 */
[----:B------:R-:W-:Y:S02]  /*4900*/  ISETP.GE.AND P5, PT, R6, R131, PT ;  /* 0x000000830600720c */ /* 0x000fe40003fa6270 */
[----:B------:R-:W-:Y:S02]  /*4910*/  FMNMX.FTZ R0, R31, R19, !PT ;  /* 0x000000131f007209 */ /* 0x000fe40007810000 */
[----:B-1----:R-:W-:-:S02]  /*4920*/  FSEL R123, R123, -INF , !P5 ;  /* 0xff8000007b7b7808 */ /* 0x002fc40006800000 */
[C---:B------:R-:W-:Y:S02]  /*4930*/  ISETP.GE.AND P4, PT, R4.reuse, R132, PT ;  /* 0x000000840400720c */ /* 0x040fe40003f86270 */
[-C--:B------:R-:W-:Y:S02]  /*4940*/  ISETP.GE.AND P5, PT, R4, R131.reuse, PT ;  /* 0x000000830400720c */ /* 0x080fe40003fa6270 */
[----:B------:R-:W-:Y:S01]  /*4950*/  FMNMX.FTZ R4, R81, R0, !PT ;  /* 0x0000000051047209 */ /* 0x000fe20007810000 */
[C---:B------:R-:W-:Y:S01]  /*4960*/  VIADD R0, R2.reuse, 0x49 ;  /* 0x0000004902007836 */ /* 0x040fe20000000000 */
[----:B------:R-:W-:Y:S02]  /*4970*/  FSEL R191, R191, -INF , !P4 ;  /* 0xff800000bfbf7808 */ /* 0x000fe40006000000 */
[----:B------:R-:W-:Y:S02]  /*4980*/  FMNMX.FTZ R4, R23, R4, !PT ;  /* 0x0000000417047209 */ /* 0x000fe40007810000 */
[----:B------:R-:W-:-:S02]  /*4990*/  ISETP.GE.AND P4, PT, R2, R131, PT ;  /* 0x000000830200720c */ /* 0x000fc40003f86270 */
[----:B------:R-:W-:Y:S02]  /*49a0*/  FMNMX.FTZ R4, R85, R4, !PT ;  /* 0x0000000455047209 */ /* 0x000fe40007810000 */
[----:B------:R-:W-:Y:S02]  /*49b0*/  FSEL R79, R79, -INF , !P4 ;  /* 0xff8000004f4f7808 */ /* 0x000fe40006000000 */
[----:B------:R-:W-:Y:S01]  /*49c0*/  FMNMX.FTZ R20, R27, R4, !PT ;  /* 0x000000041b147209 */ /* 0x000fe20007810000 */
[----:B------:R-:W-:Y:S01]  /*49d0*/  VIADD R4, R2, 0x71 ;  /* 0x0000007102047836 */ /* 0x000fe20000000000 */
[----:B------:R-:W-:Y:S02]  /*49e0*/  FMNMX.FTZ R18, R79, R15, !PT ;  /* 0x0000000f4f127209 */ /* 0x000fe40007810000 */
[----:B------:R-:W-:Y:S02]  /*49f0*/  FMNMX.FTZ R20, R89, R20, !PT ;  /* 0x0000001459147209 */ /* 0x000fe40007810000 */
[----:B------:R-:W-:-:S02]  /*4a00*/  FMNMX.FTZ R18, R83, R18, !PT ;  /* 0x0000001253127209 */ /* 0x000fc40007810000 */
[----:B------:R-:W-:Y:S02]  /*4a10*/  FMNMX.FTZ R20, R7, R20, !PT ;  /* 0x0000001407147209 */ /* 0x000fe40007810000 */
[----:B------:R-:W-:Y:S02]  /*4a20*/  FSEL R209, R98, -INF , !P3 ;  /* 0xff80000062d17808 */ /* 0x000fe40005800000 */
[----:B------:R-:W-:Y:S02]  /*4a30*/  FMNMX.FTZ R20, R61, R20, !PT ;  /* 0x000000143d147209 */ /* 0x000fe40007810000 */
[----:B------:R-:W-:Y:S02]  /*4a40*/  FMNMX.FTZ R18, R17, R18, !PT ;  /* 0x0000001211127209 */ /* 0x000fe40007810000 */
[----:B------:R-:W-:Y:S02]  /*4a50*/  FMNMX.FTZ R20, R205, R20, !PT ;  /* 0x00000014cd147209 */ /* 0x000fe40007810000 */
[----:B------:R-:W-:-:S02]  /*4a60*/  FMNMX.FTZ R18, R9, R18, !PT ;  /* 0x0000001209127209 */ /* 0x000fc40007810000 */
[----:B------:R-:W-:Y:S02]  /*4a70*/  FMNMX.FTZ R20, R207, R20, !PT ;  /* 0x00000014cf147209 */ /* 0x000fe40007810000 */
[----:B------:R-:W-:Y:S01]  /*4a80*/  ISETP.GE.AND P3, PT, R6, R132, PT ;  /* 0x000000840600720c */ /* 0x000fe20003f66270 */
[----:B------:R-:W-:Y:S01]  /*4a90*/  VIADD R6, R2, 0x40 ;  /* 0x0000004002067836 */ /* 0x000fe20000000000 */
[----:B------:R-:W-:Y:S02]  /*4aa0*/  FMNMX.FTZ R20, R209, R20, !PT ;  /* 0x00000014d1147209 */ /* 0x000fe40007810000 */
[----:B------:R-:W-:Y:S02]  /*4ab0*/  FMNMX.FTZ R18, R11, R18, !PT ;  /* 0x000000120b127209 */ /* 0x000fe40007810000 */
[----:B------:R-:W-:Y:S02]  /*4ac0*/  FMNMX.FTZ R20, R119, R20, !PT ;  /* 0x0000001477147209 */ /* 0x000fe40007810000 */
[----:B------:R-:W-:-:S02]  /*4ad0*/  FSEL R115, R115, -INF , !P3 ;  /* 0xff80000073737808 */ /* 0x000fc40005800000 */
[----:B------:R-:W-:Y:S02]  /*4ae0*/  FMNMX.FTZ R20, R199, R20, !PT ;  /* 0x00000014c7147209 */ /* 0x000fe40007810000 */
[----:B------:R-:W-:Y:S02]  /*4af0*/  FMNMX.FTZ R18, R91, R18, !PT ;  /* 0x000000125b127209 */ /* 0x000fe40007810000 */
[----:B------:R-:W-:Y:S02]  /*4b00*/  FSEL R195, R195, -INF , !P6 ;  /* 0xff800000c3c37808 */ /* 0x000fe40007000000 */
[C---:B------:R-:W-:Y:S02]  /*4b10*/  ISETP.GE.AND P6, PT, R6.reuse, R132, PT ;  /* 0x000000840600720c */ /* 0x040fe40003fc6270 */
[----:B------:R-:W-:Y:S01]  /*4b20*/  ISETP.GE.AND P3, PT, R6, R131, PT ;  /* 0x000000830600720c */ /* 0x000fe20003f66270 */
[----:B------:R-:W-:Y:S01]  /*4b30*/  VIADD R6, R2, 0x48 ;  /* 0x0000004802067836 */ /* 0x000fe20000000000 */
[----:B------:R-:W-:-:S02]  /*4b40*/  FSEL R197, R197, -INF , !P2 ;  /* 0xff800000c5c57808 */ /* 0x000fc40005000000 */
[----:B------:R-:W-:Y:S02]  /*4b50*/  FMNMX.FTZ R20, R115, R20, !PT ;  /* 0x0000001473147209 */ /* 0x000fe40007810000 */
[----:B------:R-:W-:Y:S02]  /*4b60*/  FMNMX.FTZ R18, R21, R18, !PT ;  /* 0x0000001215127209 */ /* 0x000fe40007810000 */
[----:B------:R-:W-:Y:S02]  /*4b70*/  FSEL R151, R151, -INF , !P6 ;  /* 0xff80000097977808 */ /* 0x000fe40007000000 */
[----:B------:R-:W-:Y:S02]  /*4b80*/  FSEL R149, R149, -INF , !P3 ;  /* 0xff80000095957808 */ /* 0x000fe40005800000 */
[----:B------:R-:W-:Y:S02]  /*4b90*/  FMNMX.FTZ R20, R197, R20, !PT ;  /* 0x00000014c5147209 */ /* 0x000fe40007810000 */
[----:B------:R-:W-:-:S02]  /*4ba0*/  ISETP.GE.AND P6, PT, R0, R132, PT ;  /* 0x000000840000720c */ /* 0x000fc40003fc6270 */
[----:B------:R-:W-:Y:S01]  /*4bb0*/  ISETP.GE.AND P3, PT, R0, R131, PT ;  /* 0x000000830000720c */ /* 0x000fe20003f66270 */
[----:B------:R-:W-:Y:S01]  /*4bc0*/  VIADD R0, R2, 0x50 ;  /* 0x0000005002007836 */ /* 0x000fe20000000000 */
[----:B------:R-:W-:Y:S02]  /*4bd0*/  FMNMX.FTZ R18, R59, R18, !PT ;  /* 0x000000123b127209 */ /* 0x000fe40007810000 */
[----:B------:R-:W-:Y:S02]  /*4be0*/  ISETP.GE.AND P2, PT, R6, R132, PT ;  /* 0x000000840600720c */ /* 0x000fe40003f46270 */
[----:B------:R-:W-:Y:S02]  /*4bf0*/  FMNMX.FTZ R20, R151, R20, !PT ;  /* 0x0000001497147209 */ /* 0x000fe40007810000 */
[----:B------:R-:W-:Y:S02]  /*4c00*/  FMNMX.FTZ R18, R63, R18, !PT ;  /* 0x000000123f127209 */ /* 0x000fe40007810000 */
[----:B------:R-:W-:-:S02]  /*4c10*/  FSEL R187, R187, -INF , !P5 ;  /* 0xff800000bbbb7808 */ /* 0x000fc40006800000 */
[----:B------:R-:W-:Y:S02]  /*4c20*/  FSEL R147, R147, -INF , !P2 ;  /* 0xff80000093937808 */ /* 0x000fe40005000000 */
[----:B------:R-:W-:Y:S02]  /*4c30*/  FSEL R193, R193, -INF , !P1 ;  /* 0xff800000c1c17808 */ /* 0x000fe40004800000 */
[C---:B------:R-:W-:Y:S02]  /*4c40*/  ISETP.GE.AND P5, PT, R0.reuse, R132, PT ;  /* 0x000000840000720c */ /* 0x040fe40003fa6270 */
[-C--:B------:R-:W-:Y:S01]  /*4c50*/  ISETP.GE.AND P2, PT, R0, R131.reuse, PT ;  /* 0x000000830000720c */ /* 0x080fe20003f46270 */
[----:B------:R-:W-:Y:S01]  /*4c60*/  VIADD R0, R2, 0x51 ;  /* 0x0000005102007836 */ /* 0x000fe20000000000 */
[----:B------:R-:W-:Y:S01]  /*4c70*/  ISETP.GE.AND P1, PT, R6, R131, PT ;  /* 0x000000830600720c */ /* 0x000fe20003f26270 */
[----:B------:R-:W-:Y:S01]  /*4c80*/  VIADD R6, R2, 0x70 ;  /* 0x0000007002067836 */ /* 0x000fe20000000000 */
[----:B------:R-:W-:-:S02]  /*4c90*/  FMNMX.FTZ R20, R191, R20, !PT ;  /* 0x00000014bf147209 */ /* 0x000fc40007810000 */
        /* <DEDUP_REMOVED lines=26> */
[----:B------:R-:W-:Y:S02]  /*4e40*/  ISETP.GE.AND P4, PT, R0, R132, PT ;  /* 0x000000840000720c */ /* 0x000fe40003f86270 */
[----:B------:R-:W-:Y:S02]  /*4e50*/  FSEL R139, R139, -INF , !P5 ;  /* 0xff8000008b8b7808 */ /* 0x000fe40006800000 */
[----:B------:R-:W-:Y:S02]  /*4e60*/  FMNMX.FTZ R18, R141, R22, !PT ;  /* 0x000000168d127209 */ /* 0x000fe40007810000 */
[----:B------:R-:W-:-:S02]  /*4e70*/  FMNMX.FTZ R20, R149, R20, !PT ;  /* 0x0000001495147209 */ /* 0x000fc40007810000 */
[----:B------:R-:W-:Y:S02]  /*4e80*/  FSEL R111, R111, -INF , !P4 ;  /* 0xff8000006f6f7808 */ /* 0x000fe40006000000 */
[----:B------:R-:W-:Y:S02]  /*4e90*/  ISETP.GE.AND P6, PT, R16, R132, PT ;  /* 0x000000841000720c */ /* 0x000fe40003fc6270 */
[----:B------:R-:W-:Y:S02]  /*4ea0*/  FMNMX.FTZ R18, R139, R18, !PT ;  /* 0x000000128b127209 */ /* 0x000fe40007810000 */
[----:B------:R-:W-:Y:S02]  /*4eb0*/  ISETP.GE.AND P4, PT, R10, R132, PT ;  /* 0x000000840a00720c */ /* 0x000fe40003f86270 */
        /* <DEDUP_REMOVED lines=8> */
[----:B------:R-:W-:Y:S02]  /*4f40*/  FMNMX.FTZ R8, R155, R8, !PT ;  /* 0x000000089b087209 */ /* 0x000fe40007810000 */
[----:B------:R-:W-:Y:S02]  /*4f50*/  ISETP.GE.AND P6, PT, R6, R132, PT ;  /* 0x000000840600720c */ /* 0x000fe40003fc6270 */
[----:B------:R-:W-:Y:S02]  /*4f60*/  FMNMX.FTZ R18, R107, R18, !PT ;  /* 0x000000126b127209 */ /* 0x000fe40007810000 */
[----:B------:R-:W-:Y:S02]  /*4f70*/  FSEL R135, R135, -INF , !P1 ;  /* 0xff80000087877808 */ /* 0x000fe40004800000 */
[----:B------:R-:W-:Y:S02]  /*4f80*/  FMNMX.FTZ R8, R137, R8, !PT ;  /* 0x0000000889087209 */ /* 0x000fe40007810000 */
[----:B------:R-:W-:Y:S01]  /*4f90*/  ISETP.GE.AND P1, PT, R0, R131, PT ;  /* 0x000000830000720c */ /* 0x000fe20003f26270 */
[----:B------:R-:W-:Y:S01]  /*4fa0*/  VIADD R0, R2, 0x78 ;  /* 0x0000007802007836 */ /* 0x000fe20000000000 */
[----:B------:R-:W-:Y:S01]  /*4fb0*/  ISETP.GE.AND P5, PT, R4, R132, PT ;  /* 0x000000840400720c */ /* 0x000fe20003fa6270 */
[----:B------:R-:W-:Y:S01]  /*4fc0*/  VIADD R2, R2, 0x79 ;  /* 0x0000007902027836 */ /* 0x000fe20000000000 */
[----:B------:R-:W-:-:S02]  /*4fd0*/  FSEL R45, R45, -INF , !P6 ;  /* 0xff8000002d2d7808 */ /* 0x000fc40007000000 */
[----:B------:R-:W-:Y:S02]  /*4fe0*/  FMNMX.FTZ R18, R105, R18, !PT ;  /* 0x0000001269127209 */ /* 0x000fe40007810000 */
        /* <DEDUP_REMOVED lines=11> */
[-C--:B------:R-:W-:Y:S02]  /*50a0*/  ISETP.GE.AND P2, PT, R16, R131.reuse, PT ;  /* 0x000000831000720c */ /* 0x080fe40003f46270 */
[----:B------:R-:W-:Y:S02]  /*50b0*/  FMNMX.FTZ R12, R121, R8, !PT ;  /* 0x00000008790c7209 */ /* 0x000fe40007810000 */
[----:B------:R-:W-:Y:S02]  /*50c0*/  FSEL R39, R39, -INF , !P6 ;  /* 0xff80000027277808 */ /* 0x000fe40007000000 */
        /* <DEDUP_REMOVED lines=23> */
[----:B-1----:R-:W-:Y:S02]  /*5240*/  FMNMX.FTZ R33, R8, R13, !PT ;  /* 0x0000000d08217209 */ /* 0x002fe40007810000 */
[----:B------:R-:W-:-:S03]  /*5250*/  FMNMX.FTZ R4, R25, R4, !PT ;  /* 0x0000000419047209 */ /* 0x000fc60007810000 */
[----:B------:R-:W1:Y:S04]  /*5260*/  SHFL.BFLY PT, R2, R33, 0x1, 0x1f ;  /* 0x0c201f0021027f89 */ /* 0x000e6800000e0000 */
[----:B------:R-:W2:Y:S01]  /*5270*/  SHFL.BFLY PT, R13, R4, 0x2, 0x1f ;  /* 0x0c401f00040d7f89 */ /* 0x000ea200000e0000 */
[----:B-1----:R-:W-:Y:S02]  /*5280*/  FMNMX.FTZ R2, R33, R2, !PT ;  /* 0x0000000221027209 */ /* 0x002fe40007810000 */
[----:B--2---:R-:W-:-:S03]  /*5290*/  FMNMX.FTZ R13, R4, R13, !PT ;  /* 0x0000000d040d7209 */ /* 0x004fc60007810000 */
[C---:B------:R-:W-:Y:S01]  /*52a0*/  FMUL.FTZ R38, R2.reuse, UR6 ;  /* 0x0000000602267c20 */ /* 0x040fe20008410000 */
[----:B------:R-:W-:Y:S01]  /*52b0*/  FSETP.NEU.FTZ.AND P1, PT, R2, -INF , PT ;  /* 0xff8000000200780b */ /* 0x000fe20003f3d000 */
[----:B------:R-:W1:Y:S03]  /*52c0*/  SHFL.BFLY PT, R0, R13, 0x1, 0x1f ;  /* 0x0c201f000d007f89 */ /* 0x000e6600000e0000 */
[----:B------:R-:W-:-:S05]  /*52d0*/  FSEL R38, R38, RZ, P1 ;  /* 0x000000ff26267208 */ /* 0x000fca0000800000 */
[--C-:B------:R-:W-:Y:S01]  /*52e0*/  FFMA.FTZ R33, R85, UR6, -R38.reuse ;  /* 0x0000000655217c23 */ /* 0x100fe20008010826 */
[--C-:B------:R-:W-:Y:S01]  /*52f0*/  FFMA.FTZ R28, R27, UR6, -R38.reuse ;  /* 0x000000061b1c7c23 */ /* 0x100fe20008010826 */
[----:B------:R-:W-:Y:S01]  /*5300*/  LDSM.16.MT88.4 R84, [R164+0x6000] ;  /* 0x00600000a454783b */ /* 0x000fe20000004200 */
        /* <DEDUP_REMOVED lines=16> */
[----:B------:R-:W1:Y:S01]  /*5410*/  MUFU.EX2 R44, R44 ;  /* 0x0000002c002c7308 */ /* 0x000e620000000800 */
[--C-:B------:R-:W-:Y:S01]  /*5420*/  FFMA.FTZ R52, R197, UR6, -R38.reuse ;  /* 0x00000006c5347c23 */ /* 0x100fe20008010826 */
[--C-:B------:R-:W-:Y:S01]  /*5430*/  FFMA.FTZ R151, R151, UR6, -R38.reuse ;  /* 0x0000000697977c23 */ /* 0x100fe20008010826 */
[C---:B------:R-:W-:Y:S01]  /*5440*/  FSETP.NEU.FTZ.AND P1, PT, R0.reuse, -INF , PT ;  /* 0xff8000000000780b */ /* 0x040fe20003f3d000 */
[----:B------:R-:W-:Y:S01]  /*5450*/  FMUL.FTZ R24, R0, UR6 ;  /* 0x0000000600187c20 */ /* 0x000fe20008410000 */
[--C-:B------:R-:W-:Y:S01]  /*5460*/  FFMA.FTZ R64, R191, UR6, -R38.reuse ;  /* 0x00000006bf407c23 */ /* 0x100fe20008010826 */
[--C-:B------:R-:W-:Y:S01]  /*5470*/  FFMA.FTZ R147, R147, UR6, -R38.reuse ;  /* 0x0000000693937c23 */ /* 0x100fe20008010826 */
[--C-:B------:R-:W-:Y:S01]  /*5480*/  FFMA.FTZ R60, R189, UR6, -R38.reuse ;  /* 0x00000006bd3c7c23 */ /* 0x100fe20008010826 */
[----:B------:R-:W-:Y:S01]  /*5490*/  MUFU.EX2 R49, R49 ;  /* 0x0000003100317308 */ /* 0x000fe20000000800 */
[----:B------:R-:W-:Y:S01]  /*54a0*/  FSEL R24, R24, RZ, P1 ;  /* 0x000000ff18187208 */ /* 0x000fe20000800000 */
[--C-:B------:R-:W-:Y:S01]  /*54b0*/  FFMA.FTZ R145, R145, UR6, -R38.reuse ;  /* 0x0000000691917c23 */ /* 0x100fe20008010826 */
[--C-:B------:R-:W-:Y:S01]  /*54c0*/  FFMA.FTZ R106, R143, UR6, -R38.reuse ;  /* 0x000000068f6a7c23 */ /* 0x100fe20008010826 */
[--C-:B------:R-:W-:Y:S01]  /*54d0*/  FFMA.FTZ R141, R141, UR6, -R38.reuse ;  /* 0x000000068d8d7c23 */ /* 0x100fe20008010826 */
[----:B------:R-:W-:Y:S01]  /*54e0*/  FFMA.FTZ R104, R139, UR6, -R38 ;  /* 0x000000068b687c23 */ /* 0x000fe20008010826 */
[--C-:B------:R-:W-:Y:S01]  /*54f0*/  FFMA.FTZ R57, R79, UR6, -R24.reuse ;  /* 0x000000064f397c23 */ /* 0x100fe20008010818 */
[--C-:B------:R-:W-:Y:S01]  /*5500*/  FFMA.FTZ R46, R15, UR6, -R24.reuse ;  /* 0x000000060f2e7c23 */ /* 0x100fe20008010818 */
[----:B------:R-:W2:Y:S01]  /*5510*/  LDSM.16.MT88.4 R76, [R163+0x6000] ;  /* 0x00600000a34c783b */ /* 0x000ea20000004200 */
[--C-:B------:R-:W-:Y:S01]  /*5520*/  FFMA.FTZ R47, R83, UR6, -R24.reuse ;  /* 0x00000006532f7c23 */ /* 0x100fe20008010818 */
[--C-:B------:R-:W-:Y:S01]  /*5530*/  FFMA.FTZ R32, R17, UR6, -R24.reuse ;  /* 0x0000000611207c23 */ /* 0x100fe20008010818 */
[----:B------:R-:W3:Y:S01]  /*5540*/  MUFU.EX2 R36, R36 ;  /* 0x0000002400247308 */ /* 0x000ee20000000800 */
[--C-:B------:R-:W-:Y:S01]  /*5550*/  FFMA.FTZ R34, R9, UR6, -R24.reuse ;  /* 0x0000000609227c23 */ /* 0x100fe20008010818 */
[--C-:B------:R-:W-:Y:S01]  /*5560*/  FFMA.FTZ R31, R11, UR6, -R24.reuse ;  /* 0x000000060b1f7c23 */ /* 0x100fe20008010818 */
[----:B-1----:R-:W-:Y:S01]  /*5570*/  F2FP.F16.F32.PACK_AB R68, R44, R51 ;  /* 0x000000332c44723e */ /* 0x002fe200000000ff */
[----:B------:R-:W1:Y:S01]  /*5580*/  LDSM.16.MT88.4 R8, [R163+0x6800] ;  /* 0x00680000a308783b */ /* 0x000e620000004200 */
[--C-:B------:R-:W-:Y:S01]  /*5590*/  FFMA.FTZ R3, R21, UR6, -R24.reuse ;  /* 0x0000000615037c23 */ /* 0x100fe20008010818 */
[--C-:B------:R-:W-:Y:S01]  /*55a0*/  FFMA.FTZ R26, R91, UR6, -R24.reuse ;  /* 0x000000065b1a7c23 */ /* 0x100fe20008010818 */
[--C-:B------:R-:W-:Y:S01]  /*55b0*/  FFMA.FTZ R48, R63, UR6, -R24.reuse ;  /* 0x000000063f307c23 */ /* 0x100fe20008010818 */
[----:B------:R-:W-:Y:S01]  /*55c0*/  MUFU.EX2 R57, R57 ;  /* 0x0000003900397308 */ /* 0x000fe20000000800 */
[----:B------:R-:W4:Y:S01]  /*55d0*/  LDSM.16.MT88.4 R20, [R162+0x6800] ;  /* 0x00680000a214783b */ /* 0x000f220000004200 */
[--C-:B------:R-:W-:Y:S01]  /*55e0*/  FFMA.FTZ R59, R59, UR6, -R24.reuse ;  /* 0x000000063b3b7c23 */ /* 0x100fe20008010818 */
[--C-:B------:R-:W-:Y:S01]  /*55f0*/  FFMA.FTZ R63, R203, UR6, -R24.reuse ;  /* 0x00000006cb3f7c23 */ /* 0x100fe20008010818 */
[--C-:B------:R-:W-:Y:S01]  /*5600*/  FFMA.FTZ R40, R201, UR6, -R24.reuse ;  /* 0x00000006c9287c23 */ /* 0x100fe20008010818 */
[----:B------:R-:W5:Y:S01]  /*5610*/  LDSM.16.MT88.4 R12, [R164+0x6800] ;  /* 0x00680000a40c783b */ /* 0x000f620000004200 */
[--C-:B------:R-:W-:Y:S01]  /*5620*/  FFMA.FTZ R117, R117, UR6, -R24.reuse ;  /* 0x0000000675757c23 */ /* 0x100fe20008010818 */
[--C-:B------:R-:W-:Y:S01]  /*5630*/  FFMA.FTZ R56, R195, UR6, -R24.reuse ;  /* 0x00000006c3387c23 */ /* 0x100fe20008010818 */
[----:B------:R-:W2:Y:S01]  /*5640*/  MUFU.EX2 R46, R46 ;  /* 0x0000002e002e7308 */ /* 0x000ea20000000800 */
[----:B---3--:R-:W-:Y:S01]  /*5650*/  F2FP.F16.F32.PACK_AB R70, R36, R49 ;  /* 0x000000312446723e */ /* 0x008fe200000000ff */
[----:B------:R-:W3:Y:S01]  /*5660*/  LDSM.16.MT88.4 R16, [R166+0x6800] ;  /* 0x00680000a610783b */ /* 0x000ee20000004200 */
        /* <DEDUP_REMOVED lines=11> */
[----:B------:R-:W-:Y:S01]  /*5720*/  FFMA.FTZ R107, R107, UR6, -R38 ;  /* 0x000000066b6b7c23 */ /* 0x000fe20008010826 */
[--C-:B------:R-:W-:Y:S01]  /*5730*/  FFMA.FTZ R67, R67, UR6, -R24.reuse ;  /* 0x0000000643437c23 */ /* 0x100fe20008010818 */
[----:B------:R-:W1:Y:S01]  /*5740*/  MUFU.EX2 R32, R32 ;  /* 0x0000002000207308 */ /* 0x000e620000000800 */
[----:B--2---:R-:W-:Y:S01]  /*5750*/  F2FP.F16.F32.PACK_AB R69, R46, R57 ;  /* 0x000000392e45723e */ /* 0x004fe200000000ff */
[--C-:B------:R-:W-:Y:S01]  /*5760*/  FFMA.FTZ R112, R65, UR6, -R24.reuse ;  /* 0x0000000641707c23 */ /* 0x100fe20008010818 */
[--C-:B------:R-:W-:Y:S01]  /*5770*/  FFMA.FTZ R55, R55, UR6, -R24.reuse ;  /* 0x0000000637377c23 */ /* 0x100fe20008010818 */
[----:B------:R-:W-:Y:S01]  /*5780*/  FFMA.FTZ R53, R53, UR6, -R24 ;  /* 0x0000000635357c23 */ /* 0x000fe20008010818 */
[----:B------:R-:W-:Y:S01]  /*5790*/  FADD.FTZ R46, R57, R46 ;  /* 0x0000002e392e7221 */ /* 0x000fe20000010000 */
[--C-:B------:R-:W-:Y:S01]  /*57a0*/  FFMA.FTZ R189, R39, UR6, -R38.reuse ;  /* 0x0000000627bd7c23 */ /* 0x100fe20008010826 */
[--C-:B------:R-:W-:Y:S01]  /*57b0*/  FFMA.FTZ R45, R45, UR6, -R38.reuse ;  /* 0x000000062d2d7c23 */ /* 0x100fe20008010826 */
[----:B------:R-:W-:Y:S01]  /*57c0*/  MUFU.EX2 R33, R33 ;  /* 0x0000002100217308 */ /* 0x000fe20000000800 */
[--C-:B------:R-:W-:Y:S01]  /*57d0*/  FFMA.FTZ R43, R43, UR6, -R38.reuse ;  /* 0x000000062b2b7c23 */ /* 0x100fe20008010826 */
[----:B------:R-:W-:Y:S01]  /*57e0*/  FFMA.FTZ R41, R41, UR6, -R38 ;  /* 0x0000000629297c23 */ /* 0x000fe20008010826 */
[----:B------:R-:W-:-:S05]  /*57f0*/  ISETP.GE.AND P1, PT, R101, 0x2, PT ;  /* 0x000000026500780c */ /* 0x000fca0003f26270 */
[----:B------:R-:W2:Y:S01]  /*5800*/  MUFU.EX2 R28, R28 ;  /* 0x0000001c001c7308 */ /* 0x000ea20000000800 */
        /* <DEDUP_REMOVED lines=11> */
[----:B------:R-:W1:Y:S05]  /*58c0*/  MUFU.EX2 R31, R31 ;  /* 0x0000001f001f7308 */ /* 0x000e6a0000000800 */
[C---:B------:R-:W-:Y:S03]  /*58d0*/  HMMA.16816.F32 R84, R68.reuse, R86, RZ ;  /* 0x000000564454723c */ /* 0x040fe600000018ff */
[----:B------:R-:W-:Y:S03]  /*58e0*/  MUFU.EX2 R26, R26 ;  /* 0x0000001a001a7308 */ /* 0x000fe60000000800 */
[C---:B------:R-:W-:Y:S05]  /*58f0*/  HMMA.16816.F32 R72, R68.reuse, R4, RZ ;  /* 0x000000044448723c */ /* 0x040fea00000018ff */
[----:B------:R-:W4:Y:S01]  /*5900*/  MUFU.EX2 R3, R3 ;  /* 0x0000000300037308 */ /* 0x000f220000000800 */
[----:B------:R-:W-:Y:S01]  /*5910*/  HMMA.16816.F32 R68, R68, R6, RZ ;  /* 0x000000064444723c */ /* 0x000fe200000018ff */
[----:B--2---:R-:W-:-:S02]  /*5920*/  F2FP.F16.F32.PACK_AB R4, R28, R33 ;  /* 0x000000211c04723e */ /* 0x004fc400000000ff */
[----:B-1----:R-:W-:Y:S01]  /*5930*/  F2FP.F16.F32.PACK_AB R5, R31, R34 ;  /* 0x000000221f05723e */ /* 0x002fe200000000ff */
[----:B------:R-:W-:-:S03]  /*5940*/  FADD.FTZ R34, R34, R47 ;  /* 0x0000002f22227221 */ /* 0x000fc60000010000 */
[----:B------:R-:W-:Y:S01]  /*5950*/  F2FP.F16.F32.PACK_AB R6, R27, R30 ;  /* 0x0000001e1b06723e */ /* 0x000fe200000000ff */
[----:B------:R-:W-:Y:S01]  /*5960*/  MUFU.EX2 R113, R113 ;  /* 0x0000007100717308 */ /* 0x000fe20000000800 */
[----:B------:R-:W-:Y:S01]  /*5970*/  FADD.FTZ R31, R31, R34 ;  /* 0x000000221f1f7221 */ /* 0x000fe20000010000 */
[----:B----4-:R-:W-:-:S06]  /*5980*/  F2FP.F16.F32.PACK_AB R7, R3, R26 ;  /* 0x0000001a0307723e */ /* 0x010fcc00000000ff */
[----:B------:R-:W1:Y:S01]  /*5990*/  MUFU.EX2 R50, R50 ;  /* 0x0000003200327308 */ /* 0x000e620000000800 */
[----:B------:R-:W-:-:S04]  /*59a0*/  FADD.FTZ R26, R26, R31 ;  /* 0x0000001f1a1a7221 */ /* 0x000fc80000010000 */
[----:B------:R-:W-:Y:S01]  /*59b0*/  FADD.FTZ R26, R3, R26 ;  /* 0x0000001a031a7221 */ /* 0x000fe20000010000 */
[C---:B------:R-:W-:Y:S02]  /*59c0*/  HMMA.16816.F32 R80, R4.reuse, R8, R80 ;  /* 0x000000080450723c */ /* 0x040fe40000001850 */
[----:B------:R-:W-:Y:S04]  /*59d0*/  MUFU.EX2 R61, R61 ;  /* 0x0000003d003d7308 */ /* 0x000fe80000000800 */
[C---:B------:R-:W-:Y:S01]  /*59e0*/  HMMA.16816.F32 R76, R4.reuse, R10, R76 ;  /* 0x0000000a044c723c */ /* 0x040fe2000000184c */
[----:B------:R-:W2:Y:S03]  /*59f0*/  LDSM.16.MT88.4 R8, [R163+0x7000] ;  /* 0x00700000a308783b */ /* 0x000ea60000004200 */
[----:B------:R-:W4:Y:S02]  /*5a00*/  MUFU.EX2 R42, R42 ;  /* 0x0000002a002a7308 */ /* 0x000f240000000800 */
[C---:B------:R-:W-:Y:S06]  /*5a10*/  HMMA.16816.F32 R72, R4.reuse, R20, R72 ;  /* 0x000000140448723c */ /* 0x040fec0000001848 */
[C---:B------:R-:W-:Y:S01]  /*5a20*/  HMMA.16816.F32 R68, R4.reuse, R22, R68 ;  /* 0x000000160444723c */ /* 0x040fe20000001844 */
[----:B------:R-:W2:Y:S01]  /*5a30*/  LDSM.16.MT88.4 R20, [R162+0x7000] ;  /* 0x00700000a214783b */ /* 0x000ea20000004200 */
[----:B------:R-:W-:Y:S04]  /*5a40*/  MUFU.EX2 R59, R59 ;  /* 0x0000003b003b7308 */ /* 0x000fe80000000800 */
[C---:B-----5:R-:W-:Y:S04]  /*5a50*/  HMMA.16816.F32 R88, R4.reuse, R12, R88 ;  /* 0x0000000c0458723c */ /* 0x060fe80000001858 */
[----:B------:R-:W5:Y:S02]  /*5a60*/  MUFU.EX2 R48, R48 ;  /* 0x0000003000307308 */ /* 0x000f640000000800 */
[C---:B------:R-:W-:Y:S01]  /*5a70*/  HMMA.16816.F32 R84, R4.reuse, R14, R84 ;  /* 0x0000000e0454723c */ /* 0x040fe20000001854 */
[----:B------:R-:W2:Y:S05]  /*5a80*/  LDSM.16.MT88.4 R12, [R164+0x7000] ;  /* 0x00700000a40c783b */ /* 0x000eaa0000004200 */
[----:B------:R-:W-:Y:S01]  /*5a90*/  MUFU.EX2 R63, R63 ;  /* 0x0000003f003f7308 */ /* 0x000fe20000000800 */
[C---:B---3--:R-:W-:Y:S06]  /*5aa0*/  HMMA.16816.F32 R96, R4.reuse, R16, R96 ;  /* 0x000000100460723c */ /* 0x048fec0000001860 */
[----:B------:R-:W-:Y:S01]  /*5ab0*/  HMMA.16816.F32 R92, R4, R18, R92 ;  /* 0x00000012045c723c */ /* 0x000fe2000000185c */
[----:B------:R-:W3:Y:S01]  /*5ac0*/  MUFU.EX2 R40, R40 ;  /* 0x0000002800287308 */ /* 0x000ee20000000800 */
[----:B------:R-:W2:Y:S05]  /*5ad0*/  LDSM.16.MT88.4 R16, [R166+0x7000] ;  /* 0x00700000a610783b */ /* 0x000eaa0000004200 */
[----:B-1----:R-:W-:-:S02]  /*5ae0*/  F2FP.F16.F32.PACK_AB R4, R50, R113 ;  /* 0x000000713204723e */ /* 0x002fc400000000ff */
[----:B----4-:R-:W-:Y:S01]  /*5af0*/  F2FP.F16.F32.PACK_AB R6, R42, R61 ;  /* 0x0000003d2a06723e */ /* 0x010fe200000000ff */
[----:B------:R-:W-:Y:S01]  /*5b00*/  MUFU.EX2 R119, R119 ;  /* 0x0000007700777308 */ /* 0x000fe20000000800 */
[----:B-----5:R-:W-:Y:S01]  /*5b10*/  F2FP.F16.F32.PACK_AB R5, R48, R59 ;  /* 0x0000003b3005723e */ /* 0x020fe200000000ff */
[----:B------:R-:W-:-:S04]  /*5b20*/  FADD.FTZ R59, R59, R26 ;  /* 0x0000001a3b3b7221 */ /* 0x000fc80000010000 */
[----:B------:R-:W-:Y:S01]  /*5b30*/  FADD.FTZ R48, R48, R59 ;  /* 0x0000003b30307221 */ /* 0x000fe20000010000 */
[----:B---3--:R-:W-:Y:S01]  /*5b40*/  F2FP.F16.F32.PACK_AB R7, R40, R63 ;  /* 0x0000003f2807723e */ /* 0x008fe200000000ff */
[----:B------:R-:W1:Y:S02]  /*5b50*/  MUFU.EX2 R58, R58 ;  /* 0x0000003a003a7308 */ /* 0x000e640000000800 */
[----:B------:R-:W-:-:S04]  /*5b60*/  FADD.FTZ R63, R63, R48 ;  /* 0x000000303f3f7221 */ /* 0x000fc80000010000 */
[----:B------:R-:W-:Y:S01]  /*5b70*/  FADD.FTZ R40, R40, R63 ;  /* 0x0000003f28287221 */ /* 0x000fe20000010000 */
[C---:B--2---:R-:W-:Y:S01]  /*5b80*/  HMMA.16816.F32 R80, R4.reuse, R8, R80 ;  /* 0x000000080450723c */ /* 0x044fe20000001850 */
[----:B------:R-:W-:Y:S05]  /*5b90*/  MUFU.EX2 R115, R115 ;  /* 0x0000007300737308 */ /* 0x000fea0000000800 */
[C---:B------:R-:W-:Y:S01]  /*5ba0*/  HMMA.16816.F32 R76, R4.reuse, R10, R76 ;  /* 0x0000000a044c723c */ /* 0x040fe2000000184c */
[----:B------:R-:W2:Y:S02]  /*5bb0*/  LDSM.16.MT88.4 R8, [R163+0x7800] ;  /* 0x00780000a308783b */ /* 0x000ea40000004200 */
[----:B------:R-:W3:Y:S03]  /*5bc0*/  MUFU.EX2 R52, R52 ;  /* 0x0000003400347308 */ /* 0x000ee60000000800 */
[C---:B------:R-:W-:Y:S06]  /*5bd0*/  HMMA.16816.F32 R72, R4.reuse, R20, R72 ;  /* 0x000000140448723c */ /* 0x040fec0000001848 */
        /* <DEDUP_REMOVED lines=12> */
[----:B-1----:R-:W-:-:S02]  /*5ca0*/  F2FP.F16.F32.PACK_AB R4, R58, R119 ;  /* 0x000000773a04723e */ /* 0x002fc400000000ff */
        /* <DEDUP_REMOVED lines=13> */
[----:B------:R-:W3:Y:S03]  /*5d80*/  MUFU.EX2 R60, R60 ;  /* 0x0000003c003c7308 */ /* 0x000ee60000000800 */
        /* <DEDUP_REMOVED lines=30> */
[----:B------:R-:W-:Y:S01]  /*5f70*/  FFMA.FTZ R20, R121, UR6, -R24 ;  /* 0x0000000679147c23 */ /* 0x000fe20008010818 */
[----:B------:R-:W-:Y:S04]  /*5f80*/  MUFU.EX2 R137, R137 ;  /* 0x0000008900897308 */ /* 0x000fe80000000800 */
[C---:B------:R-:W-:Y:S01]  /*5f90*/  HMMA.16816.F32 R84, R4.reuse, R14, R84 ;  /* 0x0000000e0454723c */ /* 0x040fe20000001854 */
[----:B------:R-:W4:Y:S03]  /*5fa0*/  LDSM.16.MT88.4 R12, [R163+0x8800] ;  /* 0x00880000a30c783b */ /* 0x000f260000004200 */
[----:B------:R-:W5:Y:S02]  /*5fb0*/  MUFU.EX2 R108, R108 ;  /* 0x0000006c006c7308 */ /* 0x000f640000000800 */
[C---:B------:R-:W-:Y:S06]  /*5fc0*/  HMMA.16816.F32 R96, R4.reuse, R16, R96 ;  /* 0x000000100460723c */ /* 0x040fec0000001860 */
        /* <DEDUP_REMOVED lines=8> */
[----:B------:R-:W-:Y:S01]  /*6050*/  FFMA.FTZ R22, R105, UR6, -R38 ;  /* 0x0000000669167c23 */ /* 0x000fe20008010826 */
[----:B-----5:R-:W-:Y:S01]  /*6060*/  F2FP.F16.F32.PACK_AB R5, R108, R137 ;  /* 0x000000896c05723e */ /* 0x020fe200000000ff */
        /* <DEDUP_REMOVED lines=11> */
[----:B------:R-:W3:Y:S01]  /*6120*/  MUFU.EX2 R22, R22 ;  /* 0x0000001600167308 */ /* 0x000ee20000000800 */
        /* <DEDUP_REMOVED lines=8> */
[----:B------:R-:W-:Y:S08]  /*61b0*/  MUFU.EX2 R55, R55 ;  /* 0x0000003700377308 */ /* 0x000ff00000000800 */
[----:B------:R-:W-:Y:S01]  /*61c0*/  MUFU.EX2 R39, R45 ;  /* 0x0000002d00277308 */ /* 0x000fe20000000800 */
[C---:B--2---:R-:W-:Y:S07]  /*61d0*/  HMMA.16816.F32 R72, R4.reuse, R8, R72 ;  /* 0x000000080448723c */ /* 0x044fee0000001848 */
[----:B------:R-:W-:Y:S01]  /*61e0*/  MUFU.EX2 R38, R41 ;  /* 0x0000002900267308 */ /* 0x000fe20000000800 */
[----:B------:R-:W-:Y:S01]  /*61f0*/  HMMA.16816.F32 R68, R4, R10, R68 ;  /* 0x0000000a0444723c */ /* 0x000fe20000001844 */
[----:B------:R-:W-:-:S04]  /*6200*/  FADD.FTZ R8, R51, R44 ;  /* 0x0000002c33087221 */ /* 0x000fc80000010000 */
[----:B------:R-:W-:Y:S02]  /*6210*/  FADD.FTZ R49, R49, R8 ;  /* 0x0000000831317221 */ /* 0x000fe40000010000 */
[----:B------:R-:W2:Y:S01]  /*6220*/  LDSM.16.MT88.4 R8, [R164+0x9000] ;  /* 0x00900000a408783b */ /* 0x000ea20000004200 */
[----:B------:R-:W4:Y:S01]  /*6230*/  MUFU.EX2 R44, R53 ;  /* 0x00000035002c7308 */ /* 0x000f220000000800 */
[----:B------:R-:W-:Y:S01]  /*6240*/  FADD.FTZ R46, R36, R49 ;  /* 0x00000031242e7221 */ /* 0x000fe20000010000 */
[----:B------:R-:W-:Y:S01]  /*6250*/  FFMA.FTZ R49, R37, UR6, -R24 ;  /* 0x0000000625317c23 */ /* 0x000fe20008010818 */
[----:B-1----:R-:W-:Y:S02]  /*6260*/  F2FP.F16.F32.PACK_AB R4, R23, R110 ;  /* 0x0000006e1704723e */ /* 0x002fe400000000ff */
[----:B------:R-:W-:Y:S01]  /*6270*/  FADD.FTZ R37, R33, R46 ;  /* 0x0000002e21257221 */ /* 0x000fe20000010000 */
[----:B---3--:R-:W-:Y:S01]  /*6280*/  F2FP.F16.F32.PACK_AB R6, R22, R107 ;  /* 0x0000006b1606723e */ /* 0x008fe200000000ff */
[--C-:B------:R-:W-:Y:S01]  /*6290*/  FFMA.FTZ R33, R35, UR6, -R24.reuse ;  /* 0x0000000623217c23 */ /* 0x100fe20008010818 */
[----:B-----5:R-:W-:Y:S01]  /*62a0*/  F2FP.F16.F32.PACK_AB R5, R112, R67 ;  /* 0x000000437005723e */ /* 0x020fe200000000ff */
[----:B------:R-:W-:Y:S01]  /*62b0*/  FADD.FTZ R37, R28, R37 ;  /* 0x000000251c257221 */ /* 0x000fe20000010000 */
[--C-:B------:R-:W-:Y:S01]  /*62c0*/  FFMA.FTZ R28, R29, UR6, -R24.reuse ;  /* 0x000000061d1c7c23 */ /* 0x100fe20008010818 */
[----:B------:R-:W-:Y:S01]  /*62d0*/  FFMA.FTZ R24, R25, UR6, -R24 ;  /* 0x0000000619187c23 */ /* 0x000fe20008010818 */
[----:B------:R-:W1:Y:S01]  /*62e0*/  MUFU.EX2 R36, R43 ;  /* 0x0000002b00247308 */ /* 0x000e620000000800 */
[----:B------:R-:W-:Y:S01]  /*62f0*/  FADD.FTZ R30, R30, R37 ;  /* 0x000000251e1e7221 */ /* 0x000fe20000010000 */
[----:B------:R-:W-:Y:S01]  /*6300*/  FADD.FTZ R67, R67, R20 ;  /* 0x0000001443437221 */ /* 0x000fe20000010000 */
[----:B----4-:R-:W-:-:S02]  /*6310*/  F2FP.F16.F32.PACK_AB R7, R44, R55 ;  /* 0x000000372c07723e */ /* 0x010fc400000000ff */
[----:B------:R-:W-:Y:S01]  /*6320*/  FADD.FTZ R30, R27, R30 ;  /* 0x0000001e1b1e7221 */ /* 0x000fe20000010000 */
[----:B------:R-:W-:Y:S02]  /*6330*/  FADD.FTZ R112, R112, R67 ;  /* 0x0000004370707221 */ /* 0x000fe40000010000 */
[----:B------:R-:W3:Y:S01]  /*6340*/  MUFU.EX2 R189, R189 ;  /* 0x000000bd00bd7308 */ /* 0x000ee20000000800 */
[----:B------:R-:W-:Y:S01]  /*6350*/  FADD.FTZ R113, R113, R30 ;  /* 0x0000001e71717221 */ /* 0x000fe20000010000 */
[----:B------:R-:W-:Y:S01]  /*6360*/  FADD.FTZ R55, R55, R112 ;  /* 0x0000007037377221 */ /* 0x000fe20000010000 */
[C---:B------:R-:W-:Y:S02]  /*6370*/  HMMA.16816.F32 R96, R4.reuse, R12, R96 ;  /* 0x0000000c0460723c */ /* 0x040fe40000001860 */
[----:B------:R-:W-:Y:S01]  /*6380*/  FADD.FTZ R50, R50, R113 ;  /* 0x0000007132327221 */ /* 0x000fe20000010000 */
[----:B------:R-:W-:Y:S02]  /*6390*/  FADD.FTZ R55, R44, R55 ;  /* 0x000000372c377221 */ /* 0x000fe40000010000 */
[----:B------:R-:W-:Y:S01]  /*63a0*/  MUFU.EX2 R32, R49 ;  /* 0x0000003100207308 */ /* 0x000fe20000000800 */
[----:B------:R-:W-:Y:S01]  /*63b0*/  HMMA.16816.F32 R92, R4, R14, R92 ;  /* 0x0000000e045c723c */ /* 0x000fe2000000185c */
[----:B------:R-:W4:Y:S01]  /*63c0*/  LDSM.16.MT88.4 R12, [R162+0x9000] ;  /* 0x00900000a20c783b */ /* 0x000f220000004200 */
[----:B------:R-:W-:-:S04]  /*63d0*/  FADD.FTZ R61, R61, R50 ;  /* 0x000000323d3d7221 */ /* 0x000fc80000010000 */
[----:B------:R-:W-:Y:S01]  /*63e0*/  FADD.FTZ R42, R42, R61 ;  /* 0x0000003d2a2a7221 */ /* 0x000fe20000010000 */
[----:B------:R-:W5:Y:S01]  /*63f0*/  MUFU.EX2 R33, R33 ;  /* 0x0000002100217308 */ /* 0x000f620000000800 */
[----:B------:R-:W-:Y:S02]  /*6400*/  HMMA.16816.F32 R80, R4, R16, R80 ;  /* 0x000000100450723c */ /* 0x000fe40000001850 */
[----:B------:R-:W-:-:S04]  /*6410*/  FADD.FTZ R119, R119, R42 ;  /* 0x0000002a77777221 */ /* 0x000fc80000010000 */
[C---:B--2---:R-:W-:Y:S01]  /*6420*/  HMMA.16816.F32 R88, R4.reuse, R8, R88 ;  /* 0x000000080458723c */ /* 0x044fe20000001858 */
[----:B------:R-:W-:Y:S01]  /*6430*/  FADD.FTZ R58, R58, R119 ;  /* 0x000000773a3a7221 */ /* 0x000fe20000010000 */
[----:B------:R-:W-:Y:S03]  /*6440*/  MUFU.EX2 R28, R28 ;  /* 0x0000001c001c7308 */ /* 0x000fe60000000800 */
[----:B------:R-:W-:Y:S01]  /*6450*/  FADD.FTZ R115, R115, R58 ;  /* 0x0000003a73737221 */ /* 0x000fe20000010000 */
[C---:B------:R-:W-:Y:S01]  /*6460*/  HMMA.16816.F32 R84, R4.reuse, R10, R84 ;  /* 0x0000000a0454723c */ /* 0x040fe20000001854 */
[----:B------:R-:W2:Y:S02]  /*6470*/  LDSM.16.MT88.4 R8, [R166+0x9800] ;  /* 0x00980000a608783b */ /* 0x000ea40000004200 */
[----:B------:R-:W-:Y:S01]  /*6480*/  FADD.FTZ R52, R52, R115 ;  /* 0x0000007334347221 */ /* 0x000fe20000010000 */
[----:B------:R-:W5:Y:S02]  /*6490*/  MUFU.EX2 R3, R24 ;  /* 0x0000001800037308 */ /* 0x000f640000000800 */
[----:B------:R-:W-:Y:S01]  /*64a0*/  HMMA.16816.F32 R76, R4, R18, R76 ;  /* 0x00000012044c723c */ /* 0x000fe2000000184c */
[----:B------:R-:W-:Y:S01]  /*64b0*/  FADD.FTZ R151, R151, R52 ;  /* 0x0000003497977221 */ /* 0x000fe20000010000 */
[----:B------:R-:W2:Y:S03]  /*64c0*/  LDSM.16.MT88.4 R16, [R164+0x9800] ;  /* 0x00980000a410783b */ /* 0x000ea60000004200 */
[----:B------:R-:W-:-:S04]  /*64d0*/  FADD.FTZ R64, R64, R151 ;  /* 0x0000009740407221 */ /* 0x000fc80000010000 */
[----:B------:R-:W-:-:S04]  /*64e0*/  FADD.FTZ R147, R147, R64 ;  /* 0x0000004093937221 */ /* 0x000fc80000010000 */
[----:B------:R-:W-:Y:S01]  /*64f0*/  FADD.FTZ R60, R60, R147 ;  /* 0x000000933c3c7221 */ /* 0x000fe20000010000 */
[----:B----4-:R-:W-:Y:S03]  /*6500*/  HMMA.16816.F32 R72, R4, R12, R72 ;  /* 0x0000000c0448723c */ /* 0x010fe60000001848 */
[----:B------:R-:W-:-:S03]  /*6510*/  FADD.FTZ R145, R145, R60 ;  /* 0x0000003c91917221 */ /* 0x000fc60000010000 */
[----:B------:R-:W-:Y:S01]  /*6520*/  HMMA.16816.F32 R68, R4, R14, R68 ;  /* 0x0000000e0444723c */ /* 0x000fe20000001844 */
[----:B------:R-:W4:Y:S01]  /*6530*/  LDSM.16.MT88.4 R12, [R163+0x9800] ;  /* 0x00980000a30c783b */ /* 0x000f220000004200 */
[----:B------:R-:W-:-:S04]  /*6540*/  FADD.FTZ R106, R106, R145 ;  /* 0x000000916a6a7221 */ /* 0x000fc80000010000 */
[----:B------:R-:W-:Y:S01]  /*6550*/  FADD.FTZ R141, R141, R106 ;  /* 0x0000006a8d8d7221 */ /* 0x000fe20000010000 */
[----:B-1----:R-:W-:Y:S02]  /*6560*/  F2FP.F16.F32.PACK_AB R4, R36, R39 ;  /* 0x000000272404723e */ /* 0x002fe400000000ff */
[----:B---3--:R-:W-:Y:S01]  /*6570*/  F2FP.F16.F32.PACK_AB R6, R189, R38 ;  /* 0x00000026bd06723e */ /* 0x008fe200000000ff */
[----:B------:R-:W-:Y:S01]  /*6580*/  FADD.FTZ R141, R104, R141 ;  /* 0x0000008d688d7221 */ /* 0x000fe20000010000 */
[----:B-----5:R-:W-:Y:S01]  /*6590*/  F2FP.F16.F32.PACK_AB R5, R33, R32 ;  /* 0x000000202105723e */ /* 0x020fe200000000ff */
[----:B------:R-:W-:Y:S01]  /*65a0*/  FADD.FTZ R32, R32, R55 ;  /* 0x0000003720207221 */ /* 0x000fe20000010000 */
[----:B------:R-:W-:Y:S01]  /*65b0*/  F2FP.F16.F32.PACK_AB R7, R3, R28 ;  /* 0x0000001c0307723e */ /* 0x000fe200000000ff */
[----:B------:R-:W-:Y:S02]  /*65c0*/  FADD.FTZ R110, R110, R141 ;  /* 0x0000008d6e6e7221 */ /* 0x000fe40000010000 */
[----:B------:R-:W-:-:S02]  /*65d0*/  FADD.FTZ R33, R33, R32 ;  /* 0x0000002021217221 */ /* 0x000fc40000010000 */
[----:B------:R-:W-:Y:S02]  /*65e0*/  FADD.FTZ R110, R23, R110 ;  /* 0x0000006e176e7221 */ /* 0x000fe40000010000 */
[----:B--2---:R-:W-:Y:S01]  /*65f0*/  HMMA.16816.F32 R96, R4, R8, R96 ;  /* 0x000000080460723c */ /* 0x004fe20000001860 */
[----:B------:R-:W-:Y:S01]  /*6600*/  FADD.FTZ R28, R28, R33 ;  /* 0x000000211c1c7221 */ /* 0x000fe20000010000 */
[----:B------:R-:W-:-:S03]  /*6610*/  FADD.FTZ R107, R107, R110 ;  /* 0x0000006e6b6b7221 */ /* 0x000fc60000010000 */
[----:B------:R-:W-:Y:S01]  /*6620*/  FADD.FTZ R188, R3, R28 ;  /* 0x0000001c03bc7221 */ /* 0x000fe20000010000 */
[----:B------:R-:W-:Y:S01]  /*6630*/  HMMA.16816.F32 R92, R4, R10, R92 ;  /* 0x0000000a045c723c */ /* 0x000fe2000000185c */
[----:B------:R-:W1:Y:S01]  /*6640*/  LDSM.16.MT88.4 R8, [R162+0x9800] ;  /* 0x00980000a208783b */ /* 0x000e620000004200 */
[----:B------:R-:W-:-:S04]  /*6650*/  FADD.FTZ R22, R22, R107 ;  /* 0x0000006b16167221 */ /* 0x000fc80000010000 */
[----:B------:R-:W-:Y:S01]  /*6660*/  FADD.FTZ R39, R39, R22 ;  /* 0x0000001627277221 */ /* 0x000fe20000010000 */
[----:B------:R-:W-:Y:S03]  /*6670*/  HMMA.16816.F32 R88, R4, R16, R88 ;  /* 0x000000100458723c */ /* 0x000fe60000001858 */
[----:B------:R-:W-:-:S03]  /*6680*/  FADD.FTZ R39, R36, R39 ;  /* 0x0000002724277221 */ /* 0x000fc60000010000 */
[----:B------:R-:W-:Y:S01]  /*6690*/  HMMA.16816.F32 R84, R4, R18, R84 ;  /* 0x000000120454723c */ /* 0x000fe20000001854 */
[----:B------:R-:W-:-:S04]  /*66a0*/  FADD.FTZ R38, R38, R39 ;  /* 0x0000002726267221 */ /* 0x000fc80000010000 */
[----:B------:R-:W-:Y:S01]  /*66b0*/  FADD.FTZ R189, R189, R38 ;  /* 0x00000026bdbd7221 */ /* 0x000fe20000010000 */
[C---:B----4-:R-:W-:Y:S06]  /*66c0*/  HMMA.16816.F32 R80, R4.reuse, R12, R80 ;  /* 0x0000000c0450723c */ /* 0x050fec0000001850 */
[C---:B------:R-:W-:Y:S06]  /*66d0*/  HMMA.16816.F32 R76, R4.reuse, R14, R76 ;  /* 0x0000000e044c723c */ /* 0x040fec000000184c */
[C---:B-1----:R-:W-:Y:S06]  /*66e0*/  HMMA.16816.F32 R72, R4.reuse, R8, R72 ;  /* 0x000000080448723c */ /* 0x042fec0000001848 */
        /* <DEDUP_REMOVED lines=67> */
.L_x_6338:
[----:B------:R-:W-:-:S04]  /*6b20*/  LEA R3, -R128, RZ, 0x7 ;  /* 0x000000ff80037211 */ /* 0x000fc800078e39ff */
[----:B------:R-:W-:-:S07]  /*6b30*/  SHF.R.S32.HI R4, RZ, 0x1f, R3 ;  /* 0x0000001fff047819 */ /* 0x000fce0000011403 */
.L_x_6339:
[C---:B------:R-:W-:Y:S01]  /*6b40*/  IMAD.SHL.U32 R5, R128.reuse, 0x20, RZ ;  /* 0x0000002080057824 */ /* 0x040fe200078e00ff */
[----:B------:R-:W-:Y:S02]  /*6b50*/  LEA R174, P2, R3, R174, 0x1 ;  /* 0x000000ae03ae7211 */ /* 0x000fe400078408ff */
[----:B------:R-:W-:Y:S02]  /*6b60*/  SHF.L.U64.HI R6, R128, 0x5, R129 ;  /* 0x0000000580067819 */ /* 0x000fe40000010281 */
        /* <DEDUP_REMOVED lines=16> */
[-C--:B------:R-:W-:Y:S01]  /*6c70*/  IADD3 R4, P2, R12, R5.reuse, RZ ;  /* 0x000000050c047210 */ /* 0x080fe20007f5e0ff */
[----:B------:R-:W-:Y:S02]  /*6c80*/  LDGSTS.E.BYPASS.LTC128B.128 [R179+0x7800], desc[UR14][R20.64] ;  /* 0x0780000014b37fae */ /* 0x000fe4000b901d4e */
[--C-:B------:R-:W-:Y:S01]  /*6c90*/  IMAD.X R13, R15, 0x1, R6.reuse, P1 ;  /* 0x000000010f0d7824 */ /* 0x100fe200008e0606 */
[----:B------:R-:W-:Y:S01]  /*6ca0*/  IADD3 R24, P1, R4, R5, RZ ;  /* 0x0000000504187210 */ /* 0x000fe20007f3e0ff */
[----:B------:R-:W-:Y:S02]  /*6cb0*/  LDGSTS.E.BYPASS.LTC128B.128 [R179+0x8000], desc[UR14][R14.64] ;  /* 0x080000000eb37fae */ /* 0x000fe4000b901d4e */
[----:B------:R-:W-:-:S02]  /*6cc0*/  IMAD.X R5, R13, 0x1, R6, P2 ;  /* 0x000000010d057824 */ /* 0x000fc400010e0606 */
[----:B------:R-:W-:Y:S02]  /*6cd0*/  LDGSTS.E.BYPASS.LTC128B.128 [R179+0x8800], desc[UR14][R12.64] ;  /* 0x088000000cb37fae */ /* 0x000fe4000b901d4e */
[----:B------:R-:W-:Y:S01]  /*6ce0*/  IMAD.X R25, R5, 0x1, R6, P1 ;  /* 0x0000000105197824 */ /* 0x000fe200008e0606 */
[----:B------:R-:W-:Y:S01]  /*6cf0*/  ISETP.GE.AND P1, PT, R101, 0x3, PT ;  /* 0x000000036500780c */ /* 0x000fe20003f26270 */
[----:B------:R-:W-:Y:S04]  /*6d00*/  LDGSTS.E.BYPASS.LTC128B.128 [R179+0x9000], desc[UR14][R4.64] ;  /* 0x0900000004b37fae */ /* 0x000fe8000b901d4e */
[----:B------:R2:W-:Y:S04]  /*6d10*/  LDGSTS.E.BYPASS.LTC128B.128 [R179+0x9800], desc[UR14][R24.64] ;  /* 0x0980000018b37fae */ /* 0x0005e8000b901d4e */
[----:B------:R-:W-:Y:S04]  /*6d20*/  LDSM.16.M88.4 R16, [R172] ;  /* 0x00000000ac10783b */ /* 0x000fe80000000200 */
[----:B------:R-:W3:Y:S04]  /*6d30*/  LDSM.16.M88.4 R56, [R171+0x3000] ;  /* 0x00300000ab38783b */ /* 0x000ee80000000200 */
[----:B------:R-:W4:Y:S04]  /*6d40*/  LDSM.16.M88.4 R48, [R171+0x3800] ;  /* 0x00380000ab30783b */ /* 0x000f280000000200 */
[----:B-1----:R-:W1:Y:S04]  /*6d50*/  LDSM.16.M88.4 R8, [R171+0x2000] ;  /* 0x00200000ab08783b */ /* 0x002e680000000200 */
[----:B------:R-:W-:Y:S04]  /*6d60*/  LDSM.16.M88.4 R112, [R170] ;  /* 0x00000000aa70783b */ /* 0x000fe80000000200 */
[----:B------:R-:W5:Y:S04]  /*6d70*/  LDSM.16.M88.4 R108, [R165+0x3000] ;  /* 0x00300000a56c783b */ /* 0x000f680000000200 */
        /* <DEDUP_REMOVED lines=8> */
[C---:B----4-:R-:W-:Y:S03]  /*6e00*/  HMMA.16816.F32 R52, R16.reuse, R48, RZ ;  /* 0x000000301034723c */ /* 0x050fe600000018ff */
[----:B------:R-:W-:Y:S03]  /*6e10*/  LDSM.16.M88.4 R20, [R165+0x2800] ;  /* 0x00280000a514783b */ /* 0x000fe60000000200 */
[C---:B------:R-:W-:Y:S01]  /*6e20*/  HMMA.16816.F32 R56, R16.reuse, R58, RZ ;  /* 0x0000003a1038723c */ /* 0x040fe200000018ff */
[----:B------:R-:W-:Y:S04]  /*6e30*/  LDSM.16.M88.4 R120, [R171+0x5800] ;  /* 0x00580000ab78783b */ /* 0x000fe80000000200 */
[----:B------:R-:W0:Y:S01]  /*6e40*/  LDGDEPBAR ;  /* 0x00000000000079af */ /* 0x000e220000000000 */
[C---:B------:R-:W-:Y:S06]  /*6e50*/  HMMA.16816.F32 R48, R16.reuse, R50, RZ ;  /* 0x000000321030723c */ /* 0x040fec00000018ff */
[C---:B-1----:R-:W-:Y:S06]  /*6e60*/  HMMA.16816.F32 R12, R16.reuse, R8, RZ ;  /* 0x00000008100c723c */ /* 0x042fec00000018ff */
[----:B------:R-:W-:Y:S06]  /*6e70*/  HMMA.16816.F32 R8, R16, R10, RZ ;  /* 0x0000000a1008723c */ /* 0x000fec00000018ff */
[C---:B-----5:R-:W-:Y:S06]  /*6e80*/  HMMA.16816.F32 R60, R112.reuse, R108, R60 ;  /* 0x0000006c703c723c */ /* 0x060fec000000183c */
[C---:B------:R-:W-:Y:S01]  /*6e90*/  HMMA.16816.F32 R56, R112.reuse, R110, R56 ;  /* 0x0000006e7038723c */ /* 0x040fe20000001838 */
[----:B------:R-:W1:Y:S05]  /*6ea0*/  LDSM.16.M88.4 R108, [R165+0x4800] ;  /* 0x00480000a56c783b */ /* 0x000e6a0000000200 */
[C---:B------:R-:W-:Y:S06]  /*6eb0*/  HMMA.16816.F32 R52, R112.reuse, R104, R52 ;  /* 0x000000687034723c */ /* 0x040fec0000001834 */
[C---:B------:R-:W-:Y:S01]  /*6ec0*/  HMMA.16816.F32 R48, R112.reuse, R106, R48 ;  /* 0x0000006a7030723c */ /* 0x040fe20000001830 */
[----:B------:R-:W3:Y:S05]  /*6ed0*/  LDSM.16.M88.4 R104, [R165+0x5000] ;  /* 0x00500000a568783b */ /* 0x000eea0000000200 */
[C---:B------:R-:W-:Y:S06]  /*6ee0*/  HMMA.16816.F32 R12, R112.reuse, R28, R12 ;  /* 0x0000001c700c723c */ /* 0x040fec000000180c */
[----:B------:R-:W-:Y:S06]  /*6ef0*/  HMMA.16816.F32 R8, R112, R30, R8 ;  /* 0x0000001e7008723c */ /* 0x000fec0000001808 */
[C---:B------:R-:W-:Y:S06]  /*6f00*/  HMMA.16816.F32 R36, R16.reuse, R32, RZ ;  /* 0x000000201024723c */ /* 0x040fec00000018ff */
[C---:B--2---:R-:W-:Y:S06]  /*6f10*/  HMMA.16816.F32 R28, R16.reuse, R24, RZ ;  /* 0x00000018101c723c */ /* 0x044fec00000018ff */
[C---:B------:R-:W-:Y:S06]  /*6f20*/  HMMA.16816.F32 R32, R16.reuse, R34, RZ ;  /* 0x000000221020723c */ /* 0x040fec00000018ff */
[----:B------:R-:W-:Y:S06]  /*6f30*/  HMMA.16816.F32 R24, R16, R26, RZ ;  /* 0x0000001a1018723c */ /* 0x000fec00000018ff */
[C---:B-1----:R-:W-:Y:S06]  /*6f40*/  HMMA.16816.F32 R36, R112.reuse, R108, R36 ;  /* 0x0000006c7024723c */ /* 0x042fec0000001824 */
[C---:B---3--:R-:W-:Y:S06]  /*6f50*/  HMMA.16816.F32 R28, R112.reuse, R104, R28 ;  /* 0x00000068701c723c */ /* 0x048fec000000181c */
[C---:B------:R-:W-:Y:S01]  /*6f60*/  HMMA.16816.F32 R32, R112.reuse, R110, R32 ;  /* 0x0000006e7020723c */ /* 0x040fe20000001820 */
[----:B------:R-:W-:Y:S05]  /*6f70*/  LDSM.16.M88.4 R108, [R169] ;  /* 0x00000000a96c783b */ /* 0x000fea0000000200 */
[----:B------:R-:W-:Y:S01]  /*6f80*/  HMMA.16816.F32 R24, R112, R106, R24 ;  /* 0x0000006a7018723c */ /* 0x000fe20000001818 */
[----:B------:R-:W1:Y:S05]  /*6f90*/  LDSM.16.M88.4 R104, [R168] ;  /* 0x00000000a868783b */ /* 0x000e6a0000000200 */
[C---:B------:R-:W-:Y:S06]  /*6fa0*/  HMMA.16816.F32 R44, R16.reuse, R40, RZ ;  /* 0x00000028102c723c */ /* 0x040fec00000018ff */
[C---:B------:R-:W-:Y:S06]  /*6fb0*/  HMMA.16816.F32 R40, R16.reuse, R42, RZ ;  /* 0x0000002a1028723c */ /* 0x040fec00000018ff */
[C---:B------:R-:W-:Y:S06]  /*6fc0*/  HMMA.16816.F32 R4, R16.reuse, R64, RZ ;  /* 0x000000401004723c */ /* 0x040fec00000018ff */
[----:B------:R-:W-:Y:S06]  /*6fd0*/  HMMA.16816.F32 R64, R16, R66, RZ ;  /* 0x000000421040723c */ /* 0x000fec00000018ff */
[C---:B------:R-:W-:Y:S06]  /*6fe0*/  HMMA.16816.F32 R44, R112.reuse, R116, R44 ;  /* 0x00000074702c723c */ /* 0x040fec000000182c */
[----:B------:R-:W-:Y:S01]  /*6ff0*/  HMMA.16816.F32 R40, R112, R118, R40 ;  /* 0x000000767028723c */ /* 0x000fe20000001828 */
[----:B------:R-:W2:Y:S05]  /*7000*/  LDSM.16.M88.4 R116, [R161] ;  /* 0x00000000a174783b */ /* 0x000eaa0000000200 */
[C---:B-1----:R-:W-:Y:S06]  /*7010*/  HMMA.16816.F32 R12, R108.reuse, R104, R12 ;  /* 0x000000686c0c723c */ /* 0x042fec000000180c */
[----:B------:R-:W-:Y:S01]  /*7020*/  HMMA.16816.F32 R8, R108, R106, R8 ;  /* 0x0000006a6c08723c */ /* 0x000fe20000001808 */
[----:B------:R-:W1:Y:S05]  /*7030*/  LDSM.16.M88.4 R104, [R159] ;  /* 0x000000009f68783b */ /* 0x000e6a0000000200 */
[C---:B------:R-:W-:Y:S06]  /*7040*/  HMMA.16816.F32 R4, R112.reuse, R20, R4 ;  /* 0x000000147004723c */ /* 0x040fec0000001804 */
[----:B------:R-:W-:Y:S06]  /*7050*/  HMMA.16816.F32 R64, R112, R22, R64 ;  /* 0x000000167040723c */ /* 0x000fec0000001840 */
[C---:B------:R-:W-:Y:S06]  /*7060*/  HMMA.16816.F32 R20, R16.reuse, R120, RZ ;  /* 0x000000781014723c */ /* 0x040fec00000018ff */
[----:B------:R-:W-:Y:S01]  /*7070*/  HMMA.16816.F32 R16, R16, R122, RZ ;  /* 0x0000007a1010723c */ /* 0x000fe200000018ff */
[----:B------:R-:W3:Y:S05]  /*7080*/  LDSM.16.M88.4 R120, [R165+0x5800] ;  /* 0x00580000a578783b */ /* 0x000eea0000000200 */
[C---:B--2---:R-:W-:Y:S06]  /*7090*/  HMMA.16816.F32 R4, R108.reuse, R116, R4 ;  /* 0x000000746c04723c */ /* 0x044fec0000001804 */
[C---:B------:R-:W-:Y:S01]  /*70a0*/  HMMA.16816.F32 R64, R108.reuse, R118, R64 ;  /* 0x000000766c40723c */ /* 0x040fe20000001840 */
[----:B------:R-:W2:Y:S05]  /*70b0*/  LDSM.16.M88.4 R116, [R157] ;  /* 0x000000009d74783b */ /* 0x000eaa0000000200 */
[C---:B-1----:R-:W-:Y:S06]  /*70c0*/  HMMA.16816.F32 R52, R108.reuse, R104, R52 ;  /* 0x000000686c34723c */ /* 0x042fec0000001834 */
[----:B------:R-:W-:Y:S01]  /*70d0*/  HMMA.16816.F32 R48, R108, R106, R48 ;  /* 0x0000006a6c30723c */ /* 0x000fe20000001830 */
[----:B------:R-:W1:Y:S05]  /*70e0*/  LDSM.16.M88.4 R104, [R156] ;  /* 0x000000009c68783b */ /* 0x000e6a0000000200 */
[C---:B---3--:R-:W-:Y:S06]  /*70f0*/  HMMA.16816.F32 R20, R112.reuse, R120, R20 ;  /* 0x000000787014723c */ /* 0x048fec0000001814 */
[----:B------:R-:W-:Y:S01]  /*7100*/  HMMA.16816.F32 R16, R112, R122, R16 ;  /* 0x0000007a7010723c */ /* 0x000fe20000001810 */
[----:B------:R-:W3:Y:S04]  /*7110*/  LDSM.16.M88.4 R120, [R158] ;  /* 0x000000009e78783b */ /* 0x000ee80000000200 */
[----:B------:R-:W4:Y:S01]  /*7120*/  LDSM.16.M88.4 R112, [R160] ;  /* 0x00000000a070783b */ /* 0x000f220000000200 */
[C---:B--2---:R-:W-:Y:S06]  /*7130*/  HMMA.16816.F32 R36, R108.reuse, R116, R36 ;  /* 0x000000746c24723c */ /* 0x044fec0000001824 */
[C---:B------:R-:W-:Y:S01]  /*7140*/  HMMA.16816.F32 R32, R108.reuse, R118, R32 ;  /* 0x000000766c20723c */ /* 0x040fe20000001820 */
[----:B------:R-:W-:Y:S05]  /*7150*/  LDSM.16.M88.4 R116, [R167] ;  /* 0x00000000a774783b */ /* 0x000fea0000000200 */
[C---:B-1----:R-:W-:Y:S06]  /*7160*/  HMMA.16816.F32 R28, R108.reuse, R104, R28 ;  /* 0x000000686c1c723c */ /* 0x042fec000000181c */
[C---:B------:R-:W-:Y:S01]  /*7170*/  HMMA.16816.F32 R24, R108.reuse, R106, R24 ;  /* 0x0000006a6c18723c */ /* 0x040fe20000001818 */
[----:B------:R-:W1:Y:S05]  /*7180*/  LDSM.16.M88.4 R104, [R100] ;  /* 0x000000006468783b */ /* 0x000e6a0000000200 */
[C---:B---3--:R-:W-:Y:S06]  /*7190*/  HMMA.16816.F32 R44, R108.reuse, R120, R44 ;  /* 0x000000786c2c723c */ /* 0x048fec000000182c */
[C---:B------:R-:W-:Y:S01]  /*71a0*/  HMMA.16816.F32 R40, R108.reuse, R122, R40 ;  /* 0x0000007a6c28723c */ /* 0x040fe20000001828 */
[----:B------:R-:W2:Y:S05]  /*71b0*/  LDSM.16.M88.4 R120, [R100+0x800] ;  /* 0x000800006478783b */ /* 0x000eaa0000000200 */
[C---:B----4-:R-:W-:Y:S06]  /*71c0*/  HMMA.16816.F32 R60, R108.reuse, R112, R60 ;  /* 0x000000706c3c723c */ /* 0x050fec000000183c */
[----:B------:R-:W-:Y:S01]  /*71d0*/  HMMA.16816.F32 R56, R108, R114, R56 ;  /* 0x000000726c38723c */ /* 0x000fe20000001838 */
[----:B------:R-:W3:Y:S05]  /*71e0*/  LDSM.16.M88.4 R112, [R102] ;  /* 0x000000006670783b */ /* 0x000eea0000000200 */
[C---:B-1----:R-:W-:Y:S06]  /*71f0*/  HMMA.16816.F32 R12, R116.reuse, R104, R12 ;  /* 0x00000068740c723c */ /* 0x042fec000000180c */
[C---:B------:R-:W-:Y:S01]  /*7200*/  HMMA.16816.F32 R8, R116.reuse, R106, R8 ;  /* 0x0000006a7408723c */ /* 0x040fe20000001808 */
[----:B------:R-:W1:Y:S05]  /*7210*/  LDSM.16.M88.4 R104, [R100+0x2000] ;  /* 0x002000006468783b */ /* 0x000e6a0000000200 */
[----:B--2---:R-:W-:-:S12]  /*7220*/  HMMA.16816.F32 R4, R116, R120, R4 ;  /* 0x000000787404723c */ /* 0x004fd80000001804 */
[----:B------:R-:W-:Y:S01]  /*7230*/  FMUL.FTZ R3, R13, UR8 ;  /* 0x000000080d037c20 */ /* 0x000fe20008410000 */
[----:B------:R-:W-:Y:S05]  /*7240*/  HMMA.16816.F32 R64, R116, R122, R64 ;  /* 0x0000007a7440723c */ /* 0x000fea0000001840 */
[----:B------:R-:W-:Y:S01]  /*7250*/  FMUL.FTZ R10, R10, UR8 ;  /* 0x000000080a0a7c20 */ /* 0x000fe20008410000 */
[----:B------:R-:W-:Y:S01]  /*7260*/  MUFU.TANH R3, R3 ;  /* 0x0000000300037308 */ /* 0x000fe20000002400 */
[----:B------:R-:W-:Y:S01]  /*7270*/  FMUL.FTZ R9, R9, UR8 ;  /* 0x0000000809097c20 */ /* 0x000fe20008410000 */
[----:B------:R-:W-:Y:S01]  /*7280*/  FMUL.FTZ R11, R11, UR8 ;  /* 0x000000080b0b7c20 */ /* 0x000fe20008410000 */
[C---:B---3--:R-:W-:Y:S05]  /*7290*/  HMMA.16816.F32 R20, R108.reuse, R112, R20 ;  /* 0x000000706c14723c */ /* 0x048fea0000001814 */
[----:B------:R-:W-:Y:S01]  /*72a0*/  MUFU.TANH R9, R9 ;  /* 0x0000000900097308 */ /* 0x000fe20000002400 */
[----:B------:R-:W-:Y:S01]  /*72b0*/  HMMA.16816.F32 R16, R108, R114, R16 ;  /* 0x000000726c10723c */ /* 0x000fe20000001810 */
[----:B------:R-:W2:Y:S04]  /*72c0*/  LDSM.16.M88.4 R108, [R100+0x1800] ;  /* 0x00180000646c783b */ /* 0x000ea80000000200 */
[----:B------:R-:W3:Y:S01]  /*72d0*/  LDSM.16.M88.4 R112, [R100+0x1000] ;  /* 0x001000006470783b */ /* 0x000ee20000000200 */
[----:B-1----:R-:W-:Y:S01]  /*72e0*/  HMMA.16816.F32 R40, R116, R106, R40 ;  /* 0x0000006a7428723c */ /* 0x002fe20000001828 */
[----:B------:R-:W-:Y:S01]  /*72f0*/  FMUL.FTZ R217, R4, UR8 ;  /* 0x0000000804d97c20 */ /* 0x000fe20008410000 */
[----:B------:R-:W-:Y:S01]  /*7300*/  FMUL.FTZ R213, R6, UR8 ;  /* 0x0000000806d57c20 */ /* 0x000fe20008410000 */
[----:B------:R-:W-:-:S03]  /*7310*/  FMUL.FTZ R211, R7, UR8 ;  /* 0x0000000807d37c20 */ /* 0x000fc60008410000 */
[----:B------:R-:W-:Y:S01]  /*7320*/  HMMA.16816.F32 R44, R116, R104, R44 ;  /* 0x00000068742c723c */ /* 0x000fe2000000182c */
[----:B------:R-:W-:Y:S01]  /*7330*/  FMUL.FTZ R106, R8, UR8 ;  /* 0x00000008086a7c20 */ /* 0x000fe20008410000 */
[----:B------:R-:W-:Y:S01]  /*7340*/  FMUL.FTZ R8, R5, UR8 ;  /* 0x0000000805087c20 */ /* 0x000fe20008410000 */
[----:B------:R-:W-:Y:S01]  /*7350*/  FMUL.FTZ R107, R15, UR8 ;  /* 0x000000080f6b7c20 */ /* 0x000fe20008410000 */
[----:B------:R-:W1:Y:S01]  /*7360*/  LDSM.16.M88.4 R4, [R100+0x3000] ;  /* 0x003000006404783b */ /* 0x000e620000000200 */
[----:B------:R-:W-:Y:S01]  /*7370*/  MUFU.TANH R105, R11 ;  /* 0x0000000b00697308 */ /* 0x000fe20000002400 */
[----:B------:R-:W-:Y:S01]  /*7380*/  FMUL.FTZ R64, R64, UR8 ;  /* 0x0000000840407c20 */ /* 0x000fe20008410000 */
[----:B------:R-:W-:Y:S01]  /*7390*/  FMUL.FTZ R104, R14, UR8 ;  /* 0x000000080e687c20 */ /* 0x000fe20008410000 */
[----:B------:R-:W-:Y:S01]  /*73a0*/  FMUL.FTZ R66, R66, UR8 ;  /* 0x0000000842427c20 */ /* 0x000fe20008410000 */
[----:B------:R-:W-:-:S04]  /*73b0*/  FMUL.FTZ R67, R67, UR8 ;  /* 0x0000000843437c20 */ /* 0x000fc80008410000 */
[----:B------:R-:W-:Y:S05]  /*73c0*/  MUFU.TANH R107, R107 ;  /* 0x0000006b006b7308 */ /* 0x000fea0000002400 */
[----:B------:R-:W-:Y:S01]  /*73d0*/  FMUL.FTZ R40, R40, UR8 ;  /* 0x0000000828287c20 */ /* 0x000fe20008410000 */
[----:B------:R-:W-:Y:S01]  /*73e0*/  FMUL.FTZ R42, R42, UR8 ;  /* 0x000000082a2a7c20 */ /* 0x000fe20008410000 */
[----:B------:R-:W-:Y:S01]  /*73f0*/  FMUL.FTZ R41, R41, UR8 ;  /* 0x0000000829297c20 */ /* 0x000fe20008410000 */
[----:B------:R-:W4:Y:S01]  /*7400*/  MUFU.TANH R106, R106 ;  /* 0x0000006a006a7308 */ /* 0x000f220000002400 */
[----:B------:R-:W-:Y:S02]  /*7410*/  FMUL.FTZ R43, R43, UR8 ;  /* 0x000000082b2b7c20 */ /* 0x000fe40008410000 */
[----:B------:R-:W-:Y:S01]  /*7420*/  FMUL.FTZ R44, R44, UR8 ;  /* 0x000000082c2c7c20 */ /* 0x000fe20008410000 */
[----:B------:R-:W-:Y:S01]  /*7430*/  FMUL.FTZ R46, R46, UR8 ;  /* 0x000000082e2e7c20 */ /* 0x000fe20008410000 */
[----:B------:R-:W-:Y:S01]  /*7440*/  FMUL.FTZ R45, R45, UR8 ;  /* 0x000000082d2d7c20 */ /* 0x000fe20008410000 */
[----:B------:R-:W-:Y:S01]  /*7450*/  FMUL.FTZ R47, R47, UR8 ;  /* 0x000000082f2f7c20 */ /* 0x000fe20008410000 */
[C---:B--2---:R-:W-:Y:S01]  /*7460*/  HMMA.16816.F32 R52, R116.reuse, R108, R52 ;  /* 0x0000006c7434723c */ /* 0x044fe20000001834 */
[----:B------:R2:W-:Y:S05]  /*7470*/  MUFU.TANH R109, R10 ;  /* 0x0000000a006d7308 */ /* 0x0005ea0000002400 */
[----:B------:R-:W-:Y:S01]  /*7480*/  HMMA.16816.F32 R48, R116, R110, R48 ;  /* 0x0000006e7430723c */ /* 0x000fe20000001830 */
[----:B------:R-:W-:-:S02]  /*7490*/  FMUL.FTZ R108, R12, UR8 ;  /* 0x000000080c6c7c20 */ /* 0x000fc40008410000 */
[----:B------:R-:W5:Y:S01]  /*74a0*/  LDSM.16.M88.4 R12, [R100+0x2800] ;  /* 0x00280000640c783b */ /* 0x000f620000000200 */
[----:B------:R-:W4:Y:S02]  /*74b0*/  MUFU.TANH R217, R217 ;  /* 0x000000d900d97308 */ /* 0x000f240000002400 */
[C---:B---3--:R-:W-:Y:S06]  /*74c0*/  HMMA.16816.F32 R60, R116.reuse, R112, R60 ;  /* 0x00000070743c723c */ /* 0x048fec000000183c */
[C---:B-1----:R-:W-:Y:S01]  /*74d0*/  HMMA.16816.F32 R28, R116.reuse, R4, R28 ;  /* 0x00000004741c723c */ /* 0x042fe2000000181c */
[----:B--2---:R-:W1:Y:S01]  /*74e0*/  S2R R10, SR_TID.X ;  /* 0x00000000000a7919 */ /* 0x004e620000002100 */
[----:B------:R-:W2:Y:S04]  /*74f0*/  MUFU.TANH R213, R213 ;  /* 0x000000d500d57308 */ /* 0x000ea80000002400 */
[C---:B------:R-:W-:Y:S01]  /*7500*/  HMMA.16816.F32 R24, R116.reuse, R6, R24 ;  /* 0x000000067418723c */ /* 0x040fe20000001818 */
[----:B------:R-:W3:Y:S01]  /*7510*/  LDSM.16.M88.4 R4, [R100+0x3800] ;  /* 0x003800006404783b */ /* 0x000ee20000000200 */
[----:B------:R-:W-:Y:S01]  /*7520*/  FMUL.FTZ R155, R53, UR8 ;  /* 0x00000008359b7c20 */ /* 0x000fe20008410000 */
[----:B------:R-:W-:Y:S01]  /*7530*/  FMUL.FTZ R52, R52, UR8 ;  /* 0x0000000834347c20 */ /* 0x000fe20008410000 */
[----:B------:R-:W-:Y:S01]  /*7540*/  MUFU.TANH R8, R8 ;  /* 0x0000000800087308 */ /* 0x000fe20000002400 */
        /* <DEDUP_REMOVED lines=12> */
[----:B------:R-:W-:-:S04]  /*7610*/  DEPBAR.LE SB0, 0x0 ;  /* 0x000080000000791a */ /* 0x000fc80000000000 */
[----:B------:R-:W2:Y:S01]  /*7620*/  MUFU.TANH R215, R64 ;  /* 0x0000004000d77308 */ /* 0x000ea20000002400 */
[----:B------:R-:W-:Y:S01]  /*7630*/  FMUL.FTZ R28, R28, UR8 ;  /* 0x000000081c1c7c20 */ /* 0x000fe20008410000 */
[----:B------:R-:W-:Y:S01]  /*7640*/  FMUL.FTZ R29, R29, UR8 ;  /* 0x000000081d1d7c20 */ /* 0x000fe20008410000 */
[----:B------:R-:W-:Y:S01]  /*7650*/  FMUL.FTZ R30, R30, UR8 ;  /* 0x000000081e1e7c20 */ /* 0x000fe20008410000 */
[C---:B-----5:R-:W-:Y:S01]  /*7660*/  HMMA.16816.F32 R32, R116.reuse, R14, R32 ;  /* 0x0000000e7420723c */ /* 0x060fe20000001820 */
[----:B------:R-:W-:Y:S01]  /*7670*/  FMUL.FTZ R24, R24, UR8 ;  /* 0x0000000818187c20 */ /* 0x000fe20008410000 */
[----:B-1----:R-:W-:Y:S02]  /*7680*/  IMAD.SHL.U32 R10, R10, 0x2, RZ ;  /* 0x000000020a0a7824 */ /* 0x002fe400078e00ff */
[----:B------:R-:W-:Y:S01]  /*7690*/  FMUL.FTZ R31, R31, UR8 ;  /* 0x000000081f1f7c20 */ /* 0x000fe20008410000 */
[----:B------:R-:W1:Y:S01]  /*76a0*/  MUFU.TANH R209, R66 ;  /* 0x0000004200d17308 */ /* 0x000e620000002400 */
[----:B------:R-:W-:Y:S01]  /*76b0*/  FMUL.FTZ R27, R27, UR8 ;  /* 0x000000081b1b7c20 */ /* 0x000fe20008410000 */
[C---:B------:R-:W-:Y:S01]  /*76c0*/  HMMA.16816.F32 R36, R116.reuse, R12, R36 ;  /* 0x0000000c7424723c */ /* 0x040fe20000001824 */
[----:B------:R-:W-:Y:S01]  /*76d0*/  LOP3.LUT R53, R10, 0x6, RZ, 0xc0, !PT ;  /* 0x000000060a357812 */ /* 0x000fe200078ec0ff */
        /* <DEDUP_REMOVED lines=8> */
[C---:B---3--:R-:W-:Y:S04]  /*7760*/  HMMA.16816.F32 R20, R116.reuse, R4, R20 ;  /* 0x000000047414723c */ /* 0x048fe80000001814 */
[----:B------:R-:W-:Y:S02]  /*7770*/  MUFU.TANH R12, R12 ;  /* 0x0000000c000c7308 */ /* 0x000fe40000002400 */
[----:B------:R-:W-:Y:S01]  /*7780*/  HMMA.16816.F32 R16, R116, R6, R16 ;  /* 0x000000067410723c */ /* 0x000fe20000001810 */
[----:B------:R-:W-:-:S02]  /*7790*/  IMAD.SHL.U32 R4, R177, 0x80, RZ ;  /* 0x00000080b1047824 */ /* 0x000fc400078e00ff */
[----:B------:R-:W-:Y:S01]  /*77a0*/  FMUL.FTZ R34, R34, UR8 ;  /* 0x0000000822227c20 */ /* 0x000fe20008410000 */
[----:B------:R-:W-:Y:S01]  /*77b0*/  FMUL.FTZ R32, R32, UR8 ;  /* 0x0000000820207c20 */ /* 0x000fe20008410000 */
[----:B------:R-:W-:Y:S01]  /*77c0*/  FMUL.FTZ R33, R33, UR8 ;  /* 0x0000000821217c20 */ /* 0x000fe20008410000 */
[----:B------:R-:W-:Y:S01]  /*77d0*/  FMUL.FTZ R35, R35, UR8 ;  /* 0x0000000823237c20 */ /* 0x000fe20008410000 */
[C-C-:B------:R-:W-:Y:S01]  /*77e0*/  LOP3.LUT R5, R4.reuse, 0x8, R53.reuse, 0xfe, !PT ;  /* 0x0000000804057812 */ /* 0x140fe200078efe35 */
[----:B------:R-:W3:Y:S01]  /*77f0*/  MUFU.TANH R205, R60 ;  /* 0x0000003c00cd7308 */ /* 0x000ee20000002400 */
[----:B------:R-:W-:Y:S01]  /*7800*/  LOP3.LUT R10, R4, R53, RZ, 0xfc, !PT ;  /* 0x00000035040a7212 */ /* 0x000fe200078efcff */
[----:B------:R-:W-:Y:S01]  /*7810*/  FMUL.FTZ R36, R36, UR8 ;  /* 0x0000000824247c20 */ /* 0x000fe20008410000 */
[CC--:B------:R-:W-:Y:S01]  /*7820*/  ISETP.GE.AND P4, PT, R5.reuse, R132.reuse, PT ;  /* 0x000000840500720c */ /* 0x0c0fe20003f86270 */
[----:B------:R-:W-:Y:S01]  /*7830*/  FMUL.FTZ R38, R38, UR8 ;  /* 0x0000000826267c20 */ /* 0x000fe20008410000 */
[-C--:B------:R-:W-:Y:S01]  /*7840*/  ISETP.GE.AND P3, PT, R5, R131.reuse, PT ;  /* 0x000000830500720c */ /* 0x080fe20003f66270 */
[----:B------:R-:W-:Y:S01]  /*7850*/  FMUL.FTZ R37, R37, UR8 ;  /* 0x0000000825257c20 */ /* 0x000fe20008410000 */
[--C-:B------:R-:W-:Y:S01]  /*7860*/  LOP3.LUT R5, R4, 0x10, R53.reuse, 0xfe, !PT ;  /* 0x0000001004057812 */ /* 0x100fe200078efe35 */
[----:B------:R-:W5:Y:S01]  /*7870*/  MUFU.TANH R197, R62 ;  /* 0x0000003e00c57308 */ /* 0x000f620000002400 */
[----:B----4-:R-:W-:Y:S01]  /*7880*/  FSEL R15, R106, -INF , !P4 ;  /* 0xff8000006a0f7808 */ /* 0x010fe20006000000 */
[----:B------:R-:W-:Y:S01]  /*7890*/  FMUL.FTZ R39, R39, UR8 ;  /* 0x0000000827277c20 */ /* 0x000fe20008410000 */
[CC--:B------:R-:W-:Y:S01]  /*78a0*/  ISETP.GE.AND P5, PT, R5.reuse, R132.reuse, PT ;  /* 0x000000840500720c */ /* 0x0c0fe20003fa6270 */
[----:B------:R-:W-:Y:S01]  /*78b0*/  FMUL.FTZ R20, R20, UR8 ;  /* 0x0000000814147c20 */ /* 0x000fe20008410000 */
[-C--:B------:R-:W-:Y:S01]  /*78c0*/  ISETP.GE.AND P6, PT, R5, R131.reuse, PT ;  /* 0x000000830500720c */ /* 0x080fe20003fc6270 */
[C---:B------:R-:W-:Y:S01]  /*78d0*/  VIADD R5, R10.reuse, 0x1 ;  /* 0x000000010a057836 */ /* 0x040fe20000000000 */
[----:B------:R-:W-:Y:S01]  /*78e0*/  FSEL R217, R217, -INF , !P5 ;  /* 0xff800000d9d97808 */ /* 0x000fe20006800000 */
[----:B------:R-:W-:Y:S01]  /*78f0*/  MUFU.TANH R203, R61 ;  /* 0x0000003d00cb7308 */ /* 0x000fe20000002400 */
[----:B--2---:R-:W-:Y:S01]  /*7900*/  FSEL R213, R213, -INF , !P6 ;  /* 0xff800000d5d57808 */ /* 0x004fe20007000000 */
[----:B------:R-:W-:Y:S01]  /*7910*/  VIADD R6, R10, 0x59 ;  /* 0x000000590a067836 */ /* 0x000fe20000000000 */
[-C--:B------:R-:W-:Y:S01]  /*7920*/  ISETP.GE.AND P2, PT, R5, R132.reuse, PT ;  /* 0x000000840500720c */ /* 0x080fe20003f46270 */
[----:B------:R-:W-:Y:S01]  /*7930*/  FMUL.FTZ R21, R21, UR8 ;  /* 0x0000000815157c20 */ /* 0x000fe20008410000 */
[--C-:B------:R-:W-:Y:S01]  /*7940*/  LOP3.LUT R7, R4, 0x68, R53.reuse, 0xfe, !PT ;  /* 0x0000006804077812 */ /* 0x100fe200078efe35 */
[----:B------:R-:W-:Y:S01]  /*7950*/  FMUL.FTZ R22, R22, UR8 ;  /* 0x0000000816167c20 */ /* 0x000fe20008410000 */
[----:B------:R-:W-:Y:S01]  /*7960*/  FSEL R51, R3, -INF , !P2 ;  /* 0xff80000003337808 */ /* 0x000fe20005000000 */
[----:B------:R-:W-:Y:S01]  /*7970*/  MUFU.TANH R195, R63 ;  /* 0x0000003f00c37308 */ /* 0x000fe20000002400 */
[-C--:B------:R-:W-:Y:S01]  /*7980*/  ISETP.GE.AND P2, PT, R5, R131.reuse, PT ;  /* 0x000000830500720c */ /* 0x080fe20003f46270 */
[----:B------:R-:W-:Y:S01]  /*7990*/  FMUL.FTZ R16, R16, UR8 ;  /* 0x0000000810107c20 */ /* 0x000fe20008410000 */
[----:B------:R-:W-:Y:S01]  /*79a0*/  LOP3.LUT R3, R4, 0x18, R53, 0xfe, !PT ;  /* 0x0000001804037812 */ /* 0x000fe200078efe35 */
[----:B------:R-:W-:Y:S01]  /*79b0*/  FMUL.FTZ R17, R17, UR8 ;  /* 0x0000000811117c20 */ /* 0x000fe20008410000 */
[----:B------:R-:W-:Y:S01]  /*79c0*/  FSEL R11, R107, -INF , !P2 ;  /* 0xff8000006b0b7808 */ /* 0x000fe20005000000 */
[----:B------:R-:W-:Y:S01]  /*79d0*/  FMUL.FTZ R18, R18, UR8 ;  /* 0x0000000812127c20 */ /* 0x000fe20008410000 */
[C---:B------:R-:W-:Y:S01]  /*79e0*/  ISETP.GE.AND P2, PT, R3.reuse, R132, PT ;  /* 0x000000840300720c */ /* 0x040fe20003f46270 */
[----:B------:R-:W2:Y:S01]  /*79f0*/  MUFU.TANH R199, R56 ;  /* 0x0000003800c77308 */ /* 0x000ea20000002400 */
[----:B------:R-:W-:Y:S01]  /*7a00*/  ISETP.GE.AND P4, PT, R3, R131, PT ;  /* 0x000000830300720c */ /* 0x000fe20003f86270 */
[----:B------:R-:W-:Y:S01]  /*7a10*/  VIADD R3, R10, 0x9 ;  /* 0x000000090a037836 */ /* 0x000fe20000000000 */
[----:B------:R-:W-:Y:S01]  /*7a20*/  FSEL R5, R109, -INF , !P3 ;  /* 0xff8000006d057808 */ /* 0x000fe20005800000 */
[----:B------:R-:W-:Y:S01]  /*7a30*/  FMUL.FTZ R19, R19, UR8 ;  /* 0x0000000813137c20 */ /* 0x000fe20008410000 */
[----:B------:R-:W-:-:S02]  /*7a40*/  FSEL R215, R215, -INF , !P2 ;  /* 0xff800000d7d77808 */ /* 0x000fc40005000000 */
[----:B------:R-:W-:Y:S01]  /*7a50*/  ISETP.GE.AND P3, PT, R3, R132, PT ;  /* 0x000000840300720c */ /* 0x000fe20003f66270 */
[----:B------:R-:W4:Y:S01]  /*7a60*/  MUFU.TANH R193, R58 ;  /* 0x0000003a00c17308 */ /* 0x000f220000002400 */
[----:B-1----:R-:W-:Y:S02]  /*7a70*/  FSEL R209, R209, -INF , !P4 ;  /* 0xff800000d1d17808 */ /* 0x002fe40006000000 */
[----:B------:R-:W-:Y:S02]  /*7a80*/  FSEL R13, R9, -INF , !P3 ;  /* 0xff800000090d7808 */ /* 0x000fe40005800000 */
[----:B------:R-:W-:Y:S02]  /*7a90*/  ISETP.GE.AND P3, PT, R3, R131, PT ;  /* 0x000000830300720c */ /* 0x000fe40003f66270 */
[----:B------:R-:W-:Y:S01]  /*7aa0*/  LOP3.LUT R3, R4, 0x20, R53, 0xfe, !PT ;  /* 0x0000002004037812 */ /* 0x000fe200078efe35 */
[----:B------:R-:W-:Y:S01]  /*7ab0*/  MUFU.TANH R201, R57 ;  /* 0x0000003900c97308 */ /* 0x000fe20000002400 */
[----:B------:R-:W-:-:S02]  /*7ac0*/  FSEL R9, R105, -INF , !P3 ;  /* 0xff80000069097808 */ /* 0x000fc40005800000 */
[CC--:B------:R-:W-:Y:S02]  /*7ad0*/  ISETP.GE.AND P3, PT, R3.reuse, R132.reuse, PT ;  /* 0x000000840300720c */ /* 0x0c0fe40003f66270 */
[----:B------:R-:W-:Y:S01]  /*7ae0*/  ISETP.GE.AND P5, PT, R3, R131, PT ;  /* 0x000000830300720c */ /* 0x000fe20003fa6270 */
[----:B------:R-:W-:Y:S01]  /*7af0*/  VIADD R3, R10, 0x11 ;  /* 0x000000110a037836 */ /* 0x000fe20000000000 */
[----:B---3--:R-:W-:Y:S01]  /*7b00*/  FSEL R205, R205, -INF , !P3 ;  /* 0xff800000cdcd7808 */ /* 0x008fe20005800000 */
[----:B------:R-:W-:Y:S01]  /*7b10*/  MUFU.TANH R191, R59 ;  /* 0x0000003b00bf7308 */ /* 0x000fe20000002400 */
[----:B-----5:R-:W-:Y:S02]  /*7b20*/  FSEL R197, R197, -INF , !P5 ;  /* 0xff800000c5c57808 */ /* 0x020fe40006800000 */
[----:B------:R-:W-:-:S04]  /*7b30*/  ISETP.GE.AND P6, PT, R3, R132, PT ;  /* 0x000000840300720c */ /* 0x000fc80003fc6270 */
[----:B------:R-:W-:Y:S01]  /*7b40*/  FSEL R65, R8, -INF , !P6 ;  /* 0xff80000008417808 */ /* 0x000fe20007000000 */
[----:B------:R-:W1:Y:S01]  /*7b50*/  MUFU.TANH R187, R52 ;  /* 0x0000003400bb7308 */ /* 0x000e620000002400 */
[-C--:B------:R-:W-:Y:S02]  /*7b60*/  ISETP.GE.AND P6, PT, R3, R131.reuse, PT ;  /* 0x000000830300720c */ /* 0x080fe40003fc6270 */
[----:B------:R-:W-:Y:S02]  /*7b70*/  LOP3.LUT R3, R4, 0x28, R53, 0xfe, !PT ;  /* 0x0000002804037812 */ /* 0x000fe400078efe35 */
[----:B------:R-:W-:Y:S02]  /*7b80*/  FSEL R211, R211, -INF , !P6 ;  /* 0xff800000d3d37808 */ /* 0x000fe40007000000 */
[C---:B------:R-:W-:Y:S01]  /*7b90*/  ISETP.GE.AND P6, PT, R3.reuse, R132, PT ;  /* 0x000000840300720c */ /* 0x040fe20003fc6270 */
[----:B------:R-:W3:Y:S01]  /*7ba0*/  MUFU.TANH R149, R54 ;  /* 0x0000003600957308 */ /* 0x000ee20000002400 */
[----:B------:R-:W-:Y:S01]  /*7bb0*/  ISETP.GE.AND P2, PT, R3, R131, PT ;  /* 0x000000830300720c */ /* 0x000fe20003f46270 */
[----:B------:R-:W-:Y:S01]  /*7bc0*/  VIADD R3, R10, 0x19 ;  /* 0x000000190a037836 */ /* 0x000fe20000000000 */
[----:B--2---:R-:W-:-:S02]  /*7bd0*/  FSEL R199, R199, -INF , !P6 ;  /* 0xff800000c7c77808 */ /* 0x004fc40007000000 */
[----:B----4-:R-:W-:Y:S02]  /*7be0*/  FSEL R193, R193, -INF , !P2 ;  /* 0xff800000c1c17808 */ /* 0x010fe40005000000 */
[C---:B------:R-:W-:Y:S01]  /*7bf0*/  ISETP.GE.AND P4, PT, R3.reuse, R132, PT ;  /* 0x000000840300720c */ /* 0x040fe20003f86270 */
[----:B------:R-:W-:Y:S01]  /*7c00*/  MUFU.TANH R155, R155 ;  /* 0x0000009b009b7308 */ /* 0x000fe20000002400 */
[--C-:B------:R-:W-:Y:S02]  /*7c10*/  LOP3.LUT R8, R4, 0x40, R53.reuse, 0xfe, !PT ;  /* 0x0000004004087812 */ /* 0x100fe400078efe35 */
[----:B------:R-:W-:Y:S02]  /*7c20*/  FSEL R67, R12, -INF , !P4 ;  /* 0xff8000000c437808 */ /* 0x000fe40006000000 */
[----:B------:R-:W-:Y:S02]  /*7c30*/  ISETP.GE.AND P4, PT, R3, R131, PT ;  /* 0x000000830300720c */ /* 0x000fe40003f86270 */
[----:B------:R-:W-:Y:S01]  /*7c40*/  LOP3.LUT R3, R4, 0x30, R53, 0xfe, !PT ;  /* 0x0000003004037812 */ /* 0x000fe200078efe35 */
[----:B------:R-:W-:Y:S01]  /*7c50*/  MUFU.TANH R147, R55 ;  /* 0x0000003700937308 */ /* 0x000fe20000002400 */
[----:B------:R-:W-:-:S02]  /*7c60*/  FSEL R207, R207, -INF , !P4 ;  /* 0xff800000cfcf7808 */ /* 0x000fc40006000000 */
[CC--:B------:R-:W-:Y:S02]  /*7c70*/  ISETP.GE.AND P4, PT, R3.reuse, R132.reuse, PT ;  /* 0x000000840300720c */ /* 0x0c0fe40003f86270 */
[-C--:B------:R-:W-:Y:S01]  /*7c80*/  ISETP.GE.AND P3, PT, R3, R131.reuse, PT ;  /* 0x000000830300720c */ /* 0x080fe20003f66270 */
[----:B------:R-:W-:Y:S01]  /*7c90*/  VIADD R3, R10, 0x21 ;  /* 0x000000210a037836 */ /* 0x000fe20000000000 */
[----:B-1----:R-:W-:Y:S01]  /*7ca0*/  FSEL R187, R187, -INF , !P4 ;  /* 0xff800000bbbb7808 */ /* 0x002fe20006000000 */
[----:B------:R-:W1:Y:S01]  /*7cb0*/  MUFU.TANH R153, R48 ;  /* 0x0000003000997308 */ /* 0x000e620000002400 */
[----:B------:R-:W-:Y:S02]  /*7cc0*/  ISETP.GE.AND P4, PT, R8, R131, PT ;  /* 0x000000830800720c */ /* 0x000fe40003f86270 */
[----:B------:R-:W-:Y:S02]  /*7cd0*/  ISETP.GE.AND P5, PT, R3, R132, PT ;  /* 0x000000840300720c */ /* 0x000fe40003fa6270 */
[----:B---3--:R-:W-:-:S02]  /*7ce0*/  FSEL R149, R149, -INF , !P3 ;  /* 0xff80000095957808 */ /* 0x008fc40005800000 */
[----:B------:R-:W-:Y:S01]  /*7cf0*/  FSEL R203, R203, -INF , !P5 ;  /* 0xff800000cbcb7808 */ /* 0x000fe20006800000 */
[----:B------:R-:W2:Y:S01]  /*7d00*/  MUFU.TANH R143, R50 ;  /* 0x00000032008f7308 */ /* 0x000ea20000002400 */
[-C--:B------:R-:W-:Y:S02]  /*7d10*/  ISETP.GE.AND P5, PT, R3, R131.reuse, PT ;  /* 0x000000830300720c */ /* 0x080fe40003fa6270 */
[----:B------:R-:W-:Y:S02]  /*7d20*/  LOP3.LUT R3, R4, 0x38, R53, 0xfe, !PT ;  /* 0x0000003804037812 */ /* 0x000fe400078efe35 */
[----:B------:R-:W-:Y:S02]  /*7d30*/  FSEL R195, R195, -INF , !P5 ;  /* 0xff800000c3c37808 */ /* 0x000fe40006800000 */
[C---:B------:R-:W-:Y:S01]  /*7d40*/  ISETP.GE.AND P5, PT, R3.reuse, R132, PT ;  /* 0x000000840300720c */ /* 0x040fe20003fa6270 */
[----:B------:R-:W-:Y:S01]  /*7d50*/  MUFU.TANH R151, R49 ;  /* 0x0000003100977308 */ /* 0x000fe20000002400 */
[----:B------:R-:W-:Y:S01]  /*7d60*/  ISETP.GE.AND P6, PT, R3, R131, PT ;  /* 0x000000830300720c */ /* 0x000fe20003fc6270 */
[----:B------:R-:W-:Y:S01]  /*7d70*/  VIADD R3, R10, 0x29 ;  /* 0x000000290a037836 */ /* 0x000fe20000000000 */
[----:B-1----:R-:W-:-:S04]  /*7d80*/  FSEL R153, R153, -INF , !P5 ;  /* 0xff80000099997808 */ /* 0x002fc80006800000 */
[----:B------:R-:W-:Y:S01]  /*7d90*/  ISETP.GE.AND P2, PT, R3, R132, PT ;  /* 0x000000840300720c */ /* 0x000fe20003f46270 */
[----:B------:R-:W-:Y:S01]  /*7da0*/  MUFU.TANH R145, R145 ;  /* 0x0000009100917308 */ /* 0x000fe20000002400 */
[----:B--2---:R-:W-:Y:S02]  /*7db0*/  FSEL R143, R143, -INF , !P6 ;  /* 0xff8000008f8f7808 */ /* 0x004fe40007000000 */
[----:B------:R-:W-:Y:S02]  /*7dc0*/  FSEL R201, R201, -INF , !P2 ;  /* 0xff800000c9c97808 */ /* 0x000fe40005000000 */
[----:B------:R-:W-:-:S03]  /*7dd0*/  ISETP.GE.AND P2, PT, R3, R131, PT ;  /* 0x000000830300720c */ /* 0x000fc60003f46270 */
[----:B------:R-:W1:Y:S01]  /*7de0*/  MUFU.TANH R141, R44 ;  /* 0x0000002c008d7308 */ /* 0x000e620000002400 */
[----:B------:R-:W-:Y:S02]  /*7df0*/  FSEL R191, R191, -INF , !P2 ;  /* 0xff800000bfbf7808 */ /* 0x000fe40005000000 */
[----:B------:R-:W-:Y:S01]  /*7e00*/  ISETP.GE.AND P2, PT, R8, R132, PT ;  /* 0x000000840800720c */ /* 0x000fe20003f46270 */
[----:B------:R-:W-:-:S04]  /*7e10*/  VIADD R8, R10, 0x31 ;  /* 0x000000310a087836 */ /* 0x000fc80000000000 */
[----:B------:R-:W2:Y:S01]  /*7e20*/  MUFU.TANH R133, R46 ;  /* 0x0000002e00857308 */ /* 0x000ea20000002400 */
[----:B------:R-:W-:-:S04]  /*7e30*/  ISETP.GE.AND P3, PT, R8, R132, PT ;  /* 0x000000840800720c */ /* 0x000fc80003f66270 */
[----:B------:R-:W-:Y:S02]  /*7e40*/  FSEL R155, R155, -INF , !P3 ;  /* 0xff8000009b9b7808 */ /* 0x000fe40005800000 */
[-C--:B------:R-:W-:Y:S01]  /*7e50*/  ISETP.GE.AND P3, PT, R8, R131.reuse, PT ;  /* 0x000000830800720c */ /* 0x080fe20003f66270 */
[----:B------:R-:W-:Y:S01]  /*7e60*/  MUFU.TANH R139, R45 ;  /* 0x0000002d008b7308 */ /* 0x000fe20000002400 */
[----:B------:R-:W-:Y:S02]  /*7e70*/  LOP3.LUT R8, R4, 0x48, R53, 0xfe, !PT ;  /* 0x0000004804087812 */ /* 0x000fe400078efe35 */
[----:B------:R-:W-:Y:S02]  /*7e80*/  FSEL R147, R147, -INF , !P3 ;  /* 0xff80000093937808 */ /* 0x000fe40005800000 */
[C---:B------:R-:W-:Y:S02]  /*7e90*/  ISETP.GE.AND P3, PT, R8.reuse, R132, PT ;  /* 0x000000840800720c */ /* 0x040fe40003f66270 */
[----:B------:R-:W-:Y:S01]  /*7ea0*/  ISETP.GE.AND P5, PT, R8, R131, PT ;  /* 0x000000830800720c */ /* 0x000fe20003fa6270 */
[----:B------:R-:W-:Y:S01]  /*7eb0*/  VIADD R8, R10, 0x39 ;  /* 0x000000390a087836 */ /* 0x000fe20000000000 */
[----:B------:R-:W-:Y:S01]  /*7ec0*/  MUFU.TANH R121, R47 ;  /* 0x0000002f00797308 */ /* 0x000fe20000002400 */
[----:B-1----:R-:W-:-:S02]  /*7ed0*/  FSEL R141, R141, -INF , !P2 ;  /* 0xff8000008d8d7808 */ /* 0x002fc40005000000 */
[----:B--2---:R-:W-:Y:S02]  /*7ee0*/  FSEL R133, R133, -INF , !P4 ;  /* 0xff80000085857808 */ /* 0x004fe40006000000 */
[----:B------:R-:W-:-:S03]  /*7ef0*/  ISETP.GE.AND P6, PT, R8, R132, PT ;  /* 0x000000840800720c */ /* 0x000fc60003fc6270 */
[----:B------:R-:W1:Y:S01]  /*7f00*/  MUFU.TANH R135, R40 ;  /* 0x0000002800877308 */ /* 0x000e620000002400 */
[----:B------:R-:W-:Y:S02]  /*7f10*/  FSEL R151, R151, -INF , !P6 ;  /* 0xff80000097977808 */ /* 0x000fe40007000000 */
[-C--:B------:R-:W-:Y:S02]  /*7f20*/  ISETP.GE.AND P6, PT, R8, R131.reuse, PT ;  /* 0x000000830800720c */ /* 0x080fe40003fc6270 */
[----:B------:R-:W-:Y:S02]  /*7f30*/  LOP3.LUT R8, R4, 0x50, R53, 0xfe, !PT ;  /* 0x0000005004087812 */ /* 0x000fe400078efe35 */
[----:B------:R-:W-:Y:S01]  /*7f40*/  FSEL R145, R145, -INF , !P6 ;  /* 0xff80000091917808 */ /* 0x000fe20007000000 */
[----:B------:R-:W2:Y:S01]  /*7f50*/  MUFU.TANH R123, R42 ;  /* 0x0000002a007b7308 */ /* 0x000ea20000002400 */
[C---:B------:R-:W-:Y:S02]  /*7f60*/  ISETP.GE.AND P6, PT, R8.reuse, R132, PT ;  /* 0x000000840800720c */ /* 0x040fe40003fc6270 */
[----:B------:R-:W-:Y:S01]  /*7f70*/  ISETP.GE.AND P2, PT, R8, R131, PT ;  /* 0x000000830800720c */ /* 0x000fe20003f46270 */
[----:B------:R-:W-:-:S04]  /*7f80*/  VIADD R8, R10, 0x41 ;  /* 0x000000410a087836 */ /* 0x000fc80000000000 */
[----:B------:R-:W3:Y:S01]  /*7f90*/  MUFU.TANH R137, R41 ;  /* 0x0000002900897308 */ /* 0x000ee20000002400 */
[C---:B------:R-:W-:Y:S02]  /*7fa0*/  ISETP.GE.AND P4, PT, R8.reuse, R132, PT ;  /* 0x000000840800720c */ /* 0x040fe40003f86270 */
[----:B-1----:R-:W-:Y:S02]  /*7fb0*/  FSEL R135, R135, -INF , !P3 ;  /* 0xff80000087877808 */ /* 0x002fe40005800000 */
[----:B------:R-:W-:Y:S02]  /*7fc0*/  FSEL R139, R139, -INF , !P4 ;  /* 0xff8000008b8b7808 */ /* 0x000fe40006000000 */
[----:B------:R-:W-:Y:S01]  /*7fd0*/  ISETP.GE.AND P4, PT, R8, R131, PT ;  /* 0x000000830800720c */ /* 0x000fe20003f86270 */
[----:B------:R-:W1:Y:S01]  /*7fe0*/  MUFU.TANH R129, R43 ;  /* 0x0000002b00817308 */ /* 0x000e620000002400 */
[----:B------:R-:W-:Y:S02]  /*7ff0*/  LOP3.LUT R8, R4, 0x58, R53, 0xfe, !PT ;  /* 0x0000005804087812 */ /* 0x000fe400078efe35 */
[----:B------:R-:W-:-:S02]  /*8000*/  FSEL R121, R121, -INF , !P4 ;  /* 0xff80000079797808 */ /* 0x000fc40006000000 */
[C---:B------:R-:W-:Y:S02]  /*8010*/  ISETP.GE.AND P4, PT, R8.reuse, R132, PT ;  /* 0x000000840800720c */ /* 0x040fe40003f86270 */
[----:B------:R-:W-:Y:S01]  /*8020*/  ISETP.GE.AND P3, PT, R8, R131, PT ;  /* 0x000000830800720c */ /* 0x000fe20003f66270 */
[----:B------:R-:W4:Y:S01]  /*8030*/  MUFU.TANH R111, R36 ;  /* 0x00000024006f7308 */ /* 0x000f220000002400 */
[----:B------:R-:W-:Y:S01]  /*8040*/  VIADD R8, R10, 0x49 ;  /* 0x000000490a087836 */ /* 0x000fe20000000000 */
[----:B--2---:R-:W-:-:S04]  /*8050*/  FSEL R123, R123, -INF , !P5 ;  /* 0xff8000007b7b7808 */ /* 0x004fc80006800000 */
[C---:B------:R-:W-:Y:S02]  /*8060*/  ISETP.GE.AND P5, PT, R8.reuse, R132, PT ;  /* 0x000000840800720c */ /* 0x040fe40003fa6270 */
[----:B------:R-:W2:Y:S02]  /*8070*/  MUFU.TANH R105, R38 ;  /* 0x0000002600697308 */ /* 0x000ea40000002400 */
[----:B---3--:R-:W-:Y:S02]  /*8080*/  FSEL R137, R137, -INF , !P5 ;  /* 0xff80000089897808 */ /* 0x008fe40006800000 */
[----:B------:R-:W-:Y:S02]  /*8090*/  ISETP.GE.AND P5, PT, R8, R131, PT ;  /* 0x000000830800720c */ /* 0x000fe40003fa6270 */
[----:B------:R-:W-:Y:S02]  /*80a0*/  LOP3.LUT R8, R4, 0x60, R53, 0xfe, !PT ;  /* 0x0000006004087812 */ /* 0x000fe400078efe35 */
[----:B------:R-:W3:Y:S01]  /*80b0*/  MUFU.TANH R113, R37 ;  /* 0x0000002500717308 */ /* 0x000ee20000002400 */
[----:B-1----:R-:W-:-:S02]  /*80c0*/  FSEL R129, R129, -INF , !P5 ;  /* 0xff80000081817808 */ /* 0x002fc40006800000 */
[----:B----4-:R-:W-:Y:S02]  /*80d0*/  FSEL R111, R111, -INF , !P6 ;  /* 0xff8000006f6f7808 */ /* 0x010fe40007000000 */
[C---:B------:R-:W-:Y:S02]  /*80e0*/  ISETP.GE.AND P5, PT, R8.reuse, R132, PT ;  /* 0x000000840800720c */ /* 0x040fe40003fa6270 */
[----:B------:R-:W-:Y:S01]  /*80f0*/  ISETP.GE.AND P6, PT, R8, R131, PT ;  /* 0x000000830800720c */ /* 0x000fe20003fc6270 */
[----:B------:R-:W1:Y:S01]  /*8100*/  MUFU.TANH R109, R39 ;  /* 0x00000027006d7308 */ /* 0x000e620000002400 */
[----:B------:R-:W-:Y:S01]  /*8110*/  VIADD R8, R10, 0x51 ;  /* 0x000000510a087836 */ /* 0x000fe20000000000 */
[----:B--2---:R-:W-:-:S04]  /*8120*/  FSEL R105, R105, -INF , !P2 ;  /* 0xff80000069697808 */ /* 0x004fc80005000000 */
[C---:B------:R-:W-:Y:S02]  /*8130*/  ISETP.GE.AND P2, PT, R8.reuse, R132, PT ;  /* 0x000000840800720c */ /* 0x040fe40003f46270 */
[----:B------:R-:W2:Y:S02]  /*8140*/  MUFU.TANH R101, R34 ;  /* 0x0000002200657308 */ /* 0x000ea40000002400 */
[----:B---3--:R-:W-:Y:S02]  /*8150*/  FSEL R113, R113, -INF , !P2 ;  /* 0xff80000071717808 */ /* 0x008fe40005000000 */
[----:B------:R-:W-:-:S04]  /*8160*/  ISETP.GE.AND P2, PT, R8, R131, PT ;  /* 0x000000830800720c */ /* 0x000fc80003f46270 */
        /* <DEDUP_REMOVED lines=8> */
[----:B---3--:R-:W-:Y:S01]  /*81f0*/  FSEL R117, R3, -INF , !P4 ;  /* 0xff80000003757808 */ /* 0x008fe20006000000 */
[----:B------:R-:W-:Y:S01]  /*8200*/  FMUL.FTZ R3, R23, UR8 ;  /* 0x0000000817037c20 */ /* 0x000fe20008410000 */
        /* <DEDUP_REMOVED lines=10> */
[----:B------:R-:W-:Y:S02]  /*82b0*/  ISETP.GE.AND P4, PT, R6, R131, PT ;  /* 0x000000830600720c */ /* 0x000fe40003f86270 */
[C-C-:B------:R-:W-:Y:S02]  /*82c0*/  LOP3.LUT R6, R4.reuse, 0x70, R53.reuse, 0xfe, !PT ;  /* 0x0000007004067812 */ /* 0x140fe400078efe35 */
[----:B------:R-:W-:Y:S01]  /*82d0*/  LOP3.LUT R53, R4, 0x78, R53, 0xfe, !PT ;  /* 0x0000007804357812 */ /* 0x000fe200078efe35 */
        /* <DEDUP_REMOVED lines=12> */
[----:B------:R-:W-:-:S05]  /*83a0*/  ISETP.GE.AND P5, PT, R7, R132, PT ;  /* 0x000000840700720c */ /* 0x000fca0003fa6270 */
[----:B------:R-:W1:Y:S01]  /*83b0*/  MUFU.TANH R43, R25 ;  /* 0x00000019002b7308 */ /* 0x000e620000002400 */
[----:B--2---:R-:W-:Y:S02]  /*83c0*/  FSEL R37, R37, -INF , !P2 ;  /* 0xff80000025257808 */ /* 0x004fe40005000000 */
[----:B------:R-:W-:-:S05]  /*83d0*/  ISETP.GE.AND P2, PT, R10, R132, PT ;  /* 0x000000840a00720c */ /* 0x000fca0003f46270 */
[----:B------:R-:W2:Y:S01]  /*83e0*/  MUFU.TANH R38, R26 ;  /* 0x0000001a00267308 */ /* 0x000ea20000002400 */
[----:B---3--:R-:W-:Y:S02]  /*83f0*/  FSEL R42, R42, -INF , !P4 ;  /* 0xff8000002a2a7808 */ /* 0x008fe40006000000 */
[C---:B------:R-:W-:Y:S01]  /*8400*/  ISETP.GE.AND P4, PT, R10.reuse, R131, PT ;  /* 0x000000830a00720c */ /* 0x040fe20003f86270 */
[----:B------:R-:W-:-:S04]  /*8410*/  VIADD R10, R10, 0x79 ;  /* 0x000000790a0a7836 */ /* 0x000fc80000000000 */
[----:B------:R-:W-:Y:S01]  /*8420*/  MUFU.TANH R108, R108 ;  /* 0x0000006c006c7308 */ /* 0x000fe20000002400 */
[----:B-1----:R-:W-:Y:S02]  /*8430*/  FSEL R43, R43, -INF , !P5 ;  /* 0xff8000002b2b7808 */ /* 0x002fe40006800000 */
[----:B------:R-:W-:-:S05]  /*8440*/  ISETP.GE.AND P5, PT, R6, R131, PT ;  /* 0x000000830600720c */ /* 0x000fca0003fa6270 */
[----:B------:R-:W1:Y:S01]  /*8450*/  MUFU.TANH R41, R21 ;  /* 0x0000001500297308 */ /* 0x000e620000002400 */
[----:B--2---:R-:W-:Y:S02]  /*8460*/  FSEL R38, R38, -INF , !P3 ;  /* 0xff80000026267808 */ /* 0x004fe40005800000 */
[----:B------:R-:W-:-:S05]  /*8470*/  ISETP.GE.AND P3, PT, R6, R132, PT ;  /* 0x000000840600720c */ /* 0x000fca0003f66270 */
[----:B------:R-:W2:Y:S08]  /*8480*/  MUFU.TANH R36, R22 ;  /* 0x0000001600247308 */ /* 0x000eb00000002400 */
        /* <DEDUP_REMOVED lines=10> */
[----:B------:R3:W4:Y:S01]  /*8530*/  MUFU.TANH R48, R17 ;  /* 0x0000001100307308 */ /* 0x0007220000002400 */
[----:B-1----:R-:W-:-:S07]  /*8540*/  FSEL R7, R104, -INF , !P4 ;  /* 0xff80000068077808 */ /* 0x002fce0006000000 */
[----:B------:R-:W1:Y:S01]  /*8550*/  MUFU.TANH R47, R18 ;  /* 0x00000012002f7308 */ /* 0x000e620000002400 */
[----:B--2---:R-:W-:-:S07]  /*8560*/  FSEL R49, R49, -INF , !P6 ;  /* 0xff80000031317808 */ /* 0x004fce0007000000 */
[----:B------:R-:W2:Y:S01]  /*8570*/  MUFU.TANH R46, R19 ;  /* 0x00000013002e7308 */ /* 0x000ea20000002400 */
[----:B---3--:R-:W-:Y:S02]  /*8580*/  FSEL R17, R108, -INF , !P2 ;  /* 0xff8000006c117808 */ /* 0x008fe40005000000 */
[----:B------:R-:W-:Y:S02]  /*8590*/  ISETP.GE.AND P2, PT, R10, R131, PT ;  /* 0x000000830a00720c */ /* 0x000fe40003f46270 */
[----:B----4-:R-:W-:Y:S02]  /*85a0*/  FSEL R48, R48, -INF , !P5 ;  /* 0xff80000030307808 */ /* 0x010fe40006800000 */
[----:B-1----:R-:W-:Y:S02]  /*85b0*/  FSEL R47, R47, -INF , !P3 ;  /* 0xff8000002f2f7808 */ /* 0x002fe40005800000 */
[----:B--2---:R-:W-:Y:S01]  /*85c0*/  FSEL R46, R46, -INF , !P2 ;  /* 0xff8000002e2e7808 */ /* 0x004fe20005000000 */
        /* <DEDUP_REMOVED lines=61> */
.L_x_6341:
[----:B------:R-:W-:-:S04]  /*89a0*/  LEA R6, -R124, RZ, 0x7 ;  /* 0x000000ff7c067211 */ /* 0x000fc800078e39ff */
[----:B------:R-:W-:-:S07]  /*89b0*/  SHF.R.S32.HI R4, RZ, 0x1f, R6 ;  /* 0x0000001fff047819 */ /* 0x000fce0000011406 */
.L_x_6342:
        /* <DEDUP_REMOVED lines=32> */
.L_x_6340:
        /* <DEDUP_REMOVED lines=67> */
[----:B-1----:R-:W-:-:S03]  /*8ff0*/  FMNMX.FTZ R6, R21, R6, !PT ;  /* 0x0000000615067209 */ /* 0x002fc60007810000 */
[----:B------:R-:W-:Y:S04]  /*9000*/  LDSM.16.MT88.4 R20, [R162+0x6000] ;  /* 0x00600000a214783b */ /* 0x000fe80000004200 */
[----:B------:R-:W1:Y:S01]  /*9010*/  SHFL.BFLY PT, R59, R6, 0x1, 0x1f ;  /* 0x0c201f00063b7f89 */ /* 0x000e6200000e0000 */
[----:B--2---:R-:W-:-:S05]  /*9020*/  FMNMX.FTZ R4, R19, R4, !PT ;  /* 0x0000000413047209 */ /* 0x004fca0007810000 */
[----:B------:R-:W2:Y:S01]  /*9030*/  SHFL.BFLY PT, R57, R4, 0x1, 0x1f ;  /* 0x0c201f0004397f89 */ /* 0x000ea200000e0000 */
[----:B-1----:R-:W-:-:S04]  /*9040*/  FMNMX.FTZ R59, R6, R59, !PT ;  /* 0x0000003b063b7209 */ /* 0x002fc80007810000 */
[C---:B------:R-:W-:Y:S01]  /*9050*/  FSETP.NEU.FTZ.AND P2, PT, R59.reuse, -INF , PT ;  /* 0xff8000003b00780b */ /* 0x040fe20003f5d000 */
[----:B------:R-:W-:-:S05]  /*9060*/  FMUL.FTZ R60, R59, UR6 ;  /* 0x000000063b3c7c20 */ /* 0x000fca0008410000 */
[----:B------:R-:W-:-:S05]  /*9070*/  FSEL R60, R60, RZ, P2 ;  /* 0x000000ff3c3c7208 */ /* 0x000fca0001000000 */
[--C-:B------:R-:W-:Y:S01]  /*9080*/  FFMA.FTZ R58, R17, UR6, -R60.reuse ;  /* 0x00000006113a7c23 */ /* 0x100fe2000801083c */
[--C-:B------:R-:W-:Y:S01]  /*9090*/  FFMA.FTZ R56, R51, UR6, -R60.reuse ;  /* 0x0000000633387c23 */ /* 0x100fe2000801083c */
[----:B--2---:R-:W-:Y:S01]  /*90a0*/  FMNMX.FTZ R57, R4, R57, !PT ;  /* 0x0000003904397209 */ /* 0x004fe20007810000 */
[----:B------:R-:W1:Y:S01]  /*90b0*/  LDSM.16.MT88.4 R16, [R163+0x6000] ;  /* 0x00600000a310783b */ /* 0x000e620000004200 */
        /* <DEDUP_REMOVED lines=11> */
[----:B------:R-:W-:Y:S01]  /*9170*/  FFMA.FTZ R108, R141, UR6, -R60 ;  /* 0x000000068d6c7c23 */ /* 0x000fe2000801083c */
[----:B------:R-:W2:Y:S01]  /*9180*/  MUFU.EX2 R56, R56 ;  /* 0x0000003800387308 */ /* 0x000ea20000000800 */
[--C-:B------:R-:W-:Y:S01]  /*9190*/  FFMA.FTZ R53, R7, UR6, -R52.reuse ;  /* 0x0000000607357c23 */ /* 0x100fe20008010834 */
[----:B------:R-:W-:Y:S01]  /*91a0*/  FSEL R7, R59, RZ, P2 ;  /* 0x000000ff3b077208 */ /* 0x000fe20001000000 */
[--C-:B------:R-:W-:Y:S01]  /*91b0*/  FFMA.FTZ R61, R9, UR6, -R52.reuse ;  /* 0x00000006093d7c23 */ /* 0x100fe20008010834 */
[----:B------:R-:W-:Y:S01]  /*91c0*/  FSEL R9, R57, RZ, P1 ;  /* 0x000000ff39097208 */ /* 0x000fe20000800000 */
[--C-:B------:R-:W-:Y:S01]  /*91d0*/  FFMA.FTZ R50, R5, UR6, -R52.reuse ;  /* 0x0000000605327c23 */ /* 0x100fe20008010834 */
[--C-:B------:R-:W-:Y:S01]  /*91e0*/  FFMA.FTZ R51, R11, UR6, -R52.reuse ;  /* 0x000000060b337c23 */ /* 0x100fe20008010834 */
[----:B------:R-:W-:Y:S01]  /*91f0*/  FADD.FTZ R2, R2, -R7 ;  /* 0x8000000702027221 */ /* 0x000fe20000010000 */
[----:B------:R-:W-:Y:S01]  /*9200*/  MUFU.EX2 R55, R55 ;  /* 0x0000003700377308 */ /* 0x000fe20000000800 */
[----:B------:R-:W3:Y:S01]  /*9210*/  LDSM.16.MT88.4 R4, [R166+0x6000] ;  /* 0x00600000a604783b */ /* 0x000ee20000004200 */
[----:B------:R-:W-:Y:S01]  /*9220*/  FADD.FTZ R9, R0, -R9 ;  /* 0x8000000900097221 */ /* 0x000fe20000010000 */
[----:B------:R-:W-:Y:S01]  /*9230*/  FMUL.FTZ R2, R2, UR6 ;  /* 0x0000000602027c20 */ /* 0x000fe20008410000 */
[--C-:B------:R-:W-:Y:S01]  /*9240*/  FFMA.FTZ R66, R207, UR6, -R52.reuse ;  /* 0x00000006cf427c23 */ /* 0x100fe20008010834 */
[--C-:B------:R-:W-:Y:S01]  /*9250*/  FFMA.FTZ R104, R149, UR6, -R52.reuse ;  /* 0x0000000695687c23 */ /* 0x100fe20008010834 */
[----:B------:R-:W-:Y:S01]  /*9260*/  FMUL.FTZ R0, R9, UR6 ;  /* 0x0000000609007c20 */ /* 0x000fe20008410000 */
[--C-:B------:R-:W-:Y:S01]  /*9270*/  FFMA.FTZ R119, R147, UR6, -R52.reuse ;  /* 0x0000000693777c23 */ /* 0x100fe20008010834 */
[----:B------:R-:W4:Y:S01]  /*9280*/  LDSM.16.MT88.4 R8, [R164+0x6000] ;  /* 0x00600000a408783b */ /* 0x000f220000004200 */
[----:B------:R-:W5:Y:S01]  /*9290*/  MUFU.EX2 R54, R54 ;  /* 0x0000003600367308 */ /* 0x000f620000000800 */
[----:B--2---:R-:W-:Y:S01]  /*92a0*/  F2FP.F16.F32.PACK_AB R12, R56, R58 ;  /* 0x0000003a380c723e */ /* 0x004fe200000000ff */
        /* <DEDUP_REMOVED lines=14> */
[----:B------:R-:W2:Y:S01]  /*9390*/  MUFU.EX2 R51, R51 ;  /* 0x0000003300337308 */ /* 0x000ea20000000800 */
[----:B-----5:R-:W-:Y:S01]  /*93a0*/  F2FP.F16.F32.PACK_AB R14, R54, R55 ;  /* 0x00000037360e723e */ /* 0x020fe200000000ff */
[--C-:B------:R-:W-:Y:S01]  /*93b0*/  FFMA.FTZ R105, R105, UR6, -R52.reuse ;  /* 0x0000000669697c23 */ /* 0x100fe20008010834 */
[--C-:B------:R-:W-:Y:S01]  /*93c0*/  FFMA.FTZ R120, R109, UR6, -R52.reuse ;  /* 0x000000066d787c23 */ /* 0x100fe20008010834 */
        /* <DEDUP_REMOVED lines=12> */
[----:B------:R-:W5:Y:S01]  /*9490*/  MUFU.EX2 R61, R61 ;  /* 0x0000003d003d7308 */ /* 0x000f620000000800 */
[----:B--2---:R-:W-:Y:S01]  /*94a0*/  F2FP.F16.F32.PACK_AB R13, R51, R53 ;  /* 0x00000035330d723e */ /* 0x004fe200000000ff */
[--C-:B------:R-:W-:Y:S01]  /*94b0*/  FFMA.FTZ R3, R3, UR6, -R52.reuse ;  /* 0x0000000603037c23 */ /* 0x100fe20008010834 */
[----:B------:R-:W-:-:S05]  /*94c0*/  FFMA.FTZ R36, R36, UR6, -R52 ;  /* 0x0000000624247c23 */ /* 0x000fca0008010834 */
[----:B------:R-:W2:Y:S08]  /*94d0*/  MUFU.EX2 R2, R2 ;  /* 0x0000000200027308 */ /* 0x000eb00000000800 */
[----:B------:R-:W1:Y:S01]  /*94e0*/  MUFU.EX2 R0, R0 ;  /* 0x0000000000007308 */ /* 0x000e620000000800 */
[----:B-----5:R-:W-:-:S07]  /*94f0*/  F2FP.F16.F32.PACK_AB R15, R61, R50 ;  /* 0x000000323d0f723e */ /* 0x020fce00000000ff */
        /* <DEDUP_REMOVED lines=18> */
[-C--:B------:R-:W-:Y:S01]  /*9620*/  FMUL.FTZ R84, R84, R2.reuse ;  /* 0x0000000254547220 */ /* 0x080fe20000410000 */
[----:B------:R-:W-:Y:S01]  /*9630*/  FMUL.FTZ R85, R85, R2 ;  /* 0x0000000255557220 */ /* 0x000fe20000410000 */
[-C--:B------:R-:W-:Y:S01]  /*9640*/  FMUL.FTZ R86, R86, R0.reuse ;  /* 0x0000000056567220 */ /* 0x080fe20000410000 */
[----:B------:R-:W-:Y:S01]  /*9650*/  FMUL.FTZ R87, R87, R0 ;  /* 0x0000000057577220 */ /* 0x000fe20000410000 */
[----:B------:R-:W-:Y:S01]  /*9660*/  FMUL.FTZ R25, R73, R2 ;  /* 0x0000000249197220 */ /* 0x000fe20000410000 */
[C---:B------:R-:W-:Y:S01]  /*9670*/  HMMA.16816.F32 R76, R12.reuse, R18, R76 ;  /* 0x000000120c4c723c */ /* 0x040fe2000000184c */
[----:B------:R-:W1:Y:S01]  /*9680*/  LDSM.16.MT88.4 R16, [R166+0x6800] ;  /* 0x00680000a610783b */ /* 0x000e620000004200 */
[----:B------:R-:W-:Y:S01]  /*9690*/  FMUL.FTZ R27, R75, R0 ;  /* 0x000000004b1b7220 */ /* 0x000fe20000410000 */
[--C-:B------:R-:W-:Y:S01]  /*96a0*/  FFMA.FTZ R75, R211, UR6, -R52.reuse ;  /* 0x00000006d34b7c23 */ /* 0x100fe20008010834 */
[--C-:B------:R-:W-:Y:S01]  /*96b0*/  FFMA.FTZ R73, R209, UR6, -R52.reuse ;  /* 0x00000006d1497c23 */ /* 0x100fe20008010834 */
[----:B------:R-:W2:Y:S01]  /*96c0*/  MUFU.EX2 R65, R65 ;  /* 0x0000004100417308 */ /* 0x000ea20000000800 */
[C---:B---3--:R-:W-:Y:S01]  /*96d0*/  HMMA.16816.F32 R96, R12.reuse, R4, R96 ;  /* 0x000000040c60723c */ /* 0x048fe20000001860 */
[----:B------:R-:W-:Y:S01]  /*96e0*/  FMUL.FTZ R24, R72, R2 ;  /* 0x0000000248187220 */ /* 0x000fe20000410000 */
[----:B------:R-:W-:Y:S01]  /*96f0*/  FMUL.FTZ R26, R74, R0 ;  /* 0x000000004a1a7220 */ /* 0x000fe20000410000 */
[-C--:B------:R-:W-:Y:S01]  /*9700*/  FMUL.FTZ R68, R68, R2.reuse ;  /* 0x0000000244447220 */ /* 0x080fe20000410000 */
[----:B------:R-:W-:Y:S01]  /*9710*/  FMUL.FTZ R69, R69, R2 ;  /* 0x0000000245457220 */ /* 0x000fe20000410000 */
[----:B------:R-:W-:Y:S01]  /*9720*/  FMUL.FTZ R70, R70, R0 ;  /* 0x0000000046467220 */ /* 0x000fe20000410000 */
[C---:B------:R-:W-:Y:S01]  /*9730*/  HMMA.16816.F32 R92, R12.reuse, R6, R92 ;  /* 0x000000060c5c723c */ /* 0x040fe2000000185c */
[-C--:B------:R-:W-:Y:S01]  /*9740*/  FMUL.FTZ R4, R88, R2.reuse ;  /* 0x0000000258047220 */ /* 0x080fe20000410000 */
[----:B------:R-:W-:Y:S01]  /*9750*/  FMUL.FTZ R5, R89, R2 ;  /* 0x0000000259057220 */ /* 0x000fe20000410000 */
[----:B------:R-:W-:Y:S01]  /*9760*/  MUFU.EX2 R64, R64 ;  /* 0x0000004000407308 */ /* 0x000fe20000000800 */
[-C--:B------:R-:W-:Y:S01]  /*9770*/  FMUL.FTZ R71, R71, R0.reuse ;  /* 0x0000000047477220 */ /* 0x080fe20000410000 */
[--C-:B------:R-:W-:Y:S01]  /*9780*/  FFMA.FTZ R74, R195, UR6, -R52.reuse ;  /* 0x00000006c34a7c23 */ /* 0x100fe20008010834 */
[C---:B------:R-:W-:Y:S01]  /*9790*/  HMMA.16816.F32 R24, R12.reuse, R20, R24 ;  /* 0x000000140c18723c */ /* 0x040fe20000001818 */
[-C--:B------:R-:W-:Y:S01]  /*97a0*/  FMUL.FTZ R6, R90, R0.reuse ;  /* 0x000000005a067220 */ /* 0x080fe20000410000 */
[----:B------:R-:W-:Y:S01]  /*97b0*/  FMUL.FTZ R7, R91, R0 ;  /* 0x000000005b077220 */ /* 0x000fe20000410000 */
[--C-:B------:R-:W-:Y:S01]  /*97c0*/  FFMA.FTZ R72, R193, UR6, -R52.reuse ;  /* 0x00000006c1487c23 */ /* 0x100fe20008010834 */
[----:B--2---:R-:W-:Y:S01]  /*97d0*/  F2FP.F16.F32.PACK_AB R32, R65, R62 ;  /* 0x0000003e4120723e */ /* 0x004fe200000000ff */
[----:B------:R-:W2:Y:S01]  /*97e0*/  MUFU.EX2 R67, R67 ;  /* 0x0000004300437308 */ /* 0x000ea20000000800 */
[----:B------:R-:W-:Y:S01]  /*97f0*/  FFMA.FTZ R89, R191, UR6, -R52 ;  /* 0x00000006bf597c23 */ /* 0x000fe20008010834 */
[--C-:B------:R-:W-:Y:S01]  /*9800*/  FFMA.FTZ R88, R155, UR6, -R60.reuse ;  /* 0x000000069b587c23 */ /* 0x100fe2000801083c */
[--C-:B------:R-:W-:Y:S01]  /*9810*/  FFMA.FTZ R90, R153, UR6, -R60.reuse ;  /* 0x00000006995a7c23 */ /* 0x100fe2000801083c */
[C---:B----4-:R-:W-:Y:S01]  /*9820*/  HMMA.16816.F32 R4, R12.reuse, R8, R4 ;  /* 0x000000080c04723c */ /* 0x050fe20000001804 */
[----:B------:R-:W-:Y:S01]  /*9830*/  FFMA.FTZ R91, R151, UR6, -R60 ;  /* 0x00000006975b7c23 */ /* 0x000fe2000801083c */
[----:B------:R-:W-:Y:S01]  /*9840*/  FFMA.FTZ R188, R188, R0, R53 ;  /* 0x00000000bcbc7223 */ /* 0x000fe20000010035 */
[----:B------:R-:W-:Y:S01]  /*9850*/  FFMA.FTZ R189, R189, R2, R58 ;  /* 0x00000002bdbd7223 */ /* 0x000fe2000001003a */
[----:B------:R-:W-:Y:S01]  /*9860*/  MUFU.EX2 R75, R75 ;  /* 0x0000004b004b7308 */ /* 0x000fe20000000800 */
[----:B------:R-:W-:Y:S01]  /*9870*/  FFMA.FTZ R58, R41, UR6, -R60 ;  /* 0x00000006293a7c23 */ /* 0x000fe2000801083c */
[C---:B------:R-:W-:Y:S01]  /*9880*/  HMMA.16816.F32 R8, R12.reuse, R10, R84 ;  /* 0x0000000a0c08723c */ /* 0x040fe20000001854 */
[----:B------:R-:W-:Y:S01]  /*9890*/  FADD.FTZ R51, R51, R188 ;  /* 0x000000bc33337221 */ /* 0x000fe20000010000 */
[----:B------:R-:W-:Y:S01]  /*98a0*/  FADD.FTZ R56, R56, R189 ;  /* 0x000000bd38387221 */ /* 0x000fe20000010000 */
[----:B------:R-:W-:Y:S01]  /*98b0*/  LDSM.16.MT88.4 R40, [R162+0x9000] ;  /* 0x00900000a228783b */ /* 0x000fe20000004200 */
[----:B------:R-:W-:Y:S01]  /*98c0*/  FFMA.FTZ R189, R48, UR6, -R60 ;  /* 0x0000000630bd7c23 */ /* 0x000fe2000801083c */
[----:B------:R-:W-:Y:S01]  /*98d0*/  FADD.FTZ R50, R50, R51 ;  /* 0x0000003332327221 */ /* 0x000fe20000010000 */
[----:B------:R-:W-:Y:S01]  /*98e0*/  MUFU.EX2 R73, R73 ;  /* 0x0000004900497308 */ /* 0x000fe20000000800 */
[--C-:B------:R-:W-:Y:S01]  /*98f0*/  FFMA.FTZ R84, R213, UR6, -R52.reuse ;  /* 0x00000006d5547c23 */ /* 0x100fe20008010834 */
[----:B------:R-:W-:Y:S01]  /*9900*/  HMMA.16816.F32 R12, R12, R22, R68 ;  /* 0x000000160c0c723c */ /* 0x000fe20000001844 */
[----:B------:R-:W3:Y:S01]  /*9910*/  LDSM.16.MT88.4 R20, [R163+0x6800] ;  /* 0x00680000a314783b */ /* 0x000ee20000004200 */
[----:B--2---:R-:W-:Y:S01]  /*9920*/  F2FP.F16.F32.PACK_AB R34, R67, R64 ;  /* 0x000000404322723e */ /* 0x004fe200000000ff */
[----:B------:R-:W-:Y:S01]  /*9930*/  FFMA.FTZ R85, R197, UR6, -R52 ;  /* 0x00000006c5557c23 */ /* 0x000fe20008010834 */
[----:B------:R-:W-:Y:S01]  /*9940*/  FADD.FTZ R55, R55, R56 ;  /* 0x0000003837377221 */ /* 0x000fe20000010000 */
[----:B------:R-:W-:Y:S01]  /*9950*/  FADD.FTZ R61, R61, R50 ;  /* 0x000000323d3d7221 */ /* 0x000fe20000010000 */
[----:B------:R-:W2:Y:S01]  /*9960*/  MUFU.EX2 R84, R84 ;  /* 0x0000005400547308 */ /* 0x000ea20000000800 */
[--C-:B------:R-:W-:Y:S01]  /*9970*/  FFMA.FTZ R70, R205, UR6, -R60.reuse ;  /* 0x00000006cd467c23 */ /* 0x100fe2000801083c */
[--C-:B------:R-:W-:Y:S01]  /*9980*/  FFMA.FTZ R71, R203, UR6, -R60.reuse ;  /* 0x00000006cb477c23 */ /* 0x100fe2000801083c */
[--C-:B------:R-:W-:Y:S01]  /*9990*/  FFMA.FTZ R69, R199, UR6, -R60.reuse ;  /* 0x00000006c7457c23 */ /* 0x100fe2000801083c */
[--C-:B------:R-:W-:Y:S01]  /*99a0*/  FFMA.FTZ R68, R201, UR6, -R60.reuse ;  /* 0x00000006c9447c23 */ /* 0x100fe2000801083c */
[----:B------:R-:W-:Y:S01]  /*99b0*/  FADD.FTZ R55, R54, R55 ;  /* 0x0000003736377221 */ /* 0x000fe20000010000 */
[----:B------:R-:W-:Y:S01]  /*99c0*/  FFMA.FTZ R2, R49, UR6, -R60 ;  /* 0x0000000631027c23 */ /* 0x000fe2000801083c */
[----:B------:R-:W-:Y:S01]  /*99d0*/  FFMA.FTZ R188, R46, UR6, -R52 ;  /* 0x000000062ebc7c23 */ /* 0x000fe20008010834 */
[----:B------:R-:W4:Y:S01]  /*99e0*/  MUFU.EX2 R66, R66 ;  /* 0x0000004200427308 */ /* 0x000f220000000800 */
[----:B------:R-:W-:-:S04]  /*99f0*/  FADD.FTZ R62, R62, R55 ;  /* 0x000000373e3e7221 */ /* 0x000fc80000010000 */
[----:B------:R-:W-:-:S03]  /*9a00*/  FADD.FTZ R65, R65, R62 ;  /* 0x0000003e41417221 */ /* 0x000fc60000010000 */
[----:B------:R-:W-:Y:S01]  /*9a10*/  MUFU.EX2 R70, R70 ;  /* 0x0000004600467308 */ /* 0x000fe20000000800 */
[----:B--2---:R-:W-:Y:S01]  /*9a20*/  F2FP.F16.F32.PACK_AB R33, R75, R84 ;  /* 0x000000544b21723e */ /* 0x004fe200000000ff */
[----:B------:R-:W-:Y:S01]  /*9a30*/  FADD.FTZ R48, R84, R61 ;  /* 0x0000003d54307221 */ /* 0x000fe20000010000 */
[----:B------:R-:W-:-:S03]  /*9a40*/  FADD.FTZ R64, R64, R65 ;  /* 0x0000004140407221 */ /* 0x000fc60000010000 */
[----:B------:R-:W-:Y:S01]  /*9a50*/  FADD.FTZ R48, R75, R48 ;  /* 0x000000304b307221 */ /* 0x000fe20000010000 */
[----:B------:R-:W-:Y:S01]  /*9a60*/  FADD.FTZ R67, R67, R64 ;  /* 0x0000004043437221 */ /* 0x000fe20000010000 */
[----:B------:R-:W2:Y:S01]  /*9a70*/  MUFU.EX2 R71, R71 ;  /* 0x0000004700477308 */ /* 0x000ea20000000800 */
[----:B----4-:R-:W-:Y:S01]  /*9a80*/  F2FP.F16.F32.PACK_AB R35, R66, R73 ;  /* 0x000000494223723e */ /* 0x010fe200000000ff */
[----:B------:R-:W-:-:S04]  /*9a90*/  FADD.FTZ R73, R73, R48 ;  /* 0x0000003049497221 */ /* 0x000fc80000010000 */
[----:B------:R-:W-:Y:S02]  /*9aa0*/  FADD.FTZ R66, R66, R73 ;  /* 0x0000004942427221 */ /* 0x000fe40000010000 */
[C---:B-1----:R-:W-:Y:S01]  /*9ab0*/  HMMA.16816.F32 R96, R32.reuse, R16, R96 ;  /* 0x000000102060723c */ /* 0x042fe20000001860 */
        /* <DEDUP_REMOVED lines=8> */
[C---:B---3--:R-:W-:Y:S01]  /*9b40*/  HMMA.16816.F32 R80, R32.reuse, R20, R80 ;  /* 0x000000142050723c */ /* 0x048fe20000001850 */
[----:B------:R-:W3:Y:S05]  /*9b50*/  MUFU.EX2 R74, R74 ;  /* 0x0000004a004a7308 */ /* 0x000eea0000000800 */
[C---:B------:R-:W-:Y:S01]  /*9b60*/  HMMA.16816.F32 R76, R32.reuse, R22, R76 ;  /* 0x00000016204c723c */ /* 0x040fe2000000184c */
[----:B------:R-:W5:Y:S02]  /*9b70*/  LDSM.16.MT88.4 R20, [R164+0x7000] ;  /* 0x00700000a414783b */ /* 0x000f640000004200 */
[----:B------:R-:W-:Y:S08]  /*9b80*/  MUFU.EX2 R72, R72 ;  /* 0x0000004800487308 */ /* 0x000ff00000000800 */
[----:B------:R-:W4:Y:S01]  /*9b90*/  MUFU.EX2 R89, R89 ;  /* 0x0000005900597308 */ /* 0x000f220000000800 */
[C---:B-1----:R-:W-:Y:S07]  /*9ba0*/  HMMA.16816.F32 R24, R32.reuse, R16, R24 ;  /* 0x000000102018723c */ /* 0x042fee0000001818 */
[----:B------:R-:W-:Y:S01]  /*9bb0*/  MUFU.EX2 R103, R103 ;  /* 0x0000006700677308 */ /* 0x000fe20000000800 */
[----:B------:R-:W-:Y:S01]  /*9bc0*/  HMMA.16816.F32 R12, R32, R18, R12 ;  /* 0x00000012200c723c */ /* 0x000fe2000000180c */
[----:B------:R-:W1:Y:S06]  /*9bd0*/  LDSM.16.MT88.4 R16, [R163+0x7000] ;  /* 0x00700000a310783b */ /* 0x000e6c0000004200 */
[----:B------:R-:W1:Y:S01]  /*9be0*/  MUFU.EX2 R88, R88 ;  /* 0x0000005800587308 */ /* 0x000e620000000800 */
[----:B--2---:R-:W-:Y:S01]  /*9bf0*/  F2FP.F16.F32.PACK_AB R32, R71, R70 ;  /* 0x000000464720723e */ /* 0x004fe200000000ff */
[----:B------:R-:W-:Y:S01]  /*9c00*/  FADD.FTZ R70, R70, R67 ;  /* 0x0000004346467221 */ /* 0x000fe20000010000 */
[----:B---3--:R-:W-:-:S02]  /*9c10*/  F2FP.F16.F32.PACK_AB R33, R74, R85 ;  /* 0x000000554a21723e */ /* 0x008fc400000000ff */
[----:B------:R-:W-:-:S03]  /*9c20*/  F2FP.F16.F32.PACK_AB R34, R68, R69 ;  /* 0x000000454422723e */ /* 0x000fc600000000ff */
[----:B------:R-:W-:Y:S01]  /*9c30*/  MUFU.EX2 R90, R90 ;  /* 0x0000005a005a7308 */ /* 0x000fe20000000800 */
[----:B----4-:R-:W-:Y:S01]  /*9c40*/  F2FP.F16.F32.PACK_AB R35, R89, R72 ;  /* 0x000000485923723e */ /* 0x010fe200000000ff */
        /* <DEDUP_REMOVED lines=8> */
[C---:B-----5:R-:W-:Y:S05]  /*9cd0*/  HMMA.16816.F32 R4, R32.reuse, R20, R4 ;  /* 0x000000142004723c */ /* 0x060fea0000001804 */
[----:B------:R-:W3:Y:S01]  /*9ce0*/  MUFU.EX2 R119, R119 ;  /* 0x0000007700777308 */ /* 0x000ee20000000800 */
[C---:B------:R-:W-:Y:S01]  /*9cf0*/  HMMA.16816.F32 R8, R32.reuse, R22, R8 ;  /* 0x000000162008723c */ /* 0x040fe20000001808 */
[----:B------:R-:W4:Y:S05]  /*9d00*/  LDSM.16.MT88.4 R20, [R166+0x7800] ;  /* 0x00780000a614783b */ /* 0x000f2a0000004200 */
[C---:B-1----:R-:W-:Y:S01]  /*9d10*/  HMMA.16816.F32 R80, R32.reuse, R16, R80 ;  /* 0x000000102050723c */ /* 0x042fe20000001850 */
[----:B------:R-:W-:Y:S05]  /*9d20*/  MUFU.EX2 R106, R106 ;  /* 0x0000006a006a7308 */ /* 0x000fea0000000800 */
[C---:B------:R-:W-:Y:S01]  /*9d30*/  HMMA.16816.F32 R76, R32.reuse, R18, R76 ;  /* 0x00000012204c723c */ /* 0x040fe2000000184c */
[----:B------:R-:W1:Y:S02]  /*9d40*/  LDSM.16.MT88.4 R16, [R164+0x7800] ;  /* 0x00780000a410783b */ /* 0x000e640000004200 */
[----:B------:R-:W5:Y:S08]  /*9d50*/  MUFU.EX2 R125, R125 ;  /* 0x0000007d007d7308 */ /* 0x000f700000000800 */
[----:B------:R-:W-:Y:S01]  /*9d60*/  MUFU.EX2 R108, R108 ;  /* 0x0000006c006c7308 */ /* 0x000fe20000000800 */
[C---:B--2---:R-:W-:Y:S07]  /*9d70*/  HMMA.16816.F32 R24, R32.reuse, R28, R24 ;  /* 0x0000001c2018723c */ /* 0x044fee0000001818 */
[----:B------:R-:W2:Y:S01]  /*9d80*/  MUFU.EX2 R127, R127 ;  /* 0x0000007f007f7308 */ /* 0x000ea20000000800 */
[----:B------:R-:W-:Y:S01]  /*9d90*/  HMMA.16816.F32 R12, R32, R30, R12 ;  /* 0x0000001e200c723c */ /* 0x000fe2000000180c */
[----:B------:R-:W2:Y:S06]  /*9da0*/  LDSM.16.MT88.4 R28, [R163+0x7800] ;  /* 0x00780000a31c783b */ /* 0x000eac0000004200 */
        /* <DEDUP_REMOVED lines=30> */
[----:B--2---:R-:W-:-:S07]  /*9f90*/  F2FP.F16.F32.PACK_AB R35, R123, R114 ;  /* 0x000000727b23723e */ /* 0x004fce00000000ff */
[C---:B-1----:R-:W-:Y:S01]  /*9fa0*/  HMMA.16816.F32 R96, R32.reuse, R16, R96 ;  /* 0x000000102060723c */ /* 0x042fe20000001860 */
[----:B------:R-:W1:Y:S05]  /*9fb0*/  MUFU.EX2 R120, R120 ;  /* 0x0000007800787308 */ /* 0x000e6a0000000800 */
[C---:B------:R-:W-:Y:S01]  /*9fc0*/  HMMA.16816.F32 R92, R32.reuse, R18, R92 ;  /* 0x00000012205c723c */ /* 0x040fe2000000185c */
[----:B------:R-:W2:Y:S02]  /*9fd0*/  LDSM.16.MT88.4 R16, [R162+0x8000] ;  /* 0x00800000a210783b */ /* 0x000ea40000004200 */
[----:B------:R-:W-:Y:S03]  /*9fe0*/  MUFU.EX2 R101, R101 ;  /* 0x0000006500657308 */ /* 0x000fe60000000800 */
[C---:B-----5:R-:W-:Y:S05]  /*9ff0*/  HMMA.16816.F32 R4, R32.reuse, R28, R4 ;  /* 0x0000001c2004723c */ /* 0x060fea0000001804 */
[----:B------:R-:W4:Y:S01]  /*a000*/  MUFU.EX2 R122, R122 ;  /* 0x0000007a007a7308 */ /* 0x000f220000000800 */
[C---:B------:R-:W-:Y:S01]  /*a010*/  HMMA.16816.F32 R8, R32.reuse, R30, R8 ;  /* 0x0000001e2008723c */ /* 0x040fe20000001808 */
[----:B------:R-:W5:Y:S05]  /*a020*/  LDSM.16.MT88.4 R28, [R166+0x8800] ;  /* 0x00880000a61c783b */ /* 0x000f6a0000004200 */
        /* <DEDUP_REMOVED lines=9> */
[----:B------:R-:W-:Y:S01]  /*a0c0*/  F2FP.F16.F32.PACK_AB R16, R113, R116 ;  /* 0x000000747110723e */ /* 0x000fe200000000ff */
[----:B------:R-:W2:Y:S01]  /*a0d0*/  LDSM.16.MT88.4 R32, [R163+0x8800] ;  /* 0x00880000a320783b */ /* 0x000ea20000004200 */
[----:B-1----:R-:W-:-:S04]  /*a0e0*/  F2FP.F16.F32.PACK_AB R17, R120, R105 ;  /* 0x000000697811723e */ /* 0x002fc800000000ff */
[----:B------:R-:W-:Y:S01]  /*a0f0*/  MUFU.EX2 R107, R107 ;  /* 0x0000006b006b7308 */ /* 0x000fe20000000800 */
[----:B------:R-:W-:Y:S02]  /*a100*/  F2FP.F16.F32.PACK_AB R18, R118, R111 ;  /* 0x0000006f7612723e */ /* 0x000fe400000000ff */
[----:B----4-:R-:W-:-:S05]  /*a110*/  F2FP.F16.F32.PACK_AB R19, R122, R101 ;  /* 0x000000657a13723e */ /* 0x010fca00000000ff */
[----:B------:R-:W1:Y:S02]  /*a120*/  MUFU.EX2 R126, R126 ;  /* 0x0000007e007e7308 */ /* 0x000e640000000800 */
[C---:B-----5:R-:W-:Y:S06]  /*a130*/  HMMA.16816.F32 R96, R16.reuse, R28, R96 ;  /* 0x0000001c1060723c */ /* 0x060fec0000001860 */
[----:B------:R-:W-:Y:S01]  /*a140*/  MUFU.EX2 R38, R38 ;  /* 0x0000002600267308 */ /* 0x000fe20000000800 */
[C---:B------:R-:W-:Y:S01]  /*a150*/  HMMA.16816.F32 R92, R16.reuse, R30, R92 ;  /* 0x0000001e105c723c */ /* 0x040fe2000000185c */
[----:B------:R-:W4:Y:S05]  /*a160*/  LDSM.16.MT88.4 R28, [R162+0x8800] ;  /* 0x00880000a21c783b */ /* 0x000f2a0000004200 */
[C---:B---3--:R-:W-:Y:S01]  /*a170*/  HMMA.16816.F32 R4, R16.reuse, R20, R4 ;  /* 0x000000141004723c */ /* 0x048fe20000001804 */
[----:B------:R-:W3:Y:S05]  /*a180*/  MUFU.EX2 R39, R39 ;  /* 0x0000002700277308 */ /* 0x000eea0000000800 */
[C---:B------:R-:W-:Y:S01]  /*a190*/  HMMA.16816.F32 R8, R16.reuse, R22, R8 ;  /* 0x000000161008723c */ /* 0x040fe20000001808 */
[----:B------:R-:W5:Y:S02]  /*a1a0*/  LDSM.16.MT88.4 R20, [R166+0x9000] ;  /* 0x00900000a614783b */ /* 0x000f640000004200 */
[----:B------:R-:W-:Y:S03]  /*a1b0*/  MUFU.EX2 R37, R37 ;  /* 0x0000002500257308 */ /* 0x000fe60000000800 */
[C---:B--2---:R-:W-:Y:S05]  /*a1c0*/  HMMA.16816.F32 R80, R16.reuse, R32, R80 ;  /* 0x000000201050723c */ /* 0x044fea0000001850 */
[----:B------:R-:W-:Y:S01]  /*a1d0*/  MUFU.EX2 R0, R58 ;  /* 0x0000003a00007308 */ /* 0x000fe20000000800 */
[C---:B------:R-:W-:Y:S01]  /*a1e0*/  HMMA.16816.F32 R76, R16.reuse, R34, R76 ;  /* 0x00000022104c723c */ /* 0x040fe2000000184c */
[----:B------:R-:W2:Y:S06]  /*a1f0*/  LDSM.16.MT88.4 R32, [R164+0x9000] ;  /* 0x00900000a420783b */ /* 0x000eac0000004200 */
[----:B------:R-:W-:Y:S08]  /*a200*/  MUFU.EX2 R2, R2 ;  /* 0x0000000200027308 */ /* 0x000ff00000000800 */
[----:B------:R-:W5:Y:S01]  /*a210*/  MUFU.EX2 R189, R189 ;  /* 0x000000bd00bd7308 */ /* 0x000f620000000800 */
[C---:B----4-:R-:W-:Y:S06]  /*a220*/  HMMA.16816.F32 R24, R16.reuse, R28, R24 ;  /* 0x0000001c1018723c */ /* 0x050fec0000001818 */
[----:B------:R-:W-:Y:S01]  /*a230*/  HMMA.16816.F32 R12, R16, R30, R12 ;  /* 0x0000001e100c723c */ /* 0x000fe2000000180c */
[----:B------:R-:W4:Y:S01]  /*a240*/  LDSM.16.MT88.4 R16, [R163+0x9000] ;  /* 0x00900000a310783b */ /* 0x000f220000004200 */
[----:B------:R-:W-:Y:S01]  /*a250*/  F2FP.F16.F32.PACK_AB R28, R124, R63 ;  /* 0x0000003f7c1c723e */ /* 0x000fe200000000ff */
[----:B------:R-:W-:Y:S01]  /*a260*/  MUFU.EX2 R3, R3 ;  /* 0x0000000300037308 */ /* 0x000fe20000000800 */
[----:B-1----:R-:W-:-:S03]  /*a270*/  F2FP.F16.F32.PACK_AB R29, R126, R107 ;  /* 0x0000006b7e1d723e */ /* 0x002fc600000000ff */
[----:B------:R-:W-:Y:S02]  /*a280*/  F2FP.F16.F32.PACK_AB R30, R45, R44 ;  /* 0x0000002c2d1e723e */ /* 0x000fe400000000ff */
[----:B---3--:R-:W-:Y:S02]  /*a290*/  F2FP.F16.F32.PACK_AB R31, R39, R38 ;  /* 0x00000026271f723e */ /* 0x008fe400000000ff */
[----:B------:R-:W-:Y:S01]  /*a2a0*/  MUFU.EX2 R188, R188 ;  /* 0x000000bc00bc7308 */ /* 0x000fe20000000800 */
[----:B-----5:R-:W-:-:S04]  /*a2b0*/  F2FP.F16.F32.PACK_AB R70, R189, R2 ;  /* 0x00000002bd46723e */ /* 0x020fc800000000ff */
[C---:B------:R-:W-:Y:S06]  /*a2c0*/  HMMA.16816.F32 R96, R28.reuse, R20, R96 ;  /* 0x000000141c60723c */ /* 0x040fec0000001860 */
[C---:B------:R-:W-:Y:S01]  /*a2d0*/  HMMA.16816.F32 R92, R28.reuse, R22, R92 ;  /* 0x000000161c5c723c */ /* 0x040fe2000000185c */
[----:B------:R-:W1:Y:S05]  /*a2e0*/  LDSM.16.MT88.4 R20, [R166+0x9800] ;  /* 0x00980000a614783b */ /* 0x000e6a0000004200 */
[C---:B--2---:R-:W-:Y:S01]  /*a2f0*/  HMMA.16816.F32 R4, R28.reuse, R32, R4 ;  /* 0x000000201c04723c */ /* 0x044fe20000001804 */
[----:B------:R-:W2:Y:S05]  /*a300*/  MUFU.EX2 R32, R36 ;  /* 0x0000002400207308 */ /* 0x000eaa0000000800 */
[----:B------:R-:W-:Y:S01]  /*a310*/  HMMA.16816.F32 R8, R28, R34, R8 ;  /* 0x000000221c08723c */ /* 0x000fe20000001808 */
[----:B------:R-:W-:-:S05]  /*a320*/  FFMA.FTZ R33, R47, UR6, -R52 ;  /* 0x000000062f217c23 */ /* 0x000fca0008010834 */
[C---:B------:R-:W-:Y:S01]  /*a330*/  HMMA.16816.F32 R24, R28.reuse, R40, R24 ;  /* 0x000000281c18723c */ /* 0x040fe20000001818 */
[----:B------:R-:W3:Y:S05]  /*a340*/  MUFU.EX2 R33, R33 ;  /* 0x0000002100217308 */ /* 0x000eea0000000800 */
[----:B----4-:R-:W-:Y:S01]  /*a350*/  HMMA.16816.F32 R80, R28, R16, R80 ;  /* 0x000000101c50723c */ /* 0x010fe20000001850 */
[----:B--2---:R-:W-:-:S05]  /*a360*/  F2FP.F16.F32.PACK_AB R69, R3, R32 ;  /* 0x000000200345723e */ /* 0x004fca00000000ff */
[C---:B------:R-:W-:Y:S01]  /*a370*/  HMMA.16816.F32 R76, R28.reuse, R18, R76 ;  /* 0x000000121c4c723c */ /* 0x040fe2000000184c */
[----:B------:R-:W-:Y:S02]  /*a380*/  FADD.FTZ R17, R85, R66 ;  /* 0x0000004255117221 */ /* 0x000fe40000010000 */
[----:B------:R-:W2:Y:S02]  /*a390*/  LDSM.16.MT88.4 R84, [R164+0x9800] ;  /* 0x00980000a454783b */ /* 0x000ea40000004200 */
[----:B------:R-:W-:Y:S01]  /*a3a0*/  FADD.FTZ R17, R74, R17 ;  /* 0x000000114a117221 */ /* 0x000fe20000010000 */
[----:B------:R-:W-:Y:S01]  /*a3b0*/  HMMA.16816.F32 R12, R28, R42, R12 ;  /* 0x0000002a1c0c723c */ /* 0x000fe2000000180c */
[----:B---3--:R-:W-:Y:S02]  /*a3c0*/  F2FP.F16.F32.PACK_AB R71, R188, R33 ;  /* 0x00000021bc47723e */ /* 0x008fe400000000ff */
[----:B------:R-:W-:Y:S02]  /*a3d0*/  FADD.FTZ R72, R72, R17 ;  /* 0x0000001148487221 */ /* 0x000fe40000010000 */
[----:B------:R-:W3:Y:S02]  /*a3e0*/  LDSM.16.MT88.4 R16, [R163+0x9800] ;  /* 0x00980000a310783b */ /* 0x000ee40000004200 */
[----:B------:R-:W-:Y:S01]  /*a3f0*/  FADD.FTZ R89, R89, R72 ;  /* 0x0000004859597221 */ /* 0x000fe20000010000 */
[----:B------:R-:W-:Y:S01]  /*a400*/  FADD.FTZ R29, R103, R68 ;  /* 0x00000044671d7221 */ /* 0x000fe20000010000 */
[----:B------:R-:W-:-:S02]  /*a410*/  F2FP.F16.F32.PACK_AB R68, R0, R37 ;  /* 0x000000250044723e */ /* 0x000fc400000000ff */
        /* <DEDUP_REMOVED lines=9> */
[----:B------:R-:W-:Y:S01]  /*a4b0*/  HMMA.16816.F32 R92, R68, R22, R92 ;  /* 0x00000016445c723c */ /* 0x000fe2000000185c */
[----:B------:R-:W1:Y:S01]  /*a4c0*/  LDSM.16.MT88.4 R20, [R162+0x9800] ;  /* 0x00980000a214783b */ /* 0x000e620000004200 */
[----:B------:R-:W-:Y:S01]  /*a4d0*/  FADD.FTZ R112, R112, R125 ;  /* 0x0000007d70707221 */ /* 0x000fe20000010000 */
[----:B------:R-:W-:-:S03]  /*a4e0*/  FADD.FTZ R127, R127, R108 ;  /* 0x0000006c7f7f7221 */ /* 0x000fc60000010000 */
[----:B------:R-:W-:Y:S01]  /*a4f0*/  FADD.FTZ R121, R121, R112 ;  /* 0x0000007079797221 */ /* 0x000fe20000010000 */
[----:B------:R-:W-:-:S04]  /*a500*/  FADD.FTZ R110, R110, R127 ;  /* 0x0000007f6e6e7221 */ /* 0x000fc80000010000 */
[----:B------:R-:W-:Y:S01]  /*a510*/  FADD.FTZ R131, R131, R110 ;  /* 0x0000006e83837221 */ /* 0x000fe20000010000 */
[----:B--2---:R-:W-:Y:S03]  /*a520*/  HMMA.16816.F32 R88, R68, R84, R4 ;  /* 0x000000544458723c */ /* 0x004fe60000001804 */
[----:B------:R-:W-:-:S03]  /*a530*/  FADD.FTZ R116, R116, R131 ;  /* 0x0000008374747221 */ /* 0x000fc60000010000 */
[----:B------:R-:W-:Y:S01]  /*a540*/  HMMA.16816.F32 R84, R68, R86, R8 ;  /* 0x000000564454723c */ /* 0x000fe20000001808 */
[----:B------:R-:W-:-:S04]  /*a550*/  FADD.FTZ R4, R114, R121 ;  /* 0x0000007972047221 */ /* 0x000fc80000010000 */
[----:B------:R-:W-:Y:S01]  /*a560*/  FADD.FTZ R4, R123, R4 ;  /* 0x000000047b047221 */ /* 0x000fe20000010000 */
[C---:B---3--:R-:W-:Y:S03]  /*a570*/  HMMA.16816.F32 R80, R68.reuse, R16, R80 ;  /* 0x000000104450723c */ /* 0x048fe60000001850 */
[----:B------:R-:W-:Y:S01]  /*a580*/  FADD.FTZ R105, R105, R4 ;  /* 0x0000000469697221 */ /* 0x000fe20000010000 */
[----:B------:R-:W-:Y:S02]  /*a590*/  FADD.FTZ R4, R113, R116 ;  /* 0x0000007471047221 */ /* 0x000fe40000010000 */
[----:B------:R-:W-:Y:S01]  /*a5a0*/  HMMA.16816.F32 R76, R68, R18, R76 ;  /* 0x00000012444c723c */ /* 0x000fe2000000184c */
        /* <DEDUP_REMOVED lines=23> */
[----:B------:R-:W-:Y:S02]  /*a720*/  MOV R2, R59 ;  /* 0x0000003b00027202 */ /* 0x000fe40000000f00 */
[----:B------:R-:W-:-:S07]  /*a730*/  FADD.FTZ R188, R188, R33 ;  /* 0x00000021bcbc7221 */ /* 0x000fce0000010000 */
.L_x_6337:
        /* <DEDUP_REMOVED lines=13> */
[----:B------:R-:W-:Y:S01]  /*a810*/  ULDC UR10, c[0x0][0x39c] ;  /* 0x0000e700000a7ab9 */ /* 0x000fe20000000800 */
[----:B------:R-:W-:-:S10]  /*a820*/  ULDC UR4, c[0x0][0x2ec] ;  /* 0x0000bb0000047ab9 */ /* 0x000fd40000000800 */
.L_x_6347:
[----:B------:R-:W-:Y:S04]  /*a830*/  DEPBAR.LE SB0, 0x0 ;  /* 0x000080000000791a */ /* 0x000fe80000000000 */
[----:B------:R-:W-:Y:S01]  /*a840*/  BAR.SYNC.DEFER_BLOCKING 0x0 ;  /* 0x0000000000007b1d */ /* 0x000fe20000010000 */
[----:B------:R-:W-:Y:S02]  /*a850*/  MOV R10, R187 ;  /* 0x000000bb000a7202 */ /* 0x000fe40000000f00 */
[----:B------:R-:W-:Y:S03]  /*a860*/  MOV R0, R186 ;  /* 0x000000ba00007202 */ /* 0x000fe60000000f00 */
[----:B------:R-:W-:Y:S05]  /*a870*/  @!P0 BRA `(.L_x_6344) ;  /* 0x0000000000f48947 */ /* 0x000fea0003800000 */
[----:B------:R-:W1:Y:S01]  /*a880*/  LDC R0, c[0x0][0x380] ;  /* 0x0000e000ff007b82 */ /* 0x000e620000000800 */
[----:B------:R-:W-:Y:S04]  /*a890*/  SHF.L.U32 R11, R177, 0x7, RZ ;  /* 0x00000007b10b7819 */ /* 0x000fe800000006ff */
[----:B------:R-:W-:Y:S02]  /*a8a0*/  IABS R6, R11 ;  /* 0x0000000b00067213 */ /* 0x000fe40000000000 */
[-C--:B-1----:R-:W-:Y:S04]  /*a8b0*/  IABS R2, R0.reuse ;  /* 0x0000000000027213 */ /* 0x082fe80000000000 */
[----:B------:R-:W1:Y:S10]  /*a8c0*/  I2F.RP R7, R2 ;  /* 0x0000000200077306 */ /* 0x000e740000209400 */
[----:B-1----:R-:W1:Y:S02]  /*a8d0*/  MUFU.RCP R3, R7 ;  /* 0x0000000700037308 */ /* 0x002e640000001000 */
[----:B-1----:R-:W-:Y:S02]  /*a8e0*/  VIADD R8, R3, 0xffffffe ;  /* 0x0ffffffe03087836 */ /* 0x002fe40000000000 */
[C---:B------:R-:W-:Y:S01]  /*a8f0*/  VIADD R3, R11.reuse, 0xffffff80 ;  /* 0xffffff800b037836 */ /* 0x040fe20000000000 */
[-C--:B------:R-:W-:Y:S05]  /*a900*/  LOP3.LUT R11, R11, R0.reuse, RZ, 0x3c, !PT ;  /* 0x000000000b0b7212 */ /* 0x080fea00078e3cff */
[----:B------:R-:W1:Y:S01]  /*a910*/  F2I.FTZ.U32.TRUNC.NTZ R9, R8 ;  /* 0x0000000800097305 */ /* 0x000e62000021f000 */
[----:B------:R-:W-:Y:S02]  /*a920*/  IABS R4, R3 ;  /* 0x0000000300047213 */ /* 0x000fe40000000000 */
[----:B------:R-:W-:Y:S02]  /*a930*/  LOP3.LUT R3, R3, R0, RZ, 0x3c, !PT ;  /* 0x0000000003037212 */ /* 0x000fe400078e3cff */
[----:B------:R-:W-:Y:S02]  /*a940*/  ISETP.GE.AND P3, PT, R11, RZ, PT ;  /* 0x000000ff0b00720c */ /* 0x000fe40003f66270 */
        /* <DEDUP_REMOVED lines=48> */
.L_x_6344:
        /* <DEDUP_REMOVED lines=24> */
[----:B------:R-:W-:Y:S01]  /*add0*/  ISETP.GE.AND P1, PT, R177, 0x2, PT ;  /* 0x00000002b100780c */ /* 0x000fe20003f26270 */
[----:B------:R-:W-:Y:S08]  /*ade0*/  LDGSTS.E.BYPASS.LTC128B.128 [R179+0x8800], desc[UR14][R2.64] ;  /* 0x0880000002b37fae */ /* 0x000ff0000b901d4e */
[----:B------:R-:W-:Y:S08]  /*adf0*/  LDGSTS.E.BYPASS.LTC128B.128 [R179+0x9000], desc[UR14][R198.64] ;  /* 0x09000000c6b37fae */ /* 0x000ff0000b901d4e */
[----:B------:R1:W-:Y:S08]  /*ae00*/  LDGSTS.E.BYPASS.LTC128B.128 [R179+0x9800], desc[UR14][R200.64] ;  /* 0x09800000c8b37fae */ /* 0x0003f0000b901d4e */
[----:B------:R-:W-:Y:S08]  /*ae10*/  LDSM.16.M88.4 R104, [R172] ;  /* 0x00000000ac68783b */ /* 0x000ff00000000200 */
[----:B------:R-:W2:Y:S08]  /*ae20*/  LDSM.16.M88.4 R108, [R171+0x2000] ;  /* 0x00200000ab6c783b */ /* 0x000eb00000000200 */
        /* <DEDUP_REMOVED lines=9> */
[----:B------:R-:W1:Y:S08]  /*aec0*/  LDSM.16.M88.4 R144, [R165+0x2000] ;  /* 0x00200000a590783b */ /* 0x000e700000000200 */
        /* <DEDUP_REMOVED lines=225> */
[----:B------:R-:W-:Y:S06]  /*bce0*/  @!P0 BRA `(.L_x_6346) ;  /* 0x0000000000f88947 */ /* 0x000fec0003800000 */
[----:B-1----:R-:W1:Y:S01]  /*bcf0*/  LDC R0, c[0x0][0x380] ;  /* 0x0000e000ff007b82 */ /* 0x002e620000000800 */
        /* <DEDUP_REMOVED lines=61> */
.L_x_6346:
        /* <DEDUP_REMOVED lines=28> */
.L_x_6345:
        /* <DEDUP_REMOVED lines=181> */
[----:B------:R-:W-:Y:S01]  /*cde0*/  ISETP.GT.AND P1, PT, R177, 0x1, PT ;  /* 0x00000001b100780c */ /* 0x000fe20003f24270 */
        /* <DEDUP_REMOVED lines=260> */
.L_x_6343:
        /* <DEDUP_REMOVED lines=138> */
.L_x_6348:
        /* <DEDUP_REMOVED lines=10> */
.L_x_6349:
[----:B------:R-:W1:Y:S01]  /*e770*/  S2R R5, SR_CTAID.Y ;  /* 0x0000000000057919 */ /* 0x000e620000002600 */
[----:B------:R-:W1:Y:S08]  /*e780*/  S2UR UR6, SR_CTAID.Z ;  /* 0x00000000000679c3 */ /* 0x000e700000002700 */
[----:B------:R-:W1:Y:S08]  /*e790*/  LDC R0, c[0x0][0x270] ;  /* 0x00009c00ff007b82 */ /* 0x000e700000000800 */
[----:B------:R-:W3:Y:S01]  /*e7a0*/  LDC R13, c[0x0][0x2c4] ;  /* 0x0000b100ff0d7b82 */ /* 0x000ee20000000800 */
[----:B-1----:R-:W-:-:S04]  /*e7b0*/  IMAD R0, R5, R0, UR6 ;  /* 0x0000000605007e24 */ /* 0x002fc8000f8e0200 */
[----:B---3--:R-:W-:-:S07]  /*e7c0*/  IMAD R13, R0, R13, RZ ;  /* 0x0000000d000d7224 */ /* 0x008fce00078e02ff */
.L_x_6350:
        /* <DEDUP_REMOVED lines=25> */
.L_x_6352:
[----:B------:R-:W-:Y:S05]  /*e960*/  BSYNC B0 ;  /* 0x0000000000007941 */ /* 0x000fea0003800000 */
.L_x_6351:
        /* <DEDUP_REMOVED lines=40> */
.L_x_6354:
[----:B------:R-:W-:Y:S05]  /*ebf0*/  BSYNC B0 ;  /* 0x0000000000007941 */ /* 0x000fea0003800000 */
.L_x_6353:
        /* <DEDUP_REMOVED lines=15> */
.L_x_6356:
[----:B------:R-:W-:Y:S05]  /*ecf0*/  BSYNC B0 ;  /* 0x0000000000007941 */ /* 0x000fea0003800000 */
.L_x_6355:
        /* <DEDUP_REMOVED lines=15> */
.L_x_6358:
[----:B------:R-:W-:Y:S05]  /*edf0*/  BSYNC B0 ;  /* 0x0000000000007941 */ /* 0x000fea0003800000 */
.L_x_6357:
        /* <DEDUP_REMOVED lines=13> */
.L_x_6359:
        /* <DEDUP_REMOVED lines=11> */
.L_x_7937:


//--------------------- .text._ZN5flash24flash_fwd_splitkv_kernelI23Flash_fwd_kernel_traitsILi64ELi64ELi128ELi4ELb0ELb0EN7cutlass6half_tE19Flash_kernel_traitsILi64ELi64ELi128ELi4ES3_EELb1ELb0ELb1ELb0ELb0ELb0ELb0ELb0EEEvNS_16Flash_fwd_paramsE --------------------------
	.section	.text._ZN5flash24flash_fwd_splitkv_kernelI23Flash_fwd_kernel_traitsILi64ELi64ELi128ELi4ELb0ELb0EN7cutlass6half_tE19Flash_kernel_traitsILi64ELi64ELi128ELi4ES3_EELb1ELb0ELb1ELb0ELb0ELb0ELb0ELb0EEEvNS_16Flash_fwd_paramsE,"ax",@progbits
	.align	128
        .global         _ZN5flash24flash_fwd_splitkv_kernelI23Flash_fwd_kernel_traitsILi64ELi64ELi128ELi4ELb0ELb0EN7cutlass6half_tE19Flash_kernel_traitsILi64ELi64ELi128ELi4ES3_EELb1ELb0ELb1ELb0ELb0ELb0ELb0ELb0EEEvNS_16Flash_fwd_paramsE
        .type           _ZN5flash24flash_fwd_splitkv_kernelI23Flash_fwd_kernel_traitsILi64ELi64ELi128ELi4ELb0ELb0EN7cutlass6half_tE19Flash_kernel_traitsILi64ELi64ELi128ELi4ES3_EELb1ELb0ELb1ELb0ELb0ELb0ELb0ELb0EEEvNS_16Flash_fwd_paramsE,@function
        .size           _ZN5flash24flash_fwd_splitkv_kernelI23Flash_fwd_kernel_traitsILi64ELi64ELi128ELi4ELb0ELb0EN7cutlass6half_tE19Flash_kernel_traitsILi64ELi64ELi128ELi4ES3_EELb1ELb0ELb1ELb0ELb0ELb0ELb0ELb0EEEvNS_16Flash_fwd_paramsE,(.L_x_7938 - _ZN5flash24flash_fwd_splitkv_kernelI23Flash_fwd_kernel_traitsILi64ELi64ELi128ELi4ELb0ELb0EN7cutlass6half_tE19Flash_kernel_traitsILi64ELi64ELi128ELi4ES3_EELb1ELb0ELb1ELb0ELb0ELb0ELb0ELb0EEEvNS_16Flash_fwd_paramsE)
        .other          _ZN5flash24flash_fwd_splitkv_kernelI23Flash_fwd_kernel_traitsILi64ELi64ELi128ELi4ELb0ELb0EN7cutlass6half_tE19Flash_kernel_traitsILi64ELi64ELi128ELi4ES3_EELb1ELb0ELb1ELb0ELb0ELb0ELb0ELb0EEEvNS_16Flash_fwd_paramsE,@"STO_CUDA_ENTRY STV_DEFAULT"
_ZN5flash24flash_fwd_splitkv_kernelI23Flash_fwd_kernel_traitsILi64ELi64ELi128ELi4ELb0ELb0EN7cutlass6half_tE19Flash_kernel_traitsILi64ELi64ELi128ELi4ES3_EELb1ELb0ELb1ELb0ELb0ELb0ELb0ELb0EEEvNS_16Flash_fwd_paramsE:
.text._ZN5flash24flash_fwd_splitkv_kernelI23Flash_fwd_kernel_traitsILi64ELi64ELi128ELi4ELb0ELb0EN7cutlass6half_tE19Flash_kernel_traitsILi64ELi64ELi128ELi4ES3_EELb1ELb0ELb1ELb0ELb0ELb0ELb0ELb0EEEvNS_16Flash_fwd_paramsE:
        /* <DEDUP_REMOVED lines=38> */
.L_x_6360:
[----:B------:R-:W1:Y:S02]  /*0260*/  LDC R5, c[0x0][0x2c8] ;  /* 0x0000b200ff057b82 */ /* 0x000e640000000800 */
.L_x_6361:
        /* <DEDUP_REMOVED lines=39> */
[----:B------:R-:W-:Y:S01]  /*04e0*/  ULDC UR6, c[0x0][0x270] ;  /* 0x00009c0000067ab9 */ /* 0x000fe20000000800 */
[----:B------:R-:W-:Y:S01]  /*04f0*/  BSSY B0, `(.L_x_6363) ;  /* 0x0000035000007945 */ /* 0x000fe20003800000 */
[----:B------:R-:W-:-:S04]  /*0500*/  LEA.HI R6, R7, R124, RZ, 0x3 ;  /* 0x0000007c07067211 */ /* 0x000fc800078f18ff */
[----:B------:R-:W-:Y:S02]  /*0510*/  LOP3.LUT R7, R6, 0xfffffff8, RZ, 0xc0, !PT ;  /* 0xfffffff806077812 */ /* 0x000fe400078ec0ff */
[----:B------:R-:W-:Y:S01]  /*0520*/  SHF.R.S32.HI R6, RZ, 0x3, R6 ;  /* 0x00000003ff067819 */ /* 0x000fe20000011406 */
[----:B------:R-:W2:Y:S01]  /*0530*/  @!P0 LDC.64 R2, c[0x0][0x290] ;  /* 0x0000a400ff028b82 */ /* 0x000ea20000000a00 */
[----:B------:R-:W-:Y:S01]  /*0540*/  @!P0 SHF.R.S32.HI R11, RZ, 0x1f, R14 ;  /* 0x0000001fff0b8819 */ /* 0x000fe2000001140e */
[----:B------:R-:W-:Y:S01]  /*0550*/  IMAD.IADD R7, R124, 0x1, -R7 ;  /* 0x000000017c077824 */ /* 0x000fe200078e0a07 */
[----:B------:R-:W-:-:S03]  /*0560*/  IADD3 R10, R6, 0x10, RZ ;  /* 0x00000010060a7810 */ /* 0x000fc60007ffe0ff */
[C---:B------:R-:W-:Y:S01]  /*0570*/  IMAD.SHL.U32 R12, R7.reuse, 0x8, RZ ;  /* 0x00000008070c7824 */ /* 0x040fe200078e00ff */
[----:B------:R-:W-:-:S04]  /*0580*/  ISETP.NE.AND P4, PT, R7, RZ, PT ;  /* 0x000000ff0700720c */ /* 0x000fc80003f85270 */
[--C-:B------:R-:W-:Y:S01]  /*0590*/  SHF.R.S32.HI R13, RZ, 0x1f, R12.reuse ;  /* 0x0000001fff0d7819 */ /* 0x100fe2000001140c */
[CC--:B-1----:R-:W-:Y:S01]  /*05a0*/  @P0 IMAD.WIDE.U32 R8, R167.reuse, R4.reuse, RZ ;  /* 0x00000004a7080225 */ /* 0x0c2fe200078e00ff */
[----:B------:R-:W-:Y:S01]  /*05b0*/  ISETP.GE.AND P5, PT, R12, UR4, PT ;  /* 0x000000040c007c0c */ /* 0x000fe2000bfa6270 */
[----:B------:R-:W-:Y:S02]  /*05c0*/  ULDC.64 UR4, c[0x0][0x2a0] ;  /* 0x0000a80000047ab9 */ /* 0x000fe40000000a00 */
[----:B------:R-:W-:Y:S01]  /*05d0*/  @P0 IMAD R167, R167, R5, R9 ;  /* 0x00000005a7a70224 */ /* 0x000fe200078e0209 */
[----:B------:R-:W-:Y:S01]  /*05e0*/  SHF.R.S32.HI R9, RZ, 0x1f, R125 ;  /* 0x0000001fff097819 */ /* 0x000fe2000001147d */
[----:B------:R-:W-:-:S04]  /*05f0*/  IMAD.WIDE.U32 R12, R125, R4, R12 ;  /* 0x000000047d0c7225 */ /* 0x000fc800078e000c */
[-C--:B--2---:R-:W-:Y:S02]  /*0600*/  @!P0 IMAD R0, R11, R2.reuse, RZ ;  /* 0x000000020b008224 */ /* 0x084fe400078e02ff */
[----:B------:R-:W-:Y:S01]  /*0610*/  @!P0 IMAD.WIDE.U32 R16, R14, R2, RZ ;  /* 0x000000020e108225 */ /* 0x000fe200078e00ff */
[----:B------:R-:W-:-:S03]  /*0620*/  IADD3 R2, R6, 0x20, RZ ;  /* 0x0000002006027810 */ /* 0x000fc60007ffe0ff */
[----:B------:R-:W-:Y:S02]  /*0630*/  @!P0 IMAD R0, R14, R3, R0 ;  /* 0x000000030e008224 */ /* 0x000fe400078e0200 */
[----:B------:R-:W-:Y:S02]  /*0640*/  IMAD.IADD R3, R166, 0x1, -R125 ;  /* 0x00000001a6037824 */ /* 0x000fe400078e0a7d */
[----:B------:R-:W-:Y:S02]  /*0650*/  @!P0 IMAD.IADD R167, R17, 0x1, R0 ;  /* 0x0000000111a78824 */ /* 0x000fe400078e0200 */
[----:B------:R-:W-:Y:S01]  /*0660*/  @!P0 IMAD.MOV.U32 R8, RZ, RZ, R16 ;  /* 0x000000ffff088224 */ /* 0x000fe200078e0010 */
[CC--:B------:R-:W-:Y:S01]  /*0670*/  ISETP.GE.AND P2, PT, R10.reuse, R3.reuse, PT ;  /* 0x000000030a00720c */ /* 0x0c0fe20003f46270 */
[----:B------:R-:W-:Y:S01]  /*0680*/  IMAD R0, R9, R4, RZ ;  /* 0x0000000409007224 */ /* 0x000fe200078e02ff */
[----:B------:R-:W-:Y:S01]  /*0690*/  ISETP.GE.OR P3, PT, R10, R3, P5 ;  /* 0x000000030a00720c */ /* 0x000fe20002f66670 */
[----:B------:R-:W-:Y:S01]  /*06a0*/  IMAD R14, R14, UR6, R18 ;  /* 0x000000060e0e7c24 */ /* 0x000fe2000f8e0212 */
[----:B------:R-:W-:Y:S01]  /*06b0*/  IADD3 R10, P0, R8, R12, RZ ;  /* 0x0000000c080a7210 */ /* 0x000fe20007f1e0ff */
[----:B------:R-:W-:Y:S01]  /*06c0*/  IMAD R0, R125, R5, R0 ;  /* 0x000000057d007224 */ /* 0x000fe200078e0200 */
[----:B------:R-:W-:-:S02]  /*06d0*/  SHF.R.S32.HI R9, RZ, 0x1f, R18 ;  /* 0x0000001fff097819 */ /* 0x000fc40000011412 */
[----:B------:R-:W-:Y:S02]  /*06e0*/  ISETP.GE.AND P1, PT, R2, R3, PT ;  /* 0x000000030200720c */ /* 0x000fe40003f26270 */
[----:B------:R-:W-:Y:S01]  /*06f0*/  IADD3.X R11, R167, R13, R0, P0, !PT ;  /* 0x0000000da70b7210 */ /* 0x000fe200007fe400 */
[----:B------:R-:W-:Y:S01]  /*0700*/  IMAD R9, R9, UR4, RZ ;  /* 0x0000000409097c24 */ /* 0x000fe2000f8e02ff */
[CC--:B------:R-:W-:Y:S01]  /*0710*/  ISETP.GE.OR P0, PT, R6.reuse, R3.reuse, P5 ;  /* 0x000000030600720c */ /* 0x0c0fe20002f06670 */
[----:B------:R-:W-:Y:S01]  /*0720*/  VIADD R0, R6, 0x30 ;  /* 0x0000003006007836 */ /* 0x000fe20000000000 */
[----:B------:R-:W-:Y:S01]  /*0730*/  ISETP.GE.OR P6, PT, R2, R3, P5 ;  /* 0x000000030200720c */ /* 0x000fe20002fc6670 */
[C---:B------:R-:W-:Y:S01]  /*0740*/  IMAD.WIDE.U32 R10, R18.reuse, UR4, R10 ;  /* 0x00000004120a7c25 */ /* 0x040fe2000f8e000a */
[----:B------:R-:W-:Y:S01]  /*0750*/  ULDC UR4, c[0x0][0x2c4] ;  /* 0x0000b10000047ab9 */ /* 0x000fe20000000800 */
[----:B------:R-:W-:Y:S02]  /*0760*/  SHF.R.S32.HI R13, RZ, 0x1f, R6 ;  /* 0x0000001fff0d7819 */ /* 0x000fe40000011406 */
[----:B------:R-:W-:-:S02]  /*0770*/  IMAD R9, R18, UR5, R9 ;  /* 0x0000000512097c24 */ /* 0x000fc4000f8e0209 */
[----:B------:R-:W-:-:S03]  /*0780*/  IMAD R14, R14, UR4, R125 ;  /* 0x000000040e0e7c24 */ /* 0x000fc6000f8e027d */
[----:B------:R-:W-:Y:S01]  /*0790*/  IADD3 R9, R11, R9, RZ ;  /* 0x000000090b097210 */ /* 0x000fe20007ffe0ff */
[----:B------:R-:W-:Y:S06]  /*07a0*/  @P0 BRA `(.L_x_6364) ;  /* 0x0000000000240947 */ /* 0x000fec0003800000 */
        /* <DEDUP_REMOVED lines=9> */
.L_x_6364:
[----:B------:R-:W-:Y:S05]  /*0840*/  BSYNC B0 ;  /* 0x0000000000007941 */ /* 0x000fea0003800000 */
.L_x_6363:
[----:B------:R-:W-:Y:S01]  /*0850*/  BSSY B0, `(.L_x_6365) ;  /* 0x0000011000007945 */ /* 0x000fe20003800000 */
[-C--:B------:R-:W-:Y:S02]  /*0860*/  ISETP.GE.AND P0, PT, R0, R3.reuse, PT ;  /* 0x000000030000720c */ /* 0x080fe40003f06270 */
[-C--:B------:R-:W-:Y:S02]  /*0870*/  ISETP.GE.OR P4, PT, R6, R3.reuse, P4 ;  /* 0x000000030600720c */ /* 0x080fe40002786670 */
[----:B------:R-:W-:Y:S01]  /*0880*/  ISETP.GE.OR P5, PT, R0, R3, P5 ;  /* 0x000000030000720c */ /* 0x000fe20002fa6670 */
[----:B------:R-:W-:-:S12]  /*0890*/  @P3 BRA `(.L_x_6366) ;  /* 0x0000000000303947 */ /* 0x000fd80003800000 */
        /* <DEDUP_REMOVED lines=12> */
.L_x_6366:
[----:B------:R-:W-:Y:S05]  /*0960*/  BSYNC B0 ;  /* 0x0000000000007941 */ /* 0x000fea0003800000 */
.L_x_6365:
[----:B------:R-:W-:Y:S01]  /*0970*/  BSSY B0, `(.L_x_6367) ;  /* 0x0000011000007945 */ /* 0x000fe20003800000 */
[----:B--2---:R-:W-:Y:S02]  /*0980*/  IADD3 R2, P3, R14, R6, RZ ;  /* 0x000000060e027210 */ /* 0x004fe40007f7e0ff */
[C---:B------:R-:W-:Y:S02]  /*0990*/  ISETP.NE.OR P2, PT, R7.reuse, RZ, P2 ;  /* 0x000000ff0700720c */ /* 0x040fe40001745670 */
[----:B------:R-:W-:Y:S01]  /*09a0*/  ISETP.NE.OR P1, PT, R7, RZ, P1 ;  /* 0x000000ff0700720c */ /* 0x000fe20000f25670 */
        /* <DEDUP_REMOVED lines=13> */
.L_x_6368:
[----:B------:R-:W-:Y:S05]  /*0a80*/  BSYNC B0 ;  /* 0x0000000000007941 */ /* 0x000fea0003800000 */
.L_x_6367:
        /* <DEDUP_REMOVED lines=13> */
.L_x_6370:
[----:B------:R-:W-:Y:S05]  /*0b60*/  BSYNC B0 ;  /* 0x0000000000007941 */ /* 0x000fea0003800000 */
.L_x_6369:
        /* <DEDUP_REMOVED lines=15> */
.L_x_6362:
        /* <DEDUP_REMOVED lines=24> */
.L_x_6371:
        /* <DEDUP_REMOVED lines=13> */
[----:B------:R-:W-:Y:S01]  /*0eb0*/  IMAD R0, R3, R2, RZ ;  /* 0x0000000203007224 */ /* 0x000fe200078e02ff */
[----:B------:R-:W-:-:S03]  /*0ec0*/  IABS R3, R15 ;  /* 0x0000000f00037213 */ /* 0x000fc60000000000 */
        /* <DEDUP_REMOVED lines=29> */
[----:B------:R-:W-:Y:S02]  /*10a0*/  IMAD R3, R2, R3, R4 ;  /* 0x0000000302037224 */ /* 0x000fe400078e0204 */
[----:B------:R-:W-:-:S03]  /*10b0*/  IMAD.MOV R4, RZ, RZ, -R11 ;  /* 0x000000ffff047224 */ /* 0x000fc600078e0a0b */
[----:B------:R-:W-:Y:S01]  /*10c0*/  ISETP.GT.U32.AND P1, PT, R2, R3, PT ;  /* 0x000000030200720c */ /* 0x000fe20003f24070 */
[----:B------:R-:W-:-:S05]  /*10d0*/  IMAD R15, R6, R4, R15 ;  /* 0x00000004060f7224 */ /* 0x000fca00078e020f */
[----:B------:R-:W-:-:S07]  /*10e0*/  SHF.R.S32.HI R21, RZ, 0x1f, R15 ;  /* 0x0000001fff157819 */ /* 0x000fce000001140f */
        /* <DEDUP_REMOVED lines=10> */
[----:B---3--:R-:W-:Y:S02]  /*1190*/  SHF.R.S32.HI R17, RZ, 0x1f, R24 ;  /* 0x0000001fff117819 */ /* 0x008fe40000011418 */
        /* <DEDUP_REMOVED lines=21> */
.L_x_6372:
        /* <DEDUP_REMOVED lines=9> */
[----:B-1----:R-:W-:Y:S01]  /*1380*/  VIADD R4, R4, 0xffffffe ;  /* 0x0ffffffe04047836 */ /* 0x002fe20000000000 */
[----:B------:R-:W1:Y:S05]  /*1390*/  @P3 LDC.64 R6, c[0x0][0x250] ;  /* 0x00009400ff063b82 */ /* 0x000e6a0000000a00 */
[----:B------:R-:W3:Y:S02]  /*13a0*/  F2I.FTZ.U32.TRUNC.NTZ R5, R4 ;  /* 0x0000000400057305 */ /* 0x000ee4000021f000 */
[----:B---3--:R-:W-:Y:S01]  /*13b0*/  IMAD.MOV R0, RZ, RZ, -R5 ;  /* 0x000000ffff007224 */ /* 0x008fe200078e0a05 */
[----:B------:R-:W-:-:S03]  /*13c0*/  MOV R4, RZ ;  /* 0x000000ff00047202 */ /* 0x000fc60000000f00 */
[----:B------:R-:W-:Y:S01]  /*13d0*/  IMAD R2, R0, R3, RZ ;  /* 0x0000000300027224 */ /* 0x000fe200078e02ff */
[----:B------:R-:W-:-:S03]  /*13e0*/  IABS R0, R18 ;  /* 0x0000001200007213 */ /* 0x000fc60000000000 */
[----:B------:R-:W-:-:S04]  /*13f0*/  IMAD.HI.U32 R5, R5, R2, R4 ;  /* 0x0000000205057227 */ /* 0x000fc800078e0004 */
[----:B------:R-:W-:-:S04]  /*1400*/  IMAD.MOV.U32 R2, RZ, RZ, R0 ;  /* 0x000000ffff027224 */ /* 0x000fc800078e0000 */
[----:B------:R-:W-:-:S04]  /*1410*/  IMAD.HI.U32 R24, R5, R2, RZ ;  /* 0x0000000205187227 */ /* 0x000fc800078e00ff */
[----:B------:R-:W-:Y:S02]  /*1420*/  IMAD.MOV R0, RZ, RZ, -R24 ;  /* 0x000000ffff007224 */ /* 0x000fe400078e0a18 */
[C---:B--2---:R-:W-:Y:S02]  /*1430*/  @P3 IMAD R5, R16.reuse, R117, RZ ;  /* 0x0000007510053224 */ /* 0x044fe400078e02ff */
[----:B------:R-:W-:Y:S02]  /*1440*/  IMAD R0, R3, R0, R2 ;  /* 0x0000000003007224 */ /* 0x000fe400078e0202 */
[----:B------:R-:W-:-:S03]  /*1450*/  @P3 IMAD.WIDE.U32 R16, R16, R116, RZ ;  /* 0x0000007410103225 */ /* 0x000fc600078e00ff */
[----:B------:R-:W-:Y:S02]  /*1460*/  ISETP.GT.U32.AND P0, PT, R3, R0, PT ;  /* 0x000000000300720c */ /* 0x000fe40003f04070 */
[----:B------:R-:W-:Y:S02]  /*1470*/  @P3 IADD3 R5, R17, R5, RZ ;  /* 0x0000000511053210 */ /* 0x000fe40007ffe0ff */
[----:B------:R-:W-:-:S09]  /*1480*/  @P3 MOV R4, R16 ;  /* 0x0000001000043202 */ /* 0x000fd20000000f00 */
        /* <DEDUP_REMOVED lines=22> */
.L_x_6374:
        /* <DEDUP_REMOVED lines=8> */
[----:B--2---:R-:W-:Y:S01]  /*1670*/  IMAD R0, R17, R2, RZ ;  /* 0x0000000211007224 */ /* 0x004fe200078e02ff */
[----:B------:R-:W-:Y:S01]  /*1680*/  @P3 MOV R20, R12 ;  /* 0x0000000c00143202 */ /* 0x000fe20000000f00 */
        /* <DEDUP_REMOVED lines=18> */
.L_x_6373:
[----:B------:R-:W-:Y:S01]  /*17b0*/  ISETP.NE.AND P0, PT, R167, -0x1, PT ;  /* 0xffffffffa700780c */ /* 0x000fe20003f05270 */
[----:B------:R-:W1:Y:S01]  /*17c0*/  S2UR UR4, SR_CgaCtaId ;  /* 0x00000000000479c3 */ /* 0x000e620000008800 */
[----:B------:R-:W-:Y:S01]  /*17d0*/  SHF.R.S32.HI R127, RZ, 0x1f, R124 ;  /* 0x0000001fff7f7819 */ /* 0x000fe2000001147c */
[----:B------:R-:W-:Y:S01]  /*17e0*/  VIADD R164, R120, 0xffffffff ;  /* 0xffffffff78a47836 */ /* 0x000fe20000000000 */
[----:B------:R-:W-:Y:S01]  /*17f0*/  ULDC.64 UR8, c[0x0][0x268] ;  /* 0x00009a0000087ab9 */ /* 0x000fe20000000a00 */
[----:B------:R-:W-:Y:S01]  /*1800*/  IMAD.IADD R159, R166, 0x1, -R125 ;  /* 0x00000001a69f7824 */ /* 0x000fe200078e0a7d */
[CC--:B------:R-:W-:Y:S01]  /*1810*/  LEA.HI R11, R127.reuse, R124.reuse, RZ, 0x3 ;  /* 0x0000007c7f0b7211 */ /* 0x0c0fe200078f18ff */
[----:B------:R-:W-:Y:S01]  /*1820*/  IMAD.SHL.U32 R2, R164, 0x80, RZ ;  /* 0x00000080a4027824 */ /* 0x000fe200078e00ff */
[----:B------:R-:W-:Y:S01]  /*1830*/  LEA.HI R3, R127, R124, RZ, 0x4 ;  /* 0x0000007c7f037211 */ /* 0x000fe200078f20ff */
[----:B------:R-:W-:Y:S01]  /*1840*/  ULDC.64 UR6, c[0x0][0x258] ;  /* 0x0000960000067ab9 */ /* 0x000fe20000000a00 */
[----:B------:R-:W-:Y:S01]  /*1850*/  SHF.R.S32.HI R12, RZ, 0x3, R11 ;  /* 0x00000003ff0c7819 */ /* 0x000fe2000001140b */
[----:B-----5:R-:W-:Y:S01]  /*1860*/  IMAD.IADD R8, R123, 0x1, -R2 ;  /* 0x000000017b087824 */ /* 0x020fe200078e0a02 */
[----:B------:R-:W-:Y:S01]  /*1870*/  LOP3.LUT R11, R11, 0xfffffff8, RZ, 0xc0, !PT ;  /* 0xfffffff80b0b7812 */ /* 0x000fe200078ec0ff */
[----:B------:R-:W2:Y:S01]  /*1880*/  @!P0 LDC.64 R4, c[0x0][0x228] ;  /* 0x00008a00ff048b82 */ /* 0x000ea20000000a00 */
[----:B------:R-:W-:Y:S01]  /*1890*/  @!P0 SHF.R.S32.HI R19, RZ, 0x1f, R14 ;  /* 0x0000001fff138819 */ /* 0x000fe2000001140e */
[----:B------:R-:W-:Y:S01]  /*18a0*/  IMAD.SHL.U32 R165, R12, 0x40, RZ ;  /* 0x000000400ca57824 */ /* 0x000fe200078e00ff */
[----:B------:R-:W-:Y:S01]  /*18b0*/  UMOV UR5, 0x400 ;  /* 0x0000040000057882 */ /* 0x000fe20000000000 */
[----:B------:R-:W-:Y:S01]  /*18c0*/  IMAD.IADD R88, R124, 0x1, -R11 ;  /* 0x000000017c587824 */ /* 0x000fe200078e0a0b */
[----:B------:R-:W-:Y:S01]  /*18d0*/  LOP3.LUT R11, R3, 0xfffffff0, RZ, 0xc0, !PT ;  /* 0xfffffff0030b7812 */ /* 0x000fe200078ec0ff */
[----:B------:R-:W-:Y:S01]  /*18e0*/  VIADD R13, R12, 0x10 ;  /* 0x000000100c0d7836 */ /* 0x000fe20000000000 */
[----:B------:R-:W-:Y:S01]  /*18f0*/  LOP3.LUT R165, R165, 0x1c0, RZ, 0xc0, !PT ;  /* 0x000001c0a5a57812 */ /* 0x000fe200078ec0ff */
[----:B------:R-:W3:Y:S01]  /*1900*/  @P0 LDC.64 R6, c[0x0][0x240] ;  /* 0x00009000ff060b82 */ /* 0x000ee20000000a00 */
[----:B------:R-:W-:Y:S01]  /*1910*/  IMAD.SHL.U32 R168, R88, 0x8, RZ ;  /* 0x0000000858a87824 */ /* 0x000fe200078e00ff */
[----:B------:R-:W-:Y:S01]  /*1920*/  BSSY B0, `(.L_x_6375) ;  /* 0x0000041000007945 */ /* 0x000fe20003800000 */
[----:B------:R-:W-:Y:S01]  /*1930*/  IMAD.IADD R11, R124, 0x1, -R11 ;  /* 0x000000017c0b7824 */ /* 0x000fe200078e0a0b */
[----:B------:R-:W-:Y:S01]  /*1940*/  ISETP.GE.AND P4, PT, R13, R159, PT ;  /* 0x0000009f0d00720c */ /* 0x000fe20003f86270 */
[----:B-1----:R-:W-:Y:S01]  /*1950*/  ULEA UR4, UR4, UR5, 0x18 ;  /* 0x0000000504047291 */ /* 0x002fe2000f8ec03f */
[----:B------:R-:W-:-:S02]  /*1960*/  LOP3.LUT R22, R165, 0x38, R168, 0xf8, !PT ;  /* 0x00000038a5167812 */ /* 0x000fc400078ef8a8 */
[----:B------:R-:W-:Y:S02]  /*1970*/  SHF.R.U32.HI R165, RZ, 0x3, R165 ;  /* 0x00000003ffa57819 */ /* 0x000fe400000116a5 */
[----:B------:R-:W-:Y:S02]  /*1980*/  IADD3 R26, P2, R168, R26, RZ ;  /* 0x0000001aa81a7210 */ /* 0x000fe40007f5e0ff */
[----:B------:R-:W-:Y:S02]  /*1990*/  LOP3.LUT R165, R22, R165, RZ, 0x3c, !PT ;  /* 0x000000a516a57212 */ /* 0x000fe400078e3cff */
[----:B------:R-:W-:Y:S01]  /*19a0*/  LEA.HI R22, R127, R124, RZ, 0x6 ;  /* 0x0000007c7f167211 */ /* 0x000fe200078f30ff */
[-C--:B--2---:R-:W-:Y:S01]  /*19b0*/  @!P0 IMAD R10, R19, R4.reuse, RZ ;  /* 0x00000004130a8224 */ /* 0x084fe200078e02ff */
[----:B------:R-:W-:Y:S01]  /*19c0*/  SHF.R.S32.HI R19, RZ, 0x1f, R18 ;  /* 0x0000001fff137819 */ /* 0x000fe20000011412 */
[----:B------:R-:W-:Y:S01]  /*19d0*/  @!P0 IMAD.WIDE.U32 R30, R14, R4, RZ ;  /* 0x000000040e1e8225 */ /* 0x000fe200078e00ff */
[----:B------:R-:W-:-:S02]  /*19e0*/  ISETP.GE.AND P5, PT, R13, R8, PT ;  /* 0x000000080d00720c */ /* 0x000fc40003fa6270 */
[----:B------:R-:W-:Y:S01]  /*19f0*/  ISETP.GE.AND P3, PT, R13, R8, PT ;  /* 0x000000080d00720c */ /* 0x000fe20003f66270 */
[----:B------:R-:W-:Y:S01]  /*1a00*/  @!P0 IMAD R5, R14, R5, R10 ;  /* 0x000000050e058224 */ /* 0x000fe200078e020a */
[----:B------:R-:W-:Y:S01]  /*1a10*/  SHF.R.S32.HI R10, RZ, 0x1f, R11 ;  /* 0x0000001fff0a7819 */ /* 0x000fe2000001140b */
[C---:B---3--:R-:W-:Y:S01]  /*1a20*/  @P0 IMAD.WIDE.U32 R32, R167.reuse, R6, RZ ;  /* 0x00000006a7200225 */ /* 0x048fe200078e00ff */
[----:B------:R-:W-:Y:S02]  /*1a30*/  SHF.R.S32.HI R13, RZ, 0x1f, R12 ;  /* 0x0000001fff0d7819 */ /* 0x000fe4000001140c */
[----:B------:R-:W-:Y:S01]  /*1a40*/  LEA.HI R10, R10, R11, RZ, 0x3 ;  /* 0x0000000b0a0a7211 */ /* 0x000fe200078f18ff */
[----:B------:R-:W-:Y:S01]  /*1a50*/  @P0 IMAD R7, R167, R7, R33 ;  /* 0x00000007a7070224 */ /* 0x000fe200078e0221 */
[----:B------:R-:W-:Y:S01]  /*1a60*/  @P0 MOV R4, R32 ;  /* 0x0000002000040202 */ /* 0x000fe20000000f00 */
[----:B------:R-:W-:Y:S01]  /*1a70*/  @!P0 IMAD.MOV.U32 R4, RZ, RZ, R30 ;  /* 0x000000ffff048224 */ /* 0x000fe200078e001e */
[----:B------:R-:W-:Y:S01]  /*1a80*/  LOP3.LUT R6, R10, 0xfffffff8, RZ, 0xc0, !PT ;  /* 0xfffffff80a067812 */ /* 0x000fe200078ec0ff */
[----:B------:R-:W-:Y:S01]  /*1a90*/  @!P0 IMAD.IADD R7, R31, 0x1, R5 ;  /* 0x000000011f078824 */ /* 0x000fe200078e0205 */
[----:B------:R-:W-:Y:S01]  /*1aa0*/  SHF.R.S32.HI R5, RZ, 0x1f, R168 ;  /* 0x0000001fff057819 */ /* 0x000fe200000114a8 */
[----:B------:R-:W-:Y:S01]  /*1ab0*/  IMAD.SHL.U32 R22, R22, 0x8, RZ ;  /* 0x0000000816167824 */ /* 0x000fe200078e00ff */
[C---:B------:R-:W-:Y:S01]  /*1ac0*/  IADD3 R32, P1, R168.reuse, R20, RZ ;  /* 0x00000014a8207210 */ /* 0x040fe20007f3e0ff */
[----:B------:R-:W-:Y:S01]  /*1ad0*/  IMAD.IADD R11, R11, 0x1, -R6 ;  /* 0x000000010b0b7824 */ /* 0x000fe200078e0a06 */
[----:B------:R-:W-:Y:S01]  /*1ae0*/  IADD3 R6, P0, R168, R4, RZ ;  /* 0x00000004a8067210 */ /* 0x000fe20007f1e0ff */
[----:B------:R-:W-:Y:S01]  /*1af0*/  IMAD.X R27, R5, 0x1, R0, P2 ;  /* 0x00000001051b7824 */ /* 0x000fe200010e0600 */
[----:B------:R-:W-:Y:S01]  /*1b00*/  LOP3.LUT R165, R165, 0xfffffe00, R22, 0xf8, !PT ;  /* 0xfffffe00a5a57812 */ /* 0x000fe200078ef816 */
[C---:B------:R-:W-:Y:S01]  /*1b10*/  IMAD.X R33, R5.reuse, 0x1, R16, P1 ;  /* 0x0000000105217824 */ /* 0x040fe200008e0610 */
[----:B------:R-:W-:Y:S01]  /*1b20*/  IADD3.X R7, R5, R7, RZ, P0, !PT ;  /* 0x0000000705077210 */ /* 0x000fe200007fe4ff */
[----:B------:R-:W-:Y:S01]  /*1b30*/  IMAD R31, R19, UR6, RZ ;  /* 0x00000006131f7c24 */ /* 0x000fe2000f8e02ff */
[----:B------:R-:W-:Y:S01]  /*1b40*/  ISETP.GE.AND P0, PT, R12, R159, PT ;  /* 0x0000009f0c00720c */ /* 0x000fe20003f06270 */
[----:B------:R-:W-:Y:S01]  /*1b50*/  IMAD R5, R17, UR8, RZ ;  /* 0x0000000811057c24 */ /* 0x000fe2000f8e02ff */
[----:B------:R-:W-:Y:S01]  /*1b60*/  LEA R165, R165, UR4, 0x1 ;  /* 0x00000004a5a57c11 */ /* 0x000fe2000f8e08ff */
[----:B------:R-:W-:-:S04]  /*1b70*/  IMAD.WIDE R28, R9, 0x40, R12 ;  /* 0x00000040091c7825 */ /* 0x000fc800078e020c */
[C---:B------:R-:W-:Y:S02]  /*1b80*/  VIADD R17, R12.reuse, 0x20 ;  /* 0x000000200c117836 */ /* 0x040fe40000000000 */
[----:B------:R-:W-:Y:S02]  /*1b90*/  VIADD R9, R12, 0x30 ;  /* 0x000000300c097836 */ /* 0x000fe40000000000 */
[C---:B------:R-:W-:Y:S01]  /*1ba0*/  IMAD R31, R18.reuse, UR7, R31 ;  /* 0x00000007121f7c24 */ /* 0x040fe2000f8e021f */
[-C--:B------:R-:W-:Y:S01]  /*1bb0*/  ISETP.GE.AND P2, PT, R17, R159.reuse, PT ;  /* 0x0000009f1100720c */ /* 0x080fe20003f46270 */
[----:B------:R-:W-:Y:S01]  /*1bc0*/  IMAD.WIDE.U32 R6, R18, UR6, R6 ;  /* 0x0000000612067c25 */ /* 0x000fe2000f8e0006 */
[----:B------:R-:W-:-:S03]  /*1bd0*/  ISETP.GE.AND P1, PT, R9, R159, PT ;  /* 0x0000009f0900720c */ /* 0x000fc60003f26270 */
[C---:B------:R-:W-:Y:S02]  /*1be0*/  IMAD R22, R24.reuse, UR9, R5 ;  /* 0x0000000918167c24 */ /* 0x040fe4000f8e0205 */
[----:B------:R-:W-:-:S04]  /*1bf0*/  IMAD.WIDE.U32 R24, R24, UR8, R32 ;  /* 0x0000000818187c25 */ /* 0x000fc8000f8e0020 */
        /* <DEDUP_REMOVED lines=19> */
.L_x_6376:
[----:B------:R-:W-:Y:S05]  /*1d30*/  BSYNC B0 ;  /* 0x0000000000007941 */ /* 0x000fea0003800000 */
.L_x_6375:
        /* <DEDUP_REMOVED lines=22> */
.L_x_6378:
[----:B------:R-:W-:Y:S05]  /*1ea0*/  BSYNC B0 ;  /* 0x0000000000007941 */ /* 0x000fea0003800000 */
.L_x_6377:
        /* <DEDUP_REMOVED lines=22> */
.L_x_6380:
[----:B------:R-:W-:Y:S05]  /*2010*/  BSYNC B0 ;  /* 0x0000000000007941 */ /* 0x000fea0003800000 */
.L_x_6379:
        /* <DEDUP_REMOVED lines=21> */
.L_x_6382:
[----:B------:R-:W-:Y:S05]  /*2170*/  BSYNC B0 ;  /* 0x0000000000007941 */ /* 0x000fea0003800000 */
.L_x_6381:
[C---:B------:R-:W-:Y:S01]  /*2180*/  IADD3 R112, P0, R12.reuse, R15, RZ ;  /* 0x0000000f0c707210 */ /* 0x040fe20007f1e0ff */
[----:B--2-4-:R-:W-:Y:S01]  /*2190*/  IMAD.MOV.U32 R5, RZ, RZ, 0x20 ;  /* 0x00000020ff057424 */ /* 0x014fe200078e00ff */
[----:B------:R-:W2:Y:S01]  /*21a0*/  LDC.64 R118, c[0x0][0x250] ;  /* 0x00009400ff767b82 */ /* 0x000ea20000000a00 */
[----:B------:R-:W-:Y:S01]  /*21b0*/  IMAD R15, R13, R116, RZ ;  /* 0x000000740d0f7224 */ /* 0x000fe200078e02ff */
[----:B------:R-:W-:Y:S01]  /*21c0*/  R2P PR, R11, 0x6 ;  /* 0x000000060b007804 */ /* 0x000fe20000000000 */
[----:B------:R-:W-:Y:S01]  /*21d0*/  IMAD.MOV.U32 R0, RZ, RZ, 0x10 ;  /* 0x00000010ff007424 */ /* 0x000fe200078e00ff */
[----:B------:R-:W-:Y:S01]  /*21e0*/  BSSY B0, `(.L_x_6383) ;  /* 0x0000019000007945 */ /* 0x000fe20003800000 */
[C---:B------:R-:W-:Y:S01]  /*21f0*/  IMAD R15, R12.reuse, R117, R15 ;  /* 0x000000750c0f7224 */ /* 0x040fe200078e020f */
[----:B------:R-:W-:Y:S01]  /*2200*/  ISETP.GE.AND P4, PT, R17, R8, PT ;  /* 0x000000081100720c */ /* 0x000fe20003f86270 */
[----:B------:R-:W-:Y:S01]  /*2210*/  IMAD.WIDE.U32 R26, R12, R116, R26 ;  /* 0x000000740c1a7225 */ /* 0x000fe200078e001a */
[----:B------:R-:W4:Y:S01]  /*2220*/  LDC.64 R6, c[0x0][0x3c8] ;  /* 0x0000f200ff067b82 */ /* 0x000f220000000a00 */
[----:B------:R-:W-:-:S02]  /*2230*/  SEL R5, R5, 0xffffffe0, !P2 ;  /* 0xffffffe005057807 */ /* 0x000fc40005000000 */
[-C--:B------:R-:W-:Y:S01]  /*2240*/  ISETP.GE.AND P2, PT, R12, R8.reuse, PT ;  /* 0x000000080c00720c */ /* 0x080fe20003f46270 */
[----:B------:R-:W-:Y:S01]  /*2250*/  IMAD.X R21, R13, 0x1, R21, P0 ;  /* 0x000000010d157824 */ /* 0x000fe200000e0615 */
[----:B------:R-:W-:Y:S01]  /*2260*/  SEL R4, R0, 0xfffffff0, !P1 ;  /* 0xfffffff000047807 */ /* 0x000fe20004800000 */
[----:B------:R-:W-:Y:S01]  /*2270*/  IMAD.IADD R121, R27, 0x1, R15 ;  /* 0x000000011b797824 */ /* 0x000fe200078e020f */
[-C--:B------:R-:W-:Y:S01]  /*2280*/  ISETP.GE.AND P0, PT, R17, R8.reuse, PT ;  /* 0x000000081100720c */ /* 0x080fe20003f06270 */
[----:B------:R-:W-:Y:S01]  /*2290*/  IMAD.MOV.U32 R122, RZ, RZ, R26 ;  /* 0x000000ffff7a7224 */ /* 0x000fe200078e001a */
[----:B------:R-:W-:-:S07]  /*22a0*/  ISETP.GE.AND P1, PT, R9, R8, PT ;  /* 0x000000080900720c */ /* 0x000fce0003f26270 */
[----:B------:R-:W-:Y:S06]  /*22b0*/  @P2 BRA `(.L_x_6384) ;  /* 0x00000000002c2947 */ /* 0x000fec0003800000 */
        /* <DEDUP_REMOVED lines=11> */
.L_x_6384:
[----:B------:R-:W-:Y:S05]  /*2370*/  BSYNC B0 ;  /* 0x0000000000007941 */ /* 0x000fea0003800000 */
.L_x_6383:
        /* <DEDUP_REMOVED lines=19> */
.L_x_6386:
[----:B------:R-:W-:Y:S05]  /*24b0*/  BSYNC B0 ;  /* 0x0000000000007941 */ /* 0x000fea0003800000 */
.L_x_6385:
        /* <DEDUP_REMOVED lines=16> */
.L_x_6388:
[----:B------:R-:W-:Y:S05]  /*25c0*/  BSYNC B0 ;  /* 0x0000000000007941 */ /* 0x000fea0003800000 */
.L_x_6387:
[----:B------:R-:W-:Y:S01]  /*25d0*/  BSSY B0, `(.L_x_6389) ;  /* 0x0000014000007945 */ /* 0x000fe20003800000 */
[----:B------:R-:W-:Y:S02]  /*25e0*/  ISETP.GE.AND P4, PT, R15, R8, PT ;  /* 0x000000080f00720c */ /* 0x000fe40003f86270 */
[----:B-1----:R-:W-:Y:S01]  /*25f0*/  IADD3 R17, R12, 0x50, RZ ;  /* 0x000000500c117810 */ /* 0x002fe20007ffe0ff */
[----:B------:R-:W-:Y:S05]  /*2600*/  @P1 BRA `(.L_x_6390) ;  /* 0x0000000000401947 */ /* 0x000fea0003800000 */
[----:B------:R-:W-:Y:S02]  /*2610*/  ULDC UR5, c[0x0][0x2d0] ;  /* 0x0000b40000057ab9 */ /* 0x000fe40000000800 */
[----:B------:R-:W-:-:S13]  /*2620*/  ISETP.GE.AND P1, PT, R168, UR5, PT ;  /* 0x00000005a8007c0c */ /* 0x000fda000bf26270 */
[----:B------:R1:W-:Y:S01]  /*2630*/  @P1 STS.128 [R165+0x3800], RZ ;  /* 0x003800ffa5001388 */ /* 0x0003e20000000c00 */
[----:B------:R-:W-:Y:S05]  /*2640*/  @P1 BRA `(.L_x_6390) ;  /* 0x0000000000301947 */ /* 0x000fea0003800000 */
[----:B------:R-:W-:Y:S01]  /*2650*/  MOV R26, R122 ;  /* 0x0000007a001a7202 */ /* 0x000fe20000000f00 */
        /* <DEDUP_REMOVED lines=11> */
.L_x_6390:
[----:B------:R-:W-:Y:S05]  /*2710*/  BSYNC B0 ;  /* 0x0000000000007941 */ /* 0x000fea0003800000 */
.L_x_6389:
        /* <DEDUP_REMOVED lines=8> */
[----:B------:R-:W-:Y:S01]  /*27a0*/  LEA R16, P5, R116, R122, 0x6 ;  /* 0x0000007a74107211 */ /* 0x000fe200078a30ff */
        /* <DEDUP_REMOVED lines=8> */
.L_x_6392:
[----:B------:R-:W-:Y:S05]  /*2830*/  BSYNC B0 ;  /* 0x0000000000007941 */ /* 0x000fea0003800000 */
.L_x_6391:
        /* <DEDUP_REMOVED lines=20> */
.L_x_6394:
[----:B------:R-:W-:Y:S05]  /*2980*/  BSYNC B0 ;  /* 0x0000000000007941 */ /* 0x000fea0003800000 */
.L_x_6393:
[----:B------:R-:W-:Y:S01]  /*2990*/  BSSY B0, `(.L_x_6395) ;  /* 0x0000016000007945 */ /* 0x000fe20003800000 */
[----:B------:R-:W-:Y:S01]  /*29a0*/  IMAD.IADD R23, R25, 0x1, R22 ;  /* 0x0000000119177824 */ /* 0x000fe200078e0216 */
[----:B------:R-:W-:Y:S01]  /*29b0*/  ISETP.GE.AND P1, PT, R9, R8, PT ;  /* 0x000000080900720c */ /* 0x000fe20003f26270 */
[----:B------:R-:W-:Y:S01]  /*29c0*/  IMAD.MOV.U32 R22, RZ, RZ, R24 ;  /* 0x000000ffff167224 */ /* 0x000fe200078e0018 */
[----:B------:R-:W-:Y:S01]  /*29d0*/  SHF.R.S32.HI R16, RZ, 0x1f, R14 ;  /* 0x0000001fff107819 */ /* 0x000fe2000001140e */
        /* <DEDUP_REMOVED lines=11> */
[----:B-1----:R-:W-:-:S04]  /*2a90*/  LEA R26, P5, R24, UR6, 0x1 ;  /* 0x00000006181a7c11 */ /* 0x002fc8000f8a08ff */
[----:B------:R-:W-:-:S05]  /*2aa0*/  LEA.HI.X R27, R24, UR7, R20, 0x1, P5 ;  /* 0x00000007181b7c11 */ /* 0x000fca000a8f0c14 */
[----:B------:R-:W-:Y:S01]  /*2ab0*/  @!PT LDS RZ, [RZ] ;  /* 0x00000000fffff984 */ /* 0x000fe20000000800 */
[----:B------:R-:W-:Y:S01]  /*2ac0*/  @!PT LDS RZ, [RZ] ;  /* 0x00000000fffff984 */ /* 0x000fe20000000800 */
[----:B------:R-:W-:Y:S01]  /*2ad0*/  @!PT LDS RZ, [RZ] ;  /* 0x00000000fffff984 */ /* 0x000fe20000000800 */
[----:B------:R1:W-:Y:S04]  /*2ae0*/  LDGSTS.E.BYPASS.LTC128B.128 [R165+0x5000], desc[UR10][R26.64] ;  /* 0x050000001aa57fae */ /* 0x0003e8000b901d4a */
.L_x_6396:
[----:B------:R-:W-:Y:S05]  /*2af0*/  BSYNC B0 ;  /* 0x0000000000007941 */ /* 0x000fea0003800000 */
.L_x_6395:
        /* <DEDUP_REMOVED lines=18> */
.L_x_6398:
[----:B------:R-:W-:Y:S05]  /*2c20*/  BSYNC B0 ;  /* 0x0000000000007941 */ /* 0x000fea0003800000 */
.L_x_6397:
[----:B------:R-:W0:Y:S01]  /*2c30*/  LDGDEPBAR ;  /* 0x00000000000079af */ /* 0x000e220000000000 */
[----:B------:R-:W-:Y:S01]  /*2c40*/  ULDC.64 UR6, c[0x0][0x3d0] ;  /* 0x0000f40000067ab9 */ /* 0x000fe20000000a00 */
[----:B--2---:R-:W-:Y:S01]  /*2c50*/  IMAD R21, R21, R118, RZ ;  /* 0x0000007615157224 */ /* 0x004fe200078e02ff */
[----:B------:R-:W-:Y:S01]  /*2c60*/  ULDC UR5, c[0x0][0x2e8] ;  /* 0x0000ba0000057ab9 */ /* 0x000fe20000000800 */
[----:B------:R-:W-:Y:S02]  /*2c70*/  IMAD R25, R16, UR6, RZ ;  /* 0x0000000610197c24 */ /* 0x000fe4000f8e02ff */
[----:B------:R-:W-:-:S04]  /*2c80*/  IMAD.WIDE.U32 R18, R14, UR6, R18 ;  /* 0x000000060e127c25 */ /* 0x000fc8000f8e0012 */
[----:B------:R-:W-:Y:S01]  /*2c90*/  IMAD R25, R14, UR7, R25 ;  /* 0x000000070e197c24 */ /* 0x000fe2000f8e0219 */
[----:B----4-:R-:W-:Y:S01]  /*2ca0*/  LEA R20, P1, R18, R6, 0x2 ;  /* 0x0000000612147211 */ /* 0x010fe200078210ff */
[C---:B------:R-:W-:Y:S01]  /*2cb0*/  IMAD R21, R112.reuse, R119, R21 ;  /* 0x0000007770157224 */ /* 0x040fe200078e0215 */
[----:B------:R-:W-:Y:S01]  /*2cc0*/  SHF.R.S32.HI R6, RZ, 0x4, R3 ;  /* 0x00000004ff067819 */ /* 0x000fe20000011403 */
[----:B------:R-:W-:Y:S01]  /*2cd0*/  IMAD.WIDE.U32 R112, R112, R118, R22 ;  /* 0x0000007670707225 */ /* 0x000fe200078e0016 */
[----:B------:R-:W-:Y:S02]  /*2ce0*/  ULDC.64 UR6, c[0x0][0x220] ;  /* 0x0000880000067ab9 */ /* 0x000fe40000000a00 */
[----:B------:R-:W-:Y:S01]  /*2cf0*/  LEA.HI R3, R3, R6, RZ, 0x1 ;  /* 0x0000000603037211 */ /* 0x000fe200078f08ff */
[----:B------:R-:W-:Y:S01]  /*2d00*/  IMAD.IADD R25, R19, 0x1, R25 ;  /* 0x0000000113197824 */ /* 0x000fe200078e0219 */
[----:B------:R-:W-:Y:S01]  /*2d10*/  LEA R180, P5, R112, UR6, 0x1 ;  /* 0x0000000670b47c11 */ /* 0x000fe2000f8a08ff */
[----:B------:R-:W-:-:S03]  /*2d20*/  IMAD.IADD R115, R113, 0x1, R21 ;  /* 0x0000000171737824 */ /* 0x000fc600078e0215 */
[----:B------:R-:W-:Y:S01]  /*2d30*/  LEA.HI.X R21, R18, R7, R25, 0x2, P1 ;  /* 0x0000000712157211 */ /* 0x000fe200008f1419 */
[----:B------:R-:W-:-:S04]  /*2d40*/  DEPBAR.LE SB0, 0x0 ;  /* 0x000080000000791a */ /* 0x000fc80000000000 */
[----:B------:R2:W5:Y:S01]  /*2d50*/  LDG.E R126, desc[UR10][R20.64] ;  /* 0x0000000a147e7981 */ /* 0x000562000c1e1900 */
[----:B------:R-:W-:Y:S01]  /*2d60*/  BAR.SYNC.DEFER_BLOCKING 0x0 ;  /* 0x0000000000007b1d */ /* 0x000fe20000010000 */
[-C--:B------:R-:W-:Y:S02]  /*2d70*/  ISETP.GE.AND P1, PT, R12, R8.reuse, PT ;  /* 0x000000080c00720c */ /* 0x080fe40003f26270 */
[----:B------:R-:W-:Y:S02]  /*2d80*/  LOP3.LUT R157, R3, 0xfffffffe, RZ, 0xc0, !PT ;  /* 0xfffffffe039d7812 */ /* 0x000fe400078ec0ff */
[----:B------:R-:W-:Y:S01]  /*2d90*/  LEA.HI.X R181, R112, UR7, R115, 0x1, P5 ;  /* 0x0000000770b57c11 */ /* 0x000fe2000a8f0c73 */
[----:B------:R-:W4:Y:S01]  /*2da0*/  MUFU.RCP R3, UR5 ;  /* 0x0000000500037d08 */ /* 0x000f220008001000 */
[----:B------:R-:W-:Y:S01]  /*2db0*/  BSSY B0, `(.L_x_6399) ;  /* 0x000000c000007945 */ /* 0x000fe20003800000 */
[----:B------:R-:W-:-:S06]  /*2dc0*/  ISETP.GE.AND P5, PT, R17, R8, PT ;  /* 0x000000081100720c */ /* 0x000fcc0003fa6270 */
[----:B------:R2:W-:Y:S01]  /*2dd0*/  @P1 STS.128 [R165+0x6000], RZ ;  /* 0x006000ffa5001388 */ /* 0x0005e20000000c00 */
[----:B------:R-:W-:Y:S06]  /*2de0*/  @P1 BRA `(.L_x_6400) ;  /* 0x0000000000201947 */ /* 0x000fec0003800000 */
        /* <DEDUP_REMOVED lines=8> */
.L_x_6400:
[----:B------:R-:W-:Y:S05]  /*2e70*/  BSYNC B0 ;  /* 0x0000000000007941 */ /* 0x000fea0003800000 */
.L_x_6399:
[----:B------:R1:W-:Y:S01]  /*2e80*/  @P3 STS.128 [R165+0x6800], RZ ;  /* 0x006800ffa5003388 */ /* 0x0003e20000000c00 */
[----:B------:R-:W-:Y:S01]  /*2e90*/  IMAD.SHL.U32 R7, R88, 0x40, RZ ;  /* 0x0000004058077824 */ /* 0x000fe200078e00ff */
[----:B------:R-:W-:Y:S01]  /*2ea0*/  LEA.HI R127, R127, R124, RZ, 0x5 ;  /* 0x0000007c7f7f7211 */ /* 0x000fe200078f28ff */
[----:B------:R-:W-:Y:S01]  /*2eb0*/  IMAD.IADD R157, R6, 0x1, -R157 ;  /* 0x00000001069d7824 */ /* 0x000fe200078e0a9d */
        /* <DEDUP_REMOVED lines=16> */
[----:B------:R-:W-:Y:S02]  /*2fc0*/  ISETP.GE.AND P1, PT, R15, R8, PT ;  /* 0x000000080f00720c */ /* 0x000fe40003f26270 */
[----:B------:R-:W-:-:S02]  /*2fd0*/  LOP3.LUT R10, R13, R12, RZ, 0x3c, !PT ;  /* 0x0000000c0d0a7212 */ /* 0x000fc400078e3cff */
        /* <DEDUP_REMOVED lines=12> */
.L_x_6402:
[----:B------:R-:W-:Y:S05]  /*30a0*/  BSYNC B0 ;  /* 0x0000000000007941 */ /* 0x000fea0003800000 */
.L_x_6401:
        /* <DEDUP_REMOVED lines=18> */
.L_x_6404:
[----:B------:R-:W-:Y:S05]  /*31d0*/  BSYNC B0 ;  /* 0x0000000000007941 */ /* 0x000fea0003800000 */
.L_x_6403:
[----:B------:R1:W-:Y:S01]  /*31e0*/  @P2 STS.128 [R165+0x7800], RZ ;  /* 0x007800ffa5002388 */ /* 0x0003e20000000c00 */
[----:B------:R-:W-:Y:S04]  /*31f0*/  BSSY B0, `(.L_x_6405) ;  /* 0x000000d000007945 */ /* 0x000fe80003800000 */
[----:B------:R-:W-:Y:S05]  /*3200*/  @P2 BRA `(.L_x_6406) ;  /* 0x00000000002c2947 */ /* 0x000fea0003800000 */
        /* <DEDUP_REMOVED lines=11> */
.L_x_6406:
[----:B------:R-:W-:Y:S05]  /*32c0*/  BSYNC B0 ;  /* 0x0000000000007941 */ /* 0x000fea0003800000 */
.L_x_6405:
        /* <DEDUP_REMOVED lines=13> */
.L_x_6408:
[----:B------:R-:W-:Y:S05]  /*33a0*/  BSYNC B0 ;  /* 0x0000000000007941 */ /* 0x000fea0003800000 */
.L_x_6407:
        /* <DEDUP_REMOVED lines=14> */
.L_x_6410:
[----:B------:R-:W-:Y:S05]  /*3490*/  BSYNC B0 ;  /* 0x0000000000007941 */ /* 0x000fea0003800000 */
.L_x_6409:
        /* <DEDUP_REMOVED lines=14> */
.L_x_6412:
[----:B------:R-:W-:Y:S05]  /*3580*/  BSYNC B0 ;  /* 0x0000000000007941 */ /* 0x000fea0003800000 */
.L_x_6411:
        /* <DEDUP_REMOVED lines=14> */
.L_x_6414:
[----:B------:R-:W-:Y:S05]  /*3670*/  BSYNC B0 ;  /* 0x0000000000007941 */ /* 0x000fea0003800000 */
.L_x_6413:
[----:B------:R-:W-:Y:S01]  /*3680*/  LDSM.16.M88.4 R32, [R158] ;  /* 0x000000009e20783b */ /* 0x000fe20000000200 */
[----:B------:R-:W-:Y:S01]  /*3690*/  LOP3.LUT P0, RZ, R88, 0x2, RZ, 0xc0, !PT ;  /* 0x0000000258ff7812 */ /* 0x000fe2000780c0ff */
[--C-:B------:R-:W-:Y:S01]  /*36a0*/  IMAD R156, R4, 0x2, R158.reuse ;  /* 0x00000002049c7824 */ /* 0x100fe200078e029e */
[----:B------:R-:W-:Y:S01]  /*36b0*/  LOP3.LUT R127, R127, 0xffffffe0, RZ, 0xc0, !PT ;  /* 0xffffffe07f7f7812 */ /* 0x000fe200078ec0ff */
[----:B------:R-:W2:Y:S01]  /*36c0*/  LDSM.16.M88.4 R84, [R157+0x3000] ;  /* 0x003000009d54783b */ /* 0x000ea20000000200 */
[----:B------:R-:W-:Y:S01]  /*36d0*/  SEL R0, R0, 0xfffffff0, !P0 ;  /* 0xfffffff000007807 */ /* 0x000fe20004000000 */
[----:B------:R-:W-:Y:S01]  /*36e0*/  VIADD R154, R157, 0x2040 ;  /* 0x000020409d9a7836 */ /* 0x000fe20000000000 */
[----:B------:R-:W-:Y:S01]  /*36f0*/  LOP3.LUT P0, RZ, R88, 0x4, RZ, 0xc0, !PT ;  /* 0x0000000458ff7812 */ /* 0x000fe2000780c0ff */
[----:B------:R-:W3:Y:S01]  /*3700*/  LDSM.16.M88.4 R24, [R157+0x2000] ;  /* 0x002000009d18783b */ /* 0x000ee20000000200 */
[----:B------:R-:W-:Y:S02]  /*3710*/  IMAD R155, R5, 0x2, R158 ;  /* 0x00000002059b7824 */ /* 0x000fe400078e029e */
[----:B------:R-:W-:Y:S01]  /*3720*/  IMAD R151, R0, 0x2, R157 ;  /* 0x0000000200977824 */ /* 0x000fe200078e029d */
[----:B------:R-:W4:Y:S01]  /*3730*/  LDSM.16.M88.4 R16, [R157+0x2800] ;  /* 0x002800009d10783b */ /* 0x000f220000000200 */
[----:B------:R-:W-:-:S02]  /*3740*/  IMAD R153, R4, 0x2, R155 ;  /* 0x0000000204997824 */ /* 0x000fc400078e029b */
[----:B------:R-:W-:Y:S01]  /*3750*/  IMAD R125, R128, 0x10, R125 ;  /* 0x00000010807d7824 */ /* 0x000fe200078e027d */
[----:B------:R-:W-:Y:S01]  /*3760*/  LDSM.16.M88.4 R96, [R156] ;  /* 0x000000009c60783b */ /* 0x000fe20000000200 */
[----:B------:R-:W-:Y:S02]  /*3770*/  IMAD.SHL.U32 R173, R124, 0x2, RZ ;  /* 0x000000027cad7824 */ /* 0x000fe400078e00ff */
[----:B------:R-:W-:Y:S01]  /*3780*/  IMAD.IADD R6, R7, 0x1, R6 ;  /* 0x0000000107067824 */ /* 0x000fe200078e0206 */
[----:B------:R-:W4:Y:S02]  /*3790*/  LDSM.16.M88.4 R56, [R151+0x3000] ;  /* 0x003000009738783b */ /* 0x000f240000000200 */
[----:B------:R-:W-:Y:S02]  /*37a0*/  LOP3.LUT R173, R173, 0x6, RZ, 0xc0, !PT ;  /* 0x00000006adad7812 */ /* 0x000fe400078ec0ff */
[----:B------:R-:W4:Y:S04]  /*37b0*/  LDSM.16.M88.4 R76, [R157+0x3800] ;  /* 0x003800009d4c783b */ /* 0x000f280000000200 */
[----:B------:R-:W4:Y:S04]  /*37c0*/  LDSM.16.M88.4 R68, [R157+0x4000] ;  /* 0x004000009d44783b */ /* 0x000f280000000200 */
[----:B------:R-:W4:Y:S04]  /*37d0*/  LDSM.16.M88.4 R48, [R157+0x4800] ;  /* 0x004800009d30783b */ /* 0x000f280000000200 */
[----:B------:R-:W4:Y:S04]  /*37e0*/  LDSM.16.M88.4 R40, [R157+0x5000] ;  /* 0x005000009d28783b */ /* 0x000f280000000200 */
[----:B-1----:R-:W1:Y:S04]  /*37f0*/  LDSM.16.M88.4 R8, [R157+0x5800] ;  /* 0x005800009d08783b */ /* 0x002e680000000200 */
[----:B------:R-:W1:Y:S01]  /*3800*/  LDSM.16.M88.4 R64, [R151+0x2000] ;  /* 0x002000009740783b */ /* 0x000e620000000200 */
[C---:B--2---:R-:W-:Y:S03]  /*3810*/  HMMA.16816.F32 R12, R32.reuse, R84, RZ ;  /* 0x00000054200c723c */ /* 0x044fe600000018ff */
[----:B------:R-:W2:Y:S03]  /*3820*/  LDSM.16.M88.4 R60, [R151+0x2800] ;  /* 0x00280000973c783b */ /* 0x000ea60000000200 */
[C---:B---3--:R-:W-:Y:S01]  /*3830*/  HMMA.16816.F32 R28, R32.reuse, R24, RZ ;  /* 0x00000018201c723c */ /* 0x048fe200000018ff */
[----:B------:R-:W3:Y:S04]  /*3840*/  LDSM.16.M88.4 R92, [R151+0x4800] ;  /* 0x00480000975c783b */ /* 0x000ee80000000200 */
[----:B------:R-:W-:Y:S01]  /*3850*/  LDSM.16.M88.4 R88, [R151+0x5000] ;  /* 0x005000009758783b */ /* 0x000fe20000000200 */
[C---:B----4-:R-:W-:Y:S03]  /*3860*/  HMMA.16816.F32 R20, R32.reuse, R16, RZ ;  /* 0x000000102014723c */ /* 0x050fe600000018ff */
[----:B------:R-:W-:Y:S03]  /*3870*/  LDSM.16.M88.4 R104, [R151+0x4000] ;  /* 0x004000009768783b */ /* 0x000fe60000000200 */
[C---:B------:R-:W-:Y:S01]  /*3880*/  HMMA.16816.F32 R24, R32.reuse, R26, RZ ;  /* 0x0000001a2018723c */ /* 0x040fe200000018ff */
[----:B------:R-:W-:Y:S04]  /*3890*/  LDSM.16.M88.4 R100, [R151+0x5800] ;  /* 0x005800009764783b */ /* 0x000fe80000000200 */
[----:B------:R-:W0:Y:S01]  /*38a0*/  LDGDEPBAR ;  /* 0x00000000000079af */ /* 0x000e220000000000 */
[----:B------:R-:W-:Y:S06]  /*38b0*/  HMMA.16816.F32 R16, R32, R18, RZ ;  /* 0x000000122010723c */ /* 0x000fec00000018ff */
[----:B------:R-:W-:Y:S06]  /*38c0*/  HMMA.16816.F32 R12, R96, R56, R12 ;  /* 0x00000038600c723c */ /* 0x000fec000000180c */
[----:B------:R-:W-:Y:S01]  /*38d0*/  HMMA.16816.F32 R80, R32, R76, RZ ;  /* 0x0000004c2050723c */ /* 0x000fe200000018ff */
[----:B------:R-:W-:-:S04]  /*38e0*/  VIADD R56, R157, 0x2000 ;  /* 0x000020009d387836 */ /* 0x000fc80000000000 */
[----:B------:R-:W-:Y:S01]  /*38f0*/  @P0 VIADD R154, R56, 0xffffffc0 ;  /* 0xffffffc0389a0836 */ /* 0x000fe20000000000 */
[C---:B------:R-:W-:Y:S03]  /*3900*/  HMMA.16816.F32 R72, R32.reuse, R68, RZ ;  /* 0x000000442048723c */ /* 0x040fe600000018ff */
[----:B------:R-:W-:Y:S01]  /*3910*/  IMAD R140, R0, 0x2, R154 ;  /* 0x00000002008c7824 */ /* 0x000fe200078e029a */
[----:B------:R-:W-:Y:S01]  /*3920*/  LDSM.16.M88.4 R108, [R154+0x3800] ;  /* 0x003800009a6c783b */ /* 0x000fe20000000200 */
[----:B------:R-:W-:Y:S01]  /*3930*/  IMAD.IADD R0, R124, 0x1, -R127 ;  /* 0x000000017c007824 */ /* 0x000fe200078e0a7f */
[----:B------:R-:W-:Y:S01]  /*3940*/  HMMA.16816.F32 R52, R32, R48, RZ ;  /* 0x000000302034723c */ /* 0x000fe200000018ff */
[C---:B------:R-:W-:Y:S02]  /*3950*/  VIADD R147, R154.reuse, 0x800 ;  /* 0x000008009a937836 */ /* 0x040fe40000000000 */
[----:B------:R-:W-:-:S02]  /*3960*/  VIADD R146, R154, 0x1000 ;  /* 0x000010009a927836 */ /* 0x000fc40000000000 */
[C---:B------:R-:W-:Y:S01]  /*3970*/  VIADD R145, R154.reuse, 0x1800 ;  /* 0x000018009a917836 */ /* 0x040fe20000000000 */
[C---:B------:R-:W-:Y:S01]  /*3980*/  HMMA.16816.F32 R44, R32.reuse, R40, RZ ;  /* 0x00000028202c723c */ /* 0x040fe200000018ff */
        /* <DEDUP_REMOVED lines=14> */
[----:B------:R-:W-:Y:S05]  /*3a70*/  LDSM.16.M88.4 R64, [R155] ;  /* 0x000000009b40783b */ /* 0x000fea0000000200 */
[C---:B--2---:R-:W-:Y:S06]  /*3a80*/  HMMA.16816.F32 R20, R96.reuse, R60, R20 ;  /* 0x0000003c6014723c */ /* 0x044fec0000001814 */
[C---:B------:R-:W-:Y:S01]  /*3a90*/  HMMA.16816.F32 R16, R96.reuse, R62, R16 ;  /* 0x0000003e6010723c */ /* 0x040fe20000001810 */
[----:B------:R-:W2:Y:S05]  /*3aa0*/  LDSM.16.M88.4 R60, [R154] ;  /* 0x000000009a3c783b */ /* 0x000eaa0000000200 */
[C---:B------:R-:W-:Y:S01]  /*3ab0*/  HMMA.16816.F32 R84, R96.reuse, R58, R84 ;  /* 0x0000003a6054723c */ /* 0x040fe20000001854 */
[----:B------:R-:W4:Y:S05]  /*3ac0*/  LDSM.16.M88.4 R56, [R154+0x800] ;  /* 0x000800009a38783b */ /* 0x000f2a0000000200 */
[C---:B---3--:R-:W-:Y:S06]  /*3ad0*/  HMMA.16816.F32 R52, R96.reuse, R92, R52 ;  /* 0x0000005c6034723c */ /* 0x048fec0000001834 */
[C---:B-1----:R-:W-:Y:S06]  /*3ae0*/  HMMA.16816.F32 R80, R96.reuse, R8, R80 ;  /* 0x000000086050723c */ /* 0x042fec0000001850 */
[C---:B------:R-:W-:Y:S01]  /*3af0*/  HMMA.16816.F32 R76, R96.reuse, R10, R76 ;  /* 0x0000000a604c723c */ /* 0x040fe2000000184c */
[----:B------:R-:W1:Y:S05]  /*3b00*/  LDSM.16.M88.4 R8, [R154+0x1000] ;  /* 0x001000009a08783b */ /* 0x000e6a0000000200 */
[C---:B------:R-:W-:Y:S01]  /*3b10*/  HMMA.16816.F32 R48, R96.reuse, R94, R48 ;  /* 0x0000005e6030723c */ /* 0x040fe20000001830 */
[----:B------:R-:W-:Y:S05]  /*3b20*/  LDSM.16.M88.4 R92, [R154+0x1800] ;  /* 0x001800009a5c783b */ /* 0x000fea0000000200 */
[----:B------:R-:W-:Y:S06]  /*3b30*/  HMMA.16816.F32 R44, R96, R88, R44 ;  /* 0x00000058602c723c */ /* 0x000fec000000182c */
[C---:B--2---:R-:W-:Y:S06]  /*3b40*/  HMMA.16816.F32 R28, R64.reuse, R60, R28 ;  /* 0x0000003c401c723c */ /* 0x044fec000000181c */
[----:B------:R-:W-:Y:S01]  /*3b50*/  HMMA.16816.F32 R24, R64, R62, R24 ;  /* 0x0000003e4018723c */ /* 0x000fe20000001818 */
[----:B------:R-:W2:Y:S05]  /*3b60*/  LDSM.16.M88.4 R60, [R154+0x2800] ;  /* 0x002800009a3c783b */ /* 0x000eaa0000000200 */
[----:B------:R-:W-:Y:S01]  /*3b70*/  HMMA.16816.F32 R40, R96, R90, R40 ;  /* 0x0000005a6028723c */ /* 0x000fe20000001828 */
[----:B------:R-:W3:Y:S05]  /*3b80*/  LDSM.16.M88.4 R88, [R154+0x2000] ;  /* 0x002000009a58783b */ /* 0x000eea0000000200 */
[C---:B----4-:R-:W-:Y:S06]  /*3b90*/  HMMA.16816.F32 R20, R64.reuse, R56, R20 ;  /* 0x000000384014723c */ /* 0x050fec0000001814 */
[C---:B------:R-:W-:Y:S01]  /*3ba0*/  HMMA.16816.F32 R16, R64.reuse, R58, R16 ;  /* 0x0000003a4010723c */ /* 0x040fe20000001810 */
[----:B------:R-:W4:Y:S05]  /*3bb0*/  LDSM.16.M88.4 R56, [R154+0x3000] ;  /* 0x003000009a38783b */ /* 0x000f2a0000000200 */
[C---:B-1----:R-:W-:Y:S06]  /*3bc0*/  HMMA.16816.F32 R12, R64.reuse, R8, R12 ;  /* 0x00000008400c723c */ /* 0x042fec000000180c */
[----:B------:R-:W-:Y:S01]  /*3bd0*/  HMMA.16816.F32 R84, R64, R10, R84 ;  /* 0x0000000a4054723c */ /* 0x000fe20000001854 */
[----:B------:R-:W-:Y:S05]  /*3be0*/  LDSM.16.M88.4 R8, [R153] ;  /* 0x000000009908783b */ /* 0x000fea0000000200 */
[----:B------:R-:W-:Y:S06]  /*3bf0*/  HMMA.16816.F32 R72, R96, R104, R72 ;  /* 0x000000686048723c */ /* 0x000fec0000001848 */
[C---:B--2---:R-:W-:Y:S06]  /*3c00*/  HMMA.16816.F32 R52, R64.reuse, R60, R52 ;  /* 0x0000003c4034723c */ /* 0x044fec0000001834 */
[----:B------:R-:W-:Y:S01]  /*3c10*/  HMMA.16816.F32 R48, R64, R62, R48 ;  /* 0x0000003e4030723c */ /* 0x000fe20000001830 */
[----:B------:R-:W1:Y:S05]  /*3c20*/  LDSM.16.M88.4 R60, [R140+0x2800] ;  /* 0x002800008c3c783b */ /* 0x000e6a0000000200 */
[C---:B------:R-:W-:Y:S01]  /*3c30*/  HMMA.16816.F32 R68, R96.reuse, R106, R68 ;  /* 0x0000006a6044723c */ /* 0x040fe20000001844 */
[----:B------:R-:W2:Y:S05]  /*3c40*/  LDSM.16.M88.4 R104, [R140] ;  /* 0x000000008c68783b */ /* 0x000eaa0000000200 */
[C---:B------:R-:W-:Y:S06]  /*3c50*/  HMMA.16816.F32 R36, R96.reuse, R100, R36 ;  /* 0x000000646024723c */ /* 0x040fec0000001824 */
[----:B------:R-:W-:Y:S01]  /*3c60*/  HMMA.16816.F32 R32, R96, R102, R32 ;  /* 0x000000666020723c */ /* 0x000fe20000001820 */
[----:B------:R-:W2:Y:S04]  /*3c70*/  LDSM.16.M88.4 R100, [R140+0x800] ;  /* 0x000800008c64783b */ /* 0x000ea80000000200 */
[----:B------:R-:W2:Y:S01]  /*3c80*/  LDSM.16.M88.4 R96, [R140+0x1000] ;  /* 0x001000008c60783b */ /* 0x000ea20000000200 */
        /* <DEDUP_REMOVED lines=11> */
[----:B------:R-:W4:Y:S01]  /*3d40*/  LDSM.16.M88.4 R64, [R140+0x3800] ;  /* 0x003800008c40783b */ /* 0x000f220000000200 */
[----:B------:R-:W-:-:S04]  /*3d50*/  DEPBAR.LE SB0, 0x0 ;  /* 0x000080000000791a */ /* 0x000fc80000000000 */
[C---:B-1----:R-:W-:Y:S06]  /*3d60*/  HMMA.16816.F32 R52, R8.reuse, R60, R52 ;  /* 0x0000003c0834723c */ /* 0x042fec0000001834 */
[----:B--2---:R-:W-:Y:S01]  /*3d70*/  HMMA.16816.F32 R28, R8, R104, R28 ;  /* 0x00000068081c723c */ /* 0x004fe2000000181c */
[----:B------:R-:W-:Y:S01]  /*3d80*/  SHF.R.S32.HI R61, RZ, 0x1f, R0 ;  /* 0x0000001fff3d7819 */ /* 0x000fe20000011400 */
[----:B------:R-:W-:-:S03]  /*3d90*/  IMAD.IADD R60, R2, 0x1, R173 ;  /* 0x00000001023c7824 */ /* 0x000fc600078e02ad */
[----:B------:R-:W-:Y:S01]  /*3da0*/  LEA.HI R61, R61, R0, RZ, 0x2 ;  /* 0x000000003d3d7211 */ /* 0x000fe200078f10ff */
[----:B------:R-:W-:Y:S03]  /*3db0*/  HMMA.16816.F32 R24, R8, R106, R24 ;  /* 0x0000006a0818723c */ /* 0x000fe60000001818 */
[----:B------:R-:W-:-:S03]  /*3dc0*/  SHF.R.S32.HI R172, RZ, 0x2, R61 ;  /* 0x00000002ffac7819 */ /* 0x000fc6000001143d */
[----:B------:R-:W-:Y:S01]  /*3dd0*/  HMMA.16816.F32 R20, R8, R100, R20 ;  /* 0x000000640814723c */ /* 0x000fe20000001814 */
[----:B------:R-:W-:-:S04]  /*3de0*/  IADD3 R125, R125, 0x1, R172 ;  /* 0x000000017d7d7810 */ /* 0x000fc80007ffe0ac */
[----:B------:R-:W-:Y:S01]  /*3df0*/  IADD3 R125, R123, R125, -R166 ;  /* 0x0000007d7b7d7210 */ /* 0x000fe20007ffe8a6 */
[C---:B------:R-:W-:Y:S04]  /*3e00*/  HMMA.16816.F32 R16, R8.reuse, R102, R16 ;  /* 0x000000660810723c */ /* 0x040fe80000001810 */
[----:B------:R-:W-:Y:S02]  /*3e10*/  IMAD.IADD R0, R125, 0x1, R114 ;  /* 0x000000017d007824 */ /* 0x000fe400078e0272 */
[----:B------:R-:W-:Y:S03]  /*3e20*/  HMMA.16816.F32 R12, R8, R96, R12 ;  /* 0x00000060080c723c */ /* 0x000fe6000000180c */
[----:B------:R-:W-:-:S02]  /*3e30*/  VIMNMX R124, R0, R123, PT ;  /* 0x0000007b007c7248 */ /* 0x000fc40003fe0100 */
[----:B------:R-:W-:Y:S01]  /*3e40*/  VIADDMNMX R123, R0, 0x8, R123, PT ;  /* 0x00000008007b7846 */ /* 0x000fe2000380017b */
[----:B-----5:R-:W-:Y:S01]  /*3e50*/  FMUL.FTZ R0, R126, R3 ;  /* 0x000000037e007220 */ /* 0x020fe20000410000 */
[----:B------:R-:W-:Y:S01]  /*3e60*/  HMMA.16816.F32 R84, R8, R98, R84 ;  /* 0x000000620854723c */ /* 0x000fe20000001854 */
[----:B------:R-:W-:-:S05]  /*3e70*/  VIADD R3, R60, 0x1 ;  /* 0x000000013c037836 */ /* 0x000fca0000000000 */
[C---:B------:R-:W-:Y:S01]  /*3e80*/  HMMA.16816.F32 R80, R8.reuse, R92, R80 ;  /* 0x0000005c0850723c */ /* 0x040fe20000001850 */
[C---:B------:R-:W-:Y:S02]  /*3e90*/  ISETP.GE.AND P5, PT, R3.reuse, R124, PT ;  /* 0x0000007c0300720c */ /* 0x040fe40003fa6270 */
[----:B------:R-:W-:Y:S02]  /*3ea0*/  ISETP.GE.AND P3, PT, R3, R123, PT ;  /* 0x0000007b0300720c */ /* 0x000fe40003f66270 */
[----:B------:R-:W-:Y:S01]  /*3eb0*/  I2FP.F32.S32 R7, R3 ;  /* 0x0000000300077245 */ /* 0x000fe20000201400 */
[C---:B------:R-:W-:Y:S04]  /*3ec0*/  HMMA.16816.F32 R76, R8.reuse, R94, R76 ;  /* 0x0000005e084c723c */ /* 0x040fe8000000184c */
[CC--:B------:R-:W-:Y:S01]  /*3ed0*/  FFMA.FTZ R29, R0.reuse, R7.reuse, R29 ;  /* 0x00000007001d7223 */ /* 0x0c0fe2000001001d */
[----:B------:R-:W-:Y:S01]  /*3ee0*/  FFMA.FTZ R31, R0, R7, R31 ;  /* 0x00000007001f7223 */ /* 0x000fe2000001001f */
[----:B---3--:R-:W-:Y:S01]  /*3ef0*/  HMMA.16816.F32 R72, R8, R88, R72 ;  /* 0x000000580848723c */ /* 0x008fe20000001848 */
[----:B------:R-:W-:-:S02]  /*3f00*/  VIADD R7, R60, 0x10 ;  /* 0x000000103c077836 */ /* 0x000fc40000000000 */
[----:B------:R-:W-:Y:S02]  /*3f10*/  FSEL R61, R29, -INF , !P5 ;  /* 0xff8000001d3d7808 */ /* 0x000fe40006800000 */
[----:B------:R-:W-:Y:S01]  /*3f20*/  FSEL R92, R31, -INF , !P3 ;  /* 0xff8000001f5c7808 */ /* 0x000fe20005800000 */
[C---:B------:R-:W-:Y:S01]  /*3f30*/  HMMA.16816.F32 R68, R8.reuse, R90, R68 ;  /* 0x0000005a0844723c */ /* 0x040fe20000001844 */
[----:B------:R-:W-:Y:S01]  /*3f40*/  BAR.SYNC.DEFER_BLOCKING 0x0 ;  /* 0x0000000000007b1d */ /* 0x000fe20000010000 */
[C---:B------:R-:W-:Y:S02]  /*3f50*/  ISETP.GE.AND P5, PT, R7.reuse, R124, PT ;  /* 0x0000007c0700720c */ /* 0x040fe40003fa6270 */
[----:B------:R-:W-:Y:S02]  /*3f60*/  ISETP.GE.AND P3, PT, R7, R123, PT ;  /* 0x0000007b0700720c */ /* 0x000fe40003f66270 */
[----:B------:R-:W-:Y:S01]  /*3f70*/  HMMA.16816.F32 R48, R8, R62, R48 ;  /* 0x0000003e0830723c */ /* 0x000fe20000001830 */
[----:B------:R-:W-:-:S05]  /*3f80*/  I2FP.F32.S32 R7, R7 ;  /* 0x0000000700077245 */ /* 0x000fca0000201400 */
[----:B----4-:R-:W-:Y:S01]  /*3f90*/  HMMA.16816.F32 R44, R8, R56, R44 ;  /* 0x00000038082c723c */ /* 0x010fe2000000182c */
[CC--:B------:R-:W-:Y:S01]  /*3fa0*/  FFMA.FTZ R20, R0.reuse, R7.reuse, R20 ;  /* 0x0000000700147223 */ /* 0x0c0fe20000010014 */
[----:B------:R-:W-:-:S04]  /*3fb0*/  FFMA.FTZ R22, R0, R7, R22 ;  /* 0x0000000700167223 */ /* 0x000fc80000010016 */
[----:B------:R-:W-:Y:S01]  /*3fc0*/  HMMA.16816.F32 R40, R8, R58, R40 ;  /* 0x0000003a0828723c */ /* 0x000fe20000001828 */
[----:B------:R-:W-:Y:S02]  /*3fd0*/  FSEL R89, R20, -INF , !P5 ;  /* 0xff80000014597808 */ /* 0x000fe40006800000 */
[----:B------:R-:W-:-:S03]  /*3fe0*/  FSEL R88, R22, -INF , !P3 ;  /* 0xff80000016587808 */ /* 0x000fc60005800000 */
[----:B------:R-:W-:Y:S01]  /*3ff0*/  HMMA.16816.F32 R36, R8, R64, R36 ;  /* 0x000000400824723c */ /* 0x000fe20000001824 */
[----:B------:R-:W-:-:S05]  /*4000*/  VIADD R58, R60, 0x11 ;  /* 0x000000113c3a7836 */ /* 0x000fca0000000000 */
[----:B------:R-:W-:Y:S07]  /*4010*/  HMMA.16816.F32 R32, R8, R66, R32 ;  /* 0x000000420820723c */ /* 0x000fee0000001820 */
[C---:B------:R-:W-:Y:S02]  /*4020*/  VIADD R9, R60.reuse, 0x8 ;  /* 0x000000083c097836 */ /* 0x040fe40000000000 */
[C---:B------:R-:W-:Y:S02]  /*4030*/  VIADD R8, R60.reuse, 0x9 ;  /* 0x000000093c087836 */ /* 0x040fe40000000000 */
[----:B------:R-:W-:Y:S01]  /*4040*/  VIADD R10, R60, 0x69 ;  /* 0x000000693c0a7836 */ /* 0x000fe20000000000 */
[----:B------:R-:W-:-:S02]  /*4050*/  I2FP.F32.S32 R3, R9 ;  /* 0x0000000900037245 */ /* 0x000fc40000201400 */
[C---:B------:R-:W-:Y:S02]  /*4060*/  ISETP.GE.AND P1, PT, R8.reuse, R124, PT ;  /* 0x0000007c0800720c */ /* 0x040fe40003f26270 */
[----:B------:R-:W-:Y:S01]  /*4070*/  ISETP.GE.AND P2, PT, R8, R123, PT ;  /* 0x0000007b0800720c */ /* 0x000fe20003f46270 */
[CC--:B------:R-:W-:Y:S01]  /*4080*/  FFMA.FTZ R24, R0.reuse, R3.reuse, R24 ;  /* 0x0000000300187223 */ /* 0x0c0fe20000010018 */
[----:B------:R-:W-:Y:S01]  /*4090*/  I2FP.F32.S32 R8, R8 ;  /* 0x0000000800087245 */ /* 0x000fe20000201400 */
[----:B------:R-:W-:Y:S01]  /*40a0*/  FFMA.FTZ R26, R0, R3, R26 ;  /* 0x00000003001a7223 */ /* 0x000fe2000001001a */
[C---:B------:R-:W-:Y:S01]  /*40b0*/  ISETP.GE.AND P4, PT, R9.reuse, R124, PT ;  /* 0x0000007c0900720c */ /* 0x040fe20003f86270 */
[----:B------:R-:W-:Y:S01]  /*40c0*/  VIADD R3, R60, 0x18 ;  /* 0x000000183c037836 */ /* 0x000fe20000000000 */
[----:B------:R-:W-:Y:S01]  /*40d0*/  ISETP.GE.AND P0, PT, R9, R123, PT ;  /* 0x0000007b0900720c */ /* 0x000fe20003f06270 */
[CC--:B------:R-:W-:Y:S01]  /*40e0*/  FFMA.FTZ R25, R0.reuse, R8.reuse, R25 ;  /* 0x0000000800197223 */ /* 0x0c0fe20000010019 */
[----:B------:R-:W-:Y:S01]  /*40f0*/  FFMA.FTZ R27, R0, R8, R27 ;  /* 0x00000008001b7223 */ /* 0x000fe2000001001b */
[----:B------:R-:W-:Y:S01]  /*4100*/  FSEL R63, R24, -INF , !P4 ;  /* 0xff800000183f7808 */ /* 0x000fe20006000000 */
[----:B------:R-:W-:Y:S01]  /*4110*/  VIADD R9, R60, 0x19 ;  /* 0x000000193c097836 */ /* 0x000fe20000000000 */
[----:B------:R-:W-:Y:S01]  /*4120*/  FSEL R64, R26, -INF , !P0 ;  /* 0xff8000001a407808 */ /* 0x000fe20004000000 */
[----:B------:R-:W-:Y:S01]  /*4130*/  VIADD R8, R60, 0x21 ;  /* 0x000000213c087836 */ /* 0x000fe20000000000 */
[----:B------:R-:W-:-:S02]  /*4140*/  ISETP.GE.AND P4, PT, R58, R124, PT ;  /* 0x0000007c3a00720c */ /* 0x000fc40003f86270 */
[-C--:B------:R-:W-:Y:S02]  /*4150*/  ISETP.GE.AND P0, PT, R58, R123.reuse, PT ;  /* 0x0000007b3a00720c */ /* 0x080fe40003f06270 */
[----:B------:R-:W-:Y:S02]  /*4160*/  FSEL R29, R25, -INF , !P1 ;  /* 0xff800000191d7808 */ /* 0x000fe40004800000 */
[----:B------:R-:W-:Y:S02]  /*4170*/  FSEL R90, R27, -INF , !P2 ;  /* 0xff8000001b5a7808 */ /* 0x000fe40005000000 */
[----:B------:R-:W-:Y:S02]  /*4180*/  I2FP.F32.S32 R58, R58 ;  /* 0x0000003a003a7245 */ /* 0x000fe40000201400 */
[C---:B------:R-:W-:Y:S02]  /*4190*/  ISETP.GE.AND P1, PT, R3.reuse, R124, PT ;  /* 0x0000007c0300720c */ /* 0x040fe40003f26270 */
[----:B------:R-:W-:Y:S01]  /*41a0*/  ISETP.GE.AND P2, PT, R3, R123, PT ;  /* 0x0000007b0300720c */ /* 0x000fe20003f46270 */
[CC--:B------:R-:W-:Y:S01]  /*41b0*/  FFMA.FTZ R21, R0.reuse, R58.reuse, R21 ;  /* 0x0000003a00157223 */ /* 0x0c0fe20000010015 */
[----:B------:R-:W-:Y:S01]  /*41c0*/  I2FP.F32.S32 R3, R3 ;  /* 0x0000000300037245 */ /* 0x000fe20000201400 */
[----:B------:R-:W-:Y:S01]  /*41d0*/  FFMA.FTZ R58, R0, R58, R23 ;  /* 0x0000003a003a7223 */ /* 0x000fe20000010017 */
[----:B------:R-:W-:-:S02]  /*41e0*/  ISETP.GE.AND P5, PT, R9, R124, PT ;  /* 0x0000007c0900720c */ /* 0x000fc40003fa6270 */
[----:B------:R-:W-:Y:S01]  /*41f0*/  FSEL R23, R21, -INF , !P4 ;  /* 0xff80000015177808 */ /* 0x000fe20006000000 */
[CC--:B------:R-:W-:Y:S01]  /*4200*/  FFMA.FTZ R16, R0.reuse, R3.reuse, R16 ;  /* 0x0000000300107223 */ /* 0x0c0fe20000010010 */
[----:B------:R-:W-:Y:S01]  /*4210*/  FFMA.FTZ R18, R0, R3, R18 ;  /* 0x0000000300127223 */ /* 0x000fe20000010012 */
[----:B------:R-:W-:Y:S01]  /*4220*/  VIADD R3, R60, 0x20 ;  /* 0x000000203c037836 */ /* 0x000fe20000000000 */
[----:B------:R-:W-:Y:S02]  /*4230*/  FSEL R58, R58, -INF , !P0 ;  /* 0xff8000003a3a7808 */ /* 0x000fe40004000000 */
[----:B------:R-:W-:Y:S01]  /*4240*/  FSEL R21, R16, -INF , !P1 ;  /* 0xff80000010157808 */ /* 0x000fe20004800000 */
[----:B------:R-:W-:Y:S01]  /*4250*/  VIADD R16, R60, 0x51 ;  /* 0x000000513c107836 */ /* 0x000fe20000000000 */
[----:B------:R-:W-:Y:S02]  /*4260*/  FSEL R24, R18, -INF , !P2 ;  /* 0xff80000012187808 */ /* 0x000fe40005000000 */
        /* <DEDUP_REMOVED lines=16> */
[C---:B------:R-:W-:Y:S01]  /*4370*/  VIADD R8, R60.reuse, 0x29 ;  /* 0x000000293c087836 */ /* 0x040fe20000000000 */
[----:B------:R-:W-:Y:S01]  /*4380*/  FSEL R56, R19, -INF , !P3 ;  /* 0xff80000013387808 */ /* 0x000fe20005800000 */
        /* <DEDUP_REMOVED lines=81> */
[----:B------:R-:W-:Y:S02]  /*48a0*/  I2FP.F32.S32 R8, R8 ;  /* 0x0000000800087245 */ /* 0x000fe40000201400 */
[C---:B------:R-:W-:Y:S02]  /*48b0*/  ISETP.GE.AND P4, PT, R3.reuse, R124, PT ;  /* 0x0000007c0300720c */ /* 0x040fe40003f86270 */
[----:B------:R-:W-:Y:S01]  /*48c0*/  ISETP.GE.AND P0, PT, R3, R123, PT ;  /* 0x0000007b0300720c */ /* 0x000fe20003f06270 */
[C---:B------:R-:W-:Y:S01]  /*48d0*/  FFMA.FTZ R69, R0.reuse, R8, R69 ;  /* 0x0000000800457223 */ /* 0x040fe20000010045 */
[----:B------:R-:W-:Y:S01]  /*48e0*/  I2FP.F32.S32 R16, R16 ;  /* 0x0000001000107245 */ /* 0x000fe20000201400 */
[----:B------:R-:W-:Y:S01]  /*48f0*/  FFMA.FTZ R71, R0, R8, R71 ;  /* 0x0000000800477223 */ /* 0x000fe20000010047 */
[----:B------:R-:W-:Y:S01]  /*4900*/  I2FP.F32.S32 R3, R3 ;  /* 0x0000000300037245 */ /* 0x000fe20000201400 */
[----:B------:R-:W-:Y:S01]  /*4910*/  VIADD R8, R60, 0x59 ;  /* 0x000000593c087836 */ /* 0x000fe20000000000 */
[----:B------:R-:W-:Y:S01]  /*4920*/  FSEL R111, R69, -INF , !P5 ;  /* 0xff800000456f7808 */ /* 0x000fe20006800000 */
[CC--:B------:R-:W-:Y:S01]  /*4930*/  FFMA.FTZ R17, R0.reuse, R16.reuse, R53 ;  /* 0x0000001000117223 */ /* 0x0c0fe20000010035 */
[C---:B------:R-:W-:Y:S01]  /*4940*/  FFMA.FTZ R16, R0.reuse, R16, R55 ;  /* 0x0000001000107223 */ /* 0x040fe20000010037 */
[CC--:B------:R-:W-:Y:S01]  /*4950*/  FFMA.FTZ R19, R0.reuse, R3.reuse, R52 ;  /* 0x0000000300137223 */ /* 0x0c0fe20000010034 */
[----:B------:R-:W-:Y:S01]  /*4960*/  FFMA.FTZ R18, R0, R3, R54 ;  /* 0x0000000300127223 */ /* 0x000fe20000010036 */
        /* <DEDUP_REMOVED lines=9> */
[CC--:B------:R-:W-:Y:S02]  /*4a00*/  ISETP.GE.AND P4, PT, R8.reuse, R124.reuse, PT ;  /* 0x0000007c0800720c */ /* 0x0c0fe40003f86270 */
[----:B------:R-:W-:Y:S01]  /*4a10*/  ISETP.GE.AND P0, PT, R8, R123, PT ;  /* 0x0000007b0800720c */ /* 0x000fe20003f06270 */
[CC--:B------:R-:W-:Y:S01]  /*4a20*/  FFMA.FTZ R52, R0.reuse, R9.reuse, R50 ;  /* 0x0000000900347223 */ /* 0x0c0fe20000010032 */
[C---:B------:R-:W-:Y:S01]  /*4a30*/  ISETP.GE.AND P1, PT, R3.reuse, R124, PT ;  /* 0x0000007c0300720c */ /* 0x040fe20003f26270 */
[----:B------:R-:W-:Y:S01]  /*4a40*/  FFMA.FTZ R48, R0, R9, R48 ;  /* 0x0000000900307223 */ /* 0x000fe20000010030 */
[----:B------:R-:W-:Y:S01]  /*4a50*/  ISETP.GE.AND P2, PT, R3, R123, PT ;  /* 0x0000007b0300720c */ /* 0x000fe20003f46270 */
[----:B------:R-:W-:Y:S01]  /*4a60*/  VIADD R9, R60, 0x70 ;  /* 0x000000703c097836 */ /* 0x000fe20000000000 */
[----:B------:R-:W-:-:S02]  /*4a70*/  I2FP.F32.S32 R8, R8 ;  /* 0x0000000800087245 */ /* 0x000fc40000201400 */
[----:B------:R-:W-:Y:S02]  /*4a80*/  I2FP.F32.S32 R3, R3 ;  /* 0x0000000300037245 */ /* 0x000fe40000201400 */
[----:B------:R-:W-:Y:S01]  /*4a90*/  FSEL R53, R48, -INF , !P5 ;  /* 0xff80000030357808 */ /* 0x000fe20006800000 */
[CC--:B------:R-:W-:Y:S01]  /*4aa0*/  FFMA.FTZ R49, R0.reuse, R8.reuse, R49 ;  /* 0x0000000800317223 */ /* 0x0c0fe20000010031 */
[C---:B------:R-:W-:Y:S01]  /*4ab0*/  FFMA.FTZ R50, R0.reuse, R8, R51 ;  /* 0x0000000800327223 */ /* 0x040fe20000010033 */
[CC--:B------:R-:W-:Y:S01]  /*4ac0*/  FFMA.FTZ R31, R0.reuse, R3.reuse, R44 ;  /* 0x00000003001f7223 */ /* 0x0c0fe2000001002c */
[----:B------:R-:W-:Y:S01]  /*4ad0*/  FFMA.FTZ R26, R0, R3, R46 ;  /* 0x00000003001a7223 */ /* 0x000fe2000001002e */
[C---:B------:R-:W-:Y:S01]  /*4ae0*/  VIADD R3, R60.reuse, 0x68 ;  /* 0x000000683c037836 */ /* 0x040fe20000000000 */
[----:B------:R-:W-:Y:S01]  /*4af0*/  FSEL R51, R49, -INF , !P4 ;  /* 0xff80000031337808 */ /* 0x000fe20006000000 */
[----:B------:R-:W-:Y:S01]  /*4b00*/  VIADD R44, R60, 0x61 ;  /* 0x000000613c2c7836 */ /* 0x000fe20000000000 */
[----:B------:R-:W-:-:S02]  /*4b10*/  FSEL R50, R50, -INF , !P0 ;  /* 0xff80000032327808 */ /* 0x000fc40004000000 */
[CC--:B------:R-:W-:Y:S02]  /*4b20*/  ISETP.GE.AND P4, PT, R3.reuse, R124.reuse, PT ;  /* 0x0000007c0300720c */ /* 0x0c0fe40003f86270 */
[----:B------:R-:W-:Y:S02]  /*4b30*/  ISETP.GE.AND P0, PT, R3, R123, PT ;  /* 0x0000007b0300720c */ /* 0x000fe40003f06270 */
[----:B------:R-:W-:Y:S02]  /*4b40*/  FSEL R31, R31, -INF , !P1 ;  /* 0xff8000001f1f7808 */ /* 0x000fe40004800000 */
[----:B------:R-:W-:Y:S02]  /*4b50*/  FSEL R26, R26, -INF , !P2 ;  /* 0xff8000001a1a7808 */ /* 0x000fe40005000000 */
[----:B------:R-:W-:Y:S02]  /*4b60*/  I2FP.F32.S32 R3, R3 ;  /* 0x0000000300037245 */ /* 0x000fe40000201400 */
[----:B------:R-:W-:-:S02]  /*4b70*/  ISETP.GE.AND P1, PT, R10, R124, PT ;  /* 0x0000007c0a00720c */ /* 0x000fc40003f26270 */
[----:B------:R-:W-:Y:S01]  /*4b80*/  ISETP.GE.AND P2, PT, R10, R123, PT ;  /* 0x0000007b0a00720c */ /* 0x000fe20003f46270 */
[CC--:B------:R-:W-:Y:S01]  /*4b90*/  FFMA.FTZ R8, R0.reuse, R3.reuse, R40 ;  /* 0x0000000300087223 */ /* 0x0c0fe20000010028 */
[----:B------:R-:W-:Y:S01]  /*4ba0*/  I2FP.F32.S32 R10, R10 ;  /* 0x0000000a000a7245 */ /* 0x000fe20000201400 */
[----:B------:R-:W-:Y:S01]  /*4bb0*/  FFMA.FTZ R42, R0, R3, R42 ;  /* 0x00000003002a7223 */ /* 0x000fe2000001002a */
[----:B------:R-:W-:Y:S01]  /*4bc0*/  FSEL R52, R52, -INF , !P3 ;  /* 0xff80000034347808 */ /* 0x000fe20005800000 */
[----:B------:R-:W-:Y:S01]  /*4bd0*/  VIADD R3, R60, 0x78 ;  /* 0x000000783c037836 */ /* 0x000fe20000000000 */
[----:B------:R-:W-:Y:S01]  /*4be0*/  ISETP.GE.AND P5, PT, R44, R124, PT ;  /* 0x0000007c2c00720c */ /* 0x000fe20003fa6270 */
[CC--:B------:R-:W-:Y:S01]  /*4bf0*/  FFMA.FTZ R41, R0.reuse, R10.reuse, R41 ;  /* 0x0000000a00297223 */ /* 0x0c0fe20000010029 */
[----:B------:R-:W-:Y:S01]  /*4c00*/  FFMA.FTZ R40, R0, R10, R43 ;  /* 0x0000000a00287223 */ /* 0x000fe2000001002b */
[----:B------:R-:W-:Y:S01]  /*4c10*/  VIADD R10, R60, 0x71 ;  /* 0x000000713c0a7836 */ /* 0x000fe20000000000 */
[----:B------:R-:W-:Y:S01]  /*4c20*/  FSEL R43, R8, -INF , !P4 ;  /* 0xff800000082b7808 */ /* 0x000fe20006000000 */
[----:B------:R-:W-:Y:S01]  /*4c30*/  VIADD R8, R60, 0x79 ;  /* 0x000000793c087836 */ /* 0x000fe20000000000 */
[----:B------:R-:W-:-:S02]  /*4c40*/  FSEL R42, R42, -INF , !P0 ;  /* 0xff8000002a2a7808 */ /* 0x000fc40004000000 */
[C---:B------:R-:W-:Y:S02]  /*4c50*/  ISETP.GE.AND P4, PT, R10.reuse, R124, PT ;  /* 0x0000007c0a00720c */ /* 0x040fe40003f86270 */
[-C--:B------:R-:W-:Y:S02]  /*4c60*/  ISETP.GE.AND P0, PT, R10, R123.reuse, PT ;  /* 0x0000007b0a00720c */ /* 0x080fe40003f06270 */
[----:B------:R-:W-:Y:S02]  /*4c70*/  I2FP.F32.S32 R10, R10 ;  /* 0x0000000a000a7245 */ /* 0x000fe40000201400 */
[----:B------:R-:W-:Y:S02]  /*4c80*/  ISETP.GE.AND P3, PT, R44, R123, PT ;  /* 0x0000007b2c00720c */ /* 0x000fe40003f66270 */
[----:B------:R-:W-:Y:S01]  /*4c90*/  I2FP.F32.S32 R44, R44 ;  /* 0x0000002c002c7245 */ /* 0x000fe20000201400 */
[CC--:B------:R-:W-:Y:S01]  /*4ca0*/  FFMA.FTZ R25, R0.reuse, R10.reuse, R37 ;  /* 0x0000000a00197223 */ /* 0x0c0fe20000010025 */
[----:B------:R-:W-:Y:S01]  /*4cb0*/  FFMA.FTZ R20, R0, R10, R39 ;  /* 0x0000000a00147223 */ /* 0x000fe20000010027 */
[----:B------:R-:W-:-:S02]  /*4cc0*/  I2FP.F32.S32 R11, R3 ;  /* 0x00000003000b7245 */ /* 0x000fc40000201400 */
[CC--:B------:R-:W-:Y:S01]  /*4cd0*/  FFMA.FTZ R45, R0.reuse, R44.reuse, R45 ;  /* 0x0000002c002d7223 */ /* 0x0c0fe2000001002d */
[C---:B------:R-:W-:Y:S01]  /*4ce0*/  FFMA.FTZ R44, R0.reuse, R44, R47 ;  /* 0x0000002c002c7223 */ /* 0x040fe2000001002f */
[----:B------:R-:W-:Y:S01]  /*4cf0*/  FSEL R25, R25, -INF , !P4 ;  /* 0xff80000019197808 */ /* 0x000fe20006000000 */
[----:B------:R-:W-:Y:S01]  /*4d00*/  FFMA.FTZ R34, R0, R11, R34 ;  /* 0x0000000b00227223 */ /* 0x000fe20000010022 */
[----:B------:R-:W-:Y:S02]  /*4d10*/  FSEL R20, R20, -INF , !P0 ;  /* 0xff80000014147808 */ /* 0x000fe40004000000 */
[----:B------:R-:W-:Y:S02]  /*4d20*/  FSEL R41, R41, -INF , !P1 ;  /* 0xff80000029297808 */ /* 0x000fe40004800000 */
[----:B------:R-:W-:Y:S02]  /*4d30*/  FSEL R40, R40, -INF , !P2 ;  /* 0xff80000028287808 */ /* 0x000fe40005000000 */
[----:B------:R-:W-:-:S02]  /*4d40*/  ISETP.GE.AND P4, PT, R8, R124, PT ;  /* 0x0000007c0800720c */ /* 0x000fc40003f86270 */
[-C--:B------:R-:W-:Y:S02]  /*4d50*/  ISETP.GE.AND P0, PT, R8, R123.reuse, PT ;  /* 0x0000007b0800720c */ /* 0x080fe40003f06270 */
[C---:B------:R-:W-:Y:S02]  /*4d60*/  ISETP.GE.AND P1, PT, R3.reuse, R124, PT ;  /* 0x0000007c0300720c */ /* 0x040fe40003f26270 */
[----:B------:R-:W-:Y:S01]  /*4d70*/  ISETP.GE.AND P2, PT, R3, R123, PT ;  /* 0x0000007b0300720c */ /* 0x000fe20003f46270 */
[----:B------:R-:W-:Y:S01]  /*4d80*/  FFMA.FTZ R3, R0, R11, R32 ;  /* 0x0000000b00037223 */ /* 0x000fe20000010020 */
[----:B------:R-:W-:Y:S02]  /*4d90*/  I2FP.F32.S32 R8, R8 ;  /* 0x0000000800087245 */ /* 0x000fe40000201400 */
[----:B------:R-:W-:Y:S02]  /*4da0*/  FSEL R45, R45, -INF , !P5 ;  /* 0xff8000002d2d7808 */ /* 0x000fe40006800000 */
[----:B------:R-:W-:Y:S01]  /*4db0*/  FSEL R44, R44, -INF , !P3 ;  /* 0xff8000002c2c7808 */ /* 0x000fe20005800000 */
[----:B------:R-:W-:Y:S01]  /*4dc0*/  FFMA.FTZ R32, R0, R8, R33 ;  /* 0x0000000800207223 */ /* 0x000fe20000010021 */
[----:B------:R-:W-:-:S02]  /*4dd0*/  ISETP.GE.AND P5, PT, R9, R124, PT ;  /* 0x0000007c0900720c */ /* 0x000fc40003fa6270 */
[----:B------:R-:W-:Y:S02]  /*4de0*/  ISETP.GE.AND P3, PT, R9, R123, PT ;  /* 0x0000007b0900720c */ /* 0x000fe40003f66270 */
[----:B------:R-:W-:Y:S02]  /*4df0*/  I2FP.F32.S32 R9, R9 ;  /* 0x0000000900097245 */ /* 0x000fe40000201400 */
[----:B------:R-:W-:Y:S02]  /*4e00*/  FSEL R33, R3, -INF , !P1 ;  /* 0xff80000003217808 */ /* 0x000fe40004800000 */
[----:B------:R-:W-:Y:S01]  /*4e10*/  ISETP.GE.AND P1, PT, R120, 0x2, PT ;  /* 0x000000027800780c */ /* 0x000fe20003f26270 */
[CC--:B------:R-:W-:Y:S01]  /*4e20*/  FFMA.FTZ R27, R0.reuse, R9.reuse, R36 ;  /* 0x00000009001b7223 */ /* 0x0c0fe20000010024 */
[----:B------:R-:W-:Y:S01]  /*4e30*/  FFMA.FTZ R22, R0, R9, R38 ;  /* 0x0000000900167223 */ /* 0x000fe20000010026 */
[----:B------:R-:W-:Y:S02]  /*4e40*/  I2FP.F32.S32 R9, R60 ;  /* 0x0000003c00097245 */ /* 0x000fe40000201400 */
[----:B------:R-:W-:-:S02]  /*4e50*/  FSEL R32, R32, -INF , !P4 ;  /* 0xff80000020207808 */ /* 0x000fc40006000000 */
[----:B------:R-:W-:Y:S01]  /*4e60*/  FSEL R27, R27, -INF , !P5 ;  /* 0xff8000001b1b7808 */ /* 0x000fe20006800000 */
[-C--:B------:R-:W-:Y:S01]  /*4e70*/  FFMA.FTZ R37, R0, R9.reuse, R28 ;  /* 0x0000000900257223 */ /* 0x080fe2000001001c */
[----:B------:R-:W-:Y:S01]  /*4e80*/  FSEL R22, R22, -INF , !P3 ;  /* 0xff80000016167808 */ /* 0x000fe20005800000 */
[C---:B------:R-:W-:Y:S01]  /*4e90*/  FFMA.FTZ R46, R0.reuse, R9, R30 ;  /* 0x00000009002e7223 */ /* 0x040fe2000001001e */
[----:B------:R-:W-:Y:S01]  /*4ea0*/  FFMA.FTZ R28, R0, R8, R35 ;  /* 0x00000008001c7223 */ /* 0x000fe20000010023 */
[C---:B------:R-:W-:Y:S02]  /*4eb0*/  ISETP.GE.AND P5, PT, R60.reuse, R124, PT ;  /* 0x0000007c3c00720c */ /* 0x040fe40003fa6270 */
[----:B------:R-:W-:Y:S02]  /*4ec0*/  ISETP.GE.AND P3, PT, R60, R123, PT ;  /* 0x0000007b3c00720c */ /* 0x000fe40003f66270 */
[----:B------:R-:W-:Y:S02]  /*4ed0*/  FSEL R30, R34, -INF , !P2 ;  /* 0xff800000221e7808 */ /* 0x000fe40005000000 */
[----:B------:R-:W-:-:S02]  /*4ee0*/  FSEL R37, R37, -INF , !P5 ;  /* 0xff80000025257808 */ /* 0x000fc40006800000 */
        /* <DEDUP_REMOVED lines=63> */
.L_x_6416:
[----:B------:R-:W-:-:S04]  /*52e0*/  LEA R39, -R116, RZ, 0x7 ;  /* 0x000000ff74277211 */ /* 0x000fc800078e39ff */
[----:B------:R-:W-:-:S07]  /*52f0*/  SHF.R.S32.HI R36, RZ, 0x1f, R39 ;  /* 0x0000001fff247819 */ /* 0x000fce0000011427 */
.L_x_6417:
        /* <DEDUP_REMOVED lines=18> */
[C---:B------:R-:W-:Y:S02]  /*5420*/  @!P0 IMAD R11, R117.reuse, 0x50, RZ ;  /* 0x00000050750b8824 */ /* 0x040fe400078e02ff */
[----:B------:R-:W-:Y:S01]  /*5430*/  @!P0 IMAD R49, R117, 0x30, RZ ;  /* 0x0000003075318824 */ /* 0x000fe200078e02ff */
[C---:B-1----:R-:W-:Y:S01]  /*5440*/  @!P0 LEA R72, P5, R9.reuse, R2, 0x1 ;  /* 0x0000000209488211 */ /* 0x042fe200078a08ff */
[C---:B------:R-:W-:Y:S01]  /*5450*/  @!P0 IMAD.X R8, R36.reuse, 0x1, R121, P2 ;  /* 0x0000000124088824 */ /* 0x040fe200010e0679 */
[----:B------:R-:W-:Y:S01]  /*5460*/  @!P0 IADD3.X R54, R36, R71, R11, P3, !PT ;  /* 0x0000004724368210 */ /* 0x000fe20001ffe40b */
[----:B------:R-:W-:Y:S01]  /*5470*/  @!P0 IMAD.WIDE.U32 R68, R116, 0x60, R12 ;  /* 0x0000006074448825 */ /* 0x000fe200078e000c */
[----:B------:R-:W-:Y:S01]  /*5480*/  @!P0 IADD3.X R49, R36, R73, R49, P4, !PT ;  /* 0x0000004924318210 */ /* 0x000fe200027fe431 */
[----:B------:R-:W1:Y:S01]  /*5490*/  @!P0 LDC.64 R12, c[0x0][0x218] ;  /* 0x00008600ff0c8b82 */ /* 0x000e620000000a00 */
[----:B------:R-:W-:Y:S01]  /*54a0*/  @!P0 LEA.HI.X R73, R9, R3, R8, 0x1, P5 ;  /* 0x0000000309498211 */ /* 0x000fe200028f0c08 */
[----:B------:R-:W-:Y:S01]  /*54b0*/  @!P0 IMAD R55, R117, 0x60, RZ ;  /* 0x0000006075378824 */ /* 0x000fe200078e02ff */
[----:B------:R-:W-:-:S02]  /*54c0*/  @!P0 IADD3 R48, P2, R39, R68, RZ ;  /* 0x0000004427308210 */ /* 0x000fc40007f5e0ff */
[-C--:B------:R-:W-:Y:S01]  /*54d0*/  @!P0 LEA R60, P3, R116, R122.reuse, 0x5 ;  /* 0x0000007a743c8211 */ /* 0x080fe200078628ff */
[----:B------:R-:W-:Y:S01]  /*54e0*/  @!PT LDS RZ, [RZ] ;  /* 0x00000000fffff984 */ /* 0x000fe20000000800 */
[----:B------:R-:W-:Y:S01]  /*54f0*/  @!PT LDS RZ, [RZ] ;  /* 0x00000000fffff984 */ /* 0x000fe20000000800 */
[----:B------:R-:W-:Y:S01]  /*5500*/  @!PT LDS RZ, [RZ] ;  /* 0x00000000fffff984 */ /* 0x000fe20000000800 */
[----:B------:R2:W-:Y:S01]  /*5510*/  @!P0 LDGSTS.E.BYPASS.LTC128B.128 [R165+0x2000], desc[UR10][R72.64] ;  /* 0x0200000048a58fae */ /* 0x0005e2000b901d4a */
[----:B------:R-:W-:Y:S01]  /*5520*/  @!P0 IADD3.X R55, R36, R69, R55, P2, !PT ;  /* 0x0000004524378210 */ /* 0x000fe200017fe437 */
[----:B------:R-:W5:Y:S01]  /*5530*/  @!P0 LDC.64 R10, c[0x0][0x218] ;  /* 0x00008600ff0a8b82 */ /* 0x000f620000000a00 */
[----:B------:R-:W-:Y:S01]  /*5540*/  @!P0 IADD3 R69, P4, P2, R39, R122, R161 ;  /* 0x0000007a27458210 */ /* 0x000fe20007a9e0a1 */
[----:B------:R2:W-:Y:S01]  /*5550*/  @P0 STS.128 [R165+0x2800], RZ ;  /* 0x002800ffa5000388 */ /* 0x0005e20000000c00 */
[-C--:B------:R-:W-:Y:S02]  /*5560*/  @!P0 LEA.HI.X R71, R116, R121.reuse, R117, 0x5, P3 ;  /* 0x0000007974478211 */ /* 0x080fe400018f2c75 */
[----:B------:R-:W-:Y:S02]  /*5570*/  @!P0 IADD3.X R62, R36, R121, R160, P4, P2 ;  /* 0x00000079243e8210 */ /* 0x000fe400027e44a0 */
[----:B---3--:R-:W-:Y:S01]  /*5580*/  @!P0 LEA R68, P4, R69, R34, 0x1 ;  /* 0x0000002245448211 */ /* 0x008fe200078808ff */
[----:B------:R-:W3:Y:S01]  /*5590*/  @!P0 LDC.64 R8, c[0x0][0x218] ;  /* 0x00008600ff088b82 */ /* 0x000ee20000000a00 */
[----:B------:R-:W-:-:S02]  /*55a0*/  @!P0 LEA R34, P2, R116, R122, 0x6 ;  /* 0x0000007a74228211 */ /* 0x000fc400078430ff */
[----:B------:R-:W-:Y:S02]  /*55b0*/  @!P0 IADD3 R60, P3, R39, R60, RZ ;  /* 0x0000003c273c8210 */ /* 0x000fe40007f7e0ff */
[----:B------:R-:W-:Y:S02]  /*55c0*/  @!P0 LEA.HI.X R69, R69, R35, R62, 0x1, P4 ;  /* 0x0000002345458211 */ /* 0x000fe400020f0c3e */
[----:B------:R-:W-:Y:S01]  /*55d0*/  @!P0 IADD3 R34, P4, R39, R34, RZ ;  /* 0x0000002227228210 */ /* 0x000fe20007f9e0ff */
[----:B------:R-:W2:Y:S01]  /*55e0*/  @!P0 LDC.64 R2, c[0x0][0x218] ;  /* 0x00008600ff028b82 */ /* 0x000ea20000000a00 */
[----:B------:R-:W-:Y:S01]  /*55f0*/  @!P0 LEA.HI.X R35, R116, R121, R117, 0x6, P2 ;  /* 0x0000007974238211 */ /* 0x000fe200010f3475 */
[----:B------:R-:W-:Y:S01]  /*5600*/  @!P0 IMAD.X R71, R36, 0x1, R71, P3 ;  /* 0x0000000124478824 */ /* 0x000fe200018e0647 */
[----:B----4-:R-:W-:Y:S01]  /*5610*/  @!P0 LEA R14, P3, R60, R14, 0x1 ;  /* 0x0000000e3c0e8211 */ /* 0x010fe200078608ff */
[----:B------:R-:W-:Y:S01]  /*5620*/  @!PT LDS RZ, [RZ] ;  /* 0x00000000fffff984 */ /* 0x000fe20000000800 */
[----:B------:R-:W-:Y:S01]  /*5630*/  @!PT LDS RZ, [RZ] ;  /* 0x00000000fffff984 */ /* 0x000fe20000000800 */
[----:B------:R-:W-:Y:S01]  /*5640*/  @!PT LDS RZ, [RZ] ;  /* 0x00000000fffff984 */ /* 0x000fe20000000800 */
[----:B------:R4:W-:Y:S01]  /*5650*/  @!P0 LDGSTS.E.BYPASS.LTC128B.128 [R165+0x2800], desc[UR10][R68.64] ;  /* 0x0280000044a58fae */ /* 0x0009e2000b901d4a */
[----:B-1----:R-:W-:Y:S01]  /*5660*/  @!P0 LEA R12, P2, R38, R12, 0x1 ;  /* 0x0000000c260c8211 */ /* 0x002fe200078408ff */
[----:B------:R-:W-:Y:S01]  /*5670*/  @!P0 IMAD.X R35, R36, 0x1, R35, P4 ;  /* 0x0000000124238824 */ /* 0x000fe200020e0623 */
[----:B------:R-:W-:Y:S01]  /*5680*/  @!P0 LEA.HI.X R15, R60, R15, R71, 0x1, P3 ;  /* 0x0000000f3c0f8211 */ /* 0x000fe200018f0c47 */
[----:B------:R4:W-:Y:S01]  /*5690*/  @P0 STS.128 [R165+0x3000], RZ ;  /* 0x003000ffa5000388 */ /* 0x0009e20000000c00 */
[----:B-----5:R-:W-:-:S02]  /*56a0*/  @!P0 LEA R10, P4, R34, R10, 0x1 ;  /* 0x0000000a220a8211 */ /* 0x020fc400078808ff */
[----:B------:R-:W-:Y:S01]  /*56b0*/  @!P0 LEA.HI.X R13, R38, R13, R49, 0x1, P2 ;  /* 0x0000000d260d8211 */ /* 0x000fe200010f0c31 */
[----:B------:R-:W-:Y:S01]  /*56c0*/  @!PT LDS RZ, [RZ] ;  /* 0x00000000fffff984 */ /* 0x000fe20000000800 */
[----:B------:R-:W-:Y:S01]  /*56d0*/  @!PT LDS RZ, [RZ] ;  /* 0x00000000fffff984 */ /* 0x000fe20000000800 */
[----:B------:R-:W-:Y:S01]  /*56e0*/  @!PT LDS RZ, [RZ] ;  /* 0x00000000fffff984 */ /* 0x000fe20000000800 */
[----:B------:R4:W-:Y:S01]  /*56f0*/  @!P0 LDGSTS.E.BYPASS.LTC128B.128 [R165+0x3000], desc[UR10][R14.64] ;  /* 0x030000000ea58fae */ /* 0x0009e2000b901d4a */
[----:B------:R-:W-:Y:S02]  /*5700*/  @!P0 LEA.HI.X R11, R34, R11, R35, 0x1, P4 ;  /* 0x0000000b220b8211 */ /* 0x000fe400020f0c23 */
[C---:B---3--:R-:W-:Y:S01]  /*5710*/  @!P0 LEA R8, P3, R47.reuse, R8, 0x1 ;  /* 0x000000082f088211 */ /* 0x048fe200078608ff */
[----:B------:R4:W-:Y:S03]  /*5720*/  @P0 STS.128 [R165+0x3800], RZ ;  /* 0x003800ffa5000388 */ /* 0x0009e60000000c00 */
[----:B------:R-:W-:Y:S01]  /*5730*/  @!P0 LEA.HI.X R9, R47, R9, R54, 0x1, P3 ;  /* 0x000000092f098211 */ /* 0x000fe200018f0c36 */
[----:B------:R-:W-:Y:S01]  /*5740*/  @!PT LDS RZ, [RZ] ;  /* 0x00000000fffff984 */ /* 0x000fe20000000800 */
[----:B------:R-:W-:Y:S01]  /*5750*/  @!PT LDS RZ, [RZ] ;  /* 0x00000000fffff984 */ /* 0x000fe20000000800 */
[----:B------:R-:W-:Y:S01]  /*5760*/  @!PT LDS RZ, [RZ] ;  /* 0x00000000fffff984 */ /* 0x000fe20000000800 */
[----:B------:R4:W-:Y:S01]  /*5770*/  @!P0 LDGSTS.E.BYPASS.LTC128B.128 [R165+0x3800], desc[UR10][R12.64] ;  /* 0x038000000ca58fae */ /* 0x0009e2000b901d4a */
[----:B--2---:R-:W-:-:S03]  /*5780*/  @!P0 LEA R2, P2, R48, R2, 0x1 ;  /* 0x0000000230028211 */ /* 0x004fc600078408ff */
        /* <DEDUP_REMOVED lines=18> */
[----:B----4-:R-:W-:Y:S01]  /*58b0*/  IMAD.MOV.U32 R2, RZ, RZ, R122 ;  /* 0x000000ffff027224 */ /* 0x010fe200078e007a */
        /* <DEDUP_REMOVED lines=12> */
.L_x_6419:
[----:B------:R-:W-:Y:S05]  /*5980*/  BSYNC B0 ;  /* 0x0000000000007941 */ /* 0x000fea0003800000 */
.L_x_6418:
[----:B------:R-:W0:Y:S01]  /*5990*/  LDGDEPBAR ;  /* 0x00000000000079af */ /* 0x000e220000000000 */
[----:B------:R-:W-:-:S04]  /*59a0*/  IADD3 R122, P0, R39, R122, RZ ;  /* 0x0000007a277a7210 */ /* 0x000fc80007f1e0ff */
[----:B------:R-:W-:-:S09]  /*59b0*/  IADD3.X R121, R36, R121, RZ, P0, !PT ;  /* 0x0000007924797210 */ /* 0x000fd200007fe4ff */
.L_x_6415:
[----:B----4-:R-:W-:Y:S01]  /*59c0*/  FMNMX.FTZ R2, R37, R61, !PT ;  /* 0x0000003d25027209 */ /* 0x010fe20007810000 */
[----:B------:R-:W-:Y:S01]  /*59d0*/  ULDC UR12, c[0x0][0x2ec] ;  /* 0x0000bb00000c7ab9 */ /* 0x000fe20000000800 */
[----:B------:R-:W-:Y:S01]  /*59e0*/  FMNMX.FTZ R3, R46, R92, !PT ;  /* 0x0000005c2e037209 */ /* 0x000fe20007810000 */
        /* <DEDUP_REMOVED lines=60> */
[----:B-1----:R-:W-:Y:S02]  /*5db0*/  FMNMX.FTZ R8, R28, R3, !PT ;  /* 0x000000031c087209 */ /* 0x002fe40007810000 */
[----:B------:R-:W-:Y:S01]  /*5dc0*/  LEA R152, R6, UR4, 0x1 ;  /* 0x0000000406987c11 */ /* 0x000fe2000f8e08ff */
[----:B------:R-:W1:Y:S03]  /*5dd0*/  SHFL.BFLY PT, R10, R11, 0x2, 0x1f ;  /* 0x0c401f000b0a7f89 */ /* 0x000e6600000e0000 */
[-C--:B------:R-:W-:Y:S01]  /*5de0*/  LEA R150, R4, R152.reuse, 0x1 ;  /* 0x0000009804967211 */ /* 0x080fe200078e08ff */
[----:B------:R-:W2:Y:S01]  /*5df0*/  SHFL.BFLY PT, R9, R8, 0x2, 0x1f ;  /* 0x0c401f0008097f89 */ /* 0x000ea200000e0000 */
[----:B------:R-:W-:-:S03]  /*5e00*/  LEA R149, R5, R152, 0x1 ;  /* 0x0000009805957211 */ /* 0x000fc600078e08ff */
[----:B------:R-:W-:Y:S01]  /*5e10*/  LDSM.16.MT88.4 R72, [R150+0x6000] ;  /* 0x006000009648783b */ /* 0x000fe20000004200 */
[----:B------:R-:W-:-:S03]  /*5e20*/  LEA R148, R4, R149, 0x1 ;  /* 0x0000009504947211 */ /* 0x000fc600078e08ff */
[----:B------:R-:W-:Y:S04]  /*5e30*/  LDSM.16.MT88.4 R80, [R149+0x6000] ;  /* 0x006000009550783b */ /* 0x000fe80000004200 */
[----:B------:R-:W-:Y:S01]  /*5e40*/  LDSM.16.MT88.4 R12, [R152+0x6800] ;  /* 0x00680000980c783b */ /* 0x000fe20000004200 */
        /* <DEDUP_REMOVED lines=9> */
[----:B------:R-:W-:Y:S02]  /*5ee0*/  FSEL R36, R36, RZ, P0 ;  /* 0x000000ff24247208 */ /* 0x000fe40000000000 */
[----:B------:R-:W-:-:S03]  /*5ef0*/  FSETP.NEU.FTZ.AND P0, PT, R2, -INF , PT ;  /* 0xff8000000200780b */ /* 0x000fc60003f1d000 */
[--C-:B------:R-:W-:Y:S01]  /*5f00*/  FFMA.FTZ R47, R29, UR12, -R36.reuse ;  /* 0x0000000c1d2f7c23 */ /* 0x100fe20008010824 */
[----:B------:R-:W-:Y:S01]  /*5f10*/  FMUL.FTZ R29, R2, UR12 ;  /* 0x0000000c021d7c20 */ /* 0x000fe20008410000 */
[--C-:B------:R-:W-:Y:S01]  /*5f20*/  FFMA.FTZ R60, R63, UR12, -R36.reuse ;  /* 0x0000000c3f3c7c23 */ /* 0x100fe20008010824 */
[--C-:B------:R-:W-:Y:S01]  /*5f30*/  FFMA.FTZ R62, R37, UR12, -R36.reuse ;  /* 0x0000000c253e7c23 */ /* 0x100fe20008010824 */
[--C-:B------:R-:W-:Y:S01]  /*5f40*/  FFMA.FTZ R61, R61, UR12, -R36.reuse ;  /* 0x0000000c3d3d7c23 */ /* 0x100fe20008010824 */
[--C-:B------:R-:W-:Y:S01]  /*5f50*/  FFMA.FTZ R37, R23, UR12, -R36.reuse ;  /* 0x0000000c17257c23 */ /* 0x100fe20008010824 */
[----:B------:R-:W-:Y:S01]  /*5f60*/  FSEL R29, R29, RZ, P0 ;  /* 0x000000ff1d1d7208 */ /* 0x000fe20000000000 */
        /* <DEDUP_REMOVED lines=8> */
[----:B------:R-:W1:Y:S01]  /*5ff0*/  LDSM.16.MT88.4 R92, [R152+0x6000] ;  /* 0x00600000985c783b */ /* 0x000e620000004200 */
        /* <DEDUP_REMOVED lines=45> */
[----:B------:R-:W-:Y:S01]  /*62d0*/  LDSM.16.MT88.4 R16, [R150+0x8800] ;  /* 0x008800009610783b */ /* 0x000fe20000004200 */
[----:B------:R-:W-:Y:S01]  /*62e0*/  FADD.FTZ R61, R62, R61 ;  /* 0x0000003d3e3d7221 */ /* 0x000fe20000010000 */
[--C-:B------:R-:W-:Y:S01]  /*62f0*/  FFMA.FTZ R52, R41, UR12, -R36.reuse ;  /* 0x0000000c29347c23 */ /* 0x100fe20008010824 */
[----:B------:R-:W3:Y:S01]  /*6300*/  MUFU.EX2 R39, R39 ;  /* 0x0000002700277308 */ /* 0x000ee20000000800 */
[----:B--2---:R-:W-:Y:S01]  /*6310*/  F2FP.F16.F32.PACK_AB R89, R63, R66 ;  /* 0x000000423f59723e */ /* 0x004fe200000000ff */
[----:B------:R-:W-:Y:S01]  /*6320*/  FADD.FTZ R62, R60, R61 ;  /* 0x0000003d3c3e7221 */ /* 0x000fe20000010000 */
[--C-:B------:R-:W-:Y:S01]  /*6330*/  FFMA.FTZ R60, R31, UR12, -R36.reuse ;  /* 0x0000000c1f3c7c23 */ /* 0x100fe20008010824 */
[--C-:B------:R-:W-:Y:S01]  /*6340*/  FFMA.FTZ R31, R43, UR12, -R36.reuse ;  /* 0x0000000c2b1f7c23 */ /* 0x100fe20008010824 */
[----:B------:R-:W-:Y:S01]  /*6350*/  FFMA.FTZ R45, R45, UR12, -R36 ;  /* 0x0000000c2d2d7c23 */ /* 0x000fe20008010824 */
[--C-:B------:R-:W-:Y:S01]  /*6360*/  FFMA.FTZ R43, R26, UR12, -R29.reuse ;  /* 0x0000000c1a2b7c23 */ /* 0x100fe2000801081d */
[--C-:B------:R-:W-:Y:S01]  /*6370*/  FFMA.FTZ R41, R42, UR12, -R29.reuse ;  /* 0x0000000c2a297c23 */ /* 0x100fe2000801081d */
[----:B------:R-:W-:Y:S01]  /*6380*/  MUFU.EX2 R38, R38 ;  /* 0x0000002600267308 */ /* 0x000fe20000000800 */
[----:B------:R-:W-:Y:S01]  /*6390*/  FADD.FTZ R47, R47, R62 ;  /* 0x0000003e2f2f7221 */ /* 0x000fe20000010000 */
[----:B------:R-:W-:Y:S01]  /*63a0*/  FFMA.FTZ R44, R44, UR12, -R29 ;  /* 0x0000000c2c2c7c23 */ /* 0x000fe2000801081d */
[----:B------:R-:W-:Y:S01]  /*63b0*/  FADD.FTZ R63, R66, R63 ;  /* 0x0000003f423f7221 */ /* 0x000fe20000010000 */
[--C-:B------:R-:W-:Y:S01]  /*63c0*/  FFMA.FTZ R27, R27, UR12, -R36.reuse ;  /* 0x0000000c1b1b7c23 */ /* 0x100fe20008010824 */
[----:B------:R-:W-:Y:S01]  /*63d0*/  FFMA.FTZ R33, R33, UR12, -R36 ;  /* 0x0000000c21217c23 */ /* 0x000fe20008010824 */
[----:B------:R-:W-:Y:S01]  /*63e0*/  FFMA.FTZ R30, R30, UR12, -R29 ;  /* 0x0000000c1e1e7c23 */ /* 0x000fe2000801081d */
[----:B------:R-:W-:Y:S01]  /*63f0*/  LEA R176, P0, R122, UR8, 0x1 ;  /* 0x000000087ab07c11 */ /* 0x000fe2000f8008ff */
[----:B------:R-:W2:Y:S01]  /*6400*/  MUFU.EX2 R37, R37 ;  /* 0x0000002500257308 */ /* 0x000ea20000000800 */
[----:B---3--:R-:W-:Y:S01]  /*6410*/  F2FP.F16.F32.PACK_AB R91, R39, R64 ;  /* 0x00000040275b723e */ /* 0x008fe200000000ff */
[----:B------:R-:W-:Y:S01]  /*6420*/  FADD.FTZ R64, R64, R63 ;  /* 0x0000003f40407221 */ /* 0x000fe20000010000 */
[----:B------:R-:W-:-:S03]  /*6430*/  LEA.HI.X R177, R122, UR9, R121, 0x1, P0 ;  /* 0x000000097ab17c11 */ /* 0x000fc600080f0c79 */
        /* <DEDUP_REMOVED lines=12> */
[C---:B------:R-:W-:Y:S05]  /*6500*/  HMMA.16816.F32 R84, R88.reuse, R4, RZ ;  /* 0x000000045854723c */ /* 0x040fea00000018ff */
[----:B------:R-:W3:Y:S01]  /*6510*/  MUFU.EX2 R21, R21 ;  /* 0x0000001500157308 */ /* 0x000ee20000000800 */
[----:B------:R-:W-:Y:S01]  /*6520*/  HMMA.16816.F32 R88, R88, R6, RZ ;  /* 0x000000065858723c */ /* 0x000fe200000018ff */
[----:B--2---:R-:W-:-:S02]  /*6530*/  F2FP.F16.F32.PACK_AB R4, R37, R38 ;  /* 0x000000262504723e */ /* 0x004fc400000000ff */
[----:B-1----:R-:W-:Y:S01]  /*6540*/  F2FP.F16.F32.PACK_AB R5, R35, R46 ;  /* 0x0000002e2305723e */ /* 0x002fe200000000ff */
[----:B------:R-:W-:Y:S01]  /*6550*/  FADD.FTZ R46, R46, R39 ;  /* 0x000000272e2e7221 */ /* 0x000fe20000010000 */
[----:B------:R-:W-:Y:S02]  /*6560*/  FFMA.FTZ R39, R32, UR12, -R36 ;  /* 0x0000000c20277c23 */ /* 0x000fe40008010824 */
[----:B------:R-:W-:Y:S01]  /*6570*/  F2FP.F16.F32.PACK_AB R6, R23, R34 ;  /* 0x000000221706723e */ /* 0x000fe200000000ff */
[----:B------:R-:W-:Y:S01]  /*6580*/  MUFU.EX2 R59, R59 ;  /* 0x0000003b003b7308 */ /* 0x000fe20000000800 */
[----:B---3--:R-:W-:-:S07]  /*6590*/  F2FP.F16.F32.PACK_AB R7, R21, R24 ;  /* 0x000000181507723e */ /* 0x008fce00000000ff */
[----:B------:R-:W1:Y:S01]  /*65a0*/  MUFU.EX2 R58, R58 ;  /* 0x0000003a003a7308 */ /* 0x000e620000000800 */
[C---:B------:R-:W-:Y:S07]  /*65b0*/  HMMA.16816.F32 R68, R4.reuse, R8, R68 ;  /* 0x000000080444723c */ /* 0x040fee0000001844 */
[----:B------:R-:W-:Y:S01]  /*65c0*/  MUFU.EX2 R56, R56 ;  /* 0x0000003800387308 */ /* 0x000fe20000000800 */
[C---:B------:R-:W-:Y:S01]  /*65d0*/  HMMA.16816.F32 R72, R4.reuse, R10, R72 ;  /* 0x0000000a0448723c */ /* 0x040fe20000001848 */
[----:B------:R-:W2:Y:S06]  /*65e0*/  LDSM.16.MT88.4 R8, [R148+0x6800] ;  /* 0x006800009408783b */ /* 0x000eac0000004200 */
[----:B------:R-:W-:Y:S01]  /*65f0*/  MUFU.EX2 R49, R49 ;  /* 0x0000003100317308 */ /* 0x000fe20000000800 */
[C---:B------:R-:W-:Y:S06]  /*6600*/  HMMA.16816.F32 R96, R4.reuse, R12, R96 ;  /* 0x0000000c0460723c */ /* 0x040fec0000001860 */
[C---:B------:R-:W-:Y:S01]  /*6610*/  HMMA.16816.F32 R92, R4.reuse, R14, R92 ;  /* 0x0000000e045c723c */ /* 0x040fe2000000185c */
[----:B------:R-:W3:Y:S01]  /*6620*/  LDSM.16.MT88.4 R12, [R149+0x6800] ;  /* 0x00680000950c783b */ /* 0x000ee20000004200 */
[----:B------:R-:W-:Y:S08]  /*6630*/  MUFU.EX2 R57, R57 ;  /* 0x0000003900397308 */ /* 0x000ff00000000800 */
[----:B------:R-:W4:Y:S08]  /*6640*/  MUFU.EX2 R54, R54 ;  /* 0x0000003600367308 */ /* 0x000f300000000800 */
[----:B------:R-:W-:Y:S08]  /*6650*/  MUFU.EX2 R55, R55 ;  /* 0x0000003700377308 */ /* 0x000ff00000000800 */
[----:B------:R-:W5:Y:S01]  /*6660*/  MUFU.EX2 R48, R48 ;  /* 0x0000003000307308 */ /* 0x000f620000000800 */
[C---:B--2---:R-:W-:Y:S07]  /*6670*/  HMMA.16816.F32 R84, R4.reuse, R8, R84 ;  /* 0x000000080454723c */ /* 0x044fee0000001854 */
[----:B------:R-:W-:Y:S01]  /*6680*/  MUFU.EX2 R128, R128 ;  /* 0x0000008000807308 */ /* 0x000fe20000000800 */
[C---:B------:R-:W-:Y:S01]  /*6690*/  HMMA.16816.F32 R88, R4.reuse, R10, R88 ;  /* 0x0000000a0458723c */ /* 0x040fe20000001858 */
[----:B------:R-:W2:Y:S05]  /*66a0*/  LDSM.16.MT88.4 R8, [R150+0x7000] ;  /* 0x007000009608783b */ /* 0x000eaa0000004200 */
[C---:B---3--:R-:W-:Y:S01]  /*66b0*/  HMMA.16816.F32 R76, R4.reuse, R12, R76 ;  /* 0x0000000c044c723c */ /* 0x048fe2000000184c */
[----:B------:R-:W3:Y:S05]  /*66c0*/  MUFU.EX2 R109, R109 ;  /* 0x0000006d006d7308 */ /* 0x000eea0000000800 */
[----:B------:R-:W-:Y:S01]  /*66d0*/  HMMA.16816.F32 R80, R4, R14, R80 ;  /* 0x0000000e0450723c */ /* 0x000fe20000001850 */
[----:B------:R-:W3:Y:S02]  /*66e0*/  LDSM.16.MT88.4 R12, [R152+0x7000] ;  /* 0x00700000980c783b */ /* 0x000ee40000004200 */
[----:B------:R-:W-:Y:S04]  /*66f0*/  MUFU.EX2 R102, R102 ;  /* 0x0000006600667308 */ /* 0x000fe80000000800 */
[----:B-1----:R-:W-:-:S02]  /*6700*/  F2FP.F16.F32.PACK_AB R4, R58, R59 ;  /* 0x0000003b3a04723e */ /* 0x002fc400000000ff */
[----:B----4-:R-:W-:Y:S02]  /*6710*/  F2FP.F16.F32.PACK_AB R5, R54, R57 ;  /* 0x000000393605723e */ /* 0x010fe400000000ff */
[----:B------:R-:W-:Y:S01]  /*6720*/  F2FP.F16.F32.PACK_AB R6, R49, R56 ;  /* 0x000000383106723e */ /* 0x000fe200000000ff */
[----:B------:R-:W-:Y:S01]  /*6730*/  MUFU.EX2 R67, R67 ;  /* 0x0000004300437308 */ /* 0x000fe20000000800 */
[----:B-----5:R-:W-:-:S07]  /*6740*/  F2FP.F16.F32.PACK_AB R7, R48, R55 ;  /* 0x000000373007723e */ /* 0x020fce00000000ff */
[----:B------:R-:W-:Y:S08]  /*6750*/  MUFU.EX2 R126, R126 ;  /* 0x0000007e007e7308 */ /* 0x000ff00000000800 */
[----:B------:R-:W1:Y:S01]  /*6760*/  MUFU.EX2 R107, R107 ;  /* 0x0000006b006b7308 */ /* 0x000e620000000800 */
[C---:B--2---:R-:W-:Y:S06]  /*6770*/  HMMA.16816.F32 R68, R4.reuse, R8, R68 ;  /* 0x000000080444723c */ /* 0x044fec0000001844 */
[C---:B------:R-:W-:Y:S01]  /*6780*/  HMMA.16816.F32 R72, R4.reuse, R10, R72 ;  /* 0x0000000a0448723c */ /* 0x040fe20000001848 */
[----:B------:R-:W2:Y:S01]  /*6790*/  LDSM.16.MT88.4 R8, [R148+0x7000] ;  /* 0x007000009408783b */ /* 0x000ea20000004200 */
[----:B------:R-:W-:Y:S04]  /*67a0*/  MUFU.EX2 R100, R100 ;  /* 0x0000006400647308 */ /* 0x000fe80000000800 */
[C---:B---3--:R-:W-:Y:S04]  /*67b0*/  HMMA.16816.F32 R96, R4.reuse, R12, R96 ;  /* 0x0000000c0460723c */ /* 0x048fe80000001860 */
[----:B------:R-:W3:Y:S02]  /*67c0*/  MUFU.EX2 R65, R65 ;  /* 0x0000004100417308 */ /* 0x000ee40000000800 */
[C---:B------:R-:W-:Y:S01]  /*67d0*/  HMMA.16816.F32 R92, R4.reuse, R14, R92 ;  /* 0x0000000e045c723c */ /* 0x040fe2000000185c */
[----:B------:R-:W4:Y:S05]  /*67e0*/  LDSM.16.MT88.4 R12, [R149+0x7000] ;  /* 0x00700000950c783b */ /* 0x000f2a0000004200 */
[----:B------:R-:W-:Y:S08]  /*67f0*/  MUFU.EX2 R132, R132 ;  /* 0x0000008400847308 */ /* 0x000ff00000000800 */
[----:B------:R-:W5:Y:S08]  /*6800*/  MUFU.EX2 R103, R103 ;  /* 0x0000006700677308 */ /* 0x000f700000000800 */
[----:B------:R-:W-:Y:S01]  /*6810*/  MUFU.EX2 R130, R130 ;  /* 0x0000008200827308 */ /* 0x000fe20000000800 */
[C---:B--2---:R-:W-:Y:S07]  /*6820*/  HMMA.16816.F32 R84, R4.reuse, R8, R84 ;  /* 0x000000080454723c */ /* 0x044fee0000001854 */
[----:B------:R-:W-:Y:S01]  /*6830*/  MUFU.EX2 R101, R101 ;  /* 0x0000006500657308 */ /* 0x000fe20000000800 */
[C---:B------:R-:W-:Y:S01]  /*6840*/  HMMA.16816.F32 R88, R4.reuse, R10, R88 ;  /* 0x0000000a0458723c */ /* 0x040fe20000001858 */
[----:B------:R-:W2:Y:S06]  /*6850*/  LDSM.16.MT88.4 R8, [R150+0x7800] ;  /* 0x007800009608783b */ /* 0x000eac0000004200 */
[----:B------:R-:W-:Y:S01]  /*6860*/  MUFU.EX2 R111, R111 ;  /* 0x0000006f006f7308 */ /* 0x000fe20000000800 */
[C---:B----4-:R-:W-:Y:S07]  /*6870*/  HMMA.16816.F32 R76, R4.reuse, R12, R76 ;  /* 0x0000000c044c723c */ /* 0x050fee000000184c */
[----:B------:R-:W4:Y:S01]  /*6880*/  MUFU.EX2 R108, R108 ;  /* 0x0000006c006c7308 */ /* 0x000f220000000800 */
[----:B------:R-:W-:Y:S01]  /*6890*/  HMMA.16816.F32 R80, R4, R14, R80 ;  /* 0x0000000e0450723c */ /* 0x000fe20000001850 */
[----:B------:R-:W5:Y:S06]  /*68a0*/  LDSM.16.MT88.4 R12, [R152+0x7800] ;  /* 0x00780000980c783b */ /* 0x000f6c0000004200 */
[----:B------:R-:W-:Y:S01]  /*68b0*/  F2FP.F16.F32.PACK_AB R4, R109, R128 ;  /* 0x000000806d04723e */ /* 0x000fe200000000ff */
[----:B------:R-:W-:Y:S01]  /*68c0*/  MUFU.EX2 R105, R105 ;  /* 0x0000006900697308 */ /* 0x000fe20000000800 */
[----:B-1----:R-:W-:-:S02]  /*68d0*/  F2FP.F16.F32.PACK_AB R5, R107, R126 ;  /* 0x0000007e6b05723e */ /* 0x002fc400000000ff */
[----:B------:R-:W-:Y:S02]  /*68e0*/  F2FP.F16.F32.PACK_AB R6, R67, R102 ;  /* 0x000000664306723e */ /* 0x000fe400000000ff */
[----:B---3--:R-:W-:-:S03]  /*68f0*/  F2FP.F16.F32.PACK_AB R7, R65, R100 ;  /* 0x000000644107723e */ /* 0x008fc600000000ff */
[----:B------:R-:W1:Y:S08]  /*6900*/  MUFU.EX2 R104, R104 ;  /* 0x0000006800687308 */ /* 0x000e700000000800 */
[----:B------:R-:W-:Y:S01]  /*6910*/  MUFU.EX2 R110, R110 ;  /* 0x0000006e006e7308 */ /* 0x000fe20000000800 */
[C---:B--2---:R-:W-:Y:S07]  /*6920*/  HMMA.16816.F32 R68, R4.reuse, R8, R68 ;  /* 0x000000080444723c */ /* 0x044fee0000001844 */
[----:B------:R-:W2:Y:S01]  /*6930*/  MUFU.EX2 R125, R125 ;  /* 0x0000007d007d7308 */ /* 0x000ea20000000800 */
[C---:B------:R-:W-:Y:S01]  /*6940*/  HMMA.16816.F32 R72, R4.reuse, R10, R72 ;  /* 0x0000000a0448723c */ /* 0x040fe20000001848 */
[----:B------:R-:W3:Y:S06]  /*6950*/  LDSM.16.MT88.4 R8, [R148+0x7800] ;  /* 0x007800009408783b */ /* 0x000eec0000004200 */
[----:B------:R-:W-:Y:S01]  /*6960*/  MUFU.EX2 R106, R106 ;  /* 0x0000006a006a7308 */ /* 0x000fe20000000800 */
[C---:B-----5:R-:W-:Y:S06]  /*6970*/  HMMA.16816.F32 R96, R4.reuse, R12, R96 ;  /* 0x0000000c0460723c */ /* 0x060fec0000001860 */
[C---:B------:R-:W-:Y:S01]  /*6980*/  HMMA.16816.F32 R92, R4.reuse, R14, R92 ;  /* 0x0000000e045c723c */ /* 0x040fe2000000185c */
[----:B------:R-:W5:Y:S01]  /*6990*/  LDSM.16.MT88.4 R12, [R149+0x7800] ;  /* 0x00780000950c783b */ /* 0x000f620000004200 */
[----:B------:R-:W-:Y:S08]  /*69a0*/  MUFU.EX2 R51, R51 ;  /* 0x0000003300337308 */ /* 0x000ff00000000800 */
[----:B------:R-:W-:Y:S08]  /*69b0*/  MUFU.EX2 R134, R134 ;  /* 0x0000008600867308 */ /* 0x000ff00000000800 */
[----:B------:R-:W2:Y:S08]  /*69c0*/  MUFU.EX2 R53, R53 ;  /* 0x0000003500357308 */ /* 0x000eb00000000800 */
[----:B------:R-:W-:Y:S01]  /*69d0*/  MUFU.EX2 R127, R127 ;  /* 0x0000007f007f7308 */ /* 0x000fe20000000800 */
[C---:B---3--:R-:W-:Y:S07]  /*69e0*/  HMMA.16816.F32 R84, R4.reuse, R8, R84 ;  /* 0x000000080454723c */ /* 0x048fee0000001854 */
[----:B------:R-:W3:Y:S01]  /*69f0*/  MUFU.EX2 R50, R50 ;  /* 0x0000003200327308 */ /* 0x000ee20000000800 */
[C---:B------:R-:W-:Y:S01]  /*6a00*/  HMMA.16816.F32 R88, R4.reuse, R10, R88 ;  /* 0x0000000a0458723c */ /* 0x040fe20000001858 */
[----:B------:R-:W2:Y:S05]  /*6a10*/  LDSM.16.MT88.4 R8, [R150+0x8000] ;  /* 0x008000009608783b */ /* 0x000eaa0000004200 */
[C---:B-----5:R-:W-:Y:S01]  /*6a20*/  HMMA.16816.F32 R76, R4.reuse, R12, R76 ;  /* 0x0000000c044c723c */ /* 0x060fe2000000184c */
[----:B------:R-:W-:Y:S05]  /*6a30*/  MUFU.EX2 R60, R60 ;  /* 0x0000003c003c7308 */ /* 0x000fea0000000800 */
[----:B------:R-:W-:Y:S01]  /*6a40*/  HMMA.16816.F32 R80, R4, R14, R80 ;  /* 0x0000000e0450723c */ /* 0x000fe20000001850 */
[----:B------:R-:W5:Y:S02]  /*6a50*/  LDSM.16.MT88.4 R12, [R152+0x8000] ;  /* 0x00800000980c783b */ /* 0x000f640000004200 */
[----:B------:R-:W3:Y:S04]  /*6a60*/  MUFU.EX2 R45, R45 ;  /* 0x0000002d002d7308 */ /* 0x000ee80000000800 */
[----:B------:R-:W-:-:S02]  /*6a70*/  F2FP.F16.F32.PACK_AB R4, R103, R132 ;  /* 0x000000846704723e */ /* 0x000fc400000000ff */
[----:B----4-:R-:W-:Y:S02]  /*6a80*/  F2FP.F16.F32.PACK_AB R5, R108, R111 ;  /* 0x0000006f6c05723e */ /* 0x010fe400000000ff */
[----:B------:R-:W-:Y:S01]  /*6a90*/  F2FP.F16.F32.PACK_AB R6, R101, R130 ;  /* 0x000000826506723e */ /* 0x000fe200000000ff */
[----:B------:R-:W-:Y:S01]  /*6aa0*/  MUFU.EX2 R31, R31 ;  /* 0x0000001f001f7308 */ /* 0x000fe20000000800 */
[----:B-1----:R-:W-:-:S07]  /*6ab0*/  F2FP.F16.F32.PACK_AB R7, R104, R105 ;  /* 0x000000696807723e */ /* 0x002fce00000000ff */
[----:B------:R-:W1:Y:S08]  /*6ac0*/  MUFU.EX2 R52, R52 ;  /* 0x0000003400347308 */ /* 0x000e700000000800 */
[----:B------:R-:W-:Y:S01]  /*6ad0*/  MUFU.EX2 R43, R43 ;  /* 0x0000002b002b7308 */ /* 0x000fe20000000800 */
[C---:B--2---:R-:W-:Y:S06]  /*6ae0*/  HMMA.16816.F32 R68, R4.reuse, R8, R68 ;  /* 0x000000080444723c */ /* 0x044fec0000001844 */
[C---:B------:R-:W-:Y:S01]  /*6af0*/  HMMA.16816.F32 R72, R4.reuse, R10, R72 ;  /* 0x0000000a0448723c */ /* 0x040fe20000001848 */
[----:B------:R-:W2:Y:S01]  /*6b00*/  LDSM.16.MT88.4 R8, [R148+0x8000] ;  /* 0x008000009408783b */ /* 0x000ea20000004200 */
[----:B------:R-:W4:Y:S04]  /*6b10*/  MUFU.EX2 R42, R44 ;  /* 0x0000002c002a7308 */ /* 0x000f280000000800 */
[C---:B-----5:R-:W-:Y:S04]  /*6b20*/  HMMA.16816.F32 R96, R4.reuse, R12, R96 ;  /* 0x0000000c0460723c */ /* 0x060fe80000001860 */
[----:B------:R-:W-:Y:S02]  /*6b30*/  MUFU.EX2 R41, R41 ;  /* 0x0000002900297308 */ /* 0x000fe40000000800 */
[C---:B------:R-:W-:Y:S01]  /*6b40*/  HMMA.16816.F32 R92, R4.reuse, R14, R92 ;  /* 0x0000000e045c723c */ /* 0x040fe2000000185c */
[----:B------:R-:W5:Y:S05]  /*6b50*/  LDSM.16.MT88.4 R12, [R149+0x8000] ;  /* 0x00800000950c783b */ /* 0x000f6a0000004200 */
[----:B------:R-:W-:Y:S08]  /*6b60*/  MUFU.EX2 R32, R27 ;  /* 0x0000001b00207308 */ /* 0x000ff00000000800 */
[----:B------:R-:W-:Y:S08]  /*6b70*/  MUFU.EX2 R33, R33 ;  /* 0x0000002100217308 */ /* 0x000ff00000000800 */
[----:B------:R-:W-:Y:S01]  /*6b80*/  MUFU.EX2 R30, R30 ;  /* 0x0000001e001e7308 */ /* 0x000fe20000000800 */
[C---:B--2---:R-:W-:Y:S06]  /*6b90*/  HMMA.16816.F32 R84, R4.reuse, R8, R84 ;  /* 0x000000080454723c */ /* 0x044fec0000001854 */
[C---:B------:R-:W-:Y:S01]  /*6ba0*/  HMMA.16816.F32 R88, R4.reuse, R10, R88 ;  /* 0x0000000a0458723c */ /* 0x040fe20000001858 */
[----:B------:R-:W2:Y:S05]  /*6bb0*/  LDSM.16.MT88.4 R8, [R152+0x8800] ;  /* 0x008800009808783b */ /* 0x000eaa0000004200 */
[C---:B-----5:R-:W-:Y:S06]  /*6bc0*/  HMMA.16816.F32 R76, R4.reuse, R12, R76 ;  /* 0x0000000c044c723c */ /* 0x060fec000000184c */
[----:B------:R-:W-:Y:S01]  /*6bd0*/  HMMA.16816.F32 R80, R4, R14, R80 ;  /* 0x0000000e0450723c */ /* 0x000fe20000001850 */
[----:B------:R-:W5:Y:S06]  /*6be0*/  LDSM.16.MT88.4 R12, [R149+0x8800] ;  /* 0x00880000950c783b */ /* 0x000f6c0000004200 */
[----:B------:R-:W-:-:S02]  /*6bf0*/  F2FP.F16.F32.PACK_AB R4, R125, R110 ;  /* 0x0000006e7d04723e */ /* 0x000fc400000000ff */
[----:B------:R-:W-:Y:S02]  /*6c00*/  F2FP.F16.F32.PACK_AB R5, R53, R134 ;  /* 0x000000863505723e */ /* 0x000fe400000000ff */
[----:B------:R-:W-:Y:S02]  /*6c10*/  F2FP.F16.F32.PACK_AB R6, R51, R106 ;  /* 0x0000006a3306723e */ /* 0x000fe400000000ff */
[----:B---3--:R-:W-:-:S07]  /*6c20*/  F2FP.F16.F32.PACK_AB R7, R50, R127 ;  /* 0x0000007f3207723e */ /* 0x008fce00000000ff */
[C---:B------:R-:W-:Y:S06]  /*6c30*/  HMMA.16816.F32 R68, R4.reuse, R16, R68 ;  /* 0x000000100444723c */ /* 0x040fec0000001844 */
[C---:B------:R-:W-:Y:S01]  /*6c40*/  HMMA.16816.F32 R72, R4.reuse, R18, R72 ;  /* 0x000000120448723c */ /* 0x040fe20000001848 */
[----:B------:R-:W-:Y:S05]  /*6c50*/  LDSM.16.MT88.4 R16, [R152+0x9000] ;  /* 0x009000009810783b */ /* 0x000fea0000004200 */
[C---:B--2---:R-:W-:Y:S06]  /*6c60*/  HMMA.16816.F32 R96, R4.reuse, R8, R96 ;  /* 0x000000080460723c */ /* 0x044fec0000001860 */
[C---:B------:R-:W-:Y:S01]  /*6c70*/  HMMA.16816.F32 R92, R4.reuse, R10, R92 ;  /* 0x0000000a045c723c */ /* 0x040fe2000000185c */
[----:B------:R-:W2:Y:S05]  /*6c80*/  LDSM.16.MT88.4 R8, [R148+0x8800] ;  /* 0x008800009408783b */ /* 0x000eaa0000004200 */
[C---:B-----5:R-:W-:Y:S06]  /*6c90*/  HMMA.16816.F32 R76, R4.reuse, R12, R76 ;  /* 0x0000000c044c723c */ /* 0x060fec000000184c */
[C---:B------:R-:W-:Y:S01]  /*6ca0*/  HMMA.16816.F32 R80, R4.reuse, R14, R80 ;  /* 0x0000000e0450723c */ /* 0x040fe20000001850 */
[----:B------:R-:W3:Y:S05]  /*6cb0*/  LDSM.16.MT88.4 R12, [R150+0x9000] ;  /* 0x00900000960c783b */ /* 0x000eea0000004200 */
[C---:B--2---:R-:W-:Y:S06]  /*6cc0*/  HMMA.16816.F32 R84, R4.reuse, R8, R84 ;  /* 0x000000080454723c */ /* 0x044fec0000001854 */
[----:B------:R-:W-:Y:S01]  /*6cd0*/  HMMA.16816.F32 R88, R4, R10, R88 ;  /* 0x0000000a0458723c */ /* 0x000fe20000001858 */
[----:B------:R-:W-:Y:S01]  /*6ce0*/  FFMA.FTZ R9, R40, UR12, -R29 ;  /* 0x0000000c28097c23 */ /* 0x000fe2000801081d */
[----:B------:R-:W-:Y:S01]  /*6cf0*/  FADD.FTZ R8, R38, R47 ;  /* 0x0000002f26087221 */ /* 0x000fe20000010000 */
[----:B------:R-:W-:Y:S01]  /*6d00*/  FFMA.FTZ R40, R25, UR12, -R36 ;  /* 0x0000000c19287c23 */ /* 0x000fe20008010824 */
[----:B------:R-:W-:Y:S01]  /*6d10*/  FADD.FTZ R25, R35, R46 ;  /* 0x0000002e23197221 */ /* 0x000fe20000010000 */
[----:B------:R4:W2:Y:S01]  /*6d20*/  MUFU.EX2 R38, R9 ;  /* 0x0000000900267308 */ /* 0x0008a20000000800 */
[----:B------:R-:W-:Y:S01]  /*6d30*/  FADD.FTZ R37, R37, R8 ;  /* 0x0000000825257221 */ /* 0x000fe20000010000 */
[----:B------:R-:W-:Y:S01]  /*6d40*/  F2FP.F16.F32.PACK_AB R8, R45, R60 ;  /* 0x0000003c2d08723e */ /* 0x000fe200000000ff */
[----:B------:R-:W5:Y:S01]  /*6d50*/  LDSM.16.MT88.4 R4, [R149+0x9000] ;  /* 0x009000009504783b */ /* 0x000f620000004200 */
[----:B-1----:R-:W-:Y:S01]  /*6d60*/  F2FP.F16.F32.PACK_AB R10, R52, R31 ;  /* 0x0000001f340a723e */ /* 0x002fe200000000ff */
[----:B------:R-:W-:Y:S01]  /*6d70*/  FADD.FTZ R36, R34, R37 ;  /* 0x0000002522247221 */ /* 0x000fe20000010000 */
[----:B------:R-:W-:-:S02]  /*6d80*/  FFMA.FTZ R37, R20, UR12, -R29 ;  /* 0x0000000c14257c23 */ /* 0x000fc4000801081d */
[----:B------:R-:W1:Y:S08]  /*6d90*/  MUFU.EX2 R35, R40 ;  /* 0x0000002800237308 */ /* 0x000e700000000800 */
[----:B------:R-:W-:Y:S01]  /*6da0*/  MUFU.EX2 R34, R39 ;  /* 0x0000002700227308 */ /* 0x000fe20000000800 */
[----:B----4-:R-:W-:Y:S02]  /*6db0*/  F2FP.F16.F32.PACK_AB R9, R42, R43 ;  /* 0x0000002b2a09723e */ /* 0x010fe400000000ff */
[----:B--2---:R-:W-:-:S05]  /*6dc0*/  F2FP.F16.F32.PACK_AB R11, R38, R41 ;  /* 0x00000029260b723e */ /* 0x004fca00000000ff */
[----:B------:R-:W-:Y:S02]  /*6dd0*/  MUFU.EX2 R37, R37 ;  /* 0x0000002500257308 */ /* 0x000fe40000000800 */
[C---:B------:R-:W-:Y:S06]  /*6de0*/  HMMA.16816.F32 R96, R8.reuse, R16, R96 ;  /* 0x000000100860723c */ /* 0x040fec0000001860 */
[C---:B------:R-:W-:Y:S01]  /*6df0*/  HMMA.16816.F32 R92, R8.reuse, R18, R92 ;  /* 0x00000012085c723c */ /* 0x040fe2000000185c */
[----:B------:R-:W-:Y:S01]  /*6e00*/  FADD.FTZ R16, R24, R25 ;  /* 0x0000001918107221 */ /* 0x000fe20000010000 */
[--C-:B------:R-:W-:Y:S01]  /*6e10*/  FFMA.FTZ R17, R22, UR12, -R29.reuse ;  /* 0x0000000c16117c23 */ /* 0x100fe2000801081d */
[----:B------:R-:W2:Y:S01]  /*6e20*/  LDSM.16.MT88.4 R24, [R148+0x9000] ;  /* 0x009000009418783b */ /* 0x000ea20000004200 */
[----:B------:R-:W-:Y:S01]  /*6e30*/  FFMA.FTZ R29, R28, UR12, -R29 ;  /* 0x0000000c1c1d7c23 */ /* 0x000fe2000801081d */
[----:B------:R-:W-:Y:S01]  /*6e40*/  FADD.FTZ R16, R21, R16 ;  /* 0x0000001015107221 */ /* 0x000fe20000010000 */
[----:B---3--:R-:W-:Y:S01]  /*6e50*/  HMMA.16816.F32 R68, R8, R12, R68 ;  /* 0x0000000c0844723c */ /* 0x008fe20000001844 */
[----:B------:R-:W-:-:S02]  /*6e60*/  FADD.FTZ R18, R23, R36 ;  /* 0x0000002417127221 */ /* 0x000fc40000010000 */
[----:B------:R-:W3:Y:S01]  /*6e70*/  LDSM.16.MT88.4 R20, [R152+0x9800] ;  /* 0x009800009814783b */ /* 0x000ee20000004200 */
[----:B------:R-:W-:Y:S01]  /*6e80*/  FADD.FTZ R57, R57, R16 ;  /* 0x0000001039397221 */ /* 0x000fe20000010000 */
[----:B------:R-:W4:Y:S01]  /*6e90*/  MUFU.EX2 R36, R17 ;  /* 0x0000001100247308 */ /* 0x000f220000000800 */
[----:B------:R-:W-:Y:S01]  /*6ea0*/  HMMA.16816.F32 R72, R8, R14, R72 ;  /* 0x0000000e0848723c */ /* 0x000fe20000001848 */
[----:B------:R-:W-:Y:S01]  /*6eb0*/  FADD.FTZ R13, R59, R18 ;  /* 0x000000123b0d7221 */ /* 0x000fe20000010000 */
[----:B------:R-:W-:-:S03]  /*6ec0*/  FADD.FTZ R54, R54, R57 ;  /* 0x0000003936367221 */ /* 0x000fc60000010000 */
[----:B------:R-:W-:Y:S01]  /*6ed0*/  FADD.FTZ R13, R58, R13 ;  /* 0x0000000d3a0d7221 */ /* 0x000fe20000010000 */
[----:B------:R-:W-:Y:S01]  /*6ee0*/  FADD.FTZ R55, R55, R54 ;  /* 0x0000003637377221 */ /* 0x000fe20000010000 */
[----:B------:R-:W2:Y:S01]  /*6ef0*/  MUFU.EX2 R29, R29 ;  /* 0x0000001d001d7308 */ /* 0x000ea20000000800 */
[C---:B-----5:R-:W-:Y:S01]  /*6f00*/  HMMA.16816.F32 R76, R8.reuse, R4, R76 ;  /* 0x00000004084c723c */ /* 0x060fe2000000184c */
[----:B------:R-:W-:Y:S01]  /*6f10*/  FADD.FTZ R56, R56, R13 ;  /* 0x0000000d38387221 */ /* 0x000fe20000010000 */
[----:B------:R-:W-:Y:S01]  /*6f20*/  FADD.FTZ R55, R48, R55 ;  /* 0x0000003730377221 */ /* 0x000fe20000010000 */
[----:B------:R-:W5:Y:S02]  /*6f30*/  LDSM.16.MT88.4 R12, [R149+0x9800] ;  /* 0x00980000950c783b */ /* 0x000f640000004200 */
[----:B------:R-:W-:Y:S01]  /*6f40*/  FADD.FTZ R49, R49, R56 ;  /* 0x0000003831317221 */ /* 0x000fe20000010000 */
[----:B------:R-:W-:Y:S01]  /*6f50*/  FADD.FTZ R126, R126, R55 ;  /* 0x000000377e7e7221 */ /* 0x000fe20000010000 */
[----:B------:R-:W-:Y:S01]  /*6f60*/  HMMA.16816.F32 R80, R8, R6, R80 ;  /* 0x000000060850723c */ /* 0x000fe20000001850 */
[----:B-1----:R-:W-:Y:S01]  /*6f70*/  F2FP.F16.F32.PACK_AB R4, R35, R32 ;  /* 0x000000202304723e */ /* 0x002fe200000000ff */
[----:B------:R-:W-:Y:S01]  /*6f80*/  FADD.FTZ R128, R128, R49 ;  /* 0x0000003180807221 */ /* 0x000fe20000010000 */
[----:B------:R-:W-:Y:S01]  /*6f90*/  FADD.FTZ R107, R107, R126 ;  /* 0x0000007e6b6b7221 */ /* 0x000fe20000010000 */
[----:B----4-:R-:W-:Y:S01]  /*6fa0*/  F2FP.F16.F32.PACK_AB R5, R37, R36 ;  /* 0x000000242505723e */ /* 0x010fe200000000ff */
[----:B------:R-:W1:Y:S01]  /*6fb0*/  LDSM.16.MT88.4 R16, [R150+0x9800] ;  /* 0x009800009610783b */ /* 0x000e620000004200 */
[----:B------:R-:W-:Y:S01]  /*6fc0*/  FADD.FTZ R109, R109, R128 ;  /* 0x000000806d6d7221 */ /* 0x000fe20000010000 */
[----:B------:R-:W-:Y:S01]  /*6fd0*/  FADD.FTZ R100, R100, R107 ;  /* 0x0000006b64647221 */ /* 0x000fe20000010000 */
[----:B------:R-:W-:-:S02]  /*6fe0*/  F2FP.F16.F32.PACK_AB R6, R34, R33 ;  /* 0x000000212206723e */ /* 0x000fc400000000ff */
[----:B------:R-:W-:Y:S01]  /*6ff0*/  FADD.FTZ R102, R102, R109 ;  /* 0x0000006d66667221 */ /* 0x000fe20000010000 */
[----:B------:R-:W-:Y:S01]  /*7000*/  FADD.FTZ R100, R65, R100 ;  /* 0x0000006441647221 */ /* 0x000fe20000010000 */
[----:B--2---:R-:W-:Y:S02]  /*7010*/  F2FP.F16.F32.PACK_AB R7, R29, R30 ;  /* 0x0000001e1d07723e */ /* 0x004fe400000000ff */
[----:B------:R-:W-:Y:S01]  /*7020*/  FADD.FTZ R67, R67, R102 ;  /* 0x0000006643437221 */ /* 0x000fe20000010000 */
[----:B------:R-:W-:Y:S01]  /*7030*/  FADD.FTZ R111, R111, R100 ;  /* 0x000000646f6f7221 */ /* 0x000fe20000010000 */
[----:B------:R-:W-:Y:S02]  /*7040*/  HMMA.16816.F32 R84, R8, R24, R84 ;  /* 0x000000180854723c */ /* 0x000fe40000001854 */
[----:B------:R-:W-:Y:S01]  /*7050*/  FADD.FTZ R132, R132, R67 ;  /* 0x0000004384847221 */ /* 0x000fe20000010000 */
[----:B------:R-:W-:-:S03]  /*7060*/  FADD.FTZ R108, R108, R111 ;  /* 0x0000006f6c6c7221 */ /* 0x000fc60000010000 */
[----:B------:R-:W-:Y:S01]  /*7070*/  HMMA.16816.F32 R88, R8, R26, R88 ;  /* 0x0000001a0858723c */ /* 0x000fe20000001858 */
[----:B------:R-:W2:Y:S01]  /*7080*/  LDSM.16.MT88.4 R8, [R148+0x9800] ;  /* 0x009800009408783b */ /* 0x000ea20000004200 */
[----:B------:R-:W-:-:S04]  /*7090*/  FADD.FTZ R103, R103, R132 ;  /* 0x0000008467677221 */ /* 0x000fc80000010000 */
[----:B---3--:R-:W-:Y:S01]  /*70a0*/  HMMA.16816.F32 R96, R4, R20, R96 ;  /* 0x000000140460723c */ /* 0x008fe20000001860 */
[----:B------:R-:W-:-:S04]  /*70b0*/  FADD.FTZ R130, R130, R103 ;  /* 0x0000006782827221 */ /* 0x000fc80000010000 */
[----:B------:R-:W-:Y:S01]  /*70c0*/  FADD.FTZ R101, R101, R130 ;  /* 0x0000008265657221 */ /* 0x000fe20000010000 */
[C---:B------:R-:W-:Y:S01]  /*70d0*/  HMMA.16816.F32 R92, R4.reuse, R22, R92 ;  /* 0x00000016045c723c */ /* 0x040fe2000000185c */
[----:B------:R-:W-:Y:S02]  /*70e0*/  FADD.FTZ R21, R105, R108 ;  /* 0x0000006c69157221 */ /* 0x000fe40000010000 */
[----:B------:R-:W-:Y:S02]  /*70f0*/  FADD.FTZ R110, R110, R101 ;  /* 0x000000656e6e7221 */ /* 0x000fe40000010000 */
[----:B------:R-:W-:Y:S01]  /*7100*/  FADD.FTZ R21, R104, R21 ;  /* 0x0000001568157221 */ /* 0x000fe20000010000 */
[----:B-----5:R-:W-:Y:S01]  /*7110*/  HMMA.16816.F32 R76, R4, R12, R76 ;  /* 0x0000000c044c723c */ /* 0x020fe2000000184c */
        /* <DEDUP_REMOVED lines=12> */
[----:B------:R-:W-:-:S04]  /*71e0*/  FADD.FTZ R43, R43, R50 ;  /* 0x000000322b2b7221 */ /* 0x000fc80000010000 */
[----:B------:R-:W-:Y:S01]  /*71f0*/  FADD.FTZ R42, R42, R43 ;  /* 0x0000002b2a2a7221 */ /* 0x000fe20000010000 */
[----:B--2---:R-:W-:Y:S03]  /*7200*/  HMMA.16816.F32 R84, R4, R8, R84 ;  /* 0x000000080454723c */ /* 0x004fe60000001854 */
        /* <DEDUP_REMOVED lines=29> */
[----:B------:R-:W-:Y:S02]  /*73e0*/  ISETP.GE.AND P2, PT, R14, RZ, PT ;  /* 0x000000ff0e00720c */ /* 0x000fe40003f46270 */
[----:B------:R-:W-:Y:S01]  /*73f0*/  LOP3.LUT R6, RZ, R5, RZ, 0x33, !PT ;  /* 0x00000005ff067212 */ /* 0x000fe200078e33ff */
        /* <DEDUP_REMOVED lines=35> */
[----:B------:R-:W-:-:S04]  /*7630*/  IMAD R5, R5, R118, RZ ;  /* 0x0000007605057224 */ /* 0x000fc800078e02ff */
[----:B------:R-:W-:Y:S02]  /*7640*/  IMAD R5, R6, R119, R5 ;  /* 0x0000007706057224 */ /* 0x000fe400078e0205 */
[----:B--2---:R-:W-:Y:S02]  /*7650*/  IMAD.IADD R4, R4, 0x1, -R9 ;  /* 0x0000000104047824 */ /* 0x004fe400078e0a09 */
[----:B------:R-:W-:-:S03]  /*7660*/  IMAD.WIDE.U32 R8, R6, R118, RZ ;  /* 0x0000007606087225 */ /* 0x000fc600078e00ff */
[----:B------:R-:W-:Y:S02]  /*7670*/  SHF.R.S32.HI R7, RZ, 0x1f, R4 ;  /* 0x0000001fff077819 */ /* 0x000fe40000011404 */
[----:B------:R-:W-:-:S03]  /*7680*/  IADD3 R9, R9, R5, RZ ;  /* 0x0000000509097210 */ /* 0x000fc60007ffe0ff */
[----:B------:R-:W-:-:S04]  /*7690*/  IMAD R7, R7, UR4, RZ ;  /* 0x0000000407077c24 */ /* 0x000fc8000f8e02ff */
[C---:B------:R-:W-:Y:S02]  /*76a0*/  IMAD R7, R4.reuse, UR5, R7 ;  /* 0x0000000504077c24 */ /* 0x040fe4000f8e0207 */
[----:B------:R-:W-:-:S04]  /*76b0*/  IMAD.WIDE.U32 R4, R4, UR4, R8 ;  /* 0x0000000404047c25 */ /* 0x000fc8000f8e0008 */
[----:B------:R-:W-:Y:S01]  /*76c0*/  IMAD.IADD R5, R5, 0x1, R7 ;  /* 0x0000000105057824 */ /* 0x000fe200078e0207 */
[----:B------:R-:W-:Y:S06]  /*76d0*/  BRA `(.L_x_6422) ;  /* 0x0000000000087947 */ /* 0x000fec0003800000 */
.L_x_6421:
[----:B------:R-:W-:-:S04]  /*76e0*/  LEA R4, -R118, RZ, 0x7 ;  /* 0x000000ff76047211 */ /* 0x000fc800078e39ff */
[----:B------:R-:W-:-:S07]  /*76f0*/  SHF.R.S32.HI R5, RZ, 0x1f, R4 ;  /* 0x0000001fff057819 */ /* 0x000fce0000011404 */
.L_x_6422:
        /* <DEDUP_REMOVED lines=8> */
[----:B------:R-:W-:Y:S01]  /*7780*/  @!P0 IMAD.MOV.U32 R114, RZ, RZ, R112 ;  /* 0x000000ffff728224 */ /* 0x000fe200078e0070 */
[----:B------:R-:W-:Y:S01]  /*7790*/  @!P0 IADD3.X R10, R5, R115, R162, P2, P1 ;  /* 0x00000073050a8210 */ /* 0x000fe200017e24a2 */
[C---:B------:R-:W-:Y:S01]  /*77a0*/  @!P0 IMAD.WIDE.U32 R12, R118.reuse, 0x50, R12 ;  /* 0x00000050760c8825 */ /* 0x040fe200078e000c */
[C---:B------:R-:W-:Y:S01]  /*77b0*/  @!P0 LEA R16, P3, R11.reuse, UR6, 0x1 ;  /* 0x000000060b108c11 */ /* 0x040fe2000f8608ff */
[----:B------:R-:W-:Y:S01]  /*77c0*/  @!PT LDS RZ, [RZ] ;  /* 0x00000000fffff984 */ /* 0x000fe20000000800 */
[----:B------:R-:W-:Y:S01]  /*77d0*/  @!PT LDS RZ, [RZ] ;  /* 0x00000000fffff984 */ /* 0x000fe20000000800 */
[----:B------:R-:W-:Y:S01]  /*77e0*/  @!PT LDS RZ, [RZ] ;  /* 0x00000000fffff984 */ /* 0x000fe20000000800 */
[----:B------:R-:W-:Y:S02]  /*77f0*/  @!P0 LDGSTS.E.BYPASS.LTC128B.128 [R165+0x6000], desc[UR10][R180.64] ;  /* 0x06000000b4a58fae */ /* 0x000fe4000b901d4a */
[----:B------:R-:W-:Y:S01]  /*7800*/  @!P0 IMAD.WIDE.U32 R14, R118, 0x30, R114 ;  /* 0x00000030760e8825 */ /* 0x000fe200078e0072 */
[C---:B------:R-:W-:Y:S01]  /*7810*/  @!P0 IADD3 R9, P1, R4.reuse, R12, RZ ;  /* 0x0000000c04098210 */ /* 0x040fe20007f3e0ff */
[----:B------:R-:W-:Y:S01]  /*7820*/  @P0 STS.128 [R165+0x6800], RZ ;  /* 0x006800ffa5000388 */ /* 0x000fe20000000c00 */
[----:B------:R-:W-:Y:S01]  /*7830*/  @!P0 LEA.HI.X R17, R11, UR7, R10, 0x1, P3 ;  /* 0x000000070b118c11 */ /* 0x000fe200098f0c0a */
[C---:B------:R-:W-:Y:S01]  /*7840*/  @!P0 IMAD R8, R119.reuse, 0x50, RZ ;  /* 0x0000005077088824 */ /* 0x040fe200078e02ff */
[----:B------:R-:W-:Y:S01]  /*7850*/  @!P0 IADD3 R7, P2, R4, R14, RZ ;  /* 0x0000000e04078210 */ /* 0x000fe20007f5e0ff */
[----:B------:R-:W-:Y:S01]  /*7860*/  @!P0 IMAD R6, R119, 0x30, RZ ;  /* 0x0000003077068824 */ /* 0x000fe200078e02ff */
[CC--:B------:R-:W-:Y:S01]  /*7870*/  @!P0 LEA R11, P3, R118.reuse, R112.reuse, 0x5 ;  /* 0x00000070760b8211 */ /* 0x0c0fe200078628ff */
[----:B------:R-:W-:Y:S01]  /*7880*/  @!P0 IMAD.MOV.U32 R20, RZ, RZ, R112 ;  /* 0x000000ffff148224 */ /* 0x000fe200078e0070 */
[C---:B------:R-:W-:Y:S01]  /*7890*/  @!P0 IADD3.X R8, R5.reuse, R13, R8, P1, !PT ;  /* 0x0000000d05088210 */ /* 0x040fe20000ffe408 */
[--C-:B------:R-:W-:Y:S01]  /*78a0*/  @!P0 IMAD.MOV.U32 R21, RZ, RZ, R115.reuse ;  /* 0x000000ffff158224 */ /* 0x100fe200078e0073 */
[----:B------:R-:W-:Y:S01]  /*78b0*/  @!P0 IADD3.X R6, R5, R15, R6, P2, !PT ;  /* 0x0000000f05068210 */ /* 0x000fe200017fe406 */
[----:B------:R-:W-:Y:S01]  /*78c0*/  @!P0 IMAD.MOV.U32 R18, RZ, RZ, R112 ;  /* 0x000000ffff128224 */ /* 0x000fe200078e0070 */
[----:B------:R-:W-:Y:S01]  /*78d0*/  @!P0 LEA R13, P1, R118, R112, 0x6 ;  /* 0x00000070760d8211 */ /* 0x000fe200078230ff */
[----:B------:R-:W-:Y:S01]  /*78e0*/  @!P0 IMAD.MOV.U32 R19, RZ, RZ, R115 ;  /* 0x000000ffff138224 */ /* 0x000fe200078e0073 */
[----:B------:R-:W-:Y:S01]  /*78f0*/  @!P0 IADD3 R11, P2, R4, R11, RZ ;  /* 0x0000000b040b8210 */ /* 0x000fe20007f5e0ff */
[C---:B------:R-:W-:Y:S01]  /*7900*/  @!P0 IMAD.WIDE.U32 R20, R118.reuse, 0x60, R20 ;  /* 0x0000006076148825 */ /* 0x040fe200078e0014 */
[CCC-:B------:R-:W-:Y:S01]  /*7910*/  @!P0 LEA.HI.X R12, R118.reuse, R115.reuse, R119.reuse, 0x5, P3 ;  /* 0x00000073760c8211 */ /* 0x1c0fe200018f2c77 */
[----:B------:R-:W-:Y:S01]  /*7920*/  @!PT LDS RZ, [RZ] ;  /* 0x00000000fffff984 */ /* 0x000fe20000000800 */
[----:B------:R-:W-:Y:S01]  /*7930*/  @!PT LDS RZ, [RZ] ;  /* 0x00000000fffff984 */ /* 0x000fe20000000800 */
[----:B------:R-:W-:Y:S01]  /*7940*/  @!PT LDS RZ, [RZ] ;  /* 0x00000000fffff984 */ /* 0x000fe20000000800 */
[----:B------:R-:W-:Y:S01]  /*7950*/  @!P0 LDGSTS.E.BYPASS.LTC128B.128 [R165+0x6800], desc[UR10][R16.64] ;  /* 0x0680000010a58fae */ /* 0x000fe2000b901d4a */
[----:B------:R-:W-:Y:S01]  /*7960*/  @!P0 LEA.HI.X R114, R118, R115, R119, 0x6, P1 ;  /* 0x0000007376728211 */ /* 0x000fe200008f3477 */
[----:B------:R-:W-:Y:S01]  /*7970*/  @!P0 IMAD R10, R119, 0x60, RZ ;  /* 0x00000060770a8824 */ /* 0x000fe200078e02ff */
[----:B------:R-:W-:Y:S01]  /*7980*/  @!P0 IADD3 R13, P1, R4, R13, RZ ;  /* 0x0000000d040d8210 */ /* 0x000fe20007f3e0ff */
[----:B------:R-:W-:Y:S01]  /*7990*/  @!P0 IMAD.WIDE.U32 R18, R118, 0x70, R18 ;  /* 0x0000007076128825 */ /* 0x000fe200078e0012 */
[----:B------:R-:W-:Y:S03]  /*79a0*/  @P0 STS.128 [R165+0x7000], RZ ;  /* 0x007000ffa5000388 */ /* 0x000fe60000000c00 */
[----:B------:R-:W-:Y:S01]  /*79b0*/  @!P0 IMAD.X R12, R5, 0x1, R12, P2 ;  /* 0x00000001050c8824 */ /* 0x000fe200010e060c */
[C---:B------:R-:W-:Y:S01]  /*79c0*/  @!P0 IADD3 R15, P2, R4.reuse, R20, RZ ;  /* 0x00000014040f8210 */ /* 0x040fe20007f5e0ff */
[----:B------:R-:W-:Y:S01]  /*79d0*/  @!P0 IMAD R14, R119, 0x70, RZ ;  /* 0x00000070770e8824 */ /* 0x000fe200078e02ff */
[----:B------:R-:W-:Y:S01]  /*79e0*/  @!P0 LEA R20, P4, R11, UR6, 0x1 ;  /* 0x000000060b148c11 */ /* 0x000fe2000f8808ff */
[----:B------:R-:W-:Y:S01]  /*79f0*/  @!P0 IMAD.X R114, R5, 0x1, R114, P1 ;  /* 0x0000000105728824 */ /* 0x000fe200008e0672 */
[----:B------:R-:W-:-:S02]  /*7a00*/  @!P0 IADD3 R4, P1, R4, R18, RZ ;  /* 0x0000001204048210 */ /* 0x000fc40007f3e0ff */
[----:B------:R-:W-:Y:S02]  /*7a10*/  @!P0 IADD3.X R10, R5, R10, R21, P2, !PT ;  /* 0x0000000a050a8210 */ /* 0x000fe400017fe415 */
[----:B------:R-:W-:Y:S02]  /*7a20*/  @!P0 LEA R18, P3, R13, UR6, 0x1 ;  /* 0x000000060d128c11 */ /* 0x000fe4000f8608ff */
[----:B------:R-:W-:Y:S02]  /*7a30*/  @!P0 LEA.HI.X R21, R11, UR7, R12, 0x1, P4 ;  /* 0x000000070b158c11 */ /* 0x000fe4000a0f0c0c */
[----:B------:R-:W-:Y:S02]  /*7a40*/  @!P0 LEA R22, P4, R7, UR6, 0x1 ;  /* 0x0000000607168c11 */ /* 0x000fe4000f8808ff */
[----:B------:R-:W-:Y:S01]  /*7a50*/  @!P0 IADD3.X R5, R5, R19, R14, P1, !PT ;  /* 0x0000001305058210 */ /* 0x000fe20000ffe40e */
[----:B------:R-:W-:Y:S01]  /*7a60*/  @!PT LDS RZ, [RZ] ;  /* 0x00000000fffff984 */ /* 0x000fe20000000800 */
[----:B------:R-:W-:Y:S01]  /*7a70*/  @!PT LDS RZ, [RZ] ;  /* 0x00000000fffff984 */ /* 0x000fe20000000800 */
[----:B------:R-:W-:Y:S01]  /*7a80*/  @!PT LDS RZ, [RZ] ;  /* 0x00000000fffff984 */ /* 0x000fe20000000800 */
[----:B------:R-:W-:Y:S01]  /*7a90*/  @!P0 LDGSTS.E.BYPASS.LTC128B.128 [R165+0x7000], desc[UR10][R20.64] ;  /* 0x0700000014a58fae */ /* 0x000fe2000b901d4a */
[----:B------:R-:W-:-:S02]  /*7aa0*/  @!P0 LEA.HI.X R19, R13, UR7, R114, 0x1, P3 ;  /* 0x000000070d138c11 */ /* 0x000fc400098f0c72 */
[----:B------:R-:W-:Y:S01]  /*7ab0*/  @!P0 LEA R32, P3, R9, UR6, 0x1 ;  /* 0x0000000609208c11 */ /* 0x000fe2000f8608ff */
[----:B------:R-:W-:Y:S01]  /*7ac0*/  @P0 STS.128 [R165+0x7800], RZ ;  /* 0x007800ffa5000388 */ /* 0x000fe20000000c00 */
[----:B------:R-:W-:Y:S02]  /*7ad0*/  @!P0 LEA.HI.X R23, R7, UR7, R6, 0x1, P4 ;  /* 0x0000000707178c11 */ /* 0x000fe4000a0f0c06 */
[----:B------:R-:W-:Y:S02]  /*7ae0*/  @!P0 LEA R26, P2, R15, UR6, 0x1 ;  /* 0x000000060f1a8c11 */ /* 0x000fe4000f8408ff */
        /* <DEDUP_REMOVED lines=33> */
[----:B-1----:R-:W1:Y:S04]  /*7d00*/  LDSM.16.M88.4 R32, [R157+0x3800] ;  /* 0x003800009d20783b */ /* 0x002e680000000200 */
[----:B------:R-:W-:Y:S04]  /*7d10*/  LDSM.16.M88.4 R64, [R156] ;  /* 0x000000009c40783b */ /* 0x000fe80000000200 */
[----:B------:R-:W1:Y:S04]  /*7d20*/  LDSM.16.M88.4 R28, [R151+0x2000] ;  /* 0x00200000971c783b */ /* 0x000e680000000200 */
[----:B--2---:R-:W2:Y:S04]  /*7d30*/  LDSM.16.M88.4 R24, [R157+0x4000] ;  /* 0x004000009d18783b */ /* 0x004ea80000000200 */
[----:B------:R-:W2:Y:S04]  /*7d40*/  LDSM.16.M88.4 R20, [R151+0x2800] ;  /* 0x002800009714783b */ /* 0x000ea80000000200 */
[----:B------:R-:W2:Y:S04]  /*7d50*/  LDSM.16.M88.4 R60, [R151+0x3000] ;  /* 0x00300000973c783b */ /* 0x000ea80000000200 */
[----:B------:R-:W2:Y:S01]  /*7d60*/  LDSM.16.M88.4 R56, [R151+0x3800] ;  /* 0x003800009738783b */ /* 0x000ea20000000200 */
[C---:B---3--:R-:W-:Y:S03]  /*7d70*/  HMMA.16816.F32 R16, R108.reuse, R12, RZ ;  /* 0x0000000c6c10723c */ /* 0x048fe600000018ff */
[----:B------:R-:W3:Y:S04]  /*7d80*/  LDSM.16.M88.4 R112, [R157+0x4800] ;  /* 0x004800009d70783b */ /* 0x000ee80000000200 */
[----:B------:R-:W3:Y:S01]  /*7d90*/  LDSM.16.M88.4 R104, [R157+0x5000] ;  /* 0x005000009d68783b */ /* 0x000ee20000000200 */
[C---:B------:R-:W-:Y:S03]  /*7da0*/  HMMA.16816.F32 R12, R108.reuse, R14, RZ ;  /* 0x0000000e6c0c723c */ /* 0x040fe600000018ff */
[----:B------:R-:W3:Y:S03]  /*7db0*/  LDSM.16.M88.4 R100, [R157+0x5800] ;  /* 0x005800009d64783b */ /* 0x000ee60000000200 */
[C---:B----4-:R-:W-:Y:S01]  /*7dc0*/  HMMA.16816.F32 R8, R108.reuse, R4, RZ ;  /* 0x000000046c08723c */ /* 0x050fe200000018ff */
[----:B------:R-:W4:Y:S04]  /*7dd0*/  LDSM.16.M88.4 R52, [R151+0x4000] ;  /* 0x004000009734783b */ /* 0x000f280000000200 */
[----:B------:R-:W4:Y:S01]  /*7de0*/  LDSM.16.M88.4 R48, [R151+0x4800] ;  /* 0x004800009730783b */ /* 0x000f220000000200 */
[C---:B-----5:R-:W-:Y:S03]  /*7df0*/  HMMA.16816.F32 R44, R108.reuse, R40, RZ ;  /* 0x000000286c2c723c */ /* 0x060fe600000018ff */
[----:B------:R-:W0:Y:S03]  /*7e00*/  LDGDEPBAR ;  /* 0x00000000000079af */ /* 0x000e260000000000 */
[C---:B-1----:R-:W-:Y:S06]  /*7e10*/  HMMA.16816.F32 R36, R108.reuse, R32, RZ ;  /* 0x000000206c24723c */ /* 0x042fec00000018ff */
[----:B------:R-:W-:Y:S06]  /*7e20*/  HMMA.16816.F32 R4, R108, R6, RZ ;  /* 0x000000066c04723c */ /* 0x000fec00000018ff */
[C---:B------:R-:W-:Y:S06]  /*7e30*/  HMMA.16816.F32 R16, R64.reuse, R28, R16 ;  /* 0x0000001c4010723c */ /* 0x040fec0000001810 */
[----:B------:R-:W-:Y:S06]  /*7e40*/  HMMA.16816.F32 R12, R64, R30, R12 ;  /* 0x0000001e400c723c */ /* 0x000fec000000180c */
[C---:B------:R-:W-:Y:S06]  /*7e50*/  HMMA.16816.F32 R40, R108.reuse, R42, RZ ;  /* 0x0000002a6c28723c */ /* 0x040fec00000018ff */
[C---:B------:R-:W-:Y:S06]  /*7e60*/  HMMA.16816.F32 R32, R108.reuse, R34, RZ ;  /* 0x000000226c20723c */ /* 0x040fec00000018ff */
[C---:B--2---:R-:W-:Y:S06]  /*7e70*/  HMMA.16816.F32 R28, R108.reuse, R24, RZ ;  /* 0x000000186c1c723c */ /* 0x044fec00000018ff */
[----:B------:R-:W-:Y:S06]  /*7e80*/  HMMA.16816.F32 R24, R108, R26, RZ ;  /* 0x0000001a6c18723c */ /* 0x000fec00000018ff */
[C---:B------:R-:W-:Y:S06]  /*7e90*/  HMMA.16816.F32 R8, R64.reuse, R20, R8 ;  /* 0x000000144008723c */ /* 0x040fec0000001808 */
[C---:B------:R-:W-:Y:S06]  /*7ea0*/  HMMA.16816.F32 R4, R64.reuse, R22, R4 ;  /* 0x000000164004723c */ /* 0x040fec0000001804 */
[C---:B------:R-:W-:Y:S06]  /*7eb0*/  HMMA.16816.F32 R44, R64.reuse, R60, R44 ;  /* 0x0000003c402c723c */ /* 0x040fec000000182c */
[C---:B------:R-:W-:Y:S06]  /*7ec0*/  HMMA.16816.F32 R40, R64.reuse, R62, R40 ;  /* 0x0000003e4028723c */ /* 0x040fec0000001828 */
[C---:B------:R-:W-:Y:S06]  /*7ed0*/  HMMA.16816.F32 R36, R64.reuse, R56, R36 ;  /* 0x000000384024723c */ /* 0x040fec0000001824 */
[----:B------:R-:W-:Y:S06]  /*7ee0*/  HMMA.16816.F32 R32, R64, R58, R32 ;  /* 0x0000003a4020723c */ /* 0x000fec0000001820 */
        /* <DEDUP_REMOVED lines=9> */
[----:B------:R-:W2:Y:S05]  /*7f80*/  LDSM.16.M88.4 R52, [R151+0x5800] ;  /* 0x005800009734783b */ /* 0x000eaa0000000200 */
[C---:B------:R-:W-:Y:S06]  /*7f90*/  HMMA.16816.F32 R20, R64.reuse, R48, R20 ;  /* 0x000000304014723c */ /* 0x040fec0000001814 */
[C---:B------:R-:W-:Y:S01]  /*7fa0*/  HMMA.16816.F32 R112, R64.reuse, R50, R112 ;  /* 0x000000324070723c */ /* 0x040fe20000001870 */
[----:B------:R-:W-:Y:S05]  /*7fb0*/  LDSM.16.M88.4 R48, [R147] ;  /* 0x000000009330783b */ /* 0x000fea0000000200 */
[C---:B-1----:R-:W-:Y:S06]  /*7fc0*/  HMMA.16816.F32 R56, R64.reuse, R108, R56 ;  /* 0x0000006c4038723c */ /* 0x042fec0000001838 */
[C---:B------:R-:W-:Y:S01]  /*7fd0*/  HMMA.16816.F32 R104, R64.reuse, R110, R104 ;  /* 0x0000006e4068723c */ /* 0x040fe20000001868 */
[----:B------:R-:W-:Y:S05]  /*7fe0*/  LDSM.16.M88.4 R108, [R146] ;  /* 0x00000000926c783b */ /* 0x000fea0000000200 */
[C---:B--2---:R-:W-:Y:S06]  /*7ff0*/  HMMA.16816.F32 R60, R64.reuse, R52, R60 ;  /* 0x00000034403c723c */ /* 0x044fec000000183c */
        /* <DEDUP_REMOVED lines=20> */
[----:B------:R-:W-:Y:S05]  /*8140*/  LDSM.16.M88.4 R48, [R140+0x800] ;  /* 0x000800008c30783b */ /* 0x000fea0000000200 */
[C---:B-1----:R-:W-:Y:S06]  /*8150*/  HMMA.16816.F32 R60, R52.reuse, R64, R60 ;  /* 0x00000040343c723c */ /* 0x042fec000000183c */
[C---:B------:R-:W-:Y:S01]  /*8160*/  HMMA.16816.F32 R100, R52.reuse, R66, R100 ;  /* 0x000000423464723c */ /* 0x040fe20000001864 */
[----:B------:R-:W-:Y:S05]  /*8170*/  LDSM.16.M88.4 R64, [R140] ;  /* 0x000000008c40783b */ /* 0x000fea0000000200 */
[C---:B--2---:R-:W-:Y:S06]  /*8180*/  HMMA.16816.F32 R56, R52.reuse, R108, R56 ;  /* 0x0000006c3438723c */ /* 0x044fec0000001838 */
[----:B------:R-:W-:Y:S01]  /*8190*/  HMMA.16816.F32 R104, R52, R110, R104 ;  /* 0x0000006e3468723c */ /* 0x000fe20000001868 */
[----:B------:R-:W1:Y:S04]  /*81a0*/  LDSM.16.M88.4 R52, [R153] ;  /* 0x000000009934783b */ /* 0x000e680000000200 */
[----:B------:R-:W2:Y:S01]  /*81b0*/  LDSM.16.M88.4 R108, [R140+0x1000] ;  /* 0x001000008c6c783b */ /* 0x000ea20000000200 */
        /* <DEDUP_REMOVED lines=19> */
[C---:B------:R-:W-:Y:S06]  /*82f0*/  HMMA.16816.F32 R100, R52.reuse, R66, R100 ;  /* 0x000000423464723c */ /* 0x040fec0000001864 */
[C---:B--2---:R-:W-:Y:S06]  /*8300*/  HMMA.16816.F32 R56, R52.reuse, R108, R56 ;  /* 0x0000006c3438723c */ /* 0x044fec0000001838 */
[----:B------:R-:W-:Y:S07]  /*8310*/  HMMA.16816.F32 R104, R52, R110, R104 ;  /* 0x0000006e3468723c */ /* 0x000fee0000001868 */
[----:B------:R-:W-:-:S05]  /*8320*/  IMAD.SHL.U32 R52, R164, 0x80, RZ ;  /* 0x00000080a4347824 */ /* 0x000fca00078e00ff */
[C---:B------:R-:W-:Y:S02]  /*8330*/  LOP3.LUT R175, R52.reuse, R173, RZ, 0xfc, !PT ;  /* 0x000000ad34af7212 */ /* 0x040fe400078efcff */
[C-C-:B------:R-:W-:Y:S02]  /*8340*/  LOP3.LUT R49, R52.reuse, 0x8, R173.reuse, 0xfe, !PT ;  /* 0x0000000834317812 */ /* 0x140fe400078efead */
[----:B------:R-:W-:Y:S01]  /*8350*/  LOP3.LUT R51, R52, 0x10, R173, 0xfe, !PT ;  /* 0x0000001034337812 */ /* 0x000fe200078efead */
[----:B------:R-:W-:Y:S01]  /*8360*/  VIADD R50, R175, 0x1 ;  /* 0x00000001af327836 */ /* 0x000fe20000000000 */
[----:B------:R-:W-:Y:S01]  /*8370*/  BAR.SYNC.DEFER_BLOCKING 0x0 ;  /* 0x0000000000007b1d */ /* 0x000fe20000010000 */
[-C--:B------:R-:W-:Y:S01]  /*8380*/  ISETP.GE.AND P4, PT, R49, R124.reuse, PT ;  /* 0x0000007c3100720c */ /* 0x080fe20003f86270 */
[----:B------:R-:W-:Y:S01]  /*8390*/  VIADD R199, R175, 0x19 ;  /* 0x00000019afc77836 */ /* 0x000fe20000000000 */
[----:B------:R-:W-:Y:S02]  /*83a0*/  ISETP.GE.AND P5, PT, R49, R123, PT ;  /* 0x0000007b3100720c */ /* 0x000fe40003fa6270 */
[----:B------:R-:W-:-:S02]  /*83b0*/  ISETP.GE.AND P3, PT, R50, R124, PT ;  /* 0x0000007c3200720c */ /* 0x000fc40003f66270 */
[----:B------:R-:W-:Y:S02]  /*83c0*/  ISETP.GE.AND P2, PT, R50, R123, PT ;  /* 0x0000007b3200720c */ /* 0x000fe40003f46270 */
[----:B------:R-:W-:Y:S02]  /*83d0*/  I2FP.F32.S32 R50, R50 ;  /* 0x0000003200327245 */ /* 0x000fe40000201400 */
[----:B------:R-:W-:Y:S02]  /*83e0*/  I2FP.F32.S32 R49, R49 ;  /* 0x0000003100317245 */ /* 0x000fe40000201400 */
[----:B------:R-:W-:Y:S01]  /*83f0*/  LOP3.LUT R67, R52, 0x68, R173, 0xfe, !PT ;  /* 0x0000006834437812 */ /* 0x000fe200078efead */
[CC--:B------:R-:W-:Y:S01]  /*8400*/  FFMA.FTZ R48, R0.reuse, R50.reuse, R17 ;  /* 0x0000003200307223 */ /* 0x0c0fe20000010011 */
[C---:B------:R-:W-:Y:S01]  /*8410*/  FFMA.FTZ R19, R0.reuse, R50, R19 ;  /* 0x0000003200137223 */ /* 0x040fe20000010013 */
[CC--:B------:R-:W-:Y:S01]  /*8420*/  FFMA.FTZ R12, R0.reuse, R49.reuse, R12 ;  /* 0x00000031000c7223 */ /* 0x0c0fe2000001000c */
[----:B------:R-:W-:Y:S01]  /*8430*/  FFMA.FTZ R17, R0, R49, R14 ;  /* 0x0000003100117223 */ /* 0x000fe2000001000e */
[----:B------:R-:W-:Y:S01]  /*8440*/  VIADD R49, R175, 0x9 ;  /* 0x00000009af317836 */ /* 0x000fe20000000000 */
        /* <DEDUP_REMOVED lines=16> */
[----:B------:R-:W-:-:S02]  /*8550*/  LOP3.LUT R15, R52, 0x18, R173, 0xfe, !PT ;  /* 0x00000018340f7812 */ /* 0x000fc400078efead */
[----:B------:R-:W-:Y:S02]  /*8560*/  FSEL R8, R48, -INF , !P2 ;  /* 0xff80000030087808 */ /* 0x000fe40005000000 */
[----:B------:R-:W-:Y:S02]  /*8570*/  FSEL R13, R13, -INF , !P4 ;  /* 0xff8000000d0d7808 */ /* 0x000fe40006000000 */
[----:B------:R-:W-:Y:S02]  /*8580*/  FSEL R198, R198, -INF , !P3 ;  /* 0xff800000c6c67808 */ /* 0x000fe40005800000 */
[----:B------:R-:W-:Y:S02]  /*8590*/  FSEL R51, R51, -INF , !P5 ;  /* 0xff80000033337808 */ /* 0x000fe40006800000 */
[-C--:B------:R-:W-:Y:S02]  /*85a0*/  ISETP.GE.AND P2, PT, R15, R124.reuse, PT ;  /* 0x0000007c0f00720c */ /* 0x080fe40003f46270 */
[----:B------:R-:W-:-:S02]  /*85b0*/  ISETP.GE.AND P4, PT, R10, R124, PT ;  /* 0x0000007c0a00720c */ /* 0x000fc40003f86270 */
[-C--:B------:R-:W-:Y:S02]  /*85c0*/  ISETP.GE.AND P3, PT, R10, R123.reuse, PT ;  /* 0x0000007b0a00720c */ /* 0x080fe40003f66270 */
[----:B------:R-:W-:Y:S02]  /*85d0*/  ISETP.GE.AND P5, PT, R15, R123, PT ;  /* 0x0000007b0f00720c */ /* 0x000fe40003fa6270 */
[----:B------:R-:W-:Y:S02]  /*85e0*/  I2FP.F32.S32 R10, R10 ;  /* 0x0000000a000a7245 */ /* 0x000fe40000201400 */
[----:B------:R-:W-:-:S03]  /*85f0*/  I2FP.F32.S32 R15, R15 ;  /* 0x0000000f000f7245 */ /* 0x000fc60000201400 */
[CC--:B------:R-:W-:Y:S01]  /*8600*/  FFMA.FTZ R11, R0.reuse, R10.reuse, R11 ;  /* 0x0000000a000b7223 */ /* 0x0c0fe2000001000b */
[C---:B------:R-:W-:Y:S01]  /*8610*/  FFMA.FTZ R200, R0.reuse, R10, R9 ;  /* 0x0000000a00c87223 */ /* 0x040fe20000010009 */
[CC--:B------:R-:W-:Y:S01]  /*8620*/  FFMA.FTZ R4, R0.reuse, R15.reuse, R4 ;  /* 0x0000000f00047223 */ /* 0x0c0fe20000010004 */
[----:B------:R-:W-:Y:S01]  /*8630*/  FFMA.FTZ R6, R0, R15, R6 ;  /* 0x0000000f00067223 */ /* 0x000fe20000010006 */
[----:B------:R-:W-:Y:S02]  /*8640*/  LOP3.LUT R9, R52, 0x20, R173, 0xfe, !PT ;  /* 0x0000002034097812 */ /* 0x000fe400078efead */
[----:B------:R-:W-:Y:S02]  /*8650*/  FSEL R49, R11, -INF , !P3 ;  /* 0xff8000000b317808 */ /* 0x000fe40005800000 */
[----:B------:R-:W-:Y:S01]  /*8660*/  FSEL R50, R4, -INF , !P2 ;  /* 0xff80000004327808 */ /* 0x000fe20005000000 */
[----:B------:R-:W-:Y:S01]  /*8670*/  VIADD R4, R175, 0x21 ;  /* 0x00000021af047836 */ /* 0x000fe20000000000 */
[----:B------:R-:W-:-:S02]  /*8680*/  FSEL R200, R200, -INF , !P4 ;  /* 0xff800000c8c87808 */ /* 0x000fc40006000000 */
[CC--:B------:R-:W-:Y:S02]  /*8690*/  ISETP.GE.AND P3, PT, R199.reuse, R124.reuse, PT ;  /* 0x0000007cc700720c */ /* 0x0c0fe40003f66270 */
[----:B------:R-:W-:Y:S02]  /*86a0*/  ISETP.GE.AND P2, PT, R199, R123, PT ;  /* 0x0000007bc700720c */ /* 0x000fe40003f46270 */
[----:B------:R-:W-:Y:S02]  /*86b0*/  FSEL R197, R6, -INF , !P5 ;  /* 0xff80000006c57808 */ /* 0x000fe40006800000 */
[C---:B------:R-:W-:Y:S02]  /*86c0*/  ISETP.GE.AND P4, PT, R9.reuse, R124, PT ;  /* 0x0000007c0900720c */ /* 0x040fe40003f86270 */
[----:B------:R-:W-:Y:S02]  /*86d0*/  I2FP.F32.S32 R199, R199 ;  /* 0x000000c700c77245 */ /* 0x000fe40000201400 */
[----:B------:R-:W-:-:S02]  /*86e0*/  ISETP.GE.AND P5, PT, R9, R123, PT ;  /* 0x0000007b0900720c */ /* 0x000fc40003fa6270 */
[----:B------:R-:W-:Y:S01]  /*86f0*/  I2FP.F32.S32 R9, R9 ;  /* 0x0000000900097245 */ /* 0x000fe20000201400 */
[CC--:B------:R-:W-:Y:S01]  /*8700*/  FFMA.FTZ R5, R0.reuse, R199.reuse, R5 ;  /* 0x000000c700057223 */ /* 0x0c0fe20000010005 */
[----:B------:R-:W-:Y:S01]  /*8710*/  FFMA.FTZ R199, R0, R199, R7 ;  /* 0x000000c700c77223 */ /* 0x000fe20000010007 */
[----:B------:R-:W-:Y:S02]  /*8720*/  LOP3.LUT R7, R52, 0x28, R173, 0xfe, !PT ;  /* 0x0000002834077812 */ /* 0x000fe400078efead */
[CC--:B------:R-:W-:Y:S01]  /*8730*/  FFMA.FTZ R44, R0.reuse, R9.reuse, R44 ;  /* 0x00000009002c7223 */ /* 0x0c0fe2000001002c */
[----:B------:R-:W-:Y:S01]  /*8740*/  FFMA.FTZ R46, R0, R9, R46 ;  /* 0x00000009002e7223 */ /* 0x000fe2000001002e */
[----:B------:R-:W-:Y:S02]  /*8750*/  FSEL R48, R5, -INF , !P3 ;  /* 0xff80000005307808 */ /* 0x000fe40005800000 */
[----:B------:R-:W-:Y:S02]  /*8760*/  FSEL R199, R199, -INF , !P2 ;  /* 0xff800000c7c77808 */ /* 0x000fe40005000000 */
[----:B------:R-:W-:-:S02]  /*8770*/  FSEL R136, R44, -INF , !P4 ;  /* 0xff8000002c887808 */ /* 0x000fc40006000000 */
[----:B------:R-:W-:Y:S02]  /*8780*/  FSEL R137, R46, -INF , !P5 ;  /* 0xff8000002e897808 */ /* 0x000fe40006800000 */
[CC--:B------:R-:W-:Y:S02]  /*8790*/  ISETP.GE.AND P3, PT, R7.reuse, R124.reuse, PT ;  /* 0x0000007c0700720c */ /* 0x0c0fe40003f66270 */
[C---:B------:R-:W-:Y:S02]  /*87a0*/  ISETP.GE.AND P2, PT, R4.reuse, R124, PT ;  /* 0x0000007c0400720c */ /* 0x040fe40003f46270 */
[-C--:B------:R-:W-:Y:S02]  /*87b0*/  ISETP.GE.AND P4, PT, R4, R123.reuse, PT ;  /* 0x0000007b0400720c */ /* 0x080fe40003f86270 */
[----:B------:R-:W-:Y:S02]  /*87c0*/  ISETP.GE.AND P5, PT, R7, R123, PT ;  /* 0x0000007b0700720c */ /* 0x000fe40003fa6270 */
[----:B------:R-:W-:-:S02]  /*87d0*/  I2FP.F32.S32 R4, R4 ;  /* 0x0000000400047245 */ /* 0x000fc40000201400 */
[----:B------:R-:W-:Y:S02]  /*87e0*/  I2FP.F32.S32 R7, R7 ;  /* 0x0000000700077245 */ /* 0x000fe40000201400 */
[----:B------:R-:W-:Y:S01]  /*87f0*/  LOP3.LUT R5, R52, 0x30, R173, 0xfe, !PT ;  /* 0x0000003034057812 */ /* 0x000fe200078efead */
[CC--:B------:R-:W-:Y:S01]  /*8800*/  FFMA.FTZ R45, R0.reuse, R4.reuse, R45 ;  /* 0x00000004002d7223 */ /* 0x0c0fe2000001002d */
[C---:B------:R-:W-:Y:S01]  /*8810*/  FFMA.FTZ R47, R0.reuse, R4, R47 ;  /* 0x00000004002f7223 */ /* 0x040fe2000001002f */
[CC--:B------:R-:W-:Y:S01]  /*8820*/  FFMA.FTZ R40, R0.reuse, R7.reuse, R40 ;  /* 0x0000000700287223 */ /* 0x0c0fe20000010028 */
[----:B------:R-:W-:Y:S01]  /*8830*/  FFMA.FTZ R42, R0, R7, R42 ;  /* 0x00000007002a7223 */ /* 0x000fe2000001002a */
[----:B------:R-:W-:Y:S01]  /*8840*/  VIADD R4, R175, 0x29 ;  /* 0x00000029af047836 */ /* 0x000fe20000000000 */
[----:B------:R-:W-:Y:S02]  /*8850*/  FSEL R194, R45, -INF , !P2 ;  /* 0xff8000002dc27808 */ /* 0x000fe40005000000 */
[----:B------:R-:W-:-:S02]  /*8860*/  FSEL R191, R47, -INF , !P4 ;  /* 0xff8000002fbf7808 */ /* 0x000fc40006000000 */
[----:B------:R-:W-:Y:S02]  /*8870*/  FSEL R174, R40, -INF , !P3 ;  /* 0xff80000028ae7808 */ /* 0x000fe40005800000 */
[----:B------:R-:W-:Y:S02]  /*8880*/  FSEL R139, R42, -INF , !P5 ;  /* 0xff8000002a8b7808 */ /* 0x000fe40006800000 */
[CC--:B------:R-:W-:Y:S02]  /*8890*/  ISETP.GE.AND P2, PT, R5.reuse, R124.reuse, PT ;  /* 0x0000007c0500720c */ /* 0x0c0fe40003f46270 */
[C---:B------:R-:W-:Y:S02]  /*88a0*/  ISETP.GE.AND P4, PT, R4.reuse, R124, PT ;  /* 0x0000007c0400720c */ /* 0x040fe40003f86270 */
[-C--:B------:R-:W-:Y:S02]  /*88b0*/  ISETP.GE.AND P3, PT, R4, R123.reuse, PT ;  /* 0x0000007b0400720c */ /* 0x080fe40003f66270 */
[----:B------:R-:W-:-:S02]  /*88c0*/  ISETP.GE.AND P5, PT, R5, R123, PT ;  /* 0x0000007b0500720c */ /* 0x000fc40003fa6270 */
        /* <DEDUP_REMOVED lines=91> */
[CC--:B------:R-:W-:Y:S02]  /*8e80*/  ISETP.GE.AND P4, PT, R4.reuse, R124.reuse, PT ;  /* 0x0000007c0400720c */ /* 0x0c0fe40003f86270 */
[----:B------:R-:W-:Y:S02]  /*8e90*/  ISETP.GE.AND P3, PT, R4, R123, PT ;  /* 0x0000007b0400720c */ /* 0x000fe40003f66270 */
[----:B------:R-:W-:Y:S02]  /*8ea0*/  FSEL R119, R114, -INF , !P5 ;  /* 0xff80000072777808 */ /* 0x000fe40006800000 */
[----:B------:R-:W-:-:S02]  /*8eb0*/  ISETP.GE.AND P2, PT, R5, R124, PT ;  /* 0x0000007c0500720c */ /* 0x000fc40003f46270 */
[----:B------:R-:W-:Y:S02]  /*8ec0*/  I2FP.F32.S32 R4, R4 ;  /* 0x0000000400047245 */ /* 0x000fe40000201400 */
[----:B------:R-:W-:Y:S02]  /*8ed0*/  ISETP.GE.AND P5, PT, R5, R123, PT ;  /* 0x0000007b0500720c */ /* 0x000fe40003fa6270 */
[----:B------:R-:W-:Y:S01]  /*8ee0*/  I2FP.F32.S32 R5, R5 ;  /* 0x0000000500057245 */ /* 0x000fe20000201400 */
[CC--:B------:R-:W-:Y:S01]  /*8ef0*/  FFMA.FTZ R120, R0.reuse, R4.reuse, R113 ;  /* 0x0000000400787223 */ /* 0x0c0fe20000010071 */
[C---:B------:R-:W-:Y:S01]  /*8f00*/  FFMA.FTZ R113, R0.reuse, R4, R115 ;  /* 0x0000000400717223 */ /* 0x040fe20000010073 */
[----:B------:R-:W-:Y:S02]  /*8f10*/  VIADD R4, R175, 0x61 ;  /* 0x00000061af047836 */ /* 0x000fe40000000000 */
[CC--:B------:R-:W-:Y:S01]  /*8f20*/  FFMA.FTZ R56, R0.reuse, R5.reuse, R56 ;  /* 0x0000000500387223 */ /* 0x0c0fe20000010038 */
[----:B------:R-:W-:Y:S01]  /*8f30*/  FFMA.FTZ R58, R0, R5, R58 ;  /* 0x00000005003a7223 */ /* 0x000fe2000001003a */
[----:B------:R-:W-:Y:S01]  /*8f40*/  FSEL R113, R113, -INF , !P3 ;  /* 0xff80000071717808 */ /* 0x000fe20005800000 */
[----:B------:R-:W-:Y:S01]  /*8f50*/  VIADD R5, R175, 0x71 ;  /* 0x00000071af057836 */ /* 0x000fe20000000000 */
[----:B------:R-:W-:-:S02]  /*8f60*/  ISETP.GE.AND P3, PT, R4, R124, PT ;  /* 0x0000007c0400720c */ /* 0x000fc40003f66270 */
[----:B------:R-:W-:Y:S02]  /*8f70*/  FSEL R108, R56, -INF , !P2 ;  /* 0xff800000386c7808 */ /* 0x000fe40005000000 */
[-C--:B------:R-:W-:Y:S02]  /*8f80*/  ISETP.GE.AND P2, PT, R4, R123.reuse, PT ;  /* 0x0000007b0400720c */ /* 0x080fe40003f46270 */
[----:B------:R-:W-:Y:S02]  /*8f90*/  I2FP.F32.S32 R4, R4 ;  /* 0x0000000400047245 */ /* 0x000fe40000201400 */
[----:B------:R-:W-:Y:S02]  /*8fa0*/  FSEL R120, R120, -INF , !P4 ;  /* 0xff80000078787808 */ /* 0x000fe40006000000 */
[----:B------:R-:W-:Y:S01]  /*8fb0*/  FSEL R111, R58, -INF , !P5 ;  /* 0xff8000003a6f7808 */ /* 0x000fe20006800000 */
[C---:B------:R-:W-:Y:S01]  /*8fc0*/  FFMA.FTZ R57, R0.reuse, R4, R57 ;  /* 0x0000000400397223 */ /* 0x040fe20000010039 */
[C---:B------:R-:W-:Y:S01]  /*8fd0*/  ISETP.GE.AND P4, PT, R67.reuse, R124, PT ;  /* 0x0000007c4300720c */ /* 0x040fe20003f86270 */
[----:B------:R-:W-:Y:S01]  /*8fe0*/  FFMA.FTZ R59, R0, R4, R59 ;  /* 0x00000004003b7223 */ /* 0x000fe2000001003b */
[----:B------:R-:W-:Y:S01]  /*8ff0*/  ISETP.GE.AND P5, PT, R67, R123, PT ;  /* 0x0000007b4300720c */ /* 0x000fe20003fa6270 */
[----:B------:R-:W-:Y:S01]  /*9000*/  VIADD R4, R175, 0x69 ;  /* 0x00000069af047836 */ /* 0x000fe20000000000 */
[----:B------:R-:W-:-:S02]  /*9010*/  I2FP.F32.S32 R67, R67 ;  /* 0x0000004300437245 */ /* 0x000fc40000201400 */
[----:B------:R-:W-:Y:S02]  /*9020*/  FSEL R66, R57, -INF , !P3 ;  /* 0xff80000039427808 */ /* 0x000fe40005800000 */
[----:B------:R-:W-:Y:S01]  /*9030*/  FSEL R109, R59, -INF , !P2 ;  /* 0xff8000003b6d7808 */ /* 0x000fe20005000000 */
[CC--:B------:R-:W-:Y:S01]  /*9040*/  FFMA.FTZ R64, R0.reuse, R67.reuse, R104 ;  /* 0x0000004300407223 */ /* 0x0c0fe20000010068 */
[C---:B------:R-:W-:Y:S01]  /*9050*/  ISETP.GE.AND P3, PT, R55.reuse, R124, PT ;  /* 0x0000007c3700720c */ /* 0x040fe20003f66270 */
[----:B------:R-:W-:Y:S01]  /*9060*/  FFMA.FTZ R67, R0, R67, R106 ;  /* 0x0000004300437223 */ /* 0x000fe2000001006a */
[----:B------:R-:W-:Y:S02]  /*9070*/  ISETP.GE.AND P2, PT, R55, R123, PT ;  /* 0x0000007b3700720c */ /* 0x000fe40003f46270 */
[----:B------:R-:W-:Y:S02]  /*9080*/  I2FP.F32.S32 R65, R4 ;  /* 0x0000000400417245 */ /* 0x000fe40000201400 */
[----:B------:R-:W-:-:S02]  /*9090*/  I2FP.F32.S32 R55, R55 ;  /* 0x0000003700377245 */ /* 0x000fc40000201400 */
[----:B------:R-:W-:Y:S01]  /*90a0*/  FSEL R67, R67, -INF , !P5 ;  /* 0xff80000043437808 */ /* 0x000fe20006800000 */
[CC--:B------:R-:W-:Y:S01]  /*90b0*/  FFMA.FTZ R104, R0.reuse, R65.reuse, R105 ;  /* 0x0000004100687223 */ /* 0x0c0fe20000010069 */
[C---:B------:R-:W-:Y:S01]  /*90c0*/  FFMA.FTZ R65, R0.reuse, R65, R107 ;  /* 0x0000004100417223 */ /* 0x040fe2000001006b */
[----:B------:R-:W-:Y:S01]  /*90d0*/  FFMA.FTZ R54, R0, R55, R60 ;  /* 0x0000003700367223 */ /* 0x000fe2000001003c */
[----:B------:R-:W-:Y:S01]  /*90e0*/  ISETP.GE.AND P5, PT, R4, R123, PT ;  /* 0x0000007b0400720c */ /* 0x000fe20003fa6270 */
[----:B------:R-:W-:Y:S01]  /*90f0*/  FFMA.FTZ R55, R0, R55, R62 ;  /* 0x0000003700377223 */ /* 0x000fe2000001003e */
[----:B------:R-:W-:Y:S02]  /*9100*/  FSEL R64, R64, -INF , !P4 ;  /* 0xff80000040407808 */ /* 0x000fe40006000000 */
[----:B------:R-:W-:Y:S02]  /*9110*/  FSEL R65, R65, -INF , !P5 ;  /* 0xff80000041417808 */ /* 0x000fe40006800000 */
[----:B------:R-:W-:-:S02]  /*9120*/  FSEL R54, R54, -INF , !P3 ;  /* 0xff80000036367808 */ /* 0x000fc40005800000 */
[CC--:B------:R-:W-:Y:S02]  /*9130*/  ISETP.GE.AND P5, PT, R5.reuse, R124.reuse, PT ;  /* 0x0000007c0500720c */ /* 0x0c0fe40003fa6270 */
[----:B------:R-:W-:Y:S02]  /*9140*/  ISETP.GE.AND P3, PT, R5, R123, PT ;  /* 0x0000007b0500720c */ /* 0x000fe40003f66270 */
[----:B------:R-:W-:Y:S02]  /*9150*/  ISETP.GE.AND P4, PT, R4, R124, PT ;  /* 0x0000007c0400720c */ /* 0x000fe40003f86270 */
[----:B------:R-:W-:Y:S02]  /*9160*/  I2FP.F32.S32 R5, R5 ;  /* 0x0000000500057245 */ /* 0x000fe40000201400 */
[----:B------:R-:W-:Y:S02]  /*9170*/  LOP3.LUT R4, R52, 0x78, R173, 0xfe, !PT ;  /* 0x0000007834047812 */ /* 0x000fe400078efead */
[----:B------:R-:W-:Y:S01]  /*9180*/  FSEL R104, R104, -INF , !P4 ;  /* 0xff80000068687808 */ /* 0x000fe20006000000 */
[CC--:B------:R-:W-:Y:S01]  /*9190*/  FFMA.FTZ R61, R0.reuse, R5.reuse, R61 ;  /* 0x00000005003d7223 */ /* 0x0c0fe2000001003d */
[----:B------:R-:W-:Y:S01]  /*91a0*/  FSEL R55, R55, -INF , !P2 ;  /* 0xff80000037377808 */ /* 0x000fe20005000000 */
[----:B------:R-:W-:Y:S01]  /*91b0*/  FFMA.FTZ R53, R0, R5, R63 ;  /* 0x0000000500357223 */ /* 0x000fe2000001003f */
[----:B------:R-:W-:-:S02]  /*91c0*/  I2FP.F32.S32 R7, R4 ;  /* 0x0000000400077245 */ /* 0x000fc40000201400 */
[CC--:B------:R-:W-:Y:S02]  /*91d0*/  ISETP.GE.AND P4, PT, R4.reuse, R124.reuse, PT ;  /* 0x0000007c0400720c */ /* 0x0c0fe40003f86270 */
[----:B------:R-:W-:Y:S01]  /*91e0*/  ISETP.GE.AND P2, PT, R4, R123, PT ;  /* 0x0000007b0400720c */ /* 0x000fe20003f46270 */
[----:B------:R-:W-:Y:S02]  /*91f0*/  VIADD R4, R175, 0x79 ;  /* 0x00000079af047836 */ /* 0x000fe40000000000 */
[CC--:B------:R-:W-:Y:S01]  /*9200*/  FFMA.FTZ R60, R0.reuse, R7.reuse, R100 ;  /* 0x00000007003c7223 */ /* 0x0c0fe20000010064 */
[----:B------:R-:W-:Y:S01]  /*9210*/  FFMA.FTZ R46, R0, R7, R102 ;  /* 0x00000007002e7223 */ /* 0x000fe20000010066 */
[----:B------:R-:W-:Y:S02]  /*9220*/  FSEL R61, R61, -INF , !P5 ;  /* 0xff8000003d3d7808 */ /* 0x000fe40006800000 */
[----:B------:R-:W-:Y:S02]  /*9230*/  FSEL R53, R53, -INF , !P3 ;  /* 0xff80000035357808 */ /* 0x000fe40005800000 */
[----:B------:R-:W-:-:S02]  /*9240*/  ISETP.GE.AND P5, PT, R175, R124, PT ;  /* 0x0000007caf00720c */ /* 0x000fc40003fa6270 */
[----:B------:R-:W-:Y:S02]  /*9250*/  ISETP.GE.AND P3, PT, R175, R123, PT ;  /* 0x0000007baf00720c */ /* 0x000fe40003f66270 */
[----:B------:R-:W-:Y:S02]  /*9260*/  I2FP.F32.S32 R175, R175 ;  /* 0x000000af00af7245 */ /* 0x000fe40000201400 */
[----:B------:R-:W-:Y:S02]  /*9270*/  I2FP.F32.S32 R6, R4 ;  /* 0x0000000400067245 */ /* 0x000fe40000201400 */
[----:B------:R-:W-:Y:S01]  /*9280*/  FSEL R60, R60, -INF , !P4 ;  /* 0xff8000003c3c7808 */ /* 0x000fe20006000000 */
[----:B------:R-:W-:Y:S01]  /*9290*/  FFMA.FTZ R5, R0, R175, R18 ;  /* 0x000000af00057223 */ /* 0x000fe20000010012 */
[----:B------:R-:W-:Y:S01]  /*92a0*/  FSEL R46, R46, -INF , !P2 ;  /* 0xff8000002e2e7808 */ /* 0x000fe20005000000 */
[----:B------:R-:W-:Y:S01]  /*92b0*/  FFMA.FTZ R62, R0, R6, R101 ;  /* 0x00000006003e7223 */ /* 0x000fe20000010065 */
[----:B------:R-:W-:Y:S01]  /*92c0*/  ISETP.GE.AND P4, PT, R4, R124, PT ;  /* 0x0000007c0400720c */ /* 0x000fe20003f86270 */
[----:B------:R-:W-:Y:S01]  /*92d0*/  FFMA.FTZ R47, R0, R6, R103 ;  /* 0x00000006002f7223 */ /* 0x000fe20000010067 */
[----:B------:R-:W-:Y:S01]  /*92e0*/  ISETP.GE.AND P2, PT, R4, R123, PT ;  /* 0x0000007b0400720c */ /* 0x000fe20003f46270 */
[----:B------:R-:W-:Y:S01]  /*92f0*/  FFMA.FTZ R4, R0, R175, R16 ;  /* 0x000000af00047223 */ /* 0x000fe20000010010 */
[----:B------:R-:W-:-:S02]  /*9300*/  FSEL R5, R5, -INF , !P3 ;  /* 0xff80000005057808 */ /* 0x000fc40005800000 */
[----:B------:R-:W-:Y:S02]  /*9310*/  FSEL R62, R62, -INF , !P4 ;  /* 0xff8000003e3e7808 */ /* 0x000fe40006000000 */
[----:B------:R-:W-:Y:S02]  /*9320*/  FSEL R4, R4, -INF , !P5 ;  /* 0xff80000004047808 */ /* 0x000fe40006800000 */
[----:B------:R-:W-:Y:S01]  /*9330*/  FSEL R47, R47, -INF , !P2 ;  /* 0xff8000002f2f7808 */ /* 0x000fe20005000000 */
[----:B------:R-:W-:Y:S06]  /*9340*/  @!P1 BRA `(.L_x_6423) ;  /* 0x0000000800609947 */ /* 0x000fec0003800000 */
[----:B------:R-:W-:Y:S05]  /*9350*/  @!P6 BRA `(.L_x_6424) ;  /* 0x0000000000ece947 */ /* 0x000fea0003800000 */
[----:B------:R-:W1:Y:S01]  /*9360*/  LDC R7, c[0x0][0x380] ;  /* 0x0000e000ff077b82 */ /* 0x000e620000000800 */
[----:B------:R-:W-:Y:S01]  /*9370*/  IMAD.MOV.U32 R10, RZ, RZ, RZ ;  /* 0x000000ffff0a7224 */ /* 0x000fe200078e00ff */
[C---:B------:R-:W-:Y:S01]  /*9380*/  IADD3 R18, R52.reuse, -0x80, RZ ;  /* 0xffffff8034127810 */ /* 0x040fe20007ffe0ff */
[----:B------:R-:W-:Y:S01]  /*9390*/  ULDC.64 UR4, c[0x0][0x230] ;  /* 0x00008c0000047ab9 */ /* 0x000fe20000000a00 */
        /* <DEDUP_REMOVED lines=8> */
[----:B-1----:R-:W-:-:S05]  /*9420*/  IADD3 R9, RZ, -R11, RZ ;  /* 0x8000000bff097210 */ /* 0x002fca0007ffe0ff */
[----:B------:R-:W-:-:S04]  /*9430*/  IMAD R9, R9, R6, RZ ;  /* 0x0000000609097224 */ /* 0x000fc800078e02ff */
[----:B------:R-:W-:Y:S01]  /*9440*/  IMAD.HI.U32 R16, R11, R9, R10 ;  /* 0x000000090b107227 */ /* 0x000fe200078e000a */
[----:B------:R-:W-:Y:S02]  /*9450*/  IABS R10, R18 ;  /* 0x00000012000a7213 */ /* 0x000fe40000000000 */
[----:B------:R-:W-:-:S03]  /*9460*/  LOP3.LUT R18, R18, R7, RZ, 0x3c, !PT ;  /* 0x0000000712127212 */ /* 0x000fc600078e3cff */
        /* <DEDUP_REMOVED lines=42> */
.L_x_6424:
[----:B------:R-:W-:-:S04]  /*9710*/  LEA R7, -R116, RZ, 0x7 ;  /* 0x000000ff74077211 */ /* 0x000fc800078e39ff */
[----:B------:R-:W-:-:S07]  /*9720*/  SHF.R.S32.HI R6, RZ, 0x1f, R7 ;  /* 0x0000001fff067819 */ /* 0x000fce0000011407 */
.L_x_6425:
[C---:B------:R-:W-:Y:S01]  /*9730*/  @!P0 IADD3 R10, P2, P1, R7.reuse, R122, R161 ;  /* 0x0000007a070a8210 */ /* 0x040fe2000795e0a1 */
[----:B------:R-:W-:Y:S01]  /*9740*/  @!P0 IMAD.MOV.U32 R123, RZ, RZ, R121 ;  /* 0x000000ffff7b8224 */ /* 0x000fe200078e0079 */
[C---:B------:R-:W-:Y:S01]  /*9750*/  @!P0 LEA R22, P3, R7.reuse, R176, 0x1 ;  /* 0x000000b007168211 */ /* 0x040fe200078608ff */
[----:B------:R1:W-:Y:S01]  /*9760*/  @P0 STS.128 [R165+0x2000], RZ ;  /* 0x002000ffa5000388 */ /* 0x0003e20000000c00 */
[----:B------:R-:W-:Y:S01]  /*9770*/  @!P0 IADD3.X R9, R6, R121, R160, P2, P1 ;  /* 0x0000007906098210 */ /* 0x000fe200017e24a0 */
[----:B------:R-:W-:Y:S01]  /*9780*/  @!P0 IMAD.WIDE.U32 R20, R116, 0x30, R122 ;  /* 0x0000003074148825 */ /* 0x000fe200078e007a */
[C---:B------:R-:W-:Y:S01]  /*9790*/  @!P0 LEA R24, P1, R10.reuse, UR8, 0x1 ;  /* 0x000000080a188c11 */ /* 0x040fe2000f8208ff */
[----:B------:R-:W-:Y:S01]  /*97a0*/  BSSY B0, `(.L_x_6426) ;  /* 0x000004f000007945 */ /* 0x000fe20003800000 */
[----:B------:R-:W-:Y:S02]  /*97b0*/  @!P0 LEA.HI.X R23, R7, R177, R6, 0x1, P3 ;  /* 0x000000b107178211 */ /* 0x000fe400018f0c06 */
[----:B------:R-:W-:Y:S01]  /*97c0*/  @!P0 LEA.HI.X R25, R10, UR9, R9, 0x1, P1 ;  /* 0x000000090a198c11 */ /* 0x000fe200088f0c09 */
[----:B------:R-:W-:Y:S01]  /*97d0*/  @!P0 IMAD R9, R117, 0x30, RZ ;  /* 0x0000003075098824 */ /* 0x000fe200078e02ff */
[----:B------:R-:W-:Y:S01]  /*97e0*/  @!P0 LEA R10, P3, R116, R122, 0x5 ;  /* 0x0000007a740a8211 */ /* 0x000fe200078628ff */
[----:B------:R-:W-:Y:S01]  /*97f0*/  @!PT LDS RZ, [RZ] ;  /* 0x00000000fffff984 */ /* 0x000fe20000000800 */
[----:B------:R-:W-:Y:S01]  /*9800*/  @!PT LDS RZ, [RZ] ;  /* 0x00000000fffff984 */ /* 0x000fe20000000800 */
[----:B------:R-:W-:Y:S01]  /*9810*/  @!PT LDS RZ, [RZ] ;  /* 0x00000000fffff984 */ /* 0x000fe20000000800 */
[----:B------:R2:W-:Y:S01]  /*9820*/  @!P0 LDGSTS.E.BYPASS.LTC128B.128 [R165+0x2000], desc[UR10][R22.64] ;  /* 0x0200000016a58fae */ /* 0x0005e2000b901d4a */
[----:B------:R-:W-:-:S02]  /*9830*/  @!P0 IADD3 R15, P1, R7, R20, RZ ;  /* 0x00000014070f8210 */ /* 0x000fc40007f3e0ff */
[----:B------:R-:W-:Y:S01]  /*9840*/  @!P0 IADD3 R10, P2, R7, R10, RZ ;  /* 0x0000000a070a8210 */ /* 0x000fe20007f5e0ff */
[----:B------:R1:W-:Y:S01]  /*9850*/  @P0 STS.128 [R165+0x2800], RZ ;  /* 0x002800ffa5000388 */ /* 0x0003e20000000c00 */
[----:B------:R-:W-:Y:S02]  /*9860*/  @!P0 LEA.HI.X R11, R116, R121, R117, 0x5, P3 ;  /* 0x00000079740b8211 */ /* 0x000fe400018f2c75 */
[C---:B------:R-:W-:Y:S01]  /*9870*/  @!P0 IADD3.X R20, R6.reuse, R9, R21, P1, !PT ;  /* 0x0000000906148210 */ /* 0x040fe20000ffe415 */
[----:B------:R-:W-:Y:S01]  /*9880*/  @!PT LDS RZ, [RZ] ;  /* 0x00000000fffff984 */ /* 0x000fe20000000800 */
[----:B------:R-:W-:Y:S01]  /*9890*/  @!PT LDS RZ, [RZ] ;  /* 0x00000000fffff984 */ /* 0x000fe20000000800 */
[----:B------:R-:W-:Y:S01]  /*98a0*/  @!PT LDS RZ, [RZ] ;  /* 0x00000000fffff984 */ /* 0x000fe20000000800 */
[----:B------:R3:W-:Y:S02]  /*98b0*/  @!P0 LDGSTS.E.BYPASS.LTC128B.128 [R165+0x2800], desc[UR10][R24.64] ;  /* 0x0280000018a58fae */ /* 0x0007e4000b901d4a */
[----:B------:R-:W-:Y:S02]  /*98c0*/  @!P0 IMAD.X R11, R6, 0x1, R11, P2 ;  /* 0x00000001060b8824 */ /* 0x000fe400010e060b */
[----:B------:R1:W-:Y:S01]  /*98d0*/  @P0 STS.128 [R165+0x3000], RZ ;  /* 0x003000ffa5000388 */ /* 0x0003e20000000c00 */
[----:B--2---:R-:W-:-:S04]  /*98e0*/  @!P0 LEA R22, P1, R10, UR8, 0x1 ;  /* 0x000000080a168c11 */ /* 0x004fc8000f8208ff */
[----:B------:R-:W-:Y:S01]  /*98f0*/  @!P0 LEA.HI.X R23, R10, UR9, R11, 0x1, P1 ;  /* 0x000000090a178c11 */ /* 0x000fe200088f0c0b */
[----:B------:R-:W-:Y:S01]  /*9900*/  @!P0 IMAD R11, R117, 0x50, RZ ;  /* 0x00000050750b8824 */ /* 0x000fe200078e02ff */
[C---:B------:R-:W-:Y:S01]  /*9910*/  @!P0 LEA R26, P1, R15.reuse, UR8, 0x1 ;  /* 0x000000080f1a8c11 */ /* 0x040fe2000f8208ff */
[C---:B---3--:R-:W-:Y:S01]  /*9920*/  @!P0 IMAD.WIDE.U32 R24, R116.reuse, 0x50, R122 ;  /* 0x0000005074188825 */ /* 0x048fe200078e007a */
[C---:B------:R-:W-:Y:S01]  /*9930*/  @!P0 LEA R10, P2, R116.reuse, R122, 0x6 ;  /* 0x0000007a740a8211 */ /* 0x040fe200078430ff */
[----:B------:R-:W-:Y:S01]  /*9940*/  @!PT LDS RZ, [RZ] ;  /* 0x00000000fffff984 */ /* 0x000fe20000000800 */
[----:B------:R-:W-:Y:S01]  /*9950*/  @!PT LDS RZ, [RZ] ;  /* 0x00000000fffff984 */ /* 0x000fe20000000800 */
[----:B------:R-:W-:Y:S01]  /*9960*/  @!PT LDS RZ, [RZ] ;  /* 0x00000000fffff984 */ /* 0x000fe20000000800 */
[----:B------:R2:W-:Y:S01]  /*9970*/  @!P0 LDGSTS.E.BYPASS.LTC128B.128 [R165+0x3000], desc[UR10][R22.64] ;  /* 0x0300000016a58fae */ /* 0x0005e2000b901d4a */
[----:B------:R-:W-:Y:S01]  /*9980*/  @!P0 LEA.HI.X R27, R15, UR9, R20, 0x1, P1 ;  /* 0x000000090f1b8c11 */ /* 0x000fe200088f0c14 */
[C---:B------:R-:W-:Y:S01]  /*9990*/  @!P0 IMAD.WIDE.U32 R20, R116.reuse, 0x60, R122 ;  /* 0x0000006074148825 */ /* 0x040fe200078e007a */
[----:B------:R-:W-:Y:S01]  /*99a0*/  @!P0 IADD3 R16, P1, R7, R24, RZ ;  /* 0x0000001807108210 */ /* 0x000fe20007f3e0ff */
[----:B------:R1:W-:Y:S01]  /*99b0*/  @P0 STS.128 [R165+0x3800], RZ ;  /* 0x003800ffa5000388 */ /* 0x0003e20000000c00 */
[----:B------:R-:W-:Y:S01]  /*99c0*/  @!P0 LEA.HI.X R9, R116, R121, R117, 0x6, P2 ;  /* 0x0000007974098211 */ /* 0x000fe200010f3475 */
[----:B------:R-:W-:Y:S01]  /*99d0*/  @!P0 IMAD R15, R117, 0x60, RZ ;  /* 0x00000060750f8824 */ /* 0x000fe200078e02ff */
[----:B------:R-:W-:Y:S01]  /*99e0*/  @!P0 IADD3.X R11, R6, R11, R25, P1, !PT ;  /* 0x0000000b060b8210 */ /* 0x000fe20000ffe419 */
[----:B------:R-:W-:Y:S01]  /*99f0*/  @!PT LDS RZ, [RZ] ;  /* 0x00000000fffff984 */ /* 0x000fe20000000800 */
[----:B------:R-:W-:Y:S01]  /*9a00*/  @!PT LDS RZ, [RZ] ;  /* 0x00000000fffff984 */ /* 0x000fe20000000800 */
[----:B------:R-:W-:Y:S01]  /*9a10*/  @!PT LDS RZ, [RZ] ;  /* 0x00000000fffff984 */ /* 0x000fe20000000800 */
[----:B------:R1:W-:Y:S01]  /*9a20*/  @!P0 LDGSTS.E.BYPASS.LTC128B.128 [R165+0x3800], desc[UR10][R26.64] ;  /* 0x038000001aa58fae */ /* 0x0003e2000b901d4a */
[----:B------:R-:W-:-:S03]  /*9a30*/  @!P0 IADD3 R18, P1, R7, R20, RZ ;  /* 0x0000001407128210 */ /* 0x000fc60007f3e0ff */
[----:B------:R1:W-:Y:S01]  /*9a40*/  @P0 STS.128 [R165+0x4000], RZ ;  /* 0x004000ffa5000388 */ /* 0x0003e20000000c00 */
[----:B------:R-:W-:Y:S02]  /*9a50*/  @!P0 IADD3.X R15, R6, R15, R21, P1, !PT ;  /* 0x0000000f060f8210 */ /* 0x000fe40000ffe415 */
[----:B------:R-:W-:-:S05]  /*9a60*/  @!P0 IADD3 R10, P1, R7, R10, RZ ;  /* 0x0000000a070a8210 */ /* 0x000fca0007f3e0ff */
[----:B------:R-:W-:Y:S01]  /*9a70*/  @!P0 IMAD.X R9, R6, 0x1, R9, P1 ;  /* 0x0000000106098824 */ /* 0x000fe200008e0609 */
[----:B------:R-:W-:-:S04]  /*9a80*/  @!P0 LEA R20, P1, R10, UR8, 0x1 ;  /* 0x000000080a148c11 */ /* 0x000fc8000f8208ff */
[----:B------:R-:W-:Y:S02]  /*9a90*/  @!P0 LEA.HI.X R21, R10, UR9, R9, 0x1, P1 ;  /* 0x000000090a158c11 */ /* 0x000fe400088f0c09 */
[----:B------:R-:W-:-:S03]  /*9aa0*/  @!P0 LEA R10, P1, R16, UR8, 0x1 ;  /* 0x00000008100a8c11 */ /* 0x000fc6000f8208ff */
[----:B------:R-:W-:Y:S01]  /*9ab0*/  @!PT LDS RZ, [RZ] ;  /* 0x00000000fffff984 */ /* 0x000fe20000000800 */
[----:B------:R-:W-:Y:S01]  /*9ac0*/  @!PT LDS RZ, [RZ] ;  /* 0x00000000fffff984 */ /* 0x000fe20000000800 */
[----:B------:R-:W-:Y:S01]  /*9ad0*/  @!PT LDS RZ, [RZ] ;  /* 0x00000000fffff984 */ /* 0x000fe20000000800 */
[----:B------:R1:W-:Y:S01]  /*9ae0*/  @!P0 LDGSTS.E.BYPASS.LTC128B.128 [R165+0x4000], desc[UR10][R20.64] ;  /* 0x0400000014a58fae */ /* 0x0003e2000b901d4a */
[----:B------:R-:W-:Y:S02]  /*9af0*/  @!P0 LEA.HI.X R11, R16, UR9, R11, 0x1, P1 ;  /* 0x00000009100b8c11 */ /* 0x000fe400088f0c0b */
[C---:B--2---:R-:W-:Y:S01]  /*9b00*/  @!P0 LEA R22, P1, R18.reuse, UR8, 0x1 ;  /* 0x0000000812168c11 */ /* 0x044fe2000f8208ff */
        /* <DEDUP_REMOVED lines=24> */
.L_x_6427:
[----:B------:R-:W-:Y:S05]  /*9c90*/  BSYNC B0 ;  /* 0x0000000000007941 */ /* 0x000fea0003800000 */
.L_x_6426:
[----:B------:R-:W0:Y:S01]  /*9ca0*/  LDGDEPBAR ;  /* 0x00000000000079af */ /* 0x000e220000000000 */
[----:B------:R-:W-:-:S04]  /*9cb0*/  LEA R176, P0, R7, R176, 0x1 ;  /* 0x000000b007b07211 */ /* 0x000fc800078008ff */
[----:B------:R-:W-:-:S09]  /*9cc0*/  LEA.HI.X R177, R7, R177, R6, 0x1, P0 ;  /* 0x000000b107b17211 */ /* 0x000fd200000f0c06 */
.L_x_6423:
[----:B-1----:R-:W-:Y:S01]  /*9cd0*/  FMNMX.FTZ R10, R2, R5, !PT ;  /* 0x00000005020a7209 */ /* 0x002fe20007810000 */
        /* <DEDUP_REMOVED lines=68> */
[----:B------:R-:W3:Y:S01]  /*a120*/  SHFL.BFLY PT, R6, R9, 0x2, 0x1f ;  /* 0x0c401f0009067f89 */ /* 0x000ee200000e0000 */
[----:B-1----:R-:W-:Y:S02]  /*a130*/  FMNMX.FTZ R7, R10, R7, !PT ;  /* 0x000000070a077209 */ /* 0x002fe40007810000 */
[----:B---3--:R-:W-:-:S03]  /*a140*/  FMNMX.FTZ R6, R9, R6, !PT ;  /* 0x0000000609067209 */ /* 0x008fc60007810000 */
[----:B------:R-:W1:Y:S04]  /*a150*/  SHFL.BFLY PT, R44, R7, 0x1, 0x1f ;  /* 0x0c201f00072c7f89 */ /* 0x000e6800000e0000 */
[----:B------:R-:W3:Y:S01]  /*a160*/  SHFL.BFLY PT, R45, R6, 0x1, 0x1f ;  /* 0x0c201f00062d7f89 */ /* 0x000ee200000e0000 */
[----:B-1----:R-:W-:Y:S02]  /*a170*/  FMNMX.FTZ R44, R7, R44, !PT ;  /* 0x0000002c072c7209 */ /* 0x002fe40007810000 */
[----:B---3--:R-:W-:-:S03]  /*a180*/  FMNMX.FTZ R45, R6, R45, !PT ;  /* 0x0000002d062d7209 */ /* 0x008fc60007810000 */
[C---:B------:R-:W-:Y:S01]  /*a190*/  FMUL.FTZ R52, R44.reuse, UR12 ;  /* 0x0000000c2c347c20 */ /* 0x040fe20008410000 */
[----:B------:R-:W-:Y:S02]  /*a1a0*/  FSETP.NEU.FTZ.AND P0, PT, R44, -INF , PT ;  /* 0xff8000002c00780b */ /* 0x000fe40003f1d000 */
[C---:B------:R-:W-:Y:S01]  /*a1b0*/  FSETP.NEU.FTZ.AND P1, PT, R45.reuse, -INF , PT ;  /* 0xff8000002d00780b */ /* 0x040fe20003f3d000 */
[C---:B------:R-:W-:Y:S01]  /*a1c0*/  FMUL.FTZ R101, R45.reuse, UR12 ;  /* 0x0000000c2d657c20 */ /* 0x040fe20008410000 */
[----:B------:R-:W-:Y:S02]  /*a1d0*/  FSEL R52, R52, RZ, P0 ;  /* 0x000000ff34347208 */ /* 0x000fe40000000000 */
[----:B------:R-:W-:Y:S02]  /*a1e0*/  FSEL R184, R45, RZ, P1 ;  /* 0x000000ff2db87208 */ /* 0x000fe40000800000 */
[----:B------:R-:W-:Y:S01]  /*a1f0*/  FSEL R101, R101, RZ, P1 ;  /* 0x000000ff65657208 */ /* 0x000fe20000800000 */
[--C-:B------:R-:W-:Y:S01]  /*a200*/  FFMA.FTZ R17, R17, UR12, -R52.reuse ;  /* 0x0000000c11117c23 */ /* 0x100fe20008010834 */
[----:B------:R-:W-:Y:S01]  /*a210*/  FFMA.FTZ R175, R5, UR12, -R52 ;  /* 0x0000000c05af7c23 */ /* 0x000fe20008010834 */
[----:B------:R-:W-:Y:S01]  /*a220*/  FADD.FTZ R184, R3, -R184 ;  /* 0x800000b803b87221 */ /* 0x000fe20000010000 */
[--C-:B------:R-:W-:Y:S01]  /*a230*/  FFMA.FTZ R112, R19, UR12, -R52.reuse ;  /* 0x0000000c13707c23 */ /* 0x100fe20008010834 */
[----:B------:R1:W-:Y:S01]  /*a240*/  MUFU.EX2 R3, R17 ;  /* 0x0000001100037308 */ /* 0x0003e20000000800 */
[----:B------:R-:W-:Y:S01]  /*a250*/  FSEL R5, R44, RZ, P0 ;  /* 0x000000ff2c057208 */ /* 0x000fe20000000000 */
[--C-:B------:R-:W-:Y:S01]  /*a260*/  FFMA.FTZ R182, R4, UR12, -R101.reuse ;  /* 0x0000000c04b67c23 */ /* 0x100fe20008010865 */
[--C-:B------:R-:W-:Y:S01]  /*a270*/  FFMA.FTZ R115, R14, UR12, -R101.reuse ;  /* 0x0000000c0e737c23 */ /* 0x100fe20008010865 */
[--C-:B------:R-:W-:Y:S01]  /*a280*/  FFMA.FTZ R114, R12, UR12, -R101.reuse ;  /* 0x0000000c0c727c23 */ /* 0x100fe20008010865 */
[----:B------:R-:W-:Y:S01]  /*a290*/  FFMA.FTZ R63, R8, UR12, -R101 ;  /* 0x0000000c083f7c23 */ /* 0x000fe20008010865 */
[----:B------:R-:W-:Y:S01]  /*a2a0*/  FADD.FTZ R2, R2, -R5 ;  /* 0x8000000502027221 */ /* 0x000fe20000010000 */
[----:B------:R-:W-:Y:S01]  /*a2b0*/  FMUL.FTZ R184, R184, UR12 ;  /* 0x0000000cb8b87c20 */ /* 0x000fe20008410000 */
[----:B------:R-:W-:Y:S01]  /*a2c0*/  LDSM.16.MT88.4 R8, [R152+0x6000] ;  /* 0x006000009808783b */ /* 0x000fe20000004200 */
[----:B------:R-:W-:Y:S01]  /*a2d0*/  MUFU.EX2 R182, R182 ;  /* 0x000000b600b67308 */ /* 0x000fe20000000800 */
[----:B------:R-:W-:Y:S01]  /*a2e0*/  FMUL.FTZ R183, R2, UR12 ;  /* 0x0000000c02b77c20 */ /* 0x000fe20008410000 */
[--C-:B------:R-:W-:Y:S01]  /*a2f0*/  FFMA.FTZ R2, R13, UR12, -R52.reuse ;  /* 0x0000000c0d027c23 */ /* 0x100fe20008010834 */
[--C-:B------:R-:W-:Y:S01]  /*a300*/  FFMA.FTZ R100, R50, UR12, -R101.reuse ;  /* 0x0000000c32647c23 */ /* 0x100fe20008010865 */
[--C-:B------:R-:W-:Y:S01]  /*a310*/  FFMA.FTZ R103, R48, UR12, -R101.reuse ;  /* 0x0000000c30677c23 */ /* 0x100fe20008010865 */
[--C-:B------:R-:W-:Y:S01]  /*a320*/  FFMA.FTZ R107, R51, UR12, -R52.reuse ;  /* 0x0000000c336b7c23 */ /* 0x100fe20008010834 */
[--C-:B------:R-:W-:Y:S01]  /*a330*/  FFMA.FTZ R116, R49, UR12, -R52.reuse ;  /* 0x0000000c31747c23 */ /* 0x100fe20008010834 */
[--C-:B------:R-:W-:Y:S01]  /*a340*/  FFMA.FTZ R105, R198, UR12, -R101.reuse ;  /* 0x0000000cc6697c23 */ /* 0x100fe20008010865 */
[----:B-1----:R-:W1:Y:S01]  /*a350*/  LDSM.16.MT88.4 R16, [R150+0x6000] ;  /* 0x006000009610783b */ /* 0x002e620000004200 */
[----:B------:R-:W3:Y:S01]  /*a360*/  MUFU.EX2 R115, R115 ;  /* 0x0000007300737308 */ /* 0x000ee20000000800 */
[--C-:B------:R-:W-:Y:S01]  /*a370*/  FFMA.FTZ R102, R200, UR12, -R101.reuse ;  /* 0x0000000cc8667c23 */ /* 0x100fe20008010865 */
        /* <DEDUP_REMOVED lines=27> */
[----:B------:R-:W-:-:S03]  /*a530*/  FFMA.FTZ R62, R62, UR12, -R101 ;  /* 0x0000000c3e3e7c23 */ /* 0x000fc60008010865 */
[----:B------:R-:W3:Y:S01]  /*a540*/  MUFU.EX2 R112, R112 ;  /* 0x0000007000707308 */ /* 0x000ee20000000800 */
[----:B-----5:R-:W-:-:S07]  /*a550*/  F2FP.F16.F32.PACK_AB R34, R63, R114 ;  /* 0x000000723f22723e */ /* 0x020fce00000000ff */
[----:B------:R-:W5:Y:S08]  /*a560*/  MUFU.EX2 R184, R184 ;  /* 0x000000b800b87308 */ /* 0x000f700000000800 */
[----:B------:R-:W1:Y:S01]  /*a570*/  MUFU.EX2 R183, R183 ;  /* 0x000000b700b77308 */ /* 0x000e620000000800 */
[----:B---3--:R-:W-:-:S07]  /*a580*/  F2FP.F16.F32.PACK_AB R33, R112, R175 ;  /* 0x000000af7021723e */ /* 0x008fce00000000ff */
[----:B------:R-:W3:Y:S01]  /*a590*/  MUFU.EX2 R2, R2 ;  /* 0x0000000200027308 */ /* 0x000ee20000000800 */
[-C--:B-----5:R-:W-:Y:S01]  /*a5a0*/  FMUL.FTZ R12, R68, R184.reuse ;  /* 0x000000b8440c7220 */ /* 0x0a0fe20000410000 */
[-C--:B------:R-:W-:Y:S01]  /*a5b0*/  FMUL.FTZ R13, R69, R184.reuse ;  /* 0x000000b8450d7220 */ /* 0x080fe20000410000 */
[-C--:B------:R-:W-:Y:S01]  /*a5c0*/  FMUL.FTZ R72, R72, R184.reuse ;  /* 0x000000b848487220 */ /* 0x080fe20000410000 */
[-C--:B------:R-:W-:Y:S01]  /*a5d0*/  FMUL.FTZ R73, R73, R184.reuse ;  /* 0x000000b849497220 */ /* 0x080fe20000410000 */
[-C--:B------:R-:W-:Y:S01]  /*a5e0*/  FMUL.FTZ R4, R96, R184.reuse ;  /* 0x000000b860047220 */ /* 0x080fe20000410000 */
[-C--:B------:R-:W-:Y:S01]  /*a5f0*/  FMUL.FTZ R5, R97, R184.reuse ;  /* 0x000000b861057220 */ /* 0x080fe20000410000 */
[-C--:B--2---:R-:W-:Y:S01]  /*a600*/  FMUL.FTZ R20, R76, R184.reuse ;  /* 0x000000b84c147220 */ /* 0x084fe20000410000 */
[----:B------:R-:W-:Y:S01]  /*a610*/  MUFU.EX2 R105, R105 ;  /* 0x0000006900697308 */ /* 0x000fe20000000800 */
[-C--:B-1----:R-:W-:Y:S01]  /*a620*/  FMUL.FTZ R14, R70, R183.reuse ;  /* 0x000000b7460e7220 */ /* 0x082fe20000410000 */
[-C--:B------:R-:W-:Y:S01]  /*a630*/  FMUL.FTZ R15, R71, R183.reuse ;  /* 0x000000b7470f7220 */ /* 0x080fe20000410000 */
[-C--:B------:R-:W-:Y:S01]  /*a640*/  FMUL.FTZ R74, R74, R183.reuse ;  /* 0x000000b74a4a7220 */ /* 0x080fe20000410000 */
[-C--:B------:R-:W-:Y:S01]  /*a650*/  FMUL.FTZ R75, R75, R183.reuse ;  /* 0x000000b74b4b7220 */ /* 0x080fe20000410000 */
[-C--:B------:R-:W-:Y:S01]  /*a660*/  FMUL.FTZ R6, R98, R183.reuse ;  /* 0x000000b762067220 */ /* 0x080fe20000410000 */
[----:B------:R-:W-:Y:S01]  /*a670*/  FMUL.FTZ R7, R99, R183 ;  /* 0x000000b763077220 */ /* 0x000fe20000410000 */
[-C--:B------:R-:W-:Y:S01]  /*a680*/  FMUL.FTZ R21, R77, R184.reuse ;  /* 0x000000b84d157220 */ /* 0x080fe20000410000 */
[----:B------:R-:W1:Y:S01]  /*a690*/  MUFU.EX2 R102, R102 ;  /* 0x0000006600667308 */ /* 0x000e620000000800 */
[----:B---3--:R-:W-:Y:S01]  /*a6a0*/  F2FP.F16.F32.PACK_AB R35, R2, R3 ;  /* 0x000000030223723e */ /* 0x008fe200000000ff */
        /* <DEDUP_REMOVED lines=24> */
[----:B------:R-:W-:Y:S01]  /*a830*/  LDSM.16.MT88.4 R72, [R150+0x8800] ;  /* 0x008800009648783b */ /* 0x000fe20000004200 */
[----:B------:R-:W-:Y:S01]  /*a840*/  FFMA.FTZ R175, R178, R183, R175 ;  /* 0x000000b7b2af7223 */ /* 0x000fe200000100af */
[----:B------:R-:W-:Y:S01]  /*a850*/  FFMA.FTZ R182, R179, R184, R182 ;  /* 0x000000b8b3b67223 */ /* 0x000fe200000100b6 */
[----:B------:R-:W-:Y:S01]  /*a860*/  FFMA.FTZ R178, R47, UR12, -R52 ;  /* 0x0000000c2fb27c23 */ /* 0x000fe20008010834 */
[C---:B------:R-:W-:Y:S01]  /*a870*/  HMMA.16816.F32 R20, R32.reuse, R24, R20 ;  /* 0x000000182014723c */ /* 0x040fe20000001814 */
[----:B------:R-:W-:Y:S01]  /*a880*/  FADD.FTZ R112, R112, R175 ;  /* 0x000000af70707221 */ /* 0x000fe20000010000 */
[----:B------:R-:W-:Y:S01]  /*a890*/  FADD.FTZ R115, R115, R182 ;  /* 0x000000b673737221 */ /* 0x000fe20000010000 */
[----:B------:R-:W2:Y:S03]  /*a8a0*/  MUFU.EX2 R116, R116 ;  /* 0x0000007400747308 */ /* 0x000ea60000000800 */
[----:B------:R-:W-:Y:S01]  /*a8b0*/  HMMA.16816.F32 R8, R32, R10, R92 ;  /* 0x0000000a2008723c */ /* 0x000fe2000000185c */
[----:B------:R-:W-:Y:S01]  /*a8c0*/  LDSM.16.MT88.4 R92, [R152+0x8800] ;  /* 0x00880000985c783b */ /* 0x000fe20000004200 */
[----:B------:R-:W-:-:S03]  /*a8d0*/  FADD.FTZ R114, R114, R115 ;  /* 0x0000007372727221 */ /* 0x000fc60000010000 */
[----:B------:R-:W-:Y:S01]  /*a8e0*/  MUFU.EX2 R117, R117 ;  /* 0x0000007500757308 */ /* 0x000fe20000000800 */
[----:B------:R-:W-:Y:S01]  /*a8f0*/  HMMA.16816.F32 R24, R32, R26, R80 ;  /* 0x0000001a2018723c */ /* 0x000fe20000001850 */
[----:B------:R-:W-:Y:S01]  /*a900*/  LDSM.16.MT88.4 R80, [R149+0x8000] ;  /* 0x008000009550783b */ /* 0x000fe20000004200 */
[----:B------:R-:W-:-:S04]  /*a910*/  FADD.FTZ R114, R63, R114 ;  /* 0x000000723f727221 */ /* 0x000fc80000010000 */
[C---:B------:R-:W-:Y:S01]  /*a920*/  HMMA.16816.F32 R28, R32.reuse, R36, R28 ;  /* 0x00000024201c723c */ /* 0x040fe2000000181c */
[----:B------:R-:W3:Y:S05]  /*a930*/  MUFU.EX2 R106, R106 ;  /* 0x0000006a006a7308 */ /* 0x000eea0000000800 */
[----:B------:R-:W-:Y:S01]  /*a940*/  HMMA.16816.F32 R32, R32, R38, R88 ;  /* 0x000000262020723c */ /* 0x000fe20000001858 */
[----:B-1----:R-:W-:Y:S01]  /*a950*/  F2FP.F16.F32.PACK_AB R36, R102, R105 ;  /* 0x000000696624723e */ /* 0x002fe200000000ff */
[----:B------:R-:W-:Y:S01]  /*a960*/  FADD.FTZ R105, R105, R114 ;  /* 0x0000007269697221 */ /* 0x000fe20000010000 */
[----:B--2---:R-:W-:Y:S01]  /*a970*/  F2FP.F16.F32.PACK_AB R37, R116, R107 ;  /* 0x0000006b7425723e */ /* 0x004fe200000000ff */
[----:B------:R-:W-:Y:S02]  /*a980*/  MUFU.EX2 R136, R136 ;  /* 0x0000008800887308 */ /* 0x000fe40000000800 */
[----:B------:R-:W-:Y:S01]  /*a990*/  FADD.FTZ R105, R102, R105 ;  /* 0x0000006966697221 */ /* 0x000fe20000010000 */
[----:B------:R-:W-:-:S03]  /*a9a0*/  F2FP.F16.F32.PACK_AB R38, R103, R100 ;  /* 0x000000646726723e */ /* 0x000fc600000000ff */
[----:B------:R-:W-:Y:S01]  /*a9b0*/  FADD.FTZ R100, R100, R105 ;  /* 0x0000006964647221 */ /* 0x000fe20000010000 */
[----:B---3--:R-:W-:Y:S01]  /*a9c0*/  F2FP.F16.F32.PACK_AB R39, R106, R117 ;  /* 0x000000756a27723e */ /* 0x008fe200000000ff */
[----:B------:R-:W1:Y:S02]  /*a9d0*/  MUFU.EX2 R123, R123 ;  /* 0x0000007b007b7308 */ /* 0x000e640000000800 */
[----:B------:R-:W-:-:S04]  /*a9e0*/  FADD.FTZ R103, R103, R100 ;  /* 0x0000006467677221 */ /* 0x000fc80000010000 */
        /* <DEDUP_REMOVED lines=8> */
[----:B------:R-:W-:Y:S05]  /*aa70*/  LDSM.16.MT88.4 R56, [R152+0x7000] ;  /* 0x007000009838783b */ /* 0x000fea0000004200 */
[C---:B------:R-:W-:Y:S01]  /*aa80*/  HMMA.16816.F32 R20, R36.reuse, R40, R20 ;  /* 0x000000282414723c */ /* 0x040fe20000001814 */
[----:B------:R-:W3:Y:S05]  /*aa90*/  MUFU.EX2 R174, R174 ;  /* 0x000000ae00ae7308 */ /* 0x000eea0000000800 */
        /* <DEDUP_REMOVED lines=9> */
[----:B-1----:R-:W-:Y:S01]  /*ab30*/  F2FP.F16.F32.PACK_AB R36, R123, R136 ;  /* 0x000000887b24723e */ /* 0x002fe200000000ff */
[----:B------:R-:W-:Y:S01]  /*ab40*/  FADD.FTZ R136, R136, R103 ;  /* 0x0000006788887221 */ /* 0x000fe20000010000 */
[----:B---3--:R-:W-:-:S02]  /*ab50*/  F2FP.F16.F32.PACK_AB R37, R174, R137 ;  /* 0x00000089ae25723e */ /* 0x008fc400000000ff */
[----:B------:R-:W-:Y:S01]  /*ab60*/  F2FP.F16.F32.PACK_AB R38, R121, R122 ;  /* 0x0000007a7926723e */ /* 0x000fe200000000ff */
[----:B------:R-:W-:Y:S01]  /*ab70*/  FADD.FTZ R123, R123, R136 ;  /* 0x000000887b7b7221 */ /* 0x000fe20000010000 */
[----:B-----5:R-:W-:Y:S01]  /*ab80*/  F2FP.F16.F32.PACK_AB R39, R124, R139 ;  /* 0x0000008b7c27723e */ /* 0x020fe200000000ff */
[----:B------:R-:W-:Y:S06]  /*ab90*/  MUFU.EX2 R186, R186 ;  /* 0x000000ba00ba7308 */ /* 0x000fec0000000800 */
[C---:B----4-:R-:W-:Y:S02]  /*aba0*/  HMMA.16816.F32 R20, R36.reuse, R40, R20 ;  /* 0x000000282414723c */ /* 0x050fe40000001814 */
[----:B------:R-:W-:Y:S04]  /*abb0*/  MUFU.EX2 R185, R185 ;  /* 0x000000b900b97308 */ /* 0x000fe80000000800 */
[C---:B------:R-:W-:Y:S01]  /*abc0*/  HMMA.16816.F32 R24, R36.reuse, R42, R24 ;  /* 0x0000002a2418723c */ /* 0x040fe20000001818 */
[----:B------:R-:W-:Y:S03]  /*abd0*/  LDSM.16.MT88.4 R40, [R149+0x7800] ;  /* 0x007800009528783b */ /* 0x000fe60000004200 */
[----:B------:R-:W-:Y:S02]  /*abe0*/  MUFU.EX2 R190, R190 ;  /* 0x000000be00be7308 */ /* 0x000fe40000000800 */
[C---:B------:R-:W-:Y:S06]  /*abf0*/  HMMA.16816.F32 R4, R36.reuse, R56, R4 ;  /* 0x000000382404723c */ /* 0x040fec0000001804 */
        /* <DEDUP_REMOVED lines=8> */
[----:B------:R-:W-:Y:S01]  /*ac80*/  MUFU.EX2 R178, R178 ;  /* 0x000000b200b27308 */ /* 0x000fe20000000800 */
[C---:B--2---:R-:W-:Y:S06]  /*ac90*/  HMMA.16816.F32 R28, R36.reuse, R48, R28 ;  /* 0x00000030241c723c */ /* 0x044fec000000181c */
[----:B------:R-:W-:Y:S01]  /*aca0*/  HMMA.16816.F32 R32, R36, R50, R32 ;  /* 0x000000322420723c */ /* 0x000fe20000001820 */
[----:B------:R-:W2:Y:S06]  /*acb0*/  LDSM.16.MT88.4 R48, [R150+0x7800] ;  /* 0x007800009630783b */ /* 0x000eac0000004200 */
[----:B------:R-:W-:-:S02]  /*acc0*/  F2FP.F16.F32.PACK_AB R36, R188, R191 ;  /* 0x000000bfbc24723e */ /* 0x000fc400000000ff */
[----:B-1----:R-:W-:Y:S02]  /*acd0*/  F2FP.F16.F32.PACK_AB R37, R193, R190 ;  /* 0x000000bec125723e */ /* 0x002fe400000000ff */
[----:B------:R-:W-:Y:S02]  /*ace0*/  F2FP.F16.F32.PACK_AB R38, R185, R186 ;  /* 0x000000bab926723e */ /* 0x000fe400000000ff */
[----:B---3--:R-:W-:-:S07]  /*acf0*/  F2FP.F16.F32.PACK_AB R39, R192, R187 ;  /* 0x000000bbc027723e */ /* 0x008fce00000000ff */
[C---:B------:R-:W-:Y:S06]  /*ad00*/  HMMA.16816.F32 R20, R36.reuse, R40, R20 ;  /* 0x000000282414723c */ /* 0x040fec0000001814 */
[C---:B------:R-:W-:Y:S01]  /*ad10*/  HMMA.16816.F32 R24, R36.reuse, R42, R24 ;  /* 0x0000002a2418723c */ /* 0x040fe20000001818 */
[----:B------:R-:W-:Y:S05]  /*ad20*/  LDSM.16.MT88.4 R40, [R152+0x8000] ;  /* 0x008000009828783b */ /* 0x000fea0000004200 */
[C---:B------:R-:W-:Y:S06]  /*ad30*/  HMMA.16816.F32 R4, R36.reuse, R56, R4 ;  /* 0x000000382404723c */ /* 0x040fec0000001804 */
[----:B------:R-:W-:Y:S01]  /*ad40*/  HMMA.16816.F32 R8, R36, R58, R8 ;  /* 0x0000003a2408723c */ /* 0x000fe20000001808 */
[--C-:B------:R-:W-:Y:S01]  /*ad50*/  FFMA.FTZ R56, R132, UR12, -R101.reuse ;  /* 0x0000000c84387c23 */ /* 0x100fe20008010865 */
[----:B------:R-:W-:-:S04]  /*ad60*/  FFMA.FTZ R57, R138, UR12, -R101 ;  /* 0x0000000c8a397c23 */ /* 0x000fc80008010865 */
[C---:B--2---:R-:W-:Y:S01]  /*ad70*/  HMMA.16816.F32 R12, R36.reuse, R48, R12 ;  /* 0x00000030240c723c */ /* 0x044fe2000000180c */
[--C-:B------:R-:W-:Y:S01]  /*ad80*/  FFMA.FTZ R58, R130, UR12, -R101.reuse ;  /* 0x0000000c823a7c23 */ /* 0x100fe20008010865 */
[----:B------:R-:W-:Y:S01]  /*ad90*/  FFMA.FTZ R59, R134, UR12, -R101 ;  /* 0x0000000c863b7c23 */ /* 0x000fe20008010865 */
[----:B------:R-:W-:Y:S03]  /*ada0*/  MUFU.EX2 R56, R56 ;  /* 0x0000003800387308 */ /* 0x000fe60000000800 */
[----:B------:R-:W-:Y:S01]  /*adb0*/  HMMA.16816.F32 R16, R36, R50, R16 ;  /* 0x000000322410723c */ /* 0x000fe20000001810 */
[----:B------:R-:W1:Y:S04]  /*adc0*/  LDSM.16.MT88.4 R48, [R148+0x7800] ;  /* 0x007800009430783b */ /* 0x000e680000004200 */
[----:B------:R-:W-:Y:S08]  /*add0*/  MUFU.EX2 R58, R58 ;  /* 0x0000003a003a7308 */ /* 0x000ff00000000800 */
[----:B------:R-:W2:Y:S08]  /*ade0*/  MUFU.EX2 R59, R59 ;  /* 0x0000003b003b7308 */ /* 0x000eb00000000800 */
[----:B------:R-:W3:Y:S01]  /*adf0*/  MUFU.EX2 R57, R57 ;  /* 0x0000003900397308 */ /* 0x000ee20000000800 */
[----:B--2---:R-:W-:-:S02]  /*ae00*/  F2FP.F16.F32.PACK_AB R88, R59, R58 ;  /* 0x0000003a3b58723e */ /* 0x004fc400000000ff */
[----:B---3--:R-:W-:Y:S01]  /*ae10*/  F2FP.F16.F32.PACK_AB R90, R57, R56 ;  /* 0x00000038395a723e */ /* 0x008fe200000000ff */
[C---:B-1----:R-:W-:Y:S06]  /*ae20*/  HMMA.16816.F32 R28, R36.reuse, R48, R28 ;  /* 0x00000030241c723c */ /* 0x042fec000000181c */
[----:B------:R-:W-:Y:S01]  /*ae30*/  HMMA.16816.F32 R32, R36, R50, R32 ;  /* 0x000000322420723c */ /* 0x000fe20000001820 */
[--C-:B------:R-:W-:Y:S01]  /*ae40*/  FFMA.FTZ R48, R135, UR12, -R52.reuse ;  /* 0x0000000c87307c23 */ /* 0x100fe20008010834 */
[--C-:B------:R-:W-:Y:S01]  /*ae50*/  FFMA.FTZ R49, R129, UR12, -R52.reuse ;  /* 0x0000000c81317c23 */ /* 0x100fe20008010834 */
[----:B------:R-:W1:Y:S04]  /*ae60*/  LDSM.16.MT88.4 R36, [R150+0x8000] ;  /* 0x008000009624783b */ /* 0x000e680000004200 */
[--C-:B------:R-:W-:Y:S01]  /*ae70*/  FFMA.FTZ R51, R131, UR12, -R52.reuse ;  /* 0x0000000c83337c23 */ /* 0x100fe20008010834 */
[----:B------:R-:W-:Y:S01]  /*ae80*/  FFMA.FTZ R50, R133, UR12, -R52 ;  /* 0x0000000c85327c23 */ /* 0x000fe20008010834 */
[----:B------:R-:W-:Y:S08]  /*ae90*/  MUFU.EX2 R48, R48 ;  /* 0x0000003000307308 */ /* 0x000ff00000000800 */
[----:B------:R-:W2:Y:S08]  /*aea0*/  MUFU.EX2 R51, R51 ;  /* 0x0000003300337308 */ /* 0x000eb00000000800 */
[----:B------:R-:W-:Y:S08]  /*aeb0*/  MUFU.EX2 R49, R49 ;  /* 0x0000003100317308 */ /* 0x000ff00000000800 */
[----:B------:R-:W3:Y:S01]  /*aec0*/  MUFU.EX2 R50, R50 ;  /* 0x0000003200327308 */ /* 0x000ee20000000800 */
[----:B--2---:R-:W-:-:S02]  /*aed0*/  F2FP.F16.F32.PACK_AB R89, R51, R48 ;  /* 0x000000303359723e */ /* 0x004fc400000000ff */
[----:B---3--:R-:W-:-:S07]  /*aee0*/  F2FP.F16.F32.PACK_AB R91, R50, R49 ;  /* 0x00000031325b723e */ /* 0x008fce00000000ff */
[C---:B------:R-:W-:Y:S01]  /*aef0*/  HMMA.16816.F32 R96, R88.reuse, R40, R4 ;  /* 0x000000285860723c */ /* 0x040fe20000001804 */
[----:B------:R-:W2:Y:S05]  /*af00*/  LDSM.16.MT88.4 R4, [R148+0x8000] ;  /* 0x008000009404783b */ /* 0x000eaa0000004200 */
[----:B------:R-:W-:Y:S01]  /*af10*/  HMMA.16816.F32 R8, R88, R42, R8 ;  /* 0x0000002a5808723c */ /* 0x000fe20000001808 */
[--C-:B------:R-:W-:Y:S01]  /*af20*/  FFMA.FTZ R40, R125, UR12, -R52.reuse ;  /* 0x0000000c7d287c23 */ /* 0x100fe20008010834 */
[----:B------:R-:W-:-:S04]  /*af30*/  FFMA.FTZ R41, R119, UR12, -R52 ;  /* 0x0000000c77297c23 */ /* 0x000fc80008010834 */
[C---:B-1----:R-:W-:Y:S01]  /*af40*/  HMMA.16816.F32 R12, R88.reuse, R36, R12 ;  /* 0x00000024580c723c */ /* 0x042fe2000000180c */
[----:B------:R-:W-:Y:S01]  /*af50*/  FFMA.FTZ R43, R127, UR12, -R52 ;  /* 0x0000000c7f2b7c23 */ /* 0x000fe20008010834 */
[----:B------:R-:W-:Y:S04]  /*af60*/  MUFU.EX2 R40, R40 ;  /* 0x0000002800287308 */ /* 0x000fe80000000800 */
[C---:B------:R-:W-:Y:S01]  /*af70*/  HMMA.16816.F32 R16, R88.reuse, R38, R16 ;  /* 0x000000265810723c */ /* 0x040fe20000001810 */
[--C-:B------:R-:W-:Y:S01]  /*af80*/  FFMA.FTZ R36, R110, UR12, -R101.reuse ;  /* 0x0000000c6e247c23 */ /* 0x100fe20008010865 */
[--C-:B------:R-:W-:Y:S02]  /*af90*/  FFMA.FTZ R37, R120, UR12, -R101.reuse ;  /* 0x0000000c78257c23 */ /* 0x100fe40008010865 */
[----:B------:R-:W-:Y:S02]  /*afa0*/  MUFU.EX2 R38, R128 ;  /* 0x0000008000267308 */ /* 0x000fe40000000800 */
[----:B------:R-:W-:Y:S01]  /*afb0*/  HMMA.16816.F32 R20, R88, R80, R20 ;  /* 0x000000505814723c */ /* 0x000fe20000001814 */
[----:B------:R-:W-:-:S05]  /*afc0*/  FFMA.FTZ R39, R126, UR12, -R101 ;  /* 0x0000000c7e277c23 */ /* 0x000fca0008010865 */
[----:B------:R-:W-:Y:S01]  /*afd0*/  MUFU.EX2 R36, R36 ;  /* 0x0000002400247308 */ /* 0x000fe20000000800 */
[C---:B------:R-:W-:Y:S01]  /*afe0*/  HMMA.16816.F32 R80, R88.reuse, R82, R24 ;  /* 0x000000525850723c */ /* 0x040fe20000001818 */
[----:B------:R-:W1:Y:S06]  /*aff0*/  LDSM.16.MT88.4 R24, [R149+0x8800] ;  /* 0x008800009518783b */ /* 0x000e6c0000004200 */
[----:B------:R-:W3:Y:S01]  /*b000*/  MUFU.EX2 R39, R39 ;  /* 0x0000002700277308 */ /* 0x000ee20000000800 */
[C---:B--2---:R-:W-:Y:S07]  /*b010*/  HMMA.16816.F32 R84, R88.reuse, R4, R28 ;  /* 0x000000045854723c */ /* 0x044fee000000181c */
[----:B------:R-:W2:Y:S01]  /*b020*/  MUFU.EX2 R37, R37 ;  /* 0x0000002500257308 */ /* 0x000ea20000000800 */
[----:B------:R-:W-:Y:S01]  /*b030*/  HMMA.16816.F32 R88, R88, R6, R32 ;  /* 0x000000065858723c */ /* 0x000fe20000001820 */
[--C-:B------:R-:W-:Y:S01]  /*b040*/  FFMA.FTZ R31, R108, UR12, -R101.reuse ;  /* 0x0000000c6c1f7c23 */ /* 0x100fe20008010865 */
[--C-:B------:R-:W-:Y:S01]  /*b050*/  FFMA.FTZ R29, R64, UR12, -R101.reuse ;  /* 0x0000000c401d7c23 */ /* 0x100fe20008010865 */
[----:B------:R-:W-:-:S04]  /*b060*/  FFMA.FTZ R30, R104, UR12, -R101 ;  /* 0x0000000c681e7c23 */ /* 0x000fc80008010865 */
[----:B------:R-:W4:Y:S01]  /*b070*/  MUFU.EX2 R43, R43 ;  /* 0x0000002b002b7308 */ /* 0x000f220000000800 */
[----:B---3--:R-:W-:Y:S01]  /*b080*/  F2FP.F16.F32.PACK_AB R4, R39, R38 ;  /* 0x000000262704723e */ /* 0x008fe200000000ff */
[----:B------:R-:W-:Y:S01]  /*b090*/  FFMA.FTZ R32, R66, UR12, -R101 ;  /* 0x0000000c42207c23 */ /* 0x000fe20008010865 */
[----:B------:R-:W-:-:S05]  /*b0a0*/  FFMA.FTZ R33, R111, UR12, -R52 ;  /* 0x0000000c6f217c23 */ /* 0x000fca0008010834 */
[----:B------:R-:W-:Y:S01]  /*b0b0*/  MUFU.EX2 R41, R41 ;  /* 0x0000002900297308 */ /* 0x000fe20000000800 */
[----:B--2---:R-:W-:-:S07]  /*b0c0*/  F2FP.F16.F32.PACK_AB R6, R37, R36 ;  /* 0x000000242506723e */ /* 0x004fce00000000ff */
[----:B------:R-:W2:Y:S01]  /*b0d0*/  MUFU.EX2 R28, R113 ;  /* 0x00000071001c7308 */ /* 0x000ea20000000800 */
[----:B----4-:R-:W-:-:S07]  /*b0e0*/  F2FP.F16.F32.PACK_AB R5, R43, R40 ;  /* 0x000000282b05723e */ /* 0x010fce00000000ff */
[----:B------:R-:W-:Y:S08]  /*b0f0*/  MUFU.EX2 R31, R31 ;  /* 0x0000001f001f7308 */ /* 0x000ff00000000800 */
[----:B------:R-:W3:Y:S01]  /*b100*/  MUFU.EX2 R32, R32 ;  /* 0x0000002000207308 */ /* 0x000ee20000000800 */
[----:B--2---:R-:W-:-:S07]  /*b110*/  F2FP.F16.F32.PACK_AB R7, R28, R41 ;  /* 0x000000291c07723e */ /* 0x004fce00000000ff */
[C---:B------:R-:W-:Y:S01]  /*b120*/  HMMA.16816.F32 R68, R4.reuse, R72, R12 ;  /* 0x000000480444723c */ /* 0x040fe2000000180c */
[----:B------:R-:W2:Y:S01]  /*b130*/  LDSM.16.MT88.4 R12, [R148+0x8800] ;  /* 0x00880000940c783b */ /* 0x000ea20000004200 */
[----:B------:R-:W-:Y:S04]  /*b140*/  MUFU.EX2 R29, R29 ;  /* 0x0000001d001d7308 */ /* 0x000fe80000000800 */
[C---:B------:R-:W-:Y:S04]  /*b150*/  HMMA.16816.F32 R96, R4.reuse, R92, R96 ;  /* 0x0000005c0460723c */ /* 0x040fe80000001860 */
[----:B------:R-:W-:Y:S02]  /*b160*/  MUFU.EX2 R30, R30 ;  /* 0x0000001e001e7308 */ /* 0x000fe40000000800 */
[C---:B------:R-:W-:Y:S01]  /*b170*/  HMMA.16816.F32 R92, R4.reuse, R94, R8 ;  /* 0x0000005e045c723c */ /* 0x040fe20000001808 */
[----:B------:R-:W4:Y:S05]  /*b180*/  LDSM.16.MT88.4 R8, [R150+0x9000] ;  /* 0x009000009608783b */ /* 0x000f2a0000004200 */
[C---:B------:R-:W-:Y:S01]  /*b190*/  HMMA.16816.F32 R72, R4.reuse, R74, R16 ;  /* 0x0000004a0448723c */ /* 0x040fe20000001810 */
[----:B------:R-:W-:Y:S01]  /*b1a0*/  LDSM.16.MT88.4 R16, [R149+0x9000] ;  /* 0x009000009510783b */ /* 0x000fe20000004200 */
[----:B------:R-:W-:Y:S04]  /*b1b0*/  MUFU.EX2 R33, R33 ;  /* 0x0000002100217308 */ /* 0x000fe80000000800 */
[C---:B-1----:R-:W-:Y:S01]  /*b1c0*/  HMMA.16816.F32 R76, R4.reuse, R24, R20 ;  /* 0x00000018044c723c */ /* 0x042fe20000001814 */
[----:B------:R-:W1:Y:S05]  /*b1d0*/  LDSM.16.MT88.4 R20, [R152+0x9000] ;  /* 0x009000009814783b */ /* 0x000e6a0000004200 */
[----:B------:R-:W-:Y:S01]  /*b1e0*/  HMMA.16816.F32 R80, R4, R26, R80 ;  /* 0x0000001a0450723c */ /* 0x000fe20000001850 */
[--C-:B------:R-:W-:Y:S01]  /*b1f0*/  FFMA.FTZ R24, R109, UR12, -R52.reuse ;  /* 0x0000000c6d187c23 */ /* 0x100fe20008010834 */
[----:B------:R-:W-:-:S05]  /*b200*/  FFMA.FTZ R25, R67, UR12, -R52 ;  /* 0x0000000c43197c23 */ /* 0x000fca0008010834 */
[--C-:B------:R-:W-:Y:S01]  /*b210*/  FFMA.FTZ R26, R65, UR12, -R52.reuse ;  /* 0x0000000c411a7c23 */ /* 0x100fe20008010834 */
[----:B------:R-:W5:Y:S01]  /*b220*/  MUFU.EX2 R24, R24 ;  /* 0x0000001800187308 */ /* 0x000f620000000800 */
[----:B------:R-:W-:Y:S01]  /*b230*/  FFMA.FTZ R27, R46, UR12, -R52 ;  /* 0x0000000c2e1b7c23 */ /* 0x000fe20008010834 */
[C---:B--2---:R-:W-:Y:S06]  /*b240*/  HMMA.16816.F32 R84, R4.reuse, R12, R84 ;  /* 0x0000000c0454723c */ /* 0x044fec0000001854 */
[----:B------:R-:W-:Y:S01]  /*b250*/  MUFU.EX2 R25, R25 ;  /* 0x0000001900197308 */ /* 0x000fe20000000800 */
[----:B------:R-:W-:Y:S01]  /*b260*/  HMMA.16816.F32 R88, R4, R14, R88 ;  /* 0x0000000e0458723c */ /* 0x000fe20000001858 */
[----:B------:R-:W-:Y:S01]  /*b270*/  FADD.FTZ R13, R3, R112 ;  /* 0x00000070030d7221 */ /* 0x000fe20000010000 */
[----:B------:R-:W-:-:S03]  /*b280*/  FFMA.FTZ R3, R60, UR12, -R101 ;  /* 0x0000000c3c037c23 */ /* 0x000fc60008010865 */
[----:B------:R-:W-:Y:S02]  /*b290*/  FADD.FTZ R34, R2, R13 ;  /* 0x0000000d02227221 */ /* 0x000fe40000010000 */
[----:B------:R-:W2:Y:S01]  /*b2a0*/  LDSM.16.MT88.4 R12, [R148+0x9000] ;  /* 0x00900000940c783b */ /* 0x000ea20000004200 */
[----:B------:R-:W4:Y:S01]  /*b2b0*/  MUFU.EX2 R26, R26 ;  /* 0x0000001a001a7308 */ /* 0x000f220000000800 */
[----:B---3--:R-:W-:Y:S01]  /*b2c0*/  F2FP.F16.F32.PACK_AB R4, R32, R31 ;  /* 0x0000001f2004723e */ /* 0x008fe200000000ff */
[----:B------:R-:W-:Y:S01]  /*b2d0*/  FADD.FTZ R107, R107, R34 ;  /* 0x000000226b6b7221 */ /* 0x000fe20000010000 */
[----:B-----5:R-:W-:Y:S02]  /*b2e0*/  F2FP.F16.F32.PACK_AB R5, R24, R33 ;  /* 0x000000211805723e */ /* 0x020fe400000000ff */
[----:B------:R-:W-:Y:S01]  /*b2f0*/  F2FP.F16.F32.PACK_AB R6, R30, R29 ;  /* 0x0000001d1e06723e */ /* 0x000fe200000000ff */
[----:B------:R-:W-:Y:S02]  /*b300*/  FADD.FTZ R116, R116, R107 ;  /* 0x0000006b74747221 */ /* 0x000fe40000010000 */
[----:B------:R-:W-:Y:S02]  /*b310*/  MUFU.EX2 R2, R54 ;  /* 0x0000003600027308 */ /* 0x000fe40000000800 */
[----:B------:R-:W-:-:S04]  /*b320*/  FADD.FTZ R117, R117, R116 ;  /* 0x0000007475757221 */ /* 0x000fc80000010000 */
[----:B------:R-:W-:Y:S02]  /*b330*/  FADD.FTZ R106, R106, R117 ;  /* 0x000000756a6a7221 */ /* 0x000fe40000010000 */
[----:B------:R-:W-:Y:S01]  /*b340*/  MUFU.EX2 R3, R3 ;  /* 0x0000000300037308 */ /* 0x000fe20000000800 */
[----:B----4-:R-:W-:Y:S01]  /*b350*/  F2FP.F16.F32.PACK_AB R7, R26, R25 ;  /* 0x000000191a07723e */ /* 0x010fe200000000ff */
[----:B------:R-:W-:-:S04]  /*b360*/  FADD.FTZ R137, R137, R106 ;  /* 0x0000006a89897221 */ /* 0x000fc80000010000 */
[----:B------:R-:W-:Y:S02]  /*b370*/  FADD.FTZ R174, R174, R137 ;  /* 0x00000089aeae7221 */ /* 0x000fe40000010000 */
[----:B------:R-:W-:Y:S01]  /*b380*/  HMMA.16816.F32 R68, R4, R8, R68 ;  /* 0x000000080444723c */ /* 0x000fe20000001844 */
[----:B------:R-:W-:Y:S01]  /*b390*/  MUFU.EX2 R27, R27 ;  /* 0x0000001b001b7308 */ /* 0x000fe20000000800 */
[----:B------:R-:W-:-:S04]  /*b3a0*/  FADD.FTZ R139, R139, R174 ;  /* 0x000000ae8b8b7221 */ /* 0x000fc80000010000 */
[----:B------:R-:W-:Y:S01]  /*b3b0*/  HMMA.16816.F32 R72, R4, R10, R72 ;  /* 0x0000000a0448723c */ /* 0x000fe20000001848 */
[----:B------:R-:W3:Y:S01]  /*b3c0*/  LDSM.16.MT88.4 R8, [R152+0x9800] ;  /* 0x009800009808783b */ /* 0x000ee20000004200 */
[----:B------:R-:W-:-:S04]  /*b3d0*/  FADD.FTZ R139, R124, R139 ;  /* 0x0000008b7c8b7221 */ /* 0x000fc80000010000 */
[----:B-1----:R-:W-:Y:S01]  /*b3e0*/  HMMA.16816.F32 R92, R4, R22, R92 ;  /* 0x00000016045c723c */ /* 0x002fe2000000185c */
[----:B------:R-:W-:-:S04]  /*b3f0*/  FADD.FTZ R34, R190, R139 ;  /* 0x0000008bbe227221 */ /* 0x000fc80000010000 */
[----:B------:R-:W-:Y:S01]  /*b400*/  FADD.FTZ R34, R193, R34 ;  /* 0x00000022c1227221 */ /* 0x000fe20000010000 */
[----:B------:R-:W-:Y:S01]  /*b410*/  HMMA.16816.F32 R76, R4, R16, R76 ;  /* 0x00000010044c723c */ /* 0x000fe2000000184c */
[--C-:B------:R-:W-:Y:S01]  /*b420*/  FFMA.FTZ R22, R55, UR12, -R52.reuse ;  /* 0x0000000c37167c23 */ /* 0x100fe20008010834 */
[----:B------:R-:W-:-:S04]  /*b430*/  FFMA.FTZ R23, R53, UR12, -R52 ;  /* 0x0000000c35177c23 */ /* 0x000fc80008010834 */
[C---:B------:R-:W-:Y:S01]  /*b440*/  HMMA.16816.F32 R80, R4.reuse, R18, R80 ;  /* 0x000000120450723c */ /* 0x040fe20000001850 */
[----:B------:R-:W1:Y:S01]  /*b450*/  LDSM.16.MT88.4 R16, [R150+0x9800] ;  /* 0x009800009610783b */ /* 0x000e620000004200 */
[----:B------:R-:W-:Y:S04]  /*b460*/  MUFU.EX2 R22, R22 ;  /* 0x0000001600167308 */ /* 0x000fe80000000800 */
[C---:B--2---:R-:W-:Y:S04]  /*b470*/  HMMA.16816.F32 R84, R4.reuse, R12, R84 ;  /* 0x0000000c0454723c */ /* 0x044fe80000001854 */
[----:B------:R-:W2:Y:S02]  /*b480*/  MUFU.EX2 R23, R23 ;  /* 0x0000001700177308 */ /* 0x000ea40000000800 */
[----:B------:R-:W-:Y:S01]  /*b490*/  HMMA.16816.F32 R96, R4, R20, R96 ;  /* 0x000000140460723c */ /* 0x000fe20000001860 */
[----:B------:R-:W-:-:S04]  /*b4a0*/  FADD.FTZ R12, R122, R123 ;  /* 0x0000007b7a0c7221 */ /* 0x000fc80000010000 */
[----:B------:R-:W-:Y:S01]  /*b4b0*/  FADD.FTZ R12, R121, R12 ;  /* 0x0000000c790c7221 */ /* 0x000fe20000010000 */
[----:B------:R-:W4:Y:S01]  /*b4c0*/  MUFU.EX2 R21, R61 ;  /* 0x0000003d00157308 */ /* 0x000f220000000800 */
[----:B------:R-:W-:Y:S02]  /*b4d0*/  HMMA.16816.F32 R88, R4, R14, R88 ;  /* 0x0000000e0458723c */ /* 0x000fe40000001858 */
[----:B------:R-:W-:Y:S02]  /*b4e0*/  FADD.FTZ R35, R191, R12 ;  /* 0x0000000cbf237221 */ /* 0x000fe40000010000 */
[----:B------:R-:W5:Y:S02]  /*b4f0*/  LDSM.16.MT88.4 R12, [R149+0x9800] ;  /* 0x00980000950c783b */ /* 0x000f640000004200 */
[----:B------:R-:W-:Y:S01]  /*b500*/  FADD.FTZ R35, R188, R35 ;  /* 0x00000023bc237221 */ /* 0x000fe20000010000 */
[----:B------:R-:W3:Y:S01]  /*b510*/  MUFU.EX2 R20, R62 ;  /* 0x0000003e00147308 */ /* 0x000ee20000000800 */
[----:B--2---:R-:W-:-:S02]  /*b520*/  F2FP.F16.F32.PACK_AB R5, R23, R22 ;  /* 0x000000161705723e */ /* 0x004fc400000000ff */
[----:B------:R-:W-:Y:S01]  /*b530*/  F2FP.F16.F32.PACK_AB R7, R178, R27 ;  /* 0x0000001bb207723e */ /* 0x000fe200000000ff */
[----:B------:R-:W-:Y:S01]  /*b540*/  FADD.FTZ R186, R186, R35 ;  /* 0x00000023baba7221 */ /* 0x000fe20000010000 */
[----:B------:R-:W-:-:S03]  /*b550*/  FADD.FTZ R35, R187, R34 ;  /* 0x00000022bb237221 */ /* 0x000fc60000010000 */
[----:B------:R-:W-:Y:S01]  /*b560*/  FADD.FTZ R185, R185, R186 ;  /* 0x000000bab9b97221 */ /* 0x000fe20000010000 */
[----:B----4-:R-:W-:Y:S01]  /*b570*/  F2FP.F16.F32.PACK_AB R4, R21, R2 ;  /* 0x000000021504723e */ /* 0x010fe200000000ff */
[----:B------:R-:W-:Y:S02]  /*b580*/  FADD.FTZ R35, R192, R35 ;  /* 0x00000023c0237221 */ /* 0x000fe40000010000 */
[----:B------:R-:W-:Y:S02]  /*b590*/  FADD.FTZ R58, R58, R185 ;  /* 0x000000b93a3a7221 */ /* 0x000fe40000010000 */
[----:B------:R-:W-:Y:S02]  /*b5a0*/  FADD.FTZ R34, R48, R35 ;  /* 0x0000002330227221 */ /* 0x000fe40000010000 */
[----:B------:R-:W-:Y:S01]  /*b5b0*/  FADD.FTZ R59, R59, R58 ;  /* 0x0000003a3b3b7221 */ /* 0x000fe20000010000 */
[----:B---3--:R-:W-:Y:S01]  /*b5c0*/  F2FP.F16.F32.PACK_AB R6, R20, R3 ;  /* 0x000000031406723e */ /* 0x008fe200000000ff */
[----:B------:R-:W-:-:S02]  /*b5d0*/  FADD.FTZ R34, R51, R34 ;  /* 0x0000002233227221 */ /* 0x000fc40000010000 */
[----:B------:R-:W-:-:S04]  /*b5e0*/  FADD.FTZ R56, R56, R59 ;  /* 0x0000003b38387221 */ /* 0x000fc80000010000 */
[----:B------:R-:W-:Y:S01]  /*b5f0*/  HMMA.16816.F32 R96, R4, R8, R96 ;  /* 0x000000080460723c */ /* 0x000fe20000001860 */
[----:B------:R-:W-:-:S04]  /*b600*/  FADD.FTZ R57, R57, R56 ;  /* 0x0000003839397221 */ /* 0x000fc80000010000 */
[----:B------:R-:W-:Y:S01]  /*b610*/  FADD.FTZ R38, R38, R57 ;  /* 0x0000003926267221 */ /* 0x000fe20000010000 */
[----:B------:R-:W-:Y:S01]  /*b620*/  HMMA.16816.F32 R92, R4, R10, R92 ;  /* 0x0000000a045c723c */ /* 0x000fe2000000185c */
[----:B------:R-:W2:Y:S02]  /*b630*/  LDSM.16.MT88.4 R8, [R148+0x9800] ;  /* 0x009800009408783b */ /* 0x000ea40000004200 */
[----:B------:R-:W-:-:S03]  /*b640*/  FADD.FTZ R39, R39, R38 ;  /* 0x0000002627277221 */ /* 0x000fc60000010000 */
[C---:B-1----:R-:W-:Y:S06]  /*b650*/  HMMA.16816.F32 R68, R4.reuse, R16, R68 ;  /* 0x000000100444723c */ /* 0x042fec0000001844 */
[----:B-----5:R-:W-:Y:S01]  /*b660*/  HMMA.16816.F32 R76, R4, R12, R76 ;  /* 0x0000000c044c723c */ /* 0x020fe2000000184c */
        /* <DEDUP_REMOVED lines=11> */
[----:B------:R-:W-:-:S04]  /*b720*/  FADD.FTZ R28, R28, R41 ;  /* 0x000000291c1c7221 */ /* 0x000fc80000010000 */
        /* <DEDUP_REMOVED lines=17> */
[----:B------:R-:W-:-:S07]  /*b840*/  MOV R3, R45 ;  /* 0x0000002d00037202 */ /* 0x000fce0000000f00 */
.L_x_6420:
        /* <DEDUP_REMOVED lines=8> */
.L_x_6432:
        /* <DEDUP_REMOVED lines=70> */
.L_x_6429:
        /* <DEDUP_REMOVED lines=56> */
[----:B------:R-:W-:Y:S04]  /*c0b0*/  @!P0 IMAD.WIDE.U32 R190, R102, 0x70, R190 ;  /* 0x0000007066be8825 */ /* 0x000fe800078e00be */
[----:B------:R-:W-:Y:S01]  /*c0c0*/  @!P0 IMAD.IADD R102, R183, 0x1, R195 ;  /* 0x00000001b7668824 */ /* 0x000fe200078e02c3 */
[-C--:B------:R-:W-:Y:S01]  /*c0d0*/  @!P0 LEA.HI.X R183, R188, R181.reuse, R185, 0x1, P3 ;  /* 0x000000b5bcb78211 */ /* 0x080fe200018f0cb9 */
[----:B------:R-:W-:Y:S01]  /*c0e0*/  @!P0 IMAD.IADD R103, R103, 0x1, R191 ;  /* 0x0000000167678824 */ /* 0x000fe200078e02bf */
[----:B------:R-:W-:Y:S02]  /*c0f0*/  @!P0 LEA R180, P1, R190, R180, 0x1 ;  /* 0x000000b4beb48211 */ /* 0x000fe400078208ff */
[-C--:B------:R-:W-:Y:S01]  /*c100*/  @!P0 LEA.HI.X R185, R194, R181.reuse, R102, 0x1, P2 ;  /* 0x000000b5c2b98211 */ /* 0x080fe200010f0c66 */
[----:B------:R-:W-:Y:S01]  /*c110*/  @!PT LDS RZ, [RZ] ;  /* 0x00000000fffff984 */ /* 0x000fe20000000800 */
[----:B------:R-:W-:Y:S01]  /*c120*/  @!PT LDS RZ, [RZ] ;  /* 0x00000000fffff984 */ /* 0x000fe20000000800 */
[----:B------:R-:W-:Y:S01]  /*c130*/  @!PT LDS RZ, [RZ] ;  /* 0x00000000fffff984 */ /* 0x000fe20000000800 */
[----:B------:R-:W-:Y:S01]  /*c140*/  @!P0 LDGSTS.E.BYPASS.LTC128B.128 [R165+0x8800], desc[UR10][R182.64] ;  /* 0x08800000b6a58fae */ /* 0x000fe2000b901d4a */
[----:B------:R-:W-:Y:S02]  /*c150*/  @!P0 LEA.HI.X R181, R190, R181, R103, 0x1, P1 ;  /* 0x000000b5beb58211 */ /* 0x000fe400008f0c67 */
[----:B------:R-:W-:Y:S01]  /*c160*/  ISETP.GE.AND P1, PT, R164, 0x2, PT ;  /* 0x00000002a400780c */ /* 0x000fe20003f26270 */
        /* <DEDUP_REMOVED lines=21> */
[----:B------:R-:W1:Y:S01]  /*c2c0*/  LDSM.16.M88.4 R136, [R157+0x5800] ;  /* 0x005800009d88783b */ /* 0x000e620000000200 */
        /* <DEDUP_REMOVED lines=42> */
[C---:B-1----:R-:W-:Y:S06]  /*c570*/  HMMA.16816.F32 R60, R108.reuse, R104, R60 ;  /* 0x000000686c3c723c */ /* 0x042fec000000183c */
[----:B------:R-:W-:Y:S01]  /*c580*/  HMMA.16816.F32 R64, R108, R106, R64 ;  /* 0x0000006a6c40723c */ /* 0x000fe20000001840 */
[----:B------:R-:W1:Y:S04]  /*c590*/  LDSM.16.M88.4 R104, [R146] ;  /* 0x000000009268783b */ /* 0x000e680000000200 */
[----:B------:R-:W4:Y:S01]  /*c5a0*/  LDSM.16.M88.4 R108, [R145] ;  /* 0x00000000916c783b */ /* 0x000f220000000200 */
[C---:B--2---:R-:W-:Y:S06]  /*c5b0*/  HMMA.16816.F32 R4, R112.reuse, R116, R4 ;  /* 0x000000747004723c */ /* 0x044fec0000001804 */
[C---:B------:R-:W-:Y:S01]  /*c5c0*/  HMMA.16816.F32 R8, R112.reuse, R118, R8 ;  /* 0x000000767008723c */ /* 0x040fe20000001808 */
[----:B------:R-:W-:Y:S05]  /*c5d0*/  LDSM.16.M88.4 R116, [R143] ;  /* 0x000000008f74783b */ /* 0x000fea0000000200 */
[C---:B---3--:R-:W-:Y:S06]  /*c5e0*/  HMMA.16816.F32 R12, R112.reuse, R120, R12 ;  /* 0x00000078700c723c */ /* 0x048fec000000180c */
        /* <DEDUP_REMOVED lines=16> */
[----:B------:R-:W3:Y:S05]  /*c6f0*/  LDSM.16.M88.4 R120, [R140+0x800] ;  /* 0x000800008c78783b */ /* 0x000eea0000000200 */
[C---:B--2---:R-:W-:Y:S06]  /*c700*/  HMMA.16816.F32 R60, R112.reuse, R108, R60 ;  /* 0x0000006c703c723c */ /* 0x044fec000000183c */
[----:B------:R-:W-:Y:S01]  /*c710*/  HMMA.16816.F32 R64, R112, R110, R64 ;  /* 0x0000006e7040723c */ /* 0x000fe20000001840 */
[----:B------:R-:W2:Y:S04]  /*c720*/  LDSM.16.M88.4 R108, [R140+0x1000] ;  /* 0x001000008c6c783b */ /* 0x000ea80000000200 */
[----:B------:R-:W4:Y:S01]  /*c730*/  LDSM.16.M88.4 R112, [R140+0x1800] ;  /* 0x001800008c70783b */ /* 0x000f220000000200 */
[C---:B-1----:R-:W-:Y:S06]  /*c740*/  HMMA.16816.F32 R4, R104.reuse, R116, R4 ;  /* 0x000000746804723c */ /* 0x042fec0000001804 */
[C---:B------:R-:W-:Y:S01]  /*c750*/  HMMA.16816.F32 R8, R104.reuse, R118, R8 ;  /* 0x000000766808723c */ /* 0x040fe20000001808 */
[----:B------:R-:W-:Y:S05]  /*c760*/  LDSM.16.M88.4 R116, [R140+0x2800] ;  /* 0x002800008c74783b */ /* 0x000fea0000000200 */
[C---:B---3--:R-:W-:Y:S06]  /*c770*/  HMMA.16816.F32 R12, R104.reuse, R120, R12 ;  /* 0x00000078680c723c */ /* 0x048fec000000180c */
[C---:B------:R-:W-:Y:S01]  /*c780*/  HMMA.16816.F32 R16, R104.reuse, R122, R16 ;  /* 0x0000007a6810723c */ /* 0x040fe20000001810 */
[----:B------:R-:W-:Y:S05]  /*c790*/  LDSM.16.M88.4 R120, [R140+0x3000] ;  /* 0x003000008c78783b */ /* 0x000fea0000000200 */
[C---:B--2---:R-:W-:Y:S06]  /*c7a0*/  HMMA.16816.F32 R20, R104.reuse, R108, R20 ;  /* 0x0000006c6814723c */ /* 0x044fec0000001814 */
[C---:B------:R-:W-:Y:S01]  /*c7b0*/  HMMA.16816.F32 R24, R104.reuse, R110, R24 ;  /* 0x0000006e6818723c */ /* 0x040fe20000001818 */
[----:B------:R-:W1:Y:S05]  /*c7c0*/  LDSM.16.M88.4 R108, [R140+0x2000] ;  /* 0x002000008c6c783b */ /* 0x000e6a0000000200 */
[C---:B----4-:R-:W-:Y:S06]  /*c7d0*/  HMMA.16816.F32 R28, R104.reuse, R112, R28 ;  /* 0x00000070681c723c */ /* 0x050fec000000181c */
[C---:B------:R-:W-:Y:S01]  /*c7e0*/  HMMA.16816.F32 R32, R104.reuse, R114, R32 ;  /* 0x000000726820723c */ /* 0x040fe20000001820 */
[----:B------:R-:W2:Y:S01]  /*c7f0*/  LDSM.16.M88.4 R112, [R140+0x3800] ;  /* 0x003800008c70783b */ /* 0x000ea20000000200 */
        /* <DEDUP_REMOVED lines=61> */
[-C--:B------:R-:W-:Y:S01]  /*cbd0*/  LEA R114, P2, R109, R170.reuse, 0x2 ;  /* 0x000000aa6d727211 */ /* 0x080fe200078410ff */
[----:B------:R-:W4:Y:S01]  /*cbe0*/  LDC.64 R2, c[0x0][0x230] ;  /* 0x00008c00ff027b82 */ /* 0x000f220000000a00 */
[C---:B------:R-:W-:Y:S01]  /*cbf0*/  LEA R112, P1, R111.reuse, R170, 0x2 ;  /* 0x000000aa6f707211 */ /* 0x040fe200078210ff */
[----:B------:R-:W-:Y:S01]  /*cc00*/  IMAD.IADD R110, R111, 0x1, -R109 ;  /* 0x000000016f6e7824 */ /* 0x000fe200078e0a6d */
[-C--:B------:R-:W-:Y:S02]  /*cc10*/  LEA.HI.X.SX32 R115, R109, R171.reuse, 0x2, P2 ;  /* 0x000000ab6d737211 */ /* 0x080fe400010f16ff */
[----:B------:R-:W-:Y:S01]  /*cc20*/  LEA.HI.X.SX32 R113, R111, R171, 0x2, P1 ;  /* 0x000000ab6f717211 */ /* 0x000fe200008f16ff */
[----:B------:R-:W-:Y:S02]  /*cc30*/  IMAD R103, R110, R103, -0x80 ;  /* 0xffffff806e677424 */ /* 0x000fe400078e0267 */
[----:B------:R-:W5:Y:S03]  /*cc40*/  LDG.E R106, desc[UR10][R114.64] ;  /* 0x0000000a726a7981 */ /* 0x000f66000c1e1900 */
[----:B------:R-:W-:Y:S01]  /*cc50*/  SHF.R.S32.HI R109, RZ, 0x1f, R103 ;  /* 0x0000001fff6d7819 */ /* 0x000fe20000011467 */
[----:B------:R-:W5:Y:S04]  /*cc60*/  LDG.E R107, desc[UR10][R112.64] ;  /* 0x0000000a706b7981 */ /* 0x000f68000c1e1900 */
[----:B------:R-:W-:Y:S04]  /*cc70*/  IMAD R110, R109, R102, RZ ;  /* 0x000000666d6e7224 */ /* 0x000fe800078e02ff */
[----:B-1----:R-:W-:Y:S01]  /*cc80*/  IMAD R110, R103, R105, R110 ;  /* 0x00000069676e7224 */ /* 0x002fe200078e026e */
[----:B-----5:R-:W-:Y:S01]  /*cc90*/  IADD3 R109, -R107, R106, RZ ;  /* 0x0000006a6b6d7210 */ /* 0x020fe20007ffe1ff */
[----:B------:R-:W-:Y:S03]  /*cca0*/  IMAD.WIDE.U32 R106, R103, R102, RZ ;  /* 0x00000066676a7225 */ /* 0x000fe600078e00ff */
[----:B------:R-:W-:Y:S01]  /*ccb0*/  SHF.R.S32.HI R103, RZ, 0x1f, R109 ;  /* 0x0000001fff677819 */ /* 0x000fe2000001146d */
[----:B------:R-:W-:Y:S04]  /*ccc0*/  IMAD.IADD R107, R107, 0x1, R110 ;  /* 0x000000016b6b7824 */ /* 0x000fe800078e026e */
[-C--:B----4-:R-:W-:Y:S02]  /*ccd0*/  IMAD R110, R103, R2.reuse, RZ ;  /* 0x00000002676e7224 */ /* 0x090fe400078e02ff */
[C---:B------:R-:W-:Y:S04]  /*cce0*/  IMAD.WIDE.U32 R106, R109.reuse, R2, R106 ;  /* 0x000000026d6a7225 */ /* 0x040fe800078e006a */
[----:B------:R-:W-:Y:S05]  /*ccf0*/  IMAD R110, R109, R3, R110 ;  /* 0x000000036d6e7224 */ /* 0x000fea00078e026e */
[----:B------:R-:W-:Y:S07]  /*cd00*/  IADD3 R107, R107, R110, RZ ;  /* 0x0000006e6b6b7210 */ /* 0x000fee0007ffe0ff */
.L_x_6431:
[----:B------:R1:W-:Y:S01]  /*cd10*/  @P0 STS.128 [R165+0x2000], RZ ;  /* 0x002000ffa5000388 */ /* 0x0003e20000000c00 */
[----:B------:R-:W-:Y:S01]  /*cd20*/  LEA R120, P2, R106, R176, 0x1 ;  /* 0x000000b06a787211 */ /* 0x000fe200078408ff */
[----:B------:R-:W4:Y:S01]  /*cd30*/  @!P0 LDC R105, c[0x0][0x24c] ;  /* 0x00009300ff698b82 */ /* 0x000f220000000800 */
        /* <DEDUP_REMOVED lines=38> */
[C---:B------:R-:W-:Y:S02]  /*cfa0*/  @!P0 IMAD.WIDE.U32 R112, R102.reuse, 0x60, R112 ;  /* 0x0000006066708825 */ /* 0x040fe400078e0070 */
[----:B------:R-:W-:Y:S01]  /*cfb0*/  @!PT LDS RZ, [RZ] ;  /* 0x00000000fffff984 */ /* 0x000fe20000000800 */
[----:B------:R-:W-:Y:S01]  /*cfc0*/  @!PT LDS RZ, [RZ] ;  /* 0x00000000fffff984 */ /* 0x000fe20000000800 */
[----:B------:R-:W-:Y:S01]  /*cfd0*/  @!PT LDS RZ, [RZ] ;  /* 0x00000000fffff984 */ /* 0x000fe20000000800 */
[----:B------:R2:W-:Y:S04]  /*cfe0*/  @!P0 LDGSTS.E.BYPASS.LTC128B.128 [R165+0x3800], desc[UR10][R122.64] ;  /* 0x038000007aa58fae */ /* 0x0005e8000b901d4a */
[----:B------:R2:W-:Y:S01]  /*cff0*/  @P0 STS.128 [R165+0x4000], RZ ;  /* 0x004000ffa5000388 */ /* 0x0005e20000000c00 */
[----:B-1----:R-:W-:Y:S02]  /*d000*/  @!P0 IMAD.MOV.U32 R110, RZ, RZ, R106 ;  /* 0x000000ffff6e8224 */ /* 0x002fe400078e006a */
[----:B------:R-:W-:Y:S02]  /*d010*/  @!P0 IMAD.MOV.U32 R111, RZ, RZ, R107 ;  /* 0x000000ffff6f8224 */ /* 0x000fe400078e006b */
[----:B-----5:R-:W-:Y:S01]  /*d020*/  @!P0 IMAD R103, R103, 0x50, RZ ;  /* 0x0000005067678824 */ /* 0x020fe200078e02ff */
[C---:B----4-:R-:W-:Y:S01]  /*d030*/  @!P0 LEA.HI.X R105, R102.reuse, R107, R105, 0x6, P1 ;  /* 0x0000006b66698211 */ /* 0x050fe200008f3469 */
[----:B------:R-:W-:Y:S01]  /*d040*/  @!P0 IMAD.WIDE.U32 R110, R102, 0x70, R110 ;  /* 0x00000070666e8825 */ /* 0x000fe200078e006e */
[-C--:B------:R-:W-:Y:S02]  /*d050*/  @!P0 LEA R106, P1, R108, R176.reuse, 0x1 ;  /* 0x000000b06c6a8211 */ /* 0x080fe400078208ff */
[-C--:B------:R-:W-:Y:S01]  /*d060*/  @!P0 LEA R102, P3, R114, R176.reuse, 0x1 ;  /* 0x000000b072668211 */ /* 0x080fe200078608ff */
[----:B------:R-:W-:Y:S01]  /*d070*/  @!P0 IMAD.IADD R103, R103, 0x1, R115 ;  /* 0x0000000167678824 */ /* 0x000fe200078e0273 */
[-C--:B------:R-:W-:Y:S01]  /*d080*/  @!P0 LEA.HI.X R107, R108, R177.reuse, R105, 0x1, P1 ;  /* 0x000000b16c6b8211 */ /* 0x080fe200008f0c69 */
[----:B---3--:R-:W-:Y:S01]  /*d090*/  @!P0 IMAD R105, R2, 0x70, RZ ;  /* 0x0000007002698824 */ /* 0x008fe200078e02ff */
[-C--:B------:R-:W-:Y:S01]  /*d0a0*/  @!P0 LEA R2, P2, R112, R176.reuse, 0x1 ;  /* 0x000000b070028211 */ /* 0x080fe200078408ff */
[----:B--2---:R-:W-:Y:S01]  /*d0b0*/  @!P0 IMAD R3, R3, 0x60, RZ ;  /* 0x0000006003038824 */ /* 0x004fe200078e02ff */
        /* <DEDUP_REMOVED lines=28> */
.L_x_6430:
[----:B------:R-:W-:Y:S01]  /*d280*/  IADD3 R116, R164, -0x1, RZ ;  /* 0xffffffffa4747810 */ /* 0x000fe20007ffe0ff */
[----:B------:R-:W-:Y:S03]  /*d290*/  LDSM.16.MT88.4 R108, [R150+0x6000] ;  /* 0x00600000966c783b */ /* 0x000fe60000004200 */
[----:B-1----:R-:W-:Y:S04]  /*d2a0*/  LEA R2, R116, R173, 0x7 ;  /* 0x000000ad74027211 */ /* 0x002fe800078e38ff */
[C---:B------:R-:W-:Y:S01]  /*d2b0*/  IADD3 R3, R2.reuse, 0x8, RZ ;  /* 0x0000000802037810 */ /* 0x040fe20007ffe0ff */
[----:B------:R-:W-:Y:S01]  /*d2c0*/  LDSM.16.MT88.4 R112, [R149+0x6000] ;  /* 0x006000009570783b */ /* 0x000fe20000004200 */
[C---:B------:R-:W-:Y:S02]  /*d2d0*/  IADD3 R102, R2.reuse, 0x9, RZ ;  /* 0x0000000902667810 */ /* 0x040fe40007ffe0ff */
[----:B------:R-:W-:Y:S02]  /*d2e0*/  I2FP.F32.S32 R3, R3 ;  /* 0x0000000300037245 */ /* 0x000fe40000201400 */
[----:B------:R-:W-:Y:S02]  /*d2f0*/  IADD3 R104, R2, 0x1, RZ ;  /* 0x0000000102687810 */ /* 0x000fe40007ffe0ff */
[----:B------:R-:W-:Y:S01]  /*d300*/  I2FP.F32.S32 R102, R102 ;  /* 0x0000006600667245 */ /* 0x000fe20000201400 */
[CC--:B------:R-:W-:Y:S01]  /*d310*/  FFMA.FTZ R10, R0.reuse, R3.reuse, R10 ;  /* 0x00000003000a7223 */ /* 0x0c0fe2000001000a */
[C---:B------:R-:W-:Y:S01]  /*d320*/  FFMA.FTZ R8, R0.reuse, R3, R8 ;  /* 0x0000000300087223 */ /* 0x040fe20000010008 */
[----:B------:R-:W-:Y:S02]  /*d330*/  I2FP.F32.S32 R103, R2 ;  /* 0x0000000200677245 */ /* 0x000fe40000201400 */
[----:B------:R-:W-:Y:S01]  /*d340*/  I2FP.F32.S32 R104, R104 ;  /* 0x0000006800687245 */ /* 0x000fe20000201400 */
[-C--:B------:R-:W-:Y:S01]  /*d350*/  FFMA.FTZ R11, R0, R102.reuse, R11 ;  /* 0x00000066000b7223 */ /* 0x080fe2000001000b */
[----:B------:R-:W-:Y:S01]  /*d360*/  IADD3 R3, R2, 0x18, RZ ;  /* 0x0000001802037810 */ /* 0x000fe20007ffe0ff */
[----:B------:R-:W-:Y:S01]  /*d370*/  FFMA.FTZ R9, R0, R102, R9 ;  /* 0x0000006600097223 */ /* 0x000fe20000010009 */
[----:B------:R-:W-:Y:S01]  /*d380*/  IADD3 R102, R2, 0x19, RZ ;  /* 0x0000001902667810 */ /* 0x000fe20007ffe0ff */
[C---:B------:R-:W-:Y:S01]  /*d390*/  FFMA.FTZ R4, R0.reuse, R103, R4 ;  /* 0x0000006700047223 */ /* 0x040fe20000010004 */
[----:B------:R-:W-:Y:S01]  /*d3a0*/  I2FP.F32.S32 R3, R3 ;  /* 0x0000000300037245 */ /* 0x000fe20000201400 */
[CC--:B------:R-:W-:Y:S01]  /*d3b0*/  FFMA.FTZ R7, R0.reuse, R104.reuse, R7 ;  /* 0x0000006800077223 */ /* 0x0c0fe20000010007 */
[C---:B------:R-:W-:Y:S01]  /*d3c0*/  FFMA.FTZ R5, R0.reuse, R104, R5 ;  /* 0x0000006800057223 */ /* 0x040fe20000010005 */
[----:B------:R-:W-:Y:S01]  /*d3d0*/  FFMA.FTZ R6, R0, R103, R6 ;  /* 0x0000006700067223 */ /* 0x000fe20000010006 */
[----:B------:R-:W-:Y:S01]  /*d3e0*/  IADD3 R103, R2, 0x10, RZ ;  /* 0x0000001002677810 */ /* 0x000fe20007ffe0ff */
[-C--:B------:R-:W-:Y:S01]  /*d3f0*/  FFMA.FTZ R18, R0, R3.reuse, R18 ;  /* 0x0000000300127223 */ /* 0x080fe20000010012 */
[----:B------:R-:W-:Y:S01]  /*d400*/  IADD3 R104, R2, 0x11, RZ ;  /* 0x0000001102687810 */ /* 0x000fe20007ffe0ff */
[C---:B------:R-:W-:Y:S01]  /*d410*/  FFMA.FTZ R16, R0.reuse, R3, R16 ;  /* 0x0000000300107223 */ /* 0x040fe20000010010 */
[----:B------:R-:W-:Y:S02]  /*d420*/  I2FP.F32.S32 R102, R102 ;  /* 0x0000006600667245 */ /* 0x000fe40000201400 */
        /* <DEDUP_REMOVED lines=8> */
[C---:B------:R-:W-:Y:S01]  /*d4b0*/  FFMA.FTZ R12, R0.reuse, R103, R12 ;  /* 0x00000067000c7223 */ /* 0x040fe2000001000c */
[CC--:B------:R-:W-:Y:S01]  /*d4c0*/  FFMA.FTZ R15, R0.reuse, R104.reuse, R15 ;  /* 0x00000068000f7223 */ /* 0x0c0fe2000001000f */
        /* <DEDUP_REMOVED lines=20> */
[----:B------:R-:W-:Y:S01]  /*d610*/  FFMA.FTZ R29, R0, R3, R29 ;  /* 0x00000003001d7223 */ /* 0x000fe2000001001d */
[----:B------:R-:W-:Y:S02]  /*d620*/  I2FP.F32.S32 R102, R102 ;  /* 0x0000006600667245 */ /* 0x000fe40000201400 */
[----:B------:R-:W-:Y:S02]  /*d630*/  IADD3 R105, R2, 0x30, RZ ;  /* 0x0000003002697810 */ /* 0x000fe40007ffe0ff */
[----:B------:R-:W-:Y:S01]  /*d640*/  I2FP.F32.S32 R103, R103 ;  /* 0x0000006700677245 */ /* 0x000fe20000201400 */
[C---:B------:R-:W-:Y:S01]  /*d650*/  FFMA.FTZ R35, R0.reuse, R102, R35 ;  /* 0x0000006600237223 */ /* 0x040fe20000010023 */
[----:B------:R-:W-:Y:S01]  /*d660*/  I2FP.F32.S32 R3, R104 ;  /* 0x0000006800037245 */ /* 0x000fe20000201400 */
[----:B------:R-:W-:Y:S01]  /*d670*/  FFMA.FTZ R33, R0, R102, R33 ;  /* 0x0000006600217223 */ /* 0x000fe20000010021 */
[----:B------:R-:W-:Y:S01]  /*d680*/  FMNMX.FTZ R104, R6, R101, !PT ;  /* 0x0000006506687209 */ /* 0x000fe20007810000 */
[C---:B------:R-:W-:Y:S01]  /*d690*/  FFMA.FTZ R34, R0.reuse, R103, R34 ;  /* 0x0000006700227223 */ /* 0x040fe20000010022 */
[----:B------:R-:W-:Y:S01]  /*d6a0*/  I2FP.F32.S32 R105, R105 ;  /* 0x0000006900697245 */ /* 0x000fe20000201400 */
[----:B------:R-:W-:Y:S01]  /*d6b0*/  FFMA.FTZ R32, R0, R103, R32 ;  /* 0x0000006700207223 */ /* 0x000fe20000010020 */
[----:B------:R-:W-:Y:S01]  /*d6c0*/  FMNMX.FTZ R102, R4, R100, !PT ;  /* 0x0000006404667209 */ /* 0x000fe20007810000 */
[C---:B------:R-:W-:Y:S01]  /*d6d0*/  FFMA.FTZ R38, R0.reuse, R3, R38 ;  /* 0x0000000300267223 */ /* 0x040fe20000010026 */
[----:B------:R-:W-:Y:S01]  /*d6e0*/  FMNMX.FTZ R107, R7, R104, !PT ;  /* 0x00000068076b7209 */ /* 0x000fe20007810000 */
[-C--:B------:R-:W-:Y:S01]  /*d6f0*/  FFMA.FTZ R30, R0, R105.reuse, R30 ;  /* 0x00000069001e7223 */ /* 0x080fe2000001001e */
[----:B------:R-:W-:Y:S01]  /*d700*/  IADD3 R103, R2, 0x41, RZ ;  /* 0x0000004102677810 */ /* 0x000fe20007ffe0ff */
[C---:B------:R-:W-:Y:S01]  /*d710*/  FFMA.FTZ R28, R0.reuse, R105, R28 ;  /* 0x00000069001c7223 */ /* 0x040fe2000001001c */
[----:B------:R-:W-:Y:S01]  /*d720*/  FMNMX.FTZ R105, R5, R102, !PT ;  /* 0x0000006605697209 */ /* 0x000fe20007810000 */
[----:B------:R-:W-:Y:S01]  /*d730*/  FFMA.FTZ R36, R0, R3, R36 ;  /* 0x0000000300247223 */ /* 0x000fe20000010024 */
[----:B------:R-:W-:Y:S02]  /*d740*/  FMNMX.FTZ R106, R10, R107, !PT ;  /* 0x0000006b0a6a7209 */ /* 0x000fe40007810000 */
[----:B------:R-:W-:Y:S02]  /*d750*/  I2FP.F32.S32 R103, R103 ;  /* 0x0000006700677245 */ /* 0x000fe40000201400 */
[----:B------:R-:W-:Y:S02]  /*d760*/  FMNMX.FTZ R104, R8, R105, !PT ;  /* 0x0000006908687209 */ /* 0x000fe40007810000 */
[----:B------:R-:W-:Y:S01]  /*d770*/  FMNMX.FTZ R105, R11, R106, !PT ;  /* 0x0000006a0b697209 */ /* 0x000fe20007810000 */
[-C--:B------:R-:W-:Y:S01]  /*d780*/  FFMA.FTZ R39, R0, R103.reuse, R39 ;  /* 0x0000006700277223 */ /* 0x080fe20000010027 */
[----:B------:R-:W-:Y:S01]  /*d790*/  IADD3 R3, R2, 0x48, RZ ;  /* 0x0000004802037810 */ /* 0x000fe20007ffe0ff */
[----:B------:R-:W-:Y:S01]  /*d7a0*/  FFMA.FTZ R37, R0, R103, R37 ;  /* 0x0000006700257223 */ /* 0x000fe20000010025 */
[----:B------:R-:W-:Y:S02]  /*d7b0*/  FMNMX.FTZ R103, R9, R104, !PT ;  /* 0x0000006809677209 */ /* 0x000fe40007810000 */
[----:B------:R-:W-:Y:S02]  /*d7c0*/  FMNMX.FTZ R106, R14, R105, !PT ;  /* 0x000000690e6a7209 */ /* 0x000fe40007810000 */
[----:B------:R-:W-:Y:S02]  /*d7d0*/  I2FP.F32.S32 R3, R3 ;  /* 0x0000000300037245 */ /* 0x000fe40000201400 */
[----:B------:R-:W-:Y:S02]  /*d7e0*/  FMNMX.FTZ R104, R12, R103, !PT ;  /* 0x000000670c687209 */ /* 0x000fe40007810000 */
[----:B------:R-:W-:Y:S01]  /*d7f0*/  FMNMX.FTZ R103, R15, R106, !PT ;  /* 0x0000006a0f677209 */ /* 0x000fe20007810000 */
[CC--:B------:R-:W-:Y:S01]  /*d800*/  FFMA.FTZ R42, R0.reuse, R3.reuse, R42 ;  /* 0x00000003002a7223 */ /* 0x0c0fe2000001002a */
[----:B------:R-:W-:Y:S01]  /*d810*/  FFMA.FTZ R40, R0, R3, R40 ;  /* 0x0000000300287223 */ /* 0x000fe20000010028 */
        /* <DEDUP_REMOVED lines=11> */
[CC--:B------:R-:W-:Y:S01]  /*d8d0*/  FFMA.FTZ R46, R0.reuse, R103.reuse, R46 ;  /* 0x00000067002e7223 */ /* 0x0c0fe2000001002e */
[----:B------:R-:W-:Y:S01]  /*d8e0*/  FMNMX.FTZ R105, R23, R106, !PT ;  /* 0x0000006a17697209 */ /* 0x000fe20007810000 */
[C---:B------:R-:W-:Y:S01]  /*d8f0*/  FFMA.FTZ R44, R0.reuse, R103, R44 ;  /* 0x00000067002c7223 */ /* 0x040fe2000001002c */
[----:B------:R-:W-:Y:S01]  /*d900*/  FMNMX.FTZ R103, R21, R104, !PT ;  /* 0x0000006815677209 */ /* 0x000fe20007810000 */
[-C--:B------:R-:W-:Y:S01]  /*d910*/  FFMA.FTZ R43, R0, R102.reuse, R43 ;  /* 0x00000066002b7223 */ /* 0x080fe2000001002b */
[----:B------:R-:W-:Y:S01]  /*d920*/  FMNMX.FTZ R106, R26, R105, !PT ;  /* 0x000000691a6a7209 */ /* 0x000fe20007810000 */
[----:B------:R-:W-:Y:S01]  /*d930*/  FFMA.FTZ R41, R0, R102, R41 ;  /* 0x0000006600297223 */ /* 0x000fe20000010029 */
[----:B------:R-:W-:Y:S02]  /*d940*/  IADD3 R102, R2, 0x51, RZ ;  /* 0x0000005102667810 */ /* 0x000fe40007ffe0ff */
        /* <DEDUP_REMOVED lines=15> */
[----:B------:R-:W-:Y:S01]  /*da40*/  FFMA.FTZ R50, R0, R3, R50 ;  /* 0x0000000300327223 */ /* 0x000fe20000010032 */
[----:B------:R-:W-:Y:S01]  /*da50*/  FMNMX.FTZ R104, R32, R105, !PT ;  /* 0x0000006920687209 */ /* 0x000fe20007810000 */
[C---:B------:R-:W-:Y:S01]  /*da60*/  FFMA.FTZ R48, R0.reuse, R3, R48 ;  /* 0x0000000300307223 */ /* 0x040fe20000010030 */
        /* <DEDUP_REMOVED lines=19> */
[----:B------:R-:W-:Y:S02]  /*dba0*/  I2FP.F32.S32 R103, R103 ;  /* 0x0000006700677245 */ /* 0x000fe40000201400 */
[----:B------:R-:W-:Y:S02]  /*dbb0*/  I2FP.F32.S32 R102, R102 ;  /* 0x0000006600667245 */ /* 0x000fe40000201400 */
[----:B------:R-:W-:Y:S01]  /*dbc0*/  FMNMX.FTZ R104, R44, R105, !PT ;  /* 0x000000692c687209 */ /* 0x000fe20007810000 */
        /* <DEDUP_REMOVED lines=9> */
[----:B------:R-:W-:Y:S02]  /*dc60*/  IADD3 R3, R2, 0x70, RZ ;  /* 0x0000007002037810 */ /* 0x000fe40007ffe0ff */
[----:B------:R-:W-:Y:S02]  /*dc70*/  FMNMX.FTZ R103, R51, R106, !PT ;  /* 0x0000006a33677209 */ /* 0x000fe40007810000 */
[----:B------:R-:W-:Y:S02]  /*dc80*/  I2FP.F32.S32 R102, R102 ;  /* 0x0000006600667245 */ /* 0x000fe40000201400 */
[----:B------:R-:W-:Y:S02]  /*dc90*/  I2FP.F32.S32 R3, R3 ;  /* 0x0000000300037245 */ /* 0x000fe40000201400 */
[----:B------:R-:W-:Y:S01]  /*dca0*/  FMNMX.FTZ R105, R49, R104, !PT ;  /* 0x0000006831697209 */ /* 0x000fe20007810000 */
[-C--:B------:R-:W-:Y:S01]  /*dcb0*/  FFMA.FTZ R59, R0, R102.reuse, R59 ;  /* 0x00000066003b7223 */ /* 0x080fe2000001003b */
[----:B------:R-:W-:Y:S01]  /*dcc0*/  FMNMX.FTZ R104, R54, R103, !PT ;  /* 0x0000006736687209 */ /* 0x000fe20007810000 */
[----:B------:R-:W-:Y:S01]  /*dcd0*/  FFMA.FTZ R57, R0, R102, R57 ;  /* 0x0000006600397223 */ /* 0x000fe20000010039 */
[----:B------:R-:W-:Y:S01]  /*dce0*/  FMNMX.FTZ R102, R52, R105, !PT ;  /* 0x0000006934667209 */ /* 0x000fe20007810000 */
[CC--:B------:R-:W-:Y:S01]  /*dcf0*/  FFMA.FTZ R62, R0.reuse, R3.reuse, R62 ;  /* 0x00000003003e7223 */ /* 0x0c0fe2000001003e */
[----:B------:R-:W-:Y:S01]  /*dd00*/  FMNMX.FTZ R107, R55, R104, !PT ;  /* 0x00000068376b7209 */ /* 0x000fe20007810000 */
[----:B------:R-:W-:Y:S01]  /*dd10*/  FFMA.FTZ R60, R0, R3, R60 ;  /* 0x00000003003c7223 */ /* 0x000fe2000001003c */
[----:B------:R-:W-:Y:S02]  /*dd20*/  IADD3 R3, R2, 0x71, RZ ;  /* 0x0000007102037810 */ /* 0x000fe40007ffe0ff */
[----:B------:R-:W-:Y:S02]  /*dd30*/  FMNMX.FTZ R105, R53, R102, !PT ;  /* 0x0000006635697209 */ /* 0x000fe40007810000 */
[----:B------:R-:W-:Y:S02]  /*dd40*/  FMNMX.FTZ R104, R58, R107, !PT ;  /* 0x0000006b3a687209 */ /* 0x000fe40007810000 */
[----:B------:R-:W-:Y:S02]  /*dd50*/  I2FP.F32.S32 R3, R3 ;  /* 0x0000000300037245 */ /* 0x000fe40000201400 */
[C---:B------:R-:W-:Y:S02]  /*dd60*/  IADD3 R102, R2.reuse, 0x79, RZ ;  /* 0x0000007902667810 */ /* 0x040fe40007ffe0ff */
[----:B------:R-:W-:Y:S01]  /*dd70*/  IADD3 R103, R2, 0x78, RZ ;  /* 0x0000007802677810 */ /* 0x000fe20007ffe0ff */
[----:B------:R-:W-:Y:S01]  /*dd80*/  FFMA.FTZ R61, R0, R3, R61 ;  /* 0x00000003003d7223 */ /* 0x000fe2000001003d */
[----:B------:R-:W-:Y:S01]  /*dd90*/  FMNMX.FTZ R2, R56, R105, !PT ;  /* 0x0000006938027209 */ /* 0x000fe20007810000 */
[----:B------:R-:W-:Y:S01]  /*dda0*/  FFMA.FTZ R63, R0, R3, R63 ;  /* 0x00000003003f7223 */ /* 0x000fe2000001003f */
[----:B------:R-:W-:Y:S02]  /*ddb0*/  FMNMX.FTZ R105, R59, R104, !PT ;  /* 0x000000683b697209 */ /* 0x000fe40007810000 */
[----:B------:R-:W-:Y:S02]  /*ddc0*/  I2FP.F32.S32 R103, R103 ;  /* 0x0000006700677245 */ /* 0x000fe40000201400 */
[----:B------:R-:W-:Y:S02]  /*ddd0*/  FMNMX.FTZ R3, R57, R2, !PT ;  /* 0x0000000239037209 */ /* 0x000fe40007810000 */
[----:B------:R-:W-:Y:S01]  /*dde0*/  FMNMX.FTZ R104, R62, R105, !PT ;  /* 0x000000693e687209 */ /* 0x000fe20007810000 */
[CC--:B------:R-:W-:Y:S01]  /*ddf0*/  FFMA.FTZ R66, R0.reuse, R103.reuse, R66 ;  /* 0x0000006700427223 */ /* 0x0c0fe20000010042 */
[----:B------:R-:W-:Y:S01]  /*de00*/  I2FP.F32.S32 R102, R102 ;  /* 0x0000006600667245 */ /* 0x000fe20000201400 */
[----:B------:R-:W-:Y:S01]  /*de10*/  FFMA.FTZ R64, R0, R103, R64 ;  /* 0x0000006700407223 */ /* 0x000fe20000010040 */
[----:B------:R-:W-:Y:S02]  /*de20*/  FMNMX.FTZ R2, R60, R3, !PT ;  /* 0x000000033c027209 */ /* 0x000fe40007810000 */
[----:B------:R-:W-:Y:S01]  /*de30*/  FMNMX.FTZ R3, R63, R104, !PT ;  /* 0x000000683f037209 */ /* 0x000fe20007810000 */
[C---:B------:R-:W-:Y:S01]  /*de40*/  FFMA.FTZ R67, R0.reuse, R102, R67 ;  /* 0x0000006600437223 */ /* 0x040fe20000010043 */
[----:B------:R-:W-:Y:S01]  /*de50*/  FMNMX.FTZ R107, R61, R2, !PT ;  /* 0x000000023d6b7209 */ /* 0x000fe20007810000 */
[----:B------:R-:W-:Y:S01]  /*de60*/  FFMA.FTZ R65, R0, R102, R65 ;  /* 0x0000006600417223 */ /* 0x000fe20000010041 */
        /* <DEDUP_REMOVED lines=12> */
[----:B------:R-:W-:Y:S02]  /*df30*/  FADD.FTZ R100, -R3, R100 ;  /* 0x0000006403647221 */ /* 0x000fe40000010100 */
[----:B------:R-:W1:Y:S01]  /*df40*/  LDSM.16.MT88.4 R104, [R152+0x6000] ;  /* 0x006000009868783b */ /* 0x000e620000004200 */
[C---:B------:R-:W-:Y:S01]  /*df50*/  FSETP.NEU.FTZ.AND P0, PT, R2.reuse, -INF , PT ;  /* 0xff8000000200780b */ /* 0x040fe20003f1d000 */
[C---:B------:R-:W-:Y:S01]  /*df60*/  FADD.FTZ R101, -R2.reuse, R101 ;  /* 0x0000006502657221 */ /* 0x040fe20000010100 */
[----:B------:R-:W-:Y:S01]  /*df70*/  FMUL.FTZ R117, R2, UR4 ;  /* 0x0000000402757c20 */ /* 0x000fe20008410000 */
[----:B------:R-:W-:Y:S02]  /*df80*/  FMUL.FTZ R103, R100, UR4 ;  /* 0x0000000464677c20 */ /* 0x000fe40008410000 */
[----:B------:R-:W-:Y:S02]  /*df90*/  FMUL.FTZ R102, R101, UR4 ;  /* 0x0000000465667c20 */ /* 0x000fe40008410000 */
[----:B------:R-:W2:Y:S01]  /*dfa0*/  MUFU.EX2 R100, R103 ;  /* 0x0000006700647308 */ /* 0x000ea20000000800 */
[----:B------:R-:W-:Y:S02]  /*dfb0*/  FSEL R117, R117, RZ, P0 ;  /* 0x000000ff75757208 */ /* 0x000fe40000000000 */
[----:B------:R-:W-:Y:S03]  /*dfc0*/  FSETP.NEU.FTZ.AND P0, PT, R3, -INF , PT ;  /* 0xff8000000300780b */ /* 0x000fe60003f1d000 */
[--C-:B------:R-:W-:Y:S01]  /*dfd0*/  FFMA.FTZ R130, R38, UR4, -R117.reuse ;  /* 0x0000000426827c23 */ /* 0x100fe20008010875 */
[--C-:B------:R-:W-:Y:S03]  /*dfe0*/  FFMA.FTZ R129, R39, UR4, -R117.reuse ;  /* 0x0000000427817c23 */ /* 0x100fe60008010875 */
[----:B------:R3:W4:Y:S01]  /*dff0*/  MUFU.EX2 R101, R102 ;  /* 0x0000006600657308 */ /* 0x0007220000000800 */
[--C-:B------:R-:W-:Y:S01]  /*e000*/  FFMA.FTZ R126, R6, UR4, -R117.reuse ;  /* 0x00000004067e7c23 */ /* 0x100fe20008010875 */
[----:B------:R-:W-:Y:S01]  /*e010*/  FMUL.FTZ R6, R3, UR4 ;  /* 0x0000000403067c20 */ /* 0x000fe20008410000 */
        /* <DEDUP_REMOVED lines=12> */
[----:B------:R-:W-:Y:S03]  /*e0e0*/  FMUL.FTZ R80, R100, R80 ;  /* 0x0000005064507220 */ /* 0x000fe60000410000 */
[----:B------:R-:W2:Y:S01]  /*e0f0*/  MUFU.EX2 R124, R124 ;  /* 0x0000007c007c7308 */ /* 0x000ea20000000800 */
[----:B---3--:R-:W-:Y:S01]  /*e100*/  FSEL R102, R6, RZ, P0 ;  /* 0x000000ff06667208 */ /* 0x008fe20000000000 */
[C---:B----4-:R-:W-:Y:S01]  /*e110*/  FMUL.FTZ R10, R101.reuse, R94 ;  /* 0x0000005e650a7220 */ /* 0x050fe20000410000 */
[C---:B------:R-:W-:Y:S01]  /*e120*/  FMUL.FTZ R11, R101.reuse, R95 ;  /* 0x0000005f650b7220 */ /* 0x040fe20000410000 */
[C---:B------:R-:W-:Y:S01]  /*e130*/  FMUL.FTZ R14, R101.reuse, R90 ;  /* 0x0000005a650e7220 */ /* 0x040fe20000410000 */
[----:B------:R-:W-:Y:S01]  /*e140*/  FMUL.FTZ R15, R101, R91 ;  /* 0x0000005b650f7220 */ /* 0x000fe20000410000 */
        /* <DEDUP_REMOVED lines=8> */
[----:B------:R-:W3:Y:S01]  /*e1d0*/  LDSM.16.MT88.4 R92, [R148+0x6000] ;  /* 0x00600000945c783b */ /* 0x000ee20000004200 */
[--C-:B------:R-:W-:Y:S03]  /*e1e0*/  FFMA.FTZ R132, R37, UR4, -R102.reuse ;  /* 0x0000000425847c23 */ /* 0x100fe60008010866 */
[----:B------:R-:W4:Y:S01]  /*e1f0*/  MUFU.EX2 R118, R118 ;  /* 0x0000007600767308 */ /* 0x000f220000000800 */
[C---:B------:R-:W-:Y:S01]  /*e200*/  FMUL.FTZ R6, R101.reuse, R98 ;  /* 0x0000006265067220 */ /* 0x040fe20000410000 */
[C---:B------:R-:W-:Y:S01]  /*e210*/  FMUL.FTZ R7, R101.reuse, R99 ;  /* 0x0000006365077220 */ /* 0x040fe20000410000 */
[C---:B------:R-:W-:Y:S01]  /*e220*/  FMUL.FTZ R4, R100.reuse, R96 ;  /* 0x0000006064047220 */ /* 0x040fe20000410000 */
[----:B------:R-:W-:Y:S01]  /*e230*/  FMUL.FTZ R5, R100, R97 ;  /* 0x0000006164057220 */ /* 0x000fe20000410000 */
[----:B--2---:R-:W-:Y:S01]  /*e240*/  F2FP.F16.F32.PACK_AB R97, R124, R126 ;  /* 0x0000007e7c61723e */ /* 0x004fe200000000ff */
[----:B------:R-:W-:Y:S01]  /*e250*/  LDSM.16.MT88.4 R36, [R152+0x9000] ;  /* 0x009000009824783b */ /* 0x000fe20000004200 */
[C---:B------:R-:W-:Y:S03]  /*e260*/  FMUL.FTZ R70, R101.reuse, R70 ;  /* 0x0000004665467220 */ /* 0x040fe60000410000 */
        /* <DEDUP_REMOVED lines=8> */
[----:B------:R-:W2:Y:S01]  /*e2f0*/  MUFU.EX2 R121, R121 ;  /* 0x0000007900797308 */ /* 0x000ea20000000800 */
[----:B----4-:R-:W-:Y:S01]  /*e300*/  F2FP.F16.F32.PACK_AB R99, R118, R119 ;  /* 0x000000777663723e */ /* 0x010fe200000000ff */
[----:B------:R-:W-:Y:S01]  /*e310*/  FMUL.FTZ R81, R100, R81 ;  /* 0x0000005164517220 */ /* 0x000fe20000410000 */
[--C-:B------:R-:W-:Y:S01]  /*e320*/  FFMA.FTZ R128, R12, UR4, -R102.reuse ;  /* 0x000000040c807c23 */ /* 0x100fe20008010866 */
[C---:B------:R-:W-:Y:S01]  /*e330*/  FMUL.FTZ R12, R100.reuse, R88 ;  /* 0x00000058640c7220 */ /* 0x040fe20000410000 */
[C---:B------:R-:W-:Y:S01]  /*e340*/  FMUL.FTZ R86, R101.reuse, R86 ;  /* 0x0000005665567220 */ /* 0x040fe20000410000 */
[----:B------:R-:W-:Y:S01]  /*e350*/  FMUL.FTZ R87, R101, R87 ;  /* 0x0000005765577220 */ /* 0x000fe20000410000 */
        /* <DEDUP_REMOVED lines=23> */
[----:B------:R-:W-:Y:S01]  /*e4d0*/  FFMA.FTZ R55, R59, UR4, -R117 ;  /* 0x000000043b377c23 */ /* 0x000fe20008010875 */
[--C-:B------:R-:W-:Y:S03]  /*e4e0*/  FFMA.FTZ R52, R52, UR4, -R102.reuse ;  /* 0x0000000434347c23 */ /* 0x100fe60008010866 */
[----:B------:R-:W2:Y:S01]  /*e4f0*/  MUFU.EX2 R122, R122 ;  /* 0x0000007a007a7308 */ /* 0x000ea20000000800 */
[----:B----4-:R-:W-:Y:S01]  /*e500*/  F2FP.F16.F32.PACK_AB R98, R103, R120 ;  /* 0x000000786762723e */ /* 0x010fe200000000ff */
[--C-:B------:R-:W-:Y:S01]  /*e510*/  FFMA.FTZ R53, R53, UR4, -R102.reuse ;  /* 0x0000000435357c23 */ /* 0x100fe20008010866 */
[--C-:B------:R-:W-:Y:S01]  /*e520*/  FFMA.FTZ R56, R56, UR4, -R102.reuse ;  /* 0x0000000438387c23 */ /* 0x100fe20008010866 */
[----:B------:R-:W-:Y:S01]  /*e530*/  FFMA.FTZ R57, R57, UR4, -R102 ;  /* 0x0000000439397c23 */ /* 0x000fe20008010866 */
[----:B------:R-:W-:Y:S01]  /*e540*/  FFMA.FTZ R127, R100, R179, R127 ;  /* 0x000000b3647f7223 */ /* 0x000fe2000001007f */
[----:B------:R-:W-:Y:S01]  /*e550*/  FFMA.FTZ R126, R101, R178, R126 ;  /* 0x000000b2657e7223 */ /* 0x000fe2000001007e */
[----:B------:R-:W-:Y:S03]  /*e560*/  ISETP.GT.AND P0, PT, R164, 0x1, PT ;  /* 0x00000001a400780c */ /* 0x000fe60003f04270 */
[----:B------:R-:W-:Y:S01]  /*e570*/  MUFU.EX2 R123, R123 ;  /* 0x0000007b007b7308 */ /* 0x000fe20000000800 */
[C---:B-1----:R-:W-:Y:S05]  /*e580*/  HMMA.16816.F32 R4, R96.reuse, R104, R4 ;  /* 0x000000686004723c */ /* 0x042fea0000001804 */
[----:B------:R-:W-:Y:S01]  /*e590*/  FADD.FTZ R127, R121, R127 ;  /* 0x0000007f797f7221 */ /* 0x000fe20000010000 */
[C---:B------:R-:W-:Y:S03]  /*e5a0*/  HMMA.16816.F32 R8, R96.reuse, R106, R8 ;  /* 0x0000006a6008723c */ /* 0x040fe60000001808 */
[----:B------:R-:W-:Y:S01]  /*e5b0*/  MUFU.EX2 R128, R128 ;  /* 0x0000008000807308 */ /* 0x000fe20000000800 */
[----:B------:R-:W1:Y:S01]  /*e5c0*/  LDSM.16.MT88.4 R104, [R152+0x6800] ;  /* 0x006800009868783b */ /* 0x000e620000004200 */
[----:B------:R-:W-:Y:S01]  /*e5d0*/  FADD.FTZ R120, R120, R127 ;  /* 0x0000007f78787221 */ /* 0x000fe20000010000 */
[C---:B------:R-:W-:Y:S07]  /*e5e0*/  HMMA.16816.F32 R68, R96.reuse, R108, R68 ;  /* 0x0000006c6044723c */ /* 0x040fee0000001844 */
[----:B------:R-:W-:Y:S01]  /*e5f0*/  MUFU.EX2 R130, R130 ;  /* 0x0000008200827308 */ /* 0x000fe20000000800 */
[----:B------:R-:W-:Y:S01]  /*e600*/  FADD.FTZ R103, R103, R120 ;  /* 0x0000007867677221 */ /* 0x000fe20000010000 */
        /* <DEDUP_REMOVED lines=8> */
[C---:B---3--:R-:W-:Y:S07]  /*e690*/  HMMA.16816.F32 R84, R96.reuse, R92, R84 ;  /* 0x0000005c6054723c */ /* 0x048fee0000001854 */
[----:B------:R-:W-:Y:S01]  /*e6a0*/  MUFU.EX2 R42, R42 ;  /* 0x0000002a002a7308 */ /* 0x000fe20000000800 */
[--C-:B------:R-:W-:Y:S03]  /*e6b0*/  FFMA.FTZ R115, R13, UR4, -R102.reuse ;  /* 0x000000040d737c23 */ /* 0x100fe60008010866 */
[----:B------:R-:W-:Y:S01]  /*e6c0*/  FFMA.FTZ R114, R16, UR4, -R102 ;  /* 0x0000000410727c23 */ /* 0x000fe20008010866 */
[----:B------:R-:W-:Y:S01]  /*e6d0*/  FMUL.FTZ R13, R100, R89 ;  /* 0x00000059640d7220 */ /* 0x000fe20000410000 */
[----:B--2---:R-:W-:Y:S01]  /*e6e0*/  F2FP.F16.F32.PACK_AB R17, R122, R125 ;  /* 0x0000007d7a11723e */ /* 0x004fe200000000ff */
[----:B------:R-:W2:Y:S03]  /*e6f0*/  LDSM.16.MT88.4 R88, [R149+0x6800] ;  /* 0x006800009558783b */ /* 0x000ea60000004200 */
[----:B------:R-:W3:Y:S01]  /*e700*/  MUFU.EX2 R115, R115 ;  /* 0x0000007300737308 */ /* 0x000ee20000000800 */
[----:B-----5:R-:W-:Y:S01]  /*e710*/  F2FP.F16.F32.PACK_AB R19, R112, R123 ;  /* 0x0000007b7013723e */ /* 0x020fe200000000ff */
[----:B------:R-:W-:Y:S01]  /*e720*/  FADD.FTZ R119, R119, R126 ;  /* 0x0000007e77777221 */ /* 0x000fe20000010000 */
[----:B------:R-:W-:Y:S02]  /*e730*/  HMMA.16816.F32 R12, R96, R94, R12 ;  /* 0x0000005e600c723c */ /* 0x000fe4000000180c */
[----:B------:R-:W5:Y:S01]  /*e740*/  LDSM.16.MT88.4 R92, [R148+0x6800] ;  /* 0x00680000945c783b */ /* 0x000f620000004200 */
[----:B------:R-:W-:Y:S04]  /*e750*/  MOV R164, R116 ;  /* 0x0000007400a47202 */ /* 0x000fe80000000f00 */
[----:B------:R-:W-:Y:S01]  /*e760*/  MUFU.EX2 R114, R114 ;  /* 0x0000007200727308 */ /* 0x000fe20000000800 */
[----:B------:R-:W-:Y:S03]  /*e770*/  FADD.FTZ R118, R118, R119 ;  /* 0x0000007776767221 */ /* 0x000fe60000010000 */
[--C-:B------:R-:W-:Y:S01]  /*e780*/  FFMA.FTZ R58, R62, UR4, -R117.reuse ;  /* 0x000000043e3a7c23 */ /* 0x100fe20008010875 */
[----:B------:R-:W-:Y:S01]  /*e790*/  FFMA.FTZ R59, R63, UR4, -R117 ;  /* 0x000000043f3b7c23 */ /* 0x000fe20008010875 */
[----:B------:R-:W-:Y:S01]  /*e7a0*/  LDSM.16.MT88.4 R96, [R150+0x7000] ;  /* 0x007000009660783b */ /* 0x000fe20000004200 */
[----:B------:R-:W-:Y:S03]  /*e7b0*/  FADD.FTZ R125, R125, R118 ;  /* 0x000000767d7d7221 */ /* 0x000fe60000010000 */
[----:B------:R-:W1:Y:S01]  /*e7c0*/  MUFU.EX2 R113, R113 ;  /* 0x0000007100717308 */ /* 0x000e620000000800 */
[C---:B---3--:R-:W-:Y:S01]  /*e7d0*/  F2FP.F16.F32.PACK_AB R16, R115.reuse, R128 ;  /* 0x000000807310723e */ /* 0x048fe200000000ff */
[----:B------:R-:W-:Y:S01]  /*e7e0*/  FADD.FTZ R128, R128, R103 ;  /* 0x0000006780807221 */ /* 0x000fe20000010000 */
[----:B------:R-:W-:Y:S01]  /*e7f0*/  FADD.FTZ R122, R122, R125 ;  /* 0x0000007d7a7a7221 */ /* 0x000fe20000010000 */
[----:B------:R-:W-:Y:S01]  /*e800*/  MOV R101, R2 ;  /* 0x0000000200657202 */ /* 0x000fe20000000f00 */
[----:B------:R-:W-:Y:S01]  /*e810*/  FFMA.FTZ R62, R66, UR4, -R117 ;  /* 0x00000004423e7c23 */ /* 0x000fe20008010875 */
[----:B------:R-:W-:Y:S01]  /*e820*/  FADD.FTZ R115, R115, R128 ;  /* 0x0000008073737221 */ /* 0x000fe20000010000 */
[----:B------:R-:W-:Y:S03]  /*e830*/  FADD.FTZ R123, R123, R122 ;  /* 0x0000007a7b7b7221 */ /* 0x000fe60000010000 */
[----:B------:R-:W-:Y:S01]  /*e840*/  MUFU.EX2 R43, R43 ;  /* 0x0000002b002b7308 */ /* 0x000fe20000000800 */
[--C-:B------:R-:W-:Y:S01]  /*e850*/  FFMA.FTZ R60, R60, UR4, -R102.reuse ;  /* 0x000000043c3c7c23 */ /* 0x100fe20008010866 */
[----:B------:R-:W-:Y:S01]  /*e860*/  MOV R100, R3 ;  /* 0x0000000300647202 */ /* 0x000fe20000000f00 */
[----:B------:R-:W-:Y:S07]  /*e870*/  FADD.FTZ R112, R112, R123 ;  /* 0x0000007b70707221 */ /* 0x000fee0000010000 */
[----:B------:R-:W-:Y:S01]  /*e880*/  MUFU.EX2 R131, R131 ;  /* 0x0000008300837308 */ /* 0x000fe20000000800 */
[----:B-1----:R-:W-:Y:S09]  /*e890*/  F2FP.F16.F32.PACK_AB R18, R113, R114 ;  /* 0x000000727112723e */ /* 0x002ff200000000ff */
[----:B------:R-:W-:Y:S01]  /*e8a0*/  MUFU.EX2 R132, R132 ;  /* 0x0000008400847308 */ /* 0x000fe20000000800 */
[C---:B------:R-:W-:Y:S06]  /*e8b0*/  HMMA.16816.F32 R4, R16.reuse, R104, R4 ;  /* 0x000000681004723c */ /* 0x040fec0000001804 */
[C---:B------:R-:W-:Y:S03]  /*e8c0*/  HMMA.16816.F32 R8, R16.reuse, R106, R8 ;  /* 0x0000006a1008723c */ /* 0x040fe60000001808 */
[----:B------:R-:W-:Y:S02]  /*e8d0*/  MUFU.EX2 R40, R40 ;  /* 0x0000002800287308 */ /* 0x000fe40000000800 */
        /* <DEDUP_REMOVED lines=9> */
[----:B------:R-:W1:Y:S01]  /*e970*/  MUFU.EX2 R104, R104 ;  /* 0x0000006800687308 */ /* 0x000e620000000800 */
[----:B------:R-:W2:Y:S01]  /*e980*/  LDSM.16.MT88.4 R88, [R152+0x7000] ;  /* 0x007000009858783b */ /* 0x000ea20000004200 */
[----:B------:R-:W-:Y:S01]  /*e990*/  FFMA.FTZ R106, R27, UR4, -R117 ;  /* 0x000000041b6a7c23 */ /* 0x000fe20008010875 */
[--C-:B------:R-:W-:Y:S01]  /*e9a0*/  FFMA.FTZ R111, R20, UR4, -R102.reuse ;  /* 0x00000004146f7c23 */ /* 0x100fe20008010866 */
[--C-:B------:R-:W-:Y:S01]  /*e9b0*/  FFMA.FTZ R110, R21, UR4, -R102.reuse ;  /* 0x00000004156e7c23 */ /* 0x100fe20008010866 */
[--C-:B------:R-:W-:Y:S05]  /*e9c0*/  FFMA.FTZ R109, R24, UR4, -R102.reuse ;  /* 0x00000004186d7c23 */ /* 0x100fea0008010866 */
[----:B------:R-:W-:Y:S01]  /*e9d0*/  MUFU.EX2 R105, R105 ;  /* 0x0000006900697308 */ /* 0x000fe20000000800 */
[C---:B-----5:R-:W-:Y:S01]  /*e9e0*/  HMMA.16816.F32 R84, R16.reuse, R92, R84 ;  /* 0x0000005c1054723c */ /* 0x060fe20000001854 */
[----:B------:R-:W3:Y:S02]  /*e9f0*/  LDSM.16.MT88.4 R20, [R149+0x7000] ;  /* 0x007000009514783b */ /* 0x000ee40000004200 */
[----:B------:R-:W-:Y:S03]  /*ea00*/  FFMA.FTZ R108, R25, UR4, -R102 ;  /* 0x00000004196c7c23 */ /* 0x000fe60008010866 */
[----:B------:R-:W-:Y:S03]  /*ea10*/  HMMA.16816.F32 R12, R16, R94, R12 ;  /* 0x0000005e100c723c */ /* 0x000fe6000000180c */
[----:B------:R-:W4:Y:S01]  /*ea20*/  MUFU.EX2 R106, R106 ;  /* 0x0000006a006a7308 */ /* 0x000f220000000800 */
[----:B------:R-:W5:Y:S03]  /*ea30*/  LDSM.16.MT88.4 R24, [R148+0x7000] ;  /* 0x007000009418783b */ /* 0x000f660000004200 */
[C---:B-1----:R-:W-:Y:S01]  /*ea40*/  F2FP.F16.F32.PACK_AB R17, R104.reuse, R107 ;  /* 0x0000006b6811723e */ /* 0x042fe200000000ff */
[----:B------:R-:W-:Y:S05]  /*ea50*/  FADD.FTZ R107, R107, R112 ;  /* 0x000000706b6b7221 */ /* 0x000fea0000010000 */
[----:B------:R-:W-:Y:S01]  /*ea60*/  MUFU.EX2 R111, R111 ;  /* 0x0000006f006f7308 */ /* 0x000fe20000000800 */
[----:B------:R-:W-:Y:S01]  /*ea70*/  LDSM.16.MT88.4 R92, [R152+0x9800] ;  /* 0x00980000985c783b */ /* 0x000fe20000004200 */
[----:B------:R-:W-:Y:S08]  /*ea80*/  FADD.FTZ R104, R104, R107 ;  /* 0x0000006b68687221 */ /* 0x000ff00000010000 */
[----:B------:R-:W1:Y:S01]  /*ea90*/  MUFU.EX2 R110, R110 ;  /* 0x0000006e006e7308 */ /* 0x000e620000000800 */
[C---:B----4-:R-:W-:Y:S01]  /*eaa0*/  F2FP.F16.F32.PACK_AB R19, R106.reuse, R105 ;  /* 0x000000696a13723e */ /* 0x050fe200000000ff */
[----:B------:R-:W-:Y:S04]  /*eab0*/  FADD.FTZ R105, R105, R104 ;  /* 0x0000006869697221 */ /* 0x000fe80000010000 */
[----:B------:R-:W-:Y:S04]  /*eac0*/  FADD.FTZ R106, R106, R105 ;  /* 0x000000696a6a7221 */ /* 0x000fe80000010000 */
[----:B------:R-:W-:Y:S10]  /*ead0*/  MUFU.EX2 R109, R109 ;  /* 0x0000006d006d7308 */ /* 0x000ff40000000800 */
[----:B------:R-:W4:Y:S01]  /*eae0*/  MUFU.EX2 R108, R108 ;  /* 0x0000006c006c7308 */ /* 0x000f220000000800 */
[----:B-1----:R-:W-:Y:S09]  /*eaf0*/  F2FP.F16.F32.PACK_AB R16, R110, R111 ;  /* 0x0000006f6e10723e */ /* 0x002ff200000000ff */
[----:B------:R-:W-:Y:S10]  /*eb00*/  MUFU.EX2 R46, R46 ;  /* 0x0000002e002e7308 */ /* 0x000ff40000000800 */
[----:B------:R-:W-:Y:S01]  /*eb10*/  MUFU.EX2 R41, R41 ;  /* 0x0000002900297308 */ /* 0x000fe20000000800 */
[----:B----4-:R-:W-:Y:S07]  /*eb20*/  F2FP.F16.F32.PACK_AB R18, R108, R109 ;  /* 0x0000006d6c12723e */ /* 0x010fee00000000ff */
[C---:B--2---:R-:W-:Y:S02]  /*eb30*/  HMMA.16816.F32 R4, R16.reuse, R88, R4 ;  /* 0x000000581004723c */ /* 0x044fe40000001804 */
[----:B------:R-:W-:Y:S04]  /*eb40*/  MUFU.EX2 R50, R50 ;  /* 0x0000003200327308 */ /* 0x000fe80000000800 */
[C---:B------:R-:W-:Y:S06]  /*eb50*/  HMMA.16816.F32 R8, R16.reuse, R90, R8 ;  /* 0x0000005a1008723c */ /* 0x040fec0000001808 */
[----:B------:R-:W-:Y:S01]  /*eb60*/  MUFU.EX2 R47, R47 ;  /* 0x0000002f002f7308 */ /* 0x000fe20000000800 */
[--C-:B------:R-:W-:Y:S01]  /*eb70*/  FFMA.FTZ R89, R34, UR4, -R117.reuse ;  /* 0x0000000422597c23 */ /* 0x100fe20008010875 */
[C---:B------:R-:W-:Y:S03]  /*eb80*/  HMMA.16816.F32 R68, R16.reuse, R96, R68 ;  /* 0x000000601044723c */ /* 0x040fe60000001844 */
[--C-:B------:R-:W-:Y:S03]  /*eb90*/  FFMA.FTZ R91, R30, UR4, -R117.reuse ;  /* 0x000000041e5b7c23 */ /* 0x100fe60008010875 */
[C---:B------:R-:W-:Y:S02]  /*eba0*/  HMMA.16816.F32 R72, R16.reuse, R98, R72 ;  /* 0x000000621048723c */ /* 0x040fe40000001848 */
[----:B------:R-:W-:Y:S03]  /*ebb0*/  MUFU.EX2 R44, R44 ;  /* 0x0000002c002c7308 */ /* 0x000fe60000000800 */
[--C-:B------:R-:W-:Y:S01]  /*ebc0*/  FFMA.FTZ R90, R31, UR4, -R117.reuse ;  /* 0x000000041f5a7c23 */ /* 0x100fe20008010875 */
[C---:B---3--:R-:W-:Y:S06]  /*ebd0*/  HMMA.16816.F32 R76, R16.reuse, R20, R76 ;  /* 0x00000014104c723c */ /* 0x048fec000000184c */
[----:B------:R-:W-:Y:S01]  /*ebe0*/  MUFU.EX2 R45, R45 ;  /* 0x0000002d002d7308 */ /* 0x000fe20000000800 */
[--C-:B------:R-:W-:Y:S01]  /*ebf0*/  FFMA.FTZ R96, R28, UR4, -R102.reuse ;  /* 0x000000041c607c23 */ /* 0x100fe20008010866 */
[C---:B------:R-:W-:Y:S01]  /*ec00*/  HMMA.16816.F32 R80, R16.reuse, R22, R80 ;  /* 0x000000161050723c */ /* 0x040fe20000001850 */
[----:B------:R-:W-:Y:S02]  /*ec10*/  LDSM.16.MT88.4 R20, [R150+0x7800] ;  /* 0x007800009614783b */ /* 0x000fe40000004200 */
[--C-:B------:R-:W-:Y:S03]  /*ec20*/  FFMA.FTZ R97, R29, UR4, -R102.reuse ;  /* 0x000000041d617c23 */ /* 0x100fe60008010866 */
[C---:B-----5:R-:W-:Y:S02]  /*ec30*/  HMMA.16816.F32 R84, R16.reuse, R24, R84 ;  /* 0x000000181054723c */ /* 0x060fe40000001854 */
[----:B------:R-:W-:Y:S01]  /*ec40*/  MUFU.EX2 R91, R91 ;  /* 0x0000005b005b7308 */ /* 0x000fe20000000800 */
[----:B------:R-:W1:Y:S02]  /*ec50*/  LDSM.16.MT88.4 R28, [R152+0x7800] ;  /* 0x00780000981c783b */ /* 0x000e640000004200 */
[--C-:B------:R-:W-:Y:S01]  /*ec60*/  FFMA.FTZ R88, R35, UR4, -R117.reuse ;  /* 0x0000000423587c23 */ /* 0x100fe20008010875 */
[----:B------:R-:W-:Y:S06]  /*ec70*/  HMMA.16816.F32 R12, R16, R26, R12 ;  /* 0x0000001a100c723c */ /* 0x000fec000000180c */
[----:B------:R-:W2:Y:S01]  /*ec80*/  MUFU.EX2 R90, R90 ;  /* 0x0000005a005a7308 */ /* 0x000ea20000000800 */
[--C-:B------:R-:W-:Y:S01]  /*ec90*/  FFMA.FTZ R98, R32, UR4, -R102.reuse ;  /* 0x0000000420627c23 */ /* 0x100fe20008010866 */
[----:B------:R-:W-:Y:S01]  /*eca0*/  FFMA.FTZ R99, R33, UR4, -R102 ;  /* 0x0000000421637c23 */ /* 0x000fe20008010866 */
[----:B------:R-:W3:Y:S02]  /*ecb0*/  LDSM.16.MT88.4 R24, [R149+0x7800] ;  /* 0x007800009518783b */ /* 0x000ee40000004200 */
[----:B------:R-:W-:Y:S05]  /*ecc0*/  FFMA.FTZ R117, R67, UR4, -R117 ;  /* 0x0000000443757c23 */ /* 0x000fea0008010875 */
[----:B------:R-:W-:Y:S01]  /*ecd0*/  MUFU.EX2 R89, R89 ;  /* 0x0000005900597308 */ /* 0x000fe20000000800 */
[----:B------:R-:W-:Y:S09]  /*ece0*/  LDSM.16.MT88.4 R32, [R149+0x8800] ;  /* 0x008800009520783b */ /* 0x000ff20000004200 */
[----:B------:R-:W4:Y:S01]  /*ecf0*/  MUFU.EX2 R88, R88 ;  /* 0x0000005800587308 */ /* 0x000f220000000800 */
[C---:B--2---:R-:W-:Y:S01]  /*ed00*/  F2FP.F16.F32.PACK_AB R17, R90.reuse, R91 ;  /* 0x0000005b5a11723e */ /* 0x044fe200000000ff */
[----:B------:R-:W-:Y:S04]  /*ed10*/  FADD.FTZ R91, R91, R106 ;  /* 0x0000006a5b5b7221 */ /* 0x000fe80000010000 */
[----:B------:R-:W-:Y:S04]  /*ed20*/  FADD.FTZ R90, R90, R91 ;  /* 0x0000005b5a5a7221 */ /* 0x000fe80000010000 */
[----:B------:R-:W-:Y:S10]  /*ed30*/  MUFU.EX2 R96, R96 ;  /* 0x0000006000607308 */ /* 0x000ff40000000800 */
[----:B------:R-:W2:Y:S01]  /*ed40*/  MUFU.EX2 R97, R97 ;  /* 0x0000006100617308 */ /* 0x000ea20000000800 */
[C---:B----4-:R-:W-:Y:S01]  /*ed50*/  F2FP.F16.F32.PACK_AB R19, R88.reuse, R89 ;  /* 0x000000595813723e */ /* 0x050fe200000000ff */
[----:B------:R-:W-:Y:S04]  /*ed60*/  FADD.FTZ R89, R89, R90 ;  /* 0x0000005a59597221 */ /* 0x000fe80000010000 */
[----:B------:R-:W-:Y:S04]  /*ed70*/  FADD.FTZ R89, R88, R89 ;  /* 0x0000005958597221 */ /* 0x000fe80000010000 */
[----:B------:R-:W-:Y:S10]  /*ed80*/  MUFU.EX2 R98, R98 ;  /* 0x0000006200627308 */ /* 0x000ff40000000800 */
[----:B------:R-:W4:Y:S01]  /*ed90*/  MUFU.EX2 R99, R99 ;  /* 0x0000006300637308 */ /* 0x000f220000000800 */
[----:B--2---:R-:W-:Y:S09]  /*eda0*/  F2FP.F16.F32.PACK_AB R16, R97, R96 ;  /* 0x000000606110723e */ /* 0x004ff200000000ff */
[----:B------:R-:W-:Y:S10]  /*edb0*/  MUFU.EX2 R48, R48 ;  /* 0x0000003000307308 */ /* 0x000ff40000000800 */
[----:B------:R-:W-:Y:S01]  /*edc0*/  MUFU.EX2 R49, R49 ;  /* 0x0000003100317308 */ /* 0x000fe20000000800 */
[----:B----4-:R-:W-:Y:S07]  /*edd0*/  F2FP.F16.F32.PACK_AB R18, R99, R98 ;  /* 0x000000626312723e */ /* 0x010fee00000000ff */
[C---:B-1----:R-:W-:Y:S02]  /*ede0*/  HMMA.16816.F32 R4, R16.reuse, R28, R4 ;  /* 0x0000001c1004723c */ /* 0x042fe40000001804 */
[----:B------:R-:W-:Y:S04]  /*edf0*/  MUFU.EX2 R51, R51 ;  /* 0x0000003300337308 */ /* 0x000fe80000000800 */
[C---:B------:R-:W-:Y:S01]  /*ee00*/  HMMA.16816.F32 R8, R16.reuse, R30, R8 ;  /* 0x0000001e1008723c */ /* 0x040fe20000001808 */
[----:B------:R-:W1:Y:S05]  /*ee10*/  LDSM.16.MT88.4 R28, [R148+0x7800] ;  /* 0x00780000941c783b */ /* 0x000e6a0000004200 */
[----:B------:R-:W-:Y:S01]  /*ee20*/  MUFU.EX2 R134, R134 ;  /* 0x0000008600867308 */ /* 0x000fe20000000800 */
[C---:B------:R-:W-:Y:S09]  /*ee30*/  HMMA.16816.F32 R68, R16.reuse, R20, R68 ;  /* 0x000000141044723c */ /* 0x040ff20000001844 */
[----:B------:R-:W-:Y:S01]  /*ee40*/  MUFU.EX2 R54, R54 ;  /* 0x0000003600367308 */ /* 0x000fe20000000800 */
[C---:B------:R-:W-:Y:S01]  /*ee50*/  HMMA.16816.F32 R72, R16.reuse, R22, R72 ;  /* 0x000000161048723c */ /* 0x040fe20000001848 */
[----:B------:R-:W2:Y:S05]  /*ee60*/  LDSM.16.MT88.4 R20, [R152+0x8000] ;  /* 0x008000009814783b */ /* 0x000eaa0000004200 */
[C---:B---3--:R-:W-:Y:S03]  /*ee70*/  HMMA.16816.F32 R76, R16.reuse, R24, R76 ;  /* 0x00000018104c723c */ /* 0x048fe6000000184c */
[----:B------:R-:W-:Y:S03]  /*ee80*/  MUFU.EX2 R55, R55 ;  /* 0x0000003700377308 */ /* 0x000fe60000000800 */
[C---:B------:R-:W-:Y:S01]  /*ee90*/  HMMA.16816.F32 R80, R16.reuse, R26, R80 ;  /* 0x0000001a1050723c */ /* 0x040fe20000001850 */
[----:B------:R-:W3:Y:S06]  /*eea0*/  LDSM.16.MT88.4 R24, [R150+0x8000] ;  /* 0x008000009618783b */ /* 0x000eec0000004200 */
[----:B------:R-:W-:Y:S10]  /*eeb0*/  MUFU.EX2 R52, R52 ;  /* 0x0000003400347308 */ /* 0x000ff40000000800 */
[----:B------:R-:W-:Y:S01]  /*eec0*/  MUFU.EX2 R53, R53 ;  /* 0x0000003500357308 */ /* 0x000fe20000000800 */
[C---:B-1----:R-:W-:Y:S09]  /*eed0*/  HMMA.16816.F32 R84, R16.reuse, R28, R84 ;  /* 0x0000001c1054723c */ /* 0x042ff20000001854 */
[----:B------:R-:W-:Y:S01]  /*eee0*/  MUFU.EX2 R56, R56 ;  /* 0x0000003800387308 */ /* 0x000fe20000000800 */
[----:B------:R-:W-:Y:S01]  /*eef0*/  HMMA.16816.F32 R12, R16, R30, R12 ;  /* 0x0000001e100c723c */ /* 0x000fe2000000180c */
[----:B------:R-:W1:Y:S08]  /*ef00*/  LDSM.16.MT88.4 R28, [R149+0x8000] ;  /* 0x00800000951c783b */ /* 0x000e700000004200 */
[----:B------:R-:W-:Y:S02]  /*ef10*/  MUFU.EX2 R57, R57 ;  /* 0x0000003900397308 */ /* 0x000fe40000000800 */
[----:B------:R-:W-:Y:S01]  /*ef20*/  F2FP.F16.F32.PACK_AB R17, R129, R130 ;  /* 0x000000828111723e */ /* 0x000fe200000000ff */
[----:B------:R-:W-:Y:S01]  /*ef30*/  FADD.FTZ R130, R130, R89 ;  /* 0x0000005982827221 */ /* 0x000fe20000010000 */
[----:B------:R-:W-:Y:S06]  /*ef40*/  F2FP.F16.F32.PACK_AB R19, R43, R42 ;  /* 0x0000002a2b13723e */ /* 0x000fec00000000ff */
[----:B------:R-:W-:Y:S01]  /*ef50*/  MUFU.EX2 R58, R58 ;  /* 0x0000003a003a7308 */ /* 0x000fe20000000800 */
[----:B------:R-:W-:Y:S01]  /*ef60*/  F2FP.F16.F32.PACK_AB R16, R132, R131 ;  /* 0x000000838410723e */ /* 0x000fe200000000ff */
[----:B------:R-:W-:Y:S01]  /*ef70*/  FADD.FTZ R129, R129, R130 ;  /* 0x0000008281817221 */ /* 0x000fe20000010000 */
[----:B------:R-:W-:Y:S03]  /*ef80*/  F2FP.F16.F32.PACK_AB R18, R133, R40 ;  /* 0x000000288512723e */ /* 0x000fe600000000ff */
[----:B------:R-:W-:Y:S04]  /*ef90*/  FADD.FTZ R42, R42, R129 ;  /* 0x000000812a2a7221 */ /* 0x000fe80000010000 */
[----:B------:R-:W4:Y:S01]  /*efa0*/  MUFU.EX2 R59, R59 ;  /* 0x0000003b003b7308 */ /* 0x000f220000000800 */
[C---:B--2---:R-:W-:Y:S03]  /*efb0*/  HMMA.16816.F32 R4, R16.reuse, R20, R4 ;  /* 0x000000141004723c */ /* 0x044fe60000001804 */
[----:B------:R-:W-:Y:S03]  /*efc0*/  FADD.FTZ R43, R43, R42 ;  /* 0x0000002a2b2b7221 */ /* 0x000fe60000010000 */
[C---:B------:R-:W-:Y:S01]  /*efd0*/  HMMA.16816.F32 R8, R16.reuse, R22, R8 ;  /* 0x000000161008723c */ /* 0x040fe20000001808 */
[----:B------:R-:W2:Y:S02]  /*efe0*/  LDSM.16.MT88.4 R20, [R148+0x8000] ;  /* 0x008000009414783b */ /* 0x000ea40000004200 */
[----:B------:R-:W-:Y:S03]  /*eff0*/  MUFU.EX2 R62, R62 ;  /* 0x0000003e003e7308 */ /* 0x000fe60000000800 */
[C---:B---3--:R-:W-:Y:S07]  /*f000*/  HMMA.16816.F32 R68, R16.reuse, R24, R68 ;  /* 0x000000181044723c */ /* 0x048fee0000001844 */
[----:B------:R-:W3:Y:S01]  /*f010*/  MUFU.EX2 R117, R117 ;  /* 0x0000007500757308 */ /* 0x000ee20000000800 */
[----:B----4-:R-:W-:Y:S01]  /*f020*/  F2FP.F16.F32.PACK_AB R89, R59, R58 ;  /* 0x0000003a3b59723e */ /* 0x010fe200000000ff */
[C---:B------:R-:W-:Y:S01]  /*f030*/  HMMA.16816.F32 R72, R16.reuse, R26, R72 ;  /* 0x0000001a1048723c */ /* 0x040fe20000001848 */
[----:B------:R-:W4:Y:S05]  /*f040*/  LDSM.16.MT88.4 R24, [R152+0x8800] ;  /* 0x008800009818783b */ /* 0x000f2a0000004200 */
[C---:B-1----:R-:W-:Y:S06]  /*f050*/  HMMA.16816.F32 R76, R16.reuse, R28, R76 ;  /* 0x0000001c104c723c */ /* 0x042fec000000184c */
[C---:B------:R-:W-:Y:S01]  /*f060*/  HMMA.16816.F32 R80, R16.reuse, R30, R80 ;  /* 0x0000001e1050723c */ /* 0x040fe20000001850 */
[----:B------:R-:W1:Y:S04]  /*f070*/  LDSM.16.MT88.4 R28, [R150+0x8800] ;  /* 0x00880000961c783b */ /* 0x000e680000004200 */
[----:B---3--:R-:W-:Y:S01]  /*f080*/  F2FP.F16.F32.PACK_AB R91, R117, R62 ;  /* 0x0000003e755b723e */ /* 0x008fe200000000ff */
[C---:B--2---:R-:W-:Y:S06]  /*f090*/  HMMA.16816.F32 R84, R16.reuse, R20, R84 ;  /* 0x000000141054723c */ /* 0x044fec0000001854 */
[----:B------:R-:W-:Y:S01]  /*f0a0*/  HMMA.16816.F32 R12, R16, R22, R12 ;  /* 0x00000016100c723c */ /* 0x000fe2000000180c */
[----:B------:R-:W2:Y:S06]  /*f0b0*/  LDSM.16.MT88.4 R20, [R148+0x8800] ;  /* 0x008800009414783b */ /* 0x000eac0000004200 */
[----:B------:R-:W-:Y:S01]  /*f0c0*/  F2FP.F16.F32.PACK_AB R17, R41, R46 ;  /* 0x0000002e2911723e */ /* 0x000fe200000000ff */
[----:B------:R-:W-:Y:S03]  /*f0d0*/  FADD.FTZ R46, R46, R43 ;  /* 0x0000002b2e2e7221 */ /* 0x000fe60000010000 */
[----:B------:R-:W-:Y:S01]  /*f0e0*/  F2FP.F16.F32.PACK_AB R19, R47, R50 ;  /* 0x000000322f13723e */ /* 0x000fe200000000ff */
[----:B------:R-:W-:Y:S01]  /*f0f0*/  FADD.FTZ R41, R41, R46 ;  /* 0x0000002e29297221 */ /* 0x000fe20000010000 */
[----:B------:R-:W-:Y:S02]  /*f100*/  F2FP.F16.F32.PACK_AB R16, R45, R44 ;  /* 0x0000002c2d10723e */ /* 0x000fe400000000ff */
[----:B------:R-:W-:Y:S01]  /*f110*/  F2FP.F16.F32.PACK_AB R18, R49, R48 ;  /* 0x000000303112723e */ /* 0x000fe200000000ff */
[----:B------:R-:W-:Y:S04]  /*f120*/  FADD.FTZ R50, R50, R41 ;  /* 0x0000002932327221 */ /* 0x000fe80000010000 */
[----:B------:R-:W-:Y:S02]  /*f130*/  FADD.FTZ R50, R47, R50 ;  /* 0x000000322f327221 */ /* 0x000fe40000010000 */
[C---:B----4-:R-:W-:Y:S06]  /*f140*/  HMMA.16816.F32 R4, R16.reuse, R24, R4 ;  /* 0x000000181004723c */ /* 0x050fec0000001804 */
[C---:B------:R-:W-:Y:S05]  /*f150*/  HMMA.16816.F32 R8, R16.reuse, R26, R8 ;  /* 0x0000001a1008723c */ /* 0x040fea0000001808 */
[----:B------:R-:W-:Y:S01]  /*f160*/  F2FP.F16.F32.PACK_AB R25, R134, R51 ;  /* 0x000000338619723e */ /* 0x000fe200000000ff */
[C---:B-1----:R-:W-:Y:S05]  /*f170*/  HMMA.16816.F32 R68, R16.reuse, R28, R68 ;  /* 0x0000001c1044723c */ /* 0x042fea0000001844 */
[----:B------:R-:W-:Y:S01]  /*f180*/  F2FP.F16.F32.PACK_AB R27, R55, R54 ;  /* 0x00000036371b723e */ /* 0x000fe200000000ff */
[C---:B------:R-:W-:Y:S01]  /*f190*/  HMMA.16816.F32 R72, R16.reuse, R30, R72 ;  /* 0x0000001e1048723c */ /* 0x040fe20000001848 */
[----:B------:R-:W1:Y:S04]  /*f1a0*/  LDSM.16.MT88.4 R28, [R150+0x9000] ;  /* 0x00900000961c783b */ /* 0x000e680000004200 */
[----:B------:R-:W-:Y:S01]  /*f1b0*/  F2FP.F16.F32.PACK_AB R24, R53, R52 ;  /* 0x000000343518723e */ /* 0x000fe200000000ff */
[C---:B------:R-:W-:Y:S05]  /*f1c0*/  HMMA.16816.F32 R76, R16.reuse, R32, R76 ;  /* 0x00000020104c723c */ /* 0x040fea000000184c */
[----:B------:R-:W-:Y:S01]  /*f1d0*/  F2FP.F16.F32.PACK_AB R26, R57, R56 ;  /* 0x00000038391a723e */ /* 0x000fe200000000ff */
[C---:B------:R-:W-:Y:S01]  /*f1e0*/  HMMA.16816.F32 R80, R16.reuse, R34, R80 ;  /* 0x000000221050723c */ /* 0x040fe20000001850 */
[----:B------:R-:W3:Y:S05]  /*f1f0*/  LDSM.16.MT88.4 R32, [R149+0x9000] ;  /* 0x009000009520783b */ /* 0x000eea0000004200 */
[C---:B--2---:R-:W-:Y:S06]  /*f200*/  HMMA.16816.F32 R84, R16.reuse, R20, R84 ;  /* 0x000000141054723c */ /* 0x044fec0000001854 */
[----:B------:R-:W-:Y:S01]  /*f210*/  HMMA.16816.F32 R12, R16, R22, R12 ;  /* 0x00000016100c723c */ /* 0x000fe2000000180c */
[----:B------:R-:W2:Y:S04]  /*f220*/  LDSM.16.MT88.4 R16, [R148+0x9000] ;  /* 0x009000009410783b */ /* 0x000ea80000004200 */
[----:B------:R-:W-:Y:S01]  /*f230*/  FADD.FTZ R20, R114, R115 ;  /* 0x0000007372147221 */ /* 0x000fe20000010000 */
[C---:B------:R-:W-:Y:S01]  /*f240*/  HMMA.16816.F32 R4, R24.reuse, R36, R4 ;  /* 0x000000241804723c */ /* 0x040fe20000001804 */
[----:B------:R-:W-:Y:S04]  /*f250*/  MUFU.EX2 R36, R60 ;  /* 0x0000003c00247308 */ /* 0x000fe80000000800 */
[----:B------:R-:W-:Y:S01]  /*f260*/  FADD.FTZ R20, R113, R20 ;  /* 0x0000001471147221 */ /* 0x000fe20000010000 */
[C---:B------:R-:W-:Y:S05]  /*f270*/  HMMA.16816.F32 R8, R24.reuse, R38, R8 ;  /* 0x000000261808723c */ /* 0x040fea0000001808 */
[----:B------:R-:W-:Y:S01]  /*f280*/  FADD.FTZ R111, R111, R20 ;  /* 0x000000146f6f7221 */ /* 0x000fe20000010000 */
[C---:B-1----:R-:W-:Y:S01]  /*f290*/  HMMA.16816.F32 R68, R24.reuse, R28, R68 ;  /* 0x0000001c1844723c */ /* 0x042fe20000001844 */
[----:B------:R-:W1:Y:S04]  /*f2a0*/  LDSM.16.MT88.4 R20, [R150+0x9800] ;  /* 0x009800009614783b */ /* 0x000e680000004200 */
[--C-:B------:R-:W-:Y:S01]  /*f2b0*/  FFMA.FTZ R37, R61, UR4, -R102.reuse ;  /* 0x000000043d257c23 */ /* 0x100fe20008010866 */
[C---:B------:R-:W-:Y:S03]  /*f2c0*/  HMMA.16816.F32 R72, R24.reuse, R30, R72 ;  /* 0x0000001e1848723c */ /* 0x040fe60000001848 */
[----:B------:R-:W4:Y:S02]  /*f2d0*/  LDSM.16.MT88.4 R28, [R149+0x9800] ;  /* 0x00980000951c783b */ /* 0x000f240000004200 */
[--C-:B------:R-:W-:Y:S01]  /*f2e0*/  FFMA.FTZ R38, R64, UR4, -R102.reuse ;  /* 0x0000000440267c23 */ /* 0x100fe20008010866 */
[C---:B---3--:R-:W-:Y:S01]  /*f2f0*/  HMMA.16816.F32 R76, R24.reuse, R32, R76 ;  /* 0x00000020184c723c */ /* 0x048fe2000000184c */
[----:B------:R-:W3:Y:S04]  /*f300*/  MUFU.EX2 R37, R37 ;  /* 0x0000002500257308 */ /* 0x000ee80000000800 */
[----:B------:R-:W-:Y:S01]  /*f310*/  FADD.FTZ R110, R110, R111 ;  /* 0x0000006f6e6e7221 */ /* 0x000fe20000010000 */
[C---:B------:R-:W-:Y:S05]  /*f320*/  HMMA.16816.F32 R80, R24.reuse, R34, R80 ;  /* 0x000000221850723c */ /* 0x040fea0000001850 */
[----:B------:R-:W-:Y:S01]  /*f330*/  MUFU.EX2 R38, R38 ;  /* 0x0000002600267308 */ /* 0x000fe20000000800 */
[----:B------:R-:W-:Y:S01]  /*f340*/  FFMA.FTZ R102, R65, UR4, -R102 ;  /* 0x0000000441667c23 */ /* 0x000fe20008010866 */
[C---:B--2---:R-:W-:Y:S04]  /*f350*/  HMMA.16816.F32 R84, R24.reuse, R16, R84 ;  /* 0x000000101854723c */ /* 0x044fe80000001854 */
[----:B------:R-:W-:Y:S02]  /*f360*/  FADD.FTZ R109, R109, R110 ;  /* 0x0000006e6d6d7221 */ /* 0x000fe40000010000 */
[----:B------:R-:W-:Y:S02]  /*f370*/  HMMA.16816.F32 R12, R24, R18, R12 ;  /* 0x00000012180c723c */ /* 0x000fe4000000180c */
[----:B------:R-:W2:Y:S01]  /*f380*/  MUFU.EX2 R179, R102 ;  /* 0x0000006600b37308 */ /* 0x000ea20000000800 */
[----:B------:R-:W5:Y:S02]  /*f390*/  LDSM.16.MT88.4 R16, [R148+0x9800] ;  /* 0x009800009410783b */ /* 0x000f640000004200 */
[----:B------:R-:W-:Y:S01]  /*f3a0*/  FADD.FTZ R109, R108, R109 ;  /* 0x0000006d6c6d7221 */ /* 0x000fe20000010000 */
[----:B---3--:R-:W-:Y:S05]  /*f3b0*/  F2FP.F16.F32.PACK_AB R88, R37, R36 ;  /* 0x000000242558723e */ /* 0x008fea00000000ff */
[----:B------:R-:W-:Y:S04]  /*f3c0*/  FADD.FTZ R96, R96, R109 ;  /* 0x0000006d60607221 */ /* 0x000fe80000010000 */
[----:B------:R-:W-:Y:S01]  /*f3d0*/  FADD.FTZ R97, R97, R96 ;  /* 0x0000006061617221 */ /* 0x000fe20000010000 */
[----:B--2---:R-:W-:Y:S03]  /*f3e0*/  F2FP.F16.F32.PACK_AB R90, R179, R38 ;  /* 0x00000026b35a723e */ /* 0x004fe600000000ff */
[----:B------:R-:W-:Y:S04]  /*f3f0*/  FADD.FTZ R32, R98, R97 ;  /* 0x0000006162207221 */ /* 0x000fe80000010000 */
[----:B------:R-:W-:Y:S02]  /*f400*/  FADD.FTZ R32, R99, R32 ;  /* 0x0000002063207221 */ /* 0x000fe40000010000 */
        /* <DEDUP_REMOVED lines=10> */
[C---:B------:R-:W-:Y:S05]  /*f4b0*/  HMMA.16816.F32 R80, R88.reuse, R30, R80 ;  /* 0x0000001e5850723c */ /* 0x040fea0000001850 */
[----:B------:R-:W-:Y:S01]  /*f4c0*/  FADD.FTZ R45, R45, R44 ;  /* 0x0000002c2d2d7221 */ /* 0x000fe20000010000 */
[----:B------:R-:W-:Y:S01]  /*f4d0*/  FADD.FTZ R5, R51, R50 ;  /* 0x0000003233057221 */ /* 0x000fe20000010000 */
[C---:B-----5:R-:W-:Y:S04]  /*f4e0*/  HMMA.16816.F32 R84, R88.reuse, R16, R84 ;  /* 0x000000105854723c */ /* 0x060fe80000001854 */
        /* <DEDUP_REMOVED lines=15> */
[----:B------:R-:W-:Y:S04]  /*f5e0*/  FADD.FTZ R37, R37, R36 ;  /* 0x0000002425257221 */ /* 0x000fe80000010000 */
[----:B------:R-:W-:Y:S04]  /*f5f0*/  FADD.FTZ R38, R38, R37 ;  /* 0x0000002526267221 */ /* 0x000fe80000010000 */
[----:B------:R-:W-:Y:S01]  /*f600*/  FADD.FTZ R179, R179, R38 ;  /* 0x00000026b3b37221 */ /* 0x000fe20000010000 */
[----:B------:R-:W-:Y:S06]  /*f610*/  @P0 BRA `(.L_x_6432) ;  /* 0xffffffc000ac0947 */ /* 0x000fec000383ffff */
.L_x_6428:
[----:B------:R-:W1:Y:S01]  /*f620*/  SHFL.BFLY PT, R9, R178, 0x2, 0x1f ;  /* 0x0c401f00b2097f89 */ /* 0x000e6200000e0000 */
[----:B------:R-:W2:Y:S01]  /*f630*/  S2UR UR4, SR_CgaCtaId ;  /* 0x00000000000479c3 */ /* 0x000ea20000008800 */
[----:B------:R-:W-:Y:S01]  /*f640*/  MOV R7, 0x3f800000 ;  /* 0x3f80000000077802 */ /* 0x000fe20000000f00 */
[----:B------:R-:W-:Y:S01]  /*f650*/  IMAD.MOV.U32 R8, RZ, RZ, 0x3f800000 ;  /* 0x3f800000ff087424 */ /* 0x000fe200078e00ff */
[----:B------:R-:W3:Y:S01]  /*f660*/  SHFL.BFLY PT, R0, R179, 0x2, 0x1f ;  /* 0x0c401f00b3007f89 */ /* 0x000ee200000e0000 */
[----:B------:R-:W-:Y:S01]  /*f670*/  UMOV UR5, 0x400 ;  /* 0x0000040000057882 */ /* 0x000fe20000000000 */
[----:B------:R-:W-:Y:S01]  /*f680*/  MOV R16, 0x7f800000 ;  /* 0x7f80000000107802 */ /* 0x000fe20000000f00 */
[----:B------:R-:W4:Y:S01]  /*f690*/  S2R R5, SR_TID.X ;  /* 0x0000000000057919 */ /* 0x000f220000002100 */
[----:B-1----:R-:W-:Y:S01]  /*f6a0*/  FADD.FTZ R9, R9, R178 ;  /* 0x000000b209097221 */ /* 0x002fe20000010000 */
[----:B--2---:R-:W-:Y:S01]  /*f6b0*/  ULEA UR4, UR4, UR5, 0x18 ;  /* 0x0000000504047291 */ /* 0x004fe2000f8ec03f */
[----:B---3--:R-:W-:-:S03]  /*f6c0*/  FADD.FTZ R11, R0, R179 ;  /* 0x000000b3000b7221 */ /* 0x008fc60000010000 */
[----:B------:R-:W1:Y:S04]  /*f6d0*/  SHFL.BFLY PT, R4, R9, 0x1, 0x1f ;  /* 0x0c201f0009047f89 */ /* 0x000e6800000e0000 */
[----:B------:R-:W2:Y:S01]  /*f6e0*/  SHFL.BFLY PT, R6, R11, 0x1, 0x1f ;  /* 0x0c201f000b067f89 */ /* 0x000ea200000e0000 */
[----:B----4-:R-:W-:Y:S01]  /*f6f0*/  SHF.R.S32.HI R0, RZ, 0x1f, R5 ;  /* 0x0000001fff007819 */ /* 0x010fe20000011405 */
[----:B-1----:R-:W-:-:S03]  /*f700*/  FADD.FTZ R4, R9, R4 ;  /* 0x0000000409047221 */ /* 0x002fc60000010000 */
[----:B------:R-:W-:Y:S01]  /*f710*/  LEA.HI R9, R0, R5, RZ, 0x2 ;  /* 0x0000000500097211 */ /* 0x000fe200078f10ff */
[----:B--2---:R-:W-:-:S03]  /*f720*/  FADD.FTZ R6, R11, R6 ;  /* 0x000000060b067221 */ /* 0x004fc60000010000 */
[--C-:B------:R-:W-:Y:S02]  /*f730*/  SHF.R.S32.HI R11, RZ, 0x2, R9.reuse ;  /* 0x00000002ff0b7819 */ /* 0x100fe40000011409 */
[----:B------:R-:W-:Y:S02]  /*f740*/  SHF.R.S32.HI R10, RZ, 0x1f, R9 ;  /* 0x0000001fff0a7819 */ /* 0x000fe40000011409 */
[----:B------:R-:W-:Y:S02]  /*f750*/  FSETP.NE.FTZ.AND P4, PT, R6, RZ, PT ;  /* 0x000000ff0600720b */ /* 0x000fe40003f95000 */
[----:B------:R-:W-:Y:S02]  /*f760*/  LEA.HI R10, R10, R11, RZ, 0x3 ;  /* 0x0000000b0a0a7211 */ /* 0x000fe400078f18ff */
[----:B------:R-:W-:Y:S02]  /*f770*/  FSETP.NE.FTZ.AND P3, PT, R4, RZ, PT ;  /* 0x000000ff0400720b */ /* 0x000fe40003f75000 */
[----:B------:R-:W-:-:S02]  /*f780*/  LOP3.LUT R10, R10, 0xfffffff8, RZ, 0xc0, !PT ;  /* 0xfffffff80a0a7812 */ /* 0x000fc400078ec0ff */
[----:B------:R-:W-:Y:S02]  /*f790*/  LOP3.LUT R12, R9, 0x3ffffffc, RZ, 0xc0, !PT ;  /* 0x3ffffffc090c7812 */ /* 0x000fe400078ec0ff */
[----:B------:R-:W-:Y:S02]  /*f7a0*/  IADD3 R10, R11, -R10, RZ ;  /* 0x8000000a0b0a7210 */ /* 0x000fe40007ffe0ff */
[-C--:B------:R-:W-:Y:S01]  /*f7b0*/  LEA.HI R11, R0, R5.reuse, RZ, 0x5 ;  /* 0x00000005000b7211 */ /* 0x080fe200078f28ff */
[----:B------:R-:W1:Y:S01]  /*f7c0*/  @P4 MUFU.RCP R7, R6 ;  /* 0x0000000600074308 */ /* 0x000e620000001000 */
[----:B------:R-:W-:Y:S01]  /*f7d0*/  IADD3 R12, -R12, R5, RZ ;  /* 0x000000050c0c7210 */ /* 0x000fe20007ffe1ff */
[----:B------:R-:W-:Y:S01]  /*f7e0*/  IMAD.SHL.U32 R9, R10, 0x40, RZ ;  /* 0x000000400a097824 */ /* 0x000fe200078e00ff */
[----:B------:R-:W-:-:S04]  /*f7f0*/  SHF.R.S32.HI R13, RZ, 0x5, R11 ;  /* 0x00000005ff0d7819 */ /* 0x000fc8000001140b */
[----:B------:R-:W-:Y:S01]  /*f800*/  LOP3.LUT R14, R9, 0x1c0, RZ, 0xc0, !PT ;  /* 0x000001c0090e7812 */ /* 0x000fe200078ec0ff */
[----:B------:R-:W2:Y:S01]  /*f810*/  @P3 MUFU.RCP R8, R4 ;  /* 0x0000000400083308 */ /* 0x000ea20000001000 */
[----:B------:R-:W-:Y:S01]  /*f820*/  LOP3.LUT R9, R10, 0x1, RZ, 0xc0, !PT ;  /* 0x000000010a097812 */ /* 0x000fe200078ec0ff */
[----:B------:R-:W-:Y:S01]  /*f830*/  IMAD R12, R13, 0x200, R12 ;  /* 0x000002000d0c7824 */ /* 0x000fe200078e020c */
[----:B------:R-:W-:Y:S02]  /*f840*/  LEA.HI R15, R14, R14, RZ, 0x1d ;  /* 0x0000000e0e0f7211 */ /* 0x000fe400078fe8ff */
[----:B------:R-:W-:Y:S02]  /*f850*/  ISETP.NE.U32.AND P0, PT, R9, 0x1, PT ;  /* 0x000000010900780c */ /* 0x000fe40003f05070 */
[----:B------:R-:W-:Y:S01]  /*f860*/  MOV R9, 0x10 ;  /* 0x0000001000097802 */ /* 0x000fe20000000f00 */
[----:B------:R-:W-:Y:S01]  /*f870*/  IMAD.U32 R12, R12, 0x2, R15 ;  /* 0x000000020c0c7824 */ /* 0x000fe200078e000f */
[----:B------:R-:W-:Y:S01]  /*f880*/  R2P PR, R10, 0x6 ;  /* 0x000000060a007804 */ /* 0x000fe20000000000 */
[C---:B-1----:R-:W-:Y:S01]  /*f890*/  FMUL.FTZ R96, R7.reuse, R96 ;  /* 0x0000006007607220 */ /* 0x042fe20000410000 */
[----:B------:R-:W-:Y:S01]  /*f8a0*/  MOV R10, 0x20 ;  /* 0x00000020000a7802 */ /* 0x000fe20000000f00 */
[C---:B------:R-:W-:Y:S01]  /*f8b0*/  FMUL.FTZ R97, R7.reuse, R97 ;  /* 0x0000006107617220 */ /* 0x040fe20000410000 */
[----:B------:R-:W-:Y:S01]  /*f8c0*/  LEA R15, R12, UR4, 0x1 ;  /* 0x000000040c0f7c11 */ /* 0x000fe2000f8e08ff */
[C---:B------:R-:W-:Y:S01]  /*f8d0*/  FMUL.FTZ R92, R7.reuse, R92 ;  /* 0x0000005c075c7220 */ /* 0x040fe20000410000 */
[----:B------:R-:W-:Y:S01]  /*f8e0*/  FMUL.FTZ R93, R7, R93 ;  /* 0x0000005d075d7220 */ /* 0x000fe20000410000 */
[----:B------:R-:W-:Y:S01]  /*f8f0*/  SEL R9, R9, 0xfffffff0, P0 ;  /* 0xfffffff009097807 */ /* 0x000fe20000000000 */
[C---:B--2---:R-:W-:Y:S01]  /*f900*/  FMUL.FTZ R99, R8.reuse, R99 ;  /* 0x0000006308637220 */ /* 0x044fe20000410000 */
[C---:B------:R-:W-:Y:S01]  /*f910*/  FMUL.FTZ R98, R8.reuse, R98 ;  /* 0x0000006208627220 */ /* 0x040fe20000410000 */
        /* <DEDUP_REMOVED lines=17> */
[----:B------:R-:W-:Y:S01]  /*fa30*/  F2FP.F16.F32.PACK_AB R96, R97, R96 ;  /* 0x000000606160723e */ /* 0x000fe200000000ff */
[----:B------:R-:W-:Y:S01]  /*fa40*/  FMUL.FTZ R80, R7, R80 ;  /* 0x0000005007507220 */ /* 0x000fe20000410000 */
[----:B------:R-:W-:Y:S01]  /*fa50*/  F2FP.F16.F32.PACK_AB R98, R99, R98 ;  /* 0x000000626362723e */ /* 0x000fe200000000ff */
[----:B------:R-:W-:Y:S01]  /*fa60*/  FMUL.FTZ R81, R7, R81 ;  /* 0x0000005107517220 */ /* 0x000fe20000410000 */
[----:B------:R-:W-:Y:S01]  /*fa70*/  IADD3 R17, R15, R9, RZ ;  /* 0x000000090f117210 */ /* 0x000fe20007ffe0ff */
[C---:B------:R-:W-:Y:S01]  /*fa80*/  FMUL.FTZ R83, R8.reuse, R83 ;  /* 0x0000005308537220 */ /* 0x040fe20000410000 */
[C---:B------:R-:W-:Y:S01]  /*fa90*/  FMUL.FTZ R82, R8.reuse, R82 ;  /* 0x0000005208527220 */ /* 0x040fe20000410000 */
        /* <DEDUP_REMOVED lines=9> */
[----:B------:R-:W-:Y:S01]  /*fb30*/  FMUL.FTZ R8, R8, R90 ;  /* 0x0000005a08087220 */ /* 0x000fe20000410000 */
[----:B------:R-:W-:Y:S01]  /*fb40*/  F2FP.F16.F32.PACK_AB R68, R69, R68 ;  /* 0x000000444544723e */ /* 0x000fe200000000ff */
[----:B------:R-:W-:Y:S01]  /*fb50*/  IMAD.IADD R21, R15, 0x1, R10 ;  /* 0x000000010f157824 */ /* 0x000fe200078e020a */
[----:B------:R-:W-:Y:S01]  /*fb60*/  F2FP.F16.F32.PACK_AB R70, R71, R70 ;  /* 0x000000464746723e */ /* 0x000fe200000000ff */
[----:B------:R-:W-:Y:S01]  /*fb70*/  STS [R15], R96 ;  /* 0x000000600f007388 */ /* 0x000fe20000000800 */
[----:B------:R-:W-:Y:S01]  /*fb80*/  IADD3 R9, R9, R19, RZ ;  /* 0x0000001309097210 */ /* 0x000fe20007ffe0ff */
[----:B------:R-:W1:Y:S01]  /*fb90*/  @P4 LDC R12, c[0x0][0x2e8] ;  /* 0x0000ba00ff0c4b82 */ /* 0x000e620000000800 */
[----:B------:R-:W-:Y:S01]  /*fba0*/  F2FP.F16.F32.PACK_AB R72, R73, R72 ;  /* 0x000000484948723e */ /* 0x000fe200000000ff */
[----:B------:R2:W-:Y:S01]  /*fbb0*/  STS [R15+0x400], R98 ;  /* 0x000400620f007388 */ /* 0x0005e20000000800 */
[----:B------:R-:W-:Y:S01]  /*fbc0*/  F2FP.F16.F32.PACK_AB R74, R75, R74 ;  /* 0x0000004a4b4a723e */ /* 0x000fe200000000ff */
[----:B------:R-:W3:Y:S01]  /*fbd0*/  @P4 MUFU.LG2 R6, R6 ;  /* 0x0000000600064308 */ /* 0x000ee20000000c00 */
[----:B------:R-:W-:Y:S01]  /*fbe0*/  IADD3 R23, R17, R10, RZ ;  /* 0x0000000a11177210 */ /* 0x000fe20007ffe0ff */
[----:B------:R-:W-:Y:S01]  /*fbf0*/  STS [R17], R92 ;  /* 0x0000005c11007388 */ /* 0x000fe20000000800 */
[----:B------:R-:W-:Y:S01]  /*fc00*/  F2FP.F16.F32.PACK_AB R76, R77, R76 ;  /* 0x0000004c4d4c723e */ /* 0x000fe200000000ff */
[----:B------:R-:W-:Y:S01]  /*fc10*/  ULDC.U8 UR4, c[0x0][0x3d8] ;  /* 0x0000f60000047ab9 */ /* 0x000fe20000000000 */
[----:B------:R-:W-:Y:S01]  /*fc20*/  F2FP.F16.F32.PACK_AB R78, R79, R78 ;  /* 0x0000004e4f4e723e */ /* 0x000fe200000000ff */
[----:B------:R4:W-:Y:S01]  /*fc30*/  STS [R17+0x400], R94 ;  /* 0x0004005e11007388 */ /* 0x0009e20000000800 */
[----:B------:R-:W-:Y:S01]  /*fc40*/  F2FP.F16.F32.PACK_AB R80, R81, R80 ;  /* 0x000000505150723e */ /* 0x000fe200000000ff */
[----:B------:R-:W5:Y:S01]  /*fc50*/  @P3 MUFU.LG2 R4, R4 ;  /* 0x0000000400043308 */ /* 0x000f620000000c00 */
[----:B------:R-:W-:Y:S01]  /*fc60*/  F2FP.F16.F32.PACK_AB R82, R83, R82 ;  /* 0x000000525352723e */ /* 0x000fe200000000ff */
[----:B------:R-:W-:Y:S01]  /*fc70*/  STS [R21], R68 ;  /* 0x0000004415007388 */ /* 0x000fe20000000800 */
[----:B------:R-:W-:-:S02]  /*fc80*/  F2FP.F16.F32.PACK_AB R84, R85, R84 ;  /* 0x000000545554723e */ /* 0x000fc400000000ff */
[----:B------:R-:W-:Y:S01]  /*fc90*/  F2FP.F16.F32.PACK_AB R86, R87, R86 ;  /* 0x000000565756723e */ /* 0x000fe200000000ff */
[----:B------:R-:W-:Y:S01]  /*fca0*/  STS [R21+0x400], R70 ;  /* 0x0004004615007388 */ /* 0x000fe20000000800 */
[----:B------:R-:W-:Y:S02]  /*fcb0*/  F2FP.F16.F32.PACK_AB R7, R7, R88 ;  /* 0x000000580707723e */ /* 0x000fe400000000ff */
[----:B------:R-:W-:Y:S01]  /*fcc0*/  F2FP.F16.F32.PACK_AB R8, R91, R8 ;  /* 0x000000085b08723e */ /* 0x000fe200000000ff */
[----:B------:R-:W-:Y:S01]  /*fcd0*/  STS [R23], R72 ;  /* 0x0000004817007388 */ /* 0x000fe20000000800 */
[----:B------:R-:W-:Y:S01]  /*fce0*/  ISETP.NE.AND P0, PT, RZ, UR4, PT ;  /* 0x00000004ff007c0c */ /* 0x000fe2000bf05270 */
[----:B---3--:R-:W-:Y:S01]  /*fcf0*/  @P4 FMUL.FTZ R6, R6, 0.69314718246459960938 ;  /* 0x3f31721806064820 */ /* 0x008fe20000410000 */
[----:B------:R-:W-:Y:S01]  /*fd00*/  MOV R14, 0x7f800000 ;  /* 0x7f800000000e7802 */ /* 0x000fe20000000f00 */
[----:B------:R-:W-:Y:S01]  /*fd10*/  STS [R23+0x400], R74 ;  /* 0x0004004a17007388 */ /* 0x000fe20000000800 */
[----:B--2---:R-:W2:Y:S01]  /*fd20*/  @P3 LDC R15, c[0x0][0x2e8] ;  /* 0x0000ba00ff0f3b82 */ /* 0x004ea20000000800 */
[----:B-1----:R-:W-:-:S02]  /*fd30*/  @P4 FFMA.FTZ R14, R3, R12, R6 ;  /* 0x0000000c030e4223 */ /* 0x002fc40000010006 */
[----:B------:R-:W-:Y:S04]  /*fd40*/  STS [R19], R76 ;  /* 0x0000004c13007388 */ /* 0x000fe80000000800 */
[----:B------:R-:W-:Y:S01]  /*fd50*/  STS [R19+0x400], R78 ;  /* 0x0004004e13007388 */ /* 0x000fe20000000800 */
[C---:B----4-:R-:W-:Y:S01]  /*fd60*/  IADD3 R17, R10.reuse, R19, RZ ;  /* 0x000000130a117210 */ /* 0x050fe20007ffe0ff */
[----:B------:R-:W-:Y:S02]  /*fd70*/  IMAD.IADD R10, R10, 0x1, R9 ;  /* 0x000000010a0a7824 */ /* 0x000fe400078e0209 */
[----:B------:R-:W-:Y:S04]  /*fd80*/  STS [R9], R80 ;  /* 0x0000005009007388 */ /* 0x000fe80000000800 */
[----:B------:R5:W-:Y:S04]  /*fd90*/  STS [R9+0x400], R82 ;  /* 0x0004005209007388 */ /* 0x000be80000000800 */
[----:B------:R1:W-:Y:S04]  /*fda0*/  STS [R17], R84 ;  /* 0x0000005411007388 */ /* 0x0003e80000000800 */
[----:B------:R1:W-:Y:S04]  /*fdb0*/  STS [R17+0x400], R86 ;  /* 0x0004005611007388 */ /* 0x0003e80000000800 */
[----:B------:R1:W-:Y:S04]  /*fdc0*/  STS [R10], R7 ;  /* 0x000000070a007388 */ /* 0x0003e80000000800 */
[----:B------:R1:W-:Y:S01]  /*fdd0*/  STS [R10+0x400], R8 ;  /* 0x000400080a007388 */ /* 0x0003e20000000800 */
[----:B-----5:R-:W-:-:S04]  /*fde0*/  @P3 FMUL.FTZ R9, R4, 0.69314718246459960938 ;  /* 0x3f31721804093820 */ /* 0x020fc80000410000 */
[----:B--2---:R-:W-:Y:S01]  /*fdf0*/  @P3 FFMA.FTZ R16, R2, R15, R9 ;  /* 0x0000000f02103223 */ /* 0x004fe20000010009 */
[----:B------:R-:W-:Y:S06]  /*fe00*/  @!P0 BRA `(.L_x_6433) ;  /* 0x0000000000248947 */ /* 0x000fec0003800000 */
[----:B-1----:R-:W1:Y:S01]  /*fe10*/  S2R R8, SR_CTAID.Y ;  /* 0x0000000000087919 */ /* 0x002e620000002600 */
[----:B------:R-:W1:Y:S01]  /*fe20*/  LDC R3, c[0x0][0x2c4] ;  /* 0x0000b100ff037b82 */ /* 0x000e620000000800 */
[----:B------:R-:W-:-:S07]  /*fe30*/  ISETP.NE.AND P0, PT, R167, -0x1, PT ;  /* 0xffffffffa700780c */ /* 0x000fce0003f05270 */
[----:B------:R-:W2:Y:S08]  /*fe40*/  S2UR UR6, SR_CTAID.Z ;  /* 0x00000000000679c3 */ /* 0x000eb00000002700 */
[----:B------:R-:W2:Y:S01]  /*fe50*/  LDC R9, c[0x0][0x2e4] ;  /* 0x0000b900ff097b82 */ /* 0x000ea20000000800 */
[----:B-1----:R-:W-:-:S05]  /*fe60*/  IMAD R2, R8, R3, RZ ;  /* 0x0000000308027224 */ /* 0x002fca00078e02ff */
[----:B------:R-:W-:-:S05]  /*fe70*/  SEL R2, R2, R167, !P0 ;  /* 0x000000a702027207 */ /* 0x000fca0004000000 */
[----:B--2---:R-:W-:Y:S01]  /*fe80*/  IMAD R9, R9, UR6, R2 ;  /* 0x0000000609097c24 */ /* 0x004fe2000f8e0202 */
[----:B------:R-:W-:Y:S06]  /*fe90*/  BRA `(.L_x_6434) ;  /* 0x0000000000187947 */ /* 0x000fec0003800000 */
.L_x_6433:
[----:B-1----:R-:W1:Y:S01]  /*fea0*/  S2R R8, SR_CTAID.Y ;  /* 0x0000000000087919 */ /* 0x002e620000002600 */
[----:B------:R-:W1:Y:S08]  /*feb0*/  S2UR UR6, SR_CTAID.Z ;  /* 0x00000000000679c3 */ /* 0x000e700000002700 */
[----:B------:R-:W1:Y:S08]  /*fec0*/  LDC R3, c[0x0][0x270] ;  /* 0x00009c00ff037b82 */ /* 0x000e700000000800 */
[----:B------:R-:W2:Y:S01]  /*fed0*/  LDC R9, c[0x0][0x2c4] ;  /* 0x0000b100ff097b82 */ /* 0x000ea20000000800 */
[----:B-1----:R-:W-:-:S04]  /*fee0*/  IMAD R2, R8, R3, UR6 ;  /* 0x0000000608027e24 */ /* 0x002fc8000f8e0203 */
[----:B--2---:R-:W-:-:S07]  /*fef0*/  IMAD R9, R2, R9, RZ ;  /* 0x0000000902097224 */ /* 0x004fce00078e02ff */
.L_x_6434:
[----:B------:R-:W-:Y:S01]  /*ff00*/  LOP3.LUT R10, R11, 0xffffffe0, RZ, 0xc0, !PT ;  /* 0xffffffe00b0a7812 */ /* 0x000fe200078ec0ff */
[----:B------:R-:W1:Y:S01]  /*ff10*/  LDC.64 R2, c[0x0][0x290] ;  /* 0x0000a400ff027b82 */ /* 0x000e620000000a00 */
[----:B------:R-:W-:Y:S01]  /*ff20*/  SHF.R.S32.HI R4, RZ, 0x1f, R13 ;  /* 0x0000001fff047819 */ /* 0x000fe2000001140d */
[----:B------:R-:W-:Y:S02]  /*ff30*/  BSSY B0, `(.L_x_6435) ;  /* 0x0000017000007945 */ /* 0x000fe40003800000 */
[----:B------:R-:W-:Y:S01]  /*ff40*/  IMAD.IADD R10, R5, 0x1, -R10 ;  /* 0x00000001050a7824 */ /* 0x000fe200078e0a0a */
[----:B------:R-:W-:-:S03]  /*ff50*/  LEA.HI R4, R4, R13, RZ, 0x2 ;  /* 0x0000000d04047211 */ /* 0x000fc600078f10ff */
[----:B------:R-:W2:Y:S08]  /*ff60*/  LDC.64 R6, c[0x0][0x298] ;  /* 0x0000a600ff067b82 */ /* 0x000eb00000000a00 */
[----:B------:R-:W-:Y:S01]  /*ff70*/  BAR.SYNC.DEFER_BLOCKING 0x0 ;  /* 0x0000000000007b1d */ /* 0x000fe20000010000 */
[----:B------:R-:W-:Y:S02]  /*ff80*/  LOP3.LUT P0, RZ, R10, 0x3, RZ, 0xc0, !PT ;  /* 0x000000030aff7812 */ /* 0x000fe4000780c0ff */
        /* <DEDUP_REMOVED lines=17> */
.L_x_6436:
[----:B------:R-:W-:Y:S05]  /*100a0*/  BSYNC B0 ;  /* 0x0000000000007941 */ /* 0x000fea0003800000 */
.L_x_6435:
[----:B------:R-:W4:Y:S01]  /*100b0*/  S2UR UR7, SR_CTAID.X ;  /* 0x00000000000779c3 */ /* 0x000f220000002500 */
[----:B------:R-:W5:Y:S01]  /*100c0*/  S2R R4, SR_TID.X ;  /* 0x0000000000047919 */ /* 0x000f620000002100 */
[----:B------:R-:W-:Y:S01]  /*100d0*/  SHF.R.S32.HI R9, RZ, 0x1f, R8 ;  /* 0x0000001fff097819 */ /* 0x000fe20000011408 */
[-C--:B-1----:R-:W-:Y:S01]  /*100e0*/  IMAD.WIDE.U32 R12, R8, R2.reuse, RZ ;  /* 0x00000002080c7225 */ /* 0x082fe200078e00ff */
[----:B------:R-:W-:Y:S01]  /*100f0*/  LEA.HI R0, R0, R5, RZ, 0x3 ;  /* 0x0000000500007211 */ /* 0x000fe200078f18ff */
[----:B------:R-:W-:Y:S01]  /*10100*/  ULDC UR5, c[0x0][0x2d0] ;  /* 0x0000b40000057ab9 */ /* 0x000fe20000000800 */
[----:B------:R-:W-:Y:S01]  /*10110*/  ISETP.NE.AND P1, PT, R167, -0x1, PT ;  /* 0xffffffffa700780c */ /* 0x000fe20003f25270 */
[----:B------:R-:W-:Y:S01]  /*10120*/  IMAD R9, R9, R2, RZ ;  /* 0x0000000209097224 */ /* 0x000fe200078e02ff */
[----:B------:R-:W-:Y:S01]  /*10130*/  SHF.R.S32.HI R169, RZ, 0x1f, R168 ;  /* 0x0000001fffa97819 */ /* 0x000fe200000114a8 */
[C---:B--23--:R-:W-:Y:S01]  /*10140*/  IMAD.WIDE.U32 R14, R167.reuse, R6, RZ ;  /* 0x00000006a70e7225 */ /* 0x04cfe200078e00ff */
[----:B------:R-:W-:Y:S01]  /*10150*/  ISETP.GE.AND P0, PT, R168, UR5, PT ;  /* 0x00000005a8007c0c */ /* 0x000fe2000bf06270 */
[----:B------:R-:W-:Y:S01]  /*10160*/  BSSY B0, `(.L_x_6437) ;  /* 0x000002b000007945 */ /* 0x000fe20003800000 */
[----:B------:R-:W-:Y:S01]  /*10170*/  SHF.R.S32.HI R0, RZ, 0x3, R0 ;  /* 0x00000003ff007819 */ /* 0x000fe20000011400 */
[----:B------:R-:W-:Y:S01]  /*10180*/  IMAD R5, R8, R3, R9 ;  /* 0x0000000308057224 */ /* 0x000fe200078e0209 */
[----:B------:R-:W-:Y:S01]  /*10190*/  SEL R12, R12, R14, !P1 ;  /* 0x0000000e0c0c7207 */ /* 0x000fe20004800000 */
[----:B------:R-:W1:Y:S01]  /*101a0*/  LDC.64 R2, c[0x0][0x2a0] ;  /* 0x0000a800ff027b82 */ /* 0x000e620000000a00 */
[----:B------:R-:W-:Y:S01]  /*101b0*/  IMAD R167, R167, R7, R15 ;  /* 0x00000007a7a77224 */ /* 0x000fe200078e020f */
[----:B------:R2:W3:Y:S01]  /*101c0*/  LDS.128 R8, [R165+0x1800] ;  /* 0x00180000a5087984 */ /* 0x0004e20000000c00 */
[----:B------:R-:W-:-:S02]  /*101d0*/  VIADD R16, R0, 0x10 ;  /* 0x0000001000107836 */ /* 0x000fc40000000000 */
[----:B------:R-:W-:-:S03]  /*101e0*/  @!P1 IMAD.IADD R167, R13, 0x1, R5 ;  /* 0x000000010da79824 */ /* 0x000fc600078e0205 */
[----:B------:R-:W-:Y:S01]  /*101f0*/  ISETP.GE.OR P3, PT, R16, R159, P0 ;  /* 0x0000009f1000720c */ /* 0x000fe20000766670 */
[----:B----4-:R-:W-:-:S04]  /*10200*/  USHF.L.U32 UR7, UR7, 0x6, URZ ;  /* 0x0000000607077899 */ /* 0x010fc8000800063f */
[----:B------:R-:W-:Y:S02]  /*10210*/  USHF.R.S32.HI UR4, URZ, 0x1f, UR7 ;  /* 0x0000001f3f047899 */ /* 0x000fe40008011407 */
[----:B------:R-:W-:Y:S01]  /*10220*/  IMAD.WIDE.U32 R168, R6, UR7, R168 ;  /* 0x0000000706a87c25 */ /* 0x000fe2000f8e00a8 */
[----:B-----5:R-:W-:-:S03]  /*10230*/  SHF.R.S32.HI R5, RZ, 0x1f, R4 ;  /* 0x0000001fff057819 */ /* 0x020fc60000011404 */
[----:B------:R-:W-:Y:S01]  /*10240*/  IMAD R14, R6, UR4, RZ ;  /* 0x00000004060e7c24 */ /* 0x000fe2000f8e02ff */
[----:B------:R-:W-:Y:S01]  /*10250*/  IADD3 R12, P1, R12, R168, RZ ;  /* 0x000000a80c0c7210 */ /* 0x000fe20007f3e0ff */
[----:B------:R-:W-:Y:S01]  /*10260*/  USHF.R.S32.HI UR4, URZ, 0x1f, UR6 ;  /* 0x0000001f3f047899 */ /* 0x000fe20008011406 */
[----:B------:R-:W-:Y:S01]  /*10270*/  LEA.HI R5, R5, R4, RZ, 0x3 ;  /* 0x0000000405057211 */ /* 0x000fe200078f18ff */
[----:B------:R-:W-:Y:S02]  /*10280*/  IMAD R14, R7, UR7, R14 ;  /* 0x00000007070e7c24 */ /* 0x000fe4000f8e020e */
[----:B------:R-:W-:Y:S02]  /*10290*/  VIADD R4, R0, 0x30 ;  /* 0x0000003000047836 */ /* 0x000fe40000000000 */
[----:B------:R-:W-:Y:S01]  /*102a0*/  VIADD R15, R166, -UR7 ;  /* 0x80000007a60f7c36 */ /* 0x000fe20008000000 */
[----:B------:R-:W-:Y:S01]  /*102b0*/  IADD3.X R13, R167, R169, R14, P1, !PT ;  /* 0x000000a9a70d7210 */ /* 0x000fe20000ffe40e */
[----:B------:R-:W-:Y:S01]  /*102c0*/  VIADD R14, R0, 0x20 ;  /* 0x00000020000e7836 */ /* 0x000fe20000000000 */
[----:B------:R-:W-:Y:S01]  /*102d0*/  ISETP.GE.OR P1, PT, R4, R159, P0 ;  /* 0x0000009f0400720c */ /* 0x000fe20000726670 */
[----:B-1----:R-:W-:-:S03]  /*102e0*/  IMAD R16, R2, UR4, RZ ;  /* 0x0000000402107c24 */ /* 0x002fc6000f8e02ff */
[----:B------:R-:W-:Y:S01]  /*102f0*/  ISETP.GE.OR P2, PT, R14, R159, P0 ;  /* 0x0000009f0e00720c */ /* 0x000fe20000746670 */
[----:B------:R-:W-:Y:S01]  /*10300*/  IMAD R21, R3, UR6, R16 ;  /* 0x0000000603157c24 */ /* 0x000fe2000f8e0210 */
[----:B------:R-:W-:Y:S01]  /*10310*/  ISETP.GE.OR P0, PT, R0, R15, P0 ;  /* 0x0000000f0000720c */ /* 0x000fe20000706670 */
[----:B------:R-:W-:Y:S01]  /*10320*/  IMAD.WIDE.U32 R16, R2, UR6, R12 ;  /* 0x0000000602107c25 */ /* 0x000fe2000f8e000c */
[----:B------:R-:W-:Y:S01]  /*10330*/  SHF.R.S32.HI R3, RZ, 0x3, R5 ;  /* 0x00000003ff037819 */ /* 0x000fe20000011405 */
[----:B------:R2:W1:Y:S02]  /*10340*/  LDS.128 R12, [R165] ;  /* 0x00000000a50c7984 */ /* 0x0004640000000c00 */
[----:B------:R-:W-:Y:S01]  /*10350*/  IMAD.IADD R21, R21, 0x1, R17 ;  /* 0x0000000115157824 */ /* 0x000fe200078e0211 */
[----:B------:R-:W-:-:S07]  /*10360*/  SHF.R.S32.HI R3, RZ, 0x1f, R3 ;  /* 0x0000001fff037819 */ /* 0x000fce0000011403 */
        /* <DEDUP_REMOVED lines=10> */
.L_x_6438:
[----:B------:R-:W-:Y:S05]  /*10410*/  BSYNC B0 ;  /* 0x0000000000007941 */ /* 0x000fea0003800000 */
.L_x_6437:
[----:B-1-3--:R1:W3:Y:S01]  /*10420*/  LDS.128 R12, [R165+0x800] ;  /* 0x00080000a50c7984 */ /* 0x00a2e20000000c00 */
        /* <DEDUP_REMOVED lines=14> */
.L_x_6440:
[----:B------:R-:W-:Y:S05]  /*10510*/  BSYNC B0 ;  /* 0x0000000000007941 */ /* 0x000fea0003800000 */
.L_x_6439:
        /* <DEDUP_REMOVED lines=15> */
.L_x_6442:
[----:B------:R-:W-:Y:S05]  /*10610*/  BSYNC B0 ;  /* 0x0000000000007941 */ /* 0x000fea0003800000 */
.L_x_6441:
[----:B------:R-:W-:Y:S05]  /*10620*/  @P1 EXIT ;  /* 0x000000000000194d */ /* 0x000fea0003800000 */
[----:B------:R-:W-:Y:S01]  /*10630*/  IADD3 R0, P0, R0, 0x30, RZ ;  /* 0x0000003000007810 */ /* 0x000fe20007f1e0ff */
[----:B------:R-:W-:Y:S01]  /*10640*/  ULDC.64 UR4, c[0x0][0x280] ;  /* 0x0000a00000047ab9 */ /* 0x000fe20000000a00 */
[----:B------:R-:W-:Y:S02]  /*10650*/  MOV R17, R21 ;  /* 0x0000001500117202 */ /* 0x000fe40000000f00 */
[----:B------:R-:W-:Y:S01]  /*10660*/  IADD3.X R3, RZ, R3, RZ, P0, !PT ;  /* 0x00000003ff037210 */ /* 0x000fe200007fe4ff */
[----:B------:R-:W-:-:S04]  /*10670*/  IMAD.WIDE.U32 R16, R0, R6, R16 ;  /* 0x0000000600107225 */ /* 0x000fc800078e0010 */
[----:B------:R-:W-:Y:S01]  /*10680*/  IMAD R2, R3, R6, RZ ;  /* 0x0000000603027224 */ /* 0x000fe200078e02ff */
[----:B----4-:R-:W-:-:S03]  /*10690*/  LEA R4, P0, R16, UR4, 0x1 ;  /* 0x0000000410047c11 */ /* 0x010fc6000f8008ff */
[----:B------:R-:W-:-:S05]  /*106a0*/  IMAD R2, R0, R7, R2 ;  /* 0x0000000700027224 */ /* 0x000fca00078e0202 */
[----:B------:R-:W-:-:S04]  /*106b0*/  IADD3 R3, R2, R17, RZ ;  /* 0x0000001102037210 */ /* 0x000fc80007ffe0ff */
[----:B------:R-:W-:-:S05]  /*106c0*/  LEA.HI.X R5, R16, UR5, R3, 0x1, P0 ;  /* 0x0000000510057c11 */ /* 0x000fca00080f0c03 */
[----:B------:R-:W-:Y:S01]  /*106d0*/  STG.E.128 desc[UR10][R4.64], R8 ;  /* 0x0000000804007986 */ /* 0x000fe2000c101d0a */
[----:B------:R-:W-:Y:S05]  /*106e0*/  EXIT ;  /* 0x000000000000794d */ /* 0x000fea0003800000 */
.L_x_6443:
        /* <DEDUP_REMOVED lines=9> */
.L_x_7938:


//--------------------- .text._ZN5flash24flash_fwd_splitkv_kernelI23Flash_fwd_kernel_traitsILi64ELi64ELi128ELi4ELb0ELb0EN7cutlass6half_tE19Flash_kernel_traitsILi64ELi64ELi128ELi4ES3_EELb1ELb0ELb1ELb0ELb0ELb1ELb0ELb0EEEvNS_16Flash_fwd_paramsE --------------------------
	.section	.text._ZN5flash24flash_fwd_splitkv_kernelI23Flash_fwd_kernel_traitsILi64ELi64ELi128ELi4ELb0ELb0EN7cutlass6half_tE19Flash_kernel_traitsILi64ELi64ELi128ELi4ES3_EELb1ELb0ELb1ELb0ELb0ELb1ELb0ELb0EEEvNS_16Flash_fwd_paramsE,"ax",@progbits
	.align	128
        .global         _ZN5flash24flash_fwd_splitkv_kernelI23Flash_fwd_kernel_traitsILi64ELi64ELi128ELi4ELb0ELb0EN7cutlass6half_tE19Flash_kernel_traitsILi64ELi64ELi128ELi4ES3_EELb1ELb0ELb1ELb0ELb0ELb1ELb0ELb0EEEvNS_16Flash_fwd_paramsE
        .type           _ZN5flash24flash_fwd_splitkv_kernelI23Flash_fwd_kernel_traitsILi64ELi64ELi128ELi4ELb0ELb0EN7cutlass6half_tE19Flash_kernel_traitsILi64ELi64ELi128ELi4ES3_EELb1ELb0ELb1ELb0ELb0ELb1ELb0ELb0EEEvNS_16Flash_fwd_paramsE,@function
        .size           _ZN5flash24flash_fwd_splitkv_kernelI23Flash_fwd_kernel_traitsILi64ELi64ELi128ELi4ELb0ELb0EN7cutlass6half_tE19Flash_kernel_traitsILi64ELi64ELi128ELi4ES3_EELb1ELb0ELb1ELb0ELb0ELb1ELb0ELb0EEEvNS_16Flash_fwd_paramsE,(.L_x_7939 - _ZN5flash24flash_fwd_splitkv_kernelI23Flash_fwd_kernel_traitsILi64ELi64ELi128ELi4ELb0ELb0EN7cutlass6half_tE19Flash_kernel_traitsILi64ELi64ELi128ELi4ES3_EELb1ELb0ELb1ELb0ELb0ELb1ELb0ELb0EEEvNS_16Flash_fwd_paramsE)
        .other          _ZN5flash24flash_fwd_splitkv_kernelI23Flash_fwd_kernel_traitsILi64ELi64ELi128ELi4ELb0ELb0EN7cutlass6half_tE19Flash_kernel_traitsILi64ELi64ELi128ELi4ES3_EELb1ELb0ELb1ELb0ELb0ELb1ELb0ELb0EEEvNS_16Flash_fwd_paramsE,@"STO_CUDA_ENTRY STV_DEFAULT"
_ZN5flash24flash_fwd_splitkv_kernelI23Flash_fwd_kernel_traitsILi64ELi64ELi128ELi4ELb0ELb0EN7cutlass6half_tE19Flash_kernel_traitsILi64ELi64ELi128ELi4ES3_EELb1ELb0ELb1ELb0ELb0ELb1ELb0ELb0EEEvNS_16Flash_fwd_paramsE:
.text._ZN5flash24flash_fwd_splitkv_kernelI23Flash_fwd_kernel_traitsILi64ELi64ELi128ELi4ELb0ELb0EN7cutlass6half_tE19Flash_kernel_traitsILi64ELi64ELi128ELi4ES3_EELb1ELb0ELb1ELb0ELb0ELb1ELb0ELb0EEEvNS_16Flash_fwd_paramsE:
        /* <DEDUP_REMOVED lines=38> */
.L_x_6444:
[----:B------:R-:W1:Y:S02]  /*0260*/  LDC R5, c[0x0][0x2c8] ;  /* 0x0000b200ff057b82 */ /* 0x000e640000000800 */
.L_x_6445:
        /* <DEDUP_REMOVED lines=14> */
[----:B------:R-:W-:Y:S02]  /*0350*/  ULDC UR5, c[0x0][0x2c8] ;  /* 0x0000b20000057ab9 */ /* 0x000fe40000000800 */
[----:B------:R-:W-:Y:S01]  /*0360*/  @!P1 ISETP.NE.AND.EX P0, PT, R3, RZ, PT, P0 ;  /* 0x000000ff0300920c */ /* 0x000fe20003f05300 */
[----:B------:R-:W-:Y:S01]  /*0370*/  UIADD3 UR5, UR5, 0x7f, URZ ;  /* 0x0000007f05057890 */ /* 0x000fe2000fffe03f */
[----:B------:R-:W3:Y:S02]  /*0380*/  S2R R3, SR_TID.X ;  /* 0x0000000000037919 */ /* 0x000ee40000002100 */
[----:B------:R-:W-:Y:S01]  /*0390*/  @!P1 SEL R0, R0, RZ, P0 ;  /* 0x000000ff00009207 */ /* 0x000fe20000000000 */
[----:B------:R-:W-:-:S03]  /*03a0*/  USHF.R.S32.HI UR4, URZ, 0x1f, UR5 ;  /* 0x0000001f3f047899 */ /* 0x000fc60008011405 */
[----:B-1----:R-:W-:Y:S01]  /*03b0*/  @!P1 IADD3 R125, R0, R5, -R10 ;  /* 0x00000005007d9210 */ /* 0x002fe20007ffe80a */
[----:B------:R-:W-:Y:S01]  /*03c0*/  ULEA.HI UR4, UR4, UR5, URZ, 0x7 ;  /* 0x0000000504047291 */ /* 0x000fe2000f8f383f */
[----:B------:R-:W-:-:S03]  /*03d0*/  IADD3 R5, -R180, 0xbf, R127 ;  /* 0x000000bfb4057810 */ /* 0x000fc60007ffe17f */
        /* <DEDUP_REMOVED lines=24> */
[----:B------:R-:W-:Y:S01]  /*0560*/  IADD3 R12, R8, 0x10, RZ ;  /* 0x00000010080c7810 */ /* 0x000fe20007ffe0ff */
[----:B------:R-:W-:Y:S02]  /*0570*/  IMAD.IADD R3, R180, 0x1, -R127 ;  /* 0x00000001b4037824 */ /* 0x000fe400078e0a7f */
[C---:B------:R-:W-:Y:S01]  /*0580*/  IMAD.SHL.U32 R14, R2.reuse, 0x8, RZ ;  /* 0x00000008020e7824 */ /* 0x040fe200078e00ff */
[----:B------:R-:W-:-:S02]  /*0590*/  ISETP.NE.AND P4, PT, R2, RZ, PT ;  /* 0x000000ff0200720c */ /* 0x000fc40003f85270 */
[----:B------:R-:W-:Y:S02]  /*05a0*/  ISETP.GE.AND P2, PT, R12, R3, PT ;  /* 0x000000030c00720c */ /* 0x000fe40003f46270 */
[--C-:B------:R-:W-:Y:S01]  /*05b0*/  SHF.R.S32.HI R15, RZ, 0x1f, R14.reuse ;  /* 0x0000001fff0f7819 */ /* 0x100fe2000001140e */
[CC--:B-1----:R-:W-:Y:S01]  /*05c0*/  @P0 IMAD.WIDE.U32 R10, R181.reuse, R6.reuse, RZ ;  /* 0x00000006b50a0225 */ /* 0x0c2fe200078e00ff */
[----:B------:R-:W-:Y:S01]  /*05d0*/  ISETP.GE.AND P5, PT, R14, UR4, PT ;  /* 0x000000040e007c0c */ /* 0x000fe2000bfa6270 */
[----:B------:R-:W-:Y:S02]  /*05e0*/  ULDC.64 UR4, c[0x0][0x2a0] ;  /* 0x0000a80000047ab9 */ /* 0x000fe40000000a00 */
[----:B------:R-:W-:Y:S01]  /*05f0*/  @P0 IMAD R181, R181, R7, R11 ;  /* 0x00000007b5b50224 */ /* 0x000fe200078e020b */
[----:B------:R-:W-:Y:S01]  /*0600*/  ISETP.GE.OR P3, PT, R12, R3, P5 ;  /* 0x000000030c00720c */ /* 0x000fe20002f66670 */
[----:B------:R-:W-:-:S04]  /*0610*/  IMAD.WIDE.U32 R14, R127, R6, R14 ;  /* 0x000000067f0e7225 */ /* 0x000fc800078e000e */
        /* <DEDUP_REMOVED lines=14> */
[----:B------:R-:W-:-:S04]  /*0700*/  IMAD R0, R127, R7, R0 ;  /* 0x000000077f007224 */ /* 0x000fc800078e0200 */
[----:B------:R-:W-:Y:S01]  /*0710*/  IMAD R5, R5, UR4, RZ ;  /* 0x0000000405057c24 */ /* 0x000fe2000f8e02ff */
[----:B------:R-:W-:Y:S01]  /*0720*/  IADD3.X R11, R181, R15, R0, P0, !PT ;  /* 0x0000000fb50b7210 */ /* 0x000fe200007fe400 */
[C---:B------:R-:W-:Y:S01]  /*0730*/  VIADD R0, R8.reuse, 0x30 ;  /* 0x0000003008007836 */ /* 0x040fe20000000000 */
[----:B------:R-:W-:Y:S01]  /*0740*/  ISETP.GE.OR P0, PT, R8, R3, P5 ;  /* 0x000000030800720c */ /* 0x000fe20002f06670 */
[C---:B------:R-:W-:Y:S02]  /*0750*/  IMAD R5, R22.reuse, UR5, R5 ;  /* 0x0000000516057c24 */ /* 0x040fe4000f8e0205 */
        /* <DEDUP_REMOVED lines=14> */
.L_x_6448:
[----:B------:R-:W-:Y:S05]  /*0840*/  BSYNC B0 ;  /* 0x0000000000007941 */ /* 0x000fea0003800000 */
.L_x_6447:
        /* <DEDUP_REMOVED lines=17> */
.L_x_6450:
[----:B------:R-:W-:Y:S05]  /*0960*/  BSYNC B0 ;  /* 0x0000000000007941 */ /* 0x000fea0003800000 */
.L_x_6449:
[----:B------:R-:W-:Y:S01]  /*0970*/  BSSY B0, `(.L_x_6451) ;  /* 0x0000011000007945 */ /* 0x000fe20003800000 */
[----:B------:R-:W-:Y:S02]  /*0980*/  IADD3 R4, P3, R18, R8, RZ ;  /* 0x0000000812047210 */ /* 0x000fe40007f7e0ff */
[C---:B------:R-:W-:Y:S02]  /*0990*/  ISETP.NE.OR P2, PT, R2.reuse, RZ, P2 ;  /* 0x000000ff0200720c */ /* 0x040fe40001745670 */
[----:B------:R-:W-:Y:S01]  /*09a0*/  ISETP.NE.OR P1, PT, R2, RZ, P1 ;  /* 0x000000ff0200720c */ /* 0x000fe20000f25670 */
[----:B------:R-:W-:-:S12]  /*09b0*/  @P6 BRA `(.L_x_6452) ;  /* 0x0000000000306947 */ /* 0x000fd80003800000 */
[----:B------:R-:W-:Y:S01]  /*09c0*/  IADD3 R3, P6, R8, 0x20, RZ ;  /* 0x0000002008037810 */ /* 0x000fe20007fde0ff */
[----:B--2---:R-:W-:Y:S01]  /*09d0*/  IMAD.MOV.U32 R14, RZ, RZ, R10 ;  /* 0x000000ffff0e7224 */ /* 0x004fe200078e000a */
        /* <DEDUP_REMOVED lines=10> */
.L_x_6452:
[----:B------:R-:W-:Y:S05]  /*0a80*/  BSYNC B0 ;  /* 0x0000000000007941 */ /* 0x000fea0003800000 */
.L_x_6451:
[----:B------:R-:W-:Y:S04]  /*0a90*/  BSSY B0, `(.L_x_6453) ;  /* 0x000000d000007945 */ /* 0x000fe80003800000 */
[----:B------:R-:W-:Y:S05]  /*0aa0*/  @P5 BRA `(.L_x_6454) ;  /* 0x00000000002c5947 */ /* 0x000fea0003800000 */
        /* <DEDUP_REMOVED lines=10> */
[----:B------:R4:W-:Y:S02]  /*0b50*/  STG.E.128 desc[UR12][R6.64], RZ ;  /* 0x000000ff06007986 */ /* 0x0009e4000c101d0c */
.L_x_6454:
[----:B------:R-:W-:Y:S05]  /*0b60*/  BSYNC B0 ;  /* 0x0000000000007941 */ /* 0x000fea0003800000 */
.L_x_6453:
[----:B------:R-:W-:Y:S01]  /*0b70*/  ULDC.64 UR4, c[0x0][0x2b0] ;  /* 0x0000ac0000047ab9 */ /* 0x000fe20000000a00 */
[----:B------:R-:W-:Y:S01]  /*0b80*/  ISETP.NE.OR P0, PT, R2, RZ, P0 ;  /* 0x000000ff0200720c */ /* 0x000fe20000705670 */
        /* <DEDUP_REMOVED lines=13> */
.L_x_6446:
        /* <DEDUP_REMOVED lines=24> */
.L_x_6455:
[----:B------:R-:W-:Y:S05]  /*0de0*/  @!P6 BRA `(.L_x_6456) ;  /* 0x00000004003ce947 */ /* 0x000fea0003800000 */
[----:B------:R-:W2:Y:S01]  /*0df0*/  LDC R6, c[0x0][0x380] ;  /* 0x0000e000ff067b82 */ /* 0x000ea20000000800 */
[----:B------:R-:W-:Y:S01]  /*0e00*/  LEA R17, R122, 0xffffff80, 0x7 ;  /* 0xffffff807a117811 */ /* 0x000fe200078e38ff */
[----:B------:R-:W-:-:S06]  /*0e10*/  ULDC.64 UR4, c[0x0][0x230] ;  /* 0x00008c0000047ab9 */ /* 0x000fcc0000000a00 */
[----:B------:R-:W3:Y:S01]  /*0e20*/  LDC.64 R100, c[0x0][0x248] ;  /* 0x00009200ff647b82 */ /* 0x000ee20000000a00 */
[----:B--2--5:R-:W-:-:S04]  /*0e30*/  IABS R2, R6 ;  /* 0x0000000600027213 */ /* 0x024fc80000000000 */
[----:B-1----:R-:W1:Y:S08]  /*0e40*/  I2F.RP R4, R2 ;  /* 0x0000000200047306 */ /* 0x002e700000209400 */
        /* <DEDUP_REMOVED lines=23> */
[----:B------:R-:W2:Y:S01]  /*0fc0*/  LDG.E R0, desc[UR12][R14.64] ;  /* 0x0000000c0e007981 */ /* 0x000ea2000c1e1900 */
        /* <DEDUP_REMOVED lines=18> */
[----:B------:R-:W-:Y:S01]  /*10f0*/  LOP3.LUT R2, R22, R9, RZ, 0x3c, !PT ;  /* 0x0000000916027212 */ /* 0x000fe200078e3cff */
[----:B------:R-:W1:Y:S03]  /*1100*/  LDC.64 R4, c[0x0][0x238] ;  /* 0x00008e00ff047b82 */ /* 0x000e660000000a00 */
[----:B------:R-:W-:-:S02]  /*1110*/  ISETP.GE.AND P0, PT, R2, RZ, PT ;  /* 0x000000ff0200720c */ /* 0x000fc40003f06270 */
[----:B------:R-:W-:-:S05]  /*1120*/  IADD3 R2, -R11, RZ, RZ ;  /* 0x000000ff0b027210 */ /* 0x000fca0007ffe1ff */
[----:B------:R-:W-:Y:S02]  /*1130*/  IMAD R17, R6, R2, R17 ;  /* 0x0000000206117224 */ /* 0x000fe400078e0211 */
[----:B------:R-:W-:-:S03]  /*1140*/  @P2 VIADD R28, R28, 0x1 ;  /* 0x000000011c1c2836 */ /* 0x000fc60000000000 */
[----:B------:R-:W-:Y:S02]  /*1150*/  SHF.R.S32.HI R25, RZ, 0x1f, R17 ;  /* 0x0000001fff197819 */ /* 0x000fe40000011411 */
[----:B------:R-:W-:Y:S02]  /*1160*/  @!P0 IADD3 R28, -R28, RZ, RZ ;  /* 0x000000ff1c1c8210 */ /* 0x000fe40007ffe1ff */
[----:B------:R-:W-:-:S04]  /*1170*/  @!P1 LOP3.LUT R28, RZ, R9, RZ, 0x33, !PT ;  /* 0x00000009ff1c9212 */ /* 0x000fc800078e33ff */
[----:B------:R-:W-:Y:S02]  /*1180*/  SHF.R.S32.HI R21, RZ, 0x1f, R28 ;  /* 0x0000001fff157819 */ /* 0x000fe4000001141c */
[----:B--2---:R-:W-:Y:S01]  /*1190*/  SHF.R.S32.HI R7, RZ, 0x1f, R0 ;  /* 0x0000001fff077819 */ /* 0x004fe20000011400 */
[----:B------:R-:W-:-:S04]  /*11a0*/  IMAD.WIDE.U32 R10, R0, UR4, RZ ;  /* 0x00000004000a7c25 */ /* 0x000fc8000f8e00ff */
[C---:B------:R-:W-:Y:S02]  /*11b0*/  IMAD R13, R7.reuse, UR4, RZ ;  /* 0x00000004070d7c24 */ /* 0x040fe4000f8e02ff */
[----:B-1----:R-:W-:Y:S02]  /*11c0*/  IMAD R7, R7, R4, RZ ;  /* 0x0000000407077224 */ /* 0x002fe400078e02ff */
[C---:B------:R-:W-:Y:S01]  /*11d0*/  IMAD R2, R0.reuse, UR5, R13 ;  /* 0x0000000500027c24 */ /* 0x040fe2000f8e020d */
[----:B------:R-:W-:Y:S01]  /*11e0*/  ULDC.64 UR4, c[0x0][0x260] ;  /* 0x0000980000047ab9 */ /* 0x000fe20000000a00 */
[----:B------:R-:W-:Y:S02]  /*11f0*/  IMAD R5, R0, R5, R7 ;  /* 0x0000000500057224 */ /* 0x000fe400078e0207 */
[----:B------:R-:W-:Y:S02]  /*1200*/  IMAD.IADD R11, R11, 0x1, R2 ;  /* 0x000000010b0b7824 */ /* 0x000fe400078e0202 */
[----:B---3--:R-:W-:-:S02]  /*1210*/  IMAD R2, R25, R100, RZ ;  /* 0x0000006419027224 */ /* 0x008fc400078e02ff */
[----:B------:R-:W-:-:S04]  /*1220*/  IMAD.WIDE.U32 R8, R17, R100, R10 ;  /* 0x0000006411087225 */ /* 0x000fc800078e000a */
[----:B------:R-:W-:Y:S01]  /*1230*/  IMAD R2, R17, R101, R2 ;  /* 0x0000006511027224 */ /* 0x000fe200078e0202 */
[----:B------:R-:W-:Y:S01]  /*1240*/  MOV R10, R8 ;  /* 0x00000008000a7202 */ /* 0x000fe20000000f00 */
[----:B------:R-:W-:-:S03]  /*1250*/  IMAD.WIDE.U32 R6, R0, R4, RZ ;  /* 0x0000000400067225 */ /* 0x000fc600078e00ff */
[----:B------:R-:W-:Y:S01]  /*1260*/  IADD3 R11, R9, R2, RZ ;  /* 0x00000002090b7210 */ /* 0x000fe20007ffe0ff */
[----:B------:R-:W-:Y:S02]  /*1270*/  IMAD R9, R21, UR4, RZ ;  /* 0x0000000415097c24 */ /* 0x000fe4000f8e02ff */
[----:B------:R-:W-:Y:S02]  /*1280*/  IMAD.MOV.U32 R20, RZ, RZ, R6 ;  /* 0x000000ffff147224 */ /* 0x000fe400078e0006 */
[C---:B------:R-:W-:Y:S01]  /*1290*/  IMAD R0, R28.reuse, UR5, R9 ;  /* 0x000000051c007c24 */ /* 0x040fe2000f8e0209 */
[----:B------:R-:W-:Y:S01]  /*12a0*/  IADD3 R9, R7, R5, RZ ;  /* 0x0000000507097210 */ /* 0x000fe20007ffe0ff */
[----:B------:R-:W-:-:S05]  /*12b0*/  IMAD.WIDE.U32 R30, R28, UR4, R10 ;  /* 0x000000041c1e7c25 */ /* 0x000fca000f8e000a */
[----:B------:R-:W-:Y:S01]  /*12c0*/  IADD3 R0, R31, R0, RZ ;  /* 0x000000001f007210 */ /* 0x000fe20007ffe0ff */
[----:B------:R-:W-:Y:S06]  /*12d0*/  BRA `(.L_x_6457) ;  /* 0x0000000400307947 */ /* 0x000fec0003800000 */
.L_x_6456:
        /* <DEDUP_REMOVED lines=48> */
.L_x_6458:
        /* <DEDUP_REMOVED lines=28> */
.L_x_6457:
[----:B------:R-:W-:Y:S01]  /*17a0*/  ISETP.NE.AND P0, PT, R181, -0x1, PT ;  /* 0xffffffffb500780c */ /* 0x000fe20003f05270 */
[----:B------:R-:W1:Y:S01]  /*17b0*/  S2UR UR4, SR_CgaCtaId ;  /* 0x00000000000479c3 */ /* 0x000e620000008800 */
[----:B------:R-:W-:Y:S01]  /*17c0*/  SHF.R.S32.HI R10, RZ, 0x1f, R3 ;  /* 0x0000001fff0a7819 */ /* 0x000fe20000011403 */
[----:B------:R-:W-:Y:S01]  /*17d0*/  VIADD R178, R122, 0xffffffff ;  /* 0xffffffff7ab27836 */ /* 0x000fe20000000000 */
[----:B------:R-:W-:Y:S01]  /*17e0*/  ULDC.64 UR6, c[0x0][0x258] ;  /* 0x0000960000067ab9 */ /* 0x000fe20000000a00 */
[----:B------:R-:W-:Y:S01]  /*17f0*/  IMAD.IADD R173, R180, 0x1, -R127 ;  /* 0x00000001b4ad7824 */ /* 0x000fe200078e0a7f */
[-C--:B------:R-:W-:Y:S01]  /*1800*/  LEA.HI R16, R10, R3.reuse, RZ, 0x3 ;  /* 0x000000030a107211 */ /* 0x080fe200078f18ff */
[----:B-----5:R-:W-:Y:S01]  /*1810*/  IMAD.SHL.U32 R2, R178, 0x80, RZ ;  /* 0x00000080b2027824 */ /* 0x020fe200078e00ff */
[-C--:B------:R-:W-:Y:S01]  /*1820*/  LEA.HI R13, R10, R3.reuse, RZ, 0x4 ;  /* 0x000000030a0d7211 */ /* 0x080fe200078f20ff */
[----:B------:R-:W-:Y:S01]  /*1830*/  ULDC.64 UR8, c[0x0][0x268] ;  /* 0x00009a0000087ab9 */ /* 0x000fe20000000a00 */
[----:B------:R-:W-:Y:S01]  /*1840*/  SHF.R.S32.HI R14, RZ, 0x3, R16 ;  /* 0x00000003ff0e7819 */ /* 0x000fe20000011410 */
[----:B------:R-:W-:Y:S01]  /*1850*/  IMAD.IADD R8, R125, 0x1, -R2 ;  /* 0x000000017d087824 */ /* 0x000fe200078e0a02 */
[----:B------:R-:W-:Y:S01]  /*1860*/  LOP3.LUT R16, R16, 0xfffffff8, RZ, 0xc0, !PT ;  /* 0xfffffff810107812 */ /* 0x000fe200078ec0ff */
[----:B------:R-:W2:Y:S01]  /*1870*/  @!P0 LDC.64 R4, c[0x0][0x228] ;  /* 0x00008a00ff048b82 */ /* 0x000ea20000000a00 */
[----:B------:R-:W-:Y:S01]  /*1880*/  @!P0 SHF.R.S32.HI R11, RZ, 0x1f, R18 ;  /* 0x0000001fff0b8819 */ /* 0x000fe20000011412 */
[----:B------:R-:W-:Y:S01]  /*1890*/  IMAD.SHL.U32 R179, R14, 0x40, RZ ;  /* 0x000000400eb37824 */ /* 0x000fe200078e00ff */
[----:B------:R-:W-:Y:S01]  /*18a0*/  LOP3.LUT R12, R13, 0xfffffff0, RZ, 0xc0, !PT ;  /* 0xfffffff00d0c7812 */ /* 0x000fe200078ec0ff */
[----:B------:R-:W-:Y:S01]  /*18b0*/  IMAD.IADD R16, R3, 0x1, -R16 ;  /* 0x0000000103107824 */ /* 0x000fe200078e0a10 */
[----:B------:R-:W-:Y:S01]  /*18c0*/  LEA.HI R23, R10, R3, RZ, 0x6 ;  /* 0x000000030a177211 */ /* 0x000fe200078f30ff */
[----:B------:R-:W-:Y:S01]  /*18d0*/  VIADD R15, R14, 0x10 ;  /* 0x000000100e0f7836 */ /* 0x000fe20000000000 */
[----:B------:R-:W-:Y:S01]  /*18e0*/  LOP3.LUT R179, R179, 0x1c0, RZ, 0xc0, !PT ;  /* 0x000001c0b3b37812 */ /* 0x000fe200078ec0ff */
[----:B------:R-:W3:Y:S01]  /*18f0*/  @P0 LDC.64 R6, c[0x0][0x240] ;  /* 0x00009000ff060b82 */ /* 0x000ee20000000a00 */
[----:B------:R-:W-:Y:S01]  /*1900*/  IMAD.SHL.U32 R182, R16, 0x8, RZ ;  /* 0x0000000810b67824 */ /* 0x000fe200078e00ff */
[----:B------:R-:W-:Y:S01]  /*1910*/  UMOV UR5, 0x400 ;  /* 0x0000040000057882 */ /* 0x000fe20000000000 */
[----:B------:R-:W-:Y:S01]  /*1920*/  IMAD.IADD R12, R3, 0x1, -R12 ;  /* 0x00000001030c7824 */ /* 0x000fe200078e0a0c */
[----:B------:R-:W-:Y:S01]  /*1930*/  ISETP.GE.AND P4, PT, R15, R173, PT ;  /* 0x000000ad0f00720c */ /* 0x000fe20003f86270 */
[----:B-1----:R-:W-:Y:S01]  /*1940*/  ULEA UR4, UR4, UR5, 0x18 ;  /* 0x0000000504047291 */ /* 0x002fe2000f8ec03f */
[----:B------:R-:W-:Y:S01]  /*1950*/  LOP3.LUT R24, R179, 0x38, R182, 0xf8, !PT ;  /* 0x00000038b3187812 */ /* 0x000fe200078ef8b6 */
[----:B------:R-:W-:Y:S01]  /*1960*/  BSSY B0, `(.L_x_6459) ;  /* 0x000003c000007945 */ /* 0x000fe20003800000 */
[----:B------:R-:W-:-:S02]  /*1970*/  SHF.R.U32.HI R179, RZ, 0x3, R179 ;  /* 0x00000003ffb37819 */ /* 0x000fc400000116b3 */
[CC--:B------:R-:W-:Y:S02]  /*1980*/  ISETP.GE.AND P5, PT, R15.reuse, R8.reuse, PT ;  /* 0x000000080f00720c */ /* 0x0c0fe40003fa6270 */
[----:B------:R-:W-:Y:S02]  /*1990*/  LOP3.LUT R179, R24, R179, RZ, 0x3c, !PT ;  /* 0x000000b318b37212 */ /* 0x000fe400078e3cff */
[----:B------:R-:W-:Y:S01]  /*19a0*/  ISETP.GE.AND P3, PT, R15, R8, PT ;  /* 0x000000080f00720c */ /* 0x000fe20003f66270 */
[-C--:B--2---:R-:W-:Y:S01]  /*19b0*/  @!P0 IMAD R11, R11, R4.reuse, RZ ;  /* 0x000000040b0b8224 */ /* 0x084fe200078e02ff */
[----:B------:R-:W-:Y:S01]  /*19c0*/  SHF.R.S32.HI R15, RZ, 0x1f, R14 ;  /* 0x0000001fff0f7819 */ /* 0x000fe2000001140e */
[----:B------:R-:W-:Y:S01]  /*19d0*/  @!P0 IMAD.WIDE.U32 R26, R18, R4, RZ ;  /* 0x00000004121a8225 */ /* 0x000fe200078e00ff */
[----:B------:R-:W-:-:S03]  /*19e0*/  IADD3 R30, P2, R182, R30, RZ ;  /* 0x0000001eb61e7210 */ /* 0x000fc60007f5e0ff */
[----:B------:R-:W-:Y:S01]  /*19f0*/  @!P0 IMAD R5, R18, R5, R11 ;  /* 0x0000000512058224 */ /* 0x000fe200078e020b */
[----:B------:R-:W-:Y:S01]  /*1a00*/  SHF.R.S32.HI R11, RZ, 0x1f, R12 ;  /* 0x0000001fff0b7819 */ /* 0x000fe2000001140c */
[----:B---3--:R-:W-:-:S03]  /*1a10*/  @P0 IMAD.WIDE.U32 R34, R181, R6, RZ ;  /* 0x00000006b5220225 */ /* 0x008fc600078e00ff */
[----:B------:R-:W-:Y:S01]  /*1a20*/  LEA.HI R11, R11, R12, RZ, 0x3 ;  /* 0x0000000c0b0b7211 */ /* 0x000fe200078f18ff */
[----:B------:R-:W-:Y:S01]  /*1a30*/  IMAD.SHL.U32 R6, R23, 0x8, RZ ;  /* 0x0000000817067824 */ /* 0x000fe200078e00ff */
[----:B------:R-:W-:Y:S01]  /*1a40*/  @P0 MOV R4, R34 ;  /* 0x0000002200040202 */ /* 0x000fe20000000f00 */
[----:B------:R-:W-:Y:S01]  /*1a50*/  @!P0 IMAD.MOV.U32 R4, RZ, RZ, R26 ;  /* 0x000000ffff048224 */ /* 0x000fe200078e001a */
[----:B------:R-:W-:Y:S01]  /*1a60*/  LOP3.LUT R23, R11, 0xfffffff8, RZ, 0xc0, !PT ;  /* 0xfffffff80b177812 */ /* 0x000fe200078ec0ff */
[----:B------:R-:W-:Y:S01]  /*1a70*/  @P0 IMAD R7, R181, R7, R35 ;  /* 0x00000007b5070224 */ /* 0x000fe200078e0223 */
[----:B------:R-:W-:Y:S01]  /*1a80*/  LOP3.LUT R179, R179, 0xfffffe00, R6, 0xf8, !PT ;  /* 0xfffffe00b3b37812 */ /* 0x000fe200078ef806 */
[----:B------:R-:W-:Y:S01]  /*1a90*/  @!P0 IMAD.IADD R7, R27, 0x1, R5 ;  /* 0x000000011b078824 */ /* 0x000fe200078e0205 */
[----:B------:R-:W-:Y:S01]  /*1aa0*/  SHF.R.S32.HI R6, RZ, 0x1f, R182 ;  /* 0x0000001fff067819 */ /* 0x000fe200000114b6 */
[----:B------:R-:W-:Y:S01]  /*1ab0*/  IMAD.IADD R12, R12, 0x1, -R23 ;  /* 0x000000010c0c7824 */ /* 0x000fe200078e0a17 */
[----:B------:R-:W-:Y:S01]  /*1ac0*/  IADD3 R26, P0, R182, R4, RZ ;  /* 0x00000004b61a7210 */ /* 0x000fe20007f1e0ff */
[----:B------:R-:W-:Y:S01]  /*1ad0*/  IMAD R5, R21, UR8, RZ ;  /* 0x0000000815057c24 */ /* 0x000fe2000f8e02ff */
[----:B------:R-:W-:Y:S01]  /*1ae0*/  SHF.R.S32.HI R23, RZ, 0x1f, R22 ;  /* 0x0000001fff177819 */ /* 0x000fe20000011416 */
[----:B------:R-:W-:Y:S01]  /*1af0*/  IMAD.WIDE R32, R19, 0x40, R14 ;  /* 0x0000004013207825 */ /* 0x000fe200078e020e */
[----:B------:R-:W-:-:S02]  /*1b00*/  IADD3.X R27, R6, R7, RZ, P0, !PT ;  /* 0x00000007061b7210 */ /* 0x000fc400007fe4ff */
[----:B------:R-:W-:Y:S01]  /*1b10*/  ISETP.GE.AND P0, PT, R14, R173, PT ;  /* 0x000000ad0e00720c */ /* 0x000fe20003f06270 */
[----:B------:R-:W-:Y:S01]  /*1b20*/  IMAD R7, R23, UR6, RZ ;  /* 0x0000000617077c24 */ /* 0x000fe2000f8e02ff */
[----:B------:R-:W-:Y:S01]  /*1b30*/  IADD3 R34, P1, R182, R20, RZ ;  /* 0x00000014b6227210 */ /* 0x000fe20007f3e0ff */
[----:B------:R-:W-:Y:S01]  /*1b40*/  IMAD.X R31, R6, 0x1, R0, P2 ;  /* 0x00000001061f7824 */ /* 0x000fe200010e0600 */
[----:B------:R-:W-:Y:S01]  /*1b50*/  LEA R179, R179, UR4, 0x1 ;  /* 0x00000004b3b37c11 */ /* 0x000fe2000f8e08ff */
[----:B------:R-:W-:Y:S02]  /*1b60*/  IMAD R21, R22, UR7, R7 ;  /* 0x0000000716157c24 */ /* 0x000fe4000f8e0207 */
[----:B------:R-:W-:Y:S02]  /*1b70*/  IMAD.X R35, R6, 0x1, R9, P1 ;  /* 0x0000000106237824 */ /* 0x000fe400008e0609 */
[C---:B------:R-:W-:Y:S02]  /*1b80*/  VIADD R19, R14.reuse, 0x20 ;  /* 0x000000200e137836 */ /* 0x040fe40000000000 */
[----:B------:R-:W-:-:S02]  /*1b90*/  VIADD R9, R14, 0x30 ;  /* 0x000000300e097836 */ /* 0x000fc40000000000 */
[----:B------:R-:W-:Y:S01]  /*1ba0*/  IMAD.WIDE.U32 R6, R22, UR6, R26 ;  /* 0x0000000616067c25 */ /* 0x000fe2000f8e001a */
[-C--:B------:R-:W-:Y:S02]  /*1bb0*/  ISETP.GE.AND P2, PT, R19, R173.reuse, PT ;  /* 0x000000ad1300720c */ /* 0x080fe40003f46270 */
[----:B------:R-:W-:Y:S01]  /*1bc0*/  ISETP.GE.AND P1, PT, R9, R173, PT ;  /* 0x000000ad0900720c */ /* 0x000fe20003f26270 */
        /* <DEDUP_REMOVED lines=21> */
.L_x_6460:
[----:B------:R-:W-:Y:S05]  /*1d20*/  BSYNC B0 ;  /* 0x0000000000007941 */ /* 0x000fea0003800000 */
.L_x_6459:
        /* <DEDUP_REMOVED lines=22> */
.L_x_6462:
[----:B------:R-:W-:Y:S05]  /*1e90*/  BSYNC B0 ;  /* 0x0000000000007941 */ /* 0x000fea0003800000 */
.L_x_6461:
        /* <DEDUP_REMOVED lines=22> */
.L_x_6464:
[----:B------:R-:W-:Y:S05]  /*2000*/  BSYNC B0 ;  /* 0x0000000000007941 */ /* 0x000fea0003800000 */
.L_x_6463:
        /* <DEDUP_REMOVED lines=21> */
.L_x_6466:
[----:B------:R-:W-:Y:S05]  /*2160*/  BSYNC B0 ;  /* 0x0000000000007941 */ /* 0x000fea0003800000 */
.L_x_6465:
[----:B------:R-:W-:Y:S01]  /*2170*/  IADD3 R128, P0, R14, R17, RZ ;  /* 0x000000110e807210 */ /* 0x000fe20007f1e0ff */
        /* <DEDUP_REMOVED lines=30> */
.L_x_6468:
[----:B------:R-:W-:Y:S05]  /*2360*/  BSYNC B0 ;  /* 0x0000000000007941 */ /* 0x000fea0003800000 */
.L_x_6467:
        /* <DEDUP_REMOVED lines=19> */
.L_x_6470:
[----:B------:R-:W-:Y:S05]  /*24a0*/  BSYNC B0 ;  /* 0x0000000000007941 */ /* 0x000fea0003800000 */
.L_x_6469:
        /* <DEDUP_REMOVED lines=16> */
.L_x_6472:
[----:B------:R-:W-:Y:S05]  /*25b0*/  BSYNC B0 ;  /* 0x0000000000007941 */ /* 0x000fea0003800000 */
.L_x_6471:
        /* <DEDUP_REMOVED lines=20> */
.L_x_6474:
[----:B------:R-:W-:Y:S05]  /*2700*/  BSYNC B0 ;  /* 0x0000000000007941 */ /* 0x000fea0003800000 */
.L_x_6473:
        /* <DEDUP_REMOVED lines=17> */
.L_x_6476:
[----:B------:R-:W-:Y:S05]  /*2820*/  BSYNC B0 ;  /* 0x0000000000007941 */ /* 0x000fea0003800000 */
.L_x_6475:
        /* <DEDUP_REMOVED lines=20> */
.L_x_6478:
[----:B------:R-:W-:Y:S05]  /*2970*/  BSYNC B0 ;  /* 0x0000000000007941 */ /* 0x000fea0003800000 */
.L_x_6477:
[----:B------:R-:W-:Y:S01]  /*2980*/  BSSY B0, `(.L_x_6479) ;  /* 0x0000016000007945 */ /* 0x000fe20003800000 */
[----:B------:R-:W-:Y:S01]  /*2990*/  IMAD.IADD R27, R29, 0x1, R26 ;  /* 0x000000011d1b7824 */ /* 0x000fe200078e021a */
[----:B------:R-:W-:Y:S01]  /*29a0*/  ISETP.GE.AND P1, PT, R9, R8, PT ;  /* 0x000000080900720c */ /* 0x000fe20003f26270 */
[----:B------:R-:W-:Y:S01]  /*29b0*/  IMAD.MOV.U32 R26, RZ, RZ, R28 ;  /* 0x000000ffff1a7224 */ /* 0x000fe200078e001c */
[----:B-1----:R-:W-:Y:S01]  /*29c0*/  SHF.R.S32.HI R20, RZ, 0x1f, R18 ;  /* 0x0000001fff147819 */ /* 0x002fe20000011412 */
        /* <DEDUP_REMOVED lines=17> */
.L_x_6480:
[----:B------:R-:W-:Y:S05]  /*2ae0*/  BSYNC B0 ;  /* 0x0000000000007941 */ /* 0x000fea0003800000 */
.L_x_6479:
        /* <DEDUP_REMOVED lines=18> */
.L_x_6482:
[----:B------:R-:W-:Y:S05]  /*2c10*/  BSYNC B0 ;  /* 0x0000000000007941 */ /* 0x000fea0003800000 */
.L_x_6481:
        /* <DEDUP_REMOVED lines=10> */
[----:B------:R-:W-:Y:S01]  /*2cc0*/  IMAD.IADD R21, R23, 0x1, R21 ;  /* 0x0000000117157824 */ /* 0x000fe200078e0215 */
[----:B------:R-:W-:Y:S01]  /*2cd0*/  ULDC.64 UR6, c[0x0][0x220] ;  /* 0x0000880000067ab9 */ /* 0x000fe20000000a00 */
[----:B------:R-:W-:Y:S01]  /*2ce0*/  IMAD.WIDE.U32 R128, R128, R120, R26 ;  /* 0x0000007880807225 */ /* 0x000fe200078e001a */
[----:B------:R-:W-:Y:S02]  /*2cf0*/  LEA.HI R13, R13, R6, RZ, 0x1 ;  /* 0x000000060d0d7211 */ /* 0x000fe400078f08ff */
[----:B------:R-:W-:Y:S01]  /*2d00*/  LEA.HI.X R133, R22, R7, R21, 0x2, P1 ;  /* 0x0000000716857211 */ /* 0x000fe200008f1415 */
[----:B------:R-:W-:Y:S01]  /*2d10*/  IMAD.IADD R131, R129, 0x1, R25 ;  /* 0x0000000181837824 */ /* 0x000fe200078e0219 */
[----:B------:R-:W-:-:S02]  /*2d20*/  ISETP.GE.AND P1, PT, R14, R8, PT ;  /* 0x000000080e00720c */ /* 0x000fc40003f26270 */
[----:B------:R-:W-:Y:S01]  /*2d30*/  LEA R194, P5, R128, UR6, 0x1 ;  /* 0x0000000680c27c11 */ /* 0x000fe2000f8a08ff */
[----:B------:R2:W5:Y:S01]  /*2d40*/  LDG.E R132, desc[UR12][R132.64] ;  /* 0x0000000c84847981 */ /* 0x000562000c1e1900 */
[----:B------:R-:W-:-:S04]  /*2d50*/  DEPBAR.LE SB0, 0x0 ;  /* 0x000080000000791a */ /* 0x000fc80000000000 */
[----:B------:R-:W-:Y:S01]  /*2d60*/  BAR.SYNC.DEFER_BLOCKING 0x0 ;  /* 0x0000000000007b1d */ /* 0x000fe20000010000 */
[----:B------:R-:W-:Y:S02]  /*2d70*/  LEA.HI.X R195, R128, UR7, R131, 0x1, P5 ;  /* 0x0000000780c37c11 */ /* 0x000fe4000a8f0c83 */
[----:B------:R-:W-:-:S03]  /*2d80*/  ISETP.GE.AND P5, PT, R19, R8, PT ;  /* 0x000000081300720c */ /* 0x000fc60003fa6270 */
[----:B------:R-:W4:Y:S01]  /*2d90*/  MUFU.RCP R7, UR5 ;  /* 0x0000000500077d08 */ /* 0x000f220008001000 */
[----:B------:R-:W-:Y:S01]  /*2da0*/  BSSY B0, `(.L_x_6483) ;  /* 0x000000c000007945 */ /* 0x000fe20003800000 */
[----:B------:R2:W-:Y:S01]  /*2db0*/  @P1 STS.128 [R179+0x6000], RZ ;  /* 0x006000ffb3001388 */ /* 0x0005e20000000c00 */
[----:B------:R-:W-:Y:S02]  /*2dc0*/  LOP3.LUT R13, R13, 0xfffffffe, RZ, 0xc0, !PT ;  /* 0xfffffffe0d0d7812 */ /* 0x000fe400078ec0ff */
        /* <DEDUP_REMOVED lines=9> */
.L_x_6484:
[----:B------:R-:W-:Y:S05]  /*2e60*/  BSYNC B0 ;  /* 0x0000000000007941 */ /* 0x000fea0003800000 */
.L_x_6483:
[----:B------:R1:W-:Y:S01]  /*2e70*/  @P3 STS.128 [R179+0x6800], RZ ;  /* 0x006800ffb3003388 */ /* 0x0003e20000000c00 */
[----:B------:R-:W-:Y:S01]  /*2e80*/  IMAD.SHL.U32 R15, R16, 0x40, RZ ;  /* 0x00000040100f7824 */ /* 0x000fe200078e00ff */
[----:B--2---:R-:W-:Y:S01]  /*2e90*/  LEA.HI R133, R10, R3, RZ, 0x5 ;  /* 0x000000030a857211 */ /* 0x004fe200078f28ff */
        /* <DEDUP_REMOVED lines=9> */
[----:B------:R-:W-:Y:S01]  /*2f30*/  SHF.R.U32.HI R10, RZ, 0x3, R12 ;  /* 0x00000003ff0a7819 */ /* 0x000fe2000001160c */
[----:B------:R-:W-:Y:S01]  /*2f40*/  IMAD.SHL.U32 R177, R120, 0x10, RZ ;  /* 0x0000001078b17824 */ /* 0x000fe200078e00ff */
[----:B------:R-:W-:-:S02]  /*2f50*/  LOP3.LUT R11, R6, 0x8, R15, 0xf8, !PT ;  /* 0x00000008060b7812 */ /* 0x000fc400078ef80f */
[----:B------:R-:W-:Y:S02]  /*2f60*/  SHF.R.U32.HI R6, RZ, 0x3, R6 ;  /* 0x00000003ff067819 */ /* 0x000fe40000011606 */
[----:B------:R-:W-:Y:S02]  /*2f70*/  LOP3.LUT R103, R103, 0xfffffe00, RZ, 0xc0, !PT ;  /* 0xfffffe0067677812 */ /* 0x000fe400078ec0ff */
[----:B------:R-:W-:Y:S02]  /*2f80*/  LOP3.LUT R13, R12, 0x8, R13, 0xf8, !PT ;  /* 0x000000080c0d7812 */ /* 0x000fe400078ef80d */
        /* <DEDUP_REMOVED lines=16> */
.L_x_6486:
[----:B------:R-:W-:Y:S05]  /*3090*/  BSYNC B0 ;  /* 0x0000000000007941 */ /* 0x000fea0003800000 */
.L_x_6485:
        /* <DEDUP_REMOVED lines=18> */
.L_x_6488:
[----:B------:R-:W-:Y:S05]  /*31c0*/  BSYNC B0 ;  /* 0x0000000000007941 */ /* 0x000fea0003800000 */
.L_x_6487:
        /* <DEDUP_REMOVED lines=14> */
.L_x_6490:
[----:B------:R-:W-:Y:S05]  /*32b0*/  BSYNC B0 ;  /* 0x0000000000007941 */ /* 0x000fea0003800000 */
.L_x_6489:
        /* <DEDUP_REMOVED lines=13> */
.L_x_6492:
[----:B------:R-:W-:Y:S05]  /*3390*/  BSYNC B0 ;  /* 0x0000000000007941 */ /* 0x000fea0003800000 */
.L_x_6491:
        /* <DEDUP_REMOVED lines=14> */
.L_x_6494:
[----:B------:R-:W-:Y:S05]  /*3480*/  BSYNC B0 ;  /* 0x0000000000007941 */ /* 0x000fea0003800000 */
.L_x_6493:
        /* <DEDUP_REMOVED lines=14> */
.L_x_6496:
[----:B------:R-:W-:Y:S05]  /*3570*/  BSYNC B0 ;  /* 0x0000000000007941 */ /* 0x000fea0003800000 */
.L_x_6495:
        /* <DEDUP_REMOVED lines=14> */
.L_x_6498:
[----:B------:R-:W-:Y:S05]  /*3660*/  BSYNC B0 ;  /* 0x0000000000007941 */ /* 0x000fea0003800000 */
.L_x_6497:
[----:B------:R-:W-:Y:S01]  /*3670*/  LDSM.16.M88.4 R24, [R172] ;  /* 0x00000000ac18783b */ /* 0x000fe20000000200 */
[----:B------:R-:W-:Y:S01]  /*3680*/  LOP3.LUT P0, RZ, R16, 0x2, RZ, 0xc0, !PT ;  /* 0x0000000210ff7812 */ /* 0x000fe2000780c0ff */
[--C-:B------:R-:W-:Y:S01]  /*3690*/  IMAD R170, R4, 0x2, R172.reuse ;  /* 0x0000000204aa7824 */ /* 0x100fe200078e02ac */
[----:B------:R-:W-:Y:S01]  /*36a0*/  ULDC UR10, c[0x0][0x39c] ;  /* 0x0000e700000a7ab9 */ /* 0x000fe20000000800 */
[----:B------:R-:W2:Y:S01]  /*36b0*/  LDSM.16.M88.4 R112, [R171+0x2000] ;  /* 0x00200000ab70783b */ /* 0x000ea20000000200 */
[----:B------:R-:W-:Y:S01]  /*36c0*/  SEL R0, R0, 0xfffffff0, !P0 ;  /* 0xfffffff000007807 */ /* 0x000fe20004000000 */
[C---:B------:R-:W-:Y:S01]  /*36d0*/  VIADD R168, R171.reuse, 0x2040 ;  /* 0x00002040aba87836 */ /* 0x040fe20000000000 */
[----:B------:R-:W-:Y:S01]  /*36e0*/  LOP3.LUT P0, RZ, R16, 0x4, RZ, 0xc0, !PT ;  /* 0x0000000410ff7812 */ /* 0x000fe2000780c0ff */
[----:B------:R-:W3:Y:S01]  /*36f0*/  LDSM.16.M88.4 R72, [R171+0x2800] ;  /* 0x00280000ab48783b */ /* 0x000ee20000000200 */
[----:B------:R-:W-:Y:S02]  /*3700*/  VIADD R16, R171, 0x2000 ;  /* 0x00002000ab107836 */ /* 0x000fe40000000000 */
[----:B------:R-:W-:Y:S01]  /*3710*/  IMAD R165, R0, 0x2, R171 ;  /* 0x0000000200a57824 */ /* 0x000fe200078e02ab */
[----:B------:R-:W4:Y:S01]  /*3720*/  LDSM.16.M88.4 R64, [R171+0x3000] ;  /* 0x00300000ab40783b */ /* 0x000f220000000200 */
[----:B------:R-:W-:-:S02]  /*3730*/  IMAD R169, R5, 0x2, R172 ;  /* 0x0000000205a97824 */ /* 0x000fc400078e02ac */
[----:B------:R-:W-:Y:S01]  /*3740*/  IMAD R127, R134, 0x10, R127 ;  /* 0x00000010867f7824 */ /* 0x000fe200078e027f */
[----:B------:R-:W4:Y:S01]  /*3750*/  LDSM.16.M88.4 R56, [R171+0x3800] ;  /* 0x00380000ab38783b */ /* 0x000f220000000200 */
[----:B------:R-:W-:Y:S02]  /*3760*/  IMAD R167, R4, 0x2, R169 ;  /* 0x0000000204a77824 */ /* 0x000fe400078e02a9 */
[----:B------:R-:W-:Y:S01]  /*3770*/  IMAD.SHL.U32 R187, R3, 0x2, RZ ;  /* 0x0000000203bb7824 */ /* 0x000fe200078e00ff */
[----:B------:R-:W4:Y:S01]  /*3780*/  LDSM.16.M88.4 R48, [R171+0x4000] ;  /* 0x00400000ab30783b */ /* 0x000f220000000200 */
[----:B------:R-:W-:Y:S02]  /*3790*/  @P0 VIADD R168, R16, 0xffffffc0 ;  /* 0xffffffc010a80836 */ /* 0x000fe40000000000 */
[----:B------:R-:W-:Y:S01]  /*37a0*/  IMAD.IADD R6, R103, 0x1, R6 ;  /* 0x0000000167067824 */ /* 0x000fe200078e0206 */
[----:B------:R-:W4:Y:S01]  /*37b0*/  LDSM.16.M88.4 R40, [R171+0x4800] ;  /* 0x00480000ab28783b */ /* 0x000f220000000200 */
[----:B------:R-:W-:Y:S01]  /*37c0*/  IMAD R102, R0, 0x2, R168 ;  /* 0x0000000200667824 */ /* 0x000fe200078e02a8 */
[----:B------:R-:W-:Y:S01]  /*37d0*/  LOP3.LUT R0, R133, 0xffffffe0, RZ, 0xc0, !PT ;  /* 0xffffffe085007812 */ /* 0x000fe200078ec0ff */
[C---:B------:R-:W-:Y:S01]  /*37e0*/  VIADD R160, R168.reuse, 0x1000 ;  /* 0x00001000a8a07836 */ /* 0x040fe20000000000 */
[----:B------:R-:W4:Y:S01]  /*37f0*/  LDSM.16.M88.4 R32, [R171+0x5000] ;  /* 0x00500000ab20783b */ /* 0x000f220000000200 */
[----:B------:R-:W-:Y:S01]  /*3800*/  LOP3.LUT R187, R187, 0x6, RZ, 0xc0, !PT ;  /* 0x00000006bbbb7812 */ /* 0x000fe200078ec0ff */
[C---:B------:R-:W-:Y:S01]  /*3810*/  VIADD R159, R168.reuse, 0x1800 ;  /* 0x00001800a89f7836 */ /* 0x040fe20000000000 */
[----:B------:R-:W-:Y:S01]  /*3820*/  IADD3 R161, R168, 0x800, RZ ;  /* 0x00000800a8a17810 */ /* 0x000fe20007ffe0ff */
[----:B------:R-:W4:Y:S01]  /*3830*/  LDSM.16.M88.4 R80, [R171+0x5800] ;  /* 0x00580000ab50783b */ /* 0x000f220000000200 */
[----:B------:R-:W-:-:S02]  /*3840*/  IMAD.IADD R0, R3, 0x1, -R0 ;  /* 0x0000000103007824 */ /* 0x000fc400078e0a00 */
[----:B------:R-:W-:Y:S01]  /*3850*/  IMAD.IADD R3, R2, 0x1, R187 ;  /* 0x0000000102037824 */ /* 0x000fe200078e02bb */
[----:B------:R-:W-:Y:S01]  /*3860*/  LDSM.16.M88.4 R104, [R170] ;  /* 0x00000000aa68783b */ /* 0x000fe20000000200 */
[C---:B------:R-:W-:Y:S02]  /*3870*/  VIADD R158, R168.reuse, 0x2000 ;  /* 0x00002000a89e7836 */ /* 0x040fe40000000000 */
[C---:B------:R-:W-:Y:S01]  /*3880*/  VIADD R157, R168.reuse, 0x2800 ;  /* 0x00002800a89d7836 */ /* 0x040fe20000000000 */
[----:B-1----:R-:W1:Y:S01]  /*3890*/  LDSM.16.M88.4 R8, [R165+0x2000] ;  /* 0x00200000a508783b */ /* 0x002e620000000200 */
[C---:B------:R-:W-:Y:S02]  /*38a0*/  VIADD R156, R168.reuse, 0x3000 ;  /* 0x00003000a89c7836 */ /* 0x040fe40000000000 */
[----:B------:R-:W-:Y:S01]  /*38b0*/  VIADD R103, R168, 0x3800 ;  /* 0x00003800a8677836 */ /* 0x000fe20000000000 */
[C---:B--2---:R-:W-:Y:S01]  /*38c0*/  HMMA.16816.F32 R12, R24.reuse, R112, RZ ;  /* 0x00000070180c723c */ /* 0x044fe200000018ff */
[----:B------:R-:W2:Y:S04]  /*38d0*/  LDSM.16.M88.4 R92, [R165+0x3000] ;  /* 0x00300000a55c783b */ /* 0x000ea80000000200 */
[----:B------:R-:W2:Y:S01]  /*38e0*/  LDSM.16.M88.4 R96, [R165+0x2800] ;  /* 0x00280000a560783b */ /* 0x000ea20000000200 */
[C---:B---3--:R-:W-:Y:S03]  /*38f0*/  HMMA.16816.F32 R76, R24.reuse, R72, RZ ;  /* 0x00000048184c723c */ /* 0x048fe600000018ff */
[----:B------:R-:W-:Y:S03]  /*3900*/  LDSM.16.M88.4 R20, [R169] ;  /* 0x00000000a914783b */ /* 0x000fe60000000200 */
[C---:B----4-:R-:W-:Y:S01]  /*3910*/  HMMA.16816.F32 R68, R24.reuse, R64, RZ ;  /* 0x000000401844723c */ /* 0x050fe200000018ff */
[----:B------:R-:W-:Y:S04]  /*3920*/  LDSM.16.M88.4 R16, [R168] ;  /* 0x00000000a810783b */ /* 0x000fe80000000200 */
[----:B------:R-:W-:Y:S01]  /*3930*/  LDSM.16.M88.4 R84, [R165+0x4000] ;  /* 0x00400000a554783b */ /* 0x000fe20000000200 */
[C---:B------:R-:W-:Y:S03]  /*3940*/  HMMA.16816.F32 R60, R24.reuse, R56, RZ ;  /* 0x00000038183c723c */ /* 0x040fe600000018ff */
[----:B------:R-:W-:Y:S03]  /*3950*/  LDSM.16.M88.4 R88, [R165+0x3800] ;  /* 0x00380000a558783b */ /* 0x000fe60000000200 */
[C---:B------:R-:W-:Y:S01]  /*3960*/  HMMA.16816.F32 R52, R24.reuse, R48, RZ ;  /* 0x000000301834723c */ /* 0x040fe200000018ff */
[----:B------:R-:W-:Y:S04]  /*3970*/  LDSM.16.M88.4 R116, [R168+0x800] ;  /* 0x00080000a874783b */ /* 0x000fe80000000200 */
[----:B------:R-:W-:Y:S01]  /*3980*/  LDSM.16.M88.4 R108, [R102] ;  /* 0x00000000666c783b */ /* 0x000fe20000000200 */
[C---:B------:R-:W-:Y:S03]  /*3990*/  HMMA.16816.F32 R44, R24.reuse, R40, RZ ;  /* 0x00000028182c723c */ /* 0x040fe600000018ff */
[----:B------:R-:W0:Y:S03]  /*39a0*/  LDGDEPBAR ;  /* 0x00000000000079af */ /* 0x000e260000000000 */
        /* <DEDUP_REMOVED lines=13> */
[----:B------:R-:W-:Y:S05]  /*3a80*/  LDSM.16.M88.4 R8, [R167] ;  /* 0x00000000a708783b */ /* 0x000fea0000000200 */
[C---:B--2---:R-:W-:Y:S06]  /*3a90*/  HMMA.16816.F32 R68, R104.reuse, R92, R68 ;  /* 0x0000005c6844723c */ /* 0x044fec0000001844 */
[C---:B------:R-:W-:Y:S01]  /*3aa0*/  HMMA.16816.F32 R64, R104.reuse, R94, R64 ;  /* 0x0000005e6840723c */ /* 0x040fe20000001840 */
[----:B------:R-:W1:Y:S05]  /*3ab0*/  LDSM.16.M88.4 R92, [R165+0x5800] ;  /* 0x00580000a55c783b */ /* 0x000e6a0000000200 */
[C---:B------:R-:W-:Y:S06]  /*3ac0*/  HMMA.16816.F32 R76, R104.reuse, R96, R76 ;  /* 0x00000060684c723c */ /* 0x040fec000000184c */
[C---:B------:R-:W-:Y:S01]  /*3ad0*/  HMMA.16816.F32 R72, R104.reuse, R98, R72 ;  /* 0x000000626848723c */ /* 0x040fe20000001848 */
[----:B------:R-:W-:Y:S05]  /*3ae0*/  LDSM.16.M88.4 R96, [R165+0x5000] ;  /* 0x00500000a560783b */ /* 0x000fea0000000200 */
[C---:B---3--:R-:W-:Y:S06]  /*3af0*/  HMMA.16816.F32 R44, R104.reuse, R80, R44 ;  /* 0x00000050682c723c */ /* 0x048fec000000182c */
[----:B------:R-:W-:Y:S01]  /*3b00*/  HMMA.16816.F32 R40, R104, R82, R40 ;  /* 0x000000526828723c */ /* 0x000fe20000001828 */
[----:B------:R-:W2:Y:S05]  /*3b10*/  LDSM.16.M88.4 R80, [R168+0x1800] ;  /* 0x00180000a850783b */ /* 0x000eaa0000000200 */
[----:B------:R-:W-:Y:S06]  /*3b20*/  HMMA.16816.F32 R12, R20, R16, R12 ;  /* 0x00000010140c723c */ /* 0x000fec000000180c */
[C---:B------:R-:W-:Y:S06]  /*3b30*/  HMMA.16816.F32 R52, R104.reuse, R84, R52 ;  /* 0x000000546834723c */ /* 0x040fec0000001834 */
[----:B------:R-:W-:Y:S01]  /*3b40*/  HMMA.16816.F32 R48, R104, R86, R48 ;  /* 0x000000566830723c */ /* 0x000fe20000001830 */
[----:B------:R-:W3:Y:S05]  /*3b50*/  LDSM.16.M88.4 R84, [R168+0x1000] ;  /* 0x00100000a854783b */ /* 0x000eea0000000200 */
[----:B------:R-:W-:Y:S01]  /*3b60*/  HMMA.16816.F32 R112, R20, R18, R112 ;  /* 0x000000121470723c */ /* 0x000fe20000001870 */
[----:B------:R-:W4:Y:S05]  /*3b70*/  LDSM.16.M88.4 R16, [R102+0x800] ;  /* 0x000800006610783b */ /* 0x000f2a0000000200 */
[C---:B------:R-:W-:Y:S06]  /*3b80*/  HMMA.16816.F32 R60, R104.reuse, R88, R60 ;  /* 0x00000058683c723c */ /* 0x040fec000000183c */
[----:B------:R-:W-:Y:S01]  /*3b90*/  HMMA.16816.F32 R56, R104, R90, R56 ;  /* 0x0000005a6838723c */ /* 0x000fe20000001838 */
[----:B------:R-:W4:Y:S05]  /*3ba0*/  LDSM.16.M88.4 R88, [R168+0x2000] ;  /* 0x00200000a858783b */ /* 0x000f2a0000000200 */
[C---:B------:R-:W-:Y:S06]  /*3bb0*/  HMMA.16816.F32 R76, R20.reuse, R116, R76 ;  /* 0x00000074144c723c */ /* 0x040fec000000184c */
[----:B------:R-:W-:Y:S06]  /*3bc0*/  HMMA.16816.F32 R72, R20, R118, R72 ;  /* 0x000000761448723c */ /* 0x000fec0000001848 */
[C---:B-1----:R-:W-:Y:S06]  /*3bd0*/  HMMA.16816.F32 R28, R104.reuse, R92, R28 ;  /* 0x0000005c681c723c */ /* 0x042fec000000181c */
[----:B------:R-:W-:Y:S01]  /*3be0*/  HMMA.16816.F32 R24, R104, R94, R24 ;  /* 0x0000005e6818723c */ /* 0x000fe20000001818 */
[----:B------:R-:W1:Y:S05]  /*3bf0*/  LDSM.16.M88.4 R92, [R102+0x1000] ;  /* 0x00100000665c783b */ /* 0x000e6a0000000200 */
[C---:B--2---:R-:W-:Y:S06]  /*3c00*/  HMMA.16816.F32 R60, R20.reuse, R80, R60 ;  /* 0x00000050143c723c */ /* 0x044fec000000183c */
[C---:B------:R-:W-:Y:S01]  /*3c10*/  HMMA.16816.F32 R56, R20.reuse, R82, R56 ;  /* 0x000000521438723c */ /* 0x040fe20000001838 */
[----:B------:R-:W2:Y:S05]  /*3c20*/  LDSM.16.M88.4 R80, [R168+0x3000] ;  /* 0x00300000a850783b */ /* 0x000eaa0000000200 */
[C---:B---3--:R-:W-:Y:S06]  /*3c30*/  HMMA.16816.F32 R68, R20.reuse, R84, R68 ;  /* 0x000000541444723c */ /* 0x048fec0000001844 */
[----:B------:R-:W-:Y:S01]  /*3c40*/  HMMA.16816.F32 R64, R20, R86, R64 ;  /* 0x000000561440723c */ /* 0x000fe20000001840 */
[----:B------:R-:W3:Y:S05]  /*3c50*/  LDSM.16.M88.4 R84, [R168+0x2800] ;  /* 0x00280000a854783b */ /* 0x000eea0000000200 */
[C---:B----4-:R-:W-:Y:S06]  /*3c60*/  HMMA.16816.F32 R76, R8.reuse, R16, R76 ;  /* 0x00000010084c723c */ /* 0x050fec000000184c */
[C---:B------:R-:W-:Y:S01]  /*3c70*/  HMMA.16816.F32 R72, R8.reuse, R18, R72 ;  /* 0x000000120848723c */ /* 0x040fe20000001848 */
[----:B------:R-:W4:Y:S05]  /*3c80*/  LDSM.16.M88.4 R16, [R168+0x3800] ;  /* 0x00380000a810783b */ /* 0x000f2a0000000200 */
[----:B------:R-:W-:Y:S06]  /*3c90*/  HMMA.16816.F32 R112, R8, R110, R112 ;  /* 0x0000006e0870723c */ /* 0x000fec0000001870 */
[----:B------:R-:W-:Y:S01]  /*3ca0*/  HMMA.16816.F32 R36, R104, R96, R36 ;  /* 0x000000606824723c */ /* 0x000fe20000001824 */
[----:B------:R-:W-:-:S05]  /*3cb0*/  VIADD R110, R3, 0x20 ;  /* 0x00000020036e7836 */ /* 0x000fca0000000000 */
[----:B------:R-:W-:Y:S01]  /*3cc0*/  HMMA.16816.F32 R32, R104, R98, R32 ;  /* 0x000000626820723c */ /* 0x000fe20000001820 */
[----:B------:R-:W-:-:S05]  /*3cd0*/  FMUL.FTZ R111, R78, UR10 ;  /* 0x0000000a4e6f7c20 */ /* 0x000fca0008410000 */
[----:B------:R-:W-:Y:S01]  /*3ce0*/  HMMA.16816.F32 R12, R8, R108, R12 ;  /* 0x0000006c080c723c */ /* 0x000fe2000000180c */
[----:B------:R-:W-:Y:S05]  /*3cf0*/  MUFU.TANH R111, R111 ;  /* 0x0000006f006f7308 */ /* 0x000fea0000002400 */
[----:B------:R-:W-:Y:S01]  /*3d00*/  FMUL.FTZ R105, R113, UR10 ;  /* 0x0000000a71697c20 */ /* 0x000fe20008410000 */
[C---:B------:R-:W-:Y:S01]  /*3d10*/  HMMA.16816.F32 R48, R20.reuse, R90, R48 ;  /* 0x0000005a1430723c */ /* 0x040fe20000001830 */
[----:B------:R-:W-:Y:S01]  /*3d20*/  FMUL.FTZ R109, R76, UR10 ;  /* 0x0000000a4c6d7c20 */ /* 0x000fe20008410000 */
[----:B------:R-:W-:Y:S01]  /*3d30*/  FMUL.FTZ R113, R79, UR10 ;  /* 0x0000000a4f717c20 */ /* 0x000fe20008410000 */
[----:B------:R-:W-:Y:S01]  /*3d40*/  FMUL.FTZ R99, R112, UR10 ;  /* 0x0000000a70637c20 */ /* 0x000fe20008410000 */
[----:B------:R-:W-:Y:S01]  /*3d50*/  FMUL.FTZ R107, R114, UR10 ;  /* 0x0000000a726b7c20 */ /* 0x000fe20008410000 */
[----:B------:R-:W-:Y:S01]  /*3d60*/  MUFU.TANH R105, R105 ;  /* 0x0000006900697308 */ /* 0x000fe20000002400 */
[----:B------:R-:W-:Y:S01]  /*3d70*/  HMMA.16816.F32 R52, R20, R88, R52 ;  /* 0x000000581434723c */ /* 0x000fe20000001834 */
[----:B------:R-:W-:Y:S01]  /*3d80*/  FMUL.FTZ R91, R77, UR10 ;  /* 0x0000000a4d5b7c20 */ /* 0x000fe20008410000 */
[----:B------:R-:W-:Y:S01]  /*3d90*/  VIADD R108, R3, 0x30 ;  /* 0x00000030036c7836 */ /* 0x000fe20000000000 */
[----:B------:R-:W4:Y:S03]  /*3da0*/  LDSM.16.M88.4 R76, [R102+0x1800] ;  /* 0x00180000664c783b */ /* 0x000f260000000200 */
[----:B-1----:R-:W-:Y:S01]  /*3db0*/  HMMA.16816.F32 R68, R8, R92, R68 ;  /* 0x0000005c0844723c */ /* 0x002fe20000001844 */
[----:B------:R-:W-:Y:S01]  /*3dc0*/  FMUL.FTZ R89, R115, UR10 ;  /* 0x0000000a73597c20 */ /* 0x000fe20008410000 */
[----:B------:R-:W-:Y:S01]  /*3dd0*/  FMUL.FTZ R115, R75, UR10 ;  /* 0x0000000a4b737c20 */ /* 0x000fe20008410000 */
[----:B------:R-:W-:Y:S02]  /*3de0*/  MUFU.TANH R99, R99 ;  /* 0x0000006300637308 */ /* 0x000fe40000002400 */
[----:B------:R-:W-:Y:S01]  /*3df0*/  FMUL.FTZ R13, R13, UR10 ;  /* 0x0000000a0d0d7c20 */ /* 0x000fe20008410000 */
[C---:B--2---:R-:W-:Y:S01]  /*3e00*/  HMMA.16816.F32 R36, R20.reuse, R80, R36 ;  /* 0x000000501424723c */ /* 0x044fe20000001824 */
[----:B------:R-:W-:Y:S01]  /*3e10*/  FMUL.FTZ R93, R72, UR10 ;  /* 0x0000000a485d7c20 */ /* 0x000fe20008410000 */
[----:B------:R-:W-:Y:S01]  /*3e20*/  FMUL.FTZ R15, R15, UR10 ;  /* 0x0000000a0f0f7c20 */ /* 0x000fe20008410000 */
[----:B------:R-:W-:Y:S01]  /*3e30*/  FMUL.FTZ R12, R12, UR10 ;  /* 0x0000000a0c0c7c20 */ /* 0x000fe20008410000 */
[----:B------:R-:W-:Y:S01]  /*3e40*/  FMUL.FTZ R14, R14, UR10 ;  /* 0x0000000a0e0e7c20 */ /* 0x000fe20008410000 */
[----:B------:R-:W1:Y:S01]  /*3e50*/  MUFU.TANH R13, R13 ;  /* 0x0000000d000d7308 */ /* 0x000e620000002400 */
[----:B------:R-:W-:Y:S01]  /*3e60*/  HMMA.16816.F32 R32, R20, R82, R32 ;  /* 0x000000521420723c */ /* 0x000fe20000001820 */
[----:B------:R-:W-:-:S05]  /*3e70*/  FMUL.FTZ R81, R73, UR10 ;  /* 0x0000000a49517c20 */ /* 0x000fca0008410000 */
[C---:B---3--:R-:W-:Y:S01]  /*3e80*/  HMMA.16816.F32 R44, R20.reuse, R84, R44 ;  /* 0x00000054142c723c */ /* 0x048fe2000000182c */
[----:B------:R-:W-:Y:S01]  /*3e90*/  FMUL.FTZ R83, R74, UR10 ;  /* 0x0000000a4a537c20 */ /* 0x000fe20008410000 */
[----:B------:R-:W2:Y:S01]  /*3ea0*/  MUFU.TANH R15, R15 ;  /* 0x0000000f000f7308 */ /* 0x000ea20000002400 */
[----:B------:R-:W3:Y:S03]  /*3eb0*/  LDSM.16.M88.4 R72, [R102+0x2800] ;  /* 0x002800006648783b */ /* 0x000ee60000000200 */
[C---:B------:R-:W-:Y:S01]  /*3ec0*/  HMMA.16816.F32 R40, R20.reuse, R86, R40 ;  /* 0x000000561428723c */ /* 0x040fe20000001828 */
[----:B------:R-:W1:Y:S01]  /*3ed0*/  LDSM.16.M88.4 R84, [R102+0x2000] ;  /* 0x002000006654783b */ /* 0x000e620000000200 */
[----:B------:R-:W-:Y:S01]  /*3ee0*/  FMUL.FTZ R68, R68, UR10 ;  /* 0x0000000a44447c20 */ /* 0x000fe20008410000 */
[----:B------:R-:W-:Y:S01]  /*3ef0*/  FMUL.FTZ R70, R70, UR10 ;  /* 0x0000000a46467c20 */ /* 0x000fe20008410000 */
[----:B------:R-:W-:Y:S01]  /*3f00*/  MUFU.TANH R107, R107 ;  /* 0x0000006b006b7308 */ /* 0x000fe20000002400 */
[----:B------:R-:W-:Y:S01]  /*3f10*/  FMUL.FTZ R69, R69, UR10 ;  /* 0x0000000a45457c20 */ /* 0x000fe20008410000 */
[----:B----4-:R-:W-:Y:S01]  /*3f20*/  HMMA.16816.F32 R28, R20, R16, R28 ;  /* 0x00000010141c723c */ /* 0x010fe2000000181c */
[----:B------:R-:W-:-:S05]  /*3f30*/  FMUL.FTZ R71, R71, UR10 ;  /* 0x0000000a47477c20 */ /* 0x000fca0008410000 */
[----:B------:R-:W-:Y:S01]  /*3f40*/  HMMA.16816.F32 R24, R20, R18, R24 ;  /* 0x000000121418723c */ /* 0x000fe20000001818 */
[----:B------:R-:W4:Y:S01]  /*3f50*/  LDSM.16.M88.4 R16, [R102+0x3000] ;  /* 0x003000006610783b */ /* 0x000f220000000200 */
[----:B------:R-:W2:Y:S03]  /*3f60*/  MUFU.TANH R89, R89 ;  /* 0x0000005900597308 */ /* 0x000ea60000002400 */
[----:B------:R-:W2:Y:S01]  /*3f70*/  LDSM.16.M88.4 R20, [R102+0x3800] ;  /* 0x003800006614783b */ /* 0x000ea20000000200 */
[----:B------:R-:W-:Y:S01]  /*3f80*/  HMMA.16816.F32 R64, R8, R94, R64 ;  /* 0x0000005e0840723c */ /* 0x000fe20000001840 */
[----:B------:R-:W-:-:S04]  /*3f90*/  DEPBAR.LE SB0, 0x0 ;  /* 0x000080000000791a */ /* 0x000fc80000000000 */
[----:B------:R1:W-:Y:S01]  /*3fa0*/  MUFU.TANH R95, R68 ;  /* 0x00000044005f7308 */ /* 0x0003e20000002400 */
[C---:B------:R-:W-:Y:S06]  /*3fb0*/  HMMA.16816.F32 R60, R8.reuse, R76, R60 ;  /* 0x0000004c083c723c */ /* 0x040fec000000183c */
[C---:B------:R-:W-:Y:S01]  /*3fc0*/  HMMA.16816.F32 R56, R8.reuse, R78, R56 ;  /* 0x0000004e0838723c */ /* 0x040fe20000001838 */
[----:B------:R-:W-:Y:S05]  /*3fd0*/  MUFU.TANH R91, R91 ;  /* 0x0000005b005b7308 */ /* 0x000fea0000002400 */
[----:B---3--:R-:W-:Y:S03]  /*3fe0*/  HMMA.16816.F32 R44, R8, R72, R44 ;  /* 0x00000048082c723c */ /* 0x008fe6000000182c */
[----:B------:R-:W-:Y:S01]  /*3ff0*/  MUFU.TANH R113, R113 ;  /* 0x0000007100717308 */ /* 0x000fe20000002400 */
[----:B-1----:R-:W-:-:S02]  /*4000*/  VIADD R68, R3, 0x9 ;  /* 0x0000000903447836 */ /* 0x002fc40000000000 */
[----:B------:R-:W-:Y:S01]  /*4010*/  FMUL.FTZ R65, R65, UR10 ;  /* 0x0000000a41417c20 */ /* 0x000fe20008410000 */
[C---:B------:R-:W-:Y:S01]  /*4020*/  HMMA.16816.F32 R52, R8.reuse, R84, R52 ;  /* 0x000000540834723c */ /* 0x040fe20000001834 */
[----:B------:R-:W-:Y:S01]  /*4030*/  SHF.R.S32.HI R73, RZ, 0x1f, R0 ;  /* 0x0000001fff497819 */ /* 0x000fe20000011400 */
[----:B------:R-:W-:Y:S01]  /*4040*/  FMUL.FTZ R64, R64, UR10 ;  /* 0x0000000a40407c20 */ /* 0x000fe20008410000 */
[----:B------:R-:W-:Y:S01]  /*4050*/  FMUL.FTZ R66, R66, UR10 ;  /* 0x0000000a42427c20 */ /* 0x000fe20008410000 */
[----:B------:R-:W1:Y:S01]  /*4060*/  MUFU.TANH R93, R93 ;  /* 0x0000005d005d7308 */ /* 0x000e620000002400 */
[----:B------:R-:W-:Y:S01]  /*4070*/  LEA.HI R186, R73, R0, RZ, 0x2 ;  /* 0x0000000049ba7211 */ /* 0x000fe200078f10ff */
[C---:B------:R-:W-:Y:S01]  /*4080*/  HMMA.16816.F32 R48, R8.reuse, R86, R48 ;  /* 0x000000560830723c */ /* 0x040fe20000001830 */
[----:B------:R-:W-:Y:S01]  /*4090*/  FMUL.FTZ R60, R60, UR10 ;  /* 0x0000000a3c3c7c20 */ /* 0x000fe20008410000 */
[----:B------:R-:W-:Y:S01]  /*40a0*/  FMUL.FTZ R63, R63, UR10 ;  /* 0x0000000a3f3f7c20 */ /* 0x000fe20008410000 */
[----:B------:R-:W-:Y:S01]  /*40b0*/  SHF.R.S32.HI R186, RZ, 0x2, R186 ;  /* 0x00000002ffba7819 */ /* 0x000fe200000114ba */
[----:B------:R-:W-:Y:S01]  /*40c0*/  FMUL.FTZ R61, R61, UR10 ;  /* 0x0000000a3d3d7c20 */ /* 0x000fe20008410000 */
[----:B------:R-:W-:Y:S01]  /*40d0*/  FMUL.FTZ R56, R56, UR10 ;  /* 0x0000000a38387c20 */ /* 0x000fe20008410000 */
[----:B----4-:R-:W-:Y:S01]  /*40e0*/  HMMA.16816.F32 R36, R8, R16, R36 ;  /* 0x000000100824723c */ /* 0x010fe20000001824 */
[----:B------:R3:W-:Y:S01]  /*40f0*/  MUFU.TANH R97, R12 ;  /* 0x0000000c00617308 */ /* 0x0007e20000002400 */
[----:B------:R-:W-:-:S04]  /*4100*/  FMUL.FTZ R58, R58, UR10 ;  /* 0x0000000a3a3a7c20 */ /* 0x000fc80008410000 */
[C---:B--2---:R-:W-:Y:S01]  /*4110*/  HMMA.16816.F32 R28, R8.reuse, R20, R28 ;  /* 0x00000014081c723c */ /* 0x044fe2000000181c */
[----:B------:R-:W-:Y:S01]  /*4120*/  FMUL.FTZ R17, R67, UR10 ;  /* 0x0000000a43117c20 */ /* 0x000fe20008410000 */
[----:B------:R-:W-:Y:S01]  /*4130*/  IADD3 R67, R127, 0x1, R186 ;  /* 0x000000017f437810 */ /* 0x000fe20007ffe0ba */
[----:B------:R-:W2:Y:S01]  /*4140*/  MUFU.TANH R83, R83 ;  /* 0x0000005300537308 */ /* 0x000ea20000002400 */
[----:B------:R-:W-:Y:S01]  /*4150*/  FMUL.FTZ R44, R44, UR10 ;  /* 0x0000000a2c2c7c20 */ /* 0x000fe20008410000 */
[----:B------:R-:W-:Y:S01]  /*4160*/  FMUL.FTZ R45, R45, UR10 ;  /* 0x0000000a2d2d7c20 */ /* 0x000fe20008410000 */
[C---:B------:R-:W-:Y:S01]  /*4170*/  HMMA.16816.F32 R24, R8.reuse, R22, R24 ;  /* 0x000000160818723c */ /* 0x040fe20000001818 */
[----:B------:R-:W-:Y:S01]  /*4180*/  IADD3 R67, R125, R67, -R180 ;  /* 0x000000437d437210 */ /* 0x000fe20007ffe8b4 */
[----:B------:R-:W-:Y:S01]  /*4190*/  FMUL.FTZ R54, R54, UR10 ;  /* 0x0000000a36367c20 */ /* 0x000fe20008410000 */
[----:B------:R-:W-:Y:S01]  /*41a0*/  FMUL.FTZ R53, R53, UR10 ;  /* 0x0000000a35357c20 */ /* 0x000fe20008410000 */
[----:B------:R-:W-:Y:S01]  /*41b0*/  FMUL.FTZ R52, R52, UR10 ;  /* 0x0000000a34347c20 */ /* 0x000fe20008410000 */
[----:B------:R-:W-:Y:S01]  /*41c0*/  IADD3 R0, R67, R126, RZ ;  /* 0x0000007e43007210 */ /* 0x000fe20007ffe0ff */
[C---:B------:R-:W-:Y:S01]  /*41d0*/  HMMA.16816.F32 R32, R8.reuse, R18, R32 ;  /* 0x000000120820723c */ /* 0x040fe20000001820 */
[----:B------:R4:W-:Y:S01]  /*41e0*/  MUFU.TANH R67, R60 ;  /* 0x0000003c00437308 */ /* 0x0009e20000002400 */
[----:B------:R-:W-:Y:S01]  /*41f0*/  FMUL.FTZ R22, R46, UR10 ;  /* 0x0000000a2e167c20 */ /* 0x000fe20008410000 */
[C---:B------:R-:W-:Y:S01]  /*4200*/  VIMNMX R126, R0.reuse, R125, PT ;  /* 0x0000007d007e7248 */ /* 0x040fe20003fe0100 */
[C---:B------:R-:W-:Y:S01]  /*4210*/  VIADD R46, R3.reuse, 0x10 ;  /* 0x00000010032e7836 */ /* 0x040fe20000000000 */
[----:B------:R-:W-:Y:S01]  /*4220*/  VIADDMNMX R125, R0, 0x8, R125, PT ;  /* 0x00000008007d7846 */ /* 0x000fe2000380017d */
[----:B-----5:R-:W-:Y:S01]  /*4230*/  FMUL.FTZ R0, R132, R7 ;  /* 0x0000000784007220 */ /* 0x020fe20000410000 */
[----:B------:R-:W-:Y:S01]  /*4240*/  VIADD R19, R3, 0x1 ;  /* 0x0000000103137836 */ /* 0x000fe20000000000 */
[CC--:B------:R-:W-:Y:S01]  /*4250*/  ISETP.GE.AND P1, PT, R68.reuse, R126.reuse, PT ;  /* 0x0000007e4400720c */ /* 0x0c0fe20003f26270 */
[----:B------:R-:W-:Y:S01]  /*4260*/  FMUL.FTZ R7, R59, UR10 ;  /* 0x0000000a3b077c20 */ /* 0x000fe20008410000 */
[-C--:B------:R-:W-:Y:S01]  /*4270*/  ISETP.GE.AND P2, PT, R68, R125.reuse, PT ;  /* 0x0000007d4400720c */ /* 0x080fe20003f46270 */
[----:B------:R1:W-:Y:S01]  /*4280*/  MUFU.TANH R77, R70 ;  /* 0x00000046004d7308 */ /* 0x0003e20000002400 */
[C---:B------:R-:W-:Y:S01]  /*4290*/  ISETP.GE.AND P5, PT, R19.reuse, R126, PT ;  /* 0x0000007e1300720c */ /* 0x040fe20003fa6270 */
[----:B------:R-:W-:Y:S01]  /*42a0*/  HMMA.16816.F32 R40, R8, R74, R40 ;  /* 0x0000004a0828723c */ /* 0x000fe20000001828 */
[----:B------:R-:W-:Y:S01]  /*42b0*/  ISETP.GE.AND P3, PT, R19, R125, PT ;  /* 0x0000007d1300720c */ /* 0x000fe20003f66270 */
[----:B---3--:R-:W-:Y:S01]  /*42c0*/  FMUL.FTZ R12, R29, UR10 ;  /* 0x0000000a1d0c7c20 */ /* 0x008fe20008410000 */
[----:B------:R-:W-:Y:S01]  /*42d0*/  I2FP.F32.S32 R19, R19 ;  /* 0x0000001300137245 */ /* 0x000fe20000201400 */
[----:B------:R-:W-:Y:S01]  /*42e0*/  FMUL.FTZ R50, R50, UR10 ;  /* 0x0000000a32327c20 */ /* 0x000fe20008410000 */
[----:B----4-:R-:W-:Y:S01]  /*42f0*/  VIADD R60, R3, 0x8 ;  /* 0x00000008033c7836 */ /* 0x010fe20000000000 */
[----:B------:R-:W-:Y:S01]  /*4300*/  I2FP.F32.S32 R68, R68 ;  /* 0x0000004400447245 */ /* 0x000fe20000201400 */
[----:B------:R-:W-:Y:S01]  /*4310*/  FMUL.FTZ R8, R57, UR10 ;  /* 0x0000000a39087c20 */ /* 0x000fe20008410000 */
[----:B------:R-:W-:Y:S01]  /*4320*/  FFMA.FTZ R29, R0, R19, R13 ;  /* 0x00000013001d7223 */ /* 0x000fe2000001000d */
[----:B------:R-:W3:Y:S01]  /*4330*/  MUFU.TANH R109, R109 ;  /* 0x0000006d006d7308 */ /* 0x000ee20000002400 */
[----:B------:R-:W-:Y:S01]  /*4340*/  ISETP.GE.AND P4, PT, R60, R126, PT ;  /* 0x0000007e3c00720c */ /* 0x000fe20003f86270 */
[----:B------:R-:W-:Y:S01]  /*4350*/  FMUL.FTZ R10, R24, UR10 ;  /* 0x0000000a180a7c20 */ /* 0x000fe20008410000 */
[----:B------:R-:W-:Y:S01]  /*4360*/  ISETP.GE.AND P0, PT, R60, R125, PT ;  /* 0x0000007d3c00720c */ /* 0x000fe20003f06270 */
[----:B------:R-:W-:Y:S01]  /*4370*/  FMUL.FTZ R11, R62, UR10 ;  /* 0x0000000a3e0b7c20 */ /* 0x000fe20008410000 */
[----:B------:R-:W-:Y:S01]  /*4380*/  I2FP.F32.S32 R60, R60 ;  /* 0x0000003c003c7245 */ /* 0x000fe20000201400 */
[C---:B-1----:R-:W-:Y:S01]  /*4390*/  FFMA.FTZ R70, R0.reuse, R19, R15 ;  /* 0x0000001300467223 */ /* 0x042fe2000001000f */
[CC--:B------:R-:W-:Y:S01]  /*43a0*/  FFMA.FTZ R19, R0.reuse, R68.reuse, R105 ;  /* 0x0000004400137223 */ /* 0x0c0fe20000010069 */
[----:B------:R-:W-:Y:S01]  /*43b0*/  MUFU.TANH R57, R63 ;  /* 0x0000003f00397308 */ /* 0x000fe20000002400 */
[C---:B------:R-:W-:Y:S01]  /*43c0*/  FFMA.FTZ R68, R0.reuse, R68, R89 ;  /* 0x0000004400447223 */ /* 0x040fe20000010059 */
[CC--:B------:R-:W-:Y:S01]  /*43d0*/  FFMA.FTZ R23, R0.reuse, R60.reuse, R99 ;  /* 0x0000003c00177223 */ /* 0x0c0fe20000010063 */
[----:B------:R-:W-:Y:S01]  /*43e0*/  FFMA.FTZ R60, R0, R60, R107 ;  /* 0x0000003c003c7223 */ /* 0x000fe2000001006b */
[----:B------:R-:W-:Y:S01]  /*43f0*/  IADD3 R24, R3, 0x18, RZ ;  /* 0x0000001803187810 */ /* 0x000fe20007ffe0ff */
[----:B------:R-:W-:Y:S01]  /*4400*/  FMUL.FTZ R16, R35, UR10 ;  /* 0x0000000a23107c20 */ /* 0x000fe20008410000 */
[----:B------:R-:W-:Y:S01]  /*4410*/  FSEL R19, R19, -INF , !P1 ;  /* 0xff80000013137808 */ /* 0x000fe20004800000 */
[----:B------:R-:W-:Y:S01]  /*4420*/  FMUL.FTZ R18, R37, UR10 ;  /* 0x0000000a25127c20 */ /* 0x000fe20008410000 */
[----:B------:R-:W1:Y:S01]  /*4430*/  MUFU.TANH R69, R69 ;  /* 0x0000004500457308 */ /* 0x000e620000002400 */
[----:B------:R-:W-:Y:S01]  /*4440*/  FSEL R23, R23, -INF , !P4 ;  /* 0xff80000017177808 */ /* 0x000fe20006000000 */
[----:B------:R-:W-:Y:S01]  /*4450*/  FMUL.FTZ R55, R55, UR10 ;  /* 0x0000000a37377c20 */ /* 0x000fe20008410000 */
[----:B------:R-:W-:Y:S01]  /*4460*/  FSEL R60, R60, -INF , !P0 ;  /* 0xff8000003c3c7808 */ /* 0x000fe20004000000 */
[----:B------:R-:W-:Y:S01]  /*4470*/  FMUL.FTZ R48, R48, UR10 ;  /* 0x0000000a30307c20 */ /* 0x000fe20008410000 */
[----:B------:R-:W-:Y:S01]  /*4480*/  FSEL R68, R68, -INF , !P2 ;  /* 0xff80000044447808 */ /* 0x000fe20005000000 */
[----:B------:R-:W-:Y:S01]  /*4490*/  FMUL.FTZ R49, R49, UR10 ;  /* 0x0000000a31317c20 */ /* 0x000fe20008410000 */
[C---:B------:R-:W-:Y:S01]  /*44a0*/  ISETP.GE.AND P1, PT, R24.reuse, R126, PT ;  /* 0x0000007e1800720c */ /* 0x040fe20003f26270 */
[----:B------:R4:W-:Y:S01]  /*44b0*/  MUFU.TANH R63, R7 ;  /* 0x00000007003f7308 */ /* 0x0009e20000002400 */
[-C--:B------:R-:W-:Y:S01]  /*44c0*/  ISETP.GE.AND P2, PT, R24, R125.reuse, PT ;  /* 0x0000007d1800720c */ /* 0x080fe20003f46270 */
[----:B------:R-:W-:Y:S01]  /*44d0*/  FMUL.FTZ R20, R41, UR10 ;  /* 0x0000000a29147c20 */ /* 0x000fe20008410000 */
[----:B------:R-:W-:Y:S01]  /*44e0*/  I2FP.F32.S32 R24, R24 ;  /* 0x0000001800187245 */ /* 0x000fe20000201400 */
[----:B------:R-:W-:Y:S01]  /*44f0*/  FMUL.FTZ R51, R51, UR10 ;  /* 0x0000000a33337c20 */ /* 0x000fe20008410000 */
[----:B------:R-:W-:Y:S01]  /*4500*/  FSEL R29, R29, -INF , !P5 ;  /* 0xff8000001d1d7808 */ /* 0x000fe20006800000 */
[----:B------:R-:W-:Y:S01]  /*4510*/  FMUL.FTZ R40, R40, UR10 ;  /* 0x0000000a28287c20 */ /* 0x000fe20008410000 */
[----:B------:R-:W-:Y:S01]  /*4520*/  FSEL R70, R70, -INF , !P3 ;  /* 0xff80000046467808 */ /* 0x000fe20005800000 */
[----:B------:R-:W1:Y:S01]  /*4530*/  MUFU.TANH R71, R71 ;  /* 0x0000004700477308 */ /* 0x000e620000002400 */
[----:B------:R-:W-:Y:S01]  /*4540*/  ISETP.GE.AND P5, PT, R46, R126, PT ;  /* 0x0000007e2e00720c */ /* 0x000fe20003fa6270 */
[-C--:B------:R-:W-:Y:S01]  /*4550*/  FFMA.FTZ R21, R0, R24.reuse, R93 ;  /* 0x0000001800157223 */ /* 0x080fe2000001005d */
[----:B------:R-:W-:Y:S01]  /*4560*/  ISETP.GE.AND P3, PT, R46, R125, PT ;  /* 0x0000007d2e00720c */ /* 0x000fe20003f66270 */
[----:B--2---:R-:W-:Y:S01]  /*4570*/  FFMA.FTZ R24, R0, R24, R83 ;  /* 0x0000001800187223 */ /* 0x004fe20000010053 */
[----:B------:R-:W-:Y:S01]  /*4580*/  I2FP.F32.S32 R46, R46 ;  /* 0x0000002e002e7245 */ /* 0x000fe20000201400 */
[----:B------:R-:W-:Y:S01]  /*4590*/  VIADD R132, R3, 0x40 ;  /* 0x0000004003847836 */ /* 0x000fe20000000000 */
[----:B------:R-:W-:Y:S01]  /*45a0*/  FSEL R21, R21, -INF , !P1 ;  /* 0xff80000015157808 */ /* 0x000fe20004800000 */
[----:B------:R2:W-:Y:S01]  /*45b0*/  MUFU.TANH R15, R54 ;  /* 0x00000036000f7308 */ /* 0x0005e20000002400 */
[----:B----4-:R-:W-:-:S02]  /*45c0*/  VIADD R7, R3, 0x11 ;  /* 0x0000001103077836 */ /* 0x010fc40000000000 */
[CC--:B---3--:R-:W-:Y:S01]  /*45d0*/  FFMA.FTZ R37, R0.reuse, R46.reuse, R109 ;  /* 0x0000002e00257223 */ /* 0x0c8fe2000001006d */
[----:B------:R-:W-:Y:S01]  /*45e0*/  FFMA.FTZ R46, R0, R46, R111 ;  /* 0x0000002e002e7223 */ /* 0x000fe2000001006f */
[----:B------:R-:W-:Y:S01]  /*45f0*/  FSEL R24, R24, -INF , !P2 ;  /* 0xff80000018187808 */ /* 0x000fe20005000000 */
[----:B------:R-:W-:Y:S01]  /*4600*/  FMUL.FTZ R47, R47, UR10 ;  /* 0x0000000a2f2f7c20 */ /* 0x000fe20008410000 */
[----:B------:R-:W-:Y:S01]  /*4610*/  ISETP.GE.AND P4, PT, R7, R126, PT ;  /* 0x0000007e0700720c */ /* 0x000fe20003f86270 */
[----:B------:R-:W-:Y:S01]  /*4620*/  FMUL.FTZ R43, R43, UR10 ;  /* 0x0000000a2b2b7c20 */ /* 0x000fe20008410000 */
[----:B------:R-:W-:Y:S01]  /*4630*/  ISETP.GE.AND P0, PT, R7, R125, PT ;  /* 0x0000007d0700720c */ /* 0x000fe20003f06270 */
[----:B------:R3:W-:Y:S01]  /*4640*/  MUFU.TANH R89, R50 ;  /* 0x0000003200597308 */ /* 0x0007e20000002400 */
[----:B------:R-:W-:Y:S01]  /*4650*/  FSEL R37, R37, -INF , !P5 ;  /* 0xff80000025257808 */ /* 0x000fe20006800000 */
[----:B------:R-:W-:Y:S01]  /*4660*/  FMUL.FTZ R42, R42, UR10 ;  /* 0x0000000a2a2a7c20 */ /* 0x000fe20008410000 */
[----:B------:R-:W-:Y:S01]  /*4670*/  FSEL R46, R46, -INF , !P3 ;  /* 0xff8000002e2e7808 */ /* 0x000fe20005800000 */
[----:B------:R-:W-:Y:S01]  /*4680*/  FMUL.FTZ R36, R36, UR10 ;  /* 0x0000000a24247c20 */ /* 0x000fe20008410000 */
[----:B------:R-:W-:Y:S01]  /*4690*/  FMUL.FTZ R38, R38, UR10 ;  /* 0x0000000a26267c20 */ /* 0x000fe20008410000 */
[----:B------:R-:W-:Y:S01]  /*46a0*/  FMUL.FTZ R32, R32, UR10 ;  /* 0x0000000a20207c20 */ /* 0x000fe20008410000 */
[----:B------:R-:W-:Y:S01]  /*46b0*/  FMUL.FTZ R39, R39, UR10 ;  /* 0x0000000a27277c20 */ /* 0x000fe20008410000 */
[----:B--2---:R-:W-:Y:S01]  /*46c0*/  I2FP.F32.S32 R54, R7 ;  /* 0x0000000700367245 */ /* 0x004fe20000201400 */
[----:B------:R-:W-:Y:S01]  /*46d0*/  VIADD R7, R3, 0x21 ;  /* 0x0000002103077836 */ /* 0x000fe20000000000 */
[----:B------:R-:W-:Y:S01]  /*46e0*/  MUFU.TANH R81, R81 ;  /* 0x0000005100517308 */ /* 0x000fe20000002400 */
[----:B------:R-:W-:Y:S01]  /*46f0*/  FMUL.FTZ R33, R33, UR10 ;  /* 0x0000000a21217c20 */ /* 0x000fe20008410000 */
[----:B------:R-:W-:Y:S01]  /*4700*/  FMUL.FTZ R34, R34, UR10 ;  /* 0x0000000a22227c20 */ /* 0x000fe20008410000 */
[CC--:B------:R-:W-:Y:S01]  /*4710*/  FFMA.FTZ R35, R0.reuse, R54.reuse, R91 ;  /* 0x0000003600237223 */ /* 0x0c0fe2000001005b */
[----:B------:R-:W-:Y:S01]  /*4720*/  FFMA.FTZ R54, R0, R54, R113 ;  /* 0x0000003600367223 */ /* 0x000fe20000010071 */
[-C--:B------:R-:W-:Y:S01]  /*4730*/  ISETP.GE.AND P1, PT, R7, R126.reuse, PT ;  /* 0x0000007e0700720c */ /* 0x080fe20003f26270 */
[----:B------:R-:W-:Y:S01]  /*4740*/  FMUL.FTZ R31, R31, UR10 ;  /* 0x0000000a1f1f7c20 */ /* 0x000fe20008410000 */
[----:B---3--:R-:W-:Y:S01]  /*4750*/  I2FP.F32.S32 R50, R7 ;  /* 0x0000000700327245 */ /* 0x008fe20000201400 */
[----:B------:R-:W-:Y:S01]  /*4760*/  MUFU.TANH R115, R115 ;  /* 0x0000007300737308 */ /* 0x000fe20000002400 */
[----:B------:R-:W-:Y:S01]  /*4770*/  FSEL R35, R35, -INF , !P4 ;  /* 0xff80000023237808 */ /* 0x000fe20006000000 */
[----:B------:R-:W-:Y:S01]  /*4780*/  FMUL.FTZ R28, R28, UR10 ;  /* 0x0000000a1c1c7c20 */ /* 0x000fe20008410000 */
[----:B------:R-:W-:Y:S01]  /*4790*/  FSEL R54, R54, -INF , !P0 ;  /* 0xff80000036367808 */ /* 0x000fe20004000000 */
[----:B------:R-:W-:Y:S01]  /*47a0*/  FMUL.FTZ R30, R30, UR10 ;  /* 0x0000000a1e1e7c20 */ /* 0x000fe20008410000 */
[C---:B------:R-:W-:Y:S01]  /*47b0*/  ISETP.GE.AND P4, PT, R110.reuse, R126, PT ;  /* 0x0000007e6e00720c */ /* 0x040fe20003f86270 */
[----:B------:R-:W-:Y:S01]  /*47c0*/  FMUL.FTZ R25, R25, UR10 ;  /* 0x0000000a19197c20 */ /* 0x000fe20008410000 */
[-C--:B------:R-:W-:Y:S01]  /*47d0*/  ISETP.GE.AND P0, PT, R110, R125.reuse, PT ;  /* 0x0000007d6e00720c */ /* 0x080fe20003f06270 */
[----:B------:R-:W2:Y:S01]  /*47e0*/  MUFU.TANH R11, R11 ;  /* 0x0000000b000b7308 */ /* 0x000ea20000002400 */
[----:B------:R-:W-:Y:S01]  /*47f0*/  I2FP.F32.S32 R110, R110 ;  /* 0x0000006e006e7245 */ /* 0x000fe20000201400 */
[----:B------:R-:W-:Y:S01]  /*4800*/  FMUL.FTZ R26, R26, UR10 ;  /* 0x0000000a1a1a7c20 */ /* 0x000fe20008410000 */
[----:B------:R-:W-:-:S05]  /*4810*/  ISETP.GE.AND P2, PT, R7, R125, PT ;  /* 0x0000007d0700720c */ /* 0x000fca0003f46270 */
[----:B------:R3:W-:Y:S08]  /*4820*/  MUFU.TANH R59, R8 ;  /* 0x00000008003b7308 */ /* 0x0007f00000002400 */
[----:B------:R1:W-:Y:S08]  /*4830*/  MUFU.TANH R13, R53 ;  /* 0x00000035000d7308 */ /* 0x0003f00000002400 */
[----:B------:R4:W-:Y:S01]  /*4840*/  MUFU.TANH R79, R64 ;  /* 0x00000040004f7308 */ /* 0x0009e20000002400 */
[----:B---3--:R-:W-:-:S07]  /*4850*/  FMUL.FTZ R8, R27, UR10 ;  /* 0x0000000a1b087c20 */ /* 0x008fce0008410000 */
[----:B------:R3:W-:Y:S01]  /*4860*/  MUFU.TANH R27, R52 ;  /* 0x00000034001b7308 */ /* 0x0007e20000002400 */
[CC--:B-1----:R-:W-:Y:S01]  /*4870*/  FFMA.FTZ R53, R0.reuse, R50.reuse, R69 ;  /* 0x0000003200357223 */ /* 0x0c2fe20000010045 */
[----:B------:R-:W-:-:S04]  /*4880*/  FFMA.FTZ R50, R0, R50, R71 ;  /* 0x0000003200327223 */ /* 0x000fc80000010047 */
[----:B------:R-:W-:Y:S02]  /*4890*/  FSEL R53, R53, -INF , !P1 ;  /* 0xff80000035357808 */ /* 0x000fe40004800000 */
[----:B------:R1:W-:Y:S01]  /*48a0*/  MUFU.TANH R73, R66 ;  /* 0x0000004200497308 */ /* 0x0003e20000002400 */
[----:B------:R-:W-:Y:S01]  /*48b0*/  FSEL R50, R50, -INF , !P2 ;  /* 0xff80000032327808 */ /* 0x000fe20005000000 */
[C---:B----4-:R-:W-:Y:S01]  /*48c0*/  VIADD R64, R3.reuse, 0x51 ;  /* 0x0000005103407836 */ /* 0x050fe20000000000 */
[C---:B------:R-:W-:Y:S02]  /*48d0*/  ISETP.GE.AND P1, PT, R108.reuse, R126, PT ;  /* 0x0000007e6c00720c */ /* 0x040fe40003f26270 */
[----:B------:R-:W-:Y:S02]  /*48e0*/  ISETP.GE.AND P2, PT, R108, R125, PT ;  /* 0x0000007d6c00720c */ /* 0x000fe40003f46270 */
[----:B------:R-:W-:Y:S01]  /*48f0*/  I2FP.F32.S32 R108, R108 ;  /* 0x0000006c006c7245 */ /* 0x000fe20000201400 */
[----:B------:R-:W4:Y:S01]  /*4900*/  MUFU.TANH R65, R65 ;  /* 0x0000004100417308 */ /* 0x000f220000002400 */
[----:B---3--:R-:W-:-:S03]  /*4910*/  VIADD R52, R3, 0x19 ;  /* 0x0000001903347836 */ /* 0x008fc60000000000 */
[CC--:B------:R-:W-:Y:S01]  /*4920*/  FFMA.FTZ R67, R0.reuse, R108.reuse, R67 ;  /* 0x0000006c00437223 */ /* 0x0c0fe20000010043 */
[----:B--2---:R-:W-:Y:S01]  /*4930*/  FFMA.FTZ R108, R0, R108, R11 ;  /* 0x0000006c006c7223 */ /* 0x004fe2000001000b */
[C---:B------:R-:W-:Y:S02]  /*4940*/  ISETP.GE.AND P5, PT, R52.reuse, R126, PT ;  /* 0x0000007e3400720c */ /* 0x040fe40003fa6270 */
[----:B------:R-:W2:Y:S01]  /*4950*/  MUFU.TANH R17, R17 ;  /* 0x0000001100117308 */ /* 0x000ea20000002400 */
[----:B------:R-:W-:Y:S01]  /*4960*/  ISETP.GE.AND P3, PT, R52, R125, PT ;  /* 0x0000007d3400720c */ /* 0x000fe20003f66270 */
[----:B-1----:R-:W-:Y:S01]  /*4970*/  VIADD R66, R3, 0x50 ;  /* 0x0000005003427836 */ /* 0x002fe20000000000 */
[----:B------:R-:W-:Y:S02]  /*4980*/  I2FP.F32.S32 R52, R52 ;  /* 0x0000003400347245 */ /* 0x000fe40000201400 */
[----:B------:R-:W-:Y:S02]  /*4990*/  FSEL R107, R67, -INF , !P1 ;  /* 0xff800000436b7808 */ /* 0x000fe40004800000 */
[----:B------:R-:W-:Y:S01]  /*49a0*/  FSEL R108, R108, -INF , !P2 ;  /* 0xff8000006c6c7808 */ /* 0x000fe20005000000 */
[----:B------:R1:W-:Y:S01]  /*49b0*/  MUFU.TANH R75, R55 ;  /* 0x00000037004b7308 */ /* 0x0003e20000002400 */
[CC--:B------:R-:W-:Y:S01]  /*49c0*/  FFMA.FTZ R7, R0.reuse, R52.reuse, R81 ;  /* 0x0000003400077223 */ /* 0x0c0fe20000010051 */
[----:B------:R-:W-:-:S04]  /*49d0*/  FFMA.FTZ R52, R0, R52, R115 ;  /* 0x0000003400347223 */ /* 0x000fc80000010073 */
[----:B------:R-:W-:Y:S02]  /*49e0*/  FSEL R7, R7, -INF , !P5 ;  /* 0xff80000007077808 */ /* 0x000fe40006800000 */
[----:B------:R-:W-:Y:S01]  /*49f0*/  MUFU.TANH R9, R61 ;  /* 0x0000003d00097308 */ /* 0x000fe20000002400 */
[----:B------:R-:W-:-:S07]  /*4a00*/  FSEL R52, R52, -INF , !P3 ;  /* 0xff80000034347808 */ /* 0x000fce0005800000 */
[----:B------:R3:W-:Y:S01]  /*4a10*/  MUFU.TANH R85, R48 ;  /* 0x0000003000557308 */ /* 0x0007e20000002400 */
[CC--:B-1----:R-:W-:Y:S01]  /*4a20*/  FFMA.FTZ R55, R0.reuse, R110.reuse, R95 ;  /* 0x0000006e00377223 */ /* 0x0c2fe2000001005f */
[----:B------:R-:W-:-:S04]  /*4a30*/  FFMA.FTZ R110, R0, R110, R77 ;  /* 0x0000006e006e7223 */ /* 0x000fc8000001004d */
[----:B------:R-:W-:Y:S02]  /*4a40*/  FSEL R55, R55, -INF , !P4 ;  /* 0xff80000037377808 */ /* 0x000fe40006000000 */
[----:B------:R1:W-:Y:S01]  /*4a50*/  MUFU.TANH R83, R49 ;  /* 0x0000003100537308 */ /* 0x0003e20000002400 */
[----:B------:R-:W-:-:S07]  /*4a60*/  FSEL R110, R110, -INF , !P0 ;  /* 0xff8000006e6e7808 */ /* 0x000fce0004000000 */
[----:B------:R4:W2:Y:S01]  /*4a70*/  MUFU.TANH R41, R56 ;  /* 0x0000003800297308 */ /* 0x0008a20000002400 */
[----:B---3--:R-:W-:-:S05]  /*4a80*/  VIADD R48, R3, 0x29 ;  /* 0x0000002903307836 */ /* 0x008fca0000000000 */
[C---:B------:R-:W-:Y:S02]  /*4a90*/  ISETP.GE.AND P4, PT, R48.reuse, R126, PT ;  /* 0x0000007e3000720c */ /* 0x040fe40003f86270 */
[----:B------:R-:W3:Y:S01]  /*4aa0*/  MUFU.TANH R61, R58 ;  /* 0x0000003a003d7308 */ /* 0x000ee20000002400 */
[----:B-1----:R-:W-:Y:S01]  /*4ab0*/  VIADD R49, R3, 0x28 ;  /* 0x0000002803317836 */ /* 0x002fe20000000000 */
[-C--:B------:R-:W-:Y:S02]  /*4ac0*/  ISETP.GE.AND P0, PT, R48, R125.reuse, PT ;  /* 0x0000007d3000720c */ /* 0x080fe40003f06270 */
[----:B------:R-:W-:Y:S02]  /*4ad0*/  I2FP.F32.S32 R48, R48 ;  /* 0x0000003000307245 */ /* 0x000fe40000201400 */
[----:B------:R-:W-:Y:S02]  /*4ae0*/  ISETP.GE.AND P5, PT, R49, R126, PT ;  /* 0x0000007e3100720c */ /* 0x000fe40003fa6270 */
[----:B------:R1:W3:Y:S01]  /*4af0*/  MUFU.TANH R77, R44 ;  /* 0x0000002c004d7308 */ /* 0x0002e20000002400 */
[----:B----4-:R-:W-:Y:S01]  /*4b00*/  VIADD R56, R3, 0x38 ;  /* 0x0000003803387836 */ /* 0x010fe20000000000 */
[----:B------:R-:W-:-:S06]  /*4b10*/  ISETP.GE.AND P3, PT, R49, R125, PT ;  /* 0x0000007d3100720c */ /* 0x000fcc0003f66270 */
[----:B------:R4:W3:Y:S08]  /*4b20*/  MUFU.TANH R69, R22 ;  /* 0x0000001600457308 */ /* 0x0008f00000002400 */
[----:B------:R3:W3:Y:S01]  /*4b30*/  MUFU.TANH R87, R51 ;  /* 0x0000003300577308 */ /* 0x0006e20000002400 */
[----:B-1----:R-:W-:Y:S01]  /*4b40*/  I2FP.F32.S32 R44, R49 ;  /* 0x00000031002c7245 */ /* 0x002fe20000201400 */
[CC--:B------:R-:W-:Y:S01]  /*4b50*/  FFMA.FTZ R49, R0.reuse, R48.reuse, R65 ;  /* 0x0000003000317223 */ /* 0x0c0fe20000010041 */
[----:B--2---:R-:W-:-:S03]  /*4b60*/  FFMA.FTZ R48, R0, R48, R17 ;  /* 0x0000003000307223 */ /* 0x004fc60000010011 */
[----:B------:R-:W-:Y:S01]  /*4b70*/  FFMA.FTZ R73, R0, R44, R73 ;  /* 0x0000002c00497223 */ /* 0x000fe20000010049 */
[----:B------:R-:W-:Y:S01]  /*4b80*/  FSEL R49, R49, -INF , !P4 ;  /* 0xff80000031317808 */ /* 0x000fe20006000000 */
[----:B------:R1:W-:Y:S01]  /*4b90*/  MUFU.TANH R11, R40 ;  /* 0x00000028000b7308 */ /* 0x0003e20000002400 */
[----:B----4-:R-:W-:Y:S02]  /*4ba0*/  IADD3 R22, R3, 0x39, RZ ;  /* 0x0000003903167810 */ /* 0x010fe40007ffe0ff */
[----:B------:R-:W-:Y:S02]  /*4bb0*/  FSEL R106, R73, -INF , !P3 ;  /* 0xff800000496a7808 */ /* 0x000fe40005800000 */
[C---:B------:R-:W-:Y:S02]  /*4bc0*/  ISETP.GE.AND P1, PT, R22.reuse, R126, PT ;  /* 0x0000007e1600720c */ /* 0x040fe40003f26270 */
[----:B------:R-:W-:Y:S01]  /*4bd0*/  ISETP.GE.AND P2, PT, R22, R125, PT ;  /* 0x0000007d1600720c */ /* 0x000fe20003f46270 */
[----:B------:R2:W-:Y:S01]  /*4be0*/  MUFU.TANH R17, R20 ;  /* 0x0000001400117308 */ /* 0x0005e20000002400 */
[----:B---3--:R-:W-:Y:S01]  /*4bf0*/  FFMA.FTZ R51, R0, R44, R79 ;  /* 0x0000002c00337223 */ /* 0x008fe2000001004f */
[----:B------:R-:W-:Y:S01]  /*4c00*/  VIADD R44, R3, 0x31 ;  /* 0x00000031032c7836 */ /* 0x000fe20000000000 */
[----:B------:R-:W-:-:S02]  /*4c10*/  I2FP.F32.S32 R22, R22 ;  /* 0x0000001600167245 */ /* 0x000fc40000201400 */
[----:B------:R-:W-:Y:S02]  /*4c20*/  FSEL R48, R48, -INF , !P0 ;  /* 0xff80000030307808 */ /* 0x000fe40004000000 */
[----:B------:R-:W-:Y:S01]  /*4c30*/  FSEL R51, R51, -INF , !P5 ;  /* 0xff80000033337808 */ /* 0x000fe20006800000 */
[C---:B------:R-:W-:Y:S01]  /*4c40*/  FFMA.FTZ R59, R0.reuse, R22, R59 ;  /* 0x00000016003b7223 */ /* 0x040fe2000001003b */
[----:B-1----:R-:W-:Y:S01]  /*4c50*/  I2FP.F32.S32 R40, R56 ;  /* 0x0000003800287245 */ /* 0x002fe20000201400 */
[----:B------:R-:W-:Y:S01]  /*4c60*/  FFMA.FTZ R63, R0, R22, R63 ;  /* 0x00000016003f7223 */ /* 0x000fe2000001003f */
[C---:B------:R-:W-:Y:S01]  /*4c70*/  ISETP.GE.AND P5, PT, R44.reuse, R126, PT ;  /* 0x0000007e2c00720c */ /* 0x040fe20003fa6270 */
[C---:B------:R-:W-:Y:S01]  /*4c80*/  VIADD R22, R3.reuse, 0x41 ;  /* 0x0000004103167836 */ /* 0x040fe20000000000 */
[-C--:B------:R-:W-:Y:S01]  /*4c90*/  ISETP.GE.AND P3, PT, R44, R125.reuse, PT ;  /* 0x0000007d2c00720c */ /* 0x080fe20003f66270 */
[C---:B------:R-:W-:Y:S01]  /*4ca0*/  FFMA.FTZ R67, R0.reuse, R40, R41 ;  /* 0x0000002800437223 */ /* 0x040fe20000010029 */
[----:B------:R-:W-:Y:S01]  /*4cb0*/  I2FP.F32.S32 R44, R44 ;  /* 0x0000002c002c7245 */ /* 0x000fe20000201400 */
[----:B------:R-:W-:Y:S01]  /*4cc0*/  FFMA.FTZ R61, R0, R40, R61 ;  /* 0x00000028003d7223 */ /* 0x000fe2000001003d */
[C---:B------:R-:W-:Y:S01]  /*4cd0*/  ISETP.GE.AND P4, PT, R56.reuse, R126, PT ;  /* 0x0000007e3800720c */ /* 0x040fe20003f86270 */
[----:B--2---:R-:W-:Y:S01]  /*4ce0*/  VIADD R20, R3, 0x48 ;  /* 0x0000004803147836 */ /* 0x004fe20000000000 */
[----:B------:R-:W-:Y:S01]  /*4cf0*/  ISETP.GE.AND P0, PT, R56, R125, PT ;  /* 0x0000007d3800720c */ /* 0x000fe20003f06270 */
[CC--:B------:R-:W-:Y:S01]  /*4d00*/  FFMA.FTZ R9, R0.reuse, R44.reuse, R9 ;  /* 0x0000002c00097223 */ /* 0x0c0fe20000010009 */
[----:B------:R-:W-:Y:S01]  /*4d10*/  FFMA.FTZ R57, R0, R44, R57 ;  /* 0x0000002c00397223 */ /* 0x000fe20000010039 */
[----:B------:R-:W-:Y:S01]  /*4d20*/  FSEL R67, R67, -INF , !P4 ;  /* 0xff80000043437808 */ /* 0x000fe20006000000 */
[----:B------:R-:W1:Y:S01]  /*4d30*/  MUFU.TANH R45, R45 ;  /* 0x0000002d002d7308 */ /* 0x000e620000002400 */
[----:B------:R-:W-:-:S02]  /*4d40*/  FSEL R104, R61, -INF , !P0 ;  /* 0xff8000003d687808 */ /* 0x000fc40004000000 */
[C---:B------:R-:W-:Y:S02]  /*4d50*/  ISETP.GE.AND P4, PT, R22.reuse, R126, PT ;  /* 0x0000007e1600720c */ /* 0x040fe40003f86270 */
[-C--:B------:R-:W-:Y:S02]  /*4d60*/  ISETP.GE.AND P0, PT, R22, R125.reuse, PT ;  /* 0x0000007d1600720c */ /* 0x080fe40003f06270 */
[----:B------:R-:W-:Y:S01]  /*4d70*/  I2FP.F32.S32 R22, R22 ;  /* 0x0000001600167245 */ /* 0x000fe20000201400 */
[----:B------:R-:W2:Y:S01]  /*4d80*/  MUFU.TANH R47, R47 ;  /* 0x0000002f002f7308 */ /* 0x000ea20000002400 */
[----:B------:R-:W-:Y:S02]  /*4d90*/  FSEL R105, R9, -INF , !P5 ;  /* 0xff80000009697808 */ /* 0x000fe40006800000 */
[----:B------:R-:W-:Y:S01]  /*4da0*/  FSEL R134, R57, -INF , !P3 ;  /* 0xff80000039867808 */ /* 0x000fe20005800000 */
[----:B------:R-:W-:Y:S01]  /*4db0*/  FFMA.FTZ R13, R0, R22, R13 ;  /* 0x00000016000d7223 */ /* 0x000fe2000001000d */
[----:B------:R-:W-:Y:S01]  /*4dc0*/  ISETP.GE.AND P5, PT, R132, R126, PT ;  /* 0x0000007e8400720c */ /* 0x000fe20003fa6270 */
[----:B------:R-:W-:Y:S01]  /*4dd0*/  FFMA.FTZ R75, R0, R22, R75 ;  /* 0x00000016004b7223 */ /* 0x000fe2000001004b */
[----:B------:R-:W-:Y:S01]  /*4de0*/  ISETP.GE.AND P3, PT, R132, R125, PT ;  /* 0x0000007d8400720c */ /* 0x000fe20003f66270 */
[----:B------:R3:W-:Y:S01]  /*4df0*/  MUFU.TANH R9, R18 ;  /* 0x0000001200097308 */ /* 0x0007e20000002400 */
[----:B------:R-:W-:Y:S01]  /*4e00*/  FSEL R65, R59, -INF , !P1 ;  /* 0xff8000003b417808 */ /* 0x000fe20004800000 */
[----:B------:R-:W-:Y:S01]  /*4e10*/  VIADD R22, R3, 0x59 ;  /* 0x0000005903167836 */ /* 0x000fe20000000000 */
[----:B------:R-:W-:-:S02]  /*4e20*/  FSEL R114, R63, -INF , !P2 ;  /* 0xff8000003f727808 */ /* 0x000fc40005000000 */
[----:B------:R-:W-:Y:S02]  /*4e30*/  I2FP.F32.S32 R132, R132 ;  /* 0x0000008400847245 */ /* 0x000fe40000201400 */
[C---:B------:R-:W-:Y:S01]  /*4e40*/  ISETP.GE.AND P1, PT, R20.reuse, R126, PT ;  /* 0x0000007e1400720c */ /* 0x040fe20003f26270 */
[----:B------:R-:W4:Y:S01]  /*4e50*/  MUFU.TANH R43, R43 ;  /* 0x0000002b002b7308 */ /* 0x000f220000002400 */
[-C--:B------:R-:W-:Y:S01]  /*4e60*/  ISETP.GE.AND P2, PT, R20, R125.reuse, PT ;  /* 0x0000007d1400720c */ /* 0x080fe20003f46270 */
[C---:B------:R-:W-:Y:S01]  /*4e70*/  FFMA.FTZ R27, R0.reuse, R132, R27 ;  /* 0x00000084001b7223 */ /* 0x040fe2000001001b */
[----:B------:R-:W-:Y:S01]  /*4e80*/  I2FP.F32.S32 R20, R20 ;  /* 0x0000001400147245 */ /* 0x000fe20000201400 */
[C---:B------:R-:W-:Y:S01]  /*4e90*/  FFMA.FTZ R132, R0.reuse, R132, R15 ;  /* 0x0000008400847223 */ /* 0x040fe2000001000f */
[----:B------:R-:W-:Y:S02]  /*4ea0*/  FSEL R113, R13, -INF , !P4 ;  /* 0xff8000000d717808 */ /* 0x000fe40006000000 */
[----:B------:R-:W-:Y:S01]  /*4eb0*/  FSEL R118, R75, -INF , !P0 ;  /* 0xff8000004b767808 */ /* 0x000fe20004000000 */
[CC--:B------:R-:W-:Y:S01]  /*4ec0*/  FFMA.FTZ R85, R0.reuse, R20.reuse, R85 ;  /* 0x0000001400557223 */ /* 0x0c0fe20000010055 */
[----:B------:R-:W-:Y:S01]  /*4ed0*/  FFMA.FTZ R89, R0, R20, R89 ;  /* 0x0000001400597223 */ /* 0x000fe20000010059 */
[C---:B------:R-:W-:Y:S01]  /*4ee0*/  ISETP.GE.AND P4, PT, R66.reuse, R126, PT ;  /* 0x0000007e4200720c */ /* 0x040fe20003f86270 */
[C---:B---3--:R-:W-:Y:S01]  /*4ef0*/  VIADD R18, R3.reuse, 0x49 ;  /* 0x0000004903127836 */ /* 0x048fe20000000000 */
[----:B------:R-:W-:Y:S01]  /*4f00*/  ISETP.GE.AND P0, PT, R66, R125, PT ;  /* 0x0000007d4200720c */ /* 0x000fe20003f06270 */
[----:B------:R-:W3:Y:S01]  /*4f10*/  MUFU.TANH R71, R42 ;  /* 0x0000002a00477308 */ /* 0x000ee20000002400 */
[----:B------:R-:W-:Y:S01]  /*4f20*/  I2FP.F32.S32 R66, R66 ;  /* 0x0000004200427245 */ /* 0x000fe20000201400 */
[----:B------:R-:W-:Y:S01]  /*4f30*/  VIADD R20, R3, 0x58 ;  /* 0x0000005803147836 */ /* 0x000fe20000000000 */
[----:B------:R-:W-:-:S02]  /*4f40*/  FSEL R115, R27, -INF , !P5 ;  /* 0xff8000001b737808 */ /* 0x000fc40006800000 */
[----:B------:R-:W-:Y:S01]  /*4f50*/  FSEL R132, R132, -INF , !P3 ;  /* 0xff80000084847808 */ /* 0x000fe20005800000 */
[CC--:B------:R-:W-:Y:S01]  /*4f60*/  FFMA.FTZ R63, R0.reuse, R66.reuse, R77 ;  /* 0x00000042003f7223 */ /* 0x0c0fe2000001004d */
[----:B------:R-:W-:Y:S01]  /*4f70*/  FSEL R111, R85, -INF , !P1 ;  /* 0xff800000556f7808 */ /* 0x000fe20004800000 */
[----:B------:R-:W-:Y:S01]  /*4f80*/  FFMA.FTZ R66, R0, R66, R69 ;  /* 0x0000004200427223 */ /* 0x000fe20000010045 */
[----:B------:R-:W-:Y:S01]  /*4f90*/  FSEL R116, R89, -INF , !P2 ;  /* 0xff80000059747808 */ /* 0x000fe20005000000 */
[----:B------:R-:W3:Y:S01]  /*4fa0*/  MUFU.TANH R41, R36 ;  /* 0x0000002400297308 */ /* 0x000ee20000002400 */
[CC--:B------:R-:W-:Y:S02]  /*4fb0*/  ISETP.GE.AND P5, PT, R18.reuse, R126.reuse, PT ;  /* 0x0000007e1200720c */ /* 0x0c0fe40003fa6270 */
[----:B------:R-:W-:Y:S02]  /*4fc0*/  ISETP.GE.AND P3, PT, R18, R125, PT ;  /* 0x0000007d1200720c */ /* 0x000fe40003f66270 */
[----:B------:R-:W-:-:S02]  /*4fd0*/  ISETP.GE.AND P1, PT, R64, R126, PT ;  /* 0x0000007e4000720c */ /* 0x000fc40003f26270 */
[-C--:B------:R-:W-:Y:S01]  /*4fe0*/  ISETP.GE.AND P2, PT, R64, R125.reuse, PT ;  /* 0x0000007d4000720c */ /* 0x080fe20003f46270 */
[----:B------:R-:W3:Y:S01]  /*4ff0*/  MUFU.TANH R15, R38 ;  /* 0x00000026000f7308 */ /* 0x000ee20000002400 */
[----:B------:R-:W-:Y:S02]  /*5000*/  I2FP.F32.S32 R18, R18 ;  /* 0x0000001200127245 */ /* 0x000fe40000201400 */
[----:B------:R-:W-:Y:S02]  /*5010*/  I2FP.F32.S32 R64, R64 ;  /* 0x0000004000407245 */ /* 0x000fe40000201400 */
[----:B------:R-:W-:Y:S01]  /*5020*/  FSEL R63, R63, -INF , !P4 ;  /* 0xff8000003f3f7808 */ /* 0x000fe20006000000 */
[CC--:B------:R-:W-:Y:S01]  /*5030*/  FFMA.FTZ R83, R0.reuse, R18.reuse, R83 ;  /* 0x0000001200537223 */ /* 0x0c0fe20000010053 */
[C---:B------:R-:W-:Y:S01]  /*5040*/  FFMA.FTZ R87, R0.reuse, R18, R87 ;  /* 0x0000001200577223 */ /* 0x040fe20000010057 */
[-C--:B-1----:R-:W-:Y:S01]  /*5050*/  FFMA.FTZ R45, R0, R64.reuse, R45 ;  /* 0x00000040002d7223 */ /* 0x082fe2000001002d */
[----:B------:R-:W-:Y:S01]  /*5060*/  FSEL R66, R66, -INF , !P0 ;  /* 0xff80000042427808 */ /* 0x000fe20004000000 */
[----:B--2---:R-:W-:Y:S01]  /*5070*/  FFMA.FTZ R64, R0, R64, R47 ;  /* 0x0000004000407223 */ /* 0x004fe2000001002f */
[C---:B------:R-:W-:Y:S01]  /*5080*/  ISETP.GE.AND P4, PT, R22.reuse, R126, PT ;  /* 0x0000007e1600720c */ /* 0x040fe20003f86270 */
[----:B------:R1:W2:Y:S01]  /*5090*/  MUFU.TANH R13, R32 ;  /* 0x00000020000d7308 */ /* 0x0002a20000002400 */
[----:B------:R-:W-:-:S02]  /*50a0*/  ISETP.GE.AND P0, PT, R22, R125, PT ;  /* 0x0000007d1600720c */ /* 0x000fc40003f06270 */
[----:B------:R-:W-:Y:S02]  /*50b0*/  I2FP.F32.S32 R22, R22 ;  /* 0x0000001600167245 */ /* 0x000fe40000201400 */
[----:B------:R-:W-:Y:S02]  /*50c0*/  IADD3 R18, R3, 0x60, RZ ;  /* 0x0000006003127810 */ /* 0x000fe40007ffe0ff */
[----:B------:R-:W-:Y:S01]  /*50d0*/  FSEL R109, R83, -INF , !P5 ;  /* 0xff800000536d7808 */ /* 0x000fe20006800000 */
[----:B------:R4:W-:Y:S01]  /*50e0*/  MUFU.TANH R69, R16 ;  /* 0x0000001000457308 */ /* 0x0009e20000002400 */
[----:B------:R-:W-:Y:S01]  /*50f0*/  FSEL R112, R87, -INF , !P3 ;  /* 0xff80000057707808 */ /* 0x000fe20005800000 */
[----:B------:R-:W-:Y:S01]  /*5100*/  FFMA.FTZ R17, R0, R22, R17 ;  /* 0x0000001600117223 */ /* 0x000fe20000010011 */
[C---:B------:R-:W-:Y:S02]  /*5110*/  ISETP.GE.AND P5, PT, R20.reuse, R126, PT ;  /* 0x0000007e1400720c */ /* 0x040fe40003fa6270 */
[----:B------:R-:W-:-:S02]  /*5120*/  ISETP.GE.AND P3, PT, R20, R125, PT ;  /* 0x0000007d1400720c */ /* 0x000fc40003f66270 */
[----:B------:R-:W-:Y:S01]  /*5130*/  FSEL R61, R45, -INF , !P1 ;  /* 0xff8000002d3d7808 */ /* 0x000fe20004800000 */
[----:B------:R-:W-:Y:S01]  /*5140*/  MUFU.TANH R39, R39 ;  /* 0x0000002700277308 */ /* 0x000fe20000002400 */
[----:B------:R-:W-:Y:S01]  /*5150*/  FSEL R64, R64, -INF , !P2 ;  /* 0xff80000040407808 */ /* 0x000fe20005000000 */
[----:B-1----:R-:W-:Y:S01]  /*5160*/  VIADD R32, R3, 0x68 ;  /* 0x0000006803207836 */ /* 0x002fe20000000000 */
[----:B------:R-:W-:Y:S02]  /*5170*/  I2FP.F32.S32 R20, R20 ;  /* 0x0000001400147245 */ /* 0x000fe40000201400 */
[C---:B------:R-:W-:Y:S02]  /*5180*/  ISETP.GE.AND P1, PT, R18.reuse, R126, PT ;  /* 0x0000007e1200720c */ /* 0x040fe40003f26270 */
[-C--:B------:R-:W-:Y:S01]  /*5190*/  ISETP.GE.AND P2, PT, R18, R125.reuse, PT ;  /* 0x0000007d1200720c */ /* 0x080fe20003f46270 */
[----:B------:R-:W-:Y:S01]  /*51a0*/  MUFU.TANH R33, R33 ;  /* 0x0000002100217308 */ /* 0x000fe20000002400 */
[C---:B----4-:R-:W-:Y:S01]  /*51b0*/  FFMA.FTZ R16, R0.reuse, R22, R43 ;  /* 0x0000001600107223 */ /* 0x050fe2000001002b */
[----:B------:R-:W-:Y:S01]  /*51c0*/  I2FP.F32.S32 R18, R18 ;  /* 0x0000001200127245 */ /* 0x000fe20000201400 */
[CC--:B------:R-:W-:Y:S01]  /*51d0*/  FFMA.FTZ R59, R0.reuse, R20.reuse, R11 ;  /* 0x00000014003b7223 */ /* 0x0c0fe2000001000b */
[----:B---3--:R-:W-:Y:S01]  /*51e0*/  FFMA.FTZ R71, R0, R20, R71 ;  /* 0x0000001400477223 */ /* 0x008fe20000010047 */
[----:B------:R-:W-:Y:S01]  /*51f0*/  FSEL R57, R17, -INF , !P4 ;  /* 0xff80000011397808 */ /* 0x000fe20006000000 */
[C---:B------:R-:W-:Y:S01]  /*5200*/  VIADD R22, R3.reuse, 0x61 ;  /* 0x0000006103167836 */ /* 0x040fe20000000000 */
[----:B------:R-:W-:Y:S01]  /*5210*/  FSEL R16, R16, -INF , !P0 ;  /* 0xff80000010107808 */ /* 0x000fe20004000000 */
[----:B------:R-:W1:Y:S01]  /*5220*/  MUFU.TANH R47, R34 ;  /* 0x00000022002f7308 */ /* 0x000e620000002400 */
[CC--:B------:R-:W-:Y:S01]  /*5230*/  FFMA.FTZ R41, R0.reuse, R18.reuse, R41 ;  /* 0x0000001200297223 */ /* 0x0c0fe20000010029 */
[----:B------:R-:W-:Y:S01]  /*5240*/  FFMA.FTZ R44, R0, R18, R15 ;  /* 0x00000012002c7223 */ /* 0x000fe2000001000f */
[C---:B------:R-:W-:Y:S01]  /*5250*/  ISETP.GE.AND P4, PT, R32.reuse, R126, PT ;  /* 0x0000007e2000720c */ /* 0x040fe20003f86270 */
[C---:B------:R-:W-:Y:S01]  /*5260*/  VIADD R20, R3.reuse, 0x69 ;  /* 0x0000006903147836 */ /* 0x040fe20000000000 */
[----:B------:R-:W-:Y:S01]  /*5270*/  ISETP.GE.AND P0, PT, R32, R125, PT ;  /* 0x0000007d2000720c */ /* 0x000fe20003f06270 */
[----:B------:R-:W-:Y:S01]  /*5280*/  VIADD R17, R3, 0x71 ;  /* 0x0000007103117836 */ /* 0x000fe20000000000 */
[----:B------:R-:W-:Y:S01]  /*5290*/  I2FP.F32.S32 R32, R32 ;  /* 0x0000002000207245 */ /* 0x000fe20000201400 */
[----:B------:R-:W-:Y:S01]  /*52a0*/  MUFU.TANH R27, R28 ;  /* 0x0000001c001b7308 */ /* 0x000fe20000002400 */
[----:B------:R-:W-:-:S02]  /*52b0*/  FSEL R59, R59, -INF , !P5 ;  /* 0xff8000003b3b7808 */ /* 0x000fc40006800000 */
[----:B------:R-:W-:Y:S02]  /*52c0*/  FSEL R18, R71, -INF , !P3 ;  /* 0xff80000047127808 */ /* 0x000fe40005800000 */
[C---:B------:R-:W-:Y:S02]  /*52d0*/  ISETP.GE.AND P5, PT, R22.reuse, R126, PT ;  /* 0x0000007e1600720c */ /* 0x040fe40003fa6270 */
[----:B------:R-:W-:Y:S01]  /*52e0*/  ISETP.GE.AND P3, PT, R22, R125, PT ;  /* 0x0000007d1600720c */ /* 0x000fe20003f66270 */
[----:B------:R3:W-:Y:S01]  /*52f0*/  MUFU.TANH R11, R12 ;  /* 0x0000000c000b7308 */ /* 0x0007e20000002400 */
[----:B------:R-:W-:Y:S01]  /*5300*/  FSEL R45, R41, -INF , !P1 ;  /* 0xff800000292d7808 */ /* 0x000fe20004800000 */
[-C--:B--2---:R-:W-:Y:S01]  /*5310*/  FFMA.FTZ R41, R0, R32.reuse, R13 ;  /* 0x0000002000297223 */ /* 0x084fe2000001000d */
[----:B------:R-:W-:Y:S01]  /*5320*/  FSEL R44, R44, -INF , !P2 ;  /* 0xff8000002c2c7808 */ /* 0x000fe20005000000 */
[----:B-1----:R-:W-:Y:S01]  /*5330*/  FFMA.FTZ R40, R0, R32, R47 ;  /* 0x0000002000287223 */ /* 0x002fe2000001002f */
[----:B------:R-:W-:-:S02]  /*5340*/  I2FP.F32.S32 R22, R22 ;  /* 0x0000001600167245 */ /* 0x000fc40000201400 */
[C---:B------:R-:W-:Y:S01]  /*5350*/  ISETP.GE.AND P1, PT, R20.reuse, R126, PT ;  /* 0x0000007e1400720c */ /* 0x040fe20003f26270 */
[----:B------:R-:W1:Y:S01]  /*5360*/  MUFU.TANH R13, R10 ;  /* 0x0000000a000d7308 */ /* 0x000e620000002400 */
[----:B------:R-:W-:Y:S01]  /*5370*/  ISETP.GE.AND P2, PT, R20, R125, PT ;  /* 0x0000007d1400720c */ /* 0x000fe20003f46270 */
[C---:B------:R-:W-:Y:S01]  /*5380*/  FFMA.FTZ R39, R0.reuse, R22, R39 ;  /* 0x0000001600277223 */ /* 0x040fe20000010027 */
[----:B------:R-:W-:Y:S01]  /*5390*/  I2FP.F32.S32 R20, R20 ;  /* 0x0000001400147245 */ /* 0x000fe20000201400 */
[C---:B------:R-:W-:Y:S01]  /*53a0*/  FFMA.FTZ R9, R0.reuse, R22, R9 ;  /* 0x0000001600097223 */ /* 0x040fe20000010009 */
[----:B------:R-:W-:Y:S02]  /*53b0*/  FSEL R41, R41, -INF , !P4 ;  /* 0xff80000029297808 */ /* 0x000fe40006000000 */
[----:B------:R-:W-:Y:S01]  /*53c0*/  FSEL R42, R39, -INF , !P3 ;  /* 0xff800000272a7808 */ /* 0x000fe20005800000 */
[----:B------:R-:W2:Y:S01]  /*53d0*/  MUFU.TANH R15, R30 ;  /* 0x0000001e000f7308 */ /* 0x000ea20000002400 */
[CC--:B------:R-:W-:Y:S01]  /*53e0*/  FFMA.FTZ R33, R0.reuse, R20.reuse, R33 ;  /* 0x0000001400217223 */ /* 0x0c0fe20000010021 */
[----:B------:R-:W-:Y:S01]  /*53f0*/  FFMA.FTZ R36, R0, R20, R69 ;  /* 0x0000001400247223 */ /* 0x000fe20000010045 */
[----:B---3--:R-:W-:Y:S01]  /*5400*/  VIADD R12, R3, 0x78 ;  /* 0x00000078030c7836 */ /* 0x008fe20000000000 */
[----:B------:R-:W-:Y:S01]  /*5410*/  FSEL R43, R9, -INF , !P5 ;  /* 0xff800000092b7808 */ /* 0x000fe20006800000 */
[----:B------:R-:W-:Y:S01]  /*5420*/  VIADD R20, R3, 0x70 ;  /* 0x0000007003147836 */ /* 0x000fe20000000000 */
[----:B------:R-:W-:-:S02]  /*5430*/  FSEL R39, R33, -INF , !P1 ;  /* 0xff80000021277808 */ /* 0x000fc40004800000 */
[----:B------:R-:W3:Y:S01]  /*5440*/  MUFU.TANH R31, R31 ;  /* 0x0000001f001f7308 */ /* 0x000ee20000002400 */
[----:B------:R-:W-:Y:S02]  /*5450*/  FSEL R36, R36, -INF , !P2 ;  /* 0xff80000024247808 */ /* 0x000fe40005000000 */
[C---:B------:R-:W-:Y:S02]  /*5460*/  ISETP.GE.AND P1, PT, R12.reuse, R126, PT ;  /* 0x0000007e0c00720c */ /* 0x040fe40003f26270 */
[-C--:B------:R-:W-:Y:S02]  /*5470*/  ISETP.GE.AND P2, PT, R12, R125.reuse, PT ;  /* 0x0000007d0c00720c */ /* 0x080fe40003f46270 */
[----:B------:R-:W-:Y:S01]  /*5480*/  I2FP.F32.S32 R12, R12 ;  /* 0x0000000c000c7245 */ /* 0x000fe20000201400 */
[----:B------:R4:W3:Y:S01]  /*5490*/  MUFU.TANH R9, R26 ;  /* 0x0000001a00097308 */ /* 0x0008e20000002400 */
[C---:B------:R-:W-:Y:S02]  /*54a0*/  ISETP.GE.AND P5, PT, R20.reuse, R126, PT ;  /* 0x0000007e1400720c */ /* 0x040fe40003fa6270 */
[----:B------:R-:W-:Y:S01]  /*54b0*/  ISETP.GE.AND P3, PT, R20, R125, PT ;  /* 0x0000007d1400720c */ /* 0x000fe20003f66270 */
[----:B-1----:R-:W-:Y:S01]  /*54c0*/  FFMA.FTZ R13, R0, R12, R13 ;  /* 0x0000000c000d7223 */ /* 0x002fe2000001000d */
[----:B------:R-:W-:-:S02]  /*54d0*/  I2FP.F32.S32 R10, R20 ;  /* 0x00000014000a7245 */ /* 0x000fc40000201400 */
[----:B------:R-:W-:Y:S01]  /*54e0*/  FSEL R40, R40, -INF , !P0 ;  /* 0xff80000028287808 */ /* 0x000fe20004000000 */
[----:B------:R-:W-:Y:S01]  /*54f0*/  MUFU.TANH R25, R25 ;  /* 0x0000001900197308 */ /* 0x000fe20000002400 */
[C---:B------:R-:W-:Y:S01]  /*5500*/  ISETP.GE.AND P4, PT, R17.reuse, R126, PT ;  /* 0x0000007e1100720c */ /* 0x040fe20003f86270 */
[CC--:B------:R-:W-:Y:S01]  /*5510*/  FFMA.FTZ R27, R0.reuse, R10.reuse, R27 ;  /* 0x0000000a001b7223 */ /* 0x0c0fe2000001001b */
[----:B------:R-:W-:Y:S01]  /*5520*/  BAR.SYNC.DEFER_BLOCKING 0x0 ;  /* 0x0000000000007b1d */ /* 0x000fe20000010000 */
[----:B------:R-:W-:Y:S01]  /*5530*/  ISETP.GE.AND P0, PT, R17, R125, PT ;  /* 0x0000007d1100720c */ /* 0x000fe20003f06270 */
[C---:B--2---:R-:W-:Y:S01]  /*5540*/  FFMA.FTZ R15, R0.reuse, R10, R15 ;  /* 0x0000000a000f7223 */ /* 0x044fe2000001000f */
[----:B------:R-:W-:Y:S01]  /*5550*/  I2FP.F32.S32 R20, R17 ;  /* 0x0000001100147245 */ /* 0x000fe20000201400 */
[----:B------:R-:W-:Y:S02]  /*5560*/  VIADD R10, R3, 0x79 ;  /* 0x00000079030a7836 */ /* 0x000fe40000000000 */
[----:B------:R-:W1:Y:S01]  /*5570*/  MUFU.TANH R17, R14 ;  /* 0x0000000e00117308 */ /* 0x000e620000002400 */
[----:B----4-:R-:W-:Y:S01]  /*5580*/  FSEL R26, R13, -INF , !P1 ;  /* 0xff8000000d1a7808 */ /* 0x010fe20004800000 */
[CC--:B------:R-:W-:Y:S01]  /*5590*/  FFMA.FTZ R11, R0.reuse, R20.reuse, R11 ;  /* 0x00000014000b7223 */ /* 0x0c0fe2000001000b */
[----:B---3--:R-:W-:Y:S01]  /*55a0*/  FFMA.FTZ R20, R0, R20, R31 ;  /* 0x0000001400147223 */ /* 0x008fe2000001001f */
[----:B------:R-:W-:Y:S01]  /*55b0*/  ISETP.GE.AND P1, PT, R122, 0x2, PT ;  /* 0x000000027a00780c */ /* 0x000fe20003f26270 */
[----:B------:R-:W-:Y:S01]  /*55c0*/  FFMA.FTZ R9, R0, R12, R9 ;  /* 0x0000000c00097223 */ /* 0x000fe20000010009 */
[----:B------:R-:W-:-:S02]  /*55d0*/  FSEL R31, R27, -INF , !P5 ;  /* 0xff8000001b1f7808 */ /* 0x000fc40006800000 */
[----:B------:R-:W2:Y:S01]  /*55e0*/  MUFU.TANH R33, R8 ;  /* 0x0000000800217308 */ /* 0x000ea20000002400 */
[----:B------:R-:W-:Y:S02]  /*55f0*/  FSEL R22, R15, -INF , !P3 ;  /* 0xff8000000f167808 */ /* 0x000fe40005800000 */
[----:B------:R-:W-:Y:S02]  /*5600*/  FSEL R27, R11, -INF , !P4 ;  /* 0xff8000000b1b7808 */ /* 0x000fe40006000000 */
        /* <DEDUP_REMOVED lines=8> */
[CC--:B------:R-:W-:Y:S01]  /*5690*/  FFMA.FTZ R97, R0.reuse, R3.reuse, R97 ;  /* 0x0000000300617223 */ /* 0x0c0fe20000010061 */
[C---:B-1----:R-:W-:Y:S01]  /*56a0*/  FFMA.FTZ R62, R0.reuse, R3, R17 ;  /* 0x00000003003e7223 */ /* 0x042fe20000010011 */
[CC--:B------:R-:W-:Y:S01]  /*56b0*/  FFMA.FTZ R25, R0.reuse, R10.reuse, R25 ;  /* 0x0000000a00197223 */ /* 0x0c0fe20000010019 */
[----:B--2---:R-:W-:-:S02]  /*56c0*/  FFMA.FTZ R28, R0, R10, R33 ;  /* 0x0000000a001c7223 */ /* 0x004fc40000010021 */
        /* <DEDUP_REMOVED lines=65> */
.L_x_6500:
[----:B------:R-:W-:-:S04]  /*5ae0*/  LEA R47, -R100, RZ, 0x7 ;  /* 0x000000ff642f7211 */ /* 0x000fc800078e39ff */
[----:B------:R-:W-:-:S07]  /*5af0*/  SHF.R.S32.HI R34, RZ, 0x1f, R47 ;  /* 0x0000001fff227819 */ /* 0x000fce000001142f */
.L_x_6501:
        /* <DEDUP_REMOVED lines=104> */
.L_x_6503:
[----:B------:R-:W-:Y:S05]  /*6180*/  BSYNC B0 ;  /* 0x0000000000007941 */ /* 0x000fea0003800000 */
.L_x_6502:
[----:B------:R-:W0:Y:S01]  /*6190*/  LDGDEPBAR ;  /* 0x00000000000079af */ /* 0x000e220000000000 */
[----:B------:R-:W-:-:S04]  /*61a0*/  IADD3 R124, P0, R47, R124, RZ ;  /* 0x0000007c2f7c7210 */ /* 0x000fc80007f1e0ff */
[----:B------:R-:W-:-:S09]  /*61b0*/  IADD3.X R123, R34, R123, RZ, P0, !PT ;  /* 0x0000007b227b7210 */ /* 0x000fd200007fe4ff */
.L_x_6499:
[----:B-1----:R-:W-:Y:S01]  /*61c0*/  FMNMX.FTZ R2, R17, R29, !PT ;  /* 0x0000001d11027209 */ /* 0x002fe20007810000 */
        /* <DEDUP_REMOVED lines=57> */
[----:B--2---:R-:W-:Y:S02]  /*6560*/  FMNMX.FTZ R9, R27, R2, !PT ;  /* 0x000000021b097209 */ /* 0x004fe40007810000 */
[----:B------:R-:W-:Y:S02]  /*6570*/  FMNMX.FTZ R3, R20, R3, !PT ;  /* 0x0000000314037209 */ /* 0x000fe40007810000 */
[----:B------:R-:W-:Y:S02]  /*6580*/  FMNMX.FTZ R2, R26, R9, !PT ;  /* 0x000000091a027209 */ /* 0x000fe40007810000 */
[----:B------:R-:W-:-:S02]  /*6590*/  FMNMX.FTZ R3, R30, R3, !PT ;  /* 0x000000031e037209 */ /* 0x000fc40007810000 */
[----:B------:R-:W-:Y:S02]  /*65a0*/  FMNMX.FTZ R11, R25, R2, !PT ;  /* 0x00000002190b7209 */ /* 0x000fe40007810000 */
[----:B------:R-:W-:Y:S02]  /*65b0*/  FMNMX.FTZ R8, R28, R3, !PT ;  /* 0x000000031c087209 */ /* 0x000fe40007810000 */
        /* <DEDUP_REMOVED lines=22> */
[--C-:B------:R-:W-:Y:S01]  /*6720*/  FFMA.FTZ R17, R29, UR11, -R34.reuse ;  /* 0x0000000b1d117c23 */ /* 0x100fe20008010822 */
[----:B------:R-:W-:Y:S01]  /*6730*/  FMUL.FTZ R29, R2, UR11 ;  /* 0x0000000b021d7c20 */ /* 0x000fe20008410000 */
[--C-:B------:R-:W-:Y:S01]  /*6740*/  FFMA.FTZ R47, R19, UR11, -R34.reuse ;  /* 0x0000000b132f7c23 */ /* 0x100fe20008010822 */
[--C-:B------:R-:W-:Y:S01]  /*6750*/  FFMA.FTZ R38, R37, UR11, -R34.reuse ;  /* 0x0000000b25267c23 */ /* 0x100fe20008010822 */
[--C-:B------:R-:W-:Y:S01]  /*6760*/  FFMA.FTZ R56, R23, UR11, -R34.reuse ;  /* 0x0000000b17387c23 */ /* 0x100fe20008010822 */
[--C-:B------:R-:W-:Y:S01]  /*6770*/  FFMA.FTZ R23, R7, UR11, -R34.reuse ;  /* 0x0000000b07177c23 */ /* 0x100fe20008010822 */
[----:B------:R-:W-:Y:S01]  /*6780*/  FSEL R29, R29, RZ, P0 ;  /* 0x000000ff1d1d7208 */ /* 0x000fe20000000000 */
[----:B------:R-:W-:Y:S01]  /*6790*/  MUFU.EX2 R58, R58 ;  /* 0x0000003a003a7308 */ /* 0x000fe20000000800 */
[----:B------:R-:W1:Y:S01]  /*67a0*/  LDSM.16.MT88.4 R4, [R162+0x6000] ;  /* 0x00600000a204783b */ /* 0x000e620000004200 */
        /* <DEDUP_REMOVED lines=40> */
[----:B------:R-:W-:Y:S01]  /*6a30*/  FFMA.FTZ R112, R112, UR11, -R29 ;  /* 0x0000000b70707c23 */ /* 0x000fe2000801081d */
[----:B------:R-:W-:Y:S01]  /*6a40*/  FADD.FTZ R17, R58, R17 ;  /* 0x000000113a117221 */ /* 0x000fe20000010000 */
        /* <DEDUP_REMOVED lines=10> */
[--C-:B------:R-:W-:Y:S01]  /*6af0*/  FFMA.FTZ R43, R43, UR11, -R34.reuse ;  /* 0x0000000b2b2b7c23 */ /* 0x100fe20008010822 */
[--C-:B------:R-:W-:Y:S01]  /*6b00*/  FFMA.FTZ R41, R41, UR11, -R34.reuse ;  /* 0x0000000b29297c23 */ /* 0x100fe20008010822 */
[----:B------:R-:W3:Y:S01]  /*6b10*/  MUFU.EX2 R37, R37 ;  /* 0x0000002500257308 */ /* 0x000ee20000000800 */
[----:B--2---:R-:W-:Y:S01]  /*6b20*/  F2FP.F16.F32.PACK_AB R69, R19, R62 ;  /* 0x0000003e1345723e */ /* 0x004fe200000000ff */
[----:B------:R-:W-:Y:S01]  /*6b30*/  FADD.FTZ R19, R62, R19 ;  /* 0x000000133e137221 */ /* 0x000fe20000010000 */
[----:B------:R-:W-:Y:S01]  /*6b40*/  FADD.FTZ R62, R56, R17 ;  /* 0x00000011383e7221 */ /* 0x000fe20000010000 */
[----:B------:R-:W-:Y:S01]  /*6b50*/  FFMA.FTZ R56, R39, UR11, -R34 ;  /* 0x0000000b27387c23 */ /* 0x000fe20008010822 */
[--C-:B------:R-:W-:Y:S01]  /*6b60*/  FFMA.FTZ R44, R44, UR11, -R29.reuse ;  /* 0x0000000b2c2c7c23 */ /* 0x100fe2000801081d */
[--C-:B------:R-:W-:Y:S01]  /*6b70*/  FFMA.FTZ R45, R42, UR11, -R29.reuse ;  /* 0x0000000b2a2d7c23 */ /* 0x100fe2000801081d */
[--C-:B------:R-:W-:Y:S01]  /*6b80*/  FFMA.FTZ R39, R40, UR11, -R29.reuse ;  /* 0x0000000b28277c23 */ /* 0x100fe2000801081d */
[----:B------:R-:W-:Y:S01]  /*6b90*/  MUFU.EX2 R38, R38 ;  /* 0x0000002600267308 */ /* 0x000fe20000000800 */
[--C-:B------:R-:W-:Y:S01]  /*6ba0*/  FFMA.FTZ R36, R36, UR11, -R29.reuse ;  /* 0x0000000b24247c23 */ /* 0x100fe2000801081d */
[----:B------:R-:W-:Y:S01]  /*6bb0*/  FADD.FTZ R47, R47, R62 ;  /* 0x0000003e2f2f7221 */ /* 0x000fe20000010000 */
[--C-:B------:R-:W-:Y:S01]  /*6bc0*/  FFMA.FTZ R193, R25, UR11, -R34.reuse ;  /* 0x0000000b19c17c23 */ /* 0x100fe20008010822 */
[----:B------:R-:W-:Y:S01]  /*6bd0*/  FFMA.FTZ R30, R30, UR11, -R29 ;  /* 0x0000000b1e1e7c23 */ /* 0x000fe2000801081d */
[----:B------:R-:W-:Y:S01]  /*6be0*/  FFMA.FTZ R31, R31, UR11, -R34 ;  /* 0x0000000b1f1f7c23 */ /* 0x000fe20008010822 */
[----:B------:R-:W-:-:S02]  /*6bf0*/  LEA R190, P0, R124, UR8, 0x1 ;  /* 0x000000087cbe7c11 */ /* 0x000fc4000f8008ff */
[----:B------:R-:W2:Y:S01]  /*6c00*/  MUFU.EX2 R35, R35 ;  /* 0x0000002300237308 */ /* 0x000ea20000000800 */
[C---:B---3--:R-:W-:Y:S01]  /*6c10*/  F2FP.F16.F32.PACK_AB R71, R37.reuse, R60 ;  /* 0x0000003c2547723e */ /* 0x048fe200000000ff */
[----:B------:R-:W-:Y:S01]  /*6c20*/  FADD.FTZ R60, R60, R19 ;  /* 0x000000133c3c7221 */ /* 0x000fe20000010000 */
[----:B------:R-:W-:Y:S01]  /*6c30*/  LEA.HI.X R191, R124, UR9, R123, 0x1, P0 ;  /* 0x000000097cbf7c11 */ /* 0x000fe200080f0c7b */
[----:B------:R-:W-:Y:S02]  /*6c40*/  LDSM.16.MT88.4 R16, [R164+0x8800] ;  /* 0x00880000a410783b */ /* 0x000fe40000004200 */
        /* <DEDUP_REMOVED lines=15> */
[----:B--2---:R-:W-:Y:S01]  /*6d40*/  F2FP.F16.F32.PACK_AB R4, R35, R38 ;  /* 0x000000262304723e */ /* 0x004fe200000000ff */
[----:B------:R-:W-:Y:S01]  /*6d50*/  FADD.FTZ R38, R38, R47 ;  /* 0x0000002f26267221 */ /* 0x000fe20000010000 */
[----:B---3--:R-:W-:Y:S01]  /*6d60*/  F2FP.F16.F32.PACK_AB R5, R33, R46 ;  /* 0x0000002e2105723e */ /* 0x008fe200000000ff */
[----:B------:R-:W-:Y:S01]  /*6d70*/  FADD.FTZ R46, R46, R37 ;  /* 0x000000252e2e7221 */ /* 0x000fe20000010000 */
[----:B------:R-:W-:-:S02]  /*6d80*/  FFMA.FTZ R37, R27, UR11, -R34 ;  /* 0x0000000b1b257c23 */ /* 0x000fc40008010822 */
[----:B------:R-:W-:Y:S01]  /*6d90*/  F2FP.F16.F32.PACK_AB R6, R23, R32 ;  /* 0x000000201706723e */ /* 0x000fe200000000ff */
[----:B------:R-:W-:Y:S01]  /*6da0*/  MUFU.EX2 R55, R55 ;  /* 0x0000003700377308 */ /* 0x000fe20000000800 */
[----:B------:R-:W-:Y:S01]  /*6db0*/  FADD.FTZ R33, R33, R46 ;  /* 0x0000002e21217221 */ /* 0x000fe20000010000 */
[----:B-1----:R-:W-:-:S06]  /*6dc0*/  F2FP.F16.F32.PACK_AB R7, R21, R24 ;  /* 0x000000181507723e */ /* 0x002fcc00000000ff */
        /* <DEDUP_REMOVED lines=82> */
[----:B------:R-:W-:Y:S08]  /*72f0*/  MUFU.EX2 R56, R56 ;  /* 0x0000003800387308 */ /* 0x000ff00000000800 */
[----:B------:R-:W-:Y:S01]  /*7300*/  MUFU.EX2 R44, R44 ;  /* 0x0000002c002c7308 */ /* 0x000fe20000000800 */
[C---:B--2---:R-:W-:Y:S06]  /*7310*/  HMMA.16816.F32 R88, R4.reuse, R8, R88 ;  /* 0x000000080458723c */ /* 0x044fec0000001858 */
[C---:B------:R-:W-:Y:S01]  /*7320*/  HMMA.16816.F32 R84, R4.reuse, R10, R84 ;  /* 0x0000000a0454723c */ /* 0x040fe20000001854 */
[----:B------:R-:W1:Y:S01]  /*7330*/  LDSM.16.MT88.4 R8, [R162+0x8000] ;  /* 0x00800000a208783b */ /* 0x000e620000004200 */
[----:B------:R-:W2:Y:S04]  /*7340*/  MUFU.EX2 R45, R45 ;  /* 0x0000002d002d7308 */ /* 0x000ea80000000800 */
[C---:B-----5:R-:W-:Y:S04]  /*7350*/  HMMA.16816.F32 R96, R4.reuse, R12, R96 ;  /* 0x0000000c0460723c */ /* 0x060fe80000001860 */
[----:B------:R-:W-:Y:S02]  /*7360*/  MUFU.EX2 R39, R39 ;  /* 0x0000002700277308 */ /* 0x000fe40000000800 */
[C---:B------:R-:W-:Y:S01]  /*7370*/  HMMA.16816.F32 R92, R4.reuse, R14, R92 ;  /* 0x0000000e045c723c */ /* 0x040fe2000000185c */
[----:B------:R-:W4:Y:S05]  /*7380*/  LDSM.16.MT88.4 R12, [R163+0x8000] ;  /* 0x00800000a30c783b */ /* 0x000f2a0000004200 */
[----:B------:R-:W5:Y:S08]  /*7390*/  MUFU.EX2 R36, R36 ;  /* 0x0000002400247308 */ /* 0x000f700000000800 */
[----:B------:R-:W-:Y:S08]  /*73a0*/  MUFU.EX2 R31, R31 ;  /* 0x0000001f001f7308 */ /* 0x000ff00000000800 */
[----:B------:R-:W-:Y:S01]  /*73b0*/  MUFU.EX2 R193, R193 ;  /* 0x000000c100c17308 */ /* 0x000fe20000000800 */
[C---:B-1----:R-:W-:Y:S07]  /*73c0*/  HMMA.16816.F32 R72, R4.reuse, R8, R72 ;  /* 0x000000080448723c */ /* 0x042fee0000001848 */
[----:B------:R-:W-:Y:S01]  /*73d0*/  MUFU.EX2 R30, R30 ;  /* 0x0000001e001e7308 */ /* 0x000fe20000000800 */
[C---:B------:R-:W-:Y:S01]  /*73e0*/  HMMA.16816.F32 R68, R4.reuse, R10, R68 ;  /* 0x0000000a0444723c */ /* 0x040fe20000001844 */
[----:B------:R-:W1:Y:S05]  /*73f0*/  LDSM.16.MT88.4 R8, [R166+0x8800] ;  /* 0x00880000a608783b */ /* 0x000e6a0000004200 */
[C---:B----4-:R-:W-:Y:S06]  /*7400*/  HMMA.16816.F32 R80, R4.reuse, R12, R80 ;  /* 0x0000000c0450723c */ /* 0x050fec0000001850 */
[----:B------:R-:W-:Y:S01]  /*7410*/  HMMA.16816.F32 R76, R4, R14, R76 ;  /* 0x0000000e044c723c */ /* 0x000fe2000000184c */
[----:B------:R-:W4:Y:S06]  /*7420*/  LDSM.16.MT88.4 R12, [R163+0x8800] ;  /* 0x00880000a30c783b */ /* 0x000f2c0000004200 */
[----:B------:R-:W-:-:S02]  /*7430*/  F2FP.F16.F32.PACK_AB R4, R118, R63 ;  /* 0x0000003f7604723e */ /* 0x000fc400000000ff */
[----:B------:R-:W-:Y:S02]  /*7440*/  F2FP.F16.F32.PACK_AB R5, R61, R66 ;  /* 0x000000423d05723e */ /* 0x000fe400000000ff */
[----:B------:R-:W-:Y:S02]  /*7450*/  F2FP.F16.F32.PACK_AB R6, R57, R116 ;  /* 0x000000743906723e */ /* 0x000fe400000000ff */
[----:B---3--:R-:W-:-:S07]  /*7460*/  F2FP.F16.F32.PACK_AB R7, R59, R64 ;  /* 0x000000403b07723e */ /* 0x008fce00000000ff */
[C---:B------:R-:W-:Y:S06]  /*7470*/  HMMA.16816.F32 R88, R4.reuse, R16, R88 ;  /* 0x000000100458723c */ /* 0x040fec0000001858 */
[C---:B------:R-:W-:Y:S01]  /*7480*/  HMMA.16816.F32 R84, R4.reuse, R18, R84 ;  /* 0x000000120454723c */ /* 0x040fe20000001854 */
[----:B------:R-:W-:Y:S05]  /*7490*/  LDSM.16.MT88.4 R16, [R166+0x9000] ;  /* 0x00900000a610783b */ /* 0x000fea0000004200 */
[C---:B-1----:R-:W-:Y:S06]  /*74a0*/  HMMA.16816.F32 R96, R4.reuse, R8, R96 ;  /* 0x000000080460723c */ /* 0x042fec0000001860 */
[C---:B------:R-:W-:Y:S01]  /*74b0*/  HMMA.16816.F32 R92, R4.reuse, R10, R92 ;  /* 0x0000000a045c723c */ /* 0x040fe2000000185c */
[----:B------:R-:W1:Y:S05]  /*74c0*/  LDSM.16.MT88.4 R8, [R162+0x8800] ;  /* 0x00880000a208783b */ /* 0x000e6a0000004200 */
[C---:B----4-:R-:W-:Y:S06]  /*74d0*/  HMMA.16816.F32 R80, R4.reuse, R12, R80 ;  /* 0x0000000c0450723c */ /* 0x050fec0000001850 */
[C---:B------:R-:W-:Y:S01]  /*74e0*/  HMMA.16816.F32 R76, R4.reuse, R14, R76 ;  /* 0x0000000e044c723c */ /* 0x040fe2000000184c */
[----:B------:R-:W3:Y:S05]  /*74f0*/  LDSM.16.MT88.4 R12, [R164+0x9000] ;  /* 0x00900000a40c783b */ /* 0x000eea0000004200 */
[C---:B-1----:R-:W-:Y:S06]  /*7500*/  HMMA.16816.F32 R72, R4.reuse, R8, R72 ;  /* 0x000000080448723c */ /* 0x042fec0000001848 */
[----:B------:R-:W-:Y:S01]  /*7510*/  HMMA.16816.F32 R68, R4, R10, R68 ;  /* 0x0000000a0444723c */ /* 0x000fe20000001844 */
[----:B------:R-:W-:Y:S01]  /*7520*/  FADD.FTZ R9, R35, R38 ;  /* 0x0000002623097221 */ /* 0x000fe20000010000 */
[----:B------:R-:W-:Y:S01]  /*7530*/  F2FP.F16.F32.PACK_AB R8, R43, R58 ;  /* 0x0000003a2b08723e */ /* 0x000fe200000000ff */
[----:B------:R-:W1:Y:S01]  /*7540*/  LDSM.16.MT88.4 R4, [R163+0x9000] ;  /* 0x00900000a304783b */ /* 0x000e620000004200 */
[----:B------:R-:W-:Y:S01]  /*7550*/  FFMA.FTZ R35, R26, UR11, -R34 ;  /* 0x0000000b1a237c23 */ /* 0x000fe20008010822 */
[----:B------:R-:W-:Y:S01]  /*7560*/  FADD.FTZ R38, R32, R9 ;  /* 0x0000000920267221 */ /* 0x000fe20000010000 */
[----:B--2---:R-:W-:Y:S01]  /*7570*/  F2FP.F16.F32.PACK_AB R9, R45, R44 ;  /* 0x0000002c2d09723e */ /* 0x004fe200000000ff */
[----:B------:R-:W2:Y:S01]  /*7580*/  MUFU.EX2 R34, R37 ;  /* 0x0000002500227308 */ /* 0x000ea20000000800 */
[----:B------:R-:W-:Y:S01]  /*7590*/  F2FP.F16.F32.PACK_AB R10, R56, R41 ;  /* 0x00000029380a723e */ /* 0x000fe200000000ff */
[----:B------:R-:W-:Y:S01]  /*75a0*/  FADD.FTZ R38, R23, R38 ;  /* 0x0000002617267221 */ /* 0x000fe20000010000 */
[----:B-----5:R-:W-:-:S05]  /*75b0*/  F2FP.F16.F32.PACK_AB R11, R36, R39 ;  /* 0x00000027240b723e */ /* 0x020fca00000000ff */
[----:B------:R-:W-:Y:S02]  /*75c0*/  MUFU.EX2 R32, R35 ;  /* 0x0000002300207308 */ /* 0x000fe40000000800 */
[C---:B------:R-:W-:Y:S06]  /*75d0*/  HMMA.16816.F32 R96, R8.reuse, R16, R96 ;  /* 0x000000100860723c */ /* 0x040fec0000001860 */
[C---:B---3--:R-:W-:Y:S01]  /*75e0*/  HMMA.16816.F32 R88, R8.reuse, R12, R88 ;  /* 0x0000000c0858723c */ /* 0x048fe20000001858 */
[----:B------:R-:W-:Y:S01]  /*75f0*/  FADD.FTZ R16, R24, R33 ;  /* 0x0000002118107221 */ /* 0x000fe20000010000 */
[--C-:B------:R-:W-:Y:S01]  /*7600*/  FFMA.FTZ R33, R22, UR11, -R29.reuse ;  /* 0x0000000b16217c23 */ /* 0x100fe2000801081d */
[----:B------:R-:W-:Y:S01]  /*7610*/  FFMA.FTZ R17, R20, UR11, -R29 ;  /* 0x0000000b14117c23 */ /* 0x000fe2000801081d */
[----:B------:R-:W3:Y:S01]  /*7620*/  LDSM.16.MT88.4 R24, [R162+0x9000] ;  /* 0x00900000a218783b */ /* 0x000ee20000004200 */
[----:B------:R-:W-:Y:S01]  /*7630*/  FADD.FTZ R16, R21, R16 ;  /* 0x0000001015107221 */ /* 0x000fe20000010000 */
[C---:B------:R-:W-:Y:S01]  /*7640*/  HMMA.16816.F32 R92, R8.reuse, R18, R92 ;  /* 0x00000012085c723c */ /* 0x040fe2000000185c */
[----:B------:R-:W-:Y:S01]  /*7650*/  FADD.FTZ R13, R55, R38 ;  /* 0x00000026370d7221 */ /* 0x000fe20000010000 */
[----:B------:R-:W4:Y:S01]  /*7660*/  LDSM.16.MT88.4 R20, [R166+0x9800] ;  /* 0x00980000a614783b */ /* 0x000f220000004200 */
[----:B------:R-:W-:Y:S01]  /*7670*/  FADD.FTZ R53, R53, R16 ;  /* 0x0000001035357221 */ /* 0x000fe20000010000 */
[----:B------:R5:W-:Y:S01]  /*7680*/  MUFU.EX2 R38, R17 ;  /* 0x0000001100267308 */ /* 0x000be20000000800 */
[----:B------:R-:W-:Y:S01]  /*7690*/  FADD.FTZ R13, R54, R13 ;  /* 0x0000000d360d7221 */ /* 0x000fe20000010000 */
[----:B------:R-:W-:Y:S01]  /*76a0*/  FFMA.FTZ R29, R28, UR11, -R29 ;  /* 0x0000000b1c1d7c23 */ /* 0x000fe2000801081d */
[----:B------:R-:W-:Y:S01]  /*76b0*/  FADD.FTZ R50, R50, R53 ;  /* 0x0000003532327221 */ /* 0x000fe20000010000 */
[----:B------:R-:W-:Y:S01]  /*76c0*/  HMMA.16816.F32 R84, R8, R14, R84 ;  /* 0x0000000e0854723c */ /* 0x000fe20000001854 */
[----:B------:R-:W-:-:S02]  /*76d0*/  FADD.FTZ R52, R52, R13 ;  /* 0x0000000d34347221 */ /* 0x000fc40000010000 */
[----:B------:R-:W-:Y:S01]  /*76e0*/  FADD.FTZ R51, R51, R50 ;  /* 0x0000003233337221 */ /* 0x000fe20000010000 */
[----:B------:R-:W2:Y:S01]  /*76f0*/  MUFU.EX2 R33, R33 ;  /* 0x0000002100217308 */ /* 0x000ea20000000800 */
[----:B------:R-:W-:Y:S01]  /*7700*/  FADD.FTZ R49, R49, R52 ;  /* 0x0000003431317221 */ /* 0x000fe20000010000 */
[----:B------:R-:W4:Y:S01]  /*7710*/  LDSM.16.MT88.4 R12, [R163+0x9800] ;  /* 0x00980000a30c783b */ /* 0x000f220000004200 */
[----:B------:R-:W-:Y:S01]  /*7720*/  FADD.FTZ R51, R48, R51 ;  /* 0x0000003330337221 */ /* 0x000fe20000010000 */
[C---:B-1----:R-:W-:Y:S01]  /*7730*/  HMMA.16816.F32 R80, R8.reuse, R4, R80 ;  /* 0x000000040850723c */ /* 0x042fe20000001850 */
[----:B------:R-:W-:Y:S02]  /*7740*/  FADD.FTZ R110, R110, R49 ;  /* 0x000000316e6e7221 */ /* 0x000fe40000010000 */
[----:B------:R-:W-:Y:S01]  /*7750*/  FADD.FTZ R108, R108, R51 ;  /* 0x000000336c6c7221 */ /* 0x000fe20000010000 */
[----:B------:R-:W1:Y:S01]  /*7760*/  MUFU.EX2 R29, R29 ;  /* 0x0000001d001d7308 */ /* 0x000e620000000800 */
[----:B-----5:R-:W5:Y:S01]  /*7770*/  LDSM.16.MT88.4 R16, [R164+0x9800] ;  /* 0x00980000a410783b */ /* 0x020f620000004200 */
[----:B------:R-:W-:Y:S01]  /*7780*/  FADD.FTZ R107, R107, R110 ;  /* 0x0000006e6b6b7221 */ /* 0x000fe20000010000 */
[----:B------:R-:W-:Y:S01]  /*7790*/  FADD.FTZ R105, R105, R108 ;  /* 0x0000006c69697221 */ /* 0x000fe20000010000 */
[----:B------:R-:W-:Y:S01]  /*77a0*/  HMMA.16816.F32 R76, R8, R6, R76 ;  /* 0x00000006084c723c */ /* 0x000fe2000000184c */
[----:B--2---:R-:W-:Y:S01]  /*77b0*/  F2FP.F16.F32.PACK_AB R4, R34, R31 ;  /* 0x0000001f2204723e */ /* 0x004fe200000000ff */
[----:B------:R-:W-:Y:S01]  /*77c0*/  FADD.FTZ R106, R106, R107 ;  /* 0x0000006b6a6a7221 */ /* 0x000fe20000010000 */
[----:B------:R-:W-:Y:S01]  /*77d0*/  FADD.FTZ R104, R104, R105 ;  /* 0x0000006968687221 */ /* 0x000fe20000010000 */
[----:B------:R-:W-:-:S02]  /*77e0*/  F2FP.F16.F32.PACK_AB R5, R38, R33 ;  /* 0x000000212605723e */ /* 0x000fc400000000ff */
[----:B------:R-:W-:Y:S01]  /*77f0*/  FADD.FTZ R67, R67, R106 ;  /* 0x0000006a43437221 */ /* 0x000fe20000010000 */
[----:B------:R-:W-:Y:S01]  /*7800*/  FADD.FTZ R65, R65, R104 ;  /* 0x0000006841417221 */ /* 0x000fe20000010000 */
[----:B------:R-:W-:Y:S02]  /*7810*/  F2FP.F16.F32.PACK_AB R6, R193, R32 ;  /* 0x00000020c106723e */ /* 0x000fe400000000ff */
[----:B------:R-:W-:Y:S01]  /*7820*/  FADD.FTZ R134, R134, R67 ;  /* 0x0000004386867221 */ /* 0x000fe20000010000 */
[----:B------:R-:W-:Y:S01]  /*7830*/  FADD.FTZ R132, R132, R65 ;  /* 0x0000004184847221 */ /* 0x000fe20000010000 */
[----:B-1----:R-:W-:Y:S02]  /*7840*/  F2FP.F16.F32.PACK_AB R7, R29, R30 ;  /* 0x0000001e1d07723e */ /* 0x002fe400000000ff */
[----:B------:R-:W-:Y:S01]  /*7850*/  FADD.FTZ R115, R115, R134 ;  /* 0x0000008673737221 */ /* 0x000fe20000010000 */
[----:B------:R-:W-:Y:S01]  /*7860*/  FADD.FTZ R132, R113, R132 ;  /* 0x0000008471847221 */ /* 0x000fe20000010000 */
[----:B---3--:R-:W-:Y:S02]  /*7870*/  HMMA.16816.F32 R72, R8, R24, R72 ;  /* 0x000000180848723c */ /* 0x008fe40000001848 */
[----:B------:R-:W-:-:S04]  /*7880*/  FADD.FTZ R114, R114, R115 ;  /* 0x0000007372727221 */ /* 0x000fc80000010000 */
[----:B----4-:R-:W-:Y:S01]  /*7890*/  HMMA.16816.F32 R96, R4, R20, R96 ;  /* 0x000000140460723c */ /* 0x010fe20000001860 */
[----:B------:R-:W-:-:S05]  /*78a0*/  FADD.FTZ R114, R111, R114 ;  /* 0x000000726f727221 */ /* 0x000fca0000010000 */
[----:B------:R-:W-:Y:S01]  /*78b0*/  HMMA.16816.F32 R68, R8, R26, R68 ;  /* 0x0000001a0844723c */ /* 0x000fe20000001844 */
[----:B------:R-:W-:Y:S01]  /*78c0*/  FADD.FTZ R21, R109, R132 ;  /* 0x000000846d157221 */ /* 0x000fe20000010000 */
[----:B------:R-:W1:Y:S03]  /*78d0*/  LDSM.16.MT88.4 R8, [R162+0x9800] ;  /* 0x00980000a208783b */ /* 0x000e660000004200 */
[----:B------:R-:W-:Y:S01]  /*78e0*/  FADD.FTZ R21, R112, R21 ;  /* 0x0000001570157221 */ /* 0x000fe20000010000 */
[----:B------:R-:W-:Y:S03]  /*78f0*/  HMMA.16816.F32 R80, R4, R12, R80 ;  /* 0x0000000c0450723c */ /* 0x000fe60000001850 */
[----:B------:R-:W-:-:S03]  /*7900*/  FADD.FTZ R66, R66, R21 ;  /* 0x0000001542427221 */ /* 0x000fc60000010000 */
        /* <DEDUP_REMOVED lines=26> */
[----:B------:R-:W-:-:S04]  /*7ab0*/  FADD.FTZ R31, R34, R31 ;  /* 0x0000001f221f7221 */ /* 0x000fc80000010000 */
[----:B------:R-:W-:-:S04]  /*7ac0*/  FADD.FTZ R32, R32, R31 ;  /* 0x0000001f20207221 */ /* 0x000fc80000010000 */
[----:B------:R-:W-:Y:S01]  /*7ad0*/  FADD.FTZ R193, R193, R32 ;  /* 0x00000020c1c17221 */ /* 0x000fe20000010000 */
[----:B------:R-:W-:Y:S08]  /*7ae0*/  @!P1 BRA `(.L_x_6504) ;  /* 0x0000004c00589947 */ /* 0x000ff00003800000 */
        /* <DEDUP_REMOVED lines=63> */
.L_x_6505:
[----:B------:R-:W-:-:S04]  /*7ee0*/  LEA R4, -R120, RZ, 0x7 ;  /* 0x000000ff78047211 */ /* 0x000fc800078e39ff */
[----:B------:R-:W-:-:S07]  /*7ef0*/  SHF.R.S32.HI R5, RZ, 0x1f, R4 ;  /* 0x0000001fff057819 */ /* 0x000fce0000011404 */
.L_x_6506:
        /* <DEDUP_REMOVED lines=178> */
[----:B------:R-:W-:Y:S01]  /*8a20*/  HMMA.16816.F32 R8, R52, R48, R8 ;  /* 0x000000303408723c */ /* 0x000fe20000001808 */
[----:B------:R-:W-:Y:S01]  /*8a30*/  FMUL.FTZ R17, R17, UR10 ;  /* 0x0000000a11117c20 */ /* 0x000fe20008410000 */
[----:B------:R-:W-:Y:S01]  /*8a40*/  FMUL.FTZ R19, R19, UR10 ;  /* 0x0000000a13137c20 */ /* 0x000fe20008410000 */
[----:B------:R-:W-:Y:S01]  /*8a50*/  FMUL.FTZ R16, R16, UR10 ;  /* 0x0000000a10107c20 */ /* 0x000fe20008410000 */
[----:B------:R-:W-:-:S02]  /*8a60*/  FMUL.FTZ R18, R18, UR10 ;  /* 0x0000000a12127c20 */ /* 0x000fc40008410000 */
[----:B------:R-:W-:Y:S01]  /*8a70*/  HMMA.16816.F32 R4, R52, R50, R4 ;  /* 0x000000323404723c */ /* 0x000fe20000001804 */
[----:B------:R-:W3:Y:S01]  /*8a80*/  LDSM.16.M88.4 R48, [R102+0x2800] ;  /* 0x002800006630783b */ /* 0x000ee20000000200 */
[----:B------:R-:W-:Y:S01]  /*8a90*/  FMUL.FTZ R14, R14, UR10 ;  /* 0x0000000a0e0e7c20 */ /* 0x000fe20008410000 */
[----:B------:R-:W-:Y:S01]  /*8aa0*/  FMUL.FTZ R12, R12, UR10 ;  /* 0x0000000a0c0c7c20 */ /* 0x000fe20008410000 */
[----:B------:R-:W-:Y:S01]  /*8ab0*/  FMUL.FTZ R13, R13, UR10 ;  /* 0x0000000a0d0d7c20 */ /* 0x000fe20008410000 */
[----:B------:R-:W-:Y:S01]  /*8ac0*/  FMUL.FTZ R15, R15, UR10 ;  /* 0x0000000a0f0f7c20 */ /* 0x000fe20008410000 */
[----:B------:R-:W-:Y:S01]  /*8ad0*/  MUFU.TANH R147, R14 ;  /* 0x0000000e00937308 */ /* 0x000fe20000002400 */
[----:B------:R-:W-:Y:S01]  /*8ae0*/  FMUL.FTZ R44, R44, UR10 ;  /* 0x0000000a2c2c7c20 */ /* 0x000fe20008410000 */
[----:B------:R-:W-:Y:S01]  /*8af0*/  FMUL.FTZ R46, R46, UR10 ;  /* 0x0000000a2e2e7c20 */ /* 0x000fe20008410000 */
[----:B------:R-:W-:-:S03]  /*8b00*/  FMUL.FTZ R47, R47, UR10 ;  /* 0x0000000a2f2f7c20 */ /* 0x000fc60008410000 */
[----:B------:R-:W-:Y:S01]  /*8b10*/  FMUL.FTZ R42, R42, UR10 ;  /* 0x0000000a2a2a7c20 */ /* 0x000fe20008410000 */
[----:B------:R-:W-:Y:S01]  /*8b20*/  FMUL.FTZ R43, R43, UR10 ;  /* 0x0000000a2b2b7c20 */ /* 0x000fe20008410000 */
[----:B------:R-:W4:Y:S01]  /*8b30*/  MUFU.TANH R135, R12 ;  /* 0x0000000c00877308 */ /* 0x000f220000002400 */
[----:B------:R-:W-:Y:S01]  /*8b40*/  FMUL.FTZ R40, R40, UR10 ;  /* 0x0000000a28287c20 */ /* 0x000fe20008410000 */
[C---:B-1----:R-:W-:Y:S02]  /*8b50*/  HMMA.16816.F32 R36, R52.reuse, R64, R36 ;  /* 0x000000403424723c */ /* 0x042fe40000001824 */
[----:B------:R-:W-:Y:S01]  /*8b60*/  FMUL.FTZ R11, R11, UR10 ;  /* 0x0000000a0b0b7c20 */ /* 0x000fe20008410000 */
[----:B------:R-:W-:Y:S01]  /*8b70*/  FMUL.FTZ R10, R10, UR10 ;  /* 0x0000000a0a0a7c20 */ /* 0x000fe20008410000 */
[----:B------:R-:W-:Y:S01]  /*8b80*/  FMUL.FTZ R8, R8, UR10 ;  /* 0x0000000a08087c20 */ /* 0x000fe20008410000 */
[----:B------:R-:W-:Y:S01]  /*8b90*/  FMUL.FTZ R9, R9, UR10 ;  /* 0x0000000a09097c20 */ /* 0x000fe20008410000 */
[----:B------:R-:W-:Y:S01]  /*8ba0*/  MUFU.TANH R129, R44 ;  /* 0x0000002c00817308 */ /* 0x000fe20000002400 */
[C---:B------:R-:W-:Y:S01]  /*8bb0*/  HMMA.16816.F32 R32, R52.reuse, R66, R32 ;  /* 0x000000423420723c */ /* 0x040fe20000001820 */
[----:B------:R-:W1:Y:S01]  /*8bc0*/  LDSM.16.M88.4 R64, [R102+0x3800] ;  /* 0x003800006640783b */ /* 0x000e620000000200 */
[----:B------:R-:W-:Y:S01]  /*8bd0*/  FMUL.FTZ R4, R4, UR10 ;  /* 0x0000000a04047c20 */ /* 0x000fe20008410000 */
[----:B------:R-:W-:Y:S01]  /*8be0*/  FMUL.FTZ R7, R7, UR10 ;  /* 0x0000000a07077c20 */ /* 0x000fe20008410000 */
[----:B------:R-:W-:Y:S01]  /*8bf0*/  FMUL.FTZ R5, R5, UR10 ;  /* 0x0000000a05057c20 */ /* 0x000fe20008410000 */
[----:B------:R-:W-:Y:S01]  /*8c00*/  FMUL.FTZ R6, R6, UR10 ;  /* 0x0000000a06067c20 */ /* 0x000fe20008410000 */
[C---:B--2---:R-:W-:Y:S01]  /*8c10*/  HMMA.16816.F32 R28, R52.reuse, R112, R28 ;  /* 0x00000070341c723c */ /* 0x044fe2000000181c */
[----:B------:R2:W-:Y:S05]  /*8c20*/  MUFU.TANH R131, R4 ;  /* 0x0000000400837308 */ /* 0x0005ea0000002400 */
[----:B------:R-:W-:Y:S01]  /*8c30*/  HMMA.16816.F32 R24, R52, R114, R24 ;  /* 0x000000723418723c */ /* 0x000fe20000001818 */
[----:B------:R-:W5:Y:S01]  /*8c40*/  LDSM.16.M88.4 R112, [R102+0x3000] ;  /* 0x003000006670783b */ /* 0x000f620000000200 */
[----:B------:R-:W-:-:S04]  /*8c50*/  DEPBAR.LE SB0, 0x0 ;  /* 0x000080000000791a */ /* 0x000fc80000000000 */
[C---:B---3--:R-:W-:Y:S01]  /*8c60*/  HMMA.16816.F32 R20, R52.reuse, R48, R20 ;  /* 0x000000303414723c */ /* 0x048fe20000001814 */
[----:B------:R3:W-:Y:S01]  /*8c70*/  MUFU.TANH R145, R10 ;  /* 0x0000000a00917308 */ /* 0x0007e20000002400 */
[----:B------:R-:W-:Y:S01]  /*8c80*/  FMUL.FTZ R38, R38, UR10 ;  /* 0x0000000a26267c20 */ /* 0x000fe20008410000 */
[----:B------:R-:W-:Y:S01]  /*8c90*/  FMUL.FTZ R36, R36, UR10 ;  /* 0x0000000a24247c20 */ /* 0x000fe20008410000 */
[----:B--2---:R-:W-:Y:S02]  /*8ca0*/  IMAD.SHL.U32 R4, R178, 0x80, RZ ;  /* 0x00000080b2047824 */ /* 0x004fe400078e00ff */
[----:B------:R-:W-:Y:S01]  /*8cb0*/  HMMA.16816.F32 R116, R52, R50, R116 ;  /* 0x000000323474723c */ /* 0x000fe20000001874 */
[----:B------:R-:W-:Y:S02]  /*8cc0*/  FMUL.FTZ R34, R34, UR10 ;  /* 0x0000000a22227c20 */ /* 0x000fe40008410000 */
[----:B------:R2:W-:Y:S01]  /*8cd0*/  MUFU.TANH R51, R13 ;  /* 0x0000000d00337308 */ /* 0x0005e20000002400 */
[----:B------:R-:W-:-:S02]  /*8ce0*/  FMUL.FTZ R32, R32, UR10 ;  /* 0x0000000a20207c20 */ /* 0x000fc40008410000 */
[----:B------:R-:W-:Y:S01]  /*8cf0*/  FMUL.FTZ R28, R28, UR10 ;  /* 0x0000000a1c1c7c20 */ /* 0x000fe20008410000 */
[----:B------:R-:W-:Y:S01]  /*8d00*/  FMUL.FTZ R30, R30, UR10 ;  /* 0x0000000a1e1e7c20 */ /* 0x000fe20008410000 */
[----:B------:R-:W-:-:S03]  /*8d10*/  FMUL.FTZ R31, R31, UR10 ;  /* 0x0000000a1f1f7c20 */ /* 0x000fc60008410000 */
[----:B------:R4:W-:Y:S01]  /*8d20*/  MUFU.TANH R133, R8 ;  /* 0x0000000800857308 */ /* 0x0009e20000002400 */
[----:B---3--:R-:W-:Y:S01]  /*8d30*/  LOP3.LUT R10, R4, 0x8, R187, 0xfe, !PT ;  /* 0x00000008040a7812 */ /* 0x008fe200078efebb */
[----:B------:R-:W-:Y:S01]  /*8d40*/  FMUL.FTZ R24, R24, UR10 ;  /* 0x0000000a18187c20 */ /* 0x000fe20008410000 */
[----:B------:R-:W-:Y:S02]  /*8d50*/  FMUL.FTZ R26, R26, UR10 ;  /* 0x0000000a1a1a7c20 */ /* 0x000fe40008410000 */
[C---:B------:R-:W-:Y:S01]  /*8d60*/  ISETP.GE.AND P2, PT, R10.reuse, R126, PT ;  /* 0x0000007e0a00720c */ /* 0x040fe20003f46270 */
[C---:B-1----:R-:W-:Y:S01]  /*8d70*/  HMMA.16816.F32 R60, R52.reuse, R64, R60 ;  /* 0x00000040343c723c */ /* 0x042fe2000000183c */
[----:B------:R-:W-:Y:S01]  /*8d80*/  ISETP.GE.AND P3, PT, R10, R125, PT ;  /* 0x0000007d0a00720c */ /* 0x000fe20003f66270 */
[----:B------:R1:W-:Y:S01]  /*8d90*/  MUFU.TANH R143, R6 ;  /* 0x00000006008f7308 */ /* 0x0003e20000002400 */
[----:B------:R-:W-:Y:S01]  /*8da0*/  I2FP.F32.S32 R10, R10 ;  /* 0x0000000a000a7245 */ /* 0x000fe20000201400 */
[----:B------:R-:W-:Y:S01]  /*8db0*/  FMUL.FTZ R12, R23, UR10 ;  /* 0x0000000a170c7c20 */ /* 0x000fe20008410000 */
[----:B------:R-:W-:Y:S01]  /*8dc0*/  FMUL.FTZ R14, R21, UR10 ;  /* 0x0000000a150e7c20 */ /* 0x000fe20008410000 */
[C---:B------:R-:W-:Y:S01]  /*8dd0*/  HMMA.16816.F32 R104, R52.reuse, R66, R104 ;  /* 0x000000423468723c */ /* 0x040fe20000001868 */
[----:B--2---:R-:W-:Y:S01]  /*8de0*/  FMUL.FTZ R13, R37, UR10 ;  /* 0x0000000a250d7c20 */ /* 0x004fe20008410000 */
[----:B------:R-:W-:Y:S01]  /*8df0*/  FMUL.FTZ R37, R39, UR10 ;  /* 0x0000000a27257c20 */ /* 0x000fe20008410000 */
[----:B------:R-:W-:Y:S01]  /*8e00*/  FMUL.FTZ R20, R20, UR10 ;  /* 0x0000000a14147c20 */ /* 0x000fe20008410000 */
[----:B------:R2:W-:Y:S01]  /*8e10*/  MUFU.TANH R67, R11 ;  /* 0x0000000b00437308 */ /* 0x0005e20000002400 */
[----:B----4-:R-:W-:Y:S01]  /*8e20*/  FFMA.FTZ R8, R0, R10, R135 ;  /* 0x0000000a00087223 */ /* 0x010fe20000010087 */
[C---:B-----5:R-:W-:Y:S01]  /*8e30*/  HMMA.16816.F32 R56, R52.reuse, R112, R56 ;  /* 0x000000703438723c */ /* 0x060fe20000001838 */
[----:B------:R-:W-:Y:S01]  /*8e40*/  FMUL.FTZ R22, R22, UR10 ;  /* 0x0000000a16167c20 */ /* 0x000fe20008410000 */
[----:B------:R-:W-:Y:S01]  /*8e50*/  FMUL.FTZ R116, R116, UR10 ;  /* 0x0000000a74747c20 */ /* 0x000fe20008410000 */
[----:B------:R-:W-:Y:S01]  /*8e60*/  FMUL.FTZ R118, R118, UR10 ;  /* 0x0000000a76767c20 */ /* 0x000fe20008410000 */
[----:B------:R-:W-:Y:S01]  /*8e70*/  FSEL R8, R8, -INF , !P2 ;  /* 0xff80000008087808 */ /* 0x000fe20005000000 */
[----:B------:R-:W-:Y:S01]  /*8e80*/  FMUL.FTZ R119, R119, UR10 ;  /* 0x0000000a77777c20 */ /* 0x000fe20008410000 */
[----:B------:R-:W-:Y:S01]  /*8e90*/  HMMA.16816.F32 R108, R52, R114, R108 ;  /* 0x00000072346c723c */ /* 0x000fe2000000186c */
[----:B------:R3:W4:Y:S01]  /*8ea0*/  MUFU.TANH R53, R17 ;  /* 0x0000001100357308 */ /* 0x0007220000002400 */
[----:B-1----:R-:W-:Y:S01]  /*8eb0*/  FMUL.FTZ R6, R35, UR10 ;  /* 0x0000000a23067c20 */ /* 0x002fe20008410000 */
[----:B------:R-:W-:-:S03]  /*8ec0*/  FMUL.FTZ R117, R117, UR10 ;  /* 0x0000000a75757c20 */ /* 0x000fc60008410000 */
[----:B------:R-:W-:Y:S01]  /*8ed0*/  FMUL.FTZ R61, R61, UR10 ;  /* 0x0000000a3d3d7c20 */ /* 0x000fe20008410000 */
[----:B------:R-:W-:Y:S02]  /*8ee0*/  FMUL.FTZ R63, R63, UR10 ;  /* 0x0000000a3f3f7c20 */ /* 0x000fe40008410000 */
[----:B------:R-:W1:Y:S01]  /*8ef0*/  MUFU.TANH R115, R19 ;  /* 0x0000001300737308 */ /* 0x000e620000002400 */
[----:B--2---:R-:W-:Y:S02]  /*8f00*/  LOP3.LUT R11, R4, R187, RZ, 0xfc, !PT ;  /* 0x000000bb040b7212 */ /* 0x004fe400078efcff */
[----:B------:R-:W-:-:S03]  /*8f10*/  FMUL.FTZ R107, R107, UR10 ;  /* 0x0000000a6b6b7c20 */ /* 0x000fc60008410000 */
[----:B------:R-:W-:Y:S02]  /*8f20*/  VIADD R149, R11, 0x21 ;  /* 0x000000210b957836 */ /* 0x000fe40000000000 */
[----:B------:R2:W-:Y:S01]  /*8f30*/  MUFU.TANH R55, R7 ;  /* 0x0000000700377308 */ /* 0x0005e20000002400 */
[----:B---3--:R-:W-:Y:S01]  /*8f40*/  FMUL.FTZ R17, R45, UR10 ;  /* 0x0000000a2d117c20 */ /* 0x008fe20008410000 */
[----:B------:R-:W-:Y:S02]  /*8f50*/  VIADD R151, R11, 0x39 ;  /* 0x000000390b977836 */ /* 0x000fe40000000000 */
[----:B------:R-:W-:Y:S01]  /*8f60*/  FMUL.FTZ R56, R56, UR10 ;  /* 0x0000000a38387c20 */ /* 0x000fe20008410000 */
[----:B------:R-:W-:Y:S01]  /*8f70*/  FMUL.FTZ R58, R58, UR10 ;  /* 0x0000000a3a3a7c20 */ /* 0x000fe20008410000 */
[----:B------:R-:W-:Y:S01]  /*8f80*/  FMUL.FTZ R57, R57, UR10 ;  /* 0x0000000a39397c20 */ /* 0x000fe20008410000 */
[----:B------:R-:W-:Y:S01]  /*8f90*/  FMUL.FTZ R59, R59, UR10 ;  /* 0x0000000a3b3b7c20 */ /* 0x000fe20008410000 */
[----:B------:R-:W-:Y:S01]  /*8fa0*/  FMUL.FTZ R108, R108, UR10 ;  /* 0x0000000a6c6c7c20 */ /* 0x000fe20008410000 */
[----:B------:R3:W-:Y:S01]  /*8fb0*/  MUFU.TANH R19, R5 ;  /* 0x0000000500137308 */ /* 0x0007e20000002400 */
[----:B------:R-:W-:Y:S01]  /*8fc0*/  FMUL.FTZ R110, R110, UR10 ;  /* 0x0000000a6e6e7c20 */ /* 0x000fe20008410000 */
[----:B------:R-:W-:Y:S01]  /*8fd0*/  FMUL.FTZ R111, R111, UR10 ;  /* 0x0000000a6f6f7c20 */ /* 0x000fe20008410000 */
[----:B------:R-:W-:-:S05]  /*8fe0*/  FMUL.FTZ R109, R109, UR10 ;  /* 0x0000000a6d6d7c20 */ /* 0x000fca0008410000 */
[----:B------:R5:W1:Y:S01]  /*8ff0*/  MUFU.TANH R113, R15 ;  /* 0x0000000f00717308 */ /* 0x000a620000002400 */
[----:B--2---:R-:W-:-:S07]  /*9000*/  FMUL.FTZ R7, R33, UR10 ;  /* 0x0000000a21077c20 */ /* 0x004fce0008410000 */
[----:B------:R-:W2:Y:S01]  /*9010*/  MUFU.TANH R49, R9 ;  /* 0x0000000900317308 */ /* 0x000ea20000002400 */
[----:B---3--:R-:W-:Y:S01]  /*9020*/  FMUL.FTZ R5, R29, UR10 ;  /* 0x0000000a1d057c20 */ /* 0x008fe20008410000 */
[----:B------:R-:W-:-:S06]  /*9030*/  FMUL.FTZ R29, R25, UR10 ;  /* 0x0000000a191d7c20 */ /* 0x000fcc0008410000 */
[----:B------:R3:W-:Y:S01]  /*9040*/  MUFU.TANH R25, R7 ;  /* 0x0000000700197308 */ /* 0x0007e20000002400 */
[----:B-----5:R-:W-:Y:S01]  /*9050*/  FMUL.FTZ R15, R41, UR10 ;  /* 0x0000000a290f7c20 */ /* 0x020fe20008410000 */
[----:B------:R-:W-:-:S06]  /*9060*/  VIADD R41, R11, 0x19 ;  /* 0x000000190b297836 */ /* 0x000fcc0000000000 */
[----:B------:R5:W-:Y:S08]  /*9070*/  MUFU.TANH R35, R28 ;  /* 0x0000001c00237308 */ /* 0x000bf00000002400 */
[----:B------:R2:W-:Y:S01]  /*9080*/  MUFU.TANH R23, R6 ;  /* 0x0000000600177308 */ /* 0x0005e20000002400 */
[----:B---3--:R-:W-:-:S05]  /*9090*/  VIADD R7, R11, 0x1 ;  /* 0x000000010b077836 */ /* 0x008fca0000000000 */
[C---:B------:R-:W-:Y:S02]  /*90a0*/  ISETP.GE.AND P5, PT, R7.reuse, R126, PT ;  /* 0x0000007e0700720c */ /* 0x040fe40003fa6270 */
[----:B------:R-:W-:Y:S01]  /*90b0*/  ISETP.GE.AND P4, PT, R7, R125, PT ;  /* 0x0000007d0700720c */ /* 0x000fe20003f86270 */
[----:B-----5:R-:W-:Y:S01]  /*90c0*/  VIADD R28, R11, 0x9 ;  /* 0x000000090b1c7836 */ /* 0x020fe20000000000 */
[----:B------:R-:W-:Y:S01]  /*90d0*/  I2FP.F32.S32 R7, R7 ;  /* 0x0000000700077245 */ /* 0x000fe20000201400 */
[----:B------:R3:W-:Y:S03]  /*90e0*/  MUFU.TANH R65, R16 ;  /* 0x0000001000417308 */ /* 0x0007e60000002400 */
[----:B------:R-:W-:Y:S01]  /*90f0*/  ISETP.GE.AND P2, PT, R28, R125, PT ;  /* 0x0000007d1c00720c */ /* 0x000fe20003f46270 */
[CC--:B----4-:R-:W-:Y:S01]  /*9100*/  FFMA.FTZ R53, R0.reuse, R7.reuse, R53 ;  /* 0x0000000700357223 */ /* 0x0d0fe20000010035 */
[C---:B-1----:R-:W-:Y:S01]  /*9110*/  FFMA.FTZ R9, R0.reuse, R7, R115 ;  /* 0x0000000700097223 */ /* 0x042fe20000010073 */
[----:B------:R-:W-:Y:S01]  /*9120*/  FFMA.FTZ R7, R0, R10, R147 ;  /* 0x0000000a00077223 */ /* 0x000fe20000010093 */
[----:B--2---:R-:W-:Y:S01]  /*9130*/  LOP3.LUT R6, R4, 0x10, R187, 0xfe, !PT ;  /* 0x0000001004067812 */ /* 0x004fe200078efebb */
[----:B------:R-:W-:Y:S01]  /*9140*/  MUFU.TANH R21, R34 ;  /* 0x0000002200157308 */ /* 0x000fe20000002400 */
[----:B------:R-:W-:-:S02]  /*9150*/  FSEL R10, R53, -INF , !P5 ;  /* 0xff800000350a7808 */ /* 0x000fc40006800000 */
[----:B------:R-:W-:Y:S02]  /*9160*/  FSEL R7, R7, -INF , !P3 ;  /* 0xff80000007077808 */ /* 0x000fe40005800000 */
[C---:B------:R-:W-:Y:S02]  /*9170*/  ISETP.GE.AND P5, PT, R6.reuse, R126, PT ;  /* 0x0000007e0600720c */ /* 0x040fe40003fa6270 */
[----:B------:R-:W-:Y:S01]  /*9180*/  ISETP.GE.AND P3, PT, R6, R125, PT ;  /* 0x0000007d0600720c */ /* 0x000fe20003f66270 */
[----:B------:R1:W-:Y:S01]  /*9190*/  MUFU.TANH R53, R30 ;  /* 0x0000001e00357308 */ /* 0x0003e20000002400 */
[----:B---3--:R-:W-:Y:S01]  /*91a0*/  FMUL.FTZ R16, R27, UR10 ;  /* 0x0000000a1b107c20 */ /* 0x008fe20008410000 */
[----:B------:R-:W-:Y:S02]  /*91b0*/  I2FP.F32.S32 R6, R6 ;  /* 0x0000000600067245 */ /* 0x000fe40000201400 */
[----:B------:R-:W-:Y:S02]  /*91c0*/  FSEL R9, R9, -INF , !P4 ;  /* 0xff80000009097808 */ /* 0x000fe40006000000 */
[----:B------:R-:W-:-:S02]  /*91d0*/  ISETP.GE.AND P4, PT, R28, R126, PT ;  /* 0x0000007e1c00720c */ /* 0x000fc40003f86270 */
[----:B------:R2:W-:Y:S08]  /*91e0*/  MUFU.TANH R27, R5 ;  /* 0x00000005001b7308 */ /* 0x0005f00000002400 */
[----:B------:R3:W-:Y:S01]  /*91f0*/  MUFU.TANH R33, R32 ;  /* 0x0000002000217308 */ /* 0x0007e20000002400 */
[----:B-1----:R-:W-:-:S05]  /*9200*/  FFMA.FTZ R30, R0, R6, R133 ;  /* 0x00000006001e7223 */ /* 0x002fca0000010085 */
[----:B------:R-:W-:Y:S02]  /*9210*/  FSEL R30, R30, -INF , !P5 ;  /* 0xff8000001e1e7808 */ /* 0x000fe40006800000 */
[----:B------:R-:W1:Y:S01]  /*9220*/  MUFU.TANH R141, R46 ;  /* 0x0000002e008d7308 */ /* 0x000e620000002400 */
[----:B--2---:R-:W-:Y:S02]  /*9230*/  I2FP.F32.S32 R5, R28 ;  /* 0x0000001c00057245 */ /* 0x004fe40000201400 */
[----:B------:R-:W-:-:S03]  /*9240*/  LOP3.LUT R28, R4, 0x18, R187, 0xfe, !PT ;  /* 0x00000018041c7812 */ /* 0x000fc600078efebb */
[CC--:B------:R-:W-:Y:S01]  /*9250*/  FFMA.FTZ R34, R0.reuse, R5.reuse, R51 ;  /* 0x0000000500227223 */ /* 0x0c0fe20000010033 */
[C---:B------:R-:W-:Y:S01]  /*9260*/  FFMA.FTZ R5, R0.reuse, R5, R113 ;  /* 0x0000000500057223 */ /* 0x040fe20000010071 */
[----:B------:R-:W-:Y:S01]  /*9270*/  FFMA.FTZ R51, R0, R6, R145 ;  /* 0x0000000600337223 */ /* 0x000fe20000010091 */
[----:B---3--:R-:W-:Y:S01]  /*9280*/  VIADD R32, R11, 0x11 ;  /* 0x000000110b207836 */ /* 0x008fe20000000000 */
[----:B------:R2:W-:Y:S01]  /*9290*/  MUFU.TANH R139, R42 ;  /* 0x0000002a008b7308 */ /* 0x0005e20000002400 */
[----:B------:R-:W-:Y:S02]  /*92a0*/  FSEL R6, R34, -INF , !P4 ;  /* 0xff80000022067808 */ /* 0x000fe40006000000 */
[----:B------:R-:W-:Y:S02]  /*92b0*/  FSEL R5, R5, -INF , !P2 ;  /* 0xff80000005057808 */ /* 0x000fe40005000000 */
[C---:B------:R-:W-:Y:S02]  /*92c0*/  ISETP.GE.AND P2, PT, R32.reuse, R126, PT ;  /* 0x0000007e2000720c */ /* 0x040fe40003f46270 */
[----:B------:R-:W-:Y:S01]  /*92d0*/  ISETP.GE.AND P5, PT, R32, R125, PT ;  /* 0x0000007d2000720c */ /* 0x000fe20003fa6270 */
[----:B------:R3:W-:Y:S01]  /*92e0*/  MUFU.TANH R45, R43 ;  /* 0x0000002b002d7308 */ /* 0x0007e20000002400 */
[----:B------:R-:W-:-:S02]  /*92f0*/  FSEL R51, R51, -INF , !P3 ;  /* 0xff80000033337808 */ /* 0x000fc40005800000 */
[C---:B------:R-:W-:Y:S02]  /*9300*/  ISETP.GE.AND P4, PT, R28.reuse, R126, PT ;  /* 0x0000007e1c00720c */ /* 0x040fe40003f86270 */
[----:B------:R-:W-:Y:S02]  /*9310*/  I2FP.F32.S32 R32, R32 ;  /* 0x0000002000207245 */ /* 0x000fe40000201400 */
[----:B------:R-:W-:Y:S01]  /*9320*/  ISETP.GE.AND P3, PT, R28, R125, PT ;  /* 0x0000007d1c00720c */ /* 0x000fe20003f66270 */
[----:B------:R-:W4:Y:S01]  /*9330*/  MUFU.TANH R17, R17 ;  /* 0x0000001100117308 */ /* 0x000f220000002400 */
[----:B------:R-:W-:Y:S01]  /*9340*/  I2FP.F32.S32 R28, R28 ;  /* 0x0000001c001c7245 */ /* 0x000fe20000201400 */
[CC--:B------:R-:W-:Y:S01]  /*9350*/  FFMA.FTZ R34, R0.reuse, R32.reuse, R49 ;  /* 0x0000002000227223 */ /* 0x0c0fe20000010031 */
[----:B------:R-:W-:Y:S01]  /*9360*/  FFMA.FTZ R49, R0, R32, R67 ;  /* 0x0000002000317223 */ /* 0x000fe20000010043 */
[----:B------:R-:W-:Y:S02]  /*9370*/  LOP3.LUT R32, R4, 0x20, R187, 0xfe, !PT ;  /* 0x0000002004207812 */ /* 0x000fe400078efebb */
[----:B--2---:R-:W-:-:S02]  /*9380*/  FFMA.FTZ R42, R0, R28, R131 ;  /* 0x0000001c002a7223 */ /* 0x004fc40000010083 */
[----:B------:R-:W-:Y:S01]  /*9390*/  FSEL R49, R49, -INF , !P5 ;  /* 0xff80000031317808 */ /* 0x000fe20006800000 */
[----:B---3--:R-:W-:Y:S01]  /*93a0*/  FFMA.FTZ R43, R0, R28, R143 ;  /* 0x0000001c002b7223 */ /* 0x008fe2000001008f */
[----:B------:R-:W-:Y:S01]  /*93b0*/  FSEL R28, R34, -INF , !P2 ;  /* 0xff800000221c7808 */ /* 0x000fe20005000000 */
[----:B------:R2:W-:Y:S01]  /*93c0*/  MUFU.TANH R39, R24 ;  /* 0x0000001800277308 */ /* 0x0005e20000002400 */
[----:B------:R-:W-:Y:S02]  /*93d0*/  FSEL R42, R42, -INF , !P4 ;  /* 0xff8000002a2a7808 */ /* 0x000fe40006000000 */
[CC--:B------:R-:W-:Y:S02]  /*93e0*/  ISETP.GE.AND P5, PT, R41.reuse, R126.reuse, PT ;  /* 0x0000007e2900720c */ /* 0x0c0fe40003fa6270 */
[----:B------:R-:W-:Y:S02]  /*93f0*/  ISETP.GE.AND P4, PT, R41, R125, PT ;  /* 0x0000007d2900720c */ /* 0x000fe40003f86270 */
[----:B------:R-:W-:Y:S01]  /*9400*/  FSEL R43, R43, -INF , !P3 ;  /* 0xff8000002b2b7808 */ /* 0x000fe20005800000 */
[----:B------:R-:W3:Y:S01]  /*9410*/  MUFU.TANH R47, R47 ;  /* 0x0000002f002f7308 */ /* 0x000ee20000002400 */
[----:B------:R-:W-:-:S02]  /*9420*/  ISETP.GE.AND P2, PT, R32, R126, PT ;  /* 0x0000007e2000720c */ /* 0x000fc40003f46270 */
[----:B------:R-:W-:Y:S02]  /*9430*/  I2FP.F32.S32 R41, R41 ;  /* 0x0000002900297245 */ /* 0x000fe40000201400 */
[----:B------:R-:W-:Y:S02]  /*9440*/  ISETP.GE.AND P3, PT, R32, R125, PT ;  /* 0x0000007d2000720c */ /* 0x000fe40003f66270 */
[----:B------:R-:W-:Y:S01]  /*9450*/  I2FP.F32.S32 R32, R32 ;  /* 0x0000002000207245 */ /* 0x000fe20000201400 */
[CC--:B------:R-:W-:Y:S01]  /*9460*/  FFMA.FTZ R19, R0.reuse, R41.reuse, R19 ;  /* 0x0000002900137223 */ /* 0x0c0fe20000010013 */
[----:B------:R-:W-:Y:S01]  /*9470*/  FFMA.FTZ R41, R0, R41, R55 ;  /* 0x0000002900297223 */ /* 0x000fe20000010037 */
[----:B--2---:R-:W-:Y:S01]  /*9480*/  LOP3.LUT R24, R4, 0x28, R187, 0xfe, !PT ;  /* 0x0000002804187812 */ /* 0x004fe200078efebb */
[----:B------:R2:W5:Y:S01]  /*9490*/  MUFU.TANH R127, R40 ;  /* 0x00000028007f7308 */ /* 0x0005620000002400 */
[CC--:B------:R-:W-:Y:S01]  /*94a0*/  FFMA.FTZ R129, R0.reuse, R32.reuse, R129 ;  /* 0x0000002000817223 */ /* 0x0c0fe20000010081 */
[----:B-1----:R-:W-:Y:S01]  /*94b0*/  FFMA.FTZ R131, R0, R32, R141 ;  /* 0x0000002000837223 */ /* 0x002fe2000001008d */
[----:B------:R-:W-:-:S02]  /*94c0*/  FSEL R41, R41, -INF , !P4 ;  /* 0xff80000029297808 */ /* 0x000fc40006000000 */
[----:B------:R-:W-:Y:S02]  /*94d0*/  ISETP.GE.AND P4, PT, R149, R126, PT ;  /* 0x0000007e9500720c */ /* 0x000fe40003f86270 */
[----:B------:R-:W-:Y:S01]  /*94e0*/  FSEL R196, R129, -INF , !P2 ;  /* 0xff80000081c47808 */ /* 0x000fe20005000000 */
[----:B------:R-:W1:Y:S01]  /*94f0*/  MUFU.TANH R15, R15 ;  /* 0x0000000f000f7308 */ /* 0x000e620000002400 */
[----:B------:R-:W-:Y:S02]  /*9500*/  FSEL R131, R131, -INF , !P3 ;  /* 0xff80000083837808 */ /* 0x000fe40005800000 */
[-C--:B------:R-:W-:Y:S02]  /*9510*/  ISETP.GE.AND P2, PT, R149, R125.reuse, PT ;  /* 0x0000007d9500720c */ /* 0x080fe40003f46270 */
[----:B------:R-:W-:Y:S02]  /*9520*/  ISETP.GE.AND P3, PT, R24, R125, PT ;  /* 0x0000007d1800720c */ /* 0x000fe40003f66270 */
[----:B------:R-:W-:Y:S01]  /*9530*/  I2FP.F32.S32 R149, R149 ;  /* 0x0000009500957245 */ /* 0x000fe20000201400 */
[----:B------:R-:W1:Y:S01]  /*9540*/  MUFU.TANH R137, R38 ;  /* 0x0000002600897308 */ /* 0x000e620000002400 */
[----:B--2---:R-:W-:-:S02]  /*9550*/  FSEL R40, R19, -INF , !P5 ;  /* 0xff80000013287808 */ /* 0x004fc40006800000 */
[----:B------:R-:W-:Y:S01]  /*9560*/  ISETP.GE.AND P5, PT, R24, R126, PT ;  /* 0x0000007e1800720c */ /* 0x000fe20003fa6270 */
[CC--:B----4-:R-:W-:Y:S01]  /*9570*/  FFMA.FTZ R188, R0.reuse, R149.reuse, R17 ;  /* 0x0000009500bc7223 */ /* 0x0d0fe20000010011 */
[----:B------:R-:W-:Y:S01]  /*9580*/  I2FP.F32.S32 R24, R24 ;  /* 0x0000001800187245 */ /* 0x000fe20000201400 */
[----:B------:R-:W-:Y:S02]  /*9590*/  VIADD R17, R11, 0x29 ;  /* 0x000000290b117836 */ /* 0x000fe40000000000 */
[----:B---3--:R-:W-:Y:S01]  /*95a0*/  FFMA.FTZ R149, R0, R149, R47 ;  /* 0x0000009500957223 */ /* 0x008fe2000001002f */
[----:B------:R-:W2:Y:S01]  /*95b0*/  MUFU.TANH R121, R36 ;  /* 0x0000002400797308 */ /* 0x000ea20000002400 */
[----:B------:R-:W-:Y:S01]  /*95c0*/  FSEL R188, R188, -INF , !P4 ;  /* 0xff800000bcbc7808 */ /* 0x000fe20006000000 */
[CC--:B------:R-:W-:Y:S01]  /*95d0*/  FFMA.FTZ R139, R0.reuse, R24.reuse, R139 ;  /* 0x00000018008b7223 */ /* 0x0c0fe2000001008b */
[----:B-----5:R-:W-:Y:S01]  /*95e0*/  FFMA.FTZ R127, R0, R24, R127 ;  /* 0x00000018007f7223 */ /* 0x020fe2000001007f */
[----:B------:R-:W-:-:S02]  /*95f0*/  FSEL R149, R149, -INF , !P2 ;  /* 0xff80000095957808 */ /* 0x000fc40005000000 */
[----:B------:R-:W-:Y:S02]  /*9600*/  ISETP.GE.AND P2, PT, R17, R126, PT ;  /* 0x0000007e1100720c */ /* 0x000fe40003f46270 */
[----:B------:R3:W-:Y:S01]  /*9610*/  MUFU.TANH R67, R16 ;  /* 0x0000001000437308 */ /* 0x0007e20000002400 */
[----:B------:R-:W-:Y:S02]  /*9620*/  FSEL R147, R139, -INF , !P3 ;  /* 0xff8000008b937808 */ /* 0x000fe40005800000 */
[----:B------:R-:W-:Y:S02]  /*9630*/  FSEL R136, R127, -INF , !P5 ;  /* 0xff8000007f887808 */ /* 0x000fe40006800000 */
[----:B------:R-:W-:-:S03]  /*9640*/  ISETP.GE.AND P5, PT, R17, R125, PT ;  /* 0x0000007d1100720c */ /* 0x000fc60003fa6270 */
[----:B------:R4:W-:Y:S08]  /*9650*/  MUFU.TANH R19, R14 ;  /* 0x0000000e00137308 */ /* 0x0009f00000002400 */
[----:B------:R-:W5:Y:S01]  /*9660*/  MUFU.TANH R37, R37 ;  /* 0x0000002500257308 */ /* 0x000f620000002400 */
[----:B---3--:R-:W-:-:S04]  /*9670*/  LOP3.LUT R16, R4, 0x30, R187, 0xfe, !PT ;  /* 0x0000003004107812 */ /* 0x008fc800078efebb */
[C---:B------:R-:W-:Y:S02]  /*9680*/  ISETP.GE.AND P4, PT, R16.reuse, R126, PT ;  /* 0x0000007e1000720c */ /* 0x040fe40003f86270 */
[----:B------:R-:W-:Y:S01]  /*9690*/  ISETP.GE.AND P3, PT, R16, R125, PT ;  /* 0x0000007d1000720c */ /* 0x000fe20003f66270 */
[----:B------:R-:W3:Y:S01]  /*96a0*/  MUFU.TANH R13, R13 ;  /* 0x0000000d000d7308 */ /* 0x000ee20000002400 */
[----:B----4-:R-:W-:Y:S02]  /*96b0*/  I2FP.F32.S32 R14, R17 ;  /* 0x00000011000e7245 */ /* 0x010fe40000201400 */
[----:B------:R-:W-:-:S03]  /*96c0*/  I2FP.F32.S32 R16, R16 ;  /* 0x0000001000107245 */ /* 0x000fc60000201400 */
[CC--:B-1----:R-:W-:Y:S01]  /*96d0*/  FFMA.FTZ R15, R0.reuse, R14.reuse, R15 ;  /* 0x0000000e000f7223 */ /* 0x0c2fe2000001000f */
[C---:B------:R-:W-:Y:S01]  /*96e0*/  FFMA.FTZ R45, R0.reuse, R14, R45 ;  /* 0x0000000e002d7223 */ /* 0x040fe2000001002d */
[CC--:B------:R-:W-:Y:S01]  /*96f0*/  FFMA.FTZ R137, R0.reuse, R16.reuse, R137 ;  /* 0x0000001000897223 */ /* 0x0c0fe20000010089 */
[----:B--2---:R-:W-:Y:S01]  /*9700*/  FFMA.FTZ R121, R0, R16, R121 ;  /* 0x0000001000797223 */ /* 0x004fe20000010079 */
[----:B------:R-:W-:Y:S01]  /*9710*/  LOP3.LUT R14, R4, 0x38, R187, 0xfe, !PT ;  /* 0x00000038040e7812 */ /* 0x000fe200078efebb */
[----:B------:R-:W-:Y:S01]  /*9720*/  VIADD R16, R11, 0x31 ;  /* 0x000000310b107836 */ /* 0x000fe20000000000 */
[----:B------:R-:W-:Y:S01]  /*9730*/  FSEL R134, R15, -INF , !P2 ;  /* 0xff8000000f867808 */ /* 0x000fe20005000000 */
[----:B------:R1:W-:Y:S01]  /*9740*/  MUFU.TANH R17, R12 ;  /* 0x0000000c00117308 */ /* 0x0003e20000002400 */
[----:B------:R-:W-:Y:S02]  /*9750*/  FSEL R189, R137, -INF , !P3 ;  /* 0xff80000089bd7808 */ /* 0x000fe40005800000 */
[----:B------:R-:W-:-:S02]  /*9760*/  ISETP.GE.AND P2, PT, R14, R126, PT ;  /* 0x0000007e0e00720c */ /* 0x000fc40003f46270 */
[-C--:B------:R-:W-:Y:S02]  /*9770*/  ISETP.GE.AND P3, PT, R14, R125.reuse, PT ;  /* 0x0000007d0e00720c */ /* 0x080fe40003f66270 */
[----:B------:R-:W-:Y:S01]  /*9780*/  I2FP.F32.S32 R14, R14 ;  /* 0x0000000e000e7245 */ /* 0x000fe20000201400 */
[----:B------:R-:W2:Y:S01]  /*9790*/  MUFU.TANH R31, R31 ;  /* 0x0000001f001f7308 */ /* 0x000ea20000002400 */
[----:B------:R-:W-:Y:S02]  /*97a0*/  FSEL R152, R121, -INF , !P4 ;  /* 0xff80000079987808 */ /* 0x000fe40006000000 */
[----:B------:R-:W-:Y:S01]  /*97b0*/  FSEL R127, R45, -INF , !P5 ;  /* 0xff8000002d7f7808 */ /* 0x000fe20006800000 */
[-C--:B------:R-:W-:Y:S01]  /*97c0*/  FFMA.FTZ R33, R0, R14.reuse, R33 ;  /* 0x0000000e00217223 */ /* 0x080fe20000010021 */
[----:B------:R-:W-:Y:S01]  /*97d0*/  ISETP.GE.AND P4, PT, R16, R125, PT ;  /* 0x0000007d1000720c */ /* 0x000fe20003f86270 */
[----:B------:R-:W-:Y:S01]  /*97e0*/  FFMA.FTZ R155, R0, R14, R21 ;  /* 0x0000000e009b7223 */ /* 0x000fe20000010015 */
[----:B------:R-:W-:Y:S01]  /*97f0*/  ISETP.GE.AND P5, PT, R16, R126, PT ;  /* 0x0000007e1000720c */ /* 0x000fe20003fa6270 */
[----:B------:R-:W4:Y:S01]  /*9800*/  MUFU.TANH R113, R26 ;  /* 0x0000001a00717308 */ /* 0x000f220000002400 */
[----:B-1----:R-:W-:Y:S01]  /*9810*/  I2FP.F32.S32 R12, R16 ;  /* 0x00000010000c7245 */ /* 0x002fe20000201400 */
[----:B------:R-:W-:Y:S01]  /*9820*/  FMUL.FTZ R16, R106, UR10 ;  /* 0x0000000a6a107c20 */ /* 0x000fe20008410000 */
[----:B------:R-:W-:-:S02]  /*9830*/  FSEL R148, R33, -INF , !P2 ;  /* 0xff80000021947808 */ /* 0x000fc40005000000 */
[----:B------:R-:W-:Y:S01]  /*9840*/  ISETP.GE.AND P2, PT, R151, R125, PT ;  /* 0x0000007d9700720c */ /* 0x000fe20003f46270 */
[CC--:B-----5:R-:W-:Y:S01]  /*9850*/  FFMA.FTZ R37, R0.reuse, R12.reuse, R37 ;  /* 0x0000000c00257223 */ /* 0x0e0fe20000010025 */
[----:B---3--:R-:W-:Y:S01]  /*9860*/  FFMA.FTZ R13, R0, R12, R13 ;  /* 0x0000000c000d7223 */ /* 0x008fe2000001000d */
[----:B------:R-:W-:Y:S01]  /*9870*/  LOP3.LUT R12, R4, 0x40, R187, 0xfe, !PT ;  /* 0x00000040040c7812 */ /* 0x000fe200078efebb */
[----:B------:R-:W-:Y:S01]  /*9880*/  MUFU.TANH R55, R20 ;  /* 0x0000001400377308 */ /* 0x000fe20000002400 */
[----:B------:R-:W-:Y:S02]  /*9890*/  FSEL R155, R155, -INF , !P3 ;  /* 0xff8000009b9b7808 */ /* 0x000fe40005800000 */
[----:B------:R-:W-:Y:S02]  /*98a0*/  FSEL R153, R37, -INF , !P4 ;  /* 0xff80000025997808 */ /* 0x000fe40006000000 */
[----:B------:R-:W-:Y:S02]  /*98b0*/  FSEL R154, R13, -INF , !P5 ;  /* 0xff8000000d9a7808 */ /* 0x000fe40006800000 */
[-C--:B------:R-:W-:Y:S01]  /*98c0*/  ISETP.GE.AND P4, PT, R151, R126.reuse, PT ;  /* 0x0000007e9700720c */ /* 0x080fe20003f86270 */
[----:B------:R-:W1:Y:S01]  /*98d0*/  MUFU.TANH R29, R29 ;  /* 0x0000001d001d7308 */ /* 0x000e620000002400 */
[----:B------:R-:W-:-:S02]  /*98e0*/  ISETP.GE.AND P5, PT, R12, R126, PT ;  /* 0x0000007e0c00720c */ /* 0x000fc40003fa6270 */
[----:B------:R-:W-:Y:S02]  /*98f0*/  I2FP.F32.S32 R151, R151 ;  /* 0x0000009700977245 */ /* 0x000fe40000201400 */
[----:B------:R-:W-:Y:S02]  /*9900*/  ISETP.GE.AND P3, PT, R12, R125, PT ;  /* 0x0000007d0c00720c */ /* 0x000fe40003f66270 */
[----:B------:R-:W-:Y:S01]  /*9910*/  I2FP.F32.S32 R12, R12 ;  /* 0x0000000c000c7245 */ /* 0x000fe20000201400 */
[CC--:B------:R-:W-:Y:S01]  /*9920*/  FFMA.FTZ R25, R0.reuse, R151.reuse, R25 ;  /* 0x0000009700197223 */ /* 0x0c0fe20000010019 */
[----:B------:R-:W-:Y:S01]  /*9930*/  FFMA.FTZ R151, R0, R151, R23 ;  /* 0x0000009700977223 */ /* 0x000fe20000010017 */
[----:B------:R-:W-:Y:S01]  /*9940*/  LOP3.LUT R14, R4, 0x48, R187, 0xfe, !PT ;  /* 0x00000048040e7812 */ /* 0x000fe200078efebb */
[----:B------:R-:W3:Y:S01]  /*9950*/  MUFU.TANH R47, R22 ;  /* 0x00000016002f7308 */ /* 0x000ee20000002400 */
[CC--:B------:R-:W-:Y:S01]  /*9960*/  FFMA.FTZ R35, R0.reuse, R12.reuse, R35 ;  /* 0x0000000c00237223 */ /* 0x0c0fe20000010023 */
[----:B------:R-:W-:Y:S01]  /*9970*/  FFMA.FTZ R53, R0, R12, R53 ;  /* 0x0000000c00357223 */ /* 0x000fe20000010035 */
[----:B------:R-:W-:Y:S01]  /*9980*/  VIADD R12, R11, 0x41 ;  /* 0x000000410b0c7836 */ /* 0x000fe20000000000 */
[----:B------:R-:W-:-:S02]  /*9990*/  FSEL R150, R25, -INF , !P4 ;  /* 0xff80000019967808 */ /* 0x000fc40006000000 */
[----:B------:R-:W-:Y:S02]  /*99a0*/  FSEL R151, R151, -INF , !P2 ;  /* 0xff80000097977808 */ /* 0x000fe40005000000 */
[----:B------:R-:W-:Y:S01]  /*99b0*/  FSEL R146, R35, -INF , !P5 ;  /* 0xff80000023927808 */ /* 0x000fe20006800000 */
[----:B------:R-:W5:Y:S01]  /*99c0*/  MUFU.TANH R15, R116 ;  /* 0x00000074000f7308 */ /* 0x000f620000002400 */
[----:B------:R-:W-:Y:S02]  /*99d0*/  FSEL R139, R53, -INF , !P3 ;  /* 0xff800000358b7808 */ /* 0x000fe40005800000 */
[-C--:B------:R-:W-:Y:S02]  /*99e0*/  ISETP.GE.AND P4, PT, R14, R126.reuse, PT ;  /* 0x0000007e0e00720c */ /* 0x080fe40003f86270 */
[C---:B------:R-:W-:Y:S02]  /*99f0*/  ISETP.GE.AND P2, PT, R12.reuse, R126, PT ;  /* 0x0000007e0c00720c */ /* 0x040fe40003f46270 */
[-C--:B------:R-:W-:Y:S01]  /*9a00*/  ISETP.GE.AND P5, PT, R12, R125.reuse, PT ;  /* 0x0000007d0c00720c */ /* 0x080fe20003fa6270 */
[----:B------:R-:W5:Y:S01]  /*9a10*/  MUFU.TANH R21, R118 ;  /* 0x0000007600157308 */ /* 0x000f620000002400 */
[----:B------:R-:W-:-:S02]  /*9a20*/  ISETP.GE.AND P3, PT, R14, R125, PT ;  /* 0x0000007d0e00720c */ /* 0x000fc40003f66270 */
[----:B------:R-:W-:Y:S02]  /*9a30*/  I2FP.F32.S32 R12, R12 ;  /* 0x0000000c000c7245 */ /* 0x000fe40000201400 */
[----:B------:R-:W-:-:S03]  /*9a40*/  I2FP.F32.S32 R14, R14 ;  /* 0x0000000e000e7245 */ /* 0x000fc60000201400 */
[CC--:B------:R-:W-:Y:S01]  /*9a50*/  FFMA.FTZ R27, R0.reuse, R12.reuse, R27 ;  /* 0x0000000c001b7223 */ /* 0x0c0fe2000001001b */
[C---:B--2---:R-:W-:Y:S01]  /*9a60*/  FFMA.FTZ R31, R0.reuse, R12, R31 ;  /* 0x0000000c001f7223 */ /* 0x044fe2000001001f */
[CC--:B------:R-:W-:Y:S01]  /*9a70*/  FFMA.FTZ R39, R0.reuse, R14.reuse, R39 ;  /* 0x0000000e00277223 */ /* 0x0c0fe20000010027 */
[----:B----4-:R-:W-:Y:S01]  /*9a80*/  FFMA.FTZ R113, R0, R14, R113 ;  /* 0x0000000e00717223 */ /* 0x010fe20000010071 */
[----:B------:R-:W-:Y:S01]  /*9a90*/  VIADD R14, R11, 0x49 ;  /* 0x000000490b0e7836 */ /* 0x000fe20000000000 */
[----:B------:R-:W-:Y:S01]  /*9aa0*/  LOP3.LUT R12, R4, 0x50, R187, 0xfe, !PT ;  /* 0x00000050040c7812 */ /* 0x000fe200078efebb */
[----:B------:R2:W-:Y:S01]  /*9ab0*/  MUFU.TANH R13, R119 ;  /* 0x00000077000d7308 */ /* 0x0005e20000002400 */
[----:B------:R-:W-:Y:S02]  /*9ac0*/  FSEL R144, R27, -INF , !P2 ;  /* 0xff8000001b907808 */ /* 0x000fe40005000000 */
[----:B------:R-:W-:Y:S02]  /*9ad0*/  FSEL R137, R31, -INF , !P5 ;  /* 0xff8000001f897808 */ /* 0x000fe40006800000 */
[----:B------:R-:W-:-:S02]  /*9ae0*/  FSEL R142, R39, -INF , !P4 ;  /* 0xff800000278e7808 */ /* 0x000fc40006000000 */
[----:B------:R-:W-:Y:S01]  /*9af0*/  FSEL R135, R113, -INF , !P3 ;  /* 0xff80000071877808 */ /* 0x000fe20005800000 */
[----:B------:R-:W4:Y:S01]  /*9b00*/  MUFU.TANH R117, R117 ;  /* 0x0000007500757308 */ /* 0x000f220000002400 */
[-C--:B------:R-:W-:Y:S02]  /*9b10*/  ISETP.GE.AND P2, PT, R12, R126.reuse, PT ;  /* 0x0000007e0c00720c */ /* 0x080fe40003f46270 */
[C---:B------:R-:W-:Y:S02]  /*9b20*/  ISETP.GE.AND P5, PT, R14.reuse, R126, PT ;  /* 0x0000007e0e00720c */ /* 0x040fe40003fa6270 */
[-C--:B------:R-:W-:Y:S02]  /*9b30*/  ISETP.GE.AND P4, PT, R14, R125.reuse, PT ;  /* 0x0000007d0e00720c */ /* 0x080fe40003f86270 */
[----:B------:R-:W-:Y:S01]  /*9b40*/  ISETP.GE.AND P3, PT, R12, R125, PT ;  /* 0x0000007d0c00720c */ /* 0x000fe20003f66270 */
[----:B------:R-:W4:Y:S01]  /*9b50*/  MUFU.TANH R23, R56 ;  /* 0x0000003800177308 */ /* 0x000f220000002400 */
[----:B------:R-:W-:Y:S01]  /*9b60*/  I2FP.F32.S32 R14, R14 ;  /* 0x0000000e000e7245 */ /* 0x000fe20000201400 */
[----:B--2---:R-:W-:Y:S01]  /*9b70*/  VIADD R119, R11, 0x51 ;  /* 0x000000510b777836 */ /* 0x004fe20000000000 */
[----:B------:R-:W-:-:S03]  /*9b80*/  I2FP.F32.S32 R12, R12 ;  /* 0x0000000c000c7245 */ /* 0x000fc60000201400 */
[CC--:B------:R-:W-:Y:S01]  /*9b90*/  FFMA.FTZ R67, R0.reuse, R14.reuse, R67 ;  /* 0x0000000e00437223 */ /* 0x0c0fe20000010043 */
[C---:B-1----:R-:W-:Y:S01]  /*9ba0*/  FFMA.FTZ R29, R0.reuse, R14, R29 ;  /* 0x0000000e001d7223 */ /* 0x042fe2000001001d */
[CC--:B------:R-:W-:Y:S01]  /*9bb0*/  FFMA.FTZ R55, R0.reuse, R12.reuse, R55 ;  /* 0x0000000c00377223 */ /* 0x0c0fe20000010037 */
[----:B---3--:R-:W-:Y:S01]  /*9bc0*/  FFMA.FTZ R47, R0, R12, R47 ;  /* 0x0000000c002f7223 */ /* 0x008fe2000001002f */
[----:B------:R-:W-:Y:S01]  /*9bd0*/  LOP3.LUT R14, R4, 0x58, R187, 0xfe, !PT ;  /* 0x00000058040e7812 */ /* 0x000fe200078efebb */
[----:B------:R-:W1:Y:S01]  /*9be0*/  MUFU.TANH R27, R58 ;  /* 0x0000003a001b7308 */ /* 0x000e620000002400 */
[----:B------:R-:W-:Y:S02]  /*9bf0*/  FSEL R133, R67, -INF , !P4 ;  /* 0xff80000043857808 */ /* 0x000fe40006000000 */
[----:B------:R-:W-:Y:S02]  /*9c00*/  FSEL R132, R55, -INF , !P2 ;  /* 0xff80000037847808 */ /* 0x000fe40005000000 */
[----:B------:R-:W-:-:S02]  /*9c10*/  FSEL R140, R29, -INF , !P5 ;  /* 0xff8000001d8c7808 */ /* 0x000fc40006800000 */
[CC--:B------:R-:W-:Y:S01]  /*9c20*/  ISETP.GE.AND P4, PT, R119.reuse, R126.reuse, PT ;  /* 0x0000007e7700720c */ /* 0x0c0fe20003f86270 */
[----:B------:R-:W2:Y:S01]  /*9c30*/  MUFU.TANH R57, R57 ;  /* 0x0000003900397308 */ /* 0x000ea20000002400 */
[----:B------:R-:W-:Y:S02]  /*9c40*/  ISETP.GE.AND P2, PT, R119, R125, PT ;  /* 0x0000007d7700720c */ /* 0x000fe40003f46270 */
[----:B------:R-:W-:Y:S02]  /*9c50*/  FSEL R121, R47, -INF , !P3 ;  /* 0xff8000002f797808 */ /* 0x000fe40005800000 */
[C---:B------:R-:W-:Y:S02]  /*9c60*/  ISETP.GE.AND P5, PT, R14.reuse, R126, PT ;  /* 0x0000007e0e00720c */ /* 0x040fe40003fa6270 */
[----:B------:R-:W-:Y:S01]  /*9c70*/  I2FP.F32.S32 R119, R119 ;  /* 0x0000007700777245 */ /* 0x000fe20000201400 */
[----:B------:R-:W3:Y:S01]  /*9c80*/  MUFU.TANH R59, R59 ;  /* 0x0000003b003b7308 */ /* 0x000ee20000002400 */
[----:B------:R-:W-:Y:S01]  /*9c90*/  BAR.SYNC.DEFER_BLOCKING 0x0 ;  /* 0x0000000000007b1d */ /* 0x000fe20000010000 */
[----:B------:R-:W-:-:S02]  /*9ca0*/  ISETP.GE.AND P3, PT, R14, R125, PT ;  /* 0x0000007d0e00720c */ /* 0x000fc40003f66270 */
[----:B------:R-:W-:Y:S01]  /*9cb0*/  I2FP.F32.S32 R14, R14 ;  /* 0x0000000e000e7245 */ /* 0x000fe20000201400 */
[CC--:B------:R-:W-:Y:S01]  /*9cc0*/  FFMA.FTZ R19, R0.reuse, R119.reuse, R19 ;  /* 0x0000007700137223 */ /* 0x0c0fe20000010013 */
[----:B------:R-:W-:Y:S01]  /*9cd0*/  FFMA.FTZ R119, R0, R119, R17 ;  /* 0x0000007700777223 */ /* 0x000fe20000010011 */
[----:B------:R-:W-:Y:S01]  /*9ce0*/  LOP3.LUT R12, R4, 0x60, R187, 0xfe, !PT ;  /* 0x00000060040c7812 */ /* 0x000fe200078efebb */
[----:B------:R2:W3:Y:S01]  /*9cf0*/  MUFU.TANH R29, R108 ;  /* 0x0000006c001d7308 */ /* 0x0004e20000002400 */
[CC--:B-----5:R-:W-:Y:S01]  /*9d00*/  FFMA.FTZ R15, R0.reuse, R14.reuse, R15 ;  /* 0x0000000e000f7223 */ /* 0x0e0fe2000001000f */
[----:B------:R-:W-:Y:S01]  /*9d10*/  FFMA.FTZ R21, R0, R14, R21 ;  /* 0x0000000e00157223 */ /* 0x000fe20000010015 */
[----:B------:R-:W-:Y:S01]  /*9d20*/  VIADD R14, R11, 0x59 ;  /* 0x000000590b0e7836 */ /* 0x000fe20000000000 */
[----:B------:R-:W-:Y:S01]  /*9d30*/  FSEL R130, R19, -INF , !P4 ;  /* 0xff80000013827808 */ /* 0x000fe20006000000 */
[----:B------:R-:W-:Y:S01]  /*9d40*/  FMUL.FTZ R19, R60, UR10 ;  /* 0x0000000a3c137c20 */ /* 0x000fe20008410000 */
[----:B------:R-:W-:-:S02]  /*9d50*/  FSEL R119, R119, -INF , !P2 ;  /* 0xff80000077777808 */ /* 0x000fc40005000000 */
[----:B------:R-:W-:Y:S01]  /*9d60*/  FSEL R122, R15, -INF , !P5 ;  /* 0xff8000000f7a7808 */ /* 0x000fe20006800000 */
[----:B------:R-:W5:Y:S01]  /*9d70*/  MUFU.TANH R17, R110 ;  /* 0x0000006e00117308 */ /* 0x000f620000002400 */
[----:B------:R-:W-:Y:S01]  /*9d80*/  FSEL R113, R21, -INF , !P3 ;  /* 0xff80000015717808 */ /* 0x000fe20005800000 */
[----:B------:R-:W-:Y:S01]  /*9d90*/  FMUL.FTZ R21, R62, UR10 ;  /* 0x0000000a3e157c20 */ /* 0x000fe20008410000 */
[CC--:B------:R-:W-:Y:S02]  /*9da0*/  ISETP.GE.AND P4, PT, R12.reuse, R126.reuse, PT ;  /* 0x0000007e0c00720c */ /* 0x0c0fe40003f86270 */
[-C--:B------:R-:W-:Y:S02]  /*9db0*/  ISETP.GE.AND P2, PT, R12, R125.reuse, PT ;  /* 0x0000007d0c00720c */ /* 0x080fe40003f46270 */
[C---:B------:R-:W-:Y:S01]  /*9dc0*/  ISETP.GE.AND P5, PT, R14.reuse, R126, PT ;  /* 0x0000007e0e00720c */ /* 0x040fe20003fa6270 */
[----:B------:R3:W-:Y:S01]  /*9dd0*/  MUFU.TANH R15, R111 ;  /* 0x0000006f000f7308 */ /* 0x0007e20000002400 */
[----:B------:R-:W-:-:S02]  /*9de0*/  ISETP.GE.AND P3, PT, R14, R125, PT ;  /* 0x0000007d0e00720c */ /* 0x000fc40003f66270 */
[----:B------:R-:W-:Y:S02]  /*9df0*/  I2FP.F32.S32 R14, R14 ;  /* 0x0000000e000e7245 */ /* 0x000fe40000201400 */
[----:B------:R-:W-:-:S03]  /*9e00*/  I2FP.F32.S32 R12, R12 ;  /* 0x0000000c000c7245 */ /* 0x000fc60000201400 */
[CC--:B----4-:R-:W-:Y:S01]  /*9e10*/  FFMA.FTZ R117, R0.reuse, R14.reuse, R117 ;  /* 0x0000000e00757223 */ /* 0x0d0fe20000010075 */
[C---:B------:R-:W-:Y:S01]  /*9e20*/  FFMA.FTZ R13, R0.reuse, R14, R13 ;  /* 0x0000000e000d7223 */ /* 0x040fe2000001000d */
[CC--:B------:R-:W-:Y:S01]  /*9e30*/  FFMA.FTZ R23, R0.reuse, R12.reuse, R23 ;  /* 0x0000000c00177223 */ /* 0x0c0fe20000010017 */
[----:B-1----:R-:W-:Y:S01]  /*9e40*/  FFMA.FTZ R27, R0, R12, R27 ;  /* 0x0000000c001b7223 */ /* 0x002fe2000001001b */
[----:B------:R-:W-:Y:S01]  /*9e50*/  VIADD R14, R11, 0x61 ;  /* 0x000000610b0e7836 */ /* 0x000fe20000000000 */
[----:B------:R-:W-:Y:S01]  /*9e60*/  LOP3.LUT R12, R4, 0x68, R187, 0xfe, !PT ;  /* 0x00000068040c7812 */ /* 0x000fe200078efebb */
[----:B------:R5:W1:Y:S01]  /*9e70*/  MUFU.TANH R25, R109 ;  /* 0x0000006d00197308 */ /* 0x000a620000002400 */
[----:B------:R-:W-:Y:S02]  /*9e80*/  FSEL R128, R117, -INF , !P5 ;  /* 0xff80000075807808 */ /* 0x000fe40006800000 */
[----:B------:R-:W-:Y:S02]  /*9e90*/  FSEL R115, R13, -INF , !P3 ;  /* 0xff8000000d737808 */ /* 0x000fe40005800000 */
[----:B--2---:R-:W-:Y:S01]  /*9ea0*/  FSEL R108, R23, -INF , !P4 ;  /* 0xff800000176c7808 */ /* 0x004fe20006000000 */
[----:B------:R-:W-:Y:S01]  /*9eb0*/  FMUL.FTZ R23, R104, UR10 ;  /* 0x0000000a68177c20 */ /* 0x000fe20008410000 */
[----:B---3--:R-:W-:Y:S01]  /*9ec0*/  FSEL R111, R27, -INF , !P2 ;  /* 0xff8000001b6f7808 */ /* 0x008fe20005000000 */
[----:B------:R-:W2:Y:S01]  /*9ed0*/  MUFU.TANH R19, R19 ;  /* 0x0000001300137308 */ /* 0x000ea20000002400 */
[----:B------:R-:W-:-:S02]  /*9ee0*/  ISETP.GE.AND P5, PT, R12, R126, PT ;  /* 0x0000007e0c00720c */ /* 0x000fc40003fa6270 */
[C---:B------:R-:W-:Y:S02]  /*9ef0*/  ISETP.GE.AND P3, PT, R14.reuse, R126, PT ;  /* 0x0000007e0e00720c */ /* 0x040fe40003f66270 */
[-C--:B------:R-:W-:Y:S02]  /*9f00*/  ISETP.GE.AND P4, PT, R14, R125.reuse, PT ;  /* 0x0000007d0e00720c */ /* 0x080fe40003f86270 */
[----:B------:R-:W-:Y:S01]  /*9f10*/  ISETP.GE.AND P2, PT, R12, R125, PT ;  /* 0x0000007d0c00720c */ /* 0x000fe20003f46270 */
[----:B------:R-:W3:Y:S01]  /*9f20*/  MUFU.TANH R21, R21 ;  /* 0x0000001500157308 */ /* 0x000ee20000002400 */
[----:B------:R-:W-:Y:S02]  /*9f30*/  I2FP.F32.S32 R14, R14 ;  /* 0x0000000e000e7245 */ /* 0x000fe40000201400 */
[----:B------:R-:W-:-:S03]  /*9f40*/  I2FP.F32.S32 R12, R12 ;  /* 0x0000000c000c7245 */ /* 0x000fc60000201400 */
[CC--:B------:R-:W-:Y:S01]  /*9f50*/  FFMA.FTZ R57, R0.reuse, R14.reuse, R57 ;  /* 0x0000000e00397223 */ /* 0x0c0fe20000010039 */
[C---:B------:R-:W-:Y:S01]  /*9f60*/  FFMA.FTZ R59, R0.reuse, R14, R59 ;  /* 0x0000000e003b7223 */ /* 0x040fe2000001003b */
[CC--:B------:R-:W-:Y:S01]  /*9f70*/  FFMA.FTZ R29, R0.reuse, R12.reuse, R29 ;  /* 0x0000000c001d7223 */ /* 0x0c0fe2000001001d */
[----:B-----5:R-:W-:Y:S01]  /*9f80*/  FFMA.FTZ R109, R0, R12, R17 ;  /* 0x0000000c006d7223 */ /* 0x020fe20000010011 */
[----:B------:R-:W-:Y:S01]  /*9f90*/  VIADD R12, R11, 0x69 ;  /* 0x000000690b0c7836 */ /* 0x000fe20000000000 */
[----:B------:R-:W-:Y:S01]  /*9fa0*/  LOP3.LUT R14, R4, 0x70, R187, 0xfe, !PT ;  /* 0x00000070040e7812 */ /* 0x000fe200078efebb */
[----:B------:R-:W4:Y:S01]  /*9fb0*/  MUFU.TANH R13, R61 ;  /* 0x0000003d000d7308 */ /* 0x000f220000002400 */
[----:B------:R-:W-:Y:S02]  /*9fc0*/  FSEL R66, R57, -INF , !P3 ;  /* 0xff80000039427808 */ /* 0x000fe40005800000 */
[----:B------:R-:W-:Y:S02]  /*9fd0*/  FSEL R67, R59, -INF , !P4 ;  /* 0xff8000003b437808 */ /* 0x000fe40006000000 */
[----:B------:R-:W-:-:S02]  /*9fe0*/  FSEL R104, R29, -INF , !P5 ;  /* 0xff8000001d687808 */ /* 0x000fc40006800000 */
[----:B------:R-:W-:Y:S01]  /*9ff0*/  FSEL R109, R109, -INF , !P2 ;  /* 0xff8000006d6d7808 */ /* 0x000fe20005000000 */
[----:B------:R5:W4:Y:S01]  /*a000*/  MUFU.TANH R17, R63 ;  /* 0x0000003f00117308 */ /* 0x000b220000002400 */
[-C--:B------:R-:W-:Y:S02]  /*a010*/  ISETP.GE.AND P3, PT, R14, R126.reuse, PT ;  /* 0x0000007e0e00720c */ /* 0x080fe40003f66270 */
[C---:B------:R-:W-:Y:S02]  /*a020*/  ISETP.GE.AND P4, PT, R12.reuse, R126, PT ;  /* 0x0000007e0c00720c */ /* 0x040fe40003f86270 */
[-C--:B------:R-:W-:Y:S02]  /*a030*/  ISETP.GE.AND P5, PT, R12, R125.reuse, PT ;  /* 0x0000007d0c00720c */ /* 0x080fe40003fa6270 */
[----:B------:R-:W-:Y:S01]  /*a040*/  ISETP.GE.AND P2, PT, R14, R125, PT ;  /* 0x0000007d0e00720c */ /* 0x000fe20003f46270 */
[----:B------:R-:W4:Y:S01]  /*a050*/  MUFU.TANH R23, R23 ;  /* 0x0000001700177308 */ /* 0x000f220000002400 */
[----:B------:R-:W-:-:S02]  /*a060*/  I2FP.F32.S32 R12, R12 ;  /* 0x0000000c000c7245 */ /* 0x000fc40000201400 */
[----:B------:R-:W-:-:S03]  /*a070*/  I2FP.F32.S32 R14, R14 ;  /* 0x0000000e000e7245 */ /* 0x000fc60000201400 */
[CC--:B-1----:R-:W-:Y:S01]  /*a080*/  FFMA.FTZ R106, R0.reuse, R12.reuse, R25 ;  /* 0x0000000c006a7223 */ /* 0x0c2fe20000010019 */
[C---:B------:R-:W-:Y:S01]  /*a090*/  FFMA.FTZ R15, R0.reuse, R12, R15 ;  /* 0x0000000c000f7223 */ /* 0x040fe2000001000f */
[CC--:B--2---:R-:W-:Y:S01]  /*a0a0*/  FFMA.FTZ R19, R0.reuse, R14.reuse, R19 ;  /* 0x0000000e00137223 */ /* 0x0c4fe20000010013 */
[----:B------:R-:W1:Y:S01]  /*a0b0*/  MUFU.TANH R25, R16 ;  /* 0x0000001000197308 */ /* 0x000e620000002400 */
[----:B---3--:R-:W-:Y:S01]  /*a0c0*/  FFMA.FTZ R21, R0, R14, R21 ;  /* 0x0000000e00157223 */ /* 0x008fe20000010015 */
[----:B------:R-:W-:Y:S01]  /*a0d0*/  VIADD R14, R11, 0x71 ;  /* 0x000000710b0e7836 */ /* 0x000fe20000000000 */
[----:B------:R-:W-:Y:S02]  /*a0e0*/  LOP3.LUT R12, R4, 0x78, R187, 0xfe, !PT ;  /* 0x00000078040c7812 */ /* 0x000fe400078efebb */
[----:B------:R-:W-:Y:S01]  /*a0f0*/  FSEL R54, R19, -INF , !P3 ;  /* 0xff80000013367808 */ /* 0x000fe20005800000 */
[----:B------:R-:W-:Y:S01]  /*a100*/  FMUL.FTZ R19, R105, UR10 ;  /* 0x0000000a69137c20 */ /* 0x000fe20008410000 */
[----:B-----5:R-:W-:Y:S01]  /*a110*/  FSEL R63, R15, -INF , !P5 ;  /* 0xff8000000f3f7808 */ /* 0x020fe20006800000 */
[----:B------:R-:W-:Y:S01]  /*a120*/  MUFU.TANH R107, R107 ;  /* 0x0000006b006b7308 */ /* 0x000fe20000002400 */
[----:B------:R-:W-:-:S02]  /*a130*/  ISETP.GE.AND P5, PT, R14, R126, PT ;  /* 0x0000007e0e00720c */ /* 0x000fc40003fa6270 */
[-C--:B------:R-:W-:Y:S02]  /*a140*/  ISETP.GE.AND P3, PT, R14, R125.reuse, PT ;  /* 0x0000007d0e00720c */ /* 0x080fe40003f66270 */
[----:B------:R-:W-:Y:S02]  /*a150*/  FSEL R106, R106, -INF , !P4 ;  /* 0xff8000006a6a7808 */ /* 0x000fe40006000000 */
[----:B------:R-:W-:Y:S01]  /*a160*/  I2FP.F32.S32 R14, R14 ;  /* 0x0000000e000e7245 */ /* 0x000fe20000201400 */
[----:B------:R-:W-:Y:S01]  /*a170*/  MUFU.TANH R15, R18 ;  /* 0x00000012000f7308 */ /* 0x000fe20000002400 */
[----:B------:R-:W-:Y:S02]  /*a180*/  FSEL R55, R21, -INF , !P2 ;  /* 0xff80000015377808 */ /* 0x000fe40005000000 */
[----:B------:R-:W-:Y:S01]  /*a190*/  ISETP.GE.AND P4, PT, R12, R126, PT ;  /* 0x0000007e0c00720c */ /* 0x000fe20003f86270 */
[-C--:B----4-:R-:W-:Y:S01]  /*a1a0*/  FFMA.FTZ R13, R0, R14.reuse, R13 ;  /* 0x0000000e000d7223 */ /* 0x090fe2000001000d */
[----:B------:R-:W-:Y:S01]  /*a1b0*/  ISETP.GE.AND P2, PT, R12, R125, PT ;  /* 0x0000007d0c00720c */ /* 0x000fe20003f46270 */
[----:B------:R-:W-:Y:S01]  /*a1c0*/  FFMA.FTZ R17, R0, R14, R17 ;  /* 0x0000000e00117223 */ /* 0x000fe20000010011 */
[----:B------:R-:W-:Y:S01]  /*a1d0*/  I2FP.F32.S32 R12, R12 ;  /* 0x0000000c000c7245 */ /* 0x000fe20000201400 */
[----:B------:R-:W2:Y:S01]  /*a1e0*/  MUFU.TANH R19, R19 ;  /* 0x0000001300137308 */ /* 0x000ea20000002400 */
[----:B------:R-:W-:-:S02]  /*a1f0*/  FSEL R61, R13, -INF , !P5 ;  /* 0xff8000000d3d7808 */ /* 0x000fc40006800000 */
[----:B------:R-:W-:Y:S01]  /*a200*/  FSEL R53, R17, -INF , !P3 ;  /* 0xff80000011357808 */ /* 0x000fe20005800000 */
[CC--:B------:R-:W-:Y:S01]  /*a210*/  FFMA.FTZ R23, R0.reuse, R12.reuse, R23 ;  /* 0x0000000c00177223 */ /* 0x0c0fe20000010017 */
[----:B-1----:R-:W-:Y:S01]  /*a220*/  FFMA.FTZ R25, R0, R12, R25 ;  /* 0x0000000c00197223 */ /* 0x002fe20000010019 */
[C---:B------:R-:W-:Y:S01]  /*a230*/  VIADD R12, R11.reuse, 0x79 ;  /* 0x000000790b0c7836 */ /* 0x040fe20000000000 */
[C---:B------:R-:W-:Y:S02]  /*a240*/  ISETP.GE.AND P5, PT, R11.reuse, R126, PT ;  /* 0x0000007e0b00720c */ /* 0x040fe40003fa6270 */
[----:B------:R-:W-:Y:S02]  /*a250*/  ISETP.GE.AND P3, PT, R11, R125, PT ;  /* 0x0000007d0b00720c */ /* 0x000fe40003f66270 */
[----:B------:R-:W-:Y:S02]  /*a260*/  I2FP.F32.S32 R11, R11 ;  /* 0x0000000b000b7245 */ /* 0x000fe40000201400 */
[----:B------:R-:W-:-:S02]  /*a270*/  I2FP.F32.S32 R14, R12 ;  /* 0x0000000c000e7245 */ /* 0x000fc40000201400 */
[----:B------:R-:W-:Y:S02]  /*a280*/  FSEL R60, R23, -INF , !P4 ;  /* 0xff800000173c7808 */ /* 0x000fe40006000000 */
[----:B------:R-:W-:Y:S01]  /*a290*/  FSEL R47, R25, -INF , !P2 ;  /* 0xff800000192f7808 */ /* 0x000fe20005000000 */
[----:B--2---:R-:W-:Y:S01]  /*a2a0*/  FFMA.FTZ R19, R0, R14, R19 ;  /* 0x0000000e00137223 */ /* 0x004fe20000010013 */
[----:B------:R-:W-:Y:S01]  /*a2b0*/  ISETP.GE.AND P4, PT, R12, R126, PT ;  /* 0x0000007e0c00720c */ /* 0x000fe20003f86270 */
[----:B------:R-:W-:Y:S01]  /*a2c0*/  FFMA.FTZ R46, R0, R14, R107 ;  /* 0x0000000e002e7223 */ /* 0x000fe2000001006b */
[----:B------:R-:W-:Y:S01]  /*a2d0*/  ISETP.GE.AND P2, PT, R12, R125, PT ;  /* 0x0000007d0c00720c */ /* 0x000fe20003f46270 */
[CC--:B------:R-:W-:Y:S01]  /*a2e0*/  FFMA.FTZ R12, R0.reuse, R11.reuse, R65 ;  /* 0x0000000b000c7223 */ /* 0x0c0fe20000010041 */
[----:B------:R-:W-:Y:S01]  /*a2f0*/  FFMA.FTZ R11, R0, R11, R15 ;  /* 0x0000000b000b7223 */ /* 0x000fe2000001000f */
[----:B------:R-:W-:Y:S02]  /*a300*/  FSEL R62, R19, -INF , !P4 ;  /* 0xff800000133e7808 */ /* 0x000fe40006000000 */
[----:B------:R-:W-:-:S02]  /*a310*/  FSEL R46, R46, -INF , !P2 ;  /* 0xff8000002e2e7808 */ /* 0x000fc40005000000 */
[----:B------:R-:W-:Y:S02]  /*a320*/  FSEL R12, R12, -INF , !P5 ;  /* 0xff8000000c0c7808 */ /* 0x000fe40006800000 */
[----:B------:R-:W-:Y:S01]  /*a330*/  FSEL R11, R11, -INF , !P3 ;  /* 0xff8000000b0b7808 */ /* 0x000fe20005800000 */
[----:B------:R-:W-:Y:S06]  /*a340*/  @!P1 BRA `(.L_x_6507) ;  /* 0x0000000800609947 */ /* 0x000fec0003800000 */
[----:B------:R-:W-:Y:S05]  /*a350*/  @!P6 BRA `(.L_x_6508) ;  /* 0x0000000000ece947 */ /* 0x000fea0003800000 */
[----:B------:R-:W1:Y:S01]  /*a360*/  LDC R15, c[0x0][0x380] ;  /* 0x0000e000ff0f7b82 */ /* 0x000e620000000800 */
[----:B------:R-:W-:Y:S01]  /*a370*/  IMAD.MOV.U32 R16, RZ, RZ, RZ ;  /* 0x000000ffff107224 */ /* 0x000fe200078e00ff */
[----:B------:R-:W-:Y:S01]  /*a380*/  IADD3 R20, R4, -0x80, RZ ;  /* 0xffffff8004147810 */ /* 0x000fe20007ffe0ff */
        /* <DEDUP_REMOVED lines=13> */
[-C--:B------:R-:W-:Y:S02]  /*a460*/  LOP3.LUT R20, R20, R15.reuse, RZ, 0x3c, !PT ;  /* 0x0000000f14147212 */ /* 0x080fe400078e3cff */
[----:B------:R-:W-:Y:S01]  /*a470*/  ISETP.GE.AND P3, PT, R4, RZ, PT ;  /* 0x000000ff0400720c */ /* 0x000fe20003f66270 */
[----:B------:R-:W-:Y:S01]  /*a480*/  IMAD.HI.U32 R19, R19, R16, RZ ;  /* 0x0000001013137227 */ /* 0x000fe200078e00ff */
[----:B------:R-:W-:-:S03]  /*a490*/  LOP3.LUT R4, RZ, R15, RZ, 0x33, !PT ;  /* 0x0000000fff047212 */ /* 0x000fc600078e33ff */
        /* <DEDUP_REMOVED lines=39> */
.L_x_6508:
[----:B------:R-:W-:-:S04]  /*a710*/  LEA R13, -R100, RZ, 0x7 ;  /* 0x000000ff640d7211 */ /* 0x000fc800078e39ff */
[----:B------:R-:W-:-:S07]  /*a720*/  SHF.R.S32.HI R4, RZ, 0x1f, R13 ;  /* 0x0000001fff047819 */ /* 0x000fce000001140d */
.L_x_6509:
[C---:B------:R-:W-:Y:S01]  /*a730*/  @!P0 IADD3 R15, P2, P1, R13.reuse, R124, R175 ;  /* 0x0000007c0d0f8210 */ /* 0x040fe2000795e0af */
[----:B------:R-:W-:Y:S01]  /*a740*/  @!P0 IMAD.MOV.U32 R125, RZ, RZ, R123 ;  /* 0x000000ffff7d8224 */ /* 0x000fe200078e007b */
[----:B------:R-:W-:Y:S01]  /*a750*/  @!P0 LEA R22, P3, R13, R190, 0x1 ;  /* 0x000000be0d168211 */ /* 0x000fe200078608ff */
[----:B------:R1:W-:Y:S01]  /*a760*/  @P0 STS.128 [R179+0x2000], RZ ;  /* 0x002000ffb3000388 */ /* 0x0003e20000000c00 */
[----:B------:R-:W-:Y:S01]  /*a770*/  @!P0 IADD3.X R14, R4, R123, R174, P2, P1 ;  /* 0x0000007b040e8210 */ /* 0x000fe200017e24ae */
[C---:B------:R-:W-:Y:S01]  /*a780*/  @!P0 IMAD.WIDE.U32 R18, R100.reuse, 0x30, R124 ;  /* 0x0000003064128825 */ /* 0x040fe200078e007c */
[----:B------:R-:W-:Y:S01]  /*a790*/  @!P0 LEA R20, P1, R15, UR8, 0x1 ;  /* 0x000000080f148c11 */ /* 0x000fe2000f8208ff */
        /* <DEDUP_REMOVED lines=13> */
[----:B------:R-:W-:Y:S01]  /*a870*/  @!P0 IADD3.X R15, R4, R15, R19, P1, !PT ;  /* 0x0000000f040f8210 */ /* 0x000fe20000ffe413 */
[----:B------:R-:W-:Y:S01]  /*a880*/  @!PT LDS RZ, [RZ] ;  /* 0x00000000fffff984 */ /* 0x000fe20000000800 */
[----:B------:R-:W-:Y:S01]  /*a890*/  @!PT LDS RZ, [RZ] ;  /* 0x00000000fffff984 */ /* 0x000fe20000000800 */
[----:B------:R-:W-:Y:S01]  /*a8a0*/  @!PT LDS RZ, [RZ] ;  /* 0x00000000fffff984 */ /* 0x000fe20000000800 */
[----:B------:R3:W-:Y:S01]  /*a8b0*/  @!P0 LDGSTS.E.BYPASS.LTC128B.128 [R179+0x2800], desc[UR12][R20.64] ;  /* 0x0280000014b38fae */ /* 0x0007e2000b901d4c */
[----:B------:R-:W-:Y:S01]  /*a8c0*/  @!P0 LEA R18, P1, R14, UR8, 0x1 ;  /* 0x000000080e128c11 */ /* 0x000fe2000f8208ff */
[----:B------:R-:W-:Y:S02]  /*a8d0*/  @!P0 IMAD.X R17, R4, 0x1, R17, P2 ;  /* 0x0000000104118824 */ /* 0x000fe400010e0611 */
[----:B------:R1:W-:Y:S03]  /*a8e0*/  @P0 STS.128 [R179+0x3000], RZ ;  /* 0x003000ffb3000388 */ /* 0x0003e60000000c00 */
[----:B------:R-:W-:-:S02]  /*a8f0*/  @!P0 LEA.HI.X R19, R14, UR9, R17, 0x1, P1 ;  /* 0x000000090e138c11 */ /* 0x000fc400088f0c11 */
[----:B------:R-:W-:Y:S02]  /*a900*/  @!P0 LEA R24, P1, R16, UR8, 0x1 ;  /* 0x0000000810188c11 */ /* 0x000fe4000f8208ff */
[----:B------:R-:W-:Y:S01]  /*a910*/  @!P0 LEA R14, P2, R100, R124, 0x6 ;  /* 0x0000007c640e8211 */ /* 0x000fe200078430ff */
[----:B------:R-:W-:Y:S01]  /*a920*/  @!PT LDS RZ, [RZ] ;  /* 0x00000000fffff984 */ /* 0x000fe20000000800 */
[----:B------:R-:W-:Y:S01]  /*a930*/  @!PT LDS RZ, [RZ] ;  /* 0x00000000fffff984 */ /* 0x000fe20000000800 */
[----:B------:R-:W-:Y:S01]  /*a940*/  @!PT LDS RZ, [RZ] ;  /* 0x00000000fffff984 */ /* 0x000fe20000000800 */
[----:B------:R4:W-:Y:S01]  /*a950*/  @!P0 LDGSTS.E.BYPASS.LTC128B.128 [R179+0x3000], desc[UR12][R18.64] ;  /* 0x0300000012b38fae */ /* 0x0009e2000b901d4c */
[----:B------:R-:W-:Y:S01]  /*a960*/  @!P0 LEA.HI.X R25, R16, UR9, R15, 0x1, P1 ;  /* 0x0000000910198c11 */ /* 0x000fe200088f0c0f */
[----:B------:R-:W-:Y:S02]  /*a970*/  @!P0 IMAD R15, R101, 0x50, RZ ;  /* 0x00000050650f8824 */ /* 0x000fe400078e02ff */
[----:B------:R1:W-:Y:S01]  /*a980*/  @P0 STS.128 [R179+0x3800], RZ ;  /* 0x003800ffb3000388 */ /* 0x0003e20000000c00 */
[----:B--2---:R-:W-:-:S03]  /*a990*/  @!P0 IMAD.WIDE.U32 R22, R100, 0x50, R124 ;  /* 0x0000005064168825 */ /* 0x004fc600078e007c */
[----:B------:R-:W-:Y:S01]  /*a9a0*/  @!PT LDS RZ, [RZ] ;  /* 0x00000000fffff984 */ /* 0x000fe20000000800 */
[----:B------:R-:W-:Y:S01]  /*a9b0*/  @!PT LDS RZ, [RZ] ;  /* 0x00000000fffff984 */ /* 0x000fe20000000800 */
[----:B------:R-:W-:Y:S01]  /*a9c0*/  @!PT LDS RZ, [RZ] ;  /* 0x00000000fffff984 */ /* 0x000fe20000000800 */
[----:B------:R1:W-:Y:S01]  /*a9d0*/  @!P0 LDGSTS.E.BYPASS.LTC128B.128 [R179+0x3800], desc[UR12][R24.64] ;  /* 0x0380000018b38fae */ /* 0x0003e2000b901d4c */
[----:B------:R-:W-:-:S03]  /*a9e0*/  @!P0 IADD3 R17, P1, R13, R22, RZ ;  /* 0x000000160d118210 */ /* 0x000fc60007f3e0ff */
[----:B------:R1:W-:Y:S01]  /*a9f0*/  @P0 STS.128 [R179+0x4000], RZ ;  /* 0x004000ffb3000388 */ /* 0x0003e20000000c00 */
[----:B---3--:R-:W-:Y:S01]  /*aa00*/  @!P0 IMAD.WIDE.U32 R20, R100, 0x60, R124 ;  /* 0x0000006064148825 */ /* 0x008fe200078e007c */
[----:B------:R-:W-:-:S03]  /*aa10*/  @!P0 IADD3.X R16, R4, R15, R23, P1, !PT ;  /* 0x0000000f04108210 */ /* 0x000fc60000ffe417 */
[----:B------:R-:W-:Y:S01]  /*aa20*/  @!P0 IMAD R15, R101, 0x60, RZ ;  /* 0x00000060650f8824 */ /* 0x000fe200078e02ff */
[----:B----4-:R-:W-:-:S04]  /*aa30*/  @!P0 IADD3 R19, P1, R13, R20, RZ ;  /* 0x000000140d138210 */ /* 0x010fc80007f3e0ff */
[----:B------:R-:W-:Y:S02]  /*aa40*/  @!P0 IADD3.X R18, R4, R15, R21, P1, !PT ;  /* 0x0000000f04128210 */ /* 0x000fe40000ffe415 */
[----:B------:R-:W-:Y:S02]  /*aa50*/  @!P0 IADD3 R14, P1, R13, R14, RZ ;  /* 0x0000000e0d0e8210 */ /* 0x000fe40007f3e0ff */
[----:B------:R-:W-:-:S05]  /*aa60*/  @!P0 LEA.HI.X R15, R100, R123, R101, 0x6, P2 ;  /* 0x0000007b640f8211 */ /* 0x000fca00010f3465 */
        /* <DEDUP_REMOVED lines=34> */
.L_x_6511:
[----:B------:R-:W-:Y:S05]  /*ac90*/  BSYNC B0 ;  /* 0x0000000000007941 */ /* 0x000fea0003800000 */
.L_x_6510:
[----:B------:R-:W0:Y:S01]  /*aca0*/  LDGDEPBAR ;  /* 0x00000000000079af */ /* 0x000e220000000000 */
[----:B------:R-:W-:-:S04]  /*acb0*/  LEA R190, P0, R13, R190, 0x1 ;  /* 0x000000be0dbe7211 */ /* 0x000fc800078008ff */
[----:B------:R-:W-:-:S09]  /*acc0*/  LEA.HI.X R191, R13, R191, R4, 0x1, P0 ;  /* 0x000000bf0dbf7211 */ /* 0x000fd200000f0c04 */
.L_x_6507:
[----:B-1----:R-:W-:Y:S01]  /*acd0*/  FMNMX.FTZ R14, R2, R11, !PT ;  /* 0x0000000b020e7209 */ /* 0x002fe20007810000 */
[----:B--2---:R-:W-:Y:S01]  /*ace0*/  LDSM.16.MT88.4 R16, [R164+0x6000] ;  /* 0x00600000a410783b */ /* 0x004fe20000004200 */
        /* <DEDUP_REMOVED lines=78> */
[----:B------:R-:W-:-:S04]  /*b1d0*/  FSEL R52, R52, RZ, P0 ;  /* 0x000000ff34347208 */ /* 0x000fc80000000000 */
[----:B------:R-:W-:Y:S01]  /*b1e0*/  FSEL R65, R65, RZ, P1 ;  /* 0x000000ff41417208 */ /* 0x000fe20000800000 */
[--C-:B------:R-:W-:Y:S01]  /*b1f0*/  FFMA.FTZ R4, R7, UR11, -R52.reuse ;  /* 0x0000000b07047c23 */ /* 0x100fe20008010834 */
[----:B------:R-:W-:Y:S01]  /*b200*/  FSEL R7, R44, RZ, P0 ;  /* 0x000000ff2c077208 */ /* 0x000fe20000000000 */
[--C-:B------:R-:W-:Y:S01]  /*b210*/  FFMA.FTZ R141, R11, UR11, -R52.reuse ;  /* 0x0000000b0b8d7c23 */ /* 0x100fe20008010834 */
[----:B------:R-:W-:Y:S01]  /*b220*/  FFMA.FTZ R114, R9, UR11, -R52 ;  /* 0x0000000b09727c23 */ /* 0x000fe20008010834 */
[----:B------:R-:W-:Y:S01]  /*b230*/  FFMA.FTZ R64, R6, UR11, -R65 ;  /* 0x0000000b06407c23 */ /* 0x000fe20008010841 */
[----:B------:R-:W-:Y:S01]  /*b240*/  FSEL R6, R45, RZ, P1 ;  /* 0x000000ff2d067208 */ /* 0x000fe20000800000 */
[----:B------:R-:W-:Y:S01]  /*b250*/  FADD.FTZ R2, R2, -R7 ;  /* 0x8000000702027221 */ /* 0x000fe20000010000 */
[--C-:B------:R-:W-:Y:S01]  /*b260*/  FFMA.FTZ R138, R12, UR11, -R65.reuse ;  /* 0x0000000b0c8a7c23 */ /* 0x100fe20008010841 */
[--C-:B------:R-:W-:Y:S01]  /*b270*/  FFMA.FTZ R116, R10, UR11, -R65.reuse ;  /* 0x0000000b0a747c23 */ /* 0x100fe20008010841 */
[--C-:B------:R-:W-:Y:S01]  /*b280*/  FFMA.FTZ R117, R8, UR11, -R65.reuse ;  /* 0x0000000b08757c23 */ /* 0x100fe20008010841 */
[----:B------:R-:W-:Y:S01]  /*b290*/  FADD.FTZ R145, R3, -R6 ;  /* 0x8000000603917221 */ /* 0x000fe20000010000 */
[----:B------:R-:W-:Y:S01]  /*b2a0*/  FMUL.FTZ R143, R2, UR11 ;  /* 0x0000000b028f7c20 */ /* 0x000fe20008410000 */
[--C-:B------:R-:W-:Y:S01]  /*b2b0*/  FFMA.FTZ R2, R5, UR11, -R52.reuse ;  /* 0x0000000b05027c23 */ /* 0x100fe20008010834 */
[----:B------:R-:W1:Y:S01]  /*b2c0*/  LDSM.16.MT88.4 R8, [R166+0x6000] ;  /* 0x00600000a608783b */ /* 0x000e620000004200 */
[----:B------:R-:W-:Y:S01]  /*b2d0*/  FMUL.FTZ R145, R145, UR11 ;  /* 0x0000000b91917c20 */ /* 0x000fe20008410000 */
        /* <DEDUP_REMOVED lines=12> */
[----:B------:R-:W4:Y:S01]  /*b3a0*/  LDSM.16.MT88.4 R40, [R163+0x6800] ;  /* 0x00680000a328783b */ /* 0x000f220000004200 */
        /* <DEDUP_REMOVED lines=21> */
[--C-:B------:R-:W-:Y:S01]  /*b500*/  FFMA.FTZ R54, R54, UR11, -R65.reuse ;  /* 0x0000000b36367c23 */ /* 0x100fe20008010841 */
[--C-:B------:R-:W-:Y:S01]  /*b510*/  FFMA.FTZ R61, R61, UR11, -R65.reuse ;  /* 0x0000000b3d3d7c23 */ /* 0x100fe20008010841 */
[----:B------:R-:W-:-:S04]  /*b520*/  FFMA.FTZ R62, R62, UR11, -R65 ;  /* 0x0000000b3e3e7c23 */ /* 0x000fc80008010841 */
[----:B------:R-:W3:Y:S01]  /*b530*/  MUFU.EX2 R114, R114 ;  /* 0x0000007200727308 */ /* 0x000ee20000000800 */
[----:B-----5:R-:W-:-:S07]  /*b540*/  F2FP.F16.F32.PACK_AB R34, R64, R117 ;  /* 0x000000754022723e */ /* 0x020fce00000000ff */
[----:B------:R-:W-:Y:S08]  /*b550*/  MUFU.EX2 R3, R4 ;  /* 0x0000000400037308 */ /* 0x000ff00000000800 */
[----:B------:R-:W5:Y:S01]  /*b560*/  MUFU.EX2 R145, R145 ;  /* 0x0000009100917308 */ /* 0x000f620000000800 */
[----:B---3--:R-:W-:-:S07]  /*b570*/  F2FP.F16.F32.PACK_AB R33, R114, R141 ;  /* 0x0000008d7221723e */ /* 0x008fce00000000ff */
[----:B------:R-:W3:Y:S08]  /*b580*/  MUFU.EX2 R143, R143 ;  /* 0x0000008f008f7308 */ /* 0x000ef00000000800 */
[----:B------:R-:W1:Y:S01]  /*b590*/  MUFU.EX2 R2, R2 ;  /* 0x0000000200027308 */ /* 0x000e620000000800 */
[-C--:B-----5:R-:W-:Y:S01]  /*b5a0*/  FMUL.FTZ R12, R88, R145.reuse ;  /* 0x00000091580c7220 */ /* 0x0a0fe20000410000 */
[-C--:B------:R-:W-:Y:S01]  /*b5b0*/  FMUL.FTZ R13, R89, R145.reuse ;  /* 0x00000091590d7220 */ /* 0x080fe20000410000 */
[-C--:B------:R-:W-:Y:S01]  /*b5c0*/  FMUL.FTZ R84, R84, R145.reuse ;  /* 0x0000009154547220 */ /* 0x080fe20000410000 */
[-C--:B------:R-:W-:Y:S01]  /*b5d0*/  FMUL.FTZ R85, R85, R145.reuse ;  /* 0x0000009155557220 */ /* 0x080fe20000410000 */
[-C--:B------:R-:W-:Y:S01]  /*b5e0*/  FMUL.FTZ R4, R96, R145.reuse ;  /* 0x0000009160047220 */ /* 0x080fe20000410000 */
[-C--:B------:R-:W-:Y:S01]  /*b5f0*/  FMUL.FTZ R5, R97, R145.reuse ;  /* 0x0000009161057220 */ /* 0x080fe20000410000 */
[----:B------:R-:W-:Y:S01]  /*b600*/  FMUL.FTZ R20, R80, R145 ;  /* 0x0000009150147220 */ /* 0x000fe20000410000 */
[----:B------:R-:W-:Y:S01]  /*b610*/  MUFU.EX2 R110, R110 ;  /* 0x0000006e006e7308 */ /* 0x000fe20000000800 */
[-C--:B---3--:R-:W-:Y:S01]  /*b620*/  FMUL.FTZ R14, R90, R143.reuse ;  /* 0x0000008f5a0e7220 */ /* 0x088fe20000410000 */
[-C--:B------:R-:W-:Y:S01]  /*b630*/  FMUL.FTZ R15, R91, R143.reuse ;  /* 0x0000008f5b0f7220 */ /* 0x080fe20000410000 */
[-C--:B------:R-:W-:Y:S01]  /*b640*/  FMUL.FTZ R86, R86, R143.reuse ;  /* 0x0000008f56567220 */ /* 0x080fe20000410000 */
[-C--:B------:R-:W-:Y:S01]  /*b650*/  FMUL.FTZ R87, R87, R143.reuse ;  /* 0x0000008f57577220 */ /* 0x080fe20000410000 */
[-C--:B------:R-:W-:Y:S01]  /*b660*/  FMUL.FTZ R6, R98, R143.reuse ;  /* 0x0000008f62067220 */ /* 0x080fe20000410000 */
[----:B------:R-:W-:Y:S01]  /*b670*/  FMUL.FTZ R7, R99, R143 ;  /* 0x0000008f63077220 */ /* 0x000fe20000410000 */
[----:B------:R-:W-:Y:S01]  /*b680*/  FMUL.FTZ R21, R81, R145 ;  /* 0x0000009151157220 */ /* 0x000fe20000410000 */
[----:B------:R-:W3:Y:S01]  /*b690*/  MUFU.EX2 R105, R105 ;  /* 0x0000006900697308 */ /* 0x000ee20000000800 */
[----:B-1----:R-:W-:Y:S01]  /*b6a0*/  F2FP.F16.F32.PACK_AB R35, R2, R3 ;  /* 0x000000030223723e */ /* 0x002fe200000000ff */
[-C--:B------:R-:W-:Y:S01]  /*b6b0*/  FMUL.FTZ R22, R82, R143.reuse ;  /* 0x0000008f52167220 */ /* 0x080fe20000410000 */
        /* <DEDUP_REMOVED lines=30> */
[----:B------:R-:W1:Y:S02]  /*b8a0*/  MUFU.EX2 R123, R123 ;  /* 0x0000007b007b7308 */ /* 0x000e640000000800 */
[----:B------:R-:W-:Y:S01]  /*b8b0*/  FADD.FTZ R117, R117, R116 ;  /* 0x0000007475757221 */ /* 0x000fe20000010000 */
[----:B------:R-:W-:Y:S01]  /*b8c0*/  HMMA.16816.F32 R8, R32, R10, R92 ;  /* 0x0000000a2008723c */ /* 0x000fe2000000185c */
[----:B------:R-:W-:Y:S02]  /*b8d0*/  LDSM.16.MT88.4 R92, [R166+0x8800] ;  /* 0x00880000a65c783b */ /* 0x000fe40000004200 */
[----:B------:R-:W-:-:S02]  /*b8e0*/  FADD.FTZ R117, R64, R117 ;  /* 0x0000007540757221 */ /* 0x000fc40000010000 */
[----:B------:R-:W-:Y:S01]  /*b8f0*/  MUFU.EX2 R118, R118 ;  /* 0x0000007600767308 */ /* 0x000fe20000000800 */
[C---:B------:R-:W-:Y:S01]  /*b900*/  HMMA.16816.F32 R24, R32.reuse, R26, R76 ;  /* 0x0000001a2018723c */ /* 0x040fe2000000184c */
[----:B------:R-:W-:Y:S05]  /*b910*/  LDSM.16.MT88.4 R76, [R163+0x8000] ;  /* 0x00800000a34c783b */ /* 0x000fea0000004200 */
[C---:B------:R-:W-:Y:S01]  /*b920*/  HMMA.16816.F32 R28, R32.reuse, R36, R28 ;  /* 0x00000024201c723c */ /* 0x040fe2000000181c */
[----:B------:R-:W5:Y:S05]  /*b930*/  MUFU.EX2 R107, R107 ;  /* 0x0000006b006b7308 */ /* 0x000f6a0000000800 */
[----:B------:R-:W-:Y:S01]  /*b940*/  HMMA.16816.F32 R32, R32, R38, R68 ;  /* 0x000000262020723c */ /* 0x000fe20000001844 */
[----:B---3--:R-:W-:Y:S01]  /*b950*/  F2FP.F16.F32.PACK_AB R36, R105, R110 ;  /* 0x0000006e6924723e */ /* 0x008fe200000000ff */
[----:B------:R-:W-:Y:S01]  /*b960*/  FADD.FTZ R110, R110, R117 ;  /* 0x000000756e6e7221 */ /* 0x000fe20000010000 */
[----:B-1----:R-:W-:Y:S01]  /*b970*/  F2FP.F16.F32.PACK_AB R37, R123, R112 ;  /* 0x000000707b25723e */ /* 0x002fe200000000ff */
[----:B------:R-:W-:Y:S02]  /*b980*/  MUFU.EX2 R129, R129 ;  /* 0x0000008100817308 */ /* 0x000fe40000000800 */
[----:B------:R-:W-:Y:S01]  /*b990*/  FADD.FTZ R105, R105, R110 ;  /* 0x0000006e69697221 */ /* 0x000fe20000010000 */
[----:B------:R-:W-:-:S03]  /*b9a0*/  F2FP.F16.F32.PACK_AB R38, R101, R100 ;  /* 0x000000646526723e */ /* 0x000fc600000000ff */
[----:B------:R-:W-:Y:S01]  /*b9b0*/  FADD.FTZ R100, R100, R105 ;  /* 0x0000006964647221 */ /* 0x000fe20000010000 */
[----:B-----5:R-:W-:Y:S01]  /*b9c0*/  F2FP.F16.F32.PACK_AB R39, R107, R118 ;  /* 0x000000766b27723e */ /* 0x020fe200000000ff */
[----:B------:R-:W1:Y:S02]  /*b9d0*/  MUFU.EX2 R126, R126 ;  /* 0x0000007e007e7308 */ /* 0x000e640000000800 */
[----:B------:R-:W-:-:S04]  /*b9e0*/  FADD.FTZ R100, R101, R100 ;  /* 0x0000006465647221 */ /* 0x000fc80000010000 */
[C---:B--2---:R-:W-:Y:S02]  /*b9f0*/  HMMA.16816.F32 R12, R36.reuse, R48, R12 ;  /* 0x00000030240c723c */ /* 0x044fe4000000180c */
        /* <DEDUP_REMOVED lines=8> */
[C---:B----4-:R-:W-:Y:S01]  /*ba80*/  HMMA.16816.F32 R20, R36.reuse, R40, R20 ;  /* 0x000000282414723c */ /* 0x050fe20000001814 */
        /* <DEDUP_REMOVED lines=120> */
[----:B------:R-:W-:Y:S01]  /*c210*/  FFMA.FTZ R26, R63, UR11, -R52 ;  /* 0x0000000b3f1a7c23 */ /* 0x000fe20008010834 */
[----:B------:R-:W5:Y:S01]  /*c220*/  MUFU.EX2 R24, R24 ;  /* 0x0000001800187308 */ /* 0x000f620000000800 */
[----:B------:R-:W-:Y:S01]  /*c230*/  FADD.FTZ R27, R3, R114 ;  /* 0x00000072031b7221 */ /* 0x000fe20000010000 */
[----:B------:R-:W-:Y:S01]  /*c240*/  FFMA.FTZ R3, R60, UR11, -R65 ;  /* 0x0000000b3c037c23 */ /* 0x000fe20008010841 */
[----:B--2---:R-:W-:Y:S02]  /*c250*/  HMMA.16816.F32 R72, R4, R12, R72 ;  /* 0x0000000c0448723c */ /* 0x004fe40000001848 */
[----:B------:R-:W-:-:S03]  /*c260*/  FADD.FTZ R27, R2, R27 ;  /* 0x0000001b021b7221 */ /* 0x000fc60000010000 */
[----:B------:R-:W-:Y:S01]  /*c270*/  MUFU.EX2 R25, R25 ;  /* 0x0000001900197308 */ /* 0x000fe20000000800 */
[----:B------:R-:W-:Y:S01]  /*c280*/  HMMA.16816.F32 R68, R4, R14, R68 ;  /* 0x0000000e0444723c */ /* 0x000fe20000001844 */
[----:B------:R-:W2:Y:S01]  /*c290*/  LDSM.16.MT88.4 R12, [R162+0x9000] ;  /* 0x00900000a20c783b */ /* 0x000ea20000004200 */
[----:B------:R-:W-:Y:S01]  /*c2a0*/  FADD.FTZ R112, R112, R27 ;  /* 0x0000001b70707221 */ /* 0x000fe20000010000 */
[----:B------:R-:W-:-:S03]  /*c2b0*/  FFMA.FTZ R27, R47, UR11, -R52 ;  /* 0x0000000b2f1b7c23 */ /* 0x000fc60008010834 */
[----:B------:R-:W-:Y:S01]  /*c2c0*/  FADD.FTZ R123, R123, R112 ;  /* 0x000000707b7b7221 */ /* 0x000fe20000010000 */
[----:B------:R-:W4:Y:S01]  /*c2d0*/  MUFU.EX2 R26, R26 ;  /* 0x0000001a001a7308 */ /* 0x000f220000000800 */
[----:B---3--:R-:W-:Y:S02]  /*c2e0*/  F2FP.F16.F32.PACK_AB R4, R32, R31 ;  /* 0x0000001f2004723e */ /* 0x008fe400000000ff */
[----:B-----5:R-:W-:Y:S01]  /*c2f0*/  F2FP.F16.F32.PACK_AB R5, R24, R33 ;  /* 0x000000211805723e */ /* 0x020fe200000000ff */
[----:B------:R-:W-:Y:S01]  /*c300*/  FADD.FTZ R118, R118, R123 ;  /* 0x0000007b76767221 */ /* 0x000fe20000010000 */
[----:B------:R-:W-:-:S03]  /*c310*/  F2FP.F16.F32.PACK_AB R6, R30, R29 ;  /* 0x0000001d1e06723e */ /* 0x000fc600000000ff */
[----:B------:R-:W-:Y:S01]  /*c320*/  FADD.FTZ R118, R107, R118 ;  /* 0x000000766b767221 */ /* 0x000fe20000010000 */
[----:B------:R-:W-:Y:S03]  /*c330*/  MUFU.EX2 R2, R54 ;  /* 0x0000003600027308 */ /* 0x000fe60000000800 */
[----:B------:R-:W-:-:S04]  /*c340*/  FADD.FTZ R131, R131, R118 ;  /* 0x0000007683837221 */ /* 0x000fc80000010000 */
[----:B------:R-:W-:Y:S01]  /*c350*/  FADD.FTZ R131, R136, R131 ;  /* 0x0000008388837221 */ /* 0x000fe20000010000 */
[----:B----4-:R-:W-:Y:S01]  /*c360*/  F2FP.F16.F32.PACK_AB R7, R26, R25 ;  /* 0x000000191a07723e */ /* 0x010fe200000000ff */
[----:B------:R-:W-:Y:S02]  /*c370*/  MUFU.EX2 R3, R3 ;  /* 0x0000000300037308 */ /* 0x000fe40000000800 */
[----:B------:R-:W-:-:S04]  /*c380*/  FADD.FTZ R134, R134, R131 ;  /* 0x0000008386867221 */ /* 0x000fc80000010000 */
[C---:B------:R-:W-:Y:S01]  /*c390*/  HMMA.16816.F32 R88, R4.reuse, R8, R88 ;  /* 0x000000080458723c */ /* 0x040fe20000001858 */
[----:B------:R-:W-:Y:S01]  /*c3a0*/  FADD.FTZ R127, R127, R134 ;  /* 0x000000867f7f7221 */ /* 0x000fe20000010000 */
[----:B------:R-:W-:Y:S03]  /*c3b0*/  MUFU.EX2 R27, R27 ;  /* 0x0000001b001b7308 */ /* 0x000fe60000000800 */
[----:B------:R-:W-:Y:S01]  /*c3c0*/  FADD.FTZ R150, R150, R127 ;  /* 0x0000007f96967221 */ /* 0x000fe20000010000 */
[----:B------:R-:W-:Y:S01]  /*c3d0*/  HMMA.16816.F32 R84, R4, R10, R84 ;  /* 0x0000000a0454723c */ /* 0x000fe20000001854 */
[----:B------:R-:W3:Y:S02]  /*c3e0*/  LDSM.16.MT88.4 R8, [R166+0x9800] ;  /* 0x00980000a608783b */ /* 0x000ee40000004200 */
[----:B------:R-:W-:-:S03]  /*c3f0*/  FADD.FTZ R153, R153, R150 ;  /* 0x0000009699997221 */ /* 0x000fc60000010000 */
[----:B-1----:R-:W-:Y:S01]  /*c400*/  HMMA.16816.F32 R92, R4, R22, R92 ;  /* 0x00000016045c723c */ /* 0x002fe2000000185c */
[----:B------:R-:W-:-:S04]  /*c410*/  FADD.FTZ R154, R154, R153 ;  /* 0x000000999a9a7221 */ /* 0x000fc80000010000 */
[----:B------:R-:W-:Y:S01]  /*c420*/  FADD.FTZ R151, R151, R154 ;  /* 0x0000009a97977221 */ /* 0x000fe20000010000 */
[----:B------:R-:W-:Y:S01]  /*c430*/  HMMA.16816.F32 R80, R4, R16, R80 ;  /* 0x000000100450723c */ /* 0x000fe20000001850 */
[--C-:B------:R-:W-:Y:S01]  /*c440*/  FFMA.FTZ R22, R55, UR11, -R52.reuse ;  /* 0x0000000b37167c23 */ /* 0x100fe20008010834 */
[----:B------:R-:W-:Y:S01]  /*c450*/  FFMA.FTZ R23, R53, UR11, -R52 ;  /* 0x0000000b35177c23 */ /* 0x000fe20008010834 */
[----:B------:R-:W-:-:S03]  /*c460*/  FADD.FTZ R34, R48, R151 ;  /* 0x0000009730227221 */ /* 0x000fc60000010000 */
[----:B------:R-:W-:Y:S01]  /*c470*/  HMMA.16816.F32 R76, R4, R18, R76 ;  /* 0x00000012044c723c */ /* 0x000fe2000000184c */
[----:B------:R-:W1:Y:S01]  /*c480*/  LDSM.16.MT88.4 R16, [R164+0x9800] ;  /* 0x00980000a410783b */ /* 0x000e620000004200 */
[----:B------:R-:W-:Y:S01]  /*c490*/  MUFU.EX2 R22, R22 ;  /* 0x0000001600167308 */ /* 0x000fe20000000800 */
[----:B------:R-:W-:-:S03]  /*c4a0*/  FADD.FTZ R34, R51, R34 ;  /* 0x0000002233227221 */ /* 0x000fc60000010000 */
        /* <DEDUP_REMOVED lines=13> */
[----:B------:R-:W-:-:S04]  /*c580*/  FADD.FTZ R148, R148, R149 ;  /* 0x0000009594947221 */ /* 0x000fc80000010000 */
[----:B------:R-:W-:Y:S01]  /*c590*/  FADD.FTZ R147, R147, R148 ;  /* 0x0000009493937221 */ /* 0x000fe20000010000 */
[----:B----4-:R-:W-:-:S03]  /*c5a0*/  F2FP.F16.F32.PACK_AB R4, R21, R2 ;  /* 0x000000021504723e */ /* 0x010fc600000000ff */
[----:B------:R-:W-:-:S04]  /*c5b0*/  FADD.FTZ R58, R58, R147 ;  /* 0x000000933a3a7221 */ /* 0x000fc80000010000 */
[----:B------:R-:W-:Y:S01]  /*c5c0*/  FADD.FTZ R59, R59, R58 ;  /* 0x0000003a3b3b7221 */ /* 0x000fe20000010000 */
[----:B---3--:R-:W-:-:S03]  /*c5d0*/  F2FP.F16.F32.PACK_AB R6, R20, R3 ;  /* 0x000000031406723e */ /* 0x008fc600000000ff */
        /* <DEDUP_REMOVED lines=39> */
.L_x_6504:
        /* <DEDUP_REMOVED lines=9> */
.L_x_6516:
        /* <DEDUP_REMOVED lines=70> */
.L_x_6513:
        /* <DEDUP_REMOVED lines=79> */
[----:B------:R-:W4:Y:S08]  /*d230*/  LDSM.16.M88.4 R108, [R171+0x2000] ;  /* 0x00200000ab6c783b */ /* 0x000f300000000200 */
[----:B------:R-:W5:Y:S08]  /*d240*/  LDSM.16.M88.4 R112, [R171+0x2800] ;  /* 0x00280000ab70783b */ /* 0x000f700000000200 */
[----:B------:R-:W1:Y:S08]  /*d250*/  LDSM.16.M88.4 R116, [R171+0x3000] ;  /* 0x00300000ab74783b */ /* 0x000e700000000200 */
[----:B------:R-:W2:Y:S08]  /*d260*/  LDSM.16.M88.4 R120, [R171+0x3800] ;  /* 0x00380000ab78783b */ /* 0x000eb00000000200 */
[----:B------:R-:W3:Y:S01]  /*d270*/  LDSM.16.M88.4 R124, [R171+0x4000] ;  /* 0x00400000ab7c783b */ /* 0x000ee20000000200 */
[C---:B----4-:R-:W-:Y:S07]  /*d280*/  HMMA.16816.F32 R4, R104.reuse, R108, RZ ;  /* 0x0000006c6804723c */ /* 0x050fee00000018ff */
[----:B------:R-:W4:Y:S01]  /*d290*/  LDSM.16.M88.4 R128, [R171+0x4800] ;  /* 0x00480000ab80783b */ /* 0x000f220000000200 */
[C---:B------:R-:W-:Y:S07]  /*d2a0*/  HMMA.16816.F32 R8, R104.reuse, R110, RZ ;  /* 0x0000006e6808723c */ /* 0x040fee00000018ff */
[----:B------:R-:W4:Y:S01]  /*d2b0*/  LDSM.16.M88.4 R132, [R171+0x5000] ;  /* 0x00500000ab84783b */ /* 0x000f220000000200 */
[C---:B-----5:R-:W-:Y:S07]  /*d2c0*/  HMMA.16816.F32 R12, R104.reuse, R112, RZ ;  /* 0x00000070680c723c */ /* 0x060fee00000018ff */
[----:B------:R-:W0:Y:S01]  /*d2d0*/  LDGDEPBAR ;  /* 0x00000000000079af */ /* 0x000e220000000000 */
[C---:B------:R-:W-:Y:S07]  /*d2e0*/  HMMA.16816.F32 R16, R104.reuse, R114, RZ ;  /* 0x000000726810723c */ /* 0x040fee00000018ff */
[----:B------:R-:W5:Y:S01]  /*d2f0*/  LDSM.16.M88.4 R136, [R171+0x5800] ;  /* 0x00580000ab88783b */ /* 0x000f620000000200 */
[C---:B-1----:R-:W-:Y:S07]  /*d300*/  HMMA.16816.F32 R20, R104.reuse, R116, RZ ;  /* 0x000000746814723c */ /* 0x042fee00000018ff */
[----:B------:R-:W-:Y:S01]  /*d310*/  LDSM.16.M88.4 R140, [R170] ;  /* 0x00000000aa8c783b */ /* 0x000fe20000000200 */
[C---:B------:R-:W-:Y:S06]  /*d320*/  HMMA.16816.F32 R24, R104.reuse, R118, RZ ;  /* 0x000000766818723c */ /* 0x040fec00000018ff */
[C---:B--2---:R-:W-:Y:S01]  /*d330*/  HMMA.16816.F32 R28, R104.reuse, R120, RZ ;  /* 0x00000078681c723c */ /* 0x044fe200000018ff */
[----:B------:R-:W1:Y:S05]  /*d340*/  LDSM.16.M88.4 R144, [R165+0x2000] ;  /* 0x00200000a590783b */ /* 0x000e6a0000000200 */
[C---:B------:R-:W-:Y:S03]  /*d350*/  HMMA.16816.F32 R32, R104.reuse, R122, RZ ;  /* 0x0000007a6820723c */ /* 0x040fe600000018ff */
[----:B------:R-:W2:Y:S03]  /*d360*/  LDSM.16.M88.4 R148, [R165+0x2800] ;  /* 0x00280000a594783b */ /* 0x000ea60000000200 */
[C---:B---3--:R-:W-:Y:S05]  /*d370*/  HMMA.16816.F32 R36, R104.reuse, R124, RZ ;  /* 0x0000007c6824723c */ /* 0x048fea00000018ff */
[----:B------:R-:W3:Y:S01]  /*d380*/  LDSM.16.M88.4 R152, [R165+0x3000] ;  /* 0x00300000a598783b */ /* 0x000ee20000000200 */
[C---:B------:R-:W-:Y:S06]  /*d390*/  HMMA.16816.F32 R40, R104.reuse, R126, RZ ;  /* 0x0000007e6828723c */ /* 0x040fec00000018ff */
[C---:B----4-:R-:W-:Y:S01]  /*d3a0*/  HMMA.16816.F32 R44, R104.reuse, R128, RZ ;  /* 0x00000080682c723c */ /* 0x050fe200000018ff */
[----:B------:R-:W-:Y:S05]  /*d3b0*/  LDSM.16.M88.4 R108, [R165+0x4000] ;  /* 0x00400000a56c783b */ /* 0x000fea0000000200 */
[C---:B------:R-:W-:Y:S03]  /*d3c0*/  HMMA.16816.F32 R48, R104.reuse, R130, RZ ;  /* 0x000000826830723c */ /* 0x040fe600000018ff */
[----:B------:R-:W-:Y:S03]  /*d3d0*/  LDSM.16.M88.4 R112, [R165+0x4800] ;  /* 0x00480000a570783b */ /* 0x000fe60000000200 */
[C---:B------:R-:W-:Y:S05]  /*d3e0*/  HMMA.16816.F32 R52, R104.reuse, R132, RZ ;  /* 0x000000846834723c */ /* 0x040fea00000018ff */
[----:B------:R-:W-:Y:S01]  /*d3f0*/  LDSM.16.M88.4 R116, [R165+0x5000] ;  /* 0x00500000a574783b */ /* 0x000fe20000000200 */
[C---:B------:R-:W-:Y:S06]  /*d400*/  HMMA.16816.F32 R56, R104.reuse, R134, RZ ;  /* 0x000000866838723c */ /* 0x040fec00000018ff */
[C---:B-----5:R-:W-:Y:S01]  /*d410*/  HMMA.16816.F32 R60, R104.reuse, R136, RZ ;  /* 0x00000088683c723c */ /* 0x060fe200000018ff */
[----:B------:R-:W-:Y:S05]  /*d420*/  LDSM.16.M88.4 R120, [R158] ;  /* 0x000000009e78783b */ /* 0x000fea0000000200 */
[----:B------:R-:W-:Y:S03]  /*d430*/  HMMA.16816.F32 R64, R104, R138, RZ ;  /* 0x0000008a6840723c */ /* 0x000fe600000018ff */
[----:B------:R-:W4:Y:S03]  /*d440*/  LDSM.16.M88.4 R104, [R165+0x3800] ;  /* 0x00380000a568783b */ /* 0x000f260000000200 */
[C---:B-1----:R-:W-:Y:S06]  /*d450*/  HMMA.16816.F32 R4, R140.reuse, R144, R4 ;  /* 0x000000908c04723c */ /* 0x042fec0000001804 */
[C---:B------:R-:W-:Y:S06]  /*d460*/  HMMA.16816.F32 R8, R140.reuse, R146, R8 ;  /* 0x000000928c08723c */ /* 0x040fec0000001808 */
[C---:B--2---:R-:W-:Y:S06]  /*d470*/  HMMA.16816.F32 R12, R140.reuse, R148, R12 ;  /* 0x000000948c0c723c */ /* 0x044fec000000180c */
[C---:B------:R-:W-:Y:S06]  /*d480*/  HMMA.16816.F32 R16, R140.reuse, R150, R16 ;  /* 0x000000968c10723c */ /* 0x040fec0000001810 */
[C---:B---3--:R-:W-:Y:S06]  /*d490*/  HMMA.16816.F32 R20, R140.reuse, R152, R20 ;  /* 0x000000988c14723c */ /* 0x048fec0000001814 */
[C---:B------:R-:W-:Y:S06]  /*d4a0*/  HMMA.16816.F32 R24, R140.reuse, R154, R24 ;  /* 0x0000009a8c18723c */ /* 0x040fec0000001818 */
[C---:B----4-:R-:W-:Y:S06]  /*d4b0*/  HMMA.16816.F32 R28, R140.reuse, R104, R28 ;  /* 0x000000688c1c723c */ /* 0x050fec000000181c */
        /* <DEDUP_REMOVED lines=34> */
[----:B------:R-:W1:Y:S05]  /*d6e0*/  LDSM.16.M88.4 R104, [R102+0x800] ;  /* 0x000800006668783b */ /* 0x000e6a0000000200 */
[C---:B--2---:R-:W-:Y:S06]  /*d6f0*/  HMMA.16816.F32 R60, R108.reuse, R112, R60 ;  /* 0x000000706c3c723c */ /* 0x044fec000000183c */
[----:B------:R-:W-:Y:S01]  /*d700*/  HMMA.16816.F32 R64, R108, R114, R64 ;  /* 0x000000726c40723c */ /* 0x000fe20000001840 */
[----:B------:R-:W2:Y:S05]  /*d710*/  LDSM.16.M88.4 R108, [R102+0x1000] ;  /* 0x00100000666c783b */ /* 0x000eaa0000000200 */
[C---:B---3--:R-:W-:Y:S06]  /*d720*/  HMMA.16816.F32 R4, R116.reuse, R120, R4 ;  /* 0x000000787404723c */ /* 0x048fec0000001804 */
[C---:B------:R-:W-:Y:S06]  /*d730*/  HMMA.16816.F32 R8, R116.reuse, R122, R8 ;  /* 0x0000007a7408723c */ /* 0x040fec0000001808 */
[C---:B-1----:R-:W-:Y:S06]  /*d740*/  HMMA.16816.F32 R12, R116.reuse, R104, R12 ;  /* 0x00000068740c723c */ /* 0x042fec000000180c */
[C---:B------:R-:W-:Y:S01]  /*d750*/  HMMA.16816.F32 R16, R116.reuse, R106, R16 ;  /* 0x0000006a7410723c */ /* 0x040fe20000001810 */
[----:B------:R-:W1:Y:S05]  /*d760*/  LDSM.16.M88.4 R104, [R102+0x1800] ;  /* 0x001800006668783b */ /* 0x000e6a0000000200 */
[C---:B--2---:R-:W-:Y:S05]  /*d770*/  HMMA.16816.F32 R20, R116.reuse, R108, R20 ;  /* 0x0000006c7414723c */ /* 0x044fea0000001814 */
[----:B------:R-:W-:Y:S01]  /*d780*/  FMUL.FTZ R197, R4, UR5 ;  /* 0x0000000504c57c20 */ /* 0x000fe20008410000 */
[C---:B------:R-:W-:Y:S01]  /*d790*/  HMMA.16816.F32 R24, R116.reuse, R110, R24 ;  /* 0x0000006e7418723c */ /* 0x040fe20000001818 */
[----:B------:R-:W2:Y:S04]  /*d7a0*/  LDSM.16.M88.4 R108, [R102+0x2000] ;  /* 0x00200000666c783b */ /* 0x000ea80000000200 */
[----:B------:R-:W3:Y:S01]  /*d7b0*/  MUFU.TANH R197, R197 ;  /* 0x000000c500c57308 */ /* 0x000ee20000002400 */
[----:B------:R-:W-:Y:S01]  /*d7c0*/  FMUL.FTZ R199, R5, UR5 ;  /* 0x0000000505c77c20 */ /* 0x000fe20008410000 */
[----:B------:R-:W-:Y:S01]  /*d7d0*/  FMUL.FTZ R201, R6, UR5 ;  /* 0x0000000506c97c20 */ /* 0x000fe20008410000 */
[----:B------:R-:W-:Y:S03]  /*d7e0*/  FMUL.FTZ R203, R7, UR5 ;  /* 0x0000000507cb7c20 */ /* 0x000fe60008410000 */
[----:B------:R-:W-:Y:S01]  /*d7f0*/  FMUL.FTZ R205, R8, UR5 ;  /* 0x0000000508cd7c20 */ /* 0x000fe20008410000 */
[----:B------:R-:W-:Y:S03]  /*d800*/  FMUL.FTZ R207, R9, UR5 ;  /* 0x0000000509cf7c20 */ /* 0x000fe60008410000 */
[----:B------:R-:W4:Y:S01]  /*d810*/  MUFU.TANH R199, R199 ;  /* 0x000000c700c77308 */ /* 0x000f220000002400 */
        /* <DEDUP_REMOVED lines=14> */
[----:B------:R-:W-:Y:S03]  /*d900*/  FMUL.FTZ R224, R23, UR5 ;  /* 0x0000000517e07c20 */ /* 0x000fe60008410000 */
[----:B------:R-:W3:Y:S01]  /*d910*/  MUFU.TANH R203, R203 ;  /* 0x000000cb00cb7308 */ /* 0x000ee20000002400 */
[C---:B-1----:R-:W-:Y:S03]  /*d920*/  HMMA.16816.F32 R28, R116.reuse, R104, R28 ;  /* 0x00000068741c723c */ /* 0x042fe6000000181c */
[----:B------:R-:W-:Y:S01]  /*d930*/  FMUL.FTZ R214, R24, UR5 ;  /* 0x0000000518d67c20 */ /* 0x000fe20008410000 */
[----:B------:R-:W-:Y:S01]  /*d940*/  FMUL.FTZ R212, R25, UR5 ;  /* 0x0000000519d47c20 */ /* 0x000fe20008410000 */
[----:B------:R-:W-:Y:S01]  /*d950*/  FMUL.FTZ R222, R26, UR5 ;  /* 0x000000051ade7c20 */ /* 0x000fe20008410000 */
[C---:B------:R-:W-:Y:S03]  /*d960*/  HMMA.16816.F32 R32, R116.reuse, R106, R32 ;  /* 0x0000006a7420723c */ /* 0x040fe60000001820 */
[----:B------:R-:W1:Y:S01]  /*d970*/  MUFU.TANH R205, R205 ;  /* 0x000000cd00cd7308 */ /* 0x000e620000002400 */
[----:B------:R-:W5:Y:S01]  /*d980*/  LDSM.16.M88.4 R104, [R102+0x2800] ;  /* 0x002800006668783b */ /* 0x000f620000000200 */
[----:B------:R-:W-:Y:S01]  /*d990*/  FMUL.FTZ R220, R27, UR5 ;  /* 0x000000051bdc7c20 */ /* 0x000fe20008410000 */
[C---:B--2---:R-:W-:Y:S07]  /*d9a0*/  HMMA.16816.F32 R36, R116.reuse, R108, R36 ;  /* 0x0000006c7424723c */ /* 0x044fee0000001824 */
[----:B------:R-:W2:Y:S01]  /*d9b0*/  MUFU.TANH R207, R207 ;  /* 0x000000cf00cf7308 */ /* 0x000ea20000002400 */
        /* <DEDUP_REMOVED lines=17> */
[----:B------:R-:W-:Y:S08]  /*dad0*/  FMUL.FTZ R227, R40, UR5 ;  /* 0x0000000528e37c20 */ /* 0x000ff00008410000 */
[----:B------:R3:W1:Y:S01]  /*dae0*/  MUFU.TANH R152, R225 ;  /* 0x000000e100987308 */ /* 0x0006620000002400 */
[C---:B-----5:R-:W-:Y:S06]  /*daf0*/  HMMA.16816.F32 R44, R116.reuse, R104, R44 ;  /* 0x00000068742c723c */ /* 0x060fec000000182c */
[C---:B------:R-:W-:Y:S03]  /*db00*/  HMMA.16816.F32 R48, R116.reuse, R106, R48 ;  /* 0x0000006a7430723c */ /* 0x040fe60000001830 */
[----:B------:R5:W1:Y:S01]  /*db10*/  MUFU.TANH R154, R194 ;  /* 0x000000c2009a7308 */ /* 0x000a620000002400 */
[----:B------:R-:W2:Y:S02]  /*db20*/  LDSM.16.M88.4 R104, [R102+0x3800] ;  /* 0x003800006668783b */ /* 0x000ea40000000200 */
[----:B------:R-:W-:Y:S07]  /*db30*/  DEPBAR.LE SB0, 0x0 ;  /* 0x000080000000791a */ /* 0x000fee0000000000 */
[----:B------:R1:W1:Y:S01]  /*db40*/  MUFU.TANH R150, R195 ;  /* 0x000000c300967308 */ /* 0x0002620000002400 */
[----:B------:R-:W-:Y:S01]  /*db50*/  BAR.SYNC.DEFER_BLOCKING 0x0 ;  /* 0x0000000000007b1d */ /* 0x000fe20000010000 */
[C---:B----4-:R-:W-:Y:S05]  /*db60*/  HMMA.16816.F32 R52, R116.reuse, R108, R52 ;  /* 0x0000006c7434723c */ /* 0x050fea0000001834 */
[----:B---3--:R-:W-:Y:S03]  /*db70*/  FMUL.FTZ R225, R41, UR5 ;  /* 0x0000000529e17c20 */ /* 0x008fe60008410000 */
[----:B------:R3:W4:Y:S01]  /*db80*/  MUFU.TANH R144, R223 ;  /* 0x000000df00907308 */ /* 0x0007220000002400 */
[C---:B------:R-:W-:Y:S03]  /*db90*/  HMMA.16816.F32 R56, R116.reuse, R110, R56 ;  /* 0x0000006e7438723c */ /* 0x040fe60000001838 */
[----:B------:R-:W-:Y:S01]  /*dba0*/  FMUL.FTZ R233, R45, UR5 ;  /* 0x000000052de97c20 */ /* 0x000fe20008410000 */
[----:B------:R-:W-:Y:S01]  /*dbb0*/  FMUL.FTZ R231, R46, UR5 ;  /* 0x000000052ee77c20 */ /* 0x000fe20008410000 */
[----:B------:R-:W-:Y:S04]  /*dbc0*/  FMUL.FTZ R229, R47, UR5 ;  /* 0x000000052fe57c20 */ /* 0x000fe80008410000 */
[----:B------:R4:W2:Y:S02]  /*dbd0*/  MUFU.TANH R142, R227 ;  /* 0x000000e3008e7308 */ /* 0x0008a40000002400 */
[----:B-----5:R-:W-:Y:S01]  /*dbe0*/  FMUL.FTZ R194, R43, UR5 ;  /* 0x000000052bc27c20 */ /* 0x020fe20008410000 */
[----:B------:R-:W-:Y:S01]  /*dbf0*/  FMUL.FTZ R234, R44, UR5 ;  /* 0x000000052cea7c20 */ /* 0x000fe20008410000 */
[----:B-1----:R-:W-:Y:S06]  /*dc00*/  FMUL.FTZ R195, R48, UR5 ;  /* 0x0000000530c37c20 */ /* 0x002fec0008410000 */
[----:B------:R1:W1:Y:S01]  /*dc10*/  MUFU.TANH R128, R233 ;  /* 0x000000e900807308 */ /* 0x0002620000002400 */
[----:B---3--:R-:W-:Y:S09]  /*dc20*/  FMUL.FTZ R223, R42, UR5 ;  /* 0x000000052adf7c20 */ /* 0x008ff20008410000 */
[----:B------:R3:W3:Y:S01]  /*dc30*/  MUFU.TANH R140, R225 ;  /* 0x000000e1008c7308 */ /* 0x0006e20000002400 */
[C---:B--2---:R-:W-:Y:S03]  /*dc40*/  HMMA.16816.F32 R60, R116.reuse, R104, R60 ;  /* 0x00000068743c723c */ /* 0x044fe6000000183c */
[----:B----4-:R-:W-:Y:S03]  /*dc50*/  FMUL.FTZ R227, R49, UR5 ;  /* 0x0000000531e37c20 */ /* 0x010fe60008410000 */
[----:B------:R-:W-:Y:S03]  /*dc60*/  HMMA.16816.F32 R64, R116, R106, R64 ;  /* 0x0000006a7440723c */ /* 0x000fe60000001840 */
[----:B------:R2:W4:Y:S02]  /*dc70*/  MUFU.TANH R138, R231 ;  /* 0x000000e7008a7308 */ /* 0x0005240000002400 */
[----:B-1----:R-:W-:Y:S08]  /*dc80*/  FMUL.FTZ R233, R57, UR5 ;  /* 0x0000000539e97c20 */ /* 0x002ff00008410000 */
[----:B------:R1:W1:Y:S01]  /*dc90*/  MUFU.TANH R136, R229 ;  /* 0x000000e500887308 */ /* 0x0002620000002400 */
[----:B---3--:R-:W-:Y:S09]  /*dca0*/  FMUL.FTZ R225, R50, UR5 ;  /* 0x0000000532e17c20 */ /* 0x008ff20008410000 */
[----:B------:R3:W3:Y:S01]  /*dcb0*/  MUFU.TANH R146, R194 ;  /* 0x000000c200927308 */ /* 0x0006e20000002400 */
[----:B--2---:R-:W-:Y:S01]  /*dcc0*/  FMUL.FTZ R231, R53, UR5 ;  /* 0x0000000535e77c20 */ /* 0x004fe20008410000 */
[----:B------:R-:W-:Y:S01]  /*dcd0*/  FMUL.FTZ R236, R63, UR5 ;  /* 0x000000053fec7c20 */ /* 0x000fe20008410000 */
[----:B------:R-:W-:Y:S07]  /*dce0*/  FMUL.FTZ R235, R65, UR5 ;  /* 0x0000000541eb7c20 */ /* 0x000fee0008410000 */
[----:B------:R2:W2:Y:S01]  /*dcf0*/  MUFU.TANH R130, R234 ;  /* 0x000000ea00827308 */ /* 0x0004a20000002400 */
[----:B-1----:R-:W-:Y:S09]  /*dd00*/  FMUL.FTZ R229, R54, UR5 ;  /* 0x0000000536e57c20 */ /* 0x002ff20008410000 */
[----:B------:R1:W1:Y:S01]  /*dd10*/  MUFU.TANH R124, R195 ;  /* 0x000000c3007c7308 */ /* 0x0002620000002400 */
[----:B---3--:R-:W-:Y:S09]  /*dd20*/  FMUL.FTZ R194, R51, UR5 ;  /* 0x0000000533c27c20 */ /* 0x008ff20008410000 */
[----:B------:R3:W3:Y:S01]  /*dd30*/  MUFU.TANH R108, R233 ;  /* 0x000000e9006c7308 */ /* 0x0006e20000002400 */
[----:B--2---:R-:W-:Y:S09]  /*dd40*/  FMUL.FTZ R234, R56, UR5 ;  /* 0x0000000538ea7c20 */ /* 0x004ff20008410000 */
        /* <DEDUP_REMOVED lines=8> */
[----:B------:R-:W1:Y:S01]  /*ddd0*/  MUFU.TANH R134, R225 ;  /* 0x000000e100867308 */ /* 0x000e620000002400 */
[----:B---3--:R-:W-:Y:S09]  /*dde0*/  FMUL.FTZ R231, R60, UR5 ;  /* 0x000000053ce77c20 */ /* 0x008ff20008410000 */
[----:B------:R3:W1:Y:S01]  /*ddf0*/  MUFU.TANH R132, R194 ;  /* 0x000000c200847308 */ /* 0x0006620000002400 */
[----:B--2---:R-:W-:Y:S09]  /*de00*/  FMUL.FTZ R229, R61, UR5 ;  /* 0x000000053de57c20 */ /* 0x004ff20008410000 */
[----:B------:R2:W1:Y:S10]  /*de10*/  MUFU.TANH R225, R195 ;  /* 0x000000c300e17308 */ /* 0x0004740000002400 */
[----:B------:R5:W1:Y:S01]  /*de20*/  MUFU.TANH R112, R234 ;  /* 0x000000ea00707308 */ /* 0x000a620000002400 */
[----:B---3--:R-:W-:Y:S09]  /*de30*/  FMUL.FTZ R194, R59, UR5 ;  /* 0x000000053bc27c20 */ /* 0x008ff20008410000 */
[----:B------:R3:W1:Y:S01]  /*de40*/  MUFU.TANH R106, R233 ;  /* 0x000000e9006a7308 */ /* 0x0006620000002400 */
[----:B--2---:R-:W-:Y:S09]  /*de50*/  FMUL.FTZ R195, R64, UR5 ;  /* 0x0000000540c37c20 */ /* 0x004ff20008410000 */
[----:B------:R-:W2:Y:S01]  /*de60*/  MUFU.TANH R232, R232 ;  /* 0x000000e800e87308 */ /* 0x000ea20000002400 */
[----:B-----5:R-:W-:Y:S09]  /*de70*/  FMUL.FTZ R234, R66, UR5 ;  /* 0x0000000542ea7c20 */ /* 0x020ff20008410000 */
[----:B------:R-:W1:Y:S01]  /*de80*/  MUFU.TANH R217, R217 ;  /* 0x000000d900d97308 */ /* 0x000e620000002400 */
[----:B---3--:R-:W-:Y:S09]  /*de90*/  FMUL.FTZ R233, R67, UR5 ;  /* 0x0000000543e97c20 */ /* 0x008ff20008410000 */
        /* <DEDUP_REMOVED lines=25> */
[----:B------:R-:W1:Y:S01]  /*e030*/  MUFU.TANH R229, R229 ;  /* 0x000000e500e57308 */ /* 0x000e620000002400 */
[----:B-----5:R-:W-:Y:S09]  /*e040*/  MOV R194, R2 ;  /* 0x0000000200c27202 */ /* 0x020ff20000000f00 */
[----:B------:R-:W1:Y:S10]  /*e050*/  MUFU.TANH R104, R236 ;  /* 0x000000ec00687308 */ /* 0x000e740000002400 */
[----:B------:R5:W1:Y:S10]  /*e060*/  MUFU.TANH R62, R195 ;  /* 0x000000c3003e7308 */ /* 0x000a740000002400 */
[----:B------:R1:W1:Y:S10]  /*e070*/  MUFU.TANH R61, R235 ;  /* 0x000000eb003d7308 */ /* 0x0002740000002400 */
[----:B------:R1:W1:Y:S01]  /*e080*/  MUFU.TANH R37, R234 ;  /* 0x000000ea00257308 */ /* 0x0002620000002400 */
[----:B-----5:R-:W-:Y:S09]  /*e090*/  MOV R195, R3 ;  /* 0x0000000300c37202 */ /* 0x020ff20000000f00 */
[----:B------:R1:W1:Y:S01]  /*e0a0*/  MUFU.TANH R36, R233 ;  /* 0x000000e900247308 */ /* 0x0002620000002400 */
[----:B--234-:R-:W-:Y:S05]  /*e0b0*/  @!P1 BRA `(.L_x_6514) ;  /* 0x00000008006c9947 */ /* 0x01cfea0003800000 */
[----:B------:R-:W2:Y:S08]  /*e0c0*/  LDC R4, c[0x0][0x248] ;  /* 0x00009200ff047b82 */ /* 0x000eb00000000800 */
[----:B------:R-:W3:Y:S08]  /*e0d0*/  @!P0 LDC R10, c[0x0][0x24c] ;  /* 0x00009300ff0a8b82 */ /* 0x000ef00000000800 */
[----:B------:R-:W4:Y:S01]  /*e0e0*/  @!P0 LDC R6, c[0x0][0x24c] ;  /* 0x00009300ff068b82 */ /* 0x000f220000000800 */
[----:B--2---:R-:W-:Y:S04]  /*e0f0*/  LEA R8, -R4, RZ, 0x7 ;  /* 0x000000ff04087211 */ /* 0x004fe800078e39ff */
        /* <DEDUP_REMOVED lines=11> */
[----:B------:R-:W-:Y:S04]  /*e1b0*/  LOP3.LUT R12, R12, R5, RZ, 0x3c, !PT ;  /* 0x000000050c0c7212 */ /* 0x000fe800078e3cff */
        /* <DEDUP_REMOVED lines=23> */
[----:B------:R-:W2:Y:S01]  /*e330*/  LDC R7, c[0x0][0x24c] ;  /* 0x00009300ff077b82 */ /* 0x000ea20000000800 */
        /* <DEDUP_REMOVED lines=9> */
[----:B------:R-:W5:Y:S01]  /*e3d0*/  LDC.64 R2, c[0x0][0x230] ;  /* 0x00008c00ff027b82 */ /* 0x000f620000000a00 */
[C---:B------:R-:W-:Y:S01]  /*e3e0*/  LEA R14, P1, R13.reuse, R184, 0x2 ;  /* 0x000000b80d0e7211 */ /* 0x040fe200078210ff */
[----:B------:R-:W-:Y:S01]  /*e3f0*/  IMAD.IADD R12, R13, 0x1, -R11 ;  /* 0x000000010d0c7824 */ /* 0x000fe200078e0a0b */
[-C--:B------:R-:W-:Y:S02]  /*e400*/  LEA.HI.X.SX32 R17, R11, R185.reuse, 0x2, P2 ;  /* 0x000000b90b117211 */ /* 0x080fe400010f16ff */
[----:B------:R-:W-:Y:S01]  /*e410*/  LEA.HI.X.SX32 R15, R13, R185, 0x2, P1 ;  /* 0x000000b90d0f7211 */ /* 0x000fe200008f16ff */
[----:B------:R-:W-:Y:S02]  /*e420*/  IMAD R5, R12, R5, -0x80 ;  /* 0xffffff800c057424 */ /* 0x000fe400078e0205 */
[----:B------:R-:W3:Y:S03]  /*e430*/  LDG.E R8, desc[UR12][R16.64] ;  /* 0x0000000c10087981 */ /* 0x000ee6000c1e1900 */
[----:B------:R-:W-:Y:S01]  /*e440*/  SHF.R.S32.HI R11, RZ, 0x1f, R5 ;  /* 0x0000001fff0b7819 */ /* 0x000fe20000011405 */
[----:B------:R-:W3:Y:S04]  /*e450*/  LDG.E R9, desc[UR12][R14.64] ;  /* 0x0000000c0e097981 */ /* 0x000ee8000c1e1900 */
[----:B------:R-:W-:Y:S04]  /*e460*/  IMAD R12, R11, R4, RZ ;  /* 0x000000040b0c7224 */ /* 0x000fe800078e02ff */
[----:B--2---:R-:W-:Y:S01]  /*e470*/  IMAD R12, R5, R7, R12 ;  /* 0x00000007050c7224 */ /* 0x004fe200078e020c */
[----:B---3--:R-:W-:Y:S01]  /*e480*/  IADD3 R11, -R9, R8, RZ ;  /* 0x00000008090b7210 */ /* 0x008fe20007ffe1ff */
[----:B------:R-:W-:Y:S03]  /*e490*/  IMAD.WIDE.U32 R8, R5, R4, RZ ;  /* 0x0000000405087225 */ /* 0x000fe600078e00ff */
[----:B------:R-:W-:Y:S01]  /*e4a0*/  SHF.R.S32.HI R5, RZ, 0x1f, R11 ;  /* 0x0000001fff057819 */ /* 0x000fe2000001140b */
[----:B------:R-:W-:Y:S04]  /*e4b0*/  IMAD.IADD R9, R9, 0x1, R12 ;  /* 0x0000000109097824 */ /* 0x000fe800078e020c */
[-C--:B-----5:R-:W-:Y:S02]  /*e4c0*/  IMAD R12, R5, R2.reuse, RZ ;  /* 0x00000002050c7224 */ /* 0x0a0fe400078e02ff */
[C---:B------:R-:W-:Y:S04]  /*e4d0*/  IMAD.WIDE.U32 R8, R11.reuse, R2, R8 ;  /* 0x000000020b087225 */ /* 0x040fe800078e0008 */
[----:B------:R-:W-:Y:S05]  /*e4e0*/  IMAD R12, R11, R3, R12 ;  /* 0x000000030b0c7224 */ /* 0x000fea00078e020c */
[----:B------:R-:W-:Y:S07]  /*e4f0*/  IADD3 R9, R9, R12, RZ ;  /* 0x0000000c09097210 */ /* 0x000fee0007ffe0ff */
.L_x_6515:
[----:B------:R2:W-:Y:S01]  /*e500*/  @P0 STS.128 [R179+0x2000], RZ ;  /* 0x002000ffb3000388 */ /* 0x0005e20000000c00 */
[----:B------:R-:W-:Y:S01]  /*e510*/  LEA R22, P2, R8, R190, 0x1 ;  /* 0x000000be08167211 */ /* 0x000fe200078408ff */
[----:B------:R-:W5:Y:S01]  /*e520*/  @!P0 LDC R7, c[0x0][0x24c] ;  /* 0x00009300ff078b82 */ /* 0x000f620000000800 */
        /* <DEDUP_REMOVED lines=44> */
[----:B--2---:R-:W-:Y:S02]  /*e7f0*/  @!P0 IMAD.MOV.U32 R12, RZ, RZ, R8 ;  /* 0x000000ffff0c8224 */ /* 0x004fe400078e0008 */
[----:B------:R-:W-:Y:S02]  /*e800*/  @!P0 IMAD.MOV.U32 R13, RZ, RZ, R9 ;  /* 0x000000ffff0d8224 */ /* 0x000fe400078e0009 */
[----:B-1----:R-:W-:Y:S01]  /*e810*/  @!P0 IMAD R5, R5, 0x50, RZ ;  /* 0x0000005005058824 */ /* 0x002fe200078e02ff */
[C---:B-----5:R-:W-:Y:S01]  /*e820*/  @!P0 LEA.HI.X R7, R4.reuse, R9, R7, 0x6, P1 ;  /* 0x0000000904078211 */ /* 0x060fe200008f3407 */
[----:B------:R-:W-:Y:S01]  /*e830*/  @!P0 IMAD.WIDE.U32 R12, R4, 0x70, R12 ;  /* 0x00000070040c8825 */ /* 0x000fe200078e000c */
[-C--:B------:R-:W-:Y:S02]  /*e840*/  @!P0 LEA R8, P1, R10, R190.reuse, 0x1 ;  /* 0x000000be0a088211 */ /* 0x080fe400078208ff */
[-C--:B------:R-:W-:Y:S01]  /*e850*/  @!P0 LEA R4, P3, R16, R190.reuse, 0x1 ;  /* 0x000000be10048211 */ /* 0x080fe200078608ff */
[----:B------:R-:W-:Y:S01]  /*e860*/  @!P0 IMAD.IADD R5, R5, 0x1, R17 ;  /* 0x0000000105058824 */ /* 0x000fe200078e0211 */
[-C--:B------:R-:W-:Y:S01]  /*e870*/  @!P0 LEA.HI.X R9, R10, R191.reuse, R7, 0x1, P1 ;  /* 0x000000bf0a098211 */ /* 0x080fe200008f0c07 */
[----:B----4-:R-:W-:Y:S01]  /*e880*/  @!P0 IMAD R7, R2, 0x70, RZ ;  /* 0x0000007002078824 */ /* 0x010fe200078e02ff */
        /* <DEDUP_REMOVED lines=30> */
.L_x_6514:
[----:B------:R-:W-:Y:S01]  /*ea70*/  IADD3 R60, R178, -0x1, RZ ;  /* 0xffffffffb23c7810 */ /* 0x000fe20007ffe0ff */
[----:B------:R-:W-:Y:S03]  /*ea80*/  LDSM.16.MT88.4 R16, [R166+0x6000] ;  /* 0x00600000a610783b */ /* 0x000fe60000004200 */
[----:B--2---:R-:W-:Y:S04]  /*ea90*/  LEA R2, R60, R187, 0x7 ;  /* 0x000000bb3c027211 */ /* 0x004fe800078e38ff */
[----:B------:R-:W-:Y:S01]  /*eaa0*/  I2FP.F32.S32 R3, R2 ;  /* 0x0000000200037245 */ /* 0x000fe20000201400 */
[----:B------:R-:W-:Y:S01]  /*eab0*/  LDSM.16.MT88.4 R20, [R164+0x6000] ;  /* 0x00600000a414783b */ /* 0x000fe20000004200 */
[C---:B------:R-:W-:Y:S02]  /*eac0*/  IADD3 R4, R2.reuse, 0x9, RZ ;  /* 0x0000000902047810 */ /* 0x040fe40007ffe0ff */
[----:B------:R-:W-:Y:S01]  /*ead0*/  IADD3 R7, R2, 0x21, RZ ;  /* 0x0000002102077810 */ /* 0x000fe20007ffe0ff */
[CC--:B------:R-:W-:Y:S01]  /*eae0*/  FFMA.FTZ R197, R0.reuse, R3.reuse, R197 ;  /* 0x0000000300c57223 */ /* 0x0c0fe200000100c5 */
[----:B------:R-:W-:Y:S01]  /*eaf0*/  FFMA.FTZ R201, R0, R3, R201 ;  /* 0x0000000300c97223 */ /* 0x000fe200000100c9 */
[----:B------:R-:W-:Y:S02]  /*eb00*/  IADD3 R3, R2, 0x19, RZ ;  /* 0x0000001902037810 */ /* 0x000fe40007ffe0ff */
[----:B------:R-:W-:Y:S01]  /*eb10*/  I2FP.F32.S32 R4, R4 ;  /* 0x0000000400047245 */ /* 0x000fe20000201400 */
[----:B------:R-:W-:Y:S01]  /*eb20*/  LDSM.16.MT88.4 R32, [R163+0x6000] ;  /* 0x00600000a320783b */ /* 0x000fe20000004200 */
[----:B------:R-:W-:Y:S02]  /*eb30*/  I2FP.F32.S32 R3, R3 ;  /* 0x0000000300037245 */ /* 0x000fe40000201400 */
[----:B------:R-:W-:Y:S01]  /*eb40*/  I2FP.F32.S32 R7, R7 ;  /* 0x0000000700077245 */ /* 0x000fe20000201400 */
[CC--:B------:R-:W-:Y:S01]  /*eb50*/  FFMA.FTZ R207, R0.reuse, R4.reuse, R207 ;  /* 0x0000000400cf7223 */ /* 0x0c0fe200000100cf */
[C---:B------:R-:W-:Y:S01]  /*eb60*/  FFMA.FTZ R211, R0.reuse, R4, R211 ;  /* 0x0000000400d37223 */ /* 0x040fe200000100d3 */
[CC--:B-1----:R-:W-:Y:S01]  /*eb70*/  FFMA.FTZ R219, R0.reuse, R3.reuse, R219 ;  /* 0x0000000300db7223 */ /* 0x0c2fe200000100db */
[----:B------:R-:W-:Y:S01]  /*eb80*/  FFMA.FTZ R228, R0, R3, R228 ;  /* 0x0000000300e47223 */ /* 0x000fe200000100e4 */
[----:B------:R-:W-:Y:S01]  /*eb90*/  IADD3 R3, R2, 0x28, RZ ;  /* 0x0000002802037810 */ /* 0x000fe20007ffe0ff */
[-C--:B------:R-:W-:Y:S01]  /*eba0*/  FFMA.FTZ R224, R0, R7.reuse, R224 ;  /* 0x0000000700e07223 */ /* 0x080fe200000100e0 */
[----:B------:R-:W-:Y:S01]  /*ebb0*/  IADD3 R4, R2, 0x18, RZ ;  /* 0x0000001802047810 */ /* 0x000fe20007ffe0ff */
[----:B------:R-:W-:Y:S01]  /*ebc0*/  FFMA.FTZ R216, R0, R7, R216 ;  /* 0x0000000700d87223 */ /* 0x000fe200000100d8 */
[----:B------:R-:W-:Y:S01]  /*ebd0*/  I2FP.F32.S32 R3, R3 ;  /* 0x0000000300037245 */ /* 0x000fe20000201400 */
[----:B------:R-:W-:Y:S01]  /*ebe0*/  LDSM.16.MT88.4 R44, [R162+0x6000] ;  /* 0x00600000a22c783b */ /* 0x000fe20000004200 */
[----:B------:R-:W-:Y:S02]  /*ebf0*/  I2FP.F32.S32 R4, R4 ;  /* 0x0000000400047245 */ /* 0x000fe40000201400 */
[----:B------:R-:W-:Y:S01]  /*ec00*/  IADD3 R8, R2, 0x1, RZ ;  /* 0x0000000102087810 */ /* 0x000fe20007ffe0ff */
[CC--:B------:R-:W-:Y:S01]  /*ec10*/  FFMA.FTZ R222, R0.reuse, R3.reuse, R222 ;  /* 0x0000000300de7223 */ /* 0x0c0fe200000100de */
        /* <DEDUP_REMOVED lines=9> */
[-C--:B------:R-:W-:Y:S01]  /*ecb0*/  FFMA.FTZ R208, R0, R3.reuse, R208 ;  /* 0x0000000300d07223 */ /* 0x080fe200000100d0 */
[----:B------:R-:W-:Y:S01]  /*ecc0*/  IADD3 R4, R2, 0x40, RZ ;  /* 0x0000004002047810 */ /* 0x000fe20007ffe0ff */
[C---:B------:R-:W-:Y:S01]  /*ecd0*/  FFMA.FTZ R200, R0.reuse, R3, R200 ;  /* 0x0000000300c87223 */ /* 0x040fe200000100c8 */
[----:B------:R-:W-:Y:S01]  /*ece0*/  I2FP.F32.S32 R6, R6 ;  /* 0x0000000600067245 */ /* 0x000fe20000201400 */
[CC--:B------:R-:W-:Y:S01]  /*ecf0*/  FFMA.FTZ R203, R0.reuse, R8.reuse, R203 ;  /* 0x0000000800cb7223 */ /* 0x0c0fe200000100cb */
[----:B------:R-:W-:Y:S01]  /*ed00*/  I2FP.F32.S32 R7, R7 ;  /* 0x0000000700077245 */ /* 0x000fe20000201400 */
[C---:B------:R-:W-:Y:S01]  /*ed10*/  FFMA.FTZ R199, R0.reuse, R8, R199 ;  /* 0x0000000800c77223 */ /* 0x040fe200000100c7 */
[----:B------:R-:W-:Y:S01]  /*ed20*/  I2FP.F32.S32 R3, R4 ;  /* 0x0000000400037245 */ /* 0x000fe20000201400 */
[CC--:B------:R-:W-:Y:S01]  /*ed30*/  FFMA.FTZ R209, R0.reuse, R6.reuse, R209 ;  /* 0x0000000600d17223 */ /* 0x0c0fe200000100d1 */
[----:B------:R-:W-:Y:S01]  /*ed40*/  FMNMX.FTZ R4, R201, R101, !PT ;  /* 0x00000065c9047209 */ /* 0x000fe20007810000 */
[----:B------:R-:W-:Y:S01]  /*ed50*/  FFMA.FTZ R205, R0, R6, R205 ;  /* 0x0000000600cd7223 */ /* 0x000fe200000100cd */
[----:B------:R-:W-:Y:S01]  /*ed60*/  IADD3 R48, R2, 0x10, RZ ;  /* 0x0000001002307810 */ /* 0x000fe20007ffe0ff */
[CC--:B------:R-:W-:Y:S01]  /*ed70*/  FFMA.FTZ R206, R0.reuse, R7.reuse, R206 ;  /* 0x0000000700ce7223 */ /* 0x0c0fe200000100ce */
[----:B------:R-:W-:Y:S01]  /*ed80*/  FMNMX.FTZ R6, R197, R100, !PT ;  /* 0x00000064c5067209 */ /* 0x000fe20007810000 */
[C---:B------:R-:W-:Y:S01]  /*ed90*/  FFMA.FTZ R198, R0.reuse, R7, R198 ;  /* 0x0000000700c67223 */ /* 0x040fe200000100c6 */
[----:B------:R-:W-:Y:S01]  /*eda0*/  FMNMX.FTZ R4, R203, R4, !PT ;  /* 0x00000004cb047209 */ /* 0x000fe20007810000 */
[-C--:B------:R-:W-:Y:S01]  /*edb0*/  FFMA.FTZ R154, R0, R3.reuse, R154 ;  /* 0x00000003009a7223 */ /* 0x080fe2000001009a */
[----:B------:R-:W-:Y:S01]  /*edc0*/  IADD3 R7, R2, 0x41, RZ ;  /* 0x0000004102077810 */ /* 0x000fe20007ffe0ff */
[----:B------:R-:W-:Y:S01]  /*edd0*/  FFMA.FTZ R152, R0, R3, R152 ;  /* 0x0000000300987223 */ /* 0x000fe20000010098 */
[----:B------:R-:W-:Y:S02]  /*ede0*/  I2FP.F32.S32 R48, R48 ;  /* 0x0000003000307245 */ /* 0x000fe40000201400 */
[----:B------:R-:W-:Y:S02]  /*edf0*/  IADD3 R5, R2, 0x11, RZ ;  /* 0x0000001102057810 */ /* 0x000fe40007ffe0ff */
[----:B------:R-:W-:Y:S01]  /*ee00*/  FMNMX.FTZ R6, R199, R6, !PT ;  /* 0x00000006c7067209 */ /* 0x000fe20007810000 */
[C---:B------:R-:W-:Y:S01]  /*ee10*/  FFMA.FTZ R217, R0.reuse, R48, R217 ;  /* 0x0000003000d97223 */ /* 0x040fe200000100d9 */
[----:B------:R-:W-:Y:S01]  /*ee20*/  FMNMX.FTZ R4, R209, R4, !PT ;  /* 0x00000004d1047209 */ /* 0x000fe20007810000 */
[C---:B------:R-:W-:Y:S01]  /*ee30*/  FFMA.FTZ R48, R0.reuse, R48, R213 ;  /* 0x0000003000307223 */ /* 0x040fe200000100d5 */
[----:B------:R-:W-:Y:S02]  /*ee40*/  I2FP.F32.S32 R7, R7 ;  /* 0x0000000700077245 */ /* 0x000fe40000201400 */
[----:B------:R-:W-:Y:S02]  /*ee50*/  I2FP.F32.S32 R5, R5 ;  /* 0x0000000500057245 */ /* 0x000fe40000201400 */
[----:B------:R-:W-:Y:S01]  /*ee60*/  FMNMX.FTZ R6, R205, R6, !PT ;  /* 0x00000006cd067209 */ /* 0x000fe20007810000 */
[CC--:B------:R-:W-:Y:S01]  /*ee70*/  FFMA.FTZ R150, R0.reuse, R7.reuse, R150 ;  /* 0x0000000700967223 */ /* 0x0c0fe20000010096 */
[----:B------:R-:W-:Y:S01]  /*ee80*/  FMNMX.FTZ R4, R211, R4, !PT ;  /* 0x00000004d3047209 */ /* 0x000fe20007810000 */
[C---:B------:R-:W-:Y:S01]  /*ee90*/  FFMA.FTZ R144, R0.reuse, R7, R144 ;  /* 0x0000000700907223 */ /* 0x040fe20000010090 */
[----:B------:R-:W-:Y:S01]  /*eea0*/  FMNMX.FTZ R7, R207, R6, !PT ;  /* 0x00000006cf077209 */ /* 0x000fe20007810000 */
[CC--:B------:R-:W-:Y:S01]  /*eeb0*/  FFMA.FTZ R215, R0.reuse, R5.reuse, R215 ;  /* 0x0000000500d77223 */ /* 0x0c0fe200000100d7 */
[----:B------:R-:W-:Y:S01]  /*eec0*/  FMNMX.FTZ R4, R217, R4, !PT ;  /* 0x00000004d9047209 */ /* 0x000fe20007810000 */
[----:B------:R-:W-:Y:S01]  /*eed0*/  FFMA.FTZ R232, R0, R5, R232 ;  /* 0x0000000500e87223 */ /* 0x000fe200000100e8 */
        /* <DEDUP_REMOVED lines=10> */
[----:B------:R-:W-:Y:S01]  /*ef80*/  FFMA.FTZ R226, R0, R5, R226 ;  /* 0x0000000500e27223 */ /* 0x000fe200000100e2 */
[----:B------:R-:W-:Y:S01]  /*ef90*/  FMNMX.FTZ R9, R230, R7, !PT ;  /* 0x00000007e6097209 */ /* 0x000fe20007810000 */
[----:B------:R-:W-:Y:S01]  /*efa0*/  FFMA.FTZ R218, R0, R5, R218 ;  /* 0x0000000500da7223 */ /* 0x000fe200000100da */
[----:B------:R-:W-:Y:S02]  /*efb0*/  FMNMX.FTZ R7, R219, R4, !PT ;  /* 0x00000004db077209 */ /* 0x000fe40007810000 */
[----:B------:R-:W-:Y:S02]  /*efc0*/  IADD3 R5, R2, 0x29, RZ ;  /* 0x0000002902057810 */ /* 0x000fe40007ffe0ff */
[----:B------:R-:W-:Y:S02]  /*efd0*/  FMNMX.FTZ R9, R228, R9, !PT ;  /* 0x00000009e4097209 */ /* 0x000fe40007810000 */
[----:B------:R-:W-:Y:S02]  /*efe0*/  FMNMX.FTZ R7, R226, R7, !PT ;  /* 0x00000007e2077209 */ /* 0x000fe40007810000 */
[----:B------:R-:W-:Y:S02]  /*eff0*/  I2FP.F32.S32 R5, R5 ;  /* 0x0000000500057245 */ /* 0x000fe40000201400 */
[----:B------:R-:W-:Y:S02]  /*f000*/  FMNMX.FTZ R9, R218, R9, !PT ;  /* 0x00000009da097209 */ /* 0x000fe40007810000 */
[----:B------:R-:W-:Y:S01]  /*f010*/  FMNMX.FTZ R7, R224, R7, !PT ;  /* 0x00000007e0077209 */ /* 0x000fe20007810000 */
[----:B------:R-:W-:Y:S01]  /*f020*/  FFMA.FTZ R220, R0, R5, R220 ;  /* 0x0000000500dc7223 */ /* 0x000fe200000100dc */
[----:B------:R-:W-:Y:S01]  /*f030*/  FMNMX.FTZ R9, R216, R9, !PT ;  /* 0x00000009d8097209 */ /* 0x000fe20007810000 */
[----:B------:R-:W-:Y:S01]  /*f040*/  FFMA.FTZ R212, R0, R5, R212 ;  /* 0x0000000500d47223 */ /* 0x000fe200000100d4 */
[----:B------:R-:W-:Y:S02]  /*f050*/  FMNMX.FTZ R7, R222, R7, !PT ;  /* 0x00000007de077209 */ /* 0x000fe40007810000 */
[----:B------:R-:W-:Y:S02]  /*f060*/  FMNMX.FTZ R9, R214, R9, !PT ;  /* 0x00000009d6097209 */ /* 0x000fe40007810000 */
[----:B------:R-:W-:Y:S02]  /*f070*/  FMNMX.FTZ R7, R220, R7, !PT ;  /* 0x00000007dc077209 */ /* 0x000fe40007810000 */
        /* <DEDUP_REMOVED lines=8> */
[----:B------:R-:W-:Y:S02]  /*f100*/  IADD3 R5, R2, 0x48, RZ ;  /* 0x0000004802057810 */ /* 0x000fe40007ffe0ff */
[----:B------:R-:W-:Y:S02]  /*f110*/  FMNMX.FTZ R9, R200, R9, !PT ;  /* 0x00000009c8097209 */ /* 0x000fe40007810000 */
        /* <DEDUP_REMOVED lines=9> */
[C---:B------:R-:W-:Y:S02]  /*f1b0*/  IADD3 R5, R2.reuse, 0x51, RZ ;  /* 0x0000005102057810 */ /* 0x040fe40007ffe0ff */
[----:B------:R-:W-:Y:S02]  /*f1c0*/  IADD3 R11, R2, 0x50, RZ ;  /* 0x00000050020b7810 */ /* 0x000fe40007ffe0ff */
[----:B------:R-:W-:Y:S02]  /*f1d0*/  I2FP.F32.S32 R3, R3 ;  /* 0x0000000300037245 */ /* 0x000fe40000201400 */
[----:B------:R-:W-:Y:S02]  /*f1e0*/  FMNMX.FTZ R9, R152, R9, !PT ;  /* 0x0000000998097209 */ /* 0x000fe40007810000 */
[----:B------:R-:W-:Y:S01]  /*f1f0*/  FMNMX.FTZ R7, R150, R7, !PT ;  /* 0x0000000796077209 */ /* 0x000fe20007810000 */
[C---:B------:R-:W-:Y:S01]  /*f200*/  FFMA.FTZ R146, R0.reuse, R3, R146 ;  /* 0x0000000300927223 */ /* 0x040fe20000010092 */
[----:B------:R-:W-:Y:S01]  /*f210*/  I2FP.F32.S32 R5, R5 ;  /* 0x0000000500057245 */ /* 0x000fe20000201400 */
[----:B------:R-:W-:Y:S01]  /*f220*/  FFMA.FTZ R140, R0, R3, R140 ;  /* 0x00000003008c7223 */ /* 0x000fe2000001008c */
[----:B------:R-:W-:Y:S02]  /*f230*/  I2FP.F32.S32 R11, R11 ;  /* 0x0000000b000b7245 */ /* 0x000fe40000201400 */
[----:B------:R-:W-:Y:S01]  /*f240*/  FMNMX.FTZ R9, R144, R9, !PT ;  /* 0x0000000990097209 */ /* 0x000fe20007810000 */
[----:B------:R-:W-:Y:S01]  /*f250*/  FFMA.FTZ R136, R0, R5, R136 ;  /* 0x0000000500887223 */ /* 0x000fe20000010088 */
[----:B------:R-:W-:Y:S01]  /*f260*/  FMNMX.FTZ R7, R148, R7, !PT ;  /* 0x0000000794077209 */ /* 0x000fe20007810000 */
[----:B------:R-:W-:Y:S01]  /*f270*/  FFMA.FTZ R128, R0, R5, R128 ;  /* 0x0000000500807223 */ /* 0x000fe20000010080 */
[----:B------:R-:W-:Y:S01]  /*f280*/  IADD3 R3, R2, 0x58, RZ ;  /* 0x0000005802037810 */ /* 0x000fe20007ffe0ff */
[-C--:B------:R-:W-:Y:S01]  /*f290*/  FFMA.FTZ R138, R0, R11.reuse, R138 ;  /* 0x0000000b008a7223 */ /* 0x080fe2000001008a */
[----:B------:R-:W-:Y:S01]  /*f2a0*/  IADD3 R5, R2, 0x60, RZ ;  /* 0x0000006002057810 */ /* 0x000fe20007ffe0ff */
[----:B------:R-:W-:Y:S01]  /*f2b0*/  FFMA.FTZ R130, R0, R11, R130 ;  /* 0x0000000b00827223 */ /* 0x000fe20000010082 */
[----:B------:R-:W-:Y:S02]  /*f2c0*/  FMNMX.FTZ R9, R142, R9, !PT ;  /* 0x000000098e097209 */ /* 0x000fe40007810000 */
[----:B------:R-:W-:Y:S02]  /*f2d0*/  FMNMX.FTZ R7, R146, R7, !PT ;  /* 0x0000000792077209 */ /* 0x000fe40007810000 */
[----:B------:R-:W-:Y:S02]  /*f2e0*/  IADD3 R11, R2, 0x59, RZ ;  /* 0x00000059020b7810 */ /* 0x000fe40007ffe0ff */
[----:B------:R-:W-:Y:S02]  /*f2f0*/  I2FP.F32.S32 R3, R3 ;  /* 0x0000000300037245 */ /* 0x000fe40000201400 */
[----:B------:R-:W-:Y:S02]  /*f300*/  I2FP.F32.S32 R5, R5 ;  /* 0x0000000500057245 */ /* 0x000fe40000201400 */
[----:B------:R-:W-:Y:S01]  /*f310*/  FMNMX.FTZ R9, R140, R9, !PT ;  /* 0x000000098c097209 */ /* 0x000fe20007810000 */
[----:B------:R-:W-:Y:S01]  /*f320*/  FFMA.FTZ R134, R0, R3, R134 ;  /* 0x0000000300867223 */ /* 0x000fe20000010086 */
[----:B------:R-:W-:Y:S01]  /*f330*/  FMNMX.FTZ R7, R138, R7, !PT ;  /* 0x000000078a077209 */ /* 0x000fe20007810000 */
[C---:B------:R-:W-:Y:S01]  /*f340*/  FFMA.FTZ R58, R0.reuse, R5, R223 ;  /* 0x00000005003a7223 */ /* 0x040fe200000100df */
[----:B------:R-:W-:Y:S01]  /*f350*/  I2FP.F32.S32 R11, R11 ;  /* 0x0000000b000b7245 */ /* 0x000fe20000201400 */
[----:B------:R-:W-:Y:S01]  /*f360*/  FFMA.FTZ R120, R0, R5, R120 ;  /* 0x0000000500787223 */ /* 0x000fe20000010078 */
[----:B------:R-:W-:Y:S01]  /*f370*/  FMNMX.FTZ R9, R130, R9, !PT ;  /* 0x0000000982097209 */ /* 0x000fe20007810000 */
[----:B------:R-:W-:Y:S01]  /*f380*/  FFMA.FTZ R124, R0, R3, R124 ;  /* 0x00000003007c7223 */ /* 0x000fe2000001007c */
[----:B------:R-:W-:Y:S01]  /*f390*/  FMNMX.FTZ R7, R136, R7, !PT ;  /* 0x0000000788077209 */ /* 0x000fe20007810000 */
[-C--:B------:R-:W-:Y:S01]  /*f3a0*/  FFMA.FTZ R132, R0, R11.reuse, R132 ;  /* 0x0000000b00847223 */ /* 0x080fe20000010084 */
[----:B------:R-:W-:Y:S01]  /*f3b0*/  IADD3 R5, R2, 0x69, RZ ;  /* 0x0000006902057810 */ /* 0x000fe20007ffe0ff */
[----:B------:R-:W-:Y:S01]  /*f3c0*/  FFMA.FTZ R122, R0, R11, R122 ;  /* 0x0000000b007a7223 */ /* 0x000fe2000001007a */
[----:B------:R-:W-:Y:S02]  /*f3d0*/  IADD3 R3, R2, 0x61, RZ ;  /* 0x0000006102037810 */ /* 0x000fe40007ffe0ff */
[----:B------:R-:W-:Y:S02]  /*f3e0*/  FMNMX.FTZ R9, R128, R9, !PT ;  /* 0x0000000980097209 */ /* 0x000fe40007810000 */
[----:B------:R-:W-:Y:S02]  /*f3f0*/  FMNMX.FTZ R7, R134, R7, !PT ;  /* 0x0000000786077209 */ /* 0x000fe40007810000 */
[----:B------:R-:W-:Y:S02]  /*f400*/  I2FP.F32.S32 R5, R5 ;  /* 0x0000000500057245 */ /* 0x000fe40000201400 */
[----:B------:R-:W-:Y:S02]  /*f410*/  I2FP.F32.S32 R3, R3 ;  /* 0x0000000300037245 */ /* 0x000fe40000201400 */
[----:B------:R-:W-:Y:S01]  /*f420*/  IADD3 R11, R2, 0x68, RZ ;  /* 0x00000068020b7810 */ /* 0x000fe20007ffe0ff */
[----:B------:R-:W-:Y:S01]  /*f430*/  FFMA.FTZ R56, R0, R5, R56 ;  /* 0x0000000500387223 */ /* 0x000fe20000010038 */
[----:B------:R-:W-:Y:S01]  /*f440*/  FMNMX.FTZ R9, R124, R9, !PT ;  /* 0x000000097c097209 */ /* 0x000fe20007810000 */
[----:B------:R-:W-:Y:S01]  /*f450*/  FFMA.FTZ R108, R0, R5, R108 ;  /* 0x00000005006c7223 */ /* 0x000fe2000001006c */
[----:B------:R-:W-:Y:S01]  /*f460*/  FMNMX.FTZ R7, R132, R7, !PT ;  /* 0x0000000784077209 */ /* 0x000fe20007810000 */
[C---:B------:R-:W-:Y:S01]  /*f470*/  FFMA.FTZ R118, R0.reuse, R3, R225 ;  /* 0x0000000300767223 */ /* 0x040fe200000100e1 */
[----:B------:R-:W-:Y:S01]  /*f480*/  I2FP.F32.S32 R11, R11 ;  /* 0x0000000b000b7245 */ /* 0x000fe20000201400 */
[----:B------:R-:W-:Y:S01]  /*f490*/  FFMA.FTZ R114, R0, R3, R114 ;  /* 0x0000000300727223 */ /* 0x000fe20000010072 */
[----:B------:R-:W-:Y:S02]  /*f4a0*/  FMNMX.FTZ R5, R122, R9, !PT ;  /* 0x000000097a057209 */ /* 0x000fe40007810000 */
[----:B------:R-:W-:Y:S01]  /*f4b0*/  FMNMX.FTZ R9, R120, R7, !PT ;  /* 0x0000000778097209 */ /* 0x000fe20007810000 */
[-C--:B------:R-:W-:Y:S01]  /*f4c0*/  FFMA.FTZ R116, R0, R11.reuse, R227 ;  /* 0x0000000b00747223 */ /* 0x080fe200000100e3 */
[----:B------:R-:W-:Y:S01]  /*f4d0*/  IADD3 R3, R2, 0x70, RZ ;  /* 0x0000007002037810 */ /* 0x000fe20007ffe0ff */
[----:B------:R-:W-:Y:S01]  /*f4e0*/  FFMA.FTZ R112, R0, R11, R112 ;  /* 0x0000000b00707223 */ /* 0x000fe20000010070 */
[----:B------:R-:W-:Y:S02]  /*f4f0*/  FMNMX.FTZ R7, R58, R5, !PT ;  /* 0x000000053a077209 */ /* 0x000fe40007810000 */
[----:B------:R-:W-:Y:S02]  /*f500*/  FMNMX.FTZ R9, R118, R9, !PT ;  /* 0x0000000976097209 */ /* 0x000fe40007810000 */
[----:B------:R-:W-:Y:S02]  /*f510*/  IADD3 R11, R2, 0x71, RZ ;  /* 0x00000071020b7810 */ /* 0x000fe40007ffe0ff */
[----:B------:R-:W-:Y:S02]  /*f520*/  I2FP.F32.S32 R3, R3 ;  /* 0x0000000300037245 */ /* 0x000fe40000201400 */
[----:B------:R-:W-:Y:S02]  /*f530*/  FMNMX.FTZ R7, R114, R7, !PT ;  /* 0x0000000772077209 */ /* 0x000fe40007810000 */
[----:B------:R-:W-:Y:S01]  /*f540*/  FMNMX.FTZ R9, R116, R9, !PT ;  /* 0x0000000974097209 */ /* 0x000fe20007810000 */
[C---:B------:R-:W-:Y:S01]  /*f550*/  FFMA.FTZ R106, R0.reuse, R3, R106 ;  /* 0x00000003006a7223 */ /* 0x040fe2000001006a */
[----:B------:R-:W-:Y:S01]  /*f560*/  I2FP.F32.S32 R11, R11 ;  /* 0x0000000b000b7245 */ /* 0x000fe20000201400 */
[----:B------:R-:W-:Y:S01]  /*f570*/  FFMA.FTZ R66, R0, R3, R231 ;  /* 0x0000000300427223 */ /* 0x000fe200000100e7 */
[----:B------:R-:W-:Y:S02]  /*f580*/  IADD3 R5, R2, 0x78, RZ ;  /* 0x0000007802057810 */ /* 0x000fe40007ffe0ff */
[----:B------:R-:W-:Y:S01]  /*f590*/  FMNMX.FTZ R7, R112, R7, !PT ;  /* 0x0000000770077209 */ /* 0x000fe20007810000 */
[----:B------:R-:W-:Y:S01]  /*f5a0*/  FFMA.FTZ R104, R0, R11, R104 ;  /* 0x0000000b00687223 */ /* 0x000fe20000010068 */
[----:B------:R-:W-:Y:S01]  /*f5b0*/  FMNMX.FTZ R9, R56, R9, !PT ;  /* 0x0000000938097209 */ /* 0x000fe20007810000 */
[----:B------:R-:W-:Y:S01]  /*f5c0*/  FFMA.FTZ R64, R0, R11, R229 ;  /* 0x0000000b00407223 */ /* 0x000fe200000100e5 */
[----:B------:R-:W-:Y:S02]  /*f5d0*/  I2FP.F32.S32 R5, R5 ;  /* 0x0000000500057245 */ /* 0x000fe40000201400 */
[----:B------:R-:W-:Y:S02]  /*f5e0*/  IADD3 R3, R2, 0x79, RZ ;  /* 0x0000007902037810 */ /* 0x000fe40007ffe0ff */
[----:B------:R-:W-:Y:S01]  /*f5f0*/  FMNMX.FTZ R7, R108, R7, !PT ;  /* 0x000000076c077209 */ /* 0x000fe20007810000 */
[----:B------:R-:W-:Y:S01]  /*f600*/  FFMA.FTZ R37, R0, R5, R37 ;  /* 0x0000000500257223 */ /* 0x000fe20000010025 */
[----:B------:R-:W-:Y:S01]  /*f610*/  FMNMX.FTZ R9, R106, R9, !PT ;  /* 0x000000096a097209 */ /* 0x000fe20007810000 */
[----:B------:R-:W-:Y:S01]  /*f620*/  FFMA.FTZ R62, R0, R5, R62 ;  /* 0x00000005003e7223 */ /* 0x000fe2000001003e */
        /* <DEDUP_REMOVED lines=33> */
[----:B------:R-:W-:Y:S03]  /*f840*/  FFMA.FTZ R125, R56, UR4, -R65 ;  /* 0x00000004387d7c23 */ /* 0x000fe60008010841 */
[----:B------:R-:W2:Y:S01]  /*f850*/  MUFU.EX2 R39, R39 ;  /* 0x0000002700277308 */ /* 0x000ea20000000800 */
[--C-:B------:R-:W-:Y:S01]  /*f860*/  FFMA.FTZ R57, R197, UR4, -R63.reuse ;  /* 0x00000004c5397c23 */ /* 0x100fe2000801083f */
[--C-:B------:R-:W-:Y:S01]  /*f870*/  FFMA.FTZ R105, R199, UR4, -R63.reuse ;  /* 0x00000004c7697c23 */ /* 0x100fe2000801083f */
[--C-:B------:R-:W-:Y:S01]  /*f880*/  FFMA.FTZ R110, R205, UR4, -R63.reuse ;  /* 0x00000004cd6e7c23 */ /* 0x100fe2000801083f */
[----:B------:R-:W-:Y:S01]  /*f890*/  FFMA.FTZ R67, R207, UR4, -R63 ;  /* 0x00000004cf437c23 */ /* 0x000fe2000801083f */
[----:B------:R-:W-:Y:S01]  /*f8a0*/  FFMA.FTZ R123, R118, UR4, -R65 ;  /* 0x00000004767b7c23 */ /* 0x000fe20008010841 */
[----:B------:R-:W-:Y:S01]  /*f8b0*/  FFMA.FTZ R118, R58, UR4, -R63 ;  /* 0x000000043a767c23 */ /* 0x000fe2000801083f */
[----:B------:R-:W-:Y:S03]  /*f8c0*/  FFMA.FTZ R217, R217, UR4, -R65 ;  /* 0x00000004d9d97c23 */ /* 0x000fe60008010841 */
[----:B------:R-:W-:Y:S01]  /*f8d0*/  MUFU.EX2 R126, R126 ;  /* 0x0000007e007e7308 */ /* 0x000fe20000000800 */
[C---:B-1----:R-:W-:Y:S01]  /*f8e0*/  FMUL.FTZ R8, R38.reuse, R92 ;  /* 0x0000005c26087220 */ /* 0x042fe20000410000 */
[C---:B------:R-:W-:Y:S01]  /*f8f0*/  FMUL.FTZ R9, R38.reuse, R93 ;  /* 0x0000005d26097220 */ /* 0x040fe20000410000 */
[C---:B------:R-:W-:Y:S01]  /*f900*/  FMUL.FTZ R4, R38.reuse, R96 ;  /* 0x0000006026047220 */ /* 0x040fe20000410000 */
[C---:B------:R-:W-:Y:S01]  /*f910*/  FMUL.FTZ R5, R38.reuse, R97 ;  /* 0x0000006126057220 */ /* 0x040fe20000410000 */
[C---:B------:R-:W-:Y:S01]  /*f920*/  FMUL.FTZ R12, R38.reuse, R88 ;  /* 0x00000058260c7220 */ /* 0x040fe20000410000 */
[C---:B------:R-:W-:Y:S01]  /*f930*/  FMUL.FTZ R13, R38.reuse, R89 ;  /* 0x00000059260d7220 */ /* 0x040fe20000410000 */
[----:B------:R-:W-:Y:S03]  /*f940*/  FMUL.FTZ R24, R38, R76 ;  /* 0x0000004c26187220 */ /* 0x000fe60000410000 */
[----:B------:R-:W1:Y:S01]  /*f950*/  MUFU.EX2 R107, R107 ;  /* 0x0000006b006b7308 */ /* 0x000e620000000800 */
[C---:B--2---:R-:W-:Y:S01]  /*f960*/  FMUL.FTZ R10, R39.reuse, R94 ;  /* 0x0000005e270a7220 */ /* 0x044fe20000410000 */
[C---:B------:R-:W-:Y:S01]  /*f970*/  FMUL.FTZ R11, R39.reuse, R95 ;  /* 0x0000005f270b7220 */ /* 0x040fe20000410000 */
[--C-:B------:R-:W-:Y:S01]  /*f980*/  FFMA.FTZ R76, R48, UR4, -R63.reuse ;  /* 0x00000004304c7c23 */ /* 0x100fe2000801083f */
[----:B------:R-:W-:Y:S01]  /*f990*/  LDSM.16.MT88.4 R92, [R166+0x9800] ;  /* 0x00980000a65c783b */ /* 0x000fe20000004200 */
[C---:B------:R-:W-:Y:S01]  /*f9a0*/  FMUL.FTZ R25, R38.reuse, R77 ;  /* 0x0000004d26197220 */ /* 0x040fe20000410000 */
[C---:B------:R-:W-:Y:S01]  /*f9b0*/  FMUL.FTZ R31, R39.reuse, R75 ;  /* 0x0000004b271f7220 */ /* 0x040fe20000410000 */
[C---:B------:R-:W-:Y:S03]  /*f9c0*/  FMUL.FTZ R28, R38.reuse, R72 ;  /* 0x00000048261c7220 */ /* 0x040fe60000410000 */
[----:B------:R-:W-:Y:S01]  /*f9d0*/  MUFU.EX2 R101, R101 ;  /* 0x0000006500657308 */ /* 0x000fe20000000800 */
[----:B------:R-:W-:Y:S01]  /*f9e0*/  FMUL.FTZ R29, R38, R73 ;  /* 0x00000049261d7220 */ /* 0x000fe20000410000 */
[C---:B------:R-:W-:Y:S01]  /*f9f0*/  FMUL.FTZ R30, R39.reuse, R74 ;  /* 0x0000004a271e7220 */ /* 0x040fe20000410000 */
[C---:B------:R-:W-:Y:S01]  /*fa00*/  FMUL.FTZ R6, R39.reuse, R98 ;  /* 0x0000006227067220 */ /* 0x040fe20000410000 */
[----:B------:R-:W2:Y:S01]  /*fa10*/  LDSM.16.MT88.4 R48, [R166+0x6800] ;  /* 0x00680000a630783b */ /* 0x000ea20000004200 */
[C---:B------:R-:W-:Y:S01]  /*fa20*/  FMUL.FTZ R7, R39.reuse, R99 ;  /* 0x0000006327077220 */ /* 0x040fe20000410000 */
[C---:B------:R-:W-:Y:S01]  /*fa30*/  FMUL.FTZ R14, R39.reuse, R90 ;  /* 0x0000005a270e7220 */ /* 0x040fe20000410000 */
[----:B------:R-:W-:Y:S03]  /*fa40*/  FMUL.FTZ R15, R39, R91 ;  /* 0x0000005b270f7220 */ /* 0x000fe60000410000 */
[----:B------:R-:W3:Y:S01]  /*fa50*/  MUFU.EX2 R100, R100 ;  /* 0x0000006400647308 */ /* 0x000ee20000000800 */
[----:B-1----:R-:W-:Y:S01]  /*fa60*/  F2FP.F16.F32.PACK_AB R41, R107, R126 ;  /* 0x0000007e6b29723e */ /* 0x002fe200000000ff */
[C---:B------:R-:W-:Y:S01]  /*fa70*/  FMUL.FTZ R26, R39.reuse, R78 ;  /* 0x0000004e271a7220 */ /* 0x040fe20000410000 */
[----:B------:R-:W-:Y:S01]  /*fa80*/  FMUL.FTZ R27, R39, R79 ;  /* 0x0000004f271b7220 */ /* 0x000fe20000410000 */
[--C-:B------:R-:W-:Y:S01]  /*fa90*/  FFMA.FTZ R75, R232, UR4, -R63.reuse ;  /* 0x00000004e84b7c23 */ /* 0x100fe2000801083f */
[----:B------:R-:W-:Y:S01]  /*faa0*/  FFMA.FTZ R73, R230, UR4, -R63 ;  /* 0x00000004e6497c23 */ /* 0x000fe2000801083f */
[--C-:B------:R-:W-:Y:S01]  /*fab0*/  FFMA.FTZ R221, R221, UR4, -R65.reuse ;  /* 0x00000004dddd7c23 */ /* 0x100fe20008010841 */
[----:B------:R-:W-:Y:S03]  /*fac0*/  FFMA.FTZ R219, R219, UR4, -R65 ;  /* 0x00000004dbdb7c23 */ /* 0x000fe60008010841 */
[----:B------:R-:W-:Y:S01]  /*fad0*/  MUFU.EX2 R57, R57 ;  /* 0x0000003900397308 */ /* 0x000fe20000000800 */
[--C-:B------:R-:W-:Y:S01]  /*fae0*/  FFMA.FTZ R79, R216, UR4, -R63.reuse ;  /* 0x00000004d84f7c23 */ /* 0x100fe2000801083f */
[--C-:B------:R-:W-:Y:S01]  /*faf0*/  FFMA.FTZ R78, R214, UR4, -R63.reuse ;  /* 0x00000004d64e7c23 */ /* 0x100fe2000801083f */
[----:B------:R-:W-:Y:S01]  /*fb00*/  FFMA.FTZ R77, R212, UR4, -R63 ;  /* 0x00000004d44d7c23 */ /* 0x000fe2000801083f */
[--C-:B------:R-:W-:Y:S01]  /*fb10*/  FFMA.FTZ R89, R210, UR4, -R65.reuse ;  /* 0x00000004d2597c23 */ /* 0x100fe20008010841 */
[----:B------:R-:W-:Y:S01]  /*fb20*/  FFMA.FTZ R88, R208, UR4, -R65 ;  /* 0x00000004d0587c23 */ /* 0x000fe20008010841 */
[----:B------:R-:W-:Y:S01]  /*fb30*/  FFMA.FTZ R90, R202, UR4, -R63 ;  /* 0x00000004ca5a7c23 */ /* 0x000fe2000801083f */
[--C-:B------:R-:W-:Y:S03]  /*fb40*/  FFMA.FTZ R99, R154, UR4, -R65.reuse ;  /* 0x000000049a637c23 */ /* 0x100fe60008010841 */
[----:B------:R-:W1:Y:S01]  /*fb50*/  MUFU.EX2 R105, R105 ;  /* 0x0000006900697308 */ /* 0x000e620000000800 */
        /* <DEDUP_REMOVED lines=10> */
[--C-:B------:R-:W-:Y:S01]  /*fc00*/  FFMA.FTZ R128, R128, UR4, -R63.reuse ;  /* 0x0000000480807c23 */ /* 0x100fe2000801083f */
[--C-:B------:R-:W-:Y:S01]  /*fc10*/  FFMA.FTZ R121, R124, UR4, -R63.reuse ;  /* 0x000000047c797c23 */ /* 0x100fe2000801083f */
[----:B------:R-:W-:Y:S01]  /*fc20*/  FFMA.FTZ R122, R122, UR4, -R63 ;  /* 0x000000047a7a7c23 */ /* 0x000fe2000801083f */
[----:B------:R-:W-:Y:S01]  /*fc30*/  FFMA.FTZ R126, R39, R192, R126 ;  /* 0x000000c0277e7223 */ /* 0x000fe2000001007e */
[----:B------:R-:W-:Y:S03]  /*fc40*/  FFMA.FTZ R120, R120, UR4, -R65 ;  /* 0x0000000478787c23 */ /* 0x000fe60008010841 */
[----:B------:R-:W3:Y:S01]  /*fc50*/  MUFU.EX2 R67, R67 ;  /* 0x0000004300437308 */ /* 0x000ee20000000800 */
[----:B-1----:R-:W-:Y:S01]  /*fc60*/  F2FP.F16.F32.PACK_AB R40, R105, R57 ;  /* 0x000000396928723e */ /* 0x002fe200000000ff */
[----:B------:R-:W-:Y:S01]  /*fc70*/  FFMA.FTZ R72, R228, UR4, -R63 ;  /* 0x00000004e4487c23 */ /* 0x000fe2000801083f */
[----:B------:R-:W-:Y:S01]  /*fc80*/  FADD.FTZ R126, R107, R126 ;  /* 0x0000007e6b7e7221 */ /* 0x000fe20000010000 */
[----:B------:R-:W-:Y:S01]  /*fc90*/  FFMA.FTZ R116, R116, UR4, -R65 ;  /* 0x0000000474747c23 */ /* 0x000fe20008010841 */
[--C-:B------:R-:W-:Y:S01]  /*fca0*/  FFMA.FTZ R112, R112, UR4, -R63.reuse ;  /* 0x0000000470707c23 */ /* 0x100fe2000801083f */
[--C-:B------:R-:W-:Y:S01]  /*fcb0*/  FFMA.FTZ R127, R108, UR4, -R63.reuse ;  /* 0x000000046c7f7c23 */ /* 0x100fe2000801083f */
[----:B------:R-:W-:Y:S03]  /*fcc0*/  FFMA.FTZ R114, R114, UR4, -R63 ;  /* 0x0000000472727c23 */ /* 0x000fe6000801083f */
        /* <DEDUP_REMOVED lines=8> */
[----:B------:R-:W-:Y:S01]  /*fd50*/  MUFU.EX2 R76, R76 ;  /* 0x0000004c004c7308 */ /* 0x000fe20000000800 */
[----:B---3--:R-:W-:Y:S01]  /*fd60*/  F2FP.F16.F32.PACK_AB R42, R67, R110 ;  /* 0x0000006e432a723e */ /* 0x008fe200000000ff */
[--C-:B------:R-:W-:Y:S01]  /*fd70*/  FFMA.FTZ R140, R140, UR4, -R63.reuse ;  /* 0x000000048c8c7c23 */ /* 0x100fe2000801083f */
[----:B------:R-:W-:Y:S01]  /*fd80*/  FFMA.FTZ R66, R66, UR4, -R63 ;  /* 0x0000000442427c23 */ /* 0x000fe2000801083f */
[----:B------:R-:W-:Y:S02]  /*fd90*/  ISETP.GT.AND P0, PT, R178, 0x1, PT ;  /* 0x00000001b200780c */ /* 0x000fe40003f04270 */
[----:B------:R-:W-:Y:S04]  /*fda0*/  MOV R178, R60 ;  /* 0x0000003c00b27202 */ /* 0x000fe80000000f00 */
[----:B------:R-:W-:Y:S01]  /*fdb0*/  MUFU.EX2 R75, R75 ;  /* 0x0000004b004b7308 */ /* 0x000fe20000000800 */
[C---:B------:R-:W-:Y:S06]  /*fdc0*/  HMMA.16816.F32 R4, R40.reuse, R16, R4 ;  /* 0x000000102804723c */ /* 0x040fec0000001804 */
[C---:B------:R-:W-:Y:S03]  /*fdd0*/  HMMA.16816.F32 R8, R40.reuse, R18, R8 ;  /* 0x000000122808723c */ /* 0x040fe60000001808 */
[----:B------:R-:W-:Y:S02]  /*fde0*/  MUFU.EX2 R73, R73 ;  /* 0x0000004900497308 */ /* 0x000fe40000000800 */
[C---:B------:R-:W-:Y:S01]  /*fdf0*/  FMUL.FTZ R17, R38.reuse, R85 ;  /* 0x0000005526117220 */ /* 0x040fe20000410000 */
[C---:B------:R-:W-:Y:S01]  /*fe00*/  FMUL.FTZ R16, R38.reuse, R84 ;  /* 0x0000005426107220 */ /* 0x040fe20000410000 */
[C---:B------:R-:W-:Y:S01]  /*fe10*/  FMUL.FTZ R18, R39.reuse, R86 ;  /* 0x0000005627127220 */ /* 0x040fe20000410000 */
[----:B------:R-:W-:Y:S05]  /*fe20*/  FMUL.FTZ R19, R39, R87 ;  /* 0x0000005727137220 */ /* 0x000fea0000410000 */
[----:B------:R-:W-:Y:S01]  /*fe30*/  MUFU.EX2 R72, R72 ;  /* 0x0000004800487308 */ /* 0x000fe20000000800 */
[C---:B------:R-:W-:Y:S03]  /*fe40*/  HMMA.16816.F32 R12, R40.reuse, R20, R12 ;  /* 0x00000014280c723c */ /* 0x040fe6000000180c */
[--C-:B------:R-:W-:Y:S03]  /*fe50*/  FFMA.FTZ R84, R215, UR4, -R65.reuse ;  /* 0x00000004d7547c23 */ /* 0x100fe60008010841 */
[C---:B------:R-:W-:Y:S03]  /*fe60*/  HMMA.16816.F32 R16, R40.reuse, R22, R16 ;  /* 0x000000162810723c */ /* 0x040fe60000001810 */
[----:B------:R-:W-:Y:S02]  /*fe70*/  MUFU.EX2 R87, R217 ;  /* 0x000000d900577308 */ /* 0x000fe40000000800 */
[C---:B------:R-:W-:Y:S01]  /*fe80*/  FMUL.FTZ R20, R38.reuse, R80 ;  /* 0x0000005026147220 */ /* 0x040fe20000410000 */
[----:B------:R-:W-:Y:S01]  /*fe90*/  FMUL.FTZ R21, R38, R81 ;  /* 0x0000005126157220 */ /* 0x000fe20000410000 */
[C---:B------:R-:W-:Y:S01]  /*fea0*/  FMUL.FTZ R22, R39.reuse, R82 ;  /* 0x0000005227167220 */ /* 0x040fe20000410000 */
[C---:B------:R-:W-:Y:S05]  /*feb0*/  FMUL.FTZ R23, R39.reuse, R83 ;  /* 0x0000005327177220 */ /* 0x040fea0000410000 */
[----:B------:R-:W1:Y:S01]  /*fec0*/  MUFU.EX2 R84, R84 ;  /* 0x0000005400547308 */ /* 0x000e620000000800 */
        /* <DEDUP_REMOVED lines=11> */
[C---:B------:R-:W-:Y:S04]  /*ff80*/  HMMA.16816.F32 R28, R40.reuse, R44, R28 ;  /* 0x0000002c281c723c */ /* 0x040fe8000000181c */
[----:B------:R-:W-:Y:S01]  /*ff90*/  MUFU.EX2 R79, R79 ;  /* 0x0000004f004f7308 */ /* 0x000fe20000000800 */
[--C-:B------:R-:W-:Y:S01]  /*ffa0*/  FFMA.FTZ R71, R226, UR4, -R65.reuse ;  /* 0x00000004e2477c23 */ /* 0x100fe20008010841 */
[--C-:B------:R-:W-:Y:S01]  /*ffb0*/  FFMA.FTZ R68, R224, UR4, -R65.reuse ;  /* 0x00000004e0447c23 */ /* 0x100fe20008010841 */
[----:B------:R-:W-:Y:S01]  /*ffc0*/  HMMA.16816.F32 R32, R40, R46, R32 ;  /* 0x0000002e2820723c */ /* 0x000fe20000001820 */
[----:B------:R-:W4:Y:S06]  /*ffd0*/  LDSM.16.MT88.4 R44, [R163+0x6800] ;  /* 0x00680000a32c783b */ /* 0x000f2c0000004200 */
[----:B------:R-:W-:Y:S01]  /*ffe0*/  MUFU.EX2 R71, R71 ;  /* 0x0000004700477308 */ /* 0x000fe20000000800 */
[--C-:B------:R-:W-:Y:S03]  /*fff0*/  FFMA.FTZ R69, R222, UR4, -R65.reuse ;  /* 0x00000004de457c23 */ /* 0x100fe60008010841 */
[----:B-1----:R-:W-:Y:S01]  /*10000*/  F2FP.F16.F32.PACK_AB R41, R84, R87 ;  /* 0x000000575429723e */ /* 0x002fe200000000ff */
[----:B------:R-:W-:Y:S01]  /*10010*/  FFMA.FTZ R70, R220, UR4, -R65 ;  /* 0x00000004dc467c23 */ /* 0x000fe20008010841 */
[----:B---3--:R-:W-:Y:S01]  /*10020*/  F2FP.F16.F32.PACK_AB R43, R74, R81 ;  /* 0x000000514a2b723e */ /* 0x008fe200000000ff */
[----:B------:R-:W-:Y:S03]  /*10030*/  FFMA.FTZ R38, R38, R193, R57 ;  /* 0x000000c126267223 */ /* 0x000fe60000010039 */
[----:B------:R-:W1:Y:S01]  /*10040*/  MUFU.EX2 R68, R68 ;  /* 0x0000004400447308 */ /* 0x000e620000000800 */
[----:B------:R-:W-:Y:S01]  /*10050*/  F2FP.F16.F32.PACK_AB R40, R75, R76 ;  /* 0x0000004c4b28723e */ /* 0x000fe200000000ff */
[----:B------:R-:W-:Y:S01]  /*10060*/  LDSM.16.MT88.4 R56, [R163+0x8800] ;  /* 0x00880000a338783b */ /* 0x000fe20000004200 */
[----:B------:R-:W-:Y:S01]  /*10070*/  F2FP.F16.F32.PACK_AB R42, R72, R73 ;  /* 0x00000049482a723e */ /* 0x000fe200000000ff */
[----:B------:R-:W-:Y:S01]  /*10080*/  FADD.FTZ R39, R101, R126 ;  /* 0x0000007e65277221 */ /* 0x000fe20000010000 */
[----:B------:R-:W-:Y:S05]  /*10090*/  FADD.FTZ R105, R105, R38 ;  /* 0x0000002669697221 */ /* 0x000fea0000010000 */
[----:B------:R-:W-:Y:S01]  /*100a0*/  MUFU.EX2 R69, R69 ;  /* 0x0000004500457308 */ /* 0x000fe20000000800 */
[----:B------:R-:W-:Y:S01]  /*100b0*/  FADD.FTZ R38, R100, R39 ;  /* 0x0000002764267221 */ /* 0x000fe20000010000 */
[C---:B--2---:R-:W-:Y:S03]  /*100c0*/  HMMA.16816.F32 R4, R40.reuse, R48, R4 ;  /* 0x000000302804723c */ /* 0x044fe60000001804 */
[----:B------:R-:W-:Y:S01]  /*100d0*/  FADD.FTZ R87, R87, R38 ;  /* 0x0000002657577221 */ /* 0x000fe20000010000 */
[--C-:B------:R-:W-:Y:S01]  /*100e0*/  FFMA.FTZ R38, R37, UR4, -R65.reuse ;  /* 0x0000000425267c23 */ /* 0x100fe20008010841 */
[----:B------:R-:W-:Y:S03]  /*100f0*/  FFMA.FTZ R100, R104, UR4, -R65 ;  /* 0x0000000468647c23 */ /* 0x000fe60008010841 */
[----:B------:R-:W2:Y:S01]  /*10100*/  MUFU.EX2 R70, R70 ;  /* 0x0000004600467308 */ /* 0x000ea20000000800 */
[C---:B------:R-:W-:Y:S01]  /*10110*/  HMMA.16816.F32 R8, R40.reuse, R50, R8 ;  /* 0x000000322808723c */ /* 0x040fe20000001808 */
[----:B------:R-:W3:Y:S02]  /*10120*/  LDSM.16.MT88.4 R48, [R162+0x6800] ;  /* 0x00680000a230783b */ /* 0x000ee40000004200 */
[----:B------:R-:W-:Y:S01]  /*10130*/  FADD.FTZ R84, R84, R87 ;  /* 0x0000005754547221 */ /* 0x000fe20000010000 */
[----:B------:R-:W-:Y:S02]  /*10140*/  FFMA.FTZ R65, R36, UR4, -R65 ;  /* 0x0000000424417c23 */ /* 0x000fe40008010841 */
[C---:B------:R-:W-:Y:S03]  /*10150*/  HMMA.16816.F32 R12, R40.reuse, R52, R12 ;  /* 0x00000034280c723c */ /* 0x040fe6000000180c */
[----:B------:R-:W-:Y:S02]  /*10160*/  MUFU.EX2 R78, R78 ;  /* 0x0000004e004e7308 */ /* 0x000fe40000000800 */
[----:B------:R-:W-:Y:S01]  /*10170*/  FADD.FTZ R81, R81, R84 ;  /* 0x0000005451517221 */ /* 0x000fe20000010000 */
[C---:B------:R-:W-:Y:S01]  /*10180*/  HMMA.16816.F32 R16, R40.reuse, R54, R16 ;  /* 0x000000362810723c */ /* 0x040fe20000001810 */
[----:B------:R-:W-:Y:S06]  /*10190*/  LDSM.16.MT88.4 R52, [R164+0x7000] ;  /* 0x00700000a434783b */ /* 0x000fec0000004200 */
[----:B------:R-:W5:Y:S01]  /*101a0*/  MUFU.EX2 R77, R77 ;  /* 0x0000004d004d7308 */ /* 0x000f620000000800 */
[----:B------:R-:W-:Y:S01]  /*101b0*/  FADD.FTZ R110, R110, R105 ;  /* 0x000000696e6e7221 */ /* 0x000fe20000010000 */
[C---:B----4-:R-:W-:Y:S01]  /*101c0*/  HMMA.16816.F32 R20, R40.reuse, R44, R20 ;  /* 0x0000002c2814723c */ /* 0x050fe20000001814 */
[----:B------:R-:W-:Y:S07]  /*101d0*/  LDSM.16.MT88.4 R84, [R164+0x9800] ;  /* 0x00980000a454783b */ /* 0x000fee0000004200 */
[----:B------:R-:W-:Y:S01]  /*101e0*/  MUFU.EX2 R89, R89 ;  /* 0x0000005900597308 */ /* 0x000fe20000000800 */
[C---:B------:R-:W-:Y:S01]  /*101f0*/  HMMA.16816.F32 R24, R40.reuse, R46, R24 ;  /* 0x0000002e2818723c */ /* 0x040fe20000001818 */
[----:B------:R-:W4:Y:S02]  /*10200*/  LDSM.16.MT88.4 R44, [R166+0x7000] ;  /* 0x00700000a62c783b */ /* 0x000f240000004200 */
[----:B------:R-:W-:Y:S06]  /*10210*/  FADD.FTZ R67, R67, R110 ;  /* 0x0000006e43437221 */ /* 0x000fec0000010000 */
[----:B------:R-:W4:Y:S02]  /*10220*/  MUFU.EX2 R88, R88 ;  /* 0x0000005800587308 */ /* 0x000f240000000800 */
[----:B------:R-:W-:Y:S01]  /*10230*/  FADD.FTZ R74, R74, R81 ;  /* 0x000000514a4a7221 */ /* 0x000fe20000010000 */
[----:B------:R-:W-:Y:S07]  /*10240*/  FADD.FTZ R76, R76, R67 ;  /* 0x000000434c4c7221 */ /* 0x000fee0000010000 */
[----:B------:R-:W-:Y:S01]  /*10250*/  MUFU.EX2 R83, R83 ;  /* 0x0000005300537308 */ /* 0x000fe20000000800 */
[----:B------:R-:W-:Y:S01]  /*10260*/  FADD.FTZ R76, R75, R76 ;  /* 0x0000004c4b4c7221 */ /* 0x000fe20000010000 */
[C---:B---3--:R-:W-:Y:S08]  /*10270*/  HMMA.16816.F32 R28, R40.reuse, R48, R28 ;  /* 0x00000030281c723c */ /* 0x048ff0000000181c */
[----:B------:R-:W3:Y:S01]  /*10280*/  MUFU.EX2 R82, R82 ;  /* 0x0000005200527308 */ /* 0x000ee20000000800 */
[----:B------:R-:W-:Y:S01]  /*10290*/  HMMA.16816.F32 R32, R40, R50, R32 ;  /* 0x000000322820723c */ /* 0x000fe20000001820 */
[----:B------:R-:W3:Y:S08]  /*102a0*/  LDSM.16.MT88.4 R48, [R163+0x7000] ;  /* 0x00700000a330783b */ /* 0x000ef00000004200 */
[----:B------:R-:W-:Y:S02]  /*102b0*/  MUFU.EX2 R90, R90 ;  /* 0x0000005a005a7308 */ /* 0x000fe40000000800 */
[----:B-1----:R-:W-:Y:S02]  /*102c0*/  F2FP.F16.F32.PACK_AB R41, R68, R71 ;  /* 0x000000474429723e */ /* 0x002fe400000000ff */
[----:B--2---:R-:W-:Y:S01]  /*102d0*/  F2FP.F16.F32.PACK_AB R43, R70, R69 ;  /* 0x00000045462b723e */ /* 0x004fe200000000ff */
[----:B------:R-:W-:Y:S01]  /*102e0*/  FADD.FTZ R71, R71, R74 ;  /* 0x0000004a47477221 */ /* 0x000fe20000010000 */
[----:B------:R-:W-:Y:S02]  /*102f0*/  F2FP.F16.F32.PACK_AB R40, R79, R80 ;  /* 0x000000504f28723e */ /* 0x000fe400000000ff */
[----:B-----5:R-:W-:Y:S02]  /*10300*/  F2FP.F16.F32.PACK_AB R42, R77, R78 ;  /* 0x0000004e4d2a723e */ /* 0x020fe400000000ff */
[----:B------:R-:W-:Y:S01]  /*10310*/  MUFU.EX2 R138, R138 ;  /* 0x0000008a008a7308 */ /* 0x000fe20000000800 */
[----:B------:R-:W-:Y:S04]  /*10320*/  FADD.FTZ R68, R68, R71 ;  /* 0x0000004744447221 */ /* 0x000fe80000010000 */
[----:B------:R-:W-:Y:S01]  /*10330*/  FADD.FTZ R69, R69, R68 ;  /* 0x0000004445457221 */ /* 0x000fe20000010000 */
[C---:B----4-:R-:W-:Y:S04]  /*10340*/  HMMA.16816.F32 R4, R40.reuse, R44, R4 ;  /* 0x0000002c2804723c */ /* 0x050fe80000001804 */
[----:B------:R-:W-:Y:S01]  /*10350*/  MUFU.EX2 R115, R115 ;  /* 0x0000007300737308 */ /* 0x000fe20000000800 */
[----:B------:R-:W-:Y:S01]  /*10360*/  FADD.FTZ R70, R70, R69 ;  /* 0x0000004546467221 */ /* 0x000fe20000010000 */
[C---:B------:R-:W-:Y:S01]  /*10370*/  HMMA.16816.F32 R8, R40.reuse, R46, R8 ;  /* 0x0000002e2808723c */ /* 0x040fe20000001808 */
[----:B------:R-:W1:Y:S07]  /*10380*/  LDSM.16.MT88.4 R44, [R162+0x7000] ;  /* 0x00700000a22c783b */ /* 0x000e6e0000004200 */
[----:B------:R-:W-:Y:S01]  /*10390*/  MUFU.EX2 R134, R134 ;  /* 0x0000008600867308 */ /* 0x000fe20000000800 */
[C---:B------:R-:W-:Y:S06]  /*103a0*/  HMMA.16816.F32 R12, R40.reuse, R52, R12 ;  /* 0x00000034280c723c */ /* 0x040fec000000180c */
[C---:B------:R-:W-:Y:S01]  /*103b0*/  HMMA.16816.F32 R16, R40.reuse, R54, R16 ;  /* 0x000000362810723c */ /* 0x040fe20000001810 */
[----:B------:R-:W2:Y:S02]  /*103c0*/  LDSM.16.MT88.4 R52, [R166+0x7800] ;  /* 0x00780000a634783b */ /* 0x000ea40000004200 */
[----:B------:R-:W-:Y:S03]  /*103d0*/  MUFU.EX2 R117, R117 ;  /* 0x0000007500757308 */ /* 0x000fe60000000800 */
[C---:B---3--:R-:W-:Y:S07]  /*103e0*/  HMMA.16816.F32 R20, R40.reuse, R48, R20 ;  /* 0x000000302814723c */ /* 0x048fee0000001814 */
[----:B------:R-:W-:Y:S01]  /*103f0*/  MUFU.EX2 R119, R119 ;  /* 0x0000007700777308 */ /* 0x000fe20000000800 */
[C---:B------:R-:W-:Y:S01]  /*10400*/  HMMA.16816.F32 R24, R40.reuse, R50, R24 ;  /* 0x000000322818723c */ /* 0x040fe20000001818 */
[----:B------:R-:W3:Y:S08]  /*10410*/  LDSM.16.MT88.4 R48, [R164+0x7800] ;  /* 0x00780000a430783b */ /* 0x000ef00000004200 */
[----:B------:R-:W4:Y:S10]  /*10420*/  MUFU.EX2 R91, R91 ;  /* 0x0000005b005b7308 */ /* 0x000f340000000800 */
[----:B------:R-:W-:Y:S01]  /*10430*/  MUFU.EX2 R96, R96 ;  /* 0x0000006000607308 */ /* 0x000fe20000000800 */
[C---:B-1----:R-:W-:Y:S09]  /*10440*/  HMMA.16816.F32 R28, R40.reuse, R44, R28 ;  /* 0x0000002c281c723c */ /* 0x042ff2000000181c */
[----:B------:R-:W1:Y:S01]  /*10450*/  MUFU.EX2 R97, R97 ;  /* 0x0000006100617308 */ /* 0x000e620000000800 */
[----:B------:R-:W-:Y:S01]  /*10460*/  HMMA.16816.F32 R32, R40, R46, R32 ;  /* 0x0000002e2820723c */ /* 0x000fe20000001820 */
[----:B------:R-:W5:Y:S06]  /*10470*/  LDSM.16.MT88.4 R44, [R163+0x7800] ;  /* 0x00780000a32c783b */ /* 0x000f6c0000004200 */
[----:B------:R-:W-:Y:S02]  /*10480*/  F2FP.F16.F32.PACK_AB R41, R88, R89 ;  /* 0x000000595829723e */ /* 0x000fe400000000ff */
[----:B------:R-:W-:Y:S02]  /*10490*/  MUFU.EX2 R99, R99 ;  /* 0x0000006300637308 */ /* 0x000fe40000000800 */
[----:B------:R-:W-:Y:S01]  /*104a0*/  F2FP.F16.F32.PACK_AB R43, R82, R83 ;  /* 0x00000053522b723e */ /* 0x000fe200000000ff */
[----:B------:R-:W-:Y:S01]  /*104b0*/  FADD.FTZ R89, R89, R70 ;  /* 0x0000004659597221 */ /* 0x000fe20000010000 */
[----:B----4-:R-:W-:Y:S02]  /*104c0*/  F2FP.F16.F32.PACK_AB R40, R91, R90 ;  /* 0x0000005a5b28723e */ /* 0x010fe400000000ff */
[----:B-1----:R-:W-:Y:S04]  /*104d0*/  F2FP.F16.F32.PACK_AB R42, R97, R96 ;  /* 0x00000060612a723e */ /* 0x002fe800000000ff */
[----:B------:R-:W-:Y:S01]  /*104e0*/  MUFU.EX2 R128, R128 ;  /* 0x0000008000807308 */ /* 0x000fe20000000800 */
[----:B------:R-:W-:Y:S04]  /*104f0*/  FADD.FTZ R88, R88, R89 ;  /* 0x0000005958587221 */ /* 0x000fe80000010000 */
[----:B------:R-:W-:Y:S01]  /*10500*/  FADD.FTZ R83, R83, R88 ;  /* 0x0000005853537221 */ /* 0x000fe20000010000 */
[C---:B--2---:R-:W-:Y:S04]  /*10510*/  HMMA.16816.F32 R4, R40.reuse, R52, R4 ;  /* 0x000000342804723c */ /* 0x044fe80000001804 */
[----:B------:R-:W-:Y:S01]  /*10520*/  MUFU.EX2 R121, R121 ;  /* 0x0000007900797308 */ /* 0x000fe20000000800 */
[----:B------:R-:W-:Y:S01]  /*10530*/  FADD.FTZ R82, R82, R83 ;  /* 0x0000005352527221 */ /* 0x000fe20000010000 */
[C---:B------:R-:W-:Y:S01]  /*10540*/  HMMA.16816.F32 R8, R40.reuse, R54, R8 ;  /* 0x000000362808723c */ /* 0x040fe20000001808 */
[----:B------:R-:W1:Y:S07]  /*10550*/  LDSM.16.MT88.4 R52, [R162+0x7800] ;  /* 0x00780000a234783b */ /* 0x000e6e0000004200 */
[----:B------:R-:W-:Y:S01]  /*10560*/  MUFU.EX2 R122, R122 ;  /* 0x0000007a007a7308 */ /* 0x000fe20000000800 */
[C---:B---3--:R-:W-:Y:S06]  /*10570*/  HMMA.16816.F32 R12, R40.reuse, R48, R12 ;  /* 0x00000030280c723c */ /* 0x048fec000000180c */
[C---:B------:R-:W-:Y:S01]  /*10580*/  HMMA.16816.F32 R16, R40.reuse, R50, R16 ;  /* 0x000000322810723c */ /* 0x040fe20000001810 */
[----:B------:R-:W2:Y:S02]  /*10590*/  LDSM.16.MT88.4 R48, [R166+0x8000] ;  /* 0x00800000a630783b */ /* 0x000ea40000004200 */
[----:B------:R-:W-:Y:S03]  /*105a0*/  MUFU.EX2 R120, R120 ;  /* 0x0000007800787308 */ /* 0x000fe60000000800 */
[C---:B-----5:R-:W-:Y:S07]  /*105b0*/  HMMA.16816.F32 R20, R40.reuse, R44, R20 ;  /* 0x0000002c2814723c */ /* 0x060fee0000001814 */
[----:B------:R-:W3:Y:S01]  /*105c0*/  MUFU.EX2 R123, R123 ;  /* 0x0000007b007b7308 */ /* 0x000ee20000000800 */
[C---:B------:R-:W-:Y:S01]  /*105d0*/  HMMA.16816.F32 R24, R40.reuse, R46, R24 ;  /* 0x0000002e2818723c */ /* 0x040fe20000001818 */
[----:B------:R-:W4:Y:S08]  /*105e0*/  LDSM.16.MT88.4 R44, [R164+0x8000] ;  /* 0x00800000a42c783b */ /* 0x000f300000004200 */
[----:B------:R-:W5:Y:S10]  /*105f0*/  MUFU.EX2 R98, R98 ;  /* 0x0000006200627308 */ /* 0x000f740000000800 */
[----:B------:R-:W-:Y:S01]  /*10600*/  MUFU.EX2 R109, R109 ;  /* 0x0000006d006d7308 */ /* 0x000fe20000000800 */
[----:B---3--:R-:W-:Y:S01]  /*10610*/  F2FP.F16.F32.PACK_AB R37, R123, R120 ;  /* 0x000000787b25723e */ /* 0x008fe200000000ff */
[C---:B-1----:R-:W-:Y:S08]  /*10620*/  HMMA.16816.F32 R28, R40.reuse, R52, R28 ;  /* 0x00000034281c723c */ /* 0x042ff0000000181c */
[----:B------:R-:W1:Y:S01]  /*10630*/  MUFU.EX2 R146, R146 ;  /* 0x0000009200927308 */ /* 0x000e620000000800 */
[----:B------:R-:W-:Y:S01]  /*10640*/  HMMA.16816.F32 R32, R40, R54, R32 ;  /* 0x000000362820723c */ /* 0x000fe20000001820 */
[----:B------:R-:W3:Y:S08]  /*10650*/  LDSM.16.MT88.4 R52, [R163+0x8000] ;  /* 0x00800000a334783b */ /* 0x000ef00000004200 */
[----:B------:R-:W-:Y:S02]  /*10660*/  MUFU.EX2 R111, R111 ;  /* 0x0000006f006f7308 */ /* 0x000fe40000000800 */
[----:B-----5:R-:W-:Y:S01]  /*10670*/  F2FP.F16.F32.PACK_AB R41, R98, R99 ;  /* 0x000000636229723e */ /* 0x020fe200000000ff */
[----:B------:R-:W-:Y:S07]  /*10680*/  FADD.FTZ R99, R99, R82 ;  /* 0x0000005263637221 */ /* 0x000fee0000010000 */
[----:B------:R-:W5:Y:S01]  /*10690*/  MUFU.EX2 R144, R144 ;  /* 0x0000009000907308 */ /* 0x000f620000000800 */
[----:B-1----:R-:W-:Y:S09]  /*106a0*/  F2FP.F16.F32.PACK_AB R43, R146, R109 ;  /* 0x0000006d922b723e */ /* 0x002ff200000000ff */
[----:B------:R-:W-:Y:S10]  /*106b0*/  MUFU.EX2 R113, R113 ;  /* 0x0000007100717308 */ /* 0x000ff40000000800 */
[----:B------:R-:W1:Y:S01]  /*106c0*/  MUFU.EX2 R140, R140 ;  /* 0x0000008c008c7308 */ /* 0x000e620000000800 */
[----:B-----5:R-:W-:Y:S09]  /*106d0*/  F2FP.F16.F32.PACK_AB R40, R144, R111 ;  /* 0x0000006f9028723e */ /* 0x020ff200000000ff */
[----:B------:R-:W-:Y:S10]  /*106e0*/  MUFU.EX2 R116, R116 ;  /* 0x0000007400747308 */ /* 0x000ff40000000800 */
[----:B------:R-:W5:Y:S01]  /*106f0*/  MUFU.EX2 R125, R125 ;  /* 0x0000007d007d7308 */ /* 0x000f620000000800 */
[----:B-1----:R-:W-:Y:S07]  /*10700*/  F2FP.F16.F32.PACK_AB R42, R140, R113 ;  /* 0x000000718c2a723e */ /* 0x002fee00000000ff */
[C---:B--2---:R-:W-:Y:S02]  /*10710*/  HMMA.16816.F32 R4, R40.reuse, R48, R4 ;  /* 0x000000302804723c */ /* 0x044fe40000001804 */
[----:B------:R-:W-:Y:S04]  /*10720*/  MUFU.EX2 R118, R118 ;  /* 0x0000007600767308 */ /* 0x000fe80000000800 */
[C---:B------:R-:W-:Y:S01]  /*10730*/  HMMA.16816.F32 R8, R40.reuse, R50, R8 ;  /* 0x000000322808723c */ /* 0x040fe20000001808 */
[----:B------:R-:W1:Y:S05]  /*10740*/  LDSM.16.MT88.4 R48, [R162+0x8000] ;  /* 0x00800000a230783b */ /* 0x000e6a0000004200 */
[----:B------:R-:W2:Y:S01]  /*10750*/  MUFU.EX2 R107, R114 ;  /* 0x00000072006b7308 */ /* 0x000ea20000000800 */
[----:B-----5:R-:W-:Y:S01]  /*10760*/  F2FP.F16.F32.PACK_AB R39, R125, R116 ;  /* 0x000000747d27723e */ /* 0x020fe200000000ff */
[C---:B----4-:R-:W-:Y:S08]  /*10770*/  HMMA.16816.F32 R12, R40.reuse, R44, R12 ;  /* 0x0000002c280c723c */ /* 0x050ff0000000180c */
[----:B------:R-:W-:Y:S01]  /*10780*/  MUFU.EX2 R112, R112 ;  /* 0x0000007000707308 */ /* 0x000fe20000000800 */
[C---:B------:R-:W-:Y:S01]  /*10790*/  HMMA.16816.F32 R16, R40.reuse, R46, R16 ;  /* 0x0000002e2810723c */ /* 0x040fe20000001810 */
[----:B------:R-:W4:Y:S05]  /*107a0*/  LDSM.16.MT88.4 R44, [R166+0x8800] ;  /* 0x00880000a62c783b */ /* 0x000f2a0000004200 */
[C---:B---3--:R-:W-:Y:S03]  /*107b0*/  HMMA.16816.F32 R20, R40.reuse, R52, R20 ;  /* 0x000000342814723c */ /* 0x048fe60000001814 */
[----:B------:R-:W3:Y:S02]  /*107c0*/  MUFU.EX2 R127, R127 ;  /* 0x0000007f007f7308 */ /* 0x000ee40000000800 */
[----:B--2---:R-:W-:Y:S01]  /*107d0*/  F2FP.F16.F32.PACK_AB R36, R107, R118 ;  /* 0x000000766b24723e */ /* 0x004fe200000000ff */
[C---:B------:R-:W-:Y:S01]  /*107e0*/  HMMA.16816.F32 R24, R40.reuse, R54, R24 ;  /* 0x000000362818723c */ /* 0x040fe20000001818 */
[----:B------:R-:W2:Y:S06]  /*107f0*/  LDSM.16.MT88.4 R52, [R164+0x8800] ;  /* 0x00880000a434783b */ /* 0x000eac0000004200 */
[----:B------:R3:W-:Y:S10]  /*10800*/  MUFU.EX2 R67, R38 ;  /* 0x0000002600437308 */ /* 0x0007f40000000800 */
[----:B------:R-:W-:Y:S01]  /*10810*/  MUFU.EX2 R101, R106 ;  /* 0x0000006a00657308 */ /* 0x000fe20000000800 */
[C---:B-1----:R-:W-:Y:S09]  /*10820*/  HMMA.16816.F32 R28, R40.reuse, R48, R28 ;  /* 0x00000030281c723c */ /* 0x042ff2000000181c */
[----:B------:R-:W1:Y:S02]  /*10830*/  MUFU.EX2 R100, R100 ;  /* 0x0000006400647308 */ /* 0x000e640000000800 */
[----:B---3--:R-:W-:Y:S01]  /*10840*/  F2FP.F16.F32.PACK_AB R38, R127, R112 ;  /* 0x000000707f26723e */ /* 0x008fe200000000ff */
[----:B------:R-:W-:Y:S01]  /*10850*/  HMMA.16816.F32 R32, R40, R50, R32 ;  /* 0x000000322820723c */ /* 0x000fe20000001820 */
[----:B------:R-:W3:Y:S06]  /*10860*/  LDSM.16.MT88.4 R48, [R162+0x8800] ;  /* 0x00880000a230783b */ /* 0x000eec0000004200 */
[----:B------:R-:W5:Y:S01]  /*10870*/  MUFU.EX2 R192, R65 ;  /* 0x0000004100c07308 */ /* 0x000f620000000800 */
[----:B------:R-:W-:Y:S03]  /*10880*/  F2FP.F16.F32.PACK_AB R41, R115, R138 ;  /* 0x0000008a7329723e */ /* 0x000fe600000000ff */
[----:B------:R-:W-:Y:S02]  /*10890*/  F2FP.F16.F32.PACK_AB R43, R117, R134 ;  /* 0x00000086752b723e */ /* 0x000fe400000000ff */
[----:B------:R-:W-:Y:S02]  /*108a0*/  F2FP.F16.F32.PACK_AB R40, R128, R119 ;  /* 0x000000778028723e */ /* 0x000fe400000000ff */
[----:B------:R-:W-:Y:S02]  /*108b0*/  F2FP.F16.F32.PACK_AB R42, R122, R121 ;  /* 0x000000797a2a723e */ /* 0x000fe400000000ff */
[----:B-1----:R-:W-:Y:S02]  /*108c0*/  F2FP.F16.F32.PACK_AB R69, R100, R101 ;  /* 0x000000656445723e */ /* 0x002fe400000000ff */
[----:B-----5:R-:W-:Y:S03]  /*108d0*/  F2FP.F16.F32.PACK_AB R71, R192, R67 ;  /* 0x00000043c047723e */ /* 0x020fe600000000ff */
[C---:B----4-:R-:W-:Y:S06]  /*108e0*/  HMMA.16816.F32 R4, R40.reuse, R44, R4 ;  /* 0x0000002c2804723c */ /* 0x050fec0000001804 */
[C---:B------:R-:W-:Y:S01]  /*108f0*/  HMMA.16816.F32 R8, R40.reuse, R46, R8 ;  /* 0x0000002e2808723c */ /* 0x040fe20000001808 */
[----:B------:R-:W1:Y:S05]  /*10900*/  LDSM.16.MT88.4 R44, [R166+0x9000] ;  /* 0x00900000a62c783b */ /* 0x000e6a0000004200 */
[C---:B--2---:R-:W-:Y:S06]  /*10910*/  HMMA.16816.F32 R12, R40.reuse, R52, R12 ;  /* 0x00000034280c723c */ /* 0x044fec000000180c */
[C---:B------:R-:W-:Y:S01]  /*10920*/  HMMA.16816.F32 R16, R40.reuse, R54, R16 ;  /* 0x000000362810723c */ /* 0x040fe20000001810 */
[----:B------:R-:W2:Y:S05]  /*10930*/  LDSM.16.MT88.4 R52, [R164+0x9000] ;  /* 0x00900000a434783b */ /* 0x000eaa0000004200 */
[C---:B------:R-:W-:Y:S06]  /*10940*/  HMMA.16816.F32 R20, R40.reuse, R56, R20 ;  /* 0x000000382814723c */ /* 0x040fec0000001814 */
[C---:B------:R-:W-:Y:S01]  /*10950*/  HMMA.16816.F32 R24, R40.reuse, R58, R24 ;  /* 0x0000003a2818723c */ /* 0x040fe20000001818 */
[----:B------:R-:W4:Y:S05]  /*10960*/  LDSM.16.MT88.4 R56, [R163+0x9000] ;  /* 0x00900000a338783b */ /* 0x000f2a0000004200 */
[C---:B---3--:R-:W-:Y:S06]  /*10970*/  HMMA.16816.F32 R28, R40.reuse, R48, R28 ;  /* 0x00000030281c723c */ /* 0x048fec000000181c */
[----:B------:R-:W-:Y:S01]  /*10980*/  HMMA.16816.F32 R32, R40, R50, R32 ;  /* 0x000000322820723c */ /* 0x000fe20000001820 */
[----:B------:R-:W3:Y:S04]  /*10990*/  LDSM.16.MT88.4 R40, [R162+0x9000] ;  /* 0x00900000a228783b */ /* 0x000ee80000004200 */
[----:B------:R-:W-:Y:S01]  /*109a0*/  FADD.FTZ R49, R73, R76 ;  /* 0x0000004c49317221 */ /* 0x000fe20000010000 */
[C---:B-1----:R-:W-:Y:S01]  /*109b0*/  HMMA.16816.F32 R4, R36.reuse, R44, R4 ;  /* 0x0000002c2404723c */ /* 0x042fe20000001804 */
[----:B------:R-:W-:Y:S04]  /*109c0*/  MUFU.EX2 R44, R66 ;  /* 0x00000042002c7308 */ /* 0x000fe80000000800 */
[----:B------:R-:W-:Y:S01]  /*109d0*/  FADD.FTZ R49, R72, R49 ;  /* 0x0000003148317221 */ /* 0x000fe20000010000 */
[C---:B------:R-:W-:Y:S05]  /*109e0*/  HMMA.16816.F32 R8, R36.reuse, R46, R8 ;  /* 0x0000002e2408723c */ /* 0x040fea0000001808 */
[----:B------:R-:W-:Y:S01]  /*109f0*/  FADD.FTZ R80, R80, R49 ;  /* 0x0000003150507221 */ /* 0x000fe20000010000 */
[C---:B--2---:R-:W-:Y:S05]  /*10a00*/  HMMA.16816.F32 R12, R36.reuse, R52, R12 ;  /* 0x00000034240c723c */ /* 0x044fea000000180c */
[--C-:B------:R-:W-:Y:S01]  /*10a10*/  FFMA.FTZ R45, R64, UR4, -R63.reuse ;  /* 0x00000004402d7c23 */ /* 0x100fe2000801083f */
[C---:B------:R-:W-:Y:S05]  /*10a20*/  HMMA.16816.F32 R16, R36.reuse, R54, R16 ;  /* 0x000000362410723c */ /* 0x040fea0000001810 */
[--C-:B------:R-:W-:Y:S01]  /*10a30*/  FFMA.FTZ R46, R62, UR4, -R63.reuse ;  /* 0x000000043e2e7c23 */ /* 0x100fe2000801083f */
[C---:B----4-:R-:W-:Y:S01]  /*10a40*/  HMMA.16816.F32 R20, R36.reuse, R56, R20 ;  /* 0x000000382414723c */ /* 0x050fe20000001814 */
[----:B------:R-:W1:Y:S04]  /*10a50*/  MUFU.EX2 R45, R45 ;  /* 0x0000002d002d7308 */ /* 0x000e680000000800 */
[----:B------:R-:W-:Y:S01]  /*10a60*/  FADD.FTZ R79, R79, R80 ;  /* 0x000000504f4f7221 */ /* 0x000fe20000010000 */
[C---:B------:R-:W-:Y:S05]  /*10a70*/  HMMA.16816.F32 R24, R36.reuse, R58, R24 ;  /* 0x0000003a2418723c */ /* 0x040fea0000001818 */
[----:B------:R-:W-:Y:S01]  /*10a80*/  MUFU.EX2 R46, R46 ;  /* 0x0000002e002e7308 */ /* 0x000fe20000000800 */
[----:B------:R-:W-:Y:S01]  /*10a90*/  FFMA.FTZ R63, R61, UR4, -R63 ;  /* 0x000000043d3f7c23 */ /* 0x000fe2000801083f */
[C---:B---3--:R-:W-:Y:S04]  /*10aa0*/  HMMA.16816.F32 R28, R36.reuse, R40, R28 ;  /* 0x00000028241c723c */ /* 0x048fe8000000181c */
[----:B------:R-:W-:Y:S02]  /*10ab0*/  FADD.FTZ R78, R78, R79 ;  /* 0x0000004f4e4e7221 */ /* 0x000fe40000010000 */
[----:B------:R-:W-:Y:S02]  /*10ac0*/  HMMA.16816.F32 R32, R36, R42, R32 ;  /* 0x0000002a2420723c */ /* 0x000fe40000001820 */
[----:B------:R-:W2:Y:S01]  /*10ad0*/  MUFU.EX2 R63, R63 ;  /* 0x0000003f003f7308 */ /* 0x000ea20000000800 */
[----:B------:R-:W-:Y:S02]  /*10ae0*/  LDSM.16.MT88.4 R36, [R162+0x9800] ;  /* 0x00980000a224783b */ /* 0x000fe40000004200 */
[----:B------:R-:W-:Y:S01]  /*10af0*/  FADD.FTZ R77, R77, R78 ;  /* 0x0000004e4d4d7221 */ /* 0x000fe20000010000 */
[----:B-1----:R-:W-:Y:S01]  /*10b00*/  F2FP.F16.F32.PACK_AB R68, R45, R44 ;  /* 0x0000002c2d44723e */ /* 0x002fe200000000ff */
[----:B------:R-:W-:Y:S04]  /*10b10*/  FADD.FTZ R40, R98, R99 ;  /* 0x0000006362287221 */ /* 0x000fe80000010000 */
[----:B------:R-:W-:Y:S02]  /*10b20*/  FADD.FTZ R90, R90, R77 ;  /* 0x0000004d5a5a7221 */ /* 0x000fe40000010000 */
[----:B------:R-:W1:Y:S02]  /*10b30*/  LDSM.16.MT88.4 R76, [R163+0x9800] ;  /* 0x00980000a34c783b */ /* 0x000e640000004200 */
        /* <DEDUP_REMOVED lines=45> */
.L_x_6512:
        /* <DEDUP_REMOVED lines=136> */
.L_x_6517:
[----:B-1----:R-:W1:Y:S01]  /*11690*/  S2R R8, SR_CTAID.Y ;  /* 0x0000000000087919 */ /* 0x002e620000002600 */
[----:B------:R-:W1:Y:S08]  /*116a0*/  S2UR UR6, SR_CTAID.Z ;  /* 0x00000000000679c3 */ /* 0x000e700000002700 */
[----:B------:R-:W1:Y:S08]  /*116b0*/  LDC R3, c[0x0][0x270] ;  /* 0x00009c00ff037b82 */ /* 0x000e700000000800 */
[----:B------:R-:W2:Y:S01]  /*116c0*/  LDC R9, c[0x0][0x2c4] ;  /* 0x0000b100ff097b82 */ /* 0x000ea20000000800 */
[----:B-1----:R-:W-:-:S04]  /*116d0*/  IMAD R2, R8, R3, UR6 ;  /* 0x0000000608027e24 */ /* 0x002fc8000f8e0203 */
[----:B--2---:R-:W-:-:S07]  /*116e0*/  IMAD R9, R2, R9, RZ ;  /* 0x0000000902097224 */ /* 0x004fce00078e02ff */
.L_x_6518:
        /* <DEDUP_REMOVED lines=26> */
.L_x_6520:
[----:B------:R-:W-:Y:S05]  /*11890*/  BSYNC B0 ;  /* 0x0000000000007941 */ /* 0x000fea0003800000 */
.L_x_6519:
        /* <DEDUP_REMOVED lines=54> */
.L_x_6522:
[----:B------:R-:W-:Y:S05]  /*11c00*/  BSYNC B0 ;  /* 0x0000000000007941 */ /* 0x000fea0003800000 */
.L_x_6521:
        /* <DEDUP_REMOVED lines=15> */
.L_x_6524:
[----:B------:R-:W-:Y:S05]  /*11d00*/  BSYNC B0 ;  /* 0x0000000000007941 */ /* 0x000fea0003800000 */
.L_x_6523:
        /* <DEDUP_REMOVED lines=15> */
.L_x_6526:
[----:B------:R-:W-:Y:S05]  /*11e00*/  BSYNC B0 ;  /* 0x0000000000007941 */ /* 0x000fea0003800000 */
.L_x_6525:
        /* <DEDUP_REMOVED lines=13> */
.L_x_6527:
        /* <DEDUP_REMOVED lines=10> */
.L_x_7939:


//--------------------- .text._ZN5flash24flash_fwd_splitkv_kernelI23Flash_fwd_kernel_traitsILi64ELi64ELi128ELi4ELb0ELb0EN7cutlass6half_tE19Flash_kernel_traitsILi64ELi64ELi128ELi4ES3_EELb1ELb0ELb0ELb0ELb1ELb0ELb0ELb1EEEvNS_16Flash_fwd_paramsE --------------------------
	.section	.text._ZN5flash24flash_fwd_splitkv_kernelI23Flash_fwd_kernel_traitsILi64ELi64ELi128ELi4ELb0ELb0EN7cutlass6half_tE19Flash_kernel_traitsILi64ELi64ELi128ELi4ES3_EELb1ELb0ELb0ELb0ELb1ELb0ELb0ELb1EEEvNS_16Flash_fwd_paramsE,"ax",@progbits
	.align	128
        .global         _ZN5flash24flash_fwd_splitkv_kernelI23Flash_fwd_kernel_traitsILi64ELi64ELi128ELi4ELb0ELb0EN7cutlass6half_tE19Flash_kernel_traitsILi64ELi64ELi128ELi4ES3_EELb1ELb0ELb0ELb0ELb1ELb0ELb0ELb1EEEvNS_16Flash_fwd_paramsE
        .type           _ZN5flash24flash_fwd_splitkv_kernelI23Flash_fwd_kernel_traitsILi64ELi64ELi128ELi4ELb0ELb0EN7cutlass6half_tE19Flash_kernel_traitsILi64ELi64ELi128ELi4ES3_EELb1ELb0ELb0ELb0ELb1ELb0ELb0ELb1EEEvNS_16Flash_fwd_paramsE,@function
        .size           _ZN5flash24flash_fwd_splitkv_kernelI23Flash_fwd_kernel_traitsILi64ELi64ELi128ELi4ELb0ELb0EN7cutlass6half_tE19Flash_kernel_traitsILi64ELi64ELi128ELi4ES3_EELb1ELb0ELb0ELb0ELb1ELb0ELb0ELb1EEEvNS_16Flash_fwd_paramsE,(.L_x_7940 - _ZN5flash24flash_fwd_splitkv_kernelI23Flash_fwd_kernel_traitsILi64ELi64ELi128ELi4ELb0ELb0EN7cutlass6half_tE19Flash_kernel_traitsILi64ELi64ELi128ELi4ES3_EELb1ELb0ELb0ELb0ELb1ELb0ELb0ELb1EEEvNS_16Flash_fwd_paramsE)
        .other          _ZN5flash24flash_fwd_splitkv_kernelI23Flash_fwd_kernel_traitsILi64ELi64ELi128ELi4ELb0ELb0EN7cutlass6half_tE19Flash_kernel_traitsILi64ELi64ELi128ELi4ES3_EELb1ELb0ELb0ELb0ELb1ELb0ELb0ELb1EEEvNS_16Flash_fwd_paramsE,@"STO_CUDA_ENTRY STV_DEFAULT"
_ZN5flash24flash_fwd_splitkv_kernelI23Flash_fwd_kernel_traitsILi64ELi64ELi128ELi4ELb0ELb0EN7cutlass6half_tE19Flash_kernel_traitsILi64ELi64ELi128ELi4ES3_EELb1ELb0ELb0ELb0ELb1ELb0ELb0ELb1EEEvNS_16Flash_fwd_paramsE:
.text._ZN5flash24flash_fwd_splitkv_kernelI23Flash_fwd_kernel_traitsILi64ELi64ELi128ELi4ELb0ELb0EN7cutlass6half_tE19Flash_kernel_traitsILi64ELi64ELi128ELi4ES3_EELb1ELb0ELb0ELb0ELb1ELb0ELb0ELb1EEEvNS_16Flash_fwd_paramsE:
        /* <DEDUP_REMOVED lines=40> */
.L_x_6528:
[----:B------:R-:W1:Y:S02]  /*0280*/  LDC R69, c[0x0][0x2c8] ;  /* 0x0000b200ff457b82 */ /* 0x000e640000000800 */
.L_x_6529:
        /* <DEDUP_REMOVED lines=46> */
[----:B------:R-:W2:Y:S02]  /*0570*/  @!P0 LDC.64 R2, c[0x0][0x290] ;  /* 0x0000a400ff028b82 */ /* 0x000ea40000000a00 */
[----:B------:R-:W-:-:S04]  /*0580*/  IMAD.IADD R6, R57, 0x1, -R6 ;  /* 0x0000000139067824 */ /* 0x000fc800078e0a06 */
[----:B------:R-:W-:Y:S02]  /*0590*/  IMAD.SHL.U32 R14, R6, 0x8, RZ ;  /* 0x00000008060e7824 */ /* 0x000fe400078e00ff */
[----:B------:R-:W-:-:S03]  /*05a0*/  VIADD R6, R0, 0x20 ;  /* 0x0000002000067836 */ /* 0x000fc60000000000 */
[----:B------:R-:W-:-:S03]  /*05b0*/  SHF.R.S32.HI R15, RZ, 0x1f, R14 ;  /* 0x0000001fff0f7819 */ /* 0x000fc6000001140e */
[----:B-1----:R-:W-:-:S04]  /*05c0*/  IMAD.WIDE.U32 R14, R61, R4, R14 ;  /* 0x000000043d0e7225 */ /* 0x002fc800078e000e */
[----:B--2---:R-:W-:Y:S02]  /*05d0*/  @!P0 IMAD R10, R9, R2, RZ ;  /* 0x00000002090a8224 */ /* 0x004fe400078e02ff */
[----:B------:R-:W-:-:S04]  /*05e0*/  @P0 IMAD.WIDE.U32 R8, R169, R4, RZ ;  /* 0x00000004a9080225 */ /* 0x000fc800078e00ff */
[----:B------:R-:W-:Y:S01]  /*05f0*/  @P0 IMAD R169, R169, R5, R9 ;  /* 0x00000005a9a90224 */ /* 0x000fe200078e0209 */
[----:B------:R-:W-:Y:S01]  /*0600*/  SHF.R.S32.HI R9, RZ, 0x1f, R61 ;  /* 0x0000001fff097819 */ /* 0x000fe2000001143d */
[----:B------:R-:W-:-:S04]  /*0610*/  @!P0 IMAD.WIDE.U32 R12, R23, R2, RZ ;  /* 0x00000002170c8225 */ /* 0x000fc800078e00ff */
[----:B------:R-:W-:Y:S01]  /*0620*/  @!P0 IMAD R7, R23, R3, R10 ;  /* 0x0000000317078224 */ /* 0x000fe200078e020a */
[----:B------:R-:W-:Y:S01]  /*0630*/  @!P0 MOV R8, R12 ;  /* 0x0000000c00088202 */ /* 0x000fe20000000f00 */
[----:B------:R-:W-:Y:S01]  /*0640*/  IMAD R2, R9, R4, RZ ;  /* 0x0000000409027224 */ /* 0x000fe200078e02ff */
[----:B------:R-:W-:Y:S01]  /*0650*/  P2R R3, PR, RZ, 0x4 ;  /* 0x00000004ff037803 */ /* 0x000fe20000000000 */
[----:B------:R-:W-:Y:S01]  /*0660*/  @!P0 IMAD.IADD R169, R13, 0x1, R7 ;  /* 0x000000010da98824 */ /* 0x000fe200078e0207 */
[----:B------:R-:W-:Y:S01]  /*0670*/  IADD3 R8, P0, R8, R14, RZ ;  /* 0x0000000e08087210 */ /* 0x000fe20007f1e0ff */
[----:B------:R-:W-:Y:S01]  /*0680*/  IMAD R2, R61, R5, R2 ;  /* 0x000000053d027224 */ /* 0x000fe200078e0202 */
[----:B------:R-:W-:Y:S01]  /*0690*/  SHF.R.S32.HI R7, RZ, 0x1f, R132 ;  /* 0x0000001fff077819 */ /* 0x000fe20000011484 */
[----:B------:R-:W-:Y:S02]  /*06a0*/  IMAD.IADD R3, R168, 0x1, -R61 ;  /* 0x00000001a8037824 */ /* 0x000fe400078e0a3d */
[C---:B------:R-:W-:Y:S01]  /*06b0*/  VIADD R10, R0.reuse, 0x10 ;  /* 0x00000010000a7836 */ /* 0x040fe20000000000 */
[----:B------:R-:W-:Y:S01]  /*06c0*/  IADD3.X R9, R169, R15, R2, P0, !PT ;  /* 0x0000000fa9097210 */ /* 0x000fe200007fe402 */
[----:B------:R-:W-:Y:S01]  /*06d0*/  IMAD R7, R7, UR4, RZ ;  /* 0x0000000407077c24 */ /* 0x000fe2000f8e02ff */
[-C--:B------:R-:W-:Y:S01]  /*06e0*/  ISETP.GE.AND P0, PT, R0, R3.reuse, PT ;  /* 0x000000030000720c */ /* 0x080fe20003f06270 */
        /* <DEDUP_REMOVED lines=8> */
[-C--:B------:R-:W-:Y:S02]  /*0770*/  ISETP.GE.AND P3, PT, R6, R3.reuse, PT ;  /* 0x000000030600720c */ /* 0x080fe40003f66270 */
[----:B------:R-:W-:Y:S02]  /*0780*/  ISETP.GE.OR P2, PT, R0, R3, P2 ;  /* 0x000000030000720c */ /* 0x000fe40001746670 */
[----:B------:R-:W-:Y:S02]  /*0790*/  SHF.R.S32.HI R8, RZ, 0x1f, R0 ;  /* 0x0000001fff087819 */ /* 0x000fe40000011400 */
[----:B------:R-:W-:Y:S01]  /*07a0*/  IADD3 R15, R133, R7, RZ ;  /* 0x00000007850f7210 */ /* 0x000fe20007ffe0ff */
        /* <DEDUP_REMOVED lines=10> */
.L_x_6532:
[----:B------:R-:W-:Y:S05]  /*0850*/  BSYNC B0 ;  /* 0x0000000000007941 */ /* 0x000fea0003800000 */
.L_x_6531:
        /* <DEDUP_REMOVED lines=16> */
.L_x_6534:
[----:B------:R-:W-:Y:S05]  /*0960*/  BSYNC B0 ;  /* 0x0000000000007941 */ /* 0x000fea0003800000 */
.L_x_6533:
        /* <DEDUP_REMOVED lines=15> */
.L_x_6536:
[----:B------:R-:W-:Y:S05]  /*0a60*/  BSYNC B0 ;  /* 0x0000000000007941 */ /* 0x000fea0003800000 */
.L_x_6535:
        /* <DEDUP_REMOVED lines=13> */
.L_x_6538:
[----:B------:R-:W-:Y:S05]  /*0b40*/  BSYNC B0 ;  /* 0x0000000000007941 */ /* 0x000fea0003800000 */
.L_x_6537:
[----:B------:R-:W-:Y:S01]  /*0b50*/  LOP3.LUT P1, RZ, R57, 0x7, RZ, 0xc0, !PT ;  /* 0x0000000739ff7812 */ /* 0x000fe2000782c0ff */
[----:B------:R-:W-:Y:S01]  /*0b60*/  ULDC.64 UR4, c[0x0][0x2b0] ;  /* 0x0000ac0000047ab9 */ /* 0x000fe20000000a00 */
[----:B------:R-:W-:Y:S01]  /*0b70*/  LEA.HI.X.SX32 R61, R61, R8, 0x1, P6 ;  /* 0x000000083d3d7211 */ /* 0x000fe200030f0eff */
[----:B------:R-:W-:Y:S01]  /*0b80*/  @!P2 IMAD.MOV.U32 R9, RZ, RZ, 0x7f800000 ;  /* 0x7f800000ff09a424 */ /* 0x000fe200078e00ff */
[----:B------:R-:W-:Y:S01]  /*0b90*/  ISETP.GE.OR P1, PT, R10, R3, P1 ;  /* 0x000000030a00720c */ /* 0x000fe20000f26670 */
[----:B------:R-:W-:Y:S01]  /*0ba0*/  @!P5 IMAD.MOV.U32 R7, RZ, RZ, 0x7f800000 ;  /* 0x7f800000ff07d424 */ /* 0x000fe200078e00ff */
[----:B------:R-:W-:Y:S01]  /*0bb0*/  LEA R2, P0, R6, UR4, 0x2 ;  /* 0x0000000406027c11 */ /* 0x000fe2000f8010ff */
[----:B---3--:R-:W-:-:S03]  /*0bc0*/  @!P4 IMAD.MOV.U32 R5, RZ, RZ, 0x7f800000 ;  /* 0x7f800000ff05c424 */ /* 0x008fc600078e00ff */
        /* <DEDUP_REMOVED lines=8> */
.L_x_6530:
        /* <DEDUP_REMOVED lines=25> */
.L_x_6539:
[----:B------:R-:W-:Y:S05]  /*0de0*/  @!P2 BRA `(.L_x_6540) ;  /* 0x000000040040a947 */ /* 0x000fea0003800000 */
[----:B------:R-:W1:Y:S01]  /*0df0*/  LDC R19, c[0x0][0x380] ;  /* 0x0000e000ff137b82 */ /* 0x000e620000000800 */
[----:B------:R-:W-:Y:S01]  /*0e00*/  LEA R44, R56, 0xffffff80, 0x7 ;  /* 0xffffff80382c7811 */ /* 0x000fe200078e38ff */
[----:B------:R-:W-:-:S06]  /*0e10*/  ULDC.64 UR4, c[0x0][0x230] ;  /* 0x00008c0000047ab9 */ /* 0x000fcc0000000a00 */
[----:B------:R-:W2:Y:S08]  /*0e20*/  LDC R7, c[0x0][0x278] ;  /* 0x00009e00ff077b82 */ /* 0x000eb00000000800 */
[----:B------:R-:W3:Y:S01]  /*0e30*/  LDC.64 R146, c[0x0][0x248] ;  /* 0x00009200ff927b82 */ /* 0x000ee20000000a00 */
        /* <DEDUP_REMOVED lines=24> */
[----:B------:R-:W4:Y:S01]  /*0fc0*/  LDG.E R0, desc[UR6][R20.64] ;  /* 0x0000000614007981 */ /* 0x000f22000c1e1900 */
[----:B--2---:R-:W-:Y:S01]  /*0fd0*/  IABS R2, R7 ;  /* 0x0000000700027213 */ /* 0x004fe20000000000 */
        /* <DEDUP_REMOVED lines=32> */
[----:B------:R-:W-:Y:S01]  /*11e0*/  SHF.R.S32.HI R13, RZ, 0x1f, R17 ;  /* 0x0000001fff0d7819 */ /* 0x000fe20000011411 */
[----:B------:R-:W-:Y:S01]  /*11f0*/  ULDC.64 UR4, c[0x0][0x260] ;  /* 0x0000980000047ab9 */ /* 0x000fe20000000a00 */
[----:B------:R-:W-:Y:S02]  /*1200*/  IMAD R3, R0, R3, R5 ;  /* 0x0000000300037224 */ /* 0x000fe400078e0205 */
[----:B------:R-:W-:Y:S01]  /*1210*/  IADD3 R19, R19, R6, RZ ;  /* 0x0000000613137210 */ /* 0x000fe20007ffe0ff */
[----:B---3--:R-:W-:-:S02]  /*1220*/  IMAD R6, R13, R146, RZ ;  /* 0x000000920d067224 */ /* 0x008fc400078e02ff */
[----:B------:R-:W-:Y:S02]  /*1230*/  IMAD R7, R85, UR4, RZ ;  /* 0x0000000455077c24 */ /* 0x000fe4000f8e02ff */
[C---:B------:R-:W-:Y:S02]  /*1240*/  IMAD R6, R17.reuse, R147, R6 ;  /* 0x0000009311067224 */ /* 0x040fe400078e0206 */
[----:B------:R-:W-:-:S04]  /*1250*/  IMAD.WIDE.U32 R18, R17, R146, R18 ;  /* 0x0000009211127225 */ /* 0x000fc800078e0012 */
[----:B------:R-:W-:Y:S02]  /*1260*/  IMAD.IADD R19, R19, 0x1, R6 ;  /* 0x0000000113137824 */ /* 0x000fe400078e0206 */
[----:B------:R-:W-:-:S04]  /*1270*/  IMAD.WIDE.U32 R20, R0, R2, RZ ;  /* 0x0000000200147225 */ /* 0x000fc800078e00ff */
[C---:B------:R-:W-:Y:S01]  /*1280*/  IMAD R7, R4.reuse, UR5, R7 ;  /* 0x0000000504077c24 */ /* 0x040fe2000f8e0207 */
[----:B------:R-:W-:Y:S01]  /*1290*/  MOV R8, R20 ;  /* 0x0000001400087202 */ /* 0x000fe20000000f00 */
[----:B-----5:R-:W-:-:S04]  /*12a0*/  IMAD.WIDE.U32 R22, R4, UR4, R18 ;  /* 0x0000000404167c25 */ /* 0x020fc8000f8e0012 */
[----:B------:R-:W-:Y:S01]  /*12b0*/  IMAD.IADD R19, R21, 0x1, R3 ;  /* 0x0000000115137824 */ /* 0x000fe200078e0203 */
[----:B------:R-:W-:Y:S02]  /*12c0*/  IADD3 R21, R23, R7, RZ ;  /* 0x0000000717157210 */ /* 0x000fe40007ffe0ff */
[----:B------:R-:W-:Y:S01]  /*12d0*/  MOV R0, R22 ;  /* 0x0000001600007202 */ /* 0x000fe20000000f00 */
[----:B------:R-:W-:Y:S06]  /*12e0*/  BRA `(.L_x_6541) ;  /* 0x00000004003c7947 */ /* 0x000fec0003800000 */
.L_x_6540:
        /* <DEDUP_REMOVED lines=48> */
.L_x_6542:
[----:B------:R-:W-:Y:S01]  /*15f0*/  IMAD R0, R13, R146, RZ ;  /* 0x000000920d007224 */ /* 0x000fe200078e02ff */
[----:B------:R-:W-:Y:S01]  /*1600*/  @!P1 LOP3.LUT R12, RZ, R19, RZ, 0x33, !PT ;  /* 0x00000013ff0c9212 */ /* 0x000fe200078e33ff */
[-C--:B------:R-:W-:Y:S01]  /*1610*/  IMAD.WIDE.U32 R6, R146, R44.reuse, R6 ;  /* 0x0000002c92067225 */ /* 0x080fe200078e0006 */
[----:B------:R-:W-:Y:S02]  /*1620*/  @P0 IADD3 R17, R10, R17, RZ ;  /* 0x000000110a110210 */ /* 0x000fe40007ffe0ff */
[----:B------:R-:W-:Y:S01]  /*1630*/  SHF.R.S32.HI R85, RZ, 0x1f, R12 ;  /* 0x0000001fff557819 */ /* 0x000fe2000001140c */
[----:B------:R-:W-:Y:S02]  /*1640*/  IMAD R0, R147, R44, R0 ;  /* 0x0000002c93007224 */ /* 0x000fe400078e0200 */
[----:B------:R-:W-:Y:S01]  /*1650*/  @P0 IMAD.WIDE.U32 R18, R17, R4, RZ ;  /* 0x0000000411120225 */ /* 0x000fe200078e00ff */
[----:B------:R-:W-:Y:S02]  /*1660*/  MOV R4, R12 ;  /* 0x0000000c00047202 */ /* 0x000fe40000000f00 */
[----:B------:R-:W-:Y:S01]  /*1670*/  IADD3 R7, R7, R0, RZ ;  /* 0x0000000007077210 */ /* 0x000fe20007ffe0ff */
[----:B--2---:R-:W-:Y:S01]  /*1680*/  IMAD R0, R85, R2, RZ ;  /* 0x0000000255007224 */ /* 0x004fe200078e02ff */
[----:B------:R-:W-:Y:S01]  /*1690*/  @P0 MOV R8, R18 ;  /* 0x0000001200080202 */ /* 0x000fe20000000f00 */
[----:B------:R-:W-:Y:S01]  /*16a0*/  @P0 IMAD R19, R17, R5, R19 ;  /* 0x0000000511130224 */ /* 0x000fe200078e0213 */
[----:B------:R-:W-:Y:S01]  /*16b0*/  MOV R17, R44 ;  /* 0x0000002c00117202 */ /* 0x000fe20000000f00 */
[----:B------:R-:W-:-:S04]  /*16c0*/  IMAD.WIDE.U32 R6, R12, R2, R6 ;  /* 0x000000020c067225 */ /* 0x000fc800078e0006 */
[----:B------:R-:W-:Y:S01]  /*16d0*/  IMAD R3, R12, R3, R0 ;  /* 0x000000030c037224 */ /* 0x000fe200078e0200 */
[----:B------:R-:W-:-:S04]  /*16e0*/  MOV R0, R6 ;  /* 0x0000000600007202 */ /* 0x000fc80000000f00 */
        /* <DEDUP_REMOVED lines=15> */
.L_x_6541:
[----:B------:R1:W5:Y:S01]  /*17e0*/  @P4 LDG.E R5, desc[UR6][R136.64] ;  /* 0x0000000688054981 */ /* 0x000362000c1e1900 */
[----:B------:R-:W-:Y:S01]  /*17f0*/  ISETP.NE.AND P0, PT, R169, -0x1, PT ;  /* 0xffffffffa900780c */ /* 0x000fe20003f05270 */
[----:B------:R-:W2:Y:S01]  /*1800*/  LDC.64 R2, c[0x0][0x240] ;  /* 0x00009000ff027b82 */ /* 0x000ea20000000a00 */
[----:B------:R-:W-:Y:S01]  /*1810*/  SHF.R.S32.HI R58, RZ, 0x1f, R57 ;  /* 0x0000001fff3a7819 */ /* 0x000fe20000011439 */
[----:B------:R-:W-:Y:S01]  /*1820*/  ULDC.64 UR4, c[0x0][0x268] ;  /* 0x00009a0000047ab9 */ /* 0x000fe20000000a00 */
[----:B------:R-:W-:Y:S01]  /*1830*/  ULDC.64 UR12, c[0x0][0x218] ;  /* 0x00008600000c7ab9 */ /* 0x000fe20000000a00 */
[----:B------:R-:W-:Y:S01]  /*1840*/  ULDC.64 UR10, c[0x0][0x258] ;  /* 0x00009600000a7ab9 */ /* 0x000fe20000000a00 */
[CC--:B------:R-:W-:Y:S01]  /*1850*/  LEA.HI R60, R58.reuse, R57.reuse, RZ, 0x3 ;  /* 0x000000393a3c7211 */ /* 0x0c0fe200078f18ff */
[----:B------:R-:W-:Y:S01]  /*1860*/  IMAD.MOV.U32 R42, RZ, RZ, 0x10 ;  /* 0x00000010ff2a7424 */ /* 0x000fe200078e00ff */
[----:B------:R-:W-:Y:S01]  /*1870*/  LEA.HI R130, R58, R57, RZ, 0x4 ;  /* 0x000000393a827211 */ /* 0x000fe200078f20ff */
[----:B------:R-:W3:Y:S01]  /*1880*/  LDC.64 R138, c[0x0][0x250] ;  /* 0x00009400ff8a7b82 */ /* 0x000ee20000000a00 */
[----:B------:R-:W-:Y:S01]  /*1890*/  SHF.R.S32.HI R172, RZ, 0x3, R60 ;  /* 0x00000003ffac7819 */ /* 0x000fe2000001143c */
[----:B------:R-:W-:Y:S01]  /*18a0*/  IMAD.MOV.U32 R43, RZ, RZ, 0x20 ;  /* 0x00000020ff2b7424 */ /* 0x000fe200078e00ff */
[----:B------:R-:W-:-:S02]  /*18b0*/  LOP3.LUT R60, R60, 0xfffffff8, RZ, 0xc0, !PT ;  /* 0xfffffff83c3c7812 */ /* 0x000fc400078ec0ff */
[----:B------:R-:W-:Y:S01]  /*18c0*/  LOP3.LUT R12, R130, 0xfffffff0, RZ, 0xc0, !PT ;  /* 0xfffffff0820c7812 */ /* 0x000fe200078ec0ff */
[----:B------:R-:W-:Y:S01]  /*18d0*/  IMAD.SHL.U32 R131, R172, 0x40, RZ ;  /* 0x00000040ac837824 */ /* 0x000fe200078e00ff */
[-C--:B------:R-:W-:Y:S01]  /*18e0*/  LEA.HI R10, R58, R57.reuse, RZ, 0x6 ;  /* 0x000000393a0a7211 */ /* 0x080fe200078f30ff */
[----:B------:R-:W4:Y:S01]  /*18f0*/  @!P0 LDC.64 R6, c[0x0][0x228] ;  /* 0x00008a00ff068b82 */ /* 0x000f220000000a00 */
[C---:B------:R-:W-:Y:S01]  /*1900*/  IMAD.IADD R60, R57.reuse, 0x1, -R60 ;  /* 0x00000001393c7824 */ /* 0x040fe200078e0a3c */
[----:B------:R-:W-:Y:S01]  /*1910*/  SHF.R.S32.HI R173, RZ, 0x1f, R172 ;  /* 0x0000001fffad7819 */ /* 0x000fe200000114ac */
[----:B------:R-:W-:Y:S01]  /*1920*/  IMAD.IADD R129, R57, 0x1, -R12 ;  /* 0x0000000139817824 */ /* 0x000fe200078e0a0c */
[----:B------:R-:W-:Y:S01]  /*1930*/  LOP3.LUT R131, R131, 0x1c0, RZ, 0xc0, !PT ;  /* 0x000001c083837812 */ /* 0x000fe200078ec0ff */
[----:B------:R-:W-:Y:S01]  /*1940*/  IMAD.SHL.U32 R14, R60, 0x8, RZ ;  /* 0x000000083c0e7824 */ /* 0x000fe200078e00ff */
[----:B------:R-:W-:Y:S01]  /*1950*/  LEA.HI R58, R58, R57, RZ, 0x5 ;  /* 0x000000393a3a7211 */ /* 0x000fe200078f28ff */
[----:B------:R-:W-:Y:S01]  /*1960*/  IMAD.SHL.U32 R10, R10, 0x8, RZ ;  /* 0x000000080a0a7824 */ /* 0x000fe200078e00ff */
[----:B------:R-:W-:Y:S01]  /*1970*/  SHF.R.S32.HI R62, RZ, 0x1f, R129 ;  /* 0x0000001fff3e7819 */ /* 0x000fe20000011481 */
[----:B-----5:R-:W-:Y:S01]  /*1980*/  IMAD.WIDE R22, R15, 0x40, R172 ;  /* 0x000000400f167825 */ /* 0x020fe200078e02ac */
[----:B------:R-:W-:Y:S01]  /*1990*/  LOP3.LUT R12, R131, 0x38, R14, 0xf8, !PT ;  /* 0x00000038830c7812 */ /* 0x000fe200078ef80e */
[----:B------:R-:W1:Y:S01]  /*19a0*/  LDC R128, c[0x0][0x2e0] ;  /* 0x0000b800ff807b82 */ /* 0x000e620000000800 */
[----:B------:R-:W-:Y:S01]  /*19b0*/  SHF.R.U32.HI R131, RZ, 0x3, R131 ;  /* 0x00000003ff837819 */ /* 0x000fe20000011683 */
[----:B--2---:R-:W-:Y:S01]  /*19c0*/  @P0 IMAD.WIDE.U32 R26, R169, R2, RZ ;  /* 0x00000002a91a0225 */ /* 0x004fe200078e00ff */
[----:B------:R-:W-:-:S02]  /*19d0*/  IADD3 R24, P1, R14, R0, RZ ;  /* 0x000000000e187210 */ /* 0x000fc40007f3e0ff */
[----:B------:R-:W-:Y:S01]  /*19e0*/  LOP3.LUT R131, R12, R131, RZ, 0x3c, !PT ;  /* 0x000000830c837212 */ /* 0x000fe200078e3cff */
[----:B------:R-:W-:Y:S01]  /*19f0*/  IMAD.SHL.U32 R125, R60, 0x4, RZ ;  /* 0x000000043c7d7824 */ /* 0x000fe200078e00ff */
[----:B------:R-:W-:Y:S01]  /*1a00*/  SHF.R.S32.HI R15, RZ, 0x1f, R14 ;  /* 0x0000001fff0f7819 */ /* 0x000fe2000001140e */
[----:B---3--:R-:W-:Y:S01]  /*1a10*/  IMAD.SHL.U32 R104, R138, 0x10, RZ ;  /* 0x000000108a687824 */ /* 0x008fe200078e00ff */
[----:B------:R-:W-:Y:S02]  /*1a20*/  LEA.HI R62, R62, R129, RZ, 0x3 ;  /* 0x000000813e3e7211 */ /* 0x000fe400078f18ff */
[----:B------:R-:W-:Y:S01]  /*1a30*/  LOP3.LUT R131, R131, 0xfffffe00, R10, 0xf8, !PT ;  /* 0xfffffe0083837812 */ /* 0x000fe200078ef80a */
[----:B------:R-:W-:Y:S01]  /*1a40*/  IMAD.X R25, R15, 0x1, R21, P1 ;  /* 0x000000010f197824 */ /* 0x000fe200008e0615 */
[----:B------:R-:W-:Y:S01]  /*1a50*/  LOP3.LUT R10, R62, 0xfffffff8, RZ, 0xc0, !PT ;  /* 0xfffffff83e0a7812 */ /* 0x000fe200078ec0ff */
[----:B------:R-:W-:Y:S01]  /*1a60*/  @P0 IMAD R21, R169, R3, R27 ;  /* 0x00000003a9150224 */ /* 0x000fe200078e021b */
[----:B------:R-:W-:Y:S01]  /*1a70*/  @P0 MOV R0, R26 ;  /* 0x0000001a00000202 */ /* 0x000fe20000000f00 */
[----:B----4-:R-:W-:Y:S01]  /*1a80*/  @!P0 IMAD R12, R9, R6, RZ ;  /* 0x00000006090c8224 */ /* 0x010fe200078e02ff */
[----:B------:R-:W-:Y:S01]  /*1a90*/  IADD3 R18, P1, R14, R8, RZ ;  /* 0x000000080e127210 */ /* 0x000fe20007f3e0ff */
[----:B------:R-:W-:Y:S01]  /*1aa0*/  @!P0 IMAD.WIDE.U32 R26, R11, R6, RZ ;  /* 0x000000060b1a8225 */ /* 0x000fe200078e00ff */
[----:B------:R-:W-:-:S02]  /*1ab0*/  SHF.L.U64.HI R102, R146, 0x4, R147 ;  /* 0x0000000492667819 */ /* 0x000fc40000010293 */
[----:B------:R-:W-:Y:S01]  /*1ac0*/  SHF.L.U32 R91, R146, 0x4, RZ ;  /* 0x00000004925b7819 */ /* 0x000fe200000006ff */
[----:B------:R-:W-:Y:S01]  /*1ad0*/  IMAD.IADD R129, R129, 0x1, -R10 ;  /* 0x0000000181817824 */ /* 0x000fe200078e0a0a */
[----:B------:R-:W-:Y:S01]  /*1ae0*/  SHF.L.U64.HI R93, R138, 0x4, R139 ;  /* 0x000000048a5d7819 */ /* 0x000fe2000001028b */
[----:B------:R-:W-:Y:S01]  /*1af0*/  IMAD R10, R173, R146, RZ ;  /* 0x00000092ad0a7224 */ /* 0x000fe200078e02ff */
[----:B-1----:R-:W-:Y:S01]  /*1b00*/  LEA.HI R128, R128, R128, RZ, 0x1 ;  /* 0x0000008080807211 */ /* 0x002fe200078f08ff */
[----:B------:R-:W-:Y:S02]  /*1b10*/  @!P0 IMAD R7, R11, R7, R12 ;  /* 0x000000070b078224 */ /* 0x000fe400078e020c */
[----:B------:R-:W-:Y:S01]  /*1b20*/  @!P0 IMAD.MOV.U32 R0, RZ, RZ, R26 ;  /* 0x000000ffff008224 */ /* 0x000fe200078e001a */
[----:B------:R-:W-:Y:S01]  /*1b30*/  SHF.R.S32.HI R127, RZ, 0x1, R128 ;  /* 0x00000001ff7f7819 */ /* 0x000fe20000011480 */
[C---:B------:R-:W-:Y:S02]  /*1b40*/  IMAD R10, R172.reuse, R147, R10 ;  /* 0x00000093ac0a7224 */ /* 0x040fe400078e020a */
[----:B------:R-:W-:-:S04]  /*1b50*/  IMAD.WIDE.U32 R24, R172, R146, R24 ;  /* 0x00000092ac187225 */ /* 0x000fc800078e0018 */
[----:B------:R-:W-:Y:S01]  /*1b60*/  IMAD.X R19, R15, 0x1, R19, P1 ;  /* 0x000000010f137824 */ /* 0x000fe200008e0613 */
[----:B------:R-:W-:Y:S01]  /*1b70*/  IADD3 R16, P1, R14, R0, RZ ;  /* 0x000000000e107210 */ /* 0x000fe20007f3e0ff */
[----:B------:R-:W-:Y:S01]  /*1b80*/  @!P0 IMAD.IADD R21, R27, 0x1, R7 ;  /* 0x000000011b158824 */ /* 0x000fe200078e0207 */
[----:B------:R-:W-:Y:S01]  /*1b90*/  IADD3 R6, P0, R172, R17, RZ ;  /* 0x00000011ac067210 */ /* 0x000fe20007f1e0ff */
[----:B------:R-:W-:Y:S01]  /*1ba0*/  IMAD.IADD R10, R25, 0x1, R10 ;  /* 0x00000001190a7824 */ /* 0x000fe200078e020a */
[C---:B------:R-:W-:Y:S01]  /*1bb0*/  LEA R70, P2, R24.reuse, UR12, 0x1 ;  /* 0x0000000c18467c11 */ /* 0x040fe2000f8408ff */
[----:B------:R-:W-:Y:S01]  /*1bc0*/  IMAD R25, R85, UR4, RZ ;  /* 0x0000000455197c24 */ /* 0x000fe2000f8e02ff */
[----:B------:R-:W-:Y:S01]  /*1bd0*/  IADD3.X R17, R15, R21, RZ, P1, !PT ;  /* 0x000000150f117210 */ /* 0x000fe20000ffe4ff */
[----:B------:R-:W-:Y:S01]  /*1be0*/  IMAD R0, R23, R2, RZ ;  /* 0x0000000217007224 */ /* 0x000fe200078e02ff */
[----:B------:R-:W-:Y:S01]  /*1bf0*/  SHF.L.U64.HI R71, R24, 0x1, R10 ;  /* 0x0000000118477819 */ /* 0x000fe2000001020a */
[----:B------:R-:W-:Y:S01]  /*1c00*/  IMAD.X R13, R173, 0x1, R13, P0 ;  /* 0x00000001ad0d7824 */ /* 0x000fe200000e060d */
[----:B------:R-:W-:Y:S01]  /*1c10*/  MOV R164, R70 ;  /* 0x0000004600a47202 */ /* 0x000fe20000000f00 */
[C---:B------:R-:W-:Y:S01]  /*1c20*/  IMAD R25, R4.reuse, UR5, R25 ;  /* 0x0000000504197c24 */ /* 0x040fe2000f8e0219 */
[----:B------:R-:W-:Y:S01]  /*1c30*/  IADD3.X R71, R71, UR13, RZ, P2, !PT ;  /* 0x0000000d47477c10 */ /* 0x000fe200097fe4ff */
[----:B------:R-:W-:Y:S01]  /*1c40*/  IMAD.WIDE.U32 R18, R4, UR4, R18 ;  /* 0x0000000404127c25 */ /* 0x000fe2000f8e0012 */
[----:B------:R-:W-:-:S03]  /*1c50*/  ULDC.64 UR4, c[0x0][0x220] ;  /* 0x0000880000047ab9 */ /* 0x000fc60000000a00 */
[C---:B------:R-:W-:Y:S02]  /*1c60*/  IMAD R0, R22.reuse, R3, R0 ;  /* 0x0000000316007224 */ /* 0x040fe400078e0200 */
[----:B------:R-:W-:Y:S01]  /*1c70*/  IMAD.WIDE.U32 R16, R22, R2, R16 ;  /* 0x0000000216107225 */ /* 0x000fe200078e0010 */
[----:B------:R-:W-:-:S03]  /*1c80*/  SHF.R.S32.HI R2, RZ, 0x1f, R132 ;  /* 0x0000001fff027819 */ /* 0x000fc60000011484 */
[-C--:B------:R-:W-:Y:S02]  /*1c90*/  IMAD R13, R13, R138.reuse, RZ ;  /* 0x0000008a0d0d7224 */ /* 0x080fe400078e02ff */
[----:B------:R-:W-:Y:S02]  /*1ca0*/  IMAD.IADD R19, R19, 0x1, R25 ;  /* 0x0000000113137824 */ /* 0x000fe400078e0219 */
[----:B------:R-:W-:Y:S01]  /*1cb0*/  IMAD.IADD R17, R17, 0x1, R0 ;  /* 0x0000000111117824 */ /* 0x000fe200078e0200 */
[----:B------:R-:W-:Y:S01]  /*1cc0*/  SHF.R.S32.HI R0, RZ, 0x1f, R69 ;  /* 0x0000001fff007819 */ /* 0x000fe20000011445 */
[C---:B------:R-:W-:Y:S02]  /*1cd0*/  IMAD R13, R6.reuse, R139, R13 ;  /* 0x0000008b060d7224 */ /* 0x040fe400078e020d */
[----:B------:R-:W-:Y:S01]  /*1ce0*/  IMAD.WIDE.U32 R6, R6, R138, R18 ;  /* 0x0000008a06067225 */ /* 0x000fe200078e0012 */
[----:B------:R-:W-:Y:S02]  /*1cf0*/  LEA.HI R67, R0, R69, RZ, 0x7 ;  /* 0x0000004500437211 */ /* 0x000fe400078f38ff */
[----:B------:R-:W-:Y:S01]  /*1d00*/  LOP3.LUT R0, R58, 0xffffffe0, RZ, 0xc0, !PT ;  /* 0xffffffe03a007812 */ /* 0x000fe200078ec0ff */
[----:B------:R-:W-:Y:S01]  /*1d10*/  IMAD.IADD R13, R7, 0x1, R13 ;  /* 0x00000001070d7824 */ /* 0x000fe200078e020d */
[----:B------:R-:W-:Y:S01]  /*1d20*/  SHF.R.S32.HI R67, RZ, 0x7, R67 ;  /* 0x00000007ff437819 */ /* 0x000fe20000011443 */
[----:B------:R-:W-:Y:S01]  /*1d30*/  IMAD R135, R2, UR10, RZ ;  /* 0x0000000a02877c24 */ /* 0x000fe2000f8e02ff */
[----:B------:R-:W-:Y:S01]  /*1d40*/  LEA R72, P0, R6, UR4, 0x1 ;  /* 0x0000000406487c11 */ /* 0x000fe2000f8008ff */
[----:B------:R-:W-:Y:S01]  /*1d50*/  IMAD R126, R172, R127, R125 ;  /* 0x0000007fac7e7224 */ /* 0x000fe200078e027d */
[----:B------:R-:W-:Y:S01]  /*1d60*/  SHF.L.U64.HI R73, R6, 0x1, R13 ;  /* 0x0000000106497819 */ /* 0x000fe2000001020d */
[C---:B------:R-:W-:Y:S01]  /*1d70*/  IMAD R135, R132.reuse, UR11, R135 ;  /* 0x0000000b84877c24 */ /* 0x040fe2000f8e0287 */
[----:B------:R-:W-:Y:S01]  /*1d80*/  VIMNMX R67, RZ, R67, !PT ;  /* 0x00000043ff437248 */ /* 0x000fe20007fe0100 */
[----:B------:R-:W-:Y:S01]  /*1d90*/  IMAD.IADD R125, R125, 0x1, R126 ;  /* 0x000000017d7d7824 */ /* 0x000fe200078e027e */
[----:B------:R-:W-:Y:S01]  /*1da0*/  IADD3.X R73, R73, UR5, RZ, P0, !PT ;  /* 0x0000000549497c10 */ /* 0x000fe200087fe4ff */
[----:B------:R-:W-:Y:S01]  /*1db0*/  IMAD.WIDE.U32 R132, R132, UR10, R16 ;  /* 0x0000000a84847c25 */ /* 0x000fe2000f8e0010 */
[----:B------:R-:W-:-:S02]  /*1dc0*/  R2P PR, R129, 0x6 ;  /* 0x0000000681007804 */ /* 0x000fc40000000000 */
[----:B------:R-:W-:Y:S01]  /*1dd0*/  ISETP.GT.AND P0, PT, R56, R67, PT ;  /* 0x000000433800720c */ /* 0x000fe20003f04270 */
[----:B------:R-:W-:Y:S01]  /*1de0*/  IMAD.IADD R59, R57, 0x1, -R0 ;  /* 0x00000001393b7824 */ /* 0x000fe200078e0a00 */
[----:B------:R-:W-:Y:S01]  /*1df0*/  SHF.R.S32.HI R58, RZ, 0x5, R58 ;  /* 0x00000005ff3a7819 */ /* 0x000fe2000001143a */
[----:B------:R-:W-:Y:S01]  /*1e00*/  IMAD.MOV.U32 R163, RZ, RZ, R71 ;  /* 0x000000ffffa37224 */ /* 0x000fe200078e0047 */
[----:B------:R-:W-:Y:S01]  /*1e10*/  SHF.R.S32.HI R113, RZ, 0x1f, R126 ;  /* 0x0000001fff717819 */ /* 0x000fe2000001147e */
[----:B------:R-:W-:Y:S01]  /*1e20*/  IMAD.IADD R135, R133, 0x1, R135 ;  /* 0x0000000185877824 */ /* 0x000fe200078e0287 */
[----:B------:R-:W-:Y:S01]  /*1e30*/  SHF.R.S32.HI R112, RZ, 0x1f, R125 ;  /* 0x0000001fff707819 */ /* 0x000fe2000001147d */
[----:B------:R-:W-:Y:S01]  /*1e40*/  IMAD.MOV.U32 R167, RZ, RZ, R72 ;  /* 0x000000ffffa77224 */ /* 0x000fe200078e0048 */
[----:B------:R-:W-:Y:S01]  /*1e50*/  SEL R42, R42, 0xfffffff0, !P1 ;  /* 0xfffffff02a2a7807 */ /* 0x000fe20004800000 */
[----:B------:R-:W-:Y:S01]  /*1e60*/  IMAD.MOV.U32 R166, RZ, RZ, R73 ;  /* 0x000000ffffa67224 */ /* 0x000fe200078e0049 */
[----:B------:R-:W-:Y:S01]  /*1e70*/  SEL R43, R43, 0xffffffe0, !P2 ;  /* 0xffffffe02b2b7807 */ /* 0x000fe20005000000 */
[----:B------:R-:W-:-:S02]  /*1e80*/  @!P4 IMAD.MOV.U32 R5, RZ, RZ, RZ ;  /* 0x000000ffff05c224 */ /* 0x000fc400078e00ff */
[----:B------:R-:W-:Y:S05]  /*1e90*/  @!P0 BRA `(.L_x_6543) ;  /* 0x0000006c00388947 */ /* 0x000fea0003800000 */
        /* <DEDUP_REMOVED lines=8> */
[----:B------:R-:W-:Y:S01]  /*1f20*/  ULDC.64 UR12, c[0x0][0x350] ;  /* 0x0000d400000c7ab9 */ /* 0x000fe20000000a00 */
[----:B------:R-:W2:Y:S01]  /*1f30*/  LDC R68, c[0x0][0x340] ;  /* 0x0000d000ff447b82 */ /* 0x000ea20000000800 */
[----:B------:R-:W-:Y:S01]  /*1f40*/  SHF.L.U32 R21, R147, 0x6, RZ ;  /* 0x0000000693157819 */ /* 0x000fe200000006ff */
[C---:B------:R-:W-:Y:S01]  /*1f50*/  IMAD R16, R11.reuse, UR11, R16 ;  /* 0x0000000b0b107c24 */ /* 0x040fe2000f8e0210 */
[----:B------:R-:W-:Y:S01]  /*1f60*/  ULDC.64 UR10, c[0x0][0x348] ;  /* 0x0000d200000a7ab9 */ /* 0x000fe20000000a00 */
[----:B------:R-:W-:Y:S01]  /*1f70*/  IMAD.WIDE.U32 R6, R11, UR4, R14 ;  /* 0x000000040b067c25 */ /* 0x000fe2000f8e000e */
[----:B------:R-:W-:Y:S01]  /*1f80*/  SHF.L.U32 R122, R127, 0x4, RZ ;  /* 0x000000047f7a7819 */ /* 0x000fe200000006ff */
[----:B------:R-:W-:Y:S01]  /*1f90*/  ULDC.U8 UR30, c[0x0][0x3c3] ;  /* 0x0000f0c0001e7ab9 */ /* 0x000fe20000000000 */
[----:B------:R-:W-:Y:S01]  /*1fa0*/  IADD3 R17, R19, R16, RZ ;  /* 0x0000001013117210 */ /* 0x000fe20007ffe0ff */
[----:B------:R-:W-:Y:S01]  /*1fb0*/  IMAD R12, R11, UR5, R12 ;  /* 0x000000050b0c7c24 */ /* 0x000fe2000f8e020c */
[----:B------:R-:W-:Y:S01]  /*1fc0*/  SHF.R.S32.HI R11, RZ, 0x1f, R44 ;  /* 0x0000001fff0b7819 */ /* 0x000fe2000001142c */
[----:B------:R-:W-:Y:S01]  /*1fd0*/  ULDC.64 UR4, c[0x0][0x340] ;  /* 0x0000d00000047ab9 */ /* 0x000fe20000000a00 */
[----:B------:R-:W-:Y:S01]  /*1fe0*/  MOV R16, R18 ;  /* 0x0000001200107202 */ /* 0x000fe20000000f00 */
[----:B------:R-:W-:Y:S01]  /*1ff0*/  IMAD.IADD R13, R7, 0x1, R12 ;  /* 0x00000001070d7824 */ /* 0x000fe200078e020c */
[----:B------:R-:W-:Y:S01]  /*2000*/  IADD3.X R11, R11, R173, ~R0, P1, P0 ;  /* 0x000000ad0b0b7210 */ /* 0x000fe20000fe0c00 */
[----:B------:R-:W-:Y:S01]  /*2010*/  IMAD.MOV.U32 R12, RZ, RZ, R6 ;  /* 0x000000ffff0c7224 */ /* 0x000fe200078e0006 */
[----:B------:R-:W-:Y:S01]  /*2020*/  SHF.L.U32 R7, R139, 0x6, RZ ;  /* 0x000000068b077819 */ /* 0x000fe200000006ff */
[----:B------:R-:W-:Y:S01]  /*2030*/  IMAD.WIDE.U32 R86, R138, 0x40, RZ ;  /* 0x000000408a567825 */ /* 0x000fe200078e00ff */
[----:B------:R-:W-:Y:S01]  /*2040*/  IADD3 R44, R5, R44, RZ ;  /* 0x0000002c052c7210 */ /* 0x000fe20007ffe0ff */
[----:B------:R-:W-:Y:S01]  /*2050*/  USHF.L.U64.HI UR15, UR4, 0x5, UR5 ;  /* 0x00000005040f7899 */ /* 0x000fe20008010205 */
[----:B------:R-:W-:Y:S01]  /*2060*/  SHF.L.U32 R115, R127, 0x6, RZ ;  /* 0x000000067f737819 */ /* 0x000fe200000006ff */
[C---:B------:R-:W-:Y:S01]  /*2070*/  IMAD R9, R11.reuse, UR4, RZ ;  /* 0x000000040b097c24 */ /* 0x040fe2000f8e02ff */
[----:B------:R-:W-:Y:S01]  /*2080*/  SHF.L.U32 R81, R86, 0x1, RZ ;  /* 0x0000000156517819 */ /* 0x000fe200000006ff */
[-C--:B-1----:R-:W-:Y:S01]  /*2090*/  IMAD R0, R11, R2.reuse, RZ ;  /* 0x000000020b007224 */ /* 0x082fe200078e02ff */
[----:B------:R-:W-:Y:S01]  /*20a0*/  USHF.L.U32 UR24, UR4, 0x5, URZ ;  /* 0x0000000504187899 */ /* 0x000fe2000800063f */
[C---:B------:R-:W-:Y:S01]  /*20b0*/  IMAD R6, R8.reuse, UR5, R9 ;  /* 0x0000000508067c24 */ /* 0x040fe2000f8e0209 */
[----:B------:R-:W-:Y:S01]  /*20c0*/  USHF.L.U64.HI UR25, UR4, 0x6, UR5 ;  /* 0x0000000604197899 */ /* 0x000fe20008010205 */
[----:B------:R-:W-:Y:S01]  /*20d0*/  IMAD.WIDE.U32 R16, R8, UR4, R16 ;  /* 0x0000000408107c25 */ /* 0x000fe2000f8e0010 */
[----:B------:R-:W-:Y:S01]  /*20e0*/  USHF.L.U32 UR26, UR4, 0x6, URZ ;  /* 0x00000006041a7899 */ /* 0x000fe2000800063f */
[----:B------:R-:W-:Y:S01]  /*20f0*/  SHF.L.U64.HI R74, R2, 0x5, R3 ;  /* 0x00000005024a7819 */ /* 0x000fe20000010203 */
[----:B------:R-:W-:Y:S01]  /*2100*/  USHF.L.U64.HI UR27, UR4, 0x4, UR5 ;  /* 0x00000004041b7899 */ /* 0x000fe20008010205 */
[C---:B------:R-:W-:Y:S01]  /*2110*/  IMAD R0, R8.reuse, R3, R0 ;  /* 0x0000000308007224 */ /* 0x040fe200078e0200 */
[----:B------:R-:W-:Y:S01]  /*2120*/  USHF.L.U32 UR28, UR4, 0x4, URZ ;  /* 0x00000004041c7899 */ /* 0x000fe2000800063f */
[----:B------:R-:W-:Y:S01]  /*2130*/  IMAD.WIDE.U32 R8, R8, R2, R12 ;  /* 0x0000000208087225 */ /* 0x000fe200078e000c */
[----:B------:R-:W-:Y:S01]  /*2140*/  UIMAD.WIDE.U32 UR22, UR4, 0x60, URZ ;  /* 0x00000060041678a5 */ /* 0x000fe2000f8e003f */
[----:B------:R-:W-:Y:S01]  /*2150*/  SHF.L.U64.HI R77, R2, 0x6, R3 ;  /* 0x00000006024d7819 */ /* 0x000fe20000010203 */
[----:B------:R-:W-:Y:S01]  /*2160*/  UIMAD UR14, UR5, 0x60, URZ ;  /* 0x00000060050e78a4 */ /* 0x000fe2000f8e023f */
[----:B------:R-:W-:Y:S01]  /*2170*/  IMAD.IADD R7, R87, 0x1, R7 ;  /* 0x0000000157077824 */ /* 0x000fe200078e0207 */
[----:B------:R-:W-:Y:S01]  /*2180*/  MOV R10, R8 ;  /* 0x00000008000a7202 */ /* 0x000fe20000000f00 */
[----:B------:R-:W-:Y:S01]  /*2190*/  IMAD R83, R85, UR12, RZ ;  /* 0x0000000c55537c24 */ /* 0x000fe2000f8e02ff */
[----:B------:R-:W-:Y:S01]  /*21a0*/  UIMAD.WIDE.U32 UR20, UR4, 0xa0, URZ ;  /* 0x000000a0041478a5 */ /* 0x000fe2000f8e003f */
[----:B------:R-:W-:Y:S01]  /*21b0*/  IMAD.IADD R17, R17, 0x1, R6 ;  /* 0x0000000111117824 */ /* 0x000fe200078e0206 */
[----:B------:R-:W-:Y:S01]  /*21c0*/  SHF.L.U64.HI R86, R86, 0x1, R7 ;  /* 0x0000000156567819 */ /* 0x000fe20000010207 */
[----:B------:R-:W-:Y:S01]  /*21d0*/  IMAD R85, R85, UR10, RZ ;  /* 0x0000000a55557c24 */ /* 0x000fe2000f8e02ff */
[----:B------:R-:W-:Y:S01]  /*21e0*/  UIMAD.WIDE.U32 UR18, UR4, 0xc0, URZ ;  /* 0x000000c0041278a5 */ /* 0x000fe2000f8e003f */
[----:B------:R-:W-:Y:S01]  /*21f0*/  IMAD.IADD R11, R9, 0x1, R0 ;  /* 0x00000001090b7824 */ /* 0x000fe200078e0200 */
[----:B------:R-:W-:Y:S01]  /*2200*/  UIMAD.WIDE.U32 UR32, UR4, 0xe0, URZ ;  /* 0x000000e0042078a5 */ /* 0x000fe2000f8e003f */
[C---:B------:R-:W-:Y:S01]  /*2210*/  IMAD R83, R4.reuse, UR13, R83 ;  /* 0x0000000d04537c24 */ /* 0x040fe2000f8e0253 */
[----:B------:R-:W-:Y:S01]  /*2220*/  UIMAD UR31, UR5, 0xe0, URZ ;  /* 0x000000e0051f78a4 */ /* 0x000fe2000f8e023f */
[----:B------:R-:W-:Y:S01]  /*2230*/  IMAD.WIDE.U32 R6, R4, UR12, R16 ;  /* 0x0000000c04067c25 */ /* 0x000fe2000f8e0010 */
[----:B------:R-:W-:Y:S01]  /*2240*/  ULDC.64 UR12, c[0x0][0x320] ;  /* 0x0000c800000c7ab9 */ /* 0x000fe20000000a00 */
[----:B------:R-:W-:Y:S01]  /*2250*/  SHF.L.U64.HI R106, R2, 0x4, R3 ;  /* 0x00000004026a7819 */ /* 0x000fe20000010203 */
[----:B------:R-:W-:Y:S01]  /*2260*/  USHF.L.U64.HI UR27, UR28, 0x1, UR27 ;  /* 0x000000011c1b7899 */ /* 0x000fe2000801021b */
[----:B------:R-:W-:Y:S01]  /*2270*/  IMAD R85, R4, UR11, R85 ;  /* 0x0000000b04557c24 */ /* 0x000fe2000f8e0255 */
[----:B------:R-:W-:Y:S01]  /*2280*/  LEA R94, P1, R6, UR12, 0x1 ;  /* 0x0000000c065e7c11 */ /* 0x000fe2000f8208ff */
[----:B------:R-:W-:Y:S01]  /*2290*/  IMAD.WIDE.U32 R4, R4, UR10, R10 ;  /* 0x0000000a04047c25 */ /* 0x000fe2000f8e000a */
[----:B------:R-:W-:Y:S01]  /*22a0*/  ULDC.64 UR10, c[0x0][0x318] ;  /* 0x0000c600000a7ab9 */ /* 0x000fe20000000a00 */
[----:B------:R-:W-:Y:S01]  /*22b0*/  UIMAD UR12, UR5, 0xc0, URZ ;  /* 0x000000c0050c78a4 */ /* 0x000fe2000f8e023f */
[----:B------:R-:W-:Y:S01]  /*22c0*/  SHF.L.U32 R75, R2, 0x5, RZ ;  /* 0x00000005024b7819 */ /* 0x000fe200000006ff */
[----:B------:R-:W-:Y:S01]  /*22d0*/  IMAD.IADD R83, R7, 0x1, R83 ;  /* 0x0000000107537824 */ /* 0x000fe200078e0253 */
[----:B------:R-:W-:Y:S01]  /*22e0*/  IADD3 R85, R5, R85, RZ ;  /* 0x0000005505557210 */ /* 0x000fe20007ffe0ff */
[----:B------:R-:W-:Y:S01]  /*22f0*/  IMAD R44, R127, R44, RZ ;  /* 0x0000002c7f2c7224 */ /* 0x000fe200078e02ff */
[----:B------:R-:W-:Y:S01]  /*2300*/  LEA R96, P0, R4, UR10, 0x1 ;  /* 0x0000000a04607c11 */ /* 0x000fe2000f8008ff */
[C---:B------:R-:W-:Y:S01]  /*2310*/  IMAD.SHL.U32 R82, R139.reuse, 0x20, RZ ;  /* 0x000000208b527824 */ /* 0x040fe200078e00ff */
[----:B------:R-:W-:Y:S01]  /*2320*/  LEA.HI.X R83, R6, UR13, R83, 0x1, P1 ;  /* 0x0000000d06537c11 */ /* 0x000fe200088f0c53 */
[----:B------:R-:W-:Y:S01]  /*2330*/  IMAD.WIDE.U32 R8, R138, 0x20, RZ ;  /* 0x000000208a087825 */ /* 0x000fe200078e00ff */
[----:B------:R-:W-:Y:S01]  /*2340*/  LEA.HI.X R85, R4, UR11, R85, 0x1, P0 ;  /* 0x0000000b04557c11 */ /* 0x000fe200080f0c55 */
[----:B------:R-:W-:Y:S01]  /*2350*/  UIMAD UR13, UR5, 0xa0, URZ ;  /* 0x000000a0050d78a4 */ /* 0x000fe2000f8e023f */
[----:B------:R-:W-:Y:S01]  /*2360*/  SHF.R.S32.HI R45, RZ, 0x1f, R44 ;  /* 0x0000001fff2d7819 */ /* 0x000fe2000001142c */
[----:B------:R-:W-:Y:S01]  /*2370*/  IMAD R17, R139, 0x60, RZ ;  /* 0x000000608b117824 */ /* 0x000fe200078e02ff */
[-C--:B------:R-:W-:Y:S01]  /*2380*/  IADD3 R100, P0, R125, R44.reuse, RZ ;  /* 0x0000002c7d647210 */ /* 0x080fe20007f1e0ff */
[C---:B------:R-:W-:Y:S01]  /*2390*/  IMAD R13, R139.reuse, 0xa0, RZ ;  /* 0x000000a08b0d7824 */ /* 0x040fe200078e02ff */
[----:B------:R-:W-:Y:S01]  /*23a0*/  IADD3 R44, P1, R126, R44, RZ ;  /* 0x0000002c7e2c7210 */ /* 0x000fe20007f3e0ff */
[C---:B------:R-:W-:Y:S01]  /*23b0*/  IMAD R7, R139.reuse, 0xc0, RZ ;  /* 0x000000c08b077824 */ /* 0x040fe200078e02ff */
[----:B------:R-:W-:Y:S01]  /*23c0*/  IADD3.X R89, R112, R45, RZ, P0, !PT ;  /* 0x0000002d70597210 */ /* 0x000fe200007fe4ff */
[----:B------:R-:W-:Y:S01]  /*23d0*/  IMAD R5, R139, 0xe0, RZ ;  /* 0x000000e08b057824 */ /* 0x000fe200078e02ff */
[----:B------:R-:W-:Y:S01]  /*23e0*/  ULDC.64 UR10, c[0x0][0x360] ;  /* 0x0000d800000a7ab9 */ /* 0x000fe20000000a00 */
[----:B------:R-:W-:Y:S01]  /*23f0*/  IMAD.X R45, R113, 0x1, R45, P1 ;  /* 0x00000001712d7824 */ /* 0x000fe200008e062d */
[----:B------:R-:W-:Y:S01]  /*2400*/  SHF.L.U64.HI R89, R100, 0x1, R89 ;  /* 0x0000000164597819 */ /* 0x000fe20000010259 */
[----:B------:R-:W-:Y:S01]  /*2410*/  IMAD.WIDE.U32 R144, R138, 0x60, RZ ;  /* 0x000000608a907825 */ /* 0x000fe200078e00ff */
[----:B------:R-:W-:Y:S01]  /*2420*/  SHF.L.U32 R100, R100, 0x1, RZ ;  /* 0x0000000164647819 */ /* 0x000fe200000006ff */
[----:B------:R-:W-:Y:S01]  /*2430*/  ULDC.64 UR4, c[0x0][0x358] ;  /* 0x0000d60000047ab9 */ /* 0x000fe20000000a00 */
[C---:B------:R-:W-:Y:S01]  /*2440*/  SHF.L.U64.HI R45, R44.reuse, 0x1, R45 ;  /* 0x000000012c2d7819 */ /* 0x040fe2000001022d */
[----:B------:R-:W-:Y:S01]  /*2450*/  IMAD.SHL.U32 R44, R44, 0x2, RZ ;  /* 0x000000022c2c7824 */ /* 0x000fe200078e00ff */
[----:B------:R-:W-:Y:S01]  /*2460*/  IADD3 R82, R9, R82, RZ ;  /* 0x0000005209527210 */ /* 0x000fe20007ffe0ff */
[----:B------:R-:W-:Y:S01]  /*2470*/  IMAD.WIDE.U32 R142, R138, 0xa0, RZ ;  /* 0x000000a08a8e7825 */ /* 0x000fe200078e00ff */
[----:B------:R-:W-:Y:S01]  /*2480*/  IADD3 R98, P3, R100, UR10, RZ ;  /* 0x0000000a64627c10 */ /* 0x000fe2000ff7e0ff */
[----:B------:R-:W-:Y:S01]  /*2490*/  USHF.L.U64.HI UR34, UR24, 0x1, UR15 ;  /* 0x0000000118227899 */ /* 0x000fe2000801020f */
[----:B------:R-:W-:Y:S01]  /*24a0*/  IADD3 R10, P1, R44, UR10, RZ ;  /* 0x0000000a2c0a7c10 */ /* 0x000fe2000ff3e0ff */
[----:B------:R-:W-:Y:S01]  /*24b0*/  IMAD.WIDE.U32 R140, R138, 0xc0, RZ ;  /* 0x000000c08a8c7825 */ /* 0x000fe200078e00ff */
[----:B------:R-:W-:Y:S01]  /*24c0*/  IADD3 R100, P2, R100, UR4, RZ ;  /* 0x0000000464647c10 */ /* 0x000fe2000ff5e0ff */
[----:B------:R-:W-:Y:S01]  /*24d0*/  UIADD3 UR35, UR23, UR14, URZ ;  /* 0x0000000e17237290 */ /* 0x000fe2000fffe03f */
[----:B------:R-:W-:Y:S01]  /*24e0*/  IADD3 R44, P0, R44, UR4, RZ ;  /* 0x000000042c2c7c10 */ /* 0x000fe2000ff1e0ff */
[----:B------:R-:W-:Y:S01]  /*24f0*/  IMAD.SHL.U32 R19, R147, 0x20, RZ ;  /* 0x0000002093137824 */ /* 0x000fe200078e00ff */
[----:B------:R-:W-:Y:S01]  /*2500*/  SHF.L.U64.HI R82, R8, 0x1, R82 ;  /* 0x0000000108527819 */ /* 0x000fe20000010252 */
[----:B------:R-:W-:Y:S01]  /*2510*/  IMAD.WIDE.U32 R148, R146, 0x40, RZ ;  /* 0x0000004092947825 */ /* 0x000fe200078e00ff */
[----:B------:R-:W-:Y:S01]  /*2520*/  SHF.L.U32 R95, R2, 0x4, RZ ;  /* 0x00000004025f7819 */ /* 0x000fe200000006ff */
[----:B------:R-:W-:Y:S01]  /*2530*/  USHF.L.U64.HI UR25, UR26, 0x1, UR25 ;  /* 0x000000011a197899 */ /* 0x000fe20008010219 */
[----:B------:R-:W-:Y:S01]  /*2540*/  IADD3 R65, R172, 0x20, RZ ;  /* 0x00000020ac417810 */ /* 0x000fe20007ffe0ff */
[----:B------:R-:W-:Y:S01]  /*2550*/  IMAD.WIDE.U32 R138, R138, 0xe0, RZ ;  /* 0x000000e08a8a7825 */ /* 0x000fe200078e00ff */
[C---:B------:R-:W-:Y:S01]  /*2560*/  IADD3 R124, R172.reuse, 0x40, RZ ;  /* 0x00000040ac7c7810 */ /* 0x040fe20007ffe0ff */
[----:B------:R-:W-:Y:S01]  /*2570*/  UIADD3 UR36, UR21, UR13, URZ ;  /* 0x0000000d15247290 */ /* 0x000fe2000fffe03f */
[----:B------:R-:W-:Y:S01]  /*2580*/  IADD3 R121, R172, 0x60, RZ ;  /* 0x00000060ac797810 */ /* 0x000fe20007ffe0ff */
        /* <DEDUP_REMOVED lines=10> */
[----:B------:R-:W-:Y:S01]  /*2630*/  IMAD.WIDE.U32 R146, R146, 0x20, RZ ;  /* 0x0000002092927825 */ /* 0x000fe200078e00ff */
[----:B------:R-:W-:Y:S01]  /*2640*/  SHF.R.S32.HI R110, RZ, 0x1f, R117 ;  /* 0x0000001fff6e7819 */ /* 0x000fe20000011475 */
[----:B------:R-:W-:Y:S01]  /*2650*/  UIADD3 UR37, UR19, UR12, URZ ;  /* 0x0000000c13257290 */ /* 0x000fe2000fffe03f */
        /* <DEDUP_REMOVED lines=9> */
[----:B------:R-:W-:Y:S01]  /*26f0*/  VIADD R123, R172, 0x50 ;  /* 0x00000050ac7b7836 */ /* 0x000fe20000000000 */
[----:B--2---:R-:W-:Y:S01]  /*2700*/  LEA R68, -R68, RZ, 0x7 ;  /* 0x000000ff44447211 */ /* 0x004fe200078e39ff */
[----:B------:R-:W-:Y:S01]  /*2710*/  VIADD R119, R172, 0x70 ;  /* 0x00000070ac777836 */ /* 0x000fe20000000000 */
[----:B------:R-:W-:Y:S01]  /*2720*/  IADD3.X R87, R89, UR11, RZ, P3, !PT ;  /* 0x0000000b59577c10 */ /* 0x000fe20009ffe4ff */
[----:B------:R-:W-:Y:S01]  /*2730*/  IMAD.MOV.U32 R11, RZ, RZ, R56 ;  /* 0x000000ffff0b7224 */ /* 0x000fe200078e0038 */
[----:B------:R-:W-:Y:S01]  /*2740*/  IADD3.X R9, R45, UR11, RZ, P1, !PT ;  /* 0x0000000b2d097c10 */ /* 0x000fe20008ffe4ff */
[----:B------:R-:W-:Y:S01]  /*2750*/  IMAD.IADD R76, R147, 0x1, R19 ;  /* 0x00000001934c7824 */ /* 0x000fe200078e0213 */
[----:B------:R-:W-:Y:S01]  /*2760*/  IADD3.X R89, R89, UR5, RZ, P2, !PT ;  /* 0x0000000559597c10 */ /* 0x000fe200097fe4ff */
[----:B------:R-:W-:Y:S01]  /*2770*/  IMAD.IADD R90, R141, 0x1, R7 ;  /* 0x000000018d5a7824 */ /* 0x000fe200078e0207 */
[----:B------:R-:W-:Y:S01]  /*2780*/  IADD3.X R45, R45, UR5, RZ, P0, !PT ;  /* 0x000000052d2d7c10 */ /* 0x000fe200087fe4ff */
[----:B------:R-:W-:Y:S01]  /*2790*/  ULDC UR4, c[0x0][0x2e0] ;  /* 0x0000b80000047ab9 */ /* 0x000fe20000000800 */
        /* <DEDUP_REMOVED lines=10> */
.L_x_6597:
[----:B------:R-:W-:Y:S02]  /*2840*/  IMAD.SHL.U32 R13, R11, 0x80, RZ ;  /* 0x000000800b0d7824 */ /* 0x000fe400078e00ff */
[----:B--234-:R-:W-:Y:S02]  /*2850*/  IMAD.MOV.U32 R16, RZ, RZ, R94 ;  /* 0x000000ffff107224 */ /* 0x01cfe400078e005e */
[----:B------:R-:W-:Y:S02]  /*2860*/  VIADD R12, R13, 0xffffff80 ;  /* 0xffffff800d0c7836 */ /* 0x000fe40000000000 */
[----:B------:R-:W-:Y:S02]  /*2870*/  IMAD.MOV.U32 R17, RZ, RZ, R83 ;  /* 0x000000ffff117224 */ /* 0x000fe400078e0053 */
[--C-:B------:R-:W-:Y:S02]  /*2880*/  IMAD.IADD R4, R63, 0x1, -R12.reuse ;  /* 0x000000013f047824 */ /* 0x100fe400078e0a0c */
[----:B------:R-:W-:Y:S03]  /*2890*/  IMAD.IADD R0, R69, 0x1, -R12 ;  /* 0x0000000145007824 */ /* 0x000fe600078e0a0c */
[-C--:B------:R-:W-:Y:S02]  /*28a0*/  ISETP.GE.AND P0, PT, R66, R4.reuse, PT ;  /* 0x000000044200720c */ /* 0x080fe40003f06270 */
[----:B------:R-:W-:Y:S02]  /*28b0*/  ISETP.GE.AND P2, PT, R124, R4, PT ;  /* 0x000000047c00720c */ /* 0x000fe40003f46270 */
[----:B------:R-:W-:Y:S02]  /*28c0*/  ISETP.GE.AND P3, PT, R66, R0, !P0 ;  /* 0x000000004200720c */ /* 0x000fe40004766270 */
[C---:B------:R-:W-:Y:S02]  /*28d0*/  ISETP.GE.AND P0, PT, R65.reuse, R4, PT ;  /* 0x000000044100720c */ /* 0x040fe40003f06270 */
[-C--:B------:R-:W-:Y:S02]  /*28e0*/  ISETP.GE.AND P2, PT, R124, R0.reuse, !P2 ;  /* 0x000000007c00720c */ /* 0x080fe40005746270 */
[----:B------:R-:W-:Y:S02]  /*28f0*/  ISETP.GE.AND P6, PT, R65, R0, !P0 ;  /* 0x000000004100720c */ /* 0x000fe400047c6270 */
[C---:B------:R-:W-:Y:S04]  /*2900*/  ISETP.GE.AND P0, PT, R64.reuse, R4, PT ;  /* 0x000000044000720c */ /* 0x040fe80003f06270 */
[----:B------:R-:W-:Y:S02]  /*2910*/  ISETP.GE.AND P4, PT, R64, R0, !P0 ;  /* 0x000000004000720c */ /* 0x000fe40004786270 */
[----:B------:R-:W-:Y:S02]  /*2920*/  @P3 IADD3 R6, P0, R94, UR28, RZ ;  /* 0x0000001c5e063c10 */ /* 0x000fe4000ff1e0ff */
[-C--:B------:R-:W-:Y:S02]  /*2930*/  @P3 LEA R54, P1, R104, R72.reuse, 0x1 ;  /* 0x0000004868363211 */ /* 0x080fe400078208ff */
[----:B------:R-:W-:Y:S02]  /*2940*/  @P3 IADD3.X R7, R83, UR27, RZ, P0, !PT ;  /* 0x0000001b53073c10 */ /* 0x000fe400087fe4ff */
[----:B------:R-:W-:Y:S02]  /*2950*/  @P6 IADD3 R32, P0, R94, UR24, RZ ;  /* 0x000000185e206c10 */ /* 0x000fe4000ff1e0ff */
[----:B------:R-:W-:Y:S02]  /*2960*/  @P3 LEA.HI.X R55, R104, R73, R93, 0x1, P1 ;  /* 0x0000004968373211 */ /* 0x000fe400008f0c5d */
[----:B------:R-:W-:Y:S02]  /*2970*/  @P6 IADD3 R52, P1, R79, R72, RZ ;  /* 0x000000484f346210 */ /* 0x000fe40007f3e0ff */
[----:B------:R-:W-:Y:S02]  /*2980*/  @P6 IADD3.X R33, R83, UR34, RZ, P0, !PT ;  /* 0x0000002253216c10 */ /* 0x000fe400087fe4ff */
[----:B------:R-:W-:Y:S01]  /*2990*/  @P4 IADD3 R28, P0, R94, UR22, RZ ;  /* 0x000000165e1c4c10 */ /* 0x000fe2000ff1e0ff */
[--C-:B------:R-:W-:Y:S01]  /*29a0*/  @P6 IMAD.X R53, R82, 0x1, R73.reuse, P1 ;  /* 0x0000000152356824 */ /* 0x100fe200008e0649 */
[----:B------:R-:W-:Y:S02]  /*29b0*/  ISETP.GE.AND P1, PT, R123, R4, PT ;  /* 0x000000047b00720c */ /* 0x000fe40003f26270 */
[----:B------:R-:W-:Y:S02]  /*29c0*/  @P4 IADD3.X R29, R83, UR35, RZ, P0, !PT ;  /* 0x00000023531d4c10 */ /* 0x000fe400087fe4ff */
[----:B------:R-:W-:Y:S02]  /*29d0*/  @P4 IADD3 R50, P0, R72, R144, RZ ;  /* 0x0000009048324210 */ /* 0x000fe40007f1e0ff */
[----:B------:R-:W-:Y:S03]  /*29e0*/  ISETP.GE.AND P5, PT, R123, R0, !P1 ;  /* 0x000000007b00720c */ /* 0x000fe60004fa6270 */
[--C-:B------:R-:W-:Y:S01]  /*29f0*/  @P4 IMAD.X R51, R84, 0x1, R73.reuse, P0 ;  /* 0x0000000154334824 */ /* 0x100fe200000e0649 */
[----:B------:R-:W-:Y:S04]  /*2a00*/  @P2 IADD3 R24, P0, R94, UR26, RZ ;  /* 0x0000001a5e182c10 */ /* 0x000fe8000ff1e0ff */
[----:B------:R-:W-:Y:S02]  /*2a10*/  @P2 IADD3.X R25, R83, UR25, RZ, P0, !PT ;  /* 0x0000001953192c10 */ /* 0x000fe400087fe4ff */
[----:B------:R-:W-:Y:S05]  /*2a20*/  @P2 IADD3 R48, P0, R81, R72, RZ ;  /* 0x0000004851302210 */ /* 0x000fea0007f1e0ff */
[--C-:B------:R-:W-:Y:S01]  /*2a30*/  @P2 IMAD.X R49, R86, 0x1, R73.reuse, P0 ;  /* 0x0000000156312824 */ /* 0x100fe200000e0649 */
[----:B------:R-:W-:Y:S04]  /*2a40*/  @P5 IADD3 R20, P0, R94, UR20, RZ ;  /* 0x000000145e145c10 */ /* 0x000fe8000ff1e0ff */
[----:B------:R-:W-:Y:S02]  /*2a50*/  @P5 IADD3.X R21, R83, UR36, RZ, P0, !PT ;  /* 0x0000002453155c10 */ /* 0x000fe400087fe4ff */
[----:B------:R-:W-:Y:S05]  /*2a60*/  @P5 IADD3 R46, P0, R72, R142, RZ ;  /* 0x0000008e482e5210 */ /* 0x000fea0007f1e0ff */
[--C-:B------:R-:W-:Y:S01]  /*2a70*/  @P5 IMAD.X R47, R88, 0x1, R73.reuse, P0 ;  /* 0x00000001582f5824 */ /* 0x100fe200000e0649 */
[C---:B------:R-:W-:Y:S04]  /*2a80*/  ISETP.GE.AND P0, PT, R121.reuse, R4, PT ;  /* 0x000000047900720c */ /* 0x040fe80003f06270 */
[----:B------:R-:W-:Y:S04]  /*2a90*/  ISETP.GE.AND P1, PT, R121, R0, !P0 ;  /* 0x000000007900720c */ /* 0x000fe80004726270 */
[----:B------:R-:W-:Y:S09]  /*2aa0*/  P2R R151, PR, RZ, 0x2 ;  /* 0x00000002ff977803 */ /* 0x000ff20000000000 */
        /* <DEDUP_REMOVED lines=10> */
[----:B------:R-:W-:Y:S01]  /*2b50*/  @P1 IMAD.X R3, R92, 0x1, R73, P0 ;  /* 0x000000015c031824 */ /* 0x000fe200000e0649 */
[C---:B------:R-:W-:Y:S04]  /*2b60*/  LEA R94, P0, R68.reuse, R16, 0x1 ;  /* 0x00000010445e7211 */ /* 0x040fe800078008ff */
[----:B------:R-:W-:Y:S02]  /*2b70*/  LEA.HI.X.SX32 R83, R68, R17, 0x1, P0 ;  /* 0x0000001144537211 */ /* 0x000fe400000f0eff */
[C---:B------:R-:W-:Y:S04]  /*2b80*/  ISETP.GE.AND P0, PT, R172.reuse, R4, PT ;  /* 0x00000004ac00720c */ /* 0x040fe80003f06270 */
[----:B------:R-:W-:Y:S02]  /*2b90*/  ISETP.GE.AND P1, PT, R172, R0, !P0 ;  /* 0x00000000ac00720c */ /* 0x000fe40004726270 */
[----:B------:R-:W-:Y:S04]  /*2ba0*/  ISETP.NE.AND P0, PT, R150, RZ, PT ;  /* 0x000000ff9600720c */ /* 0x000fe80003f05270 */
[----:B------:R-:W-:Y:S02]  /*2bb0*/  P2R R0, PR, RZ, 0x1 ;  /* 0x00000001ff007803 */ /* 0x000fe40000000000 */
[----:B------:R-:W-:Y:S05]  /*2bc0*/  ISETP.NE.AND P0, PT, R151, RZ, PT ;  /* 0x000000ff9700720c */ /* 0x000fea0003f05270 */
[----:B------:R-:W2:Y:S04]  /*2bd0*/  @P1 LDG.E.128 R16, desc[UR6][R16.64] ;  /* 0x0000000610101981 */ /* 0x000ea8000c1e1d00 */
[----:B--2---:R1:W-:Y:S04]  /*2be0*/  @P1 STG.E.128 desc[UR6][R72.64], R16 ;  /* 0x0000001048001986 */ /* 0x0043e8000c101d06 */
[----:B------:R-:W2:Y:S04]  /*2bf0*/  @P3 LDG.E.128 R4, desc[UR6][R6.64] ;  /* 0x0000000606043981 */ /* 0x000ea8000c1e1d00 */
[----:B--2---:R2:W-:Y:S04]  /*2c00*/  @P3 STG.E.128 desc[UR6][R54.64], R4 ;  /* 0x0000000436003986 */ /* 0x0045e8000c101d06 */
[----:B------:R-:W3:Y:S04]  /*2c10*/  @P6 LDG.E.128 R32, desc[UR6][R32.64] ;  /* 0x0000000620206981 */ /* 0x000ee8000c1e1d00 */
[----:B---3--:R3:W-:Y:S04]  /*2c20*/  @P6 STG.E.128 desc[UR6][R52.64], R32 ;  /* 0x0000002034006986 */ /* 0x0087e8000c101d06 */
[----:B------:R-:W4:Y:S04]  /*2c30*/  @P4 LDG.E.128 R28, desc[UR6][R28.64] ;  /* 0x000000061c1c4981 */ /* 0x000f28000c1e1d00 */
[----:B----4-:R3:W-:Y:S04]  /*2c40*/  @P4 STG.E.128 desc[UR6][R50.64], R28 ;  /* 0x0000001c32004986 */ /* 0x0107e8000c101d06 */
[----:B------:R-:W4:Y:S04]  /*2c50*/  @P2 LDG.E.128 R24, desc[UR6][R24.64] ;  /* 0x0000000618182981 */ /* 0x000f28000c1e1d00 */
[----:B----4-:R3:W-:Y:S04]  /*2c60*/  @P2 STG.E.128 desc[UR6][R48.64], R24 ;  /* 0x0000001830002986 */ /* 0x0107e8000c101d06 */
[----:B------:R-:W4:Y:S04]  /*2c70*/  @P5 LDG.E.128 R20, desc[UR6][R20.64] ;  /* 0x0000000614145981 */ /* 0x000f28000c1e1d00 */
[----:B----4-:R3:W-:Y:S04]  /*2c80*/  @P5 STG.E.128 desc[UR6][R46.64], R20 ;  /* 0x000000142e005986 */ /* 0x0107e8000c101d06 */
[----:B-1----:R-:W4:Y:S04]  /*2c90*/  @P0 LDG.E.128 R16, desc[UR6][R40.64] ;  /* 0x0000000628100981 */ /* 0x002f28000c1e1d00 */
[----:B----4-:R3:W-:Y:S01]  /*2ca0*/  @P0 STG.E.128 desc[UR6][R38.64], R16 ;  /* 0x0000001026000986 */ /* 0x0107e2000c101d06 */
[----:B------:R-:W-:Y:S11]  /*2cb0*/  ISETP.NE.AND P0, PT, R0, RZ, PT ;  /* 0x000000ff0000720c */ /* 0x000ff60003f05270 */
[----:B------:R-:W-:Y:S02]  /*2cc0*/  @!UPT UIADD3 URZ, URZ, URZ, URZ ;  /* 0x0000003f3f3ff290 */ /* 0x000fe4000fffe03f */
[----:B--2---:R-:W2:Y:S04]  /*2cd0*/  @P0 LDG.E.128 R4, desc[UR6][R36.64] ;  /* 0x0000000624040981 */ /* 0x004ea8000c1e1d00 */
[----:B--2---:R3:W-:Y:S01]  /*2ce0*/  @P0 STG.E.128 desc[UR6][R2.64], R4 ;  /* 0x0000000402000986 */ /* 0x0047e2000c101d06 */
        /* <DEDUP_REMOVED lines=9> */
[----:B------:R-:W-:Y:S05]  /*2d80*/  @!P1 BRA `(.L_x_6547) ;  /* 0x0000000000d49947 */ /* 0x000fea0003800000 */
[----:B------:R-:W-:Y:S02]  /*2d90*/  ISETP.GE.AND P0, PT, R14, UR4, PT ;  /* 0x000000040e007c0c */ /* 0x000fe4000bf06270 */
[----:B------:R-:W-:Y:S05]  /*2da0*/  MOV R97, R85 ;  /* 0x0000005500617202 */ /* 0x000fea0000000f00 */
[----:B------:R-:W2:Y:S06]  /*2db0*/  LDG.E.128 R16, desc[UR6][R96.64] ;  /* 0x0000000660107981 */ /* 0x000eac000c1e1d00 */
        /* <DEDUP_REMOVED lines=50> */
.L_x_6547:
[----:B------:R-:W-:Y:S05]  /*30e0*/  BSYNC B0 ;  /* 0x0000000000007941 */ /* 0x000fea0003800000 */
.L_x_6546:
[----:B------:R-:W-:Y:S04]  /*30f0*/  BSSY B0, `(.L_x_6548) ;  /* 0x000003e000007945 */ /* 0x000fe80003800000 */
[----:B------:R-:W-:Y:S05]  /*3100*/  @!P3 BRA `(.L_x_6549) ;  /* 0x0000000000f0b947 */ /* 0x000fea0003800000 */
        /* <DEDUP_REMOVED lines=60> */
.L_x_6549:
[----:B------:R-:W-:Y:S05]  /*34d0*/  BSYNC B0 ;  /* 0x0000000000007941 */ /* 0x000fea0003800000 */
.L_x_6548:
[----:B------:R-:W-:Y:S04]  /*34e0*/  BSSY B0, `(.L_x_6550) ;  /* 0x000003e000007945 */ /* 0x000fe80003800000 */
[----:B------:R-:W-:Y:S05]  /*34f0*/  @!P6 BRA `(.L_x_6551) ;  /* 0x0000000000f0e947 */ /* 0x000fea0003800000 */
        /* <DEDUP_REMOVED lines=60> */
.L_x_6551:
[----:B------:R-:W-:Y:S05]  /*38c0*/  BSYNC B0 ;  /* 0x0000000000007941 */ /* 0x000fea0003800000 */
.L_x_6550:
[----:B------:R-:W-:Y:S04]  /*38d0*/  BSSY B0, `(.L_x_6552) ;  /* 0x0000042000007945 */ /* 0x000fe80003800000 */
[----:B------:R-:W-:Y:S05]  /*38e0*/  @!P4 BRA `(.L_x_6553) ;  /* 0x000000040000c947 */ /* 0x000fea0003800000 */
[----:B--23--:R-:W2:Y:S01]  /*38f0*/  LDC.64 R36, c[0x0][0x338] ;  /* 0x0000ce00ff247b82 */ /* 0x00cea20000000a00 */
[----:B------:R-:W-:Y:S02]  /*3900*/  ISETP.GE.AND P0, PT, R14, UR4, PT ;  /* 0x000000040e007c0c */ /* 0x000fe4000bf06270 */
[----:B------:R-:W-:Y:S11]  /*3910*/  MOV R97, R85 ;  /* 0x0000005500617202 */ /* 0x000ff60000000f00 */
[C---:B------:R-:W-:Y:S02]  /*3920*/  @!P0 SHF.L.U32 R39, R120.reuse, 0x1, RZ ;  /* 0x0000000178278819 */ /* 0x040fe400000006ff */
[----:B------:R-:W-:Y:S02]  /*3930*/  @!P0 SHF.L.U64.HI R28, R120, 0x1, R109 ;  /* 0x00000001781c8819 */ /* 0x000fe4000001026d */
[C---:B------:R-:W-:Y:S04]  /*3940*/  @!P0 IADD3 R32, P1, R39.reuse, R44, RZ ;  /* 0x0000002c27208210 */ /* 0x040fe80007f3e0ff */
[----:B------:R-:W-:Y:S01]  /*3950*/  @!P0 IADD3.X R33, R28, R45, RZ, P1, !PT ;  /* 0x0000002d1c218210 */ /* 0x000fe20000ffe4ff */
[----:B--2---:R-:W-:Y:S01]  /*3960*/  IMAD.WIDE.U32 R40, R36, 0x60, R96 ;  /* 0x0000006024287825 */ /* 0x004fe200078e0060 */
[----:B------:R-:W-:Y:S03]  /*3970*/  @!P0 IADD3 R22, P1, R39, R10, RZ ;  /* 0x0000000a27168210 */ /* 0x000fe60007f3e0ff */
[----:B------:R-:W2:Y:S01]  /*3980*/  @!P0 LDG.E.64 R24, desc[UR6][R32.64] ;  /* 0x0000000620188981 */ /* 0x000ea2000c1e1b00 */
[----:B------:R-:W-:Y:S01]  /*3990*/  IMAD R37, R37, 0x60, RZ ;  /* 0x0000006025257824 */ /* 0x000fe200078e02ff */
[----:B------:R-:W-:Y:S04]  /*39a0*/  @!P0 IADD3.X R23, R28, R9, RZ, P1, !PT ;  /* 0x000000091c178210 */ /* 0x000fe80000ffe4ff */
[----:B------:R-:W-:Y:S01]  /*39b0*/  IADD3 R41, R41, R37, RZ ;  /* 0x0000002529297210 */ /* 0x000fe20007ffe0ff */
[----:B------:R-:W3:Y:S01]  /*39c0*/  @!P0 LDG.E.64 R6, desc[UR6][R22.64] ;  /* 0x0000000616068981 */ /* 0x000ee2000c1e1b00 */
[----:B------:R-:W4:Y:S05]  /*39d0*/  LDC.64 R36, c[0x0][0x248] ;  /* 0x00009200ff247b82 */ /* 0x000f2a0000000a00 */
[----:B-1----:R-:W5:Y:S01]  /*39e0*/  LDG.E.128 R16, desc[UR6][R40.64] ;  /* 0x0000000628107981 */ /* 0x002f62000c1e1d00 */
[----:B----4-:R-:W-:Y:S04]  /*39f0*/  IMAD.WIDE.U32 R48, R36, 0x60, R70 ;  /* 0x0000006024307825 */ /* 0x010fe800078e0046 */
        /* <DEDUP_REMOVED lines=8> */
[----:B-----5:R-:W-:Y:S02]  /*3a80*/  @!P0 MOV R5, R16 ;  /* 0x0000001000058202 */ /* 0x020fe40000000f00 */
        /* <DEDUP_REMOVED lines=38> */
.L_x_6553:
[----:B------:R-:W-:Y:S05]  /*3cf0*/  BSYNC B0 ;  /* 0x0000000000007941 */ /* 0x000fea0003800000 */
.L_x_6552:
[----:B------:R-:W-:Y:S04]  /*3d00*/  BSSY B0, `(.L_x_6554) ;  /* 0x000003d000007945 */ /* 0x000fe80003800000 */
[----:B------:R-:W-:Y:S05]  /*3d10*/  @!P2 BRA `(.L_x_6555) ;  /* 0x0000000000eca947 */ /* 0x000fea0003800000 */
[----:B------:R-:W-:Y:S02]  /*3d20*/  ISETP.GE.AND P0, PT, R14, UR4, PT ;  /* 0x000000040e007c0c */ /* 0x000fe4000bf06270 */
[C---:B--23--:R-:W-:Y:S04]  /*3d30*/  LEA R36, P1, R78.reuse, R96, 0x1 ;  /* 0x000000604e247211 */ /* 0x04cfe800078208ff */
[----:B------:R-:W-:Y:S05]  /*3d40*/  LEA.HI.X R37, R78, R85, R77, 0x1, P1 ;  /* 0x000000554e257211 */ /* 0x000fea00008f0c4d */
[----:B-1--4-:R1:W2:Y:S02]  /*3d50*/  LDG.E.128 R16, desc[UR6][R36.64] ;  /* 0x0000000624107981 */ /* 0x0122a4000c1e1d00 */
[C---:B------:R-:W-:Y:S02]  /*3d60*/  @!P0 SHF.L.U32 R33, R115.reuse, 0x1, RZ ;  /* 0x0000000173218819 */ /* 0x040fe400000006ff */
[----:B------:R-:W-:Y:S02]  /*3d70*/  @!P0 SHF.L.U64.HI R26, R115, 0x1, R108 ;  /* 0x00000001731a8819 */ /* 0x000fe4000001026c */
[C---:B------:R-:W-:Y:S02]  /*3d80*/  @!P0 IADD3 R6, P1, R33.reuse, R10, RZ ;  /* 0x0000000a21068210 */ /* 0x040fe40007f3e0ff */
[----:B------:R-:W-:Y:S02]  /*3d90*/  @!P0 IADD3 R30, P2, R33, R44, RZ ;  /* 0x0000002c211e8210 */ /* 0x000fe40007f5e0ff */
[C---:B------:R-:W-:Y:S02]  /*3da0*/  @!P0 IADD3.X R7, R26.reuse, R9, RZ, P1, !PT ;  /* 0x000000091a078210 */ /* 0x040fe40000ffe4ff */
[----:B------:R-:W-:Y:S04]  /*3db0*/  @!P0 IADD3.X R31, R26, R45, RZ, P2, !PT ;  /* 0x0000002d1a1f8210 */ /* 0x000fe800017fe4ff */
[----:B------:R-:W3:Y:S06]  /*3dc0*/  @!P0 LDG.E.64 R6, desc[UR6][R6.64] ;  /* 0x0000000606068981 */ /* 0x000eec000c1e1b00 */
[----:B------:R-:W4:Y:S01]  /*3dd0*/  @!P0 LDG.E.64 R28, desc[UR6][R30.64] ;  /* 0x000000061e1c8981 */ /* 0x000f22000c1e1b00 */
[----:B-1----:R-:W-:Y:S01]  /*3de0*/  LEA R36, P1, R148, R70, 0x1 ;  /* 0x0000004694247211 */ /* 0x002fe200078208ff */
[--C-:B---3--:R-:W-:Y:S01]  /*3df0*/  @!P0 HADD2.F32 R21, -RZ, R6.reuse.H0_H0 ;  /* 0x20000006ff158230 */ /* 0x108fe20000004100 */
[----:B--2---:R-:W-:Y:S01]  /*3e00*/  @!P0 MOV R5, R16 ;  /* 0x0000001000058202 */ /* 0x004fe20000000f00 */
[----:B------:R-:W-:Y:S01]  /*3e10*/  @!P0 HADD2.F32 R8, -RZ, R6.H1_H1 ;  /* 0x30000006ff088230 */ /* 0x000fe20000004100 */
[----:B------:R-:W-:Y:S03]  /*3e20*/  @!P0 MOV R6, R19 ;  /* 0x0000001300068202 */ /* 0x000fe60000000f00 */
[--C-:B------:R-:W-:Y:S02]  /*3e30*/  @!P0 HADD2.F32 R23, -RZ, R5.reuse.H1_H1 ;  /* 0x30000005ff178230 */ /* 0x100fe40000004100 */
[----:B------:R-:W-:Y:S02]  /*3e40*/  @!P0 HADD2.F32 R20, -RZ, R5.H0_H0 ;  /* 0x20000005ff148230 */ /* 0x000fe40000004100 */
[----:B----4-:R-:W-:Y:S02]  /*3e50*/  @!P0 HADD2.F32 R25, -RZ, R28.H0_H0 ;  /* 0x2000001cff198230 */ /* 0x010fe40000004100 */
[CC--:B------:R-:W-:Y:S01]  /*3e60*/  @!P0 FMUL.FTZ R33, R23.reuse, R21.reuse ;  /* 0x0000001517218220 */ /* 0x0c0fe20000410000 */
[--C-:B------:R-:W-:Y:S02]  /*3e70*/  @!P0 HADD2.F32 R5, -RZ, R7.reuse.H0_H0 ;  /* 0x20000007ff058230 */ /* 0x100fe40000004100 */
[C---:B------:R-:W-:Y:S01]  /*3e80*/  @!P0 FMUL.FTZ R0, R20.reuse, R21 ;  /* 0x0000001514008220 */ /* 0x040fe20000410000 */
[----:B------:R-:W-:Y:S01]  /*3e90*/  @!P0 MOV R21, R17 ;  /* 0x0000001100158202 */ /* 0x000fe20000000f00 */
[-C--:B------:R-:W-:Y:S01]  /*3ea0*/  @!P0 FFMA.FTZ R33, R20, R25.reuse, -R33 ;  /* 0x0000001914218223 */ /* 0x080fe20000010821 */
[----:B------:R-:W-:Y:S01]  /*3eb0*/  @!P0 MOV R20, R18 ;  /* 0x0000001200148202 */ /* 0x000fe20000000f00 */
[----:B------:R-:W-:Y:S02]  /*3ec0*/  @!P0 HADD2.F32 R7, -RZ, R7.H1_H1 ;  /* 0x30000007ff078230 */ /* 0x000fe40000004100 */
        /* <DEDUP_REMOVED lines=13> */
[----:B------:R-:W-:Y:S01]  /*3fa0*/  @!P0 FMUL.FTZ R26, R24, R5 ;  /* 0x00000005181a8220 */ /* 0x000fe20000410000 */
[--C-:B------:R-:W-:Y:S02]  /*3fb0*/  @!P0 HADD2.F32 R27, -RZ, R29.reuse.H0_H0 ;  /* 0x2000001dff1b8230 */ /* 0x100fe40000004100 */
[-C--:B------:R-:W-:Y:S01]  /*3fc0*/  @!P0 FMUL.FTZ R39, R25, R7.reuse ;  /* 0x0000000719278220 */ /* 0x080fe20000410000 */
[----:B------:R-:W-:Y:S02]  /*3fd0*/  @!P0 HADD2.F32 R29, -RZ, R29.H1_H1 ;  /* 0x3000001dff1d8230 */ /* 0x000fe40000004100 */
[----:B------:R-:W-:Y:S01]  /*3fe0*/  @!P0 FMUL.FTZ R4, R6, R7 ;  /* 0x0000000706048220 */ /* 0x000fe20000410000 */
[-C--:B------:R-:W-:Y:S01]  /*3ff0*/  @!P0 FFMA.FTZ R2, R23, R22.reuse, R2 ;  /* 0x0000001617028223 */ /* 0x080fe20000010002 */
[-C--:B------:R-:W-:Y:S01]  /*4000*/  @!P0 FFMA.FTZ R3, R24, R27.reuse, R3 ;  /* 0x0000001b18038223 */ /* 0x080fe20000010003 */
        /* <DEDUP_REMOVED lines=12> */
.L_x_6555:
[----:B------:R-:W-:Y:S05]  /*40d0*/  BSYNC B0 ;  /* 0x0000000000007941 */ /* 0x000fea0003800000 */
.L_x_6554:
[----:B------:R-:W-:Y:S04]  /*40e0*/  BSSY B0, `(.L_x_6556) ;  /* 0x0000042000007945 */ /* 0x000fe80003800000 */
[----:B------:R-:W-:Y:S05]  /*40f0*/  @!P5 BRA `(.L_x_6557) ;  /* 0x000000040000d947 */ /* 0x000fea0003800000 */
[----:B-123--:R-:W1:Y:S01]  /*4100*/  LDC.64 R36, c[0x0][0x338] ;  /* 0x0000ce00ff247b82 */ /* 0x00ee620000000a00 */
[----:B------:R-:W-:Y:S02]  /*4110*/  ISETP.GE.AND P0, PT, R14, UR4, PT ;  /* 0x000000040e007c0c */ /* 0x000fe4000bf06270 */
[----:B------:R-:W-:Y:S11]  /*4120*/  MOV R97, R85 ;  /* 0x0000005500617202 */ /* 0x000ff60000000f00 */
[C---:B------:R-:W-:Y:S02]  /*4130*/  @!P0 SHF.L.U32 R39, R118.reuse, 0x1, RZ ;  /* 0x0000000176278819 */ /* 0x040fe400000006ff */
        /* <DEDUP_REMOVED lines=60> */
.L_x_6557:
[----:B------:R-:W-:Y:S05]  /*4500*/  BSYNC B0 ;  /* 0x0000000000007941 */ /* 0x000fea0003800000 */
.L_x_6556:
[----:B------:R-:W-:Y:S01]  /*4510*/  ISETP.NE.AND P0, PT, R151, RZ, PT ;  /* 0x000000ff9700720c */ /* 0x000fe20003f05270 */
[----:B------:R-:W-:Y:S11]  /*4520*/  BSSY B0, `(.L_x_6558) ;  /* 0x0000043000007945 */ /* 0x000ff60003800000 */
[----:B------:R-:W-:Y:S01]  /*4530*/  @!UPT UIADD3 URZ, URZ, URZ, URZ ;  /* 0x0000003f3f3ff290 */ /* 0x000fe2000fffe03f */
        /* <DEDUP_REMOVED lines=65> */
.L_x_6559:
[----:B------:R-:W-:Y:S05]  /*4950*/  BSYNC B0 ;  /* 0x0000000000007941 */ /* 0x000fea0003800000 */
.L_x_6558:
        /* <DEDUP_REMOVED lines=68> */
.L_x_6561:
[----:B------:R-:W-:Y:S05]  /*4da0*/  BSYNC B0 ;  /* 0x0000000000007941 */ /* 0x000fea0003800000 */
.L_x_6560:
[C---:B------:R-:W-:Y:S01]  /*4db0*/  LEA R44, P1, R35.reuse, R44, 0x1 ;  /* 0x0000002c232c7211 */ /* 0x040fe200078208ff */
[----:B------:R-:W-:Y:S01]  /*4dc0*/  IMAD.MOV.U32 R8, RZ, RZ, R10 ;  /* 0x000000ffff087224 */ /* 0x000fe200078e000a */
[----:B------:R-:W-:Y:S02]  /*4dd0*/  UMOV UR4, UR29 ;  /* 0x0000001d00047c82 */ /* 0x000fe40008000000 */
[C---:B------:R-:W-:Y:S02]  /*4de0*/  LEA.HI.X.SX32 R45, R35.reuse, R45, 0x1, P1 ;  /* 0x0000002d232d7211 */ /* 0x040fe400008f0eff */
[C---:B------:R-:W-:Y:S04]  /*4df0*/  LEA R10, P0, R35.reuse, R8, 0x1 ;  /* 0x00000008230a7211 */ /* 0x040fe800078008ff */
[----:B------:R-:W-:Y:S01]  /*4e00*/  LEA.HI.X.SX32 R9, R35, R9, 0x1, P0 ;  /* 0x0000000923097211 */ /* 0x000fe200000f0eff */
[----:B------:R-:W-:Y:S08]  /*4e10*/  BRA `(.L_x_6562) ;  /* 0x0000003400dc7947 */ /* 0x000ff00003800000 */
.L_x_6545:
[----:B------:R-:W-:Y:S01]  /*4e20*/  ULEA.HI UR31, UR4, UR4, URZ, 0x1 ;  /* 0x00000004041f7291 */ /* 0x000fe2000f8f083f */
[----:B------:R-:W-:Y:S03]  /*4e30*/  BSSY B1, `(.L_x_6563) ;  /* 0x000005c000017945 */ /* 0x000fe60003800000 */
[----:B------:R-:W-:Y:S06]  /*4e40*/  USHF.R.S32.HI UR31, URZ, 0x1, UR31 ;  /* 0x000000013f1f7899 */ /* 0x000fec000801141f */
[----:B------:R-:W-:Y:S01]  /*4e50*/  MOV R153, UR31 ;  /* 0x0000001f00997c02 */ /* 0x000fe20008000f00 */
[----:B------:R-:W-:Y:S05]  /*4e60*/  @!P1 BRA `(.L_x_6564) ;  /* 0x0000000400609947 */ /* 0x000fea0003800000 */
[----:B------:R-:W-:Y:S01]  /*4e70*/  MOV R97, R85 ;  /* 0x0000005500617202 */ /* 0x000fe20000000f00 */
[----:B------:R-:W-:Y:S01]  /*4e80*/  BSSY B0, `(.L_x_6565) ;  /* 0x0000055000007945 */ /* 0x000fe20003800000 */
[----:B------:R-:W-:Y:S03]  /*4e90*/  ISETP.GE.AND P0, PT, R14, UR4, PT ;  /* 0x000000040e007c0c */ /* 0x000fe6000bf06270 */
[----:B---3--:R1:W5:Y:S10]  /*4ea0*/  LDG.E.128 R32, desc[UR6][R96.64] ;  /* 0x0000000660207981 */ /* 0x008374000c1e1d00 */
[----:B------:R-:W-:Y:S05]  /*4eb0*/  @P0 BRA `(.L_x_6566) ;  /* 0x0000000400440947 */ /* 0x000fea0003800000 */
[----:B------:R-:W-:Y:S02]  /*4ec0*/  ISETP.GE.AND P0, PT, R14, R153, PT ;  /* 0x000000990e00720c */ /* 0x000fe40003f06270 */
[----:B------:R-:W-:Y:S02]  /*4ed0*/  MOV R53, RZ ;  /* 0x000000ff00357202 */ /* 0x000fe40000000f00 */
[----:B------:R-:W-:Y:S02]  /*4ee0*/  MOV R99, R87 ;  /* 0x0000005700637202 */ /* 0x000fe40000000f00 */
[----:B------:R-:W-:Y:S02]  /*4ef0*/  MOV R101, R89 ;  /* 0x0000005900657202 */ /* 0x000fe40000000f00 */
[----:B-----5:R-:W-:Y:S01]  /*4f00*/  MOV R47, R33 ;  /* 0x00000021002f7202 */ /* 0x020fe20000000f00 */
[--C-:B------:R-:W-:Y:S01]  /*4f10*/  HADD2.F32 R33, -RZ, R32.reuse.H1_H1 ;  /* 0x30000020ff217230 */ /* 0x100fe20000004100 */
[----:B------:R-:W-:Y:S02]  /*4f20*/  MOV R46, R34 ;  /* 0x00000022002e7202 */ /* 0x000fe40000000f00 */
[----:B------:R-:W-:Y:S01]  /*4f30*/  MOV R41, R35 ;  /* 0x0000002300297202 */ /* 0x000fe20000000f00 */
[----:B------:R-:W-:Y:S01]  /*4f40*/  HADD2.F32 R34, -RZ, R47.H0_H0 ;  /* 0x2000002fff227230 */ /* 0x000fe20000004100 */
        /* <DEDUP_REMOVED lines=14> */
[----:B----4-:R-:W-:Y:S02]  /*5030*/  HADD2.F32 R31, -RZ, R32.H0_H0 ;  /* 0x20000020ff1f7230 */ /* 0x010fe40000004100 */
        /* <DEDUP_REMOVED lines=43> */
[----:B------:R-:W-:Y:S02]  /*52f0*/  HADD2.F32 R33, -RZ, R46.H1_H1 ;  /* 0x3000002eff217230 */ /* 0x000fe40000004100 */
[----:B------:R-:W-:Y:S01]  /*5300*/  FFMA.FTZ R4, R31, R36, R4 ;  /* 0x000000241f047223 */ /* 0x000fe20000010004 */
[----:B------:R-:W-:Y:S02]  /*5310*/  HADD2.F32 R39, -RZ, R51.H0_H0 ;  /* 0x20000033ff277230 */ /* 0x000fe40000004100 */
[----:B------:R-:W-:Y:S01]  /*5320*/  FFMA.FTZ R5, R30, R37, R5 ;  /* 0x000000251e057223 */ /* 0x000fe20000010005 */
[----:B------:R-:W-:Y:S02]  /*5330*/  HADD2.F32 R32, -RZ, R41.H0_H0 ;  /* 0x20000029ff207230 */ /* 0x000fe40000004100 */
[----:B------:R-:W-:Y:S01]  /*5340*/  FFMA.FTZ R6, R33, R38, R6 ;  /* 0x0000002621067223 */ /* 0x000fe20000010006 */
[----:B------:R-:W-:Y:S01]  /*5350*/  F2FP.F16.F32.PACK_AB R33, R4, R3 ;  /* 0x000000030421723e */ /* 0x000fe200000000ff */
[----:B------:R-:W-:Y:S02]  /*5360*/  HADD2.F32 R40, -RZ, R51.H1_H1 ;  /* 0x30000033ff287230 */ /* 0x000fe40000004100 */
[----:B------:R-:W-:Y:S01]  /*5370*/  HADD2.F32 R35, -RZ, R41.H1_H1 ;  /* 0x30000029ff237230 */ /* 0x000fe20000004100 */
[----:B------:R-:W-:Y:S01]  /*5380*/  F2FP.F16.F32.PACK_AB R34, R6, R5 ;  /* 0x000000050622723e */ /* 0x000fe200000000ff */
[----:B------:R-:W-:Y:S01]  /*5390*/  FFMA.FTZ R7, R32, R39, R7 ;  /* 0x0000002720077223 */ /* 0x000fe20000010007 */
[----:B------:R-:W-:Y:S02]  /*53a0*/  F2FP.F16.F32.PACK_AB R32, R2, R0 ;  /* 0x000000000220723e */ /* 0x000fe400000000ff */
[----:B------:R-:W-:Y:S05]  /*53b0*/  FFMA.FTZ R8, R35, R40, R8 ;  /* 0x0000002823087223 */ /* 0x000fea0000010008 */
[----:B------:R-:W-:Y:S02]  /*53c0*/  F2FP.F16.F32.PACK_AB R35, R8, R7 ;  /* 0x000000070823723e */ /* 0x000fe400000000ff */
.L_x_6566:
[----:B------:R-:W-:Y:S05]  /*53d0*/  BSYNC B0 ;  /* 0x0000000000007941 */ /* 0x000fea0003800000 */
.L_x_6565:
[----:B-----5:R2:W-:Y:S02]  /*53e0*/  STG.E.128 desc[UR6][R70.64], R32 ;  /* 0x0000002046007986 */ /* 0x0205e4000c101d06 */
.L_x_6564:
[----:B------:R-:W-:Y:S05]  /*53f0*/  BSYNC B1 ;  /* 0x0000000000017941 */ /* 0x000fea0003800000 */
.L_x_6563:
[----:B------:R-:W-:Y:S04]  /*5400*/  BSSY B1, `(.L_x_6567) ;  /* 0x0000060000017945 */ /* 0x000fe80003800000 */
[----:B------:R-:W-:Y:S05]  /*5410*/  @!P3 BRA `(.L_x_6568) ;  /* 0x000000040078b947 */ /* 0x000fea0003800000 */
[C---:B------:R-:W-:Y:S01]  /*5420*/  LEA R54, P0, R95.reuse, R96, 0x1 ;  /* 0x000000605f367211 */ /* 0x040fe200078008ff */
[----:B------:R-:W-:Y:S03]  /*5430*/  BSSY B0, `(.L_x_6569) ;  /* 0x000005b000007945 */ /* 0x000fe60003800000 */
[----:B------:R-:W-:Y:S02]  /*5440*/  LEA.HI.X R55, R95, R85, R106, 0x1, P0 ;  /* 0x000000555f377211 */ /* 0x000fe400000f0c6a */
[C---:B------:R-:W-:Y:S03]  /*5450*/  LEA R154, P0, R91.reuse, R70, 0x1 ;  /* 0x000000465b9a7211 */ /* 0x040fe600078008ff */
[----:B--23--:R2:W5:Y:S01]  /*5460*/  LDG.E.128 R32, desc[UR6][R54.64] ;  /* 0x0000000636207981 */ /* 0x00c562000c1e1d00 */
[----:B------:R-:W-:Y:S02]  /*5470*/  LEA.HI.X R155, R91, R71, R102, 0x1, P0 ;  /* 0x000000475b9b7211 */ /* 0x000fe400000f0c66 */
[----:B------:R-:W-:Y:S11]  /*5480*/  ISETP.GE.AND P0, PT, R14, UR4, PT ;  /* 0x000000040e007c0c */ /* 0x000ff6000bf06270 */
[----:B------:R-:W-:Y:S02]  /*5490*/  @!UPT UIADD3 URZ, URZ, URZ, URZ ;  /* 0x0000003f3f3ff290 */ /* 0x000fe4000fffe03f */
[----:B------:R-:W-:Y:S05]  /*54a0*/  @P0 BRA `(.L_x_6570) ;  /* 0x00000004004c0947 */ /* 0x000fea0003800000 */
[-C--:B------:R-:W-:Y:S02]  /*54b0*/  ISETP.GE.AND P0, PT, R14, R153.reuse, PT ;  /* 0x000000990e00720c */ /* 0x080fe40003f06270 */
[----:B------:R-:W-:Y:S02]  /*54c0*/  MOV R52, R153 ;  /* 0x0000009900347202 */ /* 0x000fe40000000f00 */
[----:B-----5:R-:W-:Y:S01]  /*54d0*/  MOV R47, R33 ;  /* 0x00000021002f7202 */ /* 0x020fe20000000f00 */
[--C-:B------:R-:W-:Y:S01]  /*54e0*/  HADD2.F32 R33, -RZ, R32.reuse.H1_H1 ;  /* 0x30000020ff217230 */ /* 0x100fe20000004100 */
[----:B------:R-:W-:Y:S02]  /*54f0*/  MOV R46, R34 ;  /* 0x00000022002e7202 */ /* 0x000fe40000000f00 */
[----:B------:R-:W-:Y:S01]  /*5500*/  MOV R41, R35 ;  /* 0x0000002300297202 */ /* 0x000fe20000000f00 */
[----:B------:R-:W-:Y:S04]  /*5510*/  HADD2.F32 R34, -RZ, R47.H0_H0 ;  /* 0x2000002fff227230 */ /* 0x000fe80000004100 */
[----:B------:R-:W-:Y:S04]  /*5520*/  @P0 IADD3 R52, RZ, -UR31, RZ ;  /* 0x8000001fff340c10 */ /* 0x000fe8000fffe0ff */
[C---:B------:R-:W-:Y:S02]  /*5530*/  LEA R22, P1, R52.reuse, R54, 0x1 ;  /* 0x0000003634167211 */ /* 0x040fe400078208ff */
[----:B--2---:R-:W-:Y:S02]  /*5540*/  MOV R54, RZ ;  /* 0x000000ff00367202 */ /* 0x004fe40000000f00 */
[----:B------:R-:W-:Y:S02]  /*5550*/  @P0 IADD3 R54, RZ, -UR31, RZ ;  /* 0x8000001fff360c10 */ /* 0x000fe4000fffe0ff */
[----:B------:R-:W-:Y:S02]  /*5560*/  LEA.HI.X.SX32 R23, R52, R55, 0x1, P1 ;  /* 0x0000003734177211 */ /* 0x000fe400008f0eff */
[----:B------:R-:W-:Y:S02]  /*5570*/  IADD3 R55, P1, R122, R54, RZ ;  /* 0x000000367a377210 */ /* 0x000fe40007f3e0ff */
[----:B------:R-:W-:Y:S02]  /*5580*/  MOV R52, RZ ;  /* 0x000000ff00347202 */ /* 0x000fe40000000f00 */
[----:B------:R-:W-:Y:S01]  /*5590*/  @P0 IADD3 R52, RZ, -UR31, RZ ;  /* 0x8000001fff340c10 */ /* 0x000fe2000fffe0ff */
[----:B------:R-:W2:Y:S01]  /*55a0*/  LDG.E.128 R20, desc[UR6][R22.64] ;  /* 0x0000000616147981 */ /* 0x000ea2000c1e1d00 */
[-C--:B------:R-:W-:Y:S02]  /*55b0*/  LEA.HI.X.SX32 R54, R54, R111.reuse, 0x1, P1 ;  /* 0x0000006f36367211 */ /* 0x080fe400008f0eff */
        /* <DEDUP_REMOVED lines=66> */
.L_x_6570:
[----:B------:R-:W-:Y:S05]  /*59e0*/  BSYNC B0 ;  /* 0x0000000000007941 */ /* 0x000fea0003800000 */
.L_x_6569:
[----:B-----5:R4:W-:Y:S02]  /*59f0*/  STG.E.128 desc[UR6][R154.64], R32 ;  /* 0x000000209a007986 */ /* 0x0209e4000c101d06 */
.L_x_6568:
[----:B------:R-:W-:Y:S05]  /*5a00*/  BSYNC B1 ;  /* 0x0000000000017941 */ /* 0x000fea0003800000 */
.L_x_6567:
[----:B------:R-:W-:Y:S04]  /*5a10*/  BSSY B1, `(.L_x_6571) ;  /* 0x0000063000017945 */ /* 0x000fe80003800000 */
[----:B------:R-:W-:Y:S05]  /*5a20*/  @!P6 BRA `(.L_x_6572) ;  /* 0x000000040084e947 */ /* 0x000fea0003800000 */
[C---:B------:R-:W-:Y:S01]  /*5a30*/  LEA R156, P0, R75.reuse, R96, 0x1 ;  /* 0x000000604b9c7211 */ /* 0x040fe200078008ff */
[----:B------:R-:W-:Y:S03]  /*5a40*/  BSSY B0, `(.L_x_6573) ;  /* 0x000005e000007945 */ /* 0x000fe60003800000 */
[----:B------:R-:W-:Y:S02]  /*5a50*/  LEA.HI.X R157, R75, R85, R74, 0x1, P0 ;  /* 0x000000554b9d7211 */ /* 0x000fe400000f0c4a */
[C---:B----4-:R-:W-:Y:S03]  /*5a60*/  LEA R154, P0, R146.reuse, R70, 0x1 ;  /* 0x00000046929a7211 */ /* 0x050fe600078008ff */
[----:B--23--:R2:W5:Y:S01]  /*5a70*/  LDG.E.128 R52, desc[UR6][R156.64] ;  /* 0x000000069c347981 */ /* 0x00c562000c1e1d00 */
[----:B------:R-:W-:Y:S02]  /*5a80*/  LEA.HI.X R155, R146, R71, R76, 0x1, P0 ;  /* 0x00000047929b7211 */ /* 0x000fe400000f0c4c */
[----:B------:R-:W-:Y:S11]  /*5a90*/  ISETP.GE.AND P0, PT, R14, UR4, PT ;  /* 0x000000040e007c0c */ /* 0x000ff6000bf06270 */
[----:B------:R-:W-:Y:S02]  /*5aa0*/  @!UPT UIADD3 URZ, URZ, URZ, URZ ;  /* 0x0000003f3f3ff290 */ /* 0x000fe4000fffe03f */
[----:B------:R-:W-:Y:S05]  /*5ab0*/  @P0 BRA `(.L_x_6574) ;  /* 0x0000000400580947 */ /* 0x000fea0003800000 */
[--C-:B-----5:R-:W-:Y:S01]  /*5ac0*/  HADD2.F32 R29, -RZ, R52.reuse.H0_H0 ;  /* 0x20000034ff1d7230 */ /* 0x120fe20000004100 */
[-C--:B------:R-:W-:Y:S01]  /*5ad0*/  ISETP.GE.AND P0, PT, R14, R153.reuse, PT ;  /* 0x000000990e00720c */ /* 0x080fe20003f06270 */
[----:B------:R-:W-:Y:S01]  /*5ae0*/  HADD2.F32 R33, -RZ, R52.H1_H1 ;  /* 0x30000034ff217230 */ /* 0x000fe20000004100 */
[----:B-1----:R-:W-:Y:S01]  /*5af0*/  MOV R97, R153 ;  /* 0x0000009900617202 */ /* 0x002fe20000000f00 */
[----:B------:R-:W-:Y:S01]  /*5b00*/  HADD2.F32 R36, -RZ, R53.H0_H0 ;  /* 0x20000035ff247230 */ /* 0x000fe20000004100 */
[----:B------:R-:W-:Y:S02]  /*5b10*/  MOV R152, RZ ;  /* 0x000000ff00987202 */ /* 0x000fe40000000f00 */
[----:B------:R-:W-:Y:S02]  /*5b20*/  MOV R46, R54 ;  /* 0x00000036002e7202 */ /* 0x000fe40000000f00 */
[----:B------:R-:W-:Y:S05]  /*5b30*/  MOV R47, R55 ;  /* 0x00000037002f7202 */ /* 0x000fea0000000f00 */
        /* <DEDUP_REMOVED lines=65> */
[----:B------:R-:W-:Y:S01]  /*5f50*/  HADD2.F32 R31, -RZ, R46.H1_H1 ;  /* 0x3000002eff1f7230 */ /* 0x000fe20000004100 */
[----:B------:R-:W-:Y:S01]  /*5f60*/  F2FP.F16.F32.PACK_AB R52, R2, R0 ;  /* 0x000000000234723e */ /* 0x000fe200000000ff */
[----:B------:R-:W-:Y:S02]  /*5f70*/  HADD2.F32 R40, -RZ, R51.H0_H0 ;  /* 0x20000033ff287230 */ /* 0x000fe40000004100 */
[----:B------:R-:W-:Y:S01]  /*5f80*/  FFMA.FTZ R5, R34, R38, R5 ;  /* 0x0000002622057223 */ /* 0x000fe20000010005 */
[----:B------:R-:W-:Y:S01]  /*5f90*/  F2FP.F16.F32.PACK_AB R53, R4, R3 ;  /* 0x000000030435723e */ /* 0x000fe200000000ff */
        /* <DEDUP_REMOVED lines=8> */
.L_x_6574:
[----:B------:R-:W-:Y:S05]  /*6020*/  BSYNC B0 ;  /* 0x0000000000007941 */ /* 0x000fea0003800000 */
.L_x_6573:
[----:B-----5:R3:W-:Y:S02]  /*6030*/  STG.E.128 desc[UR6][R154.64], R52 ;  /* 0x000000349a007986 */ /* 0x0207e4000c101d06 */
.L_x_6572:
[----:B------:R-:W-:Y:S05]  /*6040*/  BSYNC B1 ;  /* 0x0000000000017941 */ /* 0x000fea0003800000 */
.L_x_6571:
[----:B------:R-:W-:Y:S04]  /*6050*/  BSSY B1, `(.L_x_6575) ;  /* 0x0000067000017945 */ /* 0x000fe80003800000 */
[----:B------:R-:W-:Y:S05]  /*6060*/  @!P4 BRA `(.L_x_6576) ;  /* 0x000000040094c947 */ /* 0x000fea0003800000 */
[----:B---3--:R-:W2:Y:S01]  /*6070*/  LDC.64 R2, c[0x0][0x338] ;  /* 0x0000ce00ff027b82 */ /* 0x008ea20000000a00 */
[----:B-1----:R-:W-:Y:S01]  /*6080*/  MOV R97, R85 ;  /* 0x0000005500617202 */ /* 0x002fe20000000f00 */
[----:B------:R-:W-:Y:S01]  /*6090*/  BSSY B0, `(.L_x_6577) ;  /* 0x0000061000007945 */ /* 0x000fe20003800000 */
[----:B------:R-:W-:Y:S01]  /*60a0*/  ISETP.GE.AND P0, PT, R14, UR4, PT ;  /* 0x000000040e007c0c */ /* 0x000fe2000bf06270 */
[----:B--2---:R-:W-:Y:S04]  /*60b0*/  IMAD.WIDE.U32 R156, R2, 0x60, R96 ;  /* 0x00000060029c7825 */ /* 0x004fe800078e0060 */
[----:B------:R-:W-:Y:S05]  /*60c0*/  IMAD R3, R3, 0x60, RZ ;  /* 0x0000006003037824 */ /* 0x000fea00078e02ff */
[----:B------:R-:W-:Y:S02]  /*60d0*/  IADD3 R157, R157, R3, RZ ;  /* 0x000000039d9d7210 */ /* 0x000fe40007ffe0ff */
[----:B------:R-:W4:Y:S03]  /*60e0*/  LDC.64 R2, c[0x0][0x248] ;  /* 0x00009200ff027b82 */ /* 0x000f260000000a00 */
[----:B------:R1:W5:Y:S01]  /*60f0*/  LDG.E.128 R52, desc[UR6][R156.64] ;  /* 0x000000069c347981 */ /* 0x000362000c1e1d00 */
[----:B----4-:R-:W-:Y:S04]  /*6100*/  IMAD.WIDE.U32 R154, R2, 0x60, R70 ;  /* 0x00000060029a7825 */ /* 0x010fe800078e0046 */
[----:B------:R-:W-:Y:S05]  /*6110*/  IMAD R3, R3, 0x60, RZ ;  /* 0x0000006003037824 */ /* 0x000fea00078e02ff */
[----:B------:R-:W-:Y:S01]  /*6120*/  IADD3 R155, R155, R3, RZ ;  /* 0x000000039b9b7210 */ /* 0x000fe20007ffe0ff */
[----:B-1----:R-:W-:Y:S06]  /*6130*/  @P0 BRA `(.L_x_6578) ;  /* 0x0000000400580947 */ /* 0x002fec0003800000 */
[--C-:B-----5:R-:W-:Y:S01]  /*6140*/  HADD2.F32 R29, -RZ, R52.reuse.H0_H0 ;  /* 0x20000034ff1d7230 */ /* 0x120fe20000004100 */
[-C--:B------:R-:W-:Y:S01]  /*6150*/  ISETP.GE.AND P0, PT, R14, R153.reuse, PT ;  /* 0x000000990e00720c */ /* 0x080fe20003f06270 */
[----:B------:R-:W-:Y:S01]  /*6160*/  HADD2.F32 R33, -RZ, R52.H1_H1 ;  /* 0x30000034ff217230 */ /* 0x000fe20000004100 */
[----:B------:R-:W-:Y:S01]  /*6170*/  MOV R97, R153 ;  /* 0x0000009900617202 */ /* 0x000fe20000000f00 */
[----:B------:R-:W-:Y:S01]  /*6180*/  HADD2.F32 R36, -RZ, R53.H0_H0 ;  /* 0x20000035ff247230 */ /* 0x000fe20000004100 */
[----:B------:R-:W-:Y:S02]  /*6190*/  MOV R152, RZ ;  /* 0x000000ff00987202 */ /* 0x000fe40000000f00 */
[----:B------:R-:W-:Y:S02]  /*61a0*/  MOV R46, R54 ;  /* 0x00000036002e7202 */ /* 0x000fe40000000f00 */
[----:B------:R-:W-:Y:S05]  /*61b0*/  MOV R47, R55 ;  /* 0x00000037002f7202 */ /* 0x000fea0000000f00 */
[----:B------:R-:W-:Y:S02]  /*61c0*/  @P0 IADD3 R97, RZ, -UR31, RZ ;  /* 0x8000001fff610c10 */ /* 0x000fe4000fffe0ff */
[----:B------:R-:W-:Y:S02]  /*61d0*/  @P0 IADD3 R152, RZ, -UR31, RZ ;  /* 0x8000001fff980c10 */ /* 0x000fe4000fffe0ff */
[C---:B------:R-:W-:Y:S04]  /*61e0*/  LEA R16, P1, R97.reuse, R156, 0x1 ;  /* 0x0000009c61107211 */ /* 0x040fe800078208ff */
[----:B------:R-:W-:Y:S02]  /*61f0*/  LEA.HI.X.SX32 R17, R97, R157, 0x1, P1 ;  /* 0x0000009d61117211 */ /* 0x000fe400008f0eff */
[----:B------:R-:W-:Y:S04]  /*6200*/  IADD3 R97, P1, R120, R152, RZ ;  /* 0x0000009878617210 */ /* 0x000fe80007f3e0ff */
[----:B------:R-:W-:Y:S01]  /*6210*/  LEA.HI.X.SX32 R152, R152, R109, 0x1, P1 ;  /* 0x0000006d98987211 */ /* 0x000fe200008f0eff */
[----:B------:R-:W2:Y:S01]  /*6220*/  LDG.E.128 R16, desc[UR6][R16.64] ;  /* 0x0000000610107981 */ /* 0x000ea2000c1e1d00 */
[C---:B------:R-:W-:Y:S04]  /*6230*/  LEA R156, P1, R97.reuse, R98, 0x1 ;  /* 0x00000062619c7211 */ /* 0x040fe800078208ff */
        /* <DEDUP_REMOVED lines=70> */
.L_x_6578:
[----:B------:R-:W-:Y:S05]  /*66a0*/  BSYNC B0 ;  /* 0x0000000000007941 */ /* 0x000fea0003800000 */
.L_x_6577:
[----:B-----5:R1:W-:Y:S02]  /*66b0*/  STG.E.128 desc[UR6][R154.64], R52 ;  /* 0x000000349a007986 */ /* 0x0203e4000c101d06 */
.L_x_6576:
[----:B------:R-:W-:Y:S05]  /*66c0*/  BSYNC B1 ;  /* 0x0000000000017941 */ /* 0x000fea0003800000 */
.L_x_6575:
[----:B------:R-:W-:Y:S04]  /*66d0*/  BSSY B1, `(.L_x_6579) ;  /* 0x0000062000017945 */ /* 0x000fe80003800000 */
[----:B------:R-:W-:Y:S05]  /*66e0*/  @!P2 BRA `(.L_x_6580) ;  /* 0x000000040080a947 */ /* 0x000fea0003800000 */
[----:B--2---:R-:W-:Y:S01]  /*66f0*/  LEA R156, P0, R78, R96, 0x1 ;  /* 0x000000604e9c7211 */ /* 0x004fe200078008ff */
[----:B------:R-:W-:Y:S01]  /*6700*/  BSSY B0, `(.L_x_6581) ;  /* 0x000005d000007945 */ /* 0x000fe20003800000 */
[----:B------:R-:W-:Y:S02]  /*6710*/  ISETP.GE.AND P1, PT, R14, UR4, PT ;  /* 0x000000040e007c0c */ /* 0x000fe4000bf26270 */
[----:B------:R-:W-:Y:S02]  /*6720*/  LEA.HI.X R157, R78, R85, R77, 0x1, P0 ;  /* 0x000000554e9d7211 */ /* 0x000fe400000f0c4d */
[C---:B-1-34-:R-:W-:Y:S03]  /*6730*/  LEA R154, P0, R148.reuse, R70, 0x1 ;  /* 0x00000046949a7211 */ /* 0x05afe600078008ff */
[----:B------:R1:W5:Y:S01]  /*6740*/  LDG.E.128 R52, desc[UR6][R156.64] ;  /* 0x000000069c347981 */ /* 0x000362000c1e1d00 */
[----:B------:R-:W-:Y:S05]  /*6750*/  LEA.HI.X R155, R148, R71, R80, 0x1, P0 ;  /* 0x00000047949b7211 */ /* 0x000fea00000f0c50 */
[----:B------:R-:W-:Y:S05]  /*6760*/  @P1 BRA `(.L_x_6582) ;  /* 0x0000000400581947 */ /* 0x000fea0003800000 */
        /* <DEDUP_REMOVED lines=10> */
[----:B------:R-:W-:Y:S02]  /*6810*/  LEA R16, P1, R101, R156, 0x1 ;  /* 0x0000009c65107211 */ /* 0x000fe400078208ff */
[----:B------:R-:W-:Y:S02]  /*6820*/  IADD3 R97, P2, R115, R99, RZ ;  /* 0x0000006373617210 */ /* 0x000fe40007f5e0ff */
[----:B------:R-:W-:Y:S02]  /*6830*/  LEA.HI.X.SX32 R17, R101, R157, 0x1, P1 ;  /* 0x0000009d65117211 */ /* 0x000fe400008f0eff */
[----:B-1----:R-:W-:Y:S02]  /*6840*/  LEA R156, P1, R97, R98, 0x1 ;  /* 0x00000062619c7211 */ /* 0x002fe400078208ff */
        /* <DEDUP_REMOVED lines=72> */
.L_x_6582:
[----:B------:R-:W-:Y:S05]  /*6cd0*/  BSYNC B0 ;  /* 0x0000000000007941 */ /* 0x000fea0003800000 */
.L_x_6581:
[----:B-----5:R2:W-:Y:S02]  /*6ce0*/  STG.E.128 desc[UR6][R154.64], R52 ;  /* 0x000000349a007986 */ /* 0x0205e4000c101d06 */
.L_x_6580:
[----:B------:R-:W-:Y:S05]  /*6cf0*/  BSYNC B1 ;  /* 0x0000000000017941 */ /* 0x000fea0003800000 */
.L_x_6579:
        /* <DEDUP_REMOVED lines=25> */
[C---:B------:R-:W-:Y:S02]  /*6e90*/  LEA R16, P1, R101.reuse, R156, 0x1 ;  /* 0x0000009c65107211 */ /* 0x040fe400078208ff */
[C---:B------:R-:W-:Y:S02]  /*6ea0*/  IADD3 R97, P2, R118.reuse, R99, RZ ;  /* 0x0000006376617210 */ /* 0x040fe40007f5e0ff */
[----:B------:R-:W-:Y:S02]  /*6eb0*/  LEA.HI.X.SX32 R17, R101, R157, 0x1, P1 ;  /* 0x0000009d65117211 */ /* 0x000fe400008f0eff */
[----:B------:R-:W-:Y:S02]  /*6ec0*/  LEA R156, P1, R97, R98, 0x1 ;  /* 0x00000062619c7211 */ /* 0x000fe400078208ff */
        /* <DEDUP_REMOVED lines=72> */
.L_x_6586:
[----:B------:R-:W-:Y:S05]  /*7350*/  BSYNC B0 ;  /* 0x0000000000007941 */ /* 0x000fea0003800000 */
.L_x_6585:
[----:B-----5:R1:W-:Y:S02]  /*7360*/  STG.E.128 desc[UR6][R154.64], R52 ;  /* 0x000000349a007986 */ /* 0x0203e4000c101d06 */
.L_x_6584:
[----:B------:R-:W-:Y:S05]  /*7370*/  BSYNC B1 ;  /* 0x0000000000017941 */ /* 0x000fea0003800000 */
.L_x_6583:
[----:B------:R-:W-:Y:S01]  /*7380*/  ISETP.NE.AND P0, PT, R151, RZ, PT ;  /* 0x000000ff9700720c */ /* 0x000fe20003f05270 */
[----:B------:R-:W-:Y:S11]  /*7390*/  BSSY B1, `(.L_x_6587) ;  /* 0x0000068000017945 */ /* 0x000ff60003800000 */
[----:B------:R-:W-:Y:S01]  /*73a0*/  @!UPT UIADD3 URZ, URZ, URZ, URZ ;  /* 0x0000003f3f3ff290 */ /* 0x000fe2000fffe03f */
        /* <DEDUP_REMOVED lines=100> */
.L_x_6590:
[----:B------:R-:W-:Y:S05]  /*79f0*/  BSYNC B0 ;  /* 0x0000000000007941 */ /* 0x000fea0003800000 */
.L_x_6589:
[----:B-----5:R1:W-:Y:S02]  /*7a00*/  STG.E.128 desc[UR6][R154.64], R52 ;  /* 0x000000349a007986 */ /* 0x0203e4000c101d06 */
.L_x_6588:
[----:B------:R-:W-:Y:S05]  /*7a10*/  BSYNC B1 ;  /* 0x0000000000017941 */ /* 0x000fea0003800000 */
.L_x_6587:
        /* <DEDUP_REMOVED lines=8> */
[----:B--2-4-:R-:W-:Y:S04]  /*7aa0*/  IMAD.WIDE.U32 R154, R2, 0xe0, R96 ;  /* 0x000000e0029a7825 */ /* 0x014fe800078e0060 */
        /* <DEDUP_REMOVED lines=8> */
[--C-:B-----5:R-:W-:Y:S01]  /*7b30*/  HADD2.F32 R29, -RZ, R52.reuse.H0_H0 ;  /* 0x20000034ff1d7230 */ /* 0x120fe20000004100 */
[----:B------:R-:W-:Y:S01]  /*7b40*/  ISETP.GE.AND P0, PT, R14, R153, PT ;  /* 0x000000990e00720c */ /* 0x000fe20003f06270 */
[----:B------:R-:W-:Y:S01]  /*7b50*/  HADD2.F32 R33, -RZ, R52.H1_H1 ;  /* 0x30000034ff217230 */ /* 0x000fe20000004100 */
[----:B------:R-:W-:Y:S01]  /*7b60*/  MOV R99, RZ ;  /* 0x000000ff00637202 */ /* 0x000fe20000000f00 */
        /* <DEDUP_REMOVED lines=9> */
[----:B------:R-:W-:Y:S02]  /*7c00*/  LEA.HI.X.SX32 R152, R99, R103, 0x1, P2 ;  /* 0x0000006763987211 */ /* 0x000fe400010f0eff */
[C---:B------:R-:W-:Y:S02]  /*7c10*/  LEA R154, P1, R97.reuse, R98, 0x1 ;  /* 0x00000062619a7211 */ /* 0x040fe400078208ff */
[----:B------:R-:W-:Y:S01]  /*7c20*/  @P0 IADD3 R156, RZ, -UR31, RZ ;  /* 0x8000001fff9c0c10 */ /* 0x000fe2000fffe0ff */
[----:B------:R-:W2:Y:S01]  /*7c30*/  LDG.E.128 R16, desc[UR6][R16.64] ;  /* 0x0000000610107981 */ /* 0x000ea2000c1e1d00 */
[----:B------:R-:W-:Y:S02]  /*7c40*/  LEA.HI.X R155, R97, R87, R152, 0x1, P1 ;  /* 0x00000057619b7211 */ /* 0x000fe400008f0c98 */
[----:B------:R-:W-:Y:S04]  /*7c50*/  IADD3 R97, P1, R114, R156, RZ ;  /* 0x0000009c72617210 */ /* 0x000fe80007f3e0ff */
[----:B------:R-:W-:Y:S01]  /*7c60*/  LEA.HI.X.SX32 R156, R156, R103, 0x1, P1 ;  /* 0x000000679c9c7211 */ /* 0x000fe200008f0eff */
[----:B------:R-:W3:Y:S01]  /*7c70*/  LDG.E.128 R152, desc[UR6][R154.64] ;  /* 0x000000069a987981 */ /* 0x000ee2000c1e1d00 */
        /* <DEDUP_REMOVED lines=64> */
.L_x_6594:
[----:B------:R-:W-:Y:S05]  /*8080*/  BSYNC B0 ;  /* 0x0000000000007941 */ /* 0x000fea0003800000 */
.L_x_6593:
[----:B-----5:R1:W-:Y:S02]  /*8090*/  STG.E.128 desc[UR6][R150.64], R52 ;  /* 0x0000003496007986 */ /* 0x0203e4000c101d06 */
.L_x_6592:
[----:B------:R-:W-:Y:S05]  /*80a0*/  BSYNC B1 ;  /* 0x0000000000017941 */ /* 0x000fea0003800000 */
.L_x_6591:
[----:B---3--:R-:W3:Y:S01]  /*80b0*/  LDC R3, c[0x0][0x2e0] ;  /* 0x0000b800ff037b82 */ /* 0x008ee20000000800 */
[----:B------:R-:W-:Y:S01]  /*80c0*/  IMAD.MOV.U32 R101, RZ, RZ, R89 ;  /* 0x000000ffff657224 */ /* 0x000fe200078e0059 */
[----:B------:R-:W-:Y:S01]  /*80d0*/  UMOV UR4, UR5 ;  /* 0x0000000500047c82 */ /* 0x000fe20008000000 */
[----:B------:R-:W-:Y:S02]  /*80e0*/  IMAD.MOV.U32 R99, RZ, RZ, R87 ;  /* 0x000000ffff637224 */ /* 0x000fe400078e0057 */
[----:B---3--:R-:W-:Y:S05]  /*80f0*/  IMAD.U32 R3, R3, -0x40, RZ ;  /* 0xffffffc003037824 */ /* 0x008fea00078e00ff */
[C---:B------:R-:W-:Y:S02]  /*8100*/  LEA R100, P1, R3.reuse, R100, 0x1 ;  /* 0x0000006403647211 */ /* 0x040fe400078208ff */
[C---:B------:R-:W-:Y:S02]  /*8110*/  LEA R98, P0, R3.reuse, R98, 0x1 ;  /* 0x0000006203627211 */ /* 0x040fe400078008ff */
[C---:B------:R-:W-:Y:S02]  /*8120*/  LEA.HI.X.SX32 R89, R3.reuse, R101, 0x1, P1 ;  /* 0x0000006503597211 */ /* 0x040fe400008f0eff */
[----:B------:R-:W-:Y:S01]  /*8130*/  LEA.HI.X.SX32 R87, R3, R99, 0x1, P0 ;  /* 0x0000006303577211 */ /* 0x000fe200000f0eff */
[----:B------:R-:W-:Y:S08]  /*8140*/  BRA `(.L_x_6562) ;  /* 0x0000000400107947 */ /* 0x000ff00003800000 */
.L_x_6544:
[----:B---3--:R-:W1:Y:S01]  /*8150*/  @P4 LDC.64 R2, c[0x0][0x338] ;  /* 0x0000ce00ff024b82 */ /* 0x008e620000000a00 */
[-C--:B------:R-:W-:Y:S01]  /*8160*/  @P1 MOV R97, R85.reuse ;  /* 0x0000005500611202 */ /* 0x080fe20000000f00 */
[----:B------:R-:W-:Y:S01]  /*8170*/  UMOV UR4, URZ ;  /* 0x0000003f00047c82 */ /* 0x000fe20008000000 */
[C---:B------:R-:W-:Y:S03]  /*8180*/  @P3 LEA R20, P0, R95.reuse, R96, 0x1 ;  /* 0x000000605f143211 */ /* 0x040fe600078008ff */
[----:B------:R2:W3:Y:S01]  /*8190*/  @P1 LDG.E.128 R4, desc[UR6][R96.64] ;  /* 0x0000000660041981 */ /* 0x0004e2000c1e1d00 */
[----:B------:R-:W-:Y:S02]  /*81a0*/  @P3 LEA.HI.X R21, R95, R85, R106, 0x1, P0 ;  /* 0x000000555f153211 */ /* 0x000fe400000f0c6a */
[C---:B------:R-:W-:Y:S04]  /*81b0*/  @P3 LEA R26, P0, R91.reuse, R70, 0x1 ;  /* 0x000000465b1a3211 */ /* 0x040fe800078008ff */
[----:B------:R-:W-:Y:S02]  /*81c0*/  @P3 LEA.HI.X R27, R91, R71, R102, 0x1, P0 ;  /* 0x000000475b1b3211 */ /* 0x000fe400000f0c66 */
[C---:B------:R-:W-:Y:S04]  /*81d0*/  @P6 LEA R16, P0, R75.reuse, R96, 0x1 ;  /* 0x000000604b106211 */ /* 0x040fe800078008ff */
[----:B------:R-:W-:Y:S02]  /*81e0*/  @P6 LEA.HI.X R17, R75, R85, R74, 0x1, P0 ;  /* 0x000000554b116211 */ /* 0x000fe400000f0c4a */
[C---:B------:R-:W-:Y:S04]  /*81f0*/  @P6 LEA R24, P0, R146.reuse, R70, 0x1 ;  /* 0x0000004692186211 */ /* 0x040fe800078008ff */
[----:B------:R-:W-:Y:S02]  /*8200*/  @P6 LEA.HI.X R25, R146, R71, R76, 0x1, P0 ;  /* 0x0000004792196211 */ /* 0x000fe400000f0c4c */
[C---:B------:R-:W-:Y:S04]  /*8210*/  @P2 LEA R30, P0, R78.reuse, R96, 0x1 ;  /* 0x000000604e1e2211 */ /* 0x040fe800078008ff */
[-C--:B------:R-:W-:Y:S01]  /*8220*/  @P2 LEA.HI.X R31, R78, R85.reuse, R77, 0x1, P0 ;  /* 0x000000554e1f2211 */ /* 0x080fe200000f0c4d */
[----:B--2---:R-:W-:Y:S01]  /*8230*/  @P4 IMAD.MOV.U32 R97, RZ, RZ, R85 ;  /* 0x000000ffff614224 */ /* 0x004fe200078e0055 */
[----:B---3--:R-:W-:Y:S01]  /*8240*/  @P1 STG.E.128 desc[UR6][R70.64], R4 ;  /* 0x0000000446001986 */ /* 0x008fe2000c101d06 */
[----:B-1----:R-:W-:Y:S01]  /*8250*/  @P4 IMAD.WIDE.U32 R28, R2, 0x60, R96 ;  /* 0x00000060021c4825 */ /* 0x002fe200078e0060 */
[----:B------:R-:W-:Y:S03]  /*8260*/  @P5 MOV R97, R85 ;  /* 0x0000005500615202 */ /* 0x000fe60000000f00 */
[----:B------:R-:W2:Y:S01]  /*8270*/  @P3 LDG.E.128 R20, desc[UR6][R20.64] ;  /* 0x0000000614143981 */ /* 0x000ea2000c1e1d00 */
[----:B------:R-:W-:Y:S01]  /*8280*/  @P4 IMAD R3, R3, 0x60, RZ ;  /* 0x0000006003034824 */ /* 0x000fe200078e02ff */
[----:B------:R-:W-:Y:S04]  /*8290*/  ISETP.NE.AND P1, PT, R150, RZ, PT ;  /* 0x000000ff9600720c */ /* 0x000fe80003f25270 */
[----:B------:R-:W-:Y:S02]  /*82a0*/  @P4 IADD3 R29, R29, R3, RZ ;  /* 0x000000031d1d4210 */ /* 0x000fe40007ffe0ff */
[----:B------:R-:W1:Y:S02]  /*82b0*/  @P4 LDC.64 R2, c[0x0][0x248] ;  /* 0x00009200ff024b82 */ /* 0x000e640000000a00 */
[----:B-1----:R-:W-:Y:S01]  /*82c0*/  @P4 IMAD R3, R3, 0x60, RZ ;  /* 0x0000006003034824 */ /* 0x002fe200078e02ff */
[----:B--2---:R1:W-:Y:S01]  /*82d0*/  @P3 STG.E.128 desc[UR6][R26.64], R20 ;  /* 0x000000141a003986 */ /* 0x0043e2000c101d06 */
[----:B------:R-:W-:Y:S04]  /*82e0*/  ISETP.NE.AND P3, PT, R151, RZ, PT ;  /* 0x000000ff9700720c */ /* 0x000fe80003f65270 */
[----:B------:R-:W2:Y:S01]  /*82f0*/  @P6 LDG.E.128 R16, desc[UR6][R16.64] ;  /* 0x0000000610106981 */ /* 0x000ea2000c1e1d00 */
[----:B-1----:R-:W-:Y:S01]  /*8300*/  @P4 IMAD.WIDE.U32 R20, R2, 0x60, R70 ;  /* 0x0000006002144825 */ /* 0x002fe200078e0046 */
[C---:B------:R-:W-:Y:S03]  /*8310*/  @P2 LEA R26, P0, R148.reuse, R70, 0x1 ;  /* 0x00000046941a2211 */ /* 0x040fe600078008ff */
[----:B------:R-:W-:Y:S01]  /*8320*/  @P4 IMAD.IADD R21, R21, 0x1, R3 ;  /* 0x0000000115154824 */ /* 0x000fe200078e0203 */
[----:B------:R-:W-:Y:S01]  /*8330*/  @P2 LEA.HI.X R27, R148, R71, R80, 0x1, P0 ;  /* 0x00000047941b2211 */ /* 0x000fe200000f0c50 */
[----:B------:R-:W1:Y:S02]  /*8340*/  @P5 LDC.64 R2, c[0x0][0x338] ;  /* 0x0000ce00ff025b82 */ /* 0x000e640000000a00 */
[----:B-1----:R-:W-:Y:S01]  /*8350*/  @P5 IMAD R3, R3, 0xa0, RZ ;  /* 0x000000a003035824 */ /* 0x002fe200078e02ff */
[----:B--2---:R1:W-:Y:S05]  /*8360*/  @P6 STG.E.128 desc[UR6][R24.64], R16 ;  /* 0x0000001018006986 */ /* 0x0043ea000c101d06 */
[----:B------:R-:W2:Y:S05]  /*8370*/  @P4 LDG.E.128 R4, desc[UR6][R28.64] ;  /* 0x000000061c044981 */ /* 0x000eaa000c1e1d00 */
[----:B--2---:R2:W-:Y:S05]  /*8380*/  @P4 STG.E.128 desc[UR6][R20.64], R4 ;  /* 0x0000000414004986 */ /* 0x0045ea000c101d06 */
[----:B-1----:R-:W3:Y:S01]  /*8390*/  @P2 LDG.E.128 R16, desc[UR6][R30.64] ;  /* 0x000000061e102981 */ /* 0x002ee2000c1e1d00 */
[----:B--2---:R-:W1:Y:S01]  /*83a0*/  @P5 LDC.64 R4, c[0x0][0x248] ;  /* 0x00009200ff045b82 */ /* 0x004e620000000a00 */
[----:B------:R-:W-:Y:S01]  /*83b0*/  @P5 IMAD.WIDE.U32 R20, R2, 0xa0, R96 ;  /* 0x000000a002145825 */ /* 0x000fe200078e0060 */
[-C--:B------:R-:W-:Y:S03]  /*83c0*/  @P3 MOV R97, R85.reuse ;  /* 0x0000005500613202 */ /* 0x080fe60000000f00 */
[----:B------:R-:W-:Y:S03]  /*83d0*/  @P5 IMAD.IADD R21, R21, 0x1, R3 ;  /* 0x0000000115155824 */ /* 0x000fe600078e0203 */
[----:B------:R-:W2:Y:S01]  /*83e0*/  @P3 LDC.64 R2, c[0x0][0x338] ;  /* 0x0000ce00ff023b82 */ /* 0x000ea20000000a00 */
[----:B-1----:R-:W-:Y:S04]  /*83f0*/  @P5 IMAD.WIDE.U32 R6, R4, 0xa0, R70 ;  /* 0x000000a004065825 */ /* 0x002fe800078e0046 */
[----:B------:R-:W-:Y:S02]  /*8400*/  @P5 IMAD R5, R5, 0xa0, RZ ;  /* 0x000000a005055824 */ /* 0x000fe400078e02ff */
[----:B--2---:R-:W-:Y:S01]  /*8410*/  @P3 IMAD.WIDE.U32 R24, R2, 0xc0, R96 ;  /* 0x000000c002183825 */ /* 0x004fe200078e0060 */
[----:B------:R-:W-:Y:S03]  /*8420*/  @P1 MOV R97, R85 ;  /* 0x0000005500611202 */ /* 0x000fe60000000f00 */
[----:B------:R-:W-:Y:S02]  /*8430*/  @P3 IMAD R3, R3, 0xc0, RZ ;  /* 0x000000c003033824 */ /* 0x000fe400078e02ff */
[----:B------:R-:W-:Y:S02]  /*8440*/  @P5 IMAD.IADD R7, R7, 0x1, R5 ;  /* 0x0000000107075824 */ /* 0x000fe400078e0205 */
[----:B------:R-:W1:Y:S01]  /*8450*/  @P3 LDC.64 R4, c[0x0][0x248] ;  /* 0x00009200ff043b82 */ /* 0x000e620000000a00 */
[----:B------:R-:W-:Y:S07]  /*8460*/  @P3 IADD3 R25, R25, R3, RZ ;  /* 0x0000000319193210 */ /* 0x000fee0007ffe0ff */
[----:B------:R-:W2:Y:S01]  /*8470*/  @P1 LDC.64 R2, c[0x0][0x338] ;  /* 0x0000ce00ff021b82 */ /* 0x000ea20000000a00 */
[----:B-1----:R-:W-:Y:S02]  /*8480*/  @P3 IMAD R5, R5, 0xc0, RZ ;  /* 0x000000c005053824 */ /* 0x002fe400078e02ff */
[----:B--2---:R-:W-:Y:S01]  /*8490*/  @P1 IMAD R3, R3, 0xe0, RZ ;  /* 0x000000e003031824 */ /* 0x004fe200078e02ff */
[----:B---3--:R1:W-:Y:S05]  /*84a0*/  @P2 STG.E.128 desc[UR6][R26.64], R16 ;  /* 0x000000101a002986 */ /* 0x0083ea000c101d06 */
[----:B------:R-:W2:Y:S05]  /*84b0*/  @P5 LDG.E.128 R20, desc[UR6][R20.64] ;  /* 0x0000000614145981 */ /* 0x000eaa000c1e1d00 */
[----:B--2---:R2:W-:Y:S05]  /*84c0*/  @P5 STG.E.128 desc[UR6][R6.64], R20 ;  /* 0x0000001406005986 */ /* 0x0045ea000c101d06 */
[----:B-1----:R1:W3:Y:S02]  /*84d0*/  @P3 LDG.E.128 R16, desc[UR6][R24.64] ;  /* 0x0000000618103981 */ /* 0x0022e4000c1e1d00 */
[----:B-1----:R-:W-:Y:S04]  /*84e0*/  @P1 IMAD.WIDE.U32 R24, R2, 0xe0, R96 ;  /* 0x000000e002181825 */ /* 0x002fe800078e0060 */
[----:B--2---:R-:W-:Y:S01]  /*84f0*/  @P3 IMAD.WIDE.U32 R6, R4, 0xc0, R70 ;  /* 0x000000c004063825 */ /* 0x004fe200078e0046 */
[----:B------:R-:W-:Y:S02]  /*8500*/  @P1 IADD3 R25, R25, R3, RZ ;  /* 0x0000000319191210 */ /* 0x000fe40007ffe0ff */
[----:B------:R-:W1:Y:S01]  /*8510*/  @P1 LDC.64 R2, c[0x0][0x248] ;  /* 0x00009200ff021b82 */ /* 0x000e620000000a00 */
[----:B------:R-:W-:Y:S02]  /*8520*/  @P3 IMAD.IADD R7, R7, 0x1, R5 ;  /* 0x0000000107073824 */ /* 0x000fe400078e0205 */
[----:B-1----:R-:W-:Y:S04]  /*8530*/  @P1 IMAD.WIDE.U32 R20, R2, 0xe0, R70 ;  /* 0x000000e002141825 */ /* 0x002fe800078e0046 */
[----:B------:R-:W-:Y:S05]  /*8540*/  @P1 IMAD R3, R3, 0xe0, RZ ;  /* 0x000000e003031824 */ /* 0x000fea00078e02ff */
[----:B------:R-:W-:Y:S01]  /*8550*/  @P1 IADD3 R21, R21, R3, RZ ;  /* 0x0000000315151210 */ /* 0x000fe20007ffe0ff */
[----:B---3--:R1:W-:Y:S05]  /*8560*/  @P3 STG.E.128 desc[UR6][R6.64], R16 ;  /* 0x0000001006003986 */ /* 0x0083ea000c101d06 */
[----:B-1----:R-:W2:Y:S05]  /*8570*/  @P1 LDG.E.128 R4, desc[UR6][R24.64] ;  /* 0x0000000618041981 */ /* 0x002eaa000c1e1d00 */
[----:B--2---:R1:W-:Y:S02]  /*8580*/  @P1 STG.E.128 desc[UR6][R20.64], R4 ;  /* 0x0000000414001986 */ /* 0x0043e4000c101d06 */
.L_x_6562:
[----:B------:R-:W-:Y:S01]  /*8590*/  ISETP.NE.AND P1, PT, R170, RZ, PT ;  /* 0x000000ffaa00720c */ /* 0x000fe20003f25270 */
[----:B------:R-:W5:Y:S01]  /*85a0*/  LDC R0, c[0x0][0x338] ;  /* 0x0000ce00ff007b82 */ /* 0x000f620000000800 */
[----:B-1----:R-:W-:Y:S02]  /*85b0*/  IMAD.MOV.U32 R97, RZ, RZ, R85 ;  /* 0x000000ffff617224 */ /* 0x002fe400078e0055 */
        /* <DEDUP_REMOVED lines=8> */
[----:B------:R-:W-:Y:S01]  /*8640*/  IMAD.MOV.U32 R20, RZ, RZ, RZ ;  /* 0x000000ffff147224 */ /* 0x000fe200078e00ff */
[----:B------:R-:W1:Y:S01]  /*8650*/  LDC R2, c[0x0][0x380] ;  /* 0x0000e000ff027b82 */ /* 0x000e620000000800 */
[----:B------:R-:W-:Y:S02]  /*8660*/  IADD3 R13, R13, -0x100, RZ ;  /* 0xffffff000d0d7810 */ /* 0x000fe40007ffe0ff */
[----:B--234-:R-:W-:Y:S02]  /*8670*/  IABS R17, R12 ;  /* 0x0000000c00117213 */ /* 0x01cfe40000000000 */
[-C--:B------:R-:W-:Y:S02]  /*8680*/  IADD3 R0, -R12, R13.reuse, RZ ;  /* 0x0000000d0c007210 */ /* 0x080fe40007ffe1ff */
[-C--:B-1----:R-:W-:Y:S02]  /*8690*/  IABS R5, R2.reuse ;  /* 0x0000000200057213 */ /* 0x082fe40000000000 */
[----:B------:R-:W-:Y:S02]  /*86a0*/  LOP3.LUT R3, RZ, R2, RZ, 0x33, !PT ;  /* 0x00000002ff037212 */ /* 0x000fe400078e33ff */
[----:B------:R-:W1:Y:S10]  /*86b0*/  I2F.RP R18, R5 ;  /* 0x0000000500127306 */ /* 0x000e740000209400 */
[----:B-1----:R-:W1:Y:S02]  /*86c0*/  MUFU.RCP R7, R18 ;  /* 0x0000001200077308 */ /* 0x002e640000001000 */
[----:B-1----:R-:W-:Y:S01]  /*86d0*/  VIADD R16, R7, 0xffffffe ;  /* 0x0ffffffe07107836 */ /* 0x002fe20000000000 */
[----:B------:R-:W-:Y:S07]  /*86e0*/  IABS R7, R13 ;  /* 0x0000000d00077213 */ /* 0x000fee0000000000 */
[----:B------:R-:W1:Y:S02]  /*86f0*/  F2I.FTZ.U32.TRUNC.NTZ R21, R16 ;  /* 0x0000001000157305 */ /* 0x000e64000021f000 */
[--C-:B-1----:R-:W-:Y:S04]  /*8700*/  IMAD.MOV R8, RZ, RZ, -R21.reuse ;  /* 0x000000ffff087224 */ /* 0x102fe800078e0a15 */
        /* <DEDUP_REMOVED lines=18> */
[----:B------:R-:W-:Y:S02]  /*8830*/  LOP3.LUT R7, R12, R2, RZ, 0x3c, !PT ;  /* 0x000000020c077212 */ /* 0x000fe400078e3cff */
[----:B------:R-:W-:Y:S02]  /*8840*/  ISETP.GE.AND P4, PT, R5, RZ, PT ;  /* 0x000000ff0500720c */ /* 0x000fe40003f86270 */
[----:B------:R-:W-:Y:S03]  /*8850*/  ISETP.GE.AND P5, PT, R7, RZ, PT ;  /* 0x000000ff0700720c */ /* 0x000fe60003fa6270 */
[----:B------:R-:W-:Y:S02]  /*8860*/  @P3 VIADD R6, R6, 0x1 ;  /* 0x0000000106063836 */ /* 0x000fe40000000000 */
[----:B------:R-:W-:Y:S06]  /*8870*/  @P2 IADD3 R4, R4, 0x1, RZ ;  /* 0x0000000104042810 */ /* 0x000fec0007ffe0ff */
[----:B------:R-:W-:Y:S02]  /*8880*/  @!P4 IADD3 R4, -R4, RZ, RZ ;  /* 0x000000ff0404c210 */ /* 0x000fe40007ffe1ff */
[----:B------:R-:W-:Y:S02]  /*8890*/  @!P5 IMAD.MOV R6, RZ, RZ, -R6 ;  /* 0x000000ffff06d224 */ /* 0x000fe400078e0a06 */
[C---:B------:R-:W-:Y:S03]  /*88a0*/  SEL R4, R3.reuse, R4, !P0 ;  /* 0x0000000403047207 */ /* 0x040fe60004000000 */
        /* <DEDUP_REMOVED lines=10> */
[----:B--2---:R-:W-:Y:S02]  /*8950*/  IADD3 R18, -R8, R5, RZ ;  /* 0x0000000508127210 */ /* 0x004fe40007ffe1ff */
[----:B------:R-:W-:Y:S02]  /*8960*/  SHF.R.S32.HI R8, RZ, 0x1f, R0 ;  /* 0x0000001fff087819 */ /* 0x000fe40000011400 */
[----:B------:R-:W-:Y:S01]  /*8970*/  SHF.R.S32.HI R16, RZ, 0x1f, R18 ;  /* 0x0000001fff107819 */ /* 0x000fe20000011412 */
[----:B------:R-:W-:Y:S04]  /*8980*/  IMAD.WIDE.U32 R20, R18, UR12, RZ ;  /* 0x0000000c12147c25 */ /* 0x000fe8000f8e00ff */
[----:B------:R-:W-:Y:S02]  /*8990*/  IMAD R5, R16, UR12, RZ ;  /* 0x0000000c10057c24 */ /* 0x000fe4000f8e02ff */
[----:B------:R-:W-:Y:S02]  /*89a0*/  IMAD R7, R8, UR16, RZ ;  /* 0x0000001008077c24 */ /* 0x000fe4000f8e02ff */
[----:B------:R-:W-:Y:S02]  /*89b0*/  IMAD R5, R18, UR13, R5 ;  /* 0x0000000d12057c24 */ /* 0x000fe4000f8e0205 */
[----:B------:R-:W-:Y:S03]  /*89c0*/  IMAD R7, R0, UR17, R7 ;  /* 0x0000001100077c24 */ /* 0x000fe6000f8e0207 */
[----:B------:R-:W-:Y:S01]  /*89d0*/  IADD3 R21, R21, R5, RZ ;  /* 0x0000000515157210 */ /* 0x000fe20007ffe0ff */
[----:B------:R-:W-:Y:S02]  /*89e0*/  IMAD.IADD R23, R23, 0x1, R7 ;  /* 0x0000000117177824 */ /* 0x000fe400078e0207 */
[----:B------:R-:W-:Y:S02]  /*89f0*/  IMAD R5, R16, UR14, RZ ;  /* 0x0000000e10057c24 */ /* 0x000fe4000f8e02ff */
[----:B------:R-:W-:Y:S02]  /*8a00*/  IMAD R7, R8, UR10, RZ ;  /* 0x0000000a08077c24 */ /* 0x000fe4000f8e02ff */
[----:B------:R-:W-:Y:S04]  /*8a10*/  IMAD.WIDE.U32 R22, R18, UR14, R22 ;  /* 0x0000000e12167c25 */ /* 0x000fe8000f8e0016 */
[----:B------:R-:W-:Y:S01]  /*8a20*/  IMAD.WIDE.U32 R20, R0, UR10, R20 ;  /* 0x0000000a00147c25 */ /* 0x000fe2000f8e0014 */
[----:B------:R-:W-:Y:S03]  /*8a30*/  LEA R72, P1, R22, R72, 0x1 ;  /* 0x0000004816487211 */ /* 0x000fe600078208ff */
[----:B------:R-:W-:Y:S01]  /*8a40*/  IMAD R5, R18, UR15, R5 ;  /* 0x0000000f12057c24 */ /* 0x000fe2000f8e0205 */
[----:B------:R-:W-:Y:S01]  /*8a50*/  LEA R70, P0, R20, R70, 0x1 ;  /* 0x0000004614467211 */ /* 0x000fe200078008ff */
[----:B------:R-:W-:Y:S02]  /*8a60*/  IMAD R7, R0, UR11, R7 ;  /* 0x0000000b00077c24 */ /* 0x000fe4000f8e0207 */
[----:B------:R-:W-:Y:S03]  /*8a70*/  IMAD.IADD R8, R23, 0x1, R5 ;  /* 0x0000000117087824 */ /* 0x000fe600078e0205 */
[----:B------:R-:W-:Y:S02]  /*8a80*/  IADD3 R16, R21, R7, RZ ;  /* 0x0000000715107210 */ /* 0x000fe40007ffe0ff */
[----:B------:R-:W-:Y:S02]  /*8a90*/  LEA.HI.X R73, R22, R73, R8, 0x1, P1 ;  /* 0x0000004916497211 */ /* 0x000fe400008f0c08 */
[----:B------:R-:W-:Y:S01]  /*8aa0*/  LEA.HI.X R71, R20, R71, R16, 0x1, P0 ;  /* 0x0000004714477211 */ /* 0x000fe200000f0c10 */
[----:B------:R-:W-:Y:S06]  /*8ab0*/  BRA `(.L_x_6596) ;  /* 0x0000000000207947 */ /* 0x000fec0003800000 */
.L_x_6595:
[----:B------:R-:W1:Y:S08]  /*8ac0*/  LDC R2, c[0x0][0x250] ;  /* 0x00009400ff027b82 */ /* 0x000e700000000800 */
[----:B------:R-:W5:Y:S02]  /*8ad0*/  LDC R0, c[0x0][0x248] ;  /* 0x00009200ff007b82 */ /* 0x000f640000000800 */
[----:B-----5:R-:W-:Y:S02]  /*8ae0*/  IMAD.U32 R5, R0, -0x80, RZ ;  /* 0xffffff8000057824 */ /* 0x020fe400078e00ff */
[----:B-1----:R-:W-:Y:S03]  /*8af0*/  IMAD.U32 R3, R2, -0x80, RZ ;  /* 0xffffff8002037824 */ /* 0x002fe600078e00ff */
[----:B--2---:R-:W-:Y:S02]  /*8b00*/  LEA R70, P0, R5, R70, 0x1 ;  /* 0x0000004605467211 */ /* 0x004fe400078008ff */
[----:B------:R-:W-:Y:S02]  /*8b10*/  LEA R72, P1, R3, R72, 0x1 ;  /* 0x0000004803487211 */ /* 0x000fe400078208ff */
[----:B------:R-:W-:Y:S02]  /*8b20*/  LEA.HI.X.SX32 R71, R5, R71, 0x1, P0 ;  /* 0x0000004705477211 */ /* 0x000fe400000f0eff */
[----:B------:R-:W-:Y:S09]  /*8b30*/  LEA.HI.X.SX32 R73, R3, R73, 0x1, P1 ;  /* 0x0000004903497211 */ /* 0x000ff200008f0eff */
.L_x_6596:
[----:B------:R-:W-:Y:S04]  /*8b40*/  IADD3 R11, R11, -0x1, RZ ;  /* 0xffffffff0b0b7810 */ /* 0x000fe80007ffe0ff */
[----:B------:R-:W-:Y:S11]  /*8b50*/  ISETP.GT.AND P0, PT, R11, R67, PT ;  /* 0x000000430b00720c */ /* 0x000ff60003f04270 */
[----:B------:R-:W-:Y:S02]  /*8b60*/  @!UPT UIADD3 URZ, URZ, URZ, URZ ;  /* 0x0000003f3f3ff290 */ /* 0x000fe4000fffe03f */
[----:B------:R-:W-:Y:S05]  /*8b70*/  @P0 BRA `(.L_x_6597) ;  /* 0xffffff9c00300947 */ /* 0x000fea000383ffff */
.L_x_6543:
[----:B------:R-:W1:Y:S01]  /*8b80*/  S2UR UR4, SR_CgaCtaId ;  /* 0x00000000000479c3 */ /* 0x000e620000008800 */
[----:B------:R-:W-:Y:S01]  /*8b90*/  ULDC UR5, c[0x0][0x2e0] ;  /* 0x0000b80000057ab9 */ /* 0x000fe20000000800 */
[----:B------:R-:W-:-:S06]  /*8ba0*/  UMOV UR10, 0x400 ;  /* 0x00000400000a7882 */ /* 0x000fcc0000000000 */
[----:B------:R-:W-:Y:S01]  /*8bb0*/  BAR.SYNC.DEFER_BLOCKING 0x0 ;  /* 0x0000000000007b1d */ /* 0x000fe20000010000 */
[----:B------:R-:W-:-:S07]  /*8bc0*/  ISETP.NE.AND P0, PT, RZ, UR5, PT ;  /* 0x00000005ff007c0c */ /* 0x000fce000bf05270 */
[----:B------:R-:W5:Y:S01]  /*8bd0*/  LDC.64 R2, c[0x0][0x240] ;  /* 0x00009000ff027b82 */ /* 0x000f620000000a00 */
[----:B------:R-:W-:Y:S01]  /*8be0*/  BSSY B2, `(.L_x_6598) ;  /* 0x00002c2000027945 */ /* 0x000fe20003800000 */
[----:B-1----:R-:W-:-:S06]  /*8bf0*/  ULEA UR4, UR4, UR10, 0x18 ;  /* 0x0000000a04047291 */ /* 0x002fcc000f8ec03f */
[----:B------:R-:W-:Y:S02]  /*8c00*/  LEA R171, R131, UR4, 0x1 ;  /* 0x0000000483ab7c11 */ /* 0x000fe4000f8e08ff */
[C---:B-----5:R-:W-:Y:S01]  /*8c10*/  SHF.L.U64.HI R13, R2.reuse, 0x4, R3 ;  /* 0x00000004020d7819 */ /* 0x060fe20000010203 */
[----:B--234-:R-:W-:Y:S01]  /*8c20*/  IMAD.SHL.U32 R17, R2, 0x10, RZ ;  /* 0x0000001002117824 */ /* 0x01cfe200078e00ff */
[----:B------:R-:W-:Y:S06]  /*8c30*/  @!P0 BRA `(.L_x_6599) ;  /* 0x0000002800608947 */ /* 0x000fec0003800000 */
[----:B------:R-:W-:Y:S01]  /*8c40*/  ISETP.NE.U32.AND P0, PT, RZ, UR8, PT ;  /* 0x00000008ff007c0c */ /* 0x000fe2000bf05070 */
[----:B------:R-:W-:-:S03]  /*8c50*/  IMAD.MOV.U32 R4, RZ, RZ, RZ ;  /* 0x000000ffff047224 */ /* 0x000fc600078e00ff */
[----:B------:R-:W-:Y:S01]  /*8c60*/  ISETP.NE.AND.EX P0, PT, RZ, UR9, PT, P0 ;  /* 0x00000009ff007c0c */ /* 0x000fe2000bf05300 */
[----:B------:R-:W-:Y:S01]  /*8c70*/  IMAD.MOV.U32 R134, RZ, RZ, R132 ;  /* 0x000000ffff867224 */ /* 0x000fe200078e0084 */
[----:B------:R-:W-:-:S11]  /*8c80*/  ULDC.64 UR8, c[0x0][0x210] ;  /* 0x0000840000087ab9 */ /* 0x000fd60000000a00 */
[----:B------:R-:W2:Y:S01]  /*8c90*/  @P0 LDG.E R4, desc[UR6][R136.64] ;  /* 0x0000000688040981 */ /* 0x000ea2000c1e1900 */
[CC--:B------:R-:W-:Y:S01]  /*8ca0*/  LEA R0, P0, R2.reuse, R132.reuse, 0x5 ;  /* 0x0000008402007211 */ /* 0x0c0fe200078028ff */
[C---:B------:R-:W-:Y:S01]  /*8cb0*/  IMAD.WIDE.U32 R6, R2.reuse, 0x30, R134 ;  /* 0x0000003002067825 */ /* 0x040fe200078e0086 */
[----:B------:R-:W-:Y:S02]  /*8cc0*/  IADD3 R17, P1, R17, R132, RZ ;  /* 0x0000008411117210 */ /* 0x000fe40007f3e0ff */
[----:B------:R-:W-:Y:S01]  /*8cd0*/  LEA.HI.X R5, R2, R135, R3, 0x5, P0 ;  /* 0x0000008702057211 */ /* 0x000fe200000f2c03 */
[----:B------:R-:W-:Y:S01]  /*8ce0*/  IMAD R3, R3, 0x30, RZ ;  /* 0x0000003003037824 */ /* 0x000fe200078e02ff */
[----:B------:R-:W-:Y:S01]  /*8cf0*/  LEA R28, P0, R0, UR8, 0x1 ;  /* 0x00000008001c7c11 */ /* 0x000fe2000f8008ff */
[----:B------:R-:W-:Y:S01]  /*8d00*/  IMAD.X R2, R13, 0x1, R135, P1 ;  /* 0x000000010d027824 */ /* 0x000fe200008e0687 */
[----:B------:R-:W-:Y:S01]  /*8d10*/  LEA R8, P2, R132, UR8, 0x1 ;  /* 0x0000000884087c11 */ /* 0x000fe2000f8408ff */
[----:B------:R-:W-:Y:S01]  /*8d20*/  IMAD.IADD R3, R7, 0x1, R3 ;  /* 0x0000000107037824 */ /* 0x000fe200078e0203 */
[----:B------:R-:W-:Y:S01]  /*8d30*/  LEA.HI.X R29, R0, UR9, R5, 0x1, P0 ;  /* 0x00000009001d7c11 */ /* 0x000fe200080f0c05 */
[----:B------:R-:W-:Y:S01]  /*8d40*/  IMAD.SHL.U32 R13, R127, 0x10, RZ ;  /* 0x000000107f0d7824 */ /* 0x000fe200078e00ff */
[----:B------:R-:W-:-:S02]  /*8d50*/  LEA R26, P0, R6, UR8, 0x1 ;  /* 0x00000008061a7c11 */ /* 0x000fc4000f8008ff */
[C---:B------:R-:W-:Y:S01]  /*8d60*/  LEA R24, P1, R17.reuse, UR8, 0x1 ;  /* 0x0000000811187c11 */ /* 0x040fe2000f8208ff */
[----:B------:R-:W-:Y:S01]  /*8d70*/  ULDC.U8 UR8, c[0x0][0x3c3] ;  /* 0x0000f0c000087ab9 */ /* 0x000fe20000000000 */
[----:B------:R-:W-:Y:S01]  /*8d80*/  LEA.HI.X R27, R6, UR9, R3, 0x1, P0 ;  /* 0x00000009061b7c11 */ /* 0x000fe200080f0c03 */
[----:B------:R-:W-:Y:S01]  /*8d90*/  IMAD.IADD R3, R168, 0x1, -R61 ;  /* 0x00000001a8037824 */ /* 0x000fe200078e0a3d */
[----:B------:R-:W-:Y:S02]  /*8da0*/  ISETP.NE.AND P0, PT, RZ, UR8, PT ;  /* 0x00000008ff007c0c */ /* 0x000fe4000bf05270 */
[----:B------:R-:W-:Y:S02]  /*8db0*/  LEA.HI.X R9, R132, UR9, R135, 0x1, P2 ;  /* 0x0000000984097c11 */ /* 0x000fe400090f0c87 */
[----:B------:R-:W-:Y:S02]  /*8dc0*/  LEA.HI.X R25, R17, UR9, R2, 0x1, P1 ;  /* 0x0000000911197c11 */ /* 0x000fe400088f0c02 */
[----:B--2---:R-:W-:-:S05]  /*8dd0*/  IADD3 R4, R4, R69, R61 ;  /* 0x0000004504047210 */ /* 0x004fca0007ffe03d */
[----:B------:R-:W-:-:S05]  /*8de0*/  IMAD R4, R127, R4, RZ ;  /* 0x000000047f047224 */ /* 0x000fca00078e02ff */
[-C--:B------:R-:W-:Y:S02]  /*8df0*/  IADD3 R126, P2, R126, R4.reuse, RZ ;  /* 0x000000047e7e7210 */ /* 0x080fe40007f5e0ff */
[----:B------:R-:W-:Y:S02]  /*8e00*/  IADD3 R2, P1, R125, R4, RZ ;  /* 0x000000047d027210 */ /* 0x000fe40007f3e0ff */
[----:B------:R-:W-:-:S05]  /*8e10*/  SHF.R.S32.HI R4, RZ, 0x1f, R4 ;  /* 0x0000001fff047819 */ /* 0x000fca0000011404 */
[--C-:B------:R-:W-:Y:S02]  /*8e20*/  IMAD.X R113, R113, 0x1, R4.reuse, P2 ;  /* 0x0000000171717824 */ /* 0x100fe400010e0604 */
[----:B------:R-:W-:Y:S01]  /*8e30*/  IMAD.X R12, R112, 0x1, R4, P1 ;  /* 0x00000001700c7824 */ /* 0x000fe200008e0604 */
[----:B------:R-:W-:Y:S06]  /*8e40*/  @!P0 BRA `(.L_x_6600) ;  /* 0x0000000c00d88947 */ /* 0x000fec0003800000 */
        /* <DEDUP_REMOVED lines=18> */
[--C-:B-----5:R-:W-:Y:S01]  /*8f70*/  HADD2.F32 R17, -RZ, R11.reuse.H1_H1 ;  /* 0x3000000bff117230 */ /* 0x120fe20000004100 */
[----:B------:R-:W-:Y:S01]  /*8f80*/  MOV R16, R10 ;  /* 0x0000000a00107202 */ /* 0x000fe20000000f00 */
[----:B------:R-:W-:Y:S02]  /*8f90*/  HADD2.F32 R19, -RZ, R11.H0_H0 ;  /* 0x2000000bff137230 */ /* 0x000fe40000004100 */
[--C-:B------:R-:W-:Y:S02]  /*8fa0*/  HADD2.F32 R21, -RZ, R9.reuse.H0_H0 ;  /* 0x20000009ff157230 */ /* 0x100fe40000004100 */
[----:B------:R-:W-:-:S02]  /*8fb0*/  HADD2.F32 R18, -RZ, R9.H1_H1 ;  /* 0x30000009ff127230 */ /* 0x000fc40000004100 */
[----:B--2---:R-:W-:Y:S02]  /*8fc0*/  HADD2.F32 R0, -RZ, R5.H1_H1 ;  /* 0x30000005ff007230 */ /* 0x004fe40000004100 */
[----:B------:R-:W-:Y:S02]  /*8fd0*/  HADD2.F32 R9, -RZ, R4.H1_H1 ;  /* 0x30000004ff097230 */ /* 0x000fe40000004100 */
[----:B---3--:R-:W-:Y:S02]  /*8fe0*/  HADD2.F32 R11, -RZ, R7.H1_H1 ;  /* 0x30000007ff0b7230 */ /* 0x008fe40000004100 */
[-C--:B------:R-:W-:Y:S01]  /*8ff0*/  FMUL.FTZ R2, R17, R0.reuse ;  /* 0x0000000011027220 */ /* 0x080fe20000410000 */
[C---:B------:R-:W-:Y:S01]  /*9000*/  FMUL.FTZ R0, R19.reuse, R0 ;  /* 0x0000000013007220 */ /* 0x040fe20000410000 */
[----:B------:R-:W-:Y:S02]  /*9010*/  HADD2.F32 R12, -RZ, R6.H1_H1 ;  /* 0x30000006ff0c7230 */ /* 0x000fe40000004100 */
[----:B------:R-:W-:Y:S01]  /*9020*/  FMUL.FTZ R10, R18, R9 ;  /* 0x00000009120a7220 */ /* 0x000fe20000410000 */
[-C--:B------:R-:W-:Y:S01]  /*9030*/  FFMA.FTZ R2, R19, R11.reuse, -R2 ;  /* 0x0000000b13027223 */ /* 0x080fe20000010802 */
[----:B------:R-:W-:Y:S01]  /*9040*/  FFMA.FTZ R11, R17, R11, R0 ;  /* 0x0000000b110b7223 */ /* 0x000fe20000010000 */
[----:B------:R-:W-:-:S02]  /*9050*/  HADD2.F32 R0, -RZ, R16.H0_H0 ;  /* 0x20000010ff007230 */ /* 0x000fc40000004100 */
[C---:B------:R-:W-:Y:S01]  /*9060*/  FMUL.FTZ R9, R21.reuse, R9 ;  /* 0x0000000915097220 */ /* 0x040fe20000410000 */
[----:B------:R-:W-:Y:S02]  /*9070*/  HADD2.F32 R4, -RZ, R4.H0_H0 ;  /* 0x20000004ff047230 */ /* 0x000fe40000004100 */
[-C--:B------:R-:W-:Y:S01]  /*9080*/  FFMA.FTZ R10, R21, R12.reuse, -R10 ;  /* 0x0000000c150a7223 */ /* 0x080fe2000001080a */
[----:B------:R-:W-:Y:S02]  /*9090*/  HADD2.F32 R5, -RZ, R5.H0_H0 ;  /* 0x20000005ff057230 */ /* 0x000fe40000004100 */
[----:B------:R-:W-:Y:S01]  /*90a0*/  FFMA.FTZ R9, R18, R12, R9 ;  /* 0x0000000c12097223 */ /* 0x000fe20000010009 */
        /* <DEDUP_REMOVED lines=10> */
[----:B------:R-:W-:Y:S01]  /*9150*/  FFMA.FTZ R8, R17, R6, -R8 ;  /* 0x0000000611087223 */ /* 0x000fe20000010808 */
[----:B------:R-:W-:Y:S01]  /*9160*/  F2FP.F16.F32.PACK_AB R9, R9, R10 ;  /* 0x0000000a0909723e */ /* 0x000fe200000000ff */
[----:B------:R-:W-:Y:S01]  /*9170*/  FFMA.FTZ R19, R19, R6, R4 ;  /* 0x0000000613137223 */ /* 0x000fe20000010004 */
[-C--:B------:R-:W-:Y:S01]  /*9180*/  FFMA.FTZ R21, R0, R7.reuse, -R21 ;  /* 0x0000000700157223 */ /* 0x080fe20000010815 */
[----:B------:R-:W-:-:S03]  /*9190*/  FFMA.FTZ R16, R16, R7, R5 ;  /* 0x0000000710107223 */ /* 0x000fc60000010005 */
[----:B------:R-:W-:Y:S02]  /*91a0*/  F2FP.F16.F32.PACK_AB R8, R19, R8 ;  /* 0x000000081308723e */ /* 0x000fe400000000ff */
[----:B------:R-:W-:Y:S02]  /*91b0*/  F2FP.F16.F32.PACK_AB R10, R16, R21 ;  /* 0x00000015100a723e */ /* 0x000fe400000000ff */
.L_x_6604:
[----:B------:R-:W-:Y:S05]  /*91c0*/  BSYNC B0 ;  /* 0x0000000000007941 */ /* 0x000fea0003800000 */
.L_x_6603:
[----:B-----5:R1:W-:Y:S02]  /*91d0*/  STS.128 [R171], R8 ;  /* 0x00000008ab007388 */ /* 0x0203e40000000c00 */
.L_x_6602:
[----:B------:R-:W-:Y:S05]  /*91e0*/  BSYNC B1 ;  /* 0x0000000000017941 */ /* 0x000fea0003800000 */
.L_x_6601:
        /* <DEDUP_REMOVED lines=60> */
.L_x_6608:
[----:B------:R-:W-:Y:S05]  /*95b0*/  BSYNC B0 ;  /* 0x0000000000007941 */ /* 0x000fea0003800000 */
.L_x_6607:
[----:B-----5:R2:W-:Y:S02]  /*95c0*/  STS.128 [R171+0x800], R8 ;  /* 0x00080008ab007388 */ /* 0x0205e40000000c00 */
.L_x_6606:
[----:B------:R-:W-:Y:S05]  /*95d0*/  BSYNC B1 ;  /* 0x0000000000017941 */ /* 0x000fea0003800000 */
.L_x_6605:
[----:B-1----:R-:W-:Y:S01]  /*95e0*/  VIADD R24, R172, 0x20 ;  /* 0x00000020ac187836 */ /* 0x002fe20000000000 */
        /* <DEDUP_REMOVED lines=60> */
.L_x_6612:
[----:B------:R-:W-:Y:S05]  /*99b0*/  BSYNC B0 ;  /* 0x0000000000007941 */ /* 0x000fea0003800000 */
.L_x_6611:
[----:B-----5:R3:W-:Y:S02]  /*99c0*/  STS.128 [R171+0x1000], R8 ;  /* 0x00100008ab007388 */ /* 0x0207e40000000c00 */
.L_x_6610:
[----:B------:R-:W-:Y:S05]  /*99d0*/  BSYNC B1 ;  /* 0x0000000000017941 */ /* 0x000fea0003800000 */
.L_x_6609:
[----:B------:R-:W-:-:S05]  /*99e0*/  VIADD R20, R172, 0x30 ;  /* 0x00000030ac147836 */ /* 0x000fca0000000000 */
        /* <DEDUP_REMOVED lines=18> */
[----:B------:R-:W3:Y:S04]  /*9b10*/  LDG.E.64 R2, desc[UR6][R6.64] ;  /* 0x0000000606027981 */ /* 0x000ee8000c1e1b00 */
[----:B------:R-:W4:Y:S01]  /*9b20*/  LDG.E.64 R4, desc[UR6][R4.64] ;  /* 0x0000000604047981 */ /* 0x000f22000c1e1b00 */
[--C-:B-----5:R-:W-:Y:S01]  /*9b30*/  HADD2.F32 R17, -RZ, R9.reuse.H0_H0 ;  /* 0x20000009ff117230 */ /* 0x120fe20000004100 */
[----:B------:R-:W-:Y:S01]  /*9b40*/  MOV R15, R10 ;  /* 0x0000000a000f7202 */ /* 0x000fe20000000f00 */
[----:B------:R-:W-:Y:S02]  /*9b50*/  HADD2.F32 R16, -RZ, R9.H1_H1 ;  /* 0x30000009ff107230 */ /* 0x000fe40000004100 */
[--C-:B------:R-:W-:Y:S02]  /*9b60*/  HADD2.F32 R13, -RZ, R11.reuse.H1_H1 ;  /* 0x3000000bff0d7230 */ /* 0x100fe40000004100 */
[----:B------:R-:W-:-:S02]  /*9b70*/  HADD2.F32 R14, -RZ, R11.H0_H0 ;  /* 0x2000000bff0e7230 */ /* 0x000fc40000004100 */
[----:B---3--:R-:W-:Y:S02]  /*9b80*/  HADD2.F32 R9, -RZ, R2.H1_H1 ;  /* 0x30000002ff097230 */ /* 0x008fe40000004100 */
[----:B------:R-:W-:Y:S02]  /*9b90*/  HADD2.F32 R6, -RZ, R3.H1_H1 ;  /* 0x30000003ff067230 */ /* 0x000fe40000004100 */
[----:B----4-:R-:W-:Y:S02]  /*9ba0*/  HADD2.F32 R12, -RZ, R4.H1_H1 ;  /* 0x30000004ff0c7230 */ /* 0x010fe40000004100 */
        /* <DEDUP_REMOVED lines=29> */
.L_x_6615:
[----:B------:R-:W-:Y:S05]  /*9d80*/  BSYNC B0 ;  /* 0x0000000000007941 */ /* 0x000fea0003800000 */
.L_x_6614:
[----:B-----5:R3:W-:Y:S01]  /*9d90*/  STS.128 [R171+0x1800], R8 ;  /* 0x00180008ab007388 */ /* 0x0207e20000000c00 */
[----:B------:R-:W-:Y:S05]  /*9da0*/  BRA `(.L_x_6613) ;  /* 0x0000001800947947 */ /* 0x000fea0003800000 */
.L_x_6600:
        /* <DEDUP_REMOVED lines=17> */
[----:B------:R-:W-:Y:S02]  /*9ec0*/  @P0 IADD3 R11, -R127, RZ, RZ ;  /* 0x000000ff7f0b0210 */ /* 0x000fe40007ffe1ff */
[----:B------:R-:W-:Y:S01]  /*9ed0*/  LEA.HI.X.SX32 R0, R17, R12, 0x1, P1 ;  /* 0x0000000c11007211 */ /* 0x000fe200008f0eff */
[----:B------:R-:W-:Y:S01]  /*9ee0*/  IMAD.WIDE R16, R7, 0x2, R8 ;  /* 0x0000000207107825 */ /* 0x000fe200078e0208 */
[----:B------:R-:W-:-:S04]  /*9ef0*/  LEA R4, P1, R5, UR8, 0x1 ;  /* 0x0000000805047c11 */ /* 0x000fc8000f8208ff */
[----:B------:R-:W-:Y:S01]  /*9f00*/  LEA.HI.X R5, R5, UR9, R0, 0x1, P1 ;  /* 0x0000000905057c11 */ /* 0x000fe200088f0c00 */
[----:B------:R-:W2:Y:S01]  /*9f10*/  LDG.E.128 R16, desc[UR6][R16.64] ;  /* 0x0000000610107981 */ /* 0x000ea2000c1e1d00 */
[----:B-1----:R-:W-:Y:S01]  /*9f20*/  IADD3 R9, P1, R11, R2, RZ ;  /* 0x000000020b097210 */ /* 0x002fe20007f3e0ff */
[----:B------:R-:W-:-:S03]  /*9f30*/  ULDC.64 UR8, c[0x0][0x358] ;  /* 0x0000d60000087ab9 */ /* 0x000fc60000000a00 */
        /* <DEDUP_REMOVED lines=18> */
[----:B------:R-:W-:-:S02]  /*a060*/  HADD2.F32 R6, -RZ, R7.H0_H0 ;  /* 0x20000007ff067230 */ /* 0x000fc40000004100 */
[----:B------:R-:W-:Y:S01]  /*a070*/  FMUL.FTZ R35, R35, R4 ;  /* 0x0000000423237220 */ /* 0x000fe20000410000 */
[----:B------:R-:W-:Y:S02]  /*a080*/  HADD2.F32 R7, -RZ, R7.H1_H1 ;  /* 0x30000007ff077230 */ /* 0x000fe40000004100 */
[----:B------:R-:W-:Y:S01]  /*a090*/  FMUL.FTZ R33, R33, R0 ;  /* 0x0000000021217220 */ /* 0x000fe20000410000 */
[----:B------:R-:W-:Y:S02]  /*a0a0*/  HADD2.F32 R16, -RZ, R17.H1_H1 ;  /* 0x30000011ff107230 */ /* 0x000fe40000004100 */
[----:B------:R-:W-:Y:S01]  /*a0b0*/  @!P0 FADD.FTZ R5, -R5, -RZ ;  /* 0x800000ff05058221 */ /* 0x000fe20000010100 */
[----:B------:R-:W-:Y:S02]  /*a0c0*/  HADD2.F32 R4, -RZ, R18.H0_H0 ;  /* 0x20000012ff047230 */ /* 0x000fe40000004100 */
[----:B------:R-:W-:Y:S01]  /*a0d0*/  @!P0 FADD.FTZ R6, -R6, -RZ ;  /* 0x800000ff06068221 */ /* 0x000fe20000010100 */
[----:B------:R-:W-:-:S02]  /*a0e0*/  HADD2.F32 R17, -RZ, R19.H0_H0 ;  /* 0x20000013ff117230 */ /* 0x000fc40000004100 */
[----:B------:R-:W-:Y:S01]  /*a0f0*/  @!P0 FADD.FTZ R7, -R7, -RZ ;  /* 0x800000ff07078221 */ /* 0x000fe20000010100 */
[----:B------:R-:W-:Y:S02]  /*a100*/  HADD2.F32 R0, -RZ, R19.H1_H1 ;  /* 0x30000013ff007230 */ /* 0x000fe40000004100 */
[----:B------:R-:W-:Y:S01]  /*a110*/  FMUL.FTZ R16, R16, R31 ;  /* 0x0000001f10107220 */ /* 0x000fe20000410000 */
[----:B------:R-:W-:Y:S02]  /*a120*/  HADD2.F32 R31, -RZ, R18.H1_H1 ;  /* 0x30000012ff1f7230 */ /* 0x000fe40000004100 */
[----:B------:R-:W-:Y:S01]  /*a130*/  FMUL.FTZ R5, R4, R5 ;  /* 0x0000000504057220 */ /* 0x000fe20000410000 */
[----:B------:R-:W-:Y:S01]  /*a140*/  FMUL.FTZ R6, R17, R6 ;  /* 0x0000000611067220 */ /* 0x000fe20000410000 */
[----:B------:R-:W-:Y:S01]  /*a150*/  @!P0 FADD.FTZ R32, -R32, -RZ ;  /* 0x800000ff20208221 */ /* 0x000fe20000010100 */
[----:B------:R-:W-:Y:S01]  /*a160*/  FMUL.FTZ R7, R0, R7 ;  /* 0x0000000700077220 */ /* 0x000fe20000410000 */
[----:B----4-:R-:W-:-:S02]  /*a170*/  HADD2.F32 R4, -RZ, R8.H0_H0 ;  /* 0x20000008ff047230 */ /* 0x010fc40000004100 */
[----:B------:R-:W-:Y:S01]  /*a180*/  FMUL.FTZ R37, R37, R30 ;  /* 0x0000001e25257220 */ /* 0x000fe20000410000 */
[----:B------:R-:W-:Y:S02]  /*a190*/  HADD2.F32 R17, -RZ, R8.H1_H1 ;  /* 0x30000008ff117230 */ /* 0x000fe40000004100 */
[----:B------:R-:W-:Y:S01]  /*a1a0*/  FMUL.FTZ R32, R31, R32 ;  /* 0x000000201f207220 */ /* 0x000fe20000410000 */
[----:B-----5:R-:W-:Y:S02]  /*a1b0*/  HADD2.F32 R0, -RZ, R20.H0_H0 ;  /* 0x20000014ff007230 */ /* 0x020fe40000004100 */
[----:B------:R-:W-:Y:S02]  /*a1c0*/  HADD2.F32 R18, -RZ, R21.H0_H0 ;  /* 0x20000015ff127230 */ /* 0x000fe40000004100 */
[----:B------:R-:W-:Y:S02]  /*a1d0*/  HADD2.F32 R8, -RZ, R9.H0_H0 ;  /* 0x20000009ff087230 */ /* 0x000fe40000004100 */
[----:B------:R-:W-:Y:S01]  /*a1e0*/  FFMA.FTZ R0, R0, R4, R33 ;  /* 0x0000000400007223 */ /* 0x000fe20000010021 */
[----:B------:R-:W-:-:S02]  /*a1f0*/  HADD2.F32 R30, -RZ, R10.H0_H0 ;  /* 0x2000000aff1e7230 */ /* 0x000fc40000004100 */
[----:B------:R-:W-:Y:S02]  /*a200*/  HADD2.F32 R31, -RZ, R10.H1_H1 ;  /* 0x3000000aff1f7230 */ /* 0x000fe40000004100 */
[----:B------:R-:W-:Y:S01]  /*a210*/  FFMA.FTZ R8, R18, R8, R35 ;  /* 0x0000000812087223 */ /* 0x000fe20000010023 */
[--C-:B------:R-:W-:Y:S02]  /*a220*/  HADD2.F32 R19, -RZ, R11.reuse.H0_H0 ;  /* 0x2000000bff137230 */ /* 0x100fe40000004100 */
[----:B------:R-:W-:Y:S02]  /*a230*/  HADD2.F32 R10, -RZ, R11.H1_H1 ;  /* 0x3000000bff0a7230 */ /* 0x000fe40000004100 */
[----:B------:R-:W-:Y:S02]  /*a240*/  HADD2.F32 R20, -RZ, R20.H1_H1 ;  /* 0x30000014ff147230 */ /* 0x000fe40000004100 */
[----:B------:R-:W-:Y:S02]  /*a250*/  HADD2.F32 R9, -RZ, R9.H1_H1 ;  /* 0x30000009ff097230 */ /* 0x000fe40000004100 */
[----:B------:R-:W-:-:S02]  /*a260*/  HADD2.F32 R21, -RZ, R21.H1_H1 ;  /* 0x30000015ff157230 */ /* 0x000fc40000004100 */
[----:B------:R-:W-:Y:S01]  /*a270*/  FFMA.FTZ R17, R20, R17, R37 ;  /* 0x0000001114117223 */ /* 0x000fe20000010025 */
[--C-:B------:R-:W-:Y:S02]  /*a280*/  HADD2.F32 R4, -RZ, R22.reuse.H0_H0 ;  /* 0x20000016ff047230 */ /* 0x100fe40000004100 */
[----:B------:R-:W-:Y:S02]  /*a290*/  HADD2.F32 R33, -RZ, R22.H1_H1 ;  /* 0x30000016ff217230 */ /* 0x000fe40000004100 */
[----:B------:R-:W-:Y:S01]  /*a2a0*/  FFMA.FTZ R9, R21, R9, R16 ;  /* 0x0000000915097223 */ /* 0x000fe20000010010 */
[--C-:B------:R-:W-:Y:S02]  /*a2b0*/  HADD2.F32 R11, -RZ, R23.reuse.H0_H0 ;  /* 0x20000017ff0b7230 */ /* 0x100fe40000004100 */
[----:B------:R-:W-:Y:S01]  /*a2c0*/  FFMA.FTZ R4, R4, R30, R5 ;  /* 0x0000001e04047223 */ /* 0x000fe20000010005 */
[----:B------:R-:W-:Y:S02]  /*a2d0*/  HADD2.F32 R18, -RZ, R23.H1_H1 ;  /* 0x30000017ff127230 */ /* 0x000fe40000004100 */
[----:B------:R-:W-:Y:S01]  /*a2e0*/  FFMA.FTZ R31, R33, R31, R32 ;  /* 0x0000001f211f7223 */ /* 0x000fe20000010020 */
[----:B------:R-:W-:Y:S01]  /*a2f0*/  F2FP.F16.F32.PACK_AB R20, R17, R0 ;  /* 0x000000001114723e */ /* 0x000fe200000000ff */
[----:B------:R-:W-:Y:S01]  /*a300*/  FFMA.FTZ R6, R11, R19, R6 ;  /* 0x000000130b067223 */ /* 0x000fe20000010006 */
[----:B------:R-:W-:Y:S01]  /*a310*/  F2FP.F16.F32.PACK_AB R21, R9, R8 ;  /* 0x000000080915723e */ /* 0x000fe200000000ff */
[----:B------:R-:W-:Y:S01]  /*a320*/  FFMA.FTZ R7, R18, R10, R7 ;  /* 0x0000000a12077223 */ /* 0x000fe20000010007 */
[----:B------:R-:W-:-:S04]  /*a330*/  F2FP.F16.F32.PACK_AB R22, R31, R4 ;  /* 0x000000041f16723e */ /* 0x000fc800000000ff */
[----:B------:R-:W-:Y:S02]  /*a340*/  F2FP.F16.F32.PACK_AB R23, R7, R6 ;  /* 0x000000060717723e */ /* 0x000fe400000000ff */
.L_x_6619:
[----:B------:R-:W-:Y:S05]  /*a350*/  BSYNC B0 ;  /* 0x0000000000007941 */ /* 0x000fea0003800000 */
.L_x_6618:
[----:B-----5:R2:W-:Y:S02]  /*a360*/  STS.128 [R171], R20 ;  /* 0x00000014ab007388 */ /* 0x0205e40000000c00 */
.L_x_6617:
[----:B------:R-:W-:Y:S05]  /*a370*/  BSYNC B1 ;  /* 0x0000000000017941 */ /* 0x000fea0003800000 */
.L_x_6616:
        /* <DEDUP_REMOVED lines=30> */
[----:B------:R-:W-:-:S04]  /*a560*/  LEA R10, P1, R8, UR8, 0x1 ;  /* 0x00000008080a7c11 */ /* 0x000fc8000f8208ff */
[----:B------:R-:W-:-:S06]  /*a570*/  LEA.HI.X R11, R8, UR9, R9, 0x1, P1 ;  /* 0x00000009080b7c11 */ /* 0x000fcc00088f0c09 */
[----:B------:R-:W2:Y:S01]  /*a580*/  LDG.E.128 R8, desc[UR6][R10.64] ;  /* 0x000000060a087981 */ /* 0x000ea2000c1e1d00 */
[----:B---3--:R-:W-:Y:S02]  /*a590*/  HADD2.F32 R32, -RZ, R16.H0_H0 ;  /* 0x20000010ff207230 */ /* 0x008fe40000004100 */
[----:B------:R-:W-:Y:S02]  /*a5a0*/  HADD2.F32 R31, -RZ, R17.H0_H0 ;  /* 0x20000011ff1f7230 */ /* 0x000fe40000004100 */
[--C-:B----4-:R-:W-:Y:S02]  /*a5b0*/  HADD2.F32 R13, -RZ, R4.reuse.H0_H0 ;  /* 0x20000004ff0d7230 */ /* 0x110fe40000004100 */
[----:B--2---:R-:W-:Y:S02]  /*a5c0*/  HADD2.F32 R24, -RZ, R4.H1_H1 ;  /* 0x30000004ff187230 */ /* 0x004fe40000004100 */
        /* <DEDUP_REMOVED lines=56> */
.L_x_6623:
[----:B------:R-:W-:Y:S05]  /*a950*/  BSYNC B0 ;  /* 0x0000000000007941 */ /* 0x000fea0003800000 */
.L_x_6622:
[----:B-----5:R3:W-:Y:S02]  /*a960*/  STS.128 [R171+0x800], R20 ;  /* 0x00080014ab007388 */ /* 0x0207e40000000c00 */
.L_x_6621:
[----:B------:R-:W-:Y:S05]  /*a970*/  BSYNC B1 ;  /* 0x0000000000017941 */ /* 0x000fea0003800000 */
.L_x_6620:
[----:B--2---:R-:W-:Y:S01]  /*a980*/  VIADD R24, R172, 0x20 ;  /* 0x00000020ac187836 */ /* 0x004fe20000000000 */
[----:B------:R-:W-:Y:S04]  /*a990*/  BSSY B1, `(.L_x_6624) ;  /* 0x000005f000017945 */ /* 0x000fe80003800000 */
[----:B------:R-:W-:-:S04]  /*a9a0*/  ISETP.GE.AND P0, PT, R24, R3, PT ;  /* 0x000000031800720c */ /* 0x000fc80003f06270 */
[----:B------:R-:W-:-:S13]  /*a9b0*/  ISETP.LT.OR P0, PT, R57, -0x107, P0 ;  /* 0xfffffef93900780c */ /* 0x000fda0000701670 */
        /* <DEDUP_REMOVED lines=12> */
[----:B------:R-:W-:Y:S02]  /*aa80*/  @P0 IADD3 R4, -R127, RZ, RZ ;  /* 0x000000ff7f040210 */ /* 0x000fe40007ffe1ff */
[----:B-1----:R-:W-:Y:S02]  /*aa90*/  IADD3 R9, P1, R5, R2, RZ ;  /* 0x0000000205097210 */ /* 0x002fe40007f3e0ff */
        /* <DEDUP_REMOVED lines=17> */
[--C-:B------:R-:W-:Y:S02]  /*abb0*/  HADD2.F32 R31, -RZ, R17.reuse.H0_H0 ;  /* 0x20000011ff1f7230 */ /* 0x100fe40000004100 */
[----:B------:R-:W-:Y:S02]  /*abc0*/  HADD2.F32 R17, -RZ, R17.H1_H1 ;  /* 0x30000011ff117230 */ /* 0x000fe40000004100 */
[--C-:B----4-:R-:W-:Y:S02]  /*abd0*/  HADD2.F32 R13, -RZ, R4.reuse.H0_H0 ;  /* 0x20000004ff0d7230 */ /* 0x110fe40000004100 */
[----:B------:R-:W-:Y:S02]  /*abe0*/  HADD2.F32 R25, -RZ, R4.H1_H1 ;  /* 0x30000004ff197230 */ /* 0x000fe40000004100 */
[----:B------:R-:W-:-:S02]  /*abf0*/  HADD2.F32 R4, -RZ, R5.H0_H0 ;  /* 0x20000005ff047230 */ /* 0x000fc40000004100 */
[----:B--2---:R-:W-:Y:S02]  /*ac00*/  HADD2.F32 R28, -RZ, R5.H1_H1 ;  /* 0x30000005ff1c7230 */ /* 0x004fe40000004100 */
        /* <DEDUP_REMOVED lines=24> */
[----:B------:R-:W-:Y:S01]  /*ad90*/  FMUL.FTZ R16, R16, R25 ;  /* 0x0000001910107220 */ /* 0x000fe20000410000 */
[----:B------:R-:W-:-:S02]  /*ada0*/  HADD2.F32 R4, -RZ, R8.H0_H0 ;  /* 0x20000008ff047230 */ /* 0x000fc40000004100 */
[----:B------:R-:W-:Y:S01]  /*adb0*/  @!P0 FADD.FTZ R5, -R5, -RZ ;  /* 0x800000ff05058221 */ /* 0x000fe20000010100 */
[----:B------:R-:W-:Y:S02]  /*adc0*/  HADD2.F32 R20, -RZ, R8.H1_H1 ;  /* 0x30000008ff147230 */ /* 0x000fe40000004100 */
        /* <DEDUP_REMOVED lines=8> */
[----:B------:R-:W-:Y:S02]  /*ae50*/  HADD2.F32 R34, -RZ, R11.H1_H1 ;  /* 0x3000000bff227230 */ /* 0x000fe40000004100 */
[----:B------:R-:W-:Y:S02]  /*ae60*/  HADD2.F32 R16, -RZ, R22.H0_H0 ;  /* 0x20000016ff107230 */ /* 0x000fe40000004100 */
[----:B------:R-:W-:Y:S02]  /*ae70*/  HADD2.F32 R10, -RZ, R10.H1_H1 ;  /* 0x3000000aff0a7230 */ /* 0x000fe40000004100 */
        /* <DEDUP_REMOVED lines=14> */
.L_x_6627:
[----:B------:R-:W-:Y:S05]  /*af60*/  BSYNC B0 ;  /* 0x0000000000007941 */ /* 0x000fea0003800000 */
.L_x_6626:
[----:B-----5:R4:W-:Y:S02]  /*af70*/  STS.128 [R171+0x1000], R20 ;  /* 0x00100014ab007388 */ /* 0x0209e40000000c00 */
.L_x_6625:
[----:B------:R-:W-:Y:S05]  /*af80*/  BSYNC B1 ;  /* 0x0000000000017941 */ /* 0x000fea0003800000 */
.L_x_6624:
[----:B---34-:R-:W-:-:S05]  /*af90*/  VIADD R20, R172, 0x30 ;  /* 0x00000030ac147836 */ /* 0x018fca0000000000 */
        /* <DEDUP_REMOVED lines=15> */
[----:B------:R-:W-:-:S04]  /*b090*/  @P0 IADD3 R4, -R3, RZ, RZ ;  /* 0x000000ff03040210 */ /* 0x000fc80007ffe1ff */
[----:B------:R-:W-:-:S04]  /*b0a0*/  IADD3 R2, P1, R7, R2, RZ ;  /* 0x0000000207027210 */ /* 0x000fc80007f3e0ff */
[----:B------:R-:W-:Y:S01]  /*b0b0*/  LEA.HI.X.SX32 R3, R7, R12, 0x1, P1 ;  /* 0x0000000c07037211 */ /* 0x000fe200008f0eff */
[----:B------:R-:W-:Y:S01]  /*b0c0*/  IMAD.WIDE R12, R5, 0x2, R26 ;  /* 0x00000002050c7825 */ /* 0x000fe200078e021a */
[----:B------:R-:W-:-:S04]  /*b0d0*/  IADD3 R6, P1, R4, R2, RZ ;  /* 0x0000000204067210 */ /* 0x000fc80007f3e0ff */
[----:B------:R-:W-:Y:S01]  /*b0e0*/  LEA.HI.X.SX32 R7, R4, R3, 0x1, P1 ;  /* 0x0000000304077211 */ /* 0x000fe200008f0eff */
[----:B------:R-:W4:Y:S01]  /*b0f0*/  LDG.E.128 R12, desc[UR6][R12.64] ;  /* 0x000000060c0c7981 */ /* 0x000f22000c1e1d00 */
[C---:B------:R-:W-:Y:S02]  /*b100*/  LEA R4, P1, R6.reuse, UR8, 0x1 ;  /* 0x0000000806047c11 */ /* 0x040fe4000f8208ff */
[----:B------:R-:W-:Y:S02]  /*b110*/  @P0 SHF.R.S32.HI R128, RZ, 0x1, R128 ;  /* 0x00000001ff800819 */ /* 0x000fe40000011480 */
[----:B------:R-:W-:Y:S01]  /*b120*/  LEA.HI.X R5, R6, UR9, R7, 0x1, P1 ;  /* 0x0000000906057c11 */ /* 0x000fe200088f0c07 */
[----:B------:R-:W-:Y:S01]  /*b130*/  ULDC.64 UR8, c[0x0][0x358] ;  /* 0x0000d60000087ab9 */ /* 0x000fe20000000a00 */
[----:B-1----:R-:W-:Y:S02]  /*b140*/  MOV R8, RZ ;  /* 0x000000ff00087202 */ /* 0x002fe40000000f00 */
[----:B------:R-:W-:-:S02]  /*b150*/  @P0 IADD3 R8, -R128, RZ, RZ ;  /* 0x000000ff80080210 */ /* 0x000fc40007ffe1ff */
[----:B------:R-:W3:Y:S02]  /*b160*/  LDG.E.128 R4, desc[UR6][R4.64] ;  /* 0x0000000604047981 */ /* 0x000ee4000c1e1d00 */
[----:B------:R-:W-:-:S04]  /*b170*/  IADD3 R2, P1, R8, R2, RZ ;  /* 0x0000000208027210 */ /* 0x000fc80007f3e0ff */
[----:B------:R-:W-:Y:S02]  /*b180*/  LEA.HI.X.SX32 R3, R8, R3, 0x1, P1 ;  /* 0x0000000308037211 */ /* 0x000fe400008f0eff */
[----:B------:R-:W-:-:S04]  /*b190*/  LEA R8, P1, R2, UR8, 0x1 ;  /* 0x0000000802087c11 */ /* 0x000fc8000f8208ff */
[----:B------:R-:W-:-:S06]  /*b1a0*/  LEA.HI.X R9, R2, UR9, R3, 0x1, P1 ;  /* 0x0000000902097c11 */ /* 0x000fcc00088f0c03 */
[----:B------:R-:W3:Y:S01]  /*b1b0*/  LDG.E.128 R8, desc[UR6][R8.64] ;  /* 0x0000000608087981 */ /* 0x000ee2000c1e1d00 */
[----:B----4-:R-:W-:Y:S02]  /*b1c0*/  HADD2.F32 R23, -RZ, R13.H0_H0 ;  /* 0x2000000dff177230 */ /* 0x010fe40000004100 */
[----:B--2---:R-:W-:Y:S02]  /*b1d0*/  HADD2.F32 R28, -RZ, R12.H0_H0 ;  /* 0x2000000cff1c7230 */ /* 0x004fe40000004100 */
[--C-:B---3--:R-:W-:Y:S02]  /*b1e0*/  HADD2.F32 R2, -RZ, R5.reuse.H0_H0 ;  /* 0x20000005ff027230 */ /* 0x108fe40000004100 */
[--C-:B------:R-:W-:Y:S02]  /*b1f0*/  HADD2.F32 R3, -RZ, R4.reuse.H0_H0 ;  /* 0x20000004ff037230 */ /* 0x100fe40000004100 */
[----:B------:R-:W-:Y:S02]  /*b200*/  HADD2.F32 R21, -RZ, R4.H1_H1 ;  /* 0x30000004ff157230 */ /* 0x000fe40000004100 */
[----:B------:R-:W-:Y:S01]  /*b210*/  @!P0 FADD.FTZ R2, -R2, -RZ ;  /* 0x800000ff02028221 */ /* 0x000fe20000010100 */
[----:B------:R-:W-:-:S02]  /*b220*/  HADD2.F32 R5, -RZ, R5.H1_H1 ;  /* 0x30000005ff057230 */ /* 0x000fc40000004100 */
[----:B------:R-:W-:Y:S01]  /*b230*/  @!P0 FADD.FTZ R3, -R3, -RZ ;  /* 0x800000ff03038221 */ /* 0x000fe20000010100 */
[--C-:B------:R-:W-:Y:S02]  /*b240*/  HADD2.F32 R4, -RZ, R6.reuse.H0_H0 ;  /* 0x20000006ff047230 */ /* 0x100fe40000004100 */
[----:B------:R-:W-:Y:S02]  /*b250*/  HADD2.F32 R22, -RZ, R6.H1_H1 ;  /* 0x30000006ff167230 */ /* 0x000fe40000004100 */
[--C-:B------:R-:W-:Y:S02]  /*b260*/  HADD2.F32 R6, -RZ, R7.reuse.H0_H0 ;  /* 0x20000007ff067230 */ /* 0x100fe40000004100 */
[----:B------:R-:W-:Y:S02]  /*b270*/  HADD2.F32 R7, -RZ, R7.H1_H1 ;  /* 0x30000007ff077230 */ /* 0x000fe40000004100 */
[----:B------:R-:W-:Y:S01]  /*b280*/  @!P0 FADD.FTZ R5, -R5, -RZ ;  /* 0x800000ff05058221 */ /* 0x000fe20000010100 */
[----:B------:R-:W-:-:S02]  /*b290*/  HADD2.F32 R26, -RZ, R13.H1_H1 ;  /* 0x3000000dff1a7230 */ /* 0x000fc40000004100 */
[----:B------:R-:W-:Y:S01]  /*b2a0*/  FMUL.FTZ R23, R23, R2 ;  /* 0x0000000217177220 */ /* 0x000fe20000410000 */
[----:B------:R-:W-:Y:S01]  /*b2b0*/  FMUL.FTZ R28, R28, R3 ;  /* 0x000000031c1c7220 */ /* 0x000fe20000410000 */
[--C-:B------:R-:W-:Y:S02]  /*b2c0*/  HADD2.F32 R3, -RZ, R15.reuse.H0_H0 ;  /* 0x2000000fff037230 */ /* 0x100fe40000004100 */
[----:B------:R-:W-:Y:S01]  /*b2d0*/  @!P0 FADD.FTZ R6, -R6, -RZ ;  /* 0x800000ff06068221 */ /* 0x000fe20000010100 */
[----:B------:R-:W-:Y:S02]  /*b2e0*/  HADD2.F32 R2, -RZ, R15.H1_H1 ;  /* 0x3000000fff027230 */ /* 0x000fe40000004100 */
[----:B------:R-:W-:Y:S01]  /*b2f0*/  @!P0 FADD.FTZ R7, -R7, -RZ ;  /* 0x800000ff07078221 */ /* 0x000fe20000010100 */
[----:B------:R-:W-:Y:S02]  /*b300*/  HADD2.F32 R12, -RZ, R12.H1_H1 ;  /* 0x3000000cff0c7230 */ /* 0x000fe40000004100 */
[----:B------:R-:W-:Y:S01]  /*b310*/  FMUL.FTZ R26, R26, R5 ;  /* 0x000000051a1a7220 */ /* 0x000fe20000410000 */
[----:B------:R-:W-:-:S02]  /*b320*/  HADD2.F32 R13, -RZ, R14.H0_H0 ;  /* 0x2000000eff0d7230 */ /* 0x000fc40000004100 */
[----:B------:R-:W-:Y:S01]  /*b330*/  @!P0 FADD.FTZ R21, -R21, -RZ ;  /* 0x800000ff15158221 */ /* 0x000fe20000010100 */
[----:B------:R-:W-:Y:S02]  /*b340*/  HADD2.F32 R5, -RZ, R14.H1_H1 ;  /* 0x3000000eff057230 */ /* 0x000fe40000004100 */
[----:B------:R-:W-:Y:S01]  /*b350*/  @!P0 FADD.FTZ R4, -R4, -RZ ;  /* 0x800000ff04048221 */ /* 0x000fe20000010100 */
[----:B------:R-:W-:Y:S01]  /*b360*/  @!P0 FADD.FTZ R22, -R22, -RZ ;  /* 0x800000ff16168221 */ /* 0x000fe20000010100 */
[----:B------:R-:W-:Y:S01]  /*b370*/  FMUL.FTZ R6, R3, R6 ;  /* 0x0000000603067220 */ /* 0x000fe20000410000 */
[----:B------:R-:W-:Y:S01]  /*b380*/  FMUL.FTZ R7, R2, R7 ;  /* 0x0000000702077220 */ /* 0x000fe20000410000 */
[----:B-----5:R-:W-:Y:S02]  /*b390*/  HADD2.F32 R2, -RZ, R17.H0_H0 ;  /* 0x20000011ff027230 */ /* 0x020fe40000004100 */
[----:B------:R-:W-:Y:S02]  /*b3a0*/  HADD2.F32 R3, -RZ, R9.H0_H0 ;  /* 0x20000009ff037230 */ /* 0x000fe40000004100 */
[----:B------:R-:W-:Y:S01]  /*b3b0*/  FMUL.FTZ R12, R12, R21 ;  /* 0x000000150c0c7220 */ /* 0x000fe20000410000 */
[----:B------:R-:W-:Y:S01]  /*b3c0*/  FMUL.FTZ R4, R13, R4 ;  /* 0x000000040d047220 */ /* 0x000fe20000410000 */
[----:B------:R-:W-:Y:S01]  /*b3d0*/  FMUL.FTZ R22, R5, R22 ;  /* 0x0000001605167220 */ /* 0x000fe20000410000 */
[----:B------:R-:W-:-:S02]  /*b3e0*/  HADD2.F32 R17, -RZ, R17.H1_H1 ;  /* 0x30000011ff117230 */ /* 0x000fc40000004100 */
[----:B------:R-:W-:Y:S02]  /*b3f0*/  HADD2.F32 R9, -RZ, R9.H1_H1 ;  /* 0x30000009ff097230 */ /* 0x000fe40000004100 */
[--C-:B------:R-:W-:Y:S02]  /*b400*/  HADD2.F32 R13, -RZ, R8.reuse.H0_H0 ;  /* 0x20000008ff0d7230 */ /* 0x100fe40000004100 */
[----:B------:R-:W-:Y:S02]  /*b410*/  HADD2.F32 R21, -RZ, R8.H1_H1 ;  /* 0x30000008ff157230 */ /* 0x000fe40000004100 */
[----:B------:R-:W-:Y:S01]  /*b420*/  FFMA.FTZ R2, R2, R3, R23 ;  /* 0x0000000302027223 */ /* 0x000fe20000010017 */
[----:B------:R-:W-:Y:S02]  /*b430*/  HADD2.F32 R5, -RZ, R16.H0_H0 ;  /* 0x20000010ff057230 */ /* 0x000fe40000004100 */
[--C-:B------:R-:W-:Y:S02]  /*b440*/  HADD2.F32 R15, -RZ, R11.reuse.H0_H0 ;  /* 0x2000000bff0f7230 */ /* 0x100fe40000004100 */
[----:B------:R-:W-:-:S02]  /*b450*/  HADD2.F32 R8, -RZ, R11.H1_H1 ;  /* 0x3000000bff087230 */ /* 0x000fc40000004100 */
[--C-:B------:R-:W-:Y:S02]  /*b460*/  HADD2.F32 R11, -RZ, R10.reuse.H0_H0 ;  /* 0x2000000aff0b7230 */ /* 0x100fe40000004100 */
[----:B------:R-:W-:Y:S02]  /*b470*/  HADD2.F32 R25, -RZ, R10.H1_H1 ;  /* 0x3000000aff197230 */ /* 0x000fe40000004100 */
[--C-:B------:R-:W-:Y:S02]  /*b480*/  HADD2.F32 R3, -RZ, R19.reuse.H0_H0 ;  /* 0x20000013ff037230 */ /* 0x100fe40000004100 */
[----:B------:R-:W-:Y:S02]  /*b490*/  HADD2.F32 R10, -RZ, R19.H1_H1 ;  /* 0x30000013ff0a7230 */ /* 0x000fe40000004100 */
[----:B------:R-:W-:Y:S01]  /*b4a0*/  FFMA.FTZ R9, R17, R9, R26 ;  /* 0x0000000911097223 */ /* 0x000fe2000001001a */
[----:B------:R-:W-:Y:S01]  /*b4b0*/  FFMA.FTZ R5, R5, R13, R28 ;  /* 0x0000000d05057223 */ /* 0x000fe2000001001c */
[----:B------:R-:W-:-:S02]  /*b4c0*/  HADD2.F32 R17, -RZ, R18.H0_H0 ;  /* 0x20000012ff117230 */ /* 0x000fc40000004100 */
[----:B------:R-:W-:Y:S02]  /*b4d0*/  HADD2.F32 R19, -RZ, R18.H1_H1 ;  /* 0x30000012ff137230 */ /* 0x000fe40000004100 */
[----:B------:R-:W-:Y:S01]  /*b4e0*/  FFMA.FTZ R3, R3, R15, R6 ;  /* 0x0000000f03037223 */ /* 0x000fe20000010006 */
[----:B------:R-:W-:Y:S02]  /*b4f0*/  HADD2.F32 R13, -RZ, R16.H1_H1 ;  /* 0x30000010ff0d7230 */ /* 0x000fe40000004100 */
[----:B------:R-:W-:Y:S01]  /*b500*/  FFMA.FTZ R8, R10, R8, R7 ;  /* 0x000000080a087223 */ /* 0x000fe20000010007 */
[----:B------:R-:W-:Y:S01]  /*b510*/  FFMA.FTZ R4, R17, R11, R4 ;  /* 0x0000000b11047223 */ /* 0x000fe20000010004 */
[----:B------:R-:W-:Y:S01]  /*b520*/  FFMA.FTZ R19, R19, R25, R22 ;  /* 0x0000001913137223 */ /* 0x000fe20000010016 */
[----:B------:R-:W-:Y:S02]  /*b530*/  FFMA.FTZ R12, R13, R21, R12 ;  /* 0x000000150d0c7223 */ /* 0x000fe4000001000c */
[----:B------:R-:W-:-:S02]  /*b540*/  F2FP.F16.F32.PACK_AB R3, R8, R3 ;  /* 0x000000030803723e */ /* 0x000fc400000000ff */
[----:B------:R-:W-:Y:S02]  /*b550*/  F2FP.F16.F32.PACK_AB R18, R19, R4 ;  /* 0x000000041312723e */ /* 0x000fe400000000ff */
[----:B------:R-:W-:Y:S02]  /*b560*/  F2FP.F16.F32.PACK_AB R17, R9, R2 ;  /* 0x000000020911723e */ /* 0x000fe400000000ff */
[----:B------:R-:W-:Y:S02]  /*b570*/  F2FP.F16.F32.PACK_AB R16, R12, R5 ;  /* 0x000000050c10723e */ /* 0x000fe400000000ff */
[----:B------:R-:W-:Y:S02]  /*b580*/  MOV R19, R3 ;  /* 0x0000000300137202 */ /* 0x000fe40000000f00 */
.L_x_6629:
[----:B------:R-:W-:Y:S05]  /*b590*/  BSYNC B0 ;  /* 0x0000000000007941 */ /* 0x000fea0003800000 */
.L_x_6628:
[----:B-----5:R4:W-:Y:S01]  /*b5a0*/  STS.128 [R171+0x1800], R16 ;  /* 0x00180010ab007388 */ /* 0x0209e20000000c00 */
[----:B------:R-:W-:Y:S05]  /*b5b0*/  BRA `(.L_x_6613) ;  /* 0x0000000000907947 */ /* 0x000fea0003800000 */
.L_x_6599:
        /* <DEDUP_REMOVED lines=8> */
[----:B------:R-:W1:Y:S06]  /*b640*/  @!P3 LDC.64 R10, c[0x0][0x210] ;  /* 0x00008400ff0abb82 */ /* 0x000e6c0000000a00 */
[----:B------:R-:W-:Y:S02]  /*b650*/  @!P0 IMAD.MOV.U32 R18, RZ, RZ, R132 ;  /* 0x000000ffff128224 */ /* 0x000fe400078e0084 */
[----:B------:R-:W2:Y:S01]  /*b660*/  @!P2 LDC.64 R8, c[0x0][0x210] ;  /* 0x00008400ff08ab82 */ /* 0x000ea20000000a00 */
[----:B------:R-:W-:Y:S02]  /*b670*/  @!P0 IMAD.MOV.U32 R19, RZ, RZ, R135 ;  /* 0x000000ffff138224 */ /* 0x000fe400078e0087 */
[----:B------:R-:W-:-:S05]  /*b680*/  @!P0 IMAD.WIDE.U32 R18, R2, 0x30, R18 ;  /* 0x0000003002128825 */ /* 0x000fca00078e0012 */
[----:B------:R-:W3:Y:S08]  /*b690*/  @!P1 LDC.64 R6, c[0x0][0x210] ;  /* 0x00008400ff069b82 */ /* 0x000ef00000000a00 */
[----:B------:R-:W4:Y:S01]  /*b6a0*/  @!P0 LDC.64 R4, c[0x0][0x210] ;  /* 0x00008400ff048b82 */ /* 0x000f220000000a00 */
[----:B-1----:R-:W-:Y:S02]  /*b6b0*/  @!P3 LEA R14, P4, R132, R10, 0x1 ;  /* 0x0000000a840eb211 */ /* 0x002fe400078808ff */
[----:B------:R-:W-:-:S02]  /*b6c0*/  @!P1 LEA R10, P5, R2, R132, 0x5 ;  /* 0x00000084020a9211 */ /* 0x000fc400078a28ff */
[----:B------:R-:W-:Y:S01]  /*b6d0*/  @!P3 LEA.HI.X R15, R132, R11, R135, 0x1, P4 ;  /* 0x0000000b840fb211 */ /* 0x000fe200020f0c87 */
[----:B------:R-:W-:Y:S01]  /*b6e0*/  @!P0 IMAD R11, R3, 0x30, RZ ;  /* 0x00000030030b8824 */ /* 0x000fe200078e02ff */
[----:B------:R-:W-:Y:S02]  /*b6f0*/  @!P2 IADD3 R17, P4, R17, R132, RZ ;  /* 0x000000841111a210 */ /* 0x000fe40007f9e0ff */
[----:B------:R-:W-:Y:S01]  /*b700*/  @!P1 LEA.HI.X R2, R2, R135, R3, 0x5, P5 ;  /* 0x0000008702029211 */ /* 0x000fe200028f2c03 */
[----:B------:R-:W-:Y:S01]  /*b710*/  @!P0 IMAD.IADD R11, R19, 0x1, R11 ;  /* 0x00000001130b8824 */ /* 0x000fe200078e020b */
[----:B------:R-:W-:Y:S01]  /*b720*/  @!PT LDS RZ, [RZ] ;  /* 0x00000000fffff984 */ /* 0x000fe20000000800 */
[----:B------:R-:W-:Y:S01]  /*b730*/  @!PT LDS RZ, [RZ] ;  /* 0x00000000fffff984 */ /* 0x000fe20000000800 */
[----:B------:R-:W-:Y:S01]  /*b740*/  @!PT LDS RZ, [RZ] ;  /* 0x00000000fffff984 */ /* 0x000fe20000000800 */
[----:B------:R1:W-:Y:S01]  /*b750*/  @!P3 LDGSTS.E.BYPASS.LTC128B.128 [R171], desc[UR6][R14.64] ;  /* 0x000000000eabbfae */ /* 0x0003e2000b901d46 */
[----:B------:R-:W-:Y:S01]  /*b760*/  @!P2 IMAD.X R12, R13, 0x1, R135, P4 ;  /* 0x000000010d0ca824 */ /* 0x000fe200020e0687 */
[----:B--2---:R-:W-:Y:S02]  /*b770*/  @!P2 LEA R8, P4, R17, R8, 0x1 ;  /* 0x000000081108a211 */ /* 0x004fe400078808ff */
[----:B---3--:R-:W-:-:S02]  /*b780*/  @!P1 LEA R6, P5, R10, R6, 0x1 ;  /* 0x000000060a069211 */ /* 0x008fc400078a08ff */
[----:B------:R-:W-:Y:S02]  /*b790*/  @!P2 LEA.HI.X R9, R17, R9, R12, 0x1, P4 ;  /* 0x000000091109a211 */ /* 0x000fe400020f0c0c */
[----:B------:R-:W-:-:S03]  /*b7a0*/  @!P1 LEA.HI.X R7, R10, R7, R2, 0x1, P5 ;  /* 0x000000070a079211 */ /* 0x000fc600028f0c02 */
[----:B------:R1:W-:Y:S01]  /*b7b0*/  @!P2 LDGSTS.E.BYPASS.LTC128B.128 [R171+0x800], desc[UR6][R8.64] ;  /* 0x0080000008abafae */ /* 0x0003e2000b901d46 */
[----:B----4-:R-:W-:-:S03]  /*b7c0*/  @!P0 LEA R4, P4, R18, R4, 0x1 ;  /* 0x0000000412048211 */ /* 0x010fc600078808ff */
[----:B------:R1:W-:Y:S01]  /*b7d0*/  @!P1 LDGSTS.E.BYPASS.LTC128B.128 [R171+0x1000], desc[UR6][R6.64] ;  /* 0x0100000006ab9fae */ /* 0x0003e2000b901d46 */
[----:B------:R-:W-:-:S05]  /*b7e0*/  @!P0 LEA.HI.X R5, R18, R5, R11, 0x1, P4 ;  /* 0x0000000512058211 */ /* 0x000fca00020f0c0b */
[----:B------:R1:W-:Y:S04]  /*b7f0*/  @!P0 LDGSTS.E.BYPASS.LTC128B.128 [R171+0x1800], desc[UR6][R4.64] ;  /* 0x0180000004ab8fae */ /* 0x0003e8000b901d46 */
.L_x_6613:
[----:B------:R-:W-:Y:S05]  /*b800*/  BSYNC B2 ;  /* 0x0000000000027941 */ /* 0x000fea0003800000 */
.L_x_6598:
[----:B------:R-:W-:Y:S01]  /*b810*/  VIADD R176, R56, 0xffffffff ;  /* 0xffffffff38b07836 */ /* 0x000fe20000000000 */
[----:B-1----:R-:W-:Y:S01]  /*b820*/  SHF.R.S32.HI R15, RZ, 0x4, R130 ;  /* 0x00000004ff0f7819 */ /* 0x002fe20000011482 */
[----:B----4-:R-:W-:Y:S01]  /*b830*/  VIADD R18, R172, 0x50 ;  /* 0x00000050ac127836 */ /* 0x010fe20000000000 */
[----:B------:R-:W-:Y:S01]  /*b840*/  ULDC UR5, c[0x0][0x398] ;  /* 0x0000e60000057ab9 */ /* 0x000fe20000000800 */
[----:B------:R-:W-:Y:S01]  /*b850*/  IMAD.SHL.U32 R2, R176, 0x80, RZ ;  /* 0x00000080b0027824 */ /* 0x000fe200078e00ff */
[----:B------:R-:W-:Y:S01]  /*b860*/  LEA.HI R130, R130, R15, RZ, 0x1 ;  /* 0x0000000f82827211 */ /* 0x000fe200078f08ff */
[C---:B------:R-:W-:Y:S02]  /*b870*/  VIADD R16, R172.reuse, 0x60 ;  /* 0x00000060ac107836 */ /* 0x040fe40000000000 */
[----:B------:R-:W-:Y:S02]  /*b880*/  IMAD.IADD R3, R63, 0x1, -R2 ;  /* 0x000000013f037824 */ /* 0x000fe400078e0a02 */
[----:B------:R-:W-:-:S02]  /*b890*/  VIADD R22, R172, 0x40 ;  /* 0x00000040ac167836 */ /* 0x000fc40000000000 */
[----:B------:R-:W-:Y:S01]  /*b8a0*/  VIADD R14, R172, 0x70 ;  /* 0x00000070ac0e7836 */ /* 0x000fe20000000000 */
[-C--:B------:R-:W-:Y:S01]  /*b8b0*/  ISETP.GE.AND P5, PT, R24, R3.reuse, PT ;  /* 0x000000031800720c */ /* 0x080fe20003fa6270 */
[----:B------:R-:W-:Y:S01]  /*b8c0*/  IMAD.SHL.U32 R129, R129, 0x40, RZ ;  /* 0x0000004081817824 */ /* 0x000fe200078e00ff */
[-C--:B------:R-:W-:Y:S01]  /*b8d0*/  ISETP.GE.AND P0, PT, R0, R3.reuse, PT ;  /* 0x000000030000720c */ /* 0x080fe20003f06270 */
[----:B------:R-:W-:Y:S01]  /*b8e0*/  IMAD.SHL.U32 R40, R62, 0x40, RZ ;  /* 0x000000403e287824 */ /* 0x000fe200078e00ff */
[-C--:B------:R-:W-:Y:S02]  /*b8f0*/  ISETP.GE.AND P1, PT, R172, R3.reuse, PT ;  /* 0x00000003ac00720c */ /* 0x080fe40003f26270 */
[-C--:B------:R-:W-:Y:S02]  /*b900*/  ISETP.GE.AND P3, PT, R20, R3.reuse, PT ;  /* 0x000000031400720c */ /* 0x080fe40003f66270 */
[-C--:B------:R-:W-:Y:S02]  /*b910*/  ISETP.GE.AND P4, PT, R22, R3.reuse, PT ;  /* 0x000000031600720c */ /* 0x080fe40003f86270 */
[----:B------:R-:W-:-:S02]  /*b920*/  ISETP.GE.AND P6, PT, R24, R3, PT ;  /* 0x000000031800720c */ /* 0x000fc40003fc6270 */
[----:B------:R-:W-:Y:S01]  /*b930*/  LOP3.LUT R40, R40, 0xfffffe00, RZ, 0xc0, !PT ;  /* 0xfffffe0028287812 */ /* 0x000fe200078ec0ff */
[----:B------:R-:W1:Y:S02]  /*b940*/  @!P5 LDC.64 R4, c[0x0][0x248] ;  /* 0x00009200ff04db82 */ /* 0x000e640000000a00 */
[CC--:B------:R-:W-:Y:S02]  /*b950*/  @!P0 LEA R6, P2, R91.reuse, R164.reuse, 0x1 ;  /* 0x000000a45b068211 */ /* 0x0c0fe400078408ff */
[----:B------:R-:W-:Y:S02]  /*b960*/  @!P1 IMAD.MOV.U32 R162, RZ, RZ, R164 ;  /* 0x000000ffffa29224 */ /* 0x000fe400078e00a4 */
[----:B------:R-:W-:Y:S02]  /*b970*/  @!P0 LEA.HI.X R7, R91, R163, R102, 0x1, P2 ;  /* 0x000000a35b078211 */ /* 0x000fe400010f0c66 */
[-C--:B------:R-:W-:Y:S01]  /*b980*/  ISETP.GE.AND P2, PT, R18, R3.reuse, PT ;  /* 0x000000031200720c */ /* 0x080fe20003f46270 */
[----:B------:R-:W-:Y:S01]  /*b990*/  @!PT LDS RZ, [RZ] ;  /* 0x00000000fffff984 */ /* 0x000fe20000000800 */
[----:B------:R-:W-:Y:S01]  /*b9a0*/  @!PT LDS RZ, [RZ] ;  /* 0x00000000fffff984 */ /* 0x000fe20000000800 */
[----:B------:R-:W-:Y:S01]  /*b9b0*/  @!PT LDS RZ, [RZ] ;  /* 0x00000000fffff984 */ /* 0x000fe20000000800 */
[----:B------:R4:W-:Y:S01]  /*b9c0*/  @!P1 LDGSTS.E.BYPASS.LTC128B.128 [R171+0x2000], desc[UR6][R162.64] ;  /* 0x02000000a2ab9fae */ /* 0x0009e2000b901d46 */
[----:B------:R-:W-:Y:S01]  /*b9d0*/  ISETP.GE.AND P1, PT, R16, R3, PT ;  /* 0x000000031000720c */ /* 0x000fe20003f26270 */
[----:B------:R-:W5:Y:S02]  /*b9e0*/  @!P3 LDC.64 R12, c[0x0][0x248] ;  /* 0x00009200ff0cbb82 */ /* 0x000f640000000a00 */
[----:B------:R4:W-:Y:S06]  /*b9f0*/  @!P0 LDGSTS.E.BYPASS.LTC128B.128 [R171+0x2800], desc[UR6][R6.64] ;  /* 0x0280000006ab8fae */ /* 0x0009ec000b901d46 */
[----:B--23--:R-:W2:Y:S01]  /*ba00*/  @!P4 LDC.64 R10, c[0x0][0x248] ;  /* 0x00009200ff0acb82 */ /* 0x00cea20000000a00 */
[----:B-1----:R-:W-:-:S07]  /*ba10*/  @!P5 LEA R26, P0, R4, R164, 0x6 ;  /* 0x000000a4041ad211 */ /* 0x002fce00078030ff */
[----:B------:R-:W1:Y:S01]  /*ba20*/  @!P2 LDC.64 R8, c[0x0][0x248] ;  /* 0x00009200ff08ab82 */ /* 0x000e620000000a00 */
[----:B------:R-:W-:Y:S02]  /*ba30*/  @!P5 LEA.HI.X R27, R4, R163, R5, 0x6, P0 ;  /* 0x000000a3041bd211 */ /* 0x000fe400000f3405 */
[----:B------:R-:W-:-:S03]  /*ba40*/  ISETP.GE.AND P0, PT, R14, R3, PT ;  /* 0x000000030e00720c */ /* 0x000fc60003f06270 */
[----:B------:R-:W-:Y:S01]  /*ba50*/  @!P5 LDGSTS.E.BYPASS.LTC128B.128 [R171+0x3000], desc[UR6][R26.64] ;  /* 0x030000001aabdfae */ /* 0x000fe2000b901d46 */
[----:B------:R-:W-:Y:S01]  /*ba60*/  ISETP.GE.AND P5, PT, R0, R3, PT ;  /* 0x000000030000720c */ /* 0x000fe20003fa6270 */
[----:B-----5:R-:W-:Y:S02]  /*ba70*/  @!P3 IMAD R13, R13, 0x60, RZ ;  /* 0x000000600d0db824 */ /* 0x020fe400078e02ff */
[----:B----4-:R-:W-:Y:S02]  /*ba80*/  @!P3 IMAD.MOV.U32 R162, RZ, RZ, R164 ;  /* 0x000000ffffa2b224 */ /* 0x010fe400078e00a4 */
[----:B------:R-:W-:Y:S01]  /*ba90*/  IMAD.SHL.U32 R0, R172, 0x8, RZ ;  /* 0x00000008ac007824 */ /* 0x000fe200078e00ff */
[----:B------:R-:W3:Y:S01]  /*baa0*/  @!P1 LDC.64 R6, c[0x0][0x248] ;  /* 0x00009200ff069b82 */ /* 0x000ee20000000a00 */
[----:B------:R-:W-:-:S04]  /*bab0*/  @!P3 IMAD.WIDE.U32 R28, R12, 0x60, R162 ;  /* 0x000000600c1cb825 */ /* 0x000fc800078e00a2 */
[----:B------:R-:W-:Y:S02]  /*bac0*/  @!P2 IMAD.MOV.U32 R162, RZ, RZ, R164 ;  /* 0x000000ffffa2a224 */ /* 0x000fe400078e00a4 */
[----:B------:R-:W-:Y:S01]  /*bad0*/  @!P3 IMAD.IADD R35, R13, 0x1, R29 ;  /* 0x000000010d23b824 */ /* 0x000fe200078e021d */
[----:B------:R-:W4:Y:S01]  /*bae0*/  @!P0 LDC.64 R4, c[0x0][0x248] ;  /* 0x00009200ff048b82 */ /* 0x000f220000000a00 */
[----:B------:R-:W-:Y:S02]  /*baf0*/  @!P3 IMAD.MOV.U32 R34, RZ, RZ, R28 ;  /* 0x000000ffff22b224 */ /* 0x000fe400078e001c */
[----:B-1----:R-:W-:-:S03]  /*bb00*/  @!P2 IMAD.WIDE.U32 R12, R8, 0xa0, R162 ;  /* 0x000000a0080ca825 */ /* 0x002fc600078e00a2 */
[----:B------:R-:W-:Y:S01]  /*bb10*/  @!P3 LDGSTS.E.BYPASS.LTC128B.128 [R171+0x3800], desc[UR6][R34.64] ;  /* 0x0380000022abbfae */ /* 0x000fe2000b901d46 */
[----:B------:R-:W-:Y:S01]  /*bb20*/  @!P1 IMAD.MOV.U32 R162, RZ, RZ, R164 ;  /* 0x000000ffffa29224 */ /* 0x000fe200078e00a4 */
[----:B--2---:R-:W-:Y:S01]  /*bb30*/  @!P4 LEA R32, P3, R10, R164, 0x7 ;  /* 0x000000a40a20c211 */ /* 0x004fe200078638ff */
[----:B------:R-:W-:-:S03]  /*bb40*/  @!P2 IMAD R9, R9, 0xa0, RZ ;  /* 0x000000a00909a824 */ /* 0x000fc600078e02ff */
[----:B------:R-:W-:Y:S01]  /*bb50*/  @!P4 LEA.HI.X R33, R10, R163, R11, 0x7, P3 ;  /* 0x000000a30a21c211 */ /* 0x000fe200018f3c0b */
[----:B------:R-:W-:Y:S01]  /*bb60*/  @!P2 IMAD.IADD R13, R9, 0x1, R13 ;  /* 0x00000001090da824 */ /* 0x000fe200078e020d */
[-C--:B------:R-:W-:Y:S01]  /*bb70*/  ISETP.GE.AND P3, PT, R20, R3.reuse, PT ;  /* 0x000000031400720c */ /* 0x080fe20003f66270 */
[----:B---3--:R-:W-:Y:S02]  /*bb80*/  @!P1 IMAD.WIDE.U32 R28, R6, 0xc0, R162 ;  /* 0x000000c0061c9825 */ /* 0x008fe400078e00a2 */
[----:B------:R-:W-:Y:S01]  /*bb90*/  @!P4 LDGSTS.E.BYPASS.LTC128B.128 [R171+0x4000], desc[UR6][R32.64] ;  /* 0x0400000020abcfae */ /* 0x000fe2000b901d46 */
[-C--:B------:R-:W-:Y:S01]  /*bba0*/  ISETP.GE.AND P4, PT, R22, R3.reuse, PT ;  /* 0x000000031600720c */ /* 0x080fe20003f86270 */
[----:B------:R-:W-:Y:S02]  /*bbb0*/  @!P0 IMAD.MOV.U32 R162, RZ, RZ, R164 ;  /* 0x000000ffffa28224 */ /* 0x000fe400078e00a4 */
[----:B------:R1:W-:Y:S01]  /*bbc0*/  @!P2 LDGSTS.E.BYPASS.LTC128B.128 [R171+0x4800], desc[UR6][R12.64] ;  /* 0x048000000cabafae */ /* 0x0003e2000b901d46 */
[----:B------:R-:W-:Y:S01]  /*bbd0*/  @!P1 IMAD R7, R7, 0xc0, RZ ;  /* 0x000000c007079824 */ /* 0x000fe200078e02ff */
[----:B------:R-:W-:Y:S01]  /*bbe0*/  ISETP.GE.AND P2, PT, R18, R3, PT ;  /* 0x000000031200720c */ /* 0x000fe20003f46270 */
[----:B----4-:R-:W-:-:S03]  /*bbf0*/  @!P0 IMAD.WIDE.U32 R30, R4, 0xe0, R162 ;  /* 0x000000e0041e8825 */ /* 0x010fc600078e00a2 */
[----:B------:R-:W2:Y:S01]  /*bc00*/  @!P3 LDC.64 R10, c[0x0][0x250] ;  /* 0x00009400ff0abb82 */ /* 0x000ea20000000a00 */
[----:B------:R-:W-:Y:S02]  /*bc10*/  @!P0 IMAD R5, R5, 0xe0, RZ ;  /* 0x000000e005058824 */ /* 0x000fe400078e02ff */
[----:B------:R-:W-:Y:S02]  /*bc20*/  @!P1 IMAD.IADD R29, R7, 0x1, R29 ;  /* 0x00000001071d9824 */ /* 0x000fe400078e021d */
[----:B------:R-:W-:Y:S02]  /*bc30*/  @!P0 IMAD.IADD R31, R5, 0x1, R31 ;  /* 0x00000001051f8824 */ /* 0x000fe400078e021f */
[----:B------:R-:W-:Y:S01]  /*bc40*/  IMAD.SHL.U32 R7, R60, 0x40, RZ ;  /* 0x000000403c077824 */ /* 0x000fe200078e00ff */
[----:B------:R-:W-:Y:S01]  /*bc50*/  @!P1 LDGSTS.E.BYPASS.LTC128B.128 [R171+0x5000], desc[UR6][R28.64] ;  /* 0x050000001cab9fae */ /* 0x000fe2000b901d46 */
[----:B------:R-:W1:Y:S01]  /*bc60*/  @!P6 LDC.64 R4, c[0x0][0x250] ;  /* 0x00009400ff04eb82 */ /* 0x000e620000000a00 */
[----:B------:R-:W-:Y:S01]  /*bc70*/  @!P5 LEA R24, P1, R104, R167, 0x1 ;  /* 0x000000a76818d211 */ /* 0x000fe200078208ff */
[----:B------:R-:W-:Y:S01]  /*bc80*/  IMAD R162, R58, 0x400, R40 ;  /* 0x000004003aa27824 */ /* 0x000fe200078e0228 */
[----:B------:R-:W-:Y:S01]  /*bc90*/  @!P0 LDGSTS.E.BYPASS.LTC128B.128 [R171+0x5800], desc[UR6][R30.64] ;  /* 0x058000001eab8fae */ /* 0x000fe2000b901d46 */
[----:B------:R-:W-:Y:S01]  /*bca0*/  ISETP.GE.AND P0, PT, R172, R3, PT ;  /* 0x00000003ac00720c */ /* 0x000fe20003f06270 */
[----:B------:R-:W-:Y:S01]  /*bcb0*/  IMAD R58, R58, 0x10, R61 ;  /* 0x000000103a3a7824 */ /* 0x000fe200078e023d */
[----:B------:R-:W-:Y:S01]  /*bcc0*/  LOP3.LUT R7, R7, 0x1c0, RZ, 0xc0, !PT ;  /* 0x000001c007077812 */ /* 0x000fe200078ec0ff */
[----:B------:R-:W0:Y:S01]  /*bcd0*/  LDGDEPBAR ;  /* 0x00000000000079af */ /* 0x000e220000000000 */
[----:B------:R-:W-:-:S02]  /*bce0*/  @!P5 LEA.HI.X R25, R104, R166, R93, 0x1, P1 ;  /* 0x000000a66819d211 */ /* 0x000fc400008f0c5d */
[----:B------:R-:W-:Y:S02]  /*bcf0*/  ISETP.GE.AND P1, PT, R16, R3, PT ;  /* 0x000000031000720c */ /* 0x000fe40003f26270 */
[----:B------:R-:W-:-:S05]  /*bd00*/  LOP3.LUT R161, R7, 0x8, R0, 0xf8, !PT ;  /* 0x0000000807a17812 */ /* 0x000fca00078ef800 */
[----:B------:R-:W-:Y:S02]  /*bd10*/  @!P0 IMAD.MOV.U32 R8, RZ, RZ, R167 ;  /* 0x000000ffff088224 */ /* 0x000fe400078e00a7 */
[----:B------:R-:W-:Y:S01]  /*bd20*/  @!P0 IMAD.MOV.U32 R9, RZ, RZ, R166 ;  /* 0x000000ffff098224 */ /* 0x000fe200078e00a6 */
[----:B------:R-:W-:-:S04]  /*bd30*/  DEPBAR.LE SB0, 0x0 ;  /* 0x000080000000791a */ /* 0x000fc80000000000 */
[----:B------:R-:W-:Y:S06]  /*bd40*/  BAR.SYNC.DEFER_BLOCKING 0x0 ;  /* 0x0000000000007b1d */ /* 0x000fec0000010000 */
[----:B------:R-:W-:Y:S04]  /*bd50*/  @P0 STS.128 [R171+0x6000], RZ ;  /* 0x006000ffab000388 */ /* 0x000fe80000000c00 */
[----:B------:R-:W-:Y:S01]  /*bd60*/  @!PT LDS RZ, [RZ] ;  /* 0x00000000fffff984 */ /* 0x000fe20000000800 */
[----:B------:R-:W-:Y:S01]  /*bd70*/  @!PT LDS RZ, [RZ] ;  /* 0x00000000fffff984 */ /* 0x000fe20000000800 */
[----:B------:R-:W-:Y:S01]  /*bd80*/  @!PT LDS RZ, [RZ] ;  /* 0x00000000fffff984 */ /* 0x000fe20000000800 */
[----:B------:R3:W-:Y:S01]  /*bd90*/  @!P0 LDGSTS.E.BYPASS.LTC128B.128 [R171+0x6000], desc[UR6][R8.64] ;  /* 0x0600000008ab8fae */ /* 0x0007e2000b901d46 */
[----:B-1----:R-:W-:-:S03]  /*bda0*/  @!P6 LEA R12, P0, R4, R167, 0x6 ;  /* 0x000000a7040ce211 */ /* 0x002fc600078030ff */
[----:B------:R-:W-:Y:S01]  /*bdb0*/  @P5 STS.128 [R171+0x6800], RZ ;  /* 0x006800ffab005388 */ /* 0x000fe20000000c00 */
[----:B------:R-:W-:Y:S01]  /*bdc0*/  @!P6 LEA.HI.X R13, R4, R166, R5, 0x6, P0 ;  /* 0x000000a6040de211 */ /* 0x000fe200000f3405 */
[----:B------:R-:W-:Y:S01]  /*bdd0*/  @!P3 IMAD.MOV.U32 R5, RZ, RZ, R166 ;  /* 0x000000ffff05b224 */ /* 0x000fe200078e00a6 */
[----:B------:R-:W-:Y:S01]  /*bde0*/  ISETP.GE.AND P0, PT, R14, R3, PT ;  /* 0x000000030e00720c */ /* 0x000fe20003f06270 */
[----:B------:R-:W-:Y:S01]  /*bdf0*/  @!PT LDS RZ, [RZ] ;  /* 0x00000000fffff984 */ /* 0x000fe20000000800 */
[----:B------:R-:W-:Y:S01]  /*be00*/  @!PT LDS RZ, [RZ] ;  /* 0x00000000fffff984 */ /* 0x000fe20000000800 */
[----:B------:R-:W-:Y:S01]  /*be10*/  @!PT LDS RZ, [RZ] ;  /* 0x00000000fffff984 */ /* 0x000fe20000000800 */
[----:B------:R-:W-:Y:S01]  /*be20*/  @!P5 LDGSTS.E.BYPASS.LTC128B.128 [R171+0x6800], desc[UR6][R24.64] ;  /* 0x0680000018abdfae */ /* 0x000fe2000b901d46 */
[----:B------:R-:W-:Y:S02]  /*be30*/  LOP3.LUT R4, R130, 0xfffffffe, RZ, 0xc0, !PT ;  /* 0xfffffffe82047812 */ /* 0x000fe400078ec0ff */
[----:B------:R-:W-:Y:S01]  /*be40*/  SHF.R.U32.HI R14, RZ, 0x3, R7 ;  /* 0x00000003ff0e7819 */ /* 0x000fe20000011607 */
[----:B------:R-:W-:Y:S01]  /*be50*/  @P6 STS.128 [R171+0x7000], RZ ;  /* 0x007000ffab006388 */ /* 0x000fe20000000c00 */
[----:B------:R-:W1:Y:S01]  /*be60*/  @!P2 LDC.64 R6, c[0x0][0x250] ;  /* 0x00009400ff06ab82 */ /* 0x000e620000000a00 */
[----:B------:R-:W-:Y:S01]  /*be70*/  IMAD.IADD R0, R15, 0x1, -R4 ;  /* 0x000000010f007824 */ /* 0x000fe200078e0a04 */
[----:B------:R-:W-:Y:S01]  /*be80*/  LOP3.LUT R161, R161, R14, RZ, 0x3c, !PT ;  /* 0x0000000ea1a17212 */ /* 0x000fe200078e3cff */
[----:B------:R-:W-:Y:S01]  /*be90*/  @!P3 IMAD.MOV.U32 R4, RZ, RZ, R167 ;  /* 0x000000ffff04b224 */ /* 0x000fe200078e00a7 */
[----:B------:R-:W-:Y:S01]  /*bea0*/  LOP3.LUT R14, R129, 0x1c0, RZ, 0xc0, !PT ;  /* 0x000001c0810e7812 */ /* 0x000fe200078ec0ff */
[----:B--2---:R-:W-:Y:S01]  /*beb0*/  @!P3 IMAD R15, R11, 0x60, RZ ;  /* 0x000000600b0fb824 */ /* 0x004fe200078e02ff */
[----:B------:R-:W-:Y:S01]  /*bec0*/  @!PT LDS RZ, [RZ] ;  /* 0x00000000fffff984 */ /* 0x000fe20000000800 */
[----:B------:R-:W-:Y:S01]  /*bed0*/  @!PT LDS RZ, [RZ] ;  /* 0x00000000fffff984 */ /* 0x000fe20000000800 */
[----:B------:R-:W-:Y:S01]  /*bee0*/  @!PT LDS RZ, [RZ] ;  /* 0x00000000fffff984 */ /* 0x000fe20000000800 */
[----:B------:R2:W-:Y:S01]  /*bef0*/  @!P6 LDGSTS.E.BYPASS.LTC128B.128 [R171+0x7000], desc[UR6][R12.64] ;  /* 0x070000000cabefae */ /* 0x0005e2000b901d46 */
[----:B------:R-:W-:-:S02]  /*bf00*/  @!P3 IMAD.WIDE.U32 R16, R10, 0x60, R4 ;  /* 0x000000600a10b825 */ /* 0x000fc400078e0004 */
[----:B------:R-:W4:Y:S01]  /*bf10*/  @!P1 LDC.64 R10, c[0x0][0x250] ;  /* 0x00009400ff0a9b82 */ /* 0x000f220000000a00 */
[----:B------:R-:W-:Y:S01]  /*bf20*/  @P3 STS.128 [R171+0x7800], RZ ;  /* 0x007800ffab003388 */ /* 0x000fe20000000c00 */
[C---:B------:R-:W-:Y:S02]  /*bf30*/  IMAD.SHL.U32 R3, R0.reuse, 0x8, RZ ;  /* 0x0000000800037824 */ /* 0x040fe400078e00ff */
[----:B------:R-:W-:Y:S02]  /*bf40*/  @!P3 IMAD.IADD R17, R15, 0x1, R17 ;  /* 0x000000010f11b824 */ /* 0x000fe400078e0211 */
[----:B------:R-:W-:Y:S01]  /*bf50*/  IMAD R161, R0, 0x200, R161 ;  /* 0x0000020000a17824 */ /* 0x000fe200078e02a1 */
[----:B------:R-:W-:Y:S01]  /*bf60*/  LOP3.LUT R3, R14, 0x8, R3, 0xf8, !PT ;  /* 0x000000080e037812 */ /* 0x000fe200078ef803 */
[----:B---3--:R-:W3:Y:S01]  /*bf70*/  @!P4 LDC.64 R8, c[0x0][0x250] ;  /* 0x00009400ff08cb82 */ /* 0x008ee20000000a00 */
[----:B------:R-:W-:Y:S01]  /*bf80*/  SHF.R.U32.HI R14, RZ, 0x3, R14 ;  /* 0x00000003ff0e7819 */ /* 0x000fe2000001160e */
[----:B------:R-:W-:Y:S01]  /*bf90*/  @!PT LDS RZ, [RZ] ;  /* 0x00000000fffff984 */ /* 0x000fe20000000800 */
[----:B------:R-:W-:Y:S01]  /*bfa0*/  @!PT LDS RZ, [RZ] ;  /* 0x00000000fffff984 */ /* 0x000fe20000000800 */
[----:B------:R-:W-:Y:S01]  /*bfb0*/  @!PT LDS RZ, [RZ] ;  /* 0x00000000fffff984 */ /* 0x000fe20000000800 */
[----:B------:R-:W-:Y:S01]  /*bfc0*/  @!P3 LDGSTS.E.BYPASS.LTC128B.128 [R171+0x7800], desc[UR6][R16.64] ;  /* 0x0780000010abbfae */ /* 0x000fe2000b901d46 */
[----:B------:R-:W-:Y:S01]  /*bfd0*/  LEA R161, R161, UR4, 0x1 ;  /* 0x00000004a1a17c11 */ /* 0x000fe2000f8e08ff */
[----:B------:R-:W-:Y:S01]  /*bfe0*/  IMAD.MOV.U32 R0, RZ, RZ, 0x20 ;  /* 0x00000020ff007424 */ /* 0x000fe200078e00ff */
[----:B------:R-:W-:Y:S01]  /*bff0*/  LOP3.LUT R3, R3, R14, RZ, 0x3c, !PT ;  /* 0x0000000e03037212 */ /* 0x000fe200078e3cff */
[----:B------:R-:W-:Y:S01]  /*c000*/  @P4 STS.128 [R171+0x8000], RZ ;  /* 0x008000ffab004388 */ /* 0x000fe20000000c00 */
[----:B-1----:R-:W-:Y:S01]  /*c010*/  @!P2 IMAD R7, R7, 0xa0, RZ ;  /* 0x000000a00707a824 */ /* 0x002fe200078e02ff */
[----:B------:R-:W1:Y:S01]  /*c020*/  @!P0 LDC.64 R4, c[0x0][0x250] ;  /* 0x00009400ff048b82 */ /* 0x000e620000000a00 */
[----:B------:R-:W-:-:S02]  /*c030*/  VIADD R158, R161, 0x2040 ;  /* 0x00002040a19e7836 */ /* 0x000fc40000000000 */
[C---:B------:R-:W-:Y:S01]  /*c040*/  IMAD.IADD R162, R3.reuse, 0x1, R162 ;  /* 0x0000000103a27824 */ /* 0x040fe200078e02a2 */
[----:B------:R-:W-:Y:S01]  /*c050*/  LOP3.LUT R3, R3, R40, RZ, 0xfc, !PT ;  /* 0x0000002803037212 */ /* 0x000fe200078efcff */
[----:B--2---:R-:W-:-:S03]  /*c060*/  @!P0 IMAD.MOV.U32 R12, RZ, RZ, R167 ;  /* 0x000000ffff0c8224 */ /* 0x004fc600078e00a7 */
[----:B------:R-:W-:Y:S01]  /*c070*/  LEA R162, R162, UR4, 0x1 ;  /* 0x00000004a2a27c11 */ /* 0x000fe2000f8e08ff */
[----:B------:R-:W-:Y:S02]  /*c080*/  @!P0 IMAD.MOV.U32 R13, RZ, RZ, R166 ;  /* 0x000000ffff0d8224 */ /* 0x000fe400078e00a6 */
[----:B----4-:R-:W-:Y:S02]  /*c090*/  @!P1 IMAD R11, R11, 0xc0, RZ ;  /* 0x000000c00b0b9824 */ /* 0x010fe400078e02ff */
[--C-:B------:R-:W-:Y:S01]  /*c0a0*/  IMAD R160, R42, 0x2, R162.reuse ;  /* 0x000000022aa07824 */ /* 0x100fe200078e02a2 */
[----:B---3--:R-:W-:Y:S01]  /*c0b0*/  @!P4 LEA R18, P5, R8, R167, 0x7 ;  /* 0x000000a70812c211 */ /* 0x008fe200078a38ff */
[----:B------:R-:W-:-:S03]  /*c0c0*/  IMAD R159, R43, 0x2, R162 ;  /* 0x000000022b9f7824 */ /* 0x000fc600078e02a2 */
[----:B------:R-:W-:Y:S01]  /*c0d0*/  @!P4 LEA.HI.X R19, R8, R166, R9, 0x7, P5 ;  /* 0x000000a60813c211 */ /* 0x000fe200028f3c09 */
[----:B------:R-:W-:Y:S02]  /*c0e0*/  @!P2 IMAD.MOV.U32 R8, RZ, RZ, R167 ;  /* 0x000000ffff08a224 */ /* 0x000fe400078e00a7 */
[----:B------:R-:W-:Y:S02]  /*c0f0*/  @!P2 IMAD.MOV.U32 R9, RZ, RZ, R166 ;  /* 0x000000ffff09a224 */ /* 0x000fe400078e00a6 */
[----:B-1----:R-:W-:Y:S01]  /*c100*/  @!P0 IMAD.WIDE.U32 R12, R4, 0xe0, R12 ;  /* 0x000000e0040c8825 */ /* 0x002fe200078e000c */
[----:B------:R-:W-:Y:S01]  /*c110*/  @!PT LDS RZ, [RZ] ;  /* 0x00000000fffff984 */ /* 0x000fe20000000800 */
[----:B------:R-:W-:Y:S01]  /*c120*/  @!PT LDS RZ, [RZ] ;  /* 0x00000000fffff984 */ /* 0x000fe20000000800 */
[----:B------:R-:W-:Y:S01]  /*c130*/  @!PT LDS RZ, [RZ] ;  /* 0x00000000fffff984 */ /* 0x000fe20000000800 */
[----:B------:R1:W-:Y:S03]  /*c140*/  @!P4 LDGSTS.E.BYPASS.LTC128B.128 [R171+0x8000], desc[UR6][R18.64] ;  /* 0x0800000012abcfae */ /* 0x0003e6000b901d46 */
[----:B------:R-:W-:Y:S01]  /*c150*/  @!P2 IMAD.WIDE.U32 R8, R6, 0xa0, R8 ;  /* 0x000000a00608a825 */ /* 0x000fe200078e0008 */
[----:B------:R-:W-:Y:S03]  /*c160*/  @P2 STS.128 [R171+0x8800], RZ ;  /* 0x008800ffab002388 */ /* 0x000fe60000000c00 */
[----:B------:R-:W-:-:S02]  /*c170*/  @!P2 IMAD.IADD R9, R7, 0x1, R9 ;  /* 0x000000010709a824 */ /* 0x000fc400078e0209 */
[----:B------:R-:W-:Y:S02]  /*c180*/  @!P1 IMAD.MOV.U32 R6, RZ, RZ, R167 ;  /* 0x000000ffff069224 */ /* 0x000fe400078e00a7 */
        /* <DEDUP_REMOVED lines=8> */
[----:B------:R-:W-:-:S02]  /*c210*/  @!P1 IMAD.IADD R7, R11, 0x1, R7 ;  /* 0x000000010b079824 */ /* 0x000fc400078e0207 */
[----:B------:R-:W-:Y:S02]  /*c220*/  @!P0 IMAD.IADD R13, R5, 0x1, R13 ;  /* 0x00000001050d8824 */ /* 0x000fe400078e020d */
[C---:B------:R-:W-:Y:S01]  /*c230*/  VIADD R4, R161.reuse, 0x2000 ;  /* 0x00002000a1047836 */ /* 0x040fe20000000000 */
[----:B------:R-:W-:Y:S01]  /*c240*/  @!PT LDS RZ, [RZ] ;  /* 0x00000000fffff984 */ /* 0x000fe20000000800 */
[----:B------:R-:W-:Y:S01]  /*c250*/  @!PT LDS RZ, [RZ] ;  /* 0x00000000fffff984 */ /* 0x000fe20000000800 */
[----:B------:R-:W-:Y:S01]  /*c260*/  @!PT LDS RZ, [RZ] ;  /* 0x00000000fffff984 */ /* 0x000fe20000000800 */
[----:B------:R-:W-:Y:S01]  /*c270*/  @!P1 LDGSTS.E.BYPASS.LTC128B.128 [R171+0x9000], desc[UR6][R6.64] ;  /* 0x0900000006ab9fae */ /* 0x000fe2000b901d46 */
[----:B------:R-:W-:Y:S01]  /*c280*/  R2P PR, R60, 0x6 ;  /* 0x000000063c007804 */ /* 0x000fe20000000000 */
[----:B------:R-:W-:Y:S02]  /*c290*/  IMAD R157, R42, 0x2, R159 ;  /* 0x000000022a9d7824 */ /* 0x000fe400078e029f */
[----:B------:R-:W-:Y:S02]  /*c2a0*/  @P0 STS.128 [R171+0x9800], RZ ;  /* 0x009800ffab000388 */ /* 0x000fe40000000c00 */
[----:B------:R-:W-:Y:S02]  /*c2b0*/  SEL R0, R0, 0xffffffe0, !P1 ;  /* 0xffffffe000007807 */ /* 0x000fe40004800000 */
[----:B------:R-:W-:Y:S01]  /*c2c0*/  @!PT LDS RZ, [RZ] ;  /* 0x00000000fffff984 */ /* 0x000fe20000000800 */
[----:B------:R-:W-:Y:S01]  /*c2d0*/  @!PT LDS RZ, [RZ] ;  /* 0x00000000fffff984 */ /* 0x000fe20000000800 */
[----:B------:R-:W-:Y:S01]  /*c2e0*/  @!PT LDS RZ, [RZ] ;  /* 0x00000000fffff984 */ /* 0x000fe20000000800 */
[----:B------:R2:W-:Y:S03]  /*c2f0*/  @!P0 LDGSTS.E.BYPASS.LTC128B.128 [R171+0x9800], desc[UR6][R12.64] ;  /* 0x098000000cab8fae */ /* 0x0005e6000b901d46 */
[----:B------:R-:W-:Y:S01]  /*c300*/  IMAD.IADD R155, R161, 0x1, R0 ;  /* 0x00000001a19b7824 */ /* 0x000fe200078e0200 */
[----:B------:R-:W-:Y:S02]  /*c310*/  LDSM.16.M88.4 R52, [R162] ;  /* 0x00000000a234783b */ /* 0x000fe40000000200 */
[----:B------:R-:W-:-:S02]  /*c320*/  @P2 VIADD R158, R4, 0xffffffc0 ;  /* 0xffffffc0049e2836 */ /* 0x000fc40000000000 */
[----:B------:R-:W3:Y:S02]  /*c330*/  LDSM.16.M88.4 R32, [R161+0x2000] ;  /* 0x00200000a120783b */ /* 0x000ee40000000200 */
[----:B------:R-:W-:Y:S01]  /*c340*/  IMAD.IADD R144, R0, 0x1, R158 ;  /* 0x0000000100907824 */ /* 0x000fe200078e029e */
[----:B------:R-:W-:Y:S01]  /*c350*/  SHF.R.S32.HI R0, RZ, 0x1f, R59 ;  /* 0x0000001fff007819 */ /* 0x000fe2000001143b */
[----:B------:R-:W4:Y:S01]  /*c360*/  LDSM.16.M88.4 R24, [R161+0x2800] ;  /* 0x00280000a118783b */ /* 0x000f220000000200 */
[----:B------:R-:W-:Y:S02]  /*c370*/  VIADD R151, R158, 0x800 ;  /* 0x000008009e977836 */ /* 0x000fe40000000000 */
[----:B------:R-:W-:Y:S01]  /*c380*/  LEA.HI R177, R0, R59, RZ, 0x2 ;  /* 0x0000003b00b17211 */ /* 0x000fe200078f10ff */
[----:B-1----:R-:W1:Y:S01]  /*c390*/  LDSM.16.M88.4 R16, [R161+0x3000] ;  /* 0x00300000a110783b */ /* 0x002e620000000200 */
[C---:B------:R-:W-:Y:S02]  /*c3a0*/  VIADD R150, R158.reuse, 0x1000 ;  /* 0x000010009e967836 */ /* 0x040fe40000000000 */
[----:B------:R-:W-:Y:S01]  /*c3b0*/  SHF.R.S32.HI R177, RZ, 0x2, R177 ;  /* 0x00000002ffb17819 */ /* 0x000fe200000114b1 */
[----:B------:R-:W-:Y:S01]  /*c3c0*/  LDSM.16.M88.4 R120, [R160] ;  /* 0x00000000a078783b */ /* 0x000fe20000000200 */
[----:B------:R-:W-:-:S02]  /*c3d0*/  VIADD R149, R158, 0x1800 ;  /* 0x000018009e957836 */ /* 0x000fc40000000000 */
[C---:B------:R-:W-:Y:S01]  /*c3e0*/  VIADD R148, R158.reuse, 0x2000 ;  /* 0x000020009e947836 */ /* 0x040fe20000000000 */
[----:B------:R-:W5:Y:S01]  /*c3f0*/  LDSM.16.M88.4 R44, [R155+0x2000] ;  /* 0x002000009b2c783b */ /* 0x000f620000000200 */
[C---:B------:R-:W-:Y:S02]  /*c400*/  VIADD R147, R158.reuse, 0x2800 ;  /* 0x000028009e937836 */ /* 0x040fe40000000000 */
[C---:B------:R-:W-:Y:S01]  /*c410*/  VIADD R146, R158.reuse, 0x3000 ;  /* 0x000030009e927836 */ /* 0x040fe20000000000 */
[----:B--2---:R-:W2:Y:S01]  /*c420*/  LDSM.16.M88.4 R12, [R155+0x2800] ;  /* 0x002800009b0c783b */ /* 0x004ea20000000200 */
[----:B------:R-:W-:-:S03]  /*c430*/  VIADD R145, R158, 0x3800 ;  /* 0x000038009e917836 */ /* 0x000fc60000000000 */
[----:B------:R-:W2:Y:S04]  /*c440*/  LDSM.16.M88.4 R8, [R155+0x3000] ;  /* 0x003000009b08783b */ /* 0x000ea80000000200 */
[----:B------:R-:W-:Y:S04]  /*c450*/  LDSM.16.M88.4 R4, [R159] ;  /* 0x000000009f04783b */ /* 0x000fe80000000200 */
[----:B------:R-:W2:Y:S04]  /*c460*/  LDSM.16.M88.4 R48, [R158] ;  /* 0x000000009e30783b */ /* 0x000ea80000000200 */
[----:B------:R-:W2:Y:S01]  /*c470*/  LDSM.16.M88.4 R92, [R161+0x3800] ;  /* 0x00380000a15c783b */ /* 0x000ea20000000200 */
[C---:B---3--:R-:W-:Y:S03]  /*c480*/  HMMA.16816.F32 R36, R52.reuse, R32, RZ ;  /* 0x000000203424723c */ /* 0x048fe600000018ff */
[----:B------:R-:W3:Y:S04]  /*c490*/  LDSM.16.M88.4 R84, [R161+0x4000] ;  /* 0x00400000a154783b */ /* 0x000ee80000000200 */
[----:B------:R-:W3:Y:S01]  /*c4a0*/  LDSM.16.M88.4 R76, [R161+0x4800] ;  /* 0x00480000a14c783b */ /* 0x000ee20000000200 */
[C---:B----4-:R-:W-:Y:S03]  /*c4b0*/  HMMA.16816.F32 R28, R52.reuse, R24, RZ ;  /* 0x00000018341c723c */ /* 0x050fe600000018ff */
[----:B------:R-:W4:Y:S03]  /*c4c0*/  LDSM.16.M88.4 R68, [R161+0x5000] ;  /* 0x00500000a144783b */ /* 0x000f260000000200 */
[C---:B-1----:R-:W-:Y:S01]  /*c4d0*/  HMMA.16816.F32 R20, R52.reuse, R16, RZ ;  /* 0x000000103414723c */ /* 0x042fe200000018ff */
[----:B------:R-:W1:Y:S04]  /*c4e0*/  LDSM.16.M88.4 R124, [R161+0x5800] ;  /* 0x00580000a17c783b */ /* 0x000e680000000200 */
        /* <DEDUP_REMOVED lines=8> */
[C---:B-----5:R-:W-:Y:S01]  /*c570*/  HMMA.16816.F32 R36, R120.reuse, R44, R36 ;  /* 0x0000002c7824723c */ /* 0x060fe20000001824 */
[----:B------:R-:W0:Y:S05]  /*c580*/  LDGDEPBAR ;  /* 0x00000000000079af */ /* 0x000e2a0000000000 */
[C---:B--2---:R-:W-:Y:S06]  /*c590*/  HMMA.16816.F32 R28, R120.reuse, R12, R28 ;  /* 0x0000000c781c723c */ /* 0x044fec000000181c */
[C---:B------:R-:W-:Y:S01]  /*c5a0*/  HMMA.16816.F32 R24, R120.reuse, R14, R24 ;  /* 0x0000000e7818723c */ /* 0x040fe20000001818 */
[----:B------:R-:W-:Y:S05]  /*c5b0*/  LDSM.16.M88.4 R12, [R144] ;  /* 0x00000000900c783b */ /* 0x000fea0000000200 */
[C---:B------:R-:W-:Y:S06]  /*c5c0*/  HMMA.16816.F32 R20, R120.reuse, R8, R20 ;  /* 0x000000087814723c */ /* 0x040fec0000001814 */
[C---:B------:R-:W-:Y:S01]  /*c5d0*/  HMMA.16816.F32 R16, R120.reuse, R10, R16 ;  /* 0x0000000a7810723c */ /* 0x040fe20000001810 */
[----:B------:R-:W2:Y:S05]  /*c5e0*/  LDSM.16.M88.4 R8, [R157] ;  /* 0x000000009d08783b */ /* 0x000eaa0000000200 */
[----:B------:R-:W-:Y:S01]  /*c5f0*/  HMMA.16816.F32 R32, R120, R46, R32 ;  /* 0x0000002e7820723c */ /* 0x000fe20000001820 */
[----:B------:R-:W5:Y:S05]  /*c600*/  LDSM.16.M88.4 R44, [R158+0x800] ;  /* 0x000800009e2c783b */ /* 0x000f6a0000000200 */
[----:B------:R-:W-:Y:S06]  /*c610*/  HMMA.16816.F32 R36, R4, R48, R36 ;  /* 0x000000300424723c */ /* 0x000fec0000001824 */
        /* <DEDUP_REMOVED lines=8> */
[C---:B-1----:R-:W-:Y:S06]  /*c6a0*/  HMMA.16816.F32 R64, R52.reuse, R124, RZ ;  /* 0x0000007c3440723c */ /* 0x042fec00000018ff */
[----:B------:R-:W-:Y:S01]  /*c6b0*/  HMMA.16816.F32 R52, R52, R126, RZ ;  /* 0x0000007e3434723c */ /* 0x000fe200000018ff */
[----:B------:R-:W1:Y:S05]  /*c6c0*/  LDSM.16.M88.4 R124, [R158+0x1000] ;  /* 0x001000009e7c783b */ /* 0x000e6a0000000200 */
[----:B------:R-:W-:Y:S01]  /*c6d0*/  HMMA.16816.F32 R48, R4, R50, R32 ;  /* 0x000000320430723c */ /* 0x000fe20000001820 */
[----:B------:R-:W3:Y:S05]  /*c6e0*/  LDSM.16.M88.4 R32, [R144+0x800] ;  /* 0x000800009020783b */ /* 0x000eea0000000200 */
[----:B--2---:R-:W-:Y:S06]  /*c6f0*/  HMMA.16816.F32 R36, R8, R12, R36 ;  /* 0x0000000c0824723c */ /* 0x004fec0000001824 */
[----:B-----5:R-:W-:Y:S01]  /*c700*/  HMMA.16816.F32 R28, R4, R44, R28 ;  /* 0x0000002c041c723c */ /* 0x020fe2000000181c */
[----:B------:R-:W-:Y:S01]  /*c710*/  IMAD.SHL.U32 R13, R57, 0x2, RZ ;  /* 0x00000002390d7824 */ /* 0x000fe200078e00ff */
[----:B------:R-:W-:-:S04]  /*c720*/  IADD3 R12, R58, 0x1, R177 ;  /* 0x000000013a0c7810 */ /* 0x000fc80007ffe0b1 */
[----:B------:R-:W-:Y:S01]  /*c730*/  HMMA.16816.F32 R24, R4, R46, R24 ;  /* 0x0000002e0418723c */ /* 0x000fe20000001818 */
[----:B------:R-:W2:Y:S01]  /*c740*/  LDSM.16.M88.4 R44, [R158+0x1800] ;  /* 0x001800009e2c783b */ /* 0x000ea20000000200 */
[----:B------:R-:W-:Y:S02]  /*c750*/  IADD3 R12, R63, R12, -R168 ;  /* 0x0000000c3f0c7210 */ /* 0x000fe40007ffe8a8 */
[----:B------:R-:W-:Y:S02]  /*c760*/  LOP3.LUT R13, R13, 0x6, RZ, 0xc0, !PT ;  /* 0x000000060d0d7812 */ /* 0x000fe400078ec0ff */
[----:B------:R-:W-:Y:S01]  /*c770*/  HMMA.16816.F32 R64, R120, R100, R64 ;  /* 0x000000647840723c */ /* 0x000fe20000001840 */
[----:B------:R-:W-:Y:S02]  /*c780*/  VIADD R58, R12, UR5 ;  /* 0x000000050c3a7c36 */ /* 0x000fe40008000000 */
[----:B------:R-:W-:-:S03]  /*c790*/  IMAD.IADD R0, R2, 0x1, R13 ;  /* 0x0000000102007824 */ /* 0x000fc600078e020d */
[----:B------:R-:W-:Y:S01]  /*c7a0*/  HMMA.16816.F32 R52, R120, R102, R52 ;  /* 0x000000667834723c */ /* 0x000fe20000001834 */
[----:B------:R-:W4:Y:S01]  /*c7b0*/  LDSM.16.M88.4 R100, [R144+0x1000] ;  /* 0x001000009064783b */ /* 0x000f220000000200 */
[----:B------:R-:W-:Y:S01]  /*c7c0*/  VIADD R12, R0, 0x1 ;  /* 0x00000001000c7836 */ /* 0x000fe20000000000 */
[C---:B------:R-:W-:Y:S02]  /*c7d0*/  VIMNMX R57, R58.reuse, R63, PT ;  /* 0x0000003f3a397248 */ /* 0x040fe40003fe0100 */
[----:B------:R-:W-:Y:S01]  /*c7e0*/  VIADDMNMX R58, R58, 0x8, R63, PT ;  /* 0x000000083a3a7846 */ /* 0x000fe2000380013f */
[----:B------:R-:W-:Y:S01]  /*c7f0*/  HMMA.16816.F32 R48, R8, R14, R48 ;  /* 0x0000000e0830723c */ /* 0x000fe20000001830 */
[CC--:B------:R-:W-:Y:S01]  /*c800*/  ISETP.GE.AND P1, PT, R12.reuse, R57.reuse, PT ;  /* 0x000000390c00720c */ /* 0x0c0fe20003f26270 */
[----:B------:R-:W-:Y:S01]  /*c810*/  LDSM.16.M88.4 R60, [R158+0x2000] ;  /* 0x002000009e3c783b */ /* 0x000fe20000000200 */
[----:B------:R-:W-:Y:S01]  /*c820*/  ISETP.GE.AND P0, PT, R12, R58, PT ;  /* 0x0000003a0c00720c */ /* 0x000fe20003f06270 */
[C---:B------:R-:W-:Y:S01]  /*c830*/  VIADD R12, R0.reuse, 0x8 ;  /* 0x00000008000c7836 */ /* 0x040fe20000000000 */
[----:B------:R-:W-:Y:S01]  /*c840*/  FSEL R132, R37, -INF , !P1 ;  /* 0xff80000025847808 */ /* 0x000fe20004800000 */
[----:B------:R-:W-:Y:S01]  /*c850*/  HMMA.16816.F32 R96, R120, R116, R96 ;  /* 0x000000747860723c */ /* 0x000fe20000001860 */
[----:B------:R-:W-:Y:S01]  /*c860*/  P2R R139, PR, RZ, 0x1 ;  /* 0x00000001ff8b7803 */ /* 0x000fe20000000000 */
[----:B------:R-:W-:Y:S01]  /*c870*/  VIADD R37, R0, 0x19 ;  /* 0x0000001900257836 */ /* 0x000fe20000000000 */
[----:B------:R-:W-:-:S02]  /*c880*/  ISETP.GE.AND P0, PT, R12, R57, PT ;  /* 0x000000390c00720c */ /* 0x000fc40003f06270 */
[----:B------:R-:W-:Y:S01]  /*c890*/  ISETP.GE.AND P2, PT, R12, R58, PT ;  /* 0x0000003a0c00720c */ /* 0x000fe20003f46270 */
[C---:B-1----:R-:W-:Y:S01]  /*c8a0*/  HMMA.16816.F32 R20, R4.reuse, R124, R20 ;  /* 0x0000007c0414723c */ /* 0x042fe20000001814 */
[----:B------:R-:W1:Y:S05]  /*c8b0*/  LDSM.16.M88.4 R12, [R144+0x1800] ;  /* 0x00180000900c783b */ /* 0x000e6a0000000200 */
[----:B------:R-:W-:Y:S06]  /*c8c0*/  HMMA.16816.F32 R16, R4, R126, R16 ;  /* 0x0000007e0410723c */ /* 0x000fec0000001810 */
[----:B------:R-:W-:Y:S01]  /*c8d0*/  HMMA.16816.F32 R92, R120, R118, R92 ;  /* 0x00000076785c723c */ /* 0x000fe2000000185c */
[----:B------:R-:W-:-:S02]  /*c8e0*/  FSEL R40, R48, -INF , !P0 ;  /* 0xff80000030287808 */ /* 0x000fc40004000000 */
[----:B------:R-:W-:-:S03]  /*c8f0*/  FSEL R41, R50, -INF , !P2 ;  /* 0xff80000032297808 */ /* 0x000fc60005000000 */
[C---:B---3--:R-:W-:Y:S06]  /*c900*/  HMMA.16816.F32 R28, R8.reuse, R32, R28 ;  /* 0x00000020081c723c */ /* 0x048fec000000181c */
[----:B------:R-:W-:Y:S01]  /*c910*/  HMMA.16816.F32 R24, R8, R34, R24 ;  /* 0x000000220818723c */ /* 0x000fe20000001818 */
[C---:B------:R-:W-:Y:S02]  /*c920*/  VIADD R33, R0.reuse, 0x9 ;  /* 0x0000000900217836 */ /* 0x040fe40000000000 */
[----:B------:R-:W-:-:S03]  /*c930*/  VIADD R32, R0, 0x10 ;  /* 0x0000001000207836 */ /* 0x000fc60000000000 */
[CC--:B------:R-:W-:Y:S01]  /*c940*/  ISETP.GE.AND P3, PT, R33.reuse, R57.reuse, PT ;  /* 0x000000392100720c */ /* 0x0c0fe20003f66270 */
[----:B--2---:R-:W-:Y:S01]  /*c950*/  HMMA.16816.F32 R96, R4, R44, R96 ;  /* 0x0000002c0460723c */ /* 0x004fe20000001860 */
[-C--:B------:R-:W-:Y:S01]  /*c960*/  ISETP.GE.AND P4, PT, R33, R58.reuse, PT ;  /* 0x0000003a2100720c */ /* 0x080fe20003f86270 */
[----:B------:R-:W-:Y:S01]  /*c970*/  VIADD R33, R0, 0x11 ;  /* 0x0000001100217836 */ /* 0x000fe20000000000 */
[C---:B------:R-:W-:Y:S02]  /*c980*/  ISETP.GE.AND P5, PT, R32.reuse, R57, PT ;  /* 0x000000392000720c */ /* 0x040fe40003fa6270 */
[----:B------:R-:W-:Y:S01]  /*c990*/  ISETP.GE.AND P0, PT, R32, R58, PT ;  /* 0x0000003a2000720c */ /* 0x000fe20003f06270 */
[----:B------:R-:W-:Y:S01]  /*c9a0*/  VIADD R32, R0, 0x18 ;  /* 0x0000001800207836 */ /* 0x000fe20000000000 */
[----:B------:R-:W-:Y:S01]  /*c9b0*/  HMMA.16816.F32 R88, R120, R112, R88 ;  /* 0x000000707858723c */ /* 0x000fe20000001858 */
[----:B------:R-:W-:Y:S02]  /*c9c0*/  FSEL R134, R49, -INF , !P3 ;  /* 0xff80000031867808 */ /* 0x000fe40005800000 */
[----:B------:R-:W-:-:S02]  /*c9d0*/  FSEL R135, R51, -INF , !P4 ;  /* 0xff80000033877808 */ /* 0x000fc40006000000 */
[CC--:B------:R-:W-:Y:S01]  /*c9e0*/  ISETP.GE.AND P1, PT, R33.reuse, R57.reuse, PT ;  /* 0x000000392100720c */ /* 0x0c0fe20003f26270 */
[C---:B----4-:R-:W-:Y:S01]  /*c9f0*/  HMMA.16816.F32 R20, R8.reuse, R100, R20 ;  /* 0x000000640814723c */ /* 0x050fe20000001814 */
[-C--:B------:R-:W-:Y:S02]  /*ca00*/  ISETP.GE.AND P2, PT, R33, R58.reuse, PT ;  /* 0x0000003a2100720c */ /* 0x080fe40003f46270 */
[C---:B------:R-:W-:Y:S02]  /*ca10*/  ISETP.GE.AND P3, PT, R32.reuse, R57, PT ;  /* 0x000000392000720c */ /* 0x040fe40003f66270 */
[----:B------:R-:W-:Y:S01]  /*ca20*/  ISETP.GE.AND P4, PT, R32, R58, PT ;  /* 0x0000003a2000720c */ /* 0x000fe20003f86270 */
[----:B------:R-:W-:Y:S01]  /*ca30*/  HMMA.16816.F32 R16, R8, R102, R16 ;  /* 0x000000660810723c */ /* 0x000fe20000001810 */
[----:B------:R-:W2:Y:S01]  /*ca40*/  LDSM.16.M88.4 R32, [R158+0x2800] ;  /* 0x002800009e20783b */ /* 0x000ea20000000200 */
[----:B------:R-:W-:Y:S01]  /*ca50*/  FSEL R138, R28, -INF , !P5 ;  /* 0xff8000001c8a7808 */ /* 0x000fe20006800000 */
[----:B------:R-:W-:Y:S01]  /*ca60*/  VIADD R28, R0, 0x20 ;  /* 0x00000020001c7836 */ /* 0x000fe20000000000 */
[----:B------:R-:W-:-:S02]  /*ca70*/  FSEL R131, R30, -INF , !P0 ;  /* 0xff8000001e837808 */ /* 0x000fc40004000000 */
[----:B------:R-:W-:Y:S01]  /*ca80*/  HMMA.16816.F32 R92, R4, R46, R92 ;  /* 0x0000002e045c723c */ /* 0x000fe2000000185c */
[----:B------:R-:W-:Y:S01]  /*ca90*/  FSEL R142, R24, -INF , !P3 ;  /* 0xff800000188e7808 */ /* 0x000fe20005800000 */
[----:B------:R-:W-:Y:S01]  /*caa0*/  VIADD R24, R0, 0x28 ;  /* 0x0000002800187836 */ /* 0x000fe20000000000 */
[C---:B------:R-:W-:Y:S01]  /*cab0*/  ISETP.GE.AND P5, PT, R37.reuse, R57, PT ;  /* 0x000000392500720c */ /* 0x040fe20003fa6270 */
[----:B------:R-:W3:Y:S01]  /*cac0*/  LDSM.16.M88.4 R44, [R144+0x2000] ;  /* 0x00200000902c783b */ /* 0x000ee20000000200 */
[----:B------:R-:W-:Y:S01]  /*cad0*/  ISETP.GE.AND P0, PT, R37, R58, PT ;  /* 0x0000003a2500720c */ /* 0x000fe20003f06270 */
[C---:B------:R-:W-:Y:S01]  /*cae0*/  HMMA.16816.F32 R84, R120.reuse, R114, R84 ;  /* 0x000000727854723c */ /* 0x040fe20000001854 */
[----:B------:R-:W-:Y:S02]  /*caf0*/  FSEL R140, R29, -INF , !P1 ;  /* 0xff8000001d8c7808 */ /* 0x000fe40004800000 */
[----:B------:R-:W-:Y:S02]  /*cb00*/  FSEL R129, R31, -INF , !P2 ;  /* 0xff8000001f817808 */ /* 0x000fe40005000000 */
[----:B------:R-:W-:Y:S01]  /*cb10*/  FSEL R136, R25, -INF , !P5 ;  /* 0xff80000019887808 */ /* 0x000fe20006800000 */
[----:B------:R-:W-:Y:S01]  /*cb20*/  HMMA.16816.F32 R80, R120, R108, R80 ;  /* 0x0000006c7850723c */ /* 0x000fe20000001850 */
[----:B------:R-:W-:-:S02]  /*cb30*/  FSEL R137, R27, -INF , !P0 ;  /* 0xff8000001b897808 */ /* 0x000fc40004000000 */
[CC--:B------:R-:W-:Y:S02]  /*cb40*/  ISETP.GE.AND P1, PT, R28.reuse, R57.reuse, PT ;  /* 0x000000391c00720c */ /* 0x0c0fe40003f26270 */
[-C--:B------:R-:W-:Y:S01]  /*cb50*/  ISETP.GE.AND P2, PT, R28, R58.reuse, PT ;  /* 0x0000003a1c00720c */ /* 0x080fe20003f46270 */
[----:B------:R-:W-:Y:S01]  /*cb60*/  VIADD R28, R0, 0x21 ;  /* 0x00000021001c7836 */ /* 0x000fe20000000000 */
[----:B------:R-:W-:Y:S01]  /*cb70*/  FSEL R133, R26, -INF , !P4 ;  /* 0xff8000001a857808 */ /* 0x000fe20006000000 */
[----:B-1----:R-:W-:Y:S01]  /*cb80*/  HMMA.16816.F32 R96, R8, R12, R96 ;  /* 0x0000000c0860723c */ /* 0x002fe20000001860 */
[CC--:B------:R-:W-:Y:S02]  /*cb90*/  ISETP.GE.AND P5, PT, R24.reuse, R57.reuse, PT ;  /* 0x000000391800720c */ /* 0x0c0fe40003fa6270 */
[-C--:B------:R-:W-:Y:S02]  /*cba0*/  ISETP.GE.AND P0, PT, R24, R58.reuse, PT ;  /* 0x0000003a1800720c */ /* 0x080fe40003f06270 */
[----:B------:R-:W1:Y:S01]  /*cbb0*/  LDSM.16.M88.4 R24, [R158+0x3000] ;  /* 0x003000009e18783b */ /* 0x000e620000000200 */
[-C--:B------:R-:W-:Y:S01]  /*cbc0*/  ISETP.GE.AND P3, PT, R28, R57.reuse, PT ;  /* 0x000000391c00720c */ /* 0x080fe20003f66270 */
[----:B------:R-:W-:Y:S01]  /*cbd0*/  VIADD R13, R0, 0x29 ;  /* 0x00000029000d7836 */ /* 0x000fe20000000000 */
[----:B------:R-:W-:Y:S01]  /*cbe0*/  ISETP.GE.AND P4, PT, R28, R58, PT ;  /* 0x0000003a1c00720c */ /* 0x000fe20003f86270 */
[----:B------:R-:W-:Y:S01]  /*cbf0*/  VIADD R12, R0, 0x30 ;  /* 0x00000030000c7836 */ /* 0x000fe20000000000 */
[----:B------:R-:W-:Y:S01]  /*cc00*/  HMMA.16816.F32 R76, R120, R110, R76 ;  /* 0x0000006e784c723c */ /* 0x000fe2000000184c */
[----:B------:R-:W-:Y:S01]  /*cc10*/  FSEL R130, R20, -INF , !P1 ;  /* 0xff80000014827808 */ /* 0x000fe20004800000 */
[----:B------:R-:W4:Y:S01]  /*cc20*/  LDSM.16.M88.4 R28, [R144+0x2800] ;  /* 0x00280000901c783b */ /* 0x000f220000000200 */
[----:B------:R-:W-:Y:S01]  /*cc30*/  FSEL R124, R21, -INF , !P3 ;  /* 0xff800000157c7808 */ /* 0x000fe20005800000 */
[C---:B------:R-:W-:Y:S01]  /*cc40*/  VIADD R20, R0.reuse, 0x40 ;  /* 0x0000004000147836 */ /* 0x040fe20000000000 */
[----:B------:R-:W-:Y:S01]  /*cc50*/  FSEL R59, R23, -INF , !P4 ;  /* 0xff800000173b7808 */ /* 0x000fe20006000000 */
[----:B------:R-:W-:Y:S01]  /*cc60*/  HMMA.16816.F32 R88, R4, R60, R88 ;  /* 0x0000003c0458723c */ /* 0x000fe20000001858 */
[-C--:B------:R-:W-:Y:S01]  /*cc70*/  ISETP.GE.AND P1, PT, R13, R57.reuse, PT ;  /* 0x000000390d00720c */ /* 0x080fe20003f26270 */
[----:B------:R-:W-:Y:S01]  /*cc80*/  VIADD R21, R0, 0x39 ;  /* 0x0000003900157836 */ /* 0x000fe20000000000 */
[----:B------:R-:W-:-:S02]  /*cc90*/  ISETP.GE.AND P3, PT, R12, R57, PT ;  /* 0x000000390c00720c */ /* 0x000fc40003f66270 */
[-C--:B------:R-:W-:Y:S01]  /*cca0*/  ISETP.GE.AND P4, PT, R12, R58.reuse, PT ;  /* 0x0000003a0c00720c */ /* 0x080fe20003f86270 */
[----:B------:R-:W-:Y:S01]  /*ccb0*/  VIADD R12, R0, 0x38 ;  /* 0x00000038000c7836 */ /* 0x000fe20000000000 */
[----:B------:R-:W-:Y:S01]  /*ccc0*/  FSEL R61, R22, -INF , !P2 ;  /* 0xff800000163d7808 */ /* 0x000fe20005000000 */
[C---:B------:R-:W-:Y:S01]  /*ccd0*/  HMMA.16816.F32 R72, R120.reuse, R104, R72 ;  /* 0x000000687848723c */ /* 0x040fe20000001848 */
[----:B------:R-:W-:Y:S01]  /*cce0*/  ISETP.GE.AND P2, PT, R13, R58, PT ;  /* 0x0000003a0d00720c */ /* 0x000fe20003f46270 */
[----:B------:R-:W-:Y:S01]  /*ccf0*/  VIADD R13, R0, 0x31 ;  /* 0x00000031000d7836 */ /* 0x000fe20000000000 */
[----:B------:R-:W-:Y:S02]  /*cd00*/  FSEL R128, R16, -INF , !P5 ;  /* 0xff80000010807808 */ /* 0x000fe40006800000 */
[----:B------:R-:W-:Y:S01]  /*cd10*/  FSEL R125, R18, -INF , !P0 ;  /* 0xff800000127d7808 */ /* 0x000fe20004000000 */
[----:B------:R-:W-:Y:S01]  /*cd20*/  HMMA.16816.F32 R68, R120, R106, R68 ;  /* 0x0000006a7844723c */ /* 0x000fe20000001844 */
[----:B------:R-:W-:-:S02]  /*cd30*/  FSEL R126, R17, -INF , !P1 ;  /* 0xff800000117e7808 */ /* 0x000fc40004800000 */
[----:B------:R-:W-:Y:S02]  /*cd40*/  FSEL R127, R19, -INF , !P2 ;  /* 0xff800000137f7808 */ /* 0x000fe40005000000 */
[CC--:B------:R-:W-:Y:S01]  /*cd50*/  ISETP.GE.AND P5, PT, R13.reuse, R57.reuse, PT ;  /* 0x000000390d00720c */ /* 0x0c0fe20003fa6270 */
[----:B------:R-:W-:Y:S01]  /*cd60*/  HMMA.16816.F32 R92, R8, R14, R92 ;  /* 0x0000000e085c723c */ /* 0x000fe2000000185c */
[-C--:B------:R-:W-:Y:S01]  /*cd70*/  ISETP.GE.AND P0, PT, R13, R58.reuse, PT ;  /* 0x0000003a0d00720c */ /* 0x080fe20003f06270 */
[----:B------:R-:W-:Y:S01]  /*cd80*/  LDSM.16.M88.4 R16, [R144+0x3000] ;  /* 0x003000009010783b */ /* 0x000fe20000000200 */
[C---:B------:R-:W-:Y:S02]  /*cd90*/  ISETP.GE.AND P1, PT, R12.reuse, R57, PT ;  /* 0x000000390c00720c */ /* 0x040fe40003f26270 */
[----:B------:R-:W-:Y:S01]  /*cda0*/  ISETP.GE.AND P2, PT, R12, R58, PT ;  /* 0x0000003a0c00720c */ /* 0x000fe20003f46270 */
[----:B------:R-:W-:Y:S01]  /*cdb0*/  HMMA.16816.F32 R84, R4, R62, R84 ;  /* 0x0000003e0454723c */ /* 0x000fe20000001854 */
[----:B------:R-:W5:Y:S01]  /*cdc0*/  LDSM.16.M88.4 R12, [R158+0x3800] ;  /* 0x003800009e0c783b */ /* 0x000f620000000200 */
[----:B------:R-:W-:-:S02]  /*cdd0*/  FSEL R100, R97, -INF , !P5 ;  /* 0xff80000061647808 */ /* 0x000fc40006800000 */
[----:B------:R-:W-:Y:S02]  /*cde0*/  FSEL R101, R99, -INF , !P0 ;  /* 0xff80000063657808 */ /* 0x000fe40004000000 */
[C---:B--2---:R-:W-:Y:S01]  /*cdf0*/  HMMA.16816.F32 R80, R4.reuse, R32, R80 ;  /* 0x000000200450723c */ /* 0x044fe20000001850 */
        /* <DEDUP_REMOVED lines=8> */
[----:B---3--:R-:W-:Y:S01]  /*ce80*/  HMMA.16816.F32 R88, R8, R44, R88 ;  /* 0x0000002c0858723c */ /* 0x008fe20000001858 */
[----:B------:R-:W-:Y:S01]  /*ce90*/  FSEL R104, R93, -INF , !P3 ;  /* 0xff8000005d687808 */ /* 0x000fe20005800000 */
[----:B------:R-:W-:Y:S01]  /*cea0*/  VIADD R21, R0, 0x41 ;  /* 0x0000004100157836 */ /* 0x000fe20000000000 */
[----:B------:R-:W-:Y:S02]  /*ceb0*/  FSEL R123, R95, -INF , !P4 ;  /* 0xff8000005f7b7808 */ /* 0x000fe40006000000 */
[C---:B------:R-:W-:Y:S01]  /*cec0*/  ISETP.GE.AND P3, PT, R20.reuse, R57, PT ;  /* 0x000000391400720c */ /* 0x040fe20003f66270 */
[----:B-1----:R-:W-:Y:S01]  /*ced0*/  HMMA.16816.F32 R72, R4, R24, R72 ;  /* 0x000000180448723c */ /* 0x002fe20000001848 */
[----:B------:R-:W-:Y:S01]  /*cee0*/  ISETP.GE.AND P4, PT, R20, R58, PT ;  /* 0x0000003a1400720c */ /* 0x000fe20003f86270 */
[----:B------:R-:W-:Y:S01]  /*cef0*/  VIADD R20, R0, 0x49 ;  /* 0x0000004900147836 */ /* 0x000fe20000000000 */
[----:B------:R-:W-:-:S02]  /*cf00*/  FSEL R122, R92, -INF , !P1 ;  /* 0xff8000005c7a7808 */ /* 0x000fc40004800000 */
[----:B------:R-:W-:Y:S01]  /*cf10*/  ISETP.GE.AND P1, PT, R21, R57, PT ;  /* 0x000000391500720c */ /* 0x000fe20003f26270 */
[----:B------:R-:W-:Y:S01]  /*cf20*/  HMMA.16816.F32 R68, R4, R26, R68 ;  /* 0x0000001a0444723c */ /* 0x000fe20000001844 */
[----:B------:R-:W1:Y:S01]  /*cf30*/  LDSM.16.M88.4 R24, [R144+0x3800] ;  /* 0x003800009018783b */ /* 0x000e620000000200 */
[----:B------:R-:W-:Y:S01]  /*cf40*/  FSEL R105, R94, -INF , !P2 ;  /* 0xff8000005e697808 */ /* 0x000fe20005000000 */
[----:B------:R-:W-:-:S04]  /*cf50*/  DEPBAR.LE SB0, 0x0 ;  /* 0x000080000000791a */ /* 0x000fc80000000000 */
[----:B------:R-:W-:Y:S01]  /*cf60*/  HMMA.16816.F32 R84, R8, R46, R84 ;  /* 0x0000002e0854723c */ /* 0x000fe20000001854 */
[----:B------:R-:W-:Y:S01]  /*cf70*/  ISETP.GE.AND P2, PT, R21, R58, PT ;  /* 0x0000003a1500720c */ /* 0x000fe20003f46270 */
[----:B------:R-:W-:-:S03]  /*cf80*/  VIADD R21, R0, 0x51 ;  /* 0x0000005100157836 */ /* 0x000fc60000000000 */
[----:B------:R-:W-:Y:S01]  /*cf90*/  FSEL R106, R88, -INF , !P5 ;  /* 0xff800000586a7808 */ /* 0x000fe20006800000 */
[C---:B----4-:R-:W-:Y:S01]  /*cfa0*/  HMMA.16816.F32 R80, R8.reuse, R28, R80 ;  /* 0x0000001c0850723c */ /* 0x050fe20000001850 */
[----:B------:R-:W-:Y:S02]  /*cfb0*/  FSEL R115, R90, -INF , !P0 ;  /* 0xff8000005a737808 */ /* 0x000fe40004000000 */
[C---:B------:R-:W-:Y:S02]  /*cfc0*/  ISETP.GE.AND P5, PT, R20.reuse, R57, PT ;  /* 0x000000391400720c */ /* 0x040fe40003fa6270 */
[----:B------:R-:W-:Y:S01]  /*cfd0*/  ISETP.GE.AND P0, PT, R20, R58, PT ;  /* 0x0000003a1400720c */ /* 0x000fe20003f06270 */
[----:B------:R-:W-:Y:S01]  /*cfe0*/  HMMA.16816.F32 R76, R8, R30, R76 ;  /* 0x0000001e084c723c */ /* 0x000fe2000000184c */
[----:B------:R-:W-:Y:S01]  /*cff0*/  VIADD R20, R0, 0x50 ;  /* 0x0000005000147836 */ /* 0x000fe20000000000 */
[----:B------:R-:W-:Y:S02]  /*d000*/  FSEL R108, R89, -INF , !P1 ;  /* 0xff800000596c7808 */ /* 0x000fe40004800000 */
[----:B------:R-:W-:-:S02]  /*d010*/  FSEL R119, R91, -INF , !P2 ;  /* 0xff8000005b777808 */ /* 0x000fc40005000000 */
[----:B-----5:R-:W-:Y:S01]  /*d020*/  HMMA.16816.F32 R64, R4, R12, R64 ;  /* 0x0000000c0440723c */ /* 0x020fe20000001840 */
[C---:B------:R-:W-:Y:S02]  /*d030*/  ISETP.GE.AND P1, PT, R20.reuse, R57, PT ;  /* 0x000000391400720c */ /* 0x040fe40003f26270 */
[----:B------:R-:W-:-:S03]  /*d040*/  ISETP.GE.AND P2, PT, R20, R58, PT ;  /* 0x0000003a1400720c */ /* 0x000fc60003f46270 */
[C---:B------:R-:W-:Y:S01]  /*d050*/  HMMA.16816.F32 R72, R8.reuse, R16, R72 ;  /* 0x000000100848723c */ /* 0x040fe20000001848 */
[----:B------:R-:W-:Y:S01]  /*d060*/  VIADD R12, R0, 0x58 ;  /* 0x00000058000c7836 */ /* 0x000fe20000000000 */
[----:B------:R-:W-:Y:S01]  /*d070*/  FSEL R117, R86, -INF , !P4 ;  /* 0xff80000056757808 */ /* 0x000fe20006000000 */
[----:B------:R-:W-:Y:S01]  /*d080*/  VIADD R13, R0, 0x59 ;  /* 0x00000059000d7836 */ /* 0x000fe20000000000 */
[----:B------:R-:W-:Y:S02]  /*d090*/  FSEL R110, R85, -INF , !P5 ;  /* 0xff800000556e7808 */ /* 0x000fe40006800000 */
[----:B------:R-:W-:Y:S01]  /*d0a0*/  HMMA.16816.F32 R68, R8, R18, R68 ;  /* 0x000000120844723c */ /* 0x000fe20000001844 */
[----:B------:R-:W-:Y:S01]  /*d0b0*/  FSEL R116, R80, -INF , !P1 ;  /* 0xff80000050747808 */ /* 0x000fe20004800000 */
[----:B------:R-:W-:Y:S01]  /*d0c0*/  BAR.SYNC.DEFER_BLOCKING 0x0 ;  /* 0x0000000000007b1d */ /* 0x000fe20000010000 */
[-C--:B------:R-:W-:Y:S02]  /*d0d0*/  ISETP.GE.AND P4, PT, R21, R58.reuse, PT ;  /* 0x0000003a1500720c */ /* 0x080fe40003f86270 */
[C---:B------:R-:W-:Y:S01]  /*d0e0*/  ISETP.GE.AND P5, PT, R12.reuse, R57, PT ;  /* 0x000000390c00720c */ /* 0x040fe20003fa6270 */
[----:B------:R-:W-:Y:S01]  /*d0f0*/  HMMA.16816.F32 R52, R4, R14, R52 ;  /* 0x0000000e0434723c */ /* 0x000fe20000001834 */
[----:B------:R-:W-:Y:S01]  /*d100*/  ISETP.GE.AND P1, PT, R12, R58, PT ;  /* 0x0000003a0c00720c */ /* 0x000fe20003f26270 */
[----:B------:R-:W-:Y:S01]  /*d110*/  VIADD R12, R0, 0x68 ;  /* 0x00000068000c7836 */ /* 0x000fe20000000000 */
[----:B------:R-:W-:-:S02]  /*d120*/  FSEL R111, R83, -INF , !P4 ;  /* 0xff800000536f7808 */ /* 0x000fc40006000000 */
[----:B------:R-:W-:Y:S02]  /*d130*/  FSEL R118, R76, -INF , !P5 ;  /* 0xff8000004c767808 */ /* 0x000fe40006800000 */
[----:B------:R-:W-:Y:S01]  /*d140*/  VIADD R4, R0, 0x60 ;  /* 0x0000006000047836 */ /* 0x000fe20000000000 */
[----:B------:R-:W-:Y:S01]  /*d150*/  FSEL R109, R78, -INF , !P1 ;  /* 0xff8000004e6d7808 */ /* 0x000fe20004800000 */
[----:B------:R-:W-:Y:S01]  /*d160*/  VIADD R5, R0, 0x61 ;  /* 0x0000006100057836 */ /* 0x000fe20000000000 */
[----:B------:R-:W-:Y:S02]  /*d170*/  FSEL R120, R84, -INF , !P3 ;  /* 0xff80000054787808 */ /* 0x000fe40005800000 */
[CC--:B------:R-:W-:Y:S02]  /*d180*/  ISETP.GE.AND P4, PT, R4.reuse, R57.reuse, PT ;  /* 0x000000390400720c */ /* 0x0c0fe40003f86270 */
[----:B------:R-:W-:Y:S02]  /*d190*/  ISETP.GE.AND P6, PT, R4, R58, PT ;  /* 0x0000003a0400720c */ /* 0x000fe40003fc6270 */
[----:B------:R-:W-:-:S02]  /*d1a0*/  ISETP.GE.AND P1, PT, R5, R57, PT ;  /* 0x000000390500720c */ /* 0x000fc40003f26270 */
[-C--:B------:R-:W-:Y:S02]  /*d1b0*/  ISETP.GE.AND P5, PT, R5, R58.reuse, PT ;  /* 0x0000003a0500720c */ /* 0x080fe40003fa6270 */
[C---:B-1----:R-:W-:Y:S01]  /*d1c0*/  HMMA.16816.F32 R4, R8.reuse, R24, R64 ;  /* 0x000000180804723c */ /* 0x042fe20000001840 */
[-C--:B------:R-:W-:Y:S02]  /*d1d0*/  ISETP.GE.AND P3, PT, R21, R57.reuse, PT ;  /* 0x000000391500720c */ /* 0x080fe40003f66270 */
[----:B------:R-:W-:Y:S02]  /*d1e0*/  FSEL R121, R87, -INF , !P0 ;  /* 0xff80000057797808 */ /* 0x000fe40004000000 */
[----:B------:R-:W-:Y:S01]  /*d1f0*/  FSEL R113, R82, -INF , !P2 ;  /* 0xff80000052717808 */ /* 0x000fe20005000000 */
[----:B------:R-:W-:Y:S01]  /*d200*/  HMMA.16816.F32 R24, R8, R26, R52 ;  /* 0x0000001a0818723c */ /* 0x000fe20000001834 */
[C---:B------:R-:W-:Y:S02]  /*d210*/  ISETP.GE.AND P2, PT, R13.reuse, R57, PT ;  /* 0x000000390d00720c */ /* 0x040fe40003f46270 */
[----:B------:R-:W-:-:S02]  /*d220*/  ISETP.GE.AND P0, PT, R13, R58, PT ;  /* 0x0000003a0d00720c */ /* 0x000fc40003f06270 */
[----:B------:R-:W-:Y:S02]  /*d230*/  FSEL R114, R81, -INF , !P3 ;  /* 0xff80000051727808 */ /* 0x000fe40005800000 */
[----:B------:R-:W-:Y:S01]  /*d240*/  P2R R13, PR, RZ, 0x2 ;  /* 0x00000002ff0d7803 */ /* 0x000fe20000000000 */
[----:B------:R-:W-:Y:S01]  /*d250*/  VIADD R8, R0, 0x78 ;  /* 0x0000007800087836 */ /* 0x000fe20000000000 */
[C---:B------:R-:W-:Y:S02]  /*d260*/  ISETP.GE.AND P3, PT, R12.reuse, R57, PT ;  /* 0x000000390c00720c */ /* 0x040fe40003f66270 */
[----:B------:R-:W-:Y:S01]  /*d270*/  ISETP.GE.AND P1, PT, R12, R58, PT ;  /* 0x0000003a0c00720c */ /* 0x000fe20003f26270 */
[----:B------:R-:W-:Y:S01]  /*d280*/  VIADD R12, R0, 0x70 ;  /* 0x00000070000c7836 */ /* 0x000fe20000000000 */
[----:B------:R-:W-:Y:S02]  /*d290*/  FSEL R65, R74, -INF , !P6 ;  /* 0xff8000004a417808 */ /* 0x000fe40007000000 */
[----:B------:R-:W-:-:S02]  /*d2a0*/  FSEL R22, R68, -INF , !P3 ;  /* 0xff80000044167808 */ /* 0x000fc40005800000 */
[CC--:B------:R-:W-:Y:S02]  /*d2b0*/  ISETP.GE.AND P6, PT, R12.reuse, R57.reuse, PT ;  /* 0x000000390c00720c */ /* 0x0c0fe40003fc6270 */
[----:B------:R-:W-:Y:S01]  /*d2c0*/  ISETP.GE.AND P3, PT, R12, R58, PT ;  /* 0x0000003a0c00720c */ /* 0x000fe20003f66270 */
[C---:B------:R-:W-:Y:S01]  /*d2d0*/  VIADD R12, R0.reuse, 0x71 ;  /* 0x00000071000c7836 */ /* 0x040fe20000000000 */
[----:B------:R-:W-:Y:S02]  /*d2e0*/  FSEL R107, R79, -INF , !P0 ;  /* 0xff8000004f6b7808 */ /* 0x000fe40004000000 */
[----:B------:R-:W-:Y:S01]  /*d2f0*/  ISETP.NE.AND P0, PT, R13, RZ, PT ;  /* 0x000000ff0d00720c */ /* 0x000fe20003f05270 */
[----:B------:R-:W-:Y:S01]  /*d300*/  VIADD R13, R0, 0x69 ;  /* 0x00000069000d7836 */ /* 0x000fe20000000000 */
[----:B------:R-:W-:Y:S02]  /*d310*/  FSEL R23, R75, -INF , !P5 ;  /* 0xff8000004b177808 */ /* 0x000fe40006800000 */
[----:B------:R-:W-:-:S02]  /*d320*/  ISETP.GE.AND P5, PT, R12, R57, PT ;  /* 0x000000390c00720c */ /* 0x000fc40003fa6270 */
[----:B------:R-:W-:Y:S02]  /*d330*/  FSEL R112, R77, -INF , !P2 ;  /* 0xff8000004d707808 */ /* 0x000fe40005000000 */
[----:B------:R-:W-:Y:S02]  /*d340*/  FSEL R66, R73, -INF , !P0 ;  /* 0xff80000049427808 */ /* 0x000fe40004000000 */
[----:B------:R-:W-:Y:S02]  /*d350*/  FSEL R54, R5, -INF , !P5 ;  /* 0xff80000005367808 */ /* 0x000fe40006800000 */
[C---:B------:R-:W-:Y:S02]  /*d360*/  ISETP.GE.AND P2, PT, R13.reuse, R57, PT ;  /* 0x000000390d00720c */ /* 0x040fe40003f46270 */
[----:B------:R-:W-:Y:S02]  /*d370*/  ISETP.GE.AND P0, PT, R13, R58, PT ;  /* 0x0000003a0d00720c */ /* 0x000fe40003f06270 */
[----:B------:R-:W-:-:S02]  /*d380*/  ISETP.GE.AND P5, PT, R56, 0x2, PT ;  /* 0x000000023800780c */ /* 0x000fc40003fa6270 */
[----:B------:R-:W-:Y:S02]  /*d390*/  FSEL R63, R70, -INF , !P1 ;  /* 0xff800000463f7808 */ /* 0x000fe40004800000 */
[----:B------:R-:W-:Y:S02]  /*d3a0*/  ISETP.GE.AND P1, PT, R12, R58, PT ;  /* 0x0000003a0c00720c */ /* 0x000fe40003f26270 */
[----:B------:R-:W-:Y:S02]  /*d3b0*/  FSEL R20, R69, -INF , !P2 ;  /* 0xff80000045147808 */ /* 0x000fe40005000000 */
[----:B------:R-:W-:Y:S02]  /*d3c0*/  FSEL R21, R71, -INF , !P0 ;  /* 0xff80000047157808 */ /* 0x000fe40004000000 */
[----:B------:R-:W-:Y:S02]  /*d3d0*/  FSEL R102, R72, -INF , !P4 ;  /* 0xff80000048667808 */ /* 0x000fe40006000000 */
[----:B------:R-:W-:-:S02]  /*d3e0*/  ISETP.GE.AND P0, PT, R0, R57, PT ;  /* 0x000000390000720c */ /* 0x000fc40003f06270 */
[C---:B------:R-:W-:Y:S01]  /*d3f0*/  ISETP.GE.AND P2, PT, R0.reuse, R58, PT ;  /* 0x0000003a0000720c */ /* 0x040fe20003f46270 */
[----:B------:R-:W-:Y:S01]  /*d400*/  VIADD R0, R0, 0x79 ;  /* 0x0000007900007836 */ /* 0x000fe20000000000 */
[----:B------:R-:W-:Y:S02]  /*d410*/  ISETP.NE.AND P4, PT, R139, RZ, PT ;  /* 0x000000ff8b00720c */ /* 0x000fe40003f85270 */
[----:B------:R-:W-:Y:S02]  /*d420*/  P2R R10, PR, RZ, 0x2 ;  /* 0x00000002ff0a7803 */ /* 0x000fe40000000000 */
[----:B------:R-:W-:Y:S02]  /*d430*/  FSEL R9, R39, -INF , !P4 ;  /* 0xff80000027097808 */ /* 0x000fe40006000000 */
[----:B------:R-:W-:Y:S02]  /*d440*/  FSEL R60, R4, -INF , !P6 ;  /* 0xff800000043c7808 */ /* 0x000fe40007000000 */
[----:B------:R-:W-:-:S02]  /*d450*/  FSEL R45, R6, -INF , !P3 ;  /* 0xff800000062d7808 */ /* 0x000fc40005800000 */
[----:B------:R-:W-:Y:S02]  /*d460*/  FSEL R36, R36, -INF , !P0 ;  /* 0xff80000024247808 */ /* 0x000fe40004000000 */
[CC--:B------:R-:W-:Y:S02]  /*d470*/  ISETP.GE.AND P4, PT, R8.reuse, R57.reuse, PT ;  /* 0x000000390800720c */ /* 0x0c0fe40003f86270 */
[-C--:B------:R-:W-:Y:S02]  /*d480*/  ISETP.GE.AND P1, PT, R8, R58.reuse, PT ;  /* 0x0000003a0800720c */ /* 0x080fe40003f26270 */
[----:B------:R-:W-:Y:S02]  /*d490*/  ISETP.NE.AND P6, PT, R10, RZ, PT ;  /* 0x000000ff0a00720c */ /* 0x000fe40003fc5270 */
        /* <DEDUP_REMOVED lines=9> */
[----:B------:R-:W-:-:S13]  /*d530*/  ISETP.NE.AND P6, PT, R170, RZ, PT ;  /* 0x000000ffaa00720c */ /* 0x000fda0003fc5270 */
[----:B------:R-:W-:Y:S05]  /*d540*/  @!P6 BRA `(.L_x_6631) ;  /* 0x0000000000f0e947 */ /* 0x000fea0003800000 */
[----:B------:R-:W1:Y:S01]  /*d550*/  LDC R7, c[0x0][0x380] ;  /* 0x0000e000ff077b82 */ /* 0x000e620000000800 */
[C---:B------:R-:W-:Y:S01]  /*d560*/  VIADD R10, R2.reuse, 0xffffff80 ;  /* 0xffffff80020a7836 */ /* 0x040fe20000000000 */
[----:B------:R-:W-:Y:S01]  /*d570*/  IABS R6, R2 ;  /* 0x0000000200067213 */ /* 0x000fe20000000000 */
[----:B------:R-:W-:Y:S01]  /*d580*/  ULDC.64 UR10, c[0x0][0x248] ;  /* 0x00009200000a7ab9 */ /* 0x000fe20000000a00 */
[----:B------:R-:W-:Y:S02]  /*d590*/  ULDC.64 UR8, c[0x0][0x230] ;  /* 0x00008c0000087ab9 */ /* 0x000fe40000000a00 */
[----:B------:R-:W-:Y:S02]  /*d5a0*/  IABS R4, R10 ;  /* 0x0000000a00047213 */ /* 0x000fe40000000000 */
[-C--:B-1----:R-:W-:Y:S02]  /*d5b0*/  IABS R0, R7.reuse ;  /* 0x0000000700007213 */ /* 0x082fe40000000000 */
[----:B------:R-:W-:-:S02]  /*d5c0*/  LOP3.LUT R2, R2, R7, RZ, 0x3c, !PT ;  /* 0x0000000702027212 */ /* 0x000fc400078e3cff */
        /* <DEDUP_REMOVED lines=52> */
.L_x_6631:
[----:B------:R-:W-:Y:S02]  /*d910*/  ULDC UR10, c[0x0][0x248] ;  /* 0x00009200000a7ab9 */ /* 0x000fe40000000800 */
[----:B------:R-:W-:-:S06]  /*d920*/  USHF.L.U32 UR5, UR10, 0x7, URZ ;  /* 0x000000070a057899 */ /* 0x000fcc000800063f */
[----:B------:R-:W-:-:S04]  /*d930*/  IADD3 R2, RZ, -UR5, RZ ;  /* 0x80000005ff027c10 */ /* 0x000fc8000fffe0ff */
[----:B------:R-:W-:-:S07]  /*d940*/  SHF.R.S32.HI R0, RZ, 0x1f, R2 ;  /* 0x0000001fff007819 */ /* 0x000fce0000011402 */
.L_x_6632:
[----:B------:R-:W-:Y:S01]  /*d950*/  USHF.L.U32 UR8, UR10, 0x5, URZ ;  /* 0x000000050a087899 */ /* 0x000fe2000800063f */
[C---:B------:R-:W-:Y:S01]  /*d960*/  LEA R164, P0, R2.reuse, R164, 0x1 ;  /* 0x000000a402a47211 */ /* 0x040fe200078008ff */
[----:B------:R-:W-:Y:S02]  /*d970*/  ULDC UR5, c[0x0][0x24c] ;  /* 0x0000930000057ab9 */ /* 0x000fe40000000800 */
[----:B------:R-:W-:Y:S01]  /*d980*/  USHF.L.U64.HI UR5, UR10, 0x5, UR5 ;  /* 0x000000050a057899 */ /* 0x000fe20008010205 */
[----:B------:R-:W-:Y:S02]  /*d990*/  LEA.HI.X R163, R2, R163, R0, 0x1, P0 ;  /* 0x000000a302a37211 */ /* 0x000fe400000f0c00 */
        /* <DEDUP_REMOVED lines=27> */
.L_x_6630:
[----:B-1----:R-:W-:Y:S01]  /*db50*/  FMNMX.FTZ R7, R36, R132, !PT ;  /* 0x0000008424077209 */ /* 0x002fe20007810000 */
        /* <DEDUP_REMOVED lines=77> */
[----:B-1----:R-:W-:Y:S02]  /*e030*/  FMNMX.FTZ R2, R11, R2, !PT ;  /* 0x000000020b027209 */ /* 0x002fe40007810000 */
[----:B--2---:R-:W-:-:S03]  /*e040*/  FMNMX.FTZ R0, R7, R0, !PT ;  /* 0x0000000007007209 */ /* 0x004fc60007810000 */
[C---:B------:R-:W-:Y:S01]  /*e050*/  FMUL.FTZ R55, R2.reuse, UR10 ;  /* 0x0000000a02377c20 */ /* 0x040fe20008410000 */
[----:B------:R-:W-:Y:S01]  /*e060*/  FSETP.NEU.FTZ.AND P0, PT, R2, -INF , PT ;  /* 0xff8000000200780b */ /* 0x000fe20003f1d000 */
[----:B------:R-:W-:-:S03]  /*e070*/  FMUL.FTZ R30, R0, UR10 ;  /* 0x0000000a001e7c20 */ /* 0x000fc60008410000 */
[----:B------:R-:W-:Y:S02]  /*e080*/  FSEL R55, R55, RZ, P0 ;  /* 0x000000ff37377208 */ /* 0x000fe40000000000 */
[----:B------:R-:W-:-:S03]  /*e090*/  FSETP.NEU.FTZ.AND P0, PT, R0, -INF , PT ;  /* 0xff8000000000780b */ /* 0x000fc60003f1d000 */
        /* <DEDUP_REMOVED lines=69> */
[----:B------:R-:W-:Y:S01]  /*e4f0*/  FFMA.FTZ R124, R21, UR10, -R30 ;  /* 0x0000000a157c7c23 */ /* 0x000fe2000801081e */
[----:B------:R-:W-:Y:S01]  /*e500*/  FADD.FTZ R44, R49, R44 ;  /* 0x0000002c312c7221 */ /* 0x000fe20000010000 */
[----:B------:R-:W-:Y:S01]  /*e510*/  FADD.FTZ R46, R51, R46 ;  /* 0x0000002e332e7221 */ /* 0x000fe20000010000 */
[----:B------:R-:W-:Y:S01]  /*e520*/  LDSM.16.MT88.4 R20, [R154+0x9000] ;  /* 0x009000009a14783b */ /* 0x000fe20000004200 */
[--C-:B------:R-:W-:Y:S01]  /*e530*/  FFMA.FTZ R60, R60, UR10, -R55.reuse ;  /* 0x0000000a3c3c7c23 */ /* 0x100fe20008010837 */
[----:B------:R-:W-:Y:S01]  /*e540*/  MUFU.EX2 R39, R39 ;  /* 0x0000002700277308 */ /* 0x000fe20000000800 */
[----:B------:R-:W-:Y:S01]  /*e550*/  FADD.FTZ R47, R47, R44 ;  /* 0x0000002c2f2f7221 */ /* 0x000fe20000010000 */
[--C-:B------:R-:W-:Y:S01]  /*e560*/  FFMA.FTZ R123, R54, UR10, -R55.reuse ;  /* 0x0000000a367b7c23 */ /* 0x100fe20008010837 */
[----:B------:R-:W-:Y:S01]  /*e570*/  FFMA.FTZ R181, R48, UR10, -R55 ;  /* 0x0000000a30b57c23 */ /* 0x000fe20008010837 */
[--C-:B------:R-:W-:Y:S01]  /*e580*/  FFMA.FTZ R180, R27, UR10, -R30.reuse ;  /* 0x0000000a1bb47c23 */ /* 0x100fe2000801081e */
[----:B------:R-:W-:Y:S01]  /*e590*/  FADD.FTZ R40, R40, R47 ;  /* 0x0000002f28287221 */ /* 0x000fe20000010000 */
[----:B------:R-:W-:Y:S01]  /*e5a0*/  FFMA.FTZ R50, R50, UR10, -R55 ;  /* 0x0000000a32327c23 */ /* 0x000fe20008010837 */
[----:B------:R-:W-:Y:S01]  /*e5b0*/  FFMA.FTZ R45, R45, UR10, -R30 ;  /* 0x0000000a2d2d7c23 */ /* 0x000fe2000801081e */
[----:B------:R-:W2:Y:S01]  /*e5c0*/  MUFU.EX2 R34, R34 ;  /* 0x0000002200227308 */ /* 0x000ea20000000800 */
[----:B----4-:R-:W-:-:S07]  /*e5d0*/  F2FP.F16.F32.PACK_AB R79, R42, R41 ;  /* 0x000000292a4f723e */ /* 0x010fce00000000ff */
        /* <DEDUP_REMOVED lines=8> */
[----:B------:R-:W4:Y:S05]  /*e660*/  MUFU.EX2 R35, R35 ;  /* 0x0000002300237308 */ /* 0x000f2a0000000800 */
[C---:B------:R-:W-:Y:S03]  /*e670*/  HMMA.16816.F32 R68, R76.reuse, R70, RZ ;  /* 0x000000464c44723c */ /* 0x040fe600000018ff */
[----:B------:R-:W-:Y:S03]  /*e680*/  MUFU.EX2 R29, R29 ;  /* 0x0000001d001d7308 */ /* 0x000fe60000000800 */
[C---:B-1----:R-:W-:Y:S05]  /*e690*/  HMMA.16816.F32 R72, R76.reuse, R4, RZ ;  /* 0x000000044c48723c */ /* 0x042fea00000018ff */
[----:B------:R-:W1:Y:S01]  /*e6a0*/  MUFU.EX2 R26, R26 ;  /* 0x0000001a001a7308 */ /* 0x000e620000000800 */
[----:B------:R-:W-:Y:S01]  /*e6b0*/  HMMA.16816.F32 R76, R76, R6, RZ ;  /* 0x000000064c4c723c */ /* 0x000fe200000018ff */
[----:B--2---:R-:W-:Y:S01]  /*e6c0*/  F2FP.F16.F32.PACK_AB R4, R34, R39 ;  /* 0x000000272204723e */ /* 0x004fe200000000ff */
[----:B------:R-:W-:Y:S01]  /*e6d0*/  FADD.FTZ R39, R39, R40 ;  /* 0x0000002827277221 */ /* 0x000fe20000010000 */
[----:B----4-:R-:W-:-:S03]  /*e6e0*/  F2FP.F16.F32.PACK_AB R5, R35, R38 ;  /* 0x000000262305723e */ /* 0x010fc600000000ff */
[----:B------:R-:W-:Y:S01]  /*e6f0*/  FADD.FTZ R39, R34, R39 ;  /* 0x0000002722277221 */ /* 0x000fe20000010000 */
[----:B------:R-:W-:Y:S01]  /*e700*/  F2FP.F16.F32.PACK_AB R6, R31, R32 ;  /* 0x000000201f06723e */ /* 0x000fe200000000ff */
[----:B------:R-:W-:Y:S02]  /*e710*/  MUFU.EX2 R28, R28 ;  /* 0x0000001c001c7308 */ /* 0x000fe40000000800 */
[----:B------:R-:W-:-:S04]  /*e720*/  FADD.FTZ R32, R32, R39 ;  /* 0x0000002720207221 */ /* 0x000fc80000010000 */
[----:B------:R-:W-:Y:S01]  /*e730*/  FADD.FTZ R31, R31, R32 ;  /* 0x000000201f1f7221 */ /* 0x000fe20000010000 */
[----:B-1----:R-:W-:Y:S01]  /*e740*/  F2FP.F16.F32.PACK_AB R7, R26, R29 ;  /* 0x0000001d1a07723e */ /* 0x002fe200000000ff */
[----:B------:R-:W1:Y:S06]  /*e750*/  MUFU.EX2 R25, R25 ;  /* 0x0000001900197308 */ /* 0x000e6c0000000800 */
        /* <DEDUP_REMOVED lines=8> */
[----:B------:R-:W-:Y:S04]  /*e7e0*/  MUFU.EX2 R36, R36 ;  /* 0x0000002400247308 */ /* 0x000fe80000000800 */
[C---:B---3--:R-:W-:Y:S04]  /*e7f0*/  HMMA.16816.F32 R80, R4.reuse, R8, R80 ;  /* 0x000000080450723c */ /* 0x048fe80000001850 */
[----:B------:R-:W3:Y:S02]  /*e800*/  MUFU.EX2 R53, R53 ;  /* 0x0000003500357308 */ /* 0x000ee40000000800 */
[C---:B------:R-:W-:Y:S01]  /*e810*/  HMMA.16816.F32 R68, R4.reuse, R10, R68 ;  /* 0x0000000a0444723c */ /* 0x040fe20000001844 */
[----:B------:R-:W5:Y:S05]  /*e820*/  LDSM.16.MT88.4 R8, [R154+0x7000] ;  /* 0x007000009a08783b */ /* 0x000f6a0000004200 */
[----:B------:R-:W-:Y:S08]  /*e830*/  MUFU.EX2 R52, R52 ;  /* 0x0000003400347308 */ /* 0x000ff00000000800 */
[----:B------:R-:W4:Y:S01]  /*e840*/  MUFU.EX2 R43, R43 ;  /* 0x0000002b002b7308 */ /* 0x000f220000000800 */
[C---:B--2---:R-:W-:Y:S07]  /*e850*/  HMMA.16816.F32 R72, R4.reuse, R16, R72 ;  /* 0x000000100448723c */ /* 0x044fee0000001848 */
[----:B------:R-:W-:Y:S01]  /*e860*/  MUFU.EX2 R62, R62 ;  /* 0x0000003e003e7308 */ /* 0x000fe20000000800 */
[----:B------:R-:W-:Y:S01]  /*e870*/  HMMA.16816.F32 R76, R4, R18, R76 ;  /* 0x00000012044c723c */ /* 0x000fe2000000184c */
[----:B------:R-:W2:Y:S06]  /*e880*/  LDSM.16.MT88.4 R16, [R153+0x7000] ;  /* 0x007000009910783b */ /* 0x000eac0000004200 */
[----:B-1----:R-:W-:Y:S01]  /*e890*/  F2FP.F16.F32.PACK_AB R4, R25, R28 ;  /* 0x0000001c1904723e */ /* 0x002fe200000000ff */
[----:B------:R-:W1:Y:S01]  /*e8a0*/  MUFU.EX2 R59, R59 ;  /* 0x0000003b003b7308 */ /* 0x000e620000000800 */
[----:B---3--:R-:W-:Y:S01]  /*e8b0*/  F2FP.F16.F32.PACK_AB R5, R53, R36 ;  /* 0x000000243505723e */ /* 0x008fe200000000ff */
[----:B------:R-:W-:Y:S01]  /*e8c0*/  FADD.FTZ R28, R28, R31 ;  /* 0x0000001f1c1c7221 */ /* 0x000fe20000010000 */
[----:B------:R-:W-:-:S02]  /*e8d0*/  F2FP.F16.F32.PACK_AB R6, R3, R24 ;  /* 0x000000180306723e */ /* 0x000fc400000000ff */
[----:B----4-:R-:W-:Y:S01]  /*e8e0*/  F2FP.F16.F32.PACK_AB R7, R43, R52 ;  /* 0x000000342b07723e */ /* 0x010fe200000000ff */
        /* <DEDUP_REMOVED lines=29> */
[----:B------:R-:W-:-:S03]  /*eac0*/  F2FP.F16.F32.PACK_AB R7, R101, R104 ;  /* 0x000000686507723e */ /* 0x000fc600000000ff */
[----:B------:R-:W-:Y:S02]  /*ead0*/  FADD.FTZ R64, R64, R59 ;  /* 0x0000003b40407221 */ /* 0x000fe40000010000 */
[----:B------:R-:W-:Y:S02]  /*eae0*/  MUFU.EX2 R105, R105 ;  /* 0x0000006900697308 */ /* 0x000fe40000000800 */
[----:B----4-:R-:W-:Y:S01]  /*eaf0*/  HMMA.16816.F32 R96, R4, R8, R96 ;  /* 0x000000080460723c */ /* 0x010fe20000001860 */
[----:B------:R-:W-:-:S05]  /*eb00*/  FADD.FTZ R61, R61, R64 ;  /* 0x000000403d3d7221 */ /* 0x000fca0000010000 */
        /* <DEDUP_REMOVED lines=18> */
[----:B------:R-:W-:Y:S01]  /*ec30*/  F2FP.F16.F32.PACK_AB R4, R103, R106 ;  /* 0x0000006a6704723e */ /* 0x000fe200000000ff */
[----:B------:R-:W-:Y:S01]  /*ec40*/  FADD.FTZ R106, R106, R61 ;  /* 0x0000003d6a6a7221 */ /* 0x000fe20000010000 */
[----:B--2---:R-:W-:-:S02]  /*ec50*/  F2FP.F16.F32.PACK_AB R5, R115, R110 ;  /* 0x0000006e7305723e */ /* 0x004fc400000000ff */
[----:B------:R-:W-:-:S03]  /*ec60*/  F2FP.F16.F32.PACK_AB R6, R105, R108 ;  /* 0x0000006c6906723e */ /* 0x000fc600000000ff */
[----:B------:R-:W-:Y:S01]  /*ec70*/  MUFU.EX2 R121, R121 ;  /* 0x0000007900797308 */ /* 0x000fe20000000800 */
[----:B-----5:R-:W-:Y:S01]  /*ec80*/  F2FP.F16.F32.PACK_AB R7, R120, R117 ;  /* 0x000000757807723e */ /* 0x020fe200000000ff */
[----:B------:R-:W-:-:S04]  /*ec90*/  FADD.FTZ R103, R103, R106 ;  /* 0x0000006a67677221 */ /* 0x000fc80000010000 */
[----:B------:R-:W-:Y:S02]  /*eca0*/  FADD.FTZ R108, R108, R103 ;  /* 0x000000676c6c7221 */ /* 0x000fe40000010000 */
[----:B----4-:R-:W-:Y:S01]  /*ecb0*/  HMMA.16816.F32 R96, R4, R16, R96 ;  /* 0x000000100460723c */ /* 0x010fe20000001860 */
[----:B------:R-:W-:Y:S01]  /*ecc0*/  MUFU.EX2 R112, R112 ;  /* 0x0000007000707308 */ /* 0x000fe20000000800 */
[----:B------:R-:W-:-:S04]  /*ecd0*/  FADD.FTZ R108, R105, R108 ;  /* 0x0000006c696c7221 */ /* 0x000fc80000010000 */
        /* <DEDUP_REMOVED lines=16> */
[----:B------:R-:W2:Y:S06]  /*ede0*/  LDSM.16.MT88.4 R16, [R153+0x8800] ;  /* 0x008800009910783b */ /* 0x000eac0000004200 */
[----:B------:R-:W-:Y:S01]  /*edf0*/  MUFU.EX2 R66, R66 ;  /* 0x0000004200427308 */ /* 0x000fe20000000800 */
[----:B------:R-:W-:Y:S01]  /*ee00*/  F2FP.F16.F32.PACK_AB R4, R114, R119 ;  /* 0x000000777204723e */ /* 0x000fe200000000ff */
[----:B------:R-:W-:Y:S01]  /*ee10*/  FADD.FTZ R119, R119, R108 ;  /* 0x0000006c77777221 */ /* 0x000fe20000010000 */
[----:B----4-:R-:W-:-:S02]  /*ee20*/  F2FP.F16.F32.PACK_AB R5, R111, R112 ;  /* 0x000000706f05723e */ /* 0x010fc400000000ff */
[----:B------:R-:W-:-:S03]  /*ee30*/  F2FP.F16.F32.PACK_AB R6, R121, R116 ;  /* 0x000000747906723e */ /* 0x000fc600000000ff */
[----:B------:R-:W-:Y:S01]  /*ee40*/  MUFU.EX2 R65, R65 ;  /* 0x0000004100417308 */ /* 0x000fe20000000800 */
[----:B-1----:R-:W-:Y:S01]  /*ee50*/  F2FP.F16.F32.PACK_AB R7, R118, R109 ;  /* 0x0000006d7607723e */ /* 0x002fe200000000ff */
[----:B------:R-:W-:-:S04]  /*ee60*/  FADD.FTZ R119, R114, R119 ;  /* 0x0000007772777221 */ /* 0x000fc80000010000 */
[----:B------:R-:W-:Y:S02]  /*ee70*/  FADD.FTZ R116, R116, R119 ;  /* 0x0000007774747221 */ /* 0x000fe40000010000 */
[----:B---3--:R-:W-:Y:S01]  /*ee80*/  HMMA.16816.F32 R96, R4, R12, R96 ;  /* 0x0000000c0460723c */ /* 0x008fe20000001860 */
[----:B------:R-:W1:Y:S01]  /*ee90*/  MUFU.EX2 R122, R122 ;  /* 0x0000007a007a7308 */ /* 0x000e620000000800 */
        /* <DEDUP_REMOVED lines=19> */
[----:B------:R-:W-:Y:S01]  /*efd0*/  F2FP.F16.F32.PACK_AB R4, R107, R102 ;  /* 0x000000666b04723e */ /* 0x000fe200000000ff */
[----:B------:R-:W-:Y:S01]  /*efe0*/  FADD.FTZ R102, R102, R121 ;  /* 0x0000007966667221 */ /* 0x000fe20000010000 */
[----:B-1----:R-:W-:-:S02]  /*eff0*/  F2FP.F16.F32.PACK_AB R5, R122, R65 ;  /* 0x000000417a05723e */ /* 0x002fc400000000ff */
[----:B------:R-:W-:Y:S01]  /*f000*/  F2FP.F16.F32.PACK_AB R6, R66, R113 ;  /* 0x000000714206723e */ /* 0x000fe200000000ff */
[----:B------:R-:W-:Y:S01]  /*f010*/  FADD.FTZ R102, R107, R102 ;  /* 0x000000666b667221 */ /* 0x000fe20000010000 */
[----:B----4-:R-:W-:-:S03]  /*f020*/  F2FP.F16.F32.PACK_AB R7, R124, R63 ;  /* 0x0000003f7c07723e */ /* 0x010fc600000000ff */
[----:B------:R-:W-:-:S04]  /*f030*/  FADD.FTZ R113, R113, R102 ;  /* 0x0000006671717221 */ /* 0x000fc80000010000 */
[----:B-----5:R-:W-:Y:S01]  /*f040*/  HMMA.16816.F32 R96, R4, R8, R96 ;  /* 0x000000080460723c */ /* 0x020fe20000001860 */
[----:B------:R-:W-:-:S05]  /*f050*/  FADD.FTZ R113, R66, R113 ;  /* 0x0000007142717221 */ /* 0x000fca0000010000 */
[C---:B------:R-:W-:Y:S01]  /*f060*/  HMMA.16816.F32 R92, R4.reuse, R10, R92 ;  /* 0x0000000a045c723c */ /* 0x040fe2000000185c */
[----:B------:R-:W-:Y:S02]  /*f070*/  FADD.FTZ R9, R41, R46 ;  /* 0x0000002e29097221 */ /* 0x000fe40000010000 */
[----:B------:R-:W-:Y:S02]  /*f080*/  MUFU.EX2 R41, R45 ;  /* 0x0000002d00297308 */ /* 0x000fe40000000800 */
[----:B------:R-:W-:Y:S01]  /*f090*/  FADD.FTZ R9, R42, R9 ;  /* 0x000000092a097221 */ /* 0x000fe20000010000 */
[C---:B------:R-:W-:Y:S03]  /*f0a0*/  HMMA.16816.F32 R88, R4.reuse, R20, R88 ;  /* 0x000000140458723c */ /* 0x040fe60000001858 */
[----:B------:R-:W-:Y:S02]  /*f0b0*/  FADD.FTZ R38, R38, R9 ;  /* 0x0000000926267221 */ /* 0x000fe40000010000 */
[----:B------:R-:W1:Y:S01]  /*f0c0*/  LDSM.16.MT88.4 R8, [R156+0x9800] ;  /* 0x009800009c08783b */ /* 0x000e620000004200 */
[----:B------:R-:W-:Y:S01]  /*f0d0*/  HMMA.16816.F32 R84, R4, R22, R84 ;  /* 0x000000160454723c */ /* 0x000fe20000001854 */
[----:B------:R-:W-:Y:S01]  /*f0e0*/  FADD.FTZ R38, R35, R38 ;  /* 0x0000002623267221 */ /* 0x000fe20000010000 */
[--C-:B------:R-:W-:Y:S01]  /*f0f0*/  FFMA.FTZ R20, R37, UR10, -R30.reuse ;  /* 0x0000000a25147c23 */ /* 0x100fe2000801081e */
[----:B------:R-:W-:-:S02]  /*f100*/  FFMA.FTZ R21, R33, UR10, -R30 ;  /* 0x0000000a21157c23 */ /* 0x000fc4000801081e */
[----:B------:R-:W-:Y:S01]  /*f110*/  FADD.FTZ R29, R29, R38 ;  /* 0x000000261d1d7221 */ /* 0x000fe20000010000 */
[----:B--2---:R-:W-:Y:S02]  /*f120*/  HMMA.16816.F32 R80, R4, R16, R80 ;  /* 0x000000100450723c */ /* 0x004fe40000001850 */
[----:B------:R-:W2:Y:S01]  /*f130*/  MUFU.EX2 R20, R20 ;  /* 0x0000001400147308 */ /* 0x000ea20000000800 */
[----:B------:R-:W-:-:S03]  /*f140*/  FADD.FTZ R29, R26, R29 ;  /* 0x0000001d1a1d7221 */ /* 0x000fc60000010000 */
[C---:B------:R-:W-:Y:S01]  /*f150*/  HMMA.16816.F32 R68, R4.reuse, R18, R68 ;  /* 0x000000120444723c */ /* 0x040fe20000001844 */
[----:B------:R-:W-:Y:S01]  /*f160*/  FADD.FTZ R36, R36, R29 ;  /* 0x0000001d24247221 */ /* 0x000fe20000010000 */
[----:B------:R-:W4:Y:S02]  /*f170*/  LDSM.16.MT88.4 R16, [R154+0x9800] ;  /* 0x009800009a10783b */ /* 0x000f240000004200 */
[----:B------:R-:W5:Y:S01]  /*f180*/  MUFU.EX2 R21, R21 ;  /* 0x0000001500157308 */ /* 0x000f620000000800 */
[----:B------:R-:W-:Y:S01]  /*f190*/  FADD.FTZ R53, R53, R36 ;  /* 0x0000002435357221 */ /* 0x000fe20000010000 */
[----:B---3--:R-:W-:Y:S03]  /*f1a0*/  HMMA.16816.F32 R72, R4, R12, R72 ;  /* 0x0000000c0448723c */ /* 0x008fe60000001848 */
[----:B------:R-:W-:-:S03]  /*f1b0*/  FADD.FTZ R52, R52, R53 ;  /* 0x0000003534347221 */ /* 0x000fc60000010000 */
[----:B------:R-:W-:Y:S01]  /*f1c0*/  HMMA.16816.F32 R76, R4, R14, R76 ;  /* 0x0000000e044c723c */ /* 0x000fe2000000184c */
[----:B------:R-:W-:Y:S01]  /*f1d0*/  FADD.FTZ R52, R43, R52 ;  /* 0x000000342b347221 */ /* 0x000fe20000010000 */
[----:B------:R-:W3:Y:S03]  /*f1e0*/  LDSM.16.MT88.4 R12, [R153+0x9800] ;  /* 0x00980000990c783b */ /* 0x000ee60000004200 */
[----:B------:R-:W-:Y:S02]  /*f1f0*/  FADD.FTZ R67, R67, R52 ;  /* 0x0000003443437221 */ /* 0x000fe40000010000 */
[----:B------:R-:W-:Y:S01]  /*f200*/  F2FP.F16.F32.PACK_AB R4, R123, R60 ;  /* 0x0000003c7b04723e */ /* 0x000fe200000000ff */
[----:B------:R-:W-:Y:S01]  /*f210*/  FADD.FTZ R60, R60, R113 ;  /* 0x000000713c3c7221 */ /* 0x000fe20000010000 */
[----:B------:R-:W-:Y:S01]  /*f220*/  FADD.FTZ R67, R100, R67 ;  /* 0x0000004364437221 */ /* 0x000fe20000010000 */
[----:B--2---:R-:W-:-:S02]  /*f230*/  F2FP.F16.F32.PACK_AB R5, R20, R41 ;  /* 0x000000291405723e */ /* 0x004fc400000000ff */
[----:B------:R-:W-:Y:S01]  /*f240*/  F2FP.F16.F32.PACK_AB R6, R181, R48 ;  /* 0x00000030b506723e */ /* 0x000fe200000000ff */
[----:B------:R-:W-:Y:S01]  /*f250*/  FADD.FTZ R104, R104, R67 ;  /* 0x0000004368687221 */ /* 0x000fe20000010000 */
[----:B-----5:R-:W-:Y:S01]  /*f260*/  F2FP.F16.F32.PACK_AB R7, R180, R21 ;  /* 0x00000015b407723e */ /* 0x020fe200000000ff */
[----:B------:R-:W-:Y:S02]  /*f270*/  FADD.FTZ R123, R123, R60 ;  /* 0x0000003c7b7b7221 */ /* 0x000fe40000010000 */
[----:B------:R-:W-:Y:S02]  /*f280*/  FADD.FTZ R101, R101, R104 ;  /* 0x0000006865657221 */ /* 0x000fe40000010000 */
[----:B------:R-:W-:Y:S02]  /*f290*/  FADD.FTZ R48, R48, R123 ;  /* 0x0000007b30307221 */ /* 0x000fe40000010000 */
[----:B------:R-:W-:Y:S01]  /*f2a0*/  FADD.FTZ R110, R110, R101 ;  /* 0x000000656e6e7221 */ /* 0x000fe20000010000 */
[----:B-1----:R-:W-:Y:S01]  /*f2b0*/  HMMA.16816.F32 R96, R4, R8, R96 ;  /* 0x000000080460723c */ /* 0x002fe20000001860 */
        /* <DEDUP_REMOVED lines=11> */
[----:B---3--:R-:W-:Y:S03]  /*f370*/  HMMA.16816.F32 R80, R4, R12, R80 ;  /* 0x0000000c0450723c */ /* 0x008fe60000001850 */
        /* <DEDUP_REMOVED lines=11> */
[----:B------:R-:W-:Y:S01]  /*f430*/  FADD.FTZ R180, R180, R21 ;  /* 0x00000015b4b47221 */ /* 0x000fe20000010000 */
[----:B------:R-:W-:-:S03]  /*f440*/  NOP ;  /* 0x0000000000007918 */ /* 0x000fc60000000000 */
        /* <DEDUP_REMOVED lines=8> */
[----:B------:R-:W-:Y:S01]  /*f4d0*/  ULDC.64 UR8, c[0x0][0x250] ;  /* 0x0000940000087ab9 */ /* 0x000fe20000000a00 */
[----:B------:R-:W-:Y:S02]  /*f4e0*/  ULDC.64 UR4, c[0x0][0x238] ;  /* 0x00008e0000047ab9 */ /* 0x000fe40000000a00 */
        /* <DEDUP_REMOVED lines=30> */
[----:B------:R-:W-:-:S02]  /*f6d0*/  ISETP.NE.AND P0, PT, R4, RZ, PT ;  /* 0x000000ff0400720c */ /* 0x000fc40003f05270 */
[----:B------:R-:W-:-:S07]  /*f6e0*/  LOP3.LUT R6, RZ, R4, RZ, 0x33, !PT ;  /* 0x00000004ff067212 */ /* 0x000fce00078e33ff */
        /* <DEDUP_REMOVED lines=25> */
.L_x_6634:
[----:B------:R-:W-:Y:S02]  /*f880*/  ULDC UR8, c[0x0][0x250] ;  /* 0x0000940000087ab9 */ /* 0x000fe40000000800 */
[----:B------:R-:W-:-:S06]  /*f890*/  USHF.L.U32 UR4, UR8, 0x7, URZ ;  /* 0x0000000708047899 */ /* 0x000fcc000800063f */
[----:B------:R-:W-:-:S04]  /*f8a0*/  IADD3 R4, RZ, -UR4, RZ ;  /* 0x80000004ff047c10 */ /* 0x000fc8000fffe0ff */
[----:B------:R-:W-:-:S07]  /*f8b0*/  SHF.R.S32.HI R3, RZ, 0x1f, R4 ;  /* 0x0000001fff037819 */ /* 0x000fce0000011404 */
.L_x_6635:
[----:B------:R-:W-:Y:S01]  /*f8c0*/  USHF.L.U32 UR5, UR8, 0x5, URZ ;  /* 0x0000000508057899 */ /* 0x000fe2000800063f */
[----:B------:R-:W-:Y:S01]  /*f8d0*/  LEA R167, P0, R4, R167, 0x1 ;  /* 0x000000a704a77211 */ /* 0x000fe200078008ff */
[----:B------:R-:W-:Y:S01]  /*f8e0*/  ULDC UR4, c[0x0][0x254] ;  /* 0x0000950000047ab9 */ /* 0x000fe20000000800 */
[----:B------:R-:W-:Y:S01]  /*f8f0*/  IMAD.SHL.U32 R59, R176, 0x80, RZ ;  /* 0x00000080b03b7824 */ /* 0x000fe200078e00ff */
[----:B------:R-:W-:Y:S01]  /*f900*/  USHF.L.U64.HI UR4, UR8, 0x5, UR4 ;  /* 0x0000000508047899 */ /* 0x000fe20008010204 */
[----:B------:R-:W-:Y:S01]  /*f910*/  LEA.HI.X R166, R4, R166, R3, 0x1, P0 ;  /* 0x000000a604a67211 */ /* 0x000fe200000f0c03 */
[----:B------:R-:W-:Y:S01]  /*f920*/  IMAD.MOV.U32 R12, RZ, RZ, R167 ;  /* 0x000000ffff0c7224 */ /* 0x000fe200078e00a7 */
[----:B------:R-:W-:Y:S01]  /*f930*/  IADD3 R6, P0, R167, UR5, RZ ;  /* 0x00000005a7067c10 */ /* 0x000fe2000ff1e0ff */
[----:B------:R-:W1:Y:S02]  /*f940*/  S2R R3, SR_TID.X ;  /* 0x0000000000037919 */ /* 0x000e640000002100 */
[----:B------:R-:W-:Y:S01]  /*f950*/  IMAD.MOV.U32 R13, RZ, RZ, R166 ;  /* 0x000000ffff0d7224 */ /* 0x000fe200078e00a6 */
[----:B------:R-:W-:-:S02]  /*f960*/  IADD3.X R7, R166, UR4, RZ, P0, !PT ;  /* 0x00000004a6077c10 */ /* 0x000fc400087fe4ff */
[----:B------:R-:W-:Y:S02]  /*f970*/  IADD3 R4, P0, R6, UR5, RZ ;  /* 0x0000000506047c10 */ /* 0x000fe4000ff1e0ff */
[----:B------:R-:W-:Y:S01]  /*f980*/  @!PT LDS RZ, [RZ] ;  /* 0x00000000fffff984 */ /* 0x000fe20000000800 */
[----:B------:R-:W-:Y:S01]  /*f990*/  @!PT LDS RZ, [RZ] ;  /* 0x00000000fffff984 */ /* 0x000fe20000000800 */
[----:B------:R-:W-:Y:S01]  /*f9a0*/  @!PT LDS RZ, [RZ] ;  /* 0x00000000fffff984 */ /* 0x000fe20000000800 */
[----:B------:R2:W-:Y:S02]  /*f9b0*/  LDGSTS.E.BYPASS.LTC128B.128 [R171+0x6000], desc[UR6][R12.64] ;  /* 0x060000000cab7fae */ /* 0x0005e4000b901d46 */
[----:B------:R-:W-:Y:S02]  /*f9c0*/  IADD3.X R5, R7, UR4, RZ, P0, !PT ;  /* 0x0000000407057c10 */ /* 0x000fe400087fe4ff */
[----:B------:R-:W-:Y:S01]  /*f9d0*/  IADD3 R16, P0, R4, UR5, RZ ;  /* 0x0000000504107c10 */ /* 0x000fe2000ff1e0ff */
[----:B------:R-:W-:Y:S03]  /*f9e0*/  LDGSTS.E.BYPASS.LTC128B.128 [R171+0x6800], desc[UR6][R6.64] ;  /* 0x0680000006ab7fae */ /* 0x000fe6000b901d46 */
[----:B------:R-:W-:Y:S01]  /*f9f0*/  IADD3.X R17, R5, UR4, RZ, P0, !PT ;  /* 0x0000000405117c10 */ /* 0x000fe200087fe4ff */
[----:B------:R3:W-:Y:S01]  /*fa00*/  LDGSTS.E.BYPASS.LTC128B.128 [R171+0x7000], desc[UR6][R4.64] ;  /* 0x0700000004ab7fae */ /* 0x0007e2000b901d46 */
        /* <DEDUP_REMOVED lines=8> */
[----:B------:R-:W-:Y:S01]  /*fa90*/  IADD3.X R19, R9, UR4, RZ, P0, !PT ;  /* 0x0000000409137c10 */ /* 0x000fe200087fe4ff */
[----:B-1----:R-:W-:Y:S01]  /*faa0*/  IMAD.SHL.U32 R3, R3, 0x2, RZ ;  /* 0x0000000203037824 */ /* 0x002fe200078e00ff */
[----:B------:R-:W-:-:S03]  /*fab0*/  IADD3 R24, P0, R18, UR5, RZ ;  /* 0x0000000512187c10 */ /* 0x000fc6000ff1e0ff */
[----:B------:R1:W-:Y:S01]  /*fac0*/  LDGSTS.E.BYPASS.LTC128B.128 [R171+0x9000], desc[UR6][R18.64] ;  /* 0x0900000012ab7fae */ /* 0x0003e2000b901d46 */
[----:B------:R-:W-:Y:S02]  /*fad0*/  IADD3.X R25, R19, UR4, RZ, P0, !PT ;  /* 0x0000000413197c10 */ /* 0x000fe400087fe4ff */
[----:B------:R-:W-:-:S03]  /*fae0*/  ISETP.GE.AND P0, PT, R56, 0x3, PT ;  /* 0x000000033800780c */ /* 0x000fc60003f06270 */
[----:B------:R4:W-:Y:S04]  /*faf0*/  LDGSTS.E.BYPASS.LTC128B.128 [R171+0x9800], desc[UR6][R24.64] ;  /* 0x0980000018ab7fae */ /* 0x0009e8000b901d46 */
[----:B------:R-:W-:Y:S04]  /*fb00*/  LDSM.16.M88.4 R116, [R162] ;  /* 0x00000000a274783b */ /* 0x000fe80000000200 */
[----:B--2---:R-:W1:Y:S04]  /*fb10*/  LDSM.16.M88.4 R12, [R161+0x2000] ;  /* 0x00200000a10c783b */ /* 0x004e680000000200 */
[----:B---3--:R-:W2:Y:S04]  /*fb20*/  LDSM.16.M88.4 R4, [R161+0x2800] ;  /* 0x00280000a104783b */ /* 0x008ea80000000200 */
[----:B------:R-:W3:Y:S04]  /*fb30*/  LDSM.16.M88.4 R52, [R161+0x3000] ;  /* 0x00300000a134783b */ /* 0x000ee80000000200 */
[----:B------:R-:W5:Y:S04]  /*fb40*/  LDSM.16.M88.4 R44, [R161+0x3800] ;  /* 0x00380000a12c783b */ /* 0x000f680000000200 */
[----:B------:R-:W4:Y:S04]  /*fb50*/  LDSM.16.M88.4 R36, [R161+0x4000] ;  /* 0x00400000a124783b */ /* 0x000f280000000200 */
[----:B------:R-:W4:Y:S04]  /*fb60*/  LDSM.16.M88.4 R28, [R161+0x4800] ;  /* 0x00480000a11c783b */ /* 0x000f280000000200 */
[----:B------:R-:W4:Y:S04]  /*fb70*/  LDSM.16.M88.4 R20, [R161+0x5000] ;  /* 0x00500000a114783b */ /* 0x000f280000000200 */
[----:B------:R-:W4:Y:S04]  /*fb80*/  LDSM.16.M88.4 R108, [R161+0x5800] ;  /* 0x00580000a16c783b */ /* 0x000f280000000200 */
[----:B------:R-:W-:Y:S04]  /*fb90*/  LDSM.16.M88.4 R64, [R160] ;  /* 0x00000000a040783b */ /* 0x000fe80000000200 */
[----:B------:R-:W4:Y:S04]  /*fba0*/  LDSM.16.M88.4 R104, [R155+0x2000] ;  /* 0x002000009b68783b */ /* 0x000f280000000200 */
[----:B------:R-:W4:Y:S01]  /*fbb0*/  LDSM.16.M88.4 R100, [R155+0x2800] ;  /* 0x002800009b64783b */ /* 0x000f220000000200 */
[C---:B-1----:R-:W-:Y:S03]  /*fbc0*/  HMMA.16816.F32 R16, R116.reuse, R12, RZ ;  /* 0x0000000c7410723c */ /* 0x042fe600000018ff */
[----:B------:R-:W1:Y:S03]  /*fbd0*/  LDSM.16.M88.4 R128, [R155+0x3000] ;  /* 0x003000009b80783b */ /* 0x000e660000000200 */
[C---:B--2---:R-:W-:Y:S01]  /*fbe0*/  HMMA.16816.F32 R8, R116.reuse, R4, RZ ;  /* 0x000000047408723c */ /* 0x044fe200000018ff */
[----:B------:R-:W2:Y:S04]  /*fbf0*/  LDSM.16.M88.4 R124, [R155+0x3800] ;  /* 0x003800009b7c783b */ /* 0x000ea80000000200 */
[----:B------:R-:W2:Y:S01]  /*fc00*/  LDSM.16.M88.4 R112, [R155+0x4000] ;  /* 0x004000009b70783b */ /* 0x000ea20000000200 */
[C---:B------:R-:W-:Y:S03]  /*fc10*/  HMMA.16816.F32 R12, R116.reuse, R14, RZ ;  /* 0x0000000e740c723c */ /* 0x040fe600000018ff */
[----:B------:R-:W0:Y:S03]  /*fc20*/  LDGDEPBAR ;  /* 0x00000000000079af */ /* 0x000e260000000000 */
[C---:B------:R-:W-:Y:S06]  /*fc30*/  HMMA.16816.F32 R4, R116.reuse, R6, RZ ;  /* 0x000000067404723c */ /* 0x040fec00000018ff */
[C---:B---3--:R-:W-:Y:S06]  /*fc40*/  HMMA.16816.F32 R60, R116.reuse, R52, RZ ;  /* 0x00000034743c723c */ /* 0x048fec00000018ff */
[C---:B-----5:R-:W-:Y:S06]  /*fc50*/  HMMA.16816.F32 R48, R116.reuse, R44, RZ ;  /* 0x0000002c7430723c */ /* 0x060fec00000018ff */
        /* <DEDUP_REMOVED lines=33> */
[----:B------:R-:W-:Y:S01]  /*fe70*/  HMMA.16816.F32 R116, R64, R102, R116 ;  /* 0x000000664074723c */ /* 0x000fe20000001874 */
[----:B------:R-:W4:Y:S04]  /*fe80*/  LDSM.16.M88.4 R64, [R149] ;  /* 0x000000009540783b */ /* 0x000f280000000200 */
[----:B------:R-:W5:Y:S01]  /*fe90*/  LDSM.16.M88.4 R100, [R150] ;  /* 0x000000009664783b */ /* 0x000f620000000200 */
[C---:B-1----:R-:W-:Y:S06]  /*fea0*/  HMMA.16816.F32 R40, R124.reuse, R128, R40 ;  /* 0x000000807c28723c */ /* 0x042fec0000001828 */
[C---:B------:R-:W-:Y:S06]  /*feb0*/  HMMA.16816.F32 R36, R124.reuse, R130, R36 ;  /* 0x000000827c24723c */ /* 0x040fec0000001824 */
        /* <DEDUP_REMOVED lines=11> */
[----:B------:R-:W4:Y:S05]  /*ff70*/  LDSM.16.M88.4 R100, [R144] ;  /* 0x000000009064783b */ /* 0x000f2a0000000200 */
[C---:B-1----:R-:W-:Y:S06]  /*ff80*/  HMMA.16816.F32 R32, R124.reuse, R108, R32 ;  /* 0x0000006c7c20723c */ /* 0x042fec0000001820 */
[C---:B------:R-:W-:Y:S01]  /*ff90*/  HMMA.16816.F32 R28, R124.reuse, R110, R28 ;  /* 0x0000006e7c1c723c */ /* 0x040fe2000000181c */
[----:B------:R-:W1:Y:S05]  /*ffa0*/  LDSM.16.M88.4 R108, [R144+0x1000] ;  /* 0x00100000906c783b */ /* 0x000e6a0000000200 */
[C---:B--2---:R-:W-:Y:S06]  /*ffb0*/  HMMA.16816.F32 R24, R124.reuse, R104, R24 ;  /* 0x000000687c18723c */ /* 0x044fec0000001818 */
[----:B------:R-:W-:Y:S01]  /*ffc0*/  HMMA.16816.F32 R20, R124, R106, R20 ;  /* 0x0000006a7c14723c */ /* 0x000fe20000001814 */
        /* <DEDUP_REMOVED lines=8> */
[C---:B------:R-:W-:Y:S06]  /*10050*/  HMMA.16816.F32 R52, R112.reuse, R110, R52 ;  /* 0x0000006e7034723c */ /* 0x040fec0000001834 */
[C---:B--2---:R-:W-:Y:S06]  /*10060*/  HMMA.16816.F32 R48, R112.reuse, R104, R48 ;  /* 0x000000687030723c */ /* 0x044fec0000001830 */
[C---:B------:R-:W-:Y:S06]  /*10070*/  HMMA.16816.F32 R44, R112.reuse, R106, R44 ;  /* 0x0000006a702c723c */ /* 0x040fec000000182c */
[C---:B---3--:R-:W-:Y:S06]  /*10080*/  HMMA.16816.F32 R32, R112.reuse, R64, R32 ;  /* 0x000000407020723c */ /* 0x048fec0000001820 */
[C---:B------:R-:W-:Y:S01]  /*10090*/  HMMA.16816.F32 R28, R112.reuse, R66, R28 ;  /* 0x00000042701c723c */ /* 0x040fe2000000181c */
[----:B------:R-:W1:Y:S05]  /*100a0*/  LDSM.16.M88.4 R64, [R144+0x3000] ;  /* 0x003000009040783b */ /* 0x000e6a0000000200 */
[C---:B----4-:R-:W-:Y:S06]  /*100b0*/  HMMA.16816.F32 R40, R112.reuse, R100, R40 ;  /* 0x000000647028723c */ /* 0x050fec0000001828 */
[----:B------:R-:W-:Y:S01]  /*100c0*/  HMMA.16816.F32 R36, R112, R102, R36 ;  /* 0x000000667024723c */ /* 0x000fe20000001824 */
[----:B------:R-:W-:-:S04]  /*100d0*/  LOP3.LUT R100, R3, 0x6, RZ, 0xc0, !PT ;  /* 0x0000000603647812 */ /* 0x000fc800078ec0ff */
[C---:B------:R-:W-:Y:S02]  /*100e0*/  LOP3.LUT R3, R59.reuse, 0x8, R100, 0xfe, !PT ;  /* 0x000000083b037812 */ /* 0x040fe400078efe64 */
[----:B------:R-:W-:Y:S02]  /*100f0*/  LOP3.LUT R56, R59, R100, RZ, 0xfc, !PT ;  /* 0x000000643b387212 */ /* 0x000fe400078efcff */
[CC--:B------:R-:W-:Y:S02]  /*10100*/  ISETP.GE.AND P4, PT, R3.reuse, R57.reuse, PT ;  /* 0x000000390300720c */ /* 0x0c0fe40003f86270 */
[----:B------:R-:W-:Y:S01]  /*10110*/  P2R R102, PR, RZ, 0x1 ;  /* 0x00000001ff667803 */ /* 0x000fe20000000000 */
[C---:B------:R-:W-:Y:S01]  /*10120*/  VIADD R101, R56.reuse, 0x1 ;  /* 0x0000000138657836 */ /* 0x040fe20000000000 */
[----:B------:R-:W-:Y:S01]  /*10130*/  ISETP.GE.AND P5, PT, R3, R58, PT ;  /* 0x0000003a0300720c */ /* 0x000fe20003fa6270 */
[C---:B------:R-:W-:Y:S01]  /*10140*/  VIADD R3, R56.reuse, 0x9 ;  /* 0x0000000938037836 */ /* 0x040fe20000000000 */
[----:B------:R-:W-:-:S02]  /*10150*/  ISETP.GE.AND P1, PT, R56, R57, PT ;  /* 0x000000393800720c */ /* 0x000fc40003f26270 */
[-C--:B------:R-:W-:Y:S02]  /*10160*/  ISETP.GE.AND P0, PT, R56, R58.reuse, PT ;  /* 0x0000003a3800720c */ /* 0x080fe40003f06270 */
        /* <DEDUP_REMOVED lines=8> */
[C---:B-1----:R-:W-:Y:S01]  /*101f0*/  HMMA.16816.F32 R24, R112.reuse, R64, R24 ;  /* 0x000000407018723c */ /* 0x042fe20000001818 */
[----:B------:R-:W-:Y:S02]  /*10200*/  FSEL R215, R17, -INF , !P3 ;  /* 0xff80000011d77808 */ /* 0x000fe40005800000 */
[----:B------:R-:W-:Y:S02]  /*10210*/  FSEL R213, R19, -INF , !P2 ;  /* 0xff80000013d57808 */ /* 0x000fe40005000000 */
[----:B------:R-:W-:Y:S01]  /*10220*/  FSEL R13, R13, -INF , !P1 ;  /* 0xff8000000d0d7808 */ /* 0x000fe20004800000 */
[----:B------:R-:W-:Y:S01]  /*10230*/  HMMA.16816.F32 R20, R112, R66, R20 ;  /* 0x000000427014723c */ /* 0x000fe20000001814 */
[----:B------:R-:W-:Y:S02]  /*10240*/  FSEL R15, R15, -INF , !P0 ;  /* 0xff8000000f0f7808 */ /* 0x000fe40004000000 */
[----:B------:R-:W-:-:S02]  /*10250*/  ISETP.GE.AND P3, PT, R16, R57, PT ;  /* 0x000000391000720c */ /* 0x000fc40003f66270 */
[-C--:B------:R-:W-:Y:S01]  /*10260*/  ISETP.GE.AND P2, PT, R16, R58.reuse, PT ;  /* 0x0000003a1000720c */ /* 0x080fe20003f46270 */
[C---:B------:R-:W-:Y:S01]  /*10270*/  VIADD R16, R56.reuse, 0x21 ;  /* 0x0000002138107836 */ /* 0x040fe20000000000 */
[C---:B------:R-:W-:Y:S02]  /*10280*/  ISETP.GE.AND P1, PT, R3.reuse, R57, PT ;  /* 0x000000390300720c */ /* 0x040fe40003f26270 */
[----:B------:R-:W-:Y:S01]  /*10290*/  ISETP.GE.AND P0, PT, R3, R58, PT ;  /* 0x0000003a0300720c */ /* 0x000fe20003f06270 */
[C---:B------:R-:W-:Y:S01]  /*102a0*/  VIADD R3, R56.reuse, 0x29 ;  /* 0x0000002938037836 */ /* 0x040fe20000000000 */
[----:B------:R-:W-:Y:S02]  /*102b0*/  FSEL R209, R9, -INF , !P3 ;  /* 0xff80000009d17808 */ /* 0x000fe40005800000 */
[----:B------:R-:W-:Y:S02]  /*102c0*/  FSEL R203, R11, -INF , !P2 ;  /* 0xff8000000bcb7808 */ /* 0x000fe40005000000 */
[----:B------:R-:W-:Y:S01]  /*102d0*/  FSEL R207, R5, -INF , !P1 ;  /* 0xff80000005cf7808 */ /* 0x000fe20004800000 */
[----:B------:R-:W-:Y:S01]  /*102e0*/  VIADD R5, R56, 0x31 ;  /* 0x0000003138057836 */ /* 0x000fe20000000000 */
[----:B------:R-:W-:-:S02]  /*102f0*/  FSEL R199, R7, -INF , !P0 ;  /* 0xff80000007c77808 */ /* 0x000fc40004000000 */
[CC--:B------:R-:W-:Y:S02]  /*10300*/  ISETP.GE.AND P3, PT, R16.reuse, R57.reuse, PT ;  /* 0x000000391000720c */ /* 0x0c0fe40003f66270 */
[-C--:B------:R-:W-:Y:S02]  /*10310*/  ISETP.GE.AND P2, PT, R16, R58.reuse, PT ;  /* 0x0000003a1000720c */ /* 0x080fe40003f46270 */
[C---:B------:R-:W-:Y:S01]  /*10320*/  ISETP.GE.AND P1, PT, R3.reuse, R57, PT ;  /* 0x000000390300720c */ /* 0x040fe20003f26270 */
[----:B------:R-:W1:Y:S01]  /*10330*/  LDSM.16.M88.4 R16, [R145] ;  /* 0x000000009110783b */ /* 0x000e620000000200 */
[----:B------:R-:W-:Y:S01]  /*10340*/  ISETP.GE.AND P0, PT, R3, R58, PT ;  /* 0x0000003a0300720c */ /* 0x000fe20003f06270 */
[----:B------:R-:W-:Y:S01]  /*10350*/  VIADD R3, R56, 0x39 ;  /* 0x0000003938037836 */ /* 0x000fe20000000000 */
[----:B------:R-:W-:Y:S02]  /*10360*/  FSEL R191, R61, -INF , !P3 ;  /* 0xff8000003dbf7808 */ /* 0x000fe40005800000 */
[----:B------:R-:W-:-:S02]  /*10370*/  FSEL R187, R63, -INF , !P2 ;  /* 0xff8000003fbb7808 */ /* 0x000fc40005000000 */
[-C--:B------:R-:W-:Y:S02]  /*10380*/  ISETP.GE.AND P3, PT, R5, R57.reuse, PT ;  /* 0x000000390500720c */ /* 0x080fe40003f66270 */
        /* <DEDUP_REMOVED lines=9> */
[-C--:B------:R-:W-:Y:S02]  /*10420*/  ISETP.GE.AND P3, PT, R5, R57.reuse, PT ;  /* 0x000000390500720c */ /* 0x080fe40003f66270 */
[----:B------:R-:W-:Y:S02]  /*10430*/  FSEL R143, R45, -INF , !P1 ;  /* 0xff8000002d8f7808 */ /* 0x000fe40004800000 */
[----:B------:R-:W-:Y:S01]  /*10440*/  ISETP.GE.AND P2, PT, R5, R58, PT ;  /* 0x0000003a0500720c */ /* 0x000fe20003f46270 */
[----:B------:R-:W-:Y:S01]  /*10450*/  VIADD R5, R56, 0x51 ;  /* 0x0000005138057836 */ /* 0x000fe20000000000 */
[----:B------:R-:W-:Y:S02]  /*10460*/  FSEL R135, R47, -INF , !P0 ;  /* 0xff8000002f877808 */ /* 0x000fe40004000000 */
[----:B------:R-:W-:-:S02]  /*10470*/  ISETP.GE.AND P1, PT, R3, R57, PT ;  /* 0x000000390300720c */ /* 0x000fc40003f26270 */
[-C--:B------:R-:W-:Y:S01]  /*10480*/  ISETP.GE.AND P0, PT, R3, R58.reuse, PT ;  /* 0x0000003a0300720c */ /* 0x080fe20003f06270 */
[C---:B------:R-:W-:Y:S01]  /*10490*/  VIADD R3, R56.reuse, 0x59 ;  /* 0x0000005938037836 */ /* 0x040fe20000000000 */
[----:B------:R-:W-:Y:S02]  /*104a0*/  FSEL R129, R41, -INF , !P3 ;  /* 0xff80000029817808 */ /* 0x000fe40005800000 */
[----:B------:R-:W-:Y:S02]  /*104b0*/  FSEL R107, R43, -INF , !P2 ;  /* 0xff8000002b6b7808 */ /* 0x000fe40005000000 */
[C---:B------:R-:W-:Y:S01]  /*104c0*/  ISETP.GE.AND P3, PT, R5.reuse, R57, PT ;  /* 0x000000390500720c */ /* 0x040fe20003f66270 */
[----:B-1----:R-:W-:Y:S01]  /*104d0*/  HMMA.16816.F32 R120, R124, R16, R120 ;  /* 0x000000107c78723c */ /* 0x002fe20000001878 */
[----:B------:R-:W-:Y:S01]  /*104e0*/  ISETP.GE.AND P2, PT, R5, R58, PT ;  /* 0x0000003a0500720c */ /* 0x000fe20003f46270 */
[----:B------:R-:W-:Y:S01]  /*104f0*/  VIADD R5, R56, 0x61 ;  /* 0x0000006138057836 */ /* 0x000fe20000000000 */
[----:B------:R-:W-:-:S02]  /*10500*/  FSEL R105, R39, -INF , !P0 ;  /* 0xff80000027697808 */ /* 0x000fc40004000000 */
[-C--:B------:R-:W-:Y:S01]  /*10510*/  ISETP.GE.AND P0, PT, R3, R57.reuse, PT ;  /* 0x000000390300720c */ /* 0x080fe20003f06270 */
[----:B------:R-:W-:Y:S01]  /*10520*/  HMMA.16816.F32 R116, R124, R18, R116 ;  /* 0x000000127c74723c */ /* 0x000fe20000001874 */
[----:B------:R-:W-:Y:S02]  /*10530*/  FSEL R111, R37, -INF , !P1 ;  /* 0xff800000256f7808 */ /* 0x000fe40004800000 */
[----:B------:R-:W-:Y:S02]  /*10540*/  ISETP.GE.AND P1, PT, R3, R58, PT ;  /* 0x0000003a0300720c */ /* 0x000fe40003f26270 */
[----:B------:R-:W-:Y:S02]  /*10550*/  FSEL R3, R35, -INF , !P2 ;  /* 0xff80000023037808 */ /* 0x000fe40005000000 */
[----:B------:R-:W-:Y:S02]  /*10560*/  FSEL R37, R29, -INF , !P0 ;  /* 0xff8000001d257808 */ /* 0x000fe40004000000 */
[----:B------:R-:W-:-:S02]  /*10570*/  ISETP.GE.AND P2, PT, R5, R57, PT ;  /* 0x000000390500720c */ /* 0x000fc40003f46270 */
[-C--:B------:R-:W-:Y:S01]  /*10580*/  ISETP.GE.AND P0, PT, R5, R58.reuse, PT ;  /* 0x0000003a0500720c */ /* 0x080fe20003f06270 */
[----:B------:R-:W-:Y:S01]  /*10590*/  VIADD R5, R56, 0x69 ;  /* 0x0000006938057836 */ /* 0x000fe20000000000 */
[----:B------:R-:W-:Y:S02]  /*105a0*/  LOP3.LUT R7, R59, 0x10, R100, 0xfe, !PT ;  /* 0x000000103b077812 */ /* 0x000fe400078efe64 */
[----:B------:R-:W-:Y:S02]  /*105b0*/  FSEL R39, R31, -INF , !P1 ;  /* 0xff8000001f277808 */ /* 0x000fe40004800000 */
[----:B------:R-:W-:Y:S02]  /*105c0*/  FSEL R43, R27, -INF , !P0 ;  /* 0xff8000001b2b7808 */ /* 0x000fe40004000000 */
[C---:B------:R-:W-:Y:S02]  /*105d0*/  ISETP.GE.AND P1, PT, R5.reuse, R57, PT ;  /* 0x000000390500720c */ /* 0x040fe40003f26270 */
[----:B------:R-:W-:-:S02]  /*105e0*/  ISETP.GE.AND P0, PT, R5, R58, PT ;  /* 0x0000003a0500720c */ /* 0x000fc40003f06270 */
[--C-:B------:R-:W-:Y:S02]  /*105f0*/  LOP3.LUT R5, R59, 0x18, R100.reuse, 0xfe, !PT ;  /* 0x000000183b057812 */ /* 0x100fe400078efe64 */
[----:B------:R-:W-:Y:S02]  /*10600*/  FSEL R101, R33, -INF , !P3 ;  /* 0xff80000021657808 */ /* 0x000fe40005800000 */
[----:B------:R-:W-:Y:S02]  /*10610*/  FSEL R41, R25, -INF , !P2 ;  /* 0xff80000019297808 */ /* 0x000fe40005000000 */
[----:B------:R-:W-:Y:S02]  /*10620*/  LOP3.LUT R9, R59, 0x20, R100, 0xfe, !PT ;  /* 0x000000203b097812 */ /* 0x000fe400078efe64 */
[C---:B------:R-:W-:Y:S02]  /*10630*/  ISETP.GE.AND P3, PT, R7.reuse, R57, PT ;  /* 0x000000390700720c */ /* 0x040fe40003f66270 */
[----:B------:R-:W-:-:S02]  /*10640*/  ISETP.GE.AND P2, PT, R7, R58, PT ;  /* 0x0000003a0700720c */ /* 0x000fc40003f46270 */
[----:B------:R-:W-:Y:S02]  /*10650*/  FSEL R45, R21, -INF , !P1 ;  /* 0xff800000152d7808 */ /* 0x000fe40004800000 */
[----:B------:R-:W-:Y:S02]  /*10660*/  FSEL R47, R23, -INF , !P0 ;  /* 0xff800000172f7808 */ /* 0x000fe40004000000 */
[C---:B------:R-:W-:Y:S02]  /*10670*/  ISETP.GE.AND P1, PT, R5.reuse, R57, PT ;  /* 0x000000390500720c */ /* 0x040fe40003f26270 */
[----:B------:R-:W-:Y:S02]  /*10680*/  ISETP.GE.AND P0, PT, R5, R58, PT ;  /* 0x0000003a0500720c */ /* 0x000fe40003f06270 */
[----:B------:R-:W-:Y:S02]  /*10690*/  FSEL R7, R12, -INF , !P4 ;  /* 0xff8000000c077808 */ /* 0x000fe40006000000 */
[----:B------:R-:W-:-:S02]  /*106a0*/  FSEL R5, R14, -INF , !P5 ;  /* 0xff8000000e057808 */ /* 0x000fc40006800000 */
[C---:B------:R-:W-:Y:S02]  /*106b0*/  ISETP.GE.AND P5, PT, R9.reuse, R57, PT ;  /* 0x000000390900720c */ /* 0x040fe40003fa6270 */
[----:B------:R-:W-:Y:S02]  /*106c0*/  FSEL R21, R8, -INF , !P3 ;  /* 0xff80000008157808 */ /* 0x000fe40005800000 */
[----:B------:R-:W-:Y:S02]  /*106d0*/  ISETP.GE.AND P4, PT, R9, R58, PT ;  /* 0x0000003a0900720c */ /* 0x000fe40003f86270 */
[----:B------:R-:W-:Y:S02]  /*106e0*/  FSEL R29, R10, -INF , !P2 ;  /* 0xff8000000a1d7808 */ /* 0x000fe40005000000 */
[----:B------:R-:W1:Y:S01]  /*106f0*/  LDSM.16.M88.4 R8, [R144+0x3800] ;  /* 0x003800009008783b */ /* 0x000e620000000200 */
[----:B------:R-:W-:Y:S01]  /*10700*/  LOP3.LUT R14, R59, 0x28, R100, 0xfe, !PT ;  /* 0x000000283b0e7812 */ /* 0x000fe200078efe64 */
[----:B------:R-:W-:-:S04]  /*10710*/  DEPBAR.LE SB0, 0x0 ;  /* 0x000080000000791a */ /* 0x000fc80000000000 */
[----:B------:R-:W-:Y:S02]  /*10720*/  ISETP.GE.AND P3, PT, R14, R57, PT ;  /* 0x000000390e00720c */ /* 0x000fe40003f66270 */
[----:B------:R-:W-:Y:S02]  /*10730*/  FSEL R25, R4, -INF , !P1 ;  /* 0xff80000004197808 */ /* 0x000fe40004800000 */
[----:B------:R-:W-:Y:S02]  /*10740*/  FSEL R35, R6, -INF , !P0 ;  /* 0xff80000006237808 */ /* 0x000fe40004000000 */
[C-C-:B------:R-:W-:Y:S02]  /*10750*/  LOP3.LUT R12, R59.reuse, 0x30, R100.reuse, 0xfe, !PT ;  /* 0x000000303b0c7812 */ /* 0x140fe400078efe64 */
[C-C-:B------:R-:W-:Y:S02]  /*10760*/  LOP3.LUT R6, R59.reuse, 0x38, R100.reuse, 0xfe, !PT ;  /* 0x000000383b067812 */ /* 0x140fe400078efe64 */
[----:B------:R-:W-:-:S02]  /*10770*/  LOP3.LUT R4, R59, 0x40, R100, 0xfe, !PT ;  /* 0x000000403b047812 */ /* 0x000fc400078efe64 */
[----:B------:R-:W-:Y:S02]  /*10780*/  FSEL R33, R60, -INF , !P5 ;  /* 0xff8000003c217808 */ /* 0x000fe40006800000 */
[----:B------:R-:W-:Y:S02]  /*10790*/  FSEL R201, R62, -INF , !P4 ;  /* 0xff8000003ec97808 */ /* 0x000fe40006000000 */
[----:B------:R-:W-:Y:S02]  /*107a0*/  FSEL R205, R52, -INF , !P3 ;  /* 0xff80000034cd7808 */ /* 0x000fe40005800000 */
[-C--:B------:R-:W-:Y:S02]  /*107b0*/  ISETP.GE.AND P2, PT, R14, R58.reuse, PT ;  /* 0x0000003a0e00720c */ /* 0x080fe40003f46270 */
[C---:B------:R-:W-:Y:S02]  /*107c0*/  ISETP.GE.AND P1, PT, R12.reuse, R57, PT ;  /* 0x000000390c00720c */ /* 0x040fe40003f26270 */
[----:B------:R-:W-:-:S02]  /*107d0*/  ISETP.GE.AND P0, PT, R12, R58, PT ;  /* 0x0000003a0c00720c */ /* 0x000fc40003f06270 */
[CC--:B------:R-:W-:Y:S02]  /*107e0*/  ISETP.GE.AND P6, PT, R6.reuse, R57.reuse, PT ;  /* 0x000000390600720c */ /* 0x0c0fe40003fc6270 */
[-C--:B------:R-:W-:Y:S02]  /*107f0*/  ISETP.GE.AND P5, PT, R6, R58.reuse, PT ;  /* 0x0000003a0600720c */ /* 0x080fe40003fa6270 */
        /* <DEDUP_REMOVED lines=9> */
[----:B------:R-:W-:Y:S01]  /*10890*/  FSEL R179, R46, -INF , !P5 ;  /* 0xff8000002eb37808 */ /* 0x000fe20006800000 */
[----:B------:R-:W-:Y:S01]  /*108a0*/  BAR.SYNC.DEFER_BLOCKING 0x0 ;  /* 0x0000000000007b1d */ /* 0x000fe20000010000 */
[CC--:B------:R-:W-:Y:S02]  /*108b0*/  ISETP.GE.AND P2, PT, R6.reuse, R57.reuse, PT ;  /* 0x000000390600720c */ /* 0x0c0fe40003f46270 */
        /* <DEDUP_REMOVED lines=13> */
[----:B------:R-:W-:-:S02]  /*10990*/  LOP3.LUT R4, R59, 0x70, R100, 0xfe, !PT ;  /* 0x000000703b047812 */ /* 0x000fc400078efe64 */
[----:B------:R-:W-:Y:S02]  /*109a0*/  FSEL R189, R44, -INF , !P6 ;  /* 0xff8000002cbd7808 */ /* 0x000fe40007000000 */
[----:B------:R-:W-:Y:S02]  /*109b0*/  FSEL R125, R28, -INF , !P4 ;  /* 0xff8000001c7d7808 */ /* 0x000fe40006000000 */
[----:B------:R-:W-:Y:S02]  /*109c0*/  FSEL R113, R30, -INF , !P2 ;  /* 0xff8000001e717808 */ /* 0x000fe40005000000 */
[----:B------:R-:W-:Y:S02]  /*109d0*/  ISETP.NE.AND P6, PT, R102, RZ, PT ;  /* 0x000000ff6600720c */ /* 0x000fe40003fc5270 */
[C---:B------:R-:W-:Y:S02]  /*109e0*/  ISETP.GE.AND P2, PT, R4.reuse, R57, PT ;  /* 0x000000390400720c */ /* 0x040fe40003f46270 */
[----:B------:R-:W-:Y:S01]  /*109f0*/  ISETP.GE.AND P4, PT, R4, R58, PT ;  /* 0x0000003a0400720c */ /* 0x000fe20003f86270 */
[C---:B------:R-:W-:Y:S01]  /*10a00*/  VIADD R4, R56.reuse, 0x71 ;  /* 0x0000007138047836 */ /* 0x040fe20000000000 */
[----:B------:R-:W-:Y:S01]  /*10a10*/  LOP3.LUT R6, R59, 0x60, R100, 0xfe, !PT ;  /* 0x000000603b067812 */ /* 0x000fe200078efe64 */
[----:B------:R-:W-:Y:S01]  /*10a20*/  VIADD R56, R56, 0x79 ;  /* 0x0000007938387836 */ /* 0x000fe20000000000 */
[----:B------:R-:W-:-:S02]  /*10a30*/  FSEL R133, R42, -INF , !P3 ;  /* 0xff8000002a857808 */ /* 0x000fc40005800000 */
[----:B------:R-:W-:Y:S02]  /*10a40*/  FSEL R127, R32, -INF , !P5 ;  /* 0xff800000207f7808 */ /* 0x000fe40006800000 */
[----:B------:R-:W-:Y:S02]  /*10a50*/  FSEL R38, R22, -INF , !P0 ;  /* 0xff80000016267808 */ /* 0x000fe40004000000 */
[CC--:B------:R-:W-:Y:S02]  /*10a60*/  ISETP.GE.AND P3, PT, R6.reuse, R57.reuse, PT ;  /* 0x000000390600720c */ /* 0x0c0fe40003f66270 */
[----:B------:R-:W-:Y:S02]  /*10a70*/  ISETP.GE.AND P5, PT, R6, R58, PT ;  /* 0x0000003a0600720c */ /* 0x000fe40003fa6270 */
[----:B------:R-:W-:Y:S02]  /*10a80*/  ISETP.GE.AND P0, PT, R4, R57, PT ;  /* 0x000000390400720c */ /* 0x000fe40003f06270 */
[----:B------:R-:W-:-:S02]  /*10a90*/  LOP3.LUT R100, R59, 0x78, R100, 0xfe, !PT ;  /* 0x000000783b647812 */ /* 0x000fc400078efe64 */
        /* <DEDUP_REMOVED lines=79> */
.L_x_6637:
[----:B------:R-:W-:Y:S02]  /*10f90*/  ULDC UR8, c[0x0][0x248] ;  /* 0x0000920000087ab9 */ /* 0x000fe40000000800 */
[----:B------:R-:W-:-:S06]  /*10fa0*/  USHF.L.U32 UR4, UR8, 0x7, URZ ;  /* 0x0000000708047899 */ /* 0x000fcc000800063f */
[----:B------:R-:W-:-:S04]  /*10fb0*/  IADD3 R6, RZ, -UR4, RZ ;  /* 0x80000004ff067c10 */ /* 0x000fc8000fffe0ff */
[----:B------:R-:W-:-:S07]  /*10fc0*/  SHF.R.S32.HI R4, RZ, 0x1f, R6 ;  /* 0x0000001fff047819 */ /* 0x000fce0000011406 */
.L_x_6638:
        /* <DEDUP_REMOVED lines=33> */
.L_x_6636:
        /* <DEDUP_REMOVED lines=47> */
[----:B-1----:R-:W-:-:S02]  /*114d0*/  FMNMX.FTZ R11, R39, R4, !PT ;  /* 0x00000004270b7209 */ /* 0x002fc40007810000 */
[----:B------:R-:W-:-:S04]  /*114e0*/  FMNMX.FTZ R6, R103, R6, !PT ;  /* 0x0000000667067209 */ /* 0x000fc80007810000 */
[----:B------:R-:W-:-:S04]  /*114f0*/  FMNMX.FTZ R6, R41, R6, !PT ;  /* 0x0000000629067209 */ /* 0x000fc80007810000 */
[----:B------:R-:W-:-:S04]  /*11500*/  FMNMX.FTZ R6, R67, R6, !PT ;  /* 0x0000000643067209 */ /* 0x000fc80007810000 */
[----:B------:R-:W-:Y:S02]  /*11510*/  FMNMX.FTZ R9, R45, R6, !PT ;  /* 0x000000062d097209 */ /* 0x000fe40007810000 */
[----:B------:R-:W-:Y:S02]  /*11520*/  FMNMX.FTZ R6, R36, R11, !PT ;  /* 0x0000000b24067209 */ /* 0x000fe40007810000 */
[----:B------:R-:W-:-:S04]  /*11530*/  FMNMX.FTZ R9, R42, R9, !PT ;  /* 0x000000092a097209 */ /* 0x000fc80007810000 */
        /* <DEDUP_REMOVED lines=21> */
[----:B------:R-:W-:Y:S01]  /*11690*/  FSEL R7, R61, RZ, P1 ;  /* 0x000000ff3d077208 */ /* 0x000fe20000800000 */
[--C-:B------:R-:W-:Y:S01]  /*116a0*/  FFMA.FTZ R60, R217, UR10, -R62.reuse ;  /* 0x0000000ad93c7c23 */ /* 0x100fe2000801083e */
[----:B--2---:R-:W-:Y:S01]  /*116b0*/  FMNMX.FTZ R59, R4, R59, !PT ;  /* 0x0000003b043b7209 */ /* 0x004fe20007810000 */
[--C-:B------:R-:W-:Y:S01]  /*116c0*/  FFMA.FTZ R58, R215, UR10, -R62.reuse ;  /* 0x0000000ad73a7c23 */ /* 0x100fe2000801083e */
[--C-:B------:R-:W-:Y:S01]  /*116d0*/  FFMA.FTZ R56, R13, UR10, -R62.reuse ;  /* 0x0000000a0d387c23 */ /* 0x100fe2000801083e */
[----:B------:R-:W-:Y:S01]  /*116e0*/  FADD.FTZ R2, R2, -R7 ;  /* 0x8000000702027221 */ /* 0x000fe20000010000 */
[C---:B------:R-:W-:Y:S01]  /*116f0*/  FSETP.NEU.FTZ.AND P0, PT, R59.reuse, -INF , PT ;  /* 0xff8000003b00780b */ /* 0x040fe20003f1d000 */
[C---:B------:R-:W-:Y:S01]  /*11700*/  FMUL.FTZ R54, R59.reuse, UR10 ;  /* 0x0000000a3b367c20 */ /* 0x040fe20008410000 */
[----:B------:R-:W-:Y:S01]  /*11710*/  MUFU.EX2 R60, R60 ;  /* 0x0000003c003c7308 */ /* 0x000fe20000000800 */
[----:B------:R-:W-:Y:S01]  /*11720*/  FMUL.FTZ R2, R2, UR10 ;  /* 0x0000000a02027c20 */ /* 0x000fe20008410000 */
[----:B------:R-:W-:Y:S01]  /*11730*/  FSEL R9, R59, RZ, P0 ;  /* 0x000000ff3b097208 */ /* 0x000fe20000000000 */
[--C-:B------:R-:W-:Y:S01]  /*11740*/  FFMA.FTZ R64, R21, UR10, -R62.reuse ;  /* 0x0000000a15407c23 */ /* 0x100fe2000801083e */
[----:B------:R-:W-:Y:S01]  /*11750*/  FSEL R54, R54, RZ, P0 ;  /* 0x000000ff36367208 */ /* 0x000fe20000000000 */
[----:B------:R-:W-:Y:S01]  /*11760*/  LDSM.16.MT88.4 R20, [R153+0x6000] ;  /* 0x006000009914783b */ /* 0x000fe20000004200 */
[----:B------:R-:W-:Y:S01]  /*11770*/  FFMA.FTZ R66, R25, UR10, -R62 ;  /* 0x0000000a19427c23 */ /* 0x000fe2000801083e */
[----:B------:R-:W-:Y:S01]  /*11780*/  FADD.FTZ R9, R0, -R9 ;  /* 0x8000000900097221 */ /* 0x000fe20000010000 */
[----:B------:R-:W1:Y:S01]  /*11790*/  MUFU.EX2 R58, R58 ;  /* 0x0000003a003a7308 */ /* 0x000e620000000800 */
[--C-:B------:R-:W-:Y:S01]  /*117a0*/  FFMA.FTZ R52, R5, UR10, -R54.reuse ;  /* 0x0000000a05347c23 */ /* 0x100fe20008010836 */
[--C-:B------:R-:W-:Y:S01]  /*117b0*/  FFMA.FTZ R55, R211, UR10, -R54.reuse ;  /* 0x0000000ad3377c23 */ /* 0x100fe20008010836 */
[----:B------:R-:W2:Y:S01]  /*117c0*/  LDSM.16.MT88.4 R4, [R156+0x6000] ;  /* 0x006000009c04783b */ /* 0x000ea20000004200 */
[--C-:B------:R-:W-:Y:S01]  /*117d0*/  FFMA.FTZ R53, R213, UR10, -R54.reuse ;  /* 0x0000000ad5357c23 */ /* 0x100fe20008010836 */
[----:B------:R-:W-:Y:S01]  /*117e0*/  FFMA.FTZ R63, R15, UR10, -R54 ;  /* 0x0000000a0f3f7c23 */ /* 0x000fe20008010836 */
[----:B------:R-:W-:Y:S01]  /*117f0*/  FMUL.FTZ R0, R9, UR10 ;  /* 0x0000000a09007c20 */ /* 0x000fe20008410000 */
[--C-:B------:R-:W-:Y:S01]  /*11800*/  FFMA.FTZ R65, R209, UR10, -R62.reuse ;  /* 0x0000000ad1417c23 */ /* 0x100fe2000801083e */
        /* <DEDUP_REMOVED lines=9> */
[----:B-1----:R-:W-:Y:S01]  /*118a0*/  F2FP.F16.F32.PACK_AB R12, R58, R60 ;  /* 0x0000003c3a0c723e */ /* 0x002fe200000000ff */
        /* <DEDUP_REMOVED lines=11> */
[----:B------:R-:W-:Y:S01]  /*11960*/  FFMA.FTZ R120, R3, UR10, -R54 ;  /* 0x0000000a03787c23 */ /* 0x000fe20008010836 */
[--C-:B------:R-:W-:Y:S01]  /*11970*/  FFMA.FTZ R116, R127, UR10, -R62.reuse ;  /* 0x0000000a7f747c23 */ /* 0x100fe2000801083e */
[--C-:B------:R-:W-:Y:S01]  /*11980*/  FFMA.FTZ R101, R101, UR10, -R62.reuse ;  /* 0x0000000a65657c23 */ /* 0x100fe2000801083e */
[----:B------:R-:W1:Y:S01]  /*11990*/  MUFU.EX2 R53, R53 ;  /* 0x0000003500357308 */ /* 0x000e620000000800 */
[----:B----4-:R-:W-:Y:S01]  /*119a0*/  F2FP.F16.F32.PACK_AB R14, R56, R57 ;  /* 0x00000039380e723e */ /* 0x010fe200000000ff */
[--C-:B------:R-:W-:Y:S01]  /*119b0*/  FFMA.FTZ R118, R125, UR10, -R62.reuse ;  /* 0x0000000a7d767c23 */ /* 0x100fe2000801083e */
[----:B------:R-:W-:Y:S01]  /*119c0*/  FFMA.FTZ R123, R37, UR10, -R62 ;  /* 0x0000000a257b7c23 */ /* 0x000fe2000801083e */
[--C-:B------:R-:W-:Y:S01]  /*119d0*/  FFMA.FTZ R109, R109, UR10, -R54.reuse ;  /* 0x0000000a6d6d7c23 */ /* 0x100fe20008010836 */
[--C-:B------:R-:W-:Y:S01]  /*119e0*/  FFMA.FTZ R3, R113, UR10, -R54.reuse ;  /* 0x0000000a71037c23 */ /* 0x100fe20008010836 */
[----:B------:R-:W-:Y:S01]  /*119f0*/  FFMA.FTZ R122, R39, UR10, -R54 ;  /* 0x0000000a277a7c23 */ /* 0x000fe20008010836 */
[----:B------:R-:W-:Y:S01]  /*11a00*/  FFMA.FTZ R126, R45, UR10, -R62 ;  /* 0x0000000a2d7e7c23 */ /* 0x000fe2000801083e */
[----:B------:R-:W-:Y:S01]  /*11a10*/  MUFU.EX2 R52, R52 ;  /* 0x0000003400347308 */ /* 0x000fe20000000800 */
[--C-:B------:R-:W-:Y:S01]  /*11a20*/  FFMA.FTZ R128, R43, UR10, -R54.reuse ;  /* 0x0000000a2b807c23 */ /* 0x100fe20008010836 */
[--C-:B------:R-:W-:Y:S01]  /*11a30*/  FFMA.FTZ R45, R36, UR10, -R54.reuse ;  /* 0x0000000a242d7c23 */ /* 0x100fe20008010836 */
[----:B------:R-:W-:Y:S01]  /*11a40*/  FFMA.FTZ R43, R38, UR10, -R54 ;  /* 0x0000000a262b7c23 */ /* 0x000fe20008010836 */
[--C-:B------:R-:W-:Y:S01]  /*11a50*/  FFMA.FTZ R124, R41, UR10, -R62.reuse ;  /* 0x0000000a297c7c23 */ /* 0x100fe2000801083e */
[----:B------:R-:W-:Y:S01]  /*11a60*/  LDSM.16.MT88.4 R36, [R153+0x9000] ;  /* 0x009000009924783b */ /* 0x000fe20000004200 */
[--C-:B------:R-:W-:Y:S01]  /*11a70*/  FFMA.FTZ R103, R103, UR10, -R62.reuse ;  /* 0x0000000a67677c23 */ /* 0x100fe2000801083e */
[----:B------:R-:W-:Y:S01]  /*11a80*/  FFMA.FTZ R41, R67, UR10, -R62 ;  /* 0x0000000a43297c23 */ /* 0x000fe2000801083e */
[----:B------:R-:W4:Y:S01]  /*11a90*/  MUFU.EX2 R63, R63 ;  /* 0x0000003f003f7308 */ /* 0x000f220000000800 */
[----:B-1----:R-:W-:Y:S01]  /*11aa0*/  F2FP.F16.F32.PACK_AB R13, R53, R55 ;  /* 0x00000037350d723e */ /* 0x002fe200000000ff */
[----:B------:R-:W-:Y:S01]  /*11ab0*/  FFMA.FTZ R130, R47, UR10, -R54 ;  /* 0x0000000a2f827c23 */ /* 0x000fe20008010836 */
[--C-:B------:R-:W-:Y:S01]  /*11ac0*/  FFMA.FTZ R42, R42, UR10, -R62.reuse ;  /* 0x0000000a2a2a7c23 */ /* 0x100fe2000801083e */
[--C-:B------:R-:W-:Y:S01]  /*11ad0*/  FFMA.FTZ R47, R40, UR10, -R62.reuse ;  /* 0x0000000a282f7c23 */ /* 0x100fe2000801083e */
[----:B------:R-:W-:-:S03]  /*11ae0*/  FFMA.FTZ R51, R51, UR10, -R62 ;  /* 0x0000000a33337c23 */ /* 0x000fc6000801083e */
[----:B------:R-:W1:Y:S08]  /*11af0*/  MUFU.EX2 R2, R2 ;  /* 0x0000000200027308 */ /* 0x000e700000000800 */
[----:B------:R-:W5:Y:S01]  /*11b00*/  MUFU.EX2 R0, R0 ;  /* 0x0000000000007308 */ /* 0x000f620000000800 */
[----:B----4-:R-:W-:-:S07]  /*11b10*/  F2FP.F16.F32.PACK_AB R15, R63, R52 ;  /* 0x000000343f0f723e */ /* 0x010fce00000000ff */
[----:B------:R-:W-:Y:S01]  /*11b20*/  MUFU.EX2 R64, R64 ;  /* 0x0000004000407308 */ /* 0x000fe20000000800 */
[-C--:B-1----:R-:W-:Y:S01]  /*11b30*/  FMUL.FTZ R16, R96, R2.reuse ;  /* 0x0000000260107220 */ /* 0x082fe20000410000 */
[-C--:B------:R-:W-:Y:S01]  /*11b40*/  FMUL.FTZ R17, R97, R2.reuse ;  /* 0x0000000261117220 */ /* 0x080fe20000410000 */
[-C--:B------:R-:W-:Y:S01]  /*11b50*/  FMUL.FTZ R92, R92, R2.reuse ;  /* 0x000000025c5c7220 */ /* 0x080fe20000410000 */
[-C--:B------:R-:W-:Y:S01]  /*11b60*/  FMUL.FTZ R93, R93, R2.reuse ;  /* 0x000000025d5d7220 */ /* 0x080fe20000410000 */
[-C--:B------:R-:W-:Y:S01]  /*11b70*/  FMUL.FTZ R24, R80, R2.reuse ;  /* 0x0000000250187220 */ /* 0x080fe20000410000 */
[--C-:B------:R-:W-:Y:S01]  /*11b80*/  FFMA.FTZ R80, R29, UR10, -R54.reuse ;  /* 0x0000000a1d507c23 */ /* 0x100fe20008010836 */
[----:B------:R-:W-:Y:S01]  /*11b90*/  FMUL.FTZ R88, R88, R2 ;  /* 0x0000000258587220 */ /* 0x000fe20000410000 */
[----:B------:R-:W-:Y:S01]  /*11ba0*/  LDSM.16.MT88.4 R28, [R156+0x6800] ;  /* 0x006800009c1c783b */ /* 0x000fe20000004200 */
[-C--:B-----5:R-:W-:Y:S01]  /*11bb0*/  FMUL.FTZ R18, R98, R0.reuse ;  /* 0x0000000062127220 */ /* 0x0a0fe20000410000 */
[-C--:B------:R-:W-:Y:S01]  /*11bc0*/  FMUL.FTZ R19, R99, R0.reuse ;  /* 0x0000000063137220 */ /* 0x080fe20000410000 */
[-C--:B------:R-:W-:Y:S01]  /*11bd0*/  FMUL.FTZ R94, R94, R0.reuse ;  /* 0x000000005e5e7220 */ /* 0x080fe20000410000 */
[----:B------:R-:W-:Y:S01]  /*11be0*/  FMUL.FTZ R95, R95, R0 ;  /* 0x000000005f5f7220 */ /* 0x000fe20000410000 */
[----:B------:R-:W-:Y:S01]  /*11bf0*/  FMUL.FTZ R89, R89, R2 ;  /* 0x0000000259597220 */ /* 0x000fe20000410000 */
[-C--:B------:R-:W-:Y:S01]  /*11c00*/  FMUL.FTZ R90, R90, R0.reuse ;  /* 0x000000005a5a7220 */ /* 0x080fe20000410000 */
[----:B------:R-:W-:Y:S01]  /*11c10*/  FMUL.FTZ R91, R91, R0 ;  /* 0x000000005b5b7220 */ /* 0x000fe20000410000 */
[-C--:B------:R-:W-:Y:S01]  /*11c20*/  FMUL.FTZ R84, R84, R2.reuse ;  /* 0x0000000254547220 */ /* 0x080fe20000410000 */
[C---:B--2---:R-:W-:Y:S01]  /*11c30*/  HMMA.16816.F32 R16, R12.reuse, R4, R16 ;  /* 0x000000040c10723c */ /* 0x044fe20000001810 */
[----:B------:R-:W-:Y:S01]  /*11c40*/  FMUL.FTZ R85, R85, R2 ;  /* 0x0000000255557220 */ /* 0x000fe20000410000 */
[-C--:B------:R-:W-:Y:S01]  /*11c50*/  FMUL.FTZ R86, R86, R0.reuse ;  /* 0x0000000056567220 */ /* 0x080fe20000410000 */
[----:B------:R-:W-:Y:S01]  /*11c60*/  FMUL.FTZ R87, R87, R0 ;  /* 0x0000000057577220 */ /* 0x000fe20000410000 */
        /* <DEDUP_REMOVED lines=8> */
[----:B------:R-:W-:Y:S01]  /*11cf0*/  FMUL.FTZ R71, R71, R0 ;  /* 0x0000000047477220 */ /* 0x000fe20000410000 */
[--C-:B------:R-:W-:Y:S01]  /*11d00*/  FFMA.FTZ R81, R203, UR10, -R54.reuse ;  /* 0x0000000acb517c23 */ /* 0x100fe20008010836 */
[--C-:B------:R-:W-:Y:S01]  /*11d10*/  FFMA.FTZ R82, R35, UR10, -R54.reuse ;  /* 0x0000000a23527c23 */ /* 0x100fe20008010836 */
[----:B------:R-:W-:Y:S01]  /*11d20*/  FFMA.FTZ R83, R199, UR10, -R54 ;  /* 0x0000000ac7537c23 */ /* 0x000fe20008010836 */
[C---:B---3--:R-:W-:Y:S01]  /*11d30*/  HMMA.16816.F32 R88, R12.reuse, R8, R88 ;  /* 0x000000080c58723c */ /* 0x048fe20000001858 */
[----:B------:R-:W2:Y:S01]  /*11d40*/  MUFU.EX2 R65, R65 ;  /* 0x0000004100417308 */ /* 0x000ea20000000800 */
        /* <DEDUP_REMOVED lines=11> */
[----:B------:R-:W-:Y:S01]  /*11e00*/  FFMA.FTZ R84, R33, UR10, -R62 ;  /* 0x0000000a21547c23 */ /* 0x000fe2000801083e */
[--C-:B------:R-:W-:Y:S01]  /*11e10*/  FFMA.FTZ R87, R201, UR10, -R54.reuse ;  /* 0x0000000ac9577c23 */ /* 0x100fe20008010836 */
[--C-:B------:R-:W-:Y:S01]  /*11e20*/  FFMA.FTZ R96, R187, UR10, -R54.reuse ;  /* 0x0000000abb607c23 */ /* 0x100fe20008010836 */
[--C-:B------:R-:W-:Y:S01]  /*11e30*/  FFMA.FTZ R97, R197, UR10, -R54.reuse ;  /* 0x0000000ac5617c23 */ /* 0x100fe20008010836 */
[----:B------:R-:W3:Y:S01]  /*11e40*/  MUFU.EX2 R85, R207 ;  /* 0x000000cf00557308 */ /* 0x000ee20000000800 */
[C---:B------:R-:W-:Y:S01]  /*11e50*/  HMMA.16816.F32 R68, R12.reuse, R22, R68 ;  /* 0x000000160c44723c */ /* 0x040fe20000001844 */
[----:B------:R-:W4:Y:S01]  /*11e60*/  LDSM.16.MT88.4 R20, [R154+0x6800] ;  /* 0x006800009a14783b */ /* 0x000f220000004200 */
[----:B--2---:R-:W-:Y:S01]  /*11e70*/  F2FP.F16.F32.PACK_AB R32, R65, R64 ;  /* 0x000000404120723e */ /* 0x004fe200000000ff */
[----:B------:R-:W-:Y:S01]  /*11e80*/  FFMA.FTZ R98, R185, UR10, -R54 ;  /* 0x0000000ab9627c23 */ /* 0x000fe20008010836 */
[----:B------:R-:W-:Y:S01]  /*11e90*/  FFMA.FTZ R99, R165, UR10, -R62 ;  /* 0x0000000aa5637c23 */ /* 0x000fe2000801083e */
[----:B------:R-:W-:Y:S01]  /*11ea0*/  FFMA.FTZ R181, R181, R2, R60 ;  /* 0x00000002b5b57223 */ /* 0x000fe2000001003c */
[----:B------:R-:W-:Y:S01]  /*11eb0*/  FFMA.FTZ R0, R180, R0, R55 ;  /* 0x00000000b4007223 */ /* 0x000fe20000010037 */
[----:B------:R-:W-:Y:S01]  /*11ec0*/  MUFU.EX2 R80, R80 ;  /* 0x0000005000507308 */ /* 0x000fe20000000800 */
[----:B------:R-:W-:Y:S01]  /*11ed0*/  FFMA.FTZ R2, R44, UR10, -R54 ;  /* 0x0000000a2c027c23 */ /* 0x000fe20008010836 */
[----:B------:R-:W-:Y:S01]  /*11ee0*/  FADD.FTZ R58, R58, R181 ;  /* 0x000000b53a3a7221 */ /* 0x000fe20000010000 */
[----:B------:R-:W-:Y:S01]  /*11ef0*/  FADD.FTZ R53, R53, R0 ;  /* 0x0000000035357221 */ /* 0x000fe20000010000 */
[----:B------:R-:W-:Y:S01]  /*11f00*/  FFMA.FTZ R181, R50, UR10, -R62 ;  /* 0x0000000a32b57c23 */ /* 0x000fe2000801083e */
[----:B-1----:R-:W-:Y:S01]  /*11f10*/  HMMA.16816.F32 R72, R12, R4, R72 ;  /* 0x000000040c48723c */ /* 0x002fe20000001848 */
[----:B------:R-:W-:-:S02]  /*11f20*/  FADD.FTZ R57, R57, R58 ;  /* 0x0000003a39397221 */ /* 0x000fc40000010000 */
[----:B------:R-:W1:Y:S01]  /*11f30*/  MUFU.EX2 R81, R81 ;  /* 0x0000005100517308 */ /* 0x000e620000000800 */
[----:B---3--:R-:W-:Y:S01]  /*11f40*/  F2FP.F16.F32.PACK_AB R34, R85, R66 ;  /* 0x000000425522723e */ /* 0x008fe200000000ff */
[----:B------:R-:W-:Y:S01]  /*11f50*/  FADD.FTZ R52, R52, R53 ;  /* 0x0000003534347221 */ /* 0x000fe20000010000 */
[----:B------:R-:W-:Y:S01]  /*11f60*/  FADD.FTZ R57, R56, R57 ;  /* 0x0000003938397221 */ /* 0x000fe20000010000 */
[----:B------:R-:W-:Y:S01]  /*11f70*/  HMMA.16816.F32 R4, R12, R6, R76 ;  /* 0x000000060c04723c */ /* 0x000fe2000000184c */
[----:B------:R-:W2:Y:S01]  /*11f80*/  LDSM.16.MT88.4 R12, [R153+0x6800] ;  /* 0x00680000990c783b */ /* 0x000ea20000004200 */
[----:B------:R-:W-:Y:S01]  /*11f90*/  FADD.FTZ R63, R63, R52 ;  /* 0x000000343f3f7221 */ /* 0x000fe20000010000 */
[----:B------:R-:W-:Y:S01]  /*11fa0*/  FADD.FTZ R64, R64, R57 ;  /* 0x0000003940407221 */ /* 0x000fe20000010000 */
[----:B------:R-:W-:Y:S03]  /*11fb0*/  MUFU.EX2 R82, R82 ;  /* 0x0000005200527308 */ /* 0x000fe60000000800 */
[--C-:B------:R-:W-:Y:S01]  /*11fc0*/  FFMA.FTZ R77, R191, UR10, -R62.reuse ;  /* 0x0000000abf4d7c23 */ /* 0x100fe2000801083e */
[--C-:B------:R-:W-:Y:S01]  /*11fd0*/  FFMA.FTZ R76, R205, UR10, -R62.reuse ;  /* 0x0000000acd4c7c23 */ /* 0x100fe2000801083e */
[----:B------:R-:W-:Y:S01]  /*11fe0*/  FFMA.FTZ R79, R193, UR10, -R62 ;  /* 0x0000000ac14f7c23 */ /* 0x000fe2000801083e */
[----:B------:R-:W-:-:S02]  /*11ff0*/  FADD.FTZ R65, R65, R64 ;  /* 0x0000004041417221 */ /* 0x000fc40000010000 */
[----:B------:R-:W3:Y:S01]  /*12000*/  MUFU.EX2 R83, R83 ;  /* 0x0000005300537308 */ /* 0x000ee20000000800 */
[----:B-1----:R-:W-:Y:S01]  /*12010*/  F2FP.F16.F32.PACK_AB R33, R81, R80 ;  /* 0x000000505121723e */ /* 0x002fe200000000ff */
[----:B------:R-:W-:Y:S01]  /*12020*/  FADD.FTZ R80, R80, R63 ;  /* 0x0000003f50507221 */ /* 0x000fe20000010000 */
[----:B------:R-:W-:-:S03]  /*12030*/  FADD.FTZ R66, R66, R65 ;  /* 0x0000004142427221 */ /* 0x000fc60000010000 */
[----:B------:R-:W-:Y:S01]  /*12040*/  FADD.FTZ R81, R81, R80 ;  /* 0x0000005051517221 */ /* 0x000fe20000010000 */
[----:B------:R-:W-:Y:S01]  /*12050*/  FADD.FTZ R85, R85, R66 ;  /* 0x0000004255557221 */ /* 0x000fe20000010000 */
[----:B------:R-:W-:Y:S08]  /*12060*/  MUFU.EX2 R78, R84 ;  /* 0x00000054004e7308 */ /* 0x000ff00000000800 */
[----:B------:R-:W1:Y:S01]  /*12070*/  MUFU.EX2 R77, R77 ;  /* 0x0000004d004d7308 */ /* 0x000e620000000800 */
[----:B---3--:R-:W-:Y:S01]  /*12080*/  F2FP.F16.F32.PACK_AB R35, R83, R82 ;  /* 0x000000525323723e */ /* 0x008fe200000000ff */
[----:B------:R-:W-:-:S04]  /*12090*/  FADD.FTZ R82, R82, R81 ;  /* 0x0000005152527221 */ /* 0x000fc80000010000 */
[----:B------:R-:W-:Y:S02]  /*120a0*/  FADD.FTZ R82, R83, R82 ;  /* 0x0000005253527221 */ /* 0x000fe40000010000 */
[C---:B------:R-:W-:Y:S01]  /*120b0*/  HMMA.16816.F32 R16, R32.reuse, R28, R16 ;  /* 0x0000001c2010723c */ /* 0x040fe20000001810 */
[----:B------:R-:W-:Y:S05]  /*120c0*/  MUFU.EX2 R76, R76 ;  /* 0x0000004c004c7308 */ /* 0x000fea0000000800 */
[C---:B------:R-:W-:Y:S01]  /*120d0*/  HMMA.16816.F32 R92, R32.reuse, R30, R92 ;  /* 0x0000001e205c723c */ /* 0x040fe2000000185c */
[----:B------:R-:W3:Y:S02]  /*120e0*/  LDSM.16.MT88.4 R28, [R152+0x6800] ;  /* 0x00680000981c783b */ /* 0x000ee40000004200 */
[----:B------:R-:W-:Y:S03]  /*120f0*/  MUFU.EX2 R79, R79 ;  /* 0x0000004f004f7308 */ /* 0x000fe60000000800 */
[C---:B----4-:R-:W-:Y:S05]  /*12100*/  HMMA.16816.F32 R88, R32.reuse, R20, R88 ;  /* 0x000000142058723c */ /* 0x050fea0000001858 */
[----:B------:R-:W-:Y:S01]  /*12110*/  MUFU.EX2 R87, R87 ;  /* 0x0000005700577308 */ /* 0x000fe20000000800 */
[C---:B------:R-:W-:Y:S01]  /*12120*/  HMMA.16816.F32 R8, R32.reuse, R22, R8 ;  /* 0x000000162008723c */ /* 0x040fe20000001808 */
[----:B------:R-:W4:Y:S05]  /*12130*/  LDSM.16.MT88.4 R20, [R156+0x7000] ;  /* 0x007000009c14783b */ /* 0x000f2a0000004200 */
[C---:B--2---:R-:W-:Y:S01]  /*12140*/  HMMA.16816.F32 R24, R32.reuse, R12, R24 ;  /* 0x0000000c2018723c */ /* 0x044fe20000001818 */
[----:B------:R-:W2:Y:S05]  /*12150*/  MUFU.EX2 R96, R96 ;  /* 0x0000006000607308 */ /* 0x000eaa0000000800 */
[C---:B------:R-:W-:Y:S01]  /*12160*/  HMMA.16816.F32 R68, R32.reuse, R14, R68 ;  /* 0x0000000e2044723c */ /* 0x040fe20000001844 */
[----:B------:R-:W5:Y:S02]  /*12170*/  LDSM.16.MT88.4 R12, [R154+0x7000] ;  /* 0x007000009a0c783b */ /* 0x000f640000004200 */
[----:B------:R-:W-:Y:S08]  /*12180*/  MUFU.EX2 R97, R97 ;  /* 0x0000006100617308 */ /* 0x000ff00000000800 */
[----:B------:R-:W4:Y:S01]  /*12190*/  MUFU.EX2 R98, R98 ;  /* 0x0000006200627308 */ /* 0x000f220000000800 */
[C---:B---3--:R-:W-:Y:S07]  /*121a0*/  HMMA.16816.F32 R72, R32.reuse, R28, R72 ;  /* 0x0000001c2048723c */ /* 0x048fee0000001848 */
[----:B------:R-:W-:Y:S01]  /*121b0*/  MUFU.EX2 R102, R102 ;  /* 0x0000006600667308 */ /* 0x000fe20000000800 */
[----:B------:R-:W-:Y:S01]  /*121c0*/  HMMA.16816.F32 R4, R32, R30, R4 ;  /* 0x0000001e2004723c */ /* 0x000fe20000001804 */
[----:B------:R-:W3:Y:S06]  /*121d0*/  LDSM.16.MT88.4 R28, [R153+0x7000] ;  /* 0x00700000991c783b */ /* 0x000eec0000004200 */
[----:B------:R-:W3:Y:S01]  /*121e0*/  MUFU.EX2 R99, R99 ;  /* 0x0000006300637308 */ /* 0x000ee20000000800 */
[----:B-1----:R-:W-:Y:S01]  /*121f0*/  F2FP.F16.F32.PACK_AB R32, R77, R78 ;  /* 0x0000004e4d20723e */ /* 0x002fe200000000ff */
[----:B------:R-:W-:Y:S01]  /*12200*/  FADD.FTZ R78, R78, R85 ;  /* 0x000000554e4e7221 */ /* 0x000fe20000010000 */
[----:B--2---:R-:W-:-:S02]  /*12210*/  F2FP.F16.F32.PACK_AB R33, R96, R87 ;  /* 0x000000576021723e */ /* 0x004fc400000000ff */
        /* <DEDUP_REMOVED lines=9> */
[----:B------:R-:W1:Y:S02]  /*122b0*/  LDSM.16.MT88.4 R20, [R152+0x7000] ;  /* 0x007000009814783b */ /* 0x000e640000004200 */
[----:B------:R-:W-:Y:S03]  /*122c0*/  MUFU.EX2 R104, R104 ;  /* 0x0000006800687308 */ /* 0x000fe60000000800 */
[C---:B-----5:R-:W-:Y:S05]  /*122d0*/  HMMA.16816.F32 R88, R32.reuse, R12, R88 ;  /* 0x0000000c2058723c */ /* 0x060fea0000001858 */
[----:B------:R-:W2:Y:S01]  /*122e0*/  MUFU.EX2 R117, R117 ;  /* 0x0000007500757308 */ /* 0x000ea20000000800 */
        /* <DEDUP_REMOVED lines=40> */
[----:B----4-:R-:W-:Y:S02]  /*12570*/  F2FP.F16.F32.PACK_AB R33, R107, R112 ;  /* 0x000000706b21723e */ /* 0x010fe400000000ff */
[----:B------:R-:W-:-:S03]  /*12580*/  F2FP.F16.F32.PACK_AB R34, R111, R110 ;  /* 0x0000006e6f22723e */ /* 0x000fc600000000ff */
[----:B------:R-:W-:Y:S01]  /*12590*/  MUFU.EX2 R109, R109 ;  /* 0x0000006d006d7308 */ /* 0x000fe20000000800 */
[----:B-1----:R-:W-:-:S07]  /*125a0*/  F2FP.F16.F32.PACK_AB R35, R105, R114 ;  /* 0x000000726923723e */ /* 0x002fce00000000ff */
[C---:B---3--:R-:W-:Y:S01]  /*125b0*/  HMMA.16816.F32 R16, R32.reuse, R28, R16 ;  /* 0x0000001c2010723c */ /* 0x048fe20000001810 */
[----:B------:R-:W1:Y:S05]  /*125c0*/  MUFU.EX2 R120, R120 ;  /* 0x0000007800787308 */ /* 0x000e6a0000000800 */
        /* <DEDUP_REMOVED lines=11> */
[----:B------:R-:W-:Y:S08]  /*12680*/  MUFU.EX2 R124, R124 ;  /* 0x0000007c007c7308 */ /* 0x000ff00000000800 */
[----:B------:R-:W-:Y:S01]  /*12690*/  MUFU.EX2 R41, R41 ;  /* 0x0000002900297308 */ /* 0x000fe20000000800 */
[C---:B---3--:R-:W-:Y:S07]  /*126a0*/  HMMA.16816.F32 R72, R32.reuse, R28, R72 ;  /* 0x0000001c2048723c */ /* 0x048fee0000001848 */
[----:B------:R-:W-:Y:S01]  /*126b0*/  MUFU.EX2 R126, R126 ;  /* 0x0000007e007e7308 */ /* 0x000fe20000000800 */
[----:B------:R-:W-:Y:S01]  /*126c0*/  HMMA.16816.F32 R4, R32, R30, R4 ;  /* 0x0000001e2004723c */ /* 0x000fe20000001804 */
[----:B------:R-:W3:Y:S06]  /*126d0*/  LDSM.16.MT88.4 R28, [R153+0x8800] ;  /* 0x00880000991c783b */ /* 0x000eec0000004200 */
[----:B------:R-:W-:Y:S01]  /*126e0*/  MUFU.EX2 R45, R45 ;  /* 0x0000002d002d7308 */ /* 0x000fe20000000800 */
[----:B------:R-:W-:-:S02]  /*126f0*/  F2FP.F16.F32.PACK_AB R32, R101, R116 ;  /* 0x000000746520723e */ /* 0x000fc400000000ff */
[----:B-1----:R-:W-:Y:S02]  /*12700*/  F2FP.F16.F32.PACK_AB R33, R120, R109 ;  /* 0x0000006d7821723e */ /* 0x002fe400000000ff */
[----:B------:R-:W-:-:S03]  /*12710*/  F2FP.F16.F32.PACK_AB R34, R123, R118 ;  /* 0x000000767b22723e */ /* 0x000fc600000000ff */
[----:B------:R-:W-:Y:S01]  /*12720*/  MUFU.EX2 R128, R128 ;  /* 0x0000008000807308 */ /* 0x000fe20000000800 */
[----:B----4-:R-:W-:-:S07]  /*12730*/  F2FP.F16.F32.PACK_AB R35, R122, R3 ;  /* 0x000000037a23723e */ /* 0x010fce00000000ff */
[C---:B-----5:R-:W-:Y:S01]  /*12740*/  HMMA.16816.F32 R16, R32.reuse, R20, R16 ;  /* 0x000000142010723c */ /* 0x060fe20000001810 */
        /* <DEDUP_REMOVED lines=8> */
[C---:B---3--:R-:W-:Y:S01]  /*127d0*/  HMMA.16816.F32 R24, R32.reuse, R28, R24 ;  /* 0x0000001c2018723c */ /* 0x048fe20000001818 */
[----:B------:R-:W3:Y:S05]  /*127e0*/  MUFU.EX2 R47, R47 ;  /* 0x0000002f002f7308 */ /* 0x000eea0000000800 */
[C---:B------:R-:W-:Y:S01]  /*127f0*/  HMMA.16816.F32 R68, R32.reuse, R30, R68 ;  /* 0x0000001e2044723c */ /* 0x040fe20000001844 */
[----:B------:R-:W4:Y:S02]  /*12800*/  LDSM.16.MT88.4 R28, [R154+0x9000] ;  /* 0x009000009a1c783b */ /* 0x000f240000004200 */
[----:B------:R-:W-:Y:S08]  /*12810*/  MUFU.EX2 R0, R51 ;  /* 0x0000003300007308 */ /* 0x000ff00000000800 */
[----:B------:R-:W5:Y:S01]  /*12820*/  MUFU.EX2 R181, R181 ;  /* 0x000000b500b57308 */ /* 0x000f620000000800 */
[----:B---3--:R-:W-:Y:S01]  /*12830*/  F2FP.F16.F32.PACK_AB R76, R47, R42 ;  /* 0x0000002a2f4c723e */ /* 0x008fe200000000ff */
[C---:B-1----:R-:W-:Y:S06]  /*12840*/  HMMA.16816.F32 R72, R32.reuse, R20, R72 ;  /* 0x000000142048723c */ /* 0x042fec0000001848 */
[----:B------:R-:W-:Y:S01]  /*12850*/  MUFU.EX2 R2, R2 ;  /* 0x0000000200027308 */ /* 0x000fe20000000800 */
[----:B------:R-:W-:Y:S01]  /*12860*/  HMMA.16816.F32 R4, R32, R22, R4 ;  /* 0x000000162004723c */ /* 0x000fe20000001804 */
[----:B------:R-:W1:Y:S01]  /*12870*/  LDSM.16.MT88.4 R32, [R152+0x9000] ;  /* 0x009000009820783b */ /* 0x000e620000004200 */
[----:B------:R-:W-:-:S02]  /*12880*/  F2FP.F16.F32.PACK_AB R20, R124, R103 ;  /* 0x000000677c14723e */ /* 0x000fc400000000ff */
[----:B------:R-:W-:Y:S02]  /*12890*/  F2FP.F16.F32.PACK_AB R21, R128, R45 ;  /* 0x0000002d8015723e */ /* 0x000fe400000000ff */
[----:B-----5:R-:W-:Y:S02]  /*128a0*/  F2FP.F16.F32.PACK_AB R78, R181, R0 ;  /* 0x00000000b54e723e */ /* 0x020fe400000000ff */
[----:B------:R-:W-:Y:S02]  /*128b0*/  F2FP.F16.F32.PACK_AB R22, R126, R41 ;  /* 0x000000297e16723e */ /* 0x000fe400000000ff */
[----:B------:R-:W-:-:S07]  /*128c0*/  F2FP.F16.F32.PACK_AB R23, R130, R43 ;  /* 0x0000002b8217723e */ /* 0x000fce00000000ff */
[C---:B--2---:R-:W-:Y:S06]  /*128d0*/  HMMA.16816.F32 R16, R20.reuse, R12, R16 ;  /* 0x0000000c1410723c */ /* 0x044fec0000001810 */
[C---:B------:R-:W-:Y:S01]  /*128e0*/  HMMA.16816.F32 R92, R20.reuse, R14, R92 ;  /* 0x0000000e145c723c */ /* 0x040fe2000000185c */
[----:B------:R-:W2:Y:S05]  /*128f0*/  LDSM.16.MT88.4 R12, [R156+0x9800] ;  /* 0x009800009c0c783b */ /* 0x000eaa0000004200 */
[C---:B------:R-:W-:Y:S06]  /*12900*/  HMMA.16816.F32 R24, R20.reuse, R36, R24 ;  /* 0x000000241418723c */ /* 0x040fec0000001818 */
[----:B----4-:R-:W-:Y:S01]  /*12910*/  HMMA.16816.F32 R88, R20, R28, R88 ;  /* 0x0000001c1458723c */ /* 0x010fe20000001858 */
[----:B------:R-:W-:-:S02]  /*12920*/  FADD.FTZ R37, R87, R82 ;  /* 0x0000005257257221 */ /* 0x000fc40000010000 */
[----:B------:R-:W3:Y:S02]  /*12930*/  LDSM.16.MT88.4 R84, [R154+0x9800] ;  /* 0x009800009a54783b */ /* 0x000ee40000004200 */
[----:B------:R-:W-:Y:S01]  /*12940*/  FADD.FTZ R96, R96, R37 ;  /* 0x0000002560607221 */ /* 0x000fe20000010000 */
[----:B------:R-:W-:Y:S01]  /*12950*/  HMMA.16816.F32 R8, R20, R30, R8 ;  /* 0x0000001e1408723c */ /* 0x000fe20000001808 */
[--C-:B------:R-:W-:Y:S01]  /*12960*/  FFMA.FTZ R29, R49, UR10, -R54.reuse ;  /* 0x0000000a311d7c23 */ /* 0x100fe20008010836 */
[----:B------:R-:W-:Y:S01]  /*12970*/  FFMA.FTZ R28, R48, UR10, -R54 ;  /* 0x0000000a301c7c23 */ /* 0x000fe20008010836 */
[----:B------:R-:W-:-:S03]  /*12980*/  FADD.FTZ R97, R97, R96 ;  /* 0x0000006061617221 */ /* 0x000fc60000010000 */
[----:B-1----:R-:W-:Y:S01]  /*12990*/  HMMA.16816.F32 R72, R20, R32, R72 ;  /* 0x000000201448723c */ /* 0x002fe20000001848 */
[----:B------:R-:W-:Y:S01]  /*129a0*/  FFMA.FTZ R31, R46, UR10, -R54 ;  /* 0x0000000a2e1f7c23 */ /* 0x000fe20008010836 */
[----:B------:R-:W1:Y:S01]  /*129b0*/  MUFU.EX2 R29, R29 ;  /* 0x0000001d001d7308 */ /* 0x000e620000000800 */
[----:B------:R-:W-:-:S03]  /*129c0*/  FADD.FTZ R97, R98, R97 ;  /* 0x0000006162617221 */ /* 0x000fc60000010000 */
[C---:B------:R-:W-:Y:S01]  /*129d0*/  HMMA.16816.F32 R68, R20.reuse, R38, R68 ;  /* 0x000000261444723c */ /* 0x040fe20000001844 */
[----:B------:R-:W-:Y:S01]  /*129e0*/  FADD.FTZ R104, R104, R97 ;  /* 0x0000006168687221 */ /* 0x000fe20000010000 */
[----:B------:R-:W-:Y:S02]  /*129f0*/  FADD.FTZ R33, R99, R102 ;  /* 0x0000006663217221 */ /* 0x000fe40000010000 */
[----:B------:R-:W-:Y:S01]  /*12a00*/  MUFU.EX2 R28, R28 ;  /* 0x0000001c001c7308 */ /* 0x000fe20000000800 */
[----:B------:R-:W-:Y:S01]  /*12a10*/  FADD.FTZ R117, R117, R104 ;  /* 0x0000006875757221 */ /* 0x000fe20000010000 */
[----:B------:R-:W-:Y:S01]  /*12a20*/  FADD.FTZ R100, R100, R33 ;  /* 0x0000002164647221 */ /* 0x000fe20000010000 */
[----:B------:R-:W-:Y:S01]  /*12a30*/  HMMA.16816.F32 R4, R20, R34, R4 ;  /* 0x000000221404723c */ /* 0x000fe20000001804 */
[----:B------:R-:W4:Y:S01]  /*12a40*/  LDSM.16.MT88.4 R20, [R153+0x9800] ;  /* 0x009800009914783b */ /* 0x000f220000004200 */
[----:B------:R-:W-:Y:S01]  /*12a50*/  FADD.FTZ R106, R106, R117 ;  /* 0x000000756a6a7221 */ /* 0x000fe20000010000 */
[----:B------:R-:W-:-:S02]  /*12a60*/  FADD.FTZ R115, R115, R100 ;  /* 0x0000006473737221 */ /* 0x000fc40000010000 */
[----:B------:R-:W5:Y:S01]  /*12a70*/  MUFU.EX2 R31, R31 ;  /* 0x0000001f001f7308 */ /* 0x000f620000000800 */
[----:B-1----:R-:W-:Y:S01]  /*12a80*/  F2FP.F16.F32.PACK_AB R77, R29, R2 ;  /* 0x000000021d4d723e */ /* 0x002fe200000000ff */
[----:B------:R-:W-:Y:S01]  /*12a90*/  FADD.FTZ R119, R119, R106 ;  /* 0x0000006a77777221 */ /* 0x000fe20000010000 */
[----:B------:R-:W-:-:S03]  /*12aa0*/  FADD.FTZ R108, R108, R115 ;  /* 0x000000736c6c7221 */ /* 0x000fc60000010000 */
[----:B------:R-:W-:Y:S01]  /*12ab0*/  FADD.FTZ R112, R112, R119 ;  /* 0x0000007770707221 */ /* 0x000fe20000010000 */
[----:B------:R-:W-:-:S03]  /*12ac0*/  FADD.FTZ R121, R121, R108 ;  /* 0x0000006c79797221 */ /* 0x000fc60000010000 */
[----:B------:R-:W-:Y:S01]  /*12ad0*/  FADD.FTZ R107, R107, R112 ;  /* 0x000000706b6b7221 */ /* 0x000fe20000010000 */
[----:B------:R-:W-:-:S04]  /*12ae0*/  FADD.FTZ R110, R110, R121 ;  /* 0x000000796e6e7221 */ /* 0x000fc80000010000 */
[----:B------:R-:W-:Y:S01]  /*12af0*/  FADD.FTZ R111, R111, R110 ;  /* 0x0000006e6f6f7221 */ /* 0x000fe20000010000 */
[----:B-----5:R-:W-:-:S03]  /*12b00*/  F2FP.F16.F32.PACK_AB R79, R31, R28 ;  /* 0x0000001c1f4f723e */ /* 0x020fc600000000ff */
[----:B------:R-:W-:-:S04]  /*12b10*/  FADD.FTZ R116, R116, R111 ;  /* 0x0000006f74747221 */ /* 0x000fc80000010000 */
[----:B------:R-:W-:Y:S01]  /*12b20*/  FADD.FTZ R101, R101, R116 ;  /* 0x0000007465657221 */ /* 0x000fe20000010000 */
[C---:B--2---:R-:W-:Y:S06]  /*12b30*/  HMMA.16816.F32 R96, R76.reuse, R12, R16 ;  /* 0x0000000c4c60723c */ /* 0x044fec0000001810 */
[----:B------:R-:W-:Y:S01]  /*12b40*/  HMMA.16816.F32 R92, R76, R14, R92 ;  /* 0x0000000e4c5c723c */ /* 0x000fe2000000185c */
[----:B------:R-:W1:Y:S01]  /*12b50*/  LDSM.16.MT88.4 R12, [R152+0x9800] ;  /* 0x00980000980c783b */ /* 0x000e620000004200 */
[----:B------:R-:W-:-:S04]  /*12b60*/  FADD.FTZ R16, R114, R107 ;  /* 0x0000006b72107221 */ /* 0x000fc80000010000 */
[----:B------:R-:W-:Y:S01]  /*12b70*/  FADD.FTZ R16, R105, R16 ;  /* 0x0000001069107221 */ /* 0x000fe20000010000 */
[----:B---3--:R-:W-:Y:S03]  /*12b80*/  HMMA.16816.F32 R88, R76, R84, R88 ;  /* 0x000000544c58723c */ /* 0x008fe60000001858 */
        /* <DEDUP_REMOVED lines=22> */
[----:B------:R-:W-:Y:S01]  /*12cf0*/  FADD.FTZ R47, R47, R42 ;  /* 0x0000002a2f2f7221 */ /* 0x000fe20000010000 */
[----:B------:R-:W-:Y:S01]  /*12d00*/  MOV R2, R61 ;  /* 0x0000003d00027202 */ /* 0x000fe20000000f00 */
[----:B------:R-:W-:Y:S02]  /*12d10*/  FADD.FTZ R28, R28, R29 ;  /* 0x0000001d1c1c7221 */ /* 0x000fe40000010000 */
[----:B------:R-:W-:Y:S02]  /*12d20*/  FADD.FTZ R0, R0, R47 ;  /* 0x0000002f00007221 */ /* 0x000fe40000010000 */
[----:B------:R-:W-:-:S02]  /*12d30*/  FADD.FTZ R180, R31, R28 ;  /* 0x0000001c1fb47221 */ /* 0x000fc40000010000 */
[----:B------:R-:W-:Y:S01]  /*12d40*/  FADD.FTZ R181, R181, R0 ;  /* 0x00000000b5b57221 */ /* 0x000fe20000010000 */
[----:B------:R-:W-:-:S14]  /*12d50*/  MOV R0, R59 ;  /* 0x0000003b00007202 */ /* 0x000fdc0000000f00 */
.L_x_6633:
[----:B------:R-:W-:-:S13]  /*12d60*/  ISETP.GE.AND P0, PT, R176, 0x1, PT ;  /* 0x00000001b000780c */ /* 0x000fda0003f06270 */
[----:B------:R-:W-:Y:S05]  /*12d70*/  @!P0 BRA `(.L_x_6639) ;  /* 0x0000002c00d08947 */ /* 0x000fea0003800000 */
[----:B------:R-:W-:Y:S01]  /*12d80*/  ULDC UR9, c[0x0][0x250] ;  /* 0x0000940000097ab9 */ /* 0x000fe20000000800 */
[----:B------:R-:W-:Y:S01]  /*12d90*/  ULDC.64 UR12, c[0x0][0x250] ;  /* 0x00009400000c7ab9 */ /* 0x000fe20000000a00 */
[----:B------:R-:W-:Y:S01]  /*12da0*/  ULEA UR9, -UR9, URZ, 0x7 ;  /* 0x0000003f09097291 */ /* 0x000fe2000f8e393f */
[----:B------:R-:W-:Y:S01]  /*12db0*/  IMAD.MOV.U32 R3, RZ, RZ, R0 ;  /* 0x000000ffff037224 */ /* 0x000fe200078e0000 */
[----:B------:R-:W-:Y:S01]  /*12dc0*/  ULDC UR11, c[0x0][0x248] ;  /* 0x00009200000b7ab9 */ /* 0x000fe20000000800 */
[----:B------:R-:W-:Y:S01]  /*12dd0*/  IMAD.MOV.U32 R101, RZ, RZ, R2 ;  /* 0x000000ffff657224 */ /* 0x000fe200078e0002 */
[----:B------:R-:W-:Y:S02]  /*12de0*/  USHF.R.S32.HI UR4, URZ, 0x1f, UR9 ;  /* 0x0000001f3f047899 */ /* 0x000fe40008011409 */
[----:B------:R-:W-:Y:S01]  /*12df0*/  MOV R179, UR9 ;  /* 0x0000000900b37c02 */ /* 0x000fe20008000f00 */
[----:B------:R-:W-:Y:S01]  /*12e00*/  ULDC UR8, c[0x0][0x24c] ;  /* 0x0000930000087ab9 */ /* 0x000fe20000000800 */
[----:B------:R-:W-:-:S02]  /*12e10*/  USHF.L.U64.HI UR13, UR12, 0x5, UR13 ;  /* 0x000000050c0d7899 */ /* 0x000fc4000801020d */
[----:B------:R-:W-:Y:S01]  /*12e20*/  MOV R178, UR4 ;  /* 0x0000000400b27c02 */ /* 0x000fe20008000f00 */
[----:B------:R-:W-:Y:S02]  /*12e30*/  USHF.L.U32 UR12, UR12, 0x5, URZ ;  /* 0x000000050c0c7899 */ /* 0x000fe4000800063f */
[----:B------:R-:W-:Y:S02]  /*12e40*/  USHF.L.U64.HI UR8, UR11, 0x5, UR8 ;  /* 0x000000050b087899 */ /* 0x000fe40008010208 */
[----:B------:R-:W-:Y:S01]  /*12e50*/  USHF.L.U32 UR5, UR11, 0x5, URZ ;  /* 0x000000050b057899 */ /* 0x000fe2000800063f */
[----:B------:R-:W-:-:S11]  /*12e60*/  ULDC UR4, c[0x0][0x2ec] ;  /* 0x0000bb0000047ab9 */ /* 0x000fd60000000800 */
.L_x_6643:
[----:B------:R-:W-:Y:S04]  /*12e70*/  DEPBAR.LE SB0, 0x0 ;  /* 0x000080000000791a */ /* 0x000fe80000000000 */
[----:B------:R-:W-:Y:S01]  /*12e80*/  BAR.SYNC.DEFER_BLOCKING 0x0 ;  /* 0x0000000000007b1d */ /* 0x000fe20000010000 */
[----:B------:R-:W-:Y:S01]  /*12e90*/  ISETP.NE.AND P6, PT, R170, RZ, PT ;  /* 0x000000ffaa00720c */ /* 0x000fe20003fc5270 */
[----:B------:R-:W-:Y:S01]  /*12ea0*/  IMAD.MOV.U32 R8, RZ, RZ, R179 ;  /* 0x000000ffff087224 */ /* 0x000fe200078e00b3 */
[----:B------:R-:W-:Y:S11]  /*12eb0*/  MOV R25, R178 ;  /* 0x000000b200197202 */ /* 0x000ff60000000f00 */
        /* <DEDUP_REMOVED lines=35> */
[----:B------:R-:W1:Y:S08]  /*130f0*/  LDC.64 R6, c[0x0][0x250] ;  /* 0x00009400ff067b82 */ /* 0x000e700000000a00 */
        /* <DEDUP_REMOVED lines=26> */
.L_x_6640:
        /* <DEDUP_REMOVED lines=13> */
[----:B------:R-:W-:Y:S03]  /*13370*/  LDGSTS.E.BYPASS.LTC128B.128 [R171+0x6800], desc[UR6][R32.64] ;  /* 0x0680000020ab7fae */ /* 0x000fe6000b901d46 */
[----:B------:R-:W-:Y:S01]  /*13380*/  IADD3.X R29, R31, UR13, RZ, P0, !PT ;  /* 0x0000000d1f1d7c10 */ /* 0x000fe200087fe4ff */
[----:B------:R-:W-:Y:S01]  /*13390*/  LDGSTS.E.BYPASS.LTC128B.128 [R171+0x7000], desc[UR6][R30.64] ;  /* 0x070000001eab7fae */ /* 0x000fe2000b901d46 */
[----:B------:R-:W-:Y:S03]  /*133a0*/  IADD3 R26, P0, R28, UR12, RZ ;  /* 0x0000000c1c1a7c10 */ /* 0x000fe6000ff1e0ff */
[----:B------:R-:W-:Y:S01]  /*133b0*/  LDGSTS.E.BYPASS.LTC128B.128 [R171+0x7800], desc[UR6][R28.64] ;  /* 0x078000001cab7fae */ /* 0x000fe2000b901d46 */
        /* <DEDUP_REMOVED lines=8> */
[----:B------:R-:W-:Y:S01]  /*13440*/  LDGSTS.E.BYPASS.LTC128B.128 [R171+0x9000], desc[UR6][R36.64] ;  /* 0x0900000024ab7fae */ /* 0x000fe2000b901d46 */
[----:B------:R-:W-:Y:S02]  /*13450*/  IADD3.X R39, R37, UR13, RZ, P0, !PT ;  /* 0x0000000d25277c10 */ /* 0x000fe400087fe4ff */
[----:B------:R-:W-:Y:S03]  /*13460*/  ISETP.GE.AND P0, PT, R176, 0x2, PT ;  /* 0x00000002b000780c */ /* 0x000fe60003f06270 */
[----:B------:R2:W-:Y:S04]  /*13470*/  LDGSTS.E.BYPASS.LTC128B.128 [R171+0x9800], desc[UR6][R38.64] ;  /* 0x0980000026ab7fae */ /* 0x0005e8000b901d46 */
[----:B------:R-:W-:Y:S04]  /*13480*/  LDSM.16.M88.4 R104, [R162] ;  /* 0x00000000a268783b */ /* 0x000fe80000000200 */
[----:B------:R-:W3:Y:S04]  /*13490*/  LDSM.16.M88.4 R108, [R161+0x2000] ;  /* 0x00200000a16c783b */ /* 0x000ee80000000200 */
[----:B------:R-:W4:Y:S04]  /*134a0*/  LDSM.16.M88.4 R112, [R161+0x2800] ;  /* 0x00280000a170783b */ /* 0x000f280000000200 */
[----:B------:R-:W5:Y:S04]  /*134b0*/  LDSM.16.M88.4 R116, [R161+0x3000] ;  /* 0x00300000a174783b */ /* 0x000f680000000200 */
[----:B------:R-:W2:Y:S04]  /*134c0*/  LDSM.16.M88.4 R120, [R161+0x3800] ;  /* 0x00380000a178783b */ /* 0x000ea80000000200 */
[----:B------:R-:W0:Y:S04]  /*134d0*/  LDGDEPBAR ;  /* 0x00000000000079af */ /* 0x000e280000000000 */
[----:B------:R-:W2:Y:S04]  /*134e0*/  LDSM.16.M88.4 R124, [R161+0x4000] ;  /* 0x00400000a17c783b */ /* 0x000ea80000000200 */
[----:B------:R-:W2:Y:S04]  /*134f0*/  LDSM.16.M88.4 R128, [R161+0x4800] ;  /* 0x00480000a180783b */ /* 0x000ea80000000200 */
[----:B------:R-:W2:Y:S04]  /*13500*/  LDSM.16.M88.4 R132, [R161+0x5000] ;  /* 0x00500000a184783b */ /* 0x000ea80000000200 */
[----:B------:R-:W2:Y:S04]  /*13510*/  LDSM.16.M88.4 R136, [R161+0x5800] ;  /* 0x00580000a188783b */ /* 0x000ea80000000200 */
[----:B------:R-:W-:Y:S01]  /*13520*/  LDSM.16.M88.4 R140, [R155+0x3800] ;  /* 0x003800009b8c783b */ /* 0x000fe20000000200 */
[C---:B---3--:R-:W-:Y:S06]  /*13530*/  HMMA.16816.F32 R4, R104.reuse, R108, RZ ;  /* 0x0000006c6804723c */ /* 0x048fec00000018ff */
[C---:B------:R-:W-:Y:S01]  /*13540*/  HMMA.16816.F32 R8, R104.reuse, R110, RZ ;  /* 0x0000006e6808723c */ /* 0x040fe200000018ff */
[----:B------:R-:W-:Y:S05]  /*13550*/  LDSM.16.M88.4 R108, [R160] ;  /* 0x00000000a06c783b */ /* 0x000fea0000000200 */
[C---:B----4-:R-:W-:Y:S06]  /*13560*/  HMMA.16816.F32 R12, R104.reuse, R112, RZ ;  /* 0x00000070680c723c */ /* 0x050fec00000018ff */
[C---:B------:R-:W-:Y:S01]  /*13570*/  HMMA.16816.F32 R16, R104.reuse, R114, RZ ;  /* 0x000000726810723c */ /* 0x040fe200000018ff */
[----:B------:R-:W3:Y:S05]  /*13580*/  LDSM.16.M88.4 R112, [R155+0x2000] ;  /* 0x002000009b70783b */ /* 0x000eea0000000200 */
[C---:B-----5:R-:W-:Y:S06]  /*13590*/  HMMA.16816.F32 R20, R104.reuse, R116, RZ ;  /* 0x000000746814723c */ /* 0x060fec00000018ff */
[C---:B-1----:R-:W-:Y:S01]  /*135a0*/  HMMA.16816.F32 R24, R104.reuse, R118, RZ ;  /* 0x000000766818723c */ /* 0x042fe200000018ff */
[----:B------:R-:W1:Y:S05]  /*135b0*/  LDSM.16.M88.4 R116, [R155+0x2800] ;  /* 0x002800009b74783b */ /* 0x000e6a0000000200 */
[C---:B--2---:R-:W-:Y:S06]  /*135c0*/  HMMA.16816.F32 R28, R104.reuse, R120, RZ ;  /* 0x00000078681c723c */ /* 0x044fec00000018ff */
[C---:B------:R-:W-:Y:S01]  /*135d0*/  HMMA.16816.F32 R32, R104.reuse, R122, RZ ;  /* 0x0000007a6820723c */ /* 0x040fe200000018ff */
[----:B------:R-:W2:Y:S05]  /*135e0*/  LDSM.16.M88.4 R120, [R155+0x3000] ;  /* 0x003000009b78783b */ /* 0x000eaa0000000200 */
[C---:B------:R-:W-:Y:S06]  /*135f0*/  HMMA.16816.F32 R36, R104.reuse, R124, RZ ;  /* 0x0000007c6824723c */ /* 0x040fec00000018ff */
[C---:B------:R-:W-:Y:S01]  /*13600*/  HMMA.16816.F32 R40, R104.reuse, R126, RZ ;  /* 0x0000007e6828723c */ /* 0x040fe200000018ff */
[----:B------:R-:W4:Y:S05]  /*13610*/  LDSM.16.M88.4 R124, [R155+0x4000] ;  /* 0x004000009b7c783b */ /* 0x000f2a0000000200 */
        /* <DEDUP_REMOVED lines=16> */
[----:B------:R-:W2:Y:S05]  /*13720*/  LDSM.16.M88.4 R120, [R159] ;  /* 0x000000009f78783b */ /* 0x000eaa0000000200 */
[C---:B------:R-:W-:Y:S06]  /*13730*/  HMMA.16816.F32 R28, R108.reuse, R140, R28 ;  /* 0x0000008c6c1c723c */ /* 0x040fec000000181c */
[C---:B------:R-:W-:Y:S06]  /*13740*/  HMMA.16816.F32 R32, R108.reuse, R142, R32 ;  /* 0x0000008e6c20723c */ /* 0x040fec0000001820 */
[C---:B----4-:R-:W-:Y:S06]  /*13750*/  HMMA.16816.F32 R36, R108.reuse, R124, R36 ;  /* 0x0000007c6c24723c */ /* 0x050fec0000001824 */
[C---:B------:R-:W-:Y:S01]  /*13760*/  HMMA.16816.F32 R40, R108.reuse, R126, R40 ;  /* 0x0000007e6c28723c */ /* 0x040fe20000001828 */
[----:B------:R-:W4:Y:S05]  /*13770*/  LDSM.16.M88.4 R124, [R151] ;  /* 0x00000000977c783b */ /* 0x000f2a0000000200 */
[C---:B-----5:R-:W-:Y:S06]  /*13780*/  HMMA.16816.F32 R44, R108.reuse, R104, R44 ;  /* 0x000000686c2c723c */ /* 0x060fec000000182c */
[C---:B------:R-:W-:Y:S01]  /*13790*/  HMMA.16816.F32 R48, R108.reuse, R106, R48 ;  /* 0x0000006a6c30723c */ /* 0x040fe20000001830 */
[----:B------:R-:W5:Y:S05]  /*137a0*/  LDSM.16.M88.4 R104, [R150] ;  /* 0x000000009668783b */ /* 0x000f6a0000000200 */
[C---:B---3--:R-:W-:Y:S06]  /*137b0*/  HMMA.16816.F32 R52, R108.reuse, R112, R52 ;  /* 0x000000706c34723c */ /* 0x048fec0000001834 */
[C---:B------:R-:W-:Y:S01]  /*137c0*/  HMMA.16816.F32 R56, R108.reuse, R114, R56 ;  /* 0x000000726c38723c */ /* 0x040fe20000001838 */
[----:B------:R-:W-:Y:S05]  /*137d0*/  LDSM.16.M88.4 R112, [R148] ;  /* 0x000000009470783b */ /* 0x000fea0000000200 */
[C---:B-1----:R-:W-:Y:S06]  /*137e0*/  HMMA.16816.F32 R60, R108.reuse, R116, R60 ;  /* 0x000000746c3c723c */ /* 0x042fec000000183c */
[----:B------:R-:W-:Y:S01]  /*137f0*/  HMMA.16816.F32 R64, R108, R118, R64 ;  /* 0x000000766c40723c */ /* 0x000fe20000001840 */
[----:B------:R-:W1:Y:S04]  /*13800*/  LDSM.16.M88.4 R108, [R149] ;  /* 0x00000000956c783b */ /* 0x000e680000000200 */
[----:B------:R-:W3:Y:S01]  /*13810*/  LDSM.16.M88.4 R116, [R147] ;  /* 0x000000009374783b */ /* 0x000ee20000000200 */
[C---:B--2---:R-:W-:Y:S06]  /*13820*/  HMMA.16816.F32 R4, R120.reuse, R128, R4 ;  /* 0x000000807804723c */ /* 0x044fec0000001804 */
[C---:B------:R-:W-:Y:S01]  /*13830*/  HMMA.16816.F32 R8, R120.reuse, R130, R8 ;  /* 0x000000827808723c */ /* 0x040fe20000001808 */
[----:B------:R-:W2:Y:S05]  /*13840*/  LDSM.16.M88.4 R128, [R146] ;  /* 0x000000009280783b */ /* 0x000eaa0000000200 */
[C---:B----4-:R-:W-:Y:S06]  /*13850*/  HMMA.16816.F32 R12, R120.reuse, R124, R12 ;  /* 0x0000007c780c723c */ /* 0x050fec000000180c */
[C---:B------:R-:W-:Y:S01]  /*13860*/  HMMA.16816.F32 R16, R120.reuse, R126, R16 ;  /* 0x0000007e7810723c */ /* 0x040fe20000001810 */
[----:B------:R-:W-:Y:S05]  /*13870*/  LDSM.16.M88.4 R124, [R144+0x800] ;  /* 0x00080000907c783b */ /* 0x000fea0000000200 */
[C---:B-----5:R-:W-:Y:S06]  /*13880*/  HMMA.16816.F32 R20, R120.reuse, R104, R20 ;  /* 0x000000687814723c */ /* 0x060fec0000001814 */
[C---:B------:R-:W-:Y:S01]  /*13890*/  HMMA.16816.F32 R24, R120.reuse, R106, R24 ;  /* 0x0000006a7818723c */ /* 0x040fe20000001818 */
[----:B------:R-:W4:Y:S05]  /*138a0*/  LDSM.16.M88.4 R104, [R145] ;  /* 0x000000009168783b */ /* 0x000f2a0000000200 */
[C---:B-1----:R-:W-:Y:S06]  /*138b0*/  HMMA.16816.F32 R28, R120.reuse, R108, R28 ;  /* 0x0000006c781c723c */ /* 0x042fec000000181c */
[C---:B------:R-:W-:Y:S01]  /*138c0*/  HMMA.16816.F32 R32, R120.reuse, R110, R32 ;  /* 0x0000006e7820723c */ /* 0x040fe20000001820 */
[----:B------:R-:W-:Y:S05]  /*138d0*/  LDSM.16.M88.4 R108, [R157] ;  /* 0x000000009d6c783b */ /* 0x000fea0000000200 */
[C---:B------:R-:W-:Y:S06]  /*138e0*/  HMMA.16816.F32 R36, R120.reuse, R112, R36 ;  /* 0x000000707824723c */ /* 0x040fec0000001824 */
[C---:B------:R-:W-:Y:S01]  /*138f0*/  HMMA.16816.F32 R40, R120.reuse, R114, R40 ;  /* 0x000000727828723c */ /* 0x040fe20000001828 */
[----:B------:R-:W1:Y:S05]  /*13900*/  LDSM.16.M88.4 R112, [R144] ;  /* 0x000000009070783b */ /* 0x000e6a0000000200 */
[C---:B---3--:R-:W-:Y:S06]  /*13910*/  HMMA.16816.F32 R44, R120.reuse, R116, R44 ;  /* 0x00000074782c723c */ /* 0x048fec000000182c */
[C---:B------:R-:W-:Y:S01]  /*13920*/  HMMA.16816.F32 R48, R120.reuse, R118, R48 ;  /* 0x000000767830723c */ /* 0x040fe20000001830 */
[----:B------:R-:W3:Y:S05]  /*13930*/  LDSM.16.M88.4 R116, [R144+0x1000] ;  /* 0x001000009074783b */ /* 0x000eea0000000200 */
[C---:B--2---:R-:W-:Y:S06]  /*13940*/  HMMA.16816.F32 R52, R120.reuse, R128, R52 ;  /* 0x000000807834723c */ /* 0x044fec0000001834 */
[C---:B------:R-:W-:Y:S01]  /*13950*/  HMMA.16816.F32 R56, R120.reuse, R130, R56 ;  /* 0x000000827838723c */ /* 0x040fe20000001838 */
[----:B------:R-:W-:Y:S05]  /*13960*/  LDSM.16.M88.4 R128, [R144+0x3800] ;  /* 0x003800009080783b */ /* 0x000fea0000000200 */
[C---:B----4-:R-:W-:Y:S06]  /*13970*/  HMMA.16816.F32 R60, R120.reuse, R104, R60 ;  /* 0x00000068783c723c */ /* 0x050fec000000183c */
[----:B------:R-:W-:Y:S01]  /*13980*/  HMMA.16816.F32 R64, R120, R106, R64 ;  /* 0x0000006a7840723c */ /* 0x000fe20000001840 */
[----:B------:R-:W2:Y:S04]  /*13990*/  LDSM.16.M88.4 R104, [R144+0x1800] ;  /* 0x001800009068783b */ /* 0x000ea80000000200 */
[----:B------:R-:W-:Y:S01]  /*139a0*/  LDSM.16.M88.4 R120, [R144+0x2800] ;  /* 0x002800009078783b */ /* 0x000fe20000000200 */
[C---:B-1----:R-:W-:Y:S06]  /*139b0*/  HMMA.16816.F32 R4, R108.reuse, R112, R4 ;  /* 0x000000706c04723c */ /* 0x042fec0000001804 */
[C---:B------:R-:W-:Y:S01]  /*139c0*/  HMMA.16816.F32 R8, R108.reuse, R114, R8 ;  /* 0x000000726c08723c */ /* 0x040fe20000001808 */
[----:B------:R-:W1:Y:S05]  /*139d0*/  LDSM.16.M88.4 R112, [R144+0x2000] ;  /* 0x002000009070783b */ /* 0x000e6a0000000200 */
[C---:B------:R-:W-:Y:S06]  /*139e0*/  HMMA.16816.F32 R12, R108.reuse, R124, R12 ;  /* 0x0000007c6c0c723c */ /* 0x040fec000000180c */
[C---:B------:R-:W-:Y:S01]  /*139f0*/  HMMA.16816.F32 R16, R108.reuse, R126, R16 ;  /* 0x0000007e6c10723c */ /* 0x040fe20000001810 */
[----:B------:R-:W4:Y:S01]  /*13a00*/  LDSM.16.M88.4 R124, [R144+0x3000] ;  /* 0x00300000907c783b */ /* 0x000f220000000200 */
[----:B------:R-:W-:Y:S04]  /*13a10*/  DEPBAR.LE SB0, 0x0 ;  /* 0x000080000000791a */ /* 0x000fe80000000000 */
[C---:B---3--:R-:W-:Y:S01]  /*13a20*/  HMMA.16816.F32 R20, R108.reuse, R116, R20 ;  /* 0x000000746c14723c */ /* 0x048fe20000001814 */
[----:B------:R-:W-:Y:S05]  /*13a30*/  BAR.SYNC.DEFER_BLOCKING 0x0 ;  /* 0x0000000000007b1d */ /* 0x000fea0000010000 */
[C---:B------:R-:W-:Y:S06]  /*13a40*/  HMMA.16816.F32 R24, R108.reuse, R118, R24 ;  /* 0x000000766c18723c */ /* 0x040fec0000001818 */
[C---:B--2---:R-:W-:Y:S06]  /*13a50*/  HMMA.16816.F32 R28, R108.reuse, R104, R28 ;  /* 0x000000686c1c723c */ /* 0x044fec000000181c */
[C---:B------:R-:W-:Y:S06]  /*13a60*/  HMMA.16816.F32 R32, R108.reuse, R106, R32 ;  /* 0x0000006a6c20723c */ /* 0x040fec0000001820 */
[C---:B-1----:R-:W-:Y:S06]  /*13a70*/  HMMA.16816.F32 R36, R108.reuse, R112, R36 ;  /* 0x000000706c24723c */ /* 0x042fec0000001824 */
        /* <DEDUP_REMOVED lines=77> */
.L_x_6642:
        /* <DEDUP_REMOVED lines=29> */
.L_x_6641:
        /* <DEDUP_REMOVED lines=442> */
.L_x_6639:
        /* <DEDUP_REMOVED lines=29> */
[----:B------:R-:W-:Y:S01]  /*15e90*/  IMAD.SHL.U32 R12, R10, 0x40, RZ ;  /* 0x000000400a0c7824 */ /* 0x000fe200078e00ff */
[----:B------:R-:W-:Y:S02]  /*15ea0*/  SHF.R.S32.HI R13, RZ, 0x5, R11 ;  /* 0x00000005ff0d7819 */ /* 0x000fe4000001140b */
[----:B------:R-:W-:Y:S01]  /*15eb0*/  ISETP.NE.U32.AND P4, PT, R9, 0x1, PT ;  /* 0x000000010900780c */ /* 0x000fe20003f85070 */
[----:B------:R-:W3:Y:S01]  /*15ec0*/  @P3 MUFU.LG2 R6, R6 ;  /* 0x0000000600063308 */ /* 0x000ee20000000c00 */
[----:B------:R-:W-:Y:S01]  /*15ed0*/  LOP3.LUT R12, R12, 0x1c0, RZ, 0xc0, !PT ;  /* 0x000001c00c0c7812 */ /* 0x000fe200078ec0ff */
[----:B------:R-:W-:Y:S01]  /*15ee0*/  IMAD R14, R13, 0x200, R14 ;  /* 0x000002000d0e7824 */ /* 0x000fe200078e020e */
[----:B------:R-:W-:Y:S01]  /*15ef0*/  R2P PR, R10, 0x6 ;  /* 0x000000060a007804 */ /* 0x000fe20000000000 */
[C---:B-1----:R-:W-:Y:S01]  /*15f00*/  FMUL.FTZ R96, R7.reuse, R96 ;  /* 0x0000006007607220 */ /* 0x042fe20000410000 */
[----:B------:R-:W-:Y:S01]  /*15f10*/  LEA.HI R15, R12, R12, RZ, 0x1d ;  /* 0x0000000c0c0f7211 */ /* 0x000fe200078fe8ff */
[C---:B------:R-:W-:Y:S01]  /*15f20*/  FMUL.FTZ R97, R7.reuse, R97 ;  /* 0x0000006107617220 */ /* 0x040fe20000410000 */
[----:B------:R-:W-:Y:S01]  /*15f30*/  MOV R9, 0xfffffff0 ;  /* 0xfffffff000097802 */ /* 0x000fe20000000f00 */
[----:B------:R-:W-:Y:S01]  /*15f40*/  FMUL.FTZ R92, R7, R92 ;  /* 0x0000005c075c7220 */ /* 0x000fe20000410000 */
[----:B------:R-:W-:Y:S01]  /*15f50*/  MOV R10, 0x20 ;  /* 0x00000020000a7802 */ /* 0x000fe20000000f00 */
[----:B------:R-:W-:-:S02]  /*15f60*/  IMAD.U32 R14, R14, 0x2, R15 ;  /* 0x000000020e0e7824 */ /* 0x000fc400078e000f */
[C---:B--2---:R-:W-:Y:S01]  /*15f70*/  FMUL.FTZ R99, R8.reuse, R99 ;  /* 0x0000006308637220 */ /* 0x044fe20000410000 */
[----:B------:R-:W-:Y:S01]  /*15f80*/  FMUL.FTZ R98, R8, R98 ;  /* 0x0000006208627220 */ /* 0x000fe20000410000 */
[----:B------:R-:W-:Y:S01]  /*15f90*/  SEL R9, R9, 0x10, !P4 ;  /* 0x0000001009097807 */ /* 0x000fe20006000000 */
[C---:B------:R-:W-:Y:S01]  /*15fa0*/  FMUL.FTZ R93, R7.reuse, R93 ;  /* 0x0000005d075d7220 */ /* 0x040fe20000410000 */
[----:B------:R-:W-:Y:S01]  /*15fb0*/  LEA R15, R14, UR4, 0x1 ;  /* 0x000000040e0f7c11 */ /* 0x000fe2000f8e08ff */
[C---:B------:R-:W-:Y:S01]  /*15fc0*/  FMUL.FTZ R95, R8.reuse, R95 ;  /* 0x0000005f085f7220 */ /* 0x040fe20000410000 */
[C---:B------:R-:W-:Y:S01]  /*15fd0*/  FMUL.FTZ R94, R8.reuse, R94 ;  /* 0x0000005e085e7220 */ /* 0x040fe20000410000 */
[----:B------:R-:W-:Y:S01]  /*15fe0*/  FMUL.FTZ R88, R7, R88 ;  /* 0x0000005807587220 */ /* 0x000fe20000410000 */
[----:B------:R-:W-:Y:S01]  /*15ff0*/  IADD3 R19, R15, 0x40, RZ ;  /* 0x000000400f137810 */ /* 0x000fe20007ffe0ff */
        /* <DEDUP_REMOVED lines=60> */
[----:B------:R-:W-:Y:S01]  /*163c0*/  STS [R19], R80 ;  /* 0x0000005013007388 */ /* 0x000fe20000000800 */
[----:B------:R-:W-:-:S03]  /*163d0*/  MOV R14, 0x7f800000 ;  /* 0x7f800000000e7802 */ /* 0x000fc60000000f00 */
        /* <DEDUP_REMOVED lines=22> */
.L_x_6644:
[----:B------:R-:W1:Y:S01]  /*16540*/  S2R R5, SR_CTAID.Z ;  /* 0x0000000000057919 */ /* 0x000e620000002700 */
[----:B------:R-:W1:Y:S01]  /*16550*/  LDC R2, c[0x0][0x270] ;  /* 0x00009c00ff027b82 */ /* 0x000e620000000800 */
[----:B------:R-:W1:Y:S07]  /*16560*/  S2R R0, SR_CTAID.Y ;  /* 0x0000000000007919 */ /* 0x000e6e0000002600 */
[----:B------:R-:W2:Y:S01]  /*16570*/  LDC R7, c[0x0][0x2c4] ;  /* 0x0000b100ff077b82 */ /* 0x000ea20000000800 */
[----:B-1----:R-:W-:-:S04]  /*16580*/  IMAD R2, R0, R2, R5 ;  /* 0x0000000200027224 */ /* 0x002fc800078e0205 */
[----:B--2---:R-:W-:-:S07]  /*16590*/  IMAD R7, R2, R7, RZ ;  /* 0x0000000702077224 */ /* 0x004fce00078e02ff */
.L_x_6645:
        /* <DEDUP_REMOVED lines=26> */
.L_x_6647:
[----:B------:R-:W-:Y:S05]  /*16740*/  BSYNC B0 ;  /* 0x0000000000007941 */ /* 0x000fea0003800000 */
.L_x_6646:
[----:B------:R-:W3:Y:S01]  /*16750*/  S2UR UR5, SR_CTAID.X ;  /* 0x00000000000579c3 */ /* 0x000ee20000002500 */
[----:B------:R-:W-:Y:S01]  /*16760*/  LEA.HI R11, R3, R4, RZ, 0x3 ;  /* 0x00000004030b7211 */ /* 0x000fe200078f18ff */
[----:B--2---:R2:W4:Y:S01]  /*16770*/  LDS.128 R12, [R171+0x1800] ;  /* 0x00180000ab0c7984 */ /* 0x0045220000000c00 */
[----:B------:R-:W-:Y:S01]  /*16780*/  ISETP.NE.AND P0, PT, R169, -0x1, PT ;  /* 0xffffffffa900780c */ /* 0x000fe20003f05270 */
[----:B------:R-:W-:Y:S01]  /*16790*/  BSSY B0, `(.L_x_6648) ;  /* 0x0000033000007945 */ /* 0x000fe20003800000 */
[----:B------:R-:W-:Y:S02]  /*167a0*/  LOP3.LUT R11, R11, 0xfffffff8, RZ, 0xc0, !PT ;  /* 0xfffffff80b0b7812 */ /* 0x000fe400078ec0ff */
[----:B-1----:R-:W-:Y:S01]  /*167b0*/  SHF.R.S32.HI R3, RZ, 0x1f, R2 ;  /* 0x0000001fff037819 */ /* 0x002fe20000011402 */
[----:B------:R-:W1:Y:S02]  /*167c0*/  LDC.64 R6, c[0x0][0x290] ;  /* 0x0000a400ff067b82 */ /* 0x000e640000000a00 */
[----:B------:R-:W-:Y:S01]  /*167d0*/  IMAD.IADD R4, R4, 0x1, -R11 ;  /* 0x0000000104047824 */ /* 0x000fe200078e0a0b */
[----:B------:R-:W-:-:S02]  /*167e0*/  SHF.R.S32.HI R11, RZ, 0x1f, R0 ;  /* 0x0000001fff0b7819 */ /* 0x000fc40000011400 */
[----:B------:R-:W-:Y:S01]  /*167f0*/  LEA.HI R2, R3, R2, RZ, 0x3 ;  /* 0x0000000203027211 */ /* 0x000fe200078f18ff */
[----:B------:R-:W-:Y:S02]  /*16800*/  IMAD.SHL.U32 R16, R4, 0x8, RZ ;  /* 0x0000000804107824 */ /* 0x000fe400078e00ff */
[----:B------:R-:W5:Y:S01]  /*16810*/  LDC.64 R8, c[0x0][0x298] ;  /* 0x0000a600ff087b82 */ /* 0x000f620000000a00 */
[----:B------:R-:W-:Y:S01]  /*16820*/  VIADD R3, R172, 0x10 ;  /* 0x00000010ac037836 */ /* 0x000fe20000000000 */
[----:B------:R-:W-:Y:S02]  /*16830*/  SHF.R.S32.HI R2, RZ, 0x3, R2 ;  /* 0x00000003ff027819 */ /* 0x000fe40000011402 */
[----:B------:R-:W-:Y:S01]  /*16840*/  SHF.R.S32.HI R17, RZ, 0x1f, R16 ;  /* 0x0000001fff117819 */ /* 0x000fe20000011410 */
[----:B---3--:R-:W-:-:S04]  /*16850*/  USHF.L.U32 UR5, UR5, 0x6, URZ ;  /* 0x0000000605057899 */ /* 0x008fc8000800063f */
[----:B------:R-:W-:Y:S02]  /*16860*/  USHF.R.S32.HI UR4, URZ, 0x1f, UR5 ;  /* 0x0000001f3f047899 */ /* 0x000fe40008011405 */
[----:B------:R-:W-:Y:S02]  /*16870*/  VIADD R168, R168, -UR5 ;  /* 0x80000005a8a87c36 */ /* 0x000fe40008000000 */
[----:B-1----:R-:W-:-:S03]  /*16880*/  IMAD R11, R11, R6, RZ ;  /* 0x000000060b0b7224 */ /* 0x002fc600078e02ff */
[----:B------:R-:W-:Y:S01]  /*16890*/  ISETP.GE.AND P2, PT, R3, R168, PT ;  /* 0x000000a80300720c */ /* 0x000fe20003f46270 */
[C---:B------:R-:W-:Y:S01]  /*168a0*/  IMAD R7, R0.reuse, R7, R11 ;  /* 0x0000000700077224 */ /* 0x040fe200078e020b */
[----:B------:R-:W-:Y:S01]  /*168b0*/  SHF.R.S32.HI R3, RZ, 0x1f, R5 ;  /* 0x0000001fff037819 */ /* 0x000fe20000011405 */
[----:B------:R-:W-:-:S04]  /*168c0*/  IMAD.WIDE.U32 R10, R0, R6, RZ ;  /* 0x00000006000a7225 */ /* 0x000fc800078e00ff */
[----:B-----5:R-:W-:-:S04]  /*168d0*/  IMAD.WIDE.U32 R18, R169, R8, RZ ;  /* 0x00000008a9127225 */ /* 0x020fc800078e00ff */
[----:B------:R-:W-:Y:S01]  /*168e0*/  IMAD.WIDE.U32 R16, R8, UR5, R16 ;  /* 0x0000000508107c25 */ /* 0x000fe2000f8e0010 */
[----:B------:R-:W-:-:S03]  /*168f0*/  SEL R18, R10, R18, !P0 ;  /* 0x000000120a127207 */ /* 0x000fc60004000000 */
[----:B------:R-:W-:Y:S02]  /*16900*/  IMAD R0, R8, UR4, RZ ;  /* 0x0000000408007c24 */ /* 0x000fe4000f8e02ff */
[----:B------:R-:W-:Y:S01]  /*16910*/  IMAD R169, R169, R9, R19 ;  /* 0x00000009a9a97224 */ /* 0x000fe200078e0213 */
[----:B------:R-:W-:Y:S01]  /*16920*/  @!P0 IADD3 R169, R11, R7, RZ ;  /* 0x000000070ba98210 */ /* 0x000fe20007ffe0ff */
[----:B------:R-:W-:Y:S01]  /*16930*/  IMAD R0, R9, UR5, R0 ;  /* 0x0000000509007c24 */ /* 0x000fe2000f8e0200 */
[----:B------:R-:W-:Y:S01]  /*16940*/  IADD3 R18, P0, R18, R16, RZ ;  /* 0x0000001012127210 */ /* 0x000fe20007f1e0ff */
[----:B------:R-:W-:Y:S01]  /*16950*/  ULDC.64 UR4, c[0x0][0x2a0] ;  /* 0x0000a80000047ab9 */ /* 0x000fe20000000a00 */
[C---:B------:R-:W-:Y:S02]  /*16960*/  VIADD R7, R172.reuse, 0x30 ;  /* 0x00000030ac077836 */ /* 0x040fe40000000000 */
[----:B------:R-:W-:Y:S01]  /*16970*/  IADD3.X R19, R169, R0, R17, P0, !PT ;  /* 0x00000000a9137210 */ /* 0x000fe200007fe411 */
[----:B------:R-:W-:Y:S01]  /*16980*/  IMAD R0, R3, UR4, RZ ;  /* 0x0000000403007c24 */ /* 0x000fe2000f8e02ff */
[CC--:B------:R-:W-:Y:S01]  /*16990*/  ISETP.GE.AND P0, PT, R172.reuse, R168.reuse, PT ;  /* 0x000000a8ac00720c */ /* 0x0c0fe20003f06270 */
[----:B------:R-:W-:Y:S01]  /*169a0*/  VIADD R11, R172, 0x20 ;  /* 0x00000020ac0b7836 */ /* 0x000fe20000000000 */
[-C--:B------:R-:W-:Y:S01]  /*169b0*/  ISETP.GE.AND P3, PT, R7, R168.reuse, PT ;  /* 0x000000a80700720c */ /* 0x080fe20003f66270 */
[C---:B------:R-:W-:Y:S01]  /*169c0*/  IMAD R21, R5.reuse, UR5, R0 ;  /* 0x0000000505157c24 */ /* 0x040fe2000f8e0200 */
[----:B------:R-:W-:Y:S01]  /*169d0*/  SHF.R.S32.HI R3, RZ, 0x1f, R2 ;  /* 0x0000001fff037819 */ /* 0x000fe20000011402 */
[----:B------:R-:W-:Y:S01]  /*169e0*/  IMAD.WIDE.U32 R18, R5, UR4, R18 ;  /* 0x0000000405127c25 */ /* 0x000fe2000f8e0012 */
[----:B------:R-:W-:Y:S01]  /*169f0*/  ISETP.GE.AND P1, PT, R11, R168, PT ;  /* 0x000000a80b00720c */ /* 0x000fe20003f26270 */
[----:B------:R2:W1:Y:S03]  /*16a00*/  LDS.128 R4, [R171] ;  /* 0x00000000ab047984 */ /* 0x0004660000000c00 */
[----:B------:R-:W-:-:S03]  /*16a10*/  IADD3 R21, R21, R19, RZ ;  /* 0x0000001315157210 */ /* 0x000fc60007ffe0ff */
[----:B----4-:R-:W-:Y:S06]  /*16a20*/  @P0 BRA `(.L_x_6649) ;  /* 0x0000000000240947 */ /* 0x010fec0003800000 */
        /* <DEDUP_REMOVED lines=9> */
.L_x_6649:
[----:B------:R-:W-:Y:S05]  /*16ac0*/  BSYNC B0 ;  /* 0x0000000000007941 */ /* 0x000fea0003800000 */
.L_x_6648:
        /* <DEDUP_REMOVED lines=15> */
.L_x_6651:
[----:B------:R-:W-:Y:S05]  /*16bc0*/  BSYNC B0 ;  /* 0x0000000000007941 */ /* 0x000fea0003800000 */
.L_x_6650:
        /* <DEDUP_REMOVED lines=15> */
.L_x_6653:
[----:B------:R-:W-:Y:S05]  /*16cc0*/  BSYNC B0 ;  /* 0x0000000000007941 */ /* 0x000fea0003800000 */
.L_x_6652:
        /* <DEDUP_REMOVED lines=13> */
.L_x_6654:
        /* <DEDUP_REMOVED lines=14> */
.L_x_7940:


//--------------------- .text._ZN5flash24flash_fwd_splitkv_kernelI23Flash_fwd_kernel_traitsILi64ELi64ELi128ELi4ELb0ELb0EN7cutlass6half_tE19Flash_kernel_traitsILi64ELi64ELi128ELi4ES3_EELb1ELb0ELb0ELb0ELb1ELb1ELb0ELb1EEEvNS_16Flash_fwd_paramsE --------------------------
	.section	.text._ZN5flash24flash_fwd_splitkv_kernelI23Flash_fwd_kernel_traitsILi64ELi64ELi128ELi4ELb0ELb0EN7cutlass6half_tE19Flash_kernel_traitsILi64ELi64ELi128ELi4ES3_EELb1ELb0ELb0ELb0ELb1ELb1ELb0ELb1EEEvNS_16Flash_fwd_paramsE,"ax",@progbits
	.align	128
        .global         _ZN5flash24flash_fwd_splitkv_kernelI23Flash_fwd_kernel_traitsILi64ELi64ELi128ELi4ELb0ELb0EN7cutlass6half_tE19Flash_kernel_traitsILi64ELi64ELi128ELi4ES3_EELb1ELb0ELb0ELb0ELb1ELb1ELb0ELb1EEEvNS_16Flash_fwd_paramsE
        .type           _ZN5flash24flash_fwd_splitkv_kernelI23Flash_fwd_kernel_traitsILi64ELi64ELi128ELi4ELb0ELb0EN7cutlass6half_tE19Flash_kernel_traitsILi64ELi64ELi128ELi4ES3_EELb1ELb0ELb0ELb0ELb1ELb1ELb0ELb1EEEvNS_16Flash_fwd_paramsE,@function
        .size           _ZN5flash24flash_fwd_splitkv_kernelI23Flash_fwd_kernel_traitsILi64ELi64ELi128ELi4ELb0ELb0EN7cutlass6half_tE19Flash_kernel_traitsILi64ELi64ELi128ELi4ES3_EELb1ELb0ELb0ELb0ELb1ELb1ELb0ELb1EEEvNS_16Flash_fwd_paramsE,(.L_x_7941 - _ZN5flash24flash_fwd_splitkv_kernelI23Flash_fwd_kernel_traitsILi64ELi64ELi128ELi4ELb0ELb0EN7cutlass6half_tE19Flash_kernel_traitsILi64ELi64ELi128ELi4ES3_EELb1ELb0ELb0ELb0ELb1ELb1ELb0ELb1EEEvNS_16Flash_fwd_paramsE)
        .other          _ZN5flash24flash_fwd_splitkv_kernelI23Flash_fwd_kernel_traitsILi64ELi64ELi128ELi4ELb0ELb0EN7cutlass6half_tE19Flash_kernel_traitsILi64ELi64ELi128ELi4ES3_EELb1ELb0ELb0ELb0ELb1ELb1ELb0ELb1EEEvNS_16Flash_fwd_paramsE,@"STO_CUDA_ENTRY STV_DEFAULT"
_ZN5flash24flash_fwd_splitkv_kernelI23Flash_fwd_kernel_traitsILi64ELi64ELi128ELi4ELb0ELb0EN7cutlass6half_tE19Flash_kernel_traitsILi64ELi64ELi128ELi4ES3_EELb1ELb0ELb0ELb0ELb1ELb1ELb0ELb1EEEvNS_16Flash_fwd_paramsE:
.text._ZN5flash24flash_fwd_splitkv_kernelI23Flash_fwd_kernel_traitsILi64ELi64ELi128ELi4ELb0ELb0EN7cutlass6half_tE19Flash_kernel_traitsILi64ELi64ELi128ELi4ES3_EELb1ELb0ELb0ELb0ELb1ELb1ELb0ELb1EEEvNS_16Flash_fwd_paramsE:
        /* <DEDUP_REMOVED lines=40> */
.L_x_6655:
[----:B------:R-:W1:Y:S02]  /*0280*/  LDC R5, c[0x0][0x2c8] ;  /* 0x0000b200ff057b82 */ /* 0x000e640000000800 */
.L_x_6656:
        /* <DEDUP_REMOVED lines=13> */
[--C-:B-1---5:R-:W-:Y:S01]  /*0360*/  IMAD.IADD R68, R5, 0x1, -R10.reuse ;  /* 0x0000000105447824 */ /* 0x122fe200078e0a0a */
[----:B------:R-:W-:Y:S01]  /*0370*/  ULDC UR5, c[0x0][0x2c8] ;  /* 0x0000b20000057ab9 */ /* 0x000fe20000000800 */
[----:B------:R-:W-:Y:S01]  /*0380*/  @P0 IMAD.IADD R63, R63, 0x1, -R10 ;  /* 0x000000013f3f0824 */ /* 0x000fe200078e0a0a */
[----:B------:R-:W-:Y:S01]  /*0390*/  @!P0 ISETP.NE.AND.EX P1, PT, R3, RZ, PT, P1 ;  /* 0x000000ff0300820c */ /* 0x000fe20003f25310 */
[----:B------:R-:W-:Y:S01]  /*03a0*/  UIADD3 UR5, UR5, 0x7f, URZ ;  /* 0x0000007f05057890 */ /* 0x000fe2000fffe03f */
[----:B------:R-:W1:Y:S02]  /*03b0*/  S2R R57, SR_TID.X ;  /* 0x0000000000397919 */ /* 0x000e640000002100 */
[----:B------:R-:W-:Y:S01]  /*03c0*/  @!P0 SEL R3, R4, RZ, P1 ;  /* 0x000000ff04038207 */ /* 0x000fe20000800000 */
[----:B------:R-:W-:-:S04]  /*03d0*/  USHF.R.S32.HI UR4, URZ, 0x1f, UR5 ;  /* 0x0000001f3f047899 */ /* 0x000fc80008011405 */
[----:B------:R-:W-:Y:S01]  /*03e0*/  @!P0 IMAD.IADD R63, R68, 0x1, R3 ;  /* 0x00000001443f8824 */ /* 0x000fe200078e0203 */
[----:B------:R-:W-:Y:S01]  /*03f0*/  IADD3 R3, -R170, 0xbf, R61 ;  /* 0x000000bfaa037810 */ /* 0x000fe20007ffe13d */
[----:B------:R-:W-:Y:S02]  /*0400*/  ULEA.HI UR4, UR4, UR5, URZ, 0x7 ;  /* 0x0000000504047291 */ /* 0x000fe4000f8f383f */
[----:B------:R-:W-:Y:S02]  /*0410*/  VIADD R5, R63, 0x7f ;  /* 0x0000007f3f057836 */ /* 0x000fe40000000000 */
[----:B------:R-:W-:-:S03]  /*0420*/  USHF.R.S32.HI UR4, URZ, 0x7, UR4 ;  /* 0x000000073f047899 */ /* 0x000fc60008011404 */
        /* <DEDUP_REMOVED lines=66> */
.L_x_6659:
[----:B------:R-:W-:Y:S05]  /*0850*/  BSYNC B0 ;  /* 0x0000000000007941 */ /* 0x000fea0003800000 */
.L_x_6658:
        /* <DEDUP_REMOVED lines=16> */
.L_x_6661:
[----:B------:R-:W-:Y:S05]  /*0960*/  BSYNC B0 ;  /* 0x0000000000007941 */ /* 0x000fea0003800000 */
.L_x_6660:
        /* <DEDUP_REMOVED lines=15> */
.L_x_6663:
[----:B------:R-:W-:Y:S05]  /*0a60*/  BSYNC B0 ;  /* 0x0000000000007941 */ /* 0x000fea0003800000 */
.L_x_6662:
        /* <DEDUP_REMOVED lines=13> */
.L_x_6665:
[----:B------:R-:W-:Y:S05]  /*0b40*/  BSYNC B0 ;  /* 0x0000000000007941 */ /* 0x000fea0003800000 */
.L_x_6664:
        /* <DEDUP_REMOVED lines=16> */
.L_x_6657:
        /* <DEDUP_REMOVED lines=25> */
.L_x_6666:
        /* <DEDUP_REMOVED lines=31> */
[----:B--2---:R-:W-:-:S04]  /*0fd0*/  IABS R2, R19 ;  /* 0x0000001300027213 */ /* 0x004fc80000000000 */
[----:B------:R-:W1:Y:S08]  /*0fe0*/  I2F.RP R12, R2 ;  /* 0x00000002000c7306 */ /* 0x000e700000209400 */
[----:B-1----:R-:W1:Y:S02]  /*0ff0*/  MUFU.RCP R10, R12 ;  /* 0x0000000c000a7308 */ /* 0x002e640000001000 */
[----:B-1----:R-:W-:-:S06]  /*1000*/  IADD3 R10, R10, 0xffffffe, RZ ;  /* 0x0ffffffe0a0a7810 */ /* 0x002fcc0007ffe0ff */
[----:B------:R-:W1:Y:S02]  /*1010*/  F2I.FTZ.U32.TRUNC.NTZ R7, R10 ;  /* 0x0000000a00077305 */ /* 0x000e64000021f000 */
[----:B-1----:R-:W-:-:S04]  /*1020*/  IMAD.MOV R3, RZ, RZ, -R7 ;  /* 0x000000ffff037224 */ /* 0x002fc800078e0a07 */
        /* <DEDUP_REMOVED lines=9> */
[----:B------:R-:W-:-:S12]  /*10c0*/  IMAD R13, R8, R6, R5 ;  /* 0x00000006080d7224 */ /* 0x000fd800078e0205 */
        /* <DEDUP_REMOVED lines=19> */
[----:B------:R-:W-:Y:S02]  /*1200*/  IMAD.IADD R21, R21, 0x1, R6 ;  /* 0x0000000115157824 */ /* 0x000fe400078e0206 */
[----:B---3--:R-:W-:-:S02]  /*1210*/  IMAD R6, R17, R148, RZ ;  /* 0x0000009411067224 */ /* 0x008fc400078e02ff */
[----:B------:R-:W-:-:S04]  /*1220*/  IMAD.WIDE.U32 R18, R13, R148, R20 ;  /* 0x000000940d127225 */ /* 0x000fc800078e0014 */
[----:B------:R-:W-:Y:S02]  /*1230*/  IMAD R6, R13, R149, R6 ;  /* 0x000000950d067224 */ /* 0x000fe400078e0206 */
[----:B------:R-:W-:-:S03]  /*1240*/  IMAD.MOV.U32 R20, RZ, RZ, R18 ;  /* 0x000000ffff147224 */ /* 0x000fc600078e0012 */
[----:B------:R-:W-:Y:S01]  /*1250*/  IADD3 R21, R19, R6, RZ ;  /* 0x0000000613157210 */ /* 0x000fe20007ffe0ff */
        /* <DEDUP_REMOVED lines=9> */
.L_x_6667:
[----:B------:R-:W1:Y:S01]  /*12f0*/  LDC R21, c[0x0][0x278] ;  /* 0x00009e00ff157b82 */ /* 0x000e620000000800 */
[----:B------:R-:W-:Y:S02]  /*1300*/  MOV R4, RZ ;  /* 0x000000ff00047202 */ /* 0x000fe40000000f00 */
[----:B------:R-:W-:-:S13]  /*1310*/  ISETP.NE.AND P0, PT, R19, -0x1, PT ;  /* 0xffffffff1300780c */ /* 0x000fda0003f05270 */
[----:B------:R-:W2:Y:S01]  /*1320*/  @P0 LDC.64 R148, c[0x0][0x248] ;  /* 0x00009200ff940b82 */ /* 0x000ea20000000a00 */
[----:B------:R-:W-:Y:S01]  /*1330*/  @P0 IMAD.IADD R24, R10, 0x1, R19 ;  /* 0x000000010a180824 */ /* 0x000fe200078e0213 */
[----:B-1----:R-:W-:-:S04]  /*1340*/  IABS R3, R21 ;  /* 0x0000001500037213 */ /* 0x002fc80000000000 */
[----:B------:R-:W1:Y:S01]  /*1350*/  I2F.RP R7, R3 ;  /* 0x0000000300077306 */ /* 0x000e620000209400 */
[C---:B--2---:R-:W-:Y:S02]  /*1360*/  @P0 IMAD R13, R24.reuse, R149, RZ ;  /* 0x00000095180d0224 */ /* 0x044fe400078e02ff */
[----:B------:R-:W-:-:S05]  /*1370*/  @P0 IMAD.WIDE.U32 R24, R24, R148, RZ ;  /* 0x0000009418180225 */ /* 0x000fca00078e00ff */
[----:B-1----:R-:W1:Y:S01]  /*1380*/  MUFU.RCP R6, R7 ;  /* 0x0000000700067308 */ /* 0x002e620000001000 */
[----:B------:R-:W-:Y:S02]  /*1390*/  @P0 IADD3 R13, R25, R13, RZ ;  /* 0x0000000d190d0210 */ /* 0x000fe40007ffe0ff */
[----:B------:R-:W-:Y:S01]  /*13a0*/  @P0 MOV R12, R24 ;  /* 0x00000018000c0202 */ /* 0x000fe20000000f00 */
[----:B-1----:R-:W-:-:S04]  /*13b0*/  VIADD R6, R6, 0xffffffe ;  /* 0x0ffffffe06067836 */ /* 0x002fc80000000000 */
[----:B------:R-:W1:Y:S02]  /*13c0*/  F2I.FTZ.U32.TRUNC.NTZ R5, R6 ;  /* 0x0000000600057305 */ /* 0x000e64000021f000 */
[----:B-1----:R-:W-:Y:S01]  /*13d0*/  IMAD.MOV R0, RZ, RZ, -R5 ;  /* 0x000000ffff007224 */ /* 0x002fe200078e0a05 */
[----:B------:R-:W1:Y:S03]  /*13e0*/  @P0 LDC.64 R6, c[0x0][0x250] ;  /* 0x00009400ff060b82 */ /* 0x000e660000000a00 */
[----:B------:R-:W-:Y:S01]  /*13f0*/  IMAD R2, R0, R3, RZ ;  /* 0x0000000300027224 */ /* 0x000fe200078e02ff */
[----:B------:R-:W-:-:S03]  /*1400*/  IABS R0, R132 ;  /* 0x0000008400007213 */ /* 0x000fc60000000000 */
[----:B------:R-:W-:-:S04]  /*1410*/  IMAD.HI.U32 R5, R5, R2, R4 ;  /* 0x0000000205057227 */ /* 0x000fc800078e0004 */
[----:B------:R-:W-:-:S04]  /*1420*/  IMAD.MOV.U32 R2, RZ, RZ, R0 ;  /* 0x000000ffff027224 */ /* 0x000fc800078e0000 */
[----:B------:R-:W-:Y:S01]  /*1430*/  IMAD.HI.U32 R4, R5, R2, RZ ;  /* 0x0000000205047227 */ /* 0x000fe200078e00ff */
[----:B------:R-:W-:-:S03]  /*1440*/  LEA R5, R56, 0xffffff80, 0x7 ;  /* 0xffffff8038057811 */ /* 0x000fc600078e38ff */
[----:B------:R-:W-:Y:S01]  /*1450*/  IMAD.MOV R0, RZ, RZ, -R4 ;  /* 0x000000ffff007224 */ /* 0x000fe200078e0a04 */
[----:B------:R-:W-:-:S03]  /*1460*/  SHF.R.S32.HI R17, RZ, 0x1f, R5 ;  /* 0x0000001fff117819 */ /* 0x000fc60000011405 */
        /* <DEDUP_REMOVED lines=24> */
.L_x_6669:
        /* <DEDUP_REMOVED lines=12> */
[----:B------:R-:W-:Y:S01]  /*16b0*/  IMAD R3, R4, R3, R0 ;  /* 0x0000000304037224 */ /* 0x000fe200078e0200 */
[----:B------:R-:W-:-:S04]  /*16c0*/  MOV R0, R12 ;  /* 0x0000000c00007202 */ /* 0x000fc80000000f00 */
        /* <DEDUP_REMOVED lines=16> */
.L_x_6668:
[----:B------:R1:W5:Y:S01]  /*17d0*/  @P4 LDG.E R44, desc[UR6][R138.64] ;  /* 0x000000068a2c4981 */ /* 0x000362000c1e1900 */
[----:B------:R-:W-:Y:S01]  /*17e0*/  SHF.R.S32.HI R58, RZ, 0x1f, R57 ;  /* 0x0000001fff3a7819 */ /* 0x000fe20000011439 */
[----:B------:R-:W2:Y:S01]  /*17f0*/  LDC.64 R2, c[0x0][0x240] ;  /* 0x00009000ff027b82 */ /* 0x000ea20000000a00 */
[----:B------:R-:W-:Y:S01]  /*1800*/  ISETP.NE.AND P0, PT, R171, -0x1, PT ;  /* 0xffffffffab00780c */ /* 0x000fe20003f05270 */
[----:B------:R-:W-:Y:S01]  /*1810*/  ULDC.64 UR4, c[0x0][0x268] ;  /* 0x00009a0000047ab9 */ /* 0x000fe20000000a00 */
[CC--:B------:R-:W-:Y:S01]  /*1820*/  LEA.HI R60, R58.reuse, R57.reuse, RZ, 0x3 ;  /* 0x000000393a3c7211 */ /* 0x0c0fe200078f18ff */
[----:B------:R-:W-:Y:S01]  /*1830*/  ULDC.64 UR12, c[0x0][0x218] ;  /* 0x00008600000c7ab9 */ /* 0x000fe20000000a00 */
[-C--:B------:R-:W-:Y:S01]  /*1840*/  LEA.HI R130, R58, R57.reuse, RZ, 0x4 ;  /* 0x000000393a827211 */ /* 0x080fe200078f20ff */
[----:B------:R-:W-:Y:S01]  /*1850*/  ULDC.64 UR10, c[0x0][0x258] ;  /* 0x00009600000a7ab9 */ /* 0x000fe20000000a00 */
[----:B------:R-:W-:Y:S01]  /*1860*/  SHF.R.S32.HI R136, RZ, 0x3, R60 ;  /* 0x00000003ff887819 */ /* 0x000fe2000001143c */
[----:B------:R-:W3:Y:S01]  /*1870*/  LDC.64 R140, c[0x0][0x250] ;  /* 0x00009400ff8c7b82 */ /* 0x000ee20000000a00 */
[----:B------:R-:W-:Y:S01]  /*1880*/  LOP3.LUT R60, R60, 0xfffffff8, RZ, 0xc0, !PT ;  /* 0xfffffff83c3c7812 */ /* 0x000fe200078ec0ff */
[----:B------:R-:W-:Y:S01]  /*1890*/  IMAD.MOV.U32 R42, RZ, RZ, 0x10 ;  /* 0x00000010ff2a7424 */ /* 0x000fe200078e00ff */
[----:B------:R-:W-:Y:S01]  /*18a0*/  LOP3.LUT R12, R130, 0xfffffff0, RZ, 0xc0, !PT ;  /* 0xfffffff0820c7812 */ /* 0x000fe200078ec0ff */
[----:B------:R-:W-:Y:S01]  /*18b0*/  IMAD.SHL.U32 R131, R136, 0x40, RZ ;  /* 0x0000004088837824 */ /* 0x000fe200078e00ff */
[-C--:B------:R-:W-:Y:S01]  /*18c0*/  LEA.HI R10, R58, R57.reuse, RZ, 0x6 ;  /* 0x000000393a0a7211 */ /* 0x080fe200078f30ff */
[----:B------:R-:W-:Y:S01]  /*18d0*/  IMAD.IADD R60, R57, 0x1, -R60 ;  /* 0x00000001393c7824 */ /* 0x000fe200078e0a3c */
[----:B------:R-:W-:Y:S01]  /*18e0*/  SHF.R.S32.HI R137, RZ, 0x1f, R136 ;  /* 0x0000001fff897819 */ /* 0x000fe20000011488 */
[----:B------:R-:W4:Y:S01]  /*18f0*/  @!P0 LDC.64 R6, c[0x0][0x228] ;  /* 0x00008a00ff068b82 */ /* 0x000f220000000a00 */
[----:B------:R-:W-:Y:S01]  /*1900*/  LOP3.LUT R131, R131, 0x1c0, RZ, 0xc0, !PT ;  /* 0x000001c083837812 */ /* 0x000fe200078ec0ff */
[----:B------:R-:W-:Y:S01]  /*1910*/  IMAD.SHL.U32 R14, R60, 0x8, RZ ;  /* 0x000000083c0e7824 */ /* 0x000fe200078e00ff */
[----:B------:R-:W-:Y:S01]  /*1920*/  SHF.R.S32.HI R67, RZ, 0x1f, R68 ;  /* 0x0000001fff437819 */ /* 0x000fe20000011444 */
[----:B------:R-:W-:Y:S01]  /*1930*/  IMAD.IADD R129, R57, 0x1, -R12 ;  /* 0x0000000139817824 */ /* 0x000fe200078e0a0c */
[----:B------:R-:W-:Y:S01]  /*1940*/  LEA.HI R58, R58, R57, RZ, 0x5 ;  /* 0x000000393a3a7211 */ /* 0x000fe200078f28ff */
[----:B------:R-:W-:Y:S01]  /*1950*/  IMAD.SHL.U32 R10, R10, 0x8, RZ ;  /* 0x000000080a0a7824 */ /* 0x000fe200078e00ff */
[----:B------:R-:W-:Y:S01]  /*1960*/  LOP3.LUT R12, R131, 0x38, R14, 0xf8, !PT ;  /* 0x00000038830c7812 */ /* 0x000fe200078ef80e */
[----:B-----5:R-:W-:Y:S01]  /*1970*/  IMAD.WIDE R22, R15, 0x40, R136 ;  /* 0x000000400f167825 */ /* 0x020fe200078e0288 */
[----:B------:R-:W-:Y:S01]  /*1980*/  SHF.R.U32.HI R131, RZ, 0x3, R131 ;  /* 0x00000003ff837819 */ /* 0x000fe20000011683 */
[----:B------:R-:W1:Y:S01]  /*1990*/  LDC R128, c[0x0][0x2e0] ;  /* 0x0000b800ff807b82 */ /* 0x000e620000000800 */
[----:B------:R-:W-:Y:S01]  /*19a0*/  SHF.R.S32.HI R62, RZ, 0x1f, R129 ;  /* 0x0000001fff3e7819 */ /* 0x000fe20000011481 */
[----:B--2---:R-:W-:Y:S01]  /*19b0*/  @P0 IMAD.WIDE.U32 R26, R171, R2, RZ ;  /* 0x00000002ab1a0225 */ /* 0x004fe200078e00ff */
[----:B------:R-:W-:-:S02]  /*19c0*/  LOP3.LUT R131, R12, R131, RZ, 0x3c, !PT ;  /* 0x000000830c837212 */ /* 0x000fc400078e3cff */
[----:B------:R-:W-:Y:S01]  /*19d0*/  LEA.HI R62, R62, R129, RZ, 0x3 ;  /* 0x000000813e3e7211 */ /* 0x000fe200078f18ff */
[----:B------:R-:W-:Y:S01]  /*19e0*/  IMAD.SHL.U32 R125, R60, 0x4, RZ ;  /* 0x000000043c7d7824 */ /* 0x000fe200078e00ff */
[----:B------:R-:W-:Y:S01]  /*19f0*/  LOP3.LUT R131, R131, 0xfffffe00, R10, 0xf8, !PT ;  /* 0xfffffe0083837812 */ /* 0x000fe200078ef80a */
[----:B------:R-:W-:Y:S01]  /*1a00*/  IMAD.MOV.U32 R43, RZ, RZ, 0x20 ;  /* 0x00000020ff2b7424 */ /* 0x000fe200078e00ff */
[----:B------:R-:W-:Y:S01]  /*1a10*/  LOP3.LUT R10, R62, 0xfffffff8, RZ, 0xc0, !PT ;  /* 0xfffffff83e0a7812 */ /* 0x000fe200078ec0ff */
[----:B---3--:R-:W-:Y:S01]  /*1a20*/  IMAD.SHL.U32 R93, R140, 0x10, RZ ;  /* 0x000000108c5d7824 */ /* 0x008fe200078e00ff */
[----:B------:R-:W-:Y:S02]  /*1a30*/  IADD3 R24, P1, R14, R0, RZ ;  /* 0x000000000e187210 */ /* 0x000fe40007f3e0ff */
[----:B------:R-:W-:Y:S01]  /*1a40*/  SHF.R.S32.HI R15, RZ, 0x1f, R14 ;  /* 0x0000001fff0f7819 */ /* 0x000fe2000001140e */
[----:B----4-:R-:W-:Y:S01]  /*1a50*/  @!P0 IMAD R12, R9, R6, RZ ;  /* 0x00000006090c8224 */ /* 0x010fe200078e02ff */
[----:B------:R-:W-:Y:S01]  /*1a60*/  @P0 MOV R0, R26 ;  /* 0x0000001a00000202 */ /* 0x000fe20000000f00 */
[----:B------:R-:W-:Y:S01]  /*1a70*/  IMAD.IADD R129, R129, 0x1, -R10 ;  /* 0x0000000181817824 */ /* 0x000fe200078e0a0a */
[----:B------:R-:W-:Y:S01]  /*1a80*/  LEA.HI R67, R67, R68, RZ, 0x7 ;  /* 0x0000004443437211 */ /* 0x000fe200078f38ff */
[----:B------:R-:W-:Y:S01]  /*1a90*/  IMAD R10, R137, R148, RZ ;  /* 0x00000094890a7224 */ /* 0x000fe200078e02ff */
[----:B------:R-:W-:Y:S01]  /*1aa0*/  SHF.L.U64.HI R102, R148, 0x4, R149 ;  /* 0x0000000494667819 */ /* 0x000fe20000010295 */
[----:B------:R-:W-:Y:S01]  /*1ab0*/  IMAD.X R25, R15, 0x1, R21, P1 ;  /* 0x000000010f197824 */ /* 0x000fe200008e0615 */
[----:B------:R-:W-:Y:S01]  /*1ac0*/  IADD3 R18, P1, R14, R8, RZ ;  /* 0x000000080e127210 */ /* 0x000fe20007f3e0ff */
[----:B------:R-:W-:Y:S01]  /*1ad0*/  @P0 IMAD R21, R171, R3, R27 ;  /* 0x00000003ab150224 */ /* 0x000fe200078e021b */
[----:B------:R-:W-:Y:S01]  /*1ae0*/  SHF.R.S32.HI R67, RZ, 0x7, R67 ;  /* 0x00000007ff437819 */ /* 0x000fe20000011443 */
[C---:B------:R-:W-:Y:S01]  /*1af0*/  @!P0 IMAD R7, R11.reuse, R7, R12 ;  /* 0x000000070b078224 */ /* 0x040fe200078e020c */
[----:B-1----:R-:W-:Y:S01]  /*1b00*/  LEA.HI R128, R128, R128, RZ, 0x1 ;  /* 0x0000008080807211 */ /* 0x002fe200078f08ff */
[----:B------:R-:W-:Y:S01]  /*1b10*/  @!P0 IMAD.WIDE.U32 R26, R11, R6, RZ ;  /* 0x000000060b1a8225 */ /* 0x000fe200078e00ff */
[----:B------:R-:W-:-:S02]  /*1b20*/  VIMNMX R67, RZ, R67, !PT ;  /* 0x00000043ff437248 */ /* 0x000fc40007fe0100 */
[----:B------:R-:W-:Y:S01]  /*1b30*/  SHF.R.S32.HI R127, RZ, 0x1, R128 ;  /* 0x00000001ff7f7819 */ /* 0x000fe20000011480 */
[----:B------:R-:W-:Y:S01]  /*1b40*/  IMAD R10, R136, R149, R10 ;  /* 0x00000095880a7224 */ /* 0x000fe200078e020a */
[----:B------:R-:W-:Y:S01]  /*1b50*/  SHF.L.U32 R91, R148, 0x4, RZ ;  /* 0x00000004945b7819 */ /* 0x000fe200000006ff */
[----:B------:R-:W-:Y:S01]  /*1b60*/  IMAD.WIDE.U32 R24, R136, R148, R24 ;  /* 0x0000009488187225 */ /* 0x000fe200078e0018 */
[----:B------:R-:W-:-:S03]  /*1b70*/  SHF.L.U64.HI R104, R140, 0x4, R141 ;  /* 0x000000048c687819 */ /* 0x000fc6000001028d */
[----:B------:R-:W-:Y:S01]  /*1b80*/  @!P0 IMAD.MOV.U32 R0, RZ, RZ, R26 ;  /* 0x000000ffff008224 */ /* 0x000fe200078e001a */
[----:B------:R-:W-:Y:S01]  /*1b90*/  LEA R70, P2, R24, UR12, 0x1 ;  /* 0x0000000c18467c11 */ /* 0x000fe2000f8408ff */
[----:B------:R-:W-:Y:S01]  /*1ba0*/  @!P0 IMAD.IADD R21, R27, 0x1, R7 ;  /* 0x000000011b158824 */ /* 0x000fe200078e0207 */
[----:B------:R-:W-:Y:S01]  /*1bb0*/  IADD3 R6, P0, R136, R13, RZ ;  /* 0x0000000d88067210 */ /* 0x000fe20007f1e0ff */
[----:B------:R-:W-:Y:S01]  /*1bc0*/  IMAD.IADD R10, R25, 0x1, R10 ;  /* 0x00000001190a7824 */ /* 0x000fe200078e020a */
[----:B------:R-:W-:Y:S01]  /*1bd0*/  MOV R166, R70 ;  /* 0x0000004600a67202 */ /* 0x000fe20000000f00 */
[----:B------:R-:W-:Y:S02]  /*1be0*/  IMAD R25, R85, UR4, RZ ;  /* 0x0000000455197c24 */ /* 0x000fe4000f8e02ff */
[----:B------:R-:W-:Y:S01]  /*1bf0*/  IMAD.X R19, R15, 0x1, R19, P1 ;  /* 0x000000010f137824 */ /* 0x000fe200008e0613 */
[----:B------:R-:W-:Y:S01]  /*1c00*/  IADD3 R12, P1, R14, R0, RZ ;  /* 0x000000000e0c7210 */ /* 0x000fe20007f3e0ff */
[----:B------:R-:W-:Y:S01]  /*1c10*/  IMAD.X R17, R137, 0x1, R17, P0 ;  /* 0x0000000189117824 */ /* 0x000fe200000e0611 */
[----:B------:R-:W-:Y:S01]  /*1c20*/  SHF.L.U64.HI R71, R24, 0x1, R10 ;  /* 0x0000000118477819 */ /* 0x000fe2000001020a */
[C---:B------:R-:W-:Y:S01]  /*1c30*/  IMAD R25, R4.reuse, UR5, R25 ;  /* 0x0000000504197c24 */ /* 0x040fe2000f8e0219 */
[----:B------:R-:W-:Y:S01]  /*1c40*/  IADD3.X R13, R15, R21, RZ, P1, !PT ;  /* 0x000000150f0d7210 */ /* 0x000fe20000ffe4ff */
[----:B------:R-:W-:Y:S01]  /*1c50*/  IMAD.WIDE.U32 R18, R4, UR4, R18 ;  /* 0x0000000404127c25 */ /* 0x000fe2000f8e0012 */
[----:B------:R-:W-:Y:S01]  /*1c60*/  ULDC.64 UR4, c[0x0][0x220] ;  /* 0x0000880000047ab9 */ /* 0x000fe20000000a00 */
[----:B------:R-:W-:-:S02]  /*1c70*/  IADD3.X R71, R71, UR13, RZ, P2, !PT ;  /* 0x0000000d47477c10 */ /* 0x000fc400097fe4ff */
[-C--:B------:R-:W-:Y:S02]  /*1c80*/  IMAD R17, R17, R140.reuse, RZ ;  /* 0x0000008c11117224 */ /* 0x080fe400078e02ff */
[----:B------:R-:W-:Y:S02]  /*1c90*/  IMAD.IADD R19, R19, 0x1, R25 ;  /* 0x0000000113137824 */ /* 0x000fe400078e0219 */
[C---:B------:R-:W-:Y:S02]  /*1ca0*/  IMAD R17, R6.reuse, R141, R17 ;  /* 0x0000008d06117224 */ /* 0x040fe400078e0211 */
[----:B------:R-:W-:-:S04]  /*1cb0*/  IMAD.WIDE.U32 R6, R6, R140, R18 ;  /* 0x0000008c06067225 */ /* 0x000fc800078e0012 */
[----:B------:R-:W-:Y:S01]  /*1cc0*/  IMAD.IADD R17, R7, 0x1, R17 ;  /* 0x0000000107117824 */ /* 0x000fe200078e0211 */
[----:B------:R-:W-:Y:S01]  /*1cd0*/  LEA R72, P0, R6, UR4, 0x1 ;  /* 0x0000000406487c11 */ /* 0x000fe2000f8008ff */
[-C--:B------:R-:W-:Y:S02]  /*1ce0*/  IMAD R0, R23, R2.reuse, RZ ;  /* 0x0000000217007224 */ /* 0x080fe400078e02ff */
[----:B------:R-:W-:Y:S01]  /*1cf0*/  IMAD.WIDE.U32 R12, R22, R2, R12 ;  /* 0x00000002160c7225 */ /* 0x000fe200078e000c */
[----:B------:R-:W-:Y:S02]  /*1d00*/  SHF.L.U64.HI R73, R6, 0x1, R17 ;  /* 0x0000000106497819 */ /* 0x000fe40000010211 */
[----:B------:R-:W-:Y:S01]  /*1d10*/  R2P PR, R129, 0x6 ;  /* 0x0000000681007804 */ /* 0x000fe20000000000 */
[----:B------:R-:W-:Y:S01]  /*1d20*/  IMAD R0, R22, R3, R0 ;  /* 0x0000000316007224 */ /* 0x000fe200078e0200 */
[----:B------:R-:W-:Y:S01]  /*1d30*/  IADD3.X R73, R73, UR5, RZ, P0, !PT ;  /* 0x0000000549497c10 */ /* 0x000fe200087fe4ff */
[----:B------:R-:W-:Y:S01]  /*1d40*/  IMAD R126, R136, R127, R125 ;  /* 0x0000007f887e7224 */ /* 0x000fe200078e027d */
[----:B------:R-:W-:Y:S01]  /*1d50*/  ISETP.GT.AND P0, PT, R56, R67, PT ;  /* 0x000000433800720c */ /* 0x000fe20003f04270 */
[----:B------:R-:W-:Y:S01]  /*1d60*/  IMAD.IADD R13, R13, 0x1, R0 ;  /* 0x000000010d0d7824 */ /* 0x000fe200078e0200 */
[----:B------:R-:W-:Y:S01]  /*1d70*/  SHF.R.S32.HI R2, RZ, 0x1f, R132 ;  /* 0x0000001fff027819 */ /* 0x000fe20000011484 */
[----:B------:R-:W-:Y:S01]  /*1d80*/  IMAD.IADD R125, R125, 0x1, R126 ;  /* 0x000000017d7d7824 */ /* 0x000fe200078e027e */
[----:B------:R-:W-:Y:S01]  /*1d90*/  LOP3.LUT R0, R58, 0xffffffe0, RZ, 0xc0, !PT ;  /* 0xffffffe03a007812 */ /* 0x000fe200078ec0ff */
[----:B------:R-:W-:Y:S01]  /*1da0*/  IMAD.MOV.U32 R165, RZ, RZ, R71 ;  /* 0x000000ffffa57224 */ /* 0x000fe200078e0047 */
[----:B------:R-:W-:Y:S01]  /*1db0*/  SHF.R.S32.HI R58, RZ, 0x5, R58 ;  /* 0x00000005ff3a7819 */ /* 0x000fe2000001143a */
[----:B------:R-:W-:Y:S01]  /*1dc0*/  IMAD R135, R2, UR10, RZ ;  /* 0x0000000a02877c24 */ /* 0x000fe2000f8e02ff */
[----:B------:R-:W-:Y:S01]  /*1dd0*/  SHF.R.S32.HI R113, RZ, 0x1f, R126 ;  /* 0x0000001fff717819 */ /* 0x000fe2000001147e */
[----:B------:R-:W-:Y:S01]  /*1de0*/  IMAD.IADD R59, R57, 0x1, -R0 ;  /* 0x00000001393b7824 */ /* 0x000fe200078e0a00 */
[----:B------:R-:W-:Y:S01]  /*1df0*/  SHF.R.S32.HI R112, RZ, 0x1f, R125 ;  /* 0x0000001fff707819 */ /* 0x000fe2000001147d */
[----:B------:R-:W-:Y:S01]  /*1e00*/  IMAD R135, R132, UR11, R135 ;  /* 0x0000000b84877c24 */ /* 0x000fe2000f8e0287 */
[----:B------:R-:W-:Y:S01]  /*1e10*/  SEL R42, R42, 0xfffffff0, !P1 ;  /* 0xfffffff02a2a7807 */ /* 0x000fe20004800000 */
[----:B------:R-:W-:Y:S01]  /*1e20*/  IMAD.WIDE.U32 R132, R132, UR10, R12 ;  /* 0x0000000a84847c25 */ /* 0x000fe2000f8e000c */
[----:B------:R-:W-:-:S03]  /*1e30*/  SEL R43, R43, 0xffffffe0, !P2 ;  /* 0xffffffe02b2b7807 */ /* 0x000fc60005000000 */
[----:B------:R-:W-:Y:S02]  /*1e40*/  IMAD.IADD R135, R133, 0x1, R135 ;  /* 0x0000000185877824 */ /* 0x000fe400078e0287 */
        /* <DEDUP_REMOVED lines=11> */
[C---:B------:R-:W-:Y:S01]  /*1f00*/  IMAD.WIDE.U32 R18, R11.reuse, UR10, R14 ;  /* 0x0000000a0b127c25 */ /* 0x040fe2000f8e000e */
[----:B------:R-:W-:Y:S01]  /*1f10*/  ULDC.64 UR12, c[0x0][0x350] ;  /* 0x0000d400000c7ab9 */ /* 0x000fe20000000a00 */
[----:B------:R-:W-:Y:S01]  /*1f20*/  IADD3 R44, R44, R5, RZ ;  /* 0x000000052c2c7210 */ /* 0x000fe20007ffe0ff */
[----:B------:R-:W2:Y:S01]  /*1f30*/  LDC R69, c[0x0][0x340] ;  /* 0x0000d000ff457b82 */ /* 0x000ea20000000800 */
        /* <DEDUP_REMOVED lines=15> */
[----:B------:R-:W-:Y:S01]  /*2030*/  USHF.L.U64.HI UR15, UR4, 0x5, UR5 ;  /* 0x00000005040f7899 */ /* 0x000fe20008010205 */
[----:B------:R-:W-:Y:S01]  /*2040*/  SHF.L.U32 R122, R127, 0x4, RZ ;  /* 0x000000047f7a7819 */ /* 0x000fe200000006ff */
[----:B------:R-:W-:Y:S01]  /*2050*/  USHF.L.U32 UR24, UR4, 0x5, URZ ;  /* 0x0000000504187899 */ /* 0x000fe2000800063f */
[C---:B------:R-:W-:Y:S01]  /*2060*/  IMAD R9, R11.reuse, UR4, RZ ;  /* 0x000000040b097c24 */ /* 0x040fe2000f8e02ff */
[----:B------:R-:W-:Y:S01]  /*2070*/  SHF.L.U32 R81, R86, 0x1, RZ ;  /* 0x0000000156517819 */ /* 0x000fe200000006ff */
[-C--:B-1----:R-:W-:Y:S01]  /*2080*/  IMAD R0, R11, R2.reuse, RZ ;  /* 0x000000020b007224 */ /* 0x082fe200078e02ff */
[----:B------:R-:W-:Y:S01]  /*2090*/  USHF.L.U64.HI UR25, UR4, 0x6, UR5 ;  /* 0x0000000604197899 */ /* 0x000fe20008010205 */
[C---:B------:R-:W-:Y:S01]  /*20a0*/  IMAD R6, R8.reuse, UR5, R9 ;  /* 0x0000000508067c24 */ /* 0x040fe2000f8e0209 */
[----:B------:R-:W-:Y:S01]  /*20b0*/  USHF.L.U32 UR26, UR4, 0x6, URZ ;  /* 0x00000006041a7899 */ /* 0x000fe2000800063f */
[C---:B------:R-:W-:Y:S01]  /*20c0*/  IMAD.WIDE.U32 R16, R8.reuse, UR4, R16 ;  /* 0x0000000408107c25 */ /* 0x040fe2000f8e0010 */
[----:B------:R-:W-:Y:S01]  /*20d0*/  USHF.L.U64.HI UR27, UR4, 0x4, UR5 ;  /* 0x00000004041b7899 */ /* 0x000fe20008010205 */
[----:B------:R-:W-:Y:S01]  /*20e0*/  SHF.L.U32 R115, R127, 0x6, RZ ;  /* 0x000000067f737819 */ /* 0x000fe200000006ff */
[----:B------:R-:W-:Y:S01]  /*20f0*/  USHF.L.U32 UR28, UR4, 0x4, URZ ;  /* 0x00000004041c7899 */ /* 0x000fe2000800063f */
[C---:B------:R-:W-:Y:S01]  /*2100*/  IMAD R0, R8.reuse, R3, R0 ;  /* 0x0000000308007224 */ /* 0x040fe200078e0200 */
[----:B------:R-:W-:Y:S01]  /*2110*/  UIMAD.WIDE.U32 UR22, UR4, 0x60, URZ ;  /* 0x00000060041678a5 */ /* 0x000fe2000f8e003f */
[----:B------:R-:W-:Y:S01]  /*2120*/  IMAD.WIDE.U32 R8, R8, R2, R12 ;  /* 0x0000000208087225 */ /* 0x000fe200078e000c */
[----:B------:R-:W-:Y:S01]  /*2130*/  UIMAD UR14, UR5, 0x60, URZ ;  /* 0x00000060050e78a4 */ /* 0x000fe2000f8e023f */
[----:B------:R-:W-:Y:S01]  /*2140*/  SHF.L.U64.HI R74, R2, 0x5, R3 ;  /* 0x00000005024a7819 */ /* 0x000fe20000010203 */
[----:B------:R-:W-:Y:S01]  /*2150*/  UIMAD.WIDE.U32 UR20, UR4, 0xa0, URZ ;  /* 0x000000a0041478a5 */ /* 0x000fe2000f8e003f */
        /* <DEDUP_REMOVED lines=9> */
[----:B------:R-:W-:Y:S01]  /*21f0*/  UIMAD UR31, UR5, 0xe0, URZ ;  /* 0x000000e0051f78a4 */ /* 0x000fe2000f8e023f */
[----:B------:R-:W-:Y:S01]  /*2200*/  IMAD R83, R4, UR13, R83 ;  /* 0x0000000d04537c24 */ /* 0x000fe2000f8e0253 */
[----:B------:R-:W-:Y:S01]  /*2210*/  SHF.L.U64.HI R77, R2, 0x6, R3 ;  /* 0x00000006024d7819 */ /* 0x000fe20000010203 */
        /* <DEDUP_REMOVED lines=97> */
.L_x_6724:
        /* <DEDUP_REMOVED lines=14> */
[C---:B------:R-:W-:Y:S02]  /*2910*/  @P3 IADD3 R6, P0, R94.reuse, UR28, RZ ;  /* 0x0000001c5e063c10 */ /* 0x040fe4000ff1e0ff */
[-C--:B------:R-:W-:Y:S02]  /*2920*/  @P3 LEA R54, P1, R93, R72.reuse, 0x1 ;  /* 0x000000485d363211 */ /* 0x080fe400078208ff */
[----:B------:R-:W-:Y:S02]  /*2930*/  @P3 IADD3.X R7, R83, UR27, RZ, P0, !PT ;  /* 0x0000001b53073c10 */ /* 0x000fe400087fe4ff */
[C---:B------:R-:W-:Y:S02]  /*2940*/  @P6 IADD3 R32, P0, R94.reuse, UR24, RZ ;  /* 0x000000185e206c10 */ /* 0x040fe4000ff1e0ff */
        /* <DEDUP_REMOVED lines=120> */
.L_x_6674:
[----:B------:R-:W-:Y:S05]  /*30d0*/  BSYNC B0 ;  /* 0x0000000000007941 */ /* 0x000fea0003800000 */
.L_x_6673:
        /* <DEDUP_REMOVED lines=62> */
.L_x_6676:
[----:B------:R-:W-:Y:S05]  /*34c0*/  BSYNC B0 ;  /* 0x0000000000007941 */ /* 0x000fea0003800000 */
.L_x_6675:
        /* <DEDUP_REMOVED lines=62> */
.L_x_6678:
[----:B------:R-:W-:Y:S05]  /*38b0*/  BSYNC B0 ;  /* 0x0000000000007941 */ /* 0x000fea0003800000 */
.L_x_6677:
        /* <DEDUP_REMOVED lines=66> */
.L_x_6680:
[----:B------:R-:W-:Y:S05]  /*3ce0*/  BSYNC B0 ;  /* 0x0000000000007941 */ /* 0x000fea0003800000 */
.L_x_6679:
        /* <DEDUP_REMOVED lines=61> */
.L_x_6682:
[----:B------:R-:W-:Y:S05]  /*40c0*/  BSYNC B0 ;  /* 0x0000000000007941 */ /* 0x000fea0003800000 */
.L_x_6681:
        /* <DEDUP_REMOVED lines=66> */
.L_x_6684:
[----:B------:R-:W-:Y:S05]  /*44f0*/  BSYNC B0 ;  /* 0x0000000000007941 */ /* 0x000fea0003800000 */
.L_x_6683:
        /* <DEDUP_REMOVED lines=68> */
.L_x_6686:
[----:B------:R-:W-:Y:S05]  /*4940*/  BSYNC B0 ;  /* 0x0000000000007941 */ /* 0x000fea0003800000 */
.L_x_6685:
        /* <DEDUP_REMOVED lines=68> */
.L_x_6688:
[----:B------:R-:W-:Y:S05]  /*4d90*/  BSYNC B0 ;  /* 0x0000000000007941 */ /* 0x000fea0003800000 */
.L_x_6687:
[C---:B------:R-:W-:Y:S01]  /*4da0*/  LEA R44, P1, R35.reuse, R44, 0x1 ;  /* 0x0000002c232c7211 */ /* 0x040fe200078208ff */
[----:B------:R-:W-:Y:S01]  /*4db0*/  IMAD.MOV.U32 R8, RZ, RZ, R10 ;  /* 0x000000ffff087224 */ /* 0x000fe200078e000a */
[----:B------:R-:W-:Y:S02]  /*4dc0*/  UMOV UR4, UR29 ;  /* 0x0000001d00047c82 */ /* 0x000fe40008000000 */
[C---:B------:R-:W-:Y:S02]  /*4dd0*/  LEA.HI.X.SX32 R45, R35.reuse, R45, 0x1, P1 ;  /* 0x0000002d232d7211 */ /* 0x040fe400008f0eff */
[C---:B------:R-:W-:Y:S04]  /*4de0*/  LEA R10, P0, R35.reuse, R8, 0x1 ;  /* 0x00000008230a7211 */ /* 0x040fe800078008ff */
[----:B------:R-:W-:Y:S01]  /*4df0*/  LEA.HI.X.SX32 R9, R35, R9, 0x1, P0 ;  /* 0x0000000923097211 */ /* 0x000fe200000f0eff */
[----:B------:R-:W-:Y:S08]  /*4e00*/  BRA `(.L_x_6689) ;  /* 0x0000003400dc7947 */ /* 0x000ff00003800000 */
.L_x_6672:
        /* <DEDUP_REMOVED lines=91> */
.L_x_6693:
[----:B------:R-:W-:Y:S05]  /*53c0*/  BSYNC B0 ;  /* 0x0000000000007941 */ /* 0x000fea0003800000 */
.L_x_6692:
[----:B-----5:R2:W-:Y:S02]  /*53d0*/  STG.E.128 desc[UR6][R70.64], R32 ;  /* 0x0000002046007986 */ /* 0x0205e4000c101d06 */
.L_x_6691:
[----:B------:R-:W-:Y:S05]  /*53e0*/  BSYNC B1 ;  /* 0x0000000000017941 */ /* 0x000fea0003800000 */
.L_x_6690:
        /* <DEDUP_REMOVED lines=94> */
.L_x_6697:
[----:B------:R-:W-:Y:S05]  /*59d0*/  BSYNC B0 ;  /* 0x0000000000007941 */ /* 0x000fea0003800000 */
.L_x_6696:
[----:B-----5:R4:W-:Y:S02]  /*59e0*/  STG.E.128 desc[UR6][R156.64], R32 ;  /* 0x000000209c007986 */ /* 0x0209e4000c101d06 */
.L_x_6695:
[----:B------:R-:W-:Y:S05]  /*59f0*/  BSYNC B1 ;  /* 0x0000000000017941 */ /* 0x000fea0003800000 */
.L_x_6694:
[----:B------:R-:W-:Y:S04]  /*5a00*/  BSSY B1, `(.L_x_6698) ;  /* 0x0000063000017945 */ /* 0x000fe80003800000 */
[----:B------:R-:W-:Y:S05]  /*5a10*/  @!P6 BRA `(.L_x_6699) ;  /* 0x000000040084e947 */ /* 0x000fea0003800000 */
[C---:B----4-:R-:W-:Y:S01]  /*5a20*/  LEA R156, P0, R75.reuse, R96, 0x1 ;  /* 0x000000604b9c7211 */ /* 0x050fe200078008ff */
        /* <DEDUP_REMOVED lines=94> */
.L_x_6701:
[----:B------:R-:W-:Y:S05]  /*6010*/  BSYNC B0 ;  /* 0x0000000000007941 */ /* 0x000fea0003800000 */
.L_x_6700:
[----:B-----5:R3:W-:Y:S02]  /*6020*/  STG.E.128 desc[UR6][R160.64], R52 ;  /* 0x00000034a0007986 */ /* 0x0207e4000c101d06 */
.L_x_6699:
[----:B------:R-:W-:Y:S05]  /*6030*/  BSYNC B1 ;  /* 0x0000000000017941 */ /* 0x000fea0003800000 */
.L_x_6698:
[----:B------:R-:W-:Y:S04]  /*6040*/  BSSY B1, `(.L_x_6702) ;  /* 0x0000067000017945 */ /* 0x000fe80003800000 */
        /* <DEDUP_REMOVED lines=100> */
.L_x_6705:
[----:B------:R-:W-:Y:S05]  /*6690*/  BSYNC B0 ;  /* 0x0000000000007941 */ /* 0x000fea0003800000 */
.L_x_6704:
[----:B-----5:R1:W-:Y:S02]  /*66a0*/  STG.E.128 desc[UR6][R160.64], R52 ;  /* 0x00000034a0007986 */ /* 0x0203e4000c101d06 */
.L_x_6703:
[----:B------:R-:W-:Y:S05]  /*66b0*/  BSYNC B1 ;  /* 0x0000000000017941 */ /* 0x000fea0003800000 */
.L_x_6702:
[----:B------:R-:W-:Y:S04]  /*66c0*/  BSSY B1, `(.L_x_6706) ;  /* 0x0000062000017945 */ /* 0x000fe80003800000 */
[----:B------:R-:W-:Y:S05]  /*66d0*/  @!P2 BRA `(.L_x_6707) ;  /* 0x000000040080a947 */ /* 0x000fea0003800000 */
[----:B--2-4-:R-:W-:Y:S01]  /*66e0*/  LEA R156, P0, R78, R96, 0x1 ;  /* 0x000000604e9c7211 */ /* 0x014fe200078008ff */
[----:B------:R-:W-:Y:S01]  /*66f0*/  BSSY B0, `(.L_x_6708) ;  /* 0x000005d000007945 */ /* 0x000fe20003800000 */
[----:B------:R-:W-:Y:S02]  /*6700*/  ISETP.GE.AND P1, PT, R14, UR4, PT ;  /* 0x000000040e007c0c */ /* 0x000fe4000bf26270 */
[----:B------:R-:W-:Y:S02]  /*6710*/  LEA.HI.X R157, R78, R85, R77, 0x1, P0 ;  /* 0x000000554e9d7211 */ /* 0x000fe400000f0c4d */
[C---:B-1-3--:R-:W-:Y:S03]  /*6720*/  LEA R160, P0, R150.reuse, R70, 0x1 ;  /* 0x0000004696a07211 */ /* 0x04afe600078008ff */
        /* <DEDUP_REMOVED lines=89> */
.L_x_6709:
[----:B------:R-:W-:Y:S05]  /*6cc0*/  BSYNC B0 ;  /* 0x0000000000007941 */ /* 0x000fea0003800000 */
.L_x_6708:
[----:B-----5:R2:W-:Y:S02]  /*6cd0*/  STG.E.128 desc[UR6][R160.64], R52 ;  /* 0x00000034a0007986 */ /* 0x0205e4000c101d06 */
.L_x_6707:
[----:B------:R-:W-:Y:S05]  /*6ce0*/  BSYNC B1 ;  /* 0x0000000000017941 */ /* 0x000fea0003800000 */
.L_x_6706:
        /* <DEDUP_REMOVED lines=101> */
.L_x_6713:
[----:B------:R-:W-:Y:S05]  /*7340*/  BSYNC B0 ;  /* 0x0000000000007941 */ /* 0x000fea0003800000 */
.L_x_6712:
[----:B-----5:R1:W-:Y:S02]  /*7350*/  STG.E.128 desc[UR6][R160.64], R52 ;  /* 0x00000034a0007986 */ /* 0x0203e4000c101d06 */
.L_x_6711:
[----:B------:R-:W-:Y:S05]  /*7360*/  BSYNC B1 ;  /* 0x0000000000017941 */ /* 0x000fea0003800000 */
.L_x_6710:
        /* <DEDUP_REMOVED lines=103> */
.L_x_6717:
[----:B------:R-:W-:Y:S05]  /*79e0*/  BSYNC B0 ;  /* 0x0000000000007941 */ /* 0x000fea0003800000 */
.L_x_6716:
[----:B-----5:R1:W-:Y:S02]  /*79f0*/  STG.E.128 desc[UR6][R160.64], R52 ;  /* 0x00000034a0007986 */ /* 0x0203e4000c101d06 */
.L_x_6715:
[----:B------:R-:W-:Y:S05]  /*7a00*/  BSYNC B1 ;  /* 0x0000000000017941 */ /* 0x000fea0003800000 */
.L_x_6714:
[----:B------:R-:W-:Y:S01]  /*7a10*/  ISETP.NE.AND P0, PT, R152, RZ, PT ;  /* 0x000000ff9800720c */ /* 0x000fe20003f05270 */
[----:B------:R-:W-:Y:S11]  /*7a20*/  BSSY B1, `(.L_x_6718) ;  /* 0x0000067000017945 */ /* 0x000ff60003800000 */
[----:B------:R-:W-:Y:S01]  /*7a30*/  @!UPT UIADD3 URZ, URZ, URZ, URZ ;  /* 0x0000003f3f3ff290 */ /* 0x000fe2000fffe03f */
[----:B------:R-:W-:Y:S05]  /*7a40*/  @!P0 BRA `(.L_x_6719) ;  /* 0x0000000400908947 */ /* 0x000fea0003800000 */
[----:B---3--:R-:W3:Y:S01]  /*7a50*/  LDC.64 R2, c[0x0][0x338] ;  /* 0x0000ce00ff027b82 */ /* 0x008ee20000000a00 */
[----:B-1----:R-:W-:Y:S01]  /*7a60*/  MOV R97, R85 ;  /* 0x0000005500617202 */ /* 0x002fe20000000f00 */
[----:B------:R-:W-:Y:S01]  /*7a70*/  BSSY B0, `(.L_x_6720) ;  /* 0x0000060000007945 */ /* 0x000fe20003800000 */
[----:B------:R-:W-:Y:S01]  /*7a80*/  ISETP.GE.AND P0, PT, R14, UR4, PT ;  /* 0x000000040e007c0c */ /* 0x000fe2000bf06270 */
[----:B---3--:R-:W-:Y:S04]  /*7a90*/  IMAD.WIDE.U32 R152, R2, 0xe0, R96 ;  /* 0x000000e002987825 */ /* 0x008fe800078e0060 */
[----:B------:R-:W-:Y:S05]  /*7aa0*/  IMAD R3, R3, 0xe0, RZ ;  /* 0x000000e003037824 */ /* 0x000fea00078e02ff */
[----:B------:R-:W-:Y:S02]  /*7ab0*/  IADD3 R153, R153, R3, RZ ;  /* 0x0000000399997210 */ /* 0x000fe40007ffe0ff */
[----:B------:R-:W4:Y:S03]  /*7ac0*/  LDC.64 R2, c[0x0][0x248] ;  /* 0x00009200ff027b82 */ /* 0x000f260000000a00 */
[----:B--2---:R1:W5:Y:S01]  /*7ad0*/  LDG.E.128 R52, desc[UR6][R152.64] ;  /* 0x0000000698347981 */ /* 0x004362000c1e1d00 */
[----:B----4-:R-:W-:Y:S04]  /*7ae0*/  IMAD.WIDE.U32 R156, R2, 0xe0, R70 ;  /* 0x000000e0029c7825 */ /* 0x010fe800078e0046 */
[----:B------:R-:W-:Y:S05]  /*7af0*/  IMAD R3, R3, 0xe0, RZ ;  /* 0x000000e003037824 */ /* 0x000fea00078e02ff */
[----:B------:R-:W-:Y:S01]  /*7b00*/  IADD3 R157, R157, R3, RZ ;  /* 0x000000039d9d7210 */ /* 0x000fe20007ffe0ff */
[----:B-1----:R-:W-:Y:S06]  /*7b10*/  @P0 BRA `(.L_x_6721) ;  /* 0x0000000400540947 */ /* 0x002fec0003800000 */
        /* <DEDUP_REMOVED lines=85> */
.L_x_6721:
[----:B------:R-:W-:Y:S05]  /*8070*/  BSYNC B0 ;  /* 0x0000000000007941 */ /* 0x000fea0003800000 */
.L_x_6720:
[----:B-----5:R1:W-:Y:S02]  /*8080*/  STG.E.128 desc[UR6][R156.64], R52 ;  /* 0x000000349c007986 */ /* 0x0203e4000c101d06 */
.L_x_6719:
[----:B------:R-:W-:Y:S05]  /*8090*/  BSYNC B1 ;  /* 0x0000000000017941 */ /* 0x000fea0003800000 */
.L_x_6718:
        /* <DEDUP_REMOVED lines=10> */
.L_x_6671:
        /* <DEDUP_REMOVED lines=68> */
.L_x_6689:
        /* <DEDUP_REMOVED lines=83> */
.L_x_6722:
        /* <DEDUP_REMOVED lines=8> */
.L_x_6723:
[----:B------:R-:W-:Y:S04]  /*8b30*/  IADD3 R11, R11, -0x1, RZ ;  /* 0xffffffff0b0b7810 */ /* 0x000fe80007ffe0ff */
[----:B------:R-:W-:Y:S11]  /*8b40*/  ISETP.GT.AND P0, PT, R11, R67, PT ;  /* 0x000000430b00720c */ /* 0x000ff60003f04270 */
[----:B------:R-:W-:Y:S02]  /*8b50*/  @!UPT UIADD3 URZ, URZ, URZ, URZ ;  /* 0x0000003f3f3ff290 */ /* 0x000fe4000fffe03f */
[----:B------:R-:W-:Y:S05]  /*8b60*/  @P0 BRA `(.L_x_6724) ;  /* 0xffffff9c00300947 */ /* 0x000fea000383ffff */
.L_x_6670:
        /* <DEDUP_REMOVED lines=40> */
[----:B------:R-:W-:Y:S02]  /*8df0*/  SHF.R.S32.HI R12, RZ, 0x1f, R68 ;  /* 0x0000001fff0c7819 */ /* 0x000fe40000011444 */
[----:B------:R-:W-:-:S03]  /*8e00*/  IADD3 R2, P1, R125, R68, RZ ;  /* 0x000000447d027210 */ /* 0x000fc60007f3e0ff */
[--C-:B------:R-:W-:Y:S02]  /*8e10*/  IMAD.X R113, R113, 0x1, R12.reuse, P2 ;  /* 0x0000000171717824 */ /* 0x100fe400010e060c */
[----:B------:R-:W-:Y:S01]  /*8e20*/  IMAD.X R12, R112, 0x1, R12, P1 ;  /* 0x00000001700c7824 */ /* 0x000fe200008e060c */
[----:B------:R-:W-:Y:S07]  /*8e30*/  @!P0 BRA `(.L_x_6727) ;  /* 0x0000000c00d88947 */ /* 0x000fee0003800000 */
        /* <DEDUP_REMOVED lines=55> */
.L_x_6731:
[----:B------:R-:W-:Y:S05]  /*91b0*/  BSYNC B0 ;  /* 0x0000000000007941 */ /* 0x000fea0003800000 */
.L_x_6730:
[----:B-----5:R1:W-:Y:S02]  /*91c0*/  STS.128 [R173], R8 ;  /* 0x00000008ad007388 */ /* 0x0203e40000000c00 */
.L_x_6729:
[----:B------:R-:W-:Y:S05]  /*91d0*/  BSYNC B1 ;  /* 0x0000000000017941 */ /* 0x000fea0003800000 */
.L_x_6728:
        /* <DEDUP_REMOVED lines=60> */
.L_x_6735:
[----:B------:R-:W-:Y:S05]  /*95a0*/  BSYNC B0 ;  /* 0x0000000000007941 */ /* 0x000fea0003800000 */
.L_x_6734:
[----:B-----5:R2:W-:Y:S02]  /*95b0*/  STS.128 [R173+0x800], R8 ;  /* 0x00080008ad007388 */ /* 0x0205e40000000c00 */
.L_x_6733:
[----:B------:R-:W-:Y:S05]  /*95c0*/  BSYNC B1 ;  /* 0x0000000000017941 */ /* 0x000fea0003800000 */
.L_x_6732:
        /* <DEDUP_REMOVED lines=61> */
.L_x_6739:
[----:B------:R-:W-:Y:S05]  /*99a0*/  BSYNC B0 ;  /* 0x0000000000007941 */ /* 0x000fea0003800000 */
.L_x_6738:
[----:B-----5:R3:W-:Y:S02]  /*99b0*/  STS.128 [R173+0x1000], R8 ;  /* 0x00100008ad007388 */ /* 0x0207e40000000c00 */
.L_x_6737:
[----:B------:R-:W-:Y:S05]  /*99c0*/  BSYNC B1 ;  /* 0x0000000000017941 */ /* 0x000fea0003800000 */
.L_x_6736:
        /* <DEDUP_REMOVED lines=58> */
.L_x_6742:
[----:B------:R-:W-:Y:S05]  /*9d70*/  BSYNC B0 ;  /* 0x0000000000007941 */ /* 0x000fea0003800000 */
.L_x_6741:
[----:B-----5:R3:W-:Y:S01]  /*9d80*/  STS.128 [R173+0x1800], R8 ;  /* 0x00180008ad007388 */ /* 0x0207e20000000c00 */
[----:B------:R-:W-:Y:S05]  /*9d90*/  BRA `(.L_x_6740) ;  /* 0x0000001800947947 */ /* 0x000fea0003800000 */
.L_x_6727:
        /* <DEDUP_REMOVED lines=90> */
.L_x_6746:
[----:B------:R-:W-:Y:S05]  /*a340*/  BSYNC B0 ;  /* 0x0000000000007941 */ /* 0x000fea0003800000 */
.L_x_6745:
[----:B-----5:R2:W-:Y:S02]  /*a350*/  STS.128 [R173], R20 ;  /* 0x00000014ad007388 */ /* 0x0205e40000000c00 */
.L_x_6744:
[----:B------:R-:W-:Y:S05]  /*a360*/  BSYNC B1 ;  /* 0x0000000000017941 */ /* 0x000fea0003800000 */
.L_x_6743:
        /* <DEDUP_REMOVED lines=93> */
.L_x_6750:
[----:B------:R-:W-:Y:S05]  /*a940*/  BSYNC B0 ;  /* 0x0000000000007941 */ /* 0x000fea0003800000 */
.L_x_6749:
[----:B-----5:R3:W-:Y:S02]  /*a950*/  STS.128 [R173+0x800], R20 ;  /* 0x00080014ad007388 */ /* 0x0207e40000000c00 */
.L_x_6748:
[----:B------:R-:W-:Y:S05]  /*a960*/  BSYNC B1 ;  /* 0x0000000000017941 */ /* 0x000fea0003800000 */
.L_x_6747:
        /* <DEDUP_REMOVED lines=94> */
.L_x_6754:
[----:B------:R-:W-:Y:S05]  /*af50*/  BSYNC B0 ;  /* 0x0000000000007941 */ /* 0x000fea0003800000 */
.L_x_6753:
[----:B-----5:R4:W-:Y:S02]  /*af60*/  STS.128 [R173+0x1000], R20 ;  /* 0x00100014ad007388 */ /* 0x0209e40000000c00 */
.L_x_6752:
[----:B------:R-:W-:Y:S05]  /*af70*/  BSYNC B1 ;  /* 0x0000000000017941 */ /* 0x000fea0003800000 */
.L_x_6751:
        /* <DEDUP_REMOVED lines=96> */
.L_x_6756:
[----:B------:R-:W-:Y:S05]  /*b580*/  BSYNC B0 ;  /* 0x0000000000007941 */ /* 0x000fea0003800000 */
.L_x_6755:
[----:B-----5:R4:W-:Y:S01]  /*b590*/  STS.128 [R173+0x1800], R16 ;  /* 0x00180010ad007388 */ /* 0x0209e20000000c00 */
[----:B------:R-:W-:Y:S05]  /*b5a0*/  BRA `(.L_x_6740) ;  /* 0x0000000000907947 */ /* 0x000fea0003800000 */
.L_x_6726:
        /* <DEDUP_REMOVED lines=36> */
.L_x_6740:
[----:B------:R-:W-:Y:S05]  /*b7f0*/  BSYNC B2 ;  /* 0x0000000000027941 */ /* 0x000fea0003800000 */
.L_x_6725:
[----:B------:R-:W-:Y:S01]  /*b800*/  VIADD R176, R56, 0xffffffff ;  /* 0xffffffff38b07836 */ /* 0x000fe20000000000 */
[----:B------:R-:W-:Y:S01]  /*b810*/  ULDC.64 UR12, c[0x0][0x398] ;  /* 0x0000e600000c7ab9 */ /* 0x000fe20000000a00 */
[----:B----4-:R-:W-:Y:S02]  /*b820*/  VIADD R18, R136, 0x50 ;  /* 0x0000005088127836 */ /* 0x010fe40000000000 */
[----:B------:R-:W-:Y:S02]  /*b830*/  IMAD.SHL.U32 R2, R176, 0x80, RZ ;  /* 0x00000080b0027824 */ /* 0x000fe400078e00ff */
[C---:B------:R-:W-:Y:S02]  /*b840*/  VIADD R16, R136.reuse, 0x60 ;  /* 0x0000006088107836 */ /* 0x040fe40000000000 */
[----:B------:R-:W-:Y:S02]  /*b850*/  IMAD.IADD R3, R63, 0x1, -R2 ;  /* 0x000000013f037824 */ /* 0x000fe400078e0a02 */
[----:B------:R-:W-:-:S02]  /*b860*/  VIADD R22, R136, 0x40 ;  /* 0x0000004088167836 */ /* 0x000fc40000000000 */
[----:B-1----:R-:W-:Y:S01]  /*b870*/  VIADD R14, R136, 0x70 ;  /* 0x00000070880e7836 */ /* 0x002fe20000000000 */
[-C--:B------:R-:W-:Y:S01]  /*b880*/  ISETP.GE.AND P5, PT, R24, R3.reuse, PT ;  /* 0x000000031800720c */ /* 0x080fe20003fa6270 */
[----:B------:R-:W-:Y:S01]  /*b890*/  IMAD.SHL.U32 R40, R62, 0x40, RZ ;  /* 0x000000403e287824 */ /* 0x000fe200078e00ff */
[-C--:B------:R-:W-:Y:S02]  /*b8a0*/  ISETP.GE.AND P0, PT, R0, R3.reuse, PT ;  /* 0x000000030000720c */ /* 0x080fe40003f06270 */
        /* <DEDUP_REMOVED lines=28> */
[----:B------:R-:W-:-:S03]  /*ba70*/  @!P3 IMAD.WIDE.U32 R28, R12, 0x60, R164 ;  /* 0x000000600c1cb825 */ /* 0x000fc600078e00a4 */
[----:B------:R-:W-:Y:S01]  /*ba80*/  LOP3.LUT R15, R0, 0x1c0, RZ, 0xc0, !PT ;  /* 0x000001c0000f7812 */ /* 0x000fe200078ec0ff */
[----:B------:R-:W-:Y:S02]  /*ba90*/  @!P2 IMAD.MOV.U32 R164, RZ, RZ, R166 ;  /* 0x000000ffffa4a224 */ /* 0x000fe400078e00a6 */
[----:B------:R-:W-:Y:S01]  /*baa0*/  @!P3 IMAD.IADD R35, R13, 0x1, R29 ;  /* 0x000000010d23b824 */ /* 0x000fe200078e021d */
[----:B------:R-:W4:Y:S01]  /*bab0*/  @!P0 LDC.64 R4, c[0x0][0x248] ;  /* 0x00009200ff048b82 */ /* 0x000f220000000a00 */
[----:B------:R-:W-:Y:S01]  /*bac0*/  @!P3 IMAD.MOV.U32 R34, RZ, RZ, R28 ;  /* 0x000000ffff22b224 */ /* 0x000fe200078e001c */
[----:B------:R-:W-:Y:S01]  /*bad0*/  SHF.R.U32.HI R163, RZ, 0x3, R15 ;  /* 0x00000003ffa37819 */ /* 0x000fe2000001160f */
        /* <DEDUP_REMOVED lines=15> */
[----:B----4-:R-:W-:Y:S01]  /*bbd0*/  @!P0 IMAD.WIDE.U32 R30, R4, 0xe0, R164 ;  /* 0x000000e0041e8825 */ /* 0x010fe200078e00a4 */
[----:B------:R-:W-:-:S03]  /*bbe0*/  SHF.R.S32.HI R11, RZ, 0x4, R130 ;  /* 0x00000004ff0b7819 */ /* 0x000fc60000011482 */
[----:B------:R-:W-:Y:S01]  /*bbf0*/  @!P0 IMAD R5, R5, 0xe0, RZ ;  /* 0x000000e005058824 */ /* 0x000fe200078e02ff */
[----:B------:R-:W-:Y:S01]  /*bc00*/  LEA.HI R130, R130, R11, RZ, 0x1 ;  /* 0x0000000b82827211 */ /* 0x000fe200078f08ff */
[----:B------:R-:W-:Y:S01]  /*bc10*/  @!P1 IMAD.IADD R29, R7, 0x1, R29 ;  /* 0x00000001071d9824 */ /* 0x000fe200078e021d */
[----:B------:R-:W2:Y:S01]  /*bc20*/  @!P4 LDC.64 R8, c[0x0][0x250] ;  /* 0x00009400ff08cb82 */ /* 0x000ea20000000a00 */
[----:B------:R-:W-:Y:S01]  /*bc30*/  @!P0 IMAD.IADD R31, R5, 0x1, R31 ;  /* 0x00000001051f8824 */ /* 0x000fe200078e021f */
[----:B------:R-:W-:Y:S01]  /*bc40*/  LOP3.LUT R0, R130, 0xfffffffe, RZ, 0xc0, !PT ;  /* 0xfffffffe82007812 */ /* 0x000fe200078ec0ff */
[C---:B------:R-:W-:Y:S01]  /*bc50*/  IMAD R164, R58.reuse, 0x400, R40 ;  /* 0x000004003aa47824 */ /* 0x040fe200078e0228 */
[----:B------:R-:W-:Y:S01]  /*bc60*/  @!P1 LDGSTS.E.BYPASS.LTC128B.128 [R173+0x5000], desc[UR6][R28.64] ;  /* 0x050000001cad9fae */ /* 0x000fe2000b901d46 */
[C---:B------:R-:W-:Y:S01]  /*bc70*/  @!P5 LEA R24, P1, R93.reuse, R168, 0x1 ;  /* 0x000000a85d18d211 */ /* 0x040fe200078208ff */
[----:B------:R-:W-:Y:S02]  /*bc80*/  IMAD R58, R58, 0x10, R61 ;  /* 0x000000103a3a7824 */ /* 0x000fe400078e023d */
[----:B------:R-:W-:Y:S01]  /*bc90*/  @!P0 LDGSTS.E.BYPASS.LTC128B.128 [R173+0x5800], desc[UR6][R30.64] ;  /* 0x058000001ead8fae */ /* 0x000fe2000b901d46 */
[----:B------:R-:W1:Y:S01]  /*bca0*/  @!P6 LDC.64 R4, c[0x0][0x250] ;  /* 0x00009400ff04eb82 */ /* 0x000e620000000a00 */
[C---:B------:R-:W-:Y:S01]  /*bcb0*/  ISETP.GE.AND P0, PT, R136.reuse, R3, PT ;  /* 0x000000038800720c */ /* 0x040fe20003f06270 */
[----:B------:R-:W-:Y:S01]  /*bcc0*/  IMAD.SHL.U32 R136, R136, 0x8, RZ ;  /* 0x0000000888887824 */ /* 0x000fe200078e00ff */
[----:B------:R-:W0:Y:S01]  /*bcd0*/  LDGDEPBAR ;  /* 0x00000000000079af */ /* 0x000e220000000000 */
[----:B------:R-:W-:Y:S01]  /*bce0*/  @!P5 LEA.HI.X R25, R93, R169, R104, 0x1, P1 ;  /* 0x000000a95d19d211 */ /* 0x000fe200008f0c68 */
[----:B------:R-:W-:Y:S01]  /*bcf0*/  IMAD.IADD R0, R11, 0x1, -R0 ;  /* 0x000000010b007824 */ /* 0x000fe200078e0a00 */
[----:B------:R-:W-:-:S02]  /*bd00*/  ISETP.GE.AND P1, PT, R16, R3, PT ;  /* 0x000000031000720c */ /* 0x000fc40003f26270 */
[----:B------:R-:W3:Y:S01]  /*bd10*/  @!P3 LDC.64 R6, c[0x0][0x250] ;  /* 0x00009400ff06bb82 */ /* 0x000ee20000000a00 */
[----:B------:R-:W-:-:S04]  /*bd20*/  LOP3.LUT R136, R15, 0x8, R136, 0xf8, !PT ;  /* 0x000000080f887812 */ /* 0x000fc800078ef888 */
[----:B------:R-:W-:-:S05]  /*bd30*/  LOP3.LUT R163, R136, R163, RZ, 0x3c, !PT ;  /* 0x000000a388a37212 */ /* 0x000fca00078e3cff */
[----:B------:R-:W-:Y:S01]  /*bd40*/  IMAD R163, R0, 0x200, R163 ;  /* 0x0000020000a37824 */ /* 0x000fe200078e02a3 */
[----:B------:R-:W4:Y:S04]  /*bd50*/  @!P1 LDC.64 R10, c[0x0][0x250] ;  /* 0x00009400ff0a9b82 */ /* 0x000f280000000a00 */
[----:B------:R-:W-:Y:S01]  /*bd60*/  LEA R163, R163, UR4, 0x1 ;  /* 0x00000004a3a37c11 */ /* 0x000fe2000f8e08ff */
[----:B------:R-:W-:-:S04]  /*bd70*/  DEPBAR.LE SB0, 0x0 ;  /* 0x000080000000791a */ /* 0x000fc80000000000 */
[----:B------:R-:W-:Y:S01]  /*bd80*/  BAR.SYNC.DEFER_BLOCKING 0x0 ;  /* 0x0000000000007b1d */ /* 0x000fe20000010000 */
[----:B---3--:R-:W-:-:S04]  /*bd90*/  @!P3 IMAD.WIDE.U32 R16, R6, 0x60, R168 ;  /* 0x000000600610b825 */ /* 0x008fc800078e00a8 */
[----:B------:R-:W-:Y:S02]  /*bda0*/  @!P3 IMAD R15, R7, 0x60, RZ ;  /* 0x00000060070fb824 */ /* 0x000fe400078e02ff */
[----:B------:R-:W-:Y:S02]  /*bdb0*/  VIADD R160, R163, 0x2040 ;  /* 0x00002040a3a07836 */ /* 0x000fe40000000000 */
[----:B------:R-:W-:Y:S02]  /*bdc0*/  @!P3 IMAD.IADD R17, R15, 0x1, R17 ;  /* 0x000000010f11b824 */ /* 0x000fe400078e0211 */
[----:B----4-:R-:W-:Y:S01]  /*bdd0*/  @!P1 IMAD R11, R11, 0xc0, RZ ;  /* 0x000000c00b0b9824 */ /* 0x010fe200078e02ff */
[----:B------:R-:W-:Y:S04]  /*bde0*/  @P0 STS.128 [R173+0x6000], RZ ;  /* 0x006000ffad000388 */ /* 0x000fe80000000c00 */
[----:B------:R-:W-:Y:S01]  /*bdf0*/  @!PT LDS RZ, [RZ] ;  /* 0x00000000fffff984 */ /* 0x000fe20000000800 */
[----:B------:R-:W-:Y:S01]  /*be00*/  @!PT LDS RZ, [RZ] ;  /* 0x00000000fffff984 */ /* 0x000fe20000000800 */
[----:B------:R-:W-:Y:S01]  /*be10*/  @!PT LDS RZ, [RZ] ;  /* 0x00000000fffff984 */ /* 0x000fe20000000800 */
[----:B------:R-:W-:Y:S01]  /*be20*/  @!P0 LDGSTS.E.BYPASS.LTC128B.128 [R173+0x6000], desc[UR6][R168.64] ;  /* 0x06000000a8ad8fae */ /* 0x000fe2000b901d46 */
[----:B-1----:R-:W-:-:S03]  /*be30*/  @!P6 LEA R12, P0, R4, R168, 0x6 ;  /* 0x000000a8040ce211 */ /* 0x002fc600078030ff */
[----:B------:R-:W-:Y:S01]  /*be40*/  @P5 STS.128 [R173+0x6800], RZ ;  /* 0x006800ffad005388 */ /* 0x000fe20000000c00 */
[----:B------:R-:W-:Y:S02]  /*be50*/  @!P6 LEA.HI.X R13, R4, R169, R5, 0x6, P0 ;  /* 0x000000a9040de211 */ /* 0x000fe400000f3405 */
[----:B------:R-:W-:Y:S01]  /*be60*/  ISETP.GE.AND P0, PT, R14, R3, PT ;  /* 0x000000030e00720c */ /* 0x000fe20003f06270 */
[----:B------:R-:W1:Y:S01]  /*be70*/  @!P2 LDC.64 R4, c[0x0][0x250] ;  /* 0x00009400ff04ab82 */ /* 0x000e620000000a00 */
[----:B------:R-:W-:Y:S01]  /*be80*/  IMAD.SHL.U32 R14, R129, 0x40, RZ ;  /* 0x00000040810e7824 */ /* 0x000fe200078e00ff */
[----:B------:R-:W-:Y:S01]  /*be90*/  @!PT LDS RZ, [RZ] ;  /* 0x00000000fffff984 */ /* 0x000fe20000000800 */
[----:B------:R-:W-:Y:S01]  /*bea0*/  @!PT LDS RZ, [RZ] ;  /* 0x00000000fffff984 */ /* 0x000fe20000000800 */
[----:B------:R-:W-:Y:S01]  /*beb0*/  @!PT LDS RZ, [RZ] ;  /* 0x00000000fffff984 */ /* 0x000fe20000000800 */
[----:B------:R-:W-:Y:S01]  /*bec0*/  @!P5 LDGSTS.E.BYPASS.LTC128B.128 [R173+0x6800], desc[UR6][R24.64] ;  /* 0x0680000018addfae */ /* 0x000fe2000b901d46 */
[----:B------:R-:W-:Y:S01]  /*bed0*/  IMAD.SHL.U32 R3, R0, 0x8, RZ ;  /* 0x0000000800037824 */ /* 0x000fe200078e00ff */
[----:B--2---:R-:W-:Y:S01]  /*bee0*/  @!P4 LEA R18, P5, R8, R168, 0x7 ;  /* 0x000000a80812c211 */ /* 0x004fe200078a38ff */
[----:B------:R-:W-:Y:S01]  /*bef0*/  IMAD.MOV.U32 R0, RZ, RZ, 0x20 ;  /* 0x00000020ff007424 */ /* 0x000fe200078e00ff */
[----:B------:R-:W-:Y:S01]  /*bf00*/  LOP3.LUT R14, R14, 0x1c0, RZ, 0xc0, !PT ;  /* 0x000001c00e0e7812 */ /* 0x000fe200078ec0ff */
[----:B------:R-:W-:Y:S01]  /*bf10*/  @P6 STS.128 [R173+0x7000], RZ ;  /* 0x007000ffad006388 */ /* 0x000fe20000000c00 */
[----:B------:R-:W-:-:S02]  /*bf20*/  @!P4 LEA.HI.X R19, R8, R169, R9, 0x7, P5 ;  /* 0x000000a90813c211 */ /* 0x000fc400028f3c09 */
[----:B------:R-:W-:Y:S01]  /*bf30*/  LOP3.LUT R3, R14, 0x8, R3, 0xf8, !PT ;  /* 0x000000080e037812 */ /* 0x000fe200078ef803 */
[----:B------:R-:W-:Y:S01]  /*bf40*/  @!PT LDS RZ, [RZ] ;  /* 0x00000000fffff984 */ /* 0x000fe20000000800 */
[----:B------:R-:W-:Y:S01]  /*bf50*/  @!PT LDS RZ, [RZ] ;  /* 0x00000000fffff984 */ /* 0x000fe20000000800 */
[----:B------:R-:W-:Y:S01]  /*bf60*/  @!PT LDS RZ, [RZ] ;  /* 0x00000000fffff984 */ /* 0x000fe20000000800 */
[----:B------:R2:W-:Y:S01]  /*bf70*/  @!P6 LDGSTS.E.BYPASS.LTC128B.128 [R173+0x7000], desc[UR6][R12.64] ;  /* 0x070000000cadefae */ /* 0x0005e2000b901d46 */
[----:B------:R-:W2:Y:S01]  /*bf80*/  @!P0 LDC.64 R6, c[0x0][0x250] ;  /* 0x00009400ff068b82 */ /* 0x000ea20000000a00 */
[----:B------:R-:W-:Y:S02]  /*bf90*/  SHF.R.U32.HI R14, RZ, 0x3, R14 ;  /* 0x00000003ff0e7819 */ /* 0x000fe4000001160e */
[----:B------:R-:W-:Y:S02]  /*bfa0*/  @P3 STS.128 [R173+0x7800], RZ ;  /* 0x007800ffad003388 */ /* 0x000fe40000000c00 */
[----:B------:R-:W-:Y:S02]  /*bfb0*/  LOP3.LUT R3, R3, R14, RZ, 0x3c, !PT ;  /* 0x0000000e03037212 */ /* 0x000fe400078e3cff */
[----:B------:R-:W-:Y:S01]  /*bfc0*/  @!PT LDS RZ, [RZ] ;  /* 0x00000000fffff984 */ /* 0x000fe20000000800 */
[----:B------:R-:W-:Y:S01]  /*bfd0*/  @!PT LDS RZ, [RZ] ;  /* 0x00000000fffff984 */ /* 0x000fe20000000800 */
[----:B------:R-:W-:Y:S01]  /*bfe0*/  @!PT LDS RZ, [RZ] ;  /* 0x00000000fffff984 */ /* 0x000fe20000000800 */
[----:B------:R-:W-:Y:S03]  /*bff0*/  @!P3 LDGSTS.E.BYPASS.LTC128B.128 [R173+0x7800], desc[UR6][R16.64] ;  /* 0x0780000010adbfae */ /* 0x000fe6000b901d46 */
[C---:B------:R-:W-:Y:S01]  /*c000*/  IMAD.IADD R164, R3.reuse, 0x1, R164 ;  /* 0x0000000103a47824 */ /* 0x040fe200078e02a4 */
[----:B------:R-:W-:Y:S01]  /*c010*/  @P4 STS.128 [R173+0x8000], RZ ;  /* 0x008000ffad004388 */ /* 0x000fe20000000c00 */
[----:B-1----:R-:W-:Y:S01]  /*c020*/  @!P2 IMAD.WIDE.U32 R8, R4, 0xa0, R168 ;  /* 0x000000a00408a825 */ /* 0x002fe200078e00a8 */
[----:B------:R-:W-:-:S02]  /*c030*/  LOP3.LUT R3, R3, R40, RZ, 0xfc, !PT ;  /* 0x0000002803037212 */ /* 0x000fc400078efcff */
[----:B------:R-:W-:Y:S01]  /*c040*/  @!PT LDS RZ, [RZ] ;  /* 0x00000000fffff984 */ /* 0x000fe20000000800 */
[----:B------:R-:W-:Y:S01]  /*c050*/  @!PT LDS RZ, [RZ] ;  /* 0x00000000fffff984 */ /* 0x000fe20000000800 */
[----:B------:R-:W-:Y:S01]  /*c060*/  @!PT LDS RZ, [RZ] ;  /* 0x00000000fffff984 */ /* 0x000fe20000000800 */
[----:B------:R-:W-:Y:S01]  /*c070*/  @!P4 LDGSTS.E.BYPASS.LTC128B.128 [R173+0x8000], desc[UR6][R18.64] ;  /* 0x0800000012adcfae */ /* 0x000fe2000b901d46 */
[----:B------:R-:W-:Y:S01]  /*c080*/  @!P2 IMAD R5, R5, 0xa0, RZ ;  /* 0x000000a00505a824 */ /* 0x000fe200078e02ff */
[----:B------:R-:W-:Y:S02]  /*c090*/  LEA R164, R164, UR4, 0x1 ;  /* 0x00000004a4a47c11 */ /* 0x000fe4000f8e08ff */
[----:B------:R-:W-:Y:S01]  /*c0a0*/  @P2 STS.128 [R173+0x8800], RZ ;  /* 0x008800ffad002388 */ /* 0x000fe20000000c00 */
[----:B------:R-:W-:Y:S02]  /*c0b0*/  @!P2 IMAD.IADD R9, R5, 0x1, R9 ;  /* 0x000000010509a824 */ /* 0x000fe400078e0209 */
[----:B------:R-:W-:-:S03]  /*c0c0*/  @!P1 IMAD.WIDE.U32 R4, R10, 0xc0, R168 ;  /* 0x000000c00a049825 */ /* 0x000fc600078e00a8 */
[----:B------:R-:W-:Y:S01]  /*c0d0*/  @!PT LDS RZ, [RZ] ;  /* 0x00000000fffff984 */ /* 0x000fe20000000800 */
[----:B------:R-:W-:Y:S01]  /*c0e0*/  @!PT LDS RZ, [RZ] ;  /* 0x00000000fffff984 */ /* 0x000fe20000000800 */
[----:B------:R-:W-:Y:S01]  /*c0f0*/  @!PT LDS RZ, [RZ] ;  /* 0x00000000fffff984 */ /* 0x000fe20000000800 */
[----:B------:R1:W-:Y:S01]  /*c100*/  @!P2 LDGSTS.E.BYPASS.LTC128B.128 [R173+0x8800], desc[UR6][R8.64] ;  /* 0x0880000008adafae */ /* 0x0003e2000b901d46 */
[----:B--2---:R-:W-:-:S03]  /*c110*/  @!P0 IMAD.WIDE.U32 R12, R6, 0xe0, R168 ;  /* 0x000000e0060c8825 */ /* 0x004fc600078e00a8 */
[----:B------:R-:W-:Y:S01]  /*c120*/  @P1 STS.128 [R173+0x9000], RZ ;  /* 0x009000ffad001388 */ /* 0x000fe20000000c00 */
[----:B------:R-:W-:Y:S02]  /*c130*/  @!P0 IMAD R7, R7, 0xe0, RZ ;  /* 0x000000e007078824 */ /* 0x000fe400078e02ff */
[----:B------:R-:W-:Y:S02]  /*c140*/  @!P1 IMAD.IADD R5, R11, 0x1, R5 ;  /* 0x000000010b059824 */ /* 0x000fe400078e0205 */
[----:B------:R-:W-:Y:S02]  /*c150*/  @!P0 IMAD.IADD R13, R7, 0x1, R13 ;  /* 0x00000001070d8824 */ /* 0x000fe400078e020d */
[--C-:B------:R-:W-:Y:S01]  /*c160*/  IMAD R162, R42, 0x2, R164.reuse ;  /* 0x000000022aa27824 */ /* 0x100fe200078e02a4 */
[----:B------:R-:W-:Y:S01]  /*c170*/  @!PT LDS RZ, [RZ] ;  /* 0x00000000fffff984 */ /* 0x000fe20000000800 */
[----:B------:R-:W-:Y:S01]  /*c180*/  @!PT LDS RZ, [RZ] ;  /* 0x00000000fffff984 */ /* 0x000fe20000000800 */
[----:B------:R-:W-:Y:S01]  /*c190*/  @!PT LDS RZ, [RZ] ;  /* 0x00000000fffff984 */ /* 0x000fe20000000800 */
[----:B------:R2:W-:Y:S01]  /*c1a0*/  @!P1 LDGSTS.E.BYPASS.LTC128B.128 [R173+0x9000], desc[UR6][R4.64] ;  /* 0x0900000004ad9fae */ /* 0x0005e2000b901d46 */
[----:B------:R-:W-:Y:S01]  /*c1b0*/  R2P PR, R60, 0x6 ;  /* 0x000000063c007804 */ /* 0x000fe20000000000 */
[----:B------:R-:W-:-:S02]  /*c1c0*/  IMAD R161, R43, 0x2, R164 ;  /* 0x000000022ba17824 */ /* 0x000fc400078e02a4 */
[----:B------:R-:W-:Y:S02]  /*c1d0*/  @P0 STS.128 [R173+0x9800], RZ ;  /* 0x009800ffad000388 */ /* 0x000fe40000000c00 */
[----:B------:R-:W-:Y:S01]  /*c1e0*/  SEL R0, R0, 0xffffffe0, !P1 ;  /* 0xffffffe000007807 */ /* 0x000fe20004800000 */
[----:B------:R-:W-:Y:S01]  /*c1f0*/  IMAD R159, R42, 0x2, R161 ;  /* 0x000000022a9f7824 */ /* 0x000fe200078e02a1 */
[----:B------:R-:W-:Y:S01]  /*c200*/  @!PT LDS RZ, [RZ] ;  /* 0x00000000fffff984 */ /* 0x000fe20000000800 */
[----:B------:R-:W-:Y:S01]  /*c210*/  @!PT LDS RZ, [RZ] ;  /* 0x00000000fffff984 */ /* 0x000fe20000000800 */
[----:B------:R-:W-:Y:S01]  /*c220*/  @!PT LDS RZ, [RZ] ;  /* 0x00000000fffff984 */ /* 0x000fe20000000800 */
[----:B------:R3:W-:Y:S03]  /*c230*/  @!P0 LDGSTS.E.BYPASS.LTC128B.128 [R173+0x9800], desc[UR6][R12.64] ;  /* 0x098000000cad8fae */ /* 0x0007e6000b901d46 */
[C---:B------:R-:W-:Y:S01]  /*c240*/  IMAD.IADD R157, R163.reuse, 0x1, R0 ;  /* 0x00000001a39d7824 */ /* 0x040fe200078e0200 */
[----:B------:R-:W-:Y:S04]  /*c250*/  LDSM.16.M88.4 R20, [R163+0x2000] ;  /* 0x00200000a314783b */ /* 0x000fe80000000200 */
[----:B-1----:R-:W1:Y:S04]  /*c260*/  LDSM.16.M88.4 R8, [R164] ;  /* 0x00000000a408783b */ /* 0x002e680000000200 */
[----:B------:R-:W-:Y:S04]  /*c270*/  LDSM.16.M88.4 R16, [R162] ;  /* 0x00000000a210783b */ /* 0x000fe80000000200 */
[----:B------:R-:W-:Y:S01]  /*c280*/  LDSM.16.M88.4 R44, [R157+0x2000] ;  /* 0x002000009d2c783b */ /* 0x000fe20000000200 */
[----:B--2---:R-:W-:-:S03]  /*c290*/  VIADD R4, R163, 0x2000 ;  /* 0x00002000a3047836 */ /* 0x004fc60000000000 */
[----:B------:R-:W2:Y:S01]  /*c2a0*/  LDSM.16.M88.4 R32, [R163+0x2800] ;  /* 0x00280000a320783b */ /* 0x000ea20000000200 */
[----:B------:R-:W-:-:S03]  /*c2b0*/  @P2 VIADD R160, R4, 0xffffffc0 ;  /* 0xffffffc004a02836 */ /* 0x000fc60000000000 */
[----:B------:R-:W4:Y:S01]  /*c2c0*/  LDSM.16.M88.4 R64, [R157+0x2800] ;  /* 0x002800009d40783b */ /* 0x000f220000000200 */
[----:B------:R-:W-:-:S03]  /*c2d0*/  IMAD.IADD R100, R0, 0x1, R160 ;  /* 0x0000000100647824 */ /* 0x000fc600078e02a0 */
[----:B---3--:R-:W-:Y:S01]  /*c2e0*/  LDSM.16.M88.4 R12, [R161] ;  /* 0x00000000a10c783b */ /* 0x008fe20000000200 */
[C---:B------:R-:W-:Y:S02]  /*c2f0*/  VIADD R153, R160.reuse, 0x800 ;  /* 0x00000800a0997836 */ /* 0x040fe40000000000 */
[C---:B------:R-:W-:Y:S01]  /*c300*/  VIADD R152, R160.reuse, 0x1000 ;  /* 0x00001000a0987836 */ /* 0x040fe20000000000 */
[----:B------:R-:W3:Y:S01]  /*c310*/  LDSM.16.M88.4 R28, [R160] ;  /* 0x00000000a01c783b */ /* 0x000ee20000000200 */
[C---:B------:R-:W-:Y:S02]  /*c320*/  VIADD R151, R160.reuse, 0x1800 ;  /* 0x00001800a0977836 */ /* 0x040fe40000000000 */
[C---:B------:R-:W-:Y:S01]  /*c330*/  VIADD R150, R160.reuse, 0x2000 ;  /* 0x00002000a0967836 */ /* 0x040fe20000000000 */
[----:B------:R-:W-:Y:S01]  /*c340*/  LDSM.16.M88.4 R4, [R159] ;  /* 0x000000009f04783b */ /* 0x000fe20000000200 */
[C---:B------:R-:W-:Y:S02]  /*c350*/  VIADD R149, R160.reuse, 0x2800 ;  /* 0x00002800a0957836 */ /* 0x040fe40000000000 */
[C---:B------:R-:W-:Y:S01]  /*c360*/  VIADD R148, R160.reuse, 0x3000 ;  /* 0x00003000a0947836 */ /* 0x040fe20000000000 */
[----:B------:R-:W-:Y:S01]  /*c370*/  LDSM.16.M88.4 R36, [R100] ;  /* 0x000000006424783b */ /* 0x000fe20000000200 */
[----:B------:R-:W-:-:S03]  /*c380*/  VIADD R102, R160, 0x3800 ;  /* 0x00003800a0667836 */ /* 0x000fc60000000000 */
[----:B------:R-:W-:Y:S01]  /*c390*/  LDSM.16.M88.4 R52, [R157+0x3000] ;  /* 0x003000009d34783b */ /* 0x000fe20000000200 */
[C---:B-1----:R-:W-:Y:S03]  /*c3a0*/  HMMA.16816.F32 R68, R8.reuse, R20, RZ ;  /* 0x000000140844723c */ /* 0x042fe600000018ff */
[----:B------:R-:W1:Y:S04]  /*c3b0*/  LDSM.16.M88.4 R72, [R160+0x800] ;  /* 0x00080000a048783b */ /* 0x000e680000000200 */
[----:B------:R-:W0:Y:S01]  /*c3c0*/  LDGDEPBAR ;  /* 0x00000000000079af */ /* 0x000e220000000000 */
[C---:B------:R-:W-:Y:S06]  /*c3d0*/  HMMA.16816.F32 R20, R8.reuse, R22, RZ ;  /* 0x000000160814723c */ /* 0x040fec00000018ff */
[C---:B--2---:R-:W-:Y:S06]  /*c3e0*/  HMMA.16816.F32 R24, R8.reuse, R32, RZ ;  /* 0x000000200818723c */ /* 0x044fec00000018ff */
[----:B------:R-:W-:Y:S06]  /*c3f0*/  HMMA.16816.F32 R32, R8, R34, RZ ;  /* 0x000000220820723c */ /* 0x000fec00000018ff */
[C---:B------:R-:W-:Y:S06]  /*c400*/  HMMA.16816.F32 R68, R16.reuse, R44, R68 ;  /* 0x0000002c1044723c */ /* 0x040fec0000001844 */
[C---:B------:R-:W-:Y:S01]  /*c410*/  HMMA.16816.F32 R20, R16.reuse, R46, R20 ;  /* 0x0000002e1014723c */ /* 0x040fe20000001814 */
[----:B------:R-:W2:Y:S05]  /*c420*/  LDSM.16.M88.4 R44, [R163+0x3000] ;  /* 0x00300000a32c783b */ /* 0x000eaa0000000200 */
[C---:B----4-:R-:W-:Y:S06]  /*c430*/  HMMA.16816.F32 R24, R16.reuse, R64, R24 ;  /* 0x000000401018723c */ /* 0x050fec0000001818 */
[----:B------:R-:W-:Y:S01]  /*c440*/  HMMA.16816.F32 R32, R16, R66, R32 ;  /* 0x000000421020723c */ /* 0x000fe20000001820 */
[----:B------:R-:W-:Y:S05]  /*c450*/  LDSM.16.M88.4 R64, [R163+0x3800] ;  /* 0x00380000a340783b */ /* 0x000fea0000000200 */
[C---:B---3--:R-:W-:Y:S06]  /*c460*/  HMMA.16816.F32 R68, R12.reuse, R28, R68 ;  /* 0x0000001c0c44723c */ /* 0x048fec0000001844 */
[C---:B------:R-:W-:Y:S01]  /*c470*/  HMMA.16816.F32 R20, R12.reuse, R30, R20 ;  /* 0x0000001e0c14723c */ /* 0x040fe20000001814 */
[----:B------:R-:W3:Y:S05]  /*c480*/  LDSM.16.M88.4 R28, [R100+0x800] ;  /* 0x00080000641c783b */ /* 0x000eea0000000200 */
[C---:B-1----:R-:W-:Y:S06]  /*c490*/  HMMA.16816.F32 R24, R12.reuse, R72, R24 ;  /* 0x000000480c18723c */ /* 0x042fec0000001818 */
[----:B------:R-:W-:Y:S06]  /*c4a0*/  HMMA.16816.F32 R32, R12, R74, R32 ;  /* 0x0000004a0c20723c */ /* 0x000fec0000001820 */
[----:B--2---:R-:W-:Y:S06]  /*c4b0*/  HMMA.16816.F32 R48, R8, R44, RZ ;  /* 0x0000002c0830723c */ /* 0x004fec00000018ff */
[C---:B------:R-:W-:Y:S06]  /*c4c0*/  HMMA.16816.F32 R68, R4.reuse, R36, R68 ;  /* 0x000000240444723c */ /* 0x040fec0000001844 */
[----:B------:R-:W-:Y:S01]  /*c4d0*/  HMMA.16816.F32 R20, R4, R38, R20 ;  /* 0x000000260414723c */ /* 0x000fe20000001814 */
[----:B------:R-:W1:Y:S05]  /*c4e0*/  LDSM.16.M88.4 R36, [R160+0x1000] ;  /* 0x00100000a024783b */ /* 0x000e6a0000000200 */
[----:B------:R-:W-:Y:S06]  /*c4f0*/  HMMA.16816.F32 R44, R8, R46, RZ ;  /* 0x0000002e082c723c */ /* 0x000fec00000018ff */
[----:B------:R-:W-:Y:S06]  /*c500*/  HMMA.16816.F32 R48, R16, R52, R48 ;  /* 0x000000341030723c */ /* 0x000fec0000001830 */
[----:B------:R-:W-:Y:S01]  /*c510*/  FMUL.FTZ R0, R68, UR13 ;  /* 0x0000000d44007c20 */ /* 0x000fe20008410000 */
[----:B------:R-:W-:Y:S01]  /*c520*/  FMUL.FTZ R80, R69, UR13 ;  /* 0x0000000d45507c20 */ /* 0x000fe20008410000 */
[----:B------:R-:W-:Y:S01]  /*c530*/  FMUL.FTZ R41, R70, UR13 ;  /* 0x0000000d46297c20 */ /* 0x000fe20008410000 */
[----:B------:R-:W-:Y:S01]  /*c540*/  FMUL.FTZ R81, R71, UR13 ;  /* 0x0000000d47517c20 */ /* 0x000fe20008410000 */
[----:B---3--:R-:W-:Y:S01]  /*c550*/  HMMA.16816.F32 R24, R4, R28, R24 ;  /* 0x0000001c0418723c */ /* 0x008fe20000001818 */
[----:B------:R-:W2:Y:S01]  /*c560*/  LDSM.16.M88.4 R68, [R157+0x3800] ;  /* 0x003800009d44783b */ /* 0x000ea20000000200 */
[----:B------:R-:W-:Y:S01]  /*c570*/  FMUL.FTZ R83, R20, UR13 ;  /* 0x0000000d14537c20 */ /* 0x000fe20008410000 */
[----:B------:R-:W-:Y:S01]  /*c580*/  FMUL.FTZ R82, R21, UR13 ;  /* 0x0000000d15527c20 */ /* 0x000fe20008410000 */
[----:B------:R-:W-:Y:S01]  /*c590*/  FMUL.FTZ R86, R22, UR13 ;  /* 0x0000000d16567c20 */ /* 0x000fe20008410000 */
[----:B------:R-:W-:Y:S01]  /*c5a0*/  FMUL.FTZ R85, R23, UR13 ;  /* 0x0000000d17557c20 */ /* 0x000fe20008410000 */
[----:B------:R-:W-:Y:S01]  /*c5b0*/  HMMA.16816.F32 R72, R8, R64, RZ ;  /* 0x000000400848723c */ /* 0x000fe200000018ff */
[----:B------:R-:W-:Y:S01]  /*c5c0*/  LDSM.16.M88.4 R20, [R160+0x1800] ;  /* 0x00180000a014783b */ /* 0x000fe20000000200 */
[----:B------:R-:W-:Y:S04]  /*c5d0*/  MUFU.TANH R80, R80 ;  /* 0x0000005000507308 */ /* 0x000fe80000002400 */
[----:B------:R-:W-:Y:S01]  /*c5e0*/  HMMA.16816.F32 R44, R16, R54, R44 ;  /* 0x00000036102c723c */ /* 0x000fe2000000182c */
[----:B------:R-:W3:Y:S03]  /*c5f0*/  LDSM.16.M88.4 R52, [R100+0x1000] ;  /* 0x001000006434783b */ /* 0x000ee60000000200 */
[----:B------:R-:W4:Y:S02]  /*c600*/  MUFU.TANH R86, R86 ;  /* 0x0000005600567308 */ /* 0x000f240000002400 */
[----:B------:R-:W-:Y:S01]  /*c610*/  HMMA.16816.F32 R32, R4, R30, R32 ;  /* 0x0000001e0420723c */ /* 0x000fe20000001820 */
[----:B------:R-:W5:Y:S05]  /*c620*/  LDSM.16.M88.4 R28, [R163+0x4000] ;  /* 0x00400000a31c783b */ /* 0x000f6a0000000200 */
[----:B-1----:R-:W-:Y:S01]  /*c630*/  HMMA.16816.F32 R48, R12, R36, R48 ;  /* 0x000000240c30723c */ /* 0x002fe20000001830 */
[----:B------:R-:W-:Y:S01]  /*c640*/  FMUL.FTZ R24, R24, UR13 ;  /* 0x0000000d18187c20 */ /* 0x000fe20008410000 */
[----:B------:R-:W-:Y:S01]  /*c650*/  FMUL.FTZ R84, R25, UR13 ;  /* 0x0000000d19547c20 */ /* 0x000fe20008410000 */
[----:B------:R-:W-:Y:S01]  /*c660*/  FMUL.FTZ R89, R27, UR13 ;  /* 0x0000000d1b597c20 */ /* 0x000fe20008410000 */
[----:B------:R-:W1:Y:S02]  /*c670*/  MUFU.TANH R85, R85 ;  /* 0x0000005500557308 */ /* 0x000e640000002400 */
[----:B------:R-:W-:Y:S06]  /*c680*/  HMMA.16816.F32 R64, R8, R66, RZ ;  /* 0x000000420840723c */ /* 0x000fec00000018ff */
[----:B------:R-:W-:Y:S01]  /*c690*/  HMMA.16816.F32 R44, R12, R38, R44 ;  /* 0x000000260c2c723c */ /* 0x000fe2000000182c */
[----:B------:R4:W-:Y:S01]  /*c6a0*/  MUFU.TANH R87, R24 ;  /* 0x0000001800577308 */ /* 0x0009e20000002400 */
[----:B------:R-:W-:Y:S04]  /*c6b0*/  LDSM.16.M88.4 R36, [R100+0x1800] ;  /* 0x001800006424783b */ /* 0x000fe80000000200 */
[----:B--2---:R-:W-:Y:S01]  /*c6c0*/  HMMA.16816.F32 R72, R16, R68, R72 ;  /* 0x000000441048723c */ /* 0x004fe20000001848 */
[----:B------:R-:W-:Y:S01]  /*c6d0*/  FMUL.FTZ R32, R32, UR13 ;  /* 0x0000000d20207c20 */ /* 0x000fe20008410000 */
[----:B------:R-:W-:Y:S01]  /*c6e0*/  FMUL.FTZ R33, R33, UR13 ;  /* 0x0000000d21217c20 */ /* 0x000fe20008410000 */
[----:B------:R-:W-:Y:S01]  /*c6f0*/  FMUL.FTZ R91, R34, UR13 ;  /* 0x0000000d225b7c20 */ /* 0x000fe20008410000 */
[----:B------:R-:W-:Y:S01]  /*c700*/  FMUL.FTZ R90, R35, UR13 ;  /* 0x0000000d235a7c20 */ /* 0x000fe20008410000 */
[----:B------:R-:W-:Y:S02]  /*c710*/  MUFU.TANH R88, R32 ;  /* 0x0000002000587308 */ /* 0x000fe40000002400 */
[----:B------:R-:W-:Y:S01]  /*c720*/  FMUL.FTZ R68, R26, UR13 ;  /* 0x0000000d1a447c20 */ /* 0x000fe20008410000 */
[----:B---3--:R-:W-:Y:S01]  /*c730*/  HMMA.16816.F32 R48, R4, R52, R48 ;  /* 0x000000340430723c */ /* 0x008fe20000001830 */
[----:B----4-:R-:W2:Y:S04]  /*c740*/  LDSM.16.M88.4 R24, [R157+0x4000] ;  /* 0x004000009d18783b */ /* 0x010ea80000000200 */
[----:B------:R3:W-:Y:S01]  /*c750*/  MUFU.TANH R69, R33 ;  /* 0x0000002100457308 */ /* 0x0007e20000002400 */
[----:B------:R-:W-:Y:S07]  /*c760*/  HMMA.16816.F32 R64, R16, R70, R64 ;  /* 0x000000461040723c */ /* 0x000fee0000001840 */
[----:B------:R-:W4:Y:S01]  /*c770*/  MUFU.TANH R82, R82 ;  /* 0x0000005200527308 */ /* 0x000f220000002400 */
[----:B------:R-:W-:Y:S06]  /*c780*/  HMMA.16816.F32 R44, R4, R54, R44 ;  /* 0x00000036042c723c */ /* 0x000fec000000182c */
[----:B-----5:R-:W-:Y:S01]  /*c790*/  HMMA.16816.F32 R76, R8, R28, RZ ;  /* 0x0000001c084c723c */ /* 0x020fe200000018ff */
[----:B---3--:R-:W3:Y:S01]  /*c7a0*/  LDSM.16.M88.4 R32, [R160+0x2000] ;  /* 0x00200000a020783b */ /* 0x008ee20000000200 */
[----:B------:R-:W5:Y:S02]  /*c7b0*/  MUFU.TANH R68, R68 ;  /* 0x0000004400447308 */ /* 0x000f640000002400 */
[----:B------:R-:W-:Y:S01]  /*c7c0*/  FMUL.FTZ R48, R48, UR13 ;  /* 0x0000000d30307c20 */ /* 0x000fe20008410000 */
[----:B------:R-:W-:Y:S01]  /*c7d0*/  FMUL.FTZ R70, R49, UR13 ;  /* 0x0000000d31467c20 */ /* 0x000fe20008410000 */
[----:B------:R-:W-:Y:S01]  /*c7e0*/  FMUL.FTZ R71, R50, UR13 ;  /* 0x0000000d32477c20 */ /* 0x000fe20008410000 */
[----:B------:R-:W-:-:S03]  /*c7f0*/  FMUL.FTZ R94, R51, UR13 ;  /* 0x0000000d335e7c20 */ /* 0x000fc60008410000 */
[----:B------:R1:W-:Y:S01]  /*c800*/  MUFU.TANH R92, R48 ;  /* 0x00000030005c7308 */ /* 0x0003e20000002400 */
[----:B------:R-:W-:Y:S06]  /*c810*/  HMMA.16816.F32 R28, R8, R30, RZ ;  /* 0x0000001e081c723c */ /* 0x000fec00000018ff */
[C---:B------:R-:W-:Y:S01]  /*c820*/  HMMA.16816.F32 R72, R12.reuse, R20, R72 ;  /* 0x000000140c48723c */ /* 0x040fe20000001848 */
[----:B------:R-:W-:Y:S01]  /*c830*/  FMUL.FTZ R44, R44, UR13 ;  /* 0x0000000d2c2c7c20 */ /* 0x000fe20008410000 */
[----:B------:R-:W-:Y:S01]  /*c840*/  FMUL.FTZ R93, R45, UR13 ;  /* 0x0000000d2d5d7c20 */ /* 0x000fe20008410000 */
[----:B------:R-:W-:Y:S01]  /*c850*/  FMUL.FTZ R134, R46, UR13 ;  /* 0x0000000d2e867c20 */ /* 0x000fe20008410000 */
[----:B------:R-:W-:Y:S01]  /*c860*/  FMUL.FTZ R136, R47, UR13 ;  /* 0x0000000d2f887c20 */ /* 0x000fe20008410000 */
[----:B------:R4:W-:Y:S01]  /*c870*/  MUFU.TANH R95, R44 ;  /* 0x0000002c005f7308 */ /* 0x0009e20000002400 */
[----:B------:R-:W-:Y:S01]  /*c880*/  HMMA.16816.F32 R64, R12, R22, R64 ;  /* 0x000000160c40723c */ /* 0x000fe20000001840 */
[----:B------:R-:W-:Y:S04]  /*c890*/  LDSM.16.M88.4 R20, [R100+0x2000] ;  /* 0x002000006414783b */ /* 0x000fe80000000200 */
[----:B-1----:R-:W1:Y:S01]  /*c8a0*/  LDSM.16.M88.4 R48, [R163+0x4800] ;  /* 0x00480000a330783b */ /* 0x002e620000000200 */
[C---:B--2---:R-:W-:Y:S01]  /*c8b0*/  HMMA.16816.F32 R76, R16.reuse, R24, R76 ;  /* 0x00000018104c723c */ /* 0x044fe2000000184c */
[----:B------:R-:W2:Y:S05]  /*c8c0*/  MUFU.TANH R81, R81 ;  /* 0x0000005100517308 */ /* 0x000eaa0000002400 */
[----:B------:R-:W-:Y:S03]  /*c8d0*/  HMMA.16816.F32 R28, R16, R26, R28 ;  /* 0x0000001a101c723c */ /* 0x000fe6000000181c */
[----:B------:R-:W2:Y:S01]  /*c8e0*/  MUFU.TANH R83, R83 ;  /* 0x0000005300537308 */ /* 0x000ea20000002400 */
[----:B----4-:R-:W4:Y:S02]  /*c8f0*/  LDSM.16.M88.4 R44, [R157+0x4800] ;  /* 0x004800009d2c783b */ /* 0x010f240000000200 */
[C---:B------:R-:W-:Y:S05]  /*c900*/  HMMA.16816.F32 R72, R4.reuse, R36, R72 ;  /* 0x000000240448723c */ /* 0x040fea0000001848 */
[----:B------:R-:W-:Y:S01]  /*c910*/  MUFU.TANH R84, R84 ;  /* 0x0000005400547308 */ /* 0x000fe20000002400 */
[----:B------:R-:W-:Y:S01]  /*c920*/  HMMA.16816.F32 R64, R4, R38, R64 ;  /* 0x000000260440723c */ /* 0x000fe20000001840 */
[----:B------:R-:W-:Y:S05]  /*c930*/  LDSM.16.M88.4 R36, [R160+0x2800] ;  /* 0x00280000a024783b */ /* 0x000fea0000000200 */
[C---:B---3--:R-:W-:Y:S01]  /*c940*/  HMMA.16816.F32 R76, R12.reuse, R32, R76 ;  /* 0x000000200c4c723c */ /* 0x048fe2000000184c */
[----:B------:R-:W3:Y:S05]  /*c950*/  MUFU.TANH R89, R89 ;  /* 0x0000005900597308 */ /* 0x000eea0000002400 */
[----:B------:R-:W-:Y:S03]  /*c960*/  HMMA.16816.F32 R28, R12, R34, R28 ;  /* 0x000000220c1c723c */ /* 0x000fe6000000181c */
[----:B------:R-:W3:Y:S03]  /*c970*/  MUFU.TANH R90, R90 ;  /* 0x0000005a005a7308 */ /* 0x000ee60000002400 */
[----:B------:R-:W-:Y:S01]  /*c980*/  FMUL.FTZ R74, R74, UR13 ;  /* 0x0000000d4a4a7c20 */ /* 0x000fe20008410000 */
[----:B------:R-:W-:Y:S01]  /*c990*/  FMUL.FTZ R75, R75, UR13 ;  /* 0x0000000d4b4b7c20 */ /* 0x000fe20008410000 */
[----:B------:R-:W-:Y:S01]  /*c9a0*/  FMUL.FTZ R72, R72, UR13 ;  /* 0x0000000d48487c20 */ /* 0x000fe20008410000 */
[C---:B-1----:R-:W-:Y:S01]  /*c9b0*/  HMMA.16816.F32 R24, R8.reuse, R48, RZ ;  /* 0x000000300818723c */ /* 0x042fe200000018ff */
[----:B------:R-:W-:Y:S01]  /*c9c0*/  FMUL.FTZ R73, R73, UR13 ;  /* 0x0000000d49497c20 */ /* 0x000fe20008410000 */
[----:B------:R-:W-:Y:S01]  /*c9d0*/  MUFU.TANH R116, R74 ;  /* 0x0000004a00747308 */ /* 0x000fe20000002400 */
[----:B------:R-:W-:Y:S01]  /*c9e0*/  FMUL.FTZ R64, R64, UR13 ;  /* 0x0000000d40407c20 */ /* 0x000fe20008410000 */
[----:B------:R-:W-:Y:S01]  /*c9f0*/  FMUL.FTZ R65, R65, UR13 ;  /* 0x0000000d41417c20 */ /* 0x000fe20008410000 */
[----:B------:R-:W-:Y:S01]  /*ca00*/  FMUL.FTZ R66, R66, UR13 ;  /* 0x0000000d42427c20 */ /* 0x000fe20008410000 */
[----:B------:R-:W-:Y:S01]  /*ca10*/  HMMA.16816.F32 R52, R8, R50, RZ ;  /* 0x000000320834723c */ /* 0x000fe200000018ff */
[----:B------:R-:W1:Y:S01]  /*ca20*/  LDSM.16.M88.4 R48, [R163+0x5000] ;  /* 0x00500000a330783b */ /* 0x000e620000000200 */
[----:B------:R-:W-:-:S02]  /*ca30*/  FMUL.FTZ R67, R67, UR13 ;  /* 0x0000000d43437c20 */ /* 0x000fc40008410000 */
[----:B------:R-:W-:Y:S02]  /*ca40*/  MUFU.TANH R123, R64 ;  /* 0x00000040007b7308 */ /* 0x000fe40000002400 */
[C---:B------:R-:W-:Y:S06]  /*ca50*/  HMMA.16816.F32 R76, R4.reuse, R20, R76 ;  /* 0x00000014044c723c */ /* 0x040fec000000184c */
[----:B------:R-:W-:Y:S01]  /*ca60*/  MUFU.TANH R101, R65 ;  /* 0x0000004100657308 */ /* 0x000fe20000002400 */
[----:B------:R-:W-:Y:S01]  /*ca70*/  SHF.R.S32.HI R20, RZ, 0x1f, R59 ;  /* 0x0000001fff147819 */ /* 0x000fe2000001143b */
[----:B------:R-:W-:Y:S03]  /*ca80*/  HMMA.16816.F32 R28, R4, R22, R28 ;  /* 0x00000016041c723c */ /* 0x000fe6000000181c */
[----:B------:R-:W-:-:S03]  /*ca90*/  LEA.HI R177, R20, R59, RZ, 0x2 ;  /* 0x0000003b14b17211 */ /* 0x000fc600078f10ff */
[----:B----4-:R-:W-:Y:S01]  /*caa0*/  HMMA.16816.F32 R32, R16, R44, R24 ;  /* 0x0000002c1020723c */ /* 0x010fe20000001818 */
[----:B------:R-:W-:Y:S01]  /*cab0*/  LDSM.16.M88.4 R24, [R100+0x2800] ;  /* 0x002800006418783b */ /* 0x000fe20000000200 */
[----:B------:R-:W-:Y:S01]  /*cac0*/  MUFU.TANH R112, R66 ;  /* 0x0000004200707308 */ /* 0x000fe20000002400 */
[----:B------:R-:W-:-:S03]  /*cad0*/  SHF.R.S32.HI R177, RZ, 0x2, R177 ;  /* 0x00000002ffb17819 */ /* 0x000fc600000114b1 */
[----:B------:R-:W-:Y:S01]  /*cae0*/  HMMA.16816.F32 R52, R16, R46, R52 ;  /* 0x0000002e1034723c */ /* 0x000fe20000001834 */
[----:B------:R-:W-:Y:S01]  /*caf0*/  IADD3 R58, R58, 0x1, R177 ;  /* 0x000000013a3a7810 */ /* 0x000fe20007ffe0b1 */
[----:B------:R-:W4:Y:S02]  /*cb00*/  LDSM.16.M88.4 R44, [R157+0x5000] ;  /* 0x005000009d2c783b */ /* 0x000f240000000200 */
[----:B------:R5:W-:Y:S01]  /*cb10*/  MUFU.TANH R114, R67 ;  /* 0x0000004300727308 */ /* 0x000be20000002400 */
[----:B------:R-:W-:Y:S01]  /*cb20*/  IADD3 R58, R63, R58, -R170 ;  /* 0x0000003a3f3a7210 */ /* 0x000fe20007ffe8aa */
[----:B------:R-:W-:Y:S01]  /*cb30*/  FMUL.FTZ R76, R76, UR13 ;  /* 0x0000000d4c4c7c20 */ /* 0x000fe20008410000 */
[----:B------:R-:W-:Y:S01]  /*cb40*/  FMUL.FTZ R79, R79, UR13 ;  /* 0x0000000d4f4f7c20 */ /* 0x000fe20008410000 */
[----:B------:R-:W-:Y:S01]  /*cb50*/  FMUL.FTZ R77, R77, UR13 ;  /* 0x0000000d4d4d7c20 */ /* 0x000fe20008410000 */
[----:B------:R-:W-:Y:S01]  /*cb60*/  FMUL.FTZ R78, R78, UR13 ;  /* 0x0000000d4e4e7c20 */ /* 0x000fe20008410000 */
[----:B------:R-:W-:-:S02]  /*cb70*/  VIADD R58, R58, UR12 ;  /* 0x0000000c3a3a7c36 */ /* 0x000fc40008000000 */
[----:B------:R-:W-:Y:S01]  /*cb80*/  FMUL.FTZ R111, R28, UR13 ;  /* 0x0000000d1c6f7c20 */ /* 0x000fe20008410000 */
[----:B------:R-:W-:Y:S01]  /*cb90*/  FMUL.FTZ R29, R29, UR13 ;  /* 0x0000000d1d1d7c20 */ /* 0x000fe20008410000 */
[----:B------:R-:W-:Y:S01]  /*cba0*/  FMUL.FTZ R30, R30, UR13 ;  /* 0x0000000d1e1e7c20 */ /* 0x000fe20008410000 */
[----:B-1----:R-:W-:Y:S01]  /*cbb0*/  HMMA.16816.F32 R20, R8, R48, RZ ;  /* 0x000000300814723c */ /* 0x002fe200000018ff */
[----:B------:R-:W-:Y:S01]  /*cbc0*/  FMUL.FTZ R128, R31, UR13 ;  /* 0x0000000d1f807c20 */ /* 0x000fe20008410000 */
[----:B------:R-:W-:Y:S04]  /*cbd0*/  MUFU.TANH R109, R29 ;  /* 0x0000001d006d7308 */ /* 0x000fe80000002400 */
[C---:B------:R-:W-:Y:S01]  /*cbe0*/  HMMA.16816.F32 R32, R12.reuse, R36, R32 ;  /* 0x000000240c20723c */ /* 0x040fe20000001820 */
[----:B-----5:R-:W1:Y:S03]  /*cbf0*/  LDSM.16.M88.4 R64, [R163+0x5800] ;  /* 0x00580000a340783b */ /* 0x020e660000000200 */
[----:B------:R1:W-:Y:S02]  /*cc00*/  MUFU.TANH R130, R30 ;  /* 0x0000001e00827308 */ /* 0x0003e40000002400 */
[----:B------:R-:W-:Y:S01]  /*cc10*/  HMMA.16816.F32 R52, R12, R38, R52 ;  /* 0x000000260c34723c */ /* 0x000fe20000001834 */
[----:B------:R-:W-:Y:S01]  /*cc20*/  IMAD.SHL.U32 R37, R57, 0x2, RZ ;  /* 0x0000000239257824 */ /* 0x000fe200078e00ff */
[----:B------:R-:W-:-:S02]  /*cc30*/  VIMNMX R57, R58, R63, PT ;  /* 0x0000003f3a397248 */ /* 0x000fc40003fe0100 */
[----:B------:R-:W-:Y:S02]  /*cc40*/  VIADDMNMX R58, R58, 0x8, R63, PT ;  /* 0x000000083a3a7846 */ /* 0x000fe4000380013f */
[----:B------:R-:W5:Y:S01]  /*cc50*/  LDSM.16.M88.4 R60, [R157+0x5800] ;  /* 0x005800009d3c783b */ /* 0x000f620000000200 */
[----:B------:R-:W-:Y:S01]  /*cc60*/  LOP3.LUT R37, R37, 0x6, RZ, 0xc0, !PT ;  /* 0x0000000625257812 */ /* 0x000fe200078ec0ff */
[----:B------:R2:W-:Y:S01]  /*cc70*/  MUFU.TANH R113, R76 ;  /* 0x0000004c00717308 */ /* 0x0005e20000002400 */
[----:B------:R-:W-:Y:S03]  /*cc80*/  HMMA.16816.F32 R48, R8, R50, RZ ;  /* 0x000000320830723c */ /* 0x000fe600000018ff */
[----:B------:R-:W-:-:S03]  /*cc90*/  IMAD.IADD R74, R2, 0x1, R37 ;  /* 0x00000001024a7824 */ /* 0x000fc600078e0225 */
[----:B----4-:R-:W-:Y:S01]  /*cca0*/  HMMA.16816.F32 R20, R16, R44, R20 ;  /* 0x0000002c1014723c */ /* 0x010fe20000001814 */
[C---:B------:R-:W-:Y:S01]  /*ccb0*/  VIADD R28, R74.reuse, 0x8 ;  /* 0x000000084a1c7836 */ /* 0x040fe20000000000 */
[----:B------:R4:W-:Y:S01]  /*ccc0*/  MUFU.TANH R110, R75 ;  /* 0x0000004b006e7308 */ /* 0x0009e20000002400 */
[----:B------:R-:W-:-:S03]  /*ccd0*/  VIADD R36, R74, 0x1 ;  /* 0x000000014a247836 */ /* 0x000fc60000000000 */
[C---:B------:R-:W-:Y:S01]  /*cce0*/  HMMA.16816.F32 R32, R4.reuse, R24, R32 ;  /* 0x000000180420723c */ /* 0x040fe20000001820 */
[CC--:B------:R-:W-:Y:S02]  /*ccf0*/  ISETP.GE.AND P2, PT, R28.reuse, R57.reuse, PT ;  /* 0x000000391c00720c */ /* 0x0c0fe40003f46270 */
[-C--:B------:R-:W-:Y:S01]  /*cd00*/  ISETP.GE.AND P3, PT, R28, R58.reuse, PT ;  /* 0x0000003a1c00720c */ /* 0x080fe20003f66270 */
[----:B------:R-:W3:Y:S01]  /*cd10*/  MUFU.TANH R91, R91 ;  /* 0x0000005b005b7308 */ /* 0x000ee20000002400 */
[----:B------:R-:W-:Y:S01]  /*cd20*/  ISETP.GE.AND P1, PT, R36, R57, PT ;  /* 0x000000392400720c */ /* 0x000fe20003f26270 */
[----:B------:R-:W-:Y:S01]  /*cd30*/  HMMA.16816.F32 R52, R4, R26, R52 ;  /* 0x0000001a0434723c */ /* 0x000fe20000001834 */
[----:B------:R-:W-:Y:S01]  /*cd40*/  VIADD R24, R74, 0x9 ;  /* 0x000000094a187836 */ /* 0x000fe20000000000 */
[----:B------:R-:W-:Y:S02]  /*cd50*/  FSEL R86, R86, -INF , !P3 ;  /* 0xff80000056567808 */ /* 0x000fe40005800000 */
[----:B------:R-:W-:-:S02]  /*cd60*/  ISETP.GE.AND P0, PT, R36, R58, PT ;  /* 0x0000003a2400720c */ /* 0x000fc40003f06270 */
[CC--:B------:R-:W-:Y:S01]  /*cd70*/  ISETP.GE.AND P5, PT, R24.reuse, R58.reuse, PT ;  /* 0x0000003a1800720c */ /* 0x0c0fe20003fa6270 */
[----:B------:R-:W3:Y:S01]  /*cd80*/  LDSM.16.M88.4 R36, [R160+0x3000] ;  /* 0x00300000a024783b */ /* 0x000ee20000000200 */
[C---:B-1----:R-:W-:Y:S01]  /*cd90*/  HMMA.16816.F32 R28, R8.reuse, R64, RZ ;  /* 0x00000040081c723c */ /* 0x042fe200000018ff */
[-C--:B------:R-:W-:Y:S01]  /*cda0*/  ISETP.GE.AND P4, PT, R24, R57.reuse, PT ;  /* 0x000000391800720c */ /* 0x080fe20003f86270 */
[----:B------:R-:W-:Y:S01]  /*cdb0*/  VIADD R24, R74, 0x10 ;  /* 0x000000104a187836 */ /* 0x000fe20000000000 */
[----:B--2---:R-:W-:Y:S01]  /*cdc0*/  FSEL R76, R85, -INF , !P5 ;  /* 0xff800000554c7808 */ /* 0x004fe20006800000 */
[----:B------:R-:W1:Y:S01]  /*cdd0*/  MUFU.TANH R94, R94 ;  /* 0x0000005e005e7308 */ /* 0x000e620000002400 */
[----:B----4-:R-:W-:Y:S01]  /*cde0*/  FSEL R75, R82, -INF , !P4 ;  /* 0xff800000524b7808 */ /* 0x010fe20006000000 */
[----:B------:R-:W-:Y:S01]  /*cdf0*/  HMMA.16816.F32 R64, R8, R66, RZ ;  /* 0x000000420840723c */ /* 0x000fe200000018ff */
[----:B------:R-:W-:Y:S01]  /*ce00*/  FSEL R45, R80, -INF , !P1 ;  /* 0xff800000502d7808 */ /* 0x000fe20004800000 */
[----:B------:R-:W-:Y:S01]  /*ce10*/  LDSM.16.M88.4 R8, [R100+0x3800] ;  /* 0x003800006408783b */ /* 0x000fe20000000200 */
[-C--:B------:R-:W-:Y:S01]  /*ce20*/  ISETP.GE.AND P6, PT, R24, R57.reuse, PT ;  /* 0x000000391800720c */ /* 0x080fe20003fc6270 */
[----:B------:R-:W-:Y:S01]  /*ce30*/  FMUL.FTZ R121, R32, UR13 ;  /* 0x0000000d20797c20 */ /* 0x000fe20008410000 */
[----:B------:R-:W-:Y:S01]  /*ce40*/  VIADD R32, R74, 0x18 ;  /* 0x000000184a207836 */ /* 0x000fe20000000000 */
[-C--:B------:R-:W-:Y:S01]  /*ce50*/  ISETP.GE.AND P1, PT, R24, R58.reuse, PT ;  /* 0x0000003a1800720c */ /* 0x080fe20003f26270 */
[----:B------:R-:W-:Y:S01]  /*ce60*/  FMUL.FTZ R33, R33, UR13 ;  /* 0x0000000d21217c20 */ /* 0x000fe20008410000 */
[----:B------:R-:W-:Y:S01]  /*ce70*/  FSEL R87, R87, -INF , !P6 ;  /* 0xff80000057577808 */ /* 0x000fe20007000000 */
[----:B------:R-:W-:Y:S01]  /*ce80*/  FMUL.FTZ R126, R34, UR13 ;  /* 0x0000000d227e7c20 */ /* 0x000fe20008410000 */
[CC--:B------:R-:W-:Y:S01]  /*ce90*/  ISETP.GE.AND P3, PT, R32.reuse, R57.reuse, PT ;  /* 0x000000392000720c */ /* 0x0c0fe20003f66270 */
[----:B------:R2:W-:Y:S01]  /*cea0*/  MUFU.TANH R119, R33 ;  /* 0x0000002100777308 */ /* 0x0005e20000002400 */
[-C--:B------:R-:W-:Y:S01]  /*ceb0*/  ISETP.GE.AND P5, PT, R32, R58.reuse, PT ;  /* 0x0000003a2000720c */ /* 0x080fe20003fa6270 */
[----:B------:R-:W-:Y:S01]  /*cec0*/  VIADD R32, R74, 0x19 ;  /* 0x000000194a207836 */ /* 0x000fe20000000000 */
[----:B------:R-:W-:Y:S01]  /*ced0*/  FSEL R68, R68, -INF , !P1 ;  /* 0xff80000044447808 */ /* 0x000fe20004800000 */
[----:B------:R-:W-:Y:S01]  /*cee0*/  FMUL.FTZ R122, R35, UR13 ;  /* 0x0000000d237a7c20 */ /* 0x000fe20008410000 */
[----:B------:R-:W-:Y:S01]  /*cef0*/  VIADD R24, R74, 0x11 ;  /* 0x000000114a187836 */ /* 0x000fe20000000000 */
[----:B------:R-:W-:Y:S01]  /*cf00*/  FSEL R44, R81, -INF , !P0 ;  /* 0xff800000512c7808 */ /* 0x000fe20004000000 */
[C---:B------:R-:W-:Y:S01]  /*cf10*/  HMMA.16816.F32 R48, R16.reuse, R46, R48 ;  /* 0x0000002e1030723c */ /* 0x040fe20000001830 */
[-C--:B------:R-:W-:Y:S01]  /*cf20*/  ISETP.GE.AND P4, PT, R32, R57.reuse, PT ;  /* 0x000000392000720c */ /* 0x080fe20003f86270 */
[----:B------:R-:W4:Y:S01]  /*cf30*/  MUFU.TANH R71, R71 ;  /* 0x0000004700477308 */ /* 0x000f220000002400 */
[----:B------:R-:W-:Y:S01]  /*cf40*/  FSEL R83, R83, -INF , !P2 ;  /* 0xff80000053537808 */ /* 0x000fe20005000000 */
[----:B------:R-:W-:Y:S01]  /*cf50*/  FMUL.FTZ R120, R54, UR13 ;  /* 0x0000000d36787c20 */ /* 0x000fe20008410000 */
[----:B------:R-:W-:Y:S01]  /*cf60*/  P2R R40, PR, RZ, 0x10 ;  /* 0x00000010ff287803 */ /* 0x000fe20000000000 */
[----:B-----5:R-:W-:Y:S01]  /*cf70*/  HMMA.16816.F32 R64, R16, R62, R64 ;  /* 0x0000003e1040723c */ /* 0x020fe20000001840 */
[-C--:B------:R-:W-:Y:S01]  /*cf80*/  ISETP.GE.AND P4, PT, R32, R58.reuse, PT ;  /* 0x0000003a2000720c */ /* 0x080fe20003f86270 */
[----:B------:R-:W-:Y:S01]  /*cf90*/  VIADD R32, R74, 0x20 ;  /* 0x000000204a207836 */ /* 0x000fe20000000000 */
[CC--:B------:R-:W-:Y:S01]  /*cfa0*/  ISETP.GE.AND P2, PT, R24.reuse, R57.reuse, PT ;  /* 0x000000391800720c */ /* 0x0c0fe20003f46270 */
[----:B------:R-:W-:Y:S01]  /*cfb0*/  MUFU.TANH R70, R70 ;  /* 0x0000004600467308 */ /* 0x000fe20000002400 */
[-C--:B------:R-:W-:Y:S01]  /*cfc0*/  ISETP.GE.AND P0, PT, R24, R58.reuse, PT ;  /* 0x0000003a1800720c */ /* 0x080fe20003f06270 */
[----:B------:R-:W-:Y:S01]  /*cfd0*/  FMUL.FTZ R53, R53, UR13 ;  /* 0x0000000d35357c20 */ /* 0x000fe20008410000 */
[CC--:B------:R-:W-:Y:S01]  /*cfe0*/  ISETP.GE.AND P6, PT, R32.reuse, R57.reuse, PT ;  /* 0x000000392000720c */ /* 0x0c0fe20003fc6270 */
[----:B------:R-:W5:Y:S01]  /*cff0*/  LDSM.16.M88.4 R24, [R100+0x3000] ;  /* 0x003000006418783b */ /* 0x000f620000000200 */
[-C--:B------:R-:W-:Y:S01]  /*d000*/  ISETP.GE.AND P1, PT, R32, R58.reuse, PT ;  /* 0x0000003a2000720c */ /* 0x080fe20003f26270 */
[----:B---3--:R-:W-:Y:S01]  /*d010*/  HMMA.16816.F32 R20, R12, R36, R20 ;  /* 0x000000240c14723c */ /* 0x008fe20000001814 */
[----:B------:R-:W-:Y:S01]  /*d020*/  FSEL R80, R89, -INF , !P0 ;  /* 0xff80000059507808 */ /* 0x000fe20004000000 */
[----:B------:R-:W3:Y:S01]  /*d030*/  MUFU.TANH R134, R134 ;  /* 0x0000008600867308 */ /* 0x000ee20000002400 */
[----:B------:R-:W-:Y:S01]  /*d040*/  FSEL R47, R88, -INF , !P3 ;  /* 0xff800000582f7808 */ /* 0x000fe20005800000 */
[----:B------:R-:W-:Y:S01]  /*d050*/  FMUL.FTZ R55, R55, UR13 ;  /* 0x0000000d37377c20 */ /* 0x000fe20008410000 */
[----:B------:R-:W-:Y:S01]  /*d060*/  ISETP.NE.AND P3, PT, R40, RZ, PT ;  /* 0x000000ff2800720c */ /* 0x000fe20003f65270 */
[----:B--2---:R-:W-:Y:S01]  /*d070*/  HMMA.16816.F32 R32, R16, R60, R28 ;  /* 0x0000003c1020723c */ /* 0x004fe2000000181c */
[----:B------:R-:W2:Y:S01]  /*d080*/  LDSM.16.M88.4 R28, [R160+0x3800] ;  /* 0x00380000a01c783b */ /* 0x000ea20000000200 */
[----:B------:R-:W-:Y:S01]  /*d090*/  VIADD R36, R74, 0x21 ;  /* 0x000000214a247836 */ /* 0x000fe20000000000 */
[----:B------:R-:W-:Y:S01]  /*d0a0*/  FSEL R37, R84, -INF , !P2 ;  /* 0xff80000054257808 */ /* 0x000fe20005000000 */
[----:B------:R-:W2:Y:S01]  /*d0b0*/  MUFU.TANH R136, R136 ;  /* 0x0000008800887308 */ /* 0x000ea20000002400 */
[----:B------:R-:W-:Y:S01]  /*d0c0*/  FSEL R69, R69, -INF , !P3 ;  /* 0xff80000045457808 */ /* 0x000fe20005800000 */
[----:B------:R-:W-:Y:S01]  /*d0d0*/  HMMA.16816.F32 R48, R12, R38, R48 ;  /* 0x000000260c30723c */ /* 0x000fe20000001830 */
[-C--:B------:R-:W-:Y:S01]  /*d0e0*/  ISETP.GE.AND P2, PT, R36, R57.reuse, PT ;  /* 0x000000392400720c */ /* 0x080fe20003f46270 */
[----:B------:R-:W-:Y:S01]  /*d0f0*/  FMUL.FTZ R52, R52, UR13 ;  /* 0x0000000d34347c20 */ /* 0x000fe20008410000 */
[-C--:B------:R-:W-:Y:S01]  /*d100*/  ISETP.GE.AND P0, PT, R36, R58.reuse, PT ;  /* 0x0000003a2400720c */ /* 0x080fe20003f06270 */
[----:B------:R-:W-:Y:S01]  /*d110*/  VIADD R36, R74, 0x28 ;  /* 0x000000284a247836 */ /* 0x000fe20000000000 */
[----:B------:R-:W-:Y:S01]  /*d120*/  FSEL R90, R90, -INF , !P4 ;  /* 0xff8000005a5a7808 */ /* 0x000fe20006000000 */
[----:B------:R-:W2:Y:S01]  /*d130*/  MUFU.TANH R72, R72 ;  /* 0x0000004800487308 */ /* 0x000ea20000002400 */
[----:B------:R-:W-:Y:S01]  /*d140*/  FSEL R82, R91, -INF , !P5 ;  /* 0xff8000005b527808 */ /* 0x000fe20006800000 */
[----:B------:R-:W-:Y:S01]  /*d150*/  VIADD R17, R74, 0x41 ;  /* 0x000000414a117836 */ /* 0x000fe20000000000 */
[----:B------:R-:W-:Y:S01]  /*d160*/  ISETP.GE.AND P3, PT, R36, R57, PT ;  /* 0x000000392400720c */ /* 0x000fe20003f66270 */
[----:B------:R-:W-:Y:S01]  /*d170*/  VIADD R16, R74, 0x48 ;  /* 0x000000484a107836 */ /* 0x000fe20000000000 */
[----:B------:R-:W-:Y:S01]  /*d180*/  ISETP.GE.AND P4, PT, R36, R58, PT ;  /* 0x0000003a2400720c */ /* 0x000fe20003f86270 */
[----:B------:R-:W-:-:S04]  /*d190*/  DEPBAR.LE SB0, 0x0 ;  /* 0x000080000000791a */ /* 0x000fc80000000000 */
[----:B------:R-:W-:Y:S01]  /*d1a0*/  P2R R36, PR, RZ, 0x8 ;  /* 0x00000008ff247803 */ /* 0x000fe20000000000 */
[----:B------:R-:W2:Y:S01]  /*d1b0*/  MUFU.TANH R93, R93 ;  /* 0x0000005d005d7308 */ /* 0x000ea20000002400 */
[----:B-1----:R-:W-:Y:S02]  /*d1c0*/  FSEL R38, R94, -INF , !P0 ;  /* 0xff8000005e267808 */ /* 0x002fe40004000000 */
[----:B----4-:R-:W-:Y:S02]  /*d1d0*/  FSEL R54, R71, -INF , !P1 ;  /* 0xff80000047367808 */ /* 0x010fe40004800000 */
[----:B------:R-:W-:Y:S02]  /*d1e0*/  ISETP.NE.AND P1, PT, R36, RZ, PT ;  /* 0x000000ff2400720c */ /* 0x000fe40003f25270 */
[----:B------:R-:W-:Y:S01]  /*d1f0*/  FSEL R129, R92, -INF , !P6 ;  /* 0xff8000005c817808 */ /* 0x000fe20007000000 */
[----:B------:R-:W1:Y:S01]  /*d200*/  MUFU.TANH R124, R79 ;  /* 0x0000004f007c7308 */ /* 0x000e620000002400 */
[----:B-----5:R-:W-:Y:S01]  /*d210*/  HMMA.16816.F32 R20, R4, R24, R20 ;  /* 0x000000180414723c */ /* 0x020fe20000001814 */
[----:B------:R-:W-:-:S02]  /*d220*/  FSEL R127, R95, -INF , !P1 ;  /* 0xff8000005f7f7808 */ /* 0x000fc40004800000 */
[----:B---3--:R-:W-:-:S03]  /*d230*/  FSEL R134, R134, -INF , !P4 ;  /* 0xff80000086867808 */ /* 0x008fc60006000000 */
[----:B------:R-:W-:Y:S01]  /*d240*/  HMMA.16816.F32 R48, R4, R26, R48 ;  /* 0x0000001a0430723c */ /* 0x000fe20000001830 */
[C---:B------:R-:W-:Y:S01]  /*d250*/  VIADD R24, R74.reuse, 0x30 ;  /* 0x000000304a187836 */ /* 0x040fe20000000000 */
[----:B------:R-:W3:Y:S01]  /*d260*/  MUFU.TANH R73, R73 ;  /* 0x0000004900497308 */ /* 0x000ee20000002400 */
[----:B------:R-:W-:-:S03]  /*d270*/  VIADD R25, R74, 0x29 ;  /* 0x000000294a197836 */ /* 0x000fc60000000000 */
[C---:B--2---:R-:W-:Y:S01]  /*d280*/  HMMA.16816.F32 R32, R12.reuse, R28, R32 ;  /* 0x0000001c0c20723c */ /* 0x044fe20000001820 */
[CC--:B------:R-:W-:Y:S02]  /*d290*/  ISETP.GE.AND P5, PT, R24.reuse, R57.reuse, PT ;  /* 0x000000391800720c */ /* 0x0c0fe40003fa6270 */
[-C--:B------:R-:W-:Y:S01]  /*d2a0*/  ISETP.GE.AND P0, PT, R24, R58.reuse, PT ;  /* 0x0000003a1800720c */ /* 0x080fe20003f06270 */
[----:B------:R-:W-:Y:S01]  /*d2b0*/  VIADD R24, R74, 0x31 ;  /* 0x000000314a187836 */ /* 0x000fe20000000000 */
[CC--:B------:R-:W-:Y:S01]  /*d2c0*/  ISETP.GE.AND P6, PT, R25.reuse, R57.reuse, PT ;  /* 0x000000391900720c */ /* 0x0c0fe20003fc6270 */
[----:B------:R-:W-:Y:S01]  /*d2d0*/  HMMA.16816.F32 R64, R12, R30, R64 ;  /* 0x0000001e0c40723c */ /* 0x000fe20000001840 */
[-C--:B------:R-:W-:Y:S01]  /*d2e0*/  ISETP.GE.AND P3, PT, R25, R58.reuse, PT ;  /* 0x0000003a1900720c */ /* 0x080fe20003f66270 */
[----:B------:R-:W-:Y:S01]  /*d2f0*/  MUFU.TANH R107, R77 ;  /* 0x0000004d006b7308 */ /* 0x000fe20000002400 */
[-C--:B------:R-:W-:Y:S02]  /*d300*/  ISETP.GE.AND P1, PT, R24, R57.reuse, PT ;  /* 0x000000391800720c */ /* 0x080fe40003f26270 */
[----:B------:R-:W-:Y:S01]  /*d310*/  FSEL R25, R70, -INF , !P2 ;  /* 0xff80000046197808 */ /* 0x000fe20005000000 */
[----:B------:R-:W-:Y:S01]  /*d320*/  FMUL.FTZ R103, R21, UR13 ;  /* 0x0000000d15677c20 */ /* 0x000fe20008410000 */
[----:B------:R-:W-:Y:S01]  /*d330*/  P2R R36, PR, RZ, 0x2 ;  /* 0x00000002ff247803 */ /* 0x000fe20000000000 */
[----:B------:R-:W-:Y:S01]  /*d340*/  VIADD R21, R74, 0x40 ;  /* 0x000000404a157836 */ /* 0x000fe20000000000 */
[-C--:B------:R-:W-:Y:S01]  /*d350*/  ISETP.GE.AND P1, PT, R24, R58.reuse, PT ;  /* 0x0000003a1800720c */ /* 0x080fe20003f26270 */
[----:B------:R-:W-:Y:S01]  /*d360*/  VIADD R24, R74, 0x38 ;  /* 0x000000384a187836 */ /* 0x000fe20000000000 */
[----:B------:R-:W2:Y:S01]  /*d370*/  MUFU.TANH R132, R78 ;  /* 0x0000004e00847308 */ /* 0x000ea20000002400 */
[----:B------:R-:W-:Y:S01]  /*d380*/  FSEL R136, R136, -INF , !P3 ;  /* 0xff80000088887808 */ /* 0x000fe20005800000 */
[----:B------:R-:W-:Y:S01]  /*d390*/  FMUL.FTZ R22, R22, UR13 ;  /* 0x0000000d16167c20 */ /* 0x000fe20008410000 */
[----:B------:R-:W-:Y:S01]  /*d3a0*/  FSEL R116, R116, -INF , !P0 ;  /* 0xff80000074747808 */ /* 0x000fe20004000000 */
[----:B------:R-:W-:Y:S01]  /*d3b0*/  FMUL.FTZ R20, R20, UR13 ;  /* 0x0000000d14147c20 */ /* 0x000fe20008410000 */
[-C--:B------:R-:W-:Y:S01]  /*d3c0*/  ISETP.GE.AND P4, PT, R24, R57.reuse, PT ;  /* 0x000000391800720c */ /* 0x080fe20003f86270 */
[----:B------:R-:W-:Y:S01]  /*d3d0*/  FMUL.FTZ R48, R48, UR13 ;  /* 0x0000000d30307c20 */ /* 0x000fe20008410000 */
[C---:B------:R-:W-:Y:S01]  /*d3e0*/  HMMA.16816.F32 R32, R4.reuse, R8, R32 ;  /* 0x000000080420723c */ /* 0x040fe20000001820 */
[-C--:B------:R-:W-:Y:S01]  /*d3f0*/  ISETP.GE.AND P2, PT, R24, R58.reuse, PT ;  /* 0x0000003a1800720c */ /* 0x080fe20003f46270 */
[----:B------:R-:W4:Y:S01]  /*d400*/  MUFU.TANH R111, R111 ;  /* 0x0000006f006f7308 */ /* 0x000f220000002400 */
[----:B------:R-:W-:Y:S01]  /*d410*/  VIADD R24, R74, 0x39 ;  /* 0x000000394a187836 */ /* 0x000fe20000000000 */
[----:B------:R-:W-:Y:S01]  /*d420*/  FSEL R61, R72, -INF , !P5 ;  /* 0xff800000483d7808 */ /* 0x000fe20006800000 */
[C---:B------:R-:W-:Y:S01]  /*d430*/  VIADD R12, R74.reuse, 0x51 ;  /* 0x000000514a0c7836 */ /* 0x040fe20000000000 */
[----:B------:R-:W-:Y:S01]  /*d440*/  HMMA.16816.F32 R64, R4, R10, R64 ;  /* 0x0000000a0440723c */ /* 0x000fe20000001840 */
[-C--:B------:R-:W-:Y:S01]  /*d450*/  ISETP.GE.AND P5, PT, R21, R57.reuse, PT ;  /* 0x000000391500720c */ /* 0x080fe20003fa6270 */
[----:B------:R-:W-:Y:S01]  /*d460*/  VIADD R9, R74, 0x50 ;  /* 0x000000504a097836 */ /* 0x000fe20000000000 */
[CC--:B------:R-:W-:Y:S01]  /*d470*/  ISETP.GE.AND P3, PT, R24.reuse, R57.reuse, PT ;  /* 0x000000391800720c */ /* 0x0c0fe20003f66270 */
[----:B------:R-:W5:Y:S01]  /*d480*/  MUFU.TANH R121, R121 ;  /* 0x0000007900797308 */ /* 0x000f620000002400 */
[-C--:B------:R-:W-:Y:S01]  /*d490*/  ISETP.GE.AND P0, PT, R24, R58.reuse, PT ;  /* 0x0000003a1800720c */ /* 0x080fe20003f06270 */
[----:B------:R-:W-:Y:S01]  /*d4a0*/  VIADD R13, R74, 0x59 ;  /* 0x000000594a0d7836 */ /* 0x000fe20000000000 */
[----:B------:R-:W-:Y:S01]  /*d4b0*/  FSEL R112, R112, -INF , !P2 ;  /* 0xff80000070707808 */ /* 0x000fe20005000000 */
[----:B------:R-:W-:Y:S01]  /*d4c0*/  FMUL.FTZ R49, R49, UR13 ;  /* 0x0000000d31317c20 */ /* 0x000fe20008410000 */
[----:B------:R-:W-:Y:S01]  /*d4d0*/  FSEL R101, R101, -INF , !P3 ;  /* 0xff80000065657808 */ /* 0x000fe20005800000 */
[----:B------:R-:W-:Y:S01]  /*d4e0*/  VIADD R4, R74, 0x68 ;  /* 0x000000684a047836 */ /* 0x000fe20000000000 */
[----:B------:R-:W-:Y:S01]  /*d4f0*/  FSEL R114, R114, -INF , !P0 ;  /* 0xff80000072727808 */ /* 0x000fe20004000000 */
[----:B------:R-:W5:Y:S01]  /*d500*/  MUFU.TANH R128, R128 ;  /* 0x0000008000807308 */ /* 0x000f620000002400 */
[----:B------:R-:W-:Y:S01]  /*d510*/  FSEL R125, R93, -INF , !P6 ;  /* 0xff8000005d7d7808 */ /* 0x000fe20007000000 */
[----:B------:R-:W-:Y:S01]  /*d520*/  FMUL.FTZ R51, R51, UR13 ;  /* 0x0000000d33337c20 */ /* 0x000fe20008410000 */
[-C--:B------:R-:W-:Y:S01]  /*d530*/  ISETP.GE.AND P2, PT, R17, R58.reuse, PT ;  /* 0x0000003a1100720c */ /* 0x080fe20003f46270 */
[----:B------:R-:W-:Y:S01]  /*d540*/  FMUL.FTZ R23, R23, UR13 ;  /* 0x0000000d17177c20 */ /* 0x000fe20008410000 */
[CC--:B------:R-:W-:Y:S01]  /*d550*/  ISETP.GE.AND P3, PT, R16.reuse, R57.reuse, PT ;  /* 0x000000391000720c */ /* 0x0c0fe20003f66270 */
[----:B------:R-:W-:Y:S01]  /*d560*/  FMUL.FTZ R35, R35, UR13 ;  /* 0x0000000d23237c20 */ /* 0x000fe20008410000 */
[-C--:B------:R-:W-:Y:S01]  /*d570*/  ISETP.GE.AND P0, PT, R16, R58.reuse, PT ;  /* 0x0000003a1000720c */ /* 0x080fe20003f06270 */
[----:B------:R-:W5:Y:S01]  /*d580*/  MUFU.TANH R115, R53 ;  /* 0x0000003500737308 */ /* 0x000f620000002400 */
[----:B------:R-:W-:Y:S01]  /*d590*/  ISETP.NE.AND P6, PT, R36, RZ, PT ;  /* 0x000000ff2400720c */ /* 0x000fe20003fc5270 */
[----:B------:R-:W-:Y:S01]  /*d5a0*/  VIADD R16, R74, 0x49 ;  /* 0x000000494a107836 */ /* 0x000fe20000000000 */
[----:B------:R-:W-:Y:S01]  /*d5b0*/  FSEL R110, R110, -INF , !P1 ;  /* 0xff8000006e6e7808 */ /* 0x000fe20004800000 */
[----:B------:R-:W-:Y:S01]  /*d5c0*/  FMUL.FTZ R32, R32, UR13 ;  /* 0x0000000d20207c20 */ /* 0x000fe20008410000 */
[----:B------:R-:W-:Y:S01]  /*d5d0*/  FSEL R123, R123, -INF , !P4 ;  /* 0xff8000007b7b7808 */ /* 0x000fe20006000000 */
[----:B------:R-:W-:Y:S01]  /*d5e0*/  VIADD R5, R74, 0x61 ;  /* 0x000000614a057836 */ /* 0x000fe20000000000 */
[----:B------:R-:W-:Y:S01]  /*d5f0*/  FSEL R113, R113, -INF , !P5 ;  /* 0xff80000071717808 */ /* 0x000fe20006800000 */
[----:B------:R-:W5:Y:S01]  /*d600*/  MUFU.TANH R118, R55 ;  /* 0x0000003700767308 */ /* 0x000f620000002400 */
[-C--:B------:R-:W-:Y:S01]  /*d610*/  ISETP.GE.AND P1, PT, R21, R58.reuse, PT ;  /* 0x0000003a1500720c */ /* 0x080fe20003f26270 */
[----:B------:R-:W-:Y:S01]  /*d620*/  FMUL.FTZ R34, R34, UR13 ;  /* 0x0000000d22227c20 */ /* 0x000fe20008410000 */
[-C--:B------:R-:W-:Y:S01]  /*d630*/  ISETP.GE.AND P4, PT, R17, R57.reuse, PT ;  /* 0x000000391100720c */ /* 0x080fe20003f86270 */
[----:B------:R-:W-:Y:S01]  /*d640*/  FMUL.FTZ R50, R50, UR13 ;  /* 0x0000000d32327c20 */ /* 0x000fe20008410000 */
[-C--:B------:R-:W-:Y:S01]  /*d650*/  ISETP.GE.AND P5, PT, R9, R57.reuse, PT ;  /* 0x000000390900720c */ /* 0x080fe20003fa6270 */
[----:B------:R-:W-:Y:S01]  /*d660*/  FMUL.FTZ R33, R33, UR13 ;  /* 0x0000000d21217c20 */ /* 0x000fe20008410000 */
[----:B-1----:R-:W-:Y:S01]  /*d670*/  FSEL R124, R124, -INF , !P2 ;  /* 0xff8000007c7c7808 */ /* 0x002fe20005000000 */
[----:B------:R-:W1:Y:S01]  /*d680*/  MUFU.TANH R122, R122 ;  /* 0x0000007a007a7308 */ /* 0x000e620000002400 */
[----:B---3--:R-:W-:Y:S01]  /*d690*/  FSEL R59, R73, -INF , !P6 ;  /* 0xff800000493b7808 */ /* 0x008fe20007000000 */
[C---:B------:R-:W-:Y:S01]  /*d6a0*/  VIADD R6, R74.reuse, 0x71 ;  /* 0x000000714a067836 */ /* 0x040fe20000000000 */
[----:B------:R-:W-:Y:S01]  /*d6b0*/  ISETP.GE.AND P2, PT, R9, R58, PT ;  /* 0x0000003a0900720c */ /* 0x000fe20003f46270 */
[----:B------:R-:W-:Y:S01]  /*d6c0*/  VIADD R9, R74, 0x58 ;  /* 0x000000584a097836 */ /* 0x000fe20000000000 */
[----:B------:R-:W-:Y:S01]  /*d6d0*/  ISETP.GE.AND P6, PT, R16, R57, PT ;  /* 0x000000391000720c */ /* 0x000fe20003fc6270 */
[----:B------:R-:W-:Y:S01]  /*d6e0*/  FMUL.FTZ R30, R67, UR13 ;  /* 0x0000000d431e7c20 */ /* 0x000fe20008410000 */
[----:B--2---:R-:W-:Y:S01]  /*d6f0*/  FSEL R132, R132, -INF , !P1 ;  /* 0xff80000084847808 */ /* 0x004fe20004800000 */
[----:B------:R-:W2:Y:S01]  /*d700*/  MUFU.TANH R126, R126 ;  /* 0x0000007e007e7308 */ /* 0x000ea20000002400 */
[----:B------:R-:W-:-:S02]  /*d710*/  FSEL R107, R107, -INF , !P4 ;  /* 0xff8000006b6b7808 */ /* 0x000fc40006000000 */
[----:B----4-:R-:W-:Y:S02]  /*d720*/  FSEL R111, R111, -INF , !P3 ;  /* 0xff8000006f6f7808 */ /* 0x010fe40005800000 */
[----:B------:R-:W-:Y:S02]  /*d730*/  FSEL R130, R130, -INF , !P0 ;  /* 0xff80000082827808 */ /* 0x000fe40004000000 */
[----:B-----5:R-:W-:Y:S01]  /*d740*/  FSEL R121, R121, -INF , !P5 ;  /* 0xff80000079797808 */ /* 0x020fe20006800000 */
[----:B------:R-:W3:Y:S01]  /*d750*/  MUFU.TANH R117, R52 ;  /* 0x0000003400757308 */ /* 0x000ee20000002400 */
[-C--:B------:R-:W-:Y:S02]  /*d760*/  ISETP.GE.AND P1, PT, R16, R58.reuse, PT ;  /* 0x0000003a1000720c */ /* 0x080fe40003f26270 */
[CC--:B------:R-:W-:Y:S02]  /*d770*/  ISETP.GE.AND P4, PT, R12.reuse, R57.reuse, PT ;  /* 0x000000390c00720c */ /* 0x0c0fe40003f86270 */
[-C--:B------:R-:W-:Y:S01]  /*d780*/  ISETP.GE.AND P0, PT, R12, R58.reuse, PT ;  /* 0x0000003a0c00720c */ /* 0x080fe20003f06270 */
[----:B------:R-:W-:Y:S01]  /*d790*/  VIADD R12, R74, 0x60 ;  /* 0x000000604a0c7836 */ /* 0x000fe20000000000 */
[C---:B------:R-:W-:Y:S01]  /*d7a0*/  ISETP.GE.AND P5, PT, R13.reuse, R57, PT ;  /* 0x000000390d00720c */ /* 0x040fe20003fa6270 */
[----:B------:R-:W4:Y:S01]  /*d7b0*/  MUFU.TANH R108, R22 ;  /* 0x00000016006c7308 */ /* 0x000f220000002400 */
[----:B------:R-:W-:-:S02]  /*d7c0*/  ISETP.GE.AND P3, PT, R13, R58, PT ;  /* 0x0000003a0d00720c */ /* 0x000fc40003f66270 */
[----:B------:R-:W-:Y:S02]  /*d7d0*/  FSEL R109, R109, -INF , !P6 ;  /* 0xff8000006d6d7808 */ /* 0x000fe40007000000 */
[----:B------:R-:W-:Y:S02]  /*d7e0*/  ISETP.GE.AND P6, PT, R9, R57, PT ;  /* 0x000000390900720c */ /* 0x000fe40003fc6270 */
[----:B------:R-:W-:Y:S01]  /*d7f0*/  FSEL R128, R128, -INF , !P1 ;  /* 0xff80000080807808 */ /* 0x000fe20004800000 */
[----:B------:R-:W5:Y:S01]  /*d800*/  MUFU.TANH R120, R120 ;  /* 0x0000007800787308 */ /* 0x000f620000002400 */
[----:B------:R-:W-:Y:S02]  /*d810*/  FSEL R115, R115, -INF , !P5 ;  /* 0xff80000073737808 */ /* 0x000fe40006800000 */
[----:B------:R-:W-:Y:S02]  /*d820*/  FSEL R118, R118, -INF , !P3 ;  /* 0xff80000076767808 */ /* 0x000fe40005800000 */
[----:B------:R-:W-:-:S02]  /*d830*/  ISETP.GE.AND P1, PT, R9, R58, PT ;  /* 0x0000003a0900720c */ /* 0x000fc40003f26270 */
[----:B-1----:R-:W-:Y:S01]  /*d840*/  FSEL R122, R122, -INF , !P0 ;  /* 0xff8000007a7a7808 */ /* 0x002fe20004000000 */
[----:B------:R-:W1:Y:S01]  /*d850*/  MUFU.TANH R105, R20 ;  /* 0x0000001400697308 */ /* 0x000e620000002400 */
[C---:B------:R-:W-:Y:S02]  /*d860*/  ISETP.GE.AND P5, PT, R4.reuse, R57, PT ;  /* 0x000000390400720c */ /* 0x040fe40003fa6270 */
[-C--:B------:R-:W-:Y:S01]  /*d870*/  ISETP.GE.AND P3, PT, R4, R58.reuse, PT ;  /* 0x0000003a0400720c */ /* 0x080fe20003f66270 */
[----:B------:R-:W-:Y:S01]  /*d880*/  VIADD R4, R74, 0x70 ;  /* 0x000000704a047836 */ /* 0x000fe20000000000 */
[----:B------:R-:W-:Y:S02]  /*d890*/  ISETP.GE.AND P0, PT, R12, R58, PT ;  /* 0x0000003a0c00720c */ /* 0x000fe40003f06270 */
[----:B--2---:R-:W-:Y:S01]  /*d8a0*/  FSEL R126, R126, -INF , !P2 ;  /* 0xff8000007e7e7808 */ /* 0x004fe20005000000 */
[----:B------:R-:W2:Y:S01]  /*d8b0*/  MUFU.TANH R8, R48 ;  /* 0x0000003000087308 */ /* 0x000ea20000002400 */
[----:B---3--:R-:W-:-:S02]  /*d8c0*/  FSEL R117, R117, -INF , !P6 ;  /* 0xff80000075757808 */ /* 0x008fc40007000000 */
[----:B------:R-:W-:Y:S02]  /*d8d0*/  FSEL R119, R119, -INF , !P4 ;  /* 0xff80000077777808 */ /* 0x000fe40006000000 */
[CC--:B------:R-:W-:Y:S02]  /*d8e0*/  ISETP.GE.AND P6, PT, R5.reuse, R57.reuse, PT ;  /* 0x000000390500720c */ /* 0x0c0fe40003fc6270 */
[----:B------:R-:W-:Y:S01]  /*d8f0*/  ISETP.GE.AND P2, PT, R5, R58, PT ;  /* 0x0000003a0500720c */ /* 0x000fe20003f46270 */
[----:B------:R3:W2:Y:S01]  /*d900*/  MUFU.TANH R63, R49 ;  /* 0x00000031003f7308 */ /* 0x0006a20000002400 */
[-C--:B------:R-:W-:Y:S01]  /*d910*/  ISETP.GE.AND P4, PT, R12, R57.reuse, PT ;  /* 0x000000390c00720c */ /* 0x080fe20003f86270 */
[----:B------:R-:W-:Y:S01]  /*d920*/  VIADD R5, R74, 0x69 ;  /* 0x000000694a057836 */ /* 0x000fe20000000000 */
[----:B----4-:R-:W-:Y:S02]  /*d930*/  FSEL R108, R108, -INF , !P0 ;  /* 0xff8000006c6c7808 */ /* 0x010fe40004000000 */
[----:B------:R-:W-:-:S02]  /*d940*/  ISETP.GE.AND P0, PT, R4, R57, PT ;  /* 0x000000390400720c */ /* 0x000fc40003f06270 */
[----:B-----5:R-:W-:Y:S01]  /*d950*/  FSEL R120, R120, -INF , !P1 ;  /* 0xff80000078787808 */ /* 0x020fe20004800000 */
[----:B------:R-:W4:Y:S01]  /*d960*/  MUFU.TANH R40, R35 ;  /* 0x0000002300287308 */ /* 0x000f220000002400 */
[----:B-1----:R-:W-:Y:S02]  /*d970*/  FSEL R105, R105, -INF , !P4 ;  /* 0xff80000069697808 */ /* 0x002fe40006000000 */
[C---:B------:R-:W-:Y:S02]  /*d980*/  ISETP.GE.AND P4, PT, R5.reuse, R57, PT ;  /* 0x000000390500720c */ /* 0x040fe40003f86270 */
[----:B------:R-:W-:Y:S02]  /*d990*/  ISETP.GE.AND P1, PT, R5, R58, PT ;  /* 0x0000003a0500720c */ /* 0x000fe40003f26270 */
[----:B------:R-:W-:Y:S01]  /*d9a0*/  P2R R5, PR, RZ, 0x1 ;  /* 0x00000001ff057803 */ /* 0x000fe20000000000 */
[----:B------:R1:W5:Y:S01]  /*d9b0*/  MUFU.TANH R9, R51 ;  /* 0x0000003300097308 */ /* 0x0003620000002400 */
[----:B---3--:R-:W-:Y:S01]  /*d9c0*/  FMUL.FTZ R49, R65, UR13 ;  /* 0x0000000d41317c20 */ /* 0x008fe20008410000 */
[----:B--2---:R-:W-:-:S02]  /*d9d0*/  FSEL R65, R8, -INF , !P5 ;  /* 0xff80000008417808 */ /* 0x004fc40006800000 */
[-C--:B------:R-:W-:Y:S02]  /*d9e0*/  ISETP.GE.AND P5, PT, R6, R58.reuse, PT ;  /* 0x0000003a0600720c */ /* 0x080fe40003fa6270 */
[----:B------:R-:W-:Y:S02]  /*d9f0*/  FSEL R63, R63, -INF , !P4 ;  /* 0xff8000003f3f7808 */ /* 0x000fe40006000000 */
[----:B------:R-:W2:Y:S01]  /*da00*/  MUFU.TANH R55, R32 ;  /* 0x0000002000377308 */ /* 0x000ea20000002400 */
[----:B----4-:R-:W-:Y:S02]  /*da10*/  FSEL R40, R40, -INF , !P5 ;  /* 0xff80000028287808 */ /* 0x010fe40006800000 */
[----:B------:R-:W-:Y:S02]  /*da20*/  ISETP.NE.AND P4, PT, R5, RZ, PT ;  /* 0x000000ff0500720c */ /* 0x000fe40003f85270 */
[----:B------:R-:W-:Y:S02]  /*da30*/  ISETP.GE.AND P5, PT, R56, 0x2, PT ;  /* 0x000000023800780c */ /* 0x000fe40003fa6270 */
[-C--:B------:R-:W-:Y:S01]  /*da40*/  ISETP.GE.AND P0, PT, R4, R58.reuse, PT ;  /* 0x0000003a0400720c */ /* 0x080fe20003f06270 */
[----:B------:R-:W3:Y:S01]  /*da50*/  MUFU.TANH R106, R23 ;  /* 0x00000017006a7308 */ /* 0x000ee20000002400 */
[----:B-1----:R-:W-:Y:S01]  /*da60*/  FMUL.FTZ R51, R64, UR13 ;  /* 0x0000000d40337c20 */ /* 0x002fe20008410000 */
[----:B-----5:R-:W-:Y:S01]  /*da70*/  FSEL R64, R9, -INF , !P1 ;  /* 0xff80000009407808 */ /* 0x020fe20004800000 */
[C---:B------:R-:W-:Y:S01]  /*da80*/  VIADD R4, R74.reuse, 0x78 ;  /* 0x000000784a047836 */ /* 0x040fe20000000000 */
[----:B------:R-:W-:-:S04]  /*da90*/  ISETP.GE.AND P1, PT, R74, R58, PT ;  /* 0x0000003a4a00720c */ /* 0x000fc80003f26270 */
[----:B------:R1:W4:Y:S01]  /*daa0*/  MUFU.TANH R46, R34 ;  /* 0x00000022002e7308 */ /* 0x0003220000002400 */
[----:B--2---:R-:W-:Y:S02]  /*dab0*/  FSEL R55, R55, -INF , !P4 ;  /* 0xff80000037377808 */ /* 0x004fe40006000000 */
[C---:B------:R-:W-:Y:S01]  /*dac0*/  ISETP.GE.AND P4, PT, R74.reuse, R57, PT ;  /* 0x000000394a00720c */ /* 0x040fe20003f86270 */
[----:B------:R-:W-:-:S04]  /*dad0*/  VIADD R74, R74, 0x79 ;  /* 0x000000794a4a7836 */ /* 0x000fc80000000000 */
[----:B------:R-:W2:Y:S01]  /*dae0*/  MUFU.TANH R103, R103 ;  /* 0x0000006700677308 */ /* 0x000ea20000002400 */
[----:B---3--:R-:W-:Y:S02]  /*daf0*/  FSEL R106, R106, -INF , !P2 ;  /* 0xff8000006a6a7808 */ /* 0x008fe40005000000 */
[----:B------:R-:W-:-:S05]  /*db00*/  ISETP.GE.AND P2, PT, R6, R57, PT ;  /* 0x000000390600720c */ /* 0x000fca0003f46270 */
[----:B------:R-:W3:Y:S01]  /*db10*/  MUFU.TANH R104, R50 ;  /* 0x0000003200687308 */ /* 0x000ee20000002400 */
[----:B-1----:R-:W-:Y:S01]  /*db20*/  FMUL.FTZ R34, R66, UR13 ;  /* 0x0000000d42227c20 */ /* 0x002fe20008410000 */
[----:B----4-:R-:W-:Y:S02]  /*db30*/  FSEL R46, R46, -INF , !P0 ;  /* 0xff8000002e2e7808 */ /* 0x010fe40004000000 */
[----:B------:R-:W-:-:S04]  /*db40*/  ISETP.GE.AND P0, PT, R74, R58, PT ;  /* 0x0000003a4a00720c */ /* 0x000fc80003f06270 */
        /* <DEDUP_REMOVED lines=21> */
[----:B------:R-:W-:-:S13]  /*dca0*/  ISETP.NE.AND P6, PT, R172, RZ, PT ;  /* 0x000000ffac00720c */ /* 0x000fda0003fc5270 */
[----:B------:R-:W-:Y:S05]  /*dcb0*/  @!P6 BRA `(.L_x_6758) ;  /* 0x0000000000ece947 */ /* 0x000fea0003800000 */
[----:B------:R-:W1:Y:S01]  /*dcc0*/  LDC R7, c[0x0][0x380] ;  /* 0x0000e000ff077b82 */ /* 0x000e620000000800 */
[C---:B------:R-:W-:Y:S01]  /*dcd0*/  IADD3 R12, R2.reuse, -0x80, RZ ;  /* 0xffffff80020c7810 */ /* 0x040fe20007ffe0ff */
[----:B------:R-:W-:Y:S01]  /*dce0*/  ULDC.64 UR10, c[0x0][0x248] ;  /* 0x00009200000a7ab9 */ /* 0x000fe20000000a00 */
[----:B------:R-:W-:Y:S01]  /*dcf0*/  IABS R8, R2 ;  /* 0x0000000200087213 */ /* 0x000fe20000000000 */
[----:B------:R-:W-:Y:S01]  /*dd00*/  ULDC.64 UR8, c[0x0][0x230] ;  /* 0x00008c0000087ab9 */ /* 0x000fe20000000a00 */
        /* <DEDUP_REMOVED lines=54> */
.L_x_6758:
[----:B------:R-:W-:Y:S02]  /*e070*/  ULDC UR10, c[0x0][0x248] ;  /* 0x00009200000a7ab9 */ /* 0x000fe40000000800 */
[----:B------:R-:W-:-:S06]  /*e080*/  USHF.L.U32 UR5, UR10, 0x7, URZ ;  /* 0x000000070a057899 */ /* 0x000fcc000800063f */
[----:B------:R-:W-:-:S04]  /*e090*/  IADD3 R8, RZ, -UR5, RZ ;  /* 0x80000005ff087c10 */ /* 0x000fc8000fffe0ff */
[----:B------:R-:W-:-:S07]  /*e0a0*/  SHF.R.S32.HI R0, RZ, 0x1f, R8 ;  /* 0x0000001fff007819 */ /* 0x000fce0000011408 */
.L_x_6759:
        /* <DEDUP_REMOVED lines=32> */
.L_x_6757:
        /* <DEDUP_REMOVED lines=67> */
[----:B------:R-:W-:-:S02]  /*e6e0*/  LEA R156, R42, R158, 0x1 ;  /* 0x0000009e2a9c7211 */ /* 0x000fc400078e08ff */
[----:B------:R-:W-:Y:S01]  /*e6f0*/  LEA R154, R42, R155, 0x1 ;  /* 0x0000009b2a9a7211 */ /* 0x000fe200078e08ff */
        /* <DEDUP_REMOVED lines=10> */
[----:B--2---:R-:W-:Y:S01]  /*e7a0*/  FMNMX.FTZ R0, R7, R0, !PT ;  /* 0x0000000007007209 */ /* 0x004fe20007810000 */
[C---:B------:R-:W-:Y:S01]  /*e7b0*/  FMUL.FTZ R60, R2.reuse, UR10 ;  /* 0x0000000a023c7c20 */ /* 0x040fe20008410000 */
[----:B------:R-:W-:-:S03]  /*e7c0*/  FSETP.NEU.FTZ.AND P0, PT, R2, -INF , PT ;  /* 0xff8000000200780b */ /* 0x000fc60003f1d000 */
[----:B------:R-:W-:Y:S01]  /*e7d0*/  FMUL.FTZ R31, R0, UR10 ;  /* 0x0000000a001f7c20 */ /* 0x000fe20008410000 */
        /* <DEDUP_REMOVED lines=17> */
[----:B------:R-:W1:Y:S01]  /*e8f0*/  LDSM.16.MT88.4 R84, [R156+0x6000] ;  /* 0x006000009c54783b */ /* 0x000e620000004200 */
        /* <DEDUP_REMOVED lines=54> */
[----:B------:R-:W-:Y:S01]  /*ec60*/  FFMA.FTZ R64, R64, UR10, -R31 ;  /* 0x0000000a40407c23 */ /* 0x000fe2000801081f */
[----:B------:R-:W-:Y:S01]  /*ec70*/  FADD.FTZ R45, R50, R45 ;  /* 0x0000002d322d7221 */ /* 0x000fe20000010000 */
[----:B------:R-:W-:Y:S01]  /*ec80*/  FADD.FTZ R47, R52, R47 ;  /* 0x0000002f342f7221 */ /* 0x000fe20000010000 */
[--C-:B------:R-:W-:Y:S01]  /*ec90*/  FFMA.FTZ R55, R55, UR10, -R60.reuse ;  /* 0x0000000a37377c23 */ /* 0x100fe2000801083c */
[--C-:B------:R-:W-:Y:S01]  /*eca0*/  FFMA.FTZ R104, R53, UR10, -R60.reuse ;  /* 0x0000000a35687c23 */ /* 0x100fe2000801083c */
[----:B------:R-:W-:Y:S01]  /*ecb0*/  FADD.FTZ R48, R48, R45 ;  /* 0x0000002d30307221 */ /* 0x000fe20000010000 */
[----:B------:R-:W-:Y:S01]  /*ecc0*/  MUFU.EX2 R39, R39 ;  /* 0x0000002700277308 */ /* 0x000fe20000000800 */
[--C-:B------:R-:W-:Y:S01]  /*ecd0*/  FFMA.FTZ R51, R51, UR10, -R60.reuse ;  /* 0x0000000a33337c23 */ /* 0x100fe2000801083c */
[----:B------:R-:W-:Y:S01]  /*ece0*/  FFMA.FTZ R60, R49, UR10, -R60 ;  /* 0x0000000a313c7c23 */ /* 0x000fe2000801083c */
[----:B------:R-:W-:Y:S01]  /*ecf0*/  FADD.FTZ R48, R41, R48 ;  /* 0x0000003029307221 */ /* 0x000fe20000010000 */
[----:B------:R-:W-:-:S04]  /*ed00*/  FFMA.FTZ R46, R46, UR10, -R31 ;  /* 0x0000000a2e2e7c23 */ /* 0x000fc8000801081f */
[----:B------:R-:W3:Y:S01]  /*ed10*/  MUFU.EX2 R36, R36 ;  /* 0x0000002400247308 */ /* 0x000ee20000000800 */
[----:B----4-:R-:W-:-:S07]  /*ed20*/  F2FP.F16.F32.PACK_AB R71, R43, R44 ;  /* 0x0000002c2b47723e */ /* 0x010fce00000000ff */
        /* <DEDUP_REMOVED lines=14> */
[----:B---3--:R-:W-:Y:S01]  /*ee10*/  F2FP.F16.F32.PACK_AB R4, R36, R39 ;  /* 0x000000272404723e */ /* 0x008fe200000000ff */
[----:B------:R-:W-:Y:S01]  /*ee20*/  FADD.FTZ R39, R39, R48 ;  /* 0x0000003027277221 */ /* 0x000fe20000010000 */
[----:B-1----:R-:W-:-:S03]  /*ee30*/  F2FP.F16.F32.PACK_AB R5, R37, R42 ;  /* 0x0000002a2505723e */ /* 0x002fc600000000ff */
[----:B------:R-:W-:Y:S01]  /*ee40*/  FADD.FTZ R36, R36, R39 ;  /* 0x0000002724247221 */ /* 0x000fe20000010000 */
[----:B------:R-:W-:Y:S01]  /*ee50*/  F2FP.F16.F32.PACK_AB R6, R32, R35 ;  /* 0x000000232006723e */ /* 0x000fe200000000ff */
[----:B------:R-:W-:Y:S02]  /*ee60*/  MUFU.EX2 R29, R29 ;  /* 0x0000001d001d7308 */ /* 0x000fe40000000800 */
[----:B------:R-:W-:-:S04]  /*ee70*/  FADD.FTZ R35, R35, R36 ;  /* 0x0000002423237221 */ /* 0x000fc80000010000 */
[----:B------:R-:W-:Y:S01]  /*ee80*/  FADD.FTZ R32, R32, R35 ;  /* 0x0000002320207221 */ /* 0x000fe20000010000 */
[----:B--2---:R-:W-:Y:S01]  /*ee90*/  F2FP.F16.F32.PACK_AB R7, R28, R33 ;  /* 0x000000211c07723e */ /* 0x004fe200000000ff */
        /* <DEDUP_REMOVED lines=13> */
[----:B------:R-:W-:Y:S05]  /*ef70*/  LDSM.16.MT88.4 R20, [R155+0x8000] ;  /* 0x008000009b14783b */ /* 0x000fea0000004200 */
[----:B------:R-:W-:Y:S08]  /*ef80*/  MUFU.EX2 R38, R38 ;  /* 0x0000002600267308 */ /* 0x000ff00000000800 */
[----:B------:R-:W5:Y:S01]  /*ef90*/  MUFU.EX2 R3, R3 ;  /* 0x0000000300037308 */ /* 0x000f620000000800 */
        /* <DEDUP_REMOVED lines=9> */
[----:B-----5:R-:W-:Y:S01]  /*f030*/  F2FP.F16.F32.PACK_AB R7, R3, R38 ;  /* 0x000000260307723e */ /* 0x020fe200000000ff */
[----:B------:R-:W-:Y:S02]  /*f040*/  FADD.FTZ R26, R26, R29 ;  /* 0x0000001d1a1a7221 */ /* 0x000fe40000010000 */
[----:B------:R-:W-:Y:S02]  /*f050*/  MUFU.EX2 R66, R66 ;  /* 0x0000004200427308 */ /* 0x000fe40000000800 */
[----:B------:R-:W-:Y:S02]  /*f060*/  FADD.FTZ R27, R27, R26 ;  /* 0x0000001a1b1b7221 */ /* 0x000fe40000010000 */
[C---:B---3--:R-:W-:Y:S02]  /*f070*/  HMMA.16816.F32 R96, R4.reuse, R8, R96 ;  /* 0x000000080460723c */ /* 0x048fe40000001860 */
[----:B------:R-:W-:Y:S02]  /*f080*/  FADD.FTZ R24, R24, R27 ;  /* 0x0000001b18187221 */ /* 0x000fe40000010000 */
[----:B------:R-:W-:Y:S02]  /*f090*/  MUFU.EX2 R59, R59 ;  /* 0x0000003b003b7308 */ /* 0x000fe40000000800 */
[C---:B------:R-:W-:Y:S01]  /*f0a0*/  HMMA.16816.F32 R92, R4.reuse, R10, R92 ;  /* 0x0000000a045c723c */ /* 0x040fe2000000185c */
[----:B------:R-:W3:Y:S05]  /*f0b0*/  LDSM.16.MT88.4 R8, [R154+0x7000] ;  /* 0x007000009a08783b */ /* 0x000eea0000004200 */
[C---:B------:R-:W-:Y:S01]  /*f0c0*/  HMMA.16816.F32 R88, R4.reuse, R16, R88 ;  /* 0x000000100458723c */ /* 0x040fe20000001858 */
        /* <DEDUP_REMOVED lines=61> */
[C---:B------:R-:W-:Y:S01]  /*f4a0*/  HMMA.16816.F32 R80, R4.reuse, R20, R80 ;  /* 0x000000140450723c */ /* 0x040fe20000001850 */
[----:B------:R-:W5:Y:S05]  /*f4b0*/  MUFU.EX2 R118, R118 ;  /* 0x0000007600767308 */ /* 0x000f6a0000000800 */
[C---:B------:R-:W-:Y:S01]  /*f4c0*/  HMMA.16816.F32 R76, R4.reuse, R22, R76 ;  /* 0x00000016044c723c */ /* 0x040fe2000000184c */
[----:B------:R-:W-:Y:S02]  /*f4d0*/  LDSM.16.MT88.4 R20, [R156+0x9000] ;  /* 0x009000009c14783b */ /* 0x000fe40000004200 */
[----:B------:R-:W-:Y:S03]  /*f4e0*/  MUFU.EX2 R105, R105 ;  /* 0x0000006900697308 */ /* 0x000fe60000000800 */
[C---:B-1----:R-:W-:Y:S05]  /*f4f0*/  HMMA.16816.F32 R72, R4.reuse, R16, R72 ;  /* 0x000000100448723c */ /* 0x042fea0000001848 */
[----:B------:R-:W1:Y:S01]  /*f500*/  MUFU.EX2 R120, R120 ;  /* 0x0000007800787308 */ /* 0x000e620000000800 */
[----:B------:R-:W-:Y:S01]  /*f510*/  HMMA.16816.F32 R68, R4, R18, R68 ;  /* 0x000000120444723c */ /* 0x000fe20000001844 */
[----:B------:R-:W1:Y:S06]  /*f520*/  LDSM.16.MT88.4 R16, [R155+0x8800] ;  /* 0x008800009b10783b */ /* 0x000e6c0000004200 */
[----:B------:R-:W-:Y:S01]  /*f530*/  F2FP.F16.F32.PACK_AB R4, R119, R130 ;  /* 0x000000827704723e */ /* 0x000fe200000000ff */
[----:B------:R-:W-:Y:S01]  /*f540*/  MUFU.EX2 R126, R126 ;  /* 0x0000007e007e7308 */ /* 0x000fe20000000800 */
[----:B----4-:R-:W-:Y:S01]  /*f550*/  F2FP.F16.F32.PACK_AB R5, R122, R115 ;  /* 0x000000737a05723e */ /* 0x010fe200000000ff */
[----:B------:R-:W-:Y:S01]  /*f560*/  FADD.FTZ R130, R130, R109 ;  /* 0x0000006d82827221 */ /* 0x000fe20000010000 */
[----:B------:R-:W-:-:S02]  /*f570*/  F2FP.F16.F32.PACK_AB R6, R132, R117 ;  /* 0x000000758406723e */ /* 0x000fc400000000ff */
[----:B-----5:R-:W-:Y:S01]  /*f580*/  F2FP.F16.F32.PACK_AB R7, R118, R121 ;  /* 0x000000797607723e */ /* 0x020fe200000000ff */
[----:B------:R-:W-:Y:S02]  /*f590*/  FADD.FTZ R130, R119, R130 ;  /* 0x0000008277827221 */ /* 0x000fe40000010000 */
[----:B------:R-:W-:Y:S02]  /*f5a0*/  MUFU.EX2 R63, R63 ;  /* 0x0000003f003f7308 */ /* 0x000fe40000000800 */
[----:B------:R-:W-:Y:S02]  /*f5b0*/  FADD.FTZ R117, R117, R130 ;  /* 0x0000008275757221 */ /* 0x000fe40000010000 */
[C---:B--2---:R-:W-:Y:S02]  /*f5c0*/  HMMA.16816.F32 R96, R4.reuse, R12, R96 ;  /* 0x0000000c0460723c */ /* 0x044fe40000001860 */
[----:B------:R-:W-:Y:S02]  /*f5d0*/  FADD.FTZ R132, R132, R117 ;  /* 0x0000007584847221 */ /* 0x000fe40000010000 */
[----:B------:R-:W-:Y:S02]  /*f5e0*/  MUFU.EX2 R65, R65 ;  /* 0x0000004100417308 */ /* 0x000fe40000000800 */
[C---:B------:R-:W-:Y:S01]  /*f5f0*/  HMMA.16816.F32 R92, R4.reuse, R14, R92 ;  /* 0x0000000e045c723c */ /* 0x040fe2000000185c */
[----:B------:R-:W2:Y:S05]  /*f600*/  LDSM.16.MT88.4 R12, [R154+0x8800] ;  /* 0x008800009a0c783b */ /* 0x000eaa0000004200 */
[C---:B---3--:R-:W-:Y:S01]  /*f610*/  HMMA.16816.F32 R88, R4.reuse, R8, R88 ;  /* 0x000000080458723c */ /* 0x048fe20000001858 */
[----:B------:R-:W3:Y:S05]  /*f620*/  MUFU.EX2 R106, R106 ;  /* 0x0000006a006a7308 */ /* 0x000eea0000000800 */
[C---:B------:R-:W-:Y:S01]  /*f630*/  HMMA.16816.F32 R84, R4.reuse, R10, R84 ;  /* 0x0000000a0454723c */ /* 0x040fe20000001854 */
[----:B------:R-:W4:Y:S02]  /*f640*/  LDSM.16.MT88.4 R8, [R158+0x9000] ;  /* 0x009000009e08783b */ /* 0x000f240000004200 */
[----:B------:R-:W-:Y:S03]  /*f650*/  MUFU.EX2 R103, R103 ;  /* 0x0000006700677308 */ /* 0x000fe60000000800 */
[C---:B-1----:R-:W-:Y:S05]  /*f660*/  HMMA.16816.F32 R80, R4.reuse, R16, R80 ;  /* 0x000000100450723c */ /* 0x042fea0000001850 */
[----:B------:R-:W1:Y:S01]  /*f670*/  MUFU.EX2 R64, R64 ;  /* 0x0000004000407308 */ /* 0x000e620000000800 */
[C---:B------:R-:W-:Y:S01]  /*f680*/  HMMA.16816.F32 R76, R4.reuse, R18, R76 ;  /* 0x00000012044c723c */ /* 0x040fe2000000184c */
[----:B------:R-:W-:Y:S06]  /*f690*/  LDSM.16.MT88.4 R16, [R155+0x9000] ;  /* 0x009000009b10783b */ /* 0x000fec0000004200 */
[----:B------:R-:W-:Y:S08]  /*f6a0*/  MUFU.EX2 R55, R55 ;  /* 0x0000003700377308 */ /* 0x000ff00000000800 */
[----:B------:R-:W5:Y:S01]  /*f6b0*/  MUFU.EX2 R104, R104 ;  /* 0x0000006800687308 */ /* 0x000f620000000800 */
[C---:B--2---:R-:W-:Y:S06]  /*f6c0*/  HMMA.16816.F32 R72, R4.reuse, R12, R72 ;  /* 0x0000000c0448723c */ /* 0x044fec0000001848 */
[----:B------:R-:W-:Y:S01]  /*f6d0*/  HMMA.16816.F32 R68, R4, R14, R68 ;  /* 0x0000000e0444723c */ /* 0x000fe20000001844 */
[----:B------:R-:W2:Y:S01]  /*f6e0*/  LDSM.16.MT88.4 R12, [R154+0x9000] ;  /* 0x009000009a0c783b */ /* 0x000ea20000004200 */
[----:B------:R-:W-:Y:S05]  /*f6f0*/  MUFU.EX2 R49, R51 ;  /* 0x0000003300317308 */ /* 0x000fea0000000800 */
[----:B------:R-:W-:Y:S01]  /*f700*/  F2FP.F16.F32.PACK_AB R4, R120, R105 ;  /* 0x000000697804723e */ /* 0x000fe200000000ff */
[----:B------:R-:W-:Y:S01]  /*f710*/  FADD.FTZ R105, R105, R132 ;  /* 0x0000008469697221 */ /* 0x000fe20000010000 */
[----:B---3--:R-:W-:Y:S01]  /*f720*/  F2FP.F16.F32.PACK_AB R5, R106, R65 ;  /* 0x000000416a05723e */ /* 0x008fe200000000ff */
[----:B------:R-:W-:Y:S01]  /*f730*/  MUFU.EX2 R50, R60 ;  /* 0x0000003c00327308 */ /* 0x000fe20000000800 */
[----:B------:R-:W-:Y:S01]  /*f740*/  F2FP.F16.F32.PACK_AB R6, R63, R126 ;  /* 0x0000007e3f06723e */ /* 0x000fe200000000ff */
[----:B------:R-:W-:Y:S01]  /*f750*/  FADD.FTZ R105, R120, R105 ;  /* 0x0000006978697221 */ /* 0x000fe20000010000 */
[----:B-1----:R-:W-:-:S03]  /*f760*/  F2FP.F16.F32.PACK_AB R7, R64, R103 ;  /* 0x000000674007723e */ /* 0x002fc600000000ff */
[----:B------:R-:W-:-:S04]  /*f770*/  FADD.FTZ R126, R126, R105 ;  /* 0x000000697e7e7221 */ /* 0x000fc80000010000 */
[----:B----4-:R-:W-:Y:S01]  /*f780*/  HMMA.16816.F32 R96, R4, R8, R96 ;  /* 0x000000080460723c */ /* 0x010fe20000001860 */
[----:B------:R-:W-:-:S05]  /*f790*/  FADD.FTZ R126, R63, R126 ;  /* 0x0000007e3f7e7221 */ /* 0x000fca0000010000 */
[C---:B------:R-:W-:Y:S01]  /*f7a0*/  HMMA.16816.F32 R92, R4.reuse, R10, R92 ;  /* 0x0000000a045c723c */ /* 0x040fe2000000185c */
[----:B------:R-:W-:Y:S02]  /*f7b0*/  FADD.FTZ R8, R44, R47 ;  /* 0x0000002f2c087221 */ /* 0x000fe40000010000 */
[----:B------:R-:W-:Y:S02]  /*f7c0*/  MUFU.EX2 R44, R46 ;  /* 0x0000002e002c7308 */ /* 0x000fe40000000800 */
[----:B------:R-:W-:Y:S01]  /*f7d0*/  FADD.FTZ R43, R43, R8 ;  /* 0x000000082b2b7221 */ /* 0x000fe20000010000 */
[----:B------:R-:W-:Y:S01]  /*f7e0*/  HMMA.16816.F32 R88, R4, R20, R88 ;  /* 0x000000140458723c */ /* 0x000fe20000001858 */
[----:B------:R-:W1:Y:S02]  /*f7f0*/  LDSM.16.MT88.4 R8, [R158+0x9800] ;  /* 0x009800009e08783b */ /* 0x000e640000004200 */
[----:B------:R-:W-:-:S03]  /*f800*/  FADD.FTZ R42, R42, R43 ;  /* 0x0000002b2a2a7221 */ /* 0x000fc60000010000 */
[C---:B------:R-:W-:Y:S01]  /*f810*/  HMMA.16816.F32 R84, R4.reuse, R22, R84 ;  /* 0x000000160454723c */ /* 0x040fe20000001854 */
[----:B------:R-:W-:Y:S01]  /*f820*/  FADD.FTZ R42, R37, R42 ;  /* 0x0000002a252a7221 */ /* 0x000fe20000010000 */
[--C-:B------:R-:W-:Y:S01]  /*f830*/  FFMA.FTZ R21, R40, UR10, -R31.reuse ;  /* 0x0000000a28157c23 */ /* 0x100fe2000801081f */
[--C-:B------:R-:W-:Y:S02]  /*f840*/  FFMA.FTZ R20, R34, UR10, -R31.reuse ;  /* 0x0000000a22147c23 */ /* 0x100fe4000801081f */
[----:B------:R-:W-:Y:S01]  /*f850*/  FADD.FTZ R33, R33, R42 ;  /* 0x0000002a21217221 */ /* 0x000fe20000010000 */
[----:B--2---:R-:W-:Y:S01]  /*f860*/  HMMA.16816.F32 R72, R4, R12, R72 ;  /* 0x0000000c0448723c */ /* 0x004fe20000001848 */
[----:B------:R-:W-:Y:S01]  /*f870*/  FFMA.FTZ R23, R30, UR10, -R31 ;  /* 0x0000000a1e177c23 */ /* 0x000fe2000801081f */
[----:B------:R-:W2:Y:S01]  /*f880*/  MUFU.EX2 R21, R21 ;  /* 0x0000001500157308 */ /* 0x000ea20000000800 */
[----:B------:R-:W-:-:S03]  /*f890*/  FADD.FTZ R28, R28, R33 ;  /* 0x000000211c1c7221 */ /* 0x000fc60000010000 */
[----:B------:R-:W-:Y:S01]  /*f8a0*/  HMMA.16816.F32 R80, R4, R16, R80 ;  /* 0x000000100450723c */ /* 0x000fe20000001850 */
[----:B------:R-:W-:-:S03]  /*f8b0*/  FADD.FTZ R13, R25, R28 ;  /* 0x0000001c190d7221 */ /* 0x000fc60000010000 */
[----:B------:R-:W-:Y:S01]  /*f8c0*/  MUFU.EX2 R20, R20 ;  /* 0x0000001400147308 */ /* 0x000fe20000000800 */
[----:B------:R-:W-:Y:S01]  /*f8d0*/  FADD.FTZ R13, R54, R13 ;  /* 0x0000000d360d7221 */ /* 0x000fe20000010000 */
[----:B------:R-:W-:Y:S01]  /*f8e0*/  HMMA.16816.F32 R76, R4, R18, R76 ;  /* 0x00000012044c723c */ /* 0x000fe2000000184c */
[----:B------:R-:W3:Y:S02]  /*f8f0*/  LDSM.16.MT88.4 R16, [R156+0x9800] ;  /* 0x009800009c10783b */ /* 0x000ee40000004200 */
[----:B------:R-:W-:-:S03]  /*f900*/  FADD.FTZ R38, R38, R13 ;  /* 0x0000000d26267221 */ /* 0x000fc60000010000 */
[----:B------:R-:W4:Y:S01]  /*f910*/  MUFU.EX2 R23, R23 ;  /* 0x0000001700177308 */ /* 0x000f220000000800 */
[----:B------:R-:W-:Y:S01]  /*f920*/  FADD.FTZ R38, R3, R38 ;  /* 0x0000002603267221 */ /* 0x000fe20000010000 */
[----:B------:R-:W-:Y:S01]  /*f930*/  HMMA.16816.F32 R68, R4, R14, R68 ;  /* 0x0000000e0444723c */ /* 0x000fe20000001844 */
[----:B------:R-:W3:Y:S02]  /*f940*/  LDSM.16.MT88.4 R12, [R155+0x9800] ;  /* 0x009800009b0c783b */ /* 0x000ee40000004200 */
[----:B------:R-:W-:-:S04]  /*f950*/  FADD.FTZ R67, R67, R38 ;  /* 0x0000002643437221 */ /* 0x000fc80000010000 */
[----:B------:R-:W-:Y:S01]  /*f960*/  FADD.FTZ R67, R110, R67 ;  /* 0x000000436e437221 */ /* 0x000fe20000010000 */
[----:B-----5:R-:W-:Y:S01]  /*f970*/  F2FP.F16.F32.PACK_AB R4, R104, R55 ;  /* 0x000000376804723e */ /* 0x020fe200000000ff */
[----:B------:R-:W-:Y:S01]  /*f980*/  FADD.FTZ R55, R55, R126 ;  /* 0x0000007e37377221 */ /* 0x000fe20000010000 */
[----:B--2---:R-:W-:Y:S01]  /*f990*/  F2FP.F16.F32.PACK_AB R5, R21, R44 ;  /* 0x0000002c1505723e */ /* 0x004fe200000000ff */
[----:B------:R-:W-:Y:S01]  /*f9a0*/  FADD.FTZ R112, R112, R67 ;  /* 0x0000004370707221 */ /* 0x000fe20000010000 */
[----:B------:R-:W-:Y:S01]  /*f9b0*/  F2FP.F16.F32.PACK_AB R6, R50, R49 ;  /* 0x000000313206723e */ /* 0x000fe200000000ff */
[----:B------:R-:W-:Y:S02]  /*f9c0*/  FADD.FTZ R104, R104, R55 ;  /* 0x0000003768687221 */ /* 0x000fe40000010000 */
[----:B------:R-:W-:Y:S01]  /*f9d0*/  FADD.FTZ R112, R101, R112 ;  /* 0x0000007065707221 */ /* 0x000fe20000010000 */
[----:B----4-:R-:W-:Y:S01]  /*f9e0*/  F2FP.F16.F32.PACK_AB R7, R23, R20 ;  /* 0x000000141707723e */ /* 0x010fe200000000ff */
[----:B------:R-:W-:-:S02]  /*f9f0*/  FADD.FTZ R49, R49, R104 ;  /* 0x0000006831317221 */ /* 0x000fc40000010000 */
[----:B------:R-:W-:Y:S02]  /*fa00*/  FADD.FTZ R111, R111, R112 ;  /* 0x000000706f6f7221 */ /* 0x000fe40000010000 */
[----:B------:R-:W-:Y:S02]  /*fa10*/  FADD.FTZ R181, R50, R49 ;  /* 0x0000003132b57221 */ /* 0x000fe40000010000 */
[----:B------:R-:W-:Y:S01]  /*fa20*/  FADD.FTZ R124, R124, R111 ;  /* 0x0000006f7c7c7221 */ /* 0x000fe20000010000 */
[----:B-1----:R-:W-:Y:S03]  /*fa30*/  HMMA.16816.F32 R96, R4, R8, R96 ;  /* 0x000000080460723c */ /* 0x002fe60000001860 */
[----:B------:R-:W-:-:S03]  /*fa40*/  FADD.FTZ R113, R113, R124 ;  /* 0x0000007c71717221 */ /* 0x000fc60000010000 */
[C---:B------:R-:W-:Y:S01]  /*fa50*/  HMMA.16816.F32 R92, R4.reuse, R10, R92 ;  /* 0x0000000a045c723c */ /* 0x040fe2000000185c */
[----:B------:R-:W-:Y:S01]  /*fa60*/  FADD.FTZ R128, R128, R113 ;  /* 0x0000007180807221 */ /* 0x000fe20000010000 */
[----:B------:R-:W1:Y:S03]  /*fa70*/  LDSM.16.MT88.4 R8, [R154+0x9800] ;  /* 0x009800009a08783b */ /* 0x000e660000004200 */
[----:B------:R-:W-:Y:S01]  /*fa80*/  FADD.FTZ R115, R115, R128 ;  /* 0x0000008073737221 */ /* 0x000fe20000010000 */
[----:B---3--:R-:W-:Y:S03]  /*fa90*/  HMMA.16816.F32 R88, R4, R16, R88 ;  /* 0x000000100458723c */ /* 0x008fe60000001858 */
        /* <DEDUP_REMOVED lines=15> */
[----:B------:R-:W-:Y:S01]  /*fb90*/  FADD.FTZ R180, R23, R20 ;  /* 0x0000001417b47221 */ /* 0x000fe20000010000 */
[----:B------:R-:W-:-:S07]  /*fba0*/  NOP ;  /* 0x0000000000007918 */ /* 0x000fce0000000000 */
[----:B------:R-:W-:-:S15]  /*fbb0*/  @!P5 BRA `(.L_x_6760) ;  /* 0x000000400034d947 */ /* 0x000fde0003800000 */
[----:B------:R-:W-:Y:S01]  /*fbc0*/  ISETP.NE.AND P1, PT, R172, RZ, PT ;  /* 0x000000ffac00720c */ /* 0x000fe20003f25270 */
[----:B------:R-:W-:-:S04]  /*fbd0*/  DEPBAR.LE SB0, 0x0 ;  /* 0x000080000000791a */ /* 0x000fc80000000000 */
[----:B------:R-:W-:Y:S01]  /*fbe0*/  IADD3 R176, R56, -0x2, RZ ;  /* 0xfffffffe38b07810 */ /* 0x000fe20007ffe0ff */
[----:B------:R-:W-:Y:S07]  /*fbf0*/  BAR.SYNC.DEFER_BLOCKING 0x0 ;  /* 0x0000000000007b1d */ /* 0x000fee0000010000 */
[----:B------:R-:W-:Y:S05]  /*fc00*/  @!P1 BRA `(.L_x_6761) ;  /* 0x0000000000f09947 */ /* 0x000fea0003800000 */
[----:B------:R-:W1:Y:S01]  /*fc10*/  LDC R4, c[0x0][0x380] ;  /* 0x0000e000ff047b82 */ /* 0x000e620000000800 */
[----:B------:R-:W-:Y:S01]  /*fc20*/  IMAD.SHL.U32 R5, R176, 0x80, RZ ;  /* 0x00000080b0057824 */ /* 0x000fe200078e00ff */
[----:B------:R-:W-:Y:S01]  /*fc30*/  ULDC.64 UR8, c[0x0][0x250] ;  /* 0x0000940000087ab9 */ /* 0x000fe20000000a00 */
[----:B------:R-:W-:-:S03]  /*fc40*/  ULDC.64 UR4, c[0x0][0x238] ;  /* 0x00008e0000047ab9 */ /* 0x000fc60000000a00 */
        /* <DEDUP_REMOVED lines=30> */
[----:B------:R-:W-:Y:S02]  /*fe30*/  ISETP.NE.AND P0, PT, R4, RZ, PT ;  /* 0x000000ff0400720c */ /* 0x000fe40003f05270 */
        /* <DEDUP_REMOVED lines=25> */
.L_x_6761:
[----:B------:R-:W-:Y:S02]  /*ffd0*/  ULDC UR8, c[0x0][0x250] ;  /* 0x0000940000087ab9 */ /* 0x000fe40000000800 */
[----:B------:R-:W-:-:S06]  /*ffe0*/  USHF.L.U32 UR4, UR8, 0x7, URZ ;  /* 0x0000000708047899 */ /* 0x000fcc000800063f */
[----:B------:R-:W-:-:S04]  /*fff0*/  IADD3 R8, RZ, -UR4, RZ ;  /* 0x80000004ff087c10 */ /* 0x000fc8000fffe0ff */
[----:B------:R-:W-:-:S07]  /*10000*/  SHF.R.S32.HI R4, RZ, 0x1f, R8 ;  /* 0x0000001fff047819 */ /* 0x000fce0000011408 */
.L_x_6762:
[----:B------:R-:W-:Y:S01]  /*10010*/  USHF.L.U32 UR5, UR8, 0x5, URZ ;  /* 0x0000000508057899 */ /* 0x000fe2000800063f */
[C---:B------:R-:W-:Y:S01]  /*10020*/  LEA R168, P0, R8.reuse, R168, 0x1 ;  /* 0x000000a808a87211 */ /* 0x040fe200078008ff */
[----:B------:R-:W-:Y:S02]  /*10030*/  ULDC UR4, c[0x0][0x254] ;  /* 0x0000950000047ab9 */ /* 0x000fe40000000800 */
[----:B------:R-:W-:Y:S01]  /*10040*/  USHF.L.U64.HI UR4, UR8, 0x5, UR4 ;  /* 0x0000000508047899 */ /* 0x000fe20008010204 */
[----:B------:R-:W-:Y:S02]  /*10050*/  LEA.HI.X R169, R8, R169, R4, 0x1, P0 ;  /* 0x000000a908a97211 */ /* 0x000fe400000f0c04 */
[----:B------:R-:W-:-:S03]  /*10060*/  IADD3 R12, P0, R168, UR5, RZ ;  /* 0x00000005a80c7c10 */ /* 0x000fc6000ff1e0ff */
[----:B------:R-:W-:Y:S01]  /*10070*/  @!PT LDS RZ, [RZ] ;  /* 0x00000000fffff984 */ /* 0x000fe20000000800 */
[----:B------:R-:W-:Y:S01]  /*10080*/  @!PT LDS RZ, [RZ] ;  /* 0x00000000fffff984 */ /* 0x000fe20000000800 */
[----:B------:R-:W-:Y:S01]  /*10090*/  @!PT LDS RZ, [RZ] ;  /* 0x00000000fffff984 */ /* 0x000fe20000000800 */
[----:B------:R-:W-:Y:S01]  /*100a0*/  LDGSTS.E.BYPASS.LTC128B.128 [R173+0x6000], desc[UR6][R168.64] ;  /* 0x06000000a8ad7fae */ /* 0x000fe2000b901d46 */
        /* <DEDUP_REMOVED lines=19> */
[----:B------:R-:W-:-:S03]  /*101e0*/  ISETP.GE.AND P0, PT, R56, 0x3, PT ;  /* 0x000000033800780c */ /* 0x000fc60003f06270 */
[----:B------:R3:W-:Y:S04]  /*101f0*/  LDGSTS.E.BYPASS.LTC128B.128 [R173+0x9800], desc[UR6][R18.64] ;  /* 0x0980000012ad7fae */ /* 0x0007e8000b901d46 */
[----:B------:R-:W-:Y:S04]  /*10200*/  LDSM.16.M88.4 R52, [R164] ;  /* 0x00000000a434783b */ /* 0x000fe80000000200 */
[----:B------:R-:W4:Y:S04]  /*10210*/  LDSM.16.M88.4 R36, [R163+0x2000] ;  /* 0x00200000a324783b */ /* 0x000f280000000200 */
[----:B------:R-:W-:Y:S04]  /*10220*/  LDSM.16.M88.4 R128, [R162] ;  /* 0x00000000a280783b */ /* 0x000fe80000000200 */
[----:B------:R-:W-:Y:S04]  /*10230*/  LDSM.16.M88.4 R44, [R157+0x2000] ;  /* 0x002000009d2c783b */ /* 0x000fe80000000200 */
[----:B------:R-:W5:Y:S04]  /*10240*/  LDSM.16.M88.4 R28, [R163+0x2800] ;  /* 0x00280000a31c783b */ /* 0x000f680000000200 */
[----:B------:R-:W3:Y:S04]  /*10250*/  LDSM.16.M88.4 R20, [R163+0x3000] ;  /* 0x00300000a314783b */ /* 0x000ee80000000200 */
[----:B-1----:R-:W1:Y:S04]  /*10260*/  LDSM.16.M88.4 R12, [R163+0x3800] ;  /* 0x00380000a30c783b */ /* 0x002e680000000200 */
[----:B--2---:R-:W2:Y:S04]  /*10270*/  LDSM.16.M88.4 R4, [R163+0x4000] ;  /* 0x00400000a304783b */ /* 0x004ea80000000200 */
[----:B------:R-:W2:Y:S04]  /*10280*/  LDSM.16.M88.4 R108, [R163+0x4800] ;  /* 0x00480000a36c783b */ /* 0x000ea80000000200 */
[----:B------:R-:W2:Y:S04]  /*10290*/  LDSM.16.M88.4 R64, [R163+0x5000] ;  /* 0x00500000a340783b */ /* 0x000ea80000000200 */
[----:B------:R-:W2:Y:S01]  /*102a0*/  LDSM.16.M88.4 R124, [R163+0x5800] ;  /* 0x00580000a37c783b */ /* 0x000ea20000000200 */
[C---:B----4-:R-:W-:Y:S03]  /*102b0*/  HMMA.16816.F32 R40, R52.reuse, R36, RZ ;  /* 0x000000243428723c */ /* 0x050fe600000018ff */
[----:B------:R-:W4:Y:S04]  /*102c0*/  LDSM.16.M88.4 R120, [R157+0x2800] ;  /* 0x002800009d78783b */ /* 0x000f280000000200 */
[----:B------:R-:W4:Y:S01]  /*102d0*/  LDSM.16.M88.4 R116, [R157+0x3000] ;  /* 0x003000009d74783b */ /* 0x000f220000000200 */
[C---:B------:R-:W-:Y:S03]  /*102e0*/  HMMA.16816.F32 R36, R52.reuse, R38, RZ ;  /* 0x000000263424723c */ /* 0x040fe600000018ff */
[----:B------:R-:W4:Y:S03]  /*102f0*/  LDSM.16.M88.4 R48, [R157+0x3800] ;  /* 0x003800009d30783b */ /* 0x000f260000000200 */
[C---:B-----5:R-:W-:Y:S01]  /*10300*/  HMMA.16816.F32 R32, R52.reuse, R28, RZ ;  /* 0x0000001c3420723c */ /* 0x060fe200000018ff */
[----:B------:R-:W0:Y:S05]  /*10310*/  LDGDEPBAR ;  /* 0x00000000000079af */ /* 0x000e2a0000000000 */
[----:B---3--:R-:W-:Y:S06]  /*10320*/  HMMA.16816.F32 R24, R52, R20, RZ ;  /* 0x000000143418723c */ /* 0x008fec00000018ff */
[C---:B------:R-:W-:Y:S06]  /*10330*/  HMMA.16816.F32 R40, R128.reuse, R44, R40 ;  /* 0x0000002c8028723c */ /* 0x040fec0000001828 */
[----:B------:R-:W-:Y:S01]  /*10340*/  HMMA.16816.F32 R36, R128, R46, R36 ;  /* 0x0000002e8024723c */ /* 0x000fe20000001824 */
[----:B------:R-:W3:Y:S05]  /*10350*/  LDSM.16.M88.4 R44, [R157+0x4000] ;  /* 0x004000009d2c783b */ /* 0x000eea0000000200 */
[C---:B------:R-:W-:Y:S06]  /*10360*/  HMMA.16816.F32 R28, R52.reuse, R30, RZ ;  /* 0x0000001e341c723c */ /* 0x040fec00000018ff */
[C---:B------:R-:W-:Y:S06]  /*10370*/  HMMA.16816.F32 R20, R52.reuse, R22, RZ ;  /* 0x000000163414723c */ /* 0x040fec00000018ff */
[C---:B-1----:R-:W-:Y:S06]  /*10380*/  HMMA.16816.F32 R16, R52.reuse, R12, RZ ;  /* 0x0000000c3410723c */ /* 0x042fec00000018ff */
        /* <DEDUP_REMOVED lines=15> */
[----:B------:R-:W4:Y:S05]  /*10480*/  LDSM.16.M88.4 R116, [R157+0x5800] ;  /* 0x005800009d74783b */ /* 0x000f2a0000000200 */
        /* <DEDUP_REMOVED lines=8> */
[----:B------:R-:W-:Y:S05]  /*10510*/  LDSM.16.M88.4 R124, [R100+0x800] ;  /* 0x00080000647c783b */ /* 0x000fea0000000200 */
[C---:B--2---:R-:W-:Y:S06]  /*10520*/  HMMA.16816.F32 R104, R128.reuse, R120, R104 ;  /* 0x000000788068723c */ /* 0x044fec0000001868 */
[C---:B------:R-:W-:Y:S01]  /*10530*/  HMMA.16816.F32 R64, R128.reuse, R122, R64 ;  /* 0x0000007a8040723c */ /* 0x040fe20000001840 */
[----:B------:R-:W1:Y:S05]  /*10540*/  LDSM.16.M88.4 R120, [R153] ;  /* 0x000000009978783b */ /* 0x000e6a0000000200 */
[C---:B----4-:R-:W-:Y:S06]  /*10550*/  HMMA.16816.F32 R60, R128.reuse, R116, R60 ;  /* 0x00000074803c723c */ /* 0x050fec000000183c */
[----:B------:R-:W-:Y:S01]  /*10560*/  HMMA.16816.F32 R128, R128, R118, R52 ;  /* 0x000000768080723c */ /* 0x000fe20000001834 */
[----:B------:R-:W-:Y:S04]  /*10570*/  LDSM.16.M88.4 R116, [R159] ;  /* 0x000000009f74783b */ /* 0x000fe80000000200 */
[----:B------:R-:W2:Y:S01]  /*10580*/  LDSM.16.M88.4 R52, [R100] ;  /* 0x000000006434783b */ /* 0x000ea20000000200 */
[C---:B---3--:R-:W-:Y:S06]  /*10590*/  HMMA.16816.F32 R40, R48.reuse, R44, R40 ;  /* 0x0000002c3028723c */ /* 0x048fec0000001828 */
[C---:B------:R-:W-:Y:S01]  /*105a0*/  HMMA.16816.F32 R36, R48.reuse, R46, R36 ;  /* 0x0000002e3024723c */ /* 0x040fe20000001824 */
[----:B------:R-:W3:Y:S05]  /*105b0*/  LDSM.16.M88.4 R44, [R152] ;  /* 0x00000000982c783b */ /* 0x000eea0000000200 */
[C---:B-1----:R-:W-:Y:S06]  /*105c0*/  HMMA.16816.F32 R32, R48.reuse, R120, R32 ;  /* 0x000000783020723c */ /* 0x042fec0000001820 */
[----:B------:R-:W-:Y:S06]  /*105d0*/  HMMA.16816.F32 R28, R48, R122, R28 ;  /* 0x0000007a301c723c */ /* 0x000fec000000181c */
[C---:B--2---:R-:W-:Y:S06]  /*105e0*/  HMMA.16816.F32 R40, R116.reuse, R52, R40 ;  /* 0x000000347428723c */ /* 0x044fec0000001828 */
[----:B------:R-:W-:Y:S06]  /*105f0*/  HMMA.16816.F32 R36, R116, R54, R36 ;  /* 0x000000367424723c */ /* 0x000fec0000001824 */
[C---:B---3--:R-:W-:Y:S06]  /*10600*/  HMMA.16816.F32 R24, R48.reuse, R44, R24 ;  /* 0x0000002c3018723c */ /* 0x048fec0000001818 */
[----:B------:R-:W-:Y:S01]  /*10610*/  HMMA.16816.F32 R20, R48, R46, R20 ;  /* 0x0000002e3014723c */ /* 0x000fe20000001814 */
[----:B------:R-:W1:Y:S05]  /*10620*/  LDSM.16.M88.4 R44, [R151] ;  /* 0x00000000972c783b */ /* 0x000e6a0000000200 */
[----:B------:R-:W-:Y:S01]  /*10630*/  FMUL.FTZ R54, R40, UR13 ;  /* 0x0000000d28367c20 */ /* 0x000fe20008410000 */
[----:B------:R-:W-:Y:S01]  /*10640*/  FMUL.FTZ R3, R41, UR13 ;  /* 0x0000000d29037c20 */ /* 0x000fe20008410000 */
[----:B------:R-:W-:Y:S01]  /*10650*/  FMUL.FTZ R55, R42, UR13 ;  /* 0x0000000d2a377c20 */ /* 0x000fe20008410000 */
[----:B------:R-:W-:Y:S01]  /*10660*/  FMUL.FTZ R59, R43, UR13 ;  /* 0x0000000d2b3b7c20 */ /* 0x000fe20008410000 */
[C---:B------:R-:W-:Y:S01]  /*10670*/  HMMA.16816.F32 R32, R116.reuse, R124, R32 ;  /* 0x0000007c7420723c */ /* 0x040fe20000001820 */
[----:B------:R-:W2:Y:S01]  /*10680*/  LDSM.16.M88.4 R40, [R100+0x1000] ;  /* 0x001000006428783b */ /* 0x000ea20000000200 */
[----:B------:R-:W-:Y:S01]  /*10690*/  FMUL.FTZ R36, R36, UR13 ;  /* 0x0000000d24247c20 */ /* 0x000fe20008410000 */
[----:B------:R-:W-:Y:S01]  /*106a0*/  FMUL.FTZ R37, R37, UR13 ;  /* 0x0000000d25257c20 */ /* 0x000fe20008410000 */
[----:B------:R-:W-:Y:S01]  /*106b0*/  FMUL.FTZ R38, R38, UR13 ;  /* 0x0000000d26267c20 */ /* 0x000fe20008410000 */
[----:B------:R-:W3:Y:S01]  /*106c0*/  MUFU.TANH R54, R54 ;  /* 0x0000003600367308 */ /* 0x000ee20000002400 */
[----:B------:R-:W-:Y:S07]  /*106d0*/  HMMA.16816.F32 R28, R116, R126, R28 ;  /* 0x0000007e741c723c */ /* 0x000fee000000181c */
[----:B------:R-:W-:Y:S08]  /*106e0*/  MUFU.TANH R53, R36 ;  /* 0x0000002400357308 */ /* 0x000ff00000002400 */
[----:B------:R-:W-:Y:S03]  /*106f0*/  MUFU.TANH R101, R37 ;  /* 0x0000002500657308 */ /* 0x000fe60000002400 */
[----:B------:R-:W-:-:S05]  /*10700*/  FMUL.FTZ R127, R35, UR13 ;  /* 0x0000000d237f7c20 */ /* 0x000fca0008410000 */
[----:B------:R4:W-:Y:S01]  /*10710*/  MUFU.TANH R52, R38 ;  /* 0x0000002600347308 */ /* 0x0009e20000002400 */
[----:B------:R-:W-:Y:S01]  /*10720*/  FMUL.FTZ R28, R28, UR13 ;  /* 0x0000000d1c1c7c20 */ /* 0x000fe20008410000 */
[----:B-1----:R-:W-:Y:S01]  /*10730*/  HMMA.16816.F32 R16, R48, R44, R16 ;  /* 0x0000002c3010723c */ /* 0x002fe20000001810 */
[----:B------:R-:W-:Y:S01]  /*10740*/  FMUL.FTZ R29, R29, UR13 ;  /* 0x0000000d1d1d7c20 */ /* 0x000fe20008410000 */
[----:B------:R-:W-:Y:S01]  /*10750*/  FMUL.FTZ R30, R30, UR13 ;  /* 0x0000000d1e1e7c20 */ /* 0x000fe20008410000 */
[----:B------:R-:W-:-:S03]  /*10760*/  FMUL.FTZ R31, R31, UR13 ;  /* 0x0000000d1f1f7c20 */ /* 0x000fc60008410000 */
[----:B------:R-:W-:Y:S01]  /*10770*/  HMMA.16816.F32 R12, R48, R46, R12 ;  /* 0x0000002e300c723c */ /* 0x000fe2000000180c */
[----:B------:R-:W-:Y:S01]  /*10780*/  FMUL.FTZ R45, R39, UR13 ;  /* 0x0000000d272d7c20 */ /* 0x000fe20008410000 */
[----:B------:R-:W-:Y:S01]  /*10790*/  FMUL.FTZ R44, R32, UR13 ;  /* 0x0000000d202c7c20 */ /* 0x000fe20008410000 */
[----:B------:R-:W-:Y:S03]  /*107a0*/  MUFU.TANH R47, R29 ;  /* 0x0000001d002f7308 */ /* 0x000fe60000002400 */
[C---:B--2---:R-:W-:Y:S01]  /*107b0*/  HMMA.16816.F32 R24, R116.reuse, R40, R24 ;  /* 0x000000287418723c */ /* 0x044fe20000001818 */
[----:B------:R-:W-:Y:S01]  /*107c0*/  FMUL.FTZ R46, R33, UR13 ;  /* 0x0000000d212e7c20 */ /* 0x000fe20008410000 */
[----:B----4-:R-:W1:Y:S03]  /*107d0*/  LDSM.16.M88.4 R36, [R150] ;  /* 0x000000009624783b */ /* 0x010e660000000200 */
[----:B------:R-:W-:Y:S01]  /*107e0*/  MUFU.TANH R41, R30 ;  /* 0x0000001e00297308 */ /* 0x000fe20000002400 */
[----:B------:R-:W-:Y:S01]  /*107f0*/  HMMA.16816.F32 R20, R116, R42, R20 ;  /* 0x0000002a7414723c */ /* 0x000fe20000001814 */
[----:B------:R-:W-:-:S02]  /*10800*/  FMUL.FTZ R40, R34, UR13 ;  /* 0x0000000d22287c20 */ /* 0x000fc40008410000 */
[----:B------:R-:W2:Y:S04]  /*10810*/  LDSM.16.M88.4 R32, [R100+0x1800] ;  /* 0x001800006420783b */ /* 0x000ea80000000200 */
[----:B------:R-:W-:Y:S08]  /*10820*/  MUFU.TANH R43, R28 ;  /* 0x0000001c002b7308 */ /* 0x000ff00000002400 */
[----:B------:R4:W-:Y:S03]  /*10830*/  MUFU.TANH R125, R31 ;  /* 0x0000001f007d7308 */ /* 0x0009e60000002400 */
[----:B------:R-:W-:Y:S01]  /*10840*/  FMUL.FTZ R42, R24, UR13 ;  /* 0x0000000d182a7c20 */ /* 0x000fe20008410000 */
[----:B------:R-:W-:Y:S01]  /*10850*/  FMUL.FTZ R103, R25, UR13 ;  /* 0x0000000d19677c20 */ /* 0x000fe20008410000 */
[----:B------:R-:W-:-:S03]  /*10860*/  FMUL.FTZ R121, R27, UR13 ;  /* 0x0000000d1b797c20 */ /* 0x000fc60008410000 */
[----:B------:R-:W-:Y:S01]  /*10870*/  MUFU.TANH R55, R55 ;  /* 0x0000003700377308 */ /* 0x000fe20000002400 */
[----:B------:R-:W-:Y:S01]  /*10880*/  FMUL.FTZ R20, R20, UR13 ;  /* 0x0000000d14147c20 */ /* 0x000fe20008410000 */
[----:B------:R-:W-:Y:S01]  /*10890*/  FMUL.FTZ R21, R21, UR13 ;  /* 0x0000000d15157c20 */ /* 0x000fe20008410000 */
[----:B------:R-:W-:Y:S01]  /*108a0*/  FMUL.FTZ R22, R22, UR13 ;  /* 0x0000000d16167c20 */ /* 0x000fe20008410000 */
[----:B------:R-:W-:-:S04]  /*108b0*/  FMUL.FTZ R23, R23, UR13 ;  /* 0x0000000d17177c20 */ /* 0x000fc80008410000 */
[----:B------:R-:W-:Y:S01]  /*108c0*/  MUFU.TANH R132, R21 ;  /* 0x0000001500847308 */ /* 0x000fe20000002400 */
[----:B----4-:R-:W4:Y:S01]  /*108d0*/  LDSM.16.M88.4 R28, [R149] ;  /* 0x00000000951c783b */ /* 0x010f220000000200 */
[----:B-1----:R-:W-:Y:S06]  /*108e0*/  HMMA.16816.F32 R8, R48, R36, R8 ;  /* 0x000000243008723c */ /* 0x002fec0000001808 */
[----:B------:R-:W1:Y:S01]  /*108f0*/  MUFU.TANH R3, R3 ;  /* 0x0000000300037308 */ /* 0x000e620000002400 */
[----:B--2---:R-:W-:Y:S01]  /*10900*/  HMMA.16816.F32 R16, R116, R32, R16 ;  /* 0x000000207410723c */ /* 0x004fe20000001810 */
[----:B------:R-:W-:-:S02]  /*10910*/  FMUL.FTZ R36, R26, UR13 ;  /* 0x0000000d1a247c20 */ /* 0x000fc40008410000 */
[----:B------:R-:W2:Y:S04]  /*10920*/  LDSM.16.M88.4 R24, [R100+0x2000] ;  /* 0x002000006418783b */ /* 0x000ea80000000200 */
[----:B------:R-:W-:Y:S01]  /*10930*/  MUFU.TANH R32, R20 ;  /* 0x0000001400207308 */ /* 0x000fe20000002400 */
[----:B------:R-:W-:Y:S06]  /*10940*/  HMMA.16816.F32 R12, R116, R34, R12 ;  /* 0x00000022740c723c */ /* 0x000fec000000180c */
[C---:B------:R-:W-:Y:S01]  /*10950*/  HMMA.16816.F32 R4, R48.reuse, R38, R4 ;  /* 0x000000263004723c */ /* 0x040fe20000001804 */
[----:B------:R-:W-:Y:S08]  /*10960*/  MUFU.TANH R33, R22 ;  /* 0x0000001600217308 */ /* 0x000ff00000002400 */
[----:B------:R5:W-:Y:S01]  /*10970*/  MUFU.TANH R35, R23 ;  /* 0x0000001700237308 */ /* 0x000be20000002400 */
[----:B------:R-:W-:Y:S01]  /*10980*/  FMUL.FTZ R34, R16, UR13 ;  /* 0x0000000d10227c20 */ /* 0x000fe20008410000 */
[----:B------:R-:W-:Y:S01]  /*10990*/  FMUL.FTZ R126, R17, UR13 ;  /* 0x0000000d117e7c20 */ /* 0x000fe20008410000 */
[----:B------:R-:W-:Y:S01]  /*109a0*/  FMUL.FTZ R123, R18, UR13 ;  /* 0x0000000d127b7c20 */ /* 0x000fe20008410000 */
[----:B------:R-:W-:Y:S01]  /*109b0*/  FMUL.FTZ R37, R19, UR13 ;  /* 0x0000000d13257c20 */ /* 0x000fe20008410000 */
[C---:B----4-:R-:W-:Y:S01]  /*109c0*/  HMMA.16816.F32 R112, R48.reuse, R28, R112 ;  /* 0x0000001c3070723c */ /* 0x050fe20000001870 */
[----:B------:R-:W4:Y:S03]  /*109d0*/  S2R R29, SR_TID.X ;  /* 0x00000000001d7919 */ /* 0x000f260000002100 */
[----:B------:R-:W-:Y:S01]  /*109e0*/  FMUL.FTZ R13, R13, UR13 ;  /* 0x0000000d0d0d7c20 */ /* 0x000fe20008410000 */
[----:B------:R-:W-:Y:S01]  /*109f0*/  MUFU.TANH R45, R45 ;  /* 0x0000002d002d7308 */ /* 0x000fe20000002400 */
[----:B------:R-:W-:Y:S01]  /*10a00*/  FMUL.FTZ R15, R15, UR13 ;  /* 0x0000000d0f0f7c20 */ /* 0x000fe20008410000 */
[----:B------:R-:W3:Y:S01]  /*10a10*/  LDSM.16.M88.4 R16, [R148] ;  /* 0x000000009410783b */ /* 0x000ee20000000200 */
[----:B------:R-:W-:Y:S01]  /*10a20*/  HMMA.16816.F32 R108, R48, R30, R108 ;  /* 0x0000001e306c723c */ /* 0x000fe2000000186c */
[----:B------:R-:W-:-:S02]  /*10a30*/  FMUL.FTZ R12, R12, UR13 ;  /* 0x0000000d0c0c7c20 */ /* 0x000fc40008410000 */
[----:B-----5:R-:W5:Y:S02]  /*10a40*/  LDSM.16.M88.4 R20, [R100+0x2800] ;  /* 0x002800006414783b */ /* 0x020f640000000200 */
[----:B------:R1:W-:Y:S01]  /*10a50*/  MUFU.TANH R124, R13 ;  /* 0x0000000d007c7308 */ /* 0x0003e20000002400 */
[C---:B--2---:R-:W-:Y:S07]  /*10a60*/  HMMA.16816.F32 R8, R116.reuse, R24, R8 ;  /* 0x000000187408723c */ /* 0x044fee0000001808 */
[----:B------:R-:W2:Y:S01]  /*10a70*/  MUFU.TANH R59, R59 ;  /* 0x0000003b003b7308 */ /* 0x000ea20000002400 */
[----:B------:R-:W-:Y:S01]  /*10a80*/  HMMA.16816.F32 R4, R116, R26, R4 ;  /* 0x0000001a7404723c */ /* 0x000fe20000001804 */
[----:B------:R-:W-:-:S06]  /*10a90*/  FMUL.FTZ R24, R14, UR13 ;  /* 0x0000000d0e187c20 */ /* 0x000fcc0008410000 */
[----:B------:R-:W2:Y:S01]  /*10aa0*/  MUFU.TANH R46, R46 ;  /* 0x0000002e002e7308 */ /* 0x000ea20000002400 */
[----:B-1----:R-:W-:Y:S02]  /*10ab0*/  IMAD.SHL.U32 R13, R176, 0x80, RZ ;  /* 0x00000080b00d7824 */ /* 0x002fe400078e00ff */
[----:B----4-:R-:W-:-:S05]  /*10ac0*/  IMAD.SHL.U32 R14, R29, 0x2, RZ ;  /* 0x000000021d0e7824 */ /* 0x010fca00078e00ff */
[----:B------:R-:W1:Y:S01]  /*10ad0*/  MUFU.TANH R127, R127 ;  /* 0x0000007f007f7308 */ /* 0x000e620000002400 */
[----:B------:R-:W-:Y:S01]  /*10ae0*/  FMUL.FTZ R8, R8, UR13 ;  /* 0x0000000d08087c20 */ /* 0x000fe20008410000 */
[----:B------:R-:W-:Y:S01]  /*10af0*/  LOP3.LUT R14, R14, 0x6, RZ, 0xc0, !PT ;  /* 0x000000060e0e7812 */ /* 0x000fe200078ec0ff */
[----:B------:R-:W-:Y:S01]  /*10b00*/  FMUL.FTZ R9, R9, UR13 ;  /* 0x0000000d09097c20 */ /* 0x000fe20008410000 */
[----:B------:R-:W-:Y:S01]  /*10b10*/  FMUL.FTZ R10, R10, UR13 ;  /* 0x0000000d0a0a7c20 */ /* 0x000fe20008410000 */
[----:B------:R-:W-:-:S03]  /*10b20*/  FMUL.FTZ R11, R11, UR13 ;  /* 0x0000000d0b0b7c20 */ /* 0x000fc60008410000 */
[----:B------:R4:W-:Y:S01]  /*10b30*/  MUFU.TANH R25, R8 ;  /* 0x0000000800197308 */ /* 0x0009e20000002400 */
[----:B------:R-:W-:Y:S01]  /*10b40*/  FMUL.FTZ R27, R4, UR13 ;  /* 0x0000000d041b7c20 */ /* 0x000fe20008410000 */
[----:B---3--:R-:W-:Y:S01]  /*10b50*/  HMMA.16816.F32 R64, R48, R18, R64 ;  /* 0x000000123040723c */ /* 0x008fe20000001840 */
[----:B------:R-:W-:Y:S01]  /*10b60*/  FMUL.FTZ R5, R5, UR13 ;  /* 0x0000000d05057c20 */ /* 0x000fe20008410000 */
[----:B------:R-:W-:Y:S01]  /*10b70*/  FMUL.FTZ R6, R6, UR13 ;  /* 0x0000000d06067c20 */ /* 0x000fe20008410000 */
[----:B------:R-:W-:-:S03]  /*10b80*/  FMUL.FTZ R7, R7, UR13 ;  /* 0x0000000d07077c20 */ /* 0x000fc60008410000 */
[----:B------:R-:W-:Y:S01]  /*10b90*/  MUFU.TANH R122, R9 ;  /* 0x00000009007a7308 */ /* 0x000fe20000002400 */
[C---:B------:R-:W-:Y:S01]  /*10ba0*/  LOP3.LUT R18, R13.reuse, R14, RZ, 0xfc, !PT ;  /* 0x0000000e0d127212 */ /* 0x040fe200078efcff */
[----:B------:R-:W-:Y:S01]  /*10bb0*/  HMMA.16816.F32 R104, R48, R16, R104 ;  /* 0x000000103068723c */ /* 0x000fe20000001868 */
[----:B------:R-:W-:Y:S02]  /*10bc0*/  P2R R19, PR, RZ, 0x1 ;  /* 0x00000001ff137803 */ /* 0x000fe40000000000 */
[CC--:B------:R-:W-:Y:S01]  /*10bd0*/  ISETP.GE.AND P0, PT, R18.reuse, R57.reuse, PT ;  /* 0x000000391200720c */ /* 0x0c0fe20003f06270 */
[----:B------:R-:W-:Y:S02]  /*10be0*/  VIADD R4, R18, 0x1 ;  /* 0x0000000112047836 */ /* 0x000fe40000000000 */
[----:B------:R-:W-:Y:S01]  /*10bf0*/  MUFU.TANH R26, R10 ;  /* 0x0000000a001a7308 */ /* 0x000fe20000002400 */
[----:B----4-:R-:W-:Y:S01]  /*10c00*/  LOP3.LUT R8, R13, 0x8, R14, 0xfe, !PT ;  /* 0x000000080d087812 */ /* 0x010fe200078efe0e */
[----:B-----5:R-:W-:Y:S01]  /*10c10*/  HMMA.16816.F32 R112, R116, R20, R112 ;  /* 0x000000147470723c */ /* 0x020fe20000001870 */
[----:B------:R-:W-:-:S02]  /*10c20*/  ISETP.GE.AND P2, PT, R4, R57, PT ;  /* 0x000000390400720c */ /* 0x000fc40003f46270 */
[CC--:B------:R-:W-:Y:S02]  /*10c30*/  ISETP.GE.AND P4, PT, R8.reuse, R57.reuse, PT ;  /* 0x000000390800720c */ /* 0x0c0fe40003f86270 */
[-C--:B------:R-:W-:Y:S01]  /*10c40*/  ISETP.GE.AND P5, PT, R8, R58.reuse, PT ;  /* 0x0000003a0800720c */ /* 0x080fe20003fa6270 */
[----:B------:R3:W-:Y:S01]  /*10c50*/  MUFU.TANH R29, R11 ;  /* 0x0000000b001d7308 */ /* 0x0007e20000002400 */
[-C--:B------:R-:W-:Y:S01]  /*10c60*/  ISETP.GE.AND P3, PT, R4, R58.reuse, PT ;  /* 0x0000003a0400720c */ /* 0x080fe20003f66270 */
[----:B------:R-:W-:Y:S01]  /*10c70*/  VIADD R4, R18, 0x9 ;  /* 0x0000000912047836 */ /* 0x000fe20000000000 */
[----:B------:R-:W-:Y:S01]  /*10c80*/  FSEL R54, R54, -INF , !P0 ;  /* 0xff80000036367808 */ /* 0x000fe20004000000 */
[----:B------:R-:W-:Y:S01]  /*10c90*/  HMMA.16816.F32 R108, R116, R22, R108 ;  /* 0x00000016746c723c */ /* 0x000fe2000000186c */
[----:B------:R-:W-:Y:S02]  /*10ca0*/  ISETP.GE.AND P0, PT, R18, R58, PT ;  /* 0x0000003a1200720c */ /* 0x000fe40003f06270 */
[----:B------:R-:W-:Y:S01]  /*10cb0*/  ISETP.GE.AND P1, PT, R4, R57, PT ;  /* 0x000000390400720c */ /* 0x000fe20003f26270 */
[----:B------:R4:W-:Y:S01]  /*10cc0*/  MUFU.TANH R28, R15 ;  /* 0x0000000f001c7308 */ /* 0x0009e20000002400 */
[----:B------:R-:W-:Y:S01]  /*10cd0*/  FSEL R30, R3, -INF , !P2 ;  /* 0xff800000031e7808 */ /* 0x000fe20005000000 */
[----:B------:R-:W-:Y:S01]  /*10ce0*/  VIADD R3, R18, 0x11 ;  /* 0x0000001112037836 */ /* 0x000fe20000000000 */
[----:B------:R-:W-:-:S02]  /*10cf0*/  FSEL R136, R101, -INF , !P1 ;  /* 0xff80000065887808 */ /* 0x000fc40004800000 */
[----:B--2---:R-:W-:Y:S02]  /*10d00*/  FSEL R17, R59, -INF , !P3 ;  /* 0xff8000003b117808 */ /* 0x004fe40005800000 */
[C---:B------:R-:W-:Y:S01]  /*10d10*/  ISETP.GE.AND P3, PT, R3.reuse, R57, PT ;  /* 0x000000390300720c */ /* 0x040fe20003f66270 */
[----:B------:R-:W2:Y:S01]  /*10d20*/  MUFU.TANH R103, R103 ;  /* 0x0000006700677308 */ /* 0x000ea20000002400 */
[----:B---3--:R-:W3:Y:S01]  /*10d30*/  LDSM.16.M88.4 R8, [R100+0x3000] ;  /* 0x003000006408783b */ /* 0x008ee20000000200 */
[-C--:B------:R-:W-:Y:S01]  /*10d40*/  ISETP.GE.AND P2, PT, R3, R58.reuse, PT ;  /* 0x0000003a0300720c */ /* 0x080fe20003f46270 */
[----:B------:R-:W-:Y:S01]  /*10d50*/  FMUL.FTZ R21, R112, UR13 ;  /* 0x0000000d70157c20 */ /* 0x000fe20008410000 */
[----:B------:R-:W-:Y:S01]  /*10d60*/  FSEL R134, R46, -INF , !P3 ;  /* 0xff8000002e867808 */ /* 0x000fe20005800000 */
[----:B------:R-:W-:Y:S01]  /*10d70*/  FMUL.FTZ R22, R113, UR13 ;  /* 0x0000000d71167c20 */ /* 0x000fe20008410000 */
[----:B-1----:R-:W-:Y:S01]  /*10d80*/  FSEL R127, R127, -INF , !P2 ;  /* 0xff8000007f7f7808 */ /* 0x002fe20005000000 */
[----:B------:R-:W-:Y:S01]  /*10d90*/  FMUL.FTZ R59, R115, UR13 ;  /* 0x0000000d733b7c20 */ /* 0x000fe20008410000 */
[----:B------:R-:W1:Y:S01]  /*10da0*/  MUFU.TANH R121, R121 ;  /* 0x0000007900797308 */ /* 0x000e620000002400 */
[----:B----4-:R-:W-:Y:S01]  /*10db0*/  FSEL R15, R55, -INF , !P0 ;  /* 0xff800000370f7808 */ /* 0x010fe20004000000 */
[----:B------:R-:W-:Y:S01]  /*10dc0*/  FMUL.FTZ R101, R114, UR13 ;  /* 0x0000000d72657c20 */ /* 0x000fe20008410000 */
[----:B------:R-:W-:Y:S01]  /*10dd0*/  ISETP.GE.AND P0, PT, R4, R58, PT ;  /* 0x0000003a0400720c */ /* 0x000fe20003f06270 */
[----:B------:R-:W-:-:S02]  /*10de0*/  VIADD R4, R18, 0x19 ;  /* 0x0000001912047836 */ /* 0x000fc40000000000 */
[----:B------:R-:W-:Y:S01]  /*10df0*/  FMUL.FTZ R112, R109, UR13 ;  /* 0x0000000d6d707c20 */ /* 0x000fe20008410000 */
[----:B------:R-:W-:Y:S01]  /*10e00*/  FMUL.FTZ R55, R111, UR13 ;  /* 0x0000000d6f377c20 */ /* 0x000fe20008410000 */
[----:B------:R-:W-:Y:S01]  /*10e10*/  FSEL R45, R45, -INF , !P0 ;  /* 0xff8000002d2d7808 */ /* 0x000fe20004000000 */
[----:B------:R4:W-:Y:S01]  /*10e20*/  MUFU.TANH R120, R5 ;  /* 0x0000000500787308 */ /* 0x0009e20000002400 */
[CC--:B------:R-:W-:Y:S02]  /*10e30*/  ISETP.GE.AND P1, PT, R4.reuse, R57.reuse, PT ;  /* 0x000000390400720c */ /* 0x0c0fe40003f26270 */
[----:B------:R-:W-:Y:S01]  /*10e40*/  ISETP.GE.AND P0, PT, R4, R58, PT ;  /* 0x0000003a0400720c */ /* 0x000fe20003f06270 */
[----:B------:R-:W-:Y:S01]  /*10e50*/  VIADD R4, R18, 0x29 ;  /* 0x0000002912047836 */ /* 0x000fe20000000000 */
[----:B------:R-:W-:Y:S02]  /*10e60*/  FSEL R16, R47, -INF , !P1 ;  /* 0xff8000002f107808 */ /* 0x000fe40004800000 */
[----:B------:R-:W-:Y:S01]  /*10e70*/  FSEL R125, R125, -INF , !P0 ;  /* 0xff8000007d7d7808 */ /* 0x000fe20004000000 */
[----:B------:R-:W5:Y:S01]  /*10e80*/  MUFU.TANH R126, R126 ;  /* 0x0000007e007e7308 */ /* 0x000f620000002400 */
[----:B------:R-:W-:-:S02]  /*10e90*/  ISETP.GE.AND P1, PT, R4, R57, PT ;  /* 0x000000390400720c */ /* 0x000fc40003f26270 */
[----:B------:R-:W-:Y:S02]  /*10ea0*/  ISETP.GE.AND P0, PT, R4, R58, PT ;  /* 0x0000003a0400720c */ /* 0x000fe40003f06270 */
[----:B------:R-:W-:Y:S02]  /*10eb0*/  FSEL R132, R132, -INF , !P1 ;  /* 0xff80000084847808 */ /* 0x000fe40004800000 */
[----:B------:R-:W-:Y:S01]  /*10ec0*/  FSEL R109, R35, -INF , !P0 ;  /* 0xff800000236d7808 */ /* 0x000fe20004000000 */
[----:B------:R-:W5:Y:S01]  /*10ed0*/  MUFU.TANH R37, R37 ;  /* 0x0000002500257308 */ /* 0x000f620000002400 */
[----:B----4-:R-:W-:Y:S01]  /*10ee0*/  VIADD R5, R18, 0x21 ;  /* 0x0000002112057836 */ /* 0x010fe20000000000 */
[----:B------:R-:W-:-:S04]  /*10ef0*/  LOP3.LUT R23, R13, 0x48, R14, 0xfe, !PT ;  /* 0x000000480d177812 */ /* 0x000fc800078efe0e */
[C---:B------:R-:W-:Y:S02]  /*10f00*/  ISETP.GE.AND P3, PT, R5.reuse, R57, PT ;  /* 0x000000390500720c */ /* 0x040fe40003f66270 */
[----:B------:R-:W-:Y:S01]  /*10f10*/  MUFU.TANH R20, R6 ;  /* 0x0000000600147308 */ /* 0x000fe20000002400 */
[----:B------:R-:W-:Y:S01]  /*10f20*/  ISETP.GE.AND P2, PT, R5, R58, PT ;  /* 0x0000003a0500720c */ /* 0x000fe20003f46270 */
[----:B---3--:R-:W-:Y:S01]  /*10f30*/  HMMA.16816.F32 R104, R116, R8, R104 ;  /* 0x000000087468723c */ /* 0x008fe20000001868 */
[----:B--2---:R-:W-:Y:S02]  /*10f40*/  FSEL R56, R103, -INF , !P3 ;  /* 0xff80000067387808 */ /* 0x004fe40005800000 */
[----:B-1----:R-:W-:-:S03]  /*10f50*/  FSEL R121, R121, -INF , !P2 ;  /* 0xff80000079797808 */ /* 0x002fc60005000000 */
[----:B------:R1:W2:Y:S01]  /*10f60*/  MUFU.TANH R3, R7 ;  /* 0x0000000700037308 */ /* 0x0002a20000002400 */
[C---:B------:R-:W-:Y:S01]  /*10f70*/  VIADD R8, R18.reuse, 0x31 ;  /* 0x0000003112087836 */ /* 0x040fe20000000000 */
[----:B------:R-:W-:Y:S01]  /*10f80*/  HMMA.16816.F32 R64, R116, R10, R64 ;  /* 0x0000000a7440723c */ /* 0x000fe20000001840 */
[----:B------:R-:W-:-:S03]  /*10f90*/  VIADD R9, R18, 0x39 ;  /* 0x0000003912097836 */ /* 0x000fc60000000000 */
[CC--:B------:R-:W-:Y:S02]  /*10fa0*/  ISETP.GE.AND P3, PT, R8.reuse, R57.reuse, PT ;  /* 0x000000390800720c */ /* 0x0c0fe40003f66270 */
[-C--:B------:R-:W-:Y:S01]  /*10fb0*/  ISETP.GE.AND P2, PT, R8, R58.reuse, PT ;  /* 0x0000003a0800720c */ /* 0x080fe20003f46270 */
[----:B------:R-:W-:Y:S01]  /*10fc0*/  VIADD R8, R18, 0x41 ;  /* 0x0000004112087836 */ /* 0x000fe20000000000 */
[----:B-----5:R-:W-:Y:S01]  /*10fd0*/  FSEL R126, R126, -INF , !P3 ;  /* 0xff8000007e7e7808 */ /* 0x020fe20005800000 */
[----:B------:R-:W3:Y:S01]  /*10fe0*/  MUFU.TANH R22, R22 ;  /* 0x0000001600167308 */ /* 0x000ee20000002400 */
[----:B------:R-:W-:Y:S02]  /*10ff0*/  FSEL R111, R37, -INF , !P2 ;  /* 0xff800000256f7808 */ /* 0x000fe40005000000 */
[CC--:B------:R-:W-:Y:S02]  /*11000*/  ISETP.GE.AND P1, PT, R9.reuse, R57.reuse, PT ;  /* 0x000000390900720c */ /* 0x0c0fe40003f26270 */
[-C--:B------:R-:W-:Y:S01]  /*11010*/  ISETP.GE.AND P0, PT, R9, R58.reuse, PT ;  /* 0x0000003a0900720c */ /* 0x080fe20003f06270 */
[----:B-1----:R-:W1:Y:S01]  /*11020*/  LDSM.16.M88.4 R4, [R102] ;  /* 0x000000006604783b */ /* 0x002e620000000200 */
[-C--:B------:R-:W-:Y:S01]  /*11030*/  ISETP.GE.AND P3, PT, R8, R57.reuse, PT ;  /* 0x000000390800720c */ /* 0x080fe20003f66270 */
[----:B------:R-:W-:Y:S01]  /*11040*/  VIADD R9, R18, 0x49 ;  /* 0x0000004912097836 */ /* 0x000fe20000000000 */
[-C--:B------:R-:W-:Y:S01]  /*11050*/  ISETP.GE.AND P2, PT, R8, R58.reuse, PT ;  /* 0x0000003a0800720c */ /* 0x080fe20003f46270 */
[----:B------:R-:W-:Y:S01]  /*11060*/  VIADD R8, R18, 0x51 ;  /* 0x0000005112087836 */ /* 0x000fe20000000000 */
[----:B------:R-:W-:Y:S01]  /*11070*/  FSEL R124, R124, -INF , !P1 ;  /* 0xff8000007c7c7808 */ /* 0x000fe20004800000 */
[----:B------:R-:W4:Y:S01]  /*11080*/  MUFU.TANH R59, R59 ;  /* 0x0000003b003b7308 */ /* 0x000f220000002400 */
[----:B------:R-:W-:Y:S01]  /*11090*/  FSEL R113, R28, -INF , !P0 ;  /* 0xff8000001c717808 */ /* 0x000fe20004000000 */
[----:B------:R-:W-:Y:S01]  /*110a0*/  FMUL.FTZ R46, R105, UR13 ;  /* 0x0000000d692e7c20 */ /* 0x000fe20008410000 */
[----:B------:R-:W-:Y:S01]  /*110b0*/  FSEL R122, R122, -INF , !P3 ;  /* 0xff8000007a7a7808 */ /* 0x000fe20005800000 */
[----:B------:R-:W-:Y:S01]  /*110c0*/  FMUL.FTZ R47, R107, UR13 ;  /* 0x0000000d6b2f7c20 */ /* 0x000fe20008410000 */
[----:B------:R-:W-:Y:S01]  /*110d0*/  FSEL R103, R29, -INF , !P2 ;  /* 0xff8000001d677808 */ /* 0x000fe20005000000 */
[----:B------:R-:W-:Y:S01]  /*110e0*/  FMUL.FTZ R66, R66, UR13 ;  /* 0x0000000d42427c20 */ /* 0x000fe20008410000 */
[C---:B------:R-:W-:Y:S01]  /*110f0*/  ISETP.GE.AND P1, PT, R9.reuse, R57, PT ;  /* 0x000000390900720c */ /* 0x040fe20003f26270 */
[----:B------:R-:W5:Y:S01]  /*11100*/  MUFU.TANH R112, R112 ;  /* 0x0000007000707308 */ /* 0x000f620000002400 */
[----:B------:R-:W-:-:S02]  /*11110*/  ISETP.GE.AND P0, PT, R9, R58, PT ;  /* 0x0000003a0900720c */ /* 0x000fc40003f06270 */
[C---:B------:R-:W-:Y:S02]  /*11120*/  ISETP.GE.AND P3, PT, R8.reuse, R57, PT ;  /* 0x000000390800720c */ /* 0x040fe40003f66270 */
[----:B------:R-:W-:Y:S02]  /*11130*/  ISETP.GE.AND P2, PT, R8, R58, PT ;  /* 0x0000003a0800720c */ /* 0x000fe40003f46270 */
[----:B------:R-:W5:Y:S01]  /*11140*/  LDSM.16.M88.4 R8, [R100+0x3800] ;  /* 0x003800006408783b */ /* 0x000f620000000200 */
[----:B--2---:R-:W-:Y:S01]  /*11150*/  FSEL R105, R3, -INF , !P0 ;  /* 0xff80000003697808 */ /* 0x004fe20004000000 */
[----:B------:R-:W-:Y:S01]  /*11160*/  FMUL.FTZ R3, R67, UR13 ;  /* 0x0000000d43037c20 */ /* 0x000fe20008410000 */
[----:B------:R-:W2:Y:S01]  /*11170*/  MUFU.TANH R55, R55 ;  /* 0x0000003700377308 */ /* 0x000ea20000002400 */
[----:B------:R-:W-:Y:S01]  /*11180*/  FSEL R120, R120, -INF , !P1 ;  /* 0xff80000078787808 */ /* 0x000fe20004800000 */
[----:B------:R-:W-:-:S04]  /*11190*/  DEPBAR.LE SB0, 0x0 ;  /* 0x000080000000791a */ /* 0x000fc80000000000 */
[----:B---3--:R-:W-:Y:S01]  /*111a0*/  FSEL R114, R22, -INF , !P3 ;  /* 0xff80000016727808 */ /* 0x008fe20005800000 */
[----:B------:R-:W-:Y:S01]  /*111b0*/  FMUL.FTZ R22, R108, UR13 ;  /* 0x0000000d6c167c20 */ /* 0x000fe20008410000 */
[----:B------:R-:W3:Y:S01]  /*111c0*/  MUFU.TANH R46, R46 ;  /* 0x0000002e002e7308 */ /* 0x000ee20000002400 */
[----:B----4-:R-:W-:Y:S01]  /*111d0*/  FSEL R59, R59, -INF , !P2 ;  /* 0xff8000003b3b7808 */ /* 0x010fe20005000000 */
[C---:B-1----:R-:W-:Y:S06]  /*111e0*/  HMMA.16816.F32 R60, R48.reuse, R4, R60 ;  /* 0x00000004303c723c */ /* 0x042fec000000183c */
[----:B------:R-:W1:Y:S01]  /*111f0*/  MUFU.TANH R47, R47 ;  /* 0x0000002f002f7308 */ /* 0x000e620000002400 */
[----:B------:R-:W-:Y:S01]  /*11200*/  HMMA.16816.F32 R128, R48, R6, R128 ;  /* 0x000000063080723c */ /* 0x000fe20000001880 */
[----:B------:R-:W-:Y:S01]  /*11210*/  FMUL.FTZ R4, R65, UR13 ;  /* 0x0000000d41047c20 */ /* 0x000fe20008410000 */
[----:B------:R-:W-:-:S05]  /*11220*/  VIADD R5, R18, 0x59 ;  /* 0x0000005912057836 */ /* 0x000fca0000000000 */
[----:B------:R-:W-:Y:S01]  /*11230*/  MUFU.TANH R3, R3 ;  /* 0x0000000300037308 */ /* 0x000fe20000002400 */
[----:B------:R-:W-:Y:S01]  /*11240*/  FMUL.FTZ R65, R110, UR13 ;  /* 0x0000000d6e417c20 */ /* 0x000fe20008410000 */
[C---:B------:R-:W-:Y:S01]  /*11250*/  ISETP.GE.AND P1, PT, R5.reuse, R57, PT ;  /* 0x000000390500720c */ /* 0x040fe20003f26270 */
[----:B------:R-:W-:Y:S01]  /*11260*/  FMUL.FTZ R7, R104, UR13 ;  /* 0x0000000d68077c20 */ /* 0x000fe20008410000 */
[----:B------:R-:W-:Y:S01]  /*11270*/  ISETP.GE.AND P0, PT, R5, R58, PT ;  /* 0x0000003a0500720c */ /* 0x000fe20003f06270 */
[----:B------:R-:W-:-:S03]  /*11280*/  VIADD R5, R18, 0x61 ;  /* 0x0000006112057836 */ /* 0x000fc60000000000 */
[----:B------:R-:W4:Y:S01]  /*11290*/  MUFU.TANH R4, R4 ;  /* 0x0000000400047308 */ /* 0x000f220000002400 */
[----:B------:R-:W-:Y:S01]  /*112a0*/  LOP3.LUT R6, R13, 0x10, R14, 0xfe, !PT ;  /* 0x000000100d067812 */ /* 0x000fe200078efe0e */
[----:B------:R-:W-:Y:S01]  /*112b0*/  FMUL.FTZ R49, R106, UR13 ;  /* 0x0000000d6a317c20 */ /* 0x000fe20008410000 */
[----:B-----5:R-:W-:Y:S01]  /*112c0*/  FSEL R112, R112, -INF , !P1 ;  /* 0xff80000070707808 */ /* 0x020fe20004800000 */
[----:B------:R-:W-:Y:S01]  /*112d0*/  FMUL.FTZ R50, R64, UR13 ;  /* 0x0000000d40327c20 */ /* 0x000fe20008410000 */
[C---:B------:R-:W-:Y:S01]  /*112e0*/  ISETP.GE.AND P3, PT, R5.reuse, R57, PT ;  /* 0x000000390500720c */ /* 0x040fe20003f66270 */
[----:B------:R-:W-:Y:S02]  /*112f0*/  HMMA.16816.F32 R60, R116, R8, R60 ;  /* 0x00000008743c723c */ /* 0x000fe4000000183c */
[----:B------:R-:W5:Y:S01]  /*11300*/  MUFU.TANH R44, R44 ;  /* 0x0000002c002c7308 */ /* 0x000f620000002400 */
[----:B------:R-:W-:Y:S01]  /*11310*/  ISETP.GE.AND P2, PT, R5, R58, PT ;  /* 0x0000003a0500720c */ /* 0x000fe20003f46270 */
[----:B------:R-:W-:Y:S01]  /*11320*/  VIADD R5, R18, 0x69 ;  /* 0x0000006912057836 */ /* 0x000fe20000000000 */
[----:B--2---:R-:W-:-:S02]  /*11330*/  FSEL R55, R55, -INF , !P0 ;  /* 0xff80000037377808 */ /* 0x004fc40004000000 */
[----:B---3--:R-:W-:Y:S01]  /*11340*/  FSEL R46, R46, -INF , !P3 ;  /* 0xff8000002e2e7808 */ /* 0x008fe20005800000 */
[----:B------:R-:W-:Y:S01]  /*11350*/  HMMA.16816.F32 R128, R116, R10, R128 ;  /* 0x0000000a7480723c */ /* 0x000fe20000001880 */
[-C--:B------:R-:W-:Y:S01]  /*11360*/  ISETP.GE.AND P1, PT, R5, R57.reuse, PT ;  /* 0x000000390500720c */ /* 0x080fe20003f26270 */
[----:B------:R-:W2:Y:S01]  /*11370*/  MUFU.TANH R40, R40 ;  /* 0x0000002800287308 */ /* 0x000ea20000002400 */
[----:B-1----:R-:W-:Y:S02]  /*11380*/  FSEL R47, R47, -INF , !P2 ;  /* 0xff8000002f2f7808 */ /* 0x002fe40005000000 */
[-C--:B------:R-:W-:Y:S02]  /*11390*/  ISETP.GE.AND P0, PT, R5, R58.reuse, PT ;  /* 0x0000003a0500720c */ /* 0x080fe40003f06270 */
[C---:B------:R-:W-:Y:S02]  /*113a0*/  ISETP.GE.AND P3, PT, R6.reuse, R57, PT ;  /* 0x000000390600720c */ /* 0x040fe40003f66270 */
[----:B------:R-:W-:Y:S01]  /*113b0*/  ISETP.GE.AND P2, PT, R6, R58, PT ;  /* 0x0000003a0600720c */ /* 0x000fe20003f46270 */
[----:B------:R-:W1:Y:S01]  /*113c0*/  MUFU.TANH R36, R36 ;  /* 0x0000002400247308 */ /* 0x000e620000002400 */
[----:B------:R-:W-:-:S02]  /*113d0*/  LOP3.LUT R5, R13, 0x18, R14, 0xfe, !PT ;  /* 0x000000180d057812 */ /* 0x000fc400078efe0e */
[C-C-:B------:R-:W-:Y:S02]  /*113e0*/  LOP3.LUT R6, R13.reuse, 0x20, R14.reuse, 0xfe, !PT ;  /* 0x000000200d067812 */ /* 0x140fe400078efe0e */
[----:B----4-:R-:W-:Y:S02]  /*113f0*/  FSEL R48, R4, -INF , !P1 ;  /* 0xff80000004307808 */ /* 0x010fe40004800000 */
[----:B------:R-:W-:Y:S01]  /*11400*/  LOP3.LUT R8, R13, 0x28, R14, 0xfe, !PT ;  /* 0x000000280d087812 */ /* 0x000fe200078efe0e */
[----:B------:R-:W3:Y:S01]  /*11410*/  MUFU.TANH R42, R42 ;  /* 0x0000002a002a7308 */ /* 0x000ee20000002400 */
[----:B------:R-:W-:Y:S01]  /*11420*/  FSEL R3, R3, -INF , !P0 ;  /* 0xff80000003037808 */ /* 0x000fe20004000000 */
[----:B------:R-:W-:Y:S01]  /*11430*/  FMUL.FTZ R28, R60, UR13 ;  /* 0x0000000d3c1c7c20 */ /* 0x000fe20008410000 */
[----:B------:R-:W-:Y:S01]  /*11440*/  FSEL R4, R53, -INF , !P4 ;  /* 0xff80000035047808 */ /* 0x000fe20006000000 */
[----:B------:R-:W-:Y:S01]  /*11450*/  FMUL.FTZ R61, R61, UR13 ;  /* 0x0000000d3d3d7c20 */ /* 0x000fe20008410000 */
[C---:B------:R-:W-:Y:S01]  /*11460*/  ISETP.GE.AND P1, PT, R5.reuse, R57, PT ;  /* 0x000000390500720c */ /* 0x040fe20003f26270 */
[----:B------:R-:W-:Y:S01]  /*11470*/  FMUL.FTZ R128, R128, UR13 ;  /* 0x0000000d80807c20 */ /* 0x000fe20008410000 */
[-C--:B------:R-:W-:Y:S01]  /*11480*/  ISETP.GE.AND P0, PT, R5, R58.reuse, PT ;  /* 0x0000003a0500720c */ /* 0x080fe20003f06270 */
[----:B------:R-:W4:Y:S01]  /*11490*/  MUFU.TANH R24, R24 ;  /* 0x0000001800187308 */ /* 0x000f220000002400 */
[----:B------:R-:W-:-:S02]  /*114a0*/  ISETP.GE.AND P4, PT, R6, R58, PT ;  /* 0x0000003a0600720c */ /* 0x000fc40003f86270 */
[----:B------:R-:W-:Y:S02]  /*114b0*/  FSEL R5, R52, -INF , !P5 ;  /* 0xff80000034057808 */ /* 0x000fe40006800000 */
[----:B-----5:R-:W-:Y:S02]  /*114c0*/  FSEL R44, R44, -INF , !P3 ;  /* 0xff8000002c2c7808 */ /* 0x020fe40005800000 */
[----:B--2---:R-:W-:Y:S01]  /*114d0*/  FSEL R51, R40, -INF , !P2 ;  /* 0xff80000028337808 */ /* 0x004fe20005000000 */
[----:B------:R-:W2:Y:S01]  /*114e0*/  MUFU.TANH R34, R34 ;  /* 0x0000002200227308 */ /* 0x000ea20000002400 */
[----:B------:R-:W-:Y:S02]  /*114f0*/  LOP3.LUT R9, R13, 0x38, R14, 0xfe, !PT ;  /* 0x000000380d097812 */ /* 0x000fe400078efe0e */
[-C--:B------:R-:W-:Y:S02]  /*11500*/  ISETP.GE.AND P5, PT, R6, R57.reuse, PT ;  /* 0x000000390600720c */ /* 0x080fe40003fa6270 */
[----:B------:R-:W-:-:S02]  /*11510*/  ISETP.GE.AND P3, PT, R8, R57, PT ;  /* 0x000000390800720c */ /* 0x000fc40003f66270 */
[-C--:B------:R-:W-:Y:S01]  /*11520*/  ISETP.GE.AND P2, PT, R8, R58.reuse, PT ;  /* 0x0000003a0800720c */ /* 0x080fe20003f46270 */
[----:B------:R-:W5:Y:S01]  /*11530*/  MUFU.TANH R12, R12 ;  /* 0x0000000c000c7308 */ /* 0x000f620000002400 */
[----:B------:R-:W-:Y:S02]  /*11540*/  LOP3.LUT R8, R13, 0x30, R14, 0xfe, !PT ;  /* 0x000000300d087812 */ /* 0x000fe400078efe0e */
[----:B-1----:R-:W-:Y:S02]  /*11550*/  FSEL R107, R36, -INF , !P4 ;  /* 0xff800000246b7808 */ /* 0x002fe40006000000 */
[----:B------:R-:W-:Y:S02]  /*11560*/  ISETP.GE.AND P4, PT, R9, R58, PT ;  /* 0x0000003a0900720c */ /* 0x000fe40003f86270 */
[----:B------:R-:W-:Y:S01]  /*11570*/  FSEL R6, R43, -INF , !P1 ;  /* 0xff8000002b067808 */ /* 0x000fe20004800000 */
[----:B------:R-:W1:Y:S01]  /*11580*/  MUFU.TANH R27, R27 ;  /* 0x0000001b001b7308 */ /* 0x000e620000002400 */
[----:B---3--:R-:W-:-:S02]  /*11590*/  FSEL R106, R42, -INF , !P5 ;  /* 0xff8000002a6a7808 */ /* 0x008fc40006800000 */
[--C-:B------:R-:W-:Y:S02]  /*115a0*/  LOP3.LUT R11, R13, 0x50, R14.reuse, 0xfe, !PT ;  /* 0x000000500d0b7812 */ /* 0x100fe400078efe0e */
[-C--:B------:R-:W-:Y:S02]  /*115b0*/  ISETP.GE.AND P1, PT, R8, R57.reuse, PT ;  /* 0x000000390800720c */ /* 0x080fe40003f26270 */
[-C--:B------:R-:W-:Y:S01]  /*115c0*/  ISETP.GE.AND P5, PT, R9, R57.reuse, PT ;  /* 0x000000390900720c */ /* 0x080fe20003fa6270 */
[----:B------:R-:W3:Y:S01]  /*115d0*/  MUFU.TANH R101, R101 ;  /* 0x0000006500657308 */ /* 0x000ee20000002400 */
[----:B------:R-:W-:Y:S02]  /*115e0*/  LOP3.LUT R10, R13, 0x40, R14, 0xfe, !PT ;  /* 0x000000400d0a7812 */ /* 0x000fe400078efe0e */
[----:B----4-:R-:W-:Y:S02]  /*115f0*/  FSEL R117, R24, -INF , !P4 ;  /* 0xff80000018757808 */ /* 0x010fe40006000000 */
[----:B------:R-:W-:-:S02]  /*11600*/  ISETP.GE.AND P4, PT, R11, R57, PT ;  /* 0x000000390b00720c */ /* 0x000fc40003f86270 */
[----:B------:R-:W-:Y:S01]  /*11610*/  FSEL R60, R32, -INF , !P3 ;  /* 0xff800000203c7808 */ /* 0x000fe20005800000 */
[----:B------:R-:W4:Y:S01]  /*11620*/  MUFU.TANH R123, R123 ;  /* 0x0000007b007b7308 */ /* 0x000f220000002400 */
[----:B--2---:R-:W-:Y:S02]  /*11630*/  FSEL R64, R34, -INF , !P1 ;  /* 0xff80000022407808 */ /* 0x004fe40004800000 */
[----:B-----5:R-:W-:Y:S02]  /*11640*/  FSEL R104, R12, -INF , !P5 ;  /* 0xff8000000c687808 */ /* 0x020fe40006800000 */
[----:B------:R-:W-:Y:S02]  /*11650*/  FSEL R67, R33, -INF , !P2 ;  /* 0xff80000021437808 */ /* 0x000fe40005000000 */
[-C--:B------:R-:W-:Y:S01]  /*11660*/  ISETP.GE.AND P3, PT, R10, R57.reuse, PT ;  /* 0x000000390a00720c */ /* 0x080fe20003f66270 */
[----:B------:R-:W-:Y:S01]  /*11670*/  MUFU.TANH R22, R22 ;  /* 0x0000001600167308 */ /* 0x000fe20000002400 */
[----:B------:R-:W-:-:S02]  /*11680*/  ISETP.GE.AND P1, PT, R23, R57, PT ;  /* 0x000000391700720c */ /* 0x000fc40003f26270 */
[-C--:B------:R-:W-:Y:S02]  /*11690*/  ISETP.GE.AND P5, PT, R11, R58.reuse, PT ;  /* 0x0000003a0b00720c */ /* 0x080fe40003fa6270 */
[----:B------:R-:W-:Y:S02]  /*116a0*/  FSEL R53, R41, -INF , !P0 ;  /* 0xff80000029357808 */ /* 0x000fe40004000000 */
[-C--:B------:R-:W-:Y:S01]  /*116b0*/  ISETP.GE.AND P2, PT, R10, R58.reuse, PT ;  /* 0x0000003a0a00720c */ /* 0x080fe20003f46270 */
[----:B------:R2:W-:Y:S01]  /*116c0*/  MUFU.TANH R9, R28 ;  /* 0x0000001c00097308 */ /* 0x0005e20000002400 */
[----:B------:R-:W-:Y:S02]  /*116d0*/  LOP3.LUT R11, R13, 0x60, R14, 0xfe, !PT ;  /* 0x000000600d0b7812 */ /* 0x000fe400078efe0e */
[----:B------:R-:W-:Y:S02]  /*116e0*/  ISETP.GE.AND P0, PT, R8, R58, PT ;  /* 0x0000003a0800720c */ /* 0x000fe40003f06270 */
[----:B------:R-:W-:-:S02]  /*116f0*/  P2R R24, PR, RZ, 0x10 ;  /* 0x00000010ff187803 */ /* 0x000fc40000000000 */
[----:B------:R-:W-:Y:S01]  /*11700*/  FSEL R116, R25, -INF , !P3 ;  /* 0xff80000019747808 */ /* 0x000fe20005800000 */
[----:B------:R-:W5:Y:S01]  /*11710*/  MUFU.TANH R7, R7 ;  /* 0x0000000700077308 */ /* 0x000f620000002400 */
[----:B-1----:R-:W-:Y:S01]  /*11720*/  FSEL R118, R27, -INF , !P1 ;  /* 0xff8000001b767808 */ /* 0x002fe20004800000 */
[----:B------:R-:W-:Y:S01]  /*11730*/  FMUL.FTZ R27, R62, UR13 ;  /* 0x0000000d3e1b7c20 */ /* 0x000fe20008410000 */
[--C-:B------:R-:W-:Y:S01]  /*11740*/  LOP3.LUT R12, R13, 0x58, R14.reuse, 0xfe, !PT ;  /* 0x000000580d0c7812 */ /* 0x100fe200078efe0e */
[----:B------:R-:W-:Y:S01]  /*11750*/  FMUL.FTZ R25, R130, UR13 ;  /* 0x0000000d82197c20 */ /* 0x000fe20008410000 */
[----:B------:R-:W-:Y:S01]  /*11760*/  FSEL R119, R26, -INF , !P2 ;  /* 0xff8000001a777808 */ /* 0x000fe20005000000 */
[----:B------:R-:W-:Y:S01]  /*11770*/  FMUL.FTZ R26, R63, UR13 ;  /* 0x0000000d3f1a7c20 */ /* 0x000fe20008410000 */
[C---:B------:R-:W-:Y:S01]  /*11780*/  ISETP.GE.AND P3, PT, R11.reuse, R57, PT ;  /* 0x000000390b00720c */ /* 0x040fe20003f66270 */
[----:B------:R-:W1:Y:S01]  /*11790*/  MUFU.TANH R21, R21 ;  /* 0x0000001500157308 */ /* 0x000e620000002400 */
[----:B------:R-:W-:Y:S01]  /*117a0*/  ISETP.GE.AND P1, PT, R11, R58, PT ;  /* 0x0000003a0b00720c */ /* 0x000fe20003f26270 */
[----:B--2---:R-:W-:Y:S01]  /*117b0*/  FMUL.FTZ R28, R129, UR13 ;  /* 0x0000000d811c7c20 */ /* 0x004fe20008410000 */
[----:B------:R-:W-:Y:S01]  /*117c0*/  ISETP.NE.AND P2, PT, R24, RZ, PT ;  /* 0x000000ff1800720c */ /* 0x000fe20003f45270 */
[----:B------:R-:W-:Y:S01]  /*117d0*/  FMUL.FTZ R24, R131, UR13 ;  /* 0x0000000d83187c20 */ /* 0x000fe20008410000 */
[----:B------:R-:W-:-:S02]  /*117e0*/  LOP3.LUT R11, R13, 0x70, R14, 0xfe, !PT ;  /* 0x000000700d0b7812 */ /* 0x000fc400078efe0e */
[CC--:B------:R-:W-:Y:S01]  /*117f0*/  ISETP.GE.AND P6, PT, R12.reuse, R57.reuse, PT ;  /* 0x000000390c00720c */ /* 0x0c0fe20003fc6270 */
[----:B------:R2:W1:Y:S01]  /*11800*/  MUFU.TANH R8, R66 ;  /* 0x0000004200087308 */ /* 0x0004620000002400 */
[----:B---3--:R-:W-:Y:S02]  /*11810*/  FSEL R101, R101, -INF , !P5 ;  /* 0xff80000065657808 */ /* 0x008fe40006800000 */
[----:B----4-:R-:W-:Y:S02]  /*11820*/  FSEL R123, R123, -INF , !P0 ;  /* 0xff8000007b7b7808 */ /* 0x010fe40004000000 */
[----:B------:R-:W-:Y:S02]  /*11830*/  ISETP.GE.AND P5, PT, R11, R57, PT ;  /* 0x000000390b00720c */ /* 0x000fe40003fa6270 */
[-C--:B------:R-:W-:Y:S01]  /*11840*/  ISETP.GE.AND P0, PT, R23, R58.reuse, PT ;  /* 0x0000003a1700720c */ /* 0x080fe20003f06270 */
[----:B------:R-:W3:Y:S01]  /*11850*/  MUFU.TANH R65, R65 ;  /* 0x0000004100417308 */ /* 0x000ee20000002400 */
[----:B------:R-:W-:-:S02]  /*11860*/  ISETP.GE.AND P4, PT, R12, R58, PT ;  /* 0x0000003a0c00720c */ /* 0x000fc40003f86270 */
[----:B------:R-:W-:Y:S02]  /*11870*/  LOP3.LUT R12, R13, 0x68, R14, 0xfe, !PT ;  /* 0x000000680d0c7812 */ /* 0x000fe400078efe0e */
[----:B------:R-:W-:Y:S02]  /*11880*/  FSEL R115, R20, -INF , !P0 ;  /* 0xff80000014737808 */ /* 0x000fe40004000000 */
[----:B-----5:R-:W-:Y:S01]  /*11890*/  FSEL R52, R7, -INF , !P3 ;  /* 0xff80000007347808 */ /* 0x020fe20005800000 */
[----:B------:R-:W4:Y:S01]  /*118a0*/  MUFU.TANH R49, R49 ;  /* 0x0000003100317308 */ /* 0x000f220000002400 */
[----:B--2---:R-:W-:Y:S01]  /*118b0*/  FSEL R66, R22, -INF , !P6 ;  /* 0xff80000016427808 */ /* 0x004fe20007000000 */
[C---:B------:R-:W-:Y:S01]  /*118c0*/  VIADD R7, R18.reuse, 0x71 ;  /* 0x0000007112077836 */ /* 0x040fe20000000000 */
[----:B------:R-:W-:Y:S01]  /*118d0*/  FSEL R22, R9, -INF , !P5 ;  /* 0xff80000009167808 */ /* 0x000fe20006800000 */
[----:B------:R-:W-:Y:S01]  /*118e0*/  VIADD R18, R18, 0x79 ;  /* 0x0000007912127836 */ /* 0x000fe20000000000 */
[----:B------:R-:W-:-:S02]  /*118f0*/  ISETP.NE.AND P5, PT, R19, RZ, PT ;  /* 0x000000ff1300720c */ /* 0x000fc40003fa5270 */
[----:B------:R-:W-:Y:S01]  /*11900*/  ISETP.GE.AND P0, PT, R12, R58, PT ;  /* 0x0000003a0c00720c */ /* 0x000fe20003f06270 */
[----:B------:R-:W2:Y:S01]  /*11910*/  MUFU.TANH R50, R50 ;  /* 0x0000003200327308 */ /* 0x000ea20000002400 */
[----:B-1----:R-:W-:Y:S02]  /*11920*/  FSEL R108, R21, -INF , !P2 ;  /* 0xff800000156c7808 */ /* 0x002fe40005000000 */
[----:B------:R-:W-:Y:S02]  /*11930*/  FSEL R20, R8, -INF , !P0 ;  /* 0xff80000008147808 */ /* 0x000fe40004000000 */
[-C--:B------:R-:W-:Y:S02]  /*11940*/  ISETP.GE.AND P2, PT, R12, R57.reuse, PT ;  /* 0x000000390c00720c */ /* 0x080fe40003f46270 */
[----:B------:R-:W-:Y:S01]  /*11950*/  ISETP.GE.AND P0, PT, R7, R57, PT ;  /* 0x000000390700720c */ /* 0x000fe20003f06270 */
[----:B------:R-:W1:Y:S01]  /*11960*/  MUFU.TANH R10, R61 ;  /* 0x0000003d000a7308 */ /* 0x000e620000002400 */
[----:B------:R-:W-:-:S02]  /*11970*/  LOP3.LUT R14, R13, 0x78, R14, 0xfe, !PT ;  /* 0x000000780d0e7812 */ /* 0x000fc400078efe0e */
[----:B---3--:R-:W-:Y:S02]  /*11980*/  FSEL R65, R65, -INF , !P4 ;  /* 0xff80000041417808 */ /* 0x008fe40006000000 */
[----:B----4-:R-:W-:Y:S02]  /*11990*/  FSEL R49, R49, -INF , !P1 ;  /* 0xff80000031317808 */ /* 0x010fe40004800000 */
[-C--:B------:R-:W-:Y:S01]  /*119a0*/  ISETP.GE.AND P6, PT, R11, R58.reuse, PT ;  /* 0x0000003a0b00720c */ /* 0x080fe20003fc6270 */
[----:B------:R-:W3:Y:S01]  /*119b0*/  MUFU.TANH R23, R128 ;  /* 0x0000008000177308 */ /* 0x000ee20000002400 */
[----:B--2---:R-:W-:Y:S02]  /*119c0*/  FSEL R50, R50, -INF , !P2 ;  /* 0xff80000032327808 */ /* 0x004fe40005000000 */
[C---:B------:R-:W-:Y:S02]  /*119d0*/  ISETP.GE.AND P4, PT, R14.reuse, R57, PT ;  /* 0x000000390e00720c */ /* 0x040fe40003f86270 */
[----:B------:R-:W-:-:S02]  /*119e0*/  ISETP.GE.AND P3, PT, R14, R58, PT ;  /* 0x0000003a0e00720c */ /* 0x000fc40003f66270 */
[-C--:B------:R-:W-:Y:S01]  /*119f0*/  ISETP.GE.AND P2, PT, R7, R58.reuse, PT ;  /* 0x0000003a0700720c */ /* 0x080fe20003f46270 */
[----:B------:R-:W2:Y:S01]  /*11a00*/  MUFU.TANH R28, R28 ;  /* 0x0000001c001c7308 */ /* 0x000ea20000002400 */
[----:B-1----:R-:W-:Y:S01]  /*11a10*/  FSEL R21, R10, -INF , !P0 ;  /* 0xff8000000a157808 */ /* 0x002fe20004000000 */
[----:B------:R-:W-:Y:S01]  /*11a20*/  BAR.SYNC.DEFER_BLOCKING 0x0 ;  /* 0x0000000000007b1d */ /* 0x000fe20000010000 */
[C---:B------:R-:W-:Y:S02]  /*11a30*/  ISETP.GE.AND P1, PT, R18.reuse, R57, PT ;  /* 0x000000391200720c */ /* 0x040fe40003f26270 */
[----:B------:R-:W-:-:S03]  /*11a40*/  ISETP.GE.AND P0, PT, R18, R58, PT ;  /* 0x0000003a1200720c */ /* 0x000fc60003f06270 */
[----:B------:R-:W1:Y:S01]  /*11a50*/  MUFU.TANH R27, R27 ;  /* 0x0000001b001b7308 */ /* 0x000e620000002400 */
[----:B---3--:R-:W-:-:S07]  /*11a60*/  FSEL R23, R23, -INF , !P4 ;  /* 0xff80000017177808 */ /* 0x008fce0006000000 */
        /* <DEDUP_REMOVED lines=70> */
.L_x_6764:
[----:B------:R-:W-:Y:S02]  /*11ed0*/  ULDC UR8, c[0x0][0x248] ;  /* 0x0000920000087ab9 */ /* 0x000fe40000000800 */
[----:B------:R-:W-:-:S06]  /*11ee0*/  USHF.L.U32 UR4, UR8, 0x7, URZ ;  /* 0x0000000708047899 */ /* 0x000fcc000800063f */
[----:B------:R-:W-:-:S04]  /*11ef0*/  IADD3 R12, RZ, -UR4, RZ ;  /* 0x80000004ff0c7c10 */ /* 0x000fc8000fffe0ff */
[----:B------:R-:W-:-:S07]  /*11f00*/  SHF.R.S32.HI R8, RZ, 0x1f, R12 ;  /* 0x0000001fff087819 */ /* 0x000fce000001140c */
.L_x_6765:
        /* <DEDUP_REMOVED lines=32> */
.L_x_6763:
[----:B------:R-:W-:Y:S02]  /*12110*/  FMNMX.FTZ R7, R2, R54, !PT ;  /* 0x0000003602077209 */ /* 0x000fe40007810000 */
        /* <DEDUP_REMOVED lines=83> */
[----:B-1----:R-:W-:Y:S01]  /*12650*/  FMNMX.FTZ R41, R8, R41, !PT ;  /* 0x0000002908297209 */ /* 0x002fe20007810000 */
[--C-:B------:R-:W-:Y:S01]  /*12660*/  FFMA.FTZ R61, R106, UR10, -R39.reuse ;  /* 0x0000000a6a3d7c23 */ /* 0x100fe20008010827 */
[--C-:B------:R-:W-:Y:S01]  /*12670*/  FFMA.FTZ R56, R56, UR10, -R39.reuse ;  /* 0x0000000a38387c23 */ /* 0x100fe20008010827 */
[--C-:B------:R-:W-:Y:S01]  /*12680*/  FFMA.FTZ R57, R132, UR10, -R39.reuse ;  /* 0x0000000a84397c23 */ /* 0x100fe20008010827 */
[C---:B------:R-:W-:Y:S01]  /*12690*/  FSETP.NEU.FTZ.AND P0, PT, R41.reuse, -INF , PT ;  /* 0xff8000002900780b */ /* 0x040fe20003f1d000 */
[C---:B------:R-:W-:Y:S01]  /*126a0*/  FMUL.FTZ R32, R41.reuse, UR10 ;  /* 0x0000000a29207c20 */ /* 0x040fe20008410000 */
[----:B------:R-:W-:Y:S01]  /*126b0*/  MUFU.EX2 R40, R40 ;  /* 0x0000002800287308 */ /* 0x000fe20000000800 */
[--C-:B------:R-:W-:Y:S01]  /*126c0*/  FFMA.FTZ R116, R116, UR10, -R39.reuse ;  /* 0x0000000a74747c23 */ /* 0x100fe20008010827 */
[----:B------:R-:W-:Y:S01]  /*126d0*/  FSEL R9, R41, RZ, P0 ;  /* 0x000000ff29097208 */ /* 0x000fe20000000000 */
[--C-:B------:R-:W-:Y:S01]  /*126e0*/  FFMA.FTZ R118, R118, UR10, -R39.reuse ;  /* 0x0000000a76767c23 */ /* 0x100fe20008010827 */
[----:B------:R-:W-:Y:S01]  /*126f0*/  FSEL R32, R32, RZ, P0 ;  /* 0x000000ff20207208 */ /* 0x000fe20000000000 */
[--C-:B------:R-:W-:Y:S01]  /*12700*/  FFMA.FTZ R66, R66, UR10, -R39.reuse ;  /* 0x0000000a42427c23 */ /* 0x100fe20008010827 */
[----:B------:R-:W-:Y:S01]  /*12710*/  FFMA.FTZ R52, R52, UR10, -R39 ;  /* 0x0000000a34347c23 */ /* 0x000fe20008010827 */
[----:B------:R-:W-:Y:S01]  /*12720*/  FADD.FTZ R0, R0, -R9 ;  /* 0x8000000900007221 */ /* 0x000fe20000010000 */
[----:B------:R-:W-:Y:S01]  /*12730*/  MUFU.EX2 R38, R38 ;  /* 0x0000002600267308 */ /* 0x000fe20000000800 */
[--C-:B------:R-:W-:Y:S01]  /*12740*/  FFMA.FTZ R29, R5, UR10, -R32.reuse ;  /* 0x0000000a051d7c23 */ /* 0x100fe20008010820 */
[----:B------:R-:W-:Y:S01]  /*12750*/  FSEL R5, R42, RZ, P1 ;  /* 0x000000ff2a057208 */ /* 0x000fe20000800000 */
[--C-:B------:R-:W-:Y:S01]  /*12760*/  FFMA.FTZ R12, R45, UR10, -R32.reuse ;  /* 0x0000000a2d0c7c23 */ /* 0x100fe20008010820 */
[----:B------:R-:W-:Y:S01]  /*12770*/  LDSM.16.MT88.4 R8, [R156+0x6000] ;  /* 0x006000009c08783b */ /* 0x000fe20000004200 */
[--C-:B------:R-:W-:Y:S01]  /*12780*/  FFMA.FTZ R31, R15, UR10, -R32.reuse ;  /* 0x0000000a0f1f7c23 */ /* 0x100fe20008010820 */
[--C-:B------:R-:W-:Y:S01]  /*12790*/  FFMA.FTZ R30, R17, UR10, -R32.reuse ;  /* 0x0000000a111e7c23 */ /* 0x100fe20008010820 */
[----:B------:R-:W-:Y:S01]  /*127a0*/  FADD.FTZ R45, R2, -R5 ;  /* 0x80000005022d7221 */ /* 0x000fe20000010000 */
[----:B------:R-:W-:Y:S01]  /*127b0*/  FMUL.FTZ R43, R0, UR10 ;  /* 0x0000000a002b7c20 */ /* 0x000fe20008410000 */
[----:B------:R-:W1:Y:S01]  /*127c0*/  LDSM.16.MT88.4 R4, [R158+0x6000] ;  /* 0x006000009e04783b */ /* 0x000e620000004200 */
[----:B------:R-:W2:Y:S01]  /*127d0*/  MUFU.EX2 R36, R36 ;  /* 0x0000002400247308 */ /* 0x000ea20000000800 */
[----:B------:R-:W-:Y:S01]  /*127e0*/  FMUL.FTZ R45, R45, UR10 ;  /* 0x0000000a2d2d7c20 */ /* 0x000fe20008410000 */
[--C-:B------:R-:W-:Y:S01]  /*127f0*/  FFMA.FTZ R0, R51, UR10, -R32.reuse ;  /* 0x0000000a33007c23 */ /* 0x100fe20008010820 */
[----:B------:R-:W3:Y:S01]  /*12800*/  LDSM.16.MT88.4 R16, [R155+0x6000] ;  /* 0x006000009b10783b */ /* 0x000ee20000004200 */
        /* <DEDUP_REMOVED lines=28> */
[----:B------:R2:W5:Y:S01]  /*129d0*/  MUFU.EX2 R2, R12 ;  /* 0x0000000c00027308 */ /* 0x0005620000000800 */
        /* <DEDUP_REMOVED lines=16> */
[----:B--2---:R-:W-:Y:S01]  /*12ae0*/  F2FP.F16.F32.PACK_AB R12, R38, R40 ;  /* 0x00000028260c723e */ /* 0x004fe200000000ff */
[--C-:B------:R-:W-:Y:S01]  /*12af0*/  FFMA.FTZ R123, R23, UR10, -R39.reuse ;  /* 0x0000000a177b7c23 */ /* 0x100fe20008010827 */
[----:B-----5:R-:W-:Y:S01]  /*12b00*/  F2FP.F16.F32.PACK_AB R15, R2, R29 ;  /* 0x0000001d020f723e */ /* 0x020fe200000000ff */
[----:B------:R-:W-:Y:S01]  /*12b10*/  LDSM.16.MT88.4 R20, [R154+0x9000] ;  /* 0x009000009a14783b */ /* 0x000fe20000004200 */
[----:B------:R-:W-:-:S03]  /*12b20*/  FFMA.FTZ R28, R28, UR10, -R39 ;  /* 0x0000000a1c1c7c23 */ /* 0x000fc60008010827 */
[----:B------:R-:W-:Y:S01]  /*12b30*/  MUFU.EX2 R35, R35 ;  /* 0x0000002300237308 */ /* 0x000fe20000000800 */
        /* <DEDUP_REMOVED lines=18> */
[-C--:B------:R-:W-:Y:S01]  /*12c60*/  FMUL.FTZ R81, R81, R45.reuse ;  /* 0x0000002d51517220 */ /* 0x080fe20000410000 */
[----:B------:R-:W-:Y:S01]  /*12c70*/  FMUL.FTZ R76, R76, R45 ;  /* 0x0000002d4c4c7220 */ /* 0x000fe20000410000 */
[-C--:B------:R-:W-:Y:S01]  /*12c80*/  FMUL.FTZ R82, R82, R43.reuse ;  /* 0x0000002b52527220 */ /* 0x080fe20000410000 */
[----:B------:R-:W-:Y:S01]  /*12c90*/  FMUL.FTZ R83, R83, R43 ;  /* 0x0000002b53537220 */ /* 0x000fe20000410000 */
[C---:B------:R-:W-:Y:S01]  /*12ca0*/  HMMA.16816.F32 R92, R12.reuse, R6, R92 ;  /* 0x000000060c5c723c */ /* 0x040fe2000000185c */
[----:B------:R-:W1:Y:S01]  /*12cb0*/  LDSM.16.MT88.4 R4, [R154+0x6000] ;  /* 0x006000009a04783b */ /* 0x000e620000004200 */
[----:B------:R-:W-:Y:S01]  /*12cc0*/  FMUL.FTZ R77, R77, R45 ;  /* 0x0000002d4d4d7220 */ /* 0x000fe20000410000 */
[-C--:B------:R-:W-:Y:S01]  /*12cd0*/  FMUL.FTZ R78, R78, R43.reuse ;  /* 0x0000002b4e4e7220 */ /* 0x080fe20000410000 */
[----:B------:R-:W-:Y:S01]  /*12ce0*/  FMUL.FTZ R79, R79, R43 ;  /* 0x0000002b4f4f7220 */ /* 0x000fe20000410000 */
[----:B------:R-:W2:Y:S01]  /*12cf0*/  MUFU.EX2 R34, R34 ;  /* 0x0000002200227308 */ /* 0x000ea20000000800 */
[C---:B------:R-:W-:Y:S01]  /*12d00*/  HMMA.16816.F32 R88, R12.reuse, R8, R88 ;  /* 0x000000080c58723c */ /* 0x040fe20000001858 */
[-C--:B------:R-:W-:Y:S01]  /*12d10*/  FMUL.FTZ R72, R72, R45.reuse ;  /* 0x0000002d48487220 */ /* 0x080fe20000410000 */
[-C--:B------:R-:W-:Y:S01]  /*12d20*/  FMUL.FTZ R73, R73, R45.reuse ;  /* 0x0000002d49497220 */ /* 0x080fe20000410000 */
[----:B------:R-:W-:Y:S01]  /*12d30*/  FMUL.FTZ R68, R68, R45 ;  /* 0x0000002d44447220 */ /* 0x000fe20000410000 */
[-C--:B------:R-:W-:Y:S01]  /*12d40*/  FMUL.FTZ R74, R74, R43.reuse ;  /* 0x0000002b4a4a7220 */ /* 0x080fe20000410000 */
[----:B------:R-:W-:Y:S01]  /*12d50*/  FMUL.FTZ R75, R75, R43 ;  /* 0x0000002b4b4b7220 */ /* 0x000fe20000410000 */
[C---:B------:R-:W-:Y:S01]  /*12d60*/  HMMA.16816.F32 R84, R12.reuse, R10, R84 ;  /* 0x0000000a0c54723c */ /* 0x040fe20000001854 */
[----:B------:R-:W4:Y:S01]  /*12d70*/  LDSM.16.MT88.4 R8, [R158+0x6800] ;  /* 0x006800009e08783b */ /* 0x000f220000004200 */
[----:B------:R-:W-:Y:S01]  /*12d80*/  MUFU.EX2 R33, R33 ;  /* 0x0000002100217308 */ /* 0x000fe20000000800 */
[----:B------:R-:W-:Y:S01]  /*12d90*/  FMUL.FTZ R69, R69, R45 ;  /* 0x0000002d45457220 */ /* 0x000fe20000410000 */
[-C--:B------:R-:W-:Y:S01]  /*12da0*/  FMUL.FTZ R70, R70, R43.reuse ;  /* 0x0000002b46467220 */ /* 0x080fe20000410000 */
[----:B------:R-:W-:Y:S01]  /*12db0*/  FMUL.FTZ R71, R71, R43 ;  /* 0x0000002b47477220 */ /* 0x000fe20000410000 */
[----:B---3--:R-:W-:Y:S01]  /*12dc0*/  HMMA.16816.F32 R80, R12, R16, R80 ;  /* 0x000000100c50723c */ /* 0x008fe20000001850 */
[----:B------:R-:W-:Y:S01]  /*12dd0*/  FFMA.FTZ R45, R181, R45, R40 ;  /* 0x0000002db52d7223 */ /* 0x000fe20000010028 */
[----:B------:R-:W-:-:S02]  /*12de0*/  FFMA.FTZ R43, R180, R43, R31 ;  /* 0x0000002bb42b7223 */ /* 0x000fc4000001001f */
[----:B------:R-:W-:Y:S01]  /*12df0*/  MUFU.EX2 R44, R44 ;  /* 0x0000002c002c7308 */ /* 0x000fe20000000800 */
[----:B------:R-:W-:Y:S01]  /*12e00*/  FADD.FTZ R38, R38, R45 ;  /* 0x0000002d26267221 */ /* 0x000fe20000010000 */
[----:B------:R-:W-:Y:S01]  /*12e10*/  HMMA.16816.F32 R76, R12, R18, R76 ;  /* 0x000000120c4c723c */ /* 0x000fe2000000184c */
[----:B------:R-:W3:Y:S01]  /*12e20*/  LDSM.16.MT88.4 R16, [R156+0x6800] ;  /* 0x006800009c10783b */ /* 0x000ee20000004200 */
[----:B------:R-:W-:Y:S01]  /*12e30*/  FADD.FTZ R30, R30, R43 ;  /* 0x0000002b1e1e7221 */ /* 0x000fe20000010000 */
[----:B------:R-:W-:-:S03]  /*12e40*/  FADD.FTZ R37, R37, R38 ;  /* 0x0000002625257221 */ /* 0x000fc60000010000 */
[----:B------:R-:W-:Y:S01]  /*12e50*/  MUFU.EX2 R0, R0 ;  /* 0x0000000000007308 */ /* 0x000fe20000000800 */
[----:B------:R-:W-:Y:S01]  /*12e60*/  FADD.FTZ R29, R29, R30 ;  /* 0x0000001e1d1d7221 */ /* 0x000fe20000010000 */
[----:B------:R-:W-:Y:S01]  /*12e70*/  FADD.FTZ R36, R36, R37 ;  /* 0x0000002524247221 */ /* 0x000fe20000010000 */
[--C-:B------:R-:W-:Y:S01]  /*12e80*/  FFMA.FTZ R30, R27, UR10, -R32.reuse ;  /* 0x0000000a1b1e7c23 */ /* 0x100fe20008010820 */
[----:B------:R-:W-:Y:S01]  /*12e90*/  FFMA.FTZ R27, R26, UR10, -R32 ;  /* 0x0000000a1a1b7c23 */ /* 0x000fe20008010820 */
[----:B------:R-:W-:-:S03]  /*12ea0*/  FADD.FTZ R29, R2, R29 ;  /* 0x0000001d021d7221 */ /* 0x000fc60000010000 */
[----:B------:R-:W5:Y:S01]  /*12eb0*/  MUFU.EX2 R51, R51 ;  /* 0x0000003300337308 */ /* 0x000f620000000800 */
[C---:B-1----:R-:W-:Y:S07]  /*12ec0*/  HMMA.16816.F32 R72, R12.reuse, R4, R72 ;  /* 0x000000040c48723c */ /* 0x042fee0000001848 */
[----:B------:R-:W-:Y:S01]  /*12ed0*/  MUFU.EX2 R53, R53 ;  /* 0x0000003500357308 */ /* 0x000fe20000000800 */
[----:B------:R-:W-:Y:S01]  /*12ee0*/  HMMA.16816.F32 R68, R12, R6, R68 ;  /* 0x000000060c44723c */ /* 0x000fe20000001844 */
[----:B------:R-:W1:Y:S06]  /*12ef0*/  LDSM.16.MT88.4 R4, [R155+0x6800] ;  /* 0x006800009b04783b */ /* 0x000e6c0000004200 */
[----:B------:R-:W4:Y:S01]  /*12f00*/  MUFU.EX2 R54, R54 ;  /* 0x0000003600367308 */ /* 0x000f220000000800 */
[----:B--2---:R-:W-:Y:S01]  /*12f10*/  F2FP.F16.F32.PACK_AB R12, R34, R35 ;  /* 0x00000023220c723e */ /* 0x004fe200000000ff */
[----:B------:R-:W-:Y:S01]  /*12f20*/  FADD.FTZ R35, R35, R36 ;  /* 0x0000002423237221 */ /* 0x000fe20000010000 */
[----:B-----5:R-:W-:Y:S01]  /*12f30*/  F2FP.F16.F32.PACK_AB R13, R51, R0 ;  /* 0x00000000330d723e */ /* 0x020fe200000000ff */
[----:B------:R-:W-:Y:S01]  /*12f40*/  FADD.FTZ R0, R0, R29 ;  /* 0x0000001d00007221 */ /* 0x000fe20000010000 */
[----:B------:R-:W-:Y:S01]  /*12f50*/  F2FP.F16.F32.PACK_AB R14, R44, R33 ;  /* 0x000000212c0e723e */ /* 0x000fe200000000ff */
[----:B------:R-:W-:-:S02]  /*12f60*/  FADD.FTZ R34, R34, R35 ;  /* 0x0000002322227221 */ /* 0x000fc40000010000 */
[----:B------:R-:W-:Y:S01]  /*12f70*/  MUFU.EX2 R61, R61 ;  /* 0x0000003d003d7308 */ /* 0x000fe20000000800 */
[----:B------:R-:W-:Y:S01]  /*12f80*/  FADD.FTZ R0, R51, R0 ;  /* 0x0000000033007221 */ /* 0x000fe20000010000 */
[----:B------:R-:W-:-:S04]  /*12f90*/  FADD.FTZ R33, R33, R34 ;  /* 0x0000002221217221 */ /* 0x000fc80000010000 */
[----:B------:R-:W-:Y:S02]  /*12fa0*/  FADD.FTZ R44, R44, R33 ;  /* 0x000000212c2c7221 */ /* 0x000fe40000010000 */
[----:B------:R-:W2:Y:S01]  /*12fb0*/  MUFU.EX2 R56, R56 ;  /* 0x0000003800387308 */ /* 0x000ea20000000800 */
[----:B----4-:R-:W-:Y:S01]  /*12fc0*/  F2FP.F16.F32.PACK_AB R15, R54, R53 ;  /* 0x00000035360f723e */ /* 0x010fe200000000ff */
[----:B------:R-:W-:Y:S01]  /*12fd0*/  FADD.FTZ R53, R53, R0 ;  /* 0x0000000035357221 */ /* 0x000fe20000010000 */
[--C-:B------:R-:W-:Y:S01]  /*12fe0*/  FFMA.FTZ R0, R25, UR10, -R32.reuse ;  /* 0x0000000a19007c23 */ /* 0x100fe20008010820 */
[----:B------:R-:W-:Y:S02]  /*12ff0*/  FFMA.FTZ R25, R24, UR10, -R32 ;  /* 0x0000000a18197c23 */ /* 0x000fe40008010820 */
[----:B------:R-:W-:Y:S02]  /*13000*/  FADD.FTZ R54, R54, R53 ;  /* 0x0000003536367221 */ /* 0x000fe40000010000 */
[C---:B------:R-:W-:Y:S01]  /*13010*/  HMMA.16816.F32 R96, R12.reuse, R8, R96 ;  /* 0x000000080c60723c */ /* 0x040fe20000001860 */
[----:B------:R-:W-:Y:S05]  /*13020*/  MUFU.EX2 R58, R58 ;  /* 0x0000003a003a7308 */ /* 0x000fea0000000800 */
[C---:B------:R-:W-:Y:S01]  /*13030*/  HMMA.16816.F32 R92, R12.reuse, R10, R92 ;  /* 0x0000000a0c5c723c */ /* 0x040fe2000000185c */
[----:B------:R-:W4:Y:S02]  /*13040*/  LDSM.16.MT88.4 R8, [R154+0x6800] ;  /* 0x006800009a08783b */ /* 0x000f240000004200 */
[----:B------:R-:W-:Y:S03]  /*13050*/  MUFU.EX2 R57, R57 ;  /* 0x0000003900397308 */ /* 0x000fe60000000800 */
        /* <DEDUP_REMOVED lines=9> */
[----:B------:R-:W3:Y:S01]  /*130f0*/  MUFU.EX2 R67, R67 ;  /* 0x0000004300437308 */ /* 0x000ee20000000800 */
[C---:B----4-:R-:W-:Y:S07]  /*13100*/  HMMA.16816.F32 R72, R12.reuse, R8, R72 ;  /* 0x000000080c48723c */ /* 0x050fee0000001848 */
[----:B------:R-:W-:Y:S01]  /*13110*/  MUFU.EX2 R109, R109 ;  /* 0x0000006d006d7308 */ /* 0x000fe20000000800 */
[----:B------:R-:W-:Y:S01]  /*13120*/  HMMA.16816.F32 R68, R12, R10, R68 ;  /* 0x0000000a0c44723c */ /* 0x000fe20000001844 */
[----:B------:R-:W4:Y:S06]  /*13130*/  LDSM.16.MT88.4 R8, [R155+0x7000] ;  /* 0x007000009b08783b */ /* 0x000f2c0000004200 */
[----:B------:R-:W4:Y:S01]  /*13140*/  MUFU.EX2 R64, R64 ;  /* 0x0000004000407308 */ /* 0x000f220000000800 */
[----:B--2---:R-:W-:Y:S01]  /*13150*/  F2FP.F16.F32.PACK_AB R12, R56, R61 ;  /* 0x0000003d380c723e */ /* 0x004fe200000000ff */
[----:B------:R-:W-:Y:S01]  /*13160*/  FADD.FTZ R61, R61, R44 ;  /* 0x0000002c3d3d7221 */ /* 0x000fe20000010000 */
[----:B-1----:R-:W-:Y:S01]  /*13170*/  F2FP.F16.F32.PACK_AB R13, R60, R63 ;  /* 0x0000003f3c0d723e */ /* 0x002fe200000000ff */
[----:B------:R-:W-:Y:S01]  /*13180*/  FADD.FTZ R63, R63, R54 ;  /* 0x000000363f3f7221 */ /* 0x000fe20000010000 */
[----:B------:R-:W-:-:S03]  /*13190*/  F2FP.F16.F32.PACK_AB R14, R57, R58 ;  /* 0x0000003a390e723e */ /* 0x000fc600000000ff */
[----:B------:R-:W-:Y:S01]  /*131a0*/  MUFU.EX2 R107, R107 ;  /* 0x0000006b006b7308 */ /* 0x000fe20000000800 */
[----:B---3--:R-:W-:Y:S01]  /*131b0*/  F2FP.F16.F32.PACK_AB R15, R67, R62 ;  /* 0x0000003e430f723e */ /* 0x008fe200000000ff */
[----:B------:R-:W-:Y:S01]  /*131c0*/  FADD.FTZ R61, R56, R61 ;  /* 0x0000003d383d7221 */ /* 0x000fe20000010000 */
[----:B------:R-:W-:-:S04]  /*131d0*/  FADD.FTZ R63, R60, R63 ;  /* 0x0000003f3c3f7221 */ /* 0x000fc80000010000 */
[----:B------:R-:W-:Y:S01]  /*131e0*/  FADD.FTZ R62, R62, R63 ;  /* 0x0000003f3e3e7221 */ /* 0x000fe20000010000 */
[----:B------:R-:W-:Y:S01]  /*131f0*/  HMMA.16816.F32 R96, R12, R16, R96 ;  /* 0x000000100c60723c */ /* 0x000fe20000001860 */
[----:B------:R-:W-:Y:S02]  /*13200*/  MUFU.EX2 R104, R104 ;  /* 0x0000006800687308 */ /* 0x000fe40000000800 */
[----:B------:R-:W-:-:S03]  /*13210*/  FADD.FTZ R67, R67, R62 ;  /* 0x0000003e43437221 */ /* 0x000fc60000010000 */
        /* <DEDUP_REMOVED lines=16> */
[----:B------:R-:W1:Y:S01]  /*13320*/  LDSM.16.MT88.4 R12, [R155+0x7800] ;  /* 0x007800009b0c783b */ /* 0x000e620000004200 */
[----:B------:R-:W-:-:S02]  /*13330*/  F2FP.F16.F32.PACK_AB R16, R64, R109 ;  /* 0x0000006d4010723e */ /* 0x000fc400000000ff */
[----:B--2---:R-:W-:-:S03]  /*13340*/  F2FP.F16.F32.PACK_AB R17, R111, R106 ;  /* 0x0000006a6f11723e */ /* 0x004fc600000000ff */
[----:B------:R-:W-:Y:S01]  /*13350*/  MUFU.EX2 R118, R118 ;  /* 0x0000007600767308 */ /* 0x000fe20000000800 */
[----:B------:R-:W-:Y:S01]  /*13360*/  FADD.FTZ R106, R106, R67 ;  /* 0x000000436a6a7221 */ /* 0x000fe20000010000 */
[----:B------:R-:W-:Y:S02]  /*13370*/  F2FP.F16.F32.PACK_AB R18, R104, R107 ;  /* 0x0000006b6812723e */ /* 0x000fe400000000ff */
[----:B-----5:R-:W-:Y:S01]  /*13380*/  F2FP.F16.F32.PACK_AB R19, R113, R110 ;  /* 0x0000006e7113723e */ /* 0x020fe200000000ff */
[----:B------:R-:W-:-:S03]  /*13390*/  FADD.FTZ R111, R111, R106 ;  /* 0x0000006a6f6f7221 */ /* 0x000fc60000010000 */
[----:B------:R-:W-:Y:S03]  /*133a0*/  MUFU.EX2 R121, R121 ;  /* 0x0000007900797308 */ /* 0x000fe60000000800 */
[C---:B---3--:R-:W-:Y:S05]  /*133b0*/  HMMA.16816.F32 R96, R16.reuse, R4, R96 ;  /* 0x000000041060723c */ /* 0x048fea0000001860 */
        /* <DEDUP_REMOVED lines=8> */
[C---:B-1----:R-:W-:Y:S05]  /*13440*/  HMMA.16816.F32 R80, R16.reuse, R12, R80 ;  /* 0x0000000c1050723c */ /* 0x042fea0000001850 */
[----:B------:R-:W1:Y:S01]  /*13450*/  MUFU.EX2 R122, R122 ;  /* 0x0000007a007a7308 */ /* 0x000e620000000800 */
[C---:B------:R-:W-:Y:S01]  /*13460*/  HMMA.16816.F32 R76, R16.reuse, R14, R76 ;  /* 0x0000000e104c723c */ /* 0x040fe2000000184c */
[----:B------:R-:W5:Y:S06]  /*13470*/  LDSM.16.MT88.4 R12, [R156+0x8000] ;  /* 0x008000009c0c783b */ /* 0x000f6c0000004200 */
[----:B------:R-:W-:Y:S08]  /*13480*/  MUFU.EX2 R105, R105 ;  /* 0x0000006900697308 */ /* 0x000ff00000000800 */
[----:B------:R-:W5:Y:S01]  /*13490*/  MUFU.EX2 R108, R108 ;  /* 0x0000006c006c7308 */ /* 0x000f620000000800 */
[C---:B--2---:R-:W-:Y:S06]  /*134a0*/  HMMA.16816.F32 R72, R16.reuse, R4, R72 ;  /* 0x000000041048723c */ /* 0x044fec0000001848 */
[----:B------:R-:W-:Y:S01]  /*134b0*/  HMMA.16816.F32 R68, R16, R6, R68 ;  /* 0x000000061044723c */ /* 0x000fe20000001844 */
[----:B------:R-:W2:Y:S01]  /*134c0*/  LDSM.16.MT88.4 R4, [R155+0x8000] ;  /* 0x008000009b04783b */ /* 0x000ea20000004200 */
[----:B------:R-:W-:Y:S05]  /*134d0*/  MUFU.EX2 R66, R66 ;  /* 0x0000004200427308 */ /* 0x000fea0000000800 */
[----:B------:R-:W-:-:S02]  /*134e0*/  F2FP.F16.F32.PACK_AB R16, R117, R116 ;  /* 0x000000747510723e */ /* 0x000fc400000000ff */
[----:B---3--:R-:W-:Y:S01]  /*134f0*/  F2FP.F16.F32.PACK_AB R17, R120, R119 ;  /* 0x000000777811723e */ /* 0x008fe200000000ff */
[----:B------:R-:W-:Y:S01]  /*13500*/  MUFU.EX2 R115, R115 ;  /* 0x0000007300737308 */ /* 0x000fe20000000800 */
[----:B------:R-:W-:Y:S02]  /*13510*/  F2FP.F16.F32.PACK_AB R18, R121, R118 ;  /* 0x000000767912723e */ /* 0x000fe400000000ff */
[----:B-1----:R-:W-:-:S05]  /*13520*/  F2FP.F16.F32.PACK_AB R19, R122, R103 ;  /* 0x000000677a13723e */ /* 0x002fca00000000ff */
[----:B------:R-:W-:Y:S02]  /*13530*/  MUFU.EX2 R101, R101 ;  /* 0x0000006500657308 */ /* 0x000fe40000000800 */
[C---:B----4-:R-:W-:Y:S06]  /*13540*/  HMMA.16816.F32 R96, R16.reuse, R8, R96 ;  /* 0x000000081060723c */ /* 0x050fec0000001860 */
[C---:B------:R-:W-:Y:S01]  /*13550*/  HMMA.16816.F32 R92, R16.reuse, R10, R92 ;  /* 0x0000000a105c723c */ /* 0x040fe2000000185c */
[----:B------:R-:W1:Y:S01]  /*13560*/  LDSM.16.MT88.4 R8, [R154+0x8000] ;  /* 0x008000009a08783b */ /* 0x000e620000004200 */
[----:B------:R-:W3:Y:S04]  /*13570*/  MUFU.EX2 R112, R112 ;  /* 0x0000007000707308 */ /* 0x000ee80000000800 */
[C---:B-----5:R-:W-:Y:S04]  /*13580*/  HMMA.16816.F32 R88, R16.reuse, R12, R88 ;  /* 0x0000000c1058723c */ /* 0x060fe80000001858 */
[----:B------:R-:W-:Y:S02]  /*13590*/  MUFU.EX2 R59, R59 ;  /* 0x0000003b003b7308 */ /* 0x000fe40000000800 */
[C---:B------:R-:W-:Y:S01]  /*135a0*/  HMMA.16816.F32 R84, R16.reuse, R14, R84 ;  /* 0x0000000e1054723c */ /* 0x040fe20000001854 */
[----:B------:R-:W4:Y:S05]  /*135b0*/  LDSM.16.MT88.4 R12, [R158+0x8800] ;  /* 0x008800009e0c783b */ /* 0x000f2a0000004200 */
[----:B------:R-:W5:Y:S01]  /*135c0*/  MUFU.EX2 R114, R114 ;  /* 0x0000007200727308 */ /* 0x000f620000000800 */
[C---:B--2---:R-:W-:Y:S06]  /*135d0*/  HMMA.16816.F32 R80, R16.reuse, R4, R80 ;  /* 0x000000041050723c */ /* 0x044fec0000001850 */
[C---:B------:R-:W-:Y:S01]  /*135e0*/  HMMA.16816.F32 R76, R16.reuse, R6, R76 ;  /* 0x00000006104c723c */ /* 0x040fe2000000184c */
[----:B------:R-:W2:Y:S01]  /*135f0*/  LDSM.16.MT88.4 R4, [R156+0x8800] ;  /* 0x008800009c04783b */ /* 0x000ea20000004200 */
[----:B------:R-:W-:Y:S08]  /*13600*/  MUFU.EX2 R52, R52 ;  /* 0x0000003400347308 */ /* 0x000ff00000000800 */
[----:B------:R-:W2:Y:S01]  /*13610*/  MUFU.EX2 R65, R65 ;  /* 0x0000004100417308 */ /* 0x000ea20000000800 */
[C---:B-1----:R-:W-:Y:S07]  /*13620*/  HMMA.16816.F32 R72, R16.reuse, R8, R72 ;  /* 0x000000081048723c */ /* 0x042fee0000001848 */
[----:B------:R-:W-:Y:S01]  /*13630*/  MUFU.EX2 R46, R46 ;  /* 0x0000002e002e7308 */ /* 0x000fe20000000800 */
        /* <DEDUP_REMOVED lines=9> */
[----:B------:R-:W3:Y:S05]  /*136d0*/  MUFU.EX2 R47, R47 ;  /* 0x0000002f002f7308 */ /* 0x000eea0000000800 */
[C---:B------:R-:W-:Y:S01]  /*136e0*/  HMMA.16816.F32 R92, R16.reuse, R14, R92 ;  /* 0x0000000e105c723c */ /* 0x040fe2000000185c */
[----:B------:R-:W4:Y:S02]  /*136f0*/  LDSM.16.MT88.4 R12, [R154+0x8800] ;  /* 0x008800009a0c783b */ /* 0x000f240000004200 */
[----:B------:R-:W-:Y:S03]  /*13700*/  MUFU.EX2 R49, R49 ;  /* 0x0000003100317308 */ /* 0x000fe60000000800 */
[C---:B--2---:R-:W-:Y:S05]  /*13710*/  HMMA.16816.F32 R88, R16.reuse, R4, R88 ;  /* 0x000000041058723c */ /* 0x044fea0000001858 */
[----:B------:R-:W2:Y:S01]  /*13720*/  MUFU.EX2 R50, R50 ;  /* 0x0000003200327308 */ /* 0x000ea20000000800 */
[C---:B------:R-:W-:Y:S01]  /*13730*/  HMMA.16816.F32 R84, R16.reuse, R6, R84 ;  /* 0x000000061054723c */ /* 0x040fe20000001854 */
[----:B------:R-:W5:Y:S05]  /*13740*/  LDSM.16.MT88.4 R4, [R158+0x9000] ;  /* 0x009000009e04783b */ /* 0x000f6a0000004200 */
[C---:B-1----:R-:W-:Y:S01]  /*13750*/  HMMA.16816.F32 R80, R16.reuse, R8, R80 ;  /* 0x000000081050723c */ /* 0x042fe20000001850 */
[----:B------:R-:W-:Y:S05]  /*13760*/  MUFU.EX2 R3, R3 ;  /* 0x0000000300037308 */ /* 0x000fea0000000800 */
[C---:B------:R-:W-:Y:S01]  /*13770*/  HMMA.16816.F32 R76, R16.reuse, R10, R76 ;  /* 0x0000000a104c723c */ /* 0x040fe2000000184c */
[----:B------:R-:W1:Y:S02]  /*13780*/  LDSM.16.MT88.4 R8, [R156+0x9000] ;  /* 0x009000009c08783b */ /* 0x000e640000004200 */
[----:B------:R-:W-:Y:S08]  /*13790*/  MUFU.EX2 R40, R124 ;  /* 0x0000007c00287308 */ /* 0x000ff00000000800 */
[----:B------:R-:W-:Y:S01]  /*137a0*/  MUFU.EX2 R31, R123 ;  /* 0x0000007b001f7308 */ /* 0x000fe20000000800 */
[C---:B----4-:R-:W-:Y:S07]  /*137b0*/  HMMA.16816.F32 R72, R16.reuse, R12, R72 ;  /* 0x0000000c1048723c */ /* 0x050fee0000001848 */
[----:B------:R-:W-:Y:S01]  /*137c0*/  MUFU.EX2 R28, R28 ;  /* 0x0000001c001c7308 */ /* 0x000fe20000000800 */
[----:B------:R-:W-:Y:S01]  /*137d0*/  HMMA.16816.F32 R68, R16, R14, R68 ;  /* 0x0000000e1044723c */ /* 0x000fe20000001844 */
[----:B------:R-:W4:Y:S06]  /*137e0*/  LDSM.16.MT88.4 R12, [R155+0x9000] ;  /* 0x009000009b0c783b */ /* 0x000f2c0000004200 */
[----:B------:R-:W-:Y:S01]  /*137f0*/  MUFU.EX2 R2, R30 ;  /* 0x0000001e00027308 */ /* 0x000fe20000000800 */
[----:B------:R-:W-:-:S02]  /*13800*/  F2FP.F16.F32.PACK_AB R16, R65, R52 ;  /* 0x000000344110723e */ /* 0x000fc400000000ff */
[----:B---3--:R-:W-:Y:S02]  /*13810*/  F2FP.F16.F32.PACK_AB R17, R47, R48 ;  /* 0x000000302f11723e */ /* 0x008fe400000000ff */
[----:B------:R-:W-:-:S03]  /*13820*/  F2FP.F16.F32.PACK_AB R18, R55, R46 ;  /* 0x0000002e3712723e */ /* 0x000fc600000000ff */
[----:B------:R-:W3:Y:S01]  /*13830*/  MUFU.EX2 R27, R27 ;  /* 0x0000001b001b7308 */ /* 0x000ee20000000800 */
[----:B--2---:R-:W-:-:S07]  /*13840*/  F2FP.F16.F32.PACK_AB R19, R50, R49 ;  /* 0x000000313213723e */ /* 0x004fce00000000ff */
[C---:B-----5:R-:W-:Y:S01]  /*13850*/  HMMA.16816.F32 R96, R16.reuse, R4, R96 ;  /* 0x000000041060723c */ /* 0x060fe20000001860 */
[----:B------:R-:W-:Y:S05]  /*13860*/  MUFU.EX2 R0, R0 ;  /* 0x0000000000007308 */ /* 0x000fea0000000800 */
[C---:B------:R-:W-:Y:S01]  /*13870*/  HMMA.16816.F32 R92, R16.reuse, R6, R92 ;  /* 0x00000006105c723c */ /* 0x040fe2000000185c */
[----:B------:R-:W2:Y:S02]  /*13880*/  LDSM.16.MT88.4 R4, [R158+0x9800] ;  /* 0x009800009e04783b */ /* 0x000ea40000004200 */
[----:B------:R-:W5:Y:S03]  /*13890*/  MUFU.EX2 R25, R25 ;  /* 0x0000001900197308 */ /* 0x000f660000000800 */
[C---:B-1----:R-:W-:Y:S06]  /*138a0*/  HMMA.16816.F32 R88, R16.reuse, R8, R88 ;  /* 0x000000081058723c */ /* 0x042fec0000001858 */
[----:B------:R-:W-:Y:S01]  /*138b0*/  HMMA.16816.F32 R84, R16, R10, R84 ;  /* 0x0000000a1054723c */ /* 0x000fe20000001854 */
[----:B------:R-:W-:Y:S01]  /*138c0*/  FADD.FTZ R8, R58, R61 ;  /* 0x0000003d3a087221 */ /* 0x000fe20000010000 */
[----:B---3--:R-:W-:-:S03]  /*138d0*/  F2FP.F16.F32.PACK_AB R9, R27, R2 ;  /* 0x000000021b09723e */ /* 0x008fc600000000ff */
[----:B------:R-:W-:Y:S01]  /*138e0*/  FADD.FTZ R8, R57, R8 ;  /* 0x0000000839087221 */ /* 0x000fe20000010000 */
[C---:B----4-:R-:W-:Y:S01]  /*138f0*/  HMMA.16816.F32 R80, R16.reuse, R12, R80 ;  /* 0x0000000c1050723c */ /* 0x050fe20000001850 */
[----:B------:R-:W-:Y:S02]  /*13900*/  F2FP.F16.F32.PACK_AB R10, R28, R31 ;  /* 0x0000001f1c0a723e */ /* 0x000fe400000000ff */
[----:B------:R-:W-:Y:S01]  /*13910*/  FADD.FTZ R109, R109, R8 ;  /* 0x000000086d6d7221 */ /* 0x000fe20000010000 */
[----:B------:R-:W-:Y:S02]  /*13920*/  F2FP.F16.F32.PACK_AB R8, R40, R3 ;  /* 0x000000032808723e */ /* 0x000fe400000000ff */
[----:B------:R-:W-:Y:S01]  /*13930*/  HMMA.16816.F32 R76, R16, R14, R76 ;  /* 0x0000000e104c723c */ /* 0x000fe2000000184c */
[----:B------:R-:W1:Y:S01]  /*13940*/  LDSM.16.MT88.4 R12, [R156+0x9800] ;  /* 0x009800009c0c783b */ /* 0x000e620000004200 */
[----:B------:R-:W-:Y:S01]  /*13950*/  FADD.FTZ R64, R64, R109 ;  /* 0x0000006d40407221 */ /* 0x000fe20000010000 */
[----:B-----5:R-:W-:-:S03]  /*13960*/  F2FP.F16.F32.PACK_AB R11, R25, R0 ;  /* 0x00000000190b723e */ /* 0x020fc600000000ff */
[C---:B------:R-:W-:Y:S06]  /*13970*/  HMMA.16816.F32 R72, R16.reuse, R20, R72 ;  /* 0x000000141048723c */ /* 0x040fec0000001848 */
[----:B------:R-:W-:Y:S01]  /*13980*/  HMMA.16816.F32 R68, R16, R22, R68 ;  /* 0x000000161044723c */ /* 0x000fe20000001844 */
[----:B------:R-:W-:Y:S01]  /*13990*/  FADD.FTZ R21, R107, R64 ;  /* 0x000000406b157221 */ /* 0x000fe20000010000 */
[----:B------:R-:W-:Y:S01]  /*139a0*/  FADD.FTZ R20, R110, R111 ;  /* 0x0000006f6e147221 */ /* 0x000fe20000010000 */
[----:B------:R-:W3:Y:S02]  /*139b0*/  LDSM.16.MT88.4 R16, [R155+0x9800] ;  /* 0x009800009b10783b */ /* 0x000ee40000004200 */
[----:B------:R-:W-:Y:S01]  /*139c0*/  FADD.FTZ R21, R104, R21 ;  /* 0x0000001568157221 */ /* 0x000fe20000010000 */
[----:B------:R-:W-:Y:S01]  /*139d0*/  FADD.FTZ R20, R113, R20 ;  /* 0x0000001471147221 */ /* 0x000fe20000010000 */
[----:B--2---:R-:W-:Y:S02]  /*139e0*/  HMMA.16816.F32 R96, R8, R4, R96 ;  /* 0x000000040860723c */ /* 0x004fe40000001860 */
[----:B------:R-:W-:Y:S01]  /*139f0*/  FADD.FTZ R116, R116, R21 ;  /* 0x0000001574747221 */ /* 0x000fe20000010000 */
[----:B------:R-:W-:-:S03]  /*13a00*/  FADD.FTZ R119, R119, R20 ;  /* 0x0000001477777221 */ /* 0x000fc60000010000 */
[----:B------:R-:W-:Y:S01]  /*13a10*/  HMMA.16816.F32 R92, R8, R6, R92 ;  /* 0x00000006085c723c */ /* 0x000fe2000000185c */
[----:B------:R-:W2:Y:S01]  /*13a20*/  LDSM.16.MT88.4 R4, [R154+0x9800] ;  /* 0x009800009a04783b */ /* 0x000ea20000004200 */
[----:B------:R-:W-:Y:S01]  /*13a30*/  FADD.FTZ R117, R117, R116 ;  /* 0x0000007475757221 */ /* 0x000fe20000010000 */
        /* <DEDUP_REMOVED lines=9> */
[----:B---3--:R-:W-:Y:S03]  /*13ad0*/  HMMA.16816.F32 R80, R8, R16, R80 ;  /* 0x000000100850723c */ /* 0x008fe60000001850 */
[----:B------:R-:W-:-:S04]  /*13ae0*/  FADD.FTZ R13, R105, R12 ;  /* 0x0000000c690d7221 */ /* 0x000fc80000010000 */
[----:B------:R-:W-:Y:S01]  /*13af0*/  FADD.FTZ R13, R108, R13 ;  /* 0x0000000d6c0d7221 */ /* 0x000fe20000010000 */
[C---:B------:R-:W-:Y:S03]  /*13b00*/  HMMA.16816.F32 R76, R8.reuse, R18, R76 ;  /* 0x00000012084c723c */ /* 0x040fe6000000184c */
[----:B------:R-:W-:Y:S01]  /*13b10*/  FADD.FTZ R66, R66, R13 ;  /* 0x0000000d42427221 */ /* 0x000fe20000010000 */
[----:B------:R-:W-:Y:S02]  /*13b20*/  FADD.FTZ R13, R59, R112 ;  /* 0x000000703b0d7221 */ /* 0x000fe40000010000 */
[----:B--2---:R-:W-:Y:S01]  /*13b30*/  HMMA.16816.F32 R72, R8, R4, R72 ;  /* 0x000000040848723c */ /* 0x004fe20000001848 */
        /* <DEDUP_REMOVED lines=21> */
.L_x_6760:
[----:B------:R-:W-:-:S13]  /*13c90*/  ISETP.GE.AND P0, PT, R176, 0x1, PT ;  /* 0x00000001b000780c */ /* 0x000fda0003f06270 */
[----:B------:R-:W-:Y:S05]  /*13ca0*/  @!P0 BRA `(.L_x_6766) ;  /* 0x0000003400c48947 */ /* 0x000fea0003800000 */
[----:B------:R-:W-:Y:S01]  /*13cb0*/  ULDC UR9, c[0x0][0x250] ;  /* 0x0000940000097ab9 */ /* 0x000fe20000000800 */
[----:B------:R-:W-:Y:S01]  /*13cc0*/  ULDC.64 UR4, c[0x0][0x250] ;  /* 0x0000940000047ab9 */ /* 0x000fe20000000a00 */
[----:B------:R-:W-:Y:S01]  /*13cd0*/  ULEA UR9, -UR9, URZ, 0x7 ;  /* 0x0000003f09097291 */ /* 0x000fe2000f8e393f */
[----:B------:R-:W-:Y:S01]  /*13ce0*/  IMAD.MOV.U32 R101, RZ, RZ, R0 ;  /* 0x000000ffff657224 */ /* 0x000fe200078e0000 */
[----:B------:R-:W-:Y:S01]  /*13cf0*/  USHF.L.U64.HI UR14, UR4, 0x5, UR5 ;  /* 0x00000005040e7899 */ /* 0x000fe20008010205 */
[----:B------:R-:W-:Y:S01]  /*13d00*/  IMAD.MOV.U32 R103, RZ, RZ, R2 ;  /* 0x000000ffff677224 */ /* 0x000fe200078e0002 */
[----:B------:R-:W-:Y:S02]  /*13d10*/  USHF.L.U32 UR13, UR4, 0x5, URZ ;  /* 0x00000005040d7899 */ /* 0x000fe4000800063f */
[----:B------:R-:W-:Y:S01]  /*13d20*/  USHF.R.S32.HI UR4, URZ, 0x1f, UR9 ;  /* 0x0000001f3f047899 */ /* 0x000fe20008011409 */
[----:B------:R-:W-:Y:S01]  /*13d30*/  MOV R179, UR9 ;  /* 0x0000000900b37c02 */ /* 0x000fe20008000f00 */
[----:B------:R-:W-:Y:S01]  /*13d40*/  ULDC UR11, c[0x0][0x248] ;  /* 0x00009200000b7ab9 */ /* 0x000fe20000000800 */
[----:B------:R-:W-:Y:S01]  /*13d50*/  ULDC UR8, c[0x0][0x24c] ;  /* 0x0000930000087ab9 */ /* 0x000fe20000000800 */
[----:B------:R-:W-:-:S02]  /*13d60*/  USHF.L.U32 UR5, UR11, 0x5, URZ ;  /* 0x000000050b057899 */ /* 0x000fc4000800063f */
[----:B------:R-:W-:Y:S01]  /*13d70*/  MOV R178, UR4 ;  /* 0x0000000400b27c02 */ /* 0x000fe20008000f00 */
[----:B------:R-:W-:Y:S01]  /*13d80*/  USHF.L.U64.HI UR8, UR11, 0x5, UR8 ;  /* 0x000000050b087899 */ /* 0x000fe20008010208 */
[----:B------:R-:W-:Y:S01]  /*13d90*/  ULDC UR4, c[0x0][0x2ec] ;  /* 0x0000bb0000047ab9 */ /* 0x000fe20000000800 */
[----:B------:R-:W-:-:S10]  /*13da0*/  ULDC UR12, c[0x0][0x39c] ;  /* 0x0000e700000c7ab9 */ /* 0x000fd40000000800 */
.L_x_6770:
        /* <DEDUP_REMOVED lines=38> */
[----:B------:R-:W1:Y:S01]  /*14010*/  LDC.64 R4, c[0x0][0x250] ;  /* 0x00009400ff047b82 */ /* 0x000e620000000a00 */
        /* <DEDUP_REMOVED lines=28> */
.L_x_6767:
        /* <DEDUP_REMOVED lines=21> */
[----:B------:R1:W-:Y:S01]  /*14330*/  LDGSTS.E.BYPASS.LTC128B.128 [R173+0x8000], desc[UR6][R4.64] ;  /* 0x0800000004ad7fae */ /* 0x0003e2000b901d46 */
[----:B------:R-:W-:Y:S04]  /*14340*/  IADD3 R14, P0, R12, UR13, RZ ;  /* 0x0000000d0c0e7c10 */ /* 0x000fe8000ff1e0ff */
[----:B------:R-:W-:Y:S02]  /*14350*/  IADD3.X R15, R13, UR14, RZ, P0, !PT ;  /* 0x0000000e0d0f7c10 */ /* 0x000fe400087fe4ff */
[----:B------:R-:W-:Y:S01]  /*14360*/  ISETP.GE.AND P0, PT, R176, 0x2, PT ;  /* 0x00000002b000780c */ /* 0x000fe20003f06270 */
[----:B------:R-:W-:Y:S08]  /*14370*/  LDGSTS.E.BYPASS.LTC128B.128 [R173+0x8800], desc[UR6][R2.64] ;  /* 0x0880000002ad7fae */ /* 0x000ff0000b901d46 */
[----:B------:R-:W-:Y:S08]  /*14380*/  LDGSTS.E.BYPASS.LTC128B.128 [R173+0x9000], desc[UR6][R12.64] ;  /* 0x090000000cad7fae */ /* 0x000ff0000b901d46 */
[----:B------:R2:W-:Y:S08]  /*14390*/  LDGSTS.E.BYPASS.LTC128B.128 [R173+0x9800], desc[UR6][R14.64] ;  /* 0x098000000ead7fae */ /* 0x0005f0000b901d46 */
[----:B------:R-:W-:Y:S08]  /*143a0*/  LDSM.16.M88.4 R104, [R164] ;  /* 0x00000000a468783b */ /* 0x000ff00000000200 */
[----:B------:R-:W1:Y:S08]  /*143b0*/  LDSM.16.M88.4 R108, [R163+0x2000] ;  /* 0x00200000a36c783b */ /* 0x000e700000000200 */
[----:B------:R-:W2:Y:S08]  /*143c0*/  LDSM.16.M88.4 R112, [R163+0x2800] ;  /* 0x00280000a370783b */ /* 0x000eb00000000200 */
[----:B------:R-:W3:Y:S08]  /*143d0*/  LDSM.16.M88.4 R116, [R163+0x3000] ;  /* 0x00300000a374783b */ /* 0x000ef00000000200 */
[----:B------:R-:W4:Y:S08]  /*143e0*/  LDSM.16.M88.4 R120, [R163+0x3800] ;  /* 0x00380000a378783b */ /* 0x000f300000000200 */
[----:B------:R-:W5:Y:S08]  /*143f0*/  LDSM.16.M88.4 R124, [R163+0x4000] ;  /* 0x00400000a37c783b */ /* 0x000f700000000200 */
[----:B------:R-:W5:Y:S08]  /*14400*/  LDSM.16.M88.4 R128, [R163+0x4800] ;  /* 0x00480000a380783b */ /* 0x000f700000000200 */
[----:B------:R-:W5:Y:S08]  /*14410*/  LDSM.16.M88.4 R132, [R163+0x5000] ;  /* 0x00500000a384783b */ /* 0x000f700000000200 */
[----:B------:R-:W5:Y:S08]  /*14420*/  LDSM.16.M88.4 R136, [R163+0x5800] ;  /* 0x00580000a388783b */ /* 0x000f700000000200 */
[----:B------:R-:W0:Y:S08]  /*14430*/  LDGDEPBAR ;  /* 0x00000000000079af */ /* 0x000e300000000000 */
[----:B------:R-:W-:Y:S08]  /*14440*/  LDSM.16.M88.4 R140, [R162] ;  /* 0x00000000a28c783b */ /* 0x000ff00000000200 */
[----:B------:R-:W5:Y:S01]  /*14450*/  LDSM.16.M88.4 R144, [R157+0x2000] ;  /* 0x002000009d90783b */ /* 0x000f620000000200 */
[C---:B-1----:R-:W-:Y:S06]  /*14460*/  HMMA.16816.F32 R4, R104.reuse, R108, RZ ;  /* 0x0000006c6804723c */ /* 0x042fec00000018ff */
[C---:B------:R-:W-:Y:S01]  /*14470*/  HMMA.16816.F32 R8, R104.reuse, R110, RZ ;  /* 0x0000006e6808723c */ /* 0x040fe200000018ff */
[----:B------:R-:W-:Y:S05]  /*14480*/  LDSM.16.M88.4 R108, [R157+0x3000] ;  /* 0x003000009d6c783b */ /* 0x000fea0000000200 */
        /* <DEDUP_REMOVED lines=63> */
[----:B------:R-:W-:Y:S06]  /*14880*/  HMMA.16816.F32 R64, R108, R122, R64 ;  /* 0x0000007a6c40723c */ /* 0x000fec0000001840 */
[C---:B-----5:R-:W-:Y:S06]  /*14890*/  HMMA.16816.F32 R4, R124.reuse, R128, R4 ;  /* 0x000000807c04723c */ /* 0x060fec0000001804 */
        /* <DEDUP_REMOVED lines=9> */
[----:B------:R-:W2:Y:S01]  /*14930*/  LDSM.16.M88.4 R4, [R100+0x1000] ;  /* 0x001000006404783b */ /* 0x000ea20000000200 */
[----:B------:R-:W-:Y:S01]  /*14940*/  FMUL.FTZ R9, R9, UR12 ;  /* 0x0000000c09097c20 */ /* 0x000fe20008410000 */
[----:B------:R-:W-:Y:S01]  /*14950*/  FMUL.FTZ R10, R10, UR12 ;  /* 0x0000000c0a0a7c20 */ /* 0x000fe20008410000 */
[----:B------:R-:W-:Y:S04]  /*14960*/  FMUL.FTZ R11, R11, UR12 ;  /* 0x0000000c0b0b7c20 */ /* 0x000fe80008410000 */
[----:B------:R-:W3:Y:S01]  /*14970*/  MUFU.TANH R138, R8 ;  /* 0x00000008008a7308 */ /* 0x000ee20000002400 */
[----:B------:R-:W-:Y:S01]  /*14980*/  FMUL.FTZ R12, R12, UR12 ;  /* 0x0000000c0c0c7c20 */ /* 0x000fe20008410000 */
[----:B------:R-:W-:Y:S01]  /*14990*/  FMUL.FTZ R14, R14, UR12 ;  /* 0x0000000c0e0e7c20 */ /* 0x000fe20008410000 */
[----:B------:R-:W-:Y:S01]  /*149a0*/  FMUL.FTZ R147, R13, UR12 ;  /* 0x0000000c0d937c20 */ /* 0x000fe20008410000 */
[----:B------:R-:W-:Y:S01]  /*149b0*/  FMUL.FTZ R13, R15, UR12 ;  /* 0x0000000c0f0d7c20 */ /* 0x000fe20008410000 */
[----:B------:R-:W-:Y:S01]  /*149c0*/  FMUL.FTZ R15, R18, UR12 ;  /* 0x0000000c120f7c20 */ /* 0x000fe20008410000 */
[----:B------:R-:W-:Y:S04]  /*149d0*/  FMUL.FTZ R16, R16, UR12 ;  /* 0x0000000c10107c20 */ /* 0x000fe80008410000 */
[----:B------:R-:W4:Y:S01]  /*149e0*/  MUFU.TANH R134, R9 ;  /* 0x0000000900867308 */ /* 0x000f220000002400 */
[----:B------:R-:W-:Y:S01]  /*149f0*/  FMUL.FTZ R17, R17, UR12 ;  /* 0x0000000c11117c20 */ /* 0x000fe20008410000 */
[----:B------:R-:W-:Y:S08]  /*14a00*/  FMUL.FTZ R19, R19, UR12 ;  /* 0x0000000c13137c20 */ /* 0x000ff00008410000 */
[----:B------:R-:W1:Y:S10]  /*14a10*/  MUFU.TANH R130, R10 ;  /* 0x0000000a00827308 */ /* 0x000e740000002400 */
[----:B------:R5:W1:Y:S10]  /*14a20*/  MUFU.TANH R185, R11 ;  /* 0x0000000b00b97308 */ /* 0x000a740000002400 */
[----:B------:R-:W1:Y:S01]  /*14a30*/  MUFU.TANH R110, R0 ;  /* 0x00000000006e7308 */ /* 0x000e620000002400 */
[C---:B--2---:R-:W-:Y:S09]  /*14a40*/  HMMA.16816.F32 R20, R124.reuse, R4, R20 ;  /* 0x000000047c14723c */ /* 0x044ff20000001814 */
[----:B------:R2:W1:Y:S01]  /*14a50*/  MUFU.TANH R183, R12 ;  /* 0x0000000c00b77308 */ /* 0x0004620000002400 */
[----:B-----5:R-:W5:Y:S01]  /*14a60*/  LDSM.16.M88.4 R8, [R100+0x1800] ;  /* 0x001800006408783b */ /* 0x020f620000000200 */
[C---:B------:R-:W-:Y:S08]  /*14a70*/  HMMA.16816.F32 R24, R124.reuse, R6, R24 ;  /* 0x000000067c18723c */ /* 0x040ff00000001818 */
[----:B------:R3:W1:Y:S01]  /*14a80*/  MUFU.TANH R106, R14 ;  /* 0x0000000e006a7308 */ /* 0x0006620000002400 */
[----:B------:R-:W4:Y:S09]  /*14a90*/  LDSM.16.M88.4 R4, [R100+0x2000] ;  /* 0x002000006404783b */ /* 0x000f320000000200 */
[----:B------:R-:W1:Y:S01]  /*14aa0*/  MUFU.TANH R114, R2 ;  /* 0x0000000200727308 */ /* 0x000e620000002400 */
[----:B--2---:R-:W-:Y:S01]  /*14ab0*/  FMUL.FTZ R12, R20, UR12 ;  /* 0x0000000c140c7c20 */ /* 0x004fe20008410000 */
[----:B------:R-:W-:Y:S01]  /*14ac0*/  FMUL.FTZ R0, R22, UR12 ;  /* 0x0000000c16007c20 */ /* 0x000fe20008410000 */
[----:B------:R-:W-:Y:S07]  /*14ad0*/  FMUL.FTZ R20, R23, UR12 ;  /* 0x0000000c17147c20 */ /* 0x000fee0008410000 */
[----:B------:R-:W2:Y:S01]  /*14ae0*/  MUFU.TANH R141, R141 ;  /* 0x0000008d008d7308 */ /* 0x000ea20000002400 */
[----:B---3--:R-:W-:Y:S01]  /*14af0*/  FMUL.FTZ R14, R21, UR12 ;  /* 0x0000000c150e7c20 */ /* 0x008fe20008410000 */
[----:B------:R-:W-:Y:S01]  /*14b00*/  FMUL.FTZ R22, R24, UR12 ;  /* 0x0000000c18167c20 */ /* 0x000fe20008410000 */
[----:B------:R-:W-:Y:S01]  /*14b10*/  FMUL.FTZ R25, R25, UR12 ;  /* 0x0000000c19197c20 */ /* 0x000fe20008410000 */
[----:B------:R-:W-:Y:S01]  /*14b20*/  FMUL.FTZ R26, R26, UR12 ;  /* 0x0000000c1a1a7c20 */ /* 0x000fe20008410000 */
[----:B------:R-:W-:Y:S05]  /*14b30*/  FMUL.FTZ R27, R27, UR12 ;  /* 0x0000000c1b1b7c20 */ /* 0x000fea0008410000 */
[----:B------:R-:W3:Y:S10]  /*14b40*/  MUFU.TANH R147, R147 ;  /* 0x0000009300937308 */ /* 0x000ef40000002400 */
[----:B------:R-:W1:Y:S01]  /*14b50*/  MUFU.TANH R13, R13 ;  /* 0x0000000d000d7308 */ /* 0x000e620000002400 */
[C---:B-----5:R-:W-:Y:S06]  /*14b60*/  HMMA.16816.F32 R28, R124.reuse, R8, R28 ;  /* 0x000000087c1c723c */ /* 0x060fec000000181c */
[C---:B------:R-:W-:Y:S03]  /*14b70*/  HMMA.16816.F32 R32, R124.reuse, R10, R32 ;  /* 0x0000000a7c20723c */ /* 0x040fe60000001820 */
[----:B------:R-:W1:Y:S01]  /*14b80*/  MUFU.TANH R187, R16 ;  /* 0x0000001000bb7308 */ /* 0x000e620000002400 */
[----:B------:R-:W5:Y:S02]  /*14b90*/  LDSM.16.M88.4 R8, [R100+0x2800] ;  /* 0x002800006408783b */ /* 0x000f640000000200 */
[C---:B----4-:R-:W-:Y:S07]  /*14ba0*/  HMMA.16816.F32 R36, R124.reuse, R4, R36 ;  /* 0x000000047c24723c */ /* 0x050fee0000001824 */
[----:B------:R-:W4:Y:S01]  /*14bb0*/  MUFU.TANH R143, R17 ;  /* 0x00000011008f7308 */ /* 0x000f220000002400 */
[C---:B------:R-:W-:Y:S01]  /*14bc0*/  HMMA.16816.F32 R40, R124.reuse, R6, R40 ;  /* 0x000000067c28723c */ /* 0x040fe20000001828 */
[----:B------:R-:W2:Y:S08]  /*14bd0*/  LDSM.16.M88.4 R4, [R100+0x3000] ;  /* 0x003000006404783b */ /* 0x000eb00000000200 */
        /* <DEDUP_REMOVED lines=22> */
[----:B------:R-:W1:Y:S01]  /*14d40*/  MUFU.TANH R14, R14 ;  /* 0x0000000e000e7308 */ /* 0x000e620000002400 */
[----:B------:R-:W5:Y:S02]  /*14d50*/  LDSM.16.M88.4 R8, [R100+0x3800] ;  /* 0x003800006408783b */ /* 0x000f640000000200 */
[----:B------:R-:W-:Y:S07]  /*14d60*/  DEPBAR.LE SB0, 0x0 ;  /* 0x000080000000791a */ /* 0x000fee0000000000 */
[----:B------:R1:W1:Y:S01]  /*14d70*/  MUFU.TANH R118, R0 ;  /* 0x0000000000767308 */ /* 0x0002620000002400 */
        /* <DEDUP_REMOVED lines=35> */
[----:B---3--:R-:W-:Y:S01]  /*14fb0*/  FMUL.FTZ R36, R66, UR12 ;  /* 0x0000000c42247c20 */ /* 0x008fe20008410000 */
        /* <DEDUP_REMOVED lines=105> */
.L_x_6769:
        /* <DEDUP_REMOVED lines=26> */
[----:B-1----:R-:W-:Y:S05]  /*157f0*/  IADD3.X R25, R19, UR8, RZ, P0, !PT ;  /* 0x0000000813197c10 */ /* 0x002fea00087fe4ff */
[----:B------:R2:W-:Y:S04]  /*15800*/  LDGSTS.E.BYPASS.LTC128B.128 [R173+0x5800], desc[UR6][R24.64] ;  /* 0x0580000018ad7fae */ /* 0x0005e8000b901d46 */
[----:B------:R-:W0:Y:S02]  /*15810*/  LDGDEPBAR ;  /* 0x00000000000079af */ /* 0x000e240000000000 */
.L_x_6768:
        /* <DEDUP_REMOVED lines=122> */
[----:B------:R-:W1:Y:S01]  /*15fc0*/  MUFU.EX2 R111, R111 ;  /* 0x0000006f006f7308 */ /* 0x000e620000000800 */
[C---:B------:R-:W-:Y:S01]  /*15fd0*/  FMUL.FTZ R34, R37.reuse, R70 ;  /* 0x0000004625227220 */ /* 0x040fe20000410000 */
[----:B------:R-:W-:Y:S01]  /*15fe0*/  FMUL.FTZ R35, R37, R71 ;  /* 0x0000004725237220 */ /* 0x000fe20000410000 */
        /* <DEDUP_REMOVED lines=11> */
[----:B------:R-:W-:Y:S01]  /*160a0*/  FFMA.FTZ R115, R122, UR4, -R65 ;  /* 0x000000047a737c23 */ /* 0x000fe20008010841 */
[----:B------:R-:W-:Y:S03]  /*160b0*/  FFMA.FTZ R122, R202, UR4, -R39 ;  /* 0x00000004ca7a7c23 */ /* 0x000fe60008010827 */
[----:B------:R-:W2:Y:S01]  /*160c0*/  MUFU.EX2 R107, R107 ;  /* 0x0000006b006b7308 */ /* 0x000ea20000000800 */
[----:B-1----:R-:W-:Y:S01]  /*160d0*/  F2FP.F16.F32.PACK_AB R41, R111, R114 ;  /* 0x000000726f29723e */ /* 0x002fe200000000ff */
[----:B------:R-:W-:Y:S01]  /*160e0*/  FFMA.FTZ R114, R37, R180, R114 ;  /* 0x000000b425727223 */ /* 0x000fe20000010072 */
[--C-:B------:R-:W-:Y:S01]  /*160f0*/  FFMA.FTZ R112, R138, UR4, -R65.reuse ;  /* 0x000000048a707c23 */ /* 0x100fe20008010841 */
[--C-:B------:R-:W-:Y:S01]  /*16100*/  FFMA.FTZ R109, R134, UR4, -R65.reuse ;  /* 0x00000004866d7c23 */ /* 0x100fe20008010841 */
[--C-:B------:R-:W-:Y:S01]  /*16110*/  FFMA.FTZ R83, R230, UR4, -R65.reuse ;  /* 0x00000004e6537c23 */ /* 0x100fe20008010841 */
[--C-:B------:R-:W-:Y:S01]  /*16120*/  FFMA.FTZ R80, R228, UR4, -R65.reuse ;  /* 0x00000004e4507c23 */ /* 0x100fe20008010841 */
[--C-:B------:R-:W-:Y:S03]  /*16130*/  FFMA.FTZ R117, R220, UR4, -R65.reuse ;  /* 0x00000004dc757c23 */ /* 0x100fe60008010841 */
        /* <DEDUP_REMOVED lines=10> */
[--C-:B------:R-:W-:Y:S01]  /*161e0*/  FFMA.FTZ R67, R143, UR4, -R65.reuse ;  /* 0x000000048f437c23 */ /* 0x100fe20008010841 */
[--C-:B------:R-:W-:Y:S01]  /*161f0*/  FFMA.FTZ R71, R244, UR4, -R65.reuse ;  /* 0x00000004f4477c23 */ /* 0x100fe20008010841 */
[----:B------:R-:W-:Y:S01]  /*16200*/  FADD.FTZ R111, R111, R114 ;  /* 0x000000726f6f7221 */ /* 0x000fe20000010000 */
[--C-:B------:R-:W-:Y:S01]  /*16210*/  FFMA.FTZ R124, R198, UR4, -R65.reuse ;  /* 0x00000004c67c7c23 */ /* 0x100fe20008010841 */
[--C-:B------:R-:W-:Y:S01]  /*16220*/  FFMA.FTZ R129, R196, UR4, -R65.reuse ;  /* 0x00000004c4817c23 */ /* 0x100fe20008010841 */
[----:B------:R-:W-:Y:S03]  /*16230*/  FFMA.FTZ R128, R190, UR4, -R65 ;  /* 0x00000004be807c23 */ /* 0x000fe60008010841 */
[----:B------:R-:W2:Y:S01]  /*16240*/  MUFU.EX2 R109, R109 ;  /* 0x0000006d006d7308 */ /* 0x000ea20000000800 */
[C---:B-1----:R-:W-:Y:S01]  /*16250*/  F2FP.F16.F32.PACK_AB R40, R113.reuse, R115 ;  /* 0x000000737128723e */ /* 0x042fe200000000ff */
[----:B------:R-:W-:Y:S01]  /*16260*/  FFMA.FTZ R115, R38, R181, R115 ;  /* 0x000000b526737223 */ /* 0x000fe20000010073 */
[----:B------:R-:W-:Y:S01]  /*16270*/  FADD.FTZ R110, R110, R111 ;  /* 0x0000006f6e6e7221 */ /* 0x000fe20000010000 */
[--C-:B------:R-:W-:Y:S01]  /*16280*/  FFMA.FTZ R133, R188, UR4, -R65.reuse ;  /* 0x00000004bc857c23 */ /* 0x100fe20008010841 */
[----:B------:R-:W-:Y:S01]  /*16290*/  FFMA.FTZ R184, R184, UR4, -R65 ;  /* 0x00000004b8b87c23 */ /* 0x000fe20008010841 */
[----:B------:R-:W-:Y:S01]  /*162a0*/  FADD.FTZ R115, R113, R115 ;  /* 0x0000007371737221 */ /* 0x000fe20000010000 */
[----:B------:R-:W-:Y:S03]  /*162b0*/  FADD.FTZ R107, R107, R110 ;  /* 0x0000006e6b6b7221 */ /* 0x000fe60000010000 */
[----:B------:R1:W-:Y:S01]  /*162c0*/  MUFU.EX2 R97, R15 ;  /* 0x0000000f00617308 */ /* 0x0003e20000000800 */
[----:B------:R-:W-:Y:S01]  /*162d0*/  FFMA.FTZ R140, R140, UR4, -R65 ;  /* 0x000000048c8c7c23 */ /* 0x000fe20008010841 */
[----:B------:R-:W-:Y:S08]  /*162e0*/  ISETP.GT.AND P0, PT, R176, 0x1, PT ;  /* 0x00000001b000780c */ /* 0x000ff00003f04270 */
[----:B------:R3:W-:Y:S01]  /*162f0*/  MUFU.EX2 R89, R21 ;  /* 0x0000001500597308 */ /* 0x0007e20000000800 */
[C---:B--2---:R-:W-:Y:S01]  /*16300*/  F2FP.F16.F32.PACK_AB R42, R109.reuse, R112 ;  /* 0x000000706d2a723e */ /* 0x044fe200000000ff */
[----:B------:R-:W-:Y:S04]  /*16310*/  FADD.FTZ R112, R112, R115 ;  /* 0x0000007370707221 */ /* 0x000fe80000010000 */
[----:B------:R-:W-:Y:S04]  /*16320*/  FADD.FTZ R109, R109, R112 ;  /* 0x000000706d6d7221 */ /* 0x000fe80000010000 */
[----:B------:R-:W-:Y:S01]  /*16330*/  MUFU.EX2 R108, R108 ;  /* 0x0000006c006c7308 */ /* 0x000fe20000000800 */
[C---:B------:R-:W-:Y:S05]  /*16340*/  HMMA.16816.F32 R4, R40.reuse, R16, R4 ;  /* 0x000000102804723c */ /* 0x040fea0000001804 */
[C---:B-1----:R-:W-:Y:S01]  /*16350*/  FMUL.FTZ R15, R37.reuse, R91 ;  /* 0x0000005b250f7220 */ /* 0x042fe20000410000 */
[C---:B------:R-:W-:Y:S03]  /*16360*/  HMMA.16816.F32 R8, R40.reuse, R18, R8 ;  /* 0x000000122808723c */ /* 0x040fe60000001808 */
[----:B------:R-:W1:Y:S02]  /*16370*/  MUFU.EX2 R105, R105 ;  /* 0x0000006900697308 */ /* 0x000e640000000800 */
[----:B------:R-:W-:Y:S01]  /*16380*/  FFMA.FTZ R16, R12, UR4, -R65 ;  /* 0x000000040c107c23 */ /* 0x000fe20008010841 */
[C---:B------:R-:W-:Y:S01]  /*16390*/  FMUL.FTZ R17, R38.reuse, R85 ;  /* 0x0000005526117220 */ /* 0x040fe20000410000 */
[C---:B------:R-:W-:Y:S01]  /*163a0*/  FMUL.FTZ R18, R37.reuse, R86 ;  /* 0x0000005625127220 */ /* 0x040fe20000410000 */
[----:B------:R-:W-:Y:S05]  /*163b0*/  FMUL.FTZ R19, R37, R87 ;  /* 0x0000005725137220 */ /* 0x000fea0000410000 */
[----:B------:R2:W-:Y:S01]  /*163c0*/  MUFU.EX2 R92, R16 ;  /* 0x00000010005c7308 */ /* 0x0005e20000000800 */
[C---:B------:R-:W-:Y:S01]  /*163d0*/  FMUL.FTZ R12, R38.reuse, R88 ;  /* 0x00000058260c7220 */ /* 0x040fe20000410000 */
[----:B---3--:R-:W-:Y:S01]  /*163e0*/  FMUL.FTZ R21, R38, R81 ;  /* 0x0000005126157220 */ /* 0x008fe20000410000 */
[--C-:B------:R-:W-:Y:S01]  /*163f0*/  FFMA.FTZ R91, R118, UR4, -R39.reuse ;  /* 0x00000004765b7c23 */ /* 0x100fe20008010827 */
[--C-:B------:R-:W-:Y:S01]  /*16400*/  FFMA.FTZ R81, R232, UR4, -R39.reuse ;  /* 0x00000004e8517c23 */ /* 0x100fe20008010827 */
[----:B------:R-:W-:Y:S01]  /*16410*/  FFMA.FTZ R118, R210, UR4, -R39 ;  /* 0x00000004d2767c23 */ /* 0x000fe20008010827 */
[----:B------:R-:W-:Y:S04]  /*16420*/  FFMA.FTZ R88, R222, UR4, -R65 ;  /* 0x00000004de587c23 */ /* 0x000fe80008010841 */
[----:B------:R-:W-:Y:S01]  /*16430*/  MUFU.EX2 R106, R106 ;  /* 0x0000006a006a7308 */ /* 0x000fe20000000800 */
[C---:B------:R-:W-:Y:S03]  /*16440*/  HMMA.16816.F32 R12, R40.reuse, R24, R12 ;  /* 0x00000018280c723c */ /* 0x040fe6000000180c */
[C---:B-1----:R-:W-:Y:S01]  /*16450*/  F2FP.F16.F32.PACK_AB R48, R105.reuse, R108 ;  /* 0x0000006c6930723e */ /* 0x042fe200000000ff */
[----:B------:R-:W-:Y:S05]  /*16460*/  FADD.FTZ R108, R108, R109 ;  /* 0x0000006d6c6c7221 */ /* 0x000fea0000010000 */
[----:B------:R-:W1:Y:S02]  /*16470*/  MUFU.EX2 R101, R101 ;  /* 0x0000006500657308 */ /* 0x000e640000000800 */
[C---:B--2---:R-:W-:Y:S01]  /*16480*/  FMUL.FTZ R16, R38.reuse, R84 ;  /* 0x0000005426107220 */ /* 0x044fe20000410000 */
[C---:B------:R-:W-:Y:S01]  /*16490*/  FMUL.FTZ R24, R38.reuse, R76 ;  /* 0x0000004c26187220 */ /* 0x040fe20000410000 */
[----:B------:R-:W-:Y:S01]  /*164a0*/  FMUL.FTZ R25, R38, R77 ;  /* 0x0000004d26197220 */ /* 0x000fe20000410000 */
[----:B------:R-:W-:Y:S01]  /*164b0*/  FFMA.FTZ R77, R252, UR4, -R65 ;  /* 0x00000004fc4d7c23 */ /* 0x000fe20008010841 */
[----:B------:R-:W-:Y:S04]  /*164c0*/  FADD.FTZ R105, R105, R108 ;  /* 0x0000006c69697221 */ /* 0x000fe80000010000 */
[----:B------:R2:W-:Y:S01]  /*164d0*/  MUFU.EX2 R84, R33 ;  /* 0x0000002100547308 */ /* 0x0005e20000000800 */
[C---:B------:R-:W-:Y:S06]  /*164e0*/  HMMA.16816.F32 R16, R40.reuse, R26, R16 ;  /* 0x0000001a2810723c */ /* 0x040fec0000001810 */
[C---:B------:R-:W-:Y:S03]  /*164f0*/  HMMA.16816.F32 R20, R40.reuse, R28, R20 ;  /* 0x0000001c2814723c */ /* 0x040fe60000001814 */
[----:B------:R3:W-:Y:S02]  /*16500*/  MUFU.EX2 R76, R32 ;  /* 0x00000020004c7308 */ /* 0x0007e40000000800 */
[C---:B------:R-:W-:Y:S01]  /*16510*/  FMUL.FTZ R26, R37.reuse, R78 ;  /* 0x0000004e251a7220 */ /* 0x040fe20000410000 */
[----:B------:R-:W-:Y:S01]  /*16520*/  FMUL.FTZ R27, R37, R79 ;  /* 0x0000004f251b7220 */ /* 0x000fe20000410000 */
[C---:B------:R-:W-:Y:S01]  /*16530*/  FMUL.FTZ R28, R38.reuse, R72 ;  /* 0x00000048261c7220 */ /* 0x040fe20000410000 */
[C---:B------:R-:W-:Y:S05]  /*16540*/  FMUL.FTZ R29, R38.reuse, R73 ;  /* 0x00000049261d7220 */ /* 0x040fea0000410000 */
[----:B------:R-:W-:Y:S01]  /*16550*/  MUFU.EX2 R104, R104 ;  /* 0x0000006800687308 */ /* 0x000fe20000000800 */
[----:B--2---:R-:W-:Y:S01]  /*16560*/  FMUL.FTZ R33, R38, R69 ;  /* 0x0000004526217220 */ /* 0x004fe20000410000 */
[----:B-1----:R-:W-:Y:S01]  /*16570*/  F2FP.F16.F32.PACK_AB R49, R101, R106 ;  /* 0x0000006a6531723e */ /* 0x002fe200000000ff */
[C---:B------:R-:W-:Y:S03]  /*16580*/  HMMA.16816.F32 R24, R40.reuse, R30, R24 ;  /* 0x0000001e2818723c */ /* 0x040fe60000001818 */
[--C-:B------:R-:W-:Y:S04]  /*16590*/  FFMA.FTZ R73, R240, UR4, -R39.reuse ;  /* 0x00000004f0497c23 */ /* 0x100fe80008010827 */
[----:B------:R-:W1:Y:S01]  /*165a0*/  MUFU.EX2 R67, R67 ;  /* 0x0000004300437308 */ /* 0x000e620000000800 */
[----:B---3--:R-:W-:Y:S03]  /*165b0*/  FMUL.FTZ R32, R38, R68 ;  /* 0x0000004426207220 */ /* 0x008fe60000410000 */
[----:B------:R-:W-:Y:S01]  /*165c0*/  FFMA.FTZ R78, R234, UR4, -R39 ;  /* 0x00000004ea4e7c23 */ /* 0x000fe20008010827 */
[C---:B------:R-:W-:Y:S01]  /*165d0*/  FMUL.FTZ R30, R37.reuse, R74 ;  /* 0x0000004a251e7220 */ /* 0x040fe20000410000 */
[----:B------:R-:W-:Y:S01]  /*165e0*/  FMUL.FTZ R31, R37, R75 ;  /* 0x0000004b251f7220 */ /* 0x000fe20000410000 */
[----:B------:R-:W-:Y:S03]  /*165f0*/  FADD.FTZ R38, R106, R107 ;  /* 0x0000006b6a267221 */ /* 0x000fe60000010000 */
[----:B------:R-:W2:Y:S01]  /*16600*/  MUFU.EX2 R66, R66 ;  /* 0x0000004200427308 */ /* 0x000ea20000000800 */
[--C-:B------:R-:W-:Y:S01]  /*16610*/  FFMA.FTZ R68, R246, UR4, -R65.reuse ;  /* 0x00000004f6447c23 */ /* 0x100fe20008010841 */
[--C-:B------:R-:W-:Y:S01]  /*16620*/  FFMA.FTZ R75, R238, UR4, -R65.reuse ;  /* 0x00000004ee4b7c23 */ /* 0x100fe20008010841 */
[C---:B------:R-:W-:Y:S03]  /*16630*/  HMMA.16816.F32 R28, R40.reuse, R44, R28 ;  /* 0x0000002c281c723c */ /* 0x040fe6000000181c */
[----:B------:R-:W-:Y:S01]  /*16640*/  FADD.FTZ R38, R101, R38 ;  /* 0x0000002665267221 */ /* 0x000fe20000010000 */
[----:B------:R-:W-:Y:S03]  /*16650*/  FFMA.FTZ R74, R236, UR4, -R65 ;  /* 0x00000004ec4a7c23 */ /* 0x000fe60008010841 */
[----:B------:R-:W3:Y:S01]  /*16660*/  MUFU.EX2 R91, R91 ;  /* 0x0000005b005b7308 */ /* 0x000ee20000000800 */
[----:B-1----:R-:W-:Y:S01]  /*16670*/  F2FP.F16.F32.PACK_AB R50, R67, R104 ;  /* 0x000000684332723e */ /* 0x002fe200000000ff */
[----:B------:R-:W-:Y:S01]  /*16680*/  HMMA.16816.F32 R32, R40, R46, R32 ;  /* 0x0000002e2820723c */ /* 0x000fe20000001820 */
[----:B------:R-:W1:Y:S02]  /*16690*/  LDSM.16.MT88.4 R40, [R154+0x6800] ;  /* 0x006800009a28783b */ /* 0x000e640000004200 */
[----:B------:R-:W-:Y:S01]  /*166a0*/  F2FP.F16.F32.PACK_AB R44, R89, R92 ;  /* 0x0000005c592c723e */ /* 0x000fe200000000ff */
[----:B------:R-:W-:Y:S04]  /*166b0*/  FADD.FTZ R104, R104, R105 ;  /* 0x0000006968687221 */ /* 0x000fe80000010000 */
[----:B------:R-:W4:Y:S03]  /*166c0*/  MUFU.EX2 R77, R77 ;  /* 0x0000004d004d7308 */ /* 0x000f260000000800 */
[C---:B--2---:R-:W-:Y:S01]  /*166d0*/  F2FP.F16.F32.PACK_AB R51, R66.reuse, R97 ;  /* 0x000000614233723e */ /* 0x044fe200000000ff */
[----:B------:R-:W-:Y:S01]  /*166e0*/  FADD.FTZ R97, R97, R38 ;  /* 0x0000002661617221 */ /* 0x000fe20000010000 */
[----:B------:R-:W-:Y:S03]  /*166f0*/  FADD.FTZ R67, R67, R104 ;  /* 0x0000006843437221 */ /* 0x000fe60000010000 */
[----:B------:R-:W-:Y:S01]  /*16700*/  FADD.FTZ R66, R66, R97 ;  /* 0x0000006142427221 */ /* 0x000fe20000010000 */
[----:B------:R-:W-:Y:S01]  /*16710*/  MOV R101, R0 ;  /* 0x0000000000657202 */ /* 0x000fe20000000f00 */
[----:B------:R-:W-:Y:S01]  /*16720*/  MUFU.EX2 R72, R250 ;  /* 0x000000fa00487308 */ /* 0x000fe20000000800 */
[C---:B------:R-:W-:Y:S05]  /*16730*/  HMMA.16816.F32 R4, R48.reuse, R52, R4 ;  /* 0x000000343004723c */ /* 0x040fea0000001804 */
[----:B---3--:R-:W-:Y:S01]  /*16740*/  F2FP.F16.F32.PACK_AB R45, R84, R91 ;  /* 0x0000005b542d723e */ /* 0x008fe200000000ff */
[C---:B------:R-:W-:Y:S03]  /*16750*/  HMMA.16816.F32 R8, R48.reuse, R54, R8 ;  /* 0x000000363008723c */ /* 0x040fe60000001808 */
[----:B------:R-:W2:Y:S01]  /*16760*/  MUFU.EX2 R69, R248 ;  /* 0x000000f800457308 */ /* 0x000ea20000000800 */
[----:B------:R-:W3:Y:S01]  /*16770*/  LDSM.16.MT88.4 R52, [R158+0x7000] ;  /* 0x007000009e34783b */ /* 0x000ee20000004200 */
[----:B------:R-:W-:Y:S01]  /*16780*/  FADD.FTZ R92, R92, R67 ;  /* 0x000000435c5c7221 */ /* 0x000fe20000010000 */
[C---:B------:R-:W-:Y:S07]  /*16790*/  HMMA.16816.F32 R12, R48.reuse, R56, R12 ;  /* 0x00000038300c723c */ /* 0x040fee000000180c */
[----:B------:R-:W-:Y:S01]  /*167a0*/  MUFU.EX2 R68, R68 ;  /* 0x0000004400447308 */ /* 0x000fe20000000800 */
[----:B------:R-:W-:Y:S01]  /*167b0*/  FADD.FTZ R89, R89, R92 ;  /* 0x0000005c59597221 */ /* 0x000fe20000010000 */
[C---:B------:R-:W-:Y:S01]  /*167c0*/  HMMA.16816.F32 R16, R48.reuse, R58, R16 ;  /* 0x0000003a3010723c */ /* 0x040fe20000001810 */
[----:B------:R-:W5:Y:S07]  /*167d0*/  LDSM.16.MT88.4 R56, [R156+0x7000] ;  /* 0x007000009c38783b */ /* 0x000f6e0000004200 */
[----:B------:R-:W5:Y:S01]  /*167e0*/  MUFU.EX2 R71, R71 ;  /* 0x0000004700477308 */ /* 0x000f620000000800 */
[C---:B------:R-:W-:Y:S01]  /*167f0*/  HMMA.16816.F32 R20, R48.reuse, R60, R20 ;  /* 0x0000003c3014723c */ /* 0x040fe20000001814 */
[----:B------:R-:W-:Y:S02]  /*16800*/  LDSM.16.MT88.4 R92, [R158+0x9800] ;  /* 0x009800009e5c783b */ /* 0x000fe40000004200 */
[----:B----4-:R-:W-:Y:S03]  /*16810*/  F2FP.F16.F32.PACK_AB R46, R77, R76 ;  /* 0x0000004c4d2e723e */ /* 0x010fe600000000ff */
[C---:B------:R-:W-:Y:S03]  /*16820*/  HMMA.16816.F32 R24, R48.reuse, R62, R24 ;  /* 0x0000003e3018723c */ /* 0x040fe60000001818 */
[----:B------:R-:W-:Y:S01]  /*16830*/  MUFU.EX2 R70, R70 ;  /* 0x0000004600467308 */ /* 0x000fe20000000800 */
[----:B------:R-:W4:Y:S02]  /*16840*/  LDSM.16.MT88.4 R60, [R155+0x7000] ;  /* 0x007000009b3c783b */ /* 0x000f240000004200 */
[C---:B-1----:R-:W-:Y:S07]  /*16850*/  HMMA.16816.F32 R28, R48.reuse, R40, R28 ;  /* 0x00000028301c723c */ /* 0x042fee000000181c */
[----:B------:R-:W1:Y:S01]  /*16860*/  MUFU.EX2 R73, R73 ;  /* 0x0000004900497308 */ /* 0x000e620000000800 */
[----:B--2---:R-:W-:Y:S01]  /*16870*/  F2FP.F16.F32.PACK_AB R47, R69, R72 ;  /* 0x00000048452f723e */ /* 0x004fe200000000ff */
[----:B------:R-:W-:Y:S01]  /*16880*/  HMMA.16816.F32 R32, R48, R42, R32 ;  /* 0x0000002a3020723c */ /* 0x000fe20000001820 */
[----:B------:R-:W2:Y:S07]  /*16890*/  LDSM.16.MT88.4 R40, [R154+0x7000] ;  /* 0x007000009a28783b */ /* 0x000eae0000004200 */
[----:B------:R-:W-:Y:S01]  /*168a0*/  MUFU.EX2 R75, R75 ;  /* 0x0000004b004b7308 */ /* 0x000fe20000000800 */
[C---:B---3--:R-:W-:Y:S05]  /*168b0*/  HMMA.16816.F32 R4, R44.reuse, R52, R4 ;  /* 0x000000342c04723c */ /* 0x048fea0000001804 */
[----:B------:R-:W-:Y:S01]  /*168c0*/  FADD.FTZ R76, R76, R89 ;  /* 0x000000594c4c7221 */ /* 0x000fe20000010000 */
[C---:B------:R-:W-:Y:S03]  /*168d0*/  HMMA.16816.F32 R8, R44.reuse, R54, R8 ;  /* 0x000000362c08723c */ /* 0x040fe60000001808 */
[----:B------:R-:W3:Y:S01]  /*168e0*/  MUFU.EX2 R74, R74 ;  /* 0x0000004a004a7308 */ /* 0x000ee20000000800 */
[----:B------:R-:W2:Y:S01]  /*168f0*/  LDSM.16.MT88.4 R52, [R158+0x7800] ;  /* 0x007800009e34783b */ /* 0x000ea20000004200 */
[----:B------:R-:W-:Y:S01]  /*16900*/  FADD.FTZ R77, R77, R76 ;  /* 0x0000004c4d4d7221 */ /* 0x000fe20000010000 */
[C---:B-----5:R-:W-:Y:S07]  /*16910*/  HMMA.16816.F32 R12, R44.reuse, R56, R12 ;  /* 0x000000382c0c723c */ /* 0x060fee000000180c */
[----:B------:R-:W-:Y:S01]  /*16920*/  MUFU.EX2 R78, R78 ;  /* 0x0000004e004e7308 */ /* 0x000fe20000000800 */
[----:B------:R-:W-:Y:S01]  /*16930*/  F2FP.F16.F32.PACK_AB R48, R71, R68 ;  /* 0x000000444730723e */ /* 0x000fe200000000ff */
[C---:B------:R-:W-:Y:S01]  /*16940*/  HMMA.16816.F32 R16, R44.reuse, R58, R16 ;  /* 0x0000003a2c10723c */ /* 0x040fe20000001810 */
[----:B------:R-:W5:Y:S07]  /*16950*/  LDSM.16.MT88.4 R56, [R156+0x7800] ;  /* 0x007800009c38783b */ /* 0x000f6e0000004200 */
[----:B------:R-:W2:Y:S03]  /*16960*/  MUFU.EX2 R81, R81 ;  /* 0x0000005100517308 */ /* 0x000ea60000000800 */
[----:B------:R-:W-:Y:S01]  /*16970*/  FADD.FTZ R68, R68, R77 ;  /* 0x0000004d44447221 */ /* 0x000fe20000010000 */
[----:B-1----:R-:W-:Y:S01]  /*16980*/  F2FP.F16.F32.PACK_AB R49, R73, R70 ;  /* 0x000000464931723e */ /* 0x002fe200000000ff */
[----:B------:R-:W-:Y:S01]  /*16990*/  FADD.FTZ R91, R91, R66 ;  /* 0x000000425b5b7221 */ /* 0x000fe20000010000 */
[C---:B----4-:R-:W-:Y:S03]  /*169a0*/  HMMA.16816.F32 R20, R44.reuse, R60, R20 ;  /* 0x0000003c2c14723c */ /* 0x050fe60000001814 */
[----:B------:R-:W-:Y:S01]  /*169b0*/  FADD.FTZ R91, R84, R91 ;  /* 0x0000005b545b7221 */ /* 0x000fe20000010000 */
[----:B---3--:R-:W-:Y:S01]  /*169c0*/  F2FP.F16.F32.PACK_AB R50, R74, R75 ;  /* 0x0000004b4a32723e */ /* 0x008fe200000000ff */
[----:B------:R-:W-:Y:S01]  /*169d0*/  LDSM.16.MT88.4 R84, [R156+0x9800] ;  /* 0x009800009c54783b */ /* 0x000fe20000004200 */
[C---:B------:R-:W-:Y:S01]  /*169e0*/  HMMA.16816.F32 R24, R44.reuse, R62, R24 ;  /* 0x0000003e2c18723c */ /* 0x040fe20000001818 */
[----:B------:R-:W-:Y:S04]  /*169f0*/  MUFU.EX2 R83, R83 ;  /* 0x0000005300537308 */ /* 0x000fe80000000800 */
[----:B------:R-:W-:Y:S01]  /*16a00*/  FADD.FTZ R72, R72, R91 ;  /* 0x0000005b48487221 */ /* 0x000fe20000010000 */
[C---:B--2---:R-:W-:Y:S01]  /*16a10*/  HMMA.16816.F32 R28, R44.reuse, R40, R28 ;  /* 0x000000282c1c723c */ /* 0x044fe2000000181c */
[----:B------:R-:W1:Y:S04]  /*16a20*/  LDSM.16.MT88.4 R60, [R155+0x7800] ;  /* 0x007800009b3c783b */ /* 0x000e680000004200 */
[----:B------:R-:W2:Y:S01]  /*16a30*/  MUFU.EX2 R80, R80 ;  /* 0x0000005000507308 */ /* 0x000ea20000000800 */
[----:B------:R-:W-:Y:S01]  /*16a40*/  F2FP.F16.F32.PACK_AB R51, R81, R78 ;  /* 0x0000004e5133723e */ /* 0x000fe200000000ff */
[----:B------:R-:W-:Y:S02]  /*16a50*/  HMMA.16816.F32 R32, R44, R42, R32 ;  /* 0x0000002a2c20723c */ /* 0x000fe40000001820 */
[----:B------:R-:W3:Y:S06]  /*16a60*/  LDSM.16.MT88.4 R40, [R154+0x7800] ;  /* 0x007800009a28783b */ /* 0x000eec0000004200 */
[----:B------:R-:W-:Y:S01]  /*16a70*/  MUFU.EX2 R82, R82 ;  /* 0x0000005200527308 */ /* 0x000fe20000000800 */
[C---:B------:R-:W-:Y:S05]  /*16a80*/  HMMA.16816.F32 R4, R48.reuse, R52, R4 ;  /* 0x000000343004723c */ /* 0x040fea0000001804 */
[----:B------:R-:W-:Y:S01]  /*16a90*/  FADD.FTZ R69, R69, R72 ;  /* 0x0000004845457221 */ /* 0x000fe20000010000 */
[C---:B------:R-:W-:Y:S03]  /*16aa0*/  HMMA.16816.F32 R8, R48.reuse, R54, R8 ;  /* 0x000000363008723c */ /* 0x040fe60000001808 */
[----:B------:R-:W4:Y:S01]  /*16ab0*/  MUFU.EX2 R99, R99 ;  /* 0x0000006300637308 */ /* 0x000f220000000800 */
[----:B------:R-:W3:Y:S01]  /*16ac0*/  LDSM.16.MT88.4 R52, [R158+0x8000] ;  /* 0x008000009e34783b */ /* 0x000ee20000004200 */
[----:B--2---:R-:W-:Y:S01]  /*16ad0*/  F2FP.F16.F32.PACK_AB R44, R80, R83 ;  /* 0x00000053502c723e */ /* 0x004fe200000000ff */
[C---:B-----5:R-:W-:Y:S07]  /*16ae0*/  HMMA.16816.F32 R12, R48.reuse, R56, R12 ;  /* 0x00000038300c723c */ /* 0x060fee000000180c */
[----:B------:R-:W-:Y:S01]  /*16af0*/  MUFU.EX2 R88, R88 ;  /* 0x0000005800587308 */ /* 0x000fe20000000800 */
[----:B------:R-:W-:Y:S01]  /*16b00*/  FADD.FTZ R70, R70, R69 ;  /* 0x0000004546467221 */ /* 0x000fe20000010000 */
[C---:B------:R-:W-:Y:S01]  /*16b10*/  HMMA.16816.F32 R16, R48.reuse, R58, R16 ;  /* 0x0000003a3010723c */ /* 0x040fe20000001810 */
[----:B------:R-:W2:Y:S07]  /*16b20*/  LDSM.16.MT88.4 R56, [R156+0x8000] ;  /* 0x008000009c38783b */ /* 0x000eae0000004200 */
[----:B------:R-:W5:Y:S03]  /*16b30*/  MUFU.EX2 R117, R117 ;  /* 0x0000007500757308 */ /* 0x000f660000000800 */
[----:B----4-:R-:W-:Y:S01]  /*16b40*/  F2FP.F16.F32.PACK_AB R45, R99, R82 ;  /* 0x00000052632d723e */ /* 0x010fe200000000ff */
[----:B------:R-:W-:Y:S01]  /*16b50*/  FADD.FTZ R73, R73, R70 ;  /* 0x0000004649497221 */ /* 0x000fe20000010000 */
[----:B------:R-:W-:Y:S01]  /*16b60*/  FADD.FTZ R68, R71, R68 ;  /* 0x0000004447447221 */ /* 0x000fe20000010000 */
[C---:B-1----:R-:W-:Y:S04]  /*16b70*/  HMMA.16816.F32 R20, R48.reuse, R60, R20 ;  /* 0x0000003c3014723c */ /* 0x042fe80000001814 */
[----:B------:R-:W-:Y:S01]  /*16b80*/  MUFU.EX2 R90, R90 ;  /* 0x0000005a005a7308 */ /* 0x000fe20000000800 */
[----:B------:R-:W-:Y:S01]  /*16b90*/  FADD.FTZ R75, R75, R68 ;  /* 0x000000444b4b7221 */ /* 0x000fe20000010000 */
[C---:B------:R-:W-:Y:S01]  /*16ba0*/  HMMA.16816.F32 R24, R48.reuse, R62, R24 ;  /* 0x0000003e3018723c */ /* 0x040fe20000001818 */
[----:B------:R-:W1:Y:S07]  /*16bb0*/  LDSM.16.MT88.4 R60, [R155+0x8000] ;  /* 0x008000009b3c783b */ /* 0x000e6e0000004200 */
[----:B------:R-:W4:Y:S03]  /*16bc0*/  MUFU.EX2 R119, R119 ;  /* 0x0000007700777308 */ /* 0x000f260000000800 */
[----:B-----5:R-:W-:Y:S01]  /*16bd0*/  F2FP.F16.F32.PACK_AB R46, R117, R88 ;  /* 0x00000058752e723e */ /* 0x020fe200000000ff */
[C---:B---3--:R-:W-:Y:S03]  /*16be0*/  HMMA.16816.F32 R28, R48.reuse, R40, R28 ;  /* 0x00000028301c723c */ /* 0x048fe6000000181c */
[----:B------:R-:W-:Y:S03]  /*16bf0*/  FADD.FTZ R74, R74, R75 ;  /* 0x0000004b4a4a7221 */ /* 0x000fe60000010000 */
[----:B------:R-:W-:Y:S01]  /*16c00*/  HMMA.16816.F32 R32, R48, R42, R32 ;  /* 0x0000002a3020723c */ /* 0x000fe20000001820 */
[----:B------:R-:W-:Y:S01]  /*16c10*/  MUFU.EX2 R116, R116 ;  /* 0x0000007400747308 */ /* 0x000fe20000000800 */
[----:B------:R-:W3:Y:S03]  /*16c20*/  LDSM.16.MT88.4 R40, [R154+0x8000] ;  /* 0x008000009a28783b */ /* 0x000ee60000004200 */
[----:B------:R-:W-:Y:S06]  /*16c30*/  FADD.FTZ R83, R83, R74 ;  /* 0x0000004a53537221 */ /* 0x000fec0000010000 */
[----:B------:R-:W5:Y:S01]  /*16c40*/  MUFU.EX2 R121, R121 ;  /* 0x0000007900797308 */ /* 0x000f620000000800 */
[----:B----4-:R-:W-:Y:S01]  /*16c50*/  F2FP.F16.F32.PACK_AB R47, R119, R90 ;  /* 0x0000005a772f723e */ /* 0x010fe200000000ff */
[----:B------:R-:W-:Y:S04]  /*16c60*/  FADD.FTZ R83, R80, R83 ;  /* 0x0000005350537221 */ /* 0x000fe80000010000 */
[----:B------:R-:W-:Y:S04]  /*16c70*/  FADD.FTZ R88, R88, R83 ;  /* 0x0000005358587221 */ /* 0x000fe80000010000 */
[----:B------:R-:W-:Y:S01]  /*16c80*/  MUFU.EX2 R118, R118 ;  /* 0x0000007600767308 */ /* 0x000fe20000000800 */
[C---:B------:R-:W-:Y:S05]  /*16c90*/  HMMA.16816.F32 R4, R44.reuse, R52, R4 ;  /* 0x000000342c04723c */ /* 0x040fea0000001804 */
[----:B------:R-:W-:Y:S01]  /*16ca0*/  FADD.FTZ R117, R117, R88 ;  /* 0x0000005875757221 */ /* 0x000fe20000010000 */
[C---:B------:R-:W-:Y:S01]  /*16cb0*/  HMMA.16816.F32 R8, R44.reuse, R54, R8 ;  /* 0x000000362c08723c */ /* 0x040fe20000001808 */
[----:B------:R-:W4:Y:S02]  /*16cc0*/  LDSM.16.MT88.4 R52, [R158+0x8800] ;  /* 0x008800009e34783b */ /* 0x000f240000004200 */
[----:B------:R-:W3:Y:S02]  /*16cd0*/  MUFU.EX2 R123, R123 ;  /* 0x0000007b007b7308 */ /* 0x000ee40000000800 */
[C---:B-----5:R-:W-:Y:S01]  /*16ce0*/  F2FP.F16.F32.PACK_AB R48, R121.reuse, R116 ;  /* 0x000000747930723e */ /* 0x060fe200000000ff */
[C---:B--2---:R-:W-:Y:S07]  /*16cf0*/  HMMA.16816.F32 R12, R44.reuse, R56, R12 ;  /* 0x000000382c0c723c */ /* 0x044fee000000180c */
[----:B------:R-:W-:Y:S01]  /*16d00*/  MUFU.EX2 R120, R120 ;  /* 0x0000007800787308 */ /* 0x000fe20000000800 */
[----:B------:R-:W-:Y:S01]  /*16d10*/  FADD.FTZ R116, R116, R117 ;  /* 0x0000007574747221 */ /* 0x000fe20000010000 */
[C---:B------:R-:W-:Y:S01]  /*16d20*/  HMMA.16816.F32 R16, R44.reuse, R58, R16 ;  /* 0x0000003a2c10723c */ /* 0x040fe20000001810 */
[----:B------:R-:W2:Y:S02]  /*16d30*/  LDSM.16.MT88.4 R56, [R156+0x8800] ;  /* 0x008800009c38783b */ /* 0x000ea40000004200 */
[----:B------:R-:W-:Y:S03]  /*16d40*/  FADD.FTZ R121, R121, R116 ;  /* 0x0000007479797221 */ /* 0x000fe60000010000 */
[C---:B-1----:R-:W-:Y:S02]  /*16d50*/  HMMA.16816.F32 R20, R44.reuse, R60, R20 ;  /* 0x0000003c2c14723c */ /* 0x042fe40000001814 */
[----:B------:R-:W1:Y:S03]  /*16d60*/  MUFU.EX2 R125, R125 ;  /* 0x0000007d007d7308 */ /* 0x000e660000000800 */
[----:B---3--:R-:W-:Y:S01]  /*16d70*/  F2FP.F16.F32.PACK_AB R49, R123, R118 ;  /* 0x000000767b31723e */ /* 0x008fe200000000ff */
[C---:B------:R-:W-:Y:S01]  /*16d80*/  HMMA.16816.F32 R24, R44.reuse, R62, R24 ;  /* 0x0000003e2c18723c */ /* 0x040fe20000001818 */
[----:B------:R-:W3:Y:S05]  /*16d90*/  LDSM.16.MT88.4 R60, [R155+0x8800] ;  /* 0x008800009b3c783b */ /* 0x000eea0000004200 */
[----:B------:R-:W-:Y:S01]  /*16da0*/  MUFU.EX2 R122, R122 ;  /* 0x0000007a007a7308 */ /* 0x000fe20000000800 */
[C---:B------:R-:W-:Y:S09]  /*16db0*/  HMMA.16816.F32 R28, R44.reuse, R40, R28 ;  /* 0x000000282c1c723c */ /* 0x040ff2000000181c */
        /* <DEDUP_REMOVED lines=10> */
[C---:B----4-:R-:W-:Y:S02]  /*16e60*/  HMMA.16816.F32 R4, R48.reuse, R52, R4 ;  /* 0x000000343004723c */ /* 0x050fe40000001804 */
[----:B------:R-:W-:Y:S04]  /*16e70*/  MUFU.EX2 R126, R126 ;  /* 0x0000007e007e7308 */ /* 0x000fe80000000800 */
[C---:B------:R-:W-:Y:S01]  /*16e80*/  HMMA.16816.F32 R8, R48.reuse, R54, R8 ;  /* 0x000000363008723c */ /* 0x040fe20000001808 */
[----:B------:R-:W4:Y:S05]  /*16e90*/  LDSM.16.MT88.4 R52, [R156+0x9000] ;  /* 0x009000009c34783b */ /* 0x000f2a0000004200 */
[----:B------:R-:W5:Y:S01]  /*16ea0*/  MUFU.EX2 R131, R131 ;  /* 0x0000008300837308 */ /* 0x000f620000000800 */
[C---:B--2---:R-:W-:Y:S09]  /*16eb0*/  HMMA.16816.F32 R12, R48.reuse, R56, R12 ;  /* 0x00000038300c723c */ /* 0x044ff2000000180c */
[----:B------:R-:W-:Y:S01]  /*16ec0*/  MUFU.EX2 R128, R128 ;  /* 0x0000008000807308 */ /* 0x000fe20000000800 */
[C---:B------:R-:W-:Y:S01]  /*16ed0*/  HMMA.16816.F32 R16, R48.reuse, R58, R16 ;  /* 0x0000003a3010723c */ /* 0x040fe20000001810 */
[----:B------:R-:W2:Y:S05]  /*16ee0*/  LDSM.16.MT88.4 R56, [R155+0x9000] ;  /* 0x009000009b38783b */ /* 0x000eaa0000004200 */
[C---:B---3--:R-:W-:Y:S03]  /*16ef0*/  HMMA.16816.F32 R20, R48.reuse, R60, R20 ;  /* 0x0000003c3014723c */ /* 0x048fe60000001814 */
[----:B------:R-:W3:Y:S03]  /*16f00*/  MUFU.EX2 R133, R133 ;  /* 0x0000008500857308 */ /* 0x000ee60000000800 */
[C---:B------:R-:W-:Y:S07]  /*16f10*/  HMMA.16816.F32 R24, R48.reuse, R62, R24 ;  /* 0x0000003e3018723c */ /* 0x040fee0000001818 */
[----:B------:R-:W-:Y:S01]  /*16f20*/  MUFU.EX2 R130, R130 ;  /* 0x0000008200827308 */ /* 0x000fe20000000800 */
[----:B------:R-:W-:Y:S01]  /*16f30*/  FFMA.FTZ R61, R146, UR4, -R65 ;  /* 0x00000004923d7c23 */ /* 0x000fe20008010841 */
[C---:B------:R-:W-:Y:S08]  /*16f40*/  HMMA.16816.F32 R28, R48.reuse, R40, R28 ;  /* 0x00000028301c723c */ /* 0x040ff0000000181c */
[----:B------:R-:W4:Y:S01]  /*16f50*/  MUFU.EX2 R135, R135 ;  /* 0x0000008700877308 */ /* 0x000f220000000800 */
[----:B------:R-:W-:Y:S01]  /*16f60*/  HMMA.16816.F32 R32, R48, R42, R32 ;  /* 0x0000002a3020723c */ /* 0x000fe20000001820 */
[----:B------:R-:W2:Y:S02]  /*16f70*/  LDSM.16.MT88.4 R48, [R154+0x9000] ;  /* 0x009000009a30783b */ /* 0x000ea40000004200 */
        /* <DEDUP_REMOVED lines=8> */
[----:B----4-:R-:W-:Y:S05]  /*17000*/  F2FP.F16.F32.PACK_AB R43, R135, R130 ;  /* 0x00000082872b723e */ /* 0x010fea00000000ff */
[----:B------:R-:W1:Y:S01]  /*17010*/  MUFU.EX2 R61, R61 ;  /* 0x0000003d003d7308 */ /* 0x000e620000000800 */
[----:B------:R-:W-:Y:S04]  /*17020*/  FADD.FTZ R129, R129, R124 ;  /* 0x0000007c81817221 */ /* 0x000fe80000010000 */
[----:B------:R-:W-:Y:S01]  /*17030*/  FADD.FTZ R128, R128, R129 ;  /* 0x0000008180807221 */ /* 0x000fe20000010000 */
[C---:B------:R-:W-:Y:S04]  /*17040*/  HMMA.16816.F32 R4, R40.reuse, R44, R4 ;  /* 0x0000002c2804723c */ /* 0x040fe80000001804 */
[----:B------:R-:W-:Y:S01]  /*17050*/  MUFU.EX2 R62, R62 ;  /* 0x0000003e003e7308 */ /* 0x000fe20000000800 */
[----:B------:R-:W-:Y:S01]  /*17060*/  FADD.FTZ R133, R133, R128 ;  /* 0x0000008085857221 */ /* 0x000fe20000010000 */
[C---:B------:R-:W-:Y:S08]  /*17070*/  HMMA.16816.F32 R8, R40.reuse, R46, R8 ;  /* 0x0000002e2808723c */ /* 0x040ff00000001808 */
[----:B------:R-:W3:Y:S03]  /*17080*/  MUFU.EX2 R63, R63 ;  /* 0x0000003f003f7308 */ /* 0x000ee60000000800 */
[--C-:B------:R-:W-:Y:S01]  /*17090*/  FFMA.FTZ R45, R36, UR4, -R39.reuse ;  /* 0x00000004242d7c23 */ /* 0x100fe20008010827 */
[C---:B------:R-:W-:Y:S03]  /*170a0*/  HMMA.16816.F32 R12, R40.reuse, R52, R12 ;  /* 0x00000034280c723c */ /* 0x040fe6000000180c */
[----:B------:R-:W-:Y:S03]  /*170b0*/  FFMA.FTZ R39, R3, UR4, -R39 ;  /* 0x0000000403277c23 */ /* 0x000fe60008010827 */
[C---:B------:R-:W-:Y:S01]  /*170c0*/  HMMA.16816.F32 R16, R40.reuse, R54, R16 ;  /* 0x000000362810723c */ /* 0x040fe20000001810 */
[----:B------:R-:W-:Y:S04]  /*170d0*/  MUFU.EX2 R44, R140 ;  /* 0x0000008c002c7308 */ /* 0x000fe80000000800 */
[----:B------:R-:W-:Y:S01]  /*170e0*/  FADD.FTZ R36, R78, R73 ;  /* 0x000000494e247221 */ /* 0x000fe20000010000 */
[C---:B--2---:R-:W-:Y:S01]  /*170f0*/  HMMA.16816.F32 R20, R40.reuse, R56, R20 ;  /* 0x000000382814723c */ /* 0x044fe20000001814 */
[----:B------:R-:W2:Y:S04]  /*17100*/  LDSM.16.MT88.4 R76, [R155+0x9800] ;  /* 0x009800009b4c783b */ /* 0x000ea80000004200 */
        /* <DEDUP_REMOVED lines=9> */
[----:B---3--:R-:W-:Y:S01]  /*171a0*/  F2FP.F16.F32.PACK_AB R69, R63, R62 ;  /* 0x0000003e3f45723e */ /* 0x008fe200000000ff */
        /* <DEDUP_REMOVED lines=33> */
.L_x_6766:
        /* <DEDUP_REMOVED lines=136> */
.L_x_6771:
[----:B------:R-:W1:Y:S01]  /*17c40*/  S2R R5, SR_CTAID.Z ;  /* 0x0000000000057919 */ /* 0x000e620000002700 */
[----:B------:R-:W1:Y:S01]  /*17c50*/  LDC R2, c[0x0][0x270] ;  /* 0x00009c00ff027b82 */ /* 0x000e620000000800 */
[----:B------:R-:W1:Y:S07]  /*17c60*/  S2R R0, SR_CTAID.Y ;  /* 0x0000000000007919 */ /* 0x000e6e0000002600 */
[----:B------:R-:W2:Y:S01]  /*17c70*/  LDC R7, c[0x0][0x2c4] ;  /* 0x0000b100ff077b82 */ /* 0x000ea20000000800 */
[----:B-1----:R-:W-:-:S04]  /*17c80*/  IMAD R2, R0, R2, R5 ;  /* 0x0000000200027224 */ /* 0x002fc800078e0205 */
[----:B--2---:R-:W-:-:S07]  /*17c90*/  IMAD R7, R2, R7, RZ ;  /* 0x0000000702077224 */ /* 0x004fce00078e02ff */
.L_x_6772:
        /* <DEDUP_REMOVED lines=26> */
.L_x_6774:
[----:B------:R-:W-:Y:S05]  /*17e40*/  BSYNC B0 ;  /* 0x0000000000007941 */ /* 0x000fea0003800000 */
.L_x_6773:
[----:B------:R-:W3:Y:S01]  /*17e50*/  S2UR UR5, SR_CTAID.X ;  /* 0x00000000000579c3 */ /* 0x000ee20000002500 */
[----:B------:R-:W-:Y:S01]  /*17e60*/  LEA.HI R3, R3, R4, RZ, 0x3 ;  /* 0x0000000403037211 */ /* 0x000fe200078f18ff */
[----:B--2---:R2:W4:Y:S01]  /*17e70*/  LDS.128 R12, [R173+0x1800] ;  /* 0x00180000ad0c7984 */ /* 0x0045220000000c00 */
[----:B-1----:R-:W-:Y:S01]  /*17e80*/  SHF.R.S32.HI R11, RZ, 0x1f, R2 ;  /* 0x0000001fff0b7819 */ /* 0x002fe20000011402 */
[----:B------:R-:W-:Y:S01]  /*17e90*/  BSSY B0, `(.L_x_6775) ;  /* 0x0000033000007945 */ /* 0x000fe20003800000 */
[----:B------:R-:W-:Y:S02]  /*17ea0*/  LOP3.LUT R3, R3, 0xfffffff8, RZ, 0xc0, !PT ;  /* 0xfffffff803037812 */ /* 0x000fe400078ec0ff */
[----:B------:R-:W-:Y:S01]  /*17eb0*/  LEA.HI R2, R11, R2, RZ, 0x3 ;  /* 0x000000020b027211 */ /* 0x000fe200078f18ff */
[----:B------:R-:W1:Y:S01]  /*17ec0*/  LDC.64 R6, c[0x0][0x290] ;  /* 0x0000a400ff067b82 */ /* 0x000e620000000a00 */
[----:B------:R-:W-:Y:S01]  /*17ed0*/  SHF.R.S32.HI R11, RZ, 0x1f, R0 ;  /* 0x0000001fff0b7819 */ /* 0x000fe20000011400 */
[----:B------:R-:W-:Y:S01]  /*17ee0*/  IMAD.IADD R4, R4, 0x1, -R3 ;  /* 0x0000000104047824 */ /* 0x000fe200078e0a03 */
[----:B------:R-:W-:-:S02]  /*17ef0*/  ISETP.NE.AND P0, PT, R171, -0x1, PT ;  /* 0xffffffffab00780c */ /* 0x000fc40003f05270 */
[----:B------:R-:W-:Y:S01]  /*17f00*/  SHF.R.S32.HI R2, RZ, 0x3, R2 ;  /* 0x00000003ff027819 */ /* 0x000fe20000011402 */
[----:B------:R-:W-:Y:S02]  /*17f10*/  IMAD.SHL.U32 R16, R4, 0x8, RZ ;  /* 0x0000000804107824 */ /* 0x000fe400078e00ff */
[----:B------:R-:W5:Y:S02]  /*17f20*/  LDC.64 R8, c[0x0][0x298] ;  /* 0x0000a600ff087b82 */ /* 0x000f640000000a00 */
[----:B------:R-:W-:Y:S01]  /*17f30*/  VIADD R3, R2, 0x10 ;  /* 0x0000001002037836 */ /* 0x000fe20000000000 */
        /* <DEDUP_REMOVED lines=40> */
.L_x_6776:
[----:B------:R-:W-:Y:S05]  /*181c0*/  BSYNC B0 ;  /* 0x0000000000007941 */ /* 0x000fea0003800000 */
.L_x_6775:
        /* <DEDUP_REMOVED lines=15> */
.L_x_6778:
[----:B------:R-:W-:Y:S05]  /*182c0*/  BSYNC B0 ;  /* 0x0000000000007941 */ /* 0x000fea0003800000 */
.L_x_6777:
        /* <DEDUP_REMOVED lines=15> */
.L_x_6780:
[----:B------:R-:W-:Y:S05]  /*183c0*/  BSYNC B0 ;  /* 0x0000000000007941 */ /* 0x000fea0003800000 */
.L_x_6779:
[----:B------:R-:W-:Y:S05]  /*183d0*/  @P3 EXIT ;  /* 0x000000000000394d */ /* 0x000fea0003800000 */
[----:B------:R-:W-:Y:S01]  /*183e0*/  IADD3 R2, P0, R2, 0x30, RZ ;  /* 0x0000003002027810 */ /* 0x000fe20007f1e0ff */
[----:B------:R-:W-:Y:S01]  /*183f0*/  ULDC.64 UR4, c[0x0][0x280] ;  /* 0x0000a00000047ab9 */ /* 0x000fe20000000a00 */
[----:B------:R-:W-:Y:S02]  /*18400*/  MOV R19, R21 ;  /* 0x0000001500137202 */ /* 0x000fe40000000f00 */
[----:B------:R-:W-:Y:S01]  /*18410*/  IADD3.X R3, RZ, R3, RZ, P0, !PT ;  /* 0x00000003ff037210 */ /* 0x000fe200007fe4ff */
[----:B------:R-:W-:-:S04]  /*18420*/  IMAD.WIDE.U32 R18, R2, R8, R18 ;  /* 0x0000000802127225 */ /* 0x000fc800078e0012 */
[----:B------:R-:W-:-:S04]  /*18430*/  IMAD R0, R3, R8, RZ ;  /* 0x0000000803007224 */ /* 0x000fc800078e02ff */
[----:B------:R-:W-:Y:S01]  /*18440*/  IMAD R0, R2, R9, R0 ;  /* 0x0000000902007224 */ /* 0x000fe200078e0200 */
[----:B------:R-:W-:-:S04]  /*18450*/  LEA R2, P0, R18, UR4, 0x1 ;  /* 0x0000000412027c11 */ /* 0x000fc8000f8008ff */
[----:B------:R-:W-:-:S04]  /*18460*/  IADD3 R3, R0, R19, RZ ;  /* 0x0000001300037210 */ /* 0x000fc80007ffe0ff */
[----:B------:R-:W-:-:S05]  /*18470*/  LEA.HI.X R3, R18, UR5, R3, 0x1, P0 ;  /* 0x0000000512037c11 */ /* 0x000fca00080f0c03 */
[----:B------:R-:W-:Y:S01]  /*18480*/  STG.E.128 desc[UR6][R2.64], R12 ;  /* 0x0000000c02007986 */ /* 0x000fe2000c101d06 */
[----:B------:R-:W-:Y:S05]  /*18490*/  EXIT ;  /* 0x000000000000794d */ /* 0x000fea0003800000 */
.L_x_6781:
        /* <DEDUP_REMOVED lines=14> */
.L_x_7941:


//--------------------- .text._ZN5flash24flash_fwd_splitkv_kernelI23Flash_fwd_kernel_traitsILi64ELi64ELi128ELi4ELb0ELb0EN7cutlass6half_tE19Flash_kernel_traitsILi64ELi64ELi128ELi4ES3_EELb1ELb0ELb1ELb0ELb0ELb0ELb0ELb1EEEvNS_16Flash_fwd_paramsE --------------------------
	.section	.text._ZN5flash24flash_fwd_splitkv_kernelI23Flash_fwd_kernel_traitsILi64ELi64ELi128ELi4ELb0ELb0EN7cutlass6half_tE19Flash_kernel_traitsILi64ELi64ELi128ELi4ES3_EELb1ELb0ELb1ELb0ELb0ELb0ELb0ELb1EEEvNS_16Flash_fwd_paramsE,"ax",@progbits
	.align	128
        .global         _ZN5flash24flash_fwd_splitkv_kernelI23Flash_fwd_kernel_traitsILi64ELi64ELi128ELi4ELb0ELb0EN7cutlass6half_tE19Flash_kernel_traitsILi64ELi64ELi128ELi4ES3_EELb1ELb0ELb1ELb0ELb0ELb0ELb0ELb1EEEvNS_16Flash_fwd_paramsE
        .type           _ZN5flash24flash_fwd_splitkv_kernelI23Flash_fwd_kernel_traitsILi64ELi64ELi128ELi4ELb0ELb0EN7cutlass6half_tE19Flash_kernel_traitsILi64ELi64ELi128ELi4ES3_EELb1ELb0ELb1ELb0ELb0ELb0ELb0ELb1EEEvNS_16Flash_fwd_paramsE,@function
        .size           _ZN5flash24flash_fwd_splitkv_kernelI23Flash_fwd_kernel_traitsILi64ELi64ELi128ELi4ELb0ELb0EN7cutlass6half_tE19Flash_kernel_traitsILi64ELi64ELi128ELi4ES3_EELb1ELb0ELb1ELb0ELb0ELb0ELb0ELb1EEEvNS_16Flash_fwd_paramsE,(.L_x_7942 - _ZN5flash24flash_fwd_splitkv_kernelI23Flash_fwd_kernel_traitsILi64ELi64ELi128ELi4ELb0ELb0EN7cutlass6half_tE19Flash_kernel_traitsILi64ELi64ELi128ELi4ES3_EELb1ELb0ELb1ELb0ELb0ELb0ELb0ELb1EEEvNS_16Flash_fwd_paramsE)
        .other          _ZN5flash24flash_fwd_splitkv_kernelI23Flash_fwd_kernel_traitsILi64ELi64ELi128ELi4ELb0ELb0EN7cutlass6half_tE19Flash_kernel_traitsILi64ELi64ELi128ELi4ES3_EELb1ELb0ELb1ELb0ELb0ELb0ELb0ELb1EEEvNS_16Flash_fwd_paramsE,@"STO_CUDA_ENTRY STV_DEFAULT"
_ZN5flash24flash_fwd_splitkv_kernelI23Flash_fwd_kernel_traitsILi64ELi64ELi128ELi4ELb0ELb0EN7cutlass6half_tE19Flash_kernel_traitsILi64ELi64ELi128ELi4ES3_EELb1ELb0ELb1ELb0ELb0ELb0ELb0ELb1EEEvNS_16Flash_fwd_paramsE:
.text._ZN5flash24flash_fwd_splitkv_kernelI23Flash_fwd_kernel_traitsILi64ELi64ELi128ELi4ELb0ELb0EN7cutlass6half_tE19Flash_kernel_traitsILi64ELi64ELi128ELi4ES3_EELb1ELb0ELb1ELb0ELb0ELb0ELb0ELb1EEEvNS_16Flash_fwd_paramsE:
        /* <DEDUP_REMOVED lines=40> */
.L_x_6782:
[----:B------:R-:W1:Y:S02]  /*0280*/  LDC R55, c[0x0][0x2c8] ;  /* 0x0000b200ff377b82 */ /* 0x000e640000000800 */
.L_x_6783:
        /* <DEDUP_REMOVED lines=95> */
.L_x_6786:
[----:B------:R-:W-:Y:S05]  /*0880*/  BSYNC B0 ;  /* 0x0000000000007941 */ /* 0x000fea0003800000 */
.L_x_6785:
        /* <DEDUP_REMOVED lines=18> */
.L_x_6788:
[----:B------:R-:W-:Y:S05]  /*09b0*/  BSYNC B0 ;  /* 0x0000000000007941 */ /* 0x000fea0003800000 */
.L_x_6787:
        /* <DEDUP_REMOVED lines=19> */
.L_x_6790:
[----:B------:R-:W-:Y:S05]  /*0af0*/  BSYNC B0 ;  /* 0x0000000000007941 */ /* 0x000fea0003800000 */
.L_x_6789:
        /* <DEDUP_REMOVED lines=13> */
.L_x_6792:
[----:B------:R-:W-:Y:S05]  /*0bd0*/  BSYNC B0 ;  /* 0x0000000000007941 */ /* 0x000fea0003800000 */
.L_x_6791:
        /* <DEDUP_REMOVED lines=16> */
.L_x_6784:
        /* <DEDUP_REMOVED lines=25> */
.L_x_6793:
        /* <DEDUP_REMOVED lines=82> */
.L_x_6794:
        /* <DEDUP_REMOVED lines=49> */
.L_x_6796:
        /* <DEDUP_REMOVED lines=33> */
.L_x_6795:
        /* <DEDUP_REMOVED lines=249> */
.L_x_6851:
        /* <DEDUP_REMOVED lines=142> */
.L_x_6801:
[----:B------:R-:W-:Y:S05]  /*3120*/  BSYNC B0 ;  /* 0x0000000000007941 */ /* 0x000fea0003800000 */
.L_x_6800:
        /* <DEDUP_REMOVED lines=62> */
.L_x_6803:
[----:B------:R-:W-:Y:S05]  /*3510*/  BSYNC B0 ;  /* 0x0000000000007941 */ /* 0x000fea0003800000 */
.L_x_6802:
        /* <DEDUP_REMOVED lines=62> */
.L_x_6805:
[----:B------:R-:W-:Y:S05]  /*3900*/  BSYNC B0 ;  /* 0x0000000000007941 */ /* 0x000fea0003800000 */
.L_x_6804:
        /* <DEDUP_REMOVED lines=66> */
.L_x_6807:
[----:B------:R-:W-:Y:S05]  /*3d30*/  BSYNC B0 ;  /* 0x0000000000007941 */ /* 0x000fea0003800000 */
.L_x_6806:
        /* <DEDUP_REMOVED lines=63> */
.L_x_6809:
[----:B------:R-:W-:Y:S05]  /*4130*/  BSYNC B0 ;  /* 0x0000000000007941 */ /* 0x000fea0003800000 */
.L_x_6808:
        /* <DEDUP_REMOVED lines=66> */
.L_x_6811:
[----:B------:R-:W-:Y:S05]  /*4560*/  BSYNC B0 ;  /* 0x0000000000007941 */ /* 0x000fea0003800000 */
.L_x_6810:
        /* <DEDUP_REMOVED lines=66> */
.L_x_6813:
[----:B------:R-:W-:Y:S05]  /*4990*/  BSYNC B0 ;  /* 0x0000000000007941 */ /* 0x000fea0003800000 */
.L_x_6812:
        /* <DEDUP_REMOVED lines=68> */
.L_x_6815:
[----:B------:R-:W-:Y:S05]  /*4de0*/  BSYNC B0 ;  /* 0x0000000000007941 */ /* 0x000fea0003800000 */
.L_x_6814:
[C---:B------:R-:W-:Y:S01]  /*4df0*/  LEA R38, P1, R31.reuse, R38, 0x1 ;  /* 0x000000261f267211 */ /* 0x040fe200078208ff */
[----:B------:R-:W-:Y:S01]  /*4e00*/  IMAD.MOV.U32 R8, RZ, RZ, R10 ;  /* 0x000000ffff087224 */ /* 0x000fe200078e000a */
[----:B------:R-:W-:Y:S02]  /*4e10*/  UMOV UR4, UR30 ;  /* 0x0000001e00047c82 */ /* 0x000fe40008000000 */
[C---:B------:R-:W-:Y:S02]  /*4e20*/  LEA.HI.X.SX32 R39, R31.reuse, R39, 0x1, P1 ;  /* 0x000000271f277211 */ /* 0x040fe400008f0eff */
[C---:B------:R-:W-:Y:S04]  /*4e30*/  LEA R10, P0, R31.reuse, R8, 0x1 ;  /* 0x000000081f0a7211 */ /* 0x040fe800078008ff */
[----:B------:R-:W-:Y:S01]  /*4e40*/  LEA.HI.X.SX32 R9, R31, R9, 0x1, P0 ;  /* 0x000000091f097211 */ /* 0x000fe200000f0eff */
[----:B------:R-:W-:Y:S08]  /*4e50*/  BRA `(.L_x_6816) ;  /* 0x0000003400e87947 */ /* 0x000ff00003800000 */
.L_x_6799:
        /* <DEDUP_REMOVED lines=89> */
.L_x_6820:
[----:B------:R-:W-:Y:S05]  /*53f0*/  BSYNC B0 ;  /* 0x0000000000007941 */ /* 0x000fea0003800000 */
.L_x_6819:
[----:B-----5:R2:W-:Y:S02]  /*5400*/  STG.E.128 desc[UR6][R72.64], R44 ;  /* 0x0000002c48007986 */ /* 0x0205e4000c101d06 */
.L_x_6818:
[----:B------:R-:W-:Y:S05]  /*5410*/  BSYNC B1 ;  /* 0x0000000000017941 */ /* 0x000fea0003800000 */
.L_x_6817:
        /* <DEDUP_REMOVED lines=94> */
.L_x_6824:
[----:B------:R-:W-:Y:S05]  /*5a00*/  BSYNC B0 ;  /* 0x0000000000007941 */ /* 0x000fea0003800000 */
.L_x_6823:
[----:B-----5:R4:W-:Y:S02]  /*5a10*/  STG.E.128 desc[UR6][R148.64], R44 ;  /* 0x0000002c94007986 */ /* 0x0209e4000c101d06 */
.L_x_6822:
[----:B------:R-:W-:Y:S05]  /*5a20*/  BSYNC B1 ;  /* 0x0000000000017941 */ /* 0x000fea0003800000 */
.L_x_6821:
        /* <DEDUP_REMOVED lines=94> */
.L_x_6828:
[----:B------:R-:W-:Y:S05]  /*6010*/  BSYNC B0 ;  /* 0x0000000000007941 */ /* 0x000fea0003800000 */
.L_x_6827:
[----:B-----5:R3:W-:Y:S02]  /*6020*/  STG.E.128 desc[UR6][R148.64], R44 ;  /* 0x0000002c94007986 */ /* 0x0207e4000c101d06 */
.L_x_6826:
[----:B------:R-:W-:Y:S05]  /*6030*/  BSYNC B1 ;  /* 0x0000000000017941 */ /* 0x000fea0003800000 */
.L_x_6825:
        /* <DEDUP_REMOVED lines=103> */
.L_x_6832:
[----:B------:R-:W-:Y:S05]  /*66b0*/  BSYNC B0 ;  /* 0x0000000000007941 */ /* 0x000fea0003800000 */
.L_x_6831:
[----:B-----5:R2:W-:Y:S02]  /*66c0*/  STG.E.128 desc[UR6][R148.64], R32 ;  /* 0x0000002094007986 */ /* 0x0205e4000c101d06 */
.L_x_6830:
[----:B------:R-:W-:Y:S05]  /*66d0*/  BSYNC B1 ;  /* 0x0000000000017941 */ /* 0x000fea0003800000 */
.L_x_6829:
        /* <DEDUP_REMOVED lines=100> */
.L_x_6836:
[----:B------:R-:W-:Y:S05]  /*6d20*/  BSYNC B0 ;  /* 0x0000000000007941 */ /* 0x000fea0003800000 */
.L_x_6835:
[----:B-----5:R3:W-:Y:S02]  /*6d30*/  STG.E.128 desc[UR6][R148.64], R32 ;  /* 0x0000002094007986 */ /* 0x0207e4000c101d06 */
.L_x_6834:
[----:B------:R-:W-:Y:S05]  /*6d40*/  BSYNC B1 ;  /* 0x0000000000017941 */ /* 0x000fea0003800000 */
.L_x_6833:
        /* <DEDUP_REMOVED lines=103> */
.L_x_6840:
[----:B------:R-:W-:Y:S05]  /*73c0*/  BSYNC B0 ;  /* 0x0000000000007941 */ /* 0x000fea0003800000 */
.L_x_6839:
[----:B-----5:R2:W-:Y:S02]  /*73d0*/  STG.E.128 desc[UR6][R148.64], R32 ;  /* 0x0000002094007986 */ /* 0x0205e4000c101d06 */
.L_x_6838:
[----:B------:R-:W-:Y:S05]  /*73e0*/  BSYNC B1 ;  /* 0x0000000000017941 */ /* 0x000fea0003800000 */
.L_x_6837:
        /* <DEDUP_REMOVED lines=103> */
.L_x_6844:
[----:B------:R-:W-:Y:S05]  /*7a60*/  BSYNC B0 ;  /* 0x0000000000007941 */ /* 0x000fea0003800000 */
.L_x_6843:
[----:B-----5:R2:W-:Y:S02]  /*7a70*/  STG.E.128 desc[UR6][R148.64], R32 ;  /* 0x0000002094007986 */ /* 0x0205e4000c101d06 */
.L_x_6842:
[----:B------:R-:W-:Y:S05]  /*7a80*/  BSYNC B1 ;  /* 0x0000000000017941 */ /* 0x000fea0003800000 */
.L_x_6841:
        /* <DEDUP_REMOVED lines=104> */
.L_x_6848:
[----:B------:R-:W-:Y:S05]  /*8110*/  BSYNC B0 ;  /* 0x0000000000007941 */ /* 0x000fea0003800000 */
.L_x_6847:
[----:B-----5:R2:W-:Y:S02]  /*8120*/  STG.E.128 desc[UR6][R148.64], R32 ;  /* 0x0000002094007986 */ /* 0x0205e4000c101d06 */
.L_x_6846:
[----:B------:R-:W-:Y:S05]  /*8130*/  BSYNC B1 ;  /* 0x0000000000017941 */ /* 0x000fea0003800000 */
.L_x_6845:
        /* <DEDUP_REMOVED lines=8> */
.L_x_6798:
        /* <DEDUP_REMOVED lines=68> */
.L_x_6816:
        /* <DEDUP_REMOVED lines=84> */
.L_x_6849:
        /* <DEDUP_REMOVED lines=9> */
.L_x_6850:
[----:B------:R-:W-:Y:S04]  /*8bd0*/  IADD3 R11, R11, -0x1, RZ ;  /* 0xffffffff0b0b7810 */ /* 0x000fe80007ffe0ff */
[----:B------:R-:W-:Y:S11]  /*8be0*/  ISETP.GT.AND P0, PT, R11, R54, PT ;  /* 0x000000360b00720c */ /* 0x000ff60003f04270 */
[----:B------:R-:W-:Y:S02]  /*8bf0*/  @!UPT UIADD3 URZ, URZ, URZ, URZ ;  /* 0x0000003f3f3ff290 */ /* 0x000fe4000fffe03f */
[----:B------:R-:W-:Y:S05]  /*8c00*/  @P0 BRA `(.L_x_6851) ;  /* 0xffffff9c000c0947 */ /* 0x000fea000383ffff */
.L_x_6797:
        /* <DEDUP_REMOVED lines=13> */
[----:B---3--:R-:W1:Y:S01]  /*8ce0*/  S2R R6, SR_CTAID.X ;  /* 0x0000000000067919 */ /* 0x008e620000002500 */
        /* <DEDUP_REMOVED lines=9> */
[----:B------:R-:W-:Y:S02]  /*8d80*/  ULDC.U8 UR10, c[0x0][0x3c3] ;  /* 0x0000f0c0000a7ab9 */ /* 0x000fe40000000000 */
        /* <DEDUP_REMOVED lines=16> */
[----:B------:R-:W-:Y:S01]  /*8e90*/  LEA R26, P0, R14, UR8, 0x1 ;  /* 0x000000080e1a7c11 */ /* 0x000fe2000f8008ff */
[----:B------:R-:W-:Y:S01]  /*8ea0*/  IMAD R3, R6, -0x40, R163 ;  /* 0xffffffc006037824 */ /* 0x000fe200078e02a3 */
[----:B------:R-:W-:-:S02]  /*8eb0*/  LEA R28, P1, R7, UR8, 0x1 ;  /* 0x00000008071c7c11 */ /* 0x000fc4000f8208ff */
[----:B------:R-:W-:Y:S02]  /*8ec0*/  LEA.HI.X R27, R14, UR9, R8, 0x1, P0 ;  /* 0x000000090e1b7c11 */ /* 0x000fe400080f0c08 */
[----:B------:R-:W-:Y:S02]  /*8ed0*/  ISETP.NE.AND P0, PT, RZ, UR10, PT ;  /* 0x0000000aff007c0c */ /* 0x000fe4000bf05270 */
[----:B------:R-:W-:Y:S02]  /*8ee0*/  LEA.HI.X R25, R0, UR9, R9, 0x1, P2 ;  /* 0x0000000900197c11 */ /* 0x000fe400090f0c09 */
[----:B------:R-:W-:Y:S01]  /*8ef0*/  LEA.HI.X R29, R7, UR9, R2, 0x1, P1 ;  /* 0x00000009071d7c11 */ /* 0x000fe200088f0c02 */
[----:B------:R-:W-:-:S08]  /*8f00*/  IMAD.SHL.U32 R7, R111, 0x10, RZ ;  /* 0x000000106f077824 */ /* 0x000fd000078e00ff */
        /* <DEDUP_REMOVED lines=63> */
.L_x_6858:
[----:B------:R-:W-:Y:S05]  /*9300*/  BSYNC B0 ;  /* 0x0000000000007941 */ /* 0x000fea0003800000 */
.L_x_6857:
[----:B-----5:R2:W-:Y:S02]  /*9310*/  STS.128 [R168], R12 ;  /* 0x0000000ca8007388 */ /* 0x0205e40000000c00 */
.L_x_6856:
[----:B------:R-:W-:Y:S05]  /*9320*/  BSYNC B1 ;  /* 0x0000000000017941 */ /* 0x000fea0003800000 */
.L_x_6855:
        /* <DEDUP_REMOVED lines=64> */
.L_x_6862:
[----:B------:R-:W-:Y:S05]  /*9730*/  BSYNC B0 ;  /* 0x0000000000007941 */ /* 0x000fea0003800000 */
.L_x_6861:
[----:B-----5:R4:W-:Y:S02]  /*9740*/  STS.128 [R168+0x800], R12 ;  /* 0x0008000ca8007388 */ /* 0x0209e40000000c00 */
.L_x_6860:
[----:B------:R-:W-:Y:S05]  /*9750*/  BSYNC B1 ;  /* 0x0000000000017941 */ /* 0x000fea0003800000 */
.L_x_6859:
[----:B--2---:R-:W-:Y:S01]  /*9760*/  VIADD R24, R124, 0x20 ;  /* 0x000000207c187836 */ /* 0x004fe20000000000 */
        /* <DEDUP_REMOVED lines=8> */
[----:B------:R-:W5:Y:S01]  /*97f0*/  LDG.E.128 R28, desc[UR6][R28.64] ;  /* 0x000000061c1c7981 */ /* 0x000f62000c1e1d00 */
        /* <DEDUP_REMOVED lines=10> */
[C---:B----4-:R-:W-:Y:S02]  /*98a0*/  IADD3 R14, P0, R7.reuse, UR8, RZ ;  /* 0x00000008070e7c10 */ /* 0x050fe4000ff1e0ff */
[----:B------:R-:W-:Y:S02]  /*98b0*/  IADD3 R8, P1, R7, UR10, RZ ;  /* 0x0000000a07087c10 */ /* 0x000fe4000ff3e0ff */
[----:B------:R-:W-:-:S02]  /*98c0*/  IADD3.X R15, R4, UR9, RZ, P0, !PT ;  /* 0x00000009040f7c10 */ /* 0x000fc400087fe4ff */
[----:B------:R-:W-:-:S03]  /*98d0*/  IADD3.X R9, R4, UR11, RZ, P1, !PT ;  /* 0x0000000b04097c10 */ /* 0x000fc60008ffe4ff */
        /* <DEDUP_REMOVED lines=38> */
.L_x_6866:
[----:B------:R-:W-:Y:S05]  /*9b40*/  BSYNC B0 ;  /* 0x0000000000007941 */ /* 0x000fea0003800000 */
.L_x_6865:
[----:B-----5:R1:W-:Y:S02]  /*9b50*/  STS.128 [R168+0x1000], R28 ;  /* 0x0010001ca8007388 */ /* 0x0203e40000000c00 */
.L_x_6864:
[----:B------:R-:W-:Y:S05]  /*9b60*/  BSYNC B1 ;  /* 0x0000000000017941 */ /* 0x000fea0003800000 */
.L_x_6863:
        /* <DEDUP_REMOVED lines=8> */
[----:B----4-:R4:W5:Y:S01]  /*9bf0*/  LDG.E.128 R12, desc[UR6][R26.64] ;  /* 0x000000061a0c7981 */ /* 0x010962000c1e1d00 */
        /* <DEDUP_REMOVED lines=17> */
[--C-:B------:R-:W-:Y:S01]  /*9d10*/  HADD2.F32 R18, -RZ, R13.reuse.H1_H1 ;  /* 0x3000000dff127230 */ /* 0x100fe20000004100 */
[----:B------:R-:W-:Y:S01]  /*9d20*/  MOV R16, R14 ;  /* 0x0000000e00107202 */ /* 0x000fe20000000f00 */
[----:B------:R-:W-:Y:S02]  /*9d30*/  HADD2.F32 R17, -RZ, R13.H0_H0 ;  /* 0x2000000dff117230 */ /* 0x000fe40000004100 */
[----:B------:R-:W-:-:S02]  /*9d40*/  HADD2.F32 R15, -RZ, R7.H0_H0 ;  /* 0x20000007ff0f7230 */ /* 0x000fc40000004100 */
[----:B------:R-:W-:Y:S02]  /*9d50*/  HADD2.F32 R14, -RZ, R7.H1_H1 ;  /* 0x30000007ff0e7230 */ /* 0x000fe40000004100 */
        /* <DEDUP_REMOVED lines=34> */
.L_x_6869:
[----:B------:R-:W-:Y:S05]  /*9f80*/  BSYNC B0 ;  /* 0x0000000000007941 */ /* 0x000fea0003800000 */
.L_x_6868:
[----:B-----5:R1:W-:Y:S01]  /*9f90*/  STS.128 [R168+0x1800], R12 ;  /* 0x0018000ca8007388 */ /* 0x0203e20000000c00 */
[----:B------:R-:W-:Y:S05]  /*9fa0*/  BRA `(.L_x_6867) ;  /* 0x0000001c00747947 */ /* 0x000fea0003800000 */
.L_x_6854:
        /* <DEDUP_REMOVED lines=95> */
.L_x_6873:
[----:B------:R-:W-:Y:S05]  /*a5a0*/  BSYNC B0 ;  /* 0x0000000000007941 */ /* 0x000fea0003800000 */
.L_x_6872:
[----:B-----5:R3:W-:Y:S02]  /*a5b0*/  STS.128 [R168], R20 ;  /* 0x00000014a8007388 */ /* 0x0207e40000000c00 */
.L_x_6871:
[----:B------:R-:W-:Y:S05]  /*a5c0*/  BSYNC B1 ;  /* 0x0000000000017941 */ /* 0x000fea0003800000 */
.L_x_6870:
        /* <DEDUP_REMOVED lines=38> */
[----:B------:R-:W-:Y:S02]  /*a830*/  HADD2.F32 R31, -RZ, R17.H0_H0 ;  /* 0x20000011ff1f7230 */ /* 0x000fe40000004100 */
[--C-:B----4-:R-:W-:Y:S02]  /*a840*/  HADD2.F32 R7, -RZ, R8.reuse.H0_H0 ;  /* 0x20000008ff077230 */ /* 0x110fe40000004100 */
[----:B---3--:R-:W-:Y:S02]  /*a850*/  HADD2.F32 R24, -RZ, R8.H1_H1 ;  /* 0x30000008ff187230 */ /* 0x008fe40000004100 */
        /* <DEDUP_REMOVED lines=56> */
.L_x_6877:
[----:B------:R-:W-:Y:S05]  /*abe0*/  BSYNC B0 ;  /* 0x0000000000007941 */ /* 0x000fea0003800000 */
.L_x_6876:
[----:B-----5:R1:W-:Y:S02]  /*abf0*/  STS.128 [R168+0x800], R20 ;  /* 0x00080014a8007388 */ /* 0x0203e40000000c00 */
.L_x_6875:
[----:B------:R-:W-:Y:S05]  /*ac00*/  BSYNC B1 ;  /* 0x0000000000017941 */ /* 0x000fea0003800000 */
.L_x_6874:
[----:B---3--:R-:W-:Y:S01]  /*ac10*/  VIADD R24, R124, 0x20 ;  /* 0x000000207c187836 */ /* 0x008fe20000000000 */
        /* <DEDUP_REMOVED lines=8> */
[----:B-1----:R1:W5:Y:S01]  /*aca0*/  LDG.E.128 R20, desc[UR6][R28.64] ;  /* 0x000000061c147981 */ /* 0x002362000c1e1d00 */
        /* <DEDUP_REMOVED lines=88> */
.L_x_6881:
[----:B------:R-:W-:Y:S05]  /*b230*/  BSYNC B0 ;  /* 0x0000000000007941 */ /* 0x000fea0003800000 */
.L_x_6880:
[----:B-----5:R1:W-:Y:S02]  /*b240*/  STS.128 [R168+0x1000], R20 ;  /* 0x00100014a8007388 */ /* 0x0203e40000000c00 */
.L_x_6879:
[----:B------:R-:W-:Y:S05]  /*b250*/  BSYNC B1 ;  /* 0x0000000000017941 */ /* 0x000fea0003800000 */
.L_x_6878:
[----:B-1----:R-:W-:-:S05]  /*b260*/  VIADD R20, R124, 0x30 ;  /* 0x000000307c147836 */ /* 0x002fca0000000000 */
        /* <DEDUP_REMOVED lines=24> */
[----:B------:R-:W3:Y:S01]  /*b3f0*/  LDG.E.128 R28, desc[UR6][R28.64] ;  /* 0x000000061c1c7981 */ /* 0x000ee2000c1e1d00 */
[----:B------:R-:W-:-:S04]  /*b400*/  IADD3 R7, P1, R2, R4, RZ ;  /* 0x0000000402077210 */ /* 0x000fc80007f3e0ff */
[----:B------:R-:W-:Y:S02]  /*b410*/  LEA.HI.X.SX32 R2, R2, R5, 0x1, P1 ;  /* 0x0000000502027211 */ /* 0x000fe400008f0eff */
[----:B------:R-:W-:-:S04]  /*b420*/  LEA R8, P1, R7, UR8, 0x1 ;  /* 0x0000000807087c11 */ /* 0x000fc8000f8208ff */
[----:B------:R-:W-:Y:S01]  /*b430*/  LEA.HI.X R9, R7, UR9, R2, 0x1, P1 ;  /* 0x0000000907097c11 */ /* 0x000fe200088f0c02 */
[----:B------:R-:W-:Y:S01]  /*b440*/  ULDC.64 UR8, c[0x0][0x358] ;  /* 0x0000d60000087ab9 */ /* 0x000fe20000000a00 */
[----:B------:R-:W-:Y:S02]  /*b450*/  MOV R2, RZ ;  /* 0x000000ff00027202 */ /* 0x000fe40000000f00 */
[----:B------:R-:W-:Y:S02]  /*b460*/  @P0 IADD3 R2, -R110, RZ, RZ ;  /* 0x000000ff6e020210 */ /* 0x000fe40007ffe1ff */
[----:B------:R-:W4:Y:S02]  /*b470*/  LDG.E.128 R8, desc[UR6][R8.64] ;  /* 0x0000000608087981 */ /* 0x000f24000c1e1d00 */
        /* <DEDUP_REMOVED lines=8> */
[----:B-1----:R-:W-:Y:S02]  /*b500*/  HADD2.F32 R26, -RZ, R29.H1_H1 ;  /* 0x3000001dff1a7230 */ /* 0x002fe40000004100 */
[----:B----4-:R-:W-:Y:S02]  /*b510*/  HADD2.F32 R2, -RZ, R8.H0_H0 ;  /* 0x20000008ff027230 */ /* 0x010fe40000004100 */
[----:B------:R-:W-:-:S02]  /*b520*/  HADD2.F32 R3, -RZ, R9.H0_H0 ;  /* 0x20000009ff037230 */ /* 0x000fc40000004100 */
[----:B------:R-:W-:Y:S02]  /*b530*/  HADD2.F32 R8, -RZ, R8.H1_H1 ;  /* 0x30000008ff087230 */ /* 0x000fe40000004100 */
[----:B------:R-:W-:Y:S01]  /*b540*/  @!P0 FADD.FTZ R2, -R2, -RZ ;  /* 0x800000ff02028221 */ /* 0x000fe20000010100 */
[--C-:B------:R-:W-:Y:S02]  /*b550*/  HADD2.F32 R4, -RZ, R10.reuse.H0_H0 ;  /* 0x2000000aff047230 */ /* 0x100fe40000004100 */
[----:B------:R-:W-:Y:S01]  /*b560*/  @!P0 FADD.FTZ R3, -R3, -RZ ;  /* 0x800000ff03038221 */ /* 0x000fe20000010100 */
[--C-:B------:R-:W-:Y:S02]  /*b570*/  HADD2.F32 R5, -RZ, R11.reuse.H0_H0 ;  /* 0x2000000bff057230 */ /* 0x100fe40000004100 */
[----:B------:R-:W-:Y:S02]  /*b580*/  HADD2.F32 R10, -RZ, R10.H1_H1 ;  /* 0x3000000aff0a7230 */ /* 0x000fe40000004100 */
[----:B------:R-:W-:-:S02]  /*b590*/  HADD2.F32 R11, -RZ, R11.H1_H1 ;  /* 0x3000000bff0b7230 */ /* 0x000fc40000004100 */
[----:B------:R-:W-:Y:S02]  /*b5a0*/  HADD2.F32 R9, -RZ, R9.H1_H1 ;  /* 0x30000009ff097230 */ /* 0x000fe40000004100 */
[----:B------:R-:W-:Y:S01]  /*b5b0*/  FMUL.FTZ R7, R7, R2 ;  /* 0x0000000207077220 */ /* 0x000fe20000410000 */
[----:B------:R-:W-:Y:S01]  /*b5c0*/  FMUL.FTZ R22, R22, R3 ;  /* 0x0000000316167220 */ /* 0x000fe20000410000 */
[----:B------:R-:W-:Y:S01]  /*b5d0*/  @!P0 FADD.FTZ R8, -R8, -RZ ;  /* 0x800000ff08088221 */ /* 0x000fe20000010100 */
[----:B------:R-:W-:Y:S02]  /*b5e0*/  HADD2.F32 R3, -RZ, R30.H1_H1 ;  /* 0x3000001eff037230 */ /* 0x000fe40000004100 */
[----:B------:R-:W-:Y:S01]  /*b5f0*/  @!P0 FADD.FTZ R10, -R10, -RZ ;  /* 0x800000ff0a0a8221 */ /* 0x000fe20000010100 */
[--C-:B------:R-:W-:Y:S02]  /*b600*/  HADD2.F32 R2, -RZ, R31.reuse.H1_H1 ;  /* 0x3000001fff027230 */ /* 0x100fe40000004100 */
[----:B------:R-:W-:Y:S01]  /*b610*/  @!P0 FADD.FTZ R11, -R11, -RZ ;  /* 0x800000ff0b0b8221 */ /* 0x000fe20000010100 */
[----:B------:R-:W-:Y:S01]  /*b620*/  @!P0 FADD.FTZ R9, -R9, -RZ ;  /* 0x800000ff09098221 */ /* 0x000fe20000010100 */
[----:B------:R-:W-:Y:S01]  /*b630*/  FMUL.FTZ R21, R21, R8 ;  /* 0x0000000815157220 */ /* 0x000fe20000410000 */
[----:B------:R-:W-:-:S02]  /*b640*/  HADD2.F32 R8, -RZ, R31.H0_H0 ;  /* 0x2000001fff087230 */ /* 0x000fc40000004100 */
[----:B------:R-:W-:Y:S01]  /*b650*/  FMUL.FTZ R10, R3, R10 ;  /* 0x0000000a030a7220 */ /* 0x000fe20000410000 */
[----:B------:R-:W-:Y:S01]  /*b660*/  FMUL.FTZ R11, R2, R11 ;  /* 0x0000000b020b7220 */ /* 0x000fe20000410000 */
[----:B------:R-:W-:Y:S01]  /*b670*/  FMUL.FTZ R26, R26, R9 ;  /* 0x000000091a1a7220 */ /* 0x000fe20000410000 */
[----:B------:R-:W-:Y:S01]  /*b680*/  @!P0 FADD.FTZ R5, -R5, -RZ ;  /* 0x800000ff05058221 */ /* 0x000fe20000010100 */
[----:B-----5:R-:W-:Y:S02]  /*b690*/  HADD2.F32 R2, -RZ, R16.H0_H0 ;  /* 0x20000010ff027230 */ /* 0x020fe40000004100 */
[----:B--2---:R-:W-:Y:S02]  /*b6a0*/  HADD2.F32 R3, -RZ, R12.H0_H0 ;  /* 0x2000000cff037230 */ /* 0x004fe40000004100 */
[----:B------:R-:W-:Y:S01]  /*b6b0*/  @!P0 FADD.FTZ R4, -R4, -RZ ;  /* 0x800000ff04048221 */ /* 0x000fe20000010100 */
[----:B------:R-:W-:Y:S02]  /*b6c0*/  HADD2.F32 R9, -RZ, R30.H0_H0 ;  /* 0x2000001eff097230 */ /* 0x000fe40000004100 */
[----:B------:R-:W-:-:S02]  /*b6d0*/  HADD2.F32 R16, -RZ, R16.H1_H1 ;  /* 0x30000010ff107230 */ /* 0x000fc40000004100 */
[----:B------:R-:W-:Y:S02]  /*b6e0*/  HADD2.F32 R12, -RZ, R12.H1_H1 ;  /* 0x3000000cff0c7230 */ /* 0x000fe40000004100 */
[----:B------:R-:W-:Y:S01]  /*b6f0*/  FMUL.FTZ R5, R8, R5 ;  /* 0x0000000508057220 */ /* 0x000fe20000410000 */
[--C-:B------:R-:W-:Y:S02]  /*b700*/  HADD2.F32 R8, -RZ, R13.reuse.H0_H0 ;  /* 0x2000000dff087230 */ /* 0x100fe40000004100 */
        /* <DEDUP_REMOVED lines=25> */
.L_x_6883:
[----:B------:R-:W-:Y:S05]  /*b8a0*/  BSYNC B0 ;  /* 0x0000000000007941 */ /* 0x000fea0003800000 */
.L_x_6882:
[----:B-----5:R1:W-:Y:S01]  /*b8b0*/  STS.128 [R168+0x1800], R16 ;  /* 0x00180010a8007388 */ /* 0x0203e20000000c00 */
[----:B------:R-:W-:Y:S05]  /*b8c0*/  BRA `(.L_x_6867) ;  /* 0x00000004002c7947 */ /* 0x000fea0003800000 */
.L_x_6853:
        /* <DEDUP_REMOVED lines=22> */
.L_x_6885:
[----:B------:R-:W-:Y:S05]  /*ba30*/  BSYNC B0 ;  /* 0x0000000000007941 */ /* 0x000fea0003800000 */
.L_x_6884:
        /* <DEDUP_REMOVED lines=16> */
.L_x_6887:
[----:B------:R-:W-:Y:S05]  /*bb40*/  BSYNC B0 ;  /* 0x0000000000007941 */ /* 0x000fea0003800000 */
.L_x_6886:
        /* <DEDUP_REMOVED lines=16> */
.L_x_6889:
[----:B------:R-:W-:Y:S05]  /*bc50*/  BSYNC B0 ;  /* 0x0000000000007941 */ /* 0x000fea0003800000 */
.L_x_6888:
        /* <DEDUP_REMOVED lines=18> */
.L_x_6867:
[----:B------:R-:W-:Y:S05]  /*bd80*/  BSYNC B2 ;  /* 0x0000000000027941 */ /* 0x000fea0003800000 */
.L_x_6852:
[----:B------:R-:W-:Y:S01]  /*bd90*/  VIADD R171, R48, 0xffffffff ;  /* 0xffffffff30ab7836 */ /* 0x000fe20000000000 */
[----:B------:R-:W-:Y:S01]  /*bda0*/  ULDC.64 UR12, c[0x0][0x218] ;  /* 0x00008600000c7ab9 */ /* 0x000fe20000000a00 */
[----:B-12-4-:R-:W-:Y:S01]  /*bdb0*/  VIADD R14, R124, 0x40 ;  /* 0x000000407c0e7836 */ /* 0x016fe20000000000 */
[----:B------:R-:W-:Y:S01]  /*bdc0*/  LEA R170, P0, R120, UR12, 0x1 ;  /* 0x0000000c78aa7c11 */ /* 0x000fe2000f8008ff */
[----:B---3--:R-:W-:Y:S01]  /*bdd0*/  IMAD.SHL.U32 R2, R171, 0x80, RZ ;  /* 0x00000080ab027824 */ /* 0x008fe200078e00ff */
[----:B------:R-:W-:Y:S01]  /*bde0*/  BSSY B0, `(.L_x_6890) ;  /* 0x0000016000007945 */ /* 0x000fe20003800000 */
[----:B------:R-:W-:Y:S01]  /*bdf0*/  VIADD R12, R124, 0x50 ;  /* 0x000000507c0c7836 */ /* 0x000fe20000000000 */
[----:B------:R-:W-:Y:S01]  /*be00*/  LEA.HI.X R169, R120, UR13, R123, 0x1, P0 ;  /* 0x0000000d78a97c11 */ /* 0x000fe200080f0c7b */
[----:B------:R-:W-:Y:S02]  /*be10*/  IMAD.IADD R9, R49, 0x1, -R2 ;  /* 0x0000000131097824 */ /* 0x000fe400078e0a02 */
[----:B------:R-:W-:-:S03]  /*be20*/  VIADD R10, R124, 0x60 ;  /* 0x000000607c0a7836 */ /* 0x000fc60000000000 */
        /* <DEDUP_REMOVED lines=17> */
.L_x_6891:
[----:B------:R-:W-:Y:S05]  /*bf40*/  BSYNC B0 ;  /* 0x0000000000007941 */ /* 0x000fea0003800000 */
.L_x_6890:
        /* <DEDUP_REMOVED lines=8> */
[----:B--2---:R-:W-:-:S04]  /*bfd0*/  LEA R4, P0, R162, R170, 0x1 ;  /* 0x000000aaa2047211 */ /* 0x004fc800078008ff */
[----:B------:R-:W-:-:S05]  /*bfe0*/  LEA.HI.X R5, R162, R169, R161, 0x1, P0 ;  /* 0x000000a9a2057211 */ /* 0x000fca00000f0ca1 */
[----:B------:R-:W-:Y:S01]  /*bff0*/  @!PT LDS RZ, [RZ] ;  /* 0x00000000fffff984 */ /* 0x000fe20000000800 */
[----:B------:R-:W-:Y:S01]  /*c000*/  @!PT LDS RZ, [RZ] ;  /* 0x00000000fffff984 */ /* 0x000fe20000000800 */
[----:B------:R-:W-:Y:S01]  /*c010*/  @!PT LDS RZ, [RZ] ;  /* 0x00000000fffff984 */ /* 0x000fe20000000800 */
[----:B------:R4:W-:Y:S04]  /*c020*/  LDGSTS.E.BYPASS.LTC128B.128 [R168+0x2800], desc[UR6][R4.64] ;  /* 0x0280000004a87fae */ /* 0x0009e8000b901d46 */
.L_x_6893:
[----:B------:R-:W-:Y:S05]  /*c030*/  BSYNC B0 ;  /* 0x0000000000007941 */ /* 0x000fea0003800000 */
.L_x_6892:
[----:B------:R-:W-:Y:S01]  /*c040*/  BSSY B0, `(.L_x_6894) ;  /* 0x000000e000007945 */ /* 0x000fe20003800000 */
[----:B------:R-:W-:-:S03]  /*c050*/  ISETP.GE.AND P1, PT, R8, R9, PT ;  /* 0x000000090800720c */ /* 0x000fc60003f26270 */
[----:B------:R-:W-:Y:S10]  /*c060*/  @P2 BRA `(.L_x_6895) ;  /* 0x00000000002c2947 */ /* 0x000ff40003800000 */
[----:B------:R-:W-:Y:S02]  /*c070*/  ULDC UR5, c[0x0][0x2d0] ;  /* 0x0000b40000057ab9 */ /* 0x000fe40000000800 */
[----:B------:R-:W-:-:S13]  /*c080*/  ISETP.GE.AND P0, PT, R100, UR5, PT ;  /* 0x0000000564007c0c */ /* 0x000fda000bf06270 */
[----:B------:R1:W-:Y:S01]  /*c090*/  @P0 STS.128 [R168+0x3000], RZ ;  /* 0x003000ffa8000388 */ /* 0x0003e20000000c00 */
[----:B------:R-:W-:Y:S05]  /*c0a0*/  @P0 BRA `(.L_x_6895) ;  /* 0x00000000001c0947 */ /* 0x000fea0003800000 */
[----:B--2-4-:R-:W2:Y:S02]  /*c0b0*/  LDC.64 R4, c[0x0][0x248] ;  /* 0x00009200ff047b82 */ /* 0x014ea40000000a00 */
[----:B--2---:R-:W-:-:S04]  /*c0c0*/  LEA R16, P0, R4, R170, 0x6 ;  /* 0x000000aa04107211 */ /* 0x004fc800078030ff */
[----:B------:R-:W-:-:S05]  /*c0d0*/  LEA.HI.X R17, R4, R169, R5, 0x6, P0 ;  /* 0x000000a904117211 */ /* 0x000fca00000f3405 */
[----:B------:R-:W-:Y:S01]  /*c0e0*/  @!PT LDS RZ, [RZ] ;  /* 0x00000000fffff984 */ /* 0x000fe20000000800 */
[----:B------:R-:W-:Y:S01]  /*c0f0*/  @!PT LDS RZ, [RZ] ;  /* 0x00000000fffff984 */ /* 0x000fe20000000800 */
[----:B------:R-:W-:Y:S01]  /*c100*/  @!PT LDS RZ, [RZ] ;  /* 0x00000000fffff984 */ /* 0x000fe20000000800 */
[----:B------:R2:W-:Y:S04]  /*c110*/  LDGSTS.E.BYPASS.LTC128B.128 [R168+0x3000], desc[UR6][R16.64] ;  /* 0x0300000010a87fae */ /* 0x0005e8000b901d46 */
.L_x_6895:
[----:B------:R-:W-:Y:S05]  /*c120*/  BSYNC B0 ;  /* 0x0000000000007941 */ /* 0x000fea0003800000 */
.L_x_6894:
[----:B------:R-:W-:Y:S04]  /*c130*/  BSSY B0, `(.L_x_6896) ;  /* 0x0000010000007945 */ /* 0x000fe80003800000 */
[----:B------:R-:W-:Y:S05]  /*c140*/  @P3 BRA `(.L_x_6897) ;  /* 0x0000000000383947 */ /* 0x000fea0003800000 */
[----:B------:R-:W-:Y:S02]  /*c150*/  ULDC UR5, c[0x0][0x2d0] ;  /* 0x0000b40000057ab9 */ /* 0x000fe40000000800 */
[----:B------:R-:W-:-:S13]  /*c160*/  ISETP.GE.AND P0, PT, R100, UR5, PT ;  /* 0x0000000564007c0c */ /* 0x000fda000bf06270 */
[----:B------:R1:W-:Y:S01]  /*c170*/  @P0 STS.128 [R168+0x3800], RZ ;  /* 0x003800ffa8000388 */ /* 0x0003e20000000c00 */
[----:B------:R-:W-:Y:S05]  /*c180*/  @P0 BRA `(.L_x_6897) ;  /* 0x0000000000280947 */ /* 0x000fea0003800000 */
[----:B--2-4-:R-:W2:Y:S01]  /*c190*/  LDC.64 R4, c[0x0][0x248] ;  /* 0x00009200ff047b82 */ /* 0x014ea20000000a00 */
[----:B------:R-:W-:Y:S02]  /*c1a0*/  MOV R16, R170 ;  /* 0x000000aa00107202 */ /* 0x000fe40000000f00 */
[----:B------:R-:W-:-:S03]  /*c1b0*/  MOV R17, R169 ;  /* 0x000000a900117202 */ /* 0x000fc60000000f00 */
[----:B--2---:R-:W-:-:S04]  /*c1c0*/  IMAD.WIDE.U32 R16, R4, 0x60, R16 ;  /* 0x0000006004107825 */ /* 0x004fc800078e0010 */
[----:B------:R-:W-:-:S05]  /*c1d0*/  IMAD R5, R5, 0x60, RZ ;  /* 0x0000006005057824 */ /* 0x000fca00078e02ff */
[----:B------:R-:W-:-:S05]  /*c1e0*/  IADD3 R17, R5, R17, RZ ;  /* 0x0000001105117210 */ /* 0x000fca0007ffe0ff */
[----:B------:R-:W-:Y:S01]  /*c1f0*/  @!PT LDS RZ, [RZ] ;  /* 0x00000000fffff984 */ /* 0x000fe20000000800 */
[----:B------:R-:W-:Y:S01]  /*c200*/  @!PT LDS RZ, [RZ] ;  /* 0x00000000fffff984 */ /* 0x000fe20000000800 */
[----:B------:R-:W-:Y:S01]  /*c210*/  @!PT LDS RZ, [RZ] ;  /* 0x00000000fffff984 */ /* 0x000fe20000000800 */
[----:B------:R2:W-:Y:S02]  /*c220*/  LDGSTS.E.BYPASS.LTC128B.128 [R168+0x3800], desc[UR6][R16.64] ;  /* 0x0380000010a87fae */ /* 0x0005e4000b901d46 */
.L_x_6897:
[----:B------:R-:W-:Y:S05]  /*c230*/  BSYNC B0 ;  /* 0x0000000000007941 */ /* 0x000fea0003800000 */
.L_x_6896:
[----:B------:R-:W-:Y:S04]  /*c240*/  BSSY B0, `(.L_x_6898) ;  /* 0x000000d000007945 */ /* 0x000fe80003800000 */
[----:B------:R-:W-:Y:S05]  /*c250*/  @P4 BRA `(.L_x_6899) ;  /* 0x00000000002c4947 */ /* 0x000fea0003800000 */
        /* <DEDUP_REMOVED lines=11> */
.L_x_6899:
[----:B------:R-:W-:Y:S05]  /*c310*/  BSYNC B0 ;  /* 0x0000000000007941 */ /* 0x000fea0003800000 */
.L_x_6898:
        /* <DEDUP_REMOVED lines=16> */
.L_x_6901:
[----:B------:R-:W-:Y:S05]  /*c420*/  BSYNC B0 ;  /* 0x0000000000007941 */ /* 0x000fea0003800000 */
.L_x_6900:
        /* <DEDUP_REMOVED lines=16> */
.L_x_6903:
[----:B------:R-:W-:Y:S05]  /*c530*/  BSYNC B0 ;  /* 0x0000000000007941 */ /* 0x000fea0003800000 */
.L_x_6902:
        /* <DEDUP_REMOVED lines=16> */
.L_x_6905:
[----:B------:R-:W-:Y:S05]  /*c640*/  BSYNC B0 ;  /* 0x0000000000007941 */ /* 0x000fea0003800000 */
.L_x_6904:
[----:B------:R-:W3:Y:S01]  /*c650*/  S2UR UR5, SR_CTAID.Y ;  /* 0x00000000000579c3 */ /* 0x000ee20000002600 */
[----:B------:R-:W-:Y:S01]  /*c660*/  ULDC.64 UR8, c[0x0][0x3d0] ;  /* 0x0000f40000087ab9 */ /* 0x000fe20000000a00 */
[----:B------:R-:W0:Y:S01]  /*c670*/  LDGDEPBAR ;  /* 0x00000000000079af */ /* 0x000e220000000000 */
[-C--:B------:R-:W-:Y:S02]  /*c680*/  ISETP.GE.AND P1, PT, R0, R9.reuse, PT ;  /* 0x000000090000720c */ /* 0x080fe40003f26270 */
[-C--:B------:R-:W-:Y:S01]  /*c690*/  ISETP.GE.AND P6, PT, R12, R9.reuse, PT ;  /* 0x000000090c00720c */ /* 0x080fe20003fc6270 */
[----:B------:R-:W2:Y:S01]  /*c6a0*/  S2R R51, SR_TID.X ;  /* 0x0000000000337919 */ /* 0x000ea20000002100 */
[-C--:B------:R-:W-:Y:S01]  /*c6b0*/  ISETP.GE.AND P2, PT, R24, R9.reuse, PT ;  /* 0x000000091800720c */ /* 0x080fe20003f46270 */
[----:B------:R-:W4:Y:S01]  /*c6c0*/  S2UR UR14, SR_CTAID.Z ;  /* 0x00000000000e79c3 */ /* 0x000f220000002700 */
[-C--:B------:R-:W-:Y:S02]  /*c6d0*/  ISETP.GE.AND P3, PT, R20, R9.reuse, PT ;  /* 0x000000091400720c */ /* 0x080fe40003f66270 */
[----:B------:R-:W-:Y:S01]  /*c6e0*/  ISETP.GE.AND P5, PT, R14, R9, PT ;  /* 0x000000090e00720c */ /* 0x000fe20003fa6270 */
[----:B---3--:R-:W-:Y:S01]  /*c6f0*/  USHF.R.S32.HI UR10, URZ, 0x1f, UR5 ;  /* 0x0000001f3f0a7899 */ /* 0x008fe20008011405 */
[----:B------:R-:W-:-:S04]  /*c700*/  DEPBAR.LE SB0, 0x0 ;  /* 0x000080000000791a */ /* 0x000fc80000000000 */
[----:B------:R-:W-:Y:S02]  /*c710*/  UIMAD UR10, UR10, UR8, URZ ;  /* 0x000000080a0a72a4 */ /* 0x000fe4000f8e023f */
[----:B----4-:R-:W-:-:S04]  /*c720*/  USHF.R.S32.HI UR15, URZ, 0x1f, UR14 ;  /* 0x0000001f3f0f7899 */ /* 0x010fc8000801140e */
[----:B------:R-:W-:Y:S02]  /*c730*/  UIMAD.WIDE.U32 UR14, UR5, UR8, UR14 ;  /* 0x00000008050e72a5 */ /* 0x000fe4000f8e000e */
[----:B------:R-:W-:Y:S01]  /*c740*/  UIMAD UR5, UR5, UR9, UR10 ;  /* 0x00000009050572a4 */ /* 0x000fe2000f8e020a */
[----:B--2---:R-:W-:Y:S02]  /*c750*/  SHF.R.S32.HI R4, RZ, 0x1f, R51 ;  /* 0x0000001fff047819 */ /* 0x004fe40000011433 */
[----:B------:R-:W-:Y:S01]  /*c760*/  ULDC.64 UR8, c[0x0][0x3c8] ;  /* 0x0000f20000087ab9 */ /* 0x000fe20000000a00 */
[----:B------:R-:W-:Y:S01]  /*c770*/  UIADD3 UR5, UR15, UR5, URZ ;  /* 0x000000050f057290 */ /* 0x000fe2000fffe03f */
[CC--:B------:R-:W-:Y:S01]  /*c780*/  LEA.HI R157, R4.reuse, R51.reuse, RZ, 0x4 ;  /* 0x00000033049d7211 */ /* 0x0c0fe200078f20ff */
[----:B------:R-:W-:Y:S01]  /*c790*/  ULEA UR8, UP0, UR14, UR8, 0x2 ;  /* 0x000000080e087291 */ /* 0x000fe2000f80103f */
[----:B------:R-:W-:Y:S01]  /*c7a0*/  LEA.HI R0, R4, R51, RZ, 0x3 ;  /* 0x0000003304007211 */ /* 0x000fe200078f18ff */
[----:B------:R-:W-:Y:S01]  /*c7b0*/  ULDC.64 UR10, c[0x0][0x220] ;  /* 0x00008800000a7ab9 */ /* 0x000fe20000000a00 */
[----:B------:R-:W-:Y:S01]  /*c7c0*/  SHF.R.S32.HI R12, RZ, 0x4, R157 ;  /* 0x00000004ff0c7819 */ /* 0x000fe2000001149d */
[----:B------:R-:W-:Y:S01]  /*c7d0*/  ULEA.HI.X UR5, UR14, UR9, UR5, 0x2, UP0 ;  /* 0x000000090e057291 */ /* 0x000fe200080f1405 */
[----:B------:R-:W-:Y:S01]  /*c7e0*/  LEA R178, P0, R116, UR10, 0x1 ;  /* 0x0000000a74b27c11 */ /* 0x000fe2000f8008ff */
[----:B------:R-:W-:Y:S01]  /*c7f0*/  IMAD.U32 R102, RZ, RZ, UR8 ;  /* 0x00000008ff667e24 */ /* 0x000fe2000f8e00ff */
[----:B------:R-:W-:-:S02]  /*c800*/  LOP3.LUT R0, R0, 0xfffffff8, RZ, 0xc0, !PT ;  /* 0xfffffff800007812 */ /* 0x000fc400078ec0ff */
[----:B------:R-:W-:Y:S01]  /*c810*/  LEA.HI.X R179, R116, UR11, R119, 0x1, P0 ;  /* 0x0000000b74b37c11 */ /* 0x000fe200080f0c77 */
[----:B------:R-:W-:Y:S01]  /*c820*/  IMAD.U32 R103, RZ, RZ, UR5 ;  /* 0x00000005ff677e24 */ /* 0x000fe2000f8e00ff */
[----:B------:R-:W-:Y:S01]  /*c830*/  ISETP.GE.AND P0, PT, R124, R9, PT ;  /* 0x000000097c00720c */ /* 0x000fe20003f06270 */
[----:B------:R-:W-:Y:S01]  /*c840*/  ULDC UR5, c[0x0][0x2e8] ;  /* 0x0000ba0000057ab9 */ /* 0x000fe20000000800 */
[----:B------:R-:W-:Y:S02]  /*c850*/  LEA.HI R157, R157, R12, RZ, 0x1 ;  /* 0x0000000c9d9d7211 */ /* 0x000fe400078f08ff */
[----:B------:R2:W5:Y:S01]  /*c860*/  LDG.E R102, desc[UR6][R102.64] ;  /* 0x0000000666667981 */ /* 0x000562000c1e1900 */
[----:B------:R-:W3:Y:S01]  /*c870*/  MUFU.RCP R3, UR5 ;  /* 0x0000000500037d08 */ /* 0x000ee20008001000 */
[----:B------:R-:W-:Y:S01]  /*c880*/  BSSY B0, `(.L_x_6906) ;  /* 0x000000e000007945 */ /* 0x000fe20003800000 */
[----:B------:R-:W-:Y:S01]  /*c890*/  IMAD.IADD R0, R51, 0x1, -R0 ;  /* 0x0000000133007824 */ /* 0x000fe200078e0a00 */
[----:B------:R-:W-:Y:S01]  /*c8a0*/  BAR.SYNC.DEFER_BLOCKING 0x0 ;  /* 0x0000000000007b1d */ /* 0x000fe20000010000 */
[----:B------:R-:W-:-:S05]  /*c8b0*/  LOP3.LUT R157, R157, 0xfffffffe, RZ, 0xc0, !PT ;  /* 0xfffffffe9d9d7812 */ /* 0x000fca00078ec0ff */
        /* <DEDUP_REMOVED lines=10> */
.L_x_6907:
[----:B------:R-:W-:Y:S05]  /*c960*/  BSYNC B0 ;  /* 0x0000000000007941 */ /* 0x000fea0003800000 */
.L_x_6906:
[----:B------:R1:W-:Y:S01]  /*c970*/  @P1 STS.128 [R168+0x6800], RZ ;  /* 0x006800ffa8001388 */ /* 0x0003e20000000c00 */
[----:B------:R-:W-:Y:S01]  /*c980*/  ISETP.GE.AND P4, PT, R10, R9, PT ;  /* 0x000000090a00720c */ /* 0x000fe20003f86270 */
[----:B------:R-:W-:Y:S01]  /*c990*/  IMAD.IADD R157, R12, 0x1, -R157 ;  /* 0x000000010c9d7824 */ /* 0x000fe200078e0a9d */
[----:B------:R-:W-:Y:S01]  /*c9a0*/  LEA.HI R133, R4, R51, RZ, 0x5 ;  /* 0x0000003304857211 */ /* 0x000fe200078f28ff */
[----:B------:R-:W-:Y:S01]  /*c9b0*/  IMAD.SHL.U32 R5, R0, 0x40, RZ ;  /* 0x0000004000057824 */ /* 0x000fe200078e00ff */
[----:B------:R-:W-:Y:S01]  /*c9c0*/  BSSY B0, `(.L_x_6908) ;  /* 0x000001b000007945 */ /* 0x000fe20003800000 */
[----:B------:R-:W-:Y:S01]  /*c9d0*/  IMAD.SHL.U32 R10, R50, 0x40, RZ ;  /* 0x00000040320a7824 */ /* 0x000fe200078e00ff */
[----:B--2---:R-:W-:Y:S01]  /*c9e0*/  SHF.R.S32.HI R103, RZ, 0x5, R133 ;  /* 0x00000005ff677819 */ /* 0x004fe20000011485 */
        /* <DEDUP_REMOVED lines=24> */
.L_x_6909:
[----:B------:R-:W-:Y:S05]  /*cb70*/  BSYNC B0 ;  /* 0x0000000000007941 */ /* 0x000fea0003800000 */
.L_x_6908:
        /* <DEDUP_REMOVED lines=12> */
[----:B------:R-:W2:Y:S02]  /*cc40*/  LDC.64 R4, c[0x0][0x250] ;  /* 0x00009400ff047b82 */ /* 0x000ea40000000a00 */
[----:B--2---:R-:W-:-:S04]  /*cc50*/  LEA R8, P0, R4, R178, 0x6 ;  /* 0x000000b204087211 */ /* 0x004fc800078030ff */
[----:B------:R-:W-:-:S05]  /*cc60*/  LEA.HI.X R9, R4, R179, R5, 0x6, P0 ;  /* 0x000000b304097211 */ /* 0x000fca00000f3405 */
[----:B------:R-:W-:Y:S01]  /*cc70*/  @!PT LDS RZ, [RZ] ;  /* 0x00000000fffff984 */ /* 0x000fe20000000800 */
[----:B------:R-:W-:Y:S01]  /*cc80*/  @!PT LDS RZ, [RZ] ;  /* 0x00000000fffff984 */ /* 0x000fe20000000800 */
[----:B------:R-:W-:Y:S01]  /*cc90*/  @!PT LDS RZ, [RZ] ;  /* 0x00000000fffff984 */ /* 0x000fe20000000800 */
[----:B------:R2:W-:Y:S04]  /*cca0*/  LDGSTS.E.BYPASS.LTC128B.128 [R168+0x7000], desc[UR6][R8.64] ;  /* 0x0700000008a87fae */ /* 0x0005e8000b901d46 */
.L_x_6911:
[----:B------:R-:W-:Y:S05]  /*ccb0*/  BSYNC B0 ;  /* 0x0000000000007941 */ /* 0x000fea0003800000 */
.L_x_6910:
[----:B------:R1:W-:Y:S01]  /*ccc0*/  @P3 STS.128 [R168+0x7800], RZ ;  /* 0x007800ffa8003388 */ /* 0x0003e20000000c00 */
[----:B------:R-:W-:Y:S04]  /*ccd0*/  BSSY B0, `(.L_x_6912) ;  /* 0x000000e000007945 */ /* 0x000fe80003800000 */
[----:B------:R-:W-:Y:S05]  /*cce0*/  @P3 BRA `(.L_x_6913) ;  /* 0x0000000000303947 */ /* 0x000fea0003800000 */
[----:B------:R-:W-:Y:S02]  /*ccf0*/  ULDC UR5, c[0x0][0x2d0] ;  /* 0x0000b40000057ab9 */ /* 0x000fe40000000800 */
[----:B------:R-:W-:-:S13]  /*cd00*/  ISETP.GE.AND P0, PT, R100, UR5, PT ;  /* 0x0000000564007c0c */ /* 0x000fda000bf06270 */
[----:B------:R1:W-:Y:S01]  /*cd10*/  @P0 STS.128 [R168+0x7800], RZ ;  /* 0x007800ffa8000388 */ /* 0x0003e20000000c00 */
[----:B------:R-:W-:Y:S05]  /*cd20*/  @P0 BRA `(.L_x_6913) ;  /* 0x0000000000200947 */ /* 0x000fea0003800000 */
[----:B------:R-:W2:Y:S02]  /*cd30*/  LDC.64 R4, c[0x0][0x250] ;  /* 0x00009400ff047b82 */ /* 0x000ea40000000a00 */
[----:B--2---:R-:W-:-:S04]  /*cd40*/  IMAD.WIDE.U32 R8, R4, 0x60, R178 ;  /* 0x0000006004087825 */ /* 0x004fc800078e00b2 */
[----:B------:R-:W-:-:S05]  /*cd50*/  IMAD R5, R5, 0x60, RZ ;  /* 0x0000006005057824 */ /* 0x000fca00078e02ff */
[----:B------:R-:W-:-:S05]  /*cd60*/  IADD3 R9, R5, R9, RZ ;  /* 0x0000000905097210 */ /* 0x000fca0007ffe0ff */
[----:B------:R-:W-:Y:S01]  /*cd70*/  @!PT LDS RZ, [RZ] ;  /* 0x00000000fffff984 */ /* 0x000fe20000000800 */
[----:B------:R-:W-:Y:S01]  /*cd80*/  @!PT LDS RZ, [RZ] ;  /* 0x00000000fffff984 */ /* 0x000fe20000000800 */
[----:B------:R-:W-:Y:S01]  /*cd90*/  @!PT LDS RZ, [RZ] ;  /* 0x00000000fffff984 */ /* 0x000fe20000000800 */
[----:B------:R2:W-:Y:S02]  /*cda0*/  LDGSTS.E.BYPASS.LTC128B.128 [R168+0x7800], desc[UR6][R8.64] ;  /* 0x0780000008a87fae */ /* 0x0005e4000b901d46 */
.L_x_6913:
[----:B------:R-:W-:Y:S05]  /*cdb0*/  BSYNC B0 ;  /* 0x0000000000007941 */ /* 0x000fea0003800000 */
.L_x_6912:
        /* <DEDUP_REMOVED lines=14> */
.L_x_6915:
[----:B------:R-:W-:Y:S05]  /*cea0*/  BSYNC B0 ;  /* 0x0000000000007941 */ /* 0x000fea0003800000 */
.L_x_6914:
        /* <DEDUP_REMOVED lines=15> */
.L_x_6917:
[----:B------:R-:W-:Y:S05]  /*cfa0*/  BSYNC B0 ;  /* 0x0000000000007941 */ /* 0x000fea0003800000 */
.L_x_6916:
        /* <DEDUP_REMOVED lines=15> */
.L_x_6919:
[----:B------:R-:W-:Y:S05]  /*d0a0*/  BSYNC B0 ;  /* 0x0000000000007941 */ /* 0x000fea0003800000 */
.L_x_6918:
        /* <DEDUP_REMOVED lines=15> */
.L_x_6921:
[----:B------:R-:W-:Y:S05]  /*d1a0*/  BSYNC B0 ;  /* 0x0000000000007941 */ /* 0x000fea0003800000 */
.L_x_6920:
[----:B------:R-:W-:Y:S01]  /*d1b0*/  LDSM.16.M88.4 R68, [R158] ;  /* 0x000000009e44783b */ /* 0x000fe20000000200 */
[----:B------:R-:W-:Y:S01]  /*d1c0*/  LOP3.LUT P0, RZ, R50, 0x2, RZ, 0xc0, !PT ;  /* 0x0000000232ff7812 */ /* 0x000fe2000780c0ff */
[----:B------:R-:W-:Y:S01]  /*d1d0*/  IMAD.MOV.U32 R5, RZ, RZ, 0x20 ;  /* 0x00000020ff057424 */ /* 0x000fe200078e00ff */
[----:B------:R-:W-:Y:S01]  /*d1e0*/  ULDC UR5, c[0x0][0x398] ;  /* 0x0000e60000057ab9 */ /* 0x000fe20000000800 */
[----:B------:R-:W3:Y:S01]  /*d1f0*/  LDSM.16.M88.4 R20, [R157+0x2000] ;  /* 0x002000009d14783b */ /* 0x000ee20000000200 */
[----:B------:R-:W-:Y:S01]  /*d200*/  R2P PR, R0, 0x6 ;  /* 0x0000000600007804 */ /* 0x000fe20000000000 */
[----:B------:R-:W-:Y:S01]  /*d210*/  VIADD R154, R157, 0x2040 ;  /* 0x000020409d9a7836 */ /* 0x000fe20000000000 */
[----:B------:R-:W-:Y:S01]  /*d220*/  SEL R4, R5, 0xffffffe0, !P0 ;  /* 0xffffffe005047807 */ /* 0x000fe20004000000 */
[----:B------:R-:W4:Y:S01]  /*d230*/  LDSM.16.M88.4 R12, [R157+0x2800] ;  /* 0x002800009d0c783b */ /* 0x000f220000000200 */
[----:B------:R-:W-:Y:S01]  /*d240*/  LOP3.LUT P0, RZ, R50, 0x4, RZ, 0xc0, !PT ;  /* 0x0000000432ff7812 */ /* 0x000fe2000780c0ff */
[----:B------:R-:W-:Y:S01]  /*d250*/  VIADD R50, R157, 0x2000 ;  /* 0x000020009d327836 */ /* 0x000fe20000000000 */
[----:B------:R-:W-:Y:S01]  /*d260*/  SEL R0, R5, 0xffffffe0, !P1 ;  /* 0xffffffe005007807 */ /* 0x000fe20004800000 */
[----:B------:R-:W1:Y:S01]  /*d270*/  LDSM.16.M88.4 R92, [R157+0x3000] ;  /* 0x003000009d5c783b */ /* 0x000e620000000200 */
[----:B------:R-:W-:-:S02]  /*d280*/  IMAD.IADD R156, R158, 0x1, R4 ;  /* 0x000000019e9c7824 */ /* 0x000fc400078e0204 */
[----:B------:R-:W-:Y:S01]  /*d290*/  IMAD.MOV.U32 R5, RZ, RZ, 0x40 ;  /* 0x00000040ff057424 */ /* 0x000fe200078e00ff */
[----:B------:R-:W1:Y:S01]  /*d2a0*/  LDSM.16.M88.4 R84, [R157+0x3800] ;  /* 0x003800009d54783b */ /* 0x000e620000000200 */
[----:B------:R-:W-:Y:S02]  /*d2b0*/  IMAD.IADD R151, R157, 0x1, R0 ;  /* 0x000000019d977824 */ /* 0x000fe400078e0200 */
[----:B------:R-:W-:Y:S01]  /*d2c0*/  @P2 VIADD R154, R50, 0xffffffc0 ;  /* 0xffffffc0329a2836 */ /* 0x000fe20000000000 */
[----:B------:R-:W1:Y:S01]  /*d2d0*/  LDSM.16.M88.4 R56, [R157+0x4000] ;  /* 0x004000009d38783b */ /* 0x000e620000000200 */
[----:B------:R-:W-:Y:S01]  /*d2e0*/  SEL R5, R5, 0xffffffc0, !P0 ;  /* 0xffffffc005057807 */ /* 0x000fe20004000000 */
[----:B------:R-:W-:Y:S01]  /*d2f0*/  IMAD R103, R6, 0x4, R103 ;  /* 0x0000000406677824 */ /* 0x000fe200078e0267 */
[----:B------:R-:W-:Y:S01]  /*d300*/  LOP3.LUT R6, R7, R132, RZ, 0xfc, !PT ;  /* 0x0000008407067212 */ /* 0x000fe200078efcff */
[----:B------:R-:W1:Y:S01]  /*d310*/  LDSM.16.M88.4 R44, [R157+0x4800] ;  /* 0x004800009d2c783b */ /* 0x000e620000000200 */
[----:B------:R-:W-:Y:S01]  /*d320*/  IMAD.IADD R140, R0, 0x1, R154 ;  /* 0x00000001008c7824 */ /* 0x000fe200078e029a */
[----:B------:R-:W-:Y:S01]  /*d330*/  LOP3.LUT R0, R133, 0xffffffe0, RZ, 0xc0, !PT ;  /* 0xffffffe085007812 */ /* 0x000fe200078ec0ff */
[----:B------:R-:W-:Y:S01]  /*d340*/  IMAD.IADD R155, R158, 0x1, R5 ;  /* 0x000000019e9b7824 */ /* 0x000fe200078e0205 */
[----:B------:R-:W1:Y:S01]  /*d350*/  LDSM.16.M88.4 R36, [R157+0x5000] ;  /* 0x005000009d24783b */ /* 0x000e620000000200 */
[----:B------:R-:W-:-:S02]  /*d360*/  IMAD.SHL.U32 R173, R51, 0x2, RZ ;  /* 0x0000000233ad7824 */ /* 0x000fc400078e00ff */
[----:B------:R-:W-:Y:S01]  /*d370*/  IMAD.IADD R153, R4, 0x1, R155 ;  /* 0x0000000104997824 */ /* 0x000fe200078e029b */
[----:B------:R-:W1:Y:S01]  /*d380*/  LDSM.16.M88.4 R64, [R157+0x5800] ;  /* 0x005800009d40783b */ /* 0x000e620000000200 */
[----:B------:R-:W-:Y:S01]  /*d390*/  IMAD.IADD R0, R51, 0x1, -R0 ;  /* 0x0000000133007824 */ /* 0x000fe200078e0a00 */
[----:B------:R-:W-:Y:S01]  /*d3a0*/  LOP3.LUT R173, R173, 0x6, RZ, 0xc0, !PT ;  /* 0x00000006adad7812 */ /* 0x000fe200078ec0ff */
[C---:B------:R-:W-:Y:S01]  /*d3b0*/  VIADD R147, R154.reuse, 0x800 ;  /* 0x000008009a937836 */ /* 0x040fe20000000000 */
[----:B------:R-:W-:Y:S01]  /*d3c0*/  LDSM.16.M88.4 R28, [R156] ;  /* 0x000000009c1c783b */ /* 0x000fe20000000200 */
[----:B------:R-:W-:Y:S02]  /*d3d0*/  VIADD R146, R154, 0x1000 ;  /* 0x000010009a927836 */ /* 0x000fe40000000000 */
[----:B------:R-:W-:Y:S01]  /*d3e0*/  IMAD.IADD R51, R2, 0x1, R173 ;  /* 0x0000000102337824 */ /* 0x000fe200078e02ad */
[----:B--2---:R-:W2:Y:S01]  /*d3f0*/  LDSM.16.M88.4 R8, [R151+0x2000] ;  /* 0x002000009708783b */ /* 0x004ea20000000200 */
[----:B------:R-:W-:-:S02]  /*d400*/  VIADD R145, R154, 0x1800 ;  /* 0x000018009a917836 */ /* 0x000fc40000000000 */
[C---:B------:R-:W-:Y:S01]  /*d410*/  VIADD R144, R154.reuse, 0x2000 ;  /* 0x000020009a907836 */ /* 0x040fe20000000000 */
[C---:B---3--:R-:W-:Y:S01]  /*d420*/  HMMA.16816.F32 R24, R68.reuse, R20, RZ ;  /* 0x000000144418723c */ /* 0x048fe200000018ff */
[----:B------:R-:W-:Y:S01]  /*d430*/  LDSM.16.M88.4 R80, [R155] ;  /* 0x000000009b50783b */ /* 0x000fe20000000200 */
[C---:B------:R-:W-:Y:S02]  /*d440*/  VIADD R143, R154.reuse, 0x2800 ;  /* 0x000028009a8f7836 */ /* 0x040fe40000000000 */
[C---:B------:R-:W-:Y:S01]  /*d450*/  VIADD R142, R154.reuse, 0x3000 ;  /* 0x000030009a8e7836 */ /* 0x040fe20000000000 */
[----:B------:R-:W3:Y:S01]  /*d460*/  LDSM.16.M88.4 R128, [R151+0x2800] ;  /* 0x002800009780783b */ /* 0x000ee20000000200 */
[C---:B------:R-:W-:Y:S01]  /*d470*/  HMMA.16816.F32 R20, R68.reuse, R22, RZ ;  /* 0x000000164414723c */ /* 0x040fe200000018ff */
[----:B------:R-:W-:Y:S02]  /*d480*/  VIADD R141, R154, 0x3800 ;  /* 0x000038009a8d7836 */ /* 0x000fe40000000000 */
[----:B------:R-:W3:Y:S03]  /*d490*/  LDSM.16.M88.4 R124, [R151+0x3000] ;  /* 0x00300000977c783b */ /* 0x000ee60000000200 */
[C---:B----4-:R-:W-:Y:S01]  /*d4a0*/  HMMA.16816.F32 R16, R68.reuse, R12, RZ ;  /* 0x0000000c4410723c */ /* 0x050fe200000018ff */
[----:B------:R-:W-:Y:S04]  /*d4b0*/  LDSM.16.M88.4 R112, [R151+0x3800] ;  /* 0x003800009770783b */ /* 0x000fe80000000200 */
[----:B------:R-:W-:Y:S01]  /*d4c0*/  LDSM.16.M88.4 R108, [R151+0x4000] ;  /* 0x00400000976c783b */ /* 0x000fe20000000200 */
[C---:B-1----:R-:W-:Y:S03]  /*d4d0*/  HMMA.16816.F32 R96, R68.reuse, R92, RZ ;  /* 0x0000005c4460723c */ /* 0x042fe600000018ff */
[----:B------:R-:W-:Y:S03]  /*d4e0*/  LDSM.16.M88.4 R104, [R151+0x4800] ;  /* 0x004800009768783b */ /* 0x000fe60000000200 */
        /* <DEDUP_REMOVED lines=16> */
[C---:B--2---:R-:W-:Y:S06]  /*d5f0*/  HMMA.16816.F32 R24, R28.reuse, R8, R24 ;  /* 0x000000081c18723c */ /* 0x044fec0000001818 */
[C---:B------:R-:W-:Y:S01]  /*d600*/  HMMA.16816.F32 R20, R28.reuse, R10, R20 ;  /* 0x0000000a1c14723c */ /* 0x040fe20000001814 */
[----:B------:R-:W2:Y:S05]  /*d610*/  LDSM.16.M88.4 R8, [R154+0x800] ;  /* 0x000800009a08783b */ /* 0x000eaa0000000200 */
[C---:B---3--:R-:W-:Y:S06]  /*d620*/  HMMA.16816.F32 R16, R28.reuse, R128, R16 ;  /* 0x000000801c10723c */ /* 0x048fec0000001810 */
[C---:B------:R-:W-:Y:S01]  /*d630*/  HMMA.16816.F32 R12, R28.reuse, R130, R12 ;  /* 0x000000821c0c723c */ /* 0x040fe2000000180c */
[----:B------:R-:W-:Y:S05]  /*d640*/  LDSM.16.M88.4 R128, [R140] ;  /* 0x000000008c80783b */ /* 0x000fea0000000200 */
        /* <DEDUP_REMOVED lines=20> */
[----:B------:R-:W4:Y:S04]  /*d790*/  LDSM.16.M88.4 R68, [R154+0x3000] ;  /* 0x003000009a44783b */ /* 0x000f280000000200 */
[----:B------:R-:W4:Y:S01]  /*d7a0*/  LDSM.16.M88.4 R72, [R154+0x2800] ;  /* 0x002800009a48783b */ /* 0x000f220000000200 */
[C---:B--2---:R-:W-:Y:S06]  /*d7b0*/  HMMA.16816.F32 R16, R80.reuse, R8, R16 ;  /* 0x000000085010723c */ /* 0x044fec0000001810 */
[C---:B------:R-:W-:Y:S01]  /*d7c0*/  HMMA.16816.F32 R12, R80.reuse, R10, R12 ;  /* 0x0000000a500c723c */ /* 0x040fe2000000180c */
[----:B------:R-:W2:Y:S05]  /*d7d0*/  LDSM.16.M88.4 R8, [R153] ;  /* 0x000000009908783b */ /* 0x000eaa0000000200 */
[C---:B-1----:R-:W-:Y:S06]  /*d7e0*/  HMMA.16816.F32 R32, R80.reuse, R64, R32 ;  /* 0x000000405020723c */ /* 0x042fec0000001820 */
[C---:B------:R-:W-:Y:S01]  /*d7f0*/  HMMA.16816.F32 R28, R80.reuse, R66, R28 ;  /* 0x00000042501c723c */ /* 0x040fe2000000181c */
        /* <DEDUP_REMOVED lines=10> */
[C---:B------:R-:W-:Y:S06]  /*d8a0*/  HMMA.16816.F32 R40, R80.reuse, R68, R40 ;  /* 0x000000445028723c */ /* 0x040fec0000001828 */
[----:B------:R-:W-:Y:S01]  /*d8b0*/  HMMA.16816.F32 R36, R80, R70, R36 ;  /* 0x000000465024723c */ /* 0x000fe20000001824 */
[----:B------:R-:W4:Y:S01]  /*d8c0*/  LDSM.16.M88.4 R68, [R140+0x3800] ;  /* 0x003800008c44783b */ /* 0x000f220000000200 */
[----:B------:R-:W-:-:S04]  /*d8d0*/  DEPBAR.LE SB0, 0x0 ;  /* 0x000080000000791a */ /* 0x000fc80000000000 */
[C---:B------:R-:W-:Y:S06]  /*d8e0*/  HMMA.16816.F32 R52, R80.reuse, R72, R52 ;  /* 0x000000485034723c */ /* 0x040fec0000001834 */
[----:B------:R-:W-:Y:S01]  /*d8f0*/  HMMA.16816.F32 R44, R80, R74, R44 ;  /* 0x0000004a502c723c */ /* 0x000fe2000000182c */
[----:B------:R-:W-:-:S04]  /*d900*/  SHF.R.S32.HI R73, RZ, 0x1f, R0 ;  /* 0x0000001fff497819 */ /* 0x000fc80000011400 */
[----:B------:R-:W-:Y:S01]  /*d910*/  LEA.HI R172, R73, R0, RZ, 0x2 ;  /* 0x0000000049ac7211 */ /* 0x000fe200078f10ff */
[----:B--2---:R-:W-:Y:S03]  /*d920*/  HMMA.16816.F32 R24, R8, R128, R24 ;  /* 0x000000800818723c */ /* 0x004fe60000001818 */
[----:B------:R-:W-:-:S03]  /*d930*/  SHF.R.S32.HI R172, RZ, 0x2, R172 ;  /* 0x00000002ffac7819 */ /* 0x000fc600000114ac */
[----:B------:R-:W-:Y:S02]  /*d940*/  HMMA.16816.F32 R20, R8, R130, R20 ;  /* 0x000000820814723c */ /* 0x000fe40000001814 */
[----:B------:R-:W-:-:S04]  /*d950*/  IMAD.U32 R0, R103, 0x10, R172 ;  /* 0x0000001067007824 */ /* 0x000fc800078e00ac */
[----:B-1----:R-:W-:Y:S01]  /*d960*/  HMMA.16816.F32 R40, R8, R64, R40 ;  /* 0x000000400828723c */ /* 0x002fe20000001828 */
[----:B------:R-:W-:-:S05]  /*d970*/  IADD3 R0, -R163, 0x1, R0 ;  /* 0x00000001a3007810 */ /* 0x000fca0007ffe100 */
[C---:B------:R-:W-:Y:S01]  /*d980*/  HMMA.16816.F32 R16, R8.reuse, R124, R16 ;  /* 0x0000007c0810723c */ /* 0x040fe20000001810 */
[--C-:B------:R-:W-:Y:S01]  /*d990*/  IADD3 R64, R0, UR5, R49.reuse ;  /* 0x0000000500407c10 */ /* 0x100fe2000fffe031 */
[----:B-----5:R-:W-:Y:S01]  /*d9a0*/  FMUL.FTZ R0, R102, R3 ;  /* 0x0000000366007220 */ /* 0x020fe20000410000 */
[----:B------:R-:W-:Y:S02]  /*d9b0*/  VIADD R3, R51, 0x1 ;  /* 0x0000000133037836 */ /* 0x000fe40000000000 */
[C---:B------:R-:W-:Y:S01]  /*d9c0*/  VIMNMX R50, R64.reuse, R49, PT ;  /* 0x0000003140327248 */ /* 0x040fe20003fe0100 */
[C---:B------:R-:W-:Y:S01]  /*d9d0*/  HMMA.16816.F32 R12, R8.reuse, R126, R12 ;  /* 0x0000007e080c723c */ /* 0x040fe2000000180c */
[----:B------:R-:W-:Y:S02]  /*d9e0*/  VIADDMNMX R49, R64, 0x8, R49, PT ;  /* 0x0000000840317846 */ /* 0x000fe40003800131 */
[C---:B------:R-:W-:Y:S02]  /*d9f0*/  ISETP.GE.AND P1, PT, R3.reuse, R50, PT ;  /* 0x000000320300720c */ /* 0x040fe40003f26270 */
[----:B------:R-:W-:Y:S01]  /*da00*/  ISETP.GE.AND P0, PT, R3, R49, PT ;  /* 0x000000310300720c */ /* 0x000fe20003f06270 */
[----:B------:R-:W-:Y:S01]  /*da10*/  HMMA.16816.F32 R96, R8, R112, R96 ;  /* 0x000000700860723c */ /* 0x000fe20000001860 */
[----:B------:R-:W-:-:S05]  /*da20*/  I2FP.F32.S32 R7, R3 ;  /* 0x0000000300077245 */ /* 0x000fca0000201400 */
[----:B------:R-:W-:Y:S01]  /*da30*/  HMMA.16816.F32 R92, R8, R114, R92 ;  /* 0x00000072085c723c */ /* 0x000fe2000000185c */
[CC--:B------:R-:W-:Y:S01]  /*da40*/  FFMA.FTZ R25, R0.reuse, R7.reuse, R25 ;  /* 0x0000000700197223 */ /* 0x0c0fe20000010019 */
[----:B------:R-:W-:Y:S01]  /*da50*/  FFMA.FTZ R27, R0, R7, R27 ;  /* 0x00000007001b7223 */ /* 0x000fe2000001001b */
[----:B------:R-:W-:-:S03]  /*da60*/  VIADD R7, R51, 0x10 ;  /* 0x0000001033077836 */ /* 0x000fc60000000000 */
[C---:B---3--:R-:W-:Y:S01]  /*da70*/  HMMA.16816.F32 R88, R8.reuse, R108, R88 ;  /* 0x0000006c0858723c */ /* 0x048fe20000001858 */
[----:B------:R-:W-:Y:S02]  /*da80*/  FSEL R25, R25, -INF , !P1 ;  /* 0xff80000019197808 */ /* 0x000fe40004800000 */
[C---:B------:R-:W-:Y:S02]  /*da90*/  ISETP.GE.AND P6, PT, R7.reuse, R50, PT ;  /* 0x000000320700720c */ /* 0x040fe40003fc6270 */
[----:B------:R-:W-:Y:S01]  /*daa0*/  ISETP.GE.AND P1, PT, R7, R49, PT ;  /* 0x000000310700720c */ /* 0x000fe20003f26270 */
[----:B------:R-:W-:Y:S01]  /*dab0*/  HMMA.16816.F32 R84, R8, R110, R84 ;  /* 0x0000006e0854723c */ /* 0x000fe20000001854 */
[----:B------:R-:W-:-:S05]  /*dac0*/  I2FP.F32.S32 R7, R7 ;  /* 0x0000000700077245 */ /* 0x000fca0000201400 */
[----:B----4-:R-:W-:Y:S01]  /*dad0*/  HMMA.16816.F32 R60, R8, R104, R60 ;  /* 0x00000068083c723c */ /* 0x010fe2000000183c */
[----:B------:R-:W-:-:S05]  /*dae0*/  FFMA.FTZ R16, R0, R7, R16 ;  /* 0x0000000700107223 */ /* 0x000fca0000010010 */
[C---:B------:R-:W-:Y:S06]  /*daf0*/  HMMA.16816.F32 R56, R8.reuse, R106, R56 ;  /* 0x0000006a0838723c */ /* 0x040fec0000001838 */
[C---:B------:R-:W-:Y:S06]  /*db00*/  HMMA.16816.F32 R52, R8.reuse, R76, R52 ;  /* 0x0000004c0834723c */ /* 0x040fec0000001834 */
[C---:B------:R-:W-:Y:S06]  /*db10*/  HMMA.16816.F32 R44, R8.reuse, R78, R44 ;  /* 0x0000004e082c723c */ /* 0x040fec000000182c */
[C---:B------:R-:W-:Y:S06]  /*db20*/  HMMA.16816.F32 R36, R8.reuse, R66, R36 ;  /* 0x000000420824723c */ /* 0x040fec0000001824 */
[----:B------:R-:W-:Y:S01]  /*db30*/  HMMA.16816.F32 R32, R8, R68, R32 ;  /* 0x000000440820723c */ /* 0x000fe20000001820 */
[----:B------:R-:W-:-:S05]  /*db40*/  VIADD R66, R51, 0x21 ;  /* 0x0000002133427836 */ /* 0x000fca0000000000 */
[----:B------:R-:W-:Y:S07]  /*db50*/  HMMA.16816.F32 R28, R8, R70, R28 ;  /* 0x00000046081c723c */ /* 0x000fee000000181c */
[----:B------:R-:W-:Y:S01]  /*db60*/  VIADD R9, R51, 0x8 ;  /* 0x0000000833097836 */ /* 0x000fe20000000000 */
[----:B------:R-:W-:Y:S01]  /*db70*/  FSEL R70, R27, -INF , !P0 ;  /* 0xff8000001b467808 */ /* 0x000fe20004000000 */
[----:B------:R-:W-:Y:S02]  /*db80*/  VIADD R8, R51, 0x9 ;  /* 0x0000000933087836 */ /* 0x000fe40000000000 */
[----:B------:R-:W-:Y:S01]  /*db90*/  FFMA.FTZ R10, R0, R7, R18 ;  /* 0x00000007000a7223 */ /* 0x000fe20000010012 */
[----:B------:R-:W-:Y:S01]  /*dba0*/  I2FP.F32.S32 R3, R9 ;  /* 0x0000000900037245 */ /* 0x000fe20000201400 */
[----:B------:R-:W-:Y:S01]  /*dbb0*/  BAR.SYNC.DEFER_BLOCKING 0x0 ;  /* 0x0000000000007b1d */ /* 0x000fe20000010000 */
[----:B------:R-:W-:-:S02]  /*dbc0*/  ISETP.GE.AND P4, PT, R8, R50, PT ;  /* 0x000000320800720c */ /* 0x000fc40003f86270 */
[----:B------:R-:W-:Y:S01]  /*dbd0*/  ISETP.GE.AND P5, PT, R8, R49, PT ;  /* 0x000000310800720c */ /* 0x000fe20003fa6270 */
[CC--:B------:R-:W-:Y:S01]  /*dbe0*/  FFMA.FTZ R68, R0.reuse, R3.reuse, R22 ;  /* 0x0000000300447223 */ /* 0x0c0fe20000010016 */
[----:B------:R-:W-:Y:S01]  /*dbf0*/  I2FP.F32.S32 R8, R8 ;  /* 0x0000000800087245 */ /* 0x000fe20000201400 */
[C---:B------:R-:W-:Y:S01]  /*dc00*/  FFMA.FTZ R20, R0.reuse, R3, R20 ;  /* 0x0000000300147223 */ /* 0x040fe20000010014 */
[----:B------:R-:W-:Y:S01]  /*dc10*/  ISETP.GE.AND P3, PT, R9, R49, PT ;  /* 0x000000310900720c */ /* 0x000fe20003f66270 */
[----:B------:R-:W-:Y:S01]  /*dc20*/  VIADD R3, R51, 0x18 ;  /* 0x0000001833037836 */ /* 0x000fe20000000000 */
[----:B------:R-:W-:Y:S01]  /*dc30*/  ISETP.GE.AND P2, PT, R9, R50, PT ;  /* 0x000000320900720c */ /* 0x000fe20003f46270 */
[CC--:B------:R-:W-:Y:S01]  /*dc40*/  FFMA.FTZ R22, R0.reuse, R8.reuse, R23 ;  /* 0x0000000800167223 */ /* 0x0c0fe20000010017 */
[----:B------:R-:W-:Y:S01]  /*dc50*/  FFMA.FTZ R11, R0, R8, R21 ;  /* 0x00000008000b7223 */ /* 0x000fe20000010015 */
[----:B------:R-:W-:Y:S01]  /*dc60*/  VIADD R8, R51, 0x11 ;  /* 0x0000001133087836 */ /* 0x000fe20000000000 */
[----:B------:R-:W-:-:S02]  /*dc70*/  FSEL R68, R68, -INF , !P3 ;  /* 0xff80000044447808 */ /* 0x000fc40005800000 */
[----:B------:R-:W-:Y:S02]  /*dc80*/  FSEL R22, R22, -INF , !P5 ;  /* 0xff80000016167808 */ /* 0x000fe40006800000 */
[CC--:B------:R-:W-:Y:S02]  /*dc90*/  ISETP.GE.AND P3, PT, R3.reuse, R50.reuse, PT ;  /* 0x000000320300720c */ /* 0x0c0fe40003f66270 */
[----:B------:R-:W-:Y:S02]  /*dca0*/  ISETP.GE.AND P5, PT, R3, R49, PT ;  /* 0x000000310300720c */ /* 0x000fe40003fa6270 */
[----:B------:R-:W-:Y:S02]  /*dcb0*/  I2FP.F32.S32 R3, R3 ;  /* 0x0000000300037245 */ /* 0x000fe40000201400 */
[----:B------:R-:W-:Y:S02]  /*dcc0*/  FSEL R23, R20, -INF , !P2 ;  /* 0xff80000014177808 */ /* 0x000fe40005000000 */
[----:B------:R-:W-:Y:S01]  /*dcd0*/  ISETP.GE.AND P2, PT, R8, R50, PT ;  /* 0x000000320800720c */ /* 0x000fe20003f46270 */
[----:B------:R-:W-:Y:S01]  /*dce0*/  FFMA.FTZ R7, R0, R3, R12 ;  /* 0x0000000300077223 */ /* 0x000fe2000001000c */
[----:B------:R-:W-:Y:S01]  /*dcf0*/  ISETP.GE.AND P0, PT, R8, R49, PT ;  /* 0x000000310800720c */ /* 0x000fe20003f06270 */
[C---:B------:R-:W-:Y:S01]  /*dd00*/  FFMA.FTZ R12, R0.reuse, R3, R14 ;  /* 0x00000003000c7223 */ /* 0x040fe2000001000e */
[----:B------:R-:W-:Y:S01]  /*dd10*/  I2FP.F32.S32 R8, R8 ;  /* 0x0000000800087245 */ /* 0x000fe20000201400 */
[----:B------:R-:W-:Y:S01]  /*dd20*/  VIADD R14, R51, 0x19 ;  /* 0x00000019330e7836 */ /* 0x000fe20000000000 */
[----:B------:R-:W-:Y:S01]  /*dd30*/  FSEL R11, R11, -INF , !P4 ;  /* 0xff8000000b0b7808 */ /* 0x000fe20006000000 */
[----:B------:R-:W-:Y:S01]  /*dd40*/  VIADD R3, R51, 0x20 ;  /* 0x0000002033037836 */ /* 0x000fe20000000000 */
[----:B------:R-:W-:Y:S01]  /*dd50*/  FSEL R7, R7, -INF , !P3 ;  /* 0xff80000007077808 */ /* 0x000fe20005800000 */
[CC--:B------:R-:W-:Y:S01]  /*dd60*/  FFMA.FTZ R17, R0.reuse, R8.reuse, R17 ;  /* 0x0000000800117223 */ /* 0x0c0fe20000010011 */
[----:B------:R-:W-:Y:S01]  /*dd70*/  FFMA.FTZ R8, R0, R8, R19 ;  /* 0x0000000800087223 */ /* 0x000fe20000010013 */
[----:B------:R-:W-:Y:S01]  /*dd80*/  FSEL R19, R16, -INF , !P6 ;  /* 0xff80000010137808 */ /* 0x000fe20007000000 */
[----:B------:R-:W-:Y:S01]  /*dd90*/  VIADD R16, R51, 0x29 ;  /* 0x0000002933107836 */ /* 0x000fe20000000000 */
[----:B------:R-:W-:-:S02]  /*dda0*/  ISETP.GE.AND P6, PT, R14, R50, PT ;  /* 0x000000320e00720c */ /* 0x000fc40003fc6270 */
[----:B------:R-:W-:Y:S02]  /*ddb0*/  ISETP.GE.AND P4, PT, R14, R49, PT ;  /* 0x000000310e00720c */ /* 0x000fe40003f86270 */
[----:B------:R-:W-:Y:S02]  /*ddc0*/  P2R R9, PR, RZ, 0x40 ;  /* 0x00000040ff097803 */ /* 0x000fe40000000000 */
[----:B------:R-:W-:Y:S02]  /*ddd0*/  I2FP.F32.S32 R14, R14 ;  /* 0x0000000e000e7245 */ /* 0x000fe40000201400 */
[----:B------:R-:W-:Y:S02]  /*dde0*/  FSEL R17, R17, -INF , !P2 ;  /* 0xff80000011117808 */ /* 0x000fe40005000000 */
[----:B------:R-:W-:Y:S02]  /*ddf0*/  FSEL R8, R8, -INF , !P0 ;  /* 0xff80000008087808 */ /* 0x000fe40004000000 */
[----:B------:R-:W-:-:S02]  /*de00*/  FSEL R10, R10, -INF , !P1 ;  /* 0xff8000000a0a7808 */ /* 0x000fc40004800000 */
[----:B------:R-:W-:Y:S01]  /*de10*/  ISETP.NE.AND P3, PT, R9, RZ, PT ;  /* 0x000000ff0900720c */ /* 0x000fe20003f65270 */
[----:B------:R-:W-:Y:S01]  /*de20*/  FFMA.FTZ R9, R0, R14, R13 ;  /* 0x0000000e00097223 */ /* 0x000fe2000001000d */
[----:B------:R-:W-:Y:S01]  /*de30*/  ISETP.GE.AND P2, PT, R66, R50, PT ;  /* 0x000000324200720c */ /* 0x000fe20003f46270 */
[----:B------:R-:W-:Y:S01]  /*de40*/  FFMA.FTZ R14, R0, R14, R15 ;  /* 0x0000000e000e7223 */ /* 0x000fe2000001000f */
[-C--:B------:R-:W-:Y:S01]  /*de50*/  ISETP.GE.AND P0, PT, R66, R49.reuse, PT ;  /* 0x000000314200720c */ /* 0x080fe20003f06270 */
[----:B------:R-:W-:Y:S01]  /*de60*/  VIADD R13, R51, 0x28 ;  /* 0x00000028330d7836 */ /* 0x000fe20000000000 */
[C---:B------:R-:W-:Y:S02]  /*de70*/  ISETP.GE.AND P6, PT, R3.reuse, R50, PT ;  /* 0x000000320300720c */ /* 0x040fe40003fc6270 */
[----:B------:R-:W-:Y:S02]  /*de80*/  ISETP.GE.AND P1, PT, R3, R49, PT ;  /* 0x000000310300720c */ /* 0x000fe40003f26270 */
[----:B------:R-:W-:-:S02]  /*de90*/  I2FP.F32.S32 R66, R66 ;  /* 0x0000004200427245 */ /* 0x000fc40000201400 */
[----:B------:R-:W-:Y:S02]  /*dea0*/  I2FP.F32.S32 R3, R3 ;  /* 0x0000000300037245 */ /* 0x000fe40000201400 */
[----:B------:R-:W-:Y:S01]  /*deb0*/  FSEL R9, R9, -INF , !P3 ;  /* 0xff80000009097808 */ /* 0x000fe20005800000 */
[CC--:B------:R-:W-:Y:S01]  /*dec0*/  FFMA.FTZ R97, R0.reuse, R66.reuse, R97 ;  /* 0x0000004200617223 */ /* 0x0c0fe20000010061 */
[C---:B------:R-:W-:Y:S01]  /*ded0*/  FFMA.FTZ R66, R0.reuse, R66, R99 ;  /* 0x0000004200427223 */ /* 0x040fe20000010063 */
[CC--:B------:R-:W-:Y:S01]  /*dee0*/  FFMA.FTZ R96, R0.reuse, R3.reuse, R96 ;  /* 0x0000000300607223 */ /* 0x0c0fe20000010060 */
[----:B------:R-:W-:Y:S01]  /*def0*/  FFMA.FTZ R98, R0, R3, R98 ;  /* 0x0000000300627223 */ /* 0x000fe20000010062 */
[----:B------:R-:W-:Y:S01]  /*df00*/  FSEL R14, R14, -INF , !P4 ;  /* 0xff8000000e0e7808 */ /* 0x000fe20006000000 */
[----:B------:R-:W-:Y:S01]  /*df10*/  VIADD R3, R51, 0x30 ;  /* 0x0000003033037836 */ /* 0x000fe20000000000 */
[C---:B------:R-:W-:Y:S02]  /*df20*/  ISETP.GE.AND P3, PT, R13.reuse, R50, PT ;  /* 0x000000320d00720c */ /* 0x040fe40003f66270 */
[----:B------:R-:W-:-:S02]  /*df30*/  ISETP.GE.AND P4, PT, R13, R49, PT ;  /* 0x000000310d00720c */ /* 0x000fc40003f86270 */
[----:B------:R-:W-:Y:S02]  /*df40*/  I2FP.F32.S32 R13, R13 ;  /* 0x0000000d000d7245 */ /* 0x000fe40000201400 */
[----:B------:R-:W-:Y:S02]  /*df50*/  FSEL R12, R12, -INF , !P5 ;  /* 0xff8000000c0c7808 */ /* 0x000fe40006800000 */
[----:B------:R-:W-:Y:S01]  /*df60*/  P2R R15, PR, RZ, 0x8 ;  /* 0x00000008ff0f7803 */ /* 0x000fe20000000000 */
[-C--:B------:R-:W-:Y:S01]  /*df70*/  FFMA.FTZ R92, R0, R13.reuse, R92 ;  /* 0x0000000d005c7223 */ /* 0x080fe2000001005c */
[----:B------:R-:W-:Y:S01]  /*df80*/  FSEL R133, R96, -INF , !P6 ;  /* 0xff80000060857808 */ /* 0x000fe20007000000 */
[----:B------:R-:W-:Y:S01]  /*df90*/  FFMA.FTZ R64, R0, R13, R94 ;  /* 0x0000000d00407223 */ /* 0x000fe2000001005e */
[----:B------:R-:W-:Y:S01]  /*dfa0*/  FSEL R66, R66, -INF , !P0 ;  /* 0xff80000042427808 */ /* 0x000fe20004000000 */
[----:B------:R-:W-:Y:S01]  /*dfb0*/  VIADD R13, R51, 0x31 ;  /* 0x00000031330d7836 */ /* 0x000fe20000000000 */
[----:B------:R-:W-:-:S02]  /*dfc0*/  ISETP.GE.AND P6, PT, R16, R50, PT ;  /* 0x000000321000720c */ /* 0x000fc40003fc6270 */
[-C--:B------:R-:W-:Y:S02]  /*dfd0*/  ISETP.GE.AND P3, PT, R16, R49.reuse, PT ;  /* 0x000000311000720c */ /* 0x080fe40003f66270 */
[C---:B------:R-:W-:Y:S02]  /*dfe0*/  ISETP.GE.AND P5, PT, R3.reuse, R50, PT ;  /* 0x000000320300720c */ /* 0x040fe40003fa6270 */
[----:B------:R-:W-:Y:S02]  /*dff0*/  ISETP.GE.AND P0, PT, R3, R49, PT ;  /* 0x000000310300720c */ /* 0x000fe40003f06270 */
[----:B------:R-:W-:Y:S02]  /*e000*/  I2FP.F32.S32 R16, R16 ;  /* 0x0000001000107245 */ /* 0x000fe40000201400 */
[----:B------:R-:W-:Y:S02]  /*e010*/  I2FP.F32.S32 R3, R3 ;  /* 0x0000000300037245 */ /* 0x000fe40000201400 */
[----:B------:R-:W-:Y:S01]  /*e020*/  FSEL R112, R98, -INF , !P1 ;  /* 0xff80000062707808 */ /* 0x000fe20004800000 */
[CC--:B------:R-:W-:Y:S01]  /*e030*/  FFMA.FTZ R93, R0.reuse, R16.reuse, R93 ;  /* 0x00000010005d7223 */ /* 0x0c0fe2000001005d */
[----:B------:R-:W-:Y:S01]  /*e040*/  ISETP.NE.AND P1, PT, R15, RZ, PT ;  /* 0x000000ff0f00720c */ /* 0x000fe20003f25270 */
[C---:B------:R-:W-:Y:S01]  /*e050*/  FFMA.FTZ R95, R0.reuse, R16, R95 ;  /* 0x00000010005f7223 */ /* 0x040fe2000001005f */
[----:B------:R-:W-:Y:S01]  /*e060*/  FSEL R131, R97, -INF , !P2 ;  /* 0xff80000061837808 */ /* 0x000fe20005000000 */
[CC--:B------:R-:W-:Y:S01]  /*e070*/  FFMA.FTZ R88, R0.reuse, R3.reuse, R88 ;  /* 0x0000000300587223 */ /* 0x0c0fe20000010058 */
[----:B------:R-:W-:Y:S01]  /*e080*/  FFMA.FTZ R90, R0, R3, R90 ;  /* 0x00000003005a7223 */ /* 0x000fe2000001005a */
[----:B------:R-:W-:Y:S01]  /*e090*/  VIADD R3, R51, 0x38 ;  /* 0x0000003833037836 */ /* 0x000fe20000000000 */
[----:B------:R-:W-:Y:S01]  /*e0a0*/  ISETP.GE.AND P2, PT, R13, R50, PT ;  /* 0x000000320d00720c */ /* 0x000fe20003f46270 */
[----:B------:R-:W-:Y:S01]  /*e0b0*/  VIADD R16, R51, 0x39 ;  /* 0x0000003933107836 */ /* 0x000fe20000000000 */
[----:B------:R-:W-:-:S02]  /*e0c0*/  FSEL R137, R92, -INF , !P1 ;  /* 0xff8000005c897808 */ /* 0x000fc40004800000 */
[----:B------:R-:W-:Y:S02]  /*e0d0*/  FSEL R64, R64, -INF , !P4 ;  /* 0xff80000040407808 */ /* 0x000fe40006000000 */
[----:B------:R-:W-:Y:S02]  /*e0e0*/  ISETP.GE.AND P1, PT, R13, R49, PT ;  /* 0x000000310d00720c */ /* 0x000fe40003f26270 */
[----:B------:R-:W-:Y:S02]  /*e0f0*/  P2R R15, PR, RZ, 0x4 ;  /* 0x00000004ff0f7803 */ /* 0x000fe40000000000 */
[----:B------:R-:W-:Y:S02]  /*e100*/  FSEL R110, R95, -INF , !P3 ;  /* 0xff8000005f6e7808 */ /* 0x000fe40005800000 */
[----:B------:R-:W-:Y:S02]  /*e110*/  FSEL R134, R90, -INF , !P0 ;  /* 0xff8000005a867808 */ /* 0x000fe40004000000 */
[----:B------:R-:W-:-:S02]  /*e120*/  I2FP.F32.S32 R13, R13 ;  /* 0x0000000d000d7245 */ /* 0x000fc40000201400 */
[CC--:B------:R-:W-:Y:S02]  /*e130*/  ISETP.GE.AND P4, PT, R3.reuse, R50.reuse, PT ;  /* 0x000000320300720c */ /* 0x0c0fe40003f86270 */
[----:B------:R-:W-:Y:S01]  /*e140*/  ISETP.GE.AND P2, PT, R3, R49, PT ;  /* 0x000000310300720c */ /* 0x000fe20003f46270 */
[-C--:B------:R-:W-:Y:S01]  /*e150*/  FFMA.FTZ R89, R0, R13.reuse, R89 ;  /* 0x0000000d00597223 */ /* 0x080fe20000010059 */
[----:B------:R-:W-:Y:S01]  /*e160*/  ISETP.GE.AND P3, PT, R16, R50, PT ;  /* 0x000000321000720c */ /* 0x000fe20003f66270 */
[----:B------:R-:W-:Y:S01]  /*e170*/  FFMA.FTZ R91, R0, R13, R91 ;  /* 0x0000000d005b7223 */ /* 0x000fe2000001005b */
[----:B------:R-:W-:Y:S01]  /*e180*/  ISETP.GE.AND P0, PT, R16, R49, PT ;  /* 0x000000311000720c */ /* 0x000fe20003f06270 */
[----:B------:R-:W-:Y:S01]  /*e190*/  VIADD R13, R51, 0x40 ;  /* 0x00000040330d7836 */ /* 0x000fe20000000000 */
[----:B------:R-:W-:Y:S02]  /*e1a0*/  I2FP.F32.S32 R3, R3 ;  /* 0x0000000300037245 */ /* 0x000fe40000201400 */
[----:B------:R-:W-:-:S02]  /*e1b0*/  I2FP.F32.S32 R16, R16 ;  /* 0x0000001000107245 */ /* 0x000fc40000201400 */
[----:B------:R-:W-:Y:S01]  /*e1c0*/  FSEL R107, R88, -INF , !P5 ;  /* 0xff800000586b7808 */ /* 0x000fe20006800000 */
[CC--:B------:R-:W-:Y:S01]  /*e1d0*/  FFMA.FTZ R84, R0.reuse, R3.reuse, R84 ;  /* 0x0000000300547223 */ /* 0x0c0fe20000010054 */
[C---:B------:R-:W-:Y:S01]  /*e1e0*/  FFMA.FTZ R86, R0.reuse, R3, R86 ;  /* 0x0000000300567223 */ /* 0x040fe20000010056 */
[CC--:B------:R-:W-:Y:S01]  /*e1f0*/  FFMA.FTZ R85, R0.reuse, R16.reuse, R85 ;  /* 0x0000001000557223 */ /* 0x0c0fe20000010055 */
[----:B------:R-:W-:Y:S01]  /*e200*/  FFMA.FTZ R87, R0, R16, R87 ;  /* 0x0000001000577223 */ /* 0x000fe20000010057 */
[----:B------:R-:W-:Y:S01]  /*e210*/  VIADD R16, R51, 0x41 ;  /* 0x0000004133107836 */ /* 0x000fe20000000000 */
[----:B------:R-:W-:Y:S01]  /*e220*/  FSEL R136, R91, -INF , !P1 ;  /* 0xff8000005b887808 */ /* 0x000fe20004800000 */
[----:B------:R-:W-:Y:S01]  /*e230*/  VIADD R3, R51, 0x48 ;  /* 0x0000004833037836 */ /* 0x000fe20000000000 */
[C---:B------:R-:W-:Y:S02]  /*e240*/  ISETP.GE.AND P5, PT, R13.reuse, R50, PT ;  /* 0x000000320d00720c */ /* 0x040fe40003fa6270 */
[----:B------:R-:W-:-:S02]  /*e250*/  ISETP.GE.AND P1, PT, R13, R49, PT ;  /* 0x000000310d00720c */ /* 0x000fc40003f26270 */
[----:B------:R-:W-:Y:S02]  /*e260*/  FSEL R111, R84, -INF , !P4 ;  /* 0xff800000546f7808 */ /* 0x000fe40006000000 */
[----:B------:R-:W-:Y:S02]  /*e270*/  FSEL R114, R86, -INF , !P2 ;  /* 0xff80000056727808 */ /* 0x000fe40005000000 */
[----:B------:R-:W-:Y:S02]  /*e280*/  FSEL R109, R85, -INF , !P3 ;  /* 0xff800000556d7808 */ /* 0x000fe40005800000 */
[----:B------:R-:W-:Y:S02]  /*e290*/  FSEL R132, R87, -INF , !P0 ;  /* 0xff80000057847808 */ /* 0x000fe40004000000 */
[----:B------:R-:W-:Y:S02]  /*e2a0*/  I2FP.F32.S32 R13, R13 ;  /* 0x0000000d000d7245 */ /* 0x000fe40000201400 */
[----:B------:R-:W-:-:S02]  /*e2b0*/  ISETP.GE.AND P4, PT, R16, R50, PT ;  /* 0x000000321000720c */ /* 0x000fc40003f86270 */
[----:B------:R-:W-:Y:S01]  /*e2c0*/  ISETP.GE.AND P2, PT, R16, R49, PT ;  /* 0x000000311000720c */ /* 0x000fe20003f46270 */
[CC--:B------:R-:W-:Y:S01]  /*e2d0*/  FFMA.FTZ R60, R0.reuse, R13.reuse, R60 ;  /* 0x0000000d003c7223 */ /* 0x0c0fe2000001003c */
[C---:B------:R-:W-:Y:S01]  /*e2e0*/  ISETP.GE.AND P3, PT, R3.reuse, R50, PT ;  /* 0x000000320300720c */ /* 0x040fe20003f66270 */
[C---:B------:R-:W-:Y:S01]  /*e2f0*/  FFMA.FTZ R62, R0.reuse, R13, R62 ;  /* 0x0000000d003e7223 */ /* 0x040fe2000001003e */
[----:B------:R-:W-:Y:S01]  /*e300*/  ISETP.GE.AND P0, PT, R3, R49, PT ;  /* 0x000000310300720c */ /* 0x000fe20003f06270 */
[----:B------:R-:W-:Y:S01]  /*e310*/  VIADD R13, R51, 0x49 ;  /* 0x00000049330d7836 */ /* 0x000fe20000000000 */
[----:B------:R-:W-:Y:S02]  /*e320*/  I2FP.F32.S32 R16, R16 ;  /* 0x0000001000107245 */ /* 0x000fe40000201400 */
[----:B------:R-:W-:Y:S02]  /*e330*/  I2FP.F32.S32 R3, R3 ;  /* 0x0000000300037245 */ /* 0x000fe40000201400 */
[----:B------:R-:W-:Y:S01]  /*e340*/  FSEL R135, R93, -INF , !P6 ;  /* 0xff8000005d877808 */ /* 0x000fe20007000000 */
[CC--:B------:R-:W-:Y:S01]  /*e350*/  FFMA.FTZ R61, R0.reuse, R16.reuse, R61 ;  /* 0x00000010003d7223 */ /* 0x0c0fe2000001003d */
[----:B------:R-:W-:Y:S01]  /*e360*/  ISETP.NE.AND P6, PT, R15, RZ, PT ;  /* 0x000000ff0f00720c */ /* 0x000fe20003fc5270 */
[C---:B------:R-:W-:Y:S01]  /*e370*/  FFMA.FTZ R63, R0.reuse, R16, R63 ;  /* 0x00000010003f7223 */ /* 0x040fe2000001003f */
[CC--:B------:R-:W-:Y:S01]  /*e380*/  FFMA.FTZ R56, R0.reuse, R3.reuse, R56 ;  /* 0x0000000300387223 */ /* 0x0c0fe20000010038 */
[----:B------:R-:W-:Y:S01]  /*e390*/  FFMA.FTZ R58, R0, R3, R58 ;  /* 0x00000003003a7223 */ /* 0x000fe2000001003a */
[----:B------:R-:W-:Y:S01]  /*e3a0*/  VIADD R3, R51, 0x50 ;  /* 0x0000005033037836 */ /* 0x000fe20000000000 */
[----:B------:R-:W-:Y:S01]  /*e3b0*/  FSEL R129, R89, -INF , !P6 ;  /* 0xff80000059817808 */ /* 0x000fe20007000000 */
[C---:B------:R-:W-:Y:S01]  /*e3c0*/  VIADD R16, R51.reuse, 0x51 ;  /* 0x0000005133107836 */ /* 0x040fe20000000000 */
        /* <DEDUP_REMOVED lines=30> */
[----:B------:R-:W-:Y:S02]  /*e5b0*/  I2FP.F32.S32 R13, R13 ;  /* 0x0000000d000d7245 */ /* 0x000fe40000201400 */
[CC--:B------:R-:W-:Y:S02]  /*e5c0*/  ISETP.GE.AND P4, PT, R3.reuse, R50.reuse, PT ;  /* 0x000000320300720c */ /* 0x0c0fe40003f86270 */
[----:B------:R-:W-:Y:S01]  /*e5d0*/  ISETP.GE.AND P0, PT, R3, R49, PT ;  /* 0x000000310300720c */ /* 0x000fe20003f06270 */
[C---:B------:R-:W-:Y:S01]  /*e5e0*/  FFMA.FTZ R105, R0.reuse, R13, R44 ;  /* 0x0000000d00697223 */ /* 0x040fe2000001002c */
[----:B------:R-:W-:Y:S01]  /*e5f0*/  I2FP.F32.S32 R3, R3 ;  /* 0x0000000300037245 */ /* 0x000fe20000201400 */
[----:B------:R-:W-:Y:S01]  /*e600*/  FFMA.FTZ R46, R0, R13, R46 ;  /* 0x0000000d002e7223 */ /* 0x000fe2000001002e */
[----:B------:R-:W-:Y:S01]  /*e610*/  FSEL R113, R56, -INF , !P3 ;  /* 0xff80000038717808 */ /* 0x000fe20005800000 */
[C---:B------:R-:W-:Y:S01]  /*e620*/  VIADD R13, R51.reuse, 0x70 ;  /* 0x00000070330d7836 */ /* 0x040fe20000000000 */
[----:B------:R-:W-:Y:S01]  /*e630*/  FSEL R67, R52, -INF , !P5 ;  /* 0xff80000034437808 */ /* 0x000fe20006800000 */
[----:B------:R-:W-:Y:S01]  /*e640*/  FFMA.FTZ R44, R0, R3, R40 ;  /* 0x00000003002c7223 */ /* 0x000fe20000010028 */
[C---:B------:R-:W-:Y:S01]  /*e650*/  ISETP.GE.AND P5, PT, R16.reuse, R50, PT ;  /* 0x000000321000720c */ /* 0x040fe20003fa6270 */
[C---:B------:R-:W-:Y:S01]  /*e660*/  VIADD R40, R51.reuse, 0x61 ;  /* 0x0000006133287836 */ /* 0x040fe20000000000 */
[----:B------:R-:W-:Y:S01]  /*e670*/  ISETP.GE.AND P3, PT, R16, R49, PT ;  /* 0x000000311000720c */ /* 0x000fe20003f66270 */
[----:B------:R-:W-:Y:S01]  /*e680*/  FFMA.FTZ R42, R0, R3, R42 ;  /* 0x00000003002a7223 */ /* 0x000fe2000001002a */
[----:B------:R-:W-:Y:S01]  /*e690*/  I2FP.F32.S32 R16, R16 ;  /* 0x0000001000107245 */ /* 0x000fe20000201400 */
[----:B------:R-:W-:Y:S01]  /*e6a0*/  VIADD R3, R51, 0x68 ;  /* 0x0000006833037836 */ /* 0x000fe20000000000 */
[----:B------:R-:W-:-:S02]  /*e6b0*/  FSEL R108, R54, -INF , !P2 ;  /* 0xff800000366c7808 */ /* 0x000fc40005000000 */
[----:B------:R-:W-:Y:S01]  /*e6c0*/  FSEL R105, R105, -INF , !P6 ;  /* 0xff80000069697808 */ /* 0x000fe20007000000 */
[CC--:B------:R-:W-:Y:S01]  /*e6d0*/  FFMA.FTZ R45, R0.reuse, R16.reuse, R45 ;  /* 0x00000010002d7223 */ /* 0x0c0fe2000001002d */
[----:B------:R-:W-:Y:S01]  /*e6e0*/  FFMA.FTZ R47, R0, R16, R47 ;  /* 0x00000010002f7223 */ /* 0x000fe2000001002f */
[C---:B------:R-:W-:Y:S01]  /*e6f0*/  ISETP.GE.AND P6, PT, R40.reuse, R50, PT ;  /* 0x000000322800720c */ /* 0x040fe20003fc6270 */
[----:B------:R-:W-:Y:S01]  /*e700*/  VIADD R16, R51, 0x69 ;  /* 0x0000006933107836 */ /* 0x000fe20000000000 */
[-C--:B------:R-:W-:Y:S02]  /*e710*/  ISETP.GE.AND P2, PT, R40, R49.reuse, PT ;  /* 0x000000312800720c */ /* 0x080fe40003f46270 */
[----:B------:R-:W-:Y:S02]  /*e720*/  I2FP.F32.S32 R40, R40 ;  /* 0x0000002800287245 */ /* 0x000fe40000201400 */
[----:B------:R-:W-:Y:S02]  /*e730*/  FSEL R103, R45, -INF , !P5 ;  /* 0xff8000002d677808 */ /* 0x000fe40006800000 */
[----:B------:R-:W-:Y:S01]  /*e740*/  FSEL R102, R47, -INF , !P3 ;  /* 0xff8000002f667808 */ /* 0x000fe20005800000 */
[C---:B------:R-:W-:Y:S01]  /*e750*/  FFMA.FTZ R41, R0.reuse, R40, R41 ;  /* 0x0000002800297223 */ /* 0x040fe20000010029 */
[C---:B------:R-:W-:Y:S01]  /*e760*/  ISETP.GE.AND P5, PT, R3.reuse, R50, PT ;  /* 0x000000320300720c */ /* 0x040fe20003fa6270 */
[----:B------:R-:W-:Y:S01]  /*e770*/  FFMA.FTZ R40, R0, R40, R43 ;  /* 0x0000002800287223 */ /* 0x000fe2000001002b */
[----:B------:R-:W-:-:S02]  /*e780*/  ISETP.GE.AND P3, PT, R3, R49, PT ;  /* 0x000000310300720c */ /* 0x000fc40003f66270 */
        /* <DEDUP_REMOVED lines=10> */
[C---:B------:R-:W-:Y:S01]  /*e830*/  ISETP.GE.AND P6, PT, R13.reuse, R50, PT ;  /* 0x000000320d00720c */ /* 0x040fe20003fc6270 */
[CC--:B------:R-:W-:Y:S01]  /*e840*/  FFMA.FTZ R37, R0.reuse, R16.reuse, R37 ;  /* 0x0000001000257223 */ /* 0x0c0fe20000010025 */
[----:B------:R-:W-:Y:S01]  /*e850*/  I2FP.F32.S32 R18, R15 ;  /* 0x0000000f00127245 */ /* 0x000fe20000201400 */
[----:B------:R-:W-:Y:S01]  /*e860*/  FFMA.FTZ R36, R0, R16, R39 ;  /* 0x0000001000247223 */ /* 0x000fe20000010027 */
[----:B------:R-:W-:Y:S02]  /*e870*/  FSEL R42, R42, -INF , !P0 ;  /* 0xff8000002a2a7808 */ /* 0x000fe40004000000 */
[----:B------:R-:W-:Y:S01]  /*e880*/  P2R R16, PR, RZ, 0x40 ;  /* 0x00000040ff107803 */ /* 0x000fe20000000000 */
[-C--:B------:R-:W-:Y:S01]  /*e890*/  FFMA.FTZ R35, R0, R18.reuse, R35 ;  /* 0x0000001200237223 */ /* 0x080fe20000010023 */
[----:B------:R-:W-:Y:S01]  /*e8a0*/  FSEL R38, R38, -INF , !P3 ;  /* 0xff80000026267808 */ /* 0x000fe20005800000 */
[----:B------:R-:W-:Y:S01]  /*e8b0*/  FFMA.FTZ R33, R0, R18, R33 ;  /* 0x0000001200217223 */ /* 0x000fe20000010021 */
[----:B------:R-:W-:-:S02]  /*e8c0*/  ISETP.GE.AND P0, PT, R13, R49, PT ;  /* 0x000000310d00720c */ /* 0x000fc40003f06270 */
[C---:B------:R-:W-:Y:S02]  /*e8d0*/  ISETP.GE.AND P6, PT, R3.reuse, R50, PT ;  /* 0x000000320300720c */ /* 0x040fe40003fc6270 */
[----:B------:R-:W-:Y:S02]  /*e8e0*/  ISETP.GE.AND P3, PT, R3, R49, PT ;  /* 0x000000310300720c */ /* 0x000fe40003f66270 */
[----:B------:R-:W-:Y:S02]  /*e8f0*/  I2FP.F32.S32 R13, R13 ;  /* 0x0000000d000d7245 */ /* 0x000fe40000201400 */
[----:B------:R-:W-:Y:S02]  /*e900*/  I2FP.F32.S32 R3, R3 ;  /* 0x0000000300037245 */ /* 0x000fe40000201400 */
[----:B------:R-:W-:Y:S01]  /*e910*/  FSEL R43, R43, -INF , !P5 ;  /* 0xff8000002b2b7808 */ /* 0x000fe20006800000 */
[C---:B------:R-:W-:Y:S01]  /*e920*/  FFMA.FTZ R32, R0.reuse, R13, R32 ;  /* 0x0000000d00207223 */ /* 0x040fe20000010020 */
[----:B------:R-:W-:Y:S01]  /*e930*/  ISETP.GE.AND P5, PT, R15, R49, PT ;  /* 0x000000310f00720c */ /* 0x000fe20003fa6270 */
[CC--:B------:R-:W-:Y:S01]  /*e940*/  FFMA.FTZ R21, R0.reuse, R3.reuse, R30 ;  /* 0x0000000300157223 */ /* 0x0c0fe2000001001e */
[----:B------:R-:W-:Y:S01]  /*e950*/  FSEL R41, R37, -INF , !P4 ;  /* 0xff80000025297808 */ /* 0x000fe20006000000 */
[----:B------:R-:W-:Y:S01]  /*e960*/  FFMA.FTZ R37, R0, R3, R28 ;  /* 0x0000000300257223 */ /* 0x000fe2000001001c */
[----:B------:R-:W-:Y:S01]  /*e970*/  ISETP.NE.AND P4, PT, R16, RZ, PT ;  /* 0x000000ff1000720c */ /* 0x000fe20003f85270 */
[----:B------:R-:W-:Y:S01]  /*e980*/  VIADD R3, R51, 0x79 ;  /* 0x0000007933037836 */ /* 0x000fe20000000000 */
[----:B------:R-:W-:Y:S01]  /*e990*/  FSEL R28, R35, -INF , !P5 ;  /* 0xff800000231c7808 */ /* 0x000fe20006800000 */
[----:B------:R-:W-:Y:S01]  /*e9a0*/  FFMA.FTZ R13, R0, R13, R34 ;  /* 0x0000000d000d7223 */ /* 0x000fe20000010022 */
[----:B------:R-:W-:-:S02]  /*e9b0*/  ISETP.GE.AND P5, PT, R48, 0x2, PT ;  /* 0x000000023000780c */ /* 0x000fc40003fa6270 */
[----:B------:R-:W-:Y:S02]  /*e9c0*/  FSEL R36, R36, -INF , !P1 ;  /* 0xff80000024247808 */ /* 0x000fe40004800000 */
[----:B------:R-:W-:Y:S02]  /*e9d0*/  FSEL R34, R32, -INF , !P4 ;  /* 0xff80000020227808 */ /* 0x000fe40006000000 */
[C---:B------:R-:W-:Y:S02]  /*e9e0*/  ISETP.GE.AND P4, PT, R51.reuse, R50, PT ;  /* 0x000000323300720c */ /* 0x040fe40003f86270 */
[----:B------:R-:W-:Y:S02]  /*e9f0*/  ISETP.GE.AND P1, PT, R51, R49, PT ;  /* 0x000000313300720c */ /* 0x000fe40003f26270 */
[----:B------:R-:W-:Y:S02]  /*ea00*/  I2FP.F32.S32 R20, R3 ;  /* 0x0000000300147245 */ /* 0x000fe40000201400 */
[----:B------:R-:W-:-:S02]  /*ea10*/  FSEL R40, R40, -INF , !P2 ;  /* 0xff80000028287808 */ /* 0x000fc40005000000 */
[----:B------:R-:W-:Y:S01]  /*ea20*/  I2FP.F32.S32 R51, R51 ;  /* 0x0000003300337245 */ /* 0x000fe20000201400 */
[C---:B------:R-:W-:Y:S01]  /*ea30*/  FFMA.FTZ R29, R0.reuse, R20, R29 ;  /* 0x00000014001d7223 */ /* 0x040fe2000001001d */
[----:B------:R-:W-:Y:S01]  /*ea40*/  ISETP.GE.AND P2, PT, R15, R50, PT ;  /* 0x000000320f00720c */ /* 0x000fe20003f46270 */
[C---:B------:R-:W-:Y:S01]  /*ea50*/  FFMA.FTZ R20, R0.reuse, R20, R31 ;  /* 0x0000001400147223 */ /* 0x040fe2000001001f */
[----:B------:R-:W-:Y:S01]  /*ea60*/  FSEL R30, R13, -INF , !P0 ;  /* 0xff8000000d1e7808 */ /* 0x000fe20004000000 */
[CC--:B------:R-:W-:Y:S01]  /*ea70*/  FFMA.FTZ R13, R0.reuse, R51.reuse, R24 ;  /* 0x00000033000d7223 */ /* 0x0c0fe20000010018 */
[----:B------:R-:W-:Y:S01]  /*ea80*/  FSEL R33, R33, -INF , !P2 ;  /* 0xff80000021217808 */ /* 0x000fe20005000000 */
[----:B------:R-:W-:Y:S01]  /*ea90*/  FFMA.FTZ R16, R0, R51, R26 ;  /* 0x0000003300107223 */ /* 0x000fe2000001001a */
        /* <DEDUP_REMOVED lines=57> */
[----:B------:R-:W-:-:S04]  /*ee30*/  IMAD R24, R24, R15, -0x80 ;  /* 0xffffff8018187424 */ /* 0x000fc800078e020f */
[----:B------:R-:W-:Y:S01]  /*ee40*/  IMAD.WIDE.U32 R46, R24, R27, RZ ;  /* 0x0000001b182e7225 */ /* 0x000fe200078e00ff */
[----:B------:R-:W-:Y:S02]  /*ee50*/  SHF.R.S32.HI R18, RZ, 0x1f, R24 ;  /* 0x0000001fff127819 */ /* 0x000fe40000011418 */
[----:B--2---:R-:W-:-:S03]  /*ee60*/  IADD3 R2, -R3, R2, RZ ;  /* 0x0000000203027210 */ /* 0x004fc60007ffe1ff */
[----:B------:R-:W-:Y:S01]  /*ee70*/  IMAD R3, R18, R27, RZ ;  /* 0x0000001b12037224 */ /* 0x000fe200078e02ff */
[----:B------:R-:W-:-:S03]  /*ee80*/  SHF.R.S32.HI R15, RZ, 0x1f, R2 ;  /* 0x0000001fff0f7819 */ /* 0x000fc60000011402 */
[----:B------:R-:W-:Y:S01]  /*ee90*/  IMAD R3, R24, UR9, R3 ;  /* 0x0000000918037c24 */ /* 0x000fe2000f8e0203 */
[----:B------:R-:W-:Y:S02]  /*eea0*/  ULDC.64 UR8, c[0x0][0x230] ;  /* 0x00008c0000087ab9 */ /* 0x000fe40000000a00 */
[----:B------:R-:W-:Y:S02]  /*eeb0*/  IMAD R15, R15, UR8, RZ ;  /* 0x000000080f0f7c24 */ /* 0x000fe4000f8e02ff */
[----:B------:R-:W-:Y:S02]  /*eec0*/  IMAD.IADD R47, R47, 0x1, R3 ;  /* 0x000000012f2f7824 */ /* 0x000fe400078e0203 */
[C---:B------:R-:W-:Y:S02]  /*eed0*/  IMAD R15, R2.reuse, UR9, R15 ;  /* 0x00000009020f7c24 */ /* 0x040fe4000f8e020f */
[----:B------:R-:W-:-:S04]  /*eee0*/  IMAD.WIDE.U32 R2, R2, UR8, R46 ;  /* 0x0000000802027c25 */ /* 0x000fc8000f8e002e */
[----:B------:R-:W-:Y:S01]  /*eef0*/  IMAD.MOV.U32 R29, RZ, RZ, R2 ;  /* 0x000000ffff1d7224 */ /* 0x000fe200078e0002 */
[----:B------:R-:W-:Y:S01]  /*ef00*/  IADD3 R18, R3, R15, RZ ;  /* 0x0000000f03127210 */ /* 0x000fe20007ffe0ff */
[----:B------:R-:W-:Y:S06]  /*ef10*/  BRA `(.L_x_6924) ;  /* 0x0000000000107947 */ /* 0x000fec0003800000 */
.L_x_6923:
[----:B------:R-:W1:Y:S02]  /*ef20*/  LDC R27, c[0x0][0x248] ;  /* 0x00009200ff1b7b82 */ /* 0x000e640000000800 */
[----:B-1----:R-:W-:-:S05]  /*ef30*/  IMAD.SHL.U32 R29, R27, 0x80, RZ ;  /* 0x000000801b1d7824 */ /* 0x002fca00078e00ff */
[----:B------:R-:W-:-:S04]  /*ef40*/  IADD3 R29, -R29, RZ, RZ ;  /* 0x000000ff1d1d7210 */ /* 0x000fc80007ffe1ff */
[----:B------:R-:W-:-:S07]  /*ef50*/  SHF.R.S32.HI R18, RZ, 0x1f, R29 ;  /* 0x0000001fff127819 */ /* 0x000fce000001141d */
.L_x_6924:
[----:B------:R-:W-:Y:S01]  /*ef60*/  ULDC UR5, c[0x0][0x2d0] ;  /* 0x0000b40000057ab9 */ /* 0x000fe20000000800 */
[----:B------:R-:W-:Y:S01]  /*ef70*/  BSSY B0, `(.L_x_6925) ;  /* 0x0000061000007945 */ /* 0x000fe20003800000 */
[----:B------:R-:W-:-:S13]  /*ef80*/  ISETP.GE.AND P0, PT, R100, UR5, PT ;  /* 0x0000000564007c0c */ /* 0x000fda000bf06270 */
[----:B------:R-:W1:Y:S01]  /*ef90*/  @!P0 LDC R47, c[0x0][0x24c] ;  /* 0x00009300ff2f8b82 */ /* 0x000e620000000800 */
[-C--:B------:R-:W-:Y:S01]  /*efa0*/  @!P0 IADD3 R3, P2, P1, R29, R120.reuse, R162 ;  /* 0x000000781d038210 */ /* 0x080fe2000795e0a2 */
[--C-:B------:R-:W-:Y:S01]  /*efb0*/  @!P0 IMAD.MOV.U32 R122, RZ, RZ, R120.reuse ;  /* 0x000000ffff7a8224 */ /* 0x100fe200078e0078 */
[----:B------:R2:W-:Y:S01]  /*efc0*/  @P0 STS.128 [R168+0x2000], RZ ;  /* 0x002000ffa8000388 */ /* 0x0005e20000000c00 */
[----:B------:R-:W-:Y:S01]  /*efd0*/  @!P0 IMAD.MOV.U32 R56, RZ, RZ, R120 ;  /* 0x000000ffff388224 */ /* 0x000fe200078e0078 */
[----:B------:R-:W-:Y:S01]  /*efe0*/  @!P0 IADD3.X R2, R18, R123, R161, P2, P1 ;  /* 0x0000007b12028210 */ /* 0x000fe200017e24a1 */
[----:B------:R-:W-:Y:S01]  /*eff0*/  @!P0 IMAD.WIDE.U32 R52, R27, 0x30, R122 ;  /* 0x000000301b348825 */ /* 0x000fe200078e007a */
[----:B------:R-:W-:Y:S01]  /*f000*/  @!P0 LEA R58, P1, R3, UR12, 0x1 ;  /* 0x0000000c033a8c11 */ /* 0x000fe2000f8208ff */
[----:B------:R-:W3:Y:S01]  /*f010*/  @!P0 LDC R51, c[0x0][0x24c] ;  /* 0x00009300ff338b82 */ /* 0x000ee20000000800 */
[----:B------:R-:W-:Y:S01]  /*f020*/  @!P0 LEA R24, P2, R27, R120, 0x5 ;  /* 0x000000781b188211 */ /* 0x000fe200078428ff */
[----:B------:R-:W-:Y:S01]  /*f030*/  @!P0 IMAD.MOV.U32 R57, RZ, RZ, R123 ;  /* 0x000000ffff398224 */ /* 0x000fe200078e007b */
[----:B------:R-:W-:-:S02]  /*f040*/  @!P0 LEA.HI.X R59, R3, UR13, R2, 0x1, P1 ;  /* 0x0000000d033b8c11 */ /* 0x000fc400088f0c02 */
[----:B------:R-:W-:Y:S01]  /*f050*/  @!P0 LEA R54, P1, R29, R170, 0x1 ;  /* 0x000000aa1d368211 */ /* 0x000fe200078208ff */
[----:B------:R-:W-:Y:S01]  /*f060*/  @!P0 IMAD.WIDE.U32 R56, R27, 0x50, R56 ;  /* 0x000000501b388825 */ /* 0x000fe200078e0038 */
[C---:B------:R-:W-:Y:S01]  /*f070*/  @!P0 IADD3 R31, P3, R29.reuse, R24, RZ ;  /* 0x000000181d1f8210 */ /* 0x040fe20007f7e0ff */
[----:B------:R-:W4:Y:S01]  /*f080*/  @!P0 LDC R15, c[0x0][0x24c] ;  /* 0x00009300ff0f8b82 */ /* 0x000f220000000800 */
[C---:B------:R-:W-:Y:S02]  /*f090*/  @!P0 LEA.HI.X R55, R29.reuse, R169, R18, 0x1, P1 ;  /* 0x000000a91d378211 */ /* 0x040fe400008f0c12 */
[----:B------:R-:W-:-:S03]  /*f0a0*/  @!P0 IADD3 R39, P1, R29, R52, RZ ;  /* 0x000000341d278210 */ /* 0x000fc60007f3e0ff */
        /* <DEDUP_REMOVED lines=16> */
[----:B------:R-:W-:Y:S02]  /*f1b0*/  @!P0 IADD3.X R26, R18, R53, R51, P1, !PT ;  /* 0x00000035121a8210 */ /* 0x000fe40000ffe433 */
[----:B------:R-:W-:-:S02]  /*f1c0*/  @!P0 LEA.HI.X R53, R31, UR13, R24, 0x1, P2 ;  /* 0x0000000d1f358c11 */ /* 0x000fc400090f0c18 */
[----:B------:R-:W-:Y:S02]  /*f1d0*/  @!P0 LEA R24, P3, R27, R120, 0x6 ;  /* 0x000000781b188211 */ /* 0x000fe400078630ff */
        /* <DEDUP_REMOVED lines=11> */
[----:B--2---:R-:W-:-:S02]  /*f290*/  @!P0 IMAD R3, R3, 0x50, RZ ;  /* 0x0000005003038824 */ /* 0x004fc400078e02ff */
[----:B------:R-:W-:Y:S01]  /*f2a0*/  @!P0 IMAD.WIDE.U32 R54, R27, 0x60, R54 ;  /* 0x000000601b368825 */ /* 0x000fe200078e0036 */
[----:B------:R-:W-:Y:S01]  /*f2b0*/  @!PT LDS RZ, [RZ] ;  /* 0x00000000fffff984 */ /* 0x000fe20000000800 */
[----:B------:R-:W-:Y:S01]  /*f2c0*/  @!PT LDS RZ, [RZ] ;  /* 0x00000000fffff984 */ /* 0x000fe20000000800 */
[----:B------:R-:W-:Y:S01]  /*f2d0*/  @!PT LDS RZ, [RZ] ;  /* 0x00000000fffff984 */ /* 0x000fe20000000800 */
[----:B------:R3:W-:Y:S03]  /*f2e0*/  @!P0 LDGSTS.E.BYPASS.LTC128B.128 [R168+0x3800], desc[UR6][R46.64] ;  /* 0x038000002ea88fae */ /* 0x0007e6000b901d46 */
[----:B-1----:R-:W-:Y:S01]  /*f2f0*/  @!P0 IMAD R31, R2, 0x60, RZ ;  /* 0x00000060021f8824 */ /* 0x002fe200078e02ff */
[C---:B------:R-:W-:Y:S01]  /*f300*/  @!P0 IADD3 R2, P2, R29.reuse, R56, RZ ;  /* 0x000000381d028210 */ /* 0x040fe20007f5e0ff */
[----:B------:R-:W-:Y:S01]  /*f310*/  @!P0 IMAD.X R15, R18, 0x1, R15, P4 ;  /* 0x00000001120f8824 */ /* 0x000fe200020e060f */
[----:B------:R-:W-:Y:S01]  /*f320*/  @!P0 IADD3 R26, P1, R29, R54, RZ ;  /* 0x000000361d1a8210 */ /* 0x000fe20007f3e0ff */
[----:B------:R3:W-:Y:S01]  /*f330*/  @P0 STS.128 [R168+0x4000], RZ ;  /* 0x004000ffa8000388 */ /* 0x0007e20000000c00 */
[----:B------:R-:W-:Y:S02]  /*f340*/  @!P0 LEA R54, P3, R24, UR12, 0x1 ;  /* 0x0000000c18368c11 */ /* 0x000fe4000f8608ff */
        /* <DEDUP_REMOVED lines=35> */
.L_x_6926:
[----:B------:R-:W-:Y:S05]  /*f580*/  BSYNC B0 ;  /* 0x0000000000007941 */ /* 0x000fea0003800000 */
.L_x_6925:
[----:B------:R-:W0:Y:S01]  /*f590*/  LDGDEPBAR ;  /* 0x00000000000079af */ /* 0x000e220000000000 */
[----:B------:R-:W-:-:S04]  /*f5a0*/  LEA R170, P0, R29, R170, 0x1 ;  /* 0x000000aa1daa7211 */ /* 0x000fc800078008ff */
[----:B------:R-:W-:-:S09]  /*f5b0*/  LEA.HI.X R169, R29, R169, R18, 0x1, P0 ;  /* 0x000000a91da97211 */ /* 0x000fd200000f0c12 */
.L_x_6922:
        /* <DEDUP_REMOVED lines=58> */
[----:B------:R-:W-:Y:S02]  /*f960*/  LEA R152, R6, UR4, 0x1 ;  /* 0x0000000406987c11 */ /* 0x000fe4000f8e08ff */
[----:B------:R-:W-:Y:S02]  /*f970*/  FMNMX.FTZ R2, R37, R2, !PT ;  /* 0x0000000225027209 */ /* 0x000fe40007810000 */
[----:B------:R-:W-:Y:S01]  /*f980*/  IADD3 R150, R4, R152, RZ ;  /* 0x0000009804967210 */ /* 0x000fe20007ffe0ff */
[----:B------:R-:W-:Y:S01]  /*f990*/  LDSM.16.MT88.4 R92, [R152+0x6000] ;  /* 0x00600000985c783b */ /* 0x000fe20000004200 */
[----:B-1----:R-:W-:-:S02]  /*f9a0*/  FMNMX.FTZ R27, R35, R2, !PT ;  /* 0x00000002231b7209 */ /* 0x002fc40007810000 */
[----:B------:R-:W-:Y:S01]  /*f9b0*/  FMNMX.FTZ R2, R28, R3, !PT ;  /* 0x000000031c027209 */ /* 0x000fe20007810000 */
[----:B------:R-:W-:Y:S01]  /*f9c0*/  LDSM.16.MT88.4 R72, [R150+0x6000] ;  /* 0x006000009648783b */ /* 0x000fe20000004200 */
[----:B------:R-:W-:Y:S02]  /*f9d0*/  IADD3 R149, R5, R152, RZ ;  /* 0x0000009805957210 */ /* 0x000fe40007ffe0ff */
[----:B------:R-:W-:Y:S01]  /*f9e0*/  FMNMX.FTZ R3, R21, R2, !PT ;  /* 0x0000000215037209 */ /* 0x000fe20007810000 */
[----:B------:R-:W1:Y:S01]  /*f9f0*/  SHFL.BFLY PT, R18, R27, 0x2, 0x1f ;  /* 0x0c401f001b127f89 */ /* 0x000e6200000e0000 */
[----:B------:R-:W-:Y:S02]  /*fa00*/  IADD3 R148, R4, R149, RZ ;  /* 0x0000009504947210 */ /* 0x000fe40007ffe0ff */
[----:B------:R-:W-:Y:S01]  /*fa10*/  FMNMX.FTZ R24, R20, R3, !PT ;  /* 0x0000000314187209 */ /* 0x000fe20007810000 */
        /* <DEDUP_REMOVED lines=8> */
[----:B---3--:R-:W-:Y:S01]  /*faa0*/  FMUL.FTZ R46, R3, UR8 ;  /* 0x00000008032e7c20 */ /* 0x008fe20008410000 */
[----:B--2---:R-:W-:-:S04]  /*fab0*/  FMNMX.FTZ R2, R15, R2, !PT ;  /* 0x000000020f027209 */ /* 0x004fc80007810000 */
        /* <DEDUP_REMOVED lines=30> */
[----:B------:R-:W5:Y:S01]  /*fca0*/  LDSM.16.MT88.4 R12, [R149+0x6800] ;  /* 0x00680000950c783b */ /* 0x000f620000004200 */
        /* <DEDUP_REMOVED lines=39> */
[----:B------:R-:W-:Y:S01]  /*ff20*/  FFMA.FTZ R41, R41, UR8, -R46 ;  /* 0x0000000829297c23 */ /* 0x000fe2000801082e */
[--C-:B------:R-:W-:Y:S01]  /*ff30*/  FFMA.FTZ R42, R42, UR8, -R23.reuse ;  /* 0x000000082a2a7c23 */ /* 0x100fe20008010817 */
[--C-:B------:R-:W-:Y:S01]  /*ff40*/  FFMA.FTZ R43, R40, UR8, -R23.reuse ;  /* 0x00000008282b7c23 */ /* 0x100fe20008010817 */
[----:B------:R-:W3:Y:S01]  /*ff50*/  MUFU.EX2 R31, R31 ;  /* 0x0000001f001f7308 */ /* 0x000ee20000000800 */
[--C-:B------:R-:W-:Y:S01]  /*ff60*/  FFMA.FTZ R45, R38, UR8, -R23.reuse ;  /* 0x00000008262d7c23 */ /* 0x100fe20008010817 */
[----:B------:R-:W-:Y:S01]  /*ff70*/  FFMA.FTZ R36, R36, UR8, -R23 ;  /* 0x0000000824247c23 */ /* 0x000fe20008010817 */
[----:B------:R-:W-:Y:S01]  /*ff80*/  FADD.FTZ R58, R51, R58 ;  /* 0x0000003a333a7221 */ /* 0x000fe20000010000 */
[----:B------:R-:W-:Y:S01]  /*ff90*/  FADD.FTZ R53, R56, R53 ;  /* 0x0000003538357221 */ /* 0x000fe20000010000 */
[--C-:B------:R-:W-:Y:S01]  /*ffa0*/  FFMA.FTZ R34, R34, UR8, -R46.reuse ;  /* 0x0000000822227c23 */ /* 0x100fe2000801082e */
[--C-:B------:R-:W-:Y:S01]  /*ffb0*/  FFMA.FTZ R33, R33, UR8, -R46.reuse ;  /* 0x0000000821217c23 */ /* 0x100fe2000801082e */
[----:B------:R-:W-:Y:S01]  /*ffc0*/  FFMA.FTZ R38, R35, UR8, -R46 ;  /* 0x0000000823267c23 */ /* 0x000fe2000801082e */
[----:B------:R-:W2:Y:S01]  /*ffd0*/  MUFU.EX2 R26, R26 ;  /* 0x0000001a001a7308 */ /* 0x000ea20000000800 */
[----:B-1----:R-:W-:Y:S01]  /*ffe0*/  F2FP.F16.F32.PACK_AB R83, R52, R47 ;  /* 0x0000002f3453723e */ /* 0x002fe200000000ff */
[----:B------:R-:W-:Y:S01]  /*fff0*/  FADD.FTZ R40, R54, R53 ;  /* 0x0000003536287221 */ /* 0x000fe20000010000 */
[--C-:B------:R-:W-:Y:S01]  /*10000*/  FFMA.FTZ R30, R30, UR8, -R23.reuse ;  /* 0x000000081e1e7c23 */ /* 0x100fe20008010817 */
[--C-:B------:R-:W-:Y:S01]  /*10010*/  FFMA.FTZ R21, R21, UR8, -R23.reuse ;  /* 0x0000000815157c23 */ /* 0x100fe20008010817 */
[----:B------:R-:W-:Y:S01]  /*10020*/  FFMA.FTZ R176, R20, UR8, -R23 ;  /* 0x0000000814b07c23 */ /* 0x000fe20008010817 */
[----:B------:R-:W-:-:S02]  /*10030*/  FADD.FTZ R40, R39, R40 ;  /* 0x0000002827287221 */ /* 0x000fc40000010000 */
[----:B------:R-:W-:Y:S01]  /*10040*/  HMMA.16816.F32 R68, R80, R72, RZ ;  /* 0x000000485044723c */ /* 0x000fe200000018ff */
[----:B------:R-:W-:Y:S01]  /*10050*/  MUFU.EX2 R29, R29 ;  /* 0x0000001d001d7308 */ /* 0x000fe20000000800 */
[----:B---3--:R-:W-:-:S04]  /*10060*/  FADD.FTZ R39, R31, R40 ;  /* 0x000000281f277221 */ /* 0x008fc80000010000 */
        /* <DEDUP_REMOVED lines=12> */
[C---:B--2---:R-:W-:Y:S01]  /*10130*/  F2FP.F16.F32.PACK_AB R4, R26.reuse, R31 ;  /* 0x0000001f1a04723e */ /* 0x044fe200000000ff */
[----:B------:R-:W-:Y:S01]  /*10140*/  FADD.FTZ R26, R26, R39 ;  /* 0x000000271a1a7221 */ /* 0x000fe20000010000 */
[----:B-1----:R-:W-:Y:S01]  /*10150*/  F2FP.F16.F32.PACK_AB R5, R27, R32 ;  /* 0x000000201b05723e */ /* 0x002fe200000000ff */
[----:B------:R-:W-:-:S03]  /*10160*/  FFMA.FTZ R31, R28, UR8, -R23 ;  /* 0x000000081c1f7c23 */ /* 0x000fc60008010817 */
[----:B------:R-:W-:Y:S01]  /*10170*/  F2FP.F16.F32.PACK_AB R6, R24, R29 ;  /* 0x0000001d1806723e */ /* 0x000fe200000000ff */
[----:B------:R-:W-:Y:S01]  /*10180*/  MUFU.EX2 R62, R62 ;  /* 0x0000003e003e7308 */ /* 0x000fe20000000800 */
[----:B------:R-:W-:-:S04]  /*10190*/  FADD.FTZ R29, R29, R26 ;  /* 0x0000001a1d1d7221 */ /* 0x000fc80000010000 */
[----:B------:R-:W-:Y:S01]  /*101a0*/  FADD.FTZ R29, R24, R29 ;  /* 0x0000001d181d7221 */ /* 0x000fe20000010000 */
[----:B---3--:R-:W-:Y:S02]  /*101b0*/  F2FP.F16.F32.PACK_AB R7, R22, R25 ;  /* 0x000000191607723e */ /* 0x008fe400000000ff */
[----:B------:R-:W1:Y:S05]  /*101c0*/  MUFU.EX2 R57, R57 ;  /* 0x0000003900397308 */ /* 0x000e6a0000000800 */
[C---:B------:R-:W-:Y:S03]  /*101d0*/  HMMA.16816.F32 R68, R4.reuse, R8, R68 ;  /* 0x000000080444723c */ /* 0x040fe60000001844 */
[----:B------:R-:W-:Y:S03]  /*101e0*/  MUFU.EX2 R60, R60 ;  /* 0x0000003c003c7308 */ /* 0x000fe60000000800 */
[C---:B------:R-:W-:Y:S01]  /*101f0*/  HMMA.16816.F32 R72, R4.reuse, R10, R72 ;  /* 0x0000000a0448723c */ /* 0x040fe20000001848 */
[----:B------:R-:W2:Y:S04]  /*10200*/  LDSM.16.MT88.4 R8, [R148+0x6800] ;  /* 0x006800009408783b */ /* 0x000ea80000004200 */
[----:B------:R-:W-:Y:S01]  /*10210*/  MUFU.EX2 R55, R55 ;  /* 0x0000003700377308 */ /* 0x000fe20000000800 */
[C---:B----4-:R-:W-:Y:S07]  /*10220*/  HMMA.16816.F32 R96, R4.reuse, R16, R96 ;  /* 0x000000100460723c */ /* 0x050fee0000001860 */
[----:B------:R-:W-:Y:S01]  /*10230*/  MUFU.EX2 R61, R61 ;  /* 0x0000003d003d7308 */ /* 0x000fe20000000800 */
[C---:B------:R-:W-:Y:S01]  /*10240*/  HMMA.16816.F32 R92, R4.reuse, R18, R92 ;  /* 0x00000012045c723c */ /* 0x040fe2000000185c */
[----:B------:R-:W3:Y:S05]  /*10250*/  LDSM.16.MT88.4 R16, [R152+0x7000] ;  /* 0x007000009810783b */ /* 0x000eea0000004200 */
[C---:B-----5:R-:W-:Y:S01]  /*10260*/  HMMA.16816.F32 R88, R4.reuse, R12, R88 ;  /* 0x0000000c0458723c */ /* 0x060fe20000001858 */
        /* <DEDUP_REMOVED lines=102> */
[----:B------:R-:W2:Y:S01]  /*108d0*/  MUFU.EX2 R31, R31 ;  /* 0x0000001f001f7308 */ /* 0x000ea20000000800 */
[----:B------:R-:W-:Y:S01]  /*108e0*/  HMMA.16816.F32 R80, R4, R10, R80 ;  /* 0x0000000a0450723c */ /* 0x000fe20000001850 */
[----:B------:R-:W1:Y:S06]  /*108f0*/  LDSM.16.MT88.4 R8, [R150+0x8800] ;  /* 0x008800009608783b */ /* 0x000e6c0000004200 */
[----:B------:R-:W-:Y:S01]  /*10900*/  MUFU.EX2 R21, R21 ;  /* 0x0000001500157308 */ /* 0x000fe20000000800 */
        /* <DEDUP_REMOVED lines=8> */
[----:B------:R-:W-:Y:S02]  /*10990*/  HMMA.16816.F32 R88, R4, R12, R88 ;  /* 0x0000000c0458723c */ /* 0x000fe40000001858 */
[----:B------:R-:W-:-:S04]  /*109a0*/  FADD.FTZ R126, R65, R126 ;  /* 0x0000007e417e7221 */ /* 0x000fc80000010000 */
[C---:B------:R-:W-:Y:S01]  /*109b0*/  HMMA.16816.F32 R76, R4.reuse, R14, R76 ;  /* 0x0000000e044c723c */ /* 0x040fe2000000184c */
[----:B------:R-:W-:Y:S05]  /*109c0*/  LDSM.16.MT88.4 R12, [R152+0x9000] ;  /* 0x00900000980c783b */ /* 0x000fea0000004200 */
[C---:B------:R-:W-:Y:S06]  /*109d0*/  HMMA.16816.F32 R96, R4.reuse, R16, R96 ;  /* 0x000000100460723c */ /* 0x040fec0000001860 */
[C---:B------:R-:W-:Y:S01]  /*109e0*/  HMMA.16816.F32 R92, R4.reuse, R18, R92 ;  /* 0x00000012045c723c */ /* 0x040fe2000000185c */
[----:B------:R-:W-:Y:S05]  /*109f0*/  LDSM.16.MT88.4 R16, [R149+0x9000] ;  /* 0x009000009510783b */ /* 0x000fea0000004200 */
[C---:B-1----:R-:W-:Y:S06]  /*10a00*/  HMMA.16816.F32 R68, R4.reuse, R8, R68 ;  /* 0x000000080444723c */ /* 0x042fec0000001844 */
[C---:B------:R-:W-:Y:S01]  /*10a10*/  HMMA.16816.F32 R72, R4.reuse, R10, R72 ;  /* 0x0000000a0448723c */ /* 0x040fe20000001848 */
[----:B------:R-:W1:Y:S05]  /*10a20*/  LDSM.16.MT88.4 R8, [R148+0x8800] ;  /* 0x008800009408783b */ /* 0x000e6a0000004200 */
[C---:B-1----:R-:W-:Y:S06]  /*10a30*/  HMMA.16816.F32 R84, R4.reuse, R8, R84 ;  /* 0x000000080454723c */ /* 0x042fec0000001854 */
[----:B------:R-:W-:Y:S01]  /*10a40*/  HMMA.16816.F32 R80, R4, R10, R80 ;  /* 0x0000000a0450723c */ /* 0x000fe20000001850 */
[----:B------:R-:W1:Y:S06]  /*10a50*/  LDSM.16.MT88.4 R8, [R150+0x9000] ;  /* 0x009000009608783b */ /* 0x000e6c0000004200 */
[----:B------:R-:W-:Y:S01]  /*10a60*/  FADD.FTZ R5, R47, R58 ;  /* 0x0000003a2f057221 */ /* 0x000fe20000010000 */
[----:B------:R-:W-:Y:S01]  /*10a70*/  FFMA.FTZ R47, R37, UR8, -R46 ;  /* 0x00000008252f7c23 */ /* 0x000fe2000801082e */
[----:B------:R-:W-:Y:S01]  /*10a80*/  F2FP.F16.F32.PACK_AB R4, R44, R125 ;  /* 0x0000007d2c04723e */ /* 0x000fe200000000ff */
[----:B------:R-:W-:Y:S01]  /*10a90*/  FADD.FTZ R125, R125, R126 ;  /* 0x0000007e7d7d7221 */ /* 0x000fe20000010000 */
[----:B------:R-:W-:Y:S01]  /*10aa0*/  FADD.FTZ R37, R52, R5 ;  /* 0x0000000534257221 */ /* 0x000fe20000010000 */
[----:B------:R-:W-:Y:S01]  /*10ab0*/  F2FP.F16.F32.PACK_AB R5, R43, R42 ;  /* 0x0000002a2b05723e */ /* 0x000fe200000000ff */
[----:B------:R-:W3:Y:S01]  /*10ac0*/  MUFU.EX2 R35, R47 ;  /* 0x0000002f00237308 */ /* 0x000ee20000000800 */
[----:B------:R-:W-:Y:S01]  /*10ad0*/  F2FP.F16.F32.PACK_AB R6, R41, R104 ;  /* 0x000000682906723e */ /* 0x000fe200000000ff */
[----:B------:R-:W-:Y:S01]  /*10ae0*/  FADD.FTZ R32, R32, R37 ;  /* 0x0000002520207221 */ /* 0x000fe20000010000 */
[----:B----4-:R-:W-:Y:S01]  /*10af0*/  F2FP.F16.F32.PACK_AB R7, R36, R45 ;  /* 0x0000002d2407723e */ /* 0x010fe200000000ff */
[----:B------:R-:W-:-:S02]  /*10b00*/  FADD.FTZ R125, R44, R125 ;  /* 0x0000007d2c7d7221 */ /* 0x000fc40000010000 */
[----:B------:R-:W-:Y:S02]  /*10b10*/  FADD.FTZ R32, R27, R32 ;  /* 0x000000201b207221 */ /* 0x000fe40000010000 */
[----:B------:R-:W-:Y:S02]  /*10b20*/  FADD.FTZ R104, R104, R125 ;  /* 0x0000007d68687221 */ /* 0x000fe40000010000 */
[----:B------:R-:W-:Y:S01]  /*10b30*/  HMMA.16816.F32 R96, R4, R12, R96 ;  /* 0x0000000c0460723c */ /* 0x000fe20000001860 */
[----:B------:R-:W-:Y:S01]  /*10b40*/  FADD.FTZ R25, R25, R32 ;  /* 0x0000002019197221 */ /* 0x000fe20000010000 */
[----:B------:R-:W-:-:S03]  /*10b50*/  FADD.FTZ R41, R41, R104 ;  /* 0x0000006829297221 */ /* 0x000fc60000010000 */
[----:B------:R-:W-:Y:S01]  /*10b60*/  FADD.FTZ R22, R22, R25 ;  /* 0x0000001916167221 */ /* 0x000fe20000010000 */
[C---:B------:R-:W-:Y:S01]  /*10b70*/  HMMA.16816.F32 R92, R4.reuse, R14, R92 ;  /* 0x0000000e045c723c */ /* 0x040fe2000000185c */
[----:B------:R-:W4:Y:S05]  /*10b80*/  LDSM.16.MT88.4 R12, [R148+0x9000] ;  /* 0x00900000940c783b */ /* 0x000f2a0000004200 */
[C---:B------:R-:W-:Y:S06]  /*10b90*/  HMMA.16816.F32 R88, R4.reuse, R16, R88 ;  /* 0x000000100458723c */ /* 0x040fec0000001858 */
[C---:B-1----:R-:W-:Y:S06]  /*10ba0*/  HMMA.16816.F32 R68, R4.reuse, R8, R68 ;  /* 0x000000080444723c */ /* 0x042fec0000001844 */
[C---:B------:R-:W-:Y:S01]  /*10bb0*/  HMMA.16816.F32 R72, R4.reuse, R10, R72 ;  /* 0x0000000a0448723c */ /* 0x040fe20000001848 */
[----:B------:R-:W1:Y:S05]  /*10bc0*/  LDSM.16.MT88.4 R8, [R152+0x9800] ;  /* 0x009800009808783b */ /* 0x000e6a0000004200 */
[C---:B------:R-:W-:Y:S01]  /*10bd0*/  HMMA.16816.F32 R76, R4.reuse, R18, R76 ;  /* 0x00000012044c723c */ /* 0x040fe2000000184c */
[----:B------:R-:W1:Y:S05]  /*10be0*/  LDSM.16.MT88.4 R16, [R150+0x9800] ;  /* 0x009800009610783b */ /* 0x000e6a0000004200 */
[C---:B----4-:R-:W-:Y:S06]  /*10bf0*/  HMMA.16816.F32 R84, R4.reuse, R12, R84 ;  /* 0x0000000c0454723c */ /* 0x050fec0000001854 */
[----:B------:R-:W-:Y:S01]  /*10c00*/  HMMA.16816.F32 R80, R4, R14, R80 ;  /* 0x0000000e0450723c */ /* 0x000fe20000001850 */
[----:B------:R-:W-:-:S04]  /*10c10*/  FADD.FTZ R13, R61, R22 ;  /* 0x000000163d0d7221 */ /* 0x000fc80000010000 */
[----:B------:R-:W-:Y:S02]  /*10c20*/  FADD.FTZ R13, R66, R13 ;  /* 0x0000000d420d7221 */ /* 0x000fe40000010000 */
[----:B-----5:R-:W-:Y:S01]  /*10c30*/  F2FP.F16.F32.PACK_AB R4, R33, R34 ;  /* 0x000000222104723e */ /* 0x020fe200000000ff */
[----:B------:R-:W-:Y:S01]  /*10c40*/  FADD.FTZ R34, R34, R41 ;  /* 0x0000002922227221 */ /* 0x000fe20000010000 */
[----:B------:R-:W-:Y:S01]  /*10c50*/  FADD.FTZ R64, R64, R13 ;  /* 0x0000000d40407221 */ /* 0x000fe20000010000 */
[----:B--2---:R-:W-:Y:S01]  /*10c60*/  F2FP.F16.F32.PACK_AB R5, R31, R30 ;  /* 0x0000001e1f05723e */ /* 0x004fe200000000ff */
[----:B------:R-:W2:Y:S01]  /*10c70*/  LDSM.16.MT88.4 R12, [R149+0x9800] ;  /* 0x00980000950c783b */ /* 0x000ea20000004200 */
[----:B---3--:R-:W-:Y:S01]  /*10c80*/  F2FP.F16.F32.PACK_AB R6, R38, R35 ;  /* 0x000000232606723e */ /* 0x008fe200000000ff */
[----:B------:R-:W-:Y:S01]  /*10c90*/  FADD.FTZ R64, R59, R64 ;  /* 0x000000403b407221 */ /* 0x000fe20000010000 */
[----:B------:R-:W-:Y:S01]  /*10ca0*/  F2FP.F16.F32.PACK_AB R7, R176, R21 ;  /* 0x00000015b007723e */ /* 0x000fe200000000ff */
[----:B------:R-:W-:-:S02]  /*10cb0*/  FADD.FTZ R34, R33, R34 ;  /* 0x0000002221227221 */ /* 0x000fc40000010000 */
[----:B------:R-:W-:Y:S02]  /*10cc0*/  FADD.FTZ R111, R111, R64 ;  /* 0x000000406f6f7221 */ /* 0x000fe40000010000 */
[----:B------:R-:W-:Y:S02]  /*10cd0*/  FADD.FTZ R35, R35, R34 ;  /* 0x0000002223237221 */ /* 0x000fe40000010000 */
[----:B------:R-:W-:Y:S01]  /*10ce0*/  FADD.FTZ R111, R120, R111 ;  /* 0x0000006f786f7221 */ /* 0x000fe20000010000 */
[----:B-1----:R-:W-:Y:S01]  /*10cf0*/  HMMA.16816.F32 R96, R4, R8, R96 ;  /* 0x000000080460723c */ /* 0x002fe20000001860 */
[----:B------:R-:W-:Y:S02]  /*10d00*/  FADD.FTZ R177, R38, R35 ;  /* 0x0000002326b17221 */ /* 0x000fe40000010000 */
        /* <DEDUP_REMOVED lines=9> */
[----:B------:R-:W-:-:S04]  /*10da0*/  FADD.FTZ R124, R123, R124 ;  /* 0x0000007c7b7c7221 */ /* 0x000fc80000010000 */
[----:B------:R-:W-:Y:S01]  /*10db0*/  FADD.FTZ R103, R103, R124 ;  /* 0x0000007c67677221 */ /* 0x000fe20000010000 */
[----:B--2---:R-:W-:Y:S03]  /*10dc0*/  HMMA.16816.F32 R88, R4, R12, R88 ;  /* 0x0000000c0458723c */ /* 0x004fe60000001858 */
[----:B------:R-:W-:-:S04]  /*10dd0*/  FADD.FTZ R106, R106, R103 ;  /* 0x000000676a6a7221 */ /* 0x000fc80000010000 */
[----:B------:R-:W-:Y:S01]  /*10de0*/  FADD.FTZ R105, R105, R106 ;  /* 0x0000006a69697221 */ /* 0x000fe20000010000 */
[----:B------:R-:W-:Y:S03]  /*10df0*/  HMMA.16816.F32 R76, R4, R14, R76 ;  /* 0x0000000e044c723c */ /* 0x000fe6000000184c */
        /* <DEDUP_REMOVED lines=79> */
.L_x_6928:
[----:B------:R-:W1:Y:S02]  /*112f0*/  LDC R9, c[0x0][0x250] ;  /* 0x00009400ff097b82 */ /* 0x000e640000000800 */
[----:B-1----:R-:W-:-:S05]  /*11300*/  IMAD.SHL.U32 R11, R9, 0x80, RZ ;  /* 0x00000080090b7824 */ /* 0x002fca00078e00ff */
[----:B------:R-:W-:-:S04]  /*11310*/  IADD3 R11, -R11, RZ, RZ ;  /* 0x000000ff0b0b7210 */ /* 0x000fc80007ffe1ff */
[----:B------:R-:W-:-:S07]  /*11320*/  SHF.R.S32.HI R8, RZ, 0x1f, R11 ;  /* 0x0000001fff087819 */ /* 0x000fce000001140b */
.L_x_6929:
[----:B------:R-:W-:Y:S01]  /*11330*/  ULDC UR4, c[0x0][0x2d0] ;  /* 0x0000b40000047ab9 */ /* 0x000fe20000000800 */
[----:B------:R-:W-:Y:S01]  /*11340*/  LEA R178, P3, R11, R178, 0x1 ;  /* 0x000000b20bb27211 */ /* 0x000fe200078608ff */
[----:B------:R-:W-:Y:S01]  /*11350*/  IMAD.SHL.U32 R182, R171, 0x80, RZ ;  /* 0x00000080abb67824 */ /* 0x000fe200078e00ff */
[----:B------:R-:W-:Y:S02]  /*11360*/  ISETP.GE.AND P0, PT, R100, UR4, PT ;  /* 0x0000000464007c0c */ /* 0x000fe4000bf06270 */
[----:B------:R-:W-:Y:S02]  /*11370*/  LEA.HI.X R179, R11, R179, R8, 0x1, P3 ;  /* 0x000000b30bb37211 */ /* 0x000fe400018f0c08 */
[----:B------:R-:W-:-:S05]  /*11380*/  LOP3.LUT R103, R182, R173, RZ, 0xfc, !PT ;  /* 0x000000adb6677212 */ /* 0x000fca00078efcff */
[C---:B------:R-:W-:Y:S02]  /*11390*/  VIADD R51, R103.reuse, 0x1 ;  /* 0x0000000167337836 */ /* 0x040fe40000000000 */
[----:B------:R-:W-:Y:S02]  /*113a0*/  VIADD R202, R103, 0x9 ;  /* 0x0000000967ca7836 */ /* 0x000fe40000000000 */
        /* <DEDUP_REMOVED lines=14> */
[----:B------:R-:W-:Y:S01]  /*11490*/  @!P0 LEA.HI.X R17, R6, UR11, R5, 0x1, P1 ;  /* 0x0000000b06118c11 */ /* 0x000fe200088f0c05 */
[----:B------:R-:W-:Y:S01]  /*114a0*/  VIADD R134, R103, 0x11 ;  /* 0x0000001167867836 */ /* 0x000fe20000000000 */
        /* <DEDUP_REMOVED lines=39> */
[----:B------:R-:W-:Y:S01]  /*11720*/  @P0 STS.128 [R168+0x8000], RZ ;  /* 0x008000ffa8000388 */ /* 0x000fe20000000c00 */
[----:B------:R-:W-:Y:S01]  /*11730*/  @!P0 LEA R22, P4, R10, UR10, 0x1 ;  /* 0x0000000a0a168c11 */ /* 0x000fe2000f8808ff */
[----:B------:R-:W-:-:S04]  /*11740*/  @!P0 IMAD.WIDE.U32 R14, R9, 0x70, R14 ;  /* 0x00000070090e8825 */ /* 0x000fc800078e000e */
[----:B-1----:R-:W-:Y:S01]  /*11750*/  @!P0 IMAD R9, R6, 0x50, RZ ;  /* 0x0000005006098824 */ /* 0x002fe200078e02ff */
[----:B------:R-:W-:Y:S01]  /*11760*/  @!P0 IADD3 R6, P2, R11, R16, RZ ;  /* 0x000000100b068210 */ /* 0x000fe20007f5e0ff */
[----:B--2---:R-:W-:Y:S02]  /*11770*/  @!P0 IMAD R5, R5, 0x60, RZ ;  /* 0x0000006005058824 */ /* 0x004fe400078e02ff */
[----:B-----5:R-:W-:Y:S01]  /*11780*/  @!P0 IMAD R21, R4, 0x70, RZ ;  /* 0x0000007004158824 */ /* 0x020fe200078e02ff */
[C---:B------:R-:W-:Y:S01]  /*11790*/  @!P0 IADD3 R4, P3, R11.reuse, R18, RZ ;  /* 0x000000120b048210 */ /* 0x040fe20007f7e0ff */
[C---:B------:R-:W-:Y:S01]  /*117a0*/  @!P0 IMAD.X R7, R8.reuse, 0x1, R7, P1 ;  /* 0x0000000108078824 */ /* 0x040fe200008e0607 */
        /* <DEDUP_REMOVED lines=10> */
[----:B------:R1:W-:Y:S01]  /*11850*/  @!P0 LDGSTS.E.BYPASS.LTC128B.128 [R168+0x8000], desc[UR6][R22.64] ;  /* 0x0800000016a88fae */ /* 0x0003e2000b901d46 */
        /* <DEDUP_REMOVED lines=8> */
[----:B------:R-:W-:Y:S01]  /*118e0*/  @!P0 LDGSTS.E.BYPASS.LTC128B.128 [R168+0x8800], desc[UR6][R16.64] ;  /* 0x0880000010a88fae */ /* 0x000fe2000b901d46 */
[----:B------:R-:W-:Y:S02]  /*118f0*/  ISETP.GE.AND P1, PT, R48, 0x3, PT ;  /* 0x000000033000780c */ /* 0x000fe40003f26270 */
[C---:B------:R-:W-:Y:S01]  /*11900*/  ISETP.GE.AND P2, PT, R51.reuse, R50, PT ;  /* 0x000000323300720c */ /* 0x040fe20003f46270 */
[----:B------:R-:W-:Y:S01]  /*11910*/  @P0 STS.128 [R168+0x9000], RZ ;  /* 0x009000ffa8000388 */ /* 0x000fe20000000c00 */
[----:B------:R-:W-:Y:S02]  /*11920*/  P2R R48, PR, RZ, 0x2 ;  /* 0x00000002ff307803 */ /* 0x000fe40000000000 */
[----:B------:R-:W-:Y:S01]  /*11930*/  ISETP.GE.AND P1, PT, R51, R49, PT ;  /* 0x000000313300720c */ /* 0x000fe20003f26270 */
[----:B------:R-:W-:Y:S01]  /*11940*/  @!PT LDS RZ, [RZ] ;  /* 0x00000000fffff984 */ /* 0x000fe20000000800 */
[----:B------:R-:W-:Y:S01]  /*11950*/  @!PT LDS RZ, [RZ] ;  /* 0x00000000fffff984 */ /* 0x000fe20000000800 */
[----:B------:R-:W-:Y:S01]  /*11960*/  @!PT LDS RZ, [RZ] ;  /* 0x00000000fffff984 */ /* 0x000fe20000000800 */
[----:B------:R2:W-:Y:S01]  /*11970*/  @!P0 LDGSTS.E.BYPASS.LTC128B.128 [R168+0x9000], desc[UR6][R14.64] ;  /* 0x090000000ea88fae */ /* 0x0005e2000b901d46 */
[----:B------:R-:W-:-:S03]  /*11980*/  I2FP.F32.S32 R51, R51 ;  /* 0x0000003300337245 */ /* 0x000fc60000201400 */
        /* <DEDUP_REMOVED lines=9> */
[----:B------:R-:W3:Y:S04]  /*11a20*/  LDSM.16.M88.4 R64, [R157+0x2000] ;  /* 0x002000009d40783b */ /* 0x000ee80000000200 */
[----:B------:R-:W3:Y:S04]  /*11a30*/  LDSM.16.M88.4 R28, [R157+0x4000] ;  /* 0x004000009d1c783b */ /* 0x000ee80000000200 */
[----:B-1----:R-:W1:Y:S04]  /*11a40*/  LDSM.16.M88.4 R20, [R157+0x4800] ;  /* 0x004800009d14783b */ /* 0x002e680000000200 */
[----:B--2---:R-:W2:Y:S04]  /*11a50*/  LDSM.16.M88.4 R12, [R157+0x5000] ;  /* 0x005000009d0c783b */ /* 0x004ea80000000200 */
[----:B------:R-:W2:Y:S04]  /*11a60*/  LDSM.16.M88.4 R124, [R157+0x5800] ;  /* 0x005800009d7c783b */ /* 0x000ea80000000200 */
[----:B------:R-:W-:Y:S04]  /*11a70*/  LDSM.16.M88.4 R108, [R156] ;  /* 0x000000009c6c783b */ /* 0x000fe80000000200 */
[----:B------:R-:W2:Y:S04]  /*11a80*/  LDSM.16.M88.4 R120, [R151+0x2800] ;  /* 0x002800009778783b */ /* 0x000ea80000000200 */
[----:B------:R-:W2:Y:S01]  /*11a90*/  LDSM.16.M88.4 R116, [R151+0x3000] ;  /* 0x003000009774783b */ /* 0x000ea20000000200 */
[C---:B----4-:R-:W-:Y:S03]  /*11aa0*/  HMMA.16816.F32 R60, R4.reuse, R56, RZ ;  /* 0x00000038043c723c */ /* 0x050fe600000018ff */
[----:B------:R-:W4:Y:S03]  /*11ab0*/  LDSM.16.M88.4 R112, [R151+0x3800] ;  /* 0x003800009770783b */ /* 0x000f260000000200 */
[C---:B-----5:R-:W-:Y:S01]  /*11ac0*/  HMMA.16816.F32 R52, R4.reuse, R44, RZ ;  /* 0x0000002c0434723c */ /* 0x060fe200000018ff */
[----:B------:R-:W5:Y:S04]  /*11ad0*/  LDSM.16.M88.4 R128, [R151+0x2000] ;  /* 0x002000009780783b */ /* 0x000f680000000200 */
[----:B------:R-:W0:Y:S01]  /*11ae0*/  LDGDEPBAR ;  /* 0x00000000000079af */ /* 0x000e220000000000 */
[C---:B---3--:R-:W-:Y:S06]  /*11af0*/  HMMA.16816.F32 R40, R4.reuse, R36, RZ ;  /* 0x000000240428723c */ /* 0x048fec00000018ff */
[C---:B------:R-:W-:Y:S06]  /*11b00*/  HMMA.16816.F32 R56, R4.reuse, R58, RZ ;  /* 0x0000003a0438723c */ /* 0x040fec00000018ff */
[C---:B------:R-:W-:Y:S06]  /*11b10*/  HMMA.16816.F32 R44, R4.reuse, R46, RZ ;  /* 0x0000002e042c723c */ /* 0x040fec00000018ff */
[C---:B------:R-:W-:Y:S06]  /*11b20*/  HMMA.16816.F32 R36, R4.reuse, R38, RZ ;  /* 0x000000260424723c */ /* 0x040fec00000018ff */
        /* <DEDUP_REMOVED lines=20> */
[C---:B-----5:R-:W-:Y:S06]  /*11c70*/  HMMA.16816.F32 R104, R108.reuse, R128, R104 ;  /* 0x000000806c68723c */ /* 0x060fec0000001868 */
        /* <DEDUP_REMOVED lines=8> */
[C---:B------:R-:W-:Y:S01]  /*11d00*/  HMMA.16816.F32 R12, R108.reuse, R118, R12 ;  /* 0x000000766c0c723c */ /* 0x040fe2000000180c */
[----:B------:R-:W-:Y:S05]  /*11d10*/  LDSM.16.M88.4 R116, [R146] ;  /* 0x000000009274783b */ /* 0x000fea0000000200 */
[C---:B----4-:R-:W-:Y:S06]  /*11d20*/  HMMA.16816.F32 R8, R108.reuse, R112, R8 ;  /* 0x000000706c08723c */ /* 0x050fec0000001808 */
[----:B------:R-:W-:Y:S01]  /*11d30*/  HMMA.16816.F32 R4, R108, R114, R4 ;  /* 0x000000726c04723c */ /* 0x000fe20000001804 */
[----:B------:R-:W1:Y:S04]  /*11d40*/  LDSM.16.M88.4 R108, [R155] ;  /* 0x000000009b6c783b */ /* 0x000e680000000200 */
[----:B------:R-:W2:Y:S01]  /*11d50*/  LDSM.16.M88.4 R112, [R145] ;  /* 0x000000009170783b */ /* 0x000ea20000000200 */
[C---:B-1----:R-:W-:Y:S06]  /*11d60*/  HMMA.16816.F32 R104, R108.reuse, R124, R104 ;  /* 0x0000007c6c68723c */ /* 0x042fec0000001868 */
[C---:B------:R-:W-:Y:S01]  /*11d70*/  HMMA.16816.F32 R64, R108.reuse, R126, R64 ;  /* 0x0000007e6c40723c */ /* 0x040fe20000001840 */
[----:B------:R-:W1:Y:S05]  /*11d80*/  LDSM.16.M88.4 R124, [R144] ;  /* 0x00000000907c783b */ /* 0x000e6a0000000200 */
[C---:B------:R-:W-:Y:S06]  /*11d90*/  HMMA.16816.F32 R60, R108.reuse, R120, R60 ;  /* 0x000000786c3c723c */ /* 0x040fec000000183c */
[C---:B------:R-:W-:Y:S01]  /*11da0*/  HMMA.16816.F32 R56, R108.reuse, R122, R56 ;  /* 0x0000007a6c38723c */ /* 0x040fe20000001838 */
[----:B------:R-:W3:Y:S05]  /*11db0*/  LDSM.16.M88.4 R120, [R143] ;  /* 0x000000008f78783b */ /* 0x000eea0000000200 */
[C---:B------:R-:W-:Y:S06]  /*11dc0*/  HMMA.16816.F32 R52, R108.reuse, R116, R52 ;  /* 0x000000746c34723c */ /* 0x040fec0000001834 */
[C---:B------:R-:W-:Y:S01]  /*11dd0*/  HMMA.16816.F32 R44, R108.reuse, R118, R44 ;  /* 0x000000766c2c723c */ /* 0x040fe2000000182c */
[----:B------:R-:W4:Y:S05]  /*11de0*/  LDSM.16.M88.4 R116, [R142] ;  /* 0x000000008e74783b */ /* 0x000f2a0000000200 */
[C---:B--2---:R-:W-:Y:S06]  /*11df0*/  HMMA.16816.F32 R40, R108.reuse, R112, R40 ;  /* 0x000000706c28723c */ /* 0x044fec0000001828 */
[C---:B------:R-:W-:Y:S01]  /*11e00*/  HMMA.16816.F32 R36, R108.reuse, R114, R36 ;  /* 0x000000726c24723c */ /* 0x040fe20000001824 */
[----:B------:R-:W2:Y:S05]  /*11e10*/  LDSM.16.M88.4 R112, [R141] ;  /* 0x000000008d70783b */ /* 0x000eaa0000000200 */
[C---:B-1----:R-:W-:Y:S06]  /*11e20*/  HMMA.16816.F32 R32, R108.reuse, R124, R32 ;  /* 0x0000007c6c20723c */ /* 0x042fec0000001820 */
[C---:B------:R-:W-:Y:S01]  /*11e30*/  HMMA.16816.F32 R28, R108.reuse, R126, R28 ;  /* 0x0000007e6c1c723c */ /* 0x040fe2000000181c */
[----:B------:R-:W-:Y:S05]  /*11e40*/  LDSM.16.M88.4 R124, [R153] ;  /* 0x00000000997c783b */ /* 0x000fea0000000200 */
[C---:B---3--:R-:W-:Y:S06]  /*11e50*/  HMMA.16816.F32 R24, R108.reuse, R120, R24 ;  /* 0x000000786c18723c */ /* 0x048fec0000001818 */
[C---:B------:R-:W-:Y:S01]  /*11e60*/  HMMA.16816.F32 R20, R108.reuse, R122, R20 ;  /* 0x0000007a6c14723c */ /* 0x040fe20000001814 */
[----:B------:R-:W1:Y:S05]  /*11e70*/  LDSM.16.M88.4 R120, [R140] ;  /* 0x000000008c78783b */ /* 0x000e6a0000000200 */
[C---:B----4-:R-:W-:Y:S06]  /*11e80*/  HMMA.16816.F32 R16, R108.reuse, R116, R16 ;  /* 0x000000746c10723c */ /* 0x050fec0000001810 */
        /* <DEDUP_REMOVED lines=8> */
[----:B------:R-:W1:Y:S05]  /*11f10*/  LDSM.16.M88.4 R120, [R140+0x2000] ;  /* 0x002000008c78783b */ /* 0x000e6a0000000200 */
[C---:B---3--:R-:W-:Y:S06]  /*11f20*/  HMMA.16816.F32 R60, R124.reuse, R116, R60 ;  /* 0x000000747c3c723c */ /* 0x048fec000000183c */
[C---:B------:R-:W-:Y:S01]  /*11f30*/  HMMA.16816.F32 R56, R124.reuse, R118, R56 ;  /* 0x000000767c38723c */ /* 0x040fe20000001838 */
[----:B------:R-:W3:Y:S05]  /*11f40*/  LDSM.16.M88.4 R116, [R140+0x2800] ;  /* 0x002800008c74783b */ /* 0x000eea0000000200 */
[----:B--2---:R-:W-:Y:S01]  /*11f50*/  HMMA.16816.F32 R40, R124, R108, R40 ;  /* 0x0000006c7c28723c */ /* 0x004fe20000001828 */
[----:B------:R-:W-:-:S05]  /*11f60*/  FFMA.FTZ R107, R0, R51, R107 ;  /* 0x00000033006b7223 */ /* 0x000fca000001006b */
[C---:B------:R-:W-:Y:S01]  /*11f70*/  HMMA.16816.F32 R36, R124.reuse, R110, R36 ;  /* 0x0000006e7c24723c */ /* 0x040fe20000001824 */
[----:B------:R-:W2:Y:S01]  /*11f80*/  LDSM.16.M88.4 R108, [R140+0x3800] ;  /* 0x003800008c6c783b */ /* 0x000ea20000000200 */
[----:B------:R-:W-:Y:S02]  /*11f90*/  FSEL R184, R107, -INF , !P1 ;  /* 0xff8000006bb87808 */ /* 0x000fe40004800000 */
[----:B------:R-:W-:Y:S02]  /*11fa0*/  ISETP.GE.AND P1, PT, R202, R49, PT ;  /* 0x00000031ca00720c */ /* 0x000fe40003f26270 */
[C---:B----4-:R-:W-:Y:S06]  /*11fb0*/  HMMA.16816.F32 R52, R124.reuse, R112, R52 ;  /* 0x000000707c34723c */ /* 0x050fec0000001834 */
[----:B------:R-:W-:Y:S01]  /*11fc0*/  HMMA.16816.F32 R44, R124, R114, R44 ;  /* 0x000000727c2c723c */ /* 0x000fe2000000182c */
[----:B------:R-:W4:Y:S01]  /*11fd0*/  LDSM.16.M88.4 R112, [R140+0x3000] ;  /* 0x003000008c70783b */ /* 0x000f220000000200 */
[----:B------:R-:W-:-:S04]  /*11fe0*/  DEPBAR.LE SB0, 0x0 ;  /* 0x000080000000791a */ /* 0x000fc80000000000 */
[C---:B-1----:R-:W-:Y:S06]  /*11ff0*/  HMMA.16816.F32 R28, R124.reuse, R122, R28 ;  /* 0x0000007a7c1c723c */ /* 0x042fec000000181c */
[C---:B------:R-:W-:Y:S06]  /*12000*/  HMMA.16816.F32 R32, R124.reuse, R120, R32 ;  /* 0x000000787c20723c */ /* 0x040fec0000001820 */
[C---:B---3--:R-:W-:Y:S06]  /*12010*/  HMMA.16816.F32 R24, R124.reuse, R116, R24 ;  /* 0x000000747c18723c */ /* 0x048fec0000001818 */
[----:B------:R-:W-:Y:S01]  /*12020*/  HMMA.16816.F32 R20, R124, R118, R20 ;  /* 0x000000767c14723c */ /* 0x000fe20000001814 */
[----:B------:R-:W-:Y:S01]  /*12030*/  FFMA.FTZ R117, R0, R51, R105 ;  /* 0x0000003300757223 */ /* 0x000fe20000010069 */
[----:B------:R-:W-:-:S04]  /*12040*/  LOP3.LUT R105, R182, 0x10, R173, 0xfe, !PT ;  /* 0x00000010b6697812 */ /* 0x000fc800078efead */
[C---:B--2---:R-:W-:Y:S01]  /*12050*/  HMMA.16816.F32 R8, R124.reuse, R108, R8 ;  /* 0x0000006c7c08723c */ /* 0x044fe20000001808 */
[----:B------:R-:W-:Y:S01]  /*12060*/  FSEL R117, R117, -INF , !P2 ;  /* 0xff80000075757808 */ /* 0x000fe20005000000 */
[----:B------:R-:W-:Y:S01]  /*12070*/  BAR.SYNC.DEFER_BLOCKING 0x0 ;  /* 0x0000000000007b1d */ /* 0x000fe20000010000 */
[----:B------:R-:W-:Y:S02]  /*12080*/  ISETP.GE.AND P2, PT, R202, R50, PT ;  /* 0x00000032ca00720c */ /* 0x000fe40003f46270 */
[----:B------:R-:W-:Y:S01]  /*12090*/  I2FP.F32.S32 R202, R202 ;  /* 0x000000ca00ca7245 */ /* 0x000fe20000201400 */
[C---:B------:R-:W-:Y:S01]  /*120a0*/  HMMA.16816.F32 R4, R124.reuse, R110, R4 ;  /* 0x0000006e7c04723c */ /* 0x040fe20000001804 */
[----:B------:R-:W-:Y:S02]  /*120b0*/  LOP3.LUT R109, R182, 0x8, R173, 0xfe, !PT ;  /* 0x00000008b66d7812 */ /* 0x000fe400078efead */
[----:B------:R-:W-:Y:S01]  /*120c0*/  ISETP.GE.AND P5, PT, R105, R50, PT ;  /* 0x000000326900720c */ /* 0x000fe20003fa6270 */
[C---:B------:R-:W-:Y:S01]  /*120d0*/  FFMA.FTZ R65, R0.reuse, R202, R65 ;  /* 0x000000ca00417223 */ /* 0x040fe20000010041 */
[C---:B------:R-:W-:Y:S01]  /*120e0*/  ISETP.GE.AND P3, PT, R109.reuse, R50, PT ;  /* 0x000000326d00720c */ /* 0x040fe20003f66270 */
[----:B------:R-:W-:Y:S01]  /*120f0*/  FFMA.FTZ R202, R0, R202, R67 ;  /* 0x000000ca00ca7223 */ /* 0x000fe20000010043 */
[----:B------:R-:W-:Y:S01]  /*12100*/  ISETP.GE.AND P4, PT, R109, R49, PT ;  /* 0x000000316d00720c */ /* 0x000fe20003f86270 */
[----:B----4-:R-:W-:Y:S01]  /*12110*/  HMMA.16816.F32 R16, R124, R112, R16 ;  /* 0x000000707c10723c */ /* 0x010fe20000001810 */
[----:B------:R-:W-:-:S02]  /*12120*/  I2FP.F32.S32 R109, R109 ;  /* 0x0000006d006d7245 */ /* 0x000fc40000201400 */
[----:B------:R-:W-:Y:S02]  /*12130*/  LOP3.LUT R67, R182, 0x18, R173, 0xfe, !PT ;  /* 0x00000018b6437812 */ /* 0x000fe400078efead */
[----:B------:R-:W-:Y:S01]  /*12140*/  FSEL R119, R65, -INF , !P2 ;  /* 0xff80000041777808 */ /* 0x000fe20005000000 */
[CC--:B------:R-:W-:Y:S01]  /*12150*/  FFMA.FTZ R51, R0.reuse, R109.reuse, R64 ;  /* 0x0000006d00337223 */ /* 0x0c0fe20000010040 */
[----:B------:R-:W-:Y:S01]  /*12160*/  FFMA.FTZ R66, R0, R109, R66 ;  /* 0x0000006d00427223 */ /* 0x000fe20000010042 */
[----:B------:R-:W-:Y:S01]  /*12170*/  FSEL R202, R202, -INF , !P1 ;  /* 0xff800000caca7808 */ /* 0x000fe20004800000 */
[----:B------:R-:W-:Y:S01]  /*12180*/  HMMA.16816.F32 R12, R124, R114, R12 ;  /* 0x000000727c0c723c */ /* 0x000fe2000000180c */
[----:B------:R-:W-:Y:S02]  /*12190*/  ISETP.GE.AND P2, PT, R134, R50, PT ;  /* 0x000000328600720c */ /* 0x000fe40003f46270 */
[----:B------:R-:W-:Y:S02]  /*121a0*/  FSEL R51, R51, -INF , !P3 ;  /* 0xff80000033337808 */ /* 0x000fe40005800000 */
[----:B------:R-:W-:-:S02]  /*121b0*/  ISETP.GE.AND P3, PT, R105, R49, PT ;  /* 0x000000316900720c */ /* 0x000fc40003f66270 */
[----:B------:R-:W-:Y:S02]  /*121c0*/  I2FP.F32.S32 R105, R105 ;  /* 0x0000006900697245 */ /* 0x000fe40000201400 */
[----:B------:R-:W-:Y:S02]  /*121d0*/  FSEL R130, R66, -INF , !P4 ;  /* 0xff80000042827808 */ /* 0x000fe40006000000 */
[----:B------:R-:W-:Y:S01]  /*121e0*/  ISETP.GE.AND P1, PT, R134, R49, PT ;  /* 0x000000318600720c */ /* 0x000fe20003f26270 */
[CC--:B------:R-:W-:Y:S01]  /*121f0*/  FFMA.FTZ R62, R0.reuse, R105.reuse, R62 ;  /* 0x00000069003e7223 */ /* 0x0c0fe2000001003e */
[----:B------:R-:W-:Y:S01]  /*12200*/  FFMA.FTZ R60, R0, R105, R60 ;  /* 0x00000069003c7223 */ /* 0x000fe2000001003c */
[----:B------:R-:W-:Y:S02]  /*12210*/  ISETP.GE.AND P4, PT, R67, R50, PT ;  /* 0x000000324300720c */ /* 0x000fe40003f86270 */
[----:B------:R-:W-:Y:S02]  /*12220*/  I2FP.F32.S32 R134, R134 ;  /* 0x0000008600867245 */ /* 0x000fe40000201400 */
[----:B------:R-:W-:-:S02]  /*12230*/  FSEL R122, R62, -INF , !P3 ;  /* 0xff8000003e7a7808 */ /* 0x000fc40005800000 */
[----:B------:R-:W-:Y:S02]  /*12240*/  ISETP.GE.AND P3, PT, R67, R49, PT ;  /* 0x000000314300720c */ /* 0x000fe40003f66270 */
[----:B------:R-:W-:Y:S02]  /*12250*/  I2FP.F32.S32 R67, R67 ;  /* 0x0000004300437245 */ /* 0x000fe40000201400 */
[----:B------:R-:W-:Y:S01]  /*12260*/  FSEL R113, R60, -INF , !P5 ;  /* 0xff8000003c717808 */ /* 0x000fe20006800000 */
        /* <DEDUP_REMOVED lines=146> */
[----:B------:R-:W-:Y:S01]  /*12b90*/  FFMA.FTZ R105, R0, R25, R16 ;  /* 0x0000001900697223 */ /* 0x000fe20000010010 */
[----:B------:R-:W-:-:S02]  /*12ba0*/  VIADD R16, R103, 0x61 ;  /* 0x0000006167107836 */ /* 0x000fc40000000000 */
[----:B------:R-:W-:Y:S01]  /*12bb0*/  FFMA.FTZ R18, R0, R25, R18 ;  /* 0x0000001900127223 */ /* 0x000fe20000010012 */
[----:B------:R-:W-:Y:S02]  /*12bc0*/  FSEL R123, R123, -INF , !P2 ;  /* 0xff8000007b7b7808 */ /* 0x000fe40005000000 */
[----:B------:R-:W-:Y:S02]  /*12bd0*/  FSEL R118, R23, -INF , !P1 ;  /* 0xff80000017767808 */ /* 0x000fe40004800000 */
[C---:B------:R-:W-:Y:S02]  /*12be0*/  ISETP.GE.AND P2, PT, R16.reuse, R50, PT ;  /* 0x000000321000720c */ /* 0x040fe40003f46270 */
[----:B------:R-:W-:Y:S02]  /*12bf0*/  ISETP.GE.AND P1, PT, R16, R49, PT ;  /* 0x000000311000720c */ /* 0x000fe40003f26270 */
[----:B------:R-:W-:Y:S02]  /*12c00*/  I2FP.F32.S32 R16, R16 ;  /* 0x0000001000107245 */ /* 0x000fe40000201400 */
[----:B------:R-:W-:-:S02]  /*12c10*/  LOP3.LUT R21, R182, 0x68, R173, 0xfe, !PT ;  /* 0x00000068b6157812 */ /* 0x000fc400078efead */
[----:B------:R-:W-:Y:S01]  /*12c20*/  FSEL R102, R18, -INF , !P3 ;  /* 0xff80000012667808 */ /* 0x000fe20005800000 */
[CC--:B------:R-:W-:Y:S01]  /*12c30*/  FFMA.FTZ R17, R0.reuse, R16.reuse, R17 ;  /* 0x0000001000117223 */ /* 0x0c0fe20000010011 */
[----:B------:R-:W-:Y:S01]  /*12c40*/  FFMA.FTZ R19, R0, R16, R19 ;  /* 0x0000001000137223 */ /* 0x000fe20000010013 */
[----:B------:R-:W-:Y:S01]  /*12c50*/  VIADD R16, R103, 0x69 ;  /* 0x0000006967107836 */ /* 0x000fe20000000000 */
[C---:B------:R-:W-:Y:S02]  /*12c60*/  ISETP.GE.AND P5, PT, R21.reuse, R50, PT ;  /* 0x000000321500720c */ /* 0x040fe40003fa6270 */
[----:B------:R-:W-:Y:S02]  /*12c70*/  ISETP.GE.AND P3, PT, R21, R49, PT ;  /* 0x000000311500720c */ /* 0x000fe40003f66270 */
[----:B------:R-:W-:Y:S02]  /*12c80*/  I2FP.F32.S32 R21, R21 ;  /* 0x0000001500157245 */ /* 0x000fe40000201400 */
[----:B------:R-:W-:-:S02]  /*12c90*/  FSEL R114, R19, -INF , !P1 ;  /* 0xff80000013727808 */ /* 0x000fc40004800000 */
[----:B------:R-:W-:Y:S01]  /*12ca0*/  ISETP.GE.AND P4, PT, R16, R50, PT ;  /* 0x000000321000720c */ /* 0x000fe20003f86270 */
[----:B------:R-:W-:Y:S01]  /*12cb0*/  FFMA.FTZ R14, R0, R21, R14 ;  /* 0x00000015000e7223 */ /* 0x000fe2000001000e */
[----:B------:R-:W-:Y:S01]  /*12cc0*/  ISETP.GE.AND P1, PT, R16, R49, PT ;  /* 0x000000311000720c */ /* 0x000fe20003f26270 */
[----:B------:R-:W-:Y:S01]  /*12cd0*/  FFMA.FTZ R107, R0, R21, R12 ;  /* 0x00000015006b7223 */ /* 0x000fe2000001000c */
[----:B------:R-:W-:Y:S02]  /*12ce0*/  I2FP.F32.S32 R16, R16 ;  /* 0x0000001000107245 */ /* 0x000fe40000201400 */
[----:B------:R-:W-:Y:S02]  /*12cf0*/  LOP3.LUT R12, R182, 0x70, R173, 0xfe, !PT ;  /* 0x00000070b60c7812 */ /* 0x000fe400078efead */
[----:B------:R-:W-:Y:S01]  /*12d00*/  FSEL R111, R17, -INF , !P2 ;  /* 0xff800000116f7808 */ /* 0x000fe20005000000 */
[-C--:B------:R-:W-:Y:S01]  /*12d10*/  FFMA.FTZ R109, R0, R16.reuse, R13 ;  /* 0x00000010006d7223 */ /* 0x080fe2000001000d */
[----:B------:R-:W-:Y:S01]  /*12d20*/  LOP3.LUT R13, R182, 0x78, R173, 0xfe, !PT ;  /* 0x00000078b60d7812 */ /* 0x000fe200078efead */
[----:B------:R-:W-:Y:S01]  /*12d30*/  FFMA.FTZ R15, R0, R16, R15 ;  /* 0x00000010000f7223 */ /* 0x000fe2000001000f */
[----:B------:R-:W-:-:S02]  /*12d40*/  FSEL R112, R14, -INF , !P3 ;  /* 0xff8000000e707808 */ /* 0x000fc40005800000 */
[----:B------:R-:W-:Y:S02]  /*12d50*/  FSEL R105, R105, -INF , !P6 ;  /* 0xff80000069697808 */ /* 0x000fe40007000000 */
[----:B------:R-:W-:Y:S02]  /*12d60*/  FSEL R107, R107, -INF , !P5 ;  /* 0xff8000006b6b7808 */ /* 0x000fe40006800000 */
[C---:B------:R-:W-:Y:S02]  /*12d70*/  ISETP.GE.AND P2, PT, R12.reuse, R50, PT ;  /* 0x000000320c00720c */ /* 0x040fe40003f46270 */
[----:B------:R-:W-:Y:S02]  /*12d80*/  ISETP.GE.AND P3, PT, R12, R49, PT ;  /* 0x000000310c00720c */ /* 0x000fe40003f66270 */
[----:B------:R-:W-:Y:S01]  /*12d90*/  I2FP.F32.S32 R17, R12 ;  /* 0x0000000c00117245 */ /* 0x000fe20000201400 */
[----:B------:R-:W-:Y:S01]  /*12da0*/  VIADD R12, R103, 0x71 ;  /* 0x00000071670c7836 */ /* 0x000fe20000000000 */
[----:B------:R-:W-:-:S02]  /*12db0*/  ISETP.GE.AND P6, PT, R13, R50, PT ;  /* 0x000000320d00720c */ /* 0x000fc40003fc6270 */
[----:B------:R-:W-:Y:S01]  /*12dc0*/  ISETP.GE.AND P5, PT, R13, R49, PT ;  /* 0x000000310d00720c */ /* 0x000fe20003fa6270 */
[C---:B------:R-:W-:Y:S01]  /*12dd0*/  FFMA.FTZ R59, R0.reuse, R17, R8 ;  /* 0x00000011003b7223 */ /* 0x040fe20000010008 */
[----:B------:R-:W-:Y:S01]  /*12de0*/  I2FP.F32.S32 R13, R13 ;  /* 0x0000000d000d7245 */ /* 0x000fe20000201400 */
[C---:B------:R-:W-:Y:S01]  /*12df0*/  FFMA.FTZ R10, R0.reuse, R17, R10 ;  /* 0x00000011000a7223 */ /* 0x040fe2000001000a */
[----:B------:R-:W-:Y:S02]  /*12e00*/  I2FP.F32.S32 R8, R12 ;  /* 0x0000000c00087245 */ /* 0x000fe40000201400 */
[----:B------:R-:W-:Y:S01]  /*12e10*/  FSEL R59, R59, -INF , !P2 ;  /* 0xff8000003b3b7808 */ /* 0x000fe20005000000 */
[-C--:B------:R-:W-:Y:S01]  /*12e20*/  FFMA.FTZ R4, R0, R13.reuse, R4 ;  /* 0x0000000d00047223 */ /* 0x080fe20000010004 */
[----:B------:R-:W-:Y:S01]  /*12e30*/  ISETP.GE.AND P2, PT, R12, R50, PT ;  /* 0x000000320c00720c */ /* 0x000fe20003f46270 */
[CC--:B------:R-:W-:Y:S01]  /*12e40*/  FFMA.FTZ R9, R0.reuse, R8.reuse, R9 ;  /* 0x0000000800097223 */ /* 0x0c0fe20000010009 */
[----:B------:R-:W-:Y:S01]  /*12e50*/  FFMA.FTZ R11, R0, R8, R11 ;  /* 0x00000008000b7223 */ /* 0x000fe2000001000b */
[----:B------:R-:W-:Y:S01]  /*12e60*/  VIADD R8, R103, 0x79 ;  /* 0x0000007967087836 */ /* 0x000fe20000000000 */
[----:B------:R-:W-:Y:S01]  /*12e70*/  FSEL R65, R4, -INF , !P6 ;  /* 0xff80000004417808 */ /* 0x000fe20007000000 */
[----:B------:R-:W-:Y:S01]  /*12e80*/  FFMA.FTZ R6, R0, R13, R6 ;  /* 0x0000000d00067223 */ /* 0x000fe20000010006 */
[----:B------:R-:W-:-:S02]  /*12e90*/  ISETP.NE.AND P6, PT, R48, RZ, PT ;  /* 0x000000ff3000720c */ /* 0x000fc40003fc5270 */
[----:B------:R-:W-:Y:S02]  /*12ea0*/  FSEL R109, R109, -INF , !P4 ;  /* 0xff8000006d6d7808 */ /* 0x000fe40006000000 */
[----:B------:R-:W-:Y:S02]  /*12eb0*/  FSEL R66, R9, -INF , !P2 ;  /* 0xff80000009427808 */ /* 0x000fe40005000000 */
[C---:B------:R-:W-:Y:S02]  /*12ec0*/  ISETP.GE.AND P4, PT, R103.reuse, R50, PT ;  /* 0x000000326700720c */ /* 0x040fe40003f86270 */
[----:B------:R-:W-:Y:S02]  /*12ed0*/  ISETP.GE.AND P2, PT, R103, R49, PT ;  /* 0x000000316700720c */ /* 0x000fe40003f46270 */
[----:B------:R-:W-:Y:S02]  /*12ee0*/  FSEL R110, R15, -INF , !P1 ;  /* 0xff8000000f6e7808 */ /* 0x000fe40004800000 */
[----:B------:R-:W-:-:S02]  /*12ef0*/  I2FP.F32.S32 R103, R103 ;  /* 0x0000006700677245 */ /* 0x000fc40000201400 */
[----:B------:R-:W-:Y:S02]  /*12f00*/  I2FP.F32.S32 R4, R8 ;  /* 0x0000000800047245 */ /* 0x000fe40000201400 */
[----:B------:R-:W-:Y:S01]  /*12f10*/  ISETP.GE.AND P1, PT, R12, R49, PT ;  /* 0x000000310c00720c */ /* 0x000fe20003f26270 */
[-C--:B------:R-:W-:Y:S01]  /*12f20*/  FFMA.FTZ R104, R0, R103.reuse, R104 ;  /* 0x0000006700687223 */ /* 0x080fe20000010068 */
[----:B------:R-:W-:Y:S01]  /*12f30*/  FSEL R64, R10, -INF , !P3 ;  /* 0xff8000000a407808 */ /* 0x000fe20005800000 */
[----:B------:R-:W-:Y:S01]  /*12f40*/  FFMA.FTZ R5, R0, R4, R5 ;  /* 0x0000000400057223 */ /* 0x000fe20000010005 */
[----:B------:R-:W-:Y:S01]  /*12f50*/  ISETP.GE.AND P3, PT, R8, R50, PT ;  /* 0x000000320800720c */ /* 0x000fe20003f66270 */
[----:B------:R-:W-:Y:S01]  /*12f60*/  FFMA.FTZ R50, R0, R4, R7 ;  /* 0x0000000400327223 */ /* 0x000fe20000010007 */
[----:B------:R-:W-:Y:S01]  /*12f70*/  FSEL R56, R6, -INF , !P5 ;  /* 0xff80000006387808 */ /* 0x000fe20006800000 */
[----:B------:R-:W-:Y:S01]  /*12f80*/  FFMA.FTZ R6, R0, R103, R106 ;  /* 0x0000006700067223 */ /* 0x000fe2000001006a */
[----:B------:R-:W-:-:S02]  /*12f90*/  FSEL R58, R11, -INF , !P1 ;  /* 0xff8000000b3a7808 */ /* 0x000fc40004800000 */
[----:B------:R-:W-:Y:S02]  /*12fa0*/  ISETP.GE.AND P1, PT, R8, R49, PT ;  /* 0x000000310800720c */ /* 0x000fe40003f26270 */
        /* <DEDUP_REMOVED lines=51> */
[----:B------:R-:W-:Y:S02]  /*132e0*/  IADD3 R8, R5, -R8, RZ ;  /* 0x8000000805087210 */ /* 0x000fe40007ffe0ff */
[----:B------:R-:W1:Y:S03]  /*132f0*/  LDC.64 R4, c[0x0][0x230] ;  /* 0x00008c00ff047b82 */ /* 0x000e660000000a00 */
[----:B------:R-:W-:-:S02]  /*13300*/  IMAD R13, R8, R9, -0x80 ;  /* 0xffffff80080d7424 */ /* 0x000fc400078e0209 */
[----:B------:R-:W-:-:S03]  /*13310*/  IMAD.U32 R8, RZ, RZ, UR4 ;  /* 0x00000004ff087e24 */ /* 0x000fc6000f8e00ff */
[----:B------:R-:W-:-:S05]  /*13320*/  SHF.R.S32.HI R9, RZ, 0x1f, R13 ;  /* 0x0000001fff097819 */ /* 0x000fca000001140d */
[----:B------:R-:W-:-:S04]  /*13330*/  IMAD R12, R9, R8, RZ ;  /* 0x00000008090c7224 */ /* 0x000fc800078e02ff */
[C---:B------:R-:W-:Y:S02]  /*13340*/  IMAD R9, R13.reuse, UR5, R12 ;  /* 0x000000050d097c24 */ /* 0x040fe4000f8e020c */
[----:B------:R-:W-:-:S04]  /*13350*/  IMAD.WIDE.U32 R12, R13, R8, RZ ;  /* 0x000000080d0c7225 */ /* 0x000fc800078e00ff */
[----:B------:R-:W-:Y:S01]  /*13360*/  IMAD.IADD R13, R13, 0x1, R9 ;  /* 0x000000010d0d7824 */ /* 0x000fe200078e0209 */
[----:B--2---:R-:W-:-:S04]  /*13370*/  IADD3 R10, -R11, R10, RZ ;  /* 0x0000000a0b0a7210 */ /* 0x004fc80007ffe1ff */
[----:B------:R-:W-:-:S05]  /*13380*/  SHF.R.S32.HI R11, RZ, 0x1f, R10 ;  /* 0x0000001fff0b7819 */ /* 0x000fca000001140a */
[----:B-1----:R-:W-:-:S04]  /*13390*/  IMAD R11, R11, R4, RZ ;  /* 0x000000040b0b7224 */ /* 0x002fc800078e02ff */
[C---:B------:R-:W-:Y:S02]  /*133a0*/  IMAD R11, R10.reuse, R5, R11 ;  /* 0x000000050a0b7224 */ /* 0x040fe400078e020b */
[----:B------:R-:W-:-:S04]  /*133b0*/  IMAD.WIDE.U32 R4, R10, R4, R12 ;  /* 0x000000040a047225 */ /* 0x000fc800078e000c */
[----:B------:R-:W-:Y:S01]  /*133c0*/  IMAD.MOV.U32 R10, RZ, RZ, R4 ;  /* 0x000000ffff0a7224 */ /* 0x000fe200078e0004 */
[----:B------:R-:W-:Y:S01]  /*133d0*/  IADD3 R11, R5, R11, RZ ;  /* 0x0000000b050b7210 */ /* 0x000fe20007ffe0ff */
[----:B------:R-:W-:Y:S06]  /*133e0*/  BRA `(.L_x_6932) ;  /* 0x0000000000107947 */ /* 0x000fec0003800000 */
.L_x_6931:
[----:B------:R-:W1:Y:S02]  /*133f0*/  LDC R8, c[0x0][0x248] ;  /* 0x00009200ff087b82 */ /* 0x000e640000000800 */
[----:B-1----:R-:W-:-:S05]  /*13400*/  IMAD.SHL.U32 R10, R8, 0x80, RZ ;  /* 0x00000080080a7824 */ /* 0x002fca00078e00ff */
[----:B------:R-:W-:-:S04]  /*13410*/  IADD3 R10, -R10, RZ, RZ ;  /* 0x000000ff0a0a7210 */ /* 0x000fc80007ffe1ff */
[----:B------:R-:W-:-:S07]  /*13420*/  SHF.R.S32.HI R11, RZ, 0x1f, R10 ;  /* 0x0000001fff0b7819 */ /* 0x000fce000001140a */
.L_x_6932:
[----:B------:R-:W1:Y:S01]  /*13430*/  @!P0 LDC R9, c[0x0][0x24c] ;  /* 0x00009300ff098b82 */ /* 0x000e620000000800 */
[----:B------:R-:W-:Y:S01]  /*13440*/  @!P0 IADD3 R13, P1, R162, R10, RZ ;  /* 0x0000000aa20d8210 */ /* 0x000fe20007f3e0ff */
[----:B------:R-:W-:Y:S01]  /*13450*/  @!P0 IMAD.WIDE.U32 R18, R8, 0x30, R10 ;  /* 0x0000003008128825 */ /* 0x000fe200078e000a */
[CC--:B------:R-:W-:Y:S01]  /*13460*/  @!P0 LEA R16, P2, R10.reuse, R170.reuse, 0x1 ;  /* 0x000000aa0a108211 */ /* 0x0c0fe200078408ff */
[----:B------:R2:W-:Y:S01]  /*13470*/  @P0 STS.128 [R168+0x2000], RZ ;  /* 0x002000ffa8000388 */ /* 0x0005e20000000c00 */
[----:B------:R-:W-:Y:S01]  /*13480*/  BSSY B0, `(.L_x_6933) ;  /* 0x000004d000007945 */ /* 0x000fe20003800000 */
[--C-:B------:R-:W-:Y:S01]  /*13490*/  @!P0 IMAD.X R4, R161, 0x1, R11.reuse, P1 ;  /* 0x00000001a1048824 */ /* 0x100fe200008e060b */
[C---:B------:R-:W-:Y:S01]  /*134a0*/  @!P0 LEA R22, P1, R13.reuse, R170, 0x1 ;  /* 0x000000aa0d168211 */ /* 0x040fe200078208ff */
[----:B------:R-:W3:Y:S01]  /*134b0*/  @!P0 LDC R12, c[0x0][0x24c] ;  /* 0x00009300ff0c8b82 */ /* 0x000ee20000000800 */
[-C--:B------:R-:W-:Y:S02]  /*134c0*/  @!P0 LEA.HI.X R17, R10, R169.reuse, R11, 0x1, P2 ;  /* 0x000000a90a118211 */ /* 0x080fe400010f0c0b */
[----:B------:R-:W-:-:S02]  /*134d0*/  @!P0 LEA.HI.X R23, R13, R169, R4, 0x1, P1 ;  /* 0x000000a90d178211 */ /* 0x000fc400008f0c04 */
[C---:B------:R-:W-:Y:S01]  /*134e0*/  @!P0 LEA R13, P2, R8.reuse, R10, 0x5 ;  /* 0x0000000a080d8211 */ /* 0x040fe200078428ff */
[----:B------:R-:W-:Y:S01]  /*134f0*/  @!PT LDS RZ, [RZ] ;  /* 0x00000000fffff984 */ /* 0x000fe20000000800 */
[----:B------:R-:W-:Y:S01]  /*13500*/  @!PT LDS RZ, [RZ] ;  /* 0x00000000fffff984 */ /* 0x000fe20000000800 */
[----:B------:R-:W-:Y:S01]  /*13510*/  @!PT LDS RZ, [RZ] ;  /* 0x00000000fffff984 */ /* 0x000fe20000000800 */
[----:B------:R4:W-:Y:S02]  /*13520*/  @!P0 LDGSTS.E.BYPASS.LTC128B.128 [R168+0x2000], desc[UR6][R16.64] ;  /* 0x0200000010a88fae */ /* 0x0009e4000b901d46 */
[----:B------:R-:W5:Y:S01]  /*13530*/  @!P0 LDC R5, c[0x0][0x24c] ;  /* 0x00009300ff058b82 */ /* 0x000f620000000800 */
[C---:B------:R-:W-:Y:S01]  /*13540*/  @!P0 LEA R20, P1, R13.reuse, R170, 0x1 ;  /* 0x000000aa0d148211 */ /* 0x040fe200078208ff */
[----:B------:R2:W-:Y:S04]  /*13550*/  @P0 STS.128 [R168+0x2800], RZ ;  /* 0x002800ffa8000388 */ /* 0x0005e80000000c00 */
[----:B------:R-:W-:Y:S01]  /*13560*/  @!PT LDS RZ, [RZ] ;  /* 0x00000000fffff984 */ /* 0x000fe20000000800 */
[----:B------:R-:W-:Y:S01]  /*13570*/  @!PT LDS RZ, [RZ] ;  /* 0x00000000fffff984 */ /* 0x000fe20000000800 */
[----:B------:R-:W-:Y:S01]  /*13580*/  @!PT LDS RZ, [RZ] ;  /* 0x00000000fffff984 */ /* 0x000fe20000000800 */
[----:B------:R2:W-:Y:S02]  /*13590*/  @!P0 LDGSTS.E.BYPASS.LTC128B.128 [R168+0x2800], desc[UR6][R22.64] ;  /* 0x0280000016a88fae */ /* 0x0005e4000b901d46 */
[----:B------:R-:W2:Y:S01]  /*135a0*/  @!P0 LDC R4, c[0x0][0x24c] ;  /* 0x00009300ff048b82 */ /* 0x000ea20000000800 */
[C---:B-1----:R-:W-:Y:S01]  /*135b0*/  @!P0 LEA.HI.X R14, R8.reuse, R11, R9, 0x5, P2 ;  /* 0x0000000b080e8211 */ /* 0x042fe200010f2c09 */
[----:B------:R1:W-:Y:S03]  /*135c0*/  @P0 STS.128 [R168+0x3000], RZ ;  /* 0x003000ffa8000388 */ /* 0x0003e60000000c00 */
[----:B------:R-:W-:Y:S01]  /*135d0*/  @!P0 LEA.HI.X R21, R13, R169, R14, 0x1, P1 ;  /* 0x000000a90d158211 */ /* 0x000fe200008f0c0e */
[----:B------:R-:W-:-:S02]  /*135e0*/  @!P0 IMAD.WIDE.U32 R14, R8, 0x50, R10 ;  /* 0x00000050080e8825 */ /* 0x000fc400078e000a */
[----:B------:R-:W1:Y:S02]  /*135f0*/  @!P0 LDC R9, c[0x0][0x24c] ;  /* 0x00009300ff098b82 */ /* 0x000e640000000800 */
[----:B---3--:R-:W-:Y:S01]  /*13600*/  @!P0 IMAD R12, R12, 0x30, RZ ;  /* 0x000000300c0c8824 */ /* 0x008fe200078e02ff */
[----:B------:R-:W-:Y:S01]  /*13610*/  @!PT LDS RZ, [RZ] ;  /* 0x00000000fffff984 */ /* 0x000fe20000000800 */
[----:B------:R-:W-:Y:S01]  /*13620*/  @!PT LDS RZ, [RZ] ;  /* 0x00000000fffff984 */ /* 0x000fe20000000800 */
[----:B------:R-:W-:Y:S01]  /*13630*/  @!PT LDS RZ, [RZ] ;  /* 0x00000000fffff984 */ /* 0x000fe20000000800 */
[----:B------:R3:W-:Y:S03]  /*13640*/  @!P0 LDGSTS.E.BYPASS.LTC128B.128 [R168+0x3000], desc[UR6][R20.64] ;  /* 0x0300000014a88fae */ /* 0x0007e6000b901d46 */
[----:B------:R-:W-:Y:S01]  /*13650*/  @!P0 IMAD.IADD R12, R12, 0x1, R19 ;  /* 0x000000010c0c8824 */ /* 0x000fe200078e0213 */
        /* <DEDUP_REMOVED lines=8> */
[-C--:B------:R-:W-:Y:S01]  /*136e0*/  @!P0 LEA.HI.X R19, R14, R169.reuse, R5, 0x1, P1 ;  /* 0x000000a90e138211 */ /* 0x080fe200008f0c05 */
[----:B------:R-:W-:Y:S01]  /*136f0*/  @!PT LDS RZ, [RZ] ;  /* 0x00000000fffff984 */ /* 0x000fe20000000800 */
[----:B------:R-:W-:Y:S01]  /*13700*/  @!PT LDS RZ, [RZ] ;  /* 0x00000000fffff984 */ /* 0x000fe20000000800 */
[----:B------:R-:W-:Y:S01]  /*13710*/  @!PT LDS RZ, [RZ] ;  /* 0x00000000fffff984 */ /* 0x000fe20000000800 */
[----:B------:R3:W-:Y:S01]  /*13720*/  @!P0 LDGSTS.E.BYPASS.LTC128B.128 [R168+0x3800], desc[UR6][R16.64] ;  /* 0x0380000010a88fae */ /* 0x0007e2000b901d46 */
[----:B------:R-:W-:Y:S01]  /*13730*/  @!P0 LEA R14, P1, R12, R170, 0x1 ;  /* 0x000000aa0c0e8211 */ /* 0x000fe200078208ff */
[----:B------:R-:W-:Y:S01]  /*13740*/  @!P0 IMAD.IADD R5, R4, 0x1, R13 ;  /* 0x0000000104058824 */ /* 0x000fe200078e020d */
[----:B------:R-:W-:Y:S01]  /*13750*/  @!P0 LEA R4, P2, R8, R10, 0x6 ;  /* 0x0000000a08048211 */ /* 0x000fe200078430ff */
[----:B------:R3:W-:Y:S03]  /*13760*/  @P0 STS.128 [R168+0x4000], RZ ;  /* 0x004000ffa8000388 */ /* 0x0007e60000000c00 */
[----:B------:R-:W-:Y:S02]  /*13770*/  @!P0 LEA.HI.X R15, R12, R169, R5, 0x1, P1 ;  /* 0x000000a90c0f8211 */ /* 0x000fe400008f0c05 */
[----:B------:R-:W-:-:S02]  /*13780*/  @!P0 LEA R12, P1, R4, R170, 0x1 ;  /* 0x000000aa040c8211 */ /* 0x000fc400078208ff */
[----:B-1----:R-:W-:-:S04]  /*13790*/  @!P0 LEA.HI.X R9, R8, R11, R9, 0x6, P2 ;  /* 0x0000000b08098211 */ /* 0x002fc800010f3409 */
        /* <DEDUP_REMOVED lines=17> */
[----:B------:R-:W-:Y:S01]  /*138b0*/  ULDC UR4, c[0x0][0x24c] ;  /* 0x0000930000047ab9 */ /* 0x000fe20000000800 */
[----:B---3--:R-:W-:Y:S01]  /*138c0*/  IMAD.WIDE.U32 R12, R8, 0x70, R10 ;  /* 0x00000070080c7825 */ /* 0x008fe200078e000a */
[----:B------:R-:W-:Y:S02]  /*138d0*/  UIMAD UR4, UR4, 0x70, URZ ;  /* 0x00000070040478a4 */ /* 0x000fe4000f8e023f */
[----:B------:R-:W-:-:S04]  /*138e0*/  LEA R8, P0, R12, R170, 0x1 ;  /* 0x000000aa0c087211 */ /* 0x000fc800078008ff */
[----:B------:R-:W-:-:S04]  /*138f0*/  IADD3 R4, R13, UR4, RZ ;  /* 0x000000040d047c10 */ /* 0x000fc8000fffe0ff */
[----:B------:R-:W-:-:S05]  /*13900*/  LEA.HI.X R9, R12, R169, R4, 0x1, P0 ;  /* 0x000000a90c097211 */ /* 0x000fca00000f0c04 */
[----:B------:R-:W-:Y:S01]  /*13910*/  @!PT LDS RZ, [RZ] ;  /* 0x00000000fffff984 */ /* 0x000fe20000000800 */
[----:B------:R-:W-:Y:S01]  /*13920*/  @!PT LDS RZ, [RZ] ;  /* 0x00000000fffff984 */ /* 0x000fe20000000800 */
[----:B------:R-:W-:Y:S01]  /*13930*/  @!PT LDS RZ, [RZ] ;  /* 0x00000000fffff984 */ /* 0x000fe20000000800 */
[----:B------:R1:W-:Y:S02]  /*13940*/  LDGSTS.E.BYPASS.LTC128B.128 [R168+0x5800], desc[UR6][R8.64] ;  /* 0x0580000008a87fae */ /* 0x0003e4000b901d46 */
.L_x_6934:
[----:B------:R-:W-:Y:S05]  /*13950*/  BSYNC B0 ;  /* 0x0000000000007941 */ /* 0x000fea0003800000 */
.L_x_6933:
[----:B------:R-:W0:Y:S01]  /*13960*/  LDGDEPBAR ;  /* 0x00000000000079af */ /* 0x000e220000000000 */
[----:B------:R-:W-:-:S04]  /*13970*/  LEA R170, P0, R10, R170, 0x1 ;  /* 0x000000aa0aaa7211 */ /* 0x000fc800078008ff */
[----:B------:R-:W-:-:S09]  /*13980*/  LEA.HI.X R169, R10, R169, R11, 0x1, P0 ;  /* 0x000000a90aa97211 */ /* 0x000fd200000f0c0b */
.L_x_6930:
[----:B------:R-:W-:Y:S01]  /*13990*/  FMNMX.FTZ R4, R3, R7, !PT ;  /* 0x0000000703047209 */ /* 0x000fe20007810000 */
[----:B---3--:R-:W-:Y:S01]  /*139a0*/  LDSM.16.MT88.4 R12, [R152+0x6000] ;  /* 0x00600000980c783b */ /* 0x008fe20000004200 */
        /* <DEDUP_REMOVED lines=61> */
[----:B-1----:R-:W-:Y:S02]  /*13d80*/  FMNMX.FTZ R9, R59, R4, !PT ;  /* 0x000000043b097209 */ /* 0x002fe40007810000 */
        /* <DEDUP_REMOVED lines=21> */
[----:B------:R-:W-:Y:S01]  /*13ee0*/  FSEL R51, R4, RZ, P0 ;  /* 0x000000ff04337208 */ /* 0x000fe20000000000 */
[--C-:B------:R-:W-:Y:S01]  /*13ef0*/  FFMA.FTZ R186, R7, UR8, -R108.reuse ;  /* 0x0000000807ba7c23 */ /* 0x100fe2000801086c */
[----:B------:R-:W-:Y:S01]  /*13f00*/  FSEL R4, R49, RZ, P1 ;  /* 0x000000ff31047208 */ /* 0x000fe20000800000 */
[--C-:B------:R-:W-:Y:S01]  /*13f10*/  FFMA.FTZ R127, R117, UR8, -R108.reuse ;  /* 0x00000008757f7c23 */ /* 0x100fe2000801086c */
[----:B------:R-:W-:Y:S01]  /*13f20*/  FSEL R5, R48, RZ, P0 ;  /* 0x000000ff30057208 */ /* 0x000fe20000000000 */
[----:B------:R-:W-:Y:S01]  /*13f30*/  FFMA.FTZ R57, R119, UR8, -R108 ;  /* 0x0000000877397c23 */ /* 0x000fe2000801086c */
[--C-:B------:R-:W-:Y:S01]  /*13f40*/  FFMA.FTZ R125, R6, UR8, -R51.reuse ;  /* 0x00000008067d7c23 */ /* 0x100fe20008010833 */
[----:B------:R-:W-:Y:S01]  /*13f50*/  FADD.FTZ R187, R3, -R4 ;  /* 0x8000000403bb7221 */ /* 0x000fe20000010000 */
[----:B------:R-:W-:Y:S01]  /*13f60*/  FFMA.FTZ R103, R184, UR8, -R51 ;  /* 0x00000008b8677c23 */ /* 0x000fe20008010833 */
        /* <DEDUP_REMOVED lines=35> */
[----:B------:R-:W-:Y:S01]  /*141a0*/  FFMA.FTZ R65, R65, UR8, -R108 ;  /* 0x0000000841417c23 */ /* 0x000fe2000801086c */
[--C-:B------:R-:W-:Y:S01]  /*141b0*/  FFMA.FTZ R64, R64, UR8, -R51.reuse ;  /* 0x0000000840407c23 */ /* 0x100fe20008010833 */
[----:B------:R-:W-:Y:S01]  /*141c0*/  MUFU.EX2 R125, R125 ;  /* 0x0000007d007d7308 */ /* 0x000fe20000000800 */
[----:B------:R-:W-:-:S07]  /*141d0*/  FFMA.FTZ R56, R56, UR8, -R51 ;  /* 0x0000000838387c23 */ /* 0x000fce0008010833 */
[----:B------:R-:W1:Y:S01]  /*141e0*/  MUFU.EX2 R103, R103 ;  /* 0x0000006700677308 */ /* 0x000e620000000800 */
[----:B--2---:R-:W-:-:S07]  /*141f0*/  F2FP.F16.F32.PACK_AB R6, R57, R106 ;  /* 0x0000006a3906723e */ /* 0x004fce00000000ff */
[----:B------:R-:W-:Y:S08]  /*14200*/  MUFU.EX2 R104, R104 ;  /* 0x0000006800687308 */ /* 0x000ff00000000800 */
[----:B------:R-:W2:Y:S01]  /*14210*/  MUFU.EX2 R3, R202 ;  /* 0x000000ca00037308 */ /* 0x000ea20000000800 */
[----:B-1----:R-:W-:-:S07]  /*14220*/  F2FP.F16.F32.PACK_AB R5, R103, R125 ;  /* 0x0000007d6705723e */ /* 0x002fce00000000ff */
[----:B------:R-:W1:Y:S08]  /*14230*/  MUFU.EX2 R187, R187 ;  /* 0x000000bb00bb7308 */ /* 0x000e700000000800 */
[----:B------:R-:W3:Y:S01]  /*14240*/  MUFU.EX2 R130, R2 ;  /* 0x0000000200827308 */ /* 0x000ee20000000800 */
[----:B--2---:R-:W-:-:S07]  /*14250*/  F2FP.F16.F32.PACK_AB R7, R3, R104 ;  /* 0x000000680307723e */ /* 0x004fce00000000ff */
        /* <DEDUP_REMOVED lines=9> */
[-C--:B---3--:R-:W-:Y:S01]  /*142f0*/  FMUL.FTZ R10, R98, R130.reuse ;  /* 0x00000082620a7220 */ /* 0x088fe20000410000 */
[-C--:B------:R-:W-:Y:S01]  /*14300*/  FMUL.FTZ R11, R99, R130.reuse ;  /* 0x00000082630b7220 */ /* 0x080fe20000410000 */
[----:B------:R-:W-:Y:S01]  /*14310*/  FFMA.FTZ R2, R115, UR8, -R108 ;  /* 0x0000000873027c23 */ /* 0x000fe2000801086c */
[-C--:B------:R-:W-:Y:S01]  /*14320*/  FMUL.FTZ R94, R94, R130.reuse ;  /* 0x000000825e5e7220 */ /* 0x080fe20000410000 */
[-C--:B------:R-:W-:Y:S01]  /*14330*/  FMUL.FTZ R95, R95, R130.reuse ;  /* 0x000000825f5f7220 */ /* 0x080fe20000410000 */
[----:B------:R-:W-:Y:S01]  /*14340*/  FFMA.FTZ R115, R60, UR8, -R51 ;  /* 0x000000083c737c23 */ /* 0x000fe20008010833 */
[-C--:B------:R-:W-:Y:S01]  /*14350*/  FMUL.FTZ R18, R70, R130.reuse ;  /* 0x0000008246127220 */ /* 0x080fe20000410000 */
[----:B------:R-:W2:Y:S01]  /*14360*/  LDSM.16.MT88.4 R60, [R148+0x6800] ;  /* 0x00680000943c783b */ /* 0x000ea20000004200 */
        /* <DEDUP_REMOVED lines=40> */
[----:B------:R-:W-:Y:S01]  /*145f0*/  HMMA.16816.F32 R24, R4, R26, R76 ;  /* 0x0000001a0418723c */ /* 0x000fe2000000184c */
[----:B------:R-:W-:Y:S01]  /*14600*/  LDSM.16.MT88.4 R76, [R149+0x8000] ;  /* 0x00800000954c783b */ /* 0x000fe20000004200 */
[----:B------:R-:W-:-:S03]  /*14610*/  FADD.FTZ R57, R57, R106 ;  /* 0x0000006a39397221 */ /* 0x000fc60000010000 */
        /* <DEDUP_REMOVED lines=12> */
[C---:B------:R-:W-:Y:S01]  /*146e0*/  HMMA.16816.F32 R8, R40.reuse, R52, R8 ;  /* 0x000000342808723c */ /* 0x040fe20000001808 */
[----:B------:R-:W-:Y:S01]  /*146f0*/  FADD.FTZ R113, R2, R113 ;  /* 0x0000007102717221 */ /* 0x000fe20000010000 */
[----:B------:R-:W-:Y:S04]  /*14700*/  MUFU.EX2 R134, R134 ;  /* 0x0000008600867308 */ /* 0x000fe80000000800 */
[C---:B------:R-:W-:Y:S01]  /*14710*/  HMMA.16816.F32 R12, R40.reuse, R54, R12 ;  /* 0x00000036280c723c */ /* 0x040fe2000000180c */
[----:B------:R-:W3:Y:S03]  /*14720*/  LDSM.16.MT88.4 R52, [R152+0x7000] ;  /* 0x007000009834783b */ /* 0x000ee60000004200 */
[----:B------:R-:W-:Y:S02]  /*14730*/  MUFU.EX2 R182, R182 ;  /* 0x000000b600b67308 */ /* 0x000fe40000000800 */
[C---:B--2---:R-:W-:Y:S06]  /*14740*/  HMMA.16816.F32 R32, R40.reuse, R60, R32 ;  /* 0x0000003c2820723c */ /* 0x044fec0000001820 */
[C---:B------:R-:W-:Y:S01]  /*14750*/  HMMA.16816.F32 R4, R40.reuse, R62, R4 ;  /* 0x0000003e2804723c */ /* 0x040fe20000001804 */
[----:B------:R-:W2:Y:S01]  /*14760*/  LDSM.16.MT88.4 R60, [R148+0x7000] ;  /* 0x00700000943c783b */ /* 0x000ea20000004200 */
[----:B------:R-:W4:Y:S04]  /*14770*/  MUFU.EX2 R133, R133 ;  /* 0x0000008500857308 */ /* 0x000f280000000800 */
[C---:B------:R-:W-:Y:S04]  /*14780*/  HMMA.16816.F32 R28, R40.reuse, R36, R28 ;  /* 0x00000024281c723c */ /* 0x040fe8000000181c */
[----:B------:R-:W-:Y:S02]  /*14790*/  MUFU.EX2 R180, R180 ;  /* 0x000000b400b47308 */ /* 0x000fe40000000800 */
[C---:B------:R-:W-:Y:S01]  /*147a0*/  HMMA.16816.F32 R24, R40.reuse, R38, R24 ;  /* 0x000000262818723c */ /* 0x040fe20000001818 */
[----:B------:R-:W5:Y:S05]  /*147b0*/  LDSM.16.MT88.4 R36, [R149+0x7000] ;  /* 0x007000009524783b */ /* 0x000f6a0000004200 */
[----:B------:R-:W3:Y:S01]  /*147c0*/  MUFU.EX2 R139, R139 ;  /* 0x0000008b008b7308 */ /* 0x000ee20000000800 */
        /* <DEDUP_REMOVED lines=10> */
[----:B---3--:R-:W-:-:S05]  /*14870*/  F2FP.F16.F32.PACK_AB R43, R139, R180 ;  /* 0x000000b48b2b723e */ /* 0x008fca00000000ff */
[----:B------:R-:W-:Y:S02]  /*14880*/  MUFU.EX2 R189, R189 ;  /* 0x000000bd00bd7308 */ /* 0x000fe40000000800 */
[C---:B------:R-:W-:Y:S06]  /*14890*/  HMMA.16816.F32 R8, R40.reuse, R52, R8 ;  /* 0x000000342808723c */ /* 0x040fec0000001808 */
[C---:B------:R-:W-:Y:S01]  /*148a0*/  HMMA.16816.F32 R12, R40.reuse, R54, R12 ;  /* 0x00000036280c723c */ /* 0x040fe2000000180c */
[----:B------:R-:W3:Y:S01]  /*148b0*/  LDSM.16.MT88.4 R52, [R152+0x7800] ;  /* 0x007800009834783b */ /* 0x000ee20000004200 */
[----:B------:R-:W-:Y:S04]  /*148c0*/  MUFU.EX2 R188, R188 ;  /* 0x000000bc00bc7308 */ /* 0x000fe80000000800 */
[C---:B--2---:R-:W-:Y:S04]  /*148d0*/  HMMA.16816.F32 R32, R40.reuse, R60, R32 ;  /* 0x0000003c2820723c */ /* 0x044fe80000001820 */
[----:B------:R-:W-:Y:S02]  /*148e0*/  MUFU.EX2 R192, R192 ;  /* 0x000000c000c07308 */ /* 0x000fe40000000800 */
[----:B-----5:R-:W-:Y:S01]  /*148f0*/  HMMA.16816.F32 R28, R40, R36, R28 ;  /* 0x00000024281c723c */ /* 0x020fe2000000181c */
[----:B------:R-:W-:Y:S01]  /*14900*/  FFMA.FTZ R61, R190, UR8, -R51 ;  /* 0x00000008be3d7c23 */ /* 0x000fe20008010833 */
[----:B------:R-:W-:-:S04]  /*14910*/  FFMA.FTZ R190, R181, UR8, -R108 ;  /* 0x00000008b5be7c23 */ /* 0x000fc8000801086c */
[----:B------:R-:W2:Y:S01]  /*14920*/  MUFU.EX2 R191, R191 ;  /* 0x000000bf00bf7308 */ /* 0x000ea20000000800 */
[C---:B------:R-:W-:Y:S01]  /*14930*/  HMMA.16816.F32 R24, R40.reuse, R38, R24 ;  /* 0x000000262818723c */ /* 0x040fe20000001818 */
[----:B------:R-:W4:Y:S05]  /*14940*/  LDSM.16.MT88.4 R36, [R149+0x7800] ;  /* 0x007800009524783b */ /* 0x000f2a0000004200 */
[C---:B------:R-:W-:Y:S01]  /*14950*/  HMMA.16816.F32 R16, R40.reuse, R44, R16 ;  /* 0x0000002c2810723c */ /* 0x040fe20000001810 */
[----:B------:R-:W-:Y:S05]  /*14960*/  MUFU.EX2 R60, R196 ;  /* 0x000000c4003c7308 */ /* 0x000fea0000000800 */
[C---:B------:R-:W-:Y:S01]  /*14970*/  HMMA.16816.F32 R20, R40.reuse, R46, R20 ;  /* 0x0000002e2814723c */ /* 0x040fe20000001814 */
[----:B------:R-:W5:Y:S02]  /*14980*/  LDSM.16.MT88.4 R44, [R150+0x7800] ;  /* 0x00780000962c783b */ /* 0x000f640000004200 */
[----:B------:R-:W3:Y:S03]  /*14990*/  MUFU.EX2 R61, R61 ;  /* 0x0000003d003d7308 */ /* 0x000ee60000000800 */
[----:B------:R-:W-:Y:S05]  /*149a0*/  HMMA.16816.F32 R4, R40, R62, R4 ;  /* 0x0000003e2804723c */ /* 0x000fea0000001804 */
[----:B------:R-:W-:Y:S02]  /*149b0*/  MUFU.EX2 R137, R137 ;  /* 0x0000008900897308 */ /* 0x000fe40000000800 */
[----:B-1----:R-:W-:Y:S01]  /*149c0*/  F2FP.F16.F32.PACK_AB R40, R193, R194 ;  /* 0x000000c2c128723e */ /* 0x002fe200000000ff */
[--C-:B------:R-:W-:Y:S01]  /*149d0*/  FFMA.FTZ R62, R175, UR8, -R108.reuse ;  /* 0x00000008af3e7c23 */ /* 0x100fe2000801086c */
[----:B--2---:R-:W-:Y:S01]  /*149e0*/  F2FP.F16.F32.PACK_AB R41, R191, R192 ;  /* 0x000000c0bf29723e */ /* 0x004fe200000000ff */
[----:B------:R-:W-:Y:S01]  /*149f0*/  FFMA.FTZ R63, R185, UR8, -R108 ;  /* 0x00000008b93f7c23 */ /* 0x000fe2000801086c */
[----:B------:R-:W-:Y:S01]  /*14a00*/  F2FP.F16.F32.PACK_AB R42, R188, R189 ;  /* 0x000000bdbc2a723e */ /* 0x000fe200000000ff */
[----:B------:R-:W-:Y:S01]  /*14a10*/  FFMA.FTZ R175, R174, UR8, -R51 ;  /* 0x00000008aeaf7c23 */ /* 0x000fe20008010833 */
[----:B------:R-:W1:Y:S01]  /*14a20*/  MUFU.EX2 R190, R190 ;  /* 0x000000be00be7308 */ /* 0x000e620000000800 */
[----:B---3--:R-:W-:-:S07]  /*14a30*/  F2FP.F16.F32.PACK_AB R43, R61, R60 ;  /* 0x0000003c3d2b723e */ /* 0x008fce00000000ff */
        /* <DEDUP_REMOVED lines=90> */
[C---:B----4-:R-:W-:Y:S01]  /*14fe0*/  HMMA.16816.F32 R96, R4.reuse, R20, R96 ;  /* 0x000000140460723c */ /* 0x050fe20000001860 */
[----:B------:R-:W-:Y:S05]  /*14ff0*/  MUFU.EX2 R20, R65 ;  /* 0x0000004100147308 */ /* 0x000fea0000000800 */
[C---:B--2---:R-:W-:Y:S01]  /*15000*/  HMMA.16816.F32 R68, R4.reuse, R12, R68 ;  /* 0x0000000c0444723c */ /* 0x044fe20000001844 */
[----:B------:R-:W-:Y:S02]  /*15010*/  FADD.FTZ R21, R3, R104 ;  /* 0x0000006803157221 */ /* 0x000fe40000010000 */
[----:B------:R-:W-:Y:S02]  /*15020*/  MUFU.EX2 R3, R64 ;  /* 0x0000004000037308 */ /* 0x000fe40000000800 */
[----:B------:R-:W-:Y:S01]  /*15030*/  FADD.FTZ R122, R122, R21 ;  /* 0x000000157a7a7221 */ /* 0x000fe20000010000 */
[----:B------:R-:W-:Y:S01]  /*15040*/  HMMA.16816.F32 R72, R4, R14, R72 ;  /* 0x0000000e0448723c */ /* 0x000fe20000001848 */
[----:B------:R-:W2:Y:S01]  /*15050*/  LDSM.16.MT88.4 R12, [R152+0x9800] ;  /* 0x00980000980c783b */ /* 0x000ea20000004200 */
[----:B------:R-:W-:Y:S01]  /*15060*/  FFMA.FTZ R21, R50, UR8, -R51 ;  /* 0x0000000832157c23 */ /* 0x000fe20008010833 */
[----:B------:R-:W-:-:S03]  /*15070*/  FADD.FTZ R117, R117, R122 ;  /* 0x0000007a75757221 */ /* 0x000fc60000010000 */
[C---:B------:R-:W-:Y:S01]  /*15080*/  HMMA.16816.F32 R92, R4.reuse, R22, R92 ;  /* 0x00000016045c723c */ /* 0x040fe2000000185c */
[----:B------:R-:W-:Y:S01]  /*15090*/  FADD.FTZ R124, R124, R117 ;  /* 0x000000757c7c7221 */ /* 0x000fe20000010000 */
[----:B------:R-:W-:Y:S03]  /*150a0*/  MUFU.EX2 R21, R21 ;  /* 0x0000001500157308 */ /* 0x000fe60000000800 */
[----:B------:R-:W-:Y:S01]  /*150b0*/  FADD.FTZ R115, R115, R124 ;  /* 0x0000007c73737221 */ /* 0x000fe20000010000 */
[----:B------:R-:W-:Y:S01]  /*150c0*/  HMMA.16816.F32 R88, R4, R8, R88 ;  /* 0x000000080458723c */ /* 0x000fe20000001858 */
[----:B------:R-:W-:Y:S02]  /*150d0*/  FFMA.FTZ R22, R58, UR8, -R51 ;  /* 0x000000083a167c23 */ /* 0x000fe40008010833 */
[----:B------:R-:W-:-:S03]  /*150e0*/  FADD.FTZ R182, R182, R115 ;  /* 0x00000073b6b67221 */ /* 0x000fc60000010000 */
[C---:B------:R-:W-:Y:S01]  /*150f0*/  HMMA.16816.F32 R76, R4.reuse, R10, R76 ;  /* 0x0000000a044c723c */ /* 0x040fe2000000184c */
[----:B------:R-:W-:Y:S01]  /*15100*/  FADD.FTZ R133, R133, R182 ;  /* 0x000000b685857221 */ /* 0x000fe20000010000 */
[----:B------:R-:W3:Y:S01]  /*15110*/  LDSM.16.MT88.4 R8, [R150+0x9800] ;  /* 0x009800009608783b */ /* 0x000ee20000004200 */
[----:B------:R-:W4:Y:S02]  /*15120*/  MUFU.EX2 R22, R22 ;  /* 0x0000001600167308 */ /* 0x000f240000000800 */
[----:B------:R-:W-:Y:S01]  /*15130*/  FADD.FTZ R180, R180, R133 ;  /* 0x00000085b4b47221 */ /* 0x000fe20000010000 */
[----:B------:R-:W-:Y:S03]  /*15140*/  HMMA.16816.F32 R84, R4, R16, R84 ;  /* 0x000000100454723c */ /* 0x000fe60000001854 */
[----:B------:R-:W-:-:S03]  /*15150*/  FADD.FTZ R139, R139, R180 ;  /* 0x000000b48b8b7221 */ /* 0x000fc60000010000 */
[----:B------:R-:W-:Y:S01]  /*15160*/  HMMA.16816.F32 R80, R4, R18, R80 ;  /* 0x000000120450723c */ /* 0x000fe20000001850 */
[----:B------:R-:W-:Y:S01]  /*15170*/  FADD.FTZ R17, R135, R184 ;  /* 0x000000b887117221 */ /* 0x000fe20000010000 */
[----:B------:R-:W-:-:S03]  /*15180*/  FADD.FTZ R192, R192, R139 ;  /* 0x0000008bc0c07221 */ /* 0x000fc60000010000 */
[----:B------:R-:W-:Y:S01]  /*15190*/  FADD.FTZ R17, R134, R17 ;  /* 0x0000001186117221 */ /* 0x000fe20000010000 */
[----:B------:R-:W-:Y:S01]  /*151a0*/  FADD.FTZ R191, R191, R192 ;  /* 0x000000c0bfbf7221 */ /* 0x000fe20000010000 */
[----:B-1----:R-:W-:Y:S02]  /*151b0*/  F2FP.F16.F32.PACK_AB R4, R27, R26 ;  /* 0x0000001a1b04723e */ /* 0x002fe400000000ff */
[----:B------:R-:W-:Y:S01]  /*151c0*/  FADD.FTZ R30, R194, R17 ;  /* 0x00000011c21e7221 */ /* 0x000fe20000010000 */
[----:B------:R-:W-:Y:S01]  /*151d0*/  FADD.FTZ R60, R60, R191 ;  /* 0x000000bf3c3c7221 */ /* 0x000fe20000010000 */
[----:B----4-:R-:W-:Y:S01]  /*151e0*/  F2FP.F16.F32.PACK_AB R5, R22, R3 ;  /* 0x000000031605723e */ /* 0x010fe200000000ff */
[----:B------:R-:W1:Y:S01]  /*151f0*/  LDSM.16.MT88.4 R16, [R149+0x9800] ;  /* 0x009800009510783b */ /* 0x000e620000004200 */
[----:B------:R-:W-:Y:S01]  /*15200*/  FADD.FTZ R30, R193, R30 ;  /* 0x0000001ec11e7221 */ /* 0x000fe20000010000 */
[----:B------:R-:W-:Y:S01]  /*15210*/  F2FP.F16.F32.PACK_AB R6, R177, R20 ;  /* 0x00000014b106723e */ /* 0x000fe200000000ff */
[----:B------:R-:W-:Y:S01]  /*15220*/  FADD.FTZ R61, R61, R60 ;  /* 0x0000003c3d3d7221 */ /* 0x000fe20000010000 */
[----:B------:R-:W-:Y:S01]  /*15230*/  F2FP.F16.F32.PACK_AB R7, R21, R2 ;  /* 0x000000021507723e */ /* 0x000fe200000000ff */
[----:B------:R-:W-:-:S02]  /*15240*/  FADD.FTZ R189, R189, R30 ;  /* 0x0000001ebdbd7221 */ /* 0x000fc40000010000 */
[----:B------:R-:W-:Y:S02]  /*15250*/  FADD.FTZ R138, R138, R61 ;  /* 0x0000003d8a8a7221 */ /* 0x000fe40000010000 */
[----:B------:R-:W-:Y:S02]  /*15260*/  FADD.FTZ R188, R188, R189 ;  /* 0x000000bdbcbc7221 */ /* 0x000fe40000010000 */
[----:B--2---:R-:W-:Y:S01]  /*15270*/  HMMA.16816.F32 R96, R4, R12, R96 ;  /* 0x0000000c0460723c */ /* 0x004fe20000001860 */
[----:B------:R-:W-:Y:S01]  /*15280*/  FADD.FTZ R175, R175, R138 ;  /* 0x0000008aafaf7221 */ /* 0x000fe20000010000 */
[----:B------:R-:W-:-:S03]  /*15290*/  FADD.FTZ R23, R137, R188 ;  /* 0x000000bc89177221 */ /* 0x000fc60000010000 */
[----:B------:R-:W-:Y:S01]  /*152a0*/  FADD.FTZ R52, R52, R175 ;  /* 0x000000af34347221 */ /* 0x000fe20000010000 */
[----:B------:R-:W-:Y:S01]  /*152b0*/  HMMA.16816.F32 R92, R4, R14, R92 ;  /* 0x0000000e045c723c */ /* 0x000fe2000000185c */
[----:B------:R-:W2:Y:S01]  /*152c0*/  LDSM.16.MT88.4 R12, [R148+0x9800] ;  /* 0x00980000940c783b */ /* 0x000ea20000004200 */
[----:B------:R-:W-:Y:S01]  /*152d0*/  FADD.FTZ R23, R190, R23 ;  /* 0x00000017be177221 */ /* 0x000fe20000010000 */
[----:B------:R-:W-:-:S03]  /*152e0*/  FADD.FTZ R53, R53, R52 ;  /* 0x0000003435357221 */ /* 0x000fc60000010000 */
[----:B------:R-:W-:Y:S01]  /*152f0*/  FADD.FTZ R62, R62, R23 ;  /* 0x000000173e3e7221 */ /* 0x000fe20000010000 */
[----:B---3--:R-:W-:Y:S03]  /*15300*/  HMMA.16816.F32 R72, R4, R10, R72 ;  /* 0x0000000a0448723c */ /* 0x008fe60000001848 */
[----:B------:R-:W-:-:S03]  /*15310*/  FADD.FTZ R63, R63, R62 ;  /* 0x0000003e3f3f7221 */ /* 0x000fc60000010000 */
[----:B------:R-:W-:Y:S01]  /*15320*/  HMMA.16816.F32 R68, R4, R8, R68 ;  /* 0x000000080444723c */ /* 0x000fe20000001844 */
[----:B------:R-:W-:-:S04]  /*15330*/  FADD.FTZ R10, R44, R53 ;  /* 0x000000352c0a7221 */ /* 0x000fc80000010000 */
        /* <DEDUP_REMOVED lines=21> */
[----:B------:R-:W-:Y:S02]  /*15490*/  FADD.FTZ R26, R26, R35 ;  /* 0x000000231a1a7221 */ /* 0x000fe40000010000 */
[----:B------:R-:W-:Y:S01]  /*154a0*/  FADD.FTZ R2, R2, R3 ;  /* 0x0000000302027221 */ /* 0x000fe20000010000 */
[----:B------:R-:W-:Y:S01]  /*154b0*/  MOV R3, R49 ;  /* 0x0000003100037202 */ /* 0x000fe20000000f00 */
[----:B------:R-:W-:-:S02]  /*154c0*/  FADD.FTZ R27, R27, R26 ;  /* 0x0000001a1b1b7221 */ /* 0x000fc40000010000 */
[----:B------:R-:W-:Y:S01]  /*154d0*/  FADD.FTZ R176, R21, R2 ;  /* 0x0000000215b07221 */ /* 0x000fe20000010000 */
[----:B------:R-:W-:Y:S01]  /*154e0*/  MOV R2, R48 ;  /* 0x0000003000027202 */ /* 0x000fe20000000f00 */
[----:B------:R-:W-:-:S04]  /*154f0*/  FADD.FTZ R20, R20, R27 ;  /* 0x0000001b14147221 */ /* 0x000fc80000010000 */
[----:B------:R-:W-:-:S07]  /*15500*/  FADD.FTZ R177, R177, R20 ;  /* 0x00000014b1b17221 */ /* 0x000fce0000010000 */
.L_x_6927:
        /* <DEDUP_REMOVED lines=11> */
.L_x_6939:
        /* <DEDUP_REMOVED lines=71> */
.L_x_6936:
        /* <DEDUP_REMOVED lines=60> */
[----:B------:R-:W-:Y:S01]  /*15df0*/  @!P0 LEA R32, P1, R26, R178, 0x1 ;  /* 0x000000b21a208211 */ /* 0x000fe200078208ff */
[----:B------:R-:W-:Y:S01]  /*15e00*/  IMAD.MOV.U32 R178, RZ, RZ, R2 ;  /* 0x000000ffffb27224 */ /* 0x000fe200078e0002 */
[-C--:B------:R-:W-:Y:S01]  /*15e10*/  @!P0 LEA.HI.X R21, R30, R179.reuse, R16, 0x1, P2 ;  /* 0x000000b31e158211 */ /* 0x080fe200010f0c10 */
[----:B------:R-:W-:Y:S01]  /*15e20*/  @!PT LDS RZ, [RZ] ;  /* 0x00000000fffff984 */ /* 0x000fe20000000800 */
[----:B------:R-:W-:Y:S01]  /*15e30*/  @!PT LDS RZ, [RZ] ;  /* 0x00000000fffff984 */ /* 0x000fe20000000800 */
[----:B------:R-:W-:Y:S01]  /*15e40*/  @!PT LDS RZ, [RZ] ;  /* 0x00000000fffff984 */ /* 0x000fe20000000800 */
[----:B------:R1:W-:Y:S01]  /*15e50*/  @!P0 LDGSTS.E.BYPASS.LTC128B.128 [R168+0x8800], desc[UR6][R18.64] ;  /* 0x0880000012a88fae */ /* 0x0003e2000b901d46 */
[----:B------:R-:W-:Y:S01]  /*15e60*/  @!P0 LEA.HI.X R33, R26, R179, R17, 0x1, P1 ;  /* 0x000000b31a218211 */ /* 0x000fe200008f0c11 */
[----:B------:R-:W-:Y:S01]  /*15e70*/  IMAD.MOV.U32 R179, RZ, RZ, R3 ;  /* 0x000000ffffb37224 */ /* 0x000fe200078e0003 */
[----:B------:R-:W-:Y:S01]  /*15e80*/  ISETP.GE.AND P1, PT, R171, 0x2, PT ;  /* 0x00000002ab00780c */ /* 0x000fe20003f26270 */
        /* <DEDUP_REMOVED lines=13> */
[----:B------:R-:W2:Y:S04]  /*15f60*/  LDSM.16.M88.4 R116, [R157+0x3000] ;  /* 0x003000009d74783b */ /* 0x000ea80000000200 */
[----:B------:R-:W3:Y:S04]  /*15f70*/  LDSM.16.M88.4 R120, [R157+0x3800] ;  /* 0x003800009d78783b */ /* 0x000ee80000000200 */
[----:B------:R-:W0:Y:S04]  /*15f80*/  LDGDEPBAR ;  /* 0x00000000000079af */ /* 0x000e280000000000 */
[----:B------:R-:W3:Y:S04]  /*15f90*/  LDSM.16.M88.4 R124, [R157+0x4000] ;  /* 0x004000009d7c783b */ /* 0x000ee80000000200 */
[----:B------:R-:W3:Y:S04]  /*15fa0*/  LDSM.16.M88.4 R128, [R157+0x4800] ;  /* 0x004800009d80783b */ /* 0x000ee80000000200 */
[----:B------:R-:W3:Y:S04]  /*15fb0*/  LDSM.16.M88.4 R132, [R157+0x5000] ;  /* 0x005000009d84783b */ /* 0x000ee80000000200 */
[----:B------:R-:W3:Y:S01]  /*15fc0*/  LDSM.16.M88.4 R136, [R157+0x5800] ;  /* 0x005800009d88783b */ /* 0x000ee20000000200 */
[C---:B----4-:R-:W-:Y:S06]  /*15fd0*/  HMMA.16816.F32 R4, R104.reuse, R108, RZ ;  /* 0x0000006c6804723c */ /* 0x050fec00000018ff */
[C---:B------:R-:W-:Y:S01]  /*15fe0*/  HMMA.16816.F32 R8, R104.reuse, R110, RZ ;  /* 0x0000006e6808723c */ /* 0x040fe200000018ff */
[----:B------:R-:W-:Y:S05]  /*15ff0*/  LDSM.16.M88.4 R108, [R156] ;  /* 0x000000009c6c783b */ /* 0x000fea0000000200 */
[C---:B-----5:R-:W-:Y:S06]  /*16000*/  HMMA.16816.F32 R12, R104.reuse, R112, RZ ;  /* 0x00000070680c723c */ /* 0x060fec00000018ff */
[C---:B-1----:R-:W-:Y:S01]  /*16010*/  HMMA.16816.F32 R16, R104.reuse, R114, RZ ;  /* 0x000000726810723c */ /* 0x042fe200000018ff */
[----:B------:R-:W1:Y:S05]  /*16020*/  LDSM.16.M88.4 R112, [R151+0x2000] ;  /* 0x002000009770783b */ /* 0x000e6a0000000200 */
[C---:B--2---:R-:W-:Y:S06]  /*16030*/  HMMA.16816.F32 R20, R104.reuse, R116, RZ ;  /* 0x000000746814723c */ /* 0x044fec00000018ff */
[C---:B------:R-:W-:Y:S01]  /*16040*/  HMMA.16816.F32 R24, R104.reuse, R118, RZ ;  /* 0x000000766818723c */ /* 0x040fe200000018ff */
[----:B------:R-:W2:Y:S05]  /*16050*/  LDSM.16.M88.4 R116, [R151+0x2800] ;  /* 0x002800009774783b */ /* 0x000eaa0000000200 */
[C---:B---3--:R-:W-:Y:S06]  /*16060*/  HMMA.16816.F32 R28, R104.reuse, R120, RZ ;  /* 0x00000078681c723c */ /* 0x048fec00000018ff */
        /* <DEDUP_REMOVED lines=33> */
[----:B------:R-:W-:Y:S01]  /*16280*/  HMMA.16816.F32 R64, R108, R106, R64 ;  /* 0x0000006a6c40723c */ /* 0x000fe20000001840 */
[----:B------:R-:W3:Y:S04]  /*16290*/  LDSM.16.M88.4 R104, [R146] ;  /* 0x000000009268783b */ /* 0x000ee80000000200 */
[----:B------:R-:W4:Y:S01]  /*162a0*/  LDSM.16.M88.4 R108, [R145] ;  /* 0x00000000916c783b */ /* 0x000f220000000200 */
        /* <DEDUP_REMOVED lines=88> */
[----:B------:R-:W-:Y:S02]  /*16830*/  ISETP.NE.AND P1, PT, R105, RZ, PT ;  /* 0x000000ff6900720c */ /* 0x000fe40003f25270 */
[-C--:B------:R-:W-:Y:S02]  /*16840*/  ISETP.GE.U32.AND P4, PT, R107, R2.reuse, PT ;  /* 0x000000026b00720c */ /* 0x080fe40003f86070 */
[----:B------:R-:W-:Y:S01]  /*16850*/  ISETP.GE.U32.AND P5, PT, R108, R2, PT ;  /* 0x000000026c00720c */ /* 0x000fe20003fa6070 */
[----:B------:R-:W1:Y:S01]  /*16860*/  LDC R107, c[0x0][0x24c] ;  /* 0x00009300ff6b7b82 */ /* 0x000e620000000800 */
[----:B------:R-:W-:Y:S09]  /*16870*/  LOP3.LUT R2, RZ, R105, RZ, 0x33, !PT ;  /* 0x00000069ff027212 */ /* 0x000ff200078e33ff */
        /* <DEDUP_REMOVED lines=26> */
.L_x_6938:
[----:B------:R1:W-:Y:S01]  /*16a20*/  @P0 STS.128 [R168+0x2000], RZ ;  /* 0x002000ffa8000388 */ /* 0x0003e20000000c00 */
[----:B------:R-:W-:Y:S01]  /*16a30*/  LEA R122, P2, R108, R170, 0x1 ;  /* 0x000000aa6c7a7211 */ /* 0x000fe200078408ff */
[----:B------:R-:W4:Y:S01]  /*16a40*/  @!P0 LDC R107, c[0x0][0x24c] ;  /* 0x00009300ff6b8b82 */ /* 0x000f220000000800 */
        /* <DEDUP_REMOVED lines=84> */
.L_x_6937:
[----:B------:R-:W-:Y:S01]  /*16f90*/  IADD3 R116, R171, -0x1, RZ ;  /* 0xffffffffab747810 */ /* 0x000fe20007ffe0ff */
[----:B------:R-:W-:Y:S03]  /*16fa0*/  LDSM.16.MT88.4 R112, [R149+0x6000] ;  /* 0x006000009570783b */ /* 0x000fe60000004200 */
[----:B-1----:R-:W-:Y:S04]  /*16fb0*/  LEA R2, R116, R173, 0x7 ;  /* 0x000000ad74027211 */ /* 0x002fe800078e38ff */
[C---:B------:R-:W-:Y:S02]  /*16fc0*/  IADD3 R3, R2.reuse, 0x8, RZ ;  /* 0x0000000802037810 */ /* 0x040fe40007ffe0ff */
[C---:B------:R-:W-:Y:S02]  /*16fd0*/  IADD3 R104, R2.reuse, 0x9, RZ ;  /* 0x0000000902687810 */ /* 0x040fe40007ffe0ff */
[----:B------:R-:W-:Y:S02]  /*16fe0*/  I2FP.F32.S32 R3, R3 ;  /* 0x0000000300037245 */ /* 0x000fe40000201400 */
[----:B------:R-:W-:Y:S02]  /*16ff0*/  I2FP.F32.S32 R104, R104 ;  /* 0x0000006800687245 */ /* 0x000fe40000201400 */
[----:B------:R-:W-:Y:S01]  /*17000*/  IADD3 R106, R2, 0x1, RZ ;  /* 0x00000001026a7810 */ /* 0x000fe20007ffe0ff */
[CC--:B------:R-:W-:Y:S01]  /*17010*/  FFMA.FTZ R10, R0.reuse, R3.reuse, R10 ;  /* 0x00000003000a7223 */ /* 0x0c0fe2000001000a */
[----:B------:R-:W-:Y:S01]  /*17020*/  I2FP.F32.S32 R105, R2 ;  /* 0x0000000200697245 */ /* 0x000fe20000201400 */
[C---:B------:R-:W-:Y:S01]  /*17030*/  FFMA.FTZ R8, R0.reuse, R3, R8 ;  /* 0x0000000300087223 */ /* 0x040fe20000010008 */
[CC--:B------:R-:W-:Y:S01]  /*17040*/  FFMA.FTZ R11, R0.reuse, R104.reuse, R11 ;  /* 0x00000068000b7223 */ /* 0x0c0fe2000001000b */
[C---:B------:R-:W-:Y:S01]  /*17050*/  FFMA.FTZ R9, R0.reuse, R104, R9 ;  /* 0x0000006800097223 */ /* 0x040fe20000010009 */
[----:B------:R-:W-:Y:S01]  /*17060*/  I2FP.F32.S32 R106, R106 ;  /* 0x0000006a006a7245 */ /* 0x000fe20000201400 */
[-C--:B------:R-:W-:Y:S01]  /*17070*/  FFMA.FTZ R6, R0, R105.reuse, R6 ;  /* 0x0000006900067223 */ /* 0x080fe20000010006 */
[----:B------:R-:W-:Y:S01]  /*17080*/  IADD3 R3, R2, 0x18, RZ ;  /* 0x0000001802037810 */ /* 0x000fe20007ffe0ff */
[----:B------:R-:W-:Y:S01]  /*17090*/  FFMA.FTZ R4, R0, R105, R4 ;  /* 0x0000006900047223 */ /* 0x000fe20000010004 */
[----:B------:R-:W-:Y:S01]  /*170a0*/  IADD3 R104, R2, 0x19, RZ ;  /* 0x0000001902687810 */ /* 0x000fe20007ffe0ff */
[-C--:B------:R-:W-:Y:S01]  /*170b0*/  FFMA.FTZ R7, R0, R106.reuse, R7 ;  /* 0x0000006a00077223 */ /* 0x080fe20000010007 */
[----:B------:R-:W-:Y:S01]  /*170c0*/  IADD3 R105, R2, 0x10, RZ ;  /* 0x0000001002697810 */ /* 0x000fe20007ffe0ff */
[----:B------:R-:W-:Y:S01]  /*170d0*/  FFMA.FTZ R5, R0, R106, R5 ;  /* 0x0000006a00057223 */ /* 0x000fe20000010005 */
[----:B------:R-:W-:Y:S02]  /*170e0*/  I2FP.F32.S32 R3, R3 ;  /* 0x0000000300037245 */ /* 0x000fe40000201400 */
[----:B------:R-:W-:Y:S02]  /*170f0*/  I2FP.F32.S32 R104, R104 ;  /* 0x0000006800687245 */ /* 0x000fe40000201400 */
[----:B------:R-:W-:Y:S01]  /*17100*/  IADD3 R106, R2, 0x11, RZ ;  /* 0x00000011026a7810 */ /* 0x000fe20007ffe0ff */
[C---:B------:R-:W-:Y:S01]  /*17110*/  FFMA.FTZ R16, R0.reuse, R3, R16 ;  /* 0x0000000300107223 */ /* 0x040fe20000010010 */
[----:B------:R-:W-:Y:S01]  /*17120*/  I2FP.F32.S32 R105, R105 ;  /* 0x0000006900697245 */ /* 0x000fe20000201400 */
[C---:B------:R-:W-:Y:S01]  /*17130*/  FFMA.FTZ R18, R0.reuse, R3, R18 ;  /* 0x0000000300127223 */ /* 0x040fe20000010012 */
[----:B------:R-:W-:Y:S01]  /*17140*/  I2FP.F32.S32 R106, R106 ;  /* 0x0000006a006a7245 */ /* 0x000fe20000201400 */
[CC--:B------:R-:W-:Y:S01]  /*17150*/  FFMA.FTZ R19, R0.reuse, R104.reuse, R19 ;  /* 0x0000006800137223 */ /* 0x0c0fe20000010013 */
[----:B------:R-:W-:Y:S01]  /*17160*/  FFMA.FTZ R17, R0, R104, R17 ;  /* 0x0000006800117223 */ /* 0x000fe20000010011 */
[----:B------:R-:W-:Y:S01]  /*17170*/  IADD3 R3, R2, 0x28, RZ ;  /* 0x0000002802037810 */ /* 0x000fe20007ffe0ff */
[-C--:B------:R-:W-:Y:S01]  /*17180*/  FFMA.FTZ R14, R0, R105.reuse, R14 ;  /* 0x00000069000e7223 */ /* 0x080fe2000001000e */
[----:B------:R-:W-:Y:S01]  /*17190*/  IADD3 R104, R2, 0x29, RZ ;  /* 0x0000002902687810 */ /* 0x000fe20007ffe0ff */
[----:B------:R-:W-:Y:S01]  /*171a0*/  FFMA.FTZ R12, R0, R105, R12 ;  /* 0x00000069000c7223 */ /* 0x000fe2000001000c */
[----:B------:R-:W-:Y:S01]  /*171b0*/  IADD3 R105, R2, 0x20, RZ ;  /* 0x0000002002697810 */ /* 0x000fe20007ffe0ff */
[CC--:B------:R-:W-:Y:S01]  /*171c0*/  FFMA.FTZ R15, R0.reuse, R106.reuse, R15 ;  /* 0x0000006a000f7223 */ /* 0x0c0fe2000001000f */
[----:B------:R-:W-:Y:S01]  /*171d0*/  I2FP.F32.S32 R3, R3 ;  /* 0x0000000300037245 */ /* 0x000fe20000201400 */
[----:B------:R-:W-:Y:S01]  /*171e0*/  FFMA.FTZ R13, R0, R106, R13 ;  /* 0x0000006a000d7223 */ /* 0x000fe2000001000d */
[----:B------:R-:W-:Y:S02]  /*171f0*/  I2FP.F32.S32 R104, R104 ;  /* 0x0000006800687245 */ /* 0x000fe40000201400 */
[----:B------:R-:W-:Y:S01]  /*17200*/  IADD3 R106, R2, 0x21, RZ ;  /* 0x00000021026a7810 */ /* 0x000fe20007ffe0ff */
[C---:B------:R-:W-:Y:S01]  /*17210*/  FFMA.FTZ R26, R0.reuse, R3, R26 ;  /* 0x00000003001a7223 */ /* 0x040fe2000001001a */
[----:B------:R-:W-:Y:S01]  /*17220*/  I2FP.F32.S32 R105, R105 ;  /* 0x0000006900697245 */ /* 0x000fe20000201400 */
[C---:B------:R-:W-:Y:S01]  /*17230*/  FFMA.FTZ R24, R0.reuse, R3, R24 ;  /* 0x0000000300187223 */ /* 0x040fe20000010018 */
[CC--:B------:R-:W-:Y:S01]  /*17240*/  FFMA.FTZ R27, R0.reuse, R104.reuse, R27 ;  /* 0x00000068001b7223 */ /* 0x0c0fe2000001001b */
[----:B------:R-:W-:Y:S01]  /*17250*/  FFMA.FTZ R25, R0, R104, R25 ;  /* 0x0000006800197223 */ /* 0x000fe20000010019 */
[----:B------:R-:W-:Y:S01]  /*17260*/  IADD3 R3, R2, 0x31, RZ ;  /* 0x0000003102037810 */ /* 0x000fe20007ffe0ff */
[CC--:B------:R-:W-:Y:S01]  /*17270*/  FFMA.FTZ R22, R0.reuse, R105.reuse, R22 ;  /* 0x0000006900167223 */ /* 0x0c0fe20000010016 */
[----:B------:R-:W-:Y:S01]  /*17280*/  I2FP.F32.S32 R106, R106 ;  /* 0x0000006a006a7245 */ /* 0x000fe20000201400 */
[----:B------:R-:W-:Y:S01]  /*17290*/  FFMA.FTZ R20, R0, R105, R20 ;  /* 0x0000006900147223 */ /* 0x000fe20000010014 */
[C---:B------:R-:W-:Y:S02]  /*172a0*/  IADD3 R104, R2.reuse, 0x39, RZ ;  /* 0x0000003902687810 */ /* 0x040fe40007ffe0ff */
[----:B------:R-:W-:Y:S01]  /*172b0*/  IADD3 R105, R2, 0x38, RZ ;  /* 0x0000003802697810 */ /* 0x000fe20007ffe0ff */
[CC--:B------:R-:W-:Y:S01]  /*172c0*/  FFMA.FTZ R23, R0.reuse, R106.reuse, R23 ;  /* 0x0000006a00177223 */ /* 0x0c0fe20000010017 */
[----:B------:R-:W-:Y:S01]  /*172d0*/  I2FP.F32.S32 R3, R3 ;  /* 0x0000000300037245 */ /* 0x000fe20000201400 */
[----:B------:R-:W-:Y:S01]  /*172e0*/  FFMA.FTZ R21, R0, R106, R21 ;  /* 0x0000006a00157223 */ /* 0x000fe20000010015 */
        /* <DEDUP_REMOVED lines=16> */
[C---:B------:R-:W-:Y:S01]  /*173f0*/  FFMA.FTZ R28, R0.reuse, R107, R28 ;  /* 0x0000006b001c7223 */ /* 0x040fe2000001001c */
[----:B------:R-:W-:Y:S01]  /*17400*/  FMNMX.FTZ R109, R7, R106, !PT ;  /* 0x0000006a076d7209 */ /* 0x000fe20007810000 */
[CC--:B------:R-:W-:Y:S01]  /*17410*/  FFMA.FTZ R38, R0.reuse, R3.reuse, R38 ;  /* 0x0000000300267223 */ /* 0x0c0fe20000010026 */
[----:B------:R-:W-:Y:S01]  /*17420*/  FMNMX.FTZ R107, R5, R104, !PT ;  /* 0x00000068056b7209 */ /* 0x000fe20007810000 */
[----:B------:R-:W-:Y:S01]  /*17430*/  FFMA.FTZ R36, R0, R3, R36 ;  /* 0x0000000300247223 */ /* 0x000fe20000010024 */
        /* <DEDUP_REMOVED lines=24> */
[----:B------:R-:W-:Y:S01]  /*175c0*/  FFMA.FTZ R46, R0, R105, R46 ;  /* 0x00000069002e7223 */ /* 0x000fe2000001002e */
[----:B------:R-:W-:Y:S01]  /*175d0*/  FMNMX.FTZ R106, R20, R107, !PT ;  /* 0x0000006b146a7209 */ /* 0x000fe20007810000 */
[C---:B------:R-:W-:Y:S01]  /*175e0*/  FFMA.FTZ R44, R0.reuse, R105, R44 ;  /* 0x00000069002c7223 */ /* 0x040fe2000001002c */
[----:B------:R-:W-:Y:S01]  /*175f0*/  FMNMX.FTZ R107, R23, R108, !PT ;  /* 0x0000006c176b7209 */ /* 0x000fe20007810000 */
[C---:B------:R-:W-:Y:S01]  /*17600*/  FFMA.FTZ R43, R0.reuse, R104, R43 ;  /* 0x00000068002b7223 */ /* 0x040fe2000001002b */
        /* <DEDUP_REMOVED lines=21> */
[----:B------:R-:W-:Y:S01]  /*17760*/  FFMA.FTZ R48, R0, R3, R48 ;  /* 0x0000000300307223 */ /* 0x000fe20000010030 */
[----:B------:R-:W-:Y:S01]  /*17770*/  IADD3 R3, R2, 0x60, RZ ;  /* 0x0000006002037810 */ /* 0x000fe20007ffe0ff */
[CC--:B------:R-:W-:Y:S01]  /*17780*/  FFMA.FTZ R51, R0.reuse, R105.reuse, R51 ;  /* 0x0000006900337223 */ /* 0x0c0fe20000010033 */
        /* <DEDUP_REMOVED lines=14> */
[----:B------:R-:W-:Y:S02]  /*17870*/  FMNMX.FTZ R107, R41, R106, !PT ;  /* 0x0000006a296b7209 */ /* 0x000fe40007810000 */
[----:B------:R-:W-:Y:S02]  /*17880*/  IADD3 R104, R2, 0x61, RZ ;  /* 0x0000006102687810 */ /* 0x000fe40007ffe0ff */
[----:B------:R-:W-:Y:S02]  /*17890*/  I2FP.F32.S32 R105, R105 ;  /* 0x0000006900697245 */ /* 0x000fe40000201400 */
[----:B------:R-:W-:Y:S02]  /*178a0*/  FMNMX.FTZ R108, R46, R3, !PT ;  /* 0x000000032e6c7209 */ /* 0x000fe40007810000 */
[----:B------:R-:W-:Y:S01]  /*178b0*/  I2FP.F32.S32 R104, R104 ;  /* 0x0000006800687245 */ /* 0x000fe20000201400 */
        /* <DEDUP_REMOVED lines=10> */
[----:B------:R-:W-:Y:S02]  /*17960*/  IADD3 R3, R2, 0x70, RZ ;  /* 0x0000007002037810 */ /* 0x000fe40007ffe0ff */
[----:B------:R-:W-:Y:S02]  /*17970*/  I2FP.F32.S32 R104, R104 ;  /* 0x0000006800687245 */ /* 0x000fe40000201400 */
[----:B------:R-:W-:Y:S02]  /*17980*/  FMNMX.FTZ R105, R51, R108, !PT ;  /* 0x0000006c33697209 */ /* 0x000fe40007810000 */
[----:B------:R-:W-:Y:S01]  /*17990*/  I2FP.F32.S32 R3, R3 ;  /* 0x0000000300037245 */ /* 0x000fe20000201400 */
[C---:B------:R-:W-:Y:S01]  /*179a0*/  FFMA.FTZ R59, R0.reuse, R104, R59 ;  /* 0x00000068003b7223 */ /* 0x040fe2000001003b */
[----:B------:R-:W-:Y:S01]  /*179b0*/  FMNMX.FTZ R107, R49, R106, !PT ;  /* 0x0000006a316b7209 */ /* 0x000fe20007810000 */
[----:B------:R-:W-:Y:S01]  /*179c0*/  FFMA.FTZ R57, R0, R104, R57 ;  /* 0x0000006800397223 */ /* 0x000fe20000010039 */
[----:B------:R-:W-:Y:S01]  /*179d0*/  FMNMX.FTZ R106, R54, R105, !PT ;  /* 0x00000069366a7209 */ /* 0x000fe20007810000 */
[----:B------:R-:W-:Y:S01]  /*179e0*/  FFMA.FTZ R62, R0, R3, R62 ;  /* 0x00000003003e7223 */ /* 0x000fe2000001003e */
[----:B------:R-:W-:Y:S01]  /*179f0*/  FMNMX.FTZ R104, R52, R107, !PT ;  /* 0x0000006b34687209 */ /* 0x000fe20007810000 */
[----:B------:R-:W-:Y:S01]  /*17a00*/  FFMA.FTZ R60, R0, R3, R60 ;  /* 0x00000003003c7223 */ /* 0x000fe2000001003c */
[C---:B------:R-:W-:Y:S02]  /*17a10*/  IADD3 R3, R2.reuse, 0x71, RZ ;  /* 0x0000007102037810 */ /* 0x040fe40007ffe0ff */
        /* <DEDUP_REMOVED lines=9> */
[----:B------:R-:W-:Y:S02]  /*17ab0*/  FMNMX.FTZ R107, R59, R106, !PT ;  /* 0x0000006a3b6b7209 */ /* 0x000fe40007810000 */
[----:B------:R-:W-:Y:S02]  /*17ac0*/  FMNMX.FTZ R3, R57, R2, !PT ;  /* 0x0000000239037209 */ /* 0x000fe40007810000 */
[----:B------:R-:W-:Y:S02]  /*17ad0*/  I2FP.F32.S32 R105, R105 ;  /* 0x0000006900697245 */ /* 0x000fe40000201400 */
[----:B------:R-:W-:Y:S02]  /*17ae0*/  FMNMX.FTZ R106, R62, R107, !PT ;  /* 0x0000006b3e6a7209 */ /* 0x000fe40007810000 */
[----:B------:R-:W-:Y:S01]  /*17af0*/  FMNMX.FTZ R2, R60, R3, !PT ;  /* 0x000000033c027209 */ /* 0x000fe20007810000 */
[CC--:B------:R-:W-:Y:S01]  /*17b00*/  FFMA.FTZ R64, R0.reuse, R105.reuse, R64 ;  /* 0x0000006900407223 */ /* 0x0c0fe20000010040 */
[----:B------:R-:W-:Y:S01]  /*17b10*/  I2FP.F32.S32 R104, R104 ;  /* 0x0000006800687245 */ /* 0x000fe20000201400 */
[C---:B------:R-:W-:Y:S01]  /*17b20*/  FFMA.FTZ R66, R0.reuse, R105, R66 ;  /* 0x0000006900427223 */ /* 0x040fe20000010042 */
[----:B------:R-:W-:Y:S02]  /*17b30*/  FMNMX.FTZ R109, R61, R2, !PT ;  /* 0x000000023d6d7209 */ /* 0x000fe40007810000 */
[----:B------:R-:W-:Y:S01]  /*17b40*/  FMNMX.FTZ R3, R63, R106, !PT ;  /* 0x0000006a3f037209 */ /* 0x000fe20007810000 */
[CC--:B------:R-:W-:Y:S01]  /*17b50*/  FFMA.FTZ R67, R0.reuse, R104.reuse, R67 ;  /* 0x0000006800437223 */ /* 0x0c0fe20000010043 */
        /* <DEDUP_REMOVED lines=9> */
[----:B------:R-:W-:Y:S08]  /*17bf0*/  LDSM.16.MT88.4 R108, [R150+0x6000] ;  /* 0x00600000966c783b */ /* 0x000ff00000004200 */
[----:B------:R-:W1:Y:S08]  /*17c00*/  SHFL.BFLY PT, R2, R107, 0x1, 0x1f ;  /* 0x0c201f006b027f89 */ /* 0x000e7000000e0000 */
[----:B------:R-:W2:Y:S01]  /*17c10*/  SHFL.BFLY PT, R3, R106, 0x1, 0x1f ;  /* 0x0c201f006a037f89 */ /* 0x000ea200000e0000 */
[----:B-1----:R-:W-:Y:S02]  /*17c20*/  FMNMX.FTZ R2, R107, R2, !PT ;  /* 0x000000026b027209 */ /* 0x002fe40007810000 */
[----:B--2---:R-:W-:Y:S03]  /*17c30*/  FMNMX.FTZ R3, R106, R3, !PT ;  /* 0x000000036a037209 */ /* 0x004fe60007810000 */
[C---:B------:R-:W-:Y:S01]  /*17c40*/  FADD.FTZ R103, -R2.reuse, R103 ;  /* 0x0000006702677221 */ /* 0x040fe20000010100 */
[C---:B------:R-:W-:Y:S01]  /*17c50*/  FMUL.FTZ R118, R2.reuse, UR4 ;  /* 0x0000000402767c20 */ /* 0x040fe20008410000 */
[----:B------:R-:W-:Y:S01]  /*17c60*/  FSETP.NEU.FTZ.AND P0, PT, R2, -INF , PT ;  /* 0xff8000000200780b */ /* 0x000fe20003f1d000 */
[----:B------:R-:W-:Y:S01]  /*17c70*/  FADD.FTZ R102, -R3, R102 ;  /* 0x0000006603667221 */ /* 0x000fe20000010100 */
[----:B------:R-:W-:Y:S02]  /*17c80*/  FMUL.FTZ R104, R103, UR4 ;  /* 0x0000000467687c20 */ /* 0x000fe40008410000 */
[----:B------:R-:W-:Y:S01]  /*17c90*/  FSEL R118, R118, RZ, P0 ;  /* 0x000000ff76767208 */ /* 0x000fe20000000000 */
[C---:B------:R-:W-:Y:S01]  /*17ca0*/  FMUL.FTZ R117, R3.reuse, UR4 ;  /* 0x0000000403757c20 */ /* 0x040fe20008410000 */
[----:B------:R-:W-:Y:S01]  /*17cb0*/  FMUL.FTZ R105, R102, UR4 ;  /* 0x0000000466697c20 */ /* 0x000fe20008410000 */
[----:B------:R-:W1:Y:S01]  /*17cc0*/  MUFU.EX2 R103, R104 ;  /* 0x0000006800677308 */ /* 0x000e620000000800 */
[----:B------:R-:W-:Y:S01]  /*17cd0*/  FSETP.NEU.FTZ.AND P0, PT, R3, -INF , PT ;  /* 0xff8000000300780b */ /* 0x000fe20003f1d000 */
[--C-:B------:R-:W-:Y:S01]  /*17ce0*/  FFMA.FTZ R121, R10, UR4, -R118.reuse ;  /* 0x000000040a797c23 */ /* 0x100fe20008010876 */
[--C-:B------:R-:W-:Y:S01]  /*17cf0*/  FFMA.FTZ R120, R11, UR4, -R118.reuse ;  /* 0x000000040b787c23 */ /* 0x100fe20008010876 */
[--C-:B------:R-:W-:Y:S01]  /*17d00*/  FFMA.FTZ R124, R14, UR4, -R118.reuse ;  /* 0x000000040e7c7c23 */ /* 0x100fe20008010876 */
[----:B------:R-:W-:Y:S01]  /*17d10*/  FSEL R117, R117, RZ, P0 ;  /* 0x000000ff75757208 */ /* 0x000fe20000000000 */
[--C-:B------:R-:W-:Y:S01]  /*17d20*/  FFMA.FTZ R125, R15, UR4, -R118.reuse ;  /* 0x000000040f7d7c23 */ /* 0x100fe20008010876 */
[--C-:B------:R-:W-:Y:S03]  /*17d30*/  FFMA.FTZ R130, R6, UR4, -R118.reuse ;  /* 0x0000000406827c23 */ /* 0x100fe60008010876 */
[----:B------:R2:W3:Y:S01]  /*17d40*/  MUFU.EX2 R102, R105 ;  /* 0x0000006900667308 */ /* 0x0004e20000000800 */
        /* <DEDUP_REMOVED lines=11> */
[----:B------:R-:W-:Y:S01]  /*17e00*/  FMUL.FTZ R15, R103, R91 ;  /* 0x0000005b670f7220 */ /* 0x000fe20000410000 */
[--C-:B------:R-:W-:Y:S01]  /*17e10*/  FFMA.FTZ R133, R41, UR4, -R117.reuse ;  /* 0x0000000429857c23 */ /* 0x100fe20008010875 */
[C---:B------:R-:W-:Y:S01]  /*17e20*/  FMUL.FTZ R6, R103.reuse, R98 ;  /* 0x0000006267067220 */ /* 0x040fe20000410000 */
[C---:B------:R-:W-:Y:S03]  /*17e30*/  FMUL.FTZ R7, R103.reuse, R99 ;  /* 0x0000006367077220 */ /* 0x040fe60000410000 */
[----:B------:R-:W1:Y:S01]  /*17e40*/  MUFU.EX2 R126, R126 ;  /* 0x0000007e007e7308 */ /* 0x000e620000000800 */
[----:B--2---:R-:W2:Y:S01]  /*17e50*/  LDSM.16.MT88.4 R104, [R152+0x6000] ;  /* 0x006000009868783b */ /* 0x004ea20000004200 */
[C---:B---3--:R-:W-:Y:S01]  /*17e60*/  FMUL.FTZ R8, R102.reuse, R92 ;  /* 0x0000005c66087220 */ /* 0x048fe20000410000 */
[C---:B------:R-:W-:Y:S01]  /*17e70*/  FMUL.FTZ R9, R102.reuse, R93 ;  /* 0x0000005d66097220 */ /* 0x040fe20000410000 */
[C---:B------:R-:W-:Y:S01]  /*17e80*/  FMUL.FTZ R4, R102.reuse, R96 ;  /* 0x0000006066047220 */ /* 0x040fe20000410000 */
[C---:B------:R-:W-:Y:S01]  /*17e90*/  FMUL.FTZ R5, R102.reuse, R97 ;  /* 0x0000006166057220 */ /* 0x040fe20000410000 */
[C---:B------:R-:W-:Y:S01]  /*17ea0*/  FMUL.FTZ R70, R103.reuse, R70 ;  /* 0x0000004667467220 */ /* 0x040fe20000410000 */
[C---:B------:R-:W-:Y:S03]  /*17eb0*/  FMUL.FTZ R71, R103.reuse, R71 ;  /* 0x0000004767477220 */ /* 0x040fe60000410000 */
[----:B------:R-:W-:Y:S01]  /*17ec0*/  MUFU.EX2 R121, R121 ;  /* 0x0000007900797308 */ /* 0x000fe20000000800 */
[----:B------:R-:W3:Y:S01]  /*17ed0*/  LDSM.16.MT88.4 R92, [R148+0x6000] ;  /* 0x00600000945c783b */ /* 0x000ee20000004200 */
[C---:B------:R-:W-:Y:S01]  /*17ee0*/  FMUL.FTZ R68, R102.reuse, R68 ;  /* 0x0000004466447220 */ /* 0x040fe20000410000 */
[C---:B------:R-:W-:Y:S01]  /*17ef0*/  FMUL.FTZ R69, R102.reuse, R69 ;  /* 0x0000004566457220 */ /* 0x040fe20000410000 */
[C---:B------:R-:W-:Y:S01]  /*17f00*/  FMUL.FTZ R74, R103.reuse, R74 ;  /* 0x0000004a674a7220 */ /* 0x040fe20000410000 */
[C---:B------:R-:W-:Y:S01]  /*17f10*/  FMUL.FTZ R75, R103.reuse, R75 ;  /* 0x0000004b674b7220 */ /* 0x040fe20000410000 */
[C---:B------:R-:W-:Y:S01]  /*17f20*/  FMUL.FTZ R72, R102.reuse, R72 ;  /* 0x0000004866487220 */ /* 0x040fe20000410000 */
[----:B------:R-:W-:Y:S03]  /*17f30*/  FMUL.FTZ R73, R102, R73 ;  /* 0x0000004966497220 */ /* 0x000fe60000410000 */
[----:B------:R-:W4:Y:S01]  /*17f40*/  MUFU.EX2 R120, R120 ;  /* 0x0000007800787308 */ /* 0x000f220000000800 */
[----:B-1----:R-:W-:Y:S01]  /*17f50*/  F2FP.F16.F32.PACK_AB R97, R126, R130 ;  /* 0x000000827e61723e */ /* 0x002fe200000000ff */
[--C-:B------:R-:W-:Y:S01]  /*17f60*/  FFMA.FTZ R128, R12, UR4, -R117.reuse ;  /* 0x000000040c807c23 */ /* 0x100fe20008010875 */
[C---:B------:R-:W-:Y:S01]  /*17f70*/  FMUL.FTZ R12, R102.reuse, R88 ;  /* 0x00000058660c7220 */ /* 0x040fe20000410000 */
[C---:B------:R-:W-:Y:S01]  /*17f80*/  FMUL.FTZ R78, R103.reuse, R78 ;  /* 0x0000004e674e7220 */ /* 0x040fe20000410000 */
[C---:B------:R-:W-:Y:S01]  /*17f90*/  FMUL.FTZ R79, R103.reuse, R79 ;  /* 0x0000004f674f7220 */ /* 0x040fe20000410000 */
[C---:B------:R-:W-:Y:S01]  /*17fa0*/  FMUL.FTZ R76, R102.reuse, R76 ;  /* 0x0000004c664c7220 */ /* 0x040fe20000410000 */
[C---:B------:R-:W-:Y:S03]  /*17fb0*/  FMUL.FTZ R77, R102.reuse, R77 ;  /* 0x0000004d664d7220 */ /* 0x040fe60000410000 */
[----:B------:R-:W-:Y:S01]  /*17fc0*/  MUFU.EX2 R127, R127 ;  /* 0x0000007f007f7308 */ /* 0x000fe20000000800 */
[C---:B------:R-:W-:Y:S01]  /*17fd0*/  FMUL.FTZ R82, R103.reuse, R82 ;  /* 0x0000005267527220 */ /* 0x040fe20000410000 */
[----:B------:R-:W-:Y:S01]  /*17fe0*/  FMUL.FTZ R83, R103, R83 ;  /* 0x0000005367537220 */ /* 0x000fe20000410000 */
[C---:B------:R-:W-:Y:S01]  /*17ff0*/  FMUL.FTZ R80, R102.reuse, R80 ;  /* 0x0000005066507220 */ /* 0x040fe20000410000 */
[----:B------:R-:W-:Y:S01]  /*18000*/  FMUL.FTZ R81, R102, R81 ;  /* 0x0000005166517220 */ /* 0x000fe20000410000 */
[--C-:B------:R-:W-:Y:S01]  /*18010*/  FFMA.FTZ R18, R18, UR4, -R118.reuse ;  /* 0x0000000412127c23 */ /* 0x100fe20008010876 */
[--C-:B------:R-:W-:Y:S01]  /*18020*/  FFMA.FTZ R129, R22, UR4, -R118.reuse ;  /* 0x0000000416817c23 */ /* 0x100fe20008010876 */
[--C-:B------:R-:W-:Y:S03]  /*18030*/  FFMA.FTZ R132, R20, UR4, -R117.reuse ;  /* 0x0000000414847c23 */ /* 0x100fe60008010875 */
[----:B------:R-:W1:Y:S01]  /*18040*/  MUFU.EX2 R123, R123 ;  /* 0x0000007b007b7308 */ /* 0x000e620000000800 */
        /* <DEDUP_REMOVED lines=15> */
[----:B------:R-:W4:Y:S01]  /*18140*/  MUFU.EX2 R119, R119 ;  /* 0x0000007700777308 */ /* 0x000f220000000800 */
[----:B-1----:R-:W-:Y:S01]  /*18150*/  F2FP.F16.F32.PACK_AB R96, R123, R127 ;  /* 0x0000007f7b60723e */ /* 0x002fe200000000ff */
[--C-:B------:R-:W-:Y:S01]  /*18160*/  FFMA.FTZ R53, R53, UR4, -R117.reuse ;  /* 0x0000000435357c23 */ /* 0x100fe20008010875 */
[--C-:B------:R-:W-:Y:S01]  /*18170*/  FFMA.FTZ R56, R56, UR4, -R117.reuse ;  /* 0x0000000438387c23 */ /* 0x100fe20008010875 */
[----:B------:R-:W-:Y:S01]  /*18180*/  FFMA.FTZ R57, R57, UR4, -R117 ;  /* 0x0000000439397c23 */ /* 0x000fe20008010875 */
[----:B------:R-:W-:Y:S01]  /*18190*/  FFMA.FTZ R130, R103, R176, R130 ;  /* 0x000000b067827223 */ /* 0x000fe20000010082 */
[----:B------:R-:W-:Y:S01]  /*181a0*/  FFMA.FTZ R127, R102, R177, R127 ;  /* 0x000000b1667f7223 */ /* 0x000fe2000001007f */
[----:B------:R-:W-:Y:S03]  /*181b0*/  ISETP.GT.AND P0, PT, R171, 0x1, PT ;  /* 0x00000001ab00780c */ /* 0x000fe60003f04270 */
[----:B------:R-:W-:Y:S01]  /*181c0*/  MUFU.EX2 R124, R124 ;  /* 0x0000007c007c7308 */ /* 0x000fe20000000800 */
[----:B------:R-:W-:Y:S01]  /*181d0*/  FADD.FTZ R130, R126, R130 ;  /* 0x000000827e827221 */ /* 0x000fe20000010000 */
[----:B------:R-:W-:Y:S01]  /*181e0*/  FADD.FTZ R127, R123, R127 ;  /* 0x0000007f7b7f7221 */ /* 0x000fe20000010000 */
[--C-:B------:R-:W-:Y:S01]  /*181f0*/  FFMA.FTZ R60, R60, UR4, -R117.reuse ;  /* 0x000000043c3c7c23 */ /* 0x100fe20008010875 */
[----:B------:R-:W-:Y:S01]  /*18200*/  FFMA.FTZ R61, R61, UR4, -R117 ;  /* 0x000000043d3d7c23 */ /* 0x000fe20008010875 */
[----:B------:R-:W-:Y:S01]  /*18210*/  FADD.FTZ R121, R121, R130 ;  /* 0x0000008279797221 */ /* 0x000fe20000010000 */
[--C-:B------:R-:W-:Y:S01]  /*18220*/  FFMA.FTZ R62, R62, UR4, -R118.reuse ;  /* 0x000000043e3e7c23 */ /* 0x100fe20008010876 */
[--C-:B------:R-:W-:Y:S03]  /*18230*/  FFMA.FTZ R63, R63, UR4, -R118.reuse ;  /* 0x000000043f3f7c23 */ /* 0x100fe60008010876 */
[----:B------:R-:W1:Y:S01]  /*18240*/  MUFU.EX2 R125, R125 ;  /* 0x0000007d007d7308 */ /* 0x000e620000000800 */
[C---:B----4-:R-:W-:Y:S01]  /*18250*/  F2FP.F16.F32.PACK_AB R98, R119.reuse, R122 ;  /* 0x0000007a7762723e */ /* 0x050fe200000000ff */
[----:B------:R-:W-:Y:S01]  /*18260*/  FADD.FTZ R121, R120, R121 ;  /* 0x0000007978797221 */ /* 0x000fe20000010000 */
[----:B------:R-:W-:Y:S01]  /*18270*/  FADD.FTZ R122, R122, R127 ;  /* 0x0000007f7a7a7221 */ /* 0x000fe20000010000 */
[----:B------:R-:W-:Y:S01]  /*18280*/  MOV R171, R116 ;  /* 0x0000007400ab7202 */ /* 0x000fe20000000f00 */
[----:B------:R-:W-:Y:S02]  /*18290*/  FFMA.FTZ R66, R66, UR4, -R118 ;  /* 0x0000000442427c23 */ /* 0x000fe40008010876 */
[----:B------:R-:W-:Y:S03]  /*182a0*/  FADD.FTZ R119, R119, R122 ;  /* 0x0000007a77777221 */ /* 0x000fe60000010000 */
[----:B------:R-:W-:Y:S01]  /*182b0*/  MUFU.EX2 R128, R128 ;  /* 0x0000008000807308 */ /* 0x000fe20000000800 */
[C---:B--2---:R-:W-:Y:S06]  /*182c0*/  HMMA.16816.F32 R4, R96.reuse, R104, R4 ;  /* 0x000000686004723c */ /* 0x044fec0000001804 */
[C---:B------:R-:W-:Y:S03]  /*182d0*/  HMMA.16816.F32 R8, R96.reuse, R106, R8 ;  /* 0x0000006a6008723c */ /* 0x040fe60000001808 */
[----:B------:R-:W-:Y:S01]  /*182e0*/  MUFU.EX2 R129, R129 ;  /* 0x0000008100817308 */ /* 0x000fe20000000800 */
[----:B------:R-:W-:Y:S02]  /*182f0*/  LDSM.16.MT88.4 R104, [R150+0x6800] ;  /* 0x006800009668783b */ /* 0x000fe40000004200 */
[C---:B------:R-:W-:Y:S07]  /*18300*/  HMMA.16816.F32 R68, R96.reuse, R108, R68 ;  /* 0x0000006c6044723c */ /* 0x040fee0000001844 */
[----:B------:R2:W-:Y:S01]  /*18310*/  MUFU.EX2 R109, R18 ;  /* 0x00000012006d7308 */ /* 0x0005e20000000800 */
[C---:B------:R-:W-:Y:S09]  /*18320*/  HMMA.16816.F32 R72, R96.reuse, R110, R72 ;  /* 0x0000006e6048723c */ /* 0x040ff20000001848 */
[----:B------:R-:W-:Y:S02]  /*18330*/  MUFU.EX2 R132, R132 ;  /* 0x0000008400847308 */ /* 0x000fe40000000800 */
[--C-:B------:R-:W-:Y:S01]  /*18340*/  FFMA.FTZ R108, R19, UR4, -R118.reuse ;  /* 0x00000004136c7c23 */ /* 0x100fe20008010876 */
[--C-:B------:R-:W-:Y:S01]  /*18350*/  FFMA.FTZ R111, R13, UR4, -R117.reuse ;  /* 0x000000040d6f7c23 */ /* 0x100fe20008010875 */
[----:B------:R-:W-:Y:S02]  /*18360*/  FMUL.FTZ R13, R102, R89 ;  /* 0x00000059660d7220 */ /* 0x000fe40000410000 */
[----:B------:R-:W4:Y:S01]  /*18370*/  LDSM.16.MT88.4 R88, [R152+0x6800] ;  /* 0x006800009858783b */ /* 0x000f220000004200 */
[--C-:B------:R-:W-:Y:S01]  /*18380*/  FFMA.FTZ R110, R16, UR4, -R117.reuse ;  /* 0x00000004106e7c23 */ /* 0x100fe20008010875 */
[C---:B------:R-:W-:Y:S02]  /*18390*/  FMUL.FTZ R19, R103.reuse, R87 ;  /* 0x0000005767137220 */ /* 0x040fe40000410000 */
[----:B------:R-:W5:Y:S01]  /*183a0*/  MUFU.EX2 R108, R108 ;  /* 0x0000006c006c7308 */ /* 0x000f620000000800 */
[----:B--2---:R-:W-:Y:S01]  /*183b0*/  FMUL.FTZ R18, R103, R86 ;  /* 0x0000005667127220 */ /* 0x004fe20000410000 */
[C---:B------:R-:W-:Y:S03]  /*183c0*/  HMMA.16816.F32 R12, R96.reuse, R112, R12 ;  /* 0x00000070600c723c */ /* 0x040fe6000000180c */
[C---:B------:R-:W-:Y:S01]  /*183d0*/  FMUL.FTZ R16, R102.reuse, R84 ;  /* 0x0000005466107220 */ /* 0x040fe20000410000 */
[----:B------:R-:W-:Y:S04]  /*183e0*/  MOV R103, R2 ;  /* 0x0000000200677202 */ /* 0x000fe80000000f00 */
[----:B------:R-:W2:Y:S03]  /*183f0*/  MUFU.EX2 R111, R111 ;  /* 0x0000006f006f7308 */ /* 0x000ea60000000800 */
[----:B------:R-:W-:Y:S01]  /*18400*/  FFMA.FTZ R113, R17, UR4, -R117 ;  /* 0x0000000411717c23 */ /* 0x000fe20008010875 */
[C---:B------:R-:W-:Y:S03]  /*18410*/  HMMA.16816.F32 R76, R96.reuse, R114, R76 ;  /* 0x00000072604c723c */ /* 0x040fe6000000184c */
[----:B------:R-:W-:Y:S01]  /*18420*/  FMUL.FTZ R17, R102, R85 ;  /* 0x0000005566117220 */ /* 0x000fe20000410000 */
[----:B-1----:R-:W-:Y:S01]  /*18430*/  F2FP.F16.F32.PACK_AB R85, R125, R124 ;  /* 0x0000007c7d55723e */ /* 0x002fe200000000ff */
[--C-:B------:R-:W-:Y:S01]  /*18440*/  FFMA.FTZ R112, R23, UR4, -R118.reuse ;  /* 0x0000000417707c23 */ /* 0x100fe20008010876 */
[----:B------:R-:W-:Y:S01]  /*18450*/  MUFU.EX2 R110, R110 ;  /* 0x0000006e006e7308 */ /* 0x000fe20000000800 */
[----:B-----5:R-:W-:Y:S01]  /*18460*/  F2FP.F16.F32.PACK_AB R87, R108, R109 ;  /* 0x0000006d6c57723e */ /* 0x020fe200000000ff */
[--C-:B------:R-:W-:Y:S02]  /*18470*/  FFMA.FTZ R114, R26, UR4, -R118.reuse ;  /* 0x000000041a727c23 */ /* 0x100fe40008010876 */
[C---:B---3--:R-:W-:Y:S03]  /*18480*/  HMMA.16816.F32 R16, R96.reuse, R92, R16 ;  /* 0x0000005c6010723c */ /* 0x048fe60000001810 */
[----:B------:R-:W-:Y:S03]  /*18490*/  FFMA.FTZ R115, R27, UR4, -R118 ;  /* 0x000000041b737c23 */ /* 0x000fe60008010876 */
[----:B------:R-:W1:Y:S01]  /*184a0*/  MUFU.EX2 R113, R113 ;  /* 0x0000007100717308 */ /* 0x000e620000000800 */
[C---:B--2---:R-:W-:Y:S01]  /*184b0*/  F2FP.F16.F32.PACK_AB R84, R111.reuse, R128 ;  /* 0x000000806f54723e */ /* 0x044fe200000000ff */
[----:B------:R-:W-:Y:S01]  /*184c0*/  HMMA.16816.F32 R80, R96, R94, R80 ;  /* 0x0000005e6050723c */ /* 0x000fe20000001850 */
[----:B------:R-:W2:Y:S02]  /*184d0*/  LDSM.16.MT88.4 R92, [R149+0x6800] ;  /* 0x00680000955c783b */ /* 0x000ea40000004200 */
[----:B------:R-:W-:Y:S05]  /*184e0*/  FADD.FTZ R128, R128, R119 ;  /* 0x0000007780807221 */ /* 0x000fea0000010000 */
[----:B------:R-:W-:Y:S03]  /*184f0*/  MUFU.EX2 R112, R112 ;  /* 0x0000007000707308 */ /* 0x000fe60000000800 */
[----:B------:R-:W-:Y:S01]  /*18500*/  MOV R102, R3 ;  /* 0x0000000300667202 */ /* 0x000fe20000000f00 */
[----:B------:R-:W-:Y:S01]  /*18510*/  LDSM.16.MT88.4 R96, [R152+0x7000] ;  /* 0x007000009860783b */ /* 0x000fe20000004200 */
[----:B------:R-:W-:Y:S05]  /*18520*/  FADD.FTZ R111, R111, R128 ;  /* 0x000000806f6f7221 */ /* 0x000fea0000010000 */
[----:B------:R-:W-:Y:S01]  /*18530*/  MUFU.EX2 R114, R114 ;  /* 0x0000007200727308 */ /* 0x000fe20000000800 */
[C---:B-1----:R-:W-:Y:S01]  /*18540*/  F2FP.F16.F32.PACK_AB R86, R113.reuse, R110 ;  /* 0x0000006e7156723e */ /* 0x042fe200000000ff */
[----:B------:R-:W-:Y:S04]  /*18550*/  FADD.FTZ R110, R110, R111 ;  /* 0x0000006f6e6e7221 */ /* 0x000fe80000010000 */
[----:B------:R-:W-:Y:S04]  /*18560*/  FADD.FTZ R113, R113, R110 ;  /* 0x0000006e71717221 */ /* 0x000fe80000010000 */
[----:B------:R-:W1:Y:S01]  /*18570*/  MUFU.EX2 R115, R115 ;  /* 0x0000007300737308 */ /* 0x000e620000000800 */
[C---:B----4-:R-:W-:Y:S06]  /*18580*/  HMMA.16816.F32 R4, R84.reuse, R88, R4 ;  /* 0x000000585404723c */ /* 0x050fec0000001804 */
[C---:B------:R-:W-:Y:S03]  /*18590*/  HMMA.16816.F32 R8, R84.reuse, R90, R8 ;  /* 0x0000005a5408723c */ /* 0x040fe60000001808 */
[----:B------:R-:W-:Y:S01]  /*185a0*/  MUFU.EX2 R131, R131 ;  /* 0x0000008300837308 */ /* 0x000fe20000000800 */
[----:B------:R-:W3:Y:S02]  /*185b0*/  LDSM.16.MT88.4 R88, [R148+0x6800] ;  /* 0x006800009458783b */ /* 0x000ee40000004200 */
[C---:B------:R-:W-:Y:S07]  /*185c0*/  HMMA.16816.F32 R68, R84.reuse, R104, R68 ;  /* 0x000000685444723c */ /* 0x040fee0000001844 */
[----:B------:R-:W-:Y:S01]  /*185d0*/  MUFU.EX2 R134, R134 ;  /* 0x0000008600867308 */ /* 0x000fe20000000800 */
[----:B-1----:R-:W-:Y:S01]  /*185e0*/  F2FP.F16.F32.PACK_AB R23, R115, R114 ;  /* 0x000000727317723e */ /* 0x002fe200000000ff */
[C---:B------:R-:W-:Y:S08]  /*185f0*/  HMMA.16816.F32 R72, R84.reuse, R106, R72 ;  /* 0x0000006a5448723c */ /* 0x040ff00000001848 */
[----:B------:R-:W-:Y:S01]  /*18600*/  MUFU.EX2 R133, R133 ;  /* 0x0000008500857308 */ /* 0x000fe20000000800 */
[C---:B--2---:R-:W-:Y:S03]  /*18610*/  HMMA.16816.F32 R12, R84.reuse, R92, R12 ;  /* 0x0000005c540c723c */ /* 0x044fe6000000180c */
[--C-:B------:R-:W-:Y:S01]  /*18620*/  FFMA.FTZ R104, R24, UR4, -R117.reuse ;  /* 0x0000000418687c23 */ /* 0x100fe20008010875 */
[--C-:B------:R-:W-:Y:S05]  /*18630*/  FFMA.FTZ R107, R25, UR4, -R117.reuse ;  /* 0x00000004196b7c23 */ /* 0x100fea0008010875 */
[----:B------:R-:W-:Y:S02]  /*18640*/  MUFU.EX2 R46, R46 ;  /* 0x0000002e002e7308 */ /* 0x000fe40000000800 */
[----:B------:R-:W-:Y:S01]  /*18650*/  FFMA.FTZ R105, R21, UR4, -R117 ;  /* 0x0000000415697c23 */ /* 0x000fe20008010875 */
[C---:B------:R-:W-:Y:S01]  /*18660*/  HMMA.16816.F32 R76, R84.reuse, R94, R76 ;  /* 0x0000005e544c723c */ /* 0x040fe2000000184c */
[----:B------:R-:W1:Y:S02]  /*18670*/  LDSM.16.MT88.4 R24, [R150+0x7000] ;  /* 0x007000009618783b */ /* 0x000e640000004200 */
[----:B------:R-:W-:Y:S01]  /*18680*/  FFMA.FTZ R106, R30, UR4, -R118 ;  /* 0x000000041e6a7c23 */ /* 0x000fe20008010876 */
[----:B------:R-:W-:Y:S03]  /*18690*/  F2FP.F16.F32.PACK_AB R21, R112, R129 ;  /* 0x000000817015723e */ /* 0x000fe600000000ff */
[----:B------:R-:W2:Y:S02]  /*186a0*/  MUFU.EX2 R105, R105 ;  /* 0x0000006900697308 */ /* 0x000ea40000000800 */
[----:B------:R-:W-:Y:S08]  /*186b0*/  LDSM.16.MT88.4 R92, [R152+0x9800] ;  /* 0x00980000985c783b */ /* 0x000ff00000004200 */
[----:B------:R-:W-:Y:S01]  /*186c0*/  MUFU.EX2 R104, R104 ;  /* 0x0000006800687308 */ /* 0x000fe20000000800 */
[C---:B---3--:R-:W-:Y:S06]  /*186d0*/  HMMA.16816.F32 R16, R84.reuse, R88, R16 ;  /* 0x000000585410723c */ /* 0x048fec0000001810 */
[----:B------:R-:W-:Y:S03]  /*186e0*/  HMMA.16816.F32 R80, R84, R90, R80 ;  /* 0x0000005a5450723c */ /* 0x000fe60000001850 */
[----:B------:R-:W3:Y:S01]  /*186f0*/  MUFU.EX2 R107, R107 ;  /* 0x0000006b006b7308 */ /* 0x000ee20000000800 */
[----:B------:R-:W4:Y:S01]  /*18700*/  LDSM.16.MT88.4 R84, [R149+0x7000] ;  /* 0x007000009554783b */ /* 0x000f220000004200 */
[C---:B--2---:R-:W-:Y:S01]  /*18710*/  F2FP.F16.F32.PACK_AB R20, R105.reuse, R132 ;  /* 0x000000846914723e */ /* 0x044fe200000000ff */
[----:B------:R-:W-:Y:S07]  /*18720*/  FADD.FTZ R132, R132, R113 ;  /* 0x0000007184847221 */ /* 0x000fee0000010000 */
[----:B------:R-:W-:Y:S01]  /*18730*/  MUFU.EX2 R106, R106 ;  /* 0x0000006a006a7308 */ /* 0x000fe20000000800 */
[----:B------:R-:W2:Y:S01]  /*18740*/  LDSM.16.MT88.4 R88, [R148+0x7000] ;  /* 0x007000009458783b */ /* 0x000ea20000004200 */
[----:B------:R-:W-:Y:S08]  /*18750*/  FADD.FTZ R105, R105, R132 ;  /* 0x0000008469697221 */ /* 0x000ff00000010000 */
[----:B------:R-:W-:Y:S01]  /*18760*/  MUFU.EX2 R47, R47 ;  /* 0x0000002f002f7308 */ /* 0x000fe20000000800 */
[C---:B---3--:R-:W-:Y:S01]  /*18770*/  F2FP.F16.F32.PACK_AB R22, R107.reuse, R104 ;  /* 0x000000686b16723e */ /* 0x048fe200000000ff */
[----:B------:R-:W-:Y:S04]  /*18780*/  FADD.FTZ R104, R104, R105 ;  /* 0x0000006968687221 */ /* 0x000fe80000010000 */
[----:B------:R-:W-:Y:S02]  /*18790*/  FADD.FTZ R104, R107, R104 ;  /* 0x000000686b687221 */ /* 0x000fe40000010000 */
[C---:B------:R-:W-:Y:S02]  /*187a0*/  HMMA.16816.F32 R4, R20.reuse, R96, R4 ;  /* 0x000000601404723c */ /* 0x040fe40000001804 */
[----:B------:R-:W-:Y:S04]  /*187b0*/  MUFU.EX2 R50, R50 ;  /* 0x0000003200327308 */ /* 0x000fe80000000800 */
[C---:B------:R-:W-:Y:S06]  /*187c0*/  HMMA.16816.F32 R8, R20.reuse, R98, R8 ;  /* 0x000000621408723c */ /* 0x040fec0000001808 */
[----:B------:R-:W-:Y:S01]  /*187d0*/  MUFU.EX2 R51, R51 ;  /* 0x0000003300337308 */ /* 0x000fe20000000800 */
[--C-:B------:R-:W-:Y:S01]  /*187e0*/  FFMA.FTZ R97, R31, UR4, -R118.reuse ;  /* 0x000000041f617c23 */ /* 0x100fe20008010876 */
[C---:B-1----:R-:W-:Y:S01]  /*187f0*/  HMMA.16816.F32 R68, R20.reuse, R24, R68 ;  /* 0x000000181444723c */ /* 0x042fe20000001844 */
[----:B------:R-:W-:Y:S02]  /*18800*/  LDSM.16.MT88.4 R28, [R150+0x7800] ;  /* 0x00780000961c783b */ /* 0x000fe40000004200 */
[--C-:B------:R-:W-:Y:S03]  /*18810*/  FFMA.FTZ R99, R34, UR4, -R118.reuse ;  /* 0x0000000422637c23 */ /* 0x100fe60008010876 */
[C---:B------:R-:W-:Y:S02]  /*18820*/  HMMA.16816.F32 R72, R20.reuse, R26, R72 ;  /* 0x0000001a1448723c */ /* 0x040fe40000001848 */
[----:B------:R-:W-:Y:S01]  /*18830*/  MUFU.EX2 R44, R44 ;  /* 0x0000002c002c7308 */ /* 0x000fe20000000800 */
[----:B------:R-:W1:Y:S02]  /*18840*/  LDSM.16.MT88.4 R24, [R152+0x7800] ;  /* 0x007800009818783b */ /* 0x000e640000004200 */
[--C-:B------:R-:W-:Y:S01]  /*18850*/  FFMA.FTZ R96, R35, UR4, -R118.reuse ;  /* 0x0000000423607c23 */ /* 0x100fe20008010876 */
[C---:B----4-:R-:W-:Y:S06]  /*18860*/  HMMA.16816.F32 R12, R20.reuse, R84, R12 ;  /* 0x00000054140c723c */ /* 0x050fec000000180c */
[----:B------:R-:W-:Y:S01]  /*18870*/  MUFU.EX2 R45, R45 ;  /* 0x0000002d002d7308 */ /* 0x000fe20000000800 */
[--C-:B------:R-:W-:Y:S01]  /*18880*/  FFMA.FTZ R98, R32, UR4, -R117.reuse ;  /* 0x0000000420627c23 */ /* 0x100fe20008010875 */
[C---:B------:R-:W-:Y:S03]  /*18890*/  HMMA.16816.F32 R76, R20.reuse, R86, R76 ;  /* 0x00000056144c723c */ /* 0x040fe6000000184c */
[--C-:B------:R-:W-:Y:S03]  /*188a0*/  FFMA.FTZ R85, R33, UR4, -R117.reuse ;  /* 0x0000000421557c23 */ /* 0x100fe60008010875 */
[C---:B--2---:R-:W-:Y:S02]  /*188b0*/  HMMA.16816.F32 R16, R20.reuse, R88, R16 ;  /* 0x000000581410723c */ /* 0x044fe40000001810 */
[----:B------:R-:W2:Y:S01]  /*188c0*/  MUFU.EX2 R97, R97 ;  /* 0x0000006100617308 */ /* 0x000ea20000000800 */
[----:B------:R-:W3:Y:S02]  /*188d0*/  LDSM.16.MT88.4 R32, [R149+0x7800] ;  /* 0x007800009520783b */ /* 0x000ee40000004200 */
[--C-:B------:R-:W-:Y:S01]  /*188e0*/  FFMA.FTZ R84, R38, UR4, -R118.reuse ;  /* 0x0000000426547c23 */ /* 0x100fe20008010876 */
[----:B------:R-:W-:Y:S06]  /*188f0*/  HMMA.16816.F32 R80, R20, R90, R80 ;  /* 0x0000005a1450723c */ /* 0x000fec0000001850 */
[----:B------:R-:W-:Y:S01]  /*18900*/  MUFU.EX2 R99, R99 ;  /* 0x0000006300637308 */ /* 0x000fe20000000800 */
[--C-:B------:R-:W-:Y:S01]  /*18910*/  FFMA.FTZ R87, R39, UR4, -R118.reuse ;  /* 0x0000000427577c23 */ /* 0x100fe20008010876 */
[--C-:B------:R-:W-:Y:S03]  /*18920*/  FFMA.FTZ R86, R42, UR4, -R118.reuse ;  /* 0x000000042a567c23 */ /* 0x100fe60008010876 */
[----:B------:R-:W-:Y:S01]  /*18930*/  F2FP.F16.F32.PACK_AB R20, R134, R131 ;  /* 0x000000838614723e */ /* 0x000fe200000000ff */
[--C-:B------:R-:W-:Y:S04]  /*18940*/  FFMA.FTZ R89, R43, UR4, -R118.reuse ;  /* 0x000000042b597c23 */ /* 0x100fe80008010876 */
[----:B------:R-:W4:Y:S01]  /*18950*/  MUFU.EX2 R96, R96 ;  /* 0x0000006000607308 */ /* 0x000f220000000800 */
[----:B--2---:R-:W-:Y:S01]  /*18960*/  F2FP.F16.F32.PACK_AB R21, R97, R106 ;  /* 0x0000006a6115723e */ /* 0x004fe200000000ff */
[--C-:B------:R-:W-:Y:S01]  /*18970*/  FFMA.FTZ R91, R36, UR4, -R117.reuse ;  /* 0x00000004245b7c23 */ /* 0x100fe20008010875 */
[--C-:B------:R-:W-:Y:S01]  /*18980*/  FFMA.FTZ R88, R37, UR4, -R117.reuse ;  /* 0x0000000425587c23 */ /* 0x100fe20008010875 */
[----:B------:R-:W-:Y:S01]  /*18990*/  FFMA.FTZ R90, R40, UR4, -R117 ;  /* 0x00000004285a7c23 */ /* 0x000fe20008010875 */
[----:B------:R-:W-:Y:S01]  /*189a0*/  LDSM.16.MT88.4 R36, [R149+0x8800] ;  /* 0x008800009524783b */ /* 0x000fe20000004200 */
[----:B------:R-:W-:Y:S01]  /*189b0*/  FFMA.FTZ R118, R67, UR4, -R118 ;  /* 0x0000000443767c23 */ /* 0x000fe20008010876 */
[----:B------:R-:W-:Y:S03]  /*189c0*/  FADD.FTZ R131, R131, R104 ;  /* 0x0000006883837221 */ /* 0x000fe60000010000 */
[----:B------:R-:W-:Y:S01]  /*189d0*/  MUFU.EX2 R98, R98 ;  /* 0x0000006200627308 */ /* 0x000fe20000000800 */
[----:B------:R-:W-:Y:S02]  /*189e0*/  FADD.FTZ R131, R134, R131 ;  /* 0x0000008386837221 */ /* 0x000fe40000010000 */
[----:B------:R-:W-:Y:S07]  /*189f0*/  LDSM.16.MT88.4 R40, [R150+0x9000] ;  /* 0x009000009628783b */ /* 0x000fee0000004200 */
[----:B------:R-:W2:Y:S01]  /*18a00*/  MUFU.EX2 R85, R85 ;  /* 0x0000005500557308 */ /* 0x000ea20000000800 */
[----:B----4-:R-:W-:Y:S09]  /*18a10*/  F2FP.F16.F32.PACK_AB R23, R96, R99 ;  /* 0x000000636017723e */ /* 0x010ff200000000ff */
[----:B------:R-:W-:Y:S10]  /*18a20*/  MUFU.EX2 R84, R84 ;  /* 0x0000005400547308 */ /* 0x000ff40000000800 */
[----:B------:R-:W4:Y:S01]  /*18a30*/  MUFU.EX2 R87, R87 ;  /* 0x0000005700577308 */ /* 0x000f220000000800 */
[----:B--2---:R-:W-:Y:S07]  /*18a40*/  F2FP.F16.F32.PACK_AB R22, R85, R98 ;  /* 0x000000625516723e */ /* 0x004fee00000000ff */
        /* <DEDUP_REMOVED lines=10> */
[----:B------:R-:W3:Y:S03]  /*18af0*/  MUFU.EX2 R89, R89 ;  /* 0x0000005900597308 */ /* 0x000ee60000000800 */
[C---:B------:R-:W-:Y:S01]  /*18b00*/  HMMA.16816.F32 R76, R20.reuse, R34, R76 ;  /* 0x00000022144c723c */ /* 0x040fe2000000184c */
[----:B------:R-:W5:Y:S06]  /*18b10*/  LDSM.16.MT88.4 R32, [R150+0x8000] ;  /* 0x008000009620783b */ /* 0x000f6c0000004200 */
[----:B------:R-:W-:Y:S10]  /*18b20*/  MUFU.EX2 R91, R91 ;  /* 0x0000005b005b7308 */ /* 0x000ff40000000800 */
[----:B------:R-:W2:Y:S01]  /*18b30*/  MUFU.EX2 R88, R88 ;  /* 0x0000005800587308 */ /* 0x000ea20000000800 */
[C---:B-1----:R-:W-:Y:S09]  /*18b40*/  HMMA.16816.F32 R16, R20.reuse, R24, R16 ;  /* 0x000000181410723c */ /* 0x042ff20000001810 */
[----:B------:R-:W1:Y:S01]  /*18b50*/  MUFU.EX2 R90, R90 ;  /* 0x0000005a005a7308 */ /* 0x000e620000000800 */
[----:B------:R-:W-:Y:S01]  /*18b60*/  HMMA.16816.F32 R80, R20, R26, R80 ;  /* 0x0000001a1450723c */ /* 0x000fe20000001850 */
[----:B------:R-:W5:Y:S08]  /*18b70*/  LDSM.16.MT88.4 R24, [R149+0x8000] ;  /* 0x008000009518783b */ /* 0x000f700000004200 */
[----:B------:R-:W-:Y:S02]  /*18b80*/  MUFU.EX2 R54, R54 ;  /* 0x0000003600367308 */ /* 0x000fe40000000800 */
[----:B----4-:R-:W-:Y:S02]  /*18b90*/  F2FP.F16.F32.PACK_AB R21, R87, R84 ;  /* 0x000000545715723e */ /* 0x010fe400000000ff */
[----:B---3--:R-:W-:Y:S06]  /*18ba0*/  F2FP.F16.F32.PACK_AB R23, R89, R86 ;  /* 0x000000565917723e */ /* 0x008fec00000000ff */
[----:B------:R-:W3:Y:S01]  /*18bb0*/  MUFU.EX2 R55, R55 ;  /* 0x0000003700377308 */ /* 0x000ee20000000800 */
[----:B--2---:R-:W-:Y:S02]  /*18bc0*/  F2FP.F16.F32.PACK_AB R20, R88, R91 ;  /* 0x0000005b5814723e */ /* 0x004fe400000000ff */
[----:B-1----:R-:W-:Y:S07]  /*18bd0*/  F2FP.F16.F32.PACK_AB R22, R133, R90 ;  /* 0x0000005a8516723e */ /* 0x002fee00000000ff */
[----:B------:R-:W-:Y:S01]  /*18be0*/  MUFU.EX2 R58, R58 ;  /* 0x0000003a003a7308 */ /* 0x000fe20000000800 */
[C---:B------:R-:W-:Y:S06]  /*18bf0*/  HMMA.16816.F32 R4, R20.reuse, R28, R4 ;  /* 0x0000001c1404723c */ /* 0x040fec0000001804 */
[C---:B------:R-:W-:Y:S01]  /*18c00*/  HMMA.16816.F32 R8, R20.reuse, R30, R8 ;  /* 0x0000001e1408723c */ /* 0x040fe20000001808 */
[----:B------:R-:W1:Y:S02]  /*18c10*/  LDSM.16.MT88.4 R28, [R148+0x8000] ;  /* 0x00800000941c783b */ /* 0x000e640000004200 */
[----:B------:R-:W2:Y:S03]  /*18c20*/  MUFU.EX2 R59, R59 ;  /* 0x0000003b003b7308 */ /* 0x000ea60000000800 */
[C---:B-----5:R-:W-:Y:S07]  /*18c30*/  HMMA.16816.F32 R68, R20.reuse, R32, R68 ;  /* 0x000000201444723c */ /* 0x060fee0000001844 */
[----:B------:R-:W-:Y:S01]  /*18c40*/  MUFU.EX2 R52, R52 ;  /* 0x0000003400347308 */ /* 0x000fe20000000800 */
[C---:B------:R-:W-:Y:S01]  /*18c50*/  HMMA.16816.F32 R72, R20.reuse, R34, R72 ;  /* 0x000000221448723c */ /* 0x040fe20000001848 */
[----:B------:R-:W4:Y:S05]  /*18c60*/  LDSM.16.MT88.4 R32, [R152+0x8800] ;  /* 0x008800009820783b */ /* 0x000f2a0000004200 */
[C---:B------:R-:W-:Y:S03]  /*18c70*/  HMMA.16816.F32 R12, R20.reuse, R24, R12 ;  /* 0x00000018140c723c */ /* 0x040fe6000000180c */
[----:B------:R-:W5:Y:S03]  /*18c80*/  MUFU.EX2 R53, R53 ;  /* 0x0000003500357308 */ /* 0x000f660000000800 */
[C---:B------:R-:W-:Y:S01]  /*18c90*/  HMMA.16816.F32 R76, R20.reuse, R26, R76 ;  /* 0x0000001a144c723c */ /* 0x040fe2000000184c */
[----:B------:R-:W3:Y:S06]  /*18ca0*/  LDSM.16.MT88.4 R24, [R150+0x8800] ;  /* 0x008800009618783b */ /* 0x000eec0000004200 */
[----:B------:R-:W-:Y:S10]  /*18cb0*/  MUFU.EX2 R56, R56 ;  /* 0x0000003800387308 */ /* 0x000ff40000000800 */
[----:B------:R-:W5:Y:S01]  /*18cc0*/  MUFU.EX2 R57, R57 ;  /* 0x0000003900397308 */ /* 0x000f620000000800 */
[C---:B-1----:R-:W-:Y:S09]  /*18cd0*/  HMMA.16816.F32 R16, R20.reuse, R28, R16 ;  /* 0x0000001c1410723c */ /* 0x042ff20000001810 */
[----:B------:R-:W-:Y:S01]  /*18ce0*/  MUFU.EX2 R62, R62 ;  /* 0x0000003e003e7308 */ /* 0x000fe20000000800 */
[----:B------:R-:W-:Y:S01]  /*18cf0*/  HMMA.16816.F32 R80, R20, R30, R80 ;  /* 0x0000001e1450723c */ /* 0x000fe20000001850 */
[----:B------:R-:W1:Y:S08]  /*18d00*/  LDSM.16.MT88.4 R28, [R148+0x8800] ;  /* 0x00880000941c783b */ /* 0x000e700000004200 */
[----:B------:R-:W5:Y:S02]  /*18d10*/  MUFU.EX2 R63, R63 ;  /* 0x0000003f003f7308 */ /* 0x000f640000000800 */
[----:B------:R-:W-:Y:S02]  /*18d20*/  F2FP.F16.F32.PACK_AB R21, R47, R46 ;  /* 0x0000002e2f15723e */ /* 0x000fe400000000ff */
[----:B------:R-:W-:Y:S06]  /*18d30*/  F2FP.F16.F32.PACK_AB R23, R51, R50 ;  /* 0x000000323317723e */ /* 0x000fec00000000ff */
[----:B------:R-:W-:Y:S01]  /*18d40*/  MUFU.EX2 R66, R66 ;  /* 0x0000004200427308 */ /* 0x000fe20000000800 */
[----:B------:R-:W-:Y:S02]  /*18d50*/  F2FP.F16.F32.PACK_AB R20, R45, R44 ;  /* 0x0000002c2d14723e */ /* 0x000fe400000000ff */
[----:B------:R-:W-:Y:S07]  /*18d60*/  F2FP.F16.F32.PACK_AB R22, R49, R48 ;  /* 0x000000303116723e */ /* 0x000fee00000000ff */
[----:B------:R-:W5:Y:S01]  /*18d70*/  MUFU.EX2 R67, R118 ;  /* 0x0000007600437308 */ /* 0x000f620000000800 */
[C---:B----4-:R-:W-:Y:S06]  /*18d80*/  HMMA.16816.F32 R4, R20.reuse, R32, R4 ;  /* 0x000000201404723c */ /* 0x050fec0000001804 */
[C---:B------:R-:W-:Y:S01]  /*18d90*/  HMMA.16816.F32 R8, R20.reuse, R34, R8 ;  /* 0x000000221408723c */ /* 0x040fe20000001808 */
[----:B------:R-:W4:Y:S02]  /*18da0*/  LDSM.16.MT88.4 R32, [R152+0x9000] ;  /* 0x009000009820783b */ /* 0x000f240000004200 */
[----:B------:R-:W-:Y:S03]  /*18db0*/  MUFU.EX2 R60, R60 ;  /* 0x0000003c003c7308 */ /* 0x000fe60000000800 */
[C---:B---3--:R-:W-:Y:S07]  /*18dc0*/  HMMA.16816.F32 R68, R20.reuse, R24, R68 ;  /* 0x000000181444723c */ /* 0x048fee0000001844 */
[----:B------:R-:W3:Y:S01]  /*18dd0*/  MUFU.EX2 R61, R61 ;  /* 0x0000003d003d7308 */ /* 0x000ee20000000800 */
[C---:B------:R-:W-:Y:S03]  /*18de0*/  HMMA.16816.F32 R72, R20.reuse, R26, R72 ;  /* 0x0000001a1448723c */ /* 0x040fe60000001848 */
[----:B------:R-:W-:Y:S03]  /*18df0*/  F2FP.F16.F32.PACK_AB R25, R55, R54 ;  /* 0x000000363719723e */ /* 0x000fe600000000ff */
[C---:B------:R-:W-:Y:S05]  /*18e00*/  HMMA.16816.F32 R12, R20.reuse, R36, R12 ;  /* 0x00000024140c723c */ /* 0x040fea000000180c */
[----:B--2---:R-:W-:Y:S01]  /*18e10*/  F2FP.F16.F32.PACK_AB R27, R59, R58 ;  /* 0x0000003a3b1b723e */ /* 0x004fe200000000ff */
[C---:B------:R-:W-:Y:S01]  /*18e20*/  HMMA.16816.F32 R76, R20.reuse, R38, R76 ;  /* 0x00000026144c723c */ /* 0x040fe2000000184c */
[----:B------:R-:W2:Y:S04]  /*18e30*/  LDSM.16.MT88.4 R36, [R149+0x9000] ;  /* 0x009000009524783b */ /* 0x000ea80000004200 */
[----:B------:R-:W-:Y:S01]  /*18e40*/  FADD.FTZ R24, R124, R121 ;  /* 0x000000797c187221 */ /* 0x000fe20000010000 */
[C---:B-1----:R-:W-:Y:S05]  /*18e50*/  HMMA.16816.F32 R16, R20.reuse, R28, R16 ;  /* 0x0000001c1410723c */ /* 0x042fea0000001810 */
[----:B------:R-:W-:Y:S01]  /*18e60*/  FADD.FTZ R24, R125, R24 ;  /* 0x000000187d187221 */ /* 0x000fe20000010000 */
[----:B------:R-:W-:Y:S01]  /*18e70*/  HMMA.16816.F32 R80, R20, R30, R80 ;  /* 0x0000001e1450723c */ /* 0x000fe20000001850 */
[----:B------:R-:W1:Y:S04]  /*18e80*/  LDSM.16.MT88.4 R20, [R148+0x9000] ;  /* 0x009000009414783b */ /* 0x000e680000004200 */
[----:B------:R-:W-:Y:S01]  /*18e90*/  FADD.FTZ R109, R109, R24 ;  /* 0x000000186d6d7221 */ /* 0x000fe20000010000 */
[----:B-----5:R-:W-:Y:S02]  /*18ea0*/  F2FP.F16.F32.PACK_AB R24, R53, R52 ;  /* 0x000000343518723e */ /* 0x020fe400000000ff */
[----:B------:R-:W-:Y:S03]  /*18eb0*/  F2FP.F16.F32.PACK_AB R26, R57, R56 ;  /* 0x00000038391a723e */ /* 0x000fe600000000ff */
[----:B------:R-:W-:Y:S01]  /*18ec0*/  FADD.FTZ R108, R108, R109 ;  /* 0x0000006d6c6c7221 */ /* 0x000fe20000010000 */
[----:B------:R-:W-:Y:S02]  /*18ed0*/  F2FP.F16.F32.PACK_AB R29, R63, R62 ;  /* 0x0000003e3f1d723e */ /* 0x000fe400000000ff */
[----:B------:R-:W-:Y:S01]  /*18ee0*/  F2FP.F16.F32.PACK_AB R31, R67, R66 ;  /* 0x00000042431f723e */ /* 0x000fe200000000ff */
[C---:B----4-:R-:W-:Y:S05]  /*18ef0*/  HMMA.16816.F32 R4, R24.reuse, R32, R4 ;  /* 0x000000201804723c */ /* 0x050fea0000001804 */
[----:B------:R-:W-:Y:S01]  /*18f00*/  FADD.FTZ R129, R129, R108 ;  /* 0x0000006c81817221 */ /* 0x000fe20000010000 */
[C---:B------:R-:W-:Y:S01]  /*18f10*/  HMMA.16816.F32 R8, R24.reuse, R34, R8 ;  /* 0x000000221808723c */ /* 0x040fe20000001808 */
[----:B------:R-:W4:Y:S04]  /*18f20*/  LDSM.16.MT88.4 R32, [R150+0x9800] ;  /* 0x009800009620783b */ /* 0x000f280000004200 */
[----:B------:R-:W-:Y:S01]  /*18f30*/  FADD.FTZ R129, R112, R129 ;  /* 0x0000008170817221 */ /* 0x000fe20000010000 */
[C---:B------:R-:W-:Y:S05]  /*18f40*/  HMMA.16816.F32 R68, R24.reuse, R40, R68 ;  /* 0x000000281844723c */ /* 0x040fea0000001844 */
[----:B------:R-:W-:Y:S01]  /*18f50*/  FADD.FTZ R114, R114, R129 ;  /* 0x0000008172727221 */ /* 0x000fe20000010000 */
[C---:B------:R-:W-:Y:S05]  /*18f60*/  HMMA.16816.F32 R72, R24.reuse, R42, R72 ;  /* 0x0000002a1848723c */ /* 0x040fea0000001848 */
[--C-:B------:R-:W-:Y:S01]  /*18f70*/  FFMA.FTZ R40, R64, UR4, -R117.reuse ;  /* 0x0000000440287c23 */ /* 0x100fe20008010875 */
[C---:B--2---:R-:W-:Y:S05]  /*18f80*/  HMMA.16816.F32 R12, R24.reuse, R36, R12 ;  /* 0x00000024180c723c */ /* 0x044fea000000180c */
[----:B------:R-:W-:Y:S01]  /*18f90*/  FFMA.FTZ R117, R65, UR4, -R117 ;  /* 0x0000000441757c23 */ /* 0x000fe20008010875 */
[C---:B------:R-:W-:Y:S01]  /*18fa0*/  HMMA.16816.F32 R76, R24.reuse, R38, R76 ;  /* 0x00000026184c723c */ /* 0x040fe2000000184c */
[----:B------:R-:W-:Y:S01]  /*18fb0*/  MUFU.EX2 R40, R40 ;  /* 0x0000002800287308 */ /* 0x000fe20000000800 */
[----:B------:R-:W2:Y:S03]  /*18fc0*/  LDSM.16.MT88.4 R36, [R149+0x9800] ;  /* 0x009800009524783b */ /* 0x000ea60000004200 */
[----:B------:R-:W-:Y:S01]  /*18fd0*/  FADD.FTZ R115, R115, R114 ;  /* 0x0000007273737221 */ /* 0x000fe20000010000 */
[C---:B-1----:R-:W-:Y:S05]  /*18fe0*/  HMMA.16816.F32 R16, R24.reuse, R20, R16 ;  /* 0x000000141810723c */ /* 0x042fea0000001810 */
[----:B------:R-:W1:Y:S01]  /*18ff0*/  MUFU.EX2 R117, R117 ;  /* 0x0000007500757308 */ /* 0x000e620000000800 */
[----:B------:R-:W-:Y:S01]  /*19000*/  FADD.FTZ R106, R106, R115 ;  /* 0x000000736a6a7221 */ /* 0x000fe20000010000 */
[----:B------:R-:W-:Y:S01]  /*19010*/  HMMA.16816.F32 R80, R24, R22, R80 ;  /* 0x000000161850723c */ /* 0x000fe20000001850 */
[----:B------:R-:W5:Y:S03]  /*19020*/  LDSM.16.MT88.4 R20, [R148+0x9800] ;  /* 0x009800009414783b */ /* 0x000f660000004200 */
[----:B------:R-:W-:Y:S01]  /*19030*/  FADD.FTZ R106, R97, R106 ;  /* 0x0000006a616a7221 */ /* 0x000fe20000010000 */
[----:B------:R-:W-:Y:S01]  /*19040*/  FADD.FTZ R42, R98, R131 ;  /* 0x00000083622a7221 */ /* 0x000fe20000010000 */
[----:B---3--:R-:W-:Y:S02]  /*19050*/  F2FP.F16.F32.PACK_AB R28, R61, R60 ;  /* 0x0000003c3d1c723e */ /* 0x008fe400000000ff */
[----:B------:R-:W-:Y:S03]  /*19060*/  FADD.FTZ R99, R99, R106 ;  /* 0x0000006a63637221 */ /* 0x000fe60000010000 */
[----:B------:R-:W-:Y:S01]  /*19070*/  FADD.FTZ R42, R85, R42 ;  /* 0x0000002a552a7221 */ /* 0x000fe20000010000 */
[----:B-1----:R-:W-:Y:S01]  /*19080*/  F2FP.F16.F32.PACK_AB R30, R117, R40 ;  /* 0x00000028751e723e */ /* 0x002fe200000000ff */
[----:B------:R-:W-:Y:S02]  /*19090*/  FADD.FTZ R99, R96, R99 ;  /* 0x0000006360637221 */ /* 0x000fe40000010000 */
[----:B------:R-:W-:Y:S02]  /*190a0*/  FADD.FTZ R25, R91, R42 ;  /* 0x0000002a5b197221 */ /* 0x000fe40000010000 */
[----:B------:R-:W-:Y:S02]  /*190b0*/  FADD.FTZ R84, R84, R99 ;  /* 0x0000006354547221 */ /* 0x000fe40000010000 */
[----:B------:R-:W-:Y:S01]  /*190c0*/  FADD.FTZ R25, R88, R25 ;  /* 0x0000001958197221 */ /* 0x000fe20000010000 */
[C---:B------:R-:W-:Y:S05]  /*190d0*/  HMMA.16816.F32 R96, R28.reuse, R92, R4 ;  /* 0x0000005c1c60723c */ /* 0x040fea0000001804 */
[----:B------:R-:W-:Y:S01]  /*190e0*/  FADD.FTZ R87, R87, R84 ;  /* 0x0000005457577221 */ /* 0x000fe20000010000 */
[C---:B------:R-:W-:Y:S05]  /*190f0*/  HMMA.16816.F32 R92, R28.reuse, R94, R8 ;  /* 0x0000005e1c5c723c */ /* 0x040fea0000001808 */
[----:B------:R-:W-:Y:S01]  /*19100*/  FADD.FTZ R86, R86, R87 ;  /* 0x0000005756567221 */ /* 0x000fe20000010000 */
[C---:B----4-:R-:W-:Y:S05]  /*19110*/  HMMA.16816.F32 R68, R28.reuse, R32, R68 ;  /* 0x000000201c44723c */ /* 0x050fea0000001844 */
[----:B------:R-:W-:Y:S01]  /*19120*/  FADD.FTZ R90, R90, R25 ;  /* 0x000000195a5a7221 */ /* 0x000fe20000010000 */
[C---:B------:R-:W-:Y:S05]  /*19130*/  HMMA.16816.F32 R72, R28.reuse, R34, R72 ;  /* 0x000000221c48723c */ /* 0x040fea0000001848 */
[----:B------:R-:W-:Y:S01]  /*19140*/  FADD.FTZ R89, R89, R86 ;  /* 0x0000005659597221 */ /* 0x000fe20000010000 */
[----:B------:R-:W-:Y:S05]  /*19150*/  FADD.FTZ R133, R133, R90 ;  /* 0x0000005a85857221 */ /* 0x000fea0000010000 */
[----:B------:R-:W-:Y:S01]  /*19160*/  FADD.FTZ R46, R46, R89 ;  /* 0x000000592e2e7221 */ /* 0x000fe20000010000 */
[----:B------:R-:W-:Y:S01]  /*19170*/  FADD.FTZ R44, R44, R133 ;  /* 0x000000852c2c7221 */ /* 0x000fe20000010000 */
[C---:B--2---:R-:W-:Y:S03]  /*19180*/  HMMA.16816.F32 R88, R28.reuse, R36, R12 ;  /* 0x000000241c58723c */ /* 0x044fe6000000180c */
[----:B------:R-:W-:Y:S01]  /*19190*/  FADD.FTZ R47, R47, R46 ;  /* 0x0000002e2f2f7221 */ /* 0x000fe20000010000 */
[----:B------:R-:W-:Y:S02]  /*191a0*/  FADD.FTZ R45, R45, R44 ;  /* 0x0000002c2d2d7221 */ /* 0x000fe40000010000 */
        /* <DEDUP_REMOVED lines=24> */
.L_x_6935:
        /* <DEDUP_REMOVED lines=8> */
[----:B------:R-:W-:Y:S01]  /*193b0*/  MOV R16, 0x7f800000 ;  /* 0x7f80000000107802 */ /* 0x000fe20000000f00 */
[----:B-1----:R-:W-:Y:S01]  /*193c0*/  FADD.FTZ R9, R9, R176 ;  /* 0x000000b009097221 */ /* 0x002fe20000010000 */
[----:B--2---:R-:W-:Y:S01]  /*193d0*/  ULEA UR4, UR4, UR5, 0x18 ;  /* 0x0000000504047291 */ /* 0x004fe2000f8ec03f */
[----:B---3--:R-:W-:-:S03]  /*193e0*/  FADD.FTZ R11, R0, R177 ;  /* 0x000000b1000b7221 */ /* 0x008fc60000010000 */
[----:B------:R-:W1:Y:S04]  /*193f0*/  SHFL.BFLY PT, R4, R9, 0x1, 0x1f ;  /* 0x0c201f0009047f89 */ /* 0x000e6800000e0000 */
[----:B------:R-:W2:Y:S01]  /*19400*/  SHFL.BFLY PT, R6, R11, 0x1, 0x1f ;  /* 0x0c201f000b067f89 */ /* 0x000ea200000e0000 */
[----:B----4-:R-:W-:Y:S01]  /*19410*/  SHF.R.S32.HI R0, RZ, 0x1f, R5 ;  /* 0x0000001fff007819 */ /* 0x010fe20000011405 */
[----:B-1----:R-:W-:-:S03]  /*19420*/  FADD.FTZ R4, R9, R4 ;  /* 0x0000000409047221 */ /* 0x002fc60000010000 */
[CC--:B------:R-:W-:Y:S02]  /*19430*/  LEA.HI R9, R0.reuse, R5.reuse, RZ, 0x2 ;  /* 0x0000000500097211 */ /* 0x0c0fe400078f10ff */
[----:B------:R-:W-:Y:S01]  /*19440*/  LEA.HI R0, R0, R5, RZ, 0x5 ;  /* 0x0000000500007211 */ /* 0x000fe200078f28ff */
[----:B--2---:R-:W-:Y:S01]  /*19450*/  FADD.FTZ R6, R11, R6 ;  /* 0x000000060b067221 */ /* 0x004fe20000010000 */
[--C-:B------:R-:W-:Y:S02]  /*19460*/  SHF.R.S32.HI R11, RZ, 0x2, R9.reuse ;  /* 0x00000002ff0b7819 */ /* 0x100fe40000011409 */
[----:B------:R-:W-:Y:S02]  /*19470*/  SHF.R.S32.HI R10, RZ, 0x1f, R9 ;  /* 0x0000001fff0a7819 */ /* 0x000fe40000011409 */
[----:B------:R-:W-:Y:S02]  /*19480*/  FSETP.NE.FTZ.AND P3, PT, R6, RZ, PT ;  /* 0x000000ff0600720b */ /* 0x000fe40003f75000 */
[----:B------:R-:W-:-:S02]  /*19490*/  LEA.HI R10, R10, R11, RZ, 0x3 ;  /* 0x0000000b0a0a7211 */ /* 0x000fc400078f18ff */
[----:B------:R-:W-:Y:S02]  /*194a0*/  FSETP.NE.FTZ.AND P0, PT, R4, RZ, PT ;  /* 0x000000ff0400720b */ /* 0x000fe40003f15000 */
[----:B------:R-:W-:Y:S02]  /*194b0*/  LOP3.LUT R10, R10, 0xfffffff8, RZ, 0xc0, !PT ;  /* 0xfffffff80a0a7812 */ /* 0x000fe400078ec0ff */
[----:B------:R-:W-:Y:S02]  /*194c0*/  LOP3.LUT R12, R9, 0x3ffffffc, RZ, 0xc0, !PT ;  /* 0x3ffffffc090c7812 */ /* 0x000fe400078ec0ff */
[----:B------:R-:W-:Y:S02]  /*194d0*/  IADD3 R10, R11, -R10, RZ ;  /* 0x8000000a0b0a7210 */ /* 0x000fe40007ffe0ff */
[----:B------:R-:W-:Y:S01]  /*194e0*/  SHF.R.S32.HI R11, RZ, 0x5, R0 ;  /* 0x00000005ff0b7819 */ /* 0x000fe20000011400 */
[----:B------:R-:W1:Y:S01]  /*194f0*/  @P3 MUFU.RCP R7, R6 ;  /* 0x0000000600073308 */ /* 0x000e620000001000 */
[----:B------:R-:W-:Y:S01]  /*19500*/  IADD3 R12, -R12, R5, RZ ;  /* 0x000000050c0c7210 */ /* 0x000fe20007ffe1ff */
[----:B------:R-:W-:-:S04]  /*19510*/  IMAD.SHL.U32 R9, R10, 0x40, RZ ;  /* 0x000000400a097824 */ /* 0x000fc800078e00ff */
[----:B------:R-:W-:Y:S01]  /*19520*/  IMAD R12, R11, 0x200, R12 ;  /* 0x000002000b0c7824 */ /* 0x000fe200078e020c */
[----:B------:R-:W-:Y:S01]  /*19530*/  LOP3.LUT R13, R9, 0x1c0, RZ, 0xc0, !PT ;  /* 0x000001c0090d7812 */ /* 0x000fe200078ec0ff */
[----:B------:R-:W2:Y:S01]  /*19540*/  @P0 MUFU.RCP R8, R4 ;  /* 0x0000000400080308 */ /* 0x000ea20000001000 */
[----:B------:R-:W-:Y:S02]  /*19550*/  LOP3.LUT R9, R10, 0x1, RZ, 0xc0, !PT ;  /* 0x000000010a097812 */ /* 0x000fe400078ec0ff */
        /* <DEDUP_REMOVED lines=11> */
[----:B------:R-:W-:Y:S01]  /*19610*/  SEL R9, R9, 0x10, !P4 ;  /* 0x0000001009097807 */ /* 0x000fe20006000000 */
        /* <DEDUP_REMOVED lines=63> */
[----:B---3--:R-:W-:Y:S02]  /*19a10*/  @P3 FMUL.FTZ R6, R6, 0.69314718246459960938 ;  /* 0x3f31721806063820 */ /* 0x008fe40000410000 */
        /* <DEDUP_REMOVED lines=16> */
[----:B------:R-:W2:Y:S01]  /*19b20*/  S2R R6, SR_CTAID.Y ;  /* 0x0000000000067919 */ /* 0x000ea20000002600 */
[----:B------:R-:W2:Y:S01]  /*19b30*/  LDC R3, c[0x0][0x2c4] ;  /* 0x0000b100ff037b82 */ /* 0x000ea20000000800 */
[----:B------:R-:W-:Y:S01]  /*19b40*/  ISETP.NE.AND P0, PT, R164, -0x1, PT ;  /* 0xffffffffa400780c */ /* 0x000fe20003f05270 */
[----:B-1----:R-:W1:Y:S06]  /*19b50*/  S2R R7, SR_CTAID.Z ;  /* 0x0000000000077919 */ /* 0x002e6c0000002700 */
[----:B------:R-:W1:Y:S01]  /*19b60*/  LDC R2, c[0x0][0x2e4] ;  /* 0x0000b900ff027b82 */ /* 0x000e620000000800 */
[----:B--2---:R-:W-:-:S05]  /*19b70*/  IMAD R3, R6, R3, RZ ;  /* 0x0000000306037224 */ /* 0x004fca00078e02ff */
[----:B------:R-:W-:-:S05]  /*19b80*/  SEL R3, R3, R164, !P0 ;  /* 0x000000a403037207 */ /* 0x000fca0004000000 */
[----:B-1----:R-:W-:Y:S01]  /*19b90*/  IMAD R3, R7, R2, R3 ;  /* 0x0000000207037224 */ /* 0x002fe200078e0203 */
[----:B------:R-:W-:Y:S06]  /*19ba0*/  BRA `(.L_x_6941) ;  /* 0x0000000000187947 */ /* 0x000fec0003800000 */
.L_x_6940:
[----:B-1----:R-:W1:Y:S01]  /*19bb0*/  S2R R7, SR_CTAID.Z ;  /* 0x0000000000077919 */ /* 0x002e620000002700 */
[----:B------:R-:W1:Y:S01]  /*19bc0*/  LDC R2, c[0x0][0x270] ;  /* 0x00009c00ff027b82 */ /* 0x000e620000000800 */
[----:B------:R-:W1:Y:S07]  /*19bd0*/  S2R R6, SR_CTAID.Y ;  /* 0x0000000000067919 */ /* 0x000e6e0000002600 */
[----:B------:R-:W2:Y:S01]  /*19be0*/  LDC R3, c[0x0][0x2c4] ;  /* 0x0000b100ff037b82 */ /* 0x000ea20000000800 */
[----:B-1----:R-:W-:-:S04]  /*19bf0*/  IMAD R2, R6, R2, R7 ;  /* 0x0000000206027224 */ /* 0x002fc800078e0207 */
[----:B--2---:R-:W-:-:S07]  /*19c00*/  IMAD R3, R2, R3, RZ ;  /* 0x0000000302037224 */ /* 0x004fce00078e02ff */
.L_x_6941:
        /* <DEDUP_REMOVED lines=26> */
.L_x_6943:
[----:B------:R-:W-:Y:S05]  /*19db0*/  BSYNC B0 ;  /* 0x0000000000007941 */ /* 0x000fea0003800000 */
.L_x_6942:
[----:B------:R-:W3:Y:S01]  /*19dc0*/  S2UR UR5, SR_CTAID.X ;  /* 0x00000000000579c3 */ /* 0x000ee20000002500 */
[----:B-1----:R-:W-:Y:S01]  /*19dd0*/  SHF.R.S32.HI R9, RZ, 0x1f, R8 ;  /* 0x0000001fff097819 */ /* 0x002fe20000011408 */
[----:B------:R-:W-:Y:S01]  /*19de0*/  ULDC UR4, c[0x0][0x2d0] ;  /* 0x0000b40000047ab9 */ /* 0x000fe20000000800 */
[----:B------:R-:W-:Y:S01]  /*19df0*/  SHF.R.S32.HI R13, RZ, 0x1f, R6 ;  /* 0x0000001fff0d7819 */ /* 0x000fe20000011406 */
[----:B------:R-:W-:Y:S01]  /*19e00*/  BSSY B0, `(.L_x_6944) ;  /* 0x0000031000007945 */ /* 0x000fe20003800000 */
[----:B------:R-:W-:Y:S02]  /*19e10*/  LEA.HI R0, R9, R8, RZ, 0x3 ;  /* 0x0000000809007211 */ /* 0x000fe400078f18ff */
[----:B------:R-:W-:Y:S01]  /*19e20*/  ISETP.NE.AND P1, PT, R164, -0x1, PT ;  /* 0xffffffffa400780c */ /* 0x000fe20003f25270 */
[----:B--2---:R-:W1:Y:S01]  /*19e30*/  LDC.64 R2, c[0x0][0x290] ;  /* 0x0000a400ff027b82 */ /* 0x004e620000000a00 */
[----:B------:R-:W-:Y:S01]  /*19e40*/  SHF.R.S32.HI R0, RZ, 0x3, R0 ;  /* 0x00000003ff007819 */ /* 0x000fe20000011400 */
[----:B------:R2:W4:Y:S01]  /*19e50*/  LDS.128 R8, [R168+0x1800] ;  /* 0x00180000a8087984 */ /* 0x0005220000000c00 */
[----:B------:R-:W-:-:S02]  /*19e60*/  ISETP.GE.AND P0, PT, R100, UR4, PT ;  /* 0x0000000464007c0c */ /* 0x000fc4000bf06270 */
[----:B------:R-:W-:Y:S01]  /*19e70*/  SHF.R.S32.HI R101, RZ, 0x1f, R100 ;  /* 0x0000001fff657819 */ /* 0x000fe20000011464 */
[----:B------:R-:W-:Y:S02]  /*19e80*/  VIADD R12, R0, 0x10 ;  /* 0x00000010000c7836 */ /* 0x000fe40000000000 */
[----:B------:R-:W5:Y:S01]  /*19e90*/  LDC.64 R4, c[0x0][0x298] ;  /* 0x0000a600ff047b82 */ /* 0x000f620000000a00 */
[----:B---3--:R-:W-:-:S04]  /*19ea0*/  USHF.L.U32 UR5, UR5, 0x6, URZ ;  /* 0x0000000605057899 */ /* 0x008fc8000800063f */
[----:B------:R-:W-:Y:S02]  /*19eb0*/  USHF.R.S32.HI UR4, URZ, 0x1f, UR5 ;  /* 0x0000001f3f047899 */ /* 0x000fe40008011405 */
[----:B------:R-:W-:Y:S02]  /*19ec0*/  VIADD R163, R163, -UR5 ;  /* 0x80000005a3a37c36 */ /* 0x000fe40008000000 */
[----:B-1----:R-:W-:-:S03]  /*19ed0*/  IMAD R13, R13, R2, RZ ;  /* 0x000000020d0d7224 */ /* 0x002fc600078e02ff */
[----:B------:R-:W-:Y:S01]  /*19ee0*/  ISETP.GE.OR P2, PT, R12, R163, P0 ;  /* 0x000000a30c00720c */ /* 0x000fe20000746670 */
[C---:B------:R-:W-:Y:S02]  /*19ef0*/  IMAD R3, R6.reuse, R3, R13 ;  /* 0x0000000306037224 */ /* 0x040fe400078e020d */
[----:B------:R-:W-:Y:S01]  /*19f00*/  IMAD.WIDE.U32 R12, R6, R2, RZ ;  /* 0x00000002060c7225 */ /* 0x000fe200078e00ff */
[----:B------:R-:W-:-:S03]  /*19f10*/  IADD3 R6, R0, 0x20, RZ ;  /* 0x0000002000067810 */ /* 0x000fc60007ffe0ff */
[----:B-----5:R-:W-:-:S04]  /*19f20*/  IMAD.WIDE.U32 R14, R164, R4, RZ ;  /* 0x00000004a40e7225 */ /* 0x020fc800078e00ff */
[----:B------:R-:W-:Y:S01]  /*19f30*/  IMAD R164, R164, R5, R15 ;  /* 0x00000005a4a47224 */ /* 0x000fe200078e020f */
[----:B------:R-:W-:Y:S01]  /*19f40*/  SEL R14, R12, R14, !P1 ;  /* 0x0000000e0c0e7207 */ /* 0x000fe20004800000 */
[C---:B------:R-:W-:Y:S02]  /*19f50*/  IMAD R2, R4.reuse, UR4, RZ ;  /* 0x0000000404027c24 */ /* 0x040fe4000f8e02ff */
[----:B------:R-:W-:Y:S01]  /*19f60*/  @!P1 IMAD.IADD R164, R13, 0x1, R3 ;  /* 0x000000010da49824 */ /* 0x000fe200078e0203 */
[----:B------:R-:W-:Y:S01]  /*19f70*/  SHF.R.S32.HI R3, RZ, 0x1f, R7 ;  /* 0x0000001fff037819 */ /* 0x000fe20000011407 */
[----:B------:R-:W-:-:S04]  /*19f80*/  IMAD.WIDE.U32 R100, R4, UR5, R100 ;  /* 0x0000000504647c25 */ /* 0x000fc8000f8e0064 */
[----:B------:R-:W-:Y:S01]  /*19f90*/  IMAD R13, R5, UR5, R2 ;  /* 0x00000005050d7c24 */ /* 0x000fe2000f8e0202 */
[----:B------:R-:W-:Y:S01]  /*19fa0*/  ULDC.64 UR4, c[0x0][0x2a0] ;  /* 0x0000a80000047ab9 */ /* 0x000fe20000000a00 */
[----:B------:R-:W-:Y:S01]  /*19fb0*/  IADD3 R18, P1, R14, R100, RZ ;  /* 0x000000640e127210 */ /* 0x000fe20007f3e0ff */
[----:B------:R-:W-:Y:S01]  /*19fc0*/  IMAD R12, R3, UR4, RZ ;  /* 0x00000004030c7c24 */ /* 0x000fe2000f8e02ff */
[----:B------:R-:W-:Y:S01]  /*19fd0*/  SHF.R.S32.HI R3, RZ, 0x1f, R0 ;  /* 0x0000001fff037819 */ /* 0x000fe20000011400 */
[----:B------:R-:W-:Y:S01]  /*19fe0*/  VIADD R2, R0, 0x30 ;  /* 0x0000003000027836 */ /* 0x000fe20000000000 */
[----:B------:R-:W-:Y:S01]  /*19ff0*/  IADD3.X R19, R164, R101, R13, P1, !PT ;  /* 0x00000065a4137210 */ /* 0x000fe20000ffe40d */
[C---:B------:R-:W-:Y:S01]  /*1a000*/  IMAD R21, R7.reuse, UR5, R12 ;  /* 0x0000000507157c24 */ /* 0x040fe2000f8e020c */
[-C--:B------:R-:W-:Y:S01]  /*1a010*/  ISETP.GE.OR P1, PT, R6, R163.reuse, P0 ;  /* 0x000000a30600720c */ /* 0x080fe20000726670 */
[----:B------:R2:W1:Y:S01]  /*1a020*/  LDS.128 R12, [R168] ;  /* 0x00000000a80c7984 */ /* 0x0004620000000c00 */
[-C--:B------:R-:W-:Y:S01]  /*1a030*/  ISETP.GE.OR P3, PT, R2, R163.reuse, P0 ;  /* 0x000000a30200720c */ /* 0x080fe20000766670 */
[----:B------:R-:W-:Y:S01]  /*1a040*/  IMAD.WIDE.U32 R18, R7, UR4, R18 ;  /* 0x0000000407127c25 */ /* 0x000fe2000f8e0012 */
[----:B------:R-:W-:-:S04]  /*1a050*/  ISETP.GE.OR P0, PT, R0, R163, P0 ;  /* 0x000000a30000720c */ /* 0x000fc80000706670 */
[----:B------:R-:W-:-:S09]  /*1a060*/  IADD3 R21, R21, R19, RZ ;  /* 0x0000001315157210 */ /* 0x000fd20007ffe0ff */
        /* <DEDUP_REMOVED lines=10> */
.L_x_6945:
[----:B------:R-:W-:Y:S05]  /*1a110*/  BSYNC B0 ;  /* 0x0000000000007941 */ /* 0x000fea0003800000 */
.L_x_6944:
        /* <DEDUP_REMOVED lines=15> */
.L_x_6947:
[----:B------:R-:W-:Y:S05]  /*1a210*/  BSYNC B0 ;  /* 0x0000000000007941 */ /* 0x000fea0003800000 */
.L_x_6946:
[----:B-12---:R-:W1:Y:S01]  /*1a220*/  LDS.128 R168, [R168+0x1000] ;  /* 0x00100000a8a87984 */ /* 0x006e620000000c00 */
[----:B------:R-:W-:Y:S04]  /*1a230*/  BSSY B0, `(.L_x_6948) ;  /* 0x000000e000007945 */ /* 0x000fe80003800000 */
[----:B------:R-:W-:Y:S05]  /*1a240*/  @P1 BRA `(.L_x_6949) ;  /* 0x0000000000301947 */ /* 0x000fea0003800000 */
[----:B----4-:R-:W-:Y:S01]  /*1a250*/  IADD3 R7, P0, R0, 0x20, RZ ;  /* 0x0000002000077810 */ /* 0x010fe20007f1e0ff */
[----:B---3--:R-:W-:Y:S01]  /*1a260*/  IMAD.MOV.U32 R12, RZ, RZ, R18 ;  /* 0x000000ffff0c7224 */ /* 0x008fe200078e0012 */
        /* <DEDUP_REMOVED lines=10> */
.L_x_6949:
[----:B------:R-:W-:Y:S05]  /*1a310*/  BSYNC B0 ;  /* 0x0000000000007941 */ /* 0x000fea0003800000 */
.L_x_6948:
        /* <DEDUP_REMOVED lines=13> */
.L_x_6950:
        /* <DEDUP_REMOVED lines=9> */
.L_x_7942:


//--------------------- .text._ZN5flash24flash_fwd_splitkv_kernelI23Flash_fwd_kernel_traitsILi64ELi64ELi128ELi4ELb0ELb0EN7cutlass6half_tE19Flash_kernel_traitsILi64ELi64ELi128ELi4ES3_EELb1ELb0ELb1ELb0ELb0ELb1ELb0ELb1EEEvNS_16Flash_fwd_paramsE --------------------------
	.section	.text._ZN5flash24flash_fwd_splitkv_kernelI23Flash_fwd_kernel_traitsILi64ELi64ELi128ELi4ELb0ELb0EN7cutlass6half_tE19Flash_kernel_traitsILi64ELi64ELi128ELi4ES3_EELb1ELb0ELb1ELb0ELb0ELb1ELb0ELb1EEEvNS_16Flash_fwd_paramsE,"ax",@progbits
	.align	128
        .global         _ZN5flash24flash_fwd_splitkv_kernelI23Flash_fwd_kernel_traitsILi64ELi64ELi128ELi4ELb0ELb0EN7cutlass6half_tE19Flash_kernel_traitsILi64ELi64ELi128ELi4ES3_EELb1ELb0ELb1ELb0ELb0ELb1ELb0ELb1EEEvNS_16Flash_fwd_paramsE
        .type           _ZN5flash24flash_fwd_splitkv_kernelI23Flash_fwd_kernel_traitsILi64ELi64ELi128ELi4ELb0ELb0EN7cutlass6half_tE19Flash_kernel_traitsILi64ELi64ELi128ELi4ES3_EELb1ELb0ELb1ELb0ELb0ELb1ELb0ELb1EEEvNS_16Flash_fwd_paramsE,@function
        .size           _ZN5flash24flash_fwd_splitkv_kernelI23Flash_fwd_kernel_traitsILi64ELi64ELi128ELi4ELb0ELb0EN7cutlass6half_tE19Flash_kernel_traitsILi64ELi64ELi128ELi4ES3_EELb1ELb0ELb1ELb0ELb0ELb1ELb0ELb1EEEvNS_16Flash_fwd_paramsE,(.L_x_7943 - _ZN5flash24flash_fwd_splitkv_kernelI23Flash_fwd_kernel_traitsILi64ELi64ELi128ELi4ELb0ELb0EN7cutlass6half_tE19Flash_kernel_traitsILi64ELi64ELi128ELi4ES3_EELb1ELb0ELb1ELb0ELb0ELb1ELb0ELb1EEEvNS_16Flash_fwd_paramsE)
        .other          _ZN5flash24flash_fwd_splitkv_kernelI23Flash_fwd_kernel_traitsILi64ELi64ELi128ELi4ELb0ELb0EN7cutlass6half_tE19Flash_kernel_traitsILi64ELi64ELi128ELi4ES3_EELb1ELb0ELb1ELb0ELb0ELb1ELb0ELb1EEEvNS_16Flash_fwd_paramsE,@"STO_CUDA_ENTRY STV_DEFAULT"
_ZN5flash24flash_fwd_splitkv_kernelI23Flash_fwd_kernel_traitsILi64ELi64ELi128ELi4ELb0ELb0EN7cutlass6half_tE19Flash_kernel_traitsILi64ELi64ELi128ELi4ES3_EELb1ELb0ELb1ELb0ELb0ELb1ELb0ELb1EEEvNS_16Flash_fwd_paramsE:
.text._ZN5flash24flash_fwd_splitkv_kernelI23Flash_fwd_kernel_traitsILi64ELi64ELi128ELi4ELb0ELb0EN7cutlass6half_tE19Flash_kernel_traitsILi64ELi64ELi128ELi4ES3_EELb1ELb0ELb1ELb0ELb0ELb1ELb0ELb1EEEvNS_16Flash_fwd_paramsE:
        /* <DEDUP_REMOVED lines=40> */
.L_x_6951:
[----:B------:R-:W1:Y:S02]  /*0280*/  LDC R55, c[0x0][0x2c8] ;  /* 0x0000b200ff377b82 */ /* 0x000e640000000800 */
.L_x_6952:
        /* <DEDUP_REMOVED lines=95> */
.L_x_6955:
[----:B------:R-:W-:Y:S05]  /*0880*/  BSYNC B0 ;  /* 0x0000000000007941 */ /* 0x000fea0003800000 */
.L_x_6954:
        /* <DEDUP_REMOVED lines=18> */
.L_x_6957:
[----:B------:R-:W-:Y:S05]  /*09b0*/  BSYNC B0 ;  /* 0x0000000000007941 */ /* 0x000fea0003800000 */
.L_x_6956:
        /* <DEDUP_REMOVED lines=19> */
.L_x_6959:
[----:B------:R-:W-:Y:S05]  /*0af0*/  BSYNC B0 ;  /* 0x0000000000007941 */ /* 0x000fea0003800000 */
.L_x_6958:
        /* <DEDUP_REMOVED lines=13> */
.L_x_6961:
[----:B------:R-:W-:Y:S05]  /*0bd0*/  BSYNC B0 ;  /* 0x0000000000007941 */ /* 0x000fea0003800000 */
.L_x_6960:
        /* <DEDUP_REMOVED lines=16> */
.L_x_6953:
        /* <DEDUP_REMOVED lines=25> */
.L_x_6962:
        /* <DEDUP_REMOVED lines=82> */
.L_x_6963:
        /* <DEDUP_REMOVED lines=49> */
.L_x_6965:
        /* <DEDUP_REMOVED lines=33> */
.L_x_6964:
        /* <DEDUP_REMOVED lines=249> */
.L_x_7020:
        /* <DEDUP_REMOVED lines=142> */
.L_x_6970:
[----:B------:R-:W-:Y:S05]  /*3120*/  BSYNC B0 ;  /* 0x0000000000007941 */ /* 0x000fea0003800000 */
.L_x_6969:
        /* <DEDUP_REMOVED lines=62> */
.L_x_6972:
[----:B------:R-:W-:Y:S05]  /*3510*/  BSYNC B0 ;  /* 0x0000000000007941 */ /* 0x000fea0003800000 */
.L_x_6971:
        /* <DEDUP_REMOVED lines=62> */
.L_x_6974:
[----:B------:R-:W-:Y:S05]  /*3900*/  BSYNC B0 ;  /* 0x0000000000007941 */ /* 0x000fea0003800000 */
.L_x_6973:
        /* <DEDUP_REMOVED lines=66> */
.L_x_6976:
[----:B------:R-:W-:Y:S05]  /*3d30*/  BSYNC B0 ;  /* 0x0000000000007941 */ /* 0x000fea0003800000 */
.L_x_6975:
        /* <DEDUP_REMOVED lines=63> */
.L_x_6978:
[----:B------:R-:W-:Y:S05]  /*4130*/  BSYNC B0 ;  /* 0x0000000000007941 */ /* 0x000fea0003800000 */
.L_x_6977:
        /* <DEDUP_REMOVED lines=66> */
.L_x_6980:
[----:B------:R-:W-:Y:S05]  /*4560*/  BSYNC B0 ;  /* 0x0000000000007941 */ /* 0x000fea0003800000 */
.L_x_6979:
        /* <DEDUP_REMOVED lines=66> */
.L_x_6982:
[----:B------:R-:W-:Y:S05]  /*4990*/  BSYNC B0 ;  /* 0x0000000000007941 */ /* 0x000fea0003800000 */
.L_x_6981:
        /* <DEDUP_REMOVED lines=68> */
.L_x_6984:
[----:B------:R-:W-:Y:S05]  /*4de0*/  BSYNC B0 ;  /* 0x0000000000007941 */ /* 0x000fea0003800000 */
.L_x_6983:
[C---:B------:R-:W-:Y:S01]  /*4df0*/  LEA R38, P1, R31.reuse, R38, 0x1 ;  /* 0x000000261f267211 */ /* 0x040fe200078208ff */
[----:B------:R-:W-:Y:S01]  /*4e00*/  IMAD.MOV.U32 R8, RZ, RZ, R10 ;  /* 0x000000ffff087224 */ /* 0x000fe200078e000a */
[----:B------:R-:W-:Y:S02]  /*4e10*/  UMOV UR4, UR30 ;  /* 0x0000001e00047c82 */ /* 0x000fe40008000000 */
[C---:B------:R-:W-:Y:S02]  /*4e20*/  LEA.HI.X.SX32 R39, R31.reuse, R39, 0x1, P1 ;  /* 0x000000271f277211 */ /* 0x040fe400008f0eff */
[C---:B------:R-:W-:Y:S04]  /*4e30*/  LEA R10, P0, R31.reuse, R8, 0x1 ;  /* 0x000000081f0a7211 */ /* 0x040fe800078008ff */
[----:B------:R-:W-:Y:S01]  /*4e40*/  LEA.HI.X.SX32 R9, R31, R9, 0x1, P0 ;  /* 0x000000091f097211 */ /* 0x000fe200000f0eff */
[----:B------:R-:W-:Y:S08]  /*4e50*/  BRA `(.L_x_6985) ;  /* 0x0000003400e87947 */ /* 0x000ff00003800000 */
.L_x_6968:
        /* <DEDUP_REMOVED lines=89> */
.L_x_6989:
[----:B------:R-:W-:Y:S05]  /*53f0*/  BSYNC B0 ;  /* 0x0000000000007941 */ /* 0x000fea0003800000 */
.L_x_6988:
[----:B-----5:R2:W-:Y:S02]  /*5400*/  STG.E.128 desc[UR6][R72.64], R44 ;  /* 0x0000002c48007986 */ /* 0x0205e4000c101d06 */
.L_x_6987:
[----:B------:R-:W-:Y:S05]  /*5410*/  BSYNC B1 ;  /* 0x0000000000017941 */ /* 0x000fea0003800000 */
.L_x_6986:
        /* <DEDUP_REMOVED lines=94> */
.L_x_6993:
[----:B------:R-:W-:Y:S05]  /*5a00*/  BSYNC B0 ;  /* 0x0000000000007941 */ /* 0x000fea0003800000 */
.L_x_6992:
[----:B-----5:R4:W-:Y:S02]  /*5a10*/  STG.E.128 desc[UR6][R148.64], R44 ;  /* 0x0000002c94007986 */ /* 0x0209e4000c101d06 */
.L_x_6991:
[----:B------:R-:W-:Y:S05]  /*5a20*/  BSYNC B1 ;  /* 0x0000000000017941 */ /* 0x000fea0003800000 */
.L_x_6990:
        /* <DEDUP_REMOVED lines=94> */
.L_x_6997:
[----:B------:R-:W-:Y:S05]  /*6010*/  BSYNC B0 ;  /* 0x0000000000007941 */ /* 0x000fea0003800000 */
.L_x_6996:
[----:B-----5:R3:W-:Y:S02]  /*6020*/  STG.E.128 desc[UR6][R148.64], R44 ;  /* 0x0000002c94007986 */ /* 0x0207e4000c101d06 */
.L_x_6995:
[----:B------:R-:W-:Y:S05]  /*6030*/  BSYNC B1 ;  /* 0x0000000000017941 */ /* 0x000fea0003800000 */
.L_x_6994:
        /* <DEDUP_REMOVED lines=103> */
.L_x_7001:
[----:B------:R-:W-:Y:S05]  /*66b0*/  BSYNC B0 ;  /* 0x0000000000007941 */ /* 0x000fea0003800000 */
.L_x_7000:
[----:B-----5:R2:W-:Y:S02]  /*66c0*/  STG.E.128 desc[UR6][R148.64], R32 ;  /* 0x0000002094007986 */ /* 0x0205e4000c101d06 */
.L_x_6999:
[----:B------:R-:W-:Y:S05]  /*66d0*/  BSYNC B1 ;  /* 0x0000000000017941 */ /* 0x000fea0003800000 */
.L_x_6998:
        /* <DEDUP_REMOVED lines=100> */
.L_x_7005:
[----:B------:R-:W-:Y:S05]  /*6d20*/  BSYNC B0 ;  /* 0x0000000000007941 */ /* 0x000fea0003800000 */
.L_x_7004:
[----:B-----5:R3:W-:Y:S02]  /*6d30*/  STG.E.128 desc[UR6][R148.64], R32 ;  /* 0x0000002094007986 */ /* 0x0207e4000c101d06 */
.L_x_7003:
[----:B------:R-:W-:Y:S05]  /*6d40*/  BSYNC B1 ;  /* 0x0000000000017941 */ /* 0x000fea0003800000 */
.L_x_7002:
        /* <DEDUP_REMOVED lines=103> */
.L_x_7009:
[----:B------:R-:W-:Y:S05]  /*73c0*/  BSYNC B0 ;  /* 0x0000000000007941 */ /* 0x000fea0003800000 */
.L_x_7008:
[----:B-----5:R2:W-:Y:S02]  /*73d0*/  STG.E.128 desc[UR6][R148.64], R32 ;  /* 0x0000002094007986 */ /* 0x0205e4000c101d06 */
.L_x_7007:
[----:B------:R-:W-:Y:S05]  /*73e0*/  BSYNC B1 ;  /* 0x0000000000017941 */ /* 0x000fea0003800000 */
.L_x_7006:
        /* <DEDUP_REMOVED lines=103> */
.L_x_7013:
[----:B------:R-:W-:Y:S05]  /*7a60*/  BSYNC B0 ;  /* 0x0000000000007941 */ /* 0x000fea0003800000 */
.L_x_7012:
[----:B-----5:R2:W-:Y:S02]  /*7a70*/  STG.E.128 desc[UR6][R148.64], R32 ;  /* 0x0000002094007986 */ /* 0x0205e4000c101d06 */
.L_x_7011:
[----:B------:R-:W-:Y:S05]  /*7a80*/  BSYNC B1 ;  /* 0x0000000000017941 */ /* 0x000fea0003800000 */
.L_x_7010:
        /* <DEDUP_REMOVED lines=104> */
.L_x_7017:
[----:B------:R-:W-:Y:S05]  /*8110*/  BSYNC B0 ;  /* 0x0000000000007941 */ /* 0x000fea0003800000 */
.L_x_7016:
[----:B-----5:R2:W-:Y:S02]  /*8120*/  STG.E.128 desc[UR6][R148.64], R32 ;  /* 0x0000002094007986 */ /* 0x0205e4000c101d06 */
.L_x_7015:
[----:B------:R-:W-:Y:S05]  /*8130*/  BSYNC B1 ;  /* 0x0000000000017941 */ /* 0x000fea0003800000 */
.L_x_7014:
        /* <DEDUP_REMOVED lines=8> */
.L_x_6967:
        /* <DEDUP_REMOVED lines=68> */
.L_x_6985:
        /* <DEDUP_REMOVED lines=84> */
.L_x_7018:
        /* <DEDUP_REMOVED lines=9> */
.L_x_7019:
[----:B------:R-:W-:Y:S04]  /*8bd0*/  IADD3 R11, R11, -0x1, RZ ;  /* 0xffffffff0b0b7810 */ /* 0x000fe80007ffe0ff */
[----:B------:R-:W-:Y:S11]  /*8be0*/  ISETP.GT.AND P0, PT, R11, R54, PT ;  /* 0x000000360b00720c */ /* 0x000ff60003f04270 */
[----:B------:R-:W-:Y:S02]  /*8bf0*/  @!UPT UIADD3 URZ, URZ, URZ, URZ ;  /* 0x0000003f3f3ff290 */ /* 0x000fe4000fffe03f */
[----:B------:R-:W-:Y:S05]  /*8c00*/  @P0 BRA `(.L_x_7020) ;  /* 0xffffff9c000c0947 */ /* 0x000fea000383ffff */
.L_x_6966:
        /* <DEDUP_REMOVED lines=111> */
.L_x_7027:
[----:B------:R-:W-:Y:S05]  /*9300*/  BSYNC B0 ;  /* 0x0000000000007941 */ /* 0x000fea0003800000 */
.L_x_7026:
[----:B-----5:R2:W-:Y:S02]  /*9310*/  STS.128 [R180], R12 ;  /* 0x0000000cb4007388 */ /* 0x0205e40000000c00 */
.L_x_7025:
[----:B------:R-:W-:Y:S05]  /*9320*/  BSYNC B1 ;  /* 0x0000000000017941 */ /* 0x000fea0003800000 */
.L_x_7024:
        /* <DEDUP_REMOVED lines=64> */
.L_x_7031:
[----:B------:R-:W-:Y:S05]  /*9730*/  BSYNC B0 ;  /* 0x0000000000007941 */ /* 0x000fea0003800000 */
.L_x_7030:
[----:B-----5:R4:W-:Y:S02]  /*9740*/  STS.128 [R180+0x800], R12 ;  /* 0x0008000cb4007388 */ /* 0x0209e40000000c00 */
.L_x_7029:
[----:B------:R-:W-:Y:S05]  /*9750*/  BSYNC B1 ;  /* 0x0000000000017941 */ /* 0x000fea0003800000 */
.L_x_7028:
        /* <DEDUP_REMOVED lines=62> */
.L_x_7035:
[----:B------:R-:W-:Y:S05]  /*9b40*/  BSYNC B0 ;  /* 0x0000000000007941 */ /* 0x000fea0003800000 */
.L_x_7034:
[----:B-----5:R1:W-:Y:S02]  /*9b50*/  STS.128 [R180+0x1000], R28 ;  /* 0x0010001cb4007388 */ /* 0x0203e40000000c00 */
.L_x_7033:
[----:B------:R-:W-:Y:S05]  /*9b60*/  BSYNC B1 ;  /* 0x0000000000017941 */ /* 0x000fea0003800000 */
.L_x_7032:
        /* <DEDUP_REMOVED lines=65> */
.L_x_7038:
[----:B------:R-:W-:Y:S05]  /*9f80*/  BSYNC B0 ;  /* 0x0000000000007941 */ /* 0x000fea0003800000 */
.L_x_7037:
[----:B-----5:R1:W-:Y:S01]  /*9f90*/  STS.128 [R180+0x1800], R12 ;  /* 0x0018000cb4007388 */ /* 0x0203e20000000c00 */
[----:B------:R-:W-:Y:S05]  /*9fa0*/  BRA `(.L_x_7036) ;  /* 0x0000001c00747947 */ /* 0x000fea0003800000 */
.L_x_7023:
        /* <DEDUP_REMOVED lines=95> */
.L_x_7042:
[----:B------:R-:W-:Y:S05]  /*a5a0*/  BSYNC B0 ;  /* 0x0000000000007941 */ /* 0x000fea0003800000 */
.L_x_7041:
[----:B-----5:R3:W-:Y:S02]  /*a5b0*/  STS.128 [R180], R20 ;  /* 0x00000014b4007388 */ /* 0x0207e40000000c00 */
.L_x_7040:
[----:B------:R-:W-:Y:S05]  /*a5c0*/  BSYNC B1 ;  /* 0x0000000000017941 */ /* 0x000fea0003800000 */
.L_x_7039:
        /* <DEDUP_REMOVED lines=97> */
.L_x_7046:
[----:B------:R-:W-:Y:S05]  /*abe0*/  BSYNC B0 ;  /* 0x0000000000007941 */ /* 0x000fea0003800000 */
.L_x_7045:
[----:B-----5:R1:W-:Y:S02]  /*abf0*/  STS.128 [R180+0x800], R20 ;  /* 0x00080014b4007388 */ /* 0x0203e40000000c00 */
.L_x_7044:
[----:B------:R-:W-:Y:S05]  /*ac00*/  BSYNC B1 ;  /* 0x0000000000017941 */ /* 0x000fea0003800000 */
.L_x_7043:
        /* <DEDUP_REMOVED lines=98> */
.L_x_7050:
[----:B------:R-:W-:Y:S05]  /*b230*/  BSYNC B0 ;  /* 0x0000000000007941 */ /* 0x000fea0003800000 */
.L_x_7049:
[----:B-----5:R1:W-:Y:S02]  /*b240*/  STS.128 [R180+0x1000], R20 ;  /* 0x00100014b4007388 */ /* 0x0203e40000000c00 */
.L_x_7048:
[----:B------:R-:W-:Y:S05]  /*b250*/  BSYNC B1 ;  /* 0x0000000000017941 */ /* 0x000fea0003800000 */
.L_x_7047:
        /* <DEDUP_REMOVED lines=100> */
.L_x_7052:
[----:B------:R-:W-:Y:S05]  /*b8a0*/  BSYNC B0 ;  /* 0x0000000000007941 */ /* 0x000fea0003800000 */
.L_x_7051:
[----:B-----5:R1:W-:Y:S01]  /*b8b0*/  STS.128 [R180+0x1800], R16 ;  /* 0x00180010b4007388 */ /* 0x0203e20000000c00 */
[----:B------:R-:W-:Y:S05]  /*b8c0*/  BRA `(.L_x_7036) ;  /* 0x00000004002c7947 */ /* 0x000fea0003800000 */
.L_x_7022:
        /* <DEDUP_REMOVED lines=22> */
.L_x_7054:
[----:B------:R-:W-:Y:S05]  /*ba30*/  BSYNC B0 ;  /* 0x0000000000007941 */ /* 0x000fea0003800000 */
.L_x_7053:
        /* <DEDUP_REMOVED lines=16> */
.L_x_7056:
[----:B------:R-:W-:Y:S05]  /*bb40*/  BSYNC B0 ;  /* 0x0000000000007941 */ /* 0x000fea0003800000 */
.L_x_7055:
        /* <DEDUP_REMOVED lines=16> */
.L_x_7058:
[----:B------:R-:W-:Y:S05]  /*bc50*/  BSYNC B0 ;  /* 0x0000000000007941 */ /* 0x000fea0003800000 */
.L_x_7057:
        /* <DEDUP_REMOVED lines=18> */
.L_x_7036:
[----:B------:R-:W-:Y:S05]  /*bd80*/  BSYNC B2 ;  /* 0x0000000000027941 */ /* 0x000fea0003800000 */
.L_x_7021:
        /* <DEDUP_REMOVED lines=27> */
.L_x_7060:
[----:B------:R-:W-:Y:S05]  /*bf40*/  BSYNC B0 ;  /* 0x0000000000007941 */ /* 0x000fea0003800000 */
.L_x_7059:
        /* <DEDUP_REMOVED lines=14> */
.L_x_7062:
[----:B------:R-:W-:Y:S05]  /*c030*/  BSYNC B0 ;  /* 0x0000000000007941 */ /* 0x000fea0003800000 */
.L_x_7061:
        /* <DEDUP_REMOVED lines=14> */
.L_x_7064:
[----:B------:R-:W-:Y:S05]  /*c120*/  BSYNC B0 ;  /* 0x0000000000007941 */ /* 0x000fea0003800000 */
.L_x_7063:
        /* <DEDUP_REMOVED lines=16> */
.L_x_7066:
[----:B------:R-:W-:Y:S05]  /*c230*/  BSYNC B0 ;  /* 0x0000000000007941 */ /* 0x000fea0003800000 */
.L_x_7065:
        /* <DEDUP_REMOVED lines=13> */
.L_x_7068:
[----:B------:R-:W-:Y:S05]  /*c310*/  BSYNC B0 ;  /* 0x0000000000007941 */ /* 0x000fea0003800000 */
.L_x_7067:
        /* <DEDUP_REMOVED lines=16> */
.L_x_7070:
[----:B------:R-:W-:Y:S05]  /*c420*/  BSYNC B0 ;  /* 0x0000000000007941 */ /* 0x000fea0003800000 */
.L_x_7069:
        /* <DEDUP_REMOVED lines=16> */
.L_x_7072:
[----:B------:R-:W-:Y:S05]  /*c530*/  BSYNC B0 ;  /* 0x0000000000007941 */ /* 0x000fea0003800000 */
.L_x_7071:
        /* <DEDUP_REMOVED lines=16> */
.L_x_7074:
[----:B------:R-:W-:Y:S05]  /*c640*/  BSYNC B0 ;  /* 0x0000000000007941 */ /* 0x000fea0003800000 */
.L_x_7073:
        /* <DEDUP_REMOVED lines=49> */
.L_x_7076:
[----:B------:R-:W-:Y:S05]  /*c960*/  BSYNC B0 ;  /* 0x0000000000007941 */ /* 0x000fea0003800000 */
.L_x_7075:
        /* <DEDUP_REMOVED lines=32> */
.L_x_7078:
[----:B------:R-:W-:Y:S05]  /*cb70*/  BSYNC B0 ;  /* 0x0000000000007941 */ /* 0x000fea0003800000 */
.L_x_7077:
        /* <DEDUP_REMOVED lines=19> */
.L_x_7080:
[----:B------:R-:W-:Y:S05]  /*ccb0*/  BSYNC B0 ;  /* 0x0000000000007941 */ /* 0x000fea0003800000 */
.L_x_7079:
        /* <DEDUP_REMOVED lines=15> */
.L_x_7082:
[----:B------:R-:W-:Y:S05]  /*cdb0*/  BSYNC B0 ;  /* 0x0000000000007941 */ /* 0x000fea0003800000 */
.L_x_7081:
        /* <DEDUP_REMOVED lines=14> */
.L_x_7084:
[----:B------:R-:W-:Y:S05]  /*cea0*/  BSYNC B0 ;  /* 0x0000000000007941 */ /* 0x000fea0003800000 */
.L_x_7083:
        /* <DEDUP_REMOVED lines=15> */
.L_x_7086:
[----:B------:R-:W-:Y:S05]  /*cfa0*/  BSYNC B0 ;  /* 0x0000000000007941 */ /* 0x000fea0003800000 */
.L_x_7085:
        /* <DEDUP_REMOVED lines=15> */
.L_x_7088:
[----:B------:R-:W-:Y:S05]  /*d0a0*/  BSYNC B0 ;  /* 0x0000000000007941 */ /* 0x000fea0003800000 */
.L_x_7087:
        /* <DEDUP_REMOVED lines=15> */
.L_x_7090:
[----:B------:R-:W-:Y:S05]  /*d1a0*/  BSYNC B0 ;  /* 0x0000000000007941 */ /* 0x000fea0003800000 */
.L_x_7089:
[----:B------:R-:W-:Y:S01]  /*d1b0*/  LDSM.16.M88.4 R40, [R170] ;  /* 0x00000000aa28783b */ /* 0x000fe20000000200 */
[----:B------:R-:W-:Y:S01]  /*d1c0*/  R2P PR, R0, 0x6 ;  /* 0x0000000600007804 */ /* 0x000fe20000000000 */
[----:B------:R-:W-:Y:S01]  /*d1d0*/  IMAD.MOV.U32 R0, RZ, RZ, 0x20 ;  /* 0x00000020ff007424 */ /* 0x000fe200078e00ff */
[----:B------:R-:W-:Y:S01]  /*d1e0*/  LOP3.LUT P0, RZ, R50, 0x2, RZ, 0xc0, !PT ;  /* 0x0000000232ff7812 */ /* 0x000fe2000780c0ff */
[----:B------:R-:W3:Y:S01]  /*d1f0*/  LDSM.16.M88.4 R32, [R169+0x2000] ;  /* 0x00200000a920783b */ /* 0x000ee20000000200 */
[----:B------:R-:W-:Y:S01]  /*d200*/  IMAD.MOV.U32 R5, RZ, RZ, 0x40 ;  /* 0x00000040ff057424 */ /* 0x000fe200078e00ff */
[----:B------:R-:W-:Y:S01]  /*d210*/  ULDC.64 UR14, c[0x0][0x398] ;  /* 0x0000e600000e7ab9 */ /* 0x000fe20000000a00 */
[C---:B------:R-:W-:Y:S01]  /*d220*/  SEL R4, R0.reuse, 0xffffffe0, !P0 ;  /* 0xffffffe000047807 */ /* 0x040fe20004000000 */
[----:B------:R-:W4:Y:S01]  /*d230*/  LDSM.16.M88.4 R68, [R169+0x4000] ;  /* 0x00400000a944783b */ /* 0x000f220000000200 */
[----:B------:R-:W-:Y:S01]  /*d240*/  SEL R0, R0, 0xffffffe0, !P1 ;  /* 0xffffffe000007807 */ /* 0x000fe20004800000 */
[----:B--2---:R-:W-:Y:S01]  /*d250*/  VIADD R8, R169, 0x2000 ;  /* 0x00002000a9087836 */ /* 0x004fe20000000000 */
[----:B------:R-:W-:Y:S01]  /*d260*/  LOP3.LUT P0, RZ, R50, 0x4, RZ, 0xc0, !PT ;  /* 0x0000000432ff7812 */ /* 0x000fe2000780c0ff */
[----:B------:R-:W2:Y:S01]  /*d270*/  LDSM.16.M88.4 R24, [R169+0x2800] ;  /* 0x00280000a918783b */ /* 0x000ea20000000200 */
[----:B------:R-:W-:-:S02]  /*d280*/  IMAD.IADD R168, R170, 0x1, R4 ;  /* 0x00000001aaa87824 */ /* 0x000fc400078e0204 */
[----:B------:R-:W-:Y:S01]  /*d290*/  IMAD.IADD R163, R169, 0x1, R0 ;  /* 0x00000001a9a37824 */ /* 0x000fe200078e0200 */
[----:B------:R-:W1:Y:S01]  /*d2a0*/  LDSM.16.M88.4 R60, [R169+0x4800] ;  /* 0x00480000a93c783b */ /* 0x000e620000000200 */
[----:B------:R-:W-:Y:S01]  /*d2b0*/  SEL R5, R5, 0xffffffc0, !P0 ;  /* 0xffffffc005057807 */ /* 0x000fe20004000000 */
[----:B------:R-:W-:Y:S02]  /*d2c0*/  VIADD R166, R169, 0x2040 ;  /* 0x00002040a9a67836 */ /* 0x000fe40000000000 */
[----:B------:R-:W1:Y:S01]  /*d2d0*/  LDSM.16.M88.4 R16, [R169+0x3000] ;  /* 0x00300000a910783b */ /* 0x000e620000000200 */
[----:B------:R-:W-:Y:S02]  /*d2e0*/  @P2 VIADD R166, R8, 0xffffffc0 ;  /* 0xffffffc008a62836 */ /* 0x000fe40000000000 */
[----:B------:R-:W-:Y:S01]  /*d2f0*/  IMAD.IADD R167, R170, 0x1, R5 ;  /* 0x00000001aaa77824 */ /* 0x000fe200078e0205 */
[----:B------:R-:W1:Y:S01]  /*d300*/  LDSM.16.M88.4 R76, [R169+0x3800] ;  /* 0x00380000a94c783b */ /* 0x000e620000000200 */
[----:B------:R-:W-:Y:S01]  /*d310*/  IMAD.IADD R152, R0, 0x1, R166 ;  /* 0x0000000100987824 */ /* 0x000fe200078e02a6 */
[----:B------:R-:W-:Y:S01]  /*d320*/  LOP3.LUT R0, R139, 0xffffffe0, RZ, 0xc0, !PT ;  /* 0xffffffe08b007812 */ /* 0x000fe200078ec0ff */
[----:B------:R-:W-:Y:S01]  /*d330*/  IMAD.IADD R165, R4, 0x1, R167 ;  /* 0x0000000104a57824 */ /* 0x000fe200078e02a7 */
[----:B------:R-:W1:Y:S01]  /*d340*/  LDSM.16.M88.4 R124, [R169+0x5000] ;  /* 0x00500000a97c783b */ /* 0x000e620000000200 */
[----:B------:R-:W-:Y:S01]  /*d350*/  IMAD R103, R6, 0x4, R103 ;  /* 0x0000000406677824 */ /* 0x000fe200078e0267 */
[----:B------:R-:W-:Y:S01]  /*d360*/  LOP3.LUT R6, R51, R138, RZ, 0xfc, !PT ;  /* 0x0000008a33067212 */ /* 0x000fe200078efcff */
[C---:B------:R-:W-:Y:S01]  /*d370*/  IMAD.IADD R0, R3.reuse, 0x1, -R0 ;  /* 0x0000000103007824 */ /* 0x040fe200078e0a00 */
[----:B------:R-:W1:Y:S01]  /*d380*/  LDSM.16.M88.4 R108, [R169+0x5800] ;  /* 0x00580000a96c783b */ /* 0x000e620000000200 */
[----:B------:R-:W-:-:S02]  /*d390*/  IMAD.SHL.U32 R185, R3, 0x2, RZ ;  /* 0x0000000203b97824 */ /* 0x000fc400078e00ff */
[C---:B------:R-:W-:Y:S01]  /*d3a0*/  VIADD R159, R166.reuse, 0x800 ;  /* 0x00000800a69f7836 */ /* 0x040fe20000000000 */
[----:B------:R-:W-:Y:S01]  /*d3b0*/  LDSM.16.M88.4 R36, [R168] ;  /* 0x00000000a824783b */ /* 0x000fe20000000200 */
[C---:B------:R-:W-:Y:S01]  /*d3c0*/  VIADD R158, R166.reuse, 0x1000 ;  /* 0x00001000a69e7836 */ /* 0x040fe20000000000 */
[----:B------:R-:W-:Y:S01]  /*d3d0*/  LOP3.LUT R185, R185, 0x6, RZ, 0xc0, !PT ;  /* 0x00000006b9b97812 */ /* 0x000fe200078ec0ff */
[C---:B------:R-:W-:Y:S01]  /*d3e0*/  VIADD R157, R166.reuse, 0x1800 ;  /* 0x00001800a69d7836 */ /* 0x040fe20000000000 */
[----:B------:R-:W1:Y:S01]  /*d3f0*/  LDSM.16.M88.4 R132, [R163+0x2000] ;  /* 0x00200000a384783b */ /* 0x000e620000000200 */
[----:B------:R-:W-:Y:S02]  /*d400*/  VIADD R156, R166, 0x2000 ;  /* 0x00002000a69c7836 */ /* 0x000fe40000000000 */
[----:B------:R-:W-:Y:S01]  /*d410*/  IMAD.IADD R3, R2, 0x1, R185 ;  /* 0x0000000102037824 */ /* 0x000fe200078e02b9 */
[----:B------:R-:W1:Y:S01]  /*d420*/  LDSM.16.M88.4 R88, [R163+0x4000] ;  /* 0x00400000a358783b */ /* 0x000e620000000200 */
[----:B---3--:R-:W-:Y:S01]  /*d430*/  HMMA.16816.F32 R12, R40, R32, RZ ;  /* 0x00000020280c723c */ /* 0x008fe200000018ff */
[----:B------:R-:W-:-:S02]  /*d440*/  VIADD R155, R166, 0x2800 ;  /* 0x00002800a69b7836 */ /* 0x000fc40000000000 */
[----:B------:R-:W3:Y:S01]  /*d450*/  LDSM.16.M88.4 R104, [R163+0x2800] ;  /* 0x00280000a368783b */ /* 0x000ee20000000200 */
[C---:B------:R-:W-:Y:S02]  /*d460*/  VIADD R202, R3.reuse, 0x20 ;  /* 0x0000002003ca7836 */ /* 0x040fe40000000000 */
[C---:B------:R-:W-:Y:S01]  /*d470*/  HMMA.16816.F32 R32, R40.reuse, R34, RZ ;  /* 0x000000222820723c */ /* 0x040fe200000018ff */
[----:B------:R-:W3:Y:S01]  /*d480*/  LDSM.16.M88.4 R84, [R163+0x4800] ;  /* 0x00480000a354783b */ /* 0x000ee20000000200 */
[----:B------:R-:W-:Y:S02]  /*d490*/  VIADD R200, R3, 0x29 ;  /* 0x0000002903c87836 */ /* 0x000fe40000000000 */
[C---:B------:R-:W-:Y:S01]  /*d4a0*/  VIADD R154, R166.reuse, 0x3000 ;  /* 0x00003000a69a7836 */ /* 0x040fe20000000000 */
[----:B------:R-:W3:Y:S01]  /*d4b0*/  LDSM.16.M88.4 R96, [R163+0x3000] ;  /* 0x00300000a360783b */ /* 0x000ee20000000200 */
[----:B----4-:R-:W-:Y:S01]  /*d4c0*/  HMMA.16816.F32 R72, R40, R68, RZ ;  /* 0x000000442848723c */ /* 0x010fe200000018ff */
[----:B------:R-:W-:-:S02]  /*d4d0*/  VIADD R153, R166, 0x3800 ;  /* 0x00003800a6997836 */ /* 0x000fc40000000000 */
[----:B------:R-:W-:Y:S03]  /*d4e0*/  LDSM.16.M88.4 R52, [R167] ;  /* 0x00000000a734783b */ /* 0x000fe60000000200 */
[C---:B------:R-:W-:Y:S01]  /*d4f0*/  HMMA.16816.F32 R68, R40.reuse, R70, RZ ;  /* 0x000000462844723c */ /* 0x040fe200000018ff */
[----:B------:R-:W4:Y:S04]  /*d500*/  LDSM.16.M88.4 R44, [R166] ;  /* 0x00000000a62c783b */ /* 0x000f280000000200 */
[----:B------:R-:W4:Y:S01]  /*d510*/  LDSM.16.M88.4 R92, [R163+0x3800] ;  /* 0x00380000a35c783b */ /* 0x000f220000000200 */
[C---:B--2---:R-:W-:Y:S03]  /*d520*/  HMMA.16816.F32 R28, R40.reuse, R24, RZ ;  /* 0x00000018281c723c */ /* 0x044fe600000018ff */
[----:B------:R-:W-:Y:S03]  /*d530*/  LDSM.16.M88.4 R8, [R165] ;  /* 0x00000000a508783b */ /* 0x000fe60000000200 */
[C---:B-1----:R-:W-:Y:S01]  /*d540*/  HMMA.16816.F32 R64, R40.reuse, R60, RZ ;  /* 0x0000003c2840723c */ /* 0x042fe200000018ff */
[----:B------:R-:W-:Y:S04]  /*d550*/  LDSM.16.M88.4 R112, [R152] ;  /* 0x000000009870783b */ /* 0x000fe80000000200 */
[----:B------:R-:W0:Y:S01]  /*d560*/  LDGDEPBAR ;  /* 0x00000000000079af */ /* 0x000e220000000000 */
        /* <DEDUP_REMOVED lines=9> */
[----:B------:R-:W-:Y:S06]  /*d600*/  HMMA.16816.F32 R12, R36, R132, R12 ;  /* 0x00000084240c723c */ /* 0x000fec000000180c */
[----:B------:R-:W-:Y:S01]  /*d610*/  HMMA.16816.F32 R40, R40, R110, RZ ;  /* 0x0000006e2828723c */ /* 0x000fe200000018ff */
[----:B------:R-:W1:Y:S05]  /*d620*/  LDSM.16.M88.4 R108, [R166+0x800] ;  /* 0x00080000a66c783b */ /* 0x000e6a0000000200 */
[C---:B------:R-:W-:Y:S06]  /*d630*/  HMMA.16816.F32 R32, R36.reuse, R134, R32 ;  /* 0x000000862420723c */ /* 0x040fec0000001820 */
[C---:B------:R-:W-:Y:S06]  /*d640*/  HMMA.16816.F32 R72, R36.reuse, R88, R72 ;  /* 0x000000582448723c */ /* 0x040fec0000001848 */
[C---:B------:R-:W-:Y:S01]  /*d650*/  HMMA.16816.F32 R68, R36.reuse, R90, R68 ;  /* 0x0000005a2444723c */ /* 0x040fe20000001844 */
[----:B------:R-:W2:Y:S05]  /*d660*/  LDSM.16.M88.4 R88, [R166+0x1000] ;  /* 0x00100000a658783b */ /* 0x000eaa0000000200 */
[C---:B---3--:R-:W-:Y:S06]  /*d670*/  HMMA.16816.F32 R28, R36.reuse, R104, R28 ;  /* 0x00000068241c723c */ /* 0x048fec000000181c */
[C---:B------:R-:W-:Y:S06]  /*d680*/  HMMA.16816.F32 R64, R36.reuse, R84, R64 ;  /* 0x000000542440723c */ /* 0x040fec0000001840 */
[C---:B------:R-:W-:Y:S01]  /*d690*/  HMMA.16816.F32 R60, R36.reuse, R86, R60 ;  /* 0x00000056243c723c */ /* 0x040fe2000000183c */
[----:B------:R-:W3:Y:S05]  /*d6a0*/  LDSM.16.M88.4 R84, [R166+0x1800] ;  /* 0x00180000a654783b */ /* 0x000eea0000000200 */
[C---:B------:R-:W-:Y:S06]  /*d6b0*/  HMMA.16816.F32 R20, R36.reuse, R96, R20 ;  /* 0x000000602414723c */ /* 0x040fec0000001814 */
[----:B------:R-:W-:Y:S01]  /*d6c0*/  HMMA.16816.F32 R16, R36, R98, R16 ;  /* 0x000000622410723c */ /* 0x000fe20000001810 */
[----:B------:R-:W-:Y:S05]  /*d6d0*/  LDSM.16.M88.4 R96, [R163+0x5800] ;  /* 0x00580000a360783b */ /* 0x000fea0000000200 */
[C---:B----4-:R-:W-:Y:S06]  /*d6e0*/  HMMA.16816.F32 R12, R52.reuse, R44, R12 ;  /* 0x0000002c340c723c */ /* 0x050fec000000180c */
[----:B------:R-:W-:Y:S01]  /*d6f0*/  HMMA.16816.F32 R32, R52, R46, R32 ;  /* 0x0000002e3420723c */ /* 0x000fe20000001820 */
[----:B------:R-:W4:Y:S05]  /*d700*/  LDSM.16.M88.4 R44, [R152+0x800] ;  /* 0x00080000982c783b */ /* 0x000f2a0000000200 */
[C---:B------:R-:W-:Y:S01]  /*d710*/  HMMA.16816.F32 R24, R36.reuse, R106, R24 ;  /* 0x0000006a2418723c */ /* 0x040fe20000001818 */
[----:B------:R-:W4:Y:S05]  /*d720*/  LDSM.16.M88.4 R104, [R163+0x5000] ;  /* 0x00500000a368783b */ /* 0x000f2a0000000200 */
[C---:B------:R-:W-:Y:S06]  /*d730*/  HMMA.16816.F32 R80, R36.reuse, R92, R80 ;  /* 0x0000005c2450723c */ /* 0x040fec0000001850 */
[----:B------:R-:W-:Y:S01]  /*d740*/  HMMA.16816.F32 R76, R36, R94, R76 ;  /* 0x0000005e244c723c */ /* 0x000fe2000000184c */
[----:B------:R-:W-:Y:S05]  /*d750*/  LDSM.16.M88.4 R92, [R152+0x1000] ;  /* 0x00100000985c783b */ /* 0x000fea0000000200 */
[C---:B-1----:R-:W-:Y:S06]  /*d760*/  HMMA.16816.F32 R28, R52.reuse, R108, R28 ;  /* 0x0000006c341c723c */ /* 0x042fec000000181c */
[C---:B--2---:R-:W-:Y:S06]  /*d770*/  HMMA.16816.F32 R20, R52.reuse, R88, R20 ;  /* 0x000000583414723c */ /* 0x044fec0000001814 */
[C---:B------:R-:W-:Y:S01]  /*d780*/  HMMA.16816.F32 R16, R52.reuse, R90, R16 ;  /* 0x0000005a3410723c */ /* 0x040fe20000001810 */
[----:B------:R-:W1:Y:S05]  /*d790*/  LDSM.16.M88.4 R88, [R166+0x2800] ;  /* 0x00280000a658783b */ /* 0x000e6a0000000200 */
[----:B------:R-:W-:Y:S06]  /*d7a0*/  HMMA.16816.F32 R24, R52, R110, R24 ;  /* 0x0000006e3418723c */ /* 0x000fec0000001818 */
[----:B------:R-:W-:Y:S06]  /*d7b0*/  HMMA.16816.F32 R32, R8, R114, R32 ;  /* 0x000000720820723c */ /* 0x000fec0000001820 */
[C---:B---3--:R-:W-:Y:S06]  /*d7c0*/  HMMA.16816.F32 R80, R52.reuse, R84, R80 ;  /* 0x000000543450723c */ /* 0x048fec0000001850 */
[----:B------:R-:W-:Y:S01]  /*d7d0*/  HMMA.16816.F32 R76, R52, R86, R76 ;  /* 0x00000056344c723c */ /* 0x000fe2000000184c */
[----:B------:R-:W2:Y:S05]  /*d7e0*/  LDSM.16.M88.4 R84, [R166+0x3000] ;  /* 0x00300000a654783b */ /* 0x000eaa0000000200 */
[----:B----4-:R-:W-:Y:S06]  /*d7f0*/  HMMA.16816.F32 R28, R8, R44, R28 ;  /* 0x0000002c081c723c */ /* 0x010fec000000181c */
[----:B------:R-:W-:Y:S01]  /*d800*/  HMMA.16816.F32 R56, R36, R104, R56 ;  /* 0x000000682438723c */ /* 0x000fe20000001838 */
[----:B------:R-:W-:-:S04]  /*d810*/  FMUL.FTZ R32, R32, UR15 ;  /* 0x0000000f20207c20 */ /* 0x000fc80008410000 */
[----:B------:R3:W-:Y:S01]  /*d820*/  MUFU.TANH R45, R32 ;  /* 0x00000020002d7308 */ /* 0x0007e20000002400 */
[----:B------:R-:W-:Y:S01]  /*d830*/  HMMA.16816.F32 R124, R36, R106, R124 ;  /* 0x0000006a247c723c */ /* 0x000fe2000000187c */
[----:B------:R-:W-:-:S05]  /*d840*/  FMUL.FTZ R105, R34, UR15 ;  /* 0x0000000f22697c20 */ /* 0x000fca0008410000 */
[----:B------:R-:W-:Y:S01]  /*d850*/  HMMA.16816.F32 R24, R8, R46, R24 ;  /* 0x0000002e0818723c */ /* 0x000fe20000001818 */
[----:B------:R-:W-:Y:S01]  /*d860*/  FMUL.FTZ R107, R35, UR15 ;  /* 0x0000000f236b7c20 */ /* 0x000fe20008410000 */
[----:B------:R-:W-:Y:S01]  /*d870*/  MUFU.TANH R105, R105 ;  /* 0x0000006900697308 */ /* 0x000fe20000002400 */
[----:B------:R-:W-:-:S03]  /*d880*/  VIADD R106, R3, 0x21 ;  /* 0x00000021036a7836 */ /* 0x000fc60000000000 */
[----:B------:R-:W-:Y:S01]  /*d890*/  HMMA.16816.F32 R40, R36, R98, R40 ;  /* 0x000000622428723c */ /* 0x000fe20000001828 */
[----:B------:R-:W-:Y:S01]  /*d8a0*/  FMUL.FTZ R47, R28, UR15 ;  /* 0x0000000f1c2f7c20 */ /* 0x000fe20008410000 */
[----:B------:R-:W-:Y:S02]  /*d8b0*/  FMUL.FTZ R109, R29, UR15 ;  /* 0x0000000f1d6d7c20 */ /* 0x000fe40008410000 */
[----:B------:R-:W-:Y:S02]  /*d8c0*/  MUFU.TANH R107, R107 ;  /* 0x0000006b006b7308 */ /* 0x000fe40000002400 */
[C---:B-1----:R-:W-:Y:S01]  /*d8d0*/  HMMA.16816.F32 R64, R52.reuse, R88, R64 ;  /* 0x000000583440723c */ /* 0x042fe20000001840 */
[----:B------:R-:W-:Y:S02]  /*d8e0*/  FMUL.FTZ R99, R33, UR15 ;  /* 0x0000000f21637c20 */ /* 0x000fe40008410000 */
[----:B---3--:R-:W1:Y:S03]  /*d8f0*/  LDSM.16.M88.4 R32, [R166+0x3800] ;  /* 0x00380000a620783b */ /* 0x008e660000000200 */
[----:B------:R-:W-:Y:S01]  /*d900*/  HMMA.16816.F32 R60, R52, R90, R60 ;  /* 0x0000005a343c723c */ /* 0x000fe2000000183c */
[----:B------:R-:W-:Y:S01]  /*d910*/  FMUL.FTZ R89, R30, UR15 ;  /* 0x0000000f1e597c20 */ /* 0x000fe20008410000 */
[----:B------:R-:W-:Y:S04]  /*d920*/  MUFU.TANH R99, R99 ;  /* 0x0000006300637308 */ /* 0x000fe80000002400 */
[----:B------:R-:W-:Y:S01]  /*d930*/  HMMA.16816.F32 R128, R36, R96, R128 ;  /* 0x000000602480723c */ /* 0x000fe20000001880 */
[----:B------:R-:W-:Y:S01]  /*d940*/  FMUL.FTZ R91, R31, UR15 ;  /* 0x0000000f1f5b7c20 */ /* 0x000fe20008410000 */
[----:B------:R-:W3:Y:S01]  /*d950*/  LDSM.16.M88.4 R36, [R166+0x2000] ;  /* 0x00200000a624783b */ /* 0x000ee20000000200 */
[----:B------:R-:W-:Y:S01]  /*d960*/  FMUL.FTZ R111, R27, UR15 ;  /* 0x0000000f1b6f7c20 */ /* 0x000fe20008410000 */
[----:B------:R-:W-:Y:S02]  /*d970*/  MUFU.TANH R47, R47 ;  /* 0x0000002f002f7308 */ /* 0x000fe40000002400 */
[----:B------:R-:W4:Y:S01]  /*d980*/  LDSM.16.M88.4 R28, [R152+0x1800] ;  /* 0x00180000981c783b */ /* 0x000f220000000200 */
[----:B------:R-:W-:Y:S05]  /*d990*/  HMMA.16816.F32 R20, R8, R92, R20 ;  /* 0x0000005c0814723c */ /* 0x000fea0000001814 */
[----:B------:R-:W-:Y:S01]  /*d9a0*/  MUFU.TANH R109, R109 ;  /* 0x0000006d006d7308 */ /* 0x000fe20000002400 */
[----:B--2---:R-:W-:Y:S01]  /*d9b0*/  HMMA.16816.F32 R56, R52, R84, R56 ;  /* 0x000000543438723c */ /* 0x004fe20000001838 */
[----:B------:R-:W-:-:S05]  /*d9c0*/  FMUL.FTZ R93, R24, UR15 ;  /* 0x0000000f185d7c20 */ /* 0x000fca0008410000 */
[----:B------:R-:W-:Y:S01]  /*d9d0*/  HMMA.16816.F32 R124, R52, R86, R124 ;  /* 0x00000056347c723c */ /* 0x000fe2000000187c */
[----:B------:R-:W-:Y:S01]  /*d9e0*/  FMUL.FTZ R85, R25, UR15 ;  /* 0x0000000f19557c20 */ /* 0x000fe20008410000 */
[----:B------:R-:W-:Y:S04]  /*d9f0*/  MUFU.TANH R91, R91 ;  /* 0x0000005b005b7308 */ /* 0x000fe80000002400 */
[----:B------:R-:W-:Y:S01]  /*da00*/  HMMA.16816.F32 R16, R8, R94, R16 ;  /* 0x0000005e0810723c */ /* 0x000fe20000001810 */
[----:B------:R-:W-:Y:S02]  /*da10*/  FMUL.FTZ R87, R26, UR15 ;  /* 0x0000000f1a577c20 */ /* 0x000fe40008410000 */
[----:B------:R-:W2:Y:S01]  /*da20*/  LDSM.16.M88.4 R24, [R152+0x2800] ;  /* 0x002800009818783b */ /* 0x000ea20000000200 */
[----:B------:R-:W-:Y:S02]  /*da30*/  MUFU.TANH R89, R89 ;  /* 0x0000005900597308 */ /* 0x000fe40000002400 */
[----:B-1----:R-:W-:Y:S01]  /*da40*/  HMMA.16816.F32 R128, R52, R32, R128 ;  /* 0x000000203480723c */ /* 0x002fe20000001880 */
[----:B------:R-:W-:-:S05]  /*da50*/  FMUL.FTZ R95, R20, UR15 ;  /* 0x0000000f145f7c20 */ /* 0x000fca0008410000 */
[C---:B------:R-:W-:Y:S01]  /*da60*/  HMMA.16816.F32 R40, R52.reuse, R34, R40 ;  /* 0x000000223428723c */ /* 0x040fe20000001828 */
[----:B------:R-:W1:Y:S01]  /*da70*/  LDSM.16.M88.4 R32, [R152+0x3000] ;  /* 0x003000009820783b */ /* 0x000e620000000200 */
[----:B------:R-:W-:Y:S04]  /*da80*/  MUFU.TANH R93, R93 ;  /* 0x0000005d005d7308 */ /* 0x000fe80000002400 */
[C---:B---3--:R-:W-:Y:S04]  /*da90*/  HMMA.16816.F32 R72, R52.reuse, R36, R72 ;  /* 0x000000243448723c */ /* 0x048fe80000001848 */
[----:B------:R-:W-:Y:S02]  /*daa0*/  MUFU.TANH R85, R85 ;  /* 0x0000005500557308 */ /* 0x000fe40000002400 */
[----:B------:R-:W-:Y:S01]  /*dab0*/  HMMA.16816.F32 R68, R52, R38, R68 ;  /* 0x000000263444723c */ /* 0x000fe20000001844 */
[----:B------:R-:W3:Y:S01]  /*dac0*/  LDSM.16.M88.4 R36, [R152+0x2000] ;  /* 0x002000009824783b */ /* 0x000ee20000000200 */
[----:B------:R-:W-:Y:S01]  /*dad0*/  FMUL.FTZ R18, R18, UR15 ;  /* 0x0000000f12127c20 */ /* 0x000fe20008410000 */
[----:B------:R-:W-:Y:S01]  /*dae0*/  FMUL.FTZ R16, R16, UR15 ;  /* 0x0000000f10107c20 */ /* 0x000fe20008410000 */
[----:B------:R-:W-:Y:S01]  /*daf0*/  FMUL.FTZ R17, R17, UR15 ;  /* 0x0000000f11117c20 */ /* 0x000fe20008410000 */
[----:B------:R-:W-:Y:S01]  /*db00*/  FMUL.FTZ R19, R19, UR15 ;  /* 0x0000000f13137c20 */ /* 0x000fe20008410000 */
[C---:B----4-:R-:W-:Y:S01]  /*db10*/  HMMA.16816.F32 R80, R8.reuse, R28, R80 ;  /* 0x0000001c0850723c */ /* 0x050fe20000001850 */
[----:B------:R-:W-:Y:S01]  /*db20*/  FMUL.FTZ R53, R21, UR15 ;  /* 0x0000000f15357c20 */ /* 0x000fe20008410000 */
[----:B------:R-:W-:Y:S04]  /*db30*/  MUFU.TANH R95, R95 ;  /* 0x0000005f005f7308 */ /* 0x000fe80000002400 */
[----:B------:R-:W-:Y:S01]  /*db40*/  HMMA.16816.F32 R76, R8, R30, R76 ;  /* 0x0000001e084c723c */ /* 0x000fe2000000184c */
[----:B------:R-:W-:-:S03]  /*db50*/  FMUL.FTZ R29, R22, UR15 ;  /* 0x0000000f161d7c20 */ /* 0x000fc60008410000 */
[----:B------:R-:W-:Y:S02]  /*db60*/  MUFU.TANH R111, R111 ;  /* 0x0000006f006f7308 */ /* 0x000fe40000002400 */
[----:B------:R-:W-:Y:S01]  /*db70*/  HMMA.16816.F32 R12, R8, R112, R12 ;  /* 0x00000070080c723c */ /* 0x000fe2000000180c */
[----:B------:R-:W-:Y:S01]  /*db80*/  FMUL.FTZ R31, R23, UR15 ;  /* 0x0000000f171f7c20 */ /* 0x000fe20008410000 */
[----:B------:R-:W-:Y:S01]  /*db90*/  VIADD R30, R3, 0x30 ;  /* 0x00000030031e7836 */ /* 0x000fe20000000000 */
[----:B------:R-:W4:Y:S01]  /*dba0*/  LDSM.16.M88.4 R20, [R152+0x3800] ;  /* 0x003800009814783b */ /* 0x000f220000000200 */
[----:B------:R-:W-:-:S04]  /*dbb0*/  DEPBAR.LE SB0, 0x0 ;  /* 0x000080000000791a */ /* 0x000fc80000000000 */
[C---:B--2---:R-:W-:Y:S01]  /*dbc0*/  HMMA.16816.F32 R64, R8.reuse, R24, R64 ;  /* 0x000000180840723c */ /* 0x044fe20000001840 */
[----:B------:R-:W-:Y:S03]  /*dbd0*/  MUFU.TANH R53, R53 ;  /* 0x0000003500357308 */ /* 0x000fe60000002400 */
[----:B------:R-:W-:Y:S01]  /*dbe0*/  FMUL.FTZ R80, R80, UR15 ;  /* 0x0000000f50507c20 */ /* 0x000fe20008410000 */
[----:B------:R-:W-:Y:S01]  /*dbf0*/  FMUL.FTZ R81, R81, UR15 ;  /* 0x0000000f51517c20 */ /* 0x000fe20008410000 */
[C---:B------:R-:W-:Y:S01]  /*dc00*/  HMMA.16816.F32 R60, R8.reuse, R26, R60 ;  /* 0x0000001a083c723c */ /* 0x040fe2000000183c */
[----:B------:R-:W-:Y:S01]  /*dc10*/  SHF.R.S32.HI R25, RZ, 0x1f, R0 ;  /* 0x0000001fff197819 */ /* 0x000fe20000011400 */
[----:B------:R-:W-:Y:S01]  /*dc20*/  VIADD R24, R3, 0x8 ;  /* 0x0000000803187836 */ /* 0x000fe20000000000 */
[----:B------:R-:W-:Y:S01]  /*dc30*/  MUFU.TANH R31, R31 ;  /* 0x0000001f001f7308 */ /* 0x000fe20000002400 */
[----:B------:R-:W-:Y:S01]  /*dc40*/  FMUL.FTZ R51, R78, UR15 ;  /* 0x0000000f4e337c20 */ /* 0x000fe20008410000 */
[----:B------:R-:W-:Y:S01]  /*dc50*/  LEA.HI R184, R25, R0, RZ, 0x2 ;  /* 0x0000000019b87211 */ /* 0x000fe200078f10ff */
[C---:B-1----:R-:W-:Y:S01]  /*dc60*/  HMMA.16816.F32 R56, R8.reuse, R32, R56 ;  /* 0x000000200838723c */ /* 0x042fe20000001838 */
[----:B------:R-:W-:Y:S01]  /*dc70*/  FMUL.FTZ R27, R83, UR15 ;  /* 0x0000000f531b7c20 */ /* 0x000fe20008410000 */
[----:B------:R-:W-:Y:S01]  /*dc80*/  FMUL.FTZ R79, R79, UR15 ;  /* 0x0000000f4f4f7c20 */ /* 0x000fe20008410000 */
[----:B------:R-:W-:Y:S01]  /*dc90*/  SHF.R.S32.HI R184, RZ, 0x2, R184 ;  /* 0x00000002ffb87819 */ /* 0x000fe200000114b8 */
[----:B------:R-:W-:Y:S01]  /*dca0*/  FMUL.FTZ R13, R13, UR15 ;  /* 0x0000000f0d0d7c20 */ /* 0x000fe20008410000 */
[----:B------:R-:W-:Y:S01]  /*dcb0*/  FMUL.FTZ R15, R15, UR15 ;  /* 0x0000000f0f0f7c20 */ /* 0x000fe20008410000 */
[----:B------:R-:W-:Y:S01]  /*dcc0*/  FMUL.FTZ R12, R12, UR15 ;  /* 0x0000000f0c0c7c20 */ /* 0x000fe20008410000 */
[----:B---3--:R-:W-:Y:S01]  /*dcd0*/  HMMA.16816.F32 R72, R8, R36, R72 ;  /* 0x000000240848723c */ /* 0x008fe20000001848 */
[----:B------:R-:W-:Y:S01]  /*dce0*/  IMAD.U32 R0, R103, 0x10, R184 ;  /* 0x0000001067007824 */ /* 0x000fe200078e00b8 */
[----:B------:R1:W-:Y:S01]  /*dcf0*/  MUFU.TANH R25, R18 ;  /* 0x0000001200197308 */ /* 0x0003e20000002400 */
[----:B------:R-:W-:-:S02]  /*dd00*/  FMUL.FTZ R33, R76, UR15 ;  /* 0x0000000f4c217c20 */ /* 0x000fc40008410000 */
[----:B------:R-:W-:Y:S01]  /*dd10*/  FMUL.FTZ R66, R66, UR15 ;  /* 0x0000000f42427c20 */ /* 0x000fe20008410000 */
[----:B------:R-:W-:Y:S01]  /*dd20*/  IADD3 R0, -R175, 0x1, R0 ;  /* 0x00000001af007810 */ /* 0x000fe20007ffe100 */
[C---:B------:R-:W-:Y:S01]  /*dd30*/  HMMA.16816.F32 R68, R8.reuse, R38, R68 ;  /* 0x000000260844723c */ /* 0x040fe20000001844 */
[----:B------:R-:W-:Y:S01]  /*dd40*/  FMUL.FTZ R65, R65, UR15 ;  /* 0x0000000f41417c20 */ /* 0x000fe20008410000 */
[----:B------:R-:W-:Y:S01]  /*dd50*/  FMUL.FTZ R67, R67, UR15 ;  /* 0x0000000f43437c20 */ /* 0x000fe20008410000 */
[----:B------:R-:W2:Y:S01]  /*dd60*/  MUFU.TANH R13, R13 ;  /* 0x0000000d000d7308 */ /* 0x000ea20000002400 */
[----:B------:R-:W-:Y:S01]  /*dd70*/  FMUL.FTZ R64, R64, UR15 ;  /* 0x0000000f40407c20 */ /* 0x000fe20008410000 */
[----:B------:R-:W-:Y:S01]  /*dd80*/  FMUL.FTZ R60, R60, UR15 ;  /* 0x0000000f3c3c7c20 */ /* 0x000fe20008410000 */
[C---:B------:R-:W-:Y:S01]  /*dd90*/  HMMA.16816.F32 R124, R8.reuse, R34, R124 ;  /* 0x00000022087c723c */ /* 0x040fe2000000187c */
[----:B------:R-:W-:Y:S01]  /*dda0*/  FMUL.FTZ R62, R62, UR15 ;  /* 0x0000000f3e3e7c20 */ /* 0x000fe20008410000 */
[----:B------:R-:W-:Y:S01]  /*ddb0*/  FMUL.FTZ R61, R61, UR15 ;  /* 0x0000000f3d3d7c20 */ /* 0x000fe20008410000 */
[----:B------:R-:W-:Y:S01]  /*ddc0*/  FMUL.FTZ R63, R63, UR15 ;  /* 0x0000000f3f3f7c20 */ /* 0x000fe20008410000 */
[----:B------:R-:W-:Y:S01]  /*ddd0*/  FMUL.FTZ R58, R58, UR15 ;  /* 0x0000000f3a3a7c20 */ /* 0x000fe20008410000 */
[----:B------:R-:W3:Y:S01]  /*dde0*/  MUFU.TANH R15, R15 ;  /* 0x0000000f000f7308 */ /* 0x000ee20000002400 */
[----:B----4-:R-:W-:Y:S01]  /*ddf0*/  HMMA.16816.F32 R128, R8, R20, R128 ;  /* 0x000000140880723c */ /* 0x010fe20000001880 */
[----:B-1----:R-:W-:-:S02]  /*de00*/  VIADD R18, R3, 0x9 ;  /* 0x0000000903127836 */ /* 0x002fc40000000000 */
[----:B------:R-:W-:Y:S01]  /*de10*/  FMUL.FTZ R35, R77, UR15 ;  /* 0x0000000f4d237c20 */ /* 0x000fe20008410000 */
[----:B------:R-:W-:Y:S02]  /*de20*/  VIADD R34, R3, 0x28 ;  /* 0x0000002803227836 */ /* 0x000fe40000000000 */
[----:B------:R-:W-:Y:S01]  /*de30*/  FMUL.FTZ R56, R56, UR15 ;  /* 0x0000000f38387c20 */ /* 0x000fe20008410000 */
[----:B------:R-:W-:Y:S01]  /*de40*/  FMUL.FTZ R74, R74, UR15 ;  /* 0x0000000f4a4a7c20 */ /* 0x000fe20008410000 */
[----:B------:R-:W-:Y:S01]  /*de50*/  HMMA.16816.F32 R40, R8, R22, R40 ;  /* 0x000000160828723c */ /* 0x000fe20000001828 */
[----:B------:R1:W-:Y:S01]  /*de60*/  MUFU.TANH R97, R12 ;  /* 0x0000000c00617308 */ /* 0x0003e20000002400 */
[----:B------:R-:W-:Y:S01]  /*de70*/  FMUL.FTZ R75, R75, UR15 ;  /* 0x0000000f4b4b7c20 */ /* 0x000fe20008410000 */
[----:B------:R-:W-:Y:S01]  /*de80*/  FMUL.FTZ R72, R72, UR15 ;  /* 0x0000000f48487c20 */ /* 0x000fe20008410000 */
[----:B------:R-:W-:Y:S01]  /*de90*/  FMUL.FTZ R73, R73, UR15 ;  /* 0x0000000f49497c20 */ /* 0x000fe20008410000 */
[----:B------:R-:W-:Y:S01]  /*dea0*/  FMUL.FTZ R59, R59, UR15 ;  /* 0x0000000f3b3b7c20 */ /* 0x000fe20008410000 */
[----:B------:R-:W-:Y:S01]  /*deb0*/  FMUL.FTZ R70, R70, UR15 ;  /* 0x0000000f46467c20 */ /* 0x000fe20008410000 */
[----:B------:R-:W-:-:S02]  /*dec0*/  VIADD R10, R3, 0x1 ;  /* 0x00000001030a7836 */ /* 0x000fc40000000000 */
        /* <DEDUP_REMOVED lines=10> */
[--C-:B-1----:R-:W-:Y:S01]  /*df70*/  IADD3 R12, R0, UR14, R49.reuse ;  /* 0x0000000e000c7c10 */ /* 0x102fe2000fffe031 */
[----:B-----5:R-:W-:Y:S01]  /*df80*/  FMUL.FTZ R0, R102, R7 ;  /* 0x0000000766007220 */ /* 0x020fe20000410000 */
[----:B------:R-:W-:Y:S01]  /*df90*/  FMUL.FTZ R7, R14, UR15 ;  /* 0x0000000f0e077c20 */ /* 0x000fe20008410000 */
[----:B------:R-:W-:Y:S01]  /*dfa0*/  VIADD R14, R3, 0x11 ;  /* 0x00000011030e7836 */ /* 0x000fe20000000000 */
[C---:B------:R-:W-:Y:S01]  /*dfb0*/  VIMNMX R50, R12.reuse, R49, PT ;  /* 0x000000310c327248 */ /* 0x040fe20003fe0100 */
[----:B------:R-:W-:Y:S01]  /*dfc0*/  FMUL.FTZ R131, R131, UR15 ;  /* 0x0000000f83837c20 */ /* 0x000fe20008410000 */
[----:B------:R-:W-:Y:S01]  /*dfd0*/  VIADDMNMX R49, R12, 0x8, R49, PT ;  /* 0x000000080c317846 */ /* 0x000fe20003800131 */
[----:B------:R-:W-:Y:S01]  /*dfe0*/  VIADD R12, R3, 0x18 ;  /* 0x00000018030c7836 */ /* 0x000fe20000000000 */
[CC--:B------:R-:W-:Y:S01]  /*dff0*/  ISETP.GE.AND P1, PT, R10.reuse, R50.reuse, PT ;  /* 0x000000320a00720c */ /* 0x0c0fe20003f26270 */
[----:B------:R-:W1:Y:S01]  /*e000*/  MUFU.TANH R87, R87 ;  /* 0x0000005700577308 */ /* 0x000e620000002400 */
[-C--:B------:R-:W-:Y:S01]  /*e010*/  ISETP.GE.AND P0, PT, R10, R49.reuse, PT ;  /* 0x000000310a00720c */ /* 0x080fe20003f06270 */
[----:B------:R-:W-:Y:S01]  /*e020*/  FMUL.FTZ R127, R127, UR15 ;  /* 0x0000000f7f7f7c20 */ /* 0x000fe20008410000 */
[----:B------:R-:W-:Y:S01]  /*e030*/  ISETP.GE.AND P2, PT, R24, R50, PT ;  /* 0x000000321800720c */ /* 0x000fe20003f46270 */
[----:B------:R-:W-:Y:S01]  /*e040*/  FMUL.FTZ R20, R130, UR15 ;  /* 0x0000000f82147c20 */ /* 0x000fe20008410000 */
[-C--:B------:R-:W-:Y:S01]  /*e050*/  ISETP.GE.AND P3, PT, R24, R49.reuse, PT ;  /* 0x000000311800720c */ /* 0x080fe20003f66270 */
[----:B------:R-:W-:Y:S01]  /*e060*/  FMUL.FTZ R11, R42, UR15 ;  /* 0x0000000f2a0b7c20 */ /* 0x000fe20008410000 */
[----:B------:R-:W-:Y:S01]  /*e070*/  I2FP.F32.S32 R10, R10 ;  /* 0x0000000a000a7245 */ /* 0x000fe20000201400 */
[----:B------:R-:W1:Y:S01]  /*e080*/  MUFU.TANH R17, R17 ;  /* 0x0000001100117308 */ /* 0x000e620000002400 */
[----:B------:R-:W-:Y:S01]  /*e090*/  I2FP.F32.S32 R24, R24 ;  /* 0x0000001800187245 */ /* 0x000fe20000201400 */
[----:B------:R-:W-:Y:S01]  /*e0a0*/  FMUL.FTZ R128, R128, UR15 ;  /* 0x0000000f80807c20 */ /* 0x000fe20008410000 */
[----:B------:R-:W-:Y:S01]  /*e0b0*/  ISETP.GE.AND P4, PT, R18, R50, PT ;  /* 0x000000321200720c */ /* 0x000fe20003f86270 */
[CC--:B--2---:R-:W-:Y:S01]  /*e0c0*/  FFMA.FTZ R13, R0.reuse, R10.reuse, R13 ;  /* 0x0000000a000d7223 */ /* 0x0c4fe2000001000d */
[C---:B---3--:R-:W-:Y:S01]  /*e0d0*/  FFMA.FTZ R15, R0.reuse, R10, R15 ;  /* 0x0000000a000f7223 */ /* 0x048fe2000001000f */
[----:B------:R-:W-:Y:S01]  /*e0e0*/  FFMA.FTZ R44, R0, R24, R45 ;  /* 0x00000018002c7223 */ /* 0x000fe2000001002d */
[-C--:B------:R-:W-:Y:S01]  /*e0f0*/  ISETP.GE.AND P5, PT, R18, R49.reuse, PT ;  /* 0x000000311200720c */ /* 0x080fe20003fa6270 */
[----:B------:R-:W-:Y:S01]  /*e100*/  VIADD R10, R3, 0x10 ;  /* 0x00000010030a7836 */ /* 0x000fe20000000000 */
[----:B------:R-:W-:Y:S01]  /*e110*/  I2FP.F32.S32 R18, R18 ;  /* 0x0000001200127245 */ /* 0x000fe20000201400 */
[C---:B------:R-:W-:Y:S01]  /*e120*/  FFMA.FTZ R24, R0.reuse, R24, R105 ;  /* 0x0000001800187223 */ /* 0x040fe20000010069 */
[----:B------:R-:W-:Y:S01]  /*e130*/  FSEL R46, R13, -INF , !P1 ;  /* 0xff8000000d2e7808 */ /* 0x000fe20004800000 */
[----:B------:R-:W2:Y:S01]  /*e140*/  MUFU.TANH R19, R19 ;  /* 0x0000001300137308 */ /* 0x000ea20000002400 */
[----:B------:R-:W-:Y:S01]  /*e150*/  FSEL R32, R15, -INF , !P0 ;  /* 0xff8000000f207808 */ /* 0x000fe20004000000 */
[-C--:B------:R-:W-:Y:S01]  /*e160*/  FFMA.FTZ R26, R0, R18.reuse, R99 ;  /* 0x00000012001a7223 */ /* 0x080fe20000010063 */
[----:B------:R-:W-:Y:S01]  /*e170*/  FSEL R44, R44, -INF , !P2 ;  /* 0xff8000002c2c7808 */ /* 0x000fe20005000000 */
[----:B------:R-:W-:Y:S01]  /*e180*/  FFMA.FTZ R18, R0, R18, R107 ;  /* 0x0000001200127223 */ /* 0x000fe2000001006b */
[-C--:B------:R-:W-:Y:S01]  /*e190*/  ISETP.GE.AND P6, PT, R10, R50.reuse, PT ;  /* 0x000000320a00720c */ /* 0x080fe20003fc6270 */
[----:B------:R-:W-:Y:S01]  /*e1a0*/  FMUL.FTZ R40, R40, UR15 ;  /* 0x0000000f28287c20 */ /* 0x000fe20008410000 */
[-C--:B------:R-:W-:Y:S01]  /*e1b0*/  ISETP.GE.AND P1, PT, R10, R49.reuse, PT ;  /* 0x000000310a00720c */ /* 0x080fe20003f26270 */
[----:B------:R3:W-:Y:S01]  /*e1c0*/  MUFU.TANH R15, R8 ;  /* 0x00000008000f7308 */ /* 0x0007e20000002400 */
[C---:B------:R-:W-:Y:S01]  /*e1d0*/  ISETP.GE.AND P2, PT, R14.reuse, R50, PT ;  /* 0x000000320e00720c */ /* 0x040fe20003f46270 */
[----:B------:R-:W-:Y:S01]  /*e1e0*/  FMUL.FTZ R129, R129, UR15 ;  /* 0x0000000f81817c20 */ /* 0x000fe20008410000 */
[-C--:B------:R-:W-:Y:S01]  /*e1f0*/  ISETP.GE.AND P0, PT, R14, R49.reuse, PT ;  /* 0x000000310e00720c */ /* 0x080fe20003f06270 */
[----:B------:R-:W-:Y:S01]  /*e200*/  FMUL.FTZ R43, R43, UR15 ;  /* 0x0000000f2b2b7c20 */ /* 0x000fe20008410000 */
[----:B------:R-:W-:Y:S01]  /*e210*/  I2FP.F32.S32 R10, R10 ;  /* 0x0000000a000a7245 */ /* 0x000fe20000201400 */
[----:B------:R-:W-:Y:S01]  /*e220*/  FMUL.FTZ R41, R41, UR15 ;  /* 0x0000000f29297c20 */ /* 0x000fe20008410000 */
[----:B------:R-:W-:Y:S01]  /*e230*/  I2FP.F32.S32 R14, R14 ;  /* 0x0000000e000e7245 */ /* 0x000fe20000201400 */
[----:B------:R-:W2:Y:S01]  /*e240*/  MUFU.TANH R21, R80 ;  /* 0x0000005000157308 */ /* 0x000ea20000002400 */
[----:B------:R-:W-:Y:S01]  /*e250*/  FSEL R24, R24, -INF , !P3 ;  /* 0xff80000018187808 */ /* 0x000fe20005800000 */
[----:B------:R-:W-:Y:S01]  /*e260*/  FFMA.FTZ R47, R0, R10, R47 ;  /* 0x0000000a002f7223 */ /* 0x000fe2000001002f */
[----:B------:R-:W-:Y:S01]  /*e270*/  FSEL R18, R18, -INF , !P5 ;  /* 0xff80000012127808 */ /* 0x000fe20006800000 */
[CC--:B------:R-:W-:Y:S01]  /*e280*/  FFMA.FTZ R54, R0.reuse, R14.reuse, R109 ;  /* 0x0000000e00367223 */ /* 0x0c0fe2000001006d */
[----:B------:R-:W-:Y:S01]  /*e290*/  FFMA.FTZ R91, R0, R14, R91 ;  /* 0x0000000e005b7223 */ /* 0x000fe2000001005b */
[----:B------:R-:W-:Y:S01]  /*e2a0*/  VIADD R14, R3, 0x19 ;  /* 0x00000019030e7836 */ /* 0x000fe20000000000 */
[----:B------:R-:W-:Y:S01]  /*e2b0*/  ISETP.GE.AND P3, PT, R12, R50, PT ;  /* 0x000000320c00720c */ /* 0x000fe20003f66270 */
[----:B------:R-:W-:Y:S01]  /*e2c0*/  FFMA.FTZ R10, R0, R10, R89 ;  /* 0x0000000a000a7223 */ /* 0x000fe20000010059 */
[----:B------:R-:W-:Y:S01]  /*e2d0*/  ISETP.GE.AND P5, PT, R12, R49, PT ;  /* 0x000000310c00720c */ /* 0x000fe20003fa6270 */
[----:B------:R-:W2:Y:S01]  /*e2e0*/  MUFU.TANH R23, R23 ;  /* 0x0000001700177308 */ /* 0x000ea20000002400 */
[----:B------:R-:W-:-:S02]  /*e2f0*/  I2FP.F32.S32 R12, R12 ;  /* 0x0000000c000c7245 */ /* 0x000fc40000201400 */
[----:B------:R-:W-:Y:S02]  /*e300*/  FSEL R68, R47, -INF , !P6 ;  /* 0xff8000002f447808 */ /* 0x000fe40007000000 */
[----:B------:R-:W-:Y:S01]  /*e310*/  ISETP.GE.AND P6, PT, R14, R50, PT ;  /* 0x000000320e00720c */ /* 0x000fe20003fc6270 */
[-C--:B----4-:R-:W-:Y:S01]  /*e320*/  FFMA.FTZ R16, R0, R12.reuse, R93 ;  /* 0x0000000c00107223 */ /* 0x090fe2000001005d */
[----:B------:R-:W-:Y:S01]  /*e330*/  FSEL R26, R26, -INF , !P4 ;  /* 0xff8000001a1a7808 */ /* 0x000fe20006000000 */
[----:B-1----:R-:W-:Y:S01]  /*e340*/  FFMA.FTZ R12, R0, R12, R87 ;  /* 0x0000000c000c7223 */ /* 0x002fe20000010057 */
[----:B------:R-:W-:Y:S01]  /*e350*/  ISETP.GE.AND P4, PT, R14, R49, PT ;  /* 0x000000310e00720c */ /* 0x000fe20003f86270 */
[----:B------:R-:W1:Y:S01]  /*e360*/  MUFU.TANH R27, R27 ;  /* 0x0000001b001b7308 */ /* 0x000e620000002400 */
[----:B------:R-:W-:Y:S02]  /*e370*/  P2R R22, PR, RZ, 0x40 ;  /* 0x00000040ff167803 */ /* 0x000fe40000000000 */
[----:B------:R-:W-:-:S02]  /*e380*/  I2FP.F32.S32 R14, R14 ;  /* 0x0000000e000e7245 */ /* 0x000fc40000201400 */
[----:B------:R-:W-:Y:S02]  /*e390*/  FSEL R10, R10, -INF , !P1 ;  /* 0xff8000000a0a7808 */ /* 0x000fe40004800000 */
[----:B------:R-:W-:Y:S01]  /*e3a0*/  FSEL R16, R16, -INF , !P3 ;  /* 0xff80000010107808 */ /* 0x000fe20005800000 */
[----:B------:R-:W-:Y:S01]  /*e3b0*/  MUFU.TANH R33, R33 ;  /* 0x0000002100217308 */ /* 0x000fe20000002400 */
[C---:B------:R-:W-:Y:S02]  /*e3c0*/  ISETP.GE.AND P6, PT, R202.reuse, R50, PT ;  /* 0x00000032ca00720c */ /* 0x040fe40003fc6270 */
[-C--:B------:R-:W-:Y:S02]  /*e3d0*/  ISETP.GE.AND P1, PT, R202, R49.reuse, PT ;  /* 0x00000031ca00720c */ /* 0x080fe40003f26270 */
[----:B------:R-:W-:Y:S01]  /*e3e0*/  ISETP.NE.AND P3, PT, R22, RZ, PT ;  /* 0x000000ff1600720c */ /* 0x000fe20003f65270 */
[C---:B------:R-:W-:Y:S01]  /*e3f0*/  FFMA.FTZ R22, R0.reuse, R14, R85 ;  /* 0x0000000e00167223 */ /* 0x040fe20000010055 */
[----:B------:R-:W-:Y:S01]  /*e400*/  I2FP.F32.S32 R202, R202 ;  /* 0x000000ca00ca7245 */ /* 0x000fe20000201400 */
[----:B------:R-:W-:Y:S01]  /*e410*/  FFMA.FTZ R14, R0, R14, R111 ;  /* 0x0000000e000e7223 */ /* 0x000fe2000001006f */
[----:B------:R-:W-:Y:S01]  /*e420*/  FSEL R54, R54, -INF , !P2 ;  /* 0xff80000036367808 */ /* 0x000fe20005000000 */
[----:B------:R-:W-:Y:S01]  /*e430*/  MUFU.TANH R35, R35 ;  /* 0x0000002300237308 */ /* 0x000fe20000002400 */
[----:B---3--:R-:W-:Y:S01]  /*e440*/  FSEL R8, R91, -INF , !P0 ;  /* 0xff8000005b087808 */ /* 0x008fe20004000000 */
[----:B------:R-:W-:Y:S01]  /*e450*/  FFMA.FTZ R95, R0, R202, R95 ;  /* 0x000000ca005f7223 */ /* 0x000fe2000001005f */
[----:B------:R-:W-:Y:S01]  /*e460*/  ISETP.GE.AND P2, PT, R106, R50, PT ;  /* 0x000000326a00720c */ /* 0x000fe20003f46270 */
[----:B------:R-:W-:Y:S01]  /*e470*/  FFMA.FTZ R202, R0, R202, R29 ;  /* 0x000000ca00ca7223 */ /* 0x000fe2000001001d */
[----:B------:R-:W-:-:S02]  /*e480*/  ISETP.GE.AND P0, PT, R106, R49, PT ;  /* 0x000000316a00720c */ /* 0x000fc40003f06270 */
[----:B------:R-:W-:Y:S01]  /*e490*/  I2FP.F32.S32 R106, R106 ;  /* 0x0000006a006a7245 */ /* 0x000fe20000201400 */
[----:B------:R-:W-:Y:S01]  /*e4a0*/  MUFU.TANH R51, R51 ;  /* 0x0000003300337308 */ /* 0x000fe20000002400 */
[----:B------:R-:W-:Y:S02]  /*e4b0*/  FSEL R22, R22, -INF , !P3 ;  /* 0xff80000016167808 */ /* 0x000fe40005800000 */
[----:B------:R-:W-:Y:S01]  /*e4c0*/  ISETP.GE.AND P3, PT, R34, R50, PT ;  /* 0x000000322200720c */ /* 0x000fe20003f66270 */
[CC--:B------:R-:W-:Y:S01]  /*e4d0*/  FFMA.FTZ R53, R0.reuse, R106.reuse, R53 ;  /* 0x0000006a00357223 */ /* 0x0c0fe20000010035 */
[----:B------:R-:W-:Y:S01]  /*e4e0*/  FFMA.FTZ R106, R0, R106, R31 ;  /* 0x0000006a006a7223 */ /* 0x000fe2000001001f */
[----:B------:R-:W-:Y:S02]  /*e4f0*/  FSEL R102, R95, -INF , !P6 ;  /* 0xff8000005f667808 */ /* 0x000fe40007000000 */
[----:B------:R-:W-:Y:S01]  /*e500*/  P2R R31, PR, RZ, 0x8 ;  /* 0x00000008ff1f7803 */ /* 0x000fe20000000000 */
[----:B------:R-:W-:Y:S01]  /*e510*/  MUFU.TANH R79, R79 ;  /* 0x0000004f004f7308 */ /* 0x000fe20000002400 */
[----:B------:R-:W-:-:S02]  /*e520*/  FSEL R14, R14, -INF , !P4 ;  /* 0xff8000000e0e7808 */ /* 0x000fc40006000000 */
[C---:B------:R-:W-:Y:S02]  /*e530*/  ISETP.GE.AND P6, PT, R200.reuse, R50, PT ;  /* 0x00000032c800720c */ /* 0x040fe40003fc6270 */
[-C--:B------:R-:W-:Y:S02]  /*e540*/  ISETP.GE.AND P3, PT, R200, R49.reuse, PT ;  /* 0x00000031c800720c */ /* 0x080fe40003f66270 */
[-C--:B------:R-:W-:Y:S01]  /*e550*/  ISETP.GE.AND P4, PT, R34, R49.reuse, PT ;  /* 0x000000312200720c */ /* 0x080fe20003f86270 */
[----:B------:R-:W3:Y:S01]  /*e560*/  MUFU.TANH R9, R81 ;  /* 0x0000005100097308 */ /* 0x000ee20000002400 */
[----:B------:R-:W-:Y:S02]  /*e570*/  I2FP.F32.S32 R200, R200 ;  /* 0x000000c800c87245 */ /* 0x000fe40000201400 */
[----:B------:R-:W-:Y:S02]  /*e580*/  I2FP.F32.S32 R34, R34 ;  /* 0x0000002200227245 */ /* 0x000fe40000201400 */
[----:B------:R-:W-:Y:S01]  /*e590*/  FSEL R202, R202, -INF , !P1 ;  /* 0xff800000caca7808 */ /* 0x000fe20004800000 */
[CC--:B------:R-:W-:Y:S01]  /*e5a0*/  FFMA.FTZ R204, R0.reuse, R200.reuse, R17 ;  /* 0x000000c800cc7223 */ /* 0x0c0fe20000010011 */
[C---:B--2---:R-:W-:Y:S01]  /*e5b0*/  FFMA.FTZ R200, R0.reuse, R200, R19 ;  /* 0x000000c800c87223 */ /* 0x044fe20000010013 */
[-C--:B------:R-:W-:Y:S01]  /*e5c0*/  FFMA.FTZ R37, R0, R34.reuse, R37 ;  /* 0x0000002200257223 */ /* 0x080fe20000010025 */
[----:B------:R-:W-:Y:S01]  /*e5d0*/  ISETP.NE.AND P1, PT, R31, RZ, PT ;  /* 0x000000ff1f00720c */ /* 0x000fe20003f25270 */
[C---:B------:R-:W-:Y:S01]  /*e5e0*/  VIADD R19, R3.reuse, 0x31 ;  /* 0x0000003103137836 */ /* 0x040fe20000000000 */
[----:B------:R-:W-:Y:S01]  /*e5f0*/  FSEL R12, R12, -INF , !P5 ;  /* 0xff8000000c0c7808 */ /* 0x000fe20006800000 */
[----:B------:R2:W-:Y:S01]  /*e600*/  MUFU.TANH R31, R66 ;  /* 0x00000042001f7308 */ /* 0x0005e20000002400 */
[----:B------:R-:W-:Y:S01]  /*e610*/  FSEL R106, R106, -INF , !P0 ;  /* 0xff8000006a6a7808 */ /* 0x000fe20004000000 */
[----:B------:R-:W-:Y:S01]  /*e620*/  FFMA.FTZ R25, R0, R34, R25 ;  /* 0x0000002200197223 */ /* 0x000fe20000010019 */
[C---:B------:R-:W-:Y:S01]  /*e630*/  ISETP.GE.AND P5, PT, R30.reuse, R50, PT ;  /* 0x000000321e00720c */ /* 0x040fe20003fa6270 */
[----:B------:R-:W-:Y:S01]  /*e640*/  VIADD R34, R3, 0x38 ;  /* 0x0000003803227836 */ /* 0x000fe20000000000 */
[----:B------:R-:W-:-:S02]  /*e650*/  ISETP.GE.AND P0, PT, R30, R49, PT ;  /* 0x000000311e00720c */ /* 0x000fc40003f06270 */
[----:B------:R-:W-:Y:S01]  /*e660*/  I2FP.F32.S32 R30, R30 ;  /* 0x0000001e001e7245 */ /* 0x000fe20000201400 */
[----:B------:R-:W4:Y:S01]  /*e670*/  MUFU.TANH R13, R74 ;  /* 0x0000004a000d7308 */ /* 0x000f220000002400 */
[----:B------:R-:W-:Y:S02]  /*e680*/  FSEL R104, R25, -INF , !P4 ;  /* 0xff80000019687808 */ /* 0x000fe40006000000 */
[----:B------:R-:W-:Y:S01]  /*e690*/  FSEL R206, R53, -INF , !P2 ;  /* 0xff80000035ce7808 */ /* 0x000fe20005000000 */
[CC--:B------:R-:W-:Y:S01]  /*e6a0*/  FFMA.FTZ R21, R0.reuse, R30.reuse, R21 ;  /* 0x0000001e00157223 */ /* 0x0c0fe20000010015 */
[----:B------:R-:W-:Y:S01]  /*e6b0*/  FFMA.FTZ R23, R0, R30, R23 ;  /* 0x0000001e00177223 */ /* 0x000fe20000010017 */
[----:B------:R-:W-:Y:S01]  /*e6c0*/  VIADD R30, R3, 0x39 ;  /* 0x00000039031e7836 */ /* 0x000fe20000000000 */
[----:B------:R-:W-:Y:S01]  /*e6d0*/  FSEL R200, R200, -INF , !P3 ;  /* 0xff800000c8c87808 */ /* 0x000fe20005800000 */
[----:B------:R-:W4:Y:S01]  /*e6e0*/  MUFU.TANH R39, R72 ;  /* 0x0000004800277308 */ /* 0x000f220000002400 */
[----:B--2---:R-:W-:-:S02]  /*e6f0*/  FSEL R66, R37, -INF , !P1 ;  /* 0xff80000025427808 */ /* 0x004fc40004800000 */
[-C--:B------:R-:W-:Y:S02]  /*e700*/  ISETP.GE.AND P1, PT, R19, R50.reuse, PT ;  /* 0x000000321300720c */ /* 0x080fe40003f26270 */
[----:B------:R-:W-:Y:S01]  /*e710*/  FSEL R194, R23, -INF , !P0 ;  /* 0xff80000017c27808 */ /* 0x000fe20004000000 */
[----:B------:R-:W-:Y:S01]  /*e720*/  VIADD R23, R3, 0x49 ;  /* 0x0000004903177836 */ /* 0x000fe20000000000 */
[----:B------:R-:W-:Y:S01]  /*e730*/  P2R R25, PR, RZ, 0x2 ;  /* 0x00000002ff197803 */ /* 0x000fe20000000000 */
[----:B------:R-:W2:Y:S01]  /*e740*/  MUFU.TANH R75, R75 ;  /* 0x0000004b004b7308 */ /* 0x000ea20000002400 */
[----:B------:R-:W-:Y:S02]  /*e750*/  ISETP.GE.AND P1, PT, R19, R49, PT ;  /* 0x000000311300720c */ /* 0x000fe40003f26270 */
[----:B------:R-:W-:Y:S02]  /*e760*/  I2FP.F32.S32 R19, R19 ;  /* 0x0000001300137245 */ /* 0x000fe40000201400 */
[----:B------:R-:W-:-:S02]  /*e770*/  ISETP.GE.AND P4, PT, R34, R50, PT ;  /* 0x000000322200720c */ /* 0x000fc40003f86270 */
[----:B------:R-:W-:Y:S01]  /*e780*/  ISETP.GE.AND P2, PT, R34, R49, PT ;  /* 0x000000312200720c */ /* 0x000fe20003f46270 */
[----:B-1----:R-:W-:Y:S01]  /*e790*/  FFMA.FTZ R27, R0, R19, R27 ;  /* 0x00000013001b7223 */ /* 0x002fe2000001001b */
[----:B------:R-:W-:Y:S01]  /*e7a0*/  FSEL R114, R21, -INF , !P5 ;  /* 0xff80000015727808 */ /* 0x000fe20006800000 */
[----:B------:R-:W1:Y:S01]  /*e7b0*/  MUFU.TANH R45, R70 ;  /* 0x00000046002d7308 */ /* 0x000e620000002400 */
[C---:B------:R-:W-:Y:S01]  /*e7c0*/  ISETP.GE.AND P3, PT, R30.reuse, R50, PT ;  /* 0x000000321e00720c */ /* 0x040fe20003f66270 */
[----:B------:R-:W-:Y:S01]  /*e7d0*/  VIADD R21, R3, 0x40 ;  /* 0x0000004003157836 */ /* 0x000fe20000000000 */
[----:B------:R-:W-:Y:S01]  /*e7e0*/  ISETP.GE.AND P0, PT, R30, R49, PT ;  /* 0x000000311e00720c */ /* 0x000fe20003f06270 */
[C---:B---3--:R-:W-:Y:S01]  /*e7f0*/  FFMA.FTZ R198, R0.reuse, R19, R9 ;  /* 0x0000001300c67223 */ /* 0x048fe20000010009 */
[----:B------:R-:W-:Y:S02]  /*e800*/  I2FP.F32.S32 R34, R34 ;  /* 0x0000002200227245 */ /* 0x000fe40000201400 */
[----:B------:R-:W-:Y:S01]  /*e810*/  I2FP.F32.S32 R30, R30 ;  /* 0x0000001e001e7245 */ /* 0x000fe20000201400 */
[----:B------:R-:W3:Y:S01]  /*e820*/  MUFU.TANH R73, R73 ;  /* 0x0000004900497308 */ /* 0x000ee20000002400 */
[----:B------:R-:W-:Y:S01]  /*e830*/  FSEL R192, R27, -INF , !P1 ;  /* 0xff8000001bc07808 */ /* 0x000fe20004800000 */
[CC--:B------:R-:W-:Y:S01]  /*e840*/  FFMA.FTZ R33, R0.reuse, R34.reuse, R33 ;  /* 0x0000002200217223 */ /* 0x0c0fe20000010021 */
[C---:B------:R-:W-:Y:S01]  /*e850*/  FFMA.FTZ R51, R0.reuse, R34, R51 ;  /* 0x0000002200337223 */ /* 0x040fe20000010033 */
[CC--:B------:R-:W-:Y:S01]  /*e860*/  FFMA.FTZ R35, R0.reuse, R30.reuse, R35 ;  /* 0x0000001e00237223 */ /* 0x0c0fe20000010023 */
[----:B------:R-:W-:Y:S01]  /*e870*/  FFMA.FTZ R79, R0, R30, R79 ;  /* 0x0000001e004f7223 */ /* 0x000fe2000001004f */
[----:B------:R-:W-:Y:S01]  /*e880*/  ISETP.GE.AND P5, PT, R21, R50, PT ;  /* 0x000000321500720c */ /* 0x000fe20003fa6270 */
[----:B------:R-:W-:Y:S01]  /*e890*/  VIADD R34, R3, 0x41 ;  /* 0x0000004103227836 */ /* 0x000fe20000000000 */
[----:B------:R-:W-:Y:S01]  /*e8a0*/  ISETP.GE.AND P1, PT, R21, R49, PT ;  /* 0x000000311500720c */ /* 0x000fe20003f26270 */
[----:B------:R-:W3:Y:S01]  /*e8b0*/  MUFU.TANH R69, R69 ;  /* 0x0000004500457308 */ /* 0x000ee20000002400 */
[----:B------:R-:W-:Y:S01]  /*e8c0*/  VIADD R30, R3, 0x48 ;  /* 0x00000048031e7836 */ /* 0x000fe20000000000 */
[----:B------:R-:W-:-:S02]  /*e8d0*/  I2FP.F32.S32 R21, R21 ;  /* 0x0000001500157245 */ /* 0x000fc40000201400 */
[----:B------:R-:W-:Y:S02]  /*e8e0*/  FSEL R112, R33, -INF , !P4 ;  /* 0xff80000021707808 */ /* 0x000fe40006000000 */
[----:B------:R-:W-:Y:S01]  /*e8f0*/  FSEL R190, R51, -INF , !P2 ;  /* 0xff80000033be7808 */ /* 0x000fe20005000000 */
[CC--:B----4-:R-:W-:Y:S01]  /*e900*/  FFMA.FTZ R13, R0.reuse, R21.reuse, R13 ;  /* 0x00000015000d7223 */ /* 0x0d0fe2000001000d */
[----:B------:R-:W4:Y:S01]  /*e910*/  MUFU.TANH R71, R71 ;  /* 0x0000004700477308 */ /* 0x000f220000002400 */
[----:B------:R-:W-:Y:S01]  /*e920*/  FSEL R196, R35, -INF , !P3 ;  /* 0xff80000023c47808 */ /* 0x000fe20005800000 */
[----:B------:R-:W-:Y:S01]  /*e930*/  FFMA.FTZ R39, R0, R21, R39 ;  /* 0x0000001500277223 */ /* 0x000fe20000010027 */
[----:B------:R-:W-:Y:S01]  /*e940*/  FSEL R188, R79, -INF , !P0 ;  /* 0xff8000004fbc7808 */ /* 0x000fe20004000000 */
[----:B------:R-:W-:Y:S01]  /*e950*/  VIADD R21, R3, 0x51 ;  /* 0x0000005103157836 */ /* 0x000fe20000000000 */
[----:B------:R-:W-:Y:S02]  /*e960*/  FSEL R204, R204, -INF , !P6 ;  /* 0xff800000cccc7808 */ /* 0x000fe40007000000 */
[C---:B------:R-:W-:Y:S01]  /*e970*/  ISETP.GE.AND P4, PT, R34.reuse, R50, PT ;  /* 0x000000322200720c */ /* 0x040fe20003f86270 */
[----:B------:R-:W4:Y:S01]  /*e980*/  MUFU.TANH R29, R64 ;  /* 0x00000040001d7308 */ /* 0x000f220000002400 */
[----:B------:R-:W-:-:S02]  /*e990*/  ISETP.GE.AND P2, PT, R34, R49, PT ;  /* 0x000000312200720c */ /* 0x000fc40003f46270 */
[C---:B------:R-:W-:Y:S02]  /*e9a0*/  ISETP.GE.AND P3, PT, R30.reuse, R50, PT ;  /* 0x000000321e00720c */ /* 0x040fe40003f66270 */
[-C--:B------:R-:W-:Y:S02]  /*e9b0*/  ISETP.GE.AND P0, PT, R30, R49.reuse, PT ;  /* 0x000000311e00720c */ /* 0x080fe40003f06270 */
[----:B------:R-:W-:Y:S01]  /*e9c0*/  ISETP.NE.AND P6, PT, R25, RZ, PT ;  /* 0x000000ff1900720c */ /* 0x000fe20003fc5270 */
[----:B------:R-:W4:Y:S01]  /*e9d0*/  MUFU.TANH R65, R65 ;  /* 0x0000004100417308 */ /* 0x000f220000002400 */
[----:B------:R-:W-:Y:S01]  /*e9e0*/  I2FP.F32.S32 R34, R34 ;  /* 0x0000002200227245 */ /* 0x000fe20000201400 */
[----:B------:R-:W-:Y:S01]  /*e9f0*/  VIADD R25, R3, 0x58 ;  /* 0x0000005803197836 */ /* 0x000fe20000000000 */
[----:B------:R-:W-:Y:S02]  /*ea00*/  I2FP.F32.S32 R30, R30 ;  /* 0x0000001e001e7245 */ /* 0x000fe40000201400 */
[----:B------:R-:W-:Y:S01]  /*ea10*/  FSEL R198, R198, -INF , !P6 ;  /* 0xff800000c6c67808 */ /* 0x000fe20007000000 */
[C---:B--2---:R-:W-:Y:S01]  /*ea20*/  FFMA.FTZ R75, R0.reuse, R34, R75 ;  /* 0x00000022004b7223 */ /* 0x044fe2000001004b */
[----:B------:R-:W-:Y:S01]  /*ea30*/  FSEL R148, R13, -INF , !P1 ;  /* 0xff8000000d947808 */ /* 0x000fe20004800000 */
[----:B------:R-:W2:Y:S01]  /*ea40*/  MUFU.TANH R67, R67 ;  /* 0x0000004300437308 */ /* 0x000ea20000002400 */
[CC--:B------:R-:W-:Y:S01]  /*ea50*/  FFMA.FTZ R138, R0.reuse, R30.reuse, R15 ;  /* 0x0000001e008a7223 */ /* 0x0c0fe2000001000f */
[C---:B-1----:R-:W-:Y:S01]  /*ea60*/  FFMA.FTZ R45, R0.reuse, R30, R45 ;  /* 0x0000001e002d7223 */ /* 0x042fe2000001002d */
[----:B------:R-:W-:Y:S01]  /*ea70*/  ISETP.GE.AND P6, PT, R23, R50, PT ;  /* 0x000000321700720c */ /* 0x000fe20003fc6270 */
[----:B------:R-:W-:Y:S01]  /*ea80*/  VIADD R30, R3, 0x50 ;  /* 0x00000050031e7836 */ /* 0x000fe20000000000 */
[----:B------:R-:W-:Y:S01]  /*ea90*/  ISETP.GE.AND P1, PT, R23, R49, PT ;  /* 0x000000311700720c */ /* 0x000fe20003f26270 */
[----:B---3--:R-:W-:Y:S01]  /*eaa0*/  FFMA.FTZ R73, R0, R34, R73 ;  /* 0x0000002200497223 */ /* 0x008fe20000010049 */
[----:B------:R-:W-:Y:S01]  /*eab0*/  I2FP.F32.S32 R23, R23 ;  /* 0x0000001700177245 */ /* 0x000fe20000201400 */
[----:B------:R-:W1:Y:S01]  /*eac0*/  MUFU.TANH R17, R60 ;  /* 0x0000003c00117308 */ /* 0x000e620000002400 */
[----:B------:R-:W-:-:S02]  /*ead0*/  FSEL R140, R39, -INF , !P5 ;  /* 0xff800000278c7808 */ /* 0x000fc40006800000 */
[----:B------:R-:W-:Y:S01]  /*eae0*/  FSEL R146, R75, -INF , !P2 ;  /* 0xff8000004b927808 */ /* 0x000fe20005000000 */
[-C--:B------:R-:W-:Y:S01]  /*eaf0*/  FFMA.FTZ R69, R0, R23.reuse, R69 ;  /* 0x0000001700457223 */ /* 0x080fe20000010045 */
[----:B------:R-:W-:Y:S01]  /*eb00*/  ISETP.GE.AND P5, PT, R30, R50, PT ;  /* 0x000000321e00720c */ /* 0x000fe20003fa6270 */
[----:B----4-:R-:W-:Y:S01]  /*eb10*/  FFMA.FTZ R71, R0, R23, R71 ;  /* 0x0000001700477223 */ /* 0x010fe20000010047 */
[----:B------:R-:W-:Y:S01]  /*eb20*/  ISETP.GE.AND P2, PT, R30, R49, PT ;  /* 0x000000311e00720c */ /* 0x000fe20003f46270 */
[----:B------:R-:W-:Y:S01]  /*eb30*/  MUFU.TANH R15, R58 ;  /* 0x0000003a000f7308 */ /* 0x000fe20000002400 */
[----:B------:R-:W-:Y:S01]  /*eb40*/  I2FP.F32.S32 R30, R30 ;  /* 0x0000001e001e7245 */ /* 0x000fe20000201400 */
[----:B------:R-:W-:Y:S01]  /*eb50*/  VIADD R23, R3, 0x60 ;  /* 0x0000006003177836 */ /* 0x000fe20000000000 */
[----:B------:R-:W-:Y:S02]  /*eb60*/  I2FP.F32.S32 R34, R21 ;  /* 0x0000001500227245 */ /* 0x000fe40000201400 */
[----:B------:R-:W-:Y:S01]  /*eb70*/  FSEL R186, R73, -INF , !P4 ;  /* 0xff80000049ba7808 */ /* 0x000fe20006000000 */
[C---:B------:R-:W-:Y:S01]  /*eb80*/  FFMA.FTZ R29, R0.reuse, R30, R29 ;  /* 0x0000001e001d7223 */ /* 0x040fe2000001001d */
[----:B------:R-:W-:Y:S01]  /*eb90*/  FSEL R144, R45, -INF , !P0 ;  /* 0xff8000002d907808 */ /* 0x000fe20004000000 */
[----:B------:R-:W3:Y:S01]  /*eba0*/  MUFU.TANH R9, R62 ;  /* 0x0000003e00097308 */ /* 0x000ee20000002400 */
[C---:B------:R-:W-:Y:S01]  /*ebb0*/  ISETP.GE.AND P4, PT, R21.reuse, R50, PT ;  /* 0x000000321500720c */ /* 0x040fe20003f86270 */
[C---:B------:R-:W-:Y:S01]  /*ebc0*/  FFMA.FTZ R31, R0.reuse, R30, R31 ;  /* 0x0000001e001f7223 */ /* 0x040fe2000001001f */
[-C--:B------:R-:W-:Y:S01]  /*ebd0*/  ISETP.GE.AND P0, PT, R21, R49.reuse, PT ;  /* 0x000000311500720c */ /* 0x080fe20003f06270 */
[CC--:B------:R-:W-:Y:S01]  /*ebe0*/  FFMA.FTZ R65, R0.reuse, R34.reuse, R65 ;  /* 0x0000002200417223 */ /* 0x0c0fe20000010041 */
[----:B------:R-:W-:Y:S01]  /*ebf0*/  FSEL R150, R69, -INF , !P6 ;  /* 0xff80000045967808 */ /* 0x000fe20007000000 */
[----:B--2---:R-:W-:Y:S01]  /*ec00*/  FFMA.FTZ R67, R0, R34, R67 ;  /* 0x0000002200437223 */ /* 0x004fe20000010043 */
[----:B------:R-:W-:Y:S01]  /*ec10*/  FSEL R142, R71, -INF , !P1 ;  /* 0xff800000478e7808 */ /* 0x000fe20004800000 */
[----:B------:R-:W-:Y:S01]  /*ec20*/  MUFU.TANH R19, R56 ;  /* 0x0000003800137308 */ /* 0x000fe20000002400 */
[----:B------:R-:W-:Y:S01]  /*ec30*/  ISETP.GE.AND P6, PT, R25, R50, PT ;  /* 0x000000321900720c */ /* 0x000fe20003fc6270 */
[----:B------:R-:W-:Y:S01]  /*ec40*/  VIADD R30, R3, 0x59 ;  /* 0x00000059031e7836 */ /* 0x000fe20000000000 */
[----:B------:R-:W-:-:S02]  /*ec50*/  ISETP.GE.AND P1, PT, R25, R49, PT ;  /* 0x000000311900720c */ /* 0x000fc40003f26270 */
[----:B------:R-:W-:Y:S02]  /*ec60*/  I2FP.F32.S32 R25, R25 ;  /* 0x0000001900197245 */ /* 0x000fe40000201400 */
[----:B------:R-:W-:Y:S01]  /*ec70*/  FSEL R138, R138, -INF , !P3 ;  /* 0xff8000008a8a7808 */ /* 0x000fe20005800000 */
[----:B------:R-:W2:Y:S01]  /*ec80*/  MUFU.TANH R61, R61 ;  /* 0x0000003d003d7308 */ /* 0x000ea20000002400 */
[----:B------:R-:W-:Y:S01]  /*ec90*/  FSEL R134, R29, -INF , !P5 ;  /* 0xff8000001d867808 */ /* 0x000fe20006800000 */
[CC--:B-1----:R-:W-:Y:S01]  /*eca0*/  FFMA.FTZ R17, R0.reuse, R25.reuse, R17 ;  /* 0x0000001900117223 */ /* 0x0c2fe20000010011 */
[----:B------:R-:W-:Y:S01]  /*ecb0*/  FSEL R132, R65, -INF , !P4 ;  /* 0xff80000041847808 */ /* 0x000fe20006000000 */
[----:B---3--:R-:W-:Y:S01]  /*ecc0*/  FFMA.FTZ R110, R0, R25, R9 ;  /* 0x00000019006e7223 */ /* 0x008fe20000010009 */
[CC--:B------:R-:W-:Y:S02]  /*ecd0*/  ISETP.GE.AND P5, PT, R30.reuse, R50.reuse, PT ;  /* 0x000000321e00720c */ /* 0x0c0fe40003fa6270 */
[----:B------:R-:W-:Y:S01]  /*ece0*/  ISETP.GE.AND P3, PT, R30, R49, PT ;  /* 0x000000311e00720c */ /* 0x000fe20003f66270 */
[----:B------:R-:W1:Y:S01]  /*ecf0*/  MUFU.TANH R63, R63 ;  /* 0x0000003f003f7308 */ /* 0x000e620000002400 */
[----:B------:R-:W-:-:S02]  /*ed00*/  ISETP.GE.AND P4, PT, R23, R50, PT ;  /* 0x000000321700720c */ /* 0x000fc40003f86270 */
[----:B------:R-:W-:Y:S02]  /*ed10*/  I2FP.F32.S32 R30, R30 ;  /* 0x0000001e001e7245 */ /* 0x000fe40000201400 */
[----:B------:R-:W-:Y:S02]  /*ed20*/  FSEL R130, R17, -INF , !P6 ;  /* 0xff80000011827808 */ /* 0x000fe40007000000 */
[----:B------:R-:W-:Y:S01]  /*ed30*/  FSEL R110, R110, -INF , !P1 ;  /* 0xff8000006e6e7808 */ /* 0x000fe20004800000 */
[----:B------:R-:W-:Y:S01]  /*ed40*/  MUFU.TANH R59, R59 ;  /* 0x0000003b003b7308 */ /* 0x000fe20000002400 */
[----:B--2---:R-:W-:Y:S01]  /*ed50*/  FFMA.FTZ R61, R0, R30, R61 ;  /* 0x0000001e003d7223 */ /* 0x004fe2000001003d */
[----:B------:R-:W-:-:S06]  /*ed60*/  FSEL R126, R31, -INF , !P2 ;  /* 0xff8000001f7e7808 */ /* 0x000fcc0005000000 */
[----:B------:R2:W3:Y:S01]  /*ed70*/  MUFU.TANH R13, R124 ;  /* 0x0000007c000d7308 */ /* 0x0004e20000002400 */
[----:B-1----:R-:W-:-:S05]  /*ed80*/  FFMA.FTZ R63, R0, R30, R63 ;  /* 0x0000001e003f7223 */ /* 0x002fca000001003f */
[----:B------:R-:W-:Y:S02]  /*ed90*/  FSEL R108, R63, -INF , !P3 ;  /* 0xff8000003f6c7808 */ /* 0x000fe40005800000 */
[----:B------:R1:W-:Y:S08]  /*eda0*/  MUFU.TANH R21, R28 ;  /* 0x0000001c00157308 */ /* 0x0003f00000002400 */
[----:B------:R-:W4:Y:S01]  /*edb0*/  MUFU.TANH R57, R57 ;  /* 0x0000003900397308 */ /* 0x000f220000002400 */
[----:B--2---:R-:W-:-:S02]  /*edc0*/  FSEL R124, R67, -INF , !P0 ;  /* 0xff800000437c7808 */ /* 0x004fc40004000000 */
[----:B------:R-:W-:-:S05]  /*edd0*/  ISETP.GE.AND P0, PT, R23, R49, PT ;  /* 0x000000311700720c */ /* 0x000fca0003f06270 */
[----:B------:R-:W2:Y:S01]  /*ede0*/  MUFU.TANH R125, R125 ;  /* 0x0000007d007d7308 */ /* 0x000ea20000002400 */
[----:B-1----:R-:W-:Y:S01]  /*edf0*/  I2FP.F32.S32 R28, R23 ;  /* 0x00000017001c7245 */ /* 0x002fe20000201400 */
[----:B------:R-:W-:-:S04]  /*ee00*/  VIADD R23, R3, 0x68 ;  /* 0x0000006803177836 */ /* 0x000fc80000000000 */
[CC--:B------:R-:W-:Y:S01]  /*ee10*/  FFMA.FTZ R56, R0.reuse, R28.reuse, R15 ;  /* 0x0000001c00387223 */ /* 0x0c0fe2000001000f */
[C---:B------:R-:W-:Y:S02]  /*ee20*/  VIADD R15, R3.reuse, 0x61 ;  /* 0x00000061030f7836 */ /* 0x040fe40000000000 */
[----:B------:R-:W-:Y:S01]  /*ee30*/  FFMA.FTZ R64, R0, R28, R19 ;  /* 0x0000001c00407223 */ /* 0x000fe20000010013 */
[----:B------:R-:W-:Y:S01]  /*ee40*/  VIADD R19, R3, 0x69 ;  /* 0x0000006903137836 */ /* 0x000fe20000000000 */
[----:B------:R-:W-:Y:S01]  /*ee50*/  I2FP.F32.S32 R28, R23 ;  /* 0x00000017001c7245 */ /* 0x000fe20000201400 */
[----:B------:R-:W-:Y:S01]  /*ee60*/  MUFU.TANH R131, R131 ;  /* 0x0000008300837308 */ /* 0x000fe20000002400 */
[----:B------:R-:W-:Y:S02]  /*ee70*/  I2FP.F32.S32 R17, R15 ;  /* 0x0000000f00117245 */ /* 0x000fe40000201400 */
[----:B------:R-:W-:Y:S01]  /*ee80*/  FSEL R64, R64, -INF , !P4 ;  /* 0xff80000040407808 */ /* 0x000fe20006000000 */
[C---:B---3--:R-:W-:Y:S01]  /*ee90*/  FFMA.FTZ R13, R0.reuse, R28, R13 ;  /* 0x0000001c000d7223 */ /* 0x048fe2000001000d */
[CC--:B------:R-:W-:Y:S01]  /*eea0*/  ISETP.GE.AND P4, PT, R19.reuse, R50.reuse, PT ;  /* 0x000000321300720c */ /* 0x0c0fe20003f86270 */
[C---:B------:R-:W-:Y:S01]  /*eeb0*/  FFMA.FTZ R42, R0.reuse, R17, R59 ;  /* 0x00000011002a7223 */ /* 0x040fe2000001003b */
[----:B------:R-:W-:Y:S01]  /*eec0*/  ISETP.GE.AND P1, PT, R19, R49, PT ;  /* 0x000000311300720c */ /* 0x000fe20003f26270 */
[----:B------:R-:W1:Y:S01]  /*eed0*/  MUFU.TANH R127, R127 ;  /* 0x0000007f007f7308 */ /* 0x000e620000002400 */
[----:B------:R-:W-:Y:S01]  /*eee0*/  I2FP.F32.S32 R38, R19 ;  /* 0x0000001300267245 */ /* 0x000fe20000201400 */
[C---:B----4-:R-:W-:Y:S01]  /*eef0*/  FFMA.FTZ R57, R0.reuse, R17, R57 ;  /* 0x0000001100397223 */ /* 0x050fe20000010039 */
[----:B------:R-:W-:Y:S01]  /*ef00*/  ISETP.GE.AND P6, PT, R15, R50, PT ;  /* 0x000000320f00720c */ /* 0x000fe20003fc6270 */
[----:B------:R-:W-:Y:S01]  /*ef10*/  VIADD R17, R3, 0x78 ;  /* 0x0000007803117836 */ /* 0x000fe20000000000 */
[-C--:B------:R-:W-:Y:S01]  /*ef20*/  ISETP.GE.AND P2, PT, R15, R49.reuse, PT ;  /* 0x000000310f00720c */ /* 0x080fe20003f46270 */
[----:B------:R-:W-:Y:S01]  /*ef30*/  FFMA.FTZ R21, R0, R28, R21 ;  /* 0x0000001c00157223 */ /* 0x000fe20000010015 */
[----:B------:R-:W-:Y:S01]  /*ef40*/  ISETP.GE.AND P3, PT, R23, R49, PT ;  /* 0x000000311700720c */ /* 0x000fe20003f66270 */
[----:B------:R3:W-:Y:S01]  /*ef50*/  MUFU.TANH R9, R128 ;  /* 0x0000008000097308 */ /* 0x0007e20000002400 */
[----:B------:R-:W-:Y:S01]  /*ef60*/  FSEL R42, R42, -INF , !P2 ;  /* 0xff8000002a2a7808 */ /* 0x000fe20005000000 */
[----:B--2---:R-:W-:Y:S01]  /*ef70*/  FFMA.FTZ R58, R0, R38, R125 ;  /* 0x00000026003a7223 */ /* 0x004fe2000001007d */
[----:B------:R-:W-:-:S02]  /*ef80*/  FSEL R62, R57, -INF , !P6 ;  /* 0xff800000393e7808 */ /* 0x000fc40007000000 */
[----:B------:R-:W-:Y:S02]  /*ef90*/  FSEL R56, R56, -INF , !P0 ;  /* 0xff80000038387808 */ /* 0x000fe40004000000 */
[----:B------:R-:W-:Y:S01]  /*efa0*/  I2FP.F32.S32 R28, R17 ;  /* 0x00000011001c7245 */ /* 0x000fe20000201400 */
[----:B------:R-:W2:Y:S01]  /*efb0*/  MUFU.TANH R19, R40 ;  /* 0x0000002800137308 */ /* 0x000ea20000002400 */
[----:B-1----:R-:W-:Y:S01]  /*efc0*/  FFMA.FTZ R38, R0, R38, R127 ;  /* 0x0000002600267223 */ /* 0x002fe2000001007f */
[----:B------:R-:W-:-:S04]  /*efd0*/  FSEL R58, R58, -INF , !P4 ;  /* 0xff8000003a3a7808 */ /* 0x000fc80006000000 */
[----:B------:R-:W-:Y:S02]  /*efe0*/  FSEL R38, R38, -INF , !P1 ;  /* 0xff80000026267808 */ /* 0x000fe40004800000 */
[----:B------:R-:W1:Y:S01]  /*eff0*/  MUFU.TANH R11, R11 ;  /* 0x0000000b000b7308 */ /* 0x000e620000002400 */
[----:B---3--:R-:W-:Y:S02]  /*f000*/  FSEL R128, R61, -INF , !P5 ;  /* 0xff8000003d807808 */ /* 0x008fe40006800000 */
[-C--:B------:R-:W-:Y:S01]  /*f010*/  ISETP.GE.AND P5, PT, R23, R50.reuse, PT ;  /* 0x000000321700720c */ /* 0x080fe20003fa6270 */
[C---:B------:R-:W-:Y:S01]  /*f020*/  VIADD R23, R3.reuse, 0x70 ;  /* 0x0000007003177836 */ /* 0x040fe20000000000 */
[-C--:B------:R-:W-:Y:S02]  /*f030*/  ISETP.GE.AND P1, PT, R3, R49.reuse, PT ;  /* 0x000000310300720c */ /* 0x080fe40003f26270 */
[----:B------:R-:W-:Y:S01]  /*f040*/  FSEL R60, R13, -INF , !P5 ;  /* 0xff8000000d3c7808 */ /* 0x000fe20006800000 */
[----:B------:R3:W4:Y:S01]  /*f050*/  MUFU.TANH R15, R20 ;  /* 0x00000014000f7308 */ /* 0x0007220000002400 */
[C---:B------:R-:W-:Y:S01]  /*f060*/  ISETP.GE.AND P6, PT, R23.reuse, R50, PT ;  /* 0x000000321700720c */ /* 0x040fe20003fc6270 */
[----:B--2---:R-:W-:Y:S01]  /*f070*/  FFMA.FTZ R19, R0, R28, R19 ;  /* 0x0000001c00137223 */ /* 0x004fe20000010013 */
[----:B------:R-:W-:Y:S01]  /*f080*/  ISETP.GE.AND P0, PT, R23, R49, PT ;  /* 0x000000311700720c */ /* 0x000fe20003f06270 */
[----:B------:R-:W-:Y:S01]  /*f090*/  VIADD R13, R3, 0x79 ;  /* 0x00000079030d7836 */ /* 0x000fe20000000000 */
[----:B------:R-:W-:-:S02]  /*f0a0*/  I2FP.F32.S32 R23, R23 ;  /* 0x0000001700177245 */ /* 0x000fc40000201400 */
[----:B------:R-:W-:Y:S01]  /*f0b0*/  P2R R25, PR, RZ, 0x40 ;  /* 0x00000040ff197803 */ /* 0x000fe20000000000 */
[----:B------:R-:W2:Y:S01]  /*f0c0*/  MUFU.TANH R129, R129 ;  /* 0x0000008100817308 */ /* 0x000ea20000002400 */
[C---:B-1----:R-:W-:Y:S01]  /*f0d0*/  FFMA.FTZ R11, R0.reuse, R28, R11 ;  /* 0x0000001c000b7223 */ /* 0x042fe2000001000b */
[CC--:B------:R-:W-:Y:S01]  /*f0e0*/  FFMA.FTZ R9, R0.reuse, R23.reuse, R9 ;  /* 0x0000001700097223 */ /* 0x0c0fe20000010009 */
[----:B------:R-:W-:Y:S02]  /*f0f0*/  ISETP.NE.AND P4, PT, R25, RZ, PT ;  /* 0x000000ff1900720c */ /* 0x000fe40003f85270 */
[----:B------:R-:W-:Y:S02]  /*f100*/  FSEL R40, R21, -INF , !P3 ;  /* 0xff80000015287808 */ /* 0x000fe40005800000 */
[----:B------:R-:W-:Y:S01]  /*f110*/  FSEL R36, R9, -INF , !P4 ;  /* 0xff80000009247808 */ /* 0x000fe20006000000 */
[----:B------:R-:W1:Y:S01]  /*f120*/  MUFU.TANH R33, R41 ;  /* 0x0000002900217308 */ /* 0x000e620000002400 */
[C---:B---3--:R-:W-:Y:S01]  /*f130*/  VIADD R20, R3.reuse, 0x71 ;  /* 0x0000007103147836 */ /* 0x048fe20000000000 */
[----:B------:R-:W-:Y:S01]  /*f140*/  ISETP.GE.AND P4, PT, R3, R50, PT ;  /* 0x000000320300720c */ /* 0x000fe20003f86270 */
[----:B----4-:R-:W-:Y:S01]  /*f150*/  FFMA.FTZ R15, R0, R23, R15 ;  /* 0x00000017000f7223 */ /* 0x010fe2000001000f */
[----:B------:R-:W-:-:S02]  /*f160*/  I2FP.F32.S32 R3, R3 ;  /* 0x0000000300037245 */ /* 0x000fc40000201400 */
[C---:B------:R-:W-:Y:S01]  /*f170*/  ISETP.GE.AND P2, PT, R20.reuse, R50, PT ;  /* 0x000000321400720c */ /* 0x040fe20003f46270 */
[----:B------:R-:W-:Y:S01]  /*f180*/  BAR.SYNC.DEFER_BLOCKING 0x0 ;  /* 0x0000000000007b1d */ /* 0x000fe20000010000 */
[----:B------:R-:W-:Y:S01]  /*f190*/  ISETP.GE.AND P5, PT, R20, R49, PT ;  /* 0x000000311400720c */ /* 0x000fe20003fa6270 */
[C---:B------:R-:W-:Y:S01]  /*f1a0*/  FFMA.FTZ R52, R0.reuse, R3, R97 ;  /* 0x0000000300347223 */ /* 0x040fe20000010061 */
[----:B------:R-:W-:Y:S02]  /*f1b0*/  I2FP.F32.S32 R20, R20 ;  /* 0x0000001400147245 */ /* 0x000fe40000201400 */
[----:B------:R-:W-:Y:S01]  /*f1c0*/  FSEL R30, R15, -INF , !P0 ;  /* 0xff8000000f1e7808 */ /* 0x000fe20004000000 */
[----:B------:R-:W3:Y:S01]  /*f1d0*/  MUFU.TANH R7, R7 ;  /* 0x0000000700077308 */ /* 0x000ee20000002400 */
[----:B------:R-:W-:Y:S01]  /*f1e0*/  ISETP.GE.AND P6, PT, R17, R50, PT ;  /* 0x000000321100720c */ /* 0x000fe20003fc6270 */
[CC--:B------:R-:W-:Y:S01]  /*f1f0*/  FFMA.FTZ R131, R0.reuse, R20.reuse, R131 ;  /* 0x0000001400837223 */ /* 0x0c0fe20000010083 */
[----:B--2---:R-:W-:Y:S01]  /*f200*/  FFMA.FTZ R35, R0, R20, R129 ;  /* 0x0000001400237223 */ /* 0x004fe20000010081 */
[----:B------:R-:W-:-:S02]  /*f210*/  I2FP.F32.S32 R20, R13 ;  /* 0x0000000d00147245 */ /* 0x000fc40000201400 */
[----:B------:R-:W-:Y:S02]  /*f220*/  ISETP.GE.AND P3, PT, R17, R49, PT ;  /* 0x000000311100720c */ /* 0x000fe40003f66270 */
[----:B------:R-:W2:Y:S01]  /*f230*/  MUFU.TANH R43, R43 ;  /* 0x0000002b002b7308 */ /* 0x000ea20000002400 */
[----:B------:R-:W-:Y:S01]  /*f240*/  FSEL R28, R131, -INF , !P5 ;  /* 0xff800000831c7808 */ /* 0x000fe20006800000 */
[----:B-1----:R-:W-:Y:S01]  /*f250*/  FFMA.FTZ R33, R0, R20, R33 ;  /* 0x0000001400217223 */ /* 0x002fe20000010021 */
[----:B------:R-:W-:Y:S02]  /*f260*/  ISETP.GE.AND P5, PT, R48, 0x2, PT ;  /* 0x000000023000780c */ /* 0x000fe40003fa6270 */
[----:B------:R-:W-:Y:S02]  /*f270*/  FSEL R35, R35, -INF , !P2 ;  /* 0xff80000023237808 */ /* 0x000fe40005000000 */
[C---:B------:R-:W-:Y:S01]  /*f280*/  ISETP.GE.AND P2, PT, R13.reuse, R50, PT ;  /* 0x000000320d00720c */ /* 0x040fe20003f46270 */
[----:B---3--:R-:W-:Y:S01]  /*f290*/  FFMA.FTZ R7, R0, R3, R7 ;  /* 0x0000000300077223 */ /* 0x008fe20000010007 */
[----:B------:R-:W-:-:S02]  /*f2a0*/  ISETP.GE.AND P0, PT, R13, R49, PT ;  /* 0x000000310d00720c */ /* 0x000fc40003f06270 */
[----:B------:R-:W-:Y:S02]  /*f2b0*/  FSEL R34, R19, -INF , !P6 ;  /* 0xff80000013227808 */ /* 0x000fe40007000000 */
[----:B------:R-:W-:Y:S02]  /*f2c0*/  FSEL R21, R11, -INF , !P3 ;  /* 0xff8000000b157808 */ /* 0x000fe40005800000 */
[----:B------:R-:W-:Y:S01]  /*f2d0*/  FSEL R52, R52, -INF , !P4 ;  /* 0xff80000034347808 */ /* 0x000fe20006000000 */
[----:B--2---:R-:W-:Y:S01]  /*f2e0*/  FFMA.FTZ R20, R0, R20, R43 ;  /* 0x0000001400147223 */ /* 0x004fe2000001002b */
        /* <DEDUP_REMOVED lines=53> */
[----:B------:R-:W-:Y:S02]  /*f640*/  SHF.R.S32.HI R72, RZ, 0x1f, R74 ;  /* 0x0000001fff487819 */ /* 0x000fe4000001144a */
[----:B--2---:R-:W-:-:S03]  /*f650*/  IADD3 R2, -R3, R2, RZ ;  /* 0x0000000203027210 */ /* 0x004fc60007ffe1ff */
[-C--:B------:R-:W-:Y:S02]  /*f660*/  IMAD R3, R72, R9.reuse, RZ ;  /* 0x0000000948037224 */ /* 0x080fe400078e02ff */
[----:B------:R-:W-:Y:S01]  /*f670*/  IMAD.WIDE.U32 R72, R74, R9, RZ ;  /* 0x000000094a487225 */ /* 0x000fe200078e00ff */
        /* <DEDUP_REMOVED lines=10> */
.L_x_7092:
[----:B------:R-:W1:Y:S02]  /*f720*/  LDC R9, c[0x0][0x248] ;  /* 0x00009200ff097b82 */ /* 0x000e640000000800 */
[----:B-1----:R-:W-:-:S05]  /*f730*/  IMAD.SHL.U32 R11, R9, 0x80, RZ ;  /* 0x00000080090b7824 */ /* 0x002fca00078e00ff */
[----:B------:R-:W-:-:S04]  /*f740*/  IADD3 R11, -R11, RZ, RZ ;  /* 0x000000ff0b0b7210 */ /* 0x000fc80007ffe1ff */
[----:B------:R-:W-:-:S07]  /*f750*/  SHF.R.S32.HI R72, RZ, 0x1f, R11 ;  /* 0x0000001fff487819 */ /* 0x000fce000001140b */
.L_x_7093:
        /* <DEDUP_REMOVED lines=23> */
[----:B-1----:R-:W-:Y:S01]  /*f8d0*/  @!P0 IMAD R15, R15, 0x30, RZ ;  /* 0x000000300f0f8824 */ /* 0x002fe200078e02ff */
[----:B------:R1:W-:Y:S04]  /*f8e0*/  @P0 STS.128 [R180+0x2800], RZ ;  /* 0x002800ffb4000388 */ /* 0x0003e80000000c00 */
[----:B------:R-:W-:Y:S01]  /*f8f0*/  @!P0 IADD3.X R15, R72, R77, R15, P1, !PT ;  /* 0x0000004d480f8210 */ /* 0x000fe20000ffe40f */
[----:B------:R-:W-:Y:S01]  /*f900*/  @!P0 IMAD.MOV.U32 R77, RZ, RZ, R123 ;  /* 0x000000ffff4d8224 */ /* 0x000fe200078e007b */
[----:B------:R-:W1:Y:S01]  /*f910*/  @!P0 LDC R2, c[0x0][0x24c] ;  /* 0x00009300ff028b82 */ /* 0x000e620000000800 */
[----:B---3--:R-:W-:Y:S01]  /*f920*/  @!P0 LEA.HI.X R13, R9, R123, R13, 0x5, P2 ;  /* 0x0000007b090d8211 */ /* 0x008fe200010f2c0d */
[----:B------:R-:W-:Y:S01]  /*f930*/  @!PT LDS RZ, [RZ] ;  /* 0x00000000fffff984 */ /* 0x000fe20000000800 */
[----:B------:R-:W-:Y:S01]  /*f940*/  @!PT LDS RZ, [RZ] ;  /* 0x00000000fffff984 */ /* 0x000fe20000000800 */
[----:B------:R-:W-:Y:S01]  /*f950*/  @!PT LDS RZ, [RZ] ;  /* 0x00000000fffff984 */ /* 0x000fe20000000800 */
[----:B------:R3:W-:Y:S01]  /*f960*/  @!P0 LDGSTS.E.BYPASS.LTC128B.128 [R180+0x2800], desc[UR6][R84.64] ;  /* 0x0280000054b48fae */ /* 0x0007e2000b901d46 */
[----:B------:R-:W-:-:S02]  /*f970*/  @!P0 LEA R80, P2, R74, UR12, 0x1 ;  /* 0x0000000c4a508c11 */ /* 0x000fc4000f8408ff */
[----:B------:R-:W-:Y:S01]  /*f980*/  @!P0 LEA R78, P1, R76, UR12, 0x1 ;  /* 0x0000000c4c4e8c11 */ /* 0x000fe2000f8208ff */
[----:B------:R-:W-:Y:S01]  /*f990*/  @!P0 IMAD.X R13, R72, 0x1, R13, P3 ;  /* 0x00000001480d8824 */ /* 0x000fe200018e060d */
[----:B------:R1:W-:Y:S02]  /*f9a0*/  @P0 STS.128 [R180+0x3000], RZ ;  /* 0x003000ffb4000388 */ /* 0x0003e40000000c00 */
[----:B------:R-:W-:Y:S01]  /*f9b0*/  @!P0 LEA.HI.X R79, R76, UR13, R15, 0x1, P1 ;  /* 0x0000000d4c4f8c11 */ /* 0x000fe200088f0c0f */
[----:B------:R-:W-:Y:S01]  /*f9c0*/  @!P0 IMAD.MOV.U32 R76, RZ, RZ, R120 ;  /* 0x000000ffff4c8224 */ /* 0x000fe200078e0078 */
[----:B------:R-:W-:Y:S02]  /*f9d0*/  @!P0 LEA.HI.X R81, R74, UR13, R13, 0x1, P2 ;  /* 0x0000000d4a518c11 */ /* 0x000fe400090f0c0d */
[C---:B------:R-:W-:Y:S01]  /*f9e0*/  @!P0 LEA R74, P3, R9.reuse, R120, 0x6 ;  /* 0x00000078094a8211 */ /* 0x040fe200078630ff */
[----:B------:R-:W-:Y:S02]  /*f9f0*/  @!P0 IMAD.WIDE.U32 R76, R9, 0x60, R76 ;  /* 0x00000060094c8825 */ /* 0x000fe400078e004c */
[----:B------:R-:W-:Y:S01]  /*fa00*/  @!PT LDS RZ, [RZ] ;  /* 0x00000000fffff984 */ /* 0x000fe20000000800 */
[----:B------:R-:W-:Y:S01]  /*fa10*/  @!PT LDS RZ, [RZ] ;  /* 0x00000000fffff984 */ /* 0x000fe20000000800 */
[----:B------:R-:W-:Y:S01]  /*fa20*/  @!PT LDS RZ, [RZ] ;  /* 0x00000000fffff984 */ /* 0x000fe20000000800 */
[----:B------:R1:W-:Y:S01]  /*fa30*/  @!P0 LDGSTS.E.BYPASS.LTC128B.128 [R180+0x3000], desc[UR6][R80.64] ;  /* 0x0300000050b48fae */ /* 0x0003e2000b901d46 */
[----:B------:R-:W-:Y:S01]  /*fa40*/  @!P0 IADD3 R74, P4, R11, R74, RZ ;  /* 0x0000004a0b4a8210 */ /* 0x000fe20007f9e0ff */
[----:B-----5:R-:W-:Y:S01]  /*fa50*/  @!P0 IMAD.MOV.U32 R82, RZ, RZ, R120 ;  /* 0x000000ffff528224 */ /* 0x020fe200078e0078 */
[----:B----4-:R-:W-:Y:S01]  /*fa60*/  @!P0 LEA.HI.X R7, R9, R123, R7, 0x6, P3 ;  /* 0x0000007b09078211 */ /* 0x010fe200018f3407 */
[----:B------:R-:W-:Y:S01]  /*fa70*/  @!P0 IMAD.MOV.U32 R83, RZ, RZ, R123 ;  /* 0x000000ffff538224 */ /* 0x000fe200078e007b */
[----:B------:R-:W-:Y:S01]  /*fa80*/  @!P0 IADD3 R15, P1, R11, R76, RZ ;  /* 0x0000004c0b0f8210 */ /* 0x000fe20007f3e0ff */
[----:B--2---:R-:W-:Y:S01]  /*fa90*/  @!P0 IMAD R3, R3, 0x50, RZ ;  /* 0x0000005003038824 */ /* 0x004fe200078e02ff */
[----:B------:R2:W-:Y:S01]  /*faa0*/  @P0 STS.128 [R180+0x3800], RZ ;  /* 0x003800ffb4000388 */ /* 0x0005e20000000c00 */
[----:B------:R-:W-:-:S03]  /*fab0*/  @!P0 IMAD.WIDE.U32 R82, R9, 0x50, R82 ;  /* 0x0000005009528825 */ /* 0x000fc600078e0052 */
[----:B------:R-:W-:Y:S01]  /*fac0*/  @!PT LDS RZ, [RZ] ;  /* 0x00000000fffff984 */ /* 0x000fe20000000800 */
[----:B------:R-:W-:Y:S01]  /*fad0*/  @!PT LDS RZ, [RZ] ;  /* 0x00000000fffff984 */ /* 0x000fe20000000800 */
[----:B------:R-:W-:Y:S01]  /*fae0*/  @!PT LDS RZ, [RZ] ;  /* 0x00000000fffff984 */ /* 0x000fe20000000800 */
[----:B------:R2:W-:Y:S01]  /*faf0*/  @!P0 LDGSTS.E.BYPASS.LTC128B.128 [R180+0x3800], desc[UR6][R78.64] ;  /* 0x038000004eb48fae */ /* 0x0005e2000b901d46 */
[----:B-1----:R-:W-:Y:S01]  /*fb00*/  @!P0 IMAD R13, R2, 0x60, RZ ;  /* 0x00000060020d8824 */ /* 0x002fe200078e02ff */
[----:B------:R-:W-:Y:S01]  /*fb10*/  @!P0 IADD3 R2, P2, R11, R82, RZ ;  /* 0x000000520b028210 */ /* 0x000fe20007f5e0ff */
[----:B------:R-:W-:Y:S01]  /*fb20*/  @!P0 IMAD.X R7, R72, 0x1, R7, P4 ;  /* 0x0000000148078824 */ /* 0x000fe200020e0607 */
[----:B------:R-:W-:Y:S01]  /*fb30*/  @!P0 LEA R82, P3, R74, UR12, 0x1 ;  /* 0x0000000c4a528c11 */ /* 0x000fe2000f8608ff */
[----:B------:R2:W-:Y:S01]  /*fb40*/  @P0 STS.128 [R180+0x4000], RZ ;  /* 0x004000ffb4000388 */ /* 0x0005e20000000c00 */
[----:B------:R-:W-:Y:S02]  /*fb50*/  @!P0 IADD3.X R3, R72, R83, R3, P2, !PT ;  /* 0x0000005348038210 */ /* 0x000fe400017fe403 */
[----:B------:R-:W-:Y:S02]  /*fb60*/  @!P0 LEA R86, P2, R2, UR12, 0x1 ;  /* 0x0000000c02568c11 */ /* 0x000fe4000f8408ff */
[----:B------:R-:W-:-:S02]  /*fb70*/  @!P0 IADD3.X R76, R72, R13, R77, P1, !PT ;  /* 0x0000000d484c8210 */ /* 0x000fc40000ffe44d */
[C---:B---3--:R-:W-:Y:S02]  /*fb80*/  @!P0 LEA R84, P1, R15.reuse, UR12, 0x1 ;  /* 0x0000000c0f548c11 */ /* 0x048fe4000f8208ff */
        /* <DEDUP_REMOVED lines=31> */
.L_x_7095:
[----:B------:R-:W-:Y:S05]  /*fd80*/  BSYNC B0 ;  /* 0x0000000000007941 */ /* 0x000fea0003800000 */
.L_x_7094:
[----:B------:R-:W0:Y:S01]  /*fd90*/  LDGDEPBAR ;  /* 0x00000000000079af */ /* 0x000e220000000000 */
[----:B------:R-:W-:-:S04]  /*fda0*/  LEA R182, P0, R11, R182, 0x1 ;  /* 0x000000b60bb67211 */ /* 0x000fc800078008ff */
[----:B------:R-:W-:-:S09]  /*fdb0*/  LEA.HI.X R181, R11, R181, R72, 0x1, P0 ;  /* 0x000000b50bb57211 */ /* 0x000fd200000f0c48 */
.L_x_7091:
        /* <DEDUP_REMOVED lines=62> */
[----:B------:R-:W-:-:S02]  /*101a0*/  FMNMX.FTZ R9, R33, R2, !PT ;  /* 0x0000000221097209 */ /* 0x000fc40007810000 */
[----:B------:R-:W-:Y:S01]  /*101b0*/  FMNMX.FTZ R2, R28, R3, !PT ;  /* 0x000000031c027209 */ /* 0x000fe20007810000 */
[----:B--2---:R-:W-:Y:S01]  /*101c0*/  LDSM.16.MT88.4 R84, [R162+0x6000] ;  /* 0x00600000a254783b */ /* 0x004fe20000004200 */
[----:B------:R-:W-:Y:S02]  /*101d0*/  IADD3 R161, R5, R164, RZ ;  /* 0x000000a405a17210 */ /* 0x000fe40007ffe0ff */
[----:B------:R-:W-:Y:S01]  /*101e0*/  FMNMX.FTZ R3, R21, R2, !PT ;  /* 0x0000000215037209 */ /* 0x000fe20007810000 */
[----:B------:R-:W2:Y:S01]  /*101f0*/  SHFL.BFLY PT, R72, R9, 0x2, 0x1f ;  /* 0x0c401f0009487f89 */ /* 0x000ea200000e0000 */
[----:B------:R-:W-:Y:S02]  /*10200*/  IADD3 R160, R4, R161, RZ ;  /* 0x000000a104a07210 */ /* 0x000fe40007ffe0ff */
[----:B-1----:R-:W-:Y:S01]  /*10210*/  FMNMX.FTZ R74, R20, R3, !PT ;  /* 0x00000003144a7209 */ /* 0x002fe20007810000 */
[----:B------:R-:W-:Y:S04]  /*10220*/  LDSM.16.MT88.4 R76, [R161+0x6000] ;  /* 0x00600000a14c783b */ /* 0x000fe80000004200 */
[----:B------:R-:W1:Y:S01]  /*10230*/  SHFL.BFLY PT, R7, R74, 0x2, 0x1f ;  /* 0x0c401f004a077f89 */ /* 0x000e6200000e0000 */
[----:B--2---:R-:W-:-:S05]  /*10240*/  FMNMX.FTZ R72, R9, R72, !PT ;  /* 0x0000004809487209 */ /* 0x004fca0007810000 */
[----:B------:R-:W2:Y:S01]  /*10250*/  SHFL.BFLY PT, R3, R72, 0x1, 0x1f ;  /* 0x0c201f0048037f89 */ /* 0x000ea200000e0000 */
[----:B-1----:R-:W-:-:S05]  /*10260*/  FMNMX.FTZ R7, R74, R7, !PT ;  /* 0x000000074a077209 */ /* 0x002fca0007810000 */
[----:B------:R-:W1:Y:S01]  /*10270*/  SHFL.BFLY PT, R2, R7, 0x1, 0x1f ;  /* 0x0c201f0007027f89 */ /* 0x000e6200000e0000 */
[----:B--2---:R-:W-:-:S04]  /*10280*/  FMNMX.FTZ R3, R72, R3, !PT ;  /* 0x0000000348037209 */ /* 0x004fc80007810000 */
[C---:B------:R-:W-:Y:S01]  /*10290*/  FSETP.NEU.FTZ.AND P0, PT, R3.reuse, -INF , PT ;  /* 0xff8000000300780b */ /* 0x040fe20003f1d000 */
[----:B------:R-:W-:Y:S01]  /*102a0*/  FMUL.FTZ R39, R3, UR8 ;  /* 0x0000000803277c20 */ /* 0x000fe20008410000 */
[----:B-1----:R-:W-:-:S04]  /*102b0*/  FMNMX.FTZ R2, R7, R2, !PT ;  /* 0x0000000207027209 */ /* 0x002fc80007810000 */
[----:B------:R-:W-:Y:S01]  /*102c0*/  FSEL R39, R39, RZ, P0 ;  /* 0x000000ff27277208 */ /* 0x000fe20000000000 */
[----:B------:R-:W1:Y:S01]  /*102d0*/  LDSM.16.MT88.4 R4, [R160+0x6000] ;  /* 0x00600000a004783b */ /* 0x000e620000004200 */
[C---:B------:R-:W-:Y:S01]  /*102e0*/  FSETP.NEU.FTZ.AND P0, PT, R2.reuse, -INF , PT ;  /* 0xff8000000200780b */ /* 0x040fe20003f1d000 */
[----:B------:R-:W-:Y:S02]  /*102f0*/  FMUL.FTZ R23, R2, UR8 ;  /* 0x0000000802177c20 */ /* 0x000fe40008410000 */
[--C-:B------:R-:W-:Y:S01]  /*10300*/  FFMA.FTZ R45, R46, UR8, -R39.reuse ;  /* 0x000000082e2d7c23 */ /* 0x100fe20008010827 */
[--C-:B------:R-:W-:Y:S01]  /*10310*/  FFMA.FTZ R37, R26, UR8, -R39.reuse ;  /* 0x000000081a257c23 */ /* 0x100fe20008010827 */
[--C-:B------:R-:W-:Y:S01]  /*10320*/  FFMA.FTZ R46, R44, UR8, -R39.reuse ;  /* 0x000000082c2e7c23 */ /* 0x100fe20008010827 */
[----:B------:R-:W-:Y:S01]  /*10330*/  FSEL R23, R23, RZ, P0 ;  /* 0x000000ff17177208 */ /* 0x000fe20000000000 */
[--C-:B------:R-:W-:Y:S01]  /*10340*/  FFMA.FTZ R26, R54, UR8, -R39.reuse ;  /* 0x00000008361a7c23 */ /* 0x100fe20008010827 */
[--C-:B------:R-:W-:Y:S01]  /*10350*/  FFMA.FTZ R52, R52, UR8, -R39.reuse ;  /* 0x0000000834347c23 */ /* 0x100fe20008010827 */
[----:B------:R-:W-:Y:S01]  /*10360*/  MUFU.EX2 R45, R45 ;  /* 0x0000002d002d7308 */ /* 0x000fe20000000800 */
[----:B------:R-:W-:Y:S01]  /*10370*/  FFMA.FTZ R31, R68, UR8, -R39 ;  /* 0x00000008441f7c23 */ /* 0x000fe20008010827 */
[--C-:B------:R-:W-:Y:S01]  /*10380*/  FFMA.FTZ R43, R70, UR8, -R23.reuse ;  /* 0x00000008462b7c23 */ /* 0x100fe20008010817 */
[--C-:B------:R-:W-:Y:S01]  /*10390*/  FFMA.FTZ R54, R32, UR8, -R23.reuse ;  /* 0x0000000820367c23 */ /* 0x100fe20008010817 */
[--C-:B------:R-:W-:Y:S01]  /*103a0*/  FFMA.FTZ R41, R24, UR8, -R23.reuse ;  /* 0x0000000818297c23 */ /* 0x100fe20008010817 */
[--C-:B------:R-:W-:Y:S01]  /*103b0*/  FFMA.FTZ R44, R18, UR8, -R23.reuse ;  /* 0x00000008122c7c23 */ /* 0x100fe20008010817 */
[--C-:B------:R-:W-:Y:S01]  /*103c0*/  FFMA.FTZ R32, R10, UR8, -R23.reuse ;  /* 0x000000080a207c23 */ /* 0x100fe20008010817 */
[----:B------:R-:W-:Y:S01]  /*103d0*/  FFMA.FTZ R27, R8, UR8, -R23 ;  /* 0x00000008081b7c23 */ /* 0x000fe20008010817 */
[----:B------:R-:W2:Y:S01]  /*103e0*/  MUFU.EX2 R52, R52 ;  /* 0x0000003400347308 */ /* 0x000ea20000000800 */
[----:B------:R-:W3:Y:S01]  /*103f0*/  LDSM.16.MT88.4 R8, [R162+0x6800] ;  /* 0x00680000a208783b */ /* 0x000ee20000004200 */
[--C-:B------:R-:W-:Y:S01]  /*10400*/  FFMA.FTZ R24, R22, UR8, -R39.reuse ;  /* 0x0000000816187c23 */ /* 0x100fe20008010827 */
[----:B------:R-:W-:Y:S01]  /*10410*/  FFMA.FTZ R29, R16, UR8, -R39 ;  /* 0x00000008101d7c23 */ /* 0x000fe20008010827 */
[--C-:B------:R-:W-:Y:S01]  /*10420*/  FFMA.FTZ R25, R12, UR8, -R23.reuse ;  /* 0x000000080c197c23 */ /* 0x100fe20008010817 */
[----:B------:R-:W-:Y:S01]  /*10430*/  FFMA.FTZ R22, R14, UR8, -R23 ;  /* 0x000000080e167c23 */ /* 0x000fe20008010817 */
[----:B------:R-:W4:Y:S01]  /*10440*/  LDSM.16.MT88.4 R16, [R164+0x6800] ;  /* 0x00680000a410783b */ /* 0x000f220000004200 */
[--C-:B------:R-:W-:Y:S01]  /*10450*/  FFMA.FTZ R102, R102, UR8, -R39.reuse ;  /* 0x0000000866667c23 */ /* 0x100fe20008010827 */
[----:B------:R-:W-:Y:S01]  /*10460*/  MUFU.EX2 R46, R46 ;  /* 0x0000002e002e7308 */ /* 0x000fe20000000800 */
[--C-:B------:R-:W-:Y:S01]  /*10470*/  FFMA.FTZ R51, R206, UR8, -R39.reuse ;  /* 0x00000008ce337c23 */ /* 0x100fe20008010827 */
[----:B------:R-:W5:Y:S01]  /*10480*/  LDSM.16.MT88.4 R12, [R161+0x6800] ;  /* 0x00680000a10c783b */ /* 0x000f620000004200 */
[--C-:B------:R-:W-:Y:S01]  /*10490*/  FFMA.FTZ R66, R66, UR8, -R39.reuse ;  /* 0x0000000842427c23 */ /* 0x100fe20008010827 */
[----:B------:R-:W-:Y:S01]  /*104a0*/  FFMA.FTZ R47, R204, UR8, -R39 ;  /* 0x00000008cc2f7c23 */ /* 0x000fe20008010827 */
[--C-:B------:R-:W-:Y:S01]  /*104b0*/  FFMA.FTZ R55, R202, UR8, -R23.reuse ;  /* 0x00000008ca377c23 */ /* 0x100fe20008010817 */
[--C-:B------:R-:W-:Y:S01]  /*104c0*/  FFMA.FTZ R106, R106, UR8, -R23.reuse ;  /* 0x000000086a6a7c23 */ /* 0x100fe20008010817 */
[--C-:B------:R-:W-:Y:S01]  /*104d0*/  FFMA.FTZ R104, R104, UR8, -R23.reuse ;  /* 0x0000000868687c23 */ /* 0x100fe20008010817 */
[----:B------:R-:W1:Y:S01]  /*104e0*/  MUFU.EX2 R37, R37 ;  /* 0x0000002500257308 */ /* 0x000e620000000800 */
[----:B--2---:R-:W-:Y:S01]  /*104f0*/  F2FP.F16.F32.PACK_AB R68, R45, R52 ;  /* 0x000000342d44723e */ /* 0x004fe200000000ff */
        /* <DEDUP_REMOVED lines=15> */
[----:B-1----:R-:W-:Y:S01]  /*105f0*/  F2FP.F16.F32.PACK_AB R70, R37, R46 ;  /* 0x0000002e2546723e */ /* 0x002fe200000000ff */
        /* <DEDUP_REMOVED lines=24> */
[----:B------:R-:W-:Y:S01]  /*10780*/  FADD.FTZ R45, R52, R45 ;  /* 0x0000002d342d7221 */ /* 0x000fe20000010000 */
[----:B------:R-:W-:Y:S01]  /*10790*/  FADD.FTZ R54, R43, R54 ;  /* 0x000000362b367221 */ /* 0x000fe20000010000 */
[--C-:B------:R-:W-:Y:S01]  /*107a0*/  FFMA.FTZ R42, R36, UR8, -R39.reuse ;  /* 0x00000008242a7c23 */ /* 0x100fe20008010827 */
[----:B------:R-:W-:Y:S01]  /*107b0*/  FFMA.FTZ R36, R33, UR8, -R39 ;  /* 0x0000000821247c23 */ /* 0x000fe20008010827 */
[----:B------:R-:W-:Y:S01]  /*107c0*/  FADD.FTZ R40, R46, R45 ;  /* 0x0000002d2e287221 */ /* 0x000fe20000010000 */
[--C-:B------:R-:W-:Y:S01]  /*107d0*/  FFMA.FTZ R30, R30, UR8, -R23.reuse ;  /* 0x000000081e1e7c23 */ /* 0x100fe20008010817 */
[----:B------:R-:W2:Y:S01]  /*107e0*/  MUFU.EX2 R26, R26 ;  /* 0x0000001a001a7308 */ /* 0x000ea20000000800 */
[----:B-1----:R-:W-:Y:S01]  /*107f0*/  F2FP.F16.F32.PACK_AB R71, R44, R41 ;  /* 0x000000292c47723e */ /* 0x002fe200000000ff */
[----:B------:R-:W-:Y:S01]  /*10800*/  FADD.FTZ R40, R37, R40 ;  /* 0x0000002825287221 */ /* 0x000fe20000010000 */
[--C-:B------:R-:W-:Y:S01]  /*10810*/  FFMA.FTZ R21, R21, UR8, -R23.reuse ;  /* 0x0000000815157c23 */ /* 0x100fe20008010817 */
[----:B------:R-:W-:-:S04]  /*10820*/  FFMA.FTZ R188, R20, UR8, -R23 ;  /* 0x0000000814bc7c23 */ /* 0x000fc80008010817 */
        /* <DEDUP_REMOVED lines=15> */
[----:B-1----:R-:W-:-:S04]  /*10920*/  F2FP.F16.F32.PACK_AB R5, R27, R32 ;  /* 0x000000201b05723e */ /* 0x002fc800000000ff */
        /* <DEDUP_REMOVED lines=86> */
[----:B------:R-:W1:Y:S05]  /*10e90*/  MUFU.EX2 R58, R58 ;  /* 0x0000003a003a7308 */ /* 0x000e6a0000000800 */
[C---:B------:R-:W-:Y:S01]  /*10ea0*/  HMMA.16816.F32 R76, R4.reuse, R14, R76 ;  /* 0x0000000e044c723c */ /* 0x040fe2000000184c */
[----:B------:R-:W-:Y:S02]  /*10eb0*/  LDSM.16.MT88.4 R12, [R161+0x8800] ;  /* 0x00880000a10c783b */ /* 0x000fe40000004200 */
        /* <DEDUP_REMOVED lines=18> */
[----:B------:R-:W-:Y:S02]  /*10fe0*/  F2FP.F16.F32.PACK_AB R5, R124, R111 ;  /* 0x0000006f7c05723e */ /* 0x000fe400000000ff */
        /* <DEDUP_REMOVED lines=14> */
[----:B------:R-:W-:Y:S01]  /*110d0*/  FADD.FTZ R5, R41, R54 ;  /* 0x0000003629057221 */ /* 0x000fe20000010000 */
[----:B------:R-:W-:Y:S01]  /*110e0*/  F2FP.F16.F32.PACK_AB R4, R62, R121 ;  /* 0x000000793e04723e */ /* 0x000fe200000000ff */
[----:B------:R-:W-:Y:S01]  /*110f0*/  FFMA.FTZ R41, R35, UR8, -R39 ;  /* 0x0000000823297c23 */ /* 0x000fe20008010827 */
[----:B-1----:R-:W-:Y:S01]  /*11100*/  F2FP.F16.F32.PACK_AB R6, R58, R115 ;  /* 0x000000733a06723e */ /* 0x002fe200000000ff */
[----:B------:R-:W-:Y:S01]  /*11110*/  FADD.FTZ R37, R44, R5 ;  /* 0x000000052c257221 */ /* 0x000fe20000010000 */
[----:B----4-:R-:W-:Y:S01]  /*11120*/  F2FP.F16.F32.PACK_AB R5, R123, R56 ;  /* 0x000000387b05723e */ /* 0x010fe200000000ff */
[----:B------:R-:W-:Y:S01]  /*11130*/  FFMA.FTZ R35, R34, UR8, -R39 ;  /* 0x0000000822237c23 */ /* 0x000fe20008010827 */
[----:B-----5:R-:W-:Y:S01]  /*11140*/  F2FP.F16.F32.PACK_AB R7, R38, R125 ;  /* 0x0000007d2607723e */ /* 0x020fe200000000ff */
[----:B------:R-:W-:Y:S01]  /*11150*/  FADD.FTZ R39, R31, R40 ;  /* 0x000000281f277221 */ /* 0x000fe20000010000 */
[----:B------:R-:W-:Y:S01]  /*11160*/  FADD.FTZ R32, R32, R37 ;  /* 0x0000002520207221 */ /* 0x000fe20000010000 */
[----:B------:R-:W-:Y:S01]  /*11170*/  FFMA.FTZ R31, R28, UR8, -R23 ;  /* 0x000000081c1f7c23 */ /* 0x000fe20008010817 */
[----:B------:R-:W-:Y:S01]  /*11180*/  MUFU.EX2 R34, R42 ;  /* 0x0000002a00227308 */ /* 0x000fe20000000800 */
[----:B------:R-:W-:Y:S01]  /*11190*/  FADD.FTZ R26, R26, R39 ;  /* 0x000000271a1a7221 */ /* 0x000fe20000010000 */
[----:B------:R-:W-:Y:S01]  /*111a0*/  FADD.FTZ R32, R27, R32 ;  /* 0x000000201b207221 */ /* 0x000fe20000010000 */
[----:B------:R-:W-:Y:S02]  /*111b0*/  HMMA.16816.F32 R96, R4, R12, R96 ;  /* 0x0000000c0460723c */ /* 0x000fe40000001860 */
[----:B------:R-:W-:Y:S01]  /*111c0*/  FADD.FTZ R29, R29, R26 ;  /* 0x0000001a1d1d7221 */ /* 0x000fe20000010000 */
[----:B------:R-:W-:-:S02]  /*111d0*/  FADD.FTZ R25, R25, R32 ;  /* 0x0000002019197221 */ /* 0x000fc40000010000 */
[----:B------:R-:W1:Y:S01]  /*111e0*/  MUFU.EX2 R33, R41 ;  /* 0x0000002900217308 */ /* 0x000e620000000800 */
[----:B------:R-:W-:Y:S01]  /*111f0*/  HMMA.16816.F32 R92, R4, R14, R92 ;  /* 0x0000000e045c723c */ /* 0x000fe2000000185c */
[----:B------:R-:W3:Y:S01]  /*11200*/  LDSM.16.MT88.4 R12, [R160+0x9000] ;  /* 0x00900000a00c783b */ /* 0x000ee20000004200 */
[----:B------:R-:W-:Y:S01]  /*11210*/  FADD.FTZ R29, R24, R29 ;  /* 0x0000001d181d7221 */ /* 0x000fe20000010000 */
[----:B------:R-:W-:-:S03]  /*11220*/  FADD.FTZ R22, R22, R25 ;  /* 0x0000001916167221 */ /* 0x000fc60000010000 */
[----:B------:R-:W-:Y:S01]  /*11230*/  FADD.FTZ R102, R102, R29 ;  /* 0x0000001d66667221 */ /* 0x000fe20000010000 */
[----:B------:R-:W-:Y:S01]  /*11240*/  MUFU.EX2 R35, R35 ;  /* 0x0000002300237308 */ /* 0x000fe20000000800 */
[----:B------:R-:W-:Y:S02]  /*11250*/  HMMA.16816.F32 R80, R4, R16, R80 ;  /* 0x000000100450723c */ /* 0x000fe40000001850 */
[----:B------:R-:W-:-:S04]  /*11260*/  FADD.FTZ R51, R51, R102 ;  /* 0x0000006633337221 */ /* 0x000fc80000010000 */
[C---:B--2---:R-:W-:Y:S01]  /*11270*/  HMMA.16816.F32 R88, R4.reuse, R8, R88 ;  /* 0x000000080458723c */ /* 0x044fe20000001858 */
[----:B------:R-:W-:Y:S01]  /*11280*/  FADD.FTZ R66, R66, R51 ;  /* 0x0000003342427221 */ /* 0x000fe20000010000 */
[----:B------:R-:W2:Y:S03]  /*11290*/  MUFU.EX2 R31, R31 ;  /* 0x0000001f001f7308 */ /* 0x000ea60000000800 */
[----:B------:R-:W-:Y:S01]  /*112a0*/  FADD.FTZ R47, R47, R66 ;  /* 0x000000422f2f7221 */ /* 0x000fe20000010000 */
[----:B------:R-:W-:Y:S01]  /*112b0*/  HMMA.16816.F32 R84, R4, R10, R84 ;  /* 0x0000000a0454723c */ /* 0x000fe20000001854 */
[----:B------:R-:W4:Y:S02]  /*112c0*/  LDSM.16.MT88.4 R8, [R164+0x9800] ;  /* 0x00980000a408783b */ /* 0x000f240000004200 */
[----:B------:R-:W-:-:S03]  /*112d0*/  FADD.FTZ R114, R114, R47 ;  /* 0x0000002f72727221 */ /* 0x000fc60000010000 */
[----:B------:R-:W-:Y:S01]  /*112e0*/  HMMA.16816.F32 R76, R4, R18, R76 ;  /* 0x00000012044c723c */ /* 0x000fe2000000184c */
[----:B------:R-:W-:Y:S01]  /*112f0*/  FADD.FTZ R59, R59, R114 ;  /* 0x000000723b3b7221 */ /* 0x000fe20000010000 */
[----:B------:R-:W5:Y:S03]  /*11300*/  LDSM.16.MT88.4 R16, [R162+0x9800] ;  /* 0x00980000a210783b */ /* 0x000f660000004200 */
        /* <DEDUP_REMOVED lines=12> */
[----:B--2---:R-:W-:Y:S01]  /*113d0*/  F2FP.F16.F32.PACK_AB R5, R31, R30 ;  /* 0x0000001e1f05723e */ /* 0x004fe200000000ff */
[----:B------:R-:W-:Y:S01]  /*113e0*/  FADD.FTZ R134, R134, R65 ;  /* 0x0000004186867221 */ /* 0x000fe20000010000 */
[----:B------:R-:W-:Y:S01]  /*113f0*/  F2FP.F16.F32.PACK_AB R6, R36, R35 ;  /* 0x000000232406723e */ /* 0x000fe200000000ff */
[----:B------:R-:W-:Y:S01]  /*11400*/  FADD.FTZ R104, R53, R104 ;  /* 0x0000006835687221 */ /* 0x000fe20000010000 */
[----:B------:R-:W-:Y:S01]  /*11410*/  F2FP.F16.F32.PACK_AB R7, R188, R21 ;  /* 0x00000015bc07723e */ /* 0x000fe200000000ff */
        /* <DEDUP_REMOVED lines=8> */
[C---:B------:R-:W-:Y:S01]  /*114a0*/  HMMA.16816.F32 R92, R4.reuse, R10, R92 ;  /* 0x0000000a045c723c */ /* 0x040fe2000000185c */
[----:B------:R-:W-:Y:S01]  /*114b0*/  FADD.FTZ R120, R61, R120 ;  /* 0x000000783d787221 */ /* 0x000fe20000010000 */
[----:B------:R-:W2:Y:S01]  /*114c0*/  LDSM.16.MT88.4 R8, [R160+0x9800] ;  /* 0x00980000a008783b */ /* 0x000ea20000004200 */
[----:B------:R-:W-:Y:S02]  /*114d0*/  FADD.FTZ R121, R121, R130 ;  /* 0x0000008279797221 */ /* 0x000fe40000010000 */
[----:B------:R-:W-:Y:S01]  /*114e0*/  FADD.FTZ R103, R103, R120 ;  /* 0x0000007867677221 */ /* 0x000fe20000010000 */
[C---:B-----5:R-:W-:Y:S01]  /*114f0*/  HMMA.16816.F32 R88, R4.reuse, R16, R88 ;  /* 0x000000100458723c */ /* 0x060fe20000001858 */
        /* <DEDUP_REMOVED lines=16> */
[----:B------:R-:W-:Y:S03]  /*11600*/  HMMA.16816.F32 R76, R4, R14, R76 ;  /* 0x0000000e044c723c */ /* 0x000fe6000000184c */
        /* <DEDUP_REMOVED lines=78> */
.L_x_7097:
[----:B------:R-:W1:Y:S02]  /*11af0*/  LDC R9, c[0x0][0x250] ;  /* 0x00009400ff097b82 */ /* 0x000e640000000800 */
[----:B-1----:R-:W-:-:S05]  /*11b00*/  IMAD.SHL.U32 R11, R9, 0x80, RZ ;  /* 0x00000080090b7824 */ /* 0x002fca00078e00ff */
[----:B------:R-:W-:-:S04]  /*11b10*/  IADD3 R11, -R11, RZ, RZ ;  /* 0x000000ff0b0b7210 */ /* 0x000fc80007ffe1ff */
[----:B------:R-:W-:-:S07]  /*11b20*/  SHF.R.S32.HI R8, RZ, 0x1f, R11 ;  /* 0x0000001fff087819 */ /* 0x000fce000001140b */
.L_x_7098:
        /* <DEDUP_REMOVED lines=171> */
[----:B------:R-:W1:Y:S05]  /*125e0*/  LDSM.16.M88.4 R116, [R152+0x800] ;  /* 0x000800009874783b */ /* 0x000e6a0000000200 */
[C---:B----4-:R-:W-:Y:S06]  /*125f0*/  HMMA.16816.F32 R24, R108.reuse, R120, R24 ;  /* 0x000000786c18723c */ /* 0x050fec0000001818 */
[C---:B------:R-:W-:Y:S01]  /*12600*/  HMMA.16816.F32 R20, R108.reuse, R122, R20 ;  /* 0x0000007a6c14723c */ /* 0x040fe20000001814 */
[----:B------:R-:W3:Y:S05]  /*12610*/  LDSM.16.M88.4 R120, [R152] ;  /* 0x000000009878783b */ /* 0x000eea0000000200 */
        /* <DEDUP_REMOVED lines=8> */
[C---:B------:R-:W-:Y:S06]  /*126a0*/  HMMA.16816.F32 R104, R124.reuse, R120, R104 ;  /* 0x000000787c68723c */ /* 0x040fec0000001868 */
[----:B--2---:R-:W-:Y:S01]  /*126b0*/  HMMA.16816.F32 R40, R124, R108, R40 ;  /* 0x0000006c7c28723c */ /* 0x004fe20000001828 */
[----:B------:R-:W-:Y:S01]  /*126c0*/  FMUL.FTZ R60, R60, UR15 ;  /* 0x0000000f3c3c7c20 */ /* 0x000fe20008410000 */
[----:B------:R-:W-:-:S04]  /*126d0*/  FMUL.FTZ R121, R62, UR15 ;  /* 0x0000000f3e797c20 */ /* 0x000fc80008410000 */
[C---:B------:R-:W-:Y:S01]  /*126e0*/  HMMA.16816.F32 R36, R124.reuse, R110, R36 ;  /* 0x0000006e7c24723c */ /* 0x040fe20000001824 */
[----:B------:R-:W2:Y:S01]  /*126f0*/  LDSM.16.M88.4 R108, [R152+0x2800] ;  /* 0x00280000986c783b */ /* 0x000ea20000000200 */
[----:B------:R-:W-:Y:S01]  /*12700*/  MUFU.TANH R121, R121 ;  /* 0x0000007900797308 */ /* 0x000fe20000002400 */
[----:B------:R-:W-:Y:S01]  /*12710*/  FMUL.FTZ R56, R56, UR15 ;  /* 0x0000000f38387c20 */ /* 0x000fe20008410000 */
[----:B------:R-:W-:Y:S01]  /*12720*/  FMUL.FTZ R58, R58, UR15 ;  /* 0x0000000f3a3a7c20 */ /* 0x000fe20008410000 */
[----:B------:R-:W-:Y:S01]  /*12730*/  FMUL.FTZ R59, R59, UR15 ;  /* 0x0000000f3b3b7c20 */ /* 0x000fe20008410000 */
[C---:B----4-:R-:W-:Y:S01]  /*12740*/  HMMA.16816.F32 R52, R124.reuse, R112, R52 ;  /* 0x000000707c34723c */ /* 0x050fe20000001834 */
[----:B------:R-:W-:Y:S01]  /*12750*/  FMUL.FTZ R64, R64, UR15 ;  /* 0x0000000f40407c20 */ /* 0x000fe20008410000 */
[----:B------:R-:W-:Y:S01]  /*12760*/  FMUL.FTZ R65, R65, UR15 ;  /* 0x0000000f41417c20 */ /* 0x000fe20008410000 */
[----:B------:R-:W-:Y:S01]  /*12770*/  FMUL.FTZ R66, R66, UR15 ;  /* 0x0000000f42427c20 */ /* 0x000fe20008410000 */
[----:B------:R-:W-:Y:S02]  /*12780*/  MUFU.TANH R129, R56 ;  /* 0x0000003800817308 */ /* 0x000fe40000002400 */
[----:B------:R-:W-:Y:S01]  /*12790*/  FMUL.FTZ R103, R105, UR15 ;  /* 0x0000000f69677c20 */ /* 0x000fe20008410000 */
[----:B------:R-:W-:Y:S01]  /*127a0*/  HMMA.16816.F32 R44, R124, R114, R44 ;  /* 0x000000727c2c723c */ /* 0x000fe2000000182c */
[----:B------:R-:W-:Y:S01]  /*127b0*/  FMUL.FTZ R105, R107, UR15 ;  /* 0x0000000f6b697c20 */ /* 0x000fe20008410000 */
[----:B------:R-:W-:Y:S01]  /*127c0*/  FMUL.FTZ R51, R104, UR15 ;  /* 0x0000000f68337c20 */ /* 0x000fe20008410000 */
[----:B------:R-:W-:-:S02]  /*127d0*/  FMUL.FTZ R106, R106, UR15 ;  /* 0x0000000f6a6a7c20 */ /* 0x000fc40008410000 */
[----:B------:R3:W-:Y:S01]  /*127e0*/  MUFU.TANH R107, R64 ;  /* 0x00000040006b7308 */ /* 0x0007e20000002400 */
[C---:B-1----:R-:W-:Y:S01]  /*127f0*/  HMMA.16816.F32 R32, R124.reuse, R116, R32 ;  /* 0x000000747c20723c */ /* 0x042fe20000001820 */
[----:B------:R-:W-:Y:S01]  /*12800*/  FMUL.FTZ R115, R67, UR15 ;  /* 0x0000000f43737c20 */ /* 0x000fe20008410000 */
[----:B------:R-:W-:Y:S01]  /*12810*/  FMUL.FTZ R67, R61, UR15 ;  /* 0x0000000f3d437c20 */ /* 0x000fe20008410000 */
[----:B------:R-:W-:Y:S01]  /*12820*/  FMUL.FTZ R42, R42, UR15 ;  /* 0x0000000f2a2a7c20 */ /* 0x000fe20008410000 */
[----:B------:R-:W-:Y:S01]  /*12830*/  FMUL.FTZ R40, R40, UR15 ;  /* 0x0000000f28287c20 */ /* 0x000fe20008410000 */
[----:B------:R-:W-:Y:S01]  /*12840*/  FMUL.FTZ R39, R39, UR15 ;  /* 0x0000000f27277c20 */ /* 0x000fe20008410000 */
[----:B------:R-:W-:Y:S01]  /*12850*/  HMMA.16816.F32 R28, R124, R118, R28 ;  /* 0x000000767c1c723c */ /* 0x000fe2000000181c */
[----:B------:R1:W-:Y:S01]  /*12860*/  MUFU.TANH R117, R60 ;  /* 0x0000003c00757308 */ /* 0x0003e20000002400 */
[----:B------:R-:W-:Y:S01]  /*12870*/  FMUL.FTZ R43, R43, UR15 ;  /* 0x0000000f2b2b7c20 */ /* 0x000fe20008410000 */
[----:B------:R-:W-:-:S02]  /*12880*/  FMUL.FTZ R41, R41, UR15 ;  /* 0x0000000f29297c20 */ /* 0x000fc40008410000 */
[----:B------:R-:W-:Y:S01]  /*12890*/  FMUL.FTZ R123, R52, UR15 ;  /* 0x0000000f347b7c20 */ /* 0x000fe20008410000 */
[----:B------:R-:W-:-:S03]  /*128a0*/  FMUL.FTZ R131, R54, UR15 ;  /* 0x0000000f36837c20 */ /* 0x000fc60008410000 */
[----:B------:R-:W4:Y:S01]  /*128b0*/  MUFU.TANH R103, R103 ;  /* 0x0000006700677308 */ /* 0x000f220000002400 */
[----:B---3--:R-:W-:Y:S02]  /*128c0*/  FMUL.FTZ R64, R63, UR15 ;  /* 0x0000000f3f407c20 */ /* 0x008fe40008410000 */
[----:B------:R-:W-:Y:S01]  /*128d0*/  FMUL.FTZ R44, R44, UR15 ;  /* 0x0000000f2c2c7c20 */ /* 0x000fe20008410000 */
[----:B------:R-:W-:Y:S01]  /*128e0*/  FMUL.FTZ R46, R46, UR15 ;  /* 0x0000000f2e2e7c20 */ /* 0x000fe20008410000 */
[----:B------:R-:W-:Y:S01]  /*128f0*/  FMUL.FTZ R45, R45, UR15 ;  /* 0x0000000f2d2d7c20 */ /* 0x000fe20008410000 */
[----:B------:R-:W-:Y:S01]  /*12900*/  FMUL.FTZ R47, R47, UR15 ;  /* 0x0000000f2f2f7c20 */ /* 0x000fe20008410000 */
[C---:B--2---:R-:W-:Y:S01]  /*12910*/  HMMA.16816.F32 R24, R124.reuse, R108, R24 ;  /* 0x0000006c7c18723c */ /* 0x044fe20000001818 */
[----:B------:R-:W2:Y:S01]  /*12920*/  MUFU.TANH R105, R105 ;  /* 0x0000006900697308 */ /* 0x000ea20000002400 */
[----:B-1----:R-:W1:Y:S04]  /*12930*/  LDSM.16.M88.4 R60, [R152+0x3000] ;  /* 0x00300000983c783b */ /* 0x002e680000000200 */
[----:B------:R-:W-:Y:S01]  /*12940*/  HMMA.16816.F32 R20, R124, R110, R20 ;  /* 0x0000006e7c14723c */ /* 0x000fe20000001814 */
[----:B------:R-:W-:Y:S01]  /*12950*/  FMUL.FTZ R109, R57, UR15 ;  /* 0x0000000f396d7c20 */ /* 0x000fe20008410000 */
[----:B------:R-:W-:Y:S01]  /*12960*/  FMUL.FTZ R57, R53, UR15 ;  /* 0x0000000f35397c20 */ /* 0x000fe20008410000 */
[----:B------:R3:W-:Y:S04]  /*12970*/  MUFU.TANH R135, R44 ;  /* 0x0000002c00877308 */ /* 0x0007e80000002400 */
[----:B------:R-:W-:-:S02]  /*12980*/  FMUL.FTZ R111, R55, UR15 ;  /* 0x0000000f376f7c20 */ /* 0x000fc40008410000 */
[----:B------:R-:W5:Y:S01]  /*12990*/  LDSM.16.M88.4 R52, [R152+0x3800] ;  /* 0x003800009834783b */ /* 0x000f620000000200 */
[----:B------:R-:W-:-:S04]  /*129a0*/  DEPBAR.LE SB0, 0x0 ;  /* 0x000080000000791a */ /* 0x000fc80000000000 */
[----:B------:R-:W-:Y:S04]  /*129b0*/  MUFU.TANH R65, R65 ;  /* 0x0000004100417308 */ /* 0x000fe80000002400 */
[----:B------:R-:W-:Y:S01]  /*129c0*/  FMUL.FTZ R48, R25, UR15 ;  /* 0x0000000f19307c20 */ /* 0x000fe20008410000 */
[----:B---3--:R-:W-:-:S03]  /*129d0*/  FMUL.FTZ R44, R27, UR15 ;  /* 0x0000000f1b2c7c20 */ /* 0x008fc60008410000 */
[----:B------:R-:W-:Y:S08]  /*129e0*/  MUFU.TANH R115, R115 ;  /* 0x0000007300737308 */ /* 0x000ff00000002400 */
[----:B------:R-:W3:Y:S01]  /*129f0*/  MUFU.TANH R113, R66 ;  /* 0x0000004200717308 */ /* 0x000ee20000002400 */
[C---:B-1----:R-:W-:Y:S07]  /*12a00*/  HMMA.16816.F32 R16, R124.reuse, R60, R16 ;  /* 0x0000003c7c10723c */ /* 0x042fee0000001810 */
[----:B------:R1:W-:Y:S01]  /*12a10*/  MUFU.TANH R61, R40 ;  /* 0x00000028003d7308 */ /* 0x0003e20000002400 */
[C---:B------:R-:W-:Y:S07]  /*12a20*/  HMMA.16816.F32 R12, R124.reuse, R62, R12 ;  /* 0x0000003e7c0c723c */ /* 0x040fee000000180c */
[----:B------:R4:W-:Y:S01]  /*12a30*/  MUFU.TANH R63, R42 ;  /* 0x0000002a003f7308 */ /* 0x0009e20000002400 */
[C---:B-----5:R-:W-:Y:S07]  /*12a40*/  HMMA.16816.F32 R8, R124.reuse, R52, R8 ;  /* 0x000000347c08723c */ /* 0x060fee0000001808 */
[----:B------:R-:W-:Y:S01]  /*12a50*/  MUFU.TANH R67, R67 ;  /* 0x0000004300437308 */ /* 0x000fe20000002400 */
[----:B------:R-:W-:Y:S01]  /*12a60*/  HMMA.16816.F32 R4, R124, R54, R4 ;  /* 0x000000367c04723c */ /* 0x000fe20000001804 */
[----:B------:R-:W-:Y:S01]  /*12a70*/  FMUL.FTZ R52, R24, UR15 ;  /* 0x0000000f18347c20 */ /* 0x000fe20008410000 */
[----:B------:R-:W-:Y:S01]  /*12a80*/  IMAD.SHL.U32 R24, R183, 0x80, RZ ;  /* 0x00000080b7187824 */ /* 0x000fe200078e00ff */
[----:B-1----:R-:W-:Y:S01]  /*12a90*/  P2R R40, PR, RZ, 0x2 ;  /* 0x00000002ff287803 */ /* 0x002fe20000000000 */
[----:B------:R-:W-:Y:S01]  /*12aa0*/  FMUL.FTZ R53, R36, UR15 ;  /* 0x0000000f24357c20 */ /* 0x000fe20008410000 */
[----:B------:R-:W-:Y:S01]  /*12ab0*/  FMUL.FTZ R27, R16, UR15 ;  /* 0x0000000f101b7c20 */ /* 0x000fe20008410000 */
[----:B------:R-:W-:Y:S01]  /*12ac0*/  FMUL.FTZ R25, R18, UR15 ;  /* 0x0000000f12197c20 */ /* 0x000fe20008410000 */
[----:B------:R-:W-:Y:S01]  /*12ad0*/  FMUL.FTZ R125, R33, UR15 ;  /* 0x0000000f217d7c20 */ /* 0x000fe20008410000 */
[----:B----4-:R-:W-:Y:S01]  /*12ae0*/  FMUL.FTZ R42, R20, UR15 ;  /* 0x0000000f142a7c20 */ /* 0x010fe20008410000 */
[----:B------:R-:W-:Y:S01]  /*12af0*/  LOP3.LUT R20, R24, R185, RZ, 0xfc, !PT ;  /* 0x000000b918147212 */ /* 0x000fe200078efcff */
[----:B------:R-:W-:Y:S01]  /*12b00*/  FMUL.FTZ R33, R30, UR15 ;  /* 0x0000000f1e217c20 */ /* 0x000fe20008410000 */
[----:B------:R-:W-:Y:S01]  /*12b10*/  FMUL.FTZ R127, R32, UR15 ;  /* 0x0000000f207f7c20 */ /* 0x000fe20008410000 */
[----:B------:R-:W-:Y:S01]  /*12b20*/  FMUL.FTZ R30, R22, UR15 ;  /* 0x0000000f161e7c20 */ /* 0x000fe20008410000 */
[----:B------:R-:W-:Y:S01]  /*12b30*/  FMUL.FTZ R32, R28, UR15 ;  /* 0x0000000f1c207c20 */ /* 0x000fe20008410000 */
[----:B------:R-:W-:-:S02]  /*12b40*/  VIADD R16, R20, 0x1 ;  /* 0x0000000114107836 */ /* 0x000fc40000000000 */
[----:B------:R-:W-:Y:S01]  /*12b50*/  FMUL.FTZ R22, R12, UR15 ;  /* 0x0000000f0c167c20 */ /* 0x000fe20008410000 */
[----:B------:R-:W-:Y:S01]  /*12b60*/  FMUL.FTZ R28, R23, UR15 ;  /* 0x0000000f171c7c20 */ /* 0x000fe20008410000 */
[----:B------:R-:W-:Y:S01]  /*12b70*/  LOP3.LUT R12, R24, 0x8, R185, 0xfe, !PT ;  /* 0x00000008180c7812 */ /* 0x000fe200078efeb9 */
[----:B------:R-:W-:Y:S01]  /*12b80*/  FMUL.FTZ R23, R19, UR15 ;  /* 0x0000000f13177c20 */ /* 0x000fe20008410000 */
[----:B------:R-:W-:Y:S01]  /*12b90*/  FMUL.FTZ R19, R14, UR15 ;  /* 0x0000000f0e137c20 */ /* 0x000fe20008410000 */
[----:B------:R-:W-:Y:S01]  /*12ba0*/  I2FP.F32.S32 R14, R16 ;  /* 0x00000010000e7245 */ /* 0x000fe20000201400 */
[----:B------:R-:W-:Y:S01]  /*12bb0*/  FMUL.FTZ R55, R37, UR15 ;  /* 0x0000000f25377c20 */ /* 0x000fe20008410000 */
[----:B------:R-:W-:Y:S01]  /*12bc0*/  ISETP.GE.AND P3, PT, R12, R50, PT ;  /* 0x000000320c00720c */ /* 0x000fe20003f66270 */
[----:B------:R-:W-:Y:S01]  /*12bd0*/  FMUL.FTZ R37, R38, UR15 ;  /* 0x0000000f26257c20 */ /* 0x000fe20008410000 */
[-C--:B------:R-:W-:Y:S01]  /*12be0*/  ISETP.GE.AND P4, PT, R12, R49.reuse, PT ;  /* 0x000000310c00720c */ /* 0x080fe20003f86270 */
[----:B------:R-:W-:Y:S01]  /*12bf0*/  FMUL.FTZ R18, R15, UR15 ;  /* 0x0000000f0f127c20 */ /* 0x000fe20008410000 */
[----:B------:R-:W-:Y:S01]  /*12c00*/  I2FP.F32.S32 R12, R12 ;  /* 0x0000000c000c7245 */ /* 0x000fe20000201400 */
[----:B------:R-:W-:Y:S01]  /*12c10*/  FMUL.FTZ R38, R21, UR15 ;  /* 0x0000000f15267c20 */ /* 0x000fe20008410000 */
[----:B------:R-:W-:Y:S01]  /*12c20*/  FFMA.FTZ R15, R0, R14, R103 ;  /* 0x0000000e000f7223 */ /* 0x000fe20000010067 */
[----:B------:R-:W-:Y:S01]  /*12c30*/  FMUL.FTZ R21, R13, UR15 ;  /* 0x0000000f0d157c20 */ /* 0x000fe20008410000 */
[----:B------:R-:W-:Y:S01]  /*12c40*/  ISETP.GE.AND P2, PT, R16, R50, PT ;  /* 0x000000321000720c */ /* 0x000fe20003f46270 */
[----:B--2---:R-:W-:Y:S01]  /*12c50*/  FFMA.FTZ R14, R0, R14, R105 ;  /* 0x0000000e000e7223 */ /* 0x004fe20000010069 */
[-C--:B------:R-:W-:Y:S01]  /*12c60*/  ISETP.GE.AND P1, PT, R16, R49.reuse, PT ;  /* 0x000000311000720c */ /* 0x080fe20003f26270 */
[----:B------:R-:W-:Y:S01]  /*12c70*/  FFMA.FTZ R13, R0, R12, R107 ;  /* 0x0000000c000d7223 */ /* 0x000fe2000001006b */
[----:B------:R-:W-:Y:S01]  /*12c80*/  VIADD R16, R20, 0x9 ;  /* 0x0000000914107836 */ /* 0x000fe20000000000 */
[----:B------:R-:W-:Y:S01]  /*12c90*/  LOP3.LUT R56, R24, 0x10, R185, 0xfe, !PT ;  /* 0x0000001018387812 */ /* 0x000fe200078efeb9 */
[----:B------:R-:W-:Y:S01]  /*12ca0*/  MUFU.TANH R119, R64 ;  /* 0x0000004000777308 */ /* 0x000fe20000002400 */
[----:B------:R-:W-:Y:S01]  /*12cb0*/  FSEL R15, R15, -INF , !P2 ;  /* 0xff8000000f0f7808 */ /* 0x000fe20005000000 */
[----:B------:R-:W-:Y:S01]  /*12cc0*/  FMUL.FTZ R36, R34, UR15 ;  /* 0x0000000f22247c20 */ /* 0x000fe20008410000 */
[----:B------:R-:W-:Y:S01]  /*12cd0*/  FSEL R14, R14, -INF , !P1 ;  /* 0xff8000000e0e7808 */ /* 0x000fe20004800000 */
[----:B------:R-:W-:Y:S01]  /*12ce0*/  FMUL.FTZ R34, R35, UR15 ;  /* 0x0000000f23227c20 */ /* 0x000fe20008410000 */
[C---:B------:R-:W-:Y:S01]  /*12cf0*/  ISETP.GE.AND P2, PT, R16.reuse, R50, PT ;  /* 0x000000321000720c */ /* 0x040fe20003f46270 */
[----:B------:R-:W-:Y:S01]  /*12d00*/  FMUL.FTZ R35, R29, UR15 ;  /* 0x0000000f1d237c20 */ /* 0x000fe20008410000 */
[----:B------:R-:W-:Y:S01]  /*12d10*/  FSEL R13, R13, -INF , !P3 ;  /* 0xff8000000d0d7808 */ /* 0x000fe20005800000 */
[----:B------:R1:W-:Y:S01]  /*12d20*/  MUFU.TANH R139, R46 ;  /* 0x0000002e008b7308 */ /* 0x0003e20000002400 */
[-C--:B------:R-:W-:Y:S01]  /*12d30*/  ISETP.GE.AND P1, PT, R16, R49.reuse, PT ;  /* 0x000000311000720c */ /* 0x080fe20003f26270 */
[----:B---3--:R-:W-:Y:S01]  /*12d40*/  FFMA.FTZ R12, R0, R12, R113 ;  /* 0x0000000c000c7223 */ /* 0x008fe20000010071 */
[----:B------:R-:W-:Y:S01]  /*12d50*/  ISETP.GE.AND P5, PT, R56, R50, PT ;  /* 0x000000323800720c */ /* 0x000fe20003fa6270 */
[----:B------:R-:W-:Y:S01]  /*12d60*/  FMUL.FTZ R54, R31, UR15 ;  /* 0x0000000f1f367c20 */ /* 0x000fe20008410000 */
[----:B------:R-:W-:Y:S01]  /*12d70*/  I2FP.F32.S32 R16, R16 ;  /* 0x0000001000107245 */ /* 0x000fe20000201400 */
[----:B------:R-:W-:Y:S01]  /*12d80*/  VIADD R132, R20, 0x21 ;  /* 0x0000002114847836 */ /* 0x000fe20000000000 */
[----:B------:R-:W-:Y:S01]  /*12d90*/  ISETP.GE.AND P3, PT, R56, R49, PT ;  /* 0x000000313800720c */ /* 0x000fe20003f66270 */
[----:B------:R-:W-:Y:S01]  /*12da0*/  MUFU.TANH R29, R55 ;  /* 0x00000037001d7308 */ /* 0x000fe20000002400 */
[----:B------:R-:W-:Y:S01]  /*12db0*/  I2FP.F32.S32 R56, R56 ;  /* 0x0000003800387245 */ /* 0x000fe20000201400 */
[----:B------:R-:W-:Y:S01]  /*12dc0*/  VIADD R186, R20, 0x29 ;  /* 0x0000002914ba7836 */ /* 0x000fe20000000000 */
[----:B------:R-:W-:Y:S01]  /*12dd0*/  FSEL R12, R12, -INF , !P4 ;  /* 0xff8000000c0c7808 */ /* 0x000fe20006000000 */
[----:B------:R-:W-:Y:S01]  /*12de0*/  FMUL.FTZ R9, R9, UR15 ;  /* 0x0000000f09097c20 */ /* 0x000fe20008410000 */
[----:B------:R-:W-:Y:S01]  /*12df0*/  LOP3.LUT R138, R24, 0x28, R185, 0xfe, !PT ;  /* 0x00000028188a7812 */ /* 0x000fe200078efeb9 */
[----:B------:R-:W-:Y:S01]  /*12e00*/  FFMA.FTZ R121, R0, R56, R121 ;  /* 0x0000003800797223 */ /* 0x000fe20000010079 */
[----:B------:R-:W-:Y:S01]  /*12e10*/  LOP3.LUT R114, R24, 0x60, R185, 0xfe, !PT ;  /* 0x0000006018727812 */ /* 0x000fe200078efeb9 */
[----:B------:R2:W3:Y:S01]  /*12e20*/  MUFU.TANH R133, R58 ;  /* 0x0000003a00857308 */ /* 0x0004e20000002400 */
[----:B-1----:R-:W-:Y:S01]  /*12e30*/  FMUL.FTZ R46, R26, UR15 ;  /* 0x0000000f1a2e7c20 */ /* 0x002fe20008410000 */
[----:B------:R-:W-:Y:S01]  /*12e40*/  FMUL.FTZ R26, R17, UR15 ;  /* 0x0000000f111a7c20 */ /* 0x000fe20008410000 */
[CC--:B------:R-:W-:Y:S01]  /*12e50*/  FFMA.FTZ R17, R0.reuse, R16.reuse, R65 ;  /* 0x0000001000117223 */ /* 0x0c0fe20000010041 */
[----:B------:R-:W-:Y:S01]  /*12e60*/  FFMA.FTZ R16, R0, R16, R115 ;  /* 0x0000001000107223 */ /* 0x000fe20000010073 */
[----:B------:R-:W-:Y:S01]  /*12e70*/  LOP3.LUT R110, R24, 0x68, R185, 0xfe, !PT ;  /* 0x00000068186e7812 */ /* 0x000fe200078efeb9 */
[----:B------:R-:W-:Y:S01]  /*12e80*/  FMUL.FTZ R11, R11, UR15 ;  /* 0x0000000f0b0b7c20 */ /* 0x000fe20008410000 */
[----:B------:R-:W-:Y:S01]  /*12e90*/  ISETP.GE.AND P6, PT, R114, R50, PT ;  /* 0x000000327200720c */ /* 0x000fe20003fc6270 */
[----:B------:R1:W-:Y:S01]  /*12ea0*/  MUFU.TANH R55, R39 ;  /* 0x0000002700377308 */ /* 0x0003e20000002400 */
[----:B------:R-:W-:Y:S01]  /*12eb0*/  FSEL R17, R17, -INF , !P2 ;  /* 0xff80000011117808 */ /* 0x000fe20005000000 */
[----:B------:R-:W-:Y:S01]  /*12ec0*/  FMUL.FTZ R5, R5, UR15 ;  /* 0x0000000f05057c20 */ /* 0x000fe20008410000 */
[----:B------:R-:W-:Y:S01]  /*12ed0*/  FSEL R16, R16, -INF , !P1 ;  /* 0xff80000010107808 */ /* 0x000fe20004800000 */
[----:B------:R-:W-:-:S04]  /*12ee0*/  FMUL.FTZ R7, R7, UR15 ;  /* 0x0000000f07077c20 */ /* 0x000fc80008410000 */
[----:B------:R4:W-:Y:S01]  /*12ef0*/  MUFU.TANH R107, R36 ;  /* 0x00000024006b7308 */ /* 0x0009e20000002400 */
[----:B--2---:R-:W-:-:S07]  /*12f00*/  VIADD R58, R20, 0x19 ;  /* 0x00000019143a7836 */ /* 0x004fce0000000000 */
[----:B------:R-:W2:Y:S01]  /*12f10*/  MUFU.TANH R109, R109 ;  /* 0x0000006d006d7308 */ /* 0x000ea20000002400 */
[----:B-1----:R-:W-:Y:S01]  /*12f20*/  FFMA.FTZ R39, R0, R56, R117 ;  /* 0x0000003800277223 */ /* 0x002fe20000010075 */
[----:B------:R-:W-:-:S04]  /*12f30*/  VIADD R56, R20, 0x11 ;  /* 0x0000001114387836 */ /* 0x000fc80000000000 */
[----:B------:R-:W-:Y:S02]  /*12f40*/  FSEL R39, R39, -INF , !P5 ;  /* 0xff80000027277808 */ /* 0x000fe40006800000 */
[----:B------:R-:W-:Y:S01]  /*12f50*/  ISETP.GE.AND P2, PT, R56, R50, PT ;  /* 0x000000323800720c */ /* 0x000fe20003f46270 */
[----:B------:R-:W1:Y:S01]  /*12f60*/  MUFU.TANH R59, R59 ;  /* 0x0000003b003b7308 */ /* 0x000e620000002400 */
[----:B----4-:R-:W-:Y:S02]  /*12f70*/  LOP3.LUT R36, R24, 0x18, R185, 0xfe, !PT ;  /* 0x0000001818247812 */ /* 0x010fe400078efeb9 */
[----:B------:R-:W-:Y:S02]  /*12f80*/  ISETP.GE.AND P1, PT, R56, R49, PT ;  /* 0x000000313800720c */ /* 0x000fe40003f26270 */
[----:B------:R-:W-:Y:S02]  /*12f90*/  I2FP.F32.S32 R56, R56 ;  /* 0x0000003800387245 */ /* 0x000fe40000201400 */
[----:B------:R-:W-:Y:S01]  /*12fa0*/  ISETP.GE.AND P4, PT, R36, R50, PT ;  /* 0x000000322400720c */ /* 0x000fe20003f86270 */
[----:B------:R4:W-:Y:S08]  /*12fb0*/  MUFU.TANH R103, R34 ;  /* 0x0000002200677308 */ /* 0x0009f00000002400 */
[----:B------:R-:W5:Y:S08]  /*12fc0*/  MUFU.TANH R131, R131 ;  /* 0x0000008300837308 */ /* 0x000f700000002400 */
[----:B------:R2:W-:Y:S01]  /*12fd0*/  MUFU.TANH R31, R37 ;  /* 0x00000025001f7308 */ /* 0x0005e20000002400 */
[----:B----4-:R-:W-:-:S02]  /*12fe0*/  FSEL R34, R121, -INF , !P3 ;  /* 0xff80000079227808 */ /* 0x010fc40005800000 */
[----:B------:R-:W-:Y:S02]  /*12ff0*/  ISETP.GE.AND P3, PT, R36, R49, PT ;  /* 0x000000312400720c */ /* 0x000fe40003f66270 */
[----:B------:R-:W-:-:S03]  /*13000*/  I2FP.F32.S32 R36, R36 ;  /* 0x0000002400247245 */ /* 0x000fc60000201400 */
[----:B------:R4:W-:Y:S02]  /*13010*/  MUFU.TANH R105, R32 ;  /* 0x0000002000697308 */ /* 0x0009e40000002400 */
[CC--:B------:R-:W-:Y:S01]  /*13020*/  FFMA.FTZ R129, R0.reuse, R36.reuse, R129 ;  /* 0x0000002400817223 */ /* 0x0c0fe20000010081 */
[----:B---3--:R-:W-:-:S05]  /*13030*/  FFMA.FTZ R36, R0, R36, R133 ;  /* 0x0000002400247223 */ /* 0x008fca0000010085 */
[----:B------:R-:W3:Y:S01]  /*13040*/  MUFU.TANH R57, R57 ;  /* 0x0000003900397308 */ /* 0x000ee20000002400 */
[----:B--2---:R-:W-:Y:S01]  /*13050*/  FFMA.FTZ R37, R0, R56, R67 ;  /* 0x0000003800257223 */ /* 0x004fe20000010043 */
[----:B------:R-:W-:-:S04]  /*13060*/  FSEL R36, R36, -INF , !P3 ;  /* 0xff80000024247808 */ /* 0x000fc80005800000 */
[----:B------:R-:W-:Y:S02]  /*13070*/  FSEL R37, R37, -INF , !P2 ;  /* 0xff80000025257808 */ /* 0x000fe40005000000 */
[----:B------:R-:W-:Y:S01]  /*13080*/  ISETP.GE.AND P2, PT, R58, R50, PT ;  /* 0x000000323a00720c */ /* 0x000fe20003f46270 */
[----:B----4-:R-:W-:Y:S01]  /*13090*/  FFMA.FTZ R32, R0, R56, R119 ;  /* 0x0000003800207223 */ /* 0x010fe20000010077 */
[----:B------:R-:W-:Y:S01]  /*130a0*/  LOP3.LUT R56, R24, 0x20, R185, 0xfe, !PT ;  /* 0x0000002018387812 */ /* 0x000fe200078efeb9 */
[----:B------:R-:W2:Y:S03]  /*130b0*/  MUFU.TANH R111, R111 ;  /* 0x0000006f006f7308 */ /* 0x000ea60000002400 */
[----:B------:R-:W-:Y:S02]  /*130c0*/  FSEL R32, R32, -INF , !P1 ;  /* 0xff80000020207808 */ /* 0x000fe40004800000 */
[----:B------:R-:W-:-:S02]  /*130d0*/  ISETP.GE.AND P1, PT, R58, R49, PT ;  /* 0x000000313a00720c */ /* 0x000fc40003f26270 */
[----:B------:R-:W-:Y:S01]  /*130e0*/  I2FP.F32.S32 R58, R58 ;  /* 0x0000003a003a7245 */ /* 0x000fe20000201400 */
[----:B------:R4:W-:Y:S01]  /*130f0*/  MUFU.TANH R113, R33 ;  /* 0x0000002100717308 */ /* 0x0009e20000002400 */
[C---:B------:R-:W-:Y:S02]  /*13100*/  ISETP.GE.AND P5, PT, R56.reuse, R50, PT ;  /* 0x000000323800720c */ /* 0x040fe40003fa6270 */
[----:B------:R-:W-:Y:S01]  /*13110*/  ISETP.GE.AND P3, PT, R56, R49, PT ;  /* 0x000000313800720c */ /* 0x000fe20003f66270 */
[C---:B------:R-:W-:Y:S01]  /*13120*/  FFMA.FTZ R109, R0.reuse, R58, R109 ;  /* 0x0000003a006d7223 */ /* 0x040fe2000001006d */
[----:B------:R-:W-:Y:S01]  /*13130*/  I2FP.F32.S32 R56, R56 ;  /* 0x0000003800387245 */ /* 0x000fe20000201400 */
[C---:B-1----:R-:W-:Y:S02]  /*13140*/  FFMA.FTZ R59, R0.reuse, R58, R59 ;  /* 0x0000003a003b7223 */ /* 0x042fe4000001003b */
[----:B------:R-:W1:Y:S02]  /*13150*/  MUFU.TANH R45, R45 ;  /* 0x0000002d002d7308 */ /* 0x000e640000002400 */
[----:B-----5:R-:W-:Y:S01]  /*13160*/  FFMA.FTZ R131, R0, R56, R131 ;  /* 0x0000003800837223 */ /* 0x020fe20000010083 */
[----:B------:R-:W-:-:S02]  /*13170*/  FSEL R60, R59, -INF , !P1 ;  /* 0xff8000003b3c7808 */ /* 0x000fc40004800000 */
[CC--:B------:R-:W-:Y:S02]  /*13180*/  ISETP.GE.AND P1, PT, R132.reuse, R49.reuse, PT ;  /* 0x000000318400720c */ /* 0x0c0fe40003f26270 */
[----:B------:R-:W-:Y:S01]  /*13190*/  FSEL R192, R131, -INF , !P3 ;  /* 0xff80000083c07808 */ /* 0x000fe20005800000 */
[----:B------:R5:W-:Y:S01]  /*131a0*/  MUFU.TANH R65, R35 ;  /* 0x0000002300417308 */ /* 0x000be20000002400 */
[----:B----4-:R-:W-:Y:S02]  /*131b0*/  FSEL R33, R109, -INF , !P2 ;  /* 0xff8000006d217808 */ /* 0x010fe40005000000 */
[----:B------:R-:W-:Y:S02]  /*131c0*/  ISETP.GE.AND P2, PT, R132, R50, PT ;  /* 0x000000328400720c */ /* 0x000fe40003f46270 */
[----:B------:R-:W-:Y:S02]  /*131d0*/  I2FP.F32.S32 R132, R132 ;  /* 0x0000008400847245 */ /* 0x000fe40000201400 */
[----:B------:R-:W-:Y:S01]  /*131e0*/  ISETP.GE.AND P3, PT, R138, R49, PT ;  /* 0x000000318a00720c */ /* 0x000fe20003f66270 */
[----:B------:R-:W4:Y:S02]  /*131f0*/  MUFU.TANH R47, R47 ;  /* 0x0000002f002f7308 */ /* 0x000f240000002400 */
[CC--:B---3--:R-:W-:Y:S01]  /*13200*/  FFMA.FTZ R57, R0.reuse, R132.reuse, R57 ;  /* 0x0000008400397223 */ /* 0x0c8fe20000010039 */
[----:B--2---:R-:W-:-:S05]  /*13210*/  FFMA.FTZ R132, R0, R132, R111 ;  /* 0x0000008400847223 */ /* 0x004fca000001006f */
[----:B------:R-:W-:Y:S01]  /*13220*/  FSEL R132, R132, -INF , !P1 ;  /* 0xff80000084847808 */ /* 0x000fe20004800000 */
[----:B------:R-:W-:Y:S01]  /*13230*/  MUFU.TANH R43, R43 ;  /* 0x0000002b002b7308 */ /* 0x000fe20000002400 */
[----:B-----5:R-:W-:Y:S02]  /*13240*/  FSEL R35, R129, -INF , !P4 ;  /* 0xff80000081237808 */ /* 0x020fe40006000000 */
[----:B------:R-:W-:Y:S02]  /*13250*/  ISETP.GE.AND P4, PT, R138, R50, PT ;  /* 0x000000328a00720c */ /* 0x000fe40003f86270 */
[----:B------:R-:W-:Y:S02]  /*13260*/  I2FP.F32.S32 R138, R138 ;  /* 0x0000008a008a7245 */ /* 0x000fe40000201400 */
[----:B------:R-:W-:Y:S01]  /*13270*/  ISETP.GE.AND P1, PT, R186, R49, PT ;  /* 0x00000031ba00720c */ /* 0x000fe20003f26270 */
[----:B------:R-:W-:Y:S02]  /*13280*/  MUFU.TANH R53, R53 ;  /* 0x0000003500357308 */ /* 0x000fe40000002400 */
[CC--:B------:R-:W-:Y:S01]  /*13290*/  FFMA.FTZ R135, R0.reuse, R138.reuse, R135 ;  /* 0x0000008a00877223 */ /* 0x0c0fe20000010087 */
[----:B------:R-:W-:Y:S01]  /*132a0*/  FFMA.FTZ R138, R0, R138, R139 ;  /* 0x0000008a008a7223 */ /* 0x000fe2000001008b */
[----:B------:R-:W-:-:S02]  /*132b0*/  FSEL R139, R57, -INF , !P2 ;  /* 0xff800000398b7808 */ /* 0x000fc40005000000 */
[----:B------:R-:W-:Y:S02]  /*132c0*/  ISETP.GE.AND P2, PT, R186, R50, PT ;  /* 0x00000032ba00720c */ /* 0x000fe40003f46270 */
[----:B------:R-:W-:Y:S01]  /*132d0*/  I2FP.F32.S32 R186, R186 ;  /* 0x000000ba00ba7245 */ /* 0x000fe20000201400 */
[----:B------:R2:W-:Y:S01]  /*132e0*/  MUFU.TANH R109, R52 ;  /* 0x00000034006d7308 */ /* 0x0005e20000002400 */
[----:B------:R-:W-:Y:S02]  /*132f0*/  FSEL R138, R138, -INF , !P3 ;  /* 0xff8000008a8a7808 */ /* 0x000fe40005800000 */
[----:B------:R-:W-:Y:S01]  /*13300*/  FSEL R135, R135, -INF , !P4 ;  /* 0xff80000087877808 */ /* 0x000fe20006000000 */
[CC--:B-1----:R-:W-:Y:S01]  /*13310*/  FFMA.FTZ R133, R0.reuse, R186.reuse, R45 ;  /* 0x000000ba00857223 */ /* 0x0c2fe2000001002d */
[----:B----4-:R-:W-:Y:S01]  /*13320*/  FFMA.FTZ R186, R0, R186, R47 ;  /* 0x000000ba00ba7223 */ /* 0x010fe2000001002f */
[----:B------:R-:W-:Y:S02]  /*13330*/  LOP3.LUT R45, R24, 0x38, R185, 0xfe, !PT ;  /* 0x00000038182d7812 */ /* 0x000fe400078efeb9 */
[----:B------:R-:W-:Y:S01]  /*13340*/  MUFU.TANH R41, R41 ;  /* 0x0000002900297308 */ /* 0x000fe20000002400 */
[----:B------:R-:W-:-:S02]  /*13350*/  FSEL R133, R133, -INF , !P2 ;  /* 0xff80000085857808 */ /* 0x000fc40005000000 */
[----:B------:R-:W-:Y:S02]  /*13360*/  FSEL R186, R186, -INF , !P1 ;  /* 0xff800000baba7808 */ /* 0x000fe40004800000 */
[----:B------:R-:W-:-:S03]  /*13370*/  ISETP.GE.AND P4, PT, R45, R50, PT ;  /* 0x000000322d00720c */ /* 0x000fc60003f86270 */
[----:B------:R1:W-:Y:S01]  /*13380*/  MUFU.TANH R111, R46 ;  /* 0x0000002e006f7308 */ /* 0x0003e20000002400 */
[----:B--2---:R-:W-:-:S04]  /*13390*/  LOP3.LUT R52, R24, 0x30, R185, 0xfe, !PT ;  /* 0x0000003018347812 */ /* 0x004fc800078efeb9 */
[----:B------:R-:W-:-:S03]  /*133a0*/  ISETP.GE.AND P3, PT, R52, R49, PT ;  /* 0x000000313400720c */ /* 0x000fc60003f66270 */
[----:B------:R2:W-:Y:S08]  /*133b0*/  MUFU.TANH R59, R48 ;  /* 0x00000030003b7308 */ /* 0x0005f00000002400 */
[----:B------:R-:W3:Y:S01]  /*133c0*/  MUFU.TANH R123, R123 ;  /* 0x0000007b007b7308 */ /* 0x000ee20000002400 */
[----:B-1----:R-:W-:-:S05]  /*133d0*/  VIADD R46, R20, 0x31 ;  /* 0x00000031142e7836 */ /* 0x002fca0000000000 */
[C---:B------:R-:W-:Y:S02]  /*133e0*/  ISETP.GE.AND P2, PT, R46.reuse, R50, PT ;  /* 0x000000322e00720c */ /* 0x040fe40003f46270 */
[----:B------:R1:W-:Y:S01]  /*133f0*/  MUFU.TANH R57, R44 ;  /* 0x0000002c00397308 */ /* 0x0003e20000002400 */
[----:B--2---:R-:W-:Y:S02]  /*13400*/  I2FP.F32.S32 R48, R52 ;  /* 0x0000003400307245 */ /* 0x004fe40000201400 */
[-C--:B------:R-:W-:Y:S02]  /*13410*/  ISETP.GE.AND P1, PT, R46, R49.reuse, PT ;  /* 0x000000312e00720c */ /* 0x080fe40003f26270 */
[----:B------:R-:W-:Y:S01]  /*13420*/  I2FP.F32.S32 R46, R46 ;  /* 0x0000002e002e7245 */ /* 0x000fe20000201400 */
[CC--:B------:R-:W-:Y:S01]  /*13430*/  FFMA.FTZ R63, R0.reuse, R48.reuse, R63 ;  /* 0x00000030003f7223 */ /* 0x0c0fe2000001003f */
[C---:B------:R-:W-:Y:S01]  /*13440*/  FFMA.FTZ R61, R0.reuse, R48, R61 ;  /* 0x00000030003d7223 */ /* 0x040fe2000001003d */
[----:B------:R2:W-:Y:S01]  /*13450*/  MUFU.TANH R47, R42 ;  /* 0x0000002a002f7308 */ /* 0x0005e20000002400 */
[C---:B---3--:R-:W-:Y:S01]  /*13460*/  FFMA.FTZ R123, R0.reuse, R56, R123 ;  /* 0x00000038007b7223 */ /* 0x048fe2000001007b */
[CC--:B------:R-:W-:Y:S01]  /*13470*/  FFMA.FTZ R43, R0.reuse, R46.reuse, R43 ;  /* 0x0000002e002b7223 */ /* 0x0c0fe2000001002b */
[----:B------:R-:W-:Y:S01]  /*13480*/  FSEL R198, R63, -INF , !P3 ;  /* 0xff8000003fc67808 */ /* 0x000fe20005800000 */
[----:B------:R-:W-:Y:S01]  /*13490*/  FFMA.FTZ R41, R0, R46, R41 ;  /* 0x0000002e00297223 */ /* 0x000fe20000010029 */
[----:B------:R-:W-:-:S02]  /*134a0*/  ISETP.GE.AND P3, PT, R45, R49, PT ;  /* 0x000000312d00720c */ /* 0x000fc40003f66270 */
[----:B------:R-:W-:Y:S01]  /*134b0*/  FSEL R190, R43, -INF , !P1 ;  /* 0xff8000002bbe7808 */ /* 0x000fe20004800000 */
[----:B------:R-:W3:Y:S01]  /*134c0*/  MUFU.TANH R127, R127 ;  /* 0x0000007f007f7308 */ /* 0x000ee20000002400 */
[----:B-1----:R-:W-:Y:S02]  /*134d0*/  I2FP.F32.S32 R44, R45 ;  /* 0x0000002d002c7245 */ /* 0x002fe40000201400 */
[----:B------:R-:W-:Y:S02]  /*134e0*/  FSEL R195, R41, -INF , !P2 ;  /* 0xff80000029c37808 */ /* 0x000fe40005000000 */
[----:B------:R-:W-:Y:S01]  /*134f0*/  FSEL R141, R123, -INF , !P5 ;  /* 0xff8000007b8d7808 */ /* 0x000fe20006800000 */
[CC--:B------:R-:W-:Y:S01]  /*13500*/  FFMA.FTZ R53, R0.reuse, R44.reuse, R53 ;  /* 0x0000002c00357223 */ /* 0x0c0fe20000010035 */
[----:B------:R-:W-:Y:S01]  /*13510*/  FFMA.FTZ R31, R0, R44, R31 ;  /* 0x0000002c001f7223 */ /* 0x000fe2000001001f */
[----:B------:R-:W-:Y:S01]  /*13520*/  VIADD R44, R20, 0x39 ;  /* 0x00000039142c7836 */ /* 0x000fe20000000000 */
[----:B--2---:R-:W-:Y:S01]  /*13530*/  LOP3.LUT R42, R24, 0x40, R185, 0xfe, !PT ;  /* 0x00000040182a7812 */ /* 0x004fe200078efeb9 */
[----:B------:R1:W-:Y:S01]  /*13540*/  MUFU.TANH R45, R38 ;  /* 0x00000026002d7308 */ /* 0x0003e20000002400 */
[----:B------:R-:W-:-:S02]  /*13550*/  FSEL R187, R53, -INF , !P4 ;  /* 0xff80000035bb7808 */ /* 0x000fc40006000000 */
[----:B------:R-:W-:Y:S02]  /*13560*/  I2FP.F32.S32 R43, R44 ;  /* 0x0000002c002b7245 */ /* 0x000fe40000201400 */
[----:B------:R-:W-:Y:S02]  /*13570*/  FSEL R196, R31, -INF , !P3 ;  /* 0xff8000001fc47808 */ /* 0x000fe40005800000 */
[----:B------:R-:W-:Y:S01]  /*13580*/  ISETP.GE.AND P3, PT, R42, R49, PT ;  /* 0x000000312a00720c */ /* 0x000fe20003f66270 */
[----:B------:R-:W2:Y:S01]  /*13590*/  MUFU.TANH R125, R125 ;  /* 0x0000007d007d7308 */ /* 0x000ea20000002400 */
[-C--:B------:R-:W-:Y:S01]  /*135a0*/  FFMA.FTZ R191, R0, R43.reuse, R29 ;  /* 0x0000002b00bf7223 */ /* 0x080fe2000001001d */
[----:B------:R-:W-:Y:S01]  /*135b0*/  VIADD R29, R20, 0x41 ;  /* 0x00000041141d7836 */ /* 0x000fe20000000000 */
[-C--:B------:R-:W-:Y:S01]  /*135c0*/  ISETP.GE.AND P5, PT, R52, R50.reuse, PT ;  /* 0x000000323400720c */ /* 0x080fe20003fa6270 */
[----:B------:R-:W-:Y:S01]  /*135d0*/  FFMA.FTZ R55, R0, R43, R55 ;  /* 0x0000002b00377223 */ /* 0x000fe20000010037 */
[----:B------:R-:W-:-:S02]  /*135e0*/  ISETP.GE.AND P2, PT, R44, R50, PT ;  /* 0x000000322c00720c */ /* 0x000fc40003f46270 */
[----:B------:R-:W-:Y:S01]  /*135f0*/  FSEL R193, R61, -INF , !P5 ;  /* 0xff8000003dc17808 */ /* 0x000fe20006800000 */
[----:B------:R4:W-:Y:S01]  /*13600*/  MUFU.TANH R41, R30 ;  /* 0x0000001e00297308 */ /* 0x0009e20000002400 */
[----:B-1----:R-:W-:Y:S02]  /*13610*/  I2FP.F32.S32 R38, R42 ;  /* 0x0000002a00267245 */ /* 0x002fe40000201400 */
[----:B------:R-:W-:Y:S02]  /*13620*/  ISETP.GE.AND P1, PT, R44, R49, PT ;  /* 0x000000312c00720c */ /* 0x000fe40003f26270 */
[----:B------:R-:W-:Y:S01]  /*13630*/  ISETP.GE.AND P5, PT, R42, R50, PT ;  /* 0x000000322a00720c */ /* 0x000fe20003fa6270 */
[CC--:B------:R-:W-:Y:S01]  /*13640*/  FFMA.FTZ R107, R0.reuse, R38.reuse, R107 ;  /* 0x00000026006b7223 */ /* 0x0c0fe2000001006b */
[----:B---3--:R-:W-:Y:S01]  /*13650*/  FFMA.FTZ R127, R0, R38, R127 ;  /* 0x00000026007f7223 */ /* 0x008fe2000001007f */
[----:B------:R-:W1:Y:S01]  /*13660*/  MUFU.TANH R67, R54 ;  /* 0x0000003600437308 */ /* 0x000e620000002400 */
[----:B------:R-:W-:-:S02]  /*13670*/  FSEL R191, R191, -INF , !P2 ;  /* 0xff800000bfbf7808 */ /* 0x000fc40005000000 */
[----:B------:R-:W-:Y:S02]  /*13680*/  FSEL R150, R107, -INF , !P3 ;  /* 0xff8000006b967808 */ /* 0x000fe40005800000 */
[----:B------:R-:W-:Y:S02]  /*13690*/  FSEL R194, R55, -INF , !P1 ;  /* 0xff80000037c27808 */ /* 0x000fe40004800000 */
[-C--:B------:R-:W-:Y:S01]  /*136a0*/  ISETP.GE.AND P2, PT, R29, R50.reuse, PT ;  /* 0x000000321d00720c */ /* 0x080fe20003f46270 */
[----:B------:R3:W-:Y:S01]  /*136b0*/  MUFU.TANH R31, R28 ;  /* 0x0000001c001f7308 */ /* 0x0007e20000002400 */
[----:B----4-:R-:W-:Y:S02]  /*136c0*/  LOP3.LUT R30, R24, 0x48, R185, 0xfe, !PT ;  /* 0x00000048181e7812 */ /* 0x010fe400078efeb9 */
[----:B------:R-:W-:Y:S02]  /*136d0*/  FSEL R151, R127, -INF , !P5 ;  /* 0xff8000007f977808 */ /* 0x000fe40006800000 */
[----:B------:R-:W-:-:S02]  /*136e0*/  ISETP.GE.AND P4, PT, R30, R50, PT ;  /* 0x000000321e00720c */ /* 0x000fc40003f86270 */
[-C--:B------:R-:W-:Y:S01]  /*136f0*/  ISETP.GE.AND P3, PT, R30, R49.reuse, PT ;  /* 0x000000311e00720c */ /* 0x080fe20003f66270 */
[----:B------:R4:W-:Y:S01]  /*13700*/  MUFU.TANH R43, R22 ;  /* 0x00000016002b7308 */ /* 0x0009e20000002400 */
[----:B------:R-:W-:Y:S02]  /*13710*/  I2FP.F32.S32 R30, R30 ;  /* 0x0000001e001e7245 */ /* 0x000fe40000201400 */
[----:B------:R-:W-:-:S03]  /*13720*/  ISETP.GE.AND P1, PT, R29, R49, PT ;  /* 0x000000311d00720c */ /* 0x000fc60003f26270 */
[CC--:B------:R-:W-:Y:S01]  /*13730*/  FFMA.FTZ R113, R0.reuse, R30.reuse, R113 ;  /* 0x0000001e00717223 */ /* 0x0c0fe20000010071 */
[----:B------:R-:W-:Y:S01]  /*13740*/  FFMA.FTZ R105, R0, R30, R105 ;  /* 0x0000001e00697223 */ /* 0x000fe20000010069 */
[----:B------:R-:W-:Y:S01]  /*13750*/  VIADD R30, R20, 0x49 ;  /* 0x00000049141e7836 */ /* 0x000fe20000000000 */
[----:B---3--:R-:W-:Y:S01]  /*13760*/  I2FP.F32.S32 R28, R29 ;  /* 0x0000001d001c7245 */ /* 0x008fe20000201400 */
[----:B------:R-:W3:Y:S01]  /*13770*/  MUFU.TANH R27, R27 ;  /* 0x0000001b001b7308 */ /* 0x000ee20000002400 */
[----:B------:R-:W-:Y:S02]  /*13780*/  FSEL R144, R113, -INF , !P3 ;  /* 0xff80000071907808 */ /* 0x000fe40005800000 */
[----:B------:R-:W-:Y:S01]  /*13790*/  FSEL R147, R105, -INF , !P4 ;  /* 0xff80000069937808 */ /* 0x000fe20006000000 */
[CC--:B--2---:R-:W-:Y:S01]  /*137a0*/  FFMA.FTZ R125, R0.reuse, R28.reuse, R125 ;  /* 0x0000001c007d7223 */ /* 0x0c4fe2000001007d */
[----:B------:R-:W-:Y:S01]  /*137b0*/  FFMA.FTZ R103, R0, R28, R103 ;  /* 0x0000001c00677223 */ /* 0x000fe20000010067 */
[----:B------:R-:W-:Y:S01]  /*137c0*/  LOP3.LUT R28, R24, 0x50, R185, 0xfe, !PT ;  /* 0x00000050181c7812 */ /* 0x000fe200078efeb9 */
[----:B----4-:R-:W-:Y:S01]  /*137d0*/  VIADD R22, R20, 0x59 ;  /* 0x0000005914167836 */ /* 0x010fe20000000000 */
[----:B------:R2:W-:Y:S01]  /*137e0*/  MUFU.TANH R29, R26 ;  /* 0x0000001a001d7308 */ /* 0x0005e20000002400 */
[----:B------:R-:W-:-:S02]  /*137f0*/  FSEL R149, R125, -INF , !P2 ;  /* 0xff8000007d957808 */ /* 0x000fc40005000000 */
[C---:B------:R-:W-:Y:S02]  /*13800*/  ISETP.GE.AND P5, PT, R28.reuse, R50, PT ;  /* 0x000000321c00720c */ /* 0x040fe40003fa6270 */
[-C--:B------:R-:W-:Y:S02]  /*13810*/  ISETP.GE.AND P3, PT, R28, R49.reuse, PT ;  /* 0x000000311c00720c */ /* 0x080fe40003f66270 */
[----:B------:R-:W-:Y:S01]  /*13820*/  I2FP.F32.S32 R28, R28 ;  /* 0x0000001c001c7245 */ /* 0x000fe20000201400 */
[----:B------:R-:W-:Y:S01]  /*13830*/  MUFU.TANH R23, R23 ;  /* 0x0000001700177308 */ /* 0x000fe20000002400 */
[----:B------:R-:W-:Y:S02]  /*13840*/  FSEL R148, R103, -INF , !P1 ;  /* 0xff80000067947808 */ /* 0x000fe40004800000 */
[----:B------:R-:W-:Y:S01]  /*13850*/  ISETP.GE.AND P2, PT, R30, R50, PT ;  /* 0x000000321e00720c */ /* 0x000fe20003f46270 */
[CC--:B------:R-:W-:Y:S01]  /*13860*/  FFMA.FTZ R109, R0.reuse, R28.reuse, R109 ;  /* 0x0000001c006d7223 */ /* 0x0c0fe2000001006d */
[----:B------:R-:W-:Y:S01]  /*13870*/  FFMA.FTZ R111, R0, R28, R111 ;  /* 0x0000001c006f7223 */ /* 0x000fe2000001006f */
[----:B------:R-:W-:Y:S01]  /*13880*/  ISETP.GE.AND P1, PT, R30, R49, PT ;  /* 0x000000311e00720c */ /* 0x000fe20003f26270 */
[----:B------:R-:W-:Y:S01]  /*13890*/  VIADD R28, R20, 0x51 ;  /* 0x00000051141c7836 */ /* 0x000fe20000000000 */
[----:B------:R-:W-:Y:S01]  /*138a0*/  MUFU.TANH R19, R19 ;  /* 0x0000001300137308 */ /* 0x000fe20000002400 */
[----:B--2---:R-:W-:-:S02]  /*138b0*/  I2FP.F32.S32 R26, R30 ;  /* 0x0000001e001a7245 */ /* 0x004fc40000201400 */
[----:B------:R-:W-:Y:S02]  /*138c0*/  FSEL R130, R111, -INF , !P3 ;  /* 0xff8000006f827808 */ /* 0x000fe40005800000 */
[----:B------:R-:W-:Y:S01]  /*138d0*/  FSEL R131, R109, -INF , !P5 ;  /* 0xff8000006d837808 */ /* 0x000fe20006800000 */
[CC--:B------:R-:W-:Y:S01]  /*138e0*/  FFMA.FTZ R65, R0.reuse, R26.reuse, R65 ;  /* 0x0000001a00417223 */ /* 0x0c0fe20000010041 */
[----:B-1----:R-:W-:Y:S01]  /*138f0*/  FFMA.FTZ R67, R0, R26, R67 ;  /* 0x0000001a00437223 */ /* 0x002fe20000010043 */
[----:B------:R-:W-:Y:S01]  /*13900*/  LOP3.LUT R26, R24, 0x58, R185, 0xfe, !PT ;  /* 0x00000058181a7812 */ /* 0x000fe200078efeb9 */
[----:B------:R-:W1:Y:S01]  /*13910*/  MUFU.TANH R25, R25 ;  /* 0x0000001900197308 */ /* 0x000e620000002400 */
[----:B------:R-:W-:Y:S02]  /*13920*/  ISETP.GE.AND P5, PT, R114, R49, PT ;  /* 0x000000317200720c */ /* 0x000fe40003fa6270 */
[----:B------:R-:W-:Y:S02]  /*13930*/  FSEL R145, R65, -INF , !P2 ;  /* 0xff80000041917808 */ /* 0x000fe40005000000 */
[----:B------:R-:W-:-:S02]  /*13940*/  FSEL R142, R67, -INF , !P1 ;  /* 0xff800000438e7808 */ /* 0x000fc40004800000 */
[C---:B------:R-:W-:Y:S01]  /*13950*/  ISETP.GE.AND P2, PT, R28.reuse, R50, PT ;  /* 0x000000321c00720c */ /* 0x040fe20003f46270 */
[----:B------:R-:W2:Y:S01]  /*13960*/  MUFU.TANH R21, R21 ;  /* 0x0000001500157308 */ /* 0x000ea20000002400 */
[-C--:B------:R-:W-:Y:S02]  /*13970*/  ISETP.GE.AND P1, PT, R28, R49.reuse, PT ;  /* 0x000000311c00720c */ /* 0x080fe40003f26270 */
[----:B------:R-:W-:Y:S02]  /*13980*/  I2FP.F32.S32 R28, R28 ;  /* 0x0000001c001c7245 */ /* 0x000fe40000201400 */
[C---:B------:R-:W-:Y:S02]  /*13990*/  ISETP.GE.AND P4, PT, R26.reuse, R50, PT ;  /* 0x000000321a00720c */ /* 0x040fe40003f86270 */
[----:B------:R-:W-:Y:S01]  /*139a0*/  ISETP.GE.AND P3, PT, R26, R49, PT ;  /* 0x000000311a00720c */ /* 0x000fe20003f66270 */
[CC--:B------:R-:W-:Y:S01]  /*139b0*/  FFMA.FTZ R59, R0.reuse, R28.reuse, R59 ;  /* 0x0000001c003b7223 */ /* 0x0c0fe2000001003b */
[----:B------:R-:W-:Y:S01]  /*139c0*/  FFMA.FTZ R57, R0, R28, R57 ;  /* 0x0000001c00397223 */ /* 0x000fe20000010039 */
[----:B------:R-:W-:Y:S01]  /*139d0*/  I2FP.F32.S32 R26, R26 ;  /* 0x0000001a001a7245 */ /* 0x000fe20000201400 */
[----:B------:R-:W-:Y:S01]  /*139e0*/  MUFU.TANH R9, R9 ;  /* 0x0000000900097308 */ /* 0x000fe20000002400 */
[----:B------:R-:W-:-:S02]  /*139f0*/  I2FP.F32.S32 R114, R114 ;  /* 0x0000007200727245 */ /* 0x000fc40000201400 */
[----:B------:R-:W-:Y:S01]  /*13a00*/  FSEL R129, R59, -INF , !P2 ;  /* 0xff8000003b817808 */ /* 0x000fe20005000000 */
[CC--:B------:R-:W-:Y:S01]  /*13a10*/  FFMA.FTZ R47, R0.reuse, R26.reuse, R47 ;  /* 0x0000001a002f7223 */ /* 0x0c0fe2000001002f */
[----:B------:R-:W-:Y:S01]  /*13a20*/  FSEL R128, R57, -INF , !P1 ;  /* 0xff80000039807808 */ /* 0x000fe20004800000 */
[----:B------:R-:W-:Y:S01]  /*13a30*/  FFMA.FTZ R41, R0, R26, R41 ;  /* 0x0000001a00297223 */ /* 0x000fe20000010029 */
[----:B------:R-:W-:Y:S01]  /*13a40*/  ISETP.GE.AND P2, PT, R22, R50, PT ;  /* 0x000000321600720c */ /* 0x000fe20003f46270 */
[----:B------:R-:W-:Y:S01]  /*13a50*/  FMUL.FTZ R26, R8, UR15 ;  /* 0x0000000f081a7c20 */ /* 0x000fe20008410000 */
[-C--:B------:R-:W-:Y:S01]  /*13a60*/  ISETP.GE.AND P1, PT, R22, R49.reuse, PT ;  /* 0x000000311600720c */ /* 0x080fe20003f26270 */
[----:B------:R-:W-:Y:S01]  /*13a70*/  VIADD R8, R20, 0x61 ;  /* 0x0000006114087836 */ /* 0x000fe20000000000 */
[----:B------:R-:W-:Y:S01]  /*13a80*/  I2FP.F32.S32 R22, R22 ;  /* 0x0000001600167245 */ /* 0x000fe20000201400 */
[CC--:B---3--:R-:W-:Y:S01]  /*13a90*/  FFMA.FTZ R27, R0.reuse, R114.reuse, R27 ;  /* 0x00000072001b7223 */ /* 0x0c8fe2000001001b */
[----:B------:R-:W-:Y:S01]  /*13aa0*/  FSEL R125, R47, -INF , !P4 ;  /* 0xff8000002f7d7808 */ /* 0x000fe20006000000 */
[C---:B-1----:R-:W-:Y:S01]  /*13ab0*/  FFMA.FTZ R114, R0.reuse, R114, R25 ;  /* 0x0000007200727223 */ /* 0x042fe20000010019 */
[----:B------:R-:W-:Y:S01]  /*13ac0*/  FSEL R124, R41, -INF , !P3 ;  /* 0xff800000297c7808 */ /* 0x000fe20005800000 */
[CC--:B------:R-:W-:Y:S01]  /*13ad0*/  FFMA.FTZ R45, R0.reuse, R22.reuse, R45 ;  /* 0x00000016002d7223 */ /* 0x0c0fe2000001002d */
[----:B------:R-:W-:Y:S01]  /*13ae0*/  FFMA.FTZ R31, R0, R22, R31 ;  /* 0x00000016001f7223 */ /* 0x000fe2000001001f */
[C---:B------:R-:W-:Y:S01]  /*13af0*/  ISETP.GE.AND P4, PT, R110.reuse, R50, PT ;  /* 0x000000326e00720c */ /* 0x040fe20003f86270 */
[----:B------:R-:W1:Y:S01]  /*13b00*/  MUFU.TANH R41, R18 ;  /* 0x0000001200297308 */ /* 0x000e620000002400 */
[----:B------:R-:W-:-:S02]  /*13b10*/  ISETP.GE.AND P3, PT, R110, R49, PT ;  /* 0x000000316e00720c */ /* 0x000fc40003f66270 */
[----:B------:R-:W-:Y:S02]  /*13b20*/  FSEL R127, R45, -INF , !P2 ;  /* 0xff8000002d7f7808 */ /* 0x000fe40005000000 */
[----:B------:R-:W-:Y:S02]  /*13b30*/  FSEL R126, R31, -INF , !P1 ;  /* 0xff8000001f7e7808 */ /* 0x000fe40004800000 */
[C---:B------:R-:W-:Y:S01]  /*13b40*/  ISETP.GE.AND P2, PT, R8.reuse, R50, PT ;  /* 0x000000320800720c */ /* 0x040fe20003f46270 */
[----:B------:R-:W-:Y:S01]  /*13b50*/  MUFU.TANH R25, R26 ;  /* 0x0000001a00197308 */ /* 0x000fe20000002400 */
[----:B------:R-:W-:Y:S02]  /*13b60*/  ISETP.GE.AND P1, PT, R8, R49, PT ;  /* 0x000000310800720c */ /* 0x000fe40003f26270 */
[----:B------:R-:W-:Y:S02]  /*13b70*/  I2FP.F32.S32 R110, R110 ;  /* 0x0000006e006e7245 */ /* 0x000fe40000201400 */
[----:B------:R-:W-:-:S02]  /*13b80*/  I2FP.F32.S32 R8, R8 ;  /* 0x0000000800087245 */ /* 0x000fc40000201400 */
[----:B------:R-:W-:Y:S01]  /*13b90*/  FSEL R111, R27, -INF , !P6 ;  /* 0xff8000001b6f7808 */ /* 0x000fe20007000000 */
[CC--:B------:R-:W-:Y:S01]  /*13ba0*/  FFMA.FTZ R43, R0.reuse, R110.reuse, R43 ;  /* 0x0000006e002b7223 */ /* 0x0c0fe2000001002b */
[C---:B------:R-:W-:Y:S01]  /*13bb0*/  FFMA.FTZ R110, R0.reuse, R110, R19 ;  /* 0x0000006e006e7223 */ /* 0x040fe20000010013 */
[-C--:B------:R-:W-:Y:S01]  /*13bc0*/  FFMA.FTZ R23, R0, R8.reuse, R23 ;  /* 0x0000000800177223 */ /* 0x080fe20000010017 */
[----:B------:R-:W-:Y:S01]  /*13bd0*/  FMUL.FTZ R19, R4, UR15 ;  /* 0x0000000f04137c20 */ /* 0x000fe20008410000 */
[----:B------:R-:W-:Y:S01]  /*13be0*/  FMUL.FTZ R27, R10, UR15 ;  /* 0x0000000f0a1b7c20 */ /* 0x000fe20008410000 */
[----:B------:R-:W-:Y:S01]  /*13bf0*/  FFMA.FTZ R29, R0, R8, R29 ;  /* 0x00000008001d7223 */ /* 0x000fe2000001001d */
[----:B------:R-:W-:Y:S01]  /*13c00*/  VIADD R10, R20, 0x69 ;  /* 0x00000069140a7836 */ /* 0x000fe20000000000 */
[----:B------:R-:W-:Y:S01]  /*13c10*/  FSEL R112, R23, -INF , !P1 ;  /* 0xff80000017707808 */ /* 0x000fe20004800000 */
[----:B------:R-:W-:Y:S01]  /*13c20*/  FMUL.FTZ R23, R6, UR15 ;  /* 0x0000000f06177c20 */ /* 0x000fe20008410000 */
[----:B------:R-:W3:Y:S01]  /*13c30*/  MUFU.TANH R19, R19 ;  /* 0x0000001300137308 */ /* 0x000ee20000002400 */
[----:B------:R-:W-:Y:S01]  /*13c40*/  FSEL R109, R29, -INF , !P2 ;  /* 0xff8000001d6d7808 */ /* 0x000fe20005000000 */
[----:B------:R-:W-:Y:S01]  /*13c50*/  VIADD R6, R20, 0x71 ;  /* 0x0000007114067836 */ /* 0x000fe20000000000 */
[----:B------:R-:W-:-:S02]  /*13c60*/  ISETP.GE.AND P2, PT, R10, R50, PT ;  /* 0x000000320a00720c */ /* 0x000fc40003f46270 */
[----:B------:R-:W-:Y:S02]  /*13c70*/  ISETP.GE.AND P1, PT, R10, R49, PT ;  /* 0x000000310a00720c */ /* 0x000fe40003f26270 */
[----:B------:R-:W-:Y:S01]  /*13c80*/  I2FP.F32.S32 R10, R10 ;  /* 0x0000000a000a7245 */ /* 0x000fe20000201400 */
[----:B------:R-:W4:Y:S01]  /*13c90*/  MUFU.TANH R23, R23 ;  /* 0x0000001700177308 */ /* 0x000f220000002400 */
[----:B------:R-:W-:Y:S02]  /*13ca0*/  LOP3.LUT R4, R24, 0x78, R185, 0xfe, !PT ;  /* 0x0000007818047812 */ /* 0x000fe400078efeb9 */
[----:B------:R-:W-:Y:S01]  /*13cb0*/  FSEL R105, R43, -INF , !P4 ;  /* 0xff8000002b697808 */ /* 0x000fe20006000000 */
[CC--:B--2---:R-:W-:Y:S01]  /*13cc0*/  FFMA.FTZ R21, R0.reuse, R10.reuse, R21 ;  /* 0x0000000a00157223 */ /* 0x0c4fe20000010015 */
[----:B-1----:R-:W-:Y:S01]  /*13cd0*/  FFMA.FTZ R41, R0, R10, R41 ;  /* 0x0000000a00297223 */ /* 0x002fe20000010029 */
[----:B------:R-:W-:Y:S02]  /*13ce0*/  LOP3.LUT R8, R24, 0x70, R185, 0xfe, !PT ;  /* 0x0000007018087812 */ /* 0x000fe400078efeb9 */
[----:B------:R-:W1:Y:S01]  /*13cf0*/  MUFU.TANH R27, R27 ;  /* 0x0000001b001b7308 */ /* 0x000e620000002400 */
[----:B------:R-:W-:-:S02]  /*13d00*/  ISETP.GE.AND P6, PT, R4, R50, PT ;  /* 0x000000320400720c */ /* 0x000fc40003fc6270 */
[-C--:B------:R-:W-:Y:S02]  /*13d10*/  ISETP.GE.AND P4, PT, R4, R49.reuse, PT ;  /* 0x000000310400720c */ /* 0x080fe40003f86270 */
[----:B------:R-:W-:Y:S02]  /*13d20*/  I2FP.F32.S32 R4, R4 ;  /* 0x0000000400047245 */ /* 0x000fe40000201400 */
[----:B------:R-:W-:Y:S01]  /*13d30*/  FSEL R114, R114, -INF , !P5 ;  /* 0xff80000072727808 */ /* 0x000fe20006800000 */
[----:B------:R-:W2:Y:S01]  /*13d40*/  MUFU.TANH R11, R11 ;  /* 0x0000000b000b7308 */ /* 0x000ea20000002400 */
[----:B------:R-:W-:Y:S01]  /*13d50*/  FSEL R110, R110, -INF , !P3 ;  /* 0xff8000006e6e7808 */ /* 0x000fe20005800000 */
[CC--:B---3--:R-:W-:Y:S01]  /*13d60*/  FFMA.FTZ R19, R0.reuse, R4.reuse, R19 ;  /* 0x0000000400137223 */ /* 0x0c8fe20000010013 */
[----:B------:R-:W-:Y:S01]  /*13d70*/  FSEL R107, R21, -INF , !P2 ;  /* 0xff800000156b7808 */ /* 0x000fe20005000000 */
[----:B----4-:R-:W-:Y:S01]  /*13d80*/  FFMA.FTZ R23, R0, R4, R23 ;  /* 0x0000000400177223 */ /* 0x010fe20000010017 */
[----:B------:R-:W-:Y:S01]  /*13d90*/  FSEL R108, R41, -INF , !P1 ;  /* 0xff800000296c7808 */ /* 0x000fe20004800000 */
[----:B------:R-:W-:Y:S01]  /*13da0*/  VIADD R4, R20, 0x79 ;  /* 0x0000007914047836 */ /* 0x000fe20000000000 */
[C---:B------:R-:W-:Y:S01]  /*13db0*/  ISETP.GE.AND P5, PT, R8.reuse, R50, PT ;  /* 0x000000320800720c */ /* 0x040fe20003fa6270 */
[----:B------:R-:W3:Y:S01]  /*13dc0*/  MUFU.TANH R51, R51 ;  /* 0x0000003300337308 */ /* 0x000ee20000002400 */
[----:B------:R-:W-:-:S02]  /*13dd0*/  ISETP.GE.AND P3, PT, R8, R49, PT ;  /* 0x000000310800720c */ /* 0x000fc40003f66270 */
[C---:B------:R-:W-:Y:S01]  /*13de0*/  ISETP.GE.AND P2, PT, R6.reuse, R50, PT ;  /* 0x000000320600720c */ /* 0x040fe20003f46270 */
[----:B------:R-:W-:Y:S01]  /*13df0*/  BAR.SYNC.DEFER_BLOCKING 0x0 ;  /* 0x0000000000007b1d */ /* 0x000fe20000010000 */
[----:B------:R-:W-:Y:S02]  /*13e00*/  ISETP.GE.AND P1, PT, R6, R49, PT ;  /* 0x000000310600720c */ /* 0x000fe40003f26270 */
[----:B------:R-:W-:Y:S02]  /*13e10*/  I2FP.F32.S32 R8, R8 ;  /* 0x0000000800087245 */ /* 0x000fe40000201400 */
[----:B------:R-:W-:Y:S01]  /*13e20*/  I2FP.F32.S32 R6, R6 ;  /* 0x0000000600067245 */ /* 0x000fe20000201400 */
[----:B------:R-:W4:Y:S01]  /*13e30*/  MUFU.TANH R21, R106 ;  /* 0x0000006a00157308 */ /* 0x000f220000002400 */
[----:B------:R-:W-:Y:S01]  /*13e40*/  FSEL R65, R19, -INF , !P6 ;  /* 0xff80000013417808 */ /* 0x000fe20007000000 */
[----:B------:R-:W-:Y:S01]  /*13e50*/  FFMA.FTZ R25, R0, R8, R25 ;  /* 0x0000000800197223 */ /* 0x000fe20000010019 */
[----:B------:R-:W-:Y:S01]  /*13e60*/  ISETP.NE.AND P6, PT, R40, RZ, PT ;  /* 0x000000ff2800720c */ /* 0x000fe20003fc5270 */
[C---:B------:R-:W-:Y:S01]  /*13e70*/  FFMA.FTZ R9, R0.reuse, R6, R9 ;  /* 0x0000000600097223 */ /* 0x040fe20000010009 */
[C---:B-1----:R-:W-:Y:S01]  /*13e80*/  FFMA.FTZ R27, R0.reuse, R8, R27 ;  /* 0x00000008001b7223 */ /* 0x042fe2000001001b */
[----:B--2---:R-:W-:Y:S01]  /*13e90*/  FFMA.FTZ R11, R0, R6, R11 ;  /* 0x00000006000b7223 */ /* 0x004fe2000001000b */
[----:B------:R-:W-:Y:S01]  /*13ea0*/  FSEL R59, R25, -INF , !P5 ;  /* 0xff800000193b7808 */ /* 0x000fe20006800000 */
[----:B------:R-:W1:Y:S01]  /*13eb0*/  MUFU.TANH R5, R5 ;  /* 0x0000000500057308 */ /* 0x000e620000002400 */
[----:B------:R-:W-:-:S02]  /*13ec0*/  FSEL R66, R9, -INF , !P2 ;  /* 0xff80000009427808 */ /* 0x000fc40005000000 */
[C---:B------:R-:W-:Y:S02]  /*13ed0*/  ISETP.GE.AND P5, PT, R20.reuse, R50, PT ;  /* 0x000000321400720c */ /* 0x040fe40003fa6270 */
[-C--:B------:R-:W-:Y:S02]  /*13ee0*/  ISETP.GE.AND P2, PT, R20, R49.reuse, PT ;  /* 0x000000311400720c */ /* 0x080fe40003f46270 */
[----:B------:R-:W-:Y:S01]  /*13ef0*/  I2FP.F32.S32 R20, R20 ;  /* 0x0000001400147245 */ /* 0x000fe20000201400 */
[----:B------:R-:W2:Y:S01]  /*13f00*/  MUFU.TANH R7, R7 ;  /* 0x0000000700077308 */ /* 0x000ea20000002400 */
[----:B------:R-:W-:Y:S02]  /*13f10*/  I2FP.F32.S32 R6, R4 ;  /* 0x0000000400067245 */ /* 0x000fe40000201400 */
[----:B------:R-:W-:Y:S01]  /*13f20*/  FSEL R64, R27, -INF , !P3 ;  /* 0xff8000001b407808 */ /* 0x000fe20005800000 */
[----:B---3--:R-:W-:Y:S01]  /*13f30*/  FFMA.FTZ R51, R0, R20, R51 ;  /* 0x0000001400337223 */ /* 0x008fe20000010033 */
[----:B------:R-:W-:Y:S01]  /*13f40*/  ISETP.GE.AND P3, PT, R4, R50, PT ;  /* 0x000000320400720c */ /* 0x000fe20003f66270 */
[C---:B----4-:R-:W-:Y:S01]  /*13f50*/  FFMA.FTZ R21, R0.reuse, R20, R21 ;  /* 0x0000001400157223 */ /* 0x050fe20000010015 */
[----:B------:R-:W-:Y:S01]  /*13f60*/  FSEL R58, R11, -INF , !P1 ;  /* 0xff8000000b3a7808 */ /* 0x000fe20004800000 */
[----:B-1----:R-:W-:Y:S01]  /*13f70*/  FFMA.FTZ R5, R0, R6, R5 ;  /* 0x0000000600057223 */ /* 0x002fe20000010005 */
[----:B------:R-:W-:-:S02]  /*13f80*/  ISETP.GE.AND P1, PT, R4, R49, PT ;  /* 0x000000310400720c */ /* 0x000fc40003f26270 */
        /* <DEDUP_REMOVED lines=70> */
.L_x_7100:
[----:B------:R-:W1:Y:S02]  /*143f0*/  LDC R8, c[0x0][0x248] ;  /* 0x00009200ff087b82 */ /* 0x000e640000000800 */
[----:B-1----:R-:W-:-:S05]  /*14400*/  IMAD.SHL.U32 R10, R8, 0x80, RZ ;  /* 0x00000080080a7824 */ /* 0x002fca00078e00ff */
[----:B------:R-:W-:-:S04]  /*14410*/  IADD3 R10, -R10, RZ, RZ ;  /* 0x000000ff0a0a7210 */ /* 0x000fc80007ffe1ff */
[----:B------:R-:W-:-:S07]  /*14420*/  SHF.R.S32.HI R11, RZ, 0x1f, R10 ;  /* 0x0000001fff0b7819 */ /* 0x000fce000001140a */
.L_x_7101:
        /* <DEDUP_REMOVED lines=82> */
.L_x_7103:
[----:B------:R-:W-:Y:S05]  /*14950*/  BSYNC B0 ;  /* 0x0000000000007941 */ /* 0x000fea0003800000 */
.L_x_7102:
[----:B------:R-:W0:Y:S01]  /*14960*/  LDGDEPBAR ;  /* 0x00000000000079af */ /* 0x000e220000000000 */
[----:B------:R-:W-:-:S04]  /*14970*/  LEA R182, P0, R10, R182, 0x1 ;  /* 0x000000b60ab67211 */ /* 0x000fc800078008ff */
[----:B------:R-:W-:-:S09]  /*14980*/  LEA.HI.X R181, R10, R181, R11, 0x1, P0 ;  /* 0x000000b50ab57211 */ /* 0x000fd200000f0c0b */
.L_x_7099:
        /* <DEDUP_REMOVED lines=78> */
[C---:B------:R-:W-:Y:S02]  /*14e70*/  FSETP.NEU.FTZ.AND P1, PT, R49.reuse, -INF , PT ;  /* 0xff8000003100780b */ /* 0x040fe40003f3d000 */
[C---:B------:R-:W-:Y:S01]  /*14e80*/  FSETP.NEU.FTZ.AND P0, PT, R48.reuse, -INF , PT ;  /* 0xff8000003000780b */ /* 0x040fe20003f1d000 */
[----:B------:R-:W-:Y:S01]  /*14e90*/  FMUL.FTZ R51, R48, UR8 ;  /* 0x0000000830337c20 */ /* 0x000fe20008410000 */
[----:B------:R-:W-:Y:S02]  /*14ea0*/  FSEL R106, R106, RZ, P1 ;  /* 0x000000ff6a6a7208 */ /* 0x000fe40000800000 */
[----:B------:R-:W-:Y:S02]  /*14eb0*/  FSEL R4, R49, RZ, P1 ;  /* 0x000000ff31047208 */ /* 0x000fe40000800000 */
[----:B------:R-:W-:Y:S01]  /*14ec0*/  FSEL R51, R51, RZ, P0 ;  /* 0x000000ff33337208 */ /* 0x000fe20000000000 */
[--C-:B------:R-:W-:Y:S01]  /*14ed0*/  FFMA.FTZ R122, R15, UR8, -R106.reuse ;  /* 0x000000080f7a7c23 */ /* 0x100fe2000801086a */
[----:B------:R-:W-:Y:S01]  /*14ee0*/  FFMA.FTZ R104, R13, UR8, -R106 ;  /* 0x000000080d687c23 */ /* 0x000fe2000801086a */
[----:B------:R-:W-:Y:S01]  /*14ef0*/  FSEL R5, R48, RZ, P0 ;  /* 0x000000ff30057208 */ /* 0x000fe20000000000 */
[----:B------:R-:W-:Y:S01]  /*14f00*/  FADD.FTZ R143, R3, -R4 ;  /* 0x80000004038f7221 */ /* 0x000fe20000010000 */
[--C-:B------:R-:W-:Y:S01]  /*14f10*/  FFMA.FTZ R103, R14, UR8, -R51.reuse ;  /* 0x000000080e677c23 */ /* 0x100fe20008010833 */
[----:B------:R-:W-:Y:S01]  /*14f20*/  FFMA.FTZ R102, R12, UR8, -R51 ;  /* 0x000000080c667c23 */ /* 0x000fe20008010833 */
[--C-:B------:R-:W-:Y:S01]  /*14f30*/  FFMA.FTZ R146, R7, UR8, -R106.reuse ;  /* 0x0000000807927c23 */ /* 0x100fe2000801086a */
[----:B------:R-:W1:Y:S01]  /*14f40*/  LDSM.16.MT88.4 R12, [R164+0x6000] ;  /* 0x00600000a40c783b */ /* 0x000e620000004200 */
[----:B------:R-:W-:Y:S01]  /*14f50*/  FADD.FTZ R2, R2, -R5 ;  /* 0x8000000502027221 */ /* 0x000fe20000010000 */
[--C-:B------:R-:W-:Y:S01]  /*14f60*/  FFMA.FTZ R57, R17, UR8, -R106.reuse ;  /* 0x0000000811397c23 */ /* 0x100fe2000801086a */
        /* <DEDUP_REMOVED lines=13> */
[----:B------:R-:W3:Y:S01]  /*15040*/  LDSM.16.MT88.4 R60, [R160+0x6800] ;  /* 0x00680000a03c783b */ /* 0x000ee20000004200 */
[--C-:B------:R-:W-:Y:S01]  /*15050*/  FFMA.FTZ R140, R139, UR8, -R106.reuse ;  /* 0x000000088b8c7c23 */ /* 0x100fe2000801086a */
[--C-:B------:R-:W-:Y:S01]  /*15060*/  FFMA.FTZ R134, R135, UR8, -R106.reuse ;  /* 0x0000000887867c23 */ /* 0x100fe2000801086a */
[--C-:B------:R-:W-:Y:S01]  /*15070*/  FFMA.FTZ R141, R141, UR8, -R106.reuse ;  /* 0x000000088d8d7c23 */ /* 0x100fe2000801086a */
[----:B------:R-:W4:Y:S01]  /*15080*/  LDSM.16.MT88.4 R36, [R161+0x6800] ;  /* 0x00680000a124783b */ /* 0x000f220000004200 */
        /* <DEDUP_REMOVED lines=22> */
[----:B------:R-:W-:-:S04]  /*151f0*/  FFMA.FTZ R56, R56, UR8, -R51 ;  /* 0x0000000838387c23 */ /* 0x000fc80008010833 */
[----:B------:R-:W2:Y:S01]  /*15200*/  MUFU.EX2 R103, R103 ;  /* 0x0000006700677308 */ /* 0x000ea20000000800 */
[----:B-----5:R-:W-:-:S07]  /*15210*/  F2FP.F16.F32.PACK_AB R6, R57, R104 ;  /* 0x000000683906723e */ /* 0x020fce00000000ff */
[----:B------:R-:W-:Y:S08]  /*15220*/  MUFU.EX2 R102, R102 ;  /* 0x0000006600667308 */ /* 0x000ff00000000800 */
[----:B------:R-:W5:Y:S01]  /*15230*/  MUFU.EX2 R3, R16 ;  /* 0x0000001000037308 */ /* 0x000f620000000800 */
[----:B--2---:R-:W-:-:S07]  /*15240*/  F2FP.F16.F32.PACK_AB R5, R103, R121 ;  /* 0x000000796705723e */ /* 0x004fce00000000ff */
        /* <DEDUP_REMOVED lines=10> */
[----:B------:R-:W-:Y:S01]  /*152f0*/  FMUL.FTZ R28, R80, R143 ;  /* 0x0000008f501c7220 */ /* 0x000fe20000410000 */
[----:B------:R-:W2:Y:S01]  /*15300*/  MUFU.EX2 R118, R118 ;  /* 0x0000007600767308 */ /* 0x000ea20000000800 */
[-C--:B-1----:R-:W-:Y:S01]  /*15310*/  FMUL.FTZ R10, R98, R123.reuse ;  /* 0x0000007b620a7220 */ /* 0x082fe20000410000 */
        /* <DEDUP_REMOVED lines=29> */
[----:B------:R-:W-:Y:S01]  /*154f0*/  FMUL.FTZ R71, R71, R123 ;  /* 0x0000007b47477220 */ /* 0x000fe20000410000 */
        /* <DEDUP_REMOVED lines=13> */
[----:B------:R-:W5:Y:S01]  /*155d0*/  MUFU.EX2 R115, R115 ;  /* 0x0000007300737308 */ /* 0x000f620000000800 */
        /* <DEDUP_REMOVED lines=14> */
[----:B-----5:R-:W-:Y:S01]  /*156c0*/  F2FP.F16.F32.PACK_AB R43, R115, R120 ;  /* 0x00000078732b723e */ /* 0x020fe200000000ff */
[----:B------:R-:W-:Y:S02]  /*156d0*/  MUFU.EX2 R134, R134 ;  /* 0x0000008600867308 */ /* 0x000fe40000000800 */
[----:B------:R-:W-:-:S04]  /*156e0*/  FADD.FTZ R113, R113, R118 ;  /* 0x0000007671717221 */ /* 0x000fc80000010000 */
[C---:B------:R-:W-:Y:S02]  /*156f0*/  HMMA.16816.F32 R8, R40.reuse, R52, R8 ;  /* 0x000000342808723c */ /* 0x040fe40000001808 */
[----:B------:R-:W-:Y:S04]  /*15700*/  MUFU.EX2 R133, R133 ;  /* 0x0000008500857308 */ /* 0x000fe80000000800 */
[C---:B------:R-:W-:Y:S01]  /*15710*/  HMMA.16816.F32 R12, R40.reuse, R54, R12 ;  /* 0x00000036280c723c */ /* 0x040fe2000000180c */
[----:B------:R-:W1:Y:S03]  /*15720*/  LDSM.16.MT88.4 R52, [R164+0x7000] ;  /* 0x00700000a434783b */ /* 0x000e660000004200 */
[----:B------:R-:W-:Y:S02]  /*15730*/  MUFU.EX2 R139, R139 ;  /* 0x0000008b008b7308 */ /* 0x000fe40000000800 */
[C---:B---3--:R-:W-:Y:S06]  /*15740*/  HMMA.16816.F32 R32, R40.reuse, R60, R32 ;  /* 0x0000003c2820723c */ /* 0x048fec0000001820 */
[C---:B------:R-:W-:Y:S01]  /*15750*/  HMMA.16816.F32 R4, R40.reuse, R62, R4 ;  /* 0x0000003e2804723c */ /* 0x040fe20000001804 */
[----:B------:R-:W3:Y:S01]  /*15760*/  LDSM.16.MT88.4 R60, [R160+0x7000] ;  /* 0x00700000a03c783b */ /* 0x000ee20000004200 */
[----:B------:R-:W5:Y:S04]  /*15770*/  MUFU.EX2 R132, R132 ;  /* 0x0000008400847308 */ /* 0x000f680000000800 */
[C---:B----4-:R-:W-:Y:S04]  /*15780*/  HMMA.16816.F32 R28, R40.reuse, R36, R28 ;  /* 0x00000024281c723c */ /* 0x050fe8000000181c */
[----:B------:R-:W-:Y:S02]  /*15790*/  MUFU.EX2 R138, R138 ;  /* 0x0000008a008a7308 */ /* 0x000fe40000000800 */
[C---:B------:R-:W-:Y:S01]  /*157a0*/  HMMA.16816.F32 R24, R40.reuse, R38, R24 ;  /* 0x000000262818723c */ /* 0x040fe20000001818 */
[----:B------:R-:W4:Y:S05]  /*157b0*/  LDSM.16.MT88.4 R36, [R161+0x7000] ;  /* 0x00700000a124783b */ /* 0x000f2a0000004200 */
[----:B------:R-:W1:Y:S01]  /*157c0*/  MUFU.EX2 R135, R135 ;  /* 0x0000008700877308 */ /* 0x000e620000000800 */
[C---:B------:R-:W-:Y:S06]  /*157d0*/  HMMA.16816.F32 R16, R40.reuse, R44, R16 ;  /* 0x0000002c2810723c */ /* 0x040fec0000001810 */
[----:B------:R-:W-:Y:S01]  /*157e0*/  HMMA.16816.F32 R20, R40, R46, R20 ;  /* 0x0000002e2814723c */ /* 0x000fe20000001814 */
[----:B------:R-:W4:Y:S01]  /*157f0*/  LDSM.16.MT88.4 R44, [R162+0x7000] ;  /* 0x00700000a22c783b */ /* 0x000f220000004200 */
[----:B------:R-:W-:Y:S05]  /*15800*/  MUFU.EX2 R193, R193 ;  /* 0x000000c100c17308 */ /* 0x000fea0000000800 */
[----:B--2---:R-:W-:-:S02]  /*15810*/  F2FP.F16.F32.PACK_AB R40, R140, R141 ;  /* 0x0000008d8c28723e */ /* 0x004fc400000000ff */
[----:B-----5:R-:W-:Y:S01]  /*15820*/  F2FP.F16.F32.PACK_AB R41, R132, R139 ;  /* 0x0000008b8429723e */ /* 0x020fe200000000ff */
        /* <DEDUP_REMOVED lines=10> */
[----:B----4-:R-:W-:Y:S01]  /*158d0*/  HMMA.16816.F32 R28, R40, R36, R28 ;  /* 0x00000024281c723c */ /* 0x010fe2000000181c */
[----:B------:R-:W-:Y:S01]  /*158e0*/  FFMA.FTZ R60, R194, UR8, -R51 ;  /* 0x00000008c23c7c23 */ /* 0x000fe20008010833 */
[----:B------:R-:W-:-:S04]  /*158f0*/  FFMA.FTZ R194, R149, UR8, -R106 ;  /* 0x0000000895c27c23 */ /* 0x000fc8000801086a */
[----:B------:R-:W3:Y:S01]  /*15900*/  MUFU.EX2 R190, R190 ;  /* 0x000000be00be7308 */ /* 0x000ee20000000800 */
[C---:B------:R-:W-:Y:S01]  /*15910*/  HMMA.16816.F32 R24, R40.reuse, R38, R24 ;  /* 0x000000262818723c */ /* 0x040fe20000001818 */
[----:B------:R-:W4:Y:S05]  /*15920*/  LDSM.16.MT88.4 R36, [R161+0x7800] ;  /* 0x00780000a124783b */ /* 0x000f2a0000004200 */
[C---:B------:R-:W-:Y:S01]  /*15930*/  HMMA.16816.F32 R16, R40.reuse, R44, R16 ;  /* 0x0000002c2810723c */ /* 0x040fe20000001810 */
[----:B------:R-:W-:Y:S05]  /*15940*/  MUFU.EX2 R61, R196 ;  /* 0x000000c4003d7308 */ /* 0x000fea0000000800 */
[C---:B------:R-:W-:Y:S01]  /*15950*/  HMMA.16816.F32 R20, R40.reuse, R46, R20 ;  /* 0x0000002e2814723c */ /* 0x040fe20000001814 */
[----:B------:R-:W5:Y:S02]  /*15960*/  LDSM.16.MT88.4 R44, [R162+0x7800] ;  /* 0x00780000a22c783b */ /* 0x000f640000004200 */
[----:B------:R-:W1:Y:S03]  /*15970*/  MUFU.EX2 R60, R60 ;  /* 0x0000003c003c7308 */ /* 0x000e660000000800 */
[----:B------:R-:W-:Y:S05]  /*15980*/  HMMA.16816.F32 R4, R40, R62, R4 ;  /* 0x0000003e2804723c */ /* 0x000fea0000001804 */
[----:B------:R-:W-:Y:S02]  /*15990*/  MUFU.EX2 R151, R151 ;  /* 0x0000009700977308 */ /* 0x000fe40000000800 */
[----:B--2---:R-:W-:Y:S01]  /*159a0*/  F2FP.F16.F32.PACK_AB R40, R192, R193 ;  /* 0x000000c1c028723e */ /* 0x004fe200000000ff */
[--C-:B------:R-:W-:Y:S01]  /*159b0*/  FFMA.FTZ R63, R145, UR8, -R106.reuse ;  /* 0x00000008913f7c23 */ /* 0x100fe2000801086a */
[----:B---3--:R-:W-:Y:S01]  /*159c0*/  F2FP.F16.F32.PACK_AB R41, R190, R191 ;  /* 0x000000bfbe29723e */ /* 0x008fe200000000ff */
[----:B------:R-:W-:Y:S01]  /*159d0*/  FFMA.FTZ R62, R147, UR8, -R106 ;  /* 0x00000008933e7c23 */ /* 0x000fe2000801086a */
[----:B------:R-:W-:Y:S01]  /*159e0*/  F2FP.F16.F32.PACK_AB R42, R186, R187 ;  /* 0x000000bbba2a723e */ /* 0x000fe200000000ff */
[----:B------:R-:W-:Y:S01]  /*159f0*/  FFMA.FTZ R145, R150, UR8, -R51 ;  /* 0x0000000896917c23 */ /* 0x000fe20008010833 */
[----:B------:R-:W2:Y:S01]  /*15a00*/  MUFU.EX2 R194, R194 ;  /* 0x000000c200c27308 */ /* 0x000ea20000000800 */
[----:B-1----:R-:W-:-:S07]  /*15a10*/  F2FP.F16.F32.PACK_AB R43, R60, R61 ;  /* 0x0000003d3c2b723e */ /* 0x002fce00000000ff */
[C---:B------:R-:W-:Y:S01]  /*15a20*/  HMMA.16816.F32 R8, R40.reuse, R52, R8 ;  /* 0x000000342808723c */ /* 0x040fe20000001808 */
[----:B------:R-:W-:Y:S05]  /*15a30*/  MUFU.EX2 R62, R62 ;  /* 0x0000003e003e7308 */ /* 0x000fea0000000800 */
[----:B------:R-:W-:Y:S01]  /*15a40*/  HMMA.16816.F32 R12, R40, R54, R12 ;  /* 0x00000036280c723c */ /* 0x000fe2000000180c */
[----:B------:R-:W1:Y:S02]  /*15a50*/  LDSM.16.MT88.4 R52, [R160+0x7800] ;  /* 0x00780000a034783b */ /* 0x000e640000004200 */
[----:B------:R-:W3:Y:S01]  /*15a60*/  MUFU.EX2 R63, R63 ;  /* 0x0000003f003f7308 */ /* 0x000ee20000000800 */
[----:B--2---:R-:W-:-:S02]  /*15a70*/  F2FP.F16.F32.PACK_AB R68, R194, R151 ;  /* 0x00000097c244723e */ /* 0x004fc400000000ff */
[C---:B----4-:R-:W-:Y:S05]  /*15a80*/  HMMA.16816.F32 R28, R40.reuse, R36, R28 ;  /* 0x00000024281c723c */ /* 0x050fea000000181c */
[----:B------:R-:W-:Y:S01]  /*15a90*/  MUFU.EX2 R145, R145 ;  /* 0x0000009100917308 */ /* 0x000fe20000000800 */
[C---:B------:R-:W-:Y:S01]  /*15aa0*/  HMMA.16816.F32 R24, R40.reuse, R38, R24 ;  /* 0x000000262818723c */ /* 0x040fe20000001818 */
[----:B------:R-:W2:Y:S05]  /*15ab0*/  LDSM.16.MT88.4 R36, [R162+0x8000] ;  /* 0x00800000a224783b */ /* 0x000eaa0000004200 */
        /* <DEDUP_REMOVED lines=8> */
[C---:B-1----:R-:W-:Y:S06]  /*15b40*/  HMMA.16816.F32 R32, R40.reuse, R52, R32 ;  /* 0x000000342820723c */ /* 0x042fec0000001820 */
        /* <DEDUP_REMOVED lines=10> */
[----:B------:R-:W4:Y:S01]  /*15bf0*/  MUFU.EX2 R43, R43 ;  /* 0x0000002b002b7308 */ /* 0x000f220000000800 */
[----:B-1----:R-:W-:-:S07]  /*15c00*/  F2FP.F16.F32.PACK_AB R71, R53, R52 ;  /* 0x000000343547723e */ /* 0x002fce00000000ff */
[C---:B--2---:R-:W-:Y:S01]  /*15c10*/  HMMA.16816.F32 R16, R68.reuse, R36, R16 ;  /* 0x000000244410723c */ /* 0x044fe20000001810 */
[----:B------:R-:W-:Y:S05]  /*15c20*/  MUFU.EX2 R41, R41 ;  /* 0x0000002900297308 */ /* 0x000fea0000000800 */
[C---:B------:R-:W-:Y:S01]  /*15c30*/  HMMA.16816.F32 R20, R68.reuse, R38, R20 ;  /* 0x000000264414723c */ /* 0x040fe20000001814 */
[----:B------:R-:W1:Y:S02]  /*15c40*/  LDSM.16.MT88.4 R36, [R160+0x8000] ;  /* 0x00800000a024783b */ /* 0x000e640000004200 */
[----:B------:R-:W-:Y:S03]  /*15c50*/  MUFU.EX2 R42, R42 ;  /* 0x0000002a002a7308 */ /* 0x000fe60000000800 */
[C---:B------:R-:W-:Y:S06]  /*15c60*/  HMMA.16816.F32 R28, R68.reuse, R76, R28 ;  /* 0x0000004c441c723c */ /* 0x040fec000000181c */
[C---:B---3--:R-:W-:Y:S06]  /*15c70*/  HMMA.16816.F32 R8, R68.reuse, R44, R8 ;  /* 0x0000002c4408723c */ /* 0x048fec0000001808 */
[C---:B------:R-:W-:Y:S01]  /*15c80*/  HMMA.16816.F32 R76, R68.reuse, R78, R24 ;  /* 0x0000004e444c723c */ /* 0x040fe20000001818 */
[--C-:B------:R-:W-:Y:S01]  /*15c90*/  FFMA.FTZ R44, R130, UR8, -R51.reuse ;  /* 0x00000008822c7c23 */ /* 0x100fe20008010833 */
[----:B------:R-:W-:Y:S04]  /*15ca0*/  MUFU.EX2 R25, R128 ;  /* 0x0000008000197308 */ /* 0x000fe80000000800 */
[C---:B------:R-:W-:Y:S01]  /*15cb0*/  HMMA.16816.F32 R12, R68.reuse, R46, R12 ;  /* 0x0000002e440c723c */ /* 0x040fe2000000180c */
[--C-:B------:R-:W-:Y:S01]  /*15cc0*/  FFMA.FTZ R24, R124, UR8, -R51.reuse ;  /* 0x000000087c187c23 */ /* 0x100fe20008010833 */
[--C-:B------:R-:W-:Y:S01]  /*15cd0*/  FFMA.FTZ R27, R126, UR8, -R51.reuse ;  /* 0x000000087e1b7c23 */ /* 0x100fe20008010833 */
[--C-:B------:R-:W-:Y:S01]  /*15ce0*/  FFMA.FTZ R26, R111, UR8, -R106.reuse ;  /* 0x000000086f1a7c23 */ /* 0x100fe2000801086a */
[----:B------:R-:W2:Y:S08]  /*15cf0*/  MUFU.EX2 R44, R44 ;  /* 0x0000002c002c7308 */ /* 0x000eb00000000800 */
[----:B------:R-:W-:Y:S01]  /*15d00*/  MUFU.EX2 R24, R24 ;  /* 0x0000001800187308 */ /* 0x000fe20000000800 */
[C---:B-1----:R-:W-:Y:S07]  /*15d10*/  HMMA.16816.F32 R72, R68.reuse, R36, R32 ;  /* 0x000000244448723c */ /* 0x042fee0000001820 */
[----:B------:R-:W1:Y:S01]  /*15d20*/  MUFU.EX2 R27, R27 ;  /* 0x0000001b001b7308 */ /* 0x000e620000000800 */
[----:B------:R-:W-:Y:S01]  /*15d30*/  HMMA.16816.F32 R68, R68, R38, R4 ;  /* 0x000000264444723c */ /* 0x000fe20000001804 */
[--C-:B------:R-:W-:Y:S01]  /*15d40*/  FFMA.FTZ R35, R109, UR8, -R106.reuse ;  /* 0x000000086d237c23 */ /* 0x100fe2000801086a */
[--C-:B------:R-:W-:Y:S01]  /*15d50*/  FFMA.FTZ R32, R105, UR8, -R106.reuse ;  /* 0x0000000869207c23 */ /* 0x100fe2000801086a */
[----:B------:R-:W-:Y:S01]  /*15d60*/  FFMA.FTZ R33, R107, UR8, -R106 ;  /* 0x000000086b217c23 */ /* 0x000fe2000801086a */
[----:B------:R-:W-:-:S03]  /*15d70*/  FFMA.FTZ R34, R114, UR8, -R51 ;  /* 0x0000000872227c23 */ /* 0x000fc60008010833 */
[----:B------:R-:W-:Y:S01]  /*15d80*/  MUFU.EX2 R26, R26 ;  /* 0x0000001a001a7308 */ /* 0x000fe20000000800 */
[----:B------:R-:W-:Y:S01]  /*15d90*/  FFMA.FTZ R37, R66, UR8, -R106 ;  /* 0x0000000842257c23 */ /* 0x000fe2000801086a */
[----:B----4-:R-:W-:Y:S02]  /*15da0*/  F2FP.F16.F32.PACK_AB R4, R43, R40 ;  /* 0x000000282b04723e */ /* 0x010fe400000000ff */
[----:B--2---:R-:W-:Y:S02]  /*15db0*/  F2FP.F16.F32.PACK_AB R5, R25, R44 ;  /* 0x0000002c1905723e */ /* 0x004fe400000000ff */
[----:B------:R-:W-:Y:S02]  /*15dc0*/  F2FP.F16.F32.PACK_AB R6, R42, R41 ;  /* 0x000000292a06723e */ /* 0x000fe400000000ff */
[----:B------:R-:W2:Y:S01]  /*15dd0*/  MUFU.EX2 R35, R35 ;  /* 0x0000002300237308 */ /* 0x000ea20000000800 */
[----:B-1----:R-:W-:-:S07]  /*15de0*/  F2FP.F16.F32.PACK_AB R7, R27, R24 ;  /* 0x000000181b07723e */ /* 0x002fce00000000ff */
[C---:B------:R-:W-:Y:S01]  /*15df0*/  HMMA.16816.F32 R96, R4.reuse, R92, R8 ;  /* 0x0000005c0460723c */ /* 0x040fe20000001808 */
[----:B------:R-:W1:Y:S01]  /*15e00*/  LDSM.16.MT88.4 R8, [R161+0x8800] ;  /* 0x00880000a108783b */ /* 0x000e620000004200 */
[----:B------:R-:W-:Y:S04]  /*15e10*/  MUFU.EX2 R32, R32 ;  /* 0x0000002000207308 */ /* 0x000fe80000000800 */
[C---:B------:R-:W-:Y:S01]  /*15e20*/  HMMA.16816.F32 R92, R4.reuse, R94, R12 ;  /* 0x0000005e045c723c */ /* 0x040fe2000000180c */
[----:B------:R-:W3:Y:S03]  /*15e30*/  LDSM.16.MT88.4 R12, [R160+0x8800] ;  /* 0x00880000a00c783b */ /* 0x000ee60000004200 */
[----:B------:R-:W-:Y:S02]  /*15e40*/  MUFU.EX2 R33, R33 ;  /* 0x0000002100217308 */ /* 0x000fe40000000800 */
[C---:B------:R-:W-:Y:S01]  /*15e50*/  HMMA.16816.F32 R88, R4.reuse, R84, R16 ;  /* 0x000000540458723c */ /* 0x040fe20000001810 */
[----:B------:R-:W-:Y:S05]  /*15e60*/  LDSM.16.MT88.4 R16, [R161+0x9000] ;  /* 0x00900000a110783b */ /* 0x000fea0000004200 */
[C---:B------:R-:W-:Y:S01]  /*15e70*/  HMMA.16816.F32 R84, R4.reuse, R86, R20 ;  /* 0x000000560454723c */ /* 0x040fe20000001814 */
[----:B------:R-:W4:Y:S01]  /*15e80*/  LDSM.16.MT88.4 R20, [R164+0x9000] ;  /* 0x00900000a414783b */ /* 0x000f220000004200 */
[----:B------:R-:W-:Y:S08]  /*15e90*/  MUFU.EX2 R34, R34 ;  /* 0x0000002200227308 */ /* 0x000ff00000000800 */
[----:B------:R-:W-:Y:S01]  /*15ea0*/  MUFU.EX2 R37, R37 ;  /* 0x0000002500257308 */ /* 0x000fe20000000800 */
[C---:B-1----:R-:W-:Y:S07]  /*15eb0*/  HMMA.16816.F32 R80, R4.reuse, R8, R28 ;  /* 0x000000080450723c */ /* 0x042fee000000181c */
[----:B------:R-:W1:Y:S01]  /*15ec0*/  MUFU.EX2 R29, R112 ;  /* 0x00000070001d7308 */ /* 0x000e620000000800 */
[----:B------:R-:W-:Y:S01]  /*15ed0*/  HMMA.16816.F32 R76, R4, R10, R76 ;  /* 0x0000000a044c723c */ /* 0x000fe2000000184c */
[----:B------:R-:W5:Y:S01]  /*15ee0*/  LDSM.16.MT88.4 R8, [R162+0x9000] ;  /* 0x00900000a208783b */ /* 0x000f620000004200 */
[--C-:B------:R-:W-:Y:S01]  /*15ef0*/  FFMA.FTZ R28, R110, UR8, -R51.reuse ;  /* 0x000000086e1c7c23 */ /* 0x100fe20008010833 */
[----:B------:R-:W-:Y:S01]  /*15f00*/  FFMA.FTZ R31, R108, UR8, -R51 ;  /* 0x000000086c1f7c23 */ /* 0x000fe20008010833 */
[----:B------:R-:W-:-:S02]  /*15f10*/  FFMA.FTZ R30, R59, UR8, -R106 ;  /* 0x000000083b1e7c23 */ /* 0x000fc4000801086a */
[C---:B---3--:R-:W-:Y:S02]  /*15f20*/  HMMA.16816.F32 R72, R4.reuse, R12, R72 ;  /* 0x0000000c0448723c */ /* 0x048fe40000001848 */
[----:B------:R-:W-:Y:S04]  /*15f30*/  MUFU.EX2 R28, R28 ;  /* 0x0000001c001c7308 */ /* 0x000fe80000000800 */
[----:B------:R-:W-:Y:S01]  /*15f40*/  HMMA.16816.F32 R68, R4, R14, R68 ;  /* 0x0000000e0444723c */ /* 0x000fe20000001844 */
[----:B------:R-:W3:Y:S03]  /*15f50*/  LDSM.16.MT88.4 R12, [R160+0x9000] ;  /* 0x00900000a00c783b */ /* 0x000ee60000004200 */
[----:B------:R-:W4:Y:S03]  /*15f60*/  MUFU.EX2 R31, R31 ;  /* 0x0000001f001f7308 */ /* 0x000f260000000800 */
[----:B--2---:R-:W-:-:S02]  /*15f70*/  F2FP.F16.F32.PACK_AB R4, R35, R26 ;  /* 0x0000001a2304723e */ /* 0x004fc400000000ff */
[----:B-1----:R-:W-:Y:S02]  /*15f80*/  F2FP.F16.F32.PACK_AB R5, R29, R34 ;  /* 0x000000221d05723e */ /* 0x002fe400000000ff */
[----:B------:R-:W-:Y:S01]  /*15f90*/  F2FP.F16.F32.PACK_AB R6, R33, R32 ;  /* 0x000000202106723e */ /* 0x000fe200000000ff */
[----:B------:R-:W1:Y:S01]  /*15fa0*/  MUFU.EX2 R30, R30 ;  /* 0x0000001e001e7308 */ /* 0x000e620000000800 */
[----:B----4-:R-:W-:-:S07]  /*15fb0*/  F2FP.F16.F32.PACK_AB R7, R31, R28 ;  /* 0x0000001c1f07723e */ /* 0x010fce00000000ff */
[C---:B------:R-:W-:Y:S01]  /*15fc0*/  HMMA.16816.F32 R96, R4.reuse, R20, R96 ;  /* 0x000000140460723c */ /* 0x040fe20000001860 */
[----:B------:R-:W2:Y:S05]  /*15fd0*/  MUFU.EX2 R20, R65 ;  /* 0x0000004100147308 */ /* 0x000eaa0000000800 */
[----:B-----5:R-:W-:Y:S01]  /*15fe0*/  HMMA.16816.F32 R88, R4, R8, R88 ;  /* 0x000000080458723c */ /* 0x020fe20000001858 */
[----:B------:R-:W-:-:S04]  /*15ff0*/  FADD.FTZ R21, R117, R102 ;  /* 0x0000006675157221 */ /* 0x000fc80000010000 */
[----:B------:R-:W-:Y:S01]  /*16000*/  FADD.FTZ R21, R116, R21 ;  /* 0x0000001574157221 */ /* 0x000fe20000010000 */
[C---:B------:R-:W-:Y:S01]  /*16010*/  HMMA.16816.F32 R84, R4.reuse, R10, R84 ;  /* 0x0000000a0454723c */ /* 0x040fe20000001854 */
[----:B------:R-:W4:Y:S02]  /*16020*/  LDSM.16.MT88.4 R8, [R164+0x9800] ;  /* 0x00980000a408783b */ /* 0x000f240000004200 */
[----:B------:R-:W-:Y:S01]  /*16030*/  FADD.FTZ R120, R120, R21 ;  /* 0x0000001578787221 */ /* 0x000fe20000010000 */
[----:B------:R-:W-:Y:S02]  /*16040*/  FFMA.FTZ R21, R50, UR8, -R51 ;  /* 0x0000000832157c23 */ /* 0x000fe40008010833 */
[----:B------:R-:W-:Y:S01]  /*16050*/  HMMA.16816.F32 R80, R4, R16, R80 ;  /* 0x000000100450723c */ /* 0x000fe20000001850 */
[----:B------:R-:W-:-:S03]  /*16060*/  FADD.FTZ R120, R115, R120 ;  /* 0x0000007873787221 */ /* 0x000fc60000010000 */
[----:B------:R-:W-:Y:S01]  /*16070*/  MUFU.EX2 R21, R21 ;  /* 0x0000001500157308 */ /* 0x000fe20000000800 */
[----:B------:R-:W-:Y:S01]  /*16080*/  FADD.FTZ R139, R139, R120 ;  /* 0x000000788b8b7221 */ /* 0x000fe20000010000 */
[C---:B------:R-:W-:Y:S01]  /*16090*/  HMMA.16816.F32 R92, R4.reuse, R22, R92 ;  /* 0x00000016045c723c */ /* 0x040fe2000000185c */
[----:B------:R-:W-:Y:S02]  /*160a0*/  FADD.FTZ R16, R2, R113 ;  /* 0x0000007102107221 */ /* 0x000fe40000010000 */
[----:B------:R-:W-:Y:S02]  /*160b0*/  FADD.FTZ R139, R132, R139 ;  /* 0x0000008b848b7221 */ /* 0x000fe40000010000 */
[----:B------:R-:W-:Y:S01]  /*160c0*/  FADD.FTZ R141, R141, R16 ;  /* 0x000000108d8d7221 */ /* 0x000fe20000010000 */
[----:B---3--:R-:W-:Y:S01]  /*160d0*/  HMMA.16816.F32 R72, R4, R12, R72 ;  /* 0x0000000c0448723c */ /* 0x008fe20000001848 */
[----:B------:R-:W-:Y:S01]  /*160e0*/  FFMA.FTZ R22, R58, UR8, -R51 ;  /* 0x000000083a167c23 */ /* 0x000fe20008010833 */
[----:B------:R-:W3:Y:S01]  /*160f0*/  MUFU.EX2 R2, R56 ;  /* 0x0000003800027308 */ /* 0x000ee20000000800 */
[----:B------:R-:W-:Y:S01]  /*16100*/  FADD.FTZ R141, R140, R141 ;  /* 0x0000008d8c8d7221 */ /* 0x000fe20000010000 */
[----:B------:R-:W-:-:S02]  /*16110*/  FADD.FTZ R138, R138, R139 ;  /* 0x0000008b8a8a7221 */ /* 0x000fc40000010000 */
[C---:B------:R-:W-:Y:S01]  /*16120*/  HMMA.16816.F32 R76, R4.reuse, R18, R76 ;  /* 0x00000012044c723c */ /* 0x040fe2000000184c */
[----:B------:R-:W-:Y:S01]  /*16130*/  FADD.FTZ R12, R134, R141 ;  /* 0x0000008d860c7221 */ /* 0x000fe20000010000 */
[----:B------:R-:W5:Y:S01]  /*16140*/  LDSM.16.MT88.4 R16, [R162+0x9800] ;  /* 0x00980000a210783b */ /* 0x000f620000004200 */
[----:B------:R-:W-:Y:S01]  /*16150*/  FADD.FTZ R138, R135, R138 ;  /* 0x0000008a878a7221 */ /* 0x000fe20000010000 */
[----:B------:R-:W4:Y:S01]  /*16160*/  MUFU.EX2 R22, R22 ;  /* 0x0000001600167308 */ /* 0x000f220000000800 */
[----:B------:R-:W-:Y:S01]  /*16170*/  FADD.FTZ R12, R133, R12 ;  /* 0x0000000c850c7221 */ /* 0x000fe20000010000 */
[----:B------:R-:W-:Y:S01]  /*16180*/  HMMA.16816.F32 R68, R4, R14, R68 ;  /* 0x0000000e0444723c */ /* 0x000fe20000001844 */
[----:B------:R-:W-:Y:S02]  /*16190*/  FADD.FTZ R191, R191, R138 ;  /* 0x0000008abfbf7221 */ /* 0x000fe40000010000 */
[----:B------:R-:W-:Y:S02]  /*161a0*/  FADD.FTZ R193, R193, R12 ;  /* 0x0000000cc1c17221 */ /* 0x000fe40000010000 */
[----:B------:R-:W5:Y:S01]  /*161b0*/  LDSM.16.MT88.4 R12, [R161+0x9800] ;  /* 0x00980000a10c783b */ /* 0x000f620000004200 */
[----:B------:R-:W-:Y:S01]  /*161c0*/  FADD.FTZ R190, R190, R191 ;  /* 0x000000bfbebe7221 */ /* 0x000fe20000010000 */
[----:B------:R-:W-:Y:S01]  /*161d0*/  FADD.FTZ R192, R192, R193 ;  /* 0x000000c1c0c07221 */ /* 0x000fe20000010000 */
[----:B-1----:R-:W-:-:S02]  /*161e0*/  F2FP.F16.F32.PACK_AB R4, R37, R30 ;  /* 0x0000001e2504723e */ /* 0x002fc400000000ff */
[----:B--2---:R-:W-:Y:S01]  /*161f0*/  F2FP.F16.F32.PACK_AB R6, R189, R20 ;  /* 0x00000014bd06723e */ /* 0x004fe200000000ff */
[----:B------:R-:W-:Y:S01]  /*16200*/  FADD.FTZ R61, R61, R190 ;  /* 0x000000be3d3d7221 */ /* 0x000fe20000010000 */
[----:B---3--:R-:W-:Y:S01]  /*16210*/  F2FP.F16.F32.PACK_AB R7, R21, R2 ;  /* 0x000000021507723e */ /* 0x008fe200000000ff */
[----:B------:R-:W-:Y:S01]  /*16220*/  FADD.FTZ R187, R187, R192 ;  /* 0x000000c0bbbb7221 */ /* 0x000fe20000010000 */
[----:B----4-:R-:W-:Y:S01]  /*16230*/  F2FP.F16.F32.PACK_AB R5, R22, R3 ;  /* 0x000000031605723e */ /* 0x010fe200000000ff */
[----:B------:R-:W-:Y:S02]  /*16240*/  FADD.FTZ R60, R60, R61 ;  /* 0x0000003d3c3c7221 */ /* 0x000fe40000010000 */
[----:B------:R-:W-:Y:S02]  /*16250*/  FADD.FTZ R186, R186, R187 ;  /* 0x000000bbbaba7221 */ /* 0x000fe40000010000 */
[----:B------:R-:W-:Y:S02]  /*16260*/  FADD.FTZ R39, R145, R60 ;  /* 0x0000003c91277221 */ /* 0x000fe40000010000 */
[----:B------:R-:W-:Y:S01]  /*16270*/  FADD.FTZ R23, R151, R186 ;  /* 0x000000ba97177221 */ /* 0x000fe20000010000 */
[----:B------:R-:W-:Y:S01]  /*16280*/  HMMA.16816.F32 R96, R4, R8, R96 ;  /* 0x000000080460723c */ /* 0x000fe20000001860 */
[----:B------:R-:W-:-:S02]  /*16290*/  FADD.FTZ R39, R148, R39 ;  /* 0x0000002794277221 */ /* 0x000fc40000010000 */
[----:B------:R-:W-:-:S03]  /*162a0*/  FADD.FTZ R23, R194, R23 ;  /* 0x00000017c2177221 */ /* 0x000fc60000010000 */
[----:B------:R-:W-:Y:S01]  /*162b0*/  HMMA.16816.F32 R92, R4, R10, R92 ;  /* 0x0000000a045c723c */ /* 0x000fe2000000185c */
[----:B------:R-:W1:Y:S01]  /*162c0*/  LDSM.16.MT88.4 R8, [R160+0x9800] ;  /* 0x00980000a008783b */ /* 0x000e620000004200 */
[----:B------:R-:W-:Y:S01]  /*162d0*/  FADD.FTZ R52, R52, R39 ;  /* 0x0000002734347221 */ /* 0x000fe20000010000 */
[----:B------:R-:W-:-:S03]  /*162e0*/  FADD.FTZ R62, R62, R23 ;  /* 0x000000173e3e7221 */ /* 0x000fc60000010000 */
[----:B------:R-:W-:Y:S01]  /*162f0*/  FADD.FTZ R53, R53, R52 ;  /* 0x0000003435357221 */ /* 0x000fe20000010000 */
[----:B------:R-:W-:Y:S01]  /*16300*/  FADD.FTZ R63, R63, R62 ;  /* 0x0000003e3f3f7221 */ /* 0x000fe20000010000 */
[----:B-----5:R-:W-:Y:S02]  /*16310*/  HMMA.16816.F32 R88, R4, R16, R88 ;  /* 0x000000100458723c */ /* 0x020fe40000001858 */
[----:B------:R-:W-:-:S04]  /*16320*/  FADD.FTZ R44, R44, R53 ;  /* 0x000000352c2c7221 */ /* 0x000fc80000010000 */
[----:B------:R-:W-:Y:S01]  /*16330*/  FADD.FTZ R25, R25, R44 ;  /* 0x0000002c19197221 */ /* 0x000fe20000010000 */
[----:B------:R-:W-:Y:S01]  /*16340*/  FADD.FTZ R16, R40, R63 ;  /* 0x0000003f28107221 */ /* 0x000fe20000010000 */
[----:B------:R-:W-:Y:S02]  /*16350*/  HMMA.16816.F32 R84, R4, R18, R84 ;  /* 0x000000120454723c */ /* 0x000fe40000001854 */
[----:B------:R-:W-:Y:S01]  /*16360*/  FADD.FTZ R24, R24, R25 ;  /* 0x0000001918187221 */ /* 0x000fe20000010000 */
[----:B------:R-:W-:-:S03]  /*16370*/  FADD.FTZ R16, R43, R16 ;  /* 0x000000102b107221 */ /* 0x000fc60000010000 */
[----:B------:R-:W-:Y:S01]  /*16380*/  HMMA.16816.F32 R80, R4, R12, R80 ;  /* 0x0000000c0450723c */ /* 0x000fe20000001850 */
[----:B------:R-:W-:-:S04]  /*16390*/  FADD.FTZ R27, R27, R24 ;  /* 0x000000181b1b7221 */ /* 0x000fc80000010000 */
[----:B------:R-:W-:Y:S01]  /*163a0*/  FADD.FTZ R34, R34, R27 ;  /* 0x0000001b22227221 */ /* 0x000fe20000010000 */
[----:B------:R-:W-:Y:S01]  /*163b0*/  HMMA.16816.F32 R76, R4, R14, R76 ;  /* 0x0000000e044c723c */ /* 0x000fe2000000184c */
[----:B------:R-:W-:Y:S02]  /*163c0*/  FADD.FTZ R13, R41, R16 ;  /* 0x00000010290d7221 */ /* 0x000fe40000010000 */
[----:B------:R-:W-:Y:S02]  /*163d0*/  FADD.FTZ R29, R29, R34 ;  /* 0x000000221d1d7221 */ /* 0x000fe40000010000 */
[----:B------:R-:W-:-:S04]  /*163e0*/  FADD.FTZ R13, R42, R13 ;  /* 0x0000000d2a0d7221 */ /* 0x000fc80000010000 */
[----:B------:R-:W-:-:S04]  /*163f0*/  FADD.FTZ R26, R26, R13 ;  /* 0x0000000d1a1a7221 */ /* 0x000fc80000010000 */
[----:B------:R-:W-:Y:S01]  /*16400*/  FADD.FTZ R35, R35, R26 ;  /* 0x0000001a23237221 */ /* 0x000fe20000010000 */
[----:B-1----:R-:W-:Y:S03]  /*16410*/  HMMA.16816.F32 R72, R4, R8, R72 ;  /* 0x000000080448723c */ /* 0x002fe60000001848 */
        /* <DEDUP_REMOVED lines=15> */
.L_x_7096:
        /* <DEDUP_REMOVED lines=12> */
.L_x_7108:
        /* <DEDUP_REMOVED lines=21> */
[-C--:B------:R-:W-:Y:S02]  /*16720*/  LOP3.LUT R3, R3, R8.reuse, RZ, 0x3c, !PT ;  /* 0x0000000803037212 */ /* 0x080fe400078e3cff */
[----:B------:R-:W-:Y:S02]  /*16730*/  ISETP.GE.AND P3, PT, R17, RZ, PT ;  /* 0x000000ff1100720c */ /* 0x000fe40003f66270 */
[----:B------:R-:W-:Y:S02]  /*16740*/  ISETP.GE.AND P6, PT, R3, RZ, PT ;  /* 0x000000ff0300720c */ /* 0x000fe40003fc6270 */
[----:B------:R-:W-:Y:S01]  /*16750*/  LOP3.LUT R17, RZ, R8, RZ, 0x33, !PT ;  /* 0x00000008ff117212 */ /* 0x000fe200078e33ff */
        /* <DEDUP_REMOVED lines=19> */
[----:B------:R-:W-:Y:S07]  /*16890*/  ISETP.NE.AND P1, PT, R8, RZ, PT ;  /* 0x000000ff0800720c */ /* 0x000fee0003f25270 */
[----:B------:R-:W5:Y:S02]  /*168a0*/  LDC.64 R2, c[0x0][0x238] ;  /* 0x00008e00ff027b82 */ /* 0x000f640000000a00 */
        /* <DEDUP_REMOVED lines=11> */
[----:B------:R-:W2:Y:S02]  /*16960*/  LDG.E R9, desc[UR6][R20.64] ;  /* 0x0000000614097981 */ /* 0x000ea4000c1e1900 */
[----:B------:R-:W-:Y:S02]  /*16970*/  IMAD R17, R17, R8, -0x80 ;  /* 0xffffff8011117424 */ /* 0x000fe400078e0208 */
[----:B------:R-:W2:Y:S03]  /*16980*/  LDG.E R14, desc[UR6][R18.64] ;  /* 0x00000006120e7981 */ /* 0x000ea6000c1e1900 */
[----:B------:R-:W-:Y:S05]  /*16990*/  SHF.R.S32.HI R15, RZ, 0x1f, R17 ;  /* 0x0000001fff0f7819 */ /* 0x000fea0000011411 */
[-C--:B----4-:R-:W-:Y:S04]  /*169a0*/  IMAD R8, R15, R6.reuse, RZ ;  /* 0x000000060f087224 */ /* 0x090fe800078e02ff */
[C---:B------:R-:W-:Y:S01]  /*169b0*/  IMAD R8, R17.reuse, R7, R8 ;  /* 0x0000000711087224 */ /* 0x040fe200078e0208 */
        /* <DEDUP_REMOVED lines=8> */
.L_x_7105:
        /* <DEDUP_REMOVED lines=80> */
[----:B------:R-:W4:Y:S08]  /*16f40*/  LDSM.16.M88.4 R112, [R169+0x2800] ;  /* 0x00280000a970783b */ /* 0x000f300000000200 */
[----:B------:R-:W3:Y:S08]  /*16f50*/  LDSM.16.M88.4 R116, [R169+0x3000] ;  /* 0x00300000a974783b */ /* 0x000ef00000000200 */
[----:B------:R-:W5:Y:S08]  /*16f60*/  LDSM.16.M88.4 R120, [R169+0x3800] ;  /* 0x00380000a978783b */ /* 0x000f700000000200 */
[----:B------:R-:W5:Y:S01]  /*16f70*/  LDSM.16.M88.4 R124, [R169+0x4000] ;  /* 0x00400000a97c783b */ /* 0x000f620000000200 */
[C---:B-1----:R-:W-:Y:S07]  /*16f80*/  HMMA.16816.F32 R4, R104.reuse, R108, RZ ;  /* 0x0000006c6804723c */ /* 0x042fee00000018ff */
[----:B------:R-:W1:Y:S01]  /*16f90*/  LDSM.16.M88.4 R128, [R169+0x4800] ;  /* 0x00480000a980783b */ /* 0x000e620000000200 */
[C---:B--2---:R-:W-:Y:S07]  /*16fa0*/  HMMA.16816.F32 R8, R104.reuse, R110, RZ ;  /* 0x0000006e6808723c */ /* 0x044fee00000018ff */
[----:B------:R-:W2:Y:S01]  /*16fb0*/  LDSM.16.M88.4 R132, [R169+0x5000] ;  /* 0x00500000a984783b */ /* 0x000ea20000000200 */
[C---:B----4-:R-:W-:Y:S07]  /*16fc0*/  HMMA.16816.F32 R12, R104.reuse, R112, RZ ;  /* 0x00000070680c723c */ /* 0x050fee00000018ff */
[----:B------:R-:W4:Y:S01]  /*16fd0*/  LDSM.16.M88.4 R64, [R169+0x5800] ;  /* 0x00580000a940783b */ /* 0x000f220000000200 */
[C---:B------:R-:W-:Y:S06]  /*16fe0*/  HMMA.16816.F32 R16, R104.reuse, R114, RZ ;  /* 0x000000726810723c */ /* 0x040fec00000018ff */
[C---:B---3--:R-:W-:Y:S01]  /*16ff0*/  HMMA.16816.F32 R20, R104.reuse, R116, RZ ;  /* 0x000000746814723c */ /* 0x048fe200000018ff */
[----:B------:R-:W0:Y:S08]  /*17000*/  LDGDEPBAR ;  /* 0x00000000000079af */ /* 0x000e300000000000 */
[----:B------:R-:W-:Y:S01]  /*17010*/  LDSM.16.M88.4 R136, [R168] ;  /* 0x00000000a888783b */ /* 0x000fe20000000200 */
[C---:B------:R-:W-:Y:S06]  /*17020*/  HMMA.16816.F32 R24, R104.reuse, R118, RZ ;  /* 0x000000766818723c */ /* 0x040fec00000018ff */
[C---:B-----5:R-:W-:Y:S01]  /*17030*/  HMMA.16816.F32 R28, R104.reuse, R120, RZ ;  /* 0x00000078681c723c */ /* 0x060fe200000018ff */
[----:B------:R-:W3:Y:S05]  /*17040*/  LDSM.16.M88.4 R140, [R163+0x2000] ;  /* 0x00200000a38c783b */ /* 0x000eea0000000200 */
[C---:B------:R-:W-:Y:S03]  /*17050*/  HMMA.16816.F32 R32, R104.reuse, R122, RZ ;  /* 0x0000007a6820723c */ /* 0x040fe600000018ff */
[----:B------:R-:W5:Y:S03]  /*17060*/  LDSM.16.M88.4 R144, [R163+0x2800] ;  /* 0x00280000a390783b */ /* 0x000f660000000200 */
[C---:B------:R-:W-:Y:S05]  /*17070*/  HMMA.16816.F32 R36, R104.reuse, R124, RZ ;  /* 0x0000007c6824723c */ /* 0x040fea00000018ff */
[----:B------:R-:W5:Y:S01]  /*17080*/  LDSM.16.M88.4 R148, [R163+0x3000] ;  /* 0x00300000a394783b */ /* 0x000f620000000200 */
[C---:B------:R-:W-:Y:S06]  /*17090*/  HMMA.16816.F32 R40, R104.reuse, R126, RZ ;  /* 0x0000007e6828723c */ /* 0x040fec00000018ff */
[C---:B-1----:R-:W-:Y:S01]  /*170a0*/  HMMA.16816.F32 R44, R104.reuse, R128, RZ ;  /* 0x00000080682c723c */ /* 0x042fe200000018ff */
[----:B------:R-:W-:Y:S05]  /*170b0*/  LDSM.16.M88.4 R108, [R163+0x4000] ;  /* 0x00400000a36c783b */ /* 0x000fea0000000200 */
[C---:B------:R-:W-:Y:S03]  /*170c0*/  HMMA.16816.F32 R48, R104.reuse, R130, RZ ;  /* 0x000000826830723c */ /* 0x040fe600000018ff */
[----:B------:R-:W-:Y:S03]  /*170d0*/  LDSM.16.M88.4 R112, [R163+0x4800] ;  /* 0x00480000a370783b */ /* 0x000fe60000000200 */
[C---:B--2---:R-:W-:Y:S05]  /*170e0*/  HMMA.16816.F32 R52, R104.reuse, R132, RZ ;  /* 0x000000846834723c */ /* 0x044fea00000018ff */
[----:B------:R-:W-:Y:S01]  /*170f0*/  LDSM.16.M88.4 R116, [R163+0x5000] ;  /* 0x00500000a374783b */ /* 0x000fe20000000200 */
[C---:B------:R-:W-:Y:S06]  /*17100*/  HMMA.16816.F32 R56, R104.reuse, R134, RZ ;  /* 0x000000866838723c */ /* 0x040fec00000018ff */
[C---:B----4-:R-:W-:Y:S01]  /*17110*/  HMMA.16816.F32 R60, R104.reuse, R64, RZ ;  /* 0x00000040683c723c */ /* 0x050fe200000018ff */
[----:B------:R-:W-:Y:S05]  /*17120*/  LDSM.16.M88.4 R120, [R156] ;  /* 0x000000009c78783b */ /* 0x000fea0000000200 */
[----:B------:R-:W-:Y:S03]  /*17130*/  HMMA.16816.F32 R64, R104, R66, RZ ;  /* 0x000000426840723c */ /* 0x000fe600000018ff */
[----:B------:R-:W1:Y:S03]  /*17140*/  LDSM.16.M88.4 R104, [R163+0x3800] ;  /* 0x00380000a368783b */ /* 0x000e660000000200 */
[C---:B---3--:R-:W-:Y:S06]  /*17150*/  HMMA.16816.F32 R4, R136.reuse, R140, R4 ;  /* 0x0000008c8804723c */ /* 0x048fec0000001804 */
[C---:B------:R-:W-:Y:S06]  /*17160*/  HMMA.16816.F32 R8, R136.reuse, R142, R8 ;  /* 0x0000008e8808723c */ /* 0x040fec0000001808 */
[C---:B-----5:R-:W-:Y:S06]  /*17170*/  HMMA.16816.F32 R12, R136.reuse, R144, R12 ;  /* 0x00000090880c723c */ /* 0x060fec000000180c */
[C---:B------:R-:W-:Y:S06]  /*17180*/  HMMA.16816.F32 R16, R136.reuse, R146, R16 ;  /* 0x000000928810723c */ /* 0x040fec0000001810 */
        /* <DEDUP_REMOVED lines=16> */
[----:B------:R-:W1:Y:S06]  /*17290*/  LDSM.16.M88.4 R104, [R158] ;  /* 0x000000009e68783b */ /* 0x000e6c0000000200 */
[----:B------:R-:W-:Y:S04]  /*172a0*/  MOV R136, R2 ;  /* 0x0000000200887202 */ /* 0x000fe80000000f00 */
[----:B------:R-:W-:Y:S01]  /*172b0*/  MOV R137, R3 ;  /* 0x0000000300897202 */ /* 0x000fe20000000f00 */
        /* <DEDUP_REMOVED lines=22> */
[----:B------:R-:W-:Y:S06]  /*17420*/  HMMA.16816.F32 R64, R108, R114, R64 ;  /* 0x000000726c40723c */ /* 0x000fec0000001840 */
[C---:B---3--:R-:W-:Y:S06]  /*17430*/  HMMA.16816.F32 R4, R116.reuse, R120, R4 ;  /* 0x000000787404723c */ /* 0x048fec0000001804 */
[C---:B------:R-:W-:Y:S06]  /*17440*/  HMMA.16816.F32 R8, R116.reuse, R122, R8 ;  /* 0x0000007a7408723c */ /* 0x040fec0000001808 */
[C---:B-1----:R-:W-:Y:S06]  /*17450*/  HMMA.16816.F32 R12, R116.reuse, R104, R12 ;  /* 0x00000068740c723c */ /* 0x042fec000000180c */
[C---:B------:R-:W-:Y:S06]  /*17460*/  HMMA.16816.F32 R16, R116.reuse, R106, R16 ;  /* 0x0000006a7410723c */ /* 0x040fec0000001810 */
[----:B------:R-:W-:Y:S01]  /*17470*/  FMUL.FTZ R139, R4, UR5 ;  /* 0x00000005048b7c20 */ /* 0x000fe20008410000 */
[----:B------:R-:W-:Y:S01]  /*17480*/  FMUL.FTZ R141, R5, UR5 ;  /* 0x00000005058d7c20 */ /* 0x000fe20008410000 */
[----:B------:R-:W-:Y:S03]  /*17490*/  FMUL.FTZ R143, R6, UR5 ;  /* 0x00000005068f7c20 */ /* 0x000fe60008410000 */
[----:B------:R-:W-:Y:S01]  /*174a0*/  FMUL.FTZ R145, R7, UR5 ;  /* 0x0000000507917c20 */ /* 0x000fe20008410000 */
[----:B------:R-:W1:Y:S01]  /*174b0*/  MUFU.TANH R139, R139 ;  /* 0x0000008b008b7308 */ /* 0x000e620000002400 */
[----:B------:R-:W2:Y:S01]  /*174c0*/  LDSM.16.M88.4 R4, [R152+0x1000] ;  /* 0x001000009804783b */ /* 0x000ea20000000200 */
        /* <DEDUP_REMOVED lines=12> */
[----:B------:R-:W-:Y:S04]  /*17590*/  FMUL.FTZ R18, R18, UR5 ;  /* 0x0000000512127c20 */ /* 0x000fe80008410000 */
[----:B------:R-:W4:Y:S10]  /*175a0*/  MUFU.TANH R149, R9 ;  /* 0x0000000900957308 */ /* 0x000f340000002400 */
[----:B------:R-:W1:Y:S10]  /*175b0*/  MUFU.TANH R151, R10 ;  /* 0x0000000a00977308 */ /* 0x000e740000002400 */
        /* <DEDUP_REMOVED lines=56> */
[----:B------:R-:W4:Y:S01]  /*17940*/  MUFU.TANH R226, R22 ;  /* 0x0000001600e27308 */ /* 0x000f220000002400 */
        /* <DEDUP_REMOVED lines=26> */
[----:B-----5:R-:W-:Y:S01]  /*17af0*/  FMUL.FTZ R4, R62, UR5 ;  /* 0x000000053e047c20 */ /* 0x020fe20008410000 */
        /* <DEDUP_REMOVED lines=42> */
[----:B------:R-:W1:Y:S01]  /*17da0*/  MUFU.TANH R36, R36 ;  /* 0x0000002400247308 */ /* 0x000e620000002400 */
[----:B--234-:R-:W-:Y:S05]  /*17db0*/  @!P1 BRA `(.L_x_7106) ;  /* 0x0000000800709947 */ /* 0x01cfea0003800000 */
[----:B-1----:R-:W1:Y:S01]  /*17dc0*/  LDC R4, c[0x0][0x248] ;  /* 0x00009200ff047b82 */ /* 0x002e620000000800 */
        /* <DEDUP_REMOVED lines=15> */
[-C--:B------:R-:W-:Y:S02]  /*17ec0*/  LOP3.LUT R23, R23, R6.reuse, RZ, 0x3c, !PT ;  /* 0x0000000617177212 */ /* 0x080fe400078e3cff */
[----:B------:R-:W-:Y:S02]  /*17ed0*/  ISETP.GE.AND P3, PT, R25, RZ, PT ;  /* 0x000000ff1900720c */ /* 0x000fe40003f66270 */
[----:B------:R-:W-:Y:S02]  /*17ee0*/  ISETP.GE.AND P6, PT, R23, RZ, PT ;  /* 0x000000ff1700720c */ /* 0x000fe40003fc6270 */
[----:B------:R-:W-:Y:S03]  /*17ef0*/  LOP3.LUT R25, RZ, R6, RZ, 0x33, !PT ;  /* 0x00000006ff197212 */ /* 0x000fe600078e33ff */
        /* <DEDUP_REMOVED lines=20> */
[----:B------:R-:W1:Y:S01]  /*18040*/  LDC R12, c[0x0][0x24c] ;  /* 0x00009300ff0c7b82 */ /* 0x000e620000000800 */
[----:B------:R-:W-:Y:S02]  /*18050*/  ISETP.NE.AND P1, PT, R6, RZ, PT ;  /* 0x000000ff0600720c */ /* 0x000fe40003f25270 */
[----:B------:R-:W-:Y:S08]  /*18060*/  ISETP.GE.U32.AND P5, PT, R14, R2, PT ;  /* 0x000000020e00720c */ /* 0x000ff00003fa6070 */
[----:B------:R-:W-:Y:S05]  /*18070*/  @P4 VIADD R16, R16, 0x1 ;  /* 0x0000000110104836 */ /* 0x000fea0000000000 */
        /* <DEDUP_REMOVED lines=16> */
[C---:B-1----:R-:W-:Y:S02]  /*18180*/  IMAD R27, R25.reuse, R12, R23 ;  /* 0x0000000c191b7224 */ /* 0x042fe400078e0217 */
[----:B------:R-:W-:Y:S04]  /*18190*/  IMAD.WIDE.U32 R22, R25, R4, RZ ;  /* 0x0000000419167225 */ /* 0x000fe800078e00ff */
[----:B------:R-:W-:Y:S01]  /*181a0*/  IMAD.IADD R23, R23, 0x1, R27 ;  /* 0x0000000117177824 */ /* 0x000fe200078e021b */
[----:B----4-:R-:W-:Y:S04]  /*181b0*/  IADD3 R21, -R21, R14, RZ ;  /* 0x0000000e15157210 */ /* 0x010fe80007ffe1ff */
[----:B------:R-:W-:Y:S01]  /*181c0*/  SHF.R.S32.HI R25, RZ, 0x1f, R21 ;  /* 0x0000001fff197819 */ /* 0x000fe20000011415 */
[-C--:B-----5:R-:W-:Y:S04]  /*181d0*/  IMAD.WIDE.U32 R22, R21, R2.reuse, R22 ;  /* 0x0000000215167225 */ /* 0x0a0fe800078e0016 */
[----:B------:R-:W-:Y:S04]  /*181e0*/  IMAD R6, R25, R2, RZ ;  /* 0x0000000219067224 */ /* 0x000fe800078e02ff */
[----:B------:R-:W-:Y:S05]  /*181f0*/  IMAD R6, R21, R3, R6 ;  /* 0x0000000315067224 */ /* 0x000fea00078e0206 */
[----:B------:R-:W-:Y:S07]  /*18200*/  IADD3 R23, R23, R6, RZ ;  /* 0x0000000617177210 */ /* 0x000fee0007ffe0ff */
.L_x_7107:
[----:B------:R4:W-:Y:S01]  /*18210*/  @P0 STS.128 [R180+0x2000], RZ ;  /* 0x002000ffb4000388 */ /* 0x0009e20000000c00 */
[----:B------:R-:W-:Y:S01]  /*18220*/  LEA R34, P2, R22, R182, 0x1 ;  /* 0x000000b616227211 */ /* 0x000fe200078408ff */
[----:B------:R-:W1:Y:S01]  /*18230*/  @!P0 LDC R21, c[0x0][0x24c] ;  /* 0x00009300ff158b82 */ /* 0x000e620000000800 */
        /* <DEDUP_REMOVED lines=15> */
[----:B------:R-:W-:Y:S01]  /*18330*/  @!P0 IMAD.MOV.U32 R26, RZ, RZ, R22 ;  /* 0x000000ffff1a8224 */ /* 0x000fe200078e0016 */
[-C--:B------:R-:W-:Y:S01]  /*18340*/  @!P0 LEA R32, P1, R12, R182.reuse, 0x1 ;  /* 0x000000b60c208211 */ /* 0x080fe200078208ff */
[--C-:B------:R-:W-:Y:S01]  /*18350*/  @!P0 IMAD.MOV.U32 R29, RZ, RZ, R23.reuse ;  /* 0x000000ffff1d8224 */ /* 0x100fe200078e0017 */
        /* <DEDUP_REMOVED lines=30> */
[----:B-1----:R-:W-:Y:S01]  /*18540*/  @!P0 LEA.HI.X R21, R4, R23, R21, 0x6, P1 ;  /* 0x0000001704158211 */ /* 0x002fe200008f3415 */
[----:B---3--:R-:W-:Y:S01]  /*18550*/  @!P0 IMAD R31, R2, 0x70, RZ ;  /* 0x00000070021f8824 */ /* 0x008fe200078e02ff */
[-C--:B------:R-:W-:Y:S01]  /*18560*/  @!P0 LEA R22, P1, R10, R182.reuse, 0x1 ;  /* 0x000000b60a168211 */ /* 0x080fe200078208ff */
[----:B------:R-:W-:Y:S01]  /*18570*/  @!P0 IMAD.IADD R3, R3, 0x1, R27 ;  /* 0x0000000103038824 */ /* 0x000fe200078e021b */
[-C--:B------:R-:W-:Y:S01]  /*18580*/  @!P0 LEA R2, P2, R26, R182.reuse, 0x1 ;  /* 0x000000b61a028211 */ /* 0x080fe200078408ff */
[----:B------:R-:W-:Y:S01]  /*18590*/  @!P0 IMAD.WIDE.U32 R24, R4, 0x70, R24 ;  /* 0x0000007004188825 */ /* 0x000fe200078e0018 */
[-C--:B------:R-:W-:Y:S02]  /*185a0*/  @!P0 LEA.HI.X R23, R10, R181.reuse, R21, 0x1, P1 ;  /* 0x000000b50a178211 */ /* 0x080fe400008f0c15 */
[-C--:B------:R-:W-:Y:S01]  /*185b0*/  @!P0 LEA.HI.X R3, R26, R181.reuse, R3, 0x1, P2 ;  /* 0x000000b51a038211 */ /* 0x080fe200010f0c03 */
[----:B-----5:R-:W-:Y:S01]  /*185c0*/  @!P0 IMAD R21, R6, 0x50, RZ ;  /* 0x0000005006158824 */ /* 0x020fe200078e02ff */
[C---:B------:R-:W-:Y:S01]  /*185d0*/  @!P0 LEA R30, P1, R24.reuse, R182, 0x1 ;  /* 0x000000b6181e8211 */ /* 0x040fe200078208ff */
[----:B------:R-:W-:Y:S01]  /*185e0*/  @!PT LDS RZ, [RZ] ;  /* 0x00000000fffff984 */ /* 0x000fe20000000800 */
[----:B------:R-:W-:Y:S01]  /*185f0*/  @!PT LDS RZ, [RZ] ;  /* 0x00000000fffff984 */ /* 0x000fe20000000800 */
[----:B------:R-:W-:Y:S01]  /*18600*/  @!PT LDS RZ, [RZ] ;  /* 0x00000000fffff984 */ /* 0x000fe20000000800 */
[----:B------:R2:W-:Y:S01]  /*18610*/  @!P0 LDGSTS.E.BYPASS.LTC128B.128 [R180+0x4000], desc[UR6][R22.64] ;  /* 0x0400000016b48fae */ /* 0x0005e2000b901d46 */
[----:B------:R-:W-:Y:S02]  /*18620*/  @!P0 IMAD.IADD R31, R31, 0x1, R25 ;  /* 0x000000011f1f8824 */ /* 0x000fe400078e0219 */
[----:B------:R-:W-:Y:S01]  /*18630*/  @!P0 IMAD.IADD R21, R21, 0x1, R29 ;  /* 0x0000000115158824 */ /* 0x000fe200078e021d */
[----:B------:R2:W-:Y:S01]  /*18640*/  @P0 STS.128 [R180+0x4800], RZ ;  /* 0x004800ffb4000388 */ /* 0x0005e20000000c00 */
[----:B------:R-:W-:Y:S01]  /*18650*/  IMAD.MOV.U32 R182, RZ, RZ, R34 ;  /* 0x000000ffffb67224 */ /* 0x000fe200078e0022 */
[-C--:B------:R-:W-:Y:S02]  /*18660*/  @!P0 LEA.HI.X R31, R24, R181.reuse, R31, 0x1, P1 ;  /* 0x000000b5181f8211 */ /* 0x080fe400008f0c1f */
[----:B------:R-:W-:Y:S01]  /*18670*/  @!P0 LEA.HI.X R21, R28, R181, R21, 0x1, P3 ;  /* 0x000000b51c158211 */ /* 0x000fe200018f0c15 */
[----:B------:R-:W-:Y:S04]  /*18680*/  IMAD.MOV.U32 R181, RZ, RZ, R35 ;  /* 0x000000ffffb57224 */ /* 0x000fe800078e0023 */
        /* <DEDUP_REMOVED lines=15> */
.L_x_7106:
[----:B------:R-:W-:Y:S01]  /*18780*/  IADD3 R60, R183, -0x1, RZ ;  /* 0xffffffffb73c7810 */ /* 0x000fe20007ffe0ff */
[----:B-12---:R-:W-:Y:S03]  /*18790*/  LDSM.16.MT88.4 R28, [R161+0x6000] ;  /* 0x00600000a11c783b */ /* 0x006fe60000004200 */
[----:B------:R-:W-:Y:S04]  /*187a0*/  LEA R2, R60, R185, 0x7 ;  /* 0x000000b93c027211 */ /* 0x000fe800078e38ff */
[C---:B------:R-:W-:Y:S01]  /*187b0*/  IADD3 R4, R2.reuse, 0x1, RZ ;  /* 0x0000000102047810 */ /* 0x040fe20007ffe0ff */
[----:B------:R-:W-:Y:S01]  /*187c0*/  LDSM.16.MT88.4 R44, [R160+0x6000] ;  /* 0x00600000a02c783b */ /* 0x000fe20000004200 */
[----:B------:R-:W-:Y:S02]  /*187d0*/  I2FP.F32.S32 R3, R2 ;  /* 0x0000000200037245 */ /* 0x000fe40000201400 */
[----:B------:R-:W-:Y:S02]  /*187e0*/  I2FP.F32.S32 R4, R4 ;  /* 0x0000000400047245 */ /* 0x000fe40000201400 */
[----:B------:R-:W-:Y:S01]  /*187f0*/  IADD3 R32, R2, 0x19, RZ ;  /* 0x0000001902207810 */ /* 0x000fe20007ffe0ff */
[CC--:B------:R-:W-:Y:S01]  /*18800*/  FFMA.FTZ R143, R0.reuse, R3.reuse, R143 ;  /* 0x00000003008f7223 */ /* 0x0c0fe2000001008f */
[C---:B------:R-:W-:Y:S01]  /*18810*/  FFMA.FTZ R139, R0.reuse, R3, R139 ;  /* 0x00000003008b7223 */ /* 0x040fe2000001008b */
[CC--:B------:R-:W-:Y:S01]  /*18820*/  FFMA.FTZ R145, R0.reuse, R4.reuse, R145 ;  /* 0x0000000400917223 */ /* 0x0c0fe20000010091 */
[----:B------:R-:W-:Y:S01]  /*18830*/  FFMA.FTZ R141, R0, R4, R141 ;  /* 0x00000004008d7223 */ /* 0x000fe2000001008d */
[C---:B------:R-:W-:Y:S01]  /*18840*/  IADD3 R4, R2.reuse, 0x10, RZ ;  /* 0x0000001002047810 */ /* 0x040fe20007ffe0ff */
[----:B------:R-:W-:Y:S01]  /*18850*/  LDSM.16.MT88.4 R48, [R164+0x6800] ;  /* 0x00680000a430783b */ /* 0x000fe20000004200 */
[----:B------:R-:W-:Y:S02]  /*18860*/  IADD3 R3, R2, 0x28, RZ ;  /* 0x0000002802037810 */ /* 0x000fe40007ffe0ff */
[----:B------:R-:W-:Y:S02]  /*18870*/  I2FP.F32.S32 R4, R4 ;  /* 0x0000000400047245 */ /* 0x000fe40000201400 */
[----:B------:R-:W-:Y:S02]  /*18880*/  I2FP.F32.S32 R3, R3 ;  /* 0x0000000300037245 */ /* 0x000fe40000201400 */
[----:B------:R-:W-:Y:S01]  /*18890*/  I2FP.F32.S32 R32, R32 ;  /* 0x0000002000207245 */ /* 0x000fe20000201400 */
[CC--:B------:R-:W-:Y:S01]  /*188a0*/  FFMA.FTZ R195, R0.reuse, R4.reuse, R195 ;  /* 0x0000000400c37223 */ /* 0x0c0fe200000100c3 */
[C---:B------:R-:W-:Y:S01]  /*188b0*/  FFMA.FTZ R193, R0.reuse, R4, R193 ;  /* 0x0000000400c17223 */ /* 0x040fe200000100c1 */
[CC--:B------:R-:W-:Y:S01]  /*188c0*/  FFMA.FTZ R222, R0.reuse, R3.reuse, R222 ;  /* 0x0000000300de7223 */ /* 0x0c0fe200000100de */
[----:B------:R-:W-:Y:S01]  /*188d0*/  FFMA.FTZ R214, R0, R3, R214 ;  /* 0x0000000300d67223 */ /* 0x000fe200000100d6 */
[----:B------:R-:W-:Y:S01]  /*188e0*/  IADD3 R4, R2, 0x21, RZ ;  /* 0x0000002102047810 */ /* 0x000fe20007ffe0ff */
[-C--:B------:R-:W-:Y:S01]  /*188f0*/  FFMA.FTZ R26, R0, R32.reuse, R19 ;  /* 0x00000020001a7223 */ /* 0x080fe20000010013 */
[----:B------:R-:W-:Y:S01]  /*18900*/  IADD3 R3, R2, 0x31, RZ ;  /* 0x0000003102037810 */ /* 0x000fe20007ffe0ff */
[----:B------:R-:W-:Y:S01]  /*18910*/  FFMA.FTZ R32, R0, R32, R17 ;  /* 0x0000002000207223 */ /* 0x000fe20000010011 */
[C---:B------:R-:W-:Y:S01]  /*18920*/  IADD3 R6, R2.reuse, 0x9, RZ ;  /* 0x0000000902067810 */ /* 0x040fe20007ffe0ff */
[----:B------:R-:W-:Y:S01]  /*18930*/  LDSM.16.MT88.4 R52, [R162+0x6800] ;  /* 0x00680000a234783b */ /* 0x000fe20000004200 */
[----:B------:R-:W-:Y:S02]  /*18940*/  I2FP.F32.S32 R17, R4 ;  /* 0x0000000400117245 */ /* 0x000fe40000201400 */
[----:B------:R-:W-:Y:S02]  /*18950*/  I2FP.F32.S32 R3, R3 ;  /* 0x0000000300037245 */ /* 0x000fe40000201400 */
[----:B------:R-:W-:Y:S01]  /*18960*/  IADD3 R8, R2, 0x8, RZ ;  /* 0x0000000802087810 */ /* 0x000fe20007ffe0ff */
[----:B------:R-:W-:Y:S01]  /*18970*/  FFMA.FTZ R224, R0, R17, R224 ;  /* 0x0000001100e07223 */ /* 0x000fe200000100e0 */
[----:B------:R-:W-:Y:S01]  /*18980*/  IADD3 R4, R2, 0x40, RZ ;  /* 0x0000004002047810 */ /* 0x000fe20007ffe0ff */
[C---:B------:R-:W-:Y:S01]  /*18990*/  FFMA.FTZ R208, R0.reuse, R3, R208 ;  /* 0x0000000300d07223 */ /* 0x040fe200000100d0 */
[----:B------:R-:W-:Y:S01]  /*189a0*/  I2FP.F32.S32 R6, R6 ;  /* 0x0000000600067245 */ /* 0x000fe20000201400 */
[C---:B------:R-:W-:Y:S01]  /*189b0*/  FFMA.FTZ R216, R0.reuse, R17, R216 ;  /* 0x0000001100d87223 */ /* 0x040fe200000100d8 */
[----:B------:R-:W-:Y:S01]  /*189c0*/  I2FP.F32.S32 R8, R8 ;  /* 0x0000000800087245 */ /* 0x000fe20000201400 */
[----:B------:R-:W-:Y:S01]  /*189d0*/  FFMA.FTZ R200, R0, R3, R200 ;  /* 0x0000000300c87223 */ /* 0x000fe200000100c8 */
[----:B------:R-:W-:Y:S01]  /*189e0*/  IADD3 R17, R2, 0x38, RZ ;  /* 0x0000003802117810 */ /* 0x000fe20007ffe0ff */
[C---:B------:R-:W-:Y:S01]  /*189f0*/  FFMA.FTZ R191, R0.reuse, R6, R191 ;  /* 0x0000000600bf7223 */ /* 0x040fe200000100bf */
[----:B------:R-:W-:Y:S01]  /*18a00*/  I2FP.F32.S32 R3, R4 ;  /* 0x0000000400037245 */ /* 0x000fe20000201400 */
[----:B------:R-:W-:Y:S01]  /*18a10*/  FFMA.FTZ R149, R0, R6, R149 ;  /* 0x0000000600957223 */ /* 0x000fe20000010095 */
[----:B------:R-:W-:Y:S01]  /*18a20*/  IADD3 R24, R2, 0x11, RZ ;  /* 0x0000001102187810 */ /* 0x000fe20007ffe0ff */
[CC--:B------:R-:W-:Y:S01]  /*18a30*/  FFMA.FTZ R151, R0.reuse, R8.reuse, R151 ;  /* 0x0000000800977223 */ /* 0x0c0fe20000010097 */
[----:B------:R-:W-:Y:S01]  /*18a40*/  FMNMX.FTZ R4, R143, R103, !PT ;  /* 0x000000678f047209 */ /* 0x000fe20007810000 */
[C---:B------:R-:W-:Y:S01]  /*18a50*/  FFMA.FTZ R147, R0.reuse, R8, R147 ;  /* 0x0000000800937223 */ /* 0x040fe20000010093 */
[----:B------:R-:W-:Y:S01]  /*18a60*/  FMNMX.FTZ R6, R139, R102, !PT ;  /* 0x000000668b067209 */ /* 0x000fe20007810000 */
[C---:B------:R-:W-:Y:S01]  /*18a70*/  FFMA.FTZ R194, R0.reuse, R3, R194 ;  /* 0x0000000300c27223 */ /* 0x040fe200000100c2 */
[----:B------:R-:W-:Y:S01]  /*18a80*/  I2FP.F32.S32 R17, R17 ;  /* 0x0000001100117245 */ /* 0x000fe20000201400 */
[C---:B------:R-:W-:Y:S01]  /*18a90*/  FFMA.FTZ R148, R0.reuse, R3, R148 ;  /* 0x0000000300947223 */ /* 0x040fe20000010094 */
[----:B------:R-:W-:Y:S02]  /*18aa0*/  I2FP.F32.S32 R24, R24 ;  /* 0x0000001800187245 */ /* 0x000fe40000201400 */
[----:B------:R-:W-:Y:S01]  /*18ab0*/  FMNMX.FTZ R4, R145, R4, !PT ;  /* 0x0000000491047209 */ /* 0x000fe20007810000 */
[CC--:B------:R-:W-:Y:S01]  /*18ac0*/  FFMA.FTZ R206, R0.reuse, R17.reuse, R206 ;  /* 0x0000001100ce7223 */ /* 0x0c0fe200000100ce */
[----:B------:R-:W-:Y:S01]  /*18ad0*/  FMNMX.FTZ R6, R141, R6, !PT ;  /* 0x000000068d067209 */ /* 0x000fe20007810000 */
[C---:B------:R-:W-:Y:S01]  /*18ae0*/  FFMA.FTZ R198, R0.reuse, R17, R198 ;  /* 0x0000001100c67223 */ /* 0x040fe200000100c6 */
[----:B------:R-:W-:Y:S01]  /*18af0*/  FMNMX.FTZ R4, R151, R4, !PT ;  /* 0x0000000497047209 */ /* 0x000fe20007810000 */
[-C--:B------:R-:W-:Y:S01]  /*18b00*/  FFMA.FTZ R15, R0, R24.reuse, R15 ;  /* 0x00000018000f7223 */ /* 0x080fe2000001000f */
[----:B------:R-:W-:Y:S01]  /*18b10*/  IADD3 R17, R2, 0x41, RZ ;  /* 0x0000004102117810 */ /* 0x000fe20007ffe0ff */
[----:B------:R-:W-:Y:S01]  /*18b20*/  FFMA.FTZ R24, R0, R24, R13 ;  /* 0x0000001800187223 */ /* 0x000fe2000001000d */
[C---:B------:R-:W-:Y:S02]  /*18b30*/  IADD3 R34, R2.reuse, 0x18, RZ ;  /* 0x0000001802227810 */ /* 0x040fe40007ffe0ff */
[C---:B------:R-:W-:Y:S02]  /*18b40*/  IADD3 R13, R2.reuse, 0x20, RZ ;  /* 0x00000020020d7810 */ /* 0x040fe40007ffe0ff */
[----:B------:R-:W-:Y:S02]  /*18b50*/  FMNMX.FTZ R6, R147, R6, !PT ;  /* 0x0000000693067209 */ /* 0x000fe40007810000 */
[----:B------:R-:W-:Y:S02]  /*18b60*/  FMNMX.FTZ R4, R191, R4, !PT ;  /* 0x00000004bf047209 */ /* 0x000fe40007810000 */
[----:B------:R-:W-:Y:S02]  /*18b70*/  IADD3 R19, R2, 0x30, RZ ;  /* 0x0000003002137810 */ /* 0x000fe40007ffe0ff */
[----:B------:R-:W-:Y:S02]  /*18b80*/  I2FP.F32.S32 R17, R17 ;  /* 0x0000001100117245 */ /* 0x000fe40000201400 */
[----:B------:R-:W-:Y:S02]  /*18b90*/  I2FP.F32.S32 R34, R34 ;  /* 0x0000002200227245 */ /* 0x000fe40000201400 */
[----:B------:R-:W-:Y:S01]  /*18ba0*/  FMNMX.FTZ R6, R149, R6, !PT ;  /* 0x0000000695067209 */ /* 0x000fe20007810000 */
[C---:B------:R-:W-:Y:S01]  /*18bb0*/  FFMA.FTZ R192, R0.reuse, R17, R192 ;  /* 0x0000001100c07223 */ /* 0x040fe200000100c0 */
[----:B------:R-:W-:Y:S01]  /*18bc0*/  I2FP.F32.S32 R13, R13 ;  /* 0x0000000d000d7245 */ /* 0x000fe20000201400 */
[C---:B------:R-:W-:Y:S01]  /*18bd0*/  FFMA.FTZ R146, R0.reuse, R17, R146 ;  /* 0x0000001100927223 */ /* 0x040fe20000010092 */
[----:B------:R-:W-:Y:S01]  /*18be0*/  FMNMX.FTZ R4, R195, R4, !PT ;  /* 0x00000004c3047209 */ /* 0x000fe20007810000 */
[C---:B------:R-:W-:Y:S01]  /*18bf0*/  FFMA.FTZ R199, R0.reuse, R34, R199 ;  /* 0x0000002200c77223 */ /* 0x040fe200000100c7 */
[----:B------:R-:W-:Y:S01]  /*18c00*/  I2FP.F32.S32 R19, R19 ;  /* 0x0000001300137245 */ /* 0x000fe20000201400 */
[CC--:B------:R-:W-:Y:S01]  /*18c10*/  FFMA.FTZ R226, R0.reuse, R13.reuse, R226 ;  /* 0x0000000d00e27223 */ /* 0x0c0fe200000100e2 */
[----:B------:R-:W-:Y:S01]  /*18c20*/  FMNMX.FTZ R17, R193, R6, !PT ;  /* 0x00000006c1117209 */ /* 0x000fe20007810000 */
[C---:B------:R-:W-:Y:S01]  /*18c30*/  FFMA.FTZ R218, R0.reuse, R13, R218 ;  /* 0x0000000d00da7223 */ /* 0x040fe200000100da */
        /* <DEDUP_REMOVED lines=13> */
[----:B------:R-:W-:Y:S02]  /*18d10*/  IADD3 R13, R2, 0x39, RZ ;  /* 0x00000039020d7810 */ /* 0x000fe40007ffe0ff */
        /* <DEDUP_REMOVED lines=25> */
[----:B------:R-:W-:Y:S02]  /*18eb0*/  IADD3 R3, R2, 0x49, RZ ;  /* 0x0000004902037810 */ /* 0x000fe40007ffe0ff */
[----:B------:R-:W-:Y:S02]  /*18ec0*/  FMNMX.FTZ R17, R204, R17, !PT ;  /* 0x00000011cc117209 */ /* 0x000fe40007810000 */
[----:B------:R-:W-:Y:S02]  /*18ed0*/  IADD3 R13, R2, 0x60, RZ ;  /* 0x00000060020d7810 */ /* 0x000fe40007ffe0ff */
[----:B------:R-:W-:Y:S02]  /*18ee0*/  FMNMX.FTZ R19, R196, R19, !PT ;  /* 0x00000013c4137209 */ /* 0x000fe40007810000 */
[----:B------:R-:W-:Y:S02]  /*18ef0*/  I2FP.F32.S32 R3, R3 ;  /* 0x0000000300037245 */ /* 0x000fe40000201400 */
[----:B------:R-:W-:Y:S02]  /*18f00*/  FMNMX.FTZ R17, R194, R17, !PT ;  /* 0x00000011c2117209 */ /* 0x000fe40007810000 */
[----:B------:R-:W-:Y:S01]  /*18f10*/  I2FP.F32.S32 R13, R13 ;  /* 0x0000000d000d7245 */ /* 0x000fe20000201400 */
[-C--:B------:R-:W-:Y:S01]  /*18f20*/  FFMA.FTZ R150, R0, R3.reuse, R150 ;  /* 0x0000000300967223 */ /* 0x080fe20000010096 */
[----:B------:R-:W-:Y:S01]  /*18f30*/  IADD3 R21, R2, 0x50, RZ ;  /* 0x0000005002157810 */ /* 0x000fe20007ffe0ff */
[----:B------:R-:W-:Y:S01]  /*18f40*/  FFMA.FTZ R142, R0, R3, R142 ;  /* 0x00000003008e7223 */ /* 0x000fe2000001008e */
        /* <DEDUP_REMOVED lines=16> */
[----:B------:R-:W-:Y:S02]  /*19050*/  IADD3 R19, R2, 0x68, RZ ;  /* 0x0000006802137810 */ /* 0x000fe40007ffe0ff */
        /* <DEDUP_REMOVED lines=11> */
[----:B------:R-:W-:Y:S01]  /*19110*/  IADD3 R5, R2, 0x69, RZ ;  /* 0x0000006902057810 */ /* 0x000fe20007ffe0ff */
[----:B------:R-:W-:Y:S01]  /*19120*/  FFMA.FTZ R112, R0, R19, R112 ;  /* 0x0000001300707223 */ /* 0x000fe20000010070 */
[----:B------:R-:W-:Y:S01]  /*19130*/  FMNMX.FTZ R13, R128, R13, !PT ;  /* 0x0000000d800d7209 */ /* 0x000fe20007810000 */
[----:B------:R-:W-:Y:S01]  /*19140*/  FFMA.FTZ R120, R0, R3, R120 ;  /* 0x0000000300787223 */ /* 0x000fe20000010078 */
[----:B------:R-:W-:Y:S01]  /*19150*/  FMNMX.FTZ R7, R134, R17, !PT ;  /* 0x0000001186077209 */ /* 0x000fe20007810000 */
[----:B------:R-:W-:Y:S01]  /*19160*/  FFMA.FTZ R114, R0, R3, R114 ;  /* 0x0000000300727223 */ /* 0x000fe20000010072 */
[----:B------:R-:W-:Y:S01]  /*19170*/  I2FP.F32.S32 R5, R5 ;  /* 0x0000000500057245 */ /* 0x000fe20000201400 */
[----:B------:R-:W-:Y:S01]  /*19180*/  LDSM.16.MT88.4 R16, [R164+0x6000] ;  /* 0x00600000a410783b */ /* 0x000fe20000004200 */
[----:B------:R-:W-:Y:S02]  /*19190*/  IADD3 R3, R2, 0x70, RZ ;  /* 0x0000007002037810 */ /* 0x000fe40007ffe0ff */
[----:B------:R-:W-:Y:S01]  /*191a0*/  FMNMX.FTZ R13, R126, R13, !PT ;  /* 0x0000000d7e0d7209 */ /* 0x000fe20007810000 */
[----:B------:R-:W-:Y:S01]  /*191b0*/  FFMA.FTZ R56, R0, R5, R56 ;  /* 0x0000000500387223 */ /* 0x000fe20000010038 */
[----:B------:R-:W-:Y:S01]  /*191c0*/  FMNMX.FTZ R7, R132, R7, !PT ;  /* 0x0000000784077209 */ /* 0x000fe20007810000 */
[----:B------:R-:W-:Y:S01]  /*191d0*/  FFMA.FTZ R108, R0, R5, R108 ;  /* 0x00000005006c7223 */ /* 0x000fe2000001006c */
[----:B------:R-:W-:Y:S01]  /*191e0*/  I2FP.F32.S32 R3, R3 ;  /* 0x0000000300037245 */ /* 0x000fe20000201400 */
[----:B------:R-:W-:Y:S01]  /*191f0*/  LDSM.16.MT88.4 R20, [R162+0x6000] ;  /* 0x00600000a214783b */ /* 0x000fe20000004200 */
        /* <DEDUP_REMOVED lines=74> */
[----:B------:R-:W-:Y:S01]  /*196a0*/  FFMA.FTZ R76, R34, UR4, -R63 ;  /* 0x00000004224c7c23 */ /* 0x000fe2000801083f */
[C---:B------:R-:W-:Y:S01]  /*196b0*/  FMUL.FTZ R34, R39.reuse, R70 ;  /* 0x0000004627227220 */ /* 0x040fe20000410000 */
[C---:B------:R-:W-:Y:S01]  /*196c0*/  FMUL.FTZ R35, R39.reuse, R71 ;  /* 0x0000004727237220 */ /* 0x040fe20000410000 */
[----:B------:R-:W-:Y:S01]  /*196d0*/  FMUL.FTZ R32, R38, R68 ;  /* 0x0000004426207220 */ /* 0x000fe20000410000 */
[----:B------:R-:W-:Y:S03]  /*196e0*/  FFMA.FTZ R125, R120, UR4, -R65 ;  /* 0x00000004787d7c23 */ /* 0x000fe60008010841 */
[----:B------:R-:W-:Y:S01]  /*196f0*/  MUFU.EX2 R103, R103 ;  /* 0x0000006700677308 */ /* 0x000fe20000000800 */
[----:B------:R-:W-:Y:S01]  /*19700*/  FFMA.FTZ R120, R58, UR4, -R63 ;  /* 0x000000043a787c23 */ /* 0x000fe2000801083f */
[C---:B------:R-:W-:Y:S01]  /*19710*/  FMUL.FTZ R6, R39.reuse, R98 ;  /* 0x0000006227067220 */ /* 0x040fe20000410000 */
[----:B------:R-:W-:Y:S01]  /*19720*/  FMUL.FTZ R7, R39, R99 ;  /* 0x0000006327077220 */ /* 0x000fe20000410000 */
[--C-:B------:R-:W-:Y:S01]  /*19730*/  FFMA.FTZ R25, R15, UR4, -R65.reuse ;  /* 0x000000040f197c23 */ /* 0x100fe20008010841 */
[C---:B------:R-:W-:Y:S01]  /*19740*/  FMUL.FTZ R14, R39.reuse, R90 ;  /* 0x0000005a270e7220 */ /* 0x040fe20000410000 */
[----:B------:R-:W-:Y:S01]  /*19750*/  FMUL.FTZ R15, R39, R91 ;  /* 0x0000005b270f7220 */ /* 0x000fe20000410000 */
[--C-:B------:R-:W-:Y:S03]  /*19760*/  FFMA.FTZ R27, R26, UR4, -R65.reuse ;  /* 0x000000041a1b7c23 */ /* 0x100fe60008010841 */
[----:B------:R-:W2:Y:S01]  /*19770*/  MUFU.EX2 R102, R102 ;  /* 0x0000006600667308 */ /* 0x000ea20000000800 */
[----:B-1----:R-:W-:Y:S01]  /*19780*/  F2FP.F16.F32.PACK_AB R41, R107, R118 ;  /* 0x000000766b29723e */ /* 0x002fe200000000ff */
[----:B------:R-:W-:Y:S01]  /*19790*/  FMUL.FTZ R26, R39, R78 ;  /* 0x0000004e271a7220 */ /* 0x000fe20000410000 */
[--C-:B------:R-:W-:Y:S01]  /*197a0*/  FFMA.FTZ R89, R199, UR4, -R65.reuse ;  /* 0x00000004c7597c23 */ /* 0x100fe20008010841 */
[--C-:B------:R-:W-:Y:S01]  /*197b0*/  FFMA.FTZ R71, R226, UR4, -R65.reuse ;  /* 0x00000004e2477c23 */ /* 0x100fe20008010841 */
[--C-:B------:R-:W-:Y:S01]  /*197c0*/  FFMA.FTZ R68, R224, UR4, -R65.reuse ;  /* 0x00000004e0447c23 */ /* 0x100fe20008010841 */
[----:B------:R-:W-:Y:S01]  /*197d0*/  FFMA.FTZ R70, R220, UR4, -R65 ;  /* 0x00000004dc467c23 */ /* 0x000fe20008010841 */
[----:B------:R-:W-:Y:S03]  /*197e0*/  FFMA.FTZ R90, R202, UR4, -R63 ;  /* 0x00000004ca5a7c23 */ /* 0x000fe6000801083f */
        /* <DEDUP_REMOVED lines=10> */
[----:B------:R-:W-:Y:S01]  /*19890*/  FFMA.FTZ R132, R132, UR4, -R65 ;  /* 0x0000000484847c23 */ /* 0x000fe20008010841 */
[--C-:B------:R-:W-:Y:S01]  /*198a0*/  FFMA.FTZ R121, R130, UR4, -R63.reuse ;  /* 0x0000000482797c23 */ /* 0x100fe2000801083f */
[--C-:B------:R-:W-:Y:S01]  /*198b0*/  FFMA.FTZ R128, R128, UR4, -R63.reuse ;  /* 0x0000000480807c23 */ /* 0x100fe2000801083f */
[--C-:B------:R-:W-:Y:S01]  /*198c0*/  FFMA.FTZ R123, R126, UR4, -R63.reuse ;  /* 0x000000047e7b7c23 */ /* 0x100fe2000801083f */
[----:B------:R-:W-:Y:S01]  /*198d0*/  FFMA.FTZ R124, R124, UR4, -R63 ;  /* 0x000000047c7c7c23 */ /* 0x000fe2000801083f */
[--C-:B------:R-:W-:Y:S03]  /*198e0*/  FFMA.FTZ R122, R122, UR4, -R65.reuse ;  /* 0x000000047a7a7c23 */ /* 0x100fe60008010841 */
[----:B------:R-:W-:Y:S01]  /*198f0*/  MUFU.EX2 R110, R110 ;  /* 0x0000006e006e7308 */ /* 0x000fe20000000800 */
[----:B------:R-:W-:Y:S01]  /*19900*/  FFMA.FTZ R116, R116, UR4, -R65 ;  /* 0x0000000474747c23 */ /* 0x000fe20008010841 */
[--C-:B------:R-:W-:Y:S01]  /*19910*/  FFMA.FTZ R129, R114, UR4, -R63.reuse ;  /* 0x0000000472817c23 */ /* 0x100fe2000801083f */
[--C-:B------:R-:W-:Y:S01]  /*19920*/  FFMA.FTZ R112, R112, UR4, -R63.reuse ;  /* 0x0000000470707c23 */ /* 0x100fe2000801083f */
[----:B------:R-:W-:Y:S01]  /*19930*/  FFMA.FTZ R108, R108, UR4, -R63 ;  /* 0x000000046c6c7c23 */ /* 0x000fe2000801083f */
[----:B------:R-:W-:Y:S01]  /*19940*/  FFMA.FTZ R106, R106, UR4, -R65 ;  /* 0x000000046a6a7c23 */ /* 0x000fe20008010841 */
[--C-:B------:R-:W-:Y:S01]  /*19950*/  FFMA.FTZ R97, R200, UR4, -R63.reuse ;  /* 0x00000004c8617c23 */ /* 0x100fe2000801083f */
[----:B------:R-:W-:Y:S03]  /*19960*/  FFMA.FTZ R88, R196, UR4, -R63 ;  /* 0x00000004c4587c23 */ /* 0x000fe6000801083f */
[----:B------:R-:W2:Y:S01]  /*19970*/  MUFU.EX2 R67, R67 ;  /* 0x0000004300437308 */ /* 0x000ea20000000800 */
[----:B-1----:R-:W-:Y:S01]  /*19980*/  F2FP.F16.F32.PACK_AB R40, R105, R109 ;  /* 0x0000006d6928723e */ /* 0x002fe200000000ff */
[----:B------:R-:W-:Y:S01]  /*19990*/  FFMA.FTZ R109, R38, R189, R109 ;  /* 0x000000bd266d7223 */ /* 0x000fe2000001006d */
[--C-:B------:R-:W-:Y:S01]  /*199a0*/  FFMA.FTZ R115, R148, UR4, -R63.reuse ;  /* 0x0000000494737c23 */ /* 0x100fe2000801083f */
[--C-:B------:R-:W-:Y:S01]  /*199b0*/  FFMA.FTZ R98, R146, UR4, -R63.reuse ;  /* 0x0000000492627c23 */ /* 0x100fe2000801083f */
[--C-:B------:R-:W-:Y:S01]  /*199c0*/  FFMA.FTZ R113, R144, UR4, -R63.reuse ;  /* 0x0000000490717c23 */ /* 0x100fe2000801083f */
[----:B------:R-:W-:Y:S01]  /*199d0*/  FFMA.FTZ R142, R142, UR4, -R63 ;  /* 0x000000048e8e7c23 */ /* 0x000fe2000801083f */
[----:B------:R-:W-:Y:S03]  /*199e0*/  FFMA.FTZ R118, R39, R188, R118 ;  /* 0x000000bc27767223 */ /* 0x000fe60000010076 */
[----:B------:R1:W-:Y:S01]  /*199f0*/  MUFU.EX2 R91, R25 ;  /* 0x00000019005b7308 */ /* 0x0003e20000000800 */
[----:B------:R-:W-:Y:S01]  /*19a00*/  FADD.FTZ R109, R105, R109 ;  /* 0x0000006d696d7221 */ /* 0x000fe20000010000 */
[----:B------:R-:W-:Y:S01]  /*19a10*/  ISETP.GT.AND P0, PT, R183, 0x1, PT ;  /* 0x00000001b700780c */ /* 0x000fe20003f04270 */
[----:B------:R-:W-:Y:S01]  /*19a20*/  FADD.FTZ R118, R107, R118 ;  /* 0x000000766b767221 */ /* 0x000fe20000010000 */
[----:B------:R-:W-:Y:S06]  /*19a30*/  MOV R183, R60 ;  /* 0x0000003c00b77202 */ /* 0x000fec0000000f00 */
[----:B------:R3:W-:Y:S01]  /*19a40*/  MUFU.EX2 R78, R33 ;  /* 0x00000021004e7308 */ /* 0x0007e20000000800 */
[C---:B--2---:R-:W-:Y:S01]  /*19a50*/  F2FP.F16.F32.PACK_AB R42, R67.reuse, R110 ;  /* 0x0000006e432a723e */ /* 0x044fe200000000ff */
[----:B------:R-:W-:Y:S04]  /*19a60*/  FADD.FTZ R110, R110, R109 ;  /* 0x0000006d6e6e7221 */ /* 0x000fe80000010000 */
[----:B------:R-:W-:Y:S01]  /*19a70*/  FADD.FTZ R110, R67, R110 ;  /* 0x0000006e436e7221 */ /* 0x000fe20000010000 */
[----:B------:R-:W-:Y:S03]  /*19a80*/  FFMA.FTZ R67, R37, UR4, -R65 ;  /* 0x0000000425437c23 */ /* 0x000fe60008010841 */
[----:B------:R-:W2:Y:S01]  /*19a90*/  MUFU.EX2 R92, R195 ;  /* 0x000000c3005c7308 */ /* 0x000ea20000000800 */
        /* <DEDUP_REMOVED lines=8> */
[----:B------:R1:W-:Y:S01]  /*19b20*/  MUFU.EX2 R84, R27 ;  /* 0x0000001b00547308 */ /* 0x0003e20000000800 */
[C---:B------:R-:W-:Y:S03]  /*19b30*/  HMMA.16816.F32 R12, R40.reuse, R20, R12 ;  /* 0x00000014280c723c */ /* 0x040fe6000000180c */
[----:B------:R-:W-:Y:S01]  /*19b40*/  FFMA.FTZ R85, R193, UR4, -R63 ;  /* 0x00000004c1557c23 */ /* 0x000fe2000801083f */
[----:B---3--:R-:W-:Y:S01]  /*19b50*/  FMUL.FTZ R33, R38, R69 ;  /* 0x0000004526217220 */ /* 0x008fe20000410000 */
[----:B------:R-:W-:Y:S01]  /*19b60*/  FFMA.FTZ R69, R222, UR4, -R65 ;  /* 0x00000004de457c23 */ /* 0x000fe20008010841 */
[C---:B------:R-:W-:Y:S03]  /*19b70*/  HMMA.16816.F32 R16, R40.reuse, R22, R16 ;  /* 0x000000162810723c */ /* 0x040fe60000001810 */
[----:B------:R-:W-:Y:S02]  /*19b80*/  MUFU.EX2 R76, R76 ;  /* 0x0000004c004c7308 */ /* 0x000fe40000000800 */
[C---:B------:R-:W-:Y:S01]  /*19b90*/  FMUL.FTZ R20, R38.reuse, R80 ;  /* 0x0000005026147220 */ /* 0x040fe20000410000 */
[----:B------:R-:W-:Y:S01]  /*19ba0*/  FMUL.FTZ R21, R38, R81 ;  /* 0x0000005126157220 */ /* 0x000fe20000410000 */
[C---:B------:R-:W-:Y:S01]  /*19bb0*/  FMUL.FTZ R22, R39.reuse, R82 ;  /* 0x0000005227167220 */ /* 0x040fe20000410000 */
[C---:B------:R-:W-:Y:S05]  /*19bc0*/  FMUL.FTZ R23, R39.reuse, R83 ;  /* 0x0000005327177220 */ /* 0x040fea0000410000 */
[----:B------:R-:W3:Y:S01]  /*19bd0*/  MUFU.EX2 R85, R85 ;  /* 0x0000005500557308 */ /* 0x000ee20000000800 */
[C---:B-1----:R-:W-:Y:S01]  /*19be0*/  FMUL.FTZ R27, R39.reuse, R79 ;  /* 0x0000004f271b7220 */ /* 0x042fe20000410000 */
[----:B------:R-:W-:Y:S01]  /*19bf0*/  FFMA.FTZ R77, R212, UR4, -R63 ;  /* 0x00000004d44d7c23 */ /* 0x000fe2000801083f */
[--C-:B------:R-:W-:Y:S01]  /*19c00*/  FFMA.FTZ R79, R210, UR4, -R65.reuse ;  /* 0x00000004d24f7c23 */ /* 0x100fe20008010841 */
[--C-:B------:R-:W-:Y:S01]  /*19c10*/  FFMA.FTZ R82, R208, UR4, -R65.reuse ;  /* 0x00000004d0527c23 */ /* 0x100fe20008010841 */
        /* <DEDUP_REMOVED lines=9> */
[C---:B------:R-:W-:Y:S01]  /*19cb0*/  FMUL.FTZ R30, R39.reuse, R74 ;  /* 0x0000004a271e7220 */ /* 0x040fe20000410000 */
[----:B------:R-:W-:Y:S01]  /*19cc0*/  FMUL.FTZ R31, R39, R75 ;  /* 0x0000004b271f7220 */ /* 0x000fe20000410000 */
[----:B------:R-:W-:Y:S03]  /*19cd0*/  FADD.FTZ R39, R103, R118 ;  /* 0x0000007667277221 */ /* 0x000fe60000010000 */
[----:B------:R1:W4:Y:S01]  /*19ce0*/  MUFU.EX2 R73, R57 ;  /* 0x0000003900497308 */ /* 0x0003220000000800 */
[--C-:B------:R-:W-:Y:S01]  /*19cf0*/  FFMA.FTZ R75, R218, UR4, -R63.reuse ;  /* 0x00000004da4b7c23 */ /* 0x100fe2000801083f */
[--C-:B------:R-:W-:Y:S01]  /*19d00*/  FFMA.FTZ R74, R216, UR4, -R63.reuse ;  /* 0x00000004d84a7c23 */ /* 0x100fe2000801083f */
[C---:B------:R-:W-:Y:S03]  /*19d10*/  HMMA.16816.F32 R28, R40.reuse, R44, R28 ;  /* 0x0000002c281c723c */ /* 0x040fe6000000181c */
[----:B------:R-:W-:Y:S01]  /*19d20*/  FFMA.FTZ R72, R214, UR4, -R63 ;  /* 0x00000004d6487c23 */ /* 0x000fe2000801083f */
[----:B------:R-:W-:Y:S03]  /*19d30*/  FADD.FTZ R39, R102, R39 ;  /* 0x0000002766277221 */ /* 0x000fe60000010000 */
[----:B------:R-:W-:Y:S01]  /*19d40*/  MUFU.EX2 R69, R69 ;  /* 0x0000004500457308 */ /* 0x000fe20000000800 */
[----:B------:R-:W-:Y:S01]  /*19d50*/  HMMA.16816.F32 R32, R40, R46, R32 ;  /* 0x0000002e2820723c */ /* 0x000fe20000001820 */
[----:B------:R-:W5:Y:S02]  /*19d60*/  LDSM.16.MT88.4 R44, [R161+0x6800] ;  /* 0x00680000a12c783b */ /* 0x000f640000004200 */
[----:B--2---:R-:W-:Y:S01]  /*19d70*/  FADD.FTZ R38, R92, R39 ;  /* 0x000000275c267221 */ /* 0x004fe20000010000 */
[--C-:B------:R-:W-:Y:S05]  /*19d80*/  FFMA.FTZ R102, R104, UR4, -R65.reuse ;  /* 0x0000000468667c23 */ /* 0x100fea0008010841 */
[----:B------:R-:W2:Y:S02]  /*19d90*/  MUFU.EX2 R70, R70 ;  /* 0x0000004600467308 */ /* 0x000ea40000000800 */
[C---:B------:R-:W-:Y:S01]  /*19da0*/  F2FP.F16.F32.PACK_AB R41, R91.reuse, R92 ;  /* 0x0000005c5b29723e */ /* 0x040fe200000000ff */
[----:B-1----:R-:W-:Y:S01]  /*19db0*/  LDSM.16.MT88.4 R56, [R161+0x8800] ;  /* 0x00880000a138783b */ /* 0x002fe20000004200 */
[----:B---3--:R-:W-:Y:S01]  /*19dc0*/  F2FP.F16.F32.PACK_AB R40, R78, R85 ;  /* 0x000000554e28723e */ /* 0x008fe200000000ff */
[----:B------:R-:W-:Y:S01]  /*19dd0*/  FADD.FTZ R38, R91, R38 ;  /* 0x000000265b267221 */ /* 0x000fe20000010000 */
[----:B----4-:R-:W-:Y:S01]  /*19de0*/  F2FP.F16.F32.PACK_AB R42, R73, R76 ;  /* 0x0000004c492a723e */ /* 0x010fe200000000ff */
[----:B------:R-:W-:Y:S03]  /*19df0*/  FFMA.FTZ R65, R36, UR4, -R65 ;  /* 0x0000000424417c23 */ /* 0x000fe60008010841 */
[----:B------:R-:W-:Y:S01]  /*19e00*/  MUFU.EX2 R75, R75 ;  /* 0x0000004b004b7308 */ /* 0x000fe20000000800 */
[C---:B------:R-:W-:Y:S01]  /*19e10*/  F2FP.F16.F32.PACK_AB R43, R84.reuse, R89 ;  /* 0x00000059542b723e */ /* 0x040fe200000000ff */
[----:B------:R-:W-:Y:S01]  /*19e20*/  LDSM.16.MT88.4 R92, [R164+0x9800] ;  /* 0x00980000a45c783b */ /* 0x000fe20000004200 */
[----:B------:R-:W-:Y:S01]  /*19e30*/  FADD.FTZ R89, R89, R38 ;  /* 0x0000002659597221 */ /* 0x000fe20000010000 */
[----:B------:R-:W-:Y:S03]  /*19e40*/  FADD.FTZ R85, R85, R110 ;  /* 0x0000006e55557221 */ /* 0x000fe60000010000 */
[----:B------:R-:W-:Y:S03]  /*19e50*/  FADD.FTZ R84, R84, R89 ;  /* 0x0000005954547221 */ /* 0x000fe60000010000 */
[----:B------:R-:W1:Y:S01]  /*19e60*/  MUFU.EX2 R74, R74 ;  /* 0x0000004a004a7308 */ /* 0x000e620000000800 */
[C---:B------:R-:W-:Y:S03]  /*19e70*/  HMMA.16816.F32 R4, R40.reuse, R48, R4 ;  /* 0x000000302804723c */ /* 0x040fe60000001804 */
[----:B------:R-:W-:Y:S03]  /*19e80*/  FADD.FTZ R85, R78, R85 ;  /* 0x000000554e557221 */ /* 0x000fe60000010000 */
[C---:B------:R-:W-:Y:S03]  /*19e90*/  HMMA.16816.F32 R8, R40.reuse, R50, R8 ;  /* 0x000000322808723c */ /* 0x040fe60000001808 */
[----:B------:R-:W-:Y:S01]  /*19ea0*/  MUFU.EX2 R72, R72 ;  /* 0x0000004800487308 */ /* 0x000fe20000000800 */
[----:B------:R-:W3:Y:S02]  /*19eb0*/  LDSM.16.MT88.4 R48, [R160+0x6800] ;  /* 0x00680000a030783b */ /* 0x000ee40000004200 */
[C---:B------:R-:W-:Y:S07]  /*19ec0*/  HMMA.16816.F32 R12, R40.reuse, R52, R12 ;  /* 0x00000034280c723c */ /* 0x040fee000000180c */
[----:B------:R-:W4:Y:S01]  /*19ed0*/  MUFU.EX2 R77, R77 ;  /* 0x0000004d004d7308 */ /* 0x000f220000000800 */
[C---:B------:R-:W-:Y:S01]  /*19ee0*/  HMMA.16816.F32 R16, R40.reuse, R54, R16 ;  /* 0x000000362810723c */ /* 0x040fe20000001810 */
[----:B------:R-:W4:Y:S08]  /*19ef0*/  LDSM.16.MT88.4 R52, [R164+0x7000] ;  /* 0x00700000a434783b */ /* 0x000f300000004200 */
[----:B------:R-:W-:Y:S01]  /*19f00*/  MUFU.EX2 R79, R79 ;  /* 0x0000004f004f7308 */ /* 0x000fe20000000800 */
[C---:B-----5:R-:W-:Y:S06]  /*19f10*/  HMMA.16816.F32 R20, R40.reuse, R44, R20 ;  /* 0x0000002c2814723c */ /* 0x060fec0000001814 */
[C---:B------:R-:W-:Y:S03]  /*19f20*/  HMMA.16816.F32 R24, R40.reuse, R46, R24 ;  /* 0x0000002e2818723c */ /* 0x040fe60000001818 */
[----:B------:R-:W5:Y:S01]  /*19f30*/  MUFU.EX2 R82, R82 ;  /* 0x0000005200527308 */ /* 0x000f620000000800 */
[----:B------:R-:W5:Y:S09]  /*19f40*/  LDSM.16.MT88.4 R44, [R162+0x7000] ;  /* 0x00700000a22c783b */ /* 0x000f720000004200 */
[----:B------:R-:W-:Y:S10]  /*19f50*/  MUFU.EX2 R81, R81 ;  /* 0x0000005100517308 */ /* 0x000ff40000000800 */
[----:B------:R-:W-:Y:S01]  /*19f60*/  MUFU.EX2 R90, R90 ;  /* 0x0000005a005a7308 */ /* 0x000fe20000000800 */
[C---:B---3--:R-:W-:Y:S06]  /*19f70*/  HMMA.16816.F32 R28, R40.reuse, R48, R28 ;  /* 0x00000030281c723c */ /* 0x048fec000000181c */
[----:B------:R-:W-:Y:S03]  /*19f80*/  HMMA.16816.F32 R32, R40, R50, R32 ;  /* 0x000000322820723c */ /* 0x000fe60000001820 */
[----:B------:R-:W3:Y:S01]  /*19f90*/  MUFU.EX2 R80, R80 ;  /* 0x0000005000507308 */ /* 0x000ee20000000800 */
[----:B------:R-:W3:Y:S03]  /*19fa0*/  LDSM.16.MT88.4 R48, [R161+0x7000] ;  /* 0x00700000a130783b */ /* 0x000ee60000004200 */
[----:B------:R-:W-:Y:S01]  /*19fb0*/  F2FP.F16.F32.PACK_AB R41, R68, R71 ;  /* 0x000000474429723e */ /* 0x000fe200000000ff */
[----:B------:R-:W-:Y:S05]  /*19fc0*/  FADD.FTZ R71, R71, R84 ;  /* 0x0000005447477221 */ /* 0x000fea0000010000 */
[----:B------:R-:W3:Y:S01]  /*19fd0*/  MUFU.EX2 R97, R97 ;  /* 0x0000006100617308 */ /* 0x000ee20000000800 */
[----:B--2---:R-:W-:Y:S01]  /*19fe0*/  F2FP.F16.F32.PACK_AB R43, R70, R69 ;  /* 0x00000045462b723e */ /* 0x004fe200000000ff */
[----:B------:R-:W-:Y:S01]  /*19ff0*/  FADD.FTZ R68, R68, R71 ;  /* 0x0000004744447221 */ /* 0x000fe20000010000 */
[----:B-1----:R-:W-:Y:S02]  /*1a000*/  F2FP.F16.F32.PACK_AB R40, R74, R75 ;  /* 0x0000004b4a28723e */ /* 0x002fe400000000ff */
[----:B----4-:R-:W-:Y:S01]  /*1a010*/  F2FP.F16.F32.PACK_AB R42, R77, R72 ;  /* 0x000000484d2a723e */ /* 0x010fe200000000ff */
[----:B------:R-:W-:Y:S04]  /*1a020*/  FADD.FTZ R69, R69, R68 ;  /* 0x0000004445457221 */ /* 0x000fe80000010000 */
[----:B------:R-:W-:Y:S01]  /*1a030*/  MUFU.EX2 R117, R117 ;  /* 0x0000007500757308 */ /* 0x000fe20000000800 */
[----:B------:R-:W-:Y:S01]  /*1a040*/  FADD.FTZ R70, R70, R69 ;  /* 0x0000004546467221 */ /* 0x000fe20000010000 */
[C---:B------:R-:W-:Y:S08]  /*1a050*/  HMMA.16816.F32 R4, R40.reuse, R52, R4 ;  /* 0x000000342804723c */ /* 0x040ff00000001804 */
[----:B------:R-:W-:Y:S01]  /*1a060*/  MUFU.EX2 R138, R138 ;  /* 0x0000008a008a7308 */ /* 0x000fe20000000800 */
[C---:B------:R-:W-:Y:S01]  /*1a070*/  HMMA.16816.F32 R8, R40.reuse, R54, R8 ;  /* 0x000000362808723c */ /* 0x040fe20000001808 */
[----:B------:R-:W1:Y:S08]  /*1a080*/  LDSM.16.MT88.4 R52, [R160+0x7000] ;  /* 0x00700000a034783b */ /* 0x000e700000004200 */
[----:B------:R-:W-:Y:S01]  /*1a090*/  MUFU.EX2 R119, R119 ;  /* 0x0000007700777308 */ /* 0x000fe20000000800 */
[C---:B-----5:R-:W-:Y:S06]  /*1a0a0*/  HMMA.16816.F32 R12, R40.reuse, R44, R12 ;  /* 0x0000002c280c723c */ /* 0x060fec000000180c */
[C---:B------:R-:W-:Y:S01]  /*1a0b0*/  HMMA.16816.F32 R16, R40.reuse, R46, R16 ;  /* 0x0000002e2810723c */ /* 0x040fe20000001810 */
[----:B------:R-:W2:Y:S02]  /*1a0c0*/  LDSM.16.MT88.4 R44, [R164+0x7800] ;  /* 0x00780000a42c783b */ /* 0x000ea40000004200 */
[----:B------:R-:W-:Y:S03]  /*1a0d0*/  MUFU.EX2 R132, R132 ;  /* 0x0000008400847308 */ /* 0x000fe60000000800 */
[C---:B---3--:R-:W-:Y:S07]  /*1a0e0*/  HMMA.16816.F32 R20, R40.reuse, R48, R20 ;  /* 0x000000302814723c */ /* 0x048fee0000001814 */
[----:B------:R-:W-:Y:S01]  /*1a0f0*/  MUFU.EX2 R121, R121 ;  /* 0x0000007900797308 */ /* 0x000fe20000000800 */
[C---:B------:R-:W-:Y:S01]  /*1a100*/  HMMA.16816.F32 R24, R40.reuse, R50, R24 ;  /* 0x000000322818723c */ /* 0x040fe20000001818 */
[----:B------:R-:W3:Y:S08]  /*1a110*/  LDSM.16.MT88.4 R48, [R162+0x7800] ;  /* 0x00780000a230783b */ /* 0x000ef00000004200 */
[----:B------:R-:W-:Y:S10]  /*1a120*/  MUFU.EX2 R83, R83 ;  /* 0x0000005300537308 */ /* 0x000ff40000000800 */
[----:B------:R-:W4:Y:S01]  /*1a130*/  MUFU.EX2 R88, R88 ;  /* 0x0000005800587308 */ /* 0x000f220000000800 */
[C---:B-1----:R-:W-:Y:S09]  /*1a140*/  HMMA.16816.F32 R28, R40.reuse, R52, R28 ;  /* 0x00000034281c723c */ /* 0x042ff2000000181c */
[----:B------:R-:W-:Y:S01]  /*1a150*/  MUFU.EX2 R128, R128 ;  /* 0x0000008000807308 */ /* 0x000fe20000000800 */
[----:B------:R-:W-:Y:S01]  /*1a160*/  HMMA.16816.F32 R32, R40, R54, R32 ;  /* 0x000000362820723c */ /* 0x000fe20000001820 */
[----:B------:R-:W1:Y:S06]  /*1a170*/  LDSM.16.MT88.4 R52, [R161+0x7800] ;  /* 0x00780000a134783b */ /* 0x000e6c0000004200 */
[----:B------:R-:W-:Y:S02]  /*1a180*/  F2FP.F16.F32.PACK_AB R41, R82, R79 ;  /* 0x0000004f5229723e */ /* 0x000fe400000000ff */
[----:B------:R-:W-:Y:S02]  /*1a190*/  MUFU.EX2 R96, R96 ;  /* 0x0000006000607308 */ /* 0x000fe40000000800 */
[----:B------:R-:W-:Y:S01]  /*1a1a0*/  F2FP.F16.F32.PACK_AB R43, R80, R81 ;  /* 0x00000051502b723e */ /* 0x000fe200000000ff */
[----:B------:R-:W-:Y:S01]  /*1a1b0*/  FADD.FTZ R79, R79, R70 ;  /* 0x000000464f4f7221 */ /* 0x000fe20000010000 */
[----:B------:R-:W-:Y:S02]  /*1a1c0*/  F2FP.F16.F32.PACK_AB R40, R97, R90 ;  /* 0x0000005a6128723e */ /* 0x000fe400000000ff */
[----:B----4-:R-:W-:Y:S01]  /*1a1d0*/  F2FP.F16.F32.PACK_AB R42, R88, R83 ;  /* 0x00000053582a723e */ /* 0x010fe200000000ff */
[----:B------:R-:W-:Y:S03]  /*1a1e0*/  FADD.FTZ R82, R82, R79 ;  /* 0x0000004f52527221 */ /* 0x000fe60000010000 */
[----:B------:R-:W-:Y:S01]  /*1a1f0*/  MUFU.EX2 R123, R123 ;  /* 0x0000007b007b7308 */ /* 0x000fe20000000800 */
[----:B------:R-:W-:Y:S02]  /*1a200*/  FADD.FTZ R81, R81, R82 ;  /* 0x0000005251517221 */ /* 0x000fe40000010000 */
[C---:B--2---:R-:W-:Y:S07]  /*1a210*/  HMMA.16816.F32 R4, R40.reuse, R44, R4 ;  /* 0x0000002c2804723c */ /* 0x044fee0000001804 */
[----:B------:R-:W-:Y:S01]  /*1a220*/  MUFU.EX2 R124, R124 ;  /* 0x0000007c007c7308 */ /* 0x000fe20000000800 */
[----:B------:R-:W-:Y:S01]  /*1a230*/  FADD.FTZ R81, R80, R81 ;  /* 0x0000005150517221 */ /* 0x000fe20000010000 */
[C---:B------:R-:W-:Y:S01]  /*1a240*/  HMMA.16816.F32 R8, R40.reuse, R46, R8 ;  /* 0x0000002e2808723c */ /* 0x040fe20000001808 */
[----:B------:R-:W2:Y:S07]  /*1a250*/  LDSM.16.MT88.4 R44, [R160+0x7800] ;  /* 0x00780000a02c783b */ /* 0x000eae0000004200 */
[----:B------:R-:W-:Y:S01]  /*1a260*/  MUFU.EX2 R122, R122 ;  /* 0x0000007a007a7308 */ /* 0x000fe20000000800 */
[C---:B---3--:R-:W-:Y:S06]  /*1a270*/  HMMA.16816.F32 R12, R40.reuse, R48, R12 ;  /* 0x00000030280c723c */ /* 0x048fec000000180c */
[C---:B------:R-:W-:Y:S01]  /*1a280*/  HMMA.16816.F32 R16, R40.reuse, R50, R16 ;  /* 0x000000322810723c */ /* 0x040fe20000001810 */
[----:B------:R-:W3:Y:S02]  /*1a290*/  LDSM.16.MT88.4 R48, [R164+0x8000] ;  /* 0x00800000a430783b */ /* 0x000ee40000004200 */
[----:B------:R-:W4:Y:S03]  /*1a2a0*/  MUFU.EX2 R125, R125 ;  /* 0x0000007d007d7308 */ /* 0x000f260000000800 */
[C---:B-1----:R-:W-:Y:S07]  /*1a2b0*/  HMMA.16816.F32 R20, R40.reuse, R52, R20 ;  /* 0x000000342814723c */ /* 0x042fee0000001814 */
[----:B------:R-:W-:Y:S01]  /*1a2c0*/  MUFU.EX2 R116, R116 ;  /* 0x0000007400747308 */ /* 0x000fe20000000800 */
[C---:B------:R-:W-:Y:S01]  /*1a2d0*/  HMMA.16816.F32 R24, R40.reuse, R54, R24 ;  /* 0x000000362818723c */ /* 0x040fe20000001818 */
[----:B------:R-:W1:Y:S08]  /*1a2e0*/  LDSM.16.MT88.4 R52, [R162+0x8000] ;  /* 0x00800000a234783b */ /* 0x000e700000004200 */
[----:B------:R-:W5:Y:S02]  /*1a2f0*/  MUFU.EX2 R99, R99 ;  /* 0x0000006300637308 */ /* 0x000f640000000800 */
[----:B----4-:R-:W-:Y:S08]  /*1a300*/  F2FP.F16.F32.PACK_AB R37, R125, R122 ;  /* 0x0000007a7d25723e */ /* 0x010ff000000000ff */
[----:B------:R-:W-:Y:S01]  /*1a310*/  MUFU.EX2 R111, R111 ;  /* 0x0000006f006f7308 */ /* 0x000fe20000000800 */
[C---:B--2---:R-:W-:Y:S09]  /*1a320*/  HMMA.16816.F32 R28, R40.reuse, R44, R28 ;  /* 0x0000002c281c723c */ /* 0x044ff2000000181c */
[----:B------:R-:W2:Y:S01]  /*1a330*/  MUFU.EX2 R150, R150 ;  /* 0x0000009600967308 */ /* 0x000ea20000000800 */
[----:B------:R-:W-:Y:S01]  /*1a340*/  HMMA.16816.F32 R32, R40, R46, R32 ;  /* 0x0000002e2820723c */ /* 0x000fe20000001820 */
[----:B------:R-:W4:Y:S08]  /*1a350*/  LDSM.16.MT88.4 R44, [R161+0x8000] ;  /* 0x00800000a12c783b */ /* 0x000f300000004200 */
[----:B------:R-:W-:Y:S02]  /*1a360*/  MUFU.EX2 R115, R115 ;  /* 0x0000007300737308 */ /* 0x000fe40000000800 */
[----:B-----5:R-:W-:Y:S01]  /*1a370*/  F2FP.F16.F32.PACK_AB R41, R99, R96 ;  /* 0x000000606329723e */ /* 0x020fe200000000ff */
[----:B------:R-:W-:Y:S07]  /*1a380*/  FADD.FTZ R96, R96, R81 ;  /* 0x0000005160607221 */ /* 0x000fee0000010000 */
[----:B------:R-:W5:Y:S01]  /*1a390*/  MUFU.EX2 R98, R98 ;  /* 0x0000006200627308 */ /* 0x000f620000000800 */
[----:B--2---:R-:W-:Y:S09]  /*1a3a0*/  F2FP.F16.F32.PACK_AB R43, R150, R111 ;  /* 0x0000006f962b723e */ /* 0x004ff200000000ff */
[----:B------:R-:W-:Y:S10]  /*1a3b0*/  MUFU.EX2 R113, R113 ;  /* 0x0000007100717308 */ /* 0x000ff40000000800 */
[----:B------:R-:W2:Y:S01]  /*1a3c0*/  MUFU.EX2 R142, R142 ;  /* 0x0000008e008e7308 */ /* 0x000ea20000000800 */
[----:B-----5:R-:W-:Y:S09]  /*1a3d0*/  F2FP.F16.F32.PACK_AB R40, R98, R115 ;  /* 0x000000736228723e */ /* 0x020ff200000000ff */
[----:B------:R-:W5:Y:S10]  /*1a3e0*/  MUFU.EX2 R127, R127 ;  /* 0x0000007f007f7308 */ /* 0x000f740000000800 */
[----:B------:R-:W-:Y:S01]  /*1a3f0*/  MUFU.EX2 R120, R120 ;  /* 0x0000007800787308 */ /* 0x000fe20000000800 */
[----:B--2---:R-:W-:Y:S07]  /*1a400*/  F2FP.F16.F32.PACK_AB R42, R142, R113 ;  /* 0x000000718e2a723e */ /* 0x004fee00000000ff */
[C---:B---3--:R-:W-:Y:S02]  /*1a410*/  HMMA.16816.F32 R4, R40.reuse, R48, R4 ;  /* 0x000000302804723c */ /* 0x048fe40000001804 */
[----:B------:R-:W2:Y:S01]  /*1a420*/  MUFU.EX2 R129, R129 ;  /* 0x0000008100817308 */ /* 0x000ea20000000800 */
[----:B-----5:R-:W-:Y:S03]  /*1a430*/  F2FP.F16.F32.PACK_AB R39, R127, R116 ;  /* 0x000000747f27723e */ /* 0x020fe600000000ff */
[C---:B------:R-:W-:Y:S01]  /*1a440*/  HMMA.16816.F32 R8, R40.reuse, R50, R8 ;  /* 0x000000322808723c */ /* 0x040fe20000001808 */
[----:B------:R-:W3:Y:S05]  /*1a450*/  LDSM.16.MT88.4 R48, [R160+0x8000] ;  /* 0x00800000a030783b */ /* 0x000eea0000004200 */
[----:B------:R-:W-:Y:S01]  /*1a460*/  MUFU.EX2 R112, R112 ;  /* 0x0000007000707308 */ /* 0x000fe20000000800 */
[C---:B-1----:R-:W-:Y:S09]  /*1a470*/  HMMA.16816.F32 R12, R40.reuse, R52, R12 ;  /* 0x00000034280c723c */ /* 0x042ff2000000180c */
[----:B------:R-:W1:Y:S01]  /*1a480*/  MUFU.EX2 R107, R108 ;  /* 0x0000006c006b7308 */ /* 0x000e620000000800 */
[C---:B------:R-:W-:Y:S01]  /*1a490*/  HMMA.16816.F32 R16, R40.reuse, R54, R16 ;  /* 0x000000362810723c */ /* 0x040fe20000001810 */
[----:B------:R-:W5:Y:S02]  /*1a4a0*/  LDSM.16.MT88.4 R52, [R164+0x8800] ;  /* 0x00880000a434783b */ /* 0x000f640000004200 */
[----:B--2---:R-:W-:Y:S03]  /*1a4b0*/  F2FP.F16.F32.PACK_AB R36, R129, R120 ;  /* 0x000000788124723e */ /* 0x004fe600000000ff */
[C---:B----4-:R-:W-:Y:S03]  /*1a4c0*/  HMMA.16816.F32 R20, R40.reuse, R44, R20 ;  /* 0x0000002c2814723c */ /* 0x050fe60000001814 */
[----:B------:R-:W-:Y:S03]  /*1a4d0*/  MUFU.EX2 R103, R106 ;  /* 0x0000006a00677308 */ /* 0x000fe60000000800 */
[C---:B------:R-:W-:Y:S01]  /*1a4e0*/  HMMA.16816.F32 R24, R40.reuse, R46, R24 ;  /* 0x0000002e2818723c */ /* 0x040fe20000001818 */
[----:B------:R-:W2:Y:S06]  /*1a4f0*/  LDSM.16.MT88.4 R44, [R162+0x8800] ;  /* 0x00880000a22c783b */ /* 0x000eac0000004200 */
[----:B------:R-:W4:Y:S01]  /*1a500*/  MUFU.EX2 R102, R102 ;  /* 0x0000006600667308 */ /* 0x000f220000000800 */
[----:B-1----:R-:W-:Y:S09]  /*1a510*/  F2FP.F16.F32.PACK_AB R38, R107, R112 ;  /* 0x000000706b26723e */ /* 0x002ff200000000ff */
[----:B------:R-:W-:Y:S01]  /*1a520*/  MUFU.EX2 R67, R67 ;  /* 0x0000004300437308 */ /* 0x000fe20000000800 */
[C---:B---3--:R-:W-:Y:S09]  /*1a530*/  HMMA.16816.F32 R28, R40.reuse, R48, R28 ;  /* 0x00000030281c723c */ /* 0x048ff2000000181c */
[----:B------:R-:W1:Y:S02]  /*1a540*/  MUFU.EX2 R188, R65 ;  /* 0x0000004100bc7308 */ /* 0x000e640000000800 */
[----:B----4-:R-:W-:Y:S01]  /*1a550*/  F2FP.F16.F32.PACK_AB R69, R102, R103 ;  /* 0x000000676645723e */ /* 0x010fe200000000ff */
[----:B------:R-:W-:Y:S01]  /*1a560*/  HMMA.16816.F32 R32, R40, R50, R32 ;  /* 0x000000322820723c */ /* 0x000fe20000001820 */
[----:B------:R-:W3:Y:S06]  /*1a570*/  LDSM.16.MT88.4 R48, [R160+0x8800] ;  /* 0x00880000a030783b */ /* 0x000eec0000004200 */
[----:B------:R-:W-:Y:S04]  /*1a580*/  F2FP.F16.F32.PACK_AB R41, R138, R117 ;  /* 0x000000758a29723e */ /* 0x000fe800000000ff */
[----:B------:R-:W-:Y:S02]  /*1a590*/  F2FP.F16.F32.PACK_AB R43, R132, R119 ;  /* 0x00000077842b723e */ /* 0x000fe400000000ff */
[----:B------:R-:W-:Y:S02]  /*1a5a0*/  F2FP.F16.F32.PACK_AB R40, R128, R121 ;  /* 0x000000798028723e */ /* 0x000fe400000000ff */
[----:B------:R-:W-:Y:S02]  /*1a5b0*/  F2FP.F16.F32.PACK_AB R42, R124, R123 ;  /* 0x0000007b7c2a723e */ /* 0x000fe400000000ff */
[----:B-1----:R-:W-:Y:S05]  /*1a5c0*/  F2FP.F16.F32.PACK_AB R71, R188, R67 ;  /* 0x00000043bc47723e */ /* 0x002fea00000000ff */
[C---:B-----5:R-:W-:Y:S06]  /*1a5d0*/  HMMA.16816.F32 R4, R40.reuse, R52, R4 ;  /* 0x000000342804723c */ /* 0x060fec0000001804 */
        /* <DEDUP_REMOVED lines=11> */
[----:B------:R-:W-:Y:S01]  /*1a690*/  FFMA.FTZ R48, R66, UR4, -R63 ;  /* 0x0000000442307c23 */ /* 0x000fe2000801083f */
[C---:B-1----:R-:W-:Y:S05]  /*1a6a0*/  HMMA.16816.F32 R4, R36.reuse, R52, R4 ;  /* 0x000000342404723c */ /* 0x042fea0000001804 */
[----:B------:R-:W-:Y:S01]  /*1a6b0*/  FADD.FTZ R50, R76, R85 ;  /* 0x000000554c327221 */ /* 0x000fe20000010000 */
[C---:B------:R-:W-:Y:S01]  /*1a6c0*/  HMMA.16816.F32 R8, R36.reuse, R54, R8 ;  /* 0x000000362408723c */ /* 0x040fe20000001808 */
[----:B------:R-:W1:Y:S01]  /*1a6d0*/  LDSM.16.MT88.4 R84, [R162+0x9800] ;  /* 0x00980000a254783b */ /* 0x000e620000004200 */
[----:B------:R-:W-:Y:S03]  /*1a6e0*/  MUFU.EX2 R48, R48 ;  /* 0x0000003000307308 */ /* 0x000fe60000000800 */
[----:B------:R-:W-:Y:S01]  /*1a6f0*/  FADD.FTZ R50, R73, R50 ;  /* 0x0000003249327221 */ /* 0x000fe20000010000 */
[C---:B--2---:R-:W-:Y:S05]  /*1a700*/  HMMA.16816.F32 R12, R36.reuse, R44, R12 ;  /* 0x0000002c240c723c */ /* 0x044fea000000180c */
[----:B------:R-:W-:Y:S01]  /*1a710*/  FADD.FTZ R75, R75, R50 ;  /* 0x000000324b4b7221 */ /* 0x000fe20000010000 */
[C---:B------:R-:W-:Y:S05]  /*1a720*/  HMMA.16816.F32 R16, R36.reuse, R46, R16 ;  /* 0x0000002e2410723c */ /* 0x040fea0000001810 */
[----:B------:R-:W-:Y:S01]  /*1a730*/  FADD.FTZ R75, R74, R75 ;  /* 0x0000004b4a4b7221 */ /* 0x000fe20000010000 */
[C---:B----4-:R-:W-:Y:S05]  /*1a740*/  HMMA.16816.F32 R20, R36.reuse, R56, R20 ;  /* 0x000000382414723c */ /* 0x050fea0000001814 */
[--C-:B------:R-:W-:Y:S01]  /*1a750*/  FFMA.FTZ R49, R64, UR4, -R63.reuse ;  /* 0x0000000440317c23 */ /* 0x100fe2000801083f */
[C---:B------:R-:W-:Y:S05]  /*1a760*/  HMMA.16816.F32 R24, R36.reuse, R58, R24 ;  /* 0x0000003a2418723c */ /* 0x040fea0000001818 */
[----:B------:R-:W-:Y:S01]  /*1a770*/  FFMA.FTZ R44, R62, UR4, -R63 ;  /* 0x000000043e2c7c23 */ /* 0x000fe2000801083f */
[C---:B---3--:R-:W-:Y:S01]  /*1a780*/  HMMA.16816.F32 R28, R36.reuse, R40, R28 ;  /* 0x00000028241c723c */ /* 0x048fe2000000181c */
[----:B------:R-:W2:Y:S04]  /*1a790*/  MUFU.EX2 R49, R49 ;  /* 0x0000003100317308 */ /* 0x000ea80000000800 */
[----:B------:R-:W-:Y:S01]  /*1a7a0*/  FADD.FTZ R72, R72, R75 ;  /* 0x0000004b48487221 */ /* 0x000fe20000010000 */
[----:B------:R-:W-:Y:S01]  /*1a7b0*/  HMMA.16816.F32 R32, R36, R42, R32 ;  /* 0x0000002a2420723c */ /* 0x000fe20000001820 */
[----:B------:R-:W-:Y:S04]  /*1a7c0*/  LDSM.16.MT88.4 R36, [R160+0x9800] ;  /* 0x00980000a024783b */ /* 0x000fe80000004200 */
[----:B------:R-:W-:Y:S01]  /*1a7d0*/  MUFU.EX2 R44, R44 ;  /* 0x0000002c002c7308 */ /* 0x000fe20000000800 */
[----:B------:R-:W-:Y:S01]  /*1a7e0*/  FFMA.FTZ R63, R61, UR4, -R63 ;  /* 0x000000043d3f7c23 */ /* 0x000fe2000801083f */
[----:B------:R-:W-:Y:S01]  /*1a7f0*/  FADD.FTZ R77, R77, R72 ;  /* 0x000000484d4d7221 */ /* 0x000fe20000010000 */
[----:B------:R-:W-:Y:S07]  /*1a800*/  FADD.FTZ R40, R99, R96 ;  /* 0x0000006063287221 */ /* 0x000fee0000010000 */
[----:B------:R-:W3:Y:S01]  /*1a810*/  MUFU.EX2 R63, R63 ;  /* 0x0000003f003f7308 */ /* 0x000ee20000000800 */
[----:B------:R-:W-:Y:S01]  /*1a820*/  FADD.FTZ R90, R90, R77 ;  /* 0x0000004d5a5a7221 */ /* 0x000fe20000010000 */
[----:B--2---:R-:W-:Y:S01]  /*1a830*/  F2FP.F16.F32.PACK_AB R68, R49, R48 ;  /* 0x000000303144723e */ /* 0x004fe200000000ff */
[----:B------:R-:W2:Y:S01]  /*1a840*/  LDSM.16.MT88.4 R76, [R161+0x9800] ;  /* 0x00980000a14c783b */ /* 0x000ea20000004200 */
[----:B------:R-:W-:Y:S01]  /*1a850*/  FADD.FTZ R111, R111, R40 ;  /* 0x000000286f6f7221 */ /* 0x000fe20000010000 */
[----:B------:R-:W-:Y:S03]  /*1a860*/  FADD.FTZ R90, R97, R90 ;  /* 0x0000005a615a7221 */ /* 0x000fe60000010000 */
[----:B------:R-:W-:Y:S01]  /*1a870*/  FADD.FTZ R150, R150, R111 ;  /* 0x0000006f96967221 */ /* 0x000fe20000010000 */
[----:B------:R-:W-:Y:S03]  /*1a880*/  FADD.FTZ R83, R83, R90 ;  /* 0x0000005a53537221 */ /* 0x000fe60000010000 */
[----:B------:R-:W-:Y:S01]  /*1a890*/  FADD.FTZ R117, R117, R150 ;  /* 0x0000009675757221 */ /* 0x000fe20000010000 */
[----:B------:R-:W-:Y:S03]  /*1a8a0*/  FADD.FTZ R88, R88, R83 ;  /* 0x0000005358587221 */ /* 0x000fe60000010000 */
        /* <DEDUP_REMOVED lines=37> */
[----:B------:R-:W-:Y:S01]  /*1ab00*/  FADD.FTZ R189, R63, R44 ;  /* 0x0000002c3fbd7221 */ /* 0x000fe20000010000 */
[----:B------:R-:W-:Y:S06]  /*1ab10*/  @P0 BRA `(.L_x_7108) ;  /* 0xffffffb800ac0947 */ /* 0x000fec000383ffff */
.L_x_7104:
        /* <DEDUP_REMOVED lines=136> */
.L_x_7109:
[----:B-1----:R-:W1:Y:S01]  /*1b3a0*/  S2R R7, SR_CTAID.Z ;  /* 0x0000000000077919 */ /* 0x002e620000002700 */
[----:B------:R-:W1:Y:S01]  /*1b3b0*/  LDC R2, c[0x0][0x270] ;  /* 0x00009c00ff027b82 */ /* 0x000e620000000800 */
[----:B------:R-:W1:Y:S07]  /*1b3c0*/  S2R R6, SR_CTAID.Y ;  /* 0x0000000000067919 */ /* 0x000e6e0000002600 */
[----:B------:R-:W2:Y:S01]  /*1b3d0*/  LDC R3, c[0x0][0x2c4] ;  /* 0x0000b100ff037b82 */ /* 0x000ea20000000800 */
[----:B-1----:R-:W-:-:S04]  /*1b3e0*/  IMAD R2, R6, R2, R7 ;  /* 0x0000000206027224 */ /* 0x002fc800078e0207 */
[----:B--2---:R-:W-:-:S07]  /*1b3f0*/  IMAD R3, R2, R3, RZ ;  /* 0x0000000302037224 */ /* 0x004fce00078e02ff */
.L_x_7110:
        /* <DEDUP_REMOVED lines=26> */
.L_x_7112:
[----:B------:R-:W-:Y:S05]  /*1b5a0*/  BSYNC B0 ;  /* 0x0000000000007941 */ /* 0x000fea0003800000 */
.L_x_7111:
        /* <DEDUP_REMOVED lines=53> */
.L_x_7114:
[----:B------:R-:W-:Y:S05]  /*1b900*/  BSYNC B0 ;  /* 0x0000000000007941 */ /* 0x000fea0003800000 */
.L_x_7113:
        /* <DEDUP_REMOVED lines=15> */
.L_x_7116:
[----:B------:R-:W-:Y:S05]  /*1ba00*/  BSYNC B0 ;  /* 0x0000000000007941 */ /* 0x000fea0003800000 */
.L_x_7115:
        /* <DEDUP_REMOVED lines=15> */
.L_x_7118:
[----:B------:R-:W-:Y:S05]  /*1bb00*/  BSYNC B0 ;  /* 0x0000000000007941 */ /* 0x000fea0003800000 */
.L_x_7117:
        /* <DEDUP_REMOVED lines=13> */
.L_x_7119:
        /* <DEDUP_REMOVED lines=10> */
.L_x_7943:


//--------------------- .text._ZN5flash24flash_fwd_splitkv_kernelI23Flash_fwd_kernel_traitsILi64ELi64ELi128ELi4ELb0ELb0EN7cutlass6half_tE19Flash_kernel_traitsILi64ELi64ELi128ELi4ES3_EELb1ELb0ELb0ELb0ELb1ELb0ELb1ELb0EEEvNS_16Flash_fwd_paramsE --------------------------
	.section	.text._ZN5flash24flash_fwd_splitkv_kernelI23Flash_fwd_kernel_traitsILi64ELi64ELi128ELi4ELb0ELb0EN7cutlass6half_tE19Flash_kernel_traitsILi64ELi64ELi128ELi4ES3_EELb1ELb0ELb0ELb0ELb1ELb0ELb1ELb0EEEvNS_16Flash_fwd_paramsE,"ax",@progbits
	.align	128
        .global         _ZN5flash24flash_fwd_splitkv_kernelI23Flash_fwd_kernel_traitsILi64ELi64ELi128ELi4ELb0ELb0EN7cutlass6half_tE19Flash_kernel_traitsILi64ELi64ELi128ELi4ES3_EELb1ELb0ELb0ELb0ELb1ELb0ELb1ELb0EEEvNS_16Flash_fwd_paramsE
        .type           _ZN5flash24flash_fwd_splitkv_kernelI23Flash_fwd_kernel_traitsILi64ELi64ELi128ELi4ELb0ELb0EN7cutlass6half_tE19Flash_kernel_traitsILi64ELi64ELi128ELi4ES3_EELb1ELb0ELb0ELb0ELb1ELb0ELb1ELb0EEEvNS_16Flash_fwd_paramsE,@function
        .size           _ZN5flash24flash_fwd_splitkv_kernelI23Flash_fwd_kernel_traitsILi64ELi64ELi128ELi4ELb0ELb0EN7cutlass6half_tE19Flash_kernel_traitsILi64ELi64ELi128ELi4ES3_EELb1ELb0ELb0ELb0ELb1ELb0ELb1ELb0EEEvNS_16Flash_fwd_paramsE,(.L_x_7944 - _ZN5flash24flash_fwd_splitkv_kernelI23Flash_fwd_kernel_traitsILi64ELi64ELi128ELi4ELb0ELb0EN7cutlass6half_tE19Flash_kernel_traitsILi64ELi64ELi128ELi4ES3_EELb1ELb0ELb0ELb0ELb1ELb0ELb1ELb0EEEvNS_16Flash_fwd_paramsE)
        .other          _ZN5flash24flash_fwd_splitkv_kernelI23Flash_fwd_kernel_traitsILi64ELi64ELi128ELi4ELb0ELb0EN7cutlass6half_tE19Flash_kernel_traitsILi64ELi64ELi128ELi4ES3_EELb1ELb0ELb0ELb0ELb1ELb0ELb1ELb0EEEvNS_16Flash_fwd_paramsE,@"STO_CUDA_ENTRY STV_DEFAULT"
_ZN5flash24flash_fwd_splitkv_kernelI23Flash_fwd_kernel_traitsILi64ELi64ELi128ELi4ELb0ELb0EN7cutlass6half_tE19Flash_kernel_traitsILi64ELi64ELi128ELi4ES3_EELb1ELb0ELb0ELb0ELb1ELb0ELb1ELb0EEEvNS_16Flash_fwd_paramsE:
.text._ZN5flash24flash_fwd_splitkv_kernelI23Flash_fwd_kernel_traitsILi64ELi64ELi128ELi4ELb0ELb0EN7cutlass6half_tE19Flash_kernel_traitsILi64ELi64ELi128ELi4ES3_EELb1ELb0ELb0ELb0ELb1ELb0ELb1ELb0EEEvNS_16Flash_fwd_paramsE:
[----:B------:R-:W-:Y:S08]  /*0000*/  LDC R1, c[0x0][0x28] ;  /* 0x00000a00ff017b82 */ /* 0x000ff00000000800 */
[----:B------:R-:W1:Y:S01]  /*0010*/  LDC R5, c[0x0][0x270] ;  /* 0x00009c00ff057b82 */ /* 0x000e620000000800 */
[----:B------:R-:W2:Y:S01]  /*0020*/  S2R R34, SR_CTAID.Z ;  /* 0x0000000000227919 */ /* 0x000ea20000002700 */
[----:B------:R-:W-:Y:S01]  /*0030*/  MOV R2, RZ ;  /* 0x000000ff00027202 */ /* 0x000fe20000000f00 */
[----:B------:R-:W-:Y:S01]  /*0040*/  ULDC.64 UR12, c[0x0][0x208] ;  /* 0x00008200000c7ab9 */ /* 0x000fe20000000a00 */
[----:B------:R-:W-:-:S04]  /*0050*/  MOV R8, 0xffffffff ;  /* 0xffffffff00087802 */ /* 0x000fc80000000f00 */
[----:B------:R-:W3:Y:S08]  /*0060*/  LDC.64 R10, c[0x0][0x2f0] ;  /* 0x0000bc00ff0a7b82 */ /* 0x000ef00000000a00 */
[----:B------:R-:W4:Y:S01]  /*0070*/  LDC.64 R14, c[0x0][0x2f8] ;  /* 0x0000be00ff0e7b82 */ /* 0x000f220000000a00 */
        /* <DEDUP_REMOVED lines=14> */
[----:B-1----:R-:W-:-:S04]  /*0160*/  ISETP.NE.U32.AND P0, PT, R2, RZ, PT ;  /* 0x000000ff0200720c */ /* 0x002fc80003f05070 */
[----:B------:R-:W-:-:S07]  /*0170*/  ISETP.NE.AND.EX P0, PT, R3, RZ, PT, P0 ;  /* 0x000000ff0300720c */ /* 0x000fce0003f05300 */
[----:B------:R-:W-:Y:S01]  /*0180*/  @P4 IMAD.IADD R0, R0, 0x1, -R5 ;  /* 0x0000000100004824 */ /* 0x000fe200078e0a05 */
[----:B------:R-:W-:Y:S01]  /*0190*/  @P4 IADD3 R173, R173, 0x1, RZ ;  /* 0x00000001adad4810 */ /* 0x000fe20007ffe0ff */
[----:B------:R-:W1:Y:S01]  /*01a0*/  LDC.64 R2, c[0x0][0x2f8] ;  /* 0x0000be00ff027b82 */ /* 0x000e620000000a00 */
[----:B--2---:R-:W-:Y:S02]  /*01b0*/  ISETP.NE.U32.AND P1, PT, R6, RZ, PT ;  /* 0x000000ff0600720c */ /* 0x004fe40003f25070 */
[----:B------:R-:W-:Y:S02]  /*01c0*/  ISETP.GE.U32.AND P3, PT, R0, R5, PT ;  /* 0x000000050000720c */ /* 0x000fe40003f66070 */
[----:B------:R-:W-:-:S03]  /*01d0*/  ISETP.NE.AND.EX P1, PT, R7, RZ, PT, P1 ;  /* 0x000000ff0700720c */ /* 0x000fc60003f25310 */
[----:B------:R-:W2:Y:S08]  /*01e0*/  LDC.U8 R0, c[0x0][0x3c2] ;  /* 0x0000f080ff007b82 */ /* 0x000eb00000000000 */
[----:B------:R-:W-:Y:S01]  /*01f0*/  @P3 VIADD R173, R173, 0x1 ;  /* 0x00000001adad3836 */ /* 0x000fe20000000000 */
[----:B------:R-:W-:Y:S01]  /*0200*/  @!P2 LOP3.LUT R173, RZ, R5, RZ, 0x33, !PT ;  /* 0x00000005ffada212 */ /* 0x000fe200078e33ff */
[----:B------:R-:W4:Y:S04]  /*0210*/  @P0 LDC.64 R12, c[0x0][0x300] ;  /* 0x0000c000ff0c0b82 */ /* 0x000f280000000a00 */
[----:B---3--:R-:W-:-:S05]  /*0220*/  IMAD.WIDE R18, R173, 0x4, R10 ;  /* 0x00000004ad127825 */ /* 0x008fca00078e020a */
[----:B------:R-:W3:Y:S04]  /*0230*/  @P1 LDG.E R8, desc[UR12][R18.64] ;  /* 0x0000000c12081981 */ /* 0x000ee8000c1e1900 */
[----:B------:R-:W3:Y:S01]  /*0240*/  @P1 LDG.E R7, desc[UR12][R18.64+0x4] ;  /* 0x0000040c12071981 */ /* 0x000ee2000c1e1900 */
[----:B--2---:R-:W-:Y:S01]  /*0250*/  ISETP.NE.AND P3, PT, R0, RZ, PT ;  /* 0x000000ff0000720c */ /* 0x004fe20003f65270 */
[----:B------:R-:W-:Y:S01]  /*0260*/  IMAD.MOV.U32 R10, RZ, RZ, RZ ;  /* 0x000000ffff0a7224 */ /* 0x000fe200078e00ff */
[----:B-1----:R-:W-:Y:S02]  /*0270*/  ISETP.EQ.U32.AND P2, PT, R2, RZ, PT ;  /* 0x000000ff0200720c */ /* 0x002fe40003f42070 */
[----:B------:R-:W-:Y:S02]  /*0280*/  MOV R11, 0xffffffff ;  /* 0xffffffff000b7802 */ /* 0x000fe40000000f00 */
[----:B------:R-:W-:Y:S01]  /*0290*/  ISETP.EQ.OR.EX P2, PT, R3, RZ, !P3, P2 ;  /* 0x000000ff0300720c */ /* 0x000fe20005f42720 */
[----:B----4-:R-:W-:-:S04]  /*02a0*/  @P0 IMAD.WIDE R16, R173, 0x4, R12 ;  /* 0x00000004ad100825 */ /* 0x010fc800078e020c */
[C---:B------:R-:W-:Y:S01]  /*02b0*/  IMAD.WIDE R12, R173.reuse, 0x4, R14 ;  /* 0x00000004ad0c7825 */ /* 0x040fe200078e020e */
[----:B------:R1:W5:Y:S07]  /*02c0*/  @P0 LDG.E R10, desc[UR12][R16.64] ;  /* 0x0000000c100a0981 */ /* 0x00036e000c1e1900 */
[----:B------:R1:W5:Y:S01]  /*02d0*/  @!P2 LDG.E R11, desc[UR12][R12.64] ;  /* 0x0000000c0c0ba981 */ /* 0x000362000c1e1900 */
[----:B------:R-:W-:Y:S02]  /*02e0*/  ISETP.NE.U32.AND P0, PT, R2, RZ, PT ;  /* 0x000000ff0200720c */ /* 0x000fe40003f05070 */
[----:B------:R-:W-:Y:S01]  /*02f0*/  IADD3 R2, -R173, RZ, RZ ;  /* 0x000000ffad027210 */ /* 0x000fe20007ffe1ff */
[----:B------:R-:W2:Y:S01]  /*0300*/  S2R R37, SR_CTAID.X ;  /* 0x0000000000257919 */ /* 0x000ea20000002500 */
[----:B------:R-:W-:Y:S01]  /*0310*/  ISETP.NE.AND.EX P0, PT, R3, RZ, PT, P0 ;  /* 0x000000ff0300720c */ /* 0x000fe20003f05300 */
[----:B------:R-:W4:Y:S02]  /*0320*/  S2R R0, SR_CTAID.Y ;  /* 0x0000000000007919 */ /* 0x000f240000002600 */
[----:B------:R-:W-:-:S02]  /*0330*/  IMAD R34, R5, R2, R34 ;  /* 0x0000000205227224 */ /* 0x000fc400078e0222 */
[----:B---3--:R-:W-:-:S06]  /*0340*/  @P1 IMAD.IADD R136, R7, 0x1, -R8 ;  /* 0x0000000107881824 */ /* 0x008fcc00078e0a08 */
[----:B------:R-:W3:Y:S02]  /*0350*/  @!P1 LDC R136, c[0x0][0x2c4] ;  /* 0x0000b100ff889b82 */ /* 0x000ee40000000800 */
[----:B-12-4-:R-:W-:Y:S05]  /*0360*/  @!P0 BRA `(.L_x_7120) ;  /* 0x0000000000108947 */ /* 0x016fea0003800000 */
[----:B------:R-:W2:Y:S02]  /*0370*/  @P3 LDG.E R2, desc[UR12][R12.64+0x4] ;  /* 0x0000040c0c023981 */ /* 0x000ea4000c1e1900 */
[----:B--2--5:R-:W-:-:S06]  /*0380*/  @P3 IADD3 R7, R2, -R11, RZ ;  /* 0x8000000b02073210 */ /* 0x024fcc0007ffe0ff */
[----:B------:R2:W5:Y:S01]  /*0390*/  @!P3 LDG.E R7, desc[UR12][R12.64] ;  /* 0x0000000c0c07b981 */ /* 0x000562000c1e1900 */
[----:B------:R-:W-:Y:S05]  /*03a0*/  BRA `(.L_x_7121) ;  /* 0x0000000000047947 */ /* 0x000fea0003800000 */
.L_x_7120:
[----:B------:R-:W1:Y:S02]  /*03b0*/  LDC R7, c[0x0][0x2c8] ;  /* 0x0000b200ff077b82 */ /* 0x000e640000000800 */
.L_x_7121:
[----:B------:R-:W4:Y:S02]  /*03c0*/  LDC.64 R2, c[0x0][0x308] ;  /* 0x0000c200ff027b82 */ /* 0x000f240000000a00 */
[----:B----4-:R-:W-:-:S04]  /*03d0*/  ISETP.NE.U32.AND P3, PT, R2, RZ, PT ;  /* 0x000000ff0200720c */ /* 0x010fc80003f65070 */
[----:B------:R-:W-:-:S13]  /*03e0*/  ISETP.NE.AND.EX P3, PT, R3, RZ, PT, P3 ;  /* 0x000000ff0300720c */ /* 0x000fda0003f65330 */
[----:B------:R-:W4:Y:S02]  /*03f0*/  @P3 LDC.64 R2, c[0x0][0x308] ;  /* 0x0000c200ff023b82 */ /* 0x000f240000000a00 */
[----:B----4-:R-:W-:-:S05]  /*0400*/  @P3 IMAD.WIDE R2, R173, 0x4, R2 ;  /* 0x00000004ad023825 */ /* 0x010fca00078e0202 */
[----:B------:R4:W5:Y:S01]  /*0410*/  @P3 LDG.E R139, desc[UR12][R2.64] ;  /* 0x0000000c028b3981 */ /* 0x000962000c1e1900 */
[----:B------:R-:W-:-:S05]  /*0420*/  IMAD.SHL.U32 R141, R37, 0x40, RZ ;  /* 0x00000040258d7824 */ /* 0x000fca00078e00ff */
[----:B---3--:R-:W-:-:S13]  /*0430*/  ISETP.GT.AND P0, PT, R136, R141, PT ;  /* 0x0000008d8800720c */ /* 0x008fda0003f04270 */
[----:B------:R-:W-:Y:S05]  /*0440*/  @!P0 EXIT ;  /* 0x000000000000894d */ /* 0x000fea0003800000 */
[----:B------:R-:W2:Y:S01]  /*0450*/  LDC R6, c[0x0][0x10] ;  /* 0x00000400ff067b82 */ /* 0x000ea20000000800 */
[----:B-----5:R-:W-:Y:S01]  /*0460*/  @P3 IMAD.IADD R139, R139, 0x1, -R10 ;  /* 0x000000018b8b3824 */ /* 0x020fe200078e0a0a */
[----:B------:R-:W3:Y:S06]  /*0470*/  S2R R133, SR_TID.X ;  /* 0x0000000000857919 */ /* 0x000eec0000002100 */
[----:B----4-:R-:W4:Y:S08]  /*0480*/  LDC R2, c[0x0][0x2c8] ;  /* 0x0000b200ff027b82 */ /* 0x010f300000000800 */
[----:B------:R-:W3:Y:S01]  /*0490*/  LDC R132, c[0x0][0x398] ;  /* 0x0000e600ff847b82 */ /* 0x000ee20000000800 */
[----:B--2---:R-:W-:-:S04]  /*04a0*/  IABS R12, R6 ;  /* 0x00000006000c7213 */ /* 0x004fc80000000000 */
[----:B------:R-:W2:Y:S01]  /*04b0*/  I2F.RP R4, R12 ;  /* 0x0000000c00047306 */ /* 0x000ea20000209400 */
[----:B----4-:R-:W-:-:S05]  /*04c0*/  VIADD R2, R2, 0x7f ;  /* 0x0000007f02027836 */ /* 0x010fca0000000000 */
[----:B------:R-:W-:-:S04]  /*04d0*/  SHF.R.S32.HI R15, RZ, 0x1f, R2 ;  /* 0x0000001fff0f7819 */ /* 0x000fc80000011402 */
[----:B------:R-:W-:Y:S01]  /*04e0*/  LEA.HI R15, R15, R2, RZ, 0x7 ;  /* 0x000000020f0f7211 */ /* 0x000fe200078f38ff */
[----:B--2---:R-:W2:Y:S01]  /*04f0*/  MUFU.RCP R16, R4 ;  /* 0x0000000400107308 */ /* 0x004ea20000001000 */
[-C--:B------:R-:W-:Y:S02]  /*0500*/  IABS R2, R6.reuse ;  /* 0x0000000600027213 */ /* 0x080fe40000000000 */
[----:B------:R-:W-:-:S03]  /*0510*/  LEA.HI.SX32 R15, R15, R6, 0x19 ;  /* 0x000000060f0f7211 */ /* 0x000fc600078fcaff */
[----:B------:R-:W-:Y:S02]  /*0520*/  IMAD.MOV R2, RZ, RZ, -R2 ;  /* 0x000000ffff027224 */ /* 0x000fe400078e0a02 */
[----:B------:R-:W-:Y:S02]  /*0530*/  VIADD R15, R15, 0xffffffff ;  /* 0xffffffff0f0f7836 */ /* 0x000fe40000000000 */
[----:B--2---:R-:W-:-:S04]  /*0540*/  VIADD R16, R16, 0xffffffe ;  /* 0x0ffffffe10107836 */ /* 0x004fc80000000000 */
[----:B------:R-:W2:Y:S02]  /*0550*/  F2I.FTZ.U32.TRUNC.NTZ R17, R16 ;  /* 0x0000001000117305 */ /* 0x000ea4000021f000 */
[--C-:B--2---:R-:W-:Y:S02]  /*0560*/  IMAD.MOV R3, RZ, RZ, -R17.reuse ;  /* 0x000000ffff037224 */ /* 0x104fe400078e0a11 */
[----:B------:R-:W-:Y:S02]  /*0570*/  IMAD.MOV.U32 R16, RZ, RZ, RZ ;  /* 0x000000ffff107224 */ /* 0x000fe400078e00ff */
[----:B------:R-:W-:Y:S01]  /*0580*/  IMAD R4, R3, R12, RZ ;  /* 0x0000000c03047224 */ /* 0x000fe200078e02ff */
[----:B------:R-:W-:Y:S02]  /*0590*/  IABS R3, R15 ;  /* 0x0000000f00037213 */ /* 0x000fe40000000000 */
[----:B------:R-:W-:Y:S01]  /*05a0*/  LOP3.LUT R15, R15, R6, RZ, 0x3c, !PT ;  /* 0x000000060f0f7212 */ /* 0x000fe200078e3cff */
[----:B------:R-:W-:-:S03]  /*05b0*/  IMAD.HI.U32 R4, R17, R4, R16 ;  /* 0x0000000411047227 */ /* 0x000fc600078e0010 */
[----:B------:R-:W-:-:S03]  /*05c0*/  ISETP.GE.AND P0, PT, R15, RZ, PT ;  /* 0x000000ff0f00720c */ /* 0x000fc60003f06270 */
[----:B------:R-:W-:Y:S02]  /*05d0*/  IMAD.HI.U32 R9, R4, R3, RZ ;  /* 0x0000000304097227 */ /* 0x000fe400078e00ff */
[----:B------:R-:W2:Y:S02]  /*05e0*/  @!P3 LDC R4, c[0x0][0x2cc] ;  /* 0x0000b300ff04bb82 */ /* 0x000ea40000000800 */
        /* <DEDUP_REMOVED lines=11> */
[----:B--2---:R-:W-:-:S03]  /*06a0*/  @!P3 SEL R4, R4, RZ, P2 ;  /* 0x000000ff0404b207 */ /* 0x004fc60001000000 */
[----:B------:R-:W-:Y:S01]  /*06b0*/  @!P0 IMAD.MOV R9, RZ, RZ, -R9 ;  /* 0x000000ffff098224 */ /* 0x000fe200078e0a09 */
[----:B-1----:R-:W-:Y:S02]  /*06c0*/  @!P3 IADD3 R139, R4, R7, -R10 ;  /* 0x00000007048bb210 */ /* 0x002fe40007ffe80a */
[----:B------:R-:W-:Y:S02]  /*06d0*/  @!P1 LOP3.LUT R9, RZ, R6, RZ, 0x33, !PT ;  /* 0x00000006ff099212 */ /* 0x000fe400078e33ff */
[----:B---3--:R-:W-:Y:S01]  /*06e0*/  IADD3 R3, R3, R132, R139 ;  /* 0x0000008403037210 */ /* 0x008fe20007ffe08b */
        /* <DEDUP_REMOVED lines=21> */
[----:B-1----:R-:W-:Y:S01]  /*0840*/  IMAD R2, R0, R2, R173 ;  /* 0x0000000200027224 */ /* 0x002fe200078e02ad */
[----:B------:R-:W-:-:S03]  /*0850*/  SHF.R.S32.HI R0, RZ, 0x4, R4 ;  /* 0x00000004ff007819 */ /* 0x000fc60000011404 */
[----:B------:R-:W-:Y:S02]  /*0860*/  IMAD R2, R2, R5, R34 ;  /* 0x0000000502027224 */ /* 0x000fe400078e0222 */
[----:B------:R-:W-:-:S04]  /*0870*/  IMAD.WIDE R6, R0, 0x40, R6 ;  /* 0x0000004000067825 */ /* 0x000fc800078e0206 */
[--C-:B------:R-:W-:Y:S02]  /*0880*/  IMAD R3, R2, R3, R141.reuse ;  /* 0x0000000302037224 */ /* 0x100fe400078e028d */
[----:B------:R-:W-:Y:S02]  /*0890*/  IMAD.IADD R141, R136, 0x1, -R141 ;  /* 0x00000001888d7824 */ /* 0x000fe400078e0a8d */
[----:B------:R-:W-:Y:S01]  /*08a0*/  IMAD R5, R3, UR4, RZ ;  /* 0x0000000403057c24 */ /* 0x000fe2000f8e02ff */
[----:B------:R-:W-:Y:S01]  /*08b0*/  ULDC.64 UR4, c[0x0][0x288] ;  /* 0x0000a20000047ab9 */ /* 0x000fe20000000a00 */
[C---:B------:R-:W-:Y:S01]  /*08c0*/  VIADD R16, R0.reuse, 0x8 ;  /* 0x0000000800107836 */ /* 0x040fe20000000000 */
[CC--:B------:R-:W-:Y:S01]  /*08d0*/  ISETP.GE.AND P2, PT, R0.reuse, R141.reuse, PT ;  /* 0x0000008d0000720c */ /* 0x0c0fe20003f46270 */
[C---:B------:R-:W-:Y:S01]  /*08e0*/  VIADD R10, R0.reuse, 0x18 ;  /* 0x00000018000a7836 */ /* 0x040fe20000000000 */
[C---:B------:R-:W-:Y:S01]  /*08f0*/  IADD3 R2, P0, R5.reuse, R6, RZ ;  /* 0x0000000605027210 */ /* 0x040fe20007f1e0ff */
[----:B------:R-:W-:Y:S01]  /*0900*/  VIADD R12, R0, 0x10 ;  /* 0x00000010000c7836 */ /* 0x000fe20000000000 */
[----:B------:R-:W-:Y:S01]  /*0910*/  ISETP.GE.AND P5, PT, R16, R141, PT ;  /* 0x0000008d1000720c */ /* 0x000fe20003fa6270 */
[C---:B------:R-:W-:Y:S01]  /*0920*/  VIADD R8, R0.reuse, 0x20 ;  /* 0x0000002000087836 */ /* 0x040fe20000000000 */
[----:B------:R-:W-:Y:S01]  /*0930*/  LEA.HI.X.SX32 R5, R5, R7, 0x1, P0 ;  /* 0x0000000705057211 */ /* 0x000fe200000f0eff */
[----:B------:R-:W-:Y:S01]  /*0940*/  VIADD R6, R0, 0x28 ;  /* 0x0000002800067836 */ /* 0x000fe20000000000 */
[----:B------:R-:W-:Y:S01]  /*0950*/  LEA R14, P0, R2, UR4, 0x2 ;  /* 0x00000004020e7c11 */ /* 0x000fe2000f8010ff */
[----:B------:R-:W-:Y:S01]  /*0960*/  VIADD R4, R0, 0x30 ;  /* 0x0000003000047836 */ /* 0x000fe20000000000 */
[----:B------:R-:W-:-:S02]  /*0970*/  ISETP.GE.AND P1, PT, R12, R141, PT ;  /* 0x0000008d0c00720c */ /* 0x000fc40003f26270 */
[----:B------:R-:W-:Y:S01]  /*0980*/  LEA.HI.X R15, R2, UR5, R5, 0x2, P0 ;  /* 0x00000005020f7c11 */ /* 0x000fe200080f1405 */
[----:B------:R-:W-:Y:S01]  /*0990*/  VIADD R2, R0, 0x38 ;  /* 0x0000003800027836 */ /* 0x000fe20000000000 */
[-C--:B------:R-:W-:Y:S01]  /*09a0*/  ISETP.GE.AND P0, PT, R10, R141.reuse, PT ;  /* 0x0000008d0a00720c */ /* 0x080fe20003f06270 */
[----:B------:R-:W-:Y:S01]  /*09b0*/  ULDC.64 UR4, c[0x0][0x2b8] ;  /* 0x0000ae0000047ab9 */ /* 0x000fe20000000a00 */
[-C--:B------:R-:W-:Y:S01]  /*09c0*/  ISETP.GE.AND P4, PT, R8, R141.reuse, PT ;  /* 0x0000008d0800720c */ /* 0x080fe20003f86270 */
[----:B------:R1:W-:Y:S01]  /*09d0*/  @!P5 STG.E.128 desc[UR12][R14.64+0x800], RZ ;  /* 0x000800ff0e00d986 */ /* 0x0003e2000c101d0c */
[-C--:B------:R-:W-:Y:S02]  /*09e0*/  ISETP.GE.OR P5, PT, R16, R141.reuse, P6 ;  /* 0x0000008d1000720c */ /* 0x080fe400037a6670 */
[----:B------:R-:W-:Y:S01]  /*09f0*/  SHF.R.S32.HI R5, RZ, 0x1f, R3 ;  /* 0x0000001fff057819 */ /* 0x000fe20000011403 */
[----:B------:R1:W-:Y:S01]  /*0a00*/  @!P2 STG.E.128 desc[UR12][R14.64], RZ ;  /* 0x000000ff0e00a986 */ /* 0x0003e2000c101d0c */
[----:B------:R-:W-:-:S02]  /*0a10*/  ISETP.GE.AND P3, PT, R6, R141, PT ;  /* 0x0000008d0600720c */ /* 0x000fc40003f66270 */
[-C--:B------:R-:W-:Y:S01]  /*0a20*/  ISETP.GE.AND P2, PT, R4, R141.reuse, PT ;  /* 0x0000008d0400720c */ /* 0x080fe20003f46270 */
[----:B------:R1:W-:Y:S01]  /*0a30*/  @!P1 STG.E.128 desc[UR12][R14.64+0x1000], RZ ;  /* 0x001000ff0e009986 */ /* 0x0003e2000c101d0c */
[----:B------:R-:W-:-:S03]  /*0a40*/  ISETP.GE.AND P1, PT, R2, R141, PT ;  /* 0x0000008d0200720c */ /* 0x000fc60003f26270 */
[----:B------:R1:W-:Y:S01]  /*0a50*/  @!P0 STG.E.128 desc[UR12][R14.64+0x1800], RZ ;  /* 0x001800ff0e008986 */ /* 0x0003e2000c101d0c */
[----:B------:R-:W-:-:S03]  /*0a60*/  IADD3 R3, P0, R3, R0, RZ ;  /* 0x0000000003037210 */ /* 0x000fc60007f1e0ff */
[----:B------:R1:W-:Y:S01]  /*0a70*/  @!P4 STG.E.128 desc[UR12][R14.64+0x2000], RZ ;  /* 0x002000ff0e00c986 */ /* 0x0003e2000c101d0c */
[----:B------:R-:W-:Y:S02]  /*0a80*/  ISETP.GE.OR P4, PT, R12, R141, P6 ;  /* 0x0000008d0c00720c */ /* 0x000fe40003786670 */
[----:B------:R-:W-:Y:S01]  /*0a90*/  LEA.HI.X.SX32 R12, R0, R5, 0x1, P0 ;  /* 0x00000005000c7211 */ /* 0x000fe200000f0eff */
[----:B------:R1:W-:Y:S01]  /*0aa0*/  @!P3 STG.E.128 desc[UR12][R14.64+0x2800], RZ ;  /* 0x002800ff0e00b986 */ /* 0x0003e2000c101d0c */
[C---:B------:R-:W-:Y:S02]  /*0ab0*/  LEA R16, P0, R3.reuse, UR4, 0x2 ;  /* 0x0000000403107c11 */ /* 0x040fe4000f8010ff */
[-C--:B------:R-:W-:Y:S01]  /*0ac0*/  ISETP.GE.OR P3, PT, R10, R141.reuse, P6 ;  /* 0x0000008d0a00720c */ /* 0x080fe20003766670 */
[----:B------:R1:W-:Y:S01]  /*0ad0*/  @!P2 STG.E.128 desc[UR12][R14.64+0x3000], RZ ;  /* 0x003000ff0e00a986 */ /* 0x0003e2000c101d0c */
[----:B------:R-:W-:Y:S01]  /*0ae0*/  LEA.HI.X R17, R3, UR5, R12, 0x2, P0 ;  /* 0x0000000503117c11 */ /* 0x000fe200080f140c */
[----:B------:R-:W-:Y:S01]  /*0af0*/  @!P5 IMAD.MOV.U32 R3, RZ, RZ, -0x800000 ;  /* 0xff800000ff03d424 */ /* 0x000fe200078e00ff */
[-C--:B------:R-:W-:Y:S01]  /*0b00*/  ISETP.GE.OR P2, PT, R8, R141.reuse, P6 ;  /* 0x0000008d0800720c */ /* 0x080fe20003746670 */
[----:B------:R1:W-:Y:S01]  /*0b10*/  @!P1 STG.E.128 desc[UR12][R14.64+0x3800], RZ ;  /* 0x003800ff0e009986 */ /* 0x0003e2000c101d0c */
[-C--:B------:R-:W-:Y:S01]  /*0b20*/  ISETP.GE.OR P1, PT, R6, R141.reuse, P6 ;  /* 0x0000008d0600720c */ /* 0x080fe20003726670 */
[----:B------:R-:W-:Y:S01]  /*0b30*/  @!P4 IMAD.MOV.U32 R19, RZ, RZ, -0x800000 ;  /* 0xff800000ff13c424 */ /* 0x000fe200078e00ff */
[-C--:B------:R-:W-:Y:S01]  /*0b40*/  ISETP.GE.OR P0, PT, R4, R141.reuse, P6 ;  /* 0x0000008d0400720c */ /* 0x080fe20003706670 */
[----:B------:R1:W-:Y:S01]  /*0b50*/  @!P5 STG.E desc[UR12][R16.64+0x20], R3 ;  /* 0x000020031000d986 */ /* 0x0003e2000c10190c */
[----:B------:R-:W-:-:S02]  /*0b60*/  ISETP.GE.OR P5, PT, R0, R141, P6 ;  /* 0x0000008d0000720c */ /* 0x000fc400037a6670 */
[----:B------:R-:W-:Y:S01]  /*0b70*/  ISETP.GE.OR P6, PT, R2, R141, P6 ;  /* 0x0000008d0200720c */ /* 0x000fe200037c6670 */
[----:B------:R-:W-:Y:S01]  /*0b80*/  @!P3 IMAD.MOV.U32 R11, RZ, RZ, -0x800000 ;  /* 0xff800000ff0bb424 */ /* 0x000fe200078e00ff */
[----:B------:R1:W-:Y:S03]  /*0b90*/  @!P4 STG.E desc[UR12][R16.64+0x40], R19 ;  /* 0x000040131000c986 */ /* 0x0003e6000c10190c */
[----:B------:R-:W-:Y:S01]  /*0ba0*/  @!P2 IMAD.MOV.U32 R9, RZ, RZ, -0x800000 ;  /* 0xff800000ff09a424 */ /* 0x000fe200078e00ff */
[----:B------:R1:W-:Y:S01]  /*0bb0*/  @!P3 STG.E desc[UR12][R16.64+0x60], R11 ;  /* 0x0000600b1000b986 */ /* 0x0003e2000c10190c */
        /* <DEDUP_REMOVED lines=8> */
[----:B-1----:R-:W-:-:S05]  /*0c40*/  MOV R3, 0xff800000 ;  /* 0xff80000000037802 */ /* 0x002fca0000000f00 */
[----:B------:R-:W-:Y:S01]  /*0c50*/  STG.E desc[UR12][R16.64+0xe0], R3 ;  /* 0x0000e00310007986 */ /* 0x000fe2000c10190c */
[----:B------:R-:W-:Y:S05]  /*0c60*/  EXIT ;  /* 0x000000000000794d */ /* 0x000fea0003800000 */
.L_x_7122:
        /* <DEDUP_REMOVED lines=24> */
.L_x_7123:
        /* <DEDUP_REMOVED lines=17> */
[----:B-----5:R-:W-:-:S05]  /*0f00*/  IMAD.HI.U32 R9, R5, R2, RZ ;  /* 0x0000000205097227 */ /* 0x020fca00078e00ff */
        /* <DEDUP_REMOVED lines=62> */
.L_x_7124:
        /* <DEDUP_REMOVED lines=48> */
.L_x_7126:
        /* <DEDUP_REMOVED lines=26> */
.L_x_7125:
[----:B------:R-:W-:Y:S01]  /*1790*/  ISETP.NE.AND P1, PT, R8, -0x1, PT ;  /* 0xffffffff0800780c */ /* 0x000fe20003f25270 */
[----:B------:R-:W-:Y:S01]  /*17a0*/  IMAD.IADD R163, R136, 0x1, -R141 ;  /* 0x0000000188a37824 */ /* 0x000fe200078e0a8d */
[----:B------:R-:W-:Y:S01]  /*17b0*/  SHF.R.S32.HI R126, RZ, 0x1f, R133 ;  /* 0x0000001fff7e7819 */ /* 0x000fe20000011485 */
[----:B------:R-:W-:Y:S01]  /*17c0*/  VIADD R169, R135, 0xffffffff ;  /* 0xffffffff87a97836 */ /* 0x000fe20000000000 */
[----:B------:R-:W1:Y:S01]  /*17d0*/  S2UR UR6, SR_CgaCtaId ;  /* 0x00000000000679c3 */ /* 0x000e620000008800 */
[----:B------:R-:W-:Y:S01]  /*17e0*/  SHF.R.S32.HI R31, RZ, 0x1f, R34 ;  /* 0x0000001fff1f7819 */ /* 0x000fe20000011422 */
[----:B------:R-:W-:Y:S01]  /*17f0*/  ULDC.64 UR4, c[0x0][0x258] ;  /* 0x0000960000047ab9 */ /* 0x000fe20000000a00 */
[CC--:B------:R-:W-:Y:S01]  /*1800*/  LEA.HI R7, R126.reuse, R133.reuse, RZ, 0x3 ;  /* 0x000000857e077211 */ /* 0x0c0fe200078f18ff */
[----:B------:R-:W-:Y:S01]  /*1810*/  IMAD.MOV.U32 R64, RZ, RZ, 0x20 ;  /* 0x00000020ff407424 */ /* 0x000fe200078e00ff */
[----:B------:R-:W-:Y:S01]  /*1820*/  LEA.HI R16, R126, R133, RZ, 0x6 ;  /* 0x000000857e107211 */ /* 0x000fe200078f30ff */
[----:B------:R-:W-:Y:S01]  /*1830*/  IMAD R31, R31, UR4, RZ ;  /* 0x000000041f1f7c24 */ /* 0x000fe2000f8e02ff */
[----:B------:R-:W-:Y:S01]  /*1840*/  SHF.R.S32.HI R14, RZ, 0x3, R7 ;  /* 0x00000003ff0e7819 */ /* 0x000fe20000011407 */
[----:B------:R-:W2:Y:S01]  /*1850*/  LDC.64 R128, c[0x0][0x250] ;  /* 0x00009400ff807b82 */ /* 0x000ea20000000a00 */
[----:B-----5:R-:W-:Y:S01]  /*1860*/  @!P1 SHF.R.S32.HI R9, RZ, 0x1f, R173 ;  /* 0x0000001fff099819 */ /* 0x020fe200000114ad */
[----:B------:R-:W-:Y:S01]  /*1870*/  IMAD R31, R34, UR5, R31 ;  /* 0x00000005221f7c24 */ /* 0x000fe2000f8e021f */
[----:B------:R-:W-:Y:S01]  /*1880*/  LOP3.LUT R32, R7, 0xfffffff8, RZ, 0xc0, !PT ;  /* 0xfffffff807207812 */ /* 0x000fe200078ec0ff */
[C---:B------:R-:W-:Y:S01]  /*1890*/  VIADD R12, R14.reuse, 0x10 ;  /* 0x000000100e0c7836 */ /* 0x040fe20000000000 */
[-C--:B------:R-:W-:Y:S01]  /*18a0*/  ISETP.GE.AND P3, PT, R14, R163.reuse, PT ;  /* 0x000000a30e00720c */ /* 0x080fe20003f66270 */
[----:B------:R-:W-:Y:S01]  /*18b0*/  IMAD.SHL.U32 R16, R16, 0x8, RZ ;  /* 0x0000000810107824 */ /* 0x000fe200078e00ff */
[----:B------:R-:W-:Y:S01]  /*18c0*/  SHF.R.S32.HI R15, RZ, 0x1f, R14 ;  /* 0x0000001fff0f7819 */ /* 0x000fe2000001140e */
[----:B------:R-:W3:Y:S01]  /*18d0*/  @P1 LDC.64 R4, c[0x0][0x240] ;  /* 0x00009000ff041b82 */ /* 0x000ee20000000a00 */
[----:B------:R-:W-:Y:S01]  /*18e0*/  IMAD.IADD R32, R133, 0x1, -R32 ;  /* 0x0000000185207824 */ /* 0x000fe200078e0a20 */
[----:B------:R-:W-:Y:S01]  /*18f0*/  ISETP.GE.AND P2, PT, R12, R163, PT ;  /* 0x000000a30c00720c */ /* 0x000fe20003f46270 */
[----:B------:R-:W-:-:S05]  /*1900*/  IMAD.WIDE R36, R37, 0x40, R14 ;  /* 0x0000004025247825 */ /* 0x000fca00078e020e */
[----:B------:R-:W4:Y:S01]  /*1910*/  @!P1 LDC.64 R2, c[0x0][0x228] ;  /* 0x00008a00ff029b82 */ /* 0x000f220000000a00 */
[----:B------:R-:W-:-:S05]  /*1920*/  IMAD.SHL.U32 R161, R32, 0x40, RZ ;  /* 0x0000004020a17824 */ /* 0x000fca00078e00ff */
[----:B------:R-:W-:Y:S01]  /*1930*/  LOP3.LUT R161, R161, 0x1c0, RZ, 0xc0, !PT ;  /* 0x000001c0a1a17812 */ /* 0x000fe200078ec0ff */
[----:B------:R-:W2:Y:S01]  /*1940*/  @!P2 S2R R20, SR_CgaCtaId ;  /* 0x000000000014a919 */ /* 0x000ea20000008800 */
[----:B---3--:R-:W-:-:S04]  /*1950*/  @P1 IMAD.WIDE.U32 R10, R8, R4, RZ ;  /* 0x00000004080a1225 */ /* 0x008fc800078e00ff */
[----:B------:R-:W-:Y:S02]  /*1960*/  @P1 IMAD R5, R8, R5, R11 ;  /* 0x0000000508051224 */ /* 0x000fe400078e020b */
[----:B------:R-:W-:Y:S02]  /*1970*/  IMAD.SHL.U32 R11, R32, 0x8, RZ ;  /* 0x00000008200b7824 */ /* 0x000fe400078e00ff */
[-C--:B----4-:R-:W-:Y:S02]  /*1980*/  @!P1 IMAD R4, R9, R2.reuse, RZ ;  /* 0x0000000209049224 */ /* 0x090fe400078e02ff */
[----:B------:R-:W-:Y:S01]  /*1990*/  @!P1 IMAD.WIDE.U32 R28, R173, R2, RZ ;  /* 0x00000002ad1c9225 */ /* 0x000fe200078e00ff */
[C---:B------:R-:W-:Y:S02]  /*19a0*/  IADD3 R26, P6, R11.reuse, R26, RZ ;  /* 0x0000001a0b1a7210 */ /* 0x040fe40007fde0ff */
[----:B------:R-:W-:Y:S01]  /*19b0*/  IADD3 R18, P4, R11, R18, RZ ;  /* 0x000000120b127210 */ /* 0x000fe20007f9e0ff */
[----:B------:R-:W-:-:S02]  /*19c0*/  @!P1 IMAD R7, R173, R3, R4 ;  /* 0x00000003ad079224 */ /* 0x000fc400078e0204 */
[----:B------:R-:W-:Y:S02]  /*19d0*/  IMAD.SHL.U32 R4, R14, 0x40, RZ ;  /* 0x000000400e047824 */ /* 0x000fe400078e00ff */
[----:B------:R-:W-:Y:S02]  /*19e0*/  IMAD.SHL.U32 R2, R169, 0x80, RZ ;  /* 0x00000080a9027824 */ /* 0x000fe400078e00ff */
[----:B------:R-:W-:Y:S01]  /*19f0*/  @!P1 IMAD.IADD R5, R29, 0x1, R7 ;  /* 0x000000011d059824 */ /* 0x000fe200078e0207 */
[----:B------:R-:W-:Y:S01]  /*1a00*/  LOP3.LUT R4, R4, 0x1c0, RZ, 0xc0, !PT ;  /* 0x000001c004047812 */ /* 0x000fe200078ec0ff */
[----:B------:R-:W-:Y:S01]  /*1a10*/  IMAD.IADD R3, R139, 0x1, -R2 ;  /* 0x000000018b037824 */ /* 0x000fe200078e0a02 */
[--C-:B------:R-:W-:Y:S02]  /*1a20*/  SHF.R.S32.HI R7, RZ, 0x1f, R11.reuse ;  /* 0x0000001fff077819 */ /* 0x100fe4000001140b */
[----:B------:R-:W-:Y:S02]  /*1a30*/  LOP3.LUT R8, R4, 0x38, R11, 0xf8, !PT ;  /* 0x0000003804087812 */ /* 0x000fe400078ef80b */
[----:B------:R-:W-:Y:S01]  /*1a40*/  SHF.R.U32.HI R13, RZ, 0x3, R4 ;  /* 0x00000003ff0d7819 */ /* 0x000fe20000011604 */
[----:B------:R-:W-:Y:S01]  /*1a50*/  @P1 IMAD.MOV.U32 R4, RZ, RZ, R10 ;  /* 0x000000ffff041224 */ /* 0x000fe200078e000a */
[----:B------:R-:W-:Y:S01]  /*1a60*/  ISETP.GE.AND P5, PT, R14, R3, PT ;  /* 0x000000030e00720c */ /* 0x000fe20003fa6270 */
[----:B------:R-:W-:Y:S01]  /*1a70*/  @!P1 IMAD.MOV.U32 R4, RZ, RZ, R28 ;  /* 0x000000ffff049224 */ /* 0x000fe200078e001c */
[----:B------:R-:W-:Y:S01]  /*1a80*/  LOP3.LUT R13, R8, R13, RZ, 0x3c, !PT ;  /* 0x0000000d080d7212 */ /* 0x000fe200078e3cff */
[----:B------:R-:W-:Y:S01]  /*1a90*/  IMAD.X R27, R7, 0x1, R0, P6 ;  /* 0x00000001071b7824 */ /* 0x000fe200030e0600 */
[----:B------:R-:W3:Y:S01]  /*1aa0*/  @!P3 LDC.64 R8, c[0x0][0x240] ;  /* 0x00009000ff08bb82 */ /* 0x000ee20000000a00 */
[C---:B------:R-:W-:Y:S01]  /*1ab0*/  VIADD R0, R14.reuse, 0x20 ;  /* 0x000000200e007836 */ /* 0x040fe20000000000 */
[----:B------:R-:W-:Y:S01]  /*1ac0*/  IADD3 R4, P1, R11, R4, RZ ;  /* 0x000000040b047210 */ /* 0x000fe20007f3e0ff */
[----:B------:R-:W-:Y:S01]  /*1ad0*/  IMAD.X R19, R7, 0x1, R6, P4 ;  /* 0x0000000107137824 */ /* 0x000fe200020e0606 */
[----:B------:R-:W-:Y:S01]  /*1ae0*/  LOP3.LUT R13, R13, 0xfffffe00, R16, 0xf8, !PT ;  /* 0xfffffe000d0d7812 */ /* 0x000fe200078ef810 */
[----:B------:R-:W-:Y:S01]  /*1af0*/  VIADD R16, R14, 0x30 ;  /* 0x000000300e107836 */ /* 0x000fe20000000000 */
[-C--:B------:R-:W-:Y:S01]  /*1b00*/  ISETP.GE.AND P4, PT, R0, R163.reuse, PT ;  /* 0x000000a30000720c */ /* 0x080fe20003f86270 */
[----:B------:R-:W-:Y:S01]  /*1b10*/  IMAD.X R5, R7, 0x1, R5, P1 ;  /* 0x0000000107057824 */ /* 0x000fe200008e0605 */
[----:B------:R-:W4:Y:S01]  /*1b20*/  @!P2 LDC.64 R10, c[0x0][0x240] ;  /* 0x00009000ff0aab82 */ /* 0x000f220000000a00 */
[----:B------:R-:W2:Y:S01]  /*1b30*/  @!P5 S2R R22, SR_CgaCtaId ;  /* 0x000000000016d919 */ /* 0x000ea20000008800 */
[----:B------:R-:W-:Y:S01]  /*1b40*/  @!P2 IADD3 R24, P1, R36, 0x10, RZ ;  /* 0x000000102418a810 */ /* 0x000fe20007f3e0ff */
[----:B------:R-:W-:Y:S01]  /*1b50*/  IMAD.WIDE.U32 R34, R34, UR4, R4 ;  /* 0x0000000422227c25 */ /* 0x000fe2000f8e0004 */
[----:B------:R-:W-:Y:S01]  /*1b60*/  UMOV UR4, 0x400 ;  /* 0x0000040000047882 */ /* 0x000fe20000000000 */
[----:B------:R-:W-:Y:S01]  /*1b70*/  ISETP.GE.AND P6, PT, R16, R163, PT ;  /* 0x000000a31000720c */ /* 0x000fe20003fc6270 */
[----:B-1----:R-:W-:Y:S01]  /*1b80*/  ULEA UR4, UR6, UR4, 0x18 ;  /* 0x0000000406047291 */ /* 0x002fe2000f8ec03f */
[----:B------:R-:W-:Y:S01]  /*1b90*/  @!P2 IMAD.X R29, RZ, RZ, R37, P1 ;  /* 0x000000ffff1da224 */ /* 0x000fe200008e0625 */
[----:B------:R-:W1:Y:S01]  /*1ba0*/  @!P3 LDC.64 R6, c[0x0][0x210] ;  /* 0x00008400ff06bb82 */ /* 0x000e620000000a00 */
[----:B------:R-:W-:Y:S01]  /*1bb0*/  IMAD.IADD R35, R35, 0x1, R31 ;  /* 0x0000000123237824 */ /* 0x000fe200078e021f */
[----:B------:R-:W-:Y:S01]  /*1bc0*/  @!P5 MOV R31, 0x400 ;  /* 0x00000400001fd802 */ /* 0x000fe20000000f00 */
[----:B------:R-:W1:Y:S01]  /*1bd0*/  @!P4 S2R R30, SR_CgaCtaId ;  /* 0x00000000001ec919 */ /* 0x000e620000008800 */
[----:B------:R-:W-:Y:S01]  /*1be0*/  @!P2 IMAD.MOV.U32 R42, RZ, RZ, R34 ;  /* 0x000000ffff2aa224 */ /* 0x000fe200078e0022 */
[----:B------:R-:W-:Y:S01]  /*1bf0*/  LEA R171, R13, UR4, 0x1 ;  /* 0x000000040dab7c11 */ /* 0x000fe2000f8e08ff */
[----:B------:R-:W-:Y:S01]  /*1c00*/  IMAD.WIDE.U32 R26, R14, R124, R26 ;  /* 0x0000007c0e1a7225 */ /* 0x000fe200078e001a */
[----:B------:R-:W-:Y:S01]  /*1c10*/  @!P2 MOV R43, R35 ;  /* 0x00000023002ba202 */ /* 0x000fe20000000f00 */
[----:B------:R-:W1:Y:S01]  /*1c20*/  @!P2 LDC.64 R4, c[0x0][0x210] ;  /* 0x00008400ff04ab82 */ /* 0x000e620000000a00 */
[----:B------:R-:W-:Y:S01]  /*1c30*/  ULDC.64 UR6, c[0x0][0x268] ;  /* 0x00009a0000067ab9 */ /* 0x000fe20000000a00 */
[----:B---3--:R-:W-:-:S02]  /*1c40*/  @!P3 IMAD R28, R37, R8, RZ ;  /* 0x00000008251cb224 */ /* 0x008fc400078e02ff */
[----:B------:R-:W-:-:S04]  /*1c50*/  @!P3 IMAD.WIDE.U32 R38, R36, R8, R34 ;  /* 0x000000082426b225 */ /* 0x000fc800078e0022 */
[----:B------:R-:W-:Y:S02]  /*1c60*/  @!P3 IMAD R28, R36, R9, R28 ;  /* 0x00000009241cb224 */ /* 0x000fe400078e021c */
[----:B----4-:R-:W-:Y:S01]  /*1c70*/  @!P2 IMAD R9, R29, R10, RZ ;  /* 0x0000000a1d09a224 */ /* 0x010fe200078e02ff */
[----:B------:R-:W-:Y:S01]  /*1c80*/  @!P2 MOV R29, 0x400 ;  /* 0x00000400001da802 */ /* 0x000fe20000000f00 */
[----:B------:R-:W-:Y:S02]  /*1c90*/  @!P3 IMAD.IADD R28, R39, 0x1, R28 ;  /* 0x00000001271cb824 */ /* 0x000fe400078e021c */
[----:B------:R-:W-:Y:S01]  /*1ca0*/  @!P2 IMAD R11, R24, R11, R9 ;  /* 0x0000000b180ba224 */ /* 0x000fe200078e0209 */
[----:B--2---:R-:W-:Y:S01]  /*1cb0*/  @!P2 LEA R20, R20, R29, 0x18 ;  /* 0x0000001d1414a211 */ /* 0x004fe200078ec0ff */
[----:B------:R-:W2:Y:S01]  /*1cc0*/  @!P4 LDC.64 R8, c[0x0][0x240] ;  /* 0x00009000ff08cb82 */ /* 0x000ea20000000a00 */
[----:B-1----:R-:W-:Y:S01]  /*1cd0*/  @!P3 LEA R40, P1, R38, R6, 0x1 ;  /* 0x000000062628b211 */ /* 0x002fe200078208ff */
[----:B------:R-:W-:Y:S01]  /*1ce0*/  @!P2 IMAD.WIDE.U32 R42, R24, R10, R42 ;  /* 0x0000000a182aa225 */ /* 0x000fe200078e002a */
[----:B------:R-:W-:-:S02]  /*1cf0*/  @!P5 LEA R22, R22, R31, 0x18 ;  /* 0x0000001f1616d211 */ /* 0x000fc400078ec0ff */
[----:B------:R-:W-:Y:S01]  /*1d00*/  @!P3 LEA.HI.X R41, R38, R7, R28, 0x1, P1 ;  /* 0x000000072629b211 */ /* 0x000fe200008f0c1c */
[----:B------:R-:W-:Y:S01]  /*1d10*/  @!P2 IMAD.IADD R10, R43, 0x1, R11 ;  /* 0x000000012b0aa824 */ /* 0x000fe200078e020b */
[----:B------:R-:W-:Y:S01]  /*1d20*/  @!P4 MOV R11, 0x400 ;  /* 0x00000400000bc802 */ /* 0x000fe20000000f00 */
[----:B------:R-:W1:Y:S01]  /*1d30*/  @!P6 LDC.64 R6, c[0x0][0x240] ;  /* 0x00009000ff06eb82 */ /* 0x000e620000000a00 */
[----:B------:R-:W-:Y:S01]  /*1d40*/  @!P2 LEA R38, P1, R42, R4, 0x1 ;  /* 0x000000042a26a211 */ /* 0x000fe200078208ff */
[----:B------:R-:W-:Y:S01]  /*1d50*/  @!PT LDS RZ, [RZ] ;  /* 0x00000000fffff984 */ /* 0x000fe20000000800 */
[----:B------:R-:W-:Y:S01]  /*1d60*/  @!PT LDS RZ, [RZ] ;  /* 0x00000000fffff984 */ /* 0x000fe20000000800 */
[----:B------:R-:W-:Y:S01]  /*1d70*/  @!PT LDS RZ, [RZ] ;  /* 0x00000000fffff984 */ /* 0x000fe20000000800 */
[----:B------:R3:W-:Y:S01]  /*1d80*/  @!P3 LDGSTS.E.BYPASS.LTC128B.128 [R171], desc[UR12][R40.64] ;  /* 0x0000000028abbfae */ /* 0x0007e2000b901d4c */
[----:B------:R-:W-:Y:S01]  /*1d90*/  @!P4 IADD3 R31, P3, R36, 0x20, RZ ;  /* 0x00000020241fc810 */ /* 0x000fe20007f7e0ff */
[----:B------:R-:W-:Y:S01]  /*1da0*/  IMAD.MOV.U32 R130, RZ, RZ, R26 ;  /* 0x000000ffff827224 */ /* 0x000fe200078e001a */
[----:B------:R-:W-:Y:S01]  /*1db0*/  @!P2 LEA.HI.X R39, R42, R5, R10, 0x1, P1 ;  /* 0x000000052a27a211 */ /* 0x000fe200008f0c0a */
[----:B------:R-:W4:Y:S01]  /*1dc0*/  @!P6 S2R R28, SR_CgaCtaId ;  /* 0x00000000001ce919 */ /* 0x000f220000008800 */
[----:B------:R-:W-:Y:S01]  /*1dd0*/  @!P4 LEA R30, R30, R11, 0x18 ;  /* 0x0000000b1e1ec211 */ /* 0x000fe200078ec0ff */
[----:B------:R-:W-:Y:S01]  /*1de0*/  @!P4 IMAD.X R5, RZ, RZ, R37, P3 ;  /* 0x000000ffff05c224 */ /* 0x000fe200018e0625 */
[----:B------:R-:W-:Y:S01]  /*1df0*/  ISETP.GE.AND P3, PT, R12, R3, PT ;  /* 0x000000030c00720c */ /* 0x000fe20003f66270 */
[----:B------:R-:W4:Y:S01]  /*1e00*/  @!P4 LDC.64 R10, c[0x0][0x210] ;  /* 0x00008400ff0acb82 */ /* 0x000f220000000a00 */
[----:B------:R-:W-:Y:S01]  /*1e10*/  @!P6 IADD3 R29, P1, R36, 0x30, RZ ;  /* 0x00000030241de810 */ /* 0x000fe20007f3e0ff */
[----:B------:R-:W-:-:S02]  /*1e20*/  @!P2 IMAD R36, R13, 0x2, R20 ;  /* 0x000000020d24a824 */ /* 0x000fc400078e0214 */
[----:B--2---:R-:W-:-:S03]  /*1e30*/  @!P4 IMAD R20, R5, R8, RZ ;  /* 0x000000080514c224 */ /* 0x004fc600078e02ff */
[----:B------:R2:W-:Y:S01]  /*1e40*/  @!P2 LDGSTS.E.BYPASS.LTC128B.128 [R36+0x800], desc[UR12][R38.64] ;  /* 0x008000002624afae */ /* 0x0005e2000b901d4c */
[----:B------:R-:W2:Y:S01]  /*1e50*/  @!P6 LDC.64 R4, c[0x0][0x210] ;  /* 0x00008400ff04eb82 */ /* 0x000ea20000000a00 */
[----:B------:R-:W-:Y:S02]  /*1e60*/  @!P6 IMAD.X R37, RZ, RZ, R37, P1 ;  /* 0x000000ffff25e224 */ /* 0x000fe400008e0625 */
[----:B------:R-:W-:Y:S01]  /*1e70*/  @!P4 IMAD R33, R31, R9, R20 ;  /* 0x000000091f21c224 */ /* 0x000fe200078e0214 */
[----:B------:R-:W2:Y:S01]  /*1e80*/  @!P3 S2R R24, SR_CgaCtaId ;  /* 0x000000000018b919 */ /* 0x000ea20000008800 */
[----:B------:R-:W-:Y:S01]  /*1e90*/  IADD3 R20, P1, R14, R25, RZ ;  /* 0x000000190e147210 */ /* 0x000fe20007f3e0ff */
[----:B------:R-:W-:-:S04]  /*1ea0*/  IMAD R25, R15, R124, RZ ;  /* 0x0000007c0f197224 */ /* 0x000fc800078e02ff */
[----:B------:R-:W-:Y:S01]  /*1eb0*/  IMAD.X R23, R15, 0x1, R23, P1 ;  /* 0x000000010f177824 */ /* 0x000fe200008e0617 */
[----:B------:R-:W-:Y:S01]  /*1ec0*/  ISETP.GE.AND P1, PT, R0, R3, PT ;  /* 0x000000030000720c */ /* 0x000fe20003f26270 */
[--C-:B---3--:R-:W-:Y:S02]  /*1ed0*/  @!P4 IMAD.MOV.U32 R40, RZ, RZ, R34.reuse ;  /* 0x000000ffff28c224 */ /* 0x108fe400078e0022 */
[--C-:B------:R-:W-:Y:S02]  /*1ee0*/  @!P4 IMAD.MOV.U32 R41, RZ, RZ, R35.reuse ;  /* 0x000000ffff29c224 */ /* 0x100fe400078e0023 */
[----:B-1----:R-:W-:-:S04]  /*1ef0*/  @!P6 IMAD.WIDE.U32 R34, R29, R6, R34 ;  /* 0x000000061d22e225 */ /* 0x002fc800078e0022 */
[----:B------:R-:W-:Y:S02]  /*1f00*/  @!P4 IMAD.WIDE.U32 R42, R31, R8, R40 ;  /* 0x000000081f2ac225 */ /* 0x000fe400078e0028 */
[----:B------:R-:W1:Y:S02]  /*1f10*/  @!P5 LDC.64 R8, c[0x0][0x218] ;  /* 0x00008600ff08db82 */ /* 0x000e640000000a00 */
[----:B------:R-:W-:Y:S01]  /*1f20*/  @!P6 IMAD R40, R37, R6, RZ ;  /* 0x000000062528e224 */ /* 0x000fe200078e02ff */
[----:B----4-:R-:W-:Y:S01]  /*1f30*/  @!P4 LEA R10, P2, R42, R10, 0x1 ;  /* 0x0000000a2a0ac211 */ /* 0x010fe200078408ff */
[----:B------:R-:W-:Y:S01]  /*1f40*/  IMAD R131, R14, R125, R25 ;  /* 0x0000007d0e837224 */ /* 0x000fe200078e0219 */
[----:B------:R-:W-:Y:S01]  /*1f50*/  @!P6 MOV R25, 0x400 ;  /* 0x000004000019e802 */ /* 0x000fe20000000f00 */
[----:B------:R-:W-:Y:S02]  /*1f60*/  @!P6 IMAD R15, R29, R7, R40 ;  /* 0x000000071d0fe224 */ /* 0x000fe400078e0228 */
[----:B------:R-:W-:Y:S01]  /*1f70*/  @!P4 IMAD.IADD R33, R43, 0x1, R33 ;  /* 0x000000012b21c824 */ /* 0x000fe200078e0221 */
[----:B------:R-:W3:Y:S01]  /*1f80*/  @!P3 LDC.64 R6, c[0x0][0x218] ;  /* 0x00008600ff06bb82 */ /* 0x000ee20000000a00 */
[----:B------:R-:W-:Y:S01]  /*1f90*/  @!P6 LEA R28, R28, R25, 0x18 ;  /* 0x000000191c1ce211 */ /* 0x000fe200078ec0ff */
[----:B------:R-:W-:-:S02]  /*1fa0*/  @!P4 IMAD R25, R13, 0x2, R30 ;  /* 0x000000020d19c824 */ /* 0x000fc400078e021e */
[----:B------:R-:W-:Y:S01]  /*1fb0*/  @!P4 LEA.HI.X R11, R42, R11, R33, 0x1, P2 ;  /* 0x0000000b2a0bc211 */ /* 0x000fe200010f0c21 */
[----:B------:R-:W-:Y:S01]  /*1fc0*/  @!P6 IMAD.IADD R15, R35, 0x1, R15 ;  /* 0x00000001230fe824 */ /* 0x000fe200078e020f */
[----:B--2---:R-:W-:Y:S01]  /*1fd0*/  @!P6 LEA R30, P2, R34, R4, 0x1 ;  /* 0x00000004221ee211 */ /* 0x004fe200078408ff */
[----:B------:R-:W-:Y:S02]  /*1fe0*/  IMAD.IADD R131, R27, 0x1, R131 ;  /* 0x000000011b837824 */ /* 0x000fe400078e0283 */
[----:B------:R-:W-:Y:S01]  /*1ff0*/  IMAD.WIDE.U32 R26, R124, 0x20, RZ ;  /* 0x000000207c1a7825 */ /* 0x000fe200078e00ff */
[----:B------:R-:W-:Y:S01]  /*2000*/  @!P6 LEA.HI.X R31, R34, R5, R15, 0x1, P2 ;  /* 0x00000005221fe211 */ /* 0x000fe200010f0c0f */
[----:B------:R2:W-:Y:S01]  /*2010*/  @!P4 LDGSTS.E.BYPASS.LTC128B.128 [R25+0x1000], desc[UR12][R10.64] ;  /* 0x010000000a19cfae */ /* 0x0005e2000b901d4c */
[----:B------:R-:W4:Y:S01]  /*2020*/  @!P1 LDC.64 R4, c[0x0][0x218] ;  /* 0x00008600ff049b82 */ /* 0x000f220000000a00 */
[----:B------:R-:W-:Y:S01]  /*2030*/  @!P3 MOV R15, 0x400 ;  /* 0x00000400000fb802 */ /* 0x000fe20000000f00 */
[----:B------:R-:W-:Y:S01]  /*2040*/  IMAD.SHL.U32 R34, R125, 0x20, RZ ;  /* 0x000000207d227824 */ /* 0x000fe200078e00ff */
[C---:B-1----:R-:W-:Y:S01]  /*2050*/  @!P5 LEA R36, P4, R130.reuse, R8, 0x1 ;  /* 0x000000088224d211 */ /* 0x042fe200078808ff */
[----:B------:R-:W-:Y:S01]  /*2060*/  IMAD R23, R23, R128, RZ ;  /* 0x0000008017177224 */ /* 0x000fe200078e02ff */
[----:B------:R-:W-:-:S02]  /*2070*/  @!P1 IADD3 R8, P2, R130, R26, RZ ;  /* 0x0000001a82089210 */ /* 0x000fc40007f5e0ff */
[----:B------:R-:W-:Y:S01]  /*2080*/  @!P3 LEA R26, R24, R15, 0x18 ;  /* 0x0000000f181ab211 */ /* 0x000fe200078ec0ff */
[----:B------:R-:W-:Y:S01]  /*2090*/  VIADD R24, R14, 0x50 ;  /* 0x000000500e187836 */ /* 0x000fe20000000000 */
[----:B------:R-:W-:Y:S01]  /*20a0*/  @!P5 LEA.HI.X R37, R130, R9, R131, 0x1, P4 ;  /* 0x000000098225d211 */ /* 0x000fe200020f0c83 */
[----:B------:R-:W-:Y:S01]  /*20b0*/  IMAD R23, R20, R129, R23 ;  /* 0x0000008114177224 */ /* 0x000fe200078e0217 */
[C---:B------:R-:W-:Y:S02]  /*20c0*/  @!P3 LEA R15, P4, R124.reuse, R130, 0x4 ;  /* 0x000000827c0fb211 */ /* 0x040fe400078820ff */
[----:B------:R-:W-:Y:S02]  /*20d0*/  @!P1 IADD3.X R9, R131, R27, R34, P2, !PT ;  /* 0x0000001b83099210 */ /* 0x000fe400017fe422 */
[----:B---3--:R-:W-:Y:S02]  /*20e0*/  @!P3 LEA R38, P2, R15, R6, 0x1 ;  /* 0x000000060f26b211 */ /* 0x008fe400078408ff */
[----:B--2---:R-:W-:Y:S01]  /*20f0*/  @!P3 LEA.HI.X R10, R124, R131, R125, 0x4, P4 ;  /* 0x000000837c0ab211 */ /* 0x004fe200020f247d */
[----:B------:R-:W-:-:S02]  /*2100*/  @!P6 IMAD R11, R13, 0x2, R28 ;  /* 0x000000020d0be824 */ /* 0x000fc400078e021c */
[----:B------:R-:W-:Y:S01]  /*2110*/  @!P5 IMAD R25, R13, 0x2, R22 ;  /* 0x000000020d19d824 */ /* 0x000fe200078e0216 */
[----:B------:R-:W-:Y:S01]  /*2120*/  @!P3 LEA.HI.X R39, R15, R7, R10, 0x1, P2 ;  /* 0x000000070f27b211 */ /* 0x000fe200010f0c0a */
[----:B------:R-:W-:Y:S01]  /*2130*/  @!P3 IMAD R7, R13, 0x2, R26 ;  /* 0x000000020d07b824 */ /* 0x000fe200078e021a */
[-C--:B------:R-:W-:Y:S01]  /*2140*/  ISETP.GE.AND P2, PT, R16, R3.reuse, PT ;  /* 0x000000031000720c */ /* 0x080fe20003f46270 */
[----:B------:R1:W-:Y:S01]  /*2150*/  @!P6 LDGSTS.E.BYPASS.LTC128B.128 [R11+0x1800], desc[UR12][R30.64] ;  /* 0x018000001e0befae */ /* 0x0003e2000b901d4c */
[C---:B------:R-:W-:Y:S01]  /*2160*/  IADD3 R22, R14.reuse, 0x40, RZ ;  /* 0x000000400e167810 */ /* 0x040fe20007ffe0ff */
[----:B------:R-:W-:Y:S01]  /*2170*/  VIADD R26, R14, 0x70 ;  /* 0x000000700e1a7836 */ /* 0x000fe20000000000 */
[----:B------:R-:W-:Y:S01]  /*2180*/  @!P1 MOV R15, 0x400 ;  /* 0x00000400000f9802 */ /* 0x000fe20000000f00 */
[----:B------:R2:W-:Y:S01]  /*2190*/  @!P5 LDGSTS.E.BYPASS.LTC128B.128 [R25+0x2000], desc[UR12][R36.64] ;  /* 0x020000002419dfae */ /* 0x0005e2000b901d4c */
[-C--:B------:R-:W-:Y:S01]  /*21a0*/  ISETP.GE.AND P5, PT, R24, R3.reuse, PT ;  /* 0x000000031800720c */ /* 0x080fe20003fa6270 */
[----:B------:R-:W-:Y:S01]  /*21b0*/  VIADD R28, R14, 0x60 ;  /* 0x000000600e1c7836 */ /* 0x000fe20000000000 */
[----:B------:R-:W-:Y:S01]  /*21c0*/  ISETP.GE.AND P6, PT, R22, R3, PT ;  /* 0x000000031600720c */ /* 0x000fe20003fc6270 */
[----:B------:R3:W-:Y:S01]  /*21d0*/  @!P3 LDGSTS.E.BYPASS.LTC128B.128 [R7+0x2800], desc[UR12][R38.64] ;  /* 0x028000002607bfae */ /* 0x0007e2000b901d4c */
[----:B----4-:R-:W-:-:S02]  /*21e0*/  @!P1 LEA R42, P3, R8, R4, 0x1 ;  /* 0x00000004082a9211 */ /* 0x010fc400078608ff */
[----:B------:R-:W-:Y:S01]  /*21f0*/  ISETP.GE.AND P4, PT, R28, R3, PT ;  /* 0x000000031c00720c */ /* 0x000fe20003f86270 */
[----:B------:R-:W4:Y:S01]  /*2200*/  @!P2 S2R R6, SR_CgaCtaId ;  /* 0x000000000006a919 */ /* 0x000f220000008800 */
[----:B------:R-:W-:Y:S01]  /*2210*/  @!P1 LEA.HI.X R43, R8, R5, R9, 0x1, P3 ;  /* 0x00000005082b9211 */ /* 0x000fe200018f0c09 */
[----:B------:R-:W-:Y:S01]  /*2220*/  @!P2 IMAD.WIDE.U32 R40, R124, 0x30, R130 ;  /* 0x000000307c28a825 */ /* 0x000fe200078e0082 */
[----:B------:R-:W-:Y:S01]  /*2230*/  ISETP.GE.AND P3, PT, R26, R3, PT ;  /* 0x000000031a00720c */ /* 0x000fe20003f66270 */
[----:B------:R-:W4:Y:S01]  /*2240*/  @!P1 S2R R8, SR_CgaCtaId ;  /* 0x0000000000089919 */ /* 0x000f220000008800 */
[----:B------:R-:W4:Y:S01]  /*2250*/  @!P2 LDC.64 R4, c[0x0][0x218] ;  /* 0x00008600ff04ab82 */ /* 0x000f220000000a00 */
[----:B------:R-:W-:Y:S02]  /*2260*/  @!P5 IMAD.MOV.U32 R35, RZ, RZ, R131 ;  /* 0x000000ffff23d224 */ /* 0x000fe400078e0083 */
[----:B------:R-:W4:Y:S01]  /*2270*/  @!P6 S2R R34, SR_CgaCtaId ;  /* 0x000000000022e919 */ /* 0x000f220000008800 */
[----:B------:R-:W-:Y:S01]  /*2280*/  @!P6 MOV R9, 0x400 ;  /* 0x000004000009e802 */ /* 0x000fe20000000f00 */
[----:B-1----:R-:W1:Y:S01]  /*2290*/  @!P5 S2R R30, SR_CgaCtaId ;  /* 0x00000000001ed919 */ /* 0x002e620000008800 */
[----:B------:R-:W-:-:S05]  /*22a0*/  @!P2 MOV R11, 0x400 ;  /* 0x00000400000ba802 */ /* 0x000fca0000000f00 */
[----:B------:R-:W-:Y:S01]  /*22b0*/  @!P3 IMAD.WIDE.U32 R48, R124, 0x70, R130 ;  /* 0x000000707c30b825 */ /* 0x000fe200078e0082 */
[----:B--2---:R-:W2:Y:S01]  /*22c0*/  @!P3 S2R R36, SR_CgaCtaId ;  /* 0x000000000024b919 */ /* 0x004ea20000008800 */
[----:B---3--:R-:W3:Y:S01]  /*22d0*/  @!P4 S2R R38, SR_CgaCtaId ;  /* 0x000000000026c919 */ /* 0x008ee20000008800 */
[----:B------:R-:W-:Y:S02]  /*22e0*/  @!P5 MOV R7, 0x400 ;  /* 0x000004000007d802 */ /* 0x000fe40000000f00 */
[----:B----4-:R-:W-:Y:S02]  /*22f0*/  @!P2 LEA R6, R6, R11, 0x18 ;  /* 0x0000000b0606a211 */ /* 0x010fe400078ec0ff */
[----:B------:R-:W4:Y:S01]  /*2300*/  @!P6 LDC.64 R10, c[0x0][0x218] ;  /* 0x00008600ff0aeb82 */ /* 0x000f220000000a00 */
[----:B------:R-:W-:Y:S02]  /*2310*/  @!P1 LEA R8, R8, R15, 0x18 ;  /* 0x0000000f08089211 */ /* 0x000fe400078ec0ff */
[----:B------:R-:W-:Y:S01]  /*2320*/  @!P2 IMAD R25, R13, 0x2, R6 ;  /* 0x000000020d19a824 */ /* 0x000fe200078e0206 */
[----:B------:R-:W-:-:S02]  /*2330*/  @!P6 LEA R34, R34, R9, 0x18 ;  /* 0x000000092222e211 */ /* 0x000fc400078ec0ff */
[----:B------:R-:W-:Y:S01]  /*2340*/  @!P1 IMAD R15, R13, 0x2, R8 ;  /* 0x000000020d0f9824 */ /* 0x000fe200078e0208 */
[----:B------:R-:W-:Y:S01]  /*2350*/  @!P4 MOV R9, 0x400 ;  /* 0x000004000009c802 */ /* 0x000fe20000000f00 */
[----:B------:R-:W-:-:S03]  /*2360*/  @!P2 IMAD R8, R125, 0x30, RZ ;  /* 0x000000307d08a824 */ /* 0x000fc600078e02ff */
[----:B------:R4:W-:Y:S01]  /*2370*/  @!P1 LDGSTS.E.BYPASS.LTC128B.128 [R15+0x3000], desc[UR12][R42.64] ;  /* 0x030000002a0f9fae */ /* 0x0009e2000b901d4c */
[----:B-1----:R-:W-:Y:S01]  /*2380*/  @!P5 LEA R30, R30, R7, 0x18 ;  /* 0x000000071e1ed211 */ /* 0x002fe200078ec0ff */
[----:B------:R-:W-:Y:S01]  /*2390*/  @!P2 IMAD.IADD R8, R41, 0x1, R8 ;  /* 0x000000012908a824 */ /* 0x000fe200078e0208 */
[----:B------:R-:W-:Y:S02]  /*23a0*/  @!P3 MOV R7, 0x400 ;  /* 0x000004000007b802 */ /* 0x000fe40000000f00 */
[----:B------:R-:W-:Y:S01]  /*23b0*/  @!P2 LEA R46, P1, R40, R4, 0x1 ;  /* 0x00000004282ea211 */ /* 0x000fe200078208ff */
[----:B------:R-:W-:Y:S01]  /*23c0*/  IMAD R4, R21, UR6, RZ ;  /* 0x0000000615047c24 */ /* 0x000fe2000f8e02ff */
[----:B--2---:R-:W-:Y:S01]  /*23d0*/  @!P3 LEA R36, R36, R7, 0x18 ;  /* 0x000000072424b211 */ /* 0x004fe200078ec0ff */
[----:B------:R-:W-:Y:S01]  /*23e0*/  @!P5 IMAD R30, R13, 0x2, R30 ;  /* 0x000000020d1ed824 */ /* 0x000fe200078e021e */
[----:B------:R-:W1:Y:S01]  /*23f0*/  @!P4 LDC.64 R6, c[0x0][0x218] ;  /* 0x00008600ff06cb82 */ /* 0x000e620000000a00 */
[----:B---3--:R-:W-:-:S02]  /*2400*/  @!P4 LEA R38, R38, R9, 0x18 ;  /* 0x000000092626c211 */ /* 0x008fc400078ec0ff */
[----:B------:R-:W-:Y:S01]  /*2410*/  @!P2 LEA.HI.X R47, R40, R5, R8, 0x1, P1 ;  /* 0x00000005282fa211 */ /* 0x000fe200008f0c08 */
[C---:B------:R-:W-:Y:S01]  /*2420*/  @!P3 IMAD R36, R13.reuse, 0x2, R36 ;  /* 0x000000020d24b824 */ /* 0x040fe200078e0224 */
[C---:B------:R-:W-:Y:S01]  /*2430*/  @!P6 LEA R21, P1, R124.reuse, R130, 0x6 ;  /* 0x000000827c15e211 */ /* 0x040fe200078230ff */
[----:B------:R-:W-:Y:S02]  /*2440*/  @!P4 IMAD R38, R13, 0x2, R38 ;  /* 0x000000020d26c824 */ /* 0x000fe400078e0226 */
[----:B------:R-:W2:Y:S01]  /*2450*/  @!P5 LDC.64 R8, c[0x0][0x218] ;  /* 0x00008600ff08db82 */ /* 0x000ea20000000a00 */
[----:B------:R-:W-:Y:S01]  /*2460*/  @!P6 LEA.HI.X R44, R124, R131, R125, 0x6, P1 ;  /* 0x000000837c2ce211 */ /* 0x000fe200008f347d */
[----:B------:R3:W-:Y:S01]  /*2470*/  @!P2 LDGSTS.E.BYPASS.LTC128B.128 [R25+0x3800], desc[UR12][R46.64] ;  /* 0x038000002e19afae */ /* 0x0007e2000b901d4c */
[----:B----4-:R-:W-:Y:S01]  /*2480*/  @!P6 LEA R40, P1, R21, R10, 0x1 ;  /* 0x0000000a1528e211 */ /* 0x010fe200078208ff */
[----:B------:R-:W-:-:S03]  /*2490*/  @!P3 IMAD R10, R125, 0x70, RZ ;  /* 0x000000707d0ab824 */ /* 0x000fc600078e02ff */
[----:B------:R-:W-:Y:S01]  /*24a0*/  @!P6 LEA.HI.X R41, R21, R11, R44, 0x1, P1 ;  /* 0x0000000b1529e211 */ /* 0x000fe200008f0c2c */
[----:B------:R-:W-:Y:S02]  /*24b0*/  @!P4 IMAD R11, R125, 0x60, RZ ;  /* 0x000000607d0bc824 */ /* 0x000fe400078e02ff */
[C---:B------:R-:W-:Y:S02]  /*24c0*/  IMAD R15, R17.reuse, UR7, R4 ;  /* 0x00000007110f7c24 */ /* 0x040fe4000f8e0204 */
[----:B------:R-:W4:Y:S01]  /*24d0*/  @!P3 LDC.64 R4, c[0x0][0x218] ;  /* 0x00008600ff04bb82 */ /* 0x000f220000000a00 */
[----:B------:R-:W-:Y:S01]  /*24e0*/  IMAD.WIDE.U32 R42, R17, UR6, R18 ;  /* 0x00000006112a7c25 */ /* 0x000fe2000f8e0012 */
[----:B------:R-:W-:-:S03]  /*24f0*/  ULDC.64 UR6, c[0x0][0x220] ;  /* 0x0000880000067ab9 */ /* 0x000fc60000000a00 */
[----:B------:R-:W-:Y:S01]  /*2500*/  @!P6 IMAD R19, R13, 0x2, R34 ;  /* 0x000000020d13e824 */ /* 0x000fe200078e0222 */
[----:B------:R-:W-:Y:S01]  /*2510*/  IADD3 R43, R43, R15, RZ ;  /* 0x0000000f2b2b7210 */ /* 0x000fe20007ffe0ff */
[--C-:B------:R-:W-:Y:S02]  /*2520*/  @!P5 IMAD.MOV.U32 R34, RZ, RZ, R130.reuse ;  /* 0x000000ffff22d224 */ /* 0x100fe400078e0082 */
[----:B------:R-:W-:Y:S01]  /*2530*/  @!P4 IMAD.WIDE.U32 R44, R124, 0x60, R130 ;  /* 0x000000607c2cc825 */ /* 0x000fe200078e0082 */
[----:B------:R-:W-:Y:S01]  /*2540*/  @!P6 LDGSTS.E.BYPASS.LTC128B.128 [R19+0x4000], desc[UR12][R40.64] ;  /* 0x040000002813efae */ /* 0x000fe2000b901d4c */
[----:B------:R-:W-:Y:S02]  /*2550*/  ISETP.GE.AND P6, PT, R16, R3, PT ;  /* 0x000000031000720c */ /* 0x000fe40003fc6270 */
[----:B------:R-:W-:Y:S01]  /*2560*/  @!P5 IMAD R17, R125, 0x50, RZ ;  /* 0x000000507d11d824 */ /* 0x000fe200078e02ff */
[----:B-1----:R-:W-:Y:S01]  /*2570*/  @!P4 LEA R6, P1, R44, R6, 0x1 ;  /* 0x000000062c06c211 */ /* 0x002fe200078208ff */
[----:B------:R-:W-:-:S02]  /*2580*/  @!P3 IMAD.IADD R10, R49, 0x1, R10 ;  /* 0x00000001310ab824 */ /* 0x000fc400078e020a */
[----:B---3--:R-:W-:-:S04]  /*2590*/  @!P5 IMAD.WIDE.U32 R46, R124, 0x50, R34 ;  /* 0x000000507c2ed825 */ /* 0x008fc800078e0022 */
[----:B------:R-:W-:Y:S01]  /*25a0*/  @!P4 IMAD.IADD R34, R45, 0x1, R11 ;  /* 0x000000012d22c824 */ /* 0x000fe200078e020b */
[----:B--2---:R-:W-:Y:S01]  /*25b0*/  @!P5 LEA R8, P2, R46, R8, 0x1 ;  /* 0x000000082e08d211 */ /* 0x004fe200078408ff */
[----:B------:R-:W-:Y:S02]  /*25c0*/  @!P5 IMAD.IADD R18, R47, 0x1, R17 ;  /* 0x000000012f12d824 */ /* 0x000fe400078e0211 */
[----:B------:R-:W-:Y:S01]  /*25d0*/  IMAD.WIDE.U32 R20, R20, R128, R42 ;  /* 0x0000008014147225 */ /* 0x000fe200078e002a */
[----:B------:R-:W-:Y:S02]  /*25e0*/  @!P4 LEA.HI.X R7, R44, R7, R34, 0x1, P1 ;  /* 0x000000072c07c211 */ /* 0x000fe400008f0c22 */
[----:B----4-:R-:W-:Y:S01]  /*25f0*/  @!P3 LEA R4, P1, R48, R4, 0x1 ;  /* 0x000000043004b211 */ /* 0x010fe200078208ff */
[----:B------:R-:W-:Y:S01]  /*2600*/  IMAD.IADD R23, R21, 0x1, R23 ;  /* 0x0000000115177824 */ /* 0x000fe200078e0217 */
[----:B------:R-:W-:Y:S02]  /*2610*/  @!P5 LEA.HI.X R9, R46, R9, R18, 0x1, P2 ;  /* 0x000000092e09d211 */ /* 0x000fe400010f0c12 */
[----:B------:R-:W-:Y:S01]  /*2620*/  @!P3 LEA.HI.X R5, R48, R5, R10, 0x1, P1 ;  /* 0x000000053005b211 */ /* 0x000fe200008f0c0a */
[----:B------:R-:W-:Y:S01]  /*2630*/  IMAD.WIDE.U32 R10, R128, 0x20, RZ ;  /* 0x00000020800a7825 */ /* 0x000fe200078e00ff */
[-C--:B------:R-:W-:Y:S01]  /*2640*/  ISETP.GE.AND P2, PT, R14, R3.reuse, PT ;  /* 0x000000030e00720c */ /* 0x080fe20003f46270 */
[----:B------:R1:W-:Y:S01]  /*2650*/  @!P5 LDGSTS.E.BYPASS.LTC128B.128 [R30+0x4800], desc[UR12][R8.64] ;  /* 0x04800000081edfae */ /* 0x0003e2000b901d4c */
[-C--:B------:R-:W-:Y:S01]  /*2660*/  ISETP.GE.AND P1, PT, R0, R3.reuse, PT ;  /* 0x000000030000720c */ /* 0x080fe20003f26270 */
[----:B------:R-:W-:Y:S01]  /*2670*/  IMAD.SHL.U32 R14, R14, 0x8, RZ ;  /* 0x000000080e0e7824 */ /* 0x000fe200078e00ff */
[-C--:B------:R-:W-:Y:S01]  /*2680*/  ISETP.GE.AND P5, PT, R12, R3.reuse, PT ;  /* 0x000000030c00720c */ /* 0x080fe20003fa6270 */
[----:B------:R-:W-:Y:S01]  /*2690*/  @!P4 LDGSTS.E.BYPASS.LTC128B.128 [R38+0x5000], desc[UR12][R6.64] ;  /* 0x050000000626cfae */ /* 0x000fe2000b901d4c */
[----:B------:R-:W-:-:S03]  /*26a0*/  ISETP.GE.AND P4, PT, R24, R3, PT ;  /* 0x000000031800720c */ /* 0x000fc60003f86270 */
[----:B------:R2:W-:Y:S01]  /*26b0*/  @!P3 LDGSTS.E.BYPASS.LTC128B.128 [R36+0x5800], desc[UR12][R4.64] ;  /* 0x058000000424bfae */ /* 0x0005e2000b901d4c */
[----:B------:R-:W-:-:S03]  /*26c0*/  LEA R166, P3, R20, UR6, 0x1 ;  /* 0x0000000614a67c11 */ /* 0x000fc6000f8608ff */
[----:B------:R-:W0:Y:S01]  /*26d0*/  LDGDEPBAR ;  /* 0x00000000000079af */ /* 0x000e220000000000 */
[----:B------:R-:W-:Y:S01]  /*26e0*/  LEA.HI.X R165, R20, UR7, R23, 0x1, P3 ;  /* 0x0000000714a57c11 */ /* 0x000fe200098f0c17 */
[----:B------:R-:W-:Y:S01]  /*26f0*/  @!P6 IMAD.MOV.U32 R12, RZ, RZ, R166 ;  /* 0x000000ffff0ce224 */ /* 0x000fe200078e00a6 */
[----:B------:R-:W-:-:S03]  /*2700*/  ISETP.GE.AND P3, PT, R28, R3, PT ;  /* 0x000000031c00720c */ /* 0x000fc60003f66270 */
[--C-:B------:R-:W-:Y:S02]  /*2710*/  @!P2 IMAD.MOV.U32 R167, RZ, RZ, R165.reuse ;  /* 0x000000ffffa7a224 */ /* 0x100fe400078e00a5 */
[----:B------:R-:W-:Y:S02]  /*2720*/  @!P6 IMAD.MOV.U32 R13, RZ, RZ, R165 ;  /* 0x000000ffff0de224 */ /* 0x000fe400078e00a5 */
[----:B-1----:R-:W-:Y:S01]  /*2730*/  IMAD.SHL.U32 R8, R129, 0x20, RZ ;  /* 0x0000002081087824 */ /* 0x002fe200078e00ff */
[----:B--2---:R-:W-:Y:S01]  /*2740*/  LEA.HI R4, R126, R133, RZ, 0x4 ;  /* 0x000000857e047211 */ /* 0x004fe200078f20ff */
[----:B------:R-:W-:-:S04]  /*2750*/  DEPBAR.LE SB0, 0x0 ;  /* 0x000080000000791a */ /* 0x000fc80000000000 */
[----:B------:R-:W-:Y:S01]  /*2760*/  BAR.SYNC.DEFER_BLOCKING 0x0 ;  /* 0x0000000000007b1d */ /* 0x000fe20000010000 */
[----:B------:R-:W-:Y:S02]  /*2770*/  LOP3.LUT R0, R4, 0xfffffff0, RZ, 0xc0, !PT ;  /* 0xfffffff004007812 */ /* 0x000fe400078ec0ff */
[----:B------:R-:W-:Y:S02]  /*2780*/  SHF.R.S32.HI R4, RZ, 0x4, R4 ;  /* 0x00000004ff047819 */ /* 0x000fe40000011404 */
[----:B------:R-:W-:Y:S01]  /*2790*/  LEA.HI R126, R126, R133, RZ, 0x5 ;  /* 0x000000857e7e7211 */ /* 0x000fe200078f28ff */
[----:B------:R-:W-:Y:S01]  /*27a0*/  IMAD.IADD R0, R133, 0x1, -R0 ;  /* 0x0000000185007824 */ /* 0x000fe200078e0a00 */
[----:B------:R-:W-:Y:S02]  /*27b0*/  LEA.HI R7, R4, R4, RZ, 0x1 ;  /* 0x0000000404077211 */ /* 0x000fe400078f08ff */
[----:B------:R-:W-:Y:S02]  /*27c0*/  SHF.R.S32.HI R138, RZ, 0x5, R126 ;  /* 0x00000005ff8a7819 */ /* 0x000fe4000001147e */
[----:B------:R-:W-:-:S02]  /*27d0*/  SHF.R.S32.HI R5, RZ, 0x1f, R0 ;  /* 0x0000001fff057819 */ /* 0x000fc40000011400 */
[----:B------:R-:W-:Y:S01]  /*27e0*/  LOP3.LUT R7, R7, 0xfffffffe, RZ, 0xc0, !PT ;  /* 0xfffffffe07077812 */ /* 0x000fe200078ec0ff */
[----:B------:R-:W-:Y:S01]  /*27f0*/  IMAD R141, R138, 0x10, R141 ;  /* 0x000000108a8d7824 */ /* 0x000fe200078e028d */
[----:B------:R-:W-:-:S03]  /*2800*/  LEA.HI R6, R5, R0, RZ, 0x3 ;  /* 0x0000000005067211 */ /* 0x000fc600078f18ff */
[----:B------:R-:W-:Y:S01]  /*2810*/  IMAD.IADD R4, R4, 0x1, -R7 ;  /* 0x0000000104047824 */ /* 0x000fe200078e0a07 */
[C---:B------:R-:W-:Y:S01]  /*2820*/  LOP3.LUT R5, R6.reuse, 0xfffffff8, RZ, 0xc0, !PT ;  /* 0xfffffff806057812 */ /* 0x040fe200078ec0ff */
[----:B------:R-:W-:Y:S02]  /*2830*/  IMAD.SHL.U32 R137, R6, 0x40, RZ ;  /* 0x0000004006897824 */ /* 0x000fe400078e00ff */
[----:B------:R-:W-:Y:S01]  /*2840*/  IMAD.SHL.U32 R7, R4, 0x8, RZ ;  /* 0x0000000804077824 */ /* 0x000fe200078e00ff */
[----:B------:R-:W-:Y:S01]  /*2850*/  @P2 STS.128 [R171+0x6000], RZ ;  /* 0x006000ffab002388 */ /* 0x000fe20000000c00 */
[----:B------:R-:W-:Y:S01]  /*2860*/  IMAD.IADD R0, R0, 0x1, -R5 ;  /* 0x0000000100007824 */ /* 0x000fe200078e0a05 */
[----:B------:R-:W-:Y:S01]  /*2870*/  LOP3.LUT R137, R137, 0xfffffe00, RZ, 0xc0, !PT ;  /* 0xfffffe0089897812 */ /* 0x000fe200078ec0ff */
[----:B------:R-:W-:Y:S01]  /*2880*/  @!P4 IMAD R5, R129, 0xa0, RZ ;  /* 0x000000a08105c824 */ /* 0x000fe200078e02ff */
[----:B------:R-:W-:Y:S01]  /*2890*/  @!PT LDS RZ, [RZ] ;  /* 0x00000000fffff984 */ /* 0x000fe20000000800 */
[----:B------:R-:W-:Y:S01]  /*28a0*/  @!PT LDS RZ, [RZ] ;  /* 0x00000000fffff984 */ /* 0x000fe20000000800 */
[----:B------:R-:W-:Y:S01]  /*28b0*/  @!PT LDS RZ, [RZ] ;  /* 0x00000000fffff984 */ /* 0x000fe20000000800 */
[----:B------:R1:W-:Y:S01]  /*28c0*/  @!P2 LDGSTS.E.BYPASS.LTC128B.128 [R171+0x6000], desc[UR12][R166.64] ;  /* 0x06000000a6abafae */ /* 0x0003e2000b901d4c */
[----:B------:R-:W-:Y:S01]  /*28d0*/  @!P5 IADD3 R16, P2, R166, R10, RZ ;  /* 0x0000000aa610d210 */ /* 0x000fe20007f5e0ff */
[----:B------:R-:W-:-:S02]  /*28e0*/  IMAD.SHL.U32 R134, R0, 0x40, RZ ;  /* 0x0000004000867824 */ /* 0x000fc400078e00ff */
[----:B------:R-:W-:Y:S01]  /*28f0*/  @P5 STS.128 [R171+0x6800], RZ ;  /* 0x006800ffab005388 */ /* 0x000fe20000000c00 */
[----:B------:R-:W-:Y:S02]  /*2900*/  @!P5 IADD3.X R17, R165, R11, R8, P2, !PT ;  /* 0x0000000ba511d210 */ /* 0x000fe400017fe408 */
[----:B------:R-:W-:Y:S02]  /*2910*/  ISETP.GE.AND P2, PT, R26, R3, PT ;  /* 0x000000031a00720c */ /* 0x000fe40003f46270 */
[----:B------:R-:W-:Y:S01]  /*2920*/  LOP3.LUT R8, R161, 0x8, R14, 0xf8, !PT ;  /* 0x00000008a1087812 */ /* 0x000fe200078ef80e */
[----:B------:R-:W-:Y:S01]  /*2930*/  @!PT LDS RZ, [RZ] ;  /* 0x00000000fffff984 */ /* 0x000fe20000000800 */
[----:B------:R-:W-:Y:S01]  /*2940*/  @!PT LDS RZ, [RZ] ;  /* 0x00000000fffff984 */ /* 0x000fe20000000800 */
[----:B------:R-:W-:Y:S01]  /*2950*/  @!PT LDS RZ, [RZ] ;  /* 0x00000000fffff984 */ /* 0x000fe20000000800 */
[----:B------:R2:W-:Y:S01]  /*2960*/  @!P5 LDGSTS.E.BYPASS.LTC128B.128 [R171+0x6800], desc[UR12][R16.64] ;  /* 0x0680000010abdfae */ /* 0x0005e2000b901d4c */
[C---:B------:R-:W-:Y:S01]  /*2970*/  @!P1 LEA R10, P5, R128.reuse, R166, 0x6 ;  /* 0x000000a6800a9211 */ /* 0x040fe200078a30ff */
[----:B------:R-:W-:Y:S01]  /*2980*/  @!P6 IMAD.WIDE.U32 R14, R128, 0x60, R12 ;  /* 0x00000060800ee825 */ /* 0x000fe200078e000c */
[----:B------:R-:W-:Y:S01]  /*2990*/  SHF.R.U32.HI R161, RZ, 0x3, R161 ;  /* 0x00000003ffa17819 */ /* 0x000fe200000116a1 */
[----:B------:R-:W-:Y:S01]  /*29a0*/  @P1 STS.128 [R171+0x7000], RZ ;  /* 0x007000ffab001388 */ /* 0x000fe20000000c00 */
[----:B------:R-:W-:-:S02]  /*29b0*/  LOP3.LUT R134, R134, 0x1c0, RZ, 0xc0, !PT ;  /* 0x000001c086867812 */ /* 0x000fc400078ec0ff */
[----:B------:R-:W-:Y:S02]  /*29c0*/  @!P1 LEA.HI.X R11, R128, R165, R129, 0x6, P5 ;  /* 0x000000a5800b9211 */ /* 0x000fe400028f3481 */
[----:B------:R-:W-:Y:S01]  /*29d0*/  ISETP.GE.AND P5, PT, R22, R3, PT ;  /* 0x000000031600720c */ /* 0x000fe20003fa6270 */
[C---:B------:R-:W-:Y:S01]  /*29e0*/  @!P2 IMAD R3, R129.reuse, 0xe0, RZ ;  /* 0x000000e08103a824 */ /* 0x040fe200078e02ff */
[----:B------:R-:W-:Y:S01]  /*29f0*/  LOP3.LUT R161, R8, R161, RZ, 0x3c, !PT ;  /* 0x000000a108a17212 */ /* 0x000fe200078e3cff */
[----:B------:R-:W-:Y:S01]  /*2a00*/  @!P6 IMAD R8, R129, 0x60, RZ ;  /* 0x000000608108e824 */ /* 0x000fe200078e02ff */
[----:B------:R-:W-:Y:S01]  /*2a10*/  LOP3.LUT R7, R134, 0x8, R7, 0xf8, !PT ;  /* 0x0000000886077812 */ /* 0x000fe200078ef807 */
[----:B------:R-:W-:Y:S01]  /*2a20*/  @!PT LDS RZ, [RZ] ;  /* 0x00000000fffff984 */ /* 0x000fe20000000800 */
[----:B------:R-:W-:Y:S01]  /*2a30*/  @!PT LDS RZ, [RZ] ;  /* 0x00000000fffff984 */ /* 0x000fe20000000800 */
[----:B------:R-:W-:Y:S01]  /*2a40*/  @!PT LDS RZ, [RZ] ;  /* 0x00000000fffff984 */ /* 0x000fe20000000800 */
[----:B------:R-:W-:Y:S01]  /*2a50*/  @!P1 LDGSTS.E.BYPASS.LTC128B.128 [R171+0x7000], desc[UR12][R10.64] ;  /* 0x070000000aab9fae */ /* 0x000fe2000b901d4c */
[----:B------:R-:W-:Y:S01]  /*2a60*/  SHF.R.U32.HI R134, RZ, 0x3, R134 ;  /* 0x00000003ff867819 */ /* 0x000fe20000011686 */
[----:B------:R-:W-:Y:S02]  /*2a70*/  IMAD R161, R4, 0x200, R161 ;  /* 0x0000020004a17824 */ /* 0x000fe400078e02a1 */
[----:B-1----:R-:W-:Y:S01]  /*2a80*/  @!P4 IMAD.MOV.U32 R167, RZ, RZ, R165 ;  /* 0x000000ffffa7c224 */ /* 0x002fe200078e00a5 */
[----:B------:R-:W-:Y:S01]  /*2a90*/  LOP3.LUT R134, R7, R134, RZ, 0x3c, !PT ;  /* 0x0000008607867212 */ /* 0x000fe200078e3cff */
[----:B------:R-:W-:Y:S01]  /*2aa0*/  @!P3 IMAD R7, R129, 0xc0, RZ ;  /* 0x000000c08107b824 */ /* 0x000fe200078e02ff */
[----:B------:R-:W-:Y:S01]  /*2ab0*/  @P6 STS.128 [R171+0x7800], RZ ;  /* 0x007800ffab006388 */ /* 0x000fe20000000c00 */
[----:B------:R-:W-:Y:S01]  /*2ac0*/  @!P4 IMAD.WIDE.U32 R12, R128, 0xa0, R166 ;  /* 0x000000a0800cc825 */ /* 0x000fe200078e00a6 */
[----:B------:R-:W-:-:S03]  /*2ad0*/  LEA R161, R161, UR4, 0x1 ;  /* 0x00000004a1a17c11 */ /* 0x000fc6000f8e08ff */
[----:B------:R-:W-:Y:S02]  /*2ae0*/  @!P3 IMAD.MOV.U32 R167, RZ, RZ, R165 ;  /* 0x000000ffffa7b224 */ /* 0x000fe400078e00a5 */
[----:B------:R-:W-:Y:S02]  /*2af0*/  @!P4 IMAD.IADD R5, R13, 0x1, R5 ;  /* 0x000000010d05c824 */ /* 0x000fe400078e0205 */
[----:B--2---:R-:W-:-:S04]  /*2b00*/  @!P3 IMAD.WIDE.U32 R16, R128, 0xc0, R166 ;  /* 0x000000c08010b825 */ /* 0x004fc800078e00a6 */
[----:B------:R-:W-:Y:S02]  /*2b10*/  @!P2 IMAD.MOV.U32 R167, RZ, RZ, R165 ;  /* 0x000000ffffa7a224 */ /* 0x000fe400078e00a5 */
[----:B------:R-:W-:Y:S02]  /*2b20*/  @!P4 IMAD.MOV.U32 R4, RZ, RZ, R12 ;  /* 0x000000ffff04c224 */ /* 0x000fe400078e000c */
[----:B------:R-:W-:-:S04]  /*2b30*/  @!P2 IMAD.WIDE.U32 R12, R128, 0xe0, R166 ;  /* 0x000000e0800ca825 */ /* 0x000fc800078e00a6 */
[----:B------:R-:W-:Y:S01]  /*2b40*/  @!P6 IMAD.IADD R9, R15, 0x1, R8 ;  /* 0x000000010f09e824 */ /* 0x000fe200078e0208 */
[----:B------:R-:W-:Y:S01]  /*2b50*/  @!P6 MOV R8, R14 ;  /* 0x0000000e0008e202 */ /* 0x000fe20000000f00 */
[----:B------:R-:W-:Y:S01]  /*2b60*/  @!P3 IMAD.IADD R7, R17, 0x1, R7 ;  /* 0x000000011107b824 */ /* 0x000fe200078e0207 */
[----:B------:R-:W-:Y:S01]  /*2b70*/  @!P5 LEA R14, P1, R128, R166, 0x7 ;  /* 0x000000a6800ed211 */ /* 0x000fe200078238ff */
[----:B------:R-:W-:Y:S02]  /*2b80*/  @!P2 IMAD.IADD R17, R13, 0x1, R3 ;  /* 0x000000010d11a824 */ /* 0x000fe400078e0203 */
[----:B------:R-:W-:Y:S01]  /*2b90*/  IMAD R3, R138, 0x400, R137 ;  /* 0x000004008a037824 */ /* 0x000fe200078e0289 */
[----:B------:R-:W-:Y:S01]  /*2ba0*/  @!P5 LEA.HI.X R15, R128, R165, R129, 0x7, P1 ;  /* 0x000000a5800fd211 */ /* 0x000fe200008f3c81 */
[----:B------:R-:W-:Y:S01]  /*2bb0*/  @!PT LDS RZ, [RZ] ;  /* 0x00000000fffff984 */ /* 0x000fe20000000800 */
[----:B------:R-:W-:Y:S01]  /*2bc0*/  @!PT LDS RZ, [RZ] ;  /* 0x00000000fffff984 */ /* 0x000fe20000000800 */
[----:B------:R-:W-:Y:S01]  /*2bd0*/  @!PT LDS RZ, [RZ] ;  /* 0x00000000fffff984 */ /* 0x000fe20000000800 */
[----:B------:R-:W-:Y:S01]  /*2be0*/  @!P6 LDGSTS.E.BYPASS.LTC128B.128 [R171+0x7800], desc[UR12][R8.64] ;  /* 0x0780000008abefae */ /* 0x000fe2000b901d4c */
[----:B------:R-:W-:Y:S02]  /*2bf0*/  @!P3 IMAD.MOV.U32 R6, RZ, RZ, R16 ;  /* 0x000000ffff06b224 */ /* 0x000fe400078e0010 */
[----:B------:R-:W-:Y:S01]  /*2c00*/  IMAD.IADD R162, R134, 0x1, R3 ;  /* 0x0000000186a27824 */ /* 0x000fe200078e0203 */
[----:B------:R-:W-:Y:S01]  /*2c10*/  @P5 STS.128 [R171+0x8000], RZ ;  /* 0x008000ffab005388 */ /* 0x000fe20000000c00 */
[----:B------:R-:W-:-:S02]  /*2c20*/  @!P2 IMAD.MOV.U32 R16, RZ, RZ, R12 ;  /* 0x000000ffff10a224 */ /* 0x000fc400078e000c */
[----:B------:R-:W-:Y:S01]  /*2c30*/  VIADD R158, R161, 0x2040 ;  /* 0x00002040a19e7836 */ /* 0x000fe20000000000 */
[----:B------:R-:W-:Y:S01]  /*2c40*/  @!PT LDS RZ, [RZ] ;  /* 0x00000000fffff984 */ /* 0x000fe20000000800 */
[----:B------:R-:W-:Y:S01]  /*2c50*/  @!PT LDS RZ, [RZ] ;  /* 0x00000000fffff984 */ /* 0x000fe20000000800 */
[----:B------:R-:W-:Y:S01]  /*2c60*/  @!PT LDS RZ, [RZ] ;  /* 0x00000000fffff984 */ /* 0x000fe20000000800 */
[----:B------:R1:W-:Y:S01]  /*2c70*/  @!P5 LDGSTS.E.BYPASS.LTC128B.128 [R171+0x8000], desc[UR12][R14.64] ;  /* 0x080000000eabdfae */ /* 0x0003e2000b901d4c */
[----:B------:R-:W-:-:S03]  /*2c80*/  LEA R162, R162, UR4, 0x1 ;  /* 0x00000004a2a27c11 */ /* 0x000fc6000f8e08ff */
        /* <DEDUP_REMOVED lines=45> */
[----:B------:R-:W-:Y:S01]  /*2f60*/  VIADD R4, R161, 0x2000 ;  /* 0x00002000a1047836 */ /* 0x000fe20000000000 */
[----:B------:R-:W-:Y:S01]  /*2f70*/  SEL R5, R64, 0xffffffe0, !P2 ;  /* 0xffffffe040057807 */ /* 0x000fe20005000000 */
[----:B------:R-:W-:Y:S01]  /*2f80*/  LDSM.16.M88.4 R96, [R155+0x5000] ;  /* 0x005000009b60783b */ /* 0x000fe20000000200 */
[----:B------:R-:W-:-:S02]  /*2f90*/  ISETP.GT.AND P2, PT, R169, R164, PT ;  /* 0x000000a4a900720c */ /* 0x000fc40003f44270 */
[----:B------:R-:W-:Y:S01]  /*2fa0*/  @P1 IADD3 R158, R4, -0x40, RZ ;  /* 0xffffffc0049e1810 */ /* 0x000fe20007ffe0ff */
[----:B------:R-:W-:Y:S01]  /*2fb0*/  IMAD R159, R5, 0x2, R162 ;  /* 0x00000002059f7824 */ /* 0x000fe200078e02a2 */
[C---:B--2---:R-:W-:Y:S01]  /*2fc0*/  HMMA.16816.F32 R80, R28.reuse, R60, RZ ;  /* 0x0000003c1c50723c */ /* 0x044fe200000018ff */
[----:B------:R-:W0:Y:S01]  /*2fd0*/  LDGDEPBAR ;  /* 0x00000000000079af */ /* 0x000e220000000000 */
[----:B------:R-:W-:Y:S01]  /*2fe0*/  LOP3.LUT R4, R134, R137, RZ, 0xfc, !PT ;  /* 0x0000008986047212 */ /* 0x000fe200078efcff */
[----:B------:R-:W-:Y:S02]  /*2ff0*/  IMAD R157, R3, 0x2, R159 ;  /* 0x00000002039d7824 */ /* 0x000fe400078e029f */
[----:B------:R-:W-:Y:S01]  /*3000*/  LDSM.16.M88.4 R76, [R159] ;  /* 0x000000009f4c783b */ /* 0x000fe20000000200 */
[C---:B------:R-:W-:Y:S01]  /*3010*/  HMMA.16816.F32 R56, R28.reuse, R52, RZ ;  /* 0x000000341c38723c */ /* 0x040fe200000018ff */
[----:B------:R-:W-:Y:S01]  /*3020*/  IMAD R144, R0, 0x2, R158 ;  /* 0x0000000200907824 */ /* 0x000fe200078e029e */
[----:B------:R-:W-:Y:S01]  /*3030*/  LOP3.LUT R0, R126, 0xffffffe0, RZ, 0xc0, !PT ;  /* 0xffffffe07e007812 */ /* 0x000fe200078ec0ff */
[----:B------:R-:W1:Y:S01]  /*3040*/  LDSM.16.M88.4 R64, [R158] ;  /* 0x000000009e40783b */ /* 0x000e620000000200 */
[----:B------:R-:W2:Y:S01]  /*3050*/  @!P2 LDC.64 R126, c[0x0][0x218] ;  /* 0x00008600ff7eab82 */ /* 0x000ea20000000a00 */
[----:B------:R-:W-:Y:S01]  /*3060*/  VIADD R151, R158, 0x800 ;  /* 0x000008009e977836 */ /* 0x000fe20000000000 */
[----:B------:R-:W-:Y:S01]  /*3070*/  HMMA.16816.F32 R48, R28, R44, RZ ;  /* 0x0000002c1c30723c */ /* 0x000fe200000018ff */
[----:B------:R-:W-:Y:S01]  /*3080*/  LDSM.16.M88.4 R120, [R158+0x1800] ;  /* 0x001800009e78783b */ /* 0x000fe20000000200 */
[----:B------:R-:W-:-:S02]  /*3090*/  IMAD.IADD R0, R133, 0x1, -R0 ;  /* 0x0000000185007824 */ /* 0x000fc400078e0a00 */
        /* <DEDUP_REMOVED lines=8> */
[----:B------:R-:W-:-:S03]  /*3120*/  VIADD R145, R158, 0x3800 ;  /* 0x000038009e917836 */ /* 0x000fc60000000000 */
        /* <DEDUP_REMOVED lines=20> */
[C---:B-1----:R-:W-:Y:S06]  /*3270*/  HMMA.16816.F32 R24, R76.reuse, R64, R24 ;  /* 0x000000404c18723c */ /* 0x042fec0000001818 */
        /* <DEDUP_REMOVED lines=56> */
[----:B------:R-:W-:Y:S01]  /*3600*/  IMAD.SHL.U32 R9, R133, 0x2, RZ ;  /* 0x0000000285097824 */ /* 0x000fe200078e00ff */
[----:B------:R-:W-:-:S02]  /*3610*/  VIMNMX R133, R132, R139, PT ;  /* 0x0000008b84857248 */ /* 0x000fc40003fe0100 */
[----:B------:R-:W-:Y:S02]  /*3620*/  VIADDMNMX R132, R132, 0x8, R139, PT ;  /* 0x0000000884847846 */ /* 0x000fe4000380018b */
        /* <DEDUP_REMOVED lines=63> */
.L_x_7128:
[----:B------:R-:W-:-:S04]  /*3a20*/  LEA R6, -R124, RZ, 0x7 ;  /* 0x000000ff7c067211 */ /* 0x000fc800078e39ff */
[----:B------:R-:W-:-:S07]  /*3a30*/  SHF.R.S32.HI R0, RZ, 0x1f, R6 ;  /* 0x0000001fff007819 */ /* 0x000fce0000011406 */
.L_x_7129:
        /* <DEDUP_REMOVED lines=33> */
.L_x_7127:
        /* <DEDUP_REMOVED lines=15> */
[C---:B------:R-:W-:Y:S01]  /*3d40*/  ISETP.GE.AND P5, PT, R6.reuse, R133, PT ;  /* 0x000000850600720c */ /* 0x040fe20003fa6270 */
[C---:B------:R-:W-:Y:S01]  /*3d50*/  IMAD R154, R3.reuse, 0x2, R156 ;  /* 0x00000002039a7824 */ /* 0x040fe200078e029c */
[-C--:B------:R-:W-:Y:S01]  /*3d60*/  ISETP.GE.AND P4, PT, R6, R132.reuse, PT ;  /* 0x000000840600720c */ /* 0x080fe20003f86270 */
[----:B------:R-:W-:Y:S01]  /*3d70*/  VIADD R6, R2, 0x18 ;  /* 0x0000001802067836 */ /* 0x000fe20000000000 */
[----:B------:R-:W-:Y:S01]  /*3d80*/  FSEL R11, R22, -INF , !P2 ;  /* 0xff800000160b7808 */ /* 0x000fe20005000000 */
[----:B------:R-:W-:Y:S01]  /*3d90*/  VIADD R22, R2, 0x68 ;  /* 0x0000006802167836 */ /* 0x000fe20000000000 */
[----:B------:R-:W-:Y:S01]  /*3da0*/  ISETP.GE.AND P2, PT, R0, R132, PT ;  /* 0x000000840000720c */ /* 0x000fe20003f46270 */
[----:B------:R-:W-:Y:S01]  /*3db0*/  IMAD R152, R3, 0x2, R153 ;  /* 0x0000000203987824 */ /* 0x000fe200078e0299 */
[----:B------:R-:W-:-:S02]  /*3dc0*/  FSEL R20, R20, -INF , !P3 ;  /* 0xff80000014147808 */ /* 0x000fc40005800000 */
[-C--:B------:R-:W-:Y:S02]  /*3dd0*/  ISETP.GE.AND P3, PT, R0, R133.reuse, PT ;  /* 0x000000850000720c */ /* 0x080fe40003f66270 */
[----:B------:R-:W-:Y:S02]  /*3de0*/  FSEL R0, R21, -INF , !P5 ;  /* 0xff80000015007808 */ /* 0x000fe40006800000 */
[----:B------:R-:W-:Y:S02]  /*3df0*/  FSEL R7, R23, -INF , !P4 ;  /* 0xff80000017077808 */ /* 0x000fe40006000000 */
[----:B------:R-:W-:Y:S02]  /*3e00*/  FSEL R9, R18, -INF , !P2 ;  /* 0xff80000012097808 */ /* 0x000fe40005000000 */
[C---:B------:R-:W-:Y:S02]  /*3e10*/  ISETP.GE.AND P5, PT, R8.reuse, R133, PT ;  /* 0x000000850800720c */ /* 0x040fe40003fa6270 */
[----:B------:R-:W-:-:S02]  /*3e20*/  ISETP.GE.AND P4, PT, R8, R132, PT ;  /* 0x000000840800720c */ /* 0x000fc40003f86270 */
[----:B------:R-:W-:Y:S02]  /*3e30*/  ISETP.GE.AND P2, PT, R6, R132, PT ;  /* 0x000000840600720c */ /* 0x000fe40003f46270 */
        /* <DEDUP_REMOVED lines=145> */
[----:B------:R-:W-:Y:S01]  /*4750*/  FMNMX.FTZ R26, R123, R26, !PT ;  /* 0x0000001a7b1a7209 */ /* 0x000fe20007810000 */
[----:B------:R-:W-:Y:S01]  /*4760*/  LDSM.16.MT88.4 R72, [R153+0x6000] ;  /* 0x006000009948783b */ /* 0x000fe20000004200 */
        /* <DEDUP_REMOVED lines=52> */
[----:B------:R-:W-:Y:S02]  /*4ab0*/  ISETP.GT.AND P4, PT, R169, R164, PT ;  /* 0x000000a4a900720c */ /* 0x000fe40003f84270 */
        /* <DEDUP_REMOVED lines=31> */
[----:B------:R-:W-:-:S03]  /*4cb0*/  FFMA.FTZ R179, R40, UR6, -R43 ;  /* 0x0000000628b37c23 */ /* 0x000fc6000801082b */
        /* <DEDUP_REMOVED lines=362> */
.L_x_7131:
[----:B------:R-:W-:-:S04]  /*6360*/  LEA R3, -R128, RZ, 0x7 ;  /* 0x000000ff80037211 */ /* 0x000fc800078e39ff */
[----:B------:R-:W-:-:S07]  /*6370*/  SHF.R.S32.HI R4, RZ, 0x1f, R3 ;  /* 0x0000001fff047819 */ /* 0x000fce0000011403 */
.L_x_7132:
[C---:B------:R-:W-:Y:S01]  /*6380*/  IMAD.SHL.U32 R5, R128.reuse, 0x20, RZ ;  /* 0x0000002080057824 */ /* 0x040fe200078e00ff */
[----:B------:R-:W-:Y:S02]  /*6390*/  LEA R166, P2, R3, R166, 0x1 ;  /* 0x000000a603a67211 */ /* 0x000fe400078408ff */
[----:B------:R-:W-:Y:S02]  /*63a0*/  SHF.L.U64.HI R6, R128, 0x5, R129 ;  /* 0x0000000580067819 */ /* 0x000fe40000010281 */
[----:B------:R-:W-:Y:S02]  /*63b0*/  IADD3 R8, P1, R5, R166, RZ ;  /* 0x000000a605087210 */ /* 0x000fe40007f3e0ff */
[----:B------:R-:W-:Y:S02]  /*63c0*/  LEA.HI.X R165, R3, R165, R4, 0x1, P2 ;  /* 0x000000a503a57211 */ /* 0x000fe400010f0c04 */
[-C--:B------:R-:W-:Y:S01]  /*63d0*/  IADD3 R10, P2, R8, R5.reuse, RZ ;  /* 0x00000005080a7210 */ /* 0x080fe20007f5e0ff */
[----:B------:R-:W1:Y:S02]  /*63e0*/  S2R R3, SR_TID.X ;  /* 0x0000000000037919 */ /* 0x000e640000002100 */
[--C-:B------:R-:W-:Y:S01]  /*63f0*/  IMAD.X R9, R6, 0x1, R165.reuse, P1 ;  /* 0x0000000106097824 */ /* 0x100fe200008e06a5 */
[----:B------:R-:W-:Y:S01]  /*6400*/  IADD3 R20, P1, R10, R5, RZ ;  /* 0x000000050a147210 */ /* 0x000fe20007f3e0ff */
[----:B------:R-:W-:-:S02]  /*6410*/  IMAD.MOV.U32 R167, RZ, RZ, R165 ;  /* 0x000000ffffa77224 */ /* 0x000fc400078e00a5 */
[--C-:B------:R-:W-:Y:S01]  /*6420*/  IMAD.X R11, R9, 0x1, R6.reuse, P2 ;  /* 0x00000001090b7824 */ /* 0x100fe200010e0606 */
[-C--:B------:R-:W-:Y:S02]  /*6430*/  IADD3 R14, P2, R20, R5.reuse, RZ ;  /* 0x00000005140e7210 */ /* 0x080fe40007f5e0ff */
[----:B------:R-:W-:Y:S01]  /*6440*/  @!PT LDS RZ, [RZ] ;  /* 0x00000000fffff984 */ /* 0x000fe20000000800 */
[----:B------:R-:W-:Y:S01]  /*6450*/  @!PT LDS RZ, [RZ] ;  /* 0x00000000fffff984 */ /* 0x000fe20000000800 */
[----:B------:R-:W-:Y:S01]  /*6460*/  @!PT LDS RZ, [RZ] ;  /* 0x00000000fffff984 */ /* 0x000fe20000000800 */
[----:B------:R-:W-:Y:S01]  /*6470*/  LDGSTS.E.BYPASS.LTC128B.128 [R171+0x6000], desc[UR12][R166.64] ;  /* 0x06000000a6ab7fae */ /* 0x000fe2000b901d4c */
[--C-:B------:R-:W-:Y:S01]  /*6480*/  IMAD.X R21, R11, 0x1, R6.reuse, P1 ;  /* 0x000000010b157824 */ /* 0x100fe200008e0606 */
[-C--:B------:R-:W-:Y:S02]  /*6490*/  IADD3 R12, P1, R14, R5.reuse, RZ ;  /* 0x000000050e0c7210 */ /* 0x080fe40007f3e0ff */
[----:B------:R-:W-:Y:S01]  /*64a0*/  LDGSTS.E.BYPASS.LTC128B.128 [R171+0x6800], desc[UR12][R8.64] ;  /* 0x0680000008ab7fae */ /* 0x000fe2000b901d4c */
[--C-:B------:R-:W-:Y:S01]  /*64b0*/  IMAD.X R15, R21, 0x1, R6.reuse, P2 ;  /* 0x00000001150f7824 */ /* 0x100fe200010e0606 */
[-C--:B------:R-:W-:Y:S02]  /*64c0*/  IADD3 R4, P2, R12, R5.reuse, RZ ;  /* 0x000000050c047210 */ /* 0x080fe40007f5e0ff */
[----:B------:R2:W-:Y:S01]  /*64d0*/  LDGSTS.E.BYPASS.LTC128B.128 [R171+0x7000], desc[UR12][R10.64] ;  /* 0x070000000aab7fae */ /* 0x0005e2000b901d4c */
[----:B------:R-:W-:Y:S01]  /*64e0*/  IMAD.X R13, R15, 0x1, R6, P1 ;  /* 0x000000010f0d7824 */ /* 0x000fe200008e0606 */
[----:B------:R-:W-:-:S02]  /*64f0*/  IADD3 R22, P1, R4, R5, RZ ;  /* 0x0000000504167210 */ /* 0x000fc40007f3e0ff */
[----:B------:R-:W-:Y:S01]  /*6500*/  LDGSTS.E.BYPASS.LTC128B.128 [R171+0x7800], desc[UR12][R20.64] ;  /* 0x0780000014ab7fae */ /* 0x000fe2000b901d4c */
[----:B------:R-:W-:-:S03]  /*6510*/  IMAD.X R5, R13, 0x1, R6, P2 ;  /* 0x000000010d057824 */ /* 0x000fc600010e0606 */
[----:B------:R-:W-:Y:S01]  /*6520*/  LDGSTS.E.BYPASS.LTC128B.128 [R171+0x8000], desc[UR12][R14.64] ;  /* 0x080000000eab7fae */ /* 0x000fe2000b901d4c */
[----:B------:R-:W-:-:S03]  /*6530*/  IMAD.X R23, R5, 0x1, R6, P1 ;  /* 0x0000000105177824 */ /* 0x000fc600008e0606 */
[----:B------:R-:W-:Y:S01]  /*6540*/  LDGSTS.E.BYPASS.LTC128B.128 [R171+0x8800], desc[UR12][R12.64] ;  /* 0x088000000cab7fae */ /* 0x000fe2000b901d4c */
[----:B-1----:R-:W-:-:S03]  /*6550*/  IMAD.SHL.U32 R3, R3, 0x2, RZ ;  /* 0x0000000203037824 */ /* 0x002fc600078e00ff */
[----:B------:R1:W-:Y:S04]  /*6560*/  LDGSTS.E.BYPASS.LTC128B.128 [R171+0x9000], desc[UR12][R4.64] ;  /* 0x0900000004ab7fae */ /* 0x0003e8000b901d4c */
[----:B------:R3:W-:Y:S01]  /*6570*/  LDGSTS.E.BYPASS.LTC128B.128 [R171+0x9800], desc[UR12][R22.64] ;  /* 0x0980000016ab7fae */ /* 0x0007e2000b901d4c */
[----:B------:R-:W-:-:S03]  /*6580*/  LOP3.LUT R187, R3, 0x6, RZ, 0xc0, !PT ;  /* 0x0000000603bb7812 */ /* 0x000fc600078ec0ff */
[----:B------:R-:W-:Y:S04]  /*6590*/  LDSM.16.M88.4 R112, [R162] ;  /* 0x00000000a270783b */ /* 0x000fe80000000200 */
[----:B------:R-:W4:Y:S04]  /*65a0*/  LDSM.16.M88.4 R24, [R161+0x2000] ;  /* 0x00200000a118783b */ /* 0x000f280000000200 */
[----:B------:R-:W-:Y:S04]  /*65b0*/  LDSM.16.M88.4 R108, [R160] ;  /* 0x00000000a06c783b */ /* 0x000fe80000000200 */
[----:B------:R-:W-:Y:S04]  /*65c0*/  LDSM.16.M88.4 R40, [R155+0x2000] ;  /* 0x002000009b28783b */ /* 0x000fe80000000200 */
[----:B------:R-:W5:Y:S04]  /*65d0*/  LDSM.16.M88.4 R52, [R161+0x4000] ;  /* 0x00400000a134783b */ /* 0x000f680000000200 */
[----:B------:R-:W3:Y:S04]  /*65e0*/  LDSM.16.M88.4 R44, [R161+0x4800] ;  /* 0x00480000a12c783b */ /* 0x000ee80000000200 */
[----:B------:R-:W3:Y:S04]  /*65f0*/  LDSM.16.M88.4 R36, [R161+0x5000] ;  /* 0x00500000a124783b */ /* 0x000ee80000000200 */
[----:B--2---:R-:W2:Y:S04]  /*6600*/  LDSM.16.M88.4 R8, [R161+0x3000] ;  /* 0x00300000a108783b */ /* 0x004ea80000000200 */
[----:B------:R-:W2:Y:S04]  /*6610*/  LDSM.16.M88.4 R16, [R161+0x2800] ;  /* 0x00280000a110783b */ /* 0x000ea80000000200 */
[----:B------:R-:W2:Y:S04]  /*6620*/  LDSM.16.M88.4 R104, [R155+0x4000] ;  /* 0x004000009b68783b */ /* 0x000ea80000000200 */
[----:B------:R-:W2:Y:S01]  /*6630*/  LDSM.16.M88.4 R100, [R155+0x4800] ;  /* 0x004800009b64783b */ /* 0x000ea20000000200 */
[C---:B----4-:R-:W-:Y:S03]  /*6640*/  HMMA.16816.F32 R28, R112.reuse, R24, RZ ;  /* 0x00000018701c723c */ /* 0x050fe600000018ff */
[----:B------:R-:W4:Y:S04]  /*6650*/  LDSM.16.M88.4 R64, [R155+0x5000] ;  /* 0x005000009b40783b */ /* 0x000f280000000200 */
[----:B-1----:R-:W1:Y:S01]  /*6660*/  LDSM.16.M88.4 R4, [R155+0x3000] ;  /* 0x003000009b04783b */ /* 0x002e620000000200 */
[C---:B------:R-:W-:Y:S03]  /*6670*/  HMMA.16816.F32 R24, R112.reuse, R26, RZ ;  /* 0x0000001a7018723c */ /* 0x040fe600000018ff */
[----:B------:R-:W1:Y:S03]  /*6680*/  LDSM.16.M88.4 R32, [R155+0x2800] ;  /* 0x002800009b20783b */ /* 0x000e660000000200 */
[C---:B-----5:R-:W-:Y:S01]  /*6690*/  HMMA.16816.F32 R56, R112.reuse, R52, RZ ;  /* 0x000000347038723c */ /* 0x060fe200000018ff */
[----:B------:R-:W5:Y:S04]  /*66a0*/  LDSM.16.M88.4 R60, [R161+0x3800] ;  /* 0x00380000a13c783b */ /* 0x000f680000000200 */
[----:B------:R-:W5:Y:S01]  /*66b0*/  LDSM.16.M88.4 R116, [R161+0x5800] ;  /* 0x00580000a174783b */ /* 0x000f620000000200 */
[----:B---3--:R-:W-:Y:S03]  /*66c0*/  HMMA.16816.F32 R48, R112, R44, RZ ;  /* 0x0000002c7030723c */ /* 0x008fe600000018ff */
[----:B------:R-:W-:Y:S03]  /*66d0*/  LDSM.16.M88.4 R120, [R155+0x3800] ;  /* 0x003800009b78783b */ /* 0x000fe60000000200 */
[C---:B------:R-:W-:Y:S01]  /*66e0*/  HMMA.16816.F32 R28, R108.reuse, R40, R28 ;  /* 0x000000286c1c723c */ /* 0x040fe2000000181c */
[----:B------:R-:W0:Y:S05]  /*66f0*/  LDGDEPBAR ;  /* 0x00000000000079af */ /* 0x000e2a0000000000 */
[----:B------:R-:W-:Y:S06]  /*6700*/  HMMA.16816.F32 R24, R108, R42, R24 ;  /* 0x0000002a6c18723c */ /* 0x000fec0000001818 */
[C---:B------:R-:W-:Y:S06]  /*6710*/  HMMA.16816.F32 R40, R112.reuse, R36, RZ ;  /* 0x000000247028723c */ /* 0x040fec00000018ff */
[C---:B------:R-:W-:Y:S06]  /*6720*/  HMMA.16816.F32 R52, R112.reuse, R54, RZ ;  /* 0x000000367034723c */ /* 0x040fec00000018ff */
[C---:B------:R-:W-:Y:S06]  /*6730*/  HMMA.16816.F32 R44, R112.reuse, R46, RZ ;  /* 0x0000002e702c723c */ /* 0x040fec00000018ff */
[C---:B------:R-:W-:Y:S06]  /*6740*/  HMMA.16816.F32 R36, R112.reuse, R38, RZ ;  /* 0x000000267024723c */ /* 0x040fec00000018ff */
[C---:B--2---:R-:W-:Y:S06]  /*6750*/  HMMA.16816.F32 R12, R112.reuse, R8, RZ ;  /* 0x00000008700c723c */ /* 0x044fec00000018ff */
[C---:B------:R-:W-:Y:S06]  /*6760*/  HMMA.16816.F32 R20, R112.reuse, R16, RZ ;  /* 0x000000107014723c */ /* 0x040fec00000018ff */
[C---:B------:R-:W-:Y:S06]  /*6770*/  HMMA.16816.F32 R8, R112.reuse, R10, RZ ;  /* 0x0000000a7008723c */ /* 0x040fec00000018ff */
[----:B------:R-:W-:Y:S06]  /*6780*/  HMMA.16816.F32 R16, R112, R18, RZ ;  /* 0x000000127010723c */ /* 0x000fec00000018ff */
[C---:B------:R-:W-:Y:S06]  /*6790*/  HMMA.16816.F32 R56, R108.reuse, R104, R56 ;  /* 0x000000686c38723c */ /* 0x040fec0000001838 */
[C---:B------:R-:W-:Y:S01]  /*67a0*/  HMMA.16816.F32 R52, R108.reuse, R106, R52 ;  /* 0x0000006a6c34723c */ /* 0x040fe20000001834 */
[----:B------:R-:W-:Y:S05]  /*67b0*/  LDSM.16.M88.4 R104, [R159] ;  /* 0x000000009f68783b */ /* 0x000fea0000000200 */
[C---:B------:R-:W-:Y:S06]  /*67c0*/  HMMA.16816.F32 R48, R108.reuse, R100, R48 ;  /* 0x000000646c30723c */ /* 0x040fec0000001830 */
[C---:B------:R-:W-:Y:S01]  /*67d0*/  HMMA.16816.F32 R44, R108.reuse, R102, R44 ;  /* 0x000000666c2c723c */ /* 0x040fe2000000182c */
[----:B------:R-:W2:Y:S05]  /*67e0*/  LDSM.16.M88.4 R100, [R158] ;  /* 0x000000009e64783b */ /* 0x000eaa0000000200 */
[C---:B----4-:R-:W-:Y:S06]  /*67f0*/  HMMA.16816.F32 R40, R108.reuse, R64, R40 ;  /* 0x000000406c28723c */ /* 0x050fec0000001828 */
[C---:B------:R-:W-:Y:S01]  /*6800*/  HMMA.16816.F32 R36, R108.reuse, R66, R36 ;  /* 0x000000426c24723c */ /* 0x040fe20000001824 */
[----:B------:R-:W3:Y:S05]  /*6810*/  LDSM.16.M88.4 R64, [R151] ;  /* 0x000000009740783b */ /* 0x000eea0000000200 */
[C---:B-1----:R-:W-:Y:S06]  /*6820*/  HMMA.16816.F32 R12, R108.reuse, R4, R12 ;  /* 0x000000046c0c723c */ /* 0x042fec000000180c */
[C---:B------:R-:W-:Y:S06]  /*6830*/  HMMA.16816.F32 R8, R108.reuse, R6, R8 ;  /* 0x000000066c08723c */ /* 0x040fec0000001808 */
[C---:B------:R-:W-:Y:S06]  /*6840*/  HMMA.16816.F32 R20, R108.reuse, R32, R20 ;  /* 0x000000206c14723c */ /* 0x040fec0000001814 */
[----:B------:R-:W-:Y:S06]  /*6850*/  HMMA.16816.F32 R16, R108, R34, R16 ;  /* 0x000000226c10723c */ /* 0x000fec0000001810 */
[C---:B-----5:R-:W-:Y:S06]  /*6860*/  HMMA.16816.F32 R4, R112.reuse, R60, RZ ;  /* 0x0000003c7004723c */ /* 0x060fec00000018ff */
[C---:B------:R-:W-:Y:S06]  /*6870*/  HMMA.16816.F32 R60, R112.reuse, R62, RZ ;  /* 0x0000003e703c723c */ /* 0x040fec00000018ff */
[C---:B------:R-:W-:Y:S06]  /*6880*/  HMMA.16816.F32 R32, R112.reuse, R116, RZ ;  /* 0x000000747020723c */ /* 0x040fec00000018ff */
[----:B------:R-:W-:Y:S01]  /*6890*/  HMMA.16816.F32 R112, R112, R118, RZ ;  /* 0x000000767070723c */ /* 0x000fe200000018ff */
[----:B------:R-:W1:Y:S05]  /*68a0*/  LDSM.16.M88.4 R116, [R155+0x5800] ;  /* 0x005800009b74783b */ /* 0x000e6a0000000200 */
[C---:B--2---:R-:W-:Y:S06]  /*68b0*/  HMMA.16816.F32 R28, R104.reuse, R100, R28 ;  /* 0x00000064681c723c */ /* 0x044fec000000181c */
[C---:B------:R-:W-:Y:S01]  /*68c0*/  HMMA.16816.F32 R24, R104.reuse, R102, R24 ;  /* 0x000000666818723c */ /* 0x040fe20000001818 */
[----:B------:R-:W2:Y:S05]  /*68d0*/  LDSM.16.M88.4 R100, [R148] ;  /* 0x000000009464783b */ /* 0x000eaa0000000200 */
[C---:B---3--:R-:W-:Y:S06]  /*68e0*/  HMMA.16816.F32 R20, R104.reuse, R64, R20 ;  /* 0x000000406814723c */ /* 0x048fec0000001814 */
[----:B------:R-:W-:Y:S01]  /*68f0*/  HMMA.16816.F32 R16, R104, R66, R16 ;  /* 0x000000426810723c */ /* 0x000fe20000001810 */
[----:B------:R-:W3:Y:S05]  /*6900*/  LDSM.16.M88.4 R64, [R147] ;  /* 0x000000009340783b */ /* 0x000eea0000000200 */
[C---:B------:R-:W-:Y:S06]  /*6910*/  HMMA.16816.F32 R4, R108.reuse, R120, R4 ;  /* 0x000000786c04723c */ /* 0x040fec0000001804 */
[C---:B------:R-:W-:Y:S06]  /*6920*/  HMMA.16816.F32 R60, R108.reuse, R122, R60 ;  /* 0x0000007a6c3c723c */ /* 0x040fec000000183c */
        /* <DEDUP_REMOVED lines=9> */
[----:B------:R-:W2:Y:S05]  /*69c0*/  LDSM.16.M88.4 R64, [R144] ;  /* 0x000000009040783b */ /* 0x000eaa0000000200 */
[C---:B-1----:R-:W-:Y:S06]  /*69d0*/  HMMA.16816.F32 R12, R104.reuse, R116, R12 ;  /* 0x00000074680c723c */ /* 0x042fec000000180c */
[C---:B------:R-:W-:Y:S01]  /*69e0*/  HMMA.16816.F32 R8, R104.reuse, R118, R8 ;  /* 0x000000766808723c */ /* 0x040fe20000001808 */
[----:B------:R-:W1:Y:S05]  /*69f0*/  LDSM.16.M88.4 R116, [R146] ;  /* 0x000000009274783b */ /* 0x000e6a0000000200 */
[C---:B----4-:R-:W-:Y:S06]  /*6a00*/  HMMA.16816.F32 R4, R104.reuse, R108, R4 ;  /* 0x0000006c6804723c */ /* 0x050fec0000001804 */
[----:B------:R-:W-:Y:S01]  /*6a10*/  HMMA.16816.F32 R60, R104, R110, R60 ;  /* 0x0000006e683c723c */ /* 0x000fe2000000183c */
[----:B------:R-:W3:Y:S05]  /*6a20*/  LDSM.16.M88.4 R108, [R145] ;  /* 0x00000000916c783b */ /* 0x000eea0000000200 */
[C---:B--2---:R-:W-:Y:S06]  /*6a30*/  HMMA.16816.F32 R28, R100.reuse, R64, R28 ;  /* 0x00000040641c723c */ /* 0x044fec000000181c */
[----:B------:R-:W-:Y:S01]  /*6a40*/  HMMA.16816.F32 R24, R100, R66, R24 ;  /* 0x000000426418723c */ /* 0x000fe20000001818 */
[----:B------:R-:W2:Y:S05]  /*6a50*/  LDSM.16.M88.4 R64, [R144+0x2000] ;  /* 0x002000009040783b */ /* 0x000eaa0000000200 */
[C---:B-1----:R-:W-:Y:S06]  /*6a60*/  HMMA.16816.F32 R40, R104.reuse, R116, R40 ;  /* 0x000000746828723c */ /* 0x042fec0000001828 */
[C---:B------:R-:W-:Y:S01]  /*6a70*/  HMMA.16816.F32 R36, R104.reuse, R118, R36 ;  /* 0x000000766824723c */ /* 0x040fe20000001824 */
[----:B------:R-:W1:Y:S05]  /*6a80*/  LDSM.16.M88.4 R116, [R144+0x800] ;  /* 0x000800009074783b */ /* 0x000e6a0000000200 */
[C---:B---3--:R-:W-:Y:S06]  /*6a90*/  HMMA.16816.F32 R32, R104.reuse, R108, R32 ;  /* 0x0000006c6820723c */ /* 0x048fec0000001820 */
[----:B------:R-:W-:Y:S01]  /*6aa0*/  HMMA.16816.F32 R112, R104, R110, R112 ;  /* 0x0000006e6870723c */ /* 0x000fe20000001870 */
[----:B------:R-:W3:Y:S04]  /*6ab0*/  LDSM.16.M88.4 R108, [R144+0x1000] ;  /* 0x00100000906c783b */ /* 0x000ee80000000200 */
[----:B------:R-:W4:Y:S01]  /*6ac0*/  LDSM.16.M88.4 R104, [R144+0x1800] ;  /* 0x001800009068783b */ /* 0x000f220000000200 */
[C---:B--2---:R-:W-:Y:S06]  /*6ad0*/  HMMA.16816.F32 R56, R100.reuse, R64, R56 ;  /* 0x000000406438723c */ /* 0x044fec0000001838 */
[----:B------:R-:W-:Y:S01]  /*6ae0*/  HMMA.16816.F32 R52, R100, R66, R52 ;  /* 0x000000426434723c */ /* 0x000fe20000001834 */
[----:B------:R-:W-:-:S05]  /*6af0*/  IMAD.SHL.U32 R64, R169, 0x80, RZ ;  /* 0x00000080a9407824 */ /* 0x000fca00078e00ff */
[C-C-:B------:R-:W-:Y:S02]  /*6b00*/  LOP3.LUT R3, R64.reuse, 0x8, R187.reuse, 0xfe, !PT ;  /* 0x0000000840037812 */ /* 0x140fe400078efebb */
[C---:B------:R-:W-:Y:S02]  /*6b10*/  LOP3.LUT R185, R64.reuse, R187, RZ, 0xfc, !PT ;  /* 0x000000bb40b97212 */ /* 0x040fe400078efcff */
[CC--:B------:R-:W-:Y:S02]  /*6b20*/  ISETP.GE.AND P3, PT, R3.reuse, R133.reuse, PT ;  /* 0x000000850300720c */ /* 0x0c0fe40003f66270 */
[----:B------:R-:W-:Y:S02]  /*6b30*/  ISETP.GE.AND P1, PT, R3, R132, PT ;  /* 0x000000840300720c */ /* 0x000fe40003f26270 */
[----:B------:R-:W-:Y:S02]  /*6b40*/  LOP3.LUT R3, R64, 0x10, R187, 0xfe, !PT ;  /* 0x0000001040037812 */ /* 0x000fe400078efebb */
[-C--:B------:R-:W-:Y:S01]  /*6b50*/  ISETP.GE.AND P6, PT, R185, R133.reuse, PT ;  /* 0x00000085b900720c */ /* 0x080fe20003fc6270 */
[----:B-1----:R-:W-:Y:S01]  /*6b60*/  HMMA.16816.F32 R20, R100, R116, R20 ;  /* 0x000000746414723c */ /* 0x002fe20000001814 */
[----:B------:R-:W-:-:S02]  /*6b70*/  ISETP.GE.AND P4, PT, R3, R133, PT ;  /* 0x000000850300720c */ /* 0x000fc40003f86270 */
[-C--:B------:R-:W-:Y:S01]  /*6b80*/  ISETP.GE.AND P5, PT, R3, R132.reuse, PT ;  /* 0x000000840300720c */ /* 0x080fe20003fa6270 */
[C---:B------:R-:W-:Y:S01]  /*6b90*/  VIADD R3, R185.reuse, 0x1 ;  /* 0x00000001b9037836 */ /* 0x040fe20000000000 */
[-C--:B------:R-:W-:Y:S01]  /*6ba0*/  ISETP.GE.AND P2, PT, R185, R132.reuse, PT ;  /* 0x00000084b900720c */ /* 0x080fe20003f46270 */
[C---:B------:R-:W-:Y:S01]  /*6bb0*/  HMMA.16816.F32 R16, R100.reuse, R118, R16 ;  /* 0x000000766410723c */ /* 0x040fe20000001810 */
[----:B------:R-:W-:Y:S01]  /*6bc0*/  FSEL R186, R28, -INF , !P6 ;  /* 0xff8000001cba7808 */ /* 0x000fe20007000000 */
[----:B------:R-:W1:Y:S01]  /*6bd0*/  LDSM.16.M88.4 R116, [R144+0x2800] ;  /* 0x002800009074783b */ /* 0x000e620000000200 */
[----:B------:R-:W-:Y:S02]  /*6be0*/  FSEL R67, R30, -INF , !P2 ;  /* 0xff8000001e437808 */ /* 0x000fe40005000000 */
[C---:B------:R-:W-:Y:S01]  /*6bf0*/  ISETP.GE.AND P6, PT, R3.reuse, R133, PT ;  /* 0x000000850300720c */ /* 0x040fe20003fc6270 */
[----:B---3--:R-:W-:Y:S01]  /*6c00*/  HMMA.16816.F32 R12, R100, R108, R12 ;  /* 0x0000006c640c723c */ /* 0x008fe2000000180c */
[----:B------:R-:W-:Y:S01]  /*6c10*/  ISETP.GE.AND P2, PT, R3, R132, PT ;  /* 0x000000840300720c */ /* 0x000fe20003f46270 */
[----:B------:R-:W-:Y:S01]  /*6c20*/  VIADD R3, R185, 0x9 ;  /* 0x00000009b9037836 */ /* 0x000fe20000000000 */
[----:B------:R-:W-:-:S02]  /*6c30*/  FSEL R184, R29, -INF , !P6 ;  /* 0xff8000001db87808 */ /* 0x000fc40007000000 */
[----:B------:R-:W-:Y:S01]  /*6c40*/  FSEL R183, R31, -INF , !P2 ;  /* 0xff8000001fb77808 */ /* 0x000fe20005000000 */
[C---:B------:R-:W-:Y:S01]  /*6c50*/  HMMA.16816.F32 R8, R100.reuse, R110, R8 ;  /* 0x0000006e6408723c */ /* 0x040fe20000001808 */
[CC--:B------:R-:W-:Y:S01]  /*6c60*/  ISETP.GE.AND P6, PT, R3.reuse, R133.reuse, PT ;  /* 0x000000850300720c */ /* 0x0c0fe20003fc6270 */
[----:B------:R-:W2:Y:S01]  /*6c70*/  LDSM.16.M88.4 R108, [R144+0x3000] ;  /* 0x00300000906c783b */ /* 0x000ea20000000200 */
[----:B------:R-:W-:Y:S01]  /*6c80*/  ISETP.GE.AND P2, PT, R3, R132, PT ;  /* 0x000000840300720c */ /* 0x000fe20003f46270 */
[----:B------:R-:W-:Y:S01]  /*6c90*/  VIADD R3, R185, 0x11 ;  /* 0x00000011b9037836 */ /* 0x000fe20000000000 */
[----:B------:R-:W-:Y:S01]  /*6ca0*/  FSEL R66, R25, -INF , !P6 ;  /* 0xff80000019427808 */ /* 0x000fe20007000000 */
[----:B----4-:R-:W-:Y:S01]  /*6cb0*/  HMMA.16816.F32 R4, R100, R104, R4 ;  /* 0x000000686404723c */ /* 0x010fe20000001804 */
[----:B------:R-:W-:Y:S02]  /*6cc0*/  FSEL R27, R27, -INF , !P2 ;  /* 0xff8000001b1b7808 */ /* 0x000fe40005000000 */
[----:B------:R-:W-:-:S02]  /*6cd0*/  ISETP.GE.AND P6, PT, R3, R133, PT ;  /* 0x000000850300720c */ /* 0x000fc40003fc6270 */
[----:B------:R-:W-:Y:S01]  /*6ce0*/  ISETP.GE.AND P2, PT, R3, R132, PT ;  /* 0x000000840300720c */ /* 0x000fe20003f46270 */
[----:B------:R-:W-:Y:S01]  /*6cf0*/  VIADD R3, R185, 0x19 ;  /* 0x00000019b9037836 */ /* 0x000fe20000000000 */
[----:B------:R-:W-:Y:S01]  /*6d00*/  FSEL R30, R21, -INF , !P6 ;  /* 0xff800000151e7808 */ /* 0x000fe20007000000 */
[----:B------:R-:W-:Y:S01]  /*6d10*/  HMMA.16816.F32 R60, R100, R106, R60 ;  /* 0x0000006a643c723c */ /* 0x000fe2000000183c */
[----:B------:R-:W-:Y:S01]  /*6d20*/  FSEL R29, R23, -INF , !P2 ;  /* 0xff800000171d7808 */ /* 0x000fe20005000000 */
[----:B------:R-:W3:Y:S01]  /*6d30*/  LDSM.16.M88.4 R104, [R144+0x3800] ;  /* 0x003800009068783b */ /* 0x000ee20000000200 */
[----:B------:R-:W-:Y:S01]  /*6d40*/  ISETP.GE.AND P6, PT, R3, R133, PT ;  /* 0x000000850300720c */ /* 0x000fe20003fc6270 */
[----:B------:R-:W-:-:S04]  /*6d50*/  DEPBAR.LE SB0, 0x0 ;  /* 0x000080000000791a */ /* 0x000fc80000000000 */
[-C--:B------:R-:W-:Y:S01]  /*6d60*/  ISETP.GE.AND P2, PT, R3, R132.reuse, PT ;  /* 0x000000840300720c */ /* 0x080fe20003f46270 */
        /* <DEDUP_REMOVED lines=8> */
[----:B------:R-:W-:-:S02]  /*6df0*/  FSEL R141, R15, -INF , !P2 ;  /* 0xff8000000f8d7808 */ /* 0x000fc40005000000 */
[CC--:B------:R-:W-:Y:S02]  /*6e00*/  ISETP.GE.AND P6, PT, R3.reuse, R133.reuse, PT ;  /* 0x000000850300720c */ /* 0x0c0fe40003fc6270 */
[-C--:B------:R-:W-:Y:S01]  /*6e10*/  ISETP.GE.AND P2, PT, R3, R132.reuse, PT ;  /* 0x000000840300720c */ /* 0x080fe20003f46270 */
[----:B------:R-:W-:Y:S01]  /*6e20*/  VIADD R3, R185, 0x31 ;  /* 0x00000031b9037836 */ /* 0x000fe20000000000 */
[----:B------:R-:W-:Y:S01]  /*6e30*/  FSEL R170, R9, -INF , !P6 ;  /* 0xff80000009aa7808 */ /* 0x000fe20007000000 */
[C---:B------:R-:W-:Y:S01]  /*6e40*/  HMMA.16816.F32 R44, R100.reuse, R118, R44 ;  /* 0x00000076642c723c */ /* 0x040fe2000000182c */
[----:B------:R-:W-:Y:S02]  /*6e50*/  FSEL R139, R11, -INF , !P2 ;  /* 0xff8000000b8b7808 */ /* 0x000fe40005000000 */
[C---:B------:R-:W-:Y:S02]  /*6e60*/  ISETP.GE.AND P6, PT, R3.reuse, R133, PT ;  /* 0x000000850300720c */ /* 0x040fe40003fc6270 */
        /* <DEDUP_REMOVED lines=8> */
[----:B------:R-:W-:Y:S02]  /*6ef0*/  LOP3.LUT R3, R64, 0x18, R187, 0xfe, !PT ;  /* 0x0000001840037812 */ /* 0x000fe400078efebb */
[----:B------:R-:W-:Y:S02]  /*6f00*/  FSEL R136, R61, -INF , !P6 ;  /* 0xff8000003d887808 */ /* 0x000fe40007000000 */
[----:B------:R-:W-:Y:S01]  /*6f10*/  FSEL R123, R63, -INF , !P2 ;  /* 0xff8000003f7b7808 */ /* 0x000fe20005000000 */
[----:B---3--:R-:W-:Y:S01]  /*6f20*/  HMMA.16816.F32 R32, R100, R104, R32 ;  /* 0x000000686420723c */ /* 0x008fe20000001820 */
[----:B------:R-:W-:Y:S01]  /*6f30*/  BAR.SYNC.DEFER_BLOCKING 0x0 ;  /* 0x0000000000007b1d */ /* 0x000fe20000010000 */
[----:B------:R-:W-:-:S02]  /*6f40*/  ISETP.GE.AND P6, PT, R3, R133, PT ;  /* 0x000000850300720c */ /* 0x000fc40003fc6270 */
[-C--:B------:R-:W-:Y:S01]  /*6f50*/  ISETP.GE.AND P2, PT, R3, R132.reuse, PT ;  /* 0x000000840300720c */ /* 0x080fe20003f46270 */
[----:B------:R-:W-:Y:S01]  /*6f60*/  VIADD R3, R185, 0x41 ;  /* 0x00000041b9037836 */ /* 0x000fe20000000000 */
[----:B------:R-:W-:Y:S01]  /*6f70*/  FSEL R188, R24, -INF , !P3 ;  /* 0xff80000018bc7808 */ /* 0x000fe20005800000 */
[----:B------:R-:W-:Y:S01]  /*6f80*/  HMMA.16816.F32 R112, R100, R106, R112 ;  /* 0x0000006a6470723c */ /* 0x000fe20000001870 */
[----:B------:R-:W-:Y:S02]  /*6f90*/  FSEL R24, R20, -INF , !P4 ;  /* 0xff80000014187808 */ /* 0x000fe40006000000 */
[C---:B------:R-:W-:Y:S02]  /*6fa0*/  ISETP.GE.AND P3, PT, R3.reuse, R133, PT ;  /* 0x000000850300720c */ /* 0x040fe40003f66270 */
[----:B------:R-:W-:Y:S02]  /*6fb0*/  ISETP.GE.AND P4, PT, R3, R132, PT ;  /* 0x000000840300720c */ /* 0x000fe40003f86270 */
[----:B------:R-:W-:-:S02]  /*6fc0*/  LOP3.LUT R3, R64, 0x28, R187, 0xfe, !PT ;  /* 0x0000002840037812 */ /* 0x000fc400078efebb */
[----:B------:R-:W-:Y:S02]  /*6fd0*/  LOP3.LUT R7, R64, 0x20, R187, 0xfe, !PT ;  /* 0x0000002040077812 */ /* 0x000fe400078efebb */
[----:B------:R-:W-:Y:S02]  /*6fe0*/  FSEL R25, R22, -INF , !P5 ;  /* 0xff80000016197808 */ /* 0x000fe40006800000 */
[----:B------:R-:W-:Y:S02]  /*6ff0*/  FSEL R111, R59, -INF , !P4 ;  /* 0xff8000003b6f7808 */ /* 0x000fe40006000000 */
[----:B------:R-:W-:Y:S02]  /*7000*/  FSEL R5, R26, -INF , !P1 ;  /* 0xff8000001a057808 */ /* 0x000fe40004800000 */
[CC--:B------:R-:W-:Y:S02]  /*7010*/  ISETP.GE.AND P5, PT, R3.reuse, R133.reuse, PT ;  /* 0x000000850300720c */ /* 0x0c0fe40003fa6270 */
[----:B------:R-:W-:Y:S01]  /*7020*/  ISETP.GE.AND P4, PT, R3, R132, PT ;  /* 0x000000840300720c */ /* 0x000fe20003f86270 */
[----:B------:R-:W-:Y:S01]  /*7030*/  VIADD R3, R185, 0x49 ;  /* 0x00000049b9037836 */ /* 0x000fe20000000000 */
[----:B------:R-:W-:-:S02]  /*7040*/  ISETP.GE.AND P1, PT, R7, R133, PT ;  /* 0x000000850700720c */ /* 0x000fc40003f26270 */
[----:B------:R-:W-:Y:S02]  /*7050*/  FSEL R120, R57, -INF , !P3 ;  /* 0xff80000039787808 */ /* 0x000fe40005800000 */
[----:B------:R-:W-:Y:S02]  /*7060*/  FSEL R20, R16, -INF , !P6 ;  /* 0xff80000010147808 */ /* 0x000fe40007000000 */
[----:B------:R-:W-:Y:S02]  /*7070*/  FSEL R182, R12, -INF , !P1 ;  /* 0xff8000000cb67808 */ /* 0x000fe40004800000 */
        /* <DEDUP_REMOVED lines=8> */
[----:B------:R-:W-:-:S02]  /*7100*/  ISETP.GE.AND P3, PT, R3, R133, PT ;  /* 0x000000850300720c */ /* 0x000fc40003f66270 */
[-C--:B------:R-:W-:Y:S01]  /*7110*/  ISETP.GE.AND P1, PT, R3, R132.reuse, PT ;  /* 0x000000840300720c */ /* 0x080fe20003f26270 */
[----:B------:R-:W-:Y:S01]  /*7120*/  VIADD R3, R185, 0x51 ;  /* 0x00000051b9037836 */ /* 0x000fe20000000000 */
[----:B------:R-:W-:Y:S02]  /*7130*/  ISETP.GE.AND P2, PT, R7, R133, PT ;  /* 0x000000850700720c */ /* 0x000fe40003f46270 */
[----:B------:R-:W-:Y:S02]  /*7140*/  FSEL R118, R53, -INF , !P6 ;  /* 0xff80000035767808 */ /* 0x000fe40007000000 */
[----:B------:R-:W-:Y:S02]  /*7150*/  FSEL R180, R8, -INF , !P5 ;  /* 0xff80000008b47808 */ /* 0x000fe40006800000 */
[----:B------:R-:W-:Y:S02]  /*7160*/  FSEL R140, R4, -INF , !P2 ;  /* 0xff800000048c7808 */ /* 0x000fe40005000000 */
[----:B------:R-:W-:-:S02]  /*7170*/  ISETP.GE.AND P6, PT, R7, R132, PT ;  /* 0x000000840700720c */ /* 0x000fc40003fc6270 */
[CC--:B------:R-:W-:Y:S02]  /*7180*/  ISETP.GE.AND P5, PT, R3.reuse, R133.reuse, PT ;  /* 0x000000850300720c */ /* 0x0c0fe40003fa6270 */
[----:B------:R-:W-:Y:S02]  /*7190*/  ISETP.GE.AND P2, PT, R3, R132, PT ;  /* 0x000000840300720c */ /* 0x000fe40003f46270 */
[----:B------:R-:W-:Y:S02]  /*71a0*/  LOP3.LUT R3, R64, 0x48, R187, 0xfe, !PT ;  /* 0x0000004840037812 */ /* 0x000fe400078efebb */
[----:B------:R-:W-:Y:S02]  /*71b0*/  FSEL R137, R6, -INF , !P6 ;  /* 0xff80000006897808 */ /* 0x000fe40007000000 */
[----:B------:R-:W-:Y:S02]  /*71c0*/  FSEL R65, R51, -INF , !P2 ;  /* 0xff80000033417808 */ /* 0x000fe40005000000 */
[----:B------:R-:W-:-:S02]  /*71d0*/  ISETP.GE.AND P6, PT, R3, R133, PT ;  /* 0x000000850300720c */ /* 0x000fc40003fc6270 */
[----:B------:R-:W-:Y:S01]  /*71e0*/  ISETP.GE.AND P2, PT, R3, R132, PT ;  /* 0x000000840300720c */ /* 0x000fe20003f46270 */
[----:B------:R-:W-:Y:S01]  /*71f0*/  VIADD R3, R185, 0x59 ;  /* 0x00000059b9037836 */ /* 0x000fe20000000000 */
[----:B------:R-:W-:Y:S02]  /*7200*/  FSEL R142, R60, -INF , !P3 ;  /* 0xff8000003c8e7808 */ /* 0x000fe40005800000 */
[C-C-:B------:R-:W-:Y:S02]  /*7210*/  LOP3.LUT R7, R64.reuse, 0x40, R187.reuse, 0xfe, !PT ;  /* 0x0000004040077812 */ /* 0x140fe400078efebb */
[----:B------:R-:W-:Y:S02]  /*7220*/  ISETP.GE.AND P3, PT, R3, R133, PT ;  /* 0x000000850300720c */ /* 0x000fe40003f66270 */
[----:B------:R-:W-:Y:S02]  /*7230*/  LOP3.LUT R4, R64, 0x50, R187, 0xfe, !PT ;  /* 0x0000005040047812 */ /* 0x000fe400078efebb */
        /* <DEDUP_REMOVED lines=10> */
[----:B------:R-:W-:Y:S02]  /*72e0*/  ISETP.GE.AND P4, PT, R3, R132, PT ;  /* 0x000000840300720c */ /* 0x000fe40003f86270 */
[----:B------:R-:W-:Y:S02]  /*72f0*/  LOP3.LUT R3, R64, 0x58, R187, 0xfe, !PT ;  /* 0x0000005840037812 */ /* 0x000fe400078efebb */
[----:B------:R-:W-:Y:S02]  /*7300*/  FSEL R122, R52, -INF , !P6 ;  /* 0xff800000347a7808 */ /* 0x000fe40007000000 */
[----:B------:R-:W-:-:S02]  /*7310*/  ISETP.GE.AND P6, PT, R4, R133, PT ;  /* 0x000000850400720c */ /* 0x000fc40003fc6270 */
[----:B------:R-:W-:Y:S02]  /*7320*/  LOP3.LUT R6, R64, 0x60, R187, 0xfe, !PT ;  /* 0x0000006040067812 */ /* 0x000fe400078efebb */
[----:B------:R-:W-:Y:S02]  /*7330*/  FSEL R121, R58, -INF , !P5 ;  /* 0xff8000003a797808 */ /* 0x000fe40006800000 */
[----:B------:R-:W-:Y:S02]  /*7340*/  FSEL R63, R47, -INF , !P4 ;  /* 0xff8000002f3f7808 */ /* 0x000fe40006000000 */
[C---:B------:R-:W-:Y:S02]  /*7350*/  ISETP.GE.AND P5, PT, R3.reuse, R133, PT ;  /* 0x000000850300720c */ /* 0x040fe40003fa6270 */
[----:B------:R-:W-:Y:S02]  /*7360*/  ISETP.GE.AND P4, PT, R3, R132, PT ;  /* 0x000000840300720c */ /* 0x000fe40003f86270 */
[----:B------:R-:W-:-:S02]  /*7370*/  FSEL R110, R48, -INF , !P1 ;  /* 0xff800000306e7808 */ /* 0x000fc40004800000 */
[----:B------:R-:W-:Y:S02]  /*7380*/  FSEL R119, R54, -INF , !P2 ;  /* 0xff80000036777808 */ /* 0x000fe40005000000 */
[----:B------:R-:W-:Y:S02]  /*7390*/  FSEL R3, R41, -INF , !P6 ;  /* 0xff80000029037808 */ /* 0x000fe40007000000 */
[-C--:B------:R-:W-:Y:S02]  /*73a0*/  ISETP.GE.AND P1, PT, R4, R132.reuse, PT ;  /* 0x000000840400720c */ /* 0x080fe40003f26270 */
[C---:B------:R-:W-:Y:S02]  /*73b0*/  ISETP.GE.AND P2, PT, R6.reuse, R133, PT ;  /* 0x000000850600720c */ /* 0x040fe40003f46270 */
[----:B------:R-:W-:Y:S02]  /*73c0*/  ISETP.GE.AND P6, PT, R6, R132, PT ;  /* 0x000000840600720c */ /* 0x000fe40003fc6270 */
[----:B------:R-:W-:-:S02]  /*73d0*/  LOP3.LUT R4, R64, 0x68, R187, 0xfe, !PT ;  /* 0x0000006840047812 */ /* 0x000fc400078efebb */
[----:B------:R-:W-:Y:S02]  /*73e0*/  LOP3.LUT R6, R64, 0x70, R187, 0xfe, !PT ;  /* 0x0000007040067812 */ /* 0x000fe400078efebb */
        /* <DEDUP_REMOVED lines=11> */
[----:B------:R-:W-:Y:S01]  /*74a0*/  ISETP.GE.AND P2, PT, R4, R132, PT ;  /* 0x000000840400720c */ /* 0x000fe20003f46270 */
[----:B------:R-:W-:Y:S01]  /*74b0*/  VIADD R4, R185, 0x71 ;  /* 0x00000071b9047836 */ /* 0x000fe20000000000 */
[----:B------:R-:W-:Y:S01]  /*74c0*/  ISETP.GT.AND P4, PT, R169, R164, PT ;  /* 0x000000a4a900720c */ /* 0x000fe20003f84270 */
[----:B------:R-:W-:Y:S01]  /*74d0*/  VIADD R185, R185, 0x79 ;  /* 0x00000079b9b97836 */ /* 0x000fe20000000000 */
[----:B------:R-:W-:-:S02]  /*74e0*/  FSEL R37, R37, -INF , !P5 ;  /* 0xff80000025257808 */ /* 0x000fc40006800000 */
[----:B------:R-:W-:Y:S02]  /*74f0*/  FSEL R38, R38, -INF , !P1 ;  /* 0xff80000026267808 */ /* 0x000fe40004800000 */
[-C--:B------:R-:W-:Y:S02]  /*7500*/  ISETP.GE.AND P5, PT, R6, R133.reuse, PT ;  /* 0x000000850600720c */ /* 0x080fe40003fa6270 */
[----:B------:R-:W-:Y:S02]  /*7510*/  ISETP.GE.AND P1, PT, R4, R133, PT ;  /* 0x000000850400720c */ /* 0x000fe40003f26270 */
[----:B------:R-:W-:Y:S02]  /*7520*/  LOP3.LUT R187, R64, 0x78, R187, 0xfe, !PT ;  /* 0x0000007840bb7812 */ /* 0x000fe400078efebb */
[----:B------:R-:W-:Y:S02]  /*7530*/  FSEL R42, R42, -INF , !P6 ;  /* 0xff8000002a2a7808 */ /* 0x000fe40007000000 */
[----:B------:R-:W-:-:S02]  /*7540*/  FSEL R39, R39, -INF , !P2 ;  /* 0xff80000027277808 */ /* 0x000fc40005000000 */
[----:B------:R-:W-:Y:S02]  /*7550*/  FSEL R36, R36, -INF , !P3 ;  /* 0xff80000024247808 */ /* 0x000fe40005800000 */
[----:B------:R-:W-:Y:S02]  /*7560*/  FSEL R41, R32, -INF , !P5 ;  /* 0xff80000020297808 */ /* 0x000fe40006800000 */
[----:B------:R-:W-:Y:S02]  /*7570*/  FSEL R44, R33, -INF , !P1 ;  /* 0xff800000212c7808 */ /* 0x000fe40004800000 */
[C---:B------:R-:W-:Y:S02]  /*7580*/  ISETP.GE.AND P6, PT, R187.reuse, R133, PT ;  /* 0x00000085bb00720c */ /* 0x040fe40003fc6270 */
[-C--:B------:R-:W-:Y:S02]  /*7590*/  ISETP.GE.AND P2, PT, R187, R132.reuse, PT ;  /* 0x00000084bb00720c */ /* 0x080fe40003f46270 */
[----:B------:R-:W-:-:S02]  /*75a0*/  ISETP.GE.AND P3, PT, R4, R132, PT ;  /* 0x000000840400720c */ /* 0x000fc40003f66270 */
[C---:B------:R-:W-:Y:S02]  /*75b0*/  ISETP.GE.AND P5, PT, R185.reuse, R133, PT ;  /* 0x00000085b900720c */ /* 0x040fe40003fa6270 */
[----:B------:R-:W-:Y:S02]  /*75c0*/  ISETP.GE.AND P1, PT, R185, R132, PT ;  /* 0x00000084b900720c */ /* 0x000fe40003f26270 */
[----:B------:R-:W-:Y:S02]  /*75d0*/  FSEL R48, R35, -INF , !P3 ;  /* 0xff80000023307808 */ /* 0x000fe40005800000 */
[----:B------:R-:W-:Y:S02]  /*75e0*/  FSEL R50, R112, -INF , !P6 ;  /* 0xff80000070327808 */ /* 0x000fe40007000000 */
[----:B------:R-:W-:Y:S02]  /*75f0*/  FSEL R49, R113, -INF , !P5 ;  /* 0xff80000071317808 */ /* 0x000fe40006800000 */
[----:B------:R-:W-:-:S02]  /*7600*/  FSEL R47, R114, -INF , !P2 ;  /* 0xff800000722f7808 */ /* 0x000fc40005000000 */
[----:B------:R-:W-:Y:S01]  /*7610*/  FSEL R46, R115, -INF , !P1 ;  /* 0xff800000732e7808 */ /* 0x000fe20004800000 */
[----:B------:R-:W-:Y:S06]  /*7620*/  @!P4 BRA `(.L_x_7133) ;  /* 0x000000040074c947 */ /* 0x000fec0003800000 */
        /* <DEDUP_REMOVED lines=49> */
[C---:B------:R-:W-:Y:S02]  /*7940*/  IMAD R4, R7.reuse, R125, R4 ;  /* 0x0000007d07047224 */ /* 0x040fe400078e0204 */
        /* <DEDUP_REMOVED lines=9> */
.L_x_7134:
[----:B------:R-:W-:-:S04]  /*79e0*/  LEA R8, -R124, RZ, 0x7 ;  /* 0x000000ff7c087211 */ /* 0x000fc800078e39ff */
[----:B------:R-:W-:-:S07]  /*79f0*/  SHF.R.S32.HI R4, RZ, 0x1f, R8 ;  /* 0x0000001fff047819 */ /* 0x000fce0000011408 */
.L_x_7135:
        /* <DEDUP_REMOVED lines=32> */
.L_x_7133:
[----:B-1----:R-:W-:Y:S01]  /*7c00*/  FMNMX.FTZ R7, R2, R186, !PT ;  /* 0x000000ba02077209 */ /* 0x002fe20007810000 */
        /* <DEDUP_REMOVED lines=76> */
[--C-:B------:R-:W-:Y:S01]  /*80d0*/  FFMA.FTZ R56, R188, UR6, -R59.reuse ;  /* 0x00000006bc387c23 */ /* 0x100fe2000801083b */
[----:B--2---:R-:W-:Y:S01]  /*80e0*/  FMNMX.FTZ R60, R7, R60, !PT ;  /* 0x0000003c073c7209 */ /* 0x004fe20007810000 */
[--C-:B------:R-:W-:Y:S01]  /*80f0*/  FFMA.FTZ R55, R66, UR6, -R59.reuse ;  /* 0x0000000642377c23 */ /* 0x100fe2000801083b */
[----:B------:R-:W-:Y:S01]  /*8100*/  FSEL R7, R61, RZ, P2 ;  /* 0x000000ff3d077208 */ /* 0x000fe20001000000 */
[----:B------:R-:W-:Y:S01]  /*8110*/  MUFU.EX2 R58, R58 ;  /* 0x0000003a003a7308 */ /* 0x000fe20000000800 */
[C---:B------:R-:W-:Y:S01]  /*8120*/  FSETP.NEU.FTZ.AND P1, PT, R60.reuse, -INF , PT ;  /* 0xff8000003c00780b */ /* 0x040fe20003f3d000 */
[----:B------:R-:W-:Y:S01]  /*8130*/  FMUL.FTZ R54, R60, UR6 ;  /* 0x000000063c367c20 */ /* 0x000fe20008410000 */
[----:B------:R-:W-:Y:S01]  /*8140*/  FFMA.FTZ R66, R20, UR6, -R59 ;  /* 0x0000000614427c23 */ /* 0x000fe2000801083b */
[----:B------:R-:W-:Y:S01]  /*8150*/  FADD.FTZ R8, R2, -R7 ;  /* 0x8000000702087221 */ /* 0x000fe20000010000 */
[----:B------:R-:W-:Y:S01]  /*8160*/  FSEL R9, R60, RZ, P1 ;  /* 0x000000ff3c097208 */ /* 0x000fe20000800000 */
[----:B------:R-:W-:Y:S01]  /*8170*/  LDSM.16.MT88.4 R20, [R152+0x6000] ;  /* 0x006000009814783b */ /* 0x000fe20000004200 */
[----:B------:R-:W-:Y:S01]  /*8180*/  FSEL R54, R54, RZ, P1 ;  /* 0x000000ff36367208 */ /* 0x000fe20000800000 */
[----:B------:R-:W-:Y:S01]  /*8190*/  FMUL.FTZ R62, R8, UR6 ;  /* 0x00000006083e7c20 */ /* 0x000fe20008410000 */
[----:B------:R-:W1:Y:S01]  /*81a0*/  MUFU.EX2 R57, R57 ;  /* 0x0000003900397308 */ /* 0x000e620000000800 */
[----:B------:R-:W-:Y:S01]  /*81b0*/  FADD.FTZ R9, R0, -R9 ;  /* 0x8000000900097221 */ /* 0x000fe20000010000 */
[--C-:B------:R-:W-:Y:S01]  /*81c0*/  FFMA.FTZ R64, R24, UR6, -R59.reuse ;  /* 0x0000000618407c23 */ /* 0x100fe2000801083b */
[--C-:B------:R-:W-:Y:S01]  /*81d0*/  FFMA.FTZ R51, R5, UR6, -R54.reuse ;  /* 0x0000000605337c23 */ /* 0x100fe20008010836 */
[--C-:B------:R-:W-:Y:S01]  /*81e0*/  FFMA.FTZ R53, R67, UR6, -R54.reuse ;  /* 0x0000000643357c23 */ /* 0x100fe20008010836 */
[----:B------:R-:W2:Y:S01]  /*81f0*/  LDSM.16.MT88.4 R4, [R156+0x6000] ;  /* 0x006000009c04783b */ /* 0x000ea20000004200 */
[----:B------:R-:W-:Y:S01]  /*8200*/  FMUL.FTZ R0, R9, UR6 ;  /* 0x0000000609007c20 */ /* 0x000fe20008410000 */
        /* <DEDUP_REMOVED lines=43> */
[----:B------:R-:W1:Y:S01]  /*84c0*/  MUFU.EX2 R2, R2 ;  /* 0x0000000200027308 */ /* 0x000e620000000800 */
[----:B----4-:R-:W-:Y:S01]  /*84d0*/  F2FP.F16.F32.PACK_AB R13, R52, R53 ;  /* 0x00000035340d723e */ /* 0x010fe200000000ff */
[----:B------:R-:W-:Y:S01]  /*84e0*/  LDSM.16.MT88.4 R36, [R152+0x9000] ;  /* 0x009000009824783b */ /* 0x000fe20000004200 */
[----:B------:R-:W-:-:S05]  /*84f0*/  FFMA.FTZ R45, R45, UR6, -R54 ;  /* 0x000000062d2d7c23 */ /* 0x000fca0008010836 */
[----:B------:R-:W4:Y:S08]  /*8500*/  MUFU.EX2 R62, R62 ;  /* 0x0000003e003e7308 */ /* 0x000f300000000800 */
[----:B------:R-:W5:Y:S01]  /*8510*/  MUFU.EX2 R0, R0 ;  /* 0x0000000000007308 */ /* 0x000f620000000800 */
[----:B-1----:R-:W-:-:S07]  /*8520*/  F2FP.F16.F32.PACK_AB R15, R2, R51 ;  /* 0x00000033020f723e */ /* 0x002fce00000000ff */
        /* <DEDUP_REMOVED lines=17> */
[C---:B--2---:R-:W-:Y:S01]  /*8640*/  HMMA.16816.F32 R96, R12.reuse, R4, R96 ;  /* 0x000000040c60723c */ /* 0x044fe20000001860 */
        /* <DEDUP_REMOVED lines=15> */
[----:B------:R-:W-:Y:S01]  /*8740*/  FMUL.FTZ R26, R82, R0 ;  /* 0x00000000521a7220 */ /* 0x000fe20000410000 */
[-C--:B------:R-:W-:Y:S01]  /*8750*/  FMUL.FTZ R76, R76, R62.reuse ;  /* 0x0000003e4c4c7220 */ /* 0x080fe20000410000 */
[C---:B------:R-:W-:Y:S01]  /*8760*/  HMMA.16816.F32 R72, R12.reuse, R18, R72 ;  /* 0x000000120c48723c */ /* 0x040fe20000001848 */
[----:B------:R-:W2:Y:S01]  /*8770*/  LDSM.16.MT88.4 R16, [R156+0x6800] ;  /* 0x006800009c10783b */ /* 0x000ea20000004200 */
[----:B------:R-:W-:Y:S01]  /*8780*/  FMUL.FTZ R77, R77, R62 ;  /* 0x0000003e4d4d7220 */ /* 0x000fe20000410000 */
[-C--:B------:R-:W-:Y:S01]  /*8790*/  FMUL.FTZ R78, R78, R0.reuse ;  /* 0x000000004e4e7220 */ /* 0x080fe20000410000 */
[----:B------:R-:W-:Y:S01]  /*87a0*/  FMUL.FTZ R79, R79, R0 ;  /* 0x000000004f4f7220 */ /* 0x000fe20000410000 */
[----:B------:R-:W-:Y:S01]  /*87b0*/  MUFU.EX2 R66, R66 ;  /* 0x0000004200427308 */ /* 0x000fe20000000800 */
[C---:B---3--:R-:W-:Y:S01]  /*87c0*/  HMMA.16816.F32 R4, R12.reuse, R8, R4 ;  /* 0x000000080c04723c */ /* 0x048fe20000001804 */
[--C-:B------:R-:W-:Y:S01]  /*87d0*/  FFMA.FTZ R88, R141, UR6, -R54.reuse ;  /* 0x000000068d587c23 */ /* 0x100fe20008010836 */
[--C-:B------:R-:W-:Y:S01]  /*87e0*/  FFMA.FTZ R82, R143, UR6, -R54.reuse ;  /* 0x000000068f527c23 */ /* 0x100fe20008010836 */
[----:B------:R-:W-:Y:S01]  /*87f0*/  FFMA.FTZ R89, R139, UR6, -R54 ;  /* 0x000000068b597c23 */ /* 0x000fe20008010836 */
[--C-:B------:R-:W-:Y:S01]  /*8800*/  FFMA.FTZ R90, R138, UR6, -R59.reuse ;  /* 0x000000068a5a7c23 */ /* 0x100fe2000801083b */
[----:B------:R-:W-:Y:S01]  /*8810*/  FFMA.FTZ R91, R142, UR6, -R59 ;  /* 0x000000068e5b7c23 */ /* 0x000fe2000801083b */
[----:B------:R-:W-:Y:S01]  /*8820*/  HMMA.16816.F32 R8, R12, R10, R84 ;  /* 0x0000000a0c08723c */ /* 0x000fe20000001854 */
[----:B------:R3:W4:Y:S01]  /*8830*/  MUFU.EX2 R85, R28 ;  /* 0x0000001c00557308 */ /* 0x0007220000000800 */
[----:B-1----:R-:W-:Y:S01]  /*8840*/  F2FP.F16.F32.PACK_AB R32, R67, R64 ;  /* 0x000000404320723e */ /* 0x002fe200000000ff */
[----:B------:R-:W-:Y:S01]  /*8850*/  FFMA.FTZ R58, R179, R62, R58 ;  /* 0x0000003eb33a7223 */ /* 0x000fe2000001003a */
[----:B------:R-:W-:Y:S01]  /*8860*/  FFMA.FTZ R53, R178, R0, R53 ;  /* 0x00000000b2357223 */ /* 0x000fe20000010035 */
[----:B------:R-:W-:-:S02]  /*8870*/  FFMA.FTZ R179, R49, UR6, -R59 ;  /* 0x0000000631b37c23 */ /* 0x000fc4000801083b */
[--C-:B------:R-:W-:Y:S01]  /*8880*/  FFMA.FTZ R84, R25, UR6, -R54.reuse ;  /* 0x0000000619547c23 */ /* 0x100fe20008010836 */
[----:B------:R-:W-:Y:S01]  /*8890*/  FMUL.FTZ R25, R81, R62 ;  /* 0x0000003e51197220 */ /* 0x000fe20000410000 */
[--C-:B------:R-:W-:Y:S01]  /*88a0*/  FFMA.FTZ R81, R29, UR6, -R54.reuse ;  /* 0x000000061d517c23 */ /* 0x100fe20008010836 */
[----:B------:R-:W-:Y:S01]  /*88b0*/  MUFU.EX2 R83, R83 ;  /* 0x0000005300537308 */ /* 0x000fe20000000800 */
[----:B------:R-:W-:Y:S01]  /*88c0*/  FFMA.FTZ R87, R167, UR6, -R54 ;  /* 0x00000006a7577c23 */ /* 0x000fe20008010836 */
[----:B------:R-:W-:Y:S01]  /*88d0*/  FADD.FTZ R57, R57, R58 ;  /* 0x0000003a39397221 */ /* 0x000fe20000010000 */
[----:B------:R-:W-:Y:S01]  /*88e0*/  FADD.FTZ R52, R52, R53 ;  /* 0x0000003534347221 */ /* 0x000fe20000010000 */
[----:B------:R-:W-:Y:S01]  /*88f0*/  FFMA.FTZ R62, R44, UR6, -R59 ;  /* 0x000000062c3e7c23 */ /* 0x000fe2000801083b */
[C---:B------:R-:W-:Y:S01]  /*8900*/  HMMA.16816.F32 R24, R12.reuse, R20, R24 ;  /* 0x000000140c18723c */ /* 0x040fe20000001818 */
[----:B------:R-:W-:Y:S01]  /*8910*/  FADD.FTZ R56, R56, R57 ;  /* 0x0000003938387221 */ /* 0x000fe20000010000 */
[----:B------:R-:W-:Y:S01]  /*8920*/  FADD.FTZ R51, R51, R52 ;  /* 0x0000003433337221 */ /* 0x000fe20000010000 */
[----:B------:R-:W-:Y:S01]  /*8930*/  MUFU.EX2 R84, R84 ;  /* 0x0000005400547308 */ /* 0x000fe20000000800 */
[----:B---3--:R-:W1:Y:S01]  /*8940*/  LDSM.16.MT88.4 R28, [R154+0x6800] ;  /* 0x006800009a1c783b */ /* 0x008e620000004200 */
[----:B----4-:R-:W-:Y:S01]  /*8950*/  F2FP.F16.F32.PACK_AB R34, R85, R66 ;  /* 0x000000425522723e */ /* 0x010fe200000000ff */
[----:B------:R-:W-:Y:S01]  /*8960*/  HMMA.16816.F32 R12, R12, R22, R76 ;  /* 0x000000160c0c723c */ /* 0x000fe2000000184c */
[----:B------:R-:W-:Y:S01]  /*8970*/  FADD.FTZ R55, R55, R56 ;  /* 0x0000003837377221 */ /* 0x000fe20000010000 */
[----:B------:R-:W3:Y:S01]  /*8980*/  LDSM.16.MT88.4 R20, [R153+0x6800] ;  /* 0x006800009914783b */ /* 0x000ee20000004200 */
[----:B------:R-:W-:Y:S01]  /*8990*/  FADD.FTZ R51, R2, R51 ;  /* 0x0000003302337221 */ /* 0x000fe20000010000 */
[----:B------:R-:W-:Y:S01]  /*89a0*/  FFMA.FTZ R44, R50, UR6, -R59 ;  /* 0x00000006322c7c23 */ /* 0x000fe2000801083b */
[----:B------:R-:W4:Y:S01]  /*89b0*/  MUFU.EX2 R81, R81 ;  /* 0x0000005100517308 */ /* 0x000f220000000800 */
[----:B------:R-:W-:Y:S01]  /*89c0*/  FADD.FTZ R64, R64, R55 ;  /* 0x0000003740407221 */ /* 0x000fe20000010000 */
[--C-:B------:R-:W-:Y:S01]  /*89d0*/  FFMA.FTZ R78, R182, UR6, -R59.reuse ;  /* 0x00000006b64e7c23 */ /* 0x100fe2000801083b */
[--C-:B------:R-:W-:Y:S01]  /*89e0*/  FFMA.FTZ R79, R172, UR6, -R59.reuse ;  /* 0x00000006ac4f7c23 */ /* 0x100fe2000801083b */
[--C-:B------:R-:W-:Y:S01]  /*89f0*/  FFMA.FTZ R77, R180, UR6, -R59.reuse ;  /* 0x00000006b44d7c23 */ /* 0x100fe2000801083b */
[----:B------:R-:W-:Y:S01]  /*8a00*/  FFMA.FTZ R76, R170, UR6, -R59 ;  /* 0x00000006aa4c7c23 */ /* 0x000fe2000801083b */
[----:B------:R-:W-:-:S02]  /*8a10*/  FADD.FTZ R67, R67, R64 ;  /* 0x0000004043437221 */ /* 0x000fc40000010000 */
[----:B------:R-:W5:Y:S02]  /*8a20*/  MUFU.EX2 R80, R80 ;  /* 0x0000005000507308 */ /* 0x000f640000000800 */
[----:B------:R-:W-:-:S04]  /*8a30*/  FADD.FTZ R66, R66, R67 ;  /* 0x0000004342427221 */ /* 0x000fc80000010000 */
[----:B------:R-:W-:Y:S02]  /*8a40*/  FADD.FTZ R85, R85, R66 ;  /* 0x0000004255557221 */ /* 0x000fe40000010000 */
[----:B------:R-:W-:Y:S01]  /*8a50*/  MUFU.EX2 R78, R78 ;  /* 0x0000004e004e7308 */ /* 0x000fe20000000800 */
[----:B----4-:R-:W-:-:S07]  /*8a60*/  F2FP.F16.F32.PACK_AB R33, R81, R84 ;  /* 0x000000545121723e */ /* 0x010fce00000000ff */
[----:B------:R-:W4:Y:S01]  /*8a70*/  MUFU.EX2 R79, R79 ;  /* 0x0000004f004f7308 */ /* 0x000f220000000800 */
        /* <DEDUP_REMOVED lines=10> */
[C---:B---3--:R-:W-:Y:S01]  /*8b20*/  HMMA.16816.F32 R68, R32.reuse, R20, R68 ;  /* 0x000000142044723c */ /* 0x048fe20000001844 */
[----:B------:R-:W3:Y:S05]  /*8b30*/  MUFU.EX2 R88, R88 ;  /* 0x0000005800587308 */ /* 0x000eea0000000800 */
        /* <DEDUP_REMOVED lines=9> */
[----:B----4-:R-:W-:Y:S01]  /*8bd0*/  F2FP.F16.F32.PACK_AB R32, R79, R78 ;  /* 0x0000004e4f20723e */ /* 0x010fe200000000ff */
[----:B------:R-:W-:Y:S01]  /*8be0*/  FADD.FTZ R78, R78, R85 ;  /* 0x000000554e4e7221 */ /* 0x000fe20000010000 */
[----:B---3--:R-:W-:-:S02]  /*8bf0*/  F2FP.F16.F32.PACK_AB R33, R88, R87 ;  /* 0x000000575821723e */ /* 0x008fc400000000ff */
        /* <DEDUP_REMOVED lines=28> */
[----:B---3--:R-:W-:-:S02]  /*8dc0*/  F2FP.F16.F32.PACK_AB R33, R103, R102 ;  /* 0x000000666721723e */ /* 0x008fc400000000ff */
[----:B------:R-:W-:-:S03]  /*8dd0*/  F2FP.F16.F32.PACK_AB R34, R100, R91 ;  /* 0x0000005b6422723e */ /* 0x000fc600000000ff */
[----:B------:R-:W-:Y:S01]  /*8de0*/  MUFU.EX2 R115, R115 ;  /* 0x0000007300737308 */ /* 0x000fe20000000800 */
[----:B-----5:R-:W-:Y:S01]  /*8df0*/  F2FP.F16.F32.PACK_AB R35, R107, R106 ;  /* 0x0000006a6b23723e */ /* 0x020fe200000000ff */
[----:B------:R-:W-:-:S06]  /*8e00*/  FADD.FTZ R90, R90, R101 ;  /* 0x000000655a5a7221 */ /* 0x000fcc0000010000 */
        /* <DEDUP_REMOVED lines=8> */
[----:B------:R-:W2:Y:S05]  /*8e90*/  LDSM.16.MT88.4 R16, [R156+0x8000] ;  /* 0x008000009c10783b */ /* 0x000eaa0000004200 */
[C---:B-1----:R-:W-:Y:S01]  /*8ea0*/  HMMA.16816.F32 R68, R32.reuse, R28, R68 ;  /* 0x0000001c2044723c */ /* 0x042fe20000001844 */
[----:B------:R-:W1:Y:S05]  /*8eb0*/  MUFU.EX2 R120, R120 ;  /* 0x0000007800787308 */ /* 0x000e6a0000000800 */
        /* <DEDUP_REMOVED lines=27> */
[----:B------:R-:W-:Y:S08]  /*9070*/  MUFU.EX2 R122, R122 ;  /* 0x0000007a007a7308 */ /* 0x000ff00000000800 */
[----:B------:R-:W-:Y:S01]  /*9080*/  MUFU.EX2 R3, R3 ;  /* 0x0000000300037308 */ /* 0x000fe20000000800 */
[C---:B--2---:R-:W-:Y:S07]  /*9090*/  HMMA.16816.F32 R24, R32.reuse, R16, R24 ;  /* 0x000000102018723c */ /* 0x044fee0000001818 */
[----:B------:R-:W-:Y:S01]  /*90a0*/  MUFU.EX2 R40, R40 ;  /* 0x0000002800287308 */ /* 0x000fe20000000800 */
[----:B------:R-:W-:Y:S01]  /*90b0*/  HMMA.16816.F32 R12, R32, R18, R12 ;  /* 0x00000012200c723c */ /* 0x000fe2000000180c */
[----:B------:R-:W2:Y:S01]  /*90c0*/  LDSM.16.MT88.4 R32, [R153+0x8800] ;  /* 0x008800009920783b */ /* 0x000ea20000004200 */
[----:B------:R-:W-:-:S02]  /*90d0*/  F2FP.F16.F32.PACK_AB R16, R117, R110 ;  /* 0x0000006e7510723e */ /* 0x000fc400000000ff */
[----:B-1----:R-:W-:-:S03]  /*90e0*/  F2FP.F16.F32.PACK_AB R17, R109, R108 ;  /* 0x0000006c6d11723e */ /* 0x002fc600000000ff */
[----:B------:R-:W-:Y:S01]  /*90f0*/  MUFU.EX2 R42, R42 ;  /* 0x0000002a002a7308 */ /* 0x000fe20000000800 */
[----:B------:R-:W-:Y:S02]  /*9100*/  F2FP.F16.F32.PACK_AB R18, R119, R104 ;  /* 0x000000687712723e */ /* 0x000fe400000000ff */
[----:B----4-:R-:W-:-:S05]  /*9110*/  F2FP.F16.F32.PACK_AB R19, R116, R65 ;  /* 0x000000417413723e */ /* 0x010fca00000000ff */
[----:B------:R-:W-:Y:S02]  /*9120*/  MUFU.EX2 R43, R43 ;  /* 0x0000002b002b7308 */ /* 0x000fe40000000800 */
[C---:B-----5:R-:W-:Y:S06]  /*9130*/  HMMA.16816.F32 R96, R16.reuse, R28, R96 ;  /* 0x0000001c1060723c */ /* 0x060fec0000001860 */
[----:B------:R-:W-:Y:S01]  /*9140*/  MUFU.EX2 R105, R105 ;  /* 0x0000006900697308 */ /* 0x000fe20000000800 */
[C---:B------:R-:W-:Y:S01]  /*9150*/  HMMA.16816.F32 R92, R16.reuse, R30, R92 ;  /* 0x0000001e105c723c */ /* 0x040fe2000000185c */
[----:B------:R-:W1:Y:S05]  /*9160*/  LDSM.16.MT88.4 R28, [R152+0x8800] ;  /* 0x00880000981c783b */ /* 0x000e6a0000004200 */
[C---:B---3--:R-:W-:Y:S01]  /*9170*/  HMMA.16816.F32 R4, R16.reuse, R20, R4 ;  /* 0x000000141004723c */ /* 0x048fe20000001804 */
[----:B------:R-:W-:Y:S05]  /*9180*/  MUFU.EX2 R124, R124 ;  /* 0x0000007c007c7308 */ /* 0x000fea0000000800 */
[C---:B------:R-:W-:Y:S01]  /*9190*/  HMMA.16816.F32 R8, R16.reuse, R22, R8 ;  /* 0x000000161008723c */ /* 0x040fe20000001808 */
[----:B------:R-:W3:Y:S02]  /*91a0*/  LDSM.16.MT88.4 R20, [R156+0x9000] ;  /* 0x009000009c14783b */ /* 0x000ee40000004200 */
[----:B------:R-:W-:Y:S03]  /*91b0*/  MUFU.EX2 R41, R41 ;  /* 0x0000002900297308 */ /* 0x000fe60000000800 */
[C---:B--2---:R-:W-:Y:S05]  /*91c0*/  HMMA.16816.F32 R68, R16.reuse, R32, R68 ;  /* 0x000000201044723c */ /* 0x044fea0000001844 */
[----:B------:R-:W2:Y:S01]  /*91d0*/  MUFU.EX2 R0, R62 ;  /* 0x0000003e00007308 */ /* 0x000ea20000000800 */
[C---:B------:R-:W-:Y:S01]  /*91e0*/  HMMA.16816.F32 R72, R16.reuse, R34, R72 ;  /* 0x000000221048723c */ /* 0x040fe20000001848 */
[----:B------:R-:W4:Y:S06]  /*91f0*/  LDSM.16.MT88.4 R32, [R154+0x9000] ;  /* 0x009000009a20783b */ /* 0x000f2c0000004200 */
[----:B------:R-:W-:Y:S08]  /*9200*/  MUFU.EX2 R44, R44 ;  /* 0x0000002c002c7308 */ /* 0x000ff00000000800 */
[----:B------:R-:W5:Y:S01]  /*9210*/  MUFU.EX2 R179, R179 ;  /* 0x000000b300b37308 */ /* 0x000f620000000800 */
[----:B--2---:R-:W-:Y:S01]  /*9220*/  F2FP.F16.F32.PACK_AB R76, R0, R41 ;  /* 0x00000029004c723e */ /* 0x004fe200000000ff */
[C---:B-1----:R-:W-:Y:S06]  /*9230*/  HMMA.16816.F32 R24, R16.reuse, R28, R24 ;  /* 0x0000001c1018723c */ /* 0x042fec0000001818 */
[----:B------:R-:W-:Y:S01]  /*9240*/  HMMA.16816.F32 R12, R16, R30, R12 ;  /* 0x0000001e100c723c */ /* 0x000fe2000000180c */
[----:B------:R-:W1:Y:S01]  /*9250*/  LDSM.16.MT88.4 R16, [R153+0x9000] ;  /* 0x009000009910783b */ /* 0x000e620000004200 */
[----:B------:R-:W-:Y:S01]  /*9260*/  F2FP.F16.F32.PACK_AB R28, R122, R63 ;  /* 0x0000003f7a1c723e */ /* 0x000fe200000000ff */
[----:B------:R-:W-:Y:S01]  /*9270*/  MUFU.EX2 R2, R45 ;  /* 0x0000002d00027308 */ /* 0x000fe20000000800 */
[----:B------:R-:W-:-:S03]  /*9280*/  F2FP.F16.F32.PACK_AB R29, R43, R42 ;  /* 0x0000002a2b1d723e */ /* 0x000fc600000000ff */
[----:B------:R-:W-:Y:S02]  /*9290*/  F2FP.F16.F32.PACK_AB R30, R40, R3 ;  /* 0x00000003281e723e */ /* 0x000fe400000000ff */
[----:B------:R-:W-:Y:S02]  /*92a0*/  F2FP.F16.F32.PACK_AB R31, R124, R105 ;  /* 0x000000697c1f723e */ /* 0x000fe400000000ff */
[----:B-----5:R-:W-:-:S05]  /*92b0*/  F2FP.F16.F32.PACK_AB R78, R179, R44 ;  /* 0x0000002cb34e723e */ /* 0x020fca00000000ff */
[C---:B---3--:R-:W-:Y:S06]  /*92c0*/  HMMA.16816.F32 R96, R28.reuse, R20, R96 ;  /* 0x000000141c60723c */ /* 0x048fec0000001860 */
[C---:B----4-:R-:W-:Y:S06]  /*92d0*/  HMMA.16816.F32 R4, R28.reuse, R32, R4 ;  /* 0x000000201c04723c */ /* 0x050fec0000001804 */
[----:B------:R-:W-:Y:S01]  /*92e0*/  HMMA.16816.F32 R92, R28, R22, R92 ;  /* 0x000000161c5c723c */ /* 0x000fe2000000185c */
[----:B------:R-:W-:Y:S01]  /*92f0*/  FADD.FTZ R32, R84, R51 ;  /* 0x0000003354207221 */ /* 0x000fe20000010000 */
[----:B------:R-:W2:Y:S01]  /*9300*/  LDSM.16.MT88.4 R20, [R156+0x9800] ;  /* 0x009800009c14783b */ /* 0x000ea20000004200 */
[----:B------:R-:W-:-:S02]  /*9310*/  FFMA.FTZ R33, R48, UR6, -R54 ;  /* 0x0000000630217c23 */ /* 0x000fc40008010836 */
[----:B------:R-:W-:Y:S01]  /*9320*/  FADD.FTZ R32, R81, R32 ;  /* 0x0000002051207221 */ /* 0x000fe20000010000 */
[C---:B------:R-:W-:Y:S03]  /*9330*/  HMMA.16816.F32 R8, R28.reuse, R34, R8 ;  /* 0x000000221c08723c */ /* 0x040fe60000001808 */
[----:B------:R-:W-:Y:S01]  /*9340*/  FADD.FTZ R83, R83, R32 ;  /* 0x0000002053537221 */ /* 0x000fe20000010000 */
[--C-:B------:R-:W-:Y:S01]  /*9350*/  FFMA.FTZ R32, R47, UR6, -R54.reuse ;  /* 0x000000062f207c23 */ /* 0x100fe20008010836 */
[----:B------:R-:W3:Y:S01]  /*9360*/  MUFU.EX2 R33, R33 ;  /* 0x0000002100217308 */ /* 0x000ee20000000800 */
[----:B------:R-:W-:Y:S01]  /*9370*/  HMMA.16816.F32 R24, R28, R36, R24 ;  /* 0x000000241c18723c */ /* 0x000fe20000001818 */
[----:B------:R-:W-:Y:S01]  /*9380*/  FADD.FTZ R80, R80, R83 ;  /* 0x0000005350507221 */ /* 0x000fe20000010000 */
[----:B------:R-:W-:-:S04]  /*9390*/  FFMA.FTZ R35, R46, UR6, -R54 ;  /* 0x000000062e237c23 */ /* 0x000fc80008010836 */
[C---:B-1----:R-:W-:Y:S01]  /*93a0*/  HMMA.16816.F32 R68, R28.reuse, R16, R68 ;  /* 0x000000101c44723c */ /* 0x042fe20000001844 */
[----:B------:R-:W-:Y:S05]  /*93b0*/  MUFU.EX2 R32, R32 ;  /* 0x0000002000207308 */ /* 0x000fea0000000800 */
[C---:B------:R-:W-:Y:S01]  /*93c0*/  HMMA.16816.F32 R72, R28.reuse, R18, R72 ;  /* 0x000000121c48723c */ /* 0x040fe20000001848 */
[----:B------:R-:W-:Y:S02]  /*93d0*/  FADD.FTZ R17, R87, R80 ;  /* 0x0000005057117221 */ /* 0x000fe40000010000 */
[----:B------:R-:W1:Y:S01]  /*93e0*/  LDSM.16.MT88.4 R84, [R154+0x9800] ;  /* 0x009800009a54783b */ /* 0x000e620000004200 */
[----:B------:R-:W4:Y:S01]  /*93f0*/  MUFU.EX2 R35, R35 ;  /* 0x0000002300237308 */ /* 0x000f220000000800 */
[----:B------:R-:W-:Y:S01]  /*9400*/  FADD.FTZ R17, R88, R17 ;  /* 0x0000001158117221 */ /* 0x000fe20000010000 */
[----:B------:R-:W-:Y:S01]  /*9410*/  HMMA.16816.F32 R12, R28, R38, R12 ;  /* 0x000000261c0c723c */ /* 0x000fe2000000180c */
[----:B---3--:R-:W-:-:S02]  /*9420*/  F2FP.F16.F32.PACK_AB R77, R33, R2 ;  /* 0x00000002214d723e */ /* 0x008fc400000000ff */
[----:B------:R-:W-:Y:S02]  /*9430*/  FADD.FTZ R82, R82, R17 ;  /* 0x0000001152527221 */ /* 0x000fe40000010000 */
[----:B------:R-:W3:Y:S02]  /*9440*/  LDSM.16.MT88.4 R16, [R153+0x9800] ;  /* 0x009800009910783b */ /* 0x000ee40000004200 */
[----:B------:R-:W-:Y:S01]  /*9450*/  FADD.FTZ R89, R89, R82 ;  /* 0x0000005259597221 */ /* 0x000fe20000010000 */
[----:B------:R-:W-:-:S03]  /*9460*/  FADD.FTZ R29, R91, R90 ;  /* 0x0000005a5b1d7221 */ /* 0x000fc60000010000 */
        /* <DEDUP_REMOVED lines=13> */
[----:B------:R-:W2:Y:S01]  /*9540*/  LDSM.16.MT88.4 R20, [R152+0x9800] ;  /* 0x009800009814783b */ /* 0x000ea20000004200 */
[----:B------:R-:W-:Y:S01]  /*9550*/  FADD.FTZ R28, R121, R28 ;  /* 0x0000001c791c7221 */ /* 0x000fe20000010000 */
[----:B------:R-:W-:-:S03]  /*9560*/  FADD.FTZ R110, R110, R115 ;  /* 0x000000736e6e7221 */ /* 0x000fc60000010000 */
[----:B-1----:R-:W-:Y:S01]  /*9570*/  HMMA.16816.F32 R88, R76, R84, R4 ;  /* 0x000000544c58723c */ /* 0x002fe20000001804 */
[----:B------:R-:W-:-:S04]  /*9580*/  FADD.FTZ R117, R117, R110 ;  /* 0x0000006e75757221 */ /* 0x000fc80000010000 */
[----:B------:R-:W-:Y:S01]  /*9590*/  FADD.FTZ R104, R104, R117 ;  /* 0x0000007568687221 */ /* 0x000fe20000010000 */
[----:B------:R-:W-:Y:S01]  /*95a0*/  HMMA.16816.F32 R84, R76, R86, R8 ;  /* 0x000000564c54723c */ /* 0x000fe20000001808 */
[----:B------:R-:W-:-:S04]  /*95b0*/  FADD.FTZ R5, R111, R28 ;  /* 0x0000001c6f057221 */ /* 0x000fc80000010000 */
[----:B------:R-:W-:Y:S01]  /*95c0*/  FADD.FTZ R5, R120, R5 ;  /* 0x0000000578057221 */ /* 0x000fe20000010000 */
[----:B---3--:R-:W-:Y:S03]  /*95d0*/  HMMA.16816.F32 R68, R76, R16, R68 ;  /* 0x000000104c44723c */ /* 0x008fe60000001844 */
[----:B------:R-:W-:-:S03]  /*95e0*/  FADD.FTZ R4, R108, R5 ;  /* 0x000000056c047221 */ /* 0x000fc60000010000 */
[----:B------:R-:W-:Y:S01]  /*95f0*/  HMMA.16816.F32 R72, R76, R18, R72 ;  /* 0x000000124c48723c */ /* 0x000fe20000001848 */
[----:B------:R-:W-:-:S04]  /*9600*/  FADD.FTZ R4, R109, R4 ;  /* 0x000000046d047221 */ /* 0x000fc80000010000 */
[----:B------:R-:W-:Y:S01]  /*9610*/  FADD.FTZ R5, R65, R4 ;  /* 0x0000000441057221 */ /* 0x000fe20000010000 */
[----:B------:R-:W-:-:S03]  /*9620*/  FADD.FTZ R4, R119, R104 ;  /* 0x0000006877047221 */ /* 0x000fc60000010000 */
        /* <DEDUP_REMOVED lines=8> */
[----:B------:R-:W-:Y:S01]  /*96b0*/  HMMA.16816.F32 R76, R76, R22, R12 ;  /* 0x000000164c4c723c */ /* 0x000fe2000000180c */
[----:B------:R-:W-:Y:S02]  /*96c0*/  FADD.FTZ R40, R40, R3 ;  /* 0x0000000328287221 */ /* 0x000fe40000010000 */
[----:B------:R-:W-:Y:S02]  /*96d0*/  FADD.FTZ R3, R124, R105 ;  /* 0x000000697c037221 */ /* 0x000fe40000010000 */
[----:B------:R-:W-:Y:S02]  /*96e0*/  FADD.FTZ R41, R41, R40 ;  /* 0x0000002829297221 */ /* 0x000fe40000010000 */
[----:B------:R-:W-:Y:S02]  /*96f0*/  FADD.FTZ R2, R2, R3 ;  /* 0x0000000302027221 */ /* 0x000fe40000010000 */
[----:B------:R-:W-:Y:S01]  /*9700*/  FADD.FTZ R41, R0, R41 ;  /* 0x0000002900297221 */ /* 0x000fe20000010000 */
[----:B------:R-:W-:Y:S01]  /*9710*/  MOV R0, R60 ;  /* 0x0000003c00007202 */ /* 0x000fe20000000f00 */
[----:B------:R-:W-:Y:S01]  /*9720*/  FADD.FTZ R33, R33, R2 ;  /* 0x0000000221217221 */ /* 0x000fe20000010000 */
[----:B------:R-:W-:Y:S01]  /*9730*/  MOV R2, R61 ;  /* 0x0000003d00027202 */ /* 0x000fe20000000f00 */
[----:B------:R-:W-:-:S02]  /*9740*/  FADD.FTZ R44, R44, R41 ;  /* 0x000000292c2c7221 */ /* 0x000fc40000010000 */
[----:B------:R-:W-:Y:S02]  /*9750*/  FADD.FTZ R32, R32, R33 ;  /* 0x0000002120207221 */ /* 0x000fe40000010000 */
[----:B------:R-:W-:Y:S02]  /*9760*/  FADD.FTZ R179, R179, R44 ;  /* 0x0000002cb3b37221 */ /* 0x000fe40000010000 */
[----:B------:R-:W-:-:S07]  /*9770*/  FADD.FTZ R178, R35, R32 ;  /* 0x0000002023b27221 */ /* 0x000fce0000010000 */
.L_x_7130:
        /* <DEDUP_REMOVED lines=13> */
.L_x_7140:
[----:B------:R-:W-:Y:S04]  /*9850*/  DEPBAR.LE SB0, 0x0 ;  /* 0x000080000000791a */ /* 0x000fe80000000000 */
[----:B------:R-:W-:Y:S01]  /*9860*/  BAR.SYNC.DEFER_BLOCKING 0x0 ;  /* 0x0000000000007b1d */ /* 0x000fe20000010000 */
[----:B------:R-:W-:Y:S02]  /*9870*/  IADD3 R169, R169, -0x1, RZ ;  /* 0xffffffffa9a97810 */ /* 0x000fe40007ffe0ff */
[----:B------:R-:W-:Y:S02]  /*9880*/  MOV R8, R172 ;  /* 0x000000ac00087202 */ /* 0x000fe40000000f00 */
[----:B------:R-:W-:Y:S01]  /*9890*/  MOV R0, R170 ;  /* 0x000000aa00007202 */ /* 0x000fe20000000f00 */
[----:B------:R-:W-:Y:S06]  /*98a0*/  @!P0 BRA `(.L_x_7137) ;  /* 0x0000000000f48947 */ /* 0x000fec0003800000 */
        /* <DEDUP_REMOVED lines=61> */
.L_x_7137:
        /* <DEDUP_REMOVED lines=201> */
.L_x_7139:
        /* <DEDUP_REMOVED lines=28> */
.L_x_7138:
        /* <DEDUP_REMOVED lines=93> */
[--C-:B------:R-:W-:Y:S01]  /*b0a0*/  FFMA.FTZ R119, R16, UR4, -R116.reuse ;  /* 0x0000000410777c23 */ /* 0x100fe20008010874 */
[--C-:B------:R-:W-:Y:S01]  /*b0b0*/  FFMA.FTZ R135, R46, UR4, -R103.reuse ;  /* 0x000000042e877c23 */ /* 0x100fe20008010867 */
[--C-:B------:R-:W-:Y:S01]  /*b0c0*/  FFMA.FTZ R136, R47, UR4, -R103.reuse ;  /* 0x000000042f887c23 */ /* 0x100fe20008010867 */
[--C-:B------:R-:W-:Y:S01]  /*b0d0*/  FFMA.FTZ R139, R50, UR4, -R103.reuse ;  /* 0x00000004328b7c23 */ /* 0x100fe20008010867 */
[----:B------:R-:W-:Y:S01]  /*b0e0*/  LDSM.16.MT88.4 R44, [R154+0x8000] ;  /* 0x008000009a2c783b */ /* 0x000fe20000004200 */
[--C-:B------:R-:W-:Y:S03]  /*b0f0*/  FFMA.FTZ R140, R51, UR4, -R103.reuse ;  /* 0x00000004338c7c23 */ /* 0x100fe60008010867 */
[----:B------:R-:W-:Y:S01]  /*b100*/  MUFU.EX2 R125, R125 ;  /* 0x0000007d007d7308 */ /* 0x000fe20000000800 */
[C---:B--2---:R-:W-:Y:S01]  /*b110*/  FMUL.FTZ R12, R100.reuse, R92 ;  /* 0x0000005c640c7220 */ /* 0x044fe20000410000 */
[C---:B------:R-:W-:Y:S01]  /*b120*/  FMUL.FTZ R13, R100.reuse, R93 ;  /* 0x0000005d640d7220 */ /* 0x040fe20000410000 */
[----:B------:R-:W-:Y:S01]  /*b130*/  FMUL.FTZ R16, R100, R88 ;  /* 0x0000005864107220 */ /* 0x000fe20000410000 */
[--C-:B------:R-:W-:Y:S01]  /*b140*/  FFMA.FTZ R122, R14, UR4, -R103.reuse ;  /* 0x000000040e7a7c23 */ /* 0x100fe20008010867 */
[--C-:B------:R-:W-:Y:S01]  /*b150*/  FFMA.FTZ R117, R15, UR4, -R103.reuse ;  /* 0x000000040f757c23 */ /* 0x100fe20008010867 */
[----:B------:R-:W-:Y:S01]  /*b160*/  LDSM.16.MT88.4 R48, [R156+0x8800] ;  /* 0x008800009c30783b */ /* 0x000fe20000004200 */
[--C-:B------:R-:W-:Y:S03]  /*b170*/  FFMA.FTZ R118, R18, UR4, -R103.reuse ;  /* 0x0000000412767c23 */ /* 0x100fe60008010867 */
[----:B------:R-:W-:Y:S01]  /*b180*/  MUFU.EX2 R120, R120 ;  /* 0x0000007800787308 */ /* 0x000fe20000000800 */
[--C-:B------:R-:W-:Y:S01]  /*b190*/  FFMA.FTZ R124, R22, UR4, -R103.reuse ;  /* 0x00000004167c7c23 */ /* 0x100fe20008010867 */
[--C-:B------:R-:W-:Y:S01]  /*b1a0*/  FFMA.FTZ R121, R23, UR4, -R103.reuse ;  /* 0x0000000417797c23 */ /* 0x100fe20008010867 */
[C---:B------:R-:W-:Y:S01]  /*b1b0*/  FMUL.FTZ R76, R100.reuse, R76 ;  /* 0x0000004c644c7220 */ /* 0x040fe20000410000 */
[C---:B------:R-:W-:Y:S01]  /*b1c0*/  FMUL.FTZ R77, R100.reuse, R77 ;  /* 0x0000004d644d7220 */ /* 0x040fe20000410000 */
        /* <DEDUP_REMOVED lines=8> */
[--C-:B------:R-:W-:Y:S01]  /*b250*/  FFMA.FTZ R7, R19, UR4, -R103.reuse ;  /* 0x0000000413077c23 */ /* 0x100fe20008010867 */
[--C-:B------:R-:W-:Y:S01]  /*b260*/  FFMA.FTZ R129, R8, UR4, -R116.reuse ;  /* 0x0000000408817c23 */ /* 0x100fe20008010874 */
[C---:B------:R-:W-:Y:S03]  /*b270*/  FMUL.FTZ R8, R100.reuse, R96 ;  /* 0x0000006064087220 */ /* 0x040fe60000410000 */
[----:B------:R-:W-:Y:S01]  /*b280*/  MUFU.EX2 R130, R130 ;  /* 0x0000008200827308 */ /* 0x000fe20000000800 */
[--C-:B------:R-:W-:Y:S01]  /*b290*/  FFMA.FTZ R126, R9, UR4, -R116.reuse ;  /* 0x00000004097e7c23 */ /* 0x100fe20008010874 */
[----:B------:R-:W-:Y:S01]  /*b2a0*/  FMUL.FTZ R9, R100, R97 ;  /* 0x0000006164097220 */ /* 0x000fe20000410000 */
[--C-:B------:R-:W-:Y:S01]  /*b2b0*/  FFMA.FTZ R128, R10, UR4, -R103.reuse ;  /* 0x000000040a807c23 */ /* 0x100fe20008010867 */
[--C-:B------:R-:W-:Y:S01]  /*b2c0*/  FFMA.FTZ R123, R11, UR4, -R103.reuse ;  /* 0x000000040b7b7c23 */ /* 0x100fe20008010867 */
[----:B------:R-:W-:Y:S01]  /*b2d0*/  FMUL.FTZ R102, R3, UR4 ;  /* 0x0000000403667c20 */ /* 0x000fe20008410000 */
[--C-:B------:R-:W-:Y:S01]  /*b2e0*/  FFMA.FTZ R24, R24, UR4, -R116.reuse ;  /* 0x0000000418187c23 */ /* 0x100fe20008010874 */
[--C-:B------:R-:W-:Y:S03]  /*b2f0*/  FFMA.FTZ R26, R26, UR4, -R103.reuse ;  /* 0x000000041a1a7c23 */ /* 0x100fe60008010867 */
[----:B------:R-:W-:Y:S01]  /*b300*/  MUFU.EX2 R132, R132 ;  /* 0x0000008400847308 */ /* 0x000fe20000000800 */
[C---:B------:R-:W-:Y:S01]  /*b310*/  FMUL.FTZ R68, R100.reuse, R68 ;  /* 0x0000004464447220 */ /* 0x040fe20000410000 */
[C---:B------:R-:W-:Y:S01]  /*b320*/  FMUL.FTZ R69, R100.reuse, R69 ;  /* 0x0000004564457220 */ /* 0x040fe20000410000 */
[C---:B------:R-:W-:Y:S01]  /*b330*/  FMUL.FTZ R72, R100.reuse, R72 ;  /* 0x0000004864487220 */ /* 0x040fe20000410000 */
[----:B------:R-:W-:Y:S01]  /*b340*/  FMUL.FTZ R73, R100, R73 ;  /* 0x0000004964497220 */ /* 0x000fe20000410000 */
[--C-:B------:R-:W-:Y:S01]  /*b350*/  FFMA.FTZ R131, R4, UR4, -R116.reuse ;  /* 0x0000000404837c23 */ /* 0x100fe20008010874 */
[--C-:B------:R-:W-:Y:S01]  /*b360*/  FFMA.FTZ R52, R52, UR4, -R116.reuse ;  /* 0x0000000434347c23 */ /* 0x100fe20008010874 */
[--C-:B------:R-:W-:Y:S03]  /*b370*/  FFMA.FTZ R53, R53, UR4, -R116.reuse ;  /* 0x0000000435357c23 */ /* 0x100fe60008010874 */
[----:B------:R-:W2:Y:S01]  /*b380*/  MUFU.EX2 R3, R102 ;  /* 0x0000006600037308 */ /* 0x000ea20000000800 */
[--C-:B------:R-:W-:Y:S01]  /*b390*/  FFMA.FTZ R54, R54, UR4, -R103.reuse ;  /* 0x0000000436367c23 */ /* 0x100fe20008010867 */
[----:B------:R-:W-:Y:S01]  /*b3a0*/  FFMA.FTZ R55, R55, UR4, -R103 ;  /* 0x0000000437377c23 */ /* 0x000fe20008010867 */
[----:B------:R-:W-:Y:S02]  /*b3b0*/  ISETP.GT.AND P1, PT, R169, R164, PT ;  /* 0x000000a4a900720c */ /* 0x000fe40003f24270 */
[----:B------:R-:W-:Y:S05]  /*b3c0*/  MOV R101, R2 ;  /* 0x0000000200657202 */ /* 0x000fea0000000f00 */
[----:B------:R-:W3:Y:S10]  /*b3d0*/  MUFU.EX2 R131, R131 ;  /* 0x0000008300837308 */ /* 0x000ef40000000800 */
[----:B------:R-:W4:Y:S01]  /*b3e0*/  MUFU.EX2 R127, R127 ;  /* 0x0000007f007f7308 */ /* 0x000f220000000800 */
[C---:B--2---:R-:W-:Y:S01]  /*b3f0*/  FMUL.FTZ R14, R3.reuse, R94 ;  /* 0x0000005e030e7220 */ /* 0x044fe20000410000 */
[C---:B------:R-:W-:Y:S01]  /*b400*/  FMUL.FTZ R15, R3.reuse, R95 ;  /* 0x0000005f030f7220 */ /* 0x040fe20000410000 */
[C---:B------:R-:W-:Y:S01]  /*b410*/  FMUL.FTZ R18, R3.reuse, R90 ;  /* 0x0000005a03127220 */ /* 0x040fe20000410000 */
[----:B------:R-:W-:Y:S01]  /*b420*/  LDSM.16.MT88.4 R92, [R156+0x6800] ;  /* 0x006800009c5c783b */ /* 0x000fe20000004200 */
[C---:B------:R-:W-:Y:S01]  /*b430*/  FMUL.FTZ R19, R3.reuse, R91 ;  /* 0x0000005b03137220 */ /* 0x040fe20000410000 */
[C---:B------:R-:W-:Y:S01]  /*b440*/  FMUL.FTZ R22, R3.reuse, R86 ;  /* 0x0000005603167220 */ /* 0x040fe20000410000 */
[C---:B------:R-:W-:Y:S03]  /*b450*/  FMUL.FTZ R23, R3.reuse, R87 ;  /* 0x0000005703177220 */ /* 0x040fe60000410000 */
[----:B------:R-:W-:Y:S01]  /*b460*/  MUFU.EX2 R129, R129 ;  /* 0x0000008100817308 */ /* 0x000fe20000000800 */
[----:B---3--:R-:W-:Y:S01]  /*b470*/  F2FP.F16.F32.PACK_AB R96, R130, R131 ;  /* 0x000000838260723e */ /* 0x008fe200000000ff */
[C---:B------:R-:W-:Y:S01]  /*b480*/  FMUL.FTZ R10, R3.reuse, R98 ;  /* 0x00000062030a7220 */ /* 0x040fe20000410000 */
[C---:B------:R-:W-:Y:S01]  /*b490*/  FMUL.FTZ R11, R3.reuse, R99 ;  /* 0x00000063030b7220 */ /* 0x040fe20000410000 */
[----:B------:R-:W2:Y:S01]  /*b4a0*/  LDSM.16.MT88.4 R88, [R152+0x6000] ;  /* 0x006000009858783b */ /* 0x000ea20000004200 */
[----:B------:R-:W-:Y:S01]  /*b4b0*/  FFMA.FTZ R102, R20, UR4, -R116 ;  /* 0x0000000414667c23 */ /* 0x000fe20008010874 */
[C---:B------:R-:W-:Y:S01]  /*b4c0*/  FMUL.FTZ R20, R100.reuse, R84 ;  /* 0x0000005464147220 */ /* 0x040fe20000410000 */
[----:B------:R-:W-:Y:S03]  /*b4d0*/  FMUL.FTZ R78, R3, R78 ;  /* 0x0000004e034e7220 */ /* 0x000fe60000410000 */
[----:B------:R-:W3:Y:S01]  /*b4e0*/  MUFU.EX2 R126, R126 ;  /* 0x0000007e007e7308 */ /* 0x000ee20000000800 */
[----:B----4-:R-:W-:Y:S01]  /*b4f0*/  F2FP.F16.F32.PACK_AB R97, R127, R132 ;  /* 0x000000847f61723e */ /* 0x010fe200000000ff */
[C---:B------:R-:W-:Y:S01]  /*b500*/  FMUL.FTZ R79, R3.reuse, R79 ;  /* 0x0000004f034f7220 */ /* 0x040fe20000410000 */
[C---:B------:R-:W-:Y:S01]  /*b510*/  FMUL.FTZ R70, R3.reuse, R70 ;  /* 0x0000004603467220 */ /* 0x040fe20000410000 */
[----:B------:R-:W4:Y:S01]  /*b520*/  LDSM.16.MT88.4 R84, [R154+0x6800] ;  /* 0x006800009a54783b */ /* 0x000f220000004200 */
[C---:B------:R-:W-:Y:S01]  /*b530*/  FMUL.FTZ R71, R3.reuse, R71 ;  /* 0x0000004703477220 */ /* 0x040fe20000410000 */
[C---:B------:R-:W-:Y:S01]  /*b540*/  FMUL.FTZ R74, R3.reuse, R74 ;  /* 0x0000004a034a7220 */ /* 0x040fe20000410000 */
[C---:B------:R-:W-:Y:S03]  /*b550*/  FMUL.FTZ R75, R3.reuse, R75 ;  /* 0x0000004b034b7220 */ /* 0x040fe60000410000 */
[----:B------:R-:W-:Y:S01]  /*b560*/  MUFU.EX2 R128, R128 ;  /* 0x0000008000807308 */ /* 0x000fe20000000800 */
[----:B------:R-:W-:Y:S01]  /*b570*/  FFMA.FTZ R132, R3, R178, R132 ;  /* 0x000000b203847223 */ /* 0x000fe20000010084 */
[----:B------:R-:W-:Y:S03]  /*b580*/  FFMA.FTZ R131, R100, R179, R131 ;  /* 0x000000b364837223 */ /* 0x000fe60000010083 */
[----:B------:R-:W-:Y:S01]  /*b590*/  FADD.FTZ R127, R127, R132 ;  /* 0x000000847f7f7221 */ /* 0x000fe20000010000 */
[----:B------:R-:W-:Y:S04]  /*b5a0*/  FADD.FTZ R130, R130, R131 ;  /* 0x0000008382827221 */ /* 0x000fe80000010000 */
[----:B------:R-:W5:Y:S01]  /*b5b0*/  MUFU.EX2 R123, R123 ;  /* 0x0000007b007b7308 */ /* 0x000f620000000800 */
[C---:B---3--:R-:W-:Y:S01]  /*b5c0*/  F2FP.F16.F32.PACK_AB R98, R126.reuse, R129 ;  /* 0x000000817e62723e */ /* 0x048fe200000000ff */
[----:B------:R-:W-:Y:S04]  /*b5d0*/  FADD.FTZ R129, R129, R130 ;  /* 0x0000008281817221 */ /* 0x000fe80000010000 */
[----:B------:R-:W-:Y:S04]  /*b5e0*/  FADD.FTZ R126, R126, R129 ;  /* 0x000000817e7e7221 */ /* 0x000fe80000010000 */
[----:B------:R-:W3:Y:S10]  /*b5f0*/  MUFU.EX2 R117, R117 ;  /* 0x0000007500757308 */ /* 0x000ef40000000800 */
[----:B------:R-:W-:Y:S01]  /*b600*/  MUFU.EX2 R119, R119 ;  /* 0x0000007700777308 */ /* 0x000fe20000000800 */
[C---:B-----5:R-:W-:Y:S01]  /*b610*/  F2FP.F16.F32.PACK_AB R99, R123.reuse, R128 ;  /* 0x000000807b63723e */ /* 0x060fe200000000ff */
[----:B------:R-:W-:Y:S04]  /*b620*/  FADD.FTZ R128, R128, R127 ;  /* 0x0000007f80807221 */ /* 0x000fe80000010000 */
[----:B------:R-:W-:Y:S04]  /*b630*/  FADD.FTZ R123, R123, R128 ;  /* 0x000000807b7b7221 */ /* 0x000fe80000010000 */
[----:B------:R-:W5:Y:S01]  /*b640*/  MUFU.EX2 R6, R6 ;  /* 0x0000000600067308 */ /* 0x000f620000000800 */
[C---:B------:R-:W-:Y:S06]  /*b650*/  HMMA.16816.F32 R8, R96.reuse, R104, R8 ;  /* 0x000000686008723c */ /* 0x040fec0000001808 */
[C---:B------:R-:W-:Y:S03]  /*b660*/  HMMA.16816.F32 R12, R96.reuse, R106, R12 ;  /* 0x0000006a600c723c */ /* 0x040fe6000000180c */
[----:B------:R-:W-:Y:S01]  /*b670*/  MUFU.EX2 R118, R118 ;  /* 0x0000007600767308 */ /* 0x000fe20000000800 */
[----:B------:R-:W4:Y:S02]  /*b680*/  LDSM.16.MT88.4 R104, [R153+0x6800] ;  /* 0x006800009968783b */ /* 0x000f240000004200 */
[C---:B-1----:R-:W-:Y:S07]  /*b690*/  HMMA.16816.F32 R16, R96.reuse, R108, R16 ;  /* 0x0000006c6010723c */ /* 0x042fee0000001810 */
[----:B------:R1:W-:Y:S01]  /*b6a0*/  MUFU.EX2 R109, R24 ;  /* 0x00000018006d7308 */ /* 0x0003e20000000800 */
[C---:B------:R-:W-:Y:S09]  /*b6b0*/  HMMA.16816.F32 R20, R96.reuse, R110, R20 ;  /* 0x0000006e6014723c */ /* 0x040ff20000001814 */
[----:B------:R2:W-:Y:S01]  /*b6c0*/  MUFU.EX2 R110, R26 ;  /* 0x0000001a006e7308 */ /* 0x0005e20000000800 */
[C---:B------:R-:W-:Y:S03]  /*b6d0*/  HMMA.16816.F32 R68, R96.reuse, R112, R68 ;  /* 0x000000706044723c */ /* 0x040fe60000001844 */
[--C-:B------:R-:W-:Y:S01]  /*b6e0*/  FFMA.FTZ R108, R25, UR4, -R116.reuse ;  /* 0x00000004196c7c23 */ /* 0x100fe20008010874 */
[C---:B------:R-:W-:Y:S05]  /*b6f0*/  FMUL.FTZ R25, R100.reuse, R81 ;  /* 0x0000005164197220 */ /* 0x040fea0000410000 */
[----:B------:R-:W4:Y:S02]  /*b700*/  MUFU.EX2 R7, R7 ;  /* 0x0000000700077308 */ /* 0x000f240000000800 */
[--C-:B------:R-:W-:Y:S01]  /*b710*/  FFMA.FTZ R111, R27, UR4, -R103.reuse ;  /* 0x000000041b6f7c23 */ /* 0x100fe20008010867 */
[C---:B------:R-:W-:Y:S03]  /*b720*/  HMMA.16816.F32 R72, R96.reuse, R114, R72 ;  /* 0x000000726048723c */ /* 0x040fe60000001848 */
[----:B-1----:R-:W-:Y:S01]  /*b730*/  FMUL.FTZ R24, R100, R80 ;  /* 0x0000005064187220 */ /* 0x002fe20000410000 */
[C---:B------:R-:W-:Y:S01]  /*b740*/  FMUL.FTZ R27, R3.reuse, R83 ;  /* 0x00000053031b7220 */ /* 0x040fe20000410000 */
[----:B------:R-:W-:Y:S02]  /*b750*/  F2FP.F16.F32.PACK_AB R80, R120, R125 ;  /* 0x0000007d7850723e */ /* 0x000fe400000000ff */
[----:B------:R-:W-:Y:S01]  /*b760*/  MUFU.EX2 R102, R102 ;  /* 0x0000006600667308 */ /* 0x000fe20000000800 */
[----:B--2---:R-:W-:Y:S03]  /*b770*/  FMUL.FTZ R26, R3, R82 ;  /* 0x00000052031a7220 */ /* 0x004fe60000410000 */
[----:B---3--:R-:W-:Y:S02]  /*b780*/  F2FP.F16.F32.PACK_AB R81, R117, R122 ;  /* 0x0000007a7551723e */ /* 0x008fe400000000ff */
[----:B-----5:R-:W-:Y:S01]  /*b790*/  F2FP.F16.F32.PACK_AB R82, R6, R119 ;  /* 0x000000770652723e */ /* 0x020fe200000000ff */
[--C-:B------:R-:W-:Y:S01]  /*b7a0*/  FFMA.FTZ R114, R34, UR4, -R103.reuse ;  /* 0x0000000422727c23 */ /* 0x100fe20008010867 */
[--C-:B------:R-:W-:Y:S02]  /*b7b0*/  FFMA.FTZ R115, R43, UR4, -R103.reuse ;  /* 0x000000042b737c23 */ /* 0x100fe40008010867 */
[----:B------:R-:W1:Y:S01]  /*b7c0*/  MUFU.EX2 R5, R5 ;  /* 0x0000000500057308 */ /* 0x000e620000000800 */
[C---:B------:R-:W-:Y:S03]  /*b7d0*/  HMMA.16816.F32 R24, R96.reuse, R88, R24 ;  /* 0x000000586018723c */ /* 0x040fe60000001818 */
[----:B----4-:R-:W-:Y:S01]  /*b7e0*/  F2FP.F16.F32.PACK_AB R83, R7, R118 ;  /* 0x000000760753723e */ /* 0x010fe200000000ff */
[--C-:B------:R-:W-:Y:S01]  /*b7f0*/  FFMA.FTZ R112, R28, UR4, -R116.reuse ;  /* 0x000000041c707c23 */ /* 0x100fe20008010874 */
[----:B------:R-:W-:Y:S01]  /*b800*/  FFMA.FTZ R113, R29, UR4, -R116 ;  /* 0x000000041d717c23 */ /* 0x000fe20008010874 */
[----:B------:R-:W-:Y:S03]  /*b810*/  HMMA.16816.F32 R76, R96, R90, R76 ;  /* 0x0000005a604c723c */ /* 0x000fe6000000184c */
[----:B------:R-:W-:Y:S01]  /*b820*/  MUFU.EX2 R124, R124 ;  /* 0x0000007c007c7308 */ /* 0x000fe20000000800 */
[----:B------:R-:W2:Y:S01]  /*b830*/  LDSM.16.MT88.4 R88, [R152+0x6800] ;  /* 0x006800009858783b */ /* 0x000ea20000004200 */
[----:B------:R-:W-:Y:S01]  /*b840*/  FADD.FTZ R125, R125, R126 ;  /* 0x0000007e7d7d7221 */ /* 0x000fe20000010000 */
[C---:B------:R-:W-:Y:S07]  /*b850*/  HMMA.16816.F32 R8, R80.reuse, R92, R8 ;  /* 0x0000005c5008723c */ /* 0x040fee0000001808 */
[----:B------:R-:W3:Y:S01]  /*b860*/  MUFU.EX2 R121, R121 ;  /* 0x0000007900797308 */ /* 0x000ee20000000800 */
[--C-:B------:R-:W-:Y:S01]  /*b870*/  FFMA.FTZ R99, R32, UR4, -R116.reuse ;  /* 0x0000000420637c23 */ /* 0x100fe20008010874 */
[C---:B------:R-:W-:Y:S01]  /*b880*/  HMMA.16816.F32 R12, R80.reuse, R94, R12 ;  /* 0x0000005e500c723c */ /* 0x040fe2000000180c */
[----:B------:R-:W4:Y:S07]  /*b890*/  LDSM.16.MT88.4 R92, [R156+0x7000] ;  /* 0x007000009c5c783b */ /* 0x000f2e0000004200 */
[----:B------:R-:W5:Y:S01]  /*b8a0*/  MUFU.EX2 R108, R108 ;  /* 0x0000006c006c7308 */ /* 0x000f620000000800 */
[C---:B------:R-:W-:Y:S03]  /*b8b0*/  HMMA.16816.F32 R16, R80.reuse, R84, R16 ;  /* 0x000000545010723c */ /* 0x040fe60000001810 */
[--C-:B------:R-:W-:Y:S03]  /*b8c0*/  FFMA.FTZ R98, R33, UR4, -R116.reuse ;  /* 0x0000000421627c23 */ /* 0x100fe60008010874 */
[C---:B------:R-:W-:Y:S03]  /*b8d0*/  HMMA.16816.F32 R20, R80.reuse, R86, R20 ;  /* 0x000000565014723c */ /* 0x040fe60000001814 */
[----:B------:R-:W4:Y:S01]  /*b8e0*/  MUFU.EX2 R111, R111 ;  /* 0x0000006f006f7308 */ /* 0x000f220000000800 */
[----:B------:R-:W4:Y:S01]  /*b8f0*/  LDSM.16.MT88.4 R84, [R154+0x7000] ;  /* 0x007000009a54783b */ /* 0x000f220000004200 */
[----:B-1----:R-:W-:Y:S01]  /*b900*/  F2FP.F16.F32.PACK_AB R28, R5, R102 ;  /* 0x00000066051c723e */ /* 0x002fe200000000ff */
[C---:B------:R-:W-:Y:S07]  /*b910*/  HMMA.16816.F32 R68, R80.reuse, R104, R68 ;  /* 0x000000685044723c */ /* 0x040fee0000001844 */
[----:B------:R-:W-:Y:S01]  /*b920*/  MUFU.EX2 R112, R112 ;  /* 0x0000007000707308 */ /* 0x000fe20000000800 */
[----:B---3--:R-:W-:Y:S01]  /*b930*/  F2FP.F16.F32.PACK_AB R29, R121, R124 ;  /* 0x0000007c791d723e */ /* 0x008fe200000000ff */
[C---:B------:R-:W-:Y:S08]  /*b940*/  HMMA.16816.F32 R72, R80.reuse, R106, R72 ;  /* 0x0000006a5048723c */ /* 0x040ff00000001848 */
[----:B------:R-:W1:Y:S01]  /*b950*/  MUFU.EX2 R113, R113 ;  /* 0x0000007100717308 */ /* 0x000e620000000800 */
[C---:B--2---:R-:W-:Y:S03]  /*b960*/  HMMA.16816.F32 R24, R80.reuse, R88, R24 ;  /* 0x000000585018723c */ /* 0x044fe60000001818 */
[--C-:B------:R-:W-:Y:S03]  /*b970*/  FFMA.FTZ R105, R35, UR4, -R103.reuse ;  /* 0x0000000423697c23 */ /* 0x100fe60008010867 */
[----:B------:R-:W-:Y:S03]  /*b980*/  HMMA.16816.F32 R76, R80, R90, R76 ;  /* 0x0000005a504c723c */ /* 0x000fe6000000184c */
[----:B------:R2:W-:Y:S01]  /*b990*/  MUFU.EX2 R88, R36 ;  /* 0x0000002400587308 */ /* 0x0005e20000000800 */
[----:B------:R-:W3:Y:S01]  /*b9a0*/  LDSM.16.MT88.4 R32, [R153+0x7000] ;  /* 0x007000009920783b */ /* 0x000ee20000004200 */
[--C-:B------:R-:W-:Y:S01]  /*b9b0*/  FFMA.FTZ R97, R30, UR4, -R103.reuse ;  /* 0x000000041e617c23 */ /* 0x100fe20008010867 */
[--C-:B------:R-:W-:Y:S01]  /*b9c0*/  FFMA.FTZ R96, R31, UR4, -R103.reuse ;  /* 0x000000041f607c23 */ /* 0x100fe20008010867 */
[----:B-----5:R-:W-:Y:S01]  /*b9d0*/  F2FP.F16.F32.PACK_AB R30, R108, R109 ;  /* 0x0000006d6c1e723e */ /* 0x020fe200000000ff */
[--C-:B------:R-:W-:Y:S05]  /*b9e0*/  FFMA.FTZ R89, R37, UR4, -R116.reuse ;  /* 0x0000000425597c23 */ /* 0x100fea0008010874 */
[----:B------:R-:W-:Y:S01]  /*b9f0*/  MUFU.EX2 R99, R99 ;  /* 0x0000006300637308 */ /* 0x000fe20000000800 */
[----:B------:R-:W5:Y:S01]  /*ba00*/  LDSM.16.MT88.4 R80, [R152+0x7000] ;  /* 0x007000009850783b */ /* 0x000f620000004200 */
[----:B----4-:R-:W-:Y:S01]  /*ba10*/  F2FP.F16.F32.PACK_AB R31, R111, R110 ;  /* 0x0000006e6f1f723e */ /* 0x010fe200000000ff */
[--C-:B------:R-:W-:Y:S01]  /*ba20*/  FFMA.FTZ R91, R38, UR4, -R103.reuse ;  /* 0x00000004265b7c23 */ /* 0x100fe20008010867 */
[--C-:B------:R-:W-:Y:S01]  /*ba30*/  FFMA.FTZ R90, R39, UR4, -R103.reuse ;  /* 0x00000004275a7c23 */ /* 0x100fe20008010867 */
[--C-:B------:R-:W-:Y:S01]  /*ba40*/  FFMA.FTZ R107, R40, UR4, -R116.reuse ;  /* 0x00000004286b7c23 */ /* 0x100fe20008010874 */
[----:B------:R-:W-:Y:S01]  /*ba50*/  FFMA.FTZ R104, R41, UR4, -R116 ;  /* 0x0000000429687c23 */ /* 0x000fe20008010874 */
[----:B------:R-:W-:Y:S03]  /*ba60*/  FFMA.FTZ R106, R42, UR4, -R103 ;  /* 0x000000042a6a7c23 */ /* 0x000fe60008010867 */
[----:B------:R-:W-:Y:S01]  /*ba70*/  MUFU.EX2 R97, R97 ;  /* 0x0000006100617308 */ /* 0x000fe20000000800 */
[C---:B------:R-:W-:Y:S01]  /*ba80*/  HMMA.16816.F32 R8, R28.reuse, R92, R8 ;  /* 0x0000005c1c08723c */ /* 0x040fe20000001808 */
[----:B--2---:R-:W2:Y:S04]  /*ba90*/  LDSM.16.MT88.4 R36, [R156+0x7800] ;  /* 0x007800009c24783b */ /* 0x004ea80000004200 */
[----:B------:R-:W-:Y:S01]  /*baa0*/  FADD.FTZ R122, R122, R123 ;  /* 0x0000007b7a7a7221 */ /* 0x000fe20000010000 */
[C---:B------:R-:W-:Y:S03]  /*bab0*/  HMMA.16816.F32 R12, R28.reuse, R94, R12 ;  /* 0x0000005e1c0c723c */ /* 0x040fe6000000180c */
[----:B------:R-:W4:Y:S01]  /*bac0*/  MUFU.EX2 R96, R96 ;  /* 0x0000006000607308 */ /* 0x000f220000000800 */
[----:B------:R-:W-:Y:S01]  /*bad0*/  LDSM.16.MT88.4 R40, [R153+0x7800] ;  /* 0x007800009928783b */ /* 0x000fe20000004200 */
[----:B------:R-:W-:Y:S01]  /*bae0*/  FADD.FTZ R120, R120, R125 ;  /* 0x0000007d78787221 */ /* 0x000fe20000010000 */
[C---:B------:R-:W-:Y:S07]  /*baf0*/  HMMA.16816.F32 R16, R28.reuse, R84, R16 ;  /* 0x000000541c10723c */ /* 0x040fee0000001810 */
[----:B------:R-:W4:Y:S01]  /*bb00*/  MUFU.EX2 R98, R98 ;  /* 0x0000006200627308 */ /* 0x000f220000000800 */
[----:B------:R-:W-:Y:S01]  /*bb10*/  LDSM.16.MT88.4 R92, [R156+0x9800] ;  /* 0x009800009c5c783b */ /* 0x000fe20000004200 */
[C---:B------:R-:W-:Y:S08]  /*bb20*/  HMMA.16816.F32 R20, R28.reuse, R86, R20 ;  /* 0x000000561c14723c */ /* 0x040ff00000001814 */
[----:B------:R-:W-:Y:S01]  /*bb30*/  MUFU.EX2 R114, R114 ;  /* 0x0000007200727308 */ /* 0x000fe20000000800 */
[C---:B---3--:R-:W-:Y:S01]  /*bb40*/  HMMA.16816.F32 R68, R28.reuse, R32, R68 ;  /* 0x000000201c44723c */ /* 0x048fe20000001844 */
[----:B------:R-:W3:Y:S02]  /*bb50*/  LDSM.16.MT88.4 R84, [R154+0x7800] ;  /* 0x007800009a54783b */ /* 0x000ee40000004200 */
[----:B------:R-:W-:Y:S03]  /*bb60*/  FADD.FTZ R117, R117, R122 ;  /* 0x0000007a75757221 */ /* 0x000fe60000010000 */
[C---:B------:R-:W-:Y:S03]  /*bb70*/  HMMA.16816.F32 R72, R28.reuse, R34, R72 ;  /* 0x000000221c48723c */ /* 0x040fe60000001848 */
[----:B------:R-:W2:Y:S02]  /*bb80*/  MUFU.EX2 R105, R105 ;  /* 0x0000006900697308 */ /* 0x000ea40000000800 */
[----:B-1----:R-:W-:Y:S01]  /*bb90*/  F2FP.F16.F32.PACK_AB R32, R113, R112 ;  /* 0x000000707120723e */ /* 0x002fe200000000ff */
[C---:B-----5:R-:W-:Y:S07]  /*bba0*/  HMMA.16816.F32 R24, R28.reuse, R80, R24 ;  /* 0x000000501c18723c */ /* 0x060fee0000001818 */
[----:B------:R-:W1:Y:S01]  /*bbb0*/  MUFU.EX2 R89, R89 ;  /* 0x0000005900597308 */ /* 0x000e620000000800 */
[----:B----4-:R-:W-:Y:S01]  /*bbc0*/  F2FP.F16.F32.PACK_AB R33, R96, R97 ;  /* 0x000000616021723e */ /* 0x010fe200000000ff */
[----:B------:R-:W-:Y:S01]  /*bbd0*/  HMMA.16816.F32 R76, R28, R82, R76 ;  /* 0x000000521c4c723c */ /* 0x000fe2000000184c */
[----:B------:R-:W4:Y:S02]  /*bbe0*/  LDSM.16.MT88.4 R28, [R152+0x7800] ;  /* 0x00780000981c783b */ /* 0x000f240000004200 */
[----:B------:R-:W-:Y:S05]  /*bbf0*/  F2FP.F16.F32.PACK_AB R34, R98, R99 ;  /* 0x000000636222723e */ /* 0x000fea00000000ff */
[----:B------:R-:W-:Y:S03]  /*bc00*/  MUFU.EX2 R91, R91 ;  /* 0x0000005b005b7308 */ /* 0x000fe60000000800 */
[----:B--2---:R-:W-:Y:S01]  /*bc10*/  F2FP.F16.F32.PACK_AB R35, R105, R114 ;  /* 0x000000726923723e */ /* 0x004fe200000000ff */
[----:B------:R-:W-:Y:S01]  /*bc20*/  FADD.FTZ R119, R119, R120 ;  /* 0x0000007877777221 */ /* 0x000fe20000010000 */
[----:B------:R-:W2:Y:S01]  /*bc30*/  LDSM.16.MT88.4 R80, [R156+0x8000] ;  /* 0x008000009c50783b */ /* 0x000ea20000004200 */
[----:B------:R-:W-:Y:S02]  /*bc40*/  FADD.FTZ R118, R118, R117 ;  /* 0x0000007576767221 */ /* 0x000fe40000010000 */
[----:B------:R-:W-:Y:S01]  /*bc50*/  FADD.FTZ R119, R6, R119 ;  /* 0x0000007706777221 */ /* 0x000fe20000010000 */
[----:B------:R-:W-:Y:S01]  /*bc60*/  FFMA.FTZ R6, R62, UR4, -R103 ;  /* 0x000000043e067c23 */ /* 0x000fe20008010867 */
[C---:B------:R-:W-:Y:S01]  /*bc70*/  HMMA.16816.F32 R8, R32.reuse, R36, R8 ;  /* 0x000000242008723c */ /* 0x040fe20000001808 */
[----:B------:R-:W5:Y:S04]  /*bc80*/  MUFU.EX2 R90, R90 ;  /* 0x0000005a005a7308 */ /* 0x000f680000000800 */
[----:B------:R-:W-:Y:S01]  /*bc90*/  FADD.FTZ R7, R7, R118 ;  /* 0x0000007607077221 */ /* 0x000fe20000010000 */
[C---:B------:R-:W-:Y:S05]  /*bca0*/  HMMA.16816.F32 R12, R32.reuse, R38, R12 ;  /* 0x00000026200c723c */ /* 0x040fea000000180c */
[----:B------:R-:W-:Y:S01]  /*bcb0*/  MUFU.EX2 R107, R107 ;  /* 0x0000006b006b7308 */ /* 0x000fe20000000800 */
[----:B-1----:R-:W-:Y:S01]  /*bcc0*/  F2FP.F16.F32.PACK_AB R36, R89, R88 ;  /* 0x000000585924723e */ /* 0x002fe200000000ff */
[C---:B---3--:R-:W-:Y:S08]  /*bcd0*/  HMMA.16816.F32 R16, R32.reuse, R84, R16 ;  /* 0x000000542010723c */ /* 0x048ff00000001810 */
[----:B------:R-:W1:Y:S01]  /*bce0*/  MUFU.EX2 R104, R104 ;  /* 0x0000006800687308 */ /* 0x000e620000000800 */
[C---:B------:R-:W-:Y:S01]  /*bcf0*/  HMMA.16816.F32 R20, R32.reuse, R86, R20 ;  /* 0x000000562014723c */ /* 0x040fe20000001814 */
[----:B------:R-:W-:Y:S02]  /*bd00*/  LDSM.16.MT88.4 R84, [R154+0x9800] ;  /* 0x009800009a54783b */ /* 0x000fe40000004200 */
[----:B-----5:R-:W-:Y:S03]  /*bd10*/  F2FP.F16.F32.PACK_AB R37, R90, R91 ;  /* 0x0000005b5a25723e */ /* 0x020fe600000000ff */
[C---:B------:R-:W-:Y:S03]  /*bd20*/  HMMA.16816.F32 R68, R32.reuse, R40, R68 ;  /* 0x000000282044723c */ /* 0x040fe60000001844 */
[----:B------:R-:W-:Y:S02]  /*bd30*/  MUFU.EX2 R106, R106 ;  /* 0x0000006a006a7308 */ /* 0x000fe40000000800 */
[----:B------:R-:W-:Y:S01]  /*bd40*/  FADD.FTZ R102, R102, R119 ;  /* 0x0000007766667221 */ /* 0x000fe20000010000 */
[C---:B------:R-:W-:Y:S01]  /*bd50*/  HMMA.16816.F32 R72, R32.reuse, R42, R72 ;  /* 0x0000002a2048723c */ /* 0x040fe20000001848 */
[----:B------:R-:W3:Y:S06]  /*bd60*/  LDSM.16.MT88.4 R40, [R153+0x8000] ;  /* 0x008000009928783b */ /* 0x000eec0000004200 */
[----:B------:R-:W5:Y:S01]  /*bd70*/  MUFU.EX2 R115, R115 ;  /* 0x0000007300737308 */ /* 0x000f620000000800 */
[----:B-1----:R-:W-:Y:S01]  /*bd80*/  F2FP.F16.F32.PACK_AB R38, R104, R107 ;  /* 0x0000006b6826723e */ /* 0x002fe200000000ff */
[C---:B----4-:R-:W-:Y:S08]  /*bd90*/  HMMA.16816.F32 R24, R32.reuse, R28, R24 ;  /* 0x0000001c2018723c */ /* 0x050ff00000001818 */
[----:B------:R-:W1:Y:S01]  /*bda0*/  MUFU.EX2 R134, R134 ;  /* 0x0000008600867308 */ /* 0x000e620000000800 */
[----:B------:R-:W-:Y:S01]  /*bdb0*/  HMMA.16816.F32 R76, R32, R30, R76 ;  /* 0x0000001e204c723c */ /* 0x000fe2000000184c */
[----:B------:R-:W4:Y:S02]  /*bdc0*/  LDSM.16.MT88.4 R28, [R152+0x8000] ;  /* 0x00800000981c783b */ /* 0x000f240000004200 */
[----:B------:R-:W-:Y:S01]  /*bdd0*/  FADD.FTZ R124, R124, R7 ;  /* 0x000000077c7c7221 */ /* 0x000fe20000010000 */
[----:B------:R-:W-:Y:S03]  /*bde0*/  FADD.FTZ R102, R5, R102 ;  /* 0x0000006605667221 */ /* 0x000fe60000010000 */
[--C-:B------:R-:W-:Y:S01]  /*bdf0*/  FFMA.FTZ R34, R56, UR4, -R116.reuse ;  /* 0x0000000438227c23 */ /* 0x100fe20008010874 */
[----:B-----5:R-:W-:Y:S01]  /*be00*/  F2FP.F16.F32.PACK_AB R39, R115, R106 ;  /* 0x0000006a7327723e */ /* 0x020fe200000000ff */
[----:B------:R-:W-:Y:S02]  /*be10*/  MUFU.EX2 R135, R135 ;  /* 0x0000008700877308 */ /* 0x000fe40000000800 */
[----:B------:R-:W-:Y:S01]  /*be20*/  FFMA.FTZ R56, R57, UR4, -R116 ;  /* 0x0000000439387c23 */ /* 0x000fe20008010874 */
[--C-:B------:R-:W-:Y:S01]  /*be30*/  FFMA.FTZ R57, R58, UR4, -R103.reuse ;  /* 0x000000043a397c23 */ /* 0x100fe20008010867 */
[--C-:B------:R-:W-:Y:S01]  /*be40*/  FFMA.FTZ R58, R59, UR4, -R103.reuse ;  /* 0x000000043b3a7c23 */ /* 0x100fe20008010867 */
[----:B------:R-:W-:Y:S01]  /*be50*/  FADD.FTZ R121, R121, R124 ;  /* 0x0000007c79797221 */ /* 0x000fe20000010000 */
[C---:B--2---:R-:W-:Y:S04]  /*be60*/  HMMA.16816.F32 R8, R36.reuse, R80, R8 ;  /* 0x000000502408723c */ /* 0x044fe80000001808 */
[----:B------:R-:W2:Y:S01]  /*be70*/  MUFU.EX2 R136, R136 ;  /* 0x0000008800887308 */ /* 0x000ea20000000800 */
[----:B-1----:R-:W-:Y:S01]  /*be80*/  F2FP.F16.F32.PACK_AB R32, R134, R133 ;  /* 0x000000858620723e */ /* 0x002fe200000000ff */
[C---:B------:R-:W-:Y:S08]  /*be90*/  HMMA.16816.F32 R12, R36.reuse, R82, R12 ;  /* 0x00000052240c723c */ /* 0x040ff0000000180c */
[----:B------:R-:W-:Y:S03]  /*bea0*/  MUFU.EX2 R137, R137 ;  /* 0x0000008900897308 */ /* 0x000fe60000000800 */
[----:B------:R-:W-:Y:S01]  /*beb0*/  FADD.FTZ R109, R109, R102 ;  /* 0x000000666d6d7221 */ /* 0x000fe20000010000 */
[C---:B------:R-:W-:Y:S03]  /*bec0*/  HMMA.16816.F32 R16, R36.reuse, R44, R16 ;  /* 0x0000002c2410723c */ /* 0x040fe60000001810 */
[--C-:B------:R-:W-:Y:S03]  /*bed0*/  FFMA.FTZ R59, R60, UR4, -R116.reuse ;  /* 0x000000043c3b7c23 */ /* 0x100fe60008010874 */
[C---:B------:R-:W-:Y:S01]  /*bee0*/  HMMA.16816.F32 R20, R36.reuse, R46, R20 ;  /* 0x0000002e2414723c */ /* 0x040fe20000001814 */
[----:B------:R-:W1:Y:S01]  /*bef0*/  LDSM.16.MT88.4 R44, [R154+0x8800] ;  /* 0x008800009a2c783b */ /* 0x000e620000004200 */
[----:B------:R-:W-:Y:S03]  /*bf00*/  MUFU.EX2 R138, R138 ;  /* 0x0000008a008a7308 */ /* 0x000fe60000000800 */
[----:B--2---:R-:W-:Y:S01]  /*bf10*/  F2FP.F16.F32.PACK_AB R33, R136, R135 ;  /* 0x000000878821723e */ /* 0x004fe200000000ff */
[C---:B---3--:R-:W-:Y:S06]  /*bf20*/  HMMA.16816.F32 R68, R36.reuse, R40, R68 ;  /* 0x000000282444723c */ /* 0x048fec0000001844 */
[----:B------:R-:W-:Y:S01]  /*bf30*/  MUFU.EX2 R139, R139 ;  /* 0x0000008b008b7308 */ /* 0x000fe20000000800 */
[--C-:B------:R-:W-:Y:S01]  /*bf40*/  FFMA.FTZ R60, R61, UR4, -R116.reuse ;  /* 0x000000043d3c7c23 */ /* 0x100fe20008010874 */
[C---:B------:R-:W-:Y:S01]  /*bf50*/  HMMA.16816.F32 R72, R36.reuse, R42, R72 ;  /* 0x0000002a2448723c */ /* 0x040fe20000001848 */
[----:B------:R-:W2:Y:S02]  /*bf60*/  LDSM.16.MT88.4 R40, [R153+0x8800] ;  /* 0x008800009928783b */ /* 0x000ea40000004200 */
[----:B------:R-:W-:Y:S03]  /*bf70*/  FFMA.FTZ R5, R63, UR4, -R103 ;  /* 0x000000043f057c23 */ /* 0x000fe60008010867 */
[C---:B----4-:R-:W-:Y:S02]  /*bf80*/  HMMA.16816.F32 R24, R36.reuse, R28, R24 ;  /* 0x0000001c2418723c */ /* 0x050fe40000001818 */
[----:B------:R-:W3:Y:S03]  /*bf90*/  MUFU.EX2 R140, R140 ;  /* 0x0000008c008c7308 */ /* 0x000ee60000000800 */
[--C-:B------:R-:W-:Y:S01]  /*bfa0*/  FFMA.FTZ R7, R64, UR4, -R116.reuse ;  /* 0x0000000440077c23 */ /* 0x100fe20008010874 */
[----:B------:R-:W-:Y:S01]  /*bfb0*/  HMMA.16816.F32 R76, R36, R30, R76 ;  /* 0x0000001e244c723c */ /* 0x000fe2000000184c */
[----:B------:R-:W4:Y:S05]  /*bfc0*/  LDSM.16.MT88.4 R28, [R152+0x8800] ;  /* 0x00880000981c783b */ /* 0x000f2a0000004200 */
[----:B------:R5:W-:Y:S01]  /*bfd0*/  MUFU.EX2 R3, R34 ;  /* 0x0000002200037308 */ /* 0x000be20000000800 */
[----:B------:R-:W-:Y:S01]  /*bfe0*/  FFMA.FTZ R116, R65, UR4, -R116 ;  /* 0x0000000441747c23 */ /* 0x000fe20008010874 */
[----:B------:R-:W-:Y:S08]  /*bff0*/  FADD.FTZ R109, R108, R109 ;  /* 0x0000006d6c6d7221 */ /* 0x000ff00000010000 */
[----:B------:R-:W-:Y:S01]  /*c000*/  MUFU.EX2 R52, R52 ;  /* 0x0000003400347308 */ /* 0x000fe20000000800 */
[----:B---3--:R-:W-:Y:S01]  /*c010*/  F2FP.F16.F32.PACK_AB R35, R140, R139 ;  /* 0x0000008b8c23723e */ /* 0x008fe200000000ff */
[----:B------:R-:W-:Y:S08]  /*c020*/  FADD.FTZ R112, R112, R109 ;  /* 0x0000006d70707221 */ /* 0x000ff00000010000 */
[----:B------:R-:W3:Y:S01]  /*c030*/  MUFU.EX2 R53, R53 ;  /* 0x0000003500357308 */ /* 0x000ee20000000800 */
[----:B-----5:R-:W-:Y:S07]  /*c040*/  F2FP.F16.F32.PACK_AB R34, R138, R137 ;  /* 0x000000898a22723e */ /* 0x020fee00000000ff */
[C---:B------:R-:W-:Y:S02]  /*c050*/  HMMA.16816.F32 R8, R32.reuse, R48, R8 ;  /* 0x000000302008723c */ /* 0x040fe40000001808 */
[----:B------:R-:W-:Y:S04]  /*c060*/  MUFU.EX2 R54, R54 ;  /* 0x0000003600367308 */ /* 0x000fe80000000800 */
[C---:B------:R-:W-:Y:S01]  /*c070*/  HMMA.16816.F32 R12, R32.reuse, R50, R12 ;  /* 0x00000032200c723c */ /* 0x040fe2000000180c */
[----:B------:R-:W5:Y:S05]  /*c080*/  LDSM.16.MT88.4 R48, [R156+0x9000] ;  /* 0x009000009c30783b */ /* 0x000f6a0000004200 */
[----:B------:R-:W4:Y:S01]  /*c090*/  MUFU.EX2 R55, R55 ;  /* 0x0000003700377308 */ /* 0x000f220000000800 */
[----:B---3--:R-:W-:Y:S01]  /*c0a0*/  F2FP.F16.F32.PACK_AB R36, R53, R52 ;  /* 0x000000343524723e */ /* 0x008fe200000000ff */
[C---:B-1----:R-:W-:Y:S08]  /*c0b0*/  HMMA.16816.F32 R16, R32.reuse, R44, R16 ;  /* 0x0000002c2010723c */ /* 0x042ff00000001810 */
[----:B------:R-:W1:Y:S01]  /*c0c0*/  MUFU.EX2 R56, R56 ;  /* 0x0000003800387308 */ /* 0x000e620000000800 */
[C---:B------:R-:W-:Y:S01]  /*c0d0*/  HMMA.16816.F32 R20, R32.reuse, R46, R20 ;  /* 0x0000002e2014723c */ /* 0x040fe20000001814 */
[----:B------:R-:W3:Y:S05]  /*c0e0*/  LDSM.16.MT88.4 R44, [R154+0x9000] ;  /* 0x009000009a2c783b */ /* 0x000eea0000004200 */
[C---:B--2---:R-:W-:Y:S03]  /*c0f0*/  HMMA.16816.F32 R68, R32.reuse, R40, R68 ;  /* 0x000000282044723c */ /* 0x044fe60000001844 */
[----:B------:R-:W-:Y:S02]  /*c100*/  MUFU.EX2 R57, R57 ;  /* 0x0000003900397308 */ /* 0x000fe40000000800 */
[----:B----4-:R-:W-:Y:S01]  /*c110*/  F2FP.F16.F32.PACK_AB R37, R55, R54 ;  /* 0x000000363725723e */ /* 0x010fe200000000ff */
[C---:B------:R-:W-:Y:S01]  /*c120*/  HMMA.16816.F32 R72, R32.reuse, R42, R72 ;  /* 0x0000002a2048723c */ /* 0x040fe20000001848 */
[----:B------:R-:W2:Y:S06]  /*c130*/  LDSM.16.MT88.4 R40, [R153+0x9000] ;  /* 0x009000009928783b */ /* 0x000eac0000004200 */
[----:B------:R-:W4:Y:S01]  /*c140*/  MUFU.EX2 R58, R58 ;  /* 0x0000003a003a7308 */ /* 0x000f220000000800 */
[----:B-1----:R-:W-:Y:S01]  /*c150*/  F2FP.F16.F32.PACK_AB R38, R56, R3 ;  /* 0x000000033826723e */ /* 0x002fe200000000ff */
[C---:B------:R-:W-:Y:S08]  /*c160*/  HMMA.16816.F32 R24, R32.reuse, R28, R24 ;  /* 0x0000001c2018723c */ /* 0x040ff00000001818 */
[----:B------:R-:W-:Y:S01]  /*c170*/  MUFU.EX2 R59, R59 ;  /* 0x0000003b003b7308 */ /* 0x000fe20000000800 */
[----:B------:R-:W-:Y:S01]  /*c180*/  HMMA.16816.F32 R76, R32, R30, R76 ;  /* 0x0000001e204c723c */ /* 0x000fe2000000184c */
[----:B------:R-:W1:Y:S06]  /*c190*/  LDSM.16.MT88.4 R28, [R152+0x9000] ;  /* 0x00900000981c783b */ /* 0x000e6c0000004200 */
[----:B------:R-:W-:Y:S01]  /*c1a0*/  FADD.FTZ R32, R110, R121 ;  /* 0x000000796e207221 */ /* 0x000fe20000010000 */
[----:B----4-:R-:W-:Y:S01]  /*c1b0*/  F2FP.F16.F32.PACK_AB R39, R58, R57 ;  /* 0x000000393a27723e */ /* 0x010fe200000000ff */
[----:B------:R-:W-:Y:S02]  /*c1c0*/  MUFU.EX2 R60, R60 ;  /* 0x0000003c003c7308 */ /* 0x000fe40000000800 */
[----:B------:R-:W-:Y:S04]  /*c1d0*/  FADD.FTZ R32, R111, R32 ;  /* 0x000000206f207221 */ /* 0x000fe80000010000 */
[C---:B-----5:R-:W-:Y:S04]  /*c1e0*/  HMMA.16816.F32 R8, R36.reuse, R48, R8 ;  /* 0x000000302408723c */ /* 0x060fe80000001808 */
[----:B------:R-:W-:Y:S01]  /*c1f0*/  MUFU.EX2 R6, R6 ;  /* 0x0000000600067308 */ /* 0x000fe20000000800 */
[----:B------:R-:W-:Y:S01]  /*c200*/  FADD.FTZ R97, R97, R32 ;  /* 0x0000002061617221 */ /* 0x000fe20000010000 */
[C---:B------:R-:W-:Y:S08]  /*c210*/  HMMA.16816.F32 R12, R36.reuse, R50, R12 ;  /* 0x00000032240c723c */ /* 0x040ff0000000180c */
[----:B------:R-:W4:Y:S03]  /*c220*/  MUFU.EX2 R5, R5 ;  /* 0x0000000500057308 */ /* 0x000f260000000800 */
[--C-:B------:R-:W-:Y:S01]  /*c230*/  FFMA.FTZ R48, R66, UR4, -R103.reuse ;  /* 0x0000000442307c23 */ /* 0x100fe20008010867 */
[C---:B---3--:R-:W-:Y:S03]  /*c240*/  HMMA.16816.F32 R16, R36.reuse, R44, R16 ;  /* 0x0000002c2410723c */ /* 0x048fe60000001810 */
[----:B------:R-:W-:Y:S03]  /*c250*/  FFMA.FTZ R103, R67, UR4, -R103 ;  /* 0x0000000443677c23 */ /* 0x000fe60008010867 */
[C---:B------:R-:W-:Y:S01]  /*c260*/  HMMA.16816.F32 R20, R36.reuse, R46, R20 ;  /* 0x0000002e2414723c */ /* 0x040fe20000001814 */
[----:B------:R-:W3:Y:S01]  /*c270*/  LDSM.16.MT88.4 R44, [R153+0x9800] ;  /* 0x00980000992c783b */ /* 0x000ee20000004200 */
[----:B------:R-:W-:Y:S03]  /*c280*/  MUFU.EX2 R7, R7 ;  /* 0x0000000700077308 */ /* 0x000fe60000000800 */
[----:B------:R-:W-:Y:S01]  /*c290*/  FADD.FTZ R32, R113, R112 ;  /* 0x0000007071207221 */ /* 0x000fe20000010000 */
[C---:B--2---:R-:W-:Y:S06]  /*c2a0*/  HMMA.16816.F32 R68, R36.reuse, R40, R68 ;  /* 0x000000282444723c */ /* 0x044fec0000001844 */
[----:B------:R-:W2:Y:S01]  /*c2b0*/  MUFU.EX2 R116, R116 ;  /* 0x0000007400747308 */ /* 0x000ea20000000800 */
[----:B------:R-:W-:Y:S01]  /*c2c0*/  FADD.FTZ R97, R96, R97 ;  /* 0x0000006160617221 */ /* 0x000fe20000010000 */
[C---:B------:R-:W-:Y:S01]  /*c2d0*/  HMMA.16816.F32 R72, R36.reuse, R42, R72 ;  /* 0x0000002a2448723c */ /* 0x040fe20000001848 */
[----:B------:R-:W5:Y:S02]  /*c2e0*/  LDSM.16.MT88.4 R40, [R152+0x9800] ;  /* 0x009800009828783b */ /* 0x000f640000004200 */
[----:B------:R-:W-:Y:S03]  /*c2f0*/  FADD.FTZ R99, R99, R32 ;  /* 0x0000002063637221 */ /* 0x000fe60000010000 */
[C---:B-1----:R-:W-:Y:S02]  /*c300*/  HMMA.16816.F32 R24, R36.reuse, R28, R24 ;  /* 0x0000001c2418723c */ /* 0x042fe40000001818 */
[----:B------:R-:W-:Y:S03]  /*c310*/  MUFU.EX2 R48, R48 ;  /* 0x0000003000307308 */ /* 0x000fe60000000800 */
[----:B------:R-:W-:Y:S01]  /*c320*/  FADD.FTZ R32, R114, R97 ;  /* 0x0000006172207221 */ /* 0x000fe20000010000 */
[----:B------:R-:W-:Y:S06]  /*c330*/  HMMA.16816.F32 R76, R36, R30, R76 ;  /* 0x0000001e244c723c */ /* 0x000fec000000184c */
[----:B------:R-:W1:Y:S01]  /*c340*/  MUFU.EX2 R103, R103 ;  /* 0x0000006700677308 */ /* 0x000e620000000800 */
[----:B------:R-:W-:Y:S01]  /*c350*/  FADD.FTZ R32, R105, R32 ;  /* 0x0000002069207221 */ /* 0x000fe20000010000 */
[----:B----4-:R-:W-:Y:S03]  /*c360*/  F2FP.F16.F32.PACK_AB R33, R5, R6 ;  /* 0x000000060521723e */ /* 0x010fe600000000ff */
[----:B------:R-:W-:Y:S01]  /*c370*/  FADD.FTZ R99, R98, R99 ;  /* 0x0000006362637221 */ /* 0x000fe20000010000 */
[----:B--2---:R-:W-:Y:S01]  /*c380*/  F2FP.F16.F32.PACK_AB R34, R116, R7 ;  /* 0x000000077422723e */ /* 0x004fe200000000ff */
[----:B------:R-:W-:Y:S01]  /*c390*/  FADD.FTZ R91, R91, R32 ;  /* 0x000000205b5b7221 */ /* 0x000fe20000010000 */
[----:B------:R-:W-:Y:S01]  /*c3a0*/  F2FP.F16.F32.PACK_AB R32, R60, R59 ;  /* 0x0000003b3c20723e */ /* 0x000fe200000000ff */
[----:B------:R-:W-:Y:S02]  /*c3b0*/  FADD.FTZ R88, R88, R99 ;  /* 0x0000006358587221 */ /* 0x000fe40000010000 */
[----:B------:R-:W-:Y:S02]  /*c3c0*/  FADD.FTZ R91, R90, R91 ;  /* 0x0000005b5a5b7221 */ /* 0x000fe40000010000 */
[----:B------:R-:W-:Y:S02]  /*c3d0*/  FADD.FTZ R88, R89, R88 ;  /* 0x0000005859587221 */ /* 0x000fe40000010000 */
[----:B------:R-:W-:Y:S01]  /*c3e0*/  FADD.FTZ R106, R106, R91 ;  /* 0x0000005b6a6a7221 */ /* 0x000fe20000010000 */
[----:B-1----:R-:W-:Y:S01]  /*c3f0*/  F2FP.F16.F32.PACK_AB R35, R103, R48 ;  /* 0x000000306723723e */ /* 0x002fe200000000ff */
        /* <DEDUP_REMOVED lines=13> */
[----:B------:R-:W-:Y:S01]  /*c4d0*/  FADD.FTZ R139, R139, R136 ;  /* 0x000000888b8b7221 */ /* 0x000fe20000010000 */
[C---:B------:R-:W-:Y:S04]  /*c4e0*/  HMMA.16816.F32 R72, R32.reuse, R46, R72 ;  /* 0x0000002e2048723c */ /* 0x040fe80000001848 */
[----:B------:R-:W-:Y:S01]  /*c4f0*/  FADD.FTZ R137, R138, R137 ;  /* 0x000000898a897221 */ /* 0x000fe20000010000 */
[----:B------:R-:W-:Y:S01]  /*c500*/  FADD.FTZ R139, R140, R139 ;  /* 0x0000008b8c8b7221 */ /* 0x000fe20000010000 */
[C---:B-----5:R-:W-:Y:S05]  /*c510*/  HMMA.16816.F32 R80, R32.reuse, R40, R24 ;  /* 0x000000282050723c */ /* 0x060fea0000001818 */
        /* <DEDUP_REMOVED lines=19> */
.L_x_7136:
[----:B------:R-:W1:Y:S01]  /*c650*/  SHFL.BFLY PT, R8, R179, 0x2, 0x1f ;  /* 0x0c401f00b3087f89 */ /* 0x000e6200000e0000 */
[----:B------:R-:W-:Y:S01]  /*c660*/  MOV R12, 0x3f800000 ;  /* 0x3f800000000c7802 */ /* 0x000fe20000000f00 */
[----:B------:R-:W2:Y:S01]  /*c670*/  S2UR UR5, SR_CgaCtaId ;  /* 0x00000000000579c3 */ /* 0x000ea20000008800 */
[----:B------:R-:W-:Y:S01]  /*c680*/  UMOV UR4, 0x400 ;  /* 0x0000040000047882 */ /* 0x000fe20000000000 */
[----:B------:R-:W3:Y:S01]  /*c690*/  SHFL.BFLY PT, R5, R178, 0x2, 0x1f ;  /* 0x0c401f00b2057f89 */ /* 0x000ee200000e0000 */
[----:B------:R-:W-:Y:S01]  /*c6a0*/  BSSY B0, `(.L_x_7141) ;  /* 0x00000a3000007945 */ /* 0x000fe20003800000 */
[----:B------:R-:W4:Y:S01]  /*c6b0*/  S2R R3, SR_TID.X ;  /* 0x0000000000037919 */ /* 0x000f220000002100 */
[----:B------:R-:W5:Y:S03]  /*c6c0*/  S2R R4, SR_TID.X ;  /* 0x0000000000047919 */ /* 0x000f660000002100 */
[----:B------:R-:W-:Y:S01]  /*c6d0*/  BAR.SYNC.DEFER_BLOCKING 0x0 ;  /* 0x0000000000007b1d */ /* 0x000fe20000010000 */
[----:B-1----:R-:W-:Y:S01]  /*c6e0*/  FADD.FTZ R8, R8, R179 ;  /* 0x000000b308087221 */ /* 0x002fe20000010000 */
[----:B--2---:R-:W-:-:S06]  /*c6f0*/  ULEA UR5, UR5, UR4, 0x18 ;  /* 0x0000000405057291 */ /* 0x004fcc000f8ec03f */
[----:B------:R-:W1:Y:S01]  /*c700*/  S2UR UR4, SR_CTAID.Z ;  /* 0x00000000000479c3 */ /* 0x000e620000002700 */
[----:B---3--:R-:W-:Y:S01]  /*c710*/  FADD.FTZ R10, R5, R178 ;  /* 0x000000b2050a7221 */ /* 0x008fe20000010000 */
[----:B------:R-:W2:Y:S04]  /*c720*/  SHFL.BFLY PT, R7, R8, 0x1, 0x1f ;  /* 0x0c201f0008077f89 */ /* 0x000ea800000e0000 */
[----:B------:R-:W3:Y:S01]  /*c730*/  SHFL.BFLY PT, R5, R10, 0x1, 0x1f ;  /* 0x0c201f000a057f89 */ /* 0x000ee200000e0000 */
[----:B----4-:R-:W-:-:S04]  /*c740*/  SHF.R.S32.HI R6, RZ, 0x1f, R3 ;  /* 0x0000001fff067819 */ /* 0x010fc80000011403 */
[----:B------:R-:W-:Y:S02]  /*c750*/  LEA.HI R9, R6, R3, RZ, 0x2 ;  /* 0x0000000306097211 */ /* 0x000fe400078f10ff */
[----:B-----5:R-:W-:Y:S02]  /*c760*/  SHF.R.S32.HI R11, RZ, 0x1f, R4 ;  /* 0x0000001fff0b7819 */ /* 0x020fe40000011404 */
[----:B------:R-:W-:Y:S02]  /*c770*/  SHF.R.S32.HI R13, RZ, 0x2, R9 ;  /* 0x00000002ff0d7819 */ /* 0x000fe40000011409 */
[----:B------:R-:W-:Y:S02]  /*c780*/  LEA.HI R11, R11, R4, RZ, 0x4 ;  /* 0x000000040b0b7211 */ /* 0x000fe400078f20ff */
[----:B------:R-:W-:Y:S01]  /*c790*/  LOP3.LUT R16, R9, 0x1ffffffc, RZ, 0xc0, !PT ;  /* 0x1ffffffc09107812 */ /* 0x000fe200078ec0ff */
[----:B--2---:R-:W-:Y:S01]  /*c7a0*/  FADD.FTZ R7, R8, R7 ;  /* 0x0000000708077221 */ /* 0x004fe20000010000 */
[----:B------:R-:W-:-:S02]  /*c7b0*/  SHF.R.S32.HI R8, RZ, 0x1f, R9 ;  /* 0x0000001fff087819 */ /* 0x000fc40000011409 */
[----:B------:R-:W-:Y:S01]  /*c7c0*/  LOP3.LUT R15, R11, 0xfffffff0, RZ, 0xc0, !PT ;  /* 0xfffffff00b0f7812 */ /* 0x000fe200078ec0ff */
[----:B---3--:R-:W-:Y:S01]  /*c7d0*/  FADD.FTZ R5, R10, R5 ;  /* 0x000000050a057221 */ /* 0x008fe20000010000 */
[----:B------:R-:W-:Y:S01]  /*c7e0*/  FSETP.NE.FTZ.AND P4, PT, R7, RZ, PT ;  /* 0x000000ff0700720b */ /* 0x000fe20003f95000 */
[----:B------:R-:W-:Y:S01]  /*c7f0*/  IMAD.MOV.U32 R10, RZ, RZ, 0x3f800000 ;  /* 0x3f800000ff0a7424 */ /* 0x000fe200078e00ff */
[----:B------:R-:W-:Y:S02]  /*c800*/  LEA.HI R8, R8, R13, RZ, 0x3 ;  /* 0x0000000d08087211 */ /* 0x000fe400078f18ff */
[----:B------:R-:W-:Y:S02]  /*c810*/  FSETP.NE.FTZ.AND P3, PT, R5, RZ, PT ;  /* 0x000000ff0500720b */ /* 0x000fe40003f75000 */
[----:B------:R-:W-:Y:S02]  /*c820*/  LOP3.LUT R8, R8, 0xfffffff8, RZ, 0xc0, !PT ;  /* 0xfffffff808087812 */ /* 0x000fe400078ec0ff */
[----:B------:R-:W-:-:S02]  /*c830*/  IADD3 R4, -R15, R4, RZ ;  /* 0x000000040f047210 */ /* 0x000fc40007ffe1ff */
[----:B------:R-:W-:Y:S01]  /*c840*/  LEA.HI R6, R6, R3, RZ, 0x5 ;  /* 0x0000000306067211 */ /* 0x000fe200078f28ff */
[----:B------:R-:W-:Y:S02]  /*c850*/  IMAD.IADD R8, R13, 0x1, -R8 ;  /* 0x000000010d087824 */ /* 0x000fe400078e0a08 */
[----:B------:R-:W2:Y:S01]  /*c860*/  @P4 MUFU.RCP R12, R7 ;  /* 0x00000007000c4308 */ /* 0x000ea20000001000 */
[----:B------:R-:W3:Y:S02]  /*c870*/  @P4 LDC R47, c[0x0][0x2e8] ;  /* 0x0000ba00ff2f4b82 */ /* 0x000ee40000000800 */
[----:B------:R-:W-:-:S04]  /*c880*/  SHF.L.U32 R9, R8, 0x6, RZ ;  /* 0x0000000608097819 */ /* 0x000fc800000006ff */
[----:B------:R-:W-:Y:S01]  /*c890*/  LOP3.LUT R9, R9, 0x1c0, RZ, 0xc0, !PT ;  /* 0x000001c009097812 */ /* 0x000fe200078ec0ff */
[----:B------:R-:W4:Y:S08]  /*c8a0*/  @P3 MUFU.RCP R10, R5 ;  /* 0x00000005000a3308 */ /* 0x000f300000001000 */
[----:B------:R-:W5:Y:S01]  /*c8b0*/  @P3 MUFU.LG2 R5, R5 ;  /* 0x0000000500053308 */ /* 0x000f620000000c00 */
        /* <DEDUP_REMOVED lines=34> */
[----:B------:R-:W2:Y:S01]  /*cae0*/  @P4 MUFU.LG2 R7, R7 ;  /* 0x0000000700074308 */ /* 0x000ea20000000c00 */
[----:B------:R-:W-:Y:S01]  /*caf0*/  LOP3.LUT R11, R8, 0x1, RZ, 0xc0, !PT ;  /* 0x00000001080b7812 */ /* 0x000fe200078ec0ff */
[----:B-----5:R-:W-:Y:S01]  /*cb00*/  @P3 FMUL.FTZ R5, R5, 0.69314718246459960938 ;  /* 0x3f31721805053820 */ /* 0x020fe20000410000 */
[----:B------:R-:W-:Y:S01]  /*cb10*/  SHF.L.U32 R13, R12, 0x6, RZ ;  /* 0x000000060c0d7819 */ /* 0x000fe200000006ff */
[----:B------:R-:W-:Y:S01]  /*cb20*/  IMAD.SHL.U32 R14, R10, 0x4, RZ ;  /* 0x000000040a0e7824 */ /* 0x000fe200078e00ff */
[----:B------:R-:W-:-:S02]  /*cb30*/  ISETP.NE.U32.AND P0, PT, R11, 0x1, PT ;  /* 0x000000010b00780c */ /* 0x000fc40003f05070 */
[----:B------:R-:W-:Y:S01]  /*cb40*/  LOP3.LUT R11, R13, 0x1c0, RZ, 0xc0, !PT ;  /* 0x000001c00d0b7812 */ /* 0x000fe200078ec0ff */
[----:B------:R-:W-:Y:S01]  /*cb50*/  IMAD.IADD R13, R3, 0x1, -R16 ;  /* 0x00000001030d7824 */ /* 0x000fe200078e0a10 */
[----:B------:R-:W-:Y:S02]  /*cb60*/  R2P PR, R8, 0x6 ;  /* 0x0000000608007804 */ /* 0x000fe40000000000 */
[----:B------:R-:W-:Y:S02]  /*cb70*/  LOP3.LUT R14, R11, 0x38, R14, 0xf8, !PT ;  /* 0x000000380b0e7812 */ /* 0x000fe400078ef80e */
[----:B------:R-:W-:Y:S02]  /*cb80*/  SHF.R.U32.HI R11, RZ, 0x3, R11 ;  /* 0x00000003ff0b7819 */ /* 0x000fe4000001160b */
[----:B------:R-:W-:Y:S02]  /*cb90*/  SHF.R.S32.HI R8, RZ, 0x5, R6 ;  /* 0x00000005ff087819 */ /* 0x000fe40000011406 */
[----:B------:R-:W-:Y:S01]  /*cba0*/  LOP3.LUT R11, R14, R11, RZ, 0x3c, !PT ;  /* 0x0000000b0e0b7212 */ /* 0x000fe200078e3cff */
[----:B--2---:R-:W-:Y:S01]  /*cbb0*/  @P4 FMUL.FTZ R7, R7, 0.69314718246459960938 ;  /* 0x3f31721807074820 */ /* 0x004fe20000410000 */
[----:B------:R-:W-:-:S02]  /*cbc0*/  LEA R13, R8, R13, 0x9 ;  /* 0x0000000d080d7211 */ /* 0x000fc400078e48ff */
[----:B------:R-:W-:Y:S01]  /*cbd0*/  LEA.HI R14, R9, R9, RZ, 0x1d ;  /* 0x00000009090e7211 */ /* 0x000fe200078fe8ff */
[----:B------:R-:W-:Y:S01]  /*cbe0*/  IMAD.MOV.U32 R9, RZ, RZ, 0x20 ;  /* 0x00000020ff097424 */ /* 0x000fe200078e00ff */
[----:B------:R-:W-:Y:S01]  /*cbf0*/  LOP3.LUT R15, R10, 0xffffffe, RZ, 0xc0, !PT ;  /* 0x0ffffffe0a0f7812 */ /* 0x000fe200078ec0ff */
[----:B------:R-:W-:Y:S01]  /*cc00*/  IMAD.MOV.U32 R10, RZ, RZ, 0x40 ;  /* 0x00000040ff0a7424 */ /* 0x000fe200078e00ff */
[----:B------:R-:W-:Y:S02]  /*cc10*/  LEA R13, R13, R14, 0x1 ;  /* 0x0000000e0d0d7211 */ /* 0x000fe400078e08ff */
[----:B------:R-:W-:Y:S02]  /*cc20*/  IADD3 R14, R4, -R15, RZ ;  /* 0x8000000f040e7210 */ /* 0x000fe40007ffe0ff */
[----:B------:R-:W-:Y:S02]  /*cc30*/  LEA R16, R13, UR5, 0x2 ;  /* 0x000000050d107c11 */ /* 0x000fe4000f8e10ff */
[----:B------:R-:W-:-:S02]  /*cc40*/  SEL R9, R9, 0xffffffe0, P0 ;  /* 0xffffffe009097807 */ /* 0x000fc40000000000 */
[----:B------:R-:W-:Y:S01]  /*cc50*/  LEA R11, R14, R11, 0x2 ;  /* 0x0000000b0e0b7211 */ /* 0x000fe200078e10ff */
[----:B------:R-:W-:Y:S01]  /*cc60*/  STS.64 [R16], R96 ;  /* 0x0000006010007388 */ /* 0x000fe20000000a00 */
[----:B------:R-:W-:Y:S02]  /*cc70*/  SEL R13, R10, 0xffffffc0, !P1 ;  /* 0xffffffc00a0d7807 */ /* 0x000fe40004800000 */
[C---:B------:R-:W-:Y:S01]  /*cc80*/  IADD3 R14, R16.reuse, 0x80, RZ ;  /* 0x00000080100e7810 */ /* 0x040fe20007ffe0ff */
[C---:B------:R-:W-:Y:S01]  /*cc90*/  @P2 VIADD R14, R16.reuse, 0xffffff80 ;  /* 0xffffff80100e2836 */ /* 0x040fe20000000000 */
[C---:B------:R-:W-:Y:S01]  /*cca0*/  IADD3 R10, R16.reuse, R9, RZ ;  /* 0x00000009100a7210 */ /* 0x040fe20007ffe0ff */
[----:B------:R2:W-:Y:S01]  /*ccb0*/  STS.64 [R16+0x800], R98 ;  /* 0x0008006210007388 */ /* 0x0005e20000000a00 */
[----:B------:R-:W-:Y:S01]  /*ccc0*/  IMAD.IADD R15, R16, 0x1, R13 ;  /* 0x00000001100f7824 */ /* 0x000fe200078e020d */
[----:B------:R-:W-:Y:S02]  /*ccd0*/  SHF.R.S32.HI R45, RZ, 0x1f, R8 ;  /* 0x0000001fff2d7819 */ /* 0x000fe40000011408 */
[----:B------:R-:W-:Y:S01]  /*cce0*/  IADD3 R17, R10, R13, RZ ;  /* 0x0000000d0a117210 */ /* 0x000fe20007ffe0ff */
[----:B------:R-:W-:Y:S01]  /*ccf0*/  STS.64 [R10], R92 ;  /* 0x0000005c0a007388 */ /* 0x000fe20000000a00 */
[----:B------:R-:W-:-:S02]  /*cd00*/  IADD3 R18, R13, R14, RZ ;  /* 0x0000000e0d127210 */ /* 0x000fc40007ffe0ff */
[----:B------:R-:W-:Y:S01]  /*cd10*/  LEA.HI R44, R45, R8, RZ, 0x2 ;  /* 0x000000082d2c7211 */ /* 0x000fe200078f10ff */
[----:B------:R-:W-:Y:S01]  /*cd20*/  STS.64 [R10+0x800], R94 ;  /* 0x0008005e0a007388 */ /* 0x000fe20000000a00 */
[----:B------:R-:W4:Y:S01]  /*cd30*/  @P3 LDC R45, c[0x0][0x2e8] ;  /* 0x0000ba00ff2d3b82 */ /* 0x000f220000000800 */
[----:B------:R-:W-:Y:S02]  /*cd40*/  LOP3.LUT R6, R6, 0xffffffe0, RZ, 0xc0, !PT ;  /* 0xffffffe006067812 */ /* 0x000fe400078ec0ff */
[----:B------:R-:W-:Y:S01]  /*cd50*/  STS.64 [R15], R88 ;  /* 0x000000580f007388 */ /* 0x000fe20000000a00 */
[----:B------:R-:W-:Y:S02]  /*cd60*/  LOP3.LUT R49, R44, 0xffffffc, RZ, 0xc0, !PT ;  /* 0x0ffffffc2c317812 */ /* 0x000fe400078ec0ff */
[----:B------:R-:W-:Y:S01]  /*cd70*/  IADD3 R6, -R6, R3, RZ ;  /* 0x0000000306067210 */ /* 0x000fe20007ffe1ff */
[----:B------:R5:W-:Y:S01]  /*cd80*/  STS.64 [R15+0x800], R90 ;  /* 0x0008005a0f007388 */ /* 0x000be20000000a00 */
[----:B------:R-:W-:-:S02]  /*cd90*/  IADD3 R3, -R173, RZ, RZ ;  /* 0x000000ffad037210 */ /* 0x000fc40007ffe1ff */
[----:B------:R-:W-:Y:S01]  /*cda0*/  LOP3.LUT P0, RZ, R6, 0x3, RZ, 0xc0, !PT ;  /* 0x0000000306ff7812 */ /* 0x000fe2000780c0ff */
[----:B------:R-:W-:Y:S01]  /*cdb0*/  STS.64 [R17], R84 ;  /* 0x0000005411007388 */ /* 0x000fe20000000a00 */
[----:B------:R-:W-:Y:S01]  /*cdc0*/  IADD3 R49, R8, -R49, RZ ;  /* 0x8000003108317210 */ /* 0x000fe20007ffe0ff */
[----:B------:R-:W-:Y:S01]  /*cdd0*/  IMAD.MOV.U32 R8, RZ, RZ, -0x800000 ;  /* 0xff800000ff087424 */ /* 0x000fe200078e00ff */
[----:B------:R-:W-:Y:S01]  /*cde0*/  SHF.L.U32 R44, R4, 0x2, RZ ;  /* 0x00000002042c7819 */ /* 0x000fe200000006ff */
[----:B------:R-:W-:Y:S01]  /*cdf0*/  STS.64 [R17+0x800], R86 ;  /* 0x0008005611007388 */ /* 0x000fe20000000a00 */
[----:B------:R-:W-:Y:S01]  /*ce00*/  MOV R6, 0xff800000 ;  /* 0xff80000000067802 */ /* 0x000fe20000000f00 */
[----:B------:R-:W-:Y:S01]  /*ce10*/  IMAD R168, R49, 0x10, R168 ;  /* 0x0000001031a87824 */ /* 0x000fe200078e02a8 */
[----:B--2---:R-:W-:Y:S01]  /*ce20*/  IADD3 R16, R9, R14, RZ ;  /* 0x0000000e09107210 */ /* 0x004fe20007ffe0ff */
[----:B------:R-:W-:Y:S01]  /*ce30*/  STS.64 [R14], R68 ;  /* 0x000000440e007388 */ /* 0x000fe20000000a00 */
[----:B---3--:R-:W-:-:S03]  /*ce40*/  @P4 FFMA.FTZ R6, R2, R47, R7 ;  /* 0x0000002f02064223 */ /* 0x008fc60000010007 */
[----:B------:R-:W-:Y:S01]  /*ce50*/  IMAD.IADD R19, R13, 0x1, R16 ;  /* 0x000000010d137824 */ /* 0x000fe200078e0210 */
[----:B------:R2:W-:Y:S01]  /*ce60*/  STS.64 [R14+0x800], R70 ;  /* 0x000800460e007388 */ /* 0x0005e20000000a00 */
[----:B----4-:R-:W-:Y:S01]  /*ce70*/  @P3 FFMA.FTZ R8, R0, R45, R5 ;  /* 0x0000002d00083223 */ /* 0x010fe20000010005 */
[----:B------:R-:W-:Y:S02]  /*ce80*/  SHF.R.S32.HI R45, RZ, 0x1f, R44 ;  /* 0x0000001fff2d7819 */ /* 0x000fe4000001142c */
[----:B------:R3:W-:Y:S04]  /*ce90*/  STS.64 [R16], R72 ;  /* 0x0000004810007388 */ /* 0x0007e80000000a00 */
[----:B------:R3:W-:Y:S01]  /*cea0*/  STS.64 [R16+0x800], R74 ;  /* 0x0008004a10007388 */ /* 0x0007e20000000a00 */
[----:B-----5:R-:W-:-:S03]  /*ceb0*/  LEA R15, R11, UR5, 0x2 ;  /* 0x000000050b0f7c11 */ /* 0x020fc6000f8e10ff */
[----:B------:R3:W-:Y:S01]  /*cec0*/  STS.64 [R18], R80 ;  /* 0x0000005012007388 */ /* 0x0007e20000000a00 */
[----:B------:R-:W4:Y:S03]  /*ced0*/  LDC.64 R10, c[0x0][0x2c0] ;  /* 0x0000b000ff0a7b82 */ /* 0x000f260000000a00 */
[----:B------:R3:W-:Y:S04]  /*cee0*/  STS.64 [R18+0x800], R82 ;  /* 0x0008005212007388 */ /* 0x0007e80000000a00 */
[----:B------:R3:W-:Y:S04]  /*cef0*/  STS.64 [R19], R76 ;  /* 0x0000004c13007388 */ /* 0x0007e80000000a00 */
[----:B------:R3:W-:Y:S01]  /*cf00*/  STS.64 [R19+0x800], R78 ;  /* 0x0008004e13007388 */ /* 0x0007e20000000a00 */
[----:B--2---:R-:W1:Y:S08]  /*cf10*/  LDC R14, c[0x0][0x270] ;  /* 0x00009c00ff0e7b82 */ /* 0x004e700000000800 */
[----:B------:R-:W-:Y:S06]  /*cf20*/  BAR.SYNC.DEFER_BLOCKING 0x0 ;  /* 0x0000000000007b1d */ /* 0x000fec0000010000 */
[----:B------:R-:W4:Y:S01]  /*cf30*/  S2R R9, SR_CTAID.Y ;  /* 0x0000000000097919 */ /* 0x000f220000002600 */
[----:B------:R-:W2:Y:S01]  /*cf40*/  S2R R13, SR_CTAID.X ;  /* 0x00000000000d7919 */ /* 0x000ea20000002500 */
[----:B-1----:R-:W-:Y:S01]  /*cf50*/  IMAD R3, R14, R3, UR4 ;  /* 0x000000040e037e24 */ /* 0x002fe2000f8e0203 */
[----:B------:R3:W1:Y:S04]  /*cf60*/  LDS.128 R40, [R15] ;  /* 0x000000000f287984 */ /* 0x0006680000000c00 */
[----:B------:R3:W1:Y:S04]  /*cf70*/  LDS.128 R36, [R15+0x800] ;  /* 0x000800000f247984 */ /* 0x0006680000000c00 */
[----:B------:R3:W1:Y:S04]  /*cf80*/  LDS.128 R32, [R15+0x1000] ;  /* 0x001000000f207984 */ /* 0x0006680000000c00 */
[----:B------:R3:W1:Y:S04]  /*cf90*/  LDS.128 R28, [R15+0x1800] ;  /* 0x001800000f1c7984 */ /* 0x0006680000000c00 */
[----:B------:R3:W1:Y:S01]  /*cfa0*/  LDS.128 R24, [R15+0x2000] ;  /* 0x002000000f187984 */ /* 0x0006620000000c00 */
[----:B----4-:R-:W-:-:S03]  /*cfb0*/  IMAD R9, R9, R10, R173 ;  /* 0x0000000a09097224 */ /* 0x010fc600078e02ad */
[----:B------:R3:W4:Y:S01]  /*cfc0*/  LDS.128 R20, [R15+0x2800] ;  /* 0x002800000f147984 */ /* 0x0007220000000c00 */
[----:B--2---:R-:W-:Y:S01]  /*cfd0*/  SHF.L.U32 R10, R13, 0x6, RZ ;  /* 0x000000060d0a7819 */ /* 0x004fe200000006ff */
[----:B------:R-:W-:Y:S02]  /*cfe0*/  IMAD R3, R9, R14, R3 ;  /* 0x0000000e09037224 */ /* 0x000fe400078e0203 */
[----:B------:R3:W2:Y:S02]  /*cff0*/  LDS.128 R16, [R15+0x3000] ;  /* 0x003000000f107984 */ /* 0x0006a40000000c00 */
        /* <DEDUP_REMOVED lines=13> */
.L_x_7142:
[----:B------:R-:W-:Y:S05]  /*d0d0*/  BSYNC B0 ;  /* 0x0000000000007941 */ /* 0x000fea0003800000 */
.L_x_7141:
[----:B------:R-:W-:Y:S01]  /*d0e0*/  ULDC UR4, c[0x0][0x2dc] ;  /* 0x0000b70000047ab9 */ /* 0x000fe20000000800 */
[C---:B------:R-:W-:Y:S01]  /*d0f0*/  IMAD.WIDE R10, R12.reuse, 0x40, R44 ;  /* 0x000000400c0a7825 */ /* 0x040fe200078e022c */
[----:B-1----:R3:W1:Y:S03]  /*d100*/  LDS.128 R4, [R15+0x3800] ;  /* 0x003800000f047984 */ /* 0x0026660000000c00 */
[----:B------:R-:W-:Y:S01]  /*d110*/  IMAD R3, R3, UR4, RZ ;  /* 0x0000000403037c24 */ /* 0x000fe2000f8e02ff */
[----:B------:R-:W-:Y:S01]  /*d120*/  ULDC.64 UR4, c[0x0][0x288] ;  /* 0x0000a20000047ab9 */ /* 0x000fe20000000a00 */
[C---:B------:R-:W-:Y:S02]  /*d130*/  VIADD R8, R12.reuse, 0x8 ;  /* 0x000000080c087836 */ /* 0x040fe40000000000 */
[C---:B------:R-:W-:Y:S01]  /*d140*/  VIADD R2, R12.reuse, 0x10 ;  /* 0x000000100c027836 */ /* 0x040fe20000000000 */
[C---:B------:R-:W-:Y:S01]  /*d150*/  IADD3 R9, P0, R3.reuse, R10, RZ ;  /* 0x0000000a03097210 */ /* 0x040fe20007f1e0ff */
[----:B------:R-:W-:Y:S01]  /*d160*/  VIADD R0, R12, 0x18 ;  /* 0x000000180c007836 */ /* 0x000fe20000000000 */
[----:B------:R-:W-:Y:S01]  /*d170*/  ISETP.GE.AND P6, PT, R8, R163, PT ;  /* 0x000000a30800720c */ /* 0x000fe20003fc6270 */
[----:B------:R-:W-:Y:S01]  /*d180*/  VIADD R8, R12, 0x20 ;  /* 0x000000200c087836 */ /* 0x000fe20000000000 */
[----:B------:R-:W-:-:S02]  /*d190*/  LEA.HI.X.SX32 R10, R3, R11, 0x1, P0 ;  /* 0x0000000b030a7211 */ /* 0x000fc400000f0eff */
[-C--:B------:R-:W-:Y:S02]  /*d1a0*/  ISETP.GE.AND P0, PT, R12, R163.reuse, PT ;  /* 0x000000a30c00720c */ /* 0x080fe40003f06270 */
[C---:B------:R-:W-:Y:S02]  /*d1b0*/  LEA R14, P1, R9.reuse, UR4, 0x2 ;  /* 0x00000004090e7c11 */ /* 0x040fe4000f8210ff */
[-C--:B------:R-:W-:Y:S01]  /*d1c0*/  ISETP.GE.AND P5, PT, R2, R163.reuse, PT ;  /* 0x000000a30200720c */ /* 0x080fe20003fa6270 */
[----:B------:R-:W-:Y:S01]  /*d1d0*/  VIADD R2, R12, 0x28 ;  /* 0x000000280c027836 */ /* 0x000fe20000000000 */
[-C--:B------:R-:W-:Y:S01]  /*d1e0*/  ISETP.GE.AND P4, PT, R0, R163.reuse, PT ;  /* 0x000000a30000720c */ /* 0x080fe20003f86270 */
[----:B------:R-:W-:Y:S01]  /*d1f0*/  VIADD R0, R12, 0x30 ;  /* 0x000000300c007836 */ /* 0x000fe20000000000 */
[----:B------:R-:W-:Y:S01]  /*d200*/  ISETP.GE.AND P3, PT, R8, R163, PT ;  /* 0x000000a30800720c */ /* 0x000fe20003f66270 */
[----:B------:R-:W-:Y:S01]  /*d210*/  VIADD R12, R12, 0x38 ;  /* 0x000000380c0c7836 */ /* 0x000fe20000000000 */
[----:B---3--:R-:W-:-:S02]  /*d220*/  LEA.HI.X R15, R9, UR5, R10, 0x2, P1 ;  /* 0x00000005090f7c11 */ /* 0x008fc400088f140a */
[-C--:B------:R-:W-:Y:S02]  /*d230*/  ISETP.GE.AND P2, PT, R2, R163.reuse, PT ;  /* 0x000000a30200720c */ /* 0x080fe40003f46270 */
[-C--:B------:R-:W-:Y:S01]  /*d240*/  ISETP.GE.AND P1, PT, R0, R163.reuse, PT ;  /* 0x000000a30000720c */ /* 0x080fe20003f26270 */
[----:B------:R3:W-:Y:S04]  /*d250*/  @!P0 STG.E.64 desc[UR12][R14.64], R40 ;  /* 0x000000280e008986 */ /* 0x0007e8000c101b0c */
[----:B------:R3:W-:Y:S01]  /*d260*/  @!P0 STG.E.64 desc[UR12][R14.64+0x8], R42 ;  /* 0x0000082a0e008986 */ /* 0x0007e2000c101b0c */
[----:B------:R-:W-:-:S03]  /*d270*/  ISETP.GE.AND P0, PT, R12, R163, PT ;  /* 0x000000a30c00720c */ /* 0x000fc60003f06270 */
[----:B------:R3:W-:Y:S04]  /*d280*/  @!P6 STG.E.128 desc[UR12][R14.64+0x800], R36 ;  /* 0x000800240e00e986 */ /* 0x0007e8000c101d0c */
[----:B------:R3:W-:Y:S04]  /*d290*/  @!P5 STG.E.128 desc[UR12][R14.64+0x1000], R32 ;  /* 0x001000200e00d986 */ /* 0x0007e8000c101d0c */
[----:B------:R3:W-:Y:S04]  /*d2a0*/  @!P4 STG.E.128 desc[UR12][R14.64+0x1800], R28 ;  /* 0x0018001c0e00c986 */ /* 0x0007e8000c101d0c */
[----:B------:R3:W-:Y:S04]  /*d2b0*/  @!P3 STG.E.128 desc[UR12][R14.64+0x2000], R24 ;  /* 0x002000180e00b986 */ /* 0x0007e8000c101d0c */
[----:B----4-:R3:W-:Y:S04]  /*d2c0*/  @!P2 STG.E.128 desc[UR12][R14.64+0x2800], R20 ;  /* 0x002800140e00a986 */ /* 0x0107e8000c101d0c */
[----:B--2---:R3:W-:Y:S01]  /*d2d0*/  @!P1 STG.E.128 desc[UR12][R14.64+0x3000], R16 ;  /* 0x003000100e009986 */ /* 0x0047e2000c101d0c */
[----:B-1----:R-:W-:Y:S05]  /*d2e0*/  @P0 EXIT ;  /* 0x000000000000094d */ /* 0x002fea0003800000 */
[----:B------:R-:W-:Y:S01]  /*d2f0*/  STG.E.128 desc[UR12][R14.64+0x3800], R4 ;  /* 0x003800040e007986 */ /* 0x000fe2000c101d0c */
[----:B------:R-:W-:Y:S05]  /*d300*/  EXIT ;  /* 0x000000000000794d */ /* 0x000fea0003800000 */
.L_x_7143:
        /* <DEDUP_REMOVED lines=15> */
.L_x_7944:


//--------------------- .text._ZN5flash24flash_fwd_splitkv_kernelI23Flash_fwd_kernel_traitsILi64ELi64ELi128ELi4ELb0ELb0EN7cutlass6half_tE19Flash_kernel_traitsILi64ELi64ELi128ELi4ES3_EELb1ELb0ELb0ELb0ELb1ELb1ELb1ELb0EEEvNS_16Flash_fwd_paramsE --------------------------
	.section	.text._ZN5flash24flash_fwd_splitkv_kernelI23Flash_fwd_kernel_traitsILi64ELi64ELi128ELi4ELb0ELb0EN7cutlass6half_tE19Flash_kernel_traitsILi64ELi64ELi128ELi4ES3_EELb1ELb0ELb0ELb0ELb1ELb1ELb1ELb0EEEvNS_16Flash_fwd_paramsE,"ax",@progbits
	.align	128
        .global         _ZN5flash24flash_fwd_splitkv_kernelI23Flash_fwd_kernel_traitsILi64ELi64ELi128ELi4ELb0ELb0EN7cutlass6half_tE19Flash_kernel_traitsILi64ELi64ELi128ELi4ES3_EELb1ELb0ELb0ELb0ELb1ELb1ELb1ELb0EEEvNS_16Flash_fwd_paramsE
        .type           _ZN5flash24flash_fwd_splitkv_kernelI23Flash_fwd_kernel_traitsILi64ELi64ELi128ELi4ELb0ELb0EN7cutlass6half_tE19Flash_kernel_traitsILi64ELi64ELi128ELi4ES3_EELb1ELb0ELb0ELb0ELb1ELb1ELb1ELb0EEEvNS_16Flash_fwd_paramsE,@function
        .size           _ZN5flash24flash_fwd_splitkv_kernelI23Flash_fwd_kernel_traitsILi64ELi64ELi128ELi4ELb0ELb0EN7cutlass6half_tE19Flash_kernel_traitsILi64ELi64ELi128ELi4ES3_EELb1ELb0ELb0ELb0ELb1ELb1ELb1ELb0EEEvNS_16Flash_fwd_paramsE,(.L_x_7945 - _ZN5flash24flash_fwd_splitkv_kernelI23Flash_fwd_kernel_traitsILi64ELi64ELi128ELi4ELb0ELb0EN7cutlass6half_tE19Flash_kernel_traitsILi64ELi64ELi128ELi4ES3_EELb1ELb0ELb0ELb0ELb1ELb1ELb1ELb0EEEvNS_16Flash_fwd_paramsE)
        .other          _ZN5flash24flash_fwd_splitkv_kernelI23Flash_fwd_kernel_traitsILi64ELi64ELi128ELi4ELb0ELb0EN7cutlass6half_tE19Flash_kernel_traitsILi64ELi64ELi128ELi4ES3_EELb1ELb0ELb0ELb0ELb1ELb1ELb1ELb0EEEvNS_16Flash_fwd_paramsE,@"STO_CUDA_ENTRY STV_DEFAULT"
_ZN5flash24flash_fwd_splitkv_kernelI23Flash_fwd_kernel_traitsILi64ELi64ELi128ELi4ELb0ELb0EN7cutlass6half_tE19Flash_kernel_traitsILi64ELi64ELi128ELi4ES3_EELb1ELb0ELb0ELb0ELb1ELb1ELb1ELb0EEEvNS_16Flash_fwd_paramsE:
.text._ZN5flash24flash_fwd_splitkv_kernelI23Flash_fwd_kernel_traitsILi64ELi64ELi128ELi4ELb0ELb0EN7cutlass6half_tE19Flash_kernel_traitsILi64ELi64ELi128ELi4ES3_EELb1ELb0ELb0ELb0ELb1ELb1ELb1ELb0EEEvNS_16Flash_fwd_paramsE:
        /* <DEDUP_REMOVED lines=32> */
[----:B------:R-:W-:-:S05]  /*0200*/  @!P2 LOP3.LUT R183, RZ, R5, RZ, 0x33, !PT ;  /* 0x00000005ffb7a212 */ /* 0x000fca00078e33ff */
[----:B---3--:R-:W-:Y:S02]  /*0210*/  IMAD.WIDE R18, R183, 0x4, R8 ;  /* 0x00000004b7127825 */ /* 0x008fe400078e0208 */
[----:B------:R-:W3:Y:S03]  /*0220*/  @P0 LDC.64 R8, c[0x0][0x300] ;  /* 0x0000c000ff080b82 */ /* 0x000ee60000000a00 */
[----:B------:R-:W4:Y:S04]  /*0230*/  @P1 LDG.E R10, desc[UR14][R18.64] ;  /* 0x0000000e120a1981 */ /* 0x000f28000c1e1900 */
[----:B------:R-:W4:Y:S01]  /*0240*/  @P1 LDG.E R11, desc[UR14][R18.64+0x4] ;  /* 0x0000040e120b1981 */ /* 0x000f22000c1e1900 */
[----:B--2---:R-:W-:Y:S01]  /*0250*/  ISETP.NE.AND P3, PT, R0, RZ, PT ;  /* 0x000000ff0000720c */ /* 0x004fe20003f65270 */
[----:B------:R-:W-:Y:S01]  /*0260*/  IMAD.MOV.U32 R7, RZ, RZ, RZ ;  /* 0x000000ffff077224 */ /* 0x000fe200078e00ff */
[----:B-1----:R-:W-:-:S02]  /*0270*/  ISETP.EQ.U32.AND P2, PT, R2, RZ, PT ;  /* 0x000000ff0200720c */ /* 0x002fc40003f42070 */
[----:B------:R-:W-:Y:S02]  /*0280*/  MOV R12, 0xffffffff ;  /* 0xffffffff000c7802 */ /* 0x000fe40000000f00 */
[----:B------:R-:W-:Y:S01]  /*0290*/  ISETP.EQ.OR.EX P2, PT, R3, RZ, !P3, P2 ;  /* 0x000000ff0300720c */ /* 0x000fe20005f42720 */
[----:B---3--:R-:W-:-:S04]  /*02a0*/  @P0 IMAD.WIDE R16, R183, 0x4, R8 ;  /* 0x00000004b7100825 */ /* 0x008fc800078e0208 */
[C---:B----4-:R-:W-:Y:S01]  /*02b0*/  IMAD.WIDE R8, R183.reuse, 0x4, R14 ;  /* 0x00000004b7087825 */ /* 0x050fe200078e020e */
[----:B------:R1:W5:Y:S07]  /*02c0*/  @P0 LDG.E R7, desc[UR14][R16.64] ;  /* 0x0000000e10070981 */ /* 0x00036e000c1e1900 */
[----:B------:R1:W5:Y:S01]  /*02d0*/  @!P2 LDG.E R12, desc[UR14][R8.64] ;  /* 0x0000000e080ca981 */ /* 0x000362000c1e1900 */
[----:B------:R-:W-:Y:S02]  /*02e0*/  ISETP.NE.U32.AND P0, PT, R2, RZ, PT ;  /* 0x000000ff0200720c */ /* 0x000fe40003f05070 */
[----:B------:R-:W-:Y:S01]  /*02f0*/  IADD3 R2, -R183, RZ, RZ ;  /* 0x000000ffb7027210 */ /* 0x000fe20007ffe1ff */
[----:B------:R-:W2:Y:S01]  /*0300*/  S2R R41, SR_CTAID.X ;  /* 0x0000000000297919 */ /* 0x000ea20000002500 */
[----:B------:R-:W-:Y:S01]  /*0310*/  ISETP.NE.AND.EX P0, PT, R3, RZ, PT, P0 ;  /* 0x000000ff0300720c */ /* 0x000fe20003f05300 */
[----:B------:R-:W3:Y:S02]  /*0320*/  S2R R0, SR_CTAID.Y ;  /* 0x0000000000007919 */ /* 0x000ee40000002600 */
[----:B------:R-:W-:-:S02]  /*0330*/  IMAD R38, R5, R2, R38 ;  /* 0x0000000205267224 */ /* 0x000fc400078e0226 */
[----:B------:R-:W-:-:S06]  /*0340*/  @P1 IMAD.IADD R26, R11, 0x1, -R10 ;  /* 0x000000010b1a1824 */ /* 0x000fcc00078e0a0a */
[----:B------:R-:W4:Y:S02]  /*0350*/  @!P1 LDC R26, c[0x0][0x2c4] ;  /* 0x0000b100ff1a9b82 */ /* 0x000f240000000800 */
[----:B-123--:R-:W-:Y:S05]  /*0360*/  @!P0 BRA `(.L_x_7144) ;  /* 0x0000000000108947 */ /* 0x00efea0003800000 */
[----:B------:R-:W2:Y:S02]  /*0370*/  @P3 LDG.E R3, desc[UR14][R8.64+0x4] ;  /* 0x0000040e08033981 */ /* 0x000ea4000c1e1900 */
[----:B--2--5:R-:W-:-:S06]  /*0380*/  @P3 IADD3 R4, R3, -R12, RZ ;  /* 0x8000000c03043210 */ /* 0x024fcc0007ffe0ff */
[----:B------:R2:W5:Y:S01]  /*0390*/  @!P3 LDG.E R4, desc[UR14][R8.64] ;  /* 0x0000000e0804b981 */ /* 0x000562000c1e1900 */
[----:B------:R-:W-:Y:S05]  /*03a0*/  BRA `(.L_x_7145) ;  /* 0x0000000000047947 */ /* 0x000fea0003800000 */
.L_x_7144:
[----:B------:R-:W1:Y:S02]  /*03b0*/  LDC R4, c[0x0][0x2c8] ;  /* 0x0000b200ff047b82 */ /* 0x000e640000000800 */
.L_x_7145:
[----:B------:R-:W3:Y:S02]  /*03c0*/  LDC.64 R2, c[0x0][0x308] ;  /* 0x0000c200ff027b82 */ /* 0x000ee40000000a00 */
[----:B---3--:R-:W-:-:S04]  /*03d0*/  ISETP.NE.U32.AND P3, PT, R2, RZ, PT ;  /* 0x000000ff0200720c */ /* 0x008fc80003f65070 */
[----:B------:R-:W-:-:S13]  /*03e0*/  ISETP.NE.AND.EX P3, PT, R3, RZ, PT, P3 ;  /* 0x000000ff0300720c */ /* 0x000fda0003f65330 */
[----:B------:R-:W3:Y:S02]  /*03f0*/  @P3 LDC.64 R2, c[0x0][0x308] ;  /* 0x0000c200ff023b82 */ /* 0x000ee40000000a00 */
[----:B---3--:R-:W-:-:S05]  /*0400*/  @P3 IMAD.WIDE R2, R183, 0x4, R2 ;  /* 0x00000004b7023825 */ /* 0x008fca00078e0202 */
[----:B------:R3:W5:Y:S01]  /*0410*/  @P3 LDG.E R16, desc[UR14][R2.64] ;  /* 0x0000000e02103981 */ /* 0x000762000c1e1900 */
[----:B------:R-:W-:-:S05]  /*0420*/  IMAD.SHL.U32 R79, R41, 0x40, RZ ;  /* 0x00000040294f7824 */ /* 0x000fca00078e00ff */
[----:B----4-:R-:W-:-:S13]  /*0430*/  ISETP.GT.AND P0, PT, R26, R79, PT ;  /* 0x0000004f1a00720c */ /* 0x010fda0003f04270 */
[----:B------:R-:W-:Y:S05]  /*0440*/  @!P0 EXIT ;  /* 0x000000000000894d */ /* 0x000fea0003800000 */
[----:B--2---:R-:W2:Y:S01]  /*0450*/  LDC R8, c[0x0][0x10] ;  /* 0x00000400ff087b82 */ /* 0x004ea20000000800 */
[----:B-----5:R-:W-:-:S07]  /*0460*/  @P3 IMAD.IADD R27, R16, 0x1, -R7 ;  /* 0x00000001101b3824 */ /* 0x020fce00078e0a07 */
[----:B---3--:R-:W3:Y:S08]  /*0470*/  LDC R2, c[0x0][0x2c8] ;  /* 0x0000b200ff027b82 */ /* 0x008ef00000000800 */
[----:B------:R-:W4:Y:S01]  /*0480*/  LDC R24, c[0x0][0x398] ;  /* 0x0000e600ff187b82 */ /* 0x000f220000000800 */
[----:B--2---:R-:W-:-:S04]  /*0490*/  IABS R11, R8 ;  /* 0x00000008000b7213 */ /* 0x004fc80000000000 */
[----:B------:R-:W2:Y:S01]  /*04a0*/  I2F.RP R3, R11 ;  /* 0x0000000b00037306 */ /* 0x000ea20000209400 */
[----:B---3--:R-:W-:-:S05]  /*04b0*/  VIADD R2, R2, 0x7f ;  /* 0x0000007f02027836 */ /* 0x008fca0000000000 */
[----:B------:R-:W-:-:S04]  /*04c0*/  SHF.R.S32.HI R13, RZ, 0x1f, R2 ;  /* 0x0000001fff0d7819 */ /* 0x000fc80000011402 */
[----:B------:R-:W-:Y:S01]  /*04d0*/  LEA.HI R13, R13, R2, RZ, 0x7 ;  /* 0x000000020d0d7211 */ /* 0x000fe200078f38ff */
[----:B--2---:R-:W2:Y:S01]  /*04e0*/  MUFU.RCP R14, R3 ;  /* 0x00000003000e7308 */ /* 0x004ea20000001000 */
[-C--:B------:R-:W-:Y:S02]  /*04f0*/  IABS R2, R8.reuse ;  /* 0x0000000800027213 */ /* 0x080fe40000000000 */
[----:B------:R-:W-:-:S03]  /*0500*/  LEA.HI.SX32 R13, R13, R8, 0x19 ;  /* 0x000000080d0d7211 */ /* 0x000fc600078fcaff */
[----:B------:R-:W-:Y:S02]  /*0510*/  IMAD.MOV R2, RZ, RZ, -R2 ;  /* 0x000000ffff027224 */ /* 0x000fe400078e0a02 */
[----:B------:R-:W-:Y:S02]  /*0520*/  VIADD R13, R13, 0xffffffff ;  /* 0xffffffff0d0d7836 */ /* 0x000fe40000000000 */
[----:B--2---:R-:W-:-:S03]  /*0530*/  VIADD R14, R14, 0xffffffe ;  /* 0x0ffffffe0e0e7836 */ /* 0x004fc60000000000 */
[----:B------:R-:W-:Y:S02]  /*0540*/  IABS R3, R13 ;  /* 0x0000000d00037213 */ /* 0x000fe40000000000 */
[----:B------:R-:W-:Y:S01]  /*0550*/  LOP3.LUT R13, R13, R8, RZ, 0x3c, !PT ;  /* 0x000000080d0d7212 */ /* 0x000fe200078e3cff */
[----:B------:R-:W2:Y:S03]  /*0560*/  F2I.FTZ.U32.TRUNC.NTZ R15, R14 ;  /* 0x0000000e000f7305 */ /* 0x000ea6000021f000 */
[----:B------:R-:W-:Y:S01]  /*0570*/  ISETP.GE.AND P0, PT, R13, RZ, PT ;  /* 0x000000ff0d00720c */ /* 0x000fe20003f06270 */
[----:B--2---:R-:W-:Y:S02]  /*0580*/  IMAD.MOV R6, RZ, RZ, -R15 ;  /* 0x000000ffff067224 */ /* 0x004fe400078e0a0f */
[----:B------:R-:W-:Y:S02]  /*0590*/  IMAD.MOV.U32 R14, RZ, RZ, RZ ;  /* 0x000000ffff0e7224 */ /* 0x000fe400078e00ff */
[----:B------:R-:W-:-:S04]  /*05a0*/  IMAD R6, R6, R11, RZ ;  /* 0x0000000b06067224 */ /* 0x000fc800078e02ff */
[----:B------:R-:W-:-:S06]  /*05b0*/  IMAD.HI.U32 R6, R15, R6, R14 ;  /* 0x000000060f067227 */ /* 0x000fcc00078e000e */
[----:B------:R-:W-:Y:S02]  /*05c0*/  IMAD.HI.U32 R9, R6, R3, RZ ;  /* 0x0000000306097227 */ /* 0x000fe400078e00ff */
[----:B------:R-:W2:Y:S02]  /*05d0*/  @!P3 LDC R6, c[0x0][0x2cc] ;  /* 0x0000b300ff06bb82 */ /* 0x000ea40000000800 */
[----:B------:R-:W-:-:S05]  /*05e0*/  IMAD R14, R9, R2, R3 ;  /* 0x00000002090e7224 */ /* 0x000fca00078e0203 */
[----:B------:R-:W-:Y:S01]  /*05f0*/  ISETP.GT.U32.AND P1, PT, R11, R14, PT ;  /* 0x0000000e0b00720c */ /* 0x000fe20003f24070 */
[----:B------:R-:W3:-:S12]  /*0600*/  @!P3 LDC.64 R2, c[0x0][0x318] ;  /* 0x0000c600ff02bb82 */ /* 0x000ed80000000a00 */
[----:B------:R-:W-:Y:S02]  /*0610*/  @!P1 IMAD.IADD R14, R14, 0x1, -R11 ;  /* 0x000000010e0e9824 */ /* 0x000fe400078e0a0b */
[----:B------:R-:W-:Y:S01]  /*0620*/  @!P1 VIADD R9, R9, 0x1 ;  /* 0x0000000109099836 */ /* 0x000fe20000000000 */
[----:B------:R-:W-:Y:S02]  /*0630*/  ISETP.NE.AND P1, PT, R8, RZ, PT ;  /* 0x000000ff0800720c */ /* 0x000fe40003f25270 */
[----:B------:R-:W-:Y:S02]  /*0640*/  ISETP.GE.U32.AND P4, PT, R14, R11, PT ;  /* 0x0000000b0e00720c */ /* 0x000fe40003f86070 */
[----:B---3--:R-:W-:-:S04]  /*0650*/  @!P3 ISETP.NE.U32.AND P2, PT, R2, RZ, PT ;  /* 0x000000ff0200b20c */ /* 0x008fc80003f45070 */
[----:B------:R-:W-:Y:S02]  /*0660*/  @!P3 ISETP.NE.AND.EX P2, PT, R3, RZ, PT, P2 ;  /* 0x000000ff0300b20c */ /* 0x000fe40003f45320 */
[----:B------:R-:W-:-:S05]  /*0670*/  IADD3 R3, -R26, 0xbf, R79 ;  /* 0x000000bf1a037810 */ /* 0x000fca0007ffe14f */
[----:B------:R-:W-:Y:S01]  /*0680*/  @P4 VIADD R9, R9, 0x1 ;  /* 0x0000000109094836 */ /* 0x000fe20000000000 */
[----:B--2---:R-:W-:-:S03]  /*0690*/  @!P3 SEL R6, R6, RZ, P2 ;  /* 0x000000ff0606b207 */ /* 0x004fc60001000000 */
[----:B------:R-:W-:Y:S01]  /*06a0*/  @!P0 IMAD.MOV R9, RZ, RZ, -R9 ;  /* 0x000000ffff098224 */ /* 0x000fe200078e0a09 */
[----:B-1----:R-:W-:Y:S02]  /*06b0*/  @!P3 IADD3 R27, R6, R4, -R7 ;  /* 0x00000004061bb210 */ /* 0x002fe40007ffe807 */
[----:B------:R-:W-:Y:S01]  /*06c0*/  @!P1 LOP3.LUT R9, RZ, R8, RZ, 0x33, !PT ;  /* 0x00000008ff099212 */ /* 0x000fe200078e33ff */
[----:B------:R-:W1:Y:S01]  /*06d0*/  S2R R6, SR_TID.X ;  /* 0x0000000000067919 */ /* 0x000e620000002100 */
[----:B----4-:R-:W-:Y:S01]  /*06e0*/  IADD3 R3, R3, R24, R27 ;  /* 0x0000001803037210 */ /* 0x010fe20007ffe01b */
        /* <DEDUP_REMOVED lines=11> */
[----:B-1----:R-:W-:Y:S05]  /*07a0*/  @!P0 BRA `(.L_x_7146) ;  /* 0x0000000400308947 */ /* 0x002fea0003800000 */
        /* <DEDUP_REMOVED lines=76> */
.L_x_7146:
        /* <DEDUP_REMOVED lines=24> */
.L_x_7147:
[----:B------:R-:W-:Y:S05]  /*0df0*/  @!P0 BRA `(.L_x_7148) ;  /* 0x00000004003c8947 */ /* 0x000fea0003800000 */
[----:B------:R-:W1:Y:S01]  /*0e00*/  LDC R8, c[0x0][0x380] ;  /* 0x0000e000ff087b82 */ /* 0x000e620000000800 */
[----:B------:R-:W-:Y:S01]  /*0e10*/  LEA R35, R25, 0xffffff80, 0x7 ;  /* 0xffffff8019237811 */ /* 0x000fe200078e38ff */
[----:B------:R-:W-:-:S03]  /*0e20*/  ULDC.64 UR4, c[0x0][0x230] ;  /* 0x00008c0000047ab9 */ /* 0x000fc60000000a00 */
[----:B-----5:R-:W-:-:S03]  /*0e30*/  IABS R0, R35 ;  /* 0x0000002300007213 */ /* 0x020fc60000000000 */
        /* <DEDUP_REMOVED lines=63> */
[----:B------:R-:W-:Y:S01]  /*1230*/  IMAD R7, R23, UR4, RZ ;  /* 0x0000000417077c24 */ /* 0x000fe2000f8e02ff */
[----:B------:R-:W-:Y:S01]  /*1240*/  IADD3 R9, R9, R4, RZ ;  /* 0x0000000409097210 */ /* 0x000fe20007ffe0ff */
[----:B--2---:R-:W-:-:S02]  /*1250*/  IMAD R4, R29, R124, RZ ;  /* 0x0000007c1d047224 */ /* 0x004fc400078e02ff */
[----:B------:R-:W-:-:S04]  /*1260*/  IMAD.WIDE.U32 R20, R0, R2, RZ ;  /* 0x0000000200147225 */ /* 0x000fc800078e00ff */
[C---:B------:R-:W-:Y:S02]  /*1270*/  IMAD R4, R35.reuse, R125, R4 ;  /* 0x0000007d23047224 */ /* 0x040fe400078e0204 */
[----:B------:R-:W-:-:S04]  /*1280*/  IMAD.WIDE.U32 R8, R35, R124, R8 ;  /* 0x0000007c23087225 */ /* 0x000fc800078e0008 */
[----:B------:R-:W-:Y:S02]  /*1290*/  IMAD.IADD R9, R9, 0x1, R4 ;  /* 0x0000000109097824 */ /* 0x000fe400078e0204 */
[C---:B------:R-:W-:Y:S02]  /*12a0*/  IMAD R7, R18.reuse, UR5, R7 ;  /* 0x0000000512077c24 */ /* 0x040fe4000f8e0207 */
[----:B------:R-:W-:Y:S01]  /*12b0*/  IMAD.WIDE.U32 R32, R18, UR4, R8 ;  /* 0x0000000412207c25 */ /* 0x000fe2000f8e0008 */
[----:B------:R-:W-:-:S04]  /*12c0*/  IADD3 R9, R21, R3, RZ ;  /* 0x0000000315097210 */ /* 0x000fc80007ffe0ff */
[----:B------:R-:W-:Y:S01]  /*12d0*/  IADD3 R8, R33, R7, RZ ;  /* 0x0000000721087210 */ /* 0x000fe20007ffe0ff */
[----:B------:R-:W-:Y:S06]  /*12e0*/  BRA `(.L_x_7149) ;  /* 0x0000000400287947 */ /* 0x000fec0003800000 */
.L_x_7148:
        /* <DEDUP_REMOVED lines=47> */
.L_x_7150:
[----:B------:R-:W-:Y:S01]  /*15e0*/  MOV R15, R5 ;  /* 0x00000005000f7202 */ /* 0x000fe20000000f00 */
[----:B------:R-:W-:Y:S01]  /*15f0*/  IMAD R4, R29, R124, RZ ;  /* 0x0000007c1d047224 */ /* 0x000fe200078e02ff */
[----:B------:R-:W-:Y:S02]  /*1600*/  @!P1 LOP3.LUT R18, RZ, R11, RZ, 0x33, !PT ;  /* 0x0000000bff129212 */ /* 0x000fe400078e33ff */
[----:B------:R-:W-:Y:S01]  /*1610*/  @P4 IADD3 R12, R7, R12, RZ ;  /* 0x0000000c070c4210 */ /* 0x000fe20007ffe0ff */
[----:B------:R-:W-:Y:S01]  /*1620*/  IMAD.WIDE.U32 R14, R124, R35, R14 ;  /* 0x000000237c0e7225 */ /* 0x000fe200078e000e */
[----:B------:R-:W-:-:S03]  /*1630*/  SHF.R.S32.HI R23, RZ, 0x1f, R18 ;  /* 0x0000001fff177819 */ /* 0x000fc60000011412 */
[----:B------:R-:W-:Y:S02]  /*1640*/  IMAD R5, R125, R35, R4 ;  /* 0x000000237d057224 */ /* 0x000fe400078e0204 */
[----:B--2---:R-:W-:Y:S02]  /*1650*/  IMAD R4, R23, R2, RZ ;  /* 0x0000000217047224 */ /* 0x004fe400078e02ff */
[----:B------:R-:W-:Y:S01]  /*1660*/  @P4 IMAD.WIDE.U32 R20, R12, R8, RZ ;  /* 0x000000080c144225 */ /* 0x000fe200078e00ff */
[----:B------:R-:W-:-:S03]  /*1670*/  IADD3 R15, R15, R5, RZ ;  /* 0x000000050f0f7210 */ /* 0x000fc60007ffe0ff */
[C---:B------:R-:W-:Y:S02]  /*1680*/  IMAD R3, R18.reuse, R3, R4 ;  /* 0x0000000312037224 */ /* 0x040fe400078e0204 */
[----:B------:R-:W-:-:S04]  /*1690*/  IMAD.WIDE.U32 R32, R18, R2, R14 ;  /* 0x0000000212207225 */ /* 0x000fc800078e000e */
[----:B------:R-:W-:Y:S01]  /*16a0*/  @P4 IMAD R9, R12, R9, R21 ;  /* 0x000000090c094224 */ /* 0x000fe200078e0215 */
        /* <DEDUP_REMOVED lines=14> */
.L_x_7149:
[----:B------:R-:W-:Y:S01]  /*1790*/  ISETP.NE.AND P1, PT, R10, -0x1, PT ;  /* 0xffffffff0a00780c */ /* 0x000fe20003f25270 */
[----:B------:R-:W-:Y:S01]  /*17a0*/  IMAD.IADD R173, R26, 0x1, -R79 ;  /* 0x000000011aad7824 */ /* 0x000fe200078e0a4f */
[----:B------:R-:W-:Y:S01]  /*17b0*/  SHF.R.S32.HI R77, RZ, 0x1f, R6 ;  /* 0x0000001fff4d7819 */ /* 0x000fe20000011406 */
[----:B------:R-:W-:Y:S01]  /*17c0*/  VIADD R179, R25, 0xffffffff ;  /* 0xffffffff19b37836 */ /* 0x000fe20000000000 */
[----:B------:R-:W-:Y:S01]  /*17d0*/  SHF.R.S32.HI R43, RZ, 0x1f, R38 ;  /* 0x0000001fff2b7819 */ /* 0x000fe20000011426 */
[----:B------:R-:W1:Y:S01]  /*17e0*/  S2UR UR6, SR_CgaCtaId ;  /* 0x00000000000679c3 */ /* 0x000e620000008800 */
[CC--:B-----5:R-:W-:Y:S01]  /*17f0*/  LEA.HI R0, R77.reuse, R6.reuse, RZ, 0x3 ;  /* 0x000000064d007211 */ /* 0x0e0fe200078f18ff */
[----:B------:R-:W-:Y:S01]  /*1800*/  ULDC.64 UR4, c[0x0][0x258] ;  /* 0x0000960000047ab9 */ /* 0x000fe20000000a00 */
[----:B------:R-:W-:Y:S01]  /*1810*/  LEA.HI R37, R77, R6, RZ, 0x6 ;  /* 0x000000064d257211 */ /* 0x000fe200078f30ff */
[----:B------:R-:W-:Y:S01]  /*1820*/  IMAD R43, R43, UR4, RZ ;  /* 0x000000042b2b7c24 */ /* 0x000fe2000f8e02ff */
[----:B------:R-:W-:Y:S01]  /*1830*/  SHF.R.S32.HI R16, RZ, 0x3, R0 ;  /* 0x00000003ff107819 */ /* 0x000fe20000011400 */
[----:B------:R-:W-:Y:S01]  /*1840*/  ULDC UR8, c[0x0][0x39c] ;  /* 0x0000e70000087ab9 */ /* 0x000fe20000000800 */
[----:B------:R-:W-:Y:S01]  /*1850*/  SHF.L.U32 R37, R37, 0x3, RZ ;  /* 0x0000000325257819 */ /* 0x000fe200000006ff */
[----:B------:R-:W2:Y:S01]  /*1860*/  @P1 LDC.64 R4, c[0x0][0x240] ;  /* 0x00009000ff041b82 */ /* 0x000ea20000000a00 */
[----:B------:R-:W-:Y:S01]  /*1870*/  @!P1 SHF.R.S32.HI R7, RZ, 0x1f, R183 ;  /* 0x0000001fff079819 */ /* 0x000fe200000114b7 */
[----:B------:R-:W-:Y:S01]  /*1880*/  IMAD R43, R38, UR5, R43 ;  /* 0x00000005262b7c24 */ /* 0x000fe2000f8e022b */
[----:B------:R-:W-:-:S02]  /*1890*/  ISETP.GE.AND P3, PT, R16, R173, PT ;  /* 0x000000ad1000720c */ /* 0x000fc40003f66270 */
[----:B------:R-:W-:-:S03]  /*18a0*/  SHF.R.S32.HI R17, RZ, 0x1f, R16 ;  /* 0x0000001fff117819 */ /* 0x000fc60000011410 */
[----:B------:R-:W3:Y:S01]  /*18b0*/  @!P1 LDC.64 R2, c[0x0][0x228] ;  /* 0x00008a00ff029b82 */ /* 0x000ee20000000a00 */
[----:B------:R-:W-:-:S07]  /*18c0*/  IMAD.WIDE R40, R41, 0x40, R16 ;  /* 0x0000004029287825 */ /* 0x000fce00078e0210 */
[----:B------:R-:W4:Y:S01]  /*18d0*/  LDC.64 R132, c[0x0][0x250] ;  /* 0x00009400ff847b82 */ /* 0x000f220000000a00 */
[----:B--2---:R-:W-:-:S04]  /*18e0*/  @P1 IMAD.WIDE.U32 R44, R10, R4, RZ ;  /* 0x000000040a2c1225 */ /* 0x004fc800078e00ff */
[----:B------:R-:W-:Y:S01]  /*18f0*/  @P1 IMAD R10, R10, R5, R45 ;  /* 0x000000050a0a1224 */ /* 0x000fe200078e022d */
[----:B------:R-:W-:Y:S01]  /*1900*/  LOP3.LUT R5, R0, 0xfffffff8, RZ, 0xc0, !PT ;  /* 0xfffffff800057812 */ /* 0x000fe200078ec0ff */
[-C--:B---3--:R-:W-:Y:S01]  /*1910*/  @!P1 IMAD R4, R7, R2.reuse, RZ ;  /* 0x0000000207049224 */ /* 0x088fe200078e02ff */
[C---:B------:R-:W-:Y:S01]  /*1920*/  IADD3 R7, R16.reuse, 0x10, RZ ;  /* 0x0000001010077810 */ /* 0x040fe20007ffe0ff */
[----:B------:R-:W-:Y:S01]  /*1930*/  @!P1 IMAD.WIDE.U32 R12, R183, R2, RZ ;  /* 0x00000002b70c9225 */ /* 0x000fe200078e00ff */
[----:B------:R-:W-:Y:S02]  /*1940*/  IADD3 R5, -R5, R6, RZ ;  /* 0x0000000605057210 */ /* 0x000fe40007ffe1ff */
[----:B------:R-:W-:Y:S01]  /*1950*/  ISETP.GE.AND P2, PT, R7, R173, PT ;  /* 0x000000ad0700720c */ /* 0x000fe20003f46270 */
[----:B------:R-:W-:Y:S01]  /*1960*/  @!P1 IMAD R3, R183, R3, R4 ;  /* 0x00000003b7039224 */ /* 0x000fe200078e0204 */
[----:B------:R-:W-:Y:S01]  /*1970*/  SHF.L.U32 R171, R5, 0x6, RZ ;  /* 0x0000000605ab7819 */ /* 0x000fe200000006ff */
[----:B------:R-:W-:-:S02]  /*1980*/  IMAD.SHL.U32 R4, R16, 0x40, RZ ;  /* 0x0000004010047824 */ /* 0x000fc400078e00ff */
[----:B------:R-:W-:Y:S01]  /*1990*/  IMAD.SHL.U32 R45, R5, 0x8, RZ ;  /* 0x00000008052d7824 */ /* 0x000fe200078e00ff */
[----:B------:R-:W-:Y:S01]  /*19a0*/  @!P1 IADD3 R10, R13, R3, RZ ;  /* 0x000000030d0a9210 */ /* 0x000fe20007ffe0ff */
[----:B------:R-:W-:Y:S01]  /*19b0*/  @!P1 IMAD.MOV.U32 R44, RZ, RZ, R12 ;  /* 0x000000ffff2c9224 */ /* 0x000fe200078e000c */
[----:B------:R-:W-:Y:S01]  /*19c0*/  LOP3.LUT R4, R4, 0x1c0, RZ, 0xc0, !PT ;  /* 0x000001c004047812 */ /* 0x000fe200078ec0ff */
[----:B------:R-:W2:Y:S01]  /*19d0*/  @!P3 LDC.64 R12, c[0x0][0x240] ;  /* 0x00009000ff0cbb82 */ /* 0x000ea20000000a00 */
[----:B------:R-:W-:Y:S01]  /*19e0*/  IADD3 R20, P4, R45, R20, RZ ;  /* 0x000000142d147210 */ /* 0x000fe20007f9e0ff */
[----:B------:R-:W-:Y:S01]  /*19f0*/  IMAD.SHL.U32 R2, R179, 0x80, RZ ;  /* 0x00000080b3027824 */ /* 0x000fe200078e00ff */
[--C-:B------:R-:W-:Y:S01]  /*1a00*/  SHF.R.S32.HI R3, RZ, 0x1f, R45.reuse ;  /* 0x0000001fff037819 */ /* 0x100fe2000001142d */
[----:B------:R-:W3:Y:S01]  /*1a10*/  @!P2 S2R R22, SR_CgaCtaId ;  /* 0x000000000016a919 */ /* 0x000ee20000008800 */
[----:B------:R-:W-:Y:S01]  /*1a20*/  IADD3 R44, P1, R45, R44, RZ ;  /* 0x0000002c2d2c7210 */ /* 0x000fe20007f3e0ff */
[----:B------:R-:W-:Y:S01]  /*1a30*/  IMAD.IADD R0, R27, 0x1, -R2 ;  /* 0x000000011b007824 */ /* 0x000fe200078e0a02 */
[----:B------:R-:W-:Y:S01]  /*1a40*/  IADD3 R32, P6, R45, R32, RZ ;  /* 0x000000202d207210 */ /* 0x000fe20007fde0ff */
[----:B------:R-:W4:Y:S01]  /*1a50*/  @!P2 LDC.64 R14, c[0x0][0x240] ;  /* 0x00009000ff0eab82 */ /* 0x000f220000000a00 */
[----:B------:R-:W-:Y:S01]  /*1a60*/  LOP3.LUT R11, R4, 0x38, R45, 0xf8, !PT ;  /* 0x00000038040b7812 */ /* 0x000fe200078ef82d */
[C---:B------:R-:W-:Y:S01]  /*1a70*/  IMAD.X R21, R3.reuse, 0x1, R9, P4 ;  /* 0x0000000103157824 */ /* 0x040fe200020e0609 */
[C---:B------:R-:W-:Y:S01]  /*1a80*/  IADD3.X R33, R3.reuse, R8, RZ, P6, !PT ;  /* 0x0000000803217210 */ /* 0x040fe200037fe4ff */
[----:B------:R-:W-:Y:S01]  /*1a90*/  IMAD.X R45, R3, 0x1, R10, P1 ;  /* 0x00000001032d7824 */ /* 0x000fe200008e060a */
[----:B------:R-:W-:Y:S01]  /*1aa0*/  SHF.R.U32.HI R4, RZ, 0x3, R4 ;  /* 0x00000003ff047819 */ /* 0x000fe20000011604 */
[C---:B------:R-:W-:Y:S01]  /*1ab0*/  VIADD R3, R16.reuse, 0x20 ;  /* 0x0000002010037836 */ /* 0x040fe20000000000 */
[----:B------:R-:W-:Y:S01]  /*1ac0*/  ISETP.GE.AND P5, PT, R16, R0, PT ;  /* 0x000000001000720c */ /* 0x000fe20003fa6270 */
[----:B------:R-:W-:Y:S01]  /*1ad0*/  IMAD.WIDE.U32 R38, R38, UR4, R44 ;  /* 0x0000000426267c25 */ /* 0x000fe2000f8e002c */
[----:B------:R-:W-:Y:S01]  /*1ae0*/  LOP3.LUT R4, R11, R4, RZ, 0x3c, !PT ;  /* 0x000000040b047212 */ /* 0x000fe200078e3cff */
[----:B------:R-:W3:Y:S01]  /*1af0*/  @!P2 LDC.64 R8, c[0x0][0x210] ;  /* 0x00008400ff08ab82 */ /* 0x000ee20000000a00 */
[----:B------:R-:W-:Y:S01]  /*1b00*/  ISETP.GE.AND P4, PT, R3, R173, PT ;  /* 0x000000ad0300720c */ /* 0x000fe20003f86270 */
[----:B------:R-:W-:Y:S01]  /*1b10*/  IMAD.IADD R43, R39, 0x1, R43 ;  /* 0x00000001272b7824 */ /* 0x000fe200078e022b */
[----:B------:R-:W-:Y:S01]  /*1b20*/  @!P2 IADD3 R28, P1, R40, 0x10, RZ ;  /* 0x00000010281ca810 */ /* 0x000fe20007f3e0ff */
[----:B------:R-:W-:Y:S01]  /*1b30*/  UMOV UR4, 0x400 ;  /* 0x0000040000047882 */ /* 0x000fe20000000000 */
[----:B------:R-:W-:Y:S01]  /*1b40*/  LOP3.LUT R4, R4, 0xfffffe00, R37, 0xf8, !PT ;  /* 0xfffffe0004047812 */ /* 0x000fe200078ef825 */
[----:B--2---:R-:W-:Y:S01]  /*1b50*/  @!P3 IMAD R30, R41, R12, RZ ;  /* 0x0000000c291eb224 */ /* 0x004fe200078e02ff */
[----:B------:R-:W-:Y:S01]  /*1b60*/  @!P3 MOV R42, R38 ;  /* 0x00000026002ab202 */ /* 0x000fe20000000f00 */
[----:B------:R-:W2:Y:S01]  /*1b70*/  @!P3 LDC.64 R10, c[0x0][0x210] ;  /* 0x00008400ff0abb82 */ /* 0x000ea20000000a00 */
[----:B------:R-:W-:Y:S01]  /*1b80*/  @!P2 IMAD.X R19, RZ, RZ, R41, P1 ;  /* 0x000000ffff13a224 */ /* 0x000fe200008e0629 */
[----:B------:R-:W2:Y:S01]  /*1b90*/  @!P5 S2R R31, SR_CgaCtaId ;  /* 0x00000000001fd919 */ /* 0x000ea20000008800 */
[C---:B------:R-:W-:Y:S01]  /*1ba0*/  @!P3 IMAD R30, R40.reuse, R13, R30 ;  /* 0x0000000d281eb224 */ /* 0x040fe200078e021e */
[----:B-1----:R-:W-:Y:S01]  /*1bb0*/  ULEA UR4, UR6, UR4, 0x18 ;  /* 0x0000000406047291 */ /* 0x002fe2000f8ec03f */
[----:B------:R-:W-:Y:S01]  /*1bc0*/  @!P3 IMAD.WIDE.U32 R44, R40, R12, R42 ;  /* 0x0000000c282cb225 */ /* 0x000fe200078e002a */
[----:B------:R-:W1:Y:S01]  /*1bd0*/  @!P4 S2R R37, SR_CgaCtaId ;  /* 0x000000000025c919 */ /* 0x000e620000008800 */
[----:B------:R-:W-:Y:S01]  /*1be0*/  @!P2 MOV R49, R43 ;  /* 0x0000002b0031a202 */ /* 0x000fe20000000f00 */
[----:B------:R-:W-:Y:S01]  /*1bf0*/  ULDC.64 UR6, c[0x0][0x268] ;  /* 0x00009a0000067ab9 */ /* 0x000fe20000000a00 */
[----:B----4-:R-:W-:Y:S01]  /*1c00*/  @!P2 IMAD R13, R19, R14, RZ ;  /* 0x0000000e130da224 */ /* 0x010fe200078e02ff */
[----:B------:R-:W-:Y:S01]  /*1c10*/  LEA R181, R4, UR4, 0x1 ;  /* 0x0000000404b57c11 */ /* 0x000fe2000f8e08ff */
[----:B------:R-:W-:Y:S01]  /*1c20*/  VIADD R19, R16, 0x30 ;  /* 0x0000003010137836 */ /* 0x000fe20000000000 */
[----:B------:R-:W-:Y:S01]  /*1c30*/  @!P5 MOV R34, 0x400 ;  /* 0x000004000022d802 */ /* 0x000fe20000000f00 */
[----:B------:R-:W-:Y:S01]  /*1c40*/  @!P2 IMAD R15, R28, R15, R13 ;  /* 0x0000000f1c0fa224 */ /* 0x000fe200078e020d */
[----:B------:R-:W-:Y:S01]  /*1c50*/  @!P2 MOV R39, 0x400 ;  /* 0x000004000027a802 */ /* 0x000fe20000000f00 */
[----:B------:R-:W4:Y:S01]  /*1c60*/  @!P4 LDC.64 R12, c[0x0][0x240] ;  /* 0x00009000ff0ccb82 */ /* 0x000f220000000a00 */
[----:B------:R-:W-:Y:S01]  /*1c70*/  ISETP.GE.AND P6, PT, R19, R173, PT ;  /* 0x000000ad1300720c */ /* 0x000fe20003fc6270 */
[----:B------:R-:W-:Y:S01]  /*1c80*/  @!P3 IMAD.IADD R30, R45, 0x1, R30 ;  /* 0x000000012d1eb824 */ /* 0x000fe200078e021e */
[----:B---3--:R-:W-:Y:S01]  /*1c90*/  @!P2 LEA R39, R22, R39, 0x18 ;  /* 0x000000271627a211 */ /* 0x008fe200078ec0ff */
[----:B------:R-:W-:Y:S01]  /*1ca0*/  @!P2 IMAD.MOV.U32 R48, RZ, RZ, R38 ;  /* 0x000000ffff30a224 */ /* 0x000fe200078e0026 */
[----:B------:R-:W-:Y:S01]  /*1cb0*/  LOP3.LUT R171, R171, 0x1c0, RZ, 0xc0, !PT ;  /* 0x000001c0abab7812 */ /* 0x000fe200078ec0ff */
[----:B------:R-:W-:Y:S01]  /*1cc0*/  IMAD.WIDE.U32 R134, R16, R124, R32 ;  /* 0x0000007c10867225 */ /* 0x000fe200078e0020 */
[----:B--2---:R-:W-:-:S03]  /*1cd0*/  @!P3 LEA R46, P1, R44, R10, 0x1 ;  /* 0x0000000a2c2eb211 */ /* 0x004fc600078208ff */
[----:B------:R-:W-:Y:S01]  /*1ce0*/  @!P2 IMAD.WIDE.U32 R48, R28, R14, R48 ;  /* 0x0000000e1c30a225 */ /* 0x000fe200078e0030 */
[----:B------:R-:W-:-:S03]  /*1cf0*/  @!P3 LEA.HI.X R47, R44, R11, R30, 0x1, P1 ;  /* 0x0000000b2c2fb211 */ /* 0x000fc600008f0c1e */
[----:B------:R-:W-:Y:S01]  /*1d00*/  @!P2 IMAD.IADD R14, R49, 0x1, R15 ;  /* 0x00000001310ea824 */ /* 0x000fe200078e020f */
[----:B------:R-:W2:Y:S01]  /*1d10*/  @!P6 LDC.64 R10, c[0x0][0x240] ;  /* 0x00009000ff0aeb82 */ /* 0x000ea20000000a00 */
[----:B------:R-:W-:Y:S01]  /*1d20*/  @!P2 LEA R44, P1, R48, R8, 0x1 ;  /* 0x00000008302ca211 */ /* 0x000fe200078208ff */
[----:B------:R-:W-:Y:S01]  /*1d30*/  @!P6 IMAD.MOV.U32 R42, RZ, RZ, R38 ;  /* 0x000000ffff2ae224 */ /* 0x000fe200078e0026 */
[----:B------:R-:W-:Y:S01]  /*1d40*/  @!PT LDS RZ, [RZ] ;  /* 0x00000000fffff984 */ /* 0x000fe20000000800 */
[----:B------:R-:W-:Y:S01]  /*1d50*/  @!PT LDS RZ, [RZ] ;  /* 0x00000000fffff984 */ /* 0x000fe20000000800 */
[----:B------:R-:W-:Y:S01]  /*1d60*/  @!PT LDS RZ, [RZ] ;  /* 0x00000000fffff984 */ /* 0x000fe20000000800 */
[----:B------:R3:W-:Y:S01]  /*1d70*/  @!P3 LDGSTS.E.BYPASS.LTC128B.128 [R181], desc[UR14][R46.64] ;  /* 0x000000002eb5bfae */ /* 0x0007e2000b901d4e */
[----:B------:R-:W-:Y:S01]  /*1d80*/  @!P4 IADD3 R36, P3, R40, 0x20, RZ ;  /* 0x000000202824c810 */ /* 0x000fe20007f7e0ff */
[----:B------:R-:W-:Y:S01]  /*1d90*/  @!P2 IMAD R39, R4, 0x2, R39 ;  /* 0x000000020427a824 */ /* 0x000fe200078e0227 */
[----:B------:R-:W-:Y:S01]  /*1da0*/  @!P2 LEA.HI.X R45, R48, R9, R14, 0x1, P1 ;  /* 0x00000009302da211 */ /* 0x000fe200008f0c0e */
[----:B------:R-:W4:Y:S01]  /*1db0*/  @!P6 S2R R30, SR_CgaCtaId ;  /* 0x00000000001ee919 */ /* 0x000f220000008800 */
[----:B------:R-:W-:Y:S01]  /*1dc0*/  @!P4 MOV R8, 0x400 ;  /* 0x000004000008c802 */ /* 0x000fe20000000f00 */
[----:B------:R-:W4:Y:S01]  /*1dd0*/  @!P4 LDC.64 R14, c[0x0][0x210] ;  /* 0x00008400ff0ecb82 */ /* 0x000f220000000a00 */
[----:B------:R-:W-:Y:S01]  /*1de0*/  @!P4 IADD3.X R9, RZ, R41, RZ, P3, !PT ;  /* 0x00000029ff09c210 */ /* 0x000fe20001ffe4ff */
[----:B------:R4:W-:Y:S01]  /*1df0*/  @!P2 LDGSTS.E.BYPASS.LTC128B.128 [R39+0x800], desc[UR14][R44.64] ;  /* 0x008000002c27afae */ /* 0x0009e2000b901d4e */
[----:B------:R-:W-:Y:S01]  /*1e00*/  ISETP.GE.AND P3, PT, R7, R0, PT ;  /* 0x000000000700720c */ /* 0x000fe20003f66270 */
[----:B------:R-:W-:Y:S01]  /*1e10*/  IMAD R23, R23, UR6, RZ ;  /* 0x0000000617177c24 */ /* 0x000fe2000f8e02ff */
[----:B-1----:R-:W-:Y:S01]  /*1e20*/  @!P4 LEA R37, R37, R8, 0x18 ;  /* 0x000000082525c211 */ /* 0x002fe200078ec0ff */
[----:B------:R-:W-:Y:S01]  /*1e30*/  IMAD.WIDE.U32 R20, R18, UR6, R20 ;  /* 0x0000000612147c25 */ /* 0x000fe2000f8e0014 */
[----:B------:R-:W-:-:S02]  /*1e40*/  @!P5 LEA R31, R31, R34, 0x18 ;  /* 0x000000221f1fd211 */ /* 0x000fc400078ec0ff */
[----:B------:R-:W-:Y:S01]  /*1e50*/  @!P6 IADD3 R34, P1, R40, 0x30, RZ ;  /* 0x000000302822e810 */ /* 0x000fe20007f3e0ff */
[----:B------:R-:W-:Y:S02]  /*1e60*/  @!P4 IMAD R37, R4, 0x2, R37 ;  /* 0x000000020425c824 */ /* 0x000fe400078e0225 */
[----:B------:R-:W-:Y:S01]  /*1e70*/  IMAD R23, R18, UR7, R23 ;  /* 0x0000000712177c24 */ /* 0x000fe2000f8e0217 */
[----:B------:R-:W-:Y:S01]  /*1e80*/  ULDC.64 UR6, c[0x0][0x220] ;  /* 0x0000880000067ab9 */ /* 0x000fe20000000a00 */
[----:B------:R-:W-:Y:S01]  /*1e90*/  @!P6 IMAD.X R41, RZ, RZ, R41, P1 ;  /* 0x000000ffff29e224 */ /* 0x000fe200008e0629 */
[----:B------:R-:W-:Y:S01]  /*1ea0*/  IADD3 R22, P1, R16, R35, RZ ;  /* 0x0000002310167210 */ /* 0x000fe20007f3e0ff */
[----:B------:R-:W1:Y:S01]  /*1eb0*/  @!P3 S2R R28, SR_CgaCtaId ;  /* 0x00000000001cb919 */ /* 0x000e620000008800 */
[----:B------:R-:W-:Y:S01]  /*1ec0*/  IMAD R35, R17, R124, RZ ;  /* 0x0000007c11237224 */ /* 0x000fe200078e02ff */
[----:B------:R-:W-:Y:S01]  /*1ed0*/  IADD3 R21, R21, R23, RZ ;  /* 0x0000001715157210 */ /* 0x000fe20007ffe0ff */
[----:B--2---:R-:W-:Y:S01]  /*1ee0*/  @!P6 IMAD R41, R41, R10, RZ ;  /* 0x0000000a2929e224 */ /* 0x004fe200078e02ff */
[----:B------:R-:W-:Y:S01]  /*1ef0*/  IADD3.X R29, R17, R29, RZ, P1, !PT ;  /* 0x0000001d111d7210 */ /* 0x000fe20000ffe4ff */
[----:B---3--:R-:W-:Y:S01]  /*1f00*/  @!P4 IMAD.MOV.U32 R47, RZ, RZ, R43 ;  /* 0x000000ffff2fc224 */ /* 0x008fe200078e002b */
[----:B------:R-:W-:Y:S01]  /*1f10*/  @!P4 MOV R46, R38 ;  /* 0x00000026002ec202 */ /* 0x000fe20000000f00 */
[----:B----4-:R-:W-:Y:S01]  /*1f20*/  @!P4 IMAD R38, R9, R12, RZ ;  /* 0x0000000c0926c224 */ /* 0x010fe200078e02ff */
[----:B------:R-:W-:Y:S01]  /*1f30*/  ISETP.GE.AND P1, PT, R3, R0, PT ;  /* 0x000000000300720c */ /* 0x000fe20003f26270 */
[----:B------:R-:W2:Y:S01]  /*1f40*/  @!P6 LDC.64 R8, c[0x0][0x210] ;  /* 0x00008400ff08eb82 */ /* 0x000ea20000000a00 */
[----:B------:R-:W-:-:S02]  /*1f50*/  @!P6 IMAD R17, R34, R11, R41 ;  /* 0x0000000b2211e224 */ /* 0x000fc400078e0229 */
[C---:B------:R-:W-:Y:S01]  /*1f60*/  @!P4 IMAD R38, R36.reuse, R13, R38 ;  /* 0x0000000d2426c224 */ /* 0x040fe200078e0226 */
[----:B------:R-:W-:Y:S01]  /*1f70*/  @!P3 MOV R39, 0x400 ;  /* 0x000004000027b802 */ /* 0x000fe20000000f00 */
[----:B------:R-:W-:-:S03]  /*1f80*/  @!P4 IMAD.WIDE.U32 R46, R36, R12, R46 ;  /* 0x0000000c242ec225 */ /* 0x000fc600078e002e */
[----:B------:R-:W3:Y:S01]  /*1f90*/  @!P5 LDC.64 R12, c[0x0][0x218] ;  /* 0x00008600ff0cdb82 */ /* 0x000ee20000000a00 */
[----:B------:R-:W-:Y:S01]  /*1fa0*/  @!P6 IMAD.WIDE.U32 R42, R34, R10, R42 ;  /* 0x0000000a222ae225 */ /* 0x000fe200078e002a */
[----:B------:R-:W-:-:S03]  /*1fb0*/  @!P4 LEA R14, P2, R46, R14, 0x1 ;  /* 0x0000000e2e0ec211 */ /* 0x000fc600078408ff */
[----:B------:R-:W-:Y:S02]  /*1fc0*/  @!P4 IMAD.IADD R38, R47, 0x1, R38 ;  /* 0x000000012f26c824 */ /* 0x000fe400078e0226 */
[----:B------:R-:W-:Y:S01]  /*1fd0*/  @!P6 IMAD.IADD R17, R43, 0x1, R17 ;  /* 0x000000012b11e824 */ /* 0x000fe200078e0211 */
[----:B------:R-:W4:Y:S01]  /*1fe0*/  @!P3 LDC.64 R10, c[0x0][0x218] ;  /* 0x00008600ff0abb82 */ /* 0x000f220000000a00 */
[----:B------:R-:W-:Y:S01]  /*1ff0*/  IMAD R101, R16, R125, R35 ;  /* 0x0000007d10657224 */ /* 0x000fe200078e0223 */
[----:B------:R-:W-:Y:S01]  /*2000*/  @!P4 LEA.HI.X R15, R46, R15, R38, 0x1, P2 ;  /* 0x0000000f2e0fc211 */ /* 0x000fe200010f0c26 */
[-C--:B------:R-:W-:Y:S01]  /*2010*/  IMAD R29, R29, R132.reuse, RZ ;  /* 0x000000841d1d7224 */ /* 0x080fe200078e02ff */
[----:B------:R-:W-:Y:S01]  /*2020*/  @!P6 MOV R35, 0x400 ;  /* 0x000004000023e802 */ /* 0x000fe20000000f00 */
[----:B------:R-:W-:Y:S01]  /*2030*/  IMAD.WIDE.U32 R20, R22, R132, R20 ;  /* 0x0000008416147225 */ /* 0x000fe200078e0014 */
[----:B------:R-:W-:Y:S01]  /*2040*/  IADD3 R101, R135, R101, RZ ;  /* 0x0000006587657210 */ /* 0x000fe20007ffe0ff */
[----:B------:R4:W-:Y:S01]  /*2050*/  @!P4 LDGSTS.E.BYPASS.LTC128B.128 [R37+0x1000], desc[UR14][R14.64] ;  /* 0x010000000e25cfae */ /* 0x0009e2000b901d4e */
[----:B--2---:R-:W-:Y:S01]  /*2060*/  @!P6 LEA R32, P2, R42, R8, 0x1 ;  /* 0x000000082a20e211 */ /* 0x004fe200078408ff */
[----:B------:R-:W-:Y:S01]  /*2070*/  IMAD R29, R22, R133, R29 ;  /* 0x00000085161d7224 */ /* 0x000fe200078e021d */
[----:B------:R-:W-:Y:S01]  /*2080*/  @!P6 LEA R35, R30, R35, 0x18 ;  /* 0x000000231e23e211 */ /* 0x000fe200078ec0ff */
[----:B------:R-:W-:Y:S01]  /*2090*/  IMAD.SHL.U32 R30, R125, 0x20, RZ ;  /* 0x000000207d1e7824 */ /* 0x000fe200078e00ff */
[----:B------:R-:W-:Y:S01]  /*20a0*/  @!P6 LEA.HI.X R33, R42, R9, R17, 0x1, P2 ;  /* 0x000000092a21e211 */ /* 0x000fe200010f0c11 */
[----:B------:R-:W-:Y:S01]  /*20b0*/  IMAD.WIDE.U32 R42, R124, 0x20, RZ ;  /* 0x000000207c2a7825 */ /* 0x000fe200078e00ff */
[----:B------:R-:W2:Y:S01]  /*20c0*/  @!P1 LDC.64 R8, c[0x0][0x218] ;  /* 0x00008600ff089b82 */ /* 0x000ea20000000a00 */
[----:B-1----:R-:W-:-:S02]  /*20d0*/  @!P3 LEA R39, R28, R39, 0x18 ;  /* 0x000000271c27b211 */ /* 0x002fc400078ec0ff */
[C---:B---3--:R-:W-:Y:S01]  /*20e0*/  @!P5 LEA R40, P4, R134.reuse, R12, 0x1 ;  /* 0x0000000c8628d211 */ /* 0x048fe200078808ff */
[----:B------:R-:W-:Y:S01]  /*20f0*/  IMAD.IADD R29, R21, 0x1, R29 ;  /* 0x00000001151d7824 */ /* 0x000fe200078e021d */
[----:B------:R-:W-:Y:S01]  /*2100*/  @!P1 IADD3 R12, P2, R134, R42, RZ ;  /* 0x0000002a860c9210 */ /* 0x000fe20007f5e0ff */
[----:B------:R-:W-:Y:S01]  /*2110*/  @!P3 IMAD R45, R4, 0x2, R39 ;  /* 0x00000002042db824 */ /* 0x000fe200078e0227 */
[----:B------:R-:W-:Y:S02]  /*2120*/  @!P5 LEA.HI.X R41, R134, R13, R101, 0x1, P4 ;  /* 0x0000000d8629d211 */ /* 0x000fe400020f0c65 */
[----:B------:R-:W-:Y:S02]  /*2130*/  @!P3 LEA R17, P4, R124, R134, 0x4 ;  /* 0x000000867c11b211 */ /* 0x000fe400078820ff */
[----:B------:R-:W-:Y:S02]  /*2140*/  @!P1 IADD3.X R13, R101, R43, R30, P2, !PT ;  /* 0x0000002b650d9210 */ /* 0x000fe400017fe41e */
[----:B----4-:R-:W-:-:S02]  /*2150*/  @!P3 LEA R42, P2, R17, R10, 0x1 ;  /* 0x0000000a112ab211 */ /* 0x010fc400078408ff */
[----:B------:R-:W-:Y:S02]  /*2160*/  @!P6 LEA R35, R4, R35, 0x1 ;  /* 0x000000230423e211 */ /* 0x000fe400078e08ff */
[----:B------:R-:W-:Y:S02]  /*2170*/  @!P1 MOV R28, 0x400 ;  /* 0x00000400001c9802 */ /* 0x000fe40000000f00 */
[----:B------:R-:W-:Y:S01]  /*2180*/  @!P3 LEA.HI.X R14, R124, R101, R125, 0x4, P4 ;  /* 0x000000657c0eb211 */ /* 0x000fe200020f247d */
[----:B------:R-:W-:Y:S01]  /*2190*/  @!P5 IMAD R15, R4, 0x2, R31 ;  /* 0x00000002040fd824 */ /* 0x000fe200078e021f */
[----:B------:R1:W-:Y:S01]  /*21a0*/  @!P6 LDGSTS.E.BYPASS.LTC128B.128 [R35+0x1800], desc[UR14][R32.64] ;  /* 0x018000002023efae */ /* 0x0003e2000b901d4e */
[C---:B------:R-:W-:Y:S01]  /*21b0*/  VIADD R31, R16.reuse, 0x40 ;  /* 0x00000040101f7836 */ /* 0x040fe20000000000 */
[----:B------:R-:W-:Y:S02]  /*21c0*/  @!P3 LEA.HI.X R43, R17, R11, R14, 0x1, P2 ;  /* 0x0000000b112bb211 */ /* 0x000fe400010f0c0e */
[----:B------:R-:W-:Y:S01]  /*21d0*/  IADD3 R17, R16, 0x50, RZ ;  /* 0x0000005010117810 */ /* 0x000fe20007ffe0ff */
[----:B------:R-:W-:Y:S01]  /*21e0*/  @!P5 LDGSTS.E.BYPASS.LTC128B.128 [R15+0x2000], desc[UR14][R40.64] ;  /* 0x02000000280fdfae */ /* 0x000fe2000b901d4e */
[----:B------:R-:W-:-:S02]  /*21f0*/  ISETP.GE.AND P2, PT, R19, R0, PT ;  /* 0x000000001300720c */ /* 0x000fc40003f46270 */
[----:B------:R-:W-:Y:S01]  /*2200*/  ISETP.GE.AND P5, PT, R17, R0, PT ;  /* 0x000000001100720c */ /* 0x000fe20003fa6270 */
[----:B------:R3:W-:Y:S01]  /*2210*/  @!P3 LDGSTS.E.BYPASS.LTC128B.128 [R45+0x2800], desc[UR14][R42.64] ;  /* 0x028000002a2dbfae */ /* 0x0007e2000b901d4e */
[C---:B--2---:R-:W-:Y:S02]  /*2220*/  @!P1 LEA R50, P3, R12.reuse, R8, 0x1 ;  /* 0x000000080c329211 */ /* 0x044fe400078608ff */
[----:B------:R-:W-:Y:S02]  /*2230*/  ISETP.GE.AND P6, PT, R31, R0, PT ;  /* 0x000000001f00720c */ /* 0x000fe40003fc6270 */
[----:B------:R-:W-:Y:S02]  /*2240*/  @!P1 LEA.HI.X R51, R12, R9, R13, 0x1, P3 ;  /* 0x000000090c339211 */ /* 0x000fe400018f0c0d */
[----:B------:R-:W2:Y:S03]  /*2250*/  @!P1 S2R R13, SR_CgaCtaId ;  /* 0x00000000000d9919 */ /* 0x000ea60000008800 */
[----:B------:R-:W4:Y:S01]  /*2260*/  @!P2 LDC.64 R8, c[0x0][0x218] ;  /* 0x00008600ff08ab82 */ /* 0x000f220000000a00 */
[----:B------:R-:W2:Y:S01]  /*2270*/  @!P2 S2R R11, SR_CgaCtaId ;  /* 0x00000000000ba919 */ /* 0x000ea20000008800 */
[----:B------:R-:W-:Y:S01]  /*2280*/  @!P2 MOV R14, 0x400 ;  /* 0x00000400000ea802 */ /* 0x000fe20000000f00 */
[----:B------:R-:W-:Y:S01]  /*2290*/  @!P2 IMAD.MOV.U32 R100, RZ, RZ, R134 ;  /* 0x000000ffff64a224 */ /* 0x000fe200078e0086 */
[----:B------:R-:W-:Y:S01]  /*22a0*/  @!P5 MOV R10, 0x400 ;  /* 0x00000400000ad802 */ /* 0x000fe20000000f00 */
[----:B------:R-:W2:Y:S01]  /*22b0*/  @!P5 S2R R37, SR_CgaCtaId ;  /* 0x000000000025d919 */ /* 0x000ea20000008800 */
[----:B------:R-:W-:Y:S01]  /*22c0*/  @!P6 MOV R12, 0x400 ;  /* 0x00000400000ce802 */ /* 0x000fe20000000f00 */
[----:B------:R-:W-:Y:S01]  /*22d0*/  @!P5 IMAD R18, R125, 0x50, RZ ;  /* 0x000000507d12d824 */ /* 0x000fe200078e02ff */
[C---:B-1----:R-:W-:Y:S01]  /*22e0*/  IADD3 R33, R16.reuse, 0x70, RZ ;  /* 0x0000007010217810 */ /* 0x042fe20007ffe0ff */
[----:B------:R-:W-:Y:S01]  /*22f0*/  VIADD R35, R16, 0x60 ;  /* 0x0000006010237836 */ /* 0x000fe20000000000 */
[----:B------:R-:W1:Y:S01]  /*2300*/  @!P6 S2R R39, SR_CgaCtaId ;  /* 0x000000000027e919 */ /* 0x000e620000008800 */
[----:B------:R-:W-:-:S02]  /*2310*/  @!P5 MOV R135, R101 ;  /* 0x000000650087d202 */ /* 0x000fc40000000f00 */
[-C--:B------:R-:W-:Y:S02]  /*2320*/  ISETP.GE.AND P3, PT, R33, R0.reuse, PT ;  /* 0x000000002100720c */ /* 0x080fe40003f66270 */
[----:B------:R-:W-:Y:S01]  /*2330*/  ISETP.GE.AND P4, PT, R35, R0, PT ;  /* 0x000000002300720c */ /* 0x000fe20003f86270 */
[----:B---3--:R-:W-:-:S10]  /*2340*/  @!P2 IMAD.WIDE.U32 R44, R124, 0x30, R100 ;  /* 0x000000307c2ca825 */ /* 0x008fd400078e0064 */
[----:B------:R-:W3:Y:S02]  /*2350*/  @!P3 S2R R41, SR_CgaCtaId ;  /* 0x000000000029b919 */ /* 0x000ee40000008800 */
[----:B------:R-:W-:Y:S01]  /*2360*/  @!P4 IMAD.MOV.U32 R100, RZ, RZ, R134 ;  /* 0x000000ffff64c224 */ /* 0x000fe200078e0086 */
[----:B--2---:R-:W-:Y:S01]  /*2370*/  @!P1 LEA R13, R13, R28, 0x18 ;  /* 0x0000001c0d0d9211 */ /* 0x004fe200078ec0ff */
[----:B------:R-:W2:Y:S01]  /*2380*/  @!P4 S2R R43, SR_CgaCtaId ;  /* 0x00000000002bc919 */ /* 0x000ea20000008800 */
[----:B------:R-:W-:Y:S02]  /*2390*/  @!P4 MOV R28, 0x400 ;  /* 0x00000400001cc802 */ /* 0x000fe40000000f00 */
[----:B------:R-:W-:Y:S01]  /*23a0*/  @!P2 LEA R11, R11, R14, 0x18 ;  /* 0x0000000e0b0ba211 */ /* 0x000fe200078ec0ff */
[----:B------:R-:W-:Y:S01]  /*23b0*/  @!P1 IMAD R13, R4, 0x2, R13 ;  /* 0x00000002040d9824 */ /* 0x000fe200078e020d */
[----:B------:R-:W2:Y:S01]  /*23c0*/  @!P6 LDC.64 R14, c[0x0][0x218] ;  /* 0x00008600ff0eeb82 */ /* 0x000ea20000000a00 */
[----:B------:R-:W-:Y:S01]  /*23d0*/  @!P5 LEA R37, R37, R10, 0x18 ;  /* 0x0000000a2525d211 */ /* 0x000fe200078ec0ff */
[----:B------:R-:W-:-:S02]  /*23e0*/  @!P2 IMAD R10, R125, 0x30, RZ ;  /* 0x000000307d0aa824 */ /* 0x000fc400078e02ff */
[----:B------:R2:W-:Y:S01]  /*23f0*/  @!P1 LDGSTS.E.BYPASS.LTC128B.128 [R13+0x3000], desc[UR14][R50.64] ;  /* 0x03000000320d9fae */ /* 0x0005e2000b901d4e */
[----:B----4-:R-:W-:Y:S01]  /*2400*/  @!P2 LEA R46, P1, R44, R8, 0x1 ;  /* 0x000000082c2ea211 */ /* 0x010fe200078208ff */
[C---:B------:R-:W-:Y:S01]  /*2410*/  @!P2 IMAD R49, R4.reuse, 0x2, R11 ;  /* 0x000000020431a824 */ /* 0x040fe200078e020b */
[----:B-1----:R-:W-:Y:S01]  /*2420*/  @!P6 LEA R39, R39, R12, 0x18 ;  /* 0x0000000c2727e211 */ /* 0x002fe200078ec0ff */
[C---:B------:R-:W-:Y:S01]  /*2430*/  @!P5 IMAD R37, R4.reuse, 0x2, R37 ;  /* 0x000000020425d824 */ /* 0x040fe200078e0225 */
[----:B------:R-:W-:Y:S02]  /*2440*/  @!P2 IADD3 R10, R45, R10, RZ ;  /* 0x0000000a2d0aa210 */ /* 0x000fe40007ffe0ff */
[----:B------:R-:W-:Y:S01]  /*2450*/  @!P3 MOV R12, 0x400 ;  /* 0x00000400000cb802 */ /* 0x000fe20000000f00 */
[----:B------:R-:W-:Y:S01]  /*2460*/  @!P6 IMAD R39, R4, 0x2, R39 ;  /* 0x000000020427e824 */ /* 0x000fe200078e0227 */
[----:B------:R-:W-:Y:S02]  /*2470*/  @!P2 LEA.HI.X R47, R44, R9, R10, 0x1, P1 ;  /* 0x000000092c2fa211 */ /* 0x000fe400008f0c0a */
[----:B------:R-:W1:Y:S01]  /*2480*/  @!P4 LDC.64 R10, c[0x0][0x218] ;  /* 0x00008600ff0acb82 */ /* 0x000e620000000a00 */
[----:B------:R-:W-:-:S02]  /*2490*/  @!P6 LEA R45, P1, R124, R134, 0x6 ;  /* 0x000000867c2de211 */ /* 0x000fc400078230ff */
[----:B------:R4:W-:Y:S01]  /*24a0*/  @!P2 LDGSTS.E.BYPASS.LTC128B.128 [R49+0x3800], desc[UR14][R46.64] ;  /* 0x038000002e31afae */ /* 0x0009e2000b901d4e */
[----:B---3--:R-:W-:-:S04]  /*24b0*/  @!P3 LEA R41, R41, R12, 0x18 ;  /* 0x0000000c2929b211 */ /* 0x008fc800078ec0ff */
[----:B------:R-:W3:Y:S01]  /*24c0*/  @!P3 LDC.64 R8, c[0x0][0x218] ;  /* 0x00008600ff08bb82 */ /* 0x000ee20000000a00 */
[----:B--2---:R-:W-:Y:S01]  /*24d0*/  @!P4 LEA R43, R43, R28, 0x18 ;  /* 0x0000001c2b2bc211 */ /* 0x004fe200078ec0ff */
[----:B------:R-:W-:Y:S01]  /*24e0*/  @!P3 IMAD R41, R4, 0x2, R41 ;  /* 0x000000020429b824 */ /* 0x000fe200078e0229 */
[----:B------:R-:W-:Y:S02]  /*24f0*/  @!P6 LEA.HI.X R28, R124, R101, R125, 0x6, P1 ;  /* 0x000000657c1ce211 */ /* 0x000fe400008f347d */
[----:B------:R-:W-:-:S03]  /*2500*/  @!P6 LEA R44, P1, R45, R14, 0x1 ;  /* 0x0000000e2d2ce211 */ /* 0x000fc600078208ff */
[----:B------:R-:W2:Y:S01]  /*2510*/  @!P5 LDC.64 R12, c[0x0][0x218] ;  /* 0x00008600ff0cdb82 */ /* 0x000ea20000000a00 */
[----:B------:R-:W-:Y:S01]  /*2520*/  @!P3 IMAD R14, R125, 0x70, RZ ;  /* 0x000000707d0eb824 */ /* 0x000fe200078e02ff */
[----:B------:R-:W-:Y:S02]  /*2530*/  @!P4 LEA R43, R4, R43, 0x1 ;  /* 0x0000002b042bc211 */ /* 0x000fe400078e08ff */
[----:B------:R-:W-:Y:S01]  /*2540*/  @!P6 LEA.HI.X R45, R45, R15, R28, 0x1, P1 ;  /* 0x0000000f2d2de211 */ /* 0x000fe200008f0c1c */
[----:B------:R-:W-:Y:S01]  /*2550*/  @!P4 IMAD R15, R125, 0x60, RZ ;  /* 0x000000607d0fc824 */ /* 0x000fe200078e02ff */
[----:B------:R-:W-:-:S03]  /*2560*/  SHF.L.U32 R4, R133, 0x5, RZ ;  /* 0x0000000585047819 */ /* 0x000fc600000006ff */
[----:B------:R-:W-:Y:S01]  /*2570*/  @!P6 LDGSTS.E.BYPASS.LTC128B.128 [R39+0x4000], desc[UR14][R44.64] ;  /* 0x040000002c27efae */ /* 0x000fe2000b901d4e */
[----:B------:R-:W-:Y:S01]  /*2580*/  ISETP.GE.AND P6, PT, R19, R0, PT ;  /* 0x000000001300720c */ /* 0x000fe20003fc6270 */
[----:B----4-:R-:W-:Y:S01]  /*2590*/  @!P4 IMAD.WIDE.U32 R46, R124, 0x60, R100 ;  /* 0x000000607c2ec825 */ /* 0x010fe200078e0064 */
[----:B------:R-:W-:-:S03]  /*25a0*/  @!P3 MOV R100, R134 ;  /* 0x000000860064b202 */ /* 0x000fc60000000f00 */
[----:B------:R-:W-:Y:S01]  /*25b0*/  @!P5 IMAD.WIDE.U32 R48, R124, 0x50, R134 ;  /* 0x000000507c30d825 */ /* 0x000fe200078e0086 */
[----:B-1----:R-:W-:-:S03]  /*25c0*/  @!P4 LEA R10, P1, R46, R10, 0x1 ;  /* 0x0000000a2e0ac211 */ /* 0x002fc600078208ff */
[----:B------:R-:W-:Y:S02]  /*25d0*/  @!P4 IMAD.IADD R28, R47, 0x1, R15 ;  /* 0x000000012f1cc824 */ /* 0x000fe400078e020f */
[----:B------:R-:W-:Y:S01]  /*25e0*/  @!P3 IMAD.WIDE.U32 R50, R124, 0x70, R100 ;  /* 0x000000707c32b825 */ /* 0x000fe200078e0064 */
[----:B--2---:R-:W-:Y:S02]  /*25f0*/  @!P5 LEA R12, P2, R48, R12, 0x1 ;  /* 0x0000000c300cd211 */ /* 0x004fe400078408ff */
[----:B------:R-:W-:Y:S01]  /*2600*/  @!P4 LEA.HI.X R11, R46, R11, R28, 0x1, P1 ;  /* 0x0000000b2e0bc211 */ /* 0x000fe200008f0c1c */
[----:B------:R-:W-:Y:S01]  /*2610*/  @!P5 IMAD.IADD R18, R49, 0x1, R18 ;  /* 0x000000013112d824 */ /* 0x000fe200078e0212 */
[----:B---3--:R-:W-:Y:S01]  /*2620*/  @!P3 LEA R8, P1, R50, R8, 0x1 ;  /* 0x000000083208b211 */ /* 0x008fe200078208ff */
[----:B------:R-:W-:-:S03]  /*2630*/  @!P3 IMAD.IADD R14, R51, 0x1, R14 ;  /* 0x00000001330eb824 */ /* 0x000fc600078e020e */
[----:B------:R-:W-:Y:S02]  /*2640*/  @!P5 LEA.HI.X R13, R48, R13, R18, 0x1, P2 ;  /* 0x0000000d300dd211 */ /* 0x000fe400010f0c12 */
[----:B------:R-:W-:Y:S02]  /*2650*/  @!P3 LEA.HI.X R9, R50, R9, R14, 0x1, P1 ;  /* 0x000000093209b211 */ /* 0x000fe400008f0c0e */
[CC--:B------:R-:W-:Y:S01]  /*2660*/  ISETP.GE.AND P2, PT, R16.reuse, R0.reuse, PT ;  /* 0x000000001000720c */ /* 0x0c0fe20003f46270 */
        /* <DEDUP_REMOVED lines=9> */
[----:B------:R-:W-:Y:S02]  /*2700*/  LEA.HI.X R175, R20, UR7, R29, 0x1, P3 ;  /* 0x0000000714af7c11 */ /* 0x000fe400098f0c1d */
[----:B------:R-:W-:Y:S02]  /*2710*/  ISETP.GE.AND P3, PT, R35, R0, PT ;  /* 0x000000002300720c */ /* 0x000fe40003f66270 */
[----:B------:R-:W-:Y:S01]  /*2720*/  @!P6 MOV R17, R175 ;  /* 0x000000af0011e202 */ /* 0x000fe20000000f00 */
[----:B------:R-:W-:Y:S02]  /*2730*/  @!P2 IMAD.MOV.U32 R177, RZ, RZ, R175 ;  /* 0x000000ffffb1a224 */ /* 0x000fe400078e00af */
[----:B-1----:R-:W-:Y:S01]  /*2740*/  IMAD.WIDE.U32 R12, R132, 0x20, RZ ;  /* 0x00000020840c7825 */ /* 0x002fe200078e00ff */
        /* <DEDUP_REMOVED lines=12> */
[----:B------:R-:W-:Y:S02]  /*2810*/  LEA.HI R7, R10, R3, RZ, 0x3 ;  /* 0x000000030a077211 */ /* 0x000fe400078f18ff */
[----:B------:R-:W-:Y:S01]  /*2820*/  LOP3.LUT R77, R77, 0xffffffe0, RZ, 0xc0, !PT ;  /* 0xffffffe04d4d7812 */ /* 0x000fe200078ec0ff */
[----:B------:R-:W-:Y:S01]  /*2830*/  IMAD.IADD R8, R8, 0x1, -R9 ;  /* 0x0000000108087824 */ /* 0x000fe200078e0a09 */
[C---:B------:R-:W-:Y:S01]  /*2840*/  LOP3.LUT R10, R7.reuse, 0xfffffff8, RZ, 0xc0, !PT ;  /* 0xfffffff8070a7812 */ /* 0x040fe200078ec0ff */
[----:B------:R-:W-:Y:S01]  /*2850*/  IMAD.SHL.U32 R7, R7, 0x40, RZ ;  /* 0x0000004007077824 */ /* 0x000fe200078e00ff */
[----:B------:R-:W-:Y:S01]  /*2860*/  IADD3 R178, -R77, R6, RZ ;  /* 0x000000064db27210 */ /* 0x000fe20007ffe1ff */
[----:B------:R-:W-:Y:S01]  /*2870*/  @!P4 IMAD R9, R133, 0xa0, RZ ;  /* 0x000000a08509c824 */ /* 0x000fe200078e02ff */
[----:B------:R-:W-:Y:S01]  /*2880*/  @P2 STS.128 [R181+0x6000], RZ ;  /* 0x006000ffb5002388 */ /* 0x000fe20000000c00 */
[----:B------:R-:W-:Y:S01]  /*2890*/  IMAD.IADD R3, R3, 0x1, -R10 ;  /* 0x0000000103037824 */ /* 0x000fe200078e0a0a */
[----:B------:R-:W-:Y:S01]  /*28a0*/  LOP3.LUT R7, R7, 0xfffffe00, RZ, 0xc0, !PT ;  /* 0xfffffe0007077812 */ /* 0x000fe200078ec0ff */
[C---:B------:R-:W-:Y:S01]  /*28b0*/  @!P6 IMAD R10, R133.reuse, 0x60, RZ ;  /* 0x00000060850ae824 */ /* 0x040fe200078e02ff */
[----:B------:R-:W-:Y:S01]  /*28c0*/  @!PT LDS RZ, [RZ] ;  /* 0x00000000fffff984 */ /* 0x000fe20000000800 */
[----:B------:R-:W-:Y:S01]  /*28d0*/  @!PT LDS RZ, [RZ] ;  /* 0x00000000fffff984 */ /* 0x000fe20000000800 */
[----:B------:R-:W-:Y:S01]  /*28e0*/  @!PT LDS RZ, [RZ] ;  /* 0x00000000fffff984 */ /* 0x000fe20000000800 */
[----:B------:R1:W-:Y:S01]  /*28f0*/  @!P2 LDGSTS.E.BYPASS.LTC128B.128 [R181+0x6000], desc[UR14][R176.64] ;  /* 0x06000000b0b5afae */ /* 0x0003e2000b901d4e */
[----:B------:R-:W-:Y:S01]  /*2900*/  @!P5 IADD3 R20, P2, R176, R12, RZ ;  /* 0x0000000cb014d210 */ /* 0x000fe20007f5e0ff */
[----:B------:R-:W-:-:S02]  /*2910*/  @!P3 IMAD R12, R133, 0xc0, RZ ;  /* 0x000000c0850cb824 */ /* 0x000fc400078e02ff */
[----:B------:R-:W-:Y:S01]  /*2920*/  @P5 STS.128 [R181+0x6800], RZ ;  /* 0x006800ffb5005388 */ /* 0x000fe20000000c00 */
[----:B------:R-:W-:Y:S01]  /*2930*/  @!P5 IADD3.X R21, R175, R13, R4, P2, !PT ;  /* 0x0000000daf15d210 */ /* 0x000fe200017fe404 */
[----:B------:R-:W-:Y:S01]  /*2940*/  IMAD.SHL.U32 R13, R8, 0x8, RZ ;  /* 0x00000008080d7824 */ /* 0x000fe200078e00ff */
[----:B------:R-:W-:Y:S01]  /*2950*/  LOP3.LUT R4, R171, 0x8, R16, 0xf8, !PT ;  /* 0x00000008ab047812 */ /* 0x000fe200078ef810 */
[----:B------:R-:W-:Y:S01]  /*2960*/  @!P6 IMAD.MOV.U32 R16, RZ, RZ, R176 ;  /* 0x000000ffff10e224 */ /* 0x000fe200078e00b0 */
[----:B------:R-:W-:Y:S01]  /*2970*/  SHF.R.U32.HI R171, RZ, 0x3, R171 ;  /* 0x00000003ffab7819 */ /* 0x000fe200000116ab */
[----:B------:R-:W-:Y:S01]  /*2980*/  @!PT LDS RZ, [RZ] ;  /* 0x00000000fffff984 */ /* 0x000fe20000000800 */
[----:B------:R-:W-:Y:S01]  /*2990*/  @!PT LDS RZ, [RZ] ;  /* 0x00000000fffff984 */ /* 0x000fe20000000800 */
[----:B------:R-:W-:Y:S01]  /*29a0*/  @!PT LDS RZ, [RZ] ;  /* 0x00000000fffff984 */ /* 0x000fe20000000800 */
[----:B------:R2:W-:Y:S01]  /*29b0*/  @!P5 LDGSTS.E.BYPASS.LTC128B.128 [R181+0x6800], desc[UR14][R20.64] ;  /* 0x0680000014b5dfae */ /* 0x0005e2000b901d4e */
[C---:B------:R-:W-:Y:S01]  /*29c0*/  @!P1 LEA R14, P5, R132.reuse, R176, 0x6 ;  /* 0x000000b0840e9211 */ /* 0x040fe200078a30ff */
[C---:B------:R-:W-:Y:S01]  /*29d0*/  @!P6 IMAD.WIDE.U32 R18, R132.reuse, 0x60, R16 ;  /* 0x000000608412e825 */ /* 0x040fe200078e0010 */
[-C--:B------:R-:W-:Y:S01]  /*29e0*/  ISETP.GE.AND P2, PT, R33, R0.reuse, PT ;  /* 0x000000002100720c */ /* 0x080fe20003f46270 */
[----:B------:R-:W-:Y:S01]  /*29f0*/  @P1 STS.128 [R181+0x7000], RZ ;  /* 0x007000ffb5001388 */ /* 0x000fe20000000c00 */
[----:B------:R-:W-:Y:S01]  /*2a00*/  @!P1 LEA.HI.X R15, R132, R175, R133, 0x6, P5 ;  /* 0x000000af840f9211 */ /* 0x000fe200028f3485 */
[----:B------:R-:W-:Y:S01]  /*2a10*/  @!P6 IMAD.IADD R11, R19, 0x1, R10 ;  /* 0x00000001130be824 */ /* 0x000fe200078e020a */
[----:B------:R-:W-:Y:S01]  /*2a20*/  ISETP.GE.AND P5, PT, R31, R0, PT ;  /* 0x000000001f00720c */ /* 0x000fe20003fa6270 */
[----:B------:R-:W-:Y:S01]  /*2a30*/  @!P6 IMAD.MOV.U32 R10, RZ, RZ, R18 ;  /* 0x000000ffff0ae224 */ /* 0x000fe200078e0012 */
[----:B------:R-:W-:Y:S01]  /*2a40*/  LOP3.LUT R171, R4, R171, RZ, 0x3c, !PT ;  /* 0x000000ab04ab7212 */ /* 0x000fe200078e3cff */
[----:B------:R-:W-:Y:S01]  /*2a50*/  @!PT LDS RZ, [RZ] ;  /* 0x00000000fffff984 */ /* 0x000fe20000000800 */
[----:B------:R-:W-:Y:S01]  /*2a60*/  @!PT LDS RZ, [RZ] ;  /* 0x00000000fffff984 */ /* 0x000fe20000000800 */
[----:B------:R-:W-:Y:S01]  /*2a70*/  @!PT LDS RZ, [RZ] ;  /* 0x00000000fffff984 */ /* 0x000fe20000000800 */
[----:B------:R3:W-:Y:S01]  /*2a80*/  @!P1 LDGSTS.E.BYPASS.LTC128B.128 [R181+0x7000], desc[UR14][R14.64] ;  /* 0x070000000eb59fae */ /* 0x0007e2000b901d4e */
[----:B------:R-:W-:-:S03]  /*2a90*/  SHF.L.U32 R4, R3, 0x6, RZ ;  /* 0x0000000603047819 */ /* 0x000fc600000006ff */
[----:B------:R-:W-:Y:S01]  /*2aa0*/  IMAD R171, R8, 0x200, R171 ;  /* 0x0000020008ab7824 */ /* 0x000fe200078e02ab */
[----:B------:R-:W-:Y:S01]  /*2ab0*/  LOP3.LUT R4, R4, 0x1c0, RZ, 0xc0, !PT ;  /* 0x000001c004047812 */ /* 0x000fe200078ec0ff */
[----:B------:R-:W-:Y:S01]  /*2ac0*/  @!P2 IMAD R0, R133, 0xe0, RZ ;  /* 0x000000e08500a824 */ /* 0x000fe200078e02ff */
[----:B------:R-:W-:Y:S01]  /*2ad0*/  @P6 STS.128 [R181+0x7800], RZ ;  /* 0x007800ffb5006388 */ /* 0x000fe20000000c00 */
[----:B-1----:R-:W-:Y:S01]  /*2ae0*/  @!P4 IMAD.MOV.U32 R177, RZ, RZ, R175 ;  /* 0x000000ffffb1c224 */ /* 0x002fe200078e00af */
[----:B------:R-:W-:Y:S02]  /*2af0*/  LOP3.LUT R13, R4, 0x8, R13, 0xf8, !PT ;  /* 0x00000008040d7812 */ /* 0x000fe400078ef80d */
[----:B------:R-:W-:Y:S01]  /*2b00*/  SHF.R.U32.HI R4, RZ, 0x3, R4 ;  /* 0x00000003ff047819 */ /* 0x000fe20000011604 */
[----:B------:R-:W-:Y:S01]  /*2b10*/  @!P4 IMAD.WIDE.U32 R16, R132, 0xa0, R176 ;  /* 0x000000a08410c825 */ /* 0x000fe200078e00b0 */
[----:B------:R-:W-:Y:S01]  /*2b20*/  @!PT LDS RZ, [RZ] ;  /* 0x00000000fffff984 */ /* 0x000fe20000000800 */
[----:B------:R-:W-:Y:S01]  /*2b30*/  @!PT LDS RZ, [RZ] ;  /* 0x00000000fffff984 */ /* 0x000fe20000000800 */
[----:B------:R-:W-:Y:S01]  /*2b40*/  @!PT LDS RZ, [RZ] ;  /* 0x00000000fffff984 */ /* 0x000fe20000000800 */
[----:B------:R-:W-:Y:S01]  /*2b50*/  @!P6 LDGSTS.E.BYPASS.LTC128B.128 [R181+0x7800], desc[UR14][R10.64] ;  /* 0x078000000ab5efae */ /* 0x000fe2000b901d4e */
[----:B------:R-:W-:-:S02]  /*2b60*/  LEA R171, R171, UR4, 0x1 ;  /* 0x00000004abab7c11 */ /* 0x000fc4000f8e08ff */
[----:B------:R-:W-:Y:S01]  /*2b70*/  @!P3 IMAD.MOV.U32 R177, RZ, RZ, R175 ;  /* 0x000000ffffb1b224 */ /* 0x000fe200078e00af */
[C---:B--2---:R-:W-:Y:S01]  /*2b80*/  @!P5 LEA R20, P1, R132.reuse, R176, 0x7 ;  /* 0x000000b08414d211 */ /* 0x044fe200078238ff */
[----:B------:R-:W-:Y:S01]  /*2b90*/  @P5 STS.128 [R181+0x8000], RZ ;  /* 0x008000ffb5005388 */ /* 0x000fe20000000c00 */
[----:B------:R-:W-:Y:S01]  /*2ba0*/  LOP3.LUT R4, R13, R4, RZ, 0x3c, !PT ;  /* 0x000000040d047212 */ /* 0x000fe200078e3cff */
[C---:B------:R-:W-:Y:S01]  /*2bb0*/  @!P3 IMAD.WIDE.U32 R18, R132.reuse, 0xc0, R176 ;  /* 0x000000c08412b825 */ /* 0x040fe200078e00b0 */
[----:B------:R-:W-:Y:S02]  /*2bc0*/  @!P5 LEA.HI.X R21, R132, R175, R133, 0x7, P1 ;  /* 0x000000af8415d211 */ /* 0x000fe400008f3c85 */
[----:B------:R-:W-:Y:S01]  /*2bd0*/  @!P4 IADD3 R9, R17, R9, RZ ;  /* 0x000000091109c210 */ /* 0x000fe20007ffe0ff */
[----:B------:R-:W-:Y:S01]  /*2be0*/  @!P2 IMAD.MOV.U32 R177, RZ, RZ, R175 ;  /* 0x000000ffffb1a224 */ /* 0x000fe200078e00af */
[----:B------:R-:W-:Y:S01]  /*2bf0*/  @!P4 MOV R8, R16 ;  /* 0x000000100008c202 */ /* 0x000fe20000000f00 */
[----:B------:R-:W-:Y:S01]  /*2c00*/  @!PT LDS RZ, [RZ] ;  /* 0x00000000fffff984 */ /* 0x000fe20000000800 */
[----:B------:R-:W-:Y:S01]  /*2c10*/  @!PT LDS RZ, [RZ] ;  /* 0x00000000fffff984 */ /* 0x000fe20000000800 */
[----:B------:R-:W-:Y:S01]  /*2c20*/  @!PT LDS RZ, [RZ] ;  /* 0x00000000fffff984 */ /* 0x000fe20000000800 */
[----:B------:R1:W-:Y:S01]  /*2c30*/  @!P5 LDGSTS.E.BYPASS.LTC128B.128 [R181+0x8000], desc[UR14][R20.64] ;  /* 0x0800000014b5dfae */ /* 0x0003e2000b901d4e */
[----:B---3--:R-:W-:Y:S01]  /*2c40*/  IMAD R15, R76, 0x400, R7 ;  /* 0x000004004c0f7824 */ /* 0x008fe200078e0207 */
[----:B------:R-:W-:Y:S01]  /*2c50*/  @!P3 IADD3 R13, R19, R12, RZ ;  /* 0x0000000c130db210 */ /* 0x000fe20007ffe0ff */
[----:B------:R-:W-:Y:S01]  /*2c60*/  @!P2 IMAD.WIDE.U32 R16, R132, 0xe0, R176 ;  /* 0x000000e08410a825 */ /* 0x000fe200078e00b0 */
[----:B------:R-:W-:Y:S01]  /*2c70*/  @!P3 MOV R12, R18 ;  /* 0x00000012000cb202 */ /* 0x000fe20000000f00 */
[----:B------:R-:W-:Y:S01]  /*2c80*/  @P4 STS.128 [R181+0x8800], RZ ;  /* 0x008800ffb5004388 */ /* 0x000fe20000000c00 */
[C---:B------:R-:W-:Y:S01]  /*2c90*/  IADD3 R172, R4.reuse, R15, RZ ;  /* 0x0000000f04ac7210 */ /* 0x040fe20007ffe0ff */
[----:B------:R-:W-:Y:S01]  /*2ca0*/  @!P2 IMAD.IADD R29, R17, 0x1, R0 ;  /* 0x00000001111da824 */ /* 0x000fe200078e0200 */
[----:B------:R-:W-:Y:S01]  /*2cb0*/  LOP3.LUT R166, R4, R7, RZ, 0xfc, !PT ;  /* 0x0000000704a67212 */ /* 0x000fe200078efcff */
[----:B------:R-:W-:Y:S01]  /*2cc0*/  @!P2 IMAD.MOV.U32 R28, RZ, RZ, R16 ;  /* 0x000000ffff1ca224 */ /* 0x000fe200078e0010 */
[----:B------:R-:W-:Y:S01]  /*2cd0*/  @!PT LDS RZ, [RZ] ;  /* 0x00000000fffff984 */ /* 0x000fe20000000800 */
[----:B------:R-:W-:Y:S01]  /*2ce0*/  @!PT LDS RZ, [RZ] ;  /* 0x00000000fffff984 */ /* 0x000fe20000000800 */
[----:B------:R-:W-:Y:S01]  /*2cf0*/  @!PT LDS RZ, [RZ] ;  /* 0x00000000fffff984 */ /* 0x000fe20000000800 */
[----:B------:R2:W-:Y:S01]  /*2d00*/  @!P4 LDGSTS.E.BYPASS.LTC128B.128 [R181+0x8800], desc[UR14][R8.64] ;  /* 0x0880000008b5cfae */ /* 0x0005e2000b901d4e */
[----:B------:R-:W-:Y:S01]  /*2d10*/  LEA R172, R172, UR4, 0x1 ;  /* 0x00000004acac7c11 */ /* 0x000fe2000f8e08ff */
[----:B------:R-:W-:-:S02]  /*2d20*/  IMAD.MOV.U32 R0, RZ, RZ, 0x10 ;  /* 0x00000010ff007424 */ /* 0x000fc400078e00ff */
[----:B------:R-:W-:Y:S01]  /*2d30*/  @P3 STS.128 [R181+0x9000], RZ ;  /* 0x009000ffb5003388 */ /* 0x000fe20000000c00 */
[----:B------:R-:W-:-:S03]  /*2d40*/  VIADD R168, R171, 0x2040 ;  /* 0x00002040aba87836 */ /* 0x000fc60000000000 */
        /* <DEDUP_REMOVED lines=9> */
[----:B------:R-:W-:Y:S02]  /*2de0*/  R2P PR, R3, 0x6 ;  /* 0x0000000603007804 */ /* 0x000fe40000000000 */
[----:B------:R-:W-:Y:S01]  /*2df0*/  LOP3.LUT P3, RZ, R5, 0x2, RZ, 0xc0, !PT ;  /* 0x0000000205ff7812 */ /* 0x000fe2000786c0ff */
[----:B------:R-:W-:Y:S02]  /*2e00*/  LDSM.16.M88.4 R16, [R172] ;  /* 0x00000000ac10783b */ /* 0x000fe40000000200 */
[----:B------:R-:W-:-:S02]  /*2e10*/  SEL R3, R0, 0xfffffff0, !P1 ;  /* 0xfffffff000037807 */ /* 0x000fc40004800000 */
[----:B-1----:R-:W1:Y:S01]  /*2e20*/  LDSM.16.M88.4 R20, [R171+0x2000] ;  /* 0x00200000ab14783b */ /* 0x002e620000000200 */
[----:B------:R-:W-:Y:S02]  /*2e30*/  SEL R0, R0, 0xfffffff0, !P3 ;  /* 0xfffffff000007807 */ /* 0x000fe40005800000 */
[----:B------:R-:W-:Y:S01]  /*2e40*/  IMAD R170, R3, 0x2, R172 ;  /* 0x0000000203aa7824 */ /* 0x000fe200078e02ac */
[----:B------:R-:W4:Y:S01]  /*2e50*/  LDSM.16.M88.4 R40, [R171+0x2800] ;  /* 0x00280000ab28783b */ /* 0x000f220000000200 */
[----:B------:R-:W-:Y:S02]  /*2e60*/  LEA R165, R0, R171, 0x1 ;  /* 0x000000ab00a57211 */ /* 0x000fe400078e08ff */
[----:B------:R-:W-:Y:S01]  /*2e70*/  LOP3.LUT P1, RZ, R5, 0x4, RZ, 0xc0, !PT ;  /* 0x0000000405ff7812 */ /* 0x000fe2000782c0ff */
[----:B------:R-:W-:Y:S01]  /*2e80*/  IMAD.MOV.U32 R5, RZ, RZ, 0x20 ;  /* 0x00000020ff057424 */ /* 0x000fe200078e00ff */
[----:B--2---:R-:W-:Y:S01]  /*2e90*/  IADD3 R8, R171, 0x2000, RZ ;  /* 0x00002000ab087810 */ /* 0x004fe20007ffe0ff */
[----:B------:R-:W-:Y:S03]  /*2ea0*/  LDSM.16.M88.4 R48, [R165+0x2000] ;  /* 0x00200000a530783b */ /* 0x000fe60000000200 */
[----:B------:R-:W-:Y:S01]  /*2eb0*/  SEL R5, R5, 0xffffffe0, !P2 ;  /* 0xffffffe005057807 */ /* 0x000fe20005000000 */
[----:B---3--:R-:W2:Y:S01]  /*2ec0*/  LDSM.16.M88.4 R12, [R170] ;  /* 0x00000000aa0c783b */ /* 0x008ea20000000200 */
[----:B------:R-:W-:-:S02]  /*2ed0*/  ISETP.GT.AND P2, PT, R179, R174, PT ;  /* 0x000000aeb300720c */ /* 0x000fc40003f44270 */
[----:B------:R-:W-:Y:S01]  /*2ee0*/  LEA R169, R5, R172, 0x1 ;  /* 0x000000ac05a97211 */ /* 0x000fe200078e08ff */
[----:B------:R-:W3:Y:S02]  /*2ef0*/  LDSM.16.M88.4 R44, [R165+0x2800] ;  /* 0x00280000a52c783b */ /* 0x000ee40000000200 */
[----:B------:R-:W-:Y:S01]  /*2f00*/  @P1 VIADD R168, R8, 0xffffffc0 ;  /* 0xffffffc008a81836 */ /* 0x000fe20000000000 */
[----:B------:R-:W-:Y:S01]  /*2f10*/  LEA R167, R3, R169, 0x1 ;  /* 0x000000a903a77211 */ /* 0x000fe200078e08ff */
[----:B------:R-:W-:Y:S02]  /*2f20*/  LDSM.16.M88.4 R8, [R169] ;  /* 0x00000000a908783b */ /* 0x000fe40000000200 */
[----:B------:R-:W-:Y:S01]  /*2f30*/  IMAD R100, R0, 0x2, R168 ;  /* 0x0000000200647824 */ /* 0x000fe200078e02a8 */
[C---:B------:R-:W-:Y:S01]  /*2f40*/  IADD3 R161, R168.reuse, 0x800, RZ ;  /* 0x00000800a8a17810 */ /* 0x040fe20007ffe0ff */
[----:B------:R-:W3:Y:S01]  /*2f50*/  LDSM.16.M88.4 R32, [R168] ;  /* 0x00000000a820783b */ /* 0x000ee20000000200 */
[C---:B------:R-:W-:Y:S01]  /*2f60*/  VIADD R160, R168.reuse, 0x1000 ;  /* 0x00001000a8a07836 */ /* 0x040fe20000000000 */
[----:B------:R-:W2:Y:S01]  /*2f70*/  @!P2 LDC.64 R126, c[0x0][0x218] ;  /* 0x00008600ff7eab82 */ /* 0x000ea20000000a00 */
[C---:B------:R-:W-:Y:S01]  /*2f80*/  IADD3 R159, R168.reuse, 0x1800, RZ ;  /* 0x00001800a89f7810 */ /* 0x040fe20007ffe0ff */
[----:B------:R-:W-:Y:S01]  /*2f90*/  LDSM.16.M88.4 R36, [R167] ;  /* 0x00000000a724783b */ /* 0x000fe20000000200 */
[C---:B------:R-:W-:Y:S01]  /*2fa0*/  VIADD R158, R168.reuse, 0x2000 ;  /* 0x00002000a89e7836 */ /* 0x040fe20000000000 */
[C---:B------:R-:W-:Y:S01]  /*2fb0*/  IADD3 R157, R168.reuse, 0x2800, RZ ;  /* 0x00002800a89d7810 */ /* 0x040fe20007ffe0ff */
[C---:B------:R-:W-:Y:S01]  /*2fc0*/  VIADD R156, R168.reuse, 0x3000 ;  /* 0x00003000a89c7836 */ /* 0x040fe20000000000 */
[----:B------:R-:W-:Y:S01]  /*2fd0*/  LDSM.16.M88.4 R64, [R100] ;  /* 0x000000006440783b */ /* 0x000fe20000000200 */
[----:B------:R-:W-:-:S03]  /*2fe0*/  IADD3 R102, R168, 0x3800, RZ ;  /* 0x00003800a8667810 */ /* 0x000fc60007ffe0ff */
[----:B------:R-:W3:Y:S01]  /*2ff0*/  LDSM.16.M88.4 R60, [R168+0x800] ;  /* 0x00080000a83c783b */ /* 0x000ee20000000200 */
[C---:B-1----:R-:W-:Y:S03]  /*3000*/  HMMA.16816.F32 R56, R16.reuse, R20, RZ ;  /* 0x000000141038723c */ /* 0x042fe600000018ff */
[----:B------:R-:W-:Y:S03]  /*3010*/  LDSM.16.M88.4 R52, [R165+0x3000] ;  /* 0x00300000a534783b */ /* 0x000fe60000000200 */
[C---:B------:R-:W-:Y:S01]  /*3020*/  HMMA.16816.F32 R20, R16.reuse, R22, RZ ;  /* 0x000000161014723c */ /* 0x040fe200000018ff */
[----:B------:R-:W-:Y:S04]  /*3030*/  LDSM.16.M88.4 R68, [R100+0x800] ;  /* 0x000800006444783b */ /* 0x000fe80000000200 */
[----:B------:R-:W-:Y:S01]  /*3040*/  LDSM.16.M88.4 R72, [R100+0x2000] ;  /* 0x002000006448783b */ /* 0x000fe20000000200 */
[----:B----4-:R-:W-:Y:S01]  /*3050*/  HMMA.16816.F32 R28, R16, R40, RZ ;  /* 0x00000028101c723c */ /* 0x010fe200000018ff */
[----:B--2---:R-:W-:-:S02]  /*3060*/  @!P2 LEA R186, P1, R134, R126, 0x1 ;  /* 0x0000007e86baa211 */ /* 0x004fc400078208ff */
[----:B------:R-:W0:Y:S02]  /*3070*/  LDGDEPBAR ;  /* 0x00000000000079af */ /* 0x000e240000000000 */
[----:B------:R-:W-:Y:S01]  /*3080*/  @!P2 LEA.HI.X R187, R134, R127, R101, 0x1, P1 ;  /* 0x0000007f86bba211 */ /* 0x000fe200008f0c65 */
[----:B------:R-:W-:Y:S06]  /*3090*/  HMMA.16816.F32 R40, R16, R42, RZ ;  /* 0x0000002a1028723c */ /* 0x000fec00000018ff */
[C---:B------:R-:W-:Y:S06]  /*30a0*/  HMMA.16816.F32 R56, R12.reuse, R48, R56 ;  /* 0x000000300c38723c */ /* 0x040fec0000001838 */
[C---:B------:R-:W-:Y:S01]  /*30b0*/  HMMA.16816.F32 R20, R12.reuse, R50, R20 ;  /* 0x000000320c14723c */ /* 0x040fe20000001814 */
[----:B------:R-:W1:Y:S05]  /*30c0*/  LDSM.16.M88.4 R48, [R171+0x3000] ;  /* 0x00300000ab30783b */ /* 0x000e6a0000000200 */
[C---:B---3--:R-:W-:Y:S06]  /*30d0*/  HMMA.16816.F32 R28, R12.reuse, R44, R28 ;  /* 0x0000002c0c1c723c */ /* 0x048fec000000181c */
[----:B------:R-:W-:Y:S01]  /*30e0*/  HMMA.16816.F32 R40, R12, R46, R40 ;  /* 0x0000002e0c28723c */ /* 0x000fe20000001828 */
[----:B------:R-:W2:Y:S05]  /*30f0*/  LDSM.16.M88.4 R44, [R171+0x3800] ;  /* 0x00380000ab2c783b */ /* 0x000eaa0000000200 */
[C---:B------:R-:W-:Y:S06]  /*3100*/  HMMA.16816.F32 R56, R8.reuse, R32, R56 ;  /* 0x000000200838723c */ /* 0x040fec0000001838 */
        /* <DEDUP_REMOVED lines=49> */
[C---:B---3--:R-:W-:Y:S06]  /*3420*/  HMMA.16816.F32 R32, R36.reuse, R56, R32 ;  /* 0x000000382420723c */ /* 0x048fec0000001820 */
[----:B------:R-:W-:Y:S01]  /*3430*/  HMMA.16816.F32 R48, R36, R58, R48 ;  /* 0x0000003a2430723c */ /* 0x000fe20000001830 */
[----:B------:R-:W3:Y:S01]  /*3440*/  LDSM.16.M88.4 R56, [R168+0x2000] ;  /* 0x00200000a838783b */ /* 0x000ee20000000200 */
[----:B------:R-:W1:Y:S04]  /*3450*/  MUFU.TANH R86, R86 ;  /* 0x0000005600567308 */ /* 0x000e680000002400 */
[C---:B------:R-:W-:Y:S01]  /*3460*/  HMMA.16816.F32 R44, R12.reuse, R62, R44 ;  /* 0x0000003e0c2c723c */ /* 0x040fe2000000182c */
[----:B------:R-:W4:Y:S03]  /*3470*/  LDSM.16.M88.4 R60, [R100+0x1800] ;  /* 0x00180000643c783b */ /* 0x000f260000000200 */
        /* <DEDUP_REMOVED lines=19> */
[----:B---3--:R-:W-:Y:S01]  /*35b0*/  HMMA.16816.F32 R64, R8, R56, R64 ;  /* 0x000000380840723c */ /* 0x008fe20000001840 */
[----:B------:R-:W3:Y:S05]  /*35c0*/  MUFU.TANH R90, R90 ;  /* 0x0000005a005a7308 */ /* 0x000eea0000002400 */
[----:B------:R-:W-:Y:S03]  /*35d0*/  HMMA.16816.F32 R40, R16, R42, RZ ;  /* 0x0000002a1028723c */ /* 0x000fe600000018ff */
[----:B------:R-:W1:Y:S03]  /*35e0*/  MUFU.TANH R91, R91 ;  /* 0x0000005b005b7308 */ /* 0x000e660000002400 */
[----:B----4-:R-:W-:Y:S05]  /*35f0*/  HMMA.16816.F32 R52, R36, R60, R52 ;  /* 0x0000003c2434723c */ /* 0x010fea0000001834 */
[----:B------:R-:W4:Y:S01]  /*3600*/  MUFU.TANH R92, R92 ;  /* 0x0000005c005c7308 */ /* 0x000f220000002400 */
[----:B--2---:R-:W-:Y:S06]  /*3610*/  HMMA.16816.F32 R28, R12, R32, R28 ;  /* 0x000000200c1c723c */ /* 0x004fec000000181c */
[----:B------:R-:W-:Y:S01]  /*3620*/  HMMA.16816.F32 R44, R36, R62, R44 ;  /* 0x0000003e242c723c */ /* 0x000fe2000000182c */
[----:B------:R-:W2:Y:S01]  /*3630*/  LDSM.16.M88.4 R60, [R171+0x5800] ;  /* 0x00580000ab3c783b */ /* 0x000ea20000000200 */
        /* <DEDUP_REMOVED lines=10> */
[----:B------:R-:W3:Y:S01]  /*36e0*/  LDSM.16.M88.4 R32, [R100+0x2800] ;  /* 0x002800006420783b */ /* 0x000ee20000000200 */
        /* <DEDUP_REMOVED lines=15> */
[C---:B--2---:R-:W-:Y:S01]  /*37e0*/  HMMA.16816.F32 R68, R16.reuse, R60, RZ ;  /* 0x0000003c1044723c */ /* 0x044fe200000018ff */
[----:B------:R2:W1:Y:S05]  /*37f0*/  MUFU.TANH R117, R44 ;  /* 0x0000002c00757308 */ /* 0x00046a0000002400 */
[----:B------:R-:W-:Y:S01]  /*3800*/  FMUL.FTZ R149, R20, UR8 ;  /* 0x0000000814957c20 */ /* 0x000fe20008410000 */
[----:B------:R-:W-:Y:S01]  /*3810*/  FMUL.FTZ R191, R21, UR8 ;  /* 0x0000000815bf7c20 */ /* 0x000fe20008410000 */
[----:B------:R-:W-:Y:S01]  /*3820*/  FMUL.FTZ R155, R22, UR8 ;  /* 0x00000008169b7c20 */ /* 0x000fe20008410000 */
[C---:B----4-:R-:W-:Y:S01]  /*3830*/  HMMA.16816.F32 R52, R16.reuse, R48, RZ ;  /* 0x000000301034723c */ /* 0x050fe200000018ff */
[----:B------:R-:W-:Y:S01]  /*3840*/  FMUL.FTZ R177, R23, UR8 ;  /* 0x0000000817b17c20 */ /* 0x000fe20008410000 */
[----:B------:R-:W4:Y:S01]  /*3850*/  MUFU.TANH R95, R95 ;  /* 0x0000005f005f7308 */ /* 0x000f220000002400 */
[----:B------:R-:W-:Y:S03]  /*3860*/  LDSM.16.M88.4 R20, [R168+0x3800] ;  /* 0x00380000a814783b */ /* 0x000fe60000000200 */
[----:B------:R-:W-:Y:S01]  /*3870*/  HMMA.16816.F32 R48, R16, R50, RZ ;  /* 0x000000321030723c */ /* 0x000fe200000018ff */
[----:B--2---:R-:W2:Y:S03]  /*3880*/  LDSM.16.M88.4 R44, [R168+0x3000] ;  /* 0x00300000a82c783b */ /* 0x004ea60000000200 */
[----:B------:R-:W1:Y:S02]  /*3890*/  MUFU.TANH R96, R96 ;  /* 0x0000006000607308 */ /* 0x000e640000002400 */
[----:B---3--:R-:W-:Y:S06]  /*38a0*/  HMMA.16816.F32 R28, R36, R32, R28 ;  /* 0x00000020241c723c */ /* 0x008fec000000181c */
[----:B------:R-:W-:Y:S01]  /*38b0*/  HMMA.16816.F32 R16, R16, R62, RZ ;  /* 0x0000003e1010723c */ /* 0x000fe200000018ff */
[----:B------:R-:W3:Y:S05]  /*38c0*/  MUFU.TANH R97, R97 ;  /* 0x0000006100617308 */ /* 0x000eea0000002400 */
        /* <DEDUP_REMOVED lines=13> */
[----:B------:R-:W3:Y:S03]  /*39a0*/  MUFU.TANH R104, R104 ;  /* 0x0000006800687308 */ /* 0x000ee60000002400 */
[C---:B--2---:R-:W-:Y:S05]  /*39b0*/  HMMA.16816.F32 R52, R8.reuse, R44, R52 ;  /* 0x0000002c0834723c */ /* 0x044fea0000001834 */
[----:B------:R-:W2:Y:S01]  /*39c0*/  MUFU.TANH R105, R105 ;  /* 0x0000006900697308 */ /* 0x000ea20000002400 */
        /* <DEDUP_REMOVED lines=10> */
[----:B------:R1:W1:Y:S02]  /*3a70*/  MUFU.TANH R141, R41 ;  /* 0x00000029008d7308 */ /* 0x0002640000002400 */
[----:B----4-:R-:W-:Y:S01]  /*3a80*/  HMMA.16816.F32 R52, R36, R56, R52 ;  /* 0x000000382434723c */ /* 0x010fe20000001834 */
[----:B------:R-:W-:-:S04]  /*3a90*/  SHF.R.S32.HI R9, RZ, 0x1f, R178 ;  /* 0x0000001fff097819 */ /* 0x000fc800000114b2 */
[----:B------:R-:W-:Y:S01]  /*3aa0*/  LEA.HI R178, R9, R178, RZ, 0x2 ;  /* 0x000000b209b27211 */ /* 0x000fe200078f10ff */
[----:B------:R-:W-:Y:S01]  /*3ab0*/  HMMA.16816.F32 R48, R36, R58, R48 ;  /* 0x0000003a2430723c */ /* 0x000fe20000001830 */
[----:B------:R4:W2:Y:S01]  /*3ac0*/  MUFU.TANH R123, R43 ;  /* 0x0000002b007b7308 */ /* 0x0008a20000002400 */
[----:B------:R-:W-:Y:S01]  /*3ad0*/  IMAD.SHL.U32 R9, R6, 0x2, RZ ;  /* 0x0000000206097824 */ /* 0x000fe200078e00ff */
[----:B------:R-:W-:-:S04]  /*3ae0*/  SHF.R.S32.HI R178, RZ, 0x2, R178 ;  /* 0x00000002ffb27819 */ /* 0x000fc800000114b2 */
[----:B------:R-:W-:Y:S02]  /*3af0*/  IADD3 R79, R79, 0x1, R178 ;  /* 0x000000014f4f7810 */ /* 0x000fe40007ffe0b2 */
[----:B------:R-:W2:Y:S01]  /*3b00*/  MUFU.TANH R199, R199 ;  /* 0x000000c700c77308 */ /* 0x000ea20000002400 */
[----:B------:R-:W-:Y:S02]  /*3b10*/  LOP3.LUT R9, R9, 0x6, RZ, 0xc0, !PT ;  /* 0x0000000609097812 */ /* 0x000fe400078ec0ff */
[----:B------:R-:W-:Y:S01]  /*3b20*/  IADD3 R79, R27, R79, -R26 ;  /* 0x0000004f1b4f7210 */ /* 0x000fe20007ffe81a */
[C---:B-1----:R-:W-:Y:S03]  /*3b30*/  HMMA.16816.F32 R68, R36.reuse, R28, R68 ;  /* 0x0000001c2444723c */ /* 0x042fe60000001844 */
[----:B------:R-:W-:Y:S01]  /*3b40*/  IADD3 R24, R79, R24, RZ ;  /* 0x000000184f187210 */ /* 0x000fe20007ffe0ff */
[----:B------:R-:W1:Y:S01]  /*3b50*/  MUFU.TANH R129, R129 ;  /* 0x0000008100817308 */ /* 0x000e620000002400 */
[----:B------:R-:W-:Y:S01]  /*3b60*/  FMUL.FTZ R12, R54, UR8 ;  /* 0x00000008360c7c20 */ /* 0x000fe20008410000 */
[----:B------:R-:W-:Y:S01]  /*3b70*/  FMUL.FTZ R67, R55, UR8 ;  /* 0x0000000837437c20 */ /* 0x000fe20008410000 */
[----:B------:R-:W-:Y:S01]  /*3b80*/  FMUL.FTZ R52, R52, UR8 ;  /* 0x0000000834347c20 */ /* 0x000fe20008410000 */
[----:B------:R-:W-:Y:S01]  /*3b90*/  HMMA.16816.F32 R16, R36, R30, R16 ;  /* 0x0000001e2410723c */ /* 0x000fe20000001810 */
[----:B------:R-:W-:Y:S01]  /*3ba0*/  FMUL.FTZ R53, R53, UR8 ;  /* 0x0000000835357c20 */ /* 0x000fe20008410000 */
[----:B------:R-:W-:Y:S01]  /*3bb0*/  VIMNMX R135, R24, R27, PT ;  /* 0x0000001b18877248 */ /* 0x000fe20003fe0100 */
[----:B------:R-:W-:Y:S01]  /*3bc0*/  FMUL.FTZ R8, R49, UR8 ;  /* 0x0000000831087c20 */ /* 0x000fe20008410000 */
[----:B------:R-:W-:Y:S01]  /*3bd0*/  FMUL.FTZ R48, R48, UR8 ;  /* 0x0000000830307c20 */ /* 0x000fe20008410000 */
[----:B------:R-:W-:Y:S01]  /*3be0*/  FMUL.FTZ R50, R50, UR8 ;  /* 0x0000000832327c20 */ /* 0x000fe20008410000 */
[----:B------:R-:W-:Y:S01]  /*3bf0*/  FMUL.FTZ R51, R51, UR8 ;  /* 0x0000000833337c20 */ /* 0x000fe20008410000 */
[----:B------:R-:W-:Y:S01]  /*3c00*/  VIADDMNMX R103, R24, 0x8, R27, PT ;  /* 0x0000000818677846 */ /* 0x000fe2000380011b */
[----:B------:R-:W1:Y:S08]  /*3c10*/  MUFU.TANH R195, R195 ;  /* 0x000000c300c37308 */ /* 0x000e700000002400 */
        /* <DEDUP_REMOVED lines=99> */
.L_x_7152:
[----:B------:R-:W-:-:S04]  /*4250*/  LEA R6, -R124, RZ, 0x7 ;  /* 0x000000ff7c067211 */ /* 0x000fc800078e39ff */
[----:B------:R-:W-:-:S07]  /*4260*/  SHF.R.S32.HI R4, RZ, 0x1f, R6 ;  /* 0x0000001fff047819 */ /* 0x000fce0000011406 */
.L_x_7153:
        /* <DEDUP_REMOVED lines=33> */
.L_x_7151:
[----:B------:R-:W-:Y:S01]  /*4480*/  IMAD.IADD R2, R2, 0x1, R9 ;  /* 0x0000000102027824 */ /* 0x000fe200078e0209 */
[----:B------:R-:W-:Y:S01]  /*4490*/  LEA R166, R166, UR4, 0x1 ;  /* 0x00000004a6a67c11 */ /* 0x000fe2000f8e08ff */
[----:B------:R-:W-:Y:S02]  /*44a0*/  ULDC UR6, c[0x0][0x2ec] ;  /* 0x0000bb0000067ab9 */ /* 0x000fe40000000800 */
[C---:B------:R-:W-:Y:S02]  /*44b0*/  VIADD R4, R2.reuse, 0x1 ;  /* 0x0000000102047836 */ /* 0x040fe40000000000 */
[C---:B--2---:R-:W-:Y:S02]  /*44c0*/  VIADD R6, R2.reuse, 0x8 ;  /* 0x0000000802067836 */ /* 0x044fe40000000000 */
[----:B----4-:R-:W-:Y:S01]  /*44d0*/  VIADD R16, R2, 0x61 ;  /* 0x0000006102107836 */ /* 0x010fe20000000000 */
[----:B------:R-:W-:Y:S01]  /*44e0*/  ISETP.GE.AND P4, PT, R4, R135, PT ;  /* 0x000000870400720c */ /* 0x000fe20003f86270 */
[----:B------:R-:W-:Y:S01]  /*44f0*/  VIADD R10, R2, 0x69 ;  /* 0x00000069020a7836 */ /* 0x000fe20000000000 */
[----:B------:R-:W-:Y:S01]  /*4500*/  ISETP.GE.AND P6, PT, R4, R103, PT ;  /* 0x000000670400720c */ /* 0x000fe20003fc6270 */
[----:B------:R-:W-:Y:S01]  /*4510*/  VIADD R4, R2, 0x9 ;  /* 0x0000000902047836 */ /* 0x000fe20000000000 */
[----:B------:R-:W-:Y:S01]  /*4520*/  ISETP.GE.AND P3, PT, R6, R135, PT ;  /* 0x000000870600720c */ /* 0x000fe20003f66270 */
[----:B------:R-:W-:Y:S01]  /*4530*/  VIADD R14, R2, 0x68 ;  /* 0x00000068020e7836 */ /* 0x000fe20000000000 */
        /* <DEDUP_REMOVED lines=11> */
[----:B------:R-:W-:Y:S01]  /*45f0*/  FSEL R81, R81, -INF , !P6 ;  /* 0xff80000051517808 */ /* 0x000fe20007000000 */
[----:B------:R-:W-:Y:S01]  /*4600*/  LDSM.16.MT88.4 R76, [R163+0x6000] ;  /* 0x00600000a34c783b */ /* 0x000fe20000004200 */
        /* <DEDUP_REMOVED lines=32> */
[C---:B------:R-:W-:Y:S02]  /*4810*/  ISETP.GE.AND P4, PT, R6.reuse, R135, PT ;  /* 0x000000870600720c */ /* 0x040fe40003f86270 */
        /* <DEDUP_REMOVED lines=12> */
[C---:B------:R-:W-:Y:S02]  /*48e0*/  ISETP.GE.AND P2, PT, R6.reuse, R135, PT ;  /* 0x000000870600720c */ /* 0x040fe40003f46270 */
        /* <DEDUP_REMOVED lines=99> */
[-C--:B------:R-:W-:Y:S02]  /*4f20*/  ISETP.GE.AND P6, PT, R16, R135.reuse, PT ;  /* 0x000000871000720c */ /* 0x080fe40003fc6270 */
[----:B------:R-:W-:Y:S02]  /*4f30*/  FMNMX.FTZ R18, R141, R18, !PT ;  /* 0x000000128d127209 */ /* 0x000fe40007810000 */
        /* <DEDUP_REMOVED lines=58> */
[----:B------:R-:W-:Y:S02]  /*52e0*/  FMNMX.FTZ R4, R27, R4, !PT ;  /* 0x000000041b047209 */ /* 0x000fe40007810000 */
[----:B------:R-:W-:Y:S01]  /*52f0*/  ISETP.GT.AND P4, PT, R179, R174, PT ;  /* 0x000000aeb300720c */ /* 0x000fe20003f84270 */
[----:B------:R-:W1:Y:S04]  /*5300*/  SHFL.BFLY PT, R2, R39, 0x1, 0x1f ;  /* 0x0c201f0027027f89 */ /* 0x000e6800000e0000 */
[----:B------:R-:W2:Y:S01]  /*5310*/  SHFL.BFLY PT, R29, R4, 0x2, 0x1f ;  /* 0x0c401f00041d7f89 */ /* 0x000ea200000e0000 */
[----:B-1----:R-:W-:-:S02]  /*5320*/  FMNMX.FTZ R2, R39, R2, !PT ;  /* 0x0000000227027209 */ /* 0x002fc40007810000 */
[----:B--2---:R-:W-:-:S03]  /*5330*/  FMNMX.FTZ R29, R4, R29, !PT ;  /* 0x0000001d041d7209 */ /* 0x004fc60007810000 */
[C---:B------:R-:W-:Y:S01]  /*5340*/  FMUL.FTZ R38, R2.reuse, UR6 ;  /* 0x0000000602267c20 */ /* 0x040fe20008410000 */
[----:B------:R-:W-:Y:S01]  /*5350*/  FSETP.NEU.FTZ.AND P1, PT, R2, -INF , PT ;  /* 0xff8000000200780b */ /* 0x000fe20003f3d000 */
[----:B------:R-:W1:Y:S03]  /*5360*/  SHFL.BFLY PT, R0, R29, 0x1, 0x1f ;  /* 0x0c201f001d007f89 */ /* 0x000e6600000e0000 */
        /* <DEDUP_REMOVED lines=31> */
[----:B------:R-:W-:Y:S01]  /*5560*/  FFMA.FTZ R143, R143, UR6, -R38 ;  /* 0x000000068f8f7c23 */ /* 0x000fe20008010826 */
[----:B--2---:R-:W-:Y:S01]  /*5570*/  F2FP.F16.F32.PACK_AB R68, R44, R53 ;  /* 0x000000352c44723e */ /* 0x004fe200000000ff */
[----:B------:R-:W1:Y:S01]  /*5580*/  MUFU.EX2 R36, R36 ;  /* 0x0000002400247308 */ /* 0x000e620000000800 */
[--C-:B------:R-:W-:Y:S01]  /*5590*/  FFMA.FTZ R59, R33, UR6, -R24.reuse ;  /* 0x00000006213b7c23 */ /* 0x100fe20008010818 */
[----:B------:R-:W-:Y:S01]  /*55a0*/  FFMA.FTZ R34, R85, UR6, -R24 ;  /* 0x0000000655227c23 */ /* 0x000fe20008010818 */
[----:B------:R-:W-:Y:S01]  /*55b0*/  FFMA.FTZ R33, R7, UR6, -R38 ;  /* 0x0000000607217c23 */ /* 0x000fe20008010826 */
        /* <DEDUP_REMOVED lines=26> */
[----:B------:R-:W-:Y:S01]  /*5760*/  FFMA.FTZ R104, R141, UR6, -R38 ;  /* 0x000000068d687c23 */ /* 0x000fe20008010826 */
[--C-:B------:R-:W-:Y:S01]  /*5770*/  FFMA.FTZ R139, R139, UR6, -R24.reuse ;  /* 0x000000068b8b7c23 */ /* 0x100fe20008010818 */
[--C-:B------:R-:W-:Y:S01]  /*5780*/  FFMA.FTZ R108, R137, UR6, -R24.reuse ;  /* 0x00000006896c7c23 */ /* 0x100fe20008010818 */
[----:B------:R-:W1:Y:S01]  /*5790*/  MUFU.EX2 R34, R34 ;  /* 0x0000002200227308 */ /* 0x000e620000000800 */
[----:B--2---:R-:W-:Y:S01]  /*57a0*/  F2FP.F16.F32.PACK_AB R69, R46, R59 ;  /* 0x0000003b2e45723e */ /* 0x004fe200000000ff */
[----:B------:R-:W-:Y:S01]  /*57b0*/  FFMA.FTZ R131, R131, UR6, -R24 ;  /* 0x0000000683837c23 */ /* 0x000fe20008010818 */
[--C-:B------:R-:W-:Y:S01]  /*57c0*/  FFMA.FTZ R110, R113, UR6, -R38.reuse ;  /* 0x00000006716e7c23 */ /* 0x100fe20008010826 */
        /* <DEDUP_REMOVED lines=8> */
[----:B------:R-:W-:Y:S01]  /*5850*/  FFMA.FTZ R188, R27, UR6, -R24 ;  /* 0x000000061bbc7c23 */ /* 0x000fe20008010818 */
[----:B------:R-:W-:Y:S01]  /*5860*/  FFMA.FTZ R47, R47, UR6, -R38 ;  /* 0x000000062f2f7c23 */ /* 0x000fe20008010826 */
[----:B------:R-:W-:-:S02]  /*5870*/  FFMA.FTZ R37, R37, UR6, -R24 ;  /* 0x0000000625257c23 */ /* 0x000fc40008010818 */
[----:B------:R-:W2:Y:S01]  /*5880*/  MUFU.EX2 R29, R29 ;  /* 0x0000001d001d7308 */ /* 0x000ea20000000800 */
[----:B-1----:R-:W-:-:S07]  /*5890*/  F2FP.F16.F32.PACK_AB R71, R34, R49 ;  /* 0x000000312247723e */ /* 0x002fce00000000ff */
        /* <DEDUP_REMOVED lines=11> */
[C---:B---3--:R-:W-:Y:S05]  /*5950*/  HMMA.16816.F32 R72, R68.reuse, R4, RZ ;  /* 0x000000044448723c */ /* 0x048fea00000018ff */
        /* <DEDUP_REMOVED lines=8> */
[C---:B----4-:R-:W-:Y:S07]  /*59e0*/  HMMA.16816.F32 R80, R4.reuse, R8, R80 ;  /* 0x000000080450723c */ /* 0x050fee0000001850 */
[----:B------:R-:W-:Y:S01]  /*59f0*/  MUFU.EX2 R63, R63 ;  /* 0x0000003f003f7308 */ /* 0x000fe20000000800 */
[C---:B------:R-:W-:Y:S01]  /*5a00*/  HMMA.16816.F32 R76, R4.reuse, R10, R76 ;  /* 0x0000000a044c723c */ /* 0x040fe2000000184c */
[----:B------:R-:W2:Y:S06]  /*5a10*/  LDSM.16.MT88.4 R8, [R163+0x7000] ;  /* 0x00700000a308783b */ /* 0x000eac0000004200 */
[----:B------:R-:W3:Y:S01]  /*5a20*/  MUFU.EX2 R42, R42 ;  /* 0x0000002a002a7308 */ /* 0x000ee20000000800 */
        /* <DEDUP_REMOVED lines=16> */
[----:B-----5:R-:W-:Y:S02]  /*5b30*/  F2FP.F16.F32.PACK_AB R5, R48, R61 ;  /* 0x0000003d3005723e */ /* 0x020fe400000000ff */
[----:B--2---:R-:W-:-:S05]  /*5b40*/  F2FP.F16.F32.PACK_AB R7, R40, R65 ;  /* 0x000000412807723e */ /* 0x004fca00000000ff */
[----:B------:R-:W1:Y:S02]  /*5b50*/  MUFU.EX2 R58, R58 ;  /* 0x0000003a003a7308 */ /* 0x000e640000000800 */
[C---:B------:R-:W-:Y:S06]  /*5b60*/  HMMA.16816.F32 R80, R4.reuse, R8, R80 ;  /* 0x000000080450723c */ /* 0x040fec0000001850 */
[----:B------:R-:W-:Y:S01]  /*5b70*/  MUFU.EX2 R117, R117 ;  /* 0x0000007500757308 */ /* 0x000fe20000000800 */
[C---:B------:R-:W-:Y:S01]  /*5b80*/  HMMA.16816.F32 R76, R4.reuse, R10, R76 ;  /* 0x0000000a044c723c */ /* 0x040fe2000000184c */
[----:B------:R-:W2:Y:S06]  /*5b90*/  LDSM.16.MT88.4 R8, [R163+0x7800] ;  /* 0x00780000a308783b */ /* 0x000eac0000004200 */
        /* <DEDUP_REMOVED lines=68> */
[----:B--2---:R-:W-:-:S07]  /*5fe0*/  F2FP.F16.F32.PACK_AB R7, R20, R21 ;  /* 0x000000151407723e */ /* 0x004fce00000000ff */
[----:B------:R-:W1:Y:S01]  /*5ff0*/  MUFU.EX2 R23, R23 ;  /* 0x0000001700177308 */ /* 0x000e620000000800 */
[C---:B------:R-:W-:Y:S07]  /*6000*/  HMMA.16816.F32 R88, R4.reuse, R8, R88 ;  /* 0x000000080458723c */ /* 0x040fee0000001858 */
[----:B------:R-:W-:Y:S01]  /*6010*/  MUFU.EX2 R109, R109 ;  /* 0x0000006d006d7308 */ /* 0x000fe20000000800 */
[C---:B------:R-:W-:Y:S01]  /*6020*/  HMMA.16816.F32 R84, R4.reuse, R10, R84 ;  /* 0x0000000a0454723c */ /* 0x040fe20000001854 */
[----:B------:R-:W2:Y:S06]  /*6030*/  LDSM.16.MT88.4 R8, [R162+0x8800] ;  /* 0x00880000a208783b */ /* 0x000eac0000004200 */
[----:B------:R-:W3:Y:S01]  /*6040*/  MUFU.EX2 R22, R22 ;  /* 0x0000001600167308 */ /* 0x000ee20000000800 */
[C---:B----4-:R-:W-:Y:S06]  /*6050*/  HMMA.16816.F32 R80, R4.reuse, R12, R80 ;  /* 0x0000000c0450723c */ /* 0x050fec0000001850 */
[C---:B------:R-:W-:Y:S01]  /*6060*/  HMMA.16816.F32 R76, R4.reuse, R14, R76 ;  /* 0x0000000e044c723c */ /* 0x040fe2000000184c */
[----:B------:R-:W-:Y:S01]  /*6070*/  MUFU.EX2 R105, R105 ;  /* 0x0000006900697308 */ /* 0x000fe20000000800 */
[----:B------:R-:W4:Y:S04]  /*6080*/  LDSM.16.MT88.4 R12, [R166+0x9000] ;  /* 0x00900000a60c783b */ /* 0x000f280000004200 */
[C---:B------:R-:W-:Y:S03]  /*6090*/  HMMA.16816.F32 R96, R4.reuse, R16, R96 ;  /* 0x000000100460723c */ /* 0x040fe60000001860 */
[----:B------:R-:W5:Y:S03]  /*60a0*/  MUFU.EX2 R112, R112 ;  /* 0x0000007000707308 */ /* 0x000f660000000800 */
[----:B------:R-:W-:Y:S01]  /*60b0*/  HMMA.16816.F32 R92, R4, R18, R92 ;  /* 0x00000012045c723c */ /* 0x000fe2000000185c */
[----:B------:R-:W-:Y:S01]  /*60c0*/  FADD.FTZ R16, R59, R46 ;  /* 0x0000002e3b107221 */ /* 0x000fe20000010000 */
[--C-:B------:R-:W-:Y:S01]  /*60d0*/  FFMA.FTZ R46, R45, UR6, -R38.reuse ;  /* 0x000000062d2e7c23 */ /* 0x100fe20008010826 */
[----:B------:R-:W-:-:S02]  /*60e0*/  FFMA.FTZ R45, R43, UR6, -R38 ;  /* 0x000000062b2d7c23 */ /* 0x000fc40008010826 */
[----:B------:R-:W-:Y:S01]  /*60f0*/  MUFU.EX2 R57, R57 ;  /* 0x0000003900397308 */ /* 0x000fe20000000800 */
[----:B------:R-:W-:Y:S02]  /*6100*/  FADD.FTZ R49, R49, R16 ;  /* 0x0000001031317221 */ /* 0x000fe40000010000 */
[----:B------:R-:W4:Y:S05]  /*6110*/  LDSM.16.MT88.4 R16, [R163+0x9000] ;  /* 0x00900000a310783b */ /* 0x000f2a0000004200 */
[----:B------:R-:W-:Y:S01]  /*6120*/  MUFU.EX2 R41, R47 ;  /* 0x0000002f00297308 */ /* 0x000fe20000000800 */
[C---:B--2---:R-:W-:Y:S07]  /*6130*/  HMMA.16816.F32 R72, R4.reuse, R8, R72 ;  /* 0x000000080448723c */ /* 0x044fee0000001848 */
[----:B------:R-:W-:Y:S01]  /*6140*/  MUFU.EX2 R38, R45 ;  /* 0x0000002d00267308 */ /* 0x000fe20000000800 */
[----:B------:R-:W-:Y:S01]  /*6150*/  HMMA.16816.F32 R68, R4, R10, R68 ;  /* 0x0000000a0444723c */ /* 0x000fe20000001844 */
[----:B------:R-:W-:-:S04]  /*6160*/  FADD.FTZ R8, R53, R44 ;  /* 0x0000002c35087221 */ /* 0x000fc80000010000 */
[----:B------:R-:W-:Y:S02]  /*6170*/  FADD.FTZ R51, R51, R8 ;  /* 0x0000000833337221 */ /* 0x000fe40000010000 */
[----:B------:R-:W2:Y:S01]  /*6180*/  MUFU.EX2 R44, R55 ;  /* 0x00000037002c7308 */ /* 0x000ea20000000800 */
[----:B------:R-:W4:Y:S01]  /*6190*/  LDSM.16.MT88.4 R8, [R164+0x9000] ;  /* 0x00900000a408783b */ /* 0x000f220000004200 */
[----:B-1----:R-:W-:Y:S01]  /*61a0*/  F2FP.F16.F32.PACK_AB R4, R23, R110 ;  /* 0x0000006e1704723e */ /* 0x002fe200000000ff */
[----:B------:R-:W-:Y:S01]  /*61b0*/  FADD.FTZ R43, R36, R51 ;  /* 0x00000033242b7221 */ /* 0x000fe20000010000 */
[----:B---3--:R-:W-:Y:S02]  /*61c0*/  F2FP.F16.F32.PACK_AB R6, R22, R109 ;  /* 0x0000006d1606723e */ /* 0x008fe400000000ff */
[----:B-----5:R-:W-:Y:S01]  /*61d0*/  F2FP.F16.F32.PACK_AB R5, R112, R105 ;  /* 0x000000697005723e */ /* 0x020fe200000000ff */
[----:B------:R-:W-:Y:S01]  /*61e0*/  FADD.FTZ R32, R32, R43 ;  /* 0x0000002b20207221 */ /* 0x000fe20000010000 */
[----:B------:R-:W1:Y:S03]  /*61f0*/  MUFU.EX2 R36, R46 ;  /* 0x0000002e00247308 */ /* 0x000e660000000800 */
[----:B------:R-:W-:Y:S01]  /*6200*/  FADD.FTZ R32, R29, R32 ;  /* 0x000000201d207221 */ /* 0x000fe20000010000 */
[----:B------:R-:W-:-:S03]  /*6210*/  FFMA.FTZ R29, R31, UR6, -R24 ;  /* 0x000000061f1d7c23 */ /* 0x000fc60008010818 */
[----:B------:R-:W-:Y:S01]  /*6220*/  FADD.FTZ R33, R33, R32 ;  /* 0x0000002021217221 */ /* 0x000fe20000010000 */
[----:B------:R-:W3:Y:S01]  /*6230*/  MUFU.EX2 R189, R189 ;  /* 0x000000bd00bd7308 */ /* 0x000ee20000000800 */
[----:B--2---:R-:W-:Y:S02]  /*6240*/  F2FP.F16.F32.PACK_AB R7, R44, R57 ;  /* 0x000000392c07723e */ /* 0x004fe400000000ff */
[----:B------:R-:W-:-:S04]  /*6250*/  FADD.FTZ R28, R28, R33 ;  /* 0x000000211c1c7221 */ /* 0x000fc80000010000 */
[----:B------:R-:W-:Y:S01]  /*6260*/  FADD.FTZ R115, R115, R28 ;  /* 0x0000001c73737221 */ /* 0x000fe20000010000 */
[----:B----4-:R-:W-:Y:S01]  /*6270*/  HMMA.16816.F32 R96, R4, R12, R96 ;  /* 0x0000000c0460723c */ /* 0x010fe20000001860 */
[----:B------:R-:W-:Y:S02]  /*6280*/  MUFU.EX2 R35, R35 ;  /* 0x0000002300237308 */ /* 0x000fe40000000800 */
[----:B------:R-:W-:-:S03]  /*6290*/  FADD.FTZ R50, R50, R115 ;  /* 0x0000007332327221 */ /* 0x000fc60000010000 */
[C---:B------:R-:W-:Y:S01]  /*62a0*/  HMMA.16816.F32 R92, R4.reuse, R14, R92 ;  /* 0x0000000e045c723c */ /* 0x040fe2000000185c */
[----:B------:R-:W2:Y:S01]  /*62b0*/  LDSM.16.MT88.4 R12, [R162+0x9000] ;  /* 0x00900000a20c783b */ /* 0x000ea20000004200 */
[----:B------:R-:W-:Y:S01]  /*62c0*/  FADD.FTZ R63, R63, R50 ;  /* 0x000000323f3f7221 */ /* 0x000fe20000010000 */
[----:B------:R-:W-:Y:S03]  /*62d0*/  MUFU.EX2 R29, R29 ;  /* 0x0000001d001d7308 */ /* 0x000fe60000000800 */
[----:B------:R-:W-:Y:S01]  /*62e0*/  FADD.FTZ R42, R42, R63 ;  /* 0x0000003f2a2a7221 */ /* 0x000fe20000010000 */
[C---:B------:R-:W-:Y:S03]  /*62f0*/  HMMA.16816.F32 R80, R4.reuse, R16, R80 ;  /* 0x000000100450723c */ /* 0x040fe60000001850 */
[----:B------:R-:W-:Y:S01]  /*6300*/  FADD.FTZ R121, R121, R42 ;  /* 0x0000002a79797221 */ /* 0x000fe20000010000 */
[----:B------:R-:W-:Y:S02]  /*6310*/  MUFU.EX2 R188, R188 ;  /* 0x000000bc00bc7308 */ /* 0x000fe40000000800 */
[----:B------:R-:W-:Y:S01]  /*6320*/  HMMA.16816.F32 R88, R4, R8, R88 ;  /* 0x000000080458723c */ /* 0x000fe20000001858 */
[----:B------:R-:W-:-:S04]  /*6330*/  FADD.FTZ R58, R58, R121 ;  /* 0x000000793a3a7221 */ /* 0x000fc80000010000 */
[----:B------:R-:W-:Y:S01]  /*6340*/  FADD.FTZ R117, R117, R58 ;  /* 0x0000003a75757221 */ /* 0x000fe20000010000 */
[C---:B------:R-:W-:Y:S01]  /*6350*/  HMMA.16816.F32 R84, R4.reuse, R10, R84 ;  /* 0x0000000a0454723c */ /* 0x040fe20000001854 */
[----:B------:R-:W-:Y:S02]  /*6360*/  FADD.FTZ R8, R34, R49 ;  /* 0x0000003122087221 */ /* 0x000fe40000010000 */
[----:B------:R-:W4:Y:S01]  /*6370*/  MUFU.EX2 R34, R37 ;  /* 0x0000002500227308 */ /* 0x000f220000000800 */
[----:B------:R-:W-:Y:S01]  /*6380*/  FADD.FTZ R52, R52, R117 ;  /* 0x0000007534347221 */ /* 0x000fe20000010000 */
[----:B------:R-:W-:Y:S01]  /*6390*/  FADD.FTZ R39, R39, R8 ;  /* 0x0000000827277221 */ /* 0x000fe20000010000 */
[----:B------:R-:W-:Y:S01]  /*63a0*/  HMMA.16816.F32 R76, R4, R18, R76 ;  /* 0x00000012044c723c */ /* 0x000fe2000000184c */
[----:B------:R-:W5:Y:S01]  /*63b0*/  LDSM.16.MT88.4 R8, [R166+0x9800] ;  /* 0x00980000a608783b */ /* 0x000f620000004200 */
[----:B------:R-:W-:Y:S01]  /*63c0*/  FADD.FTZ R153, R153, R52 ;  /* 0x0000003499997221 */ /* 0x000fe20000010000 */
[----:B------:R-:W-:-:S02]  /*63d0*/  FADD.FTZ R39, R30, R39 ;  /* 0x000000271e277221 */ /* 0x000fc40000010000 */
[----:B------:R-:W5:Y:S01]  /*63e0*/  LDSM.16.MT88.4 R16, [R164+0x9800] ;  /* 0x00980000a410783b */ /* 0x000f620000004200 */
        /* <DEDUP_REMOVED lines=10> */
[----:B------:R-:W-:Y:S01]  /*6490*/  FADD.FTZ R65, R65, R48 ;  /* 0x0000003041417221 */ /* 0x000fe20000010000 */
[----:B------:R-:W2:Y:S01]  /*64a0*/  LDSM.16.MT88.4 R12, [R163+0x9800] ;  /* 0x00980000a30c783b */ /* 0x000ea20000004200 */
[----:B------:R-:W-:Y:S02]  /*64b0*/  FADD.FTZ R106, R106, R147 ;  /* 0x000000936a6a7221 */ /* 0x000fe40000010000 */
[----:B------:R-:W-:Y:S02]  /*64c0*/  FADD.FTZ R40, R40, R65 ;  /* 0x0000004128287221 */ /* 0x000fe40000010000 */
[----:B-1----:R-:W-:Y:S01]  /*64d0*/  F2FP.F16.F32.PACK_AB R4, R36, R41 ;  /* 0x000000292404723e */ /* 0x002fe200000000ff */
[----:B------:R-:W-:Y:S01]  /*64e0*/  FADD.FTZ R143, R143, R106 ;  /* 0x0000006a8f8f7221 */ /* 0x000fe20000010000 */
[----:B------:R-:W-:Y:S01]  /*64f0*/  FADD.FTZ R119, R119, R40 ;  /* 0x0000002877777221 */ /* 0x000fe20000010000 */
[----:B---3--:R-:W-:-:S02]  /*6500*/  F2FP.F16.F32.PACK_AB R6, R189, R38 ;  /* 0x00000026bd06723e */ /* 0x008fc400000000ff */
[----:B----4-:R-:W-:Y:S01]  /*6510*/  F2FP.F16.F32.PACK_AB R5, R35, R34 ;  /* 0x000000222305723e */ /* 0x010fe200000000ff */
[----:B------:R-:W-:Y:S01]  /*6520*/  FADD.FTZ R56, R56, R119 ;  /* 0x0000007738387221 */ /* 0x000fe20000010000 */
[----:B------:R-:W-:Y:S01]  /*6530*/  F2FP.F16.F32.PACK_AB R7, R188, R29 ;  /* 0x0000001dbc07723e */ /* 0x000fe200000000ff */
[----:B------:R-:W-:Y:S02]  /*6540*/  FADD.FTZ R143, R104, R143 ;  /* 0x0000008f688f7221 */ /* 0x000fe40000010000 */
[----:B------:R-:W-:Y:S02]  /*6550*/  FADD.FTZ R129, R129, R56 ;  /* 0x0000003881817221 */ /* 0x000fe40000010000 */
[----:B------:R-:W-:Y:S02]  /*6560*/  FADD.FTZ R110, R110, R143 ;  /* 0x0000008f6e6e7221 */ /* 0x000fe40000010000 */
[----:B------:R-:W-:Y:S01]  /*6570*/  FADD.FTZ R54, R54, R129 ;  /* 0x0000008136367221 */ /* 0x000fe20000010000 */
[----:B-----5:R-:W-:Y:S01]  /*6580*/  HMMA.16816.F32 R96, R4, R8, R96 ;  /* 0x000000080460723c */ /* 0x020fe20000001860 */
[----:B------:R-:W-:-:S02]  /*6590*/  FADD.FTZ R110, R23, R110 ;  /* 0x0000006e176e7221 */ /* 0x000fc40000010000 */
[----:B------:R-:W-:Y:S02]  /*65a0*/  FADD.FTZ R151, R151, R54 ;  /* 0x0000003697977221 */ /* 0x000fe40000010000 */
[----:B------:R-:W-:Y:S01]  /*65b0*/  FADD.FTZ R109, R109, R110 ;  /* 0x0000006e6d6d7221 */ /* 0x000fe20000010000 */
[C---:B------:R-:W-:Y:S01]  /*65c0*/  HMMA.16816.F32 R92, R4.reuse, R10, R92 ;  /* 0x0000000a045c723c */ /* 0x040fe2000000185c */
[----:B------:R-:W-:Y:S01]  /*65d0*/  FADD.FTZ R62, R62, R151 ;  /* 0x000000973e3e7221 */ /* 0x000fe20000010000 */
[----:B------:R-:W1:Y:S01]  /*65e0*/  LDSM.16.MT88.4 R8, [R162+0x9800] ;  /* 0x00980000a208783b */ /* 0x000e620000004200 */
[----:B------:R-:W-:Y:S02]  /*65f0*/  FADD.FTZ R22, R22, R109 ;  /* 0x0000006d16167221 */ /* 0x000fe40000010000 */
[----:B------:R-:W-:Y:S01]  /*6600*/  FADD.FTZ R155, R155, R62 ;  /* 0x0000003e9b9b7221 */ /* 0x000fe20000010000 */
[----:B------:R-:W-:Y:S01]  /*6610*/  HMMA.16816.F32 R88, R4, R16, R88 ;  /* 0x000000100458723c */ /* 0x000fe20000001858 */
[----:B------:R-:W-:-:S02]  /*6620*/  FADD.FTZ R41, R41, R22 ;  /* 0x0000001629297221 */ /* 0x000fc40000010000 */
[----:B------:R-:W-:Y:S02]  /*6630*/  FADD.FTZ R66, R66, R155 ;  /* 0x0000009b42427221 */ /* 0x000fe40000010000 */
[----:B------:R-:W-:Y:S01]  /*6640*/  FADD.FTZ R41, R36, R41 ;  /* 0x0000002924297221 */ /* 0x000fe20000010000 */
[C---:B------:R-:W-:Y:S01]  /*6650*/  HMMA.16816.F32 R84, R4.reuse, R18, R84 ;  /* 0x000000120454723c */ /* 0x040fe20000001854 */
[----:B------:R-:W-:Y:S02]  /*6660*/  FADD.FTZ R139, R139, R66 ;  /* 0x000000428b8b7221 */ /* 0x000fe40000010000 */
[----:B------:R-:W-:Y:S02]  /*6670*/  FADD.FTZ R38, R38, R41 ;  /* 0x0000002926267221 */ /* 0x000fe40000010000 */
[----:B------:R-:W-:Y:S01]  /*6680*/  FADD.FTZ R108, R108, R139 ;  /* 0x0000008b6c6c7221 */ /* 0x000fe20000010000 */
[----:B--2---:R-:W-:Y:S01]  /*6690*/  HMMA.16816.F32 R80, R4, R12, R80 ;  /* 0x0000000c0450723c */ /* 0x004fe20000001850 */
[----:B------:R-:W-:-:S02]  /*66a0*/  FADD.FTZ R189, R189, R38 ;  /* 0x00000026bdbd7221 */ /* 0x000fc40000010000 */
        /* <DEDUP_REMOVED lines=78> */
.L_x_7155:
[----:B------:R-:W-:-:S04]  /*6b90*/  LEA R3, -R132, RZ, 0x7 ;  /* 0x000000ff84037211 */ /* 0x000fc800078e39ff */
[----:B------:R-:W-:-:S07]  /*6ba0*/  SHF.R.S32.HI R4, RZ, 0x1f, R3 ;  /* 0x0000001fff047819 */ /* 0x000fce0000011403 */
.L_x_7156:
[C---:B------:R-:W-:Y:S01]  /*6bb0*/  IMAD.SHL.U32 R5, R132.reuse, 0x20, RZ ;  /* 0x0000002084057824 */ /* 0x040fe200078e00ff */
[----:B------:R-:W-:Y:S02]  /*6bc0*/  LEA R176, P2, R3, R176, 0x1 ;  /* 0x000000b003b07211 */ /* 0x000fe400078408ff */
[----:B------:R-:W-:Y:S02]  /*6bd0*/  SHF.L.U64.HI R6, R132, 0x5, R133 ;  /* 0x0000000584067819 */ /* 0x000fe40000010285 */
[----:B------:R-:W-:Y:S02]  /*6be0*/  IADD3 R8, P1, R5, R176, RZ ;  /* 0x000000b005087210 */ /* 0x000fe40007f3e0ff */
[----:B------:R-:W-:Y:S02]  /*6bf0*/  LEA.HI.X R175, R3, R175, R4, 0x1, P2 ;  /* 0x000000af03af7211 */ /* 0x000fe400010f0c04 */
[----:B------:R-:W-:-:S03]  /*6c00*/  IADD3 R16, P2, R8, R5, RZ ;  /* 0x0000000508107210 */ /* 0x000fc60007f5e0ff */
[--C-:B------:R-:W-:Y:S01]  /*6c10*/  IMAD.X R9, R6, 0x1, R175.reuse, P1 ;  /* 0x0000000106097824 */ /* 0x100fe200008e06af */
[-C--:B------:R-:W-:Y:S01]  /*6c20*/  IADD3 R14, P1, R16, R5.reuse, RZ ;  /* 0x00000005100e7210 */ /* 0x080fe20007f3e0ff */
[----:B------:R-:W-:Y:S02]  /*6c30*/  IMAD.MOV.U32 R177, RZ, RZ, R175 ;  /* 0x000000ffffb17224 */ /* 0x000fe400078e00af */
        /* <DEDUP_REMOVED lines=9> */
[----:B------:R-:W-:Y:S01]  /*6cd0*/  IMAD.X R13, R15, 0x1, R6, P2 ;  /* 0x000000010f0d7824 */ /* 0x000fe200010e0606 */
[----:B------:R-:W-:-:S02]  /*6ce0*/  IADD3 R18, P2, R10, R5, RZ ;  /* 0x000000050a127210 */ /* 0x000fc40007f5e0ff */
[----:B------:R-:W-:Y:S01]  /*6cf0*/  LDGSTS.E.BYPASS.LTC128B.128 [R181+0x7000], desc[UR14][R16.64] ;  /* 0x0700000010b57fae */ /* 0x000fe2000b901d4e */
[--C-:B------:R-:W-:Y:S01]  /*6d00*/  IMAD.X R11, R13, 0x1, R6.reuse, P1 ;  /* 0x000000010d0b7824 */ /* 0x100fe200008e0606 */
[----:B------:R-:W-:Y:S02]  /*6d10*/  IADD3 R24, P1, R18, R5, RZ ;  /* 0x0000000512187210 */ /* 0x000fe40007f3e0ff */
[----:B------:R-:W-:Y:S01]  /*6d20*/  LDGSTS.E.BYPASS.LTC128B.128 [R181+0x7800], desc[UR14][R14.64] ;  /* 0x078000000eb57fae */ /* 0x000fe2000b901d4e */
[----:B------:R-:W-:-:S03]  /*6d30*/  IMAD.X R19, R11, 0x1, R6, P2 ;  /* 0x000000010b137824 */ /* 0x000fc600010e0606 */
[----:B------:R1:W-:Y:S01]  /*6d40*/  LDGSTS.E.BYPASS.LTC128B.128 [R181+0x8000], desc[UR14][R12.64] ;  /* 0x080000000cb57fae */ /* 0x0003e2000b901d4e */
[----:B------:R-:W-:-:S03]  /*6d50*/  IMAD.X R25, R19, 0x1, R6, P1 ;  /* 0x0000000113197824 */ /* 0x000fc600008e0606 */
[----:B------:R-:W-:Y:S04]  /*6d60*/  LDGSTS.E.BYPASS.LTC128B.128 [R181+0x8800], desc[UR14][R10.64] ;  /* 0x088000000ab57fae */ /* 0x000fe8000b901d4e */
[----:B------:R-:W-:Y:S04]  /*6d70*/  LDGSTS.E.BYPASS.LTC128B.128 [R181+0x9000], desc[UR14][R18.64] ;  /* 0x0900000012b57fae */ /* 0x000fe8000b901d4e */
[----:B------:R2:W-:Y:S04]  /*6d80*/  LDGSTS.E.BYPASS.LTC128B.128 [R181+0x9800], desc[UR14][R24.64] ;  /* 0x0980000018b57fae */ /* 0x0005e8000b901d4e */
[----:B------:R-:W-:Y:S04]  /*6d90*/  LDSM.16.M88.4 R4, [R172] ;  /* 0x00000000ac04783b */ /* 0x000fe80000000200 */
[----:B------:R-:W3:Y:S04]  /*6da0*/  LDSM.16.M88.4 R52, [R171+0x2800] ;  /* 0x00280000ab34783b */ /* 0x000ee80000000200 */
[----:B------:R-:W4:Y:S04]  /*6db0*/  LDSM.16.M88.4 R44, [R171+0x3000] ;  /* 0x00300000ab2c783b */ /* 0x000f280000000200 */
[----:B------:R-:W5:Y:S04]  /*6dc0*/  LDSM.16.M88.4 R60, [R171+0x2000] ;  /* 0x00200000ab3c783b */ /* 0x000f680000000200 */
[----:B------:R-:W2:Y:S04]  /*6dd0*/  LDSM.16.M88.4 R36, [R171+0x3800] ;  /* 0x00380000ab24783b */ /* 0x000ea80000000200 */
[----:B------:R-:W2:Y:S04]  /*6de0*/  LDSM.16.M88.4 R28, [R171+0x4000] ;  /* 0x00400000ab1c783b */ /* 0x000ea80000000200 */
[----:B------:R-:W2:Y:S04]  /*6df0*/  LDSM.16.M88.4 R20, [R171+0x4800] ;  /* 0x00480000ab14783b */ /* 0x000ea80000000200 */
[----:B-1----:R-:W1:Y:S04]  /*6e00*/  LDSM.16.M88.4 R12, [R171+0x5000] ;  /* 0x00500000ab0c783b */ /* 0x002e680000000200 */
[----:B------:R-:W1:Y:S04]  /*6e10*/  LDSM.16.M88.4 R120, [R171+0x5800] ;  /* 0x00580000ab78783b */ /* 0x000e680000000200 */
[----:B------:R-:W-:Y:S04]  /*6e20*/  LDSM.16.M88.4 R104, [R170] ;  /* 0x00000000aa68783b */ /* 0x000fe80000000200 */
[----:B------:R-:W1:Y:S04]  /*6e30*/  LDSM.16.M88.4 R116, [R165+0x2800] ;  /* 0x00280000a574783b */ /* 0x000e680000000200 */
[----:B------:R-:W1:Y:S01]  /*6e40*/  LDSM.16.M88.4 R112, [R165+0x3000] ;  /* 0x00300000a570783b */ /* 0x000e620000000200 */
[C---:B---3--:R-:W-:Y:S03]  /*6e50*/  HMMA.16816.F32 R56, R4.reuse, R52, RZ ;  /* 0x000000340438723c */ /* 0x048fe600000018ff */
[----:B------:R-:W3:Y:S03]  /*6e60*/  LDSM.16.M88.4 R108, [R165+0x3800] ;  /* 0x00380000a56c783b */ /* 0x000ee60000000200 */
[C---:B----4-:R-:W-:Y:S01]  /*6e70*/  HMMA.16816.F32 R48, R4.reuse, R44, RZ ;  /* 0x0000002c0430723c */ /* 0x050fe200000018ff */
[----:B------:R-:W-:Y:S04]  /*6e80*/  LDSM.16.M88.4 R128, [R165+0x2000] ;  /* 0x00200000a580783b */ /* 0x000fe80000000200 */
[----:B------:R-:W0:Y:S01]  /*6e90*/  LDGDEPBAR ;  /* 0x00000000000079af */ /* 0x000e220000000000 */
[C---:B------:R-:W-:Y:S06]  /*6ea0*/  HMMA.16816.F32 R52, R4.reuse, R54, RZ ;  /* 0x000000360434723c */ /* 0x040fec00000018ff */
[C---:B------:R-:W-:Y:S06]  /*6eb0*/  HMMA.16816.F32 R44, R4.reuse, R46, RZ ;  /* 0x0000002e042c723c */ /* 0x040fec00000018ff */
[C---:B-----5:R-:W-:Y:S06]  /*6ec0*/  HMMA.16816.F32 R64, R4.reuse, R60, RZ ;  /* 0x0000003c0440723c */ /* 0x060fec00000018ff */
[C---:B--2---:R-:W-:Y:S06]  /*6ed0*/  HMMA.16816.F32 R40, R4.reuse, R36, RZ ;  /* 0x000000240428723c */ /* 0x044fec00000018ff */
        /* <DEDUP_REMOVED lines=18> */
[C---:B------:R-:W-:Y:S01]  /*7000*/  HMMA.16816.F32 R36, R104.reuse, R110, R36 ;  /* 0x0000006e6824723c */ /* 0x040fe20000001824 */
[----:B------:R-:W3:Y:S05]  /*7010*/  LDSM.16.M88.4 R108, [R165+0x5800] ;  /* 0x00580000a56c783b */ /* 0x000eea0000000200 */
[C---:B-1----:R-:W-:Y:S06]  /*7020*/  HMMA.16816.F32 R32, R104.reuse, R120, R32 ;  /* 0x000000786820723c */ /* 0x042fec0000001820 */
[C---:B------:R-:W-:Y:S01]  /*7030*/  HMMA.16816.F32 R28, R104.reuse, R122, R28 ;  /* 0x0000007a681c723c */ /* 0x040fe2000000181c */
[----:B------:R-:W-:Y:S05]  /*7040*/  LDSM.16.M88.4 R120, [R169] ;  /* 0x00000000a978783b */ /* 0x000fea0000000200 */
[C---:B--2---:R-:W-:Y:S06]  /*7050*/  HMMA.16816.F32 R24, R104.reuse, R116, R24 ;  /* 0x000000746818723c */ /* 0x044fec0000001818 */
[C---:B------:R-:W-:Y:S01]  /*7060*/  HMMA.16816.F32 R20, R104.reuse, R118, R20 ;  /* 0x000000766814723c */ /* 0x040fe20000001814 */
[----:B------:R-:W1:Y:S05]  /*7070*/  LDSM.16.M88.4 R116, [R168] ;  /* 0x00000000a874783b */ /* 0x000e6a0000000200 */
[C---:B----4-:R-:W-:Y:S06]  /*7080*/  HMMA.16816.F32 R16, R104.reuse, R112, R16 ;  /* 0x000000706810723c */ /* 0x050fec0000001810 */
[C---:B------:R-:W-:Y:S01]  /*7090*/  HMMA.16816.F32 R12, R104.reuse, R114, R12 ;  /* 0x00000072680c723c */ /* 0x040fe2000000180c */
[----:B------:R-:W2:Y:S05]  /*70a0*/  LDSM.16.M88.4 R112, [R161] ;  /* 0x00000000a170783b */ /* 0x000eaa0000000200 */
[C---:B------:R-:W-:Y:S06]  /*70b0*/  HMMA.16816.F32 R64, R104.reuse, R128, R64 ;  /* 0x000000806840723c */ /* 0x040fec0000001840 */
[C---:B------:R-:W-:Y:S06]  /*70c0*/  HMMA.16816.F32 R60, R104.reuse, R130, R60 ;  /* 0x00000082683c723c */ /* 0x040fec000000183c */
[C---:B---3--:R-:W-:Y:S06]  /*70d0*/  HMMA.16816.F32 R8, R104.reuse, R108, R8 ;  /* 0x0000006c6808723c */ /* 0x048fec0000001808 */
[----:B------:R-:W-:Y:S01]  /*70e0*/  HMMA.16816.F32 R4, R104, R110, R4 ;  /* 0x0000006e6804723c */ /* 0x000fe20000001804 */
[----:B------:R-:W3:Y:S04]  /*70f0*/  LDSM.16.M88.4 R108, [R160] ;  /* 0x00000000a06c783b */ /* 0x000ee80000000200 */
[----:B------:R-:W4:Y:S01]  /*7100*/  LDSM.16.M88.4 R104, [R159] ;  /* 0x000000009f68783b */ /* 0x000f220000000200 */
        /* <DEDUP_REMOVED lines=21> */
[C---:B----4-:R-:W-:Y:S06]  /*7260*/  HMMA.16816.F32 R8, R120.reuse, R104, R8 ;  /* 0x000000687808723c */ /* 0x050fec0000001808 */
[----:B------:R-:W-:Y:S01]  /*7270*/  HMMA.16816.F32 R4, R120, R106, R4 ;  /* 0x0000006a7804723c */ /* 0x000fe20000001804 */
[----:B------:R-:W3:Y:S05]  /*7280*/  LDSM.16.M88.4 R104, [R100+0x1000] ;  /* 0x001000006468783b */ /* 0x000eea0000000200 */
[C---:B-1----:R-:W-:Y:S06]  /*7290*/  HMMA.16816.F32 R64, R116.reuse, R112, R64 ;  /* 0x000000707440723c */ /* 0x042fec0000001840 */
[C---:B------:R-:W-:Y:S01]  /*72a0*/  HMMA.16816.F32 R60, R116.reuse, R114, R60 ;  /* 0x00000072743c723c */ /* 0x040fe2000000183c */
[----:B------:R-:W1:Y:S05]  /*72b0*/  LDSM.16.M88.4 R112, [R100+0x1800] ;  /* 0x001800006470783b */ /* 0x000e6a0000000200 */
[C---:B--2---:R-:W-:Y:S06]  /*72c0*/  HMMA.16816.F32 R56, R116.reuse, R108, R56 ;  /* 0x0000006c7438723c */ /* 0x044fec0000001838 */
[C---:B------:R-:W-:Y:S06]  /*72d0*/  HMMA.16816.F32 R52, R116.reuse, R110, R52 ;  /* 0x0000006e7434723c */ /* 0x040fec0000001834 */
[----:B---3--:R-:W-:Y:S01]  /*72e0*/  HMMA.16816.F32 R48, R116, R104, R48 ;  /* 0x000000687430723c */ /* 0x008fe20000001830 */
[----:B------:R-:W-:Y:S01]  /*72f0*/  FMUL.FTZ R3, R64, UR8 ;  /* 0x0000000840037c20 */ /* 0x000fe20008410000 */
[----:B------:R-:W-:-:S04]  /*7300*/  FMUL.FTZ R109, R67, UR8 ;  /* 0x00000008436d7c20 */ /* 0x000fc80008410000 */
[C---:B------:R-:W-:Y:S01]  /*7310*/  HMMA.16816.F32 R44, R116.reuse, R106, R44 ;  /* 0x0000006a742c723c */ /* 0x040fe2000000182c */
[----:B------:R-:W-:Y:S01]  /*7320*/  FMUL.FTZ R104, R65, UR8 ;  /* 0x0000000841687c20 */ /* 0x000fe20008410000 */
[----:B------:R-:W-:Y:S01]  /*7330*/  FMUL.FTZ R105, R66, UR8 ;  /* 0x0000000842697c20 */ /* 0x000fe20008410000 */
[----:B------:R2:W-:Y:S01]  /*7340*/  MUFU.TANH R106, R109 ;  /* 0x0000006d006a7308 */ /* 0x0005e20000002400 */
[----:B------:R-:W3:Y:S01]  /*7350*/  LDSM.16.M88.4 R64, [R100+0x2000] ;  /* 0x002000006440783b */ /* 0x000ee20000000200 */
        /* <DEDUP_REMOVED lines=9> */
[C---:B-1----:R-:W-:Y:S04]  /*73f0*/  HMMA.16816.F32 R40, R116.reuse, R112, R40 ;  /* 0x000000707428723c */ /* 0x042fe80000001828 */
[----:B------:R-:W-:Y:S01]  /*7400*/  FMUL.FTZ R142, R48, UR8 ;  /* 0x00000008308e7c20 */ /* 0x000fe20008410000 */
[----:B------:R-:W-:Y:S01]  /*7410*/  FMUL.FTZ R138, R49, UR8 ;  /* 0x00000008318a7c20 */ /* 0x000fe20008410000 */
[----:B--2---:R-:W-:Y:S01]  /*7420*/  FMUL.FTZ R109, R57, UR8 ;  /* 0x00000008396d7c20 */ /* 0x004fe20008410000 */
[----:B------:R-:W-:Y:S01]  /*7430*/  FMUL.FTZ R139, R50, UR8 ;  /* 0x00000008328b7c20 */ /* 0x000fe20008410000 */
[----:B------:R-:W1:Y:S01]  /*7440*/  LDSM.16.M88.4 R56, [R100+0x2800] ;  /* 0x002800006438783b */ /* 0x000e620000000200 */
[----:B------:R-:W-:Y:S01]  /*7450*/  HMMA.16816.F32 R36, R116, R114, R36 ;  /* 0x000000727424723c */ /* 0x000fe20000001824 */
[----:B------:R-:W-:Y:S01]  /*7460*/  FMUL.FTZ R46, R46, UR8 ;  /* 0x000000082e2e7c20 */ /* 0x000fe20008410000 */
[----:B------:R-:W-:Y:S01]  /*7470*/  FMUL.FTZ R133, R51, UR8 ;  /* 0x0000000833857c20 */ /* 0x000fe20008410000 */
[----:B------:R-:W-:Y:S01]  /*7480*/  FMUL.FTZ R140, R44, UR8 ;  /* 0x000000082c8c7c20 */ /* 0x000fe20008410000 */
[----:B------:R-:W2:Y:S01]  /*7490*/  LDSM.16.M88.4 R48, [R100+0x3000] ;  /* 0x003000006430783b */ /* 0x000ea20000000200 */
[----:B------:R4:W-:Y:S01]  /*74a0*/  MUFU.TANH R137, R46 ;  /* 0x0000002e00897308 */ /* 0x0009e20000002400 */
[----:B------:R-:W-:Y:S01]  /*74b0*/  FMUL.FTZ R47, R47, UR8 ;  /* 0x000000082f2f7c20 */ /* 0x000fe20008410000 */
[----:B------:R-:W-:-:S06]  /*74c0*/  FMUL.FTZ R45, R45, UR8 ;  /* 0x000000082d2d7c20 */ /* 0x000fcc0008410000 */
[----:B------:R-:W5:Y:S02]  /*74d0*/  MUFU.TANH R105, R105 ;  /* 0x0000006900697308 */ /* 0x000f640000002400 */
[----:B------:R-:W-:Y:S01]  /*74e0*/  FMUL.FTZ R40, R40, UR8 ;  /* 0x0000000828287c20 */ /* 0x000fe20008410000 */
[----:B------:R-:W-:Y:S01]  /*74f0*/  FMUL.FTZ R130, R41, UR8 ;  /* 0x0000000829827c20 */ /* 0x000fe20008410000 */
[----:B------:R-:W-:Y:S01]  /*7500*/  FMUL.FTZ R129, R42, UR8 ;  /* 0x000000082a817c20 */ /* 0x000fe20008410000 */
[C---:B---3--:R-:W-:Y:S01]  /*7510*/  HMMA.16816.F32 R32, R116.reuse, R64, R32 ;  /* 0x000000407420723c */ /* 0x048fe20000001820 */
[----:B----4-:R-:W3:Y:S02]  /*7520*/  S2R R46, SR_TID.X ;  /* 0x00000000002e7919 */ /* 0x010ee40000002100 */
[----:B------:R4:W-:Y:S01]  /*7530*/  MUFU.TANH R44, R40 ;  /* 0x00000028002c7308 */ /* 0x0009e20000002400 */
[----:B------:R-:W-:Y:S02]  /*7540*/  FMUL.FTZ R115, R43, UR8 ;  /* 0x000000082b737c20 */ /* 0x000fe40008410000 */
[----:B------:R-:W-:Y:S01]  /*7550*/  FMUL.FTZ R121, R39, UR8 ;  /* 0x0000000827797c20 */ /* 0x000fe20008410000 */
[----:B------:R-:W-:Y:S01]  /*7560*/  FMUL.FTZ R36, R36, UR8 ;  /* 0x0000000824247c20 */ /* 0x000fe20008410000 */
[----:B------:R-:W-:Y:S01]  /*7570*/  HMMA.16816.F32 R28, R116, R66, R28 ;  /* 0x00000042741c723c */ /* 0x000fe2000000181c */
[----:B------:R-:W-:Y:S01]  /*7580*/  FMUL.FTZ R64, R53, UR8 ;  /* 0x0000000835407c20 */ /* 0x000fe20008410000 */
[----:B------:R-:W-:Y:S01]  /*7590*/  FMUL.FTZ R53, R54, UR8 ;  /* 0x0000000836357c20 */ /* 0x000fe20008410000 */
[----:B------:R-:W-:Y:S01]  /*75a0*/  FMUL.FTZ R54, R55, UR8 ;  /* 0x0000000837367c20 */ /* 0x000fe20008410000 */
[----:B------:R-:W5:Y:S01]  /*75b0*/  MUFU.TANH R104, R104 ;  /* 0x0000006800687308 */ /* 0x000f620000002400 */
[----:B------:R-:W-:Y:S01]  /*75c0*/  FMUL.FTZ R37, R37, UR8 ;  /* 0x0000000825257c20 */ /* 0x000fe20008410000 */
[----:B------:R-:W-:-:S06]  /*75d0*/  FMUL.FTZ R38, R38, UR8 ;  /* 0x0000000826267c20 */ /* 0x000fcc0008410000 */
[----:B------:R-:W5:Y:S01]  /*75e0*/  MUFU.TANH R107, R107 ;  /* 0x0000006b006b7308 */ /* 0x000f620000002400 */
[----:B----4-:R-:W4:Y:S01]  /*75f0*/  LDSM.16.M88.4 R40, [R100+0x3800] ;  /* 0x003800006428783b */ /* 0x010f220000000200 */
[----:B-1----:R-:W-:Y:S01]  /*7600*/  HMMA.16816.F32 R24, R116, R56, R24 ;  /* 0x000000387418723c */ /* 0x002fe20000001818 */
[----:B------:R-:W-:-:S04]  /*7610*/  DEPBAR.LE SB0, 0x0 ;  /* 0x000080000000791a */ /* 0x000fc80000000000 */
[----:B------:R-:W-:Y:S01]  /*7620*/  FMUL.FTZ R128, R32, UR8 ;  /* 0x0000000820807c20 */ /* 0x000fe20008410000 */
[----:B------:R-:W-:Y:S01]  /*7630*/  IMAD.SHL.U32 R32, R179, 0x80, RZ ;  /* 0x00000080b3207824 */ /* 0x000fe200078e00ff */
[----:B------:R-:W1:Y:S01]  /*7640*/  MUFU.TANH R108, R108 ;  /* 0x0000006c006c7308 */ /* 0x000e620000002400 */
[----:B------:R-:W-:Y:S01]  /*7650*/  FMUL.FTZ R34, R34, UR8 ;  /* 0x0000000822227c20 */ /* 0x000fe20008410000 */
[C---:B--2---:R-:W-:Y:S01]  /*7660*/  HMMA.16816.F32 R12, R116.reuse, R50, R12 ;  /* 0x00000032740c723c */ /* 0x044fe2000000180c */
[----:B------:R-:W-:Y:S01]  /*7670*/  FMUL.FTZ R122, R28, UR8 ;  /* 0x000000081c7a7c20 */ /* 0x000fe20008410000 */
[----:B------:R-:W-:Y:S01]  /*7680*/  FMUL.FTZ R35, R35, UR8 ;  /* 0x0000000823237c20 */ /* 0x000fe20008410000 */
[----:B------:R-:W-:Y:S01]  /*7690*/  FMUL.FTZ R29, R29, UR8 ;  /* 0x000000081d1d7c20 */ /* 0x000fe20008410000 */
[----:B---3--:R-:W-:Y:S02]  /*76a0*/  IMAD.SHL.U32 R39, R46, 0x2, RZ ;  /* 0x000000022e277824 */ /* 0x008fe400078e00ff */
[----:B------:R-:W-:Y:S01]  /*76b0*/  FMUL.FTZ R33, R33, UR8 ;  /* 0x0000000821217c20 */ /* 0x000fe20008410000 */
[----:B------:R-:W-:Y:S01]  /*76c0*/  MUFU.TANH R131, R47 ;  /* 0x0000002f00837308 */ /* 0x000fe20000002400 */
[----:B------:R-:W-:Y:S01]  /*76d0*/  HMMA.16816.F32 R20, R116, R58, R20 ;  /* 0x0000003a7414723c */ /* 0x000fe20000001814 */
[----:B------:R-:W-:Y:S01]  /*76e0*/  FMUL.FTZ R31, R31, UR8 ;  /* 0x000000081f1f7c20 */ /* 0x000fe20008410000 */
[----:B------:R-:W-:-:S04]  /*76f0*/  LOP3.LUT R39, R39, 0x6, RZ, 0xc0, !PT ;  /* 0x0000000627277812 */ /* 0x000fc800078ec0ff */
[----:B------:R-:W-:Y:S01]  /*7700*/  LOP3.LUT R46, R32, R39, RZ, 0xfc, !PT ;  /* 0x00000027202e7212 */ /* 0x000fe200078efcff */
[----:B------:R2:W-:Y:S01]  /*7710*/  MUFU.TANH R47, R34 ;  /* 0x00000022002f7308 */ /* 0x0005e20000002400 */
[----:B------:R-:W-:Y:S01]  /*7720*/  HMMA.16816.F32 R16, R116, R48, R16 ;  /* 0x000000307410723c */ /* 0x000fe20000001810 */
[----:B------:R-:W-:Y:S01]  /*7730*/  FMUL.FTZ R25, R25, UR8 ;  /* 0x0000000819197c20 */ /* 0x000fe20008410000 */
[C---:B------:R-:W-:Y:S01]  /*7740*/  ISETP.GE.AND P4, PT, R46.reuse, R135, PT ;  /* 0x000000872e00720c */ /* 0x040fe20003f86270 */
[C---:B------:R-:W-:Y:S01]  /*7750*/  VIADD R28, R46.reuse, 0x1 ;  /* 0x000000012e1c7836 */ /* 0x040fe20000000000 */
[-C--:B------:R-:W-:Y:S01]  /*7760*/  ISETP.GE.AND P2, PT, R46, R103.reuse, PT ;  /* 0x000000672e00720c */ /* 0x080fe20003f46270 */
[----:B------:R-:W-:Y:S02]  /*7770*/  FMUL.FTZ R27, R27, UR8 ;  /* 0x000000081b1b7c20 */ /* 0x000fe40008410000 */
[----:B------:R-:W3:Y:S01]  /*7780*/  MUFU.TANH R109, R109 ;  /* 0x0000006d006d7308 */ /* 0x000ee20000002400 */
[----:B-----5:R-:W-:Y:S01]  /*7790*/  FSEL R51, R105, -INF , !P2 ;  /* 0xff80000069337808 */ /* 0x020fe20005000000 */
[----:B------:R-:W-:Y:S01]  /*77a0*/  FMUL.FTZ R13, R13, UR8 ;  /* 0x000000080d0d7c20 */ /* 0x000fe20008410000 */
[----:B------:R-:W-:Y:S01]  /*77b0*/  ISETP.GE.AND P2, PT, R28, R103, PT ;  /* 0x000000671c00720c */ /* 0x000fe20003f46270 */
[----:B------:R-:W-:Y:S01]  /*77c0*/  FMUL.FTZ R15, R15, UR8 ;  /* 0x000000080f0f7c20 */ /* 0x000fe20008410000 */
[----:B------:R-:W-:-:S02]  /*77d0*/  VIADD R48, R46, 0x59 ;  /* 0x000000592e307836 */ /* 0x000fc40000000000 */
[----:B------:R-:W-:Y:S01]  /*77e0*/  FMUL.FTZ R12, R12, UR8 ;  /* 0x000000080c0c7c20 */ /* 0x000fe20008410000 */
[----:B------:R-:W-:Y:S01]  /*77f0*/  FSEL R65, R106, -INF , !P2 ;  /* 0xff8000006a417808 */ /* 0x000fe20005000000 */
[----:B------:R-:W-:Y:S01]  /*7800*/  MUFU.TANH R110, R110 ;  /* 0x0000006e006e7308 */ /* 0x000fe20000002400 */
[----:B--2---:R-:W-:Y:S01]  /*7810*/  FSEL R34, R3, -INF , !P4 ;  /* 0xff80000003227808 */ /* 0x004fe20006000000 */
[C---:B----4-:R-:W-:Y:S01]  /*7820*/  HMMA.16816.F32 R8, R116.reuse, R40, R8 ;  /* 0x000000287408723c */ /* 0x050fe20000001808 */
[-C--:B------:R-:W-:Y:S01]  /*7830*/  ISETP.GE.AND P4, PT, R28, R135.reuse, PT ;  /* 0x000000871c00720c */ /* 0x080fe20003f86270 */
[----:B------:R-:W-:Y:S02]  /*7840*/  VIADD R28, R46, 0x9 ;  /* 0x000000092e1c7836 */ /* 0x000fe40000000000 */
[----:B------:R-:W-:Y:S01]  /*7850*/  FMUL.FTZ R21, R21, UR8 ;  /* 0x0000000815157c20 */ /* 0x000fe20008410000 */
[----:B------:R-:W-:Y:S01]  /*7860*/  FMUL.FTZ R23, R23, UR8 ;  /* 0x0000000817177c20 */ /* 0x000fe20008410000 */
[----:B------:R-:W-:Y:S01]  /*7870*/  FSEL R56, R104, -INF , !P4 ;  /* 0xff80000068387808 */ /* 0x000fe20006000000 */
[----:B------:R-:W-:Y:S01]  /*7880*/  MUFU.TANH R136, R45 ;  /* 0x0000002d00887308 */ /* 0x000fe20000002400 */
[----:B------:R-:W-:Y:S01]  /*7890*/  ISETP.GE.AND P4, PT, R28, R135, PT ;  /* 0x000000871c00720c */ /* 0x000fe20003f86270 */
[----:B------:R-:W-:Y:S01]  /*78a0*/  FMUL.FTZ R40, R30, UR8 ;  /* 0x000000081e287c20 */ /* 0x000fe20008410000 */
[----:B------:R-:W-:Y:S01]  /*78b0*/  ISETP.GE.AND P2, PT, R28, R103, PT ;  /* 0x000000671c00720c */ /* 0x000fe20003f46270 */
[----:B------:R-:W-:Y:S01]  /*78c0*/  VIADD R28, R46, 0x11 ;  /* 0x000000112e1c7836 */ /* 0x000fe20000000000 */
[----:B------:R-:W-:Y:S01]  /*78d0*/  FSEL R30, R107, -INF , !P4 ;  /* 0xff8000006b1e7808 */ /* 0x000fe20006000000 */
[----:B------:R-:W-:Y:S01]  /*78e0*/  FMUL.FTZ R3, R19, UR8 ;  /* 0x0000000813037c20 */ /* 0x000fe20008410000 */
[----:B------:R-:W-:Y:S01]  /*78f0*/  FMUL.FTZ R17, R17, UR8 ;  /* 0x0000000811117c20 */ /* 0x000fe20008410000 */
[----:B------:R2:W-:Y:S01]  /*7900*/  MUFU.TANH R45, R36 ;  /* 0x00000024002d7308 */ /* 0x0005e20000002400 */
[----:B------:R-:W-:Y:S01]  /*7910*/  ISETP.GE.AND P4, PT, R28, R135, PT ;  /* 0x000000871c00720c */ /* 0x000fe20003f86270 */
[----:B------:R-:W-:Y:S01]  /*7920*/  HMMA.16816.F32 R4, R116, R42, R4 ;  /* 0x0000002a7404723c */ /* 0x000fe20000001804 */
[----:B------:R-:W-:Y:S01]  /*7930*/  FMUL.FTZ R107, R22, UR8 ;  /* 0x00000008166b7c20 */ /* 0x000fe20008410000 */
[----:B------:R-:W-:-:S04]  /*7940*/  FMUL.FTZ R14, R14, UR8 ;  /* 0x000000080e0e7c20 */ /* 0x000fc80008410000 */
[----:B------:R-:W4:Y:S01]  /*7950*/  MUFU.TANH R64, R64 ;  /* 0x0000004000407308 */ /* 0x000f220000002400 */
[----:B------:R-:W-:Y:S01]  /*7960*/  FMUL.FTZ R41, R8, UR8 ;  /* 0x0000000808297c20 */ /* 0x000fe20008410000 */
[----:B------:R-:W-:Y:S01]  /*7970*/  LOP3.LUT R8, R32, 0x50, R39, 0xfe, !PT ;  /* 0x0000005020087812 */ /* 0x000fe200078efe27 */
[----:B------:R-:W-:Y:S01]  /*7980*/  FMUL.FTZ R9, R9, UR8 ;  /* 0x0000000809097c20 */ /* 0x000fe20008410000 */
[----:B------:R-:W-:Y:S01]  /*7990*/  FMUL.FTZ R10, R10, UR8 ;  /* 0x000000080a0a7c20 */ /* 0x000fe20008410000 */
[----:B------:R-:W-:-:S03]  /*79a0*/  FMUL.FTZ R11, R11, UR8 ;  /* 0x000000080b0b7c20 */ /* 0x000fc60008410000 */
[----:B------:R-:W5:Y:S01]  /*79b0*/  MUFU.TANH R54, R54 ;  /* 0x0000003600367308 */ /* 0x000f620000002400 */
[----:B--2---:R-:W-:-:S04]  /*79c0*/  LOP3.LUT R36, R32, 0x8, R39, 0xfe, !PT ;  /* 0x0000000820247812 */ /* 0x004fc800078efe27 */
[C---:B------:R-:W-:Y:S02]  /*79d0*/  ISETP.GE.AND P1, PT, R36.reuse, R135, PT ;  /* 0x000000872400720c */ /* 0x040fe40003f26270 */
[----:B------:R-:W-:Y:S01]  /*79e0*/  ISETP.GE.AND P3, PT, R36, R103, PT ;  /* 0x000000672400720c */ /* 0x000fe20003f66270 */
[----:B------:R1:W-:Y:S01]  /*79f0*/  MUFU.TANH R111, R35 ;  /* 0x00000023006f7308 */ /* 0x0003e20000002400 */
[--C-:B------:R-:W-:Y:S01]  /*7a00*/  LOP3.LUT R36, R32, 0x10, R39.reuse, 0xfe, !PT ;  /* 0x0000001020247812 */ /* 0x100fe200078efe27 */
[----:B------:R-:W-:Y:S01]  /*7a10*/  FMUL.FTZ R50, R4, UR8 ;  /* 0x0000000804327c20 */ /* 0x000fe20008410000 */
[----:B------:R-:W-:Y:S01]  /*7a20*/  LOP3.LUT R4, R32, 0x60, R39, 0xfe, !PT ;  /* 0x0000006020047812 */ /* 0x000fe200078efe27 */
[----:B------:R-:W-:Y:S01]  /*7a30*/  FMUL.FTZ R5, R5, UR8 ;  /* 0x0000000805057c20 */ /* 0x000fe20008410000 */
[C---:B------:R-:W-:Y:S01]  /*7a40*/  ISETP.GE.AND P6, PT, R36.reuse, R135, PT ;  /* 0x000000872400720c */ /* 0x040fe20003fc6270 */
[----:B------:R-:W-:Y:S01]  /*7a50*/  FMUL.FTZ R7, R7, UR8 ;  /* 0x0000000807077c20 */ /* 0x000fe20008410000 */
[----:B------:R-:W-:Y:S01]  /*7a60*/  ISETP.GE.AND P5, PT, R36, R103, PT ;  /* 0x000000672400720c */ /* 0x000fe20003fa6270 */
[----:B------:R-:W2:Y:S01]  /*7a70*/  MUFU.TANH R138, R138 ;  /* 0x0000008a008a7308 */ /* 0x000ea20000002400 */
[----:B------:R-:W-:-:S07]  /*7a80*/  VIADD R36, R46, 0x19 ;  /* 0x000000192e247836 */ /* 0x000fce0000000000 */
[----:B------:R-:W2:Y:S01]  /*7a90*/  MUFU.TANH R133, R133 ;  /* 0x0000008500857308 */ /* 0x000ea20000002400 */
[----:B-1----:R-:W-:Y:S01]  /*7aa0*/  FSEL R35, R108, -INF , !P2 ;  /* 0xff8000006c237808 */ /* 0x002fe20005000000 */
[----:B------:R-:W-:Y:S01]  /*7ab0*/  FMUL.FTZ R108, R24, UR8 ;  /* 0x00000008186c7c20 */ /* 0x000fe20008410000 */
[----:B------:R-:W-:Y:S02]  /*7ac0*/  ISETP.GE.AND P2, PT, R28, R103, PT ;  /* 0x000000671c00720c */ /* 0x000fe40003f46270 */
[----:B---3--:R-:W-:Y:S01]  /*7ad0*/  FSEL R28, R109, -INF , !P4 ;  /* 0xff8000006d1c7808 */ /* 0x008fe20006000000 */
[----:B------:R-:W-:Y:S01]  /*7ae0*/  FMUL.FTZ R109, R26, UR8 ;  /* 0x000000081a6d7c20 */ /* 0x000fe20008410000 */
[----:B------:R-:W-:Y:S01]  /*7af0*/  ISETP.GE.AND P4, PT, R36, R135, PT ;  /* 0x000000872400720c */ /* 0x000fe20003f86270 */
[----:B------:R1:W-:Y:S01]  /*7b00*/  MUFU.TANH R114, R29 ;  /* 0x0000001d00727308 */ /* 0x0003e20000002400 */
[----:B------:R-:W-:Y:S02]  /*7b10*/  VIADD R26, R46, 0x69 ;  /* 0x000000692e1a7836 */ /* 0x000fe40000000000 */
[----:B----4-:R-:W-:-:S05]  /*7b20*/  FSEL R24, R64, -INF , !P4 ;  /* 0xff80000040187808 */ /* 0x010fca0006000000 */
[----:B------:R5:W-:Y:S08]  /*7b30*/  MUFU.TANH R120, R33 ;  /* 0x0000002100787308 */ /* 0x000bf00000002400 */
[----:B------:R-:W3:Y:S01]  /*7b40*/  MUFU.TANH R130, R130 ;  /* 0x0000008200827308 */ /* 0x000ee20000002400 */
[----:B-1----:R-:W-:Y:S01]  /*7b50*/  FSEL R29, R110, -INF , !P2 ;  /* 0xff8000006e1d7808 */ /* 0x002fe20005000000 */
[----:B------:R-:W-:Y:S01]  /*7b60*/  FMUL.FTZ R110, R20, UR8 ;  /* 0x00000008146e7c20 */ /* 0x000fe20008410000 */
[----:B------:R-:W-:Y:S01]  /*7b70*/  ISETP.GE.AND P2, PT, R36, R103, PT ;  /* 0x000000672400720c */ /* 0x000fe20003f46270 */
[----:B------:R-:W-:Y:S01]  /*7b80*/  VIADD R36, R46, 0x21 ;  /* 0x000000212e247836 */ /* 0x000fe20000000000 */
[----:B------:R-:W-:-:S03]  /*7b90*/  LOP3.LUT R20, R32, 0x18, R39, 0xfe, !PT ;  /* 0x0000001820147812 */ /* 0x000fc600078efe27 */
[----:B------:R-:W1:Y:S01]  /*7ba0*/  MUFU.TANH R115, R115 ;  /* 0x0000007300737308 */ /* 0x000e620000002400 */
[----:B-----5:R-:W-:Y:S02]  /*7bb0*/  FSEL R33, R54, -INF , !P2 ;  /* 0xff80000036217808 */ /* 0x020fe40005000000 */
[C---:B------:R-:W-:Y:S02]  /*7bc0*/  ISETP.GE.AND P4, PT, R36.reuse, R135, PT ;  /* 0x000000872400720c */ /* 0x040fe40003f86270 */
[----:B------:R-:W-:Y:S01]  /*7bd0*/  ISETP.GE.AND P2, PT, R36, R103, PT ;  /* 0x000000672400720c */ /* 0x000fe20003f46270 */
[----:B------:R-:W-:Y:S01]  /*7be0*/  VIADD R36, R46, 0x29 ;  /* 0x000000292e247836 */ /* 0x000fe20000000000 */
[----:B--2---:R-:W-:Y:S01]  /*7bf0*/  FSEL R138, R138, -INF , !P4 ;  /* 0xff8000008a8a7808 */ /* 0x004fe20006000000 */
[----:B------:R-:W2:Y:S01]  /*7c00*/  MUFU.TANH R112, R37 ;  /* 0x0000002500707308 */ /* 0x000ea20000002400 */
[----:B------:R-:W-:Y:S02]  /*7c10*/  FSEL R133, R133, -INF , !P2 ;  /* 0xff80000085857808 */ /* 0x000fe40005000000 */
[----:B------:R-:W-:-:S02]  /*7c20*/  ISETP.GE.AND P4, PT, R36, R135, PT ;  /* 0x000000872400720c */ /* 0x000fc40003f86270 */
[----:B------:R-:W-:Y:S01]  /*7c30*/  ISETP.GE.AND P2, PT, R36, R103, PT ;  /* 0x000000672400720c */ /* 0x000fe20003f46270 */
[----:B------:R-:W-:Y:S01]  /*7c40*/  VIADD R36, R46, 0x31 ;  /* 0x000000312e247836 */ /* 0x000fe20000000000 */
[----:B------:R-:W-:Y:S01]  /*7c50*/  FSEL R136, R136, -INF , !P4 ;  /* 0xff80000088887808 */ /* 0x000fe20006000000 */
[----:B------:R-:W4:Y:S01]  /*7c60*/  MUFU.TANH R121, R121 ;  /* 0x0000007900797308 */ /* 0x000f220000002400 */
[----:B------:R-:W-:Y:S02]  /*7c70*/  FSEL R131, R131, -INF , !P2 ;  /* 0xff80000083837808 */ /* 0x000fe40005000000 */
[C---:B------:R-:W-:Y:S02]  /*7c80*/  ISETP.GE.AND P4, PT, R36.reuse, R135, PT ;  /* 0x000000872400720c */ /* 0x040fe40003f86270 */
[----:B------:R-:W-:Y:S01]  /*7c90*/  ISETP.GE.AND P2, PT, R36, R103, PT ;  /* 0x000000672400720c */ /* 0x000fe20003f46270 */
[----:B------:R-:W-:Y:S01]  /*7ca0*/  VIADD R36, R46, 0x39 ;  /* 0x000000392e247836 */ /* 0x000fe20000000000 */
[----:B---3--:R-:W-:Y:S01]  /*7cb0*/  FSEL R130, R130, -INF , !P4 ;  /* 0xff80000082827808 */ /* 0x008fe20006000000 */
[----:B------:R-:W3:Y:S01]  /*7cc0*/  MUFU.TANH R113, R31 ;  /* 0x0000001f00717308 */ /* 0x000ee20000002400 */
[----:B-1----:R-:W-:-:S02]  /*7cd0*/  FSEL R115, R115, -INF , !P2 ;  /* 0xff80000073737808 */ /* 0x002fc40005000000 */
[C---:B------:R-:W-:Y:S02]  /*7ce0*/  ISETP.GE.AND P4, PT, R36.reuse, R135, PT ;  /* 0x000000872400720c */ /* 0x040fe40003f86270 */
[----:B------:R-:W-:Y:S01]  /*7cf0*/  ISETP.GE.AND P2, PT, R36, R103, PT ;  /* 0x000000672400720c */ /* 0x000fe20003f46270 */
[----:B------:R-:W-:Y:S01]  /*7d00*/  VIADD R36, R46, 0x41 ;  /* 0x000000412e247836 */ /* 0x000fe20000000000 */
[----:B--2---:R-:W-:Y:S01]  /*7d10*/  FSEL R112, R112, -INF , !P4 ;  /* 0xff80000070707808 */ /* 0x004fe20006000000 */
[----:B------:R-:W1:Y:S01]  /*7d20*/  MUFU.TANH R106, R25 ;  /* 0x00000019006a7308 */ /* 0x000e620000002400 */
[----:B----4-:R-:W-:Y:S02]  /*7d30*/  FSEL R121, R121, -INF , !P2 ;  /* 0xff80000079797808 */ /* 0x010fe40005000000 */
[C---:B------:R-:W-:Y:S02]  /*7d40*/  ISETP.GE.AND P4, PT, R36.reuse, R135, PT ;  /* 0x000000872400720c */ /* 0x040fe40003f86270 */
[----:B------:R-:W-:-:S02]  /*7d50*/  ISETP.GE.AND P2, PT, R36, R103, PT ;  /* 0x000000672400720c */ /* 0x000fc40003f46270 */
[----:B------:R-:W-:Y:S01]  /*7d60*/  FSEL R120, R120, -INF , !P4 ;  /* 0xff80000078787808 */ /* 0x000fe20006000000 */
[----:B------:R-:W2:Y:S01]  /*7d70*/  MUFU.TANH R105, R27 ;  /* 0x0000001b00697308 */ /* 0x000ea20000002400 */
[----:B------:R-:W-:-:S07]  /*7d80*/  FSEL R111, R111, -INF , !P2 ;  /* 0xff8000006f6f7808 */ /* 0x000fce0005000000 */
[----:B------:R4:W-:Y:S08]  /*7d90*/  MUFU.TANH R123, R38 ;  /* 0x00000026007b7308 */ /* 0x0009f00000002400 */
[----:B------:R-:W5:Y:S08]  /*7da0*/  MUFU.TANH R104, R21 ;  /* 0x0000001500687308 */ /* 0x000f700000002400 */
[----:B------:R-:W5:Y:S01]  /*7db0*/  MUFU.TANH R67, R23 ;  /* 0x0000001700437308 */ /* 0x000f620000002400 */
[----:B----4-:R-:W-:-:S05]  /*7dc0*/  VIADD R38, R46, 0x49 ;  /* 0x000000492e267836 */ /* 0x010fca0000000000 */
[C---:B------:R-:W-:Y:S02]  /*7dd0*/  ISETP.GE.AND P4, PT, R38.reuse, R135, PT ;  /* 0x000000872600720c */ /* 0x040fe40003f86270 */
[----:B------:R-:W-:Y:S01]  /*7de0*/  ISETP.GE.AND P2, PT, R38, R103, PT ;  /* 0x000000672600720c */ /* 0x000fe20003f46270 */
[----:B------:R-:W-:Y:S01]  /*7df0*/  VIADD R38, R46, 0x51 ;  /* 0x000000512e267836 */ /* 0x000fe20000000000 */
[----:B------:R4:W4:Y:S01]  /*7e00*/  MUFU.TANH R36, R17 ;  /* 0x0000001100247308 */ /* 0x0009220000002400 */
[----:B------:R-:W-:Y:S02]  /*7e10*/  FSEL R114, R114, -INF , !P4 ;  /* 0xff80000072727808 */ /* 0x000fe40006000000 */
[----:B---3--:R-:W-:Y:S02]  /*7e20*/  FSEL R113, R113, -INF , !P2 ;  /* 0xff80000071717808 */ /* 0x008fe40005000000 */
[C---:B------:R-:W-:Y:S02]  /*7e30*/  ISETP.GE.AND P4, PT, R38.reuse, R135, PT ;  /* 0x000000872600720c */ /* 0x040fe40003f86270 */
[----:B------:R-:W-:Y:S01]  /*7e40*/  ISETP.GE.AND P2, PT, R38, R103, PT ;  /* 0x000000672600720c */ /* 0x000fe20003f46270 */
[----:B------:R-:W3:Y:S01]  /*7e50*/  MUFU.TANH R3, R3 ;  /* 0x0000000300037308 */ /* 0x000ee20000002400 */
[----:B-1----:R-:W-:-:S02]  /*7e60*/  FSEL R106, R106, -INF , !P4 ;  /* 0xff8000006a6a7808 */ /* 0x002fc40006000000 */
[----:B--2---:R-:W-:Y:S02]  /*7e70*/  FSEL R105, R105, -INF , !P2 ;  /* 0xff80000069697808 */ /* 0x004fe40005000000 */
[C---:B------:R-:W-:Y:S02]  /*7e80*/  ISETP.GE.AND P4, PT, R48.reuse, R135, PT ;  /* 0x000000873000720c */ /* 0x040fe40003f86270 */
[----:B------:R-:W-:Y:S01]  /*7e90*/  ISETP.GE.AND P2, PT, R48, R103, PT ;  /* 0x000000673000720c */ /* 0x000fe20003f46270 */
[----:B------:R-:W1:Y:S01]  /*7ea0*/  MUFU.TANH R38, R13 ;  /* 0x0000000d00267308 */ /* 0x000e620000002400 */
[----:B------:R-:W-:Y:S01]  /*7eb0*/  VIADD R48, R46, 0x61 ;  /* 0x000000612e307836 */ /* 0x000fe20000000000 */
[----:B-----5:R-:W-:Y:S01]  /*7ec0*/  FSEL R104, R104, -INF , !P4 ;  /* 0xff80000068687808 */ /* 0x020fe20006000000 */
[----:B----4-:R-:W-:Y:S01]  /*7ed0*/  FMUL.FTZ R17, R18, UR8 ;  /* 0x0000000812117c20 */ /* 0x010fe20008410000 */
[----:B------:R-:W-:Y:S02]  /*7ee0*/  FSEL R67, R67, -INF , !P2 ;  /* 0xff80000043437808 */ /* 0x000fe40005000000 */
[----:B------:R-:W-:-:S02]  /*7ef0*/  ISETP.GE.AND P4, PT, R48, R135, PT ;  /* 0x000000873000720c */ /* 0x000fc40003f86270 */
[----:B------:R-:W2:Y:S01]  /*7f00*/  MUFU.TANH R37, R15 ;  /* 0x0000000f00257308 */ /* 0x000ea20000002400 */
[----:B------:R-:W-:Y:S02]  /*7f10*/  ISETP.GE.AND P2, PT, R48, R103, PT ;  /* 0x000000673000720c */ /* 0x000fe40003f46270 */
[----:B------:R-:W-:Y:S02]  /*7f20*/  FSEL R36, R36, -INF , !P4 ;  /* 0xff80000024247808 */ /* 0x000fe40006000000 */
[----:B---3--:R-:W-:Y:S02]  /*7f30*/  FSEL R3, R3, -INF , !P2 ;  /* 0xff80000003037808 */ /* 0x008fe40005000000 */
[C---:B------:R-:W-:Y:S01]  /*7f40*/  ISETP.GE.AND P4, PT, R26.reuse, R135, PT ;  /* 0x000000871a00720c */ /* 0x040fe20003f86270 */
[----:B------:R-:W3:Y:S01]  /*7f50*/  MUFU.TANH R60, R60 ;  /* 0x0000003c003c7308 */ /* 0x000ee20000002400 */
[----:B------:R-:W-:Y:S02]  /*7f60*/  ISETP.GE.AND P2, PT, R26, R103, PT ;  /* 0x000000671a00720c */ /* 0x000fe40003f46270 */
[----:B-1----:R-:W-:-:S02]  /*7f70*/  FSEL R38, R38, -INF , !P4 ;  /* 0xff80000026267808 */ /* 0x002fc40006000000 */
[----:B------:R-:W-:Y:S02]  /*7f80*/  ISETP.GE.AND P4, PT, R20, R135, PT ;  /* 0x000000871400720c */ /* 0x000fe40003f86270 */
[--C-:B------:R-:W-:Y:S01]  /*7f90*/  LOP3.LUT R18, R32, 0x30, R39.reuse, 0xfe, !PT ;  /* 0x0000003020127812 */ /* 0x100fe200078efe27 */
[----:B------:R-:W1:Y:S01]  /*7fa0*/  MUFU.TANH R61, R61 ;  /* 0x0000003d003d7308 */ /* 0x000e620000002400 */
[----:B--2---:R-:W-:Y:S01]  /*7fb0*/  FSEL R37, R37, -INF , !P2 ;  /* 0xff80000025257808 */ /* 0x004fe20005000000 */
[----:B------:R-:W-:Y:S01]  /*7fc0*/  FMUL.FTZ R15, R16, UR8 ;  /* 0x00000008100f7c20 */ /* 0x000fe20008410000 */
[----:B------:R-:W-:Y:S02]  /*7fd0*/  ISETP.GE.AND P2, PT, R20, R103, PT ;  /* 0x000000671400720c */ /* 0x000fe40003f46270 */
[C-C-:B------:R-:W-:Y:S02]  /*7fe0*/  LOP3.LUT R20, R32.reuse, 0x20, R39.reuse, 0xfe, !PT ;  /* 0x0000002020147812 */ /* 0x140fe400078efe27 */
[----:B------:R-:W-:Y:S01]  /*7ff0*/  LOP3.LUT R26, R32, 0x38, R39, 0xfe, !PT ;  /* 0x00000038201a7812 */ /* 0x000fe200078efe27 */
[----:B------:R-:W2:Y:S01]  /*8000*/  MUFU.TANH R62, R62 ;  /* 0x0000003e003e7308 */ /* 0x000ea20000002400 */
[----:B---3--:R-:W-:-:S02]  /*8010*/  FSEL R22, R60, -INF , !P1 ;  /* 0xff8000003c167808 */ /* 0x008fc40004800000 */
[----:B------:R-:W-:-:S05]  /*8020*/  ISETP.GE.AND P1, PT, R20, R135, PT ;  /* 0x000000871400720c */ /* 0x000fca0003f26270 */
[----:B------:R-:W3:Y:S01]  /*8030*/  MUFU.TANH R63, R63 ;  /* 0x0000003f003f7308 */ /* 0x000ee20000002400 */
[----:B-1----:R-:W-:Y:S02]  /*8040*/  FSEL R13, R61, -INF , !P3 ;  /* 0xff8000003d0d7808 */ /* 0x002fe40005800000 */
[----:B------:R-:W-:Y:S02]  /*8050*/  ISETP.GE.AND P3, PT, R20, R103, PT ;  /* 0x000000671400720c */ /* 0x000fe40003f66270 */
[----:B------:R-:W-:-:S03]  /*8060*/  LOP3.LUT R20, R32, 0x28, R39, 0xfe, !PT ;  /* 0x0000002820147812 */ /* 0x000fc600078efe27 */
[----:B------:R-:W1:Y:S01]  /*8070*/  MUFU.TANH R52, R52 ;  /* 0x0000003400347308 */ /* 0x000e620000002400 */
[----:B--2---:R-:W-:Y:S02]  /*8080*/  FSEL R16, R62, -INF , !P6 ;  /* 0xff8000003e107808 */ /* 0x004fe40007000000 */
[----:B------:R-:W-:-:S05]  /*8090*/  ISETP.GE.AND P6, PT, R20, R135, PT ;  /* 0x000000871400720c */ /* 0x000fca0003fc6270 */
[----:B------:R-:W2:Y:S01]  /*80a0*/  MUFU.TANH R53, R53 ;  /* 0x0000003500357308 */ /* 0x000ea20000002400 */
[----:B---3--:R-:W-:Y:S02]  /*80b0*/  FSEL R25, R63, -INF , !P5 ;  /* 0xff8000003f197808 */ /* 0x008fe40006800000 */
[----:B------:R-:W-:-:S04]  /*80c0*/  ISETP.GE.AND P5, PT, R20, R103, PT ;  /* 0x000000671400720c */ /* 0x000fc80003fa6270 */
[----:B------:R-:W-:Y:S01]  /*80d0*/  FSEL R137, R137, -INF , !P5 ;  /* 0xff80000089897808 */ /* 0x000fe20006800000 */
[----:B------:R-:W3:Y:S01]  /*80e0*/  MUFU.TANH R140, R140 ;  /* 0x0000008c008c7308 */ /* 0x000ee20000002400 */
[----:B-1----:R-:W-:Y:S02]  /*80f0*/  FSEL R20, R52, -INF , !P4 ;  /* 0xff80000034147808 */ /* 0x002fe40006000000 */
[----:B------:R-:W-:-:S04]  /*8100*/  ISETP.GE.AND P4, PT, R18, R135, PT ;  /* 0x000000871200720c */ /* 0x000fc80003f86270 */
[----:B------:R-:W-:Y:S01]  /*8110*/  FSEL R118, R44, -INF , !P4 ;  /* 0xff8000002c767808 */ /* 0x000fe20006000000 */
[----:B------:R-:W1:Y:S01]  /*8120*/  MUFU.TANH R142, R142 ;  /* 0x0000008e008e7308 */ /* 0x000e620000002400 */
[----:B--2---:R-:W-:Y:S02]  /*8130*/  FSEL R31, R53, -INF , !P2 ;  /* 0xff800000351f7808 */ /* 0x004fe40005000000 */
[----:B------:R-:W-:Y:S02]  /*8140*/  ISETP.GE.AND P2, PT, R18, R103, PT ;  /* 0x000000671200720c */ /* 0x000fe40003f46270 */
[----:B------:R-:W-:-:S03]  /*8150*/  LOP3.LUT R18, R32, 0x40, R39, 0xfe, !PT ;  /* 0x0000004020127812 */ /* 0x000fc600078efe27 */
[----:B------:R-:W2:Y:S01]  /*8160*/  MUFU.TANH R139, R139 ;  /* 0x0000008b008b7308 */ /* 0x000ea20000002400 */
[----:B---3--:R-:W-:Y:S02]  /*8170*/  FSEL R140, R140, -INF , !P6 ;  /* 0xff8000008c8c7808 */ /* 0x008fe40007000000 */
[C---:B------:R-:W-:Y:S02]  /*8180*/  ISETP.GE.AND P6, PT, R18.reuse, R135, PT ;  /* 0x000000871200720c */ /* 0x040fe40003fc6270 */
[----:B------:R-:W-:Y:S02]  /*8190*/  ISETP.GE.AND P5, PT, R18, R103, PT ;  /* 0x000000671200720c */ /* 0x000fe40003fa6270 */
[----:B------:R-:W-:Y:S01]  /*81a0*/  LOP3.LUT R18, R32, 0x48, R39, 0xfe, !PT ;  /* 0x0000004820127812 */ /* 0x000fe200078efe27 */
[----:B------:R-:W3:Y:S01]  /*81b0*/  MUFU.TANH R129, R129 ;  /* 0x0000008100817308 */ /* 0x000ee20000002400 */
[----:B-1----:R-:W-:Y:S02]  /*81c0*/  FSEL R142, R142, -INF , !P1 ;  /* 0xff8000008e8e7808 */ /* 0x002fe40004800000 */
[----:B------:R-:W-:-:S02]  /*81d0*/  ISETP.GE.AND P1, PT, R26, R135, PT ;  /* 0x000000871a00720c */ /* 0x000fc40003f26270 */
[----:B------:R-:W-:Y:S02]  /*81e0*/  ISETP.GE.AND P4, PT, R18, R135, PT ;  /* 0x000000871200720c */ /* 0x000fe40003f86270 */
[----:B------:R-:W-:Y:S01]  /*81f0*/  FSEL R116, R45, -INF , !P1 ;  /* 0xff8000002d747808 */ /* 0x000fe20004800000 */
[----:B------:R-:W1:Y:S01]  /*8200*/  MUFU.TANH R122, R122 ;  /* 0x0000007a007a7308 */ /* 0x000e620000002400 */
[----:B--2---:R-:W-:Y:S02]  /*8210*/  FSEL R139, R139, -INF , !P3 ;  /* 0xff8000008b8b7808 */ /* 0x004fe40005800000 */
[----:B------:R-:W-:Y:S02]  /*8220*/  ISETP.GE.AND P3, PT, R26, R103, PT ;  /* 0x000000671a00720c */ /* 0x000fe40003f66270 */
[----:B------:R-:W-:Y:S02]  /*8230*/  ISETP.GE.AND P1, PT, R8, R135, PT ;  /* 0x000000870800720c */ /* 0x000fe40003f26270 */
[----:B------:R-:W-:Y:S01]  /*8240*/  FSEL R123, R123, -INF , !P3 ;  /* 0xff8000007b7b7808 */ /* 0x000fe20005800000 */
[----:B------:R-:W2:Y:S01]  /*8250*/  MUFU.TANH R40, R40 ;  /* 0x0000002800287308 */ /* 0x000ea20000002400 */
[----:B---3--:R-:W-:-:S02]  /*8260*/  FSEL R129, R129, -INF , !P2 ;  /* 0xff80000081817808 */ /* 0x008fc40005000000 */
[-C--:B------:R-:W-:Y:S02]  /*8270*/  ISETP.GE.AND P2, PT, R18, R103.reuse, PT ;  /* 0x000000671200720c */ /* 0x080fe40003f46270 */
[----:B------:R-:W-:Y:S02]  /*8280*/  ISETP.GE.AND P3, PT, R8, R103, PT ;  /* 0x000000670800720c */ /* 0x000fe40003f66270 */
[----:B------:R-:W-:Y:S01]  /*8290*/  LOP3.LUT R8, R32, 0x58, R39, 0xfe, !PT ;  /* 0x0000005820087812 */ /* 0x000fe200078efe27 */
[----:B------:R-:W3:Y:S01]  /*82a0*/  MUFU.TANH R108, R108 ;  /* 0x0000006c006c7308 */ /* 0x000ee20000002400 */
[----:B-1----:R-:W-:Y:S02]  /*82b0*/  FSEL R122, R122, -INF , !P4 ;  /* 0xff8000007a7a7808 */ /* 0x002fe40006000000 */
[----:B------:R-:W-:Y:S02]  /*82c0*/  ISETP.GE.AND P4, PT, R4, R135, PT ;  /* 0x000000870400720c */ /* 0x000fe40003f86270 */
[----:B------:R-:W-:-:S02]  /*82d0*/  FSEL R119, R47, -INF , !P5 ;  /* 0xff8000002f777808 */ /* 0x000fc40006800000 */
[-C--:B------:R-:W-:Y:S01]  /*82e0*/  ISETP.GE.AND P5, PT, R8, R103.reuse, PT ;  /* 0x000000670800720c */ /* 0x080fe20003fa6270 */
[----:B------:R-:W1:Y:S01]  /*82f0*/  MUFU.TANH R109, R109 ;  /* 0x0000006d006d7308 */ /* 0x000e620000002400 */
[----:B--2---:R-:W-:Y:S02]  /*8300*/  FSEL R117, R40, -INF , !P2 ;  /* 0xff80000028757808 */ /* 0x004fe40005000000 */
[----:B------:R-:W-:Y:S02]  /*8310*/  ISETP.GE.AND P2, PT, R4, R103, PT ;  /* 0x000000670400720c */ /* 0x000fe40003f46270 */
[----:B------:R-:W-:-:S03]  /*8320*/  LOP3.LUT R4, R32, 0x68, R39, 0xfe, !PT ;  /* 0x0000006820047812 */ /* 0x000fc600078efe27 */
[----:B------:R-:W2:Y:S01]  /*8330*/  MUFU.TANH R15, R15 ;  /* 0x0000000f000f7308 */ /* 0x000ea20000002400 */
[----:B---3--:R-:W-:Y:S02]  /*8340*/  FSEL R108, R108, -INF , !P1 ;  /* 0xff8000006c6c7808 */ /* 0x008fe40004800000 */
        /* <DEDUP_REMOVED lines=10> */
[----:B------:R-:W-:-:S05]  /*83f0*/  ISETP.GE.AND P2, PT, R4, R103, PT ;  /* 0x000000670400720c */ /* 0x000fca0003f46270 */
[----:B------:R-:W3:Y:S01]  /*8400*/  MUFU.TANH R110, R110 ;  /* 0x0000006e006e7308 */ /* 0x000ee20000002400 */
[----:B-1----:R-:W-:Y:S02]  /*8410*/  FSEL R50, R50, -INF , !P4 ;  /* 0xff80000032327808 */ /* 0x002fe40006000000 */
[----:B------:R-:W-:-:S05]  /*8420*/  ISETP.GT.AND P4, PT, R179, R174, PT ;  /* 0x000000aeb300720c */ /* 0x000fca0003f84270 */
        /* <DEDUP_REMOVED lines=8> */
[----:B-1----:R-:W-:-:S07]  /*84b0*/  FSEL R42, R12, -INF , !P1 ;  /* 0xff8000000c2a7808 */ /* 0x002fce0004800000 */
[----:B------:R-:W1:Y:S01]  /*84c0*/  MUFU.TANH R41, R41 ;  /* 0x0000002900297308 */ /* 0x000e620000002400 */
[----:B--2---:R-:W-:Y:S02]  /*84d0*/  FSEL R107, R107, -INF , !P5 ;  /* 0xff8000006b6b7808 */ /* 0x004fe40006800000 */
[----:B------:R-:W-:-:S05]  /*84e0*/  ISETP.GE.AND P5, PT, R8, R103, PT ;  /* 0x000000670800720c */ /* 0x000fca0003fa6270 */
[----:B------:R-:W2:Y:S01]  /*84f0*/  MUFU.TANH R44, R9 ;  /* 0x00000009002c7308 */ /* 0x000ea20000002400 */
[----:B---3--:R-:W-:-:S07]  /*8500*/  FSEL R39, R14, -INF , !P3 ;  /* 0xff8000000e277808 */ /* 0x008fce0005800000 */
[----:B------:R3:W4:Y:S01]  /*8510*/  MUFU.TANH R49, R5 ;  /* 0x0000000500317308 */ /* 0x0007220000002400 */
[----:B-1----:R-:W-:-:S07]  /*8520*/  FSEL R41, R41, -INF , !P6 ;  /* 0xff80000029297808 */ /* 0x002fce0007000000 */
[----:B------:R-:W1:Y:S08]  /*8530*/  MUFU.TANH R48, R10 ;  /* 0x0000000a00307308 */ /* 0x000e700000002400 */
[----:B------:R-:W5:Y:S01]  /*8540*/  MUFU.TANH R47, R11 ;  /* 0x0000000b002f7308 */ /* 0x000f620000002400 */
[----:B---3--:R-:W-:Y:S01]  /*8550*/  FMUL.FTZ R5, R6, UR8 ;  /* 0x0000000806057c20 */ /* 0x008fe20008410000 */
[----:B------:R-:W-:-:S02]  /*8560*/  VIADD R6, R46, 0x71 ;  /* 0x000000712e067836 */ /* 0x000fc40000000000 */
[----:B------:R-:W-:Y:S01]  /*8570*/  VIADD R46, R46, 0x79 ;  /* 0x000000792e2e7836 */ /* 0x000fe20000000000 */
[----:B------:R-:W-:Y:S02]  /*8580*/  BAR.SYNC.DEFER_BLOCKING 0x0 ;  /* 0x0000000000007b1d */ /* 0x000fe40000010000 */
[C---:B------:R-:W-:Y:S02]  /*8590*/  ISETP.GE.AND P1, PT, R6.reuse, R135, PT ;  /* 0x000000870600720c */ /* 0x040fe40003f26270 */
[----:B------:R-:W-:Y:S02]  /*85a0*/  ISETP.GE.AND P3, PT, R6, R103, PT ;  /* 0x000000670600720c */ /* 0x000fe40003f66270 */
[----:B------:R-:W3:Y:S01]  /*85b0*/  MUFU.TANH R4, R5 ;  /* 0x0000000500047308 */ /* 0x000ee20000002400 */
[----:B--2---:R-:W-:Y:S02]  /*85c0*/  FSEL R44, R44, -INF , !P1 ;  /* 0xff8000002c2c7808 */ /* 0x004fe40004800000 */
[----:B------:R-:W-:-:S02]  /*85d0*/  ISETP.GE.AND P6, PT, R46, R135, PT ;  /* 0x000000872e00720c */ /* 0x000fc40003fc6270 */
[----:B------:R-:W-:Y:S02]  /*85e0*/  ISETP.GE.AND P1, PT, R46, R103, PT ;  /* 0x000000672e00720c */ /* 0x000fe40003f26270 */
[----:B----4-:R-:W-:Y:S01]  /*85f0*/  FSEL R49, R49, -INF , !P6 ;  /* 0xff80000031317808 */ /* 0x010fe20007000000 */
[----:B------:R-:W2:Y:S01]  /*8600*/  MUFU.TANH R45, R7 ;  /* 0x00000007002d7308 */ /* 0x000ea20000002400 */
[----:B-1----:R-:W-:Y:S02]  /*8610*/  FSEL R48, R48, -INF , !P5 ;  /* 0xff80000030307808 */ /* 0x002fe40006800000 */
[----:B-----5:R-:W-:Y:S02]  /*8620*/  FSEL R47, R47, -INF , !P3 ;  /* 0xff8000002f2f7808 */ /* 0x020fe40005800000 */
[----:B---3--:R-:W-:Y:S02]  /*8630*/  FSEL R46, R4, -INF , !P2 ;  /* 0xff800000042e7808 */ /* 0x008fe40005000000 */
[----:B--2---:R-:W-:Y:S01]  /*8640*/  FSEL R45, R45, -INF , !P1 ;  /* 0xff8000002d2d7808 */ /* 0x004fe20004800000 */
        /* <DEDUP_REMOVED lines=60> */
.L_x_7158:
[----:B------:R-:W-:-:S04]  /*8a10*/  LEA R6, -R124, RZ, 0x7 ;  /* 0x000000ff7c067211 */ /* 0x000fc800078e39ff */
[----:B------:R-:W-:-:S07]  /*8a20*/  SHF.R.S32.HI R4, RZ, 0x1f, R6 ;  /* 0x0000001fff047819 */ /* 0x000fce0000011406 */
.L_x_7159:
        /* <DEDUP_REMOVED lines=32> */
.L_x_7157:
[----:B-1----:R-:W-:Y:S02]  /*8c30*/  FMNMX.FTZ R5, R2, R34, !PT ;  /* 0x0000002202057209 */ /* 0x002fe40007810000 */
        /* <DEDUP_REMOVED lines=75> */
[----:B------:R-:W-:Y:S01]  /*90f0*/  LDSM.16.MT88.4 R16, [R163+0x6000] ;  /* 0x00600000a310783b */ /* 0x000fe20000004200 */
[----:B--2---:R-:W-:Y:S01]  /*9100*/  FMNMX.FTZ R60, R5, R60, !PT ;  /* 0x0000003c053c7209 */ /* 0x004fe20007810000 */
[--C-:B------:R-:W-:Y:S01]  /*9110*/  FFMA.FTZ R58, R34, UR6, -R59.reuse ;  /* 0x00000006223a7c23 */ /* 0x100fe2000801083b */
[----:B------:R-:W-:Y:S01]  /*9120*/  FSEL R5, R61, RZ, P2 ;  /* 0x000000ff3d057208 */ /* 0x000fe20001000000 */
[--C-:B------:R-:W-:Y:S01]  /*9130*/  FFMA.FTZ R56, R22, UR6, -R59.reuse ;  /* 0x0000000616387c23 */ /* 0x100fe2000801083b */
[C---:B------:R-:W-:Y:S01]  /*9140*/  FSETP.NEU.FTZ.AND P1, PT, R60.reuse, -INF , PT ;  /* 0xff8000003c00780b */ /* 0x040fe20003f3d000 */
[----:B------:R-:W-:Y:S01]  /*9150*/  FMUL.FTZ R54, R60, UR6 ;  /* 0x000000063c367c20 */ /* 0x000fe20008410000 */
[----:B------:R-:W-:Y:S01]  /*9160*/  FFMA.FTZ R55, R30, UR6, -R59 ;  /* 0x000000061e377c23 */ /* 0x000fe2000801083b */
[----:B------:R-:W-:Y:S01]  /*9170*/  FADD.FTZ R8, R2, -R5 ;  /* 0x8000000502087221 */ /* 0x000fe20000010000 */
[----:B------:R-:W-:Y:S01]  /*9180*/  FSEL R9, R60, RZ, P1 ;  /* 0x000000ff3c097208 */ /* 0x000fe20000800000 */
[----:B------:R-:W1:Y:S01]  /*9190*/  LDSM.16.MT88.4 R4, [R166+0x6000] ;  /* 0x00600000a604783b */ /* 0x000e620000004200 */
[----:B------:R-:W-:Y:S01]  /*91a0*/  FSEL R54, R54, RZ, P1 ;  /* 0x000000ff36367208 */ /* 0x000fe20000800000 */
[----:B------:R-:W-:Y:S01]  /*91b0*/  FMUL.FTZ R62, R8, UR6 ;  /* 0x00000006083e7c20 */ /* 0x000fe20008410000 */
[----:B------:R-:W-:Y:S01]  /*91c0*/  MUFU.EX2 R58, R58 ;  /* 0x0000003a003a7308 */ /* 0x000fe20000000800 */
[----:B------:R-:W-:Y:S01]  /*91d0*/  FADD.FTZ R9, R0, -R9 ;  /* 0x8000000900097221 */ /* 0x000fe20000010000 */
[--C-:B------:R-:W-:Y:S01]  /*91e0*/  FFMA.FTZ R66, R24, UR6, -R59.reuse ;  /* 0x0000000618427c23 */ /* 0x100fe2000801083b */
[--C-:B------:R-:W-:Y:S01]  /*91f0*/  FFMA.FTZ R53, R51, UR6, -R54.reuse ;  /* 0x0000000633357c23 */ /* 0x100fe20008010836 */
[--C-:B------:R-:W-:Y:S01]  /*9200*/  FFMA.FTZ R52, R65, UR6, -R54.reuse ;  /* 0x0000000641347c23 */ /* 0x100fe20008010836 */
[----:B------:R-:W-:Y:S01]  /*9210*/  FMUL.FTZ R0, R9, UR6 ;  /* 0x0000000609007c20 */ /* 0x000fe20008410000 */
[--C-:B------:R-:W-:Y:S01]  /*9220*/  FFMA.FTZ R51, R13, UR6, -R54.reuse ;  /* 0x000000060d337c23 */ /* 0x100fe20008010836 */
[----:B------:R-:W2:Y:S01]  /*9230*/  LDSM.16.MT88.4 R8, [R164+0x6000] ;  /* 0x00600000a408783b */ /* 0x000ea20000004200 */
[--C-:B------:R-:W-:Y:S01]  /*9240*/  FFMA.FTZ R2, R35, UR6, -R54.reuse ;  /* 0x0000000623027c23 */ /* 0x100fe20008010836 */
        /* <DEDUP_REMOVED lines=36> */
[----:B-----5:R-:W-:-:S07]  /*9490*/  F2FP.F16.F32.PACK_AB R15, R2, R51 ;  /* 0x00000033020f723e */ /* 0x020fce00000000ff */
[----:B------:R-:W-:Y:S01]  /*94a0*/  MUFU.EX2 R63, R63 ;  /* 0x0000003f003f7308 */ /* 0x000fe20000000800 */
        /* <DEDUP_REMOVED lines=35> */
[----:B------:R-:W3:Y:S01]  /*96e0*/  LDSM.16.MT88.4 R16, [R166+0x6800] ;  /* 0x00680000a610783b */ /* 0x000ee20000004200 */
[----:B------:R-:W-:Y:S01]  /*96f0*/  FMUL.FTZ R69, R69, R62 ;  /* 0x0000003e45457220 */ /* 0x000fe20000410000 */
[-C--:B------:R-:W-:Y:S01]  /*9700*/  FMUL.FTZ R70, R70, R0.reuse ;  /* 0x0000000046467220 */ /* 0x080fe20000410000 */
[----:B------:R-:W-:Y:S01]  /*9710*/  FMUL.FTZ R71, R71, R0 ;  /* 0x0000000047477220 */ /* 0x000fe20000410000 */
[----:B------:R-:W-:Y:S01]  /*9720*/  MUFU.EX2 R65, R65 ;  /* 0x0000004100417308 */ /* 0x000fe20000000800 */
[C---:B--2---:R-:W-:Y:S01]  /*9730*/  HMMA.16816.F32 R4, R12.reuse, R8, R4 ;  /* 0x000000080c04723c */ /* 0x044fe20000001804 */
[--C-:B------:R-:W-:Y:S01]  /*9740*/  FFMA.FTZ R88, R133, UR6, -R54.reuse ;  /* 0x0000000685587c23 */ /* 0x100fe20008010836 */
[--C-:B------:R-:W-:Y:S01]  /*9750*/  FFMA.FTZ R74, R137, UR6, -R54.reuse ;  /* 0x00000006894a7c23 */ /* 0x100fe20008010836 */
[--C-:B------:R-:W-:Y:S01]  /*9760*/  FFMA.FTZ R89, R131, UR6, -R54.reuse ;  /* 0x0000000683597c23 */ /* 0x100fe20008010836 */
[--C-:B------:R-:W-:Y:S01]  /*9770*/  FFMA.FTZ R91, R116, UR6, -R59.reuse ;  /* 0x00000006745b7c23 */ /* 0x100fe2000801083b */
[--C-:B------:R-:W-:Y:S01]  /*9780*/  FFMA.FTZ R116, R115, UR6, -R54.reuse ;  /* 0x0000000673747c23 */ /* 0x100fe20008010836 */
[C---:B------:R-:W-:Y:S01]  /*9790*/  HMMA.16816.F32 R8, R12.reuse, R10, R84 ;  /* 0x0000000a0c08723c */ /* 0x040fe20000001854 */
[----:B------:R-:W2:Y:S01]  /*97a0*/  MUFU.EX2 R66, R66 ;  /* 0x0000004200427308 */ /* 0x000ea20000000800 */
[----:B-1----:R-:W-:Y:S01]  /*97b0*/  F2FP.F16.F32.PACK_AB R32, R64, R63 ;  /* 0x0000003f4020723e */ /* 0x002fe200000000ff */
[--C-:B------:R-:W-:Y:S01]  /*97c0*/  FFMA.FTZ R90, R130, UR6, -R59.reuse ;  /* 0x00000006825a7c23 */ /* 0x100fe2000801083b */
[--C-:B------:R-:W-:Y:S01]  /*97d0*/  FFMA.FTZ R115, R123, UR6, -R54.reuse ;  /* 0x000000067b737c23 */ /* 0x100fe20008010836 */
[--C-:B------:R-:W-:Y:S01]  /*97e0*/  FFMA.FTZ R123, R114, UR6, -R59.reuse ;  /* 0x00000006727b7c23 */ /* 0x100fe2000801083b */
[--C-:B------:R-:W-:Y:S01]  /*97f0*/  FFMA.FTZ R114, R119, UR6, -R54.reuse ;  /* 0x0000000677727c23 */ /* 0x100fe20008010836 */
[--C-:B------:R-:W-:Y:S01]  /*9800*/  FFMA.FTZ R84, R25, UR6, -R54.reuse ;  /* 0x0000000619547c23 */ /* 0x100fe20008010836 */
[----:B------:R-:W-:Y:S01]  /*9810*/  FMUL.FTZ R25, R73, R62 ;  /* 0x0000003e49197220 */ /* 0x000fe20000410000 */
[--C-:B------:R-:W-:Y:S01]  /*9820*/  FFMA.FTZ R73, R29, UR6, -R54.reuse ;  /* 0x000000061d497c23 */ /* 0x100fe20008010836 */
[----:B------:R-:W-:Y:S01]  /*9830*/  MUFU.EX2 R75, R75 ;  /* 0x0000004b004b7308 */ /* 0x000fe20000000800 */
[----:B------:R-:W1:Y:S01]  /*9840*/  LDSM.16.MT88.4 R28, [R164+0x6800] ;  /* 0x00680000a41c783b */ /* 0x000e620000004200 */
[--C-:B------:R-:W-:Y:S01]  /*9850*/  FFMA.FTZ R85, R139, UR6, -R54.reuse ;  /* 0x000000068b557c23 */ /* 0x100fe20008010836 */
[--C-:B------:R-:W-:Y:S01]  /*9860*/  FFMA.FTZ R119, R111, UR6, -R54.reuse ;  /* 0x000000066f777c23 */ /* 0x100fe20008010836 */
[--C-:B------:R-:W-:Y:S01]  /*9870*/  FFMA.FTZ R111, R117, UR6, -R54.reuse ;  /* 0x00000006756f7c23 */ /* 0x100fe20008010836 */
[C---:B----4-:R-:W-:Y:S01]  /*9880*/  HMMA.16816.F32 R24, R12.reuse, R20, R24 ;  /* 0x000000140c18723c */ /* 0x050fe20000001818 */
[----:B------:R-:W-:Y:S01]  /*9890*/  FFMA.FTZ R117, R104, UR6, -R59 ;  /* 0x0000000668757c23 */ /* 0x000fe2000801083b */
[--C-:B------:R-:W-:Y:S01]  /*98a0*/  FFMA.FTZ R104, R109, UR6, -R54.reuse ;  /* 0x000000066d687c23 */ /* 0x100fe20008010836 */
[----:B------:R-:W-:Y:S01]  /*98b0*/  MUFU.EX2 R84, R84 ;  /* 0x0000005400547308 */ /* 0x000fe20000000800 */
[----:B--2---:R-:W-:Y:S01]  /*98c0*/  F2FP.F16.F32.PACK_AB R34, R66, R65 ;  /* 0x000000414222723e */ /* 0x004fe200000000ff */
[--C-:B------:R-:W-:Y:S01]  /*98d0*/  FFMA.FTZ R109, R105, UR6, -R54.reuse ;  /* 0x00000006696d7c23 */ /* 0x100fe20008010836 */
[----:B------:R-:W-:Y:S01]  /*98e0*/  HMMA.16816.F32 R12, R12, R22, R68 ;  /* 0x000000160c0c723c */ /* 0x000fe20000001844 */
[----:B------:R-:W2:Y:S01]  /*98f0*/  LDSM.16.MT88.4 R20, [R163+0x6800] ;  /* 0x00680000a314783b */ /* 0x000ea20000004200 */
[--C-:B------:R-:W-:Y:S01]  /*9900*/  FFMA.FTZ R105, R107, UR6, -R54.reuse ;  /* 0x000000066b697c23 */ /* 0x100fe20008010836 */
[----:B------:R-:W-:Y:S01]  /*9910*/  FFMA.FTZ R107, R39, UR6, -R54 ;  /* 0x00000006276b7c23 */ /* 0x000fe20008010836 */
[----:B------:R-:W-:Y:S01]  /*9920*/  FFMA.FTZ R53, R188, R0, R53 ;  /* 0x00000000bc357223 */ /* 0x000fe20000010035 */
[----:B------:R-:W4:Y:S01]  /*9930*/  MUFU.EX2 R73, R73 ;  /* 0x0000004900497308 */ /* 0x000f220000000800 */
[----:B------:R-:W-:Y:S01]  /*9940*/  FFMA.FTZ R58, R189, R62, R58 ;  /* 0x0000003ebd3a7223 */ /* 0x000fe2000001003a */
[--C-:B------:R-:W-:Y:S01]  /*9950*/  FFMA.FTZ R70, R142, UR6, -R59.reuse ;  /* 0x000000068e467c23 */ /* 0x100fe2000801083b */
[--C-:B------:R-:W-:Y:S01]  /*9960*/  FFMA.FTZ R71, R138, UR6, -R59.reuse ;  /* 0x000000068a477c23 */ /* 0x100fe2000801083b */
[--C-:B------:R-:W-:Y:S01]  /*9970*/  FFMA.FTZ R69, R140, UR6, -R59.reuse ;  /* 0x000000068c457c23 */ /* 0x100fe2000801083b */
[----:B------:R-:W-:Y:S01]  /*9980*/  FFMA.FTZ R68, R136, UR6, -R59 ;  /* 0x0000000688447c23 */ /* 0x000fe2000801083b */
[----:B------:R-:W-:Y:S01]  /*9990*/  FADD.FTZ R52, R52, R53 ;  /* 0x0000003534347221 */ /* 0x000fe20000010000 */
[----:B------:R-:W-:Y:S01]  /*99a0*/  FADD.FTZ R57, R57, R58 ;  /* 0x0000003a39397221 */ /* 0x000fe20000010000 */
[----:B------:R-:W5:Y:S01]  /*99b0*/  MUFU.EX2 R72, R72 ;  /* 0x0000004800487308 */ /* 0x000f620000000800 */
[----:B------:R-:W-:Y:S01]  /*99c0*/  LDSM.16.MT88.4 R36, [R162+0x9000] ;  /* 0x00900000a224783b */ /* 0x000fe20000004200 */
[----:B------:R-:W-:Y:S01]  /*99d0*/  FADD.FTZ R51, R51, R52 ;  /* 0x0000003433337221 */ /* 0x000fe20000010000 */
[----:B------:R-:W-:Y:S01]  /*99e0*/  FADD.FTZ R56, R56, R57 ;  /* 0x0000003938387221 */ /* 0x000fe20000010000 */
[--C-:B------:R-:W-:Y:S01]  /*99f0*/  FFMA.FTZ R62, R44, UR6, -R59.reuse ;  /* 0x000000062c3e7c23 */ /* 0x100fe2000801083b */
[----:B------:R-:W-:Y:S01]  /*9a00*/  FFMA.FTZ R44, R50, UR6, -R59 ;  /* 0x00000006322c7c23 */ /* 0x000fe2000801083b */
[----:B------:R-:W-:Y:S01]  /*9a10*/  FADD.FTZ R51, R2, R51 ;  /* 0x0000003302337221 */ /* 0x000fe20000010000 */
[----:B------:R-:W-:Y:S01]  /*9a20*/  FADD.FTZ R56, R55, R56 ;  /* 0x0000003837387221 */ /* 0x000fe20000010000 */
[----:B------:R-:W-:Y:S01]  /*9a30*/  MUFU.EX2 R70, R70 ;  /* 0x0000004600467308 */ /* 0x000fe20000000800 */
[----:B----4-:R-:W-:Y:S01]  /*9a40*/  F2FP.F16.F32.PACK_AB R33, R73, R84 ;  /* 0x000000544921723e */ /* 0x010fe200000000ff */
[----:B------:R-:W-:Y:S01]  /*9a50*/  FFMA.FTZ R189, R49, UR6, -R59 ;  /* 0x0000000631bd7c23 */ /* 0x000fe2000801083b */
[----:B------:R-:W-:-:S04]  /*9a60*/  FADD.FTZ R63, R63, R56 ;  /* 0x000000383f3f7221 */ /* 0x000fc80000010000 */
[----:B------:R-:W-:Y:S01]  /*9a70*/  FADD.FTZ R64, R64, R63 ;  /* 0x0000003f40407221 */ /* 0x000fe20000010000 */
[----:B------:R-:W4:Y:S01]  /*9a80*/  MUFU.EX2 R71, R71 ;  /* 0x0000004700477308 */ /* 0x000f220000000800 */
[----:B-----5:R-:W-:Y:S02]  /*9a90*/  F2FP.F16.F32.PACK_AB R35, R72, R75 ;  /* 0x0000004b4823723e */ /* 0x020fe400000000ff */
[----:B------:R-:W-:-:S04]  /*9aa0*/  FADD.FTZ R65, R65, R64 ;  /* 0x0000004041417221 */ /* 0x000fc80000010000 */
[----:B------:R-:W-:Y:S01]  /*9ab0*/  FADD.FTZ R65, R66, R65 ;  /* 0x0000004142417221 */ /* 0x000fe20000010000 */
        /* <DEDUP_REMOVED lines=15> */
[C---:B---3--:R-:W-:Y:S07]  /*9bb0*/  HMMA.16816.F32 R24, R32.reuse, R16, R24 ;  /* 0x000000102018723c */ /* 0x048fee0000001818 */
[----:B------:R-:W-:Y:S01]  /*9bc0*/  MUFU.EX2 R101, R101 ;  /* 0x0000006500657308 */ /* 0x000fe20000000800 */
[----:B------:R-:W-:Y:S01]  /*9bd0*/  HMMA.16816.F32 R12, R32, R18, R12 ;  /* 0x00000012200c723c */ /* 0x000fe2000000180c */
[----:B------:R-:W3:Y:S06]  /*9be0*/  LDSM.16.MT88.4 R16, [R163+0x7000] ;  /* 0x00700000a310783b */ /* 0x000eec0000004200 */
[----:B------:R-:W3:Y:S01]  /*9bf0*/  MUFU.EX2 R90, R90 ;  /* 0x0000005a005a7308 */ /* 0x000ee20000000800 */
[----:B----4-:R-:W-:Y:S01]  /*9c00*/  F2FP.F16.F32.PACK_AB R32, R71, R70 ;  /* 0x000000464720723e */ /* 0x010fe200000000ff */
[----:B------:R-:W-:Y:S01]  /*9c10*/  FADD.FTZ R70, R70, R65 ;  /* 0x0000004146467221 */ /* 0x000fe20000010000 */
[----:B--2---:R-:W-:-:S02]  /*9c20*/  F2FP.F16.F32.PACK_AB R33, R88, R85 ;  /* 0x000000555821723e */ /* 0x004fc400000000ff */
        /* <DEDUP_REMOVED lines=79> */
[----:B------:R-:W3:Y:S01]  /*a120*/  LDSM.16.MT88.4 R32, [R163+0x8800] ;  /* 0x00880000a320783b */ /* 0x000ee20000004200 */
        /* <DEDUP_REMOVED lines=10> */
[C---:B--2---:R-:W-:Y:S01]  /*a1d0*/  HMMA.16816.F32 R4, R16.reuse, R20, R4 ;  /* 0x000000141004723c */ /* 0x044fe20000001804 */
[----:B------:R-:W-:Y:S05]  /*a1e0*/  MUFU.EX2 R128, R128 ;  /* 0x0000008000807308 */ /* 0x000fea0000000800 */
[C---:B------:R-:W-:Y:S01]  /*a1f0*/  HMMA.16816.F32 R8, R16.reuse, R22, R8 ;  /* 0x000000161008723c */ /* 0x040fe20000001808 */
[----:B------:R-:W2:Y:S02]  /*a200*/  LDSM.16.MT88.4 R20, [R166+0x9000] ;  /* 0x00900000a614783b */ /* 0x000ea40000004200 */
[----:B------:R-:W-:Y:S03]  /*a210*/  MUFU.EX2 R41, R41 ;  /* 0x0000002900297308 */ /* 0x000fe60000000800 */
[C---:B---3--:R-:W-:Y:S05]  /*a220*/  HMMA.16816.F32 R80, R16.reuse, R32, R80 ;  /* 0x000000201050723c */ /* 0x048fea0000001850 */
[----:B------:R-:W3:Y:S01]  /*a230*/  MUFU.EX2 R0, R62 ;  /* 0x0000003e00007308 */ /* 0x000ee20000000800 */
[C---:B------:R-:W-:Y:S01]  /*a240*/  HMMA.16816.F32 R76, R16.reuse, R34, R76 ;  /* 0x00000022104c723c */ /* 0x040fe2000000184c */
[----:B------:R-:W4:Y:S06]  /*a250*/  LDSM.16.MT88.4 R32, [R164+0x9000] ;  /* 0x00900000a420783b */ /* 0x000f2c0000004200 */
[----:B------:R-:W-:Y:S08]  /*a260*/  MUFU.EX2 R44, R44 ;  /* 0x0000002c002c7308 */ /* 0x000ff00000000800 */
[----:B------:R-:W5:Y:S01]  /*a270*/  MUFU.EX2 R189, R189 ;  /* 0x000000bd00bd7308 */ /* 0x000f620000000800 */
[----:B---3--:R-:W-:Y:S01]  /*a280*/  F2FP.F16.F32.PACK_AB R68, R0, R41 ;  /* 0x000000290044723e */ /* 0x008fe200000000ff */
        /* <DEDUP_REMOVED lines=9> */
[C---:B--2---:R-:W-:Y:S06]  /*a320*/  HMMA.16816.F32 R96, R28.reuse, R20, R96 ;  /* 0x000000141c60723c */ /* 0x044fec0000001860 */
        /* <DEDUP_REMOVED lines=24> */
[----:B------:R-:W-:-:S04]  /*a4b0*/  FADD.FTZ R74, R89, R74 ;  /* 0x0000004a594a7221 */ /* 0x000fc80000010000 */
[----:B------:R-:W-:-:S04]  /*a4c0*/  FADD.FTZ R103, R103, R74 ;  /* 0x0000004a67677221 */ /* 0x000fc80000010000 */
[----:B------:R-:W-:Y:S01]  /*a4d0*/  FADD.FTZ R116, R116, R103 ;  /* 0x0000006774747221 */ /* 0x000fe20000010000 */
[----:B----4-:R-:W-:-:S03]  /*a4e0*/  F2FP.F16.F32.PACK_AB R71, R35, R32 ;  /* 0x000000202347723e */ /* 0x010fc600000000ff */
[----:B------:R-:W-:-:S04]  /*a4f0*/  FADD.FTZ R29, R115, R116 ;  /* 0x00000074731d7221 */ /* 0x000fc80000010000 */
        /* <DEDUP_REMOVED lines=15> */
[----:B---3--:R-:W-:Y:S01]  /*a5f0*/  HMMA.16816.F32 R80, R68, R16, R80 ;  /* 0x000000104450723c */ /* 0x008fe20000001850 */
[----:B------:R-:W-:Y:S02]  /*a600*/  FADD.FTZ R106, R106, R113 ;  /* 0x000000716a6a7221 */ /* 0x000fe40000010000 */
        /* <DEDUP_REMOVED lines=26> */
.L_x_7154:
        /* <DEDUP_REMOVED lines=14> */
.L_x_7164:
[----:B------:R-:W-:Y:S04]  /*a890*/  DEPBAR.LE SB0, 0x0 ;  /* 0x000080000000791a */ /* 0x000fe80000000000 */
[----:B------:R-:W-:Y:S01]  /*a8a0*/  BAR.SYNC.DEFER_BLOCKING 0x0 ;  /* 0x0000000000007b1d */ /* 0x000fe20000010000 */
[----:B------:R-:W-:Y:S02]  /*a8b0*/  IADD3 R179, R179, -0x1, RZ ;  /* 0xffffffffb3b37810 */ /* 0x000fe40007ffe0ff */
[----:B------:R-:W-:Y:S02]  /*a8c0*/  MOV R10, R182 ;  /* 0x000000b6000a7202 */ /* 0x000fe40000000f00 */
[----:B------:R-:W-:Y:S01]  /*a8d0*/  MOV R0, R180 ;  /* 0x000000b400007202 */ /* 0x000fe20000000f00 */
[----:B------:R-:W-:Y:S06]  /*a8e0*/  @!P0 BRA `(.L_x_7161) ;  /* 0x0000000000f48947 */ /* 0x000fec0003800000 */
        /* <DEDUP_REMOVED lines=61> */
.L_x_7161:
        /* <DEDUP_REMOVED lines=25> */
[----:B------:R-:W-:Y:S05]  /*ae50*/  ISETP.GT.AND P1, PT, R179, R174, PT ;  /* 0x000000aeb300720c */ /* 0x000fea0003f24270 */
        /* <DEDUP_REMOVED lines=302> */
.L_x_7163:
        /* <DEDUP_REMOVED lines=28> */
.L_x_7162:
        /* <DEDUP_REMOVED lines=163> */
[----:B-1----:R-:W-:Y:S01]  /*cd30*/  F2FP.F16.F32.PACK_AB R43, R108, R109 ;  /* 0x0000006d6c2b723e */ /* 0x002fe200000000ff */
[--C-:B------:R-:W-:Y:S01]  /*cd40*/  FFMA.FTZ R105, R247, UR4, -R64.reuse ;  /* 0x00000004f7697c23 */ /* 0x100fe20008010840 */
[--C-:B------:R-:W-:Y:S01]  /*cd50*/  FFMA.FTZ R66, R245, UR4, -R64.reuse ;  /* 0x00000004f5427c23 */ /* 0x100fe20008010840 */
[--C-:B------:R-:W-:Y:S01]  /*cd60*/  FFMA.FTZ R97, R209, UR4, -R64.reuse ;  /* 0x00000004d1617c23 */ /* 0x100fe20008010840 */
[--C-:B------:R-:W-:Y:S01]  /*cd70*/  FFMA.FTZ R118, R207, UR4, -R64.reuse ;  /* 0x00000004cf767c23 */ /* 0x100fe20008010840 */
[--C-:B------:R-:W-:Y:S01]  /*cd80*/  FFMA.FTZ R119, R205, UR4, -R64.reuse ;  /* 0x00000004cd777c23 */ /* 0x100fe20008010840 */
[----:B------:R-:W-:Y:S03]  /*cd90*/  FFMA.FTZ R120, R203, UR4, -R64 ;  /* 0x00000004cb787c23 */ /* 0x000fe60008010840 */
[----:B------:R-:W1:Y:S01]  /*cda0*/  MUFU.EX2 R111, R111 ;  /* 0x0000006f006f7308 */ /* 0x000e620000000800 */
[----:B------:R-:W-:Y:S01]  /*cdb0*/  FFMA.FTZ R115, R38, R189, R115 ;  /* 0x000000bd26737223 */ /* 0x000fe20000010073 */
[----:B------:R-:W-:Y:S01]  /*cdc0*/  FADD.FTZ R116, R112, R116 ;  /* 0x0000007470747221 */ /* 0x000fe20000010000 */
[----:B------:R-:W-:Y:S01]  /*cdd0*/  FFMA.FTZ R123, R201, UR4, -R64 ;  /* 0x00000004c97b7c23 */ /* 0x000fe20008010840 */
[----:B------:R-:W-:Y:S01]  /*cde0*/  ISETP.GT.AND P1, PT, R179, R174, PT ;  /* 0x000000aeb300720c */ /* 0x000fe20003f24270 */
[----:B------:R-:W-:Y:S01]  /*cdf0*/  FADD.FTZ R115, R113, R115 ;  /* 0x0000007371737221 */ /* 0x000fe20000010000 */
[----:B------:R-:W-:Y:S01]  /*ce00*/  FFMA.FTZ R113, R198, UR4, -R39 ;  /* 0x00000004c6717c23 */ /* 0x000fe20008010827 */
[----:B------:R-:W-:Y:S03]  /*ce10*/  FADD.FTZ R109, R109, R116 ;  /* 0x000000746d6d7221 */ /* 0x000fe60000010000 */
[----:B------:R-:W-:Y:S01]  /*ce20*/  MUFU.EX2 R110, R110 ;  /* 0x0000006e006e7308 */ /* 0x000fe20000000800 */
[--C-:B------:R-:W-:Y:S01]  /*ce30*/  FFMA.FTZ R124, R199, UR4, -R64.reuse ;  /* 0x00000004c77c7c23 */ /* 0x100fe20008010840 */
[--C-:B------:R-:W-:Y:S01]  /*ce40*/  FFMA.FTZ R127, R197, UR4, -R64.reuse ;  /* 0x00000004c57f7c23 */ /* 0x100fe20008010840 */
[----:B------:R-:W-:Y:S01]  /*ce50*/  FADD.FTZ R109, R108, R109 ;  /* 0x0000006d6c6d7221 */ /* 0x000fe20000010000 */
[--C-:B------:R-:W-:Y:S01]  /*ce60*/  FFMA.FTZ R112, R195, UR4, -R64.reuse ;  /* 0x00000004c3707c23 */ /* 0x100fe20008010840 */
[----:B------:R-:W-:Y:S05]  /*ce70*/  FFMA.FTZ R193, R193, UR4, -R64 ;  /* 0x00000004c1c17c23 */ /* 0x000fea0008010840 */
[----:B------:R-:W2:Y:S01]  /*ce80*/  MUFU.EX2 R107, R107 ;  /* 0x0000006b006b7308 */ /* 0x000ea20000000800 */
[C---:B-1----:R-:W-:Y:S01]  /*ce90*/  F2FP.F16.F32.PACK_AB R42, R111.reuse, R114 ;  /* 0x000000726f2a723e */ /* 0x042fe200000000ff */
[----:B------:R-:W-:Y:S04]  /*cea0*/  FADD.FTZ R114, R114, R115 ;  /* 0x0000007372727221 */ /* 0x000fe80000010000 */
[----:B------:R-:W-:Y:S04]  /*ceb0*/  FADD.FTZ R111, R111, R114 ;  /* 0x000000726f6f7221 */ /* 0x000fe80000010000 */
[----:B------:R-:W1:Y:S01]  /*cec0*/  MUFU.EX2 R101, R101 ;  /* 0x0000006500657308 */ /* 0x000e620000000800 */
[C---:B------:R-:W-:Y:S06]  /*ced0*/  HMMA.16816.F32 R4, R40.reuse, R16, R4 ;  /* 0x000000102804723c */ /* 0x040fec0000001804 */
[C---:B------:R-:W-:Y:S03]  /*cee0*/  HMMA.16816.F32 R8, R40.reuse, R18, R8 ;  /* 0x000000122808723c */ /* 0x040fe60000001808 */
[----:B------:R-:W-:Y:S02]  /*cef0*/  MUFU.EX2 R105, R105 ;  /* 0x0000006900697308 */ /* 0x000fe40000000800 */
[C---:B------:R-:W-:Y:S01]  /*cf00*/  FMUL.FTZ R16, R38.reuse, R84 ;  /* 0x0000005426107220 */ /* 0x040fe20000410000 */
[C---:B------:R-:W-:Y:S07]  /*cf10*/  HMMA.16816.F32 R12, R40.reuse, R24, R12 ;  /* 0x00000018280c723c */ /* 0x040fee000000180c */
[----:B------:R-:W3:Y:S01]  /*cf20*/  MUFU.EX2 R66, R66 ;  /* 0x0000004200427308 */ /* 0x000ee20000000800 */
[C---:B------:R-:W-:Y:S03]  /*cf30*/  FMUL.FTZ R18, R37.reuse, R86 ;  /* 0x0000005625127220 */ /* 0x040fe60000410000 */
[----:B------:R-:W-:Y:S01]  /*cf40*/  FMUL.FTZ R19, R37, R87 ;  /* 0x0000005725137220 */ /* 0x000fe20000410000 */
[C---:B------:R-:W-:Y:S01]  /*cf50*/  FMUL.FTZ R17, R38.reuse, R85 ;  /* 0x0000005526117220 */ /* 0x040fe20000410000 */
[C---:B------:R-:W-:Y:S04]  /*cf60*/  FMUL.FTZ R24, R38.reuse, R76 ;  /* 0x0000004c26187220 */ /* 0x040fe80000410000 */
[----:B------:R-:W-:Y:S01]  /*cf70*/  MUFU.EX2 R104, R104 ;  /* 0x0000006800687308 */ /* 0x000fe20000000800 */
[----:B------:R-:W-:Y:S01]  /*cf80*/  FMUL.FTZ R25, R38, R77 ;  /* 0x0000004d26197220 */ /* 0x000fe20000410000 */
[----:B--2---:R-:W-:Y:S01]  /*cf90*/  F2FP.F16.F32.PACK_AB R48, R107, R110 ;  /* 0x0000006e6b30723e */ /* 0x004fe200000000ff */
[C---:B------:R-:W-:Y:S03]  /*cfa0*/  HMMA.16816.F32 R16, R40.reuse, R26, R16 ;  /* 0x0000001a2810723c */ /* 0x040fe60000001810 */
[----:B-1----:R-:W-:Y:S01]  /*cfb0*/  F2FP.F16.F32.PACK_AB R49, R101, R106 ;  /* 0x0000006a6531723e */ /* 0x002fe200000000ff */
[--C-:B------:R-:W-:Y:S03]  /*cfc0*/  FFMA.FTZ R77, R230, UR4, -R39.reuse ;  /* 0x00000004e64d7c23 */ /* 0x100fe60008010827 */
[----:B------:R-:W1:Y:S01]  /*cfd0*/  MUFU.EX2 R67, R67 ;  /* 0x0000004300437308 */ /* 0x000e620000000800 */
[C---:B------:R-:W-:Y:S03]  /*cfe0*/  HMMA.16816.F32 R20, R40.reuse, R28, R20 ;  /* 0x0000001c2814723c */ /* 0x040fe60000001814 */
[C---:B------:R-:W-:Y:S01]  /*cff0*/  FMUL.FTZ R26, R37.reuse, R78 ;  /* 0x0000004e251a7220 */ /* 0x040fe20000410000 */
[----:B------:R-:W-:Y:S05]  /*d000*/  FMUL.FTZ R27, R37, R79 ;  /* 0x0000004f251b7220 */ /* 0x000fea0000410000 */
[----:B------:R-:W-:Y:S02]  /*d010*/  MUFU.EX2 R65, R65 ;  /* 0x0000004100417308 */ /* 0x000fe40000000800 */
[C---:B------:R-:W-:Y:S01]  /*d020*/  FMUL.FTZ R28, R38.reuse, R72 ;  /* 0x00000048261c7220 */ /* 0x040fe20000410000 */
[----:B------:R-:W-:Y:S01]  /*d030*/  FMUL.FTZ R29, R38, R73 ;  /* 0x00000049261d7220 */ /* 0x000fe20000410000 */
[----:B---3--:R-:W-:Y:S01]  /*d040*/  F2FP.F16.F32.PACK_AB R50, R66, R105 ;  /* 0x000000694232723e */ /* 0x008fe200000000ff */
[C---:B------:R-:W-:Y:S05]  /*d050*/  HMMA.16816.F32 R24, R40.reuse, R30, R24 ;  /* 0x0000001e2818723c */ /* 0x040fea0000001818 */
[----:B------:R-:W2:Y:S01]  /*d060*/  MUFU.EX2 R92, R231 ;  /* 0x000000e7005c7308 */ /* 0x000ea20000000800 */
[----:B-1----:R-:W-:Y:S01]  /*d070*/  F2FP.F16.F32.PACK_AB R51, R67, R104 ;  /* 0x000000684333723e */ /* 0x002fe200000000ff */
[--C-:B------:R-:W-:Y:S01]  /*d080*/  FFMA.FTZ R78, R220, UR4, -R39.reuse ;  /* 0x00000004dc4e7c23 */ /* 0x100fe20008010827 */
[--C-:B------:R-:W-:Y:S03]  /*d090*/  FFMA.FTZ R79, R217, UR4, -R64.reuse ;  /* 0x00000004d94f7c23 */ /* 0x100fe60008010840 */
[--C-:B------:R-:W-:Y:S01]  /*d0a0*/  FFMA.FTZ R73, R219, UR4, -R64.reuse ;  /* 0x00000004db497c23 */ /* 0x100fe20008010840 */
[C---:B------:R-:W-:Y:S01]  /*d0b0*/  FMUL.FTZ R30, R37.reuse, R74 ;  /* 0x0000004a251e7220 */ /* 0x040fe20000410000 */
[----:B------:R-:W-:Y:S02]  /*d0c0*/  FMUL.FTZ R31, R37, R75 ;  /* 0x0000004b251f7220 */ /* 0x000fe40000410000 */
[----:B------:R-:W-:Y:S01]  /*d0d0*/  MUFU.EX2 R88, R236 ;  /* 0x000000ec00587308 */ /* 0x000fe20000000800 */
[----:B------:R-:W-:Y:S01]  /*d0e0*/  FFMA.FTZ R75, R222, UR4, -R39 ;  /* 0x00000004de4b7c23 */ /* 0x000fe20008010827 */
[----:B------:R-:W-:Y:S01]  /*d0f0*/  FFMA.FTZ R74, R221, UR4, -R64 ;  /* 0x00000004dd4a7c23 */ /* 0x000fe20008010840 */
[----:B------:R-:W-:Y:S01]  /*d100*/  FADD.FTZ R38, R106, R109 ;  /* 0x0000006d6a267221 */ /* 0x000fe20000010000 */
[----:B------:R-:W-:Y:S01]  /*d110*/  FADD.FTZ R110, R110, R111 ;  /* 0x0000006f6e6e7221 */ /* 0x000fe20000010000 */
[C---:B------:R-:W-:Y:S05]  /*d120*/  HMMA.16816.F32 R28, R40.reuse, R44, R28 ;  /* 0x0000002c281c723c */ /* 0x040fea000000181c */
[----:B------:R-:W1:Y:S01]  /*d130*/  MUFU.EX2 R89, R89 ;  /* 0x0000005900597308 */ /* 0x000e620000000800 */
[----:B------:R-:W-:Y:S01]  /*d140*/  FADD.FTZ R37, R101, R38 ;  /* 0x0000002665257221 */ /* 0x000fe20000010000 */
[----:B------:R-:W-:Y:S01]  /*d150*/  FADD.FTZ R110, R107, R110 ;  /* 0x0000006e6b6e7221 */ /* 0x000fe20000010000 */
[----:B------:R-:W-:Y:S01]  /*d160*/  HMMA.16816.F32 R32, R40, R46, R32 ;  /* 0x0000002e2820723c */ /* 0x000fe20000001820 */
[----:B------:R-:W3:Y:S06]  /*d170*/  LDSM.16.MT88.4 R40, [R162+0x6800] ;  /* 0x00680000a228783b */ /* 0x000eec0000004200 */
[----:B------:R-:W-:Y:S01]  /*d180*/  MUFU.EX2 R85, R229 ;  /* 0x000000e500557308 */ /* 0x000fe20000000800 */
[C---:B------:R-:W-:Y:S05]  /*d190*/  HMMA.16816.F32 R4, R48.reuse, R52, R4 ;  /* 0x000000343004723c */ /* 0x040fea0000001804 */
[----:B--2---:R-:W-:Y:S01]  /*d1a0*/  F2FP.F16.F32.PACK_AB R44, R92, R65 ;  /* 0x000000415c2c723e */ /* 0x004fe200000000ff */
[C---:B------:R-:W-:Y:S03]  /*d1b0*/  HMMA.16816.F32 R8, R48.reuse, R54, R8 ;  /* 0x000000363008723c */ /* 0x040fe60000001808 */
[----:B------:R-:W2:Y:S01]  /*d1c0*/  MUFU.EX2 R76, R227 ;  /* 0x000000e3004c7308 */ /* 0x000ea20000000800 */
[----:B------:R-:W4:Y:S01]  /*d1d0*/  LDSM.16.MT88.4 R52, [R166+0x7000] ;  /* 0x00700000a634783b */ /* 0x000f220000004200 */
[----:B-1----:R-:W-:Y:S01]  /*d1e0*/  F2FP.F16.F32.PACK_AB R45, R89, R88 ;  /* 0x00000058592d723e */ /* 0x002fe200000000ff */
[C---:B------:R-:W-:Y:S07]  /*d1f0*/  HMMA.16816.F32 R12, R48.reuse, R56, R12 ;  /* 0x00000038300c723c */ /* 0x040fee000000180c */
[----:B------:R-:W-:Y:S01]  /*d200*/  MUFU.EX2 R77, R77 ;  /* 0x0000004d004d7308 */ /* 0x000fe20000000800 */
[----:B------:R-:W-:Y:S01]  /*d210*/  FADD.FTZ R104, R104, R37 ;  /* 0x0000002568687221 */ /* 0x000fe20000010000 */
[C---:B------:R-:W-:Y:S01]  /*d220*/  HMMA.16816.F32 R16, R48.reuse, R58, R16 ;  /* 0x0000003a3010723c */ /* 0x040fe20000001810 */
[----:B------:R-:W1:Y:S07]  /*d230*/  LDSM.16.MT88.4 R56, [R164+0x7000] ;  /* 0x00700000a438783b */ /* 0x000e6e0000004200 */
[----:B------:R-:W5:Y:S01]  /*d240*/  MUFU.EX2 R72, R228 ;  /* 0x000000e400487308 */ /* 0x000f620000000800 */
[C---:B------:R-:W-:Y:S03]  /*d250*/  HMMA.16816.F32 R20, R48.reuse, R60, R20 ;  /* 0x0000003c3014723c */ /* 0x040fe60000001814 */
        /* <DEDUP_REMOVED lines=9> */
[----:B------:R-:W5:Y:S07]  /*d2f0*/  LDSM.16.MT88.4 R40, [R162+0x7000] ;  /* 0x00700000a228783b */ /* 0x000f6e0000004200 */
[----:B------:R-:W-:Y:S01]  /*d300*/  MUFU.EX2 R71, R71 ;  /* 0x0000004700477308 */ /* 0x000fe20000000800 */
[C---:B----4-:R-:W-:Y:S05]  /*d310*/  HMMA.16816.F32 R4, R44.reuse, R52, R4 ;  /* 0x000000342c04723c */ /* 0x050fea0000001804 */
[----:B------:R-:W-:Y:S01]  /*d320*/  FADD.FTZ R38, R88, R67 ;  /* 0x0000004358267221 */ /* 0x000fe20000010000 */
[C---:B------:R-:W-:Y:S03]  /*d330*/  HMMA.16816.F32 R8, R44.reuse, R54, R8 ;  /* 0x000000362c08723c */ /* 0x040fe60000001808 */
[----:B------:R-:W4:Y:S01]  /*d340*/  MUFU.EX2 R70, R70 ;  /* 0x0000004600467308 */ /* 0x000f220000000800 */
[----:B------:R-:W5:Y:S01]  /*d350*/  LDSM.16.MT88.4 R52, [R166+0x7800] ;  /* 0x00780000a634783b */ /* 0x000f620000004200 */
        /* <DEDUP_REMOVED lines=8> */
[----:B----4-:R-:W-:Y:S03]  /*d3e0*/  F2FP.F16.F32.PACK_AB R49, R70, R71 ;  /* 0x000000474631723e */ /* 0x010fe600000000ff */
[C---:B------:R-:W-:Y:S03]  /*d3f0*/  HMMA.16816.F32 R24, R44.reuse, R62, R24 ;  /* 0x0000003e2c18723c */ /* 0x040fe60000001818 */
[----:B------:R-:W-:Y:S01]  /*d400*/  MUFU.EX2 R75, R75 ;  /* 0x0000004b004b7308 */ /* 0x000fe20000000800 */
[----:B------:R-:W2:Y:S01]  /*d410*/  LDSM.16.MT88.4 R60, [R163+0x7800] ;  /* 0x00780000a33c783b */ /* 0x000ea20000004200 */
[----:B------:R-:W-:Y:S01]  /*d420*/  FADD.FTZ R77, R77, R38 ;  /* 0x000000264d4d7221 */ /* 0x000fe20000010000 */
[C---:B-----5:R-:W-:Y:S07]  /*d430*/  HMMA.16816.F32 R28, R44.reuse, R40, R28 ;  /* 0x000000282c1c723c */ /* 0x060fee000000181c */
[----:B------:R-:W4:Y:S01]  /*d440*/  MUFU.EX2 R78, R78 ;  /* 0x0000004e004e7308 */ /* 0x000f220000000800 */
[----:B---3--:R-:W-:Y:S01]  /*d450*/  F2FP.F16.F32.PACK_AB R50, R73, R74 ;  /* 0x0000004a4932723e */ /* 0x008fe200000000ff */
[----:B------:R-:W-:Y:S01]  /*d460*/  HMMA.16816.F32 R32, R44, R42, R32 ;  /* 0x0000002a2c20723c */ /* 0x000fe20000001820 */
[----:B------:R-:W3:Y:S07]  /*d470*/  LDSM.16.MT88.4 R40, [R162+0x7800] ;  /* 0x00780000a228783b */ /* 0x000eee0000004200 */
[----:B------:R-:W-:Y:S03]  /*d480*/  MUFU.EX2 R79, R79 ;  /* 0x0000004f004f7308 */ /* 0x000fe60000000800 */
[----:B------:R-:W-:Y:S01]  /*d490*/  FADD.FTZ R72, R72, R77 ;  /* 0x0000004d48487221 */ /* 0x000fe20000010000 */
[----:B------:R-:W-:Y:S01]  /*d4a0*/  FADD.FTZ R105, R105, R110 ;  /* 0x0000006e69697221 */ /* 0x000fe20000010000 */
[----:B------:R-:W-:Y:S01]  /*d4b0*/  FFMA.FTZ R101, R191, UR4, -R64 ;  /* 0x00000004bf657c23 */ /* 0x000fe20008010840 */
[----:B------:R-:W5:Y:S02]  /*d4c0*/  LDSM.16.MT88.4 R44, [R166+0x8000] ;  /* 0x00800000a62c783b */ /* 0x000f640000004200 */
[----:B------:R-:W-:Y:S01]  /*d4d0*/  FADD.FTZ R66, R66, R105 ;  /* 0x0000006942427221 */ /* 0x000fe20000010000 */
[----:B------:R-:W-:Y:S01]  /*d4e0*/  FADD.FTZ R71, R71, R72 ;  /* 0x0000004847477221 */ /* 0x000fe20000010000 */
[----:B------:R-:W5:Y:S01]  /*d4f0*/  MUFU.EX2 R80, R80 ;  /* 0x0000005000507308 */ /* 0x000f620000000800 */
[----:B----4-:R-:W-:Y:S01]  /*d500*/  F2FP.F16.F32.PACK_AB R51, R78, R75 ;  /* 0x0000004b4e33723e */ /* 0x010fe200000000ff */
[----:B------:R-:W-:Y:S01]  /*d510*/  FADD.FTZ R37, R65, R66 ;  /* 0x0000004241257221 */ /* 0x000fe20000010000 */
[----:B------:R-:W-:Y:S01]  /*d520*/  FFMA.FTZ R66, R192, UR4, -R39 ;  /* 0x00000004c0427c23 */ /* 0x000fe20008010827 */
[----:B------:R-:W-:Y:S02]  /*d530*/  FADD.FTZ R70, R70, R71 ;  /* 0x0000004746467221 */ /* 0x000fe40000010000 */
[----:B------:R-:W-:Y:S04]  /*d540*/  FADD.FTZ R92, R92, R37 ;  /* 0x000000255c5c7221 */ /* 0x000fe80000010000 */
        /* <DEDUP_REMOVED lines=9> */
[----:B------:R-:W-:Y:S03]  /*d5e0*/  LDSM.16.MT88.4 R92, [R166+0x9800] ;  /* 0x00980000a65c783b */ /* 0x000fe60000004200 */
[----:B------:R-:W-:Y:S01]  /*d5f0*/  FADD.FTZ R68, R68, R85 ;  /* 0x0000005544447221 */ /* 0x000fe20000010000 */
[C---:B------:R-:W-:Y:S05]  /*d600*/  HMMA.16816.F32 R16, R48.reuse, R58, R16 ;  /* 0x0000003a3010723c */ /* 0x040fea0000001810 */
[----:B------:R-:W1:Y:S01]  /*d610*/  MUFU.EX2 R83, R83 ;  /* 0x0000005300537308 */ /* 0x000e620000000800 */
[C---:B--2---:R-:W-:Y:S01]  /*d620*/  HMMA.16816.F32 R20, R48.reuse, R60, R20 ;  /* 0x0000003c3014723c */ /* 0x044fe20000001814 */
[----:B------:R-:W2:Y:S04]  /*d630*/  LDSM.16.MT88.4 R56, [R163+0x8000] ;  /* 0x00800000a338783b */ /* 0x000ea80000004200 */
[----:B------:R-:W-:Y:S01]  /*d640*/  FADD.FTZ R37, R75, R70 ;  /* 0x000000464b257221 */ /* 0x000fe20000010000 */
[C---:B------:R-:W-:Y:S03]  /*d650*/  HMMA.16816.F32 R24, R48.reuse, R62, R24 ;  /* 0x0000003e3018723c */ /* 0x040fe60000001818 */
[----:B------:R-:W-:Y:S01]  /*d660*/  MUFU.EX2 R91, R91 ;  /* 0x0000005b005b7308 */ /* 0x000fe20000000800 */
[----:B------:R-:W-:Y:S01]  /*d670*/  LDSM.16.MT88.4 R60, [R166+0x8800] ;  /* 0x00880000a63c783b */ /* 0x000fe20000004200 */
[----:B------:R-:W-:Y:S01]  /*d680*/  FADD.FTZ R37, R78, R37 ;  /* 0x000000254e257221 */ /* 0x000fe20000010000 */
[C---:B---3--:R-:W-:Y:S07]  /*d690*/  HMMA.16816.F32 R28, R48.reuse, R40, R28 ;  /* 0x00000028301c723c */ /* 0x048fee000000181c */
[----:B------:R-:W3:Y:S01]  /*d6a0*/  MUFU.EX2 R96, R96 ;  /* 0x0000006000607308 */ /* 0x000ee20000000800 */
[----:B------:R-:W-:Y:S01]  /*d6b0*/  LDSM.16.MT88.4 R84, [R164+0x9800] ;  /* 0x00980000a454783b */ /* 0x000fe20000004200 */
[----:B------:R-:W-:Y:S08]  /*d6c0*/  HMMA.16816.F32 R32, R48, R42, R32 ;  /* 0x0000002a3020723c */ /* 0x000ff00000001820 */
[----:B------:R-:W-:Y:S03]  /*d6d0*/  MUFU.EX2 R97, R97 ;  /* 0x0000006100617308 */ /* 0x000fe60000000800 */
[----:B-----5:R-:W-:Y:S01]  /*d6e0*/  F2FP.F16.F32.PACK_AB R40, R80, R79 ;  /* 0x0000004f5028723e */ /* 0x020fe200000000ff */
[----:B------:R-:W5:Y:S01]  /*d6f0*/  LDSM.16.MT88.4 R48, [R162+0x8000] ;  /* 0x00800000a230783b */ /* 0x000f620000004200 */
[----:B----4-:R-:W-:Y:S02]  /*d700*/  F2FP.F16.F32.PACK_AB R41, R81, R82 ;  /* 0x000000525129723e */ /* 0x010fe400000000ff */
[----:B-1----:R-:W-:Y:S01]  /*d710*/  F2FP.F16.F32.PACK_AB R42, R83, R90 ;  /* 0x0000005a532a723e */ /* 0x002fe200000000ff */
[----:B------:R-:W-:Y:S02]  /*d720*/  FADD.FTZ R82, R82, R37 ;  /* 0x0000002552527221 */ /* 0x000fe40000010000 */
[----:B------:R-:W1:Y:S01]  /*d730*/  MUFU.EX2 R118, R118 ;  /* 0x0000007600767308 */ /* 0x000e620000000800 */
        /* <DEDUP_REMOVED lines=9> */
[----:B------:R-:W3:Y:S01]  /*d7d0*/  MUFU.EX2 R117, R117 ;  /* 0x0000007500757308 */ /* 0x000ee20000000800 */
[----:B-1----:R-:W-:Y:S01]  /*d7e0*/  F2FP.F16.F32.PACK_AB R44, R118, R97 ;  /* 0x00000061762c723e */ /* 0x002fe200000000ff */
[C---:B------:R-:W-:Y:S08]  /*d7f0*/  HMMA.16816.F32 R12, R40.reuse, R52, R12 ;  /* 0x00000034280c723c */ /* 0x040ff0000000180c */
[----:B------:R-:W-:Y:S01]  /*d800*/  MUFU.EX2 R119, R119 ;  /* 0x0000007700777308 */ /* 0x000fe20000000800 */
[C---:B------:R-:W-:Y:S01]  /*d810*/  HMMA.16816.F32 R16, R40.reuse, R54, R16 ;  /* 0x000000362810723c */ /* 0x040fe20000001810 */
[----:B------:R-:W1:Y:S02]  /*d820*/  LDSM.16.MT88.4 R52, [R164+0x8800] ;  /* 0x00880000a434783b */ /* 0x000e640000004200 */
[----:B------:R-:W-:Y:S03]  /*d830*/  FADD.FTZ R91, R96, R91 ;  /* 0x0000005b605b7221 */ /* 0x000fe60000010000 */
[C---:B--2---:R-:W-:Y:S03]  /*d840*/  HMMA.16816.F32 R20, R40.reuse, R56, R20 ;  /* 0x000000382814723c */ /* 0x044fe60000001814 */
[----:B------:R-:W2:Y:S02]  /*d850*/  MUFU.EX2 R120, R120 ;  /* 0x0000007800787308 */ /* 0x000ea40000000800 */
[----:B---3--:R-:W-:Y:S01]  /*d860*/  F2FP.F16.F32.PACK_AB R45, R117, R98 ;  /* 0x00000062752d723e */ /* 0x008fe200000000ff */
[C---:B------:R-:W-:Y:S01]  /*d870*/  HMMA.16816.F32 R24, R40.reuse, R58, R24 ;  /* 0x0000003a2818723c */ /* 0x040fe20000001818 */
[----:B------:R-:W3:Y:S06]  /*d880*/  LDSM.16.MT88.4 R56, [R163+0x8800] ;  /* 0x00880000a338783b */ /* 0x000eec0000004200 */
[----:B------:R-:W-:Y:S01]  /*d890*/  MUFU.EX2 R122, R122 ;  /* 0x0000007a007a7308 */ /* 0x000fe20000000800 */
[C---:B-----5:R-:W-:Y:S09]  /*d8a0*/  HMMA.16816.F32 R28, R40.reuse, R48, R28 ;  /* 0x00000030281c723c */ /* 0x060ff2000000181c */
[----:B------:R-:W4:Y:S01]  /*d8b0*/  MUFU.EX2 R121, R121 ;  /* 0x0000007900797308 */ /* 0x000f220000000800 */
[----:B------:R-:W-:Y:S01]  /*d8c0*/  HMMA.16816.F32 R32, R40, R50, R32 ;  /* 0x000000322820723c */ /* 0x000fe20000001820 */
[----:B------:R-:W5:Y:S02]  /*d8d0*/  LDSM.16.MT88.4 R40, [R162+0x8800] ;  /* 0x00880000a228783b */ /* 0x000f640000004200 */
[----:B--2---:R-:W-:Y:S06]  /*d8e0*/  F2FP.F16.F32.PACK_AB R46, R120, R119 ;  /* 0x00000077782e723e */ /* 0x004fec00000000ff */
[----:B------:R-:W-:Y:S10]  /*d8f0*/  MUFU.EX2 R123, R123 ;  /* 0x0000007b007b7308 */ /* 0x000ff40000000800 */
[----:B------:R-:W2:Y:S01]  /*d900*/  MUFU.EX2 R124, R124 ;  /* 0x0000007c007c7308 */ /* 0x000ea20000000800 */
[----:B----4-:R-:W-:Y:S07]  /*d910*/  F2FP.F16.F32.PACK_AB R47, R121, R122 ;  /* 0x0000007a792f723e */ /* 0x010fee00000000ff */
[C---:B------:R-:W-:Y:S02]  /*d920*/  HMMA.16816.F32 R4, R44.reuse, R60, R4 ;  /* 0x0000003c2c04723c */ /* 0x040fe40000001804 */
[----:B------:R-:W-:Y:S04]  /*d930*/  MUFU.EX2 R125, R125 ;  /* 0x0000007d007d7308 */ /* 0x000fe80000000800 */
[C---:B------:R-:W-:Y:S01]  /*d940*/  HMMA.16816.F32 R8, R44.reuse, R62, R8 ;  /* 0x0000003e2c08723c */ /* 0x040fe20000001808 */
[----:B------:R-:W4:Y:S05]  /*d950*/  LDSM.16.MT88.4 R60, [R166+0x9000] ;  /* 0x00900000a63c783b */ /* 0x000f2a0000004200 */
[----:B------:R-:W5:Y:S01]  /*d960*/  MUFU.EX2 R126, R126 ;  /* 0x0000007e007e7308 */ /* 0x000f620000000800 */
[----:B--2---:R-:W-:Y:S01]  /*d970*/  F2FP.F16.F32.PACK_AB R48, R124, R123 ;  /* 0x0000007b7c30723e */ /* 0x004fe200000000ff */
[C---:B-1----:R-:W-:Y:S08]  /*d980*/  HMMA.16816.F32 R12, R44.reuse, R52, R12 ;  /* 0x000000342c0c723c */ /* 0x042ff0000000180c */
[----:B------:R-:W-:Y:S01]  /*d990*/  MUFU.EX2 R127, R127 ;  /* 0x0000007f007f7308 */ /* 0x000fe20000000800 */
[C---:B------:R-:W-:Y:S01]  /*d9a0*/  HMMA.16816.F32 R16, R44.reuse, R54, R16 ;  /* 0x000000362c10723c */ /* 0x040fe20000001810 */
[----:B------:R-:W1:Y:S05]  /*d9b0*/  LDSM.16.MT88.4 R52, [R164+0x9000] ;  /* 0x00900000a434783b */ /* 0x000e6a0000004200 */
[C---:B---3--:R-:W-:Y:S03]  /*d9c0*/  HMMA.16816.F32 R20, R44.reuse, R56, R20 ;  /* 0x000000382c14723c */ /* 0x048fe60000001814 */
[----:B------:R-:W2:Y:S02]  /*d9d0*/  MUFU.EX2 R112, R112 ;  /* 0x0000007000707308 */ /* 0x000ea40000000800 */
[----:B-----5:R-:W-:Y:S01]  /*d9e0*/  F2FP.F16.F32.PACK_AB R49, R126, R125 ;  /* 0x0000007d7e31723e */ /* 0x020fe200000000ff */
[C---:B------:R-:W-:Y:S01]  /*d9f0*/  HMMA.16816.F32 R24, R44.reuse, R58, R24 ;  /* 0x0000003a2c18723c */ /* 0x040fe20000001818 */
[----:B------:R-:W3:Y:S06]  /*da00*/  LDSM.16.MT88.4 R56, [R163+0x9000] ;  /* 0x00900000a338783b */ /* 0x000eec0000004200 */
[----:B------:R-:W-:Y:S01]  /*da10*/  MUFU.EX2 R113, R113 ;  /* 0x0000007100717308 */ /* 0x000fe20000000800 */
[C---:B------:R-:W-:Y:S09]  /*da20*/  HMMA.16816.F32 R28, R44.reuse, R40, R28 ;  /* 0x000000282c1c723c */ /* 0x040ff2000000181c */
[----:B------:R-:W5:Y:S01]  /*da30*/  MUFU.EX2 R108, R196 ;  /* 0x000000c4006c7308 */ /* 0x000f620000000800 */
[----:B------:R-:W-:Y:S01]  /*da40*/  HMMA.16816.F32 R32, R44, R42, R32 ;  /* 0x0000002a2c20723c */ /* 0x000fe20000001820 */
[----:B------:R-:W3:Y:S02]  /*da50*/  LDSM.16.MT88.4 R40, [R162+0x9000] ;  /* 0x00900000a228783b */ /* 0x000ee40000004200 */
[----:B--2---:R-:W-:Y:S04]  /*da60*/  F2FP.F16.F32.PACK_AB R50, R112, R127 ;  /* 0x0000007f7032723e */ /* 0x004fe800000000ff */
[--C-:B------:R-:W-:Y:S01]  /*da70*/  FFMA.FTZ R45, R36, UR4, -R39.reuse ;  /* 0x00000004242d7c23 */ /* 0x100fe20008010827 */
[----:B------:R-:W-:Y:S01]  /*da80*/  FFMA.FTZ R39, R3, UR4, -R39 ;  /* 0x0000000403277c23 */ /* 0x000fe20008010827 */
[----:B------:R-:W-:Y:S02]  /*da90*/  MUFU.EX2 R106, R193 ;  /* 0x000000c1006a7308 */ /* 0x000fe40000000800 */
[----:B------:R-:W-:Y:S01]  /*daa0*/  FADD.FTZ R3, R79, R74 ;  /* 0x0000004a4f037221 */ /* 0x000fe20000010000 */
[--C-:B------:R-:W-:Y:S01]  /*dab0*/  FFMA.FTZ R44, R190, UR4, -R64.reuse ;  /* 0x00000004be2c7c23 */ /* 0x100fe20008010840 */
[----:B------:R-:W2:Y:S01]  /*dac0*/  LDSM.16.MT88.4 R76, [R163+0x9800] ;  /* 0x00980000a34c783b */ /* 0x000ea20000004200 */
[----:B------:R-:W-:Y:S01]  /*dad0*/  FFMA.FTZ R64, R177, UR4, -R64 ;  /* 0x00000004b1407c23 */ /* 0x000fe20008010840 */
[----:B------:R-:W-:Y:S01]  /*dae0*/  FADD.FTZ R3, R80, R3 ;  /* 0x0000000350037221 */ /* 0x000fe20000010000 */
[----:B-----5:R-:W-:Y:S03]  /*daf0*/  F2FP.F16.F32.PACK_AB R51, R108, R113 ;  /* 0x000000716c33723e */ /* 0x020fe600000000ff */
[----:B------:R5:W-:Y:S01]  /*db00*/  MUFU.EX2 R188, R39 ;  /* 0x0000002700bc7308 */ /* 0x000be20000000800 */
[----:B------:R-:W-:Y:S03]  /*db10*/  FADD.FTZ R46, R90, R3 ;  /* 0x000000035a2e7221 */ /* 0x000fe60000010000 */
[C---:B----4-:R-:W-:Y:S06]  /*db20*/  HMMA.16816.F32 R4, R48.reuse, R60, R4 ;  /* 0x0000003c3004723c */ /* 0x050fec0000001804 */
[----:B------:R-:W4:Y:S01]  /*db30*/  MUFU.EX2 R101, R101 ;  /* 0x0000006500657308 */ /* 0x000f220000000800 */
[----:B------:R-:W-:Y:S01]  /*db40*/  FADD.FTZ R46, R83, R46 ;  /* 0x0000002e532e7221 */ /* 0x000fe20000010000 */
[C---:B------:R-:W-:Y:S08]  /*db50*/  HMMA.16816.F32 R8, R48.reuse, R62, R8 ;  /* 0x0000003e3008723c */ /* 0x040ff00000001808 */
[----:B------:R-:W-:Y:S01]  /*db60*/  MUFU.EX2 R65, R194 ;  /* 0x000000c200417308 */ /* 0x000fe20000000800 */
[----:B-----5:R-:W5:Y:S01]  /*db70*/  LDSM.16.MT88.4 R36, [R162+0x9800] ;  /* 0x00980000a224783b */ /* 0x020f620000004200 */
[C---:B-1----:R-:W-:Y:S03]  /*db80*/  HMMA.16816.F32 R12, R48.reuse, R52, R12 ;  /* 0x00000034300c723c */ /* 0x042fe6000000180c */
[----:B------:R-:W-:Y:S03]  /*db90*/  FADD.FTZ R3, R97, R46 ;  /* 0x0000002e61037221 */ /* 0x000fe60000010000 */
[C---:B------:R-:W-:Y:S02]  /*dba0*/  HMMA.16816.F32 R16, R48.reuse, R54, R16 ;  /* 0x000000363010723c */ /* 0x040fe40000001810 */
[----:B------:R-:W1:Y:S03]  /*dbb0*/  MUFU.EX2 R66, R66 ;  /* 0x0000004200427308 */ /* 0x000e660000000800 */
[----:B----4-:R-:W-:Y:S01]  /*dbc0*/  F2FP.F16.F32.PACK_AB R68, R101, R106 ;  /* 0x0000006a6544723e */ /* 0x010fe200000000ff */
[C---:B---3--:R-:W-:Y:S06]  /*dbd0*/  HMMA.16816.F32 R20, R48.reuse, R56, R20 ;  /* 0x000000383014723c */ /* 0x048fec0000001814 */
[----:B------:R-:W-:Y:S01]  /*dbe0*/  MUFU.EX2 R44, R44 ;  /* 0x0000002c002c7308 */ /* 0x000fe20000000800 */
[----:B------:R-:W-:Y:S01]  /*dbf0*/  FADD.FTZ R118, R118, R3 ;  /* 0x0000000376767221 */ /* 0x000fe20000010000 */
[C---:B------:R-:W-:Y:S08]  /*dc00*/  HMMA.16816.F32 R24, R48.reuse, R58, R24 ;  /* 0x0000003a3018723c */ /* 0x040ff00000001818 */
[----:B------:R-:W3:Y:S01]  /*dc10*/  MUFU.EX2 R189, R64 ;  /* 0x0000004000bd7308 */ /* 0x000ee20000000800 */
[C---:B------:R-:W-:Y:S03]  /*dc20*/  HMMA.16816.F32 R28, R48.reuse, R40, R28 ;  /* 0x00000028301c723c */ /* 0x040fe6000000181c */
[----:B-1----:R-:W-:Y:S03]  /*dc30*/  F2FP.F16.F32.PACK_AB R69, R66, R65 ;  /* 0x000000414245723e */ /* 0x002fe600000000ff */
[----:B------:R-:W-:Y:S03]  /*dc40*/  HMMA.16816.F32 R32, R48, R42, R32 ;  /* 0x0000002a3020723c */ /* 0x000fe60000001820 */
[----:B------:R-:W1:Y:S02]  /*dc50*/  MUFU.EX2 R45, R45 ;  /* 0x0000002d002d7308 */ /* 0x000e640000000800 */
[----:B------:R-:W-:Y:S01]  /*dc60*/  FADD.FTZ R40, R98, R91 ;  /* 0x0000005b62287221 */ /* 0x000fe20000010000 */
[----:B------:R-:W-:Y:S01]  /*dc70*/  FADD.FTZ R119, R119, R118 ;  /* 0x0000007677777221 */ /* 0x000fe20000010000 */
[----:B---3--:R-:W-:Y:S04]  /*dc80*/  F2FP.F16.F32.PACK_AB R70, R189, R44 ;  /* 0x0000002cbd46723e */ /* 0x008fe800000000ff */
        /* <DEDUP_REMOVED lines=20> */
[C---:B-----5:R-:W-:Y:S05]  /*ddd0*/  HMMA.16816.F32 R72, R68.reuse, R36, R28 ;  /* 0x000000244448723c */ /* 0x060fea000000181c */
[----:B------:R-:W-:Y:S01]  /*dde0*/  FADD.FTZ R65, R65, R108 ;  /* 0x0000006c41417221 */ /* 0x000fe20000010000 */
[----:B------:R-:W-:Y:S05]  /*ddf0*/  HMMA.16816.F32 R68, R68, R38, R32 ;  /* 0x000000264444723c */ /* 0x000fea0000001820 */
[----:B------:R-:W-:Y:S01]  /*de00*/  FADD.FTZ R101, R101, R106 ;  /* 0x0000006a65657221 */ /* 0x000fe20000010000 */
[----:B------:R-:W-:Y:S05]  /*de10*/  FADD.FTZ R66, R66, R65 ;  /* 0x0000004142427221 */ /* 0x000fea0000010000 */
[----:B------:R-:W-:Y:S01]  /*de20*/  FADD.FTZ R44, R44, R101 ;  /* 0x000000652c2c7221 */ /* 0x000fe20000010000 */
[----:B------:R-:W-:Y:S01]  /*de30*/  FADD.FTZ R45, R45, R66 ;  /* 0x000000422d2d7221 */ /* 0x000fe20000010000 */
[----:B------:R-:W-:Y:S02]  /*de40*/  MOV R101, R0 ;  /* 0x0000000000657202 */ /* 0x000fe40000000f00 */
[----:B------:R-:W-:Y:S01]  /*de50*/  FADD.FTZ R189, R189, R44 ;  /* 0x0000002cbdbd7221 */ /* 0x000fe20000010000 */
[----:B------:R-:W-:Y:S01]  /*de60*/  FADD.FTZ R188, R188, R45 ;  /* 0x0000002dbcbc7221 */ /* 0x000fe20000010000 */
[----:B------:R-:W-:Y:S07]  /*de70*/  @P1 BRA `(.L_x_7164) ;  /* 0xffffffc800841947 */ /* 0x000fee000383ffff */
.L_x_7160:
        /* <DEDUP_REMOVED lines=168> */
.L_x_7166:
[----:B------:R-:W-:Y:S05]  /*e900*/  BSYNC B0 ;  /* 0x0000000000007941 */ /* 0x000fea0003800000 */
.L_x_7165:
        /* <DEDUP_REMOVED lines=35> */
.L_x_7167:
        /* <DEDUP_REMOVED lines=12> */
.L_x_7945:


//--------------------- .text._ZN5flash24flash_fwd_splitkv_kernelI23Flash_fwd_kernel_traitsILi64ELi64ELi128ELi4ELb0ELb0EN7cutlass6half_tE19Flash_kernel_traitsILi64ELi64ELi128ELi4ES3_EELb1ELb0ELb1ELb0ELb0ELb0ELb1ELb0EEEvNS_16Flash_fwd_paramsE --------------------------
	.section	.text._ZN5flash24flash_fwd_splitkv_kernelI23Flash_fwd_kernel_traitsILi64ELi64ELi128ELi4ELb0ELb0EN7cutlass6half_tE19Flash_kernel_traitsILi64ELi64ELi128ELi4ES3_EELb1ELb0ELb1ELb0ELb0ELb0ELb1ELb0EEEvNS_16Flash_fwd_paramsE,"ax",@progbits
	.align	128
        .global         _ZN5flash24flash_fwd_splitkv_kernelI23Flash_fwd_kernel_traitsILi64ELi64ELi128ELi4ELb0ELb0EN7cutlass6half_tE19Flash_kernel_traitsILi64ELi64ELi128ELi4ES3_EELb1ELb0ELb1ELb0ELb0ELb0ELb1ELb0EEEvNS_16Flash_fwd_paramsE
        .type           _ZN5flash24flash_fwd_splitkv_kernelI23Flash_fwd_kernel_traitsILi64ELi64ELi128ELi4ELb0ELb0EN7cutlass6half_tE19Flash_kernel_traitsILi64ELi64ELi128ELi4ES3_EELb1ELb0ELb1ELb0ELb0ELb0ELb1ELb0EEEvNS_16Flash_fwd_paramsE,@function
        .size           _ZN5flash24flash_fwd_splitkv_kernelI23Flash_fwd_kernel_traitsILi64ELi64ELi128ELi4ELb0ELb0EN7cutlass6half_tE19Flash_kernel_traitsILi64ELi64ELi128ELi4ES3_EELb1ELb0ELb1ELb0ELb0ELb0ELb1ELb0EEEvNS_16Flash_fwd_paramsE,(.L_x_7946 - _ZN5flash24flash_fwd_splitkv_kernelI23Flash_fwd_kernel_traitsILi64ELi64ELi128ELi4ELb0ELb0EN7cutlass6half_tE19Flash_kernel_traitsILi64ELi64ELi128ELi4ES3_EELb1ELb0ELb1ELb0ELb0ELb0ELb1ELb0EEEvNS_16Flash_fwd_paramsE)
        .other          _ZN5flash24flash_fwd_splitkv_kernelI23Flash_fwd_kernel_traitsILi64ELi64ELi128ELi4ELb0ELb0EN7cutlass6half_tE19Flash_kernel_traitsILi64ELi64ELi128ELi4ES3_EELb1ELb0ELb1ELb0ELb0ELb0ELb1ELb0EEEvNS_16Flash_fwd_paramsE,@"STO_CUDA_ENTRY STV_DEFAULT"
_ZN5flash24flash_fwd_splitkv_kernelI23Flash_fwd_kernel_traitsILi64ELi64ELi128ELi4ELb0ELb0EN7cutlass6half_tE19Flash_kernel_traitsILi64ELi64ELi128ELi4ES3_EELb1ELb0ELb1ELb0ELb0ELb0ELb1ELb0EEEvNS_16Flash_fwd_paramsE:
.text._ZN5flash24flash_fwd_splitkv_kernelI23Flash_fwd_kernel_traitsILi64ELi64ELi128ELi4ELb0ELb0EN7cutlass6half_tE19Flash_kernel_traitsILi64ELi64ELi128ELi4ES3_EELb1ELb0ELb1ELb0ELb0ELb0ELb1ELb0EEEvNS_16Flash_fwd_paramsE:
[----:B------:R-:W-:Y:S08]  /*0000*/  LDC R1, c[0x0][0x28] ;  /* 0x00000a00ff017b82 */ /* 0x000ff00000000800 */
[----:B------:R-:W1:Y:S01]  /*0010*/  LDC R5, c[0x0][0x270] ;  /* 0x00009c00ff057b82 */ /* 0x000e620000000800 */
[----:B------:R-:W2:Y:S01]  /*0020*/  S2R R14, SR_CTAID.Z ;  /* 0x00000000000e7919 */ /* 0x000ea20000002700 */
[----:B------:R-:W-:Y:S01]  /*0030*/  MOV R2, RZ ;  /* 0x000000ff00027202 */ /* 0x000fe20000000f00 */
[----:B------:R-:W-:-:S05]  /*0040*/  ULDC.64 UR10, c[0x0][0x208] ;  /* 0x00008200000a7ab9 */ /* 0x000fca0000000a00 */
        /* <DEDUP_REMOVED lines=22> */
[-C--:B------:R-:W-:Y:S02]  /*01b0*/  ISETP.GE.U32.AND P3, PT, R0, R5.reuse, PT ;  /* 0x000000050000720c */ /* 0x080fe40003f66070 */
[----:B------:R-:W-:Y:S02]  /*01c0*/  ISETP.NE.AND.EX P1, PT, R7, RZ, PT, P1 ;  /* 0x000000ff0700720c */ /* 0x000fe40003f25310 */
[----:B------:R-:W-:Y:S01]  /*01d0*/  MOV R6, 0xffffffff ;  /* 0xffffffff00067802 */ /* 0x000fe20000000f00 */
        /* <DEDUP_REMOVED lines=30> */
.L_x_7168:
[----:B------:R-:W2:Y:S02]  /*03c0*/  LDC R7, c[0x0][0x2c8] ;  /* 0x0000b200ff077b82 */ /* 0x000ea40000000800 */
.L_x_7169:
        /* <DEDUP_REMOVED lines=9> */
[----:B---3--:R-:W3:Y:S01]  /*0460*/  LDC R8, c[0x0][0x10] ;  /* 0x00000400ff087b82 */ /* 0x008ee20000000800 */
[----:B-----5:R-:W-:-:S07]  /*0470*/  @P3 IMAD.IADD R114, R17, 0x1, -R10 ;  /* 0x0000000111723824 */ /* 0x020fce00078e0a0a */
[----:B-1----:R-:W1:Y:S08]  /*0480*/  LDC R2, c[0x0][0x2c8] ;  /* 0x0000b200ff027b82 */ /* 0x002e700000000800 */
[----:B------:R-:W4:Y:S01]  /*0490*/  @!P3 LDC R4, c[0x0][0x2cc] ;  /* 0x0000b300ff04bb82 */ /* 0x000f220000000800 */
[----:B---3--:R-:W-:-:S07]  /*04a0*/  IABS R11, R8 ;  /* 0x00000008000b7213 */ /* 0x008fce0000000000 */
[----:B------:R-:W3:Y:S01]  /*04b0*/  LDC R123, c[0x0][0x398] ;  /* 0x0000e600ff7b7b82 */ /* 0x000ee20000000800 */
[----:B------:R-:W-:Y:S01]  /*04c0*/  IABS R12, R8 ;  /* 0x00000008000c7213 */ /* 0x000fe20000000000 */
[----:B------:R-:W2:Y:S04]  /*04d0*/  I2F.RP R3, R11 ;  /* 0x0000000b00037306 */ /* 0x000ea80000209400 */
[----:B------:R-:W-:Y:S02]  /*04e0*/  IMAD.MOV R12, RZ, RZ, -R12 ;  /* 0x000000ffff0c7224 */ /* 0x000fe400078e0a0c */
[----:B-1----:R-:W-:-:S05]  /*04f0*/  VIADD R2, R2, 0x7f ;  /* 0x0000007f02027836 */ /* 0x002fca0000000000 */
[----:B------:R-:W-:-:S04]  /*0500*/  SHF.R.S32.HI R13, RZ, 0x1f, R2 ;  /* 0x0000001fff0d7819 */ /* 0x000fc80000011402 */
[----:B------:R-:W-:Y:S01]  /*0510*/  LEA.HI R13, R13, R2, RZ, 0x7 ;  /* 0x000000020d0d7211 */ /* 0x000fe200078f38ff */
[----:B--2---:R-:W1:Y:S03]  /*0520*/  MUFU.RCP R18, R3 ;  /* 0x0000000300127308 */ /* 0x004e660000001000 */
[----:B------:R-:W-:-:S05]  /*0530*/  LEA.HI.SX32 R13, R13, R8, 0x19 ;  /* 0x000000080d0d7211 */ /* 0x000fca00078fcaff */
[----:B------:R-:W-:Y:S02]  /*0540*/  VIADD R13, R13, 0xffffffff ;  /* 0xffffffff0d0d7836 */ /* 0x000fe40000000000 */
[----:B-1----:R-:W-:-:S04]  /*0550*/  VIADD R18, R18, 0xffffffe ;  /* 0x0ffffffe12127836 */ /* 0x002fc80000000000 */
[----:B------:R-:W1:Y:S02]  /*0560*/  F2I.FTZ.U32.TRUNC.NTZ R19, R18 ;  /* 0x0000001200137305 */ /* 0x000e64000021f000 */
[--C-:B-1----:R-:W-:Y:S02]  /*0570*/  IMAD.MOV R2, RZ, RZ, -R19.reuse ;  /* 0x000000ffff027224 */ /* 0x102fe400078e0a13 */
[----:B------:R-:W-:Y:S02]  /*0580*/  IMAD.MOV.U32 R18, RZ, RZ, RZ ;  /* 0x000000ffff127224 */ /* 0x000fe400078e00ff */
[----:B------:R-:W-:Y:S01]  /*0590*/  IMAD R9, R2, R11, RZ ;  /* 0x0000000b02097224 */ /* 0x000fe200078e02ff */
[----:B------:R-:W-:Y:S02]  /*05a0*/  IABS R2, R13 ;  /* 0x0000000d00027213 */ /* 0x000fe40000000000 */
[----:B------:R-:W-:Y:S01]  /*05b0*/  LOP3.LUT R13, R13, R8, RZ, 0x3c, !PT ;  /* 0x000000080d0d7212 */ /* 0x000fe200078e3cff */
[----:B------:R-:W-:-:S03]  /*05c0*/  IMAD.HI.U32 R9, R19, R9, R18 ;  /* 0x0000000913097227 */ /* 0x000fc600078e0012 */
[----:B------:R-:W-:-:S03]  /*05d0*/  ISETP.GE.AND P0, PT, R13, RZ, PT ;  /* 0x000000ff0d00720c */ /* 0x000fc60003f06270 */
[----:B------:R-:W-:-:S04]  /*05e0*/  IMAD.HI.U32 R9, R9, R2, RZ ;  /* 0x0000000209097227 */ /* 0x000fc800078e00ff */
[----:B------:R-:W-:Y:S02]  /*05f0*/  IMAD R12, R9, R12, R2 ;  /* 0x0000000c090c7224 */ /* 0x000fe400078e0202 */
[----:B------:R-:W1:Y:S03]  /*0600*/  @!P3 LDC.64 R2, c[0x0][0x318] ;  /* 0x0000c600ff02bb82 */ /* 0x000e660000000a00 */
[----:B------:R-:W-:-:S13]  /*0610*/  ISETP.GT.U32.AND P1, PT, R11, R12, PT ;  /* 0x0000000c0b00720c */ /* 0x000fda0003f24070 */
[----:B------:R-:W-:Y:S02]  /*0620*/  @!P1 IMAD.IADD R12, R12, 0x1, -R11 ;  /* 0x000000010c0c9824 */ /* 0x000fe400078e0a0b */
[----:B------:R-:W-:Y:S01]  /*0630*/  @!P1 VIADD R9, R9, 0x1 ;  /* 0x0000000109099836 */ /* 0x000fe20000000000 */
[----:B------:R-:W-:Y:S02]  /*0640*/  ISETP.NE.AND P1, PT, R8, RZ, PT ;  /* 0x000000ff0800720c */ /* 0x000fe40003f25270 */
[----:B------:R-:W-:Y:S02]  /*0650*/  ISETP.GE.U32.AND P4, PT, R12, R11, PT ;  /* 0x0000000b0c00720c */ /* 0x000fe40003f86070 */
[----:B-1----:R-:W-:-:S04]  /*0660*/  @!P3 ISETP.NE.U32.AND P2, PT, R2, RZ, PT ;  /* 0x000000ff0200b20c */ /* 0x002fc80003f45070 */
[----:B------:R-:W-:Y:S02]  /*0670*/  @!P3 ISETP.NE.AND.EX P2, PT, R3, RZ, PT, P2 ;  /* 0x000000ff0300b20c */ /* 0x000fe40003f45320 */
[----:B------:R-:W-:Y:S02]  /*0680*/  IADD3 R3, -R129, 0xbf, R126 ;  /* 0x000000bf81037810 */ /* 0x000fe40007ffe17e */
[----:B----4-:R-:W-:-:S03]  /*0690*/  @!P3 SEL R4, R4, RZ, P2 ;  /* 0x000000ff0404b207 */ /* 0x010fc60001000000 */
[----:B------:R-:W-:Y:S01]  /*06a0*/  @P4 VIADD R9, R9, 0x1 ;  /* 0x0000000109094836 */ /* 0x000fe20000000000 */
[----:B------:R-:W-:-:S03]  /*06b0*/  @!P3 IADD3 R114, R4, R7, -R10 ;  /* 0x000000070472b210 */ /* 0x000fc60007ffe80a */
[----:B------:R-:W-:Y:S01]  /*06c0*/  @!P0 IMAD.MOV R9, RZ, RZ, -R9 ;  /* 0x000000ffff098224 */ /* 0x000fe200078e0a09 */
[----:B------:R-:W-:Y:S01]  /*06d0*/  @!P1 LOP3.LUT R9, RZ, R8, RZ, 0x33, !PT ;  /* 0x00000008ff099212 */ /* 0x000fe200078e33ff */
[----:B------:R-:W-:Y:S01]  /*06e0*/  VIADD R7, R114, 0x7f ;  /* 0x0000007f72077836 */ /* 0x000fe20000000000 */
[----:B---3--:R-:W-:-:S03]  /*06f0*/  IADD3 R3, R3, R123, R114 ;  /* 0x0000007b03037210 */ /* 0x008fc60007ffe072 */
[----:B------:R-:W-:Y:S01]  /*0700*/  IMAD R160, R9, R0, RZ ;  /* 0x0000000009a07224 */ /* 0x000fe200078e02ff */
[----:B------:R-:W-:Y:S02]  /*0710*/  SHF.R.S32.HI R4, RZ, 0x1f, R7 ;  /* 0x0000001fff047819 */ /* 0x000fe40000011407 */
[----:B------:R-:W-:Y:S02]  /*0720*/  SHF.R.S32.HI R2, RZ, 0x1f, R3 ;  /* 0x0000001fff027819 */ /* 0x000fe40000011403 */
[----:B------:R-:W-:Y:S02]  /*0730*/  LEA.HI R4, R4, R7, RZ, 0x7 ;  /* 0x0000000704047211 */ /* 0x000fe400078f38ff */
[----:B------:R-:W-:Y:S02]  /*0740*/  LEA.HI R2, R2, R3, RZ, 0x7 ;  /* 0x0000000302027211 */ /* 0x000fe400078f38ff */
[----:B------:R-:W-:Y:S02]  /*0750*/  SHF.R.S32.HI R4, RZ, 0x7, R4 ;  /* 0x00000007ff047819 */ /* 0x000fe40000011404 */
[----:B------:R-:W-:-:S02]  /*0760*/  SHF.R.S32.HI R2, RZ, 0x7, R2 ;  /* 0x00000007ff027819 */ /* 0x000fc40000011402 */
[----:B------:R-:W-:-:S04]  /*0770*/  VIADDMNMX R7, R160, R9, R4, PT ;  /* 0x00000009a0077246 */ /* 0x000fc80003800104 */
[----:B------:R-:W-:-:S04]  /*0780*/  VIMNMX R7, R7, R2, PT ;  /* 0x0000000207077248 */ /* 0x000fc80003fe0100 */
[----:B------:R-:W-:-:S13]  /*0790*/  ISETP.GE.AND P0, PT, R160, R7, PT ;  /* 0x00000007a000720c */ /* 0x000fda0003f06270 */
[----:B------:R-:W-:Y:S05]  /*07a0*/  @!P0 BRA `(.L_x_7170) ;  /* 0x0000000400548947 */ /* 0x000fea0003800000 */
[----:B------:R-:W1:Y:S01]  /*07b0*/  LDC.64 R2, c[0x0][0x2c0] ;  /* 0x0000b000ff027b82 */ /* 0x000e620000000a00 */
[----:B------:R-:W-:Y:S01]  /*07c0*/  SHF.R.S32.HI R7, RZ, 0x1f, R122 ;  /* 0x0000001fff077819 */ /* 0x000fe2000001147a */
[----:B------:R-:W-:Y:S01]  /*07d0*/  ULDC UR4, c[0x0][0x2dc] ;  /* 0x0000b70000047ab9 */ /* 0x000fe20000000800 */
[----:B------:R-:W-:Y:S02]  /*07e0*/  IMAD.IADD R129, R129, 0x1, -R126 ;  /* 0x0000000181817824 */ /* 0x000fe400078e0a7e */
[----:B------:R-:W-:-:S04]  /*07f0*/  LEA.HI R4, R7, R122, RZ, 0x4 ;  /* 0x0000007a07047211 */ /* 0x000fc800078f20ff */
[----:B------:R-:W-:Y:S02]  /*0800*/  LOP3.LUT R7, R4, 0xfffffff0, RZ, 0xc0, !PT ;  /* 0xfffffff004077812 */ /* 0x000fe400078ec0ff */
[----:B------:R-:W-:-:S03]  /*0810*/  SHF.R.S32.HI R4, RZ, 0x4, R4 ;  /* 0x00000004ff047819 */ /* 0x000fc60000011404 */
[----:B------:R-:W-:Y:S02]  /*0820*/  IMAD.IADD R7, R122, 0x1, -R7 ;  /* 0x000000017a077824 */ /* 0x000fe400078e0a07 */
[C---:B------:R-:W-:Y:S02]  /*0830*/  VIADD R12, R4.reuse, 0x10 ;  /* 0x00000010040c7836 */ /* 0x040fe40000000000 */
[----:B------:R-:W-:Y:S02]  /*0840*/  IMAD.SHL.U32 R8, R7, 0x4, RZ ;  /* 0x0000000407087824 */ /* 0x000fe400078e00ff */
[----:B------:R-:W-:-:S03]  /*0850*/  VIADD R6, R4, 0x28 ;  /* 0x0000002804067836 */ /* 0x000fc60000000000 */
[----:B------:R-:W-:Y:S01]  /*0860*/  SHF.R.S32.HI R9, RZ, 0x1f, R8 ;  /* 0x0000001fff097819 */ /* 0x000fe20000011408 */
[----:B-1----:R-:W-:-:S04]  /*0870*/  IMAD R2, R0, R2, R169 ;  /* 0x0000000200027224 */ /* 0x002fc800078e02a9 */
[----:B------:R-:W-:Y:S02]  /*0880*/  IMAD R2, R2, R5, R14 ;  /* 0x0000000502027224 */ /* 0x000fe400078e020e */
[----:B------:R-:W-:-:S04]  /*0890*/  IMAD.WIDE R10, R4, 0x40, R8 ;  /* 0x00000040040a7825 */ /* 0x000fc800078e0208 */
[----:B------:R-:W-:Y:S02]  /*08a0*/  IMAD R3, R2, R3, R126 ;  /* 0x0000000302037224 */ /* 0x000fe400078e027e */
[----:B------:R-:W-:Y:S02]  /*08b0*/  VIADD R2, R4, 0x8 ;  /* 0x0000000804027836 */ /* 0x000fe40000000000 */
[----:B------:R-:W-:Y:S01]  /*08c0*/  IMAD R5, R3, UR4, RZ ;  /* 0x0000000403057c24 */ /* 0x000fe2000f8e02ff */
[----:B------:R-:W-:Y:S02]  /*08d0*/  ULDC UR4, c[0x0][0x2d0] ;  /* 0x0000b40000047ab9 */ /* 0x000fe40000000800 */
[----:B------:R-:W-:Y:S01]  /*08e0*/  ISETP.GE.AND P0, PT, R8, UR4, PT ;  /* 0x0000000408007c0c */ /* 0x000fe2000bf06270 */
[----:B------:R-:W-:Y:S01]  /*08f0*/  ULDC.64 UR4, c[0x0][0x288] ;  /* 0x0000a20000047ab9 */ /* 0x000fe20000000a00 */
[C---:B------:R-:W-:Y:S01]  /*0900*/  IADD3 R0, P1, R5.reuse, R10, RZ ;  /* 0x0000000a05007210 */ /* 0x040fe20007f3e0ff */
[----:B------:R-:W-:Y:S01]  /*0910*/  VIADD R10, R4, 0x18 ;  /* 0x00000018040a7836 */ /* 0x000fe20000000000 */
[----:B------:R-:W-:Y:S01]  /*0920*/  ISETP.GE.OR P4, PT, R12, R129, P0 ;  /* 0x000000810c00720c */ /* 0x000fe20000786670 */
[----:B------:R-:W-:Y:S01]  /*0930*/  VIADD R8, R4, 0x20 ;  /* 0x0000002004087836 */ /* 0x000fe20000000000 */
[----:B------:R-:W-:-:S02]  /*0940*/  LEA.HI.X.SX32 R5, R5, R11, 0x1, P1 ;  /* 0x0000000b05057211 */ /* 0x000fc400008f0eff */
        /* <DEDUP_REMOVED lines=23> */
[C---:B------:R-:W-:Y:S01]  /*0ac0*/  ISETP.NE.OR P5, PT, R7.reuse, RZ, P5 ;  /* 0x000000ff0700720c */ /* 0x040fe20002fa5670 */
[----:B------:R-:W-:Y:S01]  /*0ad0*/  @!P0 STG.E.128 desc[UR10][R14.64+0x3800], RZ ;  /* 0x003800ff0e008986 */ /* 0x000fe2000c101d0a */
[----:B------:R-:W-:Y:S02]  /*0ae0*/  ISETP.GE.AND P0, PT, R2, R129, PT ;  /* 0x000000810200720c */ /* 0x000fe40003f06270 */
[C---:B------:R-:W-:Y:S01]  /*0af0*/  ISETP.NE.OR P3, PT, R7.reuse, RZ, P3 ;  /* 0x000000ff0700720c */ /* 0x040fe20001f65670 */
[----:B------:R-:W-:Y:S01]  /*0b00*/  @!P1 STG.E.128 desc[UR10][R14.64+0x2800], RZ ;  /* 0x002800ff0e009986 */ /* 0x000fe2000c101d0a */
[----:B------:R-:W-:Y:S02]  /*0b10*/  ISETP.NE.OR P0, PT, R7, RZ, P0 ;  /* 0x000000ff0700720c */ /* 0x000fe40000705670 */
[----:B------:R-:W-:Y:S01]  /*0b20*/  IADD3 R3, P1, R3, R4, RZ ;  /* 0x0000000403037210 */ /* 0x000fe20007f3e0ff */
[----:B------:R1:W-:Y:S01]  /*0b30*/  @!P4 STG.E.128 desc[UR10][R14.64+0x3000], RZ ;  /* 0x003000ff0e00c986 */ /* 0x0003e2000c101d0a */
[----:B------:R-:W-:Y:S01]  /*0b40*/  ISETP.NE.OR P2, PT, R7, RZ, P2 ;  /* 0x000000ff0700720c */ /* 0x000fe20001745670 */
[----:B------:R-:W-:Y:S01]  /*0b50*/  @!P6 IMAD.MOV.U32 R19, RZ, RZ, -0x800000 ;  /* 0xff800000ff13e424 */ /* 0x000fe200078e00ff */
[----:B------:R-:W-:Y:S01]  /*0b60*/  LEA.HI.X.SX32 R8, R4, R5, 0x1, P1 ;  /* 0x0000000504087211 */ /* 0x000fe200008f0eff */
[----:B------:R-:W-:Y:S01]  /*0b70*/  @!P5 IMAD.MOV.U32 R17, RZ, RZ, -0x800000 ;  /* 0xff800000ff11d424 */ /* 0x000fe200078e00ff */
[----:B------:R-:W-:-:S02]  /*0b80*/  LEA R10, P4, R3, UR4, 0x2 ;  /* 0x00000004030a7c11 */ /* 0x000fc4000f8810ff */
        /* <DEDUP_REMOVED lines=12> */
[----:B------:R2:W-:Y:S02]  /*0c50*/  @!P5 STG.E desc[UR10][R10.64+0x40], R17 ;  /* 0x000040110a00d986 */ /* 0x0005e4000c10190a */
[----:B------:R-:W-:Y:S02]  /*0c60*/  @!P1 IMAD.MOV.U32 R5, RZ, RZ, -0x800000 ;  /* 0xff800000ff059424 */ /* 0x000fe400078e00ff */
[----:B-1----:R-:W-:Y:S01]  /*0c70*/  @!P4 IMAD.MOV.U32 R15, RZ, RZ, -0x800000 ;  /* 0xff800000ff0fc424 */ /* 0x002fe200078e00ff */
[----:B------:R2:W-:Y:S04]  /*0c80*/  @!P3 STG.E desc[UR10][R10.64+0x60], R13 ;  /* 0x0000600d0a00b986 */ /* 0x0005e8000c10190a */
[----:B------:R2:W-:Y:S04]  /*0c90*/  @!P2 STG.E desc[UR10][R10.64+0x80], R9 ;  /* 0x000080090a00a986 */ /* 0x0005e8000c10190a */
[----:B------:R2:W-:Y:S04]  /*0ca0*/  @!P1 STG.E desc[UR10][R10.64+0xa0], R5 ;  /* 0x0000a0050a009986 */ /* 0x0005e8000c10190a */
[----:B------:R2:W-:Y:S01]  /*0cb0*/  @!P4 STG.E desc[UR10][R10.64], R15 ;  /* 0x0000000f0a00c986 */ /* 0x0005e2000c10190a */
[----:B------:R-:W-:Y:S05]  /*0cc0*/  @P0 EXIT ;  /* 0x000000000000094d */ /* 0x000fea0003800000 */
[----:B--2---:R-:W-:-:S05]  /*0cd0*/  MOV R3, 0xff800000 ;  /* 0xff80000000037802 */ /* 0x004fca0000000f00 */
[----:B------:R-:W-:Y:S01]  /*0ce0*/  STG.E desc[UR10][R10.64+0xe0], R3 ;  /* 0x0000e0030a007986 */ /* 0x000fe2000c10190a */
[----:B------:R-:W-:Y:S05]  /*0cf0*/  EXIT ;  /* 0x000000000000794d */ /* 0x000fea0003800000 */
.L_x_7170:
        /* <DEDUP_REMOVED lines=24> */
.L_x_7171:
        /* <DEDUP_REMOVED lines=13> */
[----:B-----5:R-:W-:Y:S01]  /*0f50*/  IMAD R0, R3, R2, RZ ;  /* 0x0000000203007224 */ /* 0x020fe200078e02ff */
        /* <DEDUP_REMOVED lines=17> */
[----:B--2---:R-:W-:-:S04]  /*1070*/  IABS R2, R9 ;  /* 0x0000000900027213 */ /* 0x004fc80000000000 */
[----:B------:R-:W2:Y:S08]  /*1080*/  I2F.RP R5, R2 ;  /* 0x0000000200057306 */ /* 0x000eb00000209400 */
[----:B--2---:R-:W2:Y:S02]  /*1090*/  MUFU.RCP R12, R5 ;  /* 0x00000005000c7308 */ /* 0x004ea40000001000 */
[----:B--2---:R-:W-:-:S06]  /*10a0*/  IADD3 R12, R12, 0xffffffe, RZ ;  /* 0x0ffffffe0c0c7810 */ /* 0x004fcc0007ffe0ff */
[----:B------:R-:W2:Y:S02]  /*10b0*/  F2I.FTZ.U32.TRUNC.NTZ R13, R12 ;  /* 0x0000000c000d7305 */ /* 0x000ea4000021f000 */
[----:B--2---:R-:W-:Y:S01]  /*10c0*/  IMAD.MOV R3, RZ, RZ, -R13 ;  /* 0x000000ffff037224 */ /* 0x004fe200078e0a0d */
        /* <DEDUP_REMOVED lines=10> */
[----:B------:R-:W-:-:S12]  /*1170*/  IMAD R17, R10, R4, R17 ;  /* 0x000000040a117224 */ /* 0x000fd800078e0211 */
        /* <DEDUP_REMOVED lines=9> */
[----:B------:R-:W-:-:S04]  /*1210*/  @!P1 LOP3.LUT R8, RZ, R9, RZ, 0x33, !PT ;  /* 0x00000009ff089212 */ /* 0x000fc800078e33ff */
[----:B-1----:R-:W-:Y:S02]  /*1220*/  SHF.R.S32.HI R19, RZ, 0x1f, R8 ;  /* 0x0000001fff137819 */ /* 0x002fe40000011408 */
[----:B----4-:R-:W-:Y:S01]  /*1230*/  SHF.R.S32.HI R5, RZ, 0x1f, R0 ;  /* 0x0000001fff057819 */ /* 0x010fe20000011400 */
        /* <DEDUP_REMOVED lines=12> */
[----:B------:R-:W-:Y:S01]  /*1300*/  IMAD R9, R8, UR5, R9 ;  /* 0x0000000508097c24 */ /* 0x000fe2000f8e0209 */
[----:B------:R-:W-:Y:S01]  /*1310*/  IADD3 R11, R11, R4, RZ ;  /* 0x000000040b0b7210 */ /* 0x000fe20007ffe0ff */
[----:B------:R-:W-:-:S04]  /*1320*/  IMAD.WIDE.U32 R28, R0, R2, RZ ;  /* 0x00000002001c7225 */ /* 0x000fc800078e00ff */
[----:B------:R-:W-:-:S04]  /*1330*/  IMAD.WIDE.U32 R10, R8, UR4, R10 ;  /* 0x00000004080a7c25 */ /* 0x000fc8000f8e000a */
[----:B------:R-:W-:Y:S01]  /*1340*/  IMAD.IADD R18, R29, 0x1, R3 ;  /* 0x000000011d127824 */ /* 0x000fe200078e0203 */
[----:B------:R-:W-:Y:S02]  /*1350*/  IADD3 R12, R11, R9, RZ ;  /* 0x000000090b0c7210 */ /* 0x000fe40007ffe0ff */
[----:B------:R-:W-:Y:S01]  /*1360*/  MOV R16, R10 ;  /* 0x0000000a00107202 */ /* 0x000fe20000000f00 */
[----:B------:R-:W-:Y:S06]  /*1370*/  BRA `(.L_x_7173) ;  /* 0x00000004003c7947 */ /* 0x000fec0003800000 */
.L_x_7172:
        /* <DEDUP_REMOVED lines=49> */
.L_x_7174:
        /* <DEDUP_REMOVED lines=9> */
[----:B------:R-:W-:Y:S02]  /*1720*/  IADD3 R23, R23, R4, RZ ;  /* 0x0000000417177210 */ /* 0x000fe40007ffe0ff */
[----:B------:R-:W-:Y:S01]  /*1730*/  MOV R8, R11 ;  /* 0x0000000b00087202 */ /* 0x000fe20000000f00 */
[-C--:B--2---:R-:W-:Y:S02]  /*1740*/  IMAD R4, R19, R2.reuse, RZ ;  /* 0x0000000213047224 */ /* 0x084fe400078e02ff */
[----:B------:R-:W-:-:S04]  /*1750*/  IMAD.WIDE.U32 R20, R11, R2, R22 ;  /* 0x000000020b147225 */ /* 0x000fc800078e0016 */
[----:B------:R-:W-:Y:S01]  /*1760*/  IMAD R3, R11, R3, R4 ;  /* 0x000000030b037224 */ /* 0x000fe200078e0204 */
[----:B------:R-:W-:Y:S01]  /*1770*/  MOV R16, R20 ;  /* 0x0000001400107202 */ /* 0x000fe20000000f00 */
[----:B------:R-:W-:-:S03]  /*1780*/  @P4 IMAD R18, R18, R9, R29 ;  /* 0x0000000912124224 */ /* 0x000fc600078e021d */
[----:B------:R-:W-:Y:S01]  /*1790*/  IADD3 R12, R21, R3, RZ ;  /* 0x00000003150c7210 */ /* 0x000fe20007ffe0ff */
[----:B------:R-:W-:Y:S06]  /*17a0*/  @P4 BRA `(.L_x_7173) ;  /* 0x0000000000304947 */ /* 0x000fec0003800000 */
[----:B------:R-:W1:Y:S01]  /*17b0*/  LDC.64 R4, c[0x0][0x250] ;  /* 0x00009400ff047b82 */ /* 0x000e620000000a00 */
[----:B------:R-:W-:Y:S02]  /*17c0*/  SHF.R.S32.HI R11, RZ, 0x1f, R10 ;  /* 0x0000001fff0b7819 */ /* 0x000fe4000001140a */
[----:B-----5:R-:W-:-:S05]  /*17d0*/  SHF.R.S32.HI R9, RZ, 0x1f, R0 ;  /* 0x0000001fff097819 */ /* 0x020fca0000011400 */
[----:B------:R-:W2:Y:S01]  /*17e0*/  LDC.64 R2, c[0x0][0x238] ;  /* 0x00008e00ff027b82 */ /* 0x000ea20000000a00 */
[----:B-1----:R-:W-:-:S04]  /*17f0*/  IMAD R11, R11, R4, RZ ;  /* 0x000000040b0b7224 */ /* 0x002fc800078e02ff */
[C---:B------:R-:W-:Y:S02]  /*1800*/  IMAD R5, R10.reuse, R5, R11 ;  /* 0x000000050a057224 */ /* 0x040fe400078e020b */
[----:B------:R-:W-:-:S04]  /*1810*/  IMAD.WIDE.U32 R10, R10, R4, RZ ;  /* 0x000000040a0a7225 */ /* 0x000fc800078e00ff */
[----:B--2---:R-:W-:Y:S01]  /*1820*/  IMAD R9, R9, R2, RZ ;  /* 0x0000000209097224 */ /* 0x004fe200078e02ff */
[----:B------:R-:W-:-:S03]  /*1830*/  IADD3 R11, R11, R5, RZ ;  /* 0x000000050b0b7210 */ /* 0x000fc60007ffe0ff */
[C---:B------:R-:W-:Y:S02]  /*1840*/  IMAD R3, R0.reuse, R3, R9 ;  /* 0x0000000300037224 */ /* 0x040fe400078e0209 */
[----:B------:R-:W-:-:S05]  /*1850*/  IMAD.WIDE.U32 R28, R0, R2, R10 ;  /* 0x00000002001c7225 */ /* 0x000fca00078e000a */
[----:B------:R-:W-:-:S07]  /*1860*/  IADD3 R18, R29, R3, RZ ;  /* 0x000000031d127210 */ /* 0x000fce0007ffe0ff */
.L_x_7173:
[----:B------:R-:W-:Y:S01]  /*1870*/  ISETP.NE.AND P1, PT, R6, -0x1, PT ;  /* 0xffffffff0600780c */ /* 0x000fe20003f25270 */
[----:B------:R-:W-:Y:S01]  /*1880*/  VIADD R165, R7, 0xffffffff ;  /* 0xffffffff07a57836 */ /* 0x000fe20000000000 */
[----:B------:R-:W-:Y:S01]  /*1890*/  SHF.R.S32.HI R9, RZ, 0x1f, R122 ;  /* 0x0000001fff097819 */ /* 0x000fe2000001147a */
[----:B------:R-:W-:Y:S01]  /*18a0*/  IMAD.IADD R159, R129, 0x1, -R126 ;  /* 0x00000001819f7824 */ /* 0x000fe200078e0a7e */
[----:B------:R-:W1:Y:S01]  /*18b0*/  S2UR UR4, SR_CgaCtaId ;  /* 0x00000000000479c3 */ /* 0x000e620000008800 */
[----:B------:R-:W-:Y:S01]  /*18c0*/  IMAD.SHL.U32 R125, R165, 0x80, RZ ;  /* 0x00000080a57d7824 */ /* 0x000fe200078e00ff */
[----:B------:R-:W-:Y:S01]  /*18d0*/  LEA.HI R11, R9, R122, RZ, 0x3 ;  /* 0x0000007a090b7211 */ /* 0x000fe200078f18ff */
[----:B------:R-:W-:Y:S01]  /*18e0*/  ULDC.64 UR8, c[0x0][0x268] ;  /* 0x00009a0000087ab9 */ /* 0x000fe20000000a00 */
[----:B------:R-:W-:Y:S01]  /*18f0*/  ULDC.64 UR6, c[0x0][0x258] ;  /* 0x0000960000067ab9 */ /* 0x000fe20000000a00 */
[----:B------:R-:W-:Y:S01]  /*1900*/  UMOV UR5, 0x400 ;  /* 0x0000040000057882 */ /* 0x000fe20000000000 */
[----:B------:R-:W-:Y:S01]  /*1910*/  SHF.R.S32.HI R10, RZ, 0x3, R11 ;  /* 0x00000003ff0a7819 */ /* 0x000fe2000001140b */
[----:B------:R-:W-:Y:S01]  /*1920*/  BSSY B0, `(.L_x_7175) ;  /* 0x0000049000007945 */ /* 0x000fe20003800000 */
[----:B------:R-:W-:Y:S01]  /*1930*/  LOP3.LUT R11, R11, 0xfffffff8, RZ, 0xc0, !PT ;  /* 0xfffffff80b0b7812 */ /* 0x000fe200078ec0ff */
[----:B------:R-:W2:Y:S01]  /*1940*/  @P1 LDC.64 R4, c[0x0][0x240] ;  /* 0x00009000ff041b82 */ /* 0x000ea20000000a00 */
[----:B-----5:R-:W-:Y:S01]  /*1950*/  IADD3 R0, -R125, R114, RZ ;  /* 0x000000727d007210 */ /* 0x020fe20007ffe1ff */
[----:B------:R-:W-:-:S02]  /*1960*/  IMAD.SHL.U32 R20, R10, 0x40, RZ ;  /* 0x000000400a147824 */ /* 0x000fc400078e00ff */
[----:B------:R-:W-:Y:S01]  /*1970*/  IMAD.IADD R100, R122, 0x1, -R11 ;  /* 0x000000017a647824 */ /* 0x000fe200078e0a0b */
[----:B------:R-:W-:Y:S01]  /*1980*/  @!P1 SHF.R.S32.HI R11, RZ, 0x1f, R169 ;  /* 0x0000001fff0b9819 */ /* 0x000fe200000114a9 */
[----:B------:R-:W-:Y:S01]  /*1990*/  VIADD R21, R10, 0x10 ;  /* 0x000000100a157836 */ /* 0x000fe20000000000 */
[----:B------:R-:W-:Y:S01]  /*19a0*/  LOP3.LUT R20, R20, 0x1c0, RZ, 0xc0, !PT ;  /* 0x000001c014147812 */ /* 0x000fe200078ec0ff */
[----:B------:R-:W3:Y:S01]  /*19b0*/  @!P1 LDC.64 R2, c[0x0][0x228] ;  /* 0x00008a00ff029b82 */ /* 0x000ee20000000a00 */
[----:B------:R-:W-:Y:S02]  /*19c0*/  IMAD.SHL.U32 R167, R100, 0x8, RZ ;  /* 0x0000000864a77824 */ /* 0x000fe400078e00ff */
[----:B------:R-:W-:Y:S02]  /*19d0*/  SHF.R.U32.HI R25, RZ, 0x3, R20 ;  /* 0x00000003ff197819 */ /* 0x000fe40000011614 */
[C---:B------:R-:W-:Y:S02]  /*19e0*/  ISETP.GE.AND P6, PT, R21.reuse, R159, PT ;  /* 0x0000009f1500720c */ /* 0x040fe40003fc6270 */
[----:B------:R-:W-:Y:S01]  /*19f0*/  LOP3.LUT R166, R20, 0x38, R167, 0xf8, !PT ;  /* 0x0000003814a67812 */ /* 0x000fe200078ef8a7 */
[----:B------:R-:W4:Y:S01]  /*1a00*/  LDC.64 R118, c[0x0][0x250] ;  /* 0x00009400ff767b82 */ /* 0x000f220000000a00 */
[CC--:B------:R-:W-:Y:S01]  /*1a10*/  ISETP.GE.AND P2, PT, R21.reuse, R0.reuse, PT ;  /* 0x000000001500720c */ /* 0x0c0fe20003f46270 */
[----:B-1----:R-:W-:Y:S01]  /*1a20*/  ULEA UR4, UR4, UR5, 0x18 ;  /* 0x0000000504047291 */ /* 0x002fe2000f8ec03f */
[----:B------:R-:W-:-:S02]  /*1a30*/  ISETP.GE.AND P0, PT, R21, R0, PT ;  /* 0x000000001500720c */ /* 0x000fc40003f06270 */
[----:B------:R-:W-:Y:S02]  /*1a40*/  LOP3.LUT R166, R166, R25, RZ, 0x3c, !PT ;  /* 0x00000019a6a67212 */ /* 0x000fe400078e3cff */
[----:B------:R-:W-:Y:S01]  /*1a50*/  LEA.HI R21, R9, R122, RZ, 0x6 ;  /* 0x0000007a09157211 */ /* 0x000fe200078f30ff */
[----:B--2---:R-:W-:Y:S01]  /*1a60*/  @P1 IMAD.WIDE.U32 R22, R6, R4, RZ ;  /* 0x0000000406161225 */ /* 0x004fe200078e00ff */
[----:B------:R-:W-:-:S03]  /*1a70*/  IADD3 R28, P4, R167, R28, RZ ;  /* 0x0000001ca71c7210 */ /* 0x000fc60007f9e0ff */
[----:B------:R-:W-:Y:S02]  /*1a80*/  IMAD.SHL.U32 R21, R21, 0x8, RZ ;  /* 0x0000000815157824 */ /* 0x000fe400078e00ff */
[----:B------:R-:W-:Y:S02]  /*1a90*/  @P1 IMAD R5, R6, R5, R23 ;  /* 0x0000000506051224 */ /* 0x000fe400078e0217 */
[-C--:B---3--:R-:W-:Y:S01]  /*1aa0*/  @!P1 IMAD.WIDE.U32 R24, R169, R2.reuse, RZ ;  /* 0x00000002a9189225 */ /* 0x088fe200078e00ff */
[----:B------:R-:W-:Y:S02]  /*1ab0*/  LOP3.LUT R166, R166, 0xfffffe00, R21, 0xf8, !PT ;  /* 0xfffffe00a6a67812 */ /* 0x000fe400078ef815 */
[----:B------:R-:W-:Y:S01]  /*1ac0*/  SHF.R.S32.HI R21, RZ, 0x1f, R167 ;  /* 0x0000001fff157819 */ /* 0x000fe200000114a7 */
[----:B------:R-:W-:Y:S01]  /*1ad0*/  @!P1 IMAD R4, R11, R2, RZ ;  /* 0x000000020b049224 */ /* 0x000fe200078e02ff */
[----:B------:R-:W-:Y:S01]  /*1ae0*/  SHF.R.S32.HI R11, RZ, 0x1f, R10 ;  /* 0x0000001fff0b7819 */ /* 0x000fe2000001140a */
[----:B------:R-:W-:Y:S01]  /*1af0*/  @P1 IMAD.MOV.U32 R2, RZ, RZ, R22 ;  /* 0x000000ffff021224 */ /* 0x000fe200078e0016 */
[----:B------:R-:W-:Y:S01]  /*1b00*/  @!P1 MOV R2, R24 ;  /* 0x0000001800029202 */ /* 0x000fe20000000f00 */
[----:B------:R-:W-:Y:S01]  /*1b10*/  @!P1 IMAD R3, R169, R3, R4 ;  /* 0x00000003a9039224 */ /* 0x000fe200078e0204 */
[----:B------:R-:W-:Y:S01]  /*1b20*/  IADD3 R24, P5, R167, R16, RZ ;  /* 0x00000010a7187210 */ /* 0x000fe20007fbe0ff */
[----:B------:R-:W-:Y:S01]  /*1b30*/  IMAD.WIDE R22, R15, 0x40, R10 ;  /* 0x000000400f167825 */ /* 0x000fe200078e020a */
[----:B------:R-:W-:-:S02]  /*1b40*/  SHF.R.S32.HI R15, RZ, 0x1f, R14 ;  /* 0x0000001fff0f7819 */ /* 0x000fc4000001140e */
[----:B------:R-:W-:Y:S01]  /*1b50*/  LEA R166, R166, UR4, 0x1 ;  /* 0x00000004a6a67c11 */ /* 0x000fe2000f8e08ff */
[----:B------:R-:W-:Y:S01]  /*1b60*/  @!P1 IMAD.IADD R5, R25, 0x1, R3 ;  /* 0x0000000119059824 */ /* 0x000fe200078e0203 */
[----:B------:R-:W-:Y:S01]  /*1b70*/  IADD3 R26, P1, R167, R2, RZ ;  /* 0x00000002a71a7210 */ /* 0x000fe20007f3e0ff */
[C---:B------:R-:W-:Y:S01]  /*1b80*/  IMAD.X R29, R21.reuse, 0x1, R18, P4 ;  /* 0x00000001151d7824 */ /* 0x040fe200020e0612 */
[----:B------:R-:W1:Y:S01]  /*1b90*/  LDC.64 R2, c[0x0][0x3c8] ;  /* 0x0000f200ff027b82 */ /* 0x000e620000000a00 */
[C---:B------:R-:W-:Y:S01]  /*1ba0*/  IMAD.X R25, R21.reuse, 0x1, R12, P5 ;  /* 0x0000000115197824 */ /* 0x040fe200028e060c */
[C---:B------:R-:W-:Y:S01]  /*1bb0*/  IADD3 R112, P4, R10.reuse, R17, RZ ;  /* 0x000000110a707210 */ /* 0x040fe20007f9e0ff */
[----:B------:R-:W-:Y:S01]  /*1bc0*/  IMAD.X R27, R21, 0x1, R5, P1 ;  /* 0x00000001151b7824 */ /* 0x000fe200008e0605 */
[C---:B------:R-:W-:Y:S01]  /*1bd0*/  ISETP.GE.AND P1, PT, R10.reuse, R159, PT ;  /* 0x0000009f0a00720c */ /* 0x040fe20003f26270 */
[----:B------:R-:W-:Y:S01]  /*1be0*/  IMAD R5, R15, UR6, RZ ;  /* 0x000000060f057c24 */ /* 0x000fe2000f8e02ff */
[----:B------:R-:W-:Y:S01]  /*1bf0*/  IADD3 R17, R10, 0x20, RZ ;  /* 0x000000200a117810 */ /* 0x000fe20007ffe0ff */
[----:B------:R-:W-:-:S02]  /*1c00*/  IMAD R21, R19, UR8, RZ ;  /* 0x0000000813157c24 */ /* 0x000fc4000f8e02ff */
[C---:B------:R-:W-:Y:S01]  /*1c10*/  IMAD R5, R14.reuse, UR7, R5 ;  /* 0x000000070e057c24 */ /* 0x040fe2000f8e0205 */
[----:B------:R-:W-:Y:S01]  /*1c20*/  ISETP.GE.AND P5, PT, R17, R0, PT ;  /* 0x000000001100720c */ /* 0x000fe20003fa6270 */
[----:B------:R-:W-:-:S04]  /*1c30*/  IMAD.WIDE.U32 R26, R14, UR6, R26 ;  /* 0x000000060e1a7c25 */ /* 0x000fc8000f8e001a */
[C---:B------:R-:W-:Y:S02]  /*1c40*/  IMAD R4, R8.reuse, UR9, R21 ;  /* 0x0000000908047c24 */ /* 0x040fe4000f8e0215 */
[----:B------:R-:W-:-:S04]  /*1c50*/  IMAD.WIDE.U32 R20, R8, UR8, R28 ;  /* 0x0000000808147c25 */ /* 0x000fc8000f8e001c */
[----:B------:R-:W-:Y:S01]  /*1c60*/  IMAD.X R19, R11, 0x1, R13, P4 ;  /* 0x000000010b137824 */ /* 0x000fe200020e060d */
[----:B------:R-:W-:Y:S01]  /*1c70*/  ISETP.GE.AND P4, PT, R17, R159, PT ;  /* 0x0000009f1100720c */ /* 0x000fe20003f86270 */
[----:B------:R-:W-:Y:S01]  /*1c80*/  IMAD.IADD R29, R27, 0x1, R5 ;  /* 0x000000011b1d7824 */ /* 0x000fe200078e0205 */
[----:B----4-:R-:W-:Y:S11]  /*1c90*/  @P1 BRA `(.L_x_7176) ;  /* 0x0000000000441947 */ /* 0x010ff60003800000 */
        /* <DEDUP_REMOVED lines=17> */
.L_x_7176:
[----:B------:R-:W-:Y:S05]  /*1db0*/  BSYNC B0 ;  /* 0x0000000000007941 */ /* 0x000fea0003800000 */
.L_x_7175:
        /* <DEDUP_REMOVED lines=24> */
.L_x_7178:
[----:B------:R-:W-:Y:S05]  /*1f40*/  BSYNC B0 ;  /* 0x0000000000007941 */ /* 0x000fea0003800000 */
.L_x_7177:
[----:B------:R-:W-:Y:S01]  /*1f50*/  BSSY B0, `(.L_x_7179) ;  /* 0x0000018000007945 */ /* 0x000fe20003800000 */
[----:B------:R-:W-:Y:S01]  /*1f60*/  ISETP.GE.AND P6, PT, R5, R159, PT ;  /* 0x0000009f0500720c */ /* 0x000fe20003fc6270 */
[----:B------:R-:W-:Y:S02]  /*1f70*/  IMAD R8, R11, R116, RZ ;  /* 0x000000740b087224 */ /* 0x000fe400078e02ff */
[----:B------:R-:W-:Y:S10]  /*1f80*/  @P4 BRA `(.L_x_7180) ;  /* 0x0000000000504947 */ /* 0x000ff40003800000 */
[----:B------:R-:W-:Y:S02]  /*1f90*/  ULDC UR5, c[0x0][0x2d0] ;  /* 0x0000b40000057ab9 */ /* 0x000fe40000000800 */
[----:B------:R-:W-:-:S13]  /*1fa0*/  ISETP.GE.AND P4, PT, R167, UR5, PT ;  /* 0x00000005a7007c0c */ /* 0x000fda000bf86270 */
[----:B------:R1:W-:Y:S01]  /*1fb0*/  @P4 STS.128 [R166+0x1000], RZ ;  /* 0x001000ffa6004388 */ /* 0x0003e20000000c00 */
[----:B------:R-:W-:Y:S05]  /*1fc0*/  @P4 BRA `(.L_x_7180) ;  /* 0x0000000000404947 */ /* 0x000fea0003800000 */
[----:B-1----:R-:W-:Y:S01]  /*1fd0*/  IADD3 R13, P4, R22, 0x20, RZ ;  /* 0x00000020160d7810 */ /* 0x002fe20007f9e0ff */
        /* <DEDUP_REMOVED lines=15> */
.L_x_7180:
[----:B------:R-:W-:Y:S05]  /*20d0*/  BSYNC B0 ;  /* 0x0000000000007941 */ /* 0x000fea0003800000 */
.L_x_7179:
        /* <DEDUP_REMOVED lines=10> */
[----:B-1----:R-:W-:Y:S02]  /*2180*/  IMAD.X R13, RZ, RZ, R23, P4 ;  /* 0x000000ffff0d7224 */ /* 0x002fe400020e0617 */
        /* <DEDUP_REMOVED lines=11> */
.L_x_7182:
[----:B------:R-:W-:Y:S05]  /*2240*/  BSYNC B0 ;  /* 0x0000000000007941 */ /* 0x000fea0003800000 */
.L_x_7181:
[C---:B------:R-:W-:Y:S01]  /*2250*/  ISETP.GE.AND P6, PT, R10.reuse, R0, PT ;  /* 0x000000000a00720c */ /* 0x040fe20003fc6270 */
[C---:B------:R-:W-:Y:S01]  /*2260*/  IMAD R8, R10.reuse, R117, R8 ;  /* 0x000000750a087224 */ /* 0x040fe200078e0208 */
[----:B------:R-:W-:Y:S01]  /*2270*/  BSSY B0, `(.L_x_7183) ;  /* 0x0000010000007945 */ /* 0x000fe20003800000 */
[----:B------:R-:W-:Y:S01]  /*2280*/  IMAD.WIDE.U32 R120, R10, R116, R24 ;  /* 0x000000740a787225 */ /* 0x000fe200078e0018 */
[----:B------:R-:W-:-:S04]  /*2290*/  ISETP.GE.AND P4, PT, R5, R0, PT ;  /* 0x000000000500720c */ /* 0x000fc80003f86270 */
[----:B------:R-:W-:-:S05]  /*22a0*/  IADD3 R121, R121, R8, RZ ;  /* 0x0000000879797210 */ /* 0x000fca0007ffe0ff */
[----:B------:R-:W-:Y:S05]  /*22b0*/  @P6 BRA `(.L_x_7184) ;  /* 0x00000000002c6947 */ /* 0x000fea0003800000 */
        /* <DEDUP_REMOVED lines=11> */
.L_x_7184:
[----:B------:R-:W-:Y:S05]  /*2370*/  BSYNC B0 ;  /* 0x0000000000007941 */ /* 0x000fea0003800000 */
.L_x_7183:
        /* <DEDUP_REMOVED lines=19> */
.L_x_7186:
[----:B------:R-:W-:Y:S05]  /*24b0*/  BSYNC B0 ;  /* 0x0000000000007941 */ /* 0x000fea0003800000 */
.L_x_7185:
[----:B------:R-:W-:Y:S01]  /*24c0*/  BSSY B0, `(.L_x_7187) ;  /* 0x0000010000007945 */ /* 0x000fe20003800000 */
[----:B------:R-:W-:-:S03]  /*24d0*/  ISETP.GE.AND P2, PT, R13, R0, PT ;  /* 0x000000000d00720c */ /* 0x000fc60003f46270 */
[----:B------:R-:W-:Y:S10]  /*24e0*/  @P5 BRA `(.L_x_7188) ;  /* 0x0000000000345947 */ /* 0x000ff40003800000 */
[----:B------:R-:W-:Y:S02]  /*24f0*/  ULDC UR5, c[0x0][0x2d0] ;  /* 0x0000b40000057ab9 */ /* 0x000fe40000000800 */
[----:B------:R-:W-:-:S13]  /*2500*/  ISETP.GE.AND P5, PT, R167, UR5, PT ;  /* 0x00000005a7007c0c */ /* 0x000fda000bfa6270 */
[----:B------:R1:W-:Y:S01]  /*2510*/  @P5 STS.128 [R166+0x3000], RZ ;  /* 0x003000ffa6005388 */ /* 0x0003e20000000c00 */
[----:B------:R-:W-:Y:S05]  /*2520*/  @P5 BRA `(.L_x_7188) ;  /* 0x0000000000245947 */ /* 0x000fea0003800000 */
[----:B------:R-:W-:Y:S01]  /*2530*/  LEA R6, P5, R116, R120, 0x5 ;  /* 0x0000007874067211 */ /* 0x000fe200078a28ff */
[----:B------:R-:W-:-:S03]  /*2540*/  ULDC.64 UR6, c[0x0][0x218] ;  /* 0x0000860000067ab9 */ /* 0x000fc60000000a00 */
[----:B------:R-:W-:Y:S02]  /*2550*/  LEA.HI.X R5, R116, R121, R117, 0x5, P5 ;  /* 0x0000007974057211 */ /* 0x000fe400028f2c75 */
[----:B-1----:R-:W-:-:S04]  /*2560*/  LEA R16, P5, R6, UR6, 0x1 ;  /* 0x0000000606107c11 */ /* 0x002fc8000f8a08ff */
[----:B------:R-:W-:-:S05]  /*2570*/  LEA.HI.X R17, R6, UR7, R5, 0x1, P5 ;  /* 0x0000000706117c11 */ /* 0x000fca000a8f0c05 */
[----:B------:R-:W-:Y:S01]  /*2580*/  @!PT LDS RZ, [RZ] ;  /* 0x00000000fffff984 */ /* 0x000fe20000000800 */
[----:B------:R-:W-:Y:S01]  /*2590*/  @!PT LDS RZ, [RZ] ;  /* 0x00000000fffff984 */ /* 0x000fe20000000800 */
[----:B------:R-:W-:Y:S01]  /*25a0*/  @!PT LDS RZ, [RZ] ;  /* 0x00000000fffff984 */ /* 0x000fe20000000800 */
[----:B------:R1:W-:Y:S04]  /*25b0*/  LDGSTS.E.BYPASS.LTC128B.128 [R166+0x3000], desc[UR10][R16.64] ;  /* 0x0300000010a67fae */ /* 0x0003e8000b901d4a */
.L_x_7188:
[----:B------:R-:W-:Y:S05]  /*25c0*/  BSYNC B0 ;  /* 0x0000000000007941 */ /* 0x000fea0003800000 */
.L_x_7187:
        /* <DEDUP_REMOVED lines=8> */
[----:B------:R-:W-:Y:S01]  /*2650*/  IMAD R5, R117, 0x30, RZ ;  /* 0x0000003075057824 */ /* 0x000fe200078e02ff */
[----:B------:R-:W-:Y:S01]  /*2660*/  ULDC.64 UR6, c[0x0][0x218] ;  /* 0x0000860000067ab9 */ /* 0x000fe20000000a00 */
        /* <DEDUP_REMOVED lines=8> */
.L_x_7190:
[----:B------:R-:W-:Y:S05]  /*26f0*/  BSYNC B0 ;  /* 0x0000000000007941 */ /* 0x000fea0003800000 */
.L_x_7189:
        /* <DEDUP_REMOVED lines=17> */
.L_x_7192:
[----:B------:R-:W-:Y:S05]  /*2810*/  BSYNC B0 ;  /* 0x0000000000007941 */ /* 0x000fea0003800000 */
.L_x_7191:
        /* <DEDUP_REMOVED lines=18> */
.L_x_7194:
[----:B------:R-:W-:Y:S05]  /*2940*/  BSYNC B0 ;  /* 0x0000000000007941 */ /* 0x000fea0003800000 */
.L_x_7193:
[----:B------:R-:W-:Y:S01]  /*2950*/  BSSY B0, `(.L_x_7195) ;  /* 0x0000013000007945 */ /* 0x000fe20003800000 */
[----:B------:R-:W-:Y:S01]  /*2960*/  ISETP.GE.AND P4, PT, R5, R0, PT ;  /* 0x000000000500720c */ /* 0x000fe20003f86270 */
[----:B-1----:R-:W-:Y:S01]  /*2970*/  IMAD.IADD R23, R21, 0x1, R4 ;  /* 0x0000000115177824 */ /* 0x002fe200078e0204 */
[----:B------:R-:W-:Y:S01]  /*2980*/  SHF.R.S32.HI R6, RZ, 0x1f, R169 ;  /* 0x0000001fff067819 */ /* 0x000fe200000114a9 */
        /* <DEDUP_REMOVED lines=15> */
.L_x_7196:
[----:B------:R-:W-:Y:S05]  /*2a80*/  BSYNC B0 ;  /* 0x0000000000007941 */ /* 0x000fea0003800000 */
.L_x_7195:
        /* <DEDUP_REMOVED lines=16> */
.L_x_7198:
[----:B------:R-:W-:Y:S05]  /*2b90*/  BSYNC B0 ;  /* 0x0000000000007941 */ /* 0x000fea0003800000 */
.L_x_7197:
[----:B------:R-:W0:Y:S01]  /*2ba0*/  LDGDEPBAR ;  /* 0x00000000000079af */ /* 0x000e220000000000 */
[----:B------:R-:W-:Y:S01]  /*2bb0*/  ULDC.64 UR6, c[0x0][0x3d0] ;  /* 0x0000f40000067ab9 */ /* 0x000fe20000000a00 */
[----:B------:R-:W-:Y:S01]  /*2bc0*/  IMAD R115, R19, R118, RZ ;  /* 0x0000007613737224 */ /* 0x000fe200078e02ff */
[----:B------:R-:W-:Y:S01]  /*2bd0*/  LEA.HI R8, R9, R122, RZ, 0x4 ;  /* 0x0000007a09087211 */ /* 0x000fe200078f20ff */
[----:B------:R-:W-:Y:S01]  /*2be0*/  IMAD R4, R6, UR6, RZ ;  /* 0x0000000606047c24 */ /* 0x000fe2000f8e02ff */
[----:B------:R-:W-:Y:S01]  /*2bf0*/  ULDC UR5, c[0x0][0x2e8] ;  /* 0x0000ba0000057ab9 */ /* 0x000fe20000000800 */
[----:B------:R-:W-:Y:S01]  /*2c00*/  IMAD.WIDE.U32 R18, R169, UR6, R14 ;  /* 0x00000006a9127c25 */ /* 0x000fe2000f8e000e */
[----:B------:R-:W-:-:S03]  /*2c10*/  LOP3.LUT R15, R8, 0xfffffff0, RZ, 0xc0, !PT ;  /* 0xfffffff0080f7812 */ /* 0x000fc600078ec0ff */
[----:B------:R-:W-:Y:S01]  /*2c20*/  IMAD R4, R169, UR7, R4 ;  /* 0x00000007a9047c24 */ /* 0x000fe2000f8e0204 */
[----:B------:R-:W-:Y:S01]  /*2c30*/  LEA R14, P4, R18, R2, 0x2 ;  /* 0x00000002120e7211 */ /* 0x000fe200078810ff */
[----:B------:R-:W-:Y:S01]  /*2c40*/  IMAD.MOV.U32 R22, RZ, RZ, R20 ;  /* 0x000000ffff167224 */ /* 0x000fe200078e0014 */
[----:B------:R-:W-:Y:S01]  /*2c50*/  ULDC.64 UR6, c[0x0][0x220] ;  /* 0x0000880000067ab9 */ /* 0x000fe20000000a00 */
[----:B------:R-:W-:Y:S02]  /*2c60*/  IMAD.IADD R2, R19, 0x1, R4 ;  /* 0x0000000113027824 */ /* 0x000fe400078e0204 */
[----:B------:R-:W-:Y:S02]  /*2c70*/  IMAD.IADD R4, R122, 0x1, -R15 ;  /* 0x000000017a047824 */ /* 0x000fe400078e0a0f */
[----:B------:R-:W-:Y:S01]  /*2c80*/  IMAD R115, R112, R119, R115 ;  /* 0x0000007770737224 */ /* 0x000fe200078e0273 */
[----:B------:R-:W-:Y:S01]  /*2c90*/  LEA.HI.X R15, R18, R3, R2, 0x2, P4 ;  /* 0x00000003120f7211 */ /* 0x000fe200020f1402 */
[----:B------:R-:W-:Y:S01]  /*2ca0*/  IMAD.WIDE.U32 R112, R112, R118, R22 ;  /* 0x0000007670707225 */ /* 0x000fe200078e0016 */
[----:B------:R-:W-:Y:S01]  /*2cb0*/  SHF.R.S32.HI R3, RZ, 0x1f, R4 ;  /* 0x0000001fff037819 */ /* 0x000fe20000011404 */
[----:B------:R-:W-:Y:S01]  /*2cc0*/  BSSY B0, `(.L_x_7199) ;  /* 0x0000018000007945 */ /* 0x000fe20003800000 */
[----:B------:R-:W-:Y:S01]  /*2cd0*/  ISETP.GE.AND P4, PT, R17, R0, PT ;  /* 0x000000001100720c */ /* 0x000fe20003f86270 */
[----:B------:R1:W5:Y:S01]  /*2ce0*/  LDG.E R2, desc[UR10][R14.64] ;  /* 0x0000000a0e027981 */ /* 0x000362000c1e1900 */
[----:B------:R-:W-:-:S04]  /*2cf0*/  DEPBAR.LE SB0, 0x0 ;  /* 0x000080000000791a */ /* 0x000fc80000000000 */
[----:B------:R-:W-:Y:S01]  /*2d00*/  IMAD.IADD R115, R113, 0x1, R115 ;  /* 0x0000000171737824 */ /* 0x000fe200078e0273 */
[----:B------:R-:W-:Y:S01]  /*2d10*/  BAR.SYNC.DEFER_BLOCKING 0x0 ;  /* 0x0000000000007b1d */ /* 0x000fe20000010000 */
[C---:B------:R-:W-:Y:S02]  /*2d20*/  LEA R180, P2, R112.reuse, UR6, 0x1 ;  /* 0x0000000670b47c11 */ /* 0x040fe4000f8408ff */
[----:B------:R-:W-:Y:S02]  /*2d30*/  LEA.HI R6, R3, R4, RZ, 0x3 ;  /* 0x0000000403067211 */ /* 0x000fe400078f18ff */
[----:B------:R-:W-:Y:S02]  /*2d40*/  LEA.HI.X R179, R112, UR7, R115, 0x1, P2 ;  /* 0x0000000770b37c11 */ /* 0x000fe400090f0c73 */
[----:B------:R-:W-:-:S13]  /*2d50*/  ISETP.GE.AND P2, PT, R10, R0, PT ;  /* 0x000000000a00720c */ /* 0x000fda0003f46270 */
[----:B------:R1:W-:Y:S01]  /*2d60*/  @P2 STS.128 [R166+0x6000], RZ ;  /* 0x006000ffa6002388 */ /* 0x0003e20000000c00 */
[----:B------:R-:W1:Y:S01]  /*2d70*/  MUFU.RCP R3, UR5 ;  /* 0x0000000500037d08 */ /* 0x000e620008001000 */
[----:B------:R-:W-:Y:S02]  /*2d80*/  SHF.R.S32.HI R8, RZ, 0x4, R8 ;  /* 0x00000004ff087819 */ /* 0x000fe40000011408 */
[----:B------:R-:W-:Y:S01]  /*2d90*/  LOP3.LUT R17, R6, 0xfffffff8, RZ, 0xc0, !PT ;  /* 0xfffffff806117812 */ /* 0x000fe200078ec0ff */
[----:B------:R-:W-:Y:S06]  /*2da0*/  @P2 BRA `(.L_x_7200) ;  /* 0x0000000000242947 */ /* 0x000fec0003800000 */
        /* <DEDUP_REMOVED lines=9> */
.L_x_7200:
[----:B------:R-:W-:Y:S05]  /*2e40*/  BSYNC B0 ;  /* 0x0000000000007941 */ /* 0x000fea0003800000 */
.L_x_7199:
[----:B------:R1:W-:Y:S01]  /*2e50*/  @P0 STS.128 [R166+0x6800], RZ ;  /* 0x006800ffa6000388 */ /* 0x0003e20000000c00 */
[----:B------:R-:W-:Y:S01]  /*2e60*/  IMAD.SHL.U32 R11, R100, 0x40, RZ ;  /* 0x00000040640b7824 */ /* 0x000fe200078e00ff */
[----:B------:R-:W-:Y:S01]  /*2e70*/  LEA.HI R12, R8, R8, RZ, 0x1 ;  /* 0x00000008080c7211 */ /* 0x000fe200078f08ff */
[----:B------:R-:W-:Y:S01]  /*2e80*/  BSSY B0, `(.L_x_7201) ;  /* 0x0000013000007945 */ /* 0x000fe20003800000 */
[----:B------:R-:W-:Y:S01]  /*2e90*/  ISETP.GE.AND P2, PT, R13, R0, PT ;  /* 0x000000000d00720c */ /* 0x000fe20003f46270 */
        /* <DEDUP_REMOVED lines=17> */
.L_x_7202:
[----:B------:R-:W-:Y:S05]  /*2fb0*/  BSYNC B0 ;  /* 0x0000000000007941 */ /* 0x000fea0003800000 */
.L_x_7201:
[----:B------:R1:W-:Y:S01]  /*2fc0*/  @P1 STS.128 [R166+0x7000], RZ ;  /* 0x007000ffa6001388 */ /* 0x0003e20000000c00 */
[----:B------:R-:W-:Y:S01]  /*2fd0*/  ISETP.GE.AND P0, PT, R5, R0, PT ;  /* 0x000000000500720c */ /* 0x000fe20003f06270 */
[----:B------:R-:W-:Y:S01]  /*2fe0*/  IMAD.IADD R13, R8, 0x1, -R13 ;  /* 0x00000001080d7824 */ /* 0x000fe200078e0a0d */
[----:B------:R-:W-:Y:S01]  /*2ff0*/  LOP3.LUT R10, R11, 0x8, R10, 0xf8, !PT ;  /* 0x000000080b0a7812 */ /* 0x000fe200078ef80a */
[----:B------:R-:W-:Y:S01]  /*3000*/  IMAD.SHL.U32 R0, R4, 0x40, RZ ;  /* 0x0000004004007824 */ /* 0x000fe200078e00ff */
[----:B------:R-:W-:Y:S01]  /*3010*/  SHF.R.U32.HI R11, RZ, 0x3, R11 ;  /* 0x00000003ff0b7819 */ /* 0x000fe2000001160b */
[----:B------:R-:W-:Y:S01]  /*3020*/  IMAD.SHL.U32 R5, R13, 0x8, RZ ;  /* 0x000000080d057824 */ /* 0x000fe200078e00ff */
[----:B------:R-:W-:Y:S01]  /*3030*/  LEA.HI R128, R9, R122, RZ, 0x5 ;  /* 0x0000007a09807211 */ /* 0x000fe200078f28ff */
[----:B------:R-:W-:Y:S01]  /*3040*/  IMAD.SHL.U32 R127, R6, 0x40, RZ ;  /* 0x00000040067f7824 */ /* 0x000fe200078e00ff */
[----:B------:R-:W-:Y:S01]  /*3050*/  LOP3.LUT R0, R0, 0x1c0, RZ, 0xc0, !PT ;  /* 0x000001c000007812 */ /* 0x000fe200078ec0ff */
[----:B------:R-:W-:Y:S01]  /*3060*/  BSSY B0, `(.L_x_7203) ;  /* 0x0000014000007945 */ /* 0x000fe20003800000 */
[----:B------:R-:W-:-:S02]  /*3070*/  LOP3.LUT R10, R10, R11, RZ, 0x3c, !PT ;  /* 0x0000000b0a0a7212 */ /* 0x000fc400078e3cff */
[----:B------:R-:W-:Y:S02]  /*3080*/  SHF.R.S32.HI R124, RZ, 0x5, R128 ;  /* 0x00000005ff7c7819 */ /* 0x000fe40000011480 */
[----:B------:R-:W-:Y:S01]  /*3090*/  LOP3.LUT R5, R0, 0x8, R5, 0xf8, !PT ;  /* 0x0000000800057812 */ /* 0x000fe200078ef805 */
        /* <DEDUP_REMOVED lines=16> */
.L_x_7204:
[----:B------:R-:W-:Y:S05]  /*31a0*/  BSYNC B0 ;  /* 0x0000000000007941 */ /* 0x000fea0003800000 */
.L_x_7203:
        /* <DEDUP_REMOVED lines=15> */
.L_x_7206:
[----:B------:R-:W-:Y:S05]  /*32a0*/  BSYNC B0 ;  /* 0x0000000000007941 */ /* 0x000fea0003800000 */
.L_x_7205:
        /* <DEDUP_REMOVED lines=13> */
.L_x_7208:
[----:B------:R-:W-:Y:S05]  /*3380*/  BSYNC B0 ;  /* 0x0000000000007941 */ /* 0x000fea0003800000 */
.L_x_7207:
        /* <DEDUP_REMOVED lines=15> */
.L_x_7210:
[----:B------:R-:W-:Y:S05]  /*3480*/  BSYNC B0 ;  /* 0x0000000000007941 */ /* 0x000fea0003800000 */
.L_x_7209:
        /* <DEDUP_REMOVED lines=15> */
.L_x_7212:
[----:B------:R-:W-:Y:S05]  /*3580*/  BSYNC B0 ;  /* 0x0000000000007941 */ /* 0x000fea0003800000 */
.L_x_7211:
[----:B------:R1:W-:Y:S01]  /*3590*/  @P0 STS.128 [R166+0x9800], RZ ;  /* 0x009800ffa6000388 */ /* 0x0003e20000000c00 */
[----:B------:R-:W-:Y:S01]  /*35a0*/  IMAD.IADD R158, R6, 0x1, R5 ;  /* 0x00000001069e7824 */ /* 0x000fe200078e0205 */
[----:B------:R-:W-:Y:S01]  /*35b0*/  R2P PR, R4, 0x6 ;  /* 0x0000000604007804 */ /* 0x000fe20000000000 */
[----:B------:R-:W-:Y:S01]  /*35c0*/  IMAD.MOV.U32 R0, RZ, RZ, 0x10 ;  /* 0x00000010ff007424 */ /* 0x000fe200078e00ff */
[----:B------:R-:W-:Y:S01]  /*35d0*/  BSSY B0, `(.L_x_7213) ;  /* 0x0000013000007945 */ /* 0x000fe20003800000 */
[----:B------:R-:W-:Y:S01]  /*35e0*/  IMAD.MOV.U32 R5, RZ, RZ, 0x20 ;  /* 0x00000020ff057424 */ /* 0x000fe200078e00ff */
[----:B------:R-:W-:Y:S02]  /*35f0*/  LEA R157, R157, UR4, 0x1 ;  /* 0x000000049d9d7c11 */ /* 0x000fe4000f8e08ff */
[----:B------:R-:W-:Y:S02]  /*3600*/  LEA R158, R158, UR4, 0x1 ;  /* 0x000000049e9e7c11 */ /* 0x000fe4000f8e08ff */
[----:B------:R-:W-:-:S02]  /*3610*/  SEL R5, R5, 0xffffffe0, !P2 ;  /* 0xffffffe005057807 */ /* 0x000fc40005000000 */
[----:B------:R-:W-:Y:S01]  /*3620*/  SEL R4, R0, 0xfffffff0, !P1 ;  /* 0xfffffff000047807 */ /* 0x000fe20004800000 */
[----:B------:R-:W-:Y:S06]  /*3630*/  @P0 BRA `(.L_x_7214) ;  /* 0x0000000000300947 */ /* 0x000fec0003800000 */
        /* <DEDUP_REMOVED lines=12> */
.L_x_7214:
[----:B------:R-:W-:Y:S05]  /*3700*/  BSYNC B0 ;  /* 0x0000000000007941 */ /* 0x000fea0003800000 */
.L_x_7213:
        /* <DEDUP_REMOVED lines=10> */
[----:B------:R-:W-:Y:S01]  /*37b0*/  LOP3.LUT R6, R6, R127, RZ, 0xfc, !PT ;  /* 0x0000007f06067212 */ /* 0x000fe200078efcff */
[----:B------:R-:W-:Y:S01]  /*37c0*/  IMAD R151, R0, 0x2, R157 ;  /* 0x0000000200977824 */ /* 0x000fe200078e029d */
[----:B------:R-:W-:Y:S01]  /*37d0*/  LDSM.16.M88.4 R64, [R156] ;  /* 0x000000009c40783b */ /* 0x000fe20000000200 */
[----:B------:R-:W-:-:S02]  /*37e0*/  IMAD R153, R4, 0x2, R155 ;  /* 0x0000000204997824 */ /* 0x000fc400078e029b */
[----:B------:R-:W-:Y:S01]  /*37f0*/  IMAD.SHL.U32 R172, R122, 0x2, RZ ;  /* 0x000000027aac7824 */ /* 0x000fe200078e00ff */
[----:B------:R-:W4:Y:S04]  /*3800*/  LDSM.16.M88.4 R56, [R151+0x2800] ;  /* 0x002800009738783b */ /* 0x000f280000000200 */
[----:B------:R-:W4:Y:S01]  /*3810*/  LDSM.16.M88.4 R88, [R157+0x3000] ;  /* 0x003000009d58783b */ /* 0x000f220000000200 */
[----:B------:R-:W-:-:S03]  /*3820*/  LOP3.LUT R172, R172, 0x6, RZ, 0xc0, !PT ;  /* 0x00000006acac7812 */ /* 0x000fc600078ec0ff */
[----:B------:R-:W4:Y:S04]  /*3830*/  LDSM.16.M88.4 R80, [R157+0x3800] ;  /* 0x003800009d50783b */ /* 0x000f280000000200 */
[----:B------:R-:W4:Y:S04]  /*3840*/  LDSM.16.M88.4 R72, [R157+0x4000] ;  /* 0x004000009d48783b */ /* 0x000f280000000200 */
[----:B------:R-:W4:Y:S04]  /*3850*/  LDSM.16.M88.4 R48, [R157+0x4800] ;  /* 0x004800009d30783b */ /* 0x000f280000000200 */
[----:B------:R-:W4:Y:S04]  /*3860*/  LDSM.16.M88.4 R40, [R157+0x5000] ;  /* 0x005000009d28783b */ /* 0x000f280000000200 */
[----:B------:R-:W4:Y:S04]  /*3870*/  LDSM.16.M88.4 R68, [R157+0x5800] ;  /* 0x005800009d44783b */ /* 0x000f280000000200 */
[----:B------:R-:W4:Y:S01]  /*3880*/  LDSM.16.M88.4 R60, [R151+0x2000] ;  /* 0x00200000973c783b */ /* 0x000f220000000200 */
[C---:B--2---:R-:W-:Y:S03]  /*3890*/  HMMA.16816.F32 R20, R32.reuse, R16, RZ ;  /* 0x000000102014723c */ /* 0x044fe600000018ff */
[----:B-1----:R-:W1:Y:S03]  /*38a0*/  LDSM.16.M88.4 R8, [R151+0x3000] ;  /* 0x003000009708783b */ /* 0x002e660000000200 */
[C---:B------:R-:W-:Y:S01]  /*38b0*/  HMMA.16816.F32 R16, R32.reuse, R18, RZ ;  /* 0x000000122010723c */ /* 0x040fe200000018ff */
[----:B------:R-:W2:Y:S04]  /*38c0*/  LDSM.16.M88.4 R108, [R151+0x3800] ;  /* 0x00380000976c783b */ /* 0x000ea80000000200 */
[----:B------:R-:W2:Y:S01]  /*38d0*/  LDSM.16.M88.4 R96, [R151+0x4000] ;  /* 0x004000009760783b */ /* 0x000ea20000000200 */
[C---:B---3--:R-:W-:Y:S03]  /*38e0*/  HMMA.16816.F32 R28, R32.reuse, R24, RZ ;  /* 0x00000018201c723c */ /* 0x048fe600000018ff */
[----:B------:R-:W3:Y:S03]  /*38f0*/  LDSM.16.M88.4 R92, [R151+0x4800] ;  /* 0x00480000975c783b */ /* 0x000ee60000000200 */
[----:B------:R-:W-:Y:S01]  /*3900*/  HMMA.16816.F32 R24, R32, R26, RZ ;  /* 0x0000001a2018723c */ /* 0x000fe200000018ff */
[----:B------:R-:W3:Y:S04]  /*3910*/  LDSM.16.M88.4 R104, [R151+0x5000] ;  /* 0x005000009768783b */ /* 0x000ee80000000200 */
[----:B------:R-:W3:Y:S01]  /*3920*/  LDSM.16.M88.4 R100, [R151+0x5800] ;  /* 0x005800009764783b */ /* 0x000ee20000000200 */
[----:B----4-:R-:W-:Y:S03]  /*3930*/  HMMA.16816.F32 R20, R64, R56, R20 ;  /* 0x000000384014723c */ /* 0x010fe60000001814 */
[----:B------:R-:W0:Y:S03]  /*3940*/  LDGDEPBAR ;  /* 0x00000000000079af */ /* 0x000e260000000000 */
[----:B------:R-:W-:Y:S01]  /*3950*/  HMMA.16816.F32 R12, R32, R88, RZ ;  /* 0x00000058200c723c */ /* 0x000fe200000018ff */
[----:B------:R-:W-:-:S04]  /*3960*/  VIADD R56, R157, 0x2000 ;  /* 0x000020009d387836 */ /* 0x000fc80000000000 */
[----:B------:R-:W-:Y:S01]  /*3970*/  @P0 VIADD R154, R56, 0xffffffc0 ;  /* 0xffffffc0389a0836 */ /* 0x000fe20000000000 */
[C---:B------:R-:W-:Y:S03]  /*3980*/  HMMA.16816.F32 R84, R32.reuse, R80, RZ ;  /* 0x000000502054723c */ /* 0x040fe600000018ff */
[----:B------:R-:W-:Y:S02]  /*3990*/  IMAD R140, R0, 0x2, R154 ;  /* 0x00000002008c7824 */ /* 0x000fe400078e029a */
[C---:B------:R-:W-:Y:S01]  /*39a0*/  VIADD R147, R154.reuse, 0x800 ;  /* 0x000008009a937836 */ /* 0x040fe20000000000 */
[----:B------:R-:W-:Y:S01]  /*39b0*/  HMMA.16816.F32 R76, R32, R72, RZ ;  /* 0x00000048204c723c */ /* 0x000fe200000018ff */
[C---:B------:R-:W-:Y:S02]  /*39c0*/  VIADD R146, R154.reuse, 0x1000 ;  /* 0x000010009a927836 */ /* 0x040fe40000000000 */
[----:B------:R-:W-:-:S02]  /*39d0*/  VIADD R145, R154, 0x1800 ;  /* 0x000018009a917836 */ /* 0x000fc40000000000 */
[C---:B------:R-:W-:Y:S01]  /*39e0*/  VIADD R144, R154.reuse, 0x2000 ;  /* 0x000020009a907836 */ /* 0x040fe20000000000 */
[C---:B------:R-:W-:Y:S01]  /*39f0*/  HMMA.16816.F32 R52, R32.reuse, R48, RZ ;  /* 0x000000302034723c */ /* 0x040fe200000018ff */
[C---:B------:R-:W-:Y:S02]  /*3a00*/  VIADD R143, R154.reuse, 0x2800 ;  /* 0x000028009a8f7836 */ /* 0x040fe40000000000 */
[C---:B------:R-:W-:Y:S02]  /*3a10*/  VIADD R142, R154.reuse, 0x3000 ;  /* 0x000030009a8e7836 */ /* 0x040fe40000000000 */
[----:B------:R-:W-:Y:S01]  /*3a20*/  VIADD R141, R154, 0x3800 ;  /* 0x000038009a8d7836 */ /* 0x000fe20000000000 */
        /* <DEDUP_REMOVED lines=9> */
[C---:B------:R-:W-:Y:S01]  /*3ac0*/  HMMA.16816.F32 R16, R64.reuse, R58, R16 ;  /* 0x0000003a4010723c */ /* 0x040fe20000001810 */
[----:B------:R-:W4:Y:S05]  /*3ad0*/  LDSM.16.M88.4 R56, [R154+0x800] ;  /* 0x000800009a38783b */ /* 0x000f2a0000000200 */
[C---:B------:R-:W-:Y:S06]  /*3ae0*/  HMMA.16816.F32 R28, R64.reuse, R60, R28 ;  /* 0x0000003c401c723c */ /* 0x040fec000000181c */
[C---:B------:R-:W-:Y:S01]  /*3af0*/  HMMA.16816.F32 R24, R64.reuse, R62, R24 ;  /* 0x0000003e4018723c */ /* 0x040fe20000001818 */
[----:B------:R-:W4:Y:S05]  /*3b00*/  LDSM.16.M88.4 R60, [R154] ;  /* 0x000000009a3c783b */ /* 0x000f2a0000000200 */
[C---:B-1----:R-:W-:Y:S06]  /*3b10*/  HMMA.16816.F32 R12, R64.reuse, R8, R12 ;  /* 0x00000008400c723c */ /* 0x042fec000000180c */
[C---:B------:R-:W-:Y:S01]  /*3b20*/  HMMA.16816.F32 R88, R64.reuse, R10, R88 ;  /* 0x0000000a4058723c */ /* 0x040fe20000001858 */
[----:B------:R-:W1:Y:S05]  /*3b30*/  LDSM.16.M88.4 R8, [R154+0x1000] ;  /* 0x001000009a08783b */ /* 0x000e6a0000000200 */
[C---:B--2---:R-:W-:Y:S06]  /*3b40*/  HMMA.16816.F32 R84, R64.reuse, R108, R84 ;  /* 0x0000006c4054723c */ /* 0x044fec0000001854 */
[C---:B------:R-:W-:Y:S01]  /*3b50*/  HMMA.16816.F32 R80, R64.reuse, R110, R80 ;  /* 0x0000006e4050723c */ /* 0x040fe20000001850 */
[----:B------:R-:W-:Y:S05]  /*3b60*/  LDSM.16.M88.4 R108, [R140] ;  /* 0x000000008c6c783b */ /* 0x000fea0000000200 */
        /* <DEDUP_REMOVED lines=15> */
[----:B------:R-:W3:Y:S05]  /*3c60*/  LDSM.16.M88.4 R56, [R154+0x3800] ;  /* 0x003800009a38783b */ /* 0x000eea0000000200 */
[C---:B------:R-:W-:Y:S06]  /*3c70*/  HMMA.16816.F32 R28, R68.reuse, R60, R28 ;  /* 0x0000003c441c723c */ /* 0x040fec000000181c */
[C---:B------:R-:W-:Y:S01]  /*3c80*/  HMMA.16816.F32 R24, R68.reuse, R62, R24 ;  /* 0x0000003e4418723c */ /* 0x040fe20000001818 */
[----:B------:R-:W4:Y:S05]  /*3c90*/  LDSM.16.M88.4 R60, [R154+0x3000] ;  /* 0x003000009a3c783b */ /* 0x000f2a0000000200 */
[C---:B-1----:R-:W-:Y:S06]  /*3ca0*/  HMMA.16816.F32 R12, R68.reuse, R8, R12 ;  /* 0x00000008440c723c */ /* 0x042fec000000180c */
[C---:B------:R-:W-:Y:S01]  /*3cb0*/  HMMA.16816.F32 R88, R68.reuse, R10, R88 ;  /* 0x0000000a4458723c */ /* 0x040fe20000001858 */
[----:B------:R-:W-:Y:S05]  /*3cc0*/  LDSM.16.M88.4 R8, [R153] ;  /* 0x000000009908783b */ /* 0x000fea0000000200 */
[C---:B--2---:R-:W-:Y:S06]  /*3cd0*/  HMMA.16816.F32 R52, R68.reuse, R64, R52 ;  /* 0x000000404434723c */ /* 0x044fec0000001834 */
[C---:B------:R-:W-:Y:S01]  /*3ce0*/  HMMA.16816.F32 R48, R68.reuse, R66, R48 ;  /* 0x000000424430723c */ /* 0x040fe20000001830 */
        /* <DEDUP_REMOVED lines=9> */
[----:B------:R-:W3:Y:S05]  /*3d80*/  LDSM.16.M88.4 R92, [R140+0x2000] ;  /* 0x002000008c5c783b */ /* 0x000eea0000000200 */
[C---:B----4-:R-:W-:Y:S06]  /*3d90*/  HMMA.16816.F32 R44, R68.reuse, R60, R44 ;  /* 0x0000003c442c723c */ /* 0x050fec000000182c */
[----:B------:R-:W-:Y:S01]  /*3da0*/  HMMA.16816.F32 R40, R68, R62, R40 ;  /* 0x0000003e4428723c */ /* 0x000fe20000001828 */
[----:B------:R-:W4:Y:S01]  /*3db0*/  LDSM.16.M88.4 R60, [R140+0x3800] ;  /* 0x003800008c3c783b */ /* 0x000f220000000200 */
[----:B------:R-:W-:-:S04]  /*3dc0*/  DEPBAR.LE SB0, 0x0 ;  /* 0x000080000000791a */ /* 0x000fc80000000000 */
[----:B-1----:R-:W-:Y:S01]  /*3dd0*/  HMMA.16816.F32 R52, R8, R64, R52 ;  /* 0x000000400834723c */ /* 0x002fe20000001834 */
[----:B------:R-:W-:-:S05]  /*3de0*/  LOP3.LUT R69, R128, 0xffffffe0, RZ, 0xc0, !PT ;  /* 0xffffffe080457812 */ /* 0x000fca00078ec0ff */
[----:B------:R-:W-:Y:S01]  /*3df0*/  IMAD.IADD R69, R122, 0x1, -R69 ;  /* 0x000000017a457824 */ /* 0x000fe200078e0a45 */
[----:B------:R-:W-:Y:S01]  /*3e00*/  HMMA.16816.F32 R24, R8, R110, R24 ;  /* 0x0000006e0818723c */ /* 0x000fe20000001818 */
[----:B------:R-:W-:-:S03]  /*3e10*/  IMAD R65, R124, 0x10, R126 ;  /* 0x000000107c417824 */ /* 0x000fc600078e027e */
[----:B------:R-:W-:Y:S02]  /*3e20*/  SHF.R.S32.HI R168, RZ, 0x1f, R69 ;  /* 0x0000001fffa87819 */ /* 0x000fe40000011445 */
[----:B------:R-:W-:Y:S02]  /*3e30*/  HMMA.16816.F32 R28, R8, R108, R28 ;  /* 0x0000006c081c723c */ /* 0x000fe4000000181c */
[----:B------:R-:W-:-:S04]  /*3e40*/  LEA.HI R168, R168, R69, RZ, 0x2 ;  /* 0x00000045a8a87211 */ /* 0x000fc800078f10ff */
[----:B------:R-:W-:Y:S01]  /*3e50*/  SHF.R.S32.HI R168, RZ, 0x2, R168 ;  /* 0x00000002ffa87819 */ /* 0x000fe200000114a8 */
[----:B--2---:R-:W-:Y:S03]  /*3e60*/  HMMA.16816.F32 R44, R8, R56, R44 ;  /* 0x00000038082c723c */ /* 0x004fe6000000182c */
[----:B------:R-:W-:-:S03]  /*3e70*/  IADD3 R0, R65, 0x1, R168 ;  /* 0x0000000141007810 */ /* 0x000fc60007ffe0a8 */
[----:B------:R-:W-:Y:S01]  /*3e80*/  HMMA.16816.F32 R20, R8, R104, R20 ;  /* 0x000000680814723c */ /* 0x000fe20000001814 */
[----:B------:R-:W-:-:S05]  /*3e90*/  IADD3 R0, R114, R0, -R129 ;  /* 0x0000000072007210 */ /* 0x000fca0007ffe881 */
[----:B------:R-:W-:Y:S01]  /*3ea0*/  IMAD.IADD R57, R0, 0x1, R123 ;  /* 0x0000000100397824 */ /* 0x000fe200078e027b */
[----:B------:R-:W-:Y:S01]  /*3eb0*/  HMMA.16816.F32 R16, R8, R106, R16 ;  /* 0x0000006a0810723c */ /* 0x000fe20000001810 */
[----:B------:R-:W-:-:S03]  /*3ec0*/  IMAD.IADD R0, R125, 0x1, R172 ;  /* 0x000000017d007824 */ /* 0x000fc600078e02ac */
[C---:B------:R-:W-:Y:S01]  /*3ed0*/  VIMNMX R123, R57.reuse, R114, PT ;  /* 0x00000072397b7248 */ /* 0x040fe20003fe0100 */
[----:B------:R-:W-:Y:S01]  /*3ee0*/  VIADD R2, R0, 0x1 ;  /* 0x0000000100027836 */ /* 0x000fe20000000000 */
[----:B------:R-:W-:Y:S01]  /*3ef0*/  HMMA.16816.F32 R12, R8, R100, R12 ;  /* 0x00000064080c723c */ /* 0x000fe2000000180c */
[----:B------:R-:W-:-:S03]  /*3f00*/  VIADDMNMX R122, R57, 0x8, R114, PT ;  /* 0x00000008397a7846 */ /* 0x000fc60003800172 */
[C---:B------:R-:W-:Y:S02]  /*3f10*/  ISETP.GE.AND P6, PT, R2.reuse, R123, PT ;  /* 0x0000007b0200720c */ /* 0x040fe40003fc6270 */
[----:B------:R-:W-:Y:S01]  /*3f20*/  HMMA.16816.F32 R88, R8, R102, R88 ;  /* 0x000000660858723c */ /* 0x000fe20000001858 */
[----:B------:R-:W-:-:S05]  /*3f30*/  ISETP.GE.AND P4, PT, R2, R122, PT ;  /* 0x0000007a0200720c */ /* 0x000fca0003f86270 */
[C---:B---3--:R-:W-:Y:S06]  /*3f40*/  HMMA.16816.F32 R84, R8.reuse, R96, R84 ;  /* 0x000000600854723c */ /* 0x048fec0000001854 */
[C---:B------:R-:W-:Y:S06]  /*3f50*/  HMMA.16816.F32 R80, R8.reuse, R98, R80 ;  /* 0x000000620850723c */ /* 0x040fec0000001850 */
[C---:B------:R-:W-:Y:S06]  /*3f60*/  HMMA.16816.F32 R76, R8.reuse, R92, R76 ;  /* 0x0000005c084c723c */ /* 0x040fec000000184c */
[C---:B------:R-:W-:Y:S06]  /*3f70*/  HMMA.16816.F32 R72, R8.reuse, R94, R72 ;  /* 0x0000005e0848723c */ /* 0x040fec0000001848 */
[C---:B------:R-:W-:Y:S06]  /*3f80*/  HMMA.16816.F32 R48, R8.reuse, R66, R48 ;  /* 0x000000420830723c */ /* 0x040fec0000001830 */
[C---:B------:R-:W-:Y:S06]  /*3f90*/  HMMA.16816.F32 R40, R8.reuse, R58, R40 ;  /* 0x0000003a0828723c */ /* 0x040fec0000001828 */
[C---:B----4-:R-:W-:Y:S06]  /*3fa0*/  HMMA.16816.F32 R36, R8.reuse, R60, R36 ;  /* 0x0000003c0824723c */ /* 0x050fec0000001824 */
[----:B------:R-:W-:Y:S07]  /*3fb0*/  HMMA.16816.F32 R32, R8, R62, R32 ;  /* 0x0000003e0820723c */ /* 0x000fee0000001820 */
[C---:B------:R-:W-:Y:S01]  /*3fc0*/  VIADD R9, R0.reuse, 0x8 ;  /* 0x0000000800097836 */ /* 0x040fe20000000000 */
[----:B------:R-:W-:Y:S01]  /*3fd0*/  I2FP.F32.S32 R8, R2 ;  /* 0x0000000200087245 */ /* 0x000fe20000201400 */
[----:B------:R-:W-:-:S02]  /*3fe0*/  VIADD R10, R0, 0x9 ;  /* 0x00000009000a7836 */ /* 0x000fc40000000000 */
[C---:B------:R-:W-:Y:S01]  /*3ff0*/  VIADD R11, R0.reuse, 0x68 ;  /* 0x00000068000b7836 */ /* 0x040fe20000000000 */
[----:B------:R-:W-:Y:S01]  /*4000*/  BAR.SYNC.DEFER_BLOCKING 0x0 ;  /* 0x0000000000007b1d */ /* 0x000fe20000010000 */
[----:B------:R-:W-:Y:S01]  /*4010*/  ISETP.GE.AND P5, PT, R9, R123, PT ;  /* 0x0000007b0900720c */ /* 0x000fe20003fa6270 */
[----:B------:R-:W-:Y:S01]  /*4020*/  FFMA.FTZ R29, R3, R8, R29 ;  /* 0x00000008031d7223 */ /* 0x000fe2000001001d */
[----:B------:R-:W-:Y:S01]  /*4030*/  ISETP.GE.AND P0, PT, R9, R122, PT ;  /* 0x0000007a0900720c */ /* 0x000fe20003f06270 */
[C---:B------:R-:W-:Y:S01]  /*4040*/  FFMA.FTZ R31, R3.reuse, R8, R31 ;  /* 0x00000008031f7223 */ /* 0x040fe2000001001f */
[----:B------:R-:W-:Y:S01]  /*4050*/  I2FP.F32.S32 R9, R9 ;  /* 0x0000000900097245 */ /* 0x000fe20000201400 */
[----:B------:R-:W-:Y:S01]  /*4060*/  VIADD R8, R0, 0x10 ;  /* 0x0000001000087836 */ /* 0x000fe20000000000 */
[----:B------:R-:W-:Y:S02]  /*4070*/  I2FP.F32.S32 R2, R10 ;  /* 0x0000000a00027245 */ /* 0x000fe40000201400 */
[C---:B------:R-:W-:Y:S01]  /*4080*/  ISETP.GE.AND P1, PT, R10.reuse, R123, PT ;  /* 0x0000007b0a00720c */ /* 0x040fe20003f26270 */
[CC--:B------:R-:W-:Y:S01]  /*4090*/  FFMA.FTZ R24, R3.reuse, R9.reuse, R24 ;  /* 0x0000000903187223 */ /* 0x0c0fe20000010018 */
[C---:B------:R-:W-:Y:S01]  /*40a0*/  FFMA.FTZ R26, R3.reuse, R9, R26 ;  /* 0x00000009031a7223 */ /* 0x040fe2000001001a */
[CC--:B------:R-:W-:Y:S01]  /*40b0*/  FFMA.FTZ R25, R3.reuse, R2.reuse, R25 ;  /* 0x0000000203197223 */ /* 0x0c0fe20000010019 */
[----:B------:R-:W-:Y:S01]  /*40c0*/  FFMA.FTZ R27, R3, R2, R27 ;  /* 0x00000002031b7223 */ /* 0x000fe2000001001b */
        /* <DEDUP_REMOVED lines=157> */
[----:B------:R-:W-:-:S02]  /*4aa0*/  I2FP.F32.S32 R52, R52 ;  /* 0x0000003400347245 */ /* 0x000fc40000201400 */
        /* <DEDUP_REMOVED lines=15> */
[-C--:B------:R-:W-:Y:S01]  /*4ba0*/  ISETP.GE.AND P6, PT, R46, R123.reuse, PT ;  /* 0x0000007b2e00720c */ /* 0x080fe20003fc6270 */
[----:B------:R-:W-:Y:S01]  /*4bb0*/  VIADD R2, R0, 0x69 ;  /* 0x0000006900027836 */ /* 0x000fe20000000000 */
[----:B------:R-:W-:Y:S02]  /*4bc0*/  ISETP.GE.AND P4, PT, R46, R122, PT ;  /* 0x0000007a2e00720c */ /* 0x000fe40003f86270 */
[----:B------:R-:W-:Y:S02]  /*4bd0*/  I2FP.F32.S32 R46, R46 ;  /* 0x0000002e002e7245 */ /* 0x000fe40000201400 */
[----:B------:R-:W-:Y:S02]  /*4be0*/  FSEL R53, R49, -INF , !P5 ;  /* 0xff80000031357808 */ /* 0x000fe40006800000 */
[----:B------:R-:W-:Y:S01]  /*4bf0*/  FSEL R50, R50, -INF , !P0 ;  /* 0xff80000032327808 */ /* 0x000fe20004000000 */
[-C--:B------:R-:W-:Y:S01]  /*4c00*/  FFMA.FTZ R45, R3, R46.reuse, R45 ;  /* 0x0000002e032d7223 */ /* 0x080fe2000001002d */
[----:B------:R-:W-:Y:S01]  /*4c10*/  ISETP.GE.AND P5, PT, R11, R123, PT ;  /* 0x0000007b0b00720c */ /* 0x000fe20003fa6270 */
[----:B------:R-:W-:Y:S01]  /*4c20*/  FFMA.FTZ R46, R3, R46, R47 ;  /* 0x0000002e032e7223 */ /* 0x000fe2000001002f */
[----:B------:R-:W-:-:S02]  /*4c30*/  ISETP.GE.AND P0, PT, R11, R122, PT ;  /* 0x0000007a0b00720c */ /* 0x000fc40003f06270 */
        /* <DEDUP_REMOVED lines=8> */
[----:B------:R-:W-:-:S02]  /*4cc0*/  FSEL R45, R45, -INF , !P6 ;  /* 0xff8000002d2d7808 */ /* 0x000fc40007000000 */
        /* <DEDUP_REMOVED lines=8> */
[----:B------:R-:W-:Y:S01]  /*4d50*/  I2FP.F32.S32 R9, R2 ;  /* 0x0000000200097245 */ /* 0x000fe20000201400 */
[CC--:B------:R-:W-:Y:S01]  /*4d60*/  FFMA.FTZ R29, R3.reuse, R8.reuse, R36 ;  /* 0x00000008031d7223 */ /* 0x0c0fe20000010024 */
[C---:B------:R-:W-:Y:S01]  /*4d70*/  FFMA.FTZ R26, R3.reuse, R8, R38 ;  /* 0x00000008031a7223 */ /* 0x040fe20000010026 */
[----:B------:R-:W-:Y:S01]  /*4d80*/  FSEL R42, R42, -INF , !P0 ;  /* 0xff8000002a2a7808 */ /* 0x000fe20004000000 */
[----:B------:R-:W-:Y:S01]  /*4d90*/  VIADD R8, R0, 0x79 ;  /* 0x0000007900087836 */ /* 0x000fe20000000000 */
[C---:B------:R-:W-:Y:S01]  /*4da0*/  ISETP.GE.AND P5, PT, R10.reuse, R123, PT ;  /* 0x0000007b0a00720c */ /* 0x040fe20003fa6270 */
[----:B------:R-:W-:Y:S01]  /*4db0*/  FFMA.FTZ R34, R3, R9, R34 ;  /* 0x0000000903227223 */ /* 0x000fe20000010022 */
[----:B------:R-:W-:Y:S02]  /*4dc0*/  ISETP.GE.AND P0, PT, R10, R122, PT ;  /* 0x0000007a0a00720c */ /* 0x000fe40003f06270 */
[----:B------:R-:W-:Y:S02]  /*4dd0*/  FSEL R41, R41, -INF , !P1 ;  /* 0xff80000029297808 */ /* 0x000fe40004800000 */
[----:B------:R-:W-:-:S02]  /*4de0*/  FSEL R40, R40, -INF , !P2 ;  /* 0xff80000028287808 */ /* 0x000fc40005000000 */
[----:B------:R-:W-:Y:S02]  /*4df0*/  I2FP.F32.S32 R54, R0 ;  /* 0x0000000000367245 */ /* 0x000fe40000201400 */
[----:B------:R-:W-:Y:S02]  /*4e00*/  I2FP.F32.S32 R10, R10 ;  /* 0x0000000a000a7245 */ /* 0x000fe40000201400 */
[C---:B------:R-:W-:Y:S02]  /*4e10*/  ISETP.GE.AND P1, PT, R2.reuse, R123, PT ;  /* 0x0000007b0200720c */ /* 0x040fe40003f26270 */
[----:B------:R-:W-:Y:S01]  /*4e20*/  ISETP.GE.AND P2, PT, R2, R122, PT ;  /* 0x0000007a0200720c */ /* 0x000fe20003f46270 */
[----:B------:R-:W-:Y:S01]  /*4e30*/  FFMA.FTZ R2, R3, R9, R32 ;  /* 0x0000000903027223 */ /* 0x000fe20000010020 */
[----:B------:R-:W-:Y:S01]  /*4e40*/  FSEL R29, R29, -INF , !P6 ;  /* 0xff8000001d1d7808 */ /* 0x000fe20007000000 */
[CC--:B------:R-:W-:Y:S01]  /*4e50*/  FFMA.FTZ R27, R3.reuse, R10.reuse, R37 ;  /* 0x0000000a031b7223 */ /* 0x0c0fe20000010025 */
[----:B------:R-:W-:Y:S01]  /*4e60*/  FSEL R26, R26, -INF , !P4 ;  /* 0xff8000001a1a7808 */ /* 0x000fe20006000000 */
[----:B------:R-:W-:Y:S01]  /*4e70*/  FFMA.FTZ R24, R3, R10, R39 ;  /* 0x0000000a03187223 */ /* 0x000fe20000010027 */
[----:B------:R-:W-:-:S02]  /*4e80*/  ISETP.GE.AND P6, PT, R0, R123, PT ;  /* 0x0000007b0000720c */ /* 0x000fc40003fc6270 */
[----:B------:R-:W-:Y:S01]  /*4e90*/  ISETP.GE.AND P4, PT, R0, R122, PT ;  /* 0x0000007a0000720c */ /* 0x000fe20003f86270 */
[CC--:B------:R-:W-:Y:S01]  /*4ea0*/  FFMA.FTZ R0, R3.reuse, R54.reuse, R28 ;  /* 0x0000003603007223 */ /* 0x0c0fe2000001001c */
[----:B------:R-:W-:Y:S01]  /*4eb0*/  FFMA.FTZ R54, R3, R54, R30 ;  /* 0x0000003603367223 */ /* 0x000fe2000001001e */
[----:B------:R-:W-:Y:S02]  /*4ec0*/  FSEL R30, R2, -INF , !P1 ;  /* 0xff800000021e7808 */ /* 0x000fe40004800000 */
[----:B------:R-:W-:Y:S02]  /*4ed0*/  ISETP.GT.AND P1, PT, R165, R160, PT ;  /* 0x000000a0a500720c */ /* 0x000fe40003f24270 */
[----:B------:R-:W-:Y:S02]  /*4ee0*/  FSEL R27, R27, -INF , !P5 ;  /* 0xff8000001b1b7808 */ /* 0x000fe40006800000 */
[----:B------:R-:W-:Y:S02]  /*4ef0*/  FSEL R24, R24, -INF , !P0 ;  /* 0xff80000018187808 */ /* 0x000fe40004000000 */
[----:B------:R-:W-:-:S02]  /*4f00*/  ISETP.GE.AND P5, PT, R8, R123, PT ;  /* 0x0000007b0800720c */ /* 0x000fc40003fa6270 */
[----:B------:R-:W-:Y:S02]  /*4f10*/  ISETP.GE.AND P0, PT, R8, R122, PT ;  /* 0x0000007a0800720c */ /* 0x000fe40003f06270 */
[----:B------:R-:W-:Y:S02]  /*4f20*/  I2FP.F32.S32 R8, R8 ;  /* 0x0000000800087245 */ /* 0x000fe40000201400 */
[----:B------:R-:W-:Y:S02]  /*4f30*/  FSEL R34, R34, -INF , !P2 ;  /* 0xff80000022227808 */ /* 0x000fe40005000000 */
[----:B------:R-:W-:Y:S01]  /*4f40*/  FSEL R54, R54, -INF , !P4 ;  /* 0xff80000036367808 */ /* 0x000fe20006000000 */
[CC--:B------:R-:W-:Y:S01]  /*4f50*/  FFMA.FTZ R28, R3.reuse, R8.reuse, R33 ;  /* 0x00000008031c7223 */ /* 0x0c0fe20000010021 */
[----:B------:R-:W-:Y:S01]  /*4f60*/  FFMA.FTZ R32, R3, R8, R35 ;  /* 0x0000000803207223 */ /* 0x000fe20000010023 */
[----:B------:R-:W-:-:S03]  /*4f70*/  FSEL R33, R0, -INF , !P6 ;  /* 0xff80000000217808 */ /* 0x000fc60007000000 */
        /* <DEDUP_REMOVED lines=63> */
.L_x_7216:
[----:B------:R-:W-:-:S04]  /*5370*/  LEA R35, -R116, RZ, 0x7 ;  /* 0x000000ff74237211 */ /* 0x000fc800078e39ff */
[----:B------:R-:W-:-:S07]  /*5380*/  SHF.R.S32.HI R0, RZ, 0x1f, R35 ;  /* 0x0000001fff007819 */ /* 0x000fce0000011423 */
.L_x_7217:
        /* <DEDUP_REMOVED lines=8> */
[----:B------:R-:W-:-:S03]  /*5410*/  @!P0 IMAD.WIDE.U32 R48, R116, 0x60, R120 ;  /* 0x0000006074308825 */ /* 0x000fc600078e0078 */
[----:B------:R-:W3:Y:S01]  /*5420*/  @!P0 LDC.64 R18, c[0x0][0x218] ;  /* 0x00008600ff128b82 */ /* 0x000ee20000000a00 */
[----:B------:R-:W-:-:S04]  /*5430*/  @!P0 IMAD.WIDE.U32 R74, R116, 0x30, R36 ;  /* 0x00000030744a8825 */ /* 0x000fc800078e0024 */
[----:B------:R-:W-:Y:S01]  /*5440*/  @!P0 IMAD.MOV.U32 R14, RZ, RZ, R120 ;  /* 0x000000ffff0e8224 */ /* 0x000fe200078e0078 */
[----:B------:R-:W-:Y:S01]  /*5450*/  @!P0 IADD3 R2, P5, R35, R74, RZ ;  /* 0x0000004a23028210 */ /* 0x000fe20007fbe0ff */
[--C-:B------:R-:W-:Y:S01]  /*5460*/  @!P0 IMAD.MOV.U32 R15, RZ, RZ, R121.reuse ;  /* 0x000000ffff0f8224 */ /* 0x100fe200078e0079 */
[----:B------:R-:W4:Y:S01]  /*5470*/  @!P0 LDC.64 R16, c[0x0][0x218] ;  /* 0x00008600ff108b82 */ /* 0x000f220000000a00 */
[----:B------:R-:W-:Y:S02]  /*5480*/  @!P0 IMAD R13, R117, 0x60, RZ ;  /* 0x00000060750d8824 */ /* 0x000fe400078e02ff */
[----:B------:R-:W-:Y:S01]  /*5490*/  @!P0 IMAD.X R10, R0, 0x1, R121, P2 ;  /* 0x00000001000a8824 */ /* 0x000fe200010e0679 */
[----:B------:R-:W-:Y:S01]  /*54a0*/  @!P0 IADD3 R37, P2, R35, R48, RZ ;  /* 0x0000003023258210 */ /* 0x000fe20007f5e0ff */
[----:B------:R-:W-:Y:S02]  /*54b0*/  @!P0 IMAD R47, R117, 0x30, RZ ;  /* 0x00000030752f8824 */ /* 0x000fe400078e02ff */
[----:B------:R-:W-:Y:S01]  /*54c0*/  @!P0 IMAD.WIDE.U32 R72, R116, 0x50, R14 ;  /* 0x0000005074488825 */ /* 0x000fe200078e000e */
[----:B-1----:R-:W-:Y:S01]  /*54d0*/  @!P0 LEA R74, P6, R11, R8, 0x1 ;  /* 0x000000080b4a8211 */ /* 0x002fe200078c08ff */
[----:B------:R-:W1:Y:S01]  /*54e0*/  @!P0 LDC.64 R14, c[0x0][0x218] ;  /* 0x00008600ff0e8b82 */ /* 0x000e620000000a00 */
[C---:B------:R-:W-:Y:S01]  /*54f0*/  @!P0 IADD3.X R48, R0.reuse, R49, R13, P2, !PT ;  /* 0x0000003100308210 */ /* 0x040fe200017fe40d */
[----:B------:R-:W-:Y:S01]  /*5500*/  @!P0 IMAD R39, R117, 0x50, RZ ;  /* 0x0000005075278824 */ /* 0x000fe200078e02ff */
[----:B------:R-:W-:-:S02]  /*5510*/  @!P0 IADD3.X R38, R0, R75, R47, P5, !PT ;  /* 0x0000004b00268210 */ /* 0x000fc40002ffe42f */
[----:B------:R-:W-:Y:S02]  /*5520*/  @!P0 LEA.HI.X R75, R11, R9, R10, 0x1, P6 ;  /* 0x000000090b4b8211 */ /* 0x000fe400030f0c0a */
[C---:B------:R-:W-:Y:S01]  /*5530*/  @!P0 IADD3 R36, P4, R35.reuse, R72, RZ ;  /* 0x0000004823248210 */ /* 0x040fe20007f9e0ff */
[----:B------:R-:W5:Y:S01]  /*5540*/  @!P0 LDC.64 R12, c[0x0][0x218] ;  /* 0x00008600ff0c8b82 */ /* 0x000f620000000a00 */
[-C--:B------:R-:W-:Y:S01]  /*5550*/  @!P0 IADD3 R47, P5, P2, R35, R120.reuse, R162 ;  /* 0x00000078232f8210 */ /* 0x080fe20007abe0a2 */
[----:B------:R-:W-:Y:S01]  /*5560*/  @!PT LDS RZ, [RZ] ;  /* 0x00000000fffff984 */ /* 0x000fe20000000800 */
[----:B------:R-:W-:Y:S01]  /*5570*/  @!PT LDS RZ, [RZ] ;  /* 0x00000000fffff984 */ /* 0x000fe20000000800 */
[----:B------:R-:W-:Y:S01]  /*5580*/  @!PT LDS RZ, [RZ] ;  /* 0x00000000fffff984 */ /* 0x000fe20000000800 */
[----:B------:R2:W-:Y:S01]  /*5590*/  @!P0 LDGSTS.E.BYPASS.LTC128B.128 [R166+0x2000], desc[UR10][R74.64] ;  /* 0x020000004aa68fae */ /* 0x0005e2000b901d4a */
[----:B------:R-:W-:Y:S02]  /*55a0*/  @!P0 IADD3.X R39, R0, R73, R39, P4, !PT ;  /* 0x0000004900278210 */ /* 0x000fe400027fe427 */
        /* <DEDUP_REMOVED lines=66> */
.L_x_7219:
[----:B------:R-:W-:Y:S05]  /*59d0*/  BSYNC B0 ;  /* 0x0000000000007941 */ /* 0x000fea0003800000 */
.L_x_7218:
[----:B------:R-:W0:Y:S01]  /*59e0*/  LDGDEPBAR ;  /* 0x00000000000079af */ /* 0x000e220000000000 */
[----:B------:R-:W-:-:S04]  /*59f0*/  IADD3 R120, P0, R35, R120, RZ ;  /* 0x0000007823787210 */ /* 0x000fc80007f1e0ff */
[----:B------:R-:W-:-:S09]  /*5a00*/  IADD3.X R121, R0, R121, RZ, P0, !PT ;  /* 0x0000007900797210 */ /* 0x000fd200007fe4ff */
.L_x_7215:
[----:B------:R-:W-:Y:S01]  /*5a10*/  FMNMX.FTZ R0, R33, R61, !PT ;  /* 0x0000003d21007209 */ /* 0x000fe20007810000 */
[----:B------:R-:W-:Y:S01]  /*5a20*/  ULDC UR12, c[0x0][0x2ec] ;  /* 0x0000bb00000c7ab9 */ /* 0x000fe20000000800 */
[----:B-12---:R-:W-:Y:S01]  /*5a30*/  FMNMX.FTZ R9, R54, R92, !PT ;  /* 0x0000005c36097209 */ /* 0x006fe20007810000 */
        /* <DEDUP_REMOVED lines=97> */
[----:B------:R-:W1:Y:S01]  /*6050*/  LDSM.16.MT88.4 R92, [R152+0x6000] ;  /* 0x00600000985c783b */ /* 0x000e620000004200 */
        /* <DEDUP_REMOVED lines=44> */
[----:B------:R-:W-:Y:S01]  /*6320*/  LDSM.16.MT88.4 R20, [R150+0x8800] ;  /* 0x008800009614783b */ /* 0x000fe20000004200 */
[----:B------:R-:W-:Y:S01]  /*6330*/  FADD.FTZ R61, R64, R61 ;  /* 0x0000003d403d7221 */ /* 0x000fe20000010000 */
[--C-:B------:R-:W-:Y:S01]  /*6340*/  FFMA.FTZ R52, R41, UR12, -R38.reuse ;  /* 0x0000000c29347c23 */ /* 0x100fe20008010826 */
[----:B------:R-:W-:Y:S01]  /*6350*/  FFMA.FTZ R41, R44, UR12, -R33 ;  /* 0x0000000c2c297c23 */ /* 0x000fe20008010821 */
[----:B------:R-:W3:Y:S01]  /*6360*/  MUFU.EX2 R37, R37 ;  /* 0x0000002500257308 */ /* 0x000ee20000000800 */
[----:B--2---:R-:W-:Y:S01]  /*6370*/  F2FP.F16.F32.PACK_AB R81, R63, R100 ;  /* 0x000000643f51723e */ /* 0x004fe200000000ff */
[----:B------:R-:W-:Y:S01]  /*6380*/  FADD.FTZ R63, R100, R63 ;  /* 0x0000003f643f7221 */ /* 0x000fe20000010000 */
[----:B------:R-:W-:Y:S01]  /*6390*/  FADD.FTZ R64, R62, R61 ;  /* 0x0000003d3e407221 */ /* 0x000fe20000010000 */
[--C-:B------:R-:W-:Y:S01]  /*63a0*/  FFMA.FTZ R62, R31, UR12, -R38.reuse ;  /* 0x0000000c1f3e7c23 */ /* 0x100fe20008010826 */
[--C-:B------:R-:W-:Y:S01]  /*63b0*/  FFMA.FTZ R45, R45, UR12, -R38.reuse ;  /* 0x0000000c2d2d7c23 */ /* 0x100fe20008010826 */
[----:B------:R-:W-:Y:S01]  /*63c0*/  FFMA.FTZ R43, R43, UR12, -R38 ;  /* 0x0000000c2b2b7c23 */ /* 0x000fe20008010826 */
        /* <DEDUP_REMOVED lines=9> */
[----:B---3--:R-:W-:Y:S01]  /*6460*/  F2FP.F16.F32.PACK_AB R83, R37, R66 ;  /* 0x000000422553723e */ /* 0x008fe200000000ff */
[----:B------:R-:W-:Y:S01]  /*6470*/  FADD.FTZ R66, R66, R63 ;  /* 0x0000003f42427221 */ /* 0x000fe20000010000 */
[----:B------:R-:W-:-:S03]  /*6480*/  LEA.HI.X R175, R120, UR9, R121, 0x1, P0 ;  /* 0x0000000978af7c11 */ /* 0x000fc600080f0c79 */
[----:B------:R-:W-:Y:S01]  /*6490*/  FADD.FTZ R66, R37, R66 ;  /* 0x0000004225427221 */ /* 0x000fe20000010000 */
[----:B------:R-:W-:Y:S01]  /*64a0*/  FFMA.FTZ R37, R40, UR12, -R33 ;  /* 0x0000000c28257c23 */ /* 0x000fe20008010821 */
[----:B------:R-:W-:Y:S01]  /*64b0*/  HMMA.16816.F32 R68, R80, R72, RZ ;  /* 0x000000485044723c */ /* 0x000fe200000018ff */
[----:B------:R-:W-:Y:S01]  /*64c0*/  MUFU.EX2 R36, R36 ;  /* 0x0000002400247308 */ /* 0x000fe20000000800 */
[----:B------:R-:W-:-:S04]  /*64d0*/  FFMA.FTZ R40, R28, UR12, -R38 ;  /* 0x0000000c1c287c23 */ /* 0x000fc80008010826 */
        /* <DEDUP_REMOVED lines=12> */
[----:B--2---:R-:W-:Y:S01]  /*65a0*/  F2FP.F16.F32.PACK_AB R8, R35, R48 ;  /* 0x000000302308723e */ /* 0x004fe200000000ff */
[----:B------:R-:W-:Y:S01]  /*65b0*/  FADD.FTZ R48, R48, R47 ;  /* 0x0000002f30307221 */ /* 0x000fe20000010000 */
[----:B-1----:R-:W-:Y:S01]  /*65c0*/  F2FP.F16.F32.PACK_AB R9, R6, R39 ;  /* 0x000000270609723e */ /* 0x002fe200000000ff */
[----:B------:R-:W-:-:S03]  /*65d0*/  FADD.FTZ R39, R39, R66 ;  /* 0x0000004227277221 */ /* 0x000fc60000010000 */
[----:B------:R-:W-:Y:S01]  /*65e0*/  F2FP.F16.F32.PACK_AB R10, R5, R36 ;  /* 0x00000024050a723e */ /* 0x000fe200000000ff */
[----:B------:R-:W-:Y:S01]  /*65f0*/  MUFU.EX2 R60, R60 ;  /* 0x0000003c003c7308 */ /* 0x000fe20000000800 */
[----:B------:R-:W-:Y:S01]  /*6600*/  FADD.FTZ R28, R6, R39 ;  /* 0x00000027061c7221 */ /* 0x000fe20000010000 */
[----:B---3--:R-:W-:-:S06]  /*6610*/  F2FP.F16.F32.PACK_AB R11, R4, R25 ;  /* 0x00000019040b723e */ /* 0x008fcc00000000ff */
[----:B------:R-:W1:Y:S01]  /*6620*/  MUFU.EX2 R59, R59 ;  /* 0x0000003b003b7308 */ /* 0x000e620000000800 */
[----:B------:R-:W-:Y:S01]  /*6630*/  FADD.FTZ R25, R25, R28 ;  /* 0x0000001c19197221 */ /* 0x000fe20000010000 */
[C---:B------:R-:W-:Y:S06]  /*6640*/  HMMA.16816.F32 R68, R8.reuse, R12, R68 ;  /* 0x0000000c0844723c */ /* 0x040fec0000001844 */
        /* <DEDUP_REMOVED lines=91> */
[----:B------:R5:W-:Y:S08]  /*6c00*/  MUFU.EX2 R6, R29 ;  /* 0x0000001d00067308 */ /* 0x000bf00000000800 */
[----:B------:R5:W5:Y:S01]  /*6c10*/  MUFU.EX2 R39, R27 ;  /* 0x0000001b00277308 */ /* 0x000b620000000800 */
        /* <DEDUP_REMOVED lines=23> */
[----:B------:R-:W-:Y:S01]  /*6d90*/  FFMA.FTZ R35, R30, UR12, -R38 ;  /* 0x0000000c1e237c23 */ /* 0x000fe20008010826 */
[----:B------:R-:W-:Y:S01]  /*6da0*/  F2FP.F16.F32.PACK_AB R12, R45, R62 ;  /* 0x0000003e2d0c723e */ /* 0x000fe200000000ff */
[----:B------:R-:W1:Y:S01]  /*6db0*/  LDSM.16.MT88.4 R8, [R149+0x9000] ;  /* 0x009000009508783b */ /* 0x000e620000004200 */
[----:B------:R-:W-:Y:S01]  /*6dc0*/  FADD.FTZ R38, R36, R13 ;  /* 0x0000000d24267221 */ /* 0x000fe20000010000 */
[----:B--2---:R-:W-:Y:S01]  /*6dd0*/  F2FP.F16.F32.PACK_AB R13, R44, R41 ;  /* 0x000000292c0d723e */ /* 0x004fe200000000ff */
[----:B------:R-:W-:Y:S01]  /*6de0*/  MUFU.EX2 R36, R40 ;  /* 0x0000002800247308 */ /* 0x000fe20000000800 */
[----:B------:R-:W-:Y:S01]  /*6df0*/  F2FP.F16.F32.PACK_AB R14, R52, R43 ;  /* 0x0000002b340e723e */ /* 0x000fe200000000ff */
[----:B-----5:R-:W2:Y:S01]  /*6e00*/  LDSM.16.MT88.4 R28, [R148+0x9000] ;  /* 0x00900000941c783b */ /* 0x020ea20000004200 */
[----:B------:R-:W-:-:S05]  /*6e10*/  F2FP.F16.F32.PACK_AB R15, R37, R42 ;  /* 0x0000002a250f723e */ /* 0x000fca00000000ff */
[----:B------:R-:W-:Y:S02]  /*6e20*/  MUFU.EX2 R35, R35 ;  /* 0x0000002300237308 */ /* 0x000fe40000000800 */
[C---:B------:R-:W-:Y:S06]  /*6e30*/  HMMA.16816.F32 R96, R12.reuse, R20, R96 ;  /* 0x000000140c60723c */ /* 0x040fec0000001860 */
[----:B------:R-:W-:Y:S01]  /*6e40*/  HMMA.16816.F32 R92, R12, R22, R92 ;  /* 0x000000160c5c723c */ /* 0x000fe2000000185c */
[----:B------:R-:W-:Y:S01]  /*6e50*/  FADD.FTZ R21, R5, R38 ;  /* 0x0000002605157221 */ /* 0x000fe20000010000 */
[----:B------:R-:W-:Y:S01]  /*6e60*/  FADD.FTZ R20, R4, R25 ;  /* 0x0000001904147221 */ /* 0x000fe20000010000 */
[----:B------:R-:W-:-:S02]  /*6e70*/  FFMA.FTZ R4, R24, UR12, -R33 ;  /* 0x0000000c18047c23 */ /* 0x000fc40008010821 */
[----:B------:R-:W-:Y:S01]  /*6e80*/  FADD.FTZ R60, R60, R21 ;  /* 0x000000153c3c7221 */ /* 0x000fe20000010000 */
[----:B------:R-:W-:Y:S01]  /*6e90*/  FADD.FTZ R57, R57, R20 ;  /* 0x0000001439397221 */ /* 0x000fe20000010000 */
[--C-:B------:R-:W-:Y:S01]  /*6ea0*/  FFMA.FTZ R22, R26, UR12, -R33.reuse ;  /* 0x0000000c1a167c23 */ /* 0x100fe20008010821 */
[----:B------:R-:W-:Y:S01]  /*6eb0*/  FFMA.FTZ R33, R32, UR12, -R33 ;  /* 0x0000000c20217c23 */ /* 0x000fe20008010821 */
[----:B------:R-:W4:Y:S01]  /*6ec0*/  LDSM.16.MT88.4 R24, [R152+0x9800] ;  /* 0x009800009818783b */ /* 0x000f220000004200 */
[----:B------:R-:W-:Y:S01]  /*6ed0*/  FADD.FTZ R59, R59, R60 ;  /* 0x0000003c3b3b7221 */ /* 0x000fe20000010000 */
[----:B------:R-:W-:Y:S01]  /*6ee0*/  FADD.FTZ R57, R56, R57 ;  /* 0x0000003938397221 */ /* 0x000fe20000010000 */
[----:B------:R5:W-:Y:S01]  /*6ef0*/  MUFU.EX2 R5, R22 ;  /* 0x0000001600057308 */ /* 0x000be20000000800 */
[----:B---3--:R-:W-:Y:S01]  /*6f00*/  HMMA.16816.F32 R68, R12, R16, R68 ;  /* 0x000000100c44723c */ /* 0x008fe20000001844 */
[----:B------:R-:W-:Y:S01]  /*6f10*/  FADD.FTZ R58, R58, R59 ;  /* 0x0000003b3a3a7221 */ /* 0x000fe20000010000 */
[----:B------:R-:W-:-:S03]  /*6f20*/  FADD.FTZ R54, R54, R57 ;  /* 0x0000003936367221 */ /* 0x000fc60000010000 */
[----:B------:R-:W-:Y:S01]  /*6f30*/  FADD.FTZ R51, R51, R58 ;  /* 0x0000003a33337221 */ /* 0x000fe20000010000 */
[----:B------:R-:W-:Y:S01]  /*6f40*/  FADD.FTZ R49, R49, R54 ;  /* 0x0000003631317221 */ /* 0x000fe20000010000 */
[----:B------:R-:W3:Y:S01]  /*6f50*/  MUFU.EX2 R4, R4 ;  /* 0x0000000400047308 */ /* 0x000ee20000000800 */
[C---:B------:R-:W-:Y:S01]  /*6f60*/  HMMA.16816.F32 R72, R12.reuse, R18, R72 ;  /* 0x000000120c48723c */ /* 0x040fe20000001848 */
[----:B------:R-:W-:Y:S01]  /*6f70*/  FADD.FTZ R128, R128, R51 ;  /* 0x0000003380807221 */ /* 0x000fe20000010000 */
[----:B------:R-:W-:Y:S01]  /*6f80*/  FADD.FTZ R126, R126, R49 ;  /* 0x000000317e7e7221 */ /* 0x000fe20000010000 */
[----:B------:R-:W4:Y:S02]  /*6f90*/  LDSM.16.MT88.4 R16, [R149+0x9800] ;  /* 0x009800009510783b */ /* 0x000f240000004200 */
[----:B------:R-:W-:Y:S01]  /*6fa0*/  FADD.FTZ R109, R109, R128 ;  /* 0x000000806d6d7221 */ /* 0x000fe20000010000 */
[----:B------:R-:W-:Y:S01]  /*6fb0*/  FADD.FTZ R107, R107, R126 ;  /* 0x0000007e6b6b7221 */ /* 0x000fe20000010000 */
[----:B------:R-:W2:Y:S01]  /*6fc0*/  MUFU.EX2 R33, R33 ;  /* 0x0000002100217308 */ /* 0x000ea20000000800 */
[C---:B-1----:R-:W-:Y:S01]  /*6fd0*/  HMMA.16816.F32 R88, R12.reuse, R8, R88 ;  /* 0x000000080c58723c */ /* 0x042fe20000001858 */
[----:B------:R-:W-:Y:S01]  /*6fe0*/  FADD.FTZ R104, R104, R109 ;  /* 0x0000006d68687221 */ /* 0x000fe20000010000 */
[----:B------:R-:W-:Y:S01]  /*6ff0*/  FADD.FTZ R102, R102, R107 ;  /* 0x0000006b66667221 */ /* 0x000fe20000010000 */
[----:B-----5:R-:W1:Y:S02]  /*7000*/  LDSM.16.MT88.4 R20, [R150+0x9800] ;  /* 0x009800009614783b */ /* 0x020e640000004200 */
[----:B------:R-:W-:Y:S01]  /*7010*/  FADD.FTZ R67, R67, R104 ;  /* 0x0000006843437221 */ /* 0x000fe20000010000 */
[----:B------:R-:W-:Y:S01]  /*7020*/  FADD.FTZ R102, R65, R102 ;  /* 0x0000006641667221 */ /* 0x000fe20000010000 */
[----:B------:R-:W-:Y:S01]  /*7030*/  HMMA.16816.F32 R76, R12, R10, R76 ;  /* 0x0000000a0c4c723c */ /* 0x000fe2000000184c */
[----:B------:R-:W-:Y:S01]  /*7040*/  F2FP.F16.F32.PACK_AB R8, R39, R6 ;  /* 0x000000062708723e */ /* 0x000fe200000000ff */
[----:B------:R-:W-:Y:S01]  /*7050*/  FADD.FTZ R132, R132, R67 ;  /* 0x0000004384847221 */ /* 0x000fe20000010000 */
[----:B---3--:R-:W-:Y:S01]  /*7060*/  F2FP.F16.F32.PACK_AB R9, R4, R5 ;  /* 0x000000050409723e */ /* 0x008fe200000000ff */
[----:B------:R-:W-:-:S02]  /*7070*/  FADD.FTZ R111, R111, R102 ;  /* 0x000000666f6f7221 */ /* 0x000fc40000010000 */
[C---:B--2---:R-:W-:Y:S01]  /*7080*/  HMMA.16816.F32 R84, R12.reuse, R28, R84 ;  /* 0x0000001c0c54723c */ /* 0x044fe20000001854 */
[----:B------:R-:W-:Y:S01]  /*7090*/  F2FP.F16.F32.PACK_AB R10, R36, R35 ;  /* 0x00000023240a723e */ /* 0x000fe200000000ff */
[----:B------:R-:W-:Y:S01]  /*70a0*/  FADD.FTZ R103, R103, R132 ;  /* 0x0000008467677221 */ /* 0x000fe20000010000 */
[----:B------:R-:W-:Y:S01]  /*70b0*/  F2FP.F16.F32.PACK_AB R11, R33, R34 ;  /* 0x00000022210b723e */ /* 0x000fe200000000ff */
[----:B------:R-:W-:Y:S02]  /*70c0*/  FADD.FTZ R110, R110, R111 ;  /* 0x0000006f6e6e7221 */ /* 0x000fe40000010000 */
[----:B------:R-:W-:Y:S01]  /*70d0*/  HMMA.16816.F32 R80, R12, R30, R80 ;  /* 0x0000001e0c50723c */ /* 0x000fe20000001850 */
[----:B------:R-:W2:Y:S01]  /*70e0*/  LDSM.16.MT88.4 R12, [R148+0x9800] ;  /* 0x00980000940c783b */ /* 0x000ea20000004200 */
        /* <DEDUP_REMOVED lines=18> */
[----:B------:R-:W-:-:S03]  /*7210*/  FADD.FTZ R50, R50, R127 ;  /* 0x0000007f32327221 */ /* 0x000fc60000010000 */
        /* <DEDUP_REMOVED lines=82> */
.L_x_7221:
[----:B------:R-:W-:-:S04]  /*7740*/  LEA R5, -R118, RZ, 0x7 ;  /* 0x000000ff76057211 */ /* 0x000fc800078e39ff */
[----:B------:R-:W-:-:S07]  /*7750*/  SHF.R.S32.HI R4, RZ, 0x1f, R5 ;  /* 0x0000001fff047819 */ /* 0x000fce0000011405 */
.L_x_7222:
[----:B------:R-:W-:Y:S01]  /*7760*/  ULDC UR4, c[0x0][0x2d0] ;  /* 0x0000b40000047ab9 */ /* 0x000fe20000000800 */
[----:B------:R-:W-:Y:S02]  /*7770*/  LEA R180, P1, R5, R180, 0x1 ;  /* 0x000000b405b47211 */ /* 0x000fe400078208ff */
[----:B------:R-:W-:Y:S02]  /*7780*/  ISETP.GE.AND P0, PT, R167, UR4, PT ;  /* 0x00000004a7007c0c */ /* 0x000fe4000bf06270 */
[----:B------:R-:W-:-:S11]  /*7790*/  LEA.HI.X R179, R5, R179, R4, 0x1, P1 ;  /* 0x000000b305b37211 */ /* 0x000fd600008f0c04 */
[----:B------:R-:W-:Y:S01]  /*77a0*/  @!P0 IMAD.MOV.U32 R16, RZ, RZ, R112 ;  /* 0x000000ffff108224 */ /* 0x000fe200078e0070 */
[----:B------:R-:W-:Y:S01]  /*77b0*/  @!P0 IADD3 R15, P2, P1, R5, R112, R164 ;  /* 0x00000070050f8210 */ /* 0x000fe2000795e0a4 */
[----:B------:R-:W-:Y:S01]  /*77c0*/  @!P0 IMAD.MOV.U32 R17, RZ, RZ, R115 ;  /* 0x000000ffff118224 */ /* 0x000fe200078e0073 */
[----:B------:R-:W-:Y:S01]  /*77d0*/  @P0 STS.128 [R166+0x6000], RZ ;  /* 0x006000ffa6000388 */ /* 0x000fe20000000c00 */
[----:B------:R-:W-:Y:S01]  /*77e0*/  @!P0 IMAD.MOV.U32 R114, RZ, RZ, R112 ;  /* 0x000000ffff728224 */ /* 0x000fe200078e0070 */
[----:B------:R-:W-:Y:S01]  /*77f0*/  @!P0 IADD3.X R6, R4, R115, R163, P2, P1 ;  /* 0x0000007304068210 */ /* 0x000fe200017e24a3 */
[----:B------:R-:W-:Y:S01]  /*7800*/  @!P0 IMAD.WIDE.U32 R16, R118, 0x50, R16 ;  /* 0x0000005076108825 */ /* 0x000fe200078e0010 */
[----:B------:R-:W-:-:S03]  /*7810*/  @!P0 LEA R14, P4, R15, UR6, 0x1 ;  /* 0x000000060f0e8c11 */ /* 0x000fc6000f8808ff */
[C---:B------:R-:W-:Y:S01]  /*7820*/  @!P0 IMAD.WIDE.U32 R18, R118.reuse, 0x30, R114 ;  /* 0x0000003076128825 */ /* 0x040fe200078e0072 */
[----:B------:R-:W-:Y:S02]  /*7830*/  @!P0 IADD3 R9, P1, R5, R16, RZ ;  /* 0x0000001005098210 */ /* 0x000fe40007f3e0ff */
[----:B------:R-:W-:Y:S01]  /*7840*/  @!P0 LEA.HI.X R15, R15, UR7, R6, 0x1, P4 ;  /* 0x000000070f0f8c11 */ /* 0x000fe2000a0f0c06 */
[----:B------:R-:W-:Y:S01]  /*7850*/  @!P0 IMAD R11, R119, 0x50, RZ ;  /* 0x00000050770b8824 */ /* 0x000fe200078e02ff */
[----:B------:R-:W-:Y:S01]  /*7860*/  @!P0 IADD3 R7, P2, R5, R18, RZ ;  /* 0x0000001205078210 */ /* 0x000fe20007f5e0ff */
[----:B------:R-:W-:Y:S01]  /*7870*/  @!P0 IMAD R13, R119, 0x30, RZ ;  /* 0x00000030770d8824 */ /* 0x000fe200078e02ff */
[-C--:B------:R-:W-:Y:S01]  /*7880*/  @!P0 LEA R10, P4, R118, R112.reuse, 0x5 ;  /* 0x00000070760a8211 */ /* 0x080fe200078828ff */
[--C-:B------:R-:W-:Y:S01]  /*7890*/  @!P0 IMAD.MOV.U32 R18, RZ, RZ, R112.reuse ;  /* 0x000000ffff128224 */ /* 0x100fe200078e0070 */
[C---:B------:R-:W-:Y:S01]  /*78a0*/  @!P0 IADD3.X R8, R4.reuse, R17, R11, P1, !PT ;  /* 0x0000001104088210 */ /* 0x040fe20000ffe40b */
[----:B------:R-:W-:Y:S01]  /*78b0*/  @!P0 IMAD.MOV.U32 R16, RZ, RZ, R112 ;  /* 0x000000ffff108224 */ /* 0x000fe200078e0070 */
[----:B------:R-:W-:Y:S01]  /*78c0*/  @!P0 IADD3.X R6, R4, R19, R13, P2, !PT ;  /* 0x0000001304068210 */ /* 0x000fe200017fe40d */
[--C-:B------:R-:W-:Y:S01]  /*78d0*/  @!P0 IMAD.MOV.U32 R19, RZ, RZ, R115.reuse ;  /* 0x000000ffff138224 */ /* 0x100fe200078e0073 */
[C---:B------:R-:W-:Y:S01]  /*78e0*/  @!P0 LEA R12, P1, R118.reuse, R112, 0x6 ;  /* 0x00000070760c8211 */ /* 0x040fe200078230ff */
[----:B------:R-:W-:Y:S01]  /*78f0*/  @!P0 IMAD.MOV.U32 R17, RZ, RZ, R115 ;  /* 0x000000ffff118224 */ /* 0x000fe200078e0073 */
[----:B------:R-:W-:Y:S01]  /*7900*/  @!P0 IADD3 R10, P2, R5, R10, RZ ;  /* 0x0000000a050a8210 */ /* 0x000fe20007f5e0ff */
[C---:B------:R-:W-:Y:S01]  /*7910*/  @!P0 IMAD.WIDE.U32 R18, R118.reuse, 0x60, R18 ;  /* 0x0000006076128825 */ /* 0x040fe200078e0012 */
[----:B------:R-:W-:-:S02]  /*7920*/  @!P0 LEA.HI.X R13, R118, R115, R119, 0x5, P4 ;  /* 0x00000073760d8211 */ /* 0x000fc400020f2c77 */
[C---:B------:R-:W-:Y:S01]  /*7930*/  @!P0 LEA.HI.X R115, R118.reuse, R115, R119, 0x6, P1 ;  /* 0x0000007376738211 */ /* 0x040fe200008f3477 */
[----:B------:R-:W-:Y:S01]  /*7940*/  @!P0 IMAD.WIDE.U32 R16, R118, 0x70, R16 ;  /* 0x0000007076108825 */ /* 0x000fe200078e0010 */
[C---:B------:R-:W-:Y:S02]  /*7950*/  @!P0 IADD3 R12, P1, R5.reuse, R12, RZ ;  /* 0x0000000c050c8210 */ /* 0x040fe40007f3e0ff */
[----:B------:R-:W-:Y:S01]  /*7960*/  @!P0 LEA R20, P5, R10, UR6, 0x1 ;  /* 0x000000060a148c11 */ /* 0x000fe2000f8a08ff */
[----:B------:R-:W-:Y:S01]  /*7970*/  @!P0 IMAD.X R13, R4, 0x1, R13, P2 ;  /* 0x00000001040d8824 */ /* 0x000fe200010e060d */
[----:B------:R-:W-:Y:S01]  /*7980*/  @!P0 IADD3 R18, P2, R5, R18, RZ ;  /* 0x0000001205128210 */ /* 0x000fe20007f5e0ff */
[C---:B------:R-:W-:Y:S02]  /*7990*/  @!P0 IMAD R11, R119.reuse, 0x60, RZ ;  /* 0x00000060770b8824 */ /* 0x040fe400078e02ff */
[----:B------:R-:W-:Y:S01]  /*79a0*/  @!P0 IMAD R119, R119, 0x70, RZ ;  /* 0x0000007077778824 */ /* 0x000fe200078e02ff */
[----:B------:R-:W-:Y:S01]  /*79b0*/  @!P0 LEA.HI.X R21, R10, UR7, R13, 0x1, P5 ;  /* 0x000000070a158c11 */ /* 0x000fe2000a8f0c0d */
[----:B------:R-:W-:Y:S01]  /*79c0*/  @!P0 IMAD.X R115, R4, 0x1, R115, P1 ;  /* 0x0000000104738824 */ /* 0x000fe200008e0673 */
[----:B------:R-:W-:Y:S01]  /*79d0*/  @!P0 IADD3 R5, P1, R5, R16, RZ ;  /* 0x0000001005058210 */ /* 0x000fe20007f3e0ff */
[----:B------:R-:W-:Y:S01]  /*79e0*/  @!P0 IMAD.MOV.U32 R181, RZ, RZ, R179 ;  /* 0x000000ffffb58224 */ /* 0x000fe200078e00b3 */
[----:B------:R-:W-:-:S02]  /*79f0*/  @!P0 LEA R16, P4, R12, UR6, 0x1 ;  /* 0x000000060c108c11 */ /* 0x000fc4000f8808ff */
[----:B------:R-:W-:Y:S02]  /*7a00*/  @!P0 LEA R22, P5, R7, UR6, 0x1 ;  /* 0x0000000607168c11 */ /* 0x000fe4000f8a08ff */
[C---:B------:R-:W-:Y:S01]  /*7a10*/  @!P0 IADD3.X R11, R4.reuse, R11, R19, P2, !PT ;  /* 0x0000000b040b8210 */ /* 0x040fe200017fe413 */
[----:B------:R-:W-:Y:S01]  /*7a20*/  @!PT LDS RZ, [RZ] ;  /* 0x00000000fffff984 */ /* 0x000fe20000000800 */
[----:B------:R-:W-:Y:S01]  /*7a30*/  @!PT LDS RZ, [RZ] ;  /* 0x00000000fffff984 */ /* 0x000fe20000000800 */
[----:B------:R-:W-:Y:S01]  /*7a40*/  @!PT LDS RZ, [RZ] ;  /* 0x00000000fffff984 */ /* 0x000fe20000000800 */
[----:B------:R1:W-:Y:S01]  /*7a50*/  @!P0 LDGSTS.E.BYPASS.LTC128B.128 [R166+0x6000], desc[UR10][R180.64] ;  /* 0x06000000b4a68fae */ /* 0x0003e2000b901d4a */
[----:B------:R-:W-:Y:S02]  /*7a60*/  @!P0 IADD3.X R4, R4, R17, R119, P1, !PT ;  /* 0x0000001104048210 */ /* 0x000fe40000ffe477 */
[----:B------:R-:W-:Y:S01]  /*7a70*/  @!P0 LEA.HI.X R17, R12, UR7, R115, 0x1, P4 ;  /* 0x000000070c118c11 */ /* 0x000fe2000a0f0c73 */
[----:B------:R-:W-:Y:S01]  /*7a80*/  @P0 STS.128 [R166+0x6800], RZ ;  /* 0x006800ffa6000388 */ /* 0x000fe20000000c00 */
[----:B------:R-:W-:Y:S02]  /*7a90*/  @!P0 LEA R26, P4, R9, UR6, 0x1 ;  /* 0x00000006091a8c11 */ /* 0x000fe4000f8808ff */
[----:B------:R-:W-:Y:S01]  /*7aa0*/  @!P0 LEA.HI.X R23, R7, UR7, R6, 0x1, P5 ;  /* 0x0000000707178c11 */ /* 0x000fe2000a8f0c06 */
[----:B------:R-:W-:Y:S01]  /*7ab0*/  @!PT LDS RZ, [RZ] ;  /* 0x00000000fffff984 */ /* 0x000fe20000000800 */
[----:B------:R-:W-:Y:S01]  /*7ac0*/  @!PT LDS RZ, [RZ] ;  /* 0x00000000fffff984 */ /* 0x000fe20000000800 */
[----:B------:R-:W-:Y:S01]  /*7ad0*/  @!PT LDS RZ, [RZ] ;  /* 0x00000000fffff984 */ /* 0x000fe20000000800 */
[----:B------:R2:W-:Y:S01]  /*7ae0*/  @!P0 LDGSTS.E.BYPASS.LTC128B.128 [R166+0x6800], desc[UR10][R14.64] ;  /* 0x068000000ea68fae */ /* 0x0005e2000b901d4a */
[----:B------:R-:W-:-:S02]  /*7af0*/  @!P0 LEA R24, P2, R18, UR6, 0x1 ;  /* 0x0000000612188c11 */ /* 0x000fc4000f8408ff */
[----:B------:R-:W-:Y:S01]  /*7b00*/  @!P0 LEA R10, P1, R5, UR6, 0x1 ;  /* 0x00000006050a8c11 */ /* 0x000fe2000f8208ff */
[----:B------:R-:W-:Y:S01]  /*7b10*/  @P0 STS.128 [R166+0x7000], RZ ;  /* 0x007000ffa6000388 */ /* 0x000fe20000000c00 */
[----:B------:R-:W-:Y:S02]  /*7b20*/  @!P0 LEA.HI.X R27, R9, UR7, R8, 0x1, P4 ;  /* 0x00000007091b8c11 */ /* 0x000fe4000a0f0c08 */
[----:B------:R-:W-:Y:S01]  /*7b30*/  @!P0 LEA.HI.X R25, R18, UR7, R11, 0x1, P2 ;  /* 0x0000000712198c11 */ /* 0x000fe200090f0c0b */
[----:B------:R-:W-:Y:S01]  /*7b40*/  @!PT LDS RZ, [RZ] ;  /* 0x00000000fffff984 */ /* 0x000fe20000000800 */
[----:B------:R-:W-:Y:S01]  /*7b50*/  @!PT LDS RZ, [RZ] ;  /* 0x00000000fffff984 */ /* 0x000fe20000000800 */
[----:B------:R-:W-:Y:S01]  /*7b60*/  @!PT LDS RZ, [RZ] ;  /* 0x00000000fffff984 */ /* 0x000fe20000000800 */
[----:B------:R-:W-:Y:S01]  /*7b70*/  @!P0 LDGSTS.E.BYPASS.LTC128B.128 [R166+0x7000], desc[UR10][R20.64] ;  /* 0x0700000014a68fae */ /* 0x000fe2000b901d4a */
[----:B------:R-:W-:-:S03]  /*7b80*/  @!P0 LEA.HI.X R11, R5, UR7, R4, 0x1, P1 ;  /* 0x00000007050b8c11 */ /* 0x000fc600088f0c04 */
[----:B------:R-:W-:Y:S04]  /*7b90*/  @P0 STS.128 [R166+0x7800], RZ ;  /* 0x007800ffa6000388 */ /* 0x000fe80000000c00 */
[----:B------:R-:W-:Y:S01]  /*7ba0*/  @!PT LDS RZ, [RZ] ;  /* 0x00000000fffff984 */ /* 0x000fe20000000800 */
[----:B------:R-:W-:Y:S01]  /*7bb0*/  @!PT LDS RZ, [RZ] ;  /* 0x00000000fffff984 */ /* 0x000fe20000000800 */
[----:B------:R-:W-:Y:S01]  /*7bc0*/  @!PT LDS RZ, [RZ] ;  /* 0x00000000fffff984 */ /* 0x000fe20000000800 */
[----:B------:R-:W-:Y:S01]  /*7bd0*/  @!P0 LDGSTS.E.BYPASS.LTC128B.128 [R166+0x7800], desc[UR10][R22.64] ;  /* 0x0780000016a68fae */ /* 0x000fe2000b901d4a */
[----:B-1----:R-:W-:-:S03]  /*7be0*/  IMAD.SHL.U32 R181, R165, 0x80, RZ ;  /* 0x00000080a5b57824 */ /* 0x002fc600078e00ff */
[----:B------:R-:W-:Y:S04]  /*7bf0*/  @P0 STS.128 [R166+0x8000], RZ ;  /* 0x008000ffa6000388 */ /* 0x000fe80000000c00 */
[----:B------:R-:W-:Y:S01]  /*7c00*/  @!PT LDS RZ, [RZ] ;  /* 0x00000000fffff984 */ /* 0x000fe20000000800 */
[----:B------:R-:W-:Y:S01]  /*7c10*/  @!PT LDS RZ, [RZ] ;  /* 0x00000000fffff984 */ /* 0x000fe20000000800 */
[----:B------:R-:W-:Y:S01]  /*7c20*/  @!PT LDS RZ, [RZ] ;  /* 0x00000000fffff984 */ /* 0x000fe20000000800 */
[----:B------:R-:W-:Y:S01]  /*7c30*/  @!P0 LDGSTS.E.BYPASS.LTC128B.128 [R166+0x8000], desc[UR10][R16.64] ;  /* 0x0800000010a68fae */ /* 0x000fe2000b901d4a */
[----:B------:R-:W-:-:S03]  /*7c40*/  LOP3.LUT R174, R181, R172, RZ, 0xfc, !PT ;  /* 0x000000acb5ae7212 */ /* 0x000fc600078efcff */
        /* <DEDUP_REMOVED lines=16> */
[----:B--2---:R-:W2:Y:S04]  /*7d50*/  LDSM.16.M88.4 R12, [R157+0x2000] ;  /* 0x002000009d0c783b */ /* 0x004ea80000000200 */
[----:B------:R-:W3:Y:S04]  /*7d60*/  LDSM.16.M88.4 R4, [R157+0x2800] ;  /* 0x002800009d04783b */ /* 0x000ee80000000200 */
[----:B------:R-:W4:Y:S04]  /*7d70*/  LDSM.16.M88.4 R40, [R157+0x3000] ;  /* 0x003000009d28783b */ /* 0x000f280000000200 */
[----:B------:R-:W5:Y:S04]  /*7d80*/  LDSM.16.M88.4 R32, [R157+0x3800] ;  /* 0x003800009d20783b */ /* 0x000f680000000200 */
[----:B------:R-:W-:Y:S04]  /*7d90*/  LDSM.16.M88.4 R64, [R156] ;  /* 0x000000009c40783b */ /* 0x000fe80000000200 */
[----:B------:R-:W5:Y:S04]  /*7da0*/  LDSM.16.M88.4 R28, [R151+0x2000] ;  /* 0x00200000971c783b */ /* 0x000f680000000200 */
[----:B-1----:R-:W1:Y:S04]  /*7db0*/  LDSM.16.M88.4 R24, [R157+0x4000] ;  /* 0x004000009d18783b */ /* 0x002e680000000200 */
        /* <DEDUP_REMOVED lines=12> */
[----:B------:R-:W0:Y:S03]  /*7e80*/  LDGDEPBAR ;  /* 0x00000000000079af */ /* 0x000e260000000000 */
[C---:B-----5:R-:W-:Y:S06]  /*7e90*/  HMMA.16816.F32 R36, R108.reuse, R32, RZ ;  /* 0x000000206c24723c */ /* 0x060fec00000018ff */
[----:B------:R-:W-:Y:S06]  /*7ea0*/  HMMA.16816.F32 R4, R108, R6, RZ ;  /* 0x000000066c04723c */ /* 0x000fec00000018ff */
[C---:B------:R-:W-:Y:S06]  /*7eb0*/  HMMA.16816.F32 R16, R64.reuse, R28, R16 ;  /* 0x0000001c4010723c */ /* 0x040fec0000001810 */
[----:B------:R-:W-:Y:S06]  /*7ec0*/  HMMA.16816.F32 R12, R64, R30, R12 ;  /* 0x0000001e400c723c */ /* 0x000fec000000180c */
[C---:B------:R-:W-:Y:S06]  /*7ed0*/  HMMA.16816.F32 R40, R108.reuse, R42, RZ ;  /* 0x0000002a6c28723c */ /* 0x040fec00000018ff */
[C---:B------:R-:W-:Y:S06]  /*7ee0*/  HMMA.16816.F32 R32, R108.reuse, R34, RZ ;  /* 0x000000226c20723c */ /* 0x040fec00000018ff */
[C---:B-1----:R-:W-:Y:S06]  /*7ef0*/  HMMA.16816.F32 R28, R108.reuse, R24, RZ ;  /* 0x000000186c1c723c */ /* 0x042fec00000018ff */
[----:B------:R-:W-:Y:S06]  /*7f00*/  HMMA.16816.F32 R24, R108, R26, RZ ;  /* 0x0000001a6c18723c */ /* 0x000fec00000018ff */
[C---:B------:R-:W-:Y:S06]  /*7f10*/  HMMA.16816.F32 R8, R64.reuse, R20, R8 ;  /* 0x000000144008723c */ /* 0x040fec0000001808 */
[C---:B------:R-:W-:Y:S06]  /*7f20*/  HMMA.16816.F32 R4, R64.reuse, R22, R4 ;  /* 0x000000164004723c */ /* 0x040fec0000001804 */
[C---:B------:R-:W-:Y:S06]  /*7f30*/  HMMA.16816.F32 R44, R64.reuse, R60, R44 ;  /* 0x0000003c402c723c */ /* 0x040fec000000182c */
[C---:B------:R-:W-:Y:S06]  /*7f40*/  HMMA.16816.F32 R40, R64.reuse, R62, R40 ;  /* 0x0000003e4028723c */ /* 0x040fec0000001828 */
[C---:B------:R-:W-:Y:S06]  /*7f50*/  HMMA.16816.F32 R36, R64.reuse, R56, R36 ;  /* 0x000000384024723c */ /* 0x040fec0000001824 */
[----:B------:R-:W-:Y:S06]  /*7f60*/  HMMA.16816.F32 R32, R64, R58, R32 ;  /* 0x0000003a4020723c */ /* 0x000fec0000001820 */
[C---:B--2---:R-:W-:Y:S06]  /*7f70*/  HMMA.16816.F32 R20, R108.reuse, R112, RZ ;  /* 0x000000706c14723c */ /* 0x044fec00000018ff */
[C---:B------:R-:W-:Y:S06]  /*7f80*/  HMMA.16816.F32 R56, R108.reuse, R104, RZ ;  /* 0x000000686c38723c */ /* 0x040fec00000018ff */
[C---:B------:R-:W-:Y:S06]  /*7f90*/  HMMA.16816.F32 R60, R108.reuse, R100, RZ ;  /* 0x000000646c3c723c */ /* 0x040fec00000018ff */
[C---:B------:R-:W-:Y:S06]  /*7fa0*/  HMMA.16816.F32 R112, R108.reuse, R114, RZ ;  /* 0x000000726c70723c */ /* 0x040fec00000018ff */
[C---:B------:R-:W-:Y:S06]  /*7fb0*/  HMMA.16816.F32 R104, R108.reuse, R106, RZ ;  /* 0x0000006a6c68723c */ /* 0x040fec00000018ff */
[----:B------:R-:W-:Y:S01]  /*7fc0*/  HMMA.16816.F32 R100, R108, R102, RZ ;  /* 0x000000666c64723c */ /* 0x000fe200000018ff */
[----:B------:R-:W1:Y:S05]  /*7fd0*/  LDSM.16.M88.4 R108, [R151+0x5000] ;  /* 0x00500000976c783b */ /* 0x000e6a0000000200 */
[C---:B---3--:R-:W-:Y:S06]  /*7fe0*/  HMMA.16816.F32 R28, R64.reuse, R52, R28 ;  /* 0x00000034401c723c */ /* 0x048fec000000181c */
        /* <DEDUP_REMOVED lines=54> */
[----:B------:R-:W-:Y:S01]  /*8350*/  HMMA.16816.F32 R112, R52, R50, R112 ;  /* 0x000000323470723c */ /* 0x000fe20000001870 */
[----:B------:R-:W-:-:S05]  /*8360*/  VIADD R49, R174, 0x1 ;  /* 0x00000001ae317836 */ /* 0x000fca0000000000 */
[----:B------:R-:W-:Y:S01]  /*8370*/  I2FP.F32.S32 R48, R49 ;  /* 0x0000003100307245 */ /* 0x000fe20000201400 */
[----:B------:R-:W-:Y:S01]  /*8380*/  BAR.SYNC.DEFER_BLOCKING 0x0 ;  /* 0x0000000000007b1d */ /* 0x000fe20000010000 */
[C---:B------:R-:W-:Y:S02]  /*8390*/  ISETP.GE.AND P5, PT, R49.reuse, R123, PT ;  /* 0x0000007b3100720c */ /* 0x040fe40003fa6270 */
[----:B------:R-:W-:Y:S02]  /*83a0*/  ISETP.GE.AND P1, PT, R49, R122, PT ;  /* 0x0000007a3100720c */ /* 0x000fe40003f26270 */
[----:B------:R-:W-:-:S04]  /*83b0*/  LOP3.LUT R49, R181, 0x8, R172, 0xfe, !PT ;  /* 0x00000008b5317812 */ /* 0x000fc800078efeac */
[C---:B------:R-:W-:Y:S01]  /*83c0*/  ISETP.GE.AND P4, PT, R49.reuse, R123, PT ;  /* 0x0000007b3100720c */ /* 0x040fe20003f86270 */
[----:B-1----:R-:W-:Y:S01]  /*83d0*/  HMMA.16816.F32 R60, R52, R64, R60 ;  /* 0x00000040343c723c */ /* 0x002fe2000000183c */
[----:B------:R-:W-:-:S05]  /*83e0*/  ISETP.GE.AND P2, PT, R49, R122, PT ;  /* 0x0000007a3100720c */ /* 0x000fca0003f46270 */
[C---:B------:R-:W-:Y:S06]  /*83f0*/  HMMA.16816.F32 R100, R52.reuse, R66, R100 ;  /* 0x000000423464723c */ /* 0x040fec0000001864 */
[----:B--2---:R-:W-:Y:S01]  /*8400*/  HMMA.16816.F32 R56, R52, R108, R56 ;  /* 0x0000006c3438723c */ /* 0x004fe20000001838 */
[----:B------:R-:W-:-:S05]  /*8410*/  LOP3.LUT R67, R181, 0x68, R172, 0xfe, !PT ;  /* 0x00000068b5437812 */ /* 0x000fca00078efeac */
[----:B------:R-:W-:Y:S07]  /*8420*/  HMMA.16816.F32 R104, R52, R110, R104 ;  /* 0x0000006e3468723c */ /* 0x000fee0000001868 */
[CC--:B------:R-:W-:Y:S01]  /*8430*/  FFMA.FTZ R52, R3.reuse, R48.reuse, R17 ;  /* 0x0000003003347223 */ /* 0x0c0fe20000010011 */
[----:B------:R-:W-:Y:S01]  /*8440*/  FFMA.FTZ R17, R3, R48, R19 ;  /* 0x0000003003117223 */ /* 0x000fe20000010013 */
[----:B------:R-:W-:Y:S01]  /*8450*/  VIADD R48, R174, 0x9 ;  /* 0x00000009ae307836 */ /* 0x000fe20000000000 */
[----:B------:R-:W-:-:S02]  /*8460*/  I2FP.F32.S32 R19, R49 ;  /* 0x0000003100137245 */ /* 0x000fc40000201400 */
[----:B------:R-:W-:Y:S02]  /*8470*/  FSEL R52, R52, -INF , !P5 ;  /* 0xff80000034347808 */ /* 0x000fe40006800000 */
[C---:B------:R-:W-:Y:S01]  /*8480*/  ISETP.GE.AND P6, PT, R48.reuse, R123, PT ;  /* 0x0000007b3000720c */ /* 0x040fe20003fc6270 */
[CC--:B------:R-:W-:Y:S01]  /*8490*/  FFMA.FTZ R50, R3.reuse, R19.reuse, R12 ;  /* 0x0000001303327223 */ /* 0x0c0fe2000001000c */
[----:B------:R-:W-:Y:S01]  /*84a0*/  ISETP.GE.AND P5, PT, R48, R122, PT ;  /* 0x0000007a3000720c */ /* 0x000fe20003fa6270 */
[----:B------:R-:W-:Y:S01]  /*84b0*/  FFMA.FTZ R12, R3, R19, R14 ;  /* 0x00000013030c7223 */ /* 0x000fe2000001000e */
[----:B------:R-:W-:Y:S02]  /*84c0*/  I2FP.F32.S32 R48, R48 ;  /* 0x0000003000307245 */ /* 0x000fe40000201400 */
[----:B------:R-:W-:Y:S02]  /*84d0*/  LOP3.LUT R19, R181, 0x10, R172, 0xfe, !PT ;  /* 0x00000010b5137812 */ /* 0x000fe400078efeac */
[----:B------:R-:W-:Y:S01]  /*84e0*/  FSEL R17, R17, -INF , !P1 ;  /* 0xff80000011117808 */ /* 0x000fe20004800000 */
[CC--:B------:R-:W-:Y:S01]  /*84f0*/  FFMA.FTZ R49, R3.reuse, R48.reuse, R13 ;  /* 0x0000003003317223 */ /* 0x0c0fe2000001000d */
[----:B------:R-:W-:Y:S01]  /*8500*/  FFMA.FTZ R13, R3, R48, R15 ;  /* 0x00000030030d7223 */ /* 0x000fe2000001000f */
[----:B------:R-:W-:Y:S01]  /*8510*/  VIADD R48, R174, 0x11 ;  /* 0x00000011ae307836 */ /* 0x000fe20000000000 */
[----:B------:R-:W-:-:S02]  /*8520*/  FSEL R14, R50, -INF , !P4 ;  /* 0xff800000320e7808 */ /* 0x000fc40006000000 */
[----:B------:R-:W-:Y:S02]  /*8530*/  FSEL R15, R12, -INF , !P2 ;  /* 0xff8000000c0f7808 */ /* 0x000fe40005000000 */
[C---:B------:R-:W-:Y:S02]  /*8540*/  ISETP.GE.AND P1, PT, R19.reuse, R123, PT ;  /* 0x0000007b1300720c */ /* 0x040fe40003f26270 */
[----:B------:R-:W-:Y:S02]  /*8550*/  ISETP.GE.AND P4, PT, R19, R122, PT ;  /* 0x0000007a1300720c */ /* 0x000fe40003f86270 */
[----:B------:R-:W-:Y:S02]  /*8560*/  FSEL R12, R49, -INF , !P6 ;  /* 0xff800000310c7808 */ /* 0x000fe40007000000 */
[----:B------:R-:W-:Y:S02]  /*8570*/  I2FP.F32.S32 R19, R19 ;  /* 0x0000001300137245 */ /* 0x000fe40000201400 */
[----:B------:R-:W-:-:S02]  /*8580*/  ISETP.GE.AND P2, PT, R48, R123, PT ;  /* 0x0000007b3000720c */ /* 0x000fc40003f46270 */
[----:B------:R-:W-:Y:S01]  /*8590*/  ISETP.GE.AND P6, PT, R48, R122, PT ;  /* 0x0000007a3000720c */ /* 0x000fe20003fc6270 */
[CC--:B------:R-:W-:Y:S01]  /*85a0*/  FFMA.FTZ R198, R3.reuse, R19.reuse, R8 ;  /* 0x0000001303c67223 */ /* 0x0c0fe20000010008 */
[----:B------:R-:W-:Y:S01]  /*85b0*/  I2FP.F32.S32 R48, R48 ;  /* 0x0000003000307245 */ /* 0x000fe20000201400 */
[----:B------:R-:W-:Y:S01]  /*85c0*/  FFMA.FTZ R10, R3, R19, R10 ;  /* 0x00000013030a7223 */ /* 0x000fe2000001000a */
[----:B------:R-:W-:Y:S02]  /*85d0*/  LOP3.LUT R8, R181, 0x18, R172, 0xfe, !PT ;  /* 0x00000018b5087812 */ /* 0x000fe400078efeac */
[----:B------:R-:W-:Y:S01]  /*85e0*/  FSEL R13, R13, -INF , !P5 ;  /* 0xff8000000d0d7808 */ /* 0x000fe20006800000 */
[CC--:B------:R-:W-:Y:S01]  /*85f0*/  FFMA.FTZ R196, R3.reuse, R48.reuse, R9 ;  /* 0x0000003003c47223 */ /* 0x0c0fe20000010009 */
[----:B------:R-:W-:Y:S01]  /*8600*/  VIADD R9, R174, 0x19 ;  /* 0x00000019ae097836 */ /* 0x000fe20000000000 */
[----:B------:R-:W-:Y:S01]  /*8610*/  FSEL R198, R198, -INF , !P1 ;  /* 0xff800000c6c67808 */ /* 0x000fe20004800000 */
[----:B------:R-:W-:Y:S01]  /*8620*/  FFMA.FTZ R11, R3, R48, R11 ;  /* 0x00000030030b7223 */ /* 0x000fe2000001000b */
[----:B------:R-:W-:-:S02]  /*8630*/  ISETP.GE.AND P5, PT, R8, R123, PT ;  /* 0x0000007b0800720c */ /* 0x000fc40003fa6270 */
[----:B------:R-:W-:Y:S02]  /*8640*/  ISETP.GE.AND P1, PT, R8, R122, PT ;  /* 0x0000007a0800720c */ /* 0x000fe40003f26270 */
[----:B------:R-:W-:Y:S02]  /*8650*/  FSEL R51, R10, -INF , !P4 ;  /* 0xff8000000a337808 */ /* 0x000fe40006000000 */
[----:B------:R-:W-:Y:S02]  /*8660*/  I2FP.F32.S32 R8, R8 ;  /* 0x0000000800087245 */ /* 0x000fe40000201400 */
[----:B------:R-:W-:Y:S02]  /*8670*/  I2FP.F32.S32 R10, R9 ;  /* 0x00000009000a7245 */ /* 0x000fe40000201400 */
[----:B------:R-:W-:Y:S01]  /*8680*/  ISETP.GE.AND P4, PT, R9, R123, PT ;  /* 0x0000007b0900720c */ /* 0x000fe20003f86270 */
[CC--:B------:R-:W-:Y:S01]  /*8690*/  FFMA.FTZ R50, R3.reuse, R8.reuse, R4 ;  /* 0x0000000803327223 */ /* 0x0c0fe20000010004 */
[C---:B------:R-:W-:Y:S01]  /*86a0*/  FFMA.FTZ R6, R3.reuse, R8, R6 ;  /* 0x0000000803067223 */ /* 0x040fe20000010006 */
[-C--:B------:R-:W-:Y:S01]  /*86b0*/  FFMA.FTZ R48, R3, R10.reuse, R5 ;  /* 0x0000000a03307223 */ /* 0x080fe20000010005 */
[----:B------:R-:W-:Y:S01]  /*86c0*/  VIADD R4, R174, 0x21 ;  /* 0x00000021ae047836 */ /* 0x000fe20000000000 */
[----:B------:R-:W-:Y:S01]  /*86d0*/  LOP3.LUT R8, R181, 0x20, R172, 0xfe, !PT ;  /* 0x00000020b5087812 */ /* 0x000fe200078efeac */
[----:B------:R-:W-:Y:S01]  /*86e0*/  FFMA.FTZ R7, R3, R10, R7 ;  /* 0x0000000a03077223 */ /* 0x000fe20000010007 */
        /* <DEDUP_REMOVED lines=8> */
[----:B------:R-:W-:Y:S01]  /*8770*/  FFMA.FTZ R46, R3, R5, R46 ;  /* 0x00000005032e7223 */ /* 0x000fe2000001002e */
[----:B------:R-:W-:Y:S02]  /*8780*/  FSEL R196, R196, -INF , !P2 ;  /* 0xff800000c4c47808 */ /* 0x000fe40005000000 */
[----:B------:R-:W-:Y:S01]  /*8790*/  FSEL R49, R11, -INF , !P6 ;  /* 0xff8000000b317808 */ /* 0x000fe20007000000 */
[----:B------:R-:W-:Y:S01]  /*87a0*/  FFMA.FTZ R45, R3, R4, R45 ;  /* 0x00000004032d7223 */ /* 0x000fe2000001002d */
[----:B------:R-:W-:Y:S01]  /*87b0*/  ISETP.GE.AND P2, PT, R9, R122, PT ;  /* 0x0000007a0900720c */ /* 0x000fe20003f46270 */
[----:B------:R-:W-:Y:S01]  /*87c0*/  FFMA.FTZ R47, R3, R4, R47 ;  /* 0x00000004032f7223 */ /* 0x000fe2000001002f */
[----:B------:R-:W-:Y:S01]  /*87d0*/  ISETP.GE.AND P6, PT, R8, R123, PT ;  /* 0x0000007b0800720c */ /* 0x000fe20003fc6270 */
[----:B------:R-:W-:Y:S01]  /*87e0*/  VIADD R4, R174, 0x29 ;  /* 0x00000029ae047836 */ /* 0x000fe20000000000 */
        /* <DEDUP_REMOVED lines=15> */
[----:B------:R-:W-:-:S02]  /*88e0*/  LOP3.LUT R5, R181, 0x30, R172, 0xfe, !PT ;  /* 0x00000030b5057812 */ /* 0x000fc400078efeac */
[----:B------:R-:W-:Y:S01]  /*88f0*/  FSEL R191, R47, -INF , !P4 ;  /* 0xff8000002fbf7808 */ /* 0x000fe20006000000 */
[CC--:B------:R-:W-:Y:S01]  /*8900*/  FFMA.FTZ R41, R3.reuse, R4.reuse, R41 ;  /* 0x0000000403297223 */ /* 0x0c0fe20000010029 */
[----:B------:R-:W-:Y:S01]  /*8910*/  FFMA.FTZ R43, R3, R4, R43 ;  /* 0x00000004032b7223 */ /* 0x000fe2000001002b */
[----:B------:R-:W-:Y:S01]  /*8920*/  VIADD R4, R174, 0x31 ;  /* 0x00000031ae047836 */ /* 0x000fe20000000000 */
[----:B------:R-:W-:Y:S02]  /*8930*/  FSEL R194, R40, -INF , !P2 ;  /* 0xff80000028c27808 */ /* 0x000fe40005000000 */
[C---:B------:R-:W-:Y:S02]  /*8940*/  ISETP.GE.AND P4, PT, R5.reuse, R123, PT ;  /* 0x0000007b0500720c */ /* 0x040fe40003f86270 */
[----:B------:R-:W-:Y:S02]  /*8950*/  ISETP.GE.AND P2, PT, R5, R122, PT ;  /* 0x0000007a0500720c */ /* 0x000fe40003f46270 */
        /* <DEDUP_REMOVED lines=104> */
[----:B------:R-:W-:Y:S01]  /*8fe0*/  FSEL R115, R115, -INF , !P5 ;  /* 0xff80000073737808 */ /* 0x000fe20006800000 */
[----:B------:R-:W-:Y:S01]  /*8ff0*/  VIADD R5, R174, 0x79 ;  /* 0x00000079ae057836 */ /* 0x000fe20000000000 */
[----:B------:R-:W-:Y:S01]  /*9000*/  FSEL R108, R56, -INF , !P1 ;  /* 0xff800000386c7808 */ /* 0x000fe20004800000 */
[CC--:B------:R-:W-:Y:S01]  /*9010*/  FFMA.FTZ R57, R3.reuse, R4.reuse, R57 ;  /* 0x0000000403397223 */ /* 0x0c0fe20000010039 */
[----:B------:R-:W-:Y:S01]  /*9020*/  FFMA.FTZ R59, R3, R4, R59 ;  /* 0x00000004033b7223 */ /* 0x000fe2000001003b */
        /* <DEDUP_REMOVED lines=13> */
[-C--:B------:R-:W-:Y:S01]  /*9100*/  FFMA.FTZ R66, R3, R4.reuse, R105 ;  /* 0x0000000403427223 */ /* 0x080fe20000010069 */
[----:B------:R-:W-:Y:S01]  /*9110*/  FSEL R105, R59, -INF , !P6 ;  /* 0xff8000003b697808 */ /* 0x000fe20007000000 */
[----:B------:R-:W-:Y:S01]  /*9120*/  FFMA.FTZ R65, R3, R4, R107 ;  /* 0x0000000403417223 */ /* 0x000fe2000001006b */
[C---:B------:R-:W-:Y:S02]  /*9130*/  ISETP.GE.AND P6, PT, R55.reuse, R123, PT ;  /* 0x0000007b3700720c */ /* 0x040fe40003fc6270 */
[----:B------:R-:W-:Y:S02]  /*9140*/  ISETP.GE.AND P5, PT, R55, R122, PT ;  /* 0x0000007a3700720c */ /* 0x000fe40003fa6270 */
[----:B------:R-:W-:Y:S02]  /*9150*/  FSEL R67, R67, -INF , !P1 ;  /* 0xff80000043437808 */ /* 0x000fe40004800000 */
[----:B------:R-:W-:-:S02]  /*9160*/  FSEL R66, R66, -INF , !P4 ;  /* 0xff80000042427808 */ /* 0x000fc40006000000 */
[----:B------:R-:W-:Y:S02]  /*9170*/  I2FP.F32.S32 R55, R55 ;  /* 0x0000003700377245 */ /* 0x000fe40000201400 */
[C---:B------:R-:W-:Y:S02]  /*9180*/  ISETP.GE.AND P1, PT, R6.reuse, R123, PT ;  /* 0x0000007b0600720c */ /* 0x040fe40003f26270 */
[----:B------:R-:W-:Y:S01]  /*9190*/  ISETP.GE.AND P4, PT, R6, R122, PT ;  /* 0x0000007a0600720c */ /* 0x000fe20003f86270 */
[CC--:B------:R-:W-:Y:S01]  /*91a0*/  FFMA.FTZ R54, R3.reuse, R55.reuse, R60 ;  /* 0x0000003703367223 */ /* 0x0c0fe2000001003c */
[----:B------:R-:W-:Y:S01]  /*91b0*/  I2FP.F32.S32 R6, R6 ;  /* 0x0000000600067245 */ /* 0x000fe20000201400 */
[----:B------:R-:W-:Y:S01]  /*91c0*/  FFMA.FTZ R55, R3, R55, R62 ;  /* 0x0000003703377223 */ /* 0x000fe2000001003e */
[----:B------:R-:W-:Y:S02]  /*91d0*/  LOP3.LUT R4, R181, 0x78, R172, 0xfe, !PT ;  /* 0x00000078b5047812 */ /* 0x000fe400078efeac */
[----:B------:R-:W-:Y:S01]  /*91e0*/  FSEL R65, R65, -INF , !P2 ;  /* 0xff80000041417808 */ /* 0x000fe20005000000 */
[CC--:B------:R-:W-:Y:S01]  /*91f0*/  FFMA.FTZ R60, R3.reuse, R6.reuse, R61 ;  /* 0x00000006033c7223 */ /* 0x0c0fe2000001003d */
[----:B------:R-:W-:Y:S01]  /*9200*/  ISETP.GE.AND P2, PT, R4, R123, PT ;  /* 0x0000007b0400720c */ /* 0x000fe20003f46270 */
[----:B------:R-:W-:Y:S01]  /*9210*/  FFMA.FTZ R53, R3, R6, R63 ;  /* 0x0000000603357223 */ /* 0x000fe2000001003f */
[----:B------:R-:W-:-:S02]  /*9220*/  FSEL R54, R54, -INF , !P6 ;  /* 0xff80000036367808 */ /* 0x000fc40007000000 */
[----:B------:R-:W-:Y:S02]  /*9230*/  FSEL R60, R60, -INF , !P1 ;  /* 0xff8000003c3c7808 */ /* 0x000fe40004800000 */
[----:B------:R-:W-:Y:S02]  /*9240*/  ISETP.GE.AND P1, PT, R4, R122, PT ;  /* 0x0000007a0400720c */ /* 0x000fe40003f26270 */
[----:B------:R-:W-:Y:S02]  /*9250*/  I2FP.F32.S32 R4, R4 ;  /* 0x0000000400047245 */ /* 0x000fe40000201400 */
[----:B------:R-:W-:Y:S02]  /*9260*/  FSEL R53, R53, -INF , !P4 ;  /* 0xff80000035357808 */ /* 0x000fe40006000000 */
[C---:B------:R-:W-:Y:S01]  /*9270*/  ISETP.GE.AND P6, PT, R174.reuse, R123, PT ;  /* 0x0000007bae00720c */ /* 0x040fe20003fc6270 */
[CC--:B------:R-:W-:Y:S01]  /*9280*/  FFMA.FTZ R47, R3.reuse, R4.reuse, R102 ;  /* 0x00000004032f7223 */ /* 0x0c0fe20000010066 */
[----:B------:R-:W-:Y:S01]  /*9290*/  FFMA.FTZ R61, R3, R4, R100 ;  /* 0x00000004033d7223 */ /* 0x000fe20000010064 */
[----:B------:R-:W-:-:S02]  /*92a0*/  ISETP.GE.AND P4, PT, R174, R122, PT ;  /* 0x0000007aae00720c */ /* 0x000fc40003f86270 */
[----:B------:R-:W-:Y:S02]  /*92b0*/  I2FP.F32.S32 R174, R174 ;  /* 0x000000ae00ae7245 */ /* 0x000fe40000201400 */
[----:B------:R-:W-:Y:S02]  /*92c0*/  FSEL R47, R47, -INF , !P1 ;  /* 0xff8000002f2f7808 */ /* 0x000fe40004800000 */
[----:B------:R-:W-:Y:S01]  /*92d0*/  ISETP.GT.AND P1, PT, R165, R160, PT ;  /* 0x000000a0a500720c */ /* 0x000fe20003f24270 */
[----:B------:R-:W-:Y:S01]  /*92e0*/  FFMA.FTZ R16, R3, R174, R16 ;  /* 0x000000ae03107223 */ /* 0x000fe20000010010 */
[----:B------:R-:W-:Y:S02]  /*92f0*/  I2FP.F32.S32 R4, R5 ;  /* 0x0000000500047245 */ /* 0x000fe40000201400 */
[----:B------:R-:W-:Y:S02]  /*9300*/  FSEL R55, R55, -INF , !P5 ;  /* 0xff80000037377808 */ /* 0x000fe40006800000 */
[----:B------:R-:W-:Y:S01]  /*9310*/  FSEL R61, R61, -INF , !P2 ;  /* 0xff8000003d3d7808 */ /* 0x000fe20005000000 */
[-C--:B------:R-:W-:Y:S01]  /*9320*/  FFMA.FTZ R62, R3, R4.reuse, R101 ;  /* 0x00000004033e7223 */ /* 0x080fe20000010065 */
        /* <DEDUP_REMOVED lines=25> */
[----:B------:R-:W-:Y:S01]  /*94c0*/  IMAD.HI.U32 R16, R11, R10, RZ ;  /* 0x0000000a0b107227 */ /* 0x000fe200078e00ff */
[----:B------:R-:W-:-:S03]  /*94d0*/  LOP3.LUT R19, R19, R8, RZ, 0x3c, !PT ;  /* 0x0000000813137212 */ /* 0x000fc600078e3cff */
[----:B------:R-:W-:Y:S02]  /*94e0*/  IMAD.MOV R9, RZ, RZ, -R16 ;  /* 0x000000ffff097224 */ /* 0x000fe400078e0a10 */
[----:B------:R-:W-:-:S04]  /*94f0*/  IMAD.HI.U32 R11, R11, R7, RZ ;  /* 0x000000070b0b7227 */ /* 0x000fc800078e00ff */
[----:B------:R-:W-:Y:S01]  /*9500*/  IMAD R21, R6, R9, R10 ;  /* 0x0000000906157224 */ /* 0x000fe200078e020a */
[----:B------:R-:W-:-:S04]  /*9510*/  IADD3 R9, -R11, RZ, RZ ;  /* 0x000000ff0b097210 */ /* 0x000fc80007ffe1ff */
[C---:B------:R-:W-:Y:S01]  /*9520*/  ISETP.GT.U32.AND P5, PT, R6.reuse, R21, PT ;  /* 0x000000150600720c */ /* 0x040fe20003fa4070 */
[----:B------:R-:W-:Y:S01]  /*9530*/  IMAD R7, R6, R9, R7 ;  /* 0x0000000906077224 */ /* 0x000fe200078e0207 */
[----:B------:R-:W-:-:S04]  /*9540*/  LOP3.LUT R9, RZ, R8, RZ, 0x33, !PT ;  /* 0x00000008ff097212 */ /* 0x000fc800078e33ff */
        /* <DEDUP_REMOVED lines=8> */
[----:B------:R-:W-:-:S07]  /*95d0*/  ISETP.GE.U32.AND P6, PT, R7, R6, PT ;  /* 0x000000060700720c */ /* 0x000fce0003fc6070 */
[----:B------:R-:W-:Y:S02]  /*95e0*/  @P2 IADD3 R16, R16, 0x1, RZ ;  /* 0x0000000110102810 */ /* 0x000fe40007ffe0ff */
[----:B------:R-:W-:-:S03]  /*95f0*/  ISETP.GE.AND P2, PT, R19, RZ, PT ;  /* 0x000000ff1300720c */ /* 0x000fc60003f46270 */
[----:B------:R-:W-:Y:S01]  /*9600*/  @!P5 IMAD.MOV R16, RZ, RZ, -R16 ;  /* 0x000000ffff10d224 */ /* 0x000fe200078e0a10 */
[----:B------:R-:W-:-:S04]  /*9610*/  @P6 IADD3 R11, R11, 0x1, RZ ;  /* 0x000000010b0b6810 */ /* 0x000fc80007ffe0ff */
[----:B------:R-:W-:-:S05]  /*9620*/  SEL R7, R9, R16, !P4 ;  /* 0x0000001009077207 */ /* 0x000fca0006000000 */
[----:B------:R-:W-:Y:S01]  /*9630*/  @!P2 IADD3 R11, -R11, RZ, RZ ;  /* 0x000000ff0b0ba210 */ /* 0x000fe20007ffe1ff */
[----:B------:R-:W-:-:S03]  /*9640*/  IMAD.WIDE R20, R7, 0x4, R170 ;  /* 0x0000000407147825 */ /* 0x000fc600078e02aa */
[----:B------:R-:W-:Y:S02]  /*9650*/  SEL R9, R9, R11, !P4 ;  /* 0x0000000b09097207 */ /* 0x000fe40006000000 */
[----:B------:R-:W2:Y:S03]  /*9660*/  LDG.E R11, desc[UR10][R20.64] ;  /* 0x0000000a140b7981 */ /* 0x000ea6000c1e1900 */
[----:B------:R-:W-:-:S05]  /*9670*/  IMAD.WIDE R18, R9, 0x4, R170 ;  /* 0x0000000409127825 */ /* 0x000fca00078e02aa */
[----:B------:R-:W2:Y:S01]  /*9680*/  LDG.E R6, desc[UR10][R18.64] ;  /* 0x0000000a12067981 */ /* 0x000ea2000c1e1900 */
[----:B------:R-:W-:-:S04]  /*9690*/  IMAD.IADD R9, R7, 0x1, -R9 ;  /* 0x0000000107097824 */ /* 0x000fc800078e0a09 */
[----:B------:R-:W-:-:S05]  /*96a0*/  IMAD R9, R9, R8, -0x80 ;  /* 0xffffff8009097424 */ /* 0x000fca00078e0208 */
[----:B------:R-:W-:Y:S02]  /*96b0*/  SHF.R.S32.HI R7, RZ, 0x1f, R9 ;  /* 0x0000001fff077819 */ /* 0x000fe40000011409 */
[----:B--2---:R-:W-:-:S03]  /*96c0*/  IADD3 R8, -R11, R6, RZ ;  /* 0x000000060b087210 */ /* 0x004fc60007ffe1ff */
[-C--:B------:R-:W-:Y:S01]  /*96d0*/  IMAD R6, R7, R116.reuse, RZ ;  /* 0x0000007407067224 */ /* 0x080fe200078e02ff */
[----:B------:R-:W-:Y:S01]  /*96e0*/  SHF.R.S32.HI R7, RZ, 0x1f, R8 ;  /* 0x0000001fff077819 */ /* 0x000fe20000011408 */
[----:B------:R-:W-:-:S04]  /*96f0*/  IMAD.WIDE.U32 R10, R9, R116, RZ ;  /* 0x00000074090a7225 */ /* 0x000fc800078e00ff */
        /* <DEDUP_REMOVED lines=8> */
.L_x_7224:
[----:B------:R-:W-:-:S04]  /*9780*/  LEA R7, -R116, RZ, 0x7 ;  /* 0x000000ff74077211 */ /* 0x000fc800078e39ff */
[----:B------:R-:W-:-:S07]  /*9790*/  SHF.R.S32.HI R6, RZ, 0x1f, R7 ;  /* 0x0000001fff067819 */ /* 0x000fce0000011407 */
.L_x_7225:
[C---:B------:R-:W-:Y:S01]  /*97a0*/  @!P0 IADD3 R9, P4, P2, R7.reuse, R120, R162 ;  /* 0x0000007807098210 */ /* 0x040fe20007a9e0a2 */
[----:B------:R-:W-:Y:S01]  /*97b0*/  @!P0 IMAD.WIDE.U32 R18, R116, 0x30, R120 ;  /* 0x0000003074128825 */ /* 0x000fe200078e0078 */
[----:B------:R-:W-:Y:S01]  /*97c0*/  @!P0 LEA R22, P5, R7, R176, 0x1 ;  /* 0x000000b007168211 */ /* 0x000fe200078a08ff */
[----:B------:R1:W-:Y:S01]  /*97d0*/  @P0 STS.128 [R166+0x2000], RZ ;  /* 0x002000ffa6000388 */ /* 0x0003e20000000c00 */
[----:B------:R-:W-:Y:S01]  /*97e0*/  @!P0 IADD3.X R8, R6, R121, R161, P4, P2 ;  /* 0x0000007906088210 */ /* 0x000fe200027e44a1 */
[----:B------:R-:W-:Y:S01]  /*97f0*/  BSSY B0, `(.L_x_7226) ;  /* 0x000004f000007945 */ /* 0x000fe20003800000 */
[----:B------:R-:W-:Y:S02]  /*9800*/  @!P0 LEA R20, P2, R9, UR8, 0x1 ;  /* 0x0000000809148c11 */ /* 0x000fe4000f8408ff */
        /* <DEDUP_REMOVED lines=77> */
.L_x_7227:
[----:B------:R-:W-:Y:S05]  /*9ce0*/  BSYNC B0 ;  /* 0x0000000000007941 */ /* 0x000fea0003800000 */
.L_x_7226:
[----:B------:R-:W0:Y:S01]  /*9cf0*/  LDGDEPBAR ;  /* 0x00000000000079af */ /* 0x000e220000000000 */
[----:B------:R-:W-:-:S04]  /*9d00*/  LEA R176, P0, R7, R176, 0x1 ;  /* 0x000000b007b07211 */ /* 0x000fc800078008ff */
[----:B------:R-:W-:-:S09]  /*9d10*/  LEA.HI.X R175, R7, R175, R6, 0x1, P0 ;  /* 0x000000af07af7211 */ /* 0x000fd200000f0c06 */
.L_x_7223:
[----:B------:R-:W-:Y:S01]  /*9d20*/  FMNMX.FTZ R7, R2, R4, !PT ;  /* 0x0000000402077209 */ /* 0x000fe20007810000 */
[----:B-1----:R-:W-:Y:S01]  /*9d30*/  LDSM.16.MT88.4 R24, [R149+0x6000] ;  /* 0x006000009518783b */ /* 0x002fe20000004200 */
        /* <DEDUP_REMOVED lines=71> */
[----:B------:R-:W3:Y:S04]  /*a1b0*/  SHFL.BFLY PT, R44, R7, 0x1, 0x1f ;  /* 0x0c201f00072c7f89 */ /* 0x000ee800000e0000 */
[----:B--2---:R-:W-:Y:S01]  /*a1c0*/  LDSM.16.MT88.4 R8, [R152+0x6000] ;  /* 0x006000009808783b */ /* 0x004fe20000004200 */
[----:B-1----:R-:W-:-:S04]  /*a1d0*/  FMNMX.FTZ R45, R6, R45, !PT ;  /* 0x0000002d062d7209 */ /* 0x002fc80007810000 */
[C---:B------:R-:W-:Y:S01]  /*a1e0*/  FSETP.NEU.FTZ.AND P2, PT, R45.reuse, -INF , PT ;  /* 0xff8000002d00780b */ /* 0x040fe20003f5d000 */
[----:B------:R-:W-:Y:S01]  /*a1f0*/  FMUL.FTZ R101, R45, UR12 ;  /* 0x0000000c2d657c20 */ /* 0x000fe20008410000 */
[----:B---3--:R-:W-:Y:S02]  /*a200*/  FMNMX.FTZ R44, R7, R44, !PT ;  /* 0x0000002c072c7209 */ /* 0x008fe40007810000 */
        /* <DEDUP_REMOVED lines=8> */
[--C-:B------:R-:W-:Y:S01]  /*a290*/  FFMA.FTZ R63, R12, UR12, -R101.reuse ;  /* 0x0000000c0c3f7c23 */ /* 0x100fe20008010865 */
[----:B------:R-:W-:Y:S01]  /*a2a0*/  FMUL.FTZ R183, R183, UR12 ;  /* 0x0000000cb7b77c20 */ /* 0x000fe20008410000 */
[----:B------:R-:W-:Y:S01]  /*a2b0*/  FSEL R52, R52, RZ, P0 ;  /* 0x000000ff34347208 */ /* 0x000fe20000000000 */
[----:B------:R-:W-:Y:S01]  /*a2c0*/  MUFU.EX2 R117, R117 ;  /* 0x0000007500757308 */ /* 0x000fe20000000800 */
[--C-:B------:R-:W-:Y:S01]  /*a2d0*/  FFMA.FTZ R107, R48, UR12, -R101.reuse ;  /* 0x0000000c306b7c23 */ /* 0x100fe20008010865 */
[--C-:B------:R-:W-:Y:S01]  /*a2e0*/  FFMA.FTZ R113, R198, UR12, -R101.reuse ;  /* 0x0000000cc6717c23 */ /* 0x100fe20008010865 */
[----:B------:R-:W-:Y:S01]  /*a2f0*/  FFMA.FTZ R100, R196, UR12, -R101 ;  /* 0x0000000cc4647c23 */ /* 0x000fe20008010865 */
[--C-:B------:R-:W-:Y:S01]  /*a300*/  FFMA.FTZ R114, R17, UR12, -R52.reuse ;  /* 0x0000000c11727c23 */ /* 0x100fe20008010834 */
[--C-:B------:R-:W-:Y:S01]  /*a310*/  FFMA.FTZ R181, R5, UR12, -R52.reuse ;  /* 0x0000000c05b57c23 */ /* 0x100fe20008010834 */
[----:B------:R-:W1:Y:S01]  /*a320*/  LDSM.16.MT88.4 R16, [R150+0x6000] ;  /* 0x006000009610783b */ /* 0x000e620000004200 */
[----:B------:R-:W-:Y:S01]  /*a330*/  FSEL R5, R44, RZ, P0 ;  /* 0x000000ff2c057208 */ /* 0x000fe20000000000 */
[--C-:B------:R-:W-:Y:S01]  /*a340*/  FFMA.FTZ R103, R13, UR12, -R52.reuse ;  /* 0x0000000c0d677c23 */ /* 0x100fe20008010834 */
[--C-:B------:R-:W-:Y:S01]  /*a350*/  FFMA.FTZ R15, R15, UR12, -R52.reuse ;  /* 0x0000000c0f0f7c23 */ /* 0x100fe20008010834 */
[----:B------:R-:W2:Y:S01]  /*a360*/  MUFU.EX2 R174, R174 ;  /* 0x000000ae00ae7308 */ /* 0x000ea20000000800 */
[--C-:B------:R-:W-:Y:S01]  /*a370*/  FFMA.FTZ R106, R51, UR12, -R52.reuse ;  /* 0x0000000c336a7c23 */ /* 0x100fe20008010834 */
[----:B------:R-:W-:Y:S01]  /*a380*/  FADD.FTZ R0, R0, -R5 ;  /* 0x8000000500007221 */ /* 0x000fe20000010000 */
[--C-:B------:R-:W-:Y:S01]  /*a390*/  FFMA.FTZ R123, R49, UR12, -R52.reuse ;  /* 0x0000000c317b7c23 */ /* 0x100fe20008010834 */
[--C-:B------:R-:W-:Y:S01]  /*a3a0*/  FFMA.FTZ R121, R127, UR12, -R52.reuse ;  /* 0x0000000c7f797c23 */ /* 0x100fe20008010834 */
[--C-:B------:R-:W-:Y:S01]  /*a3b0*/  FFMA.FTZ R102, R137, UR12, -R52.reuse ;  /* 0x0000000c89667c23 */ /* 0x100fe20008010834 */
[----:B------:R-:W-:Y:S01]  /*a3c0*/  FMUL.FTZ R0, R0, UR12 ;  /* 0x0000000c00007c20 */ /* 0x000fe20008410000 */
        /* <DEDUP_REMOVED lines=25> */
[----:B------:R-:W2:Y:S01]  /*a560*/  MUFU.EX2 R114, R114 ;  /* 0x0000007200727308 */ /* 0x000ea20000000800 */
[----:B---3--:R-:W-:-:S07]  /*a570*/  F2FP.F16.F32.PACK_AB R34, R63, R116 ;  /* 0x000000743f22723e */ /* 0x008fce00000000ff */
[----:B------:R-:W-:Y:S08]  /*a580*/  MUFU.EX2 R2, R15 ;  /* 0x0000000f00027308 */ /* 0x000ff00000000800 */
[----:B------:R-:W3:Y:S01]  /*a590*/  MUFU.EX2 R183, R183 ;  /* 0x000000b700b77308 */ /* 0x000ee20000000800 */
[----:B--2---:R-:W-:-:S07]  /*a5a0*/  F2FP.F16.F32.PACK_AB R33, R114, R181 ;  /* 0x000000b57221723e */ /* 0x004fce00000000ff */
[----:B------:R2:W4:Y:S08]  /*a5b0*/  MUFU.EX2 R182, R0 ;  /* 0x0000000000b67308 */ /* 0x0005300000000800 */
[----:B------:R-:W5:Y:S01]  /*a5c0*/  MUFU.EX2 R103, R103 ;  /* 0x0000006700677308 */ /* 0x000f620000000800 */
[-C--:B---3--:R-:W-:Y:S01]  /*a5d0*/  FMUL.FTZ R12, R68, R183.reuse ;  /* 0x000000b7440c7220 */ /* 0x088fe20000410000 */
[-C--:B------:R-:W-:Y:S01]  /*a5e0*/  FMUL.FTZ R13, R69, R183.reuse ;  /* 0x000000b7450d7220 */ /* 0x080fe20000410000 */
[-C--:B------:R-:W-:Y:S01]  /*a5f0*/  FMUL.FTZ R72, R72, R183.reuse ;  /* 0x000000b748487220 */ /* 0x080fe20000410000 */
[-C--:B------:R-:W-:Y:S01]  /*a600*/  FMUL.FTZ R73, R73, R183.reuse ;  /* 0x000000b749497220 */ /* 0x080fe20000410000 */
[-C--:B------:R-:W-:Y:S01]  /*a610*/  FMUL.FTZ R4, R96, R183.reuse ;  /* 0x000000b760047220 */ /* 0x080fe20000410000 */
[-C--:B------:R-:W-:Y:S01]  /*a620*/  FMUL.FTZ R5, R97, R183.reuse ;  /* 0x000000b761057220 */ /* 0x080fe20000410000 */
[-C--:B------:R-:W-:Y:S01]  /*a630*/  FMUL.FTZ R20, R88, R183.reuse ;  /* 0x000000b758147220 */ /* 0x080fe20000410000 */
[----:B------:R-:W-:Y:S01]  /*a640*/  MUFU.EX2 R113, R113 ;  /* 0x0000007100717308 */ /* 0x000fe20000000800 */
[----:B--2---:R-:W-:Y:S01]  /*a650*/  FFMA.FTZ R0, R50, UR12, -R101 ;  /* 0x0000000c32007c23 */ /* 0x004fe20008010865 */
[-C--:B----4-:R-:W-:Y:S01]  /*a660*/  FMUL.FTZ R14, R70, R182.reuse ;  /* 0x000000b6460e7220 */ /* 0x090fe20000410000 */
[----:B------:R-:W2:Y:S01]  /*a670*/  LDSM.16.MT88.4 R48, [R150+0x6800] ;  /* 0x006800009630783b */ /* 0x000ea20000004200 */
[-C--:B------:R-:W-:Y:S01]  /*a680*/  FMUL.FTZ R15, R71, R182.reuse ;  /* 0x000000b6470f7220 */ /* 0x080fe20000410000 */
[-C--:B------:R-:W-:Y:S01]  /*a690*/  FMUL.FTZ R74, R74, R182.reuse ;  /* 0x000000b64a4a7220 */ /* 0x080fe20000410000 */
[-C--:B------:R-:W-:Y:S01]  /*a6a0*/  FMUL.FTZ R75, R75, R182.reuse ;  /* 0x000000b64b4b7220 */ /* 0x080fe20000410000 */
[----:B------:R-:W-:Y:S01]  /*a6b0*/  FMUL.FTZ R6, R98, R182 ;  /* 0x000000b662067220 */ /* 0x000fe20000410000 */
[----:B------:R-:W3:Y:S01]  /*a6c0*/  MUFU.EX2 R100, R100 ;  /* 0x0000006400647308 */ /* 0x000ee20000000800 */
[----:B-----5:R-:W-:Y:S01]  /*a6d0*/  F2FP.F16.F32.PACK_AB R35, R103, R2 ;  /* 0x000000026723723e */ /* 0x020fe200000000ff */
[-C--:B------:R-:W-:Y:S01]  /*a6e0*/  FMUL.FTZ R7, R99, R182.reuse ;  /* 0x000000b663077220 */ /* 0x080fe20000410000 */
[-C--:B------:R-:W-:Y:S01]  /*a6f0*/  FMUL.FTZ R21, R89, R183.reuse ;  /* 0x000000b759157220 */ /* 0x080fe20000410000 */
[-C--:B------:R-:W-:Y:S01]  /*a700*/  FMUL.FTZ R22, R90, R182.reuse ;  /* 0x000000b65a167220 */ /* 0x080fe20000410000 */
[-C--:B------:R-:W-:Y:S01]  /*a710*/  FMUL.FTZ R23, R91, R182.reuse ;  /* 0x000000b65b177220 */ /* 0x080fe20000410000 */
[-C--:B------:R-:W-:Y:S01]  /*a720*/  FMUL.FTZ R92, R92, R183.reuse ;  /* 0x000000b75c5c7220 */ /* 0x080fe20000410000 */
[-C--:B------:R-:W-:Y:S01]  /*a730*/  FMUL.FTZ R93, R93, R183.reuse ;  /* 0x000000b75d5d7220 */ /* 0x080fe20000410000 */
[C---:B-1----:R-:W-:Y:S01]  /*a740*/  HMMA.16816.F32 R12, R32.reuse, R16, R12 ;  /* 0x00000010200c723c */ /* 0x042fe2000000180c */
        /* <DEDUP_REMOVED lines=18> */
[----:B------:R-:W-:Y:S01]  /*a870*/  HMMA.16816.F32 R4, R32, R8, R4 ;  /* 0x000000082004723c */ /* 0x000fe20000001804 */
[----:B------:R-:W-:Y:S01]  /*a880*/  LDSM.16.MT88.4 R72, [R150+0x8800] ;  /* 0x008800009648783b */ /* 0x000fe20000004200 */
[----:B------:R-:W-:Y:S01]  /*a890*/  FFMA.FTZ R181, R178, R182, R181 ;  /* 0x000000b6b2b57223 */ /* 0x000fe200000100b5 */
[----:B------:R-:W-:Y:S01]  /*a8a0*/  FFMA.FTZ R174, R177, R183, R174 ;  /* 0x000000b7b1ae7223 */ /* 0x000fe200000100ae */
[----:B------:R-:W-:-:S02]  /*a8b0*/  FFMA.FTZ R177, R62, UR12, -R101 ;  /* 0x0000000c3eb17c23 */ /* 0x000fc40008010865 */
[----:B------:R-:W1:Y:S01]  /*a8c0*/  MUFU.EX2 R123, R123 ;  /* 0x0000007b007b7308 */ /* 0x000e620000000800 */
[----:B------:R-:W-:Y:S01]  /*a8d0*/  HMMA.16816.F32 R20, R32, R24, R20 ;  /* 0x000000182014723c */ /* 0x000fe20000001814 */
[----:B------:R-:W-:Y:S01]  /*a8e0*/  FADD.FTZ R181, R114, R181 ;  /* 0x000000b572b57221 */ /* 0x000fe20000010000 */
[----:B------:R-:W-:-:S04]  /*a8f0*/  FADD.FTZ R117, R117, R174 ;  /* 0x000000ae75757221 */ /* 0x000fc80000010000 */
[----:B------:R-:W-:Y:S01]  /*a900*/  HMMA.16816.F32 R8, R32, R10, R92 ;  /* 0x0000000a2008723c */ /* 0x000fe2000000185c */
[----:B------:R-:W-:Y:S01]  /*a910*/  MUFU.EX2 R121, R121 ;  /* 0x0000007900797308 */ /* 0x000fe20000000800 */
[----:B------:R-:W-:Y:S01]  /*a920*/  LDSM.16.MT88.4 R92, [R152+0x8800] ;  /* 0x00880000985c783b */ /* 0x000fe20000004200 */
[----:B------:R-:W-:-:S03]  /*a930*/  FADD.FTZ R116, R116, R117 ;  /* 0x0000007574747221 */ /* 0x000fc60000010000 */
[C---:B------:R-:W-:Y:S01]  /*a940*/  HMMA.16816.F32 R24, R32.reuse, R26, R76 ;  /* 0x0000001a2018723c */ /* 0x040fe2000000184c */
[----:B------:R-:W-:Y:S01]  /*a950*/  LDSM.16.MT88.4 R76, [R149+0x8000] ;  /* 0x00800000954c783b */ /* 0x000fe20000004200 */
[----:B------:R-:W-:Y:S01]  /*a960*/  FADD.FTZ R116, R63, R116 ;  /* 0x000000743f747221 */ /* 0x000fe20000010000 */
[----:B------:R-:W4:Y:S03]  /*a970*/  MUFU.EX2 R102, R102 ;  /* 0x0000006600667308 */ /* 0x000f260000000800 */
[C---:B------:R-:W-:Y:S05]  /*a980*/  HMMA.16816.F32 R28, R32.reuse, R36, R28 ;  /* 0x00000024201c723c */ /* 0x040fea000000181c */
[----:B------:R-:W-:Y:S01]  /*a990*/  MUFU.EX2 R137, R137 ;  /* 0x0000008900897308 */ /* 0x000fe20000000800 */
[----:B------:R-:W-:Y:S01]  /*a9a0*/  HMMA.16816.F32 R32, R32, R38, R80 ;  /* 0x000000262020723c */ /* 0x000fe20000001850 */
[----:B---3--:R-:W-:Y:S01]  /*a9b0*/  F2FP.F16.F32.PACK_AB R36, R100, R113 ;  /* 0x000000716424723e */ /* 0x008fe200000000ff */
[----:B------:R-:W-:Y:S01]  /*a9c0*/  FADD.FTZ R113, R113, R116 ;  /* 0x0000007471717221 */ /* 0x000fe20000010000 */
[----:B-1----:R-:W-:-:S03]  /*a9d0*/  F2FP.F16.F32.PACK_AB R37, R123, R106 ;  /* 0x0000006a7b25723e */ /* 0x002fc600000000ff */
[----:B------:R-:W-:Y:S01]  /*a9e0*/  FADD.FTZ R113, R100, R113 ;  /* 0x0000007164717221 */ /* 0x000fe20000010000 */
[----:B------:R-:W-:Y:S01]  /*a9f0*/  F2FP.F16.F32.PACK_AB R38, R107, R0 ;  /* 0x000000006b26723e */ /* 0x000fe200000000ff */
[----:B------:R-:W1:Y:S01]  /*aa00*/  MUFU.EX2 R122, R122 ;  /* 0x0000007a007a7308 */ /* 0x000e620000000800 */
[----:B----4-:R-:W-:Y:S01]  /*aa10*/  F2FP.F16.F32.PACK_AB R39, R102, R121 ;  /* 0x000000796627723e */ /* 0x010fe200000000ff */
[----:B------:R-:W-:-:S06]  /*aa20*/  FADD.FTZ R0, R0, R113 ;  /* 0x0000007100007221 */ /* 0x000fcc0000010000 */
[C---:B--2---:R-:W-:Y:S01]  /*aa30*/  HMMA.16816.F32 R12, R36.reuse, R48, R12 ;  /* 0x00000030240c723c */ /* 0x044fe2000000180c */
[----:B------:R-:W-:Y:S05]  /*aa40*/  MUFU.EX2 R127, R127 ;  /* 0x0000007f007f7308 */ /* 0x000fea0000000800 */
[C---:B------:R-:W-:Y:S01]  /*aa50*/  HMMA.16816.F32 R16, R36.reuse, R50, R16 ;  /* 0x000000322410723c */ /* 0x040fe20000001810 */
[----:B------:R-:W2:Y:S02]  /*aa60*/  LDSM.16.MT88.4 R48, [R148+0x6800] ;  /* 0x006800009430783b */ /* 0x000ea40000004200 */
[----:B------:R-:W-:Y:S03]  /*aa70*/  MUFU.EX2 R120, R120 ;  /* 0x0000007800787308 */ /* 0x000fe60000000800 */
[C---:B------:R-:W-:Y:S05]  /*aa80*/  HMMA.16816.F32 R4, R36.reuse, R56, R4 ;  /* 0x000000382404723c */ /* 0x040fea0000001804 */
        /* <DEDUP_REMOVED lines=16> */
[----:B------:R-:W-:-:S03]  /*ab90*/  F2FP.F16.F32.PACK_AB R38, R120, R127 ;  /* 0x0000007f7826723e */ /* 0x000fc600000000ff */
[----:B------:R-:W-:Y:S01]  /*aba0*/  MUFU.EX2 R185, R185 ;  /* 0x000000b900b97308 */ /* 0x000fe20000000800 */
[----:B-----5:R-:W-:-:S07]  /*abb0*/  F2FP.F16.F32.PACK_AB R39, R132, R139 ;  /* 0x0000008b8427723e */ /* 0x020fce00000000ff */
[----:B------:R-:W-:Y:S01]  /*abc0*/  MUFU.EX2 R184, R184 ;  /* 0x000000b800b87308 */ /* 0x000fe20000000800 */
[C---:B----4-:R-:W-:Y:S06]  /*abd0*/  HMMA.16816.F32 R20, R36.reuse, R40, R20 ;  /* 0x000000282414723c */ /* 0x050fec0000001814 */
[C---:B------:R-:W-:Y:S01]  /*abe0*/  HMMA.16816.F32 R24, R36.reuse, R42, R24 ;  /* 0x0000002a2418723c */ /* 0x040fe20000001818 */
[----:B------:R-:W-:Y:S01]  /*abf0*/  MUFU.EX2 R188, R188 ;  /* 0x000000bc00bc7308 */ /* 0x000fe20000000800 */
[----:B------:R-:W-:Y:S04]  /*ac00*/  LDSM.16.MT88.4 R40, [R149+0x7800] ;  /* 0x007800009528783b */ /* 0x000fe80000004200 */
[C---:B------:R-:W-:Y:S03]  /*ac10*/  HMMA.16816.F32 R4, R36.reuse, R56, R4 ;  /* 0x000000382404723c */ /* 0x040fe60000001804 */
[----:B------:R-:W1:Y:S03]  /*ac20*/  MUFU.EX2 R193, R193 ;  /* 0x000000c100c17308 */ /* 0x000e660000000800 */
[C---:B------:R-:W-:Y:S01]  /*ac30*/  HMMA.16816.F32 R8, R36.reuse, R58, R8 ;  /* 0x0000003a2408723c */ /* 0x040fe20000001808 */
[----:B------:R-:W-:Y:S04]  /*ac40*/  LDSM.16.MT88.4 R56, [R152+0x7800] ;  /* 0x007800009838783b */ /* 0x000fe80000004200 */
[----:B------:R-:W-:Y:S01]  /*ac50*/  MUFU.EX2 R187, R187 ;  /* 0x000000bb00bb7308 */ /* 0x000fe20000000800 */
[C---:B--2---:R-:W-:Y:S06]  /*ac60*/  HMMA.16816.F32 R12, R36.reuse, R48, R12 ;  /* 0x00000030240c723c */ /* 0x044fec000000180c */
[C---:B------:R-:W-:Y:S01]  /*ac70*/  HMMA.16816.F32 R16, R36.reuse, R50, R16 ;  /* 0x000000322410723c */ /* 0x040fe20000001810 */
[----:B------:R-:W2:Y:S01]  /*ac80*/  LDSM.16.MT88.4 R48, [R148+0x7000] ;  /* 0x007000009430783b */ /* 0x000ea20000004200 */
        /* <DEDUP_REMOVED lines=83> */
[----:B------:R-:W5:Y:S01]  /*b1c0*/  LDSM.16.MT88.4 R16, [R149+0x9000] ;  /* 0x009000009510783b */ /* 0x000f620000004200 */
[----:B------:R-:W-:Y:S04]  /*b1d0*/  MUFU.EX2 R33, R33 ;  /* 0x0000002100217308 */ /* 0x000fe80000000800 */
[C---:B-1----:R-:W-:Y:S01]  /*b1e0*/  HMMA.16816.F32 R88, R4.reuse, R24, R20 ;  /* 0x000000180458723c */ /* 0x042fe20000001814 */
[----:B------:R-:W1:Y:S05]  /*b1f0*/  LDSM.16.MT88.4 R20, [R152+0x9000] ;  /* 0x009000009814783b */ /* 0x000e6a0000004200 */
[----:B------:R-:W-:Y:S01]  /*b200*/  HMMA.16816.F32 R76, R4, R26, R76 ;  /* 0x0000001a044c723c */ /* 0x000fe2000000184c */
[--C-:B------:R-:W-:Y:S01]  /*b210*/  FFMA.FTZ R24, R105, UR12, -R52.reuse ;  /* 0x0000000c69187c23 */ /* 0x100fe20008010834 */
[----:B------:R-:W-:-:S05]  /*b220*/  FFMA.FTZ R25, R67, UR12, -R52 ;  /* 0x0000000c43197c23 */ /* 0x000fca0008010834 */
[--C-:B------:R-:W-:Y:S01]  /*b230*/  FFMA.FTZ R26, R65, UR12, -R52.reuse ;  /* 0x0000000c411a7c23 */ /* 0x100fe20008010834 */
[----:B------:R-:W4:Y:S01]  /*b240*/  MUFU.EX2 R24, R24 ;  /* 0x0000001800187308 */ /* 0x000f220000000800 */
[----:B------:R-:W-:Y:S01]  /*b250*/  FFMA.FTZ R27, R46, UR12, -R52 ;  /* 0x0000000c2e1b7c23 */ /* 0x000fe20008010834 */
[C---:B--2---:R-:W-:Y:S06]  /*b260*/  HMMA.16816.F32 R84, R4.reuse, R12, R84 ;  /* 0x0000000c0454723c */ /* 0x044fec0000001854 */
[----:B------:R-:W-:Y:S01]  /*b270*/  MUFU.EX2 R25, R25 ;  /* 0x0000001900197308 */ /* 0x000fe20000000800 */
[----:B------:R-:W-:Y:S01]  /*b280*/  HMMA.16816.F32 R80, R4, R14, R80 ;  /* 0x0000000e0450723c */ /* 0x000fe20000001850 */
[----:B------:R-:W-:Y:S01]  /*b290*/  FADD.FTZ R12, R2, R181 ;  /* 0x000000b5020c7221 */ /* 0x000fe20000010000 */
[----:B------:R-:W-:-:S03]  /*b2a0*/  FFMA.FTZ R2, R54, UR12, -R101 ;  /* 0x0000000c36027c23 */ /* 0x000fc60008010865 */
[----:B------:R-:W-:Y:S02]  /*b2b0*/  FADD.FTZ R103, R103, R12 ;  /* 0x0000000c67677221 */ /* 0x000fe40000010000 */
[----:B------:R-:W2:Y:S01]  /*b2c0*/  MUFU.EX2 R26, R26 ;  /* 0x0000001a001a7308 */ /* 0x000ea20000000800 */
[----:B------:R-:W1:Y:S01]  /*b2d0*/  LDSM.16.MT88.4 R12, [R148+0x9000] ;  /* 0x00900000940c783b */ /* 0x000e620000004200 */
[----:B---3--:R-:W-:Y:S01]  /*b2e0*/  F2FP.F16.F32.PACK_AB R4, R32, R31 ;  /* 0x0000001f2004723e */ /* 0x008fe200000000ff */
[----:B------:R-:W-:Y:S01]  /*b2f0*/  FADD.FTZ R34, R106, R103 ;  /* 0x000000676a227221 */ /* 0x000fe20000010000 */
[----:B----4-:R-:W-:Y:S02]  /*b300*/  F2FP.F16.F32.PACK_AB R5, R24, R33 ;  /* 0x000000211805723e */ /* 0x010fe400000000ff */
[----:B------:R-:W-:Y:S01]  /*b310*/  F2FP.F16.F32.PACK_AB R6, R30, R29 ;  /* 0x0000001d1e06723e */ /* 0x000fe200000000ff */
[----:B------:R-:W-:Y:S01]  /*b320*/  FADD.FTZ R34, R123, R34 ;  /* 0x000000227b227221 */ /* 0x000fe20000010000 */
[----:B------:R-:W-:Y:S03]  /*b330*/  MUFU.EX2 R2, R2 ;  /* 0x0000000200027308 */ /* 0x000fe60000000800 */
[----:B------:R-:W-:-:S04]  /*b340*/  FADD.FTZ R121, R121, R34 ;  /* 0x0000002279797221 */ /* 0x000fc80000010000 */
[----:B------:R-:W-:Y:S01]  /*b350*/  FADD.FTZ R121, R102, R121 ;  /* 0x0000007966797221 */ /* 0x000fe20000010000 */
[----:B------:R-:W-:Y:S01]  /*b360*/  MUFU.EX2 R27, R27 ;  /* 0x0000001b001b7308 */ /* 0x000fe20000000800 */
[----:B--2---:R-:W-:Y:S02]  /*b370*/  F2FP.F16.F32.PACK_AB R7, R26, R25 ;  /* 0x000000191a07723e */ /* 0x004fe400000000ff */
[----:B------:R-:W-:-:S04]  /*b380*/  FADD.FTZ R138, R138, R121 ;  /* 0x000000798a8a7221 */ /* 0x000fc80000010000 */
[----:B------:R-:W-:Y:S01]  /*b390*/  FADD.FTZ R138, R173, R138 ;  /* 0x0000008aad8a7221 */ /* 0x000fe20000010000 */
[----:B------:R-:W-:Y:S03]  /*b3a0*/  HMMA.16816.F32 R68, R4, R8, R68 ;  /* 0x000000080444723c */ /* 0x000fe60000001844 */
[----:B------:R-:W-:-:S03]  /*b3b0*/  FADD.FTZ R139, R139, R138 ;  /* 0x0000008a8b8b7221 */ /* 0x000fc60000010000 */
        /* <DEDUP_REMOVED lines=8> */
[----:B------:R3:W-:Y:S02]  /*b440*/  MUFU.EX2 R0, R47 ;  /* 0x0000002f00007308 */ /* 0x0007e40000000800 */
[----:B------:R-:W-:Y:S01]  /*b450*/  FADD.FTZ R137, R137, R16 ;  /* 0x0000001089897221 */ /* 0x000fe20000010000 */
[----:B-1----:R-:W-:Y:S01]  /*b460*/  HMMA.16816.F32 R92, R4, R22, R92 ;  /* 0x00000016045c723c */ /* 0x002fe2000000185c */
[----:B------:R-:W1:Y:S02]  /*b470*/  LDSM.16.MT88.4 R16, [R150+0x9800] ;  /* 0x009800009610783b */ /* 0x000e640000004200 */
[----:B------:R-:W-:-:S03]  /*b480*/  FADD.FTZ R122, R122, R137 ;  /* 0x000000897a7a7221 */ /* 0x000fc60000010000 */
[C---:B------:R-:W-:Y:S01]  /*b490*/  HMMA.16816.F32 R96, R4.reuse, R20, R96 ;  /* 0x000000140460723c */ /* 0x040fe20000001860 */
[--C-:B------:R-:W-:Y:S01]  /*b4a0*/  FFMA.FTZ R22, R55, UR12, -R52.reuse ;  /* 0x0000000c37167c23 */ /* 0x100fe20008010834 */
[----:B------:R-:W-:Y:S01]  /*b4b0*/  FFMA.FTZ R23, R53, UR12, -R52 ;  /* 0x0000000c35177c23 */ /* 0x000fe20008010834 */
[----:B------:R-:W4:Y:S01]  /*b4c0*/  MUFU.EX2 R21, R60 ;  /* 0x0000003c00157308 */ /* 0x000f220000000800 */
[----:B------:R-:W-:Y:S02]  /*b4d0*/  FADD.FTZ R127, R127, R122 ;  /* 0x0000007a7f7f7221 */ /* 0x000fe40000010000 */
[C---:B------:R-:W-:Y:S02]  /*b4e0*/  HMMA.16816.F32 R84, R4.reuse, R12, R84 ;  /* 0x0000000c0454723c */ /* 0x040fe40000001854 */
[----:B------:R-:W-:Y:S01]  /*b4f0*/  FADD.FTZ R120, R120, R127 ;  /* 0x0000007f78787221 */ /* 0x000fe20000010000 */
[----:B---3--:R-:W-:Y:S02]  /*b500*/  FADD.FTZ R47, R187, R34 ;  /* 0x00000022bb2f7221 */ /* 0x008fe40000010000 */
[----:B------:R-:W3:Y:S01]  /*b510*/  MUFU.EX2 R20, R61 ;  /* 0x0000003d00147308 */ /* 0x000ee20000000800 */
[----:B------:R-:W-:Y:S01]  /*b520*/  HMMA.16816.F32 R80, R4, R14, R80 ;  /* 0x0000000e0450723c */ /* 0x000fe20000001850 */
[----:B------:R-:W5:Y:S01]  /*b530*/  LDSM.16.MT88.4 R12, [R149+0x9800] ;  /* 0x00980000950c783b */ /* 0x000f620000004200 */
[----:B------:R-:W-:Y:S01]  /*b540*/  FADD.FTZ R191, R191, R120 ;  /* 0x00000078bfbf7221 */ /* 0x000fe20000010000 */
[----:B------:R-:W-:-:S03]  /*b550*/  FADD.FTZ R47, R190, R47 ;  /* 0x0000002fbe2f7221 */ /* 0x000fc60000010000 */
[----:B------:R-:W-:Y:S01]  /*b560*/  FADD.FTZ R186, R186, R191 ;  /* 0x000000bfbaba7221 */ /* 0x000fe20000010000 */
[----:B------:R-:W-:Y:S01]  /*b570*/  MUFU.EX2 R22, R22 ;  /* 0x0000001600167308 */ /* 0x000fe20000000800 */
[----:B----4-:R-:W-:Y:S01]  /*b580*/  F2FP.F16.F32.PACK_AB R4, R21, R2 ;  /* 0x000000021504723e */ /* 0x010fe200000000ff */
[----:B------:R-:W-:Y:S01]  /*b590*/  FADD.FTZ R34, R48, R47 ;  /* 0x0000002f30227221 */ /* 0x000fe20000010000 */
[----:B------:R-:W-:Y:S01]  /*b5a0*/  F2FP.F16.F32.PACK_AB R7, R27, R0 ;  /* 0x000000001b07723e */ /* 0x000fe200000000ff */
[----:B------:R-:W-:Y:S02]  /*b5b0*/  FADD.FTZ R35, R185, R186 ;  /* 0x000000bab9237221 */ /* 0x000fe40000010000 */
[----:B------:R-:W-:Y:S02]  /*b5c0*/  FADD.FTZ R34, R51, R34 ;  /* 0x0000002233227221 */ /* 0x000fe40000010000 */
[----:B------:R-:W4:Y:S01]  /*b5d0*/  MUFU.EX2 R23, R23 ;  /* 0x0000001700177308 */ /* 0x000f220000000800 */
[----:B---3--:R-:W-:Y:S01]  /*b5e0*/  F2FP.F16.F32.PACK_AB R6, R177, R20 ;  /* 0x00000014b106723e */ /* 0x008fe200000000ff */
[----:B------:R-:W-:-:S04]  /*b5f0*/  FADD.FTZ R35, R184, R35 ;  /* 0x00000023b8237221 */ /* 0x000fc80000010000 */
[----:B------:R-:W-:-:S04]  /*b600*/  FADD.FTZ R58, R58, R35 ;  /* 0x000000233a3a7221 */ /* 0x000fc80000010000 */
[----:B------:R-:W-:-:S04]  /*b610*/  FADD.FTZ R59, R59, R58 ;  /* 0x0000003a3b3b7221 */ /* 0x000fc80000010000 */
[----:B------:R-:W-:Y:S01]  /*b620*/  FADD.FTZ R56, R56, R59 ;  /* 0x0000003b38387221 */ /* 0x000fe20000010000 */
[----:B----4-:R-:W-:-:S03]  /*b630*/  F2FP.F16.F32.PACK_AB R5, R23, R22 ;  /* 0x000000161705723e */ /* 0x010fc600000000ff */
[----:B------:R-:W-:-:S04]  /*b640*/  FADD.FTZ R57, R57, R56 ;  /* 0x0000003839397221 */ /* 0x000fc80000010000 */
[----:B------:R-:W-:Y:S01]  /*b650*/  FADD.FTZ R38, R38, R57 ;  /* 0x0000003926267221 */ /* 0x000fe20000010000 */
[----:B--2---:R-:W-:Y:S03]  /*b660*/  HMMA.16816.F32 R96, R4, R8, R96 ;  /* 0x000000080460723c */ /* 0x004fe60000001860 */
[----:B------:R-:W-:-:S03]  /*b670*/  FADD.FTZ R39, R39, R38 ;  /* 0x0000002627277221 */ /* 0x000fc60000010000 */
[C---:B------:R-:W-:Y:S01]  /*b680*/  HMMA.16816.F32 R92, R4.reuse, R10, R92 ;  /* 0x0000000a045c723c */ /* 0x040fe2000000185c */
[----:B------:R-:W2:Y:S05]  /*b690*/  LDSM.16.MT88.4 R8, [R148+0x9800] ;  /* 0x009800009408783b */ /* 0x000eaa0000004200 */
        /* <DEDUP_REMOVED lines=30> */
[----:B------:R-:W-:Y:S02]  /*b880*/  MOV R0, R44 ;  /* 0x0000002c00007202 */ /* 0x000fe40000000f00 */
[----:B------:R-:W-:-:S07]  /*b890*/  FADD.FTZ R177, R177, R20 ;  /* 0x00000014b1b17221 */ /* 0x000fce0000010000 */
.L_x_7220:
[----:B------:R-:W-:Y:S05]  /*b8a0*/  @!P1 BRA `(.L_x_7228) ;  /* 0x0000003c00889947 */ /* 0x000fea0003800000 */
[----:B------:R-:W-:Y:S01]  /*b8b0*/  IMAD.U32 R174, R118, -0x80, RZ ;  /* 0xffffff8076ae7824 */ /* 0x000fe200078e00ff */
[----:B------:R-:W-:Y:S01]  /*b8c0*/  MOV R103, R0 ;  /* 0x0000000000677202 */ /* 0x000fe20000000f00 */
[----:B------:R-:W-:Y:S01]  /*b8d0*/  IMAD.MOV.U32 R101, RZ, RZ, R2 ;  /* 0x000000ffff657224 */ /* 0x000fe200078e0002 */
[----:B------:R-:W-:Y:S01]  /*b8e0*/  ULDC UR5, c[0x0][0x2d0] ;  /* 0x0000b40000057ab9 */ /* 0x000fe20000000800 */
[----:B------:R-:W-:Y:S01]  /*b8f0*/  ULDC UR4, c[0x0][0x2ec] ;  /* 0x0000bb0000047ab9 */ /* 0x000fe20000000800 */
[----:B------:R-:W-:-:S07]  /*b900*/  SHF.R.S32.HI R173, RZ, 0x1f, R174 ;  /* 0x0000001fffad7819 */ /* 0x000fce00000114ae */
.L_x_7232:
        /* <DEDUP_REMOVED lines=72> */
.L_x_7229:
[----:B------:R-:W-:Y:S01]  /*bd90*/  LEA R182, P2, R0, R180, 0x1 ;  /* 0x000000b400b67211 */ /* 0x000fe200078408ff */
        /* <DEDUP_REMOVED lines=23> */
[CC--:B------:R-:W-:Y:S01]  /*bf10*/  @!P0 LEA R198, P2, R2.reuse, R180.reuse, 0x1 ;  /* 0x000000b402c68211 */ /* 0x0c0fe200078408ff */
[----:B------:R-:W-:Y:S01]  /*bf20*/  @P0 STS.128 [R166+0x7000], RZ ;  /* 0x007000ffa6000388 */ /* 0x000fe20000000c00 */
[----:B------:R-:W5:Y:S01]  /*bf30*/  @!P0 LDC.64 R184, c[0x0][0x250] ;  /* 0x00009400ffb88b82 */ /* 0x000f620000000a00 */
[----:B------:R-:W-:Y:S01]  /*bf40*/  @!P0 IMAD.IADD R193, R193, 0x1, R197 ;  /* 0x00000001c1c18824 */ /* 0x000fe200078e02c5 */
[-C--:B------:R-:W-:Y:S02]  /*bf50*/  @!P0 LEA.HI.X R199, R2, R179.reuse, R100, 0x1, P2 ;  /* 0x000000b302c78211 */ /* 0x080fe400010f0c64 */
[----:B------:R-:W-:Y:S02]  /*bf60*/  @!P0 LEA R192, P2, R196, R180, 0x1 ;  /* 0x000000b4c4c08211 */ /* 0x000fe400078408ff */
[----:B---3--:R-:W-:Y:S01]  /*bf70*/  @!P0 LEA R102, P1, R190, R0, 0x6 ;  /* 0x00000000be668211 */ /* 0x008fe200078230ff */
[----:B------:R-:W-:Y:S01]  /*bf80*/  @!PT LDS RZ, [RZ] ;  /* 0x00000000fffff984 */ /* 0x000fe20000000800 */
[----:B------:R-:W-:Y:S01]  /*bf90*/  @!PT LDS RZ, [RZ] ;  /* 0x00000000fffff984 */ /* 0x000fe20000000800 */
[----:B------:R-:W-:Y:S01]  /*bfa0*/  @!PT LDS RZ, [RZ] ;  /* 0x00000000fffff984 */ /* 0x000fe20000000800 */
[----:B------:R3:W-:Y:S01]  /*bfb0*/  @!P0 LDGSTS.E.BYPASS.LTC128B.128 [R166+0x7000], desc[UR10][R198.64] ;  /* 0x07000000c6a68fae */ /* 0x0007e2000b901d4a */
[----:B------:R-:W-:Y:S01]  /*bfc0*/  @!P0 LEA.HI.X R193, R196, R179, R193, 0x1, P2 ;  /* 0x000000b3c4c18211 */ /* 0x000fe200010f0cc1 */
[--C-:B------:R-:W-:Y:S01]  /*bfd0*/  @!P0 IMAD.MOV.U32 R196, RZ, RZ, R0.reuse ;  /* 0x000000ffffc48224 */ /* 0x100fe200078e0000 */
[-C--:B------:R-:W-:Y:S01]  /*bfe0*/  @!P0 LEA.HI.X R191, R190, R181.reuse, R191, 0x6, P1 ;  /* 0x000000b5bebf8211 */ /* 0x080fe200008f34bf */
[----:B------:R-:W-:Y:S01]  /*bff0*/  @P0 STS.128 [R166+0x7800], RZ ;  /* 0x007800ffa6000388 */ /* 0x000fe20000000c00 */
[CC--:B------:R-:W-:Y:S02]  /*c000*/  @!P0 LEA R190, P1, R102.reuse, R180.reuse, 0x1 ;  /* 0x000000b466be8211 */ /* 0x0c0fe400078208ff */
[----:B------:R-:W-:Y:S01]  /*c010*/  @!P0 MOV R197, R181 ;  /* 0x000000b500c58202 */ /* 0x000fe20000000f00 */
[----:B------:R-:W-:Y:S01]  /*c020*/  @!PT LDS RZ, [RZ] ;  /* 0x00000000fffff984 */ /* 0x000fe20000000800 */
[----:B------:R-:W-:Y:S01]  /*c030*/  @!PT LDS RZ, [RZ] ;  /* 0x00000000fffff984 */ /* 0x000fe20000000800 */
[----:B------:R-:W-:Y:S01]  /*c040*/  @!PT LDS RZ, [RZ] ;  /* 0x00000000fffff984 */ /* 0x000fe20000000800 */
[----:B------:R-:W-:Y:S01]  /*c050*/  @!P0 LDGSTS.E.BYPASS.LTC128B.128 [R166+0x7800], desc[UR10][R192.64] ;  /* 0x07800000c0a68fae */ /* 0x000fe2000b901d4a */
[----:B------:R-:W-:Y:S03]  /*c060*/  @!P0 LEA.HI.X R191, R102, R179, R191, 0x1, P1 ;  /* 0x000000b366bf8211 */ /* 0x000fe600008f0cbf */
[----:B------:R-:W-:Y:S01]  /*c070*/  @P0 STS.128 [R166+0x8000], RZ ;  /* 0x008000ffa6000388 */ /* 0x000fe20000000c00 */
[----:B--2---:R-:W-:Y:S02]  /*c080*/  @!P0 IMAD.MOV.U32 R195, RZ, RZ, R181 ;  /* 0x000000ffffc38224 */ /* 0x004fe400078e00b5 */
[----:B------:R-:W-:Y:S01]  /*c090*/  @!P0 IMAD.MOV.U32 R194, RZ, RZ, R0 ;  /* 0x000000ffffc28224 */ /* 0x000fe200078e0000 */
[----:B------:R-:W-:Y:S01]  /*c0a0*/  @!PT LDS RZ, [RZ] ;  /* 0x00000000fffff984 */ /* 0x000fe20000000800 */
[----:B------:R-:W-:Y:S01]  /*c0b0*/  @!PT LDS RZ, [RZ] ;  /* 0x00000000fffff984 */ /* 0x000fe20000000800 */
[----:B------:R-:W-:Y:S01]  /*c0c0*/  @!PT LDS RZ, [RZ] ;  /* 0x00000000fffff984 */ /* 0x000fe20000000800 */
[----:B------:R-:W-:Y:S01]  /*c0d0*/  @!P0 LDGSTS.E.BYPASS.LTC128B.128 [R166+0x8000], desc[UR10][R190.64] ;  /* 0x08000000bea68fae */ /* 0x000fe2000b901d4a */
[----:B----4-:R-:W-:Y:S02]  /*c0e0*/  @!P0 IMAD R189, R189, 0x50, RZ ;  /* 0x00000050bdbd8824 */ /* 0x010fe400078e02ff */
[----:B------:R-:W-:Y:S01]  /*c0f0*/  @!P0 IMAD.WIDE.U32 R194, R188, 0x50, R194 ;  /* 0x00000050bcc28825 */ /* 0x000fe200078e00c2 */
[----:B------:R-:W-:Y:S03]  /*c100*/  @P0 STS.128 [R166+0x8800], RZ ;  /* 0x008800ffa6000388 */ /* 0x000fe60000000c00 */
[----:B-----5:R-:W-:Y:S02]  /*c110*/  @!P0 IMAD R185, R185, 0x70, RZ ;  /* 0x00000070b9b98824 */ /* 0x020fe400078e02ff */
[----:B------:R-:W-:Y:S02]  /*c120*/  @!P0 IMAD.IADD R189, R189, 0x1, R195 ;  /* 0x00000001bdbd8824 */ /* 0x000fe400078e02c3 */
[----:B---3--:R-:W-:Y:S02]  /*c130*/  @!P0 IMAD.MOV.U32 R199, RZ, RZ, R181 ;  /* 0x000000ffffc78224 */ /* 0x008fe400078e00b5 */
[----:B------:R-:W-:Y:S02]  /*c140*/  @!P0 IMAD.MOV.U32 R198, RZ, RZ, R0 ;  /* 0x000000ffffc68224 */ /* 0x000fe400078e0000 */
[----:B-1----:R-:W-:Y:S04]  /*c150*/  @!P0 IMAD.WIDE.U32 R196, R186, 0x60, R196 ;  /* 0x00000060bac48825 */ /* 0x002fe800078e00c4 */
[----:B------:R-:W-:Y:S01]  /*c160*/  @!P0 IMAD.WIDE.U32 R198, R184, 0x70, R198 ;  /* 0x00000070b8c68825 */ /* 0x000fe200078e00c6 */
[-C--:B------:R-:W-:Y:S02]  /*c170*/  @!P0 LEA R184, P4, R194, R180.reuse, 0x1 ;  /* 0x000000b4c2b88211 */ /* 0x080fe400078808ff */
[-C--:B------:R-:W-:Y:S01]  /*c180*/  @!P0 LEA R186, P2, R196, R180.reuse, 0x1 ;  /* 0x000000b4c4ba8211 */ /* 0x080fe200078408ff */
[----:B------:R-:W-:Y:S01]  /*c190*/  @!P0 IMAD R187, R187, 0x60, RZ ;  /* 0x00000060bbbb8824 */ /* 0x000fe200078e02ff */
[----:B------:R-:W-:Y:S02]  /*c1a0*/  @!P0 IADD3 R0, R185, R199, RZ ;  /* 0x000000c7b9008210 */ /* 0x000fe40007ffe0ff */
[-C--:B------:R-:W-:Y:S01]  /*c1b0*/  @!P0 LEA.HI.X R185, R194, R179.reuse, R189, 0x1, P4 ;  /* 0x000000b3c2b98211 */ /* 0x080fe200020f0cbd */
[----:B------:R-:W-:Y:S01]  /*c1c0*/  @!P0 IMAD.IADD R187, R187, 0x1, R197 ;  /* 0x00000001bbbb8824 */ /* 0x000fe200078e02c5 */
[----:B------:R-:W-:Y:S03]  /*c1d0*/  @!P0 LEA R180, P1, R198, R180, 0x1 ;  /* 0x000000b4c6b48211 */ /* 0x000fe600078208ff */
[----:B------:R-:W-:Y:S01]  /*c1e0*/  @!PT LDS RZ, [RZ] ;  /* 0x00000000fffff984 */ /* 0x000fe20000000800 */
[----:B------:R-:W-:Y:S01]  /*c1f0*/  @!PT LDS RZ, [RZ] ;  /* 0x00000000fffff984 */ /* 0x000fe20000000800 */
[----:B------:R-:W-:Y:S01]  /*c200*/  @!PT LDS RZ, [RZ] ;  /* 0x00000000fffff984 */ /* 0x000fe20000000800 */
[----:B------:R-:W-:Y:S01]  /*c210*/  @!P0 LDGSTS.E.BYPASS.LTC128B.128 [R166+0x8800], desc[UR10][R184.64] ;  /* 0x08800000b8a68fae */ /* 0x000fe2000b901d4a */
[-C--:B------:R-:W-:Y:S02]  /*c220*/  @!P0 LEA.HI.X R187, R196, R179.reuse, R187, 0x1, P2 ;  /* 0x000000b3c4bb8211 */ /* 0x080fe400010f0cbb */
[----:B------:R-:W-:Y:S01]  /*c230*/  @!P0 LEA.HI.X R181, R198, R179, R0, 0x1, P1 ;  /* 0x000000b3c6b58211 */ /* 0x000fe200008f0c00 */
[----:B------:R-:W-:Y:S01]  /*c240*/  @P0 STS.128 [R166+0x9000], RZ ;  /* 0x009000ffa6000388 */ /* 0x000fe20000000c00 */
[----:B------:R-:W-:Y:S01]  /*c250*/  ISETP.GT.AND P1, PT, R165, R160, PT ;  /* 0x000000a0a500720c */ /* 0x000fe20003f24270 */
[----:B------:R-:W-:Y:S02]  /*c260*/  IMAD.MOV.U32 R179, RZ, RZ, R183 ;  /* 0x000000ffffb37224 */ /* 0x000fe400078e00b7 */
        /* <DEDUP_REMOVED lines=156> */
[----:B------:R-:W1:Y:S08]  /*cc30*/  LDC R100, c[0x0][0x24c] ;  /* 0x00009300ff647b82 */ /* 0x000e700000000800 */
        /* <DEDUP_REMOVED lines=26> */
.L_x_7231:
[----:B------:R1:W-:Y:S01]  /*cde0*/  @P0 STS.128 [R166+0x2000], RZ ;  /* 0x002000ffa6000388 */ /* 0x0003e20000000c00 */
[----:B------:R-:W-:Y:S01]  /*cdf0*/  LEA R120, P2, R106, R176, 0x1 ;  /* 0x000000b06a787211 */ /* 0x000fe200078408ff */
[----:B------:R-:W4:Y:S01]  /*ce00*/  @!P0 LDC R102, c[0x0][0x24c] ;  /* 0x00009300ff668b82 */ /* 0x000f220000000800 */
[-C--:B------:R-:W-:Y:S01]  /*ce10*/  @!P0 IADD3 R105, P1, R162, R106.reuse, RZ ;  /* 0x0000006aa2698210 */ /* 0x080fe20007f3e0ff */
[--C-:B------:R-:W-:Y:S01]  /*ce20*/  @!P0 IMAD.WIDE.U32 R116, R0, 0x30, R106.reuse ;  /* 0x0000003000748825 */ /* 0x100fe200078e006a */
[--C-:B------:R-:W-:Y:S02]  /*ce30*/  LEA.HI.X R121, R106, R175, R107.reuse, 0x1, P2 ;  /* 0x000000af6a797211 */ /* 0x100fe400010f0c6b */
        /* <DEDUP_REMOVED lines=13> */
[CC--:B------:R-:W-:Y:S01]  /*cf10*/  @!P0 LEA R118, P1, R104.reuse, R176.reuse, 0x1 ;  /* 0x000000b068768211 */ /* 0x0c0fe200078208ff */
[----:B------:R-:W-:Y:S01]  /*cf20*/  @!P0 IMAD.MOV.U32 R115, RZ, RZ, R107 ;  /* 0x000000ffff738224 */ /* 0x000fe200078e006b */
[----:B------:R-:W2:Y:S01]  /*cf30*/  @!P0 LDC R105, c[0x0][0x24c] ;  /* 0x00009300ff698b82 */ /* 0x000ea20000000800 */
[----:B------:R-:W-:Y:S01]  /*cf40*/  @!PT LDS RZ, [RZ] ;  /* 0x00000000fffff984 */ /* 0x000fe20000000800 */
[----:B------:R-:W-:Y:S01]  /*cf50*/  @!PT LDS RZ, [RZ] ;  /* 0x00000000fffff984 */ /* 0x000fe20000000800 */
[----:B------:R-:W-:Y:S01]  /*cf60*/  @!PT LDS RZ, [RZ] ;  /* 0x00000000fffff984 */ /* 0x000fe20000000800 */
[----:B------:R1:W-:Y:S01]  /*cf70*/  @!P0 LDGSTS.E.BYPASS.LTC128B.128 [R166+0x2800], desc[UR10][R110.64] ;  /* 0x028000006ea68fae */ /* 0x0003e2000b901d4a */
[-C--:B------:R-:W-:Y:S01]  /*cf80*/  @!P0 LEA.HI.X R119, R104, R175.reuse, R109, 0x1, P1 ;  /* 0x000000af68778211 */ /* 0x080fe200008f0c6d */
[----:B---3--:R-:W-:Y:S01]  /*cf90*/  @!P0 IMAD R104, R108, 0x30, RZ ;  /* 0x000000306c688824 */ /* 0x008fe200078e02ff */
[----:B------:R-:W-:Y:S01]  /*cfa0*/  @!P0 LEA R122, P2, R116, R176, 0x1 ;  /* 0x000000b0747a8211 */ /* 0x000fe200078408ff */
[----:B------:R3:W-:Y:S01]  /*cfb0*/  @P0 STS.128 [R166+0x3000], RZ ;  /* 0x003000ffa6000388 */ /* 0x0007e20000000c00 */
[----:B------:R-:W-:Y:S01]  /*cfc0*/  @!P0 LEA R108, P1, R0, R106, 0x6 ;  /* 0x0000006a006c8211 */ /* 0x000fe200078230ff */
[----:B------:R-:W-:Y:S01]  /*cfd0*/  @!P0 IMAD.IADD R104, R104, 0x1, R117 ;  /* 0x0000000168688824 */ /* 0x000fe200078e0275 */
[----:B------:R-:W3:Y:S01]  /*cfe0*/  @!P0 LDC R2, c[0x0][0x24c] ;  /* 0x00009300ff028b82 */ /* 0x000ee20000000800 */
[----:B------:R-:W-:Y:S01]  /*cff0*/  @!PT LDS RZ, [RZ] ;  /* 0x00000000fffff984 */ /* 0x000fe20000000800 */
[----:B------:R-:W-:Y:S01]  /*d000*/  @!PT LDS RZ, [RZ] ;  /* 0x00000000fffff984 */ /* 0x000fe20000000800 */
[----:B------:R-:W-:Y:S01]  /*d010*/  @!PT LDS RZ, [RZ] ;  /* 0x00000000fffff984 */ /* 0x000fe20000000800 */
[----:B------:R2:W-:Y:S01]  /*d020*/  @!P0 LDGSTS.E.BYPASS.LTC128B.128 [R166+0x3000], desc[UR10][R118.64] ;  /* 0x0300000076a68fae */ /* 0x0005e2000b901d4a */
[----:B------:R-:W-:Y:S02]  /*d030*/  @!P0 IMAD.MOV.U32 R113, RZ, RZ, R107 ;  /* 0x000000ffff718224 */ /* 0x000fe400078e006b */
[----:B------:R-:W-:Y:S01]  /*d040*/  @!P0 LEA.HI.X R123, R116, R175, R104, 0x1, P2 ;  /* 0x000000af747b8211 */ /* 0x000fe200010f0c68 */
        /* <DEDUP_REMOVED lines=9> */
[-C--:B------:R-:W-:Y:S01]  /*d0e0*/  @!P0 LEA R104, P2, R112, R176.reuse, 0x1 ;  /* 0x000000b070688211 */ /* 0x080fe200078408ff */
[----:B-1----:R-:W-:Y:S02]  /*d0f0*/  @!P0 IMAD.MOV.U32 R110, RZ, RZ, R106 ;  /* 0x000000ffff6e8224 */ /* 0x002fe400078e006a */
[----:B------:R-:W-:Y:S02]  /*d100*/  @!P0 IMAD.MOV.U32 R111, RZ, RZ, R107 ;  /* 0x000000ffff6f8224 */ /* 0x000fe400078e006b */
[----:B-----5:R-:W-:Y:S01]  /*d110*/  @!P0 IMAD R109, R100, 0x60, RZ ;  /* 0x00000060646d8824 */ /* 0x020fe200078e02ff */
[C---:B--2---:R-:W-:Y:S01]  /*d120*/  @!P0 LEA.HI.X R105, R0.reuse, R107, R105, 0x6, P1 ;  /* 0x0000006b00698211 */ /* 0x044fe200008f3469 */
[----:B------:R-:W-:Y:S01]  /*d130*/  @!P0 IMAD.WIDE.U32 R110, R0, 0x70, R110 ;  /* 0x00000070006e8825 */ /* 0x000fe200078e006e */
[CC--:B------:R-:W-:Y:S03]  /*d140*/  @!P0 LEA R106, P1, R108.reuse, R176.reuse, 0x1 ;  /* 0x000000b06c6a8211 */ /* 0x0c0fe600078208ff */
[----:B------:R-:W-:Y:S01]  /*d150*/  @!P0 IMAD.IADD R109, R109, 0x1, R113 ;  /* 0x000000016d6d8824 */ /* 0x000fe200078e0271 */
[-C--:B------:R-:W-:Y:S01]  /*d160*/  @!P0 LEA.HI.X R107, R108, R175.reuse, R105, 0x1, P1 ;  /* 0x000000af6c6b8211 */ /* 0x080fe200008f0c69 */
[----:B----4-:R-:W-:Y:S01]  /*d170*/  @!P0 IMAD R105, R102, 0x50, RZ ;  /* 0x0000005066698824 */ /* 0x010fe200078e02ff */
[----:B------:R-:W-:Y:S01]  /*d180*/  @!P0 LEA R108, P1, R110, R176, 0x1 ;  /* 0x000000b06e6c8211 */ /* 0x000fe200078208ff */
[----:B---3--:R-:W-:Y:S02]  /*d190*/  @!P0 IMAD R117, R2, 0x70, RZ ;  /* 0x0000007002758824 */ /* 0x008fe400078e02ff */
        /* <DEDUP_REMOVED lines=27> */
.L_x_7230:
[----:B------:R-:W-:Y:S01]  /*d350*/  LEA R0, R165, R172, 0x7 ;  /* 0x000000aca5007211 */ /* 0x000fe200078e38ff */
[----:B------:R-:W-:Y:S03]  /*d360*/  LDSM.16.MT88.4 R112, [R149+0x6000] ;  /* 0x006000009570783b */ /* 0x000fe60000004200 */
[----:B------:R-:W-:Y:S02]  /*d370*/  I2FP.F32.S32 R2, R0 ;  /* 0x0000000000027245 */ /* 0x000fe40000201400 */
[C---:B------:R-:W-:Y:S02]  /*d380*/  IADD3 R100, R0.reuse, 0x1, RZ ;  /* 0x0000000100647810 */ /* 0x040fe40007ffe0ff */
[C---:B-1----:R-:W-:Y:S01]  /*d390*/  IADD3 R105, R0.reuse, 0x8, RZ ;  /* 0x0000000800697810 */ /* 0x042fe20007ffe0ff */
[CC--:B------:R-:W-:Y:S01]  /*d3a0*/  FFMA.FTZ R6, R3.reuse, R2.reuse, R6 ;  /* 0x0000000203067223 */ /* 0x0c0fe20000010006 */
[C---:B------:R-:W-:Y:S01]  /*d3b0*/  FFMA.FTZ R4, R3.reuse, R2, R4 ;  /* 0x0000000203047223 */ /* 0x040fe20000010004 */
[C---:B------:R-:W-:Y:S02]  /*d3c0*/  IADD3 R2, R0.reuse, 0x9, RZ ;  /* 0x0000000900027810 */ /* 0x040fe40007ffe0ff */
[----:B------:R-:W-:Y:S02]  /*d3d0*/  I2FP.F32.S32 R100, R100 ;  /* 0x0000006400647245 */ /* 0x000fe40000201400 */
[----:B------:R-:W-:Y:S02]  /*d3e0*/  I2FP.F32.S32 R2, R2 ;  /* 0x0000000200027245 */ /* 0x000fe40000201400 */
[----:B------:R-:W-:Y:S01]  /*d3f0*/  I2FP.F32.S32 R105, R105 ;  /* 0x0000006900697245 */ /* 0x000fe20000201400 */
[CC--:B------:R-:W-:Y:S01]  /*d400*/  FFMA.FTZ R7, R3.reuse, R100.reuse, R7 ;  /* 0x0000006403077223 */ /* 0x0c0fe20000010007 */
[C---:B------:R-:W-:Y:S01]  /*d410*/  FFMA.FTZ R5, R3.reuse, R100, R5 ;  /* 0x0000006403057223 */ /* 0x040fe20000010005 */
[C---:B------:R-:W-:Y:S01]  /*d420*/  IADD3 R100, R0.reuse, 0x11, RZ ;  /* 0x0000001100647810 */ /* 0x040fe20007ffe0ff */
[CC--:B------:R-:W-:Y:S01]  /*d430*/  FFMA.FTZ R11, R3.reuse, R2.reuse, R11 ;  /* 0x00000002030b7223 */ /* 0x0c0fe2000001000b */
[C---:B------:R-:W-:Y:S01]  /*d440*/  FFMA.FTZ R9, R3.reuse, R2, R9 ;  /* 0x0000000203097223 */ /* 0x040fe20000010009 */
[C---:B------:R-:W-:Y:S01]  /*d450*/  IADD3 R2, R0.reuse, 0x19, RZ ;  /* 0x0000001900027810 */ /* 0x040fe20007ffe0ff */
[CC--:B------:R-:W-:Y:S01]  /*d460*/  FFMA.FTZ R10, R3.reuse, R105.reuse, R10 ;  /* 0x00000069030a7223 */ /* 0x0c0fe2000001000a */
[----:B------:R-:W-:Y:S01]  /*d470*/  I2FP.F32.S32 R100, R100 ;  /* 0x0000006400647245 */ /* 0x000fe20000201400 */
[C---:B------:R-:W-:Y:S01]  /*d480*/  FFMA.FTZ R8, R3.reuse, R105, R8 ;  /* 0x0000006903087223 */ /* 0x040fe20000010008 */
[C---:B------:R-:W-:Y:S02]  /*d490*/  IADD3 R107, R0.reuse, 0x10, RZ ;  /* 0x00000010006b7810 */ /* 0x040fe40007ffe0ff */
[C---:B------:R-:W-:Y:S01]  /*d4a0*/  IADD3 R105, R0.reuse, 0x18, RZ ;  /* 0x0000001800697810 */ /* 0x040fe20007ffe0ff */
[C---:B------:R-:W-:Y:S01]  /*d4b0*/  FFMA.FTZ R15, R3.reuse, R100, R15 ;  /* 0x00000064030f7223 */ /* 0x040fe2000001000f */
[----:B------:R-:W-:Y:S01]  /*d4c0*/  I2FP.F32.S32 R2, R2 ;  /* 0x0000000200027245 */ /* 0x000fe20000201400 */
[C---:B------:R-:W-:Y:S01]  /*d4d0*/  FFMA.FTZ R13, R3.reuse, R100, R13 ;  /* 0x00000064030d7223 */ /* 0x040fe2000001000d */
[----:B------:R-:W-:Y:S02]  /*d4e0*/  I2FP.F32.S32 R107, R107 ;  /* 0x0000006b006b7245 */ /* 0x000fe40000201400 */
[----:B------:R-:W-:Y:S01]  /*d4f0*/  I2FP.F32.S32 R105, R105 ;  /* 0x0000006900697245 */ /* 0x000fe20000201400 */
[CC--:B------:R-:W-:Y:S01]  /*d500*/  FFMA.FTZ R17, R3.reuse, R2.reuse, R17 ;  /* 0x0000000203117223 */ /* 0x0c0fe20000010011 */
[C---:B------:R-:W-:Y:S01]  /*d510*/  IADD3 R100, R0.reuse, 0x21, RZ ;  /* 0x0000002100647810 */ /* 0x040fe20007ffe0ff */
        /* <DEDUP_REMOVED lines=8> */
[----:B------:R-:W-:Y:S02]  /*d5a0*/  I2FP.F32.S32 R2, R2 ;  /* 0x0000000200027245 */ /* 0x000fe40000201400 */
[C---:B------:R-:W-:Y:S01]  /*d5b0*/  IADD3 R105, R0.reuse, 0x28, RZ ;  /* 0x0000002800697810 */ /* 0x040fe20007ffe0ff */
[CC--:B------:R-:W-:Y:S01]  /*d5c0*/  FFMA.FTZ R23, R3.reuse, R100.reuse, R23 ;  /* 0x0000006403177223 */ /* 0x0c0fe20000010017 */
[----:B------:R-:W-:Y:S01]  /*d5d0*/  I2FP.F32.S32 R107, R107 ;  /* 0x0000006b006b7245 */ /* 0x000fe20000201400 */
[C---:B------:R-:W-:Y:S01]  /*d5e0*/  FFMA.FTZ R21, R3.reuse, R100, R21 ;  /* 0x0000006403157223 */ /* 0x040fe20000010015 */
[----:B------:R-:W-:Y:S01]  /*d5f0*/  I2FP.F32.S32 R105, R105 ;  /* 0x0000006900697245 */ /* 0x000fe20000201400 */
[CC--:B------:R-:W-:Y:S01]  /*d600*/  FFMA.FTZ R27, R3.reuse, R2.reuse, R27 ;  /* 0x00000002031b7223 */ /* 0x0c0fe2000001001b */
[C---:B------:R-:W-:Y:S01]  /*d610*/  IADD3 R100, R0.reuse, 0x31, RZ ;  /* 0x0000003100647810 */ /* 0x040fe20007ffe0ff */
[C---:B------:R-:W-:Y:S01]  /*d620*/  FFMA.FTZ R25, R3.reuse, R2, R25 ;  /* 0x0000000203197223 */ /* 0x040fe20000010019 */
[C---:B------:R-:W-:Y:S01]  /*d630*/  IADD3 R2, R0.reuse, 0x39, RZ ;  /* 0x0000003900027810 */ /* 0x040fe20007ffe0ff */
[CC--:B------:R-:W-:Y:S01]  /*d640*/  FFMA.FTZ R22, R3.reuse, R107.reuse, R22 ;  /* 0x0000006b03167223 */ /* 0x0c0fe20000010016 */
[C---:B------:R-:W-:Y:S01]  /*d650*/  FFMA.FTZ R20, R3.reuse, R107, R20 ;  /* 0x0000006b03147223 */ /* 0x040fe20000010014 */
[----:B------:R-:W-:Y:S01]  /*d660*/  I2FP.F32.S32 R100, R100 ;  /* 0x0000006400647245 */ /* 0x000fe20000201400 */
[CC--:B------:R-:W-:Y:S01]  /*d670*/  FFMA.FTZ R26, R3.reuse, R105.reuse, R26 ;  /* 0x00000069031a7223 */ /* 0x0c0fe2000001001a */
[C---:B------:R-:W-:Y:S01]  /*d680*/  IADD3 R107, R0.reuse, 0x38, RZ ;  /* 0x00000038006b7810 */ /* 0x040fe20007ffe0ff */
[C---:B------:R-:W-:Y:S01]  /*d690*/  FFMA.FTZ R24, R3.reuse, R105, R24 ;  /* 0x0000006903187223 */ /* 0x040fe20000010018 */
[----:B------:R-:W-:Y:S01]  /*d6a0*/  I2FP.F32.S32 R2, R2 ;  /* 0x0000000200027245 */ /* 0x000fe20000201400 */
[CC--:B------:R-:W-:Y:S01]  /*d6b0*/  FFMA.FTZ R31, R3.reuse, R100.reuse, R31 ;  /* 0x00000064031f7223 */ /* 0x0c0fe2000001001f */
[C---:B------:R-:W-:Y:S01]  /*d6c0*/  IADD3 R105, R0.reuse, 0x40, RZ ;  /* 0x0000004000697810 */ /* 0x040fe20007ffe0ff */
[C---:B------:R-:W-:Y:S01]  /*d6d0*/  FFMA.FTZ R29, R3.reuse, R100, R29 ;  /* 0x00000064031d7223 */ /* 0x040fe2000001001d */
[----:B------:R-:W-:Y:S01]  /*d6e0*/  I2FP.F32.S32 R107, R107 ;  /* 0x0000006b006b7245 */ /* 0x000fe20000201400 */
[CC--:B------:R-:W-:Y:S01]  /*d6f0*/  FFMA.FTZ R35, R3.reuse, R2.reuse, R35 ;  /* 0x0000000203237223 */ /* 0x0c0fe20000010023 */
[----:B------:R-:W-:Y:S01]  /*d700*/  I2FP.F32.S32 R105, R105 ;  /* 0x0000006900697245 */ /* 0x000fe20000201400 */
[C---:B------:R-:W-:Y:S01]  /*d710*/  FFMA.FTZ R33, R3.reuse, R2, R33 ;  /* 0x0000000203217223 */ /* 0x040fe20000010021 */
[----:B------:R-:W-:Y:S01]  /*d720*/  IADD3 R102, R0, 0x30, RZ ;  /* 0x0000003000667810 */ /* 0x000fe20007ffe0ff */
[C---:B------:R-:W-:Y:S01]  /*d730*/  FFMA.FTZ R34, R3.reuse, R107, R34 ;  /* 0x0000006b03227223 */ /* 0x040fe20000010022 */
[----:B------:R-:W-:Y:S01]  /*d740*/  FMNMX.FTZ R100, R6, R103, !PT ;  /* 0x0000006706647209 */ /* 0x000fe20007810000 */
[C---:B------:R-:W-:Y:S01]  /*d750*/  FFMA.FTZ R32, R3.reuse, R107, R32 ;  /* 0x0000006b03207223 */ /* 0x040fe20000010020 */
[----:B------:R-:W-:Y:S01]  /*d760*/  FMNMX.FTZ R2, R4, R101, !PT ;  /* 0x0000006504027209 */ /* 0x000fe20007810000 */
[CC--:B------:R-:W-:Y:S01]  /*d770*/  FFMA.FTZ R38, R3.reuse, R105.reuse, R38 ;  /* 0x0000006903267223 */ /* 0x0c0fe20000010026 */
[----:B------:R-:W-:Y:S01]  /*d780*/  I2FP.F32.S32 R102, R102 ;  /* 0x0000006600667245 */ /* 0x000fe20000201400 */
[----:B------:R-:W-:Y:S01]  /*d790*/  FFMA.FTZ R36, R3, R105, R36 ;  /* 0x0000006903247223 */ /* 0x000fe20000010024 */
[----:B------:R-:W-:Y:S02]  /*d7a0*/  FMNMX.FTZ R107, R7, R100, !PT ;  /* 0x00000064076b7209 */ /* 0x000fe40007810000 */
        /* <DEDUP_REMOVED lines=14> */
[----:B------:R-:W-:Y:S02]  /*d890*/  I2FP.F32.S32 R100, R100 ;  /* 0x0000006400647245 */ /* 0x000fe40000201400 */
[----:B------:R-:W-:Y:S02]  /*d8a0*/  FMNMX.FTZ R105, R15, R104, !PT ;  /* 0x000000680f697209 */ /* 0x000fe40007810000 */
[----:B------:R-:W-:Y:S01]  /*d8b0*/  FMNMX.FTZ R107, R13, R102, !PT ;  /* 0x000000660d6b7209 */ /* 0x000fe20007810000 */
[CC--:B------:R-:W-:Y:S01]  /*d8c0*/  FFMA.FTZ R42, R3.reuse, R100.reuse, R42 ;  /* 0x00000064032a7223 */ /* 0x0c0fe2000001002a */
[----:B------:R-:W-:Y:S01]  /*d8d0*/  FMNMX.FTZ R102, R18, R105, !PT ;  /* 0x0000006912667209 */ /* 0x000fe20007810000 */
        /* <DEDUP_REMOVED lines=11> */
[----:B------:R-:W-:Y:S01]  /*d990*/  FFMA.FTZ R44, R3, R102, R44 ;  /* 0x00000066032c7223 */ /* 0x000fe2000001002c */
        /* <DEDUP_REMOVED lines=11> */
[CC--:B------:R-:W-:Y:S01]  /*da50*/  FFMA.FTZ R47, R3.reuse, R2.reuse, R47 ;  /* 0x00000002032f7223 */ /* 0x0c0fe2000001002f */
[----:B------:R-:W-:Y:S01]  /*da60*/  FMNMX.FTZ R100, R30, R107, !PT ;  /* 0x0000006b1e647209 */ /* 0x000fe20007810000 */
[----:B------:R-:W-:Y:S01]  /*da70*/  FFMA.FTZ R45, R3, R2, R45 ;  /* 0x00000002032d7223 */ /* 0x000fe2000001002d */
        /* <DEDUP_REMOVED lines=38> */
[----:B------:R-:W-:Y:S02]  /*dce0*/  IADD3 R2, R0, 0x69, RZ ;  /* 0x0000006900027810 */ /* 0x000fe40007ffe0ff */
[----:B------:R-:W-:Y:S02]  /*dcf0*/  FMNMX.FTZ R102, R50, R109, !PT ;  /* 0x0000006d32667209 */ /* 0x000fe40007810000 */
[----:B------:R-:W-:Y:S02]  /*dd00*/  FMNMX.FTZ R100, R48, R107, !PT ;  /* 0x0000006b30647209 */ /* 0x000fe40007810000 */
[----:B------:R-:W-:Y:S02]  /*dd10*/  I2FP.F32.S32 R2, R2 ;  /* 0x0000000200027245 */ /* 0x000fe40000201400 */
        /* <DEDUP_REMOVED lines=10> */
[----:B------:R-:W-:Y:S01]  /*ddc0*/  FFMA.FTZ R60, R3, R105, R60 ;  /* 0x00000069033c7223 */ /* 0x000fe2000001003c */
[C---:B------:R-:W-:Y:S02]  /*ddd0*/  IADD3 R100, R0.reuse, 0x78, RZ ;  /* 0x0000007800647810 */ /* 0x040fe40007ffe0ff */
        /* <DEDUP_REMOVED lines=9> */
[----:B------:R-:W-:Y:S02]  /*de70*/  FMNMX.FTZ R105, R57, R100, !PT ;  /* 0x0000006439697209 */ /* 0x000fe40007810000 */
[----:B------:R-:W-:Y:S01]  /*de80*/  FMNMX.FTZ R107, R59, R104, !PT ;  /* 0x000000683b6b7209 */ /* 0x000fe20007810000 */
[CC--:B------:R-:W-:Y:S01]  /*de90*/  FFMA.FTZ R61, R3.reuse, R102.reuse, R61 ;  /* 0x00000066033d7223 */ /* 0x0c0fe2000001003d */
        /* <DEDUP_REMOVED lines=18> */
[----:B-1----:R-:W-:Y:S07]  /*dfc0*/  FMNMX.FTZ R0, R105, R0, !PT ;  /* 0x0000000069007209 */ /* 0x002fee0007810000 */
[----:B------:R-:W1:Y:S01]  /*dfd0*/  LDSM.16.MT88.4 R104, [R152+0x6000] ;  /* 0x006000009868783b */ /* 0x000e620000004200 */
[----:B--2---:R-:W-:Y:S01]  /*dfe0*/  FMNMX.FTZ R2, R109, R2, !PT ;  /* 0x000000026d027209 */ /* 0x004fe20007810000 */
[C---:B------:R-:W-:Y:S01]  /*dff0*/  FADD.FTZ R100, -R0.reuse, R103 ;  /* 0x0000006700647221 */ /* 0x040fe20000010100 */
[C---:B------:R-:W-:Y:S01]  /*e000*/  FMUL.FTZ R116, R0.reuse, UR4 ;  /* 0x0000000400747c20 */ /* 0x040fe20008410000 */
[----:B------:R-:W-:Y:S02]  /*e010*/  FSETP.NEU.FTZ.AND P0, PT, R0, -INF , PT ;  /* 0xff8000000000780b */ /* 0x000fe40003f1d000 */
[----:B------:R-:W-:Y:S01]  /*e020*/  FADD.FTZ R102, -R2, R101 ;  /* 0x0000006502667221 */ /* 0x000fe20000010100 */
[----:B------:R-:W-:Y:S01]  /*e030*/  FMUL.FTZ R101, R100, UR4 ;  /* 0x0000000464657c20 */ /* 0x000fe20008410000 */
[----:B------:R-:W2:Y:S01]  /*e040*/  LDSM.16.MT88.4 R108, [R150+0x6000] ;  /* 0x00600000966c783b */ /* 0x000ea20000004200 */
[----:B------:R-:W-:Y:S01]  /*e050*/  FSEL R116, R116, RZ, P0 ;  /* 0x000000ff74747208 */ /* 0x000fe20000000000 */
[----:B------:R-:W-:Y:S01]  /*e060*/  FMUL.FTZ R103, R102, UR4 ;  /* 0x0000000466677c20 */ /* 0x000fe20008410000 */
[C---:B------:R-:W-:Y:S01]  /*e070*/  FMUL.FTZ R102, R2.reuse, UR4 ;  /* 0x0000000402667c20 */ /* 0x040fe20008410000 */
[----:B------:R-:W-:Y:S01]  /*e080*/  FSETP.NEU.FTZ.AND P0, PT, R2, -INF , PT ;  /* 0xff8000000200780b */ /* 0x000fe20003f1d000 */
[----:B------:R-:W3:Y:S01]  /*e090*/  MUFU.EX2 R101, R101 ;  /* 0x0000006500657308 */ /* 0x000ee20000000800 */
[--C-:B------:R-:W-:Y:S01]  /*e0a0*/  FFMA.FTZ R128, R26, UR4, -R116.reuse ;  /* 0x000000041a807c23 */ /* 0x100fe20008010874 */
[--C-:B------:R-:W-:Y:S01]  /*e0b0*/  FFMA.FTZ R122, R10, UR4, -R116.reuse ;  /* 0x000000040a7a7c23 */ /* 0x100fe20008010874 */
[----:B------:R-:W-:Y:S01]  /*e0c0*/  FSEL R102, R102, RZ, P0 ;  /* 0x000000ff66667208 */ /* 0x000fe20000000000 */
[--C-:B------:R-:W-:Y:S01]  /*e0d0*/  FFMA.FTZ R119, R11, UR4, -R116.reuse ;  /* 0x000000040b777c23 */ /* 0x100fe20008010874 */
[--C-:B------:R-:W-:Y:S01]  /*e0e0*/  FFMA.FTZ R118, R14, UR4, -R116.reuse ;  /* 0x000000040e767c23 */ /* 0x100fe20008010874 */
[--C-:B------:R-:W-:Y:S01]  /*e0f0*/  FFMA.FTZ R117, R15, UR4, -R116.reuse ;  /* 0x000000040f757c23 */ /* 0x100fe20008010874 */
[----:B------:R-:W-:Y:S03]  /*e100*/  FFMA.FTZ R126, R6, UR4, -R116 ;  /* 0x00000004067e7c23 */ /* 0x000fe60008010874 */
[----:B------:R4:W5:Y:S01]  /*e110*/  MUFU.EX2 R100, R103 ;  /* 0x0000006700647308 */ /* 0x0009620000000800 */
[----:B------:R-:W-:Y:S01]  /*e120*/  FFMA.FTZ R120, R8, UR4, -R102 ;  /* 0x0000000408787c23 */ /* 0x000fe20008010866 */
[----:B------:R-:W-:Y:S01]  /*e130*/  FFMA.FTZ R124, R7, UR4, -R116 ;  /* 0x00000004077c7c23 */ /* 0x000fe20008010874 */
[--C-:B------:R-:W-:Y:S01]  /*e140*/  FFMA.FTZ R125, R4, UR4, -R102.reuse ;  /* 0x00000004047d7c23 */ /* 0x100fe20008010866 */
[----:B------:R-:W-:Y:S01]  /*e150*/  FFMA.FTZ R123, R5, UR4, -R102 ;  /* 0x00000004057b7c23 */ /* 0x000fe20008010866 */
[--C-:B------:R-:W-:Y:S01]  /*e160*/  FFMA.FTZ R19, R19, UR4, -R116.reuse ;  /* 0x0000000413137c23 */ /* 0x100fe20008010874 */
[----:B------:R-:W-:Y:S01]  /*e170*/  FFMA.FTZ R121, R18, UR4, -R116 ;  /* 0x0000000412797c23 */ /* 0x000fe20008010874 */
        /* <DEDUP_REMOVED lines=8> */
[----:B------:R-:W-:Y:S03]  /*e200*/  FMUL.FTZ R70, R101, R70 ;  /* 0x0000004665467220 */ /* 0x000fe60000410000 */
[----:B------:R-:W3:Y:S01]  /*e210*/  MUFU.EX2 R124, R124 ;  /* 0x0000007c007c7308 */ /* 0x000ee20000000800 */
[--C-:B----4-:R-:W-:Y:S01]  /*e220*/  FFMA.FTZ R103, R9, UR4, -R102.reuse ;  /* 0x0000000409677c23 */ /* 0x110fe20008010866 */
[C---:B-----5:R-:W-:Y:S01]  /*e230*/  FMUL.FTZ R8, R100.reuse, R92 ;  /* 0x0000005c64087220 */ /* 0x060fe20000410000 */
[C---:B------:R-:W-:Y:S01]  /*e240*/  FMUL.FTZ R9, R100.reuse, R93 ;  /* 0x0000005d64097220 */ /* 0x040fe20000410000 */
[C---:B------:R-:W-:Y:S01]  /*e250*/  FMUL.FTZ R4, R100.reuse, R96 ;  /* 0x0000006064047220 */ /* 0x040fe20000410000 */
[----:B------:R-:W4:Y:S01]  /*e260*/  LDSM.16.MT88.4 R92, [R148+0x6000] ;  /* 0x00600000945c783b */ /* 0x000f220000004200 */
        /* <DEDUP_REMOVED lines=8> */
[----:B------:R-:W-:Y:S01]  /*e2f0*/  FMUL.FTZ R73, R100, R73 ;  /* 0x0000004964497220 */ /* 0x000fe20000410000 */
[C---:B------:R-:W-:Y:S03]  /*e300*/  FMUL.FTZ R78, R101.reuse, R78 ;  /* 0x0000004e654e7220 */ /* 0x040fe60000410000 */
[----:B------:R-:W5:Y:S01]  /*e310*/  MUFU.EX2 R119, R119 ;  /* 0x0000007700777308 */ /* 0x000f620000000800 */
[----:B---3--:R-:W-:Y:S01]  /*e320*/  F2FP.F16.F32.PACK_AB R97, R124, R126 ;  /* 0x0000007e7c61723e */ /* 0x008fe200000000ff */
[C---:B------:R-:W-:Y:S01]  /*e330*/  FMUL.FTZ R79, R101.reuse, R79 ;  /* 0x0000004f654f7220 */ /* 0x040fe20000410000 */
[C---:B------:R-:W-:Y:S01]  /*e340*/  FMUL.FTZ R76, R100.reuse, R76 ;  /* 0x0000004c644c7220 */ /* 0x040fe20000410000 */
[C---:B------:R-:W-:Y:S01]  /*e350*/  FMUL.FTZ R77, R100.reuse, R77 ;  /* 0x0000004d644d7220 */ /* 0x040fe20000410000 */
[C---:B------:R-:W-:Y:S01]  /*e360*/  FMUL.FTZ R18, R101.reuse, R86 ;  /* 0x0000005665127220 */ /* 0x040fe20000410000 */
[C---:B------:R-:W-:Y:S01]  /*e370*/  FMUL.FTZ R82, R101.reuse, R82 ;  /* 0x0000005265527220 */ /* 0x040fe20000410000 */
[----:B------:R-:W-:Y:S03]  /*e380*/  FMUL.FTZ R83, R101, R83 ;  /* 0x0000005365537220 */ /* 0x000fe60000410000 */
[----:B------:R-:W-:Y:S01]  /*e390*/  MUFU.EX2 R125, R125 ;  /* 0x0000007d007d7308 */ /* 0x000fe20000000800 */
[C---:B------:R-:W-:Y:S01]  /*e3a0*/  FMUL.FTZ R80, R100.reuse, R80 ;  /* 0x0000005064507220 */ /* 0x040fe20000410000 */
[----:B------:R-:W-:Y:S01]  /*e3b0*/  FMUL.FTZ R81, R100, R81 ;  /* 0x0000005164517220 */ /* 0x000fe20000410000 */
[--C-:B------:R-:W-:Y:S01]  /*e3c0*/  FFMA.FTZ R127, R44, UR4, -R102.reuse ;  /* 0x000000042c7f7c23 */ /* 0x100fe20008010866 */
[--C-:B------:R-:W-:Y:S01]  /*e3d0*/  FFMA.FTZ R44, R45, UR4, -R102.reuse ;  /* 0x000000042d2c7c23 */ /* 0x100fe20008010866 */
[----:B------:R-:W-:Y:S01]  /*e3e0*/  FFMA.FTZ R45, R48, UR4, -R102 ;  /* 0x00000004302d7c23 */ /* 0x000fe20008010866 */
[--C-:B------:R-:W-:Y:S01]  /*e3f0*/  FFMA.FTZ R46, R46, UR4, -R116.reuse ;  /* 0x000000042e2e7c23 */ /* 0x100fe20008010874 */
[--C-:B------:R-:W-:Y:S03]  /*e400*/  FFMA.FTZ R47, R47, UR4, -R116.reuse ;  /* 0x000000042f2f7c23 */ /* 0x100fe60008010874 */
[----:B------:R-:W3:Y:S01]  /*e410*/  MUFU.EX2 R123, R123 ;  /* 0x0000007b007b7308 */ /* 0x000ee20000000800 */
[----:B-----5:R-:W-:Y:S01]  /*e420*/  F2FP.F16.F32.PACK_AB R99, R119, R122 ;  /* 0x0000007a7763723e */ /* 0x020fe200000000ff */
[--C-:B------:R-:W-:Y:S01]  /*e430*/  FFMA.FTZ R50, R50, UR4, -R116.reuse ;  /* 0x0000000432327c23 */ /* 0x100fe20008010874 */
[----:B------:R-:W-:Y:S01]  /*e440*/  FFMA.FTZ R51, R51, UR4, -R116 ;  /* 0x0000000433337c23 */ /* 0x000fe20008010874 */
[----:B------:R-:W-:Y:S01]  /*e450*/  FFMA.FTZ R48, R49, UR4, -R102 ;  /* 0x0000000431307c23 */ /* 0x000fe20008010866 */
[----:B------:R-:W-:Y:S01]  /*e460*/  FFMA.FTZ R126, R101, R178, R126 ;  /* 0x000000b2657e7223 */ /* 0x000fe2000001007e */
[--C-:B------:R-:W-:Y:S01]  /*e470*/  FFMA.FTZ R49, R58, UR4, -R116.reuse ;  /* 0x000000043a317c23 */ /* 0x100fe20008010874 */
[--C-:B------:R-:W-:Y:S03]  /*e480*/  FFMA.FTZ R54, R54, UR4, -R116.reuse ;  /* 0x0000000436367c23 */ /* 0x100fe60008010874 */
[----:B------:R-:W-:Y:S01]  /*e490*/  MUFU.EX2 R120, R120 ;  /* 0x0000007800787308 */ /* 0x000fe20000000800 */
[--C-:B------:R-:W-:Y:S01]  /*e4a0*/  FFMA.FTZ R55, R55, UR4, -R116.reuse ;  /* 0x0000000437377c23 */ /* 0x100fe20008010874 */
[----:B------:R-:W-:Y:S01]  /*e4b0*/  FFMA.FTZ R58, R59, UR4, -R116 ;  /* 0x000000043b3a7c23 */ /* 0x000fe20008010874 */
        /* <DEDUP_REMOVED lines=9> */
[----:B------:R-:W-:Y:S01]  /*e550*/  ISETP.GT.AND P0, PT, R165, R160, PT ;  /* 0x000000a0a500720c */ /* 0x000fe20003f04270 */
[----:B------:R-:W-:Y:S01]  /*e560*/  FFMA.FTZ R63, R66, UR4, -R116 ;  /* 0x00000004423f7c23 */ /* 0x000fe20008010874 */
[----:B------:R-:W-:Y:S01]  /*e570*/  FADD.FTZ R125, R123, R125 ;  /* 0x0000007d7b7d7221 */ /* 0x000fe20000010000 */
[--C-:B------:R-:W-:Y:S03]  /*e580*/  FFMA.FTZ R60, R60, UR4, -R102.reuse ;  /* 0x000000043c3c7c23 */ /* 0x100fe60008010866 */
[----:B------:R-:W-:Y:S01]  /*e590*/  MUFU.EX2 R118, R118 ;  /* 0x0000007600767308 */ /* 0x000fe20000000800 */
[--C-:B------:R-:W-:Y:S01]  /*e5a0*/  FFMA.FTZ R61, R61, UR4, -R102.reuse ;  /* 0x000000043d3d7c23 */ /* 0x100fe20008010866 */
[----:B------:R-:W-:Y:S08]  /*e5b0*/  FFMA.FTZ R64, R64, UR4, -R102 ;  /* 0x0000000440407c23 */ /* 0x000ff00008010866 */
[----:B------:R-:W-:Y:S01]  /*e5c0*/  MUFU.EX2 R117, R117 ;  /* 0x0000007500757308 */ /* 0x000fe20000000800 */
[C---:B-----5:R-:W-:Y:S01]  /*e5d0*/  F2FP.F16.F32.PACK_AB R98, R103.reuse, R120 ;  /* 0x000000786762723e */ /* 0x060fe200000000ff */
[----:B------:R-:W-:Y:S04]  /*e5e0*/  FADD.FTZ R120, R120, R125 ;  /* 0x0000007d78787221 */ /* 0x000fe80000010000 */
[----:B------:R-:W-:Y:S01]  /*e5f0*/  FADD.FTZ R120, R103, R120 ;  /* 0x0000007867787221 */ /* 0x000fe20000010000 */
[----:B------:R-:W-:Y:S03]  /*e600*/  MOV R103, R0 ;  /* 0x0000000000677202 */ /* 0x000fe60000000f00 */
[----:B------:R-:W-:Y:S01]  /*e610*/  MUFU.EX2 R121, R121 ;  /* 0x0000007900797308 */ /* 0x000fe20000000800 */
[C---:B-1----:R-:W-:Y:S06]  /*e620*/  HMMA.16816.F32 R4, R96.reuse, R104, R4 ;  /* 0x000000686004723c */ /* 0x042fec0000001804 */
[C---:B------:R-:W-:Y:S03]  /*e630*/  HMMA.16816.F32 R8, R96.reuse, R106, R8 ;  /* 0x0000006a6008723c */ /* 0x040fe60000001808 */
[----:B------:R-:W-:Y:S01]  /*e640*/  MUFU.EX2 R128, R128 ;  /* 0x0000008000807308 */ /* 0x000fe20000000800 */
[----:B------:R-:W-:Y:S02]  /*e650*/  LDSM.16.MT88.4 R104, [R150+0x6800] ;  /* 0x006800009668783b */ /* 0x000fe40000004200 */
[C---:B--2---:R-:W-:Y:S07]  /*e660*/  HMMA.16816.F32 R68, R96.reuse, R108, R68 ;  /* 0x0000006c6044723c */ /* 0x044fee0000001844 */
[----:B------:R1:W2:Y:S01]  /*e670*/  MUFU.EX2 R108, R19 ;  /* 0x00000013006c7308 */ /* 0x0002a20000000800 */
[C---:B------:R-:W-:Y:S09]  /*e680*/  HMMA.16816.F32 R72, R96.reuse, R110, R72 ;  /* 0x0000006e6048723c */ /* 0x040ff20000001848 */
[----:B------:R-:W-:Y:S02]  /*e690*/  MUFU.EX2 R130, R130 ;  /* 0x0000008200827308 */ /* 0x000fe40000000800 */
[--C-:B------:R-:W-:Y:S01]  /*e6a0*/  FFMA.FTZ R109, R12, UR4, -R102.reuse ;  /* 0x000000040c6d7c23 */ /* 0x100fe20008010866 */
[--C-:B------:R-:W-:Y:S01]  /*e6b0*/  FFMA.FTZ R110, R13, UR4, -R102.reuse ;  /* 0x000000040d6e7c23 */ /* 0x100fe20008010866 */
[C---:B------:R-:W-:Y:S01]  /*e6c0*/  FMUL.FTZ R12, R100.reuse, R88 ;  /* 0x00000058640c7220 */ /* 0x040fe20000410000 */
[----:B------:R-:W-:Y:S01]  /*e6d0*/  FMUL.FTZ R13, R100, R89 ;  /* 0x00000059640d7220 */ /* 0x000fe20000410000 */
[--C-:B------:R-:W-:Y:S04]  /*e6e0*/  FFMA.FTZ R111, R16, UR4, -R102.reuse ;  /* 0x00000004106f7c23 */ /* 0x100fe80008010866 */
[----:B------:R-:W-:Y:S01]  /*e6f0*/  MUFU.EX2 R109, R109 ;  /* 0x0000006d006d7308 */ /* 0x000fe20000000800 */
[----:B------:R-:W3:Y:S01]  /*e700*/  LDSM.16.MT88.4 R88, [R152+0x6800] ;  /* 0x006800009858783b */ /* 0x000ee20000004200 */
[----:B-1----:R-:W-:Y:S01]  /*e710*/  FMUL.FTZ R19, R101, R87 ;  /* 0x0000005765137220 */ /* 0x002fe20000410000 */
[----:B--2---:R-:W-:Y:S01]  /*e720*/  F2FP.F16.F32.PACK_AB R87, R108, R121 ;  /* 0x000000796c57723e */ /* 0x004fe200000000ff */
[C---:B------:R-:W-:Y:S01]  /*e730*/  FMUL.FTZ R16, R100.reuse, R84 ;  /* 0x0000005464107220 */ /* 0x040fe20000410000 */
[C---:B------:R-:W-:Y:S05]  /*e740*/  HMMA.16816.F32 R12, R96.reuse, R112, R12 ;  /* 0x00000070600c723c */ /* 0x040fea000000180c */
[----:B------:R-:W1:Y:S01]  /*e750*/  MUFU.EX2 R110, R110 ;  /* 0x0000006e006e7308 */ /* 0x000e620000000800 */
[----:B------:R-:W-:Y:S01]  /*e760*/  MOV R101, R2 ;  /* 0x0000000200657202 */ /* 0x000fe20000000f00 */
[C---:B------:R-:W-:Y:S08]  /*e770*/  HMMA.16816.F32 R76, R96.reuse, R114, R76 ;  /* 0x00000072604c723c */ /* 0x040ff0000000184c */
[----:B------:R-:W-:Y:S03]  /*e780*/  MUFU.EX2 R111, R111 ;  /* 0x0000006f006f7308 */ /* 0x000fe60000000800 */
[----:B------:R-:W-:Y:S01]  /*e790*/  FFMA.FTZ R112, R17, UR4, -R102 ;  /* 0x0000000411707c23 */ /* 0x000fe20008010866 */
[--C-:B------:R-:W-:Y:S01]  /*e7a0*/  FFMA.FTZ R113, R27, UR4, -R116.reuse ;  /* 0x000000041b717c23 */ /* 0x100fe20008010874 */
[----:B------:R-:W-:Y:S01]  /*e7b0*/  FMUL.FTZ R17, R100, R85 ;  /* 0x0000005564117220 */ /* 0x000fe20000410000 */
[----:B------:R-:W-:Y:S01]  /*e7c0*/  F2FP.F16.F32.PACK_AB R85, R117, R118 ;  /* 0x000000767555723e */ /* 0x000fe200000000ff */
[--C-:B------:R-:W-:Y:S03]  /*e7d0*/  FFMA.FTZ R114, R22, UR4, -R116.reuse ;  /* 0x0000000416727c23 */ /* 0x100fe60008010874 */
[----:B------:R-:W2:Y:S01]  /*e7e0*/  MUFU.EX2 R112, R112 ;  /* 0x0000007000707308 */ /* 0x000ea20000000800 */
[C---:B-1----:R-:W-:Y:S01]  /*e7f0*/  F2FP.F16.F32.PACK_AB R84, R110.reuse, R109 ;  /* 0x0000006d6e54723e */ /* 0x042fe200000000ff */
[C---:B----4-:R-:W-:Y:S03]  /*e800*/  HMMA.16816.F32 R16, R96.reuse, R92, R16 ;  /* 0x0000005c6010723c */ /* 0x050fe60000001810 */
[----:B------:R-:W-:Y:S01]  /*e810*/  FFMA.FTZ R115, R23, UR4, -R116 ;  /* 0x0000000417737c23 */ /* 0x000fe20008010874 */
[----:B------:R-:W-:Y:S04]  /*e820*/  FADD.FTZ R109, R109, R120 ;  /* 0x000000786d6d7221 */ /* 0x000fe80000010000 */
[----:B------:R-:W-:Y:S01]  /*e830*/  MUFU.EX2 R114, R114 ;  /* 0x0000007200727308 */ /* 0x000fe20000000800 */
[----:B------:R-:W-:Y:S01]  /*e840*/  HMMA.16816.F32 R80, R96, R94, R80 ;  /* 0x0000005e6050723c */ /* 0x000fe20000001850 */
[----:B------:R-:W1:Y:S02]  /*e850*/  LDSM.16.MT88.4 R92, [R149+0x6800] ;  /* 0x00680000955c783b */ /* 0x000e640000004200 */
[----:B------:R-:W-:Y:S06]  /*e860*/  FADD.FTZ R110, R110, R109 ;  /* 0x0000006d6e6e7221 */ /* 0x000fec0000010000 */
[----:B------:R-:W-:Y:S02]  /*e870*/  MUFU.EX2 R115, R115 ;  /* 0x0000007300737308 */ /* 0x000fe40000000800 */
[----:B--2---:R-:W-:Y:S01]  /*e880*/  F2FP.F16.F32.PACK_AB R86, R112, R111 ;  /* 0x0000006f7056723e */ /* 0x004fe200000000ff */
[----:B------:R-:W-:Y:S07]  /*e890*/  LDSM.16.MT88.4 R96, [R152+0x7000] ;  /* 0x007000009860783b */ /* 0x000fee0000004200 */
[----:B------:R-:W2:Y:S01]  /*e8a0*/  MUFU.EX2 R113, R113 ;  /* 0x0000007100717308 */ /* 0x000ea20000000800 */
[C---:B---3--:R-:W-:Y:S06]  /*e8b0*/  HMMA.16816.F32 R4, R84.reuse, R88, R4 ;  /* 0x000000585404723c */ /* 0x048fec0000001804 */
[C---:B------:R-:W-:Y:S03]  /*e8c0*/  HMMA.16816.F32 R8, R84.reuse, R90, R8 ;  /* 0x0000005a5408723c */ /* 0x040fe60000001808 */
[----:B------:R-:W-:Y:S01]  /*e8d0*/  MUFU.EX2 R46, R46 ;  /* 0x0000002e002e7308 */ /* 0x000fe20000000800 */
[----:B------:R-:W3:Y:S02]  /*e8e0*/  LDSM.16.MT88.4 R88, [R148+0x6800] ;  /* 0x006800009458783b */ /* 0x000ee40000004200 */
[C---:B------:R-:W-:Y:S07]  /*e8f0*/  HMMA.16816.F32 R68, R84.reuse, R104, R68 ;  /* 0x000000685444723c */ /* 0x040fee0000001844 */
[----:B------:R-:W-:Y:S01]  /*e900*/  MUFU.EX2 R47, R47 ;  /* 0x0000002f002f7308 */ /* 0x000fe20000000800 */
[----:B--2---:R-:W-:Y:S01]  /*e910*/  F2FP.F16.F32.PACK_AB R23, R113, R128 ;  /* 0x000000807117723e */ /* 0x004fe200000000ff */
[C---:B------:R-:W-:Y:S08]  /*e920*/  HMMA.16816.F32 R72, R84.reuse, R106, R72 ;  /* 0x0000006a5448723c */ /* 0x040ff00000001848 */
[----:B------:R-:W-:Y:S03]  /*e930*/  MUFU.EX2 R50, R50 ;  /* 0x0000003200327308 */ /* 0x000fe60000000800 */
[--C-:B------:R-:W-:Y:S01]  /*e940*/  FFMA.FTZ R104, R24, UR4, -R102.reuse ;  /* 0x0000000418687c23 */ /* 0x100fe20008010866 */
[C---:B-1----:R-:W-:Y:S03]  /*e950*/  HMMA.16816.F32 R12, R84.reuse, R92, R12 ;  /* 0x0000005c540c723c */ /* 0x042fe6000000180c */
[--C-:B------:R-:W-:Y:S01]  /*e960*/  FFMA.FTZ R105, R21, UR4, -R102.reuse ;  /* 0x0000000415697c23 */ /* 0x100fe20008010866 */
[--C-:B------:R-:W-:Y:S02]  /*e970*/  FFMA.FTZ R107, R32, UR4, -R102.reuse ;  /* 0x00000004206b7c23 */ /* 0x100fe40008010866 */
[----:B------:R-:W-:Y:S01]  /*e980*/  MUFU.EX2 R104, R104 ;  /* 0x0000006800687308 */ /* 0x000fe20000000800 */
[----:B------:R-:W-:Y:S01]  /*e990*/  FFMA.FTZ R93, R25, UR4, -R102 ;  /* 0x00000004195d7c23 */ /* 0x000fe20008010866 */
[C---:B------:R-:W-:Y:S01]  /*e9a0*/  HMMA.16816.F32 R76, R84.reuse, R94, R76 ;  /* 0x0000005e544c723c */ /* 0x040fe2000000184c */
[----:B------:R-:W1:Y:S02]  /*e9b0*/  LDSM.16.MT88.4 R24, [R150+0x7000] ;  /* 0x007000009618783b */ /* 0x000e640000004200 */
[--C-:B------:R-:W-:Y:S01]  /*e9c0*/  FFMA.FTZ R92, R31, UR4, -R116.reuse ;  /* 0x000000041f5c7c23 */ /* 0x100fe20008010874 */
[----:B------:R-:W-:Y:S04]  /*e9d0*/  F2FP.F16.F32.PACK_AB R21, R115, R114 ;  /* 0x000000727315723e */ /* 0x000fe800000000ff */
[----:B------:R-:W2:Y:S03]  /*e9e0*/  MUFU.EX2 R105, R105 ;  /* 0x0000006900697308 */ /* 0x000ea60000000800 */
[----:B------:R-:W-:Y:S01]  /*e9f0*/  FFMA.FTZ R95, R30, UR4, -R116 ;  /* 0x000000041e5f7c23 */ /* 0x000fe20008010874 */
[----:B------:R-:W-:Y:S06]  /*ea00*/  FFMA.FTZ R94, R28, UR4, -R102 ;  /* 0x000000041c5e7c23 */ /* 0x000fec0008010866 */
[----:B------:R-:W4:Y:S01]  /*ea10*/  MUFU.EX2 R93, R93 ;  /* 0x0000005d005d7308 */ /* 0x000f220000000800 */
[C---:B---3--:R-:W-:Y:S06]  /*ea20*/  HMMA.16816.F32 R16, R84.reuse, R88, R16 ;  /* 0x000000585410723c */ /* 0x048fec0000001810 */
[----:B------:R-:W-:Y:S03]  /*ea30*/  HMMA.16816.F32 R80, R84, R90, R80 ;  /* 0x0000005a5450723c */ /* 0x000fe60000001850 */
[----:B------:R-:W-:Y:S01]  /*ea40*/  MUFU.EX2 R95, R95 ;  /* 0x0000005f005f7308 */ /* 0x000fe20000000800 */
[----:B------:R-:W3:Y:S01]  /*ea50*/  LDSM.16.MT88.4 R84, [R149+0x7000] ;  /* 0x007000009554783b */ /* 0x000ee20000004200 */
[----:B--2---:R-:W-:Y:S08]  /*ea60*/  F2FP.F16.F32.PACK_AB R20, R105, R130 ;  /* 0x000000826914723e */ /* 0x004ff000000000ff */
[----:B------:R-:W2:Y:S01]  /*ea70*/  MUFU.EX2 R92, R92 ;  /* 0x0000005c005c7308 */ /* 0x000ea20000000800 */
[----:B------:R-:W5:Y:S01]  /*ea80*/  LDSM.16.MT88.4 R88, [R148+0x7000] ;  /* 0x007000009458783b */ /* 0x000f620000004200 */
[----:B----4-:R-:W-:Y:S08]  /*ea90*/  F2FP.F16.F32.PACK_AB R22, R93, R104 ;  /* 0x000000685d16723e */ /* 0x010ff000000000ff */
[----:B------:R-:W-:Y:S01]  /*eaa0*/  MUFU.EX2 R94, R94 ;  /* 0x0000005e005e7308 */ /* 0x000fe20000000800 */
[C---:B------:R-:W-:Y:S06]  /*eab0*/  HMMA.16816.F32 R4, R20.reuse, R96, R4 ;  /* 0x000000601404723c */ /* 0x040fec0000001804 */
[C---:B------:R-:W-:Y:S03]  /*eac0*/  HMMA.16816.F32 R8, R20.reuse, R98, R8 ;  /* 0x000000621408723c */ /* 0x040fe60000001808 */
[----:B------:R-:W-:Y:S02]  /*ead0*/  MUFU.EX2 R107, R107 ;  /* 0x0000006b006b7308 */ /* 0x000fe40000000800 */
[--C-:B------:R-:W-:Y:S01]  /*eae0*/  FFMA.FTZ R97, R34, UR4, -R116.reuse ;  /* 0x0000000422617c23 */ /* 0x100fe20008010874 */
[C---:B-1----:R-:W-:Y:S07]  /*eaf0*/  HMMA.16816.F32 R68, R20.reuse, R24, R68 ;  /* 0x000000181444723c */ /* 0x042fee0000001844 */
[----:B------:R-:W-:Y:S01]  /*eb00*/  MUFU.EX2 R51, R51 ;  /* 0x0000003300337308 */ /* 0x000fe20000000800 */
[----:B------:R-:W-:Y:S01]  /*eb10*/  FFMA.FTZ R96, R35, UR4, -R116 ;  /* 0x0000000423607c23 */ /* 0x000fe20008010874 */
[C---:B------:R-:W-:Y:S01]  /*eb20*/  HMMA.16816.F32 R72, R20.reuse, R26, R72 ;  /* 0x0000001a1448723c */ /* 0x040fe20000001848 */
[----:B------:R-:W1:Y:S02]  /*eb30*/  LDSM.16.MT88.4 R24, [R152+0x7800] ;  /* 0x007800009818783b */ /* 0x000e640000004200 */
[--C-:B------:R-:W-:Y:S03]  /*eb40*/  FFMA.FTZ R99, R29, UR4, -R102.reuse ;  /* 0x000000041d637c23 */ /* 0x100fe60008010866 */
[C---:B---3--:R-:W-:Y:S02]  /*eb50*/  HMMA.16816.F32 R12, R20.reuse, R84, R12 ;  /* 0x00000054140c723c */ /* 0x048fe4000000180c */
[----:B------:R-:W-:Y:S01]  /*eb60*/  MUFU.EX2 R97, R97 ;  /* 0x0000006100617308 */ /* 0x000fe20000000800 */
[----:B------:R-:W3:Y:S02]  /*eb70*/  LDSM.16.MT88.4 R28, [R150+0x7800] ;  /* 0x00780000961c783b */ /* 0x000ee40000004200 */
[----:B------:R-:W-:Y:S01]  /*eb80*/  FFMA.FTZ R98, R33, UR4, -R102 ;  /* 0x0000000421627c23 */ /* 0x000fe20008010866 */
[C---:B------:R-:W-:Y:S06]  /*eb90*/  HMMA.16816.F32 R76, R20.reuse, R86, R76 ;  /* 0x00000056144c723c */ /* 0x040fec000000184c */
[----:B------:R-:W4:Y:S01]  /*eba0*/  MUFU.EX2 R99, R99 ;  /* 0x0000006300637308 */ /* 0x000f220000000800 */
[----:B------:R-:W3:Y:S01]  /*ebb0*/  LDSM.16.MT88.4 R32, [R149+0x7800] ;  /* 0x007800009520783b */ /* 0x000ee20000004200 */
[C---:B-----5:R-:W-:Y:S08]  /*ebc0*/  HMMA.16816.F32 R16, R20.reuse, R88, R16 ;  /* 0x000000581410723c */ /* 0x060ff00000001810 */
[----:B------:R-:W5:Y:S01]  /*ebd0*/  MUFU.EX2 R96, R96 ;  /* 0x0000006000607308 */ /* 0x000f620000000800 */
[----:B------:R-:W-:Y:S03]  /*ebe0*/  HMMA.16816.F32 R80, R20, R90, R80 ;  /* 0x0000005a1450723c */ /* 0x000fe60000001850 */
[--C-:B------:R-:W-:Y:S01]  /*ebf0*/  FFMA.FTZ R84, R38, UR4, -R116.reuse ;  /* 0x0000000426547c23 */ /* 0x100fe20008010874 */
[--C-:B------:R-:W-:Y:S05]  /*ec00*/  FFMA.FTZ R85, R39, UR4, -R116.reuse ;  /* 0x0000000427557c23 */ /* 0x100fea0008010874 */
[----:B------:R-:W1:Y:S02]  /*ec10*/  MUFU.EX2 R98, R98 ;  /* 0x0000006200627308 */ /* 0x000e640000000800 */
[----:B--2---:R-:W-:Y:S02]  /*ec20*/  F2FP.F16.F32.PACK_AB R21, R92, R95 ;  /* 0x0000005f5c15723e */ /* 0x004fe400000000ff */
[----:B----4-:R-:W-:Y:S01]  /*ec30*/  F2FP.F16.F32.PACK_AB R20, R99, R94 ;  /* 0x0000005e6314723e */ /* 0x010fe200000000ff */
[--C-:B------:R-:W-:Y:S01]  /*ec40*/  FFMA.FTZ R87, R42, UR4, -R116.reuse ;  /* 0x000000042a577c23 */ /* 0x100fe20008010874 */
[----:B------:R-:W-:Y:S01]  /*ec50*/  FFMA.FTZ R86, R43, UR4, -R116 ;  /* 0x000000042b567c23 */ /* 0x000fe20008010874 */
[--C-:B------:R-:W-:Y:S01]  /*ec60*/  FFMA.FTZ R91, R36, UR4, -R102.reuse ;  /* 0x00000004245b7c23 */ /* 0x100fe20008010866 */
[--C-:B------:R-:W-:Y:S01]  /*ec70*/  FFMA.FTZ R90, R37, UR4, -R102.reuse ;  /* 0x00000004255a7c23 */ /* 0x100fe20008010866 */
[----:B-----5:R-:W-:Y:S01]  /*ec80*/  F2FP.F16.F32.PACK_AB R23, R96, R97 ;  /* 0x000000616017723e */ /* 0x020fe200000000ff */
[--C-:B------:R-:W-:Y:S01]  /*ec90*/  FFMA.FTZ R89, R40, UR4, -R102.reuse ;  /* 0x0000000428597c23 */ /* 0x100fe20008010866 */
[----:B------:R-:W-:Y:S01]  /*eca0*/  FFMA.FTZ R88, R41, UR4, -R102 ;  /* 0x0000000429587c23 */ /* 0x000fe20008010866 */
[----:B------:R-:W-:Y:S01]  /*ecb0*/  MUFU.EX2 R84, R84 ;  /* 0x0000005400547308 */ /* 0x000fe20000000800 */
[----:B------:R-:W-:Y:S01]  /*ecc0*/  LDSM.16.MT88.4 R36, [R150+0x8800] ;  /* 0x008800009624783b */ /* 0x000fe20000004200 */
[----:B------:R-:W-:Y:S01]  /*ecd0*/  FFMA.FTZ R116, R67, UR4, -R116 ;  /* 0x0000000443747c23 */ /* 0x000fe20008010874 */
[----:B------:R-:W-:Y:S01]  /*ece0*/  FFMA.FTZ R102, R65, UR4, -R102 ;  /* 0x0000000441667c23 */ /* 0x000fe20008010866 */
[----:B-1----:R-:W-:Y:S06]  /*ecf0*/  F2FP.F16.F32.PACK_AB R22, R98, R107 ;  /* 0x0000006b6216723e */ /* 0x002fec00000000ff */
[----:B------:R-:W1:Y:S01]  /*ed00*/  MUFU.EX2 R85, R85 ;  /* 0x0000005500557308 */ /* 0x000e620000000800 */
[----:B------:R-:W-:Y:S01]  /*ed10*/  LDSM.16.MT88.4 R40, [R149+0x8800] ;  /* 0x008800009528783b */ /* 0x000fe20000004200 */
[C---:B------:R-:W-:Y:S08]  /*ed20*/  HMMA.16816.F32 R4, R20.reuse, R24, R4 ;  /* 0x000000181404723c */ /* 0x040ff00000001804 */
[----:B------:R-:W-:Y:S01]  /*ed30*/  MUFU.EX2 R87, R87 ;  /* 0x0000005700577308 */ /* 0x000fe20000000800 */
[C---:B------:R-:W-:Y:S01]  /*ed40*/  HMMA.16816.F32 R8, R20.reuse, R26, R8 ;  /* 0x0000001a1408723c */ /* 0x040fe20000001808 */
[----:B------:R-:W2:Y:S05]  /*ed50*/  LDSM.16.MT88.4 R24, [R148+0x7800] ;  /* 0x007800009418783b */ /* 0x000eaa0000004200 */
[C---:B---3--:R-:W-:Y:S03]  /*ed60*/  HMMA.16816.F32 R68, R20.reuse, R28, R68 ;  /* 0x0000001c1444723c */ /* 0x048fe60000001844 */
[----:B------:R-:W3:Y:S03]  /*ed70*/  MUFU.EX2 R86, R86 ;  /* 0x0000005600567308 */ /* 0x000ee60000000800 */
[C---:B------:R-:W-:Y:S01]  /*ed80*/  HMMA.16816.F32 R72, R20.reuse, R30, R72 ;  /* 0x0000001e1448723c */ /* 0x040fe20000001848 */
[----:B------:R-:W4:Y:S06]  /*ed90*/  LDSM.16.MT88.4 R28, [R152+0x8000] ;  /* 0x00800000981c783b */ /* 0x000f2c0000004200 */
[----:B------:R-:W-:Y:S01]  /*eda0*/  MUFU.EX2 R91, R91 ;  /* 0x0000005b005b7308 */ /* 0x000fe20000000800 */
[C---:B------:R-:W-:Y:S09]  /*edb0*/  HMMA.16816.F32 R12, R20.reuse, R32, R12 ;  /* 0x00000020140c723c */ /* 0x040ff2000000180c */
[----:B------:R-:W5:Y:S01]  /*edc0*/  MUFU.EX2 R90, R90 ;  /* 0x0000005a005a7308 */ /* 0x000f620000000800 */
[C---:B------:R-:W-:Y:S01]  /*edd0*/  HMMA.16816.F32 R76, R20.reuse, R34, R76 ;  /* 0x00000022144c723c */ /* 0x040fe2000000184c */
[----:B------:R-:W4:Y:S08]  /*ede0*/  LDSM.16.MT88.4 R32, [R150+0x8000] ;  /* 0x008000009620783b */ /* 0x000f300000004200 */
[----:B------:R-:W-:Y:S10]  /*edf0*/  MUFU.EX2 R89, R89 ;  /* 0x0000005900597308 */ /* 0x000ff40000000800 */
[----:B------:R-:W5:Y:S01]  /*ee00*/  MUFU.EX2 R88, R88 ;  /* 0x0000005800587308 */ /* 0x000f620000000800 */
[C---:B--2---:R-:W-:Y:S06]  /*ee10*/  HMMA.16816.F32 R16, R20.reuse, R24, R16 ;  /* 0x000000181410723c */ /* 0x044fec0000001810 */
[----:B------:R-:W-:Y:S01]  /*ee20*/  HMMA.16816.F32 R80, R20, R26, R80 ;  /* 0x0000001a1450723c */ /* 0x000fe20000001850 */
[----:B------:R-:W2:Y:S02]  /*ee30*/  LDSM.16.MT88.4 R24, [R149+0x8000] ;  /* 0x008000009518783b */ /* 0x000ea40000004200 */
[----:B------:R-:W-:Y:S04]  /*ee40*/  MUFU.EX2 R127, R127 ;  /* 0x0000007f007f7308 */ /* 0x000fe80000000800 */
[----:B-1----:R-:W-:Y:S06]  /*ee50*/  F2FP.F16.F32.PACK_AB R21, R85, R84 ;  /* 0x000000545515723e */ /* 0x002fec00000000ff */
[----:B------:R-:W1:Y:S01]  /*ee60*/  MUFU.EX2 R44, R44 ;  /* 0x0000002c002c7308 */ /* 0x000e620000000800 */
[----:B---3--:R-:W-:Y:S02]  /*ee70*/  F2FP.F16.F32.PACK_AB R23, R86, R87 ;  /* 0x000000575617723e */ /* 0x008fe400000000ff */
[----:B-----5:R-:W-:Y:S02]  /*ee80*/  F2FP.F16.F32.PACK_AB R20, R90, R91 ;  /* 0x0000005b5a14723e */ /* 0x020fe400000000ff */
[----:B------:R-:W-:Y:S05]  /*ee90*/  F2FP.F16.F32.PACK_AB R22, R88, R89 ;  /* 0x000000595816723e */ /* 0x000fea00000000ff */
[----:B------:R-:W-:Y:S02]  /*eea0*/  MUFU.EX2 R45, R45 ;  /* 0x0000002d002d7308 */ /* 0x000fe40000000800 */
[C---:B----4-:R-:W-:Y:S08]  /*eeb0*/  HMMA.16816.F32 R4, R20.reuse, R28, R4 ;  /* 0x0000001c1404723c */ /* 0x050ff00000001804 */
[----:B------:R-:W3:Y:S01]  /*eec0*/  MUFU.EX2 R48, R48 ;  /* 0x0000003000307308 */ /* 0x000ee20000000800 */
[C---:B------:R-:W-:Y:S01]  /*eed0*/  HMMA.16816.F32 R8, R20.reuse, R30, R8 ;  /* 0x0000001e1408723c */ /* 0x040fe20000001808 */
[----:B------:R-:W4:Y:S05]  /*eee0*/  LDSM.16.MT88.4 R28, [R148+0x8000] ;  /* 0x00800000941c783b */ /* 0x000f2a0000004200 */
[C---:B------:R-:W-:Y:S03]  /*eef0*/  HMMA.16816.F32 R68, R20.reuse, R32, R68 ;  /* 0x000000201444723c */ /* 0x040fe60000001844 */
[----:B------:R-:W-:Y:S03]  /*ef00*/  MUFU.EX2 R54, R54 ;  /* 0x0000003600367308 */ /* 0x000fe60000000800 */
[C---:B------:R-:W-:Y:S01]  /*ef10*/  HMMA.16816.F32 R72, R20.reuse, R34, R72 ;  /* 0x000000221448723c */ /* 0x040fe20000001848 */
[----:B------:R-:W5:Y:S06]  /*ef20*/  LDSM.16.MT88.4 R32, [R152+0x8800] ;  /* 0x008800009820783b */ /* 0x000f6c0000004200 */
[----:B------:R-:W-:Y:S01]  /*ef30*/  MUFU.EX2 R55, R55 ;  /* 0x0000003700377308 */ /* 0x000fe20000000800 */
[C---:B--2---:R-:W-:Y:S09]  /*ef40*/  HMMA.16816.F32 R12, R20.reuse, R24, R12 ;  /* 0x00000018140c723c */ /* 0x044ff2000000180c */
[----:B------:R-:W-:Y:S01]  /*ef50*/  MUFU.EX2 R49, R49 ;  /* 0x0000003100317308 */ /* 0x000fe20000000800 */
[C---:B------:R-:W-:Y:S03]  /*ef60*/  HMMA.16816.F32 R76, R20.reuse, R26, R76 ;  /* 0x0000001a144c723c */ /* 0x040fe6000000184c */
[----:B-1----:R-:W-:Y:S01]  /*ef70*/  F2FP.F16.F32.PACK_AB R24, R44, R127 ;  /* 0x0000007f2c18723e */ /* 0x002fe200000000ff */
[----:B------:R-:W-:Y:S03]  /*ef80*/  FADD.FTZ R25, R124, R126 ;  /* 0x0000007e7c197221 */ /* 0x000fe60000010000 */
[----:B------:R-:W-:Y:S02]  /*ef90*/  F2FP.F16.F32.PACK_AB R27, R51, R50 ;  /* 0x00000032331b723e */ /* 0x000fe400000000ff */
[----:B------:R-:W1:Y:S02]  /*efa0*/  MUFU.EX2 R58, R58 ;  /* 0x0000003a003a7308 */ /* 0x000e640000000800 */
[----:B---3--:R-:W-:Y:S01]  /*efb0*/  F2FP.F16.F32.PACK_AB R26, R48, R45 ;  /* 0x0000002d301a723e */ /* 0x008fe200000000ff */
[----:B------:R-:W-:Y:S01]  /*efc0*/  FADD.FTZ R122, R122, R25 ;  /* 0x000000197a7a7221 */ /* 0x000fe20000010000 */
[----:B------:R-:W-:Y:S06]  /*efd0*/  F2FP.F16.F32.PACK_AB R25, R47, R46 ;  /* 0x0000002e2f19723e */ /* 0x000fec00000000ff */
[----:B------:R-:W-:Y:S01]  /*efe0*/  MUFU.EX2 R52, R52 ;  /* 0x0000003400347308 */ /* 0x000fe20000000800 */
[C---:B----4-:R-:W-:Y:S03]  /*eff0*/  HMMA.16816.F32 R16, R20.reuse, R28, R16 ;  /* 0x0000001c1410723c */ /* 0x050fe60000001810 */
[----:B------:R-:W-:Y:S03]  /*f000*/  FADD.FTZ R119, R119, R122 ;  /* 0x0000007a77777221 */ /* 0x000fe60000010000 */
[----:B------:R-:W-:Y:S01]  /*f010*/  HMMA.16816.F32 R80, R20, R30, R80 ;  /* 0x0000001e1450723c */ /* 0x000fe20000001850 */
[----:B------:R-:W2:Y:S02]  /*f020*/  LDSM.16.MT88.4 R20, [R148+0x8800] ;  /* 0x008800009414783b */ /* 0x000ea40000004200 */
[----:B------:R-:W3:Y:S02]  /*f030*/  MUFU.EX2 R53, R53 ;  /* 0x0000003500357308 */ /* 0x000ee40000000800 */
[----:B------:R-:W-:Y:S01]  /*f040*/  FADD.FTZ R29, R111, R110 ;  /* 0x0000006e6f1d7221 */ /* 0x000fe20000010000 */
[C---:B-----5:R-:W-:Y:S07]  /*f050*/  HMMA.16816.F32 R4, R24.reuse, R32, R4 ;  /* 0x000000201804723c */ /* 0x060fee0000001804 */
[----:B------:R-:W-:Y:S01]  /*f060*/  MUFU.EX2 R56, R56 ;  /* 0x0000003800387308 */ /* 0x000fe20000000800 */
[----:B-1----:R-:W-:Y:S01]  /*f070*/  F2FP.F16.F32.PACK_AB R31, R58, R49 ;  /* 0x000000313a1f723e */ /* 0x002fe200000000ff */
[C---:B------:R-:W-:Y:S01]  /*f080*/  HMMA.16816.F32 R8, R24.reuse, R34, R8 ;  /* 0x000000221808723c */ /* 0x040fe20000001808 */
[----:B------:R-:W1:Y:S02]  /*f090*/  LDSM.16.MT88.4 R32, [R152+0x9000] ;  /* 0x009000009820783b */ /* 0x000e640000004200 */
[----:B------:R-:W-:Y:S03]  /*f0a0*/  FADD.FTZ R29, R112, R29 ;  /* 0x0000001d701d7221 */ /* 0x000fe60000010000 */
[C---:B------:R-:W-:Y:S02]  /*f0b0*/  HMMA.16816.F32 R68, R24.reuse, R36, R68 ;  /* 0x000000241844723c */ /* 0x040fe40000001844 */
[----:B------:R-:W4:Y:S03]  /*f0c0*/  MUFU.EX2 R57, R57 ;  /* 0x0000003900397308 */ /* 0x000f260000000800 */
[----:B---3--:R-:W-:Y:S01]  /*f0d0*/  F2FP.F16.F32.PACK_AB R28, R53, R52 ;  /* 0x00000034351c723e */ /* 0x008fe200000000ff */
[C---:B------:R-:W-:Y:S01]  /*f0e0*/  HMMA.16816.F32 R72, R24.reuse, R38, R72 ;  /* 0x000000261848723c */ /* 0x040fe20000001848 */
[----:B------:R-:W3:Y:S05]  /*f0f0*/  LDSM.16.MT88.4 R36, [R150+0x9000] ;  /* 0x009000009624783b */ /* 0x000eea0000004200 */
[----:B------:R-:W-:Y:S01]  /*f100*/  MUFU.EX2 R59, R59 ;  /* 0x0000003b003b7308 */ /* 0x000fe20000000800 */
[----:B------:R-:W-:Y:S01]  /*f110*/  FADD.FTZ R118, R118, R119 ;  /* 0x0000007776767221 */ /* 0x000fe20000010000 */
[C---:B------:R-:W-:Y:S03]  /*f120*/  HMMA.16816.F32 R12, R24.reuse, R40, R12 ;  /* 0x00000028180c723c */ /* 0x040fe6000000180c */
[----:B------:R-:W-:Y:S03]  /*f130*/  FADD.FTZ R118, R117, R118 ;  /* 0x0000007675767221 */ /* 0x000fe60000010000 */
[C---:B------:R-:W-:Y:S01]  /*f140*/  HMMA.16816.F32 R76, R24.reuse, R42, R76 ;  /* 0x0000002a184c723c */ /* 0x040fe2000000184c */
[----:B------:R-:W5:Y:S01]  /*f150*/  LDSM.16.MT88.4 R40, [R149+0x9000] ;  /* 0x009000009528783b */ /* 0x000f620000004200 */
[----:B------:R-:W1:Y:S03]  /*f160*/  MUFU.EX2 R62, R62 ;  /* 0x0000003e003e7308 */ /* 0x000e660000000800 */
[----:B------:R-:W-:Y:S01]  /*f170*/  FADD.FTZ R121, R121, R118 ;  /* 0x0000007679797221 */ /* 0x000fe20000010000 */
[C---:B--2---:R-:W-:Y:S06]  /*f180*/  HMMA.16816.F32 R16, R24.reuse, R20, R16 ;  /* 0x000000141810723c */ /* 0x044fec0000001810 */
[----:B------:R-:W-:Y:S01]  /*f190*/  MUFU.EX2 R63, R63 ;  /* 0x0000003f003f7308 */ /* 0x000fe20000000800 */
[----:B------:R-:W-:Y:S01]  /*f1a0*/  FADD.FTZ R121, R108, R121 ;  /* 0x000000796c797221 */ /* 0x000fe20000010000 */
[----:B------:R-:W-:Y:S01]  /*f1b0*/  HMMA.16816.F32 R80, R24, R22, R80 ;  /* 0x000000161850723c */ /* 0x000fe20000001850 */
[----:B------:R-:W2:Y:S02]  /*f1c0*/  LDSM.16.MT88.4 R20, [R148+0x9000] ;  /* 0x009000009414783b */ /* 0x000ea40000004200 */
[----:B------:R-:W-:Y:S01]  /*f1d0*/  FADD.FTZ R114, R114, R121 ;  /* 0x0000007972727221 */ /* 0x000fe20000010000 */
[----:B------:R-:W-:Y:S01]  /*f1e0*/  FADD.FTZ R130, R130, R29 ;  /* 0x0000001d82827221 */ /* 0x000fe20000010000 */
[----:B------:R-:W-:Y:S03]  /*f1f0*/  F2FP.F16.F32.PACK_AB R29, R55, R54 ;  /* 0x00000036371d723e */ /* 0x000fe600000000ff */
[----:B------:R-:W2:Y:S03]  /*f200*/  MUFU.EX2 R116, R116 ;  /* 0x0000007400747308 */ /* 0x000ea60000000800 */
[----:B------:R-:W-:Y:S01]  /*f210*/  FADD.FTZ R115, R115, R114 ;  /* 0x0000007273737221 */ /* 0x000fe20000010000 */
[----:B----4-:R-:W-:Y:S01]  /*f220*/  F2FP.F16.F32.PACK_AB R30, R57, R56 ;  /* 0x00000038391e723e */ /* 0x010fe200000000ff */
[----:B------:R-:W-:Y:S01]  /*f230*/  FADD.FTZ R105, R105, R130 ;  /* 0x0000008269697221 */ /* 0x000fe20000010000 */
[----:B-1----:R-:W-:Y:S01]  /*f240*/  F2FP.F16.F32.PACK_AB R25, R62, R59 ;  /* 0x0000003b3e19723e */ /* 0x002fe200000000ff */
[----:B------:R-:W-:Y:S03]  /*f250*/  FADD.FTZ R128, R128, R115 ;  /* 0x0000007380807221 */ /* 0x000fe60000010000 */
[----:B------:R-:W-:Y:S01]  /*f260*/  MUFU.EX2 R60, R60 ;  /* 0x0000003c003c7308 */ /* 0x000fe20000000800 */
[----:B------:R-:W-:Y:S01]  /*f270*/  FADD.FTZ R104, R104, R105 ;  /* 0x0000006968687221 */ /* 0x000fe20000010000 */
[C---:B------:R-:W-:Y:S05]  /*f280*/  HMMA.16816.F32 R4, R28.reuse, R32, R4 ;  /* 0x000000201c04723c */ /* 0x040fea0000001804 */
[----:B------:R-:W-:Y:S01]  /*f290*/  FADD.FTZ R128, R113, R128 ;  /* 0x0000008071807221 */ /* 0x000fe20000010000 */
[C---:B------:R-:W-:Y:S01]  /*f2a0*/  HMMA.16816.F32 R8, R28.reuse, R34, R8 ;  /* 0x000000221c08723c */ /* 0x040fe20000001808 */
[----:B------:R-:W-:Y:S01]  /*f2b0*/  LDSM.16.MT88.4 R32, [R150+0x9800] ;  /* 0x009800009620783b */ /* 0x000fe20000004200 */
[----:B------:R-:W1:Y:S03]  /*f2c0*/  MUFU.EX2 R61, R61 ;  /* 0x0000003d003d7308 */ /* 0x000e660000000800 */
[----:B------:R-:W-:Y:S01]  /*f2d0*/  FADD.FTZ R93, R93, R104 ;  /* 0x000000685d5d7221 */ /* 0x000fe20000010000 */
[C---:B---3--:R-:W-:Y:S06]  /*f2e0*/  HMMA.16816.F32 R68, R28.reuse, R36, R68 ;  /* 0x000000241c44723c */ /* 0x048fec0000001844 */
[----:B------:R-:W-:Y:S01]  /*f2f0*/  MUFU.EX2 R64, R64 ;  /* 0x0000004000407308 */ /* 0x000fe20000000800 */
[----:B------:R-:W-:Y:S01]  /*f300*/  FADD.FTZ R95, R95, R128 ;  /* 0x000000805f5f7221 */ /* 0x000fe20000010000 */
[C---:B------:R-:W-:Y:S01]  /*f310*/  HMMA.16816.F32 R72, R28.reuse, R38, R72 ;  /* 0x000000261c48723c */ /* 0x040fe20000001848 */
[----:B------:R-:W-:Y:S02]  /*f320*/  LDSM.16.MT88.4 R36, [R149+0x9800] ;  /* 0x009800009524783b */ /* 0x000fe40000004200 */
[----:B------:R-:W-:Y:S03]  /*f330*/  FADD.FTZ R24, R94, R93 ;  /* 0x0000005d5e187221 */ /* 0x000fe60000010000 */
[C---:B-----5:R-:W-:Y:S02]  /*f340*/  HMMA.16816.F32 R12, R28.reuse, R40, R12 ;  /* 0x000000281c0c723c */ /* 0x060fe4000000180c */
[----:B------:R-:W3:Y:S03]  /*f350*/  MUFU.EX2 R177, R102 ;  /* 0x0000006600b17308 */ /* 0x000ee60000000800 */
[----:B------:R-:W-:Y:S01]  /*f360*/  FADD.FTZ R26, R92, R95 ;  /* 0x0000005f5c1a7221 */ /* 0x000fe20000010000 */
[C---:B------:R-:W-:Y:S01]  /*f370*/  HMMA.16816.F32 R76, R28.reuse, R42, R76 ;  /* 0x0000002a1c4c723c */ /* 0x040fe2000000184c */
[----:B------:R-:W4:Y:S04]  /*f380*/  LDSM.16.MT88.4 R92, [R152+0x9800] ;  /* 0x00980000985c783b */ /* 0x000f280000004200 */
[----:B------:R-:W-:Y:S01]  /*f390*/  FADD.FTZ R24, R99, R24 ;  /* 0x0000001863187221 */ /* 0x000fe20000010000 */
[C---:B--2---:R-:W-:Y:S03]  /*f3a0*/  HMMA.16816.F32 R16, R28.reuse, R20, R16 ;  /* 0x000000141c10723c */ /* 0x044fe60000001810 */
[----:B------:R-:W2:Y:S02]  /*f3b0*/  LDSM.16.MT88.4 R40, [R148+0x9800] ;  /* 0x009800009428783b */ /* 0x000ea40000004200 */
[----:B------:R-:W-:Y:S01]  /*f3c0*/  FADD.FTZ R97, R97, R26 ;  /* 0x0000001a61617221 */ /* 0x000fe20000010000 */
[----:B------:R-:W-:Y:S05]  /*f3d0*/  HMMA.16816.F32 R80, R28, R22, R80 ;  /* 0x000000161c50723c */ /* 0x000fea0000001850 */
[----:B------:R-:W-:Y:S01]  /*f3e0*/  FADD.FTZ R107, R107, R24 ;  /* 0x000000186b6b7221 */ /* 0x000fe20000010000 */
[----:B------:R-:W-:Y:S01]  /*f3f0*/  F2FP.F16.F32.PACK_AB R27, R116, R63 ;  /* 0x0000003f741b723e */ /* 0x000fe200000000ff */
[----:B------:R-:W-:Y:S01]  /*f400*/  FADD.FTZ R97, R96, R97 ;  /* 0x0000006160617221 */ /* 0x000fe20000010000 */
[----:B-1----:R-:W-:Y:S03]  /*f410*/  F2FP.F16.F32.PACK_AB R24, R61, R60 ;  /* 0x0000003c3d18723e */ /* 0x002fe600000000ff */
        /* <DEDUP_REMOVED lines=10> */
[C---:B----4-:R-:W-:Y:S05]  /*f4c0*/  HMMA.16816.F32 R96, R24.reuse, R92, R4 ;  /* 0x0000005c1860723c */ /* 0x050fea0000001804 */
        /* <DEDUP_REMOVED lines=32> */
.L_x_7228:
        /* <DEDUP_REMOVED lines=162> */
.L_x_7234:
[----:B------:R-:W-:Y:S05]  /*100f0*/  BSYNC B0 ;  /* 0x0000000000007941 */ /* 0x000fea0003800000 */
.L_x_7233:
        /* <DEDUP_REMOVED lines=44> */
.L_x_7235:
        /* <DEDUP_REMOVED lines=12> */
.L_x_7946:


//--------------------- .text._ZN5flash24flash_fwd_splitkv_kernelI23Flash_fwd_kernel_traitsILi64ELi64ELi128ELi4ELb0ELb0EN7cutlass6half_tE19Flash_kernel_traitsILi64ELi64ELi128ELi4ES3_EELb1ELb0ELb1ELb0ELb0ELb1ELb1ELb0EEEvNS_16Flash_fwd_paramsE --------------------------
	.section	.text._ZN5flash24flash_fwd_splitkv_kernelI23Flash_fwd_kernel_traitsILi64ELi64ELi128ELi4ELb0ELb0EN7cutlass6half_tE19Flash_kernel_traitsILi64ELi64ELi128ELi4ES3_EELb1ELb0ELb1ELb0ELb0ELb1ELb1ELb0EEEvNS_16Flash_fwd_paramsE,"ax",@progbits
	.align	128
        .global         _ZN5flash24flash_fwd_splitkv_kernelI23Flash_fwd_kernel_traitsILi64ELi64ELi128ELi4ELb0ELb0EN7cutlass6half_tE19Flash_kernel_traitsILi64ELi64ELi128ELi4ES3_EELb1ELb0ELb1ELb0ELb0ELb1ELb1ELb0EEEvNS_16Flash_fwd_paramsE
        .type           _ZN5flash24flash_fwd_splitkv_kernelI23Flash_fwd_kernel_traitsILi64ELi64ELi128ELi4ELb0ELb0EN7cutlass6half_tE19Flash_kernel_traitsILi64ELi64ELi128ELi4ES3_EELb1ELb0ELb1ELb0ELb0ELb1ELb1ELb0EEEvNS_16Flash_fwd_paramsE,@function
        .size           _ZN5flash24flash_fwd_splitkv_kernelI23Flash_fwd_kernel_traitsILi64ELi64ELi128ELi4ELb0ELb0EN7cutlass6half_tE19Flash_kernel_traitsILi64ELi64ELi128ELi4ES3_EELb1ELb0ELb1ELb0ELb0ELb1ELb1ELb0EEEvNS_16Flash_fwd_paramsE,(.L_x_7947 - _ZN5flash24flash_fwd_splitkv_kernelI23Flash_fwd_kernel_traitsILi64ELi64ELi128ELi4ELb0ELb0EN7cutlass6half_tE19Flash_kernel_traitsILi64ELi64ELi128ELi4ES3_EELb1ELb0ELb1ELb0ELb0ELb1ELb1ELb0EEEvNS_16Flash_fwd_paramsE)
        .other          _ZN5flash24flash_fwd_splitkv_kernelI23Flash_fwd_kernel_traitsILi64ELi64ELi128ELi4ELb0ELb0EN7cutlass6half_tE19Flash_kernel_traitsILi64ELi64ELi128ELi4ES3_EELb1ELb0ELb1ELb0ELb0ELb1ELb1ELb0EEEvNS_16Flash_fwd_paramsE,@"STO_CUDA_ENTRY STV_DEFAULT"
_ZN5flash24flash_fwd_splitkv_kernelI23Flash_fwd_kernel_traitsILi64ELi64ELi128ELi4ELb0ELb0EN7cutlass6half_tE19Flash_kernel_traitsILi64ELi64ELi128ELi4ES3_EELb1ELb0ELb1ELb0ELb0ELb1ELb1ELb0EEEvNS_16Flash_fwd_paramsE:
.text._ZN5flash24flash_fwd_splitkv_kernelI23Flash_fwd_kernel_traitsILi64ELi64ELi128ELi4ELb0ELb0EN7cutlass6half_tE19Flash_kernel_traitsILi64ELi64ELi128ELi4ES3_EELb1ELb0ELb1ELb0ELb0ELb1ELb1ELb0EEEvNS_16Flash_fwd_paramsE:
        /* <DEDUP_REMOVED lines=10> */
[----:B-1----:R-:W-:Y:S01]  /*00a0*/  VIADD R4, R4, 0xffffffe ;  /* 0x0ffffffe04047836 */ /* 0x002fe20000000000 */
[----:B------:R-:W-:-:S05]  /*00b0*/  MOV R6, 0xffffffff ;  /* 0xffffffff00067802 */ /* 0x000fca0000000f00 */
        /* <DEDUP_REMOVED lines=13> */
[----:B------:R-:W-:Y:S02]  /*0190*/  @P4 IADD3 R183, R183, 0x1, RZ ;  /* 0x00000001b7b74810 */ /* 0x000fe40007ffe0ff */
[----:B--2---:R-:W-:Y:S02]  /*01a0*/  ISETP.NE.U32.AND P1, PT, R4, RZ, PT ;  /* 0x000000ff0400720c */ /* 0x004fe40003f25070 */
[-C--:B------:R-:W-:Y:S02]  /*01b0*/  ISETP.GE.U32.AND P3, PT, R0, R9.reuse, PT ;  /* 0x000000090000720c */ /* 0x080fe40003f66070 */
[----:B------:R-:W-:Y:S01]  /*01c0*/  ISETP.NE.AND.EX P1, PT, R5, RZ, PT, P1 ;  /* 0x000000ff0500720c */ /* 0x000fe20003f25310 */
[----:B------:R-:W1:Y:S08]  /*01d0*/  LDC.U8 R0, c[0x0][0x3c2] ;  /* 0x0000f080ff007b82 */ /* 0x000e700000000000 */
[----:B------:R-:W2:Y:S02]  /*01e0*/  LDC.64 R4, c[0x0][0x2f8] ;  /* 0x0000be00ff047b82 */ /* 0x000ea40000000a00 */
[----:B------:R-:W-:Y:S01]  /*01f0*/  @P3 VIADD R183, R183, 0x1 ;  /* 0x00000001b7b73836 */ /* 0x000fe20000000000 */
[----:B------:R-:W-:-:S05]  /*0200*/  @!P2 LOP3.LUT R183, RZ, R9, RZ, 0x33, !PT ;  /* 0x00000009ffb7a212 */ /* 0x000fca00078e33ff */
[----:B---3--:R-:W-:Y:S02]  /*0210*/  IMAD.WIDE R20, R183, 0x4, R10 ;  /* 0x00000004b7147825 */ /* 0x008fe400078e020a */
[----:B------:R-:W3:Y:S03]  /*0220*/  @P0 LDC.64 R10, c[0x0][0x300] ;  /* 0x0000c000ff0a0b82 */ /* 0x000ee60000000a00 */
[----:B------:R-:W4:Y:S04]  /*0230*/  @P1 LDG.E R6, desc[UR12][R20.64] ;  /* 0x0000000c14061981 */ /* 0x000f28000c1e1900 */
[----:B------:R-:W4:Y:S01]  /*0240*/  @P1 LDG.E R133, desc[UR12][R20.64+0x4] ;  /* 0x0000040c14851981 */ /* 0x000f22000c1e1900 */
[----:B-1----:R-:W-:Y:S01]  /*0250*/  ISETP.NE.AND P3, PT, R0, RZ, PT ;  /* 0x000000ff0000720c */ /* 0x002fe20003f65270 */
[----:B------:R-:W-:Y:S01]  /*0260*/  IMAD.MOV.U32 R3, RZ, RZ, RZ ;  /* 0x000000ffff037224 */ /* 0x000fe200078e00ff */
[----:B------:R-:W-:-:S02]  /*0270*/  MOV R14, 0xffffffff ;  /* 0xffffffff000e7802 */ /* 0x000fc40000000f00 */
[----:B--2---:R-:W-:-:S04]  /*0280*/  ISETP.EQ.U32.AND P2, PT, R4, RZ, PT ;  /* 0x000000ff0400720c */ /* 0x004fc80003f42070 */
        /* <DEDUP_REMOVED lines=19> */
.L_x_7236:
[----:B------:R-:W2:Y:S02]  /*03c0*/  LDC R8, c[0x0][0x2c8] ;  /* 0x0000b200ff087b82 */ /* 0x000ea40000000800 */
.L_x_7237:
        /* <DEDUP_REMOVED lines=9> */
[----:B---3--:R-:W1:Y:S01]  /*0460*/  LDC R10, c[0x0][0x10] ;  /* 0x00000400ff0a7b82 */ /* 0x008e620000000800 */
[----:B-----5:R-:W-:-:S07]  /*0470*/  @P3 IMAD.IADD R124, R124, 0x1, -R3 ;  /* 0x000000017c7c3824 */ /* 0x020fce00078e0a03 */
[----:B----4-:R-:W3:Y:S08]  /*0480*/  LDC R4, c[0x0][0x2c8] ;  /* 0x0000b200ff047b82 */ /* 0x010ef00000000800 */
[----:B------:R-:W4:Y:S01]  /*0490*/  LDC R125, c[0x0][0x398] ;  /* 0x0000e600ff7d7b82 */ /* 0x000f220000000800 */
[----:B-1----:R-:W-:-:S04]  /*04a0*/  IABS R12, R10 ;  /* 0x0000000a000c7213 */ /* 0x002fc80000000000 */
[----:B------:R-:W1:Y:S01]  /*04b0*/  I2F.RP R7, R12 ;  /* 0x0000000c00077306 */ /* 0x000e620000209400 */
[----:B---3--:R-:W-:-:S05]  /*04c0*/  VIADD R4, R4, 0x7f ;  /* 0x0000007f04047836 */ /* 0x008fca0000000000 */
[----:B------:R-:W-:-:S04]  /*04d0*/  SHF.R.S32.HI R15, RZ, 0x1f, R4 ;  /* 0x0000001fff0f7819 */ /* 0x000fc80000011404 */
[----:B------:R-:W-:Y:S01]  /*04e0*/  LEA.HI R15, R15, R4, RZ, 0x7 ;  /* 0x000000040f0f7211 */ /* 0x000fe200078f38ff */
[----:B-1----:R-:W1:Y:S01]  /*04f0*/  MUFU.RCP R20, R7 ;  /* 0x0000000700147308 */ /* 0x002e620000001000 */
[-C--:B------:R-:W-:Y:S02]  /*0500*/  IABS R4, R10.reuse ;  /* 0x0000000a00047213 */ /* 0x080fe40000000000 */
[----:B------:R-:W-:-:S03]  /*0510*/  LEA.HI.SX32 R15, R15, R10, 0x19 ;  /* 0x0000000a0f0f7211 */ /* 0x000fc600078fcaff */
[----:B------:R-:W-:Y:S02]  /*0520*/  IMAD.MOV R4, RZ, RZ, -R4 ;  /* 0x000000ffff047224 */ /* 0x000fe400078e0a04 */
[----:B------:R-:W-:-:S05]  /*0530*/  VIADD R15, R15, 0xffffffff ;  /* 0xffffffff0f0f7836 */ /* 0x000fca0000000000 */
[----:B------:R-:W-:Y:S02]  /*0540*/  IABS R13, R15 ;  /* 0x0000000f000d7213 */ /* 0x000fe40000000000 */
[----:B------:R-:W-:Y:S01]  /*0550*/  LOP3.LUT R15, R15, R10, RZ, 0x3c, !PT ;  /* 0x0000000a0f0f7212 */ /* 0x000fe200078e3cff */
[----:B-1----:R-:W-:Y:S01]  /*0560*/  VIADD R20, R20, 0xffffffe ;  /* 0x0ffffffe14147836 */ /* 0x002fe20000000000 */
[----:B------:R-:W1:Y:S02]  /*0570*/  @!P3 LDC R7, c[0x0][0x2cc] ;  /* 0x0000b300ff07bb82 */ /* 0x000e640000000800 */
[----:B------:R-:W-:Y:S01]  /*0580*/  ISETP.GE.AND P0, PT, R15, RZ, PT ;  /* 0x000000ff0f00720c */ /* 0x000fe20003f06270 */
[----:B------:R-:W3:Y:S02]  /*0590*/  F2I.FTZ.U32.TRUNC.NTZ R21, R20 ;  /* 0x0000001400157305 */ /* 0x000ee4000021f000 */
[----:B---3--:R-:W-:Y:S02]  /*05a0*/  IMAD.MOV R5, RZ, RZ, -R21 ;  /* 0x000000ffff057224 */ /* 0x008fe400078e0a15 */
[----:B------:R-:W-:-:S02]  /*05b0*/  IMAD.MOV.U32 R20, RZ, RZ, RZ ;  /* 0x000000ffff147224 */ /* 0x000fc400078e00ff */
[----:B------:R-:W-:-:S04]  /*05c0*/  IMAD R16, R5, R12, RZ ;  /* 0x0000000c05107224 */ /* 0x000fc800078e02ff */
[----:B------:R-:W-:-:S06]  /*05d0*/  IMAD.HI.U32 R16, R21, R16, R20 ;  /* 0x0000001015107227 */ /* 0x000fcc00078e0014 */
[----:B------:R-:W-:-:S04]  /*05e0*/  IMAD.HI.U32 R11, R16, R13, RZ ;  /* 0x0000000d100b7227 */ /* 0x000fc800078e00ff */
[----:B------:R-:W-:Y:S02]  /*05f0*/  IMAD R13, R11, R4, R13 ;  /* 0x000000040b0d7224 */ /* 0x000fe400078e020d */
[----:B------:R-:W3:Y:S03]  /*0600*/  @!P3 LDC.64 R4, c[0x0][0x318] ;  /* 0x0000c600ff04bb82 */ /* 0x000ee60000000a00 */
[----:B------:R-:W-:-:S13]  /*0610*/  ISETP.GT.U32.AND P1, PT, R12, R13, PT ;  /* 0x0000000d0c00720c */ /* 0x000fda0003f24070 */
[----:B------:R-:W-:Y:S02]  /*0620*/  @!P1 IMAD.IADD R13, R13, 0x1, -R12 ;  /* 0x000000010d0d9824 */ /* 0x000fe400078e0a0c */
[----:B------:R-:W-:Y:S01]  /*0630*/  @!P1 VIADD R11, R11, 0x1 ;  /* 0x000000010b0b9836 */ /* 0x000fe20000000000 */
[----:B------:R-:W-:Y:S02]  /*0640*/  ISETP.NE.AND P1, PT, R10, RZ, PT ;  /* 0x000000ff0a00720c */ /* 0x000fe40003f25270 */
[----:B------:R-:W-:Y:S02]  /*0650*/  ISETP.GE.U32.AND P4, PT, R13, R12, PT ;  /* 0x0000000c0d00720c */ /* 0x000fe40003f86070 */
[----:B---3--:R-:W-:-:S04]  /*0660*/  @!P3 ISETP.NE.U32.AND P2, PT, R4, RZ, PT ;  /* 0x000000ff0400b20c */ /* 0x008fc80003f45070 */
[----:B------:R-:W-:Y:S02]  /*0670*/  @!P3 ISETP.NE.AND.EX P2, PT, R5, RZ, PT, P2 ;  /* 0x000000ff0500b20c */ /* 0x000fe40003f45320 */
[----:B------:R-:W-:Y:S02]  /*0680*/  IADD3 R5, -R133, 0xbf, R128 ;  /* 0x000000bf85057810 */ /* 0x000fe40007ffe180 */
[----:B-1----:R-:W-:-:S03]  /*0690*/  @!P3 SEL R7, R7, RZ, P2 ;  /* 0x000000ff0707b207 */ /* 0x002fc60001000000 */
[----:B------:R-:W-:Y:S01]  /*06a0*/  @P4 VIADD R11, R11, 0x1 ;  /* 0x000000010b0b4836 */ /* 0x000fe20000000000 */
[----:B--2---:R-:W-:-:S03]  /*06b0*/  @!P3 IADD3 R124, R7, R8, -R3 ;  /* 0x00000008077cb210 */ /* 0x004fc60007ffe803 */
[----:B------:R-:W-:Y:S01]  /*06c0*/  @!P0 IMAD.MOV R11, RZ, RZ, -R11 ;  /* 0x000000ffff0b8224 */ /* 0x000fe200078e0a0b */
[----:B------:R-:W-:Y:S01]  /*06d0*/  @!P1 LOP3.LUT R11, RZ, R10, RZ, 0x33, !PT ;  /* 0x0000000aff0b9212 */ /* 0x000fe200078e33ff */
[----:B------:R-:W-:Y:S01]  /*06e0*/  VIADD R8, R124, 0x7f ;  /* 0x0000007f7c087836 */ /* 0x000fe20000000000 */
[----:B----4-:R-:W-:-:S03]  /*06f0*/  IADD3 R5, R5, R125, R124 ;  /* 0x0000007d05057210 */ /* 0x010fc60007ffe07c */
        /* <DEDUP_REMOVED lines=21> */
[----:B------:R-:W-:Y:S02]  /*0850*/  VIADD R2, R6, 0x8 ;  /* 0x0000000806027836 */ /* 0x000fe40000000000 */
[----:B-1----:R-:W-:-:S03]  /*0860*/  IMAD R4, R0, R4, R183 ;  /* 0x0000000400047224 */ /* 0x002fc600078e02b7 */
[----:B------:R-:W-:Y:S01]  /*0870*/  ISETP.GE.AND P6, PT, R2, R133, PT ;  /* 0x000000850200720c */ /* 0x000fe20003fc6270 */
[----:B------:R-:W-:Y:S01]  /*0880*/  IMAD R4, R4, R9, R18 ;  /* 0x0000000904047224 */ /* 0x000fe200078e0212 */
[----:B------:R-:W-:Y:S02]  /*0890*/  SHF.R.S32.HI R9, RZ, 0x1f, R8 ;  /* 0x0000001fff097819 */ /* 0x000fe40000011408 */
[----:B------:R-:W-:Y:S01]  /*08a0*/  ISETP.NE.OR P6, PT, R3, RZ, P6 ;  /* 0x000000ff0300720c */ /* 0x000fe200037c5670 */
[----:B------:R-:W-:Y:S02]  /*08b0*/  IMAD R5, R4, R5, R128 ;  /* 0x0000000504057224 */ /* 0x000fe400078e0280 */
[----:B------:R-:W-:-:S04]  /*08c0*/  IMAD.WIDE R10, R6, 0x40, R8 ;  /* 0x00000040060a7825 */ /* 0x000fc800078e0208 */
[----:B------:R-:W-:Y:S01]  /*08d0*/  IMAD R7, R5, UR4, RZ ;  /* 0x0000000405077c24 */ /* 0x000fe2000f8e02ff */
[----:B------:R-:W-:Y:S01]  /*08e0*/  ULDC UR4, c[0x0][0x2d0] ;  /* 0x0000b40000047ab9 */ /* 0x000fe20000000800 */
[----:B------:R-:W-:Y:S01]  /*08f0*/  VIADD R4, R6, 0x28 ;  /* 0x0000002806047836 */ /* 0x000fe20000000000 */
[----:B------:R-:W-:Y:S01]  /*0900*/  ISETP.GE.AND P0, PT, R8, UR4, PT ;  /* 0x0000000408007c0c */ /* 0x000fe2000bf06270 */
[----:B------:R-:W-:Y:S01]  /*0910*/  ULDC.64 UR4, c[0x0][0x288] ;  /* 0x0000a20000047ab9 */ /* 0x000fe20000000a00 */
[C---:B------:R-:W-:Y:S01]  /*0920*/  IADD3 R0, P1, R7.reuse, R10, RZ ;  /* 0x0000000a07007210 */ /* 0x040fe20007f3e0ff */
[----:B------:R-:W-:Y:S01]  /*0930*/  VIADD R10, R6, 0x18 ;  /* 0x00000018060a7836 */ /* 0x000fe20000000000 */
[----:B------:R-:W-:Y:S01]  /*0940*/  ISETP.GE.OR P4, PT, R12, R133, P0 ;  /* 0x000000850c00720c */ /* 0x000fe20000786670 */
[C---:B------:R-:W-:Y:S01]  /*0950*/  VIADD R8, R6.reuse, 0x20 ;  /* 0x0000002006087836 */ /* 0x040fe20000000000 */
[----:B------:R-:W-:Y:S01]  /*0960*/  LEA.HI.X.SX32 R7, R7, R11, 0x1, P1 ;  /* 0x0000000b07077211 */ /* 0x000fe200008f0eff */
[----:B------:R-:W-:Y:S01]  /*0970*/  @!P6 IMAD.MOV.U32 R19, RZ, RZ, -0x800000 ;  /* 0xff800000ff13e424 */ /* 0x000fe200078e00ff */
[----:B------:R-:W-:-:S02]  /*0980*/  ISETP.GE.OR P1, PT, R6, R133, P0 ;  /* 0x000000850600720c */ /* 0x000fc40000726670 */
[----:B------:R-:W-:Y:S02]  /*0990*/  LEA R14, P2, R0, UR4, 0x2 ;  /* 0x00000004000e7c11 */ /* 0x000fe4000f8410ff */
[-C--:B------:R-:W-:Y:S01]  /*09a0*/  ISETP.GE.OR P5, PT, R2, R133.reuse, P0 ;  /* 0x000000850200720c */ /* 0x080fe200007a6670 */
[----:B------:R-:W-:Y:S01]  /*09b0*/  VIADD R2, R6, 0x30 ;  /* 0x0000003006027836 */ /* 0x000fe20000000000 */
[----:B------:R-:W-:Y:S01]  /*09c0*/  LEA.HI.X R15, R0, UR5, R7, 0x2, P2 ;  /* 0x00000005000f7c11 */ /* 0x000fe200090f1407 */
[----:B------:R-:W-:Y:S01]  /*09d0*/  VIADD R0, R6, 0x38 ;  /* 0x0000003806007836 */ /* 0x000fe20000000000 */
[-C--:B------:R-:W-:Y:S01]  /*09e0*/  ISETP.GE.OR P3, PT, R10, R133.reuse, P0 ;  /* 0x000000850a00720c */ /* 0x080fe20000766670 */
[----:B------:R-:W-:Y:S01]  /*09f0*/  ULDC.64 UR4, c[0x0][0x2b8] ;  /* 0x0000ae0000047ab9 */ /* 0x000fe20000000a00 */
[-C--:B------:R-:W-:Y:S01]  /*0a00*/  ISETP.GE.OR P2, PT, R8, R133.reuse, P0 ;  /* 0x000000850800720c */ /* 0x080fe20000746670 */
[----:B------:R-:W-:Y:S01]  /*0a10*/  @!P4 STG.E.128 desc[UR12][R14.64+0x1000], RZ ;  /* 0x001000ff0e00c986 */ /* 0x000fe2000c101d0c */
[----:B------:R-:W-:-:S02]  /*0a20*/  ISETP.GE.OR P4, PT, R2, R133, P0 ;  /* 0x000000850200720c */ /* 0x000fc40000786670 */
[----:B------:R-:W-:Y:S01]  /*0a30*/  SHF.R.S32.HI R7, RZ, 0x1f, R5 ;  /* 0x0000001fff077819 */ /* 0x000fe20000011405 */
[----:B------:R-:W-:Y:S01]  /*0a40*/  @!P1 STG.E.128 desc[UR12][R14.64], RZ ;  /* 0x000000ff0e009986 */ /* 0x000fe2000c101d0c */
[-C--:B------:R-:W-:Y:S02]  /*0a50*/  ISETP.GE.OR P1, PT, R4, R133.reuse, P0 ;  /* 0x000000850400720c */ /* 0x080fe40000726670 */
[-C--:B------:R-:W-:Y:S01]  /*0a60*/  ISETP.GE.OR P0, PT, R0, R133.reuse, P0 ;  /* 0x000000850000720c */ /* 0x080fe20000706670 */
[----:B------:R-:W-:Y:S01]  /*0a70*/  @!P5 STG.E.128 desc[UR12][R14.64+0x800], RZ ;  /* 0x000800ff0e00d986 */ /* 0x000fe2000c101d0c */
[----:B------:R-:W-:-:S03]  /*0a80*/  ISETP.GE.AND P5, PT, R12, R133, PT ;  /* 0x000000850c00720c */ /* 0x000fc60003fa6270 */
[----:B------:R-:W-:Y:S01]  /*0a90*/  @!P3 STG.E.128 desc[UR12][R14.64+0x1800], RZ ;  /* 0x001800ff0e00b986 */ /* 0x000fe2000c101d0c */
[-C--:B------:R-:W-:Y:S02]  /*0aa0*/  ISETP.GE.AND P3, PT, R10, R133.reuse, PT ;  /* 0x000000850a00720c */ /* 0x080fe40003f66270 */
[C---:B------:R-:W-:Y:S01]  /*0ab0*/  ISETP.NE.OR P5, PT, R3.reuse, RZ, P5 ;  /* 0x000000ff0300720c */ /* 0x040fe20002fa5670 */
[----:B------:R-:W-:Y:S01]  /*0ac0*/  @!P2 STG.E.128 desc[UR12][R14.64+0x2000], RZ ;  /* 0x002000ff0e00a986 */ /* 0x000fe2000c101d0c */
[-C--:B------:R-:W-:Y:S02]  /*0ad0*/  ISETP.GE.AND P2, PT, R8, R133.reuse, PT ;  /* 0x000000850800720c */ /* 0x080fe40003f46270 */
[C---:B------:R-:W-:Y:S01]  /*0ae0*/  ISETP.NE.OR P3, PT, R3.reuse, RZ, P3 ;  /* 0x000000ff0300720c */ /* 0x040fe20001f65670 */
[----:B------:R-:W-:Y:S01]  /*0af0*/  @!P0 STG.E.128 desc[UR12][R14.64+0x3800], RZ ;  /* 0x003800ff0e008986 */ /* 0x000fe2000c101d0c */
[----:B------:R-:W-:Y:S02]  /*0b00*/  ISETP.GE.AND P0, PT, R2, R133, PT ;  /* 0x000000850200720c */ /* 0x000fe40003f06270 */
[C---:B------:R-:W-:Y:S01]  /*0b10*/  ISETP.NE.OR P2, PT, R3.reuse, RZ, P2 ;  /* 0x000000ff0300720c */ /* 0x040fe20001745670 */
[----:B------:R-:W-:Y:S01]  /*0b20*/  @!P1 STG.E.128 desc[UR12][R14.64+0x2800], RZ ;  /* 0x002800ff0e009986 */ /* 0x000fe2000c101d0c */
[----:B------:R-:W-:-:S02]  /*0b30*/  ISETP.NE.OR P0, PT, R3, RZ, P0 ;  /* 0x000000ff0300720c */ /* 0x000fc40000705670 */
[----:B------:R-:W-:Y:S01]  /*0b40*/  IADD3 R5, P1, R5, R6, RZ ;  /* 0x0000000605057210 */ /* 0x000fe20007f3e0ff */
[----:B------:R1:W-:Y:S01]  /*0b50*/  @!P4 STG.E.128 desc[UR12][R14.64+0x3000], RZ ;  /* 0x003000ff0e00c986 */ /* 0x0003e2000c101d0c */
[----:B------:R-:W-:Y:S02]  /*0b60*/  @!P5 IMAD.MOV.U32 R17, RZ, RZ, -0x800000 ;  /* 0xff800000ff11d424 */ /* 0x000fe400078e00ff */
[----:B------:R-:W-:Y:S01]  /*0b70*/  LEA.HI.X.SX32 R8, R6, R7, 0x1, P1 ;  /* 0x0000000706087211 */ /* 0x000fe200008f0eff */
[----:B------:R-:W-:Y:S01]  /*0b80*/  @!P3 IMAD.MOV.U32 R13, RZ, RZ, -0x800000 ;  /* 0xff800000ff0db424 */ /* 0x000fe200078e00ff */
[C---:B------:R-:W-:Y:S02]  /*0b90*/  LEA R10, P4, R5.reuse, UR4, 0x2 ;  /* 0x00000004050a7c11 */ /* 0x040fe4000f8810ff */
[----:B------:R-:W-:Y:S01]  /*0ba0*/  ISETP.GE.AND P1, PT, R4, R133, PT ;  /* 0x000000850400720c */ /* 0x000fe20003f26270 */
[----:B------:R-:W-:Y:S01]  /*0bb0*/  @!P2 IMAD.MOV.U32 R9, RZ, RZ, -0x800000 ;  /* 0xff800000ff09a424 */ /* 0x000fe200078e00ff */
[----:B------:R-:W-:Y:S01]  /*0bc0*/  LEA.HI.X R11, R5, UR5, R8, 0x2, P4 ;  /* 0x00000005050b7c11 */ /* 0x000fe2000a0f1408 */
[----:B------:R-:W-:Y:S01]  /*0bd0*/  @!P0 IMAD.MOV.U32 R5, RZ, RZ, -0x800000 ;  /* 0xff800000ff058424 */ /* 0x000fe200078e00ff */
[----:B------:R-:W-:-:S02]  /*0be0*/  ISETP.NE.AND P4, PT, R3, RZ, PT ;  /* 0x000000ff0300720c */ /* 0x000fc40003f85270 */
[----:B------:R-:W-:Y:S01]  /*0bf0*/  ISETP.NE.OR P1, PT, R3, RZ, P1 ;  /* 0x000000ff0300720c */ /* 0x000fe20000f25670 */
[----:B------:R2:W-:Y:S01]  /*0c00*/  @!P6 STG.E desc[UR12][R10.64+0x20], R19 ;  /* 0x000020130a00e986 */ /* 0x0005e2000c10190c */
[----:B------:R-:W-:-:S03]  /*0c10*/  ISETP.GE.OR P4, PT, R6, R133, P4 ;  /* 0x000000850600720c */ /* 0x000fc60002786670 */
[----:B------:R2:W-:Y:S01]  /*0c20*/  @!P0 STG.E desc[UR12][R10.64+0xc0], R5 ;  /* 0x0000c0050a008986 */ /* 0x0005e2000c10190c */
[----:B------:R-:W-:-:S03]  /*0c30*/  ISETP.GE.AND P0, PT, R0, R133, PT ;  /* 0x000000850000720c */ /* 0x000fc60003f06270 */
[----:B------:R2:W-:Y:S01]  /*0c40*/  @!P5 STG.E desc[UR12][R10.64+0x40], R17 ;  /* 0x000040110a00d986 */ /* 0x0005e2000c10190c */
[----:B------:R-:W-:-:S03]  /*0c50*/  ISETP.NE.OR P0, PT, R3, RZ, P0 ;  /* 0x000000ff0300720c */ /* 0x000fc60000705670 */
[----:B------:R-:W-:Y:S01]  /*0c60*/  @!P1 IMAD.MOV.U32 R7, RZ, RZ, -0x800000 ;  /* 0xff800000ff079424 */ /* 0x000fe200078e00ff */
[----:B------:R2:W-:Y:S01]  /*0c70*/  @!P3 STG.E desc[UR12][R10.64+0x60], R13 ;  /* 0x0000600d0a00b986 */ /* 0x0005e2000c10190c */
[----:B-1----:R-:W-:-:S03]  /*0c80*/  @!P4 IMAD.MOV.U32 R15, RZ, RZ, -0x800000 ;  /* 0xff800000ff0fc424 */ /* 0x002fc600078e00ff */
[----:B------:R2:W-:Y:S04]  /*0c90*/  @!P2 STG.E desc[UR12][R10.64+0x80], R9 ;  /* 0x000080090a00a986 */ /* 0x0005e8000c10190c */
[----:B------:R2:W-:Y:S04]  /*0ca0*/  @!P1 STG.E desc[UR12][R10.64+0xa0], R7 ;  /* 0x0000a0070a009986 */ /* 0x0005e8000c10190c */
[----:B------:R2:W-:Y:S01]  /*0cb0*/  @!P4 STG.E desc[UR12][R10.64], R15 ;  /* 0x0000000f0a00c986 */ /* 0x0005e2000c10190c */
[----:B------:R-:W-:Y:S05]  /*0cc0*/  @P0 EXIT ;  /* 0x000000000000094d */ /* 0x000fea0003800000 */
[----:B------:R-:W-:-:S05]  /*0cd0*/  MOV R3, 0xff800000 ;  /* 0xff80000000037802 */ /* 0x000fca0000000f00 */
[----:B------:R-:W-:Y:S01]  /*0ce0*/  STG.E desc[UR12][R10.64+0xe0], R3 ;  /* 0x0000e0030a007986 */ /* 0x000fe2000c10190c */
[----:B------:R-:W-:Y:S05]  /*0cf0*/  EXIT ;  /* 0x000000000000794d */ /* 0x000fea0003800000 */
.L_x_7238:
        /* <DEDUP_REMOVED lines=24> */
.L_x_7239:
        /* <DEDUP_REMOVED lines=34> */
[----:B-1----:R-:W-:Y:S01]  /*10a0*/  IADD3 R14, R14, 0xffffffe, RZ ;  /* 0x0ffffffe0e0e7810 */ /* 0x002fe20007ffe0ff */
[----:B------:R-:W-:-:S05]  /*10b0*/  IMAD.MOV R8, RZ, RZ, -R11 ;  /* 0x000000ffff087224 */ /* 0x000fca00078e0a0b */
[----:B------:R-:W1:Y:S01]  /*10c0*/  F2I.FTZ.U32.TRUNC.NTZ R15, R14 ;  /* 0x0000000e000f7305 */ /* 0x000e62000021f000 */
[----:B------:R-:W-:Y:S02]  /*10d0*/  IMAD R17, R12, R8, R17 ;  /* 0x000000080c117224 */ /* 0x000fe400078e0211 */
[----:B-1----:R-:W-:Y:S01]  /*10e0*/  IMAD.MOV R4, RZ, RZ, -R15 ;  /* 0x000000ffff047224 */ /* 0x002fe200078e0a0f */
[----:B------:R-:W-:-:S03]  /*10f0*/  MOV R14, RZ ;  /* 0x000000ff000e7202 */ /* 0x000fc60000000f00 */
[----:B------:R-:W-:Y:S01]  /*1100*/  IMAD R5, R4, R3, RZ ;  /* 0x0000000304057224 */ /* 0x000fe200078e02ff */
[----:B------:R-:W-:-:S03]  /*1110*/  IABS R4, R18 ;  /* 0x0000001200047213 */ /* 0x000fc60000000000 */
[----:B------:R-:W-:Y:S01]  /*1120*/  IMAD.HI.U32 R10, R15, R5, R14 ;  /* 0x000000050f0a7227 */ /* 0x000fe200078e000e */
[----:B------:R-:W-:-:S03]  /*1130*/  SHF.R.S32.HI R15, RZ, 0x1f, R17 ;  /* 0x0000001fff0f7819 */ /* 0x000fc60000011411 */
        /* <DEDUP_REMOVED lines=9> */
[----:B------:R-:W-:Y:S01]  /*11d0*/  LOP3.LUT R3, R18, R9, RZ, 0x3c, !PT ;  /* 0x0000000912037212 */ /* 0x000fe200078e3cff */
[----:B------:R-:W1:Y:S03]  /*11e0*/  LDC.64 R4, c[0x0][0x238] ;  /* 0x00008e00ff047b82 */ /* 0x000e660000000a00 */
[----:B------:R-:W-:-:S07]  /*11f0*/  ISETP.GE.AND P0, PT, R3, RZ, PT ;  /* 0x000000ff0300720c */ /* 0x000fce0003f06270 */
        /* <DEDUP_REMOVED lines=14> */
[----:B------:R-:W-:Y:S02]  /*12e0*/  IMAD R9, R10, UR5, R9 ;  /* 0x000000050a097c24 */ /* 0x000fe4000f8e0209 */
[C---:B------:R-:W-:Y:S02]  /*12f0*/  IMAD R8, R17.reuse, R101, R8 ;  /* 0x0000006511087224 */ /* 0x040fe400078e0208 */
[----:B------:R-:W-:-:S04]  /*1300*/  IMAD.WIDE.U32 R12, R17, R100, R12 ;  /* 0x00000064110c7225 */ /* 0x000fc800078e000c */
[----:B------:R-:W-:Y:S01]  /*1310*/  IMAD.WIDE.U32 R30, R0, R4, RZ ;  /* 0x00000004001e7225 */ /* 0x000fe200078e00ff */
[----:B------:R-:W-:-:S03]  /*1320*/  IADD3 R13, R13, R8, RZ ;  /* 0x000000080d0d7210 */ /* 0x000fc60007ffe0ff */
[----:B------:R-:W-:Y:S02]  /*1330*/  IMAD.IADD R22, R31, 0x1, R3 ;  /* 0x000000011f167824 */ /* 0x000fe400078e0203 */
[----:B------:R-:W-:-:S05]  /*1340*/  IMAD.WIDE.U32 R12, R10, UR4, R12 ;  /* 0x000000040a0c7c25 */ /* 0x000fca000f8e000c */
[----:B------:R-:W-:Y:S02]  /*1350*/  IADD3 R14, R13, R9, RZ ;  /* 0x000000090d0e7210 */ /* 0x000fe40007ffe0ff */
[----:B------:R-:W-:Y:S01]  /*1360*/  MOV R20, R12 ;  /* 0x0000000c00147202 */ /* 0x000fe20000000f00 */
[----:B------:R-:W-:Y:S06]  /*1370*/  BRA `(.L_x_7241) ;  /* 0x00000004003c7947 */ /* 0x000fec0003800000 */
.L_x_7240:
        /* <DEDUP_REMOVED lines=49> */
.L_x_7242:
[----:B------:R-:W-:Y:S01]  /*1690*/  MOV R22, R16 ;  /* 0x0000001000167202 */ /* 0x000fe20000000f00 */
[----:B------:R-:W-:Y:S01]  /*16a0*/  IMAD R8, R15, R100, RZ ;  /* 0x000000640f087224 */ /* 0x000fe200078e02ff */
[----:B------:R-:W-:Y:S02]  /*16b0*/  MOV R23, R9 ;  /* 0x0000000900177202 */ /* 0x000fe40000000f00 */
[----:B------:R-:W-:Y:S01]  /*16c0*/  @!P0 LOP3.LUT R12, RZ, R13, RZ, 0x33, !PT ;  /* 0x0000000dff0c8212 */ /* 0x000fe200078e33ff */
[-C--:B------:R-:W-:Y:S01]  /*16d0*/  IMAD R8, R101, R17.reuse, R8 ;  /* 0x0000001165087224 */ /* 0x080fe200078e0208 */
        /* <DEDUP_REMOVED lines=25> */
.L_x_7241:
[----:B------:R-:W-:Y:S01]  /*1870*/  ISETP.NE.AND P1, PT, R6, -0x1, PT ;  /* 0xffffffff0600780c */ /* 0x000fe20003f25270 */
[----:B------:R-:W1:Y:S01]  /*1880*/  S2UR UR4, SR_CgaCtaId ;  /* 0x00000000000479c3 */ /* 0x000e620000008800 */
[----:B------:R-:W-:Y:S01]  /*1890*/  SHF.R.S32.HI R11, RZ, 0x1f, R2 ;  /* 0x0000001fff0b7819 */ /* 0x000fe20000011402 */
[----:B------:R-:W-:Y:S01]  /*18a0*/  VIADD R179, R7, 0xffffffff ;  /* 0xffffffff07b37836 */ /* 0x000fe20000000000 */
[----:B------:R-:W-:Y:S01]  /*18b0*/  ULDC.64 UR6, c[0x0][0x258] ;  /* 0x0000960000067ab9 */ /* 0x000fe20000000a00 */
[----:B------:R-:W-:Y:S01]  /*18c0*/  IMAD.IADD R173, R133, 0x1, -R128 ;  /* 0x0000000185ad7824 */ /* 0x000fe200078e0a80 */
[----:B------:R-:W-:Y:S01]  /*18d0*/  LEA.HI R3, R11, R2, RZ, 0x3 ;  /* 0x000000020b037211 */ /* 0x000fe200078f18ff */
[----:B------:R-:W-:Y:S01]  /*18e0*/  ULDC.64 UR8, c[0x0][0x268] ;  /* 0x00009a0000087ab9 */ /* 0x000fe20000000a00 */
[----:B------:R-:W-:Y:S01]  /*18f0*/  UMOV UR5, 0x400 ;  /* 0x0000040000057882 */ /* 0x000fe20000000000 */
[----:B------:R-:W2:Y:S01]  /*1900*/  LDC.64 R120, c[0x0][0x250] ;  /* 0x00009400ff787b82 */ /* 0x000ea20000000a00 */
[----:B------:R-:W-:Y:S01]  /*1910*/  SHF.R.S32.HI R12, RZ, 0x3, R3 ;  /* 0x00000003ff0c7819 */ /* 0x000fe20000011403 */
[----:B------:R-:W-:Y:S01]  /*1920*/  BSSY B0, `(.L_x_7243) ;  /* 0x0000049000007945 */ /* 0x000fe20003800000 */
[----:B------:R-:W-:-:S02]  /*1930*/  LOP3.LUT R3, R3, 0xfffffff8, RZ, 0xc0, !PT ;  /* 0xfffffff803037812 */ /* 0x000fc400078ec0ff */
[----:B------:R-:W-:Y:S01]  /*1940*/  @!P1 SHF.R.S32.HI R13, RZ, 0x1f, R183 ;  /* 0x0000001fff0d9819 */ /* 0x000fe200000114b7 */
[----:B------:R-:W-:Y:S02]  /*1950*/  IMAD.SHL.U32 R24, R12, 0x40, RZ ;  /* 0x000000400c187824 */ /* 0x000fe400078e00ff */
[----:B------:R-:W3:Y:S01]  /*1960*/  @P1 LDC.64 R8, c[0x0][0x240] ;  /* 0x00009000ff081b82 */ /* 0x000ee20000000a00 */
[----:B------:R-:W-:Y:S02]  /*1970*/  IMAD.IADD R16, R2, 0x1, -R3 ;  /* 0x0000000102107824 */ /* 0x000fe400078e0a03 */
[----:B------:R-:W-:Y:S01]  /*1980*/  LOP3.LUT R24, R24, 0x1c0, RZ, 0xc0, !PT ;  /* 0x000001c018187812 */ /* 0x000fe200078ec0ff */
[----:B------:R-:W-:Y:S02]  /*1990*/  IMAD.SHL.U32 R3, R179, 0x80, RZ ;  /* 0x00000080b3037824 */ /* 0x000fe400078e00ff */
[----:B------:R-:W-:Y:S01]  /*19a0*/  IMAD.SHL.U32 R181, R16, 0x8, RZ ;  /* 0x0000000810b57824 */ /* 0x000fe200078e00ff */
[----:B------:R-:W-:Y:S01]  /*19b0*/  SHF.R.U32.HI R25, RZ, 0x3, R24 ;  /* 0x00000003ff197819 */ /* 0x000fe20000011618 */
[----:B------:R-:W4:Y:S01]  /*19c0*/  @!P1 LDC.64 R4, c[0x0][0x228] ;  /* 0x00008a00ff049b82 */ /* 0x000f220000000a00 */
[----:B------:R-:W-:Y:S01]  /*19d0*/  VIADD R23, R12, 0x10 ;  /* 0x000000100c177836 */ /* 0x000fe20000000000 */
[----:B-----5:R-:W-:Y:S01]  /*19e0*/  IADD3 R0, -R3, R124, RZ ;  /* 0x0000007c03007210 */ /* 0x020fe20007ffe1ff */
[----:B-1----:R-:W-:Y:S01]  /*19f0*/  ULEA UR4, UR4, UR5, 0x18 ;  /* 0x0000000504047291 */ /* 0x002fe2000f8ec03f */
[----:B------:R-:W-:-:S02]  /*1a00*/  LOP3.LUT R180, R24, 0x38, R181, 0xf8, !PT ;  /* 0x0000003818b47812 */ /* 0x000fc400078ef8b5 */
[----:B------:R-:W-:Y:S02]  /*1a10*/  IADD3 R30, P4, R181, R30, RZ ;  /* 0x0000001eb51e7210 */ /* 0x000fe40007f9e0ff */
[----:B------:R-:W-:Y:S02]  /*1a20*/  LOP3.LUT R180, R180, R25, RZ, 0x3c, !PT ;  /* 0x00000019b4b47212 */ /* 0x000fe400078e3cff */
[C---:B------:R-:W-:Y:S02]  /*1a30*/  ISETP.GE.AND P6, PT, R23.reuse, R173, PT ;  /* 0x000000ad1700720c */ /* 0x040fe40003fc6270 */
[CC--:B------:R-:W-:Y:S02]  /*1a40*/  ISETP.GE.AND P2, PT, R23.reuse, R0.reuse, PT ;  /* 0x000000001700720c */ /* 0x0c0fe40003f46270 */
[----:B------:R-:W-:Y:S01]  /*1a50*/  ISETP.GE.AND P0, PT, R23, R0, PT ;  /* 0x000000001700720c */ /* 0x000fe20003f06270 */
[----:B------:R-:W-:Y:S02]  /*1a60*/  IMAD R23, R21, UR8, RZ ;  /* 0x0000000815177c24 */ /* 0x000fe4000f8e02ff */
[----:B---3--:R-:W-:-:S04]  /*1a70*/  @P1 IMAD.WIDE.U32 R26, R6, R8, RZ ;  /* 0x00000008061a1225 */ /* 0x008fc800078e00ff */
[----:B------:R-:W-:Y:S01]  /*1a80*/  @P1 IMAD R6, R6, R9, R27 ;  /* 0x0000000906061224 */ /* 0x000fe200078e021b */
[----:B------:R-:W-:Y:S01]  /*1a90*/  LEA.HI R9, R11, R2, RZ, 0x6 ;  /* 0x000000020b097211 */ /* 0x000fe200078f30ff */
[----:B----4-:R-:W-:-:S04]  /*1aa0*/  @!P1 IMAD.WIDE.U32 R28, R183, R4, RZ ;  /* 0x00000004b71c9225 */ /* 0x010fc800078e00ff */
[----:B------:R-:W-:Y:S01]  /*1ab0*/  @!P1 IMAD R8, R13, R4, RZ ;  /* 0x000000040d089224 */ /* 0x000fe200078e02ff */
[----:B------:R-:W-:Y:S01]  /*1ac0*/  SHF.R.S32.HI R13, RZ, 0x1f, R12 ;  /* 0x0000001fff0d7819 */ /* 0x000fe2000001140c */
[----:B------:R-:W-:Y:S02]  /*1ad0*/  IMAD.SHL.U32 R9, R9, 0x8, RZ ;  /* 0x0000000809097824 */ /* 0x000fe400078e00ff */
[----:B------:R-:W-:Y:S01]  /*1ae0*/  @P1 IMAD.MOV.U32 R4, RZ, RZ, R26 ;  /* 0x000000ffff041224 */ /* 0x000fe200078e001a */
[----:B------:R-:W-:Y:S01]  /*1af0*/  @!P1 MOV R4, R28 ;  /* 0x0000001c00049202 */ /* 0x000fe20000000f00 */
[----:B------:R-:W-:Y:S01]  /*1b00*/  @!P1 IMAD R5, R183, R5, R8 ;  /* 0x00000005b7059224 */ /* 0x000fe200078e0208 */
[----:B------:R-:W-:Y:S01]  /*1b10*/  LOP3.LUT R180, R180, 0xfffffe00, R9, 0xf8, !PT ;  /* 0xfffffe00b4b47812 */ /* 0x000fe200078ef809 */
[----:B------:R-:W-:Y:S01]  /*1b20*/  IMAD.WIDE R24, R19, 0x40, R12 ;  /* 0x0000004013187825 */ /* 0x000fe200078e020c */
[----:B------:R-:W-:Y:S02]  /*1b30*/  SHF.R.S32.HI R9, RZ, 0x1f, R181 ;  /* 0x0000001fff097819 */ /* 0x000fe400000114b5 */
[----:B------:R-:W-:Y:S01]  /*1b40*/  SHF.R.S32.HI R19, RZ, 0x1f, R18 ;  /* 0x0000001fff137819 */ /* 0x000fe20000011412 */
[----:B------:R-:W-:Y:S01]  /*1b50*/  @!P1 IMAD.IADD R6, R29, 0x1, R5 ;  /* 0x000000011d069824 */ /* 0x000fe200078e0205 */
[----:B------:R-:W-:Y:S01]  /*1b60*/  IADD3 R32, P1, R181, R4, RZ ;  /* 0x00000004b5207210 */ /* 0x000fe20007f3e0ff */
[----:B------:R-:W-:Y:S01]  /*1b70*/  IMAD.X R31, R9, 0x1, R22, P4 ;  /* 0x00000001091f7824 */ /* 0x000fe200020e0616 */
[----:B------:R-:W1:Y:S01]  /*1b80*/  LDC.64 R4, c[0x0][0x3c8] ;  /* 0x0000f200ff047b82 */ /* 0x000e620000000a00 */
[----:B------:R-:W-:Y:S01]  /*1b90*/  IADD3 R26, P5, R181, R20, RZ ;  /* 0x00000014b51a7210 */ /* 0x000fe20007fbe0ff */
[----:B------:R-:W-:Y:S01]  /*1ba0*/  IMAD R29, R19, UR6, RZ ;  /* 0x00000006131d7c24 */ /* 0x000fe2000f8e02ff */
[C---:B------:R-:W-:Y:S01]  /*1bb0*/  IADD3 R126, P4, R12.reuse, R17, RZ ;  /* 0x000000110c7e7210 */ /* 0x040fe20007f9e0ff */
[C---:B------:R-:W-:Y:S01]  /*1bc0*/  IMAD.X R33, R9.reuse, 0x1, R6, P1 ;  /* 0x0000000109217824 */ /* 0x040fe200008e0606 */
[C---:B------:R-:W-:Y:S01]  /*1bd0*/  ISETP.GE.AND P1, PT, R12.reuse, R173, PT ;  /* 0x000000ad0c00720c */ /* 0x040fe20003f26270 */
[----:B------:R-:W-:Y:S01]  /*1be0*/  IMAD.X R27, R9, 0x1, R14, P5 ;  /* 0x00000001091b7824 */ /* 0x000fe200028e060e */
[----:B------:R-:W-:Y:S01]  /*1bf0*/  IADD3 R9, R12, 0x20, RZ ;  /* 0x000000200c097810 */ /* 0x000fe20007ffe0ff */
[----:B------:R-:W-:Y:S01]  /*1c00*/  IMAD R8, R18, UR7, R29 ;  /* 0x0000000712087c24 */ /* 0x000fe2000f8e021d */
[----:B------:R-:W-:Y:S01]  /*1c10*/  LEA R180, R180, UR4, 0x1 ;  /* 0x00000004b4b47c11 */ /* 0x000fe2000f8e08ff */
[----:B------:R-:W-:Y:S01]  /*1c20*/  IMAD.WIDE.U32 R28, R18, UR6, R32 ;  /* 0x00000006121c7c25 */ /* 0x000fe2000f8e0020 */
[----:B------:R-:W-:-:S03]  /*1c30*/  ISETP.GE.AND P5, PT, R9, R0, PT ;  /* 0x000000000900720c */ /* 0x000fc60003fa6270 */
[C---:B------:R-:W-:Y:S02]  /*1c40*/  IMAD R6, R10.reuse, UR9, R23 ;  /* 0x000000090a067c24 */ /* 0x040fe4000f8e0217 */
[----:B------:R-:W-:-:S04]  /*1c50*/  IMAD.WIDE.U32 R22, R10, UR8, R30 ;  /* 0x000000080a167c25 */ /* 0x000fc8000f8e001e */
[----:B------:R-:W-:Y:S01]  /*1c60*/  IMAD.X R21, R13, 0x1, R15, P4 ;  /* 0x000000010d157824 */ /* 0x000fe200020e060f */
[----:B------:R-:W-:Y:S01]  /*1c70*/  ISETP.GE.AND P4, PT, R9, R173, PT ;  /* 0x000000ad0900720c */ /* 0x000fe20003f86270 */
[----:B------:R-:W-:Y:S01]  /*1c80*/  IMAD.IADD R31, R29, 0x1, R8 ;  /* 0x000000011d1f7824 */ /* 0x000fe200078e0208 */
[----:B--2---:R-:W-:Y:S11]  /*1c90*/  @P1 BRA `(.L_x_7244) ;  /* 0x0000000000441947 */ /* 0x004ff60003800000 */
        /* <DEDUP_REMOVED lines=17> */
.L_x_7244:
[----:B------:R-:W-:Y:S05]  /*1db0*/  BSYNC B0 ;  /* 0x0000000000007941 */ /* 0x000fea0003800000 */
.L_x_7243:
        /* <DEDUP_REMOVED lines=8> */
[----:B---3--:R-:W-:Y:S01]  /*1e40*/  IADD3 R15, P6, R24, 0x10, RZ ;  /* 0x00000010180f7810 */ /* 0x008fe20007fde0ff */
        /* <DEDUP_REMOVED lines=15> */
.L_x_7246:
[----:B------:R-:W-:Y:S05]  /*1f40*/  BSYNC B0 ;  /* 0x0000000000007941 */ /* 0x000fea0003800000 */
.L_x_7245:
        /* <DEDUP_REMOVED lines=24> */
.L_x_7248:
[----:B------:R-:W-:Y:S05]  /*20d0*/  BSYNC B0 ;  /* 0x0000000000007941 */ /* 0x000fea0003800000 */
.L_x_7247:
        /* <DEDUP_REMOVED lines=8> */
[----:B------:R-:W-:-:S03]  /*2160*/  IMAD.MOV.U32 R24, RZ, RZ, R28 ;  /* 0x000000ffff187224 */ /* 0x000fc600078e001c */
[----:B---3--:R-:W-:Y:S01]  /*2170*/  IMAD.X R15, RZ, RZ, R25, P4 ;  /* 0x000000ffff0f7224 */ /* 0x008fe200020e0619 */
[----:B------:R-:W-:-:S03]  /*2180*/  MOV R25, R31 ;  /* 0x0000001f00197202 */ /* 0x000fc60000000f00 */
[----:B------:R-:W-:Y:S02]  /*2190*/  IMAD R15, R15, UR6, RZ ;  /* 0x000000060f0f7c24 */ /* 0x000fe4000f8e02ff */
        /* <DEDUP_REMOVED lines=10> */
.L_x_7250:
[----:B------:R-:W-:Y:S05]  /*2240*/  BSYNC B0 ;  /* 0x0000000000007941 */ /* 0x000fea0003800000 */
.L_x_7249:
        /* <DEDUP_REMOVED lines=12> */
[----:B---3--:R-:W-:-:S04]  /*2310*/  LEA R14, P6, R122, UR6, 0x1 ;  /* 0x000000067a0e7c11 */ /* 0x008fc8000f8c08ff */
[----:B------:R-:W-:-:S05]  /*2320*/  LEA.HI.X R15, R122, UR7, R123, 0x1, P6 ;  /* 0x000000077a0f7c11 */ /* 0x000fca000b0f0c7b */
[----:B------:R-:W-:Y:S01]  /*2330*/  @!PT LDS RZ, [RZ] ;  /* 0x00000000fffff984 */ /* 0x000fe20000000800 */
[----:B------:R-:W-:Y:S01]  /*2340*/  @!PT LDS RZ, [RZ] ;  /* 0x00000000fffff984 */ /* 0x000fe20000000800 */
[----:B------:R-:W-:Y:S01]  /*2350*/  @!PT LDS RZ, [RZ] ;  /* 0x00000000fffff984 */ /* 0x000fe20000000800 */
[----:B------:R3:W-:Y:S04]  /*2360*/  LDGSTS.E.BYPASS.LTC128B.128 [R180+0x2000], desc[UR12][R14.64] ;  /* 0x020000000eb47fae */ /* 0x0007e8000b901d4c */
.L_x_7252:
[----:B------:R-:W-:Y:S05]  /*2370*/  BSYNC B0 ;  /* 0x0000000000007941 */ /* 0x000fea0003800000 */
.L_x_7251:
[----:B------:R-:W-:Y:S01]  /*2380*/  BSSY B0, `(.L_x_7253) ;  /* 0x0000013000007945 */ /* 0x000fe20003800000 */
[----:B------:R-:W-:Y:S01]  /*2390*/  ISETP.GE.AND P6, PT, R9, R0, PT ;  /* 0x000000000900720c */ /* 0x000fe20003fc6270 */
[----:B---3--:R-:W-:Y:S01]  /*23a0*/  VIADD R15, R12, 0x40 ;  /* 0x000000400c0f7836 */ /* 0x008fe20000000000 */
        /* <DEDUP_REMOVED lines=16> */
.L_x_7254:
[----:B------:R-:W-:Y:S05]  /*24b0*/  BSYNC B0 ;  /* 0x0000000000007941 */ /* 0x000fea0003800000 */
.L_x_7253:
        /* <DEDUP_REMOVED lines=16> */
.L_x_7256:
[----:B------:R-:W-:Y:S05]  /*25c0*/  BSYNC B0 ;  /* 0x0000000000007941 */ /* 0x000fea0003800000 */
.L_x_7255:
        /* <DEDUP_REMOVED lines=18> */
.L_x_7258:
[----:B------:R-:W-:Y:S05]  /*26f0*/  BSYNC B0 ;  /* 0x0000000000007941 */ /* 0x000fea0003800000 */
.L_x_7257:
        /* <DEDUP_REMOVED lines=17> */
.L_x_7260:
[----:B------:R-:W-:Y:S05]  /*2810*/  BSYNC B0 ;  /* 0x0000000000007941 */ /* 0x000fea0003800000 */
.L_x_7259:
        /* <DEDUP_REMOVED lines=18> */
.L_x_7262:
[----:B------:R-:W-:Y:S05]  /*2940*/  BSYNC B0 ;  /* 0x0000000000007941 */ /* 0x000fea0003800000 */
.L_x_7261:
        /* <DEDUP_REMOVED lines=19> */
.L_x_7264:
[----:B------:R-:W-:Y:S05]  /*2a80*/  BSYNC B0 ;  /* 0x0000000000007941 */ /* 0x000fea0003800000 */
.L_x_7263:
        /* <DEDUP_REMOVED lines=16> */
.L_x_7266:
[----:B------:R-:W-:Y:S05]  /*2b90*/  BSYNC B0 ;  /* 0x0000000000007941 */ /* 0x000fea0003800000 */
.L_x_7265:
        /* <DEDUP_REMOVED lines=13> */
[C---:B------:R-:W-:Y:S02]  /*2c70*/  IMAD R129, R126.reuse, R121, R129 ;  /* 0x000000797e817224 */ /* 0x040fe400078e0281 */
[----:B------:R-:W-:Y:S01]  /*2c80*/  IMAD.WIDE.U32 R126, R126, R120, R24 ;  /* 0x000000787e7e7225 */ /* 0x000fe200078e0018 */
[----:B------:R-:W-:Y:S01]  /*2c90*/  LEA.HI.X R131, R20, R5, R8, 0x2, P4 ;  /* 0x0000000514837211 */ /* 0x000fe200020f1408 */
[----:B------:R-:W-:-:S04]  /*2ca0*/  DEPBAR.LE SB0, 0x0 ;  /* 0x000080000000791a */ /* 0x000fc80000000000 */
[----:B------:R1:W5:Y:S01]  /*2cb0*/  LDG.E R130, desc[UR12][R130.64] ;  /* 0x0000000c82827981 */ /* 0x000362000c1e1900 */
[----:B------:R-:W-:Y:S01]  /*2cc0*/  IMAD.IADD R129, R127, 0x1, R129 ;  /* 0x000000017f817824 */ /* 0x000fe200078e0281 */
[----:B------:R-:W-:Y:S01]  /*2cd0*/  BAR.SYNC.DEFER_BLOCKING 0x0 ;  /* 0x0000000000007b1d */ /* 0x000fe20000010000 */
[----:B------:R-:W-:Y:S01]  /*2ce0*/  LEA R194, P2, R126, UR6, 0x1 ;  /* 0x000000067ec27c11 */ /* 0x000fe2000f8408ff */
[----:B------:R-:W-:Y:S01]  /*2cf0*/  IMAD.IADD R4, R2, 0x1, -R19 ;  /* 0x0000000102047824 */ /* 0x000fe200078e0a13 */
[-C--:B------:R-:W-:Y:S02]  /*2d00*/  ISETP.GE.AND P4, PT, R17, R0.reuse, PT ;  /* 0x000000001100720c */ /* 0x080fe40003f86270 */
[----:B------:R-:W-:Y:S02]  /*2d10*/  LEA.HI.X R193, R126, UR7, R129, 0x1, P2 ;  /* 0x000000077ec17c11 */ /* 0x000fe400090f0c81 */
[----:B------:R-:W-:Y:S02]  /*2d20*/  ISETP.GE.AND P2, PT, R12, R0, PT ;  /* 0x000000000c00720c */ /* 0x000fe40003f46270 */
[----:B------:R-:W-:Y:S01]  /*2d30*/  SHF.R.S32.HI R5, RZ, 0x1f, R4 ;  /* 0x0000001fff057819 */ /* 0x000fe20000011404 */
[----:B------:R-:W1:Y:S01]  /*2d40*/  MUFU.RCP R103, UR5 ;  /* 0x0000000500677d08 */ /* 0x000e620008001000 */
[----:B------:R-:W-:Y:S02]  /*2d50*/  BSSY B0, `(.L_x_7267) ;  /* 0x000000f000007945 */ /* 0x000fe40003800000 */
[----:B------:R-:W-:-:S07]  /*2d60*/  LEA.HI R5, R5, R4, RZ, 0x3 ;  /* 0x0000000405057211 */ /* 0x000fce00078f18ff */
[----:B------:R1:W-:Y:S01]  /*2d70*/  @P2 STS.128 [R180+0x6000], RZ ;  /* 0x006000ffb4002388 */ /* 0x0003e20000000c00 */
        /* <DEDUP_REMOVED lines=12> */
.L_x_7268:
[----:B------:R-:W-:Y:S05]  /*2e40*/  BSYNC B0 ;  /* 0x0000000000007941 */ /* 0x000fea0003800000 */
.L_x_7267:
        /* <DEDUP_REMOVED lines=22> */
.L_x_7270:
[----:B------:R-:W-:Y:S05]  /*2fb0*/  BSYNC B0 ;  /* 0x0000000000007941 */ /* 0x000fea0003800000 */
.L_x_7269:
        /* <DEDUP_REMOVED lines=8> */
[----:B-1----:R-:W-:Y:S01]  /*3040*/  IMAD.SHL.U32 R131, R5, 0x40, RZ ;  /* 0x0000004005837824 */ /* 0x002fe200078e00ff */
[----:B------:R-:W-:Y:S01]  /*3050*/  LOP3.LUT R9, R0, 0x1c0, RZ, 0xc0, !PT ;  /* 0x000001c000097812 */ /* 0x000fe200078ec0ff */
[----:B------:R-:W-:Y:S01]  /*3060*/  BSSY B0, `(.L_x_7271) ;  /* 0x0000014000007945 */ /* 0x000fe20003800000 */
[----:B------:R-:W-:-:S02]  /*3070*/  LOP3.LUT R12, R12, R15, RZ, 0x3c, !PT ;  /* 0x0000000f0c0c7212 */ /* 0x000fc400078e3cff */
[----:B------:R-:W-:Y:S02]  /*3080*/  SHF.R.S32.HI R132, RZ, 0x5, R134 ;  /* 0x00000005ff847819 */ /* 0x000fe40000011486 */
[----:B------:R-:W-:Y:S01]  /*3090*/  LOP3.LUT R6, R9, 0x8, R6, 0xf8, !PT ;  /* 0x0000000809067812 */ /* 0x000fe200078ef806 */
[----:B------:R-:W-:Y:S01]  /*30a0*/  IMAD R171, R13, 0x200, R12 ;  /* 0x000002000dab7824 */ /* 0x000fe200078e020c */
[----:B------:R-:W-:Y:S02]  /*30b0*/  LOP3.LUT R131, R131, 0xfffffe00, RZ, 0xc0, !PT ;  /* 0xfffffe0083837812 */ /* 0x000fe400078ec0ff */
[----:B------:R-:W-:-:S03]  /*30c0*/  SHF.R.U32.HI R9, RZ, 0x3, R9 ;  /* 0x00000003ff097819 */ /* 0x000fc60000011609 */
[----:B------:R-:W-:Y:S01]  /*30d0*/  IMAD R5, R132, 0x400, R131 ;  /* 0x0000040084057824 */ /* 0x000fe200078e0283 */
[----:B------:R-:W-:Y:S01]  /*30e0*/  LOP3.LUT R6, R6, R9, RZ, 0x3c, !PT ;  /* 0x0000000906067212 */ /* 0x000fe200078e3cff */
[----:B--2---:R-:W-:Y:S05]  /*30f0*/  @P1 BRA `(.L_x_7272) ;  /* 0x0000000000281947 */ /* 0x004fea0003800000 */
        /* <DEDUP_REMOVED lines=10> */
.L_x_7272:
[----:B------:R-:W-:Y:S05]  /*31a0*/  BSYNC B0 ;  /* 0x0000000000007941 */ /* 0x000fea0003800000 */
.L_x_7271:
        /* <DEDUP_REMOVED lines=9> */
[----:B--2---:R-:W-:-:S05]  /*3240*/  IMAD.WIDE.U32 R8, R120, 0x60, R192 ;  /* 0x0000006078087825 */ /* 0x004fca00078e00c0 */
[----:B------:R-:W-:-:S05]  /*3250*/  IADD3 R9, R9, R0, RZ ;  /* 0x0000000009097210 */ /* 0x000fca0007ffe0ff */
[----:B------:R-:W-:Y:S01]  /*3260*/  @!PT LDS RZ, [RZ] ;  /* 0x00000000fffff984 */ /* 0x000fe20000000800 */
[----:B------:R-:W-:Y:S01]  /*3270*/  @!PT LDS RZ, [RZ] ;  /* 0x00000000fffff984 */ /* 0x000fe20000000800 */
[----:B------:R-:W-:Y:S01]  /*3280*/  @!PT LDS RZ, [RZ] ;  /* 0x00000000fffff984 */ /* 0x000fe20000000800 */
[----:B------:R2:W-:Y:S02]  /*3290*/  LDGSTS.E.BYPASS.LTC128B.128 [R180+0x7800], desc[UR12][R8.64] ;  /* 0x0780000008b47fae */ /* 0x0005e4000b901d4c */
.L_x_7274:
[----:B------:R-:W-:Y:S05]  /*32a0*/  BSYNC B0 ;  /* 0x0000000000007941 */ /* 0x000fea0003800000 */
.L_x_7273:
[----:B------:R1:W-:Y:S01]  /*32b0*/  @P5 STS.128 [R180+0x8000], RZ ;  /* 0x008000ffb4005388 */ /* 0x0003e20000000c00 */
[----:B------:R-:W-:Y:S04]  /*32c0*/  BSSY B0, `(.L_x_7275) ;  /* 0x000000c000007945 */ /* 0x000fe80003800000 */
        /* <DEDUP_REMOVED lines=11> */
.L_x_7276:
[----:B------:R-:W-:Y:S05]  /*3380*/  BSYNC B0 ;  /* 0x0000000000007941 */ /* 0x000fea0003800000 */
.L_x_7275:
        /* <DEDUP_REMOVED lines=15> */
.L_x_7278:
[----:B------:R-:W-:Y:S05]  /*3480*/  BSYNC B0 ;  /* 0x0000000000007941 */ /* 0x000fea0003800000 */
.L_x_7277:
        /* <DEDUP_REMOVED lines=15> */
.L_x_7280:
[----:B------:R-:W-:Y:S05]  /*3580*/  BSYNC B0 ;  /* 0x0000000000007941 */ /* 0x000fea0003800000 */
.L_x_7279:
        /* <DEDUP_REMOVED lines=23> */
.L_x_7282:
[----:B------:R-:W-:Y:S05]  /*3700*/  BSYNC B0 ;  /* 0x0000000000007941 */ /* 0x000fea0003800000 */
.L_x_7281:
[----:B------:R-:W-:Y:S01]  /*3710*/  LDSM.16.M88.4 R24, [R172] ;  /* 0x00000000ac18783b */ /* 0x000fe20000000200 */
[----:B------:R-:W-:Y:S01]  /*3720*/  LOP3.LUT P0, RZ, R16, 0x2, RZ, 0xc0, !PT ;  /* 0x0000000210ff7812 */ /* 0x000fe2000780c0ff */
[--C-:B------:R-:W-:Y:S01]  /*3730*/  IMAD R170, R4, 0x2, R172.reuse ;  /* 0x0000000204aa7824 */ /* 0x100fe200078e02ac */
[----:B------:R-:W-:Y:S01]  /*3740*/  ULDC UR10, c[0x0][0x39c] ;  /* 0x0000e700000a7ab9 */ /* 0x000fe20000000800 */
[----:B------:R-:W3:Y:S01]  /*3750*/  LDSM.16.M88.4 R112, [R171+0x2000] ;  /* 0x00200000ab70783b */ /* 0x000ee20000000200 */
[----:B------:R-:W-:Y:S01]  /*3760*/  SEL R0, R0, 0xfffffff0, !P0 ;  /* 0xfffffff000007807 */ /* 0x000fe20004000000 */
[C---:B------:R-:W-:Y:S01]  /*3770*/  VIADD R168, R171.reuse, 0x2040 ;  /* 0x00002040aba87836 */ /* 0x040fe20000000000 */
[----:B------:R-:W-:Y:S01]  /*3780*/  LOP3.LUT P0, RZ, R16, 0x4, RZ, 0xc0, !PT ;  /* 0x0000000410ff7812 */ /* 0x000fe2000780c0ff */
[----:B------:R-:W4:Y:S01]  /*3790*/  LDSM.16.M88.4 R72, [R171+0x2800] ;  /* 0x00280000ab48783b */ /* 0x000f220000000200 */
[----:B------:R-:W-:Y:S01]  /*37a0*/  VIADD R16, R171, 0x2000 ;  /* 0x00002000ab107836 */ /* 0x000fe20000000000 */
[----:B------:R-:W-:Y:S01]  /*37b0*/  LOP3.LUT R6, R6, R131, RZ, 0xfc, !PT ;  /* 0x0000008306067212 */ /* 0x000fe200078efcff */
[----:B------:R-:W-:Y:S01]  /*37c0*/  IMAD R165, R0, 0x2, R171 ;  /* 0x0000000200a57824 */ /* 0x000fe200078e02ab */
[----:B------:R-:W1:Y:S01]  /*37d0*/  LDSM.16.M88.4 R64, [R171+0x3000] ;  /* 0x00300000ab40783b */ /* 0x000e620000000200 */
[----:B------:R-:W-:-:S02]  /*37e0*/  IMAD R169, R5, 0x2, R172 ;  /* 0x0000000205a97824 */ /* 0x000fc400078e02ac */
[----:B------:R-:W-:Y:S01]  /*37f0*/  IMAD.SHL.U32 R186, R2, 0x2, RZ ;  /* 0x0000000202ba7824 */ /* 0x000fe200078e00ff */
[----:B------:R-:W1:Y:S01]  /*3800*/  LDSM.16.M88.4 R56, [R171+0x3800] ;  /* 0x00380000ab38783b */ /* 0x000e620000000200 */
[----:B------:R-:W-:-:S03]  /*3810*/  IMAD R167, R4, 0x2, R169 ;  /* 0x0000000204a77824 */ /* 0x000fc600078e02a9 */
[----:B------:R-:W1:Y:S01]  /*3820*/  LDSM.16.M88.4 R48, [R171+0x4000] ;  /* 0x00400000ab30783b */ /* 0x000e620000000200 */
[----:B------:R-:W-:Y:S01]  /*3830*/  @P0 VIADD R168, R16, 0xffffffc0 ;  /* 0xffffffc010a80836 */ /* 0x000fe20000000000 */
[----:B------:R-:W-:Y:S02]  /*3840*/  LOP3.LUT R186, R186, 0x6, RZ, 0xc0, !PT ;  /* 0x00000006baba7812 */ /* 0x000fe400078ec0ff */
[----:B------:R-:W1:Y:S01]  /*3850*/  LDSM.16.M88.4 R40, [R171+0x4800] ;  /* 0x00480000ab28783b */ /* 0x000e620000000200 */
[----:B------:R-:W-:Y:S02]  /*3860*/  IMAD R102, R0, 0x2, R168 ;  /* 0x0000000200667824 */ /* 0x000fe400078e02a8 */
[C---:B------:R-:W-:Y:S01]  /*3870*/  VIADD R161, R168.reuse, 0x800 ;  /* 0x00000800a8a17836 */ /* 0x040fe20000000000 */
[----:B------:R-:W1:Y:S01]  /*3880*/  LDSM.16.M88.4 R32, [R171+0x5000] ;  /* 0x00500000ab20783b */ /* 0x000e620000000200 */
[C---:B------:R-:W-:Y:S02]  /*3890*/  VIADD R160, R168.reuse, 0x1000 ;  /* 0x00001000a8a07836 */ /* 0x040fe40000000000 */
[C---:B------:R-:W-:Y:S01]  /*38a0*/  VIADD R159, R168.reuse, 0x1800 ;  /* 0x00001800a89f7836 */ /* 0x040fe20000000000 */
[----:B------:R-:W1:Y:S01]  /*38b0*/  LDSM.16.M88.4 R80, [R171+0x5800] ;  /* 0x00580000ab50783b */ /* 0x000e620000000200 */
[----:B------:R-:W-:-:S02]  /*38c0*/  VIADD R158, R168, 0x2000 ;  /* 0x00002000a89e7836 */ /* 0x000fc40000000000 */
[C---:B------:R-:W-:Y:S01]  /*38d0*/  VIADD R157, R168.reuse, 0x2800 ;  /* 0x00002800a89d7836 */ /* 0x040fe20000000000 */
[----:B------:R-:W-:Y:S01]  /*38e0*/  LDSM.16.M88.4 R104, [R170] ;  /* 0x00000000aa68783b */ /* 0x000fe20000000200 */
[----:B------:R-:W-:-:S03]  /*38f0*/  VIADD R156, R168, 0x3000 ;  /* 0x00003000a89c7836 */ /* 0x000fc60000000000 */
[----:B------:R-:W1:Y:S04]  /*3900*/  LDSM.16.M88.4 R84, [R165+0x4000] ;  /* 0x00400000a554783b */ /* 0x000e680000000200 */
[----:B--2---:R-:W2:Y:S01]  /*3910*/  LDSM.16.M88.4 R8, [R165+0x2000] ;  /* 0x00200000a508783b */ /* 0x004ea20000000200 */
[C---:B---3--:R-:W-:Y:S03]  /*3920*/  HMMA.16816.F32 R12, R24.reuse, R112, RZ ;  /* 0x00000070180c723c */ /* 0x048fe600000018ff */
[----:B------:R-:W3:Y:S03]  /*3930*/  LDSM.16.M88.4 R92, [R165+0x3000] ;  /* 0x00300000a55c783b */ /* 0x000ee60000000200 */
[C---:B----4-:R-:W-:Y:S01]  /*3940*/  HMMA.16816.F32 R76, R24.reuse, R72, RZ ;  /* 0x00000048184c723c */ /* 0x050fe200000018ff */
[----:B------:R-:W-:Y:S04]  /*3950*/  LDSM.16.M88.4 R96, [R165+0x2800] ;  /* 0x00280000a560783b */ /* 0x000fe80000000200 */
[----:B------:R-:W-:Y:S01]  /*3960*/  LDSM.16.M88.4 R88, [R165+0x3800] ;  /* 0x00380000a558783b */ /* 0x000fe20000000200 */
[C---:B-1----:R-:W-:Y:S03]  /*3970*/  HMMA.16816.F32 R68, R24.reuse, R64, RZ ;  /* 0x000000401844723c */ /* 0x042fe600000018ff */
[----:B------:R-:W-:Y:S03]  /*3980*/  LDSM.16.M88.4 R20, [R169] ;  /* 0x00000000a914783b */ /* 0x000fe60000000200 */
[C---:B------:R-:W-:Y:S01]  /*3990*/  HMMA.16816.F32 R60, R24.reuse, R56, RZ ;  /* 0x00000038183c723c */ /* 0x040fe200000018ff */
[----:B------:R-:W-:Y:S04]  /*39a0*/  LDSM.16.M88.4 R16, [R168] ;  /* 0x00000000a810783b */ /* 0x000fe80000000200 */
[----:B------:R-:W-:Y:S01]  /*39b0*/  LDSM.16.M88.4 R116, [R168+0x800] ;  /* 0x00080000a874783b */ /* 0x000fe20000000200 */
[C---:B------:R-:W-:Y:S03]  /*39c0*/  HMMA.16816.F32 R52, R24.reuse, R48, RZ ;  /* 0x000000301834723c */ /* 0x040fe600000018ff */
[----:B------:R-:W-:Y:S03]  /*39d0*/  LDSM.16.M88.4 R108, [R102] ;  /* 0x00000000666c783b */ /* 0x000fe60000000200 */
        /* <DEDUP_REMOVED lines=15> */
[----:B------:R-:W4:Y:S05]  /*3ad0*/  LDSM.16.M88.4 R84, [R168+0x1000] ;  /* 0x00100000a854783b */ /* 0x000f2a0000000200 */
[C---:B--2---:R-:W-:Y:S06]  /*3ae0*/  HMMA.16816.F32 R12, R104.reuse, R8, R12 ;  /* 0x00000008680c723c */ /* 0x044fec000000180c */
[C---:B------:R-:W-:Y:S01]  /*3af0*/  HMMA.16816.F32 R112, R104.reuse, R10, R112 ;  /* 0x0000000a6870723c */ /* 0x040fe20000001870 */
[----:B------:R-:W-:Y:S05]  /*3b00*/  LDSM.16.M88.4 R8, [R167] ;  /* 0x00000000a708783b */ /* 0x000fea0000000200 */
[C---:B---3--:R-:W-:Y:S06]  /*3b10*/  HMMA.16816.F32 R68, R104.reuse, R92, R68 ;  /* 0x0000005c6844723c */ /* 0x048fec0000001844 */
[C---:B------:R-:W-:Y:S01]  /*3b20*/  HMMA.16816.F32 R64, R104.reuse, R94, R64 ;  /* 0x0000005e6840723c */ /* 0x040fe20000001840 */
[----:B------:R-:W2:Y:S05]  /*3b30*/  LDSM.16.M88.4 R92, [R165+0x5800] ;  /* 0x00580000a55c783b */ /* 0x000eaa0000000200 */
[C---:B-1----:R-:W-:Y:S06]  /*3b40*/  HMMA.16816.F32 R44, R104.reuse, R80, R44 ;  /* 0x00000050682c723c */ /* 0x042fec000000182c */
[C---:B------:R-:W-:Y:S01]  /*3b50*/  HMMA.16816.F32 R40, R104.reuse, R82, R40 ;  /* 0x000000526828723c */ /* 0x040fe20000001828 */
[----:B------:R-:W1:Y:S05]  /*3b60*/  LDSM.16.M88.4 R80, [R168+0x1800] ;  /* 0x00180000a850783b */ /* 0x000e6a0000000200 */
[C---:B------:R-:W-:Y:S06]  /*3b70*/  HMMA.16816.F32 R76, R104.reuse, R96, R76 ;  /* 0x00000060684c723c */ /* 0x040fec000000184c */
[C---:B------:R-:W-:Y:S01]  /*3b80*/  HMMA.16816.F32 R72, R104.reuse, R98, R72 ;  /* 0x000000626848723c */ /* 0x040fe20000001848 */
[----:B------:R-:W3:Y:S05]  /*3b90*/  LDSM.16.M88.4 R96, [R165+0x5000] ;  /* 0x00500000a560783b */ /* 0x000eea0000000200 */
[----:B------:R-:W-:Y:S06]  /*3ba0*/  HMMA.16816.F32 R60, R104, R88, R60 ;  /* 0x00000058683c723c */ /* 0x000fec000000183c */
[----:B------:R-:W-:Y:S06]  /*3bb0*/  HMMA.16816.F32 R12, R20, R16, R12 ;  /* 0x00000010140c723c */ /* 0x000fec000000180c */
[----:B------:R-:W-:Y:S01]  /*3bc0*/  HMMA.16816.F32 R56, R104, R90, R56 ;  /* 0x0000005a6838723c */ /* 0x000fe20000001838 */
[----:B------:R-:W-:Y:S05]  /*3bd0*/  LDSM.16.M88.4 R88, [R168+0x2000] ;  /* 0x00200000a858783b */ /* 0x000fea0000000200 */
[C---:B------:R-:W-:Y:S01]  /*3be0*/  HMMA.16816.F32 R112, R20.reuse, R18, R112 ;  /* 0x000000121470723c */ /* 0x040fe20000001870 */
[----:B------:R-:W3:Y:S05]  /*3bf0*/  LDSM.16.M88.4 R16, [R102+0x800] ;  /* 0x000800006610783b */ /* 0x000eea0000000200 */
[C---:B----4-:R-:W-:Y:S06]  /*3c00*/  HMMA.16816.F32 R68, R20.reuse, R84, R68 ;  /* 0x000000541444723c */ /* 0x050fec0000001844 */
[C---:B------:R-:W-:Y:S01]  /*3c10*/  HMMA.16816.F32 R64, R20.reuse, R86, R64 ;  /* 0x000000561440723c */ /* 0x040fe20000001840 */
[----:B------:R-:W4:Y:S05]  /*3c20*/  LDSM.16.M88.4 R84, [R168+0x2800] ;  /* 0x00280000a854783b */ /* 0x000f2a0000000200 */
[C---:B------:R-:W-:Y:S06]  /*3c30*/  HMMA.16816.F32 R76, R20.reuse, R116, R76 ;  /* 0x00000074144c723c */ /* 0x040fec000000184c */
[----:B------:R-:W-:Y:S06]  /*3c40*/  HMMA.16816.F32 R72, R20, R118, R72 ;  /* 0x000000761448723c */ /* 0x000fec0000001848 */
[C---:B--2---:R-:W-:Y:S06]  /*3c50*/  HMMA.16816.F32 R28, R104.reuse, R92, R28 ;  /* 0x0000005c681c723c */ /* 0x044fec000000181c */
[----:B------:R-:W-:Y:S01]  /*3c60*/  HMMA.16816.F32 R24, R104, R94, R24 ;  /* 0x0000005e6818723c */ /* 0x000fe20000001818 */
[----:B------:R-:W2:Y:S05]  /*3c70*/  LDSM.16.M88.4 R92, [R102+0x1000] ;  /* 0x00100000665c783b */ /* 0x000eaa0000000200 */
[C---:B-1----:R-:W-:Y:S06]  /*3c80*/  HMMA.16816.F32 R60, R20.reuse, R80, R60 ;  /* 0x00000050143c723c */ /* 0x042fec000000183c */
[----:B------:R-:W-:Y:S01]  /*3c90*/  HMMA.16816.F32 R56, R20, R82, R56 ;  /* 0x000000521438723c */ /* 0x000fe20000001838 */
[----:B------:R-:W1:Y:S05]  /*3ca0*/  LDSM.16.M88.4 R80, [R168+0x3000] ;  /* 0x00300000a850783b */ /* 0x000e6a0000000200 */
[----:B------:R-:W-:Y:S06]  /*3cb0*/  HMMA.16816.F32 R112, R8, R110, R112 ;  /* 0x0000006e0870723c */ /* 0x000fec0000001870 */
[C---:B---3--:R-:W-:Y:S06]  /*3cc0*/  HMMA.16816.F32 R36, R104.reuse, R96, R36 ;  /* 0x000000606824723c */ /* 0x048fec0000001824 */
[----:B------:R-:W-:Y:S06]  /*3cd0*/  HMMA.16816.F32 R32, R104, R98, R32 ;  /* 0x000000626820723c */ /* 0x000fec0000001820 */
[C---:B------:R-:W-:Y:S06]  /*3ce0*/  HMMA.16816.F32 R76, R8.reuse, R16, R76 ;  /* 0x00000010084c723c */ /* 0x040fec000000184c */
[----:B------:R-:W-:Y:S01]  /*3cf0*/  HMMA.16816.F32 R72, R8, R18, R72 ;  /* 0x000000120848723c */ /* 0x000fe20000001848 */
[----:B------:R-:W3:Y:S01]  /*3d00*/  LDSM.16.M88.4 R16, [R168+0x3800] ;  /* 0x00380000a810783b */ /* 0x000ee20000000200 */
[----:B------:R-:W-:Y:S01]  /*3d10*/  FMUL.FTZ R105, R113, UR10 ;  /* 0x0000000a71697c20 */ /* 0x000fe20008410000 */
[----:B------:R-:W-:Y:S01]  /*3d20*/  FMUL.FTZ R99, R112, UR10 ;  /* 0x0000000a70637c20 */ /* 0x000fe20008410000 */
[----:B------:R-:W-:-:S02]  /*3d30*/  FMUL.FTZ R107, R114, UR10 ;  /* 0x0000000a726b7c20 */ /* 0x000fc40008410000 */
[C---:B----4-:R-:W-:Y:S02]  /*3d40*/  HMMA.16816.F32 R44, R20.reuse, R84, R44 ;  /* 0x00000054142c723c */ /* 0x050fe4000000182c */
[----:B------:R-:W-:Y:S04]  /*3d50*/  MUFU.TANH R105, R105 ;  /* 0x0000006900697308 */ /* 0x000fe80000002400 */
[----:B------:R-:W-:Y:S01]  /*3d60*/  HMMA.16816.F32 R40, R20, R86, R40 ;  /* 0x000000561428723c */ /* 0x000fe20000001828 */
[----:B------:R-:W4:Y:S03]  /*3d70*/  LDSM.16.M88.4 R84, [R102+0x2000] ;  /* 0x002000006654783b */ /* 0x000f260000000200 */
[----:B------:R-:W4:Y:S02]  /*3d80*/  MUFU.TANH R99, R99 ;  /* 0x0000006300637308 */ /* 0x000f240000002400 */
[----:B------:R-:W-:Y:S01]  /*3d90*/  HMMA.16816.F32 R12, R8, R108, R12 ;  /* 0x0000006c080c723c */ /* 0x000fe2000000180c */
[----:B------:R-:W-:Y:S01]  /*3da0*/  FMUL.FTZ R111, R78, UR10 ;  /* 0x0000000a4e6f7c20 */ /* 0x000fe20008410000 */
[----:B------:R-:W-:-:S04]  /*3db0*/  FMUL.FTZ R113, R79, UR10 ;  /* 0x0000000a4f717c20 */ /* 0x000fc80008410000 */
[C---:B------:R-:W-:Y:S01]  /*3dc0*/  HMMA.16816.F32 R52, R20.reuse, R88, R52 ;  /* 0x000000581434723c */ /* 0x040fe20000001834 */
[----:B------:R-:W-:Y:S01]  /*3dd0*/  FMUL.FTZ R109, R76, UR10 ;  /* 0x0000000a4c6d7c20 */ /* 0x000fe20008410000 */
[----:B------:R-:W4:Y:S04]  /*3de0*/  MUFU.TANH R107, R107 ;  /* 0x0000006b006b7308 */ /* 0x000f280000002400 */
[----:B------:R-:W-:Y:S01]  /*3df0*/  HMMA.16816.F32 R48, R20, R90, R48 ;  /* 0x0000005a1430723c */ /* 0x000fe20000001830 */
[----:B------:R-:W-:Y:S01]  /*3e00*/  FMUL.FTZ R89, R115, UR10 ;  /* 0x0000000a73597c20 */ /* 0x000fe20008410000 */
[----:B------:R-:W-:Y:S02]  /*3e10*/  FMUL.FTZ R115, R75, UR10 ;  /* 0x0000000a4b737c20 */ /* 0x000fe40008410000 */
[----:B------:R-:W-:Y:S02]  /*3e20*/  MUFU.TANH R109, R109 ;  /* 0x0000006d006d7308 */ /* 0x000fe40000002400 */
[----:B--2---:R-:W-:Y:S01]  /*3e30*/  HMMA.16816.F32 R68, R8, R92, R68 ;  /* 0x0000005c0844723c */ /* 0x004fe20000001844 */
[----:B------:R-:W-:-:S02]  /*3e40*/  FMUL.FTZ R91, R77, UR10 ;  /* 0x0000000a4d5b7c20 */ /* 0x000fc40008410000 */
[----:B------:R-:W2:Y:S03]  /*3e50*/  LDSM.16.M88.4 R76, [R102+0x1800] ;  /* 0x00180000664c783b */ /* 0x000ea60000000200 */
[C---:B-1----:R-:W-:Y:S01]  /*3e60*/  HMMA.16816.F32 R36, R20.reuse, R80, R36 ;  /* 0x000000501424723c */ /* 0x042fe20000001824 */
[----:B------:R-:W-:Y:S01]  /*3e70*/  FMUL.FTZ R93, R72, UR10 ;  /* 0x0000000a485d7c20 */ /* 0x000fe20008410000 */
[----:B------:R-:W-:Y:S01]  /*3e80*/  FMUL.FTZ R13, R13, UR10 ;  /* 0x0000000a0d0d7c20 */ /* 0x000fe20008410000 */
[----:B------:R-:W-:Y:S01]  /*3e90*/  FMUL.FTZ R15, R15, UR10 ;  /* 0x0000000a0f0f7c20 */ /* 0x000fe20008410000 */
[----:B------:R-:W-:Y:S01]  /*3ea0*/  FMUL.FTZ R12, R12, UR10 ;  /* 0x0000000a0c0c7c20 */ /* 0x000fe20008410000 */
[----:B------:R-:W-:Y:S01]  /*3eb0*/  MUFU.TANH R91, R91 ;  /* 0x0000005b005b7308 */ /* 0x000fe20000002400 */
[----:B------:R-:W-:Y:S01]  /*3ec0*/  HMMA.16816.F32 R32, R20, R82, R32 ;  /* 0x000000521420723c */ /* 0x000fe20000001820 */
[----:B------:R-:W-:Y:S01]  /*3ed0*/  FMUL.FTZ R81, R73, UR10 ;  /* 0x0000000a49517c20 */ /* 0x000fe20008410000 */
[----:B------:R-:W-:-:S04]  /*3ee0*/  FMUL.FTZ R14, R14, UR10 ;  /* 0x0000000a0e0e7c20 */ /* 0x000fc80008410000 */
[C---:B---3--:R-:W-:Y:S01]  /*3ef0*/  HMMA.16816.F32 R28, R20.reuse, R16, R28 ;  /* 0x00000010141c723c */ /* 0x048fe2000000181c */
[----:B------:R-:W-:Y:S01]  /*3f00*/  FMUL.FTZ R83, R74, UR10 ;  /* 0x0000000a4a537c20 */ /* 0x000fe20008410000 */
[----:B------:R-:W1:Y:S01]  /*3f10*/  MUFU.TANH R13, R13 ;  /* 0x0000000d000d7308 */ /* 0x000e620000002400 */
[----:B------:R-:W3:Y:S03]  /*3f20*/  LDSM.16.M88.4 R72, [R102+0x2800] ;  /* 0x002800006648783b */ /* 0x000ee60000000200 */
[----:B------:R-:W-:Y:S01]  /*3f30*/  HMMA.16816.F32 R24, R20, R18, R24 ;  /* 0x000000121418723c */ /* 0x000fe20000001818 */
[----:B------:R-:W1:Y:S01]  /*3f40*/  LDSM.16.M88.4 R16, [R102+0x3000] ;  /* 0x003000006610783b */ /* 0x000e620000000200 */
[----:B------:R-:W-:Y:S01]  /*3f50*/  FMUL.FTZ R70, R70, UR10 ;  /* 0x0000000a46467c20 */ /* 0x000fe20008410000 */
[----:B------:R-:W-:Y:S01]  /*3f60*/  FMUL.FTZ R68, R68, UR10 ;  /* 0x0000000a44447c20 */ /* 0x000fe20008410000 */
[----:B------:R-:W1:Y:S01]  /*3f70*/  MUFU.TANH R15, R15 ;  /* 0x0000000f000f7308 */ /* 0x000e620000002400 */
[----:B------:R-:W1:Y:S01]  /*3f80*/  LDSM.16.M88.4 R20, [R102+0x3800] ;  /* 0x003800006614783b */ /* 0x000e620000000200 */
[----:B----4-:R-:W-:Y:S01]  /*3f90*/  HMMA.16816.F32 R52, R8, R84, R52 ;  /* 0x000000540834723c */ /* 0x010fe20000001834 */
[----:B------:R-:W-:Y:S01]  /*3fa0*/  FMUL.FTZ R69, R69, UR10 ;  /* 0x0000000a45457c20 */ /* 0x000fe20008410000 */
[----:B------:R-:W-:Y:S01]  /*3fb0*/  FMUL.FTZ R71, R71, UR10 ;  /* 0x0000000a47477c20 */ /* 0x000fe20008410000 */
[----:B------:R-:W-:-:S04]  /*3fc0*/  DEPBAR.LE SB0, 0x0 ;  /* 0x000080000000791a */ /* 0x000fc80000000000 */
[----:B------:R-:W-:Y:S01]  /*3fd0*/  LOP3.LUT R85, R134, 0xffffffe0, RZ, 0xc0, !PT ;  /* 0xffffffe086557812 */ /* 0x000fe200078ec0ff */
[C---:B------:R-:W-:Y:S01]  /*3fe0*/  HMMA.16816.F32 R64, R8.reuse, R94, R64 ;  /* 0x0000005e0840723c */ /* 0x040fe20000001840 */
[----:B------:R4:W-:Y:S03]  /*3ff0*/  MUFU.TANH R97, R12 ;  /* 0x0000000c00617308 */ /* 0x0009e60000002400 */
[----:B------:R-:W-:Y:S01]  /*4000*/  IMAD.IADD R0, R2, 0x1, -R85 ;  /* 0x0000000102007824 */ /* 0x000fe200078e0a55 */
[----:B------:R-:W-:Y:S01]  /*4010*/  IADD3 R2, R3, R186, RZ ;  /* 0x000000ba03027210 */ /* 0x000fe20007ffe0ff */
[----:B--2---:R-:W-:Y:S03]  /*4020*/  HMMA.16816.F32 R56, R8, R78, R56 ;  /* 0x0000004e0838723c */ /* 0x004fe60000001838 */
[----:B------:R-:W2:Y:S01]  /*4030*/  MUFU.TANH R89, R89 ;  /* 0x0000005900597308 */ /* 0x000ea20000002400 */
[----:B------:R-:W-:-:S02]  /*4040*/  VIADD R80, R2, 0x11 ;  /* 0x0000001102507836 */ /* 0x000fc40000000000 */
[C---:B------:R-:W-:Y:S01]  /*4050*/  HMMA.16816.F32 R48, R8.reuse, R86, R48 ;  /* 0x000000560830723c */ /* 0x040fe20000001830 */
[C---:B------:R-:W-:Y:S02]  /*4060*/  VIADD R196, R2.reuse, 0x29 ;  /* 0x0000002902c47836 */ /* 0x040fe40000000000 */
[----:B------:R-:W-:Y:S02]  /*4070*/  VIADD R134, R2, 0x30 ;  /* 0x0000003002867836 */ /* 0x000fe40000000000 */
[----:B------:R-:W-:Y:S01]  /*4080*/  FMUL.FTZ R53, R53, UR10 ;  /* 0x0000000a35357c20 */ /* 0x000fe20008410000 */
[----:B------:R-:W2:Y:S01]  /*4090*/  MUFU.TANH R111, R111 ;  /* 0x0000006f006f7308 */ /* 0x000ea20000002400 */
[----:B------:R-:W-:Y:S01]  /*40a0*/  HMMA.16816.F32 R60, R8, R76, R60 ;  /* 0x0000004c083c723c */ /* 0x000fe2000000183c */
[----:B------:R-:W-:Y:S01]  /*40b0*/  FMUL.FTZ R55, R55, UR10 ;  /* 0x0000000a37377c20 */ /* 0x000fe20008410000 */
[----:B------:R-:W-:Y:S01]  /*40c0*/  FMUL.FTZ R52, R52, UR10 ;  /* 0x0000000a34347c20 */ /* 0x000fe20008410000 */
[----:B------:R-:W-:-:S03]  /*40d0*/  FMUL.FTZ R54, R54, UR10 ;  /* 0x0000000a36367c20 */ /* 0x000fc60008410000 */
[C---:B---3--:R-:W-:Y:S01]  /*40e0*/  HMMA.16816.F32 R44, R8.reuse, R72, R44 ;  /* 0x00000048082c723c */ /* 0x048fe2000000182c */
[----:B------:R3:W-:Y:S01]  /*40f0*/  MUFU.TANH R77, R70 ;  /* 0x00000046004d7308 */ /* 0x0007e20000002400 */
[----:B------:R-:W-:Y:S01]  /*4100*/  FMUL.FTZ R64, R64, UR10 ;  /* 0x0000000a40407c20 */ /* 0x000fe20008410000 */
[----:B------:R-:W-:Y:S01]  /*4110*/  FMUL.FTZ R65, R65, UR10 ;  /* 0x0000000a41417c20 */ /* 0x000fe20008410000 */
[----:B------:R-:W-:Y:S02]  /*4120*/  FMUL.FTZ R66, R66, UR10 ;  /* 0x0000000a42427c20 */ /* 0x000fe40008410000 */
[C---:B------:R-:W-:Y:S01]  /*4130*/  HMMA.16816.F32 R40, R8.reuse, R74, R40 ;  /* 0x0000004a0828723c */ /* 0x040fe20000001828 */
[----:B------:R-:W-:Y:S01]  /*4140*/  SHF.R.S32.HI R73, RZ, 0x1f, R0 ;  /* 0x0000001fff497819 */ /* 0x000fe20000011400 */
[----:B------:R-:W-:Y:S01]  /*4150*/  VIADD R72, R2, 0x19 ;  /* 0x0000001902487836 */ /* 0x000fe20000000000 */
[----:B------:R-:W2:Y:S01]  /*4160*/  MUFU.TANH R113, R113 ;  /* 0x0000007100717308 */ /* 0x000ea20000002400 */
[----:B------:R-:W-:Y:S01]  /*4170*/  FMUL.FTZ R59, R59, UR10 ;  /* 0x0000000a3b3b7c20 */ /* 0x000fe20008410000 */
[----:B------:R-:W-:Y:S01]  /*4180*/  LEA.HI R182, R73, R0, RZ, 0x2 ;  /* 0x0000000049b67211 */ /* 0x000fe200078f10ff */
[----:B-1----:R-:W-:Y:S01]  /*4190*/  HMMA.16816.F32 R36, R8, R16, R36 ;  /* 0x000000100824723c */ /* 0x002fe20000001824 */
[----:B------:R-:W-:-:S02]  /*41a0*/  IMAD R75, R132, 0x10, R128 ;  /* 0x00000010844b7824 */ /* 0x000fc400078e0280 */
[----:B----4-:R-:W-:Y:S01]  /*41b0*/  FMUL.FTZ R12, R49, UR10 ;  /* 0x0000000a310c7c20 */ /* 0x010fe20008410000 */
[----:B------:R-:W-:Y:S01]  /*41c0*/  SHF.R.S32.HI R182, RZ, 0x2, R182 ;  /* 0x00000002ffb67819 */ /* 0x000fe200000114b6 */
[C---:B------:R-:W-:Y:S01]  /*41d0*/  VIADD R74, R2.reuse, 0x18 ;  /* 0x00000018024a7836 */ /* 0x040fe20000000000 */
[----:B------:R-:W-:Y:S01]  /*41e0*/  MUFU.TANH R79, R64 ;  /* 0x00000040004f7308 */ /* 0x000fe20000002400 */
[----:B---3--:R-:W-:Y:S01]  /*41f0*/  VIADD R70, R2, 0x8 ;  /* 0x0000000802467836 */ /* 0x008fe20000000000 */
[----:B------:R-:W-:Y:S01]  /*4200*/  IADD3 R0, R75, 0x1, R182 ;  /* 0x000000014b007810 */ /* 0x000fe20007ffe0b6 */
[----:B------:R-:W-:Y:S01]  /*4210*/  FMUL.FTZ R17, R67, UR10 ;  /* 0x0000000a43117c20 */ /* 0x000fe20008410000 */
[----:B------:R-:W-:Y:S01]  /*4220*/  FMUL.FTZ R16, R57, UR10 ;  /* 0x0000000a39107c20 */ /* 0x000fe20008410000 */
[----:B------:R-:W-:Y:S01]  /*4230*/  HMMA.16816.F32 R32, R8, R18, R32 ;  /* 0x000000120820723c */ /* 0x000fe20000001820 */
[----:B------:R-:W-:Y:S01]  /*4240*/  IADD3 R0, R124, R0, -R133 ;  /* 0x000000007c007210 */ /* 0x000fe20007ffe885 */
[----:B------:R-:W-:Y:S01]  /*4250*/  FMUL.FTZ R57, R58, UR10 ;  /* 0x0000000a3a397c20 */ /* 0x000fe20008410000 */
[----:B------:R1:W-:Y:S01]  /*4260*/  MUFU.TANH R49, R16 ;  /* 0x0000001000317308 */ /* 0x0003e20000002400 */
[----:B------:R-:W-:Y:S01]  /*4270*/  FMUL.FTZ R61, R61, UR10 ;  /* 0x0000000a3d3d7c20 */ /* 0x000fe20008410000 */
[----:B------:R-:W-:Y:S01]  /*4280*/  FMUL.FTZ R48, R48, UR10 ;  /* 0x0000000a30307c20 */ /* 0x000fe20008410000 */
[----:B------:R-:W-:-:S02]  /*4290*/  IMAD.IADD R67, R0, 0x1, R125 ;  /* 0x0000000100437824 */ /* 0x000fc400078e027d */
[----:B-----5:R-:W-:Y:S01]  /*42a0*/  FMUL.FTZ R0, R130, R103 ;  /* 0x0000006782007220 */ /* 0x020fe20000410000 */
[C---:B------:R-:W-:Y:S01]  /*42b0*/  HMMA.16816.F32 R28, R8.reuse, R20, R28 ;  /* 0x00000014081c723c */ /* 0x040fe2000000181c */
[----:B------:R-:W-:Y:S02]  /*42c0*/  VIADD R18, R2, 0x10 ;  /* 0x0000001002127836 */ /* 0x000fe40000000000 */
[----:B------:R-:W-:Y:S01]  /*42d0*/  FMUL.FTZ R19, R60, UR10 ;  /* 0x0000000a3c137c20 */ /* 0x000fe20008410000 */
[C---:B------:R-:W-:Y:S01]  /*42e0*/  VIMNMX R125, R67.reuse, R124, PT ;  /* 0x0000007c437d7248 */ /* 0x040fe20003fe0100 */
[----:B------:R3:W-:Y:S01]  /*42f0*/  MUFU.TANH R95, R68 ;  /* 0x00000044005f7308 */ /* 0x0007e20000002400 */
[----:B------:R-:W-:Y:S01]  /*4300*/  VIADDMNMX R124, R67, 0x8, R124, PT ;  /* 0x00000008437c7846 */ /* 0x000fe2000380017c */
[----:B------:R-:W-:Y:S01]  /*4310*/  HMMA.16816.F32 R24, R8, R22, R24 ;  /* 0x000000160818723c */ /* 0x000fe20000001818 */
[----:B------:R-:W-:Y:S01]  /*4320*/  ISETP.GE.AND P5, PT, R70, R125, PT ;  /* 0x0000007d4600720c */ /* 0x000fe20003fa6270 */
[----:B------:R-:W-:Y:S01]  /*4330*/  VIADD R60, R2, 0x20 ;  /* 0x00000020023c7836 */ /* 0x000fe20000000000 */
[----:B------:R-:W-:Y:S01]  /*4340*/  ISETP.GE.AND P0, PT, R70, R124, PT ;  /* 0x0000007c4600720c */ /* 0x000fe20003f06270 */
[----:B------:R-:W-:Y:S01]  /*4350*/  FMUL.FTZ R21, R63, UR10 ;  /* 0x0000000a3f157c20 */ /* 0x000fe20008410000 */
[----:B------:R-:W-:Y:S01]  /*4360*/  I2FP.F32.S32 R70, R70 ;  /* 0x0000004600467245 */ /* 0x000fe20000201400 */
[----:B-1----:R-:W-:-:S02]  /*4370*/  VIADD R16, R2, 0x1 ;  /* 0x0000000102107836 */ /* 0x002fc40000000000 */
[----:B------:R-:W-:Y:S01]  /*4380*/  FMUL.FTZ R10, R40, UR10 ;  /* 0x0000000a280a7c20 */ /* 0x000fe20008410000 */
[----:B------:R-:W1:Y:S01]  /*4390*/  MUFU.TANH R93, R93 ;  /* 0x0000005d005d7308 */ /* 0x000e620000002400 */
[----:B------:R-:W-:Y:S01]  /*43a0*/  FMUL.FTZ R8, R36, UR10 ;  /* 0x0000000a24087c20 */ /* 0x000fe20008410000 */
[-C--:B------:R-:W-:Y:S01]  /*43b0*/  FFMA.FTZ R40, R0, R70.reuse, R99 ;  /* 0x0000004600287223 */ /* 0x080fe20000010063 */
[-C--:B------:R-:W-:Y:S01]  /*43c0*/  ISETP.GE.AND P6, PT, R16, R125.reuse, PT ;  /* 0x0000007d1000720c */ /* 0x080fe20003fc6270 */
[----:B------:R-:W-:Y:S01]  /*43d0*/  FFMA.FTZ R70, R0, R70, R107 ;  /* 0x0000004600467223 */ /* 0x000fe2000001006b */
[----:B------:R-:W-:Y:S01]  /*43e0*/  ISETP.GE.AND P4, PT, R16, R124, PT ;  /* 0x0000007c1000720c */ /* 0x000fe20003f86270 */
[----:B------:R-:W-:Y:S01]  /*43f0*/  FMUL.FTZ R11, R62, UR10 ;  /* 0x0000000a3e0b7c20 */ /* 0x000fe20008410000 */
[----:B------:R-:W-:Y:S01]  /*4400*/  I2FP.F32.S32 R16, R16 ;  /* 0x0000001000107245 */ /* 0x000fe20000201400 */
[----:B---3--:R-:W-:Y:S01]  /*4410*/  VIADD R68, R2, 0x9 ;  /* 0x0000000902447836 */ /* 0x008fe20000000000 */
[----:B------:R-:W-:Y:S01]  /*4420*/  FSEL R40, R40, -INF , !P5 ;  /* 0xff80000028287808 */ /* 0x000fe20006800000 */
[----:B------:R-:W-:Y:S01]  /*4430*/  MUFU.TANH R81, R81 ;  /* 0x0000005100517308 */ /* 0x000fe20000002400 */
[----:B------:R-:W-:Y:S01]  /*4440*/  FSEL R70, R70, -INF , !P0 ;  /* 0xff80000046467808 */ /* 0x000fe20004000000 */
[CC--:B------:R-:W-:Y:S01]  /*4450*/  FFMA.FTZ R64, R0.reuse, R16.reuse, R13 ;  /* 0x0000001000407223 */ /* 0x0c0fe2000001000d */
[----:B------:R-:W-:Y:S01]  /*4460*/  FFMA.FTZ R15, R0, R16, R15 ;  /* 0x00000010000f7223 */ /* 0x000fe2000001000f */
[-C--:B------:R-:W-:Y:S01]  /*4470*/  ISETP.GE.AND P1, PT, R68, R125.reuse, PT ;  /* 0x0000007d4400720c */ /* 0x080fe20003f26270 */
[----:B------:R-:W-:Y:S01]  /*4480*/  VIADD R16, R2, 0x21 ;  /* 0x0000002102107836 */ /* 0x000fe20000000000 */
[-C--:B------:R-:W-:Y:S01]  /*4490*/  ISETP.GE.AND P2, PT, R68, R124.reuse, PT ;  /* 0x0000007c4400720c */ /* 0x080fe20003f46270 */
[----:B------:R-:W-:Y:S01]  /*44a0*/  FMUL.FTZ R23, R56, UR10 ;  /* 0x0000000a38177c20 */ /* 0x000fe20008410000 */
[----:B------:R-:W-:Y:S01]  /*44b0*/  FSEL R64, R64, -INF , !P6 ;  /* 0xff80000040407808 */ /* 0x000fe20007000000 */
[----:B------:R-:W3:Y:S01]  /*44c0*/  MUFU.TANH R83, R83 ;  /* 0x0000005300537308 */ /* 0x000ee20000002400 */
[----:B------:R-:W-:Y:S01]  /*44d0*/  FSEL R78, R15, -INF , !P4 ;  /* 0xff8000000f4e7808 */ /* 0x000fe20006000000 */
[----:B------:R-:W-:Y:S01]  /*44e0*/  FMUL.FTZ R50, R50, UR10 ;  /* 0x0000000a32327c20 */ /* 0x000fe20008410000 */
[CC--:B------:R-:W-:Y:S01]  /*44f0*/  ISETP.GE.AND P6, PT, R18.reuse, R125.reuse, PT ;  /* 0x0000007d1200720c */ /* 0x0c0fe20003fc6270 */
[----:B------:R-:W-:Y:S01]  /*4500*/  FMUL.FTZ R51, R51, UR10 ;  /* 0x0000000a33337c20 */ /* 0x000fe20008410000 */
[-C--:B------:R-:W-:Y:S01]  /*4510*/  ISETP.GE.AND P4, PT, R18, R124.reuse, PT ;  /* 0x0000007c1200720c */ /* 0x080fe20003f86270 */
[----:B------:R-:W-:Y:S01]  /*4520*/  FMUL.FTZ R44, R44, UR10 ;  /* 0x0000000a2c2c7c20 */ /* 0x000fe20008410000 */
[CC--:B------:R-:W-:Y:S01]  /*4530*/  ISETP.GE.AND P5, PT, R80.reuse, R125.reuse, PT ;  /* 0x0000007d5000720c */ /* 0x0c0fe20003fa6270 */
[----:B------:R-:W4:Y:S01]  /*4540*/  MUFU.TANH R115, R115 ;  /* 0x0000007300737308 */ /* 0x000f220000002400 */
[----:B------:R-:W-:Y:S01]  /*4550*/  ISETP.GE.AND P0, PT, R80, R124, PT ;  /* 0x0000007c5000720c */ /* 0x000fe20003f06270 */
[----:B------:R-:W-:Y:S01]  /*4560*/  FMUL.FTZ R46, R46, UR10 ;  /* 0x0000000a2e2e7c20 */ /* 0x000fe20008410000 */
[----:B------:R-:W-:Y:S01]  /*4570*/  I2FP.F32.S32 R68, R68 ;  /* 0x0000004400447245 */ /* 0x000fe20000201400 */
[----:B------:R-:W-:Y:S01]  /*4580*/  FMUL.FTZ R45, R45, UR10 ;  /* 0x0000000a2d2d7c20 */ /* 0x000fe20008410000 */
[----:B------:R-:W-:Y:S01]  /*4590*/  I2FP.F32.S32 R18, R18 ;  /* 0x0000001200127245 */ /* 0x000fe20000201400 */
[----:B------:R-:W-:Y:S01]  /*45a0*/  FMUL.FTZ R47, R47, UR10 ;  /* 0x0000000a2f2f7c20 */ /* 0x000fe20008410000 */
[----:B------:R-:W-:Y:S01]  /*45b0*/  I2FP.F32.S32 R80, R80 ;  /* 0x0000005000507245 */ /* 0x000fe20000201400 */
[CC--:B------:R-:W-:Y:S01]  /*45c0*/  FFMA.FTZ R36, R0.reuse, R68.reuse, R105 ;  /* 0x0000004400247223 */ /* 0x0c0fe20000010069 */
[C---:B--2---:R-:W-:Y:S01]  /*45d0*/  FFMA.FTZ R68, R0.reuse, R68, R89 ;  /* 0x0000004400447223 */ /* 0x044fe20000010059 */
[CC--:B------:R-:W-:Y:S01]  /*45e0*/  FFMA.FTZ R86, R0.reuse, R18.reuse, R109 ;  /* 0x0000001200567223 */ /* 0x0c0fe2000001006d */
[C---:B------:R-:W-:Y:S01]  /*45f0*/  FFMA.FTZ R18, R0.reuse, R18, R111 ;  /* 0x0000001200127223 */ /* 0x040fe2000001006f */
[CC--:B------:R-:W-:Y:S01]  /*4600*/  FFMA.FTZ R84, R0.reuse, R80.reuse, R91 ;  /* 0x0000005000547223 */ /* 0x0c0fe2000001005b */
[----:B------:R-:W-:Y:S01]  /*4610*/  FFMA.FTZ R80, R0, R80, R113 ;  /* 0x0000005000507223 */ /* 0x000fe20000010071 */
[----:B------:R-:W2:Y:S01]  /*4620*/  MUFU.TANH R69, R69 ;  /* 0x0000004500457308 */ /* 0x000ea20000002400 */
[----:B------:R-:W-:Y:S01]  /*4630*/  FSEL R36, R36, -INF , !P1 ;  /* 0xff80000024247808 */ /* 0x000fe20004800000 */
[----:B------:R-:W-:Y:S01]  /*4640*/  FMUL.FTZ R41, R41, UR10 ;  /* 0x0000000a29297c20 */ /* 0x000fe20008410000 */
[----:B------:R-:W-:Y:S01]  /*4650*/  FSEL R68, R68, -INF , !P2 ;  /* 0xff80000044447808 */ /* 0x000fe20005000000 */
[----:B------:R-:W-:Y:S01]  /*4660*/  FMUL.FTZ R43, R43, UR10 ;  /* 0x0000000a2b2b7c20 */ /* 0x000fe20008410000 */
[----:B------:R-:W-:Y:S01]  /*4670*/  FSEL R86, R86, -INF , !P6 ;  /* 0xff80000056567808 */ /* 0x000fe20007000000 */
[----:B------:R-:W-:Y:S01]  /*4680*/  FMUL.FTZ R42, R42, UR10 ;  /* 0x0000000a2a2a7c20 */ /* 0x000fe20008410000 */
[----:B------:R-:W-:Y:S01]  /*4690*/  FSEL R18, R18, -INF , !P4 ;  /* 0xff80000012127808 */ /* 0x000fe20006000000 */
        /* <DEDUP_REMOVED lines=8> */
[----:B------:R-:W2:Y:S01]  /*4720*/  MUFU.TANH R65, R65 ;  /* 0x0000004100417308 */ /* 0x000ea20000002400 */
[-C--:B------:R-:W-:Y:S01]  /*4730*/  ISETP.GE.AND P6, PT, R72, R125.reuse, PT ;  /* 0x0000007d4800720c */ /* 0x080fe20003fc6270 */
[----:B------:R-:W-:Y:S01]  /*4740*/  FMUL.FTZ R32, R32, UR10 ;  /* 0x0000000a20207c20 */ /* 0x000fe20008410000 */
[-C--:B------:R-:W-:Y:S01]  /*4750*/  ISETP.GE.AND P4, PT, R72, R124.reuse, PT ;  /* 0x0000007c4800720c */ /* 0x080fe20003f86270 */
[----:B------:R-:W-:Y:S01]  /*4760*/  FMUL.FTZ R34, R34, UR10 ;  /* 0x0000000a22227c20 */ /* 0x000fe20008410000 */
[CC--:B------:R-:W-:Y:S01]  /*4770*/  ISETP.GE.AND P5, PT, R60.reuse, R125.reuse, PT ;  /* 0x0000007d3c00720c */ /* 0x0c0fe20003fa6270 */
[----:B------:R-:W-:Y:S01]  /*4780*/  FMUL.FTZ R33, R33, UR10 ;  /* 0x0000000a21217c20 */ /* 0x000fe20008410000 */
[----:B------:R-:W-:Y:S01]  /*4790*/  ISETP.GE.AND P0, PT, R60, R124, PT ;  /* 0x0000007c3c00720c */ /* 0x000fe20003f06270 */
[----:B------:R-:W2:Y:S01]  /*47a0*/  MUFU.TANH R73, R66 ;  /* 0x0000004200497308 */ /* 0x000ea20000002400 */
[----:B------:R-:W-:Y:S01]  /*47b0*/  I2FP.F32.S32 R74, R74 ;  /* 0x0000004a004a7245 */ /* 0x000fe20000201400 */
[----:B------:R-:W-:Y:S01]  /*47c0*/  FMUL.FTZ R35, R35, UR10 ;  /* 0x0000000a23237c20 */ /* 0x000fe20008410000 */
[----:B------:R-:W-:Y:S01]  /*47d0*/  I2FP.F32.S32 R72, R72 ;  /* 0x0000004800487245 */ /* 0x000fe20000201400 */
[----:B------:R-:W-:Y:S01]  /*47e0*/  FMUL.FTZ R28, R28, UR10 ;  /* 0x0000000a1c1c7c20 */ /* 0x000fe20008410000 */
[----:B------:R-:W-:Y:S01]  /*47f0*/  I2FP.F32.S32 R60, R60 ;  /* 0x0000003c003c7245 */ /* 0x000fe20000201400 */
[CC--:B-1----:R-:W-:Y:S01]  /*4800*/  FFMA.FTZ R82, R0.reuse, R74.reuse, R93 ;  /* 0x0000004a00527223 */ /* 0x0c2fe2000001005d */
[C---:B---3--:R-:W-:Y:S01]  /*4810*/  FFMA.FTZ R74, R0.reuse, R74, R83 ;  /* 0x0000004a004a7223 */ /* 0x048fe20000010053 */
[----:B------:R-:W1:Y:S01]  /*4820*/  MUFU.TANH R17, R17 ;  /* 0x0000001100117308 */ /* 0x000e620000002400 */
[C---:B------:R-:W-:Y:S01]  /*4830*/  FFMA.FTZ R76, R0.reuse, R72, R81 ;  /* 0x00000048004c7223 */ /* 0x040fe20000010051 */
[C---:B------:R-:W-:Y:S01]  /*4840*/  FFMA.FTZ R62, R0.reuse, R60, R95 ;  /* 0x0000003c003e7223 */ /* 0x040fe2000001005f */
[C---:B----4-:R-:W-:Y:S01]  /*4850*/  FFMA.FTZ R72, R0.reuse, R72, R115 ;  /* 0x0000004800487223 */ /* 0x050fe20000010073 */
[----:B------:R-:W-:Y:S01]  /*4860*/  FFMA.FTZ R60, R0, R60, R77 ;  /* 0x0000003c003c7223 */ /* 0x000fe2000001004d */
[----:B------:R-:W-:Y:S01]  /*4870*/  IADD3 R56, R2, 0x28, RZ ;  /* 0x0000002802387810 */ /* 0x000fe20007ffe0ff */
[----:B------:R-:W-:Y:S01]  /*4880*/  FMUL.FTZ R24, R24, UR10 ;  /* 0x0000000a18187c20 */ /* 0x000fe20008410000 */
[----:B------:R-:W-:Y:S01]  /*4890*/  FSEL R82, R82, -INF , !P1 ;  /* 0xff80000052527808 */ /* 0x000fe20004800000 */
[----:B------:R3:W-:Y:S01]  /*48a0*/  MUFU.TANH R63, R12 ;  /* 0x0000000c003f7308 */ /* 0x0007e20000002400 */
        /* <DEDUP_REMOVED lines=8> */
[----:B------:R-:W-:Y:S01]  /*4930*/  FSEL R60, R60, -INF , !P0 ;  /* 0xff8000003c3c7808 */ /* 0x000fe20004000000 */
[----:B------:R-:W-:Y:S01]  /*4940*/  FMUL.FTZ R26, R26, UR10 ;  /* 0x0000000a1a1a7c20 */ /* 0x000fe20008410000 */
[CC--:B------:R-:W-:Y:S01]  /*4950*/  ISETP.GE.AND P1, PT, R16.reuse, R125.reuse, PT ;  /* 0x0000007d1000720c */ /* 0x0c0fe20003f26270 */
[----:B------:R-:W-:Y:S01]  /*4960*/  FMUL.FTZ R25, R25, UR10 ;  /* 0x0000000a19197c20 */ /* 0x000fe20008410000 */
[----:B------:R-:W-:Y:S01]  /*4970*/  ISETP.GE.AND P2, PT, R16, R124, PT ;  /* 0x0000007c1000720c */ /* 0x000fe20003f46270 */
[----:B------:R-:W-:Y:S01]  /*4980*/  FMUL.FTZ R27, R27, UR10 ;  /* 0x0000000a1b1b7c20 */ /* 0x000fe20008410000 */
[-C--:B------:R-:W-:Y:S01]  /*4990*/  ISETP.GE.AND P6, PT, R56, R125.reuse, PT ;  /* 0x0000007d3800720c */ /* 0x080fe20003fc6270 */
[----:B------:R-:W4:Y:S01]  /*49a0*/  MUFU.TANH R11, R11 ;  /* 0x0000000b000b7308 */ /* 0x000f220000002400 */
[----:B---3--:R-:W-:Y:S01]  /*49b0*/  I2FP.F32.S32 R12, R16 ;  /* 0x00000010000c7245 */ /* 0x008fe20000201400 */
[----:B------:R-:W-:Y:S01]  /*49c0*/  VIADD R16, R2, 0x31 ;  /* 0x0000003102107836 */ /* 0x000fe20000000000 */
[----:B------:R-:W-:Y:S01]  /*49d0*/  ISETP.GE.AND P4, PT, R56, R124, PT ;  /* 0x0000007c3800720c */ /* 0x000fe20003f86270 */
[----:B------:R-:W-:Y:S01]  /*49e0*/  VIADD R103, R168, 0x3800 ;  /* 0x00003800a8677836 */ /* 0x000fe20000000000 */
[----:B------:R-:W-:Y:S01]  /*49f0*/  ISETP.GE.AND P5, PT, R196, R125, PT ;  /* 0x0000007dc400720c */ /* 0x000fe20003fa6270 */
[CC--:B--2---:R-:W-:Y:S01]  /*4a00*/  FFMA.FTZ R202, R0.reuse, R12.reuse, R69 ;  /* 0x0000000c00ca7223 */ /* 0x0c4fe20000010045 */
[----:B------:R-:W-:Y:S01]  /*4a10*/  FFMA.FTZ R71, R0, R12, R71 ;  /* 0x0000000c00477223 */ /* 0x000fe20000010047 */
[----:B------:R-:W-:Y:S01]  /*4a20*/  ISETP.GE.AND P0, PT, R196, R124, PT ;  /* 0x0000007cc400720c */ /* 0x000fe20003f06270 */
[----:B------:R-:W2:Y:S01]  /*4a30*/  MUFU.TANH R9, R61 ;  /* 0x0000003d00097308 */ /* 0x000ea20000002400 */
[----:B------:R-:W-:Y:S01]  /*4a40*/  I2FP.F32.S32 R56, R56 ;  /* 0x0000003800387245 */ /* 0x000fe20000201400 */
[----:B------:R-:W-:Y:S01]  /*4a50*/  VIADD R12, R2, 0x38 ;  /* 0x00000038020c7836 */ /* 0x000fe20000000000 */
[----:B------:R-:W-:-:S02]  /*4a60*/  I2FP.F32.S32 R196, R196 ;  /* 0x000000c400c47245 */ /* 0x000fc40000201400 */
[----:B------:R-:W-:Y:S01]  /*4a70*/  FSEL R202, R202, -INF , !P1 ;  /* 0xff800000caca7808 */ /* 0x000fe20004800000 */
[----:B------:R-:W-:Y:S01]  /*4a80*/  FFMA.FTZ R58, R0, R56, R79 ;  /* 0x00000038003a7223 */ /* 0x000fe2000001004f */
[----:B------:R-:W-:Y:S01]  /*4a90*/  FSEL R198, R71, -INF , !P2 ;  /* 0xff80000047c67808 */ /* 0x000fe20005000000 */
[----:B------:R-:W3:Y:S01]  /*4aa0*/  MUFU.TANH R21, R21 ;  /* 0x0000001500157308 */ /* 0x000ee20000002400 */
[----:B------:R-:W-:Y:S01]  /*4ab0*/  ISETP.GE.AND P1, PT, R134, R125, PT ;  /* 0x0000007d8600720c */ /* 0x000fe20003f26270 */
[----:B------:R-:W-:Y:S01]  /*4ac0*/  FFMA.FTZ R65, R0, R196, R65 ;  /* 0x000000c400417223 */ /* 0x000fe20000010041 */
[----:B------:R-:W-:Y:S01]  /*4ad0*/  ISETP.GE.AND P2, PT, R134, R124, PT ;  /* 0x0000007c8600720c */ /* 0x000fe20003f46270 */
[C---:B------:R-:W-:Y:S01]  /*4ae0*/  FFMA.FTZ R56, R0.reuse, R56, R73 ;  /* 0x0000003800387223 */ /* 0x040fe20000010049 */
[----:B------:R-:W-:Y:S01]  /*4af0*/  I2FP.F32.S32 R134, R134 ;  /* 0x0000008600867245 */ /* 0x000fe20000201400 */
[----:B-1----:R-:W-:Y:S01]  /*4b00*/  FFMA.FTZ R196, R0, R196, R17 ;  /* 0x000000c400c47223 */ /* 0x002fe20000010011 */
[----:B------:R-:W-:Y:S01]  /*4b10*/  VIADD R17, R2, 0x39 ;  /* 0x0000003902117836 */ /* 0x000fe20000000000 */
[----:B------:R-:W1:Y:S01]  /*4b20*/  MUFU.TANH R23, R23 ;  /* 0x0000001700177308 */ /* 0x000e620000002400 */
[----:B------:R-:W-:Y:S01]  /*4b30*/  FSEL R58, R58, -INF , !P6 ;  /* 0xff8000003a3a7808 */ /* 0x000fe20007000000 */
[CC--:B----4-:R-:W-:Y:S01]  /*4b40*/  FFMA.FTZ R19, R0.reuse, R134.reuse, R19 ;  /* 0x0000008600137223 */ /* 0x0d0fe20000010013 */
[----:B------:R-:W-:Y:S01]  /*4b50*/  FFMA.FTZ R134, R0, R134, R11 ;  /* 0x0000008600867223 */ /* 0x000fe2000001000b */
[----:B------:R-:W-:-:S02]  /*4b60*/  FSEL R56, R56, -INF , !P4 ;  /* 0xff80000038387808 */ /* 0x000fc40006000000 */
[----:B------:R-:W-:Y:S02]  /*4b70*/  FSEL R200, R65, -INF , !P5 ;  /* 0xff80000041c87808 */ /* 0x000fe40006800000 */
[----:B------:R-:W4:Y:S01]  /*4b80*/  MUFU.TANH R57, R57 ;  /* 0x0000003900397308 */ /* 0x000f220000002400 */
[----:B------:R-:W-:Y:S02]  /*4b90*/  FSEL R196, R196, -INF , !P0 ;  /* 0xff800000c4c47808 */ /* 0x000fe40004000000 */
[CC--:B------:R-:W-:Y:S02]  /*4ba0*/  ISETP.GE.AND P6, PT, R16.reuse, R125.reuse, PT ;  /* 0x0000007d1000720c */ /* 0x0c0fe40003fc6270 */
[-C--:B------:R-:W-:Y:S02]  /*4bb0*/  ISETP.GE.AND P4, PT, R16, R124.reuse, PT ;  /* 0x0000007c1000720c */ /* 0x080fe40003f86270 */
[C---:B------:R-:W-:Y:S01]  /*4bc0*/  ISETP.GE.AND P5, PT, R12.reuse, R125, PT ;  /* 0x0000007d0c00720c */ /* 0x040fe20003fa6270 */
[----:B------:R-:W4:Y:S01]  /*4bd0*/  MUFU.TANH R59, R59 ;  /* 0x0000003b003b7308 */ /* 0x000f220000002400 */
[----:B------:R-:W-:-:S02]  /*4be0*/  ISETP.GE.AND P0, PT, R12, R124, PT ;  /* 0x0000007c0c00720c */ /* 0x000fc40003f06270 */
[----:B------:R-:W-:Y:S02]  /*4bf0*/  I2FP.F32.S32 R16, R16 ;  /* 0x0000001000107245 */ /* 0x000fe40000201400 */
[----:B------:R-:W-:Y:S02]  /*4c00*/  I2FP.F32.S32 R12, R12 ;  /* 0x0000000c000c7245 */ /* 0x000fe40000201400 */
[----:B------:R-:W-:Y:S01]  /*4c10*/  FSEL R136, R19, -INF , !P1 ;  /* 0xff80000013887808 */ /* 0x000fe20004800000 */
[----:B------:R4:W-:Y:S01]  /*4c20*/  MUFU.TANH R11, R10 ;  /* 0x0000000a000b7308 */ /* 0x0009e20000002400 */
[CC--:B--2---:R-:W-:Y:S01]  /*4c30*/  FFMA.FTZ R9, R0.reuse, R16.reuse, R9 ;  /* 0x0000001000097223 */ /* 0x0c4fe20000010009 */
[C---:B---3--:R-:W-:Y:S01]  /*4c40*/  FFMA.FTZ R21, R0.reuse, R16, R21 ;  /* 0x0000001000157223 */ /* 0x048fe20000010015 */
[CC--:B-1----:R-:W-:Y:S01]  /*4c50*/  FFMA.FTZ R23, R0.reuse, R12.reuse, R23 ;  /* 0x0000000c00177223 */ /* 0x0c2fe20000010017 */
[----:B----4-:R-:W-:Y:S01]  /*4c60*/  FFMA.FTZ R57, R0, R12, R57 ;  /* 0x0000000c00397223 */ /* 0x010fe20000010039 */
[C---:B------:R-:W-:Y:S01]  /*4c70*/  VIADD R12, R2.reuse, 0x40 ;  /* 0x00000040020c7836 */ /* 0x040fe20000000000 */
[----:B------:R-:W-:Y:S01]  /*4c80*/  FSEL R192, R9, -INF , !P6 ;  /* 0xff80000009c07808 */ /* 0x000fe20007000000 */
[----:B------:R-:W-:Y:S01]  /*4c90*/  VIADD R16, R2, 0x48 ;  /* 0x0000004802107836 */ /* 0x000fe20000000000 */
[----:B------:R-:W1:Y:S01]  /*4ca0*/  MUFU.TANH R61, R52 ;  /* 0x00000034003d7308 */ /* 0x000e620000002400 */
[----:B------:R-:W-:-:S02]  /*4cb0*/  FSEL R188, R21, -INF , !P4 ;  /* 0xff80000015bc7808 */ /* 0x000fc40006000000 */
[----:B------:R-:W-:Y:S02]  /*4cc0*/  FSEL R132, R23, -INF , !P5 ;  /* 0xff80000017847808 */ /* 0x000fe40006800000 */
[----:B------:R-:W-:Y:S02]  /*4cd0*/  FSEL R130, R57, -INF , !P0 ;  /* 0xff80000039827808 */ /* 0x000fe40004000000 */
[C---:B------:R-:W-:Y:S01]  /*4ce0*/  ISETP.GE.AND P6, PT, R12.reuse, R125, PT ;  /* 0x0000007d0c00720c */ /* 0x040fe20003fc6270 */
[----:B------:R-:W-:Y:S01]  /*4cf0*/  MUFU.TANH R53, R53 ;  /* 0x0000003500357308 */ /* 0x000fe20000002400 */
[----:B------:R-:W-:Y:S02]  /*4d00*/  I2FP.F32.S32 R10, R17 ;  /* 0x00000011000a7245 */ /* 0x000fe40000201400 */
[----:B------:R-:W-:Y:S02]  /*4d10*/  ISETP.GE.AND P4, PT, R12, R124, PT ;  /* 0x0000007c0c00720c */ /* 0x000fe40003f86270 */
[----:B------:R-:W-:Y:S01]  /*4d20*/  I2FP.F32.S32 R12, R12 ;  /* 0x0000000c000c7245 */ /* 0x000fe20000201400 */
[CC--:B------:R-:W-:Y:S01]  /*4d30*/  FFMA.FTZ R49, R0.reuse, R10.reuse, R49 ;  /* 0x0000000a00317223 */ /* 0x0c0fe20000010031 */
[----:B------:R-:W-:Y:S01]  /*4d40*/  FFMA.FTZ R59, R0, R10, R59 ;  /* 0x0000000a003b7223 */ /* 0x000fe2000001003b */
[----:B------:R-:W2:Y:S01]  /*4d50*/  MUFU.TANH R13, R54 ;  /* 0x00000036000d7308 */ /* 0x000ea20000002400 */
[----:B------:R-:W-:-:S02]  /*4d60*/  VIADD R10, R2, 0x41 ;  /* 0x00000041020a7836 */ /* 0x000fc40000000000 */
[----:B-1----:R-:W-:Y:S01]  /*4d70*/  FFMA.FTZ R61, R0, R12, R61 ;  /* 0x0000000c003d7223 */ /* 0x002fe2000001003d */
[----:B------:R-:W-:Y:S02]  /*4d80*/  FSEL R134, R134, -INF , !P2 ;  /* 0xff80000086867808 */ /* 0x000fe40005000000 */
[CC--:B------:R-:W-:Y:S02]  /*4d90*/  ISETP.GE.AND P1, PT, R17.reuse, R125.reuse, PT ;  /* 0x0000007d1100720c */ /* 0x0c0fe40003f26270 */
[C---:B------:R-:W-:Y:S01]  /*4da0*/  ISETP.GE.AND P5, PT, R10.reuse, R125, PT ;  /* 0x0000007d0a00720c */ /* 0x040fe20003fa6270 */
[----:B------:R-:W1:Y:S01]  /*4db0*/  MUFU.TANH R55, R55 ;  /* 0x0000003700377308 */ /* 0x000e620000002400 */
[----:B------:R-:W-:Y:S02]  /*4dc0*/  ISETP.GE.AND P0, PT, R10, R124, PT ;  /* 0x0000007c0a00720c */ /* 0x000fe40003f06270 */
[----:B------:R-:W-:Y:S02]  /*4dd0*/  I2FP.F32.S32 R10, R10 ;  /* 0x0000000a000a7245 */ /* 0x000fe40000201400 */
[----:B------:R-:W-:-:S02]  /*4de0*/  ISETP.GE.AND P2, PT, R17, R124, PT ;  /* 0x0000007c1100720c */ /* 0x000fc40003f46270 */
[----:B------:R-:W-:Y:S01]  /*4df0*/  FSEL R150, R61, -INF , !P6 ;  /* 0xff8000003d967808 */ /* 0x000fe20007000000 */
[----:B------:R-:W-:Y:S01]  /*4e00*/  MUFU.TANH R15, R48 ;  /* 0x00000030000f7308 */ /* 0x000fe20000002400 */
[C---:B--2---:R-:W-:Y:S01]  /*4e10*/  FFMA.FTZ R13, R0.reuse, R12, R13 ;  /* 0x0000000c000d7223 */ /* 0x044fe2000001000d */
[-C--:B------:R-:W-:Y:S01]  /*4e20*/  FFMA.FTZ R53, R0, R10.reuse, R53 ;  /* 0x0000000a00357223 */ /* 0x080fe20000010035 */
[----:B------:R-:W-:Y:S01]  /*4e30*/  VIADD R12, R2, 0x49 ;  /* 0x00000049020c7836 */ /* 0x000fe20000000000 */
[----:B------:R-:W-:Y:S02]  /*4e40*/  FSEL R190, R49, -INF , !P1 ;  /* 0xff80000031be7808 */ /* 0x000fe40004800000 */
[----:B------:R-:W-:Y:S02]  /*4e50*/  FSEL R146, R13, -INF , !P4 ;  /* 0xff8000000d927808 */ /* 0x000fe40006000000 */
[----:B------:R-:W-:Y:S01]  /*4e60*/  MUFU.TANH R75, R50 ;  /* 0x00000032004b7308 */ /* 0x000fe20000002400 */
[----:B-1----:R-:W-:Y:S01]  /*4e70*/  FFMA.FTZ R55, R0, R10, R55 ;  /* 0x0000000a00377223 */ /* 0x002fe20000010037 */
[----:B------:R-:W-:-:S02]  /*4e80*/  IADD3 R10, R2, 0x50, RZ ;  /* 0x00000050020a7810 */ /* 0x000fc40007ffe0ff */
[----:B------:R-:W-:Y:S02]  /*4e90*/  FSEL R152, R53, -INF , !P5 ;  /* 0xff80000035987808 */ /* 0x000fe40006800000 */
[----:B------:R-:W-:Y:S02]  /*4ea0*/  FSEL R144, R55, -INF , !P0 ;  /* 0xff80000037907808 */ /* 0x000fe40004000000 */
[----:B------:R-:W1:Y:S01]  /*4eb0*/  MUFU.TANH R51, R51 ;  /* 0x0000003300337308 */ /* 0x000e620000002400 */
[CC--:B------:R-:W-:Y:S02]  /*4ec0*/  ISETP.GE.AND P6, PT, R12.reuse, R125.reuse, PT ;  /* 0x0000007d0c00720c */ /* 0x0c0fe40003fc6270 */
[-C--:B------:R-:W-:Y:S02]  /*4ed0*/  ISETP.GE.AND P4, PT, R12, R124.reuse, PT ;  /* 0x0000007c0c00720c */ /* 0x080fe40003f86270 */
[C---:B------:R-:W-:Y:S02]  /*4ee0*/  ISETP.GE.AND P5, PT, R10.reuse, R125, PT ;  /* 0x0000007d0a00720c */ /* 0x040fe40003fa6270 */
[----:B------:R-:W-:Y:S01]  /*4ef0*/  ISETP.GE.AND P0, PT, R10, R124, PT ;  /* 0x0000007c0a00720c */ /* 0x000fe20003f06270 */
[----:B------:R-:W2:Y:S01]  /*4f00*/  MUFU.TANH R67, R44 ;  /* 0x0000002c00437308 */ /* 0x000ea20000002400 */
[----:B------:R-:W-:-:S02]  /*4f10*/  FSEL R154, R59, -INF , !P2 ;  /* 0xff8000003b9a7808 */ /* 0x000fc40005000000 */
[----:B------:R-:W-:Y:S02]  /*4f20*/  I2FP.F32.S32 R12, R12 ;  /* 0x0000000c000c7245 */ /* 0x000fe40000201400 */
[----:B------:R-:W-:Y:S02]  /*4f30*/  I2FP.F32.S32 R10, R10 ;  /* 0x0000000a000a7245 */ /* 0x000fe40000201400 */
[C---:B------:R-:W-:Y:S01]  /*4f40*/  ISETP.GE.AND P1, PT, R16.reuse, R125, PT ;  /* 0x0000007d1000720c */ /* 0x040fe20003f26270 */
[----:B------:R-:W3:Y:S01]  /*4f50*/  MUFU.TANH R69, R46 ;  /* 0x0000002e00457308 */ /* 0x000ee20000002400 */
[----:B------:R-:W-:Y:S01]  /*4f60*/  ISETP.GE.AND P2, PT, R16, R124, PT ;  /* 0x0000007c1000720c */ /* 0x000fe20003f46270 */
[CC--:B------:R-:W-:Y:S01]  /*4f70*/  FFMA.FTZ R63, R0.reuse, R12.reuse, R63 ;  /* 0x0000000c003f7223 */ /* 0x0c0fe2000001003f */
[----:B-1----:R-:W-:Y:S01]  /*4f80*/  FFMA.FTZ R51, R0, R12, R51 ;  /* 0x0000000c00337223 */ /* 0x002fe20000010033 */
[----:B------:R-:W-:-:S03]  /*4f90*/  VIADD R12, R2, 0x59 ;  /* 0x00000059020c7836 */ /* 0x000fc60000000000 */
[----:B------:R-:W-:Y:S01]  /*4fa0*/  FSEL R148, R63, -INF , !P6 ;  /* 0xff8000003f947808 */ /* 0x000fe20007000000 */
[----:B------:R1:W-:Y:S01]  /*4fb0*/  MUFU.TANH R9, R8 ;  /* 0x0000000800097308 */ /* 0x0003e20000002400 */
[----:B--2---:R-:W-:Y:S01]  /*4fc0*/  FFMA.FTZ R67, R0, R10, R67 ;  /* 0x0000000a00437223 */ /* 0x004fe20000010043 */
[----:B------:R-:W-:-:S04]  /*4fd0*/  FSEL R138, R51, -INF , !P4 ;  /* 0xff800000338a7808 */ /* 0x000fc80006000000 */
[----:B------:R-:W-:Y:S02]  /*4fe0*/  FSEL R118, R67, -INF , !P5 ;  /* 0xff80000043767808 */ /* 0x000fe40006800000 */
[----:B------:R-:W2:Y:S01]  /*4ff0*/  MUFU.TANH R45, R45 ;  /* 0x0000002d002d7308 */ /* 0x000ea20000002400 */
[----:B---3--:R-:W-:Y:S01]  /*5000*/  FFMA.FTZ R69, R0, R10, R69 ;  /* 0x0000000a00457223 */ /* 0x008fe20000010045 */
[----:B------:R-:W-:Y:S01]  /*5010*/  VIADD R10, R2, 0x58 ;  /* 0x00000058020a7836 */ /* 0x000fe20000000000 */
[----:B------:R-:W-:-:S03]  /*5020*/  ISETP.GE.AND P5, PT, R12, R125, PT ;  /* 0x0000007d0c00720c */ /* 0x000fc60003fa6270 */
[----:B------:R-:W-:Y:S02]  /*5030*/  FSEL R110, R69, -INF , !P0 ;  /* 0xff800000456e7808 */ /* 0x000fe40004000000 */
[----:B------:R-:W3:Y:S01]  /*5040*/  MUFU.TANH R47, R47 ;  /* 0x0000002f002f7308 */ /* 0x000ee20000002400 */
[----:B-1----:R-:W-:Y:S02]  /*5050*/  I2FP.F32.S32 R8, R16 ;  /* 0x0000001000087245 */ /* 0x002fe40000201400 */
[C---:B------:R-:W-:Y:S02]  /*5060*/  ISETP.GE.AND P6, PT, R10.reuse, R125, PT ;  /* 0x0000007d0a00720c */ /* 0x040fe40003fc6270 */
[----:B------:R-:W-:Y:S01]  /*5070*/  ISETP.GE.AND P4, PT, R10, R124, PT ;  /* 0x0000007c0a00720c */ /* 0x000fe20003f86270 */
[CC--:B------:R-:W-:Y:S01]  /*5080*/  FFMA.FTZ R15, R0.reuse, R8.reuse, R15 ;  /* 0x00000008000f7223 */ /* 0x0c0fe2000001000f */
[----:B------:R-:W-:Y:S01]  /*5090*/  FFMA.FTZ R75, R0, R8, R75 ;  /* 0x00000008004b7223 */ /* 0x000fe2000001004b */
[----:B------:R-:W1:Y:S01]  /*50a0*/  MUFU.TANH R41, R41 ;  /* 0x0000002900297308 */ /* 0x000e620000002400 */
[----:B------:R-:W-:Y:S01]  /*50b0*/  VIADD R8, R2, 0x51 ;  /* 0x0000005102087836 */ /* 0x000fe20000000000 */
[----:B------:R-:W-:-:S02]  /*50c0*/  ISETP.GE.AND P0, PT, R12, R124, PT ;  /* 0x0000007c0c00720c */ /* 0x000fc40003f06270 */
[----:B------:R-:W-:Y:S02]  /*50d0*/  FSEL R140, R15, -INF , !P1 ;  /* 0xff8000000f8c7808 */ /* 0x000fe40004800000 */
[----:B------:R-:W-:Y:S02]  /*50e0*/  FSEL R142, R75, -INF , !P2 ;  /* 0xff8000004b8e7808 */ /* 0x000fe40005000000 */
[----:B------:R-:W4:Y:S01]  /*50f0*/  MUFU.TANH R17, R42 ;  /* 0x0000002a00117308 */ /* 0x000f220000002400 */
[C---:B------:R-:W-:Y:S02]  /*5100*/  ISETP.GE.AND P1, PT, R8.reuse, R125, PT ;  /* 0x0000007d0800720c */ /* 0x040fe40003f26270 */
[----:B------:R-:W-:Y:S02]  /*5110*/  ISETP.GE.AND P2, PT, R8, R124, PT ;  /* 0x0000007c0800720c */ /* 0x000fe40003f46270 */
[----:B------:R-:W-:Y:S02]  /*5120*/  I2FP.F32.S32 R8, R8 ;  /* 0x0000000800087245 */ /* 0x000fe40000201400 */
[----:B------:R-:W-:Y:S01]  /*5130*/  I2FP.F32.S32 R10, R10 ;  /* 0x0000000a000a7245 */ /* 0x000fe20000201400 */
[----:B------:R-:W4:Y:S01]  /*5140*/  MUFU.TANH R43, R43 ;  /* 0x0000002b002b7308 */ /* 0x000f220000002400 */
[----:B------:R-:W-:Y:S01]  /*5150*/  I2FP.F32.S32 R12, R12 ;  /* 0x0000000c000c7245 */ /* 0x000fe20000201400 */
[CC--:B--2---:R-:W-:Y:S01]  /*5160*/  FFMA.FTZ R45, R0.reuse, R8.reuse, R45 ;  /* 0x00000008002d7223 */ /* 0x0c4fe2000001002d */
[----:B---3--:R-:W-:Y:S01]  /*5170*/  FFMA.FTZ R47, R0, R8, R47 ;  /* 0x00000008002f7223 */ /* 0x008fe2000001002f */
[----:B------:R-:W-:-:S02]  /*5180*/  VIADD R8, R2, 0x60 ;  /* 0x0000006002087836 */ /* 0x000fc40000000000 */
[C---:B------:R-:W-:Y:S01]  /*5190*/  FFMA.FTZ R11, R0.reuse, R10, R11 ;  /* 0x0000000a000b7223 */ /* 0x040fe2000001000b */
[C---:B-1----:R-:W-:Y:S01]  /*51a0*/  FFMA.FTZ R41, R0.reuse, R12, R41 ;  /* 0x0000000c00297223 */ /* 0x042fe20000010029 */
[----:B------:R-:W-:Y:S01]  /*51b0*/  FSEL R116, R45, -INF , !P1 ;  /* 0xff8000002d747808 */ /* 0x000fe20004800000 */
[----:B------:R-:W1:Y:S01]  /*51c0*/  MUFU.TANH R19, R38 ;  /* 0x0000002600137308 */ /* 0x000e620000002400 */
[----:B------:R-:W-:Y:S01]  /*51d0*/  FSEL R108, R47, -INF , !P2 ;  /* 0xff8000002f6c7808 */ /* 0x000fe20005000000 */
[----:B----4-:R-:W-:Y:S01]  /*51e0*/  FFMA.FTZ R17, R0, R10, R17 ;  /* 0x0000000a00117223 */ /* 0x010fe20000010011 */
[----:B------:R-:W-:Y:S01]  /*51f0*/  ISETP.GE.AND P1, PT, R8, R125, PT ;  /* 0x0000007d0800720c */ /* 0x000fe20003f26270 */
[----:B------:R-:W-:Y:S01]  /*5200*/  VIADD R10, R2, 0x61 ;  /* 0x00000061020a7836 */ /* 0x000fe20000000000 */
[----:B------:R-:W-:Y:S02]  /*5210*/  ISETP.GE.AND P2, PT, R8, R124, PT ;  /* 0x0000007c0800720c */ /* 0x000fe40003f46270 */
[----:B------:R-:W-:Y:S01]  /*5220*/  I2FP.F32.S32 R8, R8 ;  /* 0x0000000800087245 */ /* 0x000fe20000201400 */
[----:B------:R-:W2:Y:S01]  /*5230*/  MUFU.TANH R37, R37 ;  /* 0x0000002500257308 */ /* 0x000ea20000002400 */
[----:B------:R-:W-:Y:S01]  /*5240*/  FFMA.FTZ R20, R0, R12, R43 ;  /* 0x0000000c00147223 */ /* 0x000fe2000001002b */
[----:B------:R-:W-:Y:S01]  /*5250*/  VIADD R12, R2, 0x68 ;  /* 0x00000068020c7836 */ /* 0x000fe20000000000 */
[----:B------:R-:W-:Y:S01]  /*5260*/  FSEL R114, R11, -INF , !P6 ;  /* 0xff8000000b727808 */ /* 0x000fe20007000000 */
[----:B------:R-:W-:Y:S01]  /*5270*/  FFMA.FTZ R54, R0, R8, R9 ;  /* 0x0000000800367223 */ /* 0x000fe20000010009 */
[----:B------:R-:W-:-:S02]  /*5280*/  FSEL R22, R17, -INF , !P4 ;  /* 0xff80000011167808 */ /* 0x000fc40006000000 */
[----:B------:R-:W-:Y:S01]  /*5290*/  FSEL R112, R41, -INF , !P5 ;  /* 0xff80000029707808 */ /* 0x000fe20006800000 */
[----:B------:R-:W3:Y:S01]  /*52a0*/  MUFU.TANH R39, R39 ;  /* 0x0000002700277308 */ /* 0x000ee20000002400 */
[----:B------:R-:W-:Y:S01]  /*52b0*/  FSEL R20, R20, -INF , !P0 ;  /* 0xff80000014147808 */ /* 0x000fe20004000000 */
[----:B-1----:R-:W-:Y:S01]  /*52c0*/  FFMA.FTZ R19, R0, R8, R19 ;  /* 0x0000000800137223 */ /* 0x002fe20000010013 */
[-C--:B------:R-:W-:Y:S01]  /*52d0*/  ISETP.GE.AND P6, PT, R10, R125.reuse, PT ;  /* 0x0000007d0a00720c */ /* 0x080fe20003fc6270 */
[----:B------:R-:W-:Y:S01]  /*52e0*/  VIADD R8, R2, 0x69 ;  /* 0x0000006902087836 */ /* 0x000fe20000000000 */
[-C--:B------:R-:W-:Y:S02]  /*52f0*/  ISETP.GE.AND P4, PT, R10, R124.reuse, PT ;  /* 0x0000007c0a00720c */ /* 0x080fe40003f86270 */
[C---:B------:R-:W-:Y:S01]  /*5300*/  ISETP.GE.AND P5, PT, R12.reuse, R125, PT ;  /* 0x0000007d0c00720c */ /* 0x040fe20003fa6270 */
[----:B------:R-:W1:Y:S01]  /*5310*/  MUFU.TANH R13, R32 ;  /* 0x00000020000d7308 */ /* 0x000e620000002400 */
[----:B------:R-:W-:-:S02]  /*5320*/  ISETP.GE.AND P0, PT, R12, R124, PT ;  /* 0x0000007c0c00720c */ /* 0x000fc40003f06270 */
[----:B------:R-:W-:Y:S02]  /*5330*/  I2FP.F32.S32 R10, R10 ;  /* 0x0000000a000a7245 */ /* 0x000fe40000201400 */
[----:B------:R-:W-:Y:S02]  /*5340*/  I2FP.F32.S32 R12, R12 ;  /* 0x0000000c000c7245 */ /* 0x000fe40000201400 */
[----:B------:R-:W-:Y:S01]  /*5350*/  FSEL R54, R54, -INF , !P1 ;  /* 0xff80000036367808 */ /* 0x000fe20004800000 */
[----:B------:R-:W4:Y:S01]  /*5360*/  MUFU.TANH R21, R34 ;  /* 0x0000002200157308 */ /* 0x000f220000002400 */
[----:B------:R-:W-:Y:S01]  /*5370*/  FSEL R46, R19, -INF , !P2 ;  /* 0xff800000132e7808 */ /* 0x000fe20005000000 */
[CC--:B--2---:R-:W-:Y:S01]  /*5380*/  FFMA.FTZ R37, R0.reuse, R10.reuse, R37 ;  /* 0x0000000a00257223 */ /* 0x0c4fe20000010025 */
[----:B---3--:R-:W-:Y:S01]  /*5390*/  FFMA.FTZ R39, R0, R10, R39 ;  /* 0x0000000a00277223 */ /* 0x008fe20000010027 */
[----:B------:R-:W-:Y:S01]  /*53a0*/  ISETP.GE.AND P1, PT, R8, R125, PT ;  /* 0x0000007d0800720c */ /* 0x000fe20003f26270 */
[----:B------:R-:W-:Y:S01]  /*53b0*/  VIADD R10, R2, 0x71 ;  /* 0x00000071020a7836 */ /* 0x000fe20000000000 */
[----:B------:R-:W-:-:S02]  /*53c0*/  ISETP.GE.AND P2, PT, R8, R124, PT ;  /* 0x0000007c0800720c */ /* 0x000fc40003f46270 */
[----:B------:R-:W2:Y:S01]  /*53d0*/  MUFU.TANH R33, R33 ;  /* 0x0000002100217308 */ /* 0x000ea20000002400 */
[C---:B-1----:R-:W-:Y:S01]  /*53e0*/  FFMA.FTZ R13, R0.reuse, R12, R13 ;  /* 0x0000000c000d7223 */ /* 0x042fe2000001000d */
[----:B------:R-:W-:Y:S02]  /*53f0*/  I2FP.F32.S32 R8, R8 ;  /* 0x0000000800087245 */ /* 0x000fe40000201400 */
[----:B------:R-:W-:Y:S02]  /*5400*/  FSEL R52, R37, -INF , !P6 ;  /* 0xff80000025347808 */ /* 0x000fe40007000000 */
[----:B------:R-:W-:Y:S02]  /*5410*/  FSEL R44, R39, -INF , !P4 ;  /* 0xff800000272c7808 */ /* 0x000fe40006000000 */
[----:B------:R-:W1:Y:S01]  /*5420*/  MUFU.TANH R35, R35 ;  /* 0x0000002300237308 */ /* 0x000e620000002400 */
[----:B----4-:R-:W-:Y:S01]  /*5430*/  FFMA.FTZ R21, R0, R12, R21 ;  /* 0x0000000c00157223 */ /* 0x010fe20000010015 */
[----:B------:R-:W-:Y:S01]  /*5440*/  VIADD R12, R2, 0x70 ;  /* 0x00000070020c7836 */ /* 0x000fe20000000000 */
[----:B------:R-:W-:-:S02]  /*5450*/  FSEL R50, R13, -INF , !P5 ;  /* 0xff8000000d327808 */ /* 0x000fc40006800000 */
[-C--:B------:R-:W-:Y:S02]  /*5460*/  ISETP.GE.AND P5, PT, R10, R125.reuse, PT ;  /* 0x0000007d0a00720c */ /* 0x080fe40003fa6270 */
[C---:B------:R-:W-:Y:S01]  /*5470*/  ISETP.GE.AND P6, PT, R12.reuse, R125, PT ;  /* 0x0000007d0c00720c */ /* 0x040fe20003fc6270 */
[----:B------:R-:W3:Y:S01]  /*5480*/  MUFU.TANH R15, R28 ;  /* 0x0000001c000f7308 */ /* 0x000ee20000002400 */
[----:B------:R-:W-:Y:S01]  /*5490*/  ISETP.GE.AND P4, PT, R12, R124, PT ;  /* 0x0000007c0c00720c */ /* 0x000fe20003f86270 */
[C---:B--2---:R-:W-:Y:S01]  /*54a0*/  FFMA.FTZ R33, R0.reuse, R8, R33 ;  /* 0x0000000800217223 */ /* 0x044fe20000010021 */
[----:B------:R-:W-:Y:S02]  /*54b0*/  I2FP.F32.S32 R12, R12 ;  /* 0x0000000c000c7245 */ /* 0x000fe40000201400 */
[----:B------:R-:W-:Y:S02]  /*54c0*/  FSEL R42, R21, -INF , !P0 ;  /* 0xff800000152a7808 */ /* 0x000fe40004000000 */
[----:B------:R-:W-:Y:S01]  /*54d0*/  FSEL R48, R33, -INF , !P1 ;  /* 0xff80000021307808 */ /* 0x000fe20004800000 */
[----:B------:R-:W2:Y:S01]  /*54e0*/  MUFU.TANH R11, R24 ;  /* 0x00000018000b7308 */ /* 0x000ea20000002400 */
[----:B-1----:R-:W-:Y:S01]  /*54f0*/  FFMA.FTZ R35, R0, R8, R35 ;  /* 0x0000000800237223 */ /* 0x002fe20000010023 */
[----:B------:R-:W-:-:S02]  /*5500*/  IADD3 R8, R2, 0x78, RZ ;  /* 0x0000007802087810 */ /* 0x000fc40007ffe0ff */
[----:B------:R-:W-:Y:S02]  /*5510*/  ISETP.GE.AND P0, PT, R10, R124, PT ;  /* 0x0000007c0a00720c */ /* 0x000fe40003f06270 */
[----:B------:R-:W-:Y:S02]  /*5520*/  FSEL R38, R35, -INF , !P2 ;  /* 0xff80000023267808 */ /* 0x000fe40005000000 */
[----:B------:R-:W1:Y:S01]  /*5530*/  MUFU.TANH R29, R29 ;  /* 0x0000001d001d7308 */ /* 0x000e620000002400 */
[----:B---3--:R-:W-:Y:S01]  /*5540*/  FFMA.FTZ R15, R0, R12, R15 ;  /* 0x0000000c000f7223 */ /* 0x008fe2000001000f */
[C---:B------:R-:W-:Y:S01]  /*5550*/  ISETP.GE.AND P1, PT, R8.reuse, R125, PT ;  /* 0x0000007d0800720c */ /* 0x040fe20003f26270 */
[----:B------:R-:W-:Y:S01]  /*5560*/  BAR.SYNC.DEFER_BLOCKING 0x0 ;  /* 0x0000000000007b1d */ /* 0x000fe20000010000 */
[----:B------:R-:W-:Y:S02]  /*5570*/  ISETP.GE.AND P2, PT, R8, R124, PT ;  /* 0x0000007c0800720c */ /* 0x000fe40003f46270 */
[----:B------:R-:W-:-:S02]  /*5580*/  I2FP.F32.S32 R8, R8 ;  /* 0x0000000800087245 */ /* 0x000fc40000201400 */
[----:B------:R-:W-:Y:S01]  /*5590*/  I2FP.F32.S32 R10, R10 ;  /* 0x0000000a000a7245 */ /* 0x000fe20000201400 */
[----:B------:R3:W4:Y:S02]  /*55a0*/  MUFU.TANH R9, R30 ;  /* 0x0000001e00097308 */ /* 0x0007240000002400 */
[----:B--2---:R-:W-:-:S05]  /*55b0*/  FFMA.FTZ R11, R0, R8, R11 ;  /* 0x00000008000b7223 */ /* 0x004fca000001000b */
[----:B------:R-:W-:Y:S01]  /*55c0*/  FSEL R28, R11, -INF , !P1 ;  /* 0xff8000000b1c7808 */ /* 0x000fe20004800000 */
[----:B------:R-:W2:Y:S01]  /*55d0*/  MUFU.TANH R31, R31 ;  /* 0x0000001f001f7308 */ /* 0x000ea20000002400 */
[----:B-1----:R-:W-:Y:S01]  /*55e0*/  FFMA.FTZ R29, R0, R10, R29 ;  /* 0x0000000a001d7223 */ /* 0x002fe2000001001d */
[----:B------:R-:W-:-:S04]  /*55f0*/  ISETP.GT.AND P1, PT, R179, R174, PT ;  /* 0x000000aeb300720c */ /* 0x000fc80003f24270 */
[----:B------:R-:W-:Y:S02]  /*5600*/  FSEL R29, R29, -INF , !P5 ;  /* 0xff8000001d1d7808 */ /* 0x000fe40006800000 */
[----:B------:R-:W1:Y:S01]  /*5610*/  MUFU.TANH R17, R26 ;  /* 0x0000001a00117308 */ /* 0x000e620000002400 */
[----:B---3--:R-:W-:Y:S01]  /*5620*/  FSEL R30, R15, -INF , !P6 ;  /* 0xff8000000f1e7808 */ /* 0x008fe20007000000 */
[----:B----4-:R-:W-:Y:S01]  /*5630*/  FFMA.FTZ R9, R0, R12, R9 ;  /* 0x0000000c00097223 */ /* 0x010fe20000010009 */
[----:B------:R-:W-:-:S05]  /*5640*/  ISETP.GE.AND P6, PT, R2, R125, PT ;  /* 0x0000007d0200720c */ /* 0x000fca0003fc6270 */
[----:B------:R-:W3:Y:S01]  /*5650*/  MUFU.TANH R13, R14 ;  /* 0x0000000e000d7308 */ /* 0x000ee20000002400 */
[----:B--2---:R-:W-:-:S05]  /*5660*/  FFMA.FTZ R24, R0, R10, R31 ;  /* 0x0000000a00187223 */ /* 0x004fca000001001f */
[----:B------:R-:W-:Y:S02]  /*5670*/  FSEL R24, R24, -INF , !P0 ;  /* 0xff80000018187808 */ /* 0x000fe40004000000 */
[----:B------:R-:W2:Y:S01]  /*5680*/  MUFU.TANH R25, R25 ;  /* 0x0000001900197308 */ /* 0x000ea20000002400 */
[----:B-1----:R-:W-:Y:S01]  /*5690*/  FFMA.FTZ R17, R0, R8, R17 ;  /* 0x0000000800117223 */ /* 0x002fe20000010011 */
[C---:B------:R-:W-:Y:S01]  /*56a0*/  VIADD R8, R2.reuse, 0x79 ;  /* 0x0000007902087836 */ /* 0x040fe20000000000 */
[----:B------:R-:W-:Y:S02]  /*56b0*/  FSEL R26, R9, -INF , !P4 ;  /* 0xff800000091a7808 */ /* 0x000fe40006000000 */
[-C--:B------:R-:W-:Y:S02]  /*56c0*/  ISETP.GE.AND P4, PT, R2, R124.reuse, PT ;  /* 0x0000007c0200720c */ /* 0x080fe40003f86270 */
[C---:B------:R-:W-:Y:S01]  /*56d0*/  ISETP.GE.AND P5, PT, R8.reuse, R125, PT ;  /* 0x0000007d0800720c */ /* 0x040fe20003fa6270 */
[----:B------:R2:W1:Y:S01]  /*56e0*/  MUFU.TANH R15, R27 ;  /* 0x0000001b000f7308 */ /* 0x0004620000002400 */
[----:B------:R-:W-:-:S02]  /*56f0*/  ISETP.GE.AND P0, PT, R8, R124, PT ;  /* 0x0000007c0800720c */ /* 0x000fc40003f06270 */
[----:B------:R-:W-:Y:S02]  /*5700*/  I2FP.F32.S32 R2, R2 ;  /* 0x0000000200027245 */ /* 0x000fe40000201400 */
[----:B------:R-:W-:Y:S02]  /*5710*/  I2FP.F32.S32 R8, R8 ;  /* 0x0000000800087245 */ /* 0x000fe40000201400 */
[----:B------:R-:W-:Y:S01]  /*5720*/  FSEL R34, R17, -INF , !P2 ;  /* 0xff80000011227808 */ /* 0x000fe20005000000 */
[CC--:B------:R-:W-:Y:S01]  /*5730*/  FFMA.FTZ R66, R0.reuse, R2.reuse, R97 ;  /* 0x0000000200427223 */ /* 0x0c0fe20000010061 */
[----:B---3--:R-:W-:-:S04]  /*5740*/  FFMA.FTZ R13, R0, R2, R13 ;  /* 0x00000002000d7223 */ /* 0x008fc8000001000d */
[----:B------:R-:W-:Y:S02]  /*5750*/  FSEL R66, R66, -INF , !P6 ;  /* 0xff80000042427808 */ /* 0x000fe40007000000 */
[----:B------:R-:W-:Y:S01]  /*5760*/  FSEL R88, R13, -INF , !P4 ;  /* 0xff8000000d587808 */ /* 0x000fe20006000000 */
[CC--:B--2---:R-:W-:Y:S01]  /*5770*/  FFMA.FTZ R27, R0.reuse, R8.reuse, R25 ;  /* 0x00000008001b7223 */ /* 0x0c4fe20000010019 */
[----:B-1----:R-:W-:-:S04]  /*5780*/  FFMA.FTZ R32, R0, R8, R15 ;  /* 0x0000000800207223 */ /* 0x002fc8000001000f */
        /* <DEDUP_REMOVED lines=63> */
.L_x_7284:
[----:B------:R-:W-:-:S04]  /*5b80*/  LEA R19, -R100, RZ, 0x7 ;  /* 0x000000ff64137211 */ /* 0x000fc800078e39ff */
[----:B------:R-:W-:-:S07]  /*5b90*/  SHF.R.S32.HI R90, RZ, 0x1f, R19 ;  /* 0x0000001fff5a7819 */ /* 0x000fce0000011413 */
.L_x_7285:
[----:B------:R-:W-:Y:S01]  /*5ba0*/  ULDC UR5, c[0x0][0x2d0] ;  /* 0x0000b40000057ab9 */ /* 0x000fe20000000800 */
[----:B------:R-:W-:Y:S01]  /*5bb0*/  BSSY B0, `(.L_x_7286) ;  /* 0x0000063000007945 */ /* 0x000fe20003800000 */
[----:B------:R-:W-:-:S13]  /*5bc0*/  ISETP.GE.AND P0, PT, R181, UR5, PT ;  /* 0x00000005b5007c0c */ /* 0x000fda000bf06270 */
[----:B------:R-:W1:Y:S01]  /*5bd0*/  @!P0 LDC.64 R2, c[0x0][0x218] ;  /* 0x00008600ff028b82 */ /* 0x000e620000000a00 */
[----:B------:R-:W-:Y:S01]  /*5be0*/  @!P0 IADD3 R9, P2, R19, R122, RZ ;  /* 0x0000007a13098210 */ /* 0x000fe20007f5e0ff */
[--C-:B------:R-:W-:Y:S01]  /*5bf0*/  @!P0 IMAD.WIDE.U32 R96, R100, 0x60, R122.reuse ;  /* 0x0000006064608825 */ /* 0x100fe200078e007a */
[----:B------:R2:W-:Y:S03]  /*5c00*/  @P0 STS.128 [R180+0x2000], RZ ;  /* 0x002000ffb4000388 */ /* 0x0005e60000000c00 */
[----:B------:R-:W-:Y:S02]  /*5c10*/  @!P0 IMAD.MOV.U32 R12, RZ, RZ, R122 ;  /* 0x000000ffff0c8224 */ /* 0x000fe400078e007a */
[----:B------:R-:W3:Y:S01]  /*5c20*/  @!P0 LDC.64 R16, c[0x0][0x218] ;  /* 0x00008600ff108b82 */ /* 0x000ee20000000a00 */
[----:B------:R-:W-:Y:S02]  /*5c30*/  @!P0 IMAD.MOV.U32 R13, RZ, RZ, R123 ;  /* 0x000000ffff0d8224 */ /* 0x000fe400078e007b */
[----:B------:R-:W-:-:S02]  /*5c40*/  @!P0 IMAD R11, R101, 0x60, RZ ;  /* 0x00000060650b8824 */ /* 0x000fc400078e02ff */
[----:B------:R-:W-:Y:S02]  /*5c50*/  @!P0 IMAD.MOV.U32 R92, RZ, RZ, R122 ;  /* 0x000000ffff5c8224 */ /* 0x000fe400078e007a */
[--C-:B------:R-:W-:Y:S01]  /*5c60*/  @!P0 IMAD.MOV.U32 R93, RZ, RZ, R123.reuse ;  /* 0x000000ffff5d8224 */ /* 0x100fe200078e007b */
[----:B------:R-:W4:Y:S01]  /*5c70*/  @!P0 LDC.64 R14, c[0x0][0x218] ;  /* 0x00008600ff0e8b82 */ /* 0x000f220000000a00 */
[----:B------:R-:W-:Y:S01]  /*5c80*/  @!P0 IMAD.X R8, R90, 0x1, R123, P2 ;  /* 0x000000015a088824 */ /* 0x000fe200010e067b */
[----:B------:R-:W-:Y:S01]  /*5c90*/  @!P0 IADD3 R25, P2, R19, R96, RZ ;  /* 0x0000006013198210 */ /* 0x000fe20007f5e0ff */
[----:B------:R-:W-:-:S03]  /*5ca0*/  @!P0 IMAD.WIDE.U32 R94, R100, 0x50, R12 ;  /* 0x00000050645e8825 */ /* 0x000fc600078e000c */
[----:B------:R-:W-:Y:S01]  /*5cb0*/  @!P0 IADD3.X R96, R90, R97, R11, P2, !PT ;  /* 0x000000615a608210 */ /* 0x000fe200017fe40b */
[----:B------:R-:W-:Y:S01]  /*5cc0*/  @!P0 IMAD.WIDE.U32 R92, R100, 0x30, R92 ;  /* 0x00000030645c8825 */ /* 0x000fe200078e005c */
[----:B-1----:R-:W-:Y:S01]  /*5cd0*/  @!P0 LEA R162, P6, R9, R2, 0x1 ;  /* 0x0000000209a28211 */ /* 0x002fe200078c08ff */
[----:B------:R-:W1:Y:S01]  /*5ce0*/  @!P0 LDC.64 R12, c[0x0][0x218] ;  /* 0x00008600ff0c8b82 */ /* 0x000e620000000a00 */
[----:B------:R-:W-:Y:S01]  /*5cf0*/  @!P0 IADD3 R23, P4, R19, R94, RZ ;  /* 0x0000005e13178210 */ /* 0x000fe20007f9e0ff */
[----:B------:R-:W-:Y:S01]  /*5d00*/  @!P0 IMAD R33, R101, 0x30, RZ ;  /* 0x0000003065218824 */ /* 0x000fe200078e02ff */
[----:B------:R-:W-:Y:S01]  /*5d10*/  @!P0 LEA.HI.X R163, R9, R3, R8, 0x1, P6 ;  /* 0x0000000309a38211 */ /* 0x000fe200030f0c08 */
[----:B------:R-:W-:Y:S01]  /*5d20*/  @!P0 IMAD R31, R101, 0x50, RZ ;  /* 0x00000050651f8824 */ /* 0x000fe200078e02ff */
[----:B------:R-:W-:-:S03]  /*5d30*/  @!P0 IADD3 R21, P5, R19, R92, RZ ;  /* 0x0000005c13158210 */ /* 0x000fc60007fbe0ff */
[----:B------:R-:W5:Y:S01]  /*5d40*/  @!P0 LDC.64 R10, c[0x0][0x218] ;  /* 0x00008600ff0a8b82 */ /* 0x000f620000000a00 */
[C---:B------:R-:W-:Y:S01]  /*5d50*/  @!P0 IADD3.X R92, R90.reuse, R93, R33, P5, !PT ;  /* 0x0000005d5a5c8210 */ /* 0x040fe20002ffe421 */
[----:B------:R-:W-:Y:S01]  /*5d60*/  @!PT LDS RZ, [RZ] ;  /* 0x00000000fffff984 */ /* 0x000fe20000000800 */
[----:B------:R-:W-:Y:S01]  /*5d70*/  @!PT LDS RZ, [RZ] ;  /* 0x00000000fffff984 */ /* 0x000fe20000000800 */
[----:B------:R-:W-:Y:S01]  /*5d80*/  @!PT LDS RZ, [RZ] ;  /* 0x00000000fffff984 */ /* 0x000fe20000000800 */
[----:B------:R2:W-:Y:S01]  /*5d90*/  @!P0 LDGSTS.E.BYPASS.LTC128B.128 [R180+0x2000], desc[UR12][R162.64] ;  /* 0x02000000a2b48fae */ /* 0x0005e2000b901d4c */
[----:B------:R-:W-:Y:S02]  /*5da0*/  @!P0 IADD3.X R94, R90, R95, R31, P4, !PT ;  /* 0x0000005f5a5e8210 */ /* 0x000fe400027fe41f */
[-C--:B------:R-:W-:Y:S01]  /*5db0*/  @!P0 IADD3 R31, P5, P2, R19, R122.reuse, R176 ;  /* 0x0000007a131f8210 */ /* 0x080fe20007abe0b0 */
[----:B------:R2:W-:Y:S01]  /*5dc0*/  @P0 STS.128 [R180+0x2800], RZ ;  /* 0x002800ffb4000388 */ /* 0x0005e20000000c00 */
[----:B------:R-:W-:Y:S01]  /*5dd0*/  @!P0 LEA R98, P4, R100, R122, 0x5 ;  /* 0x0000007a64628211 */ /* 0x000fe200078828ff */
[----:B------:R-:W2:Y:S01]  /*5de0*/  @!P0 LDC.64 R8, c[0x0][0x218] ;  /* 0x00008600ff088b82 */ /* 0x000ea20000000a00 */
[----:B------:R-:W-:Y:S02]  /*5df0*/  @!P0 IADD3.X R104, R90, R123, R175, P5, P2 ;  /* 0x0000007b5a688210 */ /* 0x000fe40002fe44af */
        /* <DEDUP_REMOVED lines=14> */
[C---:B-1----:R-:W-:Y:S01]  /*5ee0*/  @!P0 LEA R12, P2, R21.reuse, R12, 0x1 ;  /* 0x0000000c150c8211 */ /* 0x042fe200078408ff */
[----:B------:R-:W-:Y:S01]  /*5ef0*/  @!P0 IMAD.X R17, R90, 0x1, R17, P5 ;  /* 0x000000015a118824 */ /* 0x000fe200028e0611 */
[----:B------:R-:W-:Y:S01]  /*5f00*/  @!P0 LEA.HI.X R15, R98, R15, R33, 0x1, P4 ;  /* 0x0000000f620f8211 */ /* 0x000fe200020f0c21 */
[----:B------:R1:W-:Y:S01]  /*5f10*/  @P0 STS.128 [R180+0x3000], RZ ;  /* 0x003000ffb4000388 */ /* 0x0003e20000000c00 */
[C---:B-----5:R-:W-:Y:S02]  /*5f20*/  @!P0 LEA R10, P5, R16.reuse, R10, 0x1 ;  /* 0x0000000a100a8211 */ /* 0x060fe400078a08ff */
[----:B------:R-:W-:Y:S01]  /*5f30*/  @!P0 LEA.HI.X R13, R21, R13, R92, 0x1, P2 ;  /* 0x0000000d150d8211 */ /* 0x000fe200010f0c5c */
[----:B------:R-:W-:Y:S01]  /*5f40*/  @!PT LDS RZ, [RZ] ;  /* 0x00000000fffff984 */ /* 0x000fe20000000800 */
[----:B------:R-:W-:Y:S01]  /*5f50*/  @!PT LDS RZ, [RZ] ;  /* 0x00000000fffff984 */ /* 0x000fe20000000800 */
[----:B------:R-:W-:Y:S01]  /*5f60*/  @!PT LDS RZ, [RZ] ;  /* 0x00000000fffff984 */ /* 0x000fe20000000800 */
[----:B------:R1:W-:Y:S01]  /*5f70*/  @!P0 LDGSTS.E.BYPASS.LTC128B.128 [R180+0x3000], desc[UR12][R14.64] ;  /* 0x030000000eb48fae */ /* 0x0003e2000b901d4c */
[C---:B--2---:R-:W-:Y:S02]  /*5f80*/  @!P0 LEA R8, P4, R23.reuse, R8, 0x1 ;  /* 0x0000000817088211 */ /* 0x044fe400078808ff */
        /* <DEDUP_REMOVED lines=37> */
.L_x_7287:
[----:B------:R-:W-:Y:S05]  /*61e0*/  BSYNC B0 ;  /* 0x0000000000007941 */ /* 0x000fea0003800000 */
.L_x_7286:
[----:B------:R-:W0:Y:S01]  /*61f0*/  LDGDEPBAR ;  /* 0x00000000000079af */ /* 0x000e220000000000 */
[----:B------:R-:W-:-:S04]  /*6200*/  IADD3 R122, P0, R19, R122, RZ ;  /* 0x0000007a137a7210 */ /* 0x000fc80007f1e0ff */
[----:B------:R-:W-:-:S09]  /*6210*/  IADD3.X R123, R90, R123, RZ, P0, !PT ;  /* 0x0000007b5a7b7210 */ /* 0x000fd200007fe4ff */
.L_x_7283:
[----:B-12---:R-:W-:Y:S01]  /*6220*/  FMNMX.FTZ R9, R66, R64, !PT ;  /* 0x0000004042097209 */ /* 0x006fe20007810000 */
        /* <DEDUP_REMOVED lines=85> */
[--C-:B------:R-:W-:Y:S01]  /*6780*/  FFMA.FTZ R40, R86, UR11, -R31.reuse ;  /* 0x0000000b56287c23 */ /* 0x100fe2000801081f */
[--C-:B------:R-:W-:Y:S01]  /*6790*/  FFMA.FTZ R35, R84, UR11, -R31.reuse ;  /* 0x0000000b54237c23 */ /* 0x100fe2000801081f */
[----:B------:R-:W-:Y:S01]  /*67a0*/  FSEL R33, R33, RZ, P0 ;  /* 0x000000ff21217208 */ /* 0x000fe20000000000 */
[----:B------:R-:W1:Y:S01]  /*67b0*/  LDSM.16.MT88.4 R84, [R164+0x6000] ;  /* 0x00600000a454783b */ /* 0x000e620000004200 */
[--C-:B------:R-:W-:Y:S01]  /*67c0*/  FFMA.FTZ R66, R66, UR11, -R31.reuse ;  /* 0x0000000b42427c23 */ /* 0x100fe2000801081f */
[--C-:B------:R-:W-:Y:S01]  /*67d0*/  FFMA.FTZ R41, R36, UR11, -R31.reuse ;  /* 0x0000000b24297c23 */ /* 0x100fe2000801081f */
[----:B------:R-:W-:Y:S01]  /*67e0*/  FFMA.FTZ R5, R76, UR11, -R31 ;  /* 0x0000000b4c057c23 */ /* 0x000fe2000801081f */
[--C-:B------:R-:W-:Y:S01]  /*67f0*/  FFMA.FTZ R106, R88, UR11, -R33.reuse ;  /* 0x0000000b586a7c23 */ /* 0x100fe20008010821 */
[--C-:B------:R-:W-:Y:S01]  /*6800*/  FFMA.FTZ R23, R78, UR11, -R33.reuse ;  /* 0x0000000b4e177c23 */ /* 0x100fe20008010821 */
[--C-:B------:R-:W-:Y:S01]  /*6810*/  FFMA.FTZ R104, R70, UR11, -R33.reuse ;  /* 0x0000000b46687c23 */ /* 0x100fe20008010821 */
[----:B------:R-:W-:Y:S01]  /*6820*/  FFMA.FTZ R37, R68, UR11, -R33 ;  /* 0x0000000b44257c23 */ /* 0x000fe20008010821 */
[----:B------:R-:W2:Y:S01]  /*6830*/  LDSM.16.MT88.4 R76, [R163+0x6000] ;  /* 0x00600000a34c783b */ /* 0x000ea20000004200 */
[----:B------:R-:W-:Y:S01]  /*6840*/  MUFU.EX2 R66, R66 ;  /* 0x0000004200427308 */ /* 0x000fe20000000800 */
[----:B------:R-:W-:Y:S01]  /*6850*/  FFMA.FTZ R36, R82, UR11, -R31 ;  /* 0x0000000b52247c23 */ /* 0x000fe2000801081f */
[--C-:B------:R-:W-:Y:S01]  /*6860*/  FFMA.FTZ R39, R18, UR11, -R33.reuse ;  /* 0x0000000b12277c23 */ /* 0x100fe20008010821 */
[--C-:B------:R-:W-:Y:S01]  /*6870*/  FFMA.FTZ R6, R80, UR11, -R33.reuse ;  /* 0x0000000b50067c23 */ /* 0x100fe20008010821 */
[--C-:B------:R-:W-:Y:S01]  /*6880*/  FFMA.FTZ R25, R74, UR11, -R33.reuse ;  /* 0x0000000b4a197c23 */ /* 0x100fe20008010821 */
[----:B------:R-:W-:Y:S01]  /*6890*/  FFMA.FTZ R4, R72, UR11, -R33 ;  /* 0x0000000b48047c23 */ /* 0x000fe20008010821 */
[----:B------:R-:W3:Y:S01]  /*68a0*/  LDSM.16.MT88.4 R16, [R166+0x6800] ;  /* 0x00680000a610783b */ /* 0x000ee20000004200 */
[--C-:B------:R-:W-:Y:S01]  /*68b0*/  FFMA.FTZ R62, R62, UR11, -R31.reuse ;  /* 0x0000000b3e3e7c23 */ /* 0x100fe2000801081f */
[----:B------:R-:W4:Y:S01]  /*68c0*/  MUFU.EX2 R21, R21 ;  /* 0x0000001500157308 */ /* 0x000f220000000800 */
        /* <DEDUP_REMOVED lines=15> */
[----:B------:R-:W5:Y:S01]  /*69c0*/  MUFU.EX2 R41, R41 ;  /* 0x0000002900297308 */ /* 0x000f620000000800 */
[----:B----4-:R-:W-:Y:S01]  /*69d0*/  F2FP.F16.F32.PACK_AB R68, R21, R66 ;  /* 0x000000421544723e */ /* 0x010fe200000000ff */
        /* <DEDUP_REMOVED lines=14> */
[----:B------:R-:W4:Y:S01]  /*6ac0*/  MUFU.EX2 R23, R23 ;  /* 0x0000001700177308 */ /* 0x000f220000000800 */
[----:B-----5:R-:W-:Y:S01]  /*6ad0*/  F2FP.F16.F32.PACK_AB R70, R41, R64 ;  /* 0x000000402946723e */ /* 0x020fe200000000ff */
[----:B------:R-:W-:Y:S01]  /*6ae0*/  FFMA.FTZ R67, R112, UR11, -R31 ;  /* 0x0000000b70437c23 */ /* 0x000fe2000801081f */
[--C-:B------:R-:W-:Y:S01]  /*6af0*/  FFMA.FTZ R108, R108, UR11, -R33.reuse ;  /* 0x0000000b6c6c7c23 */ /* 0x100fe20008010821 */
[--C-:B------:R-:W-:Y:S01]  /*6b00*/  FFMA.FTZ R110, R22, UR11, -R33.reuse ;  /* 0x0000000b166e7c23 */ /* 0x100fe20008010821 */
[----:B------:R-:W-:Y:S01]  /*6b10*/  FFMA.FTZ R105, R20, UR11, -R33 ;  /* 0x0000000b14697c23 */ /* 0x000fe20008010821 */
[----:B------:R-:W-:Y:S01]  /*6b20*/  FADD.FTZ R21, R66, R21 ;  /* 0x0000001542157221 */ /* 0x000fe20000010000 */
[--C-:B------:R-:W-:Y:S01]  /*6b30*/  FFMA.FTZ R113, R54, UR11, -R31.reuse ;  /* 0x0000000b36717c23 */ /* 0x100fe2000801081f */
        /* <DEDUP_REMOVED lines=9> */
[----:B----4-:R-:W-:Y:S01]  /*6bd0*/  F2FP.F16.F32.PACK_AB R69, R23, R106 ;  /* 0x0000006a1745723e */ /* 0x010fe200000000ff */
[----:B------:R-:W-:Y:S01]  /*6be0*/  FADD.FTZ R23, R106, R23 ;  /* 0x000000176a177221 */ /* 0x000fe20000010000 */
[----:B------:R-:W-:Y:S01]  /*6bf0*/  FFMA.FTZ R30, R30, UR11, -R31 ;  /* 0x0000000b1e1e7c23 */ /* 0x000fe2000801081f */
[----:B------:R-:W-:Y:S01]  /*6c00*/  FFMA.FTZ R34, R34, UR11, -R33 ;  /* 0x0000000b22227c23 */ /* 0x000fe20008010821 */
[----:B------:R-:W-:-:S03]  /*6c10*/  LEA R190, P0, R122, UR8, 0x1 ;  /* 0x000000087abe7c11 */ /* 0x000fc6000f8008ff */
[----:B------:R-:W-:Y:S01]  /*6c20*/  MUFU.EX2 R40, R40 ;  /* 0x0000002800287308 */ /* 0x000fe20000000800 */
[----:B------:R-:W-:-:S07]  /*6c30*/  LEA.HI.X R189, R122, UR9, R123, 0x1, P0 ;  /* 0x000000097abd7c11 */ /* 0x000fce00080f0c7b */
[----:B------:R-:W4:Y:S01]  /*6c40*/  MUFU.EX2 R35, R35 ;  /* 0x0000002300237308 */ /* 0x000f220000000800 */
[C---:B-----5:R-:W-:Y:S01]  /*6c50*/  F2FP.F16.F32.PACK_AB R71, R37.reuse, R104 ;  /* 0x000000682547723e */ /* 0x060fe200000000ff */
[----:B------:R-:W-:Y:S02]  /*6c60*/  FADD.FTZ R104, R104, R23 ;  /* 0x0000001768687221 */ /* 0x000fe40000010000 */
[----:B------:R-:W-:Y:S02]  /*6c70*/  LDSM.16.MT88.4 R20, [R164+0x8800] ;  /* 0x00880000a414783b */ /* 0x000fe40000004200 */
[----:B------:R-:W-:Y:S01]  /*6c80*/  FADD.FTZ R104, R37, R104 ;  /* 0x0000006825687221 */ /* 0x000fe20000010000 */
[----:B------:R-:W-:Y:S01]  /*6c90*/  FFMA.FTZ R37, R38, UR11, -R33 ;  /* 0x0000000b26257c23 */ /* 0x000fe20008010821 */
[C---:B-1----:R-:W-:Y:S01]  /*6ca0*/  HMMA.16816.F32 R88, R68.reuse, R84, RZ ;  /* 0x000000544458723c */ /* 0x042fe200000018ff */
        /* <DEDUP_REMOVED lines=10> */
[C---:B------:R-:W-:Y:S05]  /*6d50*/  HMMA.16816.F32 R72, R68.reuse, R8, RZ ;  /* 0x000000084448723c */ /* 0x040fea00000018ff */
[----:B------:R-:W2:Y:S01]  /*6d60*/  MUFU.EX2 R4, R4 ;  /* 0x0000000400047308 */ /* 0x000ea20000000800 */
[----:B------:R-:W-:Y:S01]  /*6d70*/  HMMA.16816.F32 R68, R68, R10, RZ ;  /* 0x0000000a4444723c */ /* 0x000fe200000018ff */
[----:B----4-:R-:W-:-:S02]  /*6d80*/  F2FP.F16.F32.PACK_AB R8, R35, R40 ;  /* 0x000000282308723e */ /* 0x010fc400000000ff */
[----:B-1----:R-:W-:Y:S01]  /*6d90*/  F2FP.F16.F32.PACK_AB R9, R6, R39 ;  /* 0x000000270609723e */ /* 0x002fe200000000ff */
[----:B------:R-:W-:-:S03]  /*6da0*/  FADD.FTZ R39, R39, R104 ;  /* 0x0000006827277221 */ /* 0x000fc60000010000 */
        /* <DEDUP_REMOVED lines=9> */
[C---:B---3--:R-:W-:Y:S06]  /*6e40*/  HMMA.16816.F32 R96, R8.reuse, R16, R96 ;  /* 0x000000100860723c */ /* 0x048fec0000001860 */
        /* <DEDUP_REMOVED lines=107> */
[----:B------:R-:W-:Y:S01]  /*7500*/  FADD.FTZ R13, R41, R64 ;  /* 0x00000040290d7221 */ /* 0x000fe20000010000 */
[----:B------:R-:W-:Y:S01]  /*7510*/  F2FP.F16.F32.PACK_AB R12, R52, R113 ;  /* 0x00000071340c723e */ /* 0x000fe200000000ff */
[----:B------:R-:W2:Y:S01]  /*7520*/  MUFU.EX2 R41, R44 ;  /* 0x0000002c00297308 */ /* 0x000ea20000000800 */
[----:B------:R-:W5:Y:S01]  /*7530*/  LDSM.16.MT88.4 R8, [R163+0x9000] ;  /* 0x00900000a308783b */ /* 0x000f620000004200 */
[----:B------:R-:W-:-:S02]  /*7540*/  FADD.FTZ R40, R40, R13 ;  /* 0x0000000d28287221 */ /* 0x000fc40000010000 */
[----:B-1----:R-:W-:Y:S02]  /*7550*/  F2FP.F16.F32.PACK_AB R14, R111, R50 ;  /* 0x000000326f0e723e */ /* 0x002fe400000000ff */
[----:B------:R-:W-:Y:S01]  /*7560*/  FADD.FTZ R13, R35, R40 ;  /* 0x00000028230d7221 */ /* 0x000fe20000010000 */
[----:B------:R-:W-:Y:S01]  /*7570*/  FFMA.FTZ R35, R28, UR11, -R31 ;  /* 0x0000000b1c237c23 */ /* 0x000fe2000801081f */
[----:B------:R-:W-:Y:S01]  /*7580*/  FADD.FTZ R28, R6, R39 ;  /* 0x00000027061c7221 */ /* 0x000fe20000010000 */
[----:B----4-:R-:W-:Y:S01]  /*7590*/  F2FP.F16.F32.PACK_AB R15, R37, R42 ;  /* 0x0000002a250f723e */ /* 0x010fe200000000ff */
[----:B------:R-:W-:Y:S01]  /*75a0*/  FADD.FTZ R38, R36, R13 ;  /* 0x0000000d24267221 */ /* 0x000fe20000010000 */
[--C-:B------:R-:W-:Y:S01]  /*75b0*/  FFMA.FTZ R40, R27, UR11, -R31.reuse ;  /* 0x0000000b1b287c23 */ /* 0x100fe2000801081f */
[----:B------:R-:W-:Y:S01]  /*75c0*/  FADD.FTZ R25, R25, R28 ;  /* 0x0000001c19197221 */ /* 0x000fe20000010000 */
[----:B------:R1:W-:Y:S01]  /*75d0*/  MUFU.EX2 R6, R30 ;  /* 0x0000001e00067308 */ /* 0x0003e20000000800 */
[----:B--2---:R-:W-:Y:S01]  /*75e0*/  F2FP.F16.F32.PACK_AB R13, R41, R46 ;  /* 0x0000002e290d723e */ /* 0x004fe200000000ff */
[----:B------:R-:W-:-:S06]  /*75f0*/  FFMA.FTZ R44, R29, UR11, -R31 ;  /* 0x0000000b1d2c7c23 */ /* 0x000fcc000801081f */
[----:B------:R-:W-:Y:S01]  /*7600*/  MUFU.EX2 R35, R35 ;  /* 0x0000002300237308 */ /* 0x000fe20000000800 */
[C---:B------:R-:W-:Y:S07]  /*7610*/  HMMA.16816.F32 R96, R12.reuse, R20, R96 ;  /* 0x000000140c60723c */ /* 0x040fee0000001860 */
[----:B------:R-:W2:Y:S01]  /*7620*/  MUFU.EX2 R39, R44 ;  /* 0x0000002c00277308 */ /* 0x000ea20000000800 */
[C---:B------:R-:W-:Y:S01]  /*7630*/  HMMA.16816.F32 R92, R12.reuse, R22, R92 ;  /* 0x000000160c5c723c */ /* 0x040fe2000000185c */
[----:B------:R-:W-:Y:S01]  /*7640*/  FADD.FTZ R21, R4, R25 ;  /* 0x0000001904157221 */ /* 0x000fe20000010000 */
[--C-:B------:R-:W-:Y:S01]  /*7650*/  FFMA.FTZ R20, R26, UR11, -R33.reuse ;  /* 0x0000000b1a147c23 */ /* 0x100fe20008010821 */
[----:B-1----:R-:W1:Y:S01]  /*7660*/  LDSM.16.MT88.4 R28, [R162+0x9000] ;  /* 0x00900000a21c783b */ /* 0x002e620000004200 */
[----:B------:R-:W-:Y:S01]  /*7670*/  FFMA.FTZ R4, R24, UR11, -R33 ;  /* 0x0000000b18047c23 */ /* 0x000fe20008010821 */
[----:B------:R-:W-:Y:S01]  /*7680*/  FADD.FTZ R60, R60, R21 ;  /* 0x000000153c3c7221 */ /* 0x000fe20000010000 */
[----:B------:R-:W-:Y:S01]  /*7690*/  FFMA.FTZ R33, R32, UR11, -R33 ;  /* 0x0000000b20217c23 */ /* 0x000fe20008010821 */
[----:B------:R-:W-:Y:S01]  /*76a0*/  FADD.FTZ R23, R5, R38 ;  /* 0x0000002605177221 */ /* 0x000fe20000010000 */
[----:B------:R-:W4:Y:S01]  /*76b0*/  MUFU.EX2 R36, R40 ;  /* 0x0000002800247308 */ /* 0x000f220000000800 */
[----:B------:R-:W-:Y:S01]  /*76c0*/  FADD.FTZ R47, R47, R60 ;  /* 0x0000003c2f2f7221 */ /* 0x000fe20000010000 */
[----:B---3--:R-:W-:Y:S01]  /*76d0*/  HMMA.16816.F32 R88, R12, R16, R88 ;  /* 0x000000100c58723c */ /* 0x008fe20000001858 */
[----:B------:R-:W-:Y:S01]  /*76e0*/  FADD.FTZ R62, R62, R23 ;  /* 0x000000173e3e7221 */ /* 0x000fe20000010000 */
[----:B------:R-:W3:Y:S01]  /*76f0*/  LDSM.16.MT88.4 R24, [R166+0x9800] ;  /* 0x00980000a618783b */ /* 0x000ee20000004200 */
[----:B------:R-:W-:-:S02]  /*7700*/  FADD.FTZ R56, R56, R47 ;  /* 0x0000002f38387221 */ /* 0x000fc40000010000 */
[----:B------:R-:W-:Y:S01]  /*7710*/  FADD.FTZ R49, R49, R62 ;  /* 0x0000003e31317221 */ /* 0x000fe20000010000 */
[----:B------:R4:W-:Y:S01]  /*7720*/  MUFU.EX2 R5, R20 ;  /* 0x0000001400057308 */ /* 0x0009e20000000800 */
[----:B------:R-:W-:Y:S01]  /*7730*/  FADD.FTZ R43, R43, R56 ;  /* 0x000000382b2b7221 */ /* 0x000fe20000010000 */
[C---:B-----5:R-:W-:Y:S01]  /*7740*/  HMMA.16816.F32 R80, R12.reuse, R8, R80 ;  /* 0x000000080c50723c */ /* 0x060fe20000001850 */
[----:B------:R-:W-:Y:S02]  /*7750*/  FADD.FTZ R58, R58, R49 ;  /* 0x000000313a3a7221 */ /* 0x000fe40000010000 */
[----:B------:R-:W-:Y:S02]  /*7760*/  FADD.FTZ R134, R134, R43 ;  /* 0x0000002b86867221 */ /* 0x000fe40000010000 */
[----:B------:R-:W-:Y:S01]  /*7770*/  FADD.FTZ R45, R45, R58 ;  /* 0x0000003a2d2d7221 */ /* 0x000fe20000010000 */
[----:B------:R-:W5:Y:S01]  /*7780*/  MUFU.EX2 R4, R4 ;  /* 0x0000000400047308 */ /* 0x000f620000000800 */
[----:B------:R-:W-:Y:S01]  /*7790*/  FADD.FTZ R55, R55, R134 ;  /* 0x0000008637377221 */ /* 0x000fe20000010000 */
[----:B------:R-:W-:Y:S01]  /*77a0*/  HMMA.16816.F32 R76, R12, R10, R76 ;  /* 0x0000000a0c4c723c */ /* 0x000fe2000000184c */
[----:B------:R-:W-:Y:S01]  /*77b0*/  FADD.FTZ R136, R136, R45 ;  /* 0x0000002d88887221 */ /* 0x000fe20000010000 */
[----:B--2---:R-:W-:Y:S01]  /*77c0*/  F2FP.F16.F32.PACK_AB R8, R39, R6 ;  /* 0x000000062708723e */ /* 0x004fe200000000ff */
[----:B------:R-:W-:-:S02]  /*77d0*/  FADD.FTZ R130, R130, R55 ;  /* 0x0000003782827221 */ /* 0x000fc40000010000 */
[----:B------:R-:W-:Y:S01]  /*77e0*/  FADD.FTZ R57, R57, R136 ;  /* 0x0000008839397221 */ /* 0x000fe20000010000 */
[----:B------:R-:W2:Y:S01]  /*77f0*/  MUFU.EX2 R33, R33 ;  /* 0x0000002100217308 */ /* 0x000ea20000000800 */
[----:B----4-:R-:W4:Y:S01]  /*7800*/  LDSM.16.MT88.4 R20, [R164+0x9800] ;  /* 0x00980000a414783b */ /* 0x010f220000004200 */
[----:B------:R-:W-:Y:S01]  /*7810*/  FADD.FTZ R51, R51, R130 ;  /* 0x0000008233337221 */ /* 0x000fe20000010000 */
[----:B------:R-:W-:Y:S01]  /*7820*/  FADD.FTZ R132, R132, R57 ;  /* 0x0000003984847221 */ /* 0x000fe20000010000 */
[----:B------:R-:W-:Y:S01]  /*7830*/  F2FP.F16.F32.PACK_AB R10, R36, R35 ;  /* 0x00000023240a723e */ /* 0x000fe200000000ff */
[C---:B------:R-:W-:Y:S01]  /*7840*/  HMMA.16816.F32 R84, R12.reuse, R18, R84 ;  /* 0x000000120c54723c */ /* 0x040fe20000001854 */
[----:B------:R-:W-:Y:S01]  /*7850*/  FADD.FTZ R146, R146, R51 ;  /* 0x0000003392927221 */ /* 0x000fe20000010000 */
[----:B------:R-:W-:Y:S01]  /*7860*/  FADD.FTZ R53, R53, R132 ;  /* 0x0000008435357221 */ /* 0x000fe20000010000 */
[----:B------:R-:W4:Y:S01]  /*7870*/  LDSM.16.MT88.4 R16, [R163+0x9800] ;  /* 0x00980000a310783b */ /* 0x000f220000004200 */
[----:B-----5:R-:W-:Y:S01]  /*7880*/  F2FP.F16.F32.PACK_AB R9, R4, R5 ;  /* 0x000000050409723e */ /* 0x020fe200000000ff */
[----:B------:R-:W-:Y:S01]  /*7890*/  FADD.FTZ R146, R63, R146 ;  /* 0x000000923f927221 */ /* 0x000fe20000010000 */
[----:B------:R-:W-:Y:S01]  /*78a0*/  FADD.FTZ R150, R150, R53 ;  /* 0x0000003596967221 */ /* 0x000fe20000010000 */
[----:B-1----:R-:W-:Y:S02]  /*78b0*/  HMMA.16816.F32 R72, R12, R28, R72 ;  /* 0x0000001c0c48723c */ /* 0x002fe40000001848 */
[----:B------:R-:W-:Y:S01]  /*78c0*/  FADD.FTZ R59, R59, R146 ;  /* 0x000000923b3b7221 */ /* 0x000fe20000010000 */
[----:B------:R-:W-:Y:S01]  /*78d0*/  FADD.FTZ R65, R65, R150 ;  /* 0x0000009641417221 */ /* 0x000fe20000010000 */
[----:B--2---:R-:W-:-:S02]  /*78e0*/  F2FP.F16.F32.PACK_AB R11, R33, R34 ;  /* 0x00000022210b723e */ /* 0x004fc400000000ff */
[----:B------:R-:W-:Y:S01]  /*78f0*/  FADD.FTZ R138, R138, R59 ;  /* 0x0000003b8a8a7221 */ /* 0x000fe20000010000 */
[----:B------:R-:W-:Y:S01]  /*7900*/  FADD.FTZ R140, R140, R65 ;  /* 0x000000418c8c7221 */ /* 0x000fe20000010000 */
[----:B------:R-:W-:Y:S01]  /*7910*/  HMMA.16816.F32 R68, R12, R30, R68 ;  /* 0x0000001e0c44723c */ /* 0x000fe20000001844 */
[----:B------:R-:W1:Y:S01]  /*7920*/  LDSM.16.MT88.4 R12, [R162+0x9800] ;  /* 0x00980000a20c783b */ /* 0x000e620000004200 */
[----:B------:R-:W-:Y:S01]  /*7930*/  FADD.FTZ R109, R109, R138 ;  /* 0x0000008a6d6d7221 */ /* 0x000fe20000010000 */
[----:B------:R-:W-:-:S03]  /*7940*/  FADD.FTZ R140, R61, R140 ;  /* 0x0000008c3d8c7221 */ /* 0x000fc60000010000 */
[----:B------:R-:W-:Y:S01]  /*7950*/  FADD.FTZ R109, R108, R109 ;  /* 0x0000006d6c6d7221 */ /* 0x000fe20000010000 */
[----:B---3--:R-:W-:Y:S03]  /*7960*/  HMMA.16816.F32 R96, R8, R24, R96 ;  /* 0x000000180860723c */ /* 0x008fe60000001860 */
[----:B------:R-:W-:-:S03]  /*7970*/  FADD.FTZ R110, R110, R109 ;  /* 0x0000006d6e6e7221 */ /* 0x000fc60000010000 */
[----:B------:R-:W-:Y:S01]  /*7980*/  HMMA.16816.F32 R92, R8, R26, R92 ;  /* 0x0000001a085c723c */ /* 0x000fe2000000185c */
[----:B------:R-:W-:-:S04]  /*7990*/  FADD.FTZ R105, R105, R110 ;  /* 0x0000006e69697221 */ /* 0x000fc80000010000 */
[----:B------:R-:W-:Y:S01]  /*79a0*/  FADD.FTZ R46, R46, R105 ;  /* 0x000000692e2e7221 */ /* 0x000fe20000010000 */
[----:B----4-:R-:W-:Y:S03]  /*79b0*/  HMMA.16816.F32 R88, R8, R20, R88 ;  /* 0x000000140858723c */ /* 0x010fe60000001858 */
        /* <DEDUP_REMOVED lines=89> */
.L_x_7289:
[----:B------:R-:W-:-:S04]  /*7f50*/  LEA R5, -R120, RZ, 0x7 ;  /* 0x000000ff78057211 */ /* 0x000fc800078e39ff */
[----:B------:R-:W-:-:S07]  /*7f60*/  SHF.R.S32.HI R4, RZ, 0x1f, R5 ;  /* 0x0000001fff047819 */ /* 0x000fce0000011405 */
.L_x_7290:
        /* <DEDUP_REMOVED lines=47> */
[----:B------:R-:W-:Y:S01]  /*8260*/  @!P0 LDGSTS.E.BYPASS.LTC128B.128 [R180+0x6000], desc[UR12][R194.64] ;  /* 0x06000000c2b48fae */ /* 0x000fe2000b901d4c */
        /* <DEDUP_REMOVED lines=47> */
[----:B------:R-:W4:Y:S04]  /*8560*/  LDSM.16.M88.4 R40, [R171+0x3000] ;  /* 0x00300000ab28783b */ /* 0x000f280000000200 */
[----:B------:R-:W5:Y:S04]  /*8570*/  LDSM.16.M88.4 R32, [R171+0x3800] ;  /* 0x00380000ab20783b */ /* 0x000f680000000200 */
[----:B------:R-:W-:Y:S04]  /*8580*/  LDSM.16.M88.4 R64, [R170] ;  /* 0x00000000aa40783b */ /* 0x000fe80000000200 */
[----:B------:R-:W5:Y:S04]  /*8590*/  LDSM.16.M88.4 R28, [R165+0x2000] ;  /* 0x00200000a51c783b */ /* 0x000f680000000200 */
[----:B--2---:R-:W2:Y:S04]  /*85a0*/  LDSM.16.M88.4 R24, [R171+0x4000] ;  /* 0x00400000ab18783b */ /* 0x004ea80000000200 */
        /* <DEDUP_REMOVED lines=27> */
[C---:B-1----:R-:W-:Y:S06]  /*8760*/  HMMA.16816.F32 R20, R112.reuse, R116, RZ ;  /* 0x000000747014723c */ /* 0x042fec00000018ff */
        /* <DEDUP_REMOVED lines=45> */
[C---:B--2---:R-:W-:Y:S06]  /*8a40*/  HMMA.16816.F32 R44, R52.reuse, R112, R44 ;  /* 0x00000070342c723c */ /* 0x044fec000000182c */
[C---:B------:R-:W-:Y:S01]  /*8a50*/  HMMA.16816.F32 R40, R52.reuse, R114, R40 ;  /* 0x000000723428723c */ /* 0x040fe20000001828 */
[----:B------:R-:W1:Y:S05]  /*8a60*/  LDSM.16.M88.4 R112, [R102+0x2000] ;  /* 0x002000006670783b */ /* 0x000e6a0000000200 */
[C---:B------:R-:W-:Y:S01]  /*8a70*/  HMMA.16816.F32 R12, R52.reuse, R66, R12 ;  /* 0x00000042340c723c */ /* 0x040fe2000000180c */
[----:B------:R-:W2:Y:S05]  /*8a80*/  LDSM.16.M88.4 R64, [R102+0x1800] ;  /* 0x001800006640783b */ /* 0x000eaa0000000200 */
[----:B------:R-:W-:Y:S01]  /*8a90*/  HMMA.16816.F32 R8, R52, R48, R8 ;  /* 0x000000303408723c */ /* 0x000fe20000001808 */
[----:B------:R-:W-:Y:S01]  /*8aa0*/  FMUL.FTZ R19, R19, UR10 ;  /* 0x0000000a13137c20 */ /* 0x000fe20008410000 */
[----:B------:R-:W-:-:S04]  /*8ab0*/  FMUL.FTZ R16, R16, UR10 ;  /* 0x0000000a10107c20 */ /* 0x000fc80008410000 */
[----:B------:R-:W-:Y:S01]  /*8ac0*/  HMMA.16816.F32 R4, R52, R50, R4 ;  /* 0x000000323404723c */ /* 0x000fe20000001804 */
[----:B------:R-:W3:Y:S01]  /*8ad0*/  LDSM.16.M88.4 R48, [R102+0x2800] ;  /* 0x002800006630783b */ /* 0x000ee20000000200 */
[----:B------:R-:W-:Y:S01]  /*8ae0*/  FMUL.FTZ R44, R44, UR10 ;  /* 0x0000000a2c2c7c20 */ /* 0x000fe20008410000 */
[----:B------:R-:W-:Y:S01]  /*8af0*/  FMUL.FTZ R46, R46, UR10 ;  /* 0x0000000a2e2e7c20 */ /* 0x000fe20008410000 */
[----:B------:R-:W-:Y:S02]  /*8b00*/  FMUL.FTZ R47, R47, UR10 ;  /* 0x0000000a2f2f7c20 */ /* 0x000fe40008410000 */
[----:B------:R-:W-:Y:S01]  /*8b10*/  MUFU.TANH R133, R44 ;  /* 0x0000002c00857308 */ /* 0x000fe20000002400 */
[----:B------:R-:W-:Y:S01]  /*8b20*/  FMUL.FTZ R42, R42, UR10 ;  /* 0x0000000a2a2a7c20 */ /* 0x000fe20008410000 */
[----:B------:R-:W-:Y:S01]  /*8b30*/  FMUL.FTZ R40, R40, UR10 ;  /* 0x0000000a28287c20 */ /* 0x000fe20008410000 */
[----:B------:R-:W-:-:S03]  /*8b40*/  FMUL.FTZ R43, R43, UR10 ;  /* 0x0000000a2b2b7c20 */ /* 0x000fc60008410000 */
[----:B------:R-:W-:Y:S01]  /*8b50*/  FMUL.FTZ R12, R12, UR10 ;  /* 0x0000000a0c0c7c20 */ /* 0x000fe20008410000 */
[----:B------:R-:W-:Y:S01]  /*8b60*/  FMUL.FTZ R14, R14, UR10 ;  /* 0x0000000a0e0e7c20 */ /* 0x000fe20008410000 */
[----:B------:R-:W-:Y:S01]  /*8b70*/  FMUL.FTZ R13, R13, UR10 ;  /* 0x0000000a0d0d7c20 */ /* 0x000fe20008410000 */
[----:B------:R-:W-:Y:S01]  /*8b80*/  FMUL.FTZ R15, R15, UR10 ;  /* 0x0000000a0f0f7c20 */ /* 0x000fe20008410000 */
[----:B------:R-:W-:Y:S02]  /*8b90*/  MUFU.TANH R127, R12 ;  /* 0x0000000c007f7308 */ /* 0x000fe40000002400 */
[----:B------:R-:W-:Y:S01]  /*8ba0*/  FMUL.FTZ R8, R8, UR10 ;  /* 0x0000000a08087c20 */ /* 0x000fe20008410000 */
[----:B------:R-:W-:Y:S01]  /*8bb0*/  FMUL.FTZ R11, R11, UR10 ;  /* 0x0000000a0b0b7c20 */ /* 0x000fe20008410000 */
[C---:B-1----:R-:W-:Y:S04]  /*8bc0*/  HMMA.16816.F32 R28, R52.reuse, R112, R28 ;  /* 0x00000070341c723c */ /* 0x042fe8000000181c */
[----:B------:R-:W-:Y:S01]  /*8bd0*/  FMUL.FTZ R7, R7, UR10 ;  /* 0x0000000a07077c20 */ /* 0x000fe20008410000 */
[----:B------:R-:W-:Y:S01]  /*8be0*/  FMUL.FTZ R6, R6, UR10 ;  /* 0x0000000a06067c20 */ /* 0x000fe20008410000 */
[----:B------:R-:W-:Y:S01]  /*8bf0*/  MUFU.TANH R137, R8 ;  /* 0x0000000800897308 */ /* 0x000fe20000002400 */
[----:B------:R-:W-:Y:S01]  /*8c00*/  FMUL.FTZ R4, R4, UR10 ;  /* 0x0000000a04047c20 */ /* 0x000fe20008410000 */
[----:B------:R-:W-:Y:S01]  /*8c10*/  FMUL.FTZ R5, R5, UR10 ;  /* 0x0000000a05057c20 */ /* 0x000fe20008410000 */
[C---:B------:R-:W-:Y:S01]  /*8c20*/  HMMA.16816.F32 R24, R52.reuse, R114, R24 ;  /* 0x000000723418723c */ /* 0x040fe20000001818 */
[----:B------:R-:W1:Y:S04]  /*8c30*/  LDSM.16.M88.4 R112, [R102+0x3000] ;  /* 0x003000006670783b */ /* 0x000e680000000200 */
[----:B------:R-:W-:Y:S01]  /*8c40*/  MUFU.TANH R147, R6 ;  /* 0x0000000600937308 */ /* 0x000fe20000002400 */
[C---:B--2---:R-:W-:Y:S06]  /*8c50*/  HMMA.16816.F32 R36, R52.reuse, R64, R36 ;  /* 0x000000403424723c */ /* 0x044fec0000001824 */
[----:B------:R-:W-:Y:S01]  /*8c60*/  HMMA.16816.F32 R32, R52, R66, R32 ;  /* 0x000000423420723c */ /* 0x000fe20000001820 */
[----:B------:R-:W2:Y:S01]  /*8c70*/  LDSM.16.M88.4 R64, [R102+0x3800] ;  /* 0x003800006640783b */ /* 0x000ea20000000200 */
[----:B------:R4:W-:Y:S01]  /*8c80*/  MUFU.TANH R139, R14 ;  /* 0x0000000e008b7308 */ /* 0x0009e20000002400 */
[----:B------:R-:W-:-:S04]  /*8c90*/  DEPBAR.LE SB0, 0x0 ;  /* 0x000080000000791a */ /* 0x000fc80000000000 */
[C---:B---3--:R-:W-:Y:S01]  /*8ca0*/  HMMA.16816.F32 R20, R52.reuse, R48, R20 ;  /* 0x000000303414723c */ /* 0x048fe20000001814 */
[----:B------:R-:W-:Y:S01]  /*8cb0*/  FMUL.FTZ R28, R28, UR10 ;  /* 0x0000000a1c1c7c20 */ /* 0x000fe20008410000 */
[----:B------:R-:W-:Y:S01]  /*8cc0*/  FMUL.FTZ R30, R30, UR10 ;  /* 0x0000000a1e1e7c20 */ /* 0x000fe20008410000 */
[----:B------:R3:W-:Y:S02]  /*8cd0*/  MUFU.TANH R121, R15 ;  /* 0x0000000f00797308 */ /* 0x0007e40000002400 */
[----:B------:R-:W-:Y:S01]  /*8ce0*/  FMUL.FTZ R24, R24, UR10 ;  /* 0x0000000a18187c20 */ /* 0x000fe20008410000 */
[C---:B------:R-:W-:Y:S01]  /*8cf0*/  HMMA.16816.F32 R116, R52.reuse, R50, R116 ;  /* 0x000000323474723c */ /* 0x040fe20000001874 */
[----:B------:R-:W-:Y:S01]  /*8d00*/  FMUL.FTZ R49, R17, UR10 ;  /* 0x0000000a11317c20 */ /* 0x000fe20008410000 */
[----:B------:R-:W-:Y:S01]  /*8d10*/  FMUL.FTZ R17, R18, UR10 ;  /* 0x0000000a12117c20 */ /* 0x000fe20008410000 */
[----:B------:R-:W-:Y:S02]  /*8d20*/  FMUL.FTZ R26, R26, UR10 ;  /* 0x0000000a1a1a7c20 */ /* 0x000fe40008410000 */
[----:B------:R5:W-:Y:S01]  /*8d30*/  MUFU.TANH R135, R4 ;  /* 0x0000000400877308 */ /* 0x000be20000002400 */
[----:B----4-:R-:W-:Y:S01]  /*8d40*/  FMUL.FTZ R14, R27, UR10 ;  /* 0x0000000a1b0e7c20 */ /* 0x010fe20008410000 */
[----:B------:R-:W-:Y:S01]  /*8d50*/  FMUL.FTZ R51, R9, UR10 ;  /* 0x0000000a09337c20 */ /* 0x000fe20008410000 */
[----:B------:R-:W-:Y:S01]  /*8d60*/  FMUL.FTZ R9, R10, UR10 ;  /* 0x0000000a0a097c20 */ /* 0x000fe20008410000 */
[----:B------:R-:W-:Y:S01]  /*8d70*/  FMUL.FTZ R36, R36, UR10 ;  /* 0x0000000a24247c20 */ /* 0x000fe20008410000 */
[----:B------:R-:W-:Y:S01]  /*8d80*/  FMUL.FTZ R38, R38, UR10 ;  /* 0x0000000a26267c20 */ /* 0x000fe20008410000 */
[----:B------:R-:W-:Y:S01]  /*8d90*/  FMUL.FTZ R33, R33, UR10 ;  /* 0x0000000a21217c20 */ /* 0x000fe20008410000 */
[----:B------:R-:W-:Y:S01]  /*8da0*/  FMUL.FTZ R34, R34, UR10 ;  /* 0x0000000a22227c20 */ /* 0x000fe20008410000 */
[----:B------:R-:W4:Y:S01]  /*8db0*/  MUFU.TANH R49, R49 ;  /* 0x0000003100317308 */ /* 0x000f220000002400 */
[----:B------:R-:W-:Y:S01]  /*8dc0*/  FMUL.FTZ R35, R35, UR10 ;  /* 0x0000000a23237c20 */ /* 0x000fe20008410000 */
[----:B------:R-:W-:Y:S01]  /*8dd0*/  FMUL.FTZ R32, R32, UR10 ;  /* 0x0000000a20207c20 */ /* 0x000fe20008410000 */
[C---:B-1----:R-:W-:Y:S01]  /*8de0*/  HMMA.16816.F32 R56, R52.reuse, R112, R56 ;  /* 0x000000703438723c */ /* 0x042fe20000001838 */
[----:B---3--:R-:W-:Y:S01]  /*8df0*/  FMUL.FTZ R15, R41, UR10 ;  /* 0x0000000a290f7c20 */ /* 0x008fe20008410000 */
[----:B------:R-:W-:Y:S01]  /*8e00*/  FMUL.FTZ R12, R21, UR10 ;  /* 0x0000000a150c7c20 */ /* 0x000fe20008410000 */
[----:B------:R-:W-:Y:S01]  /*8e10*/  FMUL.FTZ R20, R20, UR10 ;  /* 0x0000000a14147c20 */ /* 0x000fe20008410000 */
[----:B------:R-:W-:Y:S01]  /*8e20*/  FMUL.FTZ R22, R22, UR10 ;  /* 0x0000000a16167c20 */ /* 0x000fe20008410000 */
[----:B------:R1:W-:Y:S01]  /*8e30*/  MUFU.TANH R113, R7 ;  /* 0x0000000700717308 */ /* 0x0003e20000002400 */
[C---:B------:R-:W-:Y:S01]  /*8e40*/  HMMA.16816.F32 R108, R52.reuse, R114, R108 ;  /* 0x00000072346c723c */ /* 0x040fe2000000186c */
[----:B-----5:R-:W-:Y:S01]  /*8e50*/  FMUL.FTZ R4, R29, UR10 ;  /* 0x0000000a1d047c20 */ /* 0x020fe20008410000 */
[----:B------:R-:W-:Y:S01]  /*8e60*/  FMUL.FTZ R116, R116, UR10 ;  /* 0x0000000a74747c20 */ /* 0x000fe20008410000 */
[----:B------:R-:W-:Y:S01]  /*8e70*/  FMUL.FTZ R23, R23, UR10 ;  /* 0x0000000a17177c20 */ /* 0x000fe20008410000 */
[----:B------:R-:W-:Y:S01]  /*8e80*/  FMUL.FTZ R118, R118, UR10 ;  /* 0x0000000a76767c20 */ /* 0x000fe20008410000 */
[----:B------:R-:W-:Y:S01]  /*8e90*/  FMUL.FTZ R117, R117, UR10 ;  /* 0x0000000a75757c20 */ /* 0x000fe20008410000 */
[----:B--2---:R-:W-:Y:S01]  /*8ea0*/  HMMA.16816.F32 R104, R52, R66, R104 ;  /* 0x000000423468723c */ /* 0x004fe20000001868 */
[----:B------:R2:W3:Y:S01]  /*8eb0*/  MUFU.TANH R67, R19 ;  /* 0x0000001300437308 */ /* 0x0004e20000002400 */
[----:B------:R-:W-:-:S04]  /*8ec0*/  FMUL.FTZ R119, R119, UR10 ;  /* 0x0000000a77777c20 */ /* 0x000fc80008410000 */
[----:B------:R-:W-:Y:S03]  /*8ed0*/  HMMA.16816.F32 R60, R52, R64, R60 ;  /* 0x00000040343c723c */ /* 0x000fe6000000183c */
[----:B------:R3:W-:Y:S01]  /*8ee0*/  MUFU.TANH R115, R11 ;  /* 0x0000000b00737308 */ /* 0x0007e20000002400 */
[----:B-1----:R-:W-:Y:S02]  /*8ef0*/  IMAD.SHL.U32 R7, R179, 0x80, RZ ;  /* 0x00000080b3077824 */ /* 0x002fe400078e00ff */
[----:B------:R-:W-:Y:S01]  /*8f00*/  FMUL.FTZ R56, R56, UR10 ;  /* 0x0000000a38387c20 */ /* 0x000fe20008410000 */
[----:B------:R-:W-:Y:S01]  /*8f10*/  FMUL.FTZ R58, R58, UR10 ;  /* 0x0000000a3a3a7c20 */ /* 0x000fe20008410000 */
[----:B------:R-:W-:Y:S01]  /*8f20*/  FMUL.FTZ R57, R57, UR10 ;  /* 0x0000000a39397c20 */ /* 0x000fe20008410000 */
[----:B------:R-:W-:Y:S01]  /*8f30*/  LOP3.LUT R10, R7, R186, RZ, 0xfc, !PT ;  /* 0x000000ba070a7212 */ /* 0x000fe200078efcff */
[----:B------:R-:W-:Y:S01]  /*8f40*/  FMUL.FTZ R59, R59, UR10 ;  /* 0x0000000a3b3b7c20 */ /* 0x000fe20008410000 */
[----:B------:R-:W-:Y:S01]  /*8f50*/  LOP3.LUT R8, R7, 0x8, R186, 0xfe, !PT ;  /* 0x0000000807087812 */ /* 0x000fe200078efeba */
[----:B------:R1:W-:Y:S01]  /*8f60*/  MUFU.TANH R55, R13 ;  /* 0x0000000d00377308 */ /* 0x0003e20000002400 */
[----:B--2---:R-:W-:Y:S01]  /*8f70*/  FMUL.FTZ R19, R45, UR10 ;  /* 0x0000000a2d137c20 */ /* 0x004fe20008410000 */
[----:B------:R-:W-:Y:S01]  /*8f80*/  VIADD R6, R10, 0x1 ;  /* 0x000000010a067836 */ /* 0x000fe20000000000 */
[-C--:B------:R-:W-:Y:S01]  /*8f90*/  ISETP.GE.AND P5, PT, R8, R125.reuse, PT ;  /* 0x0000007d0800720c */ /* 0x080fe20003fa6270 */
[----:B------:R-:W-:Y:S01]  /*8fa0*/  VIADD R18, R10, 0x9 ;  /* 0x000000090a127836 */ /* 0x000fe20000000000 */
[-C--:B------:R-:W-:Y:S01]  /*8fb0*/  ISETP.GE.AND P2, PT, R8, R124.reuse, PT ;  /* 0x0000007c0800720c */ /* 0x080fe20003f46270 */
[----:B------:R-:W-:Y:S01]  /*8fc0*/  VIADD R41, R10, 0x19 ;  /* 0x000000190a297836 */ /* 0x000fe20000000000 */
[CC--:B------:R-:W-:Y:S01]  /*8fd0*/  ISETP.GE.AND P1, PT, R6.reuse, R125.reuse, PT ;  /* 0x0000007d0600720c */ /* 0x0c0fe20003f26270 */
[----:B------:R-:W2:Y:S01]  /*8fe0*/  MUFU.TANH R9, R9 ;  /* 0x0000000900097308 */ /* 0x000ea20000002400 */
[----:B------:R-:W-:Y:S01]  /*8ff0*/  ISETP.GE.AND P4, PT, R6, R124, PT ;  /* 0x0000007c0600720c */ /* 0x000fe20003f86270 */
[----:B------:R-:W-:Y:S01]  /*9000*/  FMUL.FTZ R108, R108, UR10 ;  /* 0x0000000a6c6c7c20 */ /* 0x000fe20008410000 */
[----:B------:R-:W-:Y:S01]  /*9010*/  I2FP.F32.S32 R6, R6 ;  /* 0x0000000600067245 */ /* 0x000fe20000201400 */
[----:B------:R-:W-:Y:S01]  /*9020*/  FMUL.FTZ R110, R110, UR10 ;  /* 0x0000000a6e6e7c20 */ /* 0x000fe20008410000 */
[----:B------:R-:W-:Y:S01]  /*9030*/  I2FP.F32.S32 R8, R8 ;  /* 0x0000000800087245 */ /* 0x000fe20000201400 */
[----:B------:R-:W-:Y:S01]  /*9040*/  FMUL.FTZ R109, R109, UR10 ;  /* 0x0000000a6d6d7c20 */ /* 0x000fe20008410000 */
[----:B------:R-:W-:Y:S01]  /*9050*/  FMUL.FTZ R111, R111, UR10 ;  /* 0x0000000a6f6f7c20 */ /* 0x000fe20008410000 */
[CC--:B----4-:R-:W-:Y:S01]  /*9060*/  FFMA.FTZ R49, R0.reuse, R6.reuse, R49 ;  /* 0x0000000600317223 */ /* 0x0d0fe20000010031 */
[C---:B---3--:R-:W-:Y:S01]  /*9070*/  FFMA.FTZ R11, R0.reuse, R6, R67 ;  /* 0x00000006000b7223 */ /* 0x048fe20000010043 */
[----:B------:R-:W-:Y:S01]  /*9080*/  MUFU.TANH R21, R33 ;  /* 0x0000002100157308 */ /* 0x000fe20000002400 */
[CC--:B------:R-:W-:Y:S01]  /*9090*/  FFMA.FTZ R6, R0.reuse, R8.reuse, R127 ;  /* 0x0000000800067223 */ /* 0x0c0fe2000001007f */
[----:B------:R-:W-:Y:S01]  /*90a0*/  FFMA.FTZ R139, R0, R8, R139 ;  /* 0x00000008008b7223 */ /* 0x000fe2000001008b */
[----:B------:R-:W-:Y:S01]  /*90b0*/  FSEL R8, R49, -INF , !P1 ;  /* 0xff80000031087808 */ /* 0x000fe20004800000 */
[----:B------:R-:W-:Y:S01]  /*90c0*/  VIADD R49, R10, 0x11 ;  /* 0x000000110a317836 */ /* 0x000fe20000000000 */
[----:B------:R-:W-:Y:S01]  /*90d0*/  FSEL R11, R11, -INF , !P4 ;  /* 0xff8000000b0b7808 */ /* 0x000fe20006000000 */
[----:B-1----:R-:W-:Y:S01]  /*90e0*/  FMUL.FTZ R13, R37, UR10 ;  /* 0x0000000a250d7c20 */ /* 0x002fe20008410000 */
[----:B------:R-:W-:Y:S01]  /*90f0*/  FSEL R6, R6, -INF , !P5 ;  /* 0xff80000006067808 */ /* 0x000fe20006800000 */
[----:B------:R1:W-:Y:S01]  /*9100*/  MUFU.TANH R33, R28 ;  /* 0x0000001c00217308 */ /* 0x0003e20000002400 */
[C---:B------:R-:W-:Y:S01]  /*9110*/  ISETP.GE.AND P1, PT, R18.reuse, R125, PT ;  /* 0x0000007d1200720c */ /* 0x040fe20003f26270 */
[----:B------:R-:W-:Y:S01]  /*9120*/  FMUL.FTZ R37, R39, UR10 ;  /* 0x0000000a27257c20 */ /* 0x000fe20008410000 */
[----:B------:R-:W-:Y:S01]  /*9130*/  ISETP.GE.AND P4, PT, R18, R124, PT ;  /* 0x0000007c1200720c */ /* 0x000fe20003f86270 */
[----:B------:R-:W-:Y:S01]  /*9140*/  FMUL.FTZ R60, R60, UR10 ;  /* 0x0000000a3c3c7c20 */ /* 0x000fe20008410000 */
[----:B------:R-:W-:Y:S01]  /*9150*/  I2FP.F32.S32 R18, R18 ;  /* 0x0000001200127245 */ /* 0x000fe20000201400 */
[----:B------:R-:W-:Y:S01]  /*9160*/  FMUL.FTZ R61, R61, UR10 ;  /* 0x0000000a3d3d7c20 */ /* 0x000fe20008410000 */
[----:B------:R-:W-:Y:S01]  /*9170*/  FMUL.FTZ R63, R63, UR10 ;  /* 0x0000000a3f3f7c20 */ /* 0x000fe20008410000 */
[----:B------:R3:W-:Y:S01]  /*9180*/  MUFU.TANH R65, R16 ;  /* 0x0000001000417308 */ /* 0x0007e20000002400 */
[----:B------:R-:W-:Y:S01]  /*9190*/  FMUL.FTZ R62, R62, UR10 ;  /* 0x0000000a3e3e7c20 */ /* 0x000fe20008410000 */
[----:B------:R-:W-:Y:S01]  /*91a0*/  FFMA.FTZ R121, R0, R18, R121 ;  /* 0x0000001200797223 */ /* 0x000fe20000010079 */
[----:B------:R-:W-:-:S05]  /*91b0*/  FMUL.FTZ R107, R107, UR10 ;  /* 0x0000000a6b6b7c20 */ /* 0x000fca0008410000 */
[----:B------:R-:W4:Y:S01]  /*91c0*/  MUFU.TANH R51, R51 ;  /* 0x0000003300337308 */ /* 0x000f220000002400 */
[----:B-1----:R-:W-:-:S04]  /*91d0*/  LOP3.LUT R28, R7, 0x10, R186, 0xfe, !PT ;  /* 0x00000010071c7812 */ /* 0x002fc800078efeba */
[C---:B------:R-:W-:Y:S02]  /*91e0*/  ISETP.GE.AND P6, PT, R28.reuse, R125, PT ;  /* 0x0000007d1c00720c */ /* 0x040fe40003fc6270 */
[----:B------:R-:W-:Y:S01]  /*91f0*/  ISETP.GE.AND P5, PT, R28, R124, PT ;  /* 0x0000007c1c00720c */ /* 0x000fe20003fa6270 */
[----:B------:R1:W-:Y:S01]  /*9200*/  MUFU.TANH R67, R30 ;  /* 0x0000001e00437308 */ /* 0x0003e20000002400 */
[----:B------:R-:W-:Y:S01]  /*9210*/  I2FP.F32.S32 R28, R28 ;  /* 0x0000001c001c7245 */ /* 0x000fe20000201400 */
[----:B---3--:R-:W-:-:S06]  /*9220*/  FMUL.FTZ R16, R25, UR10 ;  /* 0x0000000a19107c20 */ /* 0x008fcc0008410000 */
[----:B------:R3:W-:Y:S08]  /*9230*/  MUFU.TANH R53, R5 ;  /* 0x0000000500357308 */ /* 0x0007f00000002400 */
[----:B------:R5:W-:Y:S01]  /*9240*/  MUFU.TANH R25, R34 ;  /* 0x0000002200197308 */ /* 0x000be20000002400 */
[CC--:B-1----:R-:W-:Y:S01]  /*9250*/  FFMA.FTZ R30, R0.reuse, R28.reuse, R137 ;  /* 0x0000001c001e7223 */ /* 0x0c2fe20000010089 */
[----:B--2---:R-:W-:Y:S01]  /*9260*/  FFMA.FTZ R28, R0, R28, R9 ;  /* 0x0000001c001c7223 */ /* 0x004fe20000010009 */
[----:B------:R-:W-:-:S03]  /*9270*/  FSEL R9, R139, -INF , !P2 ;  /* 0xff8000008b097808 */ /* 0x000fc60005000000 */
[----:B------:R-:W-:Y:S02]  /*9280*/  FSEL R30, R30, -INF , !P6 ;  /* 0xff8000001e1e7808 */ /* 0x000fe40007000000 */
[----:B------:R-:W-:Y:S01]  /*9290*/  MUFU.TANH R27, R35 ;  /* 0x00000023001b7308 */ /* 0x000fe20000002400 */
[----:B---3--:R-:W-:-:S07]  /*92a0*/  FMUL.FTZ R5, R31, UR10 ;  /* 0x0000000a1f057c20 */ /* 0x008fce0008410000 */
[----:B------:R1:W-:Y:S01]  /*92b0*/  MUFU.TANH R31, R4 ;  /* 0x00000004001f7308 */ /* 0x0003e20000002400 */
[----:B-----5:R-:W-:-:S04]  /*92c0*/  LOP3.LUT R34, R7, 0x18, R186, 0xfe, !PT ;  /* 0x0000001807227812 */ /* 0x020fc800078efeba */
[C---:B------:R-:W-:Y:S02]  /*92d0*/  ISETP.GE.AND P2, PT, R34.reuse, R125, PT ;  /* 0x0000007d2200720c */ /* 0x040fe40003f46270 */
[----:B------:R-:W-:Y:S01]  /*92e0*/  ISETP.GE.AND P6, PT, R34, R124, PT ;  /* 0x0000007c2200720c */ /* 0x000fe20003fc6270 */
[----:B------:R2:W-:Y:S01]  /*92f0*/  MUFU.TANH R35, R5 ;  /* 0x0000000500237308 */ /* 0x0005e20000002400 */
[----:B------:R-:W-:-:S07]  /*9300*/  I2FP.F32.S32 R34, R34 ;  /* 0x0000002200227245 */ /* 0x000fce0000201400 */
[----:B------:R-:W3:Y:S01]  /*9310*/  MUFU.TANH R145, R46 ;  /* 0x0000002e00917308 */ /* 0x000ee20000002400 */
[----:B-1----:R-:W-:Y:S01]  /*9320*/  FFMA.FTZ R4, R0, R18, R55 ;  /* 0x0000001200047223 */ /* 0x002fe20000010037 */
[----:B------:R-:W-:-:S04]  /*9330*/  LOP3.LUT R18, R7, 0x20, R186, 0xfe, !PT ;  /* 0x0000002007127812 */ /* 0x000fc800078efeba */
[----:B------:R-:W-:Y:S02]  /*9340*/  FSEL R4, R4, -INF , !P1 ;  /* 0xff80000004047808 */ /* 0x000fe40004800000 */
[----:B------:R-:W-:Y:S01]  /*9350*/  ISETP.GE.AND P1, PT, R49, R125, PT ;  /* 0x0000007d3100720c */ /* 0x000fe20003f26270 */
[----:B------:R1:W-:Y:S01]  /*9360*/  MUFU.TANH R143, R42 ;  /* 0x0000002a008f7308 */ /* 0x0003e20000002400 */
[----:B--2---:R-:W-:Y:S02]  /*9370*/  FSEL R5, R121, -INF , !P4 ;  /* 0xff80000079057808 */ /* 0x004fe40006000000 */
[----:B------:R-:W-:Y:S02]  /*9380*/  ISETP.GE.AND P4, PT, R49, R124, PT ;  /* 0x0000007c3100720c */ /* 0x000fe40003f86270 */
[----:B------:R-:W-:-:S03]  /*9390*/  I2FP.F32.S32 R49, R49 ;  /* 0x0000003100317245 */ /* 0x000fc60000201400 */
[----:B------:R4:W-:Y:S08]  /*93a0*/  MUFU.TANH R29, R32 ;  /* 0x00000020001d7308 */ /* 0x0009f00000002400 */
[----:B------:R2:W5:Y:S01]  /*93b0*/  MUFU.TANH R131, R40 ;  /* 0x0000002800837308 */ /* 0x0005620000002400 */
[----:B-1----:R-:W-:-:S05]  /*93c0*/  FFMA.FTZ R42, R0, R34, R135 ;  /* 0x00000022002a7223 */ /* 0x002fca0000010087 */
[----:B------:R-:W-:Y:S02]  /*93d0*/  FSEL R42, R42, -INF , !P2 ;  /* 0xff8000002a2a7808 */ /* 0x000fe40005000000 */
[----:B------:R-:W-:Y:S01]  /*93e0*/  ISETP.GE.AND P2, PT, R18, R124, PT ;  /* 0x0000007c1200720c */ /* 0x000fe20003f46270 */
[----:B----4-:R-:W-:Y:S01]  /*93f0*/  FFMA.FTZ R32, R0, R49, R51 ;  /* 0x0000003100207223 */ /* 0x010fe20000010033 */
[----:B------:R-:W-:Y:S01]  /*9400*/  FSEL R51, R28, -INF , !P5 ;  /* 0xff8000001c337808 */ /* 0x000fe20006800000 */
[----:B------:R-:W1:Y:S01]  /*9410*/  MUFU.TANH R19, R19 ;  /* 0x0000001300137308 */ /* 0x000e620000002400 */
[----:B------:R-:W-:Y:S01]  /*9420*/  ISETP.GE.AND P5, PT, R18, R125, PT ;  /* 0x0000007d1200720c */ /* 0x000fe20003fa6270 */
[----:B------:R-:W-:Y:S01]  /*9430*/  FFMA.FTZ R49, R0, R49, R115 ;  /* 0x0000003100317223 */ /* 0x000fe20000010073 */
[----:B------:R-:W-:Y:S02]  /*9440*/  I2FP.F32.S32 R18, R18 ;  /* 0x0000001200127245 */ /* 0x000fe40000201400 */
[----:B------:R-:W-:-:S02]  /*9450*/  FSEL R28, R32, -INF , !P1 ;  /* 0xff800000201c7808 */ /* 0x000fc40004800000 */
[----:B------:R-:W-:Y:S01]  /*9460*/  FSEL R49, R49, -INF , !P4 ;  /* 0xff80000031317808 */ /* 0x000fe20006000000 */
[----:B------:R-:W4:Y:S01]  /*9470*/  MUFU.TANH R47, R47 ;  /* 0x0000002f002f7308 */ /* 0x000f220000002400 */
[CC--:B------:R-:W-:Y:S01]  /*9480*/  FFMA.FTZ R133, R0.reuse, R18.reuse, R133 ;  /* 0x0000001200857223 */ /* 0x0c0fe20000010085 */
[----:B---3--:R-:W-:Y:S01]  /*9490*/  FFMA.FTZ R145, R0, R18, R145 ;  /* 0x0000001200917223 */ /* 0x008fe20000010091 */
[----:B------:R-:W-:Y:S01]  /*94a0*/  VIADD R18, R10, 0x21 ;  /* 0x000000210a127836 */ /* 0x000fe20000000000 */
[----:B------:R-:W-:Y:S02]  /*94b0*/  ISETP.GE.AND P1, PT, R41, R125, PT ;  /* 0x0000007d2900720c */ /* 0x000fe40003f26270 */
[----:B------:R-:W-:Y:S02]  /*94c0*/  FSEL R198, R133, -INF , !P5 ;  /* 0xff80000085c67808 */ /* 0x000fe40006800000 */
[----:B------:R3:W-:Y:S01]  /*94d0*/  MUFU.TANH R45, R43 ;  /* 0x0000002b002d7308 */ /* 0x0007e20000002400 */
[----:B------:R-:W-:-:S02]  /*94e0*/  ISETP.GE.AND P4, PT, R41, R124, PT ;  /* 0x0000007c2900720c */ /* 0x000fc40003f86270 */
[----:B------:R-:W-:-:S05]  /*94f0*/  I2FP.F32.S32 R41, R41 ;  /* 0x0000002900297245 */ /* 0x000fca0000201400 */
[----:B------:R5:W-:Y:S01]  /*9500*/  MUFU.TANH R39, R16 ;  /* 0x0000001000277308 */ /* 0x000be20000002400 */
[CC--:B--2---:R-:W-:Y:S01]  /*9510*/  FFMA.FTZ R40, R0.reuse, R41.reuse, R53 ;  /* 0x0000002900287223 */ /* 0x0c4fe20000010035 */
[----:B------:R-:W-:-:S04]  /*9520*/  FFMA.FTZ R41, R0, R41, R113 ;  /* 0x0000002900297223 */ /* 0x000fc80000010071 */
[----:B------:R-:W-:Y:S02]  /*9530*/  FSEL R40, R40, -INF , !P1 ;  /* 0xff80000028287808 */ /* 0x000fe40004800000 */
[----:B------:R-:W2:Y:S01]  /*9540*/  MUFU.TANH R129, R36 ;  /* 0x0000002400817308 */ /* 0x000ea20000002400 */
[----:B---3--:R-:W-:Y:S01]  /*9550*/  FFMA.FTZ R43, R0, R34, R147 ;  /* 0x00000022002b7223 */ /* 0x008fe20000010093 */
[----:B------:R-:W-:Y:S02]  /*9560*/  FSEL R147, R145, -INF , !P2 ;  /* 0xff80000091937808 */ /* 0x000fe40005000000 */
[----:B------:R-:W-:Y:S02]  /*9570*/  FSEL R41, R41, -INF , !P4 ;  /* 0xff80000029297808 */ /* 0x000fe40006000000 */
[----:B------:R-:W-:Y:S02]  /*9580*/  FSEL R43, R43, -INF , !P6 ;  /* 0xff8000002b2b7808 */ /* 0x000fe40007000000 */
[----:B------:R3:W-:Y:S01]  /*9590*/  MUFU.TANH R115, R14 ;  /* 0x0000000e00737308 */ /* 0x0007e20000002400 */
[----:B-----5:R-:W-:-:S02]  /*95a0*/  LOP3.LUT R16, R7, 0x28, R186, 0xfe, !PT ;  /* 0x0000002807107812 */ /* 0x020fc400078efeba */
[-C--:B------:R-:W-:Y:S02]  /*95b0*/  ISETP.GE.AND P1, PT, R18, R125.reuse, PT ;  /* 0x0000007d1200720c */ /* 0x080fe40003f26270 */
[C---:B------:R-:W-:Y:S02]  /*95c0*/  ISETP.GE.AND P6, PT, R16.reuse, R125, PT ;  /* 0x0000007d1000720c */ /* 0x040fe40003fc6270 */
[----:B------:R-:W-:Y:S01]  /*95d0*/  ISETP.GE.AND P5, PT, R16, R124, PT ;  /* 0x0000007c1000720c */ /* 0x000fe20003fa6270 */
[----:B------:R-:W-:Y:S01]  /*95e0*/  MUFU.TANH R15, R15 ;  /* 0x0000000f000f7308 */ /* 0x000fe20000002400 */
[----:B------:R-:W-:Y:S02]  /*95f0*/  I2FP.F32.S32 R16, R16 ;  /* 0x0000001000107245 */ /* 0x000fe40000201400 */
[----:B------:R-:W-:-:S03]  /*9600*/  ISETP.GE.AND P4, PT, R18, R124, PT ;  /* 0x0000007c1200720c */ /* 0x000fc60003f86270 */
[CC--:B------:R-:W-:Y:S01]  /*9610*/  FFMA.FTZ R131, R0.reuse, R16.reuse, R131 ;  /* 0x0000001000837223 */ /* 0x0c0fe20000010083 */
[----:B------:R-:W-:Y:S01]  /*9620*/  FFMA.FTZ R143, R0, R16, R143 ;  /* 0x00000010008f7223 */ /* 0x000fe2000001008f */
[----:B------:R-:W5:Y:S01]  /*9630*/  MUFU.TANH R141, R38 ;  /* 0x00000026008d7308 */ /* 0x000f620000002400 */
[----:B---3--:R-:W-:Y:S01]  /*9640*/  I2FP.F32.S32 R14, R18 ;  /* 0x00000012000e7245 */ /* 0x008fe20000201400 */
[----:B------:R-:W-:Y:S01]  /*9650*/  VIADD R16, R10, 0x29 ;  /* 0x000000290a107836 */ /* 0x000fe20000000000 */
[----:B------:R-:W-:Y:S02]  /*9660*/  FSEL R134, R131, -INF , !P6 ;  /* 0xff80000083867808 */ /* 0x000fe40007000000 */
[----:B------:R-:W-:Y:S01]  /*9670*/  FSEL R145, R143, -INF , !P5 ;  /* 0xff8000008f917808 */ /* 0x000fe20006800000 */
[CC--:B-1----:R-:W-:Y:S01]  /*9680*/  FFMA.FTZ R196, R0.reuse, R14.reuse, R19 ;  /* 0x0000000e00c47223 */ /* 0x0c2fe20000010013 */
[----:B----4-:R-:W-:Y:S01]  /*9690*/  FFMA.FTZ R47, R0, R14, R47 ;  /* 0x0000000e002f7223 */ /* 0x010fe2000001002f */
[----:B------:R-:W-:Y:S01]  /*96a0*/  LOP3.LUT R14, R7, 0x30, R186, 0xfe, !PT ;  /* 0x00000030070e7812 */ /* 0x000fe200078efeba */
[----:B------:R1:W-:Y:S02]  /*96b0*/  MUFU.TANH R53, R12 ;  /* 0x0000000c00357308 */ /* 0x0003e40000002400 */
[----:B------:R-:W-:-:S02]  /*96c0*/  FSEL R196, R196, -INF , !P1 ;  /* 0xff800000c4c47808 */ /* 0x000fc40004800000 */
[CC--:B------:R-:W-:Y:S02]  /*96d0*/  ISETP.GE.AND P2, PT, R14.reuse, R125.reuse, PT ;  /* 0x0000007d0e00720c */ /* 0x0c0fe40003f46270 */
[----:B------:R-:W-:Y:S02]  /*96e0*/  ISETP.GE.AND P6, PT, R14, R124, PT ;  /* 0x0000007c0e00720c */ /* 0x000fe40003fc6270 */
[----:B------:R-:W-:Y:S01]  /*96f0*/  I2FP.F32.S32 R14, R14 ;  /* 0x0000000e000e7245 */ /* 0x000fe20000201400 */
[----:B------:R-:W3:Y:S01]  /*9700*/  MUFU.TANH R13, R13 ;  /* 0x0000000d000d7308 */ /* 0x000ee20000002400 */
[----:B------:R-:W-:Y:S02]  /*9710*/  FSEL R133, R47, -INF , !P4 ;  /* 0xff8000002f857808 */ /* 0x000fe40006000000 */
[----:B------:R-:W-:Y:S01]  /*9720*/  ISETP.GE.AND P1, PT, R16, R125, PT ;  /* 0x0000007d1000720c */ /* 0x000fe20003f26270 */
[CC--:B--2---:R-:W-:Y:S01]  /*9730*/  FFMA.FTZ R152, R0.reuse, R14.reuse, R129 ;  /* 0x0000000e00987223 */ /* 0x0c4fe20000010081 */
[----:B-----5:R-:W-:Y:S01]  /*9740*/  FFMA.FTZ R141, R0, R14, R141 ;  /* 0x0000000e008d7223 */ /* 0x020fe2000001008d */
[----:B------:R-:W-:Y:S01]  /*9750*/  ISETP.GE.AND P4, PT, R16, R124, PT ;  /* 0x0000007c1000720c */ /* 0x000fe20003f86270 */
[----:B------:R-:W-:Y:S01]  /*9760*/  VIADD R14, R10, 0x31 ;  /* 0x000000310a0e7836 */ /* 0x000fe20000000000 */
[----:B------:R-:W2:Y:S01]  /*9770*/  MUFU.TANH R37, R37 ;  /* 0x0000002500257308 */ /* 0x000ea20000002400 */
[----:B-1----:R-:W-:-:S02]  /*9780*/  I2FP.F32.S32 R12, R16 ;  /* 0x00000010000c7245 */ /* 0x002fc40000201400 */
[----:B------:R-:W-:Y:S02]  /*9790*/  FSEL R152, R152, -INF , !P2 ;  /* 0xff80000098987808 */ /* 0x000fe40005000000 */
[----:B------:R-:W-:Y:S01]  /*97a0*/  FSEL R149, R141, -INF , !P6 ;  /* 0xff8000008d957808 */ /* 0x000fe20007000000 */
[CC--:B------:R-:W-:Y:S01]  /*97b0*/  FFMA.FTZ R132, R0.reuse, R12.reuse, R15 ;  /* 0x0000000c00847223 */ /* 0x0c0fe2000001000f */
[----:B------:R-:W-:Y:S01]  /*97c0*/  FFMA.FTZ R45, R0, R12, R45 ;  /* 0x0000000c002d7223 */ /* 0x000fe2000001002d */
[C-C-:B------:R-:W-:Y:S01]  /*97d0*/  LOP3.LUT R12, R7.reuse, 0x38, R186.reuse, 0xfe, !PT ;  /* 0x00000038070c7812 */ /* 0x140fe200078efeba */
[----:B------:R-:W1:Y:S01]  /*97e0*/  MUFU.TANH R55, R24 ;  /* 0x0000001800377308 */ /* 0x000e620000002400 */
[----:B------:R-:W-:Y:S02]  /*97f0*/  LOP3.LUT R16, R7, 0x60, R186, 0xfe, !PT ;  /* 0x0000006007107812 */ /* 0x000fe400078efeba */
[----:B------:R-:W-:Y:S02]  /*9800*/  ISETP.GE.AND P5, PT, R12, R125, PT ;  /* 0x0000007d0c00720c */ /* 0x000fe40003fa6270 */
[----:B------:R-:W-:-:S02]  /*9810*/  FSEL R132, R132, -INF , !P1 ;  /* 0xff80000084847808 */ /* 0x000fc40004800000 */
[----:B------:R-:W-:Y:S01]  /*9820*/  FSEL R129, R45, -INF , !P4 ;  /* 0xff8000002d817808 */ /* 0x000fe20006000000 */
[----:B------:R-:W4:Y:S01]  /*9830*/  MUFU.TANH R121, R26 ;  /* 0x0000001a00797308 */ /* 0x000f220000002400 */
[-C--:B------:R-:W-:Y:S02]  /*9840*/  ISETP.GE.AND P2, PT, R12, R124.reuse, PT ;  /* 0x0000007c0c00720c */ /* 0x080fe40003f46270 */
[C---:B------:R-:W-:Y:S02]  /*9850*/  ISETP.GE.AND P1, PT, R14.reuse, R125, PT ;  /* 0x0000007d0e00720c */ /* 0x040fe40003f26270 */
[----:B------:R-:W-:Y:S02]  /*9860*/  ISETP.GE.AND P4, PT, R14, R124, PT ;  /* 0x0000007c0e00720c */ /* 0x000fe40003f86270 */
[----:B------:R-:W-:Y:S01]  /*9870*/  I2FP.F32.S32 R12, R12 ;  /* 0x0000000c000c7245 */ /* 0x000fe20000201400 */
[----:B------:R-:W5:Y:S01]  /*9880*/  MUFU.TANH R113, R20 ;  /* 0x0000001400717308 */ /* 0x000f620000002400 */
[----:B------:R-:W-:-:S03]  /*9890*/  I2FP.F32.S32 R14, R14 ;  /* 0x0000000e000e7245 */ /* 0x000fc60000201400 */
[CC--:B------:R-:W-:Y:S01]  /*98a0*/  FFMA.FTZ R29, R0.reuse, R12.reuse, R29 ;  /* 0x0000000c001d7223 */ /* 0x0c0fe2000001001d */
[C---:B------:R-:W-:Y:S01]  /*98b0*/  FFMA.FTZ R25, R0.reuse, R12, R25 ;  /* 0x0000000c00197223 */ /* 0x040fe20000010019 */
[CC--:B---3--:R-:W-:Y:S01]  /*98c0*/  FFMA.FTZ R188, R0.reuse, R14.reuse, R13 ;  /* 0x0000000e00bc7223 */ /* 0x0c8fe2000001000d */
[----:B--2---:R-:W-:Y:S01]  /*98d0*/  FFMA.FTZ R37, R0, R14, R37 ;  /* 0x0000000e00257223 */ /* 0x004fe20000010025 */
[----:B------:R-:W-:Y:S01]  /*98e0*/  LOP3.LUT R14, R7, 0x40, R186, 0xfe, !PT ;  /* 0x00000040070e7812 */ /* 0x000fe200078efeba */
[----:B------:R-:W-:Y:S01]  /*98f0*/  VIADD R12, R10, 0x39 ;  /* 0x000000390a0c7836 */ /* 0x000fe20000000000 */
[----:B------:R-:W-:Y:S01]  /*9900*/  FSEL R150, R29, -INF , !P5 ;  /* 0xff8000001d967808 */ /* 0x000fe20006800000 */
[----:B------:R2:W3:Y:S01]  /*9910*/  MUFU.TANH R19, R22 ;  /* 0x0000001600137308 */ /* 0x0004e20000002400 */
[----:B------:R-:W-:Y:S02]  /*9920*/  ISETP.GE.AND P6, PT, R14, R125, PT ;  /* 0x0000007d0e00720c */ /* 0x000fe40003fc6270 */
[----:B------:R-:W-:-:S02]  /*9930*/  FSEL R188, R188, -INF , !P1 ;  /* 0xff800000bcbc7808 */ /* 0x000fc40004800000 */
[----:B------:R-:W-:Y:S02]  /*9940*/  FSEL R155, R37, -INF , !P4 ;  /* 0xff800000259b7808 */ /* 0x000fe40006000000 */
[-C--:B------:R-:W-:Y:S01]  /*9950*/  ISETP.GE.AND P5, PT, R14, R124.reuse, PT ;  /* 0x0000007c0e00720c */ /* 0x080fe20003fa6270 */
[----:B------:R-:W3:Y:S01]  /*9960*/  MUFU.TANH R15, R116 ;  /* 0x00000074000f7308 */ /* 0x000ee20000002400 */
[CC--:B------:R-:W-:Y:S02]  /*9970*/  ISETP.GE.AND P1, PT, R12.reuse, R125.reuse, PT ;  /* 0x0000007d0c00720c */ /* 0x0c0fe40003f26270 */
[----:B------:R-:W-:Y:S02]  /*9980*/  ISETP.GE.AND P4, PT, R12, R124, PT ;  /* 0x0000007c0c00720c */ /* 0x000fe40003f86270 */
        /* <DEDUP_REMOVED lines=8> */
[----:B------:R-:W-:Y:S01]  /*9a10*/  LOP3.LUT R12, R7, 0x48, R186, 0xfe, !PT ;  /* 0x00000048070c7812 */ /* 0x000fe200078efeba */
[----:B------:R-:W-:Y:S01]  /*9a20*/  VIADD R14, R10, 0x41 ;  /* 0x000000410a0e7836 */ /* 0x000fe20000000000 */
[----:B------:R-:W-:Y:S01]  /*9a30*/  FSEL R148, R33, -INF , !P6 ;  /* 0xff80000021947808 */ /* 0x000fe20007000000 */
[----:B------:R-:W3:Y:S01]  /*9a40*/  MUFU.TANH R13, R118 ;  /* 0x00000076000d7308 */ /* 0x000ee20000002400 */
[----:B------:R-:W-:Y:S01]  /*9a50*/  ISETP.GE.AND P2, PT, R12, R125, PT ;  /* 0x0000007d0c00720c */ /* 0x000fe20003f46270 */
[----:B--2---:R-:W-:Y:S01]  /*9a60*/  FMUL.FTZ R22, R104, UR10 ;  /* 0x0000000a68167c20 */ /* 0x004fe20008410000 */
[----:B------:R-:W-:-:S02]  /*9a70*/  FSEL R154, R154, -INF , !P1 ;  /* 0xff8000009a9a7808 */ /* 0x000fc40004800000 */
[----:B------:R-:W-:Y:S02]  /*9a80*/  FSEL R151, R27, -INF , !P4 ;  /* 0xff8000001b977808 */ /* 0x000fe40006000000 */
[-C--:B------:R-:W-:Y:S01]  /*9a90*/  ISETP.GE.AND P6, PT, R12, R124.reuse, PT ;  /* 0x0000007c0c00720c */ /* 0x080fe20003fc6270 */
[----:B------:R-:W2:Y:S01]  /*9aa0*/  MUFU.TANH R21, R56 ;  /* 0x0000003800157308 */ /* 0x000ea20000002400 */
[CC--:B------:R-:W-:Y:S02]  /*9ab0*/  ISETP.GE.AND P1, PT, R14.reuse, R125.reuse, PT ;  /* 0x0000007d0e00720c */ /* 0x0c0fe40003f26270 */
[----:B------:R-:W-:Y:S02]  /*9ac0*/  ISETP.GE.AND P4, PT, R14, R124, PT ;  /* 0x0000007c0e00720c */ /* 0x000fe40003f86270 */
[----:B------:R-:W-:Y:S02]  /*9ad0*/  I2FP.F32.S32 R12, R12 ;  /* 0x0000000c000c7245 */ /* 0x000fe40000201400 */
[----:B------:R-:W-:Y:S01]  /*9ae0*/  I2FP.F32.S32 R14, R14 ;  /* 0x0000000e000e7245 */ /* 0x000fe20000201400 */
[----:B------:R-:W2:Y:S01]  /*9af0*/  MUFU.TANH R25, R58 ;  /* 0x0000003a00197308 */ /* 0x000ea20000002400 */
[----:B------:R-:W-:Y:S01]  /*9b00*/  FSEL R143, R67, -INF , !P5 ;  /* 0xff800000438f7808 */ /* 0x000fe20006800000 */
[CC--:B-1----:R-:W-:Y:S01]  /*9b10*/  FFMA.FTZ R55, R0.reuse, R12.reuse, R55 ;  /* 0x0000000c00377223 */ /* 0x0c2fe20000010037 */
[C---:B----4-:R-:W-:Y:S01]  /*9b20*/  FFMA.FTZ R121, R0.reuse, R12, R121 ;  /* 0x0000000c00797223 */ /* 0x050fe20000010079 */
[CC--:B------:R-:W-:Y:S01]  /*9b30*/  FFMA.FTZ R31, R0.reuse, R14.reuse, R31 ;  /* 0x0000000e001f7223 */ /* 0x0c0fe2000001001f */
[----:B------:R-:W-:Y:S01]  /*9b40*/  FFMA.FTZ R35, R0, R14, R35 ;  /* 0x0000000e00237223 */ /* 0x000fe20000010023 */
[----:B------:R-:W-:Y:S01]  /*9b50*/  LOP3.LUT R14, R7, 0x50, R186, 0xfe, !PT ;  /* 0x00000050070e7812 */ /* 0x000fe200078efeba */
[----:B------:R-:W-:Y:S01]  /*9b60*/  VIADD R12, R10, 0x49 ;  /* 0x000000490a0c7836 */ /* 0x000fe20000000000 */
[----:B------:R-:W-:Y:S01]  /*9b70*/  FSEL R144, R55, -INF , !P2 ;  /* 0xff80000037907808 */ /* 0x000fe20005000000 */
[----:B------:R-:W1:Y:S01]  /*9b80*/  MUFU.TANH R117, R117 ;  /* 0x0000007500757308 */ /* 0x000e620000002400 */
[----:B------:R-:W-:-:S02]  /*9b90*/  ISETP.GE.AND P5, PT, R14, R125, PT ;  /* 0x0000007d0e00720c */ /* 0x000fc40003fa6270 */
[----:B------:R-:W-:Y:S02]  /*9ba0*/  FSEL R146, R31, -INF , !P1 ;  /* 0xff8000001f927808 */ /* 0x000fe40004800000 */
[----:B------:R-:W-:Y:S02]  /*9bb0*/  FSEL R139, R35, -INF , !P4 ;  /* 0xff800000238b7808 */ /* 0x000fe40006000000 */
[-C--:B------:R-:W-:Y:S01]  /*9bc0*/  ISETP.GE.AND P2, PT, R14, R124.reuse, PT ;  /* 0x0000007c0e00720c */ /* 0x080fe20003f46270 */
[----:B------:R-:W4:Y:S01]  /*9bd0*/  MUFU.TANH R119, R119 ;  /* 0x0000007700777308 */ /* 0x000f220000002400 */
[C---:B------:R-:W-:Y:S02]  /*9be0*/  ISETP.GE.AND P1, PT, R12.reuse, R125, PT ;  /* 0x0000007d0c00720c */ /* 0x040fe40003f26270 */
[----:B------:R-:W-:Y:S02]  /*9bf0*/  ISETP.GE.AND P4, PT, R12, R124, PT ;  /* 0x0000007c0c00720c */ /* 0x000fe40003f86270 */
[----:B------:R-:W-:-:S02]  /*9c00*/  I2FP.F32.S32 R14, R14 ;  /* 0x0000000e000e7245 */ /* 0x000fc40000201400 */
[----:B------:R-:W-:Y:S01]  /*9c10*/  I2FP.F32.S32 R12, R12 ;  /* 0x0000000c000c7245 */ /* 0x000fe20000201400 */
[----:B------:R-:W4:Y:S01]  /*9c20*/  MUFU.TANH R57, R57 ;  /* 0x0000003900397308 */ /* 0x000f220000002400 */
[----:B------:R-:W-:Y:S01]  /*9c30*/  FSEL R137, R121, -INF , !P6 ;  /* 0xff80000079897808 */ /* 0x000fe20007000000 */
[CC--:B-----5:R-:W-:Y:S01]  /*9c40*/  FFMA.FTZ R113, R0.reuse, R14.reuse, R113 ;  /* 0x0000000e00717223 */ /* 0x0e0fe20000010071 */
[C---:B---3--:R-:W-:Y:S01]  /*9c50*/  FFMA.FTZ R127, R0.reuse, R14, R19 ;  /* 0x0000000e007f7223 */ /* 0x048fe20000010013 */
[CC--:B------:R-:W-:Y:S01]  /*9c60*/  FFMA.FTZ R39, R0.reuse, R12.reuse, R39 ;  /* 0x0000000c00277223 */ /* 0x0c0fe20000010027 */
[----:B------:R-:W-:Y:S01]  /*9c70*/  FFMA.FTZ R115, R0, R12, R115 ;  /* 0x0000000c00737223 */ /* 0x000fe20000010073 */
[----:B------:R-:W-:Y:S01]  /*9c80*/  LOP3.LUT R12, R7, 0x58, R186, 0xfe, !PT ;  /* 0x00000058070c7812 */ /* 0x000fe200078efeba */
[----:B------:R-:W-:Y:S01]  /*9c90*/  VIADD R14, R10, 0x51 ;  /* 0x000000510a0e7836 */ /* 0x000fe20000000000 */
[----:B------:R-:W-:Y:S01]  /*9ca0*/  FSEL R130, R113, -INF , !P5 ;  /* 0xff80000071827808 */ /* 0x000fe20006800000 */
[----:B------:R-:W3:Y:S01]  /*9cb0*/  MUFU.TANH R59, R59 ;  /* 0x0000003b003b7308 */ /* 0x000ee20000002400 */
[----:B------:R-:W-:-:S02]  /*9cc0*/  ISETP.GE.AND P6, PT, R12, R125, PT ;  /* 0x0000007d0c00720c */ /* 0x000fc40003fc6270 */
[----:B------:R-:W-:Y:S02]  /*9cd0*/  ISETP.GE.AND P5, PT, R12, R124, PT ;  /* 0x0000007c0c00720c */ /* 0x000fe40003fa6270 */
[----:B------:R-:W-:Y:S02]  /*9ce0*/  I2FP.F32.S32 R12, R12 ;  /* 0x0000000c000c7245 */ /* 0x000fe40000201400 */
[----:B------:R-:W-:Y:S01]  /*9cf0*/  I2FP.F32.S32 R121, R14 ;  /* 0x0000000e00797245 */ /* 0x000fe20000201400 */
[----:B------:R-:W5:Y:S01]  /*9d00*/  MUFU.TANH R19, R108 ;  /* 0x0000006c00137308 */ /* 0x000f620000002400 */
[----:B------:R-:W-:Y:S01]  /*9d10*/  FSEL R142, R39, -INF , !P1 ;  /* 0xff800000278e7808 */ /* 0x000fe20004800000 */
[C---:B------:R-:W-:Y:S01]  /*9d20*/  FFMA.FTZ R15, R0.reuse, R12, R15 ;  /* 0x0000000c000f7223 */ /* 0x040fe2000001000f */
[----:B------:R-:W-:Y:S01]  /*9d30*/  FSEL R135, R115, -INF , !P4 ;  /* 0xff80000073877808 */ /* 0x000fe20006000000 */
[----:B------:R-:W-:Y:S01]  /*9d40*/  FFMA.FTZ R53, R0, R121, R53 ;  /* 0x0000007900357223 */ /* 0x000fe20000010035 */
[----:B------:R-:W-:Y:S01]  /*9d50*/  ISETP.GE.AND P1, PT, R14, R125, PT ;  /* 0x0000007d0e00720c */ /* 0x000fe20003f26270 */
[----:B------:R-:W-:Y:S01]  /*9d60*/  FFMA.FTZ R121, R0, R121, R23 ;  /* 0x0000007900797223 */ /* 0x000fe20000010017 */
[----:B------:R-:W-:Y:S01]  /*9d70*/  ISETP.GE.AND P4, PT, R14, R124, PT ;  /* 0x0000007c0e00720c */ /* 0x000fe20003f86270 */
[----:B------:R-:W-:Y:S01]  /*9d80*/  VIADD R14, R10, 0x59 ;  /* 0x000000590a0e7836 */ /* 0x000fe20000000000 */
[----:B------:R-:W-:Y:S01]  /*9d90*/  FSEL R127, R127, -INF , !P2 ;  /* 0xff8000007f7f7808 */ /* 0x000fe20005000000 */
[----:B------:R-:W-:Y:S01]  /*9da0*/  FFMA.FTZ R12, R0, R12, R13 ;  /* 0x0000000c000c7223 */ /* 0x000fe2000001000d */
[----:B------:R-:W-:Y:S01]  /*9db0*/  FSEL R126, R15, -INF , !P6 ;  /* 0xff8000000f7e7808 */ /* 0x000fe20007000000 */
[----:B------:R1:W5:Y:S01]  /*9dc0*/  MUFU.TANH R23, R110 ;  /* 0x0000006e00177308 */ /* 0x0003620000002400 */
[----:B------:R-:W-:-:S02]  /*9dd0*/  ISETP.GE.AND P2, PT, R16, R125, PT ;  /* 0x0000007d1000720c */ /* 0x000fc40003f46270 */
[----:B------:R-:W-:Y:S02]  /*9de0*/  ISETP.GE.AND P6, PT, R16, R124, PT ;  /* 0x0000007c1000720c */ /* 0x000fe40003fc6270 */
[----:B------:R-:W-:Y:S02]  /*9df0*/  I2FP.F32.S32 R16, R16 ;  /* 0x0000001000107245 */ /* 0x000fe40000201400 */
[----:B------:R-:W-:Y:S01]  /*9e00*/  FSEL R128, R53, -INF , !P1 ;  /* 0xff80000035807808 */ /* 0x000fe20004800000 */
[----:B------:R-:W5:Y:S01]  /*9e10*/  MUFU.TANH R109, R109 ;  /* 0x0000006d006d7308 */ /* 0x000f620000002400 */
[----:B------:R-:W-:Y:S01]  /*9e20*/  FSEL R121, R121, -INF , !P4 ;  /* 0xff80000079797808 */ /* 0x000fe20006000000 */
[-C--:B--2---:R-:W-:Y:S01]  /*9e30*/  FFMA.FTZ R21, R0, R16.reuse, R21 ;  /* 0x0000001000157223 */ /* 0x084fe20000010015 */
[----:B------:R-:W-:Y:S01]  /*9e40*/  ISETP.GE.AND P1, PT, R14, R125, PT ;  /* 0x0000007d0e00720c */ /* 0x000fe20003f26270 */
[----:B------:R-:W-:Y:S01]  /*9e50*/  FFMA.FTZ R25, R0, R16, R25 ;  /* 0x0000001000197223 */ /* 0x000fe20000010019 */
[----:B------:R-:W-:Y:S01]  /*9e60*/  ISETP.GE.AND P4, PT, R14, R124, PT ;  /* 0x0000007c0e00720c */ /* 0x000fe20003f86270 */
[----:B------:R-:W-:Y:S01]  /*9e70*/  VIADD R16, R10, 0x61 ;  /* 0x000000610a107836 */ /* 0x000fe20000000000 */
[----:B------:R-:W-:Y:S01]  /*9e80*/  I2FP.F32.S32 R14, R14 ;  /* 0x0000000e000e7245 */ /* 0x000fe20000201400 */
[----:B------:R2:W2:Y:S01]  /*9e90*/  MUFU.TANH R13, R111 ;  /* 0x0000006f000d7308 */ /* 0x0004a20000002400 */
[----:B-1----:R-:W-:-:S02]  /*9ea0*/  FSEL R110, R21, -INF , !P2 ;  /* 0xff800000156e7808 */ /* 0x002fc40005000000 */
[C-C-:B------:R-:W-:Y:S01]  /*9eb0*/  LOP3.LUT R20, R7.reuse, 0x70, R186.reuse, 0xfe, !PT ;  /* 0x0000007007147812 */ /* 0x140fe200078efeba */
[CC--:B------:R-:W-:Y:S01]  /*9ec0*/  FFMA.FTZ R118, R0.reuse, R14.reuse, R117 ;  /* 0x0000000e00767223 */ /* 0x0c0fe20000010075 */
[----:B----4-:R-:W-:Y:S01]  /*9ed0*/  FFMA.FTZ R117, R0, R14, R119 ;  /* 0x0000000e00757223 */ /* 0x010fe20000010077 */
[----:B------:R-:W-:Y:S02]  /*9ee0*/  FSEL R119, R12, -INF , !P5 ;  /* 0xff8000000c777808 */ /* 0x000fe40006800000 */
[----:B------:R-:W-:Y:S01]  /*9ef0*/  I2FP.F32.S32 R12, R16 ;  /* 0x00000010000c7245 */ /* 0x000fe20000201400 */
[----:B------:R-:W1:Y:S01]  /*9f00*/  MUFU.TANH R15, R60 ;  /* 0x0000003c000f7308 */ /* 0x000e620000002400 */
[----:B------:R-:W-:Y:S02]  /*9f10*/  LOP3.LUT R14, R7, 0x68, R186, 0xfe, !PT ;  /* 0x00000068070e7812 */ /* 0x000fe400078efeba */
[----:B------:R-:W-:Y:S01]  /*9f20*/  FSEL R118, R118, -INF , !P1 ;  /* 0xff80000076767808 */ /* 0x000fe20004800000 */
[CC--:B------:R-:W-:Y:S01]  /*9f30*/  FFMA.FTZ R57, R0.reuse, R12.reuse, R57 ;  /* 0x0000000c00397223 */ /* 0x0c0fe20000010039 */
[----:B------:R-:W-:Y:S01]  /*9f40*/  FSEL R117, R117, -INF , !P4 ;  /* 0xff80000075757808 */ /* 0x000fe20006000000 */
[----:B---3--:R-:W-:Y:S01]  /*9f50*/  FFMA.FTZ R59, R0, R12, R59 ;  /* 0x0000000c003b7223 */ /* 0x008fe2000001003b */
[CC--:B------:R-:W-:Y:S01]  /*9f60*/  ISETP.GE.AND P1, PT, R16.reuse, R125.reuse, PT ;  /* 0x0000007d1000720c */ /* 0x0c0fe20003f26270 */
[----:B------:R-:W-:Y:S01]  /*9f70*/  MUFU.TANH R61, R61 ;  /* 0x0000003d003d7308 */ /* 0x000fe20000002400 */
[----:B------:R-:W-:Y:S01]  /*9f80*/  ISETP.GE.AND P4, PT, R16, R124, PT ;  /* 0x0000007c1000720c */ /* 0x000fe20003f86270 */
[----:B------:R-:W-:Y:S01]  /*9f90*/  VIADD R16, R10, 0x69 ;  /* 0x000000690a107836 */ /* 0x000fe20000000000 */
[----:B------:R-:W-:-:S02]  /*9fa0*/  ISETP.GE.AND P5, PT, R14, R125, PT ;  /* 0x0000007d0e00720c */ /* 0x000fc40003fa6270 */
[----:B------:R-:W-:Y:S02]  /*9fb0*/  ISETP.GE.AND P2, PT, R14, R124, PT ;  /* 0x0000007c0e00720c */ /* 0x000fe40003f46270 */
[----:B------:R-:W-:Y:S01]  /*9fc0*/  I2FP.F32.S32 R14, R14 ;  /* 0x0000000e000e7245 */ /* 0x000fe20000201400 */
[----:B------:R-:W3:Y:S01]  /*9fd0*/  MUFU.TANH R21, R62 ;  /* 0x0000003e00157308 */ /* 0x000ee20000002400 */
[----:B------:R-:W-:Y:S02]  /*9fe0*/  FSEL R108, R57, -INF , !P1 ;  /* 0xff800000396c7808 */ /* 0x000fe40004800000 */
[----:B------:R-:W-:Y:S01]  /*9ff0*/  FSEL R67, R59, -INF , !P4 ;  /* 0xff8000003b437808 */ /* 0x000fe20006000000 */
[-C--:B-----5:R-:W-:Y:S01]  /*a000*/  FFMA.FTZ R19, R0, R14.reuse, R19 ;  /* 0x0000000e00137223 */ /* 0x0a0fe20000010013 */
[----:B------:R-:W-:Y:S01]  /*a010*/  ISETP.GE.AND P1, PT, R16, R125, PT ;  /* 0x0000007d1000720c */ /* 0x000fe20003f26270 */
[----:B------:R-:W-:Y:S01]  /*a020*/  FFMA.FTZ R14, R0, R14, R23 ;  /* 0x0000000e000e7223 */ /* 0x000fe20000010017 */
[----:B------:R-:W-:Y:S01]  /*a030*/  BAR.SYNC.DEFER_BLOCKING 0x0 ;  /* 0x0000000000007b1d */ /* 0x000fe20000010000 */
[----:B------:R-:W-:Y:S01]  /*a040*/  ISETP.GE.AND P4, PT, R16, R124, PT ;  /* 0x0000007c1000720c */ /* 0x000fe20003f86270 */
[----:B------:R-:W-:Y:S01]  /*a050*/  FMUL.FTZ R23, R106, UR10 ;  /* 0x0000000a6a177c20 */ /* 0x000fe20008410000 */
[----:B------:R-:W-:-:S02]  /*a060*/  I2FP.F32.S32 R16, R16 ;  /* 0x0000001000107245 */ /* 0x000fc40000201400 */
[----:B--2---:R-:W-:Y:S01]  /*a070*/  FSEL R111, R25, -INF , !P6 ;  /* 0xff800000196f7808 */ /* 0x004fe20007000000 */
[----:B------:R-:W-:Y:S01]  /*a080*/  MUFU.TANH R17, R17 ;  /* 0x0000001100117308 */ /* 0x000fe20000002400 */
[----:B------:R-:W-:Y:S01]  /*a090*/  FSEL R66, R19, -INF , !P5 ;  /* 0xff80000013427808 */ /* 0x000fe20006800000 */
[CC--:B------:R-:W-:Y:S01]  /*a0a0*/  FFMA.FTZ R18, R0.reuse, R16.reuse, R109 ;  /* 0x0000001000127223 */ /* 0x0c0fe2000001006d */
[----:B------:R-:W-:Y:S01]  /*a0b0*/  FFMA.FTZ R16, R0, R16, R13 ;  /* 0x0000001000107223 */ /* 0x000fe2000001000d */
[----:B------:R-:W-:Y:S01]  /*a0c0*/  FSEL R109, R14, -INF , !P2 ;  /* 0xff8000000e6d7808 */ /* 0x000fe20005000000 */
[----:B------:R-:W-:Y:S01]  /*a0d0*/  VIADD R14, R10, 0x71 ;  /* 0x000000710a0e7836 */ /* 0x000fe20000000000 */
[C---:B------:R-:W-:Y:S01]  /*a0e0*/  ISETP.GE.AND P6, PT, R20.reuse, R125, PT ;  /* 0x0000007d1400720c */ /* 0x040fe20003fc6270 */
[----:B------:R-:W-:Y:S01]  /*a0f0*/  FMUL.FTZ R13, R105, UR10 ;  /* 0x0000000a690d7c20 */ /* 0x000fe20008410000 */
[----:B------:R-:W-:Y:S01]  /*a100*/  ISETP.GE.AND P5, PT, R20, R124, PT ;  /* 0x0000007c1400720c */ /* 0x000fe20003fa6270 */
[----:B------:R2:W4:Y:S01]  /*a110*/  MUFU.TANH R19, R63 ;  /* 0x0000003f00137308 */ /* 0x0005220000002400 */
[----:B------:R-:W-:-:S02]  /*a120*/  I2FP.F32.S32 R20, R20 ;  /* 0x0000001400147245 */ /* 0x000fc40000201400 */
[----:B------:R-:W-:Y:S02]  /*a130*/  FSEL R104, R18, -INF , !P1 ;  /* 0xff80000012687808 */ /* 0x000fe40004800000 */
[-C--:B------:R-:W-:Y:S01]  /*a140*/  ISETP.GE.AND P1, PT, R14, R125.reuse, PT ;  /* 0x0000007d0e00720c */ /* 0x080fe20003f26270 */
[CC--:B-1----:R-:W-:Y:S01]  /*a150*/  FFMA.FTZ R54, R0.reuse, R20.reuse, R15 ;  /* 0x0000001400367223 */ /* 0x0c2fe2000001000f */
[----:B------:R-:W-:Y:S01]  /*a160*/  LOP3.LUT R12, R7, 0x78, R186, 0xfe, !PT ;  /* 0x00000078070c7812 */ /* 0x000fe200078efeba */
[----:B------:R-:W1:Y:S01]  /*a170*/  MUFU.TANH R23, R23 ;  /* 0x0000001700177308 */ /* 0x000e620000002400 */
[----:B---3--:R-:W-:Y:S02]  /*a180*/  FFMA.FTZ R21, R0, R20, R21 ;  /* 0x0000001400157223 */ /* 0x008fe40000010015 */
[----:B------:R-:W-:Y:S02]  /*a190*/  ISETP.GE.AND P2, PT, R12, R125, PT ;  /* 0x0000007d0c00720c */ /* 0x000fe40003f46270 */
[----:B------:R-:W-:-:S02]  /*a1a0*/  FSEL R54, R54, -INF , !P6 ;  /* 0xff80000036367808 */ /* 0x000fc40007000000 */
[----:B------:R-:W-:Y:S01]  /*a1b0*/  FSEL R55, R21, -INF , !P5 ;  /* 0xff80000015377808 */ /* 0x000fe20006800000 */
[----:B------:R-:W3:Y:S01]  /*a1c0*/  MUFU.TANH R15, R22 ;  /* 0x00000016000f7308 */ /* 0x000ee20000002400 */
[----:B--2---:R-:W-:Y:S02]  /*a1d0*/  FSEL R63, R16, -INF , !P4 ;  /* 0xff800000103f7808 */ /* 0x004fe40006000000 */
[----:B------:R-:W-:Y:S02]  /*a1e0*/  I2FP.F32.S32 R16, R14 ;  /* 0x0000000e00107245 */ /* 0x000fe40000201400 */
[----:B------:R-:W-:Y:S01]  /*a1f0*/  ISETP.GE.AND P4, PT, R14, R124, PT ;  /* 0x0000007c0e00720c */ /* 0x000fe20003f86270 */
[C---:B------:R-:W-:Y:S01]  /*a200*/  VIADD R14, R10.reuse, 0x79 ;  /* 0x000000790a0e7836 */ /* 0x040fe20000000000 */
[-C--:B------:R-:W-:Y:S01]  /*a210*/  ISETP.GE.AND P6, PT, R10, R125.reuse, PT ;  /* 0x0000007d0a00720c */ /* 0x080fe20003fc6270 */
[CC--:B------:R-:W-:Y:S01]  /*a220*/  FFMA.FTZ R61, R0.reuse, R16.reuse, R61 ;  /* 0x00000010003d7223 */ /* 0x0c0fe2000001003d */
[----:B------:R-:W2:Y:S01]  /*a230*/  MUFU.TANH R13, R13 ;  /* 0x0000000d000d7308 */ /* 0x000ea20000002400 */
[----:B----4-:R-:W-:Y:S01]  /*a240*/  FFMA.FTZ R19, R0, R16, R19 ;  /* 0x0000001000137223 */ /* 0x010fe20000010013 */
[----:B------:R-:W-:-:S02]  /*a250*/  ISETP.GE.AND P5, PT, R14, R125, PT ;  /* 0x0000007d0e00720c */ /* 0x000fc40003fa6270 */
[----:B------:R-:W-:Y:S02]  /*a260*/  FSEL R61, R61, -INF , !P1 ;  /* 0xff8000003d3d7808 */ /* 0x000fe40004800000 */
[----:B------:R-:W-:Y:S02]  /*a270*/  ISETP.GE.AND P1, PT, R12, R124, PT ;  /* 0x0000007c0c00720c */ /* 0x000fe40003f26270 */
[----:B------:R-:W-:Y:S01]  /*a280*/  I2FP.F32.S32 R12, R12 ;  /* 0x0000000c000c7245 */ /* 0x000fe20000201400 */
[----:B------:R-:W4:Y:S01]  /*a290*/  MUFU.TANH R107, R107 ;  /* 0x0000006b006b7308 */ /* 0x000f220000002400 */
[----:B------:R-:W-:Y:S02]  /*a2a0*/  FSEL R53, R19, -INF , !P4 ;  /* 0xff80000013357808 */ /* 0x000fe40006000000 */
[----:B------:R-:W-:Y:S01]  /*a2b0*/  ISETP.GE.AND P4, PT, R10, R124, PT ;  /* 0x0000007c0a00720c */ /* 0x000fe20003f86270 */
[CC--:B-1----:R-:W-:Y:S01]  /*a2c0*/  FFMA.FTZ R23, R0.reuse, R12.reuse, R23 ;  /* 0x0000000c00177223 */ /* 0x0c2fe20000010017 */
[----:B---3--:R-:W-:Y:S01]  /*a2d0*/  FFMA.FTZ R15, R0, R12, R15 ;  /* 0x0000000c000f7223 */ /* 0x008fe2000001000f */
[----:B------:R-:W-:-:S03]  /*a2e0*/  I2FP.F32.S32 R10, R10 ;  /* 0x0000000a000a7245 */ /* 0x000fc60000201400 */
[----:B------:R-:W-:Y:S02]  /*a2f0*/  FSEL R47, R23, -INF , !P1 ;  /* 0xff800000172f7808 */ /* 0x000fe40004800000 */
[----:B------:R-:W-:Y:S01]  /*a300*/  ISETP.GT.AND P1, PT, R179, R174, PT ;  /* 0x000000aeb300720c */ /* 0x000fe20003f24270 */
[CC--:B------:R-:W-:Y:S01]  /*a310*/  FFMA.FTZ R65, R0.reuse, R10.reuse, R65 ;  /* 0x0000000a00417223 */ /* 0x0c0fe20000010041 */
[----:B------:R-:W-:Y:S01]  /*a320*/  FSEL R60, R15, -INF , !P2 ;  /* 0xff8000000f3c7808 */ /* 0x000fe20005000000 */
[----:B------:R-:W-:Y:S01]  /*a330*/  FFMA.FTZ R17, R0, R10, R17 ;  /* 0x0000000a00117223 */ /* 0x000fe20000010011 */
[----:B------:R-:W-:Y:S02]  /*a340*/  ISETP.GE.AND P2, PT, R14, R124, PT ;  /* 0x0000007c0e00720c */ /* 0x000fe40003f46270 */
[----:B------:R-:W-:Y:S02]  /*a350*/  I2FP.F32.S32 R14, R14 ;  /* 0x0000000e000e7245 */ /* 0x000fe40000201400 */
[----:B------:R-:W-:-:S03]  /*a360*/  FSEL R10, R65, -INF , !P6 ;  /* 0xff800000410a7808 */ /* 0x000fc60007000000 */
[CC--:B--2---:R-:W-:Y:S01]  /*a370*/  FFMA.FTZ R62, R0.reuse, R14.reuse, R13 ;  /* 0x0000000e003e7223 */ /* 0x0c4fe2000001000d */
[----:B----4-:R-:W-:Y:S01]  /*a380*/  FFMA.FTZ R46, R0, R14, R107 ;  /* 0x0000000e002e7223 */ /* 0x010fe2000001006b */
[----:B------:R-:W-:-:S03]  /*a390*/  FSEL R13, R17, -INF , !P4 ;  /* 0xff800000110d7808 */ /* 0x000fc60006000000 */
[----:B------:R-:W-:Y:S02]  /*a3a0*/  FSEL R62, R62, -INF , !P5 ;  /* 0xff8000003e3e7808 */ /* 0x000fe40006800000 */
[----:B------:R-:W-:Y:S01]  /*a3b0*/  FSEL R46, R46, -INF , !P2 ;  /* 0xff8000002e2e7808 */ /* 0x000fe20005000000 */
[----:B------:R-:W-:Y:S06]  /*a3c0*/  @!P1 BRA `(.L_x_7291) ;  /* 0x0000000800589947 */ /* 0x000fec0003800000 */
[----:B------:R-:W-:Y:S05]  /*a3d0*/  @!P3 BRA `(.L_x_7292) ;  /* 0x0000000000ecb947 */ /* 0x000fea0003800000 */
[----:B------:R-:W1:Y:S01]  /*a3e0*/  LDC R14, c[0x0][0x380] ;  /* 0x0000e000ff0e7b82 */ /* 0x000e620000000800 */
[----:B------:R-:W-:Y:S01]  /*a3f0*/  IMAD.MOV.U32 R18, RZ, RZ, RZ ;  /* 0x000000ffff127224 */ /* 0x000fe200078e00ff */
[----:B------:R-:W-:Y:S01]  /*a400*/  IABS R16, R7 ;  /* 0x0000000700107213 */ /* 0x000fe20000000000 */
        /* <DEDUP_REMOVED lines=9> */
[C---:B------:R-:W-:Y:S02]  /*a4a0*/  IADD3 R19, R7.reuse, -0x80, RZ ;  /* 0xffffff8007137810 */ /* 0x040fe40007ffe0ff */
[----:B------:R-:W-:Y:S02]  /*a4b0*/  LOP3.LUT R7, R7, R14, RZ, 0x3c, !PT ;  /* 0x0000000e07077212 */ /* 0x000fe400078e3cff */
[----:B------:R-:W-:Y:S01]  /*a4c0*/  IABS R15, R19 ;  /* 0x00000013000f7213 */ /* 0x000fe20000000000 */
[----:B------:R-:W-:Y:S01]  /*a4d0*/  IMAD.HI.U32 R20, R18, R16, RZ ;  /* 0x0000001012147227 */ /* 0x000fe200078e00ff */
[----:B------:R-:W-:-:S03]  /*a4e0*/  LOP3.LUT R19, R19, R14, RZ, 0x3c, !PT ;  /* 0x0000000e13137212 */ /* 0x000fc600078e3cff */
        /* <DEDUP_REMOVED lines=42> */
.L_x_7292:
[----:B------:R-:W-:-:S04]  /*a790*/  LEA R7, -R100, RZ, 0x7 ;  /* 0x000000ff64077211 */ /* 0x000fc800078e39ff */
[----:B------:R-:W-:-:S07]  /*a7a0*/  SHF.R.S32.HI R12, RZ, 0x1f, R7 ;  /* 0x0000001fff0c7819 */ /* 0x000fce0000011407 */
.L_x_7293:
        /* <DEDUP_REMOVED lines=84> */
.L_x_7295:
[----:B------:R-:W-:Y:S05]  /*acf0*/  BSYNC B0 ;  /* 0x0000000000007941 */ /* 0x000fea0003800000 */
.L_x_7294:
[----:B------:R-:W0:Y:S01]  /*ad00*/  LDGDEPBAR ;  /* 0x00000000000079af */ /* 0x000e220000000000 */
[----:B------:R-:W-:-:S04]  /*ad10*/  LEA R190, P0, R7, R190, 0x1 ;  /* 0x000000be07be7211 */ /* 0x000fc800078008ff */
[----:B------:R-:W-:-:S09]  /*ad20*/  LEA.HI.X R189, R7, R189, R12, 0x1, P0 ;  /* 0x000000bd07bd7211 */ /* 0x000fd200000f0c0c */
.L_x_7291:
        /* <DEDUP_REMOVED lines=79> */
[C---:B------:R-:W-:Y:S01]  /*b220*/  FMUL.FTZ R65, R45.reuse, UR11 ;  /* 0x0000000b2d417c20 */ /* 0x040fe20008410000 */
[----:B------:R-:W-:Y:S02]  /*b230*/  FSEL R7, R44, RZ, P0 ;  /* 0x000000ff2c077208 */ /* 0x000fe40000000000 */
[----:B------:R-:W-:Y:S02]  /*b240*/  FSEL R140, R45, RZ, P2 ;  /* 0x000000ff2d8c7208 */ /* 0x000fe40001000000 */
[----:B------:R-:W-:Y:S01]  /*b250*/  FSEL R65, R65, RZ, P2 ;  /* 0x000000ff41417208 */ /* 0x000fe20001000000 */
[----:B------:R-:W-:Y:S01]  /*b260*/  FADD.FTZ R2, R2, -R7 ;  /* 0x8000000702027221 */ /* 0x000fe20000010000 */
[----:B------:R-:W-:Y:S01]  /*b270*/  FSEL R52, R52, RZ, P0 ;  /* 0x000000ff34347208 */ /* 0x000fe20000000000 */
[----:B------:R-:W-:-:S02]  /*b280*/  FADD.FTZ R140, R3, -R140 ;  /* 0x8000008c038c7221 */ /* 0x000fc40000010000 */
[----:B------:R-:W-:Y:S01]  /*b290*/  FMUL.FTZ R138, R2, UR11 ;  /* 0x0000000b028a7c20 */ /* 0x000fe20008410000 */
        /* <DEDUP_REMOVED lines=8> */
[--C-:B------:R-:W-:Y:S01]  /*b320*/  FFMA.FTZ R4, R9, UR11, -R52.reuse ;  /* 0x0000000b09047c23 */ /* 0x100fe20008010834 */
[----:B------:R-:W-:Y:S01]  /*b330*/  MUFU.EX2 R136, R136 ;  /* 0x0000008800887308 */ /* 0x000fe20000000800 */
[----:B------:R-:W1:Y:S01]  /*b340*/  LDSM.16.MT88.4 R8, [R166+0x6000] ;  /* 0x00600000a608783b */ /* 0x000e620000004200 */
[--C-:B------:R-:W-:Y:S01]  /*b350*/  FFMA.FTZ R112, R51, UR11, -R52.reuse ;  /* 0x0000000b33707c23 */ /* 0x100fe20008010834 */
        /* <DEDUP_REMOVED lines=340> */
[----:B------:R-:W-:Y:S02]  /*c8a0*/  MOV R3, R45 ;  /* 0x0000002d00037202 */ /* 0x000fe40000000f00 */
.L_x_7288:
        /* <DEDUP_REMOVED lines=8> */
.L_x_7300:
        /* <DEDUP_REMOVED lines=71> */
.L_x_7297:
[----:B------:R-:W-:Y:S01]  /*cda0*/  LEA R2, P2, R206, R194, 0x1 ;  /* 0x000000c2ce027211 */ /* 0x000fe200078408ff */
        /* <DEDUP_REMOVED lines=13> */
[----:B-1----:R-:W-:Y:S01]  /*ce80*/  @!P0 LEA R208, P1, R196, R206, 0x5 ;  /* 0x000000cec4d08211 */ /* 0x002fe200078228ff */
[----:B------:R-:W-:Y:S01]  /*ce90*/  @!P0 IMAD.WIDE.U32 R212, R204, 0x30, R206 ;  /* 0x00000030ccd48825 */ /* 0x000fe200078e00ce */
[----:B------:R-:W1:Y:S01]  /*cea0*/  @!P0 LDC.64 R198, c[0x0][0x250] ;  /* 0x00009400ffc68b82 */ /* 0x000e620000000a00 */
[----:B------:R-:W-:Y:S01]  /*ceb0*/  @P0 STS.128 [R180+0x6800], RZ ;  /* 0x006800ffb4000388 */ /* 0x000fe20000000c00 */
[----:B------:R-:W-:Y:S02]  /*cec0*/  @!P0 LEA.HI.X R209, R196, R195, R197, 0x5, P1 ;  /* 0x000000c3c4d18211 */ /* 0x000fe400008f2cc5 */
[CC--:B------:R-:W-:Y:S02]  /*ced0*/  @!P0 LEA R214, P2, R208.reuse, R194.reuse, 0x1 ;  /* 0x000000c2d0d68211 */ /* 0x0c0fe400078408ff */
[----:B------:R-:W-:Y:S02]  /*cee0*/  @!P0 IADD3 R205, R205, R213, RZ ;  /* 0x000000d5cdcd8210 */ /* 0x000fe40007ffe0ff */
[----:B------:R-:W4:Y:S01]  /*cef0*/  @!P0 LDC.64 R196, c[0x0][0x250] ;  /* 0x00009400ffc48b82 */ /* 0x000f220000000a00 */
[-C--:B------:R-:W-:Y:S01]  /*cf00*/  @!P0 LEA.HI.X R215, R208, R193.reuse, R209, 0x1, P2 ;  /* 0x000000c1d0d78211 */ /* 0x080fe200010f0cd1 */
[----:B------:R-:W-:Y:S01]  /*cf10*/  @!PT LDS RZ, [RZ] ;  /* 0x00000000fffff984 */ /* 0x000fe20000000800 */
[----:B------:R-:W-:Y:S01]  /*cf20*/  @!PT LDS RZ, [RZ] ;  /* 0x00000000fffff984 */ /* 0x000fe20000000800 */
[----:B------:R-:W-:Y:S01]  /*cf30*/  @!PT LDS RZ, [RZ] ;  /* 0x00000000fffff984 */ /* 0x000fe20000000800 */
[----:B------:R1:W-:Y:S01]  /*cf40*/  @!P0 LDGSTS.E.BYPASS.LTC128B.128 [R180+0x6800], desc[UR12][R210.64] ;  /* 0x06800000d2b48fae */ /* 0x0003e2000b901d4c */
[----:B------:R-:W-:Y:S02]  /*cf50*/  @!P0 LEA R208, P2, R212, R194, 0x1 ;  /* 0x000000c2d4d08211 */ /* 0x000fe400078408ff */
[----:B---3--:R-:W-:Y:S02]  /*cf60*/  @!P0 LEA R204, P1, R202, R206, 0x6 ;  /* 0x000000cecacc8211 */ /* 0x008fe400078230ff */
[----:B------:R-:W-:Y:S02]  /*cf70*/  @!P0 LEA.HI.X R209, R212, R193, R205, 0x1, P2 ;  /* 0x000000c1d4d18211 */ /* 0x000fe400010f0ccd */
[----:B------:R-:W-:Y:S01]  /*cf80*/  @!P0 LEA.HI.X R203, R202, R195, R203, 0x6, P1 ;  /* 0x000000c3cacb8211 */ /* 0x000fe200008f34cb */
[----:B------:R-:W-:Y:S01]  /*cf90*/  @P0 STS.128 [R180+0x7000], RZ ;  /* 0x007000ffb4000388 */ /* 0x000fe20000000c00 */
[CC--:B------:R-:W-:Y:S04]  /*cfa0*/  @!P0 LEA R202, P1, R204.reuse, R194.reuse, 0x1 ;  /* 0x000000c2ccca8211 */ /* 0x0c0fe800078208ff */
[----:B------:R-:W-:Y:S03]  /*cfb0*/  @!P0 LEA.HI.X R203, R204, R193, R203, 0x1, P1 ;  /* 0x000000c1cccb8211 */ /* 0x000fe600008f0ccb */
[----:B------:R-:W-:Y:S01]  /*cfc0*/  @!PT LDS RZ, [RZ] ;  /* 0x00000000fffff984 */ /* 0x000fe20000000800 */
[----:B------:R-:W-:Y:S01]  /*cfd0*/  @!PT LDS RZ, [RZ] ;  /* 0x00000000fffff984 */ /* 0x000fe20000000800 */
[----:B------:R-:W-:Y:S01]  /*cfe0*/  @!PT LDS RZ, [RZ] ;  /* 0x00000000fffff984 */ /* 0x000fe20000000800 */
[----:B------:R-:W-:Y:S01]  /*cff0*/  @!P0 LDGSTS.E.BYPASS.LTC128B.128 [R180+0x7000], desc[UR12][R214.64] ;  /* 0x07000000d6b48fae */ /* 0x000fe2000b901d4c */
[----:B----4-:R-:W-:Y:S07]  /*d000*/  @!P0 IMAD R197, R197, 0x70, RZ ;  /* 0x00000070c5c58824 */ /* 0x010fee00078e02ff */
[----:B------:R-:W-:Y:S01]  /*d010*/  @P0 STS.128 [R180+0x7800], RZ ;  /* 0x007800ffb4000388 */ /* 0x000fe20000000c00 */
[--C-:B--2---:R-:W-:Y:S04]  /*d020*/  @!P0 IMAD.WIDE.U32 R204, R200, 0x50, R206.reuse ;  /* 0x00000050c8cc8825 */ /* 0x104fe800078e00ce */
[----:B------:R-:W-:Y:S01]  /*d030*/  @!P0 IMAD R201, R201, 0x50, RZ ;  /* 0x00000050c9c98824 */ /* 0x000fe200078e02ff */
[-C--:B------:R-:W-:Y:S01]  /*d040*/  @!P0 LEA R200, P4, R204, R194.reuse, 0x1 ;  /* 0x000000c2ccc88211 */ /* 0x080fe200078808ff */
[--C-:B-1----:R-:W-:Y:S01]  /*d050*/  @!P0 IMAD.WIDE.U32 R210, R198, 0x60, R206.reuse ;  /* 0x00000060c6d28825 */ /* 0x102fe200078e00ce */
[----:B------:R-:W-:Y:S01]  /*d060*/  @!PT LDS RZ, [RZ] ;  /* 0x00000000fffff984 */ /* 0x000fe20000000800 */
[----:B------:R-:W-:Y:S01]  /*d070*/  @!PT LDS RZ, [RZ] ;  /* 0x00000000fffff984 */ /* 0x000fe20000000800 */
[----:B------:R-:W-:Y:S01]  /*d080*/  @!PT LDS RZ, [RZ] ;  /* 0x00000000fffff984 */ /* 0x000fe20000000800 */
[----:B------:R-:W-:Y:S02]  /*d090*/  @!P0 LDGSTS.E.BYPASS.LTC128B.128 [R180+0x7800], desc[UR12][R208.64] ;  /* 0x07800000d0b48fae */ /* 0x000fe4000b901d4c */
[----:B------:R-:W-:Y:S01]  /*d0a0*/  @!P0 IADD3 R201, R201, R205, RZ ;  /* 0x000000cdc9c98210 */ /* 0x000fe20007ffe0ff */
[----:B------:R-:W-:Y:S01]  /*d0b0*/  @!P0 IMAD R199, R199, 0x60, RZ ;  /* 0x00000060c7c78824 */ /* 0x000fe200078e02ff */
[-C--:B------:R-:W-:Y:S01]  /*d0c0*/  @!P0 LEA R198, P2, R210, R194.reuse, 0x1 ;  /* 0x000000c2d2c68211 */ /* 0x080fe200078408ff */
[----:B------:R-:W-:Y:S01]  /*d0d0*/  @!P0 IMAD.WIDE.U32 R206, R196, 0x70, R206 ;  /* 0x00000070c4ce8825 */ /* 0x000fe200078e00ce */
[----:B------:R-:W-:Y:S02]  /*d0e0*/  @!P0 LEA.HI.X R201, R204, R193, R201, 0x1, P4 ;  /* 0x000000c1ccc98211 */ /* 0x000fe400020f0cc9 */
[----:B------:R-:W-:Y:S01]  /*d0f0*/  @P0 STS.128 [R180+0x8000], RZ ;  /* 0x008000ffb4000388 */ /* 0x000fe20000000c00 */
[----:B------:R-:W-:Y:S02]  /*d100*/  @!P0 IADD3 R199, R199, R211, RZ ;  /* 0x000000d3c7c78210 */ /* 0x000fe40007ffe0ff */
[----:B------:R-:W-:Y:S02]  /*d110*/  @!P0 LEA R194, P1, R206, R194, 0x1 ;  /* 0x000000c2cec28211 */ /* 0x000fe400078208ff */
[----:B------:R-:W-:Y:S02]  /*d120*/  @!P0 LEA.HI.X R199, R210, R193, R199, 0x1, P2 ;  /* 0x000000c1d2c78211 */ /* 0x000fe400010f0cc7 */
[----:B------:R-:W-:Y:S01]  /*d130*/  @!P0 IADD3 R197, R197, R207, RZ ;  /* 0x000000cfc5c58210 */ /* 0x000fe20007ffe0ff */
[----:B------:R-:W-:Y:S01]  /*d140*/  @!PT LDS RZ, [RZ] ;  /* 0x00000000fffff984 */ /* 0x000fe20000000800 */
[----:B------:R-:W-:Y:S01]  /*d150*/  @!PT LDS RZ, [RZ] ;  /* 0x00000000fffff984 */ /* 0x000fe20000000800 */
[----:B------:R-:W-:Y:S01]  /*d160*/  @!PT LDS RZ, [RZ] ;  /* 0x00000000fffff984 */ /* 0x000fe20000000800 */
[----:B------:R-:W-:Y:S03]  /*d170*/  @!P0 LDGSTS.E.BYPASS.LTC128B.128 [R180+0x8000], desc[UR12][R202.64] ;  /* 0x08000000cab48fae */ /* 0x000fe6000b901d4c */
[----:B------:R-:W-:Y:S02]  /*d180*/  @!P0 LEA.HI.X R195, R206, R193, R197, 0x1, P1 ;  /* 0x000000c1cec38211 */ /* 0x000fe400008f0cc5 */
[----:B------:R-:W-:Y:S03]  /*d190*/  ISETP.GT.AND P1, PT, R179, R174, PT ;  /* 0x000000aeb300720c */ /* 0x000fe60003f24270 */
        /* <DEDUP_REMOVED lines=16> */
[----:B------:R-:W3:Y:S08]  /*d2a0*/  LDSM.16.M88.4 R108, [R171+0x2000] ;  /* 0x00200000ab6c783b */ /* 0x000ef00000000200 */
[----:B------:R-:W4:Y:S08]  /*d2b0*/  LDSM.16.M88.4 R112, [R171+0x2800] ;  /* 0x00280000ab70783b */ /* 0x000f300000000200 */
[----:B------:R-:W5:Y:S08]  /*d2c0*/  LDSM.16.M88.4 R116, [R171+0x3000] ;  /* 0x00300000ab74783b */ /* 0x000f700000000200 */
[----:B------:R-:W1:Y:S08]  /*d2d0*/  LDSM.16.M88.4 R120, [R171+0x3800] ;  /* 0x00380000ab78783b */ /* 0x000e700000000200 */
[----:B------:R-:W2:Y:S01]  /*d2e0*/  LDSM.16.M88.4 R124, [R171+0x4000] ;  /* 0x00400000ab7c783b */ /* 0x000ea20000000200 */
[C---:B---3--:R-:W-:Y:S07]  /*d2f0*/  HMMA.16816.F32 R4, R104.reuse, R108, RZ ;  /* 0x0000006c6804723c */ /* 0x048fee00000018ff */
[----:B------:R-:W3:Y:S01]  /*d300*/  LDSM.16.M88.4 R128, [R171+0x4800] ;  /* 0x00480000ab80783b */ /* 0x000ee20000000200 */
[C---:B------:R-:W-:Y:S07]  /*d310*/  HMMA.16816.F32 R8, R104.reuse, R110, RZ ;  /* 0x0000006e6808723c */ /* 0x040fee00000018ff */
[----:B------:R-:W3:Y:S01]  /*d320*/  LDSM.16.M88.4 R132, [R171+0x5000] ;  /* 0x00500000ab84783b */ /* 0x000ee20000000200 */
[C---:B----4-:R-:W-:Y:S07]  /*d330*/  HMMA.16816.F32 R12, R104.reuse, R112, RZ ;  /* 0x00000070680c723c */ /* 0x050fee00000018ff */
[----:B------:R-:W0:Y:S01]  /*d340*/  LDGDEPBAR ;  /* 0x00000000000079af */ /* 0x000e220000000000 */
[C---:B------:R-:W-:Y:S07]  /*d350*/  HMMA.16816.F32 R16, R104.reuse, R114, RZ ;  /* 0x000000726810723c */ /* 0x040fee00000018ff */
[----:B------:R-:W4:Y:S01]  /*d360*/  LDSM.16.M88.4 R136, [R171+0x5800] ;  /* 0x00580000ab88783b */ /* 0x000f220000000200 */
[C---:B-----5:R-:W-:Y:S07]  /*d370*/  HMMA.16816.F32 R20, R104.reuse, R116, RZ ;  /* 0x000000746814723c */ /* 0x060fee00000018ff */
[----:B------:R-:W-:Y:S01]  /*d380*/  LDSM.16.M88.4 R140, [R170] ;  /* 0x00000000aa8c783b */ /* 0x000fe20000000200 */
[C---:B------:R-:W-:Y:S06]  /*d390*/  HMMA.16816.F32 R24, R104.reuse, R118, RZ ;  /* 0x000000766818723c */ /* 0x040fec00000018ff */
[C---:B-1----:R-:W-:Y:S01]  /*d3a0*/  HMMA.16816.F32 R28, R104.reuse, R120, RZ ;  /* 0x00000078681c723c */ /* 0x042fe200000018ff */
[----:B------:R-:W1:Y:S05]  /*d3b0*/  LDSM.16.M88.4 R144, [R165+0x2000] ;  /* 0x00200000a590783b */ /* 0x000e6a0000000200 */
[C---:B------:R-:W-:Y:S03]  /*d3c0*/  HMMA.16816.F32 R32, R104.reuse, R122, RZ ;  /* 0x0000007a6820723c */ /* 0x040fe600000018ff */
[----:B------:R-:W5:Y:S03]  /*d3d0*/  LDSM.16.M88.4 R148, [R165+0x2800] ;  /* 0x00280000a594783b */ /* 0x000f660000000200 */
[C---:B--2---:R-:W-:Y:S05]  /*d3e0*/  HMMA.16816.F32 R36, R104.reuse, R124, RZ ;  /* 0x0000007c6824723c */ /* 0x044fea00000018ff */
[----:B------:R-:W2:Y:S01]  /*d3f0*/  LDSM.16.M88.4 R152, [R165+0x3000] ;  /* 0x00300000a598783b */ /* 0x000ea20000000200 */
[C---:B------:R-:W-:Y:S06]  /*d400*/  HMMA.16816.F32 R40, R104.reuse, R126, RZ ;  /* 0x0000007e6828723c */ /* 0x040fec00000018ff */
[C---:B---3--:R-:W-:Y:S01]  /*d410*/  HMMA.16816.F32 R44, R104.reuse, R128, RZ ;  /* 0x00000080682c723c */ /* 0x048fe200000018ff */
[----:B------:R-:W-:Y:S05]  /*d420*/  LDSM.16.M88.4 R108, [R165+0x4000] ;  /* 0x00400000a56c783b */ /* 0x000fea0000000200 */
[C---:B------:R-:W-:Y:S03]  /*d430*/  HMMA.16816.F32 R48, R104.reuse, R130, RZ ;  /* 0x000000826830723c */ /* 0x040fe600000018ff */
[----:B------:R-:W-:Y:S03]  /*d440*/  LDSM.16.M88.4 R112, [R165+0x4800] ;  /* 0x00480000a570783b */ /* 0x000fe60000000200 */
[C---:B------:R-:W-:Y:S05]  /*d450*/  HMMA.16816.F32 R52, R104.reuse, R132, RZ ;  /* 0x000000846834723c */ /* 0x040fea00000018ff */
[----:B------:R-:W-:Y:S01]  /*d460*/  LDSM.16.M88.4 R116, [R165+0x5000] ;  /* 0x00500000a574783b */ /* 0x000fe20000000200 */
[C---:B------:R-:W-:Y:S06]  /*d470*/  HMMA.16816.F32 R56, R104.reuse, R134, RZ ;  /* 0x000000866838723c */ /* 0x040fec00000018ff */
[C---:B----4-:R-:W-:Y:S01]  /*d480*/  HMMA.16816.F32 R60, R104.reuse, R136, RZ ;  /* 0x00000088683c723c */ /* 0x050fe200000018ff */
[----:B------:R-:W-:Y:S05]  /*d490*/  LDSM.16.M88.4 R120, [R158] ;  /* 0x000000009e78783b */ /* 0x000fea0000000200 */
[----:B------:R-:W-:Y:S03]  /*d4a0*/  HMMA.16816.F32 R64, R104, R138, RZ ;  /* 0x0000008a6840723c */ /* 0x000fe600000018ff */
[----:B------:R-:W3:Y:S03]  /*d4b0*/  LDSM.16.M88.4 R104, [R165+0x3800] ;  /* 0x00380000a568783b */ /* 0x000ee60000000200 */
[C---:B-1----:R-:W-:Y:S06]  /*d4c0*/  HMMA.16816.F32 R4, R140.reuse, R144, R4 ;  /* 0x000000908c04723c */ /* 0x042fec0000001804 */
[C---:B------:R-:W-:Y:S06]  /*d4d0*/  HMMA.16816.F32 R8, R140.reuse, R146, R8 ;  /* 0x000000928c08723c */ /* 0x040fec0000001808 */
[C---:B-----5:R-:W-:Y:S06]  /*d4e0*/  HMMA.16816.F32 R12, R140.reuse, R148, R12 ;  /* 0x000000948c0c723c */ /* 0x060fec000000180c */
[C---:B------:R-:W-:Y:S06]  /*d4f0*/  HMMA.16816.F32 R16, R140.reuse, R150, R16 ;  /* 0x000000968c10723c */ /* 0x040fec0000001810 */
[C---:B--2---:R-:W-:Y:S06]  /*d500*/  HMMA.16816.F32 R20, R140.reuse, R152, R20 ;  /* 0x000000988c14723c */ /* 0x044fec0000001814 */
[C---:B------:R-:W-:Y:S06]  /*d510*/  HMMA.16816.F32 R24, R140.reuse, R154, R24 ;  /* 0x0000009a8c18723c */ /* 0x040fec0000001818 */
[C---:B---3--:R-:W-:Y:S06]  /*d520*/  HMMA.16816.F32 R28, R140.reuse, R104, R28 ;  /* 0x000000688c1c723c */ /* 0x048fec000000181c */
        /* <DEDUP_REMOVED lines=95> */
[----:B------:R3:W1:Y:S01]  /*db20*/  MUFU.TANH R155, R193 ;  /* 0x000000c1009b7308 */ /* 0x0006620000002400 */
[----:B------:R-:W-:Y:S01]  /*db30*/  FMUL.FTZ R200, R37, UR5 ;  /* 0x0000000525c87c20 */ /* 0x000fe20008410000 */
[----:B------:R-:W-:Y:S08]  /*db40*/  FMUL.FTZ R204, R40, UR5 ;  /* 0x0000000528cc7c20 */ /* 0x000ff00008410000 */
[----:B------:R2:W1:Y:S01]  /*db50*/  MUFU.TANH R145, R202 ;  /* 0x000000ca00917308 */ /* 0x0004620000002400 */
[C---:B-----5:R-:W-:Y:S06]  /*db60*/  HMMA.16816.F32 R44, R116.reuse, R104, R44 ;  /* 0x00000068742c723c */ /* 0x060fec000000182c */
[C---:B------:R-:W-:Y:S03]  /*db70*/  HMMA.16816.F32 R48, R116.reuse, R106, R48 ;  /* 0x0000006a7430723c */ /* 0x040fe60000001830 */
[----:B------:R5:W1:Y:S01]  /*db80*/  MUFU.TANH R153, R206 ;  /* 0x000000ce00997308 */ /* 0x000a620000002400 */
[----:B------:R-:W1:Y:S01]  /*db90*/  LDSM.16.M88.4 R104, [R102+0x3800] ;  /* 0x003800006668783b */ /* 0x000e620000000200 */
[----:B---3--:R-:W-:Y:S01]  /*dba0*/  FMUL.FTZ R193, R43, UR5 ;  /* 0x000000052bc17c20 */ /* 0x008fe20008410000 */
[----:B------:R-:W-:Y:S07]  /*dbb0*/  DEPBAR.LE SB0, 0x0 ;  /* 0x000080000000791a */ /* 0x000fee0000000000 */
[----:B------:R3:W1:Y:S01]  /*dbc0*/  MUFU.TANH R141, R204 ;  /* 0x000000cc008d7308 */ /* 0x0006620000002400 */
[----:B------:R-:W-:Y:S01]  /*dbd0*/  BAR.SYNC.DEFER_BLOCKING 0x0 ;  /* 0x0000000000007b1d */ /* 0x000fe20000010000 */
[C---:B----4-:R-:W-:Y:S05]  /*dbe0*/  HMMA.16816.F32 R52, R116.reuse, R108, R52 ;  /* 0x0000006c7434723c */ /* 0x050fea0000001834 */
[----:B--2---:R-:W-:Y:S03]  /*dbf0*/  FMUL.FTZ R202, R41, UR5 ;  /* 0x0000000529ca7c20 */ /* 0x004fe60008410000 */
[----:B------:R2:W4:Y:S03]  /*dc00*/  MUFU.TANH R151, R194 ;  /* 0x000000c200977308 */ /* 0x0005260000002400 */
[----:B------:R-:W-:Y:S01]  /*dc10*/  FMUL.FTZ R208, R46, UR5 ;  /* 0x000000052ed07c20 */ /* 0x000fe20008410000 */
[C---:B------:R-:W-:Y:S03]  /*dc20*/  HMMA.16816.F32 R56, R116.reuse, R110, R56 ;  /* 0x0000006e7438723c */ /* 0x040fe60000001838 */
[----:B-----5:R-:W-:Y:S01]  /*dc30*/  FMUL.FTZ R206, R47, UR5 ;  /* 0x000000052fce7c20 */ /* 0x020fe20008410000 */
[----:B------:R-:W-:Y:S01]  /*dc40*/  FMUL.FTZ R212, R44, UR5 ;  /* 0x000000052cd47c20 */ /* 0x000fe20008410000 */
[----:B------:R-:W-:Y:S01]  /*dc50*/  FMUL.FTZ R210, R45, UR5 ;  /* 0x000000052dd27c20 */ /* 0x000fe20008410000 */
[----:B------:R5:W1:Y:S01]  /*dc60*/  MUFU.TANH R137, R208 ;  /* 0x000000d000897308 */ /* 0x000a620000002400 */
[----:B---3--:R-:W-:Y:S09]  /*dc70*/  FMUL.FTZ R204, R49, UR5 ;  /* 0x0000000531cc7c20 */ /* 0x008ff20008410000 */
[----:B------:R3:W3:Y:S01]  /*dc80*/  MUFU.TANH R143, R200 ;  /* 0x000000c8008f7308 */ /* 0x0006e20000002400 */
[----:B--2---:R-:W-:Y:S09]  /*dc90*/  FMUL.FTZ R194, R48, UR5 ;  /* 0x0000000530c27c20 */ /* 0x004ff20008410000 */
[----:B------:R2:W2:Y:S01]  /*dca0*/  MUFU.TANH R139, R202 ;  /* 0x000000ca008b7308 */ /* 0x0004a20000002400 */
[C---:B-1----:R-:W-:Y:S03]  /*dcb0*/  HMMA.16816.F32 R60, R116.reuse, R104, R60 ;  /* 0x00000068743c723c */ /* 0x042fe6000000183c */
[----:B-----5:R-:W-:Y:S03]  /*dcc0*/  FMUL.FTZ R208, R53, UR5 ;  /* 0x0000000535d07c20 */ /* 0x020fe60008410000 */
[----:B------:R-:W-:Y:S03]  /*dcd0*/  HMMA.16816.F32 R64, R116, R106, R64 ;  /* 0x0000006a7440723c */ /* 0x000fe60000001840 */
[----:B------:R1:W1:Y:S02]  /*dce0*/  MUFU.TANH R135, R206 ;  /* 0x000000ce00877308 */ /* 0x0002640000002400 */
[----:B---3--:R-:W-:Y:S08]  /*dcf0*/  FMUL.FTZ R200, R42, UR5 ;  /* 0x000000052ac87c20 */ /* 0x008ff00008410000 */
[----:B------:R3:W3:Y:S01]  /*dd00*/  MUFU.TANH R123, R204 ;  /* 0x000000cc007b7308 */ /* 0x0006e20000002400 */
[----:B--2---:R-:W-:Y:S09]  /*dd10*/  FMUL.FTZ R202, R50, UR5 ;  /* 0x0000000532ca7c20 */ /* 0x004ff20008410000 */
[----:B------:R2:W2:Y:S01]  /*dd20*/  MUFU.TANH R147, R193 ;  /* 0x000000c100937308 */ /* 0x0004a20000002400 */
[----:B-1----:R-:W-:Y:S01]  /*dd30*/  FMUL.FTZ R206, R54, UR5 ;  /* 0x0000000536ce7c20 */ /* 0x002fe20008410000 */
[----:B------:R-:W-:Y:S08]  /*dd40*/  FMUL.FTZ R214, R60, UR5 ;  /* 0x000000053cd67c20 */ /* 0x000ff00008410000 */
        /* <DEDUP_REMOVED lines=14> */
[----:B------:R-:W3:Y:S01]  /*de30*/  MUFU.TANH R133, R202 ;  /* 0x000000ca00857308 */ /* 0x000ee20000002400 */
[----:B--2---:R-:W-:Y:S09]  /*de40*/  FMUL.FTZ R206, R61, UR5 ;  /* 0x000000053dce7c20 */ /* 0x004ff20008410000 */
[----:B------:R2:W2:Y:S01]  /*de50*/  MUFU.TANH R131, R193 ;  /* 0x000000c100837308 */ /* 0x0004a20000002400 */
[----:B-1----:R-:W-:Y:S09]  /*de60*/  FMUL.FTZ R204, R64, UR5 ;  /* 0x0000000540cc7c20 */ /* 0x002ff20008410000 */
[----:B------:R1:W1:Y:S10]  /*de70*/  MUFU.TANH R202, R194 ;  /* 0x000000c200ca7308 */ /* 0x0002740000002400 */
[----:B------:R5:W3:Y:S01]  /*de80*/  MUFU.TANH R113, R212 ;  /* 0x000000d400717308 */ /* 0x000ae20000002400 */
[----:B--2---:R-:W-:Y:S09]  /*de90*/  FMUL.FTZ R193, R59, UR5 ;  /* 0x000000053bc17c20 */ /* 0x004ff20008410000 */
[----:B------:R2:W2:Y:S01]  /*dea0*/  MUFU.TANH R111, R210 ;  /* 0x000000d2006f7308 */ /* 0x0004a20000002400 */
[----:B-1----:R-:W-:Y:S09]  /*deb0*/  FMUL.FTZ R194, R63, UR5 ;  /* 0x000000053fc27c20 */ /* 0x002ff20008410000 */
[----:B------:R1:W1:Y:S01]  /*dec0*/  MUFU.TANH R109, R208 ;  /* 0x000000d0006d7308 */ /* 0x0002620000002400 */
[----:B-----5:R-:W-:Y:S09]  /*ded0*/  FMUL.FTZ R212, R65, UR5 ;  /* 0x0000000541d47c20 */ /* 0x020ff20008410000 */
[----:B------:R-:W3:Y:S01]  /*dee0*/  MUFU.TANH R241, R241 ;  /* 0x000000f100f17308 */ /* 0x000ee20000002400 */
[----:B--2---:R-:W-:Y:S09]  /*def0*/  FMUL.FTZ R210, R66, UR5 ;  /* 0x0000000542d27c20 */ /* 0x004ff20008410000 */
[----:B------:R-:W2:Y:S01]  /*df00*/  MUFU.TANH R243, R243 ;  /* 0x000000f300f37308 */ /* 0x000ea20000002400 */
[----:B-1----:R-:W-:Y:S09]  /*df10*/  FMUL.FTZ R208, R67, UR5 ;  /* 0x0000000543d07c20 */ /* 0x002ff20008410000 */
        /* <DEDUP_REMOVED lines=26> */
[----:B------:R5:W1:Y:S10]  /*e0c0*/  MUFU.TANH R107, R194 ;  /* 0x000000c2006b7308 */ /* 0x000a740000002400 */
[----:B------:R-:W1:Y:S10]  /*e0d0*/  MUFU.TANH R204, R204 ;  /* 0x000000cc00cc7308 */ /* 0x000e740000002400 */
[----:B------:R1:W1:Y:S01]  /*e0e0*/  MUFU.TANH R64, R212 ;  /* 0x000000d400407308 */ /* 0x0002620000002400 */
[----:B-----5:R-:W-:Y:S09]  /*e0f0*/  MOV R194, R2 ;  /* 0x0000000200c27202 */ /* 0x020ff20000000f00 */
[----:B------:R1:W1:Y:S10]  /*e100*/  MUFU.TANH R37, R210 ;  /* 0x000000d200257308 */ /* 0x0002740000002400 */
        /* <DEDUP_REMOVED lines=9> */
[----:B------:R-:W-:Y:S04]  /*e1a0*/  SHF.L.U32 R8, R179, 0x7, RZ ;  /* 0x00000007b3087819 */ /* 0x000fe800000006ff */
[----:B------:R-:W-:Y:S01]  /*e1b0*/  IABS R11, R8 ;  /* 0x00000008000b7213 */ /* 0x000fe20000000000 */
[----:B------:R-:W-:Y:S05]  /*e1c0*/  VIADD R14, R8, 0xffffff80 ;  /* 0xffffff80080e7836 */ /* 0x000fea0000000000 */
[----:B------:R-:W-:Y:S02]  /*e1d0*/  IABS R7, R14 ;  /* 0x0000000e00077213 */ /* 0x000fe40000000000 */
[-C--:B--2---:R-:W-:Y:S02]  /*e1e0*/  IABS R2, R5.reuse ;  /* 0x0000000500027213 */ /* 0x084fe40000000000 */
[-C--:B------:R-:W-:Y:S02]  /*e1f0*/  LOP3.LUT R14, R14, R5.reuse, RZ, 0x3c, !PT ;  /* 0x000000050e0e7212 */ /* 0x080fe400078e3cff */
[----:B------:R-:W2:Y:S01]  /*e200*/  I2F.RP R9, R2 ;  /* 0x0000000200097306 */ /* 0x000ea20000209400 */
[----:B------:R-:W-:Y:S02]  /*e210*/  LOP3.LUT R8, R8, R5, RZ, 0x3c, !PT ;  /* 0x0000000508087212 */ /* 0x000fe400078e3cff */
[----:B------:R-:W-:Y:S07]  /*e220*/  ISETP.GE.AND P1, PT, R14, RZ, PT ;  /* 0x000000ff0e00720c */ /* 0x000fee0003f26270 */
        /* <DEDUP_REMOVED lines=22> */
[----:B------:R-:W2:Y:S01]  /*e390*/  LDC R7, c[0x0][0x24c] ;  /* 0x00009300ff077b82 */ /* 0x000ea20000000800 */
        /* <DEDUP_REMOVED lines=9> */
[C---:B------:R-:W-:Y:S01]  /*e430*/  LEA R14, P1, R13.reuse, R184, 0x2 ;  /* 0x000000b80d0e7211 */ /* 0x040fe200078210ff */
[----:B------:R-:W-:Y:S01]  /*e440*/  IMAD.IADD R12, R13, 0x1, -R3 ;  /* 0x000000010d0c7824 */ /* 0x000fe200078e0a03 */
[-C--:B------:R-:W-:Y:S02]  /*e450*/  LEA.HI.X.SX32 R19, R3, R185.reuse, 0x2, P2 ;  /* 0x000000b903137211 */ /* 0x080fe400010f16ff */
[----:B------:R-:W-:Y:S01]  /*e460*/  LEA.HI.X.SX32 R15, R13, R185, 0x2, P1 ;  /* 0x000000b90d0f7211 */ /* 0x000fe200008f16ff */
[----:B------:R-:W-:Y:S01]  /*e470*/  IMAD R5, R12, R5, -0x80 ;  /* 0xffffff800c057424 */ /* 0x000fe200078e0205 */
[----:B------:R-:W5:Y:S01]  /*e480*/  LDC.64 R2, c[0x0][0x230] ;  /* 0x00008c00ff027b82 */ /* 0x000f620000000a00 */
        /* <DEDUP_REMOVED lines=13> */
.L_x_7299:
        /* <DEDUP_REMOVED lines=87> */
.L_x_7298:
[----:B--2---:R-:W-:Y:S01]  /*ead0*/  LEA R2, R179, R186, 0x7 ;  /* 0x000000bab3027211 */ /* 0x004fe200078e38ff */
[----:B------:R-:W-:Y:S03]  /*eae0*/  LDSM.16.MT88.4 R20, [R164+0x6000] ;  /* 0x00600000a414783b */ /* 0x000fe60000004200 */
[C---:B------:R-:W-:Y:S02]  /*eaf0*/  IADD3 R6, R2.reuse, 0x1, RZ ;  /* 0x0000000102067810 */ /* 0x040fe40007ffe0ff */
[C---:B------:R-:W-:Y:S02]  /*eb00*/  IADD3 R8, R2.reuse, 0x9, RZ ;  /* 0x0000000902087810 */ /* 0x040fe40007ffe0ff */
[----:B------:R-:W-:Y:S01]  /*eb10*/  I2FP.F32.S32 R6, R6 ;  /* 0x0000000600067245 */ /* 0x000fe20000201400 */
[----:B------:R-:W-:Y:S01]  /*eb20*/  LDSM.16.MT88.4 R28, [R163+0x6000] ;  /* 0x00600000a31c783b */ /* 0x000fe20000004200 */
[----:B------:R-:W-:Y:S02]  /*eb30*/  I2FP.F32.S32 R8, R8 ;  /* 0x0000000800087245 */ /* 0x000fe40000201400 */
[----:B------:R-:W-:Y:S01]  /*eb40*/  IADD3 R4, R2, 0x8, RZ ;  /* 0x0000000802047810 */ /* 0x000fe20007ffe0ff */
[CC--:B------:R-:W-:Y:S01]  /*eb50*/  FFMA.FTZ R231, R0.reuse, R6.reuse, R231 ;  /* 0x0000000600e77223 */ /* 0x0c0fe200000100e7 */
[----:B------:R-:W-:Y:S01]  /*eb60*/  FFMA.FTZ R227, R0, R6, R227 ;  /* 0x0000000600e37223 */ /* 0x000fe200000100e3 */
[----:B------:R-:W-:Y:S01]  /*eb70*/  IADD3 R6, R2, 0x10, RZ ;  /* 0x0000001002067810 */ /* 0x000fe20007ffe0ff */
[CC--:B------:R-:W-:Y:S01]  /*eb80*/  FFMA.FTZ R239, R0.reuse, R8.reuse, R239 ;  /* 0x0000000800ef7223 */ /* 0x0c0fe200000100ef */
[----:B------:R-:W-:Y:S01]  /*eb90*/  FFMA.FTZ R235, R0, R8, R235 ;  /* 0x0000000800eb7223 */ /* 0x000fe200000100eb */
[----:B------:R-:W-:Y:S01]  /*eba0*/  IADD3 R8, R2, 0x28, RZ ;  /* 0x0000002802087810 */ /* 0x000fe20007ffe0ff */
[----:B------:R-:W-:Y:S01]  /*ebb0*/  LDSM.16.MT88.4 R44, [R162+0x6000] ;  /* 0x00600000a22c783b */ /* 0x000fe20000004200 */
[----:B------:R-:W-:Y:S02]  /*ebc0*/  I2FP.F32.S32 R6, R6 ;  /* 0x0000000600067245 */ /* 0x000fe40000201400 */
[----:B------:R-:W-:Y:S02]  /*ebd0*/  I2FP.F32.S32 R4, R4 ;  /* 0x0000000400047245 */ /* 0x000fe40000201400 */
[----:B------:R-:W-:Y:S01]  /*ebe0*/  I2FP.F32.S32 R8, R8 ;  /* 0x0000000800087245 */ /* 0x000fe20000201400 */
[CC--:B-1----:R-:W-:Y:S01]  /*ebf0*/  FFMA.FTZ R245, R0.reuse, R6.reuse, R245 ;  /* 0x0000000600f57223 */ /* 0x0c2fe200000100f5 */
[----:B------:R-:W-:Y:S01]  /*ec00*/  FFMA.FTZ R241, R0, R6, R241 ;  /* 0x0000000600f17223 */ /* 0x000fe200000100f1 */
[----:B------:R-:W-:Y:S01]  /*ec10*/  IADD3 R6, R2, 0x20, RZ ;  /* 0x0000002002067810 */ /* 0x000fe20007ffe0ff */
[CC--:B------:R-:W-:Y:S01]  /*ec20*/  FFMA.FTZ R237, R0.reuse, R4.reuse, R237 ;  /* 0x0000000400ed7223 */ /* 0x0c0fe200000100ed */
[----:B------:R-:W-:Y:S01]  /*ec30*/  FFMA.FTZ R233, R0, R4, R233 ;  /* 0x0000000400e97223 */ /* 0x000fe200000100e9 */
[----:B------:R-:W-:Y:S01]  /*ec40*/  IADD3 R4, R2, 0x11, RZ ;  /* 0x0000001102047810 */ /* 0x000fe20007ffe0ff */
[C---:B------:R-:W-:Y:S01]  /*ec50*/  FFMA.FTZ R219, R0.reuse, R8, R219 ;  /* 0x0000000800db7223 */ /* 0x040fe200000100db */
[----:B------:R-:W-:Y:S01]  /*ec60*/  I2FP.F32.S32 R6, R6 ;  /* 0x0000000600067245 */ /* 0x000fe20000201400 */
[----:B------:R-:W-:Y:S01]  /*ec70*/  FFMA.FTZ R211, R0, R8, R211 ;  /* 0x0000000800d37223 */ /* 0x000fe200000100d3 */
[----:B------:R-:W-:Y:S01]  /*ec80*/  I2FP.F32.S32 R3, R2 ;  /* 0x0000000200037245 */ /* 0x000fe20000201400 */
[----:B------:R-:W-:Y:S01]  /*ec90*/  LDSM.16.MT88.4 R48, [R166+0x6800] ;  /* 0x00680000a630783b */ /* 0x000fe20000004200 */
[----:B------:R-:W-:Y:S01]  /*eca0*/  IADD3 R8, R2, 0x38, RZ ;  /* 0x0000003802087810 */ /* 0x000fe20007ffe0ff */
[CC--:B------:R-:W-:Y:S01]  /*ecb0*/  FFMA.FTZ R223, R0.reuse, R6.reuse, R223 ;  /* 0x0000000600df7223 */ /* 0x0c0fe200000100df */
[----:B------:R-:W-:Y:S01]  /*ecc0*/  FFMA.FTZ R215, R0, R6, R215 ;  /* 0x0000000600d77223 */ /* 0x000fe200000100d7 */
[----:B------:R-:W-:Y:S01]  /*ecd0*/  IADD3 R6, R2, 0x29, RZ ;  /* 0x0000002902067810 */ /* 0x000fe20007ffe0ff */
[CC--:B------:R-:W-:Y:S01]  /*ece0*/  FFMA.FTZ R229, R0.reuse, R3.reuse, R229 ;  /* 0x0000000300e57223 */ /* 0x0c0fe200000100e5 */
[----:B------:R-:W-:Y:S01]  /*ecf0*/  I2FP.F32.S32 R4, R4 ;  /* 0x0000000400047245 */ /* 0x000fe20000201400 */
[C---:B------:R-:W-:Y:S01]  /*ed00*/  FFMA.FTZ R225, R0.reuse, R3, R225 ;  /* 0x0000000300e17223 */ /* 0x040fe200000100e1 */
[----:B------:R-:W-:Y:S01]  /*ed10*/  I2FP.F32.S32 R6, R6 ;  /* 0x0000000600067245 */ /* 0x000fe20000201400 */
[----:B------:R-:W-:Y:S01]  /*ed20*/  LDSM.16.MT88.4 R52, [R164+0x6800] ;  /* 0x00680000a434783b */ /* 0x000fe20000004200 */
        /* <DEDUP_REMOVED lines=10> */
[----:B------:R-:W-:Y:S02]  /*edd0*/  FMNMX.FTZ R8, R229, R101, !PT ;  /* 0x00000065e5087209 */ /* 0x000fe40007810000 */
[----:B------:R-:W-:Y:S01]  /*ede0*/  I2FP.F32.S32 R4, R4 ;  /* 0x0000000400047245 */ /* 0x000fe20000201400 */
[CC--:B------:R-:W-:Y:S01]  /*edf0*/  FFMA.FTZ R201, R0.reuse, R6.reuse, R201 ;  /* 0x0000000600c97223 */ /* 0x0c0fe200000100c9 */
[C---:B------:R-:W-:Y:S01]  /*ee00*/  FFMA.FTZ R155, R0.reuse, R6, R155 ;  /* 0x00000006009b7223 */ /* 0x040fe2000001009b */
[----:B------:R-:W-:Y:S02]  /*ee10*/  FMNMX.FTZ R6, R225, R100, !PT ;  /* 0x00000064e1067209 */ /* 0x000fe40007810000 */
[----:B------:R-:W-:Y:S01]  /*ee20*/  FMNMX.FTZ R8, R231, R8, !PT ;  /* 0x00000008e7087209 */ /* 0x000fe20007810000 */
[C---:B------:R-:W-:Y:S01]  /*ee30*/  FFMA.FTZ R221, R0.reuse, R4, R221 ;  /* 0x0000000400dd7223 */ /* 0x040fe200000100dd */
[----:B------:R-:W-:Y:S01]  /*ee40*/  FMNMX.FTZ R6, R227, R6, !PT ;  /* 0x00000006e3067209 */ /* 0x000fe20007810000 */
[----:B------:R-:W-:Y:S01]  /*ee50*/  FFMA.FTZ R213, R0, R4, R213 ;  /* 0x0000000400d57223 */ /* 0x000fe200000100d5 */
[----:B------:R-:W-:Y:S02]  /*ee60*/  FMNMX.FTZ R8, R237, R8, !PT ;  /* 0x00000008ed087209 */ /* 0x000fe40007810000 */
[C---:B------:R-:W-:Y:S02]  /*ee70*/  IADD3 R4, R2.reuse, 0x30, RZ ;  /* 0x0000003002047810 */ /* 0x040fe40007ffe0ff */
[----:B------:R-:W-:Y:S02]  /*ee80*/  FMNMX.FTZ R6, R233, R6, !PT ;  /* 0x00000006e9067209 */ /* 0x000fe40007810000 */
[C---:B------:R-:W-:Y:S02]  /*ee90*/  IADD3 R35, R2.reuse, 0x18, RZ ;  /* 0x0000001802237810 */ /* 0x040fe40007ffe0ff */
[C---:B------:R-:W-:Y:S02]  /*eea0*/  IADD3 R5, R2.reuse, 0x41, RZ ;  /* 0x0000004102057810 */ /* 0x040fe40007ffe0ff */
[----:B------:R-:W-:Y:S02]  /*eeb0*/  FMNMX.FTZ R8, R239, R8, !PT ;  /* 0x00000008ef087209 */ /* 0x000fe40007810000 */
[----:B------:R-:W-:Y:S02]  /*eec0*/  I2FP.F32.S32 R4, R4 ;  /* 0x0000000400047245 */ /* 0x000fe40000201400 */
[----:B------:R-:W-:Y:S02]  /*eed0*/  FMNMX.FTZ R6, R235, R6, !PT ;  /* 0x00000006eb067209 */ /* 0x000fe40007810000 */
[----:B------:R-:W-:Y:S01]  /*eee0*/  IADD3 R33, R2, 0x19, RZ ;  /* 0x0000001902217810 */ /* 0x000fe20007ffe0ff */
[CC--:B------:R-:W-:Y:S01]  /*eef0*/  FFMA.FTZ R207, R0.reuse, R4.reuse, R207 ;  /* 0x0000000400cf7223 */ /* 0x0c0fe200000100cf */
[----:B------:R-:W-:Y:S01]  /*ef00*/  I2FP.F32.S32 R35, R35 ;  /* 0x0000002300237245 */ /* 0x000fe20000201400 */
[C---:B------:R-:W-:Y:S01]  /*ef10*/  FFMA.FTZ R199, R0.reuse, R4, R199 ;  /* 0x0000000400c77223 */ /* 0x040fe200000100c7 */
[----:B------:R-:W-:Y:S02]  /*ef20*/  I2FP.F32.S32 R5, R5 ;  /* 0x0000000500057245 */ /* 0x000fe40000201400 */
[----:B------:R-:W-:Y:S01]  /*ef30*/  FMNMX.FTZ R8, R245, R8, !PT ;  /* 0x00000008f5087209 */ /* 0x000fe20007810000 */
[C---:B------:R-:W-:Y:S01]  /*ef40*/  FFMA.FTZ R198, R0.reuse, R35, R198 ;  /* 0x0000002300c67223 */ /* 0x040fe200000100c6 */
[----:B------:R-:W-:Y:S01]  /*ef50*/  FMNMX.FTZ R6, R241, R6, !PT ;  /* 0x00000006f1067209 */ /* 0x000fe20007810000 */
[C---:B------:R-:W-:Y:S01]  /*ef60*/  FFMA.FTZ R151, R0.reuse, R5, R151 ;  /* 0x0000000500977223 */ /* 0x040fe20000010097 */
[----:B------:R-:W-:Y:S01]  /*ef70*/  I2FP.F32.S32 R33, R33 ;  /* 0x0000002100217245 */ /* 0x000fe20000201400 */
[----:B------:R-:W-:Y:S01]  /*ef80*/  FFMA.FTZ R143, R0, R5, R143 ;  /* 0x00000005008f7223 */ /* 0x000fe2000001008f */
        /* <DEDUP_REMOVED lines=18> */
[C---:B------:R-:W-:Y:S01]  /*f0b0*/  FFMA.FTZ R147, R0.reuse, R4, R147 ;  /* 0x0000000400937223 */ /* 0x040fe20000010093 */
[----:B------:R-:W-:Y:S01]  /*f0c0*/  FMNMX.FTZ R8, R213, R8, !PT ;  /* 0x00000008d5087209 */ /* 0x000fe20007810000 */
[----:B------:R-:W-:Y:S01]  /*f0d0*/  FFMA.FTZ R139, R0, R4, R139 ;  /* 0x00000004008b7223 */ /* 0x000fe2000001008b */
[C---:B------:R-:W-:Y:S02]  /*f0e0*/  IADD3 R3, R2.reuse, 0x31, RZ ;  /* 0x0000003102037810 */ /* 0x040fe40007ffe0ff */
[C---:B------:R-:W-:Y:S02]  /*f0f0*/  IADD3 R4, R2.reuse, 0x50, RZ ;  /* 0x0000005002047810 */ /* 0x040fe40007ffe0ff */
[----:B------:R-:W-:Y:S02]  /*f100*/  FMNMX.FTZ R6, R219, R6, !PT ;  /* 0x00000006db067209 */ /* 0x000fe40007810000 */
[----:B------:R-:W-:Y:S02]  /*f110*/  FMNMX.FTZ R8, R211, R8, !PT ;  /* 0x00000008d3087209 */ /* 0x000fe40007810000 */
[----:B------:R-:W-:Y:S02]  /*f120*/  I2FP.F32.S32 R3, R3 ;  /* 0x0000000300037245 */ /* 0x000fe40000201400 */
[----:B------:R-:W-:Y:S02]  /*f130*/  I2FP.F32.S32 R5, R4 ;  /* 0x0000000400057245 */ /* 0x000fe40000201400 */
[----:B------:R-:W-:Y:S01]  /*f140*/  IADD3 R4, R2, 0x58, RZ ;  /* 0x0000005802047810 */ /* 0x000fe20007ffe0ff */
[CC--:B------:R-:W-:Y:S01]  /*f150*/  FFMA.FTZ R197, R0.reuse, R3.reuse, R197 ;  /* 0x0000000300c57223 */ /* 0x0c0fe200000100c5 */
[----:B------:R-:W-:Y:S01]  /*f160*/  FMNMX.FTZ R6, R217, R6, !PT ;  /* 0x00000006d9067209 */ /* 0x000fe20007810000 */
[C---:B------:R-:W-:Y:S01]  /*f170*/  FFMA.FTZ R205, R0.reuse, R3, R205 ;  /* 0x0000000300cd7223 */ /* 0x040fe200000100cd */
        /* <DEDUP_REMOVED lines=32> */
[C---:B------:R-:W-:Y:S02]  /*f380*/  IADD3 R63, R2.reuse, 0x60, RZ ;  /* 0x00000060023f7810 */ /* 0x040fe40007ffe0ff */
[----:B------:R-:W-:Y:S02]  /*f390*/  FMNMX.FTZ R6, R137, R6, !PT ;  /* 0x0000000689067209 */ /* 0x000fe40007810000 */
[----:B------:R-:W-:Y:S02]  /*f3a0*/  I2FP.F32.S32 R5, R5 ;  /* 0x0000000500057245 */ /* 0x000fe40000201400 */
[----:B------:R-:W-:Y:S02]  /*f3b0*/  IADD3 R3, R2, 0x61, RZ ;  /* 0x0000006102037810 */ /* 0x000fe40007ffe0ff */
[----:B------:R-:W-:Y:S01]  /*f3c0*/  FMNMX.FTZ R8, R127, R8, !PT ;  /* 0x000000087f087209 */ /* 0x000fe20007810000 */
[C---:B------:R-:W-:Y:S01]  /*f3d0*/  FFMA.FTZ R123, R0.reuse, R5, R123 ;  /* 0x00000005007b7223 */ /* 0x040fe2000001007b */
[----:B------:R-:W-:Y:S01]  /*f3e0*/  I2FP.F32.S32 R63, R63 ;  /* 0x0000003f003f7245 */ /* 0x000fe20000201400 */
[----:B------:R-:W-:Y:S01]  /*f3f0*/  FFMA.FTZ R131, R0, R5, R131 ;  /* 0x0000000500837223 */ /* 0x000fe20000010083 */
[----:B------:R-:W-:Y:S02]  /*f400*/  FMNMX.FTZ R6, R135, R6, !PT ;  /* 0x0000000687067209 */ /* 0x000fe40007810000 */
[----:B------:R-:W-:Y:S01]  /*f410*/  IADD3 R4, R2, 0x70, RZ ;  /* 0x0000007002047810 */ /* 0x000fe20007ffe0ff */
[C---:B------:R-:W-:Y:S01]  /*f420*/  FFMA.FTZ R121, R0.reuse, R63, R121 ;  /* 0x0000003f00797223 */ /* 0x040fe20000010079 */
[----:B------:R-:W-:Y:S01]  /*f430*/  I2FP.F32.S32 R3, R3 ;  /* 0x0000000300037245 */ /* 0x000fe20000201400 */
[C---:B------:R-:W-:Y:S01]  /*f440*/  FFMA.FTZ R63, R0.reuse, R63, R200 ;  /* 0x0000003f003f7223 */ /* 0x040fe200000100c8 */
[----:B------:R-:W-:Y:S02]  /*f450*/  FMNMX.FTZ R8, R125, R8, !PT ;  /* 0x000000087d087209 */ /* 0x000fe40007810000 */
[----:B------:R-:W-:Y:S01]  /*f460*/  FMNMX.FTZ R6, R133, R6, !PT ;  /* 0x0000000685067209 */ /* 0x000fe20007810000 */
[-C--:B------:R-:W-:Y:S01]  /*f470*/  FFMA.FTZ R59, R0, R3.reuse, R202 ;  /* 0x00000003003b7223 */ /* 0x080fe200000100ca */
[----:B------:R-:W-:Y:S01]  /*f480*/  IADD3 R5, R2, 0x68, RZ ;  /* 0x0000006802057810 */ /* 0x000fe20007ffe0ff */
[C---:B------:R-:W-:Y:S01]  /*f490*/  FFMA.FTZ R115, R0.reuse, R3, R115 ;  /* 0x0000000300737223 */ /* 0x040fe20000010073 */
[----:B------:R-:W-:Y:S02]  /*f4a0*/  I2FP.F32.S32 R4, R4 ;  /* 0x0000000400047245 */ /* 0x000fe40000201400 */
        /* <DEDUP_REMOVED lines=8> */
[C---:B------:R-:W-:Y:S01]  /*f530*/  FFMA.FTZ R113, R0.reuse, R5, R113 ;  /* 0x0000000500717223 */ /* 0x040fe20000010071 */
[----:B------:R-:W-:Y:S01]  /*f540*/  I2FP.F32.S32 R3, R3 ;  /* 0x0000000300037245 */ /* 0x000fe20000201400 */
[C---:B------:R-:W-:Y:S01]  /*f550*/  FFMA.FTZ R57, R0.reuse, R5, R57 ;  /* 0x0000000500397223 */ /* 0x040fe20000010039 */
[----:B------:R-:W-:Y:S02]  /*f560*/  FMNMX.FTZ R4, R115, R4, !PT ;  /* 0x0000000473047209 */ /* 0x000fe40007810000 */
[----:B------:R-:W-:Y:S01]  /*f570*/  FMNMX.FTZ R6, R59, R6, !PT ;  /* 0x000000063b067209 */ /* 0x000fe20007810000 */
[-C--:B------:R-:W-:Y:S01]  /*f580*/  FFMA.FTZ R111, R0, R3.reuse, R111 ;  /* 0x00000003006f7223 */ /* 0x080fe2000001006f */
[----:B------:R-:W-:Y:S01]  /*f590*/  IADD3 R67, R2, 0x71, RZ ;  /* 0x0000007102437810 */ /* 0x000fe20007ffe0ff */
[----:B------:R-:W-:Y:S01]  /*f5a0*/  FFMA.FTZ R61, R0, R3, R17 ;  /* 0x00000003003d7223 */ /* 0x000fe20000010011 */
[----:B------:R-:W-:Y:S01]  /*f5b0*/  FMNMX.FTZ R4, R113, R4, !PT ;  /* 0x0000000471047209 */ /* 0x000fe20007810000 */
[----:B------:R-:W-:Y:S01]  /*f5c0*/  LDSM.16.MT88.4 R16, [R166+0x6000] ;  /* 0x00600000a610783b */ /* 0x000fe20000004200 */
[----:B------:R-:W-:Y:S02]  /*f5d0*/  FMNMX.FTZ R6, R57, R6, !PT ;  /* 0x0000000639067209 */ /* 0x000fe40007810000 */
[C---:B------:R-:W-:Y:S02]  /*f5e0*/  IADD3 R65, R2.reuse, 0x78, RZ ;  /* 0x0000007802417810 */ /* 0x040fe40007ffe0ff */
[----:B------:R-:W-:Y:S02]  /*f5f0*/  I2FP.F32.S32 R67, R67 ;  /* 0x0000004300437245 */ /* 0x000fe40000201400 */
[----:B------:R-:W-:Y:S02]  /*f600*/  IADD3 R3, R2, 0x79, RZ ;  /* 0x0000007902037810 */ /* 0x000fe40007ffe0ff */
[----:B------:R-:W-:Y:S01]  /*f610*/  FMNMX.FTZ R4, R111, R4, !PT ;  /* 0x000000046f047209 */ /* 0x000fe20007810000 */
[CC--:B------:R-:W-:Y:S01]  /*f620*/  FFMA.FTZ R107, R0.reuse, R67.reuse, R107 ;  /* 0x00000043006b7223 */ /* 0x0c0fe2000001006b */
[----:B------:R-:W-:Y:S01]  /*f630*/  FMNMX.FTZ R2, R61, R6, !PT ;  /* 0x000000063d027209 */ /* 0x000fe20007810000 */
        /* <DEDUP_REMOVED lines=23> */
[C---:B------:R-:W-:Y:S01]  /*f7b0*/  FADD.FTZ R4, -R2.reuse, R101 ;  /* 0x0000006502047221 */ /* 0x040fe20000010100 */
[C---:B------:R-:W-:Y:S01]  /*f7c0*/  FSETP.NEU.FTZ.AND P0, PT, R2.reuse, -INF , PT ;  /* 0xff8000000200780b */ /* 0x040fe20003f1d000 */
[C---:B------:R-:W-:Y:S01]  /*f7d0*/  FADD.FTZ R5, -R3.reuse, R100 ;  /* 0x0000006403057221 */ /* 0x040fe20000010100 */
[----:B------:R-:W-:Y:S01]  /*f7e0*/  FMUL.FTZ R100, R2, UR4 ;  /* 0x0000000402647c20 */ /* 0x000fe20008410000 */
[----:B------:R-:W-:Y:S01]  /*f7f0*/  FMUL.FTZ R66, R3, UR4 ;  /* 0x0000000403427c20 */ /* 0x000fe20008410000 */
[----:B------:R-:W-:Y:S01]  /*f800*/  FMUL.FTZ R39, R4, UR4 ;  /* 0x0000000404277c20 */ /* 0x000fe20008410000 */
[----:B------:R-:W-:Y:S02]  /*f810*/  FMUL.FTZ R38, R5, UR4 ;  /* 0x0000000405267c20 */ /* 0x000fe40008410000 */
[----:B------:R-:W-:Y:S02]  /*f820*/  FSEL R100, R100, RZ, P0 ;  /* 0x000000ff64647208 */ /* 0x000fe40000000000 */
        /* <DEDUP_REMOVED lines=13> */
[----:B------:R-:W-:Y:S01]  /*f900*/  FFMA.FTZ R58, R33, UR4, -R66 ;  /* 0x00000004213a7c23 */ /* 0x000fe20008010842 */
[----:B------:R-:W-:Y:S01]  /*f910*/  FFMA.FTZ R120, R57, UR4, -R100 ;  /* 0x0000000439787c23 */ /* 0x000fe20008010864 */
        /* <DEDUP_REMOVED lines=20> */
[----:B------:R-:W-:Y:S01]  /*fa60*/  FFMA.FTZ R76, R35, UR4, -R66 ;  /* 0x00000004234c7c23 */ /* 0x000fe20008010842 */
[--C-:B------:R-:W-:Y:S01]  /*fa70*/  FFMA.FTZ R247, R247, UR4, -R100.reuse ;  /* 0x00000004f7f77c23 */ /* 0x100fe20008010864 */
[----:B------:R-:W-:Y:S01]  /*fa80*/  FFMA.FTZ R196, R196, UR4, -R100 ;  /* 0x00000004c4c47c23 */ /* 0x000fe20008010864 */
[C---:B------:R-:W-:Y:S01]  /*fa90*/  FMUL.FTZ R34, R39.reuse, R70 ;  /* 0x0000004627227220 */ /* 0x040fe20000410000 */
[----:B------:R-:W-:Y:S03]  /*faa0*/  FMUL.FTZ R35, R39, R71 ;  /* 0x0000004727237220 */ /* 0x000fe60000410000 */
[----:B------:R-:W2:Y:S01]  /*fab0*/  MUFU.EX2 R104, R104 ;  /* 0x0000006800687308 */ /* 0x000ea20000000800 */
[----:B-1----:R-:W-:Y:S01]  /*fac0*/  F2FP.F16.F32.PACK_AB R41, R60, R56 ;  /* 0x000000383c29723e */ /* 0x002fe200000000ff */
[C---:B------:R-:W-:Y:S01]  /*fad0*/  FMUL.FTZ R32, R38.reuse, R68 ;  /* 0x0000004426207220 */ /* 0x040fe20000410000 */
[----:B------:R-:W-:Y:S01]  /*fae0*/  FMUL.FTZ R33, R38, R69 ;  /* 0x0000004526217220 */ /* 0x000fe20000410000 */
[----:B------:R-:W-:Y:S01]  /*faf0*/  FFMA.FTZ R118, R125, UR4, -R66 ;  /* 0x000000047d767c23 */ /* 0x000fe20008010842 */
[--C-:B------:R-:W-:Y:S01]  /*fb00*/  FFMA.FTZ R125, R61, UR4, -R100.reuse ;  /* 0x000000043d7d7c23 */ /* 0x100fe20008010864 */
[--C-:B------:R-:W-:Y:S01]  /*fb10*/  FFMA.FTZ R245, R245, UR4, -R100.reuse ;  /* 0x00000004f5f57c23 */ /* 0x100fe20008010864 */
[----:B------:R-:W-:Y:S03]  /*fb20*/  FFMA.FTZ R198, R198, UR4, -R100 ;  /* 0x00000004c6c67c23 */ /* 0x000fe60008010864 */
[----:B------:R-:W-:Y:S01]  /*fb30*/  MUFU.EX2 R119, R119 ;  /* 0x0000007700777308 */ /* 0x000fe20000000800 */
[--C-:B------:R-:W-:Y:S01]  /*fb40*/  FFMA.FTZ R243, R243, UR4, -R66.reuse ;  /* 0x00000004f3f37c23 */ /* 0x100fe20008010842 */
[----:B------:R-:W-:Y:S01]  /*fb50*/  FFMA.FTZ R77, R215, UR4, -R66 ;  /* 0x00000004d74d7c23 */ /* 0x000fe20008010842 */
[----:B------:R-:W-:Y:S01]  /*fb60*/  FFMA.FTZ R78, R201, UR4, -R100 ;  /* 0x00000004c94e7c23 */ /* 0x000fe20008010864 */
[----:B------:R-:W-:Y:S01]  /*fb70*/  FFMA.FTZ R91, R199, UR4, -R66 ;  /* 0x00000004c75b7c23 */ /* 0x000fe20008010842 */
        /* <DEDUP_REMOVED lines=20> */
[----:B-1----:R-:W-:Y:S01]  /*fcc0*/  F2FP.F16.F32.PACK_AB R40, R108, R119 ;  /* 0x000000776c28723e */ /* 0x002fe200000000ff */
[----:B------:R-:W-:Y:S01]  /*fcd0*/  FFMA.FTZ R119, R38, R191, R119 ;  /* 0x000000bf26777223 */ /* 0x000fe20000010077 */
[----:B------:R-:W-:Y:S01]  /*fce0*/  FFMA.FTZ R135, R135, UR4, -R100 ;  /* 0x0000000487877c23 */ /* 0x000fe20008010864 */
[--C-:B------:R-:W-:Y:S01]  /*fcf0*/  FFMA.FTZ R129, R129, UR4, -R66.reuse ;  /* 0x0000000481817c23 */ /* 0x100fe20008010842 */
[----:B------:R-:W-:Y:S01]  /*fd00*/  FFMA.FTZ R116, R127, UR4, -R66 ;  /* 0x000000047f747c23 */ /* 0x000fe20008010842 */
[----:B------:R-:W-:Y:S01]  /*fd10*/  FADD.FTZ R119, R108, R119 ;  /* 0x000000776c777221 */ /* 0x000fe20000010000 */
[----:B------:R-:W-:Y:S03]  /*fd20*/  FFMA.FTZ R121, R121, UR4, -R100 ;  /* 0x0000000479797c23 */ /* 0x000fe60008010864 */
[----:B------:R-:W-:Y:S01]  /*fd30*/  MUFU.EX2 R97, R245 ;  /* 0x000000f500617308 */ /* 0x000fe20000000800 */
[----:B------:R-:W-:Y:S01]  /*fd40*/  ISETP.GT.AND P0, PT, R179, R174, PT ;  /* 0x000000aeb300720c */ /* 0x000fe20003f04270 */
[--C-:B------:R-:W-:Y:S01]  /*fd50*/  FFMA.FTZ R108, R113, UR4, -R66.reuse ;  /* 0x00000004716c7c23 */ /* 0x100fe20008010842 */
[--C-:B------:R-:W-:Y:S01]  /*fd60*/  FFMA.FTZ R115, R115, UR4, -R66.reuse ;  /* 0x0000000473737c23 */ /* 0x100fe20008010842 */
[----:B------:R-:W-:Y:S01]  /*fd70*/  FFMA.FTZ R111, R111, UR4, -R66 ;  /* 0x000000046f6f7c23 */ /* 0x000fe20008010842 */
[----:B------:R-:W-:Y:S01]  /*fd80*/  FFMA.FTZ R107, R107, UR4, -R100 ;  /* 0x000000046b6b7c23 */ /* 0x000fe20008010864 */
[--C-:B------:R-:W-:Y:S04]  /*fd90*/  FFMA.FTZ R105, R105, UR4, -R66.reuse ;  /* 0x0000000469697c23 */ /* 0x100fe80008010842 */
[----:B------:R-:W1:Y:S01]  /*fda0*/  MUFU.EX2 R94, R247 ;  /* 0x000000f7005e7308 */ /* 0x000e620000000800 */
[----:B--2---:R-:W-:Y:S01]  /*fdb0*/  F2FP.F16.F32.PACK_AB R42, R101, R106 ;  /* 0x0000006a652a723e */ /* 0x004fe200000000ff */
[----:B------:R-:W-:Y:S08]  /*fdc0*/  FADD.FTZ R106, R106, R119 ;  /* 0x000000776a6a7221 */ /* 0x000ff00000010000 */
        /* <DEDUP_REMOVED lines=8> */
[----:B------:R-:W2:Y:S01]  /*fe50*/  MUFU.EX2 R85, R196 ;  /* 0x000000c400557308 */ /* 0x000ea20000000800 */
[C---:B------:R-:W-:Y:S03]  /*fe60*/  HMMA.16816.F32 R12, R40.reuse, R20, R12 ;  /* 0x00000014280c723c */ /* 0x040fe6000000180c */
[--C-:B------:R-:W-:Y:S01]  /*fe70*/  FFMA.FTZ R84, R241, UR4, -R66.reuse ;  /* 0x00000004f1547c23 */ /* 0x100fe20008010842 */
[--C-:B------:R-:W-:Y:S01]  /*fe80*/  FFMA.FTZ R87, R195, UR4, -R66.reuse ;  /* 0x00000004c3577c23 */ /* 0x100fe20008010842 */
[--C-:B------:R-:W-:Y:S01]  /*fe90*/  FFMA.FTZ R86, R197, UR4, -R66.reuse ;  /* 0x00000004c5567c23 */ /* 0x100fe20008010842 */
[C---:B------:R-:W-:Y:S03]  /*fea0*/  HMMA.16816.F32 R16, R40.reuse, R22, R16 ;  /* 0x000000162810723c */ /* 0x040fe60000001810 */
[----:B------:R-:W-:Y:S02]  /*feb0*/  MUFU.EX2 R76, R76 ;  /* 0x0000004c004c7308 */ /* 0x000fe40000000800 */
[C---:B------:R-:W-:Y:S01]  /*fec0*/  FMUL.FTZ R20, R38.reuse, R80 ;  /* 0x0000005026147220 */ /* 0x040fe20000410000 */
[C---:B------:R-:W-:Y:S01]  /*fed0*/  FMUL.FTZ R21, R38.reuse, R81 ;  /* 0x0000005126157220 */ /* 0x040fe20000410000 */
[C---:B------:R-:W-:Y:S01]  /*fee0*/  FMUL.FTZ R22, R39.reuse, R82 ;  /* 0x0000005227167220 */ /* 0x040fe20000410000 */
[----:B------:R-:W-:Y:S05]  /*fef0*/  FMUL.FTZ R23, R39, R83 ;  /* 0x0000005327177220 */ /* 0x000fea0000410000 */
[----:B------:R-:W-:Y:S01]  /*ff00*/  MUFU.EX2 R84, R84 ;  /* 0x0000005400547308 */ /* 0x000fe20000000800 */
[----:B------:R-:W-:Y:S01]  /*ff10*/  FFMA.FTZ R82, R155, UR4, -R66 ;  /* 0x000000049b527c23 */ /* 0x000fe20008010842 */
[--C-:B------:R-:W-:Y:S01]  /*ff20*/  FFMA.FTZ R83, R207, UR4, -R100.reuse ;  /* 0x00000004cf537c23 */ /* 0x100fe20008010864 */
[--C-:B------:R-:W-:Y:S01]  /*ff30*/  FFMA.FTZ R80, R205, UR4, -R100.reuse ;  /* 0x00000004cd507c23 */ /* 0x100fe20008010864 */
[----:B------:R-:W-:Y:S01]  /*ff40*/  FFMA.FTZ R81, R203, UR4, -R100 ;  /* 0x00000004cb517c23 */ /* 0x000fe20008010864 */
[C---:B------:R-:W-:Y:S05]  /*ff50*/  HMMA.16816.F32 R20, R40.reuse, R28, R20 ;  /* 0x0000001c2814723c */ /* 0x040fea0000001814 */
[----:B------:R-:W-:Y:S01]  /*ff60*/  MUFU.EX2 R69, R69 ;  /* 0x0000004500457308 */ /* 0x000fe20000000800 */
[C---:B------:R-:W-:Y:S09]  /*ff70*/  HMMA.16816.F32 R24, R40.reuse, R30, R24 ;  /* 0x0000001e2818723c */ /* 0x040ff20000001818 */
[----:B------:R-:W-:Y:S02]  /*ff80*/  MUFU.EX2 R70, R70 ;  /* 0x0000004600467308 */ /* 0x000fe40000000800 */
[C---:B------:R-:W-:Y:S01]  /*ff90*/  FMUL.FTZ R28, R38.reuse, R72 ;  /* 0x00000048261c7220 */ /* 0x040fe20000410000 */
[----:B------:R-:W-:Y:S01]  /*ffa0*/  FMUL.FTZ R29, R38, R73 ;  /* 0x00000049261d7220 */ /* 0x000fe20000410000 */
[C---:B------:R-:W-:Y:S01]  /*ffb0*/  FMUL.FTZ R30, R39.reuse, R74 ;  /* 0x0000004a271e7220 */ /* 0x040fe20000410000 */
[C---:B------:R-:W-:Y:S01]  /*ffc0*/  FMUL.FTZ R31, R39.reuse, R75 ;  /* 0x0000004b271f7220 */ /* 0x040fe20000410000 */
[----:B------:R-:W-:Y:S04]  /*ffd0*/  FFMA.FTZ R39, R39, R192, R56 ;  /* 0x000000c027277223 */ /* 0x000fe80000010038 */
        /* <DEDUP_REMOVED lines=9> */
[----:B------:R-:W-:Y:S01]  /*10070*/  FADD.FTZ R39, R101, R106 ;  /* 0x0000006a65277221 */ /* 0x000fe20000010000 */
[----:B------:R-:W-:Y:S05]  /*10080*/  FADD.FTZ R117, R117, R38 ;  /* 0x0000002675757221 */ /* 0x000fea0000010000 */
[----:B------:R-:W5:Y:S02]  /*10090*/  MUFU.EX2 R68, R68 ;  /* 0x0000004400447308 */ /* 0x000f640000000800 */
[----:B-1----:R-:W-:Y:S01]  /*100a0*/  F2FP.F16.F32.PACK_AB R41, R94, R97 ;  /* 0x000000615e29723e */ /* 0x002fe200000000ff */
[----:B---3--:R-:W-:Y:S01]  /*100b0*/  LDSM.16.MT88.4 R56, [R164+0x8800] ;  /* 0x00880000a438783b */ /* 0x008fe20000004200 */
[----:B--2---:R-:W-:Y:S01]  /*100c0*/  F2FP.F16.F32.PACK_AB R43, R85, R88 ;  /* 0x00000058552b723e */ /* 0x004fe200000000ff */
[----:B------:R-:W-:Y:S01]  /*100d0*/  FADD.FTZ R104, R104, R117 ;  /* 0x0000007568687221 */ /* 0x000fe20000010000 */
[----:B----4-:R-:W-:Y:S04]  /*100e0*/  F2FP.F16.F32.PACK_AB R42, R75, R76 ;  /* 0x0000004c4b2a723e */ /* 0x010fe800000000ff */
[----:B------:R-:W-:Y:S01]  /*100f0*/  MUFU.EX2 R77, R77 ;  /* 0x0000004d004d7308 */ /* 0x000fe20000000800 */
[----:B------:R-:W-:Y:S01]  /*10100*/  F2FP.F16.F32.PACK_AB R40, R79, R84 ;  /* 0x000000544f28723e */ /* 0x000fe200000000ff */
[----:B------:R-:W-:Y:S01]  /*10110*/  LDSM.16.MT88.4 R60, [R163+0x8800] ;  /* 0x00880000a33c783b */ /* 0x000fe20000004200 */
[----:B------:R-:W-:Y:S01]  /*10120*/  FADD.FTZ R84, R84, R39 ;  /* 0x0000002754547221 */ /* 0x000fe20000010000 */
[----:B------:R-:W-:Y:S01]  /*10130*/  FADD.FTZ R97, R97, R104 ;  /* 0x0000006861617221 */ /* 0x000fe20000010000 */
[----:B------:R-:W-:Y:S02]  /*10140*/  FFMA.FTZ R104, R109, UR4, -R100 ;  /* 0x000000046d687c23 */ /* 0x000fe40008010864 */
[----:B------:R-:W-:Y:S03]  /*10150*/  FADD.FTZ R79, R79, R84 ;  /* 0x000000544f4f7221 */ /* 0x000fe60000010000 */
[----:B------:R-:W1:Y:S01]  /*10160*/  MUFU.EX2 R74, R74 ;  /* 0x0000004a004a7308 */ /* 0x000e620000000800 */
[C---:B------:R-:W-:Y:S03]  /*10170*/  HMMA.16816.F32 R4, R40.reuse, R48, R4 ;  /* 0x000000302804723c */ /* 0x040fe60000001804 */
[----:B------:R-:W-:Y:S01]  /*10180*/  FADD.FTZ R38, R76, R79 ;  /* 0x0000004f4c267221 */ /* 0x000fe20000010000 */
[----:B------:R-:W-:Y:S02]  /*10190*/  FADD.FTZ R97, R94, R97 ;  /* 0x000000615e617221 */ /* 0x000fe40000010000 */
[C---:B------:R-:W-:Y:S03]  /*101a0*/  HMMA.16816.F32 R8, R40.reuse, R50, R8 ;  /* 0x000000322808723c */ /* 0x040fe60000001808 */
[----:B------:R-:W-:Y:S01]  /*101b0*/  MUFU.EX2 R72, R72 ;  /* 0x0000004800487308 */ /* 0x000fe20000000800 */
[----:B------:R-:W2:Y:S01]  /*101c0*/  LDSM.16.MT88.4 R48, [R162+0x6800] ;  /* 0x00680000a230783b */ /* 0x000ea20000004200 */
[----:B------:R-:W-:Y:S01]  /*101d0*/  FADD.FTZ R38, R75, R38 ;  /* 0x000000264b267221 */ /* 0x000fe20000010000 */
[C---:B------:R-:W-:Y:S07]  /*101e0*/  HMMA.16816.F32 R12, R40.reuse, R52, R12 ;  /* 0x00000034280c723c */ /* 0x040fee000000180c */
[----:B------:R-:W3:Y:S01]  /*101f0*/  MUFU.EX2 R73, R73 ;  /* 0x0000004900497308 */ /* 0x000ee20000000800 */
[----:B------:R-:W-:Y:S03]  /*10200*/  LDSM.16.MT88.4 R92, [R166+0x9800] ;  /* 0x00980000a65c783b */ /* 0x000fe60000004200 */
[----:B------:R-:W-:Y:S01]  /*10210*/  FADD.FTZ R88, R88, R97 ;  /* 0x0000006158587221 */ /* 0x000fe20000010000 */
[C---:B------:R-:W-:Y:S05]  /*10220*/  HMMA.16816.F32 R16, R40.reuse, R54, R16 ;  /* 0x000000362810723c */ /* 0x040fea0000001810 */
[----:B------:R-:W-:Y:S01]  /*10230*/  MUFU.EX2 R83, R83 ;  /* 0x0000005300537308 */ /* 0x000fe20000000800 */
[----:B------:R-:W4:Y:S01]  /*10240*/  LDSM.16.MT88.4 R52, [R166+0x7000] ;  /* 0x00700000a634783b */ /* 0x000f220000004200 */
[C---:B-----5:R-:W-:Y:S04]  /*10250*/  HMMA.16816.F32 R20, R40.reuse, R44, R20 ;  /* 0x0000002c2814723c */ /* 0x060fe80000001814 */
[----:B------:R-:W-:Y:S04]  /*10260*/  FADD.FTZ R88, R85, R88 ;  /* 0x0000005855587221 */ /* 0x000fe80000010000 */
[----:B------:R-:W-:Y:S01]  /*10270*/  MUFU.EX2 R80, R80 ;  /* 0x0000005000507308 */ /* 0x000fe20000000800 */
[C---:B------:R-:W-:Y:S01]  /*10280*/  HMMA.16816.F32 R24, R40.reuse, R46, R24 ;  /* 0x0000002e2818723c */ /* 0x040fe20000001818 */
[----:B------:R-:W5:Y:S08]  /*10290*/  LDSM.16.MT88.4 R44, [R164+0x7000] ;  /* 0x00700000a42c783b */ /* 0x000f700000004200 */
[----:B------:R-:W-:Y:S10]  /*102a0*/  MUFU.EX2 R81, R81 ;  /* 0x0000005100517308 */ /* 0x000ff40000000800 */
[----:B------:R-:W-:Y:S01]  /*102b0*/  MUFU.EX2 R87, R87 ;  /* 0x0000005700577308 */ /* 0x000fe20000000800 */
[C---:B--2---:R-:W-:Y:S06]  /*102c0*/  HMMA.16816.F32 R28, R40.reuse, R48, R28 ;  /* 0x00000030281c723c */ /* 0x044fec000000181c */
[----:B------:R-:W-:Y:S03]  /*102d0*/  HMMA.16816.F32 R32, R40, R50, R32 ;  /* 0x000000322820723c */ /* 0x000fe60000001820 */
[----:B------:R-:W-:Y:S01]  /*102e0*/  MUFU.EX2 R78, R78 ;  /* 0x0000004e004e7308 */ /* 0x000fe20000000800 */
[----:B------:R-:W2:Y:S03]  /*102f0*/  LDSM.16.MT88.4 R48, [R163+0x7000] ;  /* 0x00700000a330783b */ /* 0x000ea60000004200 */
[----:B------:R-:W-:Y:S01]  /*10300*/  F2FP.F16.F32.PACK_AB R41, R70, R69 ;  /* 0x000000454629723e */ /* 0x000fe200000000ff */
[----:B------:R-:W-:Y:S05]  /*10310*/  FADD.FTZ R69, R69, R88 ;  /* 0x0000005845457221 */ /* 0x000fea0000010000 */
[----:B------:R-:W-:Y:S01]  /*10320*/  MUFU.EX2 R91, R91 ;  /* 0x0000005b005b7308 */ /* 0x000fe20000000800 */
[----:B------:R-:W-:Y:S01]  /*10330*/  F2FP.F16.F32.PACK_AB R43, R68, R71 ;  /* 0x00000047442b723e */ /* 0x000fe200000000ff */
[----:B------:R-:W-:Y:S01]  /*10340*/  FADD.FTZ R70, R70, R69 ;  /* 0x0000004546467221 */ /* 0x000fe20000010000 */
[----:B-1----:R-:W-:Y:S01]  /*10350*/  F2FP.F16.F32.PACK_AB R40, R74, R77 ;  /* 0x0000004d4a28723e */ /* 0x002fe200000000ff */
[----:B------:R-:W-:Y:S01]  /*10360*/  FADD.FTZ R77, R77, R38 ;  /* 0x000000264d4d7221 */ /* 0x000fe20000010000 */
[----:B---3--:R-:W-:Y:S01]  /*10370*/  F2FP.F16.F32.PACK_AB R42, R73, R72 ;  /* 0x00000048492a723e */ /* 0x008fe200000000ff */
[----:B------:R-:W-:Y:S04]  /*10380*/  FADD.FTZ R71, R71, R70 ;  /* 0x0000004647477221 */ /* 0x000fe80000010000 */
[----:B------:R-:W-:Y:S01]  /*10390*/  MUFU.EX2 R86, R86 ;  /* 0x0000005600567308 */ /* 0x000fe20000000800 */
[----:B------:R-:W-:Y:S01]  /*103a0*/  FADD.FTZ R68, R68, R71 ;  /* 0x0000004744447221 */ /* 0x000fe20000010000 */
[C---:B----4-:R-:W-:Y:S08]  /*103b0*/  HMMA.16816.F32 R4, R40.reuse, R52, R4 ;  /* 0x000000342804723c */ /* 0x050ff00000001804 */
[----:B------:R-:W1:Y:S01]  /*103c0*/  MUFU.EX2 R82, R82 ;  /* 0x0000005200527308 */ /* 0x000e620000000800 */
[C---:B------:R-:W-:Y:S01]  /*103d0*/  HMMA.16816.F32 R8, R40.reuse, R54, R8 ;  /* 0x000000362808723c */ /* 0x040fe20000001808 */
[----:B------:R-:W3:Y:S08]  /*103e0*/  LDSM.16.MT88.4 R52, [R162+0x7000] ;  /* 0x00700000a234783b */ /* 0x000ef00000004200 */
[----:B------:R-:W-:Y:S01]  /*103f0*/  MUFU.EX2 R89, R89 ;  /* 0x0000005900597308 */ /* 0x000fe20000000800 */
[C---:B-----5:R-:W-:Y:S06]  /*10400*/  HMMA.16816.F32 R12, R40.reuse, R44, R12 ;  /* 0x0000002c280c723c */ /* 0x060fec000000180c */
[C---:B------:R-:W-:Y:S01]  /*10410*/  HMMA.16816.F32 R16, R40.reuse, R46, R16 ;  /* 0x0000002e2810723c */ /* 0x040fe20000001810 */
[----:B------:R-:W4:Y:S02]  /*10420*/  LDSM.16.MT88.4 R44, [R166+0x7800] ;  /* 0x00780000a62c783b */ /* 0x000f240000004200 */
[----:B------:R-:W5:Y:S03]  /*10430*/  MUFU.EX2 R90, R90 ;  /* 0x0000005a005a7308 */ /* 0x000f660000000800 */
[C---:B--2---:R-:W-:Y:S07]  /*10440*/  HMMA.16816.F32 R20, R40.reuse, R48, R20 ;  /* 0x000000302814723c */ /* 0x044fee0000001814 */
[----:B------:R-:W-:Y:S01]  /*10450*/  MUFU.EX2 R99, R99 ;  /* 0x0000006300637308 */ /* 0x000fe20000000800 */
[C---:B------:R-:W-:Y:S01]  /*10460*/  HMMA.16816.F32 R24, R40.reuse, R50, R24 ;  /* 0x000000322818723c */ /* 0x040fe20000001818 */
[----:B------:R-:W2:Y:S08]  /*10470*/  LDSM.16.MT88.4 R48, [R164+0x7800] ;  /* 0x00780000a430783b */ /* 0x000eb00000004200 */
[----:B------:R-:W5:Y:S10]  /*10480*/  MUFU.EX2 R96, R96 ;  /* 0x0000006000607308 */ /* 0x000f740000000800 */
[----:B------:R-:W-:Y:S01]  /*10490*/  MUFU.EX2 R145, R145 ;  /* 0x0000009100917308 */ /* 0x000fe20000000800 */
[C---:B---3--:R-:W-:Y:S09]  /*104a0*/  HMMA.16816.F32 R28, R40.reuse, R52, R28 ;  /* 0x00000034281c723c */ /* 0x048ff2000000181c */
[----:B------:R-:W3:Y:S01]  /*104b0*/  MUFU.EX2 R112, R112 ;  /* 0x0000007000707308 */ /* 0x000ee20000000800 */
[----:B------:R-:W-:Y:S01]  /*104c0*/  HMMA.16816.F32 R32, R40, R54, R32 ;  /* 0x000000362820723c */ /* 0x000fe20000001820 */
[----:B------:R-:W5:Y:S06]  /*104d0*/  LDSM.16.MT88.4 R52, [R163+0x7800] ;  /* 0x00780000a334783b */ /* 0x000f6c0000004200 */
[----:B-1----:R-:W-:Y:S02]  /*104e0*/  F2FP.F16.F32.PACK_AB R42, R82, R87 ;  /* 0x00000057522a723e */ /* 0x002fe400000000ff */
[----:B------:R-:W-:Y:S02]  /*104f0*/  MUFU.EX2 R141, R141 ;  /* 0x0000008d008d7308 */ /* 0x000fe40000000800 */
[----:B------:R-:W-:Y:S01]  /*10500*/  F2FP.F16.F32.PACK_AB R41, R80, R83 ;  /* 0x000000535029723e */ /* 0x000fe200000000ff */
[----:B------:R-:W-:Y:S01]  /*10510*/  FADD.FTZ R83, R83, R68 ;  /* 0x0000004453537221 */ /* 0x000fe20000010000 */
[----:B------:R-:W-:Y:S02]  /*10520*/  F2FP.F16.F32.PACK_AB R43, R78, R81 ;  /* 0x000000514e2b723e */ /* 0x000fe400000000ff */
[----:B------:R-:W-:Y:S04]  /*10530*/  F2FP.F16.F32.PACK_AB R40, R86, R91 ;  /* 0x0000005b5628723e */ /* 0x000fe800000000ff */
[----:B------:R-:W1:Y:S01]  /*10540*/  MUFU.EX2 R98, R98 ;  /* 0x0000006200627308 */ /* 0x000e620000000800 */
[----:B------:R-:W-:Y:S04]  /*10550*/  FADD.FTZ R80, R80, R83 ;  /* 0x0000005350507221 */ /* 0x000fe80000010000 */
[----:B------:R-:W-:Y:S01]  /*10560*/  FADD.FTZ R81, R81, R80 ;  /* 0x0000005051517221 */ /* 0x000fe20000010000 */
[C---:B----4-:R-:W-:Y:S04]  /*10570*/  HMMA.16816.F32 R4, R40.reuse, R44, R4 ;  /* 0x0000002c2804723c */ /* 0x050fe80000001804 */
[----:B------:R-:W-:Y:S01]  /*10580*/  MUFU.EX2 R114, R114 ;  /* 0x0000007200727308 */ /* 0x000fe20000000800 */
[----:B------:R-:W-:Y:S01]  /*10590*/  FADD.FTZ R78, R78, R81 ;  /* 0x000000514e4e7221 */ /* 0x000fe20000010000 */
[C---:B------:R-:W-:Y:S01]  /*105a0*/  HMMA.16816.F32 R8, R40.reuse, R46, R8 ;  /* 0x0000002e2808723c */ /* 0x040fe20000001808 */
[----:B------:R-:W4:Y:S07]  /*105b0*/  LDSM.16.MT88.4 R44, [R162+0x7800] ;  /* 0x00780000a22c783b */ /* 0x000f2e0000004200 */
[----:B------:R-:W-:Y:S01]  /*105c0*/  MUFU.EX2 R131, R131 ;  /* 0x0000008300837308 */ /* 0x000fe20000000800 */
[C---:B--2---:R-:W-:Y:S06]  /*105d0*/  HMMA.16816.F32 R12, R40.reuse, R48, R12 ;  /* 0x00000030280c723c */ /* 0x044fec000000180c */
[C---:B------:R-:W-:Y:S01]  /*105e0*/  HMMA.16816.F32 R16, R40.reuse, R50, R16 ;  /* 0x000000322810723c */ /* 0x040fe20000001810 */
[----:B------:R-:W2:Y:S02]  /*105f0*/  LDSM.16.MT88.4 R48, [R166+0x8000] ;  /* 0x00800000a630783b */ /* 0x000ea40000004200 */
[----:B------:R-:W-:Y:S03]  /*10600*/  MUFU.EX2 R118, R118 ;  /* 0x0000007600767308 */ /* 0x000fe60000000800 */
[C---:B-----5:R-:W-:Y:S07]  /*10610*/  HMMA.16816.F32 R20, R40.reuse, R52, R20 ;  /* 0x000000342814723c */ /* 0x060fee0000001814 */
[----:B------:R-:W-:Y:S01]  /*10620*/  MUFU.EX2 R123, R123 ;  /* 0x0000007b007b7308 */ /* 0x000fe20000000800 */
[C---:B------:R-:W-:Y:S01]  /*10630*/  HMMA.16816.F32 R24, R40.reuse, R54, R24 ;  /* 0x000000362818723c */ /* 0x040fe20000001818 */
[----:B------:R-:W5:Y:S08]  /*10640*/  LDSM.16.MT88.4 R52, [R164+0x8000] ;  /* 0x00800000a434783b */ /* 0x000f700000004200 */
[----:B------:R-:W-:Y:S10]  /*10650*/  MUFU.EX2 R110, R110 ;  /* 0x0000006e006e7308 */ /* 0x000ff40000000800 */
[----:B------:R-:W5:Y:S01]  /*10660*/  MUFU.EX2 R135, R135 ;  /* 0x0000008700877308 */ /* 0x000f620000000800 */
[C---:B----4-:R-:W-:Y:S09]  /*10670*/  HMMA.16816.F32 R28, R40.reuse, R44, R28 ;  /* 0x0000002c281c723c */ /* 0x050ff2000000181c */
[----:B------:R-:W-:Y:S01]  /*10680*/  MUFU.EX2 R129, R129 ;  /* 0x0000008100817308 */ /* 0x000fe20000000800 */
[----:B------:R-:W-:Y:S01]  /*10690*/  HMMA.16816.F32 R32, R40, R46, R32 ;  /* 0x0000002e2820723c */ /* 0x000fe20000001820 */
[----:B------:R-:W4:Y:S06]  /*106a0*/  LDSM.16.MT88.4 R44, [R163+0x8000] ;  /* 0x00800000a32c783b */ /* 0x000f2c0000004200 */
[----:B------:R-:W-:Y:S01]  /*106b0*/  F2FP.F16.F32.PACK_AB R41, R90, R89 ;  /* 0x000000595a29723e */ /* 0x000fe200000000ff */
[----:B------:R-:W-:Y:S01]  /*106c0*/  FADD.FTZ R89, R89, R78 ;  /* 0x0000004e59597221 */ /* 0x000fe20000010000 */
[----:B------:R-:W4:Y:S02]  /*106d0*/  MUFU.EX2 R116, R116 ;  /* 0x0000007400747308 */ /* 0x000f240000000800 */
[----:B------:R-:W-:Y:S01]  /*106e0*/  F2FP.F16.F32.PACK_AB R43, R96, R99 ;  /* 0x00000063602b723e */ /* 0x000fe200000000ff */
[----:B------:R-:W-:Y:S01]  /*106f0*/  FADD.FTZ R90, R90, R89 ;  /* 0x000000595a5a7221 */ /* 0x000fe20000010000 */
[----:B---3--:R-:W-:Y:S02]  /*10700*/  F2FP.F16.F32.PACK_AB R40, R112, R145 ;  /* 0x000000917028723e */ /* 0x008fe400000000ff */
[----:B-1----:R-:W-:Y:S04]  /*10710*/  F2FP.F16.F32.PACK_AB R42, R98, R141 ;  /* 0x0000008d622a723e */ /* 0x002fe800000000ff */
[----:B------:R-:W-:Y:S03]  /*10720*/  MUFU.EX2 R121, R121 ;  /* 0x0000007900797308 */ /* 0x000fe60000000800 */
[C---:B--2---:R-:W-:Y:S07]  /*10730*/  HMMA.16816.F32 R4, R40.reuse, R48, R4 ;  /* 0x000000302804723c */ /* 0x044fee0000001804 */
[----:B------:R-:W-:Y:S01]  /*10740*/  MUFU.EX2 R122, R122 ;  /* 0x0000007a007a7308 */ /* 0x000fe20000000800 */
[C---:B------:R-:W-:Y:S01]  /*10750*/  HMMA.16816.F32 R8, R40.reuse, R50, R8 ;  /* 0x000000322808723c */ /* 0x040fe20000001808 */
[----:B------:R-:W1:Y:S08]  /*10760*/  LDSM.16.MT88.4 R48, [R162+0x8000] ;  /* 0x00800000a230783b */ /* 0x000e700000004200 */
[----:B------:R-:W-:Y:S01]  /*10770*/  MUFU.EX2 R120, R120 ;  /* 0x0000007800787308 */ /* 0x000fe20000000800 */
[C---:B-----5:R-:W-:Y:S06]  /*10780*/  HMMA.16816.F32 R12, R40.reuse, R52, R12 ;  /* 0x00000034280c723c */ /* 0x060fec000000180c */
[C---:B------:R-:W-:Y:S01]  /*10790*/  HMMA.16816.F32 R16, R40.reuse, R54, R16 ;  /* 0x000000362810723c */ /* 0x040fe20000001810 */
[----:B------:R-:W2:Y:S02]  /*107a0*/  LDSM.16.MT88.4 R52, [R166+0x8800] ;  /* 0x00880000a634783b */ /* 0x000ea40000004200 */
[----:B------:R-:W3:Y:S03]  /*107b0*/  MUFU.EX2 R125, R125 ;  /* 0x0000007d007d7308 */ /* 0x000ee60000000800 */
[C---:B----4-:R-:W-:Y:S07]  /*107c0*/  HMMA.16816.F32 R20, R40.reuse, R44, R20 ;  /* 0x0000002c2814723c */ /* 0x050fee0000001814 */
[----:B------:R-:W-:Y:S01]  /*107d0*/  MUFU.EX2 R124, R124 ;  /* 0x0000007c007c7308 */ /* 0x000fe20000000800 */
[C---:B------:R-:W-:Y:S03]  /*107e0*/  HMMA.16816.F32 R24, R40.reuse, R46, R24 ;  /* 0x0000002e2818723c */ /* 0x040fe60000001818 */
[----:B------:R-:W-:Y:S06]  /*107f0*/  F2FP.F16.F32.PACK_AB R45, R135, R110 ;  /* 0x0000006e872d723e */ /* 0x000fec00000000ff */
[----:B------:R-:W-:Y:S02]  /*10800*/  MUFU.EX2 R113, R115 ;  /* 0x0000007300717308 */ /* 0x000fe40000000800 */
[----:B------:R-:W-:Y:S02]  /*10810*/  F2FP.F16.F32.PACK_AB R47, R131, R114 ;  /* 0x00000072832f723e */ /* 0x000fe400000000ff */
[----:B------:R-:W-:Y:S02]  /*10820*/  F2FP.F16.F32.PACK_AB R46, R123, R118 ;  /* 0x000000767b2e723e */ /* 0x000fe400000000ff */
[----:B------:R-:W-:Y:S04]  /*10830*/  F2FP.F16.F32.PACK_AB R44, R116, R129 ;  /* 0x00000081742c723e */ /* 0x000fe800000000ff */
[----:B------:R-:W-:Y:S01]  /*10840*/  MUFU.EX2 R108, R108 ;  /* 0x0000006c006c7308 */ /* 0x000fe20000000800 */
[----:B---3--:R-:W-:Y:S01]  /*10850*/  F2FP.F16.F32.PACK_AB R39, R125, R120 ;  /* 0x000000787d27723e */ /* 0x008fe200000000ff */
[C---:B-1----:R-:W-:Y:S08]  /*10860*/  HMMA.16816.F32 R28, R40.reuse, R48, R28 ;  /* 0x00000030281c723c */ /* 0x042ff0000000181c */
[----:B------:R-:W1:Y:S01]  /*10870*/  MUFU.EX2 R101, R111 ;  /* 0x0000006f00657308 */ /* 0x000e620000000800 */
[----:B------:R-:W-:Y:S01]  /*10880*/  HMMA.16816.F32 R32, R40, R50, R32 ;  /* 0x000000322820723c */ /* 0x000fe20000001820 */
[----:B------:R-:W3:Y:S05]  /*10890*/  LDSM.16.MT88.4 R40, [R162+0x8800] ;  /* 0x00880000a228783b */ /* 0x000eea0000004200 */
[C---:B--2---:R-:W-:Y:S03]  /*108a0*/  HMMA.16816.F32 R4, R44.reuse, R52, R4 ;  /* 0x000000342c04723c */ /* 0x044fe60000001804 */
[----:B------:R-:W-:Y:S01]  /*108b0*/  MUFU.EX2 R104, R104 ;  /* 0x0000006800687308 */ /* 0x000fe20000000800 */
[----:B------:R-:W2:Y:S02]  /*108c0*/  LDSM.16.MT88.4 R48, [R166+0x9000] ;  /* 0x00900000a630783b */ /* 0x000ea40000004200 */
[C---:B------:R-:W-:Y:S07]  /*108d0*/  HMMA.16816.F32 R8, R44.reuse, R54, R8 ;  /* 0x000000362c08723c */ /* 0x040fee0000001808 */
[----:B------:R-:W4:Y:S01]  /*108e0*/  MUFU.EX2 R107, R107 ;  /* 0x0000006b006b7308 */ /* 0x000f220000000800 */
[----:B------:R-:W5:Y:S01]  /*108f0*/  LDSM.16.MT88.4 R52, [R164+0x9000] ;  /* 0x00900000a434783b */ /* 0x000f620000004200 */
[C---:B------:R-:W-:Y:S03]  /*10900*/  HMMA.16816.F32 R12, R44.reuse, R56, R12 ;  /* 0x000000382c0c723c */ /* 0x040fe6000000180c */
[----:B-1----:R-:W-:Y:S03]  /*10910*/  F2FP.F16.F32.PACK_AB R38, R101, R108 ;  /* 0x0000006c6526723e */ /* 0x002fe600000000ff */
[C---:B------:R-:W-:Y:S01]  /*10920*/  HMMA.16816.F32 R16, R44.reuse, R58, R16 ;  /* 0x0000003a2c10723c */ /* 0x040fe20000001810 */
[----:B------:R-:W1:Y:S05]  /*10930*/  LDSM.16.MT88.4 R56, [R163+0x9000] ;  /* 0x00900000a338783b */ /* 0x000e6a0000004200 */
[C---:B------:R-:W-:Y:S05]  /*10940*/  HMMA.16816.F32 R20, R44.reuse, R60, R20 ;  /* 0x0000003c2c14723c */ /* 0x040fea0000001814 */
[----:B----4-:R-:W-:Y:S01]  /*10950*/  F2FP.F16.F32.PACK_AB R69, R107, R104 ;  /* 0x000000686b45723e */ /* 0x010fe200000000ff */
[C---:B------:R-:W-:Y:S05]  /*10960*/  HMMA.16816.F32 R24, R44.reuse, R62, R24 ;  /* 0x0000003e2c18723c */ /* 0x040fea0000001818 */
[--C-:B------:R-:W-:Y:S01]  /*10970*/  FFMA.FTZ R60, R37, UR4, -R100.reuse ;  /* 0x00000004253c7c23 */ /* 0x100fe20008010864 */
[C---:B---3--:R-:W-:Y:S05]  /*10980*/  HMMA.16816.F32 R28, R44.reuse, R40, R28 ;  /* 0x000000282c1c723c */ /* 0x048fea000000181c */
[----:B------:R-:W-:Y:S01]  /*10990*/  FFMA.FTZ R100, R36, UR4, -R100 ;  /* 0x0000000424647c23 */ /* 0x000fe20008010864 */
[----:B------:R-:W-:Y:S01]  /*109a0*/  HMMA.16816.F32 R32, R44, R42, R32 ;  /* 0x0000002a2c20723c */ /* 0x000fe20000001820 */
[----:B------:R-:W3:Y:S01]  /*109b0*/  LDSM.16.MT88.4 R40, [R162+0x9000] ;  /* 0x00900000a228783b */ /* 0x000ee20000004200 */
[----:B------:R-:W-:Y:S03]  /*109c0*/  MUFU.EX2 R60, R60 ;  /* 0x0000003c003c7308 */ /* 0x000fe60000000800 */
[----:B------:R-:W-:Y:S01]  /*109d0*/  F2FP.F16.F32.PACK_AB R37, R122, R121 ;  /* 0x000000797a25723e */ /* 0x000fe200000000ff */
[----:B------:R-:W-:Y:S01]  /*109e0*/  FADD.FTZ R63, R74, R77 ;  /* 0x0000004d4a3f7221 */ /* 0x000fe20000010000 */
[----:B------:R-:W-:Y:S02]  /*109f0*/  F2FP.F16.F32.PACK_AB R36, R113, R124 ;  /* 0x0000007c7124723e */ /* 0x000fe400000000ff */
[----:B------:R-:W-:Y:S03]  /*10a00*/  LDSM.16.MT88.4 R76, [R163+0x9800] ;  /* 0x00980000a34c783b */ /* 0x000fe60000004200 */
[----:B------:R-:W4:Y:S01]  /*10a10*/  MUFU.EX2 R61, R100 ;  /* 0x00000064003d7308 */ /* 0x000f220000000800 */
[----:B------:R-:W-:Y:S01]  /*10a20*/  FADD.FTZ R44, R72, R63 ;  /* 0x0000003f482c7221 */ /* 0x000fe20000010000 */
[C---:B--2---:R-:W-:Y:S08]  /*10a30*/  HMMA.16816.F32 R4, R36.reuse, R48, R4 ;  /* 0x000000302404723c */ /* 0x044ff00000001804 */
[----:B------:R-:W-:Y:S03]  /*10a40*/  MUFU.EX2 R48, R105 ;  /* 0x0000006900307308 */ /* 0x000fe60000000800 */
[----:B------:R-:W-:Y:S01]  /*10a50*/  FADD.FTZ R44, R73, R44 ;  /* 0x0000002c492c7221 */ /* 0x000fe20000010000 */
[C---:B------:R-:W-:Y:S03]  /*10a60*/  HMMA.16816.F32 R8, R36.reuse, R50, R8 ;  /* 0x000000322408723c */ /* 0x040fe60000001808 */
[----:B------:R-:W-:Y:S03]  /*10a70*/  FADD.FTZ R91, R91, R44 ;  /* 0x0000002c5b5b7221 */ /* 0x000fe60000010000 */
[C---:B-----5:R-:W-:Y:S05]  /*10a80*/  HMMA.16816.F32 R12, R36.reuse, R52, R12 ;  /* 0x00000034240c723c */ /* 0x060fea000000180c */
[----:B------:R-:W-:Y:S01]  /*10a90*/  FADD.FTZ R86, R86, R91 ;  /* 0x0000005b56567221 */ /* 0x000fe20000010000 */
[C---:B------:R-:W-:Y:S05]  /*10aa0*/  HMMA.16816.F32 R16, R36.reuse, R54, R16 ;  /* 0x000000362410723c */ /* 0x040fea0000001810 */
[----:B------:R-:W-:Y:S01]  /*10ab0*/  FADD.FTZ R45, R87, R86 ;  /* 0x00000056572d7221 */ /* 0x000fe20000010000 */
[C---:B-1----:R-:W-:Y:S01]  /*10ac0*/  HMMA.16816.F32 R20, R36.reuse, R56, R20 ;  /* 0x000000382414723c */ /* 0x042fe20000001814 */
[----:B------:R-:W1:Y:S04]  /*10ad0*/  LDSM.16.MT88.4 R84, [R164+0x9800] ;  /* 0x00980000a454783b */ /* 0x000e680000004200 */
[--C-:B------:R-:W-:Y:S01]  /*10ae0*/  FFMA.FTZ R49, R67, UR4, -R66.reuse ;  /* 0x0000000443317c23 */ /* 0x100fe20008010842 */
[C---:B------:R-:W-:Y:S05]  /*10af0*/  HMMA.16816.F32 R24, R36.reuse, R58, R24 ;  /* 0x0000003a2418723c */ /* 0x040fea0000001818 */
[--C-:B------:R-:W-:Y:S01]  /*10b00*/  FFMA.FTZ R50, R65, UR4, -R66.reuse ;  /* 0x0000000441327c23 */ /* 0x100fe20008010842 */
[C---:B---3--:R-:W-:Y:S01]  /*10b10*/  HMMA.16816.F32 R28, R36.reuse, R40, R28 ;  /* 0x00000028241c723c */ /* 0x048fe2000000181c */
[----:B------:R-:W2:Y:S04]  /*10b20*/  MUFU.EX2 R49, R49 ;  /* 0x0000003100317308 */ /* 0x000ea80000000800 */
[----:B------:R-:W-:Y:S01]  /*10b30*/  FFMA.FTZ R66, R64, UR4, -R66 ;  /* 0x0000000440427c23 */ /* 0x000fe20008010842 */
[----:B------:R-:W-:Y:S05]  /*10b40*/  HMMA.16816.F32 R32, R36, R42, R32 ;  /* 0x0000002a2420723c */ /* 0x000fea0000001820 */
[----:B------:R-:W-:Y:S01]  /*10b50*/  MUFU.EX2 R50, R50 ;  /* 0x0000003200327308 */ /* 0x000fe20000000800 */
[----:B------:R-:W-:Y:S01]  /*10b60*/  FADD.FTZ R82, R82, R45 ;  /* 0x0000002d52527221 */ /* 0x000fe20000010000 */
[----:B----4-:R-:W-:Y:S01]  /*10b70*/  F2FP.F16.F32.PACK_AB R71, R61, R60 ;  /* 0x0000003c3d47723e */ /* 0x010fe200000000ff */
[----:B------:R-:W-:Y:S01]  /*10b80*/  FADD.FTZ R51, R99, R90 ;  /* 0x0000005a63337221 */ /* 0x000fe20000010000 */
[----:B------:R-:W3:Y:S06]  /*10b90*/  LDSM.16.MT88.4 R44, [R162+0x9800] ;  /* 0x00980000a22c783b */ /* 0x000eec0000004200 */
[----:B------:R-:W4:Y:S01]  /*10ba0*/  MUFU.EX2 R191, R66 ;  /* 0x0000004200bf7308 */ /* 0x000f220000000800 */
[----:B------:R-:W-:Y:S01]  /*10bb0*/  FADD.FTZ R145, R145, R82 ;  /* 0x0000005291917221 */ /* 0x000fe20000010000 */
[----:B--2---:R-:W-:Y:S01]  /*10bc0*/  F2FP.F16.F32.PACK_AB R68, R49, R48 ;  /* 0x000000303144723e */ /* 0x004fe200000000ff */
[----:B------:R-:W-:Y:S01]  /*10bd0*/  FADD.FTZ R51, R96, R51 ;  /* 0x0000003360337221 */ /* 0x000fe20000010000 */
[----:B------:R-:W-:Y:S01]  /*10be0*/  MOV R100, R3 ;  /* 0x0000000300647202 */ /* 0x000fe20000000f00 */
[----:B------:R-:W-:Y:S02]  /*10bf0*/  FADD.FTZ R112, R112, R145 ;  /* 0x0000009170707221 */ /* 0x000fe40000010000 */
[----:B------:R-:W-:Y:S02]  /*10c00*/  FADD.FTZ R110, R110, R51 ;  /* 0x000000336e6e7221 */ /* 0x000fe40000010000 */
[----:B------:R-:W-:Y:S02]  /*10c10*/  FADD.FTZ R141, R141, R112 ;  /* 0x000000708d8d7221 */ /* 0x000fe40000010000 */
[----:B------:R-:W-:Y:S02]  /*10c20*/  FADD.FTZ R135, R135, R110 ;  /* 0x0000006e87877221 */ /* 0x000fe40000010000 */
[----:B------:R-:W-:Y:S02]  /*10c30*/  FADD.FTZ R98, R98, R141 ;  /* 0x0000008d62627221 */ /* 0x000fe40000010000 */
[----:B------:R-:W-:Y:S01]  /*10c40*/  FADD.FTZ R114, R114, R135 ;  /* 0x0000008772727221 */ /* 0x000fe20000010000 */
[----:B----4-:R-:W-:Y:S01]  /*10c50*/  F2FP.F16.F32.PACK_AB R70, R191, R50 ;  /* 0x00000032bf46723e */ /* 0x010fe200000000ff */
        /* <DEDUP_REMOVED lines=31> */
.L_x_7296:
[----:B------:R-:W1:Y:S01]  /*10e50*/  SHFL.BFLY PT, R0, R191, 0x2, 0x1f ;  /* 0x0c401f00bf007f89 */ /* 0x000e6200000e0000 */
[----:B------:R-:W-:Y:S01]  /*10e60*/  MOV R11, 0x3f800000 ;  /* 0x3f800000000b7802 */ /* 0x000fe20000000f00 */
[----:B------:R-:W2:Y:S01]  /*10e70*/  S2UR UR4, SR_CgaCtaId ;  /* 0x00000000000479c3 */ /* 0x000ea20000008800 */
[----:B------:R-:W-:Y:S01]  /*10e80*/  UMOV UR5, 0x400 ;  /* 0x0000040000057882 */ /* 0x000fe20000000000 */
[----:B------:R-:W3:Y:S01]  /*10e90*/  SHFL.BFLY PT, R9, R192, 0x2, 0x1f ;  /* 0x0c401f00c0097f89 */ /* 0x000ee200000e0000 */
[----:B------:R-:W-:Y:S01]  /*10ea0*/  BSSY B0, `(.L_x_7301) ;  /* 0x000009d000007945 */ /* 0x000fe20003800000 */
[----:B------:R-:W4:Y:S04]  /*10eb0*/  S2R R13, SR_TID.X ;  /* 0x00000000000d7919 */ /* 0x000f280000002100 */
[----:B------:R-:W-:Y:S01]  /*10ec0*/  BAR.SYNC.DEFER_BLOCKING 0x0 ;  /* 0x0000000000007b1d */ /* 0x000fe20000010000 */
[----:B-1----:R-:W-:-:S05]  /*10ed0*/  FADD.FTZ R7, R0, R191 ;  /* 0x000000bf00077221 */ /* 0x002fca0000010000 */
[----:B------:R-:W1:Y:S01]  /*10ee0*/  S2R R0, SR_TID.X ;  /* 0x0000000000007919 */ /* 0x000e620000002100 */
[----:B--2---:R-:W-:Y:S01]  /*10ef0*/  ULEA UR4, UR4, UR5, 0x18 ;  /* 0x0000000504047291 */ /* 0x004fe2000f8ec03f */
[----:B---3--:R-:W-:Y:S01]  /*10f00*/  FADD.FTZ R9, R9, R192 ;  /* 0x000000c009097221 */ /* 0x008fe20000010000 */
[----:B------:R-:W2:Y:S04]  /*10f10*/  SHFL.BFLY PT, R6, R7, 0x1, 0x1f ;  /* 0x0c201f0007067f89 */ /* 0x000ea800000e0000 */
[----:B------:R-:W3:Y:S01]  /*10f20*/  SHFL.BFLY PT, R4, R9, 0x1, 0x1f ;  /* 0x0c201f0009047f89 */ /* 0x000ee200000e0000 */
[----:B----4-:R-:W-:-:S04]  /*10f30*/  SHF.R.S32.HI R10, RZ, 0x1f, R13 ;  /* 0x0000001fff0a7819 */ /* 0x010fc8000001140d */
[----:B------:R-:W-:-:S04]  /*10f40*/  LEA.HI R10, R10, R13, RZ, 0x4 ;  /* 0x0000000d0a0a7211 */ /* 0x000fc800078f20ff */
[----:B------:R-:W-:-:S04]  /*10f50*/  SHF.R.S32.HI R10, RZ, 0x4, R10 ;  /* 0x00000004ff0a7819 */ /* 0x000fc8000001140a */
[----:B------:R-:W-:Y:S01]  /*10f60*/  SHF.L.U32 R13, R10, 0x6, RZ ;  /* 0x000000060a0d7819 */ /* 0x000fe200000006ff */
[----:B--2---:R-:W-:Y:S01]  /*10f70*/  FADD.FTZ R6, R7, R6 ;  /* 0x0000000607067221 */ /* 0x004fe20000010000 */
[----:B-1----:R-:W-:Y:S01]  /*10f80*/  SHF.R.S32.HI R5, RZ, 0x1f, R0 ;  /* 0x0000001fff057819 */ /* 0x002fe20000011400 */
[----:B---3--:R-:W-:-:S03]  /*10f90*/  FADD.FTZ R4, R9, R4 ;  /* 0x0000000409047221 */ /* 0x008fc60000010000 */
[----:B------:R-:W-:Y:S01]  /*10fa0*/  FSETP.NE.FTZ.AND P4, PT, R6, RZ, PT ;  /* 0x000000ff0600720b */ /* 0x000fe20003f95000 */
[----:B------:R-:W-:Y:S01]  /*10fb0*/  IMAD.MOV.U32 R9, RZ, RZ, 0x3f800000 ;  /* 0x3f800000ff097424 */ /* 0x000fe200078e00ff */
[----:B------:R-:W-:Y:S02]  /*10fc0*/  LEA.HI R8, R5, R0, RZ, 0x2 ;  /* 0x0000000005087211 */ /* 0x000fe400078f10ff */
[----:B------:R-:W-:Y:S02]  /*10fd0*/  FSETP.NE.FTZ.AND P3, PT, R4, RZ, PT ;  /* 0x000000ff0400720b */ /* 0x000fe40003f75000 */
[--C-:B------:R-:W-:Y:S02]  /*10fe0*/  SHF.R.S32.HI R12, RZ, 0x2, R8.reuse ;  /* 0x00000002ff0c7819 */ /* 0x100fe40000011408 */
[----:B------:R-:W-:Y:S02]  /*10ff0*/  SHF.R.S32.HI R7, RZ, 0x1f, R8 ;  /* 0x0000001fff077819 */ /* 0x000fe40000011408 */
[----:B------:R-:W-:-:S02]  /*11000*/  LOP3.LUT R15, R8, 0x1ffffffc, RZ, 0xc0, !PT ;  /* 0x1ffffffc080f7812 */ /* 0x000fc400078ec0ff */
[----:B------:R-:W-:Y:S01]  /*11010*/  LEA.HI R7, R7, R12, RZ, 0x3 ;  /* 0x0000000c07077211 */ /* 0x000fe200078f18ff */
[----:B------:R-:W1:Y:S01]  /*11020*/  @P4 MUFU.RCP R11, R6 ;  /* 0x00000006000b4308 */ /* 0x000e620000001000 */
[----:B------:R-:W2:Y:S01]  /*11030*/  @P4 LDC R22, c[0x0][0x2e8] ;  /* 0x0000ba00ff164b82 */ /* 0x000ea20000000800 */
[----:B------:R-:W-:Y:S01]  /*11040*/  IMAD.IADD R15, R0, 0x1, -R15 ;  /* 0x00000001000f7824 */ /* 0x000fe200078e0a0f */
[----:B------:R-:W-:-:S04]  /*11050*/  LOP3.LUT R7, R7, 0xfffffff8, RZ, 0xc0, !PT ;  /* 0xfffffff807077812 */ /* 0x000fc800078ec0ff */
[----:B------:R-:W-:Y:S01]  /*11060*/  IADD3 R7, R12, -R7, RZ ;  /* 0x800000070c077210 */ /* 0x000fe20007ffe0ff */
[----:B------:R-:W3:Y:S03]  /*11070*/  @P3 MUFU.RCP R9, R4 ;  /* 0x0000000400093308 */ /* 0x000ee60000001000 */
[----:B------:R-:W-:-:S04]  /*11080*/  LOP3.LUT R12, R7, 0x1, RZ, 0xc0, !PT ;  /* 0x00000001070c7812 */ /* 0x000fc800078ec0ff */
[----:B------:R-:W-:Y:S01]  /*11090*/  ISETP.NE.U32.AND P0, PT, R12, 0x1, PT ;  /* 0x000000010c00780c */ /* 0x000fe20003f05070 */
        /* <DEDUP_REMOVED lines=18> */
[----:B---3--:R-:W-:Y:S01]  /*111c0*/  FMUL.FTZ R99, R9, R99 ;  /* 0x0000006309637220 */ /* 0x008fe20000410000 */
[----:B------:R-:W-:Y:S01]  /*111d0*/  R2P PR, R7, 0x6 ;  /* 0x0000000607007804 */ /* 0x000fe20000000000 */
[----:B------:R-:W-:Y:S01]  /*111e0*/  FMUL.FTZ R98, R9, R98 ;  /* 0x0000006209627220 */ /* 0x000fe20000410000 */
[----:B------:R-:W-:Y:S01]  /*111f0*/  LOP3.LUT R11, R11, 0xfffffff0, RZ, 0xc0, !PT ;  /* 0xfffffff00b0b7812 */ /* 0x000fe200078ec0ff */
[----:B------:R-:W-:Y:S01]  /*11200*/  FMUL.FTZ R95, R9, R95 ;  /* 0x0000005f095f7220 */ /* 0x000fe20000410000 */
[----:B------:R-:W-:Y:S01]  /*11210*/  LEA.HI R5, R5, R0, RZ, 0x5 ;  /* 0x0000000005057211 */ /* 0x000fe200078f28ff */
[----:B------:R-:W-:Y:S01]  /*11220*/  FMUL.FTZ R94, R9, R94 ;  /* 0x0000005e095e7220 */ /* 0x000fe20000410000 */
[----:B------:R-:W-:Y:S01]  /*11230*/  SHF.L.U32 R7, R7, 0x6, RZ ;  /* 0x0000000607077819 */ /* 0x000fe200000006ff */
[----:B------:R-:W-:-:S02]  /*11240*/  IMAD.IADD R11, R0, 0x1, -R11 ;  /* 0x00000001000b7824 */ /* 0x000fc400078e0a0b */
        /* <DEDUP_REMOVED lines=13> */
[----:B------:R-:W1:Y:S01]  /*11320*/  @P3 MUFU.LG2 R4, R4 ;  /* 0x0000000400043308 */ /* 0x000e620000000c00 */
[----:B------:R-:W-:Y:S01]  /*11330*/  LOP3.LUT R7, R7, 0x1c0, RZ, 0xc0, !PT ;  /* 0x000001c007077812 */ /* 0x000fe200078ec0ff */
[----:B----4-:R-:W-:Y:S01]  /*11340*/  @P4 FMUL.FTZ R6, R6, 0.69314718246459960938 ;  /* 0x3f31721806064820 */ /* 0x010fe20000410000 */
[----:B------:R-:W-:-:S02]  /*11350*/  LEA.HI R9, R11, R11, RZ, 0x1 ;  /* 0x0000000b0b097211 */ /* 0x000fc400078f08ff */
[----:B------:R-:W-:Y:S02]  /*11360*/  LEA R15, R8, R15, 0x9 ;  /* 0x0000000f080f7211 */ /* 0x000fe400078e48ff */
[----:B------:R-:W-:Y:S01]  /*11370*/  LEA.HI R14, R7, R7, RZ, 0x1d ;  /* 0x00000007070e7211 */ /* 0x000fe200078fe8ff */
[----:B------:R-:W-:Y:S01]  /*11380*/  IMAD.MOV.U32 R7, RZ, RZ, 0x20 ;  /* 0x00000020ff077424 */ /* 0x000fe200078e00ff */
[----:B------:R-:W-:Y:S01]  /*11390*/  LOP3.LUT R12, R13, 0x1c0, RZ, 0xc0, !PT ;  /* 0x000001c00d0c7812 */ /* 0x000fe200078ec0ff */
[----:B------:R-:W-:Y:S01]  /*113a0*/  IMAD.SHL.U32 R13, R9, 0x4, RZ ;  /* 0x00000004090d7824 */ /* 0x000fe200078e00ff */
[----:B------:R-:W-:Y:S02]  /*113b0*/  LEA R14, R15, R14, 0x1 ;  /* 0x0000000e0f0e7211 */ /* 0x000fe400078e08ff */
[----:B------:R-:W-:Y:S01]  /*113c0*/  LOP3.LUT R16, R9, 0xffffffe, RZ, 0xc0, !PT ;  /* 0x0ffffffe09107812 */ /* 0x000fe200078ec0ff */
[----:B------:R-:W-:Y:S01]  /*113d0*/  IMAD.MOV.U32 R9, RZ, RZ, 0x40 ;  /* 0x00000040ff097424 */ /* 0x000fe200078e00ff */
[----:B------:R-:W-:-:S02]  /*113e0*/  LOP3.LUT R13, R12, 0x38, R13, 0xf8, !PT ;  /* 0x000000380c0d7812 */ /* 0x000fc400078ef80d */
[----:B------:R-:W-:Y:S02]  /*113f0*/  SHF.R.U32.HI R12, RZ, 0x3, R12 ;  /* 0x00000003ff0c7819 */ /* 0x000fe4000001160c */
[----:B------:R-:W-:Y:S02]  /*11400*/  LEA R14, R14, UR4, 0x2 ;  /* 0x000000040e0e7c11 */ /* 0x000fe4000f8e10ff */
[----:B------:R-:W-:Y:S02]  /*11410*/  SEL R7, R7, 0xffffffe0, P0 ;  /* 0xffffffe007077807 */ /* 0x000fe40000000000 */
[----:B------:R-:W-:Y:S01]  /*11420*/  LOP3.LUT R12, R13, R12, RZ, 0x3c, !PT ;  /* 0x0000000c0d0c7212 */ /* 0x000fe200078e3cff */
[----:B------:R-:W-:Y:S01]  /*11430*/  STS.64 [R14], R96 ;  /* 0x000000600e007388 */ /* 0x000fe20000000a00 */
[C---:B------:R-:W-:Y:S01]  /*11440*/  IADD3 R18, R14.reuse, 0x80, RZ ;  /* 0x000000800e127810 */ /* 0x040fe20007ffe0ff */
[----:B------:R-:W-:Y:S01]  /*11450*/  @P2 VIADD R18, R14, 0xffffff80 ;  /* 0xffffff800e122836 */ /* 0x000fe20000000000 */
[----:B------:R-:W-:Y:S01]  /*11460*/  IADD3 R13, R11, -R16, RZ ;  /* 0x800000100b0d7210 */ /* 0x000fe20007ffe0ff */
[----:B------:R-:W-:Y:S01]  /*11470*/  STS.64 [R14+0x800], R98 ;  /* 0x000800620e007388 */ /* 0x000fe20000000a00 */
[----:B------:R-:W-:-:S02]  /*11480*/  SEL R9, R9, 0xffffffc0, !P1 ;  /* 0xffffffc009097807 */ /* 0x000fc40004800000 */
[C---:B------:R-:W-:Y:S02]  /*11490*/  IADD3 R16, R14.reuse, R7, RZ ;  /* 0x000000070e107210 */ /* 0x040fe40007ffe0ff */
[----:B------:R-:W-:Y:S01]  /*114a0*/  LEA R12, R13, R12, 0x2 ;  /* 0x0000000c0d0c7211 */ /* 0x000fe200078e10ff */
[----:B------:R-:W-:Y:S01]  /*114b0*/  IMAD.IADD R13, R14, 0x1, R9 ;  /* 0x000000010e0d7824 */ /* 0x000fe200078e0209 */
[-C--:B------:R-:W-:Y:S01]  /*114c0*/  IADD3 R20, R7, R18.reuse, RZ ;  /* 0x0000001207147210 */ /* 0x080fe20007ffe0ff */
[----:B------:R-:W-:Y:S01]  /*114d0*/  STS.64 [R16], R92 ;  /* 0x0000005c10007388 */ /* 0x000fe20000000a00 */
[----:B------:R-:W-:Y:S02]  /*114e0*/  IADD3 R15, R16, R9, RZ ;  /* 0x00000009100f7210 */ /* 0x000fe40007ffe0ff */
[C---:B------:R-:W-:Y:S01]  /*114f0*/  IADD3 R19, R9.reuse, R18, RZ ;  /* 0x0000001209137210 */ /* 0x040fe20007ffe0ff */
[----:B------:R3:W-:Y:S01]  /*11500*/  STS.64 [R16+0x800], R94 ;  /* 0x0008005e10007388 */ /* 0x0007e20000000a00 */
[----:B------:R-:W-:Y:S01]  /*11510*/  IMAD.IADD R21, R9, 0x1, R20 ;  /* 0x0000000109157824 */ /* 0x000fe200078e0214 */
[----:B------:R-:W-:Y:S01]  /*11520*/  LEA R7, R12, UR4, 0x2 ;  /* 0x000000040c077c11 */ /* 0x000fe2000f8e10ff */
[----:B------:R-:W4:Y:S01]  /*11530*/  S2UR UR4, SR_CTAID.Z ;  /* 0x00000000000479c3 */ /* 0x000f220000002700 */
[----:B------:R-:W-:Y:S01]  /*11540*/  STS.64 [R13], R88 ;  /* 0x000000580d007388 */ /* 0x000fe20000000a00 */
[----:B------:R-:W-:-:S02]  /*11550*/  LOP3.LUT R5, R5, 0xffffffe0, RZ, 0xc0, !PT ;  /* 0xffffffe005057812 */ /* 0x000fc400078ec0ff */
[----:B------:R-:W-:Y:S01]  /*11560*/  SHF.R.S32.HI R23, RZ, 0x1f, R8 ;  /* 0x0000001fff177819 */ /* 0x000fe20000011408 */
[----:B------:R-:W-:Y:S01]  /*11570*/  STS.64 [R13+0x800], R90 ;  /* 0x0008005a0d007388 */ /* 0x000fe20000000a00 */
[----:B------:R-:W-:Y:S02]  /*11580*/  IADD3 R5, -R5, R0, RZ ;  /* 0x0000000005057210 */ /* 0x000fe40007ffe1ff */
[----:B------:R-:W-:Y:S01]  /*11590*/  MOV R0, 0xff800000 ;  /* 0xff80000000007802 */ /* 0x000fe20000000f00 */
[----:B------:R-:W-:Y:S01]  /*115a0*/  STS.64 [R15], R84 ;  /* 0x000000540f007388 */ /* 0x000fe20000000a00 */
[----:B------:R-:W-:Y:S01]  /*115b0*/  LOP3.LUT P0, RZ, R5, 0x3, RZ, 0xc0, !PT ;  /* 0x0000000305ff7812 */ /* 0x000fe2000780c0ff */
[----:B------:R-:W-:Y:S02]  /*115c0*/  IMAD.MOV R5, RZ, RZ, -R183 ;  /* 0x000000ffff057224 */ /* 0x000fe400078e0ab7 */
[----:B--2---:R-:W-:Y:S01]  /*115d0*/  @P4 FFMA.FTZ R0, R3, R22, R6 ;  /* 0x0000001603004223 */ /* 0x004fe20000010006 */
[----:B------:R-:W-:Y:S04]  /*115e0*/  STS.64 [R15+0x800], R86 ;  /* 0x000800560f007388 */ /* 0x000fe80000000a00 */
[----:B------:R-:W-:Y:S04]  /*115f0*/  STS.64 [R18], R80 ;  /* 0x0000005012007388 */ /* 0x000fe80000000a00 */
[----:B------:R-:W-:Y:S01]  /*11600*/  STS.64 [R18+0x800], R82 ;  /* 0x0008005212007388 */ /* 0x000fe20000000a00 */
[----:B---3--:R-:W2:Y:S03]  /*11610*/  LDC.64 R16, c[0x0][0x2c0] ;  /* 0x0000b000ff107b82 */ /* 0x008ea60000000a00 */
[----:B------:R-:W-:Y:S04]  /*11620*/  STS.64 [R20], R76 ;  /* 0x0000004c14007388 */ /* 0x000fe80000000a00 */
[----:B------:R3:W-:Y:S04]  /*11630*/  STS.64 [R20+0x800], R78 ;  /* 0x0008004e14007388 */ /* 0x0007e80000000a00 */
[----:B------:R-:W-:Y:S04]  /*11640*/  STS.64 [R19], R72 ;  /* 0x0000004813007388 */ /* 0x000fe80000000a00 */
[----:B------:R5:W-:Y:S04]  /*11650*/  STS.64 [R19+0x800], R74 ;  /* 0x0008004a13007388 */ /* 0x000be80000000a00 */
[----:B------:R-:W-:Y:S04]  /*11660*/  STS.64 [R21], R68 ;  /* 0x0000004415007388 */ /* 0x000fe80000000a00 */
[----:B------:R1:W-:Y:S01]  /*11670*/  STS.64 [R21+0x800], R70 ;  /* 0x0008004615007388 */ /* 0x0003e20000000a00 */
[----:B------:R-:W-:Y:S08]  /*11680*/  BAR.SYNC.DEFER_BLOCKING 0x0 ;  /* 0x0000000000007b1d */ /* 0x000ff00000010000 */
[----:B---3--:R-:W4:Y:S01]  /*11690*/  LDC R20, c[0x0][0x270] ;  /* 0x00009c00ff147b82 */ /* 0x008f220000000800 */
[----:B------:R-:W2:Y:S01]  /*116a0*/  S2R R9, SR_CTAID.Y ;  /* 0x0000000000097919 */ /* 0x000ea20000002600 */
[----:B------:R-:W3:Y:S06]  /*116b0*/  S2R R18, SR_CTAID.X ;  /* 0x0000000000127919 */ /* 0x000eec0000002500 */
[----:B-----5:R-:W5:Y:S01]  /*116c0*/  @P3 LDC R19, c[0x0][0x2e8] ;  /* 0x0000ba00ff133b82 */ /* 0x020f620000000800 */
[----:B-1----:R-:W-:Y:S01]  /*116d0*/  LEA.HI R21, R23, R8, RZ, 0x2 ;  /* 0x0000000817157211 */ /* 0x002fe200078f10ff */
[----:B------:R1:W1:Y:S03]  /*116e0*/  LDS.128 R12, [R7] ;  /* 0x00000000070c7984 */ /* 0x0002660000000c00 */
[----:B------:R-:W-:-:S04]  /*116f0*/  LOP3.LUT R21, R21, 0xffffffc, RZ, 0xc0, !PT ;  /* 0x0ffffffc15157812 */ /* 0x000fc800078ec0ff */
[----:B------:R-:W-:Y:S01]  /*11700*/  IADD3 R21, R8, -R21, RZ ;  /* 0x8000001508157210 */ /* 0x000fe20007ffe0ff */
[----:B----4-:R-:W-:Y:S02]  /*11710*/  IMAD R5, R20, R5, UR4 ;  /* 0x0000000414057e24 */ /* 0x010fe4000f8e0205 */
[----:B------:R-:W-:Y:S01]  /*11720*/  IMAD.MOV.U32 R8, RZ, RZ, -0x800000 ;  /* 0xff800000ff087424 */ /* 0x000fe200078e00ff */
[----:B------:R-:W-:Y:S01]  /*11730*/  LEA R182, R21, R182, 0x4 ;  /* 0x000000b615b67211 */ /* 0x000fe200078e20ff */
[----:B------:R-:W-:Y:S01]  /*11740*/  @P3 FMUL.FTZ R21, R4, 0.69314718246459960938 ;  /* 0x3f31721804153820 */ /* 0x000fe20000410000 */
[----:B------:R-:W-:Y:S01]  /*11750*/  SHF.L.U32 R4, R11, 0x2, RZ ;  /* 0x000000020b047819 */ /* 0x000fe200000006ff */
[----:B--2---:R-:W-:Y:S02]  /*11760*/  IMAD R9, R9, R16, R183 ;  /* 0x0000001009097224 */ /* 0x004fe400078e02b7 */
[----:B-----5:R-:W-:Y:S01]  /*11770*/  @P3 FFMA.FTZ R8, R2, R19, R21 ;  /* 0x0000001302083223 */ /* 0x020fe20000010015 */
[----:B---3--:R-:W-:Y:S01]  /*11780*/  SHF.L.U32 R18, R18, 0x6, RZ ;  /* 0x0000000612127819 */ /* 0x008fe200000006ff */
[----:B------:R-:W-:-:S04]  /*11790*/  IMAD R5, R9, R20, R5 ;  /* 0x0000001409057224 */ /* 0x000fc800078e0205 */
[----:B------:R-:W-:Y:S01]  /*117a0*/  IMAD R3, R5, R17, R18 ;  /* 0x0000001105037224 */ /* 0x000fe200078e0212 */
[----:B-1----:R-:W-:Y:S06]  /*117b0*/  @P0 BRA `(.L_x_7302) ;  /* 0x00000000002c0947 */ /* 0x002fec0003800000 */
        /* <DEDUP_REMOVED lines=11> */
.L_x_7302:
[----:B------:R-:W-:Y:S05]  /*11870*/  BSYNC B0 ;  /* 0x0000000000007941 */ /* 0x000fea0003800000 */
.L_x_7301:
[----:B------:R-:W2:Y:S01]  /*11880*/  LDS.128 R36, [R7+0x800] ;  /* 0x0008000007247984 */ /* 0x000ea20000000c00 */
[--C-:B------:R-:W-:Y:S01]  /*11890*/  SHF.R.S32.HI R5, RZ, 0x1f, R4.reuse ;  /* 0x0000001fff057819 */ /* 0x100fe20000011404 */
[----:B------:R-:W-:Y:S01]  /*118a0*/  ULDC UR4, c[0x0][0x2d0] ;  /* 0x0000b40000047ab9 */ /* 0x000fe20000000800 */
[----:B-1----:R-:W-:Y:S01]  /*118b0*/  VIADD R0, R10, 0x10 ;  /* 0x000000100a007836 */ /* 0x002fe20000000000 */
[----:B------:R-:W1:Y:S01]  /*118c0*/  LDS.128 R32, [R7+0x1000] ;  /* 0x0010000007207984 */ /* 0x000e620000000c00 */
[----:B------:R-:W-:Y:S01]  /*118d0*/  ISETP.GE.AND P0, PT, R4, UR4, PT ;  /* 0x0000000404007c0c */ /* 0x000fe2000bf06270 */
[----:B------:R-:W-:Y:S01]  /*118e0*/  ULDC UR4, c[0x0][0x2dc] ;  /* 0x0000b70000047ab9 */ /* 0x000fe20000000800 */
[C---:B------:R-:W-:Y:S01]  /*118f0*/  IMAD.WIDE R4, R10.reuse, 0x40, R4 ;  /* 0x000000400a047825 */ /* 0x040fe200078e0204 */
[----:B------:R-:W3:Y:S01]  /*11900*/  LDS.128 R28, [R7+0x1800] ;  /* 0x00180000071c7984 */ /* 0x000ee20000000c00 */
[-C--:B------:R-:W-:Y:S02]  /*11910*/  ISETP.GE.OR P1, PT, R10, R173.reuse, P0 ;  /* 0x000000ad0a00720c */ /* 0x080fe40000726670 */
[----:B------:R-:W-:Y:S01]  /*11920*/  IMAD R3, R3, UR4, RZ ;  /* 0x0000000403037c24 */ /* 0x000fe2000f8e02ff */
[----:B------:R-:W4:Y:S01]  /*11930*/  LDS.128 R24, [R7+0x2000] ;  /* 0x0020000007187984 */ /* 0x000f220000000c00 */
        /* <DEDUP_REMOVED lines=24> */
[----:B-1----:R2:W-:Y:S04]  /*11ac0*/  @!P5 STG.E.128 desc[UR12][R8.64+0x1000], R32 ;  /* 0x001000200800d986 */ /* 0x0025e8000c101d0c */
[----:B---3--:R2:W-:Y:S04]  /*11ad0*/  @!P4 STG.E.128 desc[UR12][R8.64+0x1800], R28 ;  /* 0x0018001c0800c986 */ /* 0x0085e8000c101d0c */
[----:B----4-:R2:W-:Y:S04]  /*11ae0*/  @!P3 STG.E.128 desc[UR12][R8.64+0x2000], R24 ;  /* 0x002000180800b986 */ /* 0x0105e8000c101d0c */
[----:B-----5:R2:W-:Y:S04]  /*11af0*/  @!P2 STG.E.128 desc[UR12][R8.64+0x2800], R20 ;  /* 0x002800140800a986 */ /* 0x0205e8000c101d0c */
[----:B------:R2:W-:Y:S01]  /*11b00*/  @!P1 STG.E.128 desc[UR12][R8.64+0x3000], R16 ;  /* 0x0030001008009986 */ /* 0x0005e2000c101d0c */
[----:B------:R-:W-:Y:S05]  /*11b10*/  @P0 EXIT ;  /* 0x000000000000094d */ /* 0x000fea0003800000 */
[----:B------:R-:W-:Y:S01]  /*11b20*/  STG.E.128 desc[UR12][R8.64+0x3800], R40 ;  /* 0x0038002808007986 */ /* 0x000fe2000c101d0c */
[----:B------:R-:W-:Y:S05]  /*11b30*/  EXIT ;  /* 0x000000000000794d */ /* 0x000fea0003800000 */
.L_x_7303:
        /* <DEDUP_REMOVED lines=12> */
.L_x_7947:


//--------------------- .text._ZN5flash24flash_fwd_splitkv_kernelI23Flash_fwd_kernel_traitsILi64ELi64ELi128ELi4ELb0ELb0EN7cutlass6half_tE19Flash_kernel_traitsILi64ELi64ELi128ELi4ES3_EELb1ELb0ELb0ELb0ELb1ELb0ELb1ELb1EEEvNS_16Flash_fwd_paramsE --------------------------
	.section	.text._ZN5flash24flash_fwd_splitkv_kernelI23Flash_fwd_kernel_traitsILi64ELi64ELi128ELi4ELb0ELb0EN7cutlass6half_tE19Flash_kernel_traitsILi64ELi64ELi128ELi4ES3_EELb1ELb0ELb0ELb0ELb1ELb0ELb1ELb1EEEvNS_16Flash_fwd_paramsE,"ax",@progbits
	.align	128
        .global         _ZN5flash24flash_fwd_splitkv_kernelI23Flash_fwd_kernel_traitsILi64ELi64ELi128ELi4ELb0ELb0EN7cutlass6half_tE19Flash_kernel_traitsILi64ELi64ELi128ELi4ES3_EELb1ELb0ELb0ELb0ELb1ELb0ELb1ELb1EEEvNS_16Flash_fwd_paramsE
        .type           _ZN5flash24flash_fwd_splitkv_kernelI23Flash_fwd_kernel_traitsILi64ELi64ELi128ELi4ELb0ELb0EN7cutlass6half_tE19Flash_kernel_traitsILi64ELi64ELi128ELi4ES3_EELb1ELb0ELb0ELb0ELb1ELb0ELb1ELb1EEEvNS_16Flash_fwd_paramsE,@function
        .size           _ZN5flash24flash_fwd_splitkv_kernelI23Flash_fwd_kernel_traitsILi64ELi64ELi128ELi4ELb0ELb0EN7cutlass6half_tE19Flash_kernel_traitsILi64ELi64ELi128ELi4ES3_EELb1ELb0ELb0ELb0ELb1ELb0ELb1ELb1EEEvNS_16Flash_fwd_paramsE,(.L_x_7948 - _ZN5flash24flash_fwd_splitkv_kernelI23Flash_fwd_kernel_traitsILi64ELi64ELi128ELi4ELb0ELb0EN7cutlass6half_tE19Flash_kernel_traitsILi64ELi64ELi128ELi4ES3_EELb1ELb0ELb0ELb0ELb1ELb0ELb1ELb1EEEvNS_16Flash_fwd_paramsE)
        .other          _ZN5flash24flash_fwd_splitkv_kernelI23Flash_fwd_kernel_traitsILi64ELi64ELi128ELi4ELb0ELb0EN7cutlass6half_tE19Flash_kernel_traitsILi64ELi64ELi128ELi4ES3_EELb1ELb0ELb0ELb0ELb1ELb0ELb1ELb1EEEvNS_16Flash_fwd_paramsE,@"STO_CUDA_ENTRY STV_DEFAULT"
_ZN5flash24flash_fwd_splitkv_kernelI23Flash_fwd_kernel_traitsILi64ELi64ELi128ELi4ELb0ELb0EN7cutlass6half_tE19Flash_kernel_traitsILi64ELi64ELi128ELi4ES3_EELb1ELb0ELb0ELb0ELb1ELb0ELb1ELb1EEEvNS_16Flash_fwd_paramsE:
.text._ZN5flash24flash_fwd_splitkv_kernelI23Flash_fwd_kernel_traitsILi64ELi64ELi128ELi4ELb0ELb0EN7cutlass6half_tE19Flash_kernel_traitsILi64ELi64ELi128ELi4ES3_EELb1ELb0ELb0ELb0ELb1ELb0ELb1ELb1EEEvNS_16Flash_fwd_paramsE:
[----:B------:R-:W-:Y:S08]  /*0000*/  LDC R1, c[0x0][0x28] ;  /* 0x00000a00ff017b82 */ /* 0x000ff00000000800 */
[----:B------:R-:W1:Y:S01]  /*0010*/  LDC R5, c[0x0][0x270] ;  /* 0x00009c00ff057b82 */ /* 0x000e620000000800 */
[----:B------:R-:W2:Y:S01]  /*0020*/  S2R R132, SR_CTAID.Z ;  /* 0x0000000000847919 */ /* 0x000ea20000002700 */
[----:B------:R-:W-:Y:S01]  /*0030*/  MOV R2, RZ ;  /* 0x000000ff00027202 */ /* 0x000fe20000000f00 */
[----:B------:R-:W-:Y:S01]  /*0040*/  ULDC.64 UR6, c[0x0][0x208] ;  /* 0x0000820000067ab9 */ /* 0x000fe20000000a00 */
[----:B------:R-:W-:-:S04]  /*0050*/  ULDC.64 UR8, c[0x0][0x300] ;  /* 0x0000c00000087ab9 */ /* 0x000fc80000000a00 */
[----:B------:R-:W3:Y:S01]  /*0060*/  LDC.64 R138, c[0x0][0x300] ;  /* 0x0000c000ff8a7b82 */ /* 0x000ee20000000a00 */
[----:B-1----:R-:W1:Y:S01]  /*0070*/  I2F.U32.RP R6, R5 ;  /* 0x0000000500067306 */ /* 0x002e620000209000 */
[----:B------:R-:W-:-:S07]  /*0080*/  ISETP.NE.U32.AND P3, PT, R5, RZ, PT ;  /* 0x000000ff0500720c */ /* 0x000fce0003f65070 */
[----:B-1----:R-:W1:Y:S02]  /*0090*/  MUFU.RCP R4, R6 ;  /* 0x0000000600047308 */ /* 0x002e640000001000 */
[----:B-1----:R-:W-:-:S06]  /*00a0*/  VIADD R4, R4, 0xffffffe ;  /* 0x0ffffffe04047836 */ /* 0x002fcc0000000000 */
[----:B------:R-:W1:Y:S02]  /*00b0*/  F2I.FTZ.U32.TRUNC.NTZ R3, R4 ;  /* 0x0000000400037305 */ /* 0x000e64000021f000 */
[----:B-1----:R-:W-:Y:S01]  /*00c0*/  IMAD.MOV R0, RZ, RZ, -R3 ;  /* 0x000000ffff007224 */ /* 0x002fe200078e0a03 */
[----:B------:R-:W1:Y:S03]  /*00d0*/  LDC.U8 R4, c[0x0][0x3c2] ;  /* 0x0000f080ff047b82 */ /* 0x000e660000000000 */
[----:B------:R-:W-:-:S04]  /*00e0*/  IMAD R7, R0, R5, RZ ;  /* 0x0000000500077224 */ /* 0x000fc800078e02ff */
[----:B------:R-:W-:Y:S02]  /*00f0*/  IMAD.HI.U32 R7, R3, R7, R2 ;  /* 0x0000000703077227 */ /* 0x000fe400078e0002 */
[----:B------:R-:W4:Y:S04]  /*0100*/  LDC.64 R2, c[0x0][0x2f0] ;  /* 0x0000bc00ff027b82 */ /* 0x000f280000000a00 */
[----:B--2---:R-:W-:-:S04]  /*0110*/  IMAD.HI.U32 R171, R7, R132, RZ ;  /* 0x0000008407ab7227 */ /* 0x004fc800078e00ff */
[----:B------:R-:W-:Y:S01]  /*0120*/  IMAD.MOV R0, RZ, RZ, -R171 ;  /* 0x000000ffff007224 */ /* 0x000fe200078e0aab */
[----:B------:R-:W2:Y:S03]  /*0130*/  LDC.64 R6, c[0x0][0x2f0] ;  /* 0x0000bc00ff067b82 */ /* 0x000ea60000000a00 */
[----:B------:R-:W-:-:S05]  /*0140*/  IMAD R0, R5, R0, R132 ;  /* 0x0000000005007224 */ /* 0x000fca00078e0284 */
[----:B------:R-:W-:Y:S02]  /*0150*/  ISETP.GE.U32.AND P0, PT, R0, R5, PT ;  /* 0x000000050000720c */ /* 0x000fe40003f06070 */
[----:B----4-:R-:W-:-:S11]  /*0160*/  ISETP.NE.U32.AND P1, PT, R2, RZ, PT ;  /* 0x000000ff0200720c */ /* 0x010fd60003f25070 */
[----:B------:R-:W-:Y:S01]  /*0170*/  @P0 IMAD.IADD R0, R0, 0x1, -R5 ;  /* 0x0000000100000824 */ /* 0x000fe200078e0a05 */
[----:B------:R-:W-:Y:S02]  /*0180*/  @P0 IADD3 R171, R171, 0x1, RZ ;  /* 0x00000001abab0810 */ /* 0x000fe40007ffe0ff */
[----:B------:R-:W-:Y:S02]  /*0190*/  ISETP.NE.AND.EX P0, PT, R3, RZ, PT, P1 ;  /* 0x000000ff0300720c */ /* 0x000fe40003f05310 */
[----:B------:R-:W-:Y:S01]  /*01a0*/  ISETP.GE.U32.AND P2, PT, R0, R5, PT ;  /* 0x000000050000720c */ /* 0x000fe20003f46070 */
[----:B------:R-:W4:Y:S01]  /*01b0*/  LDC.64 R2, c[0x0][0x2f8] ;  /* 0x0000be00ff027b82 */ /* 0x000f220000000a00 */
[----:B------:R-:W-:-:S11]  /*01c0*/  MOV R0, 0xffffffff ;  /* 0xffffffff00007802 */ /* 0x000fd60000000f00 */
[----:B------:R-:W-:Y:S01]  /*01d0*/  @P2 VIADD R171, R171, 0x1 ;  /* 0x00000001abab2836 */ /* 0x000fe20000000000 */
[----:B------:R-:W-:-:S05]  /*01e0*/  @!P3 LOP3.LUT R171, RZ, R5, RZ, 0x33, !PT ;  /* 0x00000005ffabb212 */ /* 0x000fca00078e33ff */
[C---:B--2---:R-:W-:Y:S02]  /*01f0*/  IMAD.WIDE R8, R171.reuse, 0x4, R6 ;  /* 0x00000004ab087825 */ /* 0x044fe400078e0206 */
[----:B------:R-:W2:Y:S03]  /*0200*/  LDC.64 R6, c[0x0][0x2f8] ;  /* 0x0000be00ff067b82 */ /* 0x000ea60000000a00 */
[----:B------:R-:W2:Y:S04]  /*0210*/  @P0 LDG.E R0, desc[UR6][R8.64] ;  /* 0x0000000608000981 */ /* 0x000ea8000c1e1900 */
[----:B------:R-:W2:Y:S01]  /*0220*/  @P0 LDG.E R169, desc[UR6][R8.64+0x4] ;  /* 0x0000040608a90981 */ /* 0x000ea2000c1e1900 */
[----:B-1----:R-:W-:Y:S01]  /*0230*/  ISETP.NE.AND P3, PT, R4, RZ, PT ;  /* 0x000000ff0400720c */ /* 0x002fe20003f65270 */
[----:B------:R-:W-:Y:S01]  /*0240*/  IMAD.MOV.U32 R15, RZ, RZ, -0x1 ;  /* 0xffffffffff0f7424 */ /* 0x000fe200078e00ff */
[----:B----4-:R-:W-:Y:S01]  /*0250*/  ISETP.EQ.U32.AND P2, PT, R2, RZ, PT ;  /* 0x000000ff0200720c */ /* 0x010fe20003f42070 */
[----:B---3--:R-:W-:Y:S01]  /*0260*/  IMAD.WIDE R138, R171, 0x4, R138 ;  /* 0x00000004ab8a7825 */ /* 0x008fe200078e028a */
[----:B------:R-:W-:-:S02]  /*0270*/  ISETP.NE.U32.AND P1, PT, RZ, UR8, PT ;  /* 0x00000008ff007c0c */ /* 0x000fc4000bf25070 */
[----:B------:R-:W-:Y:S02]  /*0280*/  ISETP.EQ.OR.EX P2, PT, R3, RZ, !P3, P2 ;  /* 0x000000ff0300720c */ /* 0x000fe40005f42720 */
[----:B------:R-:W-:Y:S02]  /*0290*/  ISETP.NE.AND.EX P5, PT, RZ, UR9, PT, P1 ;  /* 0x00000009ff007c0c */ /* 0x000fe4000bfa5310 */
[----:B------:R-:W-:Y:S01]  /*02a0*/  MOV R14, RZ ;  /* 0x000000ff000e7202 */ /* 0x000fe20000000f00 */
[----:B--2---:R-:W-:-:S08]  /*02b0*/  IMAD.WIDE R6, R171, 0x4, R6 ;  /* 0x00000004ab067825 */ /* 0x004fd000078e0206 */
[----:B------:R1:W5:Y:S04]  /*02c0*/  @!P2 LDG.E R15, desc[UR6][R6.64] ;  /* 0x00000006060fa981 */ /* 0x000368000c1e1900 */
[----:B------:R1:W5:Y:S01]  /*02d0*/  @P5 LDG.E R14, desc[UR6][R138.64] ;  /* 0x000000068a0e5981 */ /* 0x000362000c1e1900 */
[----:B------:R-:W2:Y:S01]  /*02e0*/  S2R R13, SR_CTAID.X ;  /* 0x00000000000d7919 */ /* 0x000ea20000002500 */
[----:B------:R-:W3:Y:S01]  /*02f0*/  S2R R4, SR_CTAID.Y ;  /* 0x0000000000047919 */ /* 0x000ee20000002600 */
[----:B------:R-:W-:-:S06]  /*0300*/  @P0 IMAD.IADD R169, R169, 0x1, -R0 ;  /* 0x00000001a9a90824 */ /* 0x000fcc00078e0a00 */
[----:B------:R-:W4:Y:S01]  /*0310*/  @!P0 LDC R169, c[0x0][0x2c4] ;  /* 0x0000b100ffa98b82 */ /* 0x000f220000000800 */
[----:B------:R-:W-:Y:S02]  /*0320*/  ISETP.NE.U32.AND P0, PT, R2, RZ, PT ;  /* 0x000000ff0200720c */ /* 0x000fe40003f05070 */
[----:B------:R-:W-:Y:S02]  /*0330*/  IADD3 R2, -R171, RZ, RZ ;  /* 0x000000ffab027210 */ /* 0x000fe40007ffe1ff */
[----:B------:R-:W-:-:S03]  /*0340*/  ISETP.NE.AND.EX P0, PT, R3, RZ, PT, P0 ;  /* 0x000000ff0300720c */ /* 0x000fc60003f05300 */
[----:B------:R-:W-:-:S10]  /*0350*/  IMAD R132, R5, R2, R132 ;  /* 0x0000000205847224 */ /* 0x000fd400078e0284 */
[----:B-123--:R-:W-:Y:S05]  /*0360*/  @!P0 BRA `(.L_x_7304) ;  /* 0x0000000000108947 */ /* 0x00efea0003800000 */
[----:B------:R-:W2:Y:S02]  /*0370*/  @P3 LDG.E R2, desc[UR6][R6.64+0x4] ;  /* 0x0000040606023981 */ /* 0x000ea4000c1e1900 */
[----:B--2--5:R-:W-:-:S06]  /*0380*/  @P3 IADD3 R67, R2, -R15, RZ ;  /* 0x8000000f02433210 */ /* 0x024fcc0007ffe0ff */
[----:B------:R2:W5:Y:S01]  /*0390*/  @!P3 LDG.E R67, desc[UR6][R6.64] ;  /* 0x000000060643b981 */ /* 0x000562000c1e1900 */
[----:B------:R-:W-:Y:S05]  /*03a0*/  BRA `(.L_x_7305) ;  /* 0x0000000000047947 */ /* 0x000fea0003800000 */
.L_x_7304:
[----:B------:R-:W1:Y:S02]  /*03b0*/  LDC R67, c[0x0][0x2c8] ;  /* 0x0000b200ff437b82 */ /* 0x000e640000000800 */
.L_x_7305:
        /* <DEDUP_REMOVED lines=9> */
[----:B------:R-:W4:Y:S01]  /*0450*/  LDC R8, c[0x0][0x10] ;  /* 0x00000400ff087b82 */ /* 0x000f220000000800 */
[--C-:B-1---5:R-:W-:Y:S01]  /*0460*/  IMAD.IADD R67, R67, 0x1, -R14.reuse ;  /* 0x0000000143437824 */ /* 0x122fe200078e0a0e */
[----:B------:R-:W1:Y:S01]  /*0470*/  S2R R57, SR_TID.X ;  /* 0x0000000000397919 */ /* 0x000e620000002100 */
[----:B------:R-:W-:-:S05]  /*0480*/  @P0 IMAD.IADD R61, R61, 0x1, -R14 ;  /* 0x000000013d3d0824 */ /* 0x000fca00078e0a0e */
[----:B---3--:R-:W3:Y:S08]  /*0490*/  LDC R2, c[0x0][0x2c8] ;  /* 0x0000b200ff027b82 */ /* 0x008ef00000000800 */
[----:B--2---:R-:W2:Y:S01]  /*04a0*/  @!P0 LDC R7, c[0x0][0x2cc] ;  /* 0x0000b300ff078b82 */ /* 0x004ea20000000800 */
[----:B----4-:R-:W-:-:S04]  /*04b0*/  IABS R10, R8 ;  /* 0x00000008000a7213 */ /* 0x010fc80000000000 */
[----:B------:R-:W4:Y:S01]  /*04c0*/  I2F.RP R6, R10 ;  /* 0x0000000a00067306 */ /* 0x000f220000209400 */
[----:B---3--:R-:W-:-:S05]  /*04d0*/  VIADD R2, R2, 0x7f ;  /* 0x0000007f02027836 */ /* 0x008fca0000000000 */
[----:B------:R-:W-:-:S04]  /*04e0*/  SHF.R.S32.HI R17, RZ, 0x1f, R2 ;  /* 0x0000001fff117819 */ /* 0x000fc80000011402 */
[----:B------:R-:W-:Y:S01]  /*04f0*/  LEA.HI R17, R17, R2, RZ, 0x7 ;  /* 0x0000000211117211 */ /* 0x000fe200078f38ff */
[----:B----4-:R-:W3:Y:S03]  /*0500*/  MUFU.RCP R18, R6 ;  /* 0x0000000600127308 */ /* 0x010ee60000001000 */
[----:B------:R-:W-:-:S05]  /*0510*/  LEA.HI.SX32 R17, R17, R8, 0x19 ;  /* 0x0000000811117211 */ /* 0x000fca00078fcaff */
[----:B------:R-:W-:-:S05]  /*0520*/  VIADD R17, R17, 0xffffffff ;  /* 0xffffffff11117836 */ /* 0x000fca0000000000 */
[----:B------:R-:W-:Y:S02]  /*0530*/  IABS R11, R17 ;  /* 0x00000011000b7213 */ /* 0x000fe40000000000 */
[-C--:B------:R-:W-:Y:S01]  /*0540*/  LOP3.LUT R17, R17, R8.reuse, RZ, 0x3c, !PT ;  /* 0x0000000811117212 */ /* 0x080fe200078e3cff */
[----:B---3--:R-:W-:Y:S01]  /*0550*/  VIADD R18, R18, 0xffffffe ;  /* 0x0ffffffe12127836 */ /* 0x008fe20000000000 */
[----:B------:R-:W-:Y:S02]  /*0560*/  IABS R6, R8 ;  /* 0x0000000800067213 */ /* 0x000fe40000000000 */
[----:B------:R-:W-:Y:S01]  /*0570*/  ISETP.GE.AND P3, PT, R17, RZ, PT ;  /* 0x000000ff1100720c */ /* 0x000fe20003f66270 */
[----:B------:R-:W3:Y:S02]  /*0580*/  F2I.FTZ.U32.TRUNC.NTZ R19, R18 ;  /* 0x0000001200137305 */ /* 0x000ee4000021f000 */
[----:B------:R-:W-:Y:S02]  /*0590*/  IMAD.MOV R6, RZ, RZ, -R6 ;  /* 0x000000ffff067224 */ /* 0x000fe400078e0a06 */
[----:B---3--:R-:W-:-:S02]  /*05a0*/  IMAD.MOV R3, RZ, RZ, -R19 ;  /* 0x000000ffff037224 */ /* 0x008fc400078e0a13 */
[----:B------:R-:W-:Y:S02]  /*05b0*/  IMAD.MOV.U32 R18, RZ, RZ, RZ ;  /* 0x000000ffff127224 */ /* 0x000fe400078e00ff */
[----:B------:R-:W-:-:S04]  /*05c0*/  IMAD R2, R3, R10, RZ ;  /* 0x0000000a03027224 */ /* 0x000fc800078e02ff */
[----:B------:R-:W-:-:S06]  /*05d0*/  IMAD.HI.U32 R2, R19, R2, R18 ;  /* 0x0000000213027227 */ /* 0x000fcc00078e0012 */
[----:B------:R-:W-:Y:S02]  /*05e0*/  IMAD.HI.U32 R9, R2, R11, RZ ;  /* 0x0000000b02097227 */ /* 0x000fe400078e00ff */
[----:B------:R-:W3:Y:S02]  /*05f0*/  @!P0 LDC.64 R2, c[0x0][0x318] ;  /* 0x0000c600ff028b82 */ /* 0x000ee40000000a00 */
[----:B------:R-:W-:-:S05]  /*0600*/  IMAD R11, R9, R6, R11 ;  /* 0x00000006090b7224 */ /* 0x000fca00078e020b */
[----:B------:R-:W-:Y:S01]  /*0610*/  ISETP.GT.U32.AND P1, PT, R10, R11, PT ;  /* 0x0000000b0a00720c */ /* 0x000fe20003f24070 */
[----:B------:R-:W4:-:S12]  /*0620*/  LDC R6, c[0x0][0x398] ;  /* 0x0000e600ff067b82 */ /* 0x000f180000000800 */
[----:B------:R-:W-:Y:S02]  /*0630*/  @!P1 IMAD.IADD R11, R11, 0x1, -R10 ;  /* 0x000000010b0b9824 */ /* 0x000fe400078e0a0a */
[----:B------:R-:W-:Y:S01]  /*0640*/  @!P1 VIADD R9, R9, 0x1 ;  /* 0x0000000109099836 */ /* 0x000fe20000000000 */
[----:B------:R-:W-:Y:S02]  /*0650*/  ISETP.NE.AND P1, PT, R8, RZ, PT ;  /* 0x000000ff0800720c */ /* 0x000fe40003f25270 */
[----:B---3--:R-:W-:Y:S02]  /*0660*/  @!P0 ISETP.NE.U32.AND P2, PT, R2, RZ, PT ;  /* 0x000000ff0200820c */ /* 0x008fe40003f45070 */
[----:B------:R-:W-:Y:S02]  /*0670*/  ISETP.GE.U32.AND P4, PT, R11, R10, PT ;  /* 0x0000000a0b00720c */ /* 0x000fe40003f86070 */
[----:B------:R-:W-:-:S04]  /*0680*/  @!P0 ISETP.NE.AND.EX P2, PT, R3, RZ, PT, P2 ;  /* 0x000000ff0300820c */ /* 0x000fc80003f45320 */
[----:B--2---:R-:W-:-:S05]  /*0690*/  @!P0 SEL R2, R7, RZ, P2 ;  /* 0x000000ff07028207 */ /* 0x004fca0001000000 */
[----:B------:R-:W-:Y:S01]  /*06a0*/  @!P0 IMAD.IADD R61, R67, 0x1, R2 ;  /* 0x00000001433d8824 */ /* 0x000fe200078e0202 */
[----:B------:R-:W-:Y:S01]  /*06b0*/  IADD3 R2, -R169, 0xbf, R60 ;  /* 0x000000bfa9027810 */ /* 0x000fe20007ffe13c */
[----:B------:R-:W-:Y:S02]  /*06c0*/  @P4 VIADD R9, R9, 0x1 ;  /* 0x0000000109094836 */ /* 0x000fe40000000000 */
[----:B------:R-:W-:Y:S01]  /*06d0*/  VIADD R3, R61, 0x7f ;  /* 0x0000007f3d037836 */ /* 0x000fe20000000000 */
[----:B----4-:R-:W-:Y:S01]  /*06e0*/  IADD3 R7, R2, R6, R61 ;  /* 0x0000000602077210 */ /* 0x010fe20007ffe03d */
        /* <DEDUP_REMOVED lines=12> */
[----:B-1----:R-:W-:Y:S05]  /*07b0*/  @!P0 BRA `(.L_x_7306) ;  /* 0x0000000400348947 */ /* 0x002fea0003800000 */
[----:B------:R-:W1:Y:S01]  /*07c0*/  LDC.64 R2, c[0x0][0x2c0] ;  /* 0x0000b000ff027b82 */ /* 0x000e620000000a00 */
[----:B------:R-:W-:Y:S01]  /*07d0*/  SHF.R.S32.HI R0, RZ, 0x1f, R57 ;  /* 0x0000001fff007819 */ /* 0x000fe20000011439 */
[----:B------:R-:W-:Y:S01]  /*07e0*/  ULDC UR4, c[0x0][0x2dc] ;  /* 0x0000b70000047ab9 */ /* 0x000fe20000000800 */
[----:B------:R-:W-:Y:S01]  /*07f0*/  IMAD.IADD R169, R169, 0x1, -R60 ;  /* 0x00000001a9a97824 */ /* 0x000fe200078e0a3c */
[----:B------:R-:W-:Y:S02]  /*0800*/  LOP3.LUT P5, RZ, R57, 0xf, RZ, 0xc0, !PT ;  /* 0x0000000f39ff7812 */ /* 0x000fe400078ac0ff */
[----:B------:R-:W-:-:S04]  /*0810*/  LEA.HI R0, R0, R57, RZ, 0x4 ;  /* 0x0000003900007211 */ /* 0x000fc800078f20ff */
[----:B------:R-:W-:Y:S02]  /*0820*/  LOP3.LUT R6, R0, 0x3ffffff0, RZ, 0xc0, !PT ;  /* 0x3ffffff000067812 */ /* 0x000fe400078ec0ff */
[----:B------:R-:W-:-:S03]  /*0830*/  SHF.R.S32.HI R0, RZ, 0x4, R0 ;  /* 0x00000004ff007819 */ /* 0x000fc60000011400 */
[----:B------:R-:W-:Y:S01]  /*0840*/  IMAD.IADD R6, R57, 0x1, -R6 ;  /* 0x0000000139067824 */ /* 0x000fe200078e0a06 */
[CC--:B------:R-:W-:Y:S01]  /*0850*/  ISETP.GE.AND P4, PT, R0.reuse, R169.reuse, PT ;  /* 0x000000a90000720c */ /* 0x0c0fe20003f86270 */
[----:B------:R-:W-:Y:S02]  /*0860*/  VIADD R10, R0, 0x18 ;  /* 0x00000018000a7836 */ /* 0x000fe40000000000 */
[----:B------:R-:W-:Y:S02]  /*0870*/  IMAD.SHL.U32 R6, R6, 0x4, RZ ;  /* 0x0000000406067824 */ /* 0x000fe400078e00ff */
[C---:B------:R-:W-:Y:S02]  /*0880*/  VIADD R16, R0.reuse, 0x8 ;  /* 0x0000000800107836 */ /* 0x040fe40000000000 */
[----:B------:R-:W-:Y:S01]  /*0890*/  VIADD R12, R0, 0x10 ;  /* 0x00000010000c7836 */ /* 0x000fe20000000000 */
[----:B------:R-:W-:Y:S01]  /*08a0*/  SHF.R.S32.HI R7, RZ, 0x1f, R6 ;  /* 0x0000001fff077819 */ /* 0x000fe20000011406 */
[----:B-1----:R-:W-:Y:S01]  /*08b0*/  IMAD R2, R4, R2, R171 ;  /* 0x0000000204027224 */ /* 0x002fe200078e02ab */
[-C--:B------:R-:W-:Y:S01]  /*08c0*/  ISETP.GE.AND P2, PT, R16, R169.reuse, PT ;  /* 0x000000a91000720c */ /* 0x080fe20003f46270 */
[----:B------:R-:W-:Y:S01]  /*08d0*/  VIADD R8, R0, 0x20 ;  /* 0x0000002000087836 */ /* 0x000fe20000000000 */
[----:B------:R-:W-:Y:S01]  /*08e0*/  ISETP.GE.AND P1, PT, R12, R169, PT ;  /* 0x000000a90c00720c */ /* 0x000fe20003f26270 */
[----:B------:R-:W-:-:S02]  /*08f0*/  IMAD R2, R2, R5, R132 ;  /* 0x0000000502027224 */ /* 0x000fc400078e0284 */
[----:B------:R-:W-:Y:S01]  /*0900*/  IMAD.WIDE R6, R0, 0x40, R6 ;  /* 0x0000004000067825 */ /* 0x000fe200078e0206 */
[----:B------:R-:W-:-:S03]  /*0910*/  ISETP.GE.AND P3, PT, R8, R169, PT ;  /* 0x000000a90800720c */ /* 0x000fc60003f66270 */
[----:B------:R-:W-:Y:S02]  /*0920*/  IMAD R3, R2, R3, R60 ;  /* 0x0000000302037224 */ /* 0x000fe400078e023c */
[----:B------:R-:W-:Y:S02]  /*0930*/  VIADD R4, R0, 0x30 ;  /* 0x0000003000047836 */ /* 0x000fe40000000000 */
[----:B------:R-:W-:Y:S01]  /*0940*/  IMAD R5, R3, UR4, RZ ;  /* 0x0000000403057c24 */ /* 0x000fe2000f8e02ff */
[----:B------:R-:W-:-:S04]  /*0950*/  ULDC.64 UR4, c[0x0][0x288] ;  /* 0x0000a20000047ab9 */ /* 0x000fc80000000a00 */
[----:B------:R-:W-:Y:S01]  /*0960*/  IADD3 R2, P0, R5, R6, RZ ;  /* 0x0000000605027210 */ /* 0x000fe20007f1e0ff */
[----:B------:R-:W-:-:S03]  /*0970*/  VIADD R6, R0, 0x28 ;  /* 0x0000002800067836 */ /* 0x000fc60000000000 */
[----:B------:R-:W-:Y:S02]  /*0980*/  LEA.HI.X.SX32 R5, R5, R7, 0x1, P0 ;  /* 0x0000000705057211 */ /* 0x000fe400000f0eff */
[----:B------:R-:W-:Y:S02]  /*0990*/  LEA R14, P0, R2, UR4, 0x2 ;  /* 0x00000004020e7c11 */ /* 0x000fe4000f8010ff */
[-C--:B------:R-:W-:Y:S02]  /*09a0*/  ISETP.GE.AND P6, PT, R6, R169.reuse, PT ;  /* 0x000000a90600720c */ /* 0x080fe40003fc6270 */
[----:B------:R-:W-:Y:S01]  /*09b0*/  LEA.HI.X R15, R2, UR5, R5, 0x2, P0 ;  /* 0x00000005020f7c11 */ /* 0x000fe200080f1405 */
[----:B------:R-:W-:Y:S01]  /*09c0*/  VIADD R2, R0, 0x38 ;  /* 0x0000003800027836 */ /* 0x000fe20000000000 */
[-C--:B------:R-:W-:Y:S01]  /*09d0*/  ISETP.GE.AND P0, PT, R10, R169.reuse, PT ;  /* 0x000000a90a00720c */ /* 0x080fe20003f06270 */
[----:B------:R-:W-:Y:S01]  /*09e0*/  ULDC.64 UR4, c[0x0][0x2b8] ;  /* 0x0000ae0000047ab9 */ /* 0x000fe20000000a00 */
[----:B------:R-:W-:Y:S01]  /*09f0*/  SHF.R.S32.HI R5, RZ, 0x1f, R3 ;  /* 0x0000001fff057819 */ /* 0x000fe20000011403 */
[----:B------:R1:W-:Y:S01]  /*0a00*/  @!P2 STG.E.128 desc[UR6][R14.64+0x800], RZ ;  /* 0x000800ff0e00a986 */ /* 0x0003e2000c101d06 */
[----:B------:R-:W-:-:S02]  /*0a10*/  ISETP.GE.OR P2, PT, R16, R169, P5 ;  /* 0x000000a91000720c */ /* 0x000fc40002f46670 */
[-C--:B------:R-:W-:Y:S01]  /*0a20*/  ISETP.GE.OR P5, PT, R12, R169.reuse, P5 ;  /* 0x000000a90c00720c */ /* 0x080fe20002fa6670 */
[----:B------:R1:W-:Y:S01]  /*0a30*/  @!P4 STG.E.128 desc[UR6][R14.64], RZ ;  /* 0x000000ff0e00c986 */ /* 0x0003e2000c101d06 */
[----:B------:R-:W-:-:S03]  /*0a40*/  ISETP.GE.AND P4, PT, R4, R169, PT ;  /* 0x000000a90400720c */ /* 0x000fc60003f86270 */
[----:B------:R1:W-:Y:S01]  /*0a50*/  @!P6 STG.E.128 desc[UR6][R14.64+0x2800], RZ ;  /* 0x002800ff0e00e986 */ /* 0x0003e2000c101d06 */
[----:B------:R-:W-:-:S03]  /*0a60*/  LOP3.LUT P6, RZ, R57, 0xf, RZ, 0xc0, !PT ;  /* 0x0000000f39ff7812 */ /* 0x000fc600078cc0ff */
[----:B------:R1:W-:Y:S01]  /*0a70*/  @!P0 STG.E.128 desc[UR6][R14.64+0x1800], RZ ;  /* 0x001800ff0e008986 */ /* 0x0003e2000c101d06 */
[----:B------:R-:W-:-:S03]  /*0a80*/  IADD3 R3, P0, R3, R0, RZ ;  /* 0x0000000003037210 */ /* 0x000fc60007f1e0ff */
[----:B------:R1:W-:Y:S01]  /*0a90*/  @!P1 STG.E.128 desc[UR6][R14.64+0x1000], RZ ;  /* 0x001000ff0e009986 */ /* 0x0003e2000c101d06 */
[----:B------:R-:W-:Y:S01]  /*0aa0*/  LEA.HI.X.SX32 R12, R0, R5, 0x1, P0 ;  /* 0x00000005000c7211 */ /* 0x000fe200000f0eff */
[----:B------:R-:W-:Y:S01]  /*0ab0*/  @!P5 IMAD.MOV.U32 R19, RZ, RZ, -0x800000 ;  /* 0xff800000ff13d424 */ /* 0x000fe200078e00ff */
[C---:B------:R-:W-:Y:S01]  /*0ac0*/  LEA R16, P0, R3.reuse, UR4, 0x2 ;  /* 0x0000000403107c11 */ /* 0x040fe2000f8010ff */
[----:B------:R1:W-:Y:S01]  /*0ad0*/  @!P3 STG.E.128 desc[UR6][R14.64+0x2000], RZ ;  /* 0x002000ff0e00b986 */ /* 0x0003e2000c101d06 */
[-C--:B------:R-:W-:Y:S02]  /*0ae0*/  ISETP.GE.AND P1, PT, R2, R169.reuse, PT ;  /* 0x000000a90200720c */ /* 0x080fe40003f26270 */
[----:B------:R-:W-:Y:S01]  /*0af0*/  LEA.HI.X R17, R3, UR5, R12, 0x2, P0 ;  /* 0x0000000503117c11 */ /* 0x000fe200080f140c */
[----:B------:R-:W-:Y:S01]  /*0b00*/  @!P2 IMAD.MOV.U32 R3, RZ, RZ, -0x800000 ;  /* 0xff800000ff03a424 */ /* 0x000fe200078e00ff */
[-C--:B------:R-:W-:Y:S01]  /*0b10*/  ISETP.GE.OR P0, PT, R4, R169.reuse, P6 ;  /* 0x000000a90400720c */ /* 0x080fe20003706670 */
[----:B------:R1:W-:Y:S01]  /*0b20*/  @!P4 STG.E.128 desc[UR6][R14.64+0x3000], RZ ;  /* 0x003000ff0e00c986 */ /* 0x0003e2000c101d06 */
[----:B------:R-:W-:-:S02]  /*0b30*/  ISETP.GE.OR P4, PT, R10, R169, P6 ;  /* 0x000000a90a00720c */ /* 0x000fc40003786670 */
[----:B------:R-:W-:-:S05]  /*0b40*/  ISETP.GE.OR P3, PT, R8, R169, P6 ;  /* 0x000000a90800720c */ /* 0x000fca0003766670 */
[----:B------:R1:W-:Y:S01]  /*0b50*/  @!P1 STG.E.128 desc[UR6][R14.64+0x3800], RZ ;  /* 0x003800ff0e009986 */ /* 0x0003e2000c101d06 */
[----:B------:R-:W-:-:S03]  /*0b60*/  ISETP.GE.OR P1, PT, R6, R169, P6 ;  /* 0x000000a90600720c */ /* 0x000fc60003726670 */
[----:B------:R1:W-:Y:S01]  /*0b70*/  @!P2 STG.E desc[UR6][R16.64+0x20], R3 ;  /* 0x000020031000a986 */ /* 0x0003e2000c101906 */
[----:B------:R-:W-:Y:S01]  /*0b80*/  ISETP.GE.OR P2, PT, R0, R169, P6 ;  /* 0x000000a90000720c */ /* 0x000fe20003746670 */
[----:B------:R-:W-:Y:S02]  /*0b90*/  @!P0 IMAD.MOV.U32 R5, RZ, RZ, -0x800000 ;  /* 0xff800000ff058424 */ /* 0x000fe400078e00ff */
[----:B------:R-:W-:Y:S01]  /*0ba0*/  @!P4 IMAD.MOV.U32 R11, RZ, RZ, -0x800000 ;  /* 0xff800000ff0bc424 */ /* 0x000fe200078e00ff */
[----:B------:R1:W-:Y:S01]  /*0bb0*/  @!P5 STG.E desc[UR6][R16.64+0x40], R19 ;  /* 0x000040131000d986 */ /* 0x0003e2000c101906 */
[----:B------:R-:W-:-:S03]  /*0bc0*/  @!P3 IMAD.MOV.U32 R9, RZ, RZ, -0x800000 ;  /* 0xff800000ff09b424 */ /* 0x000fc600078e00ff */
[----:B------:R1:W-:Y:S01]  /*0bd0*/  @!P0 STG.E desc[UR6][R16.64+0xc0], R5 ;  /* 0x0000c00510008986 */ /* 0x0003e2000c101906 */
[----:B------:R-:W-:Y:S01]  /*0be0*/  ISETP.GE.OR P0, PT, R2, R169, P6 ;  /* 0x000000a90200720c */ /* 0x000fe20003706670 */
[----:B------:R-:W-:Y:S02]  /*0bf0*/  @!P1 IMAD.MOV.U32 R7, RZ, RZ, -0x800000 ;  /* 0xff800000ff079424 */ /* 0x000fe400078e00ff */
        /* <DEDUP_REMOVED lines=9> */
.L_x_7306:
        /* <DEDUP_REMOVED lines=27> */
.L_x_7307:
[----:B------:R-:W-:Y:S05]  /*0e40*/  @!P2 BRA `(.L_x_7308) ;  /* 0x000000040040a947 */ /* 0x000fea0003800000 */
[----:B------:R-:W2:Y:S01]  /*0e50*/  LDC R15, c[0x0][0x380] ;  /* 0x0000e000ff0f7b82 */ /* 0x000ea20000000800 */
[----:B------:R-:W-:Y:S01]  /*0e60*/  LEA R44, R56, 0xffffff80, 0x7 ;  /* 0xffffff80382c7811 */ /* 0x000fe200078e38ff */
[----:B------:R-:W-:-:S06]  /*0e70*/  ULDC.64 UR4, c[0x0][0x230] ;  /* 0x00008c0000047ab9 */ /* 0x000fcc0000000a00 */
[----:B------:R-:W3:Y:S08]  /*0e80*/  LDC R9, c[0x0][0x278] ;  /* 0x00009e00ff097b82 */ /* 0x000ef00000000800 */
[----:B------:R-:W4:Y:S01]  /*0e90*/  LDC.64 R148, c[0x0][0x248] ;  /* 0x00009200ff947b82 */ /* 0x000f220000000a00 */
[----:B--2---:R-:W-:-:S04]  /*0ea0*/  IABS R4, R15 ;  /* 0x0000000f00047213 */ /* 0x004fc80000000000 */
[----:B------:R-:W2:Y:S08]  /*0eb0*/  I2F.RP R8, R4 ;  /* 0x0000000400087306 */ /* 0x000eb00000209400 */
[----:B--2---:R-:W2:Y:S02]  /*0ec0*/  MUFU.RCP R6, R8 ;  /* 0x0000000800067308 */ /* 0x004ea40000001000 */
[----:B--2---:R-:W-:-:S06]  /*0ed0*/  IADD3 R6, R6, 0xffffffe, RZ ;  /* 0x0ffffffe06067810 */ /* 0x004fcc0007ffe0ff */
        /* <DEDUP_REMOVED lines=20> */
[----:B------:R1:W2:Y:S01]  /*1020*/  LDG.E R6, desc[UR6][R6.64] ;  /* 0x0000000606067981 */ /* 0x0002a2000c1e1900 */
[----:B---3--:R-:W-:Y:S01]  /*1030*/  IABS R2, R9 ;  /* 0x0000000900027213 */ /* 0x008fe20000000000 */
[----:B------:R-:W-:-:S03]  /*1040*/  IMAD.MOV R17, RZ, RZ, -R17 ;  /* 0x000000ffff117224 */ /* 0x000fc600078e0a11 */
[----:B------:R-:W3:Y:S01]  /*1050*/  I2F.RP R8, R2 ;  /* 0x0000000200087306 */ /* 0x000ee20000209400 */
[----:B------:R-:W-:-:S07]  /*1060*/  IMAD R17, R15, R17, R44 ;  /* 0x000000110f117224 */ /* 0x000fce00078e022c */
[----:B---3--:R-:W3:Y:S02]  /*1070*/  MUFU.RCP R10, R8 ;  /* 0x00000008000a7308 */ /* 0x008ee40000001000 */
[----:B---3--:R-:W-:-:S06]  /*1080*/  IADD3 R10, R10, 0xffffffe, RZ ;  /* 0x0ffffffe0a0a7810 */ /* 0x008fcc0007ffe0ff */
[----:B------:R-:W3:Y:S02]  /*1090*/  F2I.FTZ.U32.TRUNC.NTZ R11, R10 ;  /* 0x0000000a000b7305 */ /* 0x000ee4000021f000 */
[----:B---3--:R-:W-:Y:S01]  /*10a0*/  IMAD.MOV R3, RZ, RZ, -R11 ;  /* 0x000000ffff037224 */ /* 0x008fe200078e0a0b */
[----:B------:R-:W-:-:S03]  /*10b0*/  MOV R10, RZ ;  /* 0x000000ff000a7202 */ /* 0x000fc60000000f00 */
[----:B------:R-:W-:Y:S01]  /*10c0*/  IMAD R4, R3, R2, RZ ;  /* 0x0000000203047224 */ /* 0x000fe200078e02ff */
[----:B------:R-:W-:-:S03]  /*10d0*/  IABS R3, R132 ;  /* 0x0000008400037213 */ /* 0x000fc60000000000 */
[----:B------:R-:W-:-:S04]  /*10e0*/  IMAD.HI.U32 R4, R11, R4, R10 ;  /* 0x000000040b047227 */ /* 0x000fc800078e000a */
[----:B-1----:R-:W-:-:S04]  /*10f0*/  IMAD.MOV.U32 R7, RZ, RZ, R3 ;  /* 0x000000ffff077224 */ /* 0x002fc800078e0003 */
        /* <DEDUP_REMOVED lines=15> */
[----:B--2---:R-:W-:Y:S01]  /*11f0*/  SHF.R.S32.HI R7, RZ, 0x1f, R6 ;  /* 0x0000001fff077819 */ /* 0x004fe20000011406 */
        /* <DEDUP_REMOVED lines=8> */
[----:B----4-:R-:W-:-:S02]  /*1280*/  IMAD R8, R11, R148, RZ ;  /* 0x000000940b087224 */ /* 0x010fc400078e02ff */
[----:B------:R-:W-:Y:S02]  /*1290*/  IMAD R9, R83, UR4, RZ ;  /* 0x0000000453097c24 */ /* 0x000fe4000f8e02ff */
[C---:B------:R-:W-:Y:S02]  /*12a0*/  IMAD R8, R17.reuse, R149, R8 ;  /* 0x0000009511087224 */ /* 0x040fe400078e0208 */
[----:B------:R-:W-:-:S04]  /*12b0*/  IMAD.WIDE.U32 R14, R17, R148, R14 ;  /* 0x00000094110e7225 */ /* 0x000fc800078e000e */
[----:B------:R-:W-:Y:S02]  /*12c0*/  IMAD.IADD R15, R15, 0x1, R8 ;  /* 0x000000010f0f7824 */ /* 0x000fe400078e0208 */
        /* <DEDUP_REMOVED lines=8> */
.L_x_7308:
[----:B------:R-:W1:Y:S01]  /*1350*/  LDC R17, c[0x0][0x278] ;  /* 0x00009e00ff117b82 */ /* 0x000e620000000800 */
[----:B------:R-:W-:Y:S02]  /*1360*/  MOV R6, RZ ;  /* 0x000000ff00067202 */ /* 0x000fe40000000f00 */
        /* <DEDUP_REMOVED lines=15> */
[----:B------:R-:W-:-:S03]  /*1460*/  LOP3.LUT R8, R132, R17, RZ, 0x3c, !PT ;  /* 0x0000001184087212 */ /* 0x000fc600078e3cff */
[----:B------:R-:W-:Y:S01]  /*1470*/  IMAD R4, R2, R3, RZ ;  /* 0x0000000302047224 */ /* 0x000fe200078e02ff */
[----:B------:R-:W-:Y:S02]  /*1480*/  IABS R2, R132 ;  /* 0x0000008400027213 */ /* 0x000fe40000000000 */
[----:B------:R-:W-:Y:S01]  /*1490*/  ISETP.GE.AND P2, PT, R8, RZ, PT ;  /* 0x000000ff0800720c */ /* 0x000fe20003f46270 */
[----:B------:R-:W-:-:S04]  /*14a0*/  IMAD.HI.U32 R7, R7, R4, R6 ;  /* 0x0000000407077227 */ /* 0x000fc800078e0006 */
[----:B------:R-:W-:-:S04]  /*14b0*/  IMAD.MOV.U32 R6, RZ, RZ, R2 ;  /* 0x000000ffff067224 */ /* 0x000fc800078e0002 */
[----:B------:R-:W-:-:S04]  /*14c0*/  IMAD.HI.U32 R4, R7, R6, RZ ;  /* 0x0000000607047227 */ /* 0x000fc800078e00ff */
[----:B------:R-:W-:-:S04]  /*14d0*/  IMAD.MOV R2, RZ, RZ, -R4 ;  /* 0x000000ffff027224 */ /* 0x000fc800078e0a04 */
[C---:B------:R-:W-:Y:S02]  /*14e0*/  IMAD R2, R3.reuse, R2, R6 ;  /* 0x0000000203027224 */ /* 0x040fe400078e0206 */
[----:B------:R-:W1:Y:S03]  /*14f0*/  @P0 LDC.64 R6, c[0x0][0x250] ;  /* 0x00009400ff060b82 */ /* 0x000e660000000a00 */
[----:B------:R-:W-:-:S13]  /*1500*/  ISETP.GT.U32.AND P1, PT, R3, R2, PT ;  /* 0x000000020300720c */ /* 0x000fda0003f24070 */
        /* <DEDUP_REMOVED lines=21> */
.L_x_7310:
        /* <DEDUP_REMOVED lines=15> */
[----:B------:R-:W-:-:S03]  /*1750*/  @P0 IMAD R21, R15, R7, R19 ;  /* 0x000000070f150224 */ /* 0x000fc600078e0213 */
        /* <DEDUP_REMOVED lines=16> */
.L_x_7309:
[----:B------:R1:W5:Y:S01]  /*1860*/  @P5 LDG.E R9, desc[UR6][R138.64] ;  /* 0x000000068a095981 */ /* 0x000362000c1e1900 */
[----:B------:R-:W-:Y:S01]  /*1870*/  ISETP.NE.AND P0, PT, R0, -0x1, PT ;  /* 0xffffffff0000780c */ /* 0x000fe20003f05270 */
[----:B------:R-:W2:Y:S01]  /*1880*/  LDC.64 R2, c[0x0][0x240] ;  /* 0x00009000ff027b82 */ /* 0x000ea20000000a00 */
[----:B------:R-:W-:Y:S01]  /*1890*/  SHF.R.S32.HI R58, RZ, 0x1f, R57 ;  /* 0x0000001fff3a7819 */ /* 0x000fe20000011439 */
[----:B------:R-:W-:Y:S01]  /*18a0*/  ULDC.64 UR4, c[0x0][0x268] ;  /* 0x00009a0000047ab9 */ /* 0x000fe20000000a00 */
[----:B------:R-:W-:Y:S01]  /*18b0*/  ULDC.64 UR12, c[0x0][0x218] ;  /* 0x00008600000c7ab9 */ /* 0x000fe20000000a00 */
[----:B------:R-:W-:Y:S01]  /*18c0*/  SHF.R.S32.HI R135, RZ, 0x1f, R132 ;  /* 0x0000001fff877819 */ /* 0x000fe20000011484 */
[----:B------:R-:W-:Y:S01]  /*18d0*/  ULDC.64 UR10, c[0x0][0x258] ;  /* 0x00009600000a7ab9 */ /* 0x000fe20000000a00 */
[CC--:B------:R-:W-:Y:S01]  /*18e0*/  LEA.HI R62, R58.reuse, R57.reuse, RZ, 0x3 ;  /* 0x000000393a3e7211 */ /* 0x0c0fe200078f18ff */
[----:B------:R-:W-:Y:S01]  /*18f0*/  IMAD.MOV.U32 R42, RZ, RZ, 0x10 ;  /* 0x00000010ff2a7424 */ /* 0x000fe200078e00ff */
[----:B------:R-:W3:Y:S01]  /*1900*/  LDC.64 R140, c[0x0][0x250] ;  /* 0x00009400ff8c7b82 */ /* 0x000ee20000000a00 */
[-C--:B------:R-:W-:Y:S01]  /*1910*/  LEA.HI R64, R58, R57.reuse, RZ, 0x4 ;  /* 0x000000393a407211 */ /* 0x080fe200078f20ff */
[----:B------:R-:W-:Y:S01]  /*1920*/  IMAD R135, R135, UR10, RZ ;  /* 0x0000000a87877c24 */ /* 0x000fe2000f8e02ff */
[----:B------:R-:W-:Y:S01]  /*1930*/  SHF.R.S32.HI R136, RZ, 0x3, R62 ;  /* 0x00000003ff887819 */ /* 0x000fe2000001143e */
[----:B------:R-:W-:Y:S01]  /*1940*/  IMAD.MOV.U32 R43, RZ, RZ, 0x20 ;  /* 0x00000020ff2b7424 */ /* 0x000fe200078e00ff */
[----:B------:R-:W-:Y:S01]  /*1950*/  LOP3.LUT R62, R62, 0xfffffff8, RZ, 0xc0, !PT ;  /* 0xfffffff83e3e7812 */ /* 0x000fe200078ec0ff */
[----:B------:R-:W-:Y:S01]  /*1960*/  IMAD R135, R132, UR11, R135 ;  /* 0x0000000b84877c24 */ /* 0x000fe2000f8e0287 */
[----:B------:R-:W-:Y:S01]  /*1970*/  SHF.R.S32.HI R137, RZ, 0x1f, R136 ;  /* 0x0000001fff897819 */ /* 0x000fe20000011488 */
[----:B------:R-:W4:Y:S01]  /*1980*/  @!P0 LDC.64 R6, c[0x0][0x228] ;  /* 0x00008a00ff068b82 */ /* 0x000f220000000a00 */
[----:B------:R-:W-:Y:S01]  /*1990*/  IMAD.SHL.U32 R131, R136, 0x40, RZ ;  /* 0x0000004088837824 */ /* 0x000fe200078e00ff */
[----:B------:R-:W-:Y:S01]  /*19a0*/  LOP3.LUT R168, R64, 0xfffffff0, RZ, 0xc0, !PT ;  /* 0xfffffff040a87812 */ /* 0x000fe200078ec0ff */
[----:B------:R-:W-:Y:S01]  /*19b0*/  IMAD.IADD R62, R57, 0x1, -R62 ;  /* 0x00000001393e7824 */ /* 0x000fe200078e0a3e */
[----:B------:R-:W-:Y:S01]  /*19c0*/  LEA.HI R16, R58, R57, RZ, 0x6 ;  /* 0x000000393a107211 */ /* 0x000fe200078f30ff */
[----:B------:R-:W-:Y:S01]  /*19d0*/  IMAD.WIDE R22, R13, 0x40, R136 ;  /* 0x000000400d167825 */ /* 0x000fe200078e0288 */
[----:B------:R-:W-:-:S02]  /*19e0*/  LOP3.LUT R131, R131, 0x1c0, RZ, 0xc0, !PT ;  /* 0x000001c083837812 */ /* 0x000fc400078ec0ff */
[----:B------:R-:W1:Y:S01]  /*19f0*/  LDC R128, c[0x0][0x2e0] ;  /* 0x0000b800ff807b82 */ /* 0x000e620000000800 */
[----:B------:R-:W-:Y:S01]  /*1a00*/  IMAD.SHL.U32 R14, R62, 0x8, RZ ;  /* 0x000000083e0e7824 */ /* 0x000fe200078e00ff */
[----:B------:R-:W-:Y:S01]  /*1a10*/  LEA.HI R58, R58, R57, RZ, 0x5 ;  /* 0x000000393a3a7211 */ /* 0x000fe200078f28ff */
[----:B--2---:R-:W-:Y:S01]  /*1a20*/  @P0 IMAD.WIDE.U32 R24, R0, R2, RZ ;  /* 0x0000000200180225 */ /* 0x004fe200078e00ff */
[----:B------:R-:W-:Y:S02]  /*1a30*/  SHF.L.U64.HI R100, R148, 0x4, R149 ;  /* 0x0000000494647819 */ /* 0x000fe40000010295 */
[----:B-----5:R-:W-:Y:S01]  /*1a40*/  LOP3.LUT R12, R131, 0x38, R14, 0xf8, !PT ;  /* 0x00000038830c7812 */ /* 0x020fe200078ef80e */
[----:B------:R-:W-:Y:S01]  /*1a50*/  @P0 IMAD R13, R0, R3, R25 ;  /* 0x00000003000d0224 */ /* 0x000fe200078e0219 */
[----:B------:R-:W-:Y:S01]  /*1a60*/  SHF.R.U32.HI R131, RZ, 0x3, R131 ;  /* 0x00000003ff837819 */ /* 0x000fe20000011683 */
[----:B------:R-:W-:Y:S01]  /*1a70*/  @P0 IMAD.MOV.U32 R0, RZ, RZ, R24 ;  /* 0x000000ffff000224 */ /* 0x000fe200078e0018 */
[----:B------:R-:W-:Y:S01]  /*1a80*/  SHF.R.S32.HI R15, RZ, 0x1f, R14 ;  /* 0x0000001fff0f7819 */ /* 0x000fe2000001140e */
[----:B------:R-:W-:Y:S01]  /*1a90*/  IMAD R25, R83, UR4, RZ ;  /* 0x0000000453197c24 */ /* 0x000fe2000f8e02ff */
[----:B------:R-:W-:Y:S01]  /*1aa0*/  LOP3.LUT R131, R12, R131, RZ, 0x3c, !PT ;  /* 0x000000830c837212 */ /* 0x000fe200078e3cff */
[----:B------:R-:W-:Y:S01]  /*1ab0*/  IMAD.IADD R168, R57, 0x1, -R168 ;  /* 0x0000000139a87824 */ /* 0x000fe200078e0aa8 */
[----:B------:R-:W-:Y:S01]  /*1ac0*/  IADD3 R18, P2, R14, R8, RZ ;  /* 0x000000080e127210 */ /* 0x000fe20007f5e0ff */
[----:B------:R-:W-:Y:S01]  /*1ad0*/  IMAD R25, R4, UR5, R25 ;  /* 0x0000000504197c24 */ /* 0x000fe2000f8e0219 */
[----:B------:R-:W-:Y:S01]  /*1ae0*/  IADD3 R20, P1, R14, R10, RZ ;  /* 0x0000000a0e147210 */ /* 0x000fe20007f3e0ff */
[-C--:B----4-:R-:W-:Y:S01]  /*1af0*/  @!P0 IMAD R12, R5, R6.reuse, RZ ;  /* 0x00000006050c8224 */ /* 0x090fe200078e02ff */
[----:B------:R-:W-:Y:S01]  /*1b00*/  SHF.R.S32.HI R63, RZ, 0x1f, R168 ;  /* 0x0000001fff3f7819 */ /* 0x000fe200000114a8 */
[----:B------:R-:W-:Y:S01]  /*1b10*/  @!P0 IMAD.WIDE.U32 R26, R171, R6, RZ ;  /* 0x00000006ab1a8225 */ /* 0x000fe200078e00ff */
[----:B---3--:R-:W-:-:S02]  /*1b20*/  SHF.L.U64.HI R91, R140, 0x4, R141 ;  /* 0x000000048c5b7819 */ /* 0x008fc4000001028d */
[----:B------:R-:W-:Y:S01]  /*1b30*/  LEA.HI R63, R63, R168, RZ, 0x3 ;  /* 0x000000a83f3f7211 */ /* 0x000fe200078f18ff */
[----:B------:R-:W-:Y:S01]  /*1b40*/  @!P0 IMAD R7, R171, R7, R12 ;  /* 0x00000007ab078224 */ /* 0x000fe200078e020c */
[----:B-1----:R-:W-:Y:S01]  /*1b50*/  LEA.HI R128, R128, R128, RZ, 0x1 ;  /* 0x0000008080807211 */ /* 0x002fe200078f08ff */
[----:B------:R-:W-:Y:S01]  /*1b60*/  @!P0 IMAD.MOV.U32 R0, RZ, RZ, R26 ;  /* 0x000000ffff008224 */ /* 0x000fe200078e001a */
[----:B------:R-:W-:Y:S01]  /*1b70*/  SHF.L.U32 R102, R140, 0x4, RZ ;  /* 0x000000048c667819 */ /* 0x000fe200000006ff */
[-C--:B------:R-:W-:Y:S01]  /*1b80*/  IMAD R6, R137, R148.reuse, RZ ;  /* 0x0000009489067224 */ /* 0x080fe200078e02ff */
[----:B------:R-:W-:Y:S01]  /*1b90*/  @!P0 IADD3 R13, R27, R7, RZ ;  /* 0x000000071b0d8210 */ /* 0x000fe20007ffe0ff */
[----:B------:R-:W-:Y:S01]  /*1ba0*/  IMAD.X R19, R15, 0x1, R19, P2 ;  /* 0x000000010f137824 */ /* 0x000fe200010e0613 */
[C---:B------:R-:W-:Y:S01]  /*1bb0*/  IADD3 R7, P0, R136.reuse, R17, RZ ;  /* 0x0000001188077210 */ /* 0x040fe20007f1e0ff */
[C---:B------:R-:W-:Y:S01]  /*1bc0*/  IMAD R6, R136.reuse, R149, R6 ;  /* 0x0000009588067224 */ /* 0x040fe200078e0206 */
[----:B------:R-:W-:Y:S01]  /*1bd0*/  SHF.R.S32.HI R129, RZ, 0x1, R128 ;  /* 0x00000001ff817819 */ /* 0x000fe20000011480 */
[----:B------:R-:W-:Y:S01]  /*1be0*/  IMAD.WIDE.U32 R18, R136, R148, R18 ;  /* 0x0000009488127225 */ /* 0x000fe200078e0012 */
[----:B------:R-:W-:-:S03]  /*1bf0*/  SHF.R.S32.HI R64, RZ, 0x4, R64 ;  /* 0x00000004ff407819 */ /* 0x000fc60000011440 */
[----:B------:R-:W-:Y:S01]  /*1c00*/  IMAD.X R11, R137, 0x1, R11, P0 ;  /* 0x00000001890b7824 */ /* 0x000fe200000e060b */
[----:B------:R-:W-:Y:S01]  /*1c10*/  IADD3 R12, P0, R14, R0, RZ ;  /* 0x000000000e0c7210 */ /* 0x000fe20007f1e0ff */
[----:B------:R-:W-:Y:S01]  /*1c20*/  IMAD.X R21, R15, 0x1, R21, P1 ;  /* 0x000000010f157824 */ /* 0x000fe200008e0615 */
[----:B------:R-:W-:Y:S01]  /*1c30*/  LEA R68, P1, R18, UR12, 0x1 ;  /* 0x0000000c12447c11 */ /* 0x000fe2000f8208ff */
[----:B------:R-:W-:Y:S02]  /*1c40*/  IMAD.IADD R6, R19, 0x1, R6 ;  /* 0x0000000113067824 */ /* 0x000fe400078e0206 */
[----:B------:R-:W-:Y:S01]  /*1c50*/  IMAD.WIDE.U32 R20, R4, UR4, R20 ;  /* 0x0000000404147c25 */ /* 0x000fe2000f8e0014 */
[----:B------:R-:W-:Y:S01]  /*1c60*/  ULDC.64 UR4, c[0x0][0x220] ;  /* 0x0000880000047ab9 */ /* 0x000fe20000000a00 */
[----:B------:R-:W-:Y:S02]  /*1c70*/  MOV R164, R68 ;  /* 0x0000004400a47202 */ /* 0x000fe40000000f00 */
[----:B------:R-:W-:Y:S01]  /*1c80*/  IMAD.X R13, R15, 0x1, R13, P0 ;  /* 0x000000010f0d7824 */ /* 0x000fe200000e060d */
[----:B------:R-:W-:Y:S01]  /*1c90*/  SHF.L.U64.HI R69, R18, 0x1, R6 ;  /* 0x0000000112457819 */ /* 0x000fe20000010206 */
[----:B------:R-:W-:-:S02]  /*1ca0*/  IMAD.IADD R21, R21, 0x1, R25 ;  /* 0x0000000115157824 */ /* 0x000fc400078e0219 */
[----:B------:R-:W-:Y:S01]  /*1cb0*/  IMAD R6, R11, R140, RZ ;  /* 0x0000008c0b067224 */ /* 0x000fe200078e02ff */
[----:B------:R-:W-:Y:S01]  /*1cc0*/  IADD3.X R69, R69, UR13, RZ, P1, !PT ;  /* 0x0000000d45457c10 */ /* 0x000fe20008ffe4ff */
[-C--:B------:R-:W-:Y:S02]  /*1cd0*/  IMAD R0, R23, R2.reuse, RZ ;  /* 0x0000000217007224 */ /* 0x080fe400078e02ff */
[----:B------:R-:W-:Y:S01]  /*1ce0*/  IMAD.WIDE.U32 R12, R22, R2, R12 ;  /* 0x00000002160c7225 */ /* 0x000fe200078e000c */
[----:B------:R-:W-:-:S03]  /*1cf0*/  SHF.R.S32.HI R2, RZ, 0x1f, R67 ;  /* 0x0000001fff027819 */ /* 0x000fc60000011443 */
[C---:B------:R-:W-:Y:S01]  /*1d00*/  IMAD R6, R7.reuse, R141, R6 ;  /* 0x0000008d07067224 */ /* 0x040fe200078e0206 */
[----:B------:R-:W-:Y:S01]  /*1d10*/  LEA.HI R2, R2, R67, RZ, 0x7 ;  /* 0x0000004302027211 */ /* 0x000fe200078f38ff */
[----:B------:R-:W-:-:S03]  /*1d20*/  IMAD.WIDE.U32 R20, R7, R140, R20 ;  /* 0x0000008c07147225 */ /* 0x000fc600078e0014 */
[----:B------:R-:W-:Y:S01]  /*1d30*/  SHF.R.S32.HI R2, RZ, 0x7, R2 ;  /* 0x00000007ff027819 */ /* 0x000fe20000011402 */
[----:B------:R-:W-:Y:S01]  /*1d40*/  IMAD R0, R22, R3, R0 ;  /* 0x0000000316007224 */ /* 0x000fe200078e0200 */
[----:B------:R-:W-:Y:S01]  /*1d50*/  LOP3.LUT R3, R63, 0xfffffff8, RZ, 0xc0, !PT ;  /* 0xfffffff83f037812 */ /* 0x000fe200078ec0ff */
[----:B------:R-:W-:Y:S01]  /*1d60*/  IMAD.IADD R6, R21, 0x1, R6 ;  /* 0x0000000115067824 */ /* 0x000fe200078e0206 */
[----:B------:R-:W-:Y:S01]  /*1d70*/  LEA R70, P0, R20, UR4, 0x1 ;  /* 0x0000000414467c11 */ /* 0x000fe2000f8008ff */
[----:B------:R-:W-:Y:S01]  /*1d80*/  IMAD.SHL.U32 R126, R62, 0x4, RZ ;  /* 0x000000043e7e7824 */ /* 0x000fe200078e00ff */
[----:B------:R-:W-:Y:S01]  /*1d90*/  VIMNMX R65, R163, R2, !PT ;  /* 0x00000002a3417248 */ /* 0x000fe20007fe0100 */
[----:B------:R-:W-:Y:S01]  /*1da0*/  IMAD.IADD R130, R168, 0x1, -R3 ;  /* 0x00000001a8827824 */ /* 0x000fe200078e0a03 */
[----:B------:R-:W-:Y:S01]  /*1db0*/  SHF.L.U64.HI R71, R20, 0x1, R6 ;  /* 0x0000000114477819 */ /* 0x000fe20000010206 */
[----:B------:R-:W-:Y:S01]  /*1dc0*/  IMAD R127, R136, R129, R126 ;  /* 0x00000081887f7224 */ /* 0x000fe200078e027e */
[----:B------:R-:W-:Y:S01]  /*1dd0*/  IADD3 R13, R13, R0, RZ ;  /* 0x000000000d0d7210 */ /* 0x000fe20007ffe0ff */
[----:B------:R-:W-:Y:S01]  /*1de0*/  IMAD.SHL.U32 R16, R16, 0x8, RZ ;  /* 0x0000000810107824 */ /* 0x000fe200078e00ff */
[----:B------:R-:W-:Y:S01]  /*1df0*/  IADD3.X R71, R71, UR5, RZ, P0, !PT ;  /* 0x0000000547477c10 */ /* 0x000fe200087fe4ff */
[----:B------:R-:W-:Y:S01]  /*1e00*/  IMAD.IADD R126, R126, 0x1, R127 ;  /* 0x000000017e7e7824 */ /* 0x000fe200078e027f */
[----:B------:R-:W-:Y:S01]  /*1e10*/  R2P PR, R130, 0x6 ;  /* 0x0000000682007804 */ /* 0x000fe20000000000 */
[----:B------:R-:W-:Y:S01]  /*1e20*/  IMAD.WIDE.U32 R132, R132, UR10, R12 ;  /* 0x0000000a84847c25 */ /* 0x000fe2000f8e000c */
[----:B------:R-:W-:-:S02]  /*1e30*/  ISETP.GT.AND P0, PT, R56, R65, PT ;  /* 0x000000413800720c */ /* 0x000fc40003f04270 */
[----:B------:R-:W-:Y:S01]  /*1e40*/  LOP3.LUT R0, R58, 0xffffffe0, RZ, 0xc0, !PT ;  /* 0xffffffe03a007812 */ /* 0x000fe200078ec0ff */
[----:B------:R-:W-:Y:S01]  /*1e50*/  IMAD.SHL.U32 R89, R148, 0x10, RZ ;  /* 0x0000001094597824 */ /* 0x000fe200078e00ff */
[----:B------:R-:W-:Y:S01]  /*1e60*/  LOP3.LUT R131, R131, 0xfffffe00, R16, 0xf8, !PT ;  /* 0xfffffe0083837812 */ /* 0x000fe200078ef810 */
[----:B------:R-:W-:Y:S01]  /*1e70*/  IMAD.MOV.U32 R165, RZ, RZ, R69 ;  /* 0x000000ffffa57224 */ /* 0x000fe200078e0045 */
[----:B------:R-:W-:Y:S01]  /*1e80*/  SHF.R.S32.HI R58, RZ, 0x5, R58 ;  /* 0x00000005ff3a7819 */ /* 0x000fe2000001143a */
[----:B------:R-:W-:Y:S01]  /*1e90*/  IMAD.IADD R59, R57, 0x1, -R0 ;  /* 0x00000001393b7824 */ /* 0x000fe200078e0a00 */
[----:B------:R-:W-:Y:S01]  /*1ea0*/  SHF.R.S32.HI R111, RZ, 0x1f, R127 ;  /* 0x0000001fff6f7819 */ /* 0x000fe2000001147f */
[----:B------:R-:W-:Y:S01]  /*1eb0*/  IMAD.IADD R135, R133, 0x1, R135 ;  /* 0x0000000185877824 */ /* 0x000fe200078e0287 */
[----:B------:R-:W-:Y:S01]  /*1ec0*/  SHF.R.S32.HI R110, RZ, 0x1f, R126 ;  /* 0x0000001fff6e7819 */ /* 0x000fe2000001147e */
[----:B------:R-:W-:Y:S01]  /*1ed0*/  IMAD.MOV.U32 R167, RZ, RZ, R70 ;  /* 0x000000ffffa77224 */ /* 0x000fe200078e0046 */
[----:B------:R-:W-:Y:S01]  /*1ee0*/  SEL R42, R42, 0xfffffff0, !P1 ;  /* 0xfffffff02a2a7807 */ /* 0x000fe20004800000 */
[----:B------:R-:W-:Y:S01]  /*1ef0*/  IMAD.MOV.U32 R166, RZ, RZ, R71 ;  /* 0x000000ffffa67224 */ /* 0x000fe200078e0047 */
[----:B------:R-:W-:Y:S01]  /*1f00*/  SEL R43, R43, 0xffffffe0, !P2 ;  /* 0xffffffe02b2b7807 */ /* 0x000fe20005000000 */
        /* <DEDUP_REMOVED lines=20> */
[----:B------:R-:W-:Y:S01]  /*2050*/  IADD3 R13, R19, R12, RZ ;  /* 0x0000000c130d7210 */ /* 0x000fe20007ffe0ff */
[----:B------:R-:W-:Y:S01]  /*2060*/  ULDC.64 UR4, c[0x0][0x340] ;  /* 0x0000d00000047ab9 */ /* 0x000fe20000000a00 */
[----:B------:R-:W-:Y:S01]  /*2070*/  MOV R12, R18 ;  /* 0x00000012000c7202 */ /* 0x000fe20000000f00 */
[----:B------:R-:W-:Y:S01]  /*2080*/  IMAD.IADD R11, R17, 0x1, R10 ;  /* 0x00000001110b7824 */ /* 0x000fe200078e020a */
[----:B------:R-:W-:Y:S01]  /*2090*/  SHF.L.U32 R80, R141, 0x5, RZ ;  /* 0x000000058d507819 */ /* 0x000fe200000006ff */
[----:B------:R-:W-:Y:S01]  /*20a0*/  IMAD R8, R5, UR4, RZ ;  /* 0x0000000405087c24 */ /* 0x000fe2000f8e02ff */
[----:B------:R-:W-:Y:S01]  /*20b0*/  SHF.L.U32 R19, R149, 0x5, RZ ;  /* 0x0000000595137819 */ /* 0x000fe200000006ff */
[----:B------:R-:W-:Y:S01]  /*20c0*/  IMAD.MOV.U32 R10, RZ, RZ, R16 ;  /* 0x000000ffff0a7224 */ /* 0x000fe200078e0010 */
[----:B------:R-:W-:Y:S01]  /*20d0*/  USHF.L.U64.HI UR15, UR4, 0x5, UR5 ;  /* 0x00000005040f7899 */ /* 0x000fe20008010205 */
[-C--:B-1----:R-:W-:Y:S01]  /*20e0*/  IMAD R0, R5, R2.reuse, RZ ;  /* 0x0000000205007224 */ /* 0x082fe200078e02ff */
[----:B------:R-:W-:Y:S01]  /*20f0*/  USHF.L.U32 UR24, UR4, 0x5, URZ ;  /* 0x0000000504187899 */ /* 0x000fe2000800063f */
[----:B------:R-:W-:Y:S01]  /*2100*/  IMAD.WIDE.U32 R84, R140, 0x40, RZ ;  /* 0x000000408c547825 */ /* 0x000fe200078e00ff */
[----:B------:R-:W-:Y:S01]  /*2110*/  USHF.L.U64.HI UR25, UR4, 0x6, UR5 ;  /* 0x0000000604197899 */ /* 0x000fe20008010205 */
[----:B------:R-:W-:Y:S01]  /*2120*/  SHF.L.U32 R115, R129, 0x5, RZ ;  /* 0x0000000581737819 */ /* 0x000fe200000006ff */
[----:B------:R-:W-:Y:S01]  /*2130*/  USHF.L.U32 UR26, UR4, 0x6, URZ ;  /* 0x00000006041a7899 */ /* 0x000fe2000800063f */
[C---:B------:R-:W-:Y:S01]  /*2140*/  IMAD R5, R7.reuse, UR5, R8 ;  /* 0x0000000507057c24 */ /* 0x040fe2000f8e0208 */
[----:B------:R-:W-:Y:S01]  /*2150*/  SHF.L.U32 R79, R84, 0x1, RZ ;  /* 0x00000001544f7819 */ /* 0x000fe200000006ff */
[C---:B------:R-:W-:Y:S01]  /*2160*/  IMAD.WIDE.U32 R12, R7.reuse, UR4, R12 ;  /* 0x00000004070c7c25 */ /* 0x040fe2000f8e000c */
[----:B------:R-:W-:Y:S01]  /*2170*/  USHF.L.U64.HI UR27, UR4, 0x4, UR5 ;  /* 0x00000004041b7899 */ /* 0x000fe20008010205 */
[C---:B------:R-:W-:Y:S01]  /*2180*/  SHF.L.U64.HI R72, R2.reuse, 0x5, R3 ;  /* 0x0000000502487819 */ /* 0x040fe20000010203 */
        /* <DEDUP_REMOVED lines=8> */
[----:B------:R-:W-:Y:S01]  /*2210*/  UIMAD.WIDE.U32 UR18, UR4, 0xc0, URZ ;  /* 0x000000c0041278a5 */ /* 0x000fe2000f8e003f */
[----:B------:R-:W-:Y:S01]  /*2220*/  IMAD R81, R83, UR12, RZ ;  /* 0x0000000c53517c24 */ /* 0x000fe2000f8e02ff */
[----:B------:R-:W-:Y:S01]  /*2230*/  UIMAD.WIDE.U32 UR32, UR4, 0xe0, URZ ;  /* 0x000000e0042078a5 */ /* 0x000fe2000f8e003f */
[----:B------:R-:W-:Y:S01]  /*2240*/  IMAD.IADD R13, R13, 0x1, R5 ;  /* 0x000000010d0d7824 */ /* 0x000fe200078e0205 */
[----:B------:R-:W-:Y:S01]  /*2250*/  SHF.L.U64.HI R84, R84, 0x1, R6 ;  /* 0x0000000154547819 */ /* 0x000fe20000010206 */
[----:B------:R-:W-:Y:S01]  /*2260*/  IMAD R83, R83, UR10, RZ ;  /* 0x0000000a53537c24 */ /* 0x000fe2000f8e02ff */
[----:B------:R-:W-:Y:S01]  /*2270*/  UIMAD UR31, UR5, 0xe0, URZ ;  /* 0x000000e0051f78a4 */ /* 0x000fe2000f8e023f */
[----:B------:R-:W-:Y:S01]  /*2280*/  IMAD.IADD R11, R11, 0x1, R0 ;  /* 0x000000010b0b7824 */ /* 0x000fe200078e0200 */
[----:B------:R-:W-:Y:S01]  /*2290*/  SHF.L.U64.HI R104, R2, 0x4, R3 ;  /* 0x0000000402687819 */ /* 0x000fe20000010203 */
[----:B------:R-:W-:Y:S01]  /*22a0*/  IMAD R81, R4, UR13, R81 ;  /* 0x0000000d04517c24 */ /* 0x000fe2000f8e0251 */
[----:B------:R-:W-:Y:S01]  /*22b0*/  SHF.L.U32 R76, R2, 0x6, RZ ;  /* 0x00000006024c7819 */ /* 0x000fe200000006ff */
[----:B------:R-:W-:Y:S01]  /*22c0*/  IMAD.WIDE.U32 R6, R4, UR12, R12 ;  /* 0x0000000c04067c25 */ /* 0x000fe2000f8e000c */
[----:B------:R-:W-:Y:S01]  /*22d0*/  ULDC.64 UR12, c[0x0][0x320] ;  /* 0x0000c800000c7ab9 */ /* 0x000fe20000000a00 */
[----:B------:R-:W-:Y:S01]  /*22e0*/  IADD3 R125, R136, 0x10, RZ ;  /* 0x00000010887d7810 */ /* 0x000fe20007ffe0ff */
[----:B------:R-:W-:Y:S01]  /*22f0*/  USHF.L.U64.HI UR27, UR28, 0x1, UR27 ;  /* 0x000000011c1b7899 */ /* 0x000fe2000801021b */
        /* <DEDUP_REMOVED lines=12> */
[----:B------:R-:W-:Y:S01]  /*23c0*/  UIMAD UR13, UR5, 0xa0, URZ ;  /* 0x000000a0050d78a4 */ /* 0x000fe2000f8e023f */
[----:B------:R-:W-:Y:S01]  /*23d0*/  SHF.R.S32.HI R45, RZ, 0x1f, R44 ;  /* 0x0000001fff2d7819 */ /* 0x000fe2000001142c */
[----:B------:R-:W-:Y:S01]  /*23e0*/  IMAD.SHL.U32 R21, R149, 0x40, RZ ;  /* 0x0000004095157824 */ /* 0x000fe200078e00ff */
[-C--:B------:R-:W-:Y:S01]  /*23f0*/  IADD3 R98, P0, R126, R44.reuse, RZ ;  /* 0x0000002c7e627210 */ /* 0x080fe20007f1e0ff */
[----:B------:R-:W-:Y:S01]  /*2400*/  IMAD.WIDE.U32 R150, R148, 0x40, RZ ;  /* 0x0000004094967825 */ /* 0x000fe200078e00ff */
[----:B------:R-:W-:Y:S01]  /*2410*/  IADD3 R44, P1, R127, R44, RZ ;  /* 0x0000002c7f2c7210 */ /* 0x000fe20007f3e0ff */
[----:B------:R-:W-:Y:S01]  /*2420*/  ULDC.64 UR10, c[0x0][0x360] ;  /* 0x0000d800000a7ab9 */ /* 0x000fe20000000a00 */
[----:B------:R-:W-:Y:S01]  /*2430*/  ULDC.64 UR4, c[0x0][0x358] ;  /* 0x0000d60000047ab9 */ /* 0x000fe20000000a00 */
[----:B------:R-:W-:Y:S01]  /*2440*/  IMAD.X R87, R110, 0x1, R45, P0 ;  /* 0x000000016e577824 */ /* 0x000fe200000e062d */
[----:B------:R-:W-:Y:S01]  /*2450*/  IADD3.X R45, R111, R45, RZ, P1, !PT ;  /* 0x0000002d6f2d7210 */ /* 0x000fe20000ffe4ff */
[C---:B------:R-:W-:Y:S01]  /*2460*/  IMAD R17, R141.reuse, 0x60, RZ ;  /* 0x000000608d117824 */ /* 0x040fe200078e02ff */
[----:B------:R-:W-:Y:S01]  /*2470*/  SHF.L.U32 R77, R8, 0x1, RZ ;  /* 0x00000001084d7819 */ /* 0x000fe200000006ff */
[C---:B------:R-:W-:Y:S01]  /*2480*/  IMAD R13, R141.reuse, 0xa0, RZ ;  /* 0x000000a08d0d7824 */ /* 0x040fe200078e02ff */
[C---:B------:R-:W-:Y:S01]  /*2490*/  SHF.L.U64.HI R87, R98.reuse, 0x1, R87 ;  /* 0x0000000162577819 */ /* 0x040fe20000010257 */
[----:B------:R-:W-:Y:S01]  /*24a0*/  IMAD.SHL.U32 R98, R98, 0x2, RZ ;  /* 0x0000000262627824 */ /* 0x000fe200078e00ff */
[C---:B------:R-:W-:Y:S01]  /*24b0*/  SHF.L.U64.HI R45, R44.reuse, 0x1, R45 ;  /* 0x000000012c2d7819 */ /* 0x040fe2000001022d */
[C---:B------:R-:W-:Y:S01]  /*24c0*/  IMAD R7, R141.reuse, 0xc0, RZ ;  /* 0x000000c08d077824 */ /* 0x040fe200078e02ff */
[----:B------:R-:W-:Y:S01]  /*24d0*/  SHF.L.U32 R44, R44, 0x1, RZ ;  /* 0x000000012c2c7819 */ /* 0x000fe200000006ff */
[----:B------:R-:W-:Y:S01]  /*24e0*/  IMAD R5, R141, 0xe0, RZ ;  /* 0x000000e08d057824 */ /* 0x000fe200078e02ff */
[----:B------:R-:W-:Y:S01]  /*24f0*/  IADD3 R96, P3, R98, UR10, RZ ;  /* 0x0000000a62607c10 */ /* 0x000fe2000ff7e0ff */
[----:B------:R-:W-:Y:S01]  /*2500*/  IMAD.WIDE.U32 R146, R140, 0x60, RZ ;  /* 0x000000608c927825 */ /* 0x000fe200078e00ff */
[----:B------:R-:W-:Y:S01]  /*2510*/  IADD3 R10, P1, R44, UR10, RZ ;  /* 0x0000000a2c0a7c10 */ /* 0x000fe2000ff3e0ff */
[----:B------:R-:W-:Y:S01]  /*2520*/  USHF.L.U64.HI UR34, UR24, 0x1, UR15 ;  /* 0x0000000118227899 */ /* 0x000fe2000801020f */
[----:B------:R-:W-:Y:S01]  /*2530*/  IADD3 R98, P2, R98, UR4, RZ ;  /* 0x0000000462627c10 */ /* 0x000fe2000ff5e0ff */
[----:B------:R-:W-:Y:S01]  /*2540*/  IMAD.WIDE.U32 R144, R140, 0xa0, RZ ;  /* 0x000000a08c907825 */ /* 0x000fe200078e00ff */
[----:B------:R-:W-:Y:S01]  /*2550*/  IADD3 R44, P0, R44, UR4, RZ ;  /* 0x000000042c2c7c10 */ /* 0x000fe2000ff1e0ff */
[----:B------:R-:W-:Y:S01]  /*2560*/  UIADD3 UR35, UR23, UR14, URZ ;  /* 0x0000000e17237290 */ /* 0x000fe2000fffe03f */
[----:B------:R-:W-:Y:S01]  /*2570*/  IADD3 R123, R136, 0x30, RZ ;  /* 0x00000030887b7810 */ /* 0x000fe20007ffe0ff */
[----:B------:R-:W-:Y:S01]  /*2580*/  IMAD.WIDE.U32 R142, R140, 0xc0, RZ ;  /* 0x000000c08c8e7825 */ /* 0x000fe200078e00ff */
[C---:B------:R-:W-:Y:S01]  /*2590*/  IADD3 R121, R136.reuse, 0x50, RZ ;  /* 0x0000005088797810 */ /* 0x040fe20007ffe0ff */
[----:B------:R-:W-:Y:S01]  /*25a0*/  USHF.L.U64.HI UR25, UR26, 0x1, UR25 ;  /* 0x000000011a197899 */ /* 0x000fe20008010219 */
[----:B------:R-:W-:Y:S01]  /*25b0*/  IADD3 R117, R136, 0x70, RZ ;  /* 0x0000007088757810 */ /* 0x000fe20007ffe0ff */
[----:B------:R-:W-:Y:S01]  /*25c0*/  IMAD.IADD R80, R9, 0x1, R80 ;  /* 0x0000000109507824 */ /* 0x000fe200078e0250 */
[----:B------:R-:W-:Y:S01]  /*25d0*/  MOV R11, R56 ;  /* 0x00000038000b7202 */ /* 0x000fe20000000f00 */
[----:B------:R-:W-:Y:S01]  /*25e0*/  IMAD.WIDE.U32 R148, R148, 0x20, RZ ;  /* 0x0000002094947825 */ /* 0x000fe200078e00ff */
[----:B------:R-:W-:Y:S01]  /*25f0*/  IADD3 R86, R145, R13, RZ ;  /* 0x0000000d91567210 */ /* 0x000fe20007ffe0ff */
[----:B------:R-:W-:Y:S01]  /*2600*/  UIADD3 UR36, UR21, UR13, URZ ;  /* 0x0000000d15247290 */ /* 0x000fe2000fffe03f */
[----:B------:R-:W-:Y:S01]  /*2610*/  SHF.L.U64.HI R80, R8, 0x1, R80 ;  /* 0x0000000108507819 */ /* 0x000fe20000010250 */
[----:B------:R-:W-:Y:S01]  /*2620*/  IMAD.WIDE.U32 R140, R140, 0xe0, RZ ;  /* 0x000000e08c8c7825 */ /* 0x000fe200078e00ff */
[----:B------:R-:W-:Y:S01]  /*2630*/  IADD3 R74, R149, R19, RZ ;  /* 0x00000013954a7210 */ /* 0x000fe20007ffe0ff */
[----:B------:R-:W-:Y:S01]  /*2640*/  UIADD3 UR37, UR19, UR12, URZ ;  /* 0x0000000c13257290 */ /* 0x000fe2000fffe03f */
[----:B------:R-:W-:Y:S01]  /*2650*/  SHF.R.S32.HI R108, RZ, 0x1f, R115 ;  /* 0x0000001fff6c7819 */ /* 0x000fe20000011473 */
[----:B------:R-:W-:Y:S01]  /*2660*/  IMAD.SHL.U32 R120, R129, 0x10, RZ ;  /* 0x0000001081787824 */ /* 0x000fe200078e00ff */
[----:B------:R-:W-:Y:S01]  /*2670*/  IADD3 R90, R141, R5, RZ ;  /* 0x000000058d5a7210 */ /* 0x000fe20007ffe0ff */
[C---:B------:R-:W-:Y:S01]  /*2680*/  IMAD R118, R129.reuse, 0x30, RZ ;  /* 0x0000003081767824 */ /* 0x040fe200078e02ff */
[----:B--2---:R-:W-:Y:S01]  /*2690*/  LEA R66, -R66, RZ, 0x7 ;  /* 0x000000ff42427211 */ /* 0x004fe200078e39ff */
[C---:B------:R-:W-:Y:S01]  /*26a0*/  IMAD.SHL.U32 R113, R129.reuse, 0x40, RZ ;  /* 0x0000004081717824 */ /* 0x040fe200078e00ff */
        /* <DEDUP_REMOVED lines=11> */
[C---:B------:R-:W-:Y:S01]  /*2760*/  VIADD R124, R136.reuse, 0x20 ;  /* 0x00000020887c7836 */ /* 0x040fe20000000000 */
[----:B------:R-:W-:Y:S01]  /*2770*/  IADD3.X R85, R87, UR11, RZ, P3, !PT ;  /* 0x0000000b57557c10 */ /* 0x000fe20009ffe4ff */
[C---:B------:R-:W-:Y:S01]  /*2780*/  VIADD R122, R136.reuse, 0x40 ;  /* 0x00000040887a7836 */ /* 0x040fe20000000000 */
[----:B------:R-:W-:Y:S01]  /*2790*/  IADD3.X R9, R45, UR11, RZ, P1, !PT ;  /* 0x0000000b2d097c10 */ /* 0x000fe20008ffe4ff */
[----:B------:R-:W-:Y:S01]  /*27a0*/  VIADD R119, R136, 0x60 ;  /* 0x0000006088777836 */ /* 0x000fe20000000000 */
[----:B------:R-:W-:Y:S01]  /*27b0*/  IADD3.X R87, R87, UR5, RZ, P2, !PT ;  /* 0x0000000557577c10 */ /* 0x000fe200097fe4ff */
[----:B------:R-:W-:Y:S01]  /*27c0*/  IMAD.IADD R78, R151, 0x1, R21 ;  /* 0x00000001974e7824 */ /* 0x000fe200078e0215 */
[----:B------:R-:W-:Y:S01]  /*27d0*/  IADD3.X R45, R45, UR5, RZ, P0, !PT ;  /* 0x000000052d2d7c10 */ /* 0x000fe200087fe4ff */
[----:B------:R-:W-:Y:S01]  /*27e0*/  IMAD.IADD R82, R147, 0x1, R17 ;  /* 0x0000000193527824 */ /* 0x000fe200078e0211 */
[----:B------:R-:W-:Y:S01]  /*27f0*/  ULDC UR4, c[0x0][0x2e0] ;  /* 0x0000b80000047ab9 */ /* 0x000fe20000000800 */
[----:B------:R-:W-:Y:S01]  /*2800*/  IMAD.IADD R88, R143, 0x1, R7 ;  /* 0x000000018f587824 */ /* 0x000fe200078e0207 */
[----:B------:R-:W-:Y:S01]  /*2810*/  ULDC.U8 UR30, c[0x0][0x3c3] ;  /* 0x0000f0c0001e7ab9 */ /* 0x000fe20000000000 */
        /* <DEDUP_REMOVED lines=10> */
.L_x_7365:
[----:B------:R-:W-:Y:S02]  /*28c0*/  IMAD.SHL.U32 R13, R11, 0x80, RZ ;  /* 0x000000800b0d7824 */ /* 0x000fe400078e00ff */
[----:B--234-:R-:W-:Y:S02]  /*28d0*/  IMAD.MOV.U32 R16, RZ, RZ, R92 ;  /* 0x000000ffff107224 */ /* 0x01cfe400078e005c */
[----:B------:R-:W-:Y:S02]  /*28e0*/  VIADD R12, R13, 0xffffff80 ;  /* 0xffffff800d0c7836 */ /* 0x000fe40000000000 */
[----:B------:R-:W-:Y:S02]  /*28f0*/  IMAD.MOV.U32 R17, RZ, RZ, R81 ;  /* 0x000000ffff117224 */ /* 0x000fe400078e0051 */
[--C-:B------:R-:W-:Y:S02]  /*2900*/  IMAD.IADD R4, R61, 0x1, -R12.reuse ;  /* 0x000000013d047824 */ /* 0x100fe400078e0a0c */
[----:B------:R-:W-:Y:S03]  /*2910*/  IMAD.IADD R0, R67, 0x1, -R12 ;  /* 0x0000000143007824 */ /* 0x000fe600078e0a0c */
[CC--:B------:R-:W-:Y:S02]  /*2920*/  ISETP.GE.AND P0, PT, R125.reuse, R4.reuse, PT ;  /* 0x000000047d00720c */ /* 0x0c0fe40003f06270 */
[----:B------:R-:W-:Y:S02]  /*2930*/  ISETP.GE.AND P2, PT, R122, R4, PT ;  /* 0x000000047a00720c */ /* 0x000fe40003f46270 */
[----:B------:R-:W-:Y:S02]  /*2940*/  ISETP.GE.AND P3, PT, R125, R0, !P0 ;  /* 0x000000007d00720c */ /* 0x000fe40004766270 */
[----:B------:R-:W-:Y:S02]  /*2950*/  ISETP.GE.AND P0, PT, R124, R4, PT ;  /* 0x000000047c00720c */ /* 0x000fe40003f06270 */
        /* <DEDUP_REMOVED lines=128> */
.L_x_7315:
[----:B------:R-:W-:Y:S05]  /*3160*/  BSYNC B0 ;  /* 0x0000000000007941 */ /* 0x000fea0003800000 */
.L_x_7314:
        /* <DEDUP_REMOVED lines=62> */
.L_x_7317:
[----:B------:R-:W-:Y:S05]  /*3550*/  BSYNC B0 ;  /* 0x0000000000007941 */ /* 0x000fea0003800000 */
.L_x_7316:
        /* <DEDUP_REMOVED lines=62> */
.L_x_7319:
[----:B------:R-:W-:Y:S05]  /*3940*/  BSYNC B0 ;  /* 0x0000000000007941 */ /* 0x000fea0003800000 */
.L_x_7318:
        /* <DEDUP_REMOVED lines=66> */
.L_x_7321:
[----:B------:R-:W-:Y:S05]  /*3d70*/  BSYNC B0 ;  /* 0x0000000000007941 */ /* 0x000fea0003800000 */
.L_x_7320:
        /* <DEDUP_REMOVED lines=61> */
.L_x_7323:
[----:B------:R-:W-:Y:S05]  /*4150*/  BSYNC B0 ;  /* 0x0000000000007941 */ /* 0x000fea0003800000 */
.L_x_7322:
        /* <DEDUP_REMOVED lines=66> */
.L_x_7325:
[----:B------:R-:W-:Y:S05]  /*4580*/  BSYNC B0 ;  /* 0x0000000000007941 */ /* 0x000fea0003800000 */
.L_x_7324:
        /* <DEDUP_REMOVED lines=68> */
.L_x_7327:
[----:B------:R-:W-:Y:S05]  /*49d0*/  BSYNC B0 ;  /* 0x0000000000007941 */ /* 0x000fea0003800000 */
.L_x_7326:
        /* <DEDUP_REMOVED lines=68> */
.L_x_7329:
[----:B------:R-:W-:Y:S05]  /*4e20*/  BSYNC B0 ;  /* 0x0000000000007941 */ /* 0x000fea0003800000 */
.L_x_7328:
[C---:B------:R-:W-:Y:S01]  /*4e30*/  LEA R44, P1, R35.reuse, R44, 0x1 ;  /* 0x0000002c232c7211 */ /* 0x040fe200078208ff */
[----:B------:R-:W-:Y:S01]  /*4e40*/  IMAD.MOV.U32 R8, RZ, RZ, R10 ;  /* 0x000000ffff087224 */ /* 0x000fe200078e000a */
[----:B------:R-:W-:Y:S02]  /*4e50*/  UMOV UR4, UR29 ;  /* 0x0000001d00047c82 */ /* 0x000fe40008000000 */
[C---:B------:R-:W-:Y:S02]  /*4e60*/  LEA.HI.X.SX32 R45, R35.reuse, R45, 0x1, P1 ;  /* 0x0000002d232d7211 */ /* 0x040fe400008f0eff */
[C---:B------:R-:W-:Y:S04]  /*4e70*/  LEA R10, P0, R35.reuse, R8, 0x1 ;  /* 0x00000008230a7211 */ /* 0x040fe800078008ff */
[----:B------:R-:W-:Y:S01]  /*4e80*/  LEA.HI.X.SX32 R9, R35, R9, 0x1, P0 ;  /* 0x0000000923097211 */ /* 0x000fe200000f0eff */
[----:B------:R-:W-:Y:S08]  /*4e90*/  BRA `(.L_x_7330) ;  /* 0x0000003400dc7947 */ /* 0x000ff00003800000 */
.L_x_7313:
        /* <DEDUP_REMOVED lines=91> */
.L_x_7334:
[----:B------:R-:W-:Y:S05]  /*5450*/  BSYNC B0 ;  /* 0x0000000000007941 */ /* 0x000fea0003800000 */
.L_x_7333:
[----:B-----5:R2:W-:Y:S02]  /*5460*/  STG.E.128 desc[UR6][R68.64], R32 ;  /* 0x0000002044007986 */ /* 0x0205e4000c101d06 */
.L_x_7332:
[----:B------:R-:W-:Y:S05]  /*5470*/  BSYNC B1 ;  /* 0x0000000000017941 */ /* 0x000fea0003800000 */
.L_x_7331:
        /* <DEDUP_REMOVED lines=94> */
.L_x_7338:
[----:B------:R-:W-:Y:S05]  /*5a60*/  BSYNC B0 ;  /* 0x0000000000007941 */ /* 0x000fea0003800000 */
.L_x_7337:
[----:B-----5:R4:W-:Y:S02]  /*5a70*/  STG.E.128 desc[UR6][R156.64], R32 ;  /* 0x000000209c007986 */ /* 0x0209e4000c101d06 */
.L_x_7336:
[----:B------:R-:W-:Y:S05]  /*5a80*/  BSYNC B1 ;  /* 0x0000000000017941 */ /* 0x000fea0003800000 */
.L_x_7335:
        /* <DEDUP_REMOVED lines=97> */
.L_x_7342:
[----:B------:R-:W-:Y:S05]  /*60a0*/  BSYNC B0 ;  /* 0x0000000000007941 */ /* 0x000fea0003800000 */
.L_x_7341:
[----:B-----5:R3:W-:Y:S02]  /*60b0*/  STG.E.128 desc[UR6][R160.64], R52 ;  /* 0x00000034a0007986 */ /* 0x0207e4000c101d06 */
.L_x_7340:
[----:B------:R-:W-:Y:S05]  /*60c0*/  BSYNC B1 ;  /* 0x0000000000017941 */ /* 0x000fea0003800000 */
.L_x_7339:
        /* <DEDUP_REMOVED lines=101> */
.L_x_7346:
[----:B------:R-:W-:Y:S05]  /*6720*/  BSYNC B0 ;  /* 0x0000000000007941 */ /* 0x000fea0003800000 */
.L_x_7345:
[----:B-----5:R1:W-:Y:S02]  /*6730*/  STG.E.128 desc[UR6][R160.64], R52 ;  /* 0x00000034a0007986 */ /* 0x0203e4000c101d06 */
.L_x_7344:
[----:B------:R-:W-:Y:S05]  /*6740*/  BSYNC B1 ;  /* 0x0000000000017941 */ /* 0x000fea0003800000 */
.L_x_7343:
        /* <DEDUP_REMOVED lines=96> */
.L_x_7350:
[----:B------:R-:W-:Y:S05]  /*6d50*/  BSYNC B0 ;  /* 0x0000000000007941 */ /* 0x000fea0003800000 */
.L_x_7349:
[----:B-----5:R2:W-:Y:S02]  /*6d60*/  STG.E.128 desc[UR6][R160.64], R52 ;  /* 0x00000034a0007986 */ /* 0x0205e4000c101d06 */
.L_x_7348:
[----:B------:R-:W-:Y:S05]  /*6d70*/  BSYNC B1 ;  /* 0x0000000000017941 */ /* 0x000fea0003800000 */
.L_x_7347:
        /* <DEDUP_REMOVED lines=101> */
.L_x_7354:
[----:B------:R-:W-:Y:S05]  /*73d0*/  BSYNC B0 ;  /* 0x0000000000007941 */ /* 0x000fea0003800000 */
.L_x_7353:
[----:B-----5:R1:W-:Y:S02]  /*73e0*/  STG.E.128 desc[UR6][R160.64], R52 ;  /* 0x00000034a0007986 */ /* 0x0203e4000c101d06 */
.L_x_7352:
[----:B------:R-:W-:Y:S05]  /*73f0*/  BSYNC B1 ;  /* 0x0000000000017941 */ /* 0x000fea0003800000 */
.L_x_7351:
        /* <DEDUP_REMOVED lines=103> */
.L_x_7358:
[----:B------:R-:W-:Y:S05]  /*7a70*/  BSYNC B0 ;  /* 0x0000000000007941 */ /* 0x000fea0003800000 */
.L_x_7357:
[----:B-----5:R1:W-:Y:S02]  /*7a80*/  STG.E.128 desc[UR6][R160.64], R52 ;  /* 0x00000034a0007986 */ /* 0x0203e4000c101d06 */
.L_x_7356:
[----:B------:R-:W-:Y:S05]  /*7a90*/  BSYNC B1 ;  /* 0x0000000000017941 */ /* 0x000fea0003800000 */
.L_x_7355:
        /* <DEDUP_REMOVED lines=102> */
.L_x_7362:
[----:B------:R-:W-:Y:S05]  /*8100*/  BSYNC B0 ;  /* 0x0000000000007941 */ /* 0x000fea0003800000 */
.L_x_7361:
[----:B-----5:R1:W-:Y:S02]  /*8110*/  STG.E.128 desc[UR6][R156.64], R52 ;  /* 0x000000349c007986 */ /* 0x0203e4000c101d06 */
.L_x_7360:
[----:B------:R-:W-:Y:S05]  /*8120*/  BSYNC B1 ;  /* 0x0000000000017941 */ /* 0x000fea0003800000 */
.L_x_7359:
        /* <DEDUP_REMOVED lines=10> */
.L_x_7312:
        /* <DEDUP_REMOVED lines=68> */
.L_x_7330:
        /* <DEDUP_REMOVED lines=83> */
.L_x_7363:
        /* <DEDUP_REMOVED lines=8> */
.L_x_7364:
[----:B------:R-:W-:Y:S04]  /*8bc0*/  IADD3 R11, R11, -0x1, RZ ;  /* 0xffffffff0b0b7810 */ /* 0x000fe80007ffe0ff */
[----:B------:R-:W-:Y:S11]  /*8bd0*/  ISETP.GT.AND P0, PT, R11, R65, PT ;  /* 0x000000410b00720c */ /* 0x000ff60003f04270 */
[----:B------:R-:W-:Y:S02]  /*8be0*/  @!UPT UIADD3 URZ, URZ, URZ, URZ ;  /* 0x0000003f3f3ff290 */ /* 0x000fe4000fffe03f */
[----:B------:R-:W-:Y:S05]  /*8bf0*/  @P0 BRA `(.L_x_7365) ;  /* 0xffffff9c00300947 */ /* 0x000fea000383ffff */
.L_x_7311:
        /* <DEDUP_REMOVED lines=29> */
[C---:B------:R-:W-:Y:S01]  /*8dd0*/  LEA R26, P0, R6.reuse, UR8, 0x1 ;  /* 0x00000008061a7c11 */ /* 0x040fe2000f8008ff */
[----:B------:R-:W-:Y:S01]  /*8de0*/  IMAD.IADD R13, R169, 0x1, -R60 ;  /* 0x00000001a90d7824 */ /* 0x000fe200078e0a3c */
[----:B------:R-:W-:Y:S01]  /*8df0*/  LEA R28, P1, R17, UR8, 0x1 ;  /* 0x00000008111c7c11 */ /* 0x000fe2000f8208ff */
[----:B------:R-:W-:Y:S01]  /*8e00*/  ULDC.U8 UR8, c[0x0][0x3c3] ;  /* 0x0000f0c000087ab9 */ /* 0x000fe20000000000 */
[----:B------:R-:W-:-:S02]  /*8e10*/  LEA.HI.X R27, R6, UR9, R3, 0x1, P0 ;  /* 0x00000009061b7c11 */ /* 0x000fc400080f0c03 */
        /* <DEDUP_REMOVED lines=66> */
.L_x_7372:
[----:B------:R-:W-:Y:S05]  /*9240*/  BSYNC B0 ;  /* 0x0000000000007941 */ /* 0x000fea0003800000 */
.L_x_7371:
[----:B-----5:R1:W-:Y:S02]  /*9250*/  STS.128 [R175], R8 ;  /* 0x00000008af007388 */ /* 0x0203e40000000c00 */
.L_x_7370:
[----:B------:R-:W-:Y:S05]  /*9260*/  BSYNC B1 ;  /* 0x0000000000017941 */ /* 0x000fea0003800000 */
.L_x_7369:
        /* <DEDUP_REMOVED lines=29> */
[CC--:B------:R-:W-:Y:S01]  /*9440*/  FMUL.FTZ R7, R17.reuse, R6.reuse ;  /* 0x0000000611077220 */ /* 0x0c0fe20000410000 */
[----:B------:R-:W-:Y:S01]  /*9450*/  FMUL.FTZ R6, R16, R6 ;  /* 0x0000000610067220 */ /* 0x000fe20000410000 */
[----:B------:R-:W-:Y:S02]  /*9460*/  HADD2.F32 R12, -RZ, R4.H1_H1 ;  /* 0x30000004ff0c7230 */ /* 0x000fe40000004100 */
[----:B------:R-:W-:Y:S01]  /*9470*/  FMUL.FTZ R10, R20, R9 ;  /* 0x00000009140a7220 */ /* 0x000fe20000410000 */
[-C--:B------:R-:W-:Y:S01]  /*9480*/  FFMA.FTZ R7, R16, R11.reuse, -R7 ;  /* 0x0000000b10077223 */ /* 0x080fe20000010807 */
[----:B------:R-:W-:Y:S01]  /*9490*/  FFMA.FTZ R6, R17, R11, R6 ;  /* 0x0000000b11067223 */ /* 0x000fe20000010006 */
[----:B------:R-:W-:-:S02]  /*94a0*/  HADD2.F32 R11, -RZ, R8.H0_H0 ;  /* 0x20000008ff0b7230 */ /* 0x000fc40000004100 */
[C---:B------:R-:W-:Y:S01]  /*94b0*/  FMUL.FTZ R9, R19.reuse, R9 ;  /* 0x0000000913097220 */ /* 0x040fe20000410000 */
[----:B------:R-:W-:Y:S02]  /*94c0*/  HADD2.F32 R17, -RZ, R8.H1_H1 ;  /* 0x30000008ff117230 */ /* 0x000fe40000004100 */
[-C--:B------:R-:W-:Y:S01]  /*94d0*/  FFMA.FTZ R10, R19, R12.reuse, -R10 ;  /* 0x0000000c130a7223 */ /* 0x080fe2000001080a */
[----:B------:R-:W-:Y:S02]  /*94e0*/  HADD2.F32 R8, -RZ, R18.H0_H0 ;  /* 0x20000012ff087230 */ /* 0x000fe40000004100 */
[----:B------:R-:W-:Y:S01]  /*94f0*/  FFMA.FTZ R9, R20, R12, R9 ;  /* 0x0000000c14097223 */ /* 0x000fe20000010009 */
[----:B------:R-:W-:Y:S02]  /*9500*/  HADD2.F32 R2, -RZ, R2.H0_H0 ;  /* 0x20000002ff027230 */ /* 0x000fe40000004100 */
[----:B------:R-:W-:Y:S02]  /*9510*/  HADD2.F32 R3, -RZ, R3.H0_H0 ;  /* 0x20000003ff037230 */ /* 0x000fe40000004100 */
[----:B------:R-:W-:-:S02]  /*9520*/  HADD2.F32 R18, -RZ, R18.H1_H1 ;  /* 0x30000012ff127230 */ /* 0x000fc40000004100 */
        /* <DEDUP_REMOVED lines=9> */
[----:B------:R-:W-:Y:S01]  /*95c0*/  FFMA.FTZ R18, R18, R5, R3 ;  /* 0x0000000512127223 */ /* 0x000fe20000010003 */
[----:B------:R-:W-:-:S02]  /*95d0*/  F2FP.F16.F32.PACK_AB R9, R9, R10 ;  /* 0x0000000a0909723e */ /* 0x000fc400000000ff */
[----:B------:R-:W-:Y:S02]  /*95e0*/  F2FP.F16.F32.PACK_AB R11, R6, R7 ;  /* 0x00000007060b723e */ /* 0x000fe400000000ff */
[----:B------:R-:W-:Y:S02]  /*95f0*/  F2FP.F16.F32.PACK_AB R8, R17, R12 ;  /* 0x0000000c1108723e */ /* 0x000fe400000000ff */
[----:B------:R-:W-:Y:S02]  /*9600*/  F2FP.F16.F32.PACK_AB R10, R18, R19 ;  /* 0x00000013120a723e */ /* 0x000fe400000000ff */
.L_x_7376:
[----:B------:R-:W-:Y:S05]  /*9610*/  BSYNC B0 ;  /* 0x0000000000007941 */ /* 0x000fea0003800000 */
.L_x_7375:
[----:B-----5:R2:W-:Y:S02]  /*9620*/  STS.128 [R175+0x800], R8 ;  /* 0x00080008af007388 */ /* 0x0205e40000000c00 */
.L_x_7374:
[----:B------:R-:W-:Y:S05]  /*9630*/  BSYNC B1 ;  /* 0x0000000000017941 */ /* 0x000fea0003800000 */
.L_x_7373:
        /* <DEDUP_REMOVED lines=59> */
.L_x_7380:
[----:B------:R-:W-:Y:S05]  /*99f0*/  BSYNC B0 ;  /* 0x0000000000007941 */ /* 0x000fea0003800000 */
.L_x_7379:
[----:B-----5:R3:W-:Y:S02]  /*9a00*/  STS.128 [R175+0x1000], R8 ;  /* 0x00100008af007388 */ /* 0x0207e40000000c00 */
.L_x_7378:
[----:B------:R-:W-:Y:S05]  /*9a10*/  BSYNC B1 ;  /* 0x0000000000017941 */ /* 0x000fea0003800000 */
.L_x_7377:
        /* <DEDUP_REMOVED lines=34> */
[----:B------:R-:W-:Y:S01]  /*9c40*/  FFMA.FTZ R10, R17, R13, -R10 ;  /* 0x0000000d110a7223 */ /* 0x000fe2000001080a */
[----:B------:R-:W-:Y:S01]  /*9c50*/  FFMA.FTZ R7, R14, R11, -R7 ;  /* 0x0000000b0e077223 */ /* 0x000fe20000010807 */
[----:B------:R-:W-:Y:S01]  /*9c60*/  FFMA.FTZ R9, R18, R13, R9 ;  /* 0x0000000d12097223 */ /* 0x000fe20000010009 */
[----:B------:R-:W-:Y:S01]  /*9c70*/  FFMA.FTZ R6, R15, R11, R6 ;  /* 0x0000000b0f067223 */ /* 0x000fe20000010006 */
[----:B------:R-:W-:-:S02]  /*9c80*/  HADD2.F32 R11, -RZ, R8.H0_H0 ;  /* 0x20000008ff0b7230 */ /* 0x000fc40000004100 */
[----:B------:R-:W-:Y:S01]  /*9c90*/  HADD2.F32 R13, -RZ, R8.H1_H1 ;  /* 0x30000008ff0d7230 */ /* 0x000fe20000004100 */
[----:B------:R-:W-:Y:S01]  /*9ca0*/  F2FP.F16.F32.PACK_AB R9, R9, R10 ;  /* 0x0000000a0909723e */ /* 0x000fe200000000ff */
[----:B------:R-:W-:Y:S02]  /*9cb0*/  HADD2.F32 R8, -RZ, R16.H0_H0 ;  /* 0x20000010ff087230 */ /* 0x000fe40000004100 */
[----:B------:R-:W-:Y:S02]  /*9cc0*/  HADD2.F32 R2, -RZ, R2.H0_H0 ;  /* 0x20000002ff027230 */ /* 0x000fe40000004100 */
[----:B------:R-:W-:Y:S02]  /*9cd0*/  HADD2.F32 R3, -RZ, R3.H0_H0 ;  /* 0x20000003ff037230 */ /* 0x000fe40000004100 */
[----:B------:R-:W-:Y:S02]  /*9ce0*/  HADD2.F32 R16, -RZ, R16.H1_H1 ;  /* 0x30000010ff107230 */ /* 0x000fe40000004100 */
[----:B------:R-:W-:Y:S01]  /*9cf0*/  FMUL.FTZ R14, R13, R2 ;  /* 0x000000020d0e7220 */ /* 0x000fe20000410000 */
[----:B------:R-:W-:-:S02]  /*9d00*/  HADD2.F32 R4, -RZ, R4.H0_H0 ;  /* 0x20000004ff047230 */ /* 0x000fc40000004100 */
        /* <DEDUP_REMOVED lines=8> */
[----:B------:R-:W-:Y:S02]  /*9d90*/  F2FP.F16.F32.PACK_AB R11, R6, R7 ;  /* 0x00000007060b723e */ /* 0x000fe400000000ff */
[----:B------:R-:W-:-:S02]  /*9da0*/  F2FP.F16.F32.PACK_AB R8, R13, R14 ;  /* 0x0000000e0d08723e */ /* 0x000fc400000000ff */
[----:B------:R-:W-:Y:S02]  /*9db0*/  F2FP.F16.F32.PACK_AB R10, R16, R15 ;  /* 0x0000000f100a723e */ /* 0x000fe400000000ff */
.L_x_7383:
[----:B------:R-:W-:Y:S05]  /*9dc0*/  BSYNC B0 ;  /* 0x0000000000007941 */ /* 0x000fea0003800000 */
.L_x_7382:
[----:B-----5:R2:W-:Y:S01]  /*9dd0*/  STS.128 [R175+0x1800], R8 ;  /* 0x00180008af007388 */ /* 0x0205e20000000c00 */
[----:B------:R-:W-:Y:S05]  /*9de0*/  BRA `(.L_x_7381) ;  /* 0x0000001800987947 */ /* 0x000fea0003800000 */
.L_x_7368:
        /* <DEDUP_REMOVED lines=24> */
[----:B-1----:R-:W-:-:S04]  /*9f70*/  IADD3 R9, P1, R0, R2, RZ ;  /* 0x0000000200097210 */ /* 0x002fc80007f3e0ff */
[----:B------:R-:W3:Y:S01]  /*9f80*/  LDG.E.128 R4, desc[UR6][R6.64] ;  /* 0x0000000606047981 */ /* 0x000ee2000c1e1d00 */
[----:B------:R-:W-:Y:S02]  /*9f90*/  LEA.HI.X.SX32 R0, R0, R3, 0x1, P1 ;  /* 0x0000000300007211 */ /* 0x000fe400008f0eff */
[----:B------:R-:W-:-:S04]  /*9fa0*/  LEA R8, P1, R9, UR8, 0x1 ;  /* 0x0000000809087c11 */ /* 0x000fc8000f8208ff */
[----:B------:R-:W-:-:S06]  /*9fb0*/  LEA.HI.X R9, R9, UR9, R0, 0x1, P1 ;  /* 0x0000000909097c11 */ /* 0x000fcc00088f0c00 */
[----:B------:R-:W4:Y:S01]  /*9fc0*/  LDG.E.128 R8, desc[UR6][R8.64] ;  /* 0x0000000608087981 */ /* 0x000f22000c1e1d00 */
[----:B--2---:R-:W-:Y:S02]  /*9fd0*/  HADD2.F32 R35, -RZ, R17.H0_H0 ;  /* 0x20000011ff237230 */ /* 0x004fe40000004100 */
[--C-:B---3--:R-:W-:Y:S02]  /*9fe0*/  HADD2.F32 R0, -RZ, R4.reuse.H0_H0 ;  /* 0x20000004ff007230 */ /* 0x108fe40000004100 */
        /* <DEDUP_REMOVED lines=58> */
.L_x_7387:
[----:B------:R-:W-:Y:S05]  /*a390*/  BSYNC B0 ;  /* 0x0000000000007941 */ /* 0x000fea0003800000 */
.L_x_7386:
[----:B-----5:R2:W-:Y:S02]  /*a3a0*/  STS.128 [R175], R20 ;  /* 0x00000014af007388 */ /* 0x0205e40000000c00 */
.L_x_7385:
[----:B------:R-:W-:Y:S05]  /*a3b0*/  BSYNC B1 ;  /* 0x0000000000017941 */ /* 0x000fea0003800000 */
.L_x_7384:
        /* <DEDUP_REMOVED lines=38> */
[----:B------:R-:W-:Y:S01]  /*a620*/  @!P0 FADD.FTZ R12, -R12, -RZ ;  /* 0x800000ff0c0c8221 */ /* 0x000fe20000010100 */
[----:B------:R-:W-:-:S02]  /*a630*/  HADD2.F32 R29, -RZ, R5.H1_H1 ;  /* 0x30000005ff1d7230 */ /* 0x000fc40000004100 */
[--C-:B------:R-:W-:Y:S02]  /*a640*/  HADD2.F32 R5, -RZ, R6.reuse.H0_H0 ;  /* 0x20000006ff057230 */ /* 0x100fe40000004100 */
[----:B------:R-:W-:Y:S01]  /*a650*/  @!P0 FADD.FTZ R4, -R4, -RZ ;  /* 0x800000ff04048221 */ /* 0x000fe20000010100 */
[----:B------:R-:W-:Y:S02]  /*a660*/  HADD2.F32 R30, -RZ, R6.H1_H1 ;  /* 0x30000006ff1e7230 */ /* 0x000fe40000004100 */
        /* <DEDUP_REMOVED lines=50> */
.L_x_7391:
[----:B------:R-:W-:Y:S05]  /*a990*/  BSYNC B0 ;  /* 0x0000000000007941 */ /* 0x000fea0003800000 */
.L_x_7390:
[----:B-----5:R3:W-:Y:S02]  /*a9a0*/  STS.128 [R175+0x800], R20 ;  /* 0x00080014af007388 */ /* 0x0207e40000000c00 */
.L_x_7389:
[----:B------:R-:W-:Y:S05]  /*a9b0*/  BSYNC B1 ;  /* 0x0000000000017941 */ /* 0x000fea0003800000 */
.L_x_7388:
        /* <DEDUP_REMOVED lines=67> */
[--C-:B----4-:R-:W-:Y:S02]  /*adf0*/  HADD2.F32 R4, -RZ, R8.reuse.H0_H0 ;  /* 0x20000008ff047230 */ /* 0x110fe40000004100 */
        /* <DEDUP_REMOVED lines=27> */
.L_x_7395:
[----:B------:R-:W-:Y:S05]  /*afb0*/  BSYNC B0 ;  /* 0x0000000000007941 */ /* 0x000fea0003800000 */
.L_x_7394:
[----:B-----5:R4:W-:Y:S02]  /*afc0*/  STS.128 [R175+0x1000], R20 ;  /* 0x00100014af007388 */ /* 0x0209e40000000c00 */
.L_x_7393:
[----:B------:R-:W-:Y:S05]  /*afd0*/  BSYNC B1 ;  /* 0x0000000000017941 */ /* 0x000fea0003800000 */
.L_x_7392:
        /* <DEDUP_REMOVED lines=18> */
[----:B---34-:R-:W-:Y:S01]  /*b100*/  IMAD.WIDE R20, R5, 0x2, R26 ;  /* 0x0000000205147825 */ /* 0x018fe200078e021a */
[----:B------:R-:W-:-:S04]  /*b110*/  IADD3 R2, P1, R7, R2, RZ ;  /* 0x0000000207027210 */ /* 0x000fc80007f3e0ff */
[----:B------:R-:W-:Y:S01]  /*b120*/  LEA.HI.X.SX32 R3, R7, R3, 0x1, P1 ;  /* 0x0000000307037211 */ /* 0x000fe200008f0eff */
[----:B------:R-:W3:Y:S01]  /*b130*/  LDG.E.128 R20, desc[UR6][R20.64] ;  /* 0x0000000614147981 */ /* 0x000ee2000c1e1d00 */
[----:B------:R-:W-:-:S04]  /*b140*/  IADD3 R6, P1, R4, R2, RZ ;  /* 0x0000000204067210 */ /* 0x000fc80007f3e0ff */
[----:B------:R-:W-:Y:S02]  /*b150*/  LEA.HI.X.SX32 R7, R4, R3, 0x1, P1 ;  /* 0x0000000304077211 */ /* 0x000fe400008f0eff */
[C---:B------:R-:W-:Y:S02]  /*b160*/  LEA R4, P1, R6.reuse, UR8, 0x1 ;  /* 0x0000000806047c11 */ /* 0x040fe4000f8208ff */
[----:B-1----:R-:W-:Y:S02]  /*b170*/  MOV R8, RZ ;  /* 0x000000ff00087202 */ /* 0x002fe40000000f00 */
[----:B------:R-:W-:Y:S01]  /*b180*/  LEA.HI.X R5, R6, UR9, R7, 0x1, P1 ;  /* 0x0000000906057c11 */ /* 0x000fe200088f0c07 */
[----:B------:R-:W-:Y:S01]  /*b190*/  ULDC.64 UR8, c[0x0][0x358] ;  /* 0x0000d60000087ab9 */ /* 0x000fe20000000a00 */
[----:B------:R-:W-:-:S04]  /*b1a0*/  @P0 IADD3 R8, -R128, RZ, RZ ;  /* 0x000000ff80080210 */ /* 0x000fc80007ffe1ff */
[----:B------:R-:W4:Y:S01]  /*b1b0*/  LDG.E.128 R4, desc[UR6][R4.64] ;  /* 0x0000000604047981 */ /* 0x000f22000c1e1d00 */
[----:B------:R-:W-:-:S04]  /*b1c0*/  IADD3 R2, P1, R8, R2, RZ ;  /* 0x0000000208027210 */ /* 0x000fc80007f3e0ff */
[----:B------:R-:W-:Y:S02]  /*b1d0*/  LEA.HI.X.SX32 R3, R8, R3, 0x1, P1 ;  /* 0x0000000308037211 */ /* 0x000fe400008f0eff */
[----:B------:R-:W-:-:S04]  /*b1e0*/  LEA R8, P1, R2, UR8, 0x1 ;  /* 0x0000000802087c11 */ /* 0x000fc8000f8208ff */
[----:B------:R-:W-:-:S06]  /*b1f0*/  LEA.HI.X R9, R2, UR9, R3, 0x1, P1 ;  /* 0x0000000902097c11 */ /* 0x000fcc00088f0c03 */
[----:B------:R-:W4:Y:S01]  /*b200*/  LDG.E.128 R8, desc[UR6][R8.64] ;  /* 0x0000000608087981 */ /* 0x000f22000c1e1d00 */
[--C-:B---3--:R-:W-:Y:S02]  /*b210*/  HADD2.F32 R15, -RZ, R21.reuse.H0_H0 ;  /* 0x20000015ff0f7230 */ /* 0x108fe40000004100 */
[--C-:B------:R-:W-:Y:S02]  /*b220*/  HADD2.F32 R28, -RZ, R20.reuse.H0_H0 ;  /* 0x20000014ff1c7230 */ /* 0x100fe40000004100 */
[----:B--2---:R-:W-:Y:S02]  /*b230*/  HADD2.F32 R26, -RZ, R21.H1_H1 ;  /* 0x30000015ff1a7230 */ /* 0x004fe40000004100 */
        /* <DEDUP_REMOVED lines=8> */
[----:B------:R-:W-:Y:S02]  /*b2c0*/  HADD2.F32 R14, -RZ, R6.H1_H1 ;  /* 0x30000006ff0e7230 */ /* 0x000fe40000004100 */
[----:B------:R-:W-:-:S02]  /*b2d0*/  HADD2.F32 R6, -RZ, R7.H0_H0 ;  /* 0x20000007ff067230 */ /* 0x000fc40000004100 */
[----:B------:R-:W-:Y:S01]  /*b2e0*/  @!P0 FADD.FTZ R5, -R5, -RZ ;  /* 0x800000ff05058221 */ /* 0x000fe20000010100 */
[----:B------:R-:W-:Y:S02]  /*b2f0*/  HADD2.F32 R7, -RZ, R7.H1_H1 ;  /* 0x30000007ff077230 */ /* 0x000fe40000004100 */
[----:B------:R-:W-:Y:S01]  /*b300*/  @!P0 FADD.FTZ R13, -R13, -RZ ;  /* 0x800000ff0d0d8221 */ /* 0x000fe20000010100 */
[----:B------:R-:W-:Y:S01]  /*b310*/  FMUL.FTZ R15, R15, R2 ;  /* 0x000000020f0f7220 */ /* 0x000fe20000410000 */
[----:B------:R-:W-:Y:S01]  /*b320*/  FMUL.FTZ R28, R28, R3 ;  /* 0x000000031c1c7220 */ /* 0x000fe20000410000 */
[--C-:B------:R-:W-:Y:S02]  /*b330*/  HADD2.F32 R3, -RZ, R23.reuse.H0_H0 ;  /* 0x20000017ff037230 */ /* 0x100fe40000004100 */
[----:B------:R-:W-:Y:S01]  /*b340*/  FMUL.FTZ R26, R26, R5 ;  /* 0x000000051a1a7220 */ /* 0x000fe20000410000 */
[----:B------:R-:W-:Y:S02]  /*b350*/  HADD2.F32 R2, -RZ, R23.H1_H1 ;  /* 0x30000017ff027230 */ /* 0x000fe40000004100 */
[----:B------:R-:W-:Y:S01]  /*b360*/  FMUL.FTZ R20, R20, R13 ;  /* 0x0000000d14147220 */ /* 0x000fe20000410000 */
[----:B------:R-:W-:Y:S01]  /*b370*/  @!P0 FADD.FTZ R6, -R6, -RZ ;  /* 0x800000ff06068221 */ /* 0x000fe20000010100 */
[----:B------:R-:W-:Y:S01]  /*b380*/  @!P0 FADD.FTZ R7, -R7, -RZ ;  /* 0x800000ff07078221 */ /* 0x000fe20000010100 */
[----:B------:R-:W-:-:S02]  /*b390*/  HADD2.F32 R13, -RZ, R22.H0_H0 ;  /* 0x20000016ff0d7230 */ /* 0x000fc40000004100 */
[----:B------:R-:W-:Y:S01]  /*b3a0*/  @!P0 FADD.FTZ R4, -R4, -RZ ;  /* 0x800000ff04048221 */ /* 0x000fe20000010100 */
[----:B------:R-:W-:Y:S02]  /*b3b0*/  HADD2.F32 R5, -RZ, R22.H1_H1 ;  /* 0x30000016ff057230 */ /* 0x000fe40000004100 */
[----:B------:R-:W-:Y:S01]  /*b3c0*/  @!P0 FADD.FTZ R14, -R14, -RZ ;  /* 0x800000ff0e0e8221 */ /* 0x000fe20000010100 */
[----:B------:R-:W-:Y:S01]  /*b3d0*/  FMUL.FTZ R6, R3, R6 ;  /* 0x0000000603067220 */ /* 0x000fe20000410000 */
[----:B------:R-:W-:Y:S01]  /*b3e0*/  FMUL.FTZ R7, R2, R7 ;  /* 0x0000000702077220 */ /* 0x000fe20000410000 */
[----:B-----5:R-:W-:Y:S02]  /*b3f0*/  HADD2.F32 R2, -RZ, R17.H0_H0 ;  /* 0x20000011ff027230 */ /* 0x020fe40000004100 */
[----:B------:R-:W-:Y:S01]  /*b400*/  FMUL.FTZ R4, R13, R4 ;  /* 0x000000040d047220 */ /* 0x000fe20000410000 */
[----:B------:R-:W-:Y:S02]  /*b410*/  HADD2.F32 R3, -RZ, R9.H0_H0 ;  /* 0x20000009ff037230 */ /* 0x000fe40000004100 */
        /* <DEDUP_REMOVED lines=28> */
.L_x_7397:
[----:B------:R-:W-:Y:S05]  /*b5e0*/  BSYNC B0 ;  /* 0x0000000000007941 */ /* 0x000fea0003800000 */
.L_x_7396:
[----:B-----5:R1:W-:Y:S01]  /*b5f0*/  STS.128 [R175+0x1800], R16 ;  /* 0x00180010af007388 */ /* 0x0203e20000000c00 */
[----:B------:R-:W-:Y:S05]  /*b600*/  BRA `(.L_x_7381) ;  /* 0x0000000000907947 */ /* 0x000fea0003800000 */
.L_x_7367:
        /* <DEDUP_REMOVED lines=36> */
.L_x_7381:
[----:B------:R-:W-:Y:S05]  /*b850*/  BSYNC B2 ;  /* 0x0000000000027941 */ /* 0x000fea0003800000 */
.L_x_7366:
[----:B------:R-:W-:Y:S01]  /*b860*/  VIADD R174, R56, 0xffffffff ;  /* 0xffffffff38ae7836 */ /* 0x000fe20000000000 */
[----:B------:R-:W-:Y:S01]  /*b870*/  SHF.R.S32.HI R176, RZ, 0x1f, R59 ;  /* 0x0000001fffb07819 */ /* 0x000fe2000001143b */
[----:B---34-:R-:W-:Y:S01]  /*b880*/  VIADD R22, R136, 0x40 ;  /* 0x0000004088167836 */ /* 0x018fe20000000000 */
[----:B------:R-:W-:Y:S01]  /*b890*/  ULDC UR5, c[0x0][0x398] ;  /* 0x0000e60000057ab9 */ /* 0x000fe20000000800 */
[----:B------:R-:W-:Y:S01]  /*b8a0*/  IMAD.SHL.U32 R2, R174, 0x80, RZ ;  /* 0x00000080ae027824 */ /* 0x000fe200078e00ff */
[----:B------:R-:W-:Y:S01]  /*b8b0*/  LEA.HI R176, R176, R59, RZ, 0x2 ;  /* 0x0000003bb0b07211 */ /* 0x000fe200078f10ff */
[C---:B------:R-:W-:Y:S02]  /*b8c0*/  VIADD R20, R136.reuse, 0x50 ;  /* 0x0000005088147836 */ /* 0x040fe40000000000 */
[----:B------:R-:W-:Y:S01]  /*b8d0*/  IMAD.IADD R3, R61, 0x1, -R2 ;  /* 0x000000013d037824 */ /* 0x000fe200078e0a02 */
[----:B------:R-:W-:Y:S01]  /*b8e0*/  SHF.R.S32.HI R176, RZ, 0x2, R176 ;  /* 0x00000002ffb07819 */ /* 0x000fe200000114b0 */
[----:B-1----:R-:W-:-:S02]  /*b8f0*/  VIADD R18, R136, 0x60 ;  /* 0x0000006088127836 */ /* 0x002fc40000000000 */
[----:B------:R-:W-:Y:S01]  /*b900*/  VIADD R16, R136, 0x70 ;  /* 0x0000007088107836 */ /* 0x000fe20000000000 */
[-C--:B------:R-:W-:Y:S01]  /*b910*/  ISETP.GE.AND P5, PT, R12, R3.reuse, PT ;  /* 0x000000030c00720c */ /* 0x080fe20003fa6270 */
[----:B------:R-:W-:Y:S01]  /*b920*/  IMAD.SHL.U32 R40, R63, 0x40, RZ ;  /* 0x000000403f287824 */ /* 0x000fe200078e00ff */
[-C--:B------:R-:W-:Y:S01]  /*b930*/  ISETP.GE.AND P0, PT, R0, R3.reuse, PT ;  /* 0x000000030000720c */ /* 0x080fe20003f06270 */
[----:B------:R-:W-:Y:S01]  /*b940*/  IMAD R41, R58, 0x10, R60 ;  /* 0x000000103a297824 */ /* 0x000fe200078e023c */
[-C--:B------:R-:W-:Y:S02]  /*b950*/  ISETP.GE.AND P1, PT, R136, R3.reuse, PT ;  /* 0x000000038800720c */ /* 0x080fe40003f26270 */
[-C--:B------:R-:W-:Y:S02]  /*b960*/  ISETP.GE.AND P3, PT, R24, R3.reuse, PT ;  /* 0x000000031800720c */ /* 0x080fe40003f66270 */
[-C--:B------:R-:W-:Y:S02]  /*b970*/  ISETP.GE.AND P4, PT, R22, R3.reuse, PT ;  /* 0x000000031600720c */ /* 0x080fe40003f86270 */
[----:B------:R-:W-:-:S02]  /*b980*/  ISETP.GE.AND P6, PT, R12, R3, PT ;  /* 0x000000030c00720c */ /* 0x000fc40003fc6270 */
[----:B------:R-:W-:Y:S01]  /*b990*/  LOP3.LUT R40, R40, 0xfffffe00, RZ, 0xc0, !PT ;  /* 0xfffffe0028287812 */ /* 0x000fe200078ec0ff */
[----:B------:R-:W1:Y:S02]  /*b9a0*/  @!P5 LDC.64 R4, c[0x0][0x248] ;  /* 0x00009200ff04db82 */ /* 0x000e640000000a00 */
[C---:B------:R-:W-:Y:S02]  /*b9b0*/  @!P0 LEA R6, P2, R89.reuse, R164, 0x1 ;  /* 0x000000a459068211 */ /* 0x040fe400078408ff */
[----:B------:R-:W-:Y:S01]  /*b9c0*/  @!PT LDS RZ, [RZ] ;  /* 0x00000000fffff984 */ /* 0x000fe20000000800 */
[----:B------:R-:W-:Y:S01]  /*b9d0*/  @!PT LDS RZ, [RZ] ;  /* 0x00000000fffff984 */ /* 0x000fe20000000800 */
[----:B------:R-:W-:Y:S01]  /*b9e0*/  @!PT LDS RZ, [RZ] ;  /* 0x00000000fffff984 */ /* 0x000fe20000000800 */
[----:B------:R-:W-:Y:S01]  /*b9f0*/  @!P1 LDGSTS.E.BYPASS.LTC128B.128 [R175+0x2000], desc[UR6][R164.64] ;  /* 0x02000000a4af9fae */ /* 0x000fe2000b901d46 */
[----:B------:R-:W-:Y:S01]  /*ba00*/  ISETP.GE.AND P1, PT, R18, R3, PT ;  /* 0x000000031200720c */ /* 0x000fe20003f26270 */
[----:B------:R-:W-:Y:S01]  /*ba10*/  IMAD R162, R58, 0x400, R40 ;  /* 0x000004003aa27824 */ /* 0x000fe200078e0228 */
[----:B------:R-:W-:Y:S01]  /*ba20*/  @!P0 LEA.HI.X R7, R89, R165, R100, 0x1, P2 ;  /* 0x000000a559078211 */ /* 0x000fe200010f0c64 */
[----:B------:R-:W3:Y:S01]  /*ba30*/  @!P3 LDC.64 R14, c[0x0][0x248] ;  /* 0x00009200ff0ebb82 */ /* 0x000ee20000000a00 */
[----:B------:R-:W-:-:S03]  /*ba40*/  ISETP.GE.AND P2, PT, R20, R3, PT ;  /* 0x000000031400720c */ /* 0x000fc60003f46270 */
[----:B------:R4:W-:Y:S04]  /*ba50*/  @!P0 LDGSTS.E.BYPASS.LTC128B.128 [R175+0x2800], desc[UR6][R6.64] ;  /* 0x0280000006af8fae */ /* 0x0009e8000b901d46 */
[----:B--2---:R-:W2:Y:S01]  /*ba60*/  @!P4 LDC.64 R10, c[0x0][0x248] ;  /* 0x00009200ff0acb82 */ /* 0x004ea20000000a00 */
[----:B-1----:R-:W-:-:S07]  /*ba70*/  @!P5 LEA R26, P0, R4, R164, 0x6 ;  /* 0x000000a4041ad211 */ /* 0x002fce00078030ff */
[----:B------:R-:W1:Y:S01]  /*ba80*/  @!P2 LDC.64 R8, c[0x0][0x248] ;  /* 0x00009200ff08ab82 */ /* 0x000e620000000a00 */
[----:B------:R-:W-:Y:S02]  /*ba90*/  @!P5 LEA.HI.X R27, R4, R165, R5, 0x6, P0 ;  /* 0x000000a5041bd211 */ /* 0x000fe400000f3405 */
[-C--:B------:R-:W-:Y:S01]  /*baa0*/  ISETP.GE.AND P0, PT, R16, R3.reuse, PT ;  /* 0x000000031000720c */ /* 0x080fe20003f06270 */
[----:B---3--:R-:W-:Y:S02]  /*bab0*/  @!P3 IMAD.WIDE.U32 R28, R14, 0x60, R164 ;  /* 0x000000600e1cb825 */ /* 0x008fe400078e00a4 */
[----:B------:R-:W-:Y:S01]  /*bac0*/  @!P5 LDGSTS.E.BYPASS.LTC128B.128 [R175+0x3000], desc[UR6][R26.64] ;  /* 0x030000001aafdfae */ /* 0x000fe2000b901d46 */
[----:B------:R-:W-:Y:S01]  /*bad0*/  ISETP.GE.AND P5, PT, R0, R3, PT ;  /* 0x000000030000720c */ /* 0x000fe20003fa6270 */
[----:B------:R-:W-:Y:S01]  /*bae0*/  @!P3 IMAD R15, R15, 0x60, RZ ;  /* 0x000000600f0fb824 */ /* 0x000fe200078e02ff */
[----:B------:R-:W-:Y:S01]  /*baf0*/  LEA.HI R0, R64, R64, RZ, 0x1 ;  /* 0x0000004040007211 */ /* 0x000fe200078f08ff */
[----:B------:R-:W-:Y:S01]  /*bb00*/  @!P3 IMAD.MOV.U32 R34, RZ, RZ, R28 ;  /* 0x000000ffff22b224 */ /* 0x000fe200078e001c */
[----:B----4-:R-:W3:Y:S01]  /*bb10*/  @!P1 LDC.64 R6, c[0x0][0x248] ;  /* 0x00009200ff069b82 */ /* 0x010ee20000000a00 */
[----:B------:R-:W-:-:S05]  /*bb20*/  @!P3 IMAD.IADD R35, R15, 0x1, R29 ;  /* 0x000000010f23b824 */ /* 0x000fca00078e021d */
[----:B------:R-:W-:Y:S01]  /*bb30*/  @!P3 LDGSTS.E.BYPASS.LTC128B.128 [R175+0x3800], desc[UR6][R34.64] ;  /* 0x0380000022afbfae */ /* 0x000fe2000b901d46 */
[----:B--2---:R-:W-:Y:S01]  /*bb40*/  @!P4 LEA R32, P3, R10, R164, 0x7 ;  /* 0x000000a40a20c211 */ /* 0x004fe200078638ff */
[----:B------:R-:W2:Y:S01]  /*bb50*/  @!P0 LDC.64 R4, c[0x0][0x248] ;  /* 0x00009200ff048b82 */ /* 0x000ea20000000a00 */
[----:B-1----:R-:W-:Y:S02]  /*bb60*/  @!P2 IMAD.WIDE.U32 R14, R8, 0xa0, R164 ;  /* 0x000000a0080ea825 */ /* 0x002fe400078e00a4 */
[----:B------:R-:W-:Y:S02]  /*bb70*/  @!P4 LEA.HI.X R33, R10, R165, R11, 0x7, P3 ;  /* 0x000000a50a21c211 */ /* 0x000fe400018f3c0b */
[-C--:B------:R-:W-:Y:S01]  /*bb80*/  ISETP.GE.AND P3, PT, R24, R3.reuse, PT ;  /* 0x000000031800720c */ /* 0x080fe20003f66270 */
[----:B------:R-:W-:Y:S02]  /*bb90*/  @!P2 IMAD R9, R9, 0xa0, RZ ;  /* 0x000000a00909a824 */ /* 0x000fe400078e02ff */
[----:B------:R-:W-:Y:S01]  /*bba0*/  @!P4 LDGSTS.E.BYPASS.LTC128B.128 [R175+0x4000], desc[UR6][R32.64] ;  /* 0x0400000020afcfae */ /* 0x000fe2000b901d46 */
[----:B------:R-:W-:Y:S01]  /*bbb0*/  ISETP.GE.AND P4, PT, R22, R3, PT ;  /* 0x000000031600720c */ /* 0x000fe20003f86270 */
[----:B------:R-:W-:-:S05]  /*bbc0*/  @!P2 IMAD.IADD R15, R9, 0x1, R15 ;  /* 0x00000001090fa824 */ /* 0x000fca00078e020f */
[----:B------:R1:W-:Y:S01]  /*bbd0*/  @!P2 LDGSTS.E.BYPASS.LTC128B.128 [R175+0x4800], desc[UR6][R14.64] ;  /* 0x048000000eafafae */ /* 0x0003e2000b901d46 */
[--C-:B---3--:R-:W-:Y:S01]  /*bbe0*/  @!P1 IMAD.WIDE.U32 R28, R6, 0xc0, R164.reuse ;  /* 0x000000c0061c9825 */ /* 0x108fe200078e00a4 */
[----:B------:R-:W-:Y:S01]  /*bbf0*/  ISETP.GE.AND P2, PT, R20, R3, PT ;  /* 0x000000031400720c */ /* 0x000fe20003f46270 */
[----:B------:R-:W3:Y:S02]  /*bc00*/  @!P3 LDC.64 R8, c[0x0][0x250] ;  /* 0x00009400ff08bb82 */ /* 0x000ee40000000a00 */
[----:B------:R-:W-:Y:S02]  /*bc10*/  @!P1 IMAD R7, R7, 0xc0, RZ ;  /* 0x000000c007079824 */ /* 0x000fe400078e02ff */
[----:B--2---:R-:W-:-:S04]  /*bc20*/  @!P0 IMAD.WIDE.U32 R30, R4, 0xe0, R164 ;  /* 0x000000e0041e8825 */ /* 0x004fc800078e00a4 */
[----:B------:R-:W-:Y:S02]  /*bc30*/  @!P0 IMAD R5, R5, 0xe0, RZ ;  /* 0x000000e005058824 */ /* 0x000fe400078e02ff */
[----:B------:R-:W-:Y:S02]  /*bc40*/  @!P1 IMAD.IADD R29, R7, 0x1, R29 ;  /* 0x00000001071d9824 */ /* 0x000fe400078e021d */
[----:B------:R-:W-:Y:S02]  /*bc50*/  @!P0 IMAD.IADD R31, R5, 0x1, R31 ;  /* 0x00000001051f8824 */ /* 0x000fe400078e021f */
[----:B------:R-:W2:Y:S01]  /*bc60*/  @!P6 LDC.64 R4, c[0x0][0x250] ;  /* 0x00009400ff04eb82 */ /* 0x000ea20000000a00 */
[----:B------:R-:W-:Y:S01]  /*bc70*/  @!P1 LDGSTS.E.BYPASS.LTC128B.128 [R175+0x5000], desc[UR6][R28.64] ;  /* 0x050000001caf9fae */ /* 0x000fe2000b901d46 */
[----:B------:R-:W-:-:S03]  /*bc80*/  @!P5 LEA R10, P1, R102, R167, 0x1 ;  /* 0x000000a7660ad211 */ /* 0x000fc600078208ff */
[----:B------:R-:W-:Y:S01]  /*bc90*/  @!P0 LDGSTS.E.BYPASS.LTC128B.128 [R175+0x5800], desc[UR6][R30.64] ;  /* 0x058000001eaf8fae */ /* 0x000fe2000b901d46 */
[CC--:B------:R-:W-:Y:S01]  /*bca0*/  ISETP.GE.AND P0, PT, R136.reuse, R3.reuse, PT ;  /* 0x000000038800720c */ /* 0x0c0fe20003f06270 */
[----:B------:R-:W-:Y:S01]  /*bcb0*/  IMAD.SHL.U32 R136, R136, 0x8, RZ ;  /* 0x0000000888887824 */ /* 0x000fe200078e00ff */
[----:B------:R-:W-:Y:S01]  /*bcc0*/  @!P5 LEA.HI.X R11, R102, R166, R91, 0x1, P1 ;  /* 0x000000a6660bd211 */ /* 0x000fe200008f0c5b */
[----:B------:R-:W0:Y:S01]  /*bcd0*/  LDGDEPBAR ;  /* 0x00000000000079af */ /* 0x000e220000000000 */
[----:B------:R-:W-:Y:S01]  /*bce0*/  ISETP.GE.AND P1, PT, R18, R3, PT ;  /* 0x000000031200720c */ /* 0x000fe20003f26270 */
[----:B-1----:R-:W-:Y:S02]  /*bcf0*/  IMAD.SHL.U32 R15, R62, 0x40, RZ ;  /* 0x000000403e0f7824 */ /* 0x002fe400078e00ff */
[----:B---3--:R-:W-:-:S03]  /*bd00*/  @!P3 IMAD R14, R9, 0x60, RZ ;  /* 0x00000060090eb824 */ /* 0x008fc600078e02ff */
[----:B------:R-:W-:-:S03]  /*bd10*/  LOP3.LUT R15, R15, 0x1c0, RZ, 0xc0, !PT ;  /* 0x000001c00f0f7812 */ /* 0x000fc600078ec0ff */
[----:B------:R-:W-:Y:S01]  /*bd20*/  @!P0 IMAD.MOV.U32 R6, RZ, RZ, R167 ;  /* 0x000000ffff068224 */ /* 0x000fe200078e00a7 */
[----:B------:R-:W-:Y:S01]  /*bd30*/  LOP3.LUT R136, R15, 0x8, R136, 0xf8, !PT ;  /* 0x000000080f887812 */ /* 0x000fe200078ef888 */
[----:B------:R-:W-:Y:S01]  /*bd40*/  @!P0 IMAD.MOV.U32 R7, RZ, RZ, R166 ;  /* 0x000000ffff078224 */ /* 0x000fe200078e00a6 */
[----:B------:R-:W-:-:S04]  /*bd50*/  SHF.R.U32.HI R161, RZ, 0x3, R15 ;  /* 0x00000003ffa17819 */ /* 0x000fc8000001160f */
[----:B------:R-:W-:Y:S01]  /*bd60*/  LOP3.LUT R161, R136, R161, RZ, 0x3c, !PT ;  /* 0x000000a188a17212 */ /* 0x000fe200078e3cff */
[----:B------:R-:W-:-:S04]  /*bd70*/  DEPBAR.LE SB0, 0x0 ;  /* 0x000080000000791a */ /* 0x000fc80000000000 */
[----:B------:R-:W-:Y:S06]  /*bd80*/  BAR.SYNC.DEFER_BLOCKING 0x0 ;  /* 0x0000000000007b1d */ /* 0x000fec0000010000 */
[----:B------:R-:W-:Y:S04]  /*bd90*/  @P0 STS.128 [R175+0x6000], RZ ;  /* 0x006000ffaf000388 */ /* 0x000fe80000000c00 */
[----:B------:R-:W-:Y:S01]  /*bda0*/  @!PT LDS RZ, [RZ] ;  /* 0x00000000fffff984 */ /* 0x000fe20000000800 */
[----:B------:R-:W-:Y:S01]  /*bdb0*/  @!PT LDS RZ, [RZ] ;  /* 0x00000000fffff984 */ /* 0x000fe20000000800 */
[----:B------:R-:W-:Y:S01]  /*bdc0*/  @!PT LDS RZ, [RZ] ;  /* 0x00000000fffff984 */ /* 0x000fe20000000800 */
[----:B------:R1:W-:Y:S01]  /*bdd0*/  @!P0 LDGSTS.E.BYPASS.LTC128B.128 [R175+0x6000], desc[UR6][R6.64] ;  /* 0x0600000006af8fae */ /* 0x0003e2000b901d46 */
[----:B--2---:R-:W-:-:S03]  /*bde0*/  @!P6 LEA R12, P0, R4, R167, 0x6 ;  /* 0x000000a7040ce211 */ /* 0x004fc600078030ff */
[----:B------:R-:W-:Y:S01]  /*bdf0*/  @P5 STS.128 [R175+0x6800], RZ ;  /* 0x006800ffaf005388 */ /* 0x000fe20000000c00 */
[----:B------:R-:W-:Y:S02]  /*be00*/  @!P6 LEA.HI.X R13, R4, R166, R5, 0x6, P0 ;  /* 0x000000a6040de211 */ /* 0x000fe400000f3405 */
[----:B------:R-:W-:Y:S01]  /*be10*/  ISETP.GE.AND P0, PT, R16, R3, PT ;  /* 0x000000031000720c */ /* 0x000fe20003f06270 */
[----:B------:R-:W2:Y:S01]  /*be20*/  @!P2 LDC.64 R4, c[0x0][0x250] ;  /* 0x00009400ff04ab82 */ /* 0x000ea20000000a00 */
[----:B------:R-:W-:Y:S01]  /*be30*/  @!PT LDS RZ, [RZ] ;  /* 0x00000000fffff984 */ /* 0x000fe20000000800 */
[----:B------:R-:W-:Y:S01]  /*be40*/  @!PT LDS RZ, [RZ] ;  /* 0x00000000fffff984 */ /* 0x000fe20000000800 */
[----:B------:R-:W-:Y:S01]  /*be50*/  @!PT LDS RZ, [RZ] ;  /* 0x00000000fffff984 */ /* 0x000fe20000000800 */
[----:B------:R3:W-:Y:S01]  /*be60*/  @!P5 LDGSTS.E.BYPASS.LTC128B.128 [R175+0x6800], desc[UR6][R10.64] ;  /* 0x068000000aafdfae */ /* 0x0007e2000b901d46 */
[----:B------:R-:W-:Y:S01]  /*be70*/  LOP3.LUT R3, R0, 0xfffffffe, RZ, 0xc0, !PT ;  /* 0xfffffffe00037812 */ /* 0x000fe200078ec0ff */
[----:B------:R-:W-:Y:S02]  /*be80*/  IMAD.SHL.U32 R0, R130, 0x40, RZ ;  /* 0x0000004082007824 */ /* 0x000fe400078e00ff */
[----:B------:R-:W-:Y:S02]  /*be90*/  @P6 STS.128 [R175+0x7000], RZ ;  /* 0x007000ffaf006388 */ /* 0x000fe40000000c00 */
[----:B------:R-:W-:Y:S01]  /*bea0*/  IMAD.IADD R64, R64, 0x1, -R3 ;  /* 0x0000000140407824 */ /* 0x000fe200078e0a03 */
[----:B------:R-:W-:Y:S01]  /*beb0*/  LOP3.LUT R0, R0, 0x1c0, RZ, 0xc0, !PT ;  /* 0x000001c000007812 */ /* 0x000fe200078ec0ff */
[----:B------:R-:W-:Y:S01]  /*bec0*/  @!PT LDS RZ, [RZ] ;  /* 0x00000000fffff984 */ /* 0x000fe20000000800 */
[----:B------:R-:W-:Y:S01]  /*bed0*/  @!PT LDS RZ, [RZ] ;  /* 0x00000000fffff984 */ /* 0x000fe20000000800 */
[----:B------:R-:W-:Y:S01]  /*bee0*/  @!PT LDS RZ, [RZ] ;  /* 0x00000000fffff984 */ /* 0x000fe20000000800 */
[----:B------:R4:W-:Y:S02]  /*bef0*/  @!P6 LDGSTS.E.BYPASS.LTC128B.128 [R175+0x7000], desc[UR6][R12.64] ;  /* 0x070000000cafefae */ /* 0x0009e4000b901d46 */
[----:B------:R-:W-:-:S02]  /*bf00*/  IMAD.SHL.U32 R3, R64, 0x8, RZ ;  /* 0x0000000840037824 */ /* 0x000fc400078e00ff */
[----:B------:R-:W-:Y:S01]  /*bf10*/  IMAD R161, R64, 0x200, R161 ;  /* 0x0000020040a17824 */ /* 0x000fe200078e02a1 */
[----:B------:R-:W-:Y:S02]  /*bf20*/  @P3 STS.128 [R175+0x7800], RZ ;  /* 0x007800ffaf003388 */ /* 0x000fe40000000c00 */
[----:B------:R-:W-:Y:S02]  /*bf30*/  LOP3.LUT R3, R0, 0x8, R3, 0xf8, !PT ;  /* 0x0000000800037812 */ /* 0x000fe400078ef803 */
[----:B------:R-:W-:Y:S01]  /*bf40*/  SHF.R.U32.HI R0, RZ, 0x3, R0 ;  /* 0x00000003ff007819 */ /* 0x000fe20000011600 */
[----:B-1----:R-:W1:Y:S01]  /*bf50*/  @!P4 LDC.64 R6, c[0x0][0x250] ;  /* 0x00009400ff06cb82 */ /* 0x002e620000000a00 */
[----:B------:R-:W-:Y:S02]  /*bf60*/  LEA R161, R161, UR4, 0x1 ;  /* 0x00000004a1a17c11 */ /* 0x000fe4000f8e08ff */
[----:B------:R-:W-:Y:S01]  /*bf70*/  LOP3.LUT R3, R3, R0, RZ, 0x3c, !PT ;  /* 0x0000000003037212 */ /* 0x000fe200078e3cff */
[----:B------:R-:W-:-:S02]  /*bf80*/  IMAD.MOV.U32 R0, RZ, RZ, 0x20 ;  /* 0x00000020ff007424 */ /* 0x000fc400078e00ff */
[----:B--2---:R-:W-:Y:S02]  /*bf90*/  @!P2 IMAD R5, R5, 0xa0, RZ ;  /* 0x000000a00505a824 */ /* 0x004fe400078e02ff */
[C---:B------:R-:W-:Y:S01]  /*bfa0*/  IMAD.IADD R162, R3.reuse, 0x1, R162 ;  /* 0x0000000103a27824 */ /* 0x040fe200078e02a2 */
[----:B------:R-:W-:Y:S01]  /*bfb0*/  LOP3.LUT R3, R3, R40, RZ, 0xfc, !PT ;  /* 0x0000002803037212 */ /* 0x000fe200078efcff */
[----:B---3--:R-:W-:Y:S02]  /*bfc0*/  @!P3 IMAD.MOV.U32 R10, RZ, RZ, R167 ;  /* 0x000000ffff0ab224 */ /* 0x008fe400078e00a7 */
[----:B------:R-:W-:Y:S01]  /*bfd0*/  @!P3 IMAD.MOV.U32 R11, RZ, RZ, R166 ;  /* 0x000000ffff0bb224 */ /* 0x000fe200078e00a6 */
[----:B------:R-:W-:Y:S01]  /*bfe0*/  LEA R162, R162, UR4, 0x1 ;  /* 0x00000004a2a27c11 */ /* 0x000fe2000f8e08ff */
[----:B------:R-:W-:Y:S02]  /*bff0*/  VIADD R158, R161, 0x2040 ;  /* 0x00002040a19e7836 */ /* 0x000fe40000000000 */
[----:B------:R-:W-:-:S02]  /*c000*/  @!P3 IMAD.WIDE.U32 R16, R8, 0x60, R10 ;  /* 0x000000600810b825 */ /* 0x000fc400078e000a */
[----:B------:R-:W2:Y:S02]  /*c010*/  @!P1 LDC.64 R10, c[0x0][0x250] ;  /* 0x00009400ff0a9b82 */ /* 0x000ea40000000a00 */
[----:B------:R-:W-:Y:S02]  /*c020*/  @!P3 IMAD.IADD R17, R14, 0x1, R17 ;  /* 0x000000010e11b824 */ /* 0x000fe400078e0211 */
[----:B----4-:R-:W-:Y:S01]  /*c030*/  @!P0 IMAD.MOV.U32 R12, RZ, RZ, R167 ;  /* 0x000000ffff0c8224 */ /* 0x010fe200078e00a7 */
[C---:B-1----:R-:W-:Y:S01]  /*c040*/  @!P4 LEA R14, P5, R6.reuse, R167, 0x7 ;  /* 0x000000a7060ec211 */ /* 0x042fe200078a38ff */
[----:B------:R-:W-:Y:S02]  /*c050*/  @!P0 IMAD.MOV.U32 R13, RZ, RZ, R166 ;  /* 0x000000ffff0d8224 */ /* 0x000fe400078e00a6 */
[----:B------:R-:W1:Y:S01]  /*c060*/  @!P0 LDC.64 R8, c[0x0][0x250] ;  /* 0x00009400ff088b82 */ /* 0x000e620000000a00 */
[----:B------:R-:W-:Y:S01]  /*c070*/  @!PT LDS RZ, [RZ] ;  /* 0x00000000fffff984 */ /* 0x000fe20000000800 */
[----:B------:R-:W-:Y:S01]  /*c080*/  @!PT LDS RZ, [RZ] ;  /* 0x00000000fffff984 */ /* 0x000fe20000000800 */
[----:B------:R-:W-:Y:S01]  /*c090*/  @!PT LDS RZ, [RZ] ;  /* 0x00000000fffff984 */ /* 0x000fe20000000800 */
[----:B------:R3:W-:Y:S01]  /*c0a0*/  @!P3 LDGSTS.E.BYPASS.LTC128B.128 [R175+0x7800], desc[UR6][R16.64] ;  /* 0x0780000010afbfae */ /* 0x0007e2000b901d46 */
[----:B------:R-:W-:Y:S01]  /*c0b0*/  @!P4 LEA.HI.X R15, R6, R166, R7, 0x7, P5 ;  /* 0x000000a6060fc211 */ /* 0x000fe200028f3c07 */
[----:B------:R-:W-:-:S02]  /*c0c0*/  @!P2 IMAD.MOV.U32 R6, RZ, RZ, R167 ;  /* 0x000000ffff06a224 */ /* 0x000fc400078e00a7 */
[----:B------:R-:W-:Y:S01]  /*c0d0*/  @!P2 IMAD.MOV.U32 R7, RZ, RZ, R166 ;  /* 0x000000ffff07a224 */ /* 0x000fe200078e00a6 */
[----:B------:R-:W-:Y:S01]  /*c0e0*/  @P4 STS.128 [R175+0x8000], RZ ;  /* 0x008000ffaf004388 */ /* 0x000fe20000000c00 */
[----:B------:R-:W-:Y:S02]  /*c0f0*/  IMAD R160, R42, 0x2, R162 ;  /* 0x000000022aa07824 */ /* 0x000fe400078e02a2 */
[----:B------:R-:W-:Y:S01]  /*c100*/  @!P2 IMAD.WIDE.U32 R6, R4, 0xa0, R6 ;  /* 0x000000a00406a825 */ /* 0x000fe200078e0006 */
[----:B------:R-:W-:Y:S01]  /*c110*/  @!PT LDS RZ, [RZ] ;  /* 0x00000000fffff984 */ /* 0x000fe20000000800 */
[----:B------:R-:W-:Y:S01]  /*c120*/  @!PT LDS RZ, [RZ] ;  /* 0x00000000fffff984 */ /* 0x000fe20000000800 */
[----:B------:R-:W-:Y:S01]  /*c130*/  @!PT LDS RZ, [RZ] ;  /* 0x00000000fffff984 */ /* 0x000fe20000000800 */
[----:B------:R-:W-:Y:S03]  /*c140*/  @!P4 LDGSTS.E.BYPASS.LTC128B.128 [R175+0x8000], desc[UR6][R14.64] ;  /* 0x080000000eafcfae */ /* 0x000fe6000b901d46 */
[----:B------:R-:W-:Y:S01]  /*c150*/  @!P2 IMAD.IADD R7, R5, 0x1, R7 ;  /* 0x000000010507a824 */ /* 0x000fe200078e0207 */
[----:B------:R-:W-:Y:S01]  /*c160*/  @P2 STS.128 [R175+0x8800], RZ ;  /* 0x008800ffaf002388 */ /* 0x000fe20000000c00 */
[----:B------:R-:W-:-:S02]  /*c170*/  @!P1 IMAD.MOV.U32 R4, RZ, RZ, R167 ;  /* 0x000000ffff049224 */ /* 0x000fc400078e00a7 */
[----:B------:R-:W-:Y:S01]  /*c180*/  @!P1 IMAD.MOV.U32 R5, RZ, RZ, R166 ;  /* 0x000000ffff059224 */ /* 0x000fe200078e00a6 */
[----:B------:R-:W-:Y:S01]  /*c190*/  @!PT LDS RZ, [RZ] ;  /* 0x00000000fffff984 */ /* 0x000fe20000000800 */
[----:B------:R-:W-:Y:S01]  /*c1a0*/  @!PT LDS RZ, [RZ] ;  /* 0x00000000fffff984 */ /* 0x000fe20000000800 */
[----:B------:R-:W-:Y:S01]  /*c1b0*/  @!PT LDS RZ, [RZ] ;  /* 0x00000000fffff984 */ /* 0x000fe20000000800 */
[----:B------:R-:W-:Y:S01]  /*c1c0*/  @!P2 LDGSTS.E.BYPASS.LTC128B.128 [R175+0x8800], desc[UR6][R6.64] ;  /* 0x0880000006afafae */ /* 0x000fe2000b901d46 */
[----:B--2---:R-:W-:Y:S02]  /*c1d0*/  @!P1 IMAD R11, R11, 0xc0, RZ ;  /* 0x000000c00b0b9824 */ /* 0x004fe400078e02ff */
[----:B------:R-:W-:Y:S01]  /*c1e0*/  @!P1 IMAD.WIDE.U32 R4, R10, 0xc0, R4 ;  /* 0x000000c00a049825 */ /* 0x000fe200078e0004 */
[----:B------:R-:W-:Y:S03]  /*c1f0*/  @P1 STS.128 [R175+0x9000], RZ ;  /* 0x009000ffaf001388 */ /* 0x000fe60000000c00 */
[----:B-1----:R-:W-:-:S04]  /*c200*/  @!P0 IMAD.WIDE.U32 R12, R8, 0xe0, R12 ;  /* 0x000000e0080c8825 */ /* 0x002fc800078e000c */
[----:B------:R-:W-:Y:S02]  /*c210*/  @!P0 IMAD R9, R9, 0xe0, RZ ;  /* 0x000000e009098824 */ /* 0x000fe400078e02ff */
[----:B------:R-:W-:Y:S02]  /*c220*/  @!P1 IMAD.IADD R5, R11, 0x1, R5 ;  /* 0x000000010b059824 */ /* 0x000fe400078e0205 */
[----:B------:R-:W-:Y:S02]  /*c230*/  @!P0 IMAD.IADD R13, R9, 0x1, R13 ;  /* 0x00000001090d8824 */ /* 0x000fe400078e020d */
[----:B------:R-:W-:Y:S01]  /*c240*/  IMAD R159, R43, 0x2, R162 ;  /* 0x000000022b9f7824 */ /* 0x000fe200078e02a2 */
[----:B------:R-:W-:Y:S01]  /*c250*/  @!PT LDS RZ, [RZ] ;  /* 0x00000000fffff984 */ /* 0x000fe20000000800 */
[----:B------:R-:W-:Y:S01]  /*c260*/  @!PT LDS RZ, [RZ] ;  /* 0x00000000fffff984 */ /* 0x000fe20000000800 */
[----:B------:R-:W-:Y:S01]  /*c270*/  @!PT LDS RZ, [RZ] ;  /* 0x00000000fffff984 */ /* 0x000fe20000000800 */
[----:B------:R1:W-:Y:S01]  /*c280*/  @!P1 LDGSTS.E.BYPASS.LTC128B.128 [R175+0x9000], desc[UR6][R4.64] ;  /* 0x0900000004af9fae */ /* 0x0003e2000b901d46 */
[----:B------:R-:W-:Y:S02]  /*c290*/  R2P PR, R62, 0x6 ;  /* 0x000000063e007804 */ /* 0x000fe40000000000 */
[----:B------:R-:W-:Y:S01]  /*c2a0*/  IMAD R157, R42, 0x2, R159 ;  /* 0x000000022a9d7824 */ /* 0x000fe200078e029f */
[----:B------:R-:W-:Y:S02]  /*c2b0*/  @P0 STS.128 [R175+0x9800], RZ ;  /* 0x009800ffaf000388 */ /* 0x000fe40000000c00 */
[----:B------:R-:W-:-:S02]  /*c2c0*/  SEL R0, R0, 0xffffffe0, !P1 ;  /* 0xffffffe000007807 */ /* 0x000fc40004800000 */
[----:B------:R-:W-:Y:S01]  /*c2d0*/  @!PT LDS RZ, [RZ] ;  /* 0x00000000fffff984 */ /* 0x000fe20000000800 */
[----:B------:R-:W-:Y:S01]  /*c2e0*/  @!PT LDS RZ, [RZ] ;  /* 0x00000000fffff984 */ /* 0x000fe20000000800 */
[----:B------:R-:W-:Y:S01]  /*c2f0*/  @!PT LDS RZ, [RZ] ;  /* 0x00000000fffff984 */ /* 0x000fe20000000800 */
[----:B------:R2:W-:Y:S03]  /*c300*/  @!P0 LDGSTS.E.BYPASS.LTC128B.128 [R175+0x9800], desc[UR6][R12.64] ;  /* 0x098000000caf8fae */ /* 0x0005e6000b901d46 */
[C---:B------:R-:W-:Y:S01]  /*c310*/  IMAD.IADD R155, R161.reuse, 0x1, R0 ;  /* 0x00000001a19b7824 */ /* 0x040fe200078e0200 */
[----:B------:R-:W-:Y:S04]  /*c320*/  LDSM.16.M88.4 R52, [R162] ;  /* 0x00000000a234783b */ /* 0x000fe80000000200 */
[----:B------:R-:W4:Y:S04]  /*c330*/  LDSM.16.M88.4 R32, [R161+0x2000] ;  /* 0x00200000a120783b */ /* 0x000f280000000200 */
[----:B------:R-:W5:Y:S04]  /*c340*/  LDSM.16.M88.4 R24, [R161+0x2800] ;  /* 0x00280000a118783b */ /* 0x000f680000000200 */
[----:B---3--:R-:W3:Y:S01]  /*c350*/  LDSM.16.M88.4 R16, [R161+0x3000] ;  /* 0x00300000a110783b */ /* 0x008ee20000000200 */
[----:B-1----:R-:W-:-:S03]  /*c360*/  VIADD R4, R161, 0x2000 ;  /* 0x00002000a1047836 */ /* 0x002fc60000000000 */
[----:B------:R-:W-:Y:S01]  /*c370*/  LDSM.16.M88.4 R120, [R160] ;  /* 0x00000000a078783b */ /* 0x000fe20000000200 */
[----:B------:R-:W-:-:S03]  /*c380*/  @P2 VIADD R158, R4, 0xffffffc0 ;  /* 0xffffffc0049e2836 */ /* 0x000fc60000000000 */
[----:B------:R-:W1:Y:S01]  /*c390*/  LDSM.16.M88.4 R44, [R155+0x2000] ;  /* 0x002000009b2c783b */ /* 0x000e620000000200 */
[----:B------:R-:W-:-:S03]  /*c3a0*/  IMAD.IADD R144, R0, 0x1, R158 ;  /* 0x0000000100907824 */ /* 0x000fc600078e029e */
[----:B--2---:R-:W2:Y:S01]  /*c3b0*/  LDSM.16.M88.4 R12, [R155+0x2800] ;  /* 0x002800009b0c783b */ /* 0x004ea20000000200 */
[C---:B------:R-:W-:Y:S02]  /*c3c0*/  VIADD R151, R158.reuse, 0x800 ;  /* 0x000008009e977836 */ /* 0x040fe40000000000 */
[C---:B------:R-:W-:Y:S01]  /*c3d0*/  VIADD R150, R158.reuse, 0x1000 ;  /* 0x000010009e967836 */ /* 0x040fe20000000000 */
[----:B------:R-:W2:Y:S01]  /*c3e0*/  LDSM.16.M88.4 R8, [R155+0x3000] ;  /* 0x003000009b08783b */ /* 0x000ea20000000200 */
[C---:B------:R-:W-:Y:S02]  /*c3f0*/  VIADD R149, R158.reuse, 0x1800 ;  /* 0x000018009e957836 */ /* 0x040fe40000000000 */
[C---:B------:R-:W-:Y:S01]  /*c400*/  VIADD R148, R158.reuse, 0x2000 ;  /* 0x000020009e947836 */ /* 0x040fe20000000000 */
[----:B------:R-:W-:Y:S01]  /*c410*/  LDSM.16.M88.4 R4, [R159] ;  /* 0x000000009f04783b */ /* 0x000fe20000000200 */
[C---:B------:R-:W-:Y:S02]  /*c420*/  VIADD R147, R158.reuse, 0x2800 ;  /* 0x000028009e937836 */ /* 0x040fe40000000000 */
[C---:B------:R-:W-:Y:S01]  /*c430*/  VIADD R146, R158.reuse, 0x3000 ;  /* 0x000030009e927836 */ /* 0x040fe20000000000 */
[----:B------:R-:W2:Y:S01]  /*c440*/  LDSM.16.M88.4 R48, [R158] ;  /* 0x000000009e30783b */ /* 0x000ea20000000200 */
[----:B------:R-:W-:-:S03]  /*c450*/  VIADD R145, R158, 0x3800 ;  /* 0x000038009e917836 */ /* 0x000fc60000000000 */
[----:B------:R-:W2:Y:S01]  /*c460*/  LDSM.16.M88.4 R92, [R161+0x3800] ;  /* 0x00380000a15c783b */ /* 0x000ea20000000200 */
[C---:B----4-:R-:W-:Y:S03]  /*c470*/  HMMA.16816.F32 R36, R52.reuse, R32, RZ ;  /* 0x000000203424723c */ /* 0x050fe600000018ff */
[----:B------:R-:W4:Y:S04]  /*c480*/  LDSM.16.M88.4 R84, [R161+0x4000] ;  /* 0x00400000a154783b */ /* 0x000f280000000200 */
[----:B------:R-:W4:Y:S01]  /*c490*/  LDSM.16.M88.4 R76, [R161+0x4800] ;  /* 0x00480000a14c783b */ /* 0x000f220000000200 */
[C---:B-----5:R-:W-:Y:S03]  /*c4a0*/  HMMA.16816.F32 R28, R52.reuse, R24, RZ ;  /* 0x00000018341c723c */ /* 0x060fe600000018ff */
[----:B------:R-:W5:Y:S03]  /*c4b0*/  LDSM.16.M88.4 R68, [R161+0x5000] ;  /* 0x00500000a144783b */ /* 0x000f660000000200 */
[C---:B---3--:R-:W-:Y:S01]  /*c4c0*/  HMMA.16816.F32 R20, R52.reuse, R16, RZ ;  /* 0x000000103414723c */ /* 0x048fe200000018ff */
[----:B------:R-:W3:Y:S04]  /*c4d0*/  LDSM.16.M88.4 R124, [R161+0x5800] ;  /* 0x00580000a17c783b */ /* 0x000ee80000000200 */
        /* <DEDUP_REMOVED lines=9> */
[----:B------:R-:W0:Y:S05]  /*c570*/  LDGDEPBAR ;  /* 0x00000000000079af */ /* 0x000e2a0000000000 */
[C---:B--2---:R-:W-:Y:S06]  /*c580*/  HMMA.16816.F32 R28, R120.reuse, R12, R28 ;  /* 0x0000000c781c723c */ /* 0x044fec000000181c */
[C---:B------:R-:W-:Y:S01]  /*c590*/  HMMA.16816.F32 R24, R120.reuse, R14, R24 ;  /* 0x0000000e7818723c */ /* 0x040fe20000001818 */
[----:B------:R-:W-:Y:S05]  /*c5a0*/  LDSM.16.M88.4 R12, [R144] ;  /* 0x00000000900c783b */ /* 0x000fea0000000200 */
[C---:B------:R-:W-:Y:S06]  /*c5b0*/  HMMA.16816.F32 R20, R120.reuse, R8, R20 ;  /* 0x000000087814723c */ /* 0x040fec0000001814 */
[C---:B------:R-:W-:Y:S01]  /*c5c0*/  HMMA.16816.F32 R16, R120.reuse, R10, R16 ;  /* 0x0000000a7810723c */ /* 0x040fe20000001810 */
[----:B------:R-:W1:Y:S05]  /*c5d0*/  LDSM.16.M88.4 R8, [R157] ;  /* 0x000000009d08783b */ /* 0x000e6a0000000200 */
[----:B------:R-:W-:Y:S01]  /*c5e0*/  HMMA.16816.F32 R32, R120, R46, R32 ;  /* 0x0000002e7820723c */ /* 0x000fe20000001820 */
[----:B------:R-:W2:Y:S05]  /*c5f0*/  LDSM.16.M88.4 R44, [R158+0x800] ;  /* 0x000800009e2c783b */ /* 0x000eaa0000000200 */
[----:B------:R-:W-:Y:S06]  /*c600*/  HMMA.16816.F32 R36, R4, R48, R36 ;  /* 0x000000300424723c */ /* 0x000fec0000001824 */
        /* <DEDUP_REMOVED lines=8> */
[C---:B---3--:R-:W-:Y:S06]  /*c690*/  HMMA.16816.F32 R64, R52.reuse, R124, RZ ;  /* 0x0000007c3440723c */ /* 0x048fec00000018ff */
[----:B------:R-:W-:Y:S01]  /*c6a0*/  HMMA.16816.F32 R52, R52, R126, RZ ;  /* 0x0000007e3434723c */ /* 0x000fe200000018ff */
[----:B------:R-:W3:Y:S05]  /*c6b0*/  LDSM.16.M88.4 R124, [R158+0x1000] ;  /* 0x001000009e7c783b */ /* 0x000eea0000000200 */
[----:B------:R-:W-:Y:S01]  /*c6c0*/  HMMA.16816.F32 R48, R4, R50, R32 ;  /* 0x000000320430723c */ /* 0x000fe20000001820 */
[----:B------:R-:W4:Y:S05]  /*c6d0*/  LDSM.16.M88.4 R32, [R144+0x800] ;  /* 0x000800009020783b */ /* 0x000f2a0000000200 */
[----:B-1----:R-:W-:Y:S06]  /*c6e0*/  HMMA.16816.F32 R36, R8, R12, R36 ;  /* 0x0000000c0824723c */ /* 0x002fec0000001824 */
[----:B--2---:R-:W-:Y:S01]  /*c6f0*/  HMMA.16816.F32 R28, R4, R44, R28 ;  /* 0x0000002c041c723c */ /* 0x004fe2000000181c */
[----:B------:R-:W-:Y:S01]  /*c700*/  IMAD.SHL.U32 R13, R57, 0x2, RZ ;  /* 0x00000002390d7824 */ /* 0x000fe200078e00ff */
[----:B------:R-:W-:-:S04]  /*c710*/  IADD3 R12, R41, 0x1, R176 ;  /* 0x00000001290c7810 */ /* 0x000fc80007ffe0b0 */
[----:B------:R-:W-:Y:S01]  /*c720*/  HMMA.16816.F32 R24, R4, R46, R24 ;  /* 0x0000002e0418723c */ /* 0x000fe20000001818 */
[----:B------:R-:W1:Y:S01]  /*c730*/  LDSM.16.M88.4 R44, [R158+0x1800] ;  /* 0x001800009e2c783b */ /* 0x000e620000000200 */
[----:B------:R-:W-:Y:S02]  /*c740*/  LOP3.LUT R13, R13, 0x6, RZ, 0xc0, !PT ;  /* 0x000000060d0d7812 */ /* 0x000fe400078ec0ff */
[----:B------:R-:W-:Y:S02]  /*c750*/  IADD3 R12, R61, R12, -R169 ;  /* 0x0000000c3d0c7210 */ /* 0x000fe40007ffe8a9 */
[----:B------:R-:W-:Y:S01]  /*c760*/  HMMA.16816.F32 R64, R120, R100, R64 ;  /* 0x000000647840723c */ /* 0x000fe20000001840 */
[----:B------:R-:W-:-:S05]  /*c770*/  IMAD.IADD R0, R2, 0x1, R13 ;  /* 0x0000000102007824 */ /* 0x000fca00078e020d */
[----:B------:R-:W-:Y:S01]  /*c780*/  HMMA.16816.F32 R52, R120, R102, R52 ;  /* 0x000000667834723c */ /* 0x000fe20000001834 */
[----:B------:R-:W2:Y:S05]  /*c790*/  LDSM.16.M88.4 R100, [R144+0x1000] ;  /* 0x001000009064783b */ /* 0x000eaa0000000200 */
[----:B------:R-:W-:Y:S06]  /*c7a0*/  HMMA.16816.F32 R48, R8, R14, R48 ;  /* 0x0000000e0830723c */ /* 0x000fec0000001830 */
[----:B------:R-:W-:Y:S01]  /*c7b0*/  HMMA.16816.F32 R96, R120, R116, R96 ;  /* 0x000000747860723c */ /* 0x000fe20000001860 */
[----:B------:R-:W-:-:S02]  /*c7c0*/  VIADD R14, R12, UR5 ;  /* 0x000000050c0e7c36 */ /* 0x000fc40008000000 */
[----:B------:R-:W-:-:S03]  /*c7d0*/  VIADD R12, R0, 0x1 ;  /* 0x00000001000c7836 */ /* 0x000fc60000000000 */
[C---:B------:R-:W-:Y:S01]  /*c7e0*/  VIMNMX R128, R14.reuse, R61, PT ;  /* 0x0000003d0e807248 */ /* 0x040fe20003fe0100 */
[C---:B---3--:R-:W-:Y:S01]  /*c7f0*/  HMMA.16816.F32 R20, R4.reuse, R124, R20 ;  /* 0x0000007c0414723c */ /* 0x048fe20000001814 */
[----:B------:R-:W-:Y:S02]  /*c800*/  VIADDMNMX R129, R14, 0x8, R61, PT ;  /* 0x000000080e817846 */ /* 0x000fe4000380013d */
[C---:B------:R-:W-:Y:S01]  /*c810*/  ISETP.GE.AND P1, PT, R12.reuse, R128, PT ;  /* 0x000000800c00720c */ /* 0x040fe20003f26270 */
[----:B------:R-:W-:Y:S01]  /*c820*/  LDSM.16.M88.4 R60, [R158+0x2000] ;  /* 0x002000009e3c783b */ /* 0x000fe20000000200 */
[----:B------:R-:W-:Y:S01]  /*c830*/  ISETP.GE.AND P0, PT, R12, R129, PT ;  /* 0x000000810c00720c */ /* 0x000fe20003f06270 */
[C---:B------:R-:W-:Y:S01]  /*c840*/  VIADD R12, R0.reuse, 0x8 ;  /* 0x00000008000c7836 */ /* 0x040fe20000000000 */
[----:B------:R-:W-:Y:S01]  /*c850*/  HMMA.16816.F32 R16, R4, R126, R16 ;  /* 0x0000007e0410723c */ /* 0x000fe20000001810 */
[----:B------:R-:W-:Y:S01]  /*c860*/  FSEL R132, R37, -INF , !P1 ;  /* 0xff80000025847808 */ /* 0x000fe20004800000 */
[----:B------:R-:W-:Y:S01]  /*c870*/  VIADD R37, R0, 0x19 ;  /* 0x0000001900257836 */ /* 0x000fe20000000000 */
[----:B------:R-:W-:-:S02]  /*c880*/  P2R R58, PR, RZ, 0x1 ;  /* 0x00000001ff3a7803 */ /* 0x000fc40000000000 */
[C---:B------:R-:W-:Y:S01]  /*c890*/  ISETP.GE.AND P0, PT, R12.reuse, R128, PT ;  /* 0x000000800c00720c */ /* 0x040fe20003f06270 */
[----:B------:R-:W-:Y:S01]  /*c8a0*/  HMMA.16816.F32 R92, R120, R118, R92 ;  /* 0x00000076785c723c */ /* 0x000fe2000000185c */
[----:B------:R-:W-:Y:S02]  /*c8b0*/  ISETP.GE.AND P2, PT, R12, R129, PT ;  /* 0x000000810c00720c */ /* 0x000fe40003f46270 */
[----:B------:R-:W3:Y:S01]  /*c8c0*/  LDSM.16.M88.4 R12, [R144+0x1800] ;  /* 0x00180000900c783b */ /* 0x000ee20000000200 */
[----:B------:R-:W-:Y:S02]  /*c8d0*/  FSEL R40, R48, -INF , !P0 ;  /* 0xff80000030287808 */ /* 0x000fe40004000000 */
[----:B----4-:R-:W-:Y:S01]  /*c8e0*/  HMMA.16816.F32 R28, R8, R32, R28 ;  /* 0x00000020081c723c */ /* 0x010fe2000000181c */
[----:B------:R-:W-:-:S05]  /*c8f0*/  FSEL R41, R50, -INF , !P2 ;  /* 0xff80000032297808 */ /* 0x000fca0005000000 */
[----:B------:R-:W-:Y:S01]  /*c900*/  HMMA.16816.F32 R24, R8, R34, R24 ;  /* 0x000000220818723c */ /* 0x000fe20000001818 */
[C---:B------:R-:W-:Y:S02]  /*c910*/  VIADD R33, R0.reuse, 0x9 ;  /* 0x0000000900217836 */ /* 0x040fe40000000000 */
[----:B------:R-:W-:-:S03]  /*c920*/  VIADD R32, R0, 0x10 ;  /* 0x0000001000207836 */ /* 0x000fc60000000000 */
[CC--:B------:R-:W-:Y:S01]  /*c930*/  ISETP.GE.AND P3, PT, R33.reuse, R128.reuse, PT ;  /* 0x000000802100720c */ /* 0x0c0fe20003f66270 */
[----:B-1----:R-:W-:Y:S01]  /*c940*/  HMMA.16816.F32 R96, R4, R44, R96 ;  /* 0x0000002c0460723c */ /* 0x002fe20000001860 */
[-C--:B------:R-:W-:Y:S01]  /*c950*/  ISETP.GE.AND P4, PT, R33, R129.reuse, PT ;  /* 0x000000812100720c */ /* 0x080fe20003f86270 */
[----:B------:R-:W-:Y:S01]  /*c960*/  VIADD R33, R0, 0x11 ;  /* 0x0000001100217836 */ /* 0x000fe20000000000 */
[C---:B------:R-:W-:Y:S02]  /*c970*/  ISETP.GE.AND P5, PT, R32.reuse, R128, PT ;  /* 0x000000802000720c */ /* 0x040fe40003fa6270 */
[----:B------:R-:W-:Y:S01]  /*c980*/  ISETP.GE.AND P0, PT, R32, R129, PT ;  /* 0x000000812000720c */ /* 0x000fe20003f06270 */
[----:B------:R-:W-:Y:S01]  /*c990*/  VIADD R32, R0, 0x18 ;  /* 0x0000001800207836 */ /* 0x000fe20000000000 */
[----:B------:R-:W-:Y:S01]  /*c9a0*/  FSEL R134, R49, -INF , !P3 ;  /* 0xff80000031867808 */ /* 0x000fe20005800000 */
[----:B--2---:R-:W-:Y:S01]  /*c9b0*/  HMMA.16816.F32 R20, R8, R100, R20 ;  /* 0x000000640814723c */ /* 0x004fe20000001814 */
[----:B------:R-:W-:-:S02]  /*c9c0*/  FSEL R135, R51, -INF , !P4 ;  /* 0xff80000033877808 */ /* 0x000fc40006000000 */
[CC--:B------:R-:W-:Y:S02]  /*c9d0*/  ISETP.GE.AND P1, PT, R33.reuse, R128.reuse, PT ;  /* 0x000000802100720c */ /* 0x0c0fe40003f26270 */
[-C--:B------:R-:W-:Y:S01]  /*c9e0*/  ISETP.GE.AND P2, PT, R33, R129.reuse, PT ;  /* 0x000000812100720c */ /* 0x080fe20003f46270 */
[----:B------:R-:W-:Y:S01]  /*c9f0*/  HMMA.16816.F32 R88, R120, R112, R88 ;  /* 0x000000707858723c */ /* 0x000fe20000001858 */
[C---:B------:R-:W-:Y:S02]  /*ca00*/  ISETP.GE.AND P3, PT, R32.reuse, R128, PT ;  /* 0x000000802000720c */ /* 0x040fe40003f66270 */
[----:B------:R-:W-:Y:S02]  /*ca10*/  ISETP.GE.AND P4, PT, R32, R129, PT ;  /* 0x000000812000720c */ /* 0x000fe40003f86270 */
[----:B------:R-:W1:Y:S01]  /*ca20*/  LDSM.16.M88.4 R32, [R158+0x2800] ;  /* 0x002800009e20783b */ /* 0x000e620000000200 */
[----:B------:R-:W-:Y:S01]  /*ca30*/  HMMA.16816.F32 R16, R8, R102, R16 ;  /* 0x000000660810723c */ /* 0x000fe20000001810 */
[----:B------:R-:W-:Y:S01]  /*ca40*/  FSEL R138, R28, -INF , !P5 ;  /* 0xff8000001c8a7808 */ /* 0x000fe20006800000 */
[----:B------:R-:W-:Y:S01]  /*ca50*/  VIADD R28, R0, 0x20 ;  /* 0x00000020001c7836 */ /* 0x000fe20000000000 */
[----:B------:R-:W-:-:S02]  /*ca60*/  FSEL R131, R30, -INF , !P0 ;  /* 0xff8000001e837808 */ /* 0x000fc40004000000 */
[----:B------:R-:W-:Y:S01]  /*ca70*/  FSEL R142, R24, -INF , !P3 ;  /* 0xff800000188e7808 */ /* 0x000fe20005800000 */
[----:B------:R-:W-:Y:S01]  /*ca80*/  HMMA.16816.F32 R92, R4, R46, R92 ;  /* 0x0000002e045c723c */ /* 0x000fe2000000185c */
[C---:B------:R-:W-:Y:S01]  /*ca90*/  ISETP.GE.AND P5, PT, R37.reuse, R128, PT ;  /* 0x000000802500720c */ /* 0x040fe20003fa6270 */
[----:B------:R-:W-:Y:S01]  /*caa0*/  VIADD R24, R0, 0x28 ;  /* 0x0000002800187836 */ /* 0x000fe20000000000 */
[----:B------:R-:W-:Y:S01]  /*cab0*/  ISETP.GE.AND P0, PT, R37, R129, PT ;  /* 0x000000812500720c */ /* 0x000fe20003f06270 */
[----:B------:R-:W2:Y:S01]  /*cac0*/  LDSM.16.M88.4 R44, [R144+0x2000] ;  /* 0x00200000902c783b */ /* 0x000ea20000000200 */
[----:B------:R-:W-:Y:S01]  /*cad0*/  FSEL R140, R29, -INF , !P1 ;  /* 0xff8000001d8c7808 */ /* 0x000fe20004800000 */
[----:B------:R-:W-:Y:S01]  /*cae0*/  HMMA.16816.F32 R84, R120, R114, R84 ;  /* 0x000000727854723c */ /* 0x000fe20000001854 */
[----:B------:R-:W-:Y:S02]  /*caf0*/  FSEL R127, R31, -INF , !P2 ;  /* 0xff8000001f7f7808 */ /* 0x000fe40005000000 */
[----:B------:R-:W-:-:S02]  /*cb00*/  FSEL R136, R25, -INF , !P5 ;  /* 0xff80000019887808 */ /* 0x000fc40006800000 */
[----:B------:R-:W-:Y:S01]  /*cb10*/  FSEL R137, R27, -INF , !P0 ;  /* 0xff8000001b897808 */ /* 0x000fe20004000000 */
[----:B------:R-:W-:Y:S01]  /*cb20*/  HMMA.16816.F32 R80, R120, R108, R80 ;  /* 0x0000006c7850723c */ /* 0x000fe20000001850 */
[CC--:B------:R-:W-:Y:S02]  /*cb30*/  ISETP.GE.AND P1, PT, R28.reuse, R128.reuse, PT ;  /* 0x000000801c00720c */ /* 0x0c0fe40003f26270 */
[-C--:B------:R-:W-:Y:S01]  /*cb40*/  ISETP.GE.AND P2, PT, R28, R129.reuse, PT ;  /* 0x000000811c00720c */ /* 0x080fe20003f46270 */
[----:B------:R-:W-:Y:S01]  /*cb50*/  VIADD R28, R0, 0x21 ;  /* 0x00000021001c7836 */ /* 0x000fe20000000000 */
[----:B------:R-:W-:Y:S01]  /*cb60*/  FSEL R133, R26, -INF , !P4 ;  /* 0xff8000001a857808 */ /* 0x000fe20006000000 */
[----:B---3--:R-:W-:Y:S01]  /*cb70*/  HMMA.16816.F32 R96, R8, R12, R96 ;  /* 0x0000000c0860723c */ /* 0x008fe20000001860 */
[C---:B------:R-:W-:Y:S02]  /*cb80*/  ISETP.GE.AND P5, PT, R24.reuse, R128, PT ;  /* 0x000000801800720c */ /* 0x040fe40003fa6270 */
[----:B------:R-:W-:-:S02]  /*cb90*/  ISETP.GE.AND P0, PT, R24, R129, PT ;  /* 0x000000811800720c */ /* 0x000fc40003f06270 */
[----:B------:R-:W3:Y:S01]  /*cba0*/  LDSM.16.M88.4 R24, [R158+0x3000] ;  /* 0x003000009e18783b */ /* 0x000ee20000000200 */
[-C--:B------:R-:W-:Y:S01]  /*cbb0*/  ISETP.GE.AND P3, PT, R28, R128.reuse, PT ;  /* 0x000000801c00720c */ /* 0x080fe20003f66270 */
[----:B------:R-:W-:Y:S01]  /*cbc0*/  VIADD R13, R0, 0x29 ;  /* 0x00000029000d7836 */ /* 0x000fe20000000000 */
[----:B------:R-:W-:Y:S01]  /*cbd0*/  ISETP.GE.AND P4, PT, R28, R129, PT ;  /* 0x000000811c00720c */ /* 0x000fe20003f86270 */
[----:B------:R-:W-:Y:S01]  /*cbe0*/  VIADD R12, R0, 0x30 ;  /* 0x00000030000c7836 */ /* 0x000fe20000000000 */
[C---:B------:R-:W-:Y:S01]  /*cbf0*/  HMMA.16816.F32 R76, R120.reuse, R110, R76 ;  /* 0x0000006e784c723c */ /* 0x040fe2000000184c */
[----:B------:R-:W-:Y:S01]  /*cc00*/  FSEL R126, R20, -INF , !P1 ;  /* 0xff800000147e7808 */ /* 0x000fe20004800000 */
[----:B------:R-:W4:Y:S01]  /*cc10*/  LDSM.16.M88.4 R28, [R144+0x2800] ;  /* 0x00280000901c783b */ /* 0x000f220000000200 */
[----:B------:R-:W-:Y:S01]  /*cc20*/  FSEL R51, R22, -INF , !P2 ;  /* 0xff80000016337808 */ /* 0x000fe20005000000 */
[----:B------:R-:W-:Y:S01]  /*cc30*/  VIADD R20, R0, 0x40 ;  /* 0x0000004000147836 */ /* 0x000fe20000000000 */
[----:B------:R-:W-:Y:S01]  /*cc40*/  FSEL R59, R23, -INF , !P4 ;  /* 0xff800000173b7808 */ /* 0x000fe20006000000 */
[----:B------:R-:W-:Y:S01]  /*cc50*/  HMMA.16816.F32 R72, R120, R104, R72 ;  /* 0x000000687848723c */ /* 0x000fe20000001848 */
[----:B------:R-:W-:-:S02]  /*cc60*/  ISETP.GE.AND P1, PT, R13, R128, PT ;  /* 0x000000800d00720c */ /* 0x000fc40003f26270 */
[-C--:B------:R-:W-:Y:S01]  /*cc70*/  ISETP.GE.AND P2, PT, R13, R129.reuse, PT ;  /* 0x000000810d00720c */ /* 0x080fe20003f46270 */
[----:B------:R-:W-:Y:S01]  /*cc80*/  VIADD R13, R0, 0x31 ;  /* 0x00000031000d7836 */ /* 0x000fe20000000000 */
[-C--:B------:R-:W-:Y:S01]  /*cc90*/  ISETP.GE.AND P4, PT, R12, R129.reuse, PT ;  /* 0x000000810c00720c */ /* 0x080fe20003f86270 */
[----:B------:R-:W-:Y:S01]  /*cca0*/  HMMA.16816.F32 R68, R120, R106, R68 ;  /* 0x0000006a7844723c */ /* 0x000fe20000001844 */
[----:B------:R-:W-:Y:S02]  /*ccb0*/  FSEL R124, R16, -INF , !P5 ;  /* 0xff800000107c7808 */ /* 0x000fe40006800000 */
[----:B------:R-:W-:Y:S02]  /*ccc0*/  FSEL R57, R18, -INF , !P0 ;  /* 0xff80000012397808 */ /* 0x000fe40004000000 */
[----:B------:R-:W-:Y:S01]  /*ccd0*/  FSEL R130, R17, -INF , !P1 ;  /* 0xff80000011827808 */ /* 0x000fe20004800000 */
[----:B------:R-:W-:Y:S01]  /*cce0*/  HMMA.16816.F32 R88, R4, R60, R88 ;  /* 0x0000003c0458723c */ /* 0x000fe20000001858 */
[----:B------:R-:W-:Y:S01]  /*ccf0*/  FSEL R122, R21, -INF , !P3 ;  /* 0xff800000157a7808 */ /* 0x000fe20005800000 */
[----:B------:R-:W-:Y:S01]  /*cd00*/  VIADD R21, R0, 0x39 ;  /* 0x0000003900157836 */ /* 0x000fe20000000000 */
[-C--:B------:R-:W-:Y:S01]  /*cd10*/  ISETP.GE.AND P3, PT, R12, R128.reuse, PT ;  /* 0x000000800c00720c */ /* 0x080fe20003f66270 */
[----:B------:R-:W-:Y:S01]  /*cd20*/  VIADD R12, R0, 0x38 ;  /* 0x00000038000c7836 */ /* 0x000fe20000000000 */
[----:B------:R-:W-:Y:S01]  /*cd30*/  FSEL R125, R19, -INF , !P2 ;  /* 0xff800000137d7808 */ /* 0x000fe20005000000 */
[----:B------:R-:W-:Y:S01]  /*cd40*/  HMMA.16816.F32 R92, R8, R14, R92 ;  /* 0x0000000e085c723c */ /* 0x000fe2000000185c */
[C---:B------:R-:W-:Y:S01]  /*cd50*/  ISETP.GE.AND P5, PT, R13.reuse, R128, PT ;  /* 0x000000800d00720c */ /* 0x040fe20003fa6270 */
[----:B------:R-:W-:Y:S01]  /*cd60*/  LDSM.16.M88.4 R16, [R144+0x3000] ;  /* 0x003000009010783b */ /* 0x000fe20000000200 */
[----:B------:R-:W-:-:S02]  /*cd70*/  ISETP.GE.AND P0, PT, R13, R129, PT ;  /* 0x000000810d00720c */ /* 0x000fc40003f06270 */
[C---:B------:R-:W-:Y:S01]  /*cd80*/  ISETP.GE.AND P1, PT, R12.reuse, R128, PT ;  /* 0x000000800c00720c */ /* 0x040fe20003f26270 */
[C---:B------:R-:W-:Y:S01]  /*cd90*/  HMMA.16816.F32 R84, R4.reuse, R62, R84 ;  /* 0x0000003e0454723c */ /* 0x040fe20000001854 */
[----:B------:R-:W-:Y:S02]  /*cda0*/  ISETP.GE.AND P2, PT, R12, R129, PT ;  /* 0x000000810c00720c */ /* 0x000fe40003f46270 */
[----:B------:R-:W5:Y:S01]  /*cdb0*/  LDSM.16.M88.4 R12, [R158+0x3800] ;  /* 0x003800009e0c783b */ /* 0x000f620000000200 */
[----:B------:R-:W-:Y:S02]  /*cdc0*/  FSEL R123, R99, -INF , !P0 ;  /* 0xff800000637b7808 */ /* 0x000fe40004000000 */
[----:B-1----:R-:W-:Y:S01]  /*cdd0*/  HMMA.16816.F32 R80, R4, R32, R80 ;  /* 0x000000200450723c */ /* 0x002fe20000001850 */
[----:B------:R-:W-:Y:S02]  /*cde0*/  FSEL R62, R97, -INF , !P5 ;  /* 0xff800000613e7808 */ /* 0x000fe40006800000 */
[----:B------:R-:W-:-:S02]  /*cdf0*/  FSEL R60, R96, -INF , !P3 ;  /* 0xff800000603c7808 */ /* 0x000fc40005800000 */
[----:B------:R-:W-:Y:S01]  /*ce00*/  FSEL R101, R98, -INF , !P4 ;  /* 0xff80000062657808 */ /* 0x000fe20006000000 */
[----:B------:R-:W-:Y:S01]  /*ce10*/  HMMA.16816.F32 R76, R4, R34, R76 ;  /* 0x00000022044c723c */ /* 0x000fe2000000184c */
[CC--:B------:R-:W-:Y:S02]  /*ce20*/  ISETP.GE.AND P5, PT, R20.reuse, R128.reuse, PT ;  /* 0x000000801400720c */ /* 0x0c0fe40003fa6270 */
        /* <DEDUP_REMOVED lines=8> */
[C---:B---3--:R-:W-:Y:S01]  /*ceb0*/  HMMA.16816.F32 R72, R4.reuse, R24, R72 ;  /* 0x000000180448723c */ /* 0x048fe20000001848 */
[CC--:B------:R-:W-:Y:S02]  /*cec0*/  ISETP.GE.AND P3, PT, R20.reuse, R128.reuse, PT ;  /* 0x000000801400720c */ /* 0x0c0fe40003f66270 */
[----:B------:R-:W-:Y:S01]  /*ced0*/  ISETP.GE.AND P4, PT, R20, R129, PT ;  /* 0x000000811400720c */ /* 0x000fe20003f86270 */
[----:B------:R-:W-:Y:S01]  /*cee0*/  VIADD R20, R0, 0x49 ;  /* 0x0000004900147836 */ /* 0x000fe20000000000 */
[----:B------:R-:W-:Y:S01]  /*cef0*/  FSEL R102, R92, -INF , !P1 ;  /* 0xff8000005c667808 */ /* 0x000fe20004800000 */
[----:B------:R-:W-:Y:S01]  /*cf00*/  HMMA.16816.F32 R68, R4, R26, R68 ;  /* 0x0000001a0444723c */ /* 0x000fe20000001844 */
[----:B------:R-:W1:Y:S01]  /*cf10*/  LDSM.16.M88.4 R24, [R144+0x3800] ;  /* 0x003800009018783b */ /* 0x000e620000000200 */
[----:B------:R-:W-:Y:S01]  /*cf20*/  ISETP.GE.AND P1, PT, R21, R128, PT ;  /* 0x000000801500720c */ /* 0x000fe20003f26270 */
[----:B------:R-:W-:-:S04]  /*cf30*/  DEPBAR.LE SB0, 0x0 ;  /* 0x000080000000791a */ /* 0x000fc80000000000 */
[C---:B------:R-:W-:Y:S01]  /*cf40*/  HMMA.16816.F32 R84, R8.reuse, R46, R84 ;  /* 0x0000002e0854723c */ /* 0x040fe20000001854 */
[----:B------:R-:W-:Y:S02]  /*cf50*/  FSEL R103, R94, -INF , !P2 ;  /* 0xff8000005e677808 */ /* 0x000fe40005000000 */
[-C--:B------:R-:W-:Y:S01]  /*cf60*/  ISETP.GE.AND P2, PT, R21, R129.reuse, PT ;  /* 0x000000811500720c */ /* 0x080fe20003f46270 */
[----:B------:R-:W-:Y:S01]  /*cf70*/  VIADD R21, R0, 0x51 ;  /* 0x0000005100157836 */ /* 0x000fe20000000000 */
[----:B------:R-:W-:Y:S01]  /*cf80*/  FSEL R104, R88, -INF , !P5 ;  /* 0xff80000058687808 */ /* 0x000fe20006800000 */
[C---:B----4-:R-:W-:Y:S01]  /*cf90*/  HMMA.16816.F32 R80, R8.reuse, R28, R80 ;  /* 0x0000001c0850723c */ /* 0x050fe20000001850 */
[----:B------:R-:W-:Y:S02]  /*cfa0*/  FSEL R113, R90, -INF , !P0 ;  /* 0xff8000005a717808 */ /* 0x000fe40004000000 */
[C---:B------:R-:W-:Y:S02]  /*cfb0*/  ISETP.GE.AND P5, PT, R20.reuse, R128, PT ;  /* 0x000000801400720c */ /* 0x040fe40003fa6270 */
[----:B------:R-:W-:Y:S01]  /*cfc0*/  ISETP.GE.AND P0, PT, R20, R129, PT ;  /* 0x000000811400720c */ /* 0x000fe20003f06270 */
[----:B------:R-:W-:Y:S01]  /*cfd0*/  HMMA.16816.F32 R76, R8, R30, R76 ;  /* 0x0000001e084c723c */ /* 0x000fe2000000184c */
[----:B------:R-:W-:Y:S01]  /*cfe0*/  VIADD R20, R0, 0x50 ;  /* 0x0000005000147836 */ /* 0x000fe20000000000 */
[----:B------:R-:W-:-:S02]  /*cff0*/  FSEL R106, R89, -INF , !P1 ;  /* 0xff800000596a7808 */ /* 0x000fc40004800000 */
[----:B------:R-:W-:Y:S02]  /*d000*/  FSEL R117, R91, -INF , !P2 ;  /* 0xff8000005b757808 */ /* 0x000fe40005000000 */
        /* <DEDUP_REMOVED lines=26> */
[-C--:B------:R-:W-:Y:S01]  /*d1b0*/  ISETP.GE.AND P3, PT, R21, R128.reuse, PT ;  /* 0x000000801500720c */ /* 0x080fe20003f66270 */
[C---:B-1----:R-:W-:Y:S01]  /*d1c0*/  HMMA.16816.F32 R4, R8.reuse, R24, R64 ;  /* 0x000000180804723c */ /* 0x042fe20000001840 */
[----:B------:R-:W-:Y:S02]  /*d1d0*/  FSEL R119, R87, -INF , !P0 ;  /* 0xff80000057777808 */ /* 0x000fe40004000000 */
[----:B------:R-:W-:Y:S02]  /*d1e0*/  FSEL R111, R82, -INF , !P2 ;  /* 0xff800000526f7808 */ /* 0x000fe40005000000 */
[C---:B------:R-:W-:Y:S01]  /*d1f0*/  ISETP.GE.AND P2, PT, R13.reuse, R128, PT ;  /* 0x000000800d00720c */ /* 0x040fe20003f46270 */
[----:B------:R-:W-:Y:S01]  /*d200*/  HMMA.16816.F32 R24, R8, R26, R52 ;  /* 0x0000001a0818723c */ /* 0x000fe20000001834 */
[----:B------:R-:W-:-:S02]  /*d210*/  ISETP.GE.AND P0, PT, R13, R129, PT ;  /* 0x000000810d00720c */ /* 0x000fc40003f06270 */
[----:B------:R-:W-:Y:S02]  /*d220*/  FSEL R112, R81, -INF , !P3 ;  /* 0xff80000051707808 */ /* 0x000fe40005800000 */
[----:B------:R-:W-:Y:S02]  /*d230*/  P2R R13, PR, RZ, 0x2 ;  /* 0x00000002ff0d7803 */ /* 0x000fe40000000000 */
[----:B------:R-:W-:Y:S01]  /*d240*/  ISETP.GE.AND P3, PT, R12, R128, PT ;  /* 0x000000800c00720c */ /* 0x000fe20003f66270 */
[----:B------:R-:W-:Y:S01]  /*d250*/  VIADD R8, R0, 0x78 ;  /* 0x0000007800087836 */ /* 0x000fe20000000000 */
[----:B------:R-:W-:Y:S01]  /*d260*/  ISETP.GE.AND P1, PT, R12, R129, PT ;  /* 0x000000810c00720c */ /* 0x000fe20003f26270 */
[----:B------:R-:W-:Y:S01]  /*d270*/  VIADD R12, R0, 0x70 ;  /* 0x00000070000c7836 */ /* 0x000fe20000000000 */
[----:B------:R-:W-:Y:S02]  /*d280*/  FSEL R63, R74, -INF , !P6 ;  /* 0xff8000004a3f7808 */ /* 0x000fe40007000000 */
[----:B------:R-:W-:-:S02]  /*d290*/  FSEL R22, R68, -INF , !P3 ;  /* 0xff80000044167808 */ /* 0x000fc40005800000 */
[C---:B------:R-:W-:Y:S02]  /*d2a0*/  ISETP.GE.AND P6, PT, R12.reuse, R128, PT ;  /* 0x000000800c00720c */ /* 0x040fe40003fc6270 */
[-C--:B------:R-:W-:Y:S01]  /*d2b0*/  ISETP.GE.AND P3, PT, R12, R129.reuse, PT ;  /* 0x000000810c00720c */ /* 0x080fe20003f66270 */
[----:B------:R-:W-:Y:S01]  /*d2c0*/  VIADD R12, R0, 0x71 ;  /* 0x00000071000c7836 */ /* 0x000fe20000000000 */
[----:B------:R-:W-:Y:S02]  /*d2d0*/  FSEL R23, R70, -INF , !P1 ;  /* 0xff80000046177808 */ /* 0x000fe40004800000 */
[----:B------:R-:W-:Y:S02]  /*d2e0*/  FSEL R100, R72, -INF , !P4 ;  /* 0xff80000048647808 */ /* 0x000fe40006000000 */
[----:B------:R-:W-:Y:S02]  /*d2f0*/  ISETP.GE.AND P1, PT, R12, R129, PT ;  /* 0x000000810c00720c */ /* 0x000fe40003f26270 */
[----:B------:R-:W-:-:S02]  /*d300*/  FSEL R105, R79, -INF , !P0 ;  /* 0xff8000004f697808 */ /* 0x000fc40004000000 */
[----:B------:R-:W-:Y:S02]  /*d310*/  P2R R10, PR, RZ, 0x2 ;  /* 0x00000002ff0a7803 */ /* 0x000fe40000000000 */
[----:B------:R-:W-:Y:S02]  /*d320*/  ISETP.NE.AND P4, PT, R58, RZ, PT ;  /* 0x000000ff3a00720c */ /* 0x000fe40003f85270 */
[----:B------:R-:W-:Y:S01]  /*d330*/  ISETP.NE.AND P0, PT, R13, RZ, PT ;  /* 0x000000ff0d00720c */ /* 0x000fe20003f05270 */
[----:B------:R-:W-:Y:S01]  /*d340*/  VIADD R13, R0, 0x69 ;  /* 0x00000069000d7836 */ /* 0x000fe20000000000 */
[----:B------:R-:W-:Y:S02]  /*d350*/  FSEL R58, R4, -INF , !P6 ;  /* 0xff800000043a7808 */ /* 0x000fe40007000000 */
[----:B------:R-:W-:Y:S02]  /*d360*/  ISETP.NE.AND P6, PT, R10, RZ, PT ;  /* 0x000000ff0a00720c */ /* 0x000fe40003fc5270 */
[----:B------:R-:W-:-:S02]  /*d370*/  FSEL R108, R77, -INF , !P2 ;  /* 0xff8000004d6c7808 */ /* 0x000fc40005000000 */
[----:B------:R-:W-:Y:S02]  /*d380*/  FSEL R64, R73, -INF , !P0 ;  /* 0xff80000049407808 */ /* 0x000fe40004000000 */
[----:B------:R-:W-:Y:S02]  /*d390*/  FSEL R37, R7, -INF , !P6 ;  /* 0xff80000007257808 */ /* 0x000fe40007000000 */
[C---:B------:R-:W-:Y:S02]  /*d3a0*/  ISETP.GE.AND P2, PT, R13.reuse, R128, PT ;  /* 0x000000800d00720c */ /* 0x040fe40003f46270 */
[----:B------:R-:W-:Y:S02]  /*d3b0*/  ISETP.GE.AND P0, PT, R13, R129, PT ;  /* 0x000000810d00720c */ /* 0x000fe40003f06270 */
[----:B------:R-:W-:Y:S02]  /*d3c0*/  ISETP.GT.AND P6, PT, R174, R163, PT ;  /* 0x000000a3ae00720c */ /* 0x000fe40003fc4270 */
[----:B------:R-:W-:-:S02]  /*d3d0*/  FSEL R20, R69, -INF , !P2 ;  /* 0xff80000045147808 */ /* 0x000fc40005000000 */
[----:B------:R-:W-:Y:S02]  /*d3e0*/  FSEL R21, R71, -INF , !P0 ;  /* 0xff80000047157808 */ /* 0x000fe40004000000 */
[CC--:B------:R-:W-:Y:S02]  /*d3f0*/  ISETP.GE.AND P0, PT, R0.reuse, R128.reuse, PT ;  /* 0x000000800000720c */ /* 0x0c0fe40003f06270 */
[C---:B------:R-:W-:Y:S01]  /*d400*/  ISETP.GE.AND P2, PT, R0.reuse, R129, PT ;  /* 0x000000810000720c */ /* 0x040fe20003f46270 */
[----:B------:R-:W-:Y:S01]  /*d410*/  VIADD R0, R0, 0x79 ;  /* 0x0000007900007836 */ /* 0x000fe20000000000 */
[----:B------:R-:W-:Y:S02]  /*d420*/  FSEL R61, R75, -INF , !P5 ;  /* 0xff8000004b3d7808 */ /* 0x000fe40006800000 */
[----:B------:R-:W-:Y:S02]  /*d430*/  ISETP.GE.AND P5, PT, R12, R128, PT ;  /* 0x000000800c00720c */ /* 0x000fe40003fa6270 */
        /* <DEDUP_REMOVED lines=75> */
.L_x_7399:
[----:B------:R-:W-:Y:S02]  /*d8f0*/  ULDC UR10, c[0x0][0x248] ;  /* 0x00009200000a7ab9 */ /* 0x000fe40000000800 */
[----:B------:R-:W-:-:S06]  /*d900*/  USHF.L.U32 UR5, UR10, 0x7, URZ ;  /* 0x000000070a057899 */ /* 0x000fcc000800063f */
[----:B------:R-:W-:-:S04]  /*d910*/  IADD3 R10, RZ, -UR5, RZ ;  /* 0x80000005ff0a7c10 */ /* 0x000fc8000fffe0ff */
[----:B------:R-:W-:-:S07]  /*d920*/  SHF.R.S32.HI R0, RZ, 0x1f, R10 ;  /* 0x0000001fff007819 */ /* 0x000fce000001140a */
.L_x_7400:
        /* <DEDUP_REMOVED lines=31> */
.L_x_7398:
        /* <DEDUP_REMOVED lines=466> */
.L_x_7402:
[----:B------:R-:W-:Y:S02]  /*f840*/  ULDC UR8, c[0x0][0x250] ;  /* 0x0000940000087ab9 */ /* 0x000fe40000000800 */
[----:B------:R-:W-:-:S06]  /*f850*/  USHF.L.U32 UR4, UR8, 0x7, URZ ;  /* 0x0000000708047899 */ /* 0x000fcc000800063f */
[----:B------:R-:W-:-:S04]  /*f860*/  IADD3 R8, RZ, -UR4, RZ ;  /* 0x80000004ff087c10 */ /* 0x000fc8000fffe0ff */
[----:B------:R-:W-:-:S07]  /*f870*/  SHF.R.S32.HI R3, RZ, 0x1f, R8 ;  /* 0x0000001fff037819 */ /* 0x000fce0000011408 */
.L_x_7403:
        /* <DEDUP_REMOVED lines=34> */
[----:B------:R-:W-:-:S03]  /*faa0*/  LOP3.LUT R186, R3, 0x6, RZ, 0xc0, !PT ;  /* 0x0000000603ba7812 */ /* 0x000fc600078ec0ff */
[----:B------:R1:W-:Y:S01]  /*fab0*/  LDGSTS.E.BYPASS.LTC128B.128 [R175+0x9800], desc[UR6][R34.64] ;  /* 0x0980000022af7fae */ /* 0x0003e2000b901d46 */
[C---:B------:R-:W-:Y:S02]  /*fac0*/  LOP3.LUT R181, R141.reuse, R186, RZ, 0xfc, !PT ;  /* 0x000000ba8db57212 */ /* 0x040fe400078efcff */
[----:B------:R-:W-:Y:S01]  /*fad0*/  LOP3.LUT R3, R141, 0x8, R186, 0xfe, !PT ;  /* 0x000000088d037812 */ /* 0x000fe200078efeba */
[----:B------:R-:W-:Y:S01]  /*fae0*/  LDSM.16.M88.4 R24, [R162] ;  /* 0x00000000a218783b */ /* 0x000fe20000000200 */
[-C--:B------:R-:W-:Y:S02]  /*faf0*/  ISETP.GE.AND P1, PT, R181, R128.reuse, PT ;  /* 0x00000080b500720c */ /* 0x080fe40003f26270 */
[CC--:B------:R-:W-:Y:S01]  /*fb00*/  ISETP.GE.AND P0, PT, R3.reuse, R129.reuse, PT ;  /* 0x000000810300720c */ /* 0x0c0fe20003f06270 */
[----:B--2---:R-:W4:Y:S01]  /*fb10*/  LDSM.16.M88.4 R8, [R161+0x2800] ;  /* 0x00280000a108783b */ /* 0x004f220000000200 */
[----:B------:R-:W-:Y:S02]  /*fb20*/  ISETP.GE.AND P6, PT, R3, R128, PT ;  /* 0x000000800300720c */ /* 0x000fe40003fc6270 */
[----:B------:R-:W-:Y:S01]  /*fb30*/  P2R R3, PR, RZ, 0x1 ;  /* 0x00000001ff037803 */ /* 0x000fe20000000000 */
[----:B------:R-:W-:Y:S01]  /*fb40*/  LDSM.16.M88.4 R108, [R160] ;  /* 0x00000000a06c783b */ /* 0x000fe20000000200 */
[----:B------:R-:W-:-:S03]  /*fb50*/  ISETP.GE.AND P0, PT, R181, R129, PT ;  /* 0x00000081b500720c */ /* 0x000fc60003f06270 */
[----:B---3--:R-:W-:Y:S04]  /*fb60*/  LDSM.16.M88.4 R4, [R155+0x2800] ;  /* 0x002800009b04783b */ /* 0x008fe80000000200 */
[----:B------:R-:W-:Y:S04]  /*fb70*/  LDSM.16.M88.4 R64, [R161+0x3000] ;  /* 0x00300000a140783b */ /* 0x000fe80000000200 */
[----:B------:R-:W2:Y:S04]  /*fb80*/  LDSM.16.M88.4 R56, [R161+0x3800] ;  /* 0x00380000a138783b */ /* 0x000ea80000000200 */
[----:B------:R-:W3:Y:S04]  /*fb90*/  LDSM.16.M88.4 R48, [R161+0x4000] ;  /* 0x00400000a130783b */ /* 0x000ee80000000200 */
[----:B------:R-:W5:Y:S04]  /*fba0*/  LDSM.16.M88.4 R16, [R161+0x2000] ;  /* 0x00200000a110783b */ /* 0x000f680000000200 */
[----:B------:R-:W5:Y:S04]  /*fbb0*/  LDSM.16.M88.4 R120, [R155+0x3000] ;  /* 0x003000009b78783b */ /* 0x000f680000000200 */
[----:B------:R-:W5:Y:S04]  /*fbc0*/  LDSM.16.M88.4 R112, [R155+0x3800] ;  /* 0x003800009b70783b */ /* 0x000f680000000200 */
[----:B------:R-:W5:Y:S01]  /*fbd0*/  LDSM.16.M88.4 R104, [R155+0x4000] ;  /* 0x004000009b68783b */ /* 0x000f620000000200 */
[C---:B----4-:R-:W-:Y:S03]  /*fbe0*/  HMMA.16816.F32 R12, R24.reuse, R8, RZ ;  /* 0x00000008180c723c */ /* 0x050fe600000018ff */
[----:B------:R-:W4:Y:S04]  /*fbf0*/  LDSM.16.M88.4 R40, [R161+0x4800] ;  /* 0x00480000a128783b */ /* 0x000f280000000200 */
[----:B------:R-:W4:Y:S01]  /*fc00*/  LDSM.16.M88.4 R28, [R155+0x2000] ;  /* 0x002000009b1c783b */ /* 0x000f220000000200 */
[C---:B------:R-:W-:Y:S03]  /*fc10*/  HMMA.16816.F32 R8, R24.reuse, R10, RZ ;  /* 0x0000000a1808723c */ /* 0x040fe600000018ff */
[----:B-1----:R-:W1:Y:S04]  /*fc20*/  LDSM.16.M88.4 R32, [R161+0x5000] ;  /* 0x00500000a120783b */ /* 0x002e680000000200 */
[----:B------:R-:W1:Y:S01]  /*fc30*/  LDSM.16.M88.4 R124, [R161+0x5800] ;  /* 0x00580000a17c783b */ /* 0x000e620000000200 */
[C---:B--2---:R-:W-:Y:S03]  /*fc40*/  HMMA.16816.F32 R60, R24.reuse, R56, RZ ;  /* 0x00000038183c723c */ /* 0x044fe600000018ff */
[----:B------:R-:W2:Y:S04]  /*fc50*/  LDSM.16.M88.4 R100, [R155+0x4800] ;  /* 0x004800009b64783b */ /* 0x000ea80000000200 */
[----:B------:R-:W2:Y:S01]  /*fc60*/  LDSM.16.M88.4 R116, [R155+0x5000] ;  /* 0x005000009b74783b */ /* 0x000ea20000000200 */
[----:B---3--:R-:W-:Y:S03]  /*fc70*/  HMMA.16816.F32 R52, R24, R48, RZ ;  /* 0x000000301834723c */ /* 0x008fe600000018ff */
[----:B------:R-:W0:Y:S03]  /*fc80*/  LDGDEPBAR ;  /* 0x00000000000079af */ /* 0x000e260000000000 */
[C---:B------:R-:W-:Y:S06]  /*fc90*/  HMMA.16816.F32 R12, R108.reuse, R4, R12 ;  /* 0x000000046c0c723c */ /* 0x040fec000000180c */
[----:B------:R-:W-:Y:S06]  /*fca0*/  HMMA.16816.F32 R8, R108, R6, R8 ;  /* 0x000000066c08723c */ /* 0x000fec0000001808 */
[C---:B------:R-:W-:Y:S06]  /*fcb0*/  HMMA.16816.F32 R4, R24.reuse, R64, RZ ;  /* 0x000000401804723c */ /* 0x040fec00000018ff */
[C---:B------:R-:W-:Y:S06]  /*fcc0*/  HMMA.16816.F32 R64, R24.reuse, R66, RZ ;  /* 0x000000421840723c */ /* 0x040fec00000018ff */
[C---:B------:R-:W-:Y:S06]  /*fcd0*/  HMMA.16816.F32 R56, R24.reuse, R58, RZ ;  /* 0x0000003a1838723c */ /* 0x040fec00000018ff */
[C---:B------:R-:W-:Y:S06]  /*fce0*/  HMMA.16816.F32 R48, R24.reuse, R50, RZ ;  /* 0x000000321830723c */ /* 0x040fec00000018ff */
[C---:B-----5:R-:W-:Y:S06]  /*fcf0*/  HMMA.16816.F32 R20, R24.reuse, R16, RZ ;  /* 0x000000101814723c */ /* 0x060fec00000018ff */
[----:B------:R-:W-:Y:S06]  /*fd00*/  HMMA.16816.F32 R16, R24, R18, RZ ;  /* 0x000000121810723c */ /* 0x000fec00000018ff */
[C---:B------:R-:W-:Y:S06]  /*fd10*/  HMMA.16816.F32 R4, R108.reuse, R120, R4 ;  /* 0x000000786c04723c */ /* 0x040fec0000001804 */
[C---:B------:R-:W-:Y:S01]  /*fd20*/  HMMA.16816.F32 R64, R108.reuse, R122, R64 ;  /* 0x0000007a6c40723c */ /* 0x040fe20000001840 */
[----:B------:R-:W-:Y:S05]  /*fd30*/  LDSM.16.M88.4 R120, [R159] ;  /* 0x000000009f78783b */ /* 0x000fea0000000200 */
[C---:B------:R-:W-:Y:S06]  /*fd40*/  HMMA.16816.F32 R60, R108.reuse, R112, R60 ;  /* 0x000000706c3c723c */ /* 0x040fec000000183c */
[C---:B------:R-:W-:Y:S01]  /*fd50*/  HMMA.16816.F32 R56, R108.reuse, R114, R56 ;  /* 0x000000726c38723c */ /* 0x040fe20000001838 */
[----:B------:R-:W3:Y:S05]  /*fd60*/  LDSM.16.M88.4 R112, [R155+0x5800] ;  /* 0x005800009b70783b */ /* 0x000eea0000000200 */
[C---:B------:R-:W-:Y:S06]  /*fd70*/  HMMA.16816.F32 R52, R108.reuse, R104, R52 ;  /* 0x000000686c34723c */ /* 0x040fec0000001834 */
[----:B------:R-:W-:Y:S01]  /*fd80*/  HMMA.16816.F32 R48, R108, R106, R48 ;  /* 0x0000006a6c30723c */ /* 0x000fe20000001830 */
[----:B------:R-:W5:Y:S05]  /*fd90*/  LDSM.16.M88.4 R104, [R158] ;  /* 0x000000009e68783b */ /* 0x000f6a0000000200 */
[C---:B----4-:R-:W-:Y:S06]  /*fda0*/  HMMA.16816.F32 R44, R24.reuse, R40, RZ ;  /* 0x00000028182c723c */ /* 0x050fec00000018ff */
[----:B------:R-:W-:Y:S06]  /*fdb0*/  HMMA.16816.F32 R40, R24, R42, RZ ;  /* 0x0000002a1828723c */ /* 0x000fec00000018ff */
[C---:B------:R-:W-:Y:S06]  /*fdc0*/  HMMA.16816.F32 R20, R108.reuse, R28, R20 ;  /* 0x0000001c6c14723c */ /* 0x040fec0000001814 */
[----:B------:R-:W-:Y:S06]  /*fdd0*/  HMMA.16816.F32 R16, R108, R30, R16 ;  /* 0x0000001e6c10723c */ /* 0x000fec0000001810 */
[C---:B-1----:R-:W-:Y:S06]  /*fde0*/  HMMA.16816.F32 R36, R24.reuse, R32, RZ ;  /* 0x000000201824723c */ /* 0x042fec00000018ff */
[C---:B------:R-:W-:Y:S06]  /*fdf0*/  HMMA.16816.F32 R32, R24.reuse, R34, RZ ;  /* 0x000000221820723c */ /* 0x040fec00000018ff */
[C---:B------:R-:W-:Y:S06]  /*fe00*/  HMMA.16816.F32 R28, R24.reuse, R124, RZ ;  /* 0x0000007c181c723c */ /* 0x040fec00000018ff */
[----:B------:R-:W-:Y:S01]  /*fe10*/  HMMA.16816.F32 R24, R24, R126, RZ ;  /* 0x0000007e1818723c */ /* 0x000fe200000018ff */
        /* <DEDUP_REMOVED lines=8> */
[----:B------:R-:W-:Y:S01]  /*fea0*/  HMMA.16816.F32 R24, R108, R114, R24 ;  /* 0x000000726c18723c */ /* 0x000fe20000001818 */
[----:B------:R-:W2:Y:S04]  /*feb0*/  LDSM.16.M88.4 R108, [R147] ;  /* 0x00000000936c783b */ /* 0x000ea80000000200 */
[----:B------:R-:W-:Y:S01]  /*fec0*/  LDSM.16.M88.4 R112, [R148] ;  /* 0x000000009470783b */ /* 0x000fe20000000200 */
[C---:B-----5:R-:W-:Y:S06]  /*fed0*/  HMMA.16816.F32 R20, R120.reuse, R104, R20 ;  /* 0x000000687814723c */ /* 0x060fec0000001814 */
[C---:B------:R-:W-:Y:S01]  /*fee0*/  HMMA.16816.F32 R16, R120.reuse, R106, R16 ;  /* 0x0000006a7810723c */ /* 0x040fe20000001810 */
[----:B------:R-:W3:Y:S05]  /*fef0*/  LDSM.16.M88.4 R104, [R146] ;  /* 0x000000009268783b */ /* 0x000eea0000000200 */
[C---:B-1----:R-:W-:Y:S06]  /*ff00*/  HMMA.16816.F32 R12, R120.reuse, R100, R12 ;  /* 0x00000064780c723c */ /* 0x042fec000000180c */
[C---:B------:R-:W-:Y:S01]  /*ff10*/  HMMA.16816.F32 R8, R120.reuse, R102, R8 ;  /* 0x000000667808723c */ /* 0x040fe20000001808 */
[----:B------:R-:W1:Y:S05]  /*ff20*/  LDSM.16.M88.4 R100, [R145] ;  /* 0x000000009164783b */ /* 0x000e6a0000000200 */
[C---:B------:R-:W-:Y:S06]  /*ff30*/  HMMA.16816.F32 R4, R120.reuse, R124, R4 ;  /* 0x0000007c7804723c */ /* 0x040fec0000001804 */
[C---:B------:R-:W-:Y:S06]  /*ff40*/  HMMA.16816.F32 R64, R120.reuse, R126, R64 ;  /* 0x0000007e7840723c */ /* 0x040fec0000001840 */
[C---:B--2---:R-:W-:Y:S06]  /*ff50*/  HMMA.16816.F32 R44, R120.reuse, R108, R44 ;  /* 0x0000006c782c723c */ /* 0x044fec000000182c */
[C---:B------:R-:W-:Y:S01]  /*ff60*/  HMMA.16816.F32 R40, R120.reuse, R110, R40 ;  /* 0x0000006e7828723c */ /* 0x040fe20000001828 */
[----:B------:R-:W-:Y:S05]  /*ff70*/  LDSM.16.M88.4 R108, [R157] ;  /* 0x000000009d6c783b */ /* 0x000fea0000000200 */
[C---:B---3--:R-:W-:Y:S06]  /*ff80*/  HMMA.16816.F32 R36, R120.reuse, R104, R36 ;  /* 0x000000687824723c */ /* 0x048fec0000001824 */
[C---:B------:R-:W-:Y:S01]  /*ff90*/  HMMA.16816.F32 R32, R120.reuse, R106, R32 ;  /* 0x0000006a7820723c */ /* 0x040fe20000001820 */
[----:B------:R-:W2:Y:S05]  /*ffa0*/  LDSM.16.M88.4 R104, [R144] ;  /* 0x000000009068783b */ /* 0x000eaa0000000200 */
[C---:B------:R-:W-:Y:S06]  /*ffb0*/  HMMA.16816.F32 R52, R120.reuse, R112, R52 ;  /* 0x000000707834723c */ /* 0x040fec0000001834 */
[C---:B------:R-:W-:Y:S01]  /*ffc0*/  HMMA.16816.F32 R48, R120.reuse, R114, R48 ;  /* 0x000000727830723c */ /* 0x040fe20000001830 */
[----:B------:R-:W3:Y:S05]  /*ffd0*/  LDSM.16.M88.4 R112, [R144+0x800] ;  /* 0x000800009070783b */ /* 0x000eea0000000200 */
[C---:B-1----:R-:W-:Y:S06]  /*ffe0*/  HMMA.16816.F32 R28, R120.reuse, R100, R28 ;  /* 0x00000064781c723c */ /* 0x042fec000000181c */
[C---:B------:R-:W-:Y:S01]  /*fff0*/  HMMA.16816.F32 R24, R120.reuse, R102, R24 ;  /* 0x000000667818723c */ /* 0x040fe20000001818 */
[----:B------:R-:W1:Y:S05]  /*10000*/  LDSM.16.M88.4 R100, [R144+0x1000] ;  /* 0x001000009064783b */ /* 0x000e6a0000000200 */
[C---:B------:R-:W-:Y:S06]  /*10010*/  HMMA.16816.F32 R60, R120.reuse, R116, R60 ;  /* 0x00000074783c723c */ /* 0x040fec000000183c */
[----:B------:R-:W-:Y:S06]  /*10020*/  HMMA.16816.F32 R56, R120, R118, R56 ;  /* 0x000000767838723c */ /* 0x000fec0000001838 */
[C---:B--2---:R-:W-:Y:S06]  /*10030*/  HMMA.16816.F32 R20, R108.reuse, R104, R20 ;  /* 0x000000686c14723c */ /* 0x044fec0000001814 */
[C---:B------:R-:W-:Y:S01]  /*10040*/  HMMA.16816.F32 R16, R108.reuse, R106, R16 ;  /* 0x0000006a6c10723c */ /* 0x040fe20000001810 */
[----:B------:R-:W2:Y:S05]  /*10050*/  LDSM.16.M88.4 R104, [R144+0x1800] ;  /* 0x001800009068783b */ /* 0x000eaa0000000200 */
[C---:B---3--:R-:W-:Y:S06]  /*10060*/  HMMA.16816.F32 R12, R108.reuse, R112, R12 ;  /* 0x000000706c0c723c */ /* 0x048fec000000180c */
[C---:B------:R-:W-:Y:S01]  /*10070*/  HMMA.16816.F32 R8, R108.reuse, R114, R8 ;  /* 0x000000726c08723c */ /* 0x040fe20000001808 */
[----:B------:R-:W3:Y:S05]  /*10080*/  LDSM.16.M88.4 R112, [R144+0x2000] ;  /* 0x002000009070783b */ /* 0x000eea0000000200 */
[----:B-1----:R-:W-:Y:S01]  /*10090*/  HMMA.16816.F32 R4, R108, R100, R4 ;  /* 0x000000646c04723c */ /* 0x002fe20000001804 */
[----:B------:R-:W-:Y:S01]  /*100a0*/  FSEL R143, R20, -INF , !P1 ;  /* 0xff800000148f7808 */ /* 0x000fe20004800000 */
[C---:B------:R-:W-:Y:S01]  /*100b0*/  VIADD R20, R181.reuse, 0x19 ;  /* 0x00000019b5147836 */ /* 0x040fe20000000000 */
[----:B------:R-:W-:Y:S01]  /*100c0*/  FSEL R178, R22, -INF , !P0 ;  /* 0xff80000016b27808 */ /* 0x000fe20004000000 */
[----:B------:R-:W-:-:S02]  /*100d0*/  VIADD R22, R181, 0x11 ;  /* 0x00000011b5167836 */ /* 0x000fc40000000000 */
[----:B------:R-:W-:Y:S01]  /*100e0*/  HMMA.16816.F32 R64, R108, R102, R64 ;  /* 0x000000666c40723c */ /* 0x000fe20000001840 */
[----:B------:R-:W-:Y:S02]  /*100f0*/  VIADD R100, R181, 0x1 ;  /* 0x00000001b5647836 */ /* 0x000fe40000000000 */
[----:B------:R-:W-:-:S03]  /*10100*/  ISETP.GE.AND P1, PT, R22, R129, PT ;  /* 0x000000811600720c */ /* 0x000fc60003f26270 */
[CC--:B------:R-:W-:Y:S02]  /*10110*/  ISETP.GE.AND P3, PT, R100.reuse, R128.reuse, PT ;  /* 0x000000806400720c */ /* 0x0c0fe40003f66270 */
[-C--:B------:R-:W-:Y:S01]  /*10120*/  ISETP.GE.AND P2, PT, R100, R129.reuse, PT ;  /* 0x000000816400720c */ /* 0x080fe20003f46270 */
[----:B------:R-:W-:Y:S01]  /*10130*/  VIADD R100, R181, 0x9 ;  /* 0x00000009b5647836 */ /* 0x000fe20000000000 */
[----:B------:R-:W-:Y:S02]  /*10140*/  FSEL R177, R21, -INF , !P3 ;  /* 0xff80000015b17808 */ /* 0x000fe40005800000 */
[----:B------:R-:W-:Y:S02]  /*10150*/  FSEL R182, R23, -INF , !P2 ;  /* 0xff80000017b67808 */ /* 0x000fe40005000000 */
[CC--:B------:R-:W-:Y:S02]  /*10160*/  ISETP.GE.AND P4, PT, R100.reuse, R128.reuse, PT ;  /* 0x000000806400720c */ /* 0x0c0fe40003f86270 */
[----:B------:R-:W-:Y:S01]  /*10170*/  ISETP.GE.AND P0, PT, R100, R129, PT ;  /* 0x000000816400720c */ /* 0x000fe20003f06270 */
[C---:B--2---:R-:W-:Y:S01]  /*10180*/  HMMA.16816.F32 R60, R108.reuse, R104, R60 ;  /* 0x000000686c3c723c */ /* 0x044fe2000000183c */
[----:B------:R-:W-:Y:S01]  /*10190*/  FSEL R183, R17, -INF , !P4 ;  /* 0xff80000011b77808 */ /* 0x000fe20006000000 */
[----:B------:R-:W-:Y:S01]  /*101a0*/  VIADD R17, R181, 0x21 ;  /* 0x00000021b5117836 */ /* 0x000fe20000000000 */
[----:B------:R-:W-:Y:S01]  /*101b0*/  FSEL R184, R19, -INF , !P0 ;  /* 0xff80000013b87808 */ /* 0x000fe20004000000 */
[----:B------:R-:W-:Y:S01]  /*101c0*/  VIADD R19, R181, 0x29 ;  /* 0x00000029b5137836 */ /* 0x000fe20000000000 */
[-C--:B------:R-:W-:Y:S01]  /*101d0*/  ISETP.GE.AND P2, PT, R22, R128.reuse, PT ;  /* 0x000000801600720c */ /* 0x080fe20003f46270 */
[----:B------:R-:W-:Y:S01]  /*101e0*/  HMMA.16816.F32 R56, R108, R106, R56 ;  /* 0x0000006a6c38723c */ /* 0x000fe20000001838 */
[----:B------:R-:W-:-:S02]  /*101f0*/  ISETP.GE.AND P4, PT, R20, R128, PT ;  /* 0x000000801400720c */ /* 0x000fc40003f86270 */
[----:B------:R-:W-:Y:S02]  /*10200*/  ISETP.GE.AND P0, PT, R20, R129, PT ;  /* 0x000000811400720c */ /* 0x000fe40003f06270 */
[----:B------:R-:W1:Y:S01]  /*10210*/  LDSM.16.M88.4 R20, [R144+0x2800] ;  /* 0x002800009014783b */ /* 0x000e620000000200 */
[C---:B---3--:R-:W-:Y:S01]  /*10220*/  HMMA.16816.F32 R52, R108.reuse, R112, R52 ;  /* 0x000000706c34723c */ /* 0x048fe20000001834 */
[----:B------:R-:W-:Y:S01]  /*10230*/  FSEL R139, R13, -INF , !P2 ;  /* 0xff8000000d8b7808 */ /* 0x000fe20005000000 */
[----:B------:R-:W-:Y:S01]  /*10240*/  VIADD R13, R181, 0x31 ;  /* 0x00000031b50d7836 */ /* 0x000fe20000000000 */
[----:B------:R-:W-:Y:S02]  /*10250*/  ISETP.GE.AND P3, PT, R17, R128, PT ;  /* 0x000000801100720c */ /* 0x000fe40003f66270 */
[----:B------:R-:W-:Y:S01]  /*10260*/  FSEL R138, R15, -INF , !P1 ;  /* 0xff8000000f8a7808 */ /* 0x000fe20004800000 */
[----:B------:R-:W-:Y:S01]  /*10270*/  HMMA.16816.F32 R48, R108, R114, R48 ;  /* 0x000000726c30723c */ /* 0x000fe20000001830 */
[----:B------:R-:W-:-:S02]  /*10280*/  FSEL R136, R11, -INF , !P0 ;  /* 0xff8000000b887808 */ /* 0x000fc40004000000 */
[----:B------:R-:W-:Y:S01]  /*10290*/  FSEL R131, R5, -INF , !P3 ;  /* 0xff80000005837808 */ /* 0x000fe20005800000 */
[----:B------:R-:W-:Y:S01]  /*102a0*/  VIADD R5, R181, 0x39 ;  /* 0x00000039b5057836 */ /* 0x000fe20000000000 */
[-C--:B------:R-:W-:Y:S02]  /*102b0*/  ISETP.GE.AND P1, PT, R19, R129.reuse, PT ;  /* 0x000000811300720c */ /* 0x080fe40003f26270 */
[----:B------:R-:W-:Y:S02]  /*102c0*/  ISETP.GE.AND P0, PT, R13, R129, PT ;  /* 0x000000810d00720c */ /* 0x000fe40003f06270 */
[----:B------:R-:W-:Y:S02]  /*102d0*/  FSEL R124, R67, -INF , !P1 ;  /* 0xff800000437c7808 */ /* 0x000fe40004800000 */
[----:B------:R-:W-:Y:S02]  /*102e0*/  FSEL R118, R63, -INF , !P0 ;  /* 0xff8000003f767808 */ /* 0x000fe40004000000 */
[----:B------:R-:W-:-:S02]  /*102f0*/  ISETP.GE.AND P1, PT, R5, R128, PT ;  /* 0x000000800500720c */ /* 0x000fc40003f26270 */
[-C--:B------:R-:W-:Y:S01]  /*10300*/  ISETP.GE.AND P0, PT, R5, R129.reuse, PT ;  /* 0x000000810500720c */ /* 0x080fe20003f06270 */
[----:B------:R-:W-:Y:S01]  /*10310*/  VIADD R5, R181, 0x41 ;  /* 0x00000041b5057836 */ /* 0x000fe20000000000 */
[----:B------:R-:W-:Y:S02]  /*10320*/  FSEL R137, R9, -INF , !P4 ;  /* 0xff80000009897808 */ /* 0x000fe40006000000 */
[----:B------:R-:W-:Y:S02]  /*10330*/  FSEL R116, R59, -INF , !P0 ;  /* 0xff8000003b747808 */ /* 0x000fe40004000000 */
[-C--:B------:R-:W-:Y:S02]  /*10340*/  ISETP.GE.AND P0, PT, R5, R128.reuse, PT ;  /* 0x000000800500720c */ /* 0x080fe40003f06270 */
[----:B------:R-:W-:Y:S02]  /*10350*/  ISETP.GE.AND P2, PT, R17, R129, PT ;  /* 0x000000811100720c */ /* 0x000fe40003f46270 */
[----:B------:R-:W-:-:S02]  /*10360*/  ISETP.GE.AND P4, PT, R19, R128, PT ;  /* 0x000000801300720c */ /* 0x000fc40003f86270 */
[--C-:B------:R-:W-:Y:S02]  /*10370*/  LOP3.LUT R9, R141, 0x10, R186.reuse, 0xfe, !PT ;  /* 0x000000108d097812 */ /* 0x100fe400078efeba */
[----:B------:R-:W-:Y:S02]  /*10380*/  FSEL R121, R57, -INF , !P1 ;  /* 0xff80000039797808 */ /* 0x000fe40004800000 */
[----:B------:R-:W-:Y:S02]  /*10390*/  ISETP.NE.AND P1, PT, R3, RZ, PT ;  /* 0x000000ff0300720c */ /* 0x000fe40003f25270 */
[----:B------:R-:W-:Y:S01]  /*103a0*/  FSEL R103, R53, -INF , !P0 ;  /* 0xff80000035677808 */ /* 0x000fe20004000000 */
[C---:B-1----:R-:W-:Y:S01]  /*103b0*/  HMMA.16816.F32 R44, R108.reuse, R20, R44 ;  /* 0x000000146c2c723c */ /* 0x042fe2000000182c */
[----:B------:R-:W-:Y:S02]  /*103c0*/  LOP3.LUT R3, R141, 0x20, R186, 0xfe, !PT ;  /* 0x000000208d037812 */ /* 0x000fe400078efeba */
[----:B------:R-:W-:Y:S01]  /*103d0*/  ISETP.GE.AND P0, PT, R5, R129, PT ;  /* 0x000000810500720c */ /* 0x000fe20003f06270 */
[----:B------:R-:W-:Y:S01]  /*103e0*/  VIADD R5, R181, 0x49 ;  /* 0x00000049b5057836 */ /* 0x000fe20000000000 */
[----:B------:R-:W-:Y:S01]  /*103f0*/  ISETP.GE.AND P3, PT, R13, R128, PT ;  /* 0x000000800d00720c */ /* 0x000fe20003f66270 */
[----:B------:R-:W-:Y:S01]  /*10400*/  HMMA.16816.F32 R40, R108, R22, R40 ;  /* 0x000000166c28723c */ /* 0x000fe20000001828 */
[----:B------:R-:W-:-:S02]  /*10410*/  FSEL R130, R7, -INF , !P2 ;  /* 0xff80000007827808 */ /* 0x000fc40005000000 */
[----:B------:R-:W-:Y:S02]  /*10420*/  FSEL R125, R65, -INF , !P4 ;  /* 0xff800000417d7808 */ /* 0x000fe40006000000 */
[C---:B------:R-:W-:Y:S02]  /*10430*/  ISETP.GE.AND P5, PT, R9.reuse, R128, PT ;  /* 0x000000800900720c */ /* 0x040fe40003fa6270 */
[-C--:B------:R-:W-:Y:S02]  /*10440*/  ISETP.GE.AND P4, PT, R9, R129.reuse, PT ;  /* 0x000000810900720c */ /* 0x080fe40003f86270 */
[----:B------:R-:W-:Y:S02]  /*10450*/  LOP3.LUT R7, R141, 0x18, R186, 0xfe, !PT ;  /* 0x000000188d077812 */ /* 0x000fe400078efeba */
[----:B------:R-:W-:Y:S02]  /*10460*/  FSEL R9, R16, -INF , !P6 ;  /* 0xff80000010097808 */ /* 0x000fe40007000000 */
[----:B------:R-:W-:-:S02]  /*10470*/  ISETP.GE.AND P6, PT, R3, R129, PT ;  /* 0x000000810300720c */ /* 0x000fc40003fc6270 */
[----:B------:R-:W-:Y:S02]  /*10480*/  FSEL R119, R61, -INF , !P3 ;  /* 0xff8000003d777808 */ /* 0x000fe40005800000 */
[----:B------:R-:W-:Y:S02]  /*10490*/  FSEL R104, R55, -INF , !P0 ;  /* 0xff80000037687808 */ /* 0x000fe40004000000 */
[CC--:B------:R-:W-:Y:S02]  /*104a0*/  ISETP.GE.AND P3, PT, R7.reuse, R128.reuse, PT ;  /* 0x000000800700720c */ /* 0x0c0fe40003f66270 */
[----:B------:R-:W-:Y:S02]  /*104b0*/  ISETP.GE.AND P2, PT, R7, R129, PT ;  /* 0x000000810700720c */ /* 0x000fe40003f46270 */
[----:B------:R-:W-:Y:S02]  /*104c0*/  FSEL R188, R18, -INF , !P1 ;  /* 0xff80000012bc7808 */ /* 0x000fe40004800000 */
[-C--:B------:R-:W-:Y:S01]  /*104d0*/  ISETP.GE.AND P0, PT, R5, R128.reuse, PT ;  /* 0x000000800500720c */ /* 0x080fe20003f06270 */
[----:B------:R-:W1:Y:S01]  /*104e0*/  LDSM.16.M88.4 R16, [R144+0x3000] ;  /* 0x003000009010783b */ /* 0x000e620000000200 */
[----:B------:R-:W-:-:S02]  /*104f0*/  ISETP.GE.AND P1, PT, R3, R128, PT ;  /* 0x000000800300720c */ /* 0x000fc40003f26270 */
[----:B------:R-:W-:Y:S02]  /*10500*/  LOP3.LUT R7, R141, 0x28, R186, 0xfe, !PT ;  /* 0x000000288d077812 */ /* 0x000fe400078efeba */
[----:B------:R-:W-:Y:S02]  /*10510*/  P2R R3, PR, RZ, 0x40 ;  /* 0x00000040ff037803 */ /* 0x000fe40000000000 */
[----:B------:R-:W-:Y:S02]  /*10520*/  FSEL R63, R12, -INF , !P5 ;  /* 0xff8000000c3f7808 */ /* 0x000fe40006800000 */
[----:B------:R-:W-:Y:S02]  /*10530*/  FSEL R113, R49, -INF , !P0 ;  /* 0xff80000031717808 */ /* 0x000fe40004000000 */
[C---:B------:R-:W-:Y:S02]  /*10540*/  ISETP.GE.AND P5, PT, R7.reuse, R128, PT ;  /* 0x000000800700720c */ /* 0x040fe40003fa6270 */
[----:B------:R-:W-:-:S02]  /*10550*/  ISETP.GE.AND P6, PT, R7, R129, PT ;  /* 0x000000810700720c */ /* 0x000fc40003fc6270 */
[----:B------:R-:W-:Y:S02]  /*10560*/  FSEL R140, R10, -INF , !P2 ;  /* 0xff8000000a8c7808 */ /* 0x000fe40005000000 */
[----:B------:R-:W-:Y:S02]  /*10570*/  FSEL R135, R4, -INF , !P1 ;  /* 0xff80000004877808 */ /* 0x000fe40004800000 */
[----:B------:R-:W-:Y:S02]  /*10580*/  ISETP.GE.AND P0, PT, R5, R129, PT ;  /* 0x000000810500720c */ /* 0x000fe40003f06270 */
[--C-:B------:R-:W-:Y:S02]  /*10590*/  LOP3.LUT R7, R141, 0x30, R186.reuse, 0xfe, !PT ;  /* 0x000000308d077812 */ /* 0x100fe400078efeba */
[----:B------:R-:W-:Y:S01]  /*105a0*/  ISETP.NE.AND P2, PT, R3, RZ, PT ;  /* 0x000000ff0300720c */ /* 0x000fe20003f45270 */
[----:B------:R-:W-:Y:S01]  /*105b0*/  VIADD R3, R181, 0x51 ;  /* 0x00000051b5037836 */ /* 0x000fe20000000000 */
[----:B------:R-:W-:-:S02]  /*105c0*/  LOP3.LUT R5, R141, 0x38, R186, 0xfe, !PT ;  /* 0x000000388d057812 */ /* 0x000fc400078efeba */
[----:B------:R-:W-:Y:S02]  /*105d0*/  LOP3.LUT R4, R141, 0x40, R186, 0xfe, !PT ;  /* 0x000000408d047812 */ /* 0x000fe400078efeba */
[----:B------:R-:W-:Y:S02]  /*105e0*/  FSEL R142, R14, -INF , !P4 ;  /* 0xff8000000e8e7808 */ /* 0x000fe40006000000 */
[----:B------:R-:W-:Y:S02]  /*105f0*/  FSEL R21, R8, -INF , !P3 ;  /* 0xff80000008157808 */ /* 0x000fe40005800000 */
[----:B------:R-:W-:Y:S02]  /*10600*/  FSEL R134, R6, -INF , !P2 ;  /* 0xff80000006867808 */ /* 0x000fe40005000000 */
[----:B------:R-:W-:Y:S02]  /*10610*/  FSEL R133, R64, -INF , !P5 ;  /* 0xff80000040857808 */ /* 0x000fe40006800000 */
[----:B------:R-:W-:-:S02]  /*10620*/  FSEL R132, R66, -INF , !P6 ;  /* 0xff80000042847808 */ /* 0x000fc40007000000 */
[CC--:B------:R-:W-:Y:S01]  /*10630*/  ISETP.GE.AND P3, PT, R7.reuse, R128.reuse, PT ;  /* 0x000000800700720c */ /* 0x0c0fe20003f66270 */
[C---:B-1----:R-:W-:Y:S01]  /*10640*/  HMMA.16816.F32 R36, R108.reuse, R16, R36 ;  /* 0x000000106c24723c */ /* 0x042fe20000001824 */
[-C--:B------:R-:W-:Y:S02]  /*10650*/  ISETP.GE.AND P4, PT, R7, R129.reuse, PT ;  /* 0x000000810700720c */ /* 0x080fe40003f86270 */
[CC--:B------:R-:W-:Y:S02]  /*10660*/  ISETP.GE.AND P1, PT, R5.reuse, R128.reuse, PT ;  /* 0x000000800500720c */ /* 0x0c0fe40003f26270 */
[-C--:B------:R-:W-:Y:S01]  /*10670*/  ISETP.GE.AND P2, PT, R5, R129.reuse, PT ;  /* 0x000000810500720c */ /* 0x080fe20003f46270 */
[----:B------:R-:W-:Y:S01]  /*10680*/  HMMA.16816.F32 R32, R108, R18, R32 ;  /* 0x000000126c20723c */ /* 0x000fe20000001820 */
[C---:B------:R-:W-:Y:S02]  /*10690*/  ISETP.GE.AND P5, PT, R4.reuse, R128, PT ;  /* 0x000000800400720c */ /* 0x040fe40003fa6270 */
[----:B------:R-:W-:-:S02]  /*106a0*/  ISETP.GE.AND P6, PT, R4, R129, PT ;  /* 0x000000810400720c */ /* 0x000fc40003fc6270 */
[----:B------:R-:W1:Y:S01]  /*106b0*/  LDSM.16.M88.4 R4, [R144+0x3800] ;  /* 0x003800009004783b */ /* 0x000e620000000200 */
[----:B------:R-:W-:Y:S01]  /*106c0*/  FSEL R112, R51, -INF , !P0 ;  /* 0xff80000033707808 */ /* 0x000fe20004000000 */
[----:B------:R-:W-:-:S04]  /*106d0*/  DEPBAR.LE SB0, 0x0 ;  /* 0x000080000000791a */ /* 0x000fc80000000000 */
[----:B------:R-:W-:Y:S02]  /*106e0*/  ISETP.GE.AND P0, PT, R3, R128, PT ;  /* 0x000000800300720c */ /* 0x000fe40003f06270 */
[----:B------:R-:W-:Y:S02]  /*106f0*/  LOP3.LUT R8, R141, 0x48, R186, 0xfe, !PT ;  /* 0x000000488d087812 */ /* 0x000fe400078efeba */
[----:B------:R-:W-:Y:S02]  /*10700*/  FSEL R67, R45, -INF , !P0 ;  /* 0xff8000002d437808 */ /* 0x000fe40004000000 */
[----:B------:R-:W-:Y:S01]  /*10710*/  ISETP.GE.AND P0, PT, R3, R129, PT ;  /* 0x000000810300720c */ /* 0x000fe20003f06270 */
[----:B------:R-:W-:Y:S01]  /*10720*/  VIADD R3, R181, 0x59 ;  /* 0x00000059b5037836 */ /* 0x000fe20000000000 */
[----:B------:R-:W-:Y:S02]  /*10730*/  FSEL R123, R60, -INF , !P3 ;  /* 0xff8000003c7b7808 */ /* 0x000fe40005800000 */
[----:B------:R-:W-:-:S02]  /*10740*/  FSEL R126, R62, -INF , !P4 ;  /* 0xff8000003e7e7808 */ /* 0x000fc40006000000 */
[----:B------:R-:W-:Y:S02]  /*10750*/  FSEL R64, R47, -INF , !P0 ;  /* 0xff8000002f407808 */ /* 0x000fe40004000000 */
[CC--:B------:R-:W-:Y:S02]  /*10760*/  ISETP.GE.AND P3, PT, R8.reuse, R128.reuse, PT ;  /* 0x000000800800720c */ /* 0x0c0fe40003f66270 */
[----:B------:R-:W-:Y:S02]  /*10770*/  ISETP.GE.AND P4, PT, R8, R129, PT ;  /* 0x000000810800720c */ /* 0x000fe40003f86270 */
[----:B------:R-:W-:Y:S02]  /*10780*/  ISETP.GE.AND P0, PT, R3, R128, PT ;  /* 0x000000800300720c */ /* 0x000fe40003f06270 */
[----:B------:R-:W-:Y:S02]  /*10790*/  LOP3.LUT R8, R141, 0x50, R186, 0xfe, !PT ;  /* 0x000000508d087812 */ /* 0x000fe400078efeba */
[----:B------:R-:W-:-:S02]  /*107a0*/  FSEL R127, R56, -INF , !P1 ;  /* 0xff800000387f7808 */ /* 0x000fc40004800000 */
[----:B------:R-:W-:Y:S02]  /*107b0*/  FSEL R122, R58, -INF , !P2 ;  /* 0xff8000003a7a7808 */ /* 0x000fe40005000000 */
[----:B------:R-:W-:Y:S02]  /*107c0*/  LOP3.LUT R10, R141, 0x60, R186, 0xfe, !PT ;  /* 0x000000608d0a7812 */ /* 0x000fe400078efeba */
[----:B------:R-:W-:Y:S02]  /*107d0*/  FSEL R101, R41, -INF , !P0 ;  /* 0xff80000029657808 */ /* 0x000fe40004000000 */
[C---:B------:R-:W-:Y:S02]  /*107e0*/  ISETP.GE.AND P1, PT, R8.reuse, R128, PT ;  /* 0x000000800800720c */ /* 0x040fe40003f26270 */
[-C--:B------:R-:W-:Y:S01]  /*107f0*/  ISETP.GE.AND P2, PT, R8, R129.reuse, PT ;  /* 0x000000810800720c */ /* 0x080fe20003f46270 */
[----:B------:R-:W-:Y:S01]  /*10800*/  VIADD R8, R181, 0x61 ;  /* 0x00000061b5087836 */ /* 0x000fe20000000000 */
[----:B-1----:R-:W-:Y:S01]  /*10810*/  HMMA.16816.F32 R28, R108, R4, R28 ;  /* 0x000000046c1c723c */ /* 0x002fe2000000181c */
[----:B------:R-:W-:-:S02]  /*10820*/  ISETP.GE.AND P0, PT, R3, R129, PT ;  /* 0x000000810300720c */ /* 0x000fc40003f06270 */
[----:B------:R-:W-:Y:S02]  /*10830*/  FSEL R120, R54, -INF , !P6 ;  /* 0xff80000036787808 */ /* 0x000fe40007000000 */
[----:B------:R-:W-:Y:S01]  /*10840*/  LOP3.LUT R3, R141, 0x58, R186, 0xfe, !PT ;  /* 0x000000588d037812 */ /* 0x000fe200078efeba */
[----:B------:R-:W-:Y:S01]  /*10850*/  HMMA.16816.F32 R24, R108, R6, R24 ;  /* 0x000000066c18723c */ /* 0x000fe20000001818 */
[----:B------:R-:W-:Y:S01]  /*10860*/  ISETP.GE.AND P6, PT, R10, R129, PT ;  /* 0x000000810a00720c */ /* 0x000fe20003fc6270 */
[----:B------:R-:W-:Y:S01]  /*10870*/  VIADD R4, R181, 0x71 ;  /* 0x00000071b5047836 */ /* 0x000fe20000000000 */
[----:B------:R-:W-:Y:S02]  /*10880*/  FSEL R117, R52, -INF , !P5 ;  /* 0xff80000034757808 */ /* 0x000fe40006800000 */
[----:B------:R-:W-:Y:S02]  /*10890*/  FSEL R100, R43, -INF , !P0 ;  /* 0xff8000002b647808 */ /* 0x000fe40004000000 */
[----:B------:R-:W-:Y:S01]  /*108a0*/  FSEL R114, R50, -INF , !P4 ;  /* 0xff80000032727808 */ /* 0x000fe20006000000 */
[----:B------:R-:W-:Y:S01]  /*108b0*/  BAR.SYNC.DEFER_BLOCKING 0x0 ;  /* 0x0000000000007b1d */ /* 0x000fe20000010000 */
[----:B------:R-:W-:-:S02]  /*108c0*/  ISETP.GE.AND P5, PT, R3, R128, PT ;  /* 0x000000800300720c */ /* 0x000fc40003fa6270 */
[-C--:B------:R-:W-:Y:S02]  /*108d0*/  ISETP.GE.AND P0, PT, R8, R128.reuse, PT ;  /* 0x000000800800720c */ /* 0x080fe40003f06270 */
[----:B------:R-:W-:Y:S02]  /*108e0*/  ISETP.GE.AND P4, PT, R10, R128, PT ;  /* 0x000000800a00720c */ /* 0x000fe40003f86270 */
[----:B------:R-:W-:Y:S02]  /*108f0*/  P2R R10, PR, RZ, 0x40 ;  /* 0x00000040ff0a7803 */ /* 0x000fe40000000000 */
[----:B------:R-:W-:Y:S02]  /*10900*/  FSEL R115, R48, -INF , !P3 ;  /* 0xff80000030737808 */ /* 0x000fe40005800000 */
[----:B------:R-:W-:Y:S02]  /*10910*/  ISETP.GE.AND P3, PT, R3, R129, PT ;  /* 0x000000810300720c */ /* 0x000fe40003f66270 */
[----:B------:R-:W-:-:S02]  /*10920*/  FSEL R3, R37, -INF , !P0 ;  /* 0xff80000025037808 */ /* 0x000fc40004000000 */
[----:B------:R-:W-:Y:S02]  /*10930*/  FSEL R107, R40, -INF , !P5 ;  /* 0xff800000286b7808 */ /* 0x000fe40006800000 */
[-C--:B------:R-:W-:Y:S01]  /*10940*/  ISETP.GE.AND P0, PT, R8, R129.reuse, PT ;  /* 0x000000810800720c */ /* 0x080fe20003f06270 */
[C---:B------:R-:W-:Y:S01]  /*10950*/  VIADD R8, R181.reuse, 0x69 ;  /* 0x00000069b5087836 */ /* 0x040fe20000000000 */
[----:B------:R-:W-:Y:S01]  /*10960*/  ISETP.NE.AND P5, PT, R10, RZ, PT ;  /* 0x000000ff0a00720c */ /* 0x000fe20003fa5270 */
[----:B------:R-:W-:Y:S01]  /*10970*/  VIADD R181, R181, 0x79 ;  /* 0x00000079b5b57836 */ /* 0x000fe20000000000 */
[----:B------:R-:W-:Y:S02]  /*10980*/  LOP3.LUT R10, R141, 0x70, R186, 0xfe, !PT ;  /* 0x000000708d0a7812 */ /* 0x000fe400078efeba */
[----:B------:R-:W-:Y:S02]  /*10990*/  FSEL R39, R39, -INF , !P0 ;  /* 0xff80000027277808 */ /* 0x000fe40004000000 */
[----:B------:R-:W-:-:S02]  /*109a0*/  ISETP.GE.AND P6, PT, R10, R129, PT ;  /* 0x000000810a00720c */ /* 0x000fc40003fc6270 */
[----:B------:R-:W-:Y:S02]  /*109b0*/  ISETP.GE.AND P0, PT, R8, R128, PT ;  /* 0x000000800800720c */ /* 0x000fe40003f06270 */
[----:B------:R-:W-:Y:S02]  /*109c0*/  FSEL R48, R30, -INF , !P6 ;  /* 0xff8000001e307808 */ /* 0x000fe40007000000 */
[----:B------:R-:W-:Y:S02]  /*109d0*/  FSEL R37, R33, -INF , !P0 ;  /* 0xff80000021257808 */ /* 0x000fe40004000000 */
[----:B------:R-:W-:Y:S02]  /*109e0*/  ISETP.GT.AND P6, PT, R174, R163, PT ;  /* 0x000000a3ae00720c */ /* 0x000fe40003fc4270 */
[----:B------:R-:W-:Y:S02]  /*109f0*/  ISETP.GE.AND P0, PT, R8, R129, PT ;  /* 0x000000810800720c */ /* 0x000fe40003f06270 */
[----:B------:R-:W-:-:S02]  /*10a00*/  LOP3.LUT R11, R141, 0x68, R186, 0xfe, !PT ;  /* 0x000000688d0b7812 */ /* 0x000fc400078efeba */
[----:B------:R-:W-:Y:S02]  /*10a10*/  FSEL R105, R44, -INF , !P1 ;  /* 0xff8000002c697808 */ /* 0x000fe40004800000 */
[----:B------:R-:W-:Y:S02]  /*10a20*/  FSEL R106, R46, -INF , !P2 ;  /* 0xff8000002e6a7808 */ /* 0x000fe40005000000 */
[----:B------:R-:W-:Y:S02]  /*10a30*/  FSEL R40, R35, -INF , !P0 ;  /* 0xff80000023287808 */ /* 0x000fe40004000000 */
[CC--:B------:R-:W-:Y:S02]  /*10a40*/  ISETP.GE.AND P2, PT, R11.reuse, R128.reuse, PT ;  /* 0x000000800b00720c */ /* 0x0c0fe40003f46270 */
[----:B------:R-:W-:Y:S02]  /*10a50*/  ISETP.GE.AND P1, PT, R11, R129, PT ;  /* 0x000000810b00720c */ /* 0x000fe40003f26270 */
[----:B------:R-:W-:-:S02]  /*10a60*/  ISETP.GE.AND P0, PT, R4, R128, PT ;  /* 0x000000800400720c */ /* 0x000fc40003f06270 */
[----:B------:R-:W-:Y:S02]  /*10a70*/  LOP3.LUT R186, R141, 0x78, R186, 0xfe, !PT ;  /* 0x000000788dba7812 */ /* 0x000fe400078efeba */
[----:B------:R-:W-:Y:S02]  /*10a80*/  FSEL R102, R42, -INF , !P3 ;  /* 0xff8000002a667808 */ /* 0x000fe40005800000 */
        /* <DEDUP_REMOVED lines=79> */
.L_x_7405:
[----:B------:R-:W-:Y:S02]  /*10f80*/  ULDC UR8, c[0x0][0x248] ;  /* 0x0000920000087ab9 */ /* 0x000fe40000000800 */
[----:B------:R-:W-:-:S06]  /*10f90*/  USHF.L.U32 UR4, UR8, 0x7, URZ ;  /* 0x0000000708047899 */ /* 0x000fcc000800063f */
[----:B------:R-:W-:-:S04]  /*10fa0*/  IADD3 R6, RZ, -UR4, RZ ;  /* 0x80000004ff067c10 */ /* 0x000fc8000fffe0ff */
[----:B------:R-:W-:-:S07]  /*10fb0*/  SHF.R.S32.HI R4, RZ, 0x1f, R6 ;  /* 0x0000001fff047819 */ /* 0x000fce0000011406 */
.L_x_7406:
        /* <DEDUP_REMOVED lines=31> */
.L_x_7404:
        /* <DEDUP_REMOVED lines=83> */
[----:B------:R-:W1:Y:S01]  /*116e0*/  LDSM.16.MT88.4 R4, [R156+0x6000] ;  /* 0x006000009c04783b */ /* 0x000e620000004200 */
[--C-:B------:R-:W-:Y:S01]  /*116f0*/  FFMA.FTZ R54, R183, UR10, -R60.reuse ;  /* 0x0000000ab7367c23 */ /* 0x100fe2000801083c */
[C---:B------:R-:W-:Y:S01]  /*11700*/  FSETP.NEU.FTZ.AND P0, PT, R59.reuse, -INF , PT ;  /* 0xff8000003b00780b */ /* 0x040fe20003f1d000 */
[----:B------:R-:W-:Y:S01]  /*11710*/  FMUL.FTZ R55, R59, UR10 ;  /* 0x0000000a3b377c20 */ /* 0x000fe20008410000 */
[----:B------:R-:W-:Y:S01]  /*11720*/  MUFU.EX2 R58, R58 ;  /* 0x0000003a003a7308 */ /* 0x000fe20000000800 */
[--C-:B------:R-:W-:Y:S01]  /*11730*/  FFMA.FTZ R65, R21, UR10, -R60.reuse ;  /* 0x0000000a15417c23 */ /* 0x100fe2000801083c */
[----:B------:R-:W-:Y:S01]  /*11740*/  FSEL R9, R59, RZ, P0 ;  /* 0x000000ff3b097208 */ /* 0x000fe20000000000 */
[----:B------:R-:W2:Y:S01]  /*11750*/  LDSM.16.MT88.4 R20, [R152+0x6000] ;  /* 0x006000009814783b */ /* 0x000ea20000004200 */
[----:B------:R-:W-:Y:S01]  /*11760*/  FSEL R55, R55, RZ, P0 ;  /* 0x000000ff37377208 */ /* 0x000fe20000000000 */
[--C-:B------:R-:W-:Y:S01]  /*11770*/  FFMA.FTZ R63, R63, UR10, -R60.reuse ;  /* 0x0000000a3f3f7c23 */ /* 0x100fe2000801083c */
[--C-:B------:R-:W-:Y:S01]  /*11780*/  FFMA.FTZ R66, R139, UR10, -R60.reuse ;  /* 0x0000000a8b427c23 */ /* 0x100fe2000801083c */
[----:B------:R-:W-:Y:S01]  /*11790*/  FADD.FTZ R9, R0, -R9 ;  /* 0x8000000900097221 */ /* 0x000fe20000010000 */
[----:B------:R-:W3:Y:S01]  /*117a0*/  MUFU.EX2 R56, R56 ;  /* 0x0000003800387308 */ /* 0x000ee20000000800 */
[--C-:B------:R-:W-:Y:S01]  /*117b0*/  FFMA.FTZ R53, R178, UR10, -R55.reuse ;  /* 0x0000000ab2357c23 */ /* 0x100fe20008010837 */
[--C-:B------:R-:W-:Y:S01]  /*117c0*/  FFMA.FTZ R52, R182, UR10, -R55.reuse ;  /* 0x0000000ab6347c23 */ /* 0x100fe20008010837 */
[----:B------:R-:W-:Y:S01]  /*117d0*/  FMUL.FTZ R0, R9, UR10 ;  /* 0x0000000a09007c20 */ /* 0x000fe20008410000 */
        /* <DEDUP_REMOVED lines=29> */
[----:B-----5:R-:W-:Y:S01]  /*119b0*/  F2FP.F16.F32.PACK_AB R14, R54, R57 ;  /* 0x00000039360e723e */ /* 0x020fe200000000ff */
[----:B------:R-:W-:-:S06]  /*119c0*/  FFMA.FTZ R48, R48, UR10, -R55 ;  /* 0x0000000a30307c23 */ /* 0x000fcc0008010837 */
        /* <DEDUP_REMOVED lines=33> */
[--C-:B------:R-:W-:Y:S01]  /*11be0*/  FFMA.FTZ R80, R138, UR10, -R55.reuse ;  /* 0x0000000a8a507c23 */ /* 0x100fe20008010837 */
[--C-:B------:R-:W-:Y:S01]  /*11bf0*/  FFMA.FTZ R82, R140, UR10, -R55.reuse ;  /* 0x0000000a8c527c23 */ /* 0x100fe20008010837 */
[C---:B------:R-:W-:Y:S01]  /*11c00*/  HMMA.16816.F32 R96, R12.reuse, R4, R96 ;  /* 0x000000040c60723c */ /* 0x040fe20000001860 */
[--C-:B------:R-:W-:Y:S01]  /*11c10*/  FFMA.FTZ R81, R136, UR10, -R55.reuse ;  /* 0x0000000a88517c23 */ /* 0x100fe20008010837 */
[----:B------:R-:W3:Y:S01]  /*11c20*/  MUFU.EX2 R66, R66 ;  /* 0x0000004200427308 */ /* 0x000ee20000000800 */
[----:B------:R-:W-:Y:S01]  /*11c30*/  FMUL.FTZ R27, R83, R0 ;  /* 0x00000000531b7220 */ /* 0x000fe20000410000 */
[-C--:B------:R-:W-:Y:S01]  /*11c40*/  FMUL.FTZ R76, R76, R62.reuse ;  /* 0x0000003e4c4c7220 */ /* 0x080fe20000410000 */
[-C--:B------:R-:W-:Y:S01]  /*11c50*/  FMUL.FTZ R77, R77, R62.reuse ;  /* 0x0000003e4d4d7220 */ /* 0x080fe20000410000 */
[C---:B------:R-:W-:Y:S01]  /*11c60*/  HMMA.16816.F32 R92, R12.reuse, R6, R92 ;  /* 0x000000060c5c723c */ /* 0x040fe2000000185c */
[-C--:B------:R-:W-:Y:S01]  /*11c70*/  FMUL.FTZ R4, R88, R62.reuse ;  /* 0x0000003e58047220 */ /* 0x080fe20000410000 */
[----:B------:R-:W-:Y:S01]  /*11c80*/  FMUL.FTZ R5, R89, R62 ;  /* 0x0000003e59057220 */ /* 0x000fe20000410000 */
[-C--:B------:R-:W-:Y:S01]  /*11c90*/  FMUL.FTZ R78, R78, R0.reuse ;  /* 0x000000004e4e7220 */ /* 0x080fe20000410000 */
[----:B------:R-:W-:Y:S01]  /*11ca0*/  MUFU.EX2 R65, R65 ;  /* 0x0000004100417308 */ /* 0x000fe20000000800 */
[-C--:B------:R-:W-:Y:S01]  /*11cb0*/  FMUL.FTZ R79, R79, R0.reuse ;  /* 0x000000004f4f7220 */ /* 0x080fe20000410000 */
[C---:B--2---:R-:W-:Y:S01]  /*11cc0*/  HMMA.16816.F32 R24, R12.reuse, R20, R24 ;  /* 0x000000140c18723c */ /* 0x044fe20000001818 */
[-C--:B------:R-:W-:Y:S01]  /*11cd0*/  FMUL.FTZ R6, R90, R0.reuse ;  /* 0x000000005a067220 */ /* 0x080fe20000410000 */
[-C--:B------:R-:W-:Y:S01]  /*11ce0*/  FMUL.FTZ R7, R91, R0.reuse ;  /* 0x000000005b077220 */ /* 0x080fe20000410000 */
[--C-:B------:R-:W-:Y:S01]  /*11cf0*/  FFMA.FTZ R88, R130, UR10, -R55.reuse ;  /* 0x0000000a82587c23 */ /* 0x100fe20008010837 */
[--C-:B------:R-:W-:Y:S01]  /*11d00*/  FFMA.FTZ R83, R132, UR10, -R55.reuse ;  /* 0x0000000a84537c23 */ /* 0x100fe20008010837 */
[--C-:B------:R-:W-:Y:S01]  /*11d10*/  FFMA.FTZ R90, R124, UR10, -R55.reuse ;  /* 0x0000000a7c5a7c23 */ /* 0x100fe20008010837 */
[----:B------:R-:W-:Y:S01]  /*11d20*/  MUFU.EX2 R80, R80 ;  /* 0x0000005000507308 */ /* 0x000fe20000000800 */
[----:B---3--:R-:W-:Y:S01]  /*11d30*/  F2FP.F16.F32.PACK_AB R32, R66, R63 ;  /* 0x0000003f4220723e */ /* 0x008fe200000000ff */
[--C-:B------:R-:W-:Y:S01]  /*11d40*/  FFMA.FTZ R89, R119, UR10, -R60.reuse ;  /* 0x0000000a77597c23 */ /* 0x100fe2000801083c */
[C---:B----4-:R-:W-:Y:S01]  /*11d50*/  HMMA.16816.F32 R4, R12.reuse, R8, R4 ;  /* 0x000000080c04723c */ /* 0x050fe20000001804 */
        /* <DEDUP_REMOVED lines=11> */
[----:B------:R-:W-:Y:S01]  /*11e10*/  HMMA.16816.F32 R12, R12, R22, R76 ;  /* 0x000000160c0c723c */ /* 0x000fe2000000184c */
[--C-:B------:R-:W-:Y:S01]  /*11e20*/  FFMA.FTZ R85, R142, UR10, -R55.reuse ;  /* 0x0000000a8e557c23 */ /* 0x100fe20008010837 */
[----:B------:R-:W2:Y:S01]  /*11e30*/  MUFU.EX2 R84, R137 ;  /* 0x0000008900547308 */ /* 0x000ea20000000800 */
[----:B------:R-:W3:Y:S01]  /*11e40*/  LDSM.16.MT88.4 R20, [R153+0x6800] ;  /* 0x006800009914783b */ /* 0x000ee20000004200 */
        /* <DEDUP_REMOVED lines=8> */
[----:B------:R-:W-:Y:S01]  /*11ed0*/  FFMA.FTZ R102, R36, UR10, -R60 ;  /* 0x0000000a24667c23 */ /* 0x000fe2000801083c */
[----:B------:R-:W-:Y:S01]  /*11ee0*/  FFMA.FTZ R41, R38, UR10, -R55 ;  /* 0x0000000a26297c23 */ /* 0x000fe20008010837 */
[----:B------:R-:W-:Y:S01]  /*11ef0*/  FFMA.FTZ R53, R180, R0, R53 ;  /* 0x00000000b4357223 */ /* 0x000fe20000010035 */
[----:B------:R-:W-:Y:S01]  /*11f00*/  FFMA.FTZ R179, R179, R62, R58 ;  /* 0x0000003eb3b37223 */ /* 0x000fe2000001003a */
[----:B------:R-:W-:Y:S01]  /*11f10*/  LDSM.16.MT88.4 R36, [R152+0x9000] ;  /* 0x009000009824783b */ /* 0x000fe20000004200 */
[--C-:B------:R-:W-:Y:S01]  /*11f20*/  FFMA.FTZ R0, R50, UR10, -R60.reuse ;  /* 0x0000000a32007c23 */ /* 0x100fe2000801083c */
[----:B------:R-:W5:Y:S01]  /*11f30*/  MUFU.EX2 R81, R81 ;  /* 0x0000005100517308 */ /* 0x000f620000000800 */
[----:B--2---:R-:W-:Y:S01]  /*11f40*/  F2FP.F16.F32.PACK_AB R34, R84, R65 ;  /* 0x000000415422723e */ /* 0x004fe200000000ff */
[----:B------:R-:W-:Y:S01]  /*11f50*/  FADD.FTZ R52, R52, R53 ;  /* 0x0000003534347221 */ /* 0x000fe20000010000 */
[----:B------:R-:W-:Y:S01]  /*11f60*/  FADD.FTZ R56, R56, R179 ;  /* 0x000000b338387221 */ /* 0x000fe20000010000 */
[----:B------:R-:W-:-:S02]  /*11f70*/  FFMA.FTZ R179, R49, UR10, -R60 ;  /* 0x0000000a31b37c23 */ /* 0x000fc4000801083c */
[----:B------:R-:W-:Y:S01]  /*11f80*/  FADD.FTZ R51, R51, R52 ;  /* 0x0000003433337221 */ /* 0x000fe20000010000 */
[----:B------:R-:W-:Y:S01]  /*11f90*/  FADD.FTZ R57, R57, R56 ;  /* 0x0000003839397221 */ /* 0x000fe20000010000 */
[----:B------:R-:W-:Y:S01]  /*11fa0*/  MUFU.EX2 R78, R78 ;  /* 0x0000004e004e7308 */ /* 0x000fe20000000800 */
[----:B----4-:R-:W-:Y:S02]  /*11fb0*/  F2FP.F16.F32.PACK_AB R33, R80, R85 ;  /* 0x000000555021723e */ /* 0x010fe400000000ff */
[----:B------:R-:W-:-:S04]  /*11fc0*/  FADD.FTZ R54, R54, R57 ;  /* 0x0000003936367221 */ /* 0x000fc80000010000 */
[----:B------:R-:W-:Y:S01]  /*11fd0*/  FADD.FTZ R63, R63, R54 ;  /* 0x000000363f3f7221 */ /* 0x000fe20000010000 */
[----:B------:R-:W2:Y:S01]  /*11fe0*/  MUFU.EX2 R79, R79 ;  /* 0x0000004f004f7308 */ /* 0x000ea20000000800 */
[----:B-----5:R-:W-:Y:S02]  /*11ff0*/  F2FP.F16.F32.PACK_AB R35, R81, R82 ;  /* 0x000000525123723e */ /* 0x020fe400000000ff */
[----:B------:R-:W-:-:S04]  /*12000*/  FADD.FTZ R66, R66, R63 ;  /* 0x0000003f42427221 */ /* 0x000fc80000010000 */
[----:B------:R-:W-:Y:S01]  /*12010*/  FADD.FTZ R65, R65, R66 ;  /* 0x0000004241417221 */ /* 0x000fe20000010000 */
[----:B-1----:R-:W-:Y:S01]  /*12020*/  HMMA.16816.F32 R96, R32, R16, R96 ;  /* 0x000000102060723c */ /* 0x002fe20000001860 */
[----:B------:R-:W-:Y:S02]  /*12030*/  MUFU.EX2 R77, R77 ;  /* 0x0000004d004d7308 */ /* 0x000fe40000000800 */
[----:B------:R-:W-:-:S03]  /*12040*/  FADD.FTZ R65, R84, R65 ;  /* 0x0000004154417221 */ /* 0x000fc60000010000 */
        /* <DEDUP_REMOVED lines=24> */
[----:B------:R-:W-:-:S06]  /*121d0*/  FADD.FTZ R78, R79, R78 ;  /* 0x0000004e4f4e7221 */ /* 0x000fcc0000010000 */
[C---:B------:R-:W-:Y:S01]  /*121e0*/  HMMA.16816.F32 R96, R32.reuse, R28, R96 ;  /* 0x0000001c2060723c */ /* 0x040fe20000001860 */
[----:B------:R-:W-:Y:S05]  /*121f0*/  MUFU.EX2 R108, R108 ;  /* 0x0000006c006c7308 */ /* 0x000fea0000000800 */
        /* <DEDUP_REMOVED lines=87> */
[----:B------:R-:W-:Y:S01]  /*12770*/  MUFU.EX2 R179, R179 ;  /* 0x000000b300b37308 */ /* 0x000fe20000000800 */
[C---:B----4-:R-:W-:Y:S06]  /*12780*/  HMMA.16816.F32 R24, R16.reuse, R28, R24 ;  /* 0x0000001c1018723c */ /* 0x050fec0000001818 */
[----:B------:R-:W-:Y:S01]  /*12790*/  HMMA.16816.F32 R12, R16, R30, R12 ;  /* 0x0000001e100c723c */ /* 0x000fe2000000180c */
[----:B------:R-:W4:Y:S01]  /*127a0*/  LDSM.16.MT88.4 R16, [R153+0x9000] ;  /* 0x009000009910783b */ /* 0x000f220000004200 */
[----:B------:R-:W-:-:S02]  /*127b0*/  F2FP.F16.F32.PACK_AB R28, R119, R102 ;  /* 0x00000066771c723e */ /* 0x000fc400000000ff */
[----:B-1----:R-:W-:-:S03]  /*127c0*/  F2FP.F16.F32.PACK_AB R29, R126, R41 ;  /* 0x000000297e1d723e */ /* 0x002fc600000000ff */
[----:B------:R-:W-:Y:S02]  /*127d0*/  F2FP.F16.F32.PACK_AB R30, R100, R3 ;  /* 0x00000003641e723e */ /* 0x000fe400000000ff */
[----:B---3--:R-:W-:-:S07]  /*127e0*/  F2FP.F16.F32.PACK_AB R31, R121, R42 ;  /* 0x0000002a791f723e */ /* 0x008fce00000000ff */
[C---:B-----5:R-:W-:Y:S06]  /*127f0*/  HMMA.16816.F32 R96, R28.reuse, R20, R96 ;  /* 0x000000141c60723c */ /* 0x060fec0000001860 */
[C---:B--2---:R-:W-:Y:S01]  /*12800*/  HMMA.16816.F32 R4, R28.reuse, R32, R4 ;  /* 0x000000201c04723c */ /* 0x044fe20000001804 */
[----:B------:R-:W-:Y:S02]  /*12810*/  FADD.FTZ R20, R2, R51 ;  /* 0x0000003302147221 */ /* 0x000fe40000010000 */
[----:B------:R-:W-:Y:S02]  /*12820*/  MUFU.EX2 R2, R48 ;  /* 0x0000003000027308 */ /* 0x000fe40000000800 */
[----:B------:R-:W-:Y:S01]  /*12830*/  FADD.FTZ R85, R85, R20 ;  /* 0x0000001455557221 */ /* 0x000fe20000010000 */
[----:B------:R-:W-:Y:S01]  /*12840*/  HMMA.16816.F32 R92, R28, R22, R92 ;  /* 0x000000161c5c723c */ /* 0x000fe2000000185c */
[----:B------:R-:W-:Y:S01]  /*12850*/  FFMA.FTZ R33, R47, UR10, -R55 ;  /* 0x0000000a2f217c23 */ /* 0x000fe20008010837 */
[----:B------:R-:W1:Y:S01]  /*12860*/  LDSM.16.MT88.4 R20, [R156+0x9800] ;  /* 0x009800009c14783b */ /* 0x000e620000004200 */
[----:B------:R-:W-:Y:S01]  /*12870*/  FADD.FTZ R47, R80, R85 ;  /* 0x00000055502f7221 */ /* 0x000fe20000010000 */
[----:B------:R-:W-:-:S02]  /*12880*/  FFMA.FTZ R32, R46, UR10, -R55 ;  /* 0x0000000a2e207c23 */ /* 0x000fc40008010837 */
[C---:B------:R-:W-:Y:S01]  /*12890*/  HMMA.16816.F32 R8, R28.reuse, R34, R8 ;  /* 0x000000221c08723c */ /* 0x040fe20000001808 */
[----:B------:R-:W-:Y:S01]  /*128a0*/  FADD.FTZ R82, R82, R47 ;  /* 0x0000002f52527221 */ /* 0x000fe20000010000 */
[----:B------:R-:W2:Y:S03]  /*128b0*/  MUFU.EX2 R33, R33 ;  /* 0x0000002100217308 */ /* 0x000ea60000000800 */
[----:B------:R-:W-:Y:S01]  /*128c0*/  FADD.FTZ R82, R81, R82 ;  /* 0x0000005251527221 */ /* 0x000fe20000010000 */
[----:B------:R-:W-:Y:S01]  /*128d0*/  HMMA.16816.F32 R24, R28, R36, R24 ;  /* 0x000000241c18723c */ /* 0x000fe20000001818 */
[----:B------:R-:W-:-:S03]  /*128e0*/  FFMA.FTZ R35, R45, UR10, -R55 ;  /* 0x0000000a2d237c23 */ /* 0x000fc60008010837 */
[----:B------:R-:W-:Y:S02]  /*128f0*/  MUFU.EX2 R32, R32 ;  /* 0x0000002000207308 */ /* 0x000fe40000000800 */
[C---:B----4-:R-:W-:Y:S06]  /*12900*/  HMMA.16816.F32 R68, R28.reuse, R16, R68 ;  /* 0x000000101c44723c */ /* 0x050fec0000001844 */
[----:B------:R-:W3:Y:S01]  /*12910*/  MUFU.EX2 R35, R35 ;  /* 0x0000002300237308 */ /* 0x000ee20000000800 */
[----:B------:R-:W-:Y:S01]  /*12920*/  FADD.FTZ R17, R87, R82 ;  /* 0x0000005257117221 */ /* 0x000fe20000010000 */
[C---:B------:R-:W-:Y:S01]  /*12930*/  HMMA.16816.F32 R72, R28.reuse, R18, R72 ;  /* 0x000000121c48723c */ /* 0x040fe20000001848 */
[----:B------:R-:W4:Y:S02]  /*12940*/  LDSM.16.MT88.4 R84, [R154+0x9800] ;  /* 0x009800009a54783b */ /* 0x000f240000004200 */
[----:B------:R-:W-:Y:S01]  /*12950*/  FADD.FTZ R88, R88, R17 ;  /* 0x0000001158587221 */ /* 0x000fe20000010000 */
[----:B------:R-:W-:Y:S01]  /*12960*/  FADD.FTZ R17, R77, R78 ;  /* 0x0000004e4d117221 */ /* 0x000fe20000010000 */
[----:B--2---:R-:W-:Y:S01]  /*12970*/  F2FP.F16.F32.PACK_AB R77, R33, R2 ;  /* 0x00000002214d723e */ /* 0x004fe200000000ff */
[----:B------:R-:W-:Y:S01]  /*12980*/  HMMA.16816.F32 R12, R28, R38, R12 ;  /* 0x000000261c0c723c */ /* 0x000fe2000000180c */
[----:B------:R-:W-:Y:S01]  /*12990*/  FADD.FTZ R83, R83, R88 ;  /* 0x0000005853537221 */ /* 0x000fe20000010000 */
[----:B------:R-:W-:Y:S01]  /*129a0*/  FADD.FTZ R17, R76, R17 ;  /* 0x000000114c117221 */ /* 0x000fe20000010000 */
[----:B------:R-:W-:-:S02]  /*129b0*/  F2FP.F16.F32.PACK_AB R76, R43, R40 ;  /* 0x000000282b4c723e */ /* 0x000fc400000000ff */
[----:B------:R-:W-:Y:S01]  /*129c0*/  FADD.FTZ R90, R90, R83 ;  /* 0x000000535a5a7221 */ /* 0x000fe20000010000 */
[----:B------:R-:W-:Y:S01]  /*129d0*/  F2FP.F16.F32.PACK_AB R78, R179, R0 ;  /* 0x00000000b34e723e */ /* 0x000fe200000000ff */
[----:B------:R-:W-:Y:S02]  /*129e0*/  FADD.FTZ R28, R110, R17 ;  /* 0x000000116e1c7221 */ /* 0x000fe40000010000 */
[----:B------:R-:W-:Y:S01]  /*129f0*/  FADD.FTZ R109, R109, R90 ;  /* 0x0000005a6d6d7221 */ /* 0x000fe20000010000 */
[----:B---3--:R-:W-:Y:S01]  /*12a00*/  F2FP.F16.F32.PACK_AB R79, R35, R32 ;  /* 0x00000020234f723e */ /* 0x008fe200000000ff */
[----:B------:R-:W-:Y:S01]  /*12a10*/  FADD.FTZ R28, R89, R28 ;  /* 0x0000001c591c7221 */ /* 0x000fe20000010000 */
[----:B------:R-:W2:Y:S01]  /*12a20*/  LDSM.16.MT88.4 R16, [R153+0x9800] ;  /* 0x009800009910783b */ /* 0x000ea20000004200 */
        /* <DEDUP_REMOVED lines=8> */
[----:B------:R-:W-:Y:S01]  /*12ab0*/  FADD.FTZ R29, R113, R116 ;  /* 0x00000074711d7221 */ /* 0x000fe20000010000 */
[----:B------:R-:W1:Y:S01]  /*12ac0*/  LDSM.16.MT88.4 R20, [R152+0x9800] ;  /* 0x009800009814783b */ /* 0x000e620000004200 */
[----:B------:R-:W-:-:S02]  /*12ad0*/  FADD.FTZ R122, R122, R117 ;  /* 0x000000757a7a7221 */ /* 0x000fc40000010000 */
[----:B------:R-:W-:Y:S02]  /*12ae0*/  FADD.FTZ R29, R120, R29 ;  /* 0x0000001d781d7221 */ /* 0x000fe40000010000 */
[----:B------:R-:W-:Y:S01]  /*12af0*/  FADD.FTZ R103, R103, R122 ;  /* 0x0000007a67677221 */ /* 0x000fe20000010000 */
[----:B----4-:R-:W-:Y:S03]  /*12b00*/  HMMA.16816.F32 R88, R76, R84, R4 ;  /* 0x000000544c58723c */ /* 0x010fe60000001804 */
[----:B------:R-:W-:-:S04]  /*12b10*/  FADD.FTZ R124, R124, R103 ;  /* 0x000000677c7c7221 */ /* 0x000fc80000010000 */
[----:B------:R-:W-:Y:S01]  /*12b20*/  FADD.FTZ R105, R105, R124 ;  /* 0x0000007c69697221 */ /* 0x000fe20000010000 */
[C---:B------:R-:W-:Y:S01]  /*12b30*/  HMMA.16816.F32 R84, R76.reuse, R86, R8 ;  /* 0x000000564c54723c */ /* 0x040fe20000001808 */
[----:B------:R-:W-:Y:S02]  /*12b40*/  FADD.FTZ R4, R104, R29 ;  /* 0x0000001d68047221 */ /* 0x000fe40000010000 */
[----:B------:R-:W-:Y:S02]  /*12b50*/  FADD.FTZ R112, R112, R105 ;  /* 0x0000006970707221 */ /* 0x000fe40000010000 */
[----:B------:R-:W-:Y:S02]  /*12b60*/  FADD.FTZ R4, R115, R4 ;  /* 0x0000000473047221 */ /* 0x000fe40000010000 */
[----:B------:R-:W-:Y:S02]  /*12b70*/  FADD.FTZ R67, R67, R112 ;  /* 0x0000007043437221 */ /* 0x000fe40000010000 */
[----:B------:R-:W-:Y:S01]  /*12b80*/  FADD.FTZ R5, R101, R4 ;  /* 0x0000000465057221 */ /* 0x000fe20000010000 */
[----:B--2---:R-:W-:Y:S03]  /*12b90*/  HMMA.16816.F32 R68, R76, R16, R68 ;  /* 0x000000104c44723c */ /* 0x004fe60000001844 */
[----:B------:R-:W-:-:S04]  /*12ba0*/  FADD.FTZ R5, R106, R5 ;  /* 0x000000056a057221 */ /* 0x000fc80000010000 */
        /* <DEDUP_REMOVED lines=22> */
[----:B------:R-:W-:Y:S01]  /*12d10*/  MOV R0, R59 ;  /* 0x0000003b00007202 */ /* 0x000fe20000000f00 */
[----:B------:R-:W-:-:S07]  /*12d20*/  FADD.FTZ R180, R35, R32 ;  /* 0x0000002023b47221 */ /* 0x000fce0000010000 */
.L_x_7401:
        /* <DEDUP_REMOVED lines=16> */
.L_x_7411:
[----:B------:R-:W-:Y:S04]  /*12e30*/  DEPBAR.LE SB0, 0x0 ;  /* 0x000080000000791a */ /* 0x000fe80000000000 */
[----:B------:R-:W-:Y:S01]  /*12e40*/  BAR.SYNC.DEFER_BLOCKING 0x0 ;  /* 0x0000000000007b1d */ /* 0x000fe20000010000 */
[----:B------:R-:W-:Y:S01]  /*12e50*/  ISETP.NE.AND P6, PT, R170, RZ, PT ;  /* 0x000000ffaa00720c */ /* 0x000fe20003fc5270 */
[----:B------:R-:W-:Y:S01]  /*12e60*/  VIADD R174, R174, 0xffffffff ;  /* 0xffffffffaeae7836 */ /* 0x000fe20000000000 */
[----:B------:R-:W-:Y:S01]  /*12e70*/  MOV R8, R178 ;  /* 0x000000b200087202 */ /* 0x000fe20000000f00 */
[----:B------:R-:W-:Y:S10]  /*12e80*/  IMAD.MOV.U32 R25, RZ, RZ, R177 ;  /* 0x000000ffff197224 */ /* 0x000ff400078e00b1 */
[----:B------:R-:W-:Y:S05]  /*12e90*/  @!P6 BRA `(.L_x_7408) ;  /* 0x0000000000f4e947 */ /* 0x000fea0003800000 */
        /* <DEDUP_REMOVED lines=61> */
.L_x_7408:
        /* <DEDUP_REMOVED lines=28> */
[----:B------:R-:W-:Y:S03]  /*13430*/  ISETP.GT.AND P0, PT, R174, R163, PT ;  /* 0x000000a3ae00720c */ /* 0x000fe60003f04270 */
        /* <DEDUP_REMOVED lines=173> */
.L_x_7410:
        /* <DEDUP_REMOVED lines=28> */
.L_x_7409:
        /* <DEDUP_REMOVED lines=440> */
.L_x_7407:
        /* <DEDUP_REMOVED lines=8> */
[----:B------:R-:W5:Y:S01]  /*15cd0*/  LDC R41, c[0x0][0x270] ;  /* 0x00009c00ff297b82 */ /* 0x000f620000000800 */
[----:B------:R-:W5:Y:S01]  /*15ce0*/  S2R R13, SR_TID.X ;  /* 0x00000000000d7919 */ /* 0x000f620000002100 */
[----:B------:R-:W5:Y:S01]  /*15cf0*/  S2R R40, SR_CTAID.X ;  /* 0x0000000000287919 */ /* 0x000f620000002500 */
[----:B-1----:R-:W-:Y:S01]  /*15d00*/  FADD.FTZ R7, R4, R179 ;  /* 0x000000b304077221 */ /* 0x002fe20000010000 */
[----:B--2---:R-:W-:Y:S01]  /*15d10*/  ULEA UR5, UR5, UR4, 0x18 ;  /* 0x0000000405057291 */ /* 0x004fe2000f8ec03f */
[----:B---3--:R-:W-:-:S03]  /*15d20*/  FADD.FTZ R10, R5, R180 ;  /* 0x000000b4050a7221 */ /* 0x008fc60000010000 */
[----:B------:R-:W1:Y:S01]  /*15d30*/  SHFL.BFLY PT, R6, R7, 0x1, 0x1f ;  /* 0x0c201f0007067f89 */ /* 0x000e6200000e0000 */
[----:B------:R-:W2:Y:S03]  /*15d40*/  S2UR UR4, SR_CTAID.Z ;  /* 0x00000000000479c3 */ /* 0x000ea60000002700 */
[----:B------:R-:W3:Y:S01]  /*15d50*/  SHFL.BFLY PT, R5, R10, 0x1, 0x1f ;  /* 0x0c201f000a057f89 */ /* 0x000ee200000e0000 */
[----:B----4-:R-:W-:-:S04]  /*15d60*/  SHF.R.S32.HI R4, RZ, 0x1f, R3 ;  /* 0x0000001fff047819 */ /* 0x010fc80000011403 */
[CC--:B------:R-:W-:Y:S02]  /*15d70*/  LEA.HI R8, R4.reuse, R3.reuse, RZ, 0x2 ;  /* 0x0000000304087211 */ /* 0x0c0fe400078f10ff */
[----:B------:R-:W-:Y:S02]  /*15d80*/  LEA.HI R4, R4, R3, RZ, 0x5 ;  /* 0x0000000304047211 */ /* 0x000fe400078f28ff */
[----:B------:R-:W-:Y:S01]  /*15d90*/  SHF.R.S32.HI R12, RZ, 0x2, R8 ;  /* 0x00000002ff0c7819 */ /* 0x000fe20000011408 */
[----:B-1----:R-:W-:Y:S01]  /*15da0*/  FADD.FTZ R6, R7, R6 ;  /* 0x0000000607067221 */ /* 0x002fe20000010000 */
[----:B------:R-:W-:Y:S02]  /*15db0*/  SHF.R.S32.HI R7, RZ, 0x1f, R8 ;  /* 0x0000001fff077819 */ /* 0x000fe40000011408 */
[----:B------:R-:W-:Y:S01]  /*15dc0*/  LOP3.LUT R8, R8, 0x1ffffffc, RZ, 0xc0, !PT ;  /* 0x1ffffffc08087812 */ /* 0x000fe200078ec0ff */
[----:B---3--:R-:W-:Y:S01]  /*15dd0*/  FADD.FTZ R5, R10, R5 ;  /* 0x000000050a057221 */ /* 0x008fe20000010000 */
[----:B------:R-:W-:Y:S01]  /*15de0*/  BAR.SYNC.DEFER_BLOCKING 0x0 ;  /* 0x0000000000007b1d */ /* 0x000fe20000010000 */
[----:B------:R-:W-:-:S02]  /*15df0*/  FSETP.NE.FTZ.AND P3, PT, R6, RZ, PT ;  /* 0x000000ff0600720b */ /* 0x000fc40003f75000 */
[----:B-----5:R-:W-:Y:S02]  /*15e00*/  SHF.R.S32.HI R10, RZ, 0x1f, R13 ;  /* 0x0000001fff0a7819 */ /* 0x020fe4000001140d */
[----:B------:R-:W-:Y:S02]  /*15e10*/  FSETP.NE.FTZ.AND P0, PT, R5, RZ, PT ;  /* 0x000000ff0500720b */ /* 0x000fe40003f15000 */
[----:B------:R-:W-:Y:S02]  /*15e20*/  LEA.HI R7, R7, R12, RZ, 0x3 ;  /* 0x0000000c07077211 */ /* 0x000fe400078f18ff */
[----:B------:R-:W-:Y:S02]  /*15e30*/  LEA.HI R10, R10, R13, RZ, 0x4 ;  /* 0x0000000d0a0a7211 */ /* 0x000fe400078f20ff */
[----:B------:R-:W-:Y:S02]  /*15e40*/  LOP3.LUT R7, R7, 0xfffffff8, RZ, 0xc0, !PT ;  /* 0xfffffff807077812 */ /* 0x000fe400078ec0ff */
[----:B------:R-:W-:Y:S01]  /*15e50*/  SHF.R.S32.HI R10, RZ, 0x4, R10 ;  /* 0x00000004ff0a7819 */ /* 0x000fe2000001140a */
[----:B------:R-:W1:Y:S01]  /*15e60*/  @P3 MUFU.RCP R11, R6 ;  /* 0x00000006000b3308 */ /* 0x000e620000001000 */
[----:B------:R-:W-:Y:S01]  /*15e70*/  IADD3 R7, R12, -R7, RZ ;  /* 0x800000070c077210 */ /* 0x000fe20007ffe0ff */
[----:B------:R-:W3:Y:S01]  /*15e80*/  @P3 LDC R45, c[0x0][0x2e8] ;  /* 0x0000ba00ff2d3b82 */ /* 0x000ee20000000800 */
[----:B------:R-:W-:Y:S01]  /*15e90*/  IADD3 R8, -R8, R3, RZ ;  /* 0x0000000308087210 */ /* 0x000fe20007ffe1ff */
[----:B------:R-:W-:Y:S01]  /*15ea0*/  IMAD.SHL.U32 R12, R10, 0x40, RZ ;  /* 0x000000400a0c7824 */ /* 0x000fe200078e00ff */
[----:B------:R-:W-:-:S03]  /*15eb0*/  R2P PR, R7, 0x6 ;  /* 0x0000000607007804 */ /* 0x000fc60000000000 */
[----:B------:R-:W4:Y:S01]  /*15ec0*/  @P0 MUFU.RCP R9, R5 ;  /* 0x0000000500090308 */ /* 0x000f220000001000 */
[----:B------:R-:W-:Y:S01]  /*15ed0*/  LOP3.LUT R12, R12, 0x1c0, RZ, 0xc0, !PT ;  /* 0x000001c00c0c7812 */ /* 0x000fe200078ec0ff */
[----:B------:R-:W5:Y:S06]  /*15ee0*/  @P0 LDC R43, c[0x0][0x2e8] ;  /* 0x0000ba00ff2b0b82 */ /* 0x000f6c0000000800 */
[----:B------:R-:W2:Y:S01]  /*15ef0*/  @P3 MUFU.LG2 R6, R6 ;  /* 0x0000000600063308 */ /* 0x000ea20000000c00 */
        /* <DEDUP_REMOVED lines=17> */
[C---:B----4-:R-:W-:Y:S01]  /*16010*/  FMUL.FTZ R99, R9.reuse, R99 ;  /* 0x0000006309637220 */ /* 0x050fe20000410000 */
[C---:B------:R-:W-:Y:S01]  /*16020*/  FMUL.FTZ R98, R9.reuse, R98 ;  /* 0x0000006209627220 */ /* 0x040fe20000410000 */
[----:B------:R-:W-:Y:S01]  /*16030*/  FMUL.FTZ R95, R9, R95 ;  /* 0x0000005f095f7220 */ /* 0x000fe20000410000 */
[----:B------:R-:W-:Y:S01]  /*16040*/  SHF.L.U32 R13, R11, 0x2, RZ ;  /* 0x000000020b0d7819 */ /* 0x000fe200000006ff */
[C---:B------:R-:W-:Y:S01]  /*16050*/  FMUL.FTZ R94, R9.reuse, R94 ;  /* 0x0000005e095e7220 */ /* 0x040fe20000410000 */
[C---:B------:R-:W-:Y:S01]  /*16060*/  FMUL.FTZ R91, R9.reuse, R91 ;  /* 0x0000005b095b7220 */ /* 0x040fe20000410000 */
[C---:B------:R-:W-:Y:S01]  /*16070*/  FMUL.FTZ R90, R9.reuse, R90 ;  /* 0x0000005a095a7220 */ /* 0x040fe20000410000 */
[----:B------:R-:W-:Y:S01]  /*16080*/  LOP3.LUT R13, R12, 0x38, R13, 0xf8, !PT ;  /* 0x000000380c0d7812 */ /* 0x000fe200078ef80d */
[C---:B------:R-:W-:Y:S01]  /*16090*/  FMUL.FTZ R87, R9.reuse, R87 ;  /* 0x0000005709577220 */ /* 0x040fe20000410000 */
[C---:B------:R-:W-:Y:S01]  /*160a0*/  FMUL.FTZ R86, R9.reuse, R86 ;  /* 0x0000005609567220 */ /* 0x040fe20000410000 */
[C---:B------:R-:W-:Y:S01]  /*160b0*/  FMUL.FTZ R71, R9.reuse, R71 ;  /* 0x0000004709477220 */ /* 0x040fe20000410000 */
[C---:B------:R-:W-:Y:S01]  /*160c0*/  FMUL.FTZ R70, R9.reuse, R70 ;  /* 0x0000004609467220 */ /* 0x040fe20000410000 */
[C---:B------:R-:W-:Y:S01]  /*160d0*/  FMUL.FTZ R75, R9.reuse, R75 ;  /* 0x0000004b094b7220 */ /* 0x040fe20000410000 */
[C---:B------:R-:W-:Y:S01]  /*160e0*/  FMUL.FTZ R74, R9.reuse, R74 ;  /* 0x0000004a094a7220 */ /* 0x040fe20000410000 */
[----:B------:R-:W-:Y:S01]  /*160f0*/  SHF.R.U32.HI R12, RZ, 0x3, R12 ;  /* 0x00000003ff0c7819 */ /* 0x000fe2000001160c */
[C---:B------:R-:W-:Y:S01]  /*16100*/  FMUL.FTZ R83, R9.reuse, R83 ;  /* 0x0000005309537220 */ /* 0x040fe20000410000 */
[C---:B------:R-:W-:Y:S01]  /*16110*/  FMUL.FTZ R82, R9.reuse, R82 ;  /* 0x0000005209527220 */ /* 0x040fe20000410000 */
[C---:B------:R-:W-:Y:S01]  /*16120*/  FMUL.FTZ R79, R9.reuse, R79 ;  /* 0x0000004f094f7220 */ /* 0x040fe20000410000 */
[----:B------:R-:W-:Y:S01]  /*16130*/  FMUL.FTZ R78, R9, R78 ;  /* 0x0000004e094e7220 */ /* 0x000fe20000410000 */
[----:B------:R-:W-:Y:S01]  /*16140*/  IMAD.SHL.U32 R9, R7, 0x40, RZ ;  /* 0x0000004007097824 */ /* 0x000fe200078e00ff */
[----:B------:R-:W-:Y:S01]  /*16150*/  LOP3.LUT R12, R13, R12, RZ, 0x3c, !PT ;  /* 0x0000000c0d0c7212 */ /* 0x000fe200078e3cff */
[----:B------:R-:W1:Y:S01]  /*16160*/  @P0 MUFU.LG2 R5, R5 ;  /* 0x0000000500050308 */ /* 0x000e620000000c00 */
[----:B------:R-:W-:Y:S01]  /*16170*/  LOP3.LUT R13, R7, 0x1, RZ, 0xc0, !PT ;  /* 0x00000001070d7812 */ /* 0x000fe200078ec0ff */
[----:B--2---:R-:W-:Y:S01]  /*16180*/  @P3 FMUL.FTZ R47, R6, 0.69314718246459960938 ;  /* 0x3f317218062f3820 */ /* 0x004fe20000410000 */
[----:B------:R-:W-:-:S02]  /*16190*/  SHF.R.S32.HI R7, RZ, 0x5, R4 ;  /* 0x00000005ff077819 */ /* 0x000fc40000011404 */
[----:B------:R-:W-:Y:S02]  /*161a0*/  LOP3.LUT R9, R9, 0x1c0, RZ, 0xc0, !PT ;  /* 0x000001c009097812 */ /* 0x000fe400078ec0ff */
[----:B------:R-:W-:Y:S02]  /*161b0*/  LEA R8, R7, R8, 0x9 ;  /* 0x0000000807087211 */ /* 0x000fe400078e48ff */
[----:B------:R-:W-:Y:S02]  /*161c0*/  LEA.HI R9, R9, R9, RZ, 0x1d ;  /* 0x0000000909097211 */ /* 0x000fe400078fe8ff */
[----:B------:R-:W-:Y:S02]  /*161d0*/  ISETP.NE.U32.AND P4, PT, R13, 0x1, PT ;  /* 0x000000010d00780c */ /* 0x000fe40003f85070 */
[----:B------:R-:W-:Y:S01]  /*161e0*/  LEA R8, R8, R9, 0x1 ;  /* 0x0000000908087211 */ /* 0x000fe200078e08ff */
[----:B------:R-:W-:Y:S01]  /*161f0*/  IMAD.MOV.U32 R9, RZ, RZ, 0x40 ;  /* 0x00000040ff097424 */ /* 0x000fe200078e00ff */
[----:B------:R-:W-:Y:S01]  /*16200*/  LOP3.LUT R13, R11, 0xffffffe, RZ, 0xc0, !PT ;  /* 0x0ffffffe0b0d7812 */ /* 0x000fe200078ec0ff */
[----:B------:R-:W-:Y:S01]  /*16210*/  IMAD.MOV.U32 R11, RZ, RZ, 0x20 ;  /* 0x00000020ff0b7424 */ /* 0x000fe200078e00ff */
[----:B------:R-:W-:Y:S01]  /*16220*/  LEA R8, R8, UR5, 0x2 ;  /* 0x0000000508087c11 */ /* 0x000fe2000f8e10ff */
[----:B-1----:R-:W-:Y:S01]  /*16230*/  @P0 FMUL.FTZ R5, R5, 0.69314718246459960938 ;  /* 0x3f31721805050820 */ /* 0x002fe20000410000 */
[----:B------:R-:W-:-:S02]  /*16240*/  IADD3 R13, R168, -R13, RZ ;  /* 0x8000000da80d7210 */ /* 0x000fc40007ffe0ff */
[----:B------:R-:W-:Y:S01]  /*16250*/  SEL R11, R11, 0xffffffe0, P4 ;  /* 0xffffffe00b0b7807 */ /* 0x000fe20002000000 */
[----:B------:R-:W-:Y:S01]  /*16260*/  STS.64 [R8], R96 ;  /* 0x0000006008007388 */ /* 0x000fe20000000a00 */
[C---:B------:R-:W-:Y:S01]  /*16270*/  IADD3 R16, R8.reuse, 0x80, RZ ;  /* 0x0000008008107810 */ /* 0x040fe20007ffe0ff */
[C---:B------:R-:W-:Y:S01]  /*16280*/  @P2 VIADD R16, R8.reuse, 0xffffff80 ;  /* 0xffffff8008102836 */ /* 0x040fe20000000000 */
[----:B------:R-:W-:Y:S01]  /*16290*/  SEL R9, R9, 0xffffffc0, !P1 ;  /* 0xffffffc009097807 */ /* 0x000fe20004800000 */
[----:B------:R1:W-:Y:S01]  /*162a0*/  STS.64 [R8+0x800], R98 ;  /* 0x0008006208007388 */ /* 0x0003e20000000a00 */
[C---:B------:R-:W-:Y:S02]  /*162b0*/  IADD3 R14, R8.reuse, R11, RZ ;  /* 0x0000000b080e7210 */ /* 0x040fe40007ffe0ff */
[----:B------:R-:W-:Y:S01]  /*162c0*/  LEA R12, R13, R12, 0x2 ;  /* 0x0000000c0d0c7211 */ /* 0x000fe200078e10ff */
[----:B------:R-:W-:Y:S01]  /*162d0*/  IMAD.IADD R13, R8, 0x1, R9 ;  /* 0x00000001080d7824 */ /* 0x000fe200078e0209 */
[----:B------:R-:W-:Y:S01]  /*162e0*/  IADD3 R18, R11, R16, RZ ;  /* 0x000000100b127210 */ /* 0x000fe20007ffe0ff */
[----:B------:R2:W-:Y:S01]  /*162f0*/  STS.64 [R14], R92 ;  /* 0x0000005c0e007388 */ /* 0x0005e20000000a00 */
[----:B------:R-:W-:-:S02]  /*16300*/  IADD3 R15, R14, R9, RZ ;  /* 0x000000090e0f7210 */ /* 0x000fc40007ffe0ff */
[C---:B------:R-:W-:Y:S01]  /*16310*/  IADD3 R17, R9.reuse, R16, RZ ;  /* 0x0000001009117210 */ /* 0x040fe20007ffe0ff */
[----:B------:R2:W-:Y:S01]  /*16320*/  STS.64 [R14+0x800], R94 ;  /* 0x0008005e0e007388 */ /* 0x0005e20000000a00 */
[----:B------:R-:W-:Y:S01]  /*16330*/  IMAD.IADD R19, R9, 0x1, R18 ;  /* 0x0000000109137824 */ /* 0x000fe200078e0212 */
[----:B------:R-:W-:Y:S02]  /*16340*/  LEA R42, R12, UR5, 0x2 ;  /* 0x000000050c2a7c11 */ /* 0x000fe4000f8e10ff */
[----:B------:R2:W-:Y:S01]  /*16350*/  STS.64 [R13], R88 ;  /* 0x000000580d007388 */ /* 0x0005e20000000a00 */
[----:B------:R-:W-:Y:S02]  /*16360*/  LOP3.LUT R4, R4, 0xffffffe0, RZ, 0xc0, !PT ;  /* 0xffffffe004047812 */ /* 0x000fe400078ec0ff */
[----:B------:R-:W-:Y:S01]  /*16370*/  SHF.R.S32.HI R44, RZ, 0x1f, R7 ;  /* 0x0000001fff2c7819 */ /* 0x000fe20000011407 */
[----:B------:R2:W-:Y:S01]  /*16380*/  STS.64 [R13+0x800], R90 ;  /* 0x0008005a0d007388 */ /* 0x0005e20000000a00 */
[----:B------:R-:W-:Y:S01]  /*16390*/  IADD3 R4, -R4, R3, RZ ;  /* 0x0000000304047210 */ /* 0x000fe20007ffe1ff */
[----:B------:R-:W-:Y:S01]  /*163a0*/  IMAD.MOV.U32 R3, RZ, RZ, -0x800000 ;  /* 0xff800000ff037424 */ /* 0x000fe200078e00ff */
[----:B------:R-:W-:Y:S01]  /*163b0*/  LEA.HI R44, R44, R7, RZ, 0x2 ;  /* 0x000000072c2c7211 */ /* 0x000fe200078f10ff */
[----:B------:R2:W-:Y:S01]  /*163c0*/  STS.64 [R15], R84 ;  /* 0x000000540f007388 */ /* 0x0005e20000000a00 */
[----:B------:R-:W-:Y:S01]  /*163d0*/  LOP3.LUT P1, RZ, R4, 0x3, RZ, 0xc0, !PT ;  /* 0x0000000304ff7812 */ /* 0x000fe2000782c0ff */
[----:B---3--:R-:W-:Y:S01]  /*163e0*/  @P3 FFMA.FTZ R3, R2, R45, R47 ;  /* 0x0000002d02033223 */ /* 0x008fe2000001002f */
[----:B------:R-:W-:Y:S01]  /*163f0*/  IADD3 R4, -R171, RZ, RZ ;  /* 0x000000ffab047210 */ /* 0x000fe20007ffe1ff */
[----:B------:R2:W-:Y:S01]  /*16400*/  STS.64 [R15+0x800], R86 ;  /* 0x000800560f007388 */ /* 0x0005e20000000a00 */
[----:B-1----:R-:W1:Y:S01]  /*16410*/  LDC.64 R8, c[0x0][0x2c0] ;  /* 0x0000b000ff087b82 */ /* 0x002e620000000a00 */
[----:B------:R-:W-:-:S02]  /*16420*/  LOP3.LUT R44, R44, 0xffffffc, RZ, 0xc0, !PT ;  /* 0x0ffffffc2c2c7812 */ /* 0x000fc400078ec0ff */
[----:B------:R2:W-:Y:S01]  /*16430*/  STS.64 [R16], R68 ;  /* 0x0000004410007388 */ /* 0x0005e20000000a00 */
[----:B------:R-:W-:Y:S01]  /*16440*/  IMAD R4, R41, R4, UR4 ;  /* 0x0000000429047e24 */ /* 0x000fe2000f8e0204 */
[----:B------:R-:W-:Y:S02]  /*16450*/  IADD3 R7, R7, -R44, RZ ;  /* 0x8000002c07077210 */ /* 0x000fe40007ffe0ff */
[----:B------:R2:W-:Y:S01]  /*16460*/  STS.64 [R16+0x800], R70 ;  /* 0x0008004610007388 */ /* 0x0005e20000000a00 */
[----:B------:R-:W-:Y:S02]  /*16470*/  SHF.L.U32 R6, R40, 0x6, RZ ;  /* 0x0000000628067819 */ /* 0x000fe400000006ff */
[----:B------:R-:W-:Y:S01]  /*16480*/  SHF.L.U32 R44, R168, 0x2, RZ ;  /* 0x00000002a82c7819 */ /* 0x000fe200000006ff */
[----:B------:R2:W-:Y:S01]  /*16490*/  STS.64 [R18], R72 ;  /* 0x0000004812007388 */ /* 0x0005e20000000a00 */
[----:B------:R-:W-:Y:S02]  /*164a0*/  IMAD R7, R7, 0x10, R176 ;  /* 0x0000001007077824 */ /* 0x000fe400078e02b0 */
[----:B------:R-:W-:Y:S01]  /*164b0*/  SHF.R.S32.HI R45, RZ, 0x1f, R44 ;  /* 0x0000001fff2d7819 */ /* 0x000fe2000001142c */
[----:B------:R2:W-:Y:S04]  /*164c0*/  STS.64 [R18+0x800], R74 ;  /* 0x0008004a12007388 */ /* 0x0005e80000000a00 */
[----:B------:R2:W-:Y:S04]  /*164d0*/  STS.64 [R17], R80 ;  /* 0x0000005011007388 */ /* 0x0005e80000000a00 */
[----:B------:R2:W-:Y:S04]  /*164e0*/  STS.64 [R17+0x800], R82 ;  /* 0x0008005211007388 */ /* 0x0005e80000000a00 */
[----:B------:R2:W-:Y:S04]  /*164f0*/  STS.64 [R19], R76 ;  /* 0x0000004c13007388 */ /* 0x0005e80000000a00 */
[----:B------:R2:W-:Y:S01]  /*16500*/  STS.64 [R19+0x800], R78 ;  /* 0x0008004e13007388 */ /* 0x0005e20000000a00 */
[----:B------:R-:W-:Y:S06]  /*16510*/  BAR.SYNC.DEFER_BLOCKING 0x0 ;  /* 0x0000000000007b1d */ /* 0x000fec0000010000 */
[----:B------:R-:W1:Y:S01]  /*16520*/  S2R R11, SR_CTAID.Y ;  /* 0x00000000000b7919 */ /* 0x000e620000002600 */
[----:B------:R2:W3:Y:S04]  /*16530*/  LDS.128 R36, [R42] ;  /* 0x000000002a247984 */ /* 0x0004e80000000c00 */
[----:B------:R2:W4:Y:S04]  /*16540*/  LDS.128 R32, [R42+0x800] ;  /* 0x000800002a207984 */ /* 0x0005280000000c00 */
[----:B------:R2:W2:Y:S04]  /*16550*/  LDS.128 R28, [R42+0x1000] ;  /* 0x001000002a1c7984 */ /* 0x0004a80000000c00 */
[----:B------:R2:W2:Y:S04]  /*16560*/  LDS.128 R24, [R42+0x1800] ;  /* 0x001800002a187984 */ /* 0x0004a80000000c00 */
[----:B------:R2:W2:Y:S01]  /*16570*/  LDS.128 R20, [R42+0x2000] ;  /* 0x002000002a147984 */ /* 0x0004a20000000c00 */
[----:B-1----:R-:W-:Y:S01]  /*16580*/  IMAD R8, R11, R8, R171 ;  /* 0x000000080b087224 */ /* 0x002fe200078e02ab */
[----:B------:R-:W-:Y:S01]  /*16590*/  MOV R11, 0xff800000 ;  /* 0xff800000000b7802 */ /* 0x000fe20000000f00 */
[----:B-----5:R-:W-:Y:S01]  /*165a0*/  @P0 FFMA.FTZ R11, R0, R43, R5 ;  /* 0x0000002b000b0223 */ /* 0x020fe20000010005 */
[----:B------:R1:W1:Y:S01]  /*165b0*/  LDS.128 R16, [R42+0x2800] ;  /* 0x002800002a107984 */ /* 0x0002620000000c00 */
[----:B------:R-:W-:-:S03]  /*165c0*/  IMAD R4, R8, R41, R4 ;  /* 0x0000002908047224 */ /* 0x000fc600078e0204 */
[----:B------:R1:W1:Y:S01]  /*165d0*/  LDS.128 R12, [R42+0x3000] ;  /* 0x003000002a0c7984 */ /* 0x0002620000000c00 */
[----:B------:R-:W-:Y:S01]  /*165e0*/  IMAD R0, R4, R9, R6 ;  /* 0x0000000904007224 */ /* 0x000fe200078e0206 */
[----:B---3--:R-:W-:Y:S06]  /*165f0*/  @P1 BRA `(.L_x_7413) ;  /* 0x0000000000301947 */ /* 0x008fec0003800000 */
        /* <DEDUP_REMOVED lines=12> */
.L_x_7413:
[----:B------:R-:W-:Y:S05]  /*166c0*/  BSYNC B0 ;  /* 0x0000000000007941 */ /* 0x000fea0003800000 */
.L_x_7412:
[----:B------:R-:W-:Y:S01]  /*166d0*/  ULDC UR4, c[0x0][0x2dc] ;  /* 0x0000b70000047ab9 */ /* 0x000fe20000000800 */
[----:B------:R-:W-:Y:S01]  /*166e0*/  IMAD.WIDE R44, R10, 0x40, R44 ;  /* 0x000000400a2c7825 */ /* 0x000fe200078e022c */
[----:B---3--:R1:W3:Y:S03]  /*166f0*/  LDS.128 R4, [R42+0x3800] ;  /* 0x003800002a047984 */ /* 0x0082e60000000c00 */
[----:B------:R-:W-:Y:S01]  /*16700*/  IMAD R0, R0, UR4, RZ ;  /* 0x0000000400007c24 */ /* 0x000fe2000f8e02ff */
[----:B------:R-:W-:Y:S01]  /*16710*/  ULDC.64 UR4, c[0x0][0x288] ;  /* 0x0000a20000047ab9 */ /* 0x000fe20000000a00 */
[----:B------:R-:W-:Y:S02]  /*16720*/  IMAD R169, R40, -0x40, R169 ;  /* 0xffffffc028a97824 */ /* 0x000fe400078e02a9 */
[----:B------:R-:W-:Y:S01]  /*16730*/  VIADD R8, R10, 0x8 ;  /* 0x000000080a087836 */ /* 0x000fe20000000000 */
[----:B------:R-:W-:Y:S01]  /*16740*/  IADD3 R9, P0, R0, R44, RZ ;  /* 0x0000002c00097210 */ /* 0x000fe20007f1e0ff */
[----:B------:R-:W-:-:S02]  /*16750*/  VIADD R2, R10, 0x18 ;  /* 0x000000180a027836 */ /* 0x000fc40000000000 */
[----:B------:R-:W-:Y:S01]  /*16760*/  VIADD R3, R10, 0x10 ;  /* 0x000000100a037836 */ /* 0x000fe20000000000 */
[----:B------:R-:W-:Y:S01]  /*16770*/  LEA.HI.X.SX32 R40, R0, R45, 0x1, P0 ;  /* 0x0000002d00287211 */ /* 0x000fe200000f0eff */
[C---:B------:R-:W-:Y:S01]  /*16780*/  VIADD R0, R10.reuse, 0x30 ;  /* 0x000000300a007836 */ /* 0x040fe20000000000 */
[-C--:B------:R-:W-:Y:S02]  /*16790*/  ISETP.GE.AND P0, PT, R10, R169.reuse, PT ;  /* 0x000000a90a00720c */ /* 0x080fe40003f06270 */
[-C--:B------:R-:W-:Y:S01]  /*167a0*/  ISETP.GE.AND P6, PT, R8, R169.reuse, PT ;  /* 0x000000a90800720c */ /* 0x080fe20003fc6270 */
[----:B------:R-:W-:Y:S01]  /*167b0*/  VIADD R8, R10, 0x20 ;  /* 0x000000200a087836 */ /* 0x000fe20000000000 */
[-C--:B------:R-:W-:Y:S01]  /*167c0*/  ISETP.GE.AND P4, PT, R2, R169.reuse, PT ;  /* 0x000000a90200720c */ /* 0x080fe20003f86270 */
[C---:B------:R-:W-:Y:S01]  /*167d0*/  VIADD R2, R10.reuse, 0x28 ;  /* 0x000000280a027836 */ /* 0x040fe20000000000 */
[-C--:B------:R-:W-:Y:S01]  /*167e0*/  ISETP.GE.AND P5, PT, R3, R169.reuse, PT ;  /* 0x000000a90300720c */ /* 0x080fe20003fa6270 */
[----:B------:R-:W-:Y:S01]  /*167f0*/  VIADD R10, R10, 0x38 ;  /* 0x000000380a0a7836 */ /* 0x000fe20000000000 */
[----:B------:R-:W-:-:S02]  /*16800*/  ISETP.GE.AND P3, PT, R8, R169, PT ;  /* 0x000000a90800720c */ /* 0x000fc40003f66270 */
[C---:B-12---:R-:W-:Y:S02]  /*16810*/  LEA R42, P1, R9.reuse, UR4, 0x2 ;  /* 0x00000004092a7c11 */ /* 0x046fe4000f8210ff */
[-C--:B------:R-:W-:Y:S02]  /*16820*/  ISETP.GE.AND P2, PT, R2, R169.reuse, PT ;  /* 0x000000a90200720c */ /* 0x080fe40003f46270 */
[----:B------:R-:W-:Y:S02]  /*16830*/  LEA.HI.X R43, R9, UR5, R40, 0x2, P1 ;  /* 0x00000005092b7c11 */ /* 0x000fe400088f1428 */
[----:B------:R-:W-:-:S03]  /*16840*/  ISETP.GE.AND P1, PT, R0, R169, PT ;  /* 0x000000a90000720c */ /* 0x000fc60003f26270 */
[----:B------:R1:W-:Y:S04]  /*16850*/  @!P0 STG.E.64 desc[UR6][R42.64], R36 ;  /* 0x000000242a008986 */ /* 0x0003e8000c101b06 */
[----:B------:R1:W-:Y:S01]  /*16860*/  @!P0 STG.E.64 desc[UR6][R42.64+0x8], R38 ;  /* 0x000008262a008986 */ /* 0x0003e2000c101b06 */
[----:B------:R-:W-:-:S03]  /*16870*/  ISETP.GE.AND P0, PT, R10, R169, PT ;  /* 0x000000a90a00720c */ /* 0x000fc60003f06270 */
[----:B----4-:R1:W-:Y:S04]  /*16880*/  @!P6 STG.E.128 desc[UR6][R42.64+0x800], R32 ;  /* 0x000800202a00e986 */ /* 0x0103e8000c101d06 */
[----:B------:R1:W-:Y:S04]  /*16890*/  @!P5 STG.E.128 desc[UR6][R42.64+0x1000], R28 ;  /* 0x0010001c2a00d986 */ /* 0x0003e8000c101d06 */
[----:B------:R1:W-:Y:S04]  /*168a0*/  @!P4 STG.E.128 desc[UR6][R42.64+0x1800], R24 ;  /* 0x001800182a00c986 */ /* 0x0003e8000c101d06 */
[----:B------:R1:W-:Y:S04]  /*168b0*/  @!P3 STG.E.128 desc[UR6][R42.64+0x2000], R20 ;  /* 0x002000142a00b986 */ /* 0x0003e8000c101d06 */
[----:B------:R1:W-:Y:S04]  /*168c0*/  @!P2 STG.E.128 desc[UR6][R42.64+0x2800], R16 ;  /* 0x002800102a00a986 */ /* 0x0003e8000c101d06 */
[----:B------:R1:W-:Y:S01]  /*168d0*/  @!P1 STG.E.128 desc[UR6][R42.64+0x3000], R12 ;  /* 0x0030000c2a009986 */ /* 0x0003e2000c101d06 */
[----:B---3--:R-:W-:Y:S05]  /*168e0*/  @P0 EXIT ;  /* 0x000000000000094d */ /* 0x008fea0003800000 */
[----:B------:R-:W-:Y:S01]  /*168f0*/  STG.E.128 desc[UR6][R42.64+0x3800], R4 ;  /* 0x003800042a007986 */ /* 0x000fe2000c101d06 */
[----:B------:R-:W-:Y:S05]  /*16900*/  EXIT ;  /* 0x000000000000794d */ /* 0x000fea0003800000 */
.L_x_7414:
        /* <DEDUP_REMOVED lines=15> */
.L_x_7948:


//--------------------- .text._ZN5flash24flash_fwd_splitkv_kernelI23Flash_fwd_kernel_traitsILi64ELi64ELi128ELi4ELb0ELb0EN7cutlass6half_tE19Flash_kernel_traitsILi64ELi64ELi128ELi4ES3_EELb1ELb0ELb0ELb0ELb1ELb1ELb1ELb1EEEvNS_16Flash_fwd_paramsE --------------------------
	.section	.text._ZN5flash24flash_fwd_splitkv_kernelI23Flash_fwd_kernel_traitsILi64ELi64ELi128ELi4ELb0ELb0EN7cutlass6half_tE19Flash_kernel_traitsILi64ELi64ELi128ELi4ES3_EELb1ELb0ELb0ELb0ELb1ELb1ELb1ELb1EEEvNS_16Flash_fwd_paramsE,"ax",@progbits
	.align	128
        .global         _ZN5flash24flash_fwd_splitkv_kernelI23Flash_fwd_kernel_traitsILi64ELi64ELi128ELi4ELb0ELb0EN7cutlass6half_tE19Flash_kernel_traitsILi64ELi64ELi128ELi4ES3_EELb1ELb0ELb0ELb0ELb1ELb1ELb1ELb1EEEvNS_16Flash_fwd_paramsE
        .type           _ZN5flash24flash_fwd_splitkv_kernelI23Flash_fwd_kernel_traitsILi64ELi64ELi128ELi4ELb0ELb0EN7cutlass6half_tE19Flash_kernel_traitsILi64ELi64ELi128ELi4ES3_EELb1ELb0ELb0ELb0ELb1ELb1ELb1ELb1EEEvNS_16Flash_fwd_paramsE,@function
        .size           _ZN5flash24flash_fwd_splitkv_kernelI23Flash_fwd_kernel_traitsILi64ELi64ELi128ELi4ELb0ELb0EN7cutlass6half_tE19Flash_kernel_traitsILi64ELi64ELi128ELi4ES3_EELb1ELb0ELb0ELb0ELb1ELb1ELb1ELb1EEEvNS_16Flash_fwd_paramsE,(.L_x_7949 - _ZN5flash24flash_fwd_splitkv_kernelI23Flash_fwd_kernel_traitsILi64ELi64ELi128ELi4ELb0ELb0EN7cutlass6half_tE19Flash_kernel_traitsILi64ELi64ELi128ELi4ES3_EELb1ELb0ELb0ELb0ELb1ELb1ELb1ELb1EEEvNS_16Flash_fwd_paramsE)
        .other          _ZN5flash24flash_fwd_splitkv_kernelI23Flash_fwd_kernel_traitsILi64ELi64ELi128ELi4ELb0ELb0EN7cutlass6half_tE19Flash_kernel_traitsILi64ELi64ELi128ELi4ES3_EELb1ELb0ELb0ELb0ELb1ELb1ELb1ELb1EEEvNS_16Flash_fwd_paramsE,@"STO_CUDA_ENTRY STV_DEFAULT"
_ZN5flash24flash_fwd_splitkv_kernelI23Flash_fwd_kernel_traitsILi64ELi64ELi128ELi4ELb0ELb0EN7cutlass6half_tE19Flash_kernel_traitsILi64ELi64ELi128ELi4ES3_EELb1ELb0ELb0ELb0ELb1ELb1ELb1ELb1EEEvNS_16Flash_fwd_paramsE:
.text._ZN5flash24flash_fwd_splitkv_kernelI23Flash_fwd_kernel_traitsILi64ELi64ELi128ELi4ELb0ELb0EN7cutlass6half_tE19Flash_kernel_traitsILi64ELi64ELi128ELi4ES3_EELb1ELb0ELb0ELb0ELb1ELb1ELb1ELb1EEEvNS_16Flash_fwd_paramsE:
        /* <DEDUP_REMOVED lines=59> */
.L_x_7415:
[----:B------:R-:W1:Y:S02]  /*03b0*/  LDC R11, c[0x0][0x2c8] ;  /* 0x0000b200ff0b7b82 */ /* 0x000e640000000800 */
.L_x_7416:
        /* <DEDUP_REMOVED lines=44> */
[----:B------:R-:W-:Y:S02]  /*0680*/  @!P0 ISETP.NE.AND.EX P2, PT, R3, RZ, PT, P2 ;  /* 0x000000ff0300820c */ /* 0x000fe40003f45320 */
[----:B------:R-:W-:-:S02]  /*0690*/  IADD3 R2, -R178, 0xbf, R61 ;  /* 0x000000bfb2027810 */ /* 0x000fc40007ffe13d */
[----:B--2---:R-:W-:-:S05]  /*06a0*/  @!P0 SEL R7, R7, RZ, P2 ;  /* 0x000000ff07078207 */ /* 0x004fca0001000000 */
[----:B------:R-:W-:Y:S02]  /*06b0*/  @!P0 IMAD.IADD R57, R66, 0x1, R7 ;  /* 0x0000000142398824 */ /* 0x000fe400078e0207 */
        /* <DEDUP_REMOVED lines=21> */
[----:B------:R-:W-:Y:S02]  /*0810*/  LOP3.LUT R7, R0, 0x3ffffff0, RZ, 0xc0, !PT ;  /* 0x3ffffff000077812 */ /* 0x000fe400078ec0ff */
[----:B------:R-:W-:-:S03]  /*0820*/  SHF.R.S32.HI R0, RZ, 0x4, R0 ;  /* 0x00000004ff007819 */ /* 0x000fc60000011400 */
[----:B------:R-:W-:Y:S02]  /*0830*/  IMAD.IADD R7, R58, 0x1, -R7 ;  /* 0x000000013a077824 */ /* 0x000fe400078e0a07 */
[C---:B------:R-:W-:Y:S02]  /*0840*/  VIADD R10, R0.reuse, 0x18 ;  /* 0x00000018000a7836 */ /* 0x040fe40000000000 */
[----:B------:R-:W-:Y:S02]  /*0850*/  IMAD.SHL.U32 R6, R7, 0x4, RZ ;  /* 0x0000000407067824 */ /* 0x000fe400078e00ff */
[C---:B------:R-:W-:Y:S02]  /*0860*/  VIADD R16, R0.reuse, 0x8 ;  /* 0x0000000800107836 */ /* 0x040fe40000000000 */
[----:B------:R-:W-:Y:S01]  /*0870*/  VIADD R12, R0, 0x10 ;  /* 0x00000010000c7836 */ /* 0x000fe20000000000 */
[----:B------:R-:W-:Y:S01]  /*0880*/  SHF.R.S32.HI R7, RZ, 0x1f, R6 ;  /* 0x0000001fff077819 */ /* 0x000fe20000011406 */
[----:B-1----:R-:W-:-:S02]  /*0890*/  IMAD R2, R4, R2, R179 ;  /* 0x0000000204027224 */ /* 0x002fc400078e02b3 */
[----:B------:R-:W-:Y:S02]  /*08a0*/  VIADD R8, R0, 0x20 ;  /* 0x0000002000087836 */ /* 0x000fe40000000000 */
[----:B------:R-:W-:Y:S02]  /*08b0*/  IMAD R2, R2, R5, R132 ;  /* 0x0000000502027224 */ /* 0x000fe400078e0284 */
[----:B------:R-:W-:-:S04]  /*08c0*/  IMAD.WIDE R6, R0, 0x40, R6 ;  /* 0x0000004000067825 */ /* 0x000fc800078e0206 */
[--C-:B------:R-:W-:Y:S02]  /*08d0*/  IMAD R3, R2, R3, R61.reuse ;  /* 0x0000000302037224 */ /* 0x100fe400078e023d */
[----:B------:R-:W-:Y:S02]  /*08e0*/  IMAD.IADD R61, R178, 0x1, -R61 ;  /* 0x00000001b23d7824 */ /* 0x000fe400078e0a3d */
[----:B------:R-:W-:Y:S01]  /*08f0*/  IMAD R5, R3, UR4, RZ ;  /* 0x0000000403057c24 */ /* 0x000fe2000f8e02ff */
[----:B------:R-:W-:Y:S01]  /*0900*/  ULDC.64 UR4, c[0x0][0x288] ;  /* 0x0000a20000047ab9 */ /* 0x000fe20000000a00 */
[----:B------:R-:W-:Y:S01]  /*0910*/  VIADD R4, R0, 0x30 ;  /* 0x0000003000047836 */ /* 0x000fe20000000000 */
[-C--:B------:R-:W-:Y:S02]  /*0920*/  ISETP.GE.AND P2, PT, R16, R61.reuse, PT ;  /* 0x0000003d1000720c */ /* 0x080fe40003f46270 */
[----:B------:R-:W-:Y:S01]  /*0930*/  IADD3 R2, P0, R5, R6, RZ ;  /* 0x0000000605027210 */ /* 0x000fe20007f1e0ff */
[C---:B------:R-:W-:Y:S01]  /*0940*/  VIADD R6, R0.reuse, 0x28 ;  /* 0x0000002800067836 */ /* 0x040fe20000000000 */
[----:B------:R-:W-:-:S02]  /*0950*/  ISETP.GE.AND P4, PT, R0, R61, PT ;  /* 0x0000003d0000720c */ /* 0x000fc40003f86270 */
[----:B------:R-:W-:Y:S02]  /*0960*/  LEA.HI.X.SX32 R5, R5, R7, 0x1, P0 ;  /* 0x0000000705057211 */ /* 0x000fe400000f0eff */
[----:B------:R-:W-:Y:S02]  /*0970*/  LEA R14, P0, R2, UR4, 0x2 ;  /* 0x00000004020e7c11 */ /* 0x000fe4000f8010ff */
[-C--:B------:R-:W-:Y:S02]  /*0980*/  ISETP.GE.AND P6, PT, R6, R61.reuse, PT ;  /* 0x0000003d0600720c */ /* 0x080fe40003fc6270 */
[----:B------:R-:W-:Y:S01]  /*0990*/  LEA.HI.X R15, R2, UR5, R5, 0x2, P0 ;  /* 0x00000005020f7c11 */ /* 0x000fe200080f1405 */
[----:B------:R-:W-:Y:S01]  /*09a0*/  VIADD R2, R0, 0x38 ;  /* 0x0000003800027836 */ /* 0x000fe20000000000 */
[-C--:B------:R-:W-:Y:S01]  /*09b0*/  ISETP.GE.AND P0, PT, R10, R61.reuse, PT ;  /* 0x0000003d0a00720c */ /* 0x080fe20003f06270 */
[----:B------:R-:W-:Y:S01]  /*09c0*/  ULDC.64 UR4, c[0x0][0x2b8] ;  /* 0x0000ae0000047ab9 */ /* 0x000fe20000000a00 */
[----:B------:R-:W-:Y:S01]  /*09d0*/  ISETP.GE.AND P1, PT, R12, R61, PT ;  /* 0x0000003d0c00720c */ /* 0x000fe20003f26270 */
[----:B------:R1:W-:Y:S01]  /*09e0*/  @!P2 STG.E.128 desc[UR6][R14.64+0x800], RZ ;  /* 0x000800ff0e00a986 */ /* 0x0003e2000c101d06 */
[----:B------:R-:W-:-:S02]  /*09f0*/  SHF.R.S32.HI R5, RZ, 0x1f, R3 ;  /* 0x0000001fff057819 */ /* 0x000fc40000011403 */
[-C--:B------:R-:W-:Y:S01]  /*0a00*/  ISETP.GE.OR P2, PT, R16, R61.reuse, P5 ;  /* 0x0000003d1000720c */ /* 0x080fe20002f46670 */
[----:B------:R1:W-:Y:S01]  /*0a10*/  @!P4 STG.E.128 desc[UR6][R14.64], RZ ;  /* 0x000000ff0e00c986 */ /* 0x0003e2000c101d06 */
[-C--:B------:R-:W-:Y:S02]  /*0a20*/  ISETP.GE.OR P5, PT, R12, R61.reuse, P5 ;  /* 0x0000003d0c00720c */ /* 0x080fe40002fa6670 */
[-C--:B------:R-:W-:Y:S01]  /*0a30*/  ISETP.GE.AND P3, PT, R8, R61.reuse, PT ;  /* 0x0000003d0800720c */ /* 0x080fe20003f66270 */
[----:B------:R1:W-:Y:S01]  /*0a40*/  @!P6 STG.E.128 desc[UR6][R14.64+0x2800], RZ ;  /* 0x002800ff0e00e986 */ /* 0x0003e2000c101d06 */
[----:B------:R-:W-:Y:S02]  /*0a50*/  LOP3.LUT P6, RZ, R58, 0xf, RZ, 0xc0, !PT ;  /* 0x0000000f3aff7812 */ /* 0x000fe400078cc0ff */
[----:B------:R-:W-:Y:S01]  /*0a60*/  ISETP.GE.AND P4, PT, R4, R61, PT ;  /* 0x0000003d0400720c */ /* 0x000fe20003f86270 */
        /* <DEDUP_REMOVED lines=34> */
.L_x_7417:
        /* <DEDUP_REMOVED lines=27> */
.L_x_7418:
        /* <DEDUP_REMOVED lines=31> */
[----:B---3--:R-:W-:-:S04]  /*1030*/  IABS R2, R17 ;  /* 0x0000001100027213 */ /* 0x008fc80000000000 */
[----:B------:R-:W1:Y:S08]  /*1040*/  I2F.RP R13, R2 ;  /* 0x00000002000d7306 */ /* 0x000e700000209400 */
[----:B-1---5:R-:W1:Y:S02]  /*1050*/  MUFU.RCP R12, R13 ;  /* 0x0000000d000c7308 */ /* 0x022e640000001000 */
        /* <DEDUP_REMOVED lines=33> */
[----:B----4-:R-:W-:-:S02]  /*1270*/  IMAD R8, R13, R148, RZ ;  /* 0x000000940d087224 */ /* 0x010fc400078e02ff */
        /* <DEDUP_REMOVED lines=13> */
.L_x_7419:
        /* <DEDUP_REMOVED lines=48> */
.L_x_7421:
        /* <DEDUP_REMOVED lines=13> */
[----:B------:R-:W-:Y:S02]  /*1720*/  @P0 MOV R10, R18 ;  /* 0x00000012000a0202 */ /* 0x000fe40000000f00 */
        /* <DEDUP_REMOVED lines=16> */
.L_x_7420:
[----:B------:R1:W5:Y:S01]  /*1830*/  @P5 LDG.E R44, desc[UR6][R138.64] ;  /* 0x000000068a2c5981 */ /* 0x000362000c1e1900 */
[----:B------:R-:W-:Y:S01]  /*1840*/  ISETP.NE.AND P0, PT, R0, -0x1, PT ;  /* 0xffffffff0000780c */ /* 0x000fe20003f05270 */
[----:B------:R-:W2:Y:S01]  /*1850*/  LDC.64 R2, c[0x0][0x240] ;  /* 0x00009000ff027b82 */ /* 0x000ea20000000a00 */
[----:B------:R-:W-:Y:S01]  /*1860*/  SHF.R.S32.HI R59, RZ, 0x1f, R58 ;  /* 0x0000001fff3b7819 */ /* 0x000fe2000001143a */
[----:B------:R-:W-:Y:S01]  /*1870*/  ULDC.64 UR4, c[0x0][0x268] ;  /* 0x00009a0000047ab9 */ /* 0x000fe20000000a00 */
[----:B------:R-:W-:Y:S01]  /*1880*/  ULDC.64 UR12, c[0x0][0x218] ;  /* 0x00008600000c7ab9 */ /* 0x000fe20000000a00 */
[----:B------:R-:W-:Y:S01]  /*1890*/  IMAD R23, R83, UR4, RZ ;  /* 0x0000000453177c24 */ /* 0x000fe2000f8e02ff */
[CC--:B------:R-:W-:Y:S01]  /*18a0*/  LEA.HI R21, R59.reuse, R58.reuse, RZ, 0x3 ;  /* 0x0000003a3b157211 */ /* 0x0c0fe200078f18ff */
[----:B------:R-:W-:Y:S01]  /*18b0*/  ULDC.64 UR10, c[0x0][0x258] ;  /* 0x00009600000a7ab9 */ /* 0x000fe20000000a00 */
[-C--:B------:R-:W-:Y:S01]  /*18c0*/  LEA.HI R64, R59, R58.reuse, RZ, 0x4 ;  /* 0x0000003a3b407211 */ /* 0x080fe200078f20ff */
[----:B------:R-:W3:Y:S01]  /*18d0*/  LDC.64 R140, c[0x0][0x250] ;  /* 0x00009400ff8c7b82 */ /* 0x000ee20000000a00 */
[----:B------:R-:W-:Y:S01]  /*18e0*/  SHF.R.S32.HI R136, RZ, 0x3, R21 ;  /* 0x00000003ff887819 */ /* 0x000fe20000011415 */
[----:B------:R-:W-:Y:S01]  /*18f0*/  IMAD R23, R4, UR5, R23 ;  /* 0x0000000504177c24 */ /* 0x000fe2000f8e0217 */
[----:B------:R-:W-:Y:S01]  /*1900*/  LOP3.LUT R21, R21, 0xfffffff8, RZ, 0xc0, !PT ;  /* 0xfffffff815157812 */ /* 0x000fe200078ec0ff */
[----:B------:R-:W-:Y:S01]  /*1910*/  IMAD.MOV.U32 R42, RZ, RZ, 0x10 ;  /* 0x00000010ff2a7424 */ /* 0x000fe200078e00ff */
[----:B-----5:R-:W-:Y:S01]  /*1920*/  LEA.HI R12, R59, R58, RZ, 0x6 ;  /* 0x0000003a3b0c7211 */ /* 0x020fe200078f30ff */
[----:B------:R-:W-:Y:S01]  /*1930*/  IMAD.SHL.U32 R131, R136, 0x40, RZ ;  /* 0x0000004088837824 */ /* 0x000fe200078e00ff */
[----:B------:R-:W-:Y:S01]  /*1940*/  SHF.R.S32.HI R137, RZ, 0x1f, R136 ;  /* 0x0000001fff897819 */ /* 0x000fe20000011488 */
[----:B------:R-:W4:Y:S01]  /*1950*/  @!P0 LDC.64 R8, c[0x0][0x228] ;  /* 0x00008a00ff088b82 */ /* 0x000f220000000a00 */
[----:B------:R-:W-:Y:S01]  /*1960*/  IMAD.IADD R62, R58, 0x1, -R21 ;  /* 0x000000013a3e7824 */ /* 0x000fe200078e0a15 */
[----:B------:R-:W-:Y:S01]  /*1970*/  LOP3.LUT R21, R64, 0xfffffff0, RZ, 0xc0, !PT ;  /* 0xfffffff040157812 */ /* 0x000fe200078ec0ff */
[----:B------:R-:W-:Y:S01]  /*1980*/  IMAD.SHL.U32 R12, R12, 0x8, RZ ;  /* 0x000000080c0c7824 */ /* 0x000fe200078e00ff */
[----:B------:R-:W-:Y:S01]  /*1990*/  LOP3.LUT R131, R131, 0x1c0, RZ, 0xc0, !PT ;  /* 0x000001c083837812 */ /* 0x000fe200078ec0ff */
[----:B------:R-:W-:Y:S01]  /*19a0*/  IMAD.SHL.U32 R14, R62, 0x8, RZ ;  /* 0x000000083e0e7824 */ /* 0x000fe200078e00ff */
[----:B------:R-:W-:Y:S01]  /*19b0*/  SHF.R.S32.HI R135, RZ, 0x1f, R132 ;  /* 0x0000001fff877819 */ /* 0x000fe20000011484 */
[----:B------:R-:W-:Y:S01]  /*19c0*/  IMAD.IADD R130, R58, 0x1, -R21 ;  /* 0x000000013a827824 */ /* 0x000fe200078e0a15 */
[----:B------:R-:W1:Y:S01]  /*19d0*/  LDC R128, c[0x0][0x2e0] ;  /* 0x0000b800ff807b82 */ /* 0x000e620000000800 */
[----:B------:R-:W-:Y:S01]  /*19e0*/  IMAD.WIDE R24, R15, 0x40, R136 ;  /* 0x000000400f187825 */ /* 0x000fe200078e0288 */
[----:B------:R-:W-:-:S02]  /*19f0*/  LOP3.LUT R16, R131, 0x38, R14, 0xf8, !PT ;  /* 0x0000003883107812 */ /* 0x000fc400078ef80e */
[----:B------:R-:W-:Y:S01]  /*1a00*/  SHF.R.S32.HI R63, RZ, 0x1f, R130 ;  /* 0x0000001fff3f7819 */ /* 0x000fe20000011482 */
[C---:B--2---:R-:W-:Y:S01]  /*1a10*/  @P0 IMAD.WIDE.U32 R20, R0.reuse, R2, RZ ;  /* 0x0000000200140225 */ /* 0x044fe200078e00ff */
[----:B------:R-:W-:Y:S02]  /*1a20*/  SHF.R.U32.HI R131, RZ, 0x3, R131 ;  /* 0x00000003ff837819 */ /* 0x000fe40000011683 */
[----:B------:R-:W-:Y:S01]  /*1a30*/  LEA.HI R63, R63, R130, RZ, 0x3 ;  /* 0x000000823f3f7211 */ /* 0x000fe200078f18ff */
[----:B------:R-:W-:Y:S01]  /*1a40*/  @P0 IMAD R21, R0, R3, R21 ;  /* 0x0000000300150224 */ /* 0x000fe200078e0215 */
[----:B------:R-:W-:Y:S01]  /*1a50*/  LOP3.LUT R131, R16, R131, RZ, 0x3c, !PT ;  /* 0x0000008310837212 */ /* 0x000fe200078e3cff */
[----:B------:R-:W-:Y:S01]  /*1a60*/  @P0 IMAD.MOV.U32 R0, RZ, RZ, R20 ;  /* 0x000000ffff000224 */ /* 0x000fe200078e0014 */
[----:B------:R-:W-:Y:S01]  /*1a70*/  LOP3.LUT R15, R63, 0xfffffff8, RZ, 0xc0, !PT ;  /* 0xfffffff83f0f7812 */ /* 0x000fe200078ec0ff */
[----:B------:R-:W-:Y:S01]  /*1a80*/  IMAD.SHL.U32 R126, R62, 0x4, RZ ;  /* 0x000000043e7e7824 */ /* 0x000fe200078e00ff */
[----:B------:R-:W-:Y:S01]  /*1a90*/  LOP3.LUT R131, R131, 0xfffffe00, R12, 0xf8, !PT ;  /* 0xfffffe0083837812 */ /* 0x000fe200078ef80c */
[----:B------:R-:W-:Y:S01]  /*1aa0*/  IMAD R135, R135, UR10, RZ ;  /* 0x0000000a87877c24 */ /* 0x000fe2000f8e02ff */
[C---:B------:R-:W-:Y:S01]  /*1ab0*/  IADD3 R16, P2, R14.reuse, R6, RZ ;  /* 0x000000060e107210 */ /* 0x040fe20007f5e0ff */
[----:B----4-:R-:W-:Y:S01]  /*1ac0*/  @!P0 IMAD R12, R5, R8, RZ ;  /* 0x00000008050c8224 */ /* 0x010fe200078e02ff */
[----:B------:R-:W-:Y:S01]  /*1ad0*/  LEA.HI R59, R59, R58, RZ, 0x5 ;  /* 0x0000003a3b3b7211 */ /* 0x000fe200078f28ff */
[----:B------:R-:W-:Y:S01]  /*1ae0*/  @!P0 IMAD.WIDE.U32 R26, R179, R8, RZ ;  /* 0x00000008b31a8225 */ /* 0x000fe200078e00ff */
[----:B------:R-:W-:-:S02]  /*1af0*/  IADD3 R8, P1, R14, R10, RZ ;  /* 0x0000000a0e087210 */ /* 0x000fc40007f3e0ff */
[----:B------:R-:W-:Y:S01]  /*1b00*/  SHF.L.U64.HI R100, R148, 0x4, R149 ;  /* 0x0000000494647819 */ /* 0x000fe20000010295 */
[----:B------:R-:W-:Y:S01]  /*1b10*/  IMAD.IADD R130, R130, 0x1, -R15 ;  /* 0x0000000182827824 */ /* 0x000fe200078e0a0f */
[----:B------:R-:W-:Y:S01]  /*1b20*/  SHF.R.S32.HI R15, RZ, 0x1f, R14 ;  /* 0x0000001fff0f7819 */ /* 0x000fe2000001140e */
[----:B------:R-:W-:Y:S01]  /*1b30*/  @!P0 IMAD R9, R179, R9, R12 ;  /* 0x00000009b3098224 */ /* 0x000fe200078e020c */
[----:B------:R-:W-:Y:S01]  /*1b40*/  @!P0 MOV R0, R26 ;  /* 0x0000001a00008202 */ /* 0x000fe20000000f00 */
[----:B------:R-:W-:Y:S01]  /*1b50*/  IMAD R6, R137, R148, RZ ;  /* 0x0000009489067224 */ /* 0x000fe200078e02ff */
[----:B-1----:R-:W-:Y:S01]  /*1b60*/  LEA.HI R128, R128, R128, RZ, 0x1 ;  /* 0x0000008080807211 */ /* 0x002fe200078f08ff */
[----:B------:R-:W-:Y:S01]  /*1b70*/  @!P0 IMAD.IADD R21, R27, 0x1, R9 ;  /* 0x000000011b158824 */ /* 0x000fe200078e0209 */
[----:B------:R-:W-:Y:S01]  /*1b80*/  SHF.L.U32 R89, R148, 0x4, RZ ;  /* 0x0000000494597819 */ /* 0x000fe200000006ff */
[C---:B------:R-:W-:Y:S01]  /*1b90*/  IMAD R69, R136.reuse, R149, R6 ;  /* 0x0000009588457224 */ /* 0x040fe200078e0206 */
[----:B------:R-:W-:Y:S01]  /*1ba0*/  IADD3 R6, P0, R136, R11, RZ ;  /* 0x0000000b88067210 */ /* 0x000fe20007f1e0ff */
[----:B------:R-:W-:Y:S01]  /*1bb0*/  IMAD.X R9, R15, 0x1, R19, P1 ;  /* 0x000000010f097824 */ /* 0x000fe200008e0613 */
[----:B------:R-:W-:Y:S01]  /*1bc0*/  IADD3 R10, P1, R14, R0, RZ ;  /* 0x000000000e0a7210 */ /* 0x000fe20007f3e0ff */
[----:B------:R-:W-:Y:S01]  /*1bd0*/  IMAD R0, R25, R2, RZ ;  /* 0x0000000219007224 */ /* 0x000fe200078e02ff */
[----:B------:R-:W-:Y:S01]  /*1be0*/  SHF.R.S32.HI R129, RZ, 0x1, R128 ;  /* 0x00000001ff817819 */ /* 0x000fe20000011480 */
[----:B------:R-:W-:Y:S01]  /*1bf0*/  IMAD.WIDE.U32 R8, R4, UR4, R8 ;  /* 0x0000000404087c25 */ /* 0x000fe2000f8e0008 */
[----:B------:R-:W-:Y:S01]  /*1c00*/  IADD3.X R11, R15, R21, RZ, P1, !PT ;  /* 0x000000150f0b7210 */ /* 0x000fe20000ffe4ff */
[----:B------:R-:W-:Y:S01]  /*1c10*/  ULDC.64 UR4, c[0x0][0x220] ;  /* 0x0000880000047ab9 */ /* 0x000fe20000000a00 */
[----:B---3--:R-:W-:Y:S01]  /*1c20*/  SHF.L.U64.HI R102, R140, 0x4, R141 ;  /* 0x000000048c667819 */ /* 0x008fe2000001028d */
[----:B------:R-:W-:Y:S01]  /*1c30*/  IMAD.X R13, R137, 0x1, R13, P0 ;  /* 0x00000001890d7824 */ /* 0x000fe200000e060d */
[----:B------:R-:W-:Y:S01]  /*1c40*/  SHF.R.S32.HI R64, RZ, 0x4, R64 ;  /* 0x00000004ff407819 */ /* 0x000fe20000011440 */
[----:B------:R-:W-:-:S02]  /*1c50*/  IMAD.X R17, R15, 0x1, R17, P2 ;  /* 0x000000010f117824 */ /* 0x000fc400010e0611 */
[----:B------:R-:W-:Y:S02]  /*1c60*/  IMAD.IADD R9, R9, 0x1, R23 ;  /* 0x0000000109097824 */ /* 0x000fe400078e0217 */
[----:B------:R-:W-:Y:S02]  /*1c70*/  IMAD R13, R13, R140, RZ ;  /* 0x0000008c0d0d7224 */ /* 0x000fe400078e02ff */
[C---:B------:R-:W-:Y:S01]  /*1c80*/  IMAD R0, R24.reuse, R3, R0 ;  /* 0x0000000318007224 */ /* 0x040fe200078e0200 */
[----:B------:R-:W-:Y:S01]  /*1c90*/  SHF.R.S32.HI R3, RZ, 0x1f, R66 ;  /* 0x0000001fff037819 */ /* 0x000fe20000011442 */
[----:B------:R-:W-:-:S04]  /*1ca0*/  IMAD.WIDE.U32 R10, R24, R2, R10 ;  /* 0x00000002180a7225 */ /* 0x000fc800078e000a */
[----:B------:R-:W-:-:S04]  /*1cb0*/  IMAD.WIDE.U32 R16, R136, R148, R16 ;  /* 0x0000009488107225 */ /* 0x000fc800078e0010 */
[----:B------:R-:W-:Y:S01]  /*1cc0*/  IMAD R13, R6, R141, R13 ;  /* 0x0000008d060d7224 */ /* 0x000fe200078e020d */
[----:B------:R-:W-:Y:S01]  /*1cd0*/  LEA R68, P2, R16, UR12, 0x1 ;  /* 0x0000000c10447c11 */ /* 0x000fe2000f8408ff */
[----:B------:R-:W-:-:S03]  /*1ce0*/  IMAD.WIDE.U32 R8, R6, R140, R8 ;  /* 0x0000008c06087225 */ /* 0x000fc600078e0008 */
[----:B------:R-:W-:Y:S01]  /*1cf0*/  MOV R174, R68 ;  /* 0x0000004400ae7202 */ /* 0x000fe20000000f00 */
[----:B------:R-:W-:Y:S01]  /*1d00*/  IMAD.IADD R11, R11, 0x1, R0 ;  /* 0x000000010b0b7824 */ /* 0x000fe200078e0200 */
[----:B------:R-:W-:Y:S01]  /*1d10*/  LEA.HI R0, R3, R66, RZ, 0x7 ;  /* 0x0000004203007211 */ /* 0x000fe200078f38ff */
[----:B------:R-:W-:Y:S01]  /*1d20*/  IMAD.IADD R69, R17, 0x1, R69 ;  /* 0x0000000111457824 */ /* 0x000fe200078e0245 */
[----:B------:R-:W-:Y:S01]  /*1d30*/  LEA R70, P0, R8, UR4, 0x1 ;  /* 0x0000000408467c11 */ /* 0x000fe2000f8008ff */
[----:B------:R-:W-:Y:S01]  /*1d40*/  IMAD.IADD R13, R9, 0x1, R13 ;  /* 0x00000001090d7824 */ /* 0x000fe200078e020d */
[----:B------:R-:W-:Y:S01]  /*1d50*/  SHF.R.S32.HI R0, RZ, 0x7, R0 ;  /* 0x00000007ff007819 */ /* 0x000fe20000011400 */
[----:B------:R-:W-:Y:S01]  /*1d60*/  IMAD R127, R136, R129, R126 ;  /* 0x00000081887f7224 */ /* 0x000fe200078e027e */
[----:B------:R-:W-:Y:S01]  /*1d70*/  SHF.L.U64.HI R69, R16, 0x1, R69 ;  /* 0x0000000110457819 */ /* 0x000fe20000010245 */
[----:B------:R-:W-:Y:S01]  /*1d80*/  IMAD R135, R132, UR11, R135 ;  /* 0x0000000b84877c24 */ /* 0x000fe2000f8e0287 */
[----:B------:R-:W-:Y:S01]  /*1d90*/  SHF.L.U64.HI R71, R8, 0x1, R13 ;  /* 0x0000000108477819 */ /* 0x000fe2000001020d */
[----:B------:R-:W-:Y:S01]  /*1da0*/  IMAD.MOV.U32 R43, RZ, RZ, 0x20 ;  /* 0x00000020ff2b7424 */ /* 0x000fe200078e00ff */
[----:B------:R-:W-:Y:S01]  /*1db0*/  VIMNMX R65, R173, R0, !PT ;  /* 0x00000000ad417248 */ /* 0x000fe20007fe0100 */
[----:B------:R-:W-:Y:S01]  /*1dc0*/  IMAD.IADD R126, R126, 0x1, R127 ;  /* 0x000000017e7e7824 */ /* 0x000fe200078e027f */
[----:B------:R-:W-:Y:S01]  /*1dd0*/  IADD3.X R69, R69, UR13, RZ, P2, !PT ;  /* 0x0000000d45457c10 */ /* 0x000fe200097fe4ff */
[----:B------:R-:W-:Y:S01]  /*1de0*/  IMAD.WIDE.U32 R132, R132, UR10, R10 ;  /* 0x0000000a84847c25 */ /* 0x000fe2000f8e000a */
[----:B------:R-:W-:-:S02]  /*1df0*/  IADD3.X R71, R71, UR5, RZ, P0, !PT ;  /* 0x0000000547477c10 */ /* 0x000fc400087fe4ff */
[----:B------:R-:W-:Y:S01]  /*1e00*/  R2P PR, R130, 0x6 ;  /* 0x0000000682007804 */ /* 0x000fe20000000000 */
[----:B------:R-:W-:Y:S01]  /*1e10*/  IMAD.SHL.U32 R91, R140, 0x10, RZ ;  /* 0x000000108c5b7824 */ /* 0x000fe200078e00ff */
[----:B------:R-:W-:Y:S01]  /*1e20*/  ISETP.GT.AND P0, PT, R56, R65, PT ;  /* 0x000000413800720c */ /* 0x000fe20003f04270 */
[----:B------:R-:W-:Y:S01]  /*1e30*/  IMAD.MOV.U32 R175, RZ, RZ, R69 ;  /* 0x000000ffffaf7224 */ /* 0x000fe200078e0045 */
[----:B------:R-:W-:Y:S01]  /*1e40*/  LOP3.LUT R3, R59, 0xffffffe0, RZ, 0xc0, !PT ;  /* 0xffffffe03b037812 */ /* 0x000fe200078ec0ff */
[----:B------:R-:W-:Y:S01]  /*1e50*/  IMAD.IADD R135, R133, 0x1, R135 ;  /* 0x0000000185877824 */ /* 0x000fe200078e0287 */
[----:B------:R-:W-:Y:S01]  /*1e60*/  SHF.R.S32.HI R59, RZ, 0x5, R59 ;  /* 0x00000005ff3b7819 */ /* 0x000fe2000001143b */
[----:B------:R-:W-:Y:S01]  /*1e70*/  IMAD.MOV.U32 R176, RZ, RZ, R70 ;  /* 0x000000ffffb07224 */ /* 0x000fe200078e0046 */
[----:B------:R-:W-:Y:S01]  /*1e80*/  SHF.R.S32.HI R111, RZ, 0x1f, R127 ;  /* 0x0000001fff6f7819 */ /* 0x000fe2000001147f */
[----:B------:R-:W-:Y:S01]  /*1e90*/  IMAD.IADD R60, R58, 0x1, -R3 ;  /* 0x000000013a3c7824 */ /* 0x000fe200078e0a03 */
[----:B------:R-:W-:Y:S01]  /*1ea0*/  SHF.R.S32.HI R110, RZ, 0x1f, R126 ;  /* 0x0000001fff6e7819 */ /* 0x000fe2000001147e */
[----:B------:R-:W-:Y:S01]  /*1eb0*/  IMAD.MOV.U32 R177, RZ, RZ, R71 ;  /* 0x000000ffffb17224 */ /* 0x000fe200078e0047 */
[----:B------:R-:W-:-:S02]  /*1ec0*/  SEL R42, R42, 0xfffffff0, !P1 ;  /* 0xfffffff02a2a7807 */ /* 0x000fc40004800000 */
        /* <DEDUP_REMOVED lines=26> */
[C---:B------:R-:W-:Y:S01]  /*2070*/  IMAD R5, R9.reuse, UR4, RZ ;  /* 0x0000000409057c24 */ /* 0x040fe2000f8e02ff */
[----:B------:R-:W-:Y:S01]  /*2080*/  USHF.L.U64.HI UR15, UR4, 0x5, UR5 ;  /* 0x00000005040f7899 */ /* 0x000fe20008010205 */
[-C--:B-1----:R-:W-:Y:S01]  /*2090*/  IMAD R0, R9, R2.reuse, RZ ;  /* 0x0000000209007224 */ /* 0x082fe200078e02ff */
[----:B------:R-:W-:Y:S01]  /*20a0*/  USHF.L.U32 UR24, UR4, 0x5, URZ ;  /* 0x0000000504187899 */ /* 0x000fe2000800063f */
[----:B------:R-:W-:Y:S01]  /*20b0*/  IMAD.MOV.U32 R10, RZ, RZ, R16 ;  /* 0x000000ffff0a7224 */ /* 0x000fe200078e0010 */
[----:B------:R-:W-:Y:S01]  /*20c0*/  USHF.L.U64.HI UR25, UR4, 0x6, UR5 ;  /* 0x0000000604197899 */ /* 0x000fe20008010205 */
[----:B------:R-:W-:Y:S01]  /*20d0*/  IMAD.WIDE.U32 R84, R140, 0x40, RZ ;  /* 0x000000408c547825 */ /* 0x000fe200078e00ff */
[----:B------:R-:W-:Y:S01]  /*20e0*/  USHF.L.U32 UR26, UR4, 0x6, URZ ;  /* 0x00000006041a7899 */ /* 0x000fe2000800063f */
[C---:B------:R-:W-:Y:S01]  /*20f0*/  SHF.L.U32 R120, R129.reuse, 0x4, RZ ;  /* 0x0000000481787819 */ /* 0x040fe200000006ff */
[----:B------:R-:W-:Y:S01]  /*2100*/  USHF.L.U64.HI UR27, UR4, 0x4, UR5 ;  /* 0x00000004041b7899 */ /* 0x000fe20008010205 */
[----:B------:R-:W-:Y:S01]  /*2110*/  IMAD R5, R8, UR5, R5 ;  /* 0x0000000508057c24 */ /* 0x000fe2000f8e0205 */
[----:B------:R-:W-:Y:S01]  /*2120*/  SHF.L.U32 R79, R84, 0x1, RZ ;  /* 0x00000001544f7819 */ /* 0x000fe200000006ff */
[C---:B------:R-:W-:Y:S01]  /*2130*/  IMAD.WIDE.U32 R12, R8.reuse, UR4, R12 ;  /* 0x00000004080c7c25 */ /* 0x040fe2000f8e000c */
[----:B------:R-:W-:Y:S01]  /*2140*/  USHF.L.U32 UR28, UR4, 0x4, URZ ;  /* 0x00000004041c7899 */ /* 0x000fe2000800063f */
[----:B------:R-:W-:Y:S01]  /*2150*/  SHF.L.U32 R113, R129, 0x6, RZ ;  /* 0x0000000681717819 */ /* 0x000fe200000006ff */
[----:B------:R-:W-:Y:S01]  /*2160*/  UIMAD.WIDE.U32 UR22, UR4, 0x60, URZ ;  /* 0x00000060041678a5 */ /* 0x000fe2000f8e003f */
[C---:B------:R-:W-:Y:S01]  /*2170*/  IMAD R0, R8.reuse, R3, R0 ;  /* 0x0000000308007224 */ /* 0x040fe200078e0200 */
[----:B------:R-:W-:Y:S01]  /*2180*/  UIMAD UR14, UR5, 0x60, URZ ;  /* 0x00000060050e78a4 */ /* 0x000fe2000f8e023f */
[----:B------:R-:W-:Y:S01]  /*2190*/  IMAD.WIDE.U32 R8, R8, R2, R10 ;  /* 0x0000000208087225 */ /* 0x000fe200078e000a */
[----:B------:R-:W-:Y:S01]  /*21a0*/  UIMAD.WIDE.U32 UR20, UR4, 0xa0, URZ ;  /* 0x000000a0041478a5 */ /* 0x000fe2000f8e003f */
        /* <DEDUP_REMOVED lines=13> */
[----:B------:R-:W-:Y:S01]  /*2280*/  SHF.L.U64.HI R104, R2, 0x4, R3 ;  /* 0x0000000402687819 */ /* 0x000fe20000010203 */
[----:B------:R-:W-:Y:S01]  /*2290*/  IMAD.WIDE.U32 R6, R4, UR12, R12 ;  /* 0x0000000c04067c25 */ /* 0x000fe2000f8e000c */
[----:B------:R-:W-:Y:S01]  /*22a0*/  ULDC.64 UR12, c[0x0][0x320] ;  /* 0x0000c800000c7ab9 */ /* 0x000fe20000000a00 */
[----:B------:R-:W-:Y:S01]  /*22b0*/  SHF.L.U32 R73, R2, 0x5, RZ ;  /* 0x0000000502497819 */ /* 0x000fe200000006ff */
        /* <DEDUP_REMOVED lines=17> */
[C---:B------:R-:W-:Y:S01]  /*23d0*/  IMAD R17, R141.reuse, 0x60, RZ ;  /* 0x000000608d117824 */ /* 0x040fe200078e02ff */
[-C--:B------:R-:W-:Y:S01]  /*23e0*/  IADD3 R98, P0, R126, R44.reuse, RZ ;  /* 0x0000002c7e627210 */ /* 0x080fe20007f1e0ff */
[----:B------:R-:W-:Y:S01]  /*23f0*/  IMAD R13, R141, 0xa0, RZ ;  /* 0x000000a08d0d7824 */ /* 0x000fe200078e02ff */
        /* <DEDUP_REMOVED lines=24> */
[C---:B------:R-:W-:Y:S01]  /*2580*/  IADD3 R124, R136.reuse, 0x20, RZ ;  /* 0x00000020887c7810 */ /* 0x040fe20007ffe0ff */
[----:B------:R-:W-:Y:S01]  /*2590*/  USHF.L.U64.HI UR25, UR26, 0x1, UR25 ;  /* 0x000000011a197899 */ /* 0x000fe20008010219 */
[----:B------:R-:W-:Y:S01]  /*25a0*/  IADD3 R122, R136, 0x40, RZ ;  /* 0x00000040887a7810 */ /* 0x000fe20007ffe0ff */
[----:B------:R-:W-:Y:S01]  /*25b0*/  IMAD.WIDE.U32 R140, R140, 0xe0, RZ ;  /* 0x000000e08c8c7825 */ /* 0x000fe200078e00ff */
[----:B------:R-:W-:Y:S01]  /*25c0*/  IADD3 R119, R136, 0x60, RZ ;  /* 0x0000006088777810 */ /* 0x000fe20007ffe0ff */
[----:B------:R-:W-:Y:S01]  /*25d0*/  UIADD3 UR36, UR21, UR13, URZ ;  /* 0x0000000d15247290 */ /* 0x000fe2000fffe03f */
[----:B------:R-:W-:Y:S01]  /*25e0*/  IADD3 R78, R151, R21, RZ ;  /* 0x00000015974e7210 */ /* 0x000fe20007ffe0ff */
[----:B------:R-:W-:Y:S01]  /*25f0*/  IMAD.SHL.U32 R115, R129, 0x20, RZ ;  /* 0x0000002081737824 */ /* 0x000fe200078e00ff */
[----:B------:R-:W-:Y:S01]  /*2600*/  IADD3 R82, R147, R17, RZ ;  /* 0x0000001193527210 */ /* 0x000fe20007ffe0ff */
[----:B------:R-:W-:Y:S01]  /*2610*/  IMAD R118, R129, 0x30, RZ ;  /* 0x0000003081767824 */ /* 0x000fe200078e02ff */
[----:B------:R-:W-:Y:S01]  /*2620*/  IADD3 R86, R145, R13, RZ ;  /* 0x0000000d91567210 */ /* 0x000fe20007ffe0ff */
[----:B------:R-:W-:Y:S01]  /*2630*/  IMAD R116, R129, 0x50, RZ ;  /* 0x0000005081747824 */ /* 0x000fe200078e02ff */
[----:B------:R-:W-:Y:S01]  /*2640*/  IADD3 R90, R141, R5, RZ ;  /* 0x000000058d5a7210 */ /* 0x000fe20007ffe0ff */
[C---:B------:R-:W-:Y:S01]  /*2650*/  IMAD R114, R129.reuse, 0x60, RZ ;  /* 0x0000006081727824 */ /* 0x040fe200078e02ff */
[----:B------:R-:W-:Y:S01]  /*2660*/  SHF.R.S32.HI R109, RZ, 0x1f, R120 ;  /* 0x0000001fff6d7819 */ /* 0x000fe20000011478 */
        /* <DEDUP_REMOVED lines=13> */
[----:B--2---:R-:W-:Y:S01]  /*2740*/  LEA R67, -R67, RZ, 0x7 ;  /* 0x000000ff43437211 */ /* 0x004fe200078e39ff */
[C---:B------:R-:W-:Y:S01]  /*2750*/  VIADD R121, R136.reuse, 0x50 ;  /* 0x0000005088797836 */ /* 0x040fe20000000000 */
[----:B------:R-:W-:Y:S01]  /*2760*/  IADD3.X R85, R87, UR11, RZ, P3, !PT ;  /* 0x0000000b57557c10 */ /* 0x000fe20009ffe4ff */
[----:B------:R-:W-:Y:S01]  /*2770*/  VIADD R117, R136, 0x70 ;  /* 0x0000007088757836 */ /* 0x000fe20000000000 */
[----:B------:R-:W-:Y:S01]  /*2780*/  IADD3.X R9, R45, UR11, RZ, P1, !PT ;  /* 0x0000000b2d097c10 */ /* 0x000fe20008ffe4ff */
[----:B------:R-:W-:Y:S01]  /*2790*/  IMAD.MOV.U32 R11, RZ, RZ, R56 ;  /* 0x000000ffff0b7224 */ /* 0x000fe200078e0038 */
[----:B------:R-:W-:Y:S01]  /*27a0*/  IADD3.X R87, R87, UR5, RZ, P2, !PT ;  /* 0x0000000557577c10 */ /* 0x000fe200097fe4ff */
[----:B------:R-:W-:Y:S01]  /*27b0*/  IMAD.IADD R74, R149, 0x1, R19 ;  /* 0x00000001954a7824 */ /* 0x000fe200078e0213 */
[----:B------:R-:W-:Y:S01]  /*27c0*/  IADD3.X R45, R45, UR5, RZ, P0, !PT ;  /* 0x000000052d2d7c10 */ /* 0x000fe200087fe4ff */
[----:B------:R-:W-:Y:S01]  /*27d0*/  IMAD.IADD R88, R143, 0x1, R7 ;  /* 0x000000018f587824 */ /* 0x000fe200078e0207 */
[----:B------:R-:W-:Y:S01]  /*27e0*/  ULDC UR4, c[0x0][0x2e0] ;  /* 0x0000b80000047ab9 */ /* 0x000fe20000000800 */
        /* <DEDUP_REMOVED lines=11> */
.L_x_7476:
        /* <DEDUP_REMOVED lines=138> */
.L_x_7426:
[----:B------:R-:W-:Y:S05]  /*3140*/  BSYNC B0 ;  /* 0x0000000000007941 */ /* 0x000fea0003800000 */
.L_x_7425:
        /* <DEDUP_REMOVED lines=62> */
.L_x_7428:
[----:B------:R-:W-:Y:S05]  /*3530*/  BSYNC B0 ;  /* 0x0000000000007941 */ /* 0x000fea0003800000 */
.L_x_7427:
        /* <DEDUP_REMOVED lines=62> */
.L_x_7430:
[----:B------:R-:W-:Y:S05]  /*3920*/  BSYNC B0 ;  /* 0x0000000000007941 */ /* 0x000fea0003800000 */
.L_x_7429:
        /* <DEDUP_REMOVED lines=66> */
.L_x_7432:
[----:B------:R-:W-:Y:S05]  /*3d50*/  BSYNC B0 ;  /* 0x0000000000007941 */ /* 0x000fea0003800000 */
.L_x_7431:
        /* <DEDUP_REMOVED lines=61> */
.L_x_7434:
[----:B------:R-:W-:Y:S05]  /*4130*/  BSYNC B0 ;  /* 0x0000000000007941 */ /* 0x000fea0003800000 */
.L_x_7433:
        /* <DEDUP_REMOVED lines=66> */
.L_x_7436:
[----:B------:R-:W-:Y:S05]  /*4560*/  BSYNC B0 ;  /* 0x0000000000007941 */ /* 0x000fea0003800000 */
.L_x_7435:
        /* <DEDUP_REMOVED lines=68> */
.L_x_7438:
[----:B------:R-:W-:Y:S05]  /*49b0*/  BSYNC B0 ;  /* 0x0000000000007941 */ /* 0x000fea0003800000 */
.L_x_7437:
        /* <DEDUP_REMOVED lines=68> */
.L_x_7440:
[----:B------:R-:W-:Y:S05]  /*4e00*/  BSYNC B0 ;  /* 0x0000000000007941 */ /* 0x000fea0003800000 */
.L_x_7439:
[C---:B------:R-:W-:Y:S01]  /*4e10*/  LEA R44, P1, R35.reuse, R44, 0x1 ;  /* 0x0000002c232c7211 */ /* 0x040fe200078208ff */
[----:B------:R-:W-:Y:S01]  /*4e20*/  IMAD.MOV.U32 R8, RZ, RZ, R10 ;  /* 0x000000ffff087224 */ /* 0x000fe200078e000a */
[----:B------:R-:W-:Y:S02]  /*4e30*/  UMOV UR4, UR29 ;  /* 0x0000001d00047c82 */ /* 0x000fe40008000000 */
[C---:B------:R-:W-:Y:S02]  /*4e40*/  LEA.HI.X.SX32 R45, R35.reuse, R45, 0x1, P1 ;  /* 0x0000002d232d7211 */ /* 0x040fe400008f0eff */
[C---:B------:R-:W-:Y:S04]  /*4e50*/  LEA R10, P0, R35.reuse, R8, 0x1 ;  /* 0x00000008230a7211 */ /* 0x040fe800078008ff */
[----:B------:R-:W-:Y:S01]  /*4e60*/  LEA.HI.X.SX32 R9, R35, R9, 0x1, P0 ;  /* 0x0000000923097211 */ /* 0x000fe200000f0eff */
[----:B------:R-:W-:Y:S08]  /*4e70*/  BRA `(.L_x_7441) ;  /* 0x0000003400dc7947 */ /* 0x000ff00003800000 */
.L_x_7424:
        /* <DEDUP_REMOVED lines=91> */
.L_x_7445:
[----:B------:R-:W-:Y:S05]  /*5430*/  BSYNC B0 ;  /* 0x0000000000007941 */ /* 0x000fea0003800000 */
.L_x_7444:
[----:B-----5:R2:W-:Y:S02]  /*5440*/  STG.E.128 desc[UR6][R68.64], R32 ;  /* 0x0000002044007986 */ /* 0x0205e4000c101d06 */
.L_x_7443:
[----:B------:R-:W-:Y:S05]  /*5450*/  BSYNC B1 ;  /* 0x0000000000017941 */ /* 0x000fea0003800000 */
.L_x_7442:
        /* <DEDUP_REMOVED lines=94> */
.L_x_7449:
[----:B------:R-:W-:Y:S05]  /*5a40*/  BSYNC B0 ;  /* 0x0000000000007941 */ /* 0x000fea0003800000 */
.L_x_7448:
[----:B-----5:R4:W-:Y:S02]  /*5a50*/  STG.E.128 desc[UR6][R156.64], R32 ;  /* 0x000000209c007986 */ /* 0x0209e4000c101d06 */
.L_x_7447:
[----:B------:R-:W-:Y:S05]  /*5a60*/  BSYNC B1 ;  /* 0x0000000000017941 */ /* 0x000fea0003800000 */
.L_x_7446:
        /* <DEDUP_REMOVED lines=97> */
.L_x_7453:
[----:B------:R-:W-:Y:S05]  /*6080*/  BSYNC B0 ;  /* 0x0000000000007941 */ /* 0x000fea0003800000 */
.L_x_7452:
[----:B-----5:R3:W-:Y:S02]  /*6090*/  STG.E.128 desc[UR6][R160.64], R52 ;  /* 0x00000034a0007986 */ /* 0x0207e4000c101d06 */
.L_x_7451:
[----:B------:R-:W-:Y:S05]  /*60a0*/  BSYNC B1 ;  /* 0x0000000000017941 */ /* 0x000fea0003800000 */
.L_x_7450:
        /* <DEDUP_REMOVED lines=101> */
.L_x_7457:
[----:B------:R-:W-:Y:S05]  /*6700*/  BSYNC B0 ;  /* 0x0000000000007941 */ /* 0x000fea0003800000 */
.L_x_7456:
[----:B-----5:R1:W-:Y:S02]  /*6710*/  STG.E.128 desc[UR6][R160.64], R52 ;  /* 0x00000034a0007986 */ /* 0x0203e4000c101d06 */
.L_x_7455:
[----:B------:R-:W-:Y:S05]  /*6720*/  BSYNC B1 ;  /* 0x0000000000017941 */ /* 0x000fea0003800000 */
.L_x_7454:
        /* <DEDUP_REMOVED lines=96> */
.L_x_7461:
[----:B------:R-:W-:Y:S05]  /*6d30*/  BSYNC B0 ;  /* 0x0000000000007941 */ /* 0x000fea0003800000 */
.L_x_7460:
[----:B-----5:R2:W-:Y:S02]  /*6d40*/  STG.E.128 desc[UR6][R160.64], R52 ;  /* 0x00000034a0007986 */ /* 0x0205e4000c101d06 */
.L_x_7459:
[----:B------:R-:W-:Y:S05]  /*6d50*/  BSYNC B1 ;  /* 0x0000000000017941 */ /* 0x000fea0003800000 */
.L_x_7458:
        /* <DEDUP_REMOVED lines=101> */
.L_x_7465:
[----:B------:R-:W-:Y:S05]  /*73b0*/  BSYNC B0 ;  /* 0x0000000000007941 */ /* 0x000fea0003800000 */
.L_x_7464:
[----:B-----5:R1:W-:Y:S02]  /*73c0*/  STG.E.128 desc[UR6][R160.64], R52 ;  /* 0x00000034a0007986 */ /* 0x0203e4000c101d06 */
.L_x_7463:
[----:B------:R-:W-:Y:S05]  /*73d0*/  BSYNC B1 ;  /* 0x0000000000017941 */ /* 0x000fea0003800000 */
.L_x_7462:
        /* <DEDUP_REMOVED lines=103> */
.L_x_7469:
[----:B------:R-:W-:Y:S05]  /*7a50*/  BSYNC B0 ;  /* 0x0000000000007941 */ /* 0x000fea0003800000 */
.L_x_7468:
[----:B-----5:R1:W-:Y:S02]  /*7a60*/  STG.E.128 desc[UR6][R160.64], R52 ;  /* 0x00000034a0007986 */ /* 0x0203e4000c101d06 */
.L_x_7467:
[----:B------:R-:W-:Y:S05]  /*7a70*/  BSYNC B1 ;  /* 0x0000000000017941 */ /* 0x000fea0003800000 */
.L_x_7466:
        /* <DEDUP_REMOVED lines=102> */
.L_x_7473:
[----:B------:R-:W-:Y:S05]  /*80e0*/  BSYNC B0 ;  /* 0x0000000000007941 */ /* 0x000fea0003800000 */
.L_x_7472:
[----:B-----5:R1:W-:Y:S02]  /*80f0*/  STG.E.128 desc[UR6][R156.64], R52 ;  /* 0x000000349c007986 */ /* 0x0203e4000c101d06 */
.L_x_7471:
[----:B------:R-:W-:Y:S05]  /*8100*/  BSYNC B1 ;  /* 0x0000000000017941 */ /* 0x000fea0003800000 */
.L_x_7470:
        /* <DEDUP_REMOVED lines=10> */
.L_x_7423:
        /* <DEDUP_REMOVED lines=68> */
.L_x_7441:
        /* <DEDUP_REMOVED lines=83> */
.L_x_7474:
        /* <DEDUP_REMOVED lines=8> */
.L_x_7475:
[----:B------:R-:W-:Y:S04]  /*8ba0*/  IADD3 R11, R11, -0x1, RZ ;  /* 0xffffffff0b0b7810 */ /* 0x000fe80007ffe0ff */
[----:B------:R-:W-:Y:S11]  /*8bb0*/  ISETP.GT.AND P0, PT, R11, R65, PT ;  /* 0x000000410b00720c */ /* 0x000ff60003f04270 */
[----:B------:R-:W-:Y:S02]  /*8bc0*/  @!UPT UIADD3 URZ, URZ, URZ, URZ ;  /* 0x0000003f3f3ff290 */ /* 0x000fe4000fffe03f */
[----:B------:R-:W-:Y:S05]  /*8bd0*/  @P0 BRA `(.L_x_7476) ;  /* 0xffffff9c00300947 */ /* 0x000fea000383ffff */
.L_x_7422:
        /* <DEDUP_REMOVED lines=29> */
[----:B------:R-:W-:Y:S01]  /*8db0*/  LEA R26, P0, R6, UR8, 0x1 ;  /* 0x00000008061a7c11 */ /* 0x000fe2000f8008ff */
        /* <DEDUP_REMOVED lines=70> */
.L_x_7483:
[----:B------:R-:W-:Y:S05]  /*9220*/  BSYNC B0 ;  /* 0x0000000000007941 */ /* 0x000fea0003800000 */
.L_x_7482:
[----:B-----5:R1:W-:Y:S02]  /*9230*/  STS.128 [R181], R8 ;  /* 0x00000008b5007388 */ /* 0x0203e40000000c00 */
.L_x_7481:
[----:B------:R-:W-:Y:S05]  /*9240*/  BSYNC B1 ;  /* 0x0000000000017941 */ /* 0x000fea0003800000 */
.L_x_7480:
        /* <DEDUP_REMOVED lines=58> */
.L_x_7487:
[----:B------:R-:W-:Y:S05]  /*95f0*/  BSYNC B0 ;  /* 0x0000000000007941 */ /* 0x000fea0003800000 */
.L_x_7486:
[----:B-----5:R2:W-:Y:S02]  /*9600*/  STS.128 [R181+0x800], R8 ;  /* 0x00080008b5007388 */ /* 0x0205e40000000c00 */
.L_x_7485:
[----:B------:R-:W-:Y:S05]  /*9610*/  BSYNC B1 ;  /* 0x0000000000017941 */ /* 0x000fea0003800000 */
.L_x_7484:
        /* <DEDUP_REMOVED lines=59> */
.L_x_7491:
[----:B------:R-:W-:Y:S05]  /*99d0*/  BSYNC B0 ;  /* 0x0000000000007941 */ /* 0x000fea0003800000 */
.L_x_7490:
[----:B-----5:R3:W-:Y:S02]  /*99e0*/  STS.128 [R181+0x1000], R8 ;  /* 0x00100008b5007388 */ /* 0x0207e40000000c00 */
.L_x_7489:
[----:B------:R-:W-:Y:S05]  /*99f0*/  BSYNC B1 ;  /* 0x0000000000017941 */ /* 0x000fea0003800000 */
.L_x_7488:
        /* <DEDUP_REMOVED lines=58> */
.L_x_7494:
[----:B------:R-:W-:Y:S05]  /*9da0*/  BSYNC B0 ;  /* 0x0000000000007941 */ /* 0x000fea0003800000 */
.L_x_7493:
[----:B-----5:R2:W-:Y:S01]  /*9db0*/  STS.128 [R181+0x1800], R8 ;  /* 0x00180008b5007388 */ /* 0x0205e20000000c00 */
[----:B------:R-:W-:Y:S05]  /*9dc0*/  BRA `(.L_x_7492) ;  /* 0x0000001800987947 */ /* 0x000fea0003800000 */
.L_x_7479:
        /* <DEDUP_REMOVED lines=90> */
.L_x_7498:
[----:B------:R-:W-:Y:S05]  /*a370*/  BSYNC B0 ;  /* 0x0000000000007941 */ /* 0x000fea0003800000 */
.L_x_7497:
[----:B-----5:R2:W-:Y:S02]  /*a380*/  STS.128 [R181], R20 ;  /* 0x00000014b5007388 */ /* 0x0205e40000000c00 */
.L_x_7496:
[----:B------:R-:W-:Y:S05]  /*a390*/  BSYNC B1 ;  /* 0x0000000000017941 */ /* 0x000fea0003800000 */
.L_x_7495:
        /* <DEDUP_REMOVED lines=93> */
.L_x_7502:
[----:B------:R-:W-:Y:S05]  /*a970*/  BSYNC B0 ;  /* 0x0000000000007941 */ /* 0x000fea0003800000 */
.L_x_7501:
[----:B-----5:R3:W-:Y:S02]  /*a980*/  STS.128 [R181+0x800], R20 ;  /* 0x00080014b5007388 */ /* 0x0207e40000000c00 */
.L_x_7500:
[----:B------:R-:W-:Y:S05]  /*a990*/  BSYNC B1 ;  /* 0x0000000000017941 */ /* 0x000fea0003800000 */
.L_x_7499:
        /* <DEDUP_REMOVED lines=95> */
.L_x_7506:
[----:B------:R-:W-:Y:S05]  /*af90*/  BSYNC B0 ;  /* 0x0000000000007941 */ /* 0x000fea0003800000 */
.L_x_7505:
[----:B-----5:R4:W-:Y:S02]  /*afa0*/  STS.128 [R181+0x1000], R20 ;  /* 0x00100014b5007388 */ /* 0x0209e40000000c00 */
.L_x_7504:
[----:B------:R-:W-:Y:S05]  /*afb0*/  BSYNC B1 ;  /* 0x0000000000017941 */ /* 0x000fea0003800000 */
.L_x_7503:
        /* <DEDUP_REMOVED lines=96> */
.L_x_7508:
[----:B------:R-:W-:Y:S05]  /*b5c0*/  BSYNC B0 ;  /* 0x0000000000007941 */ /* 0x000fea0003800000 */
.L_x_7507:
[----:B-----5:R1:W-:Y:S01]  /*b5d0*/  STS.128 [R181+0x1800], R16 ;  /* 0x00180010b5007388 */ /* 0x0203e20000000c00 */
[----:B------:R-:W-:Y:S05]  /*b5e0*/  BRA `(.L_x_7492) ;  /* 0x0000000000907947 */ /* 0x000fea0003800000 */
.L_x_7478:
        /* <DEDUP_REMOVED lines=36> */
.L_x_7492:
[----:B------:R-:W-:Y:S05]  /*b830*/  BSYNC B2 ;  /* 0x0000000000027941 */ /* 0x000fea0003800000 */
.L_x_7477:
[----:B------:R-:W-:Y:S01]  /*b840*/  VIADD R184, R56, 0xffffffff ;  /* 0xffffffff38b87836 */ /* 0x000fe20000000000 */
[----:B------:R-:W-:Y:S01]  /*b850*/  ULDC.64 UR12, c[0x0][0x398] ;  /* 0x0000e600000c7ab9 */ /* 0x000fe20000000a00 */
[----:B---34-:R-:W-:Y:S02]  /*b860*/  VIADD R22, R136, 0x40 ;  /* 0x0000004088167836 */ /* 0x018fe40000000000 */
[----:B------:R-:W-:Y:S02]  /*b870*/  IMAD.SHL.U32 R2, R184, 0x80, RZ ;  /* 0x00000080b8027824 */ /* 0x000fe400078e00ff */
[C---:B------:R-:W-:Y:S02]  /*b880*/  VIADD R20, R136.reuse, 0x50 ;  /* 0x0000005088147836 */ /* 0x040fe40000000000 */
[----:B------:R-:W-:Y:S02]  /*b890*/  IMAD.IADD R3, R57, 0x1, -R2 ;  /* 0x0000000139037824 */ /* 0x000fe400078e0a02 */
[----:B-1----:R-:W-:-:S02]  /*b8a0*/  VIADD R18, R136, 0x60 ;  /* 0x0000006088127836 */ /* 0x002fc40000000000 */
[----:B------:R-:W-:Y:S01]  /*b8b0*/  VIADD R16, R136, 0x70 ;  /* 0x0000007088107836 */ /* 0x000fe20000000000 */
        /* <DEDUP_REMOVED lines=9> */
[----:B------:R-:W-:Y:S02]  /*b950*/  @!P0 LEA R6, P2, R89, R174, 0x1 ;  /* 0x000000ae59068211 */ /* 0x000fe400078408ff */
        /* <DEDUP_REMOVED lines=36> */
[----:B------:R-:W1:Y:S02]  /*bba0*/  @!P3 LDC.64 R8, c[0x0][0x250] ;  /* 0x00009400ff08bb82 */ /* 0x000e640000000a00 */
[----:B------:R-:W-:Y:S02]  /*bbb0*/  @!P1 IMAD R7, R7, 0xc0, RZ ;  /* 0x000000c007079824 */ /* 0x000fe400078e02ff */
[----:B--2---:R-:W-:-:S04]  /*bbc0*/  @!P0 IMAD.WIDE.U32 R30, R4, 0xe0, R174 ;  /* 0x000000e0041e8825 */ /* 0x004fc800078e00ae */
[----:B------:R-:W-:Y:S02]  /*bbd0*/  @!P0 IMAD R5, R5, 0xe0, RZ ;  /* 0x000000e005058824 */ /* 0x000fe400078e02ff */
[----:B------:R-:W-:Y:S02]  /*bbe0*/  @!P1 IMAD.IADD R29, R7, 0x1, R29 ;  /* 0x00000001071d9824 */ /* 0x000fe400078e021d */
[----:B------:R-:W-:Y:S01]  /*bbf0*/  @!P0 IMAD.IADD R31, R5, 0x1, R31 ;  /* 0x00000001051f8824 */ /* 0x000fe200078e021f */
[----:B------:R-:W2:Y:S02]  /*bc00*/  @!P4 LDC.64 R6, c[0x0][0x250] ;  /* 0x00009400ff06cb82 */ /* 0x000ea40000000a00 */
[----:B------:R-:W-:Y:S01]  /*bc10*/  @!P1 LDGSTS.E.BYPASS.LTC128B.128 [R181+0x5000], desc[UR6][R28.64] ;  /* 0x050000001cb59fae */ /* 0x000fe2000b901d46 */
[----:B------:R-:W-:-:S03]  /*bc20*/  @!P5 LEA R10, P1, R91, R176, 0x1 ;  /* 0x000000b05b0ad211 */ /* 0x000fc600078208ff */
[----:B------:R-:W-:Y:S01]  /*bc30*/  @!P0 LDGSTS.E.BYPASS.LTC128B.128 [R181+0x5800], desc[UR6][R30.64] ;  /* 0x058000001eb58fae */ /* 0x000fe2000b901d46 */
[----:B------:R-:W-:Y:S01]  /*bc40*/  ISETP.GE.AND P0, PT, R136, R3, PT ;  /* 0x000000038800720c */ /* 0x000fe20003f06270 */
[----:B------:R-:W3:Y:S01]  /*bc50*/  @!P6 LDC.64 R4, c[0x0][0x250] ;  /* 0x00009400ff04eb82 */ /* 0x000ee20000000a00 */
[----:B------:R-:W-:Y:S01]  /*bc60*/  @!P5 LEA.HI.X R11, R91, R177, R102, 0x1, P1 ;  /* 0x000000b15b0bd211 */ /* 0x000fe200008f0c66 */
[----:B------:R-:W0:Y:S01]  /*bc70*/  LDGDEPBAR ;  /* 0x00000000000079af */ /* 0x000e220000000000 */
[----:B------:R-:W-:Y:S01]  /*bc80*/  ISETP.GE.AND P1, PT, R18, R3, PT ;  /* 0x000000031200720c */ /* 0x000fe20003f26270 */
[----:B-1----:R-:W-:Y:S02]  /*bc90*/  @!P3 IMAD R14, R9, 0x60, RZ ;  /* 0x00000060090eb824 */ /* 0x002fe400078e02ff */
[----:B------:R-:W-:Y:S02]  /*bca0*/  IMAD.SHL.U32 R15, R62, 0x40, RZ ;  /* 0x000000403e0f7824 */ /* 0x000fe400078e00ff */
[----:B------:R-:W-:-:S03]  /*bcb0*/  IMAD.SHL.U32 R136, R136, 0x8, RZ ;  /* 0x0000000888887824 */ /* 0x000fc600078e00ff */
[----:B------:R-:W-:-:S04]  /*bcc0*/  LOP3.LUT R15, R15, 0x1c0, RZ, 0xc0, !PT ;  /* 0x000001c00f0f7812 */ /* 0x000fc800078ec0ff */
[----:B------:R-:W-:Y:S02]  /*bcd0*/  LOP3.LUT R136, R15, 0x8, R136, 0xf8, !PT ;  /* 0x000000080f887812 */ /* 0x000fe400078ef888 */
        /* <DEDUP_REMOVED lines=8> */
[----:B------:R-:W-:Y:S01]  /*bd60*/  @!P0 LDGSTS.E.BYPASS.LTC128B.128 [R181+0x6000], desc[UR6][R176.64] ;  /* 0x06000000b0b58fae */ /* 0x000fe2000b901d46 */
[----:B---3--:R-:W-:-:S03]  /*bd70*/  @!P6 LEA R12, P0, R4, R176, 0x6 ;  /* 0x000000b0040ce211 */ /* 0x008fc600078030ff */
[----:B------:R-:W-:Y:S01]  /*bd80*/  @P5 STS.128 [R181+0x6800], RZ ;  /* 0x006800ffb5005388 */ /* 0x000fe20000000c00 */
[----:B------:R-:W-:Y:S02]  /*bd90*/  @!P6 LEA.HI.X R13, R4, R177, R5, 0x6, P0 ;  /* 0x000000b1040de211 */ /* 0x000fe400000f3405 */
[----:B------:R-:W-:Y:S01]  /*bda0*/  ISETP.GE.AND P0, PT, R16, R3, PT ;  /* 0x000000031000720c */ /* 0x000fe20003f06270 */
[----:B------:R-:W1:Y:S01]  /*bdb0*/  @!P2 LDC.64 R4, c[0x0][0x250] ;  /* 0x00009400ff04ab82 */ /* 0x000e620000000a00 */
[----:B------:R-:W-:Y:S01]  /*bdc0*/  @!PT LDS RZ, [RZ] ;  /* 0x00000000fffff984 */ /* 0x000fe20000000800 */
[----:B------:R-:W-:Y:S01]  /*bdd0*/  @!PT LDS RZ, [RZ] ;  /* 0x00000000fffff984 */ /* 0x000fe20000000800 */
[----:B------:R-:W-:Y:S01]  /*bde0*/  @!PT LDS RZ, [RZ] ;  /* 0x00000000fffff984 */ /* 0x000fe20000000800 */
[----:B------:R3:W-:Y:S01]  /*bdf0*/  @!P5 LDGSTS.E.BYPASS.LTC128B.128 [R181+0x6800], desc[UR6][R10.64] ;  /* 0x068000000ab5dfae */ /* 0x0007e2000b901d46 */
[----:B------:R-:W-:Y:S01]  /*be00*/  @!P3 IMAD.WIDE.U32 R16, R8, 0x60, R176 ;  /* 0x000000600810b825 */ /* 0x000fe200078e00b0 */
[----:B------:R-:W-:Y:S02]  /*be10*/  LOP3.LUT R3, R0, 0xfffffffe, RZ, 0xc0, !PT ;  /* 0xfffffffe00037812 */ /* 0x000fe400078ec0ff */
[----:B------:R-:W-:Y:S01]  /*be20*/  @P6 STS.128 [R181+0x7000], RZ ;  /* 0x007000ffb5006388 */ /* 0x000fe20000000c00 */
[----:B------:R-:W-:-:S02]  /*be30*/  IMAD.SHL.U32 R0, R130, 0x40, RZ ;  /* 0x0000004082007824 */ /* 0x000fc400078e00ff */
[----:B------:R-:W-:Y:S01]  /*be40*/  IMAD.IADD R64, R64, 0x1, -R3 ;  /* 0x0000000140407824 */ /* 0x000fe200078e0a03 */
[----:B------:R-:W-:Y:S01]  /*be50*/  @!PT LDS RZ, [RZ] ;  /* 0x00000000fffff984 */ /* 0x000fe20000000800 */
[----:B------:R-:W-:Y:S01]  /*be60*/  @!PT LDS RZ, [RZ] ;  /* 0x00000000fffff984 */ /* 0x000fe20000000800 */
[----:B------:R-:W-:Y:S01]  /*be70*/  @!PT LDS RZ, [RZ] ;  /* 0x00000000fffff984 */ /* 0x000fe20000000800 */
[----:B------:R4:W-:Y:S01]  /*be80*/  @!P6 LDGSTS.E.BYPASS.LTC128B.128 [R181+0x7000], desc[UR6][R12.64] ;  /* 0x070000000cb5efae */ /* 0x0009e2000b901d46 */
[----:B------:R-:W-:Y:S01]  /*be90*/  @!P3 IMAD.IADD R17, R14, 0x1, R17 ;  /* 0x000000010e11b824 */ /* 0x000fe200078e0211 */
[----:B------:R-:W-:Y:S01]  /*bea0*/  LOP3.LUT R0, R0, 0x1c0, RZ, 0xc0, !PT ;  /* 0x000001c000007812 */ /* 0x000fe200078ec0ff */
[----:B------:R-:W4:Y:S01]  /*beb0*/  @!P0 LDC.64 R8, c[0x0][0x250] ;  /* 0x00009400ff088b82 */ /* 0x000f220000000a00 */
[----:B------:R-:W-:Y:S01]  /*bec0*/  IMAD.SHL.U32 R3, R64, 0x8, RZ ;  /* 0x0000000840037824 */ /* 0x000fe200078e00ff */
[----:B--2---:R-:W-:Y:S01]  /*bed0*/  @!P4 LEA R14, P5, R6, R176, 0x7 ;  /* 0x000000b0060ec211 */ /* 0x004fe200078a38ff */
[----:B------:R-:W-:Y:S01]  /*bee0*/  IMAD R171, R64, 0x200, R171 ;  /* 0x0000020040ab7824 */ /* 0x000fe200078e02ab */
[----:B------:R-:W-:Y:S02]  /*bef0*/  @P3 STS.128 [R181+0x7800], RZ ;  /* 0x007800ffb5003388 */ /* 0x000fe40000000c00 */
[----:B------:R-:W-:-:S02]  /*bf00*/  LOP3.LUT R3, R0, 0x8, R3, 0xf8, !PT ;  /* 0x0000000800037812 */ /* 0x000fc400078ef803 */
[----:B------:R-:W-:Y:S01]  /*bf10*/  SHF.R.U32.HI R0, RZ, 0x3, R0 ;  /* 0x00000003ff007819 */ /* 0x000fe20000011600 */
[----:B------:R-:W-:Y:S01]  /*bf20*/  @!PT LDS RZ, [RZ] ;  /* 0x00000000fffff984 */ /* 0x000fe20000000800 */
[----:B------:R-:W-:Y:S01]  /*bf30*/  @!PT LDS RZ, [RZ] ;  /* 0x00000000fffff984 */ /* 0x000fe20000000800 */
[----:B------:R-:W-:Y:S01]  /*bf40*/  @!PT LDS RZ, [RZ] ;  /* 0x00000000fffff984 */ /* 0x000fe20000000800 */
[----:B------:R2:W-:Y:S01]  /*bf50*/  @!P3 LDGSTS.E.BYPASS.LTC128B.128 [R181+0x7800], desc[UR6][R16.64] ;  /* 0x0780000010b5bfae */ /* 0x0005e2000b901d46 */
[----:B------:R-:W-:Y:S01]  /*bf60*/  @!P4 LEA.HI.X R15, R6, R177, R7, 0x7, P5 ;  /* 0x000000b1060fc211 */ /* 0x000fe200028f3c07 */
[----:B-1----:R-:W-:Y:S01]  /*bf70*/  @!P2 IMAD.WIDE.U32 R6, R4, 0xa0, R176 ;  /* 0x000000a00406a825 */ /* 0x002fe200078e00b0 */
[----:B------:R-:W-:Y:S01]  /*bf80*/  LOP3.LUT R3, R3, R0, RZ, 0x3c, !PT ;  /* 0x0000000003037212 */ /* 0x000fe200078e3cff */
[----:B------:R-:W-:Y:S01]  /*bf90*/  @P4 STS.128 [R181+0x8000], RZ ;  /* 0x008000ffb5004388 */ /* 0x000fe20000000c00 */
[----:B------:R-:W-:Y:S01]  /*bfa0*/  LEA R171, R171, UR4, 0x1 ;  /* 0x00000004abab7c11 */ /* 0x000fe2000f8e08ff */
[----:B---3--:R-:W1:Y:S01]  /*bfb0*/  @!P1 LDC.64 R10, c[0x0][0x250] ;  /* 0x00009400ff0a9b82 */ /* 0x008e620000000a00 */
[----:B------:R-:W-:Y:S01]  /*bfc0*/  @!P2 IMAD R5, R5, 0xa0, RZ ;  /* 0x000000a00505a824 */ /* 0x000fe200078e02ff */
[----:B------:R-:W-:Y:S01]  /*bfd0*/  @!PT LDS RZ, [RZ] ;  /* 0x00000000fffff984 */ /* 0x000fe20000000800 */
[----:B------:R-:W-:Y:S01]  /*bfe0*/  @!PT LDS RZ, [RZ] ;  /* 0x00000000fffff984 */ /* 0x000fe20000000800 */
[----:B------:R-:W-:Y:S01]  /*bff0*/  @!PT LDS RZ, [RZ] ;  /* 0x00000000fffff984 */ /* 0x000fe20000000800 */
[----:B------:R-:W-:Y:S01]  /*c000*/  @!P4 LDGSTS.E.BYPASS.LTC128B.128 [R181+0x8000], desc[UR6][R14.64] ;  /* 0x080000000eb5cfae */ /* 0x000fe2000b901d46 */
[C---:B------:R-:W-:Y:S01]  /*c010*/  IMAD.IADD R172, R3.reuse, 0x1, R172 ;  /* 0x0000000103ac7824 */ /* 0x040fe200078e02ac */
[----:B------:R-:W-:Y:S01]  /*c020*/  LOP3.LUT R3, R3, R80, RZ, 0xfc, !PT ;  /* 0x0000005003037212 */ /* 0x000fe200078efcff */
[----:B------:R-:W-:Y:S01]  /*c030*/  @!P2 IMAD.IADD R7, R5, 0x1, R7 ;  /* 0x000000010507a824 */ /* 0x000fe200078e0207 */
[----:B------:R-:W-:Y:S01]  /*c040*/  @P2 STS.128 [R181+0x8800], RZ ;  /* 0x008800ffb5002388 */ /* 0x000fe20000000c00 */
[----:B------:R-:W-:Y:S01]  /*c050*/  IMAD.MOV.U32 R0, RZ, RZ, 0x20 ;  /* 0x00000020ff007424 */ /* 0x000fe200078e00ff */
[----:B------:R-:W-:Y:S01]  /*c060*/  LEA R172, R172, UR4, 0x1 ;  /* 0x00000004acac7c11 */ /* 0x000fe2000f8e08ff */
[----:B----4-:R-:W-:Y:S01]  /*c070*/  @!P0 IMAD.WIDE.U32 R12, R8, 0xe0, R176 ;  /* 0x000000e0080c8825 */ /* 0x010fe200078e00b0 */
[----:B------:R-:W-:Y:S01]  /*c080*/  @!PT LDS RZ, [RZ] ;  /* 0x00000000fffff984 */ /* 0x000fe20000000800 */
[----:B------:R-:W-:Y:S01]  /*c090*/  @!PT LDS RZ, [RZ] ;  /* 0x00000000fffff984 */ /* 0x000fe20000000800 */
[----:B------:R-:W-:Y:S01]  /*c0a0*/  @!PT LDS RZ, [RZ] ;  /* 0x00000000fffff984 */ /* 0x000fe20000000800 */
[----:B------:R-:W-:Y:S03]  /*c0b0*/  @!P2 LDGSTS.E.BYPASS.LTC128B.128 [R181+0x8800], desc[UR6][R6.64] ;  /* 0x0880000006b5afae */ /* 0x000fe6000b901d46 */
[----:B------:R-:W-:Y:S01]  /*c0c0*/  @!P0 IMAD R9, R9, 0xe0, RZ ;  /* 0x000000e009098824 */ /* 0x000fe200078e02ff */
[----:B------:R-:W-:Y:S01]  /*c0d0*/  @P1 STS.128 [R181+0x9000], RZ ;  /* 0x009000ffb5001388 */ /* 0x000fe20000000c00 */
[----:B------:R-:W-:-:S02]  /*c0e0*/  IMAD R170, R42, 0x2, R172 ;  /* 0x000000022aaa7824 */ /* 0x000fc400078e02ac */
[----:B------:R-:W-:Y:S02]  /*c0f0*/  @!P0 IMAD.IADD R13, R9, 0x1, R13 ;  /* 0x00000001090d8824 */ /* 0x000fe400078e020d */
[----:B------:R-:W-:Y:S02]  /*c100*/  VIADD R168, R171, 0x2040 ;  /* 0x00002040aba87836 */ /* 0x000fe40000000000 */
[----:B------:R-:W-:Y:S02]  /*c110*/  IMAD R169, R43, 0x2, R172 ;  /* 0x000000022ba97824 */ /* 0x000fe400078e02ac */
[----:B-1----:R-:W-:-:S04]  /*c120*/  @!P1 IMAD.WIDE.U32 R4, R10, 0xc0, R176 ;  /* 0x000000c00a049825 */ /* 0x002fc800078e00b0 */
[----:B------:R-:W-:Y:S02]  /*c130*/  @!P1 IMAD R11, R11, 0xc0, RZ ;  /* 0x000000c00b0b9824 */ /* 0x000fe400078e02ff */
[----:B------:R-:W-:Y:S02]  /*c140*/  IMAD R167, R42, 0x2, R169 ;  /* 0x000000022aa77824 */ /* 0x000fe400078e02a9 */
[----:B------:R-:W-:-:S05]  /*c150*/  @!P1 IMAD.IADD R5, R11, 0x1, R5 ;  /* 0x000000010b059824 */ /* 0x000fca00078e0205 */
[----:B------:R-:W-:Y:S01]  /*c160*/  @!PT LDS RZ, [RZ] ;  /* 0x00000000fffff984 */ /* 0x000fe20000000800 */
[----:B------:R-:W-:Y:S01]  /*c170*/  @!PT LDS RZ, [RZ] ;  /* 0x00000000fffff984 */ /* 0x000fe20000000800 */
[----:B------:R-:W-:Y:S01]  /*c180*/  @!PT LDS RZ, [RZ] ;  /* 0x00000000fffff984 */ /* 0x000fe20000000800 */
[----:B------:R1:W-:Y:S01]  /*c190*/  @!P1 LDGSTS.E.BYPASS.LTC128B.128 [R181+0x9000], desc[UR6][R4.64] ;  /* 0x0900000004b59fae */ /* 0x0003e2000b901d46 */
[----:B------:R-:W-:-:S03]  /*c1a0*/  R2P PR, R62, 0x6 ;  /* 0x000000063e007804 */ /* 0x000fc60000000000 */
[----:B------:R-:W-:Y:S02]  /*c1b0*/  @P0 STS.128 [R181+0x9800], RZ ;  /* 0x009800ffb5000388 */ /* 0x000fe40000000c00 */
[----:B------:R-:W-:Y:S02]  /*c1c0*/  SEL R0, R0, 0xffffffe0, !P1 ;  /* 0xffffffe000007807 */ /* 0x000fe40004800000 */
[----:B------:R-:W-:Y:S01]  /*c1d0*/  @!PT LDS RZ, [RZ] ;  /* 0x00000000fffff984 */ /* 0x000fe20000000800 */
[----:B------:R-:W-:Y:S01]  /*c1e0*/  @!PT LDS RZ, [RZ] ;  /* 0x00000000fffff984 */ /* 0x000fe20000000800 */
[----:B------:R-:W-:Y:S01]  /*c1f0*/  @!PT LDS RZ, [RZ] ;  /* 0x00000000fffff984 */ /* 0x000fe20000000800 */
[----:B------:R3:W-:Y:S03]  /*c200*/  @!P0 LDGSTS.E.BYPASS.LTC128B.128 [R181+0x9800], desc[UR6][R12.64] ;  /* 0x098000000cb58fae */ /* 0x0007e6000b901d46 */
[C---:B------:R-:W-:Y:S01]  /*c210*/  IMAD.IADD R165, R171.reuse, 0x1, R0 ;  /* 0x00000001aba57824 */ /* 0x040fe200078e0200 */
[----:B------:R-:W-:Y:S04]  /*c220*/  LDSM.16.M88.4 R8, [R172] ;  /* 0x00000000ac08783b */ /* 0x000fe80000000200 */
[----:B------:R-:W4:Y:S04]  /*c230*/  LDSM.16.M88.4 R20, [R171+0x2000] ;  /* 0x00200000ab14783b */ /* 0x000f280000000200 */
[----:B--2---:R-:W-:Y:S04]  /*c240*/  LDSM.16.M88.4 R16, [R170] ;  /* 0x00000000aa10783b */ /* 0x004fe80000000200 */
[----:B------:R-:W-:Y:S01]  /*c250*/  LDSM.16.M88.4 R44, [R165+0x2000] ;  /* 0x00200000a52c783b */ /* 0x000fe20000000200 */
[----:B-1----:R-:W-:-:S03]  /*c260*/  VIADD R4, R171, 0x2000 ;  /* 0x00002000ab047836 */ /* 0x002fc60000000000 */
[----:B------:R-:W1:Y:S01]  /*c270*/  LDSM.16.M88.4 R32, [R171+0x2800] ;  /* 0x00280000ab20783b */ /* 0x000e620000000200 */
[----:B------:R-:W-:-:S03]  /*c280*/  @P2 VIADD R168, R4, 0xffffffc0 ;  /* 0xffffffc004a82836 */ /* 0x000fc60000000000 */
[----:B------:R-:W2:Y:S01]  /*c290*/  LDSM.16.M88.4 R64, [R165+0x2800] ;  /* 0x00280000a540783b */ /* 0x000ea20000000200 */
        /* <DEDUP_REMOVED lines=13> */
[C---:B----4-:R-:W-:Y:S03]  /*c370*/  HMMA.16816.F32 R68, R8.reuse, R20, RZ ;  /* 0x000000140844723c */ /* 0x050fe600000018ff */
[----:B------:R-:W4:Y:S04]  /*c380*/  LDSM.16.M88.4 R72, [R168+0x800] ;  /* 0x00080000a848783b */ /* 0x000f280000000200 */
[----:B------:R-:W0:Y:S01]  /*c390*/  LDGDEPBAR ;  /* 0x00000000000079af */ /* 0x000e220000000000 */
[C---:B------:R-:W-:Y:S06]  /*c3a0*/  HMMA.16816.F32 R20, R8.reuse, R22, RZ ;  /* 0x000000160814723c */ /* 0x040fec00000018ff */
[C---:B-1----:R-:W-:Y:S06]  /*c3b0*/  HMMA.16816.F32 R24, R8.reuse, R32, RZ ;  /* 0x000000200818723c */ /* 0x042fec00000018ff */
[----:B------:R-:W-:Y:S06]  /*c3c0*/  HMMA.16816.F32 R32, R8, R34, RZ ;  /* 0x000000220820723c */ /* 0x000fec00000018ff */
[C---:B------:R-:W-:Y:S06]  /*c3d0*/  HMMA.16816.F32 R68, R16.reuse, R44, R68 ;  /* 0x0000002c1044723c */ /* 0x040fec0000001844 */
[C---:B------:R-:W-:Y:S01]  /*c3e0*/  HMMA.16816.F32 R20, R16.reuse, R46, R20 ;  /* 0x0000002e1014723c */ /* 0x040fe20000001814 */
[----:B------:R-:W1:Y:S05]  /*c3f0*/  LDSM.16.M88.4 R44, [R171+0x3000] ;  /* 0x00300000ab2c783b */ /* 0x000e6a0000000200 */
[C---:B--2---:R-:W-:Y:S06]  /*c400*/  HMMA.16816.F32 R24, R16.reuse, R64, R24 ;  /* 0x000000401018723c */ /* 0x044fec0000001818 */
[----:B------:R-:W-:Y:S01]  /*c410*/  HMMA.16816.F32 R32, R16, R66, R32 ;  /* 0x000000421020723c */ /* 0x000fe20000001820 */
[----:B------:R-:W-:Y:S05]  /*c420*/  LDSM.16.M88.4 R64, [R171+0x3800] ;  /* 0x00380000ab40783b */ /* 0x000fea0000000200 */
[C---:B---3--:R-:W-:Y:S06]  /*c430*/  HMMA.16816.F32 R68, R12.reuse, R28, R68 ;  /* 0x0000001c0c44723c */ /* 0x048fec0000001844 */
[C---:B------:R-:W-:Y:S01]  /*c440*/  HMMA.16816.F32 R20, R12.reuse, R30, R20 ;  /* 0x0000001e0c14723c */ /* 0x040fe20000001814 */
[----:B------:R-:W2:Y:S05]  /*c450*/  LDSM.16.M88.4 R28, [R100+0x800] ;  /* 0x00080000641c783b */ /* 0x000eaa0000000200 */
[C---:B----4-:R-:W-:Y:S06]  /*c460*/  HMMA.16816.F32 R24, R12.reuse, R72, R24 ;  /* 0x000000480c18723c */ /* 0x050fec0000001818 */
[----:B------:R-:W-:Y:S06]  /*c470*/  HMMA.16816.F32 R32, R12, R74, R32 ;  /* 0x0000004a0c20723c */ /* 0x000fec0000001820 */
[----:B-1----:R-:W-:Y:S06]  /*c480*/  HMMA.16816.F32 R48, R8, R44, RZ ;  /* 0x0000002c0830723c */ /* 0x002fec00000018ff */
        /* <DEDUP_REMOVED lines=9> */
[----:B--2---:R-:W-:Y:S01]  /*c520*/  HMMA.16816.F32 R24, R4, R28, R24 ;  /* 0x0000001c0418723c */ /* 0x004fe20000001818 */
        /* <DEDUP_REMOVED lines=10> */
[----:B------:R-:W-:Y:S02]  /*c5d0*/  MUFU.TANH R86, R86 ;  /* 0x0000005600567308 */ /* 0x000fe40000002400 */
[----:B------:R-:W-:Y:S01]  /*c5e0*/  HMMA.16816.F32 R32, R4, R30, R32 ;  /* 0x0000001e0420723c */ /* 0x000fe20000001820 */
[----:B------:R-:W4:Y:S05]  /*c5f0*/  LDSM.16.M88.4 R28, [R171+0x4000] ;  /* 0x00400000ab1c783b */ /* 0x000f2a0000000200 */
[----:B-1----:R-:W-:Y:S01]  /*c600*/  HMMA.16816.F32 R48, R12, R36, R48 ;  /* 0x000000240c30723c */ /* 0x002fe20000001830 */
[----:B------:R-:W-:Y:S01]  /*c610*/  FMUL.FTZ R24, R24, UR13 ;  /* 0x0000000d18187c20 */ /* 0x000fe20008410000 */
[----:B------:R-:W-:Y:S01]  /*c620*/  FMUL.FTZ R84, R25, UR13 ;  /* 0x0000000d19547c20 */ /* 0x000fe20008410000 */
[----:B------:R-:W-:Y:S01]  /*c630*/  FMUL.FTZ R89, R27, UR13 ;  /* 0x0000000d1b597c20 */ /* 0x000fe20008410000 */
[----:B------:R-:W-:Y:S02]  /*c640*/  MUFU.TANH R85, R85 ;  /* 0x0000005500557308 */ /* 0x000fe40000002400 */
        /* <DEDUP_REMOVED lines=12> */
[----:B-1----:R-:W1:Y:S04]  /*c710*/  LDSM.16.M88.4 R24, [R165+0x4000] ;  /* 0x00400000a518783b */ /* 0x002e680000000200 */
[----:B------:R2:W-:Y:S01]  /*c720*/  MUFU.TANH R69, R33 ;  /* 0x0000002100457308 */ /* 0x0005e20000002400 */
[----:B------:R-:W-:Y:S07]  /*c730*/  HMMA.16816.F32 R64, R16, R70, R64 ;  /* 0x000000461040723c */ /* 0x000fee0000001840 */
[----:B------:R-:W-:Y:S01]  /*c740*/  MUFU.TANH R82, R82 ;  /* 0x0000005200527308 */ /* 0x000fe20000002400 */
[----:B------:R-:W-:Y:S06]  /*c750*/  HMMA.16816.F32 R44, R4, R54, R44 ;  /* 0x00000036042c723c */ /* 0x000fec000000182c */
[----:B----4-:R-:W-:Y:S01]  /*c760*/  HMMA.16816.F32 R76, R8, R28, RZ ;  /* 0x0000001c084c723c */ /* 0x010fe200000018ff */
[----:B--2---:R-:W2:Y:S01]  /*c770*/  LDSM.16.M88.4 R32, [R168+0x2000] ;  /* 0x00200000a820783b */ /* 0x004ea20000000200 */
[----:B------:R-:W3:Y:S02]  /*c780*/  MUFU.TANH R81, R81 ;  /* 0x0000005100517308 */ /* 0x000ee40000002400 */
        /* <DEDUP_REMOVED lines=14> */
[----:B----4-:R-:W4:Y:S01]  /*c870*/  LDSM.16.M88.4 R48, [R171+0x4800] ;  /* 0x00480000ab30783b */ /* 0x010f220000000200 */
[C---:B-1----:R-:W-:Y:S01]  /*c880*/  HMMA.16816.F32 R76, R16.reuse, R24, R76 ;  /* 0x00000018104c723c */ /* 0x042fe2000000184c */
[----:B------:R-:W1:Y:S05]  /*c890*/  MUFU.TANH R83, R83 ;  /* 0x0000005300537308 */ /* 0x000e6a0000002400 */
[----:B------:R-:W-:Y:S03]  /*c8a0*/  HMMA.16816.F32 R28, R16, R26, R28 ;  /* 0x0000001a101c723c */ /* 0x000fe6000000181c */
[----:B------:R-:W1:Y:S01]  /*c8b0*/  MUFU.TANH R68, R68 ;  /* 0x0000004400447308 */ /* 0x000e620000002400 */
[----:B-----5:R-:W5:Y:S02]  /*c8c0*/  LDSM.16.M88.4 R44, [R165+0x4800] ;  /* 0x00480000a52c783b */ /* 0x020f640000000200 */
[C---:B------:R-:W-:Y:S05]  /*c8d0*/  HMMA.16816.F32 R72, R4.reuse, R36, R72 ;  /* 0x000000240448723c */ /* 0x040fea0000001848 */
[----:B------:R-:W1:Y:S01]  /*c8e0*/  MUFU.TANH R84, R84 ;  /* 0x0000005400547308 */ /* 0x000e620000002400 */
[----:B------:R-:W-:Y:S01]  /*c8f0*/  HMMA.16816.F32 R64, R4, R38, R64 ;  /* 0x000000260440723c */ /* 0x000fe20000001840 */
[----:B------:R-:W3:Y:S05]  /*c900*/  LDSM.16.M88.4 R36, [R168+0x2800] ;  /* 0x00280000a824783b */ /* 0x000eea0000000200 */
[C---:B--2---:R-:W-:Y:S01]  /*c910*/  HMMA.16816.F32 R76, R12.reuse, R32, R76 ;  /* 0x000000200c4c723c */ /* 0x044fe2000000184c */
[----:B------:R-:W2:Y:S05]  /*c920*/  MUFU.TANH R89, R89 ;  /* 0x0000005900597308 */ /* 0x000eaa0000002400 */
[----:B------:R-:W-:Y:S03]  /*c930*/  HMMA.16816.F32 R28, R12, R34, R28 ;  /* 0x000000220c1c723c */ /* 0x000fe6000000181c */
[----:B------:R-:W2:Y:S03]  /*c940*/  MUFU.TANH R90, R90 ;  /* 0x0000005a005a7308 */ /* 0x000ea60000002400 */
[----:B------:R-:W-:Y:S01]  /*c950*/  FMUL.FTZ R72, R72, UR13 ;  /* 0x0000000d48487c20 */ /* 0x000fe20008410000 */
[----:B------:R-:W-:Y:S01]  /*c960*/  FMUL.FTZ R74, R74, UR13 ;  /* 0x0000000d4a4a7c20 */ /* 0x000fe20008410000 */
[----:B------:R-:W-:Y:S01]  /*c970*/  FMUL.FTZ R124, R73, UR13 ;  /* 0x0000000d497c7c20 */ /* 0x000fe20008410000 */
[C---:B----4-:R-:W-:Y:S01]  /*c980*/  HMMA.16816.F32 R24, R8.reuse, R48, RZ ;  /* 0x000000300818723c */ /* 0x050fe200000018ff */
[----:B------:R-:W-:Y:S01]  /*c990*/  FMUL.FTZ R73, R75, UR13 ;  /* 0x0000000d4b497c20 */ /* 0x000fe20008410000 */
[----:B------:R-:W-:Y:S01]  /*c9a0*/  MUFU.TANH R126, R72 ;  /* 0x00000048007e7308 */ /* 0x000fe20000002400 */
[----:B------:R-:W-:Y:S01]  /*c9b0*/  FMUL.FTZ R64, R64, UR13 ;  /* 0x0000000d40407c20 */ /* 0x000fe20008410000 */
[----:B------:R-:W-:Y:S01]  /*c9c0*/  FMUL.FTZ R65, R65, UR13 ;  /* 0x0000000d41417c20 */ /* 0x000fe20008410000 */
[----:B------:R-:W-:Y:S01]  /*c9d0*/  FMUL.FTZ R66, R66, UR13 ;  /* 0x0000000d42427c20 */ /* 0x000fe20008410000 */
[----:B------:R-:W-:Y:S01]  /*c9e0*/  HMMA.16816.F32 R52, R8, R50, RZ ;  /* 0x000000320834723c */ /* 0x000fe200000018ff */
[----:B------:R-:W4:Y:S01]  /*c9f0*/  LDSM.16.M88.4 R48, [R171+0x5000] ;  /* 0x00500000ab30783b */ /* 0x000f220000000200 */
[----:B------:R-:W-:-:S02]  /*ca00*/  FMUL.FTZ R67, R67, UR13 ;  /* 0x0000000d43437c20 */ /* 0x000fc40008410000 */
[----:B------:R-:W-:Y:S02]  /*ca10*/  MUFU.TANH R72, R64 ;  /* 0x0000004000487308 */ /* 0x000fe40000002400 */
[C---:B------:R-:W-:Y:S06]  /*ca20*/  HMMA.16816.F32 R76, R4.reuse, R20, R76 ;  /* 0x00000014044c723c */ /* 0x040fec000000184c */
[----:B------:R-:W-:Y:S01]  /*ca30*/  HMMA.16816.F32 R28, R4, R22, R28 ;  /* 0x00000016041c723c */ /* 0x000fe2000000181c */
[----:B------:R-:W-:Y:S01]  /*ca40*/  SHF.R.S32.HI R21, RZ, 0x1f, R60 ;  /* 0x0000001fff157819 */ /* 0x000fe2000001143c */
[----:B------:R-:W-:Y:S01]  /*ca50*/  IMAD R20, R59, 0x10, R61 ;  /* 0x000000103b147824 */ /* 0x000fe200078e023d */
[----:B------:R-:W-:Y:S02]  /*ca60*/  MUFU.TANH R97, R65 ;  /* 0x0000004100617308 */ /* 0x000fe40000002400 */
[----:B------:R-:W-:Y:S01]  /*ca70*/  LEA.HI R21, R21, R60, RZ, 0x2 ;  /* 0x0000003c15157211 */ /* 0x000fe200078f10ff */
[----:B-----5:R-:W-:Y:S01]  /*ca80*/  HMMA.16816.F32 R32, R16, R44, R24 ;  /* 0x0000002c1020723c */ /* 0x020fe20000001818 */
[----:B------:R-:W5:Y:S02]  /*ca90*/  LDSM.16.M88.4 R24, [R100+0x2800] ;  /* 0x002800006418783b */ /* 0x000f640000000200 */
[----:B------:R-:W-:-:S02]  /*caa0*/  SHF.R.S32.HI R185, RZ, 0x2, R21 ;  /* 0x00000002ffb97819 */ /* 0x000fc40000011415 */
[----:B------:R-:W-:Y:S01]  /*cab0*/  LDSM.16.M88.4 R60, [R171+0x5800] ;  /* 0x00580000ab3c783b */ /* 0x000fe20000000200 */
[----:B------:R-:W-:Y:S01]  /*cac0*/  HMMA.16816.F32 R52, R16, R46, R52 ;  /* 0x0000002e1034723c */ /* 0x000fe20000001834 */
[----:B------:R-:W-:Y:S02]  /*cad0*/  MUFU.TANH R98, R66 ;  /* 0x0000004200627308 */ /* 0x000fe40000002400 */
[----:B------:R-:W1:Y:S03]  /*cae0*/  LDSM.16.M88.4 R44, [R165+0x5000] ;  /* 0x00500000a52c783b */ /* 0x000e660000000200 */
        /* <DEDUP_REMOVED lines=9> */
[----:B------:R5:W-:Y:S01]  /*cb80*/  MUFU.TANH R107, R74 ;  /* 0x0000004a006b7308 */ /* 0x000be20000002400 */
[C---:B---3--:R-:W-:Y:S06]  /*cb90*/  HMMA.16816.F32 R32, R12.reuse, R36, R32 ;  /* 0x000000240c20723c */ /* 0x048fec0000001820 */
[----:B------:R-:W-:Y:S01]  /*cba0*/  HMMA.16816.F32 R52, R12, R38, R52 ;  /* 0x000000260c34723c */ /* 0x000fe20000001834 */
[----:B------:R-:W-:Y:S01]  /*cbb0*/  IMAD.SHL.U32 R37, R58, 0x2, RZ ;  /* 0x000000023a257824 */ /* 0x000fe200078e00ff */
[----:B------:R-:W-:Y:S01]  /*cbc0*/  IADD3 R36, R20, 0x1, R185 ;  /* 0x0000000114247810 */ /* 0x000fe20007ffe0b9 */
[----:B--2---:R-:W-:Y:S01]  /*cbd0*/  LDSM.16.M88.4 R64, [R165+0x5800] ;  /* 0x00580000a540783b */ /* 0x004fe20000000200 */
[----:B------:R-:W-:Y:S02]  /*cbe0*/  MUFU.TANH R112, R29 ;  /* 0x0000001d00707308 */ /* 0x000fe40000002400 */
[----:B----4-:R-:W-:Y:S01]  /*cbf0*/  HMMA.16816.F32 R20, R8, R48, RZ ;  /* 0x000000300814723c */ /* 0x010fe200000018ff */
[----:B------:R-:W-:-:S02]  /*cc00*/  LOP3.LUT R37, R37, 0x6, RZ, 0xc0, !PT ;  /* 0x0000000625257812 */ /* 0x000fc400078ec0ff */
[----:B------:R-:W-:-:S03]  /*cc10*/  IADD3 R36, R57, R36, -R178 ;  /* 0x0000002439247210 */ /* 0x000fc60007ffe8b2 */
[----:B-----5:R-:W-:Y:S01]  /*cc20*/  IMAD.IADD R74, R2, 0x1, R37 ;  /* 0x00000001024a7824 */ /* 0x020fe200078e0225 */
[----:B------:R-:W-:Y:S01]  /*cc30*/  HMMA.16816.F32 R48, R8, R50, RZ ;  /* 0x000000320830723c */ /* 0x000fe200000018ff */
[----:B------:R-:W-:Y:S01]  /*cc40*/  VIADD R36, R36, UR12 ;  /* 0x0000000c24247c36 */ /* 0x000fe20008000000 */
[----:B------:R2:W-:Y:S01]  /*cc50*/  MUFU.TANH R121, R30 ;  /* 0x0000001e00797308 */ /* 0x0005e20000002400 */
[C---:B------:R-:W-:Y:S02]  /*cc60*/  VIADD R38, R74.reuse, 0x1 ;  /* 0x000000014a267836 */ /* 0x040fe40000000000 */
[----:B------:R-:W-:Y:S01]  /*cc70*/  VIADD R28, R74, 0x8 ;  /* 0x000000084a1c7836 */ /* 0x000fe20000000000 */
[C---:B------:R-:W-:Y:S01]  /*cc80*/  HMMA.16816.F32 R32, R4.reuse, R24, R32 ;  /* 0x000000180420723c */ /* 0x040fe20000001820 */
[----:B------:R-:W-:Y:S01]  /*cc90*/  VIMNMX R101, R36, R57, PT ;  /* 0x0000003924657248 */ /* 0x000fe20003fe0100 */
[----:B------:R-:W-:Y:S01]  /*cca0*/  VIADD R58, R74, 0x30 ;  /* 0x000000304a3a7836 */ /* 0x000fe20000000000 */
[----:B------:R-:W-:Y:S01]  /*ccb0*/  VIADDMNMX R103, R36, 0x8, R57, PT ;  /* 0x0000000824677846 */ /* 0x000fe20003800139 */
[----:B------:R3:W-:Y:S01]  /*ccc0*/  MUFU.TANH R110, R77 ;  /* 0x0000004d006e7308 */ /* 0x0007e20000002400 */
[C---:B------:R-:W-:Y:S01]  /*ccd0*/  ISETP.GE.AND P1, PT, R38.reuse, R101, PT ;  /* 0x000000652600720c */ /* 0x040fe20003f26270 */
[----:B------:R-:W-:Y:S01]  /*cce0*/  HMMA.16816.F32 R52, R4, R26, R52 ;  /* 0x0000001a0434723c */ /* 0x000fe20000001834 */
[----:B------:R-:W-:Y:S01]  /*ccf0*/  ISETP.GE.AND P0, PT, R38, R103, PT ;  /* 0x000000672600720c */ /* 0x000fe20003f06270 */
[----:B------:R-:W-:Y:S01]  /*cd00*/  VIADD R24, R74, 0x9 ;  /* 0x000000094a187836 */ /* 0x000fe20000000000 */
[----:B------:R-:W4:Y:S01]  /*cd10*/  LDSM.16.M88.4 R36, [R168+0x3000] ;  /* 0x00300000a824783b */ /* 0x000f220000000200 */
[----:B------:R-:W-:-:S02]  /*cd20*/  ISETP.GE.AND P2, PT, R28, R101, PT ;  /* 0x000000651c00720c */ /* 0x000fc40003f46270 */
[-C--:B------:R-:W-:Y:S01]  /*cd30*/  ISETP.GE.AND P3, PT, R28, R103.reuse, PT ;  /* 0x000000671c00720c */ /* 0x080fe20003f66270 */
[----:B-1----:R-:W-:Y:S01]  /*cd40*/  HMMA.16816.F32 R20, R16, R44, R20 ;  /* 0x0000002c1014723c */ /* 0x002fe20000001814 */
[C---:B------:R-:W-:Y:S01]  /*cd50*/  ISETP.GE.AND P5, PT, R24.reuse, R103, PT ;  /* 0x000000671800720c */ /* 0x040fe20003fa6270 */
[----:B------:R1:W-:Y:S01]  /*cd60*/  MUFU.TANH R108, R76 ;  /* 0x0000004c006c7308 */ /* 0x0003e20000002400 */
[-C--:B------:R-:W-:Y:S01]  /*cd70*/  ISETP.GE.AND P4, PT, R24, R101.reuse, PT ;  /* 0x000000651800720c */ /* 0x080fe20003f86270 */
[----:B------:R-:W-:Y:S01]  /*cd80*/  VIADD R24, R74, 0x10 ;  /* 0x000000104a187836 */ /* 0x000fe20000000000 */
[----:B------:R-:W-:Y:S01]  /*cd90*/  FSEL R81, R81, -INF , !P0 ;  /* 0xff80000051517808 */ /* 0x000fe20004000000 */
[----:B--2---:R-:W-:Y:S01]  /*cda0*/  HMMA.16816.F32 R28, R8, R60, RZ ;  /* 0x0000003c081c723c */ /* 0x004fe200000018ff */
[----:B------:R-:W-:Y:S02]  /*cdb0*/  FSEL R44, R41, -INF , !P1 ;  /* 0xff800000292c7808 */ /* 0x000fe40004800000 */
[----:B------:R-:W-:Y:S01]  /*cdc0*/  FSEL R41, R86, -INF , !P3 ;  /* 0xff80000056297808 */ /* 0x000fe20005800000 */
[----:B------:R-:W2:Y:S01]  /*cdd0*/  MUFU.TANH R125, R125 ;  /* 0x0000007d007d7308 */ /* 0x000ea20000002400 */
[----:B------:R-:W-:Y:S01]  /*cde0*/  FMUL.FTZ R122, R32, UR13 ;  /* 0x0000000d207a7c20 */ /* 0x000fe20008410000 */
[----:B------:R-:W-:Y:S01]  /*cdf0*/  VIADD R32, R74, 0x18 ;  /* 0x000000184a207836 */ /* 0x000fe20000000000 */
[----:B---3--:R-:W-:Y:S01]  /*ce00*/  FSEL R77, R85, -INF , !P5 ;  /* 0xff800000554d7808 */ /* 0x008fe20006800000 */
[----:B------:R-:W-:Y:S01]  /*ce10*/  FMUL.FTZ R33, R33, UR13 ;  /* 0x0000000d21217c20 */ /* 0x000fe20008410000 */
[----:B------:R-:W-:Y:S01]  /*ce20*/  FSEL R82, R82, -INF , !P4 ;  /* 0xff80000052527808 */ /* 0x000fe20006000000 */
[----:B------:R-:W-:Y:S01]  /*ce30*/  HMMA.16816.F32 R48, R16, R46, R48 ;  /* 0x0000002e1030723c */ /* 0x000fe20000001830 */
[C---:B------:R-:W-:Y:S01]  /*ce40*/  ISETP.GE.AND P3, PT, R32.reuse, R101, PT ;  /* 0x000000652000720c */ /* 0x040fe20003f66270 */
[----:B------:R3:W-:Y:S01]  /*ce50*/  MUFU.TANH R120, R33 ;  /* 0x0000002100787308 */ /* 0x0007e20000002400 */
[----:B------:R-:W-:Y:S01]  /*ce60*/  ISETP.GE.AND P5, PT, R32, R103, PT ;  /* 0x000000672000720c */ /* 0x000fe20003fa6270 */
[----:B------:R-:W-:Y:S01]  /*ce70*/  VIADD R32, R74, 0x19 ;  /* 0x000000194a207836 */ /* 0x000fe20000000000 */
[----:B------:R-:W-:Y:S01]  /*ce80*/  ISETP.GE.AND P6, PT, R24, R101, PT ;  /* 0x000000651800720c */ /* 0x000fe20003fc6270 */
[----:B------:R-:W-:Y:S01]  /*ce90*/  FMUL.FTZ R117, R34, UR13 ;  /* 0x0000000d22757c20 */ /* 0x000fe20008410000 */
[----:B------:R-:W-:Y:S01]  /*cea0*/  ISETP.GE.AND P1, PT, R24, R103, PT ;  /* 0x000000671800720c */ /* 0x000fe20003f26270 */
[----:B------:R-:W-:Y:S01]  /*ceb0*/  VIADD R24, R74, 0x11 ;  /* 0x000000114a187836 */ /* 0x000fe20000000000 */
[C---:B------:R-:W-:Y:S01]  /*cec0*/  ISETP.GE.AND P4, PT, R32.reuse, R101, PT ;  /* 0x000000652000720c */ /* 0x040fe20003f86270 */
[----:B------:R-:W-:Y:S01]  /*ced0*/  FMUL.FTZ R113, R35, UR13 ;  /* 0x0000000d23717c20 */ /* 0x000fe20008410000 */
[----:B-1----:R-:W-:Y:S01]  /*cee0*/  FSEL R76, R83, -INF , !P2 ;  /* 0xff800000534c7808 */ /* 0x002fe20005000000 */
[----:B------:R-:W-:Y:S01]  /*cef0*/  HMMA.16816.F32 R60, R8, R62, RZ ;  /* 0x0000003e083c723c */ /* 0x000fe200000018ff */
[----:B------:R-:W-:Y:S01]  /*cf00*/  P2R R45, PR, RZ, 0x10 ;  /* 0x00000010ff2d7803 */ /* 0x000fe20000000000 */
[----:B------:R-:W-:Y:S01]  /*cf10*/  LDSM.16.M88.4 R8, [R100+0x3800] ;  /* 0x003800006408783b */ /* 0x000fe20000000200 */
[----:B------:R-:W-:Y:S01]  /*cf20*/  ISETP.GE.AND P4, PT, R32, R103, PT ;  /* 0x000000672000720c */ /* 0x000fe20003f86270 */
[----:B------:R-:W-:Y:S01]  /*cf30*/  VIADD R32, R74, 0x20 ;  /* 0x000000204a207836 */ /* 0x000fe20000000000 */
[C---:B------:R-:W-:Y:S01]  /*cf40*/  ISETP.GE.AND P2, PT, R24.reuse, R101, PT ;  /* 0x000000651800720c */ /* 0x040fe20003f46270 */
[----:B------:R-:W1:Y:S01]  /*cf50*/  MUFU.TANH R93, R93 ;  /* 0x0000005d005d7308 */ /* 0x000e620000002400 */
[----:B------:R-:W-:Y:S01]  /*cf60*/  ISETP.GE.AND P0, PT, R24, R103, PT ;  /* 0x000000671800720c */ /* 0x000fe20003f06270 */
[C---:B----4-:R-:W-:Y:S01]  /*cf70*/  HMMA.16816.F32 R20, R12.reuse, R36, R20 ;  /* 0x000000240c14723c */ /* 0x050fe20000001814 */
[----:B------:R-:W4:Y:S01]  /*cf80*/  LDSM.16.M88.4 R24, [R100+0x3000] ;  /* 0x003000006418783b */ /* 0x000f220000000200 */
[----:B------:R-:W-:Y:S01]  /*cf90*/  FSEL R46, R87, -INF , !P6 ;  /* 0xff800000572e7808 */ /* 0x000fe20007000000 */
[----:B------:R-:W-:Y:S01]  /*cfa0*/  FMUL.FTZ R52, R52, UR13 ;  /* 0x0000000d34347c20 */ /* 0x000fe20008410000 */
[----:B------:R-:W-:Y:S01]  /*cfb0*/  FSEL R75, R68, -INF , !P1 ;  /* 0xff800000444b7808 */ /* 0x000fe20004800000 */
[----:B------:R-:W-:Y:S01]  /*cfc0*/  FMUL.FTZ R54, R54, UR13 ;  /* 0x0000000d36367c20 */ /* 0x000fe20008410000 */
[C---:B------:R-:W-:Y:S01]  /*cfd0*/  ISETP.GE.AND P6, PT, R32.reuse, R101, PT ;  /* 0x000000652000720c */ /* 0x040fe20003fc6270 */
[----:B------:R-:W-:Y:S01]  /*cfe0*/  HMMA.16816.F32 R48, R12, R38, R48 ;  /* 0x000000260c30723c */ /* 0x000fe20000001830 */
[----:B------:R-:W-:Y:S01]  /*cff0*/  ISETP.GE.AND P1, PT, R32, R103, PT ;  /* 0x000000672000720c */ /* 0x000fe20003f26270 */
[----:B------:R-:W-:Y:S01]  /*d000*/  VIADD R36, R74, 0x21 ;  /* 0x000000214a247836 */ /* 0x000fe20000000000 */
[----:B------:R-:W-:Y:S01]  /*d010*/  FSEL R84, R84, -INF , !P2 ;  /* 0xff80000054547808 */ /* 0x000fe20005000000 */
[----:B------:R-:W5:Y:S01]  /*d020*/  MUFU.TANH R91, R91 ;  /* 0x0000005b005b7308 */ /* 0x000f620000002400 */
[----:B------:R-:W-:Y:S01]  /*d030*/  FSEL R89, R89, -INF , !P0 ;  /* 0xff80000059597808 */ /* 0x000fe20004000000 */
[C---:B---3--:R-:W-:Y:S01]  /*d040*/  HMMA.16816.F32 R32, R16.reuse, R64, R28 ;  /* 0x000000401020723c */ /* 0x048fe2000000181c */
[----:B------:R-:W3:Y:S01]  /*d050*/  LDSM.16.M88.4 R28, [R168+0x3800] ;  /* 0x00380000a81c783b */ /* 0x000ee20000000200 */
[----:B------:R-:W-:Y:S01]  /*d060*/  FSEL R88, R88, -INF , !P3 ;  /* 0xff80000058587808 */ /* 0x000fe20005800000 */
[----:B------:R-:W-:Y:S01]  /*d070*/  FMUL.FTZ R116, R53, UR13 ;  /* 0x0000000d35747c20 */ /* 0x000fe20008410000 */
[C---:B------:R-:W-:Y:S01]  /*d080*/  ISETP.GE.AND P2, PT, R36.reuse, R101, PT ;  /* 0x000000652400720c */ /* 0x040fe20003f46270 */
[----:B------:R-:W-:Y:S01]  /*d090*/  FMUL.FTZ R55, R55, UR13 ;  /* 0x0000000d37377c20 */ /* 0x000fe20008410000 */
[----:B------:R-:W-:Y:S01]  /*d0a0*/  HMMA.16816.F32 R60, R16, R66, R60 ;  /* 0x00000042103c723c */ /* 0x000fe2000000183c */
[----:B------:R-:W-:Y:S01]  /*d0b0*/  ISETP.GE.AND P0, PT, R36, R103, PT ;  /* 0x000000672400720c */ /* 0x000fe20003f06270 */
[----:B------:R-:W-:Y:S01]  /*d0c0*/  VIADD R36, R74, 0x28 ;  /* 0x000000284a247836 */ /* 0x000fe20000000000 */
[----:B------:R-:W-:Y:S01]  /*d0d0*/  ISETP.NE.AND P3, PT, R45, RZ, PT ;  /* 0x000000ff2d00720c */ /* 0x000fe20003f65270 */
[----:B------:R-:W3:Y:S01]  /*d0e0*/  MUFU.TANH R70, R70 ;  /* 0x0000004600467308 */ /* 0x000ee20000002400 */
[----:B------:R-:W-:Y:S01]  /*d0f0*/  FSEL R83, R90, -INF , !P4 ;  /* 0xff8000005a537808 */ /* 0x000fe20006000000 */
[----:B------:R-:W-:-:S04]  /*d100*/  DEPBAR.LE SB0, 0x0 ;  /* 0x000080000000791a */ /* 0x000fc80000000000 */
[----:B------:R-:W-:Y:S01]  /*d110*/  FSEL R38, R69, -INF , !P3 ;  /* 0xff80000045267808 */ /* 0x000fe20005800000 */
[----:B------:R-:W-:Y:S01]  /*d120*/  VIADD R18, R74, 0x48 ;  /* 0x000000484a127836 */ /* 0x000fe20000000000 */
[----:B------:R-:W3:Y:S01]  /*d130*/  MUFU.TANH R95, R95 ;  /* 0x0000005f005f7308 */ /* 0x000ee20000002400 */
[C---:B------:R-:W-:Y:S02]  /*d140*/  ISETP.GE.AND P3, PT, R36.reuse, R101, PT ;  /* 0x000000652400720c */ /* 0x040fe40003f66270 */
[----:B------:R-:W-:Y:S02]  /*d150*/  ISETP.GE.AND P4, PT, R36, R103, PT ;  /* 0x000000672400720c */ /* 0x000fe40003f86270 */
[----:B------:R-:W-:Y:S02]  /*d160*/  P2R R36, PR, RZ, 0x8 ;  /* 0x00000008ff247803 */ /* 0x000fe40000000000 */
[----:B--2---:R-:W-:Y:S01]  /*d170*/  FSEL R125, R125, -INF , !P1 ;  /* 0xff8000007d7d7808 */ /* 0x004fe20004800000 */
[----:B------:R-:W-:Y:S01]  /*d180*/  MUFU.TANH R71, R71 ;  /* 0x0000004700477308 */ /* 0x000fe20000002400 */
[----:B------:R-:W-:Y:S01]  /*d190*/  ISETP.NE.AND P1, PT, R36, RZ, PT ;  /* 0x000000ff2400720c */ /* 0x000fe20003f25270 */
[----:B----4-:R-:W-:Y:S01]  /*d1a0*/  HMMA.16816.F32 R20, R4, R24, R20 ;  /* 0x000000180414723c */ /* 0x010fe20000001814 */
[----:B------:R-:W-:Y:S01]  /*d1b0*/  VIADD R36, R74, 0x31 ;  /* 0x000000314a247836 */ /* 0x000fe20000000000 */
[----:B-1----:R-:W-:-:S02]  /*d1c0*/  FSEL R53, R93, -INF , !P0 ;  /* 0xff8000005d357808 */ /* 0x002fc40004000000 */
[-C--:B------:R-:W-:Y:S02]  /*d1d0*/  ISETP.GE.AND P0, PT, R58, R103.reuse, PT ;  /* 0x000000673a00720c */ /* 0x080fe40003f06270 */
[----:B------:R-:W-:Y:S01]  /*d1e0*/  MUFU.TANH R73, R73 ;  /* 0x0000004900497308 */ /* 0x000fe20000002400 */
[----:B------:R-:W-:Y:S01]  /*d1f0*/  VIADD R24, R74, 0x29 ;  /* 0x000000294a187836 */ /* 0x000fe20000000000 */
[----:B------:R-:W-:Y:S01]  /*d200*/  HMMA.16816.F32 R48, R4, R26, R48 ;  /* 0x0000001a0430723c */ /* 0x000fe20000001830 */
[----:B------:R-:W-:Y:S02]  /*d210*/  FSEL R128, R92, -INF , !P6 ;  /* 0xff8000005c807808 */ /* 0x000fe40007000000 */
[----:B-----5:R-:W-:Y:S02]  /*d220*/  FSEL R91, R91, -INF , !P5 ;  /* 0xff8000005b5b7808 */ /* 0x020fe40006800000 */
[C---:B------:R-:W-:Y:S01]  /*d230*/  ISETP.GE.AND P3, PT, R24.reuse, R103, PT ;  /* 0x000000671800720c */ /* 0x040fe20003f66270 */
[----:B---3--:R-:W-:Y:S01]  /*d240*/  HMMA.16816.F32 R32, R12, R28, R32 ;  /* 0x0000001c0c20723c */ /* 0x008fe20000001820 */
[----:B------:R-:W1:Y:S01]  /*d250*/  MUFU.TANH R96, R96 ;  /* 0x0000006000607308 */ /* 0x000e620000002400 */
[----:B------:R-:W-:Y:S01]  /*d260*/  ISETP.GE.AND P6, PT, R24, R101, PT ;  /* 0x000000651800720c */ /* 0x000fe20003fc6270 */
[----:B------:R-:W-:Y:S01]  /*d270*/  VIADD R26, R74, 0x40 ;  /* 0x000000404a1a7836 */ /* 0x000fe20000000000 */
[----:B------:R-:W-:-:S02]  /*d280*/  FSEL R24, R70, -INF , !P2 ;  /* 0xff80000046187808 */ /* 0x000fc40005000000 */
[----:B------:R-:W-:Y:S01]  /*d290*/  HMMA.16816.F32 R60, R12, R30, R60 ;  /* 0x0000001e0c3c723c */ /* 0x000fe2000000183c */
[----:B------:R-:W-:Y:S01]  /*d2a0*/  VIADD R28, R74, 0x39 ;  /* 0x000000394a1c7836 */ /* 0x000fe20000000000 */
[----:B------:R-:W-:Y:S01]  /*d2b0*/  FSEL R59, R95, -INF , !P3 ;  /* 0xff8000005f3b7808 */ /* 0x000fe20005800000 */
[----:B------:R-:W-:Y:S01]  /*d2c0*/  MUFU.TANH R115, R79 ;  /* 0x0000004f00737308 */ /* 0x000fe20000002400 */
[----:B------:R-:W-:Y:S01]  /*d2d0*/  FMUL.FTZ R20, R20, UR13 ;  /* 0x0000000d14147c20 */ /* 0x000fe20008410000 */
[----:B------:R-:W-:Y:S01]  /*d2e0*/  FSEL R107, R107, -INF , !P0 ;  /* 0xff8000006b6b7808 */ /* 0x000fe20004000000 */
[----:B------:R-:W-:Y:S01]  /*d2f0*/  FMUL.FTZ R22, R22, UR13 ;  /* 0x0000000d16167c20 */ /* 0x000fe20008410000 */
[-C--:B------:R-:W-:Y:S01]  /*d300*/  ISETP.GE.AND P5, PT, R58, R101.reuse, PT ;  /* 0x000000653a00720c */ /* 0x080fe20003fa6270 */
[----:B------:R-:W-:Y:S01]  /*d310*/  VIADD R12, R74, 0x51 ;  /* 0x000000514a0c7836 */ /* 0x000fe20000000000 */
[C---:B------:R-:W-:Y:S01]  /*d320*/  ISETP.GE.AND P3, PT, R28.reuse, R101, PT ;  /* 0x000000651c00720c */ /* 0x040fe20003f66270 */
[----:B------:R-:W-:Y:S01]  /*d330*/  FMUL.FTZ R21, R21, UR13 ;  /* 0x0000000d15157c20 */ /* 0x000fe20008410000 */
[----:B------:R-:W2:Y:S01]  /*d340*/  MUFU.TANH R124, R124 ;  /* 0x0000007c007c7308 */ /* 0x000ea20000002400 */
[----:B------:R-:W-:Y:S01]  /*d350*/  ISETP.GE.AND P0, PT, R28, R103, PT ;  /* 0x000000671c00720c */ /* 0x000fe20003f06270 */
[----:B------:R-:W-:Y:S01]  /*d360*/  FMUL.FTZ R17, R23, UR13 ;  /* 0x0000000d17117c20 */ /* 0x000fe20008410000 */
[----:B------:R-:W-:Y:S01]  /*d370*/  FSEL R126, R126, -INF , !P5 ;  /* 0xff8000007e7e7808 */ /* 0x000fe20006800000 */
[----:B------:R-:W-:Y:S01]  /*d380*/  FMUL.FTZ R23, R50, UR13 ;  /* 0x0000000d32177c20 */ /* 0x000fe20008410000 */
[----:B------:R-:W-:-:S02]  /*d390*/  FSEL R64, R97, -INF , !P3 ;  /* 0xff80000061407808 */ /* 0x000fc40005800000 */
[C---:B------:R-:W-:Y:S01]  /*d3a0*/  HMMA.16816.F32 R32, R4.reuse, R8, R32 ;  /* 0x000000080420723c */ /* 0x040fe20000001820 */
[----:B------:R-:W3:Y:S01]  /*d3b0*/  MUFU.TANH R123, R78 ;  /* 0x0000004e007b7308 */ /* 0x000ee20000002400 */
[----:B------:R-:W-:Y:S02]  /*d3c0*/  FSEL R105, R105, -INF , !P0 ;  /* 0xff80000069697808 */ /* 0x000fe40004000000 */
[-C--:B------:R-:W-:Y:S02]  /*d3d0*/  ISETP.GE.AND P5, PT, R26, R101.reuse, PT ;  /* 0x000000651a00720c */ /* 0x080fe40003fa6270 */
[----:B------:R-:W-:Y:S01]  /*d3e0*/  ISETP.GE.AND P3, PT, R18, R101, PT ;  /* 0x000000651200720c */ /* 0x000fe20003f66270 */
[----:B------:R-:W-:Y:S01]  /*d3f0*/  VIADD R8, R74, 0x50 ;  /* 0x000000504a087836 */ /* 0x000fe20000000000 */
[----:B------:R-:W-:Y:S01]  /*d400*/  ISETP.GE.AND P0, PT, R18, R103, PT ;  /* 0x000000671200720c */ /* 0x000fe20003f06270 */
[----:B------:R4:W-:Y:S01]  /*d410*/  MUFU.TANH R118, R52 ;  /* 0x0000003400767308 */ /* 0x0009e20000002400 */
[----:B-1----:R-:W-:Y:S01]  /*d420*/  FSEL R57, R96, -INF , !P4 ;  /* 0xff80000060397808 */ /* 0x002fe20006000000 */
[----:B------:R-:W-:Y:S01]  /*d430*/  VIADD R18, R74, 0x49 ;  /* 0x000000494a127836 */ /* 0x000fe20000000000 */
[----:B------:R-:W-:Y:S01]  /*d440*/  FSEL R108, R108, -INF , !P5 ;  /* 0xff8000006c6c7808 */ /* 0x000fe20006800000 */
[----:B------:R-:W-:Y:S01]  /*d450*/  HMMA.16816.F32 R4, R4, R10, R60 ;  /* 0x0000000a0404723c */ /* 0x000fe2000000183c */
[----:B------:R-:W-:-:S02]  /*d460*/  ISETP.GE.AND P5, PT, R8, R101, PT ;  /* 0x000000650800720c */ /* 0x000fc40003fa6270 */
[----:B------:R-:W-:Y:S01]  /*d470*/  FSEL R121, R121, -INF , !P0 ;  /* 0xff80000079797808 */ /* 0x000fe20004000000 */
[----:B------:R1:W-:Y:S01]  /*d480*/  MUFU.TANH R111, R54 ;  /* 0x00000036006f7308 */ /* 0x0003e20000002400 */
[----:B------:R-:W-:Y:S02]  /*d490*/  ISETP.GE.AND P0, PT, R12, R103, PT ;  /* 0x000000670c00720c */ /* 0x000fe40003f06270 */
[----:B------:R-:W-:-:S04]  /*d4a0*/  VIADD R10, R74, 0x61 ;  /* 0x000000614a0a7836 */ /* 0x000fc80000000000 */
[----:B------:R-:W-:Y:S01]  /*d4b0*/  FMUL.FTZ R35, R35, UR13 ;  /* 0x0000000d23237c20 */ /* 0x000fe20008410000 */
[----:B------:R-:W5:Y:S01]  /*d4c0*/  MUFU.TANH R119, R119 ;  /* 0x0000007700777308 */ /* 0x000f620000002400 */
[----:B----4-:R-:W-:Y:S01]  /*d4d0*/  FSEL R52, R94, -INF , !P1 ;  /* 0xff8000005e347808 */ /* 0x010fe20004800000 */
[----:B------:R-:W-:Y:S01]  /*d4e0*/  FMUL.FTZ R32, R32, UR13 ;  /* 0x0000000d20207c20 */ /* 0x000fe20008410000 */
[----:B------:R-:W-:Y:S01]  /*d4f0*/  ISETP.GE.AND P1, PT, R36, R101, PT ;  /* 0x000000652400720c */ /* 0x000fe20003f26270 */
[----:B------:R-:W-:Y:S01]  /*d500*/  FMUL.FTZ R33, R33, UR13 ;  /* 0x0000000d21217c20 */ /* 0x000fe20008410000 */
[----:B------:R-:W-:Y:S02]  /*d510*/  FMUL.FTZ R34, R34, UR13 ;  /* 0x0000000d22227c20 */ /* 0x000fe40008410000 */
[----:B------:R-:W-:Y:S01]  /*d520*/  P2R R25, PR, RZ, 0x2 ;  /* 0x00000002ff197803 */ /* 0x000fe20000000000 */
[----:B------:R4:W-:Y:S01]  /*d530*/  MUFU.TANH R106, R20 ;  /* 0x00000014006a7308 */ /* 0x0009e20000002400 */
[----:B-1----:R-:W-:Y:S01]  /*d540*/  VIADD R54, R74, 0x38 ;  /* 0x000000384a367836 */ /* 0x002fe20000000000 */
[----:B------:R-:W-:-:S02]  /*d550*/  ISETP.GE.AND P1, PT, R36, R103, PT ;  /* 0x000000672400720c */ /* 0x000fc40003f26270 */
[----:B------:R-:W-:Y:S01]  /*d560*/  FSEL R36, R71, -INF , !P6 ;  /* 0xff80000047247808 */ /* 0x000fe20007000000 */
[----:B------:R-:W-:Y:S01]  /*d570*/  FMUL.FTZ R50, R4, UR13 ;  /* 0x0000000d04327c20 */ /* 0x000fe20008410000 */
[-C--:B------:R-:W-:Y:S01]  /*d580*/  ISETP.GE.AND P2, PT, R54, R103.reuse, PT ;  /* 0x000000673600720c */ /* 0x080fe20003f46270 */
[----:B------:R-:W-:Y:S01]  /*d590*/  FMUL.FTZ R5, R5, UR13 ;  /* 0x0000000d05057c20 */ /* 0x000fe20008410000 */
[----:B------:R-:W1:Y:S01]  /*d5a0*/  MUFU.TANH R113, R113 ;  /* 0x0000007100717308 */ /* 0x000e620000002400 */
[----:B------:R-:W-:Y:S01]  /*d5b0*/  FSEL R65, R73, -INF , !P1 ;  /* 0xff80000049417808 */ /* 0x000fe20004800000 */
[----:B------:R-:W-:Y:S01]  /*d5c0*/  FMUL.FTZ R6, R6, UR13 ;  /* 0x0000000d06067c20 */ /* 0x000fe20008410000 */
[----:B------:R-:W-:Y:S01]  /*d5d0*/  FSEL R67, R98, -INF , !P2 ;  /* 0xff80000062437808 */ /* 0x000fe20005000000 */
[----:B------:R-:W-:Y:S01]  /*d5e0*/  FMUL.FTZ R7, R7, UR13 ;  /* 0x0000000d07077c20 */ /* 0x000fe20008410000 */
[----:B------:R-:W-:Y:S01]  /*d5f0*/  ISETP.NE.AND P6, PT, R25, RZ, PT ;  /* 0x000000ff1900720c */ /* 0x000fe20003fc5270 */
[----:B------:R-:W-:Y:S01]  /*d600*/  VIADD R4, R74, 0x78 ;  /* 0x000000784a047836 */ /* 0x000fe20000000000 */
[----:B------:R-:W-:Y:S01]  /*d610*/  ISETP.GE.AND P1, PT, R26, R103, PT ;  /* 0x000000671a00720c */ /* 0x000fe20003f26270 */
[----:B------:R-:W1:Y:S01]  /*d620*/  MUFU.TANH R114, R114 ;  /* 0x0000007200727308 */ /* 0x000e620000002400 */
[----:B----4-:R-:W-:Y:S01]  /*d630*/  VIADD R20, R74, 0x41 ;  /* 0x000000414a147836 */ /* 0x010fe20000000000 */
[----:B------:R-:W-:-:S02]  /*d640*/  ISETP.GE.AND P4, PT, R54, R101, PT ;  /* 0x000000653600720c */ /* 0x000fc40003f86270 */
[----:B--2---:R-:W-:Y:S02]  /*d650*/  FSEL R124, R124, -INF , !P6 ;  /* 0xff8000007c7c7808 */ /* 0x004fe40007000000 */
[-C--:B------:R-:W-:Y:S02]  /*d660*/  ISETP.GE.AND P2, PT, R20, R103.reuse, PT ;  /* 0x000000671400720c */ /* 0x080fe40003f46270 */
[----:B------:R-:W2:Y:S01]  /*d670*/  MUFU.TANH R122, R122 ;  /* 0x0000007a007a7308 */ /* 0x000ea20000002400 */
[----:B---3--:R-:W-:Y:S02]  /*d680*/  FSEL R123, R123, -INF , !P1 ;  /* 0xff8000007b7b7808 */ /* 0x008fe40004800000 */
[----:B------:R-:W-:Y:S02]  /*d690*/  FSEL R115, R115, -INF , !P2 ;  /* 0xff80000073737808 */ /* 0x000fe40005000000 */
[----:B------:R-:W-:Y:S01]  /*d6a0*/  ISETP.GE.AND P2, PT, R8, R103, PT ;  /* 0x000000670800720c */ /* 0x000fe20003f46270 */
[----:B------:R-:W-:Y:S01]  /*d6b0*/  VIADD R8, R74, 0x58 ;  /* 0x000000584a087836 */ /* 0x000fe20000000000 */
[----:B------:R-:W-:Y:S01]  /*d6c0*/  FSEL R66, R72, -INF , !P4 ;  /* 0xff80000048427808 */ /* 0x000fe20006000000 */
[----:B------:R-:W3:Y:S01]  /*d6d0*/  MUFU.TANH R117, R117 ;  /* 0x0000007500757308 */ /* 0x000ee20000002400 */
[----:B------:R-:W-:-:S02]  /*d6e0*/  ISETP.GE.AND P6, PT, R18, R101, PT ;  /* 0x000000651200720c */ /* 0x000fc40003fc6270 */
[----:B------:R-:W-:Y:S02]  /*d6f0*/  ISETP.GE.AND P1, PT, R18, R103, PT ;  /* 0x000000671200720c */ /* 0x000fe40003f26270 */
[-C--:B------:R-:W-:Y:S01]  /*d700*/  ISETP.GE.AND P4, PT, R20, R101.reuse, PT ;  /* 0x000000651400720c */ /* 0x080fe20003f86270 */
[----:B------:R-:W-:Y:S01]  /*d710*/  FMUL.FTZ R20, R49, UR13 ;  /* 0x0000000d31147c20 */ /* 0x000fe20008410000 */
[----:B------:R-:W-:Y:S01]  /*d720*/  FSEL R112, R112, -INF , !P6 ;  /* 0xff80000070707808 */ /* 0x000fe20007000000 */
[----:B------:R-:W4:Y:S01]  /*d730*/  MUFU.TANH R116, R116 ;  /* 0x0000007400747308 */ /* 0x000f220000002400 */
[----:B-----5:R-:W-:Y:S02]  /*d740*/  FSEL R119, R119, -INF , !P1 ;  /* 0xff80000077777808 */ /* 0x020fe40004800000 */
[----:B------:R-:W-:Y:S02]  /*d750*/  FSEL R110, R110, -INF , !P4 ;  /* 0xff8000006e6e7808 */ /* 0x000fe40006000000 */
[----:B------:R-:W-:-:S02]  /*d760*/  ISETP.GE.AND P6, PT, R8, R101, PT ;  /* 0x000000650800720c */ /* 0x000fc40003fc6270 */
[----:B------:R-:W-:Y:S01]  /*d770*/  ISETP.GE.AND P1, PT, R8, R103, PT ;  /* 0x000000670800720c */ /* 0x000fe20003f26270 */
[----:B------:R-:W5:Y:S01]  /*d780*/  MUFU.TANH R109, R55 ;  /* 0x00000037006d7308 */ /* 0x000f620000002400 */
[----:B------:R-:W-:Y:S01]  /*d790*/  ISETP.GE.AND P4, PT, R12, R101, PT ;  /* 0x000000650c00720c */ /* 0x000fe20003f86270 */
[C---:B------:R-:W-:Y:S01]  /*d7a0*/  VIADD R8, R74.reuse, 0x60 ;  /* 0x000000604a087836 */ /* 0x040fe20000000000 */
[----:B-1----:R-:W-:Y:S01]  /*d7b0*/  FSEL R113, R113, -INF , !P0 ;  /* 0xff80000071717808 */ /* 0x002fe20004000000 */
[----:B------:R-:W-:Y:S01]  /*d7c0*/  VIADD R12, R74, 0x59 ;  /* 0x000000594a0c7836 */ /* 0x000fe20000000000 */
[----:B------:R-:W-:Y:S02]  /*d7d0*/  FSEL R120, R120, -INF , !P4 ;  /* 0xff80000078787808 */ /* 0x000fe40006000000 */
[----:B------:R-:W-:Y:S01]  /*d7e0*/  FSEL R114, R114, -INF , !P3 ;  /* 0xff80000072727808 */ /* 0x000fe20005800000 */
[----:B------:R1:W5:Y:S01]  /*d7f0*/  MUFU.TANH R16, R22 ;  /* 0x0000001600107308 */ /* 0x0003620000002400 */
[----:B--2---:R-:W-:-:S02]  /*d800*/  FSEL R122, R122, -INF , !P5 ;  /* 0xff8000007a7a7808 */ /* 0x004fc40006800000 */
[C---:B------:R-:W-:Y:S02]  /*d810*/  ISETP.GE.AND P4, PT, R8.reuse, R101, PT ;  /* 0x000000650800720c */ /* 0x040fe40003f86270 */
[----:B------:R-:W-:Y:S01]  /*d820*/  ISETP.GE.AND P0, PT, R8, R103, PT ;  /* 0x000000670800720c */ /* 0x000fe20003f06270 */
[----:B------:R-:W-:Y:S01]  /*d830*/  VIADD R8, R74, 0x68 ;  /* 0x000000684a087836 */ /* 0x000fe20000000000 */
[C---:B------:R-:W-:Y:S01]  /*d840*/  ISETP.GE.AND P5, PT, R12.reuse, R101, PT ;  /* 0x000000650c00720c */ /* 0x040fe20003fa6270 */
[----:B------:R2:W-:Y:S01]  /*d850*/  MUFU.TANH R104, R21 ;  /* 0x0000001500687308 */ /* 0x0005e20000002400 */
[----:B------:R-:W-:Y:S02]  /*d860*/  ISETP.GE.AND P3, PT, R12, R103, PT ;  /* 0x000000670c00720c */ /* 0x000fe40003f66270 */
[----:B---3--:R-:W-:Y:S02]  /*d870*/  FSEL R117, R117, -INF , !P2 ;  /* 0xff80000075757808 */ /* 0x008fe40005000000 */
[----:B------:R-:W-:-:S02]  /*d880*/  FSEL R118, R118, -INF , !P6 ;  /* 0xff80000076767808 */ /* 0x000fc40007000000 */
[----:B------:R-:W-:Y:S01]  /*d890*/  ISETP.GE.AND P6, PT, R10, R101, PT ;  /* 0x000000650a00720c */ /* 0x000fe20003fc6270 */
[----:B------:R-:W-:Y:S01]  /*d8a0*/  MUFU.TANH R20, R20 ;  /* 0x0000001400147308 */ /* 0x000fe20000002400 */
[----:B-1----:R-:W-:Y:S01]  /*d8b0*/  FMUL.FTZ R22, R48, UR13 ;  /* 0x0000000d30167c20 */ /* 0x002fe20008410000 */
[----:B------:R-:W-:Y:S01]  /*d8c0*/  ISETP.GE.AND P2, PT, R10, R103, PT ;  /* 0x000000670a00720c */ /* 0x000fe20003f46270 */
[----:B------:R-:W-:Y:S01]  /*d8d0*/  VIADD R10, R74, 0x70 ;  /* 0x000000704a0a7836 */ /* 0x000fe20000000000 */
[----:B----4-:R-:W-:Y:S02]  /*d8e0*/  FSEL R116, R116, -INF , !P5 ;  /* 0xff80000074747808 */ /* 0x010fe40006800000 */
[----:B-----5:R-:W-:Y:S02]  /*d8f0*/  FSEL R109, R109, -INF , !P3 ;  /* 0xff8000006d6d7808 */ /* 0x020fe40005800000 */
[----:B------:R-:W1:Y:S01]  /*d900*/  MUFU.TANH R22, R22 ;  /* 0x0000001600167308 */ /* 0x000e620000002400 */
[----:B--2---:R-:W-:Y:S01]  /*d910*/  FMUL.FTZ R21, R51, UR13 ;  /* 0x0000000d33157c20 */ /* 0x004fe20008410000 */
[----:B------:R-:W-:-:S02]  /*d920*/  ISETP.GE.AND P5, PT, R8, R101, PT ;  /* 0x000000650800720c */ /* 0x000fc40003fa6270 */
[----:B------:R-:W-:Y:S01]  /*d930*/  ISETP.GE.AND P3, PT, R8, R103, PT ;  /* 0x000000670800720c */ /* 0x000fe20003f66270 */
[----:B------:R-:W-:Y:S01]  /*d940*/  VIADD R8, R74, 0x69 ;  /* 0x000000694a087836 */ /* 0x000fe20000000000 */
[----:B------:R-:W-:Y:S02]  /*d950*/  FSEL R63, R16, -INF , !P0 ;  /* 0xff800000103f7808 */ /* 0x000fe40004000000 */
[----:B------:R-:W2:Y:S01]  /*d960*/  MUFU.TANH R37, R35 ;  /* 0x0000002300257308 */ /* 0x000ea20000002400 */
[-C--:B------:R-:W-:Y:S02]  /*d970*/  ISETP.GE.AND P0, PT, R10, R101.reuse, PT ;  /* 0x000000650a00720c */ /* 0x080fe40003f06270 */
[----:B------:R-:W-:Y:S02]  /*d980*/  FSEL R111, R111, -INF , !P1 ;  /* 0xff8000006f6f7808 */ /* 0x000fe40004800000 */
[----:B------:R-:W-:Y:S02]  /*d990*/  FSEL R106, R106, -INF , !P4 ;  /* 0xff8000006a6a7808 */ /* 0x000fe40006000000 */
[C---:B------:R-:W-:Y:S01]  /*d9a0*/  ISETP.GE.AND P4, PT, R8.reuse, R101, PT ;  /* 0x000000650800720c */ /* 0x040fe20003f86270 */
[----:B------:R-:W3:Y:S01]  /*d9b0*/  MUFU.TANH R21, R21 ;  /* 0x0000001500157308 */ /* 0x000ee20000002400 */
[----:B------:R-:W-:-:S02]  /*d9c0*/  ISETP.GE.AND P1, PT, R8, R103, PT ;  /* 0x000000670800720c */ /* 0x000fc40003f26270 */
[----:B------:R-:W-:Y:S02]  /*d9d0*/  P2R R8, PR, RZ, 0x1 ;  /* 0x00000001ff087803 */ /* 0x000fe40000000000 */
[-C--:B------:R-:W-:Y:S01]  /*d9e0*/  ISETP.GE.AND P0, PT, R10, R103.reuse, PT ;  /* 0x000000670a00720c */ /* 0x080fe20003f06270 */
[----:B------:R-:W-:Y:S01]  /*d9f0*/  VIADD R10, R74, 0x71 ;  /* 0x000000714a0a7836 */ /* 0x000fe20000000000 */
[----:B-1----:R-:W-:Y:S01]  /*da00*/  FSEL R22, R22, -INF , !P5 ;  /* 0xff80000016167808 */ /* 0x002fe20006800000 */
[----:B------:R-:W1:Y:S01]  /*da10*/  MUFU.TANH R58, R32 ;  /* 0x00000020003a7308 */ /* 0x000e620000002400 */
[----:B------:R-:W-:Y:S02]  /*da20*/  FSEL R20, R20, -INF , !P4 ;  /* 0xff80000014147808 */ /* 0x000fe40006000000 */
[----:B------:R-:W-:Y:S02]  /*da30*/  ISETP.GE.AND P5, PT, R10, R103, PT ;  /* 0x000000670a00720c */ /* 0x000fe40003fa6270 */
[----:B------:R-:W-:-:S02]  /*da40*/  ISETP.NE.AND P4, PT, R8, RZ, PT ;  /* 0x000000ff0800720c */ /* 0x000fc40003f85270 */
[----:B--2---:R-:W-:Y:S01]  /*da50*/  FSEL R37, R37, -INF , !P5 ;  /* 0xff80000025257808 */ /* 0x004fe20006800000 */
[----:B------:R-:W2:Y:S01]  /*da60*/  MUFU.TANH R17, R17 ;  /* 0x0000001100117308 */ /* 0x000ea20000002400 */
[----:B------:R-:W-:Y:S02]  /*da70*/  ISETP.GT.AND P5, PT, R184, R173, PT ;  /* 0x000000adb800720c */ /* 0x000fe40003fa4270 */
[----:B---3--:R-:W-:Y:S02]  /*da80*/  FSEL R21, R21, -INF , !P1 ;  /* 0xff80000015157808 */ /* 0x008fe40004800000 */
[----:B------:R-:W-:Y:S02]  /*da90*/  ISETP.GE.AND P1, PT, R74, R103, PT ;  /* 0x000000674a00720c */ /* 0x000fe40003f26270 */
[----:B------:R-:W-:Y:S01]  /*daa0*/  FSEL R104, R104, -INF , !P6 ;  /* 0xff80000068687808 */ /* 0x000fe20007000000 */
[----:B------:R-:W3:Y:S01]  /*dab0*/  MUFU.TANH R23, R23 ;  /* 0x0000001700177308 */ /* 0x000ee20000002400 */
[----:B-1----:R-:W-:-:S02]  /*dac0*/  FSEL R58, R58, -INF , !P4 ;  /* 0xff8000003a3a7808 */ /* 0x002fc40006000000 */
[CC--:B------:R-:W-:Y:S01]  /*dad0*/  ISETP.GE.AND P4, PT, R74.reuse, R101.reuse, PT ;  /* 0x000000654a00720c */ /* 0x0c0fe20003f86270 */
[----:B------:R-:W-:Y:S01]  /*dae0*/  VIADD R74, R74, 0x79 ;  /* 0x000000794a4a7836 */ /* 0x000fe20000000000 */
        /* <DEDUP_REMOVED lines=9> */
[----:B------:R-:W-:-:S05]  /*db80*/  ISETP.GE.AND P2, PT, R74, R101, PT ;  /* 0x000000654a00720c */ /* 0x000fca0003f46270 */
[----:B------:R-:W-:Y:S01]  /*db90*/  MUFU.TANH R40, R40 ;  /* 0x0000002800287308 */ /* 0x000fe20000002400 */
[----:B--2---:R-:W-:Y:S01]  /*dba0*/  FSEL R45, R45, -INF , !P0 ;  /* 0xff8000002d2d7808 */ /* 0x004fe20004000000 */
[----:B------:R-:W-:Y:S01]  /*dbb0*/  BAR.SYNC.DEFER_BLOCKING 0x0 ;  /* 0x0000000000007b1d */ /* 0x000fe20000010000 */
[----:B------:R-:W-:-:S05]  /*dbc0*/  ISETP.GE.AND P0, PT, R74, R103, PT ;  /* 0x000000674a00720c */ /* 0x000fca0003f06270 */
[----:B------:R-:W1:Y:S01]  /*dbd0*/  MUFU.TANH R50, R50 ;  /* 0x0000003200327308 */ /* 0x000e620000002400 */
[----:B---3--:R-:W-:-:S07]  /*dbe0*/  FSEL R0, R0, -INF , !P4 ;  /* 0xff80000000007808 */ /* 0x008fce0006000000 */
[----:B------:R2:W3:Y:S08]  /*dbf0*/  MUFU.TANH R48, R5 ;  /* 0x0000000500307308 */ /* 0x0004f00000002400 */
[----:B------:R-:W4:Y:S01]  /*dc00*/  MUFU.TANH R33, R6 ;  /* 0x0000000600217308 */ /* 0x000f220000002400 */
[----:B-1----:R-:W-:-:S07]  /*dc10*/  FSEL R50, R50, -INF , !P6 ;  /* 0xff80000032327808 */ /* 0x002fce0007000000 */
[----:B------:R-:W1:Y:S01]  /*dc20*/  MUFU.TANH R27, R7 ;  /* 0x00000007001b7308 */ /* 0x000e620000002400 */
[----:B--2---:R-:W-:Y:S02]  /*dc30*/  FSEL R5, R40, -INF , !P1 ;  /* 0xff80000028057808 */ /* 0x004fe40004800000 */
[----:B---3--:R-:W-:Y:S02]  /*dc40*/  FSEL R48, R48, -INF , !P2 ;  /* 0xff80000030307808 */ /* 0x008fe40005000000 */
[----:B----4-:R-:W-:Y:S02]  /*dc50*/  FSEL R33, R33, -INF , !P3 ;  /* 0xff80000021217808 */ /* 0x010fe40005800000 */
        /* <DEDUP_REMOVED lines=63> */
.L_x_7510:
[----:B------:R-:W-:Y:S02]  /*e050*/  ULDC UR10, c[0x0][0x248] ;  /* 0x00009200000a7ab9 */ /* 0x000fe40000000800 */
[----:B------:R-:W-:-:S06]  /*e060*/  USHF.L.U32 UR5, UR10, 0x7, URZ ;  /* 0x000000070a057899 */ /* 0x000fcc000800063f */
[----:B------:R-:W-:-:S04]  /*e070*/  IADD3 R8, RZ, -UR5, RZ ;  /* 0x80000005ff087c10 */ /* 0x000fc8000fffe0ff */
[----:B------:R-:W-:-:S07]  /*e080*/  SHF.R.S32.HI R2, RZ, 0x1f, R8 ;  /* 0x0000001fff027819 */ /* 0x000fce0000011408 */
.L_x_7511:
        /* <DEDUP_REMOVED lines=31> */
.L_x_7509:
        /* <DEDUP_REMOVED lines=85> */
[----:B------:R-:W1:Y:S01]  /*e7d0*/  LDSM.16.MT88.4 R84, [R164+0x6000] ;  /* 0x00600000a454783b */ /* 0x000e620000004200 */
        /* <DEDUP_REMOVED lines=78> */
[----:B------:R-:W2:Y:S01]  /*ecc0*/  MUFU.EX2 R34, R34 ;  /* 0x0000002200227308 */ /* 0x000ea20000000800 */
[----:B-----5:R-:W-:Y:S01]  /*ecd0*/  F2FP.F16.F32.PACK_AB R71, R42, R41 ;  /* 0x000000292a47723e */ /* 0x020fe200000000ff */
[--C-:B------:R-:W-:Y:S01]  /*ece0*/  FFMA.FTZ R3, R36, UR10, -R55.reuse ;  /* 0x0000000a24037c23 */ /* 0x100fe20008010837 */
[----:B------:R-:W-:Y:S01]  /*ecf0*/  FFMA.FTZ R36, R125, UR10, -R30 ;  /* 0x0000000a7d247c23 */ /* 0x000fe2000801081e */
[----:B------:R-:W-:-:S04]  /*ed00*/  FFMA.FTZ R125, R54, UR10, -R55 ;  /* 0x0000000a367d7c23 */ /* 0x000fc80008010837 */
[C---:B------:R-:W-:Y:S01]  /*ed10*/  HMMA.16816.F32 R96, R68.reuse, R92, RZ ;  /* 0x0000005c4460723c */ /* 0x040fe200000018ff */
[----:B------:R-:W-:Y:S05]  /*ed20*/  MUFU.EX2 R32, R32 ;  /* 0x0000002000207308 */ /* 0x000fea0000000800 */
[C---:B------:R-:W-:Y:S03]  /*ed30*/  HMMA.16816.F32 R92, R68.reuse, R94, RZ ;  /* 0x0000005e445c723c */ /* 0x040fe600000018ff */
[----:B------:R-:W-:Y:S03]  /*ed40*/  MUFU.EX2 R31, R31 ;  /* 0x0000001f001f7308 */ /* 0x000fe60000000800 */
[C---:B-1----:R-:W-:Y:S05]  /*ed50*/  HMMA.16816.F32 R88, R68.reuse, R84, RZ ;  /* 0x000000544458723c */ /* 0x042fea00000018ff */
[----:B------:R-:W-:Y:S01]  /*ed60*/  MUFU.EX2 R38, R38 ;  /* 0x0000002600267308 */ /* 0x000fe20000000800 */
[C---:B------:R-:W-:Y:S06]  /*ed70*/  HMMA.16816.F32 R84, R68.reuse, R86, RZ ;  /* 0x000000564454723c */ /* 0x040fec00000018ff */
[C---:B---3--:R-:W-:Y:S01]  /*ed80*/  HMMA.16816.F32 R80, R68.reuse, R76, RZ ;  /* 0x0000004c4450723c */ /* 0x048fe200000018ff */
[----:B------:R-:W1:Y:S05]  /*ed90*/  MUFU.EX2 R35, R35 ;  /* 0x0000002300237308 */ /* 0x000e6a0000000800 */
[C---:B------:R-:W-:Y:S03]  /*eda0*/  HMMA.16816.F32 R76, R68.reuse, R78, RZ ;  /* 0x0000004e444c723c */ /* 0x040fe600000018ff */
[----:B------:R-:W-:Y:S03]  /*edb0*/  MUFU.EX2 R29, R29 ;  /* 0x0000001d001d7308 */ /* 0x000fe60000000800 */
[C---:B----4-:R-:W-:Y:S05]  /*edc0*/  HMMA.16816.F32 R72, R68.reuse, R4, RZ ;  /* 0x000000044448723c */ /* 0x050fea00000018ff */
[----:B------:R-:W3:Y:S01]  /*edd0*/  MUFU.EX2 R26, R26 ;  /* 0x0000001a001a7308 */ /* 0x000ee20000000800 */
[----:B------:R-:W-:Y:S01]  /*ede0*/  HMMA.16816.F32 R68, R68, R6, RZ ;  /* 0x000000064444723c */ /* 0x000fe200000018ff */
[----:B--2---:R-:W-:Y:S01]  /*edf0*/  F2FP.F16.F32.PACK_AB R4, R34, R39 ;  /* 0x000000272204723e */ /* 0x004fe200000000ff */
[----:B------:R-:W-:Y:S01]  /*ee00*/  FADD.FTZ R39, R39, R40 ;  /* 0x0000002827277221 */ /* 0x000fe20000010000 */
[----:B-1----:R-:W-:-:S03]  /*ee10*/  F2FP.F16.F32.PACK_AB R5, R35, R38 ;  /* 0x000000262305723e */ /* 0x002fc600000000ff */
[----:B------:R-:W-:Y:S01]  /*ee20*/  FADD.FTZ R39, R34, R39 ;  /* 0x0000002722277221 */ /* 0x000fe20000010000 */
[----:B------:R-:W-:Y:S01]  /*ee30*/  F2FP.F16.F32.PACK_AB R6, R31, R32 ;  /* 0x000000201f06723e */ /* 0x000fe200000000ff */
[----:B------:R-:W-:Y:S02]  /*ee40*/  MUFU.EX2 R28, R28 ;  /* 0x0000001c001c7308 */ /* 0x000fe40000000800 */
[----:B------:R-:W-:-:S04]  /*ee50*/  FADD.FTZ R32, R32, R39 ;  /* 0x0000002720207221 */ /* 0x000fc80000010000 */
[----:B------:R-:W-:Y:S01]  /*ee60*/  FADD.FTZ R31, R31, R32 ;  /* 0x000000201f1f7221 */ /* 0x000fe20000010000 */
[----:B---3--:R-:W-:Y:S01]  /*ee70*/  F2FP.F16.F32.PACK_AB R7, R26, R29 ;  /* 0x0000001d1a07723e */ /* 0x008fe200000000ff */
        /* <DEDUP_REMOVED lines=274> */
.L_x_7513:
[----:B------:R-:W-:Y:S02]  /*ffa0*/  ULDC UR8, c[0x0][0x250] ;  /* 0x0000940000087ab9 */ /* 0x000fe40000000800 */
[----:B------:R-:W-:-:S06]  /*ffb0*/  USHF.L.U32 UR4, UR8, 0x7, URZ ;  /* 0x0000000708047899 */ /* 0x000fcc000800063f */
[----:B------:R-:W-:-:S04]  /*ffc0*/  IADD3 R8, RZ, -UR4, RZ ;  /* 0x80000004ff087c10 */ /* 0x000fc8000fffe0ff */
[----:B------:R-:W-:-:S07]  /*ffd0*/  SHF.R.S32.HI R4, RZ, 0x1f, R8 ;  /* 0x0000001fff047819 */ /* 0x000fce0000011408 */
.L_x_7514:
        /* <DEDUP_REMOVED lines=28> */
[----:B------:R-:W-:-:S05]  /*101a0*/  IADD3.X R21, R15, UR4, RZ, P0, !PT ;  /* 0x000000040f157c10 */ /* 0x000fca00087fe4ff */
[----:B------:R3:W-:Y:S04]  /*101b0*/  LDGSTS.E.BYPASS.LTC128B.128 [R181+0x9800], desc[UR6][R20.64] ;  /* 0x0980000014b57fae */ /* 0x0007e8000b901d46 */
[----:B------:R-:W-:Y:S04]  /*101c0*/  LDSM.16.M88.4 R112, [R172] ;  /* 0x00000000ac70783b */ /* 0x000fe80000000200 */
[----:B------:R-:W4:Y:S04]  /*101d0*/  LDSM.16.M88.4 R56, [R171+0x2800] ;  /* 0x00280000ab38783b */ /* 0x000f280000000200 */
[----:B------:R-:W5:Y:S04]  /*101e0*/  LDSM.16.M88.4 R48, [R171+0x3000] ;  /* 0x00300000ab30783b */ /* 0x000f680000000200 */
[----:B------:R-:W-:Y:S04]  /*101f0*/  LDSM.16.M88.4 R124, [R170] ;  /* 0x00000000aa7c783b */ /* 0x000fe80000000200 */
[----:B-1----:R-:W-:Y:S04]  /*10200*/  LDSM.16.M88.4 R8, [R165+0x3000] ;  /* 0x00300000a508783b */ /* 0x002fe80000000200 */
[----:B--2---:R-:W1:Y:S04]  /*10210*/  LDSM.16.M88.4 R12, [R165+0x2800] ;  /* 0x00280000a50c783b */ /* 0x004e680000000200 */
[----:B------:R-:W2:Y:S04]  /*10220*/  LDSM.16.M88.4 R64, [R171+0x2000] ;  /* 0x00200000ab40783b */ /* 0x000ea80000000200 */
[----:B------:R-:W3:Y:S04]  /*10230*/  LDSM.16.M88.4 R40, [R171+0x3800] ;  /* 0x00380000ab28783b */ /* 0x000ee80000000200 */
[----:B------:R-:W3:Y:S04]  /*10240*/  LDSM.16.M88.4 R32, [R171+0x4000] ;  /* 0x00400000ab20783b */ /* 0x000ee80000000200 */
[----:B------:R-:W3:Y:S04]  /*10250*/  LDSM.16.M88.4 R24, [R171+0x4800] ;  /* 0x00480000ab18783b */ /* 0x000ee80000000200 */
[----:B------:R-:W3:Y:S01]  /*10260*/  LDSM.16.M88.4 R16, [R171+0x5000] ;  /* 0x00500000ab10783b */ /* 0x000ee20000000200 */
[C---:B----4-:R-:W-:Y:S03]  /*10270*/  HMMA.16816.F32 R60, R112.reuse, R56, RZ ;  /* 0x00000038703c723c */ /* 0x050fe600000018ff */
[----:B------:R-:W4:Y:S04]  /*10280*/  LDSM.16.M88.4 R108, [R171+0x5800] ;  /* 0x00580000ab6c783b */ /* 0x000f280000000200 */
[----:B------:R-:W4:Y:S01]  /*10290*/  LDSM.16.M88.4 R104, [R165+0x2000] ;  /* 0x00200000a568783b */ /* 0x000f220000000200 */
[C---:B-----5:R-:W-:Y:S03]  /*102a0*/  HMMA.16816.F32 R52, R112.reuse, R48, RZ ;  /* 0x000000307034723c */ /* 0x060fe600000018ff */
[----:B------:R-:W-:Y:S03]  /*102b0*/  LDSM.16.M88.4 R120, [R165+0x3800] ;  /* 0x00380000a578783b */ /* 0x000fe60000000200 */
[C---:B------:R-:W-:Y:S01]  /*102c0*/  HMMA.16816.F32 R56, R112.reuse, R58, RZ ;  /* 0x0000003a7038723c */ /* 0x040fe200000018ff */
[----:B------:R-:W-:Y:S04]  /*102d0*/  LDSM.16.M88.4 R128, [R168] ;  /* 0x00000000a880783b */ /* 0x000fe80000000200 */
[----:B------:R-:W0:Y:S01]  /*102e0*/  LDGDEPBAR ;  /* 0x00000000000079af */ /* 0x000e220000000000 */
[----:B------:R-:W-:Y:S06]  /*102f0*/  HMMA.16816.F32 R48, R112, R50, RZ ;  /* 0x000000327030723c */ /* 0x000fec00000018ff */
[C---:B-1----:R-:W-:Y:S06]  /*10300*/  HMMA.16816.F32 R60, R124.reuse, R12, R60 ;  /* 0x0000000c7c3c723c */ /* 0x042fec000000183c */
[C---:B------:R-:W-:Y:S06]  /*10310*/  HMMA.16816.F32 R52, R124.reuse, R8, R52 ;  /* 0x000000087c34723c */ /* 0x040fec0000001834 */
[C---:B------:R-:W-:Y:S01]  /*10320*/  HMMA.16816.F32 R56, R124.reuse, R14, R56 ;  /* 0x0000000e7c38723c */ /* 0x040fe20000001838 */
[----:B------:R-:W1:Y:S05]  /*10330*/  LDSM.16.M88.4 R12, [R165+0x4800] ;  /* 0x00480000a50c783b */ /* 0x000e6a0000000200 */
[----:B------:R-:W-:Y:S01]  /*10340*/  HMMA.16816.F32 R48, R124, R10, R48 ;  /* 0x0000000a7c30723c */ /* 0x000fe20000001830 */
[----:B------:R-:W5:Y:S05]  /*10350*/  LDSM.16.M88.4 R8, [R165+0x5000] ;  /* 0x00500000a508783b */ /* 0x000f6a0000000200 */
        /* <DEDUP_REMOVED lines=12> */
[----:B------:R-:W2:Y:S05]  /*10420*/  LDSM.16.M88.4 R108, [R169] ;  /* 0x00000000a96c783b */ /* 0x000eaa0000000200 */
[C---:B------:R-:W-:Y:S06]  /*10430*/  HMMA.16816.F32 R4, R124.reuse, R104, R4 ;  /* 0x000000687c04723c */ /* 0x040fec0000001804 */
[C---:B------:R-:W-:Y:S01]  /*10440*/  HMMA.16816.F32 R64, R124.reuse, R106, R64 ;  /* 0x0000006a7c40723c */ /* 0x040fe20000001840 */
[----:B------:R-:W3:Y:S05]  /*10450*/  LDSM.16.M88.4 R104, [R165+0x4000] ;  /* 0x00400000a568783b */ /* 0x000eea0000000200 */
[C---:B-1----:R-:W-:Y:S06]  /*10460*/  HMMA.16816.F32 R28, R124.reuse, R12, R28 ;  /* 0x0000000c7c1c723c */ /* 0x042fec000000181c */
[C---:B------:R-:W-:Y:S01]  /*10470*/  HMMA.16816.F32 R24, R124.reuse, R14, R24 ;  /* 0x0000000e7c18723c */ /* 0x040fe20000001818 */
[----:B------:R-:W-:Y:S05]  /*10480*/  LDSM.16.M88.4 R12, [R167] ;  /* 0x00000000a70c783b */ /* 0x000fea0000000200 */
[C---:B-----5:R-:W-:Y:S06]  /*10490*/  HMMA.16816.F32 R20, R124.reuse, R8, R20 ;  /* 0x000000087c14723c */ /* 0x060fec0000001814 */
[C---:B------:R-:W-:Y:S01]  /*104a0*/  HMMA.16816.F32 R16, R124.reuse, R10, R16 ;  /* 0x0000000a7c10723c */ /* 0x040fe20000001810 */
[----:B------:R-:W1:Y:S05]  /*104b0*/  LDSM.16.M88.4 R8, [R100] ;  /* 0x000000006408783b */ /* 0x000e6a0000000200 */
[C---:B------:R-:W-:Y:S06]  /*104c0*/  HMMA.16816.F32 R44, R124.reuse, R120, R44 ;  /* 0x000000787c2c723c */ /* 0x040fec000000182c */
[----:B------:R-:W-:Y:S01]  /*104d0*/  HMMA.16816.F32 R40, R124, R122, R40 ;  /* 0x0000007a7c28723c */ /* 0x000fe20000001828 */
[----:B------:R-:W4:Y:S05]  /*104e0*/  LDSM.16.M88.4 R120, [R165+0x5800] ;  /* 0x00580000a578783b */ /* 0x000f2a0000000200 */
[C---:B--2---:R-:W-:Y:S06]  /*104f0*/  HMMA.16816.F32 R4, R108.reuse, R128, R4 ;  /* 0x000000806c04723c */ /* 0x044fec0000001804 */
[----:B------:R-:W-:Y:S06]  /*10500*/  HMMA.16816.F32 R64, R108, R130, R64 ;  /* 0x000000826c40723c */ /* 0x000fec0000001840 */
[C---:B---3--:R-:W-:Y:S06]  /*10510*/  HMMA.16816.F32 R36, R124.reuse, R104, R36 ;  /* 0x000000687c24723c */ /* 0x048fec0000001824 */
[----:B------:R-:W-:Y:S01]  /*10520*/  HMMA.16816.F32 R32, R124, R106, R32 ;  /* 0x0000006a7c20723c */ /* 0x000fe20000001820 */
[----:B------:R-:W2:Y:S05]  /*10530*/  LDSM.16.M88.4 R104, [R161] ;  /* 0x00000000a168783b */ /* 0x000eaa0000000200 */
[C---:B-1----:R-:W-:Y:S06]  /*10540*/  HMMA.16816.F32 R4, R12.reuse, R8, R4 ;  /* 0x000000080c04723c */ /* 0x042fec0000001804 */
[----:B------:R-:W-:Y:S01]  /*10550*/  HMMA.16816.F32 R64, R12, R10, R64 ;  /* 0x0000000a0c40723c */ /* 0x000fe20000001840 */
[----:B------:R-:W1:Y:S05]  /*10560*/  LDSM.16.M88.4 R8, [R159] ;  /* 0x000000009f08783b */ /* 0x000e6a0000000200 */
[C---:B----4-:R-:W-:Y:S06]  /*10570*/  HMMA.16816.F32 R116, R124.reuse, R120, R116 ;  /* 0x000000787c74723c */ /* 0x050fec0000001874 */
[----:B------:R-:W-:Y:S01]  /*10580*/  HMMA.16816.F32 R112, R124, R122, R112 ;  /* 0x0000007a7c70723c */ /* 0x000fe20000001870 */
[----:B------:R-:W3:Y:S04]  /*10590*/  LDSM.16.M88.4 R120, [R160] ;  /* 0x00000000a078783b */ /* 0x000ee80000000200 */
[----:B------:R-:W4:Y:S01]  /*105a0*/  LDSM.16.M88.4 R124, [R100+0x800] ;  /* 0x00080000647c783b */ /* 0x000f220000000200 */
[----:B------:R-:W-:Y:S01]  /*105b0*/  FMUL.FTZ R5, R5, UR13 ;  /* 0x0000000d05057c20 */ /* 0x000fe20008410000 */
[----:B------:R-:W-:-:S05]  /*105c0*/  FMUL.FTZ R3, R4, UR13 ;  /* 0x0000000d04037c20 */ /* 0x000fca0008410000 */
[----:B------:R-:W-:Y:S01]  /*105d0*/  FMUL.FTZ R67, R67, UR13 ;  /* 0x0000000d43437c20 */ /* 0x000fe20008410000 */
[----:B------:R-:W5:Y:S01]  /*105e0*/  MUFU.TANH R3, R3 ;  /* 0x0000000300037308 */ /* 0x000f620000002400 */
[----:B------:R-:W-:Y:S01]  /*105f0*/  FMUL.FTZ R64, R64, UR13 ;  /* 0x0000000d40407c20 */ /* 0x000fe20008410000 */
[C---:B--2---:R-:W-:Y:S06]  /*10600*/  HMMA.16816.F32 R60, R108.reuse, R104, R60 ;  /* 0x000000686c3c723c */ /* 0x044fec000000183c */
[----:B------:R2:W-:Y:S01]  /*10610*/  MUFU.TANH R104, R5 ;  /* 0x0000000500687308 */ /* 0x0005e20000002400 */
[----:B------:R-:W-:Y:S01]  /*10620*/  HMMA.16816.F32 R56, R108, R106, R56 ;  /* 0x0000006a6c38723c */ /* 0x000fe20000001838 */
[----:B------:R-:W-:-:S05]  /*10630*/  FMUL.FTZ R105, R6, UR13 ;  /* 0x0000000d06697c20 */ /* 0x000fca0008410000 */
[C---:B-1----:R-:W-:Y:S01]  /*10640*/  HMMA.16816.F32 R44, R108.reuse, R8, R44 ;  /* 0x000000086c2c723c */ /* 0x042fe2000000182c */
[----:B------:R-:W-:Y:S01]  /*10650*/  FMUL.FTZ R106, R7, UR13 ;  /* 0x0000000d076a7c20 */ /* 0x000fe20008410000 */
[----:B------:R-:W1:Y:S01]  /*10660*/  MUFU.TANH R105, R105 ;  /* 0x0000006900697308 */ /* 0x000e620000002400 */
[----:B------:R-:W-:Y:S01]  /*10670*/  FMUL.FTZ R107, R65, UR13 ;  /* 0x0000000d416b7c20 */ /* 0x000fe20008410000 */
[----:B------:R-:W-:Y:S02]  /*10680*/  FMUL.FTZ R65, R66, UR13 ;  /* 0x0000000d42417c20 */ /* 0x000fe40008410000 */
[C---:B------:R-:W-:Y:S01]  /*10690*/  HMMA.16816.F32 R40, R108.reuse, R10, R40 ;  /* 0x0000000a6c28723c */ /* 0x040fe20000001828 */
[----:B------:R-:W5:Y:S03]  /*106a0*/  LDSM.16.M88.4 R8, [R158] ;  /* 0x000000009e08783b */ /* 0x000f660000000200 */
[----:B------:R-:W1:Y:S01]  /*106b0*/  MUFU.TANH R106, R106 ;  /* 0x0000006a006a7308 */ /* 0x000e620000002400 */
[----:B--2---:R-:W2:Y:S01]  /*106c0*/  LDSM.16.M88.4 R4, [R100+0x1000] ;  /* 0x001000006404783b */ /* 0x004ea20000000200 */
[C---:B---3--:R-:W-:Y:S06]  /*106d0*/  HMMA.16816.F32 R52, R108.reuse, R120, R52 ;  /* 0x000000786c34723c */ /* 0x048fec0000001834 */
[----:B------:R-:W-:Y:S01]  /*106e0*/  HMMA.16816.F32 R48, R108, R122, R48 ;  /* 0x0000007a6c30723c */ /* 0x000fe20000001830 */
[----:B------:R-:W3:Y:S05]  /*106f0*/  MUFU.TANH R107, R107 ;  /* 0x0000006b006b7308 */ /* 0x000eea0000002400 */
[C---:B----4-:R-:W-:Y:S03]  /*10700*/  HMMA.16816.F32 R60, R12.reuse, R124, R60 ;  /* 0x0000007c0c3c723c */ /* 0x050fe6000000183c */
[----:B------:R-:W4:Y:S03]  /*10710*/  MUFU.TANH R67, R67 ;  /* 0x0000004300437308 */ /* 0x000f260000002400 */
[----:B------:R-:W-:Y:S05]  /*10720*/  HMMA.16816.F32 R56, R12, R126, R56 ;  /* 0x0000007e0c38723c */ /* 0x000fea0000001838 */
[----:B------:R-:W-:Y:S08]  /*10730*/  MUFU.TANH R64, R64 ;  /* 0x0000004000407308 */ /* 0x000ff00000002400 */
[----:B------:R-:W-:Y:S01]  /*10740*/  MUFU.TANH R65, R65 ;  /* 0x0000004100417308 */ /* 0x000fe20000002400 */
[----:B-----5:R-:W-:Y:S04]  /*10750*/  HMMA.16816.F32 R36, R108, R8, R36 ;  /* 0x000000086c24723c */ /* 0x020fe80000001824 */
[----:B------:R-:W-:Y:S01]  /*10760*/  FMUL.FTZ R66, R60, UR13 ;  /* 0x0000000d3c427c20 */ /* 0x000fe20008410000 */
[----:B------:R-:W-:Y:S01]  /*10770*/  FMUL.FTZ R60, R61, UR13 ;  /* 0x0000000d3d3c7c20 */ /* 0x000fe20008410000 */
[----:B------:R-:W-:Y:S01]  /*10780*/  FMUL.FTZ R61, R62, UR13 ;  /* 0x0000000d3e3d7c20 */ /* 0x000fe20008410000 */
[----:B------:R-:W-:Y:S01]  /*10790*/  FMUL.FTZ R62, R63, UR13 ;  /* 0x0000000d3f3e7c20 */ /* 0x000fe20008410000 */
[C---:B--2---:R-:W-:Y:S02]  /*107a0*/  HMMA.16816.F32 R52, R12.reuse, R4, R52 ;  /* 0x000000040c34723c */ /* 0x044fe40000001834 */
[----:B------:R-:W-:Y:S01]  /*107b0*/  FMUL.FTZ R63, R57, UR13 ;  /* 0x0000000d393f7c20 */ /* 0x000fe20008410000 */
[----:B------:R-:W-:Y:S01]  /*107c0*/  FMUL.FTZ R57, R58, UR13 ;  /* 0x0000000d3a397c20 */ /* 0x000fe20008410000 */
[----:B------:R-:W-:Y:S01]  /*107d0*/  FMUL.FTZ R58, R59, UR13 ;  /* 0x0000000d3b3a7c20 */ /* 0x000fe20008410000 */
[----:B------:R-:W2:Y:S01]  /*107e0*/  MUFU.TANH R60, R60 ;  /* 0x0000003c003c7308 */ /* 0x000ea20000002400 */
[----:B------:R-:W-:Y:S01]  /*107f0*/  FMUL.FTZ R56, R56, UR13 ;  /* 0x0000000d38387c20 */ /* 0x000fe20008410000 */
[----:B------:R-:W-:Y:S01]  /*10800*/  HMMA.16816.F32 R48, R12, R6, R48 ;  /* 0x000000060c30723c */ /* 0x000fe20000001830 */
[----:B------:R-:W5:Y:S05]  /*10810*/  LDSM.16.M88.4 R4, [R100+0x1800] ;  /* 0x001800006404783b */ /* 0x000f6a0000000200 */
[----:B------:R-:W-:Y:S01]  /*10820*/  HMMA.16816.F32 R32, R108, R10, R32 ;  /* 0x0000000a6c20723c */ /* 0x000fe20000001820 */
[----:B------:R-:W1:Y:S01]  /*10830*/  LDSM.16.M88.4 R8, [R157] ;  /* 0x000000009d08783b */ /* 0x000e620000000200 */
[----:B------:R-:W2:Y:S08]  /*10840*/  MUFU.TANH R62, R62 ;  /* 0x0000003e003e7308 */ /* 0x000eb00000002400 */
[----:B------:R-:W2:Y:S01]  /*10850*/  MUFU.TANH R63, R63 ;  /* 0x0000003f003f7308 */ /* 0x000ea20000002400 */
[----:B------:R-:W-:Y:S01]  /*10860*/  FMUL.FTZ R53, R53, UR13 ;  /* 0x0000000d35357c20 */ /* 0x000fe20008410000 */
[----:B------:R-:W-:Y:S01]  /*10870*/  FMUL.FTZ R55, R55, UR13 ;  /* 0x0000000d37377c20 */ /* 0x000fe20008410000 */
[----:B------:R-:W-:Y:S01]  /*10880*/  FMUL.FTZ R52, R52, UR13 ;  /* 0x0000000d34347c20 */ /* 0x000fe20008410000 */
[----:B------:R-:W-:-:S04]  /*10890*/  FMUL.FTZ R54, R54, UR13 ;  /* 0x0000000d36367c20 */ /* 0x000fc80008410000 */
[----:B------:R-:W-:Y:S01]  /*108a0*/  FMUL.FTZ R48, R48, UR13 ;  /* 0x0000000d30307c20 */ /* 0x000fe20008410000 */
[----:B------:R-:W-:Y:S01]  /*108b0*/  FMUL.FTZ R49, R49, UR13 ;  /* 0x0000000d31317c20 */ /* 0x000fe20008410000 */
[----:B------:R-:W-:Y:S01]  /*108c0*/  FMUL.FTZ R50, R50, UR13 ;  /* 0x0000000d32327c20 */ /* 0x000fe20008410000 */
[----:B------:R-:W2:Y:S01]  /*108d0*/  MUFU.TANH R58, R58 ;  /* 0x0000003a003a7308 */ /* 0x000ea20000002400 */
[----:B------:R-:W-:-:S07]  /*108e0*/  FMUL.FTZ R51, R51, UR13 ;  /* 0x0000000d33337c20 */ /* 0x000fce0008410000 */
[----:B------:R-:W-:Y:S01]  /*108f0*/  MUFU.TANH R138, R48 ;  /* 0x00000030008a7308 */ /* 0x000fe20000002400 */
[C---:B-----5:R-:W-:Y:S07]  /*10900*/  HMMA.16816.F32 R44, R12.reuse, R4, R44 ;  /* 0x000000040c2c723c */ /* 0x060fee000000182c */
[----:B------:R-:W-:Y:S01]  /*10910*/  MUFU.TANH R132, R49 ;  /* 0x0000003100847308 */ /* 0x000fe20000002400 */
[----:B------:R-:W-:Y:S01]  /*10920*/  HMMA.16816.F32 R40, R12, R6, R40 ;  /* 0x000000060c28723c */ /* 0x000fe20000001828 */
[----:B------:R-:W5:Y:S06]  /*10930*/  LDSM.16.M88.4 R4, [R100+0x2000] ;  /* 0x002000006404783b */ /* 0x000f6c0000000200 */
[----:B------:R-:W-:Y:S01]  /*10940*/  MUFU.TANH R137, R50 ;  /* 0x0000003200897308 */ /* 0x000fe20000002400 */
[C---:B-1----:R-:W-:Y:S06]  /*10950*/  HMMA.16816.F32 R28, R108.reuse, R8, R28 ;  /* 0x000000086c1c723c */ /* 0x042fec000000181c */
[----:B------:R-:W-:Y:S01]  /*10960*/  HMMA.16816.F32 R24, R108, R10, R24 ;  /* 0x0000000a6c18723c */ /* 0x000fe20000001818 */
[----:B------:R-:W1:Y:S01]  /*10970*/  LDSM.16.M88.4 R8, [R156] ;  /* 0x000000009c08783b */ /* 0x000e620000000200 */
[----:B------:R-:W2:Y:S01]  /*10980*/  MUFU.TANH R136, R53 ;  /* 0x0000003500887308 */ /* 0x000ea20000002400 */
[----:B------:R-:W-:Y:S01]  /*10990*/  FMUL.FTZ R47, R47, UR13 ;  /* 0x0000000d2f2f7c20 */ /* 0x000fe20008410000 */
[----:B------:R-:W-:Y:S01]  /*109a0*/  FMUL.FTZ R45, R45, UR13 ;  /* 0x0000000d2d2d7c20 */ /* 0x000fe20008410000 */
[----:B------:R-:W-:Y:S01]  /*109b0*/  FMUL.FTZ R44, R44, UR13 ;  /* 0x0000000d2c2c7c20 */ /* 0x000fe20008410000 */
[----:B------:R-:W-:-:S04]  /*109c0*/  FMUL.FTZ R46, R46, UR13 ;  /* 0x0000000d2e2e7c20 */ /* 0x000fc80008410000 */
[----:B------:R3:W-:Y:S01]  /*109d0*/  MUFU.TANH R127, R47 ;  /* 0x0000002f007f7308 */ /* 0x0007e20000002400 */
[----:B------:R-:W-:Y:S01]  /*109e0*/  FMUL.FTZ R130, R41, UR13 ;  /* 0x0000000d29827c20 */ /* 0x000fe20008410000 */
[----:B------:R-:W-:Y:S01]  /*109f0*/  FMUL.FTZ R42, R42, UR13 ;  /* 0x0000000d2a2a7c20 */ /* 0x000fe20008410000 */
[----:B------:R-:W4:Y:S01]  /*10a00*/  S2R R41, SR_TID.X ;  /* 0x0000000000297919 */ /* 0x000f220000002100 */
[----:B------:R-:W-:Y:S01]  /*10a10*/  FMUL.FTZ R43, R43, UR13 ;  /* 0x0000000d2b2b7c20 */ /* 0x000fe20008410000 */
[----:B------:R-:W-:-:S03]  /*10a20*/  FMUL.FTZ R40, R40, UR13 ;  /* 0x0000000d28287c20 */ /* 0x000fc60008410000 */
[----:B------:R2:W-:Y:S08]  /*10a30*/  MUFU.TANH R129, R42 ;  /* 0x0000002a00817308 */ /* 0x0005f00000002400 */
[----:B------:R-:W2:Y:S01]  /*10a40*/  MUFU.TANH R135, R55 ;  /* 0x0000003700877308 */ /* 0x000ea20000002400 */
[----:B---3--:R-:W-:Y:S01]  /*10a50*/  IMAD.SHL.U32 R47, R184, 0x80, RZ ;  /* 0x00000080b82f7824 */ /* 0x008fe200078e00ff */
[C---:B-----5:R-:W-:Y:S06]  /*10a60*/  HMMA.16816.F32 R36, R12.reuse, R4, R36 ;  /* 0x000000040c24723c */ /* 0x060fec0000001824 */
[----:B------:R-:W3:Y:S01]  /*10a70*/  MUFU.TANH R133, R51 ;  /* 0x0000003300857308 */ /* 0x000ee20000002400 */
[----:B------:R-:W-:Y:S01]  /*10a80*/  HMMA.16816.F32 R32, R12, R6, R32 ;  /* 0x000000060c20723c */ /* 0x000fe20000001820 */
[----:B------:R-:W5:Y:S05]  /*10a90*/  LDSM.16.M88.4 R4, [R100+0x2800] ;  /* 0x002800006404783b */ /* 0x000f6a0000000200 */
[C---:B-1----:R-:W-:Y:S01]  /*10aa0*/  HMMA.16816.F32 R20, R108.reuse, R8, R20 ;  /* 0x000000086c14723c */ /* 0x042fe20000001814 */
[----:B------:R-:W1:Y:S05]  /*10ab0*/  MUFU.TANH R128, R45 ;  /* 0x0000002d00807308 */ /* 0x000e6a0000002400 */
[----:B------:R-:W-:Y:S01]  /*10ac0*/  HMMA.16816.F32 R16, R108, R10, R16 ;  /* 0x0000000a6c10723c */ /* 0x000fe20000001810 */
[----:B------:R-:W3:Y:S02]  /*10ad0*/  LDSM.16.M88.4 R8, [R100+0x3000] ;  /* 0x003000006408783b */ /* 0x000ee40000000200 */
[----:B------:R-:W1:Y:S02]  /*10ae0*/  MUFU.TANH R130, R130 ;  /* 0x0000008200827308 */ /* 0x000e640000002400 */
[----:B------:R-:W-:Y:S01]  /*10af0*/  FMUL.FTZ R122, R37, UR13 ;  /* 0x0000000d257a7c20 */ /* 0x000fe20008410000 */
[----:B------:R-:W-:Y:S01]  /*10b00*/  FMUL.FTZ R37, R38, UR13 ;  /* 0x0000000d26257c20 */ /* 0x000fe20008410000 */
[----:B----4-:R-:W-:-:S02]  /*10b10*/  IMAD.SHL.U32 R38, R41, 0x2, RZ ;  /* 0x0000000229267824 */ /* 0x010fc400078e00ff */
[----:B------:R-:W-:Y:S01]  /*10b20*/  FMUL.FTZ R39, R39, UR13 ;  /* 0x0000000d27277c20 */ /* 0x000fe20008410000 */
[----:B------:R-:W-:Y:S01]  /*10b30*/  FMUL.FTZ R36, R36, UR13 ;  /* 0x0000000d24247c20 */ /* 0x000fe20008410000 */
[----:B------:R-:W4:Y:S01]  /*10b40*/  MUFU.TANH R125, R43 ;  /* 0x0000002b007d7308 */ /* 0x000f220000002400 */
[----:B------:R-:W-:Y:S01]  /*10b50*/  FMUL.FTZ R34, R34, UR13 ;  /* 0x0000000d22227c20 */ /* 0x000fe20008410000 */
[----:B------:R-:W-:Y:S01]  /*10b60*/  LOP3.LUT R38, R38, 0x6, RZ, 0xc0, !PT ;  /* 0x0000000626267812 */ /* 0x000fe200078ec0ff */
[----:B------:R-:W-:Y:S01]  /*10b70*/  FMUL.FTZ R32, R32, UR13 ;  /* 0x0000000d20207c20 */ /* 0x000fe20008410000 */
[----:B------:R-:W-:Y:S01]  /*10b80*/  FMUL.FTZ R33, R33, UR13 ;  /* 0x0000000d21217c20 */ /* 0x000fe20008410000 */
[----:B------:R-:W-:Y:S01]  /*10b90*/  FMUL.FTZ R35, R35, UR13 ;  /* 0x0000000d23237c20 */ /* 0x000fe20008410000 */
[----:B--2---:R-:W-:Y:S02]  /*10ba0*/  LOP3.LUT R42, R47, R38, RZ, 0xfc, !PT ;  /* 0x000000262f2a7212 */ /* 0x004fe400078efcff */
[----:B------:R-:W-:Y:S02]  /*10bb0*/  MUFU.TANH R123, R39 ;  /* 0x00000027007b7308 */ /* 0x000fe40000002400 */
[----:B------:R-:W-:-:S02]  /*10bc0*/  ISETP.GE.AND P1, PT, R42, R101, PT ;  /* 0x000000652a00720c */ /* 0x000fc40003f26270 */
[----:B------:R-:W-:Y:S02]  /*10bd0*/  ISETP.GE.AND P0, PT, R42, R103, PT ;  /* 0x000000672a00720c */ /* 0x000fe40003f06270 */
[----:B------:R-:W-:Y:S02]  /*10be0*/  FSEL R48, R3, -INF , !P1 ;  /* 0xff80000003307808 */ /* 0x000fe40004800000 */
[----:B------:R-:W-:Y:S01]  /*10bf0*/  FSEL R49, R105, -INF , !P0 ;  /* 0xff80000069317808 */ /* 0x000fe20004000000 */
[----:B------:R-:W-:Y:S01]  /*10c00*/  MUFU.TANH R39, R34 ;  /* 0x0000002200277308 */ /* 0x000fe20000002400 */
[C---:B-----5:R-:W-:Y:S06]  /*10c10*/  HMMA.16816.F32 R28, R12.reuse, R4, R28 ;  /* 0x000000040c1c723c */ /* 0x060fec000000181c */
[C---:B------:R-:W-:Y:S01]  /*10c20*/  HMMA.16816.F32 R24, R12.reuse, R6, R24 ;  /* 0x000000060c18723c */ /* 0x040fe20000001818 */
[C-C-:B------:R-:W-:Y:S01]  /*10c30*/  LOP3.LUT R4, R47.reuse, 0x10, R38.reuse, 0xfe, !PT ;  /* 0x000000102f047812 */ /* 0x140fe200078efe26 */
[----:B------:R2:W-:Y:S03]  /*10c40*/  MUFU.TANH R124, R32 ;  /* 0x00000020007c7308 */ /* 0x0005e60000002400 */
[C---:B------:R-:W-:Y:S01]  /*10c50*/  ISETP.GE.AND P5, PT, R4.reuse, R101, PT ;  /* 0x000000650400720c */ /* 0x040fe20003fa6270 */
[C---:B---3--:R-:W-:Y:S01]  /*10c60*/  HMMA.16816.F32 R20, R12.reuse, R8, R20 ;  /* 0x000000080c14723c */ /* 0x048fe20000001814 */
[----:B------:R-:W-:Y:S01]  /*10c70*/  ISETP.GE.AND P6, PT, R4, R103, PT ;  /* 0x000000670400720c */ /* 0x000fe20003fc6270 */
[----:B------:R-:W-:Y:S01]  /*10c80*/  VIADD R4, R42, 0x1 ;  /* 0x000000012a047836 */ /* 0x000fe20000000000 */
[----:B------:R-:W-:Y:S01]  /*10c90*/  LOP3.LUT R6, R47, 0x8, R38, 0xfe, !PT ;  /* 0x000000082f067812 */ /* 0x000fe200078efe26 */
[----:B------:R-:W-:Y:S02]  /*10ca0*/  MUFU.TANH R120, R33 ;  /* 0x0000002100787308 */ /* 0x000fe40000002400 */
[----:B------:R-:W-:Y:S01]  /*10cb0*/  HMMA.16816.F32 R16, R12, R10, R16 ;  /* 0x0000000a0c10723c */ /* 0x000fe20000001810 */
[----:B------:R-:W-:-:S02]  /*10cc0*/  ISETP.GE.AND P1, PT, R4, R101, PT ;  /* 0x000000650400720c */ /* 0x000fc40003f26270 */
[----:B------:R-:W-:Y:S01]  /*10cd0*/  ISETP.GE.AND P0, PT, R4, R103, PT ;  /* 0x000000670400720c */ /* 0x000fe20003f06270 */
[----:B------:R-:W-:Y:S01]  /*10ce0*/  VIADD R4, R42, 0x9 ;  /* 0x000000092a047836 */ /* 0x000fe20000000000 */
[----:B------:R-:W-:Y:S01]  /*10cf0*/  FSEL R50, R104, -INF , !P1 ;  /* 0xff80000068327808 */ /* 0x000fe20004800000 */
[----:B------:R-:W-:Y:S01]  /*10d00*/  FMUL.FTZ R3, R29, UR13 ;  /* 0x0000000d1d037c20 */ /* 0x000fe20008410000 */
[----:B------:R-:W-:Y:S01]  /*10d10*/  FSEL R59, R106, -INF , !P0 ;  /* 0xff8000006a3b7808 */ /* 0x000fe20004000000 */
[----:B------:R-:W-:Y:S01]  /*10d20*/  VIADD R10, R42, 0x19 ;  /* 0x000000192a0a7836 */ /* 0x000fe20000000000 */
[----:B------:R-:W-:Y:S01]  /*10d30*/  ISETP.GE.AND P1, PT, R4, R101, PT ;  /* 0x000000650400720c */ /* 0x000fe20003f26270 */
[----:B------:R-:W-:Y:S01]  /*10d40*/  FMUL.FTZ R28, R28, UR13 ;  /* 0x0000000d1c1c7c20 */ /* 0x000fe20008410000 */
[----:B------:R-:W-:Y:S01]  /*10d50*/  ISETP.GE.AND P0, PT, R4, R103, PT ;  /* 0x000000670400720c */ /* 0x000fe20003f06270 */
[C---:B------:R-:W-:Y:S01]  /*10d60*/  VIADD R4, R42.reuse, 0x11 ;  /* 0x000000112a047836 */ /* 0x040fe20000000000 */
[----:B------:R-:W-:Y:S01]  /*10d70*/  FSEL R8, R107, -INF , !P1 ;  /* 0xff8000006b087808 */ /* 0x000fe20004800000 */
[----:B--2---:R-:W-:Y:S01]  /*10d80*/  VIADD R32, R42, 0x21 ;  /* 0x000000212a207836 */ /* 0x004fe20000000000 */
[----:B------:R-:W-:Y:S01]  /*10d90*/  FSEL R67, R67, -INF , !P0 ;  /* 0xff80000043437808 */ /* 0x000fe20004000000 */
[----:B------:R2:W-:Y:S01]  /*10da0*/  MUFU.TANH R9, R28 ;  /* 0x0000001c00097308 */ /* 0x0005e20000002400 */
[C---:B------:R-:W-:Y:S01]  /*10db0*/  ISETP.GE.AND P2, PT, R6.reuse, R101, PT ;  /* 0x000000650600720c */ /* 0x040fe20003f46270 */
[----:B------:R-:W-:Y:S01]  /*10dc0*/  FMUL.FTZ R31, R31, UR13 ;  /* 0x0000000d1f1f7c20 */ /* 0x000fe20008410000 */
[----:B------:R-:W-:Y:S01]  /*10dd0*/  ISETP.GE.AND P4, PT, R6, R103, PT ;  /* 0x000000670600720c */ /* 0x000fe20003f86270 */
[----:B------:R-:W-:Y:S01]  /*10de0*/  FMUL.FTZ R25, R25, UR13 ;  /* 0x0000000d19197c20 */ /* 0x000fe20008410000 */
[C---:B------:R-:W-:Y:S01]  /*10df0*/  ISETP.GE.AND P1, PT, R4.reuse, R101, PT ;  /* 0x000000650400720c */ /* 0x040fe20003f26270 */
[----:B------:R-:W-:Y:S01]  /*10e00*/  FMUL.FTZ R27, R27, UR13 ;  /* 0x0000000d1b1b7c20 */ /* 0x000fe20008410000 */
[----:B------:R-:W-:Y:S01]  /*10e10*/  ISETP.GE.AND P0, PT, R4, R103, PT ;  /* 0x000000670400720c */ /* 0x000fe20003f06270 */
[----:B------:R-:W3:Y:S01]  /*10e20*/  MUFU.TANH R122, R122 ;  /* 0x0000007a007a7308 */ /* 0x000ee20000002400 */
[----:B------:R-:W5:Y:S01]  /*10e30*/  LDSM.16.M88.4 R4, [R102] ;  /* 0x000000006604783b */ /* 0x000f620000000200 */
[----:B------:R-:W-:Y:S01]  /*10e40*/  FSEL R34, R60, -INF , !P1 ;  /* 0xff8000003c227808 */ /* 0x000fe20004800000 */
[----:B------:R-:W-:Y:S01]  /*10e50*/  FMUL.FTZ R21, R21, UR13 ;  /* 0x0000000d15157c20 */ /* 0x000fe20008410000 */
[----:B------:R-:W-:Y:S01]  /*10e60*/  FSEL R29, R62, -INF , !P0 ;  /* 0xff8000003e1d7808 */ /* 0x000fe20004000000 */
[----:B------:R-:W-:Y:S01]  /*10e70*/  FMUL.FTZ R17, R17, UR13 ;  /* 0x0000000d11117c20 */ /* 0x000fe20008410000 */
[C---:B------:R-:W-:Y:S01]  /*10e80*/  ISETP.GE.AND P1, PT, R10.reuse, R101, PT ;  /* 0x000000650a00720c */ /* 0x040fe20003f26270 */
[----:B------:R-:W-:Y:S01]  /*10e90*/  FMUL.FTZ R23, R23, UR13 ;  /* 0x0000000d17177c20 */ /* 0x000fe20008410000 */
[----:B------:R-:W-:Y:S01]  /*10ea0*/  ISETP.GE.AND P0, PT, R10, R103, PT ;  /* 0x000000670a00720c */ /* 0x000fe20003f06270 */
[----:B------:R-:W-:Y:S01]  /*10eb0*/  FMUL.FTZ R10, R30, UR13 ;  /* 0x0000000d1e0a7c20 */ /* 0x000fe20008410000 */
[----:B--2---:R-:W-:Y:S01]  /*10ec0*/  FSEL R28, R63, -INF , !P1 ;  /* 0xff8000003f1c7808 */ /* 0x004fe20004800000 */
[----:B------:R-:W-:Y:S01]  /*10ed0*/  VIADD R30, R42, 0x29 ;  /* 0x000000292a1e7836 */ /* 0x000fe20000000000 */
[----:B------:R-:W-:Y:S01]  /*10ee0*/  FSEL R33, R58, -INF , !P0 ;  /* 0xff8000003a217808 */ /* 0x000fe20004000000 */
[----:B------:R-:W2:Y:S01]  /*10ef0*/  MUFU.TANH R121, R35 ;  /* 0x0000002300797308 */ /* 0x000ea20000002400 */
[C---:B------:R-:W-:Y:S01]  /*10f00*/  ISETP.GE.AND P1, PT, R32.reuse, R101, PT ;  /* 0x000000652000720c */ /* 0x040fe20003f26270 */
[----:B------:R-:W-:Y:S01]  /*10f10*/  FMUL.FTZ R19, R19, UR13 ;  /* 0x0000000d13137c20 */ /* 0x000fe20008410000 */
[----:B------:R-:W-:Y:S01]  /*10f20*/  ISETP.GE.AND P0, PT, R32, R103, PT ;  /* 0x000000672000720c */ /* 0x000fe20003f06270 */
[----:B------:R-:W-:Y:S01]  /*10f30*/  VIADD R32, R42, 0x49 ;  /* 0x000000492a207836 */ /* 0x000fe20000000000 */
[----:B------:R-:W-:Y:S01]  /*10f40*/  FSEL R136, R136, -INF , !P1 ;  /* 0xff80000088887808 */ /* 0x000fe20004800000 */
[----:B------:R-:W-:Y:S01]  /*10f50*/  FMUL.FTZ R11, R24, UR13 ;  /* 0x0000000d180b7c20 */ /* 0x000fe20008410000 */
[----:B------:R-:W-:Y:S01]  /*10f60*/  FSEL R135, R135, -INF , !P0 ;  /* 0xff80000087877808 */ /* 0x000fe20004000000 */
[----:B------:R-:W2:Y:S01]  /*10f70*/  MUFU.TANH R3, R3 ;  /* 0x0000000300037308 */ /* 0x000ea20000002400 */
[----:B------:R-:W-:Y:S01]  /*10f80*/  ISETP.GE.AND P1, PT, R30, R101, PT ;  /* 0x000000651e00720c */ /* 0x000fe20003f26270 */
        /* <DEDUP_REMOVED lines=11> */
[----:B-1----:R-:W-:-:S02]  /*11040*/  FSEL R128, R128, -INF , !P1 ;  /* 0xff80000080807808 */ /* 0x002fc40004800000 */
[----:B------:R-:W-:Y:S01]  /*11050*/  FSEL R127, R127, -INF , !P0 ;  /* 0xff8000007f7f7808 */ /* 0x000fe20004000000 */
[----:B------:R-:W1:Y:S01]  /*11060*/  MUFU.TANH R106, R25 ;  /* 0x00000019006a7308 */ /* 0x000e620000002400 */
[C---:B------:R-:W-:Y:S02]  /*11070*/  ISETP.GE.AND P1, PT, R30.reuse, R101, PT ;  /* 0x000000651e00720c */ /* 0x040fe40003f26270 */
[----:B------:R-:W-:Y:S01]  /*11080*/  ISETP.GE.AND P0, PT, R30, R103, PT ;  /* 0x000000671e00720c */ /* 0x000fe20003f06270 */
[C---:B-----5:R-:W-:Y:S01]  /*11090*/  HMMA.16816.F32 R116, R108.reuse, R4, R116 ;  /* 0x000000046c74723c */ /* 0x060fe20000001874 */
[----:B------:R-:W-:Y:S01]  /*110a0*/  VIADD R30, R42, 0x41 ;  /* 0x000000412a1e7836 */ /* 0x000fe20000000000 */
[----:B------:R-:W-:Y:S02]  /*110b0*/  FSEL R130, R130, -INF , !P1 ;  /* 0xff80000082827808 */ /* 0x000fe40004800000 */
[----:B----4-:R-:W-:Y:S01]  /*110c0*/  FSEL R125, R125, -INF , !P0 ;  /* 0xff8000007d7d7808 */ /* 0x010fe20004000000 */
[----:B------:R-:W4:Y:S01]  /*110d0*/  MUFU.TANH R105, R27 ;  /* 0x0000001b00697308 */ /* 0x000f220000002400 */
[----:B------:R-:W-:Y:S01]  /*110e0*/  HMMA.16816.F32 R112, R108, R6, R112 ;  /* 0x000000066c70723c */ /* 0x000fe20000001870 */
[----:B------:R-:W5:Y:S01]  /*110f0*/  LDSM.16.M88.4 R4, [R100+0x3800] ;  /* 0x003800006404783b */ /* 0x000f620000000200 */
[----:B------:R-:W-:Y:S01]  /*11100*/  ISETP.GE.AND P1, PT, R30, R101, PT ;  /* 0x000000651e00720c */ /* 0x000fe20003f26270 */
[----:B------:R-:W-:-:S04]  /*11110*/  DEPBAR.LE SB0, 0x0 ;  /* 0x000080000000791a */ /* 0x000fc80000000000 */
[----:B------:R-:W-:Y:S01]  /*11120*/  ISETP.GE.AND P0, PT, R30, R103, PT ;  /* 0x000000671e00720c */ /* 0x000fe20003f06270 */
[----:B------:R-:W-:Y:S01]  /*11130*/  VIADD R30, R42, 0x51 ;  /* 0x000000512a1e7836 */ /* 0x000fe20000000000 */
[----:B---3--:R-:W-:Y:S01]  /*11140*/  FSEL R122, R122, -INF , !P1 ;  /* 0xff8000007a7a7808 */ /* 0x008fe20004800000 */
[----:B------:R-:W3:Y:S01]  /*11150*/  MUFU.TANH R62, R21 ;  /* 0x00000015003e7308 */ /* 0x000ee20000002400 */
[----:B------:R-:W-:Y:S02]  /*11160*/  FSEL R123, R123, -INF , !P0 ;  /* 0xff8000007b7b7808 */ /* 0x000fe40004000000 */
[C---:B------:R-:W-:Y:S02]  /*11170*/  ISETP.GE.AND P1, PT, R32.reuse, R101, PT ;  /* 0x000000652000720c */ /* 0x040fe40003f26270 */
[----:B------:R-:W-:Y:S01]  /*11180*/  ISETP.GE.AND P0, PT, R32, R103, PT ;  /* 0x000000672000720c */ /* 0x000fe20003f06270 */
[----:B------:R-:W-:Y:S01]  /*11190*/  VIADD R32, R42, 0x59 ;  /* 0x000000592a207836 */ /* 0x000fe20000000000 */
[----:B------:R-:W-:Y:S01]  /*111a0*/  FSEL R120, R120, -INF , !P1 ;  /* 0xff80000078787808 */ /* 0x000fe20004800000 */
[----:B------:R-:W3:Y:S01]  /*111b0*/  MUFU.TANH R60, R17 ;  /* 0x00000011003c7308 */ /* 0x000ee20000002400 */
[----:B--2---:R-:W-:-:S02]  /*111c0*/  FSEL R121, R121, -INF , !P0 ;  /* 0xff80000079797808 */ /* 0x004fc40004000000 */
[C---:B------:R-:W-:Y:S02]  /*111d0*/  ISETP.GE.AND P1, PT, R30.reuse, R101, PT ;  /* 0x000000651e00720c */ /* 0x040fe40003f26270 */
[----:B------:R-:W-:Y:S01]  /*111e0*/  ISETP.GE.AND P0, PT, R30, R103, PT ;  /* 0x000000671e00720c */ /* 0x000fe20003f06270 */
[----:B------:R-:W-:Y:S01]  /*111f0*/  VIADD R30, R42, 0x61 ;  /* 0x000000612a1e7836 */ /* 0x000fe20000000000 */
[----:B------:R-:W-:Y:S01]  /*11200*/  FSEL R108, R3, -INF , !P1 ;  /* 0xff800000036c7808 */ /* 0x000fe20004800000 */
[----:B------:R-:W2:Y:S01]  /*11210*/  MUFU.TANH R61, R61 ;  /* 0x0000003d003d7308 */ /* 0x000ea20000002400 */
[----:B------:R-:W-:Y:S02]  /*11220*/  FSEL R107, R107, -INF , !P0 ;  /* 0xff8000006b6b7808 */ /* 0x000fe40004000000 */
[C---:B------:R-:W-:Y:S02]  /*11230*/  ISETP.GE.AND P1, PT, R32.reuse, R101, PT ;  /* 0x000000652000720c */ /* 0x040fe40003f26270 */
[----:B------:R-:W-:-:S02]  /*11240*/  ISETP.GE.AND P0, PT, R32, R103, PT ;  /* 0x000000672000720c */ /* 0x000fc40003f06270 */
[----:B-1----:R-:W-:Y:S01]  /*11250*/  FSEL R106, R106, -INF , !P1 ;  /* 0xff8000006a6a7808 */ /* 0x002fe20004800000 */
[----:B------:R-:W1:Y:S01]  /*11260*/  MUFU.TANH R66, R66 ;  /* 0x0000004200427308 */ /* 0x000e620000002400 */
[----:B----4-:R-:W-:Y:S02]  /*11270*/  FSEL R105, R105, -INF , !P0 ;  /* 0xff80000069697808 */ /* 0x010fe40004000000 */
[C---:B------:R-:W-:Y:S02]  /*11280*/  ISETP.GE.AND P1, PT, R30.reuse, R101, PT ;  /* 0x000000651e00720c */ /* 0x040fe40003f26270 */
[----:B------:R-:W-:Y:S01]  /*11290*/  ISETP.GE.AND P0, PT, R30, R103, PT ;  /* 0x000000671e00720c */ /* 0x000fe20003f06270 */
[----:B------:R-:W-:Y:S01]  /*112a0*/  VIADD R30, R42, 0x69 ;  /* 0x000000692a1e7836 */ /* 0x000fe20000000000 */
[----:B-----5:R-:W-:Y:S01]  /*112b0*/  HMMA.16816.F32 R116, R12, R4, R116 ;  /* 0x000000040c74723c */ /* 0x020fe20000001874 */
[----:B------:R-:W-:Y:S01]  /*112c0*/  MUFU.TANH R126, R36 ;  /* 0x00000024007e7308 */ /* 0x000fe20000002400 */
[----:B---3--:R-:W-:-:S02]  /*112d0*/  FSEL R62, R62, -INF , !P1 ;  /* 0xff8000003e3e7808 */ /* 0x008fc40004800000 */
[-C--:B------:R-:W-:Y:S02]  /*112e0*/  ISETP.GE.AND P1, PT, R30, R101.reuse, PT ;  /* 0x000000651e00720c */ /* 0x080fe40003f26270 */
[C-C-:B------:R-:W-:Y:S01]  /*112f0*/  LOP3.LUT R24, R47.reuse, 0x18, R38.reuse, 0xfe, !PT ;  /* 0x000000182f187812 */ /* 0x140fe200078efe26 */
[----:B------:R-:W-:Y:S01]  /*11300*/  FMUL.FTZ R5, R22, UR13 ;  /* 0x0000000d16057c20 */ /* 0x000fe20008410000 */
[----:B------:R-:W-:Y:S01]  /*11310*/  FSEL R60, R60, -INF , !P1 ;  /* 0xff8000003c3c7808 */ /* 0x000fe20004800000 */
[----:B------:R-:W3:Y:S01]  /*11320*/  MUFU.TANH R56, R56 ;  /* 0x0000003800387308 */ /* 0x000ee20000002400 */
[C---:B------:R-:W-:Y:S01]  /*11330*/  ISETP.GE.AND P3, PT, R24.reuse, R101, PT ;  /* 0x000000651800720c */ /* 0x040fe20003f66270 */
[----:B------:R-:W-:Y:S01]  /*11340*/  HMMA.16816.F32 R112, R12, R6, R112 ;  /* 0x000000060c70723c */ /* 0x000fe20000001870 */
[----:B------:R-:W-:Y:S02]  /*11350*/  ISETP.GE.AND P1, PT, R24, R103, PT ;  /* 0x000000671800720c */ /* 0x000fe40003f26270 */
[----:B------:R-:W-:-:S02]  /*11360*/  LOP3.LUT R24, R47, 0x28, R38, 0xfe, !PT ;  /* 0x000000282f187812 */ /* 0x000fc400078efe26 */
[C-C-:B------:R-:W-:Y:S01]  /*11370*/  LOP3.LUT R4, R47.reuse, 0x20, R38.reuse, 0xfe, !PT ;  /* 0x000000202f047812 */ /* 0x140fe200078efe26 */
[----:B------:R-:W4:Y:S01]  /*11380*/  MUFU.TANH R36, R23 ;  /* 0x0000001700247308 */ /* 0x000f220000002400 */
[--C-:B------:R-:W-:Y:S02]  /*11390*/  LOP3.LUT R22, R47, 0x30, R38.reuse, 0xfe, !PT ;  /* 0x000000302f167812 */ /* 0x100fe400078efe26 */
[----:B--2---:R-:W-:Y:S02]  /*113a0*/  FSEL R31, R61, -INF , !P6 ;  /* 0xff8000003d1f7808 */ /* 0x004fe40007000000 */
[----:B-1----:R-:W-:Y:S02]  /*113b0*/  FSEL R20, R66, -INF , !P5 ;  /* 0xff80000042147808 */ /* 0x002fe40006800000 */
[C---:B------:R-:W-:Y:S01]  /*113c0*/  ISETP.GE.AND P6, PT, R24.reuse, R103, PT ;  /* 0x000000671800720c */ /* 0x040fe20003fc6270 */
[----:B------:R-:W1:Y:S01]  /*113d0*/  MUFU.TANH R57, R57 ;  /* 0x0000003900397308 */ /* 0x000e620000002400 */
[----:B------:R-:W-:Y:S01]  /*113e0*/  ISETP.GE.AND P5, PT, R24, R101, PT ;  /* 0x000000651800720c */ /* 0x000fe20003fa6270 */
[----:B------:R-:W-:Y:S01]  /*113f0*/  FMUL.FTZ R116, R116, UR13 ;  /* 0x0000000d74747c20 */ /* 0x000fe20008410000 */
[--C-:B------:R-:W-:Y:S01]  /*11400*/  LOP3.LUT R14, R47, 0x48, R38.reuse, 0xfe, !PT ;  /* 0x000000482f0e7812 */ /* 0x100fe200078efe26 */
[----:B------:R-:W-:Y:S01]  /*11410*/  FMUL.FTZ R7, R117, UR13 ;  /* 0x0000000d75077c20 */ /* 0x000fe20008410000 */
[----:B------:R-:W-:Y:S01]  /*11420*/  FSEL R64, R64, -INF , !P2 ;  /* 0xff80000040407808 */ /* 0x000fe20005000000 */
[----:B------:R-:W-:Y:S01]  /*11430*/  FMUL.FTZ R43, R119, UR13 ;  /* 0x0000000d772b7c20 */ /* 0x000fe20008410000 */
[----:B---3--:R-:W-:Y:S01]  /*11440*/  FSEL R24, R56, -INF , !P3 ;  /* 0xff80000038187808 */ /* 0x008fe20005800000 */
[----:B------:R-:W2:Y:S01]  /*11450*/  MUFU.TANH R52, R52 ;  /* 0x0000003400347308 */ /* 0x000ea20000002400 */
[----:B----4-:R-:W-:Y:S01]  /*11460*/  FSEL R36, R36, -INF , !P0 ;  /* 0xff80000024247808 */ /* 0x010fe20004000000 */
[----:B------:R-:W-:Y:S01]  /*11470*/  FMUL.FTZ R45, R113, UR13 ;  /* 0x0000000d712d7c20 */ /* 0x000fe20008410000 */
[----:B------:R-:W-:Y:S01]  /*11480*/  ISETP.GE.AND P0, PT, R30, R103, PT ;  /* 0x000000671e00720c */ /* 0x000fe20003f06270 */
[----:B------:R-:W-:Y:S01]  /*11490*/  FMUL.FTZ R41, R115, UR13 ;  /* 0x0000000d73297c20 */ /* 0x000fe20008410000 */
[-C--:B------:R-:W-:Y:S01]  /*114a0*/  ISETP.GE.AND P2, PT, R4, R101.reuse, PT ;  /* 0x000000650400720c */ /* 0x080fe20003f46270 */
[----:B------:R-:W-:Y:S01]  /*114b0*/  FMUL.FTZ R114, R114, UR13 ;  /* 0x0000000d72727c20 */ /* 0x000fe20008410000 */
[----:B------:R-:W-:Y:S01]  /*114c0*/  ISETP.GE.AND P3, PT, R22, R101, PT ;  /* 0x000000651600720c */ /* 0x000fe20003f66270 */
[----:B------:R-:W3:Y:S01]  /*114d0*/  MUFU.TANH R3, R19 ;  /* 0x0000001300037308 */ /* 0x000ee20000002400 */
[----:B------:R-:W-:-:S02]  /*114e0*/  LOP3.LUT R12, R47, 0x38, R38, 0xfe, !PT ;  /* 0x000000382f0c7812 */ /* 0x000fc400078efe26 */
[----:B------:R-:W-:Y:S02]  /*114f0*/  LOP3.LUT R6, R47, 0x40, R38, 0xfe, !PT ;  /* 0x000000402f067812 */ /* 0x000fe400078efe26 */
[----:B------:R-:W-:Y:S02]  /*11500*/  FSEL R137, R137, -INF , !P6 ;  /* 0xff80000089897808 */ /* 0x000fe40007000000 */
[----:B------:R-:W-:Y:S01]  /*11510*/  ISETP.GE.AND P6, PT, R14, R101, PT ;  /* 0x000000650e00720c */ /* 0x000fe20003fc6270 */
[----:B------:R-:W4:Y:S01]  /*11520*/  MUFU.TANH R139, R54 ;  /* 0x00000036008b7308 */ /* 0x000f220000002400 */
[----:B-1----:R-:W-:Y:S02]  /*11530*/  FSEL R35, R57, -INF , !P1 ;  /* 0xff80000039237808 */ /* 0x002fe40004800000 */
[----:B--2---:R-:W-:Y:S02]  /*11540*/  FSEL R32, R52, -INF , !P2 ;  /* 0xff80000034207808 */ /* 0x004fe40005000000 */
[----:B------:R-:W-:-:S02]  /*11550*/  ISETP.GE.AND P1, PT, R12, R103, PT ;  /* 0x000000670c00720c */ /* 0x000fc40003f26270 */
[----:B------:R-:W-:Y:S01]  /*11560*/  ISETP.GE.AND P2, PT, R6, R101, PT ;  /* 0x000000650600720c */ /* 0x000fe20003f46270 */
[----:B------:R-:W-:Y:S01]  /*11570*/  MUFU.TANH R40, R40 ;  /* 0x0000002800287308 */ /* 0x000fe20000002400 */
[----:B---3--:R-:W-:Y:S02]  /*11580*/  FSEL R3, R3, -INF , !P0 ;  /* 0xff80000003037808 */ /* 0x008fe40004000000 */
[----:B------:R-:W-:Y:S02]  /*11590*/  ISETP.GE.AND P0, PT, R4, R103, PT ;  /* 0x000000670400720c */ /* 0x000fe40003f06270 */
[----:B------:R-:W-:Y:S02]  /*115a0*/  P2R R13, PR, RZ, 0x40 ;  /* 0x00000040ff0d7803 */ /* 0x000fe40000000000 */
[----:B------:R-:W-:Y:S01]  /*115b0*/  FSEL R138, R138, -INF , !P5 ;  /* 0xff8000008a8a7808 */ /* 0x000fe20006800000 */
[----:B------:R1:W-:Y:S01]  /*115c0*/  MUFU.TANH R134, R44 ;  /* 0x0000002c00867308 */ /* 0x0003e20000002400 */
[----:B----4-:R-:W-:-:S02]  /*115d0*/  FSEL R139, R139, -INF , !P0 ;  /* 0xff8000008b8b7808 */ /* 0x010fc40004000000 */
[----:B------:R-:W-:Y:S02]  /*115e0*/  FSEL R126, R126, -INF , !P2 ;  /* 0xff8000007e7e7808 */ /* 0x000fe40005000000 */
[----:B------:R-:W-:Y:S02]  /*115f0*/  ISETP.GE.AND P0, PT, R6, R103, PT ;  /* 0x000000670600720c */ /* 0x000fe40003f06270 */
[----:B------:R-:W-:Y:S01]  /*11600*/  ISETP.NE.AND P2, PT, R13, RZ, PT ;  /* 0x000000ff0d00720c */ /* 0x000fe20003f45270 */
[----:B------:R-:W2:Y:S01]  /*11610*/  MUFU.TANH R37, R37 ;  /* 0x0000002500257308 */ /* 0x000ea20000002400 */
[----:B------:R-:W-:Y:S02]  /*11620*/  FSEL R65, R65, -INF , !P4 ;  /* 0xff80000041417808 */ /* 0x000fe40006000000 */
[----:B------:R-:W-:Y:S02]  /*11630*/  FSEL R124, R124, -INF , !P2 ;  /* 0xff8000007c7c7808 */ /* 0x000fe40005000000 */
[----:B------:R-:W-:-:S02]  /*11640*/  FSEL R129, R129, -INF , !P1 ;  /* 0xff80000081817808 */ /* 0x000fc40004800000 */
[----:B------:R-:W-:Y:S01]  /*11650*/  ISETP.GE.AND P4, PT, R22, R103, PT ;  /* 0x000000671600720c */ /* 0x000fe20003f86270 */
[----:B------:R-:W3:Y:S01]  /*11660*/  MUFU.TANH R10, R10 ;  /* 0x0000000a000a7308 */ /* 0x000ee20000002400 */
[----:B-1----:R-:W-:-:S07]  /*11670*/  FMUL.FTZ R44, R118, UR13 ;  /* 0x0000000d762c7c20 */ /* 0x002fce0008410000 */
[----:B------:R1:W-:Y:S01]  /*11680*/  MUFU.TANH R66, R16 ;  /* 0x0000001000427308 */ /* 0x0003e20000002400 */
[----:B--2---:R-:W-:-:S07]  /*11690*/  FSEL R117, R37, -INF , !P0 ;  /* 0xff80000025757808 */ /* 0x004fce0004000000 */
[----:B------:R2:W4:Y:S08]  /*116a0*/  MUFU.TANH R131, R46 ;  /* 0x0000002e00837308 */ /* 0x0005300000002400 */
[----:B------:R-:W5:Y:S01]  /*116b0*/  MUFU.TANH R109, R26 ;  /* 0x0000001a006d7308 */ /* 0x000f620000002400 */
[----:B-1----:R-:W-:Y:S02]  /*116c0*/  P2R R16, PR, RZ, 0x8 ;  /* 0x00000008ff107803 */ /* 0x002fe40000000000 */
[----:B------:R-:W-:-:S02]  /*116d0*/  ISETP.GE.AND P3, PT, R12, R101, PT ;  /* 0x000000650c00720c */ /* 0x000fc40003f66270 */
[C-C-:B------:R-:W-:Y:S02]  /*116e0*/  LOP3.LUT R12, R47.reuse, 0x50, R38.reuse, 0xfe, !PT ;  /* 0x000000502f0c7812 */ /* 0x140fe400078efe26 */
[----:B------:R-:W-:Y:S01]  /*116f0*/  FSEL R110, R40, -INF , !P3 ;  /* 0xff800000286e7808 */ /* 0x000fe20005800000 */
[----:B------:R1:W5:Y:S01]  /*11700*/  MUFU.TANH R4, R5 ;  /* 0x0000000500047308 */ /* 0x0003620000002400 */
[----:B------:R-:W-:Y:S01]  /*11710*/  ISETP.NE.AND P5, PT, R16, RZ, PT ;  /* 0x000000ff1000720c */ /* 0x000fe20003fa5270 */
[----:B--2---:R-:W-:Y:S01]  /*11720*/  FMUL.FTZ R46, R112, UR13 ;  /* 0x0000000d702e7c20 */ /* 0x004fe20008410000 */
[C---:B------:R-:W-:Y:S02]  /*11730*/  ISETP.GE.AND P6, PT, R12.reuse, R101, PT ;  /* 0x000000650c00720c */ /* 0x040fe40003fc6270 */
[----:B------:R-:W-:Y:S02]  /*11740*/  ISETP.GE.AND P3, PT, R12, R103, PT ;  /* 0x000000670c00720c */ /* 0x000fe40003f66270 */
[----:B------:R-:W-:Y:S01]  /*11750*/  LOP3.LUT R12, R47, 0x60, R38, 0xfe, !PT ;  /* 0x000000602f0c7812 */ /* 0x000fe200078efe26 */
[----:B------:R-:W2:Y:S01]  /*11760*/  MUFU.TANH R11, R11 ;  /* 0x0000000b000b7308 */ /* 0x000ea20000002400 */
[----:B------:R-:W-:-:S02]  /*11770*/  FSEL R134, R134, -INF , !P5 ;  /* 0xff80000086867808 */ /* 0x000fc40006800000 */
[----:B------:R-:W-:Y:S02]  /*11780*/  ISETP.GE.AND P5, PT, R14, R103, PT ;  /* 0x000000670e00720c */ /* 0x000fe40003fa6270 */
[C---:B------:R-:W-:Y:S02]  /*11790*/  ISETP.GE.AND P2, PT, R12.reuse, R101, PT ;  /* 0x000000650c00720c */ /* 0x040fe40003f46270 */
[----:B------:R-:W-:Y:S01]  /*117a0*/  ISETP.GE.AND P0, PT, R12, R103, PT ;  /* 0x000000670c00720c */ /* 0x000fe20003f06270 */
[----:B------:R2:W2:Y:S01]  /*117b0*/  MUFU.TANH R6, R116 ;  /* 0x0000007400067308 */ /* 0x0004a20000002400 */
[C-C-:B------:R-:W-:Y:S01]  /*117c0*/  LOP3.LUT R14, R47.reuse, 0x58, R38.reuse, 0xfe, !PT ;  /* 0x000000582f0e7812 */ /* 0x140fe200078efe26 */
[----:B-1----:R-:W-:Y:S01]  /*117d0*/  FMUL.FTZ R5, R18, UR13 ;  /* 0x0000000d12057c20 */ /* 0x002fe20008410000 */
[----:B------:R-:W-:Y:S02]  /*117e0*/  LOP3.LUT R12, R47, 0x68, R38, 0xfe, !PT ;  /* 0x000000682f0c7812 */ /* 0x000fe400078efe26 */
[----:B---3--:R-:W-:-:S02]  /*117f0*/  FSEL R111, R10, -INF , !P3 ;  /* 0xff8000000a6f7808 */ /* 0x008fc40005800000 */
[-C--:B------:R-:W-:Y:S01]  /*11800*/  ISETP.GE.AND P1, PT, R14, R103.reuse, PT ;  /* 0x000000670e00720c */ /* 0x080fe20003f26270 */
[----:B------:R-:W1:Y:S01]  /*11810*/  MUFU.TANH R104, R104 ;  /* 0x0000006800687308 */ /* 0x000e620000002400 */
[----:B------:R-:W-:Y:S02]  /*11820*/  ISETP.GE.AND P3, PT, R12, R103, PT ;  /* 0x000000670c00720c */ /* 0x000fe40003f66270 */
[----:B----4-:R-:W-:Y:S02]  /*11830*/  FSEL R131, R131, -INF , !P4 ;  /* 0xff80000083837808 */ /* 0x010fe40006000000 */
[----:B------:R-:W-:Y:S02]  /*11840*/  FSEL R113, R39, -INF , !P5 ;  /* 0xff80000027717808 */ /* 0x000fe40006800000 */
[----:B-----5:R-:W-:Y:S01]  /*11850*/  FSEL R109, R109, -INF , !P1 ;  /* 0xff8000006d6d7808 */ /* 0x020fe20004800000 */
[----:B------:R-:W3:Y:S01]  /*11860*/  MUFU.TANH R5, R5 ;  /* 0x0000000500057308 */ /* 0x000ee20000002400 */
[----:B--2---:R-:W-:-:S02]  /*11870*/  FSEL R116, R9, -INF , !P6 ;  /* 0xff80000009747808 */ /* 0x004fc40007000000 */
[-C--:B------:R-:W-:Y:S02]  /*11880*/  ISETP.GE.AND P6, PT, R12, R101.reuse, PT ;  /* 0x000000650c00720c */ /* 0x080fe40003fc6270 */
[C-C-:B------:R-:W-:Y:S02]  /*11890*/  LOP3.LUT R12, R47.reuse, 0x70, R38.reuse, 0xfe, !PT ;  /* 0x000000702f0c7812 */ /* 0x140fe400078efe26 */
[-C--:B------:R-:W-:Y:S01]  /*118a0*/  ISETP.GE.AND P4, PT, R14, R101.reuse, PT ;  /* 0x000000650e00720c */ /* 0x080fe20003f86270 */
[----:B------:R-:W2:Y:S01]  /*118b0*/  MUFU.TANH R7, R7 ;  /* 0x0000000700077308 */ /* 0x000ea20000002400 */
[C---:B------:R-:W-:Y:S02]  /*118c0*/  ISETP.GE.AND P5, PT, R12.reuse, R101, PT ;  /* 0x000000650c00720c */ /* 0x040fe40003fa6270 */
[----:B------:R-:W-:Y:S02]  /*118d0*/  ISETP.GE.AND P1, PT, R12, R103, PT ;  /* 0x000000670c00720c */ /* 0x000fe40003f26270 */
[----:B------:R-:W-:-:S02]  /*118e0*/  LOP3.LUT R10, R47, 0x78, R38, 0xfe, !PT ;  /* 0x000000782f0a7812 */ /* 0x000fc400078efe26 */
[----:B------:R-:W-:Y:S01]  /*118f0*/  FSEL R38, R4, -INF , !P0 ;  /* 0xff80000004267808 */ /* 0x000fe20004000000 */
[----:B------:R-:W4:Y:S01]  /*11900*/  MUFU.TANH R46, R46 ;  /* 0x0000002e002e7308 */ /* 0x000f220000002400 */
[----:B------:R-:W-:Y:S02]  /*11910*/  FSEL R112, R11, -INF , !P4 ;  /* 0xff8000000b707808 */ /* 0x000fe40006000000 */
[----:B------:R-:W-:Y:S02]  /*11920*/  P2R R9, PR, RZ, 0x2 ;  /* 0x00000002ff097803 */ /* 0x000fe40000000000 */
[----:B------:R-:W-:Y:S02]  /*11930*/  FSEL R39, R6, -INF , !P5 ;  /* 0xff80000006277808 */ /* 0x000fe40006800000 */
[C---:B------:R-:W-:Y:S01]  /*11940*/  ISETP.GE.AND P4, PT, R10.reuse, R101, PT ;  /* 0x000000650a00720c */ /* 0x040fe20003f86270 */
[----:B------:R-:W5:Y:S01]  /*11950*/  MUFU.TANH R45, R45 ;  /* 0x0000002d002d7308 */ /* 0x000f620000002400 */
[----:B------:R-:W-:Y:S01]  /*11960*/  ISETP.GE.AND P1, PT, R10, R103, PT ;  /* 0x000000670a00720c */ /* 0x000fe20003f26270 */
[----:B------:R-:W-:Y:S01]  /*11970*/  VIADD R10, R42, 0x71 ;  /* 0x000000712a0a7836 */ /* 0x000fe20000000000 */
[----:B------:R-:W-:Y:S01]  /*11980*/  ISETP.GT.AND P5, PT, R184, R173, PT ;  /* 0x000000adb800720c */ /* 0x000fe20003fa4270 */
[----:B------:R-:W-:Y:S01]  /*11990*/  VIADD R42, R42, 0x79 ;  /* 0x000000792a2a7836 */ /* 0x000fe20000000000 */
[----:B-1----:R-:W-:-:S02]  /*119a0*/  FSEL R104, R104, -INF , !P2 ;  /* 0xff80000068687808 */ /* 0x002fc40005000000 */
[----:B------:R-:W-:Y:S01]  /*119b0*/  ISETP.GE.AND P0, PT, R10, R101, PT ;  /* 0x000000650a00720c */ /* 0x000fe20003f06270 */
[----:B------:R-:W1:Y:S01]  /*119c0*/  MUFU.TANH R44, R44 ;  /* 0x0000002c002c7308 */ /* 0x000e620000002400 */
[----:B------:R-:W-:Y:S02]  /*119d0*/  FSEL R66, R66, -INF , !P6 ;  /* 0xff80000042427808 */ /* 0x000fe40007000000 */
[----:B---3--:R-:W-:Y:S02]  /*119e0*/  FSEL R37, R5, -INF , !P3 ;  /* 0xff80000005257808 */ /* 0x008fe40005800000 */
[----:B--2---:R-:W-:Y:S02]  /*119f0*/  FSEL R40, R7, -INF , !P0 ;  /* 0xff80000007287808 */ /* 0x004fe40004000000 */
[----:B------:R-:W-:Y:S01]  /*11a00*/  ISETP.NE.AND P6, PT, R9, RZ, PT ;  /* 0x000000ff0900720c */ /* 0x000fe20003fc5270 */
[----:B------:R-:W2:Y:S01]  /*11a10*/  MUFU.TANH R43, R43 ;  /* 0x0000002b002b7308 */ /* 0x000ea20000002400 */
[----:B------:R-:W-:Y:S01]  /*11a20*/  BAR.SYNC.DEFER_BLOCKING 0x0 ;  /* 0x0000000000007b1d */ /* 0x000fe20000010000 */
[----:B------:R-:W-:-:S02]  /*11a30*/  ISETP.GE.AND P2, PT, R10, R103, PT ;  /* 0x000000670a00720c */ /* 0x000fc40003f46270 */
[C---:B------:R-:W-:Y:S02]  /*11a40*/  ISETP.GE.AND P3, PT, R42.reuse, R101, PT ;  /* 0x000000652a00720c */ /* 0x040fe40003f66270 */
[----:B------:R-:W-:Y:S02]  /*11a50*/  ISETP.GE.AND P0, PT, R42, R103, PT ;  /* 0x000000672a00720c */ /* 0x000fe40003f06270 */
[----:B------:R-:W3:Y:S01]  /*11a60*/  MUFU.TANH R4, R114 ;  /* 0x0000007200047308 */ /* 0x000ee20000002400 */
[----:B----4-:R-:W-:Y:S02]  /*11a70*/  FSEL R46, R46, -INF , !P4 ;  /* 0xff8000002e2e7808 */ /* 0x010fe40006000000 */
[----:B-----5:R-:W-:Y:S02]  /*11a80*/  FSEL R45, R45, -INF , !P3 ;  /* 0xff8000002d2d7808 */ /* 0x020fe40005800000 */
[----:B-1----:R-:W-:-:S03]  /*11a90*/  FSEL R44, R44, -INF , !P6 ;  /* 0xff8000002c2c7808 */ /* 0x002fc60007000000 */
        /* <DEDUP_REMOVED lines=56> */
[----:B------:R-:W-:Y:S02]  /*11e20*/  IMAD R4, R7, UR9, R4 ;  /* 0x0000000907047c24 */ /* 0x000fe4000f8e0204 */
[----:B--2---:R-:W-:Y:S02]  /*11e30*/  IMAD.IADD R6, R5, 0x1, -R10 ;  /* 0x0000000105067824 */ /* 0x004fe400078e0a0a */
[----:B------:R-:W-:-:S03]  /*11e40*/  IMAD.WIDE.U32 R10, R7, UR8, RZ ;  /* 0x00000008070a7c25 */ /* 0x000fc6000f8e00ff */
[----:B------:R-:W-:Y:S02]  /*11e50*/  SHF.R.S32.HI R5, RZ, 0x1f, R6 ;  /* 0x0000001fff057819 */ /* 0x000fe40000011406 */
[----:B------:R-:W-:-:S03]  /*11e60*/  IADD3 R11, R11, R4, RZ ;  /* 0x000000040b0b7210 */ /* 0x000fc60007ffe0ff */
[----:B------:R-:W-:-:S04]  /*11e70*/  IMAD R5, R5, UR4, RZ ;  /* 0x0000000405057c24 */ /* 0x000fc8000f8e02ff */
[C---:B------:R-:W-:Y:S02]  /*11e80*/  IMAD R5, R6.reuse, UR5, R5 ;  /* 0x0000000506057c24 */ /* 0x040fe4000f8e0205 */
[----:B------:R-:W-:-:S04]  /*11e90*/  IMAD.WIDE.U32 R6, R6, UR4, R10 ;  /* 0x0000000406067c25 */ /* 0x000fc8000f8e000a */
[----:B------:R-:W-:Y:S01]  /*11ea0*/  IMAD.IADD R4, R7, 0x1, R5 ;  /* 0x0000000107047824 */ /* 0x000fe200078e0205 */
[----:B------:R-:W-:Y:S06]  /*11eb0*/  BRA `(.L_x_7517) ;  /* 0x0000000000107947 */ /* 0x000fec0003800000 */
.L_x_7516:
[----:B------:R-:W-:Y:S02]  /*11ec0*/  ULDC UR8, c[0x0][0x248] ;  /* 0x0000920000087ab9 */ /* 0x000fe40000000800 */
[----:B------:R-:W-:-:S06]  /*11ed0*/  USHF.L.U32 UR4, UR8, 0x7, URZ ;  /* 0x0000000708047899 */ /* 0x000fcc000800063f */
[----:B------:R-:W-:-:S04]  /*11ee0*/  IADD3 R6, RZ, -UR4, RZ ;  /* 0x80000004ff067c10 */ /* 0x000fc8000fffe0ff */
[----:B------:R-:W-:-:S07]  /*11ef0*/  SHF.R.S32.HI R4, RZ, 0x1f, R6 ;  /* 0x0000001fff047819 */ /* 0x000fce0000011406 */
.L_x_7517:
        /* <DEDUP_REMOVED lines=31> */
.L_x_7515:
        /* <DEDUP_REMOVED lines=85> */
[----:B------:R-:W-:Y:S01]  /*12640*/  FFMA.FTZ R52, R64, UR10, -R55 ;  /* 0x0000000a40347c23 */ /* 0x000fe20008010837 */
[----:B------:R-:W-:Y:S01]  /*12650*/  FMUL.FTZ R58, R8, UR10 ;  /* 0x0000000a083a7c20 */ /* 0x000fe20008410000 */
[----:B------:R-:W-:Y:S01]  /*12660*/  FADD.FTZ R9, R0, -R9 ;  /* 0x8000000900097221 */ /* 0x000fe20000010000 */
[----:B------:R-:W-:Y:S01]  /*12670*/  MUFU.EX2 R54, R54 ;  /* 0x0000003600367308 */ /* 0x000fe20000000800 */
[--C-:B------:R-:W-:Y:S01]  /*12680*/  FFMA.FTZ R49, R49, UR10, -R50.reuse ;  /* 0x0000000a31317c23 */ /* 0x100fe20008010832 */
[--C-:B------:R-:W-:Y:S01]  /*12690*/  FFMA.FTZ R48, R59, UR10, -R50.reuse ;  /* 0x0000000a3b307c23 */ /* 0x100fe20008010832 */
[--C-:B------:R-:W-:Y:S01]  /*126a0*/  FFMA.FTZ R47, R65, UR10, -R50.reuse ;  /* 0x0000000a412f7c23 */ /* 0x100fe20008010832 */
[--C-:B------:R-:W-:Y:S01]  /*126b0*/  FFMA.FTZ R2, R67, UR10, -R50.reuse ;  /* 0x0000000a43027c23 */ /* 0x100fe20008010832 */
[----:B------:R-:W-:Y:S01]  /*126c0*/  FMUL.FTZ R0, R9, UR10 ;  /* 0x0000000a09007c20 */ /* 0x000fe20008410000 */
[--C-:B------:R-:W-:Y:S01]  /*126d0*/  FFMA.FTZ R59, R20, UR10, -R55.reuse ;  /* 0x0000000a143b7c23 */ /* 0x100fe20008010837 */
[----:B------:R-:W-:Y:S01]  /*126e0*/  LDSM.16.MT88.4 R8, [R164+0x6000] ;  /* 0x00600000a408783b */ /* 0x000fe20000004200 */
[----:B------:R-:W2:Y:S01]  /*126f0*/  MUFU.EX2 R53, R53 ;  /* 0x0000003500357308 */ /* 0x000ea20000000800 */
[--C-:B------:R-:W-:Y:S01]  /*12700*/  FFMA.FTZ R61, R24, UR10, -R55.reuse ;  /* 0x0000000a183d7c23 */ /* 0x100fe20008010837 */
        /* <DEDUP_REMOVED lines=44> */
[----:B------:R-:W-:Y:S02]  /*129d0*/  LDSM.16.MT88.4 R36, [R163+0x9000] ;  /* 0x00900000a324783b */ /* 0x000fe40000004200 */
[----:B------:R-:W4:Y:S01]  /*129e0*/  MUFU.EX2 R2, R2 ;  /* 0x0000000200027308 */ /* 0x000f220000000800 */
[----:B--2---:R-:W-:-:S07]  /*129f0*/  F2FP.F16.F32.PACK_AB R13, R48, R49 ;  /* 0x00000031300d723e */ /* 0x004fce00000000ff */
[----:B------:R-:W2:Y:S08]  /*12a00*/  MUFU.EX2 R58, R58 ;  /* 0x0000003a003a7308 */ /* 0x000eb00000000800 */
[----:B------:R-:W5:Y:S01]  /*12a10*/  MUFU.EX2 R0, R0 ;  /* 0x0000000000007308 */ /* 0x000f620000000800 */
[----:B----4-:R-:W-:-:S07]  /*12a20*/  F2FP.F16.F32.PACK_AB R15, R2, R47 ;  /* 0x0000002f020f723e */ /* 0x010fce00000000ff */
[----:B------:R-:W-:Y:S01]  /*12a30*/  MUFU.EX2 R59, R59 ;  /* 0x0000003b003b7308 */ /* 0x000fe20000000800 */
[-C--:B--2---:R-:W-:Y:S01]  /*12a40*/  FMUL.FTZ R16, R96, R58.reuse ;  /* 0x0000003a60107220 */ /* 0x084fe20000410000 */
        /* <DEDUP_REMOVED lines=10> */
[-C--:B------:R-:W-:Y:S01]  /*12af0*/  FMUL.FTZ R95, R95, R0.reuse ;  /* 0x000000005f5f7220 */ /* 0x080fe20000410000 */
        /* <DEDUP_REMOVED lines=16> */
[C---:B---3--:R-:W-:Y:S01]  /*12c00*/  HMMA.16816.F32 R24, R12.reuse, R20, R24 ;  /* 0x000000140c18723c */ /* 0x048fe20000001818 */
[----:B------:R-:W-:Y:S01]  /*12c10*/  FMUL.FTZ R87, R87, R0 ;  /* 0x0000000057577220 */ /* 0x000fe20000410000 */
[--C-:B------:R-:W-:Y:S01]  /*12c20*/  FFMA.FTZ R82, R33, UR10, -R50.reuse ;  /* 0x0000000a21527c23 */ /* 0x100fe20008010832 */
[-C--:B------:R-:W-:Y:S01]  /*12c30*/  FMUL.FTZ R72, R72, R58.reuse ;  /* 0x0000003a48487220 */ /* 0x080fe20000410000 */
[----:B------:R-:W-:Y:S01]  /*12c40*/  FMUL.FTZ R73, R73, R58 ;  /* 0x0000003a49497220 */ /* 0x000fe20000410000 */
[-C--:B------:R-:W-:Y:S01]  /*12c50*/  FMUL.FTZ R74, R74, R0.reuse ;  /* 0x000000004a4a7220 */ /* 0x080fe20000410000 */
[C---:B------:R-:W-:Y:S01]  /*12c60*/  HMMA.16816.F32 R76, R12.reuse, R22, R76 ;  /* 0x000000160c4c723c */ /* 0x040fe2000000184c */
[----:B------:R-:W2:Y:S01]  /*12c70*/  LDSM.16.MT88.4 R20, [R164+0x6800] ;  /* 0x00680000a414783b */ /* 0x000ea20000004200 */
[----:B------:R-:W-:Y:S01]  /*12c80*/  FMUL.FTZ R75, R75, R0 ;  /* 0x000000004b4b7220 */ /* 0x000fe20000410000 */
[-C--:B------:R-:W-:Y:S01]  /*12c90*/  FMUL.FTZ R68, R68, R58.reuse ;  /* 0x0000003a44447220 */ /* 0x080fe20000410000 */
[----:B------:R-:W-:Y:S01]  /*12ca0*/  FMUL.FTZ R69, R69, R58 ;  /* 0x0000003a45457220 */ /* 0x000fe20000410000 */
[-C--:B------:R-:W-:Y:S01]  /*12cb0*/  FMUL.FTZ R70, R70, R0.reuse ;  /* 0x0000000046467220 */ /* 0x080fe20000410000 */
[----:B------:R-:W-:Y:S01]  /*12cc0*/  FMUL.FTZ R71, R71, R0 ;  /* 0x0000000047477220 */ /* 0x000fe20000410000 */
[C---:B------:R-:W-:Y:S01]  /*12cd0*/  HMMA.16816.F32 R88, R12.reuse, R8, R88 ;  /* 0x000000080c58723c */ /* 0x040fe20000001858 */
[----:B------:R-:W3:Y:S01]  /*12ce0*/  MUFU.EX2 R64, R64 ;  /* 0x0000004000407308 */ /* 0x000ee20000000800 */
[--C-:B------:R-:W-:Y:S01]  /*12cf0*/  FFMA.FTZ R81, R32, UR10, -R55.reuse ;  /* 0x0000000a20517c23 */ /* 0x100fe20008010837 */
[--C-:B------:R-:W-:Y:S01]  /*12d00*/  FFMA.FTZ R96, R133, UR10, -R50.reuse ;  /* 0x0000000a85607c23 */ /* 0x100fe20008010832 */
[--C-:B------:R-:W-:Y:S01]  /*12d10*/  FFMA.FTZ R98, R134, UR10, -R55.reuse ;  /* 0x0000000a86627c23 */ /* 0x100fe20008010837 */
[----:B------:R-:W-:Y:S01]  /*12d20*/  FFMA.FTZ R83, R128, UR10, -R55 ;  /* 0x0000000a80537c23 */ /* 0x000fe20008010837 */
[C---:B------:R-:W-:Y:S01]  /*12d30*/  HMMA.16816.F32 R8, R12.reuse, R10, R84 ;  /* 0x0000000a0c08723c */ /* 0x040fe20000001854 */
[----:B------:R-:W-:Y:S01]  /*12d40*/  FFMA.FTZ R97, R131, UR10, -R50 ;  /* 0x0000000a83617c23 */ /* 0x000fe20008010832 */
[----:B------:R-:W-:Y:S01]  /*12d50*/  FFMA.FTZ R54, R189, R58, R54 ;  /* 0x0000003abd367223 */ /* 0x000fe20000010036 */
[----:B------:R-:W-:Y:S01]  /*12d60*/  MUFU.EX2 R61, R61 ;  /* 0x0000003d003d7308 */ /* 0x000fe20000000800 */
[----:B------:R-:W-:Y:S01]  /*12d70*/  FFMA.FTZ R49, R188, R0, R49 ;  /* 0x00000000bc317223 */ /* 0x000fe20000010031 */
[----:B------:R-:W-:Y:S01]  /*12d80*/  FFMA.FTZ R0, R40, UR10, -R55 ;  /* 0x0000000a28007c23 */ /* 0x000fe20008010837 */
[----:B------:R-:W-:Y:S01]  /*12d90*/  FADD.FTZ R53, R53, R54 ;  /* 0x0000003635357221 */ /* 0x000fe20000010000 */
[----:B------:R-:W-:Y:S01]  /*12da0*/  FFMA.FTZ R86, R139, UR10, -R50 ;  /* 0x0000000a8b567c23 */ /* 0x000fe20008010832 */
[----:B------:R-:W-:Y:S01]  /*12db0*/  FADD.FTZ R48, R48, R49 ;  /* 0x0000003130307221 */ /* 0x000fe20000010000 */
[----:B------:R-:W-:Y:S01]  /*12dc0*/  FFMA.FTZ R40, R46, UR10, -R55 ;  /* 0x0000000a2e287c23 */ /* 0x000fe20008010837 */
[----:B------:R-:W-:Y:S01]  /*12dd0*/  FADD.FTZ R52, R52, R53 ;  /* 0x0000003534347221 */ /* 0x000fe20000010000 */
[----:B------:R-:W4:Y:S01]  /*12de0*/  MUFU.EX2 R84, R34 ;  /* 0x0000002200547308 */ /* 0x000f220000000800 */
[C---:B---3--:R-:W-:Y:S01]  /*12df0*/  F2FP.F16.F32.PACK_AB R32, R64.reuse, R59 ;  /* 0x0000003b4020723e */ /* 0x048fe200000000ff */
[----:B------:R-:W-:Y:S01]  /*12e00*/  FADD.FTZ R47, R47, R48 ;  /* 0x000000302f2f7221 */ /* 0x000fe20000010000 */
[----:B------:R-:W-:Y:S01]  /*12e10*/  FADD.FTZ R52, R51, R52 ;  /* 0x0000003433347221 */ /* 0x000fe20000010000 */
[----:B------:R-:W-:Y:S01]  /*12e20*/  FFMA.FTZ R189, R45, UR10, -R55 ;  /* 0x0000000a2dbd7c23 */ /* 0x000fe20008010837 */
[C---:B-1----:R-:W-:Y:S02]  /*12e30*/  HMMA.16816.F32 R72, R12.reuse, R4, R72 ;  /* 0x000000040c48723c */ /* 0x042fe40000001848 */
[----:B------:R-:W-:Y:S01]  /*12e40*/  FADD.FTZ R59, R59, R52 ;  /* 0x000000343b3b7221 */ /* 0x000fe20000010000 */
[----:B------:R-:W-:Y:S03]  /*12e50*/  MUFU.EX2 R63, R63 ;  /* 0x0000003f003f7308 */ /* 0x000fe60000000800 */
[----:B------:R-:W-:Y:S01]  /*12e60*/  HMMA.16816.F32 R4, R12, R6, R68 ;  /* 0x000000060c04723c */ /* 0x000fe20000001844 */
[----:B------:R-:W1:Y:S01]  /*12e70*/  LDSM.16.MT88.4 R12, [R163+0x6800] ;  /* 0x00680000a30c783b */ /* 0x000e620000004200 */
[----:B------:R-:W-:-:S03]  /*12e80*/  FADD.FTZ R64, R64, R59 ;  /* 0x0000003b40407221 */ /* 0x000fc60000010000 */
[----:B------:R-:W3:Y:S01]  /*12e90*/  MUFU.EX2 R80, R80 ;  /* 0x0000005000507308 */ /* 0x000ee20000000800 */
[----:B----4-:R-:W-:Y:S01]  /*12ea0*/  F2FP.F16.F32.PACK_AB R34, R84, R61 ;  /* 0x0000003d5422723e */ /* 0x010fe200000000ff */
[--C-:B------:R-:W-:Y:S01]  /*12eb0*/  FFMA.FTZ R68, R136, UR10, -R55.reuse ;  /* 0x0000000a88447c23 */ /* 0x100fe20008010837 */
[----:B------:R-:W-:Y:S01]  /*12ec0*/  FFMA.FTZ R70, R132, UR10, -R55 ;  /* 0x0000000a84467c23 */ /* 0x000fe20008010837 */
[----:B------:R-:W-:Y:S01]  /*12ed0*/  FFMA.FTZ R71, R135, UR10, -R50 ;  /* 0x0000000a87477c23 */ /* 0x000fe20008010832 */
[----:B------:R-:W-:-:S03]  /*12ee0*/  FADD.FTZ R61, R61, R64 ;  /* 0x000000403d3d7221 */ /* 0x000fc60000010000 */
[----:B------:R-:W-:Y:S01]  /*12ef0*/  MUFU.EX2 R65, R65 ;  /* 0x0000004100417308 */ /* 0x000fe20000000800 */
[----:B------:R-:W-:-:S07]  /*12f00*/  FADD.FTZ R84, R84, R61 ;  /* 0x0000003d54547221 */ /* 0x000fce0000010000 */
[----:B------:R-:W4:Y:S01]  /*12f10*/  MUFU.EX2 R82, R82 ;  /* 0x0000005200527308 */ /* 0x000f220000000800 */
[----:B---3--:R-:W-:-:S07]  /*12f20*/  F2FP.F16.F32.PACK_AB R33, R80, R63 ;  /* 0x0000003f5021723e */ /* 0x008fce00000000ff */
[----:B------:R3:W-:Y:S08]  /*12f30*/  MUFU.EX2 R69, R81 ;  /* 0x0000005100457308 */ /* 0x0007f00000000800 */
[----:B------:R-:W5:Y:S01]  /*12f40*/  MUFU.EX2 R68, R68 ;  /* 0x0000004400447308 */ /* 0x000f620000000800 */
[----:B----4-:R-:W-:-:S07]  /*12f50*/  F2FP.F16.F32.PACK_AB R35, R82, R65 ;  /* 0x000000415223723e */ /* 0x010fce00000000ff */
[C---:B------:R-:W-:Y:S01]  /*12f60*/  HMMA.16816.F32 R16, R32.reuse, R28, R16 ;  /* 0x0000001c2010723c */ /* 0x040fe20000001810 */
[----:B---3--:R-:W-:Y:S01]  /*12f70*/  FFMA.FTZ R81, R137, UR10, -R50 ;  /* 0x0000000a89517c23 */ /* 0x008fe20008010832 */
[----:B------:R-:W-:Y:S04]  /*12f80*/  MUFU.EX2 R67, R67 ;  /* 0x0000004300437308 */ /* 0x000fe80000000800 */
[C---:B------:R-:W-:Y:S01]  /*12f90*/  HMMA.16816.F32 R92, R32.reuse, R30, R92 ;  /* 0x0000001e205c723c */ /* 0x040fe2000000185c */
[----:B------:R-:W3:Y:S03]  /*12fa0*/  LDSM.16.MT88.4 R28, [R162+0x6800] ;  /* 0x00680000a21c783b */ /* 0x000ee60000004200 */
[----:B------:R-:W-:Y:S02]  /*12fb0*/  MUFU.EX2 R70, R70 ;  /* 0x0000004600467308 */ /* 0x000fe40000000800 */
[C---:B--2---:R-:W-:Y:S06]  /*12fc0*/  HMMA.16816.F32 R88, R32.reuse, R20, R88 ;  /* 0x000000142058723c */ /* 0x044fec0000001858 */
[C---:B------:R-:W-:Y:S01]  /*12fd0*/  HMMA.16816.F32 R8, R32.reuse, R22, R8 ;  /* 0x000000162008723c */ /* 0x040fe20000001808 */
[----:B------:R-:W2:Y:S01]  /*12fe0*/  LDSM.16.MT88.4 R20, [R166+0x7000] ;  /* 0x00700000a614783b */ /* 0x000ea20000004200 */
[----:B------:R-:W-:Y:S04]  /*12ff0*/  MUFU.EX2 R86, R86 ;  /* 0x0000005600567308 */ /* 0x000fe80000000800 */
[C---:B-1----:R-:W-:Y:S04]  /*13000*/  HMMA.16816.F32 R24, R32.reuse, R12, R24 ;  /* 0x0000000c2018723c */ /* 0x042fe80000001818 */
[----:B------:R-:W1:Y:S02]  /*13010*/  MUFU.EX2 R71, R71 ;  /* 0x0000004700477308 */ /* 0x000e640000000800 */
[C---:B------:R-:W-:Y:S01]  /*13020*/  HMMA.16816.F32 R76, R32.reuse, R14, R76 ;  /* 0x0000000e204c723c */ /* 0x040fe2000000184c */
[----:B------:R-:W4:Y:S05]  /*13030*/  LDSM.16.MT88.4 R12, [R164+0x7000] ;  /* 0x00700000a40c783b */ /* 0x000f2a0000004200 */
[----:B------:R-:W-:Y:S08]  /*13040*/  MUFU.EX2 R81, R81 ;  /* 0x0000005100517308 */ /* 0x000ff00000000800 */
[----:B------:R-:W2:Y:S01]  /*13050*/  MUFU.EX2 R96, R96 ;  /* 0x0000006000607308 */ /* 0x000ea20000000800 */
[C---:B---3--:R-:W-:Y:S07]  /*13060*/  HMMA.16816.F32 R72, R32.reuse, R28, R72 ;  /* 0x0000001c2048723c */ /* 0x048fee0000001848 */
[----:B------:R-:W-:Y:S01]  /*13070*/  MUFU.EX2 R98, R98 ;  /* 0x0000006200627308 */ /* 0x000fe20000000800 */
[----:B------:R-:W-:Y:S01]  /*13080*/  HMMA.16816.F32 R4, R32, R30, R4 ;  /* 0x0000001e2004723c */ /* 0x000fe20000001804 */
[----:B------:R-:W3:Y:S06]  /*13090*/  LDSM.16.MT88.4 R28, [R163+0x7000] ;  /* 0x00700000a31c783b */ /* 0x000eec0000004200 */
[----:B-----5:R-:W-:Y:S01]  /*130a0*/  F2FP.F16.F32.PACK_AB R32, R68, R69 ;  /* 0x000000454420723e */ /* 0x020fe200000000ff */
[----:B------:R-:W5:Y:S01]  /*130b0*/  MUFU.EX2 R83, R83 ;  /* 0x0000005300537308 */ /* 0x000f620000000800 */
[----:B-1----:R-:W-:Y:S01]  /*130c0*/  F2FP.F16.F32.PACK_AB R33, R71, R86 ;  /* 0x000000564721723e */ /* 0x002fe200000000ff */
[----:B------:R-:W-:Y:S01]  /*130d0*/  FADD.FTZ R69, R69, R84 ;  /* 0x0000005445457221 */ /* 0x000fe20000010000 */
[----:B------:R-:W-:-:S02]  /*130e0*/  F2FP.F16.F32.PACK_AB R34, R70, R67 ;  /* 0x000000434622723e */ /* 0x000fc400000000ff */
[----:B--2---:R-:W-:Y:S01]  /*130f0*/  F2FP.F16.F32.PACK_AB R35, R96, R81 ;  /* 0x000000516023723e */ /* 0x004fe200000000ff */
[----:B------:R-:W-:Y:S02]  /*13100*/  FADD.FTZ R68, R68, R69 ;  /* 0x0000004544447221 */ /* 0x000fe40000010000 */
[----:B------:R-:W-:Y:S04]  /*13110*/  MUFU.EX2 R101, R101 ;  /* 0x0000006500657308 */ /* 0x000fe80000000800 */
[C---:B------:R-:W-:Y:S04]  /*13120*/  HMMA.16816.F32 R16, R32.reuse, R20, R16 ;  /* 0x000000142010723c */ /* 0x040fe80000001810 */
[----:B------:R-:W-:Y:S02]  /*13130*/  MUFU.EX2 R110, R110 ;  /* 0x0000006e006e7308 */ /* 0x000fe40000000800 */
[C---:B------:R-:W-:Y:S01]  /*13140*/  HMMA.16816.F32 R92, R32.reuse, R22, R92 ;  /* 0x00000016205c723c */ /* 0x040fe2000000185c */
[----:B------:R-:W1:Y:S05]  /*13150*/  LDSM.16.MT88.4 R20, [R162+0x7000] ;  /* 0x00700000a214783b */ /* 0x000e6a0000004200 */
        /* <DEDUP_REMOVED lines=8> */
[----:B------:R-:W3:Y:S06]  /*131e0*/  LDSM.16.MT88.4 R28, [R164+0x7800] ;  /* 0x00780000a41c783b */ /* 0x000eec0000004200 */
[----:B------:R-:W4:Y:S08]  /*131f0*/  MUFU.EX2 R118, R118 ;  /* 0x0000007600767308 */ /* 0x000f300000000800 */
[----:B------:R-:W-:Y:S01]  /*13200*/  MUFU.EX2 R115, R115 ;  /* 0x0000007300737308 */ /* 0x000fe20000000800 */
[C---:B-1----:R-:W-:Y:S06]  /*13210*/  HMMA.16816.F32 R72, R32.reuse, R20, R72 ;  /* 0x000000142048723c */ /* 0x042fec0000001848 */
[----:B------:R-:W-:Y:S01]  /*13220*/  HMMA.16816.F32 R4, R32, R22, R4 ;  /* 0x000000162004723c */ /* 0x000fe20000001804 */
[----:B------:R-:W1:Y:S01]  /*13230*/  LDSM.16.MT88.4 R20, [R163+0x7800] ;  /* 0x00780000a314783b */ /* 0x000e620000004200 */
[----:B------:R-:W1:Y:S05]  /*13240*/  MUFU.EX2 R122, R122 ;  /* 0x0000007a007a7308 */ /* 0x000e6a0000000800 */
[----:B-----5:R-:W-:-:S02]  /*13250*/  F2FP.F16.F32.PACK_AB R32, R83, R98 ;  /* 0x000000625320723e */ /* 0x020fc400000000ff */
[----:B----4-:R-:W-:Y:S01]  /*13260*/  F2FP.F16.F32.PACK_AB R33, R114, R97 ;  /* 0x000000617221723e */ /* 0x010fe200000000ff */
[----:B------:R-:W-:Y:S01]  /*13270*/  MUFU.EX2 R119, R119 ;  /* 0x0000007700777308 */ /* 0x000fe20000000800 */
[----:B------:R-:W-:Y:S02]  /*13280*/  F2FP.F16.F32.PACK_AB R34, R110, R101 ;  /* 0x000000656e22723e */ /* 0x000fe400000000ff */
[----:B------:R-:W-:-:S05]  /*13290*/  F2FP.F16.F32.PACK_AB R35, R118, R103 ;  /* 0x000000677623723e */ /* 0x000fca00000000ff */
[----:B------:R-:W-:Y:S02]  /*132a0*/  MUFU.EX2 R120, R120 ;  /* 0x0000007800787308 */ /* 0x000fe40000000800 */
        /* <DEDUP_REMOVED lines=65> */
[----:B------:R-:W2:Y:S01]  /*136c0*/  MUFU.EX2 R189, R189 ;  /* 0x000000bd00bd7308 */ /* 0x000ea20000000800 */
[----:B------:R-:W-:Y:S01]  /*136d0*/  HMMA.16816.F32 R4, R32, R22, R4 ;  /* 0x000000162004723c */ /* 0x000fe20000001804 */
[----:B------:R-:W2:Y:S01]  /*136e0*/  LDSM.16.MT88.4 R32, [R162+0x9000] ;  /* 0x00900000a220783b */ /* 0x000ea20000004200 */
[----:B------:R-:W-:-:S02]  /*136f0*/  F2FP.F16.F32.PACK_AB R20, R105, R104 ;  /* 0x000000686914723e */ /* 0x000fc400000000ff */
[----:B-1----:R-:W-:-:S03]  /*13700*/  F2FP.F16.F32.PACK_AB R21, R125, R60 ;  /* 0x0000003c7d15723e */ /* 0x002fc600000000ff */
[----:B------:R-:W-:Y:S02]  /*13710*/  F2FP.F16.F32.PACK_AB R22, R109, R62 ;  /* 0x0000003e6d16723e */ /* 0x000fe400000000ff */
[----:B----4-:R-:W-:-:S07]  /*13720*/  F2FP.F16.F32.PACK_AB R23, R3, R66 ;  /* 0x000000420317723e */ /* 0x010fce00000000ff */
[C---:B-----5:R-:W-:Y:S06]  /*13730*/  HMMA.16816.F32 R16, R20.reuse, R12, R16 ;  /* 0x0000000c1410723c */ /* 0x060fec0000001810 */
[C---:B------:R-:W-:Y:S01]  /*13740*/  HMMA.16816.F32 R92, R20.reuse, R14, R92 ;  /* 0x0000000e145c723c */ /* 0x040fe2000000185c */
[----:B------:R-:W-:Y:S02]  /*13750*/  FADD.FTZ R12, R2, R47 ;  /* 0x0000002f020c7221 */ /* 0x000fe40000010000 */
[----:B------:R-:W-:Y:S02]  /*13760*/  MUFU.EX2 R2, R44 ;  /* 0x0000002c00027308 */ /* 0x000fe40000000800 */
[----:B------:R-:W-:Y:S01]  /*13770*/  FADD.FTZ R63, R63, R12 ;  /* 0x0000000c3f3f7221 */ /* 0x000fe20000010000 */
[----:B---3--:R-:W-:Y:S01]  /*13780*/  HMMA.16816.F32 R8, R20, R30, R8 ;  /* 0x0000001e1408723c */ /* 0x008fe20000001808 */
[----:B------:R-:W1:Y:S02]  /*13790*/  LDSM.16.MT88.4 R12, [R166+0x9800] ;  /* 0x00980000a60c783b */ /* 0x000e640000004200 */
[----:B------:R-:W-:-:S03]  /*137a0*/  FADD.FTZ R80, R80, R63 ;  /* 0x0000003f50507221 */ /* 0x000fc60000010000 */
[----:B------:R-:W-:Y:S01]  /*137b0*/  HMMA.16816.F32 R88, R20, R28, R88 ;  /* 0x0000001c1458723c */ /* 0x000fe20000001858 */
[----:B------:R-:W-:Y:S01]  /*137c0*/  FADD.FTZ R65, R65, R80 ;  /* 0x0000005041417221 */ /* 0x000fe20000010000 */
[----:B------:R-:W-:-:S03]  /*137d0*/  FFMA.FTZ R31, R41, UR10, -R50 ;  /* 0x0000000a291f7c23 */ /* 0x000fc60008010832 */
[----:B------:R-:W-:Y:S01]  /*137e0*/  FADD.FTZ R65, R82, R65 ;  /* 0x0000004152417221 */ /* 0x000fe20000010000 */
[C---:B------:R-:W-:Y:S01]  /*137f0*/  HMMA.16816.F32 R24, R20.reuse, R36, R24 ;  /* 0x000000241418723c */ /* 0x040fe20000001818 */
[--C-:B------:R-:W-:Y:S01]  /*13800*/  FFMA.FTZ R29, R43, UR10, -R50.reuse ;  /* 0x0000000a2b1d7c23 */ /* 0x100fe20008010832 */
[----:B------:R-:W-:Y:S01]  /*13810*/  FFMA.FTZ R28, R42, UR10, -R50 ;  /* 0x0000000a2a1c7c23 */ /* 0x000fe20008010832 */
[----:B------:R-:W-:Y:S01]  /*13820*/  FADD.FTZ R30, R86, R65 ;  /* 0x00000041561e7221 */ /* 0x000fe20000010000 */
[----:B------:R-:W-:Y:S01]  /*13830*/  MUFU.EX2 R31, R31 ;  /* 0x0000001f001f7308 */ /* 0x000fe20000000800 */
[----:B------:R-:W3:Y:S01]  /*13840*/  LDSM.16.MT88.4 R84, [R164+0x9800] ;  /* 0x00980000a454783b */ /* 0x000ee20000004200 */
[----:B--2---:R-:W-:Y:S01]  /*13850*/  HMMA.16816.F32 R72, R20, R32, R72 ;  /* 0x000000201448723c */ /* 0x004fe20000001848 */
[----:B------:R-:W-:-:S04]  /*13860*/  FADD.FTZ R30, R71, R30 ;  /* 0x0000001e471e7221 */ /* 0x000fc80000010000 */
[----:B------:R-:W-:Y:S01]  /*13870*/  FADD.FTZ R81, R81, R30 ;  /* 0x0000001e51517221 */ /* 0x000fe20000010000 */
[----:B------:R-:W2:Y:S01]  /*13880*/  MUFU.EX2 R29, R29 ;  /* 0x0000001d001d7308 */ /* 0x000ea20000000800 */
[----:B------:R-:W-:Y:S01]  /*13890*/  FADD.FTZ R33, R67, R68 ;  /* 0x0000004443217221 */ /* 0x000fe20000010000 */
[----:B------:R-:W-:Y:S01]  /*138a0*/  F2FP.F16.F32.PACK_AB R68, R0, R127 ;  /* 0x0000007f0044723e */ /* 0x000fe200000000ff */
[----:B------:R-:W-:Y:S01]  /*138b0*/  FADD.FTZ R96, R96, R81 ;  /* 0x0000005160607221 */ /* 0x000fe20000010000 */
[C---:B------:R-:W-:Y:S01]  /*138c0*/  HMMA.16816.F32 R76, R20.reuse, R38, R76 ;  /* 0x00000026144c723c */ /* 0x040fe2000000184c */
[----:B------:R-:W-:Y:S01]  /*138d0*/  FADD.FTZ R33, R70, R33 ;  /* 0x0000002146217221 */ /* 0x000fe20000010000 */
[----:B------:R-:W-:Y:S01]  /*138e0*/  F2FP.F16.F32.PACK_AB R70, R189, R40 ;  /* 0x00000028bd46723e */ /* 0x000fe200000000ff */
[----:B------:R-:W-:Y:S01]  /*138f0*/  FADD.FTZ R97, R97, R96 ;  /* 0x0000006061617221 */ /* 0x000fe20000010000 */
[----:B------:R-:W4:Y:S01]  /*13900*/  MUFU.EX2 R28, R28 ;  /* 0x0000001c001c7308 */ /* 0x000f220000000800 */
[----:B------:R-:W-:Y:S01]  /*13910*/  FADD.FTZ R30, R98, R33 ;  /* 0x00000021621e7221 */ /* 0x000fe20000010000 */
[----:B------:R-:W-:Y:S01]  /*13920*/  HMMA.16816.F32 R4, R20, R34, R4 ;  /* 0x000000221404723c */ /* 0x000fe20000001804 */
[----:B------:R-:W-:Y:S01]  /*13930*/  FADD.FTZ R114, R114, R97 ;  /* 0x0000006172727221 */ /* 0x000fe20000010000 */
[----:B------:R-:W5:Y:S01]  /*13940*/  LDSM.16.MT88.4 R20, [R163+0x9800] ;  /* 0x00980000a314783b */ /* 0x000f620000004200 */
[----:B------:R-:W-:-:S02]  /*13950*/  FADD.FTZ R30, R83, R30 ;  /* 0x0000001e531e7221 */ /* 0x000fc40000010000 */
[----:B------:R-:W-:Y:S02]  /*13960*/  FADD.FTZ R103, R103, R114 ;  /* 0x0000007267677221 */ /* 0x000fe40000010000 */
[----:B------:R-:W-:Y:S01]  /*13970*/  FADD.FTZ R101, R101, R30 ;  /* 0x0000001e65657221 */ /* 0x000fe20000010000 */
[----:B--2---:R-:W-:Y:S01]  /*13980*/  F2FP.F16.F32.PACK_AB R69, R29, R2 ;  /* 0x000000021d45723e */ /* 0x004fe200000000ff */
[----:B------:R-:W-:Y:S02]  /*13990*/  FADD.FTZ R118, R118, R103 ;  /* 0x0000006776767221 */ /* 0x000fe40000010000 */
[----:B------:R-:W-:Y:S02]  /*139a0*/  FADD.FTZ R110, R110, R101 ;  /* 0x000000656e6e7221 */ /* 0x000fe40000010000 */
[----:B------:R-:W-:Y:S01]  /*139b0*/  FADD.FTZ R117, R117, R118 ;  /* 0x0000007675757221 */ /* 0x000fe20000010000 */
[----:B----4-:R-:W-:Y:S01]  /*139c0*/  F2FP.F16.F32.PACK_AB R71, R31, R28 ;  /* 0x0000001c1f47723e */ /* 0x010fe200000000ff */
[----:B------:R-:W-:-:S02]  /*139d0*/  FADD.FTZ R115, R115, R110 ;  /* 0x0000006e73737221 */ /* 0x000fc40000010000 */
[----:B------:R-:W-:Y:S02]  /*139e0*/  FADD.FTZ R124, R124, R117 ;  /* 0x000000757c7c7221 */ /* 0x000fe40000010000 */
[----:B------:R-:W-:Y:S02]  /*139f0*/  FADD.FTZ R122, R122, R115 ;  /* 0x000000737a7a7221 */ /* 0x000fe40000010000 */
[C---:B-1----:R-:W-:Y:S06]  /*13a00*/  HMMA.16816.F32 R96, R68.reuse, R12, R16 ;  /* 0x0000000c4460723c */ /* 0x042fec0000001810 */
[----:B------:R-:W-:Y:S01]  /*13a10*/  HMMA.16816.F32 R92, R68, R14, R92 ;  /* 0x0000000e445c723c */ /* 0x000fe2000000185c */
[----:B------:R-:W1:Y:S01]  /*13a20*/  LDSM.16.MT88.4 R12, [R162+0x9800] ;  /* 0x00980000a20c783b */ /* 0x000e620000004200 */
[----:B------:R-:W-:Y:S01]  /*13a30*/  FADD.FTZ R17, R119, R122 ;  /* 0x0000007a77117221 */ /* 0x000fe20000010000 */
[----:B------:R-:W-:-:S03]  /*13a40*/  FADD.FTZ R19, R113, R124 ;  /* 0x0000007c71137221 */ /* 0x000fc60000010000 */
[----:B------:R-:W-:Y:S01]  /*13a50*/  FADD.FTZ R17, R120, R17 ;  /* 0x0000001178117221 */ /* 0x000fe20000010000 */
[----:B------:R-:W-:Y:S01]  /*13a60*/  FADD.FTZ R19, R126, R19 ;  /* 0x000000137e137221 */ /* 0x000fe20000010000 */
[----:B---3--:R-:W-:Y:S02]  /*13a70*/  HMMA.16816.F32 R88, R68, R84, R88 ;  /* 0x000000544458723c */ /* 0x008fe40000001858 */
[----:B------:R-:W-:-:S04]  /*13a80*/  FADD.FTZ R116, R116, R17 ;  /* 0x0000001174747221 */ /* 0x000fc80000010000 */
[----:B------:R-:W-:Y:S01]  /*13a90*/  HMMA.16816.F32 R84, R68, R86, R8 ;  /* 0x000000564454723c */ /* 0x000fe20000001808 */
[----:B------:R-:W-:-:S04]  /*13aa0*/  FADD.FTZ R121, R121, R116 ;  /* 0x0000007479797221 */ /* 0x000fc80000010000 */
[----:B------:R-:W-:Y:S01]  /*13ab0*/  FADD.FTZ R108, R108, R121 ;  /* 0x000000796c6c7221 */ /* 0x000fe20000010000 */
[C---:B-----5:R-:W-:Y:S01]  /*13ac0*/  HMMA.16816.F32 R80, R68.reuse, R20, R24 ;  /* 0x000000144450723c */ /* 0x060fe20000001818 */
        /* <DEDUP_REMOVED lines=23> */
[----:B------:R-:W-:-:S03]  /*13c40*/  MOV R2, R57 ;  /* 0x0000003900027202 */ /* 0x000fc60000000f00 */
[----:B------:R-:W-:-:S04]  /*13c50*/  FADD.FTZ R28, R28, R29 ;  /* 0x0000001d1c1c7221 */ /* 0x000fc80000010000 */
[----:B------:R-:W-:-:S07]  /*13c60*/  FADD.FTZ R188, R31, R28 ;  /* 0x0000001c1fbc7221 */ /* 0x000fce0000010000 */
.L_x_7512:
        /* <DEDUP_REMOVED lines=17> */
.L_x_7522:
[----:B------:R-:W-:Y:S04]  /*13d80*/  DEPBAR.LE SB0, 0x0 ;  /* 0x000080000000791a */ /* 0x000fe80000000000 */
[----:B------:R-:W-:Y:S01]  /*13d90*/  BAR.SYNC.DEFER_BLOCKING 0x0 ;  /* 0x0000000000007b1d */ /* 0x000fe20000010000 */
[----:B------:R-:W-:Y:S01]  /*13da0*/  ISETP.NE.AND P6, PT, R180, RZ, PT ;  /* 0x000000ffb400720c */ /* 0x000fe20003fc5270 */
[----:B------:R-:W-:Y:S01]  /*13db0*/  VIADD R184, R184, 0xffffffff ;  /* 0xffffffffb8b87836 */ /* 0x000fe20000000000 */
[----:B------:R-:W-:Y:S01]  /*13dc0*/  MOV R10, R187 ;  /* 0x000000bb000a7202 */ /* 0x000fe20000000f00 */
[----:B------:R-:W-:Y:S10]  /*13dd0*/  IMAD.MOV.U32 R5, RZ, RZ, R186 ;  /* 0x000000ffff057224 */ /* 0x000ff400078e00ba */
[----:B------:R-:W-:Y:S05]  /*13de0*/  @!P6 BRA `(.L_x_7519) ;  /* 0x0000000000f4e947 */ /* 0x000fea0003800000 */
        /* <DEDUP_REMOVED lines=61> */
.L_x_7519:
        /* <DEDUP_REMOVED lines=24> */
[----:B------:R-:W-:Y:S01]  /*14340*/  ISETP.GT.AND P0, PT, R184, R173, PT ;  /* 0x000000adb800720c */ /* 0x000fe20003f04270 */
        /* <DEDUP_REMOVED lines=10> */
[----:B------:R-:W0:Y:S08]  /*143f0*/  LDGDEPBAR ;  /* 0x00000000000079af */ /* 0x000e300000000000 */
[----:B------:R-:W5:Y:S08]  /*14400*/  LDSM.16.M88.4 R132, [R171+0x5000] ;  /* 0x00500000ab84783b */ /* 0x000f700000000200 */
[----:B------:R-:W5:Y:S08]  /*14410*/  LDSM.16.M88.4 R136, [R171+0x5800] ;  /* 0x00580000ab88783b */ /* 0x000f700000000200 */
[----:B------:R-:W-:Y:S08]  /*14420*/  LDSM.16.M88.4 R140, [R170] ;  /* 0x00000000aa8c783b */ /* 0x000ff00000000200 */
[----:B------:R-:W5:Y:S08]  /*14430*/  LDSM.16.M88.4 R144, [R165+0x2000] ;  /* 0x00200000a590783b */ /* 0x000f700000000200 */
[----:B------:R-:W5:Y:S08]  /*14440*/  LDSM.16.M88.4 R148, [R165+0x2800] ;  /* 0x00280000a594783b */ /* 0x000f700000000200 */
        /* <DEDUP_REMOVED lines=60> */
[C---:B------:R-:W-:Y:S06]  /*14810*/  HMMA.16816.F32 R48, R104.reuse, R110, R48 ;  /* 0x0000006e6830723c */ /* 0x040fec0000001830 */
        /* <DEDUP_REMOVED lines=11> */
[----:B------:R-:W-:Y:S01]  /*148d0*/  FMUL.FTZ R0, R7, UR12 ;  /* 0x0000000c07007c20 */ /* 0x000fe20008410000 */
[----:B------:R-:W2:Y:S01]  /*148e0*/  MUFU.TANH R118, R140 ;  /* 0x0000008c00767308 */ /* 0x000ea20000002400 */
[----:B------:R-:W3:Y:S01]  /*148f0*/  LDSM.16.M88.4 R4, [R100+0x1000] ;  /* 0x001000006404783b */ /* 0x000ee20000000200 */
[----:B------:R-:W-:Y:S01]  /*14900*/  FMUL.FTZ R8, R8, UR12 ;  /* 0x0000000c08087c20 */ /* 0x000fe20008410000 */
[----:B------:R-:W-:Y:S01]  /*14910*/  FMUL.FTZ R9, R9, UR12 ;  /* 0x0000000c09097c20 */ /* 0x000fe20008410000 */
[----:B------:R-:W-:Y:S01]  /*14920*/  FMUL.FTZ R10, R10, UR12 ;  /* 0x0000000c0a0a7c20 */ /* 0x000fe20008410000 */
[----:B------:R-:W-:Y:S01]  /*14930*/  FMUL.FTZ R11, R11, UR12 ;  /* 0x0000000c0b0b7c20 */ /* 0x000fe20008410000 */
[C---:B-1----:R-:W-:Y:S04]  /*14940*/  HMMA.16816.F32 R12, R124.reuse, R104, R12 ;  /* 0x000000687c0c723c */ /* 0x042fe8000000180c */
[----:B------:R-:W1:Y:S02]  /*14950*/  MUFU.TANH R134, R8 ;  /* 0x0000000800867308 */ /* 0x000e640000002400 */
[C---:B------:R-:W-:Y:S08]  /*14960*/  HMMA.16816.F32 R16, R124.reuse, R106, R16 ;  /* 0x0000006a7c10723c */ /* 0x040ff00000001810 */
[----:B------:R-:W4:Y:S10]  /*14970*/  MUFU.TANH R130, R9 ;  /* 0x0000000900827308 */ /* 0x000f340000002400 */
[----:B------:R-:W1:Y:S01]  /*14980*/  MUFU.TANH R122, R10 ;  /* 0x0000000a007a7308 */ /* 0x000e620000002400 */
[----:B------:R-:W-:Y:S09]  /*14990*/  FMUL.FTZ R14, R14, UR12 ;  /* 0x0000000c0e0e7c20 */ /* 0x000ff20008410000 */
[----:B------:R5:W1:Y:S01]  /*149a0*/  MUFU.TANH R147, R11 ;  /* 0x0000000b00937308 */ /* 0x000a620000002400 */
[----:B------:R-:W-:Y:S01]  /*149b0*/  FMUL.FTZ R12, R12, UR12 ;  /* 0x0000000c0c0c7c20 */ /* 0x000fe20008410000 */
[----:B------:R-:W-:Y:S01]  /*149c0*/  FMUL.FTZ R13, R13, UR12 ;  /* 0x0000000c0d0d7c20 */ /* 0x000fe20008410000 */
[----:B------:R-:W-:Y:S01]  /*149d0*/  FMUL.FTZ R16, R16, UR12 ;  /* 0x0000000c10107c20 */ /* 0x000fe20008410000 */
[----:B------:R-:W-:Y:S06]  /*149e0*/  FMUL.FTZ R17, R17, UR12 ;  /* 0x0000000c11117c20 */ /* 0x000fec0008410000 */
[----:B------:R2:W1:Y:S01]  /*149f0*/  MUFU.TANH R138, R0 ;  /* 0x00000000008a7308 */ /* 0x0004620000002400 */
[C---:B---3--:R-:W-:Y:S06]  /*14a00*/  HMMA.16816.F32 R20, R124.reuse, R4, R20 ;  /* 0x000000047c14723c */ /* 0x048fec0000001814 */
[C---:B------:R-:W-:Y:S03]  /*14a10*/  HMMA.16816.F32 R24, R124.reuse, R6, R24 ;  /* 0x000000067c18723c */ /* 0x040fe60000001818 */
[----:B------:R3:W1:Y:S01]  /*14a20*/  MUFU.TANH R141, R14 ;  /* 0x0000000e008d7308 */ /* 0x0006620000002400 */
[----:B-----5:R-:W5:Y:S09]  /*14a30*/  LDSM.16.M88.4 R8, [R100+0x1800] ;  /* 0x001800006408783b */ /* 0x020f720000000200 */
[----:B------:R-:W1:Y:S01]  /*14a40*/  MUFU.TANH R114, R3 ;  /* 0x0000000300727308 */ /* 0x000e620000002400 */
[----:B------:R-:W4:Y:S01]  /*14a50*/  LDSM.16.M88.4 R4, [R100+0x2000] ;  /* 0x002000006404783b */ /* 0x000f220000000200 */
[----:B--2---:R-:W-:Y:S01]  /*14a60*/  FMUL.FTZ R0, R15, UR12 ;  /* 0x0000000c0f007c20 */ /* 0x004fe20008410000 */
[----:B------:R-:W-:Y:S07]  /*14a70*/  FMUL.FTZ R15, R18, UR12 ;  /* 0x0000000c120f7c20 */ /* 0x000fee0008410000 */
[----:B------:R2:W1:Y:S01]  /*14a80*/  MUFU.TANH R145, R12 ;  /* 0x0000000c00917308 */ /* 0x0004620000002400 */
[----:B------:R-:W-:Y:S01]  /*14a90*/  FMUL.FTZ R20, R20, UR12 ;  /* 0x0000000c14147c20 */ /* 0x000fe20008410000 */
[----:B---3--:R-:W-:Y:S01]  /*14aa0*/  FMUL.FTZ R14, R22, UR12 ;  /* 0x0000000c160e7c20 */ /* 0x008fe20008410000 */
[----:B------:R-:W-:Y:S01]  /*14ab0*/  FMUL.FTZ R23, R23, UR12 ;  /* 0x0000000c17177c20 */ /* 0x000fe20008410000 */
[----:B------:R-:W-:Y:S06]  /*14ac0*/  FMUL.FTZ R22, R24, UR12 ;  /* 0x0000000c18167c20 */ /* 0x000fec0008410000 */
[----:B------:R3:W1:Y:S01]  /*14ad0*/  MUFU.TANH R143, R13 ;  /* 0x0000000d008f7308 */ /* 0x0006620000002400 */
[----:B------:R-:W-:Y:S01]  /*14ae0*/  FMUL.FTZ R26, R26, UR12 ;  /* 0x0000000c1a1a7c20 */ /* 0x000fe20008410000 */
[----:B------:R-:W-:Y:S08]  /*14af0*/  FMUL.FTZ R27, R27, UR12 ;  /* 0x0000000c1b1b7c20 */ /* 0x000ff00008410000 */
[----:B------:R1:W1:Y:S01]  /*14b00*/  MUFU.TANH R153, R20 ;  /* 0x0000001400997308 */ /* 0x0002620000002400 */
[----:B--2---:R-:W-:Y:S09]  /*14b10*/  FMUL.FTZ R12, R21, UR12 ;  /* 0x0000000c150c7c20 */ /* 0x004ff20008410000 */
[----:B------:R-:W2:Y:S01]  /*14b20*/  MUFU.TANH R110, R2 ;  /* 0x00000002006e7308 */ /* 0x000ea20000002400 */
[C---:B-----5:R-:W-:Y:S03]  /*14b30*/  HMMA.16816.F32 R28, R124.reuse, R8, R28 ;  /* 0x000000087c1c723c */ /* 0x060fe6000000181c */
[----:B---3--:R-:W-:Y:S03]  /*14b40*/  FMUL.FTZ R13, R19, UR12 ;  /* 0x0000000c130d7c20 */ /* 0x008fe60008410000 */
[C---:B------:R-:W-:Y:S03]  /*14b50*/  HMMA.16816.F32 R32, R124.reuse, R10, R32 ;  /* 0x0000000a7c20723c */ /* 0x040fe60000001820 */
[----:B------:R-:W3:Y:S01]  /*14b60*/  MUFU.TANH R106, R0 ;  /* 0x00000000006a7308 */ /* 0x000ee20000002400 */
[----:B------:R-:W5:Y:S01]  /*14b70*/  LDSM.16.M88.4 R8, [R100+0x2800] ;  /* 0x002800006408783b */ /* 0x000f620000000200 */
[----:B-1----:R-:W-:Y:S01]  /*14b80*/  FMUL.FTZ R20, R25, UR12 ;  /* 0x0000000c19147c20 */ /* 0x002fe20008410000 */
[C---:B----4-:R-:W-:Y:S07]  /*14b90*/  HMMA.16816.F32 R36, R124.reuse, R4, R36 ;  /* 0x000000047c24723c */ /* 0x050fee0000001824 */
        /* <DEDUP_REMOVED lines=108> */
[----:B------:R-:W2:Y:S01]  /*15260*/  LDC R0, c[0x0][0x380] ;  /* 0x0000e000ff007b82 */ /* 0x000ea20000000800 */
[----:B------:R-:W-:Y:S04]  /*15270*/  SHF.L.U32 R5, R184, 0x7, RZ ;  /* 0x00000007b8057819 */ /* 0x000fe800000006ff */
[----:B------:R-:W-:Y:S01]  /*15280*/  IABS R6, R5 ;  /* 0x0000000500067213 */ /* 0x000fe20000000000 */
[C---:B------:R-:W-:Y:S01]  /*15290*/  VIADD R11, R5.reuse, 0xffffff80 ;  /* 0xffffff80050b7836 */ /* 0x040fe20000000000 */
[-C--:B--2---:R-:W-:Y:S02]  /*152a0*/  IABS R2, R0.reuse ;  /* 0x0000000000027213 */ /* 0x084fe40000000000 */
[-C--:B------:R-:W-:Y:S02]  /*152b0*/  LOP3.LUT R5, R5, R0.reuse, RZ, 0x3c, !PT ;  /* 0x0000000005057212 */ /* 0x080fe400078e3cff */
[----:B------:R-:W2:Y:S02]  /*152c0*/  I2F.RP R10, R2 ;  /* 0x00000002000a7306 */ /* 0x000ea40000209400 */
[----:B------:R-:W-:Y:S08]  /*152d0*/  ISETP.GE.AND P5, PT, R5, RZ, PT ;  /* 0x000000ff0500720c */ /* 0x000ff00003fa6270 */
[----:B--2---:R-:W2:Y:S02]  /*152e0*/  MUFU.RCP R4, R10 ;  /* 0x0000000a00047308 */ /* 0x004ea40000001000 */
[----:B--2---:R-:W-:Y:S01]  /*152f0*/  VIADD R8, R4, 0xffffffe ;  /* 0x0ffffffe04087836 */ /* 0x004fe20000000000 */
[----:B------:R-:W-:Y:S02]  /*15300*/  IABS R4, R11 ;  /* 0x0000000b00047213 */ /* 0x000fe40000000000 */
[----:B------:R-:W-:Y:S05]  /*15310*/  LOP3.LUT R11, R11, R0, RZ, 0x3c, !PT ;  /* 0x000000000b0b7212 */ /* 0x000fea00078e3cff */
[----:B------:R-:W2:Y:S01]  /*15320*/  F2I.FTZ.U32.TRUNC.NTZ R9, R8 ;  /* 0x0000000800097305 */ /* 0x000ea2000021f000 */
        /* <DEDUP_REMOVED lines=21> */
[----:B------:R-:W2:Y:S08]  /*15480*/  LDC R2, c[0x0][0x24c] ;  /* 0x00009300ff027b82 */ /* 0x000eb00000000800 */
        /* <DEDUP_REMOVED lines=15> */
[C---:B------:R-:W-:Y:S01]  /*15580*/  IMAD.WIDE.U32 R10, R0.reuse, UR11, RZ ;  /* 0x0000000b000a7c25 */ /* 0x040fe2000f8e00ff */
[----:B------:R-:W-:Y:S05]  /*15590*/  SHF.R.S32.HI R9, RZ, 0x1f, R0 ;  /* 0x0000001fff097819 */ /* 0x000fea0000011400 */
[----:B------:R-:W-:Y:S04]  /*155a0*/  IMAD R9, R9, UR11, RZ ;  /* 0x0000000b09097c24 */ /* 0x000fe8000f8e02ff */
[----:B--2---:R-:W-:Y:S04]  /*155b0*/  IMAD R9, R0, R2, R9 ;  /* 0x0000000200097224 */ /* 0x004fe800078e0209 */
[----:B------:R-:W-:Y:S01]  /*155c0*/  IMAD.IADD R11, R11, 0x1, R9 ;  /* 0x000000010b0b7824 */ /* 0x000fe200078e0209 */
[----:B---3--:R-:W-:Y:S04]  /*155d0*/  IADD3 R6, -R7, R6, RZ ;  /* 0x0000000607067210 */ /* 0x008fe80007ffe1ff */
[----:B------:R-:W-:Y:S01]  /*155e0*/  SHF.R.S32.HI R7, RZ, 0x1f, R6 ;  /* 0x0000001fff077819 */ /* 0x000fe20000011406 */
[CC--:B----4-:R-:W-:Y:S04]  /*155f0*/  IMAD.WIDE.U32 R10, R6.reuse, R4.reuse, R10 ;  /* 0x00000004060a7225 */ /* 0x0d0fe800078e000a */
[----:B------:R-:W-:Y:S04]  /*15600*/  IMAD R7, R7, R4, RZ ;  /* 0x0000000407077224 */ /* 0x000fe800078e02ff */
[----:B------:R-:W-:Y:S05]  /*15610*/  IMAD R7, R6, R5, R7 ;  /* 0x0000000506077224 */ /* 0x000fea00078e0207 */
[----:B------:R-:W-:Y:S07]  /*15620*/  IADD3 R7, R11, R7, RZ ;  /* 0x000000070b077210 */ /* 0x000fee0007ffe0ff */
.L_x_7521:
        /* <DEDUP_REMOVED lines=28> */
.L_x_7520:
[----:B--2---:R-:W-:Y:S01]  /*157f0*/  FMNMX.FTZ R7, R118, R103, !PT ;  /* 0x0000006776077209 */ /* 0x004fe20007810000 */
        /* <DEDUP_REMOVED lines=14> */
[----:B-1----:R-:W-:Y:S01]  /*158e0*/  FMNMX.FTZ R2, R151, R2, !PT ;  /* 0x0000000297027209 */ /* 0x002fe20007810000 */
        /* <DEDUP_REMOVED lines=119> */
[----:B------:R-:W-:Y:S01]  /*16060*/  FFMA.FTZ R144, R144, UR4, -R39 ;  /* 0x0000000490907c23 */ /* 0x000fe20008010827 */
        /* <DEDUP_REMOVED lines=9> */
[--C-:B------:R-:W-:Y:S03]  /*16100*/  FFMA.FTZ R90, R222, UR4, -R65.reuse ;  /* 0x00000004de5a7c23 */ /* 0x100fe60008010841 */
[----:B------:R-:W-:Y:S01]  /*16110*/  MUFU.EX2 R114, R114 ;  /* 0x0000007200727308 */ /* 0x000fe20000000800 */
[----:B--2---:R-:W-:Y:S01]  /*16120*/  F2FP.F16.F32.PACK_AB R41, R112, R116 ;  /* 0x000000747029723e */ /* 0x004fe200000000ff */
        /* <DEDUP_REMOVED lines=10> */
[----:B------:R-:W-:Y:S01]  /*161d0*/  FFMA.FTZ R122, R204, UR4, -R65 ;  /* 0x00000004cc7a7c23 */ /* 0x000fe20008010841 */
[----:B------:R-:W-:Y:S01]  /*161e0*/  FFMA.FTZ R115, R38, R189, R115 ;  /* 0x000000bd26737223 */ /* 0x000fe20000010073 */
[----:B------:R-:W-:Y:S01]  /*161f0*/  FADD.FTZ R116, R112, R116 ;  /* 0x0000007470747221 */ /* 0x000fe20000010000 */
[----:B------:R-:W-:Y:S03]  /*16200*/  FFMA.FTZ R121, R200, UR4, -R65 ;  /* 0x00000004c8797c23 */ /* 0x000fe60008010841 */
[----:B------:R-:W2:Y:S01]  /*16210*/  MUFU.EX2 R108, R108 ;  /* 0x0000006c006c7308 */ /* 0x000ea20000000800 */
[----:B------:R-:W-:Y:S01]  /*16220*/  FADD.FTZ R115, R113, R115 ;  /* 0x0000007371737221 */ /* 0x000fe20000010000 */
[----:B------:R-:W-:Y:S01]  /*16230*/  FFMA.FTZ R113, R152, UR4, -R39 ;  /* 0x0000000498717c23 */ /* 0x000fe20008010827 */
[--C-:B------:R-:W-:Y:S01]  /*16240*/  FFMA.FTZ R126, R196, UR4, -R65.reuse ;  /* 0x00000004c47e7c23 */ /* 0x100fe20008010841 */
[----:B------:R-:W-:Y:S01]  /*16250*/  ISETP.GT.AND P0, PT, R184, R173, PT ;  /* 0x000000adb800720c */ /* 0x000fe20003f04270 */
[--C-:B------:R-:W-:Y:S01]  /*16260*/  FFMA.FTZ R125, R190, UR4, -R65.reuse ;  /* 0x00000004be7d7c23 */ /* 0x100fe20008010841 */
[--C-:B------:R-:W-:Y:S01]  /*16270*/  FFMA.FTZ R112, R154, UR4, -R65.reuse ;  /* 0x000000049a707c23 */ /* 0x100fe20008010841 */
[----:B------:R-:W-:Y:S03]  /*16280*/  FFMA.FTZ R150, R150, UR4, -R65 ;  /* 0x0000000496967c23 */ /* 0x000fe60008010841 */
[----:B------:R3:W-:Y:S01]  /*16290*/  MUFU.EX2 R96, R13 ;  /* 0x0000000d00607308 */ /* 0x0007e20000000800 */
[C---:B-1----:R-:W-:Y:S01]  /*162a0*/  F2FP.F16.F32.PACK_AB R42, R111.reuse, R114 ;  /* 0x000000726f2a723e */ /* 0x042fe200000000ff */
[----:B------:R-:W-:Y:S04]  /*162b0*/  FADD.FTZ R114, R114, R115 ;  /* 0x0000007372727221 */ /* 0x000fe80000010000 */
[----:B------:R-:W-:Y:S04]  /*162c0*/  FADD.FTZ R111, R111, R114 ;  /* 0x000000726f6f7221 */ /* 0x000fe80000010000 */
[----:B------:R-:W-:Y:S01]  /*162d0*/  MUFU.EX2 R110, R110 ;  /* 0x0000006e006e7308 */ /* 0x000fe20000000800 */
[----:B--2---:R-:W-:Y:S01]  /*162e0*/  F2FP.F16.F32.PACK_AB R43, R108, R109 ;  /* 0x0000006d6c2b723e */ /* 0x004fe200000000ff */
[----:B------:R-:W-:Y:S08]  /*162f0*/  FADD.FTZ R109, R109, R116 ;  /* 0x000000746d6d7221 */ /* 0x000ff00000010000 */
[----:B------:R-:W1:Y:S01]  /*16300*/  MUFU.EX2 R107, R107 ;  /* 0x0000006b006b7308 */ /* 0x000e620000000800 */
[C---:B------:R-:W-:Y:S05]  /*16310*/  HMMA.16816.F32 R4, R40.reuse, R16, R4 ;  /* 0x000000102804723c */ /* 0x040fea0000001804 */
[----:B---3--:R-:W-:Y:S01]  /*16320*/  FMUL.FTZ R13, R38, R89 ;  /* 0x00000059260d7220 */ /* 0x008fe20000410000 */
[C---:B------:R-:W-:Y:S03]  /*16330*/  HMMA.16816.F32 R8, R40.reuse, R18, R8 ;  /* 0x000000122808723c */ /* 0x040fe60000001808 */
[----:B------:R-:W-:Y:S02]  /*16340*/  MUFU.EX2 R105, R105 ;  /* 0x0000006900697308 */ /* 0x000fe40000000800 */
[----:B------:R-:W-:Y:S01]  /*16350*/  FFMA.FTZ R16, R12, UR4, -R65 ;  /* 0x000000040c107c23 */ /* 0x000fe20008010841 */
[C---:B------:R-:W-:Y:S01]  /*16360*/  FMUL.FTZ R12, R38.reuse, R88 ;  /* 0x00000058260c7220 */ /* 0x040fe20000410000 */
[C---:B------:R-:W-:Y:S01]  /*16370*/  FMUL.FTZ R18, R37.reuse, R86 ;  /* 0x0000005625127220 */ /* 0x040fe20000410000 */
[----:B------:R-:W-:Y:S05]  /*16380*/  FMUL.FTZ R19, R37, R87 ;  /* 0x0000005725137220 */ /* 0x000fea0000410000 */
[----:B------:R2:W-:Y:S01]  /*16390*/  MUFU.EX2 R93, R16 ;  /* 0x00000010005d7308 */ /* 0x0005e20000000800 */
[----:B------:R-:W-:Y:S01]  /*163a0*/  FMUL.FTZ R17, R38, R85 ;  /* 0x0000005526117220 */ /* 0x000fe20000410000 */
[C---:B-1----:R-:W-:Y:S01]  /*163b0*/  F2FP.F16.F32.PACK_AB R48, R107.reuse, R110 ;  /* 0x0000006e6b30723e */ /* 0x042fe200000000ff */
[C---:B------:R-:W-:Y:S03]  /*163c0*/  HMMA.16816.F32 R12, R40.reuse, R24, R12 ;  /* 0x00000018280c723c */ /* 0x040fe6000000180c */
[----:B------:R-:W-:Y:S04]  /*163d0*/  FFMA.FTZ R89, R252, UR4, -R39 ;  /* 0x00000004fc597c23 */ /* 0x000fe80008010827 */
[----:B------:R1:W-:Y:S01]  /*163e0*/  MUFU.EX2 R88, R21 ;  /* 0x0000001500587308 */ /* 0x0003e20000000800 */
[----:B------:R-:W-:Y:S03]  /*163f0*/  FADD.FTZ R110, R110, R111 ;  /* 0x0000006f6e6e7221 */ /* 0x000fe60000010000 */
[C---:B------:R-:W-:Y:S01]  /*16400*/  FMUL.FTZ R24, R38.reuse, R76 ;  /* 0x0000004c26187220 */ /* 0x040fe20000410000 */
[----:B------:R-:W-:Y:S01]  /*16410*/  FMUL.FTZ R25, R38, R77 ;  /* 0x0000004d26197220 */ /* 0x000fe20000410000 */
[--C-:B------:R-:W-:Y:S04]  /*16420*/  FFMA.FTZ R77, R250, UR4, -R39.reuse ;  /* 0x00000004fa4d7c23 */ /* 0x100fe80008010827 */
[----:B------:R3:W-:Y:S01]  /*16430*/  MUFU.EX2 R85, R33 ;  /* 0x0000002100557308 */ /* 0x0007e20000000800 */
[C---:B--2---:R-:W-:Y:S01]  /*16440*/  FMUL.FTZ R16, R38.reuse, R84 ;  /* 0x0000005426107220 */ /* 0x044fe20000410000 */
[----:B------:R-:W-:Y:S08]  /*16450*/  FADD.FTZ R107, R107, R110 ;  /* 0x0000006e6b6b7221 */ /* 0x000ff00000010000 */
[----:B------:R2:W-:Y:S01]  /*16460*/  MUFU.EX2 R76, R32 ;  /* 0x00000020004c7308 */ /* 0x0005e20000000800 */
[C---:B------:R-:W-:Y:S03]  /*16470*/  HMMA.16816.F32 R16, R40.reuse, R26, R16 ;  /* 0x0000001a2810723c */ /* 0x040fe60000001810 */
[----:B-1----:R-:W-:Y:S01]  /*16480*/  FMUL.FTZ R21, R38, R81 ;  /* 0x0000005126157220 */ /* 0x002fe20000410000 */
[--C-:B------:R-:W-:Y:S05]  /*16490*/  FFMA.FTZ R81, R224, UR4, -R39.reuse ;  /* 0x00000004e0517c23 */ /* 0x100fea0008010827 */
[----:B------:R-:W1:Y:S02]  /*164a0*/  MUFU.EX2 R104, R104 ;  /* 0x0000006800687308 */ /* 0x000e640000000800 */
[C---:B------:R-:W-:Y:S01]  /*164b0*/  FMUL.FTZ R26, R37.reuse, R78 ;  /* 0x0000004e251a7220 */ /* 0x040fe20000410000 */
[C---:B------:R-:W-:Y:S03]  /*164c0*/  HMMA.16816.F32 R20, R40.reuse, R28, R20 ;  /* 0x0000001c2814723c */ /* 0x040fe60000001814 */
[C---:B------:R-:W-:Y:S01]  /*164d0*/  FMUL.FTZ R27, R37.reuse, R79 ;  /* 0x0000004f251b7220 */ /* 0x040fe20000410000 */
[C---:B---3--:R-:W-:Y:S03]  /*164e0*/  FMUL.FTZ R33, R38.reuse, R69 ;  /* 0x0000004526217220 */ /* 0x048fe60000410000 */
[----:B------:R-:W-:Y:S01]  /*164f0*/  MUFU.EX2 R106, R106 ;  /* 0x0000006a006a7308 */ /* 0x000fe20000000800 */
[C---:B--2---:R-:W-:Y:S03]  /*16500*/  FMUL.FTZ R32, R38.reuse, R68 ;  /* 0x0000004426207220 */ /* 0x044fe60000410000 */
[C---:B------:R-:W-:Y:S01]  /*16510*/  FMUL.FTZ R28, R38.reuse, R72 ;  /* 0x00000048261c7220 */ /* 0x040fe20000410000 */
[----:B------:R-:W-:Y:S01]  /*16520*/  FMUL.FTZ R29, R38, R73 ;  /* 0x00000049261d7220 */ /* 0x000fe20000410000 */
[C---:B------:R-:W-:Y:S04]  /*16530*/  HMMA.16816.F32 R24, R40.reuse, R30, R24 ;  /* 0x0000001e2818723c */ /* 0x040fe80000001818 */
[----:B------:R-:W2:Y:S01]  /*16540*/  MUFU.EX2 R67, R67 ;  /* 0x0000004300437308 */ /* 0x000ea20000000800 */
[----:B-1----:R-:W-:Y:S01]  /*16550*/  F2FP.F16.F32.PACK_AB R49, R104, R105 ;  /* 0x000000696831723e */ /* 0x002fe200000000ff */
[----:B------:R-:W-:Y:S01]  /*16560*/  FFMA.FTZ R78, R232, UR4, -R39 ;  /* 0x00000004e84e7c23 */ /* 0x000fe20008010827 */
[----:B------:R-:W-:Y:S01]  /*16570*/  FFMA.FTZ R79, R230, UR4, -R65 ;  /* 0x00000004e64f7c23 */ /* 0x000fe20008010841 */
[C---:B------:R-:W-:Y:S03]  /*16580*/  FMUL.FTZ R30, R37.reuse, R74 ;  /* 0x0000004a251e7220 */ /* 0x040fe60000410000 */
[----:B------:R-:W-:Y:S03]  /*16590*/  FMUL.FTZ R31, R37, R75 ;  /* 0x0000004b251f7220 */ /* 0x000fe60000410000 */
[----:B------:R-:W1:Y:S01]  /*165a0*/  MUFU.EX2 R101, R101 ;  /* 0x0000006500657308 */ /* 0x000e620000000800 */
[----:B------:R-:W-:Y:S01]  /*165b0*/  FFMA.FTZ R75, R234, UR4, -R39 ;  /* 0x00000004ea4b7c23 */ /* 0x000fe20008010827 */
[--C-:B------:R-:W-:Y:S01]  /*165c0*/  FFMA.FTZ R69, R244, UR4, -R65.reuse ;  /* 0x00000004f4457c23 */ /* 0x100fe20008010841 */
[--C-:B------:R-:W-:Y:S01]  /*165d0*/  FFMA.FTZ R74, R238, UR4, -R65.reuse ;  /* 0x00000004ee4a7c23 */ /* 0x100fe20008010841 */
[C---:B------:R-:W-:Y:S03]  /*165e0*/  HMMA.16816.F32 R28, R40.reuse, R44, R28 ;  /* 0x0000002c281c723c */ /* 0x040fe6000000181c */
[----:B------:R-:W-:Y:S03]  /*165f0*/  FFMA.FTZ R73, R236, UR4, -R65 ;  /* 0x00000004ec497c23 */ /* 0x000fe60008010841 */
[----:B------:R-:W3:Y:S01]  /*16600*/  MUFU.EX2 R66, R66 ;  /* 0x0000004200427308 */ /* 0x000ee20000000800 */
[C---:B--2---:R-:W-:Y:S01]  /*16610*/  F2FP.F16.F32.PACK_AB R50, R67.reuse, R106 ;  /* 0x0000006a4332723e */ /* 0x044fe200000000ff */
[----:B------:R-:W-:Y:S01]  /*16620*/  HMMA.16816.F32 R32, R40, R46, R32 ;  /* 0x0000002e2820723c */ /* 0x000fe20000001820 */
[----:B------:R-:W2:Y:S02]  /*16630*/  LDSM.16.MT88.4 R40, [R162+0x6800] ;  /* 0x00680000a228783b */ /* 0x000ea40000004200 */
[----:B------:R-:W-:Y:S05]  /*16640*/  FADD.FTZ R38, R108, R109 ;  /* 0x0000006d6c267221 */ /* 0x000fea0000010000 */
[----:B------:R-:W4:Y:S03]  /*16650*/  MUFU.EX2 R89, R89 ;  /* 0x0000005900597308 */ /* 0x000f260000000800 */
[----:B-1----:R-:W-:Y:S01]  /*16660*/  F2FP.F16.F32.PACK_AB R51, R96, R101 ;  /* 0x000000656033723e */ /* 0x002fe200000000ff */
[----:B------:R-:W-:Y:S01]  /*16670*/  FADD.FTZ R106, R106, R107 ;  /* 0x0000006b6a6a7221 */ /* 0x000fe20000010000 */
[----:B------:R-:W-:Y:S03]  /*16680*/  F2FP.F16.F32.PACK_AB R46, R76, R85 ;  /* 0x000000554c2e723e */ /* 0x000fe600000000ff */
[----:B------:R-:W-:Y:S01]  /*16690*/  FADD.FTZ R67, R67, R106 ;  /* 0x0000006a43437221 */ /* 0x000fe20000010000 */
[----:B------:R-:W-:Y:S01]  /*166a0*/  FADD.FTZ R37, R105, R38 ;  /* 0x0000002669257221 */ /* 0x000fe20000010000 */
[----:B------:R-:W-:Y:S01]  /*166b0*/  MUFU.EX2 R77, R77 ;  /* 0x0000004d004d7308 */ /* 0x000fe20000000800 */
[C---:B------:R-:W-:Y:S05]  /*166c0*/  HMMA.16816.F32 R4, R48.reuse, R52, R4 ;  /* 0x000000343004723c */ /* 0x040fea0000001804 */
[----:B---3--:R-:W-:Y:S01]  /*166d0*/  F2FP.F16.F32.PACK_AB R44, R93, R66 ;  /* 0x000000425d2c723e */ /* 0x008fe200000000ff */
[C---:B------:R-:W-:Y:S03]  /*166e0*/  HMMA.16816.F32 R8, R48.reuse, R54, R8 ;  /* 0x000000363008723c */ /* 0x040fe60000001808 */
[----:B------:R-:W1:Y:S01]  /*166f0*/  MUFU.EX2 R72, R248 ;  /* 0x000000f800487308 */ /* 0x000e620000000800 */
[----:B------:R-:W3:Y:S01]  /*16700*/  LDSM.16.MT88.4 R52, [R166+0x7000] ;  /* 0x00700000a634783b */ /* 0x000ee20000004200 */
[----:B----4-:R-:W-:Y:S01]  /*16710*/  F2FP.F16.F32.PACK_AB R45, R89, R88 ;  /* 0x00000058592d723e */ /* 0x010fe200000000ff */
[C---:B------:R-:W-:Y:S07]  /*16720*/  HMMA.16816.F32 R12, R48.reuse, R56, R12 ;  /* 0x00000038300c723c */ /* 0x040fee000000180c */
[----:B------:R-:W-:Y:S01]  /*16730*/  MUFU.EX2 R68, R246 ;  /* 0x000000f600447308 */ /* 0x000fe20000000800 */
[----:B------:R-:W-:Y:S01]  /*16740*/  FADD.FTZ R38, R104, R37 ;  /* 0x0000002568267221 */ /* 0x000fe20000010000 */
[C---:B------:R-:W-:Y:S01]  /*16750*/  HMMA.16816.F32 R16, R48.reuse, R58, R16 ;  /* 0x0000003a3010723c */ /* 0x040fe20000001810 */
[----:B------:R-:W4:Y:S07]  /*16760*/  LDSM.16.MT88.4 R56, [R164+0x7000] ;  /* 0x00700000a438783b */ /* 0x000f2e0000004200 */
[----:B------:R-:W5:Y:S01]  /*16770*/  MUFU.EX2 R69, R69 ;  /* 0x0000004500457308 */ /* 0x000f620000000800 */
        /* <DEDUP_REMOVED lines=12> */
[C---:B---3--:R-:W-:Y:S05]  /*16840*/  HMMA.16816.F32 R4, R44.reuse, R52, R4 ;  /* 0x000000342c04723c */ /* 0x048fea0000001804 */
[----:B-----5:R-:W-:Y:S01]  /*16850*/  F2FP.F16.F32.PACK_AB R48, R69, R68 ;  /* 0x000000444530723e */ /* 0x020fe200000000ff */
[C---:B------:R-:W-:Y:S03]  /*16860*/  HMMA.16816.F32 R8, R44.reuse, R54, R8 ;  /* 0x000000362c08723c */ /* 0x040fe60000001808 */
[----:B------:R-:W3:Y:S01]  /*16870*/  MUFU.EX2 R73, R73 ;  /* 0x0000004900497308 */ /* 0x000ee20000000800 */
[----:B------:R-:W5:Y:S01]  /*16880*/  LDSM.16.MT88.4 R52, [R166+0x7800] ;  /* 0x00780000a634783b */ /* 0x000f620000004200 */
[----:B--2---:R-:W-:Y:S01]  /*16890*/  F2FP.F16.F32.PACK_AB R49, R70, R71 ;  /* 0x000000474631723e */ /* 0x004fe200000000ff */
[C---:B----4-:R-:W-:Y:S07]  /*168a0*/  HMMA.16816.F32 R12, R44.reuse, R56, R12 ;  /* 0x000000382c0c723c */ /* 0x050fee000000180c */
        /* <DEDUP_REMOVED lines=11> */
[C---:B------:R-:W-:Y:S07]  /*16960*/  HMMA.16816.F32 R28, R44.reuse, R40, R28 ;  /* 0x000000282c1c723c */ /* 0x040fee000000181c */
[----:B------:R-:W3:Y:S01]  /*16970*/  MUFU.EX2 R80, R80 ;  /* 0x0000005000507308 */ /* 0x000ee20000000800 */
[----:B----4-:R-:W-:Y:S01]  /*16980*/  F2FP.F16.F32.PACK_AB R51, R78, R75 ;  /* 0x0000004b4e33723e */ /* 0x010fe200000000ff */
[----:B------:R-:W-:Y:S01]  /*16990*/  HMMA.16816.F32 R32, R44, R42, R32 ;  /* 0x0000002a2c20723c */ /* 0x000fe20000001820 */
[----:B------:R-:W4:Y:S07]  /*169a0*/  LDSM.16.MT88.4 R40, [R162+0x7800] ;  /* 0x00780000a228783b */ /* 0x000f2e0000004200 */
[----:B------:R-:W-:Y:S01]  /*169b0*/  MUFU.EX2 R82, R82 ;  /* 0x0000005200527308 */ /* 0x000fe20000000800 */
[C---:B-----5:R-:W-:Y:S01]  /*169c0*/  HMMA.16816.F32 R4, R48.reuse, R52, R4 ;  /* 0x000000343004723c */ /* 0x060fe20000001804 */
[----:B------:R-:W5:Y:S04]  /*169d0*/  LDSM.16.MT88.4 R44, [R166+0x8000] ;  /* 0x00800000a62c783b */ /* 0x000f680000004200 */
[----:B------:R-:W-:Y:S01]  /*169e0*/  FADD.FTZ R77, R77, R38 ;  /* 0x000000264d4d7221 */ /* 0x000fe20000010000 */
[C---:B------:R-:W-:Y:S03]  /*169f0*/  HMMA.16816.F32 R8, R48.reuse, R54, R8 ;  /* 0x000000363008723c */ /* 0x040fe60000001808 */
[----:B------:R-:W3:Y:S01]  /*16a00*/  MUFU.EX2 R81, R81 ;  /* 0x0000005100517308 */ /* 0x000ee20000000800 */
[----:B------:R-:W5:Y:S02]  /*16a10*/  LDSM.16.MT88.4 R52, [R164+0x8000] ;  /* 0x00800000a434783b */ /* 0x000f640000004200 */
        /* <DEDUP_REMOVED lines=18> */
[----:B---3--:R-:W-:Y:S01]  /*16b40*/  F2FP.F16.F32.PACK_AB R40, R80, R79 ;  /* 0x0000004f5028723e */ /* 0x008fe200000000ff */
[----:B------:R-:W-:Y:S01]  /*16b50*/  FADD.FTZ R37, R78, R37 ;  /* 0x000000254e257221 */ /* 0x000fe20000010000 */
[----:B------:R-:W-:Y:S02]  /*16b60*/  F2FP.F16.F32.PACK_AB R41, R81, R82 ;  /* 0x000000525129723e */ /* 0x000fe400000000ff */
[----:B------:R-:W-:Y:S01]  /*16b70*/  F2FP.F16.F32.PACK_AB R42, R83, R90 ;  /* 0x0000005a532a723e */ /* 0x000fe200000000ff */
[----:B------:R-:W-:Y:S02]  /*16b80*/  FADD.FTZ R82, R82, R37 ;  /* 0x0000002552527221 */ /* 0x000fe40000010000 */
[----:B------:R-:W3:Y:S01]  /*16b90*/  MUFU.EX2 R118, R118 ;  /* 0x0000007600767308 */ /* 0x000ee20000000800 */
[----:B-1----:R-:W-:Y:S01]  /*16ba0*/  F2FP.F16.F32.PACK_AB R43, R98, R91 ;  /* 0x0000005b622b723e */ /* 0x002fe200000000ff */
[----:B------:R-:W-:Y:S01]  /*16bb0*/  FFMA.FTZ R104, R146, UR4, -R65 ;  /* 0x0000000492687c23 */ /* 0x000fe20008010841 */
[----:B------:R-:W-:Y:S01]  /*16bc0*/  MOV R101, R0 ;  /* 0x0000000000657202 */ /* 0x000fe20000000f00 */
[----:B------:R-:W-:Y:S04]  /*16bd0*/  FADD.FTZ R82, R81, R82 ;  /* 0x0000005251527221 */ /* 0x000fe80000010000 */
[C---:B-----5:R-:W-:Y:S02]  /*16be0*/  HMMA.16816.F32 R4, R40.reuse, R44, R4 ;  /* 0x0000002c2804723c */ /* 0x060fe40000001804 */
[----:B------:R-:W-:Y:S03]  /*16bf0*/  MUFU.EX2 R99, R99 ;  /* 0x0000006300637308 */ /* 0x000fe60000000800 */
[----:B------:R-:W-:Y:S01]  /*16c00*/  FADD.FTZ R91, R91, R82 ;  /* 0x000000525b5b7221 */ /* 0x000fe20000010000 */
[C---:B------:R-:W-:Y:S06]  /*16c10*/  HMMA.16816.F32 R8, R40.reuse, R46, R8 ;  /* 0x0000002e2808723c */ /* 0x040fec0000001808 */
[----:B------:R-:W1:Y:S01]  /*16c20*/  MUFU.EX2 R120, R120 ;  /* 0x0000007800787308 */ /* 0x000e620000000800 */
[----:B---3--:R-:W-:Y:S01]  /*16c30*/  F2FP.F16.F32.PACK_AB R44, R118, R97 ;  /* 0x00000061762c723e */ /* 0x008fe200000000ff */
[C---:B------:R-:W-:Y:S08]  /*16c40*/  HMMA.16816.F32 R12, R40.reuse, R52, R12 ;  /* 0x00000034280c723c */ /* 0x040ff0000000180c */
[----:B------:R-:W-:Y:S01]  /*16c50*/  MUFU.EX2 R117, R117 ;  /* 0x0000007500757308 */ /* 0x000fe20000000800 */
[C---:B------:R-:W-:Y:S01]  /*16c60*/  HMMA.16816.F32 R16, R40.reuse, R54, R16 ;  /* 0x000000362810723c */ /* 0x040fe20000001810 */
[----:B------:R-:W3:Y:S02]  /*16c70*/  LDSM.16.MT88.4 R52, [R164+0x8800] ;  /* 0x00880000a434783b */ /* 0x000ee40000004200 */
[----:B------:R-:W-:Y:S03]  /*16c80*/  FADD.FTZ R98, R98, R91 ;  /* 0x0000005b62627221 */ /* 0x000fe60000010000 */
[C---:B--2---:R-:W-:Y:S03]  /*16c90*/  HMMA.16816.F32 R20, R40.reuse, R56, R20 ;  /* 0x000000382814723c */ /* 0x044fe60000001814 */
[----:B------:R-:W2:Y:S02]  /*16ca0*/  MUFU.EX2 R122, R122 ;  /* 0x0000007a007a7308 */ /* 0x000ea40000000800 */
[----:B-1----:R-:W-:Y:S01]  /*16cb0*/  F2FP.F16.F32.PACK_AB R45, R120, R99 ;  /* 0x00000063782d723e */ /* 0x002fe200000000ff */
[C---:B------:R-:W-:Y:S01]  /*16cc0*/  HMMA.16816.F32 R24, R40.reuse, R58, R24 ;  /* 0x0000003a2818723c */ /* 0x040fe20000001818 */
[----:B------:R-:W1:Y:S06]  /*16cd0*/  LDSM.16.MT88.4 R56, [R163+0x8800] ;  /* 0x00880000a338783b */ /* 0x000e6c0000004200 */
[----:B------:R-:W-:Y:S01]  /*16ce0*/  MUFU.EX2 R124, R124 ;  /* 0x0000007c007c7308 */ /* 0x000fe20000000800 */
[C---:B----4-:R-:W-:Y:S09]  /*16cf0*/  HMMA.16816.F32 R28, R40.reuse, R48, R28 ;  /* 0x00000030281c723c */ /* 0x050ff2000000181c */
[----:B------:R-:W4:Y:S01]  /*16d00*/  MUFU.EX2 R119, R119 ;  /* 0x0000007700777308 */ /* 0x000f220000000800 */
[----:B------:R-:W-:Y:S01]  /*16d10*/  HMMA.16816.F32 R32, R40, R50, R32 ;  /* 0x000000322820723c */ /* 0x000fe20000001820 */
[----:B------:R-:W5:Y:S02]  /*16d20*/  LDSM.16.MT88.4 R40, [R162+0x8800] ;  /* 0x00880000a228783b */ /* 0x000f640000004200 */
[----:B--2---:R-:W-:Y:S01]  /*16d30*/  F2FP.F16.F32.PACK_AB R46, R122, R117 ;  /* 0x000000757a2e723e */ /* 0x004fe200000000ff */
[----:B------:R-:W-:Y:S01]  /*16d40*/  FADD.FTZ R48, R66, R67 ;  /* 0x0000004342307221 */ /* 0x000fe20000010000 */
[----:B------:R-:W-:Y:S04]  /*16d50*/  FFMA.FTZ R67, R142, UR4, -R39 ;  /* 0x000000048e437c23 */ /* 0x000fe80008010827 */
[----:B------:R-:W-:Y:S02]  /*16d60*/  MUFU.EX2 R121, R121 ;  /* 0x0000007900797308 */ /* 0x000fe40000000800 */
[----:B------:R-:W-:Y:S02]  /*16d70*/  FADD.FTZ R48, R93, R48 ;  /* 0x000000305d307221 */ /* 0x000fe40000010000 */
[----:B------:R-:W-:Y:S02]  /*16d80*/  LDSM.16.MT88.4 R92, [R166+0x9800] ;  /* 0x00980000a65c783b */ /* 0x000fe40000004200 */
[----:B------:R-:W-:Y:S01]  /*16d90*/  FADD.FTZ R85, R85, R48 ;  /* 0x0000003055557221 */ /* 0x000fe20000010000 */
[----:B----4-:R-:W-:Y:S03]  /*16da0*/  F2FP.F16.F32.PACK_AB R47, R119, R124 ;  /* 0x0000007c772f723e */ /* 0x010fe600000000ff */
[----:B------:R-:W2:Y:S01]  /*16db0*/  MUFU.EX2 R126, R126 ;  /* 0x0000007e007e7308 */ /* 0x000ea20000000800 */
[----:B------:R-:W-:Y:S03]  /*16dc0*/  FADD.FTZ R85, R76, R85 ;  /* 0x000000554c557221 */ /* 0x000fe60000010000 */
[C---:B------:R-:W-:Y:S06]  /*16dd0*/  HMMA.16816.F32 R4, R44.reuse, R60, R4 ;  /* 0x0000003c2c04723c */ /* 0x040fec0000001804 */
[----:B------:R-:W-:Y:S01]  /*16de0*/  MUFU.EX2 R123, R123 ;  /* 0x0000007b007b7308 */ /* 0x000fe20000000800 */
[----:B------:R-:W-:Y:S01]  /*16df0*/  FADD.FTZ R68, R68, R85 ;  /* 0x0000005544447221 */ /* 0x000fe20000010000 */
[C---:B------:R-:W-:Y:S01]  /*16e00*/  HMMA.16816.F32 R8, R44.reuse, R62, R8 ;  /* 0x0000003e2c08723c */ /* 0x040fe20000001808 */
[----:B------:R-:W4:Y:S07]  /*16e10*/  LDSM.16.MT88.4 R60, [R166+0x9000] ;  /* 0x00900000a63c783b */ /* 0x000f2e0000004200 */
[----:B------:R-:W2:Y:S03]  /*16e20*/  MUFU.EX2 R128, R128 ;  /* 0x0000008000807308 */ /* 0x000ea60000000800 */
[----:B------:R-:W-:Y:S01]  /*16e30*/  FADD.FTZ R69, R69, R68 ;  /* 0x0000004445457221 */ /* 0x000fe20000010000 */
[C---:B---3--:R-:W-:Y:S01]  /*16e40*/  HMMA.16816.F32 R12, R44.reuse, R52, R12 ;  /* 0x000000342c0c723c */ /* 0x048fe2000000180c */
[----:B------:R-:W-:Y:S02]  /*16e50*/  LDSM.16.MT88.4 R84, [R164+0x9800] ;  /* 0x00980000a454783b */ /* 0x000fe40000004200 */
[----:B------:R-:W-:Y:S03]  /*16e60*/  FADD.FTZ R74, R74, R69 ;  /* 0x000000454a4a7221 */ /* 0x000fe60000010000 */
[C---:B------:R-:W-:Y:S01]  /*16e70*/  HMMA.16816.F32 R16, R44.reuse, R54, R16 ;  /* 0x000000362c10723c */ /* 0x040fe20000001810 */
[----:B------:R-:W-:Y:S02]  /*16e80*/  MUFU.EX2 R125, R125 ;  /* 0x0000007d007d7308 */ /* 0x000fe40000000800 */
[----:B------:R-:W3:Y:S03]  /*16e90*/  LDSM.16.MT88.4 R52, [R164+0x9000] ;  /* 0x00900000a434783b */ /* 0x000ee60000004200 */
[C---:B-1----:R-:W-:Y:S05]  /*16ea0*/  HMMA.16816.F32 R20, R44.reuse, R56, R20 ;  /* 0x000000382c14723c */ /* 0x042fea0000001814 */
[----:B------:R-:W1:Y:S01]  /*16eb0*/  MUFU.EX2 R112, R112 ;  /* 0x0000007000707308 */ /* 0x000e620000000800 */
[----:B------:R-:W-:Y:S01]  /*16ec0*/  FADD.FTZ R74, R73, R74 ;  /* 0x0000004a494a7221 */ /* 0x000fe20000010000 */
[C---:B------:R-:W-:Y:S01]  /*16ed0*/  HMMA.16816.F32 R24, R44.reuse, R58, R24 ;  /* 0x0000003a2c18723c */ /* 0x040fe20000001818 */
[----:B------:R-:W3:Y:S07]  /*16ee0*/  LDSM.16.MT88.4 R56, [R163+0x9000] ;  /* 0x00900000a338783b */ /* 0x000eee0000004200 */
[----:B------:R-:W-:Y:S01]  /*16ef0*/  MUFU.EX2 R113, R113 ;  /* 0x0000007100717308 */ /* 0x000fe20000000800 */
[C---:B-----5:R-:W-:Y:S03]  /*16f00*/  HMMA.16816.F32 R28, R44.reuse, R40, R28 ;  /* 0x000000282c1c723c */ /* 0x060fe6000000181c */
[----:B--2---:R-:W-:Y:S03]  /*16f10*/  F2FP.F16.F32.PACK_AB R48, R126, R121 ;  /* 0x000000797e30723e */ /* 0x004fe600000000ff */
[----:B------:R-:W-:Y:S03]  /*16f20*/  HMMA.16816.F32 R32, R44, R42, R32 ;  /* 0x0000002a2c20723c */ /* 0x000fe60000001820 */
[----:B------:R-:W2:Y:S01]  /*16f30*/  MUFU.EX2 R108, R148 ;  /* 0x00000094006c7308 */ /* 0x000ea20000000800 */
[----:B------:R-:W5:Y:S01]  /*16f40*/  LDSM.16.MT88.4 R40, [R162+0x9000] ;  /* 0x00900000a228783b */ /* 0x000f620000004200 */
[----:B------:R-:W-:Y:S02]  /*16f50*/  F2FP.F16.F32.PACK_AB R49, R128, R123 ;  /* 0x0000007b8031723e */ /* 0x000fe400000000ff */
[----:B-1----:R-:W-:Y:S01]  /*16f60*/  F2FP.F16.F32.PACK_AB R50, R112, R125 ;  /* 0x0000007d7032723e */ /* 0x002fe200000000ff */
[--C-:B------:R-:W-:Y:S05]  /*16f70*/  FFMA.FTZ R45, R36, UR4, -R39.reuse ;  /* 0x00000004242d7c23 */ /* 0x100fea0008010827 */
[----:B------:R-:W-:Y:S01]  /*16f80*/  MUFU.EX2 R105, R150 ;  /* 0x0000009600697308 */ /* 0x000fe20000000800 */
[----:B------:R-:W-:Y:S01]  /*16f90*/  FFMA.FTZ R39, R3, UR4, -R39 ;  /* 0x0000000403277c23 */ /* 0x000fe20008010827 */
[----:B------:R-:W-:Y:S01]  /*16fa0*/  FADD.FTZ R3, R79, R74 ;  /* 0x0000004a4f037221 */ /* 0x000fe20000010000 */
[--C-:B------:R-:W-:Y:S01]  /*16fb0*/  FFMA.FTZ R44, R140, UR4, -R65.reuse ;  /* 0x000000048c2c7c23 */ /* 0x100fe20008010841 */
[----:B------:R-:W1:Y:S01]  /*16fc0*/  LDSM.16.MT88.4 R76, [R163+0x9800] ;  /* 0x00980000a34c783b */ /* 0x000e620000004200 */
[----:B------:R-:W-:Y:S01]  /*16fd0*/  FFMA.FTZ R65, R64, UR4, -R65 ;  /* 0x0000000440417c23 */ /* 0x000fe20008010841 */
[----:B------:R-:W-:Y:S04]  /*16fe0*/  FADD.FTZ R3, R80, R3 ;  /* 0x0000000350037221 */ /* 0x000fe80000010000 */
[----:B------:R3:W-:Y:S01]  /*16ff0*/  MUFU.EX2 R188, R39 ;  /* 0x0000002700bc7308 */ /* 0x0007e20000000800 */
[----:B--2---:R-:W-:Y:S01]  /*17000*/  F2FP.F16.F32.PACK_AB R51, R108, R113 ;  /* 0x000000716c33723e */ /* 0x004fe200000000ff */
[----:B------:R-:W-:Y:S04]  /*17010*/  FADD.FTZ R46, R90, R3 ;  /* 0x000000035a2e7221 */ /* 0x000fe80000010000 */
[----:B------:R-:W-:Y:S02]  /*17020*/  FADD.FTZ R46, R83, R46 ;  /* 0x0000002e532e7221 */ /* 0x000fe40000010000 */
[C---:B----4-:R-:W-:Y:S02]  /*17030*/  HMMA.16816.F32 R4, R48.reuse, R60, R4 ;  /* 0x0000003c3004723c */ /* 0x050fe40000001804 */
[----:B------:R-:W2:Y:S03]  /*17040*/  MUFU.EX2 R104, R104 ;  /* 0x0000006800687308 */ /* 0x000ea60000000800 */
[----:B------:R-:W-:Y:S01]  /*17050*/  FADD.FTZ R3, R97, R46 ;  /* 0x0000002e61037221 */ /* 0x000fe20000010000 */
[C---:B------:R-:W-:Y:S01]  /*17060*/  HMMA.16816.F32 R8, R48.reuse, R62, R8 ;  /* 0x0000003e3008723c */ /* 0x040fe20000001808 */
[----:B---3--:R-:W3:Y:S05]  /*17070*/  LDSM.16.MT88.4 R36, [R162+0x9800] ;  /* 0x00980000a224783b */ /* 0x008eea0000004200 */
[----:B------:R-:W-:Y:S01]  /*17080*/  MUFU.EX2 R66, R144 ;  /* 0x0000009000427308 */ /* 0x000fe20000000800 */
[----:B------:R-:W-:Y:S01]  /*17090*/  FADD.FTZ R118, R118, R3 ;  /* 0x0000000376767221 */ /* 0x000fe20000010000 */
[C---:B------:R-:W-:Y:S03]  /*170a0*/  HMMA.16816.F32 R12, R48.reuse, R52, R12 ;  /* 0x00000034300c723c */ /* 0x040fe6000000180c */
[----:B------:R-:W-:Y:S03]  /*170b0*/  FADD.FTZ R117, R117, R118 ;  /* 0x0000007675757221 */ /* 0x000fe60000010000 */
        /* <DEDUP_REMOVED lines=8> */
[C---:B-----5:R-:W-:Y:S03]  /*17140*/  HMMA.16816.F32 R28, R48.reuse, R40, R28 ;  /* 0x00000028301c723c */ /* 0x060fe6000000181c */
[----:B----4-:R-:W-:Y:S03]  /*17150*/  F2FP.F16.F32.PACK_AB R69, R67, R66 ;  /* 0x000000424345723e */ /* 0x010fe600000000ff */
[----:B------:R-:W-:Y:S03]  /*17160*/  HMMA.16816.F32 R32, R48, R42, R32 ;  /* 0x0000002a3020723c */ /* 0x000fe60000001820 */
[----:B------:R-:W4:Y:S02]  /*17170*/  MUFU.EX2 R45, R45 ;  /* 0x0000002d002d7308 */ /* 0x000f240000000800 */
[----:B------:R-:W-:Y:S01]  /*17180*/  FADD.FTZ R41, R99, R98 ;  /* 0x0000006263297221 */ /* 0x000fe20000010000 */
[----:B------:R-:W-:Y:S01]  /*17190*/  FADD.FTZ R121, R121, R122 ;  /* 0x0000007a79797221 */ /* 0x000fe20000010000 */
[----:B--2---:R-:W-:Y:S04]  /*171a0*/  F2FP.F16.F32.PACK_AB R70, R65, R44 ;  /* 0x0000002c4146723e */ /* 0x004fe800000000ff */
[----:B------:R-:W-:Y:S01]  /*171b0*/  FADD.FTZ R41, R120, R41 ;  /* 0x0000002978297221 */ /* 0x000fe20000010000 */
[----:B------:R-:W-:Y:S03]  /*171c0*/  FADD.FTZ R126, R126, R121 ;  /* 0x000000797e7e7221 */ /* 0x000fe60000010000 */
        /* <DEDUP_REMOVED lines=25> */
[----:B------:R-:W-:Y:S11]  /*17360*/  @P0 BRA `(.L_x_7522) ;  /* 0xffffffc800840947 */ /* 0x000ff6000383ffff */
.L_x_7518:
        /* <DEDUP_REMOVED lines=30> */
[----:B------:R-:W-:Y:S01]  /*17550*/  IADD3 R4, -R15, R4, RZ ;  /* 0x000000040f047210 */ /* 0x000fe20007ffe1ff */
[----:B------:R-:W-:Y:S01]  /*17560*/  IMAD.IADD R15, R3, 0x1, -R14 ;  /* 0x00000001030f7824 */ /* 0x000fe200078e0a0e */
[----:B------:R-:W-:Y:S01]  /*17570*/  SHF.R.S32.HI R11, RZ, 0x4, R11 ;  /* 0x00000004ff0b7819 */ /* 0x000fe2000001140b */
[----:B------:R-:W-:Y:S01]  /*17580*/  IMAD.IADD R8, R13, 0x1, -R8 ;  /* 0x000000010d087824 */ /* 0x000fe200078e0a08 */
[----:B------:R-:W-:Y:S01]  /*17590*/  LEA.HI R6, R6, R3, RZ, 0x5 ;  /* 0x0000000306067211 */ /* 0x000fe200078f28ff */
[----:B------:R-:W2:Y:S01]  /*175a0*/  @P3 MUFU.RCP R12, R7 ;  /* 0x00000007000c3308 */ /* 0x000ea20000001000 */
[----:B------:R-:W-:Y:S01]  /*175b0*/  SHF.L.U32 R13, R11, 0x6, RZ ;  /* 0x000000060b0d7819 */ /* 0x000fe200000006ff */
[----:B------:R-:W3:Y:S01]  /*175c0*/  @P3 LDC R47, c[0x0][0x2e8] ;  /* 0x0000ba00ff2f3b82 */ /* 0x000ee20000000800 */
[----:B------:R-:W-:-:S04]  /*175d0*/  SHF.L.U32 R9, R8, 0x6, RZ ;  /* 0x0000000608097819 */ /* 0x000fc800000006ff */
[----:B------:R-:W-:Y:S01]  /*175e0*/  LOP3.LUT R9, R9, 0x1c0, RZ, 0xc0, !PT ;  /* 0x000001c009097812 */ /* 0x000fe200078ec0ff */
[----:B------:R-:W4:Y:S03]  /*175f0*/  @P0 MUFU.RCP R10, R5 ;  /* 0x00000005000a0308 */ /* 0x000f260000001000 */
[----:B------:R-:W-:Y:S01]  /*17600*/  LEA.HI R14, R9, R9, RZ, 0x1d ;  /* 0x00000009090e7211 */ /* 0x000fe200078fe8ff */
[----:B------:R-:W-:-:S04]  /*17610*/  IMAD.MOV.U32 R9, RZ, RZ, 0x20 ;  /* 0x00000020ff097424 */ /* 0x000fc800078e00ff */
        /* <DEDUP_REMOVED lines=33> */
[----:B------:R-:W-:Y:S01]  /*17830*/  FMUL.FTZ R70, R10, R70 ;  /* 0x000000460a467220 */ /* 0x000fe20000410000 */
[----:B------:R-:W-:Y:S01]  /*17840*/  LEA.HI R10, R4, R4, RZ, 0x1 ;  /* 0x00000004040a7211 */ /* 0x000fe200078f08ff */
[----:B------:R-:W2:Y:S01]  /*17850*/  @P3 MUFU.LG2 R7, R7 ;  /* 0x0000000700073308 */ /* 0x000ea20000000c00 */
[----:B------:R-:W-:Y:S01]  /*17860*/  ISETP.NE.U32.AND P4, PT, R12, 0x1, PT ;  /* 0x000000010c00780c */ /* 0x000fe20003f85070 */
[----:B-----5:R-:W-:Y:S01]  /*17870*/  @P0 FMUL.FTZ R5, R5, 0.69314718246459960938 ;  /* 0x3f31721805050820 */ /* 0x020fe20000410000 */
[----:B------:R-:W-:Y:S01]  /*17880*/  LOP3.LUT R12, R13, 0x1c0, RZ, 0xc0, !PT ;  /* 0x000001c00d0c7812 */ /* 0x000fe200078ec0ff */
[----:B------:R-:W-:Y:S01]  /*17890*/  IMAD.SHL.U32 R13, R10, 0x4, RZ ;  /* 0x000000040a0d7824 */ /* 0x000fe200078e00ff */
[----:B------:R-:W-:-:S02]  /*178a0*/  R2P PR, R8, 0x6 ;  /* 0x0000000608007804 */ /* 0x000fc40000000000 */
[----:B------:R-:W-:Y:S02]  /*178b0*/  SHF.R.S32.HI R8, RZ, 0x5, R6 ;  /* 0x00000005ff087819 */ /* 0x000fe40000011406 */
[----:B------:R-:W-:Y:S02]  /*178c0*/  LOP3.LUT R13, R12, 0x38, R13, 0xf8, !PT ;  /* 0x000000380c0d7812 */ /* 0x000fe400078ef80d */
[----:B------:R-:W-:Y:S02]  /*178d0*/  SHF.R.U32.HI R12, RZ, 0x3, R12 ;  /* 0x00000003ff0c7819 */ /* 0x000fe4000001160c */
[----:B------:R-:W-:Y:S02]  /*178e0*/  LEA R15, R8, R15, 0x9 ;  /* 0x0000000f080f7211 */ /* 0x000fe400078e48ff */
[----:B------:R-:W-:Y:S02]  /*178f0*/  LOP3.LUT R12, R13, R12, RZ, 0x3c, !PT ;  /* 0x0000000c0d0c7212 */ /* 0x000fe400078e3cff */
[----:B------:R-:W-:Y:S01]  /*17900*/  LOP3.LUT R13, R10, 0xffffffe, RZ, 0xc0, !PT ;  /* 0x0ffffffe0a0d7812 */ /* 0x000fe200078ec0ff */
[----:B------:R-:W-:Y:S01]  /*17910*/  IMAD.MOV.U32 R10, RZ, RZ, 0x40 ;  /* 0x00000040ff0a7424 */ /* 0x000fe200078e00ff */
[----:B------:R-:W-:Y:S01]  /*17920*/  LEA R14, R15, R14, 0x1 ;  /* 0x0000000e0f0e7211 */ /* 0x000fe200078e08ff */
[----:B--2---:R-:W-:Y:S01]  /*17930*/  @P3 FMUL.FTZ R7, R7, 0.69314718246459960938 ;  /* 0x3f31721807073820 */ /* 0x004fe20000410000 */
[----:B------:R-:W-:-:S02]  /*17940*/  IADD3 R13, R4, -R13, RZ ;  /* 0x8000000d040d7210 */ /* 0x000fc40007ffe0ff */
[----:B------:R-:W-:Y:S02]  /*17950*/  LEA R14, R14, UR5, 0x2 ;  /* 0x000000050e0e7c11 */ /* 0x000fe4000f8e10ff */
[----:B------:R-:W-:Y:S02]  /*17960*/  SEL R9, R9, 0xffffffe0, P4 ;  /* 0xffffffe009097807 */ /* 0x000fe40002000000 */
[----:B------:R-:W-:Y:S01]  /*17970*/  LEA R12, R13, R12, 0x2 ;  /* 0x0000000c0d0c7211 */ /* 0x000fe200078e10ff */
[----:B------:R-:W-:Y:S01]  /*17980*/  STS.64 [R14], R96 ;  /* 0x000000600e007388 */ /* 0x000fe20000000a00 */
[C---:B------:R-:W-:Y:S01]  /*17990*/  IADD3 R16, R14.reuse, 0x80, RZ ;  /* 0x000000800e107810 */ /* 0x040fe20007ffe0ff */
[----:B------:R-:W-:Y:S01]  /*179a0*/  @P2 VIADD R16, R14, 0xffffff80 ;  /* 0xffffff800e102836 */ /* 0x000fe20000000000 */
[----:B------:R-:W-:Y:S01]  /*179b0*/  SEL R13, R10, 0xffffffc0, !P1 ;  /* 0xffffffc00a0d7807 */ /* 0x000fe20004800000 */
[----:B------:R2:W-:Y:S01]  /*179c0*/  STS.64 [R14+0x800], R98 ;  /* 0x000800620e007388 */ /* 0x0005e20000000a00 */
[----:B------:R-:W-:-:S02]  /*179d0*/  IADD3 R10, R14, R9, RZ ;  /* 0x000000090e0a7210 */ /* 0x000fc40007ffe0ff */
[-C--:B------:R-:W-:Y:S01]  /*179e0*/  IADD3 R18, R9, R16.reuse, RZ ;  /* 0x0000001009127210 */ /* 0x080fe20007ffe0ff */
[----:B------:R-:W-:Y:S01]  /*179f0*/  IMAD.IADD R15, R14, 0x1, R13 ;  /* 0x000000010e0f7824 */ /* 0x000fe200078e020d */
[----:B------:R-:W-:Y:S01]  /*17a00*/  IADD3 R17, R10, R13, RZ ;  /* 0x0000000d0a117210 */ /* 0x000fe20007ffe0ff */
[----:B------:R-:W-:Y:S01]  /*17a10*/  STS.64 [R10], R92 ;  /* 0x0000005c0a007388 */ /* 0x000fe20000000a00 */
[C---:B------:R-:W-:Y:S01]  /*17a20*/  IADD3 R19, R13.reuse, R16, RZ ;  /* 0x000000100d137210 */ /* 0x040fe20007ffe0ff */
[----:B------:R-:W-:Y:S01]  /*17a30*/  IMAD.IADD R20, R13, 0x1, R18 ;  /* 0x000000010d147824 */ /* 0x000fe200078e0212 */
[----:B------:R-:W-:Y:S01]  /*17a40*/  SHF.R.S32.HI R45, RZ, 0x1f, R8 ;  /* 0x0000001fff2d7819 */ /* 0x000fe20000011408 */
[----:B------:R4:W-:Y:S01]  /*17a50*/  STS.64 [R10+0x800], R94 ;  /* 0x0008005e0a007388 */ /* 0x0009e20000000a00 */
[----:B------:R-:W-:Y:S02]  /*17a60*/  LOP3.LUT R6, R6, 0xffffffe0, RZ, 0xc0, !PT ;  /* 0xffffffe006067812 */ /* 0x000fe400078ec0ff */
[----:B------:R-:W-:Y:S01]  /*17a70*/  LEA.HI R44, R45, R8, RZ, 0x2 ;  /* 0x000000082d2c7211 */ /* 0x000fe200078f10ff */
[----:B------:R-:W-:Y:S01]  /*17a80*/  STS.64 [R15], R88 ;  /* 0x000000580f007388 */ /* 0x000fe20000000a00 */
[----:B------:R-:W5:Y:S01]  /*17a90*/  @P0 LDC R45, c[0x0][0x2e8] ;  /* 0x0000ba00ff2d0b82 */ /* 0x000f620000000800 */
[----:B------:R-:W-:-:S02]  /*17aa0*/  IADD3 R6, -R6, R3, RZ ;  /* 0x0000000306067210 */ /* 0x000fc40007ffe1ff */
[----:B------:R1:W-:Y:S01]  /*17ab0*/  STS.64 [R15+0x800], R90 ;  /* 0x0008005a0f007388 */ /* 0x0003e20000000a00 */
[----:B------:R-:W-:Y:S02]  /*17ac0*/  IADD3 R3, -R179, RZ, RZ ;  /* 0x000000ffb3037210 */ /* 0x000fe40007ffe1ff */
[----:B------:R-:W-:Y:S01]  /*17ad0*/  LOP3.LUT P1, RZ, R6, 0x3, RZ, 0xc0, !PT ;  /* 0x0000000306ff7812 */ /* 0x000fe2000782c0ff */
[----:B------:R1:W-:Y:S01]  /*17ae0*/  STS.64 [R17], R84 ;  /* 0x0000005411007388 */ /* 0x0003e20000000a00 */
[----:B------:R-:W-:Y:S02]  /*17af0*/  LOP3.LUT R49, R44, 0xffffffc, RZ, 0xc0, !PT ;  /* 0x0ffffffc2c317812 */ /* 0x000fe400078ec0ff */
[----:B------:R-:W-:Y:S01]  /*17b00*/  SHF.L.U32 R44, R4, 0x2, RZ ;  /* 0x00000002042c7819 */ /* 0x000fe200000006ff */
[----:B------:R1:W-:Y:S01]  /*17b10*/  STS.64 [R17+0x800], R86 ;  /* 0x0008005611007388 */ /* 0x0003e20000000a00 */
[----:B--2---:R-:W-:Y:S02]  /*17b20*/  LEA R14, R12, UR5, 0x2 ;  /* 0x000000050c0e7c11 */ /* 0x004fe4000f8e10ff */
[----:B------:R-:W2:Y:S01]  /*17b30*/  LDC.64 R12, c[0x0][0x2c0] ;  /* 0x0000b000ff0c7b82 */ /* 0x000ea20000000a00 */
[----:B------:R1:W-:Y:S01]  /*17b40*/  STS.64 [R16], R80 ;  /* 0x0000005010007388 */ /* 0x0003e20000000a00 */
[----:B------:R-:W-:-:S03]  /*17b50*/  IADD3 R8, R8, -R49, RZ ;  /* 0x8000003108087210 */ /* 0x000fc60007ffe0ff */
[----:B------:R1:W-:Y:S02]  /*17b60*/  STS.64 [R16+0x800], R82 ;  /* 0x0008005210007388 */ /* 0x0003e40000000a00 */
[----:B------:R-:W-:Y:S01]  /*17b70*/  IMAD R185, R8, 0x10, R185 ;  /* 0x0000001008b97824 */ /* 0x000fe200078e02b9 */
[----:B----4-:R-:W1:Y:S01]  /*17b80*/  LDC R10, c[0x0][0x270] ;  /* 0x00009c00ff0a7b82 */ /* 0x010e620000000800 */
[----:B------:R4:W-:Y:S01]  /*17b90*/  STS.64 [R18], R76 ;  /* 0x0000004c12007388 */ /* 0x0009e20000000a00 */
[----:B------:R-:W-:Y:S01]  /*17ba0*/  MOV R8, 0xff800000 ;  /* 0xff80000000087802 */ /* 0x000fe20000000f00 */
[----:B---3--:R-:W-:Y:S02]  /*17bb0*/  @P3 FFMA.FTZ R8, R2, R47, R7 ;  /* 0x0000002f02083223 */ /* 0x008fe40000010007 */
[----:B------:R4:W-:Y:S04]  /*17bc0*/  STS.64 [R18+0x800], R78 ;  /* 0x0008004e12007388 */ /* 0x0009e80000000a00 */
[----:B------:R4:W-:Y:S04]  /*17bd0*/  STS.64 [R19], R72 ;  /* 0x0000004813007388 */ /* 0x0009e80000000a00 */
[----:B------:R4:W-:Y:S04]  /*17be0*/  STS.64 [R19+0x800], R74 ;  /* 0x0008004a13007388 */ /* 0x0009e80000000a00 */
[----:B------:R4:W-:Y:S04]  /*17bf0*/  STS.64 [R20], R68 ;  /* 0x0000004414007388 */ /* 0x0009e80000000a00 */
[----:B------:R4:W-:Y:S01]  /*17c00*/  STS.64 [R20+0x800], R70 ;  /* 0x0008004614007388 */ /* 0x0009e20000000a00 */
[----:B-1----:R-:W-:Y:S01]  /*17c10*/  IMAD R3, R10, R3, UR4 ;  /* 0x000000040a037e24 */ /* 0x002fe2000f8e0203 */
[----:B------:R-:W-:Y:S06]  /*17c20*/  BAR.SYNC.DEFER_BLOCKING 0x0 ;  /* 0x0000000000007b1d */ /* 0x000fec0000010000 */
[----:B------:R-:W2:Y:S01]  /*17c30*/  S2R R9, SR_CTAID.Y ;  /* 0x0000000000097919 */ /* 0x000ea20000002600 */
[----:B------:R-:W1:Y:S01]  /*17c40*/  S2R R15, SR_CTAID.X ;  /* 0x00000000000f7919 */ /* 0x000e620000002500 */
[----:B------:R4:W3:Y:S04]  /*17c50*/  LDS.128 R40, [R14] ;  /* 0x000000000e287984 */ /* 0x0008e80000000c00 */
[----:B------:R4:W3:Y:S04]  /*17c60*/  LDS.128 R36, [R14+0x800] ;  /* 0x000800000e247984 */ /* 0x0008e80000000c00 */
[----:B------:R4:W3:Y:S04]  /*17c70*/  LDS.128 R32, [R14+0x1000] ;  /* 0x001000000e207984 */ /* 0x0008e80000000c00 */
[----:B------:R4:W3:Y:S04]  /*17c80*/  LDS.128 R28, [R14+0x1800] ;  /* 0x001800000e1c7984 */ /* 0x0008e80000000c00 */
[----:B------:R4:W3:Y:S01]  /*17c90*/  LDS.128 R24, [R14+0x2000] ;  /* 0x002000000e187984 */ /* 0x0008e20000000c00 */
[----:B--2---:R-:W-:-:S02]  /*17ca0*/  IMAD R9, R9, R12, R179 ;  /* 0x0000000c09097224 */ /* 0x004fc400078e02b3 */
[----:B------:R-:W-:Y:S01]  /*17cb0*/  IMAD.MOV.U32 R12, RZ, RZ, -0x800000 ;  /* 0xff800000ff0c7424 */ /* 0x000fe200078e00ff */
[----:B------:R4:W2:Y:S01]  /*17cc0*/  LDS.128 R20, [R14+0x2800] ;  /* 0x002800000e147984 */ /* 0x0008a20000000c00 */
[----:B-1----:R-:W-:Y:S01]  /*17cd0*/  SHF.L.U32 R6, R15, 0x6, RZ ;  /* 0x000000060f067819 */ /* 0x002fe200000006ff */
[----:B------:R-:W-:Y:S02]  /*17ce0*/  IMAD R3, R9, R10, R3 ;  /* 0x0000000a09037224 */ /* 0x000fe400078e0203 */
[----:B-----5:R-:W-:Y:S01]  /*17cf0*/  @P0 FFMA.FTZ R12, R0, R45, R5 ;  /* 0x0000002d000c0223 */ /* 0x020fe20000010005 */
[----:B------:R4:W1:Y:S01]  /*17d00*/  LDS.128 R16, [R14+0x3000] ;  /* 0x003000000e107984 */ /* 0x0008620000000c00 */
[----:B------:R-:W-:Y:S01]  /*17d10*/  SHF.R.S32.HI R45, RZ, 0x1f, R44 ;  /* 0x0000001fff2d7819 */ /* 0x000fe2000001142c */
        /* <DEDUP_REMOVED lines=14> */
.L_x_7524:
[----:B------:R-:W-:Y:S05]  /*17e00*/  BSYNC B0 ;  /* 0x0000000000007941 */ /* 0x000fea0003800000 */
.L_x_7523:
[----:B------:R-:W-:Y:S01]  /*17e10*/  ULDC UR4, c[0x0][0x2dc] ;  /* 0x0000b70000047ab9 */ /* 0x000fe20000000800 */
[----:B------:R-:W-:Y:S01]  /*17e20*/  IMAD.WIDE R44, R11, 0x40, R44 ;  /* 0x000000400b2c7825 */ /* 0x000fe200078e022c */
[----:B-1----:R1:W1:Y:S03]  /*17e30*/  LDS.128 R4, [R14+0x3800] ;  /* 0x003800000e047984 */ /* 0x0022660000000c00 */
[----:B------:R-:W-:Y:S01]  /*17e40*/  IMAD R0, R0, UR4, RZ ;  /* 0x0000000400007c24 */ /* 0x000fe2000f8e02ff */
[----:B------:R-:W-:Y:S01]  /*17e50*/  ULDC.64 UR4, c[0x0][0x288] ;  /* 0x0000a20000047ab9 */ /* 0x000fe20000000a00 */
[----:B------:R-:W-:Y:S02]  /*17e60*/  IMAD R15, R15, -0x40, R178 ;  /* 0xffffffc00f0f7824 */ /* 0x000fe400078e02b2 */
[C---:B------:R-:W-:Y:S01]  /*17e70*/  VIADD R8, R11.reuse, 0x8 ;  /* 0x000000080b087836 */ /* 0x040fe20000000000 */
[----:B------:R-:W-:Y:S01]  /*17e80*/  IADD3 R9, P0, R0, R44, RZ ;  /* 0x0000002c00097210 */ /* 0x000fe20007f1e0ff */
[----:B------:R-:W-:-:S02]  /*17e90*/  VIADD R2, R11, 0x18 ;  /* 0x000000180b027836 */ /* 0x000fc40000000000 */
[C---:B------:R-:W-:Y:S01]  /*17ea0*/  VIADD R3, R11.reuse, 0x10 ;  /* 0x000000100b037836 */ /* 0x040fe20000000000 */
[----:B------:R-:W-:Y:S01]  /*17eb0*/  LEA.HI.X.SX32 R10, R0, R45, 0x1, P0 ;  /* 0x0000002d000a7211 */ /* 0x000fe200000f0eff */
[C---:B------:R-:W-:Y:S01]  /*17ec0*/  VIADD R0, R11.reuse, 0x30 ;  /* 0x000000300b007836 */ /* 0x040fe20000000000 */
[-C--:B------:R-:W-:Y:S02]  /*17ed0*/  ISETP.GE.AND P0, PT, R11, R15.reuse, PT ;  /* 0x0000000f0b00720c */ /* 0x080fe40003f06270 */
[----:B------:R-:W-:Y:S02]  /*17ee0*/  LEA R12, P1, R9, UR4, 0x2 ;  /* 0x00000004090c7c11 */ /* 0x000fe4000f8210ff */
[-C--:B------:R-:W-:Y:S01]  /*17ef0*/  ISETP.GE.AND P6, PT, R8, R15.reuse, PT ;  /* 0x0000000f0800720c */ /* 0x080fe20003fc6270 */
[C---:B------:R-:W-:Y:S01]  /*17f00*/  VIADD R8, R11.reuse, 0x20 ;  /* 0x000000200b087836 */ /* 0x040fe20000000000 */
[----:B------:R-:W-:Y:S01]  /*17f10*/  ISETP.GE.AND P4, PT, R2, R15, PT ;  /* 0x0000000f0200720c */ /* 0x000fe20003f86270 */
[----:B------:R-:W-:Y:S01]  /*17f20*/  VIADD R2, R11, 0x28 ;  /* 0x000000280b027836 */ /* 0x000fe20000000000 */
[----:B------:R-:W-:-:S02]  /*17f30*/  LEA.HI.X R13, R9, UR5, R10, 0x2, P1 ;  /* 0x00000005090d7c11 */ /* 0x000fc400088f140a */
[-C--:B------:R-:W-:Y:S01]  /*17f40*/  ISETP.GE.AND P1, PT, R0, R15.reuse, PT ;  /* 0x0000000f0000720c */ /* 0x080fe20003f26270 */
[----:B------:R-:W-:Y:S01]  /*17f50*/  VIADD R0, R11, 0x38 ;  /* 0x000000380b007836 */ /* 0x000fe20000000000 */
[-C--:B------:R-:W-:Y:S01]  /*17f60*/  ISETP.GE.AND P5, PT, R3, R15.reuse, PT ;  /* 0x0000000f0300720c */ /* 0x080fe20003fa6270 */
[----:B---3--:R3:W-:Y:S01]  /*17f70*/  @!P0 STG.E.64 desc[UR6][R12.64], R40 ;  /* 0x000000280c008986 */ /* 0x0087e2000c101b06 */
[-C--:B------:R-:W-:Y:S02]  /*17f80*/  ISETP.GE.AND P3, PT, R8, R15.reuse, PT ;  /* 0x0000000f0800720c */ /* 0x080fe40003f66270 */
[-C--:B------:R-:W-:Y:S01]  /*17f90*/  ISETP.GE.AND P2, PT, R2, R15.reuse, PT ;  /* 0x0000000f0200720c */ /* 0x080fe20003f46270 */
[----:B------:R3:W-:Y:S01]  /*17fa0*/  @!P0 STG.E.64 desc[UR6][R12.64+0x8], R42 ;  /* 0x0000082a0c008986 */ /* 0x0007e2000c101b06 */
[----:B------:R-:W-:-:S03]  /*17fb0*/  ISETP.GE.AND P0, PT, R0, R15, PT ;  /* 0x0000000f0000720c */ /* 0x000fc60003f06270 */
[----:B------:R3:W-:Y:S04]  /*17fc0*/  @!P6 STG.E.128 desc[UR6][R12.64+0x800], R36 ;  /* 0x000800240c00e986 */ /* 0x0007e8000c101d06 */
[----:B------:R3:W-:Y:S04]  /*17fd0*/  @!P5 STG.E.128 desc[UR6][R12.64+0x1000], R32 ;  /* 0x001000200c00d986 */ /* 0x0007e8000c101d06 */
[----:B------:R3:W-:Y:S04]  /*17fe0*/  @!P4 STG.E.128 desc[UR6][R12.64+0x1800], R28 ;  /* 0x0018001c0c00c986 */ /* 0x0007e8000c101d06 */
[----:B------:R3:W-:Y:S04]  /*17ff0*/  @!P3 STG.E.128 desc[UR6][R12.64+0x2000], R24 ;  /* 0x002000180c00b986 */ /* 0x0007e8000c101d06 */
[----:B--2---:R3:W-:Y:S04]  /*18000*/  @!P2 STG.E.128 desc[UR6][R12.64+0x2800], R20 ;  /* 0x002800140c00a986 */ /* 0x0047e8000c101d06 */
[----:B------:R3:W-:Y:S01]  /*18010*/  @!P1 STG.E.128 desc[UR6][R12.64+0x3000], R16 ;  /* 0x003000100c009986 */ /* 0x0007e2000c101d06 */
[----:B-1----:R-:W-:Y:S05]  /*18020*/  @P0 EXIT ;  /* 0x000000000000094d */ /* 0x002fea0003800000 */
[----:B------:R-:W-:Y:S01]  /*18030*/  STG.E.128 desc[UR6][R12.64+0x3800], R4 ;  /* 0x003800040c007986 */ /* 0x000fe2000c101d06 */
[----:B------:R-:W-:Y:S05]  /*18040*/  EXIT ;  /* 0x000000000000794d */ /* 0x000fea0003800000 */
.L_x_7525:
        /* <DEDUP_REMOVED lines=11> */
.L_x_7949:


//--------------------- .text._ZN5flash24flash_fwd_splitkv_kernelI23Flash_fwd_kernel_traitsILi64ELi64ELi128ELi4ELb0ELb0EN7cutlass6half_tE19Flash_kernel_traitsILi64ELi64ELi128ELi4ES3_EELb1ELb0ELb1ELb0ELb0ELb0ELb1ELb1EEEvNS_16Flash_fwd_paramsE --------------------------
	.section	.text._ZN5flash24flash_fwd_splitkv_kernelI23Flash_fwd_kernel_traitsILi64ELi64ELi128ELi4ELb0ELb0EN7cutlass6half_tE19Flash_kernel_traitsILi64ELi64ELi128ELi4ES3_EELb1ELb0ELb1ELb0ELb0ELb0ELb1ELb1EEEvNS_16Flash_fwd_paramsE,"ax",@progbits
	.align	128
        .global         _ZN5flash24flash_fwd_splitkv_kernelI23Flash_fwd_kernel_traitsILi64ELi64ELi128ELi4ELb0ELb0EN7cutlass6half_tE19Flash_kernel_traitsILi64ELi64ELi128ELi4ES3_EELb1ELb0ELb1ELb0ELb0ELb0ELb1ELb1EEEvNS_16Flash_fwd_paramsE
        .type           _ZN5flash24flash_fwd_splitkv_kernelI23Flash_fwd_kernel_traitsILi64ELi64ELi128ELi4ELb0ELb0EN7cutlass6half_tE19Flash_kernel_traitsILi64ELi64ELi128ELi4ES3_EELb1ELb0ELb1ELb0ELb0ELb0ELb1ELb1EEEvNS_16Flash_fwd_paramsE,@function
        .size           _ZN5flash24flash_fwd_splitkv_kernelI23Flash_fwd_kernel_traitsILi64ELi64ELi128ELi4ELb0ELb0EN7cutlass6half_tE19Flash_kernel_traitsILi64ELi64ELi128ELi4ES3_EELb1ELb0ELb1ELb0ELb0ELb0ELb1ELb1EEEvNS_16Flash_fwd_paramsE,(.L_x_7950 - _ZN5flash24flash_fwd_splitkv_kernelI23Flash_fwd_kernel_traitsILi64ELi64ELi128ELi4ELb0ELb0EN7cutlass6half_tE19Flash_kernel_traitsILi64ELi64ELi128ELi4ES3_EELb1ELb0ELb1ELb0ELb0ELb0ELb1ELb1EEEvNS_16Flash_fwd_paramsE)
        .other          _ZN5flash24flash_fwd_splitkv_kernelI23Flash_fwd_kernel_traitsILi64ELi64ELi128ELi4ELb0ELb0EN7cutlass6half_tE19Flash_kernel_traitsILi64ELi64ELi128ELi4ES3_EELb1ELb0ELb1ELb0ELb0ELb0ELb1ELb1EEEvNS_16Flash_fwd_paramsE,@"STO_CUDA_ENTRY STV_DEFAULT"
_ZN5flash24flash_fwd_splitkv_kernelI23Flash_fwd_kernel_traitsILi64ELi64ELi128ELi4ELb0ELb0EN7cutlass6half_tE19Flash_kernel_traitsILi64ELi64ELi128ELi4ES3_EELb1ELb0ELb1ELb0ELb0ELb0ELb1ELb1EEEvNS_16Flash_fwd_paramsE:
.text._ZN5flash24flash_fwd_splitkv_kernelI23Flash_fwd_kernel_traitsILi64ELi64ELi128ELi4ELb0ELb0EN7cutlass6half_tE19Flash_kernel_traitsILi64ELi64ELi128ELi4ES3_EELb1ELb0ELb1ELb0ELb0ELb0ELb1ELb1EEEvNS_16Flash_fwd_paramsE:
        /* <DEDUP_REMOVED lines=48> */
[----:B------:R-:W-:-:S05]  /*0300*/  IADD3 R125, -R165, RZ, RZ ;  /* 0x000000ffa57d7210 */ /* 0x000fca0007ffe1ff */
[----:B------:R-:W-:Y:S02]  /*0310*/  IMAD R124, R5, R125, R124 ;  /* 0x0000007d057c7224 */ /* 0x000fe400078e027c */
[----:B------:R-:W-:-:S06]  /*0320*/  @P0 IMAD.IADD R164, R9, 0x1, -R12 ;  /* 0x0000000109a40824 */ /* 0x000fcc00078e0a0c */
[----:B------:R-:W4:Y:S01]  /*0330*/  @!P0 LDC R164, c[0x0][0x2c4] ;  /* 0x0000b100ffa48b82 */ /* 0x000f220000000800 */
[----:B------:R-:W-:-:S04]  /*0340*/  ISETP.NE.U32.AND P0, PT, R2, RZ, PT ;  /* 0x000000ff0200720c */ /* 0x000fc80003f05070 */
[----:B------:R-:W-:-:S13]  /*0350*/  ISETP.NE.AND.EX P0, PT, R3, RZ, PT, P0 ;  /* 0x000000ff0300720c */ /* 0x000fda0003f05300 */
[----:B-123--:R-:W-:Y:S05]  /*0360*/  @!P0 BRA `(.L_x_7526) ;  /* 0x0000000000108947 */ /* 0x00efea0003800000 */
[----:B------:R-:W2:Y:S02]  /*0370*/  @P3 LDG.E R3, desc[UR6][R6.64+0x4] ;  /* 0x0000040606033981 */ /* 0x000ea4000c1e1900 */
[----:B--2--5:R-:W-:-:S06]  /*0380*/  @P3 IADD3 R14, R3, -R0, RZ ;  /* 0x80000000030e3210 */ /* 0x024fcc0007ffe0ff */
[----:B------:R2:W5:Y:S01]  /*0390*/  @!P3 LDG.E R14, desc[UR6][R6.64] ;  /* 0x00000006060eb981 */ /* 0x000562000c1e1900 */
[----:B------:R-:W-:Y:S05]  /*03a0*/  BRA `(.L_x_7527) ;  /* 0x0000000000047947 */ /* 0x000fea0003800000 */
.L_x_7526:
[----:B------:R-:W1:Y:S02]  /*03b0*/  LDC R14, c[0x0][0x2c8] ;  /* 0x0000b200ff0e7b82 */ /* 0x000e640000000800 */
.L_x_7527:
        /* <DEDUP_REMOVED lines=155> */
.L_x_7528:
        /* <DEDUP_REMOVED lines=27> */
.L_x_7529:
        /* <DEDUP_REMOVED lines=31> */
[----:B-1----:R-:W-:Y:S02]  /*1110*/  IABS R2, R5 ;  /* 0x0000000500027213 */ /* 0x002fe40000000000 */
[----:B------:R-:W-:Y:S02]  /*1120*/  IABS R6, R124 ;  /* 0x0000007c00067213 */ /* 0x000fe40000000000 */
[----:B------:R-:W1:Y:S01]  /*1130*/  I2F.RP R7, R2 ;  /* 0x0000000200077306 */ /* 0x000e620000209400 */
[----:B------:R-:W-:-:S05]  /*1140*/  IADD3 R19, -R19, RZ, RZ ;  /* 0x000000ff13137210 */ /* 0x000fca0007ffe1ff */
[----:B------:R-:W-:Y:S02]  /*1150*/  IMAD R19, R13, R19, R38 ;  /* 0x000000130d137224 */ /* 0x000fe400078e0226 */
[----:B-1---5:R-:W1:Y:S03]  /*1160*/  MUFU.RCP R10, R7 ;  /* 0x00000007000a7308 */ /* 0x022e660000001000 */
[----:B---3--:R-:W-:Y:S02]  /*1170*/  SHF.R.S32.HI R15, RZ, 0x1f, R19 ;  /* 0x0000001fff0f7819 */ /* 0x008fe40000011413 */
[----:B-1----:R-:W-:-:S04]  /*1180*/  IADD3 R10, R10, 0xffffffe, RZ ;  /* 0x0ffffffe0a0a7810 */ /* 0x002fc80007ffe0ff */
[----:B------:R-:W1:Y:S02]  /*1190*/  F2I.FTZ.U32.TRUNC.NTZ R11, R10 ;  /* 0x0000000a000b7305 */ /* 0x000e64000021f000 */
[----:B-1----:R-:W-:Y:S01]  /*11a0*/  IMAD.MOV R3, RZ, RZ, -R11 ;  /* 0x000000ffff037224 */ /* 0x002fe200078e0a0b */
[----:B------:R-:W-:-:S03]  /*11b0*/  MOV R10, RZ ;  /* 0x000000ff000a7202 */ /* 0x000fc60000000f00 */
[----:B------:R-:W-:-:S04]  /*11c0*/  IMAD R3, R3, R2, RZ ;  /* 0x0000000203037224 */ /* 0x000fc800078e02ff */
        /* <DEDUP_REMOVED lines=31> */
[C---:B------:R-:W-:Y:S02]  /*13c0*/  IMAD R11, R4.reuse, UR5, R11 ;  /* 0x00000005040b7c24 */ /* 0x040fe4000f8e020b */
[----:B------:R-:W-:-:S04]  /*13d0*/  IMAD.WIDE.U32 R22, R4, UR4, R20 ;  /* 0x0000000404167c25 */ /* 0x000fc8000f8e0014 */
[----:B------:R-:W-:Y:S01]  /*13e0*/  IMAD.IADD R21, R7, 0x1, R3 ;  /* 0x0000000107157824 */ /* 0x000fe200078e0203 */
[----:B------:R-:W-:Y:S02]  /*13f0*/  IADD3 R13, R23, R11, RZ ;  /* 0x0000000b170d7210 */ /* 0x000fe40007ffe0ff */
[----:B------:R-:W-:Y:S01]  /*1400*/  MOV R0, R22 ;  /* 0x0000001600007202 */ /* 0x000fe20000000f00 */
[----:B------:R-:W-:Y:S06]  /*1410*/  BRA `(.L_x_7531) ;  /* 0x0000000400407947 */ /* 0x000fec0003800000 */
.L_x_7530:
[----:B------:R-:W1:Y:S01]  /*1420*/  LDC R13, c[0x0][0x278] ;  /* 0x00009e00ff0d7b82 */ /* 0x000e620000000800 */
[----:B------:R-:W-:Y:S02]  /*1430*/  IABS R4, R124 ;  /* 0x0000007c00047213 */ /* 0x000fe40000000000 */
[----:B------:R-:W-:Y:S02]  /*1440*/  ISETP.NE.AND P0, PT, R0, -0x1, PT ;  /* 0xffffffff0000780c */ /* 0x000fe40003f05270 */
[----:B------:R-:W-:-:S11]  /*1450*/  LEA R38, R48, 0xffffff80, 0x7 ;  /* 0xffffff8030267811 */ /* 0x000fd600078e38ff */
[----:B------:R-:W2:Y:S01]  /*1460*/  @P0 LDC.64 R140, c[0x0][0x248] ;  /* 0x00009200ff8c0b82 */ /* 0x000ea20000000a00 */
[----:B------:R-:W-:Y:S01]  /*1470*/  @P0 IMAD.IADD R18, R11, 0x1, R0 ;  /* 0x000000010b120824 */ /* 0x000fe200078e0200 */
[----:B-1----:R-:W-:-:S04]  /*1480*/  IABS R3, R13 ;  /* 0x0000000d00037213 */ /* 0x002fc80000000000 */
[----:B------:R-:W1:Y:S08]  /*1490*/  I2F.RP R15, R3 ;  /* 0x00000003000f7306 */ /* 0x000e700000209400 */
[----:B-1----:R-:W1:Y:S02]  /*14a0*/  MUFU.RCP R6, R15 ;  /* 0x0000000f00067308 */ /* 0x002e640000001000 */
[----:B-1----:R-:W-:Y:S01]  /*14b0*/  VIADD R6, R6, 0xffffffe ;  /* 0x0ffffffe06067836 */ /* 0x002fe20000000000 */
[----:B------:R-:W-:-:S05]  /*14c0*/  SHF.R.S32.HI R15, RZ, 0x1f, R38 ;  /* 0x0000001fff0f7819 */ /* 0x000fca0000011426 */
[----:B------:R-:W1:Y:S02]  /*14d0*/  F2I.FTZ.U32.TRUNC.NTZ R7, R6 ;  /* 0x0000000600077305 */ /* 0x000e64000021f000 */
[----:B-1----:R-:W-:Y:S01]  /*14e0*/  IMAD.MOV R2, RZ, RZ, -R7 ;  /* 0x000000ffff027224 */ /* 0x002fe200078e0a07 */
[----:B------:R-:W-:-:S03]  /*14f0*/  MOV R6, RZ ;  /* 0x000000ff00067202 */ /* 0x000fc60000000f00 */
[----:B------:R-:W-:-:S04]  /*1500*/  IMAD R5, R2, R3, RZ ;  /* 0x0000000302057224 */ /* 0x000fc800078e02ff */
[----:B------:R-:W-:Y:S02]  /*1510*/  IMAD.HI.U32 R5, R7, R5, R6 ;  /* 0x0000000507057227 */ /* 0x000fe400078e0006 */
[----:B------:R-:W1:Y:S04]  /*1520*/  @P0 LDC.64 R6, c[0x0][0x250] ;  /* 0x00009400ff060b82 */ /* 0x000e680000000a00 */
[----:B------:R-:W-:-:S04]  /*1530*/  IMAD.HI.U32 R14, R5, R4, RZ ;  /* 0x00000004050e7227 */ /* 0x000fc800078e00ff */
[----:B------:R-:W-:Y:S02]  /*1540*/  IMAD.MOV R2, RZ, RZ, -R14 ;  /* 0x000000ffff027224 */ /* 0x000fe400078e0a0e */
[----:B--2---:R-:W-:Y:S02]  /*1550*/  @P0 IMAD R5, R18, R141, RZ ;  /* 0x0000008d12050224 */ /* 0x004fe400078e02ff */
[----:B------:R-:W-:Y:S01]  /*1560*/  IMAD R2, R3, R2, R4 ;  /* 0x0000000203027224 */ /* 0x000fe200078e0204 */
[----:B------:R-:W-:Y:S01]  /*1570*/  LOP3.LUT R4, R124, R13, RZ, 0x3c, !PT ;  /* 0x0000000d7c047212 */ /* 0x000fe200078e3cff */
[----:B------:R-:W-:-:S03]  /*1580*/  @P0 IMAD.WIDE.U32 R18, R18, R140, RZ ;  /* 0x0000008c12120225 */ /* 0x000fc600078e00ff */
[----:B------:R-:W-:Y:S02]  /*1590*/  ISETP.GT.U32.AND P1, PT, R3, R2, PT ;  /* 0x000000020300720c */ /* 0x000fe40003f24070 */
[----:B------:R-:W-:Y:S02]  /*15a0*/  ISETP.GE.AND P2, PT, R4, RZ, PT ;  /* 0x000000ff0400720c */ /* 0x000fe40003f46270 */
[----:B------:R-:W-:Y:S02]  /*15b0*/  @P0 IADD3 R5, R19, R5, RZ ;  /* 0x0000000513050210 */ /* 0x000fe40007ffe0ff */
[----:B------:R-:W-:-:S07]  /*15c0*/  @P0 MOV R16, R18 ;  /* 0x0000001200100202 */ /* 0x000fce0000000f00 */
        /* <DEDUP_REMOVED lines=19> */
[----:B------:R-:W-:Y:S02]  /*1700*/  IADD3 R5, R21, R5, RZ ;  /* 0x0000000515057210 */ /* 0x000fe40007ffe0ff */
[----:B------:R-:W-:-:S07]  /*1710*/  MOV R16, R20 ;  /* 0x0000001400107202 */ /* 0x000fce0000000f00 */
.L_x_7532:
        /* <DEDUP_REMOVED lines=8> */
[----:B------:R-:W-:Y:S01]  /*17a0*/  @P0 IMAD.WIDE.U32 R20, R0, R6, RZ ;  /* 0x0000000600140225 */ /* 0x000fe200078e00ff */
        /* <DEDUP_REMOVED lines=23> */
.L_x_7531:
[----:B------:R1:W5:Y:S01]  /*1920*/  @P5 LDG.E R7, desc[UR6][R24.64] ;  /* 0x0000000618075981 */ /* 0x000362000c1e1900 */
[----:B------:R-:W-:Y:S01]  /*1930*/  ISETP.NE.AND P0, PT, R12, -0x1, PT ;  /* 0xffffffff0c00780c */ /* 0x000fe20003f05270 */
[----:B------:R-:W2:Y:S01]  /*1940*/  LDC.64 R2, c[0x0][0x240] ;  /* 0x00009000ff027b82 */ /* 0x000ea20000000a00 */
[----:B------:R-:W-:Y:S01]  /*1950*/  SHF.R.S32.HI R51, RZ, 0x1f, R8 ;  /* 0x0000001fff337819 */ /* 0x000fe20000011408 */
[----:B------:R-:W-:Y:S01]  /*1960*/  ULDC.64 UR4, c[0x0][0x268] ;  /* 0x00009a0000047ab9 */ /* 0x000fe20000000a00 */
[----:B------:R-:W-:Y:S01]  /*1970*/  SHF.R.S32.HI R52, RZ, 0x1f, R53 ;  /* 0x0000001fff347819 */ /* 0x000fe20000011435 */
[----:B------:R-:W-:Y:S01]  /*1980*/  IMAD.SHL.U32 R163, R140, 0x10, RZ ;  /* 0x000000108ca37824 */ /* 0x000fe200078e00ff */
[----:B------:R-:W-:Y:S02]  /*1990*/  LEA.HI R109, R51, R8, RZ, 0x3 ;  /* 0x00000008336d7211 */ /* 0x000fe400078f18ff */
[----:B------:R-:W-:Y:S01]  /*19a0*/  LEA.HI R52, R52, R53, RZ, 0x7 ;  /* 0x0000003534347211 */ /* 0x000fe200078f38ff */
[----:B------:R-:W3:Y:S01]  /*19b0*/  LDC R112, c[0x0][0x2e0] ;  /* 0x0000b800ff707b82 */ /* 0x000ee20000000800 */
[----:B------:R-:W-:-:S02]  /*19c0*/  SHF.R.S32.HI R126, RZ, 0x3, R109 ;  /* 0x00000003ff7e7819 */ /* 0x000fc4000001146d */
[----:B------:R-:W-:Y:S02]  /*19d0*/  LOP3.LUT R109, R109, 0xfffffff8, RZ, 0xc0, !PT ;  /* 0xfffffff86d6d7812 */ /* 0x000fe400078ec0ff */
[----:B------:R-:W-:Y:S01]  /*19e0*/  SHF.R.S32.HI R127, RZ, 0x1f, R126 ;  /* 0x0000001fff7f7819 */ /* 0x000fe2000001147e */
[----:B------:R-:W-:Y:S01]  /*19f0*/  IMAD.SHL.U32 R23, R126, 0x40, RZ ;  /* 0x000000407e177824 */ /* 0x000fe200078e00ff */
[----:B------:R-:W-:Y:S01]  /*1a00*/  SHF.R.S32.HI R52, RZ, 0x7, R52 ;  /* 0x00000007ff347819 */ /* 0x000fe20000011434 */
[----:B-----5:R-:W4:Y:S01]  /*1a10*/  @!P0 LDC.64 R10, c[0x0][0x228] ;  /* 0x00008a00ff0a8b82 */ /* 0x020f220000000a00 */
[----:B------:R-:W-:Y:S01]  /*1a20*/  IMAD.IADD R109, R8, 0x1, -R109 ;  /* 0x00000001086d7824 */ /* 0x000fe200078e0a6d */
[----:B------:R-:W-:Y:S01]  /*1a30*/  SHF.R.S32.HI R125, RZ, 0x1f, R124 ;  /* 0x0000001fff7d7819 */ /* 0x000fe2000001147c */
[----:B------:R-:W-:Y:S01]  /*1a40*/  IMAD R123, R127, R140, RZ ;  /* 0x0000008c7f7b7224 */ /* 0x000fe200078e02ff */
[----:B------:R-:W-:Y:S01]  /*1a50*/  LOP3.LUT R23, R23, 0x1c0, RZ, 0xc0, !PT ;  /* 0x000001c017177812 */ /* 0x000fe200078ec0ff */
[----:B------:R-:W-:Y:S01]  /*1a60*/  IMAD.SHL.U32 R100, R109, 0x8, RZ ;  /* 0x000000086d647824 */ /* 0x000fe200078e00ff */
[----:B------:R-:W-:Y:S01]  /*1a70*/  VIMNMX R52, R159, R52, !PT ;  /* 0x000000349f347248 */ /* 0x000fe20007fe0100 */
[----:B------:R-:W-:Y:S01]  /*1a80*/  IMAD.SHL.U32 R109, R109, 0x4, RZ ;  /* 0x000000046d6d7824 */ /* 0x000fe200078e00ff */
[----:B------:R-:W-:Y:S01]  /*1a90*/  SHF.R.U32.HI R114, RZ, 0x3, R23 ;  /* 0x00000003ff727819 */ /* 0x000fe20000011617 */
[----:B------:R-:W4:Y:S01]  /*1aa0*/  LDC.64 R132, c[0x0][0x250] ;  /* 0x00009400ff847b82 */ /* 0x000f220000000a00 */
[----:B-1----:R-:W-:Y:S01]  /*1ab0*/  LOP3.LUT R25, R23, 0x38, R100, 0xf8, !PT ;  /* 0x0000003817197812 */ /* 0x002fe200078ef864 */
[----:B------:R-:W-:Y:S01]  /*1ac0*/  IMAD.WIDE R22, R17, 0x40, R126 ;  /* 0x0000004011167825 */ /* 0x000fe200078e027e */
[----:B------:R-:W-:-:S02]  /*1ad0*/  SHF.R.S32.HI R101, RZ, 0x1f, R100 ;  /* 0x0000001fff657819 */ /* 0x000fc40000011464 */
[----:B------:R-:W-:Y:S01]  /*1ae0*/  LOP3.LUT R114, R25, R114, RZ, 0x3c, !PT ;  /* 0x0000007219727212 */ /* 0x000fe200078e3cff */
[C---:B--2---:R-:W-:Y:S01]  /*1af0*/  @P0 IMAD.WIDE.U32 R16, R12.reuse, R2, RZ ;  /* 0x000000020c100225 */ /* 0x044fe200078e00ff */
[CC--:B------:R-:W-:Y:S02]  /*1b00*/  LEA.HI R25, R51.reuse, R8.reuse, RZ, 0x6 ;  /* 0x0000000833197211 */ /* 0x0c0fe400078f30ff */
[----:B------:R-:W-:Y:S01]  /*1b10*/  LEA.HI R51, R51, R8, RZ, 0x4 ;  /* 0x0000000833337211 */ /* 0x000fe200078f20ff */
[----:B------:R-:W-:Y:S01]  /*1b20*/  @P0 IMAD R17, R12, R3, R17 ;  /* 0x000000030c110224 */ /* 0x000fe200078e0211 */
[----:B------:R-:W-:Y:S01]  /*1b30*/  @P0 MOV R12, R16 ;  /* 0x00000010000c0202 */ /* 0x000fe20000000f00 */
[----:B------:R-:W-:Y:S01]  /*1b40*/  IMAD.SHL.U32 R25, R25, 0x8, RZ ;  /* 0x0000000819197824 */ /* 0x000fe200078e00ff */
[----:B------:R-:W-:Y:S01]  /*1b50*/  LOP3.LUT R27, R51, 0xfffffff0, RZ, 0xc0, !PT ;  /* 0xfffffff0331b7812 */ /* 0x000fe200078ec0ff */
[----:B------:R-:W-:Y:S01]  /*1b60*/  IMAD R123, R126, R141, R123 ;  /* 0x0000008d7e7b7224 */ /* 0x000fe200078e027b */
[----:B---3--:R-:W-:Y:S01]  /*1b70*/  LEA.HI R112, R112, R112, RZ, 0x1 ;  /* 0x0000007070707211 */ /* 0x008fe200078f08ff */
[-C--:B----4-:R-:W-:Y:S01]  /*1b80*/  @!P0 IMAD R14, R9, R10.reuse, RZ ;  /* 0x0000000a090e8224 */ /* 0x090fe200078e02ff */
[----:B------:R-:W-:Y:S01]  /*1b90*/  LOP3.LUT R114, R114, 0xfffffe00, R25, 0xf8, !PT ;  /* 0xfffffe0072727812 */ /* 0x000fe200078ef819 */
[----:B------:R-:W-:Y:S01]  /*1ba0*/  @!P0 IMAD.WIDE.U32 R28, R165, R10, RZ ;  /* 0x0000000aa51c8225 */ /* 0x000fe200078e00ff */
[----:B------:R-:W-:-:S02]  /*1bb0*/  SHF.R.S32.HI R111, RZ, 0x1, R112 ;  /* 0x00000001ff6f7819 */ /* 0x000fc40000011470 */
[----:B------:R-:W-:Y:S01]  /*1bc0*/  SHF.L.U64.HI R162, R140, 0x4, R141 ;  /* 0x000000048ca27819 */ /* 0x000fe2000001028d */
[----:B------:R-:W-:Y:S01]  /*1bd0*/  @!P0 IMAD R11, R165, R11, R14 ;  /* 0x0000000ba50b8224 */ /* 0x000fe200078e020e */
[----:B------:R-:W-:Y:S01]  /*1be0*/  SHF.R.S32.HI R51, RZ, 0x4, R51 ;  /* 0x00000004ff337819 */ /* 0x000fe20000011433 */
[----:B------:R-:W-:Y:S01]  /*1bf0*/  @!P0 IMAD.MOV.U32 R12, RZ, RZ, R28 ;  /* 0x000000ffff0c8224 */ /* 0x000fe200078e001c */
[----:B------:R-:W-:Y:S01]  /*1c00*/  SHF.L.U64.HI R160, R132, 0x4, R133 ;  /* 0x0000000484a07819 */ /* 0x000fe20000010285 */
[----:B------:R-:W-:Y:S01]  /*1c10*/  IMAD R10, R23, R2, RZ ;  /* 0x00000002170a7224 */ /* 0x000fe200078e02ff */
[----:B------:R-:W-:Y:S01]  /*1c20*/  @!P0 IADD3 R17, R29, R11, RZ ;  /* 0x0000000b1d118210 */ /* 0x000fe20007ffe0ff */
[----:B------:R-:W-:Y:S01]  /*1c30*/  IMAD.IADD R8, R8, 0x1, -R27 ;  /* 0x0000000108087824 */ /* 0x000fe200078e0a1b */
[----:B------:R-:W-:Y:S01]  /*1c40*/  IADD3 R20, P0, R100, R6, RZ ;  /* 0x0000000664147210 */ /* 0x000fe20007f1e0ff */
[----:B------:R-:W-:Y:S01]  /*1c50*/  IMAD R10, R22, R3, R10 ;  /* 0x00000003160a7224 */ /* 0x000fe200078e020a */
[----:B------:R-:W-:Y:S01]  /*1c60*/  IADD3 R16, P1, R100, R12, RZ ;  /* 0x0000000c64107210 */ /* 0x000fe20007f3e0ff */
[----:B------:R-:W-:Y:S01]  /*1c70*/  IMAD R3, R5, UR4, RZ ;  /* 0x0000000405037c24 */ /* 0x000fe2000f8e02ff */
[----:B------:R-:W-:Y:S01]  /*1c80*/  SHF.R.S32.HI R113, RZ, 0x1f, R8 ;  /* 0x0000001fff717819 */ /* 0x000fe20000011408 */
[C---:B------:R-:W-:Y:S01]  /*1c90*/  IMAD.X R21, R101.reuse, 0x1, R21, P0 ;  /* 0x0000000165157824 */ /* 0x040fe200000e0615 */
[----:B------:R-:W-:Y:S01]  /*1ca0*/  IADD3 R116, P0, R126, R19, RZ ;  /* 0x000000137e747210 */ /* 0x000fe20007f1e0ff */
[----:B------:R-:W-:Y:S01]  /*1cb0*/  IMAD.X R17, R101, 0x1, R17, P1 ;  /* 0x0000000165117824 */ /* 0x000fe200008e0611 */
[----:B------:R-:W-:Y:S01]  /*1cc0*/  LEA.HI R113, R113, R8, RZ, 0x3 ;  /* 0x0000000871717211 */ /* 0x000fe200078f18ff */
[----:B------:R-:W-:Y:S01]  /*1cd0*/  IMAD R3, R4, UR5, R3 ;  /* 0x0000000504037c24 */ /* 0x000fe2000f8e0203 */
[----:B------:R-:W-:Y:S01]  /*1ce0*/  IADD3.X R15, R127, R15, RZ, P0, !PT ;  /* 0x0000000f7f0f7210 */ /* 0x000fe200007fe4ff */
[----:B------:R-:W-:Y:S01]  /*1cf0*/  IMAD.WIDE.U32 R16, R22, R2, R16 ;  /* 0x0000000216107225 */ /* 0x000fe200078e0010 */
[----:B------:R-:W-:-:S02]  /*1d00*/  IADD3 R120, P0, R100, R0, RZ ;  /* 0x0000000064787210 */ /* 0x000fc40007f1e0ff */
[----:B------:R-:W-:Y:S01]  /*1d10*/  LOP3.LUT R11, R113, 0xfffffff8, RZ, 0xc0, !PT ;  /* 0xfffffff8710b7812 */ /* 0x000fe200078ec0ff */
[----:B------:R-:W-:Y:S01]  /*1d20*/  IMAD.WIDE.U32 R20, R4, UR4, R20 ;  /* 0x0000000404147c25 */ /* 0x000fe2000f8e0014 */
[----:B------:R-:W-:Y:S01]  /*1d30*/  ULDC.64 UR4, c[0x0][0x258] ;  /* 0x0000960000047ab9 */ /* 0x000fe20000000a00 */
[----:B------:R-:W-:Y:S02]  /*1d40*/  SHF.L.U32 R161, R132, 0x4, RZ ;  /* 0x0000000484a17819 */ /* 0x000fe400000006ff */
[----:B------:R-:W-:Y:S01]  /*1d50*/  IMAD.X R121, R101, 0x1, R13, P0 ;  /* 0x0000000165797824 */ /* 0x000fe200000e060d */
[----:B------:R-:W-:Y:S01]  /*1d60*/  ISETP.GT.AND P0, PT, R48, R52, PT ;  /* 0x000000343000720c */ /* 0x000fe20003f04270 */
[----:B------:R-:W-:Y:S02]  /*1d70*/  IMAD.IADD R17, R17, 0x1, R10 ;  /* 0x0000000111117824 */ /* 0x000fe400078e020a */
[----:B------:R-:W-:Y:S02]  /*1d80*/  IMAD R15, R15, R132, RZ ;  /* 0x000000840f0f7224 */ /* 0x000fe400078e02ff */
[----:B------:R-:W-:-:S02]  /*1d90*/  IMAD R131, R125, UR4, RZ ;  /* 0x000000047d837c24 */ /* 0x000fc4000f8e02ff */
[----:B------:R-:W-:Y:S02]  /*1da0*/  IMAD R110, R126, R111, R109 ;  /* 0x0000006f7e6e7224 */ /* 0x000fe400078e026d */
[----:B------:R-:W-:Y:S02]  /*1db0*/  IMAD.IADD R21, R21, 0x1, R3 ;  /* 0x0000000115157824 */ /* 0x000fe400078e0203 */
[----:B------:R-:W-:Y:S01]  /*1dc0*/  IMAD R119, R116, R133, R15 ;  /* 0x0000008574777224 */ /* 0x000fe200078e020f */
[----:B------:R-:W-:Y:S01]  /*1dd0*/  SHF.R.S32.HI R92, RZ, 0x1f, R110 ;  /* 0x0000001fff5c7819 */ /* 0x000fe2000001146e */
[C---:B------:R-:W-:Y:S02]  /*1de0*/  IMAD R131, R124.reuse, UR5, R131 ;  /* 0x000000057c837c24 */ /* 0x040fe4000f8e0283 */
[----:B------:R-:W-:-:S04]  /*1df0*/  IMAD.WIDE.U32 R128, R124, UR4, R16 ;  /* 0x000000047c807c25 */ /* 0x000fc8000f8e0010 */
[----:B------:R-:W-:Y:S01]  /*1e00*/  IMAD.IADD R109, R109, 0x1, R110 ;  /* 0x000000016d6d7824 */ /* 0x000fe200078e026e */
[----:B------:R-:W-:Y:S01]  /*1e10*/  IADD3 R131, R129, R131, RZ ;  /* 0x0000008381837210 */ /* 0x000fe20007ffe0ff */
        /* <DEDUP_REMOVED lines=169> */
.L_x_7587:
        /* <DEDUP_REMOVED lines=142> */
.L_x_7537:
[----:B------:R-:W-:Y:S05]  /*3190*/  BSYNC B0 ;  /* 0x0000000000007941 */ /* 0x000fea0003800000 */
.L_x_7536:
        /* <DEDUP_REMOVED lines=62> */
.L_x_7539:
[----:B------:R-:W-:Y:S05]  /*3580*/  BSYNC B0 ;  /* 0x0000000000007941 */ /* 0x000fea0003800000 */
.L_x_7538:
        /* <DEDUP_REMOVED lines=62> */
.L_x_7541:
[----:B------:R-:W-:Y:S05]  /*3970*/  BSYNC B0 ;  /* 0x0000000000007941 */ /* 0x000fea0003800000 */
.L_x_7540:
        /* <DEDUP_REMOVED lines=66> */
.L_x_7543:
[----:B------:R-:W-:Y:S05]  /*3da0*/  BSYNC B0 ;  /* 0x0000000000007941 */ /* 0x000fea0003800000 */
.L_x_7542:
        /* <DEDUP_REMOVED lines=63> */
.L_x_7545:
[----:B------:R-:W-:Y:S05]  /*41a0*/  BSYNC B0 ;  /* 0x0000000000007941 */ /* 0x000fea0003800000 */
.L_x_7544:
        /* <DEDUP_REMOVED lines=66> */
.L_x_7547:
[----:B------:R-:W-:Y:S05]  /*45d0*/  BSYNC B0 ;  /* 0x0000000000007941 */ /* 0x000fea0003800000 */
.L_x_7546:
        /* <DEDUP_REMOVED lines=66> */
.L_x_7549:
[----:B------:R-:W-:Y:S05]  /*4a00*/  BSYNC B0 ;  /* 0x0000000000007941 */ /* 0x000fea0003800000 */
.L_x_7548:
        /* <DEDUP_REMOVED lines=68> */
.L_x_7551:
[----:B------:R-:W-:Y:S05]  /*4e50*/  BSYNC B0 ;  /* 0x0000000000007941 */ /* 0x000fea0003800000 */
.L_x_7550:
[C---:B------:R-:W-:Y:S01]  /*4e60*/  LEA R38, P1, R31.reuse, R38, 0x1 ;  /* 0x000000261f267211 */ /* 0x040fe200078208ff */
[----:B------:R-:W-:Y:S01]  /*4e70*/  IMAD.MOV.U32 R8, RZ, RZ, R10 ;  /* 0x000000ffff087224 */ /* 0x000fe200078e000a */
[----:B------:R-:W-:Y:S02]  /*4e80*/  UMOV UR4, UR30 ;  /* 0x0000001e00047c82 */ /* 0x000fe40008000000 */
[C---:B------:R-:W-:Y:S02]  /*4e90*/  LEA.HI.X.SX32 R39, R31.reuse, R39, 0x1, P1 ;  /* 0x000000271f277211 */ /* 0x040fe400008f0eff */
[C---:B------:R-:W-:Y:S04]  /*4ea0*/  LEA R10, P0, R31.reuse, R8, 0x1 ;  /* 0x000000081f0a7211 */ /* 0x040fe800078008ff */
[----:B------:R-:W-:Y:S01]  /*4eb0*/  LEA.HI.X.SX32 R9, R31, R9, 0x1, P0 ;  /* 0x000000091f097211 */ /* 0x000fe200000f0eff */
[----:B------:R-:W-:Y:S08]  /*4ec0*/  BRA `(.L_x_7552) ;  /* 0x0000003400e87947 */ /* 0x000ff00003800000 */
.L_x_7535:
        /* <DEDUP_REMOVED lines=89> */
.L_x_7556:
[----:B------:R-:W-:Y:S05]  /*5460*/  BSYNC B0 ;  /* 0x0000000000007941 */ /* 0x000fea0003800000 */
.L_x_7555:
[----:B-----5:R2:W-:Y:S02]  /*5470*/  STG.E.128 desc[UR6][R70.64], R44 ;  /* 0x0000002c46007986 */ /* 0x0205e4000c101d06 */
.L_x_7554:
[----:B------:R-:W-:Y:S05]  /*5480*/  BSYNC B1 ;  /* 0x0000000000017941 */ /* 0x000fea0003800000 */
.L_x_7553:
        /* <DEDUP_REMOVED lines=94> */
.L_x_7560:
[----:B------:R-:W-:Y:S05]  /*5a70*/  BSYNC B0 ;  /* 0x0000000000007941 */ /* 0x000fea0003800000 */
.L_x_7559:
[----:B-----5:R4:W-:Y:S02]  /*5a80*/  STG.E.128 desc[UR6][R152.64], R44 ;  /* 0x0000002c98007986 */ /* 0x0209e4000c101d06 */
.L_x_7558:
[----:B------:R-:W-:Y:S05]  /*5a90*/  BSYNC B1 ;  /* 0x0000000000017941 */ /* 0x000fea0003800000 */
.L_x_7557:
        /* <DEDUP_REMOVED lines=94> */
.L_x_7564:
[----:B------:R-:W-:Y:S05]  /*6080*/  BSYNC B0 ;  /* 0x0000000000007941 */ /* 0x000fea0003800000 */
.L_x_7563:
[----:B-----5:R3:W-:Y:S02]  /*6090*/  STG.E.128 desc[UR6][R152.64], R44 ;  /* 0x0000002c98007986 */ /* 0x0207e4000c101d06 */
.L_x_7562:
[----:B------:R-:W-:Y:S05]  /*60a0*/  BSYNC B1 ;  /* 0x0000000000017941 */ /* 0x000fea0003800000 */
.L_x_7561:
        /* <DEDUP_REMOVED lines=103> */
.L_x_7568:
[----:B------:R-:W-:Y:S05]  /*6720*/  BSYNC B0 ;  /* 0x0000000000007941 */ /* 0x000fea0003800000 */
.L_x_7567:
[----:B-----5:R2:W-:Y:S02]  /*6730*/  STG.E.128 desc[UR6][R152.64], R32 ;  /* 0x0000002098007986 */ /* 0x0205e4000c101d06 */
.L_x_7566:
[----:B------:R-:W-:Y:S05]  /*6740*/  BSYNC B1 ;  /* 0x0000000000017941 */ /* 0x000fea0003800000 */
.L_x_7565:
        /* <DEDUP_REMOVED lines=100> */
.L_x_7572:
[----:B------:R-:W-:Y:S05]  /*6d90*/  BSYNC B0 ;  /* 0x0000000000007941 */ /* 0x000fea0003800000 */
.L_x_7571:
[----:B-----5:R3:W-:Y:S02]  /*6da0*/  STG.E.128 desc[UR6][R146.64], R32 ;  /* 0x0000002092007986 */ /* 0x0207e4000c101d06 */
.L_x_7570:
[----:B------:R-:W-:Y:S05]  /*6db0*/  BSYNC B1 ;  /* 0x0000000000017941 */ /* 0x000fea0003800000 */
.L_x_7569:
        /* <DEDUP_REMOVED lines=103> */
.L_x_7576:
[----:B------:R-:W-:Y:S05]  /*7430*/  BSYNC B0 ;  /* 0x0000000000007941 */ /* 0x000fea0003800000 */
.L_x_7575:
[----:B-----5:R1:W-:Y:S02]  /*7440*/  STG.E.128 desc[UR6][R146.64], R32 ;  /* 0x0000002092007986 */ /* 0x0203e4000c101d06 */
.L_x_7574:
[----:B------:R-:W-:Y:S05]  /*7450*/  BSYNC B1 ;  /* 0x0000000000017941 */ /* 0x000fea0003800000 */
.L_x_7573:
        /* <DEDUP_REMOVED lines=103> */
.L_x_7580:
[----:B------:R-:W-:Y:S05]  /*7ad0*/  BSYNC B0 ;  /* 0x0000000000007941 */ /* 0x000fea0003800000 */
.L_x_7579:
[----:B-----5:R1:W-:Y:S02]  /*7ae0*/  STG.E.128 desc[UR6][R146.64], R32 ;  /* 0x0000002092007986 */ /* 0x0203e4000c101d06 */
.L_x_7578:
[----:B------:R-:W-:Y:S05]  /*7af0*/  BSYNC B1 ;  /* 0x0000000000017941 */ /* 0x000fea0003800000 */
.L_x_7577:
[----:B------:R-:W-:Y:S01]  /*7b00*/  ISETP.NE.AND P0, PT, R144, RZ, PT ;  /* 0x000000ff9000720c */ /* 0x000fe20003f05270 */
[----:B------:R-:W-:Y:S11]  /*7b10*/  BSSY B1, `(.L_x_7581) ;  /* 0x0000069000017945 */ /* 0x000ff60003800000 */
[----:B------:R-:W-:Y:S01]  /*7b20*/  @!UPT UIADD3 URZ, URZ, URZ, URZ ;  /* 0x0000003f3f3ff290 */ /* 0x000fe2000fffe03f */
[----:B------:R-:W-:Y:S05]  /*7b30*/  @P0 BRA `(.L_x_7582) ;  /* 0x0000000400980947 */ /* 0x000fea0003800000 */
[----:B------:R-:W1:Y:S01]  /*7b40*/  LDC.64 R2, c[0x0][0x338] ;  /* 0x0000ce00ff027b82 */ /* 0x000e620000000a00 */
[----:B------:R-:W-:Y:S01]  /*7b50*/  ISETP.GE.AND P0, PT, R100, UR4, PT ;  /* 0x0000000464007c0c */ /* 0x000fe2000bf06270 */
[----:B------:R-:W-:Y:S01]  /*7b60*/  BSSY B0, `(.L_x_7583) ;  /* 0x0000062000007945 */ /* 0x000fe20003800000 */
[----:B--2---:R-:W-:Y:S01]  /*7b70*/  MOV R71, R69 ;  /* 0x0000004500477202 */ /* 0x004fe20000000f00 */
[----:B-1-3--:R-:W-:Y:S04]  /*7b80*/  IMAD.WIDE.U32 R146, R2, 0xe0, R76 ;  /* 0x000000e002927825 */ /* 0x00afe800078e004c */
        /* <DEDUP_REMOVED lines=95> */
.L_x_7584:
[----:B------:R-:W-:Y:S05]  /*8180*/  BSYNC B0 ;  /* 0x0000000000007941 */ /* 0x000fea0003800000 */
.L_x_7583:
[----:B-----5:R1:W-:Y:S02]  /*8190*/  STG.E.128 desc[UR6][R148.64], R32 ;  /* 0x0000002094007986 */ /* 0x0203e4000c101d06 */
.L_x_7582:
[----:B------:R-:W-:Y:S05]  /*81a0*/  BSYNC B1 ;  /* 0x0000000000017941 */ /* 0x000fea0003800000 */
.L_x_7581:
        /* <DEDUP_REMOVED lines=8> */
.L_x_7534:
        /* <DEDUP_REMOVED lines=68> */
.L_x_7552:
        /* <DEDUP_REMOVED lines=84> */
.L_x_7585:
        /* <DEDUP_REMOVED lines=9> */
.L_x_7586:
[----:B------:R-:W-:Y:S04]  /*8c40*/  IADD3 R11, R11, -0x1, RZ ;  /* 0xffffffff0b0b7810 */ /* 0x000fe80007ffe0ff */
[----:B------:R-:W-:Y:S11]  /*8c50*/  ISETP.GT.AND P0, PT, R11, R52, PT ;  /* 0x000000340b00720c */ /* 0x000ff60003f04270 */
[----:B------:R-:W-:Y:S02]  /*8c60*/  @!UPT UIADD3 URZ, URZ, URZ, URZ ;  /* 0x0000003f3f3ff290 */ /* 0x000fe4000fffe03f */
[----:B------:R-:W-:Y:S05]  /*8c70*/  @P0 BRA `(.L_x_7587) ;  /* 0xffffff9c000c0947 */ /* 0x000fea000383ffff */
.L_x_7533:
        /* <DEDUP_REMOVED lines=11> */
[----:B------:R-:W-:-:S06]  /*8d30*/  ULDC.64 UR8, c[0x0][0x210] ;  /* 0x0000840000087ab9 */ /* 0x000fcc0000000a00 */
[----:B---3--:R-:W3:Y:S01]  /*8d40*/  LDC.64 R4, c[0x0][0x240] ;  /* 0x00009000ff047b82 */ /* 0x008ee20000000a00 */
[----:B-1----:R-:W-:-:S04]  /*8d50*/  ISETP.NE.U32.AND P0, PT, R2, RZ, PT ;  /* 0x000000ff0200720c */ /* 0x002fc80003f05070 */
[----:B------:R-:W-:-:S13]  /*8d60*/  ISETP.NE.AND.EX P0, PT, R3, RZ, PT, P0 ;  /* 0x000000ff0300720c */ /* 0x000fda0003f05300 */
[----:B------:R-:W1:Y:S02]  /*8d70*/  @P0 LDC.64 R10, c[0x0][0x300] ;  /* 0x0000c000ff0a0b82 */ /* 0x000e640000000a00 */
[----:B-1----:R-:W-:-:S05]  /*8d80*/  @P0 IMAD.WIDE R10, R165, 0x4, R10 ;  /* 0x00000004a50a0825 */ /* 0x002fca00078e020a */
[----:B------:R1:W5:Y:S01]  /*8d90*/  @P0 LDG.E R0, desc[UR6][R10.64] ;  /* 0x000000060a000981 */ /* 0x000362000c1e1900 */
[C---:B------:R-:W-:Y:S01]  /*8da0*/  LEA R8, P0, R128.reuse, UR8, 0x1 ;  /* 0x0000000880087c11 */ /* 0x040fe2000f8008ff */
[----:B------:R-:W-:Y:S01]  /*8db0*/  IMAD.MOV.U32 R130, RZ, RZ, R128 ;  /* 0x000000ffff827224 */ /* 0x000fe200078e0080 */
[----:B------:R-:W-:Y:S01]  /*8dc0*/  ULDC.U8 UR10, c[0x0][0x3c3] ;  /* 0x0000f0c0000a7ab9 */ /* 0x000fe20000000000 */
[----:B------:R-:W1:Y:S01]  /*8dd0*/  S2R R3, SR_CTAID.X ;  /* 0x0000000000037919 */ /* 0x000e620000002500 */
[--C-:B------:R-:W-:Y:S01]  /*8de0*/  LEA.HI.X R9, R128, UR9, R131.reuse, 0x1, P0 ;  /* 0x0000000980097c11 */ /* 0x100fe200080f0c83 */
[C---:B---3--:R-:W-:Y:S01]  /*8df0*/  IMAD.WIDE.U32 R18, R4.reuse, 0x30, R130 ;  /* 0x0000003004127825 */ /* 0x048fe200078e0082 */
[----:B------:R-:W-:-:S03]  /*8e00*/  LEA R6, P2, R4, R128, 0x5 ;  /* 0x0000008004067211 */ /* 0x000fc600078428ff */
[----:B--2-4-:R-:W-:Y:S02]  /*8e10*/  IMAD.SHL.U32 R12, R111, 0x10, RZ ;  /* 0x000000106f0c7824 */ /* 0x014fe400078e00ff */
[----:B-1----:R-:W-:-:S04]  /*8e20*/  IMAD R10, R5, 0x30, RZ ;  /* 0x00000030050a7824 */ /* 0x002fc800078e02ff */
[----:B------:R-:W-:Y:S02]  /*8e30*/  IMAD.IADD R10, R19, 0x1, R10 ;  /* 0x00000001130a7824 */ /* 0x000fe400078e020a */
[C---:B------:R-:W-:Y:S02]  /*8e40*/  IMAD R53, R3.reuse, 0x40, R53 ;  /* 0x0000004003357824 */ /* 0x040fe400078e0235 */
[----:B------:R-:W-:Y:S02]  /*8e50*/  IMAD R15, R3, -0x40, R164 ;  /* 0xffffffc0030f7824 */ /* 0x000fe400078e02a4 */
[----:B-----5:R-:W-:-:S04]  /*8e60*/  IMAD.IADD R0, R53, 0x1, R0 ;  /* 0x0000000135007824 */ /* 0x020fc800078e0200 */
        /* <DEDUP_REMOVED lines=15> */
[----:B------:R-:W-:-:S09]  /*8f60*/  LEA.HI.X R27, R6, UR9, R5, 0x1, P1 ;  /* 0x00000009061b7c11 */ /* 0x000fd200088f0c05 */
        /* <DEDUP_REMOVED lines=42> */
[--C-:B------:R-:W-:Y:S02]  /*9210*/  HADD2.F32 R8, -RZ, R20.reuse.H0_H0 ;  /* 0x20000014ff087230 */ /* 0x100fe40000004100 */
[----:B------:R-:W-:Y:S01]  /*9220*/  FFMA.FTZ R10, R21, R16, R10 ;  /* 0x00000010150a7223 */ /* 0x000fe2000001000a */
[----:B------:R-:W-:Y:S02]  /*9230*/  HADD2.F32 R5, -RZ, R5.H0_H0 ;  /* 0x20000005ff057230 */ /* 0x000fe40000004100 */
[----:B------:R-:W-:Y:S02]  /*9240*/  HADD2.F32 R20, -RZ, R20.H1_H1 ;  /* 0x30000014ff147230 */ /* 0x000fe40000004100 */
[----:B------:R-:W-:Y:S01]  /*9250*/  HADD2.F32 R4, -RZ, R4.H0_H0 ;  /* 0x20000004ff047230 */ /* 0x000fe20000004100 */
[----:B------:R-:W-:Y:S01]  /*9260*/  F2FP.F16.F32.PACK_AB R10, R10, R11 ;  /* 0x0000000b0a0a723e */ /* 0x000fe200000000ff */
        /* <DEDUP_REMOVED lines=12> */
[----:B------:R-:W-:Y:S02]  /*9330*/  MOV R9, R10 ;  /* 0x0000000a00097202 */ /* 0x000fe40000000f00 */
[----:B------:R-:W-:Y:S02]  /*9340*/  F2FP.F16.F32.PACK_AB R8, R19, R16 ;  /* 0x000000101308723e */ /* 0x000fe400000000ff */
[----:B------:R-:W-:Y:S02]  /*9350*/  MOV R10, R20 ;  /* 0x00000014000a7202 */ /* 0x000fe40000000f00 */
.L_x_7594:
[----:B------:R-:W-:Y:S05]  /*9360*/  BSYNC B0 ;  /* 0x0000000000007941 */ /* 0x000fea0003800000 */
.L_x_7593:
[----:B-----5:R2:W-:Y:S02]  /*9370*/  STS.128 [R167], R8 ;  /* 0x00000008a7007388 */ /* 0x0205e40000000c00 */
.L_x_7592:
[----:B------:R-:W-:Y:S05]  /*9380*/  BSYNC B1 ;  /* 0x0000000000017941 */ /* 0x000fea0003800000 */
.L_x_7591:
        /* <DEDUP_REMOVED lines=34> */
[-C--:B------:R-:W-:Y:S01]  /*95b0*/  FMUL.FTZ R10, R18, R9.reuse ;  /* 0x00000009120a7220 */ /* 0x080fe20000410000 */
[----:B------:R-:W-:Y:S01]  /*95c0*/  FMUL.FTZ R9, R19, R9 ;  /* 0x0000000913097220 */ /* 0x000fe20000410000 */
[----:B------:R-:W-:-:S02]  /*95d0*/  HADD2.F32 R16, -RZ, R6.H1_H1 ;  /* 0x30000006ff107230 */ /* 0x000fc40000004100 */
[----:B------:R-:W-:Y:S01]  /*95e0*/  FMUL.FTZ R12, R22, R11 ;  /* 0x0000000b160c7220 */ /* 0x000fe20000410000 */
[-C--:B------:R-:W-:Y:S01]  /*95f0*/  FFMA.FTZ R10, R19, R13.reuse, -R10 ;  /* 0x0000000d130a7223 */ /* 0x080fe2000001080a */
[----:B------:R-:W-:Y:S01]  /*9600*/  FFMA.FTZ R9, R18, R13, R9 ;  /* 0x0000000d12097223 */ /* 0x000fe20000010009 */
[--C-:B------:R-:W-:Y:S02]  /*9610*/  HADD2.F32 R13, -RZ, R8.reuse.H0_H0 ;  /* 0x20000008ff0d7230 */ /* 0x100fe40000004100 */
[C---:B------:R-:W-:Y:S01]  /*9620*/  FMUL.FTZ R11, R21.reuse, R11 ;  /* 0x0000000b150b7220 */ /* 0x040fe20000410000 */
[----:B------:R-:W-:Y:S02]  /*9630*/  HADD2.F32 R19, -RZ, R8.H1_H1 ;  /* 0x30000008ff137230 */ /* 0x000fe40000004100 */
[-C--:B------:R-:W-:Y:S01]  /*9640*/  FFMA.FTZ R12, R21, R16.reuse, -R12 ;  /* 0x00000010150c7223 */ /* 0x080fe2000001080c */
[----:B------:R-:W-:Y:S02]  /*9650*/  HADD2.F32 R8, -RZ, R20.H0_H0 ;  /* 0x20000014ff087230 */ /* 0x000fe40000004100 */
[----:B------:R-:W-:Y:S01]  /*9660*/  FFMA.FTZ R11, R22, R16, R11 ;  /* 0x00000010160b7223 */ /* 0x000fe2000001000b */
[----:B------:R-:W-:-:S02]  /*9670*/  HADD2.F32 R4, -RZ, R4.H0_H0 ;  /* 0x20000004ff047230 */ /* 0x000fc40000004100 */
[----:B------:R-:W-:Y:S02]  /*9680*/  HADD2.F32 R5, -RZ, R5.H0_H0 ;  /* 0x20000005ff057230 */ /* 0x000fe40000004100 */
[----:B------:R-:W-:Y:S02]  /*9690*/  HADD2.F32 R20, -RZ, R20.H1_H1 ;  /* 0x30000014ff147230 */ /* 0x000fe40000004100 */
        /* <DEDUP_REMOVED lines=14> */
[----:B------:R-:W-:Y:S02]  /*9780*/  MOV R9, R12 ;  /* 0x0000000c00097202 */ /* 0x000fe40000000f00 */
.L_x_7598:
[----:B------:R-:W-:Y:S05]  /*9790*/  BSYNC B0 ;  /* 0x0000000000007941 */ /* 0x000fea0003800000 */
.L_x_7597:
[----:B-----5:R4:W-:Y:S02]  /*97a0*/  STS.128 [R167+0x800], R8 ;  /* 0x00080008a7007388 */ /* 0x0209e40000000c00 */
.L_x_7596:
[----:B------:R-:W-:Y:S05]  /*97b0*/  BSYNC B1 ;  /* 0x0000000000017941 */ /* 0x000fea0003800000 */
.L_x_7595:
        /* <DEDUP_REMOVED lines=27> */
[--C-:B--2---:R-:W-:Y:S01]  /*9970*/  HADD2.F32 R26, -RZ, R9.reuse.H0_H0 ;  /* 0x20000009ff1a7230 */ /* 0x104fe20000004100 */
        /* <DEDUP_REMOVED lines=10> */
[C---:B------:R-:W-:Y:S01]  /*9a20*/  FMUL.FTZ R11, R26.reuse, R11 ;  /* 0x0000000b1a0b7220 */ /* 0x040fe20000410000 */
[C---:B------:R-:W-:Y:S01]  /*9a30*/  FMUL.FTZ R9, R19.reuse, R9 ;  /* 0x0000000913097220 */ /* 0x040fe20000410000 */
[----:B------:R-:W-:Y:S01]  /*9a40*/  FFMA.FTZ R13, R26, R18, -R13 ;  /* 0x000000121a0d7223 */ /* 0x000fe2000001080d */
[----:B------:R-:W-:Y:S01]  /*9a50*/  FFMA.FTZ R10, R19, R16, -R10 ;  /* 0x00000010130a7223 */ /* 0x000fe2000001080a */
        /* <DEDUP_REMOVED lines=19> */
[----:B------:R-:W-:Y:S01]  /*9b90*/  FFMA.FTZ R16, R16, R7, R5 ;  /* 0x0000000710107223 */ /* 0x000fe20000010005 */
[----:B------:R-:W-:-:S02]  /*9ba0*/  MOV R9, R13 ;  /* 0x0000000d00097202 */ /* 0x000fc40000000f00 */
[----:B------:R-:W-:Y:S02]  /*9bb0*/  F2FP.F16.F32.PACK_AB R8, R19, R20 ;  /* 0x000000141308723e */ /* 0x000fe400000000ff */
[----:B------:R-:W-:Y:S02]  /*9bc0*/  F2FP.F16.F32.PACK_AB R10, R16, R21 ;  /* 0x00000015100a723e */ /* 0x000fe400000000ff */
.L_x_7602:
[----:B------:R-:W-:Y:S05]  /*9bd0*/  BSYNC B0 ;  /* 0x0000000000007941 */ /* 0x000fea0003800000 */
.L_x_7601:
[----:B-----5:R4:W-:Y:S02]  /*9be0*/  STS.128 [R167+0x1000], R8 ;  /* 0x00100008a7007388 */ /* 0x0209e40000000c00 */
.L_x_7600:
[----:B------:R-:W-:Y:S05]  /*9bf0*/  BSYNC B1 ;  /* 0x0000000000017941 */ /* 0x000fea0003800000 */
.L_x_7599:
        /* <DEDUP_REMOVED lines=61> */
.L_x_7605:
[----:B------:R-:W-:Y:S05]  /*9fd0*/  BSYNC B0 ;  /* 0x0000000000007941 */ /* 0x000fea0003800000 */
.L_x_7604:
[----:B-----5:R2:W-:Y:S01]  /*9fe0*/  STS.128 [R167+0x1800], R24 ;  /* 0x00180018a7007388 */ /* 0x0205e20000000c00 */
[----:B------:R-:W-:Y:S05]  /*9ff0*/  BRA `(.L_x_7603) ;  /* 0x0000001c00747947 */ /* 0x000fea0003800000 */
.L_x_7590:
        /* <DEDUP_REMOVED lines=29> */
[----:B--2---:R-:W-:-:S03]  /*a1d0*/  IADD3 R9, P1, R0, R2, RZ ;  /* 0x0000000200097210 */ /* 0x004fc60007f3e0ff */
        /* <DEDUP_REMOVED lines=65> */
.L_x_7609:
[----:B------:R-:W-:Y:S05]  /*a5f0*/  BSYNC B0 ;  /* 0x0000000000007941 */ /* 0x000fea0003800000 */
.L_x_7608:
[----:B-----5:R3:W-:Y:S02]  /*a600*/  STS.128 [R167], R20 ;  /* 0x00000014a7007388 */ /* 0x0207e40000000c00 */
.L_x_7607:
[----:B------:R-:W-:Y:S05]  /*a610*/  BSYNC B1 ;  /* 0x0000000000017941 */ /* 0x000fea0003800000 */
.L_x_7606:
        /* <DEDUP_REMOVED lines=97> */
.L_x_7613:
[----:B------:R-:W-:Y:S05]  /*ac30*/  BSYNC B0 ;  /* 0x0000000000007941 */ /* 0x000fea0003800000 */
.L_x_7612:
[----:B-----5:R1:W-:Y:S02]  /*ac40*/  STS.128 [R167+0x800], R20 ;  /* 0x00080014a7007388 */ /* 0x0203e40000000c00 */
.L_x_7611:
[----:B------:R-:W-:Y:S05]  /*ac50*/  BSYNC B1 ;  /* 0x0000000000017941 */ /* 0x000fea0003800000 */
.L_x_7610:
        /* <DEDUP_REMOVED lines=99> */
.L_x_7617:
[----:B------:R-:W-:Y:S05]  /*b290*/  BSYNC B0 ;  /* 0x0000000000007941 */ /* 0x000fea0003800000 */
.L_x_7616:
[----:B-----5:R3:W-:Y:S02]  /*b2a0*/  STS.128 [R167+0x1000], R20 ;  /* 0x00100014a7007388 */ /* 0x0207e40000000c00 */
.L_x_7615:
[----:B------:R-:W-:Y:S05]  /*b2b0*/  BSYNC B1 ;  /* 0x0000000000017941 */ /* 0x000fea0003800000 */
.L_x_7614:
        /* <DEDUP_REMOVED lines=22> */
[----:B-1----:R-:W-:Y:S01]  /*b420*/  IMAD.WIDE R24, R5, 0x2, R24 ;  /* 0x0000000205187825 */ /* 0x002fe200078e0218 */
        /* <DEDUP_REMOVED lines=8> */
[----:B--2---:R-:W-:Y:S02]  /*b4b0*/  MOV R8, RZ ;  /* 0x000000ff00087202 */ /* 0x004fe40000000f00 */
[----:B------:R-:W-:Y:S02]  /*b4c0*/  @P0 IADD3 R8, -R112, RZ, RZ ;  /* 0x000000ff70080210 */ /* 0x000fe40007ffe1ff */
[----:B------:R-:W2:Y:S02]  /*b4d0*/  LDG.E.128 R4, desc[UR6][R4.64] ;  /* 0x0000000604047981 */ /* 0x000ea4000c1e1d00 */
[----:B------:R-:W-:-:S04]  /*b4e0*/  IADD3 R2, P1, R8, R2, RZ ;  /* 0x0000000208027210 */ /* 0x000fc80007f3e0ff */
[----:B------:R-:W-:Y:S02]  /*b4f0*/  LEA.HI.X.SX32 R13, R8, R13, 0x1, P1 ;  /* 0x0000000d080d7211 */ /* 0x000fe400008f0eff */
[----:B------:R-:W-:-:S04]  /*b500*/  LEA R8, P1, R2, UR8, 0x1 ;  /* 0x0000000802087c11 */ /* 0x000fc8000f8208ff */
[----:B------:R-:W-:-:S06]  /*b510*/  LEA.HI.X R9, R2, UR9, R13, 0x1, P1 ;  /* 0x0000000902097c11 */ /* 0x000fcc00088f0c0d */
[----:B------:R-:W4:Y:S01]  /*b520*/  LDG.E.128 R8, desc[UR6][R8.64] ;  /* 0x0000000608087981 */ /* 0x000f22000c1e1d00 */
[--C-:B---3--:R-:W-:Y:S02]  /*b530*/  HADD2.F32 R17, -RZ, R24.reuse.H0_H0 ;  /* 0x20000018ff117230 */ /* 0x108fe40000004100 */
[----:B------:R-:W-:Y:S02]  /*b540*/  HADD2.F32 R19, -RZ, R25.H0_H0 ;  /* 0x20000019ff137230 */ /* 0x000fe40000004100 */
[----:B------:R-:W-:Y:S02]  /*b550*/  HADD2.F32 R24, -RZ, R24.H1_H1 ;  /* 0x30000018ff187230 */ /* 0x000fe40000004100 */
[--C-:B--2---:R-:W-:Y:S02]  /*b560*/  HADD2.F32 R2, -RZ, R4.reuse.H0_H0 ;  /* 0x20000004ff027230 */ /* 0x104fe40000004100 */
[----:B------:R-:W-:Y:S02]  /*b570*/  HADD2.F32 R13, -RZ, R4.H1_H1 ;  /* 0x30000004ff0d7230 */ /* 0x000fe40000004100 */
[----:B------:R-:W-:-:S02]  /*b580*/  HADD2.F32 R4, -RZ, R5.H0_H0 ;  /* 0x20000005ff047230 */ /* 0x000fc40000004100 */
[----:B------:R-:W-:Y:S02]  /*b590*/  HADD2.F32 R14, -RZ, R5.H1_H1 ;  /* 0x30000005ff0e7230 */ /* 0x000fe40000004100 */
        /* <DEDUP_REMOVED lines=10> */
[----:B------:R-:W-:Y:S02]  /*b640*/  HADD2.F32 R4, -RZ, R26.H0_H0 ;  /* 0x2000001aff047230 */ /* 0x000fe40000004100 */
[----:B------:R-:W-:Y:S01]  /*b650*/  @!P0 FADD.FTZ R5, -R5, -RZ ;  /* 0x800000ff05058221 */ /* 0x000fe20000010100 */
[----:B------:R-:W-:Y:S02]  /*b660*/  HADD2.F32 R2, -RZ, R27.H1_H1 ;  /* 0x3000001bff027230 */ /* 0x000fe40000004100 */
[----:B------:R-:W-:Y:S01]  /*b670*/  @!P0 FADD.FTZ R7, -R7, -RZ ;  /* 0x800000ff07078221 */ /* 0x000fe20000010100 */
[----:B------:R-:W-:Y:S02]  /*b680*/  HADD2.F32 R25, -RZ, R25.H1_H1 ;  /* 0x30000019ff197230 */ /* 0x000fe40000004100 */
[----:B------:R-:W-:Y:S01]  /*b690*/  @!P0 FADD.FTZ R14, -R14, -RZ ;  /* 0x800000ff0e0e8221 */ /* 0x000fe20000010100 */
[----:B------:R-:W-:-:S02]  /*b6a0*/  HADD2.F32 R13, -RZ, R27.H0_H0 ;  /* 0x2000001bff0d7230 */ /* 0x000fc40000004100 */
[----:B------:R-:W-:Y:S01]  /*b6b0*/  @!P0 FADD.FTZ R6, -R6, -RZ ;  /* 0x800000ff06068221 */ /* 0x000fe20000010100 */
[----:B------:R-:W-:Y:S02]  /*b6c0*/  HADD2.F32 R26, -RZ, R26.H1_H1 ;  /* 0x3000001aff1a7230 */ /* 0x000fe40000004100 */
[----:B------:R-:W-:Y:S01]  /*b6d0*/  FMUL.FTZ R5, R4, R5 ;  /* 0x0000000504057220 */ /* 0x000fe20000410000 */
[----:B------:R-:W-:Y:S01]  /*b6e0*/  FMUL.FTZ R7, R2, R7 ;  /* 0x0000000702077220 */ /* 0x000fe20000410000 */
[----:B------:R-:W-:Y:S01]  /*b6f0*/  FMUL.FTZ R25, R25, R14 ;  /* 0x0000000e19197220 */ /* 0x000fe20000410000 */
[----:B------:R-:W-:Y:S01]  /*b700*/  @!P0 FADD.FTZ R15, -R15, -RZ ;  /* 0x800000ff0f0f8221 */ /* 0x000fe20000010100 */
[----:B------:R-:W-:Y:S01]  /*b710*/  FMUL.FTZ R6, R13, R6 ;  /* 0x000000060d067220 */ /* 0x000fe20000410000 */
[----:B-----5:R-:W-:Y:S02]  /*b720*/  HADD2.F32 R2, -RZ, R20.H0_H0 ;  /* 0x20000014ff027230 */ /* 0x020fe40000004100 */
[----:B----4-:R-:W-:-:S02]  /*b730*/  HADD2.F32 R4, -RZ, R8.H0_H0 ;  /* 0x20000008ff047230 */ /* 0x010fc40000004100 */
[----:B------:R-:W-:Y:S02]  /*b740*/  HADD2.F32 R18, -RZ, R8.H1_H1 ;  /* 0x30000008ff127230 */ /* 0x000fe40000004100 */
        /* <DEDUP_REMOVED lines=26> */
.L_x_7619:
[----:B------:R-:W-:Y:S05]  /*b8f0*/  BSYNC B0 ;  /* 0x0000000000007941 */ /* 0x000fea0003800000 */
.L_x_7618:
[----:B-----5:R3:W-:Y:S01]  /*b900*/  STS.128 [R167+0x1800], R20 ;  /* 0x00180014a7007388 */ /* 0x0207e20000000c00 */
[----:B------:R-:W-:Y:S05]  /*b910*/  BRA `(.L_x_7603) ;  /* 0x00000004002c7947 */ /* 0x000fea0003800000 */
.L_x_7589:
[----:B------:R-:W1:Y:S01]  /*b920*/  S2R R3, SR_CTAID.X ;  /* 0x0000000000037919 */ /* 0x000e620000002500 */
[C---:B------:R-:W-:Y:S01]  /*b930*/  VIADD R0, R126.reuse, 0x10 ;  /* 0x000000107e007836 */ /* 0x040fe20000000000 */
[----:B------:R-:W-:Y:S01]  /*b940*/  BSSY B0, `(.L_x_7620) ;  /* 0x0000014000007945 */ /* 0x000fe20003800000 */
[C---:B--234-:R-:W-:Y:S02]  /*b950*/  VIADD R12, R126.reuse, 0x20 ;  /* 0x000000207e0c7836 */ /* 0x05cfe40000000000 */
        /* <DEDUP_REMOVED lines=18> */
.L_x_7621:
[----:B------:R-:W-:Y:S05]  /*ba80*/  BSYNC B0 ;  /* 0x0000000000007941 */ /* 0x000fea0003800000 */
.L_x_7620:
[----:B------:R-:W-:Y:S04]  /*ba90*/  BSSY B0, `(.L_x_7622) ;  /* 0x0000010000007945 */ /* 0x000fe80003800000 */
[----:B------:R-:W-:Y:S05]  /*baa0*/  @P1 BRA `(.L_x_7623) ;  /* 0x0000000000381947 */ /* 0x000fea0003800000 */
[----:B------:R-:W-:Y:S02]  /*bab0*/  ULDC UR5, c[0x0][0x2d0] ;  /* 0x0000b40000057ab9 */ /* 0x000fe40000000800 */
[----:B------:R-:W-:-:S13]  /*bac0*/  ISETP.GE.AND P0, PT, R100, UR5, PT ;  /* 0x0000000564007c0c */ /* 0x000fda000bf06270 */
[----:B------:R3:W-:Y:S01]  /*bad0*/  @P0 STS.128 [R167+0x800], RZ ;  /* 0x000800ffa7000388 */ /* 0x0007e20000000c00 */
[----:B------:R-:W-:Y:S05]  /*bae0*/  @P0 BRA `(.L_x_7623) ;  /* 0x0000000000280947 */ /* 0x000fea0003800000 */
[----:B--2---:R-:W2:Y:S01]  /*baf0*/  LDC.64 R4, c[0x0][0x240] ;  /* 0x00009000ff047b82 */ /* 0x004ea20000000a00 */
[----:B------:R-:W-:Y:S01]  /*bb00*/  ULDC.64 UR8, c[0x0][0x210] ;  /* 0x0000840000087ab9 */ /* 0x000fe20000000a00 */
[----:B--2---:R-:W-:-:S04]  /*bb10*/  LEA R2, P0, R4, R128, 0x4 ;  /* 0x0000008004027211 */ /* 0x004fc800078020ff */
[----:B------:R-:W-:Y:S02]  /*bb20*/  LEA.HI.X R5, R4, R131, R5, 0x4, P0 ;  /* 0x0000008304057211 */ /* 0x000fe400000f2405 */
[----:B------:R-:W-:-:S04]  /*bb30*/  LEA R4, P0, R2, UR8, 0x1 ;  /* 0x0000000802047c11 */ /* 0x000fc8000f8008ff */
[----:B------:R-:W-:-:S05]  /*bb40*/  LEA.HI.X R5, R2, UR9, R5, 0x1, P0 ;  /* 0x0000000902057c11 */ /* 0x000fca00080f0c05 */
[----:B------:R-:W-:Y:S01]  /*bb50*/  @!PT LDS RZ, [RZ] ;  /* 0x00000000fffff984 */ /* 0x000fe20000000800 */
[----:B------:R-:W-:Y:S01]  /*bb60*/  @!PT LDS RZ, [RZ] ;  /* 0x00000000fffff984 */ /* 0x000fe20000000800 */
[----:B------:R-:W-:Y:S01]  /*bb70*/  @!PT LDS RZ, [RZ] ;  /* 0x00000000fffff984 */ /* 0x000fe20000000800 */
[----:B------:R4:W-:Y:S04]  /*bb80*/  LDGSTS.E.BYPASS.LTC128B.128 [R167+0x800], desc[UR6][R4.64] ;  /* 0x0080000004a77fae */ /* 0x0009e8000b901d46 */
.L_x_7623:
[----:B------:R-:W-:Y:S05]  /*bb90*/  BSYNC B0 ;  /* 0x0000000000007941 */ /* 0x000fea0003800000 */
.L_x_7622:
[----:B------:R-:W-:Y:S04]  /*bba0*/  BSSY B0, `(.L_x_7624) ;  /* 0x0000010000007945 */ /* 0x000fe80003800000 */
[----:B------:R-:W-:Y:S05]  /*bbb0*/  @P2 BRA `(.L_x_7625) ;  /* 0x0000000000382947 */ /* 0x000fea0003800000 */
[----:B------:R-:W-:Y:S02]  /*bbc0*/  ULDC UR5, c[0x0][0x2d0] ;  /* 0x0000b40000057ab9 */ /* 0x000fe40000000800 */
[----:B------:R-:W-:-:S13]  /*bbd0*/  ISETP.GE.AND P0, PT, R100, UR5, PT ;  /* 0x0000000564007c0c */ /* 0x000fda000bf06270 */
[----:B------:R1:W-:Y:S01]  /*bbe0*/  @P0 STS.128 [R167+0x1000], RZ ;  /* 0x001000ffa7000388 */ /* 0x0003e20000000c00 */
[----:B------:R-:W-:Y:S05]  /*bbf0*/  @P0 BRA `(.L_x_7625) ;  /* 0x0000000000280947 */ /* 0x000fea0003800000 */
[----:B--2-4-:R-:W2:Y:S01]  /*bc00*/  LDC.64 R4, c[0x0][0x240] ;  /* 0x00009000ff047b82 */ /* 0x014ea20000000a00 */
        /* <DEDUP_REMOVED lines=9> */
.L_x_7625:
[----:B------:R-:W-:Y:S05]  /*bca0*/  BSYNC B0 ;  /* 0x0000000000007941 */ /* 0x000fea0003800000 */
.L_x_7624:
[----:B------:R-:W-:Y:S05]  /*bcb0*/  @P3 BRA `(.L_x_7603) ;  /* 0x0000000000443947 */ /* 0x000fea0003800000 */
[----:B------:R-:W-:Y:S02]  /*bcc0*/  ULDC UR5, c[0x0][0x2d0] ;  /* 0x0000b40000057ab9 */ /* 0x000fe40000000800 */
[----:B------:R-:W-:-:S13]  /*bcd0*/  ISETP.GE.AND P0, PT, R100, UR5, PT ;  /* 0x0000000564007c0c */ /* 0x000fda000bf06270 */
[----:B------:R1:W-:Y:S01]  /*bce0*/  @P0 STS.128 [R167+0x1800], RZ ;  /* 0x001800ffa7000388 */ /* 0x0003e20000000c00 */
[----:B------:R-:W-:Y:S05]  /*bcf0*/  @P0 BRA `(.L_x_7603) ;  /* 0x0000000000340947 */ /* 0x000fea0003800000 */
[----:B--2-4-:R-:W2:Y:S01]  /*bd00*/  LDC.64 R4, c[0x0][0x240] ;  /* 0x00009000ff047b82 */ /* 0x014ea20000000a00 */
[----:B------:R-:W-:Y:S01]  /*bd10*/  MOV R6, R128 ;  /* 0x0000008000067202 */ /* 0x000fe20000000f00 */
[----:B------:R-:W-:Y:S01]  /*bd20*/  ULDC.64 UR8, c[0x0][0x210] ;  /* 0x0000840000087ab9 */ /* 0x000fe20000000a00 */
[----:B------:R-:W-:-:S03]  /*bd30*/  MOV R7, R131 ;  /* 0x0000008300077202 */ /* 0x000fc60000000f00 */
[----:B--2---:R-:W-:-:S04]  /*bd40*/  IMAD.WIDE.U32 R6, R4, 0x30, R6 ;  /* 0x0000003004067825 */ /* 0x004fc800078e0006 */
        /* <DEDUP_REMOVED lines=8> */
.L_x_7603:
[----:B------:R-:W-:Y:S05]  /*bdd0*/  BSYNC B2 ;  /* 0x0000000000027941 */ /* 0x000fea0003800000 */
.L_x_7588:
[----:B------:R-:W-:Y:S01]  /*bde0*/  VIADD R172, R48, 0xffffffff ;  /* 0xffffffff30ac7836 */ /* 0x000fe20000000000 */
[----:B------:R-:W-:Y:S01]  /*bdf0*/  ULDC.64 UR12, c[0x0][0x218] ;  /* 0x00008600000c7ab9 */ /* 0x000fe20000000a00 */
[----:B------:R-:W1:Y:S01]  /*be00*/  S2R R6, SR_TID.X ;  /* 0x0000000000067919 */ /* 0x000e620000002100 */
[----:B--2-4-:R-:W2:Y:S01]  /*be10*/  LDC.64 R4, c[0x0][0x3c8] ;  /* 0x0000f200ff047b82 */ /* 0x014ea20000000a00 */
[----:B------:R-:W-:Y:S01]  /*be20*/  IMAD.SHL.U32 R2, R172, 0x80, RZ ;  /* 0x00000080ac027824 */ /* 0x000fe200078e00ff */
[----:B------:R-:W-:Y:S01]  /*be30*/  LEA R170, P0, R120, UR12, 0x1 ;  /* 0x0000000c78aa7c11 */ /* 0x000fe2000f8008ff */
[----:B-1-3--:R-:W-:Y:S01]  /*be40*/  VIADD R20, R126, 0x40 ;  /* 0x000000407e147836 */ /* 0x00afe20000000000 */
[----:B------:R-:W-:Y:S01]  /*be50*/  BSSY B0, `(.L_x_7626) ;  /* 0x0000014000007945 */ /* 0x000fe20003800000 */
[----:B------:R-:W-:Y:S01]  /*be60*/  IMAD.IADD R11, R49, 0x1, -R2 ;  /* 0x00000001310b7824 */ /* 0x000fe200078e0a02 */
[----:B------:R-:W-:Y:S01]  /*be70*/  LEA.HI.X R171, R120, UR13, R123, 0x1, P0 ;  /* 0x0000000d78ab7c11 */ /* 0x000fe200080f0c7b */
        /* <DEDUP_REMOVED lines=17> */
.L_x_7627:
[----:B------:R-:W-:Y:S05]  /*bf90*/  BSYNC B0 ;  /* 0x0000000000007941 */ /* 0x000fea0003800000 */
.L_x_7626:
        /* <DEDUP_REMOVED lines=14> */
.L_x_7629:
[----:B------:R-:W-:Y:S05]  /*c080*/  BSYNC B0 ;  /* 0x0000000000007941 */ /* 0x000fea0003800000 */
.L_x_7628:
[----:B------:R-:W-:Y:S01]  /*c090*/  LEA.HI R22, R51, R51, RZ, 0x1 ;  /* 0x0000003333167211 */ /* 0x000fe200078f08ff */
[----:B------:R-:W-:Y:S01]  /*c0a0*/  BSSY B0, `(.L_x_7630) ;  /* 0x0000010000007945 */ /* 0x000fe20003800000 */
[----:B------:R-:W-:Y:S02]  /*c0b0*/  ISETP.GE.AND P1, PT, R10, R11, PT ;  /* 0x0000000b0a00720c */ /* 0x000fe40003f26270 */
[----:B------:R-:W-:Y:S02]  /*c0c0*/  SHF.R.S32.HI R7, RZ, 0x1f, R165 ;  /* 0x0000001fff077819 */ /* 0x000fe400000114a5 */
[----:B------:R-:W-:Y:S01]  /*c0d0*/  LOP3.LUT R22, R22, 0xfffffffe, RZ, 0xc0, !PT ;  /* 0xfffffffe16167812 */ /* 0x000fe200078ec0ff */
        /* <DEDUP_REMOVED lines=12> */
.L_x_7631:
[----:B------:R-:W-:Y:S05]  /*c1a0*/  BSYNC B0 ;  /* 0x0000000000007941 */ /* 0x000fea0003800000 */
.L_x_7630:
        /* <DEDUP_REMOVED lines=14> */
.L_x_7633:
[----:B------:R-:W-:Y:S05]  /*c290*/  BSYNC B0 ;  /* 0x0000000000007941 */ /* 0x000fea0003800000 */
.L_x_7632:
        /* <DEDUP_REMOVED lines=13> */
.L_x_7635:
[----:B------:R-:W-:Y:S05]  /*c370*/  BSYNC B0 ;  /* 0x0000000000007941 */ /* 0x000fea0003800000 */
.L_x_7634:
        /* <DEDUP_REMOVED lines=14> */
.L_x_7637:
[----:B------:R-:W-:Y:S05]  /*c460*/  BSYNC B0 ;  /* 0x0000000000007941 */ /* 0x000fea0003800000 */
.L_x_7636:
        /* <DEDUP_REMOVED lines=14> */
.L_x_7639:
[----:B------:R-:W-:Y:S05]  /*c550*/  BSYNC B0 ;  /* 0x0000000000007941 */ /* 0x000fea0003800000 */
.L_x_7638:
        /* <DEDUP_REMOVED lines=14> */
.L_x_7641:
[----:B------:R-:W-:Y:S05]  /*c640*/  BSYNC B0 ;  /* 0x0000000000007941 */ /* 0x000fea0003800000 */
.L_x_7640:
[----:B------:R-:W0:Y:S01]  /*c650*/  LDGDEPBAR ;  /* 0x00000000000079af */ /* 0x000e220000000000 */
[----:B------:R-:W-:Y:S01]  /*c660*/  ULDC.64 UR8, c[0x0][0x3d0] ;  /* 0x0000f40000087ab9 */ /* 0x000fe20000000a00 */
[-C--:B------:R-:W-:Y:S01]  /*c670*/  ISETP.GE.AND P4, PT, R12, R11.reuse, PT ;  /* 0x0000000b0c00720c */ /* 0x080fe20003f86270 */
[----:B-1----:R-:W-:Y:S01]  /*c680*/  IMAD R8, R7, UR8, RZ ;  /* 0x0000000807087c24 */ /* 0x002fe2000f8e02ff */
[----:B------:R-:W-:Y:S01]  /*c690*/  ISETP.GE.AND P0, PT, R126, R11, PT ;  /* 0x0000000b7e00720c */ /* 0x000fe20003f06270 */
[C---:B------:R-:W-:Y:S01]  /*c6a0*/  IMAD.WIDE.U32 R124, R165.reuse, UR8, R124 ;  /* 0x00000008a57c7c25 */ /* 0x040fe2000f8e007c */
[----:B------:R-:W-:Y:S01]  /*c6b0*/  ULDC.64 UR10, c[0x0][0x220] ;  /* 0x00008800000a7ab9 */ /* 0x000fe20000000a00 */
[----:B------:R-:W-:Y:S01]  /*c6c0*/  SHF.R.S32.HI R133, RZ, 0x1f, R6 ;  /* 0x0000001fff857819 */ /* 0x000fe20000011406 */
[----:B------:R-:W-:Y:S01]  /*c6d0*/  ULDC UR5, c[0x0][0x2e8] ;  /* 0x0000ba0000057ab9 */ /* 0x000fe20000000800 */
[----:B------:R-:W-:Y:S01]  /*c6e0*/  IMAD R8, R165, UR9, R8 ;  /* 0x00000009a5087c24 */ /* 0x000fe2000f8e0208 */
[----:B--2---:R-:W-:Y:S01]  /*c6f0*/  LEA R12, P3, R124, R4, 0x2 ;  /* 0x000000047c0c7211 */ /* 0x004fe200078610ff */
[----:B------:R-:W-:Y:S01]  /*c700*/  IMAD.IADD R22, R51, 0x1, -R22 ;  /* 0x0000000133167824 */ /* 0x000fe200078e0a16 */
[----:B------:R-:W-:Y:S01]  /*c710*/  LEA R180, P1, R116, UR10, 0x1 ;  /* 0x0000000a74b47c11 */ /* 0x000fe2000f8208ff */
[----:B------:R-:W-:Y:S01]  /*c720*/  IMAD.IADD R8, R125, 0x1, R8 ;  /* 0x000000017d087824 */ /* 0x000fe200078e0208 */
[----:B------:R-:W-:-:S02]  /*c730*/  LEA.HI R4, R133, R6, RZ, 0x3 ;  /* 0x0000000685047211 */ /* 0x000fc400078f18ff */
[----:B------:R-:W-:Y:S02]  /*c740*/  LEA.HI.X R179, R116, UR11, R119, 0x1, P1 ;  /* 0x0000000b74b37c11 */ /* 0x000fe400088f0c77 */
[----:B------:R-:W-:Y:S02]  /*c750*/  LEA.HI.X R13, R124, R5, R8, 0x2, P3 ;  /* 0x000000057c0d7211 */ /* 0x000fe400018f1408 */
[-C--:B------:R-:W-:Y:S02]  /*c760*/  ISETP.GE.AND P2, PT, R0, R11.reuse, PT ;  /* 0x0000000b0000720c */ /* 0x080fe40003f46270 */
[----:B------:R-:W-:Y:S01]  /*c770*/  ISETP.GE.AND P6, PT, R16, R11, PT ;  /* 0x0000000b1000720c */ /* 0x000fe20003fc6270 */
[----:B------:R1:W5:Y:S01]  /*c780*/  LDG.E R7, desc[UR6][R12.64] ;  /* 0x000000060c077981 */ /* 0x000362000c1e1900 */
[----:B------:R-:W-:-:S04]  /*c790*/  DEPBAR.LE SB0, 0x0 ;  /* 0x000080000000791a */ /* 0x000fc80000000000 */
[----:B------:R-:W-:Y:S01]  /*c7a0*/  BAR.SYNC.DEFER_BLOCKING 0x0 ;  /* 0x0000000000007b1d */ /* 0x000fe20000010000 */
[-C--:B------:R-:W-:Y:S01]  /*c7b0*/  ISETP.GE.AND P1, PT, R18, R11.reuse, PT ;  /* 0x0000000b1200720c */ /* 0x080fe20003f26270 */
[----:B------:R-:W-:Y:S01]  /*c7c0*/  IMAD.SHL.U32 R132, R113, 0x40, RZ ;  /* 0x0000004071847824 */ /* 0x000fe200078e00ff */
[----:B------:R-:W-:-:S03]  /*c7d0*/  ISETP.GE.AND P5, PT, R20, R11, PT ;  /* 0x0000000b1400720c */ /* 0x000fc60003fa6270 */
[----:B------:R-:W2:Y:S01]  /*c7e0*/  MUFU.RCP R102, UR5 ;  /* 0x0000000500667d08 */ /* 0x000ea20008001000 */
[----:B------:R-:W-:Y:S01]  /*c7f0*/  BSSY B0, `(.L_x_7642) ;  /* 0x000000e000007945 */ /* 0x000fe20003800000 */
[----:B------:R1:W-:Y:S01]  /*c800*/  @P0 STS.128 [R167+0x6000], RZ ;  /* 0x006000ffa7000388 */ /* 0x0003e20000000c00 */
[----:B------:R-:W-:Y:S02]  /*c810*/  P2R R8, PR, RZ, 0x2 ;  /* 0x00000002ff087803 */ /* 0x000fe40000000000 */
        /* <DEDUP_REMOVED lines=11> */
.L_x_7643:
[----:B------:R-:W-:Y:S05]  /*c8d0*/  BSYNC B0 ;  /* 0x0000000000007941 */ /* 0x000fea0003800000 */
.L_x_7642:
[----:B------:R2:W-:Y:S01]  /*c8e0*/  @P2 STS.128 [R167+0x6800], RZ ;  /* 0x006800ffa7002388 */ /* 0x0005e20000000c00 */
[----:B------:R-:W-:Y:S01]  /*c8f0*/  IMAD.IADD R0, R6, 0x1, -R5 ;  /* 0x0000000106007824 */ /* 0x000fe200078e0a05 */
[----:B------:R-:W-:Y:S01]  /*c900*/  SHF.R.S32.HI R4, RZ, 0x3, R4 ;  /* 0x00000003ff047819 */ /* 0x000fe20000011404 */
[----:B-1----:R-:W-:Y:S01]  /*c910*/  IMAD.SHL.U32 R12, R50, 0x40, RZ ;  /* 0x00000040320c7824 */ /* 0x002fe200078e00ff */
[----:B------:R-:W-:Y:S01]  /*c920*/  LEA.HI R133, R133, R6, RZ, 0x5 ;  /* 0x0000000685857211 */ /* 0x000fe200078f28ff */
[----:B------:R-:W-:Y:S01]  /*c930*/  IMAD.SHL.U32 R5, R0, 0x40, RZ ;  /* 0x0000004000057824 */ /* 0x000fe200078e00ff */
[----:B------:R-:W-:Y:S01]  /*c940*/  LOP3.LUT R132, R132, 0xfffffe00, RZ, 0xc0, !PT ;  /* 0xfffffe0084847812 */ /* 0x000fe200078ec0ff */
[----:B------:R-:W-:Y:S01]  /*c950*/  IMAD.SHL.U32 R51, R22, 0x8, RZ ;  /* 0x0000000816337824 */ /* 0x000fe200078e00ff */
[----:B------:R-:W-:Y:S01]  /*c960*/  LOP3.LUT R12, R12, 0x1c0, RZ, 0xc0, !PT ;  /* 0x000001c00c0c7812 */ /* 0x000fe200078ec0ff */
[----:B------:R-:W-:Y:S01]  /*c970*/  IMAD.SHL.U32 R4, R4, 0x8, RZ ;  /* 0x0000000804047824 */ /* 0x000fe200078e00ff */
[----:B------:R-:W-:Y:S01]  /*c980*/  LOP3.LUT R5, R5, 0x1c0, RZ, 0xc0, !PT ;  /* 0x000001c005057812 */ /* 0x000fe200078ec0ff */
[----:B------:R-:W-:Y:S01]  /*c990*/  BSSY B0, `(.L_x_7644) ;  /* 0x0000015000007945 */ /* 0x000fe20003800000 */
[----:B------:R-:W-:-:S02]  /*c9a0*/  LOP3.LUT R51, R12, 0x8, R51, 0xf8, !PT ;  /* 0x000000080c337812 */ /* 0x000fc400078ef833 */
[----:B------:R-:W-:Y:S02]  /*c9b0*/  LOP3.LUT R4, R5, 0x8, R4, 0xf8, !PT ;  /* 0x0000000805047812 */ /* 0x000fe400078ef804 */
[----:B------:R-:W-:Y:S02]  /*c9c0*/  SHF.R.S32.HI R103, RZ, 0x5, R133 ;  /* 0x00000005ff677819 */ /* 0x000fe40000011485 */
[----:B------:R-:W-:Y:S02]  /*c9d0*/  SHF.R.U32.HI R12, RZ, 0x3, R12 ;  /* 0x00000003ff0c7819 */ /* 0x000fe4000001160c */
[----:B------:R-:W-:Y:S01]  /*c9e0*/  SHF.R.U32.HI R5, RZ, 0x3, R5 ;  /* 0x00000003ff057819 */ /* 0x000fe20000011605 */
[----:B------:R-:W-:Y:S01]  /*c9f0*/  IMAD R158, R103, 0x400, R132 ;  /* 0x00000400679e7824 */ /* 0x000fe200078e0284 */
[----:B------:R-:W-:Y:S02]  /*ca00*/  ISETP.GE.AND P3, PT, R14, R11, PT ;  /* 0x0000000b0e00720c */ /* 0x000fe40003f66270 */
[----:B------:R-:W-:-:S02]  /*ca10*/  LOP3.LUT R51, R51, R12, RZ, 0x3c, !PT ;  /* 0x0000000c33337212 */ /* 0x000fc400078e3cff */
        /* <DEDUP_REMOVED lines=12> */
.L_x_7645:
[----:B------:R-:W-:Y:S05]  /*cae0*/  BSYNC B0 ;  /* 0x0000000000007941 */ /* 0x000fea0003800000 */
.L_x_7644:
        /* <DEDUP_REMOVED lines=19> */
.L_x_7647:
[----:B------:R-:W-:Y:S05]  /*cc20*/  BSYNC B0 ;  /* 0x0000000000007941 */ /* 0x000fea0003800000 */
.L_x_7646:
[----:B------:R1:W-:Y:S01]  /*cc30*/  @P6 STS.128 [R167+0x7800], RZ ;  /* 0x007800ffa7006388 */ /* 0x0003e20000000c00 */
[----:B------:R-:W-:Y:S04]  /*cc40*/  BSSY B0, `(.L_x_7648) ;  /* 0x000000f000007945 */ /* 0x000fe80003800000 */
[----:B------:R-:W-:Y:S05]  /*cc50*/  @P6 BRA `(.L_x_7649) ;  /* 0x0000000000346947 */ /* 0x000fea0003800000 */
[----:B------:R-:W-:Y:S02]  /*cc60*/  ULDC UR5, c[0x0][0x2d0] ;  /* 0x0000b40000057ab9 */ /* 0x000fe40000000800 */
[----:B------:R-:W-:-:S13]  /*cc70*/  ISETP.GE.AND P0, PT, R100, UR5, PT ;  /* 0x0000000564007c0c */ /* 0x000fda000bf06270 */
[----:B------:R1:W-:Y:S01]  /*cc80*/  @P0 STS.128 [R167+0x7800], RZ ;  /* 0x007800ffa7000388 */ /* 0x0003e20000000c00 */
[----:B------:R-:W-:Y:S05]  /*cc90*/  @P0 BRA `(.L_x_7649) ;  /* 0x0000000000240947 */ /* 0x000fea0003800000 */
[----:B------:R-:W2:Y:S01]  /*cca0*/  LDC.64 R4, c[0x0][0x250] ;  /* 0x00009400ff047b82 */ /* 0x000ea20000000a00 */
[----:B------:R-:W-:-:S05]  /*ccb0*/  MOV R178, R180 ;  /* 0x000000b400b27202 */ /* 0x000fca0000000f00 */
[----:B--2---:R-:W-:-:S04]  /*ccc0*/  IMAD.WIDE.U32 R10, R4, 0x60, R178 ;  /* 0x00000060040a7825 */ /* 0x004fc800078e00b2 */
[----:B------:R-:W-:-:S05]  /*ccd0*/  IMAD R5, R5, 0x60, RZ ;  /* 0x0000006005057824 */ /* 0x000fca00078e02ff */
[----:B------:R-:W-:-:S05]  /*cce0*/  IADD3 R11, R5, R11, RZ ;  /* 0x0000000b050b7210 */ /* 0x000fca0007ffe0ff */
[----:B------:R-:W-:Y:S01]  /*ccf0*/  @!PT LDS RZ, [RZ] ;  /* 0x00000000fffff984 */ /* 0x000fe20000000800 */
[----:B------:R-:W-:Y:S01]  /*cd00*/  @!PT LDS RZ, [RZ] ;  /* 0x00000000fffff984 */ /* 0x000fe20000000800 */
[----:B------:R-:W-:Y:S01]  /*cd10*/  @!PT LDS RZ, [RZ] ;  /* 0x00000000fffff984 */ /* 0x000fe20000000800 */
[----:B------:R2:W-:Y:S02]  /*cd20*/  LDGSTS.E.BYPASS.LTC128B.128 [R167+0x7800], desc[UR6][R10.64] ;  /* 0x078000000aa77fae */ /* 0x0005e4000b901d46 */
.L_x_7649:
[----:B------:R-:W-:Y:S05]  /*cd30*/  BSYNC B0 ;  /* 0x0000000000007941 */ /* 0x000fea0003800000 */
.L_x_7648:
        /* <DEDUP_REMOVED lines=14> */
.L_x_7651:
[----:B------:R-:W-:Y:S05]  /*ce20*/  BSYNC B0 ;  /* 0x0000000000007941 */ /* 0x000fea0003800000 */
.L_x_7650:
        /* <DEDUP_REMOVED lines=17> */
.L_x_7653:
[----:B------:R-:W-:Y:S05]  /*cf40*/  BSYNC B0 ;  /* 0x0000000000007941 */ /* 0x000fea0003800000 */
.L_x_7652:
        /* <DEDUP_REMOVED lines=16> */
.L_x_7655:
[----:B------:R-:W-:Y:S05]  /*d050*/  BSYNC B0 ;  /* 0x0000000000007941 */ /* 0x000fea0003800000 */
.L_x_7654:
        /* <DEDUP_REMOVED lines=16> */
.L_x_7657:
[----:B------:R-:W-:Y:S05]  /*d160*/  BSYNC B0 ;  /* 0x0000000000007941 */ /* 0x000fea0003800000 */
.L_x_7656:
[----:B------:R-:W-:Y:S01]  /*d170*/  LDSM.16.M88.4 R32, [R158] ;  /* 0x000000009e20783b */ /* 0x000fe20000000200 */
[----:B------:R-:W-:Y:S01]  /*d180*/  LOP3.LUT P0, RZ, R50, 0x2, RZ, 0xc0, !PT ;  /* 0x0000000232ff7812 */ /* 0x000fe2000780c0ff */
[----:B------:R-:W-:Y:S01]  /*d190*/  IMAD.MOV.U32 R5, RZ, RZ, 0x20 ;  /* 0x00000020ff057424 */ /* 0x000fe200078e00ff */
[----:B------:R-:W-:Y:S01]  /*d1a0*/  LOP3.LUT R133, R133, 0xffffffe0, RZ, 0xc0, !PT ;  /* 0xffffffe085857812 */ /* 0x000fe200078ec0ff */
        /* <DEDUP_REMOVED lines=8> */
[----:B------:R-:W-:Y:S01]  /*d230*/  IMAD.IADD R156, R158, 0x1, R4 ;  /* 0x000000019e9c7824 */ /* 0x000fe200078e0204 */
[----:B------:R-:W1:Y:S01]  /*d240*/  LDSM.16.M88.4 R88, [R157+0x3000] ;  /* 0x003000009d58783b */ /* 0x000e620000000200 */
[----:B------:R-:W-:Y:S01]  /*d250*/  IMAD.MOV.U32 R5, RZ, RZ, 0x40 ;  /* 0x00000040ff057424 */ /* 0x000fe200078e00ff */
[----:B------:R-:W-:Y:S01]  /*d260*/  ULDC UR5, c[0x0][0x398] ;  /* 0x0000e60000057ab9 */ /* 0x000fe20000000800 */
[----:B------:R-:W-:Y:S01]  /*d270*/  IMAD.IADD R151, R157, 0x1, R0 ;  /* 0x000000019d977824 */ /* 0x000fe200078e0200 */
[----:B------:R-:W1:Y:S01]  /*d280*/  LDSM.16.M88.4 R80, [R157+0x3800] ;  /* 0x003800009d50783b */ /* 0x000e620000000200 */
[----:B------:R-:W-:Y:S01]  /*d290*/  @P2 VIADD R154, R50, 0xffffffc0 ;  /* 0xffffffc0329a2836 */ /* 0x000fe20000000000 */
[----:B------:R-:W-:Y:S01]  /*d2a0*/  SEL R5, R5, 0xffffffc0, !P0 ;  /* 0xffffffc005057807 */ /* 0x000fe20004000000 */
[----:B------:R-:W-:Y:S01]  /*d2b0*/  IMAD.IADD R133, R6, 0x1, -R133 ;  /* 0x0000000106857824 */ /* 0x000fe200078e0a85 */
[----:B------:R-:W1:Y:S01]  /*d2c0*/  LDSM.16.M88.4 R72, [R157+0x4000] ;  /* 0x004000009d48783b */ /* 0x000e620000000200 */
[----:B------:R-:W-:-:S02]  /*d2d0*/  IMAD.IADD R140, R0, 0x1, R154 ;  /* 0x00000001008c7824 */ /* 0x000fc400078e029a */
[----:B------:R-:W-:Y:S01]  /*d2e0*/  IMAD.IADD R155, R158, 0x1, R5 ;  /* 0x000000019e9b7824 */ /* 0x000fe200078e0205 */
[----:B------:R-:W1:Y:S01]  /*d2f0*/  LDSM.16.M88.4 R52, [R157+0x4800] ;  /* 0x004800009d34783b */ /* 0x000e620000000200 */
[----:B------:R-:W-:Y:S01]  /*d300*/  SHF.R.S32.HI R0, RZ, 0x1f, R133 ;  /* 0x0000001fff007819 */ /* 0x000fe20000011485 */
[----:B------:R-:W-:Y:S01]  /*d310*/  IMAD.SHL.U32 R175, R6, 0x2, RZ ;  /* 0x0000000206af7824 */ /* 0x000fe200078e00ff */
[----:B------:R-:W-:Y:S01]  /*d320*/  LOP3.LUT R6, R51, R132, RZ, 0xfc, !PT ;  /* 0x0000008433067212 */ /* 0x000fe200078efcff */
[----:B------:R-:W1:Y:S01]  /*d330*/  LDSM.16.M88.4 R40, [R157+0x5000] ;  /* 0x005000009d28783b */ /* 0x000e620000000200 */
[----:B------:R-:W-:Y:S01]  /*d340*/  IMAD.IADD R153, R4, 0x1, R155 ;  /* 0x0000000104997824 */ /* 0x000fe200078e029b */
[----:B------:R-:W-:Y:S01]  /*d350*/  LEA.HI R173, R0, R133, RZ, 0x2 ;  /* 0x0000008500ad7211 */ /* 0x000fe200078f10ff */
[----:B------:R-:W-:Y:S01]  /*d360*/  IMAD R0, R3, 0x4, R103 ;  /* 0x0000000403007824 */ /* 0x000fe200078e0267 */
[----:B------:R-:W1:Y:S01]  /*d370*/  LDSM.16.M88.4 R64, [R157+0x5800] ;  /* 0x005800009d40783b */ /* 0x000e620000000200 */
[----:B------:R-:W-:Y:S01]  /*d380*/  LOP3.LUT R175, R175, 0x6, RZ, 0xc0, !PT ;  /* 0x00000006afaf7812 */ /* 0x000fe200078ec0ff */
[C---:B------:R-:W-:Y:S01]  /*d390*/  VIADD R147, R154.reuse, 0x800 ;  /* 0x000008009a937836 */ /* 0x040fe20000000000 */
[----:B------:R-:W-:Y:S01]  /*d3a0*/  SHF.R.S32.HI R173, RZ, 0x2, R173 ;  /* 0x00000002ffad7819 */ /* 0x000fe200000114ad */
[----:B------:R-:W-:Y:S01]  /*d3b0*/  LDSM.16.M88.4 R60, [R156] ;  /* 0x000000009c3c783b */ /* 0x000fe20000000200 */
[----:B------:R-:W-:-:S02]  /*d3c0*/  VIADD R146, R154, 0x1000 ;  /* 0x000010009a927836 */ /* 0x000fc40000000000 */
[----:B------:R-:W-:Y:S01]  /*d3d0*/  VIADD R145, R154, 0x1800 ;  /* 0x000018009a917836 */ /* 0x000fe20000000000 */
[----:B------:R-:W1:Y:S01]  /*d3e0*/  LDSM.16.M88.4 R56, [R151+0x2000] ;  /* 0x002000009738783b */ /* 0x000e620000000200 */
[----:B------:R-:W-:Y:S02]  /*d3f0*/  IMAD.U32 R3, R0, 0x10, R173 ;  /* 0x0000001000037824 */ /* 0x000fe400078e00ad */
[----:B-----5:R-:W-:Y:S01]  /*d400*/  FMUL.FTZ R0, R7, R102 ;  /* 0x0000006607007220 */ /* 0x020fe20000410000 */
[C---:B---3--:R-:W-:Y:S01]  /*d410*/  HMMA.16816.F32 R28, R32.reuse, R24, RZ ;  /* 0x00000018201c723c */ /* 0x048fe200000018ff */
[----:B--2---:R-:W2:Y:S01]  /*d420*/  LDSM.16.M88.4 R8, [R151+0x2800] ;  /* 0x002800009708783b */ /* 0x004ea20000000200 */
[----:B------:R-:W-:Y:S01]  /*d430*/  VIADD R144, R154, 0x2000 ;  /* 0x000020009a907836 */ /* 0x000fe20000000000 */
[----:B------:R-:W-:Y:S01]  /*d440*/  IADD3 R50, -R164, 0x1, R3 ;  /* 0x00000001a4327810 */ /* 0x000fe20007ffe103 */
[----:B------:R-:W-:Y:S01]  /*d450*/  IMAD.IADD R3, R2, 0x1, R175 ;  /* 0x0000000102037824 */ /* 0x000fe200078e02af */
[----:B------:R-:W3:Y:S01]  /*d460*/  LDSM.16.M88.4 R128, [R151+0x3000] ;  /* 0x003000009780783b */ /* 0x000ee20000000200 */
[C---:B------:R-:W-:Y:S01]  /*d470*/  HMMA.16816.F32 R24, R32.reuse, R26, RZ ;  /* 0x0000001a2018723c */ /* 0x040fe200000018ff */
[--C-:B------:R-:W-:Y:S01]  /*d480*/  IADD3 R50, R50, UR5, R49.reuse ;  /* 0x0000000532327c10 */ /* 0x100fe2000fffe031 */
[----:B------:R-:W-:Y:S01]  /*d490*/  VIADD R7, R3, 0x1 ;  /* 0x0000000103077836 */ /* 0x000fe20000000000 */
[----:B------:R-:W3:Y:S01]  /*d4a0*/  LDSM.16.M88.4 R124, [R151+0x3800] ;  /* 0x00380000977c783b */ /* 0x000ee20000000200 */
[----:B------:R-:W-:Y:S01]  /*d4b0*/  VIADD R143, R154, 0x2800 ;  /* 0x000028009a8f7836 */ /* 0x000fe20000000000 */
[C---:B------:R-:W-:Y:S01]  /*d4c0*/  VIMNMX R102, R50.reuse, R49, PT ;  /* 0x0000003132667248 */ /* 0x040fe20003fe0100 */
[C---:B----4-:R-:W-:Y:S01]  /*d4d0*/  HMMA.16816.F32 R20, R32.reuse, R16, RZ ;  /* 0x000000102014723c */ /* 0x050fe200000018ff */
[----:B------:R-:W4:Y:S01]  /*d4e0*/  LDSM.16.M88.4 R112, [R151+0x4000] ;  /* 0x004000009770783b */ /* 0x000f220000000200 */
[----:B------:R-:W-:Y:S01]  /*d4f0*/  VIADDMNMX R103, R50, 0x8, R49, PT ;  /* 0x0000000832677846 */ /* 0x000fe20003800131 */
[C---:B------:R-:W-:Y:S01]  /*d500*/  VIADD R142, R154.reuse, 0x3000 ;  /* 0x000030009a8e7836 */ /* 0x040fe20000000000 */
[C---:B------:R-:W-:Y:S01]  /*d510*/  ISETP.GE.AND P1, PT, R7.reuse, R102, PT ;  /* 0x000000660700720c */ /* 0x040fe20003f26270 */
[----:B------:R-:W4:Y:S01]  /*d520*/  LDSM.16.M88.4 R96, [R151+0x4800] ;  /* 0x004800009760783b */ /* 0x000f220000000200 */
[C---:B-1----:R-:W-:Y:S01]  /*d530*/  HMMA.16816.F32 R12, R32.reuse, R88, RZ ;  /* 0x00000058200c723c */ /* 0x042fe200000018ff */
[----:B------:R-:W-:Y:S01]  /*d540*/  ISETP.GE.AND P0, PT, R7, R103, PT ;  /* 0x000000670700720c */ /* 0x000fe20003f06270 */
[----:B------:R-:W-:Y:S01]  /*d550*/  VIADD R141, R154, 0x3800 ;  /* 0x000038009a8d7836 */ /* 0x000fe20000000000 */
[----:B------:R-:W1:Y:S03]  /*d560*/  LDSM.16.M88.4 R92, [R151+0x5000] ;  /* 0x00500000975c783b */ /* 0x000e660000000200 */
[C---:B------:R-:W-:Y:S01]  /*d570*/  HMMA.16816.F32 R84, R32.reuse, R80, RZ ;  /* 0x000000502054723c */ /* 0x040fe200000018ff */
[----:B------:R-:W1:Y:S04]  /*d580*/  LDSM.16.M88.4 R108, [R151+0x5800] ;  /* 0x00580000976c783b */ /* 0x000e680000000200 */
        /* <DEDUP_REMOVED lines=22> */
[----:B------:R-:W-:Y:S05]  /*d6f0*/  LDSM.16.M88.4 R128, [R154+0x2800] ;  /* 0x002800009a80783b */ /* 0x000fea0000000200 */
[C---:B------:R-:W-:Y:S06]  /*d700*/  HMMA.16816.F32 R84, R60.reuse, R124, R84 ;  /* 0x0000007c3c54723c */ /* 0x040fec0000001854 */
[C---:B------:R-:W-:Y:S01]  /*d710*/  HMMA.16816.F32 R80, R60.reuse, R126, R80 ;  /* 0x0000007e3c50723c */ /* 0x040fe20000001850 */
[----:B------:R-:W-:Y:S05]  /*d720*/  LDSM.16.M88.4 R124, [R140] ;  /* 0x000000008c7c783b */ /* 0x000fea0000000200 */
[C---:B----4-:R-:W-:Y:S06]  /*d730*/  HMMA.16816.F32 R76, R60.reuse, R112, R76 ;  /* 0x000000703c4c723c */ /* 0x050fec000000184c */
[C---:B------:R-:W-:Y:S01]  /*d740*/  HMMA.16816.F32 R72, R60.reuse, R114, R72 ;  /* 0x000000723c48723c */ /* 0x040fe20000001848 */
[----:B------:R-:W-:Y:S05]  /*d750*/  LDSM.16.M88.4 R112, [R140+0x800] ;  /* 0x000800008c70783b */ /* 0x000fea0000000200 */
[C---:B------:R-:W-:Y:S06]  /*d760*/  HMMA.16816.F32 R68, R60.reuse, R96, R68 ;  /* 0x000000603c44723c */ /* 0x040fec0000001844 */
[C---:B------:R-:W-:Y:S01]  /*d770*/  HMMA.16816.F32 R52, R60.reuse, R98, R52 ;  /* 0x000000623c34723c */ /* 0x040fe20000001834 */
[----:B------:R-:W3:Y:S05]  /*d780*/  LDSM.16.M88.4 R96, [R154+0x1800] ;  /* 0x001800009a60783b */ /* 0x000eea0000000200 */
[C---:B-1----:R-:W-:Y:S06]  /*d790*/  HMMA.16816.F32 R44, R60.reuse, R92, R44 ;  /* 0x0000005c3c2c723c */ /* 0x042fec000000182c */
[C---:B------:R-:W-:Y:S01]  /*d7a0*/  HMMA.16816.F32 R40, R60.reuse, R94, R40 ;  /* 0x0000005e3c28723c */ /* 0x040fe20000001828 */
[----:B------:R-:W1:Y:S05]  /*d7b0*/  LDSM.16.M88.4 R92, [R154+0x2000] ;  /* 0x002000009a5c783b */ /* 0x000e6a0000000200 */
[C---:B------:R-:W-:Y:S06]  /*d7c0*/  HMMA.16816.F32 R36, R60.reuse, R108, R36 ;  /* 0x0000006c3c24723c */ /* 0x040fec0000001824 */
[----:B------:R-:W-:Y:S01]  /*d7d0*/  HMMA.16816.F32 R32, R60, R110, R32 ;  /* 0x0000006e3c20723c */ /* 0x000fe20000001820 */
[----:B------:R-:W4:Y:S04]  /*d7e0*/  LDSM.16.M88.4 R60, [R154+0x3000] ;  /* 0x003000009a3c783b */ /* 0x000f280000000200 */
[----:B------:R-:W-:Y:S01]  /*d7f0*/  LDSM.16.M88.4 R108, [R140+0x1000] ;  /* 0x001000008c6c783b */ /* 0x000fe20000000200 */
[C---:B------:R-:W-:Y:S06]  /*d800*/  HMMA.16816.F32 R28, R64.reuse, R56, R28 ;  /* 0x00000038401c723c */ /* 0x040fec000000181c */
[C---:B------:R-:W-:Y:S01]  /*d810*/  HMMA.16816.F32 R24, R64.reuse, R58, R24 ;  /* 0x0000003a4018723c */ /* 0x040fe20000001818 */
[----:B------:R-:W4:Y:S05]  /*d820*/  LDSM.16.M88.4 R56, [R154+0x3800] ;  /* 0x003800009a38783b */ /* 0x000f2a0000000200 */
[C---:B--2---:R-:W-:Y:S06]  /*d830*/  HMMA.16816.F32 R20, R64.reuse, R8, R20 ;  /* 0x000000084014723c */ /* 0x044fec0000001814 */
[C---:B------:R-:W-:Y:S01]  /*d840*/  HMMA.16816.F32 R16, R64.reuse, R10, R16 ;  /* 0x0000000a4010723c */ /* 0x040fe20000001810 */
[----:B------:R-:W2:Y:S05]  /*d850*/  LDSM.16.M88.4 R8, [R153] ;  /* 0x000000009908783b */ /* 0x000eaa0000000200 */
[C---:B------:R-:W-:Y:S06]  /*d860*/  HMMA.16816.F32 R12, R64.reuse, R104, R12 ;  /* 0x00000068400c723c */ /* 0x040fec000000180c */
        /* <DEDUP_REMOVED lines=8> */
[C---:B----4-:R-:W-:Y:S06]  /*d8f0*/  HMMA.16816.F32 R44, R64.reuse, R60, R44 ;  /* 0x0000003c402c723c */ /* 0x050fec000000182c */
[C---:B------:R-:W-:Y:S01]  /*d900*/  HMMA.16816.F32 R40, R64.reuse, R62, R40 ;  /* 0x0000003e4028723c */ /* 0x040fe20000001828 */
[----:B------:R-:W-:Y:S05]  /*d910*/  LDSM.16.M88.4 R60, [R140+0x3800] ;  /* 0x003800008c3c783b */ /* 0x000fea0000000200 */
[C---:B------:R-:W-:Y:S06]  /*d920*/  HMMA.16816.F32 R36, R64.reuse, R56, R36 ;  /* 0x000000384024723c */ /* 0x040fec0000001824 */
[----:B------:R-:W-:Y:S01]  /*d930*/  HMMA.16816.F32 R32, R64, R58, R32 ;  /* 0x0000003a4020723c */ /* 0x000fe20000001820 */
[----:B------:R-:W4:Y:S01]  /*d940*/  LDSM.16.M88.4 R56, [R140+0x3000] ;  /* 0x003000008c38783b */ /* 0x000f220000000200 */
[----:B------:R-:W-:-:S04]  /*d950*/  DEPBAR.LE SB0, 0x0 ;  /* 0x000080000000791a */ /* 0x000fc80000000000 */
[C---:B------:R-:W-:Y:S06]  /*d960*/  HMMA.16816.F32 R68, R64.reuse, R128, R68 ;  /* 0x000000804044723c */ /* 0x040fec0000001844 */
[----:B------:R-:W-:Y:S06]  /*d970*/  HMMA.16816.F32 R52, R64, R130, R52 ;  /* 0x000000824034723c */ /* 0x000fec0000001834 */
        /* <DEDUP_REMOVED lines=10> */
[----:B------:R-:W-:-:S05]  /*da20*/  VIADD R96, R3, 0x9 ;  /* 0x0000000903607836 */ /* 0x000fca0000000000 */
[C---:B-1----:R-:W-:Y:S01]  /*da30*/  HMMA.16816.F32 R68, R8.reuse, R92, R68 ;  /* 0x0000005c0844723c */ /* 0x042fe20000001844 */
[----:B------:R-:W-:Y:S01]  /*da40*/  BAR.SYNC.DEFER_BLOCKING 0x0 ;  /* 0x0000000000007b1d */ /* 0x000fe20000010000 */
[C---:B------:R-:W-:Y:S02]  /*da50*/  ISETP.GE.AND P4, PT, R96.reuse, R102, PT ;  /* 0x000000666000720c */ /* 0x040fe40003f86270 */
[----:B------:R-:W-:Y:S02]  /*da60*/  ISETP.GE.AND P5, PT, R96, R103, PT ;  /* 0x000000676000720c */ /* 0x000fe40003fa6270 */
[----:B------:R-:W-:Y:S01]  /*da70*/  HMMA.16816.F32 R52, R8, R94, R52 ;  /* 0x0000005e0834723c */ /* 0x000fe20000001834 */
[----:B------:R-:W-:-:S05]  /*da80*/  I2FP.F32.S32 R96, R96 ;  /* 0x0000006000607245 */ /* 0x000fca0000201400 */
[C---:B----4-:R-:W-:Y:S06]  /*da90*/  HMMA.16816.F32 R44, R8.reuse, R56, R44 ;  /* 0x00000038082c723c */ /* 0x050fec000000182c */
[C---:B------:R-:W-:Y:S06]  /*daa0*/  HMMA.16816.F32 R40, R8.reuse, R58, R40 ;  /* 0x0000003a0828723c */ /* 0x040fec0000001828 */
[C---:B------:R-:W-:Y:S06]  /*dab0*/  HMMA.16816.F32 R36, R8.reuse, R60, R36 ;  /* 0x0000003c0824723c */ /* 0x040fec0000001824 */
[----:B------:R-:W-:Y:S07]  /*dac0*/  HMMA.16816.F32 R32, R8, R62, R32 ;  /* 0x0000003e0820723c */ /* 0x000fee0000001820 */
[C---:B------:R-:W-:Y:S01]  /*dad0*/  VIADD R9, R3.reuse, 0x8 ;  /* 0x0000000803097836 */ /* 0x040fe20000000000 */
[----:B------:R-:W-:Y:S01]  /*dae0*/  I2FP.F32.S32 R8, R7 ;  /* 0x0000000700087245 */ /* 0x000fe20000201400 */
[----:B------:R-:W-:-:S03]  /*daf0*/  VIADD R11, R3, 0x10 ;  /* 0x00000010030b7836 */ /* 0x000fc60000000000 */
[----:B------:R-:W-:Y:S01]  /*db00*/  I2FP.F32.S32 R7, R9 ;  /* 0x0000000900077245 */ /* 0x000fe20000201400 */
[C---:B------:R-:W-:Y:S01]  /*db10*/  FFMA.FTZ R29, R0.reuse, R8, R29 ;  /* 0x00000008001d7223 */ /* 0x040fe2000001001d */
[C---:B------:R-:W-:Y:S01]  /*db20*/  ISETP.GE.AND P2, PT, R9.reuse, R102, PT ;  /* 0x000000660900720c */ /* 0x040fe20003f46270 */
[C---:B------:R-:W-:Y:S01]  /*db30*/  FFMA.FTZ R31, R0.reuse, R8, R31 ;  /* 0x00000008001f7223 */ /* 0x040fe2000001001f */
[----:B------:R-:W-:Y:S01]  /*db40*/  ISETP.GE.AND P3, PT, R9, R103, PT ;  /* 0x000000670900720c */ /* 0x000fe20003f66270 */
[CC--:B------:R-:W-:Y:S01]  /*db50*/  FFMA.FTZ R9, R0.reuse, R7.reuse, R24 ;  /* 0x0000000700097223 */ /* 0x0c0fe20000010018 */
[----:B------:R-:W-:Y:S02]  /*db60*/  VIADD R8, R3, 0x11 ;  /* 0x0000001103087836 */ /* 0x000fe40000000000 */
[C---:B------:R-:W-:Y:S01]  /*db70*/  FFMA.FTZ R26, R0.reuse, R7, R26 ;  /* 0x00000007001a7223 */ /* 0x040fe2000001001a */
[CC--:B------:R-:W-:Y:S01]  /*db80*/  FFMA.FTZ R7, R0.reuse, R96.reuse, R25 ;  /* 0x0000006000077223 */ /* 0x0c0fe20000010019 */
[----:B------:R-:W-:Y:S01]  /*db90*/  FFMA.FTZ R96, R0, R96, R27 ;  /* 0x0000006000607223 */ /* 0x000fe2000001001b */
[----:B------:R-:W-:Y:S01]  /*dba0*/  FSEL R98, R31, -INF , !P0 ;  /* 0xff8000001f627808 */ /* 0x000fe20004000000 */
[----:B------:R-:W-:Y:S01]  /*dbb0*/  VIADD R27, R3, 0x18 ;  /* 0x00000018031b7836 */ /* 0x000fe20000000000 */
[----:B------:R-:W-:Y:S01]  /*dbc0*/  FSEL R9, R9, -INF , !P2 ;  /* 0xff80000009097808 */ /* 0x000fe20005000000 */
[----:B------:R-:W-:Y:S01]  /*dbd0*/  VIADD R24, R3, 0x20 ;  /* 0x0000002003187836 */ /* 0x000fe20000000000 */
        /* <DEDUP_REMOVED lines=8> */
[----:B------:R-:W-:Y:S01]  /*dc60*/  FFMA.FTZ R21, R0, R8, R21 ;  /* 0x0000000800157223 */ /* 0x000fe20000010015 */
[----:B------:R-:W-:Y:S01]  /*dc70*/  FSEL R96, R96, -INF , !P5 ;  /* 0xff80000060607808 */ /* 0x000fe20006800000 */
[C---:B------:R-:W-:Y:S01]  /*dc80*/  FFMA.FTZ R20, R0.reuse, R11, R20 ;  /* 0x0000000b00147223 */ /* 0x040fe20000010014 */
[C---:B------:R-:W-:Y:S01]  /*dc90*/  ISETP.GE.AND P3, PT, R27.reuse, R102, PT ;  /* 0x000000661b00720c */ /* 0x040fe20003f66270 */
[C---:B------:R-:W-:Y:S01]  /*dca0*/  FFMA.FTZ R8, R0.reuse, R8, R23 ;  /* 0x0000000800087223 */ /* 0x040fe20000010017 */
[----:B------:R-:W-:Y:S01]  /*dcb0*/  ISETP.GE.AND P5, PT, R27, R103, PT ;  /* 0x000000671b00720c */ /* 0x000fe20003fa6270 */
[----:B------:R-:W-:Y:S01]  /*dcc0*/  VIADD R23, R3, 0x19 ;  /* 0x0000001903177836 */ /* 0x000fe20000000000 */
[----:B------:R-:W-:Y:S01]  /*dcd0*/  I2FP.F32.S32 R27, R27 ;  /* 0x0000001b001b7245 */ /* 0x000fe20000201400 */
[----:B------:R-:W-:Y:S01]  /*dce0*/  FFMA.FTZ R10, R0, R11, R22 ;  /* 0x0000000b000a7223 */ /* 0x000fe20000010016 */
[----:B------:R-:W-:-:S02]  /*dcf0*/  FSEL R7, R7, -INF , !P4 ;  /* 0xff80000007077808 */ /* 0x000fc40006000000 */
[----:B------:R-:W-:Y:S01]  /*dd00*/  ISETP.GE.AND P4, PT, R23, R103, PT ;  /* 0x000000671700720c */ /* 0x000fe20003f86270 */
[CC--:B------:R-:W-:Y:S01]  /*dd10*/  FFMA.FTZ R11, R0.reuse, R27.reuse, R16 ;  /* 0x0000001b000b7223 */ /* 0x0c0fe20000010010 */
[----:B------:R-:W-:Y:S01]  /*dd20*/  FFMA.FTZ R18, R0, R27, R18 ;  /* 0x0000001b00127223 */ /* 0x000fe20000010012 */
[----:B------:R-:W-:Y:S01]  /*dd30*/  FSEL R27, R20, -INF , !P6 ;  /* 0xff800000141b7808 */ /* 0x000fe20007000000 */
[----:B------:R-:W-:Y:S01]  /*dd40*/  VIADD R16, R3, 0x21 ;  /* 0x0000002103107836 */ /* 0x000fe20000000000 */
[----:B------:R-:W-:Y:S02]  /*dd50*/  ISETP.GE.AND P6, PT, R23, R102, PT ;  /* 0x000000661700720c */ /* 0x000fe40003fc6270 */
[----:B------:R-:W-:Y:S02]  /*dd60*/  I2FP.F32.S32 R20, R23 ;  /* 0x0000001700147245 */ /* 0x000fe40000201400 */
[----:B------:R-:W-:Y:S02]  /*dd70*/  P2R R22, PR, RZ, 0x40 ;  /* 0x00000040ff167803 */ /* 0x000fe40000000000 */
[----:B------:R-:W-:Y:S01]  /*dd80*/  FSEL R23, R21, -INF , !P2 ;  /* 0xff80000015177808 */ /* 0x000fe20005000000 */
[----:B------:R-:W-:Y:S01]  /*dd90*/  FFMA.FTZ R19, R0, R20, R19 ;  /* 0x0000001400137223 */ /* 0x000fe20000010013 */
[----:B------:R-:W-:-:S02]  /*dda0*/  FSEL R8, R8, -INF , !P0 ;  /* 0xff80000008087808 */ /* 0x000fc40004000000 */
[C---:B------:R-:W-:Y:S02]  /*ddb0*/  ISETP.GE.AND P2, PT, R16.reuse, R102, PT ;  /* 0x000000661000720c */ /* 0x040fe40003f46270 */
[----:B------:R-:W-:Y:S02]  /*ddc0*/  ISETP.GE.AND P0, PT, R16, R103, PT ;  /* 0x000000671000720c */ /* 0x000fe40003f06270 */
[----:B------:R-:W-:Y:S02]  /*ddd0*/  I2FP.F32.S32 R21, R24 ;  /* 0x0000001800157245 */ /* 0x000fe40000201400 */
[----:B------:R-:W-:Y:S02]  /*dde0*/  I2FP.F32.S32 R16, R16 ;  /* 0x0000001000107245 */ /* 0x000fe40000201400 */
[----:B------:R-:W-:Y:S01]  /*ddf0*/  FSEL R11, R11, -INF , !P3 ;  /* 0xff8000000b0b7808 */ /* 0x000fe20005800000 */
[-C--:B------:R-:W-:Y:S01]  /*de00*/  FFMA.FTZ R12, R0, R21.reuse, R12 ;  /* 0x00000015000c7223 */ /* 0x080fe2000001000c */
[----:B------:R-:W-:Y:S01]  /*de10*/  ISETP.NE.AND P3, PT, R22, RZ, PT ;  /* 0x000000ff1600720c */ /* 0x000fe20003f65270 */
[----:B------:R-:W-:Y:S01]  /*de20*/  FFMA.FTZ R14, R0, R21, R14 ;  /* 0x00000015000e7223 */ /* 0x000fe2000001000e */
[----:B------:R-:W-:Y:S01]  /*de30*/  FSEL R22, R18, -INF , !P5 ;  /* 0xff80000012167808 */ /* 0x000fe20006800000 */
[C---:B------:R-:W-:Y:S01]  /*de40*/  FFMA.FTZ R18, R0.reuse, R20, R17 ;  /* 0x0000001400127223 */ /* 0x040fe20000010011 */
[CC--:B------:R-:W-:Y:S01]  /*de50*/  FFMA.FTZ R17, R0.reuse, R16.reuse, R13 ;  /* 0x0000001000117223 */ /* 0x0c0fe2000001000d */
[----:B------:R-:W-:Y:S01]  /*de60*/  FFMA.FTZ R16, R0, R16, R15 ;  /* 0x0000001000107223 */ /* 0x000fe2000001000f */
[C---:B------:R-:W-:Y:S01]  /*de70*/  VIADD R21, R3.reuse, 0x28 ;  /* 0x0000002803157836 */ /* 0x040fe20000000000 */
[----:B------:R-:W-:Y:S01]  /*de80*/  FSEL R10, R10, -INF , !P1 ;  /* 0xff8000000a0a7808 */ /* 0x000fe20004800000 */
[C---:B------:R-:W-:Y:S01]  /*de90*/  VIADD R15, R3.reuse, 0x30 ;  /* 0x00000030030f7836 */ /* 0x040fe20000000000 */
[C---:B------:R-:W-:Y:S01]  /*dea0*/  ISETP.GE.AND P6, PT, R24.reuse, R102, PT ;  /* 0x000000661800720c */ /* 0x040fe20003fc6270 */
[----:B------:R-:W-:Y:S01]  /*deb0*/  VIADD R20, R3, 0x29 ;  /* 0x0000002903147836 */ /* 0x000fe20000000000 */
[----:B------:R-:W-:-:S02]  /*dec0*/  ISETP.GE.AND P1, PT, R24, R103, PT ;  /* 0x000000671800720c */ /* 0x000fc40003f26270 */
[----:B------:R-:W-:Y:S02]  /*ded0*/  FSEL R13, R18, -INF , !P3 ;  /* 0xff800000120d7808 */ /* 0x000fe40005800000 */
[----:B------:R-:W-:Y:S02]  /*dee0*/  ISETP.GE.AND P3, PT, R21, R102, PT ;  /* 0x000000661500720c */ /* 0x000fe40003f66270 */
[----:B------:R-:W-:Y:S02]  /*def0*/  FSEL R58, R19, -INF , !P4 ;  /* 0xff800000133a7808 */ /* 0x000fe40006000000 */
[----:B------:R-:W-:Y:S02]  /*df00*/  FSEL R16, R16, -INF , !P0 ;  /* 0xff80000010107808 */ /* 0x000fe40004000000 */
[----:B------:R-:W-:Y:S02]  /*df10*/  ISETP.GE.AND P4, PT, R21, R103, PT ;  /* 0x000000671500720c */ /* 0x000fe40003f86270 */
[----:B------:R-:W-:-:S02]  /*df20*/  FSEL R19, R12, -INF , !P6 ;  /* 0xff8000000c137808 */ /* 0x000fc40007000000 */
[C---:B------:R-:W-:Y:S02]  /*df30*/  ISETP.GE.AND P5, PT, R15.reuse, R102, PT ;  /* 0x000000660f00720c */ /* 0x040fe40003fa6270 */
[----:B------:R-:W-:Y:S02]  /*df40*/  ISETP.GE.AND P0, PT, R15, R103, PT ;  /* 0x000000670f00720c */ /* 0x000fe40003f06270 */
[----:B------:R-:W-:Y:S02]  /*df50*/  I2FP.F32.S32 R21, R21 ;  /* 0x0000001500157245 */ /* 0x000fe40000201400 */
[----:B------:R-:W-:Y:S01]  /*df60*/  FSEL R18, R14, -INF , !P1 ;  /* 0xff8000000e127808 */ /* 0x000fe20004800000 */
[----:B------:R-:W-:Y:S01]  /*df70*/  VIADD R14, R3, 0x31 ;  /* 0x00000031030e7836 */ /* 0x000fe20000000000 */
[----:B------:R-:W-:Y:S01]  /*df80*/  I2FP.F32.S32 R12, R20 ;  /* 0x00000014000c7245 */ /* 0x000fe20000201400 */
[C---:B------:R-:W-:Y:S01]  /*df90*/  FFMA.FTZ R88, R0.reuse, R21, R88 ;  /* 0x0000001500587223 */ /* 0x040fe20000010058 */
[----:B------:R-:W-:Y:S01]  /*dfa0*/  I2FP.F32.S32 R15, R15 ;  /* 0x0000000f000f7245 */ /* 0x000fe20000201400 */
[C---:B------:R-:W-:Y:S01]  /*dfb0*/  FFMA.FTZ R90, R0.reuse, R21, R90 ;  /* 0x00000015005a7223 */ /* 0x040fe2000001005a */
[----:B------:R-:W-:Y:S01]  /*dfc0*/  P2R R24, PR, RZ, 0x8 ;  /* 0x00000008ff187803 */ /* 0x000fe20000000000 */
[CC--:B------:R-:W-:Y:S01]  /*dfd0*/  FFMA.FTZ R51, R0.reuse, R12.reuse, R89 ;  /* 0x0000000c00337223 */ /* 0x0c0fe20000010059 */
[----:B------:R-:W-:Y:S01]  /*dfe0*/  FSEL R17, R17, -INF , !P2 ;  /* 0xff80000011117808 */ /* 0x000fe20005000000 */
[C---:B------:R-:W-:Y:S01]  /*dff0*/  FFMA.FTZ R91, R0.reuse, R12, R91 ;  /* 0x0000000c005b7223 */ /* 0x040fe2000001005b */
[CC--:B------:R-:W-:Y:S01]  /*e000*/  FFMA.FTZ R61, R0.reuse, R15.reuse, R84 ;  /* 0x0000000f003d7223 */ /* 0x0c0fe20000010054 */
[----:B------:R-:W-:Y:S01]  /*e010*/  FFMA.FTZ R86, R0, R15, R86 ;  /* 0x0000000f00567223 */ /* 0x000fe20000010056 */
[----:B------:R-:W-:Y:S01]  /*e020*/  ISETP.NE.AND P1, PT, R24, RZ, PT ;  /* 0x000000ff1800720c */ /* 0x000fe20003f25270 */
[C---:B------:R-:W-:Y:S01]  /*e030*/  VIADD R15, R3.reuse, 0x38 ;  /* 0x00000038030f7836 */ /* 0x040fe20000000000 */
[----:B------:R-:W-:Y:S01]  /*e040*/  ISETP.GE.AND P3, PT, R20, R103, PT ;  /* 0x000000671400720c */ /* 0x000fe20003f66270 */
[C---:B------:R-:W-:Y:S01]  /*e050*/  VIADD R12, R3.reuse, 0x39 ;  /* 0x00000039030c7836 */ /* 0x040fe20000000000 */
[-C--:B------:R-:W-:Y:S01]  /*e060*/  ISETP.GE.AND P2, PT, R14, R102.reuse, PT ;  /* 0x000000660e00720c */ /* 0x080fe20003f46270 */
[----:B------:R-:W-:Y:S01]  /*e070*/  VIADD R21, R3, 0x40 ;  /* 0x0000004003157836 */ /* 0x000fe20000000000 */
[----:B------:R-:W-:-:S02]  /*e080*/  ISETP.GE.AND P6, PT, R20, R102, PT ;  /* 0x000000661400720c */ /* 0x000fc40003fc6270 */
[----:B------:R-:W-:Y:S02]  /*e090*/  FSEL R129, R88, -INF , !P1 ;  /* 0xff80000058817808 */ /* 0x000fe40004800000 */
[----:B------:R-:W-:Y:S02]  /*e0a0*/  FSEL R114, R90, -INF , !P4 ;  /* 0xff8000005a727808 */ /* 0x000fe40006000000 */
[----:B------:R-:W-:Y:S02]  /*e0b0*/  P2R R20, PR, RZ, 0x4 ;  /* 0x00000004ff147803 */ /* 0x000fe40000000000 */
[----:B------:R-:W-:Y:S02]  /*e0c0*/  FSEL R106, R91, -INF , !P3 ;  /* 0xff8000005b6a7808 */ /* 0x000fe40005800000 */
        /* <DEDUP_REMOVED lines=9> */
[C---:B------:R-:W-:Y:S01]  /*e160*/  FFMA.FTZ R87, R0.reuse, R14, R87 ;  /* 0x0000000e00577223 */ /* 0x040fe20000010057 */
[----:B------:R-:W-:Y:S01]  /*e170*/  FSEL R61, R61, -INF , !P5 ;  /* 0xff8000003d3d7808 */ /* 0x000fe20006800000 */
[CC--:B------:R-:W-:Y:S01]  /*e180*/  FFMA.FTZ R67, R0.reuse, R15.reuse, R80 ;  /* 0x0000000f00437223 */ /* 0x0c0fe20000010050 */
[C---:B------:R-:W-:Y:S01]  /*e190*/  FFMA.FTZ R82, R0.reuse, R15, R82 ;  /* 0x0000000f00527223 */ /* 0x040fe20000010052 */
[CC--:B------:R-:W-:Y:S01]  /*e1a0*/  FFMA.FTZ R63, R0.reuse, R12.reuse, R81 ;  /* 0x0000000c003f7223 */ /* 0x0c0fe20000010051 */
[C---:B------:R-:W-:Y:S01]  /*e1b0*/  FFMA.FTZ R83, R0.reuse, R12, R83 ;  /* 0x0000000c00537223 */ /* 0x040fe20000010053 */
[----:B------:R-:W-:Y:S01]  /*e1c0*/  VIADD R12, R3, 0x41 ;  /* 0x00000041030c7836 */ /* 0x000fe20000000000 */
[----:B------:R-:W-:Y:S01]  /*e1d0*/  FSEL R138, R87, -INF , !P1 ;  /* 0xff800000578a7808 */ /* 0x000fe20004800000 */
[----:B------:R-:W-:Y:S01]  /*e1e0*/  VIADD R15, R3, 0x48 ;  /* 0x00000048030f7836 */ /* 0x000fe20000000000 */
[----:B------:R-:W-:Y:S01]  /*e1f0*/  FSEL R67, R67, -INF , !P4 ;  /* 0xff80000043437808 */ /* 0x000fe20006000000 */
[----:B------:R-:W-:Y:S01]  /*e200*/  FFMA.FTZ R65, R0, R14, R85 ;  /* 0x0000000e00417223 */ /* 0x000fe20000010055 */
[----:B------:R-:W-:Y:S01]  /*e210*/  FSEL R136, R82, -INF , !P2 ;  /* 0xff80000052887808 */ /* 0x000fe20005000000 */
[----:B------:R-:W-:Y:S01]  /*e220*/  VIADD R14, R3, 0x49 ;  /* 0x00000049030e7836 */ /* 0x000fe20000000000 */
[----:B------:R-:W-:-:S02]  /*e230*/  FSEL R63, R63, -INF , !P3 ;  /* 0xff8000003f3f7808 */ /* 0x000fc40005800000 */
[----:B------:R-:W-:Y:S02]  /*e240*/  FSEL R126, R83, -INF , !P0 ;  /* 0xff800000537e7808 */ /* 0x000fe40004000000 */
[CC--:B------:R-:W-:Y:S02]  /*e250*/  ISETP.GE.AND P5, PT, R21.reuse, R102.reuse, PT ;  /* 0x000000661500720c */ /* 0x0c0fe40003fa6270 */
[-C--:B------:R-:W-:Y:S02]  /*e260*/  ISETP.GE.AND P1, PT, R21, R103.reuse, PT ;  /* 0x000000671500720c */ /* 0x080fe40003f26270 */
[CC--:B------:R-:W-:Y:S02]  /*e270*/  ISETP.GE.AND P4, PT, R12.reuse, R102.reuse, PT ;  /* 0x000000660c00720c */ /* 0x0c0fe40003f86270 */
[----:B------:R-:W-:Y:S02]  /*e280*/  ISETP.GE.AND P2, PT, R12, R103, PT ;  /* 0x000000670c00720c */ /* 0x000fe40003f46270 */
[----:B------:R-:W-:-:S02]  /*e290*/  ISETP.GE.AND P3, PT, R15, R102, PT ;  /* 0x000000660f00720c */ /* 0x000fc40003f66270 */
[----:B------:R-:W-:Y:S02]  /*e2a0*/  ISETP.GE.AND P0, PT, R15, R103, PT ;  /* 0x000000670f00720c */ /* 0x000fe40003f06270 */
[----:B------:R-:W-:Y:S02]  /*e2b0*/  I2FP.F32.S32 R21, R21 ;  /* 0x0000001500157245 */ /* 0x000fe40000201400 */
[----:B------:R-:W-:Y:S02]  /*e2c0*/  I2FP.F32.S32 R12, R12 ;  /* 0x0000000c000c7245 */ /* 0x000fe40000201400 */
[----:B------:R-:W-:Y:S01]  /*e2d0*/  I2FP.F32.S32 R15, R15 ;  /* 0x0000000f000f7245 */ /* 0x000fe20000201400 */
[CC--:B------:R-:W-:Y:S01]  /*e2e0*/  FFMA.FTZ R76, R0.reuse, R21.reuse, R76 ;  /* 0x00000015004c7223 */ /* 0x0c0fe2000001004c */
[----:B------:R-:W-:Y:S01]  /*e2f0*/  FSEL R51, R51, -INF , !P6 ;  /* 0xff80000033337808 */ /* 0x000fe20007000000 */
[C---:B------:R-:W-:Y:S01]  /*e300*/  FFMA.FTZ R78, R0.reuse, R21, R78 ;  /* 0x00000015004e7223 */ /* 0x040fe2000001004e */
[CC--:B------:R-:W-:Y:S01]  /*e310*/  FFMA.FTZ R77, R0.reuse, R12.reuse, R77 ;  /* 0x0000000c004d7223 */ /* 0x0c0fe2000001004d */
[C---:B------:R-:W-:Y:S01]  /*e320*/  FFMA.FTZ R79, R0.reuse, R12, R79 ;  /* 0x0000000c004f7223 */ /* 0x040fe2000001004f */
[CC--:B------:R-:W-:Y:S01]  /*e330*/  FFMA.FTZ R72, R0.reuse, R15.reuse, R72 ;  /* 0x0000000f00487223 */ /* 0x0c0fe20000010048 */
[----:B------:R-:W-:Y:S01]  /*e340*/  FFMA.FTZ R74, R0, R15, R74 ;  /* 0x0000000f004a7223 */ /* 0x000fe2000001004a */
[----:B------:R-:W-:Y:S01]  /*e350*/  ISETP.NE.AND P6, PT, R20, RZ, PT ;  /* 0x000000ff1400720c */ /* 0x000fe20003fc5270 */
        /* <DEDUP_REMOVED lines=37> */
[----:B------:R-:W-:Y:S02]  /*e5b0*/  FSEL R107, R68, -INF , !P5 ;  /* 0xff800000446b7808 */ /* 0x000fe40006800000 */
[----:B------:R-:W-:Y:S01]  /*e5c0*/  I2FP.F32.S32 R15, R15 ;  /* 0x0000000f000f7245 */ /* 0x000fe20000201400 */
[-C--:B------:R-:W-:Y:S01]  /*e5d0*/  FFMA.FTZ R52, R0, R21.reuse, R52 ;  /* 0x0000001500347223 */ /* 0x080fe20000010034 */
[----:B------:R-:W-:Y:S01]  /*e5e0*/  ISETP.GE.AND P5, PT, R12, R102, PT ;  /* 0x000000660c00720c */ /* 0x000fe20003fa6270 */
[----:B------:R-:W-:Y:S01]  /*e5f0*/  FFMA.FTZ R54, R0, R21, R54 ;  /* 0x0000001500367223 */ /* 0x000fe20000010036 */
[----:B------:R-:W-:Y:S01]  /*e600*/  ISETP.GE.AND P3, PT, R12, R103, PT ;  /* 0x000000670c00720c */ /* 0x000fe20003f66270 */
[----:B------:R-:W-:Y:S01]  /*e610*/  FFMA.FTZ R49, R0, R15, R44 ;  /* 0x0000000f00317223 */ /* 0x000fe2000001002c */
[----:B------:R-:W-:Y:S01]  /*e620*/  I2FP.F32.S32 R12, R12 ;  /* 0x0000000c000c7245 */ /* 0x000fe20000201400 */
[----:B------:R-:W-:-:S02]  /*e630*/  VIADD R44, R3, 0x61 ;  /* 0x00000061032c7836 */ /* 0x000fc40000000000 */
[----:B------:R-:W-:Y:S01]  /*e640*/  FFMA.FTZ R46, R0, R15, R46 ;  /* 0x0000000f002e7223 */ /* 0x000fe2000001002e */
[C---:B------:R-:W-:Y:S01]  /*e650*/  VIADD R15, R3.reuse, 0x68 ;  /* 0x00000068030f7836 */ /* 0x040fe20000000000 */
[----:B------:R-:W-:Y:S01]  /*e660*/  FSEL R124, R70, -INF , !P2 ;  /* 0xff800000467c7808 */ /* 0x000fe20005000000 */
[CC--:B------:R-:W-:Y:S01]  /*e670*/  FFMA.FTZ R53, R0.reuse, R12.reuse, R53 ;  /* 0x0000000c00357223 */ /* 0x0c0fe20000010035 */
[----:B------:R-:W-:Y:S01]  /*e680*/  FFMA.FTZ R55, R0, R12, R55 ;  /* 0x0000000c00377223 */ /* 0x000fe20000010037 */
[----:B------:R-:W-:Y:S01]  /*e690*/  FSEL R111, R52, -INF , !P6 ;  /* 0xff800000346f7808 */ /* 0x000fe20007000000 */
[----:B------:R-:W-:Y:S01]  /*e6a0*/  VIADD R12, R3, 0x69 ;  /* 0x00000069030c7836 */ /* 0x000fe20000000000 */
[C---:B------:R-:W-:Y:S02]  /*e6b0*/  ISETP.GE.AND P6, PT, R44.reuse, R102, PT ;  /* 0x000000662c00720c */ /* 0x040fe40003fc6270 */
[----:B------:R-:W-:Y:S02]  /*e6c0*/  ISETP.GE.AND P2, PT, R44, R103, PT ;  /* 0x000000672c00720c */ /* 0x000fe40003f46270 */
[----:B------:R-:W-:-:S02]  /*e6d0*/  I2FP.F32.S32 R44, R44 ;  /* 0x0000002c002c7245 */ /* 0x000fc40000201400 */
[----:B------:R-:W-:Y:S02]  /*e6e0*/  FSEL R109, R53, -INF , !P5 ;  /* 0xff800000356d7808 */ /* 0x000fe40006800000 */
[----:B------:R-:W-:Y:S01]  /*e6f0*/  FSEL R104, R55, -INF , !P3 ;  /* 0xff80000037687808 */ /* 0x000fe20005800000 */
[C---:B------:R-:W-:Y:S01]  /*e700*/  FFMA.FTZ R45, R0.reuse, R44, R45 ;  /* 0x0000002c002d7223 */ /* 0x040fe2000001002d */
[C---:B------:R-:W-:Y:S01]  /*e710*/  ISETP.GE.AND P5, PT, R15.reuse, R102, PT ;  /* 0x000000660f00720c */ /* 0x040fe20003fa6270 */
[----:B------:R-:W-:Y:S01]  /*e720*/  FFMA.FTZ R44, R0, R44, R47 ;  /* 0x0000002c002c7223 */ /* 0x000fe2000001002f */
[----:B------:R-:W-:Y:S02]  /*e730*/  ISETP.GE.AND P3, PT, R15, R103, PT ;  /* 0x000000670f00720c */ /* 0x000fe40003f66270 */
[----:B------:R-:W-:Y:S02]  /*e740*/  I2FP.F32.S32 R15, R15 ;  /* 0x0000000f000f7245 */ /* 0x000fe40000201400 */
        /* <DEDUP_REMOVED lines=10> */
[----:B------:R-:W-:Y:S01]  /*e7f0*/  FFMA.FTZ R41, R0, R12, R41 ;  /* 0x0000000c00297223 */ /* 0x000fe20000010029 */
[----:B------:R-:W-:Y:S01]  /*e800*/  ISETP.GE.AND P2, PT, R14, R102, PT ;  /* 0x000000660e00720c */ /* 0x000fe20003f46270 */
[----:B------:R-:W-:Y:S01]  /*e810*/  FFMA.FTZ R40, R0, R12, R43 ;  /* 0x0000000c00287223 */ /* 0x000fe2000001002b */
[----:B------:R-:W-:Y:S01]  /*e820*/  ISETP.GE.AND P5, PT, R14, R103, PT ;  /* 0x000000670e00720c */ /* 0x000fe20003fa6270 */
[----:B------:R-:W-:Y:S01]  /*e830*/  VIADD R12, R3, 0x78 ;  /* 0x00000078030c7836 */ /* 0x000fe20000000000 */
        /* <DEDUP_REMOVED lines=8> */
[----:B------:R-:W-:-:S02]  /*e8c0*/  P2R R20, PR, RZ, 0x40 ;  /* 0x00000040ff147803 */ /* 0x000fc40000000000 */
[----:B------:R-:W-:Y:S01]  /*e8d0*/  FSEL R42, R42, -INF , !P3 ;  /* 0xff8000002a2a7808 */ /* 0x000fe20005800000 */
[CC--:B------:R-:W-:Y:S01]  /*e8e0*/  FFMA.FTZ R36, R0.reuse, R15.reuse, R36 ;  /* 0x0000000f00247223 */ /* 0x0c0fe20000010024 */
[----:B------:R-:W-:Y:S01]  /*e8f0*/  FSEL R45, R41, -INF , !P4 ;  /* 0xff800000292d7808 */ /* 0x000fe20006000000 */
[----:B------:R-:W-:Y:S01]  /*e900*/  FFMA.FTZ R15, R0, R15, R38 ;  /* 0x0000000f000f7223 */ /* 0x000fe20000010026 */
[C---:B------:R-:W-:Y:S02]  /*e910*/  ISETP.GE.AND P6, PT, R12.reuse, R102, PT ;  /* 0x000000660c00720c */ /* 0x040fe40003fc6270 */
[----:B------:R-:W-:Y:S02]  /*e920*/  ISETP.GE.AND P3, PT, R12, R103, PT ;  /* 0x000000670c00720c */ /* 0x000fe40003f66270 */
[----:B------:R-:W-:Y:S01]  /*e930*/  I2FP.F32.S32 R21, R12 ;  /* 0x0000000c00157245 */ /* 0x000fe20000201400 */
[----:B------:R-:W-:Y:S01]  /*e940*/  VIADD R12, R3, 0x79 ;  /* 0x00000079030c7836 */ /* 0x000fe20000000000 */
[----:B------:R-:W-:-:S02]  /*e950*/  ISETP.NE.AND P4, PT, R20, RZ, PT ;  /* 0x000000ff1400720c */ /* 0x000fc40003f85270 */
[----:B------:R-:W-:Y:S01]  /*e960*/  FSEL R26, R26, -INF , !P5 ;  /* 0xff8000001a1a7808 */ /* 0x000fe20006800000 */
[----:B------:R-:W-:Y:S01]  /*e970*/  FFMA.FTZ R41, R0, R21, R32 ;  /* 0x0000001500297223 */ /* 0x000fe20000010020 */
[----:B------:R-:W-:Y:S01]  /*e980*/  ISETP.GT.AND P5, PT, R172, R159, PT ;  /* 0x0000009fac00720c */ /* 0x000fe20003fa4270 */
[----:B------:R-:W-:Y:S01]  /*e990*/  FFMA.FTZ R21, R0, R21, R34 ;  /* 0x0000001500157223 */ /* 0x000fe20000010022 */
[----:B------:R-:W-:Y:S02]  /*e9a0*/  FSEL R40, R40, -INF , !P1 ;  /* 0xff80000028287808 */ /* 0x000fe40004800000 */
[----:B------:R-:W-:Y:S02]  /*e9b0*/  FSEL R38, R36, -INF , !P4 ;  /* 0xff80000024267808 */ /* 0x000fe40006000000 */
[C---:B------:R-:W-:Y:S02]  /*e9c0*/  ISETP.GE.AND P4, PT, R3.reuse, R102, PT ;  /* 0x000000660300720c */ /* 0x040fe40003f86270 */
[----:B------:R-:W-:-:S02]  /*e9d0*/  ISETP.GE.AND P1, PT, R3, R103, PT ;  /* 0x000000670300720c */ /* 0x000fc40003f26270 */
[----:B------:R-:W-:Y:S02]  /*e9e0*/  I2FP.F32.S32 R20, R12 ;  /* 0x0000000c00147245 */ /* 0x000fe40000201400 */
[----:B------:R-:W-:Y:S02]  /*e9f0*/  I2FP.F32.S32 R3, R3 ;  /* 0x0000000300037245 */ /* 0x000fe40000201400 */
[----:B------:R-:W-:Y:S01]  /*ea00*/  FSEL R32, R15, -INF , !P0 ;  /* 0xff8000000f207808 */ /* 0x000fe20004000000 */
[C---:B------:R-:W-:Y:S01]  /*ea10*/  FFMA.FTZ R33, R0.reuse, R20, R33 ;  /* 0x0000001400217223 */ /* 0x040fe20000010021 */
[----:B------:R-:W-:Y:S01]  /*ea20*/  FSEL R37, R37, -INF , !P2 ;  /* 0xff80000025257808 */ /* 0x000fe20005000000 */
[----:B------:R-:W-:Y:S01]  /*ea30*/  FFMA.FTZ R15, R0, R3, R28 ;  /* 0x00000003000f7223 */ /* 0x000fe2000001001c */
[----:B------:R-:W-:Y:S01]  /*ea40*/  ISETP.GE.AND P2, PT, R12, R102, PT ;  /* 0x000000660c00720c */ /* 0x000fe20003f46270 */
[----:B------:R-:W-:Y:S01]  /*ea50*/  FFMA.FTZ R20, R0, R20, R35 ;  /* 0x0000001400147223 */ /* 0x000fe20000010023 */
[----:B------:R-:W-:Y:S01]  /*ea60*/  ISETP.GE.AND P0, PT, R12, R103, PT ;  /* 0x000000670c00720c */ /* 0x000fe20003f06270 */
[----:B------:R-:W-:Y:S01]  /*ea70*/  FFMA.FTZ R12, R0, R3, R30 ;  /* 0x00000003000c7223 */ /* 0x000fe2000001001e */
[----:B------:R-:W-:-:S02]  /*ea80*/  FSEL R41, R41, -INF , !P6 ;  /* 0xff80000029297808 */ /* 0x000fc40007000000 */
[----:B------:R-:W-:Y:S02]  /*ea90*/  P2R R24, PR, RZ, 0x20 ;  /* 0x00000020ff187803 */ /* 0x000fe40000000000 */
        /* <DEDUP_REMOVED lines=69> */
.L_x_7659:
[----:B------:R-:W1:Y:S02]  /*eef0*/  LDC R31, c[0x0][0x248] ;  /* 0x00009200ff1f7b82 */ /* 0x000e640000000800 */
[----:B-1----:R-:W-:-:S05]  /*ef00*/  IMAD.SHL.U32 R33, R31, 0x80, RZ ;  /* 0x000000801f217824 */ /* 0x002fca00078e00ff */
[----:B------:R-:W-:-:S04]  /*ef10*/  IADD3 R33, -R33, RZ, RZ ;  /* 0x000000ff21217210 */ /* 0x000fc80007ffe1ff */
[----:B------:R-:W-:-:S07]  /*ef20*/  SHF.R.S32.HI R14, RZ, 0x1f, R33 ;  /* 0x0000001fff0e7819 */ /* 0x000fce0000011421 */
.L_x_7660:
        /* <DEDUP_REMOVED lines=50> */
[----:B------:R-:W-:Y:S01]  /*f250*/  @!P0 IADD3 R30, P1, R33, R56, RZ ;  /* 0x00000038211e8210 */ /* 0x000fe20007f3e0ff */
[----:B--2---:R-:W-:Y:S01]  /*f260*/  @!P0 IMAD R3, R3, 0x50, RZ ;  /* 0x0000005003038824 */ /* 0x004fe200078e02ff */
[----:B------:R-:W-:Y:S01]  /*f270*/  @!P0 LEA R56, P3, R28, UR12, 0x1 ;  /* 0x0000000c1c388c11 */ /* 0x000fe2000f8608ff */
        /* <DEDUP_REMOVED lines=45> */
.L_x_7662:
[----:B------:R-:W-:Y:S05]  /*f550*/  BSYNC B0 ;  /* 0x0000000000007941 */ /* 0x000fea0003800000 */
.L_x_7661:
[----:B------:R-:W0:Y:S01]  /*f560*/  LDGDEPBAR ;  /* 0x00000000000079af */ /* 0x000e220000000000 */
[----:B------:R-:W-:-:S04]  /*f570*/  LEA R170, P0, R33, R170, 0x1 ;  /* 0x000000aa21aa7211 */ /* 0x000fc800078008ff */
[----:B------:R-:W-:-:S09]  /*f580*/  LEA.HI.X R171, R33, R171, R14, 0x1, P0 ;  /* 0x000000ab21ab7211 */ /* 0x000fd200000f0c0e */
.L_x_7658:
        /* <DEDUP_REMOVED lines=74> */
[----:B------:R-:W1:Y:S02]  /*fa30*/  SHFL.BFLY PT, R3, R2, 0x1, 0x1f ;  /* 0x0c201f0002037f89 */ /* 0x000e6400000e0000 */
[----:B-1----:R-:W-:-:S04]  /*fa40*/  FMNMX.FTZ R3, R2, R3, !PT ;  /* 0x0000000302037209 */ /* 0x002fc80007810000 */
[C---:B------:R-:W-:Y:S01]  /*fa50*/  FSETP.NEU.FTZ.AND P0, PT, R3.reuse, -INF , PT ;  /* 0xff8000000300780b */ /* 0x040fe20003f1d000 */
[----:B---3--:R-:W-:-:S05]  /*fa60*/  FMUL.FTZ R56, R3, UR8 ;  /* 0x0000000803387c20 */ /* 0x008fca0008410000 */
        /* <DEDUP_REMOVED lines=25> */
[----:B-1----:R-:W-:-:S04]  /*fc00*/  FMNMX.FTZ R2, R14, R15, !PT ;  /* 0x0000000f0e027209 */ /* 0x002fc80007810000 */
[C---:B------:R-:W-:Y:S01]  /*fc10*/  FSETP.NEU.FTZ.AND P0, PT, R2.reuse, -INF , PT ;  /* 0xff8000000200780b */ /* 0x040fe20003f1d000 */
[----:B------:R-:W-:Y:S01]  /*fc20*/  FMUL.FTZ R23, R2, UR8 ;  /* 0x0000000802177c20 */ /* 0x000fe20008410000 */
[----:B------:R-:W1:Y:S01]  /*fc30*/  MUFU.EX2 R53, R53 ;  /* 0x0000003500357308 */ /* 0x000e620000000800 */
[----:B---3--:R-:W-:Y:S01]  /*fc40*/  F2FP.F16.F32.PACK_AB R80, R57, R62 ;  /* 0x0000003e3950723e */ /* 0x008fe200000000ff */
[----:B------:R-:W-:Y:S02]  /*fc50*/  FADD.FTZ R57, R62, R57 ;  /* 0x000000393e397221 */ /* 0x000fe40000010000 */
[----:B------:R-:W-:-:S04]  /*fc60*/  FSEL R23, R23, RZ, P0 ;  /* 0x000000ff17177208 */ /* 0x000fc80000000000 */
[----:B------:R-:W-:Y:S01]  /*fc70*/  MUFU.EX2 R54, R54 ;  /* 0x0000003600367308 */ /* 0x000fe20000000800 */
        /* <DEDUP_REMOVED lines=8> */
[----:B-1----:R-:W-:Y:S01]  /*fd00*/  F2FP.F16.F32.PACK_AB R82, R53, R60 ;  /* 0x0000003c3552723e */ /* 0x002fe200000000ff */
[--C-:B------:R-:W-:Y:S01]  /*fd10*/  FFMA.FTZ R29, R8, UR8, -R23.reuse ;  /* 0x00000008081d7c23 */ /* 0x100fe20008010817 */
[--C-:B------:R-:W-:Y:S01]  /*fd20*/  FFMA.FTZ R22, R58, UR8, -R23.reuse ;  /* 0x000000083a167c23 */ /* 0x100fe20008010817 */
[----:B------:R-:W1:Y:S01]  /*fd30*/  LDSM.16.MT88.4 R8, [R150+0x6800] ;  /* 0x006800009608783b */ /* 0x000e620000004200 */
[--C-:B------:R-:W-:Y:S01]  /*fd40*/  FFMA.FTZ R58, R19, UR8, -R56.reuse ;  /* 0x00000008133a7c23 */ /* 0x100fe20008010838 */
        /* <DEDUP_REMOVED lines=24> */
[----:B------:R-:W-:Y:S01]  /*fed0*/  FFMA.FTZ R105, R109, UR8, -R56 ;  /* 0x000000086d697c23 */ /* 0x000fe20008010838 */
        /* <DEDUP_REMOVED lines=8> */
[----:B------:R-:W-:Y:S01]  /*ff60*/  FADD.FTZ R59, R64, R59 ;  /* 0x0000003b403b7221 */ /* 0x000fe20000010000 */
[----:B------:R-:W-:Y:S01]  /*ff70*/  MUFU.EX2 R28, R28 ;  /* 0x0000001c001c7308 */ /* 0x000fe20000000800 */
[----:B--2---:R-:W-:Y:S01]  /*ff80*/  F2FP.F16.F32.PACK_AB R83, R55, R66 ;  /* 0x000000423753723e */ /* 0x004fe200000000ff */
[----:B------:R-:W-:Y:S01]  /*ff90*/  FADD.FTZ R60, R60, R57 ;  /* 0x000000393c3c7221 */ /* 0x000fe20000010000 */
[----:B------:R-:W-:Y:S01]  /*ffa0*/  FADD.FTZ R66, R66, R59 ;  /* 0x0000003b42427221 */ /* 0x000fe20000010000 */
[--C-:B------:R-:W-:Y:S01]  /*ffb0*/  FFMA.FTZ R32, R32, UR8, -R23.reuse ;  /* 0x0000000820207c23 */ /* 0x100fe20008010817 */
[--C-:B------:R-:W-:Y:S01]  /*ffc0*/  FFMA.FTZ R21, R21, UR8, -R23.reuse ;  /* 0x0000000815157c23 */ /* 0x100fe20008010817 */
[----:B------:R-:W-:Y:S01]  /*ffd0*/  FADD.FTZ R53, R53, R60 ;  /* 0x0000003c35357221 */ /* 0x000fe20000010000 */
[----:B------:R-:W-:Y:S01]  /*ffe0*/  FADD.FTZ R55, R55, R66 ;  /* 0x0000004237377221 */ /* 0x000fe20000010000 */
[----:B------:R-:W-:Y:S01]  /*fff0*/  HMMA.16816.F32 R96, R80, R92, RZ ;  /* 0x0000005c5060723c */ /* 0x000fe200000018ff */
[----:B------:R-:W-:Y:S01]  /*10000*/  MUFU.EX2 R25, R25 ;  /* 0x0000001900197308 */ /* 0x000fe20000000800 */
[--C-:B------:R-:W-:Y:S01]  /*10010*/  FFMA.FTZ R178, R20, UR8, -R23.reuse ;  /* 0x0000000814b27c23 */ /* 0x100fe20008010817 */
[----:B------:R-:W-:-:S03]  /*10020*/  FFMA.FTZ R26, R26, UR8, -R23 ;  /* 0x000000081a1a7c23 */ /* 0x000fc60008010817 */
        /* <DEDUP_REMOVED lines=9> */
[C---:B------:R-:W-:Y:S05]  /*100c0*/  HMMA.16816.F32 R84, R80.reuse, R4, RZ ;  /* 0x000000045054723c */ /* 0x040fea00000018ff */
[----:B------:R-:W-:Y:S01]  /*100d0*/  MUFU.EX2 R58, R58 ;  /* 0x0000003a003a7308 */ /* 0x000fe20000000800 */
[----:B------:R-:W-:Y:S01]  /*100e0*/  HMMA.16816.F32 R80, R80, R6, RZ ;  /* 0x000000065050723c */ /* 0x000fe200000018ff */
[----:B----4-:R-:W-:Y:S01]  /*100f0*/  F2FP.F16.F32.PACK_AB R4, R31, R54 ;  /* 0x000000361f04723e */ /* 0x010fe200000000ff */
[----:B------:R-:W-:Y:S01]  /*10100*/  FADD.FTZ R54, R54, R53 ;  /* 0x0000003536367221 */ /* 0x000fe20000010000 */
[----:B--2---:R-:W-:Y:S01]  /*10110*/  F2FP.F16.F32.PACK_AB R5, R29, R34 ;  /* 0x000000221d05723e */ /* 0x004fe200000000ff */
[----:B------:R-:W-:-:S02]  /*10120*/  FADD.FTZ R34, R34, R55 ;  /* 0x0000003722227221 */ /* 0x000fc40000010000 */
[----:B------:R-:W-:Y:S01]  /*10130*/  FADD.FTZ R53, R31, R54 ;  /* 0x000000361f357221 */ /* 0x000fe20000010000 */
[----:B------:R-:W-:Y:S01]  /*10140*/  F2FP.F16.F32.PACK_AB R6, R25, R28 ;  /* 0x0000001c1906723e */ /* 0x000fe200000000ff */
[----:B------:R-:W2:Y:S01]  /*10150*/  MUFU.EX2 R35, R35 ;  /* 0x0000002300237308 */ /* 0x000ea20000000800 */
[----:B---3--:R-:W-:Y:S01]  /*10160*/  F2FP.F16.F32.PACK_AB R7, R22, R27 ;  /* 0x0000001b1607723e */ /* 0x008fe200000000ff */
[----:B------:R-:W-:Y:S01]  /*10170*/  FADD.FTZ R34, R29, R34 ;  /* 0x000000221d227221 */ /* 0x000fe20000010000 */
[----:B------:R-:W-:-:S03]  /*10180*/  FADD.FTZ R28, R28, R53 ;  /* 0x000000351c1c7221 */ /* 0x000fc60000010000 */
[----:B------:R-:W-:Y:S01]  /*10190*/  FADD.FTZ R27, R27, R34 ;  /* 0x000000221b1b7221 */ /* 0x000fe20000010000 */
[----:B------:R-:W-:Y:S01]  /*101a0*/  FADD.FTZ R25, R25, R28 ;  /* 0x0000001c19197221 */ /* 0x000fe20000010000 */
[----:B------:R-:W-:Y:S01]  /*101b0*/  HMMA.16816.F32 R96, R4, R12, R96 ;  /* 0x0000000c0460723c */ /* 0x000fe20000001860 */
[----:B------:R-:W-:Y:S01]  /*101c0*/  MUFU.EX2 R36, R36 ;  /* 0x0000002400247308 */ /* 0x000fe20000000800 */
[----:B------:R-:W-:-:S04]  /*101d0*/  FADD.FTZ R27, R22, R27 ;  /* 0x0000001b161b7221 */ /* 0x000fc80000010000 */
[C---:B------:R-:W-:Y:S01]  /*101e0*/  HMMA.16816.F32 R92, R4.reuse, R14, R92 ;  /* 0x0000000e045c723c */ /* 0x040fe2000000185c */
[----:B------:R-:W3:Y:S02]  /*101f0*/  LDSM.16.MT88.4 R12, [R148+0x6800] ;  /* 0x00680000940c783b */ /* 0x000ee40000004200 */
        /* <DEDUP_REMOVED lines=16> */
[----:B--2---:R-:W-:Y:S01]  /*10300*/  F2FP.F16.F32.PACK_AB R4, R35, R58 ;  /* 0x0000003a2304723e */ /* 0x004fe200000000ff */
[----:B------:R-:W-:Y:S01]  /*10310*/  FADD.FTZ R58, R58, R25 ;  /* 0x000000193a3a7221 */ /* 0x000fe20000010000 */
[----:B----4-:R-:W-:-:S02]  /*10320*/  F2FP.F16.F32.PACK_AB R5, R51, R52 ;  /* 0x000000343305723e */ /* 0x010fc400000000ff */
        /* <DEDUP_REMOVED lines=64> */
[----:B------:R1:W3:Y:S01]  /*10730*/  MUFU.EX2 R108, R110 ;  /* 0x0000006e006c7308 */ /* 0x0002e20000000800 */
[----:B------:R-:W-:-:S04]  /*10740*/  FADD.FTZ R113, R113, R122 ;  /* 0x0000007a71717221 */ /* 0x000fc80000010000 */
[C---:B------:R-:W-:Y:S01]  /*10750*/  HMMA.16816.F32 R92, R4.reuse, R14, R92 ;  /* 0x0000000e045c723c */ /* 0x040fe2000000185c */
[----:B------:R-:W4:Y:S02]  /*10760*/  LDSM.16.MT88.4 R12, [R148+0x8000] ;  /* 0x00800000940c783b */ /* 0x000f240000004200 */
[----:B------:R-:W-:Y:S03]  /*10770*/  MUFU.EX2 R109, R109 ;  /* 0x0000006d006d7308 */ /* 0x000fe60000000800 */
[C---:B-----5:R-:W-:Y:S05]  /*10780*/  HMMA.16816.F32 R68, R4.reuse, R8, R68 ;  /* 0x000000080444723c */ /* 0x060fea0000001844 */
[----:B------:R-:W5:Y:S01]  /*10790*/  MUFU.EX2 R104, R104 ;  /* 0x0000006800687308 */ /* 0x000f620000000800 */
[C---:B------:R-:W-:Y:S01]  /*107a0*/  HMMA.16816.F32 R72, R4.reuse, R10, R72 ;  /* 0x0000000a0448723c */ /* 0x040fe20000001848 */
[----:B------:R-:W5:Y:S01]  /*107b0*/  LDSM.16.MT88.4 R8, [R152+0x8800] ;  /* 0x008800009808783b */ /* 0x000f620000004200 */
[--C-:B-1----:R-:W-:Y:S01]  /*107c0*/  FFMA.FTZ R110, R49, UR8, -R56.reuse ;  /* 0x00000008316e7c23 */ /* 0x102fe20008010838 */
[--C-:B------:R-:W-:Y:S01]  /*107d0*/  FFMA.FTZ R49, R50, UR8, -R56.reuse ;  /* 0x0000000832317c23 */ /* 0x100fe20008010838 */
[--C-:B------:R-:W-:Y:S01]  /*107e0*/  FFMA.FTZ R50, R47, UR8, -R56.reuse ;  /* 0x000000082f327c23 */ /* 0x100fe20008010838 */
[----:B------:R-:W-:Y:S01]  /*107f0*/  FFMA.FTZ R47, R42, UR8, -R23 ;  /* 0x000000082a2f7c23 */ /* 0x000fe20008010817 */
[----:B--2---:R-:W-:Y:S01]  /*10800*/  HMMA.16816.F32 R88, R4, R16, R88 ;  /* 0x000000100458723c */ /* 0x004fe20000001858 */
[----:B------:R-:W-:Y:S01]  /*10810*/  MUFU.EX2 R45, R45 ;  /* 0x0000002d002d7308 */ /* 0x000fe20000000800 */
[----:B------:R-:W-:-:S04]  /*10820*/  FFMA.FTZ R42, R39, UR8, -R56 ;  /* 0x00000008272a7c23 */ /* 0x000fc80008010838 */
[C---:B------:R-:W-:Y:S01]  /*10830*/  HMMA.16816.F32 R76, R4.reuse, R18, R76 ;  /* 0x00000012044c723c */ /* 0x040fe2000000184c */
[----:B------:R-:W1:Y:S02]  /*10840*/  LDSM.16.MT88.4 R16, [R150+0x8800] ;  /* 0x008800009610783b */ /* 0x000e640000004200 */
[----:B------:R-:W-:Y:S08]  /*10850*/  MUFU.EX2 R110, R110 ;  /* 0x0000006e006e7308 */ /* 0x000ff00000000800 */
[----:B------:R-:W2:Y:S01]  /*10860*/  MUFU.EX2 R49, R49 ;  /* 0x0000003100317308 */ /* 0x000ea20000000800 */
[C---:B----4-:R-:W-:Y:S07]  /*10870*/  HMMA.16816.F32 R84, R4.reuse, R12, R84 ;  /* 0x0000000c0454723c */ /* 0x050fee0000001854 */
[----:B------:R-:W-:Y:S01]  /*10880*/  MUFU.EX2 R50, R50 ;  /* 0x0000003200327308 */ /* 0x000fe20000000800 */
[----:B------:R-:W-:Y:S01]  /*10890*/  HMMA.16816.F32 R80, R4, R14, R80 ;  /* 0x0000000e0450723c */ /* 0x000fe20000001850 */
[----:B------:R-:W4:Y:S06]  /*108a0*/  LDSM.16.MT88.4 R12, [R149+0x8800] ;  /* 0x00880000950c783b */ /* 0x000f2c0000004200 */
[----:B------:R-:W-:Y:S01]  /*108b0*/  MUFU.EX2 R125, R125 ;  /* 0x0000007d007d7308 */ /* 0x000fe20000000800 */
[----:B------:R-:W-:Y:S01]  /*108c0*/  F2FP.F16.F32.PACK_AB R4, R107, R134 ;  /* 0x000000866b04723e */ /* 0x000fe200000000ff */
[----:B------:R-:W-:Y:S01]  /*108d0*/  FADD.FTZ R134, R134, R113 ;  /* 0x0000007186867221 */ /* 0x000fe20000010000 */
[----:B---3--:R-:W-:-:S02]  /*108e0*/  F2FP.F16.F32.PACK_AB R5, R108, R111 ;  /* 0x0000006f6c05723e */ /* 0x008fc400000000ff */
[----:B------:R-:W-:-:S03]  /*108f0*/  F2FP.F16.F32.PACK_AB R6, R105, R128 ;  /* 0x000000806906723e */ /* 0x000fc600000000ff */
[----:B------:R-:W3:Y:S01]  /*10900*/  MUFU.EX2 R44, R44 ;  /* 0x0000002c002c7308 */ /* 0x000ee20000000800 */
[----:B-----5:R-:W-:Y:S01]  /*10910*/  F2FP.F16.F32.PACK_AB R7, R104, R109 ;  /* 0x0000006d6807723e */ /* 0x020fe200000000ff */
[----:B------:R-:W-:-:S04]  /*10920*/  FADD.FTZ R107, R107, R134 ;  /* 0x000000866b6b7221 */ /* 0x000fc80000010000 */
[----:B------:R-:W-:Y:S02]  /*10930*/  FADD.FTZ R128, R128, R107 ;  /* 0x0000006b80807221 */ /* 0x000fe40000010000 */
[----:B------:R-:W-:Y:S01]  /*10940*/  HMMA.16816.F32 R96, R4, R8, R96 ;  /* 0x000000080460723c */ /* 0x000fe20000001860 */
[----:B------:R-:W-:Y:S01]  /*10950*/  MUFU.EX2 R47, R47 ;  /* 0x0000002f002f7308 */ /* 0x000fe20000000800 */
[----:B------:R-:W-:-:S04]  /*10960*/  FADD.FTZ R105, R105, R128 ;  /* 0x0000008069697221 */ /* 0x000fc80000010000 */
[C---:B------:R-:W-:Y:S01]  /*10970*/  HMMA.16816.F32 R92, R4.reuse, R10, R92 ;  /* 0x0000000a045c723c */ /* 0x040fe2000000185c */
[----:B------:R-:W5:Y:S02]  /*10980*/  LDSM.16.MT88.4 R8, [R148+0x8800] ;  /* 0x008800009408783b */ /* 0x000f640000004200 */
[----:B------:R-:W3:Y:S03]  /*10990*/  MUFU.EX2 R40, R40 ;  /* 0x0000002800287308 */ /* 0x000ee60000000800 */
[C---:B-1----:R-:W-:Y:S05]  /*109a0*/  HMMA.16816.F32 R68, R4.reuse, R16, R68 ;  /* 0x000000100444723c */ /* 0x042fea0000001844 */
[----:B------:R-:W-:Y:S01]  /*109b0*/  MUFU.EX2 R38, R38 ;  /* 0x0000002600267308 */ /* 0x000fe20000000800 */
[C---:B------:R-:W-:Y:S01]  /*109c0*/  HMMA.16816.F32 R72, R4.reuse, R18, R72 ;  /* 0x000000120448723c */ /* 0x040fe20000001848 */
[----:B------:R-:W-:Y:S05]  /*109d0*/  LDSM.16.MT88.4 R16, [R149+0x9000] ;  /* 0x009000009510783b */ /* 0x000fea0000004200 */
[C---:B----4-:R-:W-:Y:S01]  /*109e0*/  HMMA.16816.F32 R88, R4.reuse, R12, R88 ;  /* 0x0000000c0458723c */ /* 0x050fe20000001858 */
[----:B------:R-:W1:Y:S05]  /*109f0*/  MUFU.EX2 R37, R37 ;  /* 0x0000002500257308 */ /* 0x000e6a0000000800 */
[C---:B------:R-:W-:Y:S01]  /*10a00*/  HMMA.16816.F32 R76, R4.reuse, R14, R76 ;  /* 0x0000000e044c723c */ /* 0x040fe2000000184c */
[----:B------:R-:W4:Y:S02]  /*10a10*/  LDSM.16.MT88.4 R12, [R152+0x9000] ;  /* 0x00900000980c783b */ /* 0x000f240000004200 */
[----:B------:R-:W-:Y:S08]  /*10a20*/  MUFU.EX2 R39, R41 ;  /* 0x0000002900277308 */ /* 0x000ff00000000800 */
[----:B------:R-:W-:Y:S01]  /*10a30*/  MUFU.EX2 R42, R42 ;  /* 0x0000002a002a7308 */ /* 0x000fe20000000800 */
[C---:B-----5:R-:W-:Y:S07]  /*10a40*/  HMMA.16816.F32 R84, R4.reuse, R8, R84 ;  /* 0x000000080454723c */ /* 0x060fee0000001854 */
[----:B------:R-:W-:Y:S01]  /*10a50*/  MUFU.EX2 R32, R32 ;  /* 0x0000002000207308 */ /* 0x000fe20000000800 */
[----:B------:R-:W-:Y:S01]  /*10a60*/  HMMA.16816.F32 R80, R4, R10, R80 ;  /* 0x0000000a0450723c */ /* 0x000fe20000001850 */
[----:B------:R-:W5:Y:S06]  /*10a70*/  LDSM.16.MT88.4 R8, [R150+0x9000] ;  /* 0x009000009608783b */ /* 0x000f6c0000004200 */
[----:B------:R-:W1:Y:S01]  /*10a80*/  MUFU.EX2 R31, R26 ;  /* 0x0000001a001f7308 */ /* 0x000e620000000800 */
[----:B--2---:R-:W-:Y:S01]  /*10a90*/  F2FP.F16.F32.PACK_AB R4, R49, R110 ;  /* 0x0000006e3104723e */ /* 0x004fe200000000ff */
[----:B------:R-:W-:Y:S01]  /*10aa0*/  FADD.FTZ R110, R110, R105 ;  /* 0x000000696e6e7221 */ /* 0x000fe20000010000 */
[----:B---3--:R-:W-:-:S02]  /*10ab0*/  F2FP.F16.F32.PACK_AB R5, R44, R125 ;  /* 0x0000007d2c05723e */ /* 0x008fc400000000ff */
[----:B------:R-:W-:-:S03]  /*10ac0*/  F2FP.F16.F32.PACK_AB R6, R45, R50 ;  /* 0x000000322d06723e */ /* 0x000fc600000000ff */
[----:B------:R-:W-:Y:S01]  /*10ad0*/  MUFU.EX2 R21, R21 ;  /* 0x0000001500157308 */ /* 0x000fe20000000800 */
[----:B------:R-:W-:Y:S01]  /*10ae0*/  F2FP.F16.F32.PACK_AB R7, R40, R47 ;  /* 0x0000002f2807723e */ /* 0x000fe200000000ff */
[----:B------:R-:W-:-:S04]  /*10af0*/  FADD.FTZ R49, R49, R110 ;  /* 0x0000006e31317221 */ /* 0x000fc80000010000 */
[----:B------:R-:W-:Y:S02]  /*10b00*/  FADD.FTZ R50, R50, R49 ;  /* 0x0000003132327221 */ /* 0x000fe40000010000 */
[----:B----4-:R-:W-:Y:S01]  /*10b10*/  HMMA.16816.F32 R96, R4, R12, R96 ;  /* 0x0000000c0460723c */ /* 0x010fe20000001860 */
[----:B------:R-:W2:Y:S01]  /*10b20*/  MUFU.EX2 R178, R178 ;  /* 0x000000b200b27308 */ /* 0x000ea20000000800 */
[----:B------:R-:W-:-:S04]  /*10b30*/  FADD.FTZ R45, R45, R50 ;  /* 0x000000322d2d7221 */ /* 0x000fc80000010000 */
[C---:B------:R-:W-:Y:S01]  /*10b40*/  HMMA.16816.F32 R92, R4.reuse, R14, R92 ;  /* 0x0000000e045c723c */ /* 0x040fe2000000185c */
[----:B------:R-:W3:Y:S05]  /*10b50*/  LDSM.16.MT88.4 R12, [R148+0x9000] ;  /* 0x00900000940c783b */ /* 0x000eea0000004200 */
[C---:B------:R-:W-:Y:S06]  /*10b60*/  HMMA.16816.F32 R88, R4.reuse, R16, R88 ;  /* 0x000000100458723c */ /* 0x040fec0000001858 */
[C---:B------:R-:W-:Y:S01]  /*10b70*/  HMMA.16816.F32 R76, R4.reuse, R18, R76 ;  /* 0x00000012044c723c */ /* 0x040fe2000000184c */
[----:B------:R-:W-:Y:S05]  /*10b80*/  LDSM.16.MT88.4 R16, [R150+0x9800] ;  /* 0x009800009610783b */ /* 0x000fea0000004200 */
[C---:B-----5:R-:W-:Y:S06]  /*10b90*/  HMMA.16816.F32 R68, R4.reuse, R8, R68 ;  /* 0x000000080444723c */ /* 0x060fec0000001844 */
[C---:B------:R-:W-:Y:S01]  /*10ba0*/  HMMA.16816.F32 R72, R4.reuse, R10, R72 ;  /* 0x0000000a0448723c */ /* 0x040fe20000001848 */
[----:B------:R-:W4:Y:S05]  /*10bb0*/  LDSM.16.MT88.4 R8, [R152+0x9800] ;  /* 0x009800009808783b */ /* 0x000f2a0000004200 */
[C---:B---3--:R-:W-:Y:S06]  /*10bc0*/  HMMA.16816.F32 R84, R4.reuse, R12, R84 ;  /* 0x0000000c0454723c */ /* 0x048fec0000001854 */
[----:B------:R-:W-:Y:S01]  /*10bd0*/  HMMA.16816.F32 R80, R4, R14, R80 ;  /* 0x0000000e0450723c */ /* 0x000fe20000001850 */
[----:B------:R-:W-:-:S04]  /*10be0*/  FADD.FTZ R12, R52, R27 ;  /* 0x0000001b340c7221 */ /* 0x000fc80000010000 */
[----:B------:R-:W-:Y:S02]  /*10bf0*/  FADD.FTZ R12, R51, R12 ;  /* 0x0000000c330c7221 */ /* 0x000fe40000010000 */
[----:B-1----:R-:W-:Y:S01]  /*10c00*/  F2FP.F16.F32.PACK_AB R4, R37, R38 ;  /* 0x000000262504723e */ /* 0x002fe200000000ff */
[----:B------:R-:W-:Y:S01]  /*10c10*/  FADD.FTZ R38, R38, R45 ;  /* 0x0000002d26267221 */ /* 0x000fe20000010000 */
[----:B------:R-:W-:Y:S01]  /*10c20*/  FADD.FTZ R43, R43, R12 ;  /* 0x0000000c2b2b7221 */ /* 0x000fe20000010000 */
[----:B------:R-:W-:Y:S01]  /*10c30*/  F2FP.F16.F32.PACK_AB R5, R31, R32 ;  /* 0x000000201f05723e */ /* 0x000fe200000000ff */
[----:B------:R-:W1:Y:S01]  /*10c40*/  LDSM.16.MT88.4 R12, [R149+0x9800] ;  /* 0x00980000950c783b */ /* 0x000e620000004200 */
[----:B------:R-:W-:Y:S01]  /*10c50*/  F2FP.F16.F32.PACK_AB R6, R42, R39 ;  /* 0x000000272a06723e */ /* 0x000fe200000000ff */
[----:B------:R-:W-:Y:S01]  /*10c60*/  FADD.FTZ R43, R30, R43 ;  /* 0x0000002b1e2b7221 */ /* 0x000fe20000010000 */
[----:B--2---:R-:W-:Y:S01]  /*10c70*/  F2FP.F16.F32.PACK_AB R7, R178, R21 ;  /* 0x00000015b207723e */ /* 0x004fe200000000ff */
[----:B------:R-:W-:-:S02]  /*10c80*/  FADD.FTZ R38, R37, R38 ;  /* 0x0000002625267221 */ /* 0x000fc40000010000 */
[----:B------:R-:W-:Y:S02]  /*10c90*/  FADD.FTZ R112, R112, R43 ;  /* 0x0000002b70707221 */ /* 0x000fe40000010000 */
[----:B------:R-:W-:Y:S02]  /*10ca0*/  FADD.FTZ R39, R39, R38 ;  /* 0x0000002627277221 */ /* 0x000fe40000010000 */
[----:B------:R-:W-:Y:S01]  /*10cb0*/  FADD.FTZ R63, R63, R112 ;  /* 0x000000703f3f7221 */ /* 0x000fe20000010000 */
[----:B----4-:R-:W-:Y:S01]  /*10cc0*/  HMMA.16816.F32 R96, R4, R8, R96 ;  /* 0x000000080460723c */ /* 0x010fe20000001860 */
        /* <DEDUP_REMOVED lines=95> */
.L_x_7664:
[----:B------:R-:W1:Y:S02]  /*112c0*/  LDC R9, c[0x0][0x250] ;  /* 0x00009400ff097b82 */ /* 0x000e640000000800 */
[----:B-1----:R-:W-:-:S05]  /*112d0*/  IMAD.SHL.U32 R8, R9, 0x80, RZ ;  /* 0x0000008009087824 */ /* 0x002fca00078e00ff */
[----:B------:R-:W-:-:S04]  /*112e0*/  IADD3 R8, -R8, RZ, RZ ;  /* 0x000000ff08087210 */ /* 0x000fc80007ffe1ff */
[----:B------:R-:W-:-:S07]  /*112f0*/  SHF.R.S32.HI R11, RZ, 0x1f, R8 ;  /* 0x0000001fff0b7819 */ /* 0x000fce0000011408 */
.L_x_7665:
[----:B------:R-:W-:Y:S01]  /*11300*/  ULDC UR4, c[0x0][0x2d0] ;  /* 0x0000b40000047ab9 */ /* 0x000fe20000000800 */
[----:B------:R-:W-:Y:S02]  /*11310*/  LEA R180, P3, R8, R180, 0x1 ;  /* 0x000000b408b47211 */ /* 0x000fe400078608ff */
[----:B------:R-:W-:Y:S02]  /*11320*/  ISETP.GE.AND P0, PT, R100, UR4, PT ;  /* 0x0000000464007c0c */ /* 0x000fe4000bf06270 */
[----:B------:R-:W-:-:S11]  /*11330*/  LEA.HI.X R179, R8, R179, R11, 0x1, P3 ;  /* 0x000000b308b37211 */ /* 0x000fd600018f0c0b */
[----:B------:R-:W1:Y:S01]  /*11340*/  @!P0 LDC R118, c[0x0][0x254] ;  /* 0x00009500ff768b82 */ /* 0x000e620000000800 */
[CC--:B------:R-:W-:Y:S01]  /*11350*/  @!P0 IADD3 R5, P2, P1, R8.reuse, R116.reuse, R161 ;  /* 0x0000007408058210 */ /* 0x0c0fe2000795e0a1 */
[----:B------:R-:W-:Y:S01]  /*11360*/  @!P0 IMAD.MOV.U32 R181, RZ, RZ, R179 ;  /* 0x000000ffffb58224 */ /* 0x000fe200078e00b3 */
[----:B------:R-:W-:Y:S01]  /*11370*/  @!P0 LEA R13, P3, R9, R116, 0x5 ;  /* 0x00000074090d8211 */ /* 0x000fe200078628ff */
[----:B------:R-:W-:Y:S01]  /*11380*/  @P0 STS.128 [R167+0x6000], RZ ;  /* 0x006000ffa7000388 */ /* 0x000fe20000000c00 */
[----:B------:R-:W-:Y:S01]  /*11390*/  @!P0 IADD3.X R4, R11, R119, R160, P2, P1 ;  /* 0x000000770b048210 */ /* 0x000fe200017e24a0 */
[--C-:B------:R-:W-:Y:S01]  /*113a0*/  @!P0 IMAD.MOV.U32 R20, RZ, RZ, R116.reuse ;  /* 0x000000ffff148224 */ /* 0x100fe200078e0074 */
[----:B------:R-:W-:Y:S01]  /*113b0*/  @!P0 IADD3 R13, P2, R8, R13, RZ ;  /* 0x0000000d080d8210 */ /* 0x000fe20007f5e0ff */
[----:B------:R-:W2:Y:S01]  /*113c0*/  @!P0 LDC R10, c[0x0][0x254] ;  /* 0x00009500ff0a8b82 */ /* 0x000ea20000000800 */
[C---:B------:R-:W-:Y:S01]  /*113d0*/  @!P0 LEA R16, P1, R5.reuse, UR10, 0x1 ;  /* 0x0000000a05108c11 */ /* 0x040fe2000f8208ff */
[--C-:B------:R-:W-:Y:S01]  /*113e0*/  @!P0 IMAD.MOV.U32 R21, RZ, RZ, R119.reuse ;  /* 0x000000ffff158224 */ /* 0x100fe200078e0077 */
[----:B------:R-:W-:Y:S01]  /*113f0*/  @!PT LDS RZ, [RZ] ;  /* 0x00000000fffff984 */ /* 0x000fe20000000800 */
[----:B------:R-:W-:Y:S01]  /*11400*/  @!PT LDS RZ, [RZ] ;  /* 0x00000000fffff984 */ /* 0x000fe20000000800 */
[----:B------:R-:W-:Y:S01]  /*11410*/  @!PT LDS RZ, [RZ] ;  /* 0x00000000fffff984 */ /* 0x000fe20000000800 */
[----:B------:R-:W-:Y:S01]  /*11420*/  @!P0 LDGSTS.E.BYPASS.LTC128B.128 [R167+0x6000], desc[UR6][R180.64] ;  /* 0x06000000b4a78fae */ /* 0x000fe2000b901d46 */
[----:B------:R-:W-:Y:S01]  /*11430*/  @!P0 IMAD.MOV.U32 R18, RZ, RZ, R116 ;  /* 0x000000ffff128224 */ /* 0x000fe200078e0074 */
[----:B------:R-:W-:Y:S01]  /*11440*/  @!P0 LEA.HI.X R17, R5, UR11, R4, 0x1, P1 ;  /* 0x0000000b05118c11 */ /* 0x000fe200088f0c04 */
[----:B------:R-:W-:Y:S01]  /*11450*/  @!P0 IMAD.MOV.U32 R19, RZ, RZ, R119 ;  /* 0x000000ffff138224 */ /* 0x000fe200078e0077 */
[----:B------:R-:W-:Y:S01]  /*11460*/  @!P0 LEA R22, P1, R13, UR10, 0x1 ;  /* 0x0000000a0d168c11 */ /* 0x000fe2000f8208ff */
[----:B------:R-:W3:Y:S01]  /*11470*/  @!P0 LDC R7, c[0x0][0x254] ;  /* 0x00009500ff078b82 */ /* 0x000ee20000000800 */
[----:B------:R-:W-:Y:S01]  /*11480*/  @P0 STS.128 [R167+0x6800], RZ ;  /* 0x006800ffa7000388 */ /* 0x000fe20000000c00 */
[----:B------:R-:W-:-:S03]  /*11490*/  @!P0 IMAD.WIDE.U32 R20, R9, 0x50, R20 ;  /* 0x0000005009148825 */ /* 0x000fc600078e0014 */
[----:B------:R-:W-:Y:S01]  /*114a0*/  @!PT LDS RZ, [RZ] ;  /* 0x00000000fffff984 */ /* 0x000fe20000000800 */
[----:B------:R-:W-:Y:S01]  /*114b0*/  @!PT LDS RZ, [RZ] ;  /* 0x00000000fffff984 */ /* 0x000fe20000000800 */
[----:B------:R-:W-:Y:S01]  /*114c0*/  @!PT LDS RZ, [RZ] ;  /* 0x00000000fffff984 */ /* 0x000fe20000000800 */
[----:B------:R4:W-:Y:S01]  /*114d0*/  @!P0 LDGSTS.E.BYPASS.LTC128B.128 [R167+0x6800], desc[UR6][R16.64] ;  /* 0x0680000010a78fae */ /* 0x0009e2000b901d46 */
[C---:B------:R-:W-:Y:S01]  /*114e0*/  @!P0 IMAD.WIDE.U32 R18, R9.reuse, 0x60, R18 ;  /* 0x0000006009128825 */ /* 0x040fe200078e0012 */
[----:B-1----:R-:W-:Y:S01]  /*114f0*/  @!P0 LEA.HI.X R12, R9, R119, R118, 0x5, P3 ;  /* 0x00000077090c8211 */ /* 0x002fe200018f2c76 */
[----:B------:R-:W1:Y:S02]  /*11500*/  @!P0 LDC R6, c[0x0][0x254] ;  /* 0x00009500ff068b82 */ /* 0x000e640000000800 */
[----:B------:R-:W-:Y:S01]  /*11510*/  @!P0 IMAD.MOV.U32 R118, RZ, RZ, R116 ;  /* 0x000000ffff768224 */ /* 0x000fe200078e0074 */
[----:B------:R-:W-:Y:S01]  /*11520*/  @P0 STS.128 [R167+0x7000], RZ ;  /* 0x007000ffa7000388 */ /* 0x000fe20000000c00 */
        /* <DEDUP_REMOVED lines=9> */
[----:B------:R-:W-:Y:S01]  /*115c0*/  @!P0 LDGSTS.E.BYPASS.LTC128B.128 [R167+0x7000], desc[UR6][R22.64] ;  /* 0x0700000016a78fae */ /* 0x000fe2000b901d46 */
[----:B------:R-:W-:Y:S01]  /*115d0*/  @!P0 IADD3.X R10, R11, R15, R10, P1, !PT ;  /* 0x0000000f0b0a8210 */ /* 0x000fe20000ffe40a */
[----:B------:R-:W2:Y:S01]  /*115e0*/  @!P0 LDC R4, c[0x0][0x254] ;  /* 0x00009500ff048b82 */ /* 0x000ea20000000800 */
[C---:B------:R-:W-:Y:S01]  /*115f0*/  @!P0 LEA R14, P1, R13.reuse, UR10, 0x1 ;  /* 0x0000000a0d0e8c11 */ /* 0x040fe2000f8208ff */
[----:B------:R-:W-:Y:S03]  /*11600*/  @P0 STS.128 [R167+0x7800], RZ ;  /* 0x007800ffa7000388 */ /* 0x000fe60000000c00 */
[----:B------:R-:W-:Y:S02]  /*11610*/  @!P0 LEA.HI.X R15, R13, UR11, R10, 0x1, P1 ;  /* 0x0000000b0d0f8c11 */ /* 0x000fe400088f0c0a */
[----:B------:R-:W-:Y:S01]  /*11620*/  @!P0 LEA R13, P1, R9, R116, 0x6 ;  /* 0x00000074090d8211 */ /* 0x000fe200078230ff */
[----:B----4-:R-:W-:-:S02]  /*11630*/  @!P0 IMAD.MOV.U32 R16, RZ, RZ, R116 ;  /* 0x000000ffff108224 */ /* 0x010fc400078e0074 */
[----:B------:R-:W-:Y:S01]  /*11640*/  @!P0 IMAD.MOV.U32 R17, RZ, RZ, R119 ;  /* 0x000000ffff118224 */ /* 0x000fe200078e0077 */
[C---:B---3--:R-:W-:Y:S01]  /*11650*/  @!P0 LEA.HI.X R118, R9.reuse, R119, R7, 0x6, P1 ;  /* 0x0000007709768211 */ /* 0x048fe200008f3407 */
[----:B-1----:R-:W-:Y:S01]  /*11660*/  @!P0 IMAD R6, R6, 0x50, RZ ;  /* 0x0000005006068824 */ /* 0x002fe200078e02ff */
[C---:B------:R-:W-:Y:S01]  /*11670*/  @!P0 IADD3 R13, P1, R8.reuse, R13, RZ ;  /* 0x0000000d080d8210 */ /* 0x040fe20007f3e0ff */
[----:B------:R-:W-:Y:S01]  /*11680*/  @!P0 IMAD.WIDE.U32 R16, R9, 0x70, R16 ;  /* 0x0000007009108825 */ /* 0x000fe200078e0010 */
[C---:B------:R-:W-:Y:S01]  /*11690*/  @!P0 IADD3 R7, P3, R8.reuse, R20, RZ ;  /* 0x0000001408078210 */ /* 0x040fe20007f7e0ff */
[----:B------:R-:W-:Y:S01]  /*116a0*/  @!PT LDS RZ, [RZ] ;  /* 0x00000000fffff984 */ /* 0x000fe20000000800 */
[----:B------:R-:W-:Y:S01]  /*116b0*/  @!PT LDS RZ, [RZ] ;  /* 0x00000000fffff984 */ /* 0x000fe20000000800 */
[----:B------:R-:W-:Y:S01]  /*116c0*/  @!PT LDS RZ, [RZ] ;  /* 0x00000000fffff984 */ /* 0x000fe20000000800 */
[----:B------:R-:W-:Y:S01]  /*116d0*/  @!P0 LDGSTS.E.BYPASS.LTC128B.128 [R167+0x7800], desc[UR6][R14.64] ;  /* 0x078000000ea78fae */ /* 0x000fe2000b901d46 */
[C---:B------:R-:W-:Y:S01]  /*116e0*/  @!P0 IADD3 R9, P2, R8.reuse, R18, RZ ;  /* 0x0000001208098210 */ /* 0x040fe20007f5e0ff */
[----:B-----5:R-:W-:Y:S01]  /*116f0*/  @!P0 IMAD R5, R5, 0x60, RZ ;  /* 0x0000006005058824 */ /* 0x020fe200078e02ff */
[----:B------:R-:W-:Y:S01]  /*11700*/  @!P0 LEA R12, P4, R13, UR10, 0x1 ;  /* 0x0000000a0d0c8c11 */ /* 0x000fe2000f8808ff */
[C---:B------:R-:W-:Y:S01]  /*11710*/  @!P0 IMAD.X R118, R11.reuse, 0x1, R118, P1 ;  /* 0x000000010b768824 */ /* 0x040fe200008e0676 */
[----:B------:R-:W-:Y:S01]  /*11720*/  @!P0 IADD3 R8, P1, R8, R16, RZ ;  /* 0x0000001008088210 */ /* 0x000fe20007f3e0ff */
[----:B------:R-:W-:Y:S01]  /*11730*/  @P0 STS.128 [R167+0x8000], RZ ;  /* 0x008000ffa7000388 */ /* 0x000fe20000000c00 */
[----:B------:R-:W-:Y:S01]  /*11740*/  @!P0 IADD3.X R6, R11, R21, R6, P3, !PT ;  /* 0x000000150b068210 */ /* 0x000fe20001ffe406 */
[----:B--2---:R-:W-:Y:S01]  /*11750*/  @!P0 IMAD R4, R4, 0x70, RZ ;  /* 0x0000007004048824 */ /* 0x004fe200078e02ff */
        /* <DEDUP_REMOVED lines=33> */
[----:B------:R-:W3:Y:S04]  /*11970*/  LDSM.16.M88.4 R28, [R157+0x4000] ;  /* 0x004000009d1c783b */ /* 0x000ee80000000200 */
[----:B-1----:R-:W1:Y:S04]  /*11980*/  LDSM.16.M88.4 R20, [R157+0x4800] ;  /* 0x004800009d14783b */ /* 0x002e680000000200 */
[----:B------:R-:W1:Y:S04]  /*11990*/  LDSM.16.M88.4 R12, [R157+0x5000] ;  /* 0x005000009d0c783b */ /* 0x000e680000000200 */
[----:B------:R-:W1:Y:S04]  /*119a0*/  LDSM.16.M88.4 R120, [R157+0x5800] ;  /* 0x005800009d78783b */ /* 0x000e680000000200 */
[----:B------:R-:W-:Y:S04]  /*119b0*/  LDSM.16.M88.4 R104, [R156] ;  /* 0x000000009c68783b */ /* 0x000fe80000000200 */
[----:B------:R-:W1:Y:S04]  /*119c0*/  LDSM.16.M88.4 R116, [R151+0x2800] ;  /* 0x002800009774783b */ /* 0x000e680000000200 */
[----:B------:R-:W1:Y:S01]  /*119d0*/  LDSM.16.M88.4 R112, [R151+0x3000] ;  /* 0x003000009770783b */ /* 0x000e620000000200 */
[C---:B----4-:R-:W-:Y:S03]  /*119e0*/  HMMA.16816.F32 R56, R4.reuse, R52, RZ ;  /* 0x000000340438723c */ /* 0x050fe600000018ff */
[----:B------:R-:W4:Y:S03]  /*119f0*/  LDSM.16.M88.4 R108, [R151+0x3800] ;  /* 0x00380000976c783b */ /* 0x000f260000000200 */
[C---:B-----5:R-:W-:Y:S01]  /*11a00*/  HMMA.16816.F32 R48, R4.reuse, R44, RZ ;  /* 0x0000002c0430723c */ /* 0x060fe200000018ff */
[----:B------:R-:W5:Y:S04]  /*11a10*/  LDSM.16.M88.4 R124, [R151+0x2000] ;  /* 0x00200000977c783b */ /* 0x000f680000000200 */
[----:B------:R-:W0:Y:S01]  /*11a20*/  LDGDEPBAR ;  /* 0x00000000000079af */ /* 0x000e220000000000 */
[C---:B--2---:R-:W-:Y:S06]  /*11a30*/  HMMA.16816.F32 R40, R4.reuse, R36, RZ ;  /* 0x000000240428723c */ /* 0x044fec00000018ff */
[C---:B------:R-:W-:Y:S06]  /*11a40*/  HMMA.16816.F32 R52, R4.reuse, R54, RZ ;  /* 0x000000360434723c */ /* 0x040fec00000018ff */
        /* <DEDUP_REMOVED lines=71> */
[C---:B----4-:R-:W-:Y:S06]  /*11ec0*/  HMMA.16816.F32 R48, R120.reuse, R108, R48 ;  /* 0x0000006c7830723c */ /* 0x050fec0000001830 */
[----:B------:R-:W-:Y:S01]  /*11ed0*/  HMMA.16816.F32 R44, R120, R110, R44 ;  /* 0x0000006e782c723c */ /* 0x000fe2000000182c */
[----:B------:R-:W4:Y:S01]  /*11ee0*/  LDSM.16.M88.4 R108, [R140+0x3000] ;  /* 0x003000008c6c783b */ /* 0x000f220000000200 */
[----:B------:R-:W-:-:S04]  /*11ef0*/  DEPBAR.LE SB0, 0x0 ;  /* 0x000080000000791a */ /* 0x000fc80000000000 */
[C---:B-1----:R-:W-:Y:S06]  /*11f00*/  HMMA.16816.F32 R20, R120.reuse, R114, R20 ;  /* 0x000000727814723c */ /* 0x042fec0000001814 */
[----:B------:R-:W-:Y:S01]  /*11f10*/  HMMA.16816.F32 R24, R120, R112, R24 ;  /* 0x000000707818723c */ /* 0x000fe20000001818 */
[----:B------:R-:W-:-:S05]  /*11f20*/  IMAD.SHL.U32 R114, R172, 0x80, RZ ;  /* 0x00000080ac727824 */ /* 0x000fca00078e00ff */
[C---:B------:R-:W-:Y:S01]  /*11f30*/  LOP3.LUT R133, R114.reuse, 0x8, R175, 0xfe, !PT ;  /* 0x0000000872857812 */ /* 0x040fe200078efeaf */
[C---:B---3--:R-:W-:Y:S01]  /*11f40*/  HMMA.16816.F32 R32, R120.reuse, R116, R32 ;  /* 0x000000747820723c */ /* 0x048fe20000001820 */
[----:B------:R-:W-:Y:S01]  /*11f50*/  LOP3.LUT R113, R114, R175, RZ, 0xfc, !PT ;  /* 0x000000af72717212 */ /* 0x000fe200078efcff */
[----:B------:R-:W-:Y:S01]  /*11f60*/  BAR.SYNC.DEFER_BLOCKING 0x0 ;  /* 0x0000000000007b1d */ /* 0x000fe20000010000 */
[C---:B------:R-:W-:Y:S02]  /*11f70*/  ISETP.GE.AND P2, PT, R133.reuse, R102, PT ;  /* 0x000000668500720c */ /* 0x040fe40003f46270 */
[----:B------:R-:W-:Y:S01]  /*11f80*/  ISETP.GE.AND P4, PT, R133, R103, PT ;  /* 0x000000678500720c */ /* 0x000fe20003f86270 */
[----:B------:R-:W-:Y:S01]  /*11f90*/  HMMA.16816.F32 R28, R120, R118, R28 ;  /* 0x00000076781c723c */ /* 0x000fe2000000181c */
[----:B------:R-:W-:-:S05]  /*11fa0*/  I2FP.F32.S32 R133, R133 ;  /* 0x0000008500857245 */ /* 0x000fca0000201400 */
[C---:B--2---:R-:W-:Y:S01]  /*11fb0*/  HMMA.16816.F32 R8, R120.reuse, R104, R8 ;  /* 0x000000687808723c */ /* 0x044fe20000001808 */
[-C--:B------:R-:W-:Y:S01]  /*11fc0*/  FFMA.FTZ R136, R0, R133.reuse, R60 ;  /* 0x0000008500887223 */ /* 0x080fe2000001003c */
[--C-:B------:R-:W-:Y:S01]  /*11fd0*/  LOP3.LUT R60, R114, 0x10, R175.reuse, 0xfe, !PT ;  /* 0x00000010723c7812 */ /* 0x100fe200078efeaf */
[----:B------:R-:W-:Y:S01]  /*11fe0*/  FFMA.FTZ R133, R0, R133, R62 ;  /* 0x0000008500857223 */ /* 0x000fe2000001003e */
[----:B------:R-:W-:Y:S02]  /*11ff0*/  LOP3.LUT R62, R114, 0x18, R175, 0xfe, !PT ;  /* 0x00000018723e7812 */ /* 0x000fe400078efeaf */
[----:B------:R-:W-:Y:S01]  /*12000*/  FSEL R136, R136, -INF , !P2 ;  /* 0xff80000088887808 */ /* 0x000fe20005000000 */
[----:B------:R-:W-:Y:S01]  /*12010*/  VIADD R104, R113, 0x1 ;  /* 0x0000000171687836 */ /* 0x000fe20000000000 */
[----:B------:R-:W-:Y:S01]  /*12020*/  FSEL R133, R133, -INF , !P4 ;  /* 0xff80000085857808 */ /* 0x000fe20006000000 */
[----:B------:R-:W-:Y:S03]  /*12030*/  HMMA.16816.F32 R4, R120, R106, R4 ;  /* 0x0000006a7804723c */ /* 0x000fe60000001804 */
[----:B------:R-:W-:-:S02]  /*12040*/  I2FP.F32.S32 R105, R104 ;  /* 0x0000006800697245 */ /* 0x000fc40000201400 */
[CC--:B------:R-:W-:Y:S01]  /*12050*/  ISETP.GE.AND P3, PT, R104.reuse, R102.reuse, PT ;  /* 0x000000666800720c */ /* 0x0c0fe20003f66270 */
[C---:B----4-:R-:W-:Y:S01]  /*12060*/  HMMA.16816.F32 R16, R120.reuse, R108, R16 ;  /* 0x0000006c7810723c */ /* 0x050fe20000001810 */
[----:B------:R-:W-:Y:S01]  /*12070*/  ISETP.GE.AND P1, PT, R104, R103, PT ;  /* 0x000000676800720c */ /* 0x000fe20003f26270 */
[----:B------:R-:W-:Y:S02]  /*12080*/  VIADD R104, R113, 0x9 ;  /* 0x0000000971687836 */ /* 0x000fe40000000000 */
[CC--:B------:R-:W-:Y:S01]  /*12090*/  FFMA.FTZ R65, R0.reuse, R105.reuse, R65 ;  /* 0x0000006900417223 */ /* 0x0c0fe20000010041 */
[----:B------:R-:W-:Y:S01]  /*120a0*/  FFMA.FTZ R67, R0, R105, R67 ;  /* 0x0000006900437223 */ /* 0x000fe20000010043 */
[----:B------:R-:W-:Y:S01]  /*120b0*/  HMMA.16816.F32 R12, R120, R110, R12 ;  /* 0x0000006e780c723c */ /* 0x000fe2000000180c */
[C---:B------:R-:W-:Y:S02]  /*120c0*/  ISETP.GE.AND P5, PT, R104.reuse, R102, PT ;  /* 0x000000666800720c */ /* 0x040fe40003fa6270 */
[----:B------:R-:W-:-:S02]  /*120d0*/  ISETP.GE.AND P6, PT, R104, R103, PT ;  /* 0x000000676800720c */ /* 0x000fc40003fc6270 */
[----:B------:R-:W-:Y:S02]  /*120e0*/  FSEL R134, R65, -INF , !P3 ;  /* 0xff80000041867808 */ /* 0x000fe40005800000 */
[----:B------:R-:W-:Y:S02]  /*120f0*/  I2FP.F32.S32 R104, R104 ;  /* 0x0000006800687245 */ /* 0x000fe40000201400 */
[----:B------:R-:W-:Y:S02]  /*12100*/  P2R R65, PR, RZ, 0x20 ;  /* 0x00000020ff417803 */ /* 0x000fe40000000000 */
[----:B------:R-:W-:Y:S01]  /*12110*/  FSEL R135, R67, -INF , !P1 ;  /* 0xff80000043877808 */ /* 0x000fe20004800000 */
[----:B------:R-:W-:Y:S01]  /*12120*/  FFMA.FTZ R61, R0, R104, R61 ;  /* 0x00000068003d7223 */ /* 0x000fe2000001003d */
[----:B------:R-:W-:Y:S01]  /*12130*/  ISETP.NE.AND P3, PT, R65, RZ, PT ;  /* 0x000000ff4100720c */ /* 0x000fe20003f65270 */
[----:B------:R-:W-:Y:S01]  /*12140*/  VIADD R65, R113, 0x11 ;  /* 0x0000001171417836 */ /* 0x000fe20000000000 */
[----:B------:R-:W-:Y:S01]  /*12150*/  ISETP.GE.AND P5, PT, R60, R102, PT ;  /* 0x000000663c00720c */ /* 0x000fe20003fa6270 */
[----:B------:R-:W-:Y:S01]  /*12160*/  FFMA.FTZ R63, R0, R104, R63 ;  /* 0x00000068003f7223 */ /* 0x000fe2000001003f */
[----:B------:R-:W-:-:S02]  /*12170*/  ISETP.GE.AND P1, PT, R60, R103, PT ;  /* 0x000000673c00720c */ /* 0x000fc40003f26270 */
[----:B------:R-:W-:Y:S02]  /*12180*/  I2FP.F32.S32 R67, R60 ;  /* 0x0000003c00437245 */ /* 0x000fe40000201400 */
[----:B------:R-:W-:Y:S02]  /*12190*/  FSEL R60, R61, -INF , !P3 ;  /* 0xff8000003d3c7808 */ /* 0x000fe40005800000 */
[----:B------:R-:W-:Y:S01]  /*121a0*/  I2FP.F32.S32 R61, R65 ;  /* 0x00000041003d7245 */ /* 0x000fe20000201400 */
[CC--:B------:R-:W-:Y:S01]  /*121b0*/  FFMA.FTZ R130, R0.reuse, R67.reuse, R56 ;  /* 0x0000004300827223 */ /* 0x0c0fe20000010038 */
[C---:B------:R-:W-:Y:S01]  /*121c0*/  FFMA.FTZ R58, R0.reuse, R67, R58 ;  /* 0x00000043003a7223 */ /* 0x040fe2000001003a */
[----:B------:R-:W-:Y:S01]  /*121d0*/  FSEL R131, R63, -INF , !P6 ;  /* 0xff8000003f837808 */ /* 0x000fe20007000000 */
[----:B------:R-:W-:Y:S02]  /*121e0*/  VIADD R56, R113, 0x19 ;  /* 0x0000001971387836 */ /* 0x000fe40000000000 */
[CC--:B------:R-:W-:Y:S01]  /*121f0*/  FFMA.FTZ R63, R0.reuse, R61.reuse, R57 ;  /* 0x0000003d003f7223 */ /* 0x0c0fe20000010039 */
[----:B------:R-:W-:Y:S01]  /*12200*/  I2FP.F32.S32 R57, R62 ;  /* 0x0000003e00397245 */ /* 0x000fe20000201400 */
[----:B------:R-:W-:Y:S01]  /*12210*/  FFMA.FTZ R59, R0, R61, R59 ;  /* 0x0000003d003b7223 */ /* 0x000fe2000001003b */
[----:B------:R-:W-:-:S02]  /*12220*/  FSEL R129, R58, -INF , !P1 ;  /* 0xff8000003a817808 */ /* 0x000fc40004800000 */
[----:B------:R-:W-:Y:S01]  /*12230*/  ISETP.GE.AND P4, PT, R56, R102, PT ;  /* 0x000000663800720c */ /* 0x000fe20003f86270 */
[----:B------:R-:W-:Y:S01]  /*12240*/  FFMA.FTZ R132, R0, R57, R52 ;  /* 0x0000003900847223 */ /* 0x000fe20000010034 */
[----:B------:R-:W-:Y:S01]  /*12250*/  ISETP.GE.AND P1, PT, R56, R103, PT ;  /* 0x000000673800720c */ /* 0x000fe20003f26270 */
[----:B------:R-:W-:Y:S01]  /*12260*/  FFMA.FTZ R61, R0, R57, R54 ;  /* 0x00000039003d7223 */ /* 0x000fe20000010036 */
[----:B------:R-:W-:Y:S02]  /*12270*/  I2FP.F32.S32 R56, R56 ;  /* 0x0000003800387245 */ /* 0x000fe40000201400 */
[----:B------:R-:W-:Y:S02]  /*12280*/  LOP3.LUT R52, R114, 0x20, R175, 0xfe, !PT ;  /* 0x0000002072347812 */ /* 0x000fe400078efeaf */
[C---:B------:R-:W-:Y:S01]  /*12290*/  ISETP.GE.AND P2, PT, R65.reuse, R102, PT ;  /* 0x000000664100720c */ /* 0x040fe20003f46270 */
[CC--:B------:R-:W-:Y:S01]  /*122a0*/  FFMA.FTZ R53, R0.reuse, R56.reuse, R53 ;  /* 0x0000003800357223 */ /* 0x0c0fe20000010035 */
[----:B------:R-:W-:Y:S01]  /*122b0*/  ISETP.GE.AND P3, PT, R65, R103, PT ;  /* 0x000000674100720c */ /* 0x000fe20003f66270 */
[----:B------:R-:W-:Y:S01]  /*122c0*/  FFMA.FTZ R55, R0, R56, R55 ;  /* 0x0000003800377223 */ /* 0x000fe20000010037 */
[----:B------:R-:W-:Y:S01]  /*122d0*/  I2FP.F32.S32 R57, R52 ;  /* 0x0000003400397245 */ /* 0x000fe20000201400 */
[----:B------:R-:W-:Y:S01]  /*122e0*/  VIADD R56, R113, 0x21 ;  /* 0x0000002171387836 */ /* 0x000fe20000000000 */
[----:B------:R-:W-:-:S02]  /*122f0*/  FSEL R130, R130, -INF , !P5 ;  /* 0xff80000082827808 */ /* 0x000fc40006800000 */
[-C--:B------:R-:W-:Y:S01]  /*12300*/  ISETP.GE.AND P6, PT, R62, R102.reuse, PT ;  /* 0x000000663e00720c */ /* 0x080fe20003fc6270 */
[----:B------:R-:W-:Y:S01]  /*12310*/  FFMA.FTZ R120, R0, R57, R48 ;  /* 0x0000003900787223 */ /* 0x000fe20000010030 */
[----:B------:R-:W-:Y:S01]  /*12320*/  ISETP.GE.AND P5, PT, R62, R103, PT ;  /* 0x000000673e00720c */ /* 0x000fe20003fa6270 */
[----:B------:R-:W-:Y:S01]  /*12330*/  FFMA.FTZ R50, R0, R57, R50 ;  /* 0x0000003900327223 */ /* 0x000fe20000010032 */
[----:B------:R-:W-:Y:S01]  /*12340*/  FSEL R62, R63, -INF , !P2 ;  /* 0xff8000003f3e7808 */ /* 0x000fe20005000000 */
[----:B------:R-:W-:Y:S01]  /*12350*/  VIADD R48, R113, 0x29 ;  /* 0x0000002971307836 */ /* 0x000fe20000000000 */
[----:B------:R-:W-:Y:S02]  /*12360*/  FSEL R127, R59, -INF , !P3 ;  /* 0xff8000003b7f7808 */ /* 0x000fe40005800000 */
[C---:B------:R-:W-:Y:S02]  /*12370*/  ISETP.GE.AND P2, PT, R52.reuse, R102, PT ;  /* 0x000000663400720c */ /* 0x040fe40003f46270 */
[----:B------:R-:W-:-:S02]  /*12380*/  ISETP.GE.AND P3, PT, R52, R103, PT ;  /* 0x000000673400720c */ /* 0x000fc40003f66270 */
[----:B------:R-:W-:Y:S02]  /*12390*/  FSEL R52, R53, -INF , !P4 ;  /* 0xff80000035347808 */ /* 0x000fe40006000000 */
[----:B------:R-:W-:Y:S02]  /*123a0*/  I2FP.F32.S32 R53, R56 ;  /* 0x0000003800357245 */ /* 0x000fe40000201400 */
[----:B------:R-:W-:Y:S02]  /*123b0*/  LOP3.LUT R54, R114, 0x28, R175, 0xfe, !PT ;  /* 0x0000002872367812 */ /* 0x000fe400078efeaf */
[----:B------:R-:W-:Y:S01]  /*123c0*/  FSEL R120, R120, -INF , !P2 ;  /* 0xff80000078787808 */ /* 0x000fe20005000000 */
[-C--:B------:R-:W-:Y:S01]  /*123d0*/  FFMA.FTZ R108, R0, R53.reuse, R49 ;  /* 0x00000035006c7223 */ /* 0x080fe20000010031 */
[----:B------:R-:W-:Y:S01]  /*123e0*/  FSEL R117, R50, -INF , !P3 ;  /* 0xff80000032757808 */ /* 0x000fe20005800000 */
[----:B------:R-:W-:Y:S01]  /*123f0*/  FFMA.FTZ R51, R0, R53, R51 ;  /* 0x0000003500337223 */ /* 0x000fe20000010033 */
[----:B------:R-:W-:-:S02]  /*12400*/  ISETP.GE.AND P2, PT, R48, R102, PT ;  /* 0x000000663000720c */ /* 0x000fc40003f46270 */
[----:B------:R-:W-:Y:S02]  /*12410*/  ISETP.GE.AND P3, PT, R48, R103, PT ;  /* 0x000000673000720c */ /* 0x000fe40003f66270 */
        /* <DEDUP_REMOVED lines=10> */
[--C-:B------:R-:W-:Y:S01]  /*124c0*/  LOP3.LUT R44, R114, 0x30, R175.reuse, 0xfe, !PT ;  /* 0x00000030722c7812 */ /* 0x100fe200078efeaf */
        /* <DEDUP_REMOVED lines=8> */
[----:B------:R-:W-:Y:S01]  /*12550*/  FSEL R115, R47, -INF , !P3 ;  /* 0xff8000002f737808 */ /* 0x000fe20005800000 */
[CC--:B------:R-:W-:Y:S01]  /*12560*/  FFMA.FTZ R118, R0.reuse, R49.reuse, R40 ;  /* 0x0000003100767223 */ /* 0x0c0fe20000010028 */
[----:B------:R-:W-:Y:S01]  /*12570*/  I2FP.F32.S32 R44, R48 ;  /* 0x00000030002c7245 */ /* 0x000fe20000201400 */
[C---:B------:R-:W-:Y:S01]  /*12580*/  FFMA.FTZ R42, R0.reuse, R49, R42 ;  /* 0x00000031002a7223 */ /* 0x040fe2000001002a */
[----:B------:R-:W-:Y:S01]  /*12590*/  ISETP.GE.AND P2, PT, R45, R102, PT ;  /* 0x000000662d00720c */ /* 0x000fe20003f46270 */
[----:B------:R-:W-:Y:S01]  /*125a0*/  VIADD R40, R113, 0x39 ;  /* 0x0000003971287836 */ /* 0x000fe20000000000 */
[----:B------:R-:W-:Y:S01]  /*125b0*/  ISETP.GE.AND P3, PT, R45, R103, PT ;  /* 0x000000672d00720c */ /* 0x000fe20003f66270 */
[----:B------:R-:W-:Y:S01]  /*125c0*/  FFMA.FTZ R41, R0, R44, R41 ;  /* 0x0000002c00297223 */ /* 0x000fe20000010029 */
[----:B------:R-:W-:Y:S01]  /*125d0*/  ISETP.GE.AND P4, PT, R54, R102, PT ;  /* 0x000000663600720c */ /* 0x000fe20003f86270 */
[----:B------:R-:W-:Y:S01]  /*125e0*/  FFMA.FTZ R43, R0, R44, R43 ;  /* 0x0000002c002b7223 */ /* 0x000fe2000001002b */
[----:B------:R-:W-:-:S02]  /*125f0*/  I2FP.F32.S32 R45, R45 ;  /* 0x0000002d002d7245 */ /* 0x000fc40000201400 */
[----:B------:R-:W-:Y:S02]  /*12600*/  FSEL R128, R128, -INF , !P4 ;  /* 0xff80000080807808 */ /* 0x000fe40006000000 */
[----:B------:R-:W-:Y:S01]  /*12610*/  FSEL R63, R55, -INF , !P1 ;  /* 0xff800000373f7808 */ /* 0x000fe20004800000 */
[-C--:B------:R-:W-:Y:S01]  /*12620*/  FFMA.FTZ R124, R0, R45.reuse, R36 ;  /* 0x0000002d007c7223 */ /* 0x080fe20000010024 */
[----:B------:R-:W-:Y:S01]  /*12630*/  ISETP.GE.AND P4, PT, R48, R102, PT ;  /* 0x000000663000720c */ /* 0x000fe20003f86270 */
[----:B------:R-:W-:Y:S01]  /*12640*/  FFMA.FTZ R38, R0, R45, R38 ;  /* 0x0000002d00267223 */ /* 0x000fe20000010026 */
[----:B------:R-:W-:Y:S02]  /*12650*/  ISETP.GE.AND P1, PT, R54, R103, PT ;  /* 0x000000673600720c */ /* 0x000fe40003f26270 */
[----:B------:R-:W-:Y:S02]  /*12660*/  LOP3.LUT R36, R114, 0x40, R175, 0xfe, !PT ;  /* 0x0000004072247812 */ /* 0x000fe400078efeaf */
[----:B------:R-:W-:-:S02]  /*12670*/  FSEL R118, R118, -INF , !P6 ;  /* 0xff80000076767808 */ /* 0x000fc40007000000 */
[----:B------:R-:W-:Y:S02]  /*12680*/  FSEL R125, R42, -INF , !P5 ;  /* 0xff8000002a7d7808 */ /* 0x000fe40006800000 */
[C---:B------:R-:W-:Y:S02]  /*12690*/  ISETP.GE.AND P6, PT, R40.reuse, R102, PT ;  /* 0x000000662800720c */ /* 0x040fe40003fc6270 */
[----:B------:R-:W-:Y:S02]  /*126a0*/  FSEL R116, R41, -INF , !P4 ;  /* 0xff80000029747808 */ /* 0x000fe40006000000 */
[----:B------:R-:W-:Y:S02]  /*126b0*/  ISETP.GE.AND P5, PT, R40, R103, PT ;  /* 0x000000672800720c */ /* 0x000fe40003fa6270 */
[----:B------:R-:W-:Y:S02]  /*126c0*/  FSEL R109, R46, -INF , !P1 ;  /* 0xff8000002e6d7808 */ /* 0x000fe40004800000 */
[----:B------:R-:W-:-:S02]  /*126d0*/  I2FP.F32.S32 R40, R40 ;  /* 0x0000002800287245 */ /* 0x000fc40000201400 */
[----:B------:R-:W-:Y:S02]  /*126e0*/  I2FP.F32.S32 R41, R36 ;  /* 0x0000002400297245 */ /* 0x000fe40000201400 */
[----:B------:R-:W-:Y:S01]  /*126f0*/  ISETP.GE.AND P1, PT, R48, R103, PT ;  /* 0x000000673000720c */ /* 0x000fe20003f26270 */
[CC--:B------:R-:W-:Y:S01]  /*12700*/  FFMA.FTZ R122, R0.reuse, R40.reuse, R37 ;  /* 0x00000028007a7223 */ /* 0x0c0fe20000010025 */
[C---:B------:R-:W-:Y:S01]  /*12710*/  FFMA.FTZ R39, R0.reuse, R40, R39 ;  /* 0x0000002800277223 */ /* 0x040fe20000010027 */
[CC--:B------:R-:W-:Y:S01]  /*12720*/  FFMA.FTZ R106, R0.reuse, R41.reuse, R32 ;  /* 0x00000029006a7223 */ /* 0x0c0fe20000010020 */
[----:B------:R-:W-:Y:S01]  /*12730*/  FSEL R123, R43, -INF , !P1 ;  /* 0xff8000002b7b7808 */ /* 0x000fe20004800000 */
[----:B------:R-:W-:Y:S01]  /*12740*/  FFMA.FTZ R34, R0, R41, R34 ;  /* 0x0000002900227223 */ /* 0x000fe20000010022 */
[C---:B------:R-:W-:Y:S01]  /*12750*/  ISETP.GE.AND P4, PT, R36.reuse, R102, PT ;  /* 0x000000662400720c */ /* 0x040fe20003f86270 */
[C---:B------:R-:W-:Y:S01]  /*12760*/  VIADD R40, R113.reuse, 0x41 ;  /* 0x0000004171287836 */ /* 0x040fe20000000000 */
[----:B------:R-:W-:Y:S01]  /*12770*/  ISETP.GE.AND P1, PT, R36, R103, PT ;  /* 0x000000672400720c */ /* 0x000fe20003f26270 */
[----:B------:R-:W-:Y:S01]  /*12780*/  VIADD R32, R113, 0x49 ;  /* 0x0000004971207836 */ /* 0x000fe20000000000 */
[----:B------:R-:W-:-:S02]  /*12790*/  LOP3.LUT R37, R114, 0x48, R175, 0xfe, !PT ;  /* 0x0000004872257812 */ /* 0x000fc400078efeaf */
[----:B------:R-:W-:Y:S02]  /*127a0*/  FSEL R122, R122, -INF , !P6 ;  /* 0xff8000007a7a7808 */ /* 0x000fe40007000000 */
[----:B------:R-:W-:Y:S02]  /*127b0*/  FSEL R121, R39, -INF , !P5 ;  /* 0xff80000027797808 */ /* 0x000fe40006800000 */
[----:B------:R-:W-:Y:S02]  /*127c0*/  FSEL R106, R106, -INF , !P4 ;  /* 0xff8000006a6a7808 */ /* 0x000fe40006000000 */
[----:B------:R-:W-:Y:S02]  /*127d0*/  FSEL R107, R34, -INF , !P1 ;  /* 0xff800000226b7808 */ /* 0x000fe40004800000 */
[----:B------:R-:W-:Y:S02]  /*127e0*/  I2FP.F32.S32 R36, R40 ;  /* 0x0000002800247245 */ /* 0x000fe40000201400 */
[----:B------:R-:W-:-:S02]  /*127f0*/  ISETP.GE.AND P6, PT, R37, R102, PT ;  /* 0x000000662500720c */ /* 0x000fc40003fc6270 */
[-C--:B------:R-:W-:Y:S01]  /*12800*/  ISETP.GE.AND P5, PT, R37, R103.reuse, PT ;  /* 0x000000672500720c */ /* 0x080fe20003fa6270 */
[----:B------:R-:W-:Y:S01]  /*12810*/  FFMA.FTZ R33, R0, R36, R33 ;  /* 0x0000002400217223 */ /* 0x000fe20000010021 */
[----:B------:R-:W-:Y:S01]  /*12820*/  ISETP.GE.AND P4, PT, R32, R102, PT ;  /* 0x000000662000720c */ /* 0x000fe20003f86270 */
[----:B------:R-:W-:Y:S01]  /*12830*/  FFMA.FTZ R35, R0, R36, R35 ;  /* 0x0000002400237223 */ /* 0x000fe20000010023 */
        /* <DEDUP_REMOVED lines=10> */
[----:B------:R-:W-:Y:S01]  /*128e0*/  VIADD R32, R113, 0x51 ;  /* 0x0000005171207836 */ /* 0x000fe20000000000 */
[----:B------:R-:W-:Y:S01]  /*128f0*/  LOP3.LUT R28, R114, 0x50, R175, 0xfe, !PT ;  /* 0x00000050721c7812 */ /* 0x000fe200078efeaf */
[----:B------:R-:W-:Y:S01]  /*12900*/  FFMA.FTZ R30, R0, R37, R30 ;  /* 0x00000025001e7223 */ /* 0x000fe2000001001e */
[----:B------:R-:W-:-:S02]  /*12910*/  FSEL R104, R33, -INF , !P2 ;  /* 0xff80000021687808 */ /* 0x000fc40005000000 */
[----:B------:R-:W-:Y:S02]  /*12920*/  FSEL R105, R35, -INF , !P3 ;  /* 0xff80000023697808 */ /* 0x000fe40005800000 */
[C---:B------:R-:W-:Y:S02]  /*12930*/  ISETP.GE.AND P2, PT, R28.reuse, R102, PT ;  /* 0x000000661c00720c */ /* 0x040fe40003f46270 */
[----:B------:R-:W-:Y:S02]  /*12940*/  ISETP.GE.AND P3, PT, R28, R103, PT ;  /* 0x000000671c00720c */ /* 0x000fe40003f66270 */
[----:B------:R-:W-:Y:S02]  /*12950*/  I2FP.F32.S32 R33, R28 ;  /* 0x0000001c00217245 */ /* 0x000fe40000201400 */
[----:B------:R-:W-:Y:S02]  /*12960*/  LOP3.LUT R29, R114, 0x58, R175, 0xfe, !PT ;  /* 0x00000058721d7812 */ /* 0x000fe400078efeaf */
[----:B------:R-:W-:Y:S01]  /*12970*/  I2FP.F32.S32 R28, R32 ;  /* 0x00000020001c7245 */ /* 0x000fe20000201400 */
[-C--:B------:R-:W-:Y:S01]  /*12980*/  FFMA.FTZ R24, R0, R33.reuse, R24 ;  /* 0x0000002100187223 */ /* 0x080fe20000010018 */
[----:B------:R-:W-:Y:S01]  /*12990*/  FSEL R110, R110, -INF , !P4 ;  /* 0xff8000006e6e7808 */ /* 0x000fe20006000000 */
[C---:B------:R-:W-:Y:S01]  /*129a0*/  FFMA.FTZ R53, R0.reuse, R33, R26 ;  /* 0x0000002100357223 */ /* 0x040fe2000001001a */
[----:B------:R-:W-:Y:S01]  /*129b0*/  FSEL R67, R31, -INF , !P1 ;  /* 0xff8000001f437808 */ /* 0x000fe20004800000 */
[C---:B------:R-:W-:Y:S01]  /*129c0*/  FFMA.FTZ R25, R0.reuse, R28, R25 ;  /* 0x0000001c00197223 */ /* 0x040fe20000010019 */
[----:B------:R-:W-:Y:S01]  /*129d0*/  ISETP.GE.AND P4, PT, R29, R102, PT ;  /* 0x000000661d00720c */ /* 0x000fe20003f86270 */
[----:B------:R-:W-:Y:S01]  /*129e0*/  VIADD R26, R113, 0x59 ;  /* 0x00000059711a7836 */ /* 0x000fe20000000000 */
[----:B------:R-:W-:Y:S01]  /*129f0*/  ISETP.GE.AND P1, PT, R29, R103, PT ;  /* 0x000000671d00720c */ /* 0x000fe20003f26270 */
[----:B------:R-:W-:Y:S01]  /*12a00*/  FFMA.FTZ R27, R0, R28, R27 ;  /* 0x0000001c001b7223 */ /* 0x000fe2000001001b */
[----:B------:R-:W-:-:S02]  /*12a10*/  FSEL R112, R112, -INF , !P6 ;  /* 0xff80000070707808 */ /* 0x000fc40007000000 */
[----:B------:R-:W-:Y:S02]  /*12a20*/  I2FP.F32.S32 R29, R29 ;  /* 0x0000001d001d7245 */ /* 0x000fe40000201400 */
[----:B------:R-:W-:Y:S02]  /*12a30*/  ISETP.GE.AND P6, PT, R32, R102, PT ;  /* 0x000000662000720c */ /* 0x000fe40003fc6270 */
[----:B------:R-:W-:Y:S01]  /*12a40*/  FSEL R65, R30, -INF , !P5 ;  /* 0xff8000001e417808 */ /* 0x000fe20006800000 */
[----:B------:R-:W-:Y:S01]  /*12a50*/  FFMA.FTZ R22, R0, R29, R22 ;  /* 0x0000001d00167223 */ /* 0x000fe20000010016 */
[----:B------:R-:W-:Y:S01]  /*12a60*/  FSEL R48, R25, -INF , !P6 ;  /* 0xff80000019307808 */ /* 0x000fe20007000000 */
[----:B------:R-:W-:Y:S01]  /*12a70*/  VIADD R25, R113, 0x61 ;  /* 0x0000006171197836 */ /* 0x000fe20000000000 */
[----:B------:R-:W-:Y:S01]  /*12a80*/  ISETP.GE.AND P5, PT, R32, R103, PT ;  /* 0x000000672000720c */ /* 0x000fe20003fa6270 */
[----:B------:R-:W-:Y:S01]  /*12a90*/  FFMA.FTZ R56, R0, R29, R20 ;  /* 0x0000001d00387223 */ /* 0x000fe20000010014 */
[----:B------:R-:W-:-:S02]  /*12aa0*/  FSEL R50, R24, -INF , !P2 ;  /* 0xff80000018327808 */ /* 0x000fc40005000000 */
[----:B------:R-:W-:Y:S02]  /*12ab0*/  FSEL R53, R53, -INF , !P3 ;  /* 0xff80000035357808 */ /* 0x000fe40005800000 */
[----:B------:R-:W-:Y:S02]  /*12ac0*/  LOP3.LUT R24, R114, 0x60, R175, 0xfe, !PT ;  /* 0x0000006072187812 */ /* 0x000fe400078efeaf */
[C---:B------:R-:W-:Y:S02]  /*12ad0*/  ISETP.GE.AND P2, PT, R26.reuse, R102, PT ;  /* 0x000000661a00720c */ /* 0x040fe40003f46270 */
[----:B------:R-:W-:Y:S02]  /*12ae0*/  ISETP.GE.AND P3, PT, R26, R103, PT ;  /* 0x000000671a00720c */ /* 0x000fe40003f66270 */
[----:B------:R-:W-:Y:S02]  /*12af0*/  I2FP.F32.S32 R26, R26 ;  /* 0x0000001a001a7245 */ /* 0x000fe40000201400 */
[----:B------:R-:W-:-:S02]  /*12b00*/  FSEL R49, R27, -INF , !P5 ;  /* 0xff8000001b317808 */ /* 0x000fc40006800000 */
[----:B------:R-:W-:Y:S01]  /*12b10*/  FSEL R47, R22, -INF , !P1 ;  /* 0xff800000162f7808 */ /* 0x000fe20004800000 */
[C---:B------:R-:W-:Y:S01]  /*12b20*/  FFMA.FTZ R21, R0.reuse, R26, R21 ;  /* 0x0000001a00157223 */ /* 0x040fe20000010015 */
[----:B------:R-:W-:Y:S01]  /*12b30*/  I2FP.F32.S32 R27, R24 ;  /* 0x00000018001b7245 */ /* 0x000fe20000201400 */
[----:B------:R-:W-:Y:S01]  /*12b40*/  FFMA.FTZ R23, R0, R26, R23 ;  /* 0x0000001a00177223 */ /* 0x000fe20000010017 */
[----:B------:R-:W-:Y:S02]  /*12b50*/  I2FP.F32.S32 R22, R25 ;  /* 0x0000001900167245 */ /* 0x000fe40000201400 */
[----:B------:R-:W-:Y:S01]  /*12b60*/  ISETP.GE.AND P6, PT, R24, R102, PT ;  /* 0x000000661800720c */ /* 0x000fe20003fc6270 */
[----:B------:R-:W-:Y:S01]  /*12b70*/  FFMA.FTZ R42, R0, R27, R16 ;  /* 0x0000001b002a7223 */ /* 0x000fe20000010010 */
[----:B------:R-:W-:Y:S01]  /*12b80*/  ISETP.GE.AND P5, PT, R24, R103, PT ;  /* 0x000000671800720c */ /* 0x000fe20003fa6270 */
[----:B------:R-:W-:Y:S01]  /*12b90*/  FFMA.FTZ R18, R0, R27, R18 ;  /* 0x0000001b00127223 */ /* 0x000fe20000010012 */
[----:B------:R-:W-:Y:S01]  /*12ba0*/  LOP3.LUT R20, R114, 0x68, R175, 0xfe, !PT ;  /* 0x0000006872147812 */ /* 0x000fe200078efeaf */
[----:B------:R-:W-:Y:S01]  /*12bb0*/  FFMA.FTZ R24, R0, R22, R17 ;  /* 0x0000001600187223 */ /* 0x000fe20000010011 */
[----:B------:R-:W-:Y:S01]  /*12bc0*/  FSEL R56, R56, -INF , !P4 ;  /* 0xff80000038387808 */ /* 0x000fe20006000000 */
[----:B------:R-:W-:Y:S01]  /*12bd0*/  VIADD R16, R113, 0x69 ;  /* 0x0000006971107836 */ /* 0x000fe20000000000 */
[----:B------:R-:W-:Y:S01]  /*12be0*/  ISETP.GE.AND P4, PT, R25, R102, PT ;  /* 0x000000661900720c */ /* 0x000fe20003f86270 */
[----:B------:R-:W-:Y:S01]  /*12bf0*/  FFMA.FTZ R19, R0, R22, R19 ;  /* 0x0000001600137223 */ /* 0x000fe20000010013 */
[----:B------:R-:W-:-:S02]  /*12c00*/  FSEL R54, R21, -INF , !P2 ;  /* 0xff80000015367808 */ /* 0x000fc40005000000 */
[----:B------:R-:W-:Y:S02]  /*12c10*/  FSEL R23, R23, -INF , !P3 ;  /* 0xff80000017177808 */ /* 0x000fe40005800000 */
        /* <DEDUP_REMOVED lines=9> */
[----:B------:R-:W-:Y:S02]  /*12cb0*/  I2FP.F32.S32 R16, R16 ;  /* 0x0000001000107245 */ /* 0x000fe40000201400 */
[----:B------:R-:W-:Y:S02]  /*12cc0*/  FSEL R40, R40, -INF , !P2 ;  /* 0xff80000028287808 */ /* 0x000fe40005000000 */
[----:B------:R-:W-:Y:S01]  /*12cd0*/  FSEL R37, R14, -INF , !P3 ;  /* 0xff8000000e257808 */ /* 0x000fe20005800000 */
[-C--:B------:R-:W-:Y:S01]  /*12ce0*/  FFMA.FTZ R22, R0, R16.reuse, R13 ;  /* 0x0000001000167223 */ /* 0x080fe2000001000d */
[----:B------:R-:W-:Y:S01]  /*12cf0*/  VIADD R13, R113, 0x71 ;  /* 0x00000071710d7836 */ /* 0x000fe20000000000 */
[----:B------:R-:W-:Y:S01]  /*12d00*/  LOP3.LUT R12, R114, 0x78, R175, 0xfe, !PT ;  /* 0x00000078720c7812 */ /* 0x000fe200078efeaf */
[----:B------:R-:W-:Y:S01]  /*12d10*/  FFMA.FTZ R15, R0, R16, R15 ;  /* 0x00000010000f7223 */ /* 0x000fe2000001000f */
[----:B------:R-:W-:Y:S02]  /*12d20*/  ISETP.GE.AND P1, PT, R25, R103, PT ;  /* 0x000000671900720c */ /* 0x000fe40003f26270 */
[----:B------:R-:W-:-:S02]  /*12d30*/  ISETP.GE.AND P2, PT, R13, R102, PT ;  /* 0x000000660d00720c */ /* 0x000fc40003f46270 */
[----:B------:R-:W-:Y:S02]  /*12d40*/  ISETP.GE.AND P3, PT, R13, R103, PT ;  /* 0x000000670d00720c */ /* 0x000fe40003f66270 */
[----:B------:R-:W-:Y:S02]  /*12d50*/  I2FP.F32.S32 R13, R13 ;  /* 0x0000000d000d7245 */ /* 0x000fe40000201400 */
[----:B------:R-:W-:Y:S02]  /*12d60*/  LOP3.LUT R17, R114, 0x70, R175, 0xfe, !PT ;  /* 0x0000007072117812 */ /* 0x000fe400078efeaf */
[----:B------:R-:W-:Y:S01]  /*12d70*/  FSEL R42, R42, -INF , !P6 ;  /* 0xff8000002a2a7808 */ /* 0x000fe20007000000 */
[CC--:B------:R-:W-:Y:S01]  /*12d80*/  FFMA.FTZ R9, R0.reuse, R13.reuse, R9 ;  /* 0x0000000d00097223 */ /* 0x0c0fe20000010009 */
[----:B------:R-:W-:Y:S01]  /*12d90*/  FSEL R39, R19, -INF , !P1 ;  /* 0xff80000013277808 */ /* 0x000fe20004800000 */
[----:B------:R-:W-:Y:S01]  /*12da0*/  FFMA.FTZ R11, R0, R13, R11 ;  /* 0x0000000d000b7223 */ /* 0x000fe2000001000b */
[----:B------:R-:W-:-:S02]  /*12db0*/  ISETP.GE.AND P6, PT, R17, R102, PT ;  /* 0x000000661100720c */ /* 0x000fc40003fc6270 */
[----:B------:R-:W-:Y:S02]  /*12dc0*/  FSEL R32, R9, -INF , !P2 ;  /* 0xff80000009207808 */ /* 0x000fe40005000000 */
[----:B------:R-:W-:Y:S02]  /*12dd0*/  I2FP.F32.S32 R9, R12 ;  /* 0x0000000c00097245 */ /* 0x000fe40000201400 */
[----:B------:R-:W-:Y:S02]  /*12de0*/  ISETP.GE.AND P1, PT, R17, R103, PT ;  /* 0x000000671100720c */ /* 0x000fe40003f26270 */
[----:B------:R-:W-:Y:S01]  /*12df0*/  I2FP.F32.S32 R17, R17 ;  /* 0x0000001100117245 */ /* 0x000fe20000201400 */
[-C--:B------:R-:W-:Y:S01]  /*12e00*/  FFMA.FTZ R4, R0, R9.reuse, R4 ;  /* 0x0000000900047223 */ /* 0x080fe20000010004 */
[----:B------:R-:W-:Y:S01]  /*12e10*/  FSEL R22, R22, -INF , !P5 ;  /* 0xff80000016167808 */ /* 0x000fe20006800000 */
[----:B------:R-:W-:Y:S01]  /*12e20*/  FFMA.FTZ R6, R0, R9, R6 ;  /* 0x0000000900067223 */ /* 0x000fe20000010006 */
[----:B------:R-:W-:Y:S01]  /*12e30*/  ISETP.GE.AND P5, PT, R12, R102, PT ;  /* 0x000000660c00720c */ /* 0x000fe20003fa6270 */
[CC--:B------:R-:W-:Y:S01]  /*12e40*/  FFMA.FTZ R30, R0.reuse, R17.reuse, R8 ;  /* 0x00000011001e7223 */ /* 0x0c0fe20000010008 */
[----:B------:R-:W-:Y:S01]  /*12e50*/  FFMA.FTZ R10, R0, R17, R10 ;  /* 0x00000011000a7223 */ /* 0x000fe2000001000a */
[----:B------:R-:W-:Y:S01]  /*12e60*/  VIADD R8, R113, 0x79 ;  /* 0x0000007971087836 */ /* 0x000fe20000000000 */
[----:B------:R-:W-:-:S02]  /*12e70*/  FSEL R34, R4, -INF , !P5 ;  /* 0xff80000004227808 */ /* 0x000fc40006800000 */
[----:B------:R-:W-:Y:S02]  /*12e80*/  ISETP.GT.AND P5, PT, R172, R159, PT ;  /* 0x0000009fac00720c */ /* 0x000fe40003fa4270 */
[----:B------:R-:W-:Y:S02]  /*12e90*/  FSEL R35, R15, -INF , !P4 ;  /* 0xff8000000f237808 */ /* 0x000fe40006000000 */
[----:B------:R-:W-:Y:S02]  /*12ea0*/  FSEL R30, R30, -INF , !P6 ;  /* 0xff8000001e1e7808 */ /* 0x000fe40007000000 */
[----:B------:R-:W-:Y:S02]  /*12eb0*/  FSEL R33, R10, -INF , !P1 ;  /* 0xff8000000a217808 */ /* 0x000fe40004800000 */
[----:B------:R-:W-:Y:S02]  /*12ec0*/  FSEL R31, R11, -INF , !P3 ;  /* 0xff8000000b1f7808 */ /* 0x000fe40005800000 */
[----:B------:R-:W-:-:S02]  /*12ed0*/  ISETP.GE.AND P6, PT, R113, R102, PT ;  /* 0x000000667100720c */ /* 0x000fc40003fc6270 */
[C---:B------:R-:W-:Y:S02]  /*12ee0*/  ISETP.GE.AND P4, PT, R8.reuse, R102, PT ;  /* 0x000000660800720c */ /* 0x040fe40003f86270 */
[-C--:B------:R-:W-:Y:S02]  /*12ef0*/  ISETP.GE.AND P3, PT, R113, R103.reuse, PT ;  /* 0x000000677100720c */ /* 0x080fe40003f66270 */
[----:B------:R-:W-:Y:S02]  /*12f00*/  ISETP.GE.AND P1, PT, R8, R103, PT ;  /* 0x000000670800720c */ /* 0x000fe40003f26270 */
[----:B------:R-:W-:Y:S02]  /*12f10*/  I2FP.F32.S32 R113, R113 ;  /* 0x0000007100717245 */ /* 0x000fe40000201400 */
[----:B------:R-:W-:Y:S02]  /*12f20*/  I2FP.F32.S32 R8, R8 ;  /* 0x0000000800087245 */ /* 0x000fe40000201400 */
[----:B------:R-:W-:Y:S01]  /*12f30*/  ISETP.GE.AND P2, PT, R12, R103, PT ;  /* 0x000000670c00720c */ /* 0x000fe20003f46270 */
[CC--:B------:R-:W-:Y:S01]  /*12f40*/  FFMA.FTZ R64, R0.reuse, R113.reuse, R64 ;  /* 0x0000007100407223 */ /* 0x0c0fe20000010040 */
[C---:B------:R-:W-:Y:S01]  /*12f50*/  FFMA.FTZ R66, R0.reuse, R113, R66 ;  /* 0x0000007100427223 */ /* 0x040fe20000010042 */
[CC--:B------:R-:W-:Y:S01]  /*12f60*/  FFMA.FTZ R5, R0.reuse, R8.reuse, R5 ;  /* 0x0000000800057223 */ /* 0x0c0fe20000010005 */
[----:B------:R-:W-:Y:S01]  /*12f70*/  FFMA.FTZ R27, R0, R8, R7 ;  /* 0x00000008001b7223 */ /* 0x000fe20000010007 */
[----:B------:R-:W-:-:S02]  /*12f80*/  FSEL R29, R6, -INF , !P2 ;  /* 0xff800000061d7808 */ /* 0x000fc40005000000 */
[----:B------:R-:W-:Y:S02]  /*12f90*/  FSEL R6, R64, -INF , !P6 ;  /* 0xff80000040067808 */ /* 0x000fe40007000000 */
[----:B------:R-:W-:Y:S02]  /*12fa0*/  P2R R24, PR, RZ, 0x20 ;  /* 0x00000020ff187803 */ /* 0x000fe40000000000 */
        /* <DEDUP_REMOVED lines=66> */
.L_x_7667:
[----:B------:R-:W1:Y:S02]  /*133d0*/  LDC R8, c[0x0][0x248] ;  /* 0x00009200ff087b82 */ /* 0x000e640000000800 */
[----:B-1----:R-:W-:-:S05]  /*133e0*/  IMAD.SHL.U32 R12, R8, 0x80, RZ ;  /* 0x00000080080c7824 */ /* 0x002fca00078e00ff */
[----:B------:R-:W-:-:S04]  /*133f0*/  IADD3 R12, -R12, RZ, RZ ;  /* 0x000000ff0c0c7210 */ /* 0x000fc80007ffe1ff */
[----:B------:R-:W-:-:S07]  /*13400*/  SHF.R.S32.HI R13, RZ, 0x1f, R12 ;  /* 0x0000001fff0d7819 */ /* 0x000fce000001140c */
.L_x_7668:
[----:B------:R-:W1:Y:S01]  /*13410*/  @!P0 LDC R11, c[0x0][0x24c] ;  /* 0x00009300ff0b8b82 */ /* 0x000e620000000800 */
[C---:B------:R-:W-:Y:S01]  /*13420*/  @!P0 LEA R44, P1, R12.reuse, R170, 0x1 ;  /* 0x000000aa0c2c8211 */ /* 0x040fe200078208ff */
[----:B------:R2:W-:Y:S01]  /*13430*/  @P0 STS.128 [R167+0x2000], RZ ;  /* 0x002000ffa7000388 */ /* 0x0005e20000000c00 */
[-C--:B------:R-:W-:Y:S01]  /*13440*/  @!P0 IADD3 R15, P2, R163, R12.reuse, RZ ;  /* 0x0000000ca30f8210 */ /* 0x080fe20007f5e0ff */
[----:B------:R-:W-:Y:S01]  /*13450*/  BSSY B0, `(.L_x_7669) ;  /* 0x000004e000007945 */ /* 0x000fe20003800000 */
[-CC-:B------:R-:W-:Y:S02]  /*13460*/  @!P0 LEA.HI.X R45, R12, R171.reuse, R13.reuse, 0x1, P1 ;  /* 0x000000ab0c2d8211 */ /* 0x180fe400008f0c0d */
[----:B------:R-:W-:Y:S01]  /*13470*/  @!P0 LEA R14, P1, R8, R12, 0x5 ;  /* 0x0000000c080e8211 */ /* 0x000fe200078228ff */
[----:B------:R-:W3:Y:S01]  /*13480*/  @!P0 LDC R9, c[0x0][0x24c] ;  /* 0x00009300ff098b82 */ /* 0x000ee20000000800 */
[----:B------:R-:W-:Y:S01]  /*13490*/  @!P0 IMAD.X R10, R162, 0x1, R13, P2 ;  /* 0x00000001a20a8824 */ /* 0x000fe200010e060d */
[C---:B------:R-:W-:Y:S01]  /*134a0*/  @!P0 LEA R16, P2, R15.reuse, R170, 0x1 ;  /* 0x000000aa0f108211 */ /* 0x040fe200078408ff */
[----:B------:R-:W-:Y:S01]  /*134b0*/  @!PT LDS RZ, [RZ] ;  /* 0x00000000fffff984 */ /* 0x000fe20000000800 */
[----:B------:R-:W-:Y:S01]  /*134c0*/  @!PT LDS RZ, [RZ] ;  /* 0x00000000fffff984 */ /* 0x000fe20000000800 */
[----:B------:R-:W-:Y:S01]  /*134d0*/  @!PT LDS RZ, [RZ] ;  /* 0x00000000fffff984 */ /* 0x000fe20000000800 */
[----:B------:R4:W-:Y:S03]  /*134e0*/  @!P0 LDGSTS.E.BYPASS.LTC128B.128 [R167+0x2000], desc[UR6][R44.64] ;  /* 0x020000002ca78fae */ /* 0x0009e6000b901d46 */
[----:B------:R-:W-:Y:S01]  /*134f0*/  @!P0 LEA.HI.X R17, R15, R171, R10, 0x1, P2 ;  /* 0x000000ab0f118211 */ /* 0x000fe200010f0c0a */
[----:B------:R2:W-:Y:S01]  /*13500*/  @P0 STS.128 [R167+0x2800], RZ ;  /* 0x002800ffa7000388 */ /* 0x0005e20000000c00 */
[----:B------:R-:W5:Y:S03]  /*13510*/  @!P0 LDC R5, c[0x0][0x24c] ;  /* 0x00009300ff058b82 */ /* 0x000f660000000800 */
[----:B------:R-:W-:Y:S01]  /*13520*/  @!PT LDS RZ, [RZ] ;  /* 0x00000000fffff984 */ /* 0x000fe20000000800 */
[----:B------:R-:W-:Y:S01]  /*13530*/  @!PT LDS RZ, [RZ] ;  /* 0x00000000fffff984 */ /* 0x000fe20000000800 */
[----:B------:R-:W-:Y:S01]  /*13540*/  @!PT LDS RZ, [RZ] ;  /* 0x00000000fffff984 */ /* 0x000fe20000000800 */
[----:B------:R2:W-:Y:S04]  /*13550*/  @!P0 LDGSTS.E.BYPASS.LTC128B.128 [R167+0x2800], desc[UR6][R16.64] ;  /* 0x0280000010a78fae */ /* 0x0005e8000b901d46 */
[----:B------:R1:W-:Y:S01]  /*13560*/  @P0 STS.128 [R167+0x3000], RZ ;  /* 0x003000ffa7000388 */ /* 0x0003e20000000c00 */
[----:B------:R-:W2:Y:S01]  /*13570*/  @!P0 LDC R4, c[0x0][0x24c] ;  /* 0x00009300ff048b82 */ /* 0x000ea20000000800 */
[----:B-1----:R-:W-:-:S02]  /*13580*/  @!P0 LEA.HI.X R11, R8, R13, R11, 0x5, P1 ;  /* 0x0000000d080b8211 */ /* 0x002fc400008f2c0b */
[----:B------:R-:W-:-:S04]  /*13590*/  @!P0 LEA R18, P1, R14, R170, 0x1 ;  /* 0x000000aa0e128211 */ /* 0x000fc800078208ff */
[-C--:B------:R-:W-:Y:S01]  /*135a0*/  @!P0 LEA.HI.X R19, R14, R171.reuse, R11, 0x1, P1 ;  /* 0x000000ab0e138211 */ /* 0x080fe200008f0c0b */
[----:B---3--:R-:W-:Y:S02]  /*135b0*/  @!P0 IMAD R9, R9, 0x30, RZ ;  /* 0x0000003009098824 */ /* 0x008fe400078e02ff */
[----:B------:R-:W-:Y:S02]  /*135c0*/  @!P0 IMAD.WIDE.U32 R14, R8, 0x30, R12 ;  /* 0x00000030080e8825 */ /* 0x000fe400078e000c */
[----:B------:R-:W-:Y:S01]  /*135d0*/  @!PT LDS RZ, [RZ] ;  /* 0x00000000fffff984 */ /* 0x000fe20000000800 */
[----:B------:R-:W-:Y:S01]  /*135e0*/  @!PT LDS RZ, [RZ] ;  /* 0x00000000fffff984 */ /* 0x000fe20000000800 */
[----:B------:R-:W-:Y:S01]  /*135f0*/  @!PT LDS RZ, [RZ] ;  /* 0x00000000fffff984 */ /* 0x000fe20000000800 */
[----:B------:R1:W-:Y:S02]  /*13600*/  @!P0 LDGSTS.E.BYPASS.LTC128B.128 [R167+0x3000], desc[UR6][R18.64] ;  /* 0x0300000012a78fae */ /* 0x0003e4000b901d46 */
[----:B------:R-:W-:Y:S01]  /*13610*/  @!P0 IMAD.IADD R10, R9, 0x1, R15 ;  /* 0x00000001090a8824 */ /* 0x000fe200078e020f */
[C---:B----4-:R-:W-:Y:S01]  /*13620*/  @!P0 LEA R44, P1, R14.reuse, R170, 0x1 ;  /* 0x000000aa0e2c8211 */ /* 0x050fe200078208ff */
[----:B------:R-:W3:Y:S01]  /*13630*/  @!P0 LDC R9, c[0x0][0x24c] ;  /* 0x00009300ff098b82 */ /* 0x000ee20000000800 */
[----:B-----5:R-:W-:Y:S01]  /*13640*/  @!P0 IMAD R5, R5, 0x50, RZ ;  /* 0x0000005005058824 */ /* 0x020fe200078e02ff */
[----:B------:R1:W-:Y:S01]  /*13650*/  @P0 STS.128 [R167+0x3800], RZ ;  /* 0x003800ffa7000388 */ /* 0x0003e20000000c00 */
[----:B------:R-:W-:Y:S01]  /*13660*/  @!P0 LEA.HI.X R45, R14, R171, R10, 0x1, P1 ;  /* 0x000000ab0e2d8211 */ /* 0x000fe200008f0c0a */
[----:B------:R-:W-:-:S04]  /*13670*/  @!P0 IMAD.WIDE.U32 R14, R8, 0x50, R12 ;  /* 0x00000050080e8825 */ /* 0x000fc800078e000c */
[----:B------:R-:W-:Y:S01]  /*13680*/  @!P0 IMAD.IADD R10, R5, 0x1, R15 ;  /* 0x00000001050a8824 */ /* 0x000fe200078e020f */
[-C--:B------:R-:W-:Y:S01]  /*13690*/  @!P0 LEA R58, P1, R14, R170.reuse, 0x1 ;  /* 0x000000aa0e3a8211 */ /* 0x080fe200078208ff */
        /* <DEDUP_REMOVED lines=8> */
[----:B------:R1:W-:Y:S02]  /*13720*/  @P0 STS.128 [R167+0x4000], RZ ;  /* 0x004000ffa7000388 */ /* 0x0003e40000000c00 */
[----:B------:R-:W-:-:S05]  /*13730*/  @!P0 IMAD.IADD R4, R4, 0x1, R17 ;  /* 0x0000000104048824 */ /* 0x000fca00078e0211 */
[----:B------:R-:W-:Y:S02]  /*13740*/  @!P0 LEA.HI.X R11, R16, R171, R4, 0x1, P1 ;  /* 0x000000ab100b8211 */ /* 0x000fe400008f0c04 */
[----:B------:R-:W-:-:S04]  /*13750*/  @!P0 LEA R4, P1, R8, R12, 0x6 ;  /* 0x0000000c08048211 */ /* 0x000fc800078230ff */
[----:B---3--:R-:W-:Y:S02]  /*13760*/  @!P0 LEA.HI.X R9, R8, R13, R9, 0x6, P1 ;  /* 0x0000000d08098211 */ /* 0x008fe400008f3409 */
[----:B------:R-:W-:-:S04]  /*13770*/  @!P0 LEA R14, P1, R4, R170, 0x1 ;  /* 0x000000aa040e8211 */ /* 0x000fc800078208ff */
        /* <DEDUP_REMOVED lines=18> */
[----:B-1----:R-:W-:Y:S01]  /*138a0*/  IMAD.WIDE.U32 R10, R8, 0x70, R12 ;  /* 0x00000070080a7825 */ /* 0x002fe200078e000c */
        /* <DEDUP_REMOVED lines=8> */
.L_x_7670:
[----:B------:R-:W-:Y:S05]  /*13930*/  BSYNC B0 ;  /* 0x0000000000007941 */ /* 0x000fea0003800000 */
.L_x_7669:
[----:B------:R-:W0:Y:S01]  /*13940*/  LDGDEPBAR ;  /* 0x00000000000079af */ /* 0x000e220000000000 */
[----:B------:R-:W-:-:S04]  /*13950*/  LEA R170, P0, R12, R170, 0x1 ;  /* 0x000000aa0caa7211 */ /* 0x000fc800078008ff */
[----:B------:R-:W-:-:S09]  /*13960*/  LEA.HI.X R171, R12, R171, R13, 0x1, P0 ;  /* 0x000000ab0cab7211 */ /* 0x000fd200000f0c0d */
.L_x_7666:
        /* <DEDUP_REMOVED lines=65> */
[----:B------:R-:W-:-:S03]  /*13d80*/  FMNMX.FTZ R9, R27, R4, !PT ;  /* 0x000000041b097209 */ /* 0x000fc60007810000 */
[----:B------:R-:W1:Y:S04]  /*13d90*/  SHFL.BFLY PT, R5, R8, 0x2, 0x1f ;  /* 0x0c401f0008057f89 */ /* 0x000e6800000e0000 */
[----:B------:R-:W2:Y:S01]  /*13da0*/  SHFL.BFLY PT, R4, R9, 0x2, 0x1f ;  /* 0x0c401f0009047f89 */ /* 0x000ea200000e0000 */
[----:B-1----:R-:W-:Y:S02]  /*13db0*/  FMNMX.FTZ R5, R8, R5, !PT ;  /* 0x0000000508057209 */ /* 0x002fe40007810000 */
[----:B--2---:R-:W-:-:S03]  /*13dc0*/  FMNMX.FTZ R4, R9, R4, !PT ;  /* 0x0000000409047209 */ /* 0x004fc60007810000 */
[----:B------:R-:W1:Y:S04]  /*13dd0*/  SHFL.BFLY PT, R26, R5, 0x1, 0x1f ;  /* 0x0c201f00051a7f89 */ /* 0x000e6800000e0000 */
[----:B------:R-:W2:Y:S04]  /*13de0*/  SHFL.BFLY PT, R25, R4, 0x1, 0x1f ;  /* 0x0c201f0004197f89 */ /* 0x000ea800000e0000 */
[----:B------:R-:W3:Y:S01]  /*13df0*/  LDSM.16.MT88.4 R8, [R152+0x6000] ;  /* 0x006000009808783b */ /* 0x000ee20000004200 */
        /* <DEDUP_REMOVED lines=10> */
[----:B------:R-:W-:Y:S01]  /*13ea0*/  FSEL R28, R28, RZ, P0 ;  /* 0x000000ff1c1c7208 */ /* 0x000fe20000000000 */
[----:B------:R-:W-:Y:S01]  /*13eb0*/  FADD.FTZ R113, R3, -R4 ;  /* 0x8000000403717221 */ /* 0x000fe20000010000 */
[----:B------:R-:W-:Y:S01]  /*13ec0*/  FFMA.FTZ R114, R6, UR8, -R43 ;  /* 0x0000000806727c23 */ /* 0x000fe2000801082b */
[----:B------:R-:W-:Y:S01]  /*13ed0*/  FADD.FTZ R60, R2, -R5 ;  /* 0x80000005023c7221 */ /* 0x000fe20000010000 */
[--C-:B------:R-:W-:Y:S01]  /*13ee0*/  FFMA.FTZ R58, R134, UR8, -R43.reuse ;  /* 0x00000008863a7c23 */ /* 0x100fe2000801082b */
[--C-:B------:R-:W-:Y:S01]  /*13ef0*/  FFMA.FTZ R41, R136, UR8, -R43.reuse ;  /* 0x0000000888297c23 */ /* 0x100fe2000801082b */
[--C-:B------:R-:W-:Y:S01]  /*13f00*/  FFMA.FTZ R59, R7, UR8, -R28.reuse ;  /* 0x00000008073b7c23 */ /* 0x100fe2000801081c */
[--C-:B------:R-:W-:Y:S01]  /*13f10*/  FFMA.FTZ R57, R135, UR8, -R28.reuse ;  /* 0x0000000887397c23 */ /* 0x100fe2000801081c */
[----:B------:R-:W-:Y:S01]  /*13f20*/  FMUL.FTZ R113, R113, UR8 ;  /* 0x0000000871717c20 */ /* 0x000fe20008410000 */
        /* <DEDUP_REMOVED lines=60> */
[----:B-1----:R-:W-:-:S07]  /*142f0*/  F2FP.F16.F32.PACK_AB R5, R57, R59 ;  /* 0x0000003b3905723e */ /* 0x002fce00000000ff */
[----:B------:R-:W1:Y:S08]  /*14300*/  MUFU.EX2 R60, R60 ;  /* 0x0000003c003c7308 */ /* 0x000e700000000800 */
[----:B------:R-:W4:Y:S01]  /*14310*/  MUFU.EX2 R2, R2 ;  /* 0x0000000200027308 */ /* 0x000f220000000800 */
        /* <DEDUP_REMOVED lines=30> */
[----:B------:R-:W1:Y:S01]  /*14500*/  LDSM.16.MT88.4 R12, [R148+0x6000] ;  /* 0x00600000940c783b */ /* 0x000e620000004200 */
[-C--:B------:R-:W-:Y:S01]  /*14510*/  FMUL.FTZ R90, R90, R60.reuse ;  /* 0x0000003c5a5a7220 */ /* 0x080fe20000410000 */
[-C--:B------:R-:W-:Y:S01]  /*14520*/  FMUL.FTZ R91, R91, R60.reuse ;  /* 0x0000003c5b5b7220 */ /* 0x080fe20000410000 */
[-C--:B------:R-:W-:Y:S01]  /*14530*/  FMUL.FTZ R76, R76, R113.reuse ;  /* 0x000000714c4c7220 */ /* 0x080fe20000410000 */
[----:B------:R-:W2:Y:S01]  /*14540*/  MUFU.EX2 R46, R46 ;  /* 0x0000002e002e7308 */ /* 0x000ea20000000800 */
[C---:B---3--:R-:W-:Y:S01]  /*14550*/  HMMA.16816.F32 R96, R4.reuse, R8, R96 ;  /* 0x000000080460723c */ /* 0x048fe20000001860 */
[-C--:B------:R-:W-:Y:S01]  /*14560*/  FMUL.FTZ R77, R77, R113.reuse ;  /* 0x000000714d4d7220 */ /* 0x080fe20000410000 */
[-C--:B------:R-:W-:Y:S01]  /*14570*/  FMUL.FTZ R78, R78, R60.reuse ;  /* 0x0000003c4e4e7220 */ /* 0x080fe20000410000 */
[-C--:B------:R-:W-:Y:S01]  /*14580*/  FMUL.FTZ R79, R79, R60.reuse ;  /* 0x0000003c4f4f7220 */ /* 0x080fe20000410000 */
[----:B------:R-:W-:Y:S01]  /*14590*/  FFMA.FTZ R113, R177, R113, R114 ;  /* 0x00000071b1717223 */ /* 0x000fe20000010072 */
[----:B------:R-:W-:Y:S01]  /*145a0*/  FFMA.FTZ R124, R178, R60, R59 ;  /* 0x0000003cb27c7223 */ /* 0x000fe2000001003b */
[----:B------:R-:W-:Y:S01]  /*145b0*/  HMMA.16816.F32 R92, R4, R10, R92 ;  /* 0x0000000a045c723c */ /* 0x000fe2000000185c */
[----:B------:R-:W3:Y:S01]  /*145c0*/  LDSM.16.MT88.4 R8, [R149+0x6000] ;  /* 0x006000009508783b */ /* 0x000ee20000004200 */
[----:B------:R-:W-:Y:S01]  /*145d0*/  MUFU.EX2 R45, R45 ;  /* 0x0000002d002d7308 */ /* 0x000fe20000000800 */
[----:B------:R-:W-:Y:S01]  /*145e0*/  FADD.FTZ R114, R58, R113 ;  /* 0x000000713a727221 */ /* 0x000fe20000010000 */
[----:B------:R-:W-:Y:S01]  /*145f0*/  FADD.FTZ R124, R57, R124 ;  /* 0x0000007c397c7221 */ /* 0x000fe20000010000 */
[--C-:B------:R-:W-:Y:S01]  /*14600*/  FFMA.FTZ R57, R20, UR8, -R43.reuse ;  /* 0x0000000814397c23 */ /* 0x100fe2000801082b */
[--C-:B------:R-:W-:Y:S01]  /*14610*/  FFMA.FTZ R58, R21, UR8, -R28.reuse ;  /* 0x00000008153a7c23 */ /* 0x100fe2000801081c */
[----:B------:R-:W-:Y:S01]  /*14620*/  FFMA.FTZ R60, R35, UR8, -R28 ;  /* 0x00000008233c7c23 */ /* 0x000fe2000801081c */
[----:B------:R-:W-:Y:S01]  /*14630*/  LDSM.16.MT88.4 R20, [R152+0x9000] ;  /* 0x009000009814783b */ /* 0x000fe20000004200 */
[----:B------:R-:W-:Y:S01]  /*14640*/  FADD.FTZ R35, R3, R124 ;  /* 0x0000007c03237221 */ /* 0x000fe20000010000 */
[----:B------:R-:W-:Y:S01]  /*14650*/  MUFU.EX2 R44, R44 ;  /* 0x0000002c002c7308 */ /* 0x000fe20000000800 */
[----:B------:R-:W-:-:S07]  /*14660*/  FFMA.FTZ R177, R36, UR8, -R43 ;  /* 0x0000000824b17c23 */ /* 0x000fce000801082b */
        /* <DEDUP_REMOVED lines=102> */
[----:B------:R-:W5:Y:S02]  /*14cd0*/  LDSM.16.MT88.4 R16, [R148+0x8000] ;  /* 0x008000009410783b */ /* 0x000f640000004200 */
[----:B------:R-:W-:Y:S03]  /*14ce0*/  MUFU.EX2 R37, R37 ;  /* 0x0000002500257308 */ /* 0x000fe60000000800 */
[C---:B------:R-:W-:Y:S05]  /*14cf0*/  HMMA.16816.F32 R88, R4.reuse, R8, R88 ;  /* 0x000000080458723c */ /* 0x040fea0000001858 */
[----:B------:R-:W4:Y:S01]  /*14d00*/  MUFU.EX2 R60, R60 ;  /* 0x0000003c003c7308 */ /* 0x000f220000000800 */
[C---:B------:R-:W-:Y:S01]  /*14d10*/  HMMA.16816.F32 R76, R4.reuse, R10, R76 ;  /* 0x0000000a044c723c */ /* 0x040fe2000000184c */
[----:B------:R-:W-:Y:S05]  /*14d20*/  LDSM.16.MT88.4 R8, [R149+0x8800] ;  /* 0x008800009508783b */ /* 0x000fea0000004200 */
[C---:B-1----:R-:W-:Y:S01]  /*14d30*/  HMMA.16816.F32 R68, R4.reuse, R12, R68 ;  /* 0x0000000c0444723c */ /* 0x042fe20000001844 */
[----:B------:R-:W-:Y:S05]  /*14d40*/  MUFU.EX2 R177, R177 ;  /* 0x000000b100b17308 */ /* 0x000fea0000000800 */
[C---:B------:R-:W-:Y:S01]  /*14d50*/  HMMA.16816.F32 R72, R4.reuse, R14, R72 ;  /* 0x0000000e0448723c */ /* 0x040fe20000001848 */
[----:B------:R-:W1:Y:S05]  /*14d60*/  LDSM.16.MT88.4 R12, [R152+0x8800] ;  /* 0x00880000980c783b */ /* 0x000e6a0000004200 */
[C---:B-----5:R-:W-:Y:S06]  /*14d70*/  HMMA.16816.F32 R84, R4.reuse, R16, R84 ;  /* 0x000000100454723c */ /* 0x060fec0000001854 */
[----:B------:R-:W-:Y:S01]  /*14d80*/  HMMA.16816.F32 R80, R4, R18, R80 ;  /* 0x000000120450723c */ /* 0x000fe20000001850 */
[----:B------:R-:W5:Y:S06]  /*14d90*/  LDSM.16.MT88.4 R16, [R150+0x8800] ;  /* 0x008800009610783b */ /* 0x000f6c0000004200 */
[----:B--2---:R-:W-:-:S02]  /*14da0*/  F2FP.F16.F32.PACK_AB R4, R105, R50 ;  /* 0x000000326904723e */ /* 0x004fc400000000ff */
[----:B---3--:R-:W-:Y:S02]  /*14db0*/  F2FP.F16.F32.PACK_AB R5, R54, R53 ;  /* 0x000000353605723e */ /* 0x008fe400000000ff */
[----:B------:R-:W-:Y:S02]  /*14dc0*/  F2FP.F16.F32.PACK_AB R6, R67, R48 ;  /* 0x000000304306723e */ /* 0x000fe400000000ff */
[----:B------:R-:W-:-:S07]  /*14dd0*/  F2FP.F16.F32.PACK_AB R7, R56, R47 ;  /* 0x0000002f3807723e */ /* 0x000fce00000000ff */
[C---:B-1----:R-:W-:Y:S06]  /*14de0*/  HMMA.16816.F32 R96, R4.reuse, R12, R96 ;  /* 0x0000000c0460723c */ /* 0x042fec0000001860 */
[C---:B------:R-:W-:Y:S01]  /*14df0*/  HMMA.16816.F32 R92, R4.reuse, R14, R92 ;  /* 0x0000000e045c723c */ /* 0x040fe2000000185c */
[----:B------:R-:W1:Y:S05]  /*14e00*/  LDSM.16.MT88.4 R12, [R148+0x8800] ;  /* 0x00880000940c783b */ /* 0x000e6a0000004200 */
[C---:B------:R-:W-:Y:S06]  /*14e10*/  HMMA.16816.F32 R88, R4.reuse, R8, R88 ;  /* 0x000000080458723c */ /* 0x040fec0000001858 */
[C---:B------:R-:W-:Y:S01]  /*14e20*/  HMMA.16816.F32 R76, R4.reuse, R10, R76 ;  /* 0x0000000a044c723c */ /* 0x040fe2000000184c */
[----:B------:R-:W2:Y:S05]  /*14e30*/  LDSM.16.MT88.4 R8, [R150+0x9000] ;  /* 0x009000009608783b */ /* 0x000eaa0000004200 */
[C---:B-----5:R-:W-:Y:S06]  /*14e40*/  HMMA.16816.F32 R68, R4.reuse, R16, R68 ;  /* 0x000000100444723c */ /* 0x060fec0000001844 */
[C---:B------:R-:W-:Y:S01]  /*14e50*/  HMMA.16816.F32 R72, R4.reuse, R18, R72 ;  /* 0x000000120448723c */ /* 0x040fe20000001848 */
[----:B------:R-:W3:Y:S05]  /*14e60*/  LDSM.16.MT88.4 R16, [R149+0x9000] ;  /* 0x009000009510783b */ /* 0x000eea0000004200 */
[C---:B-1----:R-:W-:Y:S06]  /*14e70*/  HMMA.16816.F32 R84, R4.reuse, R12, R84 ;  /* 0x0000000c0454723c */ /* 0x042fec0000001854 */
[----:B------:R-:W-:Y:S01]  /*14e80*/  HMMA.16816.F32 R80, R4, R14, R80 ;  /* 0x0000000e0450723c */ /* 0x000fe20000001850 */
[----:B------:R-:W-:Y:S01]  /*14e90*/  FADD.FTZ R13, R41, R114 ;  /* 0x00000072290d7221 */ /* 0x000fe20000010000 */
[--C-:B------:R-:W-:Y:S01]  /*14ea0*/  FFMA.FTZ R41, R30, UR8, -R43.reuse ;  /* 0x000000081e297c23 */ /* 0x100fe2000801082b */
[----:B------:R-:W-:-:S02]  /*14eb0*/  FFMA.FTZ R30, R32, UR8, -R43 ;  /* 0x00000008201e7c23 */ /* 0x000fc4000801082b */
[----:B------:R-:W-:Y:S01]  /*14ec0*/  FADD.FTZ R38, R38, R13 ;  /* 0x0000000d26267221 */ /* 0x000fe20000010000 */
[----:B------:R-:W-:Y:S01]  /*14ed0*/  MUFU.EX2 R3, R41 ;  /* 0x0000002900037308 */ /* 0x000fe20000000800 */
[----:B------:R-:W-:Y:S01]  /*14ee0*/  F2FP.F16.F32.PACK_AB R4, R57, R42 ;  /* 0x0000002a3904723e */ /* 0x000fe200000000ff */
[----:B------:R-:W1:Y:S01]  /*14ef0*/  LDSM.16.MT88.4 R12, [R148+0x9000] ;  /* 0x00900000940c783b */ /* 0x000e620000004200 */
[----:B----4-:R-:W-:Y:S01]  /*14f00*/  F2FP.F16.F32.PACK_AB R5, R39, R58 ;  /* 0x0000003a2705723e */ /* 0x010fe200000000ff */
[----:B------:R-:W-:Y:S01]  /*14f10*/  FADD.FTZ R51, R51, R38 ;  /* 0x0000002633337221 */ /* 0x000fe20000010000 */
[----:B------:R-:W-:Y:S02]  /*14f20*/  F2FP.F16.F32.PACK_AB R6, R49, R40 ;  /* 0x000000283106723e */ /* 0x000fe400000000ff */
[----:B------:R-:W-:Y:S01]  /*14f30*/  F2FP.F16.F32.PACK_AB R7, R60, R37 ;  /* 0x000000253c07723e */ /* 0x000fe200000000ff */
[----:B------:R-:W-:Y:S01]  /*14f40*/  FADD.FTZ R46, R46, R51 ;  /* 0x000000332e2e7221 */ /* 0x000fe20000010000 */
[----:B------:R-:W4:Y:S03]  /*14f50*/  MUFU.EX2 R30, R30 ;  /* 0x0000001e001e7308 */ /* 0x000f260000000800 */
[----:B------:R-:W-:-:S02]  /*14f60*/  FADD.FTZ R45, R45, R46 ;  /* 0x0000002e2d2d7221 */ /* 0x000fc40000010000 */
[----:B------:R-:W-:Y:S02]  /*14f70*/  HMMA.16816.F32 R92, R4, R22, R92 ;  /* 0x00000016045c723c */ /* 0x000fe4000000185c */
[----:B------:R-:W-:-:S04]  /*14f80*/  FADD.FTZ R44, R44, R45 ;  /* 0x0000002d2c2c7221 */ /* 0x000fc80000010000 */
[C---:B--2---:R-:W-:Y:S01]  /*14f90*/  HMMA.16816.F32 R68, R4.reuse, R8, R68 ;  /* 0x000000080444723c */ /* 0x044fe20000001844 */
[----:B------:R-:W-:Y:S01]  /*14fa0*/  FADD.FTZ R22, R2, R35 ;  /* 0x0000002302167221 */ /* 0x000fe20000010000 */
[----:B------:R-:W-:Y:S01]  /*14fb0*/  FADD.FTZ R103, R103, R44 ;  /* 0x0000002c67677221 */ /* 0x000fe20000010000 */
[----:B------:R-:W-:Y:S01]  /*14fc0*/  FFMA.FTZ R23, R27, UR8, -R28 ;  /* 0x000000081b177c23 */ /* 0x000fe2000801081c */
[----:B------:R-:W-:Y:S01]  /*14fd0*/  MUFU.EX2 R2, R33 ;  /* 0x0000002100027308 */ /* 0x000fe20000000800 */
[----:B------:R-:W-:Y:S01]  /*14fe0*/  FADD.FTZ R55, R55, R22 ;  /* 0x0000001637377221 */ /* 0x000fe20000010000 */
[----:B------:R-:W-:Y:S01]  /*14ff0*/  HMMA.16816.F32 R72, R4, R10, R72 ;  /* 0x0000000a0448723c */ /* 0x000fe20000001848 */
[----:B------:R-:W2:Y:S01]  /*15000*/  LDSM.16.MT88.4 R8, [R152+0x9800] ;  /* 0x009800009808783b */ /* 0x000ea20000004200 */
[----:B------:R-:W-:Y:S01]  /*15010*/  FFMA.FTZ R22, R29, UR8, -R28 ;  /* 0x000000081d167c23 */ /* 0x000fe2000801081c */
[----:B------:R-:W-:Y:S01]  /*15020*/  FADD.FTZ R62, R62, R55 ;  /* 0x000000373e3e7221 */ /* 0x000fe20000010000 */
[----:B------:R-:W-:-:S02]  /*15030*/  FADD.FTZ R103, R66, R103 ;  /* 0x0000006742677221 */ /* 0x000fc40000010000 */
[C---:B------:R-:W-:Y:S01]  /*15040*/  HMMA.16816.F32 R96, R4.reuse, R20, R96 ;  /* 0x000000140460723c */ /* 0x040fe20000001860 */
[----:B------:R-:W-:Y:S01]  /*15050*/  FADD.FTZ R61, R61, R62 ;  /* 0x0000003e3d3d7221 */ /* 0x000fe20000010000 */
[----:B------:R-:W-:Y:S01]  /*15060*/  MUFU.EX2 R20, R34 ;  /* 0x0000002200147308 */ /* 0x000fe20000000800 */
[----:B------:R-:W-:Y:S02]  /*15070*/  FADD.FTZ R64, R64, R103 ;  /* 0x0000006740407221 */ /* 0x000fe40000010000 */
[----:B------:R-:W-:Y:S01]  /*15080*/  FADD.FTZ R61, R52, R61 ;  /* 0x0000003d343d7221 */ /* 0x000fe20000010000 */
[C---:B---3--:R-:W-:Y:S01]  /*15090*/  HMMA.16816.F32 R88, R4.reuse, R16, R88 ;  /* 0x000000100458723c */ /* 0x048fe20000001858 */
[----:B------:R-:W-:Y:S01]  /*150a0*/  FFMA.FTZ R21, R31, UR8, -R28 ;  /* 0x000000081f157c23 */ /* 0x000fe2000801081c */
[----:B------:R-:W-:Y:S01]  /*150b0*/  FADD.FTZ R63, R63, R64 ;  /* 0x000000403f3f7221 */ /* 0x000fe20000010000 */
[----:B------:R-:W-:Y:S01]  /*150c0*/  FADD.FTZ R108, R108, R61 ;  /* 0x0000003d6c6c7221 */ /* 0x000fe20000010000 */
[----:B------:R-:W-:Y:S02]  /*150d0*/  MUFU.EX2 R22, R22 ;  /* 0x0000001600167308 */ /* 0x000fe40000000800 */
[----:B-1----:R-:W-:Y:S01]  /*150e0*/  HMMA.16816.F32 R84, R4, R12, R84 ;  /* 0x0000000c0454723c */ /* 0x002fe20000001854 */
[----:B------:R-:W-:Y:S01]  /*150f0*/  FADD.FTZ R108, R111, R108 ;  /* 0x0000006c6f6c7221 */ /* 0x000fe20000010000 */
[----:B------:R-:W-:-:S03]  /*15100*/  FADD.FTZ R120, R120, R63 ;  /* 0x0000003f78787221 */ /* 0x000fc60000010000 */
[----:B------:R-:W-:Y:S01]  /*15110*/  FADD.FTZ R109, R109, R108 ;  /* 0x0000006c6d6d7221 */ /* 0x000fe20000010000 */
[----:B------:R-:W1:Y:S01]  /*15120*/  MUFU.EX2 R21, R21 ;  /* 0x0000001500157308 */ /* 0x000e620000000800 */
[----:B------:R-:W-:Y:S01]  /*15130*/  HMMA.16816.F32 R80, R4, R14, R80 ;  /* 0x0000000e0450723c */ /* 0x000fe20000001850 */
[----:B------:R-:W3:Y:S01]  /*15140*/  LDSM.16.MT88.4 R12, [R149+0x9800] ;  /* 0x00980000950c783b */ /* 0x000ee20000004200 */
[----:B------:R-:W-:Y:S01]  /*15150*/  FADD.FTZ R109, R102, R109 ;  /* 0x0000006d666d7221 */ /* 0x000fe20000010000 */
[----:B------:R-:W-:-:S03]  /*15160*/  FADD.FTZ R117, R117, R120 ;  /* 0x0000007875757221 */ /* 0x000fc60000010000 */
[----:B------:R-:W-:Y:S01]  /*15170*/  FADD.FTZ R28, R118, R109 ;  /* 0x0000006d761c7221 */ /* 0x000fe20000010000 */
[----:B------:R-:W5:Y:S01]  /*15180*/  MUFU.EX2 R23, R23 ;  /* 0x0000001700177308 */ /* 0x000f620000000800 */
[----:B------:R-:W-:Y:S01]  /*15190*/  HMMA.16816.F32 R76, R4, R18, R76 ;  /* 0x00000012044c723c */ /* 0x000fe2000000184c */
[----:B------:R-:W-:Y:S01]  /*151a0*/  FADD.FTZ R116, R116, R117 ;  /* 0x0000007574747221 */ /* 0x000fe20000010000 */
[----:B------:R-:W-:Y:S01]  /*151b0*/  FADD.FTZ R28, R123, R28 ;  /* 0x0000001c7b1c7221 */ /* 0x000fe20000010000 */
[----:B------:R-:W3:Y:S02]  /*151c0*/  LDSM.16.MT88.4 R16, [R150+0x9800] ;  /* 0x009800009610783b */ /* 0x000ee40000004200 */
[----:B------:R-:W-:Y:S01]  /*151d0*/  FADD.FTZ R115, R115, R116 ;  /* 0x0000007473737221 */ /* 0x000fe20000010000 */
[----:B------:R-:W-:Y:S01]  /*151e0*/  FADD.FTZ R119, R119, R28 ;  /* 0x0000001c77777221 */ /* 0x000fe20000010000 */
[----:B----4-:R-:W-:Y:S02]  /*151f0*/  F2FP.F16.F32.PACK_AB R4, R30, R3 ;  /* 0x000000031e04723e */ /* 0x010fe400000000ff */
[----:B-1----:R-:W-:Y:S01]  /*15200*/  F2FP.F16.F32.PACK_AB R5, R21, R2 ;  /* 0x000000021505723e */ /* 0x002fe200000000ff */
[----:B------:R-:W-:Y:S01]  /*15210*/  FADD.FTZ R122, R122, R119 ;  /* 0x000000777a7a7221 */ /* 0x000fe20000010000 */
[----:B------:R-:W-:Y:S01]  /*15220*/  F2FP.F16.F32.PACK_AB R6, R177, R20 ;  /* 0x00000014b106723e */ /* 0x000fe200000000ff */
[----:B------:R-:W-:-:S02]  /*15230*/  FADD.FTZ R106, R106, R115 ;  /* 0x000000736a6a7221 */ /* 0x000fc40000010000 */
        /* <DEDUP_REMOVED lines=24> */
[----:B------:R-:W-:Y:S03]  /*153c0*/  HMMA.16816.F32 R72, R4, R18, R72 ;  /* 0x000000120448723c */ /* 0x000fe60000001848 */
[----:B------:R-:W-:-:S03]  /*153d0*/  FADD.FTZ R12, R39, R12 ;  /* 0x0000000c270c7221 */ /* 0x000fc60000010000 */
        /* <DEDUP_REMOVED lines=15> */
[----:B------:R-:W-:Y:S01]  /*154d0*/  FADD.FTZ R177, R177, R20 ;  /* 0x00000014b1b17221 */ /* 0x000fe20000010000 */
[----:B------:R-:W-:-:S07]  /*154e0*/  FADD.FTZ R178, R23, R22 ;  /* 0x0000001617b27221 */ /* 0x000fce0000010000 */
.L_x_7663:
[----:B------:R-:W-:-:S13]  /*154f0*/  ISETP.NE.AND P0, PT, R24, RZ, PT ;  /* 0x000000ff1800720c */ /* 0x000fda0003f05270 */
        /* <DEDUP_REMOVED lines=10> */
.L_x_7675:
        /* <DEDUP_REMOVED lines=72> */
.L_x_7672:
        /* <DEDUP_REMOVED lines=69> */
[----:B------:R-:W-:Y:S01]  /*15e70*/  ISETP.GT.AND P1, PT, R172, R159, PT ;  /* 0x0000009fac00720c */ /* 0x000fe20003f24270 */
        /* <DEDUP_REMOVED lines=155> */
[----:B------:R-:W1:Y:S01]  /*16830*/  LDC R107, c[0x0][0x24c] ;  /* 0x00009300ff6b7b82 */ /* 0x000e620000000800 */
        /* <DEDUP_REMOVED lines=14> */
[----:B------:R-:W4:Y:S01]  /*16920*/  LDC.64 R2, c[0x0][0x230] ;  /* 0x00008c00ff027b82 */ /* 0x000f220000000a00 */
        /* <DEDUP_REMOVED lines=13> */
.L_x_7674:
        /* <DEDUP_REMOVED lines=87> */
.L_x_7673:
[----:B-1----:R-:W-:Y:S01]  /*16f70*/  LEA R2, R172, R175, 0x7 ;  /* 0x000000afac027211 */ /* 0x002fe200078e38ff */
[----:B------:R-:W-:Y:S03]  /*16f80*/  LDSM.16.MT88.4 R112, [R149+0x6000] ;  /* 0x006000009570783b */ /* 0x000fe60000004200 */
        /* <DEDUP_REMOVED lines=25> */
[-C--:B------:R-:W-:Y:S01]  /*17120*/  FFMA.FTZ R17, R0, R104.reuse, R17 ;  /* 0x0000006800117223 */ /* 0x080fe20000010011 */
[----:B------:R-:W-:Y:S01]  /*17130*/  IADD3 R3, R2, 0x28, RZ ;  /* 0x0000002802037810 */ /* 0x000fe20007ffe0ff */
[----:B------:R-:W-:Y:S01]  /*17140*/  FFMA.FTZ R19, R0, R104, R19 ;  /* 0x0000006800137223 */ /* 0x000fe20000010013 */
[----:B------:R-:W-:Y:S01]  /*17150*/  IADD3 R104, R2, 0x29, RZ ;  /* 0x0000002902687810 */ /* 0x000fe20007ffe0ff */
[CC--:B------:R-:W-:Y:S01]  /*17160*/  FFMA.FTZ R14, R0.reuse, R105.reuse, R14 ;  /* 0x00000069000e7223 */ /* 0x0c0fe2000001000e */
        /* <DEDUP_REMOVED lines=216> */
[----:B------:R-:W-:Y:S01]  /*17ef0*/  FMUL.FTZ R73, R102, R73 ;  /* 0x0000004966497220 */ /* 0x000fe20000410000 */
[C---:B------:R-:W-:Y:S03]  /*17f00*/  FMUL.FTZ R78, R103.reuse, R78 ;  /* 0x0000004e674e7220 */ /* 0x040fe60000410000 */
[----:B------:R-:W4:Y:S01]  /*17f10*/  MUFU.EX2 R121, R121 ;  /* 0x0000007900797308 */ /* 0x000f220000000800 */
[----:B-1----:R-:W-:Y:S01]  /*17f20*/  F2FP.F16.F32.PACK_AB R97, R126, R128 ;  /* 0x000000807e61723e */ /* 0x002fe200000000ff */
[C---:B------:R-:W-:Y:S01]  /*17f30*/  FMUL.FTZ R79, R103.reuse, R79 ;  /* 0x0000004f674f7220 */ /* 0x040fe20000410000 */
        /* <DEDUP_REMOVED lines=8> */
[----:B------:R-:W-:Y:S01]  /*17fc0*/  FMUL.FTZ R18, R103, R86 ;  /* 0x0000005667127220 */ /* 0x000fe20000410000 */
[--C-:B------:R-:W-:Y:S01]  /*17fd0*/  FFMA.FTZ R130, R20, UR4, -R116.reuse ;  /* 0x0000000414827c23 */ /* 0x100fe20008010874 */
        /* <DEDUP_REMOVED lines=9> */
[----:B------:R-:W-:Y:S01]  /*18070*/  FFMA.FTZ R48, R49, UR4, -R116 ;  /* 0x0000000431307c23 */ /* 0x000fe20008010874 */
[----:B------:R-:W-:Y:S03]  /*18080*/  FFMA.FTZ R128, R103, R178, R128 ;  /* 0x000000b267807223 */ /* 0x000fe60000010080 */
[----:B------:R-:W-:Y:S01]  /*18090*/  MUFU.EX2 R123, R123 ;  /* 0x0000007b007b7308 */ /* 0x000fe20000000800 */
[--C-:B------:R-:W-:Y:S01]  /*180a0*/  FFMA.FTZ R49, R58, UR4, -R117.reuse ;  /* 0x000000043a317c23 */ /* 0x100fe20008010875 */
[--C-:B------:R-:W-:Y:S01]  /*180b0*/  FFMA.FTZ R54, R54, UR4, -R117.reuse ;  /* 0x0000000436367c23 */ /* 0x100fe20008010875 */
[--C-:B------:R-:W-:Y:S01]  /*180c0*/  FFMA.FTZ R55, R55, UR4, -R117.reuse ;  /* 0x0000000437377c23 */ /* 0x100fe20008010875 */
[----:B------:R-:W-:Y:S01]  /*180d0*/  FFMA.FTZ R58, R59, UR4, -R117 ;  /* 0x000000043b3a7c23 */ /* 0x000fe20008010875 */
[--C-:B------:R-:W-:Y:S01]  /*180e0*/  FFMA.FTZ R52, R52, UR4, -R116.reuse ;  /* 0x0000000434347c23 */ /* 0x100fe20008010874 */
[--C-:B------:R-:W-:Y:S01]  /*180f0*/  FFMA.FTZ R53, R53, UR4, -R116.reuse ;  /* 0x0000000435357c23 */ /* 0x100fe20008010874 */
[--C-:B------:R-:W-:Y:S03]  /*18100*/  FFMA.FTZ R56, R56, UR4, -R116.reuse ;  /* 0x0000000438387c23 */ /* 0x100fe60008010874 */
[----:B------:R-:W4:Y:S01]  /*18110*/  MUFU.EX2 R118, R118 ;  /* 0x0000007600767308 */ /* 0x000f220000000800 */
[----:B-1----:R-:W-:Y:S01]  /*18120*/  F2FP.F16.F32.PACK_AB R96, R125, R127 ;  /* 0x0000007f7d60723e */ /* 0x002fe200000000ff */
[--C-:B------:R-:W-:Y:S01]  /*18130*/  FFMA.FTZ R57, R57, UR4, -R116.reuse ;  /* 0x0000000439397c23 */ /* 0x100fe20008010874 */
[----:B------:R-:W-:Y:S01]  /*18140*/  FFMA.FTZ R127, R102, R177, R127 ;  /* 0x000000b1667f7223 */ /* 0x000fe2000001007f */
[--C-:B------:R-:W-:Y:S01]  /*18150*/  FFMA.FTZ R59, R62, UR4, -R117.reuse ;  /* 0x000000043e3b7c23 */ /* 0x100fe20008010875 */
[----:B------:R-:W-:Y:S01]  /*18160*/  ISETP.GT.AND P0, PT, R172, R159, PT ;  /* 0x0000009fac00720c */ /* 0x000fe20003f04270 */
[--C-:B------:R-:W-:Y:S01]  /*18170*/  FFMA.FTZ R62, R63, UR4, -R117.reuse ;  /* 0x000000043f3e7c23 */ /* 0x100fe20008010875 */
[--C-:B------:R-:W-:Y:S03]  /*18180*/  FFMA.FTZ R63, R66, UR4, -R117.reuse ;  /* 0x00000004423f7c23 */ /* 0x100fe60008010875 */
[----:B------:R-:W-:Y:S01]  /*18190*/  MUFU.EX2 R120, R120 ;  /* 0x0000007800787308 */ /* 0x000fe20000000800 */
[--C-:B------:R-:W-:Y:S01]  /*181a0*/  FFMA.FTZ R60, R60, UR4, -R116.reuse ;  /* 0x000000043c3c7c23 */ /* 0x100fe20008010874 */
[--C-:B------:R-:W-:Y:S01]  /*181b0*/  FFMA.FTZ R61, R61, UR4, -R116.reuse ;  /* 0x000000043d3d7c23 */ /* 0x100fe20008010874 */
[--C-:B------:R-:W-:Y:S07]  /*181c0*/  FFMA.FTZ R64, R64, UR4, -R116.reuse ;  /* 0x0000000440407c23 */ /* 0x100fee0008010874 */
[----:B------:R-:W-:Y:S01]  /*181d0*/  MUFU.EX2 R119, R119 ;  /* 0x0000007700777308 */ /* 0x000fe20000000800 */
[----:B----4-:R-:W-:Y:S09]  /*181e0*/  F2FP.F16.F32.PACK_AB R98, R118, R123 ;  /* 0x0000007b7662723e */ /* 0x010ff200000000ff */
[----:B------:R-:W-:Y:S01]  /*181f0*/  MUFU.EX2 R122, R122 ;  /* 0x0000007a007a7308 */ /* 0x000fe20000000800 */
[C---:B--2---:R-:W-:Y:S06]  /*18200*/  HMMA.16816.F32 R4, R96.reuse, R104, R4 ;  /* 0x000000686004723c */ /* 0x044fec0000001804 */
[C---:B------:R-:W-:Y:S03]  /*18210*/  HMMA.16816.F32 R8, R96.reuse, R106, R8 ;  /* 0x0000006a6008723c */ /* 0x040fe60000001808 */
[----:B------:R-:W-:Y:S01]  /*18220*/  MUFU.EX2 R129, R129 ;  /* 0x0000008100817308 */ /* 0x000fe20000000800 */
[----:B------:R-:W-:Y:S02]  /*18230*/  LDSM.16.MT88.4 R104, [R150+0x6800] ;  /* 0x006800009668783b */ /* 0x000fe40000004200 */
[C---:B------:R-:W-:Y:S07]  /*18240*/  HMMA.16816.F32 R68, R96.reuse, R108, R68 ;  /* 0x0000006c6044723c */ /* 0x040fee0000001844 */
        /* <DEDUP_REMOVED lines=9> */
[----:B------:R-:W4:Y:S01]  /*182e0*/  LDSM.16.MT88.4 R88, [R152+0x6800] ;  /* 0x006800009858783b */ /* 0x000f220000004200 */
        /* <DEDUP_REMOVED lines=14> */
[----:B-1----:R-:W-:Y:S01]  /*183d0*/  F2FP.F16.F32.PACK_AB R84, R111, R108 ;  /* 0x0000006c6f54723e */ /* 0x002fe200000000ff */
[C---:B---3--:R-:W-:Y:S03]  /*183e0*/  HMMA.16816.F32 R16, R96.reuse, R92, R16 ;  /* 0x0000005c6010723c */ /* 0x048fe60000001810 */
[----:B------:R-:W-:Y:S01]  /*183f0*/  FFMA.FTZ R115, R23, UR4, -R117 ;  /* 0x0000000417737c23 */ /* 0x000fe20008010875 */
[----:B------:R-:W-:Y:S04]  /*18400*/  FADD.FTZ R102, R125, R127 ;  /* 0x0000007f7d667221 */ /* 0x000fe80000010000 */
[----:B------:R-:W-:Y:S01]  /*18410*/  MUFU.EX2 R114, R114 ;  /* 0x0000007200727308 */ /* 0x000fe20000000800 */
[----:B------:R-:W-:Y:S01]  /*18420*/  HMMA.16816.F32 R80, R96, R94, R80 ;  /* 0x0000005e6050723c */ /* 0x000fe20000001850 */
[----:B------:R-:W1:Y:S02]  /*18430*/  LDSM.16.MT88.4 R92, [R149+0x6800] ;  /* 0x00680000955c783b */ /* 0x000e640000004200 */
[----:B------:R-:W-:Y:S01]  /*18440*/  FADD.FTZ R123, R123, R102 ;  /* 0x000000667b7b7221 */ /* 0x000fe20000010000 */
[----:B------:R-:W-:Y:S05]  /*18450*/  MOV R102, R3 ;  /* 0x0000000300667202 */ /* 0x000fea0000000f00 */
[----:B------:R-:W-:Y:S02]  /*18460*/  MUFU.EX2 R115, R115 ;  /* 0x0000007300737308 */ /* 0x000fe40000000800 */
[----:B--2---:R-:W-:Y:S01]  /*18470*/  F2FP.F16.F32.PACK_AB R86, R113, R110 ;  /* 0x0000006e7156723e */ /* 0x004fe200000000ff */
[----:B------:R-:W-:Y:S01]  /*18480*/  LDSM.16.MT88.4 R96, [R152+0x7000] ;  /* 0x007000009860783b */ /* 0x000fe20000004200 */
[----:B------:R-:W-:Y:S06]  /*18490*/  FADD.FTZ R123, R118, R123 ;  /* 0x0000007b767b7221 */ /* 0x000fec0000010000 */
[----:B------:R-:W2:Y:S01]  /*184a0*/  MUFU.EX2 R112, R112 ;  /* 0x0000007000707308 */ /* 0x000ea20000000800 */
[C---:B----4-:R-:W-:Y:S05]  /*184b0*/  HMMA.16816.F32 R4, R84.reuse, R88, R4 ;  /* 0x000000585404723c */ /* 0x050fea0000001804 */
[----:B------:R-:W-:Y:S01]  /*184c0*/  FADD.FTZ R108, R108, R123 ;  /* 0x0000007b6c6c7221 */ /* 0x000fe20000010000 */
[C---:B------:R-:W-:Y:S03]  /*184d0*/  HMMA.16816.F32 R8, R84.reuse, R90, R8 ;  /* 0x0000005a5408723c */ /* 0x040fe60000001808 */
[----:B------:R-:W-:Y:S01]  /*184e0*/  MUFU.EX2 R46, R46 ;  /* 0x0000002e002e7308 */ /* 0x000fe20000000800 */
[----:B------:R-:W3:Y:S01]  /*184f0*/  LDSM.16.MT88.4 R88, [R148+0x6800] ;  /* 0x006800009458783b */ /* 0x000ee20000004200 */
[----:B------:R-:W-:Y:S01]  /*18500*/  FADD.FTZ R111, R111, R108 ;  /* 0x0000006c6f6f7221 */ /* 0x000fe20000010000 */
        /* <DEDUP_REMOVED lines=10> */
[--C-:B------:R-:W-:Y:S01]  /*185b0*/  FFMA.FTZ R93, R25, UR4, -R116.reuse ;  /* 0x00000004195d7c23 */ /* 0x100fe20008010874 */
[C---:B------:R-:W-:Y:S01]  /*185c0*/  HMMA.16816.F32 R76, R84.reuse, R94, R76 ;  /* 0x0000005e544c723c */ /* 0x040fe2000000184c */
[----:B------:R-:W1:Y:S02]  /*185d0*/  LDSM.16.MT88.4 R24, [R150+0x7000] ;  /* 0x007000009618783b */ /* 0x000e640000004200 */
[----:B------:R-:W-:Y:S01]  /*185e0*/  FFMA.FTZ R92, R31, UR4, -R117 ;  /* 0x000000041f5c7c23 */ /* 0x000fe20008010875 */
[----:B------:R-:W-:Y:S01]  /*185f0*/  F2FP.F16.F32.PACK_AB R21, R115, R114 ;  /* 0x000000727315723e */ /* 0x000fe200000000ff */
[----:B------:R-:W-:Y:S03]  /*18600*/  FADD.FTZ R110, R110, R111 ;  /* 0x0000006f6e6e7221 */ /* 0x000fe60000010000 */
[----:B------:R-:W2:Y:S03]  /*18610*/  MUFU.EX2 R105, R105 ;  /* 0x0000006900697308 */ /* 0x000ea60000000800 */
[----:B------:R-:W-:Y:S01]  /*18620*/  FFMA.FTZ R95, R30, UR4, -R117 ;  /* 0x000000041e5f7c23 */ /* 0x000fe20008010875 */
[----:B------:R-:W-:Y:S01]  /*18630*/  FFMA.FTZ R94, R28, UR4, -R116 ;  /* 0x000000041c5e7c23 */ /* 0x000fe20008010874 */
[----:B------:R-:W-:Y:S05]  /*18640*/  FADD.FTZ R113, R113, R110 ;  /* 0x0000006e71717221 */ /* 0x000fea0000010000 */
[----:B------:R-:W4:Y:S01]  /*18650*/  MUFU.EX2 R93, R93 ;  /* 0x0000005d005d7308 */ /* 0x000f220000000800 */
[C---:B---3--:R-:W-:Y:S06]  /*18660*/  HMMA.16816.F32 R16, R84.reuse, R88, R16 ;  /* 0x000000585410723c */ /* 0x048fec0000001810 */
[----:B------:R-:W-:Y:S03]  /*18670*/  HMMA.16816.F32 R80, R84, R90, R80 ;  /* 0x0000005a5450723c */ /* 0x000fe60000001850 */
[----:B------:R-:W-:Y:S01]  /*18680*/  MUFU.EX2 R95, R95 ;  /* 0x0000005f005f7308 */ /* 0x000fe20000000800 */
[----:B------:R-:W3:Y:S01]  /*18690*/  LDSM.16.MT88.4 R84, [R149+0x7000] ;  /* 0x007000009554783b */ /* 0x000ee20000004200 */
[----:B--2---:R-:W-:Y:S01]  /*186a0*/  F2FP.F16.F32.PACK_AB R20, R105, R130 ;  /* 0x000000826914723e */ /* 0x004fe200000000ff */
[----:B------:R-:W-:Y:S07]  /*186b0*/  FADD.FTZ R130, R130, R113 ;  /* 0x0000007182827221 */ /* 0x000fee0000010000 */
[----:B------:R-:W2:Y:S01]  /*186c0*/  MUFU.EX2 R92, R92 ;  /* 0x0000005c005c7308 */ /* 0x000ea20000000800 */
[----:B------:R-:W5:Y:S01]  /*186d0*/  LDSM.16.MT88.4 R88, [R148+0x7000] ;  /* 0x007000009458783b */ /* 0x000f620000004200 */
[----:B----4-:R-:W-:Y:S01]  /*186e0*/  F2FP.F16.F32.PACK_AB R22, R93, R104 ;  /* 0x000000685d16723e */ /* 0x010fe200000000ff */
[----:B------:R-:W-:Y:S04]  /*186f0*/  FADD.FTZ R105, R105, R130 ;  /* 0x0000008269697221 */ /* 0x000fe80000010000 */
[----:B------:R-:W-:Y:S03]  /*18700*/  FADD.FTZ R104, R104, R105 ;  /* 0x0000006968687221 */ /* 0x000fe60000010000 */
[----:B------:R-:W-:Y:S01]  /*18710*/  MUFU.EX2 R94, R94 ;  /* 0x0000005e005e7308 */ /* 0x000fe20000000800 */
[C---:B------:R-:W-:Y:S05]  /*18720*/  HMMA.16816.F32 R4, R20.reuse, R96, R4 ;  /* 0x000000601404723c */ /* 0x040fea0000001804 */
[----:B------:R-:W-:Y:S01]  /*18730*/  FADD.FTZ R93, R93, R104 ;  /* 0x000000685d5d7221 */ /* 0x000fe20000010000 */
[C---:B------:R-:W-:Y:S03]  /*18740*/  HMMA.16816.F32 R8, R20.reuse, R98, R8 ;  /* 0x000000621408723c */ /* 0x040fe60000001808 */
[----:B------:R-:W-:Y:S02]  /*18750*/  MUFU.EX2 R107, R107 ;  /* 0x0000006b006b7308 */ /* 0x000fe40000000800 */
[--C-:B------:R-:W-:Y:S01]  /*18760*/  FFMA.FTZ R97, R34, UR4, -R117.reuse ;  /* 0x0000000422617c23 */ /* 0x100fe20008010875 */
[C---:B-1----:R-:W-:Y:S07]  /*18770*/  HMMA.16816.F32 R68, R20.reuse, R24, R68 ;  /* 0x000000181444723c */ /* 0x042fee0000001844 */
[----:B------:R-:W-:Y:S01]  /*18780*/  MUFU.EX2 R51, R51 ;  /* 0x0000003300337308 */ /* 0x000fe20000000800 */
[--C-:B------:R-:W-:Y:S01]  /*18790*/  FFMA.FTZ R96, R35, UR4, -R117.reuse ;  /* 0x0000000423607c23 */ /* 0x100fe20008010875 */
[C---:B------:R-:W-:Y:S01]  /*187a0*/  HMMA.16816.F32 R72, R20.reuse, R26, R72 ;  /* 0x0000001a1448723c */ /* 0x040fe20000001848 */
[----:B------:R-:W1:Y:S02]  /*187b0*/  LDSM.16.MT88.4 R24, [R152+0x7800] ;  /* 0x007800009818783b */ /* 0x000e640000004200 */
[--C-:B------:R-:W-:Y:S03]  /*187c0*/  FFMA.FTZ R99, R29, UR4, -R116.reuse ;  /* 0x000000041d637c23 */ /* 0x100fe60008010874 */
[C---:B---3--:R-:W-:Y:S02]  /*187d0*/  HMMA.16816.F32 R12, R20.reuse, R84, R12 ;  /* 0x00000054140c723c */ /* 0x048fe4000000180c */
[----:B------:R-:W-:Y:S01]  /*187e0*/  MUFU.EX2 R97, R97 ;  /* 0x0000006100617308 */ /* 0x000fe20000000800 */
[----:B------:R-:W3:Y:S02]  /*187f0*/  LDSM.16.MT88.4 R28, [R150+0x7800] ;  /* 0x00780000961c783b */ /* 0x000ee40000004200 */
[--C-:B------:R-:W-:Y:S01]  /*18800*/  FFMA.FTZ R98, R33, UR4, -R116.reuse ;  /* 0x0000000421627c23 */ /* 0x100fe20008010874 */
        /* <DEDUP_REMOVED lines=12> */
[--C-:B------:R-:W-:Y:S01]  /*188d0*/  FFMA.FTZ R86, R43, UR4, -R117.reuse ;  /* 0x000000042b567c23 */ /* 0x100fe20008010875 */
[--C-:B------:R-:W-:Y:S01]  /*188e0*/  FFMA.FTZ R91, R36, UR4, -R116.reuse ;  /* 0x00000004245b7c23 */ /* 0x100fe20008010874 */
[--C-:B------:R-:W-:Y:S01]  /*188f0*/  FFMA.FTZ R90, R37, UR4, -R116.reuse ;  /* 0x00000004255a7c23 */ /* 0x100fe20008010874 */
[----:B-----5:R-:W-:Y:S01]  /*18900*/  F2FP.F16.F32.PACK_AB R23, R96, R97 ;  /* 0x000000616017723e */ /* 0x020fe200000000ff */
[--C-:B------:R-:W-:Y:S01]  /*18910*/  FFMA.FTZ R89, R40, UR4, -R116.reuse ;  /* 0x0000000428597c23 */ /* 0x100fe20008010874 */
[--C-:B------:R-:W-:Y:S01]  /*18920*/  FFMA.FTZ R88, R41, UR4, -R116.reuse ;  /* 0x0000000429587c23 */ /* 0x100fe20008010874 */
        /* <DEDUP_REMOVED lines=40> */
[----:B------:R-:W4:Y:S01]  /*18bb0*/  MUFU.EX2 R55, R55 ;  /* 0x0000003700377308 */ /* 0x000f220000000800 */
        /* <DEDUP_REMOVED lines=16> */
[----:B------:R-:W-:Y:S01]  /*18cc0*/  F2FP.F16.F32.PACK_AB R29, R55, R54 ;  /* 0x00000036371d723e */ /* 0x000fe200000000ff */
        /* <DEDUP_REMOVED lines=25> */
[----:B----4-:R-:W-:Y:S03]  /*18e60*/  F2FP.F16.F32.PACK_AB R30, R57, R56 ;  /* 0x00000038391e723e */ /* 0x010fe600000000ff */
[----:B------:R-:W-:Y:S01]  /*18e70*/  FADD.FTZ R24, R94, R93 ;  /* 0x0000005d5e187221 */ /* 0x000fe20000010000 */
[----:B-1----:R-:W-:Y:S01]  /*18e80*/  F2FP.F16.F32.PACK_AB R25, R62, R59 ;  /* 0x0000003b3e19723e */ /* 0x002fe200000000ff */
[----:B------:R-:W1:Y:S02]  /*18e90*/  MUFU.EX2 R178, R117 ;  /* 0x0000007500b27308 */ /* 0x000e640000000800 */
[----:B------:R-:W-:Y:S01]  /*18ea0*/  FADD.FTZ R129, R129, R114 ;  /* 0x0000007281817221 */ /* 0x000fe20000010000 */
[----:B------:R-:W-:Y:S01]  /*18eb0*/  FADD.FTZ R24, R99, R24 ;  /* 0x0000001863187221 */ /* 0x000fe20000010000 */
[C---:B------:R-:W-:Y:S06]  /*18ec0*/  HMMA.16816.F32 R4, R28.reuse, R32, R4 ;  /* 0x000000201c04723c */ /* 0x040fec0000001804 */
[----:B------:R-:W-:Y:S01]  /*18ed0*/  MUFU.EX2 R60, R60 ;  /* 0x0000003c003c7308 */ /* 0x000fe20000000800 */
[----:B------:R-:W-:Y:S01]  /*18ee0*/  FADD.FTZ R112, R112, R129 ;  /* 0x0000008170707221 */ /* 0x000fe20000010000 */
[C---:B------:R-:W-:Y:S01]  /*18ef0*/  HMMA.16816.F32 R8, R28.reuse, R34, R8 ;  /* 0x000000221c08723c */ /* 0x040fe20000001808 */
[----:B------:R-:W-:Y:S02]  /*18f00*/  LDSM.16.MT88.4 R32, [R150+0x9800] ;  /* 0x009800009620783b */ /* 0x000fe40000004200 */
[----:B------:R-:W-:Y:S03]  /*18f10*/  FADD.FTZ R95, R95, R112 ;  /* 0x000000705f5f7221 */ /* 0x000fe60000010000 */
[C---:B---3--:R-:W-:Y:S02]  /*18f20*/  HMMA.16816.F32 R68, R28.reuse, R36, R68 ;  /* 0x000000241c44723c */ /* 0x048fe40000001844 */
[----:B------:R-:W3:Y:S03]  /*18f30*/  MUFU.EX2 R61, R61 ;  /* 0x0000003d003d7308 */ /* 0x000ee60000000800 */
[----:B------:R-:W-:Y:S01]  /*18f40*/  FADD.FTZ R26, R92, R95 ;  /* 0x0000005f5c1a7221 */ /* 0x000fe20000010000 */
[C---:B------:R-:W-:Y:S01]  /*18f50*/  HMMA.16816.F32 R72, R28.reuse, R38, R72 ;  /* 0x000000261c48723c */ /* 0x040fe20000001848 */
[----:B------:R-:W4:Y:S05]  /*18f60*/  LDSM.16.MT88.4 R92, [R152+0x9800] ;  /* 0x00980000985c783b */ /* 0x000f2a0000004200 */
[----:B------:R-:W-:Y:S01]  /*18f70*/  MUFU.EX2 R64, R64 ;  /* 0x0000004000407308 */ /* 0x000fe20000000800 */
[----:B------:R-:W-:Y:S01]  /*18f80*/  FADD.FTZ R97, R97, R26 ;  /* 0x0000001a61617221 */ /* 0x000fe20000010000 */
[C---:B-----5:R-:W-:Y:S01]  /*18f90*/  HMMA.16816.F32 R12, R28.reuse, R40, R12 ;  /* 0x000000281c0c723c */ /* 0x060fe2000000180c */
[----:B------:R-:W5:Y:S07]  /*18fa0*/  LDSM.16.MT88.4 R36, [R149+0x9800] ;  /* 0x009800009524783b */ /* 0x000f6e0000004200 */
[----:B------:R-:W3:Y:S01]  /*18fb0*/  MUFU.EX2 R177, R116 ;  /* 0x0000007400b17308 */ /* 0x000ee20000000800 */
[C---:B------:R-:W-:Y:S01]  /*18fc0*/  HMMA.16816.F32 R76, R28.reuse, R42, R76 ;  /* 0x0000002a1c4c723c */ /* 0x040fe2000000184c */
[----:B------:R-:W5:Y:S05]  /*18fd0*/  LDSM.16.MT88.4 R40, [R148+0x9800] ;  /* 0x009800009428783b */ /* 0x000f6a0000004200 */
[C---:B--2---:R-:W-:Y:S05]  /*18fe0*/  HMMA.16816.F32 R16, R28.reuse, R20, R16 ;  /* 0x000000141c10723c */ /* 0x044fea0000001810 */
[----:B------:R-:W-:Y:S01]  /*18ff0*/  FADD.FTZ R107, R107, R24 ;  /* 0x000000186b6b7221 */ /* 0x000fe20000010000 */
[----:B------:R-:W-:Y:S05]  /*19000*/  HMMA.16816.F32 R80, R28, R22, R80 ;  /* 0x000000161c50723c */ /* 0x000fea0000001850 */
[----:B-1----:R-:W-:Y:S01]  /*19010*/  F2FP.F16.F32.PACK_AB R27, R178, R63 ;  /* 0x0000003fb21b723e */ /* 0x002fe200000000ff */
[----:B------:R-:W-:Y:S01]  /*19020*/  FADD.FTZ R97, R96, R97 ;  /* 0x0000006160617221 */ /* 0x000fe20000010000 */
[----:B---3--:R-:W-:Y:S01]  /*19030*/  F2FP.F16.F32.PACK_AB R24, R61, R60 ;  /* 0x0000003c3d18723e */ /* 0x008fe200000000ff */
[----:B------:R-:W-:Y:S03]  /*19040*/  FADD.FTZ R98, R98, R107 ;  /* 0x0000006b62627221 */ /* 0x000fe60000010000 */
[----:B------:R-:W-:Y:S01]  /*19050*/  F2FP.F16.F32.PACK_AB R26, R177, R64 ;  /* 0x00000040b11a723e */ /* 0x000fe200000000ff */
[----:B------:R-:W-:Y:S01]  /*19060*/  FADD.FTZ R84, R84, R97 ;  /* 0x0000006154547221 */ /* 0x000fe20000010000 */
[----:B------:R-:W-:Y:S03]  /*19070*/  FADD.FTZ R91, R91, R98 ;  /* 0x000000625b5b7221 */ /* 0x000fe60000010000 */
[----:B------:R-:W-:Y:S01]  /*19080*/  FADD.FTZ R84, R85, R84 ;  /* 0x0000005455547221 */ /* 0x000fe20000010000 */
        /* <DEDUP_REMOVED lines=9> */
[----:B------:R-:W-:Y:S05]  /*19120*/  FADD.FTZ R46, R46, R65 ;  /* 0x000000412e2e7221 */ /* 0x000fea0000010000 */
[----:B------:R-:W-:Y:S01]  /*19130*/  FADD.FTZ R131, R131, R88 ;  /* 0x0000005883837221 */ /* 0x000fe20000010000 */
[----:B------:R-:W-:Y:S01]  /*19140*/  FADD.FTZ R47, R47, R46 ;  /* 0x0000002e2f2f7221 */ /* 0x000fe20000010000 */
[C---:B-----5:R-:W-:Y:S03]  /*19150*/  HMMA.16816.F32 R88, R24.reuse, R36, R12 ;  /* 0x000000241858723c */ /* 0x060fe6000000180c */
[----:B------:R-:W-:Y:S01]  /*19160*/  FADD.FTZ R44, R44, R131 ;  /* 0x000000832c2c7221 */ /* 0x000fe20000010000 */
[----:B------:R-:W-:Y:S02]  /*19170*/  FADD.FTZ R50, R50, R47 ;  /* 0x0000002f32327221 */ /* 0x000fe40000010000 */
        /* <DEDUP_REMOVED lines=23> */
.L_x_7671:
[----:B------:R-:W1:Y:S01]  /*192f0*/  SHFL.BFLY PT, R0, R177, 0x2, 0x1f ;  /* 0x0c401f00b1007f89 */ /* 0x000e6200000e0000 */
[----:B------:R-:W-:Y:S01]  /*19300*/  MOV R11, 0x3f800000 ;  /* 0x3f800000000b7802 */ /* 0x000fe20000000f00 */
[----:B------:R-:W2:Y:S01]  /*19310*/  S2UR UR4, SR_CgaCtaId ;  /* 0x00000000000479c3 */ /* 0x000ea20000008800 */
[----:B------:R-:W-:Y:S01]  /*19320*/  UMOV UR5, 0x400 ;  /* 0x0000040000057882 */ /* 0x000fe20000000000 */
[----:B------:R-:W3:Y:S01]  /*19330*/  SHFL.BFLY PT, R9, R178, 0x2, 0x1f ;  /* 0x0c401f00b2097f89 */ /* 0x000ee200000e0000 */
[----:B------:R-:W-:Y:S01]  /*19340*/  BSSY B0, `(.L_x_7676) ;  /* 0x000009f000007945 */ /* 0x000fe20003800000 */
[----:B------:R-:W4:Y:S04]  /*19350*/  S2R R13, SR_TID.X ;  /* 0x00000000000d7919 */ /* 0x000f280000002100 */
[----:B------:R-:W-:Y:S06]  /*19360*/  BAR.SYNC.DEFER_BLOCKING 0x0 ;  /* 0x0000000000007b1d */ /* 0x000fec0000010000 */
[----:B------:R-:W5:Y:S01]  /*19370*/  S2R R23, SR_CTAID.X ;  /* 0x0000000000177919 */ /* 0x000f620000002500 */
[----:B-1----:R-:W-:-:S02]  /*19380*/  FADD.FTZ R7, R0, R177 ;  /* 0x000000b100077221 */ /* 0x002fc40000010000 */
[----:B------:R-:W1:Y:S01]  /*19390*/  S2R R0, SR_TID.X ;  /* 0x0000000000007919 */ /* 0x000e620000002100 */
[----:B--2---:R-:W-:Y:S01]  /*193a0*/  ULEA UR4, UR4, UR5, 0x18 ;  /* 0x0000000504047291 */ /* 0x004fe2000f8ec03f */
[----:B---3--:R-:W-:Y:S01]  /*193b0*/  FADD.FTZ R9, R9, R178 ;  /* 0x000000b209097221 */ /* 0x008fe20000010000 */
[----:B------:R-:W2:Y:S04]  /*193c0*/  SHFL.BFLY PT, R6, R7, 0x1, 0x1f ;  /* 0x0c201f0007067f89 */ /* 0x000ea800000e0000 */
[----:B------:R-:W3:Y:S01]  /*193d0*/  SHFL.BFLY PT, R4, R9, 0x1, 0x1f ;  /* 0x0c201f0009047f89 */ /* 0x000ee200000e0000 */
[----:B----4-:R-:W-:-:S04]  /*193e0*/  SHF.R.S32.HI R10, RZ, 0x1f, R13 ;  /* 0x0000001fff0a7819 */ /* 0x010fc8000001140d */
[----:B------:R-:W-:-:S04]  /*193f0*/  LEA.HI R10, R10, R13, RZ, 0x4 ;  /* 0x0000000d0a0a7211 */ /* 0x000fc800078f20ff */
[----:B------:R-:W-:-:S05]  /*19400*/  SHF.R.S32.HI R10, RZ, 0x4, R10 ;  /* 0x00000004ff0a7819 */ /* 0x000fca000001140a */
[----:B------:R-:W-:Y:S02]  /*19410*/  IMAD.SHL.U32 R13, R10, 0x40, RZ ;  /* 0x000000400a0d7824 */ /* 0x000fe400078e00ff */
        /* <DEDUP_REMOVED lines=8> */
[----:B------:R-:W-:-:S02]  /*194a0*/  MOV R9, 0x3f800000 ;  /* 0x3f80000000097802 */ /* 0x000fc40000000f00 */
[----:B------:R-:W-:Y:S01]  /*194b0*/  LEA.HI R7, R7, R12, RZ, 0x3 ;  /* 0x0000000c07077211 */ /* 0x000fe200078f18ff */
[----:B------:R-:W1:Y:S01]  /*194c0*/  @P3 MUFU.RCP R11, R6 ;  /* 0x00000006000b3308 */ /* 0x000e620000001000 */
[----:B------:R-:W-:Y:S02]  /*194d0*/  LOP3.LUT R15, R8, 0x1ffffffc, RZ, 0xc0, !PT ;  /* 0x1ffffffc080f7812 */ /* 0x000fe400078ec0ff */
[----:B------:R-:W-:Y:S02]  /*194e0*/  LOP3.LUT R7, R7, 0xfffffff8, RZ, 0xc0, !PT ;  /* 0xfffffff807077812 */ /* 0x000fe400078ec0ff */
[----:B------:R-:W-:-:S03]  /*194f0*/  IADD3 R15, -R15, R0, RZ ;  /* 0x000000000f0f7210 */ /* 0x000fc60007ffe1ff */
[----:B------:R-:W-:Y:S01]  /*19500*/  IMAD.IADD R7, R12, 0x1, -R7 ;  /* 0x000000010c077824 */ /* 0x000fe200078e0a07 */
[----:B------:R-:W2:Y:S04]  /*19510*/  @P0 MUFU.RCP R9, R4 ;  /* 0x0000000400090308 */ /* 0x000ea80000001000 */
[----:B------:R-:W-:Y:S01]  /*19520*/  LOP3.LUT R12, R7, 0x1, RZ, 0xc0, !PT ;  /* 0x00000001070c7812 */ /* 0x000fe200078ec0ff */
        /* <DEDUP_REMOVED lines=17> */
[----:B--2---:R-:W-:Y:S01]  /*19640*/  FMUL.FTZ R99, R9, R99 ;  /* 0x0000006309637220 */ /* 0x004fe20000410000 */
[----:B------:R-:W-:Y:S01]  /*19650*/  LEA.HI R11, R5, R0, RZ, 0x4 ;  /* 0x00000000050b7211 */ /* 0x000fe200078f20ff */
[----:B------:R-:W-:Y:S01]  /*19660*/  FMUL.FTZ R98, R9, R98 ;  /* 0x0000006209627220 */ /* 0x000fe20000410000 */
[C---:B------:R-:W-:Y:S01]  /*19670*/  R2P PR, R7.reuse, 0x6 ;  /* 0x0000000607007804 */ /* 0x040fe20000000000 */
[----:B------:R-:W-:Y:S01]  /*19680*/  IMAD.SHL.U32 R7, R7, 0x40, RZ ;  /* 0x0000004007077824 */ /* 0x000fe200078e00ff */
[----:B------:R-:W-:Y:S01]  /*19690*/  LOP3.LUT R11, R11, 0xfffffff0, RZ, 0xc0, !PT ;  /* 0xfffffff00b0b7812 */ /* 0x000fe200078ec0ff */
[----:B------:R-:W-:Y:S01]  /*196a0*/  FMUL.FTZ R95, R9, R95 ;  /* 0x0000005f095f7220 */ /* 0x000fe20000410000 */
[----:B------:R-:W-:Y:S01]  /*196b0*/  LEA.HI R5, R5, R0, RZ, 0x5 ;  /* 0x0000000005057211 */ /* 0x000fe200078f28ff */
[----:B------:R-:W-:Y:S01]  /*196c0*/  FMUL.FTZ R94, R9, R94 ;  /* 0x0000005e095e7220 */ /* 0x000fe20000410000 */
[----:B------:R-:W-:Y:S01]  /*196d0*/  IADD3 R11, -R11, R0, RZ ;  /* 0x000000000b0b7210 */ /* 0x000fe20007ffe1ff */
[C---:B------:R-:W-:Y:S01]  /*196e0*/  FMUL.FTZ R71, R9.reuse, R71 ;  /* 0x0000004709477220 */ /* 0x040fe20000410000 */
[----:B------:R-:W-:Y:S01]  /*196f0*/  SHF.R.S32.HI R8, RZ, 0x5, R5 ;  /* 0x00000005ff087819 */ /* 0x000fe20000011405 */
        /* <DEDUP_REMOVED lines=14> */
[----:B------:R-:W-:-:S02]  /*197e0*/  LEA R15, R8, R15, 0x9 ;  /* 0x0000000f080f7211 */ /* 0x000fc400078e48ff */
[----:B------:R-:W-:Y:S01]  /*197f0*/  LEA.HI R14, R7, R7, RZ, 0x1d ;  /* 0x00000007070e7211 */ /* 0x000fe200078fe8ff */
[----:B------:R-:W-:Y:S01]  /*19800*/  IMAD.MOV.U32 R7, RZ, RZ, 0x20 ;  /* 0x00000020ff077424 */ /* 0x000fe200078e00ff */
[----:B------:R-:W-:Y:S02]  /*19810*/  LOP3.LUT R12, R13, 0x1c0, RZ, 0xc0, !PT ;  /* 0x000001c00d0c7812 */ /* 0x000fe400078ec0ff */
[----:B------:R-:W-:Y:S01]  /*19820*/  SHF.L.U32 R13, R9, 0x2, RZ ;  /* 0x00000002090d7819 */ /* 0x000fe200000006ff */
[----:B------:R-:W2:Y:S01]  /*19830*/  @P3 MUFU.LG2 R6, R6 ;  /* 0x0000000600063308 */ /* 0x000ea20000000c00 */
[----:B------:R-:W-:Y:S02]  /*19840*/  LEA R14, R15, R14, 0x1 ;  /* 0x0000000e0f0e7211 */ /* 0x000fe400078e08ff */
[----:B------:R-:W-:Y:S02]  /*19850*/  LOP3.LUT R13, R12, 0x38, R13, 0xf8, !PT ;  /* 0x000000380c0d7812 */ /* 0x000fe400078ef80d */
[----:B------:R-:W-:Y:S01]  /*19860*/  LOP3.LUT R16, R9, 0xffffffe, RZ, 0xc0, !PT ;  /* 0x0ffffffe09107812 */ /* 0x000fe200078ec0ff */
[----:B------:R-:W-:Y:S01]  /*19870*/  IMAD.MOV.U32 R9, RZ, RZ, 0x40 ;  /* 0x00000040ff097424 */ /* 0x000fe200078e00ff */
[----:B------:R-:W-:-:S02]  /*19880*/  SHF.R.U32.HI R12, RZ, 0x3, R12 ;  /* 0x00000003ff0c7819 */ /* 0x000fc4000001160c */
        /* <DEDUP_REMOVED lines=24> */
[----:B------:R-:W-:-:S03]  /*19a10*/  IADD3 R5, -R5, R0, RZ ;  /* 0x0000000005057210 */ /* 0x000fc60007ffe1ff */
[----:B------:R-:W-:Y:S01]  /*19a20*/  STS.64 [R15], R72 ;  /* 0x000000480f007388 */ /* 0x000fe20000000a00 */
[----:B------:R-:W-:Y:S02]  /*19a30*/  LOP3.LUT P1, RZ, R5, 0x3, RZ, 0xc0, !PT ;  /* 0x0000000305ff7812 */ /* 0x000fe4000782c0ff */
[----:B------:R-:W-:Y:S01]  /*19a40*/  IADD3 R5, -R165, RZ, RZ ;  /* 0x000000ffa5057210 */ /* 0x000fe20007ffe1ff */
[----:B------:R-:W-:Y:S04]  /*19a50*/  STS.64 [R15+0x800], R74 ;  /* 0x0008004a0f007388 */ /* 0x000fe80000000a00 */
[----:B------:R-:W-:Y:S04]  /*19a60*/  STS.64 [R18], R88 ;  /* 0x0000005812007388 */ /* 0x000fe80000000a00 */
[----:B------:R5:W-:Y:S01]  /*19a70*/  STS.64 [R18+0x800], R90 ;  /* 0x0008005a12007388 */ /* 0x000be20000000a00 */
[----:B---3--:R-:W3:Y:S03]  /*19a80*/  LDC.64 R16, c[0x0][0x2c0] ;  /* 0x0000b000ff107b82 */ /* 0x008ee60000000a00 */
[----:B------:R-:W-:Y:S04]  /*19a90*/  STS.64 [R20], R76 ;  /* 0x0000004c14007388 */ /* 0x000fe80000000a00 */
[----:B------:R1:W-:Y:S04]  /*19aa0*/  STS.64 [R20+0x800], R78 ;  /* 0x0008004e14007388 */ /* 0x0003e80000000a00 */
[----:B------:R-:W-:Y:S04]  /*19ab0*/  STS.64 [R19], R84 ;  /* 0x0000005413007388 */ /* 0x000fe80000000a00 */
[----:B------:R2:W-:Y:S04]  /*19ac0*/  STS.64 [R19+0x800], R86 ;  /* 0x0008005613007388 */ /* 0x0005e80000000a00 */
[----:B------:R-:W-:Y:S04]  /*19ad0*/  STS.64 [R21], R80 ;  /* 0x0000005015007388 */ /* 0x000fe80000000a00 */
[----:B------:R4:W-:Y:S01]  /*19ae0*/  STS.64 [R21+0x800], R82 ;  /* 0x0008005215007388 */ /* 0x0009e20000000a00 */
[----:B-----5:R-:W5:Y:S08]  /*19af0*/  LDC R18, c[0x0][0x270] ;  /* 0x00009c00ff127b82 */ /* 0x020f700000000800 */
[----:B------:R-:W-:Y:S08]  /*19b00*/  BAR.SYNC.DEFER_BLOCKING 0x0 ;  /* 0x0000000000007b1d */ /* 0x000ff00000010000 */
[----:B-1----:R-:W1:Y:S01]  /*19b10*/  @P3 LDC R20, c[0x0][0x2e8] ;  /* 0x0000ba00ff143b82 */ /* 0x002e620000000800 */
[----:B------:R-:W3:Y:S07]  /*19b20*/  S2R R9, SR_CTAID.Y ;  /* 0x0000000000097919 */ /* 0x000eee0000002600 */
[----:B--2---:R-:W2:Y:S01]  /*19b30*/  @P0 LDC R19, c[0x0][0x2e8] ;  /* 0x0000ba00ff130b82 */ /* 0x004ea20000000800 */
[----:B----4-:R-:W-:Y:S01]  /*19b40*/  LEA.HI R21, R25, R8, RZ, 0x2 ;  /* 0x0000000819157211 */ /* 0x010fe200078f10ff */
[----:B------:R4:W1:Y:S01]  /*19b50*/  LDS.128 R12, [R7] ;  /* 0x00000000070c7984 */ /* 0x0008620000000c00 */
[----:B-----5:R-:W-:-:S02]  /*19b60*/  IMAD R5, R18, R5, UR4 ;  /* 0x0000000412057e24 */ /* 0x020fc4000f8e0205 */
[----:B------:R-:W-:-:S04]  /*19b70*/  LOP3.LUT R21, R21, 0xffffffc, RZ, 0xc0, !PT ;  /* 0x0ffffffc15157812 */ /* 0x000fc800078ec0ff */
[----:B------:R-:W-:Y:S01]  /*19b80*/  IADD3 R0, R8, -R21, RZ ;  /* 0x8000001508007210 */ /* 0x000fe20007ffe0ff */
[----:B------:R-:W-:Y:S01]  /*19b90*/  @P0 FMUL.FTZ R21, R4, 0.69314718246459960938 ;  /* 0x3f31721804150820 */ /* 0x000fe20000410000 */
[----:B------:R-:W-:Y:S01]  /*19ba0*/  @P3 FMUL.FTZ R8, R6, 0.69314718246459960938 ;  /* 0x3f31721806083820 */ /* 0x000fe20000410000 */
[----:B------:R-:W-:Y:S01]  /*19bb0*/  SHF.L.U32 R4, R23, 0x6, RZ ;  /* 0x0000000617047819 */ /* 0x000fe200000006ff */
[----:B------:R-:W-:Y:S02]  /*19bc0*/  IMAD.MOV.U32 R6, RZ, RZ, -0x800000 ;  /* 0xff800000ff067424 */ /* 0x000fe400078e00ff */
[----:B------:R-:W-:Y:S02]  /*19bd0*/  IMAD R0, R0, 0x10, R173 ;  /* 0x0000001000007824 */ /* 0x000fe400078e02ad */
[----:B--2---:R-:W-:Y:S01]  /*19be0*/  @P0 FFMA.FTZ R6, R2, R19, R21 ;  /* 0x0000001302060223 */ /* 0x004fe20000010015 */
[----:B---3--:R-:W-:Y:S01]  /*19bf0*/  IMAD R165, R9, R16, R165 ;  /* 0x0000001009a57224 */ /* 0x008fe200078e02a5 */
[----:B------:R-:W-:Y:S01]  /*19c00*/  MOV R9, 0xff800000 ;  /* 0xff80000000097802 */ /* 0x000fe20000000f00 */
[----:B-1----:R-:W-:Y:S01]  /*19c10*/  @P3 FFMA.FTZ R9, R3, R20, R8 ;  /* 0x0000001403093223 */ /* 0x002fe20000010008 */
[----:B------:R-:W-:Y:S01]  /*19c20*/  IMAD R3, R23, -0x40, R164 ;  /* 0xffffffc017037824 */ /* 0x000fe200078e02a4 */
[----:B------:R-:W-:Y:S01]  /*19c30*/  SHF.L.U32 R8, R11, 0x2, RZ ;  /* 0x000000020b087819 */ /* 0x000fe200000006ff */
[----:B------:R-:W-:-:S04]  /*19c40*/  IMAD R5, R165, R18, R5 ;  /* 0x00000012a5057224 */ /* 0x000fc800078e0205 */
        /* <DEDUP_REMOVED lines=14> */
.L_x_7677:
[----:B------:R-:W-:Y:S05]  /*19d30*/  BSYNC B0 ;  /* 0x0000000000007941 */ /* 0x000fea0003800000 */
.L_x_7676:
[----:B------:R-:W-:Y:S01]  /*19d40*/  LDS.128 R36, [R7+0x800] ;  /* 0x0008000007247984 */ /* 0x000fe20000000c00 */
[--C-:B-1----:R-:W-:Y:S01]  /*19d50*/  SHF.R.S32.HI R9, RZ, 0x1f, R8.reuse ;  /* 0x0000001fff097819 */ /* 0x102fe20000011408 */
[----:B------:R-:W-:Y:S01]  /*19d60*/  ULDC UR4, c[0x0][0x2d0] ;  /* 0x0000b40000047ab9 */ /* 0x000fe20000000800 */
[----:B------:R-:W-:Y:S01]  /*19d70*/  VIADD R2, R10, 0x8 ;  /* 0x000000080a027836 */ /* 0x000fe20000000000 */
[----:B------:R-:W1:Y:S01]  /*19d80*/  LDS.128 R32, [R7+0x1000] ;  /* 0x0010000007207984 */ /* 0x000e620000000c00 */
[----:B------:R-:W-:Y:S01]  /*19d90*/  ISETP.GE.AND P0, PT, R8, UR4, PT ;  /* 0x0000000408007c0c */ /* 0x000fe2000bf06270 */
[----:B------:R-:W-:Y:S01]  /*19da0*/  ULDC UR4, c[0x0][0x2dc] ;  /* 0x0000b70000047ab9 */ /* 0x000fe20000000800 */
[----:B------:R-:W-:Y:S01]  /*19db0*/  IMAD.WIDE R8, R10, 0x40, R8 ;  /* 0x000000400a087825 */ /* 0x000fe200078e0208 */
[----:B------:R-:W2:Y:S01]  /*19dc0*/  LDS.128 R28, [R7+0x1800] ;  /* 0x00180000071c7984 */ /* 0x000ea20000000c00 */
[-C--:B------:R-:W-:Y:S02]  /*19dd0*/  ISETP.GE.OR P2, PT, R2, R3.reuse, P0 ;  /* 0x000000030200720c */ /* 0x080fe40000746670 */
[----:B------:R-:W-:Y:S01]  /*19de0*/  IMAD R5, R5, UR4, RZ ;  /* 0x0000000405057c24 */ /* 0x000fe2000f8e02ff */
[----:B------:R-:W3:Y:S01]  /*19df0*/  LDS.128 R24, [R7+0x2000] ;  /* 0x0020000007187984 */ /* 0x000ee20000000c00 */
        /* <DEDUP_REMOVED lines=18> */
[----:B-1----:R1:W-:Y:S01]  /*19f20*/  @!P6 STG.E.128 desc[UR6][R8.64+0x1000], R32 ;  /* 0x001000200800e986 */ /* 0x0023e2000c101d06 */
[----:B--2---:R-:W-:-:S03]  /*19f30*/  P2R R7, PR, RZ, 0x4 ;  /* 0x00000004ff077803 */ /* 0x004fc60000000000 */
[----:B------:R1:W-:Y:S01]  /*19f40*/  @!P5 STG.E.128 desc[UR6][R8.64+0x1800], R28 ;  /* 0x0018001c0800d986 */ /* 0x0003e2000c101d06 */
[CC--:B------:R-:W-:Y:S01]  /*19f50*/  ISETP.GE.OR P2, PT, R10.reuse, R3.reuse, P0 ;  /* 0x000000030a00720c */ /* 0x0c0fe20000746670 */
[----:B------:R-:W-:Y:S02]  /*19f60*/  VIADD R10, R10, 0x38 ;  /* 0x000000380a0a7836 */ /* 0x000fe40000000000 */
[----:B---3--:R1:W-:Y:S03]  /*19f70*/  @!P4 STG.E.128 desc[UR6][R8.64+0x2000], R24 ;  /* 0x002000180800c986 */ /* 0x0083e6000c101d06 */
        /* <DEDUP_REMOVED lines=10> */
.L_x_7678:
        /* <DEDUP_REMOVED lines=14> */
.L_x_7950:


//--------------------- .text._ZN5flash24flash_fwd_splitkv_kernelI23Flash_fwd_kernel_traitsILi64ELi64ELi128ELi4ELb0ELb0EN7cutlass6half_tE19Flash_kernel_traitsILi64ELi64ELi128ELi4ES3_EELb1ELb0ELb1ELb0ELb0ELb1ELb1ELb1EEEvNS_16Flash_fwd_paramsE --------------------------
	.section	.text._ZN5flash24flash_fwd_splitkv_kernelI23Flash_fwd_kernel_traitsILi64ELi64ELi128ELi4ELb0ELb0EN7cutlass6half_tE19Flash_kernel_traitsILi64ELi64ELi128ELi4ES3_EELb1ELb0ELb1ELb0ELb0ELb1ELb1ELb1EEEvNS_16Flash_fwd_paramsE,"ax",@progbits
	.align	128
        .global         _ZN5flash24flash_fwd_splitkv_kernelI23Flash_fwd_kernel_traitsILi64ELi64ELi128ELi4ELb0ELb0EN7cutlass6half_tE19Flash_kernel_traitsILi64ELi64ELi128ELi4ES3_EELb1ELb0ELb1ELb0ELb0ELb1ELb1ELb1EEEvNS_16Flash_fwd_paramsE
        .type           _ZN5flash24flash_fwd_splitkv_kernelI23Flash_fwd_kernel_traitsILi64ELi64ELi128ELi4ELb0ELb0EN7cutlass6half_tE19Flash_kernel_traitsILi64ELi64ELi128ELi4ES3_EELb1ELb0ELb1ELb0ELb0ELb1ELb1ELb1EEEvNS_16Flash_fwd_paramsE,@function
        .size           _ZN5flash24flash_fwd_splitkv_kernelI23Flash_fwd_kernel_traitsILi64ELi64ELi128ELi4ELb0ELb0EN7cutlass6half_tE19Flash_kernel_traitsILi64ELi64ELi128ELi4ES3_EELb1ELb0ELb1ELb0ELb0ELb1ELb1ELb1EEEvNS_16Flash_fwd_paramsE,(.L_x_7951 - _ZN5flash24flash_fwd_splitkv_kernelI23Flash_fwd_kernel_traitsILi64ELi64ELi128ELi4ELb0ELb0EN7cutlass6half_tE19Flash_kernel_traitsILi64ELi64ELi128ELi4ES3_EELb1ELb0ELb1ELb0ELb0ELb1ELb1ELb1EEEvNS_16Flash_fwd_paramsE)
        .other          _ZN5flash24flash_fwd_splitkv_kernelI23Flash_fwd_kernel_traitsILi64ELi64ELi128ELi4ELb0ELb0EN7cutlass6half_tE19Flash_kernel_traitsILi64ELi64ELi128ELi4ES3_EELb1ELb0ELb1ELb0ELb0ELb1ELb1ELb1EEEvNS_16Flash_fwd_paramsE,@"STO_CUDA_ENTRY STV_DEFAULT"
_ZN5flash24flash_fwd_splitkv_kernelI23Flash_fwd_kernel_traitsILi64ELi64ELi128ELi4ELb0ELb0EN7cutlass6half_tE19Flash_kernel_traitsILi64ELi64ELi128ELi4ES3_EELb1ELb0ELb1ELb0ELb0ELb1ELb1ELb1EEEvNS_16Flash_fwd_paramsE:
.text._ZN5flash24flash_fwd_splitkv_kernelI23Flash_fwd_kernel_traitsILi64ELi64ELi128ELi4ELb0ELb0EN7cutlass6half_tE19Flash_kernel_traitsILi64ELi64ELi128ELi4ES3_EELb1ELb0ELb1ELb0ELb0ELb1ELb1ELb1EEEvNS_16Flash_fwd_paramsE:
        /* <DEDUP_REMOVED lines=59> */
.L_x_7679:
[----:B------:R-:W1:Y:S02]  /*03b0*/  LDC R14, c[0x0][0x2c8] ;  /* 0x0000b200ff0e7b82 */ /* 0x000e640000000800 */
.L_x_7680:
        /* <DEDUP_REMOVED lines=155> */
.L_x_7681:
        /* <DEDUP_REMOVED lines=27> */
.L_x_7682:
        /* <DEDUP_REMOVED lines=80> */
.L_x_7683:
        /* <DEDUP_REMOVED lines=48> */
.L_x_7685:
        /* <DEDUP_REMOVED lines=32> */
.L_x_7684:
        /* <DEDUP_REMOVED lines=249> */
.L_x_7740:
        /* <DEDUP_REMOVED lines=142> */
.L_x_7690:
[----:B------:R-:W-:Y:S05]  /*3190*/  BSYNC B0 ;  /* 0x0000000000007941 */ /* 0x000fea0003800000 */
.L_x_7689:
        /* <DEDUP_REMOVED lines=62> */
.L_x_7692:
[----:B------:R-:W-:Y:S05]  /*3580*/  BSYNC B0 ;  /* 0x0000000000007941 */ /* 0x000fea0003800000 */
.L_x_7691:
        /* <DEDUP_REMOVED lines=62> */
.L_x_7694:
[----:B------:R-:W-:Y:S05]  /*3970*/  BSYNC B0 ;  /* 0x0000000000007941 */ /* 0x000fea0003800000 */
.L_x_7693:
        /* <DEDUP_REMOVED lines=66> */
.L_x_7696:
[----:B------:R-:W-:Y:S05]  /*3da0*/  BSYNC B0 ;  /* 0x0000000000007941 */ /* 0x000fea0003800000 */
.L_x_7695:
        /* <DEDUP_REMOVED lines=63> */
.L_x_7698:
[----:B------:R-:W-:Y:S05]  /*41a0*/  BSYNC B0 ;  /* 0x0000000000007941 */ /* 0x000fea0003800000 */
.L_x_7697:
        /* <DEDUP_REMOVED lines=66> */
.L_x_7700:
[----:B------:R-:W-:Y:S05]  /*45d0*/  BSYNC B0 ;  /* 0x0000000000007941 */ /* 0x000fea0003800000 */
.L_x_7699:
        /* <DEDUP_REMOVED lines=66> */
.L_x_7702:
[----:B------:R-:W-:Y:S05]  /*4a00*/  BSYNC B0 ;  /* 0x0000000000007941 */ /* 0x000fea0003800000 */
.L_x_7701:
        /* <DEDUP_REMOVED lines=68> */
.L_x_7704:
[----:B------:R-:W-:Y:S05]  /*4e50*/  BSYNC B0 ;  /* 0x0000000000007941 */ /* 0x000fea0003800000 */
.L_x_7703:
[C---:B------:R-:W-:Y:S01]  /*4e60*/  LEA R38, P1, R31.reuse, R38, 0x1 ;  /* 0x000000261f267211 */ /* 0x040fe200078208ff */
[----:B------:R-:W-:Y:S01]  /*4e70*/  IMAD.MOV.U32 R8, RZ, RZ, R10 ;  /* 0x000000ffff087224 */ /* 0x000fe200078e000a */
[----:B------:R-:W-:Y:S02]  /*4e80*/  UMOV UR4, UR30 ;  /* 0x0000001e00047c82 */ /* 0x000fe40008000000 */
[C---:B------:R-:W-:Y:S02]  /*4e90*/  LEA.HI.X.SX32 R39, R31.reuse, R39, 0x1, P1 ;  /* 0x000000271f277211 */ /* 0x040fe400008f0eff */
[C---:B------:R-:W-:Y:S04]  /*4ea0*/  LEA R10, P0, R31.reuse, R8, 0x1 ;  /* 0x000000081f0a7211 */ /* 0x040fe800078008ff */
[----:B------:R-:W-:Y:S01]  /*4eb0*/  LEA.HI.X.SX32 R9, R31, R9, 0x1, P0 ;  /* 0x000000091f097211 */ /* 0x000fe200000f0eff */
[----:B------:R-:W-:Y:S08]  /*4ec0*/  BRA `(.L_x_7705) ;  /* 0x0000003400e87947 */ /* 0x000ff00003800000 */
.L_x_7688:
        /* <DEDUP_REMOVED lines=89> */
.L_x_7709:
[----:B------:R-:W-:Y:S05]  /*5460*/  BSYNC B0 ;  /* 0x0000000000007941 */ /* 0x000fea0003800000 */
.L_x_7708:
[----:B-----5:R2:W-:Y:S02]  /*5470*/  STG.E.128 desc[UR6][R70.64], R44 ;  /* 0x0000002c46007986 */ /* 0x0205e4000c101d06 */
.L_x_7707:
[----:B------:R-:W-:Y:S05]  /*5480*/  BSYNC B1 ;  /* 0x0000000000017941 */ /* 0x000fea0003800000 */
.L_x_7706:
        /* <DEDUP_REMOVED lines=94> */
.L_x_7713:
[----:B------:R-:W-:Y:S05]  /*5a70*/  BSYNC B0 ;  /* 0x0000000000007941 */ /* 0x000fea0003800000 */
.L_x_7712:
[----:B-----5:R4:W-:Y:S02]  /*5a80*/  STG.E.128 desc[UR6][R152.64], R44 ;  /* 0x0000002c98007986 */ /* 0x0209e4000c101d06 */
.L_x_7711:
[----:B------:R-:W-:Y:S05]  /*5a90*/  BSYNC B1 ;  /* 0x0000000000017941 */ /* 0x000fea0003800000 */
.L_x_7710:
        /* <DEDUP_REMOVED lines=94> */
.L_x_7717:
[----:B------:R-:W-:Y:S05]  /*6080*/  BSYNC B0 ;  /* 0x0000000000007941 */ /* 0x000fea0003800000 */
.L_x_7716:
[----:B-----5:R3:W-:Y:S02]  /*6090*/  STG.E.128 desc[UR6][R152.64], R44 ;  /* 0x0000002c98007986 */ /* 0x0207e4000c101d06 */
.L_x_7715:
[----:B------:R-:W-:Y:S05]  /*60a0*/  BSYNC B1 ;  /* 0x0000000000017941 */ /* 0x000fea0003800000 */
.L_x_7714:
        /* <DEDUP_REMOVED lines=103> */
.L_x_7721:
[----:B------:R-:W-:Y:S05]  /*6720*/  BSYNC B0 ;  /* 0x0000000000007941 */ /* 0x000fea0003800000 */
.L_x_7720:
[----:B-----5:R2:W-:Y:S02]  /*6730*/  STG.E.128 desc[UR6][R152.64], R32 ;  /* 0x0000002098007986 */ /* 0x0205e4000c101d06 */
.L_x_7719:
[----:B------:R-:W-:Y:S05]  /*6740*/  BSYNC B1 ;  /* 0x0000000000017941 */ /* 0x000fea0003800000 */
.L_x_7718:
        /* <DEDUP_REMOVED lines=100> */
.L_x_7725:
[----:B------:R-:W-:Y:S05]  /*6d90*/  BSYNC B0 ;  /* 0x0000000000007941 */ /* 0x000fea0003800000 */
.L_x_7724:
[----:B-----5:R3:W-:Y:S02]  /*6da0*/  STG.E.128 desc[UR6][R146.64], R32 ;  /* 0x0000002092007986 */ /* 0x0207e4000c101d06 */
.L_x_7723:
[----:B------:R-:W-:Y:S05]  /*6db0*/  BSYNC B1 ;  /* 0x0000000000017941 */ /* 0x000fea0003800000 */
.L_x_7722:
        /* <DEDUP_REMOVED lines=103> */
.L_x_7729:
[----:B------:R-:W-:Y:S05]  /*7430*/  BSYNC B0 ;  /* 0x0000000000007941 */ /* 0x000fea0003800000 */
.L_x_7728:
[----:B-----5:R1:W-:Y:S02]  /*7440*/  STG.E.128 desc[UR6][R146.64], R32 ;  /* 0x0000002092007986 */ /* 0x0203e4000c101d06 */
.L_x_7727:
[----:B------:R-:W-:Y:S05]  /*7450*/  BSYNC B1 ;  /* 0x0000000000017941 */ /* 0x000fea0003800000 */
.L_x_7726:
        /* <DEDUP_REMOVED lines=103> */
.L_x_7733:
[----:B------:R-:W-:Y:S05]  /*7ad0*/  BSYNC B0 ;  /* 0x0000000000007941 */ /* 0x000fea0003800000 */
.L_x_7732:
[----:B-----5:R1:W-:Y:S02]  /*7ae0*/  STG.E.128 desc[UR6][R146.64], R32 ;  /* 0x0000002092007986 */ /* 0x0203e4000c101d06 */
.L_x_7731:
[----:B------:R-:W-:Y:S05]  /*7af0*/  BSYNC B1 ;  /* 0x0000000000017941 */ /* 0x000fea0003800000 */
.L_x_7730:
        /* <DEDUP_REMOVED lines=104> */
.L_x_7737:
[----:B------:R-:W-:Y:S05]  /*8180*/  BSYNC B0 ;  /* 0x0000000000007941 */ /* 0x000fea0003800000 */
.L_x_7736:
[----:B-----5:R1:W-:Y:S02]  /*8190*/  STG.E.128 desc[UR6][R148.64], R32 ;  /* 0x0000002094007986 */ /* 0x0203e4000c101d06 */
.L_x_7735:
[----:B------:R-:W-:Y:S05]  /*81a0*/  BSYNC B1 ;  /* 0x0000000000017941 */ /* 0x000fea0003800000 */
.L_x_7734:
        /* <DEDUP_REMOVED lines=8> */
.L_x_7687:
        /* <DEDUP_REMOVED lines=68> */
.L_x_7705:
        /* <DEDUP_REMOVED lines=84> */
.L_x_7738:
        /* <DEDUP_REMOVED lines=9> */
.L_x_7739:
[----:B------:R-:W-:Y:S04]  /*8c40*/  IADD3 R11, R11, -0x1, RZ ;  /* 0xffffffff0b0b7810 */ /* 0x000fe80007ffe0ff */
[----:B------:R-:W-:Y:S11]  /*8c50*/  ISETP.GT.AND P0, PT, R11, R52, PT ;  /* 0x000000340b00720c */ /* 0x000ff60003f04270 */
[----:B------:R-:W-:Y:S02]  /*8c60*/  @!UPT UIADD3 URZ, URZ, URZ, URZ ;  /* 0x0000003f3f3ff290 */ /* 0x000fe4000fffe03f */
[----:B------:R-:W-:Y:S05]  /*8c70*/  @P0 BRA `(.L_x_7740) ;  /* 0xffffff9c000c0947 */ /* 0x000fea000383ffff */
.L_x_7686:
        /* <DEDUP_REMOVED lines=110> */
.L_x_7747:
[----:B------:R-:W-:Y:S05]  /*9360*/  BSYNC B0 ;  /* 0x0000000000007941 */ /* 0x000fea0003800000 */
.L_x_7746:
[----:B-----5:R2:W-:Y:S02]  /*9370*/  STS.128 [R179], R8 ;  /* 0x00000008b3007388 */ /* 0x0205e40000000c00 */
.L_x_7745:
[----:B------:R-:W-:Y:S05]  /*9380*/  BSYNC B1 ;  /* 0x0000000000017941 */ /* 0x000fea0003800000 */
.L_x_7744:
        /* <DEDUP_REMOVED lines=64> */
.L_x_7751:
[----:B------:R-:W-:Y:S05]  /*9790*/  BSYNC B0 ;  /* 0x0000000000007941 */ /* 0x000fea0003800000 */
.L_x_7750:
[----:B-----5:R4:W-:Y:S02]  /*97a0*/  STS.128 [R179+0x800], R8 ;  /* 0x00080008b3007388 */ /* 0x0209e40000000c00 */
.L_x_7749:
[----:B------:R-:W-:Y:S05]  /*97b0*/  BSYNC B1 ;  /* 0x0000000000017941 */ /* 0x000fea0003800000 */
.L_x_7748:
        /* <DEDUP_REMOVED lines=65> */
.L_x_7755:
[----:B------:R-:W-:Y:S05]  /*9bd0*/  BSYNC B0 ;  /* 0x0000000000007941 */ /* 0x000fea0003800000 */
.L_x_7754:
[----:B-----5:R4:W-:Y:S02]  /*9be0*/  STS.128 [R179+0x1000], R8 ;  /* 0x00100008b3007388 */ /* 0x0209e40000000c00 */
.L_x_7753:
[----:B------:R-:W-:Y:S05]  /*9bf0*/  BSYNC B1 ;  /* 0x0000000000017941 */ /* 0x000fea0003800000 */
.L_x_7752:
        /* <DEDUP_REMOVED lines=61> */
.L_x_7758:
[----:B------:R-:W-:Y:S05]  /*9fd0*/  BSYNC B0 ;  /* 0x0000000000007941 */ /* 0x000fea0003800000 */
.L_x_7757:
[----:B-----5:R2:W-:Y:S01]  /*9fe0*/  STS.128 [R179+0x1800], R24 ;  /* 0x00180018b3007388 */ /* 0x0205e20000000c00 */
[----:B------:R-:W-:Y:S05]  /*9ff0*/  BRA `(.L_x_7756) ;  /* 0x0000001c00747947 */ /* 0x000fea0003800000 */
.L_x_7743:
        /* <DEDUP_REMOVED lines=95> */
.L_x_7762:
[----:B------:R-:W-:Y:S05]  /*a5f0*/  BSYNC B0 ;  /* 0x0000000000007941 */ /* 0x000fea0003800000 */
.L_x_7761:
[----:B-----5:R3:W-:Y:S02]  /*a600*/  STS.128 [R179], R20 ;  /* 0x00000014b3007388 */ /* 0x0207e40000000c00 */
.L_x_7760:
[----:B------:R-:W-:Y:S05]  /*a610*/  BSYNC B1 ;  /* 0x0000000000017941 */ /* 0x000fea0003800000 */
.L_x_7759:
        /* <DEDUP_REMOVED lines=97> */
.L_x_7766:
[----:B------:R-:W-:Y:S05]  /*ac30*/  BSYNC B0 ;  /* 0x0000000000007941 */ /* 0x000fea0003800000 */
.L_x_7765:
[----:B-----5:R1:W-:Y:S02]  /*ac40*/  STS.128 [R179+0x800], R20 ;  /* 0x00080014b3007388 */ /* 0x0203e40000000c00 */
.L_x_7764:
[----:B------:R-:W-:Y:S05]  /*ac50*/  BSYNC B1 ;  /* 0x0000000000017941 */ /* 0x000fea0003800000 */
.L_x_7763:
        /* <DEDUP_REMOVED lines=99> */
.L_x_7770:
[----:B------:R-:W-:Y:S05]  /*b290*/  BSYNC B0 ;  /* 0x0000000000007941 */ /* 0x000fea0003800000 */
.L_x_7769:
[----:B-----5:R3:W-:Y:S02]  /*b2a0*/  STS.128 [R179+0x1000], R20 ;  /* 0x00100014b3007388 */ /* 0x0207e40000000c00 */
.L_x_7768:
[----:B------:R-:W-:Y:S05]  /*b2b0*/  BSYNC B1 ;  /* 0x0000000000017941 */ /* 0x000fea0003800000 */
.L_x_7767:
        /* <DEDUP_REMOVED lines=99> */
.L_x_7772:
[----:B------:R-:W-:Y:S05]  /*b8f0*/  BSYNC B0 ;  /* 0x0000000000007941 */ /* 0x000fea0003800000 */
.L_x_7771:
[----:B-----5:R3:W-:Y:S01]  /*b900*/  STS.128 [R179+0x1800], R20 ;  /* 0x00180014b3007388 */ /* 0x0207e20000000c00 */
[----:B------:R-:W-:Y:S05]  /*b910*/  BRA `(.L_x_7756) ;  /* 0x00000004002c7947 */ /* 0x000fea0003800000 */
.L_x_7742:
        /* <DEDUP_REMOVED lines=22> */
.L_x_7774:
[----:B------:R-:W-:Y:S05]  /*ba80*/  BSYNC B0 ;  /* 0x0000000000007941 */ /* 0x000fea0003800000 */
.L_x_7773:
        /* <DEDUP_REMOVED lines=16> */
.L_x_7776:
[----:B------:R-:W-:Y:S05]  /*bb90*/  BSYNC B0 ;  /* 0x0000000000007941 */ /* 0x000fea0003800000 */
.L_x_7775:
        /* <DEDUP_REMOVED lines=16> */
.L_x_7778:
[----:B------:R-:W-:Y:S05]  /*bca0*/  BSYNC B0 ;  /* 0x0000000000007941 */ /* 0x000fea0003800000 */
.L_x_7777:
        /* <DEDUP_REMOVED lines=18> */
.L_x_7756:
[----:B------:R-:W-:Y:S05]  /*bdd0*/  BSYNC B2 ;  /* 0x0000000000027941 */ /* 0x000fea0003800000 */
.L_x_7741:
[----:B------:R-:W-:Y:S01]  /*bde0*/  VIADD R184, R48, 0xffffffff ;  /* 0xffffffff30b87836 */ /* 0x000fe20000000000 */
[----:B------:R-:W-:Y:S01]  /*bdf0*/  ULDC.64 UR12, c[0x0][0x218] ;  /* 0x00008600000c7ab9 */ /* 0x000fe20000000a00 */
[----:B------:R-:W1:Y:S01]  /*be00*/  S2R R7, SR_TID.X ;  /* 0x0000000000077919 */ /* 0x000e620000002100 */
[----:B--2-4-:R-:W2:Y:S01]  /*be10*/  LDC.64 R4, c[0x0][0x3c8] ;  /* 0x0000f200ff047b82 */ /* 0x014ea20000000a00 */
[----:B------:R-:W-:Y:S01]  /*be20*/  IMAD.SHL.U32 R2, R184, 0x80, RZ ;  /* 0x00000080b8027824 */ /* 0x000fe200078e00ff */
[----:B------:R-:W-:Y:S01]  /*be30*/  LEA R182, P0, R120, UR12, 0x1 ;  /* 0x0000000c78b67c11 */ /* 0x000fe2000f8008ff */
[----:B------:R-:W-:Y:S01]  /*be40*/  VIADD R18, R126, 0x40 ;  /* 0x000000407e127836 */ /* 0x000fe20000000000 */
        /* <DEDUP_REMOVED lines=20> */
.L_x_7780:
[----:B------:R-:W-:Y:S05]  /*bf90*/  BSYNC B0 ;  /* 0x0000000000007941 */ /* 0x000fea0003800000 */
.L_x_7779:
        /* <DEDUP_REMOVED lines=14> */
.L_x_7782:
[----:B------:R-:W-:Y:S05]  /*c080*/  BSYNC B0 ;  /* 0x0000000000007941 */ /* 0x000fea0003800000 */
.L_x_7781:
[----:B-1-3--:R-:W-:Y:S01]  /*c090*/  LEA.HI R20, R51, R51, RZ, 0x1 ;  /* 0x0000003333147211 */ /* 0x00afe200078f08ff */
        /* <DEDUP_REMOVED lines=9> */
[----:B------:R-:W3:Y:S02]  /*c130*/  LDC.64 R8, c[0x0][0x248] ;  /* 0x00009200ff087b82 */ /* 0x000ee40000000a00 */
[----:B---3--:R-:W-:-:S04]  /*c140*/  LEA R22, P0, R8, R182, 0x6 ;  /* 0x000000b608167211 */ /* 0x008fc800078030ff */
[----:B------:R-:W-:-:S05]  /*c150*/  LEA.HI.X R23, R8, R183, R9, 0x6, P0 ;  /* 0x000000b708177211 */ /* 0x000fca00000f3409 */
[----:B------:R-:W-:Y:S01]  /*c160*/  @!PT LDS RZ, [RZ] ;  /* 0x00000000fffff984 */ /* 0x000fe20000000800 */
[----:B------:R-:W-:Y:S01]  /*c170*/  @!PT LDS RZ, [RZ] ;  /* 0x00000000fffff984 */ /* 0x000fe20000000800 */
[----:B------:R-:W-:Y:S01]  /*c180*/  @!PT LDS RZ, [RZ] ;  /* 0x00000000fffff984 */ /* 0x000fe20000000800 */
[----:B------:R3:W-:Y:S04]  /*c190*/  LDGSTS.E.BYPASS.LTC128B.128 [R179+0x3000], desc[UR6][R22.64] ;  /* 0x0300000016b37fae */ /* 0x0007e8000b901d46 */
.L_x_7784:
[----:B------:R-:W-:Y:S05]  /*c1a0*/  BSYNC B0 ;  /* 0x0000000000007941 */ /* 0x000fea0003800000 */
.L_x_7783:
[----:B------:R-:W-:Y:S04]  /*c1b0*/  BSSY B0, `(.L_x_7785) ;  /* 0x000000e000007945 */ /* 0x000fe80003800000 */
[----:B------:R-:W-:Y:S05]  /*c1c0*/  @P3 BRA `(.L_x_7786) ;  /* 0x0000000000303947 */ /* 0x000fea0003800000 */
[----:B------:R-:W-:Y:S02]  /*c1d0*/  ULDC UR5, c[0x0][0x2d0] ;  /* 0x0000b40000057ab9 */ /* 0x000fe40000000800 */
[----:B------:R-:W-:-:S13]  /*c1e0*/  ISETP.GE.AND P0, PT, R100, UR5, PT ;  /* 0x0000000564007c0c */ /* 0x000fda000bf06270 */
[----:B------:R1:W-:Y:S01]  /*c1f0*/  @P0 STS.128 [R179+0x3800], RZ ;  /* 0x003800ffb3000388 */ /* 0x0003e20000000c00 */
[----:B------:R-:W-:Y:S05]  /*c200*/  @P0 BRA `(.L_x_7786) ;  /* 0x0000000000200947 */ /* 0x000fea0003800000 */
[----:B------:R-:W3:Y:S02]  /*c210*/  LDC.64 R8, c[0x0][0x248] ;  /* 0x00009200ff087b82 */ /* 0x000ee40000000a00 */
[----:B---3--:R-:W-:-:S04]  /*c220*/  IMAD.WIDE.U32 R22, R8, 0x60, R182 ;  /* 0x0000006008167825 */ /* 0x008fc800078e00b6 */
[----:B------:R-:W-:-:S05]  /*c230*/  IMAD R9, R9, 0x60, RZ ;  /* 0x0000006009097824 */ /* 0x000fca00078e02ff */
[----:B------:R-:W-:-:S05]  /*c240*/  IADD3 R23, R9, R23, RZ ;  /* 0x0000001709177210 */ /* 0x000fca0007ffe0ff */
[----:B------:R-:W-:Y:S01]  /*c250*/  @!PT LDS RZ, [RZ] ;  /* 0x00000000fffff984 */ /* 0x000fe20000000800 */
[----:B------:R-:W-:Y:S01]  /*c260*/  @!PT LDS RZ, [RZ] ;  /* 0x00000000fffff984 */ /* 0x000fe20000000800 */
[----:B------:R-:W-:Y:S01]  /*c270*/  @!PT LDS RZ, [RZ] ;  /* 0x00000000fffff984 */ /* 0x000fe20000000800 */
[----:B------:R3:W-:Y:S02]  /*c280*/  LDGSTS.E.BYPASS.LTC128B.128 [R179+0x3800], desc[UR6][R22.64] ;  /* 0x0380000016b37fae */ /* 0x0007e4000b901d46 */
.L_x_7786:
[----:B------:R-:W-:Y:S05]  /*c290*/  BSYNC B0 ;  /* 0x0000000000007941 */ /* 0x000fea0003800000 */
.L_x_7785:
[----:B------:R-:W-:Y:S04]  /*c2a0*/  BSSY B0, `(.L_x_7787) ;  /* 0x000000d000007945 */ /* 0x000fe80003800000 */
        /* <DEDUP_REMOVED lines=12> */
.L_x_7788:
[----:B------:R-:W-:Y:S05]  /*c370*/  BSYNC B0 ;  /* 0x0000000000007941 */ /* 0x000fea0003800000 */
.L_x_7787:
        /* <DEDUP_REMOVED lines=14> */
.L_x_7790:
[----:B------:R-:W-:Y:S05]  /*c460*/  BSYNC B0 ;  /* 0x0000000000007941 */ /* 0x000fea0003800000 */
.L_x_7789:
        /* <DEDUP_REMOVED lines=14> */
.L_x_7792:
[----:B------:R-:W-:Y:S05]  /*c550*/  BSYNC B0 ;  /* 0x0000000000007941 */ /* 0x000fea0003800000 */
.L_x_7791:
        /* <DEDUP_REMOVED lines=14> */
.L_x_7794:
[----:B------:R-:W-:Y:S05]  /*c640*/  BSYNC B0 ;  /* 0x0000000000007941 */ /* 0x000fea0003800000 */
.L_x_7793:
[----:B------:R-:W0:Y:S01]  /*c650*/  LDGDEPBAR ;  /* 0x00000000000079af */ /* 0x000e220000000000 */
[----:B------:R-:W-:Y:S01]  /*c660*/  ULDC.64 UR8, c[0x0][0x3d0] ;  /* 0x0000f40000087ab9 */ /* 0x000fe20000000a00 */
[----:B------:R-:W-:Y:S01]  /*c670*/  IMAD.IADD R20, R51, 0x1, -R20 ;  /* 0x0000000133147824 */ /* 0x000fe200078e0a14 */
[-C--:B------:R-:W-:Y:S01]  /*c680*/  ISETP.GE.AND P0, PT, R126, R11.reuse, PT ;  /* 0x0000000b7e00720c */ /* 0x080fe20003f06270 */
[----:B------:R-:W-:Y:S01]  /*c690*/  IMAD R8, R13, UR8, RZ ;  /* 0x000000080d087c24 */ /* 0x000fe2000f8e02ff */
[----:B------:R-:W-:Y:S01]  /*c6a0*/  ULDC.64 UR10, c[0x0][0x220] ;  /* 0x00008800000a7ab9 */ /* 0x000fe20000000a00 */
[C---:B------:R-:W-:Y:S01]  /*c6b0*/  IMAD.WIDE.U32 R124, R177.reuse, UR8, R124 ;  /* 0x00000008b17c7c25 */ /* 0x040fe2000f8e007c */
[----:B------:R-:W-:Y:S01]  /*c6c0*/  LEA R136, P1, R116, UR10, 0x1 ;  /* 0x0000000a74887c11 */ /* 0x000fe2000f8208ff */
[----:B------:R-:W-:Y:S01]  /*c6d0*/  ULDC UR5, c[0x0][0x2e8] ;  /* 0x0000ba0000057ab9 */ /* 0x000fe20000000800 */
[----:B------:R-:W-:Y:S01]  /*c6e0*/  ISETP.GE.AND P4, PT, R12, R11, PT ;  /* 0x0000000b0c00720c */ /* 0x000fe20003f86270 */
[----:B------:R-:W-:Y:S01]  /*c6f0*/  IMAD R8, R177, UR9, R8 ;  /* 0x00000009b1087c24 */ /* 0x000fe2000f8e0208 */
[----:B--23--:R-:W-:-:S02]  /*c700*/  LEA R22, P3, R124, R4, 0x2 ;  /* 0x000000047c167211 */ /* 0x00cfc400078610ff */
[----:B------:R-:W-:Y:S01]  /*c710*/  SHF.R.S32.HI R4, RZ, 0x1f, R7 ;  /* 0x0000001fff047819 */ /* 0x000fe20000011407 */
[----:B------:R-:W-:Y:S01]  /*c720*/  IMAD.IADD R8, R125, 0x1, R8 ;  /* 0x000000017d087824 */ /* 0x000fe200078e0208 */
[----:B------:R-:W-:Y:S02]  /*c730*/  LEA.HI.X R137, R116, UR11, R119, 0x1, P1 ;  /* 0x0000000b74897c11 */ /* 0x000fe400088f0c77 */
[----:B------:R-:W-:Y:S02]  /*c740*/  ISETP.GE.AND P2, PT, R0, R11, PT ;  /* 0x0000000b0000720c */ /* 0x000fe40003f46270 */
[----:B------:R-:W-:Y:S02]  /*c750*/  LEA.HI.X R23, R124, R5, R8, 0x2, P3 ;  /* 0x000000057c177211 */ /* 0x000fe400018f1408 */
[-C--:B------:R-:W-:Y:S02]  /*c760*/  ISETP.GE.AND P6, PT, R16, R11.reuse, PT ;  /* 0x0000000b1000720c */ /* 0x080fe40003fc6270 */
[----:B------:R-:W-:Y:S01]  /*c770*/  ISETP.GE.AND P5, PT, R18, R11, PT ;  /* 0x0000000b1200720c */ /* 0x000fe20003fa6270 */
[----:B------:R2:W5:Y:S01]  /*c780*/  LDG.E R51, desc[UR6][R22.64] ;  /* 0x0000000616337981 */ /* 0x000562000c1e1900 */
[----:B------:R-:W-:-:S04]  /*c790*/  DEPBAR.LE SB0, 0x0 ;  /* 0x000080000000791a */ /* 0x000fc80000000000 */
[----:B------:R-:W-:Y:S01]  /*c7a0*/  BAR.SYNC.DEFER_BLOCKING 0x0 ;  /* 0x0000000000007b1d */ /* 0x000fe20000010000 */
[----:B------:R-:W-:Y:S02]  /*c7b0*/  ISETP.GE.AND P1, PT, R14, R11, PT ;  /* 0x0000000b0e00720c */ /* 0x000fe40003f26270 */
[----:B------:R-:W-:-:S03]  /*c7c0*/  LEA.HI R12, R4, R7, RZ, 0x3 ;  /* 0x00000007040c7211 */ /* 0x000fc600078f18ff */
[----:B------:R-:W3:Y:S01]  /*c7d0*/  MUFU.RCP R102, UR5 ;  /* 0x0000000500667d08 */ /* 0x000ee20008001000 */
[----:B------:R-:W-:Y:S01]  /*c7e0*/  BSSY B0, `(.L_x_7795) ;  /* 0x000000e000007945 */ /* 0x000fe20003800000 */
[----:B------:R2:W-:Y:S01]  /*c7f0*/  @P0 STS.128 [R179+0x6000], RZ ;  /* 0x006000ffb3000388 */ /* 0x0005e20000000c00 */
[----:B------:R-:W-:Y:S01]  /*c800*/  P2R R8, PR, RZ, 0x2 ;  /* 0x00000002ff087803 */ /* 0x000fe20000000000 */
[----:B------:R-:W-:Y:S01]  /*c810*/  IMAD.SHL.U32 R103, R113, 0x40, RZ ;  /* 0x0000004071677824 */ /* 0x000fe200078e00ff */
[----:B------:R-:W-:Y:S01]  /*c820*/  LOP3.LUT R0, R12, 0xfffffff8, RZ, 0xc0, !PT ;  /* 0xfffffff80c007812 */ /* 0x000fe200078ec0ff */
        /* <DEDUP_REMOVED lines=9> */
.L_x_7796:
[----:B------:R-:W-:Y:S05]  /*c8c0*/  BSYNC B0 ;  /* 0x0000000000007941 */ /* 0x000fea0003800000 */
.L_x_7795:
[----:B------:R1:W-:Y:S01]  /*c8d0*/  @P2 STS.128 [R179+0x6800], RZ ;  /* 0x006800ffb3002388 */ /* 0x0003e20000000c00 */
[----:B------:R-:W-:Y:S01]  /*c8e0*/  IMAD.IADD R0, R7, 0x1, -R0 ;  /* 0x0000000107007824 */ /* 0x000fe200078e0a00 */
[----:B------:R-:W-:Y:S01]  /*c8f0*/  SHF.R.S32.HI R12, RZ, 0x3, R12 ;  /* 0x00000003ff0c7819 */ /* 0x000fe2000001140c */
[----:B------:R-:W-:Y:S01]  /*c900*/  IMAD.SHL.U32 R9, R50, 0x40, RZ ;  /* 0x0000004032097824 */ /* 0x000fe200078e00ff */
[----:B------:R-:W-:Y:S01]  /*c910*/  ISETP.GE.AND P3, PT, R6, R11, PT ;  /* 0x0000000b0600720c */ /* 0x000fe20003f66270 */
[----:B------:R-:W-:Y:S01]  /*c920*/  IMAD.SHL.U32 R5, R0, 0x40, RZ ;  /* 0x0000004000057824 */ /* 0x000fe200078e00ff */
[----:B------:R-:W-:Y:S01]  /*c930*/  LEA.HI R133, R4, R7, RZ, 0x5 ;  /* 0x0000000704857211 */ /* 0x000fe200078f28ff */
[----:B------:R-:W-:Y:S01]  /*c940*/  IMAD.SHL.U32 R6, R20, 0x8, RZ ;  /* 0x0000000814067824 */ /* 0x000fe200078e00ff */
[----:B------:R-:W-:Y:S01]  /*c950*/  LOP3.LUT R9, R9, 0x1c0, RZ, 0xc0, !PT ;  /* 0x000001c009097812 */ /* 0x000fe200078ec0ff */
[----:B------:R-:W-:Y:S01]  /*c960*/  IMAD.SHL.U32 R12, R12, 0x8, RZ ;  /* 0x000000080c0c7824 */ /* 0x000fe200078e00ff */
[----:B------:R-:W-:Y:S01]  /*c970*/  LOP3.LUT R5, R5, 0x1c0, RZ, 0xc0, !PT ;  /* 0x000001c005057812 */ /* 0x000fe200078ec0ff */
[----:B------:R-:W-:Y:S01]  /*c980*/  BSSY B0, `(.L_x_7797) ;  /* 0x0000015000007945 */ /* 0x000fe20003800000 */
[----:B------:R-:W-:-:S02]  /*c990*/  LOP3.LUT R6, R9, 0x8, R6, 0xf8, !PT ;  /* 0x0000000809067812 */ /* 0x000fc400078ef806 */
[----:B------:R-:W-:Y:S02]  /*c9a0*/  LOP3.LUT R103, R103, 0xfffffe00, RZ, 0xc0, !PT ;  /* 0xfffffe0067677812 */ /* 0x000fe400078ec0ff */
[----:B------:R-:W-:Y:S02]  /*c9b0*/  SHF.R.U32.HI R9, RZ, 0x3, R9 ;  /* 0x00000003ff097819 */ /* 0x000fe40000011609 */
[----:B------:R-:W-:Y:S02]  /*c9c0*/  LOP3.LUT R4, R5, 0x8, R12, 0xf8, !PT ;  /* 0x0000000805047812 */ /* 0x000fe400078ef80c */
[----:B------:R-:W-:Y:S02]  /*c9d0*/  SHF.R.S32.HI R132, RZ, 0x5, R133 ;  /* 0x00000005ff847819 */ /* 0x000fe40000011485 */
        /* <DEDUP_REMOVED lines=15> */
.L_x_7798:
[----:B------:R-:W-:Y:S05]  /*cad0*/  BSYNC B0 ;  /* 0x0000000000007941 */ /* 0x000fea0003800000 */
.L_x_7797:
        /* <DEDUP_REMOVED lines=19> */
.L_x_7800:
[----:B------:R-:W-:Y:S05]  /*cc10*/  BSYNC B0 ;  /* 0x0000000000007941 */ /* 0x000fea0003800000 */
.L_x_7799:
        /* <DEDUP_REMOVED lines=15> */
.L_x_7802:
[----:B------:R-:W-:Y:S05]  /*cd10*/  BSYNC B0 ;  /* 0x0000000000007941 */ /* 0x000fea0003800000 */
.L_x_7801:
        /* <DEDUP_REMOVED lines=14> */
.L_x_7804:
[----:B------:R-:W-:Y:S05]  /*ce00*/  BSYNC B0 ;  /* 0x0000000000007941 */ /* 0x000fea0003800000 */
.L_x_7803:
        /* <DEDUP_REMOVED lines=16> */
.L_x_7806:
[----:B------:R-:W-:Y:S05]  /*cf10*/  BSYNC B0 ;  /* 0x0000000000007941 */ /* 0x000fea0003800000 */
.L_x_7805:
        /* <DEDUP_REMOVED lines=15> */
.L_x_7808:
[----:B------:R-:W-:Y:S05]  /*d010*/  BSYNC B0 ;  /* 0x0000000000007941 */ /* 0x000fea0003800000 */
.L_x_7807:
        /* <DEDUP_REMOVED lines=15> */
.L_x_7810:
[----:B------:R-:W-:Y:S05]  /*d110*/  BSYNC B0 ;  /* 0x0000000000007941 */ /* 0x000fea0003800000 */
.L_x_7809:
        /* <DEDUP_REMOVED lines=10> */
[C---:B------:R-:W-:Y:S01]  /*d1c0*/  VIADD R28, R169.reuse, 0x2000 ;  /* 0x00002000a91c7836 */ /* 0x040fe20000000000 */
[----:B------:R-:W-:Y:S01]  /*d1d0*/  LOP3.LUT P0, RZ, R50, 0x4, RZ, 0xc0, !PT ;  /* 0x0000000432ff7812 */ /* 0x000fe2000780c0ff */
[----:B------:R-:W1:Y:S01]  /*d1e0*/  LDSM.16.M88.4 R104, [R169+0x2000] ;  /* 0x00200000a968783b */ /* 0x000e620000000200 */
[----:B------:R-:W-:Y:S01]  /*d1f0*/  IMAD.IADD R168, R170, 0x1, R4 ;  /* 0x00000001aaa87824 */ /* 0x000fe200078e0204 */
[----:B------:R-:W-:Y:S01]  /*d200*/  LOP3.LUT R6, R6, R103, RZ, 0xfc, !PT ;  /* 0x0000006706067212 */ /* 0x000fe200078efcff */
[----:B------:R-:W-:Y:S01]  /*d210*/  IMAD.IADD R163, R169, 0x1, R0 ;  /* 0x00000001a9a37824 */ /* 0x000fe200078e0200 */
[----:B------:R-:W1:Y:S01]  /*d220*/  LDSM.16.M88.4 R60, [R169+0x4000] ;  /* 0x00400000a93c783b */ /* 0x000e620000000200 */
[----:B------:R-:W-:Y:S01]  /*d230*/  SEL R5, R5, 0xffffffc0, !P0 ;  /* 0xffffffc005057807 */ /* 0x000fe20004000000 */
[----:B------:R-:W-:-:S02]  /*d240*/  VIADD R166, R169, 0x2040 ;  /* 0x00002040a9a67836 */ /* 0x000fc40000000000 */
[----:B------:R-:W-:Y:S01]  /*d250*/  LDSM.16.M88.4 R24, [R168] ;  /* 0x00000000a818783b */ /* 0x000fe20000000200 */
[----:B------:R-:W-:Y:S02]  /*d260*/  @P2 VIADD R166, R28, 0xffffffc0 ;  /* 0xffffffc01ca62836 */ /* 0x000fe40000000000 */
[----:B------:R-:W-:Y:S01]  /*d270*/  IMAD.IADD R167, R170, 0x1, R5 ;  /* 0x00000001aaa77824 */ /* 0x000fe200078e0205 */
[----:B------:R-:W1:Y:S01]  /*d280*/  LDSM.16.M88.4 R124, [R163+0x2800] ;  /* 0x00280000a37c783b */ /* 0x000e620000000200 */
[----:B------:R-:W-:Y:S01]  /*d290*/  IMAD.IADD R152, R0, 0x1, R166 ;  /* 0x0000000100987824 */ /* 0x000fe200078e02a6 */
[----:B------:R-:W-:Y:S01]  /*d2a0*/  LOP3.LUT R0, R133, 0xffffffe0, RZ, 0xc0, !PT ;  /* 0xffffffe085007812 */ /* 0x000fe200078ec0ff */
[----:B------:R-:W-:Y:S01]  /*d2b0*/  IMAD.IADD R165, R4, 0x1, R167 ;  /* 0x0000000104a57824 */ /* 0x000fe200078e02a7 */
[----:B------:R-:W1:Y:S01]  /*d2c0*/  LDSM.16.M88.4 R112, [R163+0x3000] ;  /* 0x00300000a370783b */ /* 0x000e620000000200 */
[----:B------:R-:W-:Y:S02]  /*d2d0*/  IMAD R132, R3, 0x4, R132 ;  /* 0x0000000403847824 */ /* 0x000fe400078e0284 */
[C---:B------:R-:W-:Y:S01]  /*d2e0*/  IMAD.IADD R0, R7.reuse, 0x1, -R0 ;  /* 0x0000000107007824 */ /* 0x040fe200078e0a00 */
[----:B------:R-:W1:Y:S01]  /*d2f0*/  LDSM.16.M88.4 R52, [R169+0x4800] ;  /* 0x00480000a934783b */ /* 0x000e620000000200 */
[----:B------:R-:W-:-:S02]  /*d300*/  IMAD.SHL.U32 R187, R7, 0x2, RZ ;  /* 0x0000000207bb7824 */ /* 0x000fc400078e00ff */
[C---:B------:R-:W-:Y:S01]  /*d310*/  VIADD R159, R166.reuse, 0x800 ;  /* 0x00000800a69f7836 */ /* 0x040fe20000000000 */
[----:B------:R-:W1:Y:S01]  /*d320*/  LDSM.16.M88.4 R128, [R163+0x2000] ;  /* 0x00200000a380783b */ /* 0x000e620000000200 */
        /* <DEDUP_REMOVED lines=9> */
[----:B--2---:R-:W2:Y:S01]  /*d3c0*/  LDSM.16.M88.4 R8, [R169+0x5800] ;  /* 0x00580000a908783b */ /* 0x004ea20000000200 */
[C---:B------:R-:W-:Y:S02]  /*d3d0*/  VIADD R154, R166.reuse, 0x3000 ;  /* 0x00003000a69a7836 */ /* 0x040fe40000000000 */
[----:B----4-:R-:W-:Y:S01]  /*d3e0*/  HMMA.16816.F32 R88, R108, R84, RZ ;  /* 0x000000546c58723c */ /* 0x010fe200000018ff */
[----:B------:R-:W3:Y:S01]  /*d3f0*/  LDSM.16.M88.4 R72, [R163+0x4000] ;  /* 0x00400000a348783b */ /* 0x000ee20000000200 */
[----:B------:R-:W-:-:S03]  /*d400*/  VIADD R153, R166, 0x3800 ;  /* 0x00003800a6997836 */ /* 0x000fc60000000000 */
[----:B------:R-:W4:Y:S01]  /*d410*/  LDSM.16.M88.4 R68, [R163+0x4800] ;  /* 0x00480000a344783b */ /* 0x000f220000000200 */
[C---:B------:R-:W-:Y:S03]  /*d420*/  HMMA.16816.F32 R92, R108.reuse, R94, RZ ;  /* 0x0000005e6c5c723c */ /* 0x040fe600000018ff */
[----:B------:R-:W-:Y:S03]  /*d430*/  LDSM.16.M88.4 R32, [R167] ;  /* 0x00000000a720783b */ /* 0x000fe60000000200 */
[C---:B------:R-:W-:Y:S01]  /*d440*/  HMMA.16816.F32 R84, R108.reuse, R86, RZ ;  /* 0x000000566c54723c */ /* 0x040fe200000018ff */
[----:B------:R-:W4:Y:S04]  /*d450*/  LDSM.16.M88.4 R28, [R166] ;  /* 0x00000000a61c783b */ /* 0x000f280000000200 */
[----:B------:R-:W4:Y:S01]  /*d460*/  LDSM.16.M88.4 R76, [R163+0x3800] ;  /* 0x00380000a34c783b */ /* 0x000f220000000200 */
[C---:B-1----:R-:W-:Y:S03]  /*d470*/  HMMA.16816.F32 R12, R108.reuse, R104, RZ ;  /* 0x000000686c0c723c */ /* 0x042fe600000018ff */
[----:B------:R-:W-:Y:S03]  /*d480*/  LDSM.16.M88.4 R80, [R152] ;  /* 0x000000009850783b */ /* 0x000fe60000000200 */
[C---:B------:R-:W-:Y:S01]  /*d490*/  HMMA.16816.F32 R104, R108.reuse, R106, RZ ;  /* 0x0000006a6c68723c */ /* 0x040fe200000018ff */
[----:B------:R-:W0:Y:S05]  /*d4a0*/  LDGDEPBAR ;  /* 0x00000000000079af */ /* 0x000e2a0000000000 */
[C---:B------:R-:W-:Y:S06]  /*d4b0*/  HMMA.16816.F32 R64, R108.reuse, R60, RZ ;  /* 0x0000003c6c40723c */ /* 0x040fec00000018ff */
[----:B------:R-:W-:Y:S06]  /*d4c0*/  HMMA.16816.F32 R60, R108, R62, RZ ;  /* 0x0000003e6c3c723c */ /* 0x000fec00000018ff */
[C---:B------:R-:W-:Y:S06]  /*d4d0*/  HMMA.16816.F32 R96, R24.reuse, R124, R96 ;  /* 0x0000007c1860723c */ /* 0x040fec0000001860 */
[C---:B------:R-:W-:Y:S01]  /*d4e0*/  HMMA.16816.F32 R92, R24.reuse, R126, R92 ;  /* 0x0000007e185c723c */ /* 0x040fe2000000185c */
[----:B------:R-:W1:Y:S05]  /*d4f0*/  LDSM.16.M88.4 R124, [R163+0x5000] ;  /* 0x00500000a37c783b */ /* 0x000e6a0000000200 */
[C---:B------:R-:W-:Y:S06]  /*d500*/  HMMA.16816.F32 R88, R24.reuse, R112, R88 ;  /* 0x000000701858723c */ /* 0x040fec0000001858 */
[----:B------:R-:W-:Y:S01]  /*d510*/  HMMA.16816.F32 R84, R24, R114, R84 ;  /* 0x000000721854723c */ /* 0x000fe20000001854 */
[----:B------:R-:W1:Y:S05]  /*d520*/  LDSM.16.M88.4 R112, [R163+0x5800] ;  /* 0x00580000a370783b */ /* 0x000e6a0000000200 */
[C---:B------:R-:W-:Y:S06]  /*d530*/  HMMA.16816.F32 R56, R108.reuse, R52, RZ ;  /* 0x000000346c38723c */ /* 0x040fec00000018ff */
[----:B------:R-:W-:Y:S06]  /*d540*/  HMMA.16816.F32 R52, R108, R54, RZ ;  /* 0x000000366c34723c */ /* 0x000fec00000018ff */
[C---:B------:R-:W-:Y:S06]  /*d550*/  HMMA.16816.F32 R12, R24.reuse, R128, R12 ;  /* 0x00000080180c723c */ /* 0x040fec000000180c */
[----:B------:R-:W-:Y:S01]  /*d560*/  HMMA.16816.F32 R104, R24, R130, R104 ;  /* 0x000000821868723c */ /* 0x000fe20000001868 */
[----:B------:R-:W1:Y:S05]  /*d570*/  LDSM.16.M88.4 R128, [R166+0x800] ;  /* 0x00080000a680783b */ /* 0x000e6a0000000200 */
[C---:B------:R-:W-:Y:S06]  /*d580*/  HMMA.16816.F32 R20, R108.reuse, R16, RZ ;  /* 0x000000106c14723c */ /* 0x040fec00000018ff */
[C---:B------:R-:W-:Y:S06]  /*d590*/  HMMA.16816.F32 R44, R108.reuse, R40, RZ ;  /* 0x000000286c2c723c */ /* 0x040fec00000018ff */
[C---:B------:R-:W-:Y:S06]  /*d5a0*/  HMMA.16816.F32 R16, R108.reuse, R18, RZ ;  /* 0x000000126c10723c */ /* 0x040fec00000018ff */
[C---:B------:R-:W-:Y:S06]  /*d5b0*/  HMMA.16816.F32 R40, R108.reuse, R42, RZ ;  /* 0x0000002a6c28723c */ /* 0x040fec00000018ff */
[----:B--2---:R-:W-:Y:S06]  /*d5c0*/  HMMA.16816.F32 R36, R108, R8, RZ ;  /* 0x000000086c24723c */ /* 0x004fec00000018ff */
[C---:B---3--:R-:W-:Y:S06]  /*d5d0*/  HMMA.16816.F32 R64, R24.reuse, R72, R64 ;  /* 0x000000481840723c */ /* 0x048fec0000001840 */
[----:B------:R-:W-:Y:S01]  /*d5e0*/  HMMA.16816.F32 R60, R24, R74, R60 ;  /* 0x0000004a183c723c */ /* 0x000fe2000000183c */
[----:B------:R-:W2:Y:S05]  /*d5f0*/  LDSM.16.M88.4 R72, [R166+0x1000] ;  /* 0x00100000a648783b */ /* 0x000eaa0000000200 */
[----:B------:R-:W-:Y:S01]  /*d600*/  HMMA.16816.F32 R108, R108, R10, RZ ;  /* 0x0000000a6c6c723c */ /* 0x000fe200000018ff */
[----:B------:R-:W-:Y:S05]  /*d610*/  LDSM.16.M88.4 R8, [R165] ;  /* 0x00000000a508783b */ /* 0x000fea0000000200 */
[C---:B----4-:R-:W-:Y:S06]  /*d620*/  HMMA.16816.F32 R56, R24.reuse, R68, R56 ;  /* 0x000000441838723c */ /* 0x050fec0000001838 */
[----:B------:R-:W-:Y:S01]  /*d630*/  HMMA.16816.F32 R52, R24, R70, R52 ;  /* 0x000000461834723c */ /* 0x000fe20000001834 */
[----:B------:R-:W3:Y:S05]  /*d640*/  LDSM.16.M88.4 R68, [R166+0x1800] ;  /* 0x00180000a644783b */ /* 0x000eea0000000200 */
[C---:B------:R-:W-:Y:S06]  /*d650*/  HMMA.16816.F32 R12, R32.reuse, R28, R12 ;  /* 0x0000001c200c723c */ /* 0x040fec000000180c */
[----:B------:R-:W-:Y:S01]  /*d660*/  HMMA.16816.F32 R104, R32, R30, R104 ;  /* 0x0000001e2068723c */ /* 0x000fe20000001868 */
[----:B------:R-:W4:Y:S05]  /*d670*/  LDSM.16.M88.4 R28, [R152+0x800] ;  /* 0x00080000981c783b */ /* 0x000f2a0000000200 */
[C---:B------:R-:W-:Y:S06]  /*d680*/  HMMA.16816.F32 R20, R24.reuse, R76, R20 ;  /* 0x0000004c1814723c */ /* 0x040fec0000001814 */
[C---:B------:R-:W-:Y:S01]  /*d690*/  HMMA.16816.F32 R16, R24.reuse, R78, R16 ;  /* 0x0000004e1810723c */ /* 0x040fe20000001810 */
[----:B------:R-:W-:Y:S05]  /*d6a0*/  LDSM.16.M88.4 R76, [R152+0x1000] ;  /* 0x00100000984c783b */ /* 0x000fea0000000200 */
[C---:B-1----:R-:W-:Y:S06]  /*d6b0*/  HMMA.16816.F32 R44, R24.reuse, R124, R44 ;  /* 0x0000007c182c723c */ /* 0x042fec000000182c */
[C---:B------:R-:W-:Y:S06]  /*d6c0*/  HMMA.16816.F32 R40, R24.reuse, R126, R40 ;  /* 0x0000007e1828723c */ /* 0x040fec0000001828 */
[C---:B------:R-:W-:Y:S06]  /*d6d0*/  HMMA.16816.F32 R36, R24.reuse, R112, R36 ;  /* 0x000000701824723c */ /* 0x040fec0000001824 */
[----:B------:R-:W-:Y:S01]  /*d6e0*/  HMMA.16816.F32 R108, R24, R114, R108 ;  /* 0x00000072186c723c */ /* 0x000fe2000000186c */
[----:B------:R-:W1:Y:S01]  /*d6f0*/  LDSM.16.M88.4 R24, [R166+0x2000] ;  /* 0x00200000a618783b */ /* 0x000e620000000200 */
[----:B------:R-:W-:-:S04]  /*d700*/  VIADD R112, R7, 0x30 ;  /* 0x0000003007707836 */ /* 0x000fc80000000000 */
[C---:B------:R-:W-:Y:S06]  /*d710*/  HMMA.16816.F32 R96, R32.reuse, R128, R96 ;  /* 0x000000802060723c */ /* 0x040fec0000001860 */
[C---:B------:R-:W-:Y:S06]  /*d720*/  HMMA.16816.F32 R92, R32.reuse, R130, R92 ;  /* 0x00000082205c723c */ /* 0x040fec000000185c */
[C---:B--2---:R-:W-:Y:S06]  /*d730*/  HMMA.16816.F32 R88, R32.reuse, R72, R88 ;  /* 0x000000482058723c */ /* 0x044fec0000001858 */
[C---:B------:R-:W-:Y:S01]  /*d740*/  HMMA.16816.F32 R84, R32.reuse, R74, R84 ;  /* 0x0000004a2054723c */ /* 0x040fe20000001854 */
[----:B------:R-:W2:Y:S05]  /*d750*/  LDSM.16.M88.4 R72, [R166+0x2800] ;  /* 0x00280000a648783b */ /* 0x000eaa0000000200 */
[C---:B---3--:R-:W-:Y:S06]  /*d760*/  HMMA.16816.F32 R20, R32.reuse, R68, R20 ;  /* 0x000000442014723c */ /* 0x048fec0000001814 */
[----:B------:R-:W-:Y:S01]  /*d770*/  HMMA.16816.F32 R16, R32, R70, R16 ;  /* 0x000000462010723c */ /* 0x000fe20000001810 */
[----:B------:R-:W3:Y:S05]  /*d780*/  LDSM.16.M88.4 R68, [R166+0x3000] ;  /* 0x00300000a644783b */ /* 0x000eea0000000200 */
[C---:B----4-:R-:W-:Y:S06]  /*d790*/  HMMA.16816.F32 R96, R8.reuse, R28, R96 ;  /* 0x0000001c0860723c */ /* 0x050fec0000001860 */
[----:B------:R-:W-:Y:S01]  /*d7a0*/  HMMA.16816.F32 R92, R8, R30, R92 ;  /* 0x0000001e085c723c */ /* 0x000fe2000000185c */
[----:B------:R-:W4:Y:S05]  /*d7b0*/  LDSM.16.M88.4 R28, [R166+0x3800] ;  /* 0x00380000a61c783b */ /* 0x000f2a0000000200 */
[C---:B-1----:R-:W-:Y:S06]  /*d7c0*/  HMMA.16816.F32 R64, R32.reuse, R24, R64 ;  /* 0x000000182040723c */ /* 0x042fec0000001840 */
[C---:B------:R-:W-:Y:S01]  /*d7d0*/  HMMA.16816.F32 R60, R32.reuse, R26, R60 ;  /* 0x0000001a203c723c */ /* 0x040fe2000000183c */
[----:B------:R-:W1:Y:S05]  /*d7e0*/  LDSM.16.M88.4 R24, [R152+0x1800] ;  /* 0x001800009818783b */ /* 0x000e6a0000000200 */
[----:B--2---:R-:W-:Y:S01]  /*d7f0*/  HMMA.16816.F32 R56, R32, R72, R56 ;  /* 0x000000482038723c */ /* 0x004fe20000001838 */
[----:B------:R-:W-:Y:S01]  /*d800*/  FMUL.FTZ R97, R97, UR15 ;  /* 0x0000000f61617c20 */ /* 0x000fe20008410000 */
[----:B------:R-:W-:Y:S01]  /*d810*/  FMUL.FTZ R99, R99, UR15 ;  /* 0x0000000f63637c20 */ /* 0x000fe20008410000 */
[----:B------:R-:W-:Y:S01]  /*d820*/  FMUL.FTZ R96, R96, UR15 ;  /* 0x0000000f60607c20 */ /* 0x000fe20008410000 */
[----:B------:R-:W-:-:S02]  /*d830*/  FMUL.FTZ R98, R98, UR15 ;  /* 0x0000000f62627c20 */ /* 0x000fc40008410000 */
[C---:B------:R-:W-:Y:S01]  /*d840*/  HMMA.16816.F32 R52, R32.reuse, R74, R52 ;  /* 0x0000004a2034723c */ /* 0x040fe20000001834 */
[----:B------:R-:W2:Y:S01]  /*d850*/  LDSM.16.M88.4 R72, [R152+0x2000] ;  /* 0x002000009848783b */ /* 0x000ea20000000200 */
[----:B------:R-:W-:Y:S01]  /*d860*/  MUFU.TANH R115, R96 ;  /* 0x0000006000737308 */ /* 0x000fe20000002400 */
[----:B------:R-:W-:Y:S01]  /*d870*/  FMUL.FTZ R93, R93, UR15 ;  /* 0x0000000f5d5d7c20 */ /* 0x000fe20008410000 */
[----:B------:R-:W-:Y:S01]  /*d880*/  FMUL.FTZ R95, R95, UR15 ;  /* 0x0000000f5f5f7c20 */ /* 0x000fe20008410000 */
[----:B------:R-:W-:Y:S01]  /*d890*/  FMUL.FTZ R94, R94, UR15 ;  /* 0x0000000f5e5e7c20 */ /* 0x000fe20008410000 */
[C---:B---3--:R-:W-:Y:S04]  /*d8a0*/  HMMA.16816.F32 R44, R32.reuse, R68, R44 ;  /* 0x00000044202c723c */ /* 0x048fe8000000182c */
[----:B------:R-:W-:Y:S02]  /*d8b0*/  MUFU.TANH R97, R97 ;  /* 0x0000006100617308 */ /* 0x000fe40000002400 */
[C---:B------:R-:W-:Y:S01]  /*d8c0*/  HMMA.16816.F32 R40, R32.reuse, R70, R40 ;  /* 0x000000462028723c */ /* 0x040fe20000001828 */
[----:B------:R-:W3:Y:S05]  /*d8d0*/  LDSM.16.M88.4 R68, [R152+0x2800] ;  /* 0x002800009844783b */ /* 0x000eea0000000200 */
[C---:B----4-:R-:W-:Y:S01]  /*d8e0*/  HMMA.16816.F32 R36, R32.reuse, R28, R36 ;  /* 0x0000001c2024723c */ /* 0x050fe20000001824 */
[----:B------:R-:W-:Y:S05]  /*d8f0*/  MUFU.TANH R99, R99 ;  /* 0x0000006300637308 */ /* 0x000fea0000002400 */
[----:B------:R-:W-:Y:S01]  /*d900*/  HMMA.16816.F32 R108, R32, R30, R108 ;  /* 0x0000001e206c723c */ /* 0x000fe2000000186c */
[----:B------:R-:W4:Y:S02]  /*d910*/  LDSM.16.M88.4 R28, [R152+0x3000] ;  /* 0x00300000981c783b */ /* 0x000f240000000200 */
[----:B------:R-:W-:Y:S03]  /*d920*/  MUFU.TANH R125, R98 ;  /* 0x00000062007d7308 */ /* 0x000fe60000002400 */
[----:B-1----:R-:W-:Y:S01]  /*d930*/  HMMA.16816.F32 R20, R8, R24, R20 ;  /* 0x000000180814723c */ /* 0x002fe20000001814 */
[----:B------:R-:W-:-:S04]  /*d940*/  VIADD R34, R7, 0x8 ;  /* 0x0000000807227836 */ /* 0x000fc80000000000 */
[----:B------:R-:W-:Y:S01]  /*d950*/  MUFU.TANH R93, R93 ;  /* 0x0000005d005d7308 */ /* 0x000fe20000002400 */
[----:B------:R-:W-:Y:S01]  /*d960*/  HMMA.16816.F32 R16, R8, R26, R16 ;  /* 0x0000001a0810723c */ /* 0x000fe20000001810 */
[----:B------:R-:W1:Y:S01]  /*d970*/  LDSM.16.M88.4 R24, [R152+0x3800] ;  /* 0x003800009818783b */ /* 0x000e620000000200 */
[----:B------:R-:W-:-:S04]  /*d980*/  DEPBAR.LE SB0, 0x0 ;  /* 0x000080000000791a */ /* 0x000fc80000000000 */
[C---:B------:R-:W-:Y:S01]  /*d990*/  HMMA.16816.F32 R12, R8.reuse, R80, R12 ;  /* 0x00000050080c723c */ /* 0x040fe2000000180c */
[----:B------:R-:W-:Y:S05]  /*d9a0*/  MUFU.TANH R127, R94 ;  /* 0x0000005e007f7308 */ /* 0x000fea0000002400 */
[C---:B------:R-:W-:Y:S03]  /*d9b0*/  HMMA.16816.F32 R104, R8.reuse, R82, R104 ;  /* 0x000000520868723c */ /* 0x040fe60000001868 */
[----:B------:R-:W-:Y:S03]  /*d9c0*/  MUFU.TANH R95, R95 ;  /* 0x0000005f005f7308 */ /* 0x000fe60000002400 */
[----:B--2---:R-:W-:Y:S01]  /*d9d0*/  HMMA.16816.F32 R60, R8, R74, R60 ;  /* 0x0000004a083c723c */ /* 0x004fe2000000183c */
[----:B------:R-:W-:Y:S01]  /*d9e0*/  FMUL.FTZ R22, R22, UR15 ;  /* 0x0000000f16167c20 */ /* 0x000fe20008410000 */
[----:B------:R-:W-:-:S04]  /*d9f0*/  FMUL.FTZ R20, R20, UR15 ;  /* 0x0000000f14147c20 */ /* 0x000fc80008410000 */
[----:B---3--:R-:W-:Y:S01]  /*da00*/  HMMA.16816.F32 R52, R8, R70, R52 ;  /* 0x000000460834723c */ /* 0x008fe20000001834 */
[----:B------:R-:W-:-:S04]  /*da10*/  SHF.R.S32.HI R75, RZ, 0x1f, R0 ;  /* 0x0000001fff4b7819 */ /* 0x000fc80000011400 */
[----:B------:R-:W-:Y:S01]  /*da20*/  LEA.HI R75, R75, R0, RZ, 0x2 ;  /* 0x000000004b4b7211 */ /* 0x000fe200078f10ff */
[C---:B----4-:R-:W-:Y:S01]  /*da30*/  HMMA.16816.F32 R44, R8.reuse, R28, R44 ;  /* 0x0000001c082c723c */ /* 0x050fe2000000182c */
[----:B------:R-:W-:Y:S01]  /*da40*/  FMUL.FTZ R12, R12, UR15 ;  /* 0x0000000f0c0c7c20 */ /* 0x000fe20008410000 */
[----:B------:R-:W-:Y:S01]  /*da50*/  FMUL.FTZ R13, R13, UR15 ;  /* 0x0000000f0d0d7c20 */ /* 0x000fe20008410000 */
[----:B------:R-:W-:Y:S01]  /*da60*/  SHF.R.S32.HI R185, RZ, 0x2, R75 ;  /* 0x00000002ffb97819 */ /* 0x000fe2000001144b */
[----:B------:R-:W-:Y:S01]  /*da70*/  FMUL.FTZ R15, R15, UR15 ;  /* 0x0000000f0f0f7c20 */ /* 0x000fe20008410000 */
[----:B------:R2:W-:Y:S01]  /*da80*/  MUFU.TANH R81, R12 ;  /* 0x0000000c00517308 */ /* 0x0005e20000002400 */
[----:B------:R-:W-:Y:S01]  /*da90*/  FMUL.FTZ R83, R104, UR15 ;  /* 0x0000000f68537c20 */ /* 0x000fe20008410000 */
[C---:B------:R-:W-:Y:S01]  /*daa0*/  HMMA.16816.F32 R88, R8.reuse, R76, R88 ;  /* 0x0000004c0858723c */ /* 0x040fe20000001858 */
[----:B------:R-:W-:Y:S02]  /*dab0*/  IMAD.U32 R29, R132, 0x10, R185 ;  /* 0x00000010841d7824 */ /* 0x000fe400078e00b9 */
[----:B------:R-:W-:Y:S01]  /*dac0*/  FMUL.FTZ R105, R105, UR15 ;  /* 0x0000000f69697c20 */ /* 0x000fe20008410000 */
[----:B------:R-:W-:Y:S01]  /*dad0*/  FMUL.FTZ R107, R107, UR15 ;  /* 0x0000000f6b6b7c20 */ /* 0x000fe20008410000 */
[----:B------:R-:W-:Y:S01]  /*dae0*/  FMUL.FTZ R106, R106, UR15 ;  /* 0x0000000f6a6a7c20 */ /* 0x000fe20008410000 */
[----:B-----5:R-:W-:Y:S01]  /*daf0*/  FMUL.FTZ R0, R51, R102 ;  /* 0x0000006633007220 */ /* 0x020fe20000410000 */
[----:B------:R-:W-:Y:S01]  /*db00*/  HMMA.16816.F32 R56, R8, R68, R56 ;  /* 0x000000440838723c */ /* 0x000fe20000001838 */
[----:B------:R-:W-:Y:S01]  /*db10*/  MUFU.TANH R13, R13 ;  /* 0x0000000d000d7308 */ /* 0x000fe20000002400 */
[----:B------:R-:W-:Y:S01]  /*db20*/  FMUL.FTZ R77, R92, UR15 ;  /* 0x0000000f5c4d7c20 */ /* 0x000fe20008410000 */
[----:B------:R-:W-:-:S02]  /*db30*/  VIADD R28, R7, 0x21 ;  /* 0x00000021071c7836 */ /* 0x000fc40000000000 */
[----:B------:R-:W-:Y:S01]  /*db40*/  FMUL.FTZ R60, R60, UR15 ;  /* 0x0000000f3c3c7c20 */ /* 0x000fe20008410000 */
[----:B------:R-:W-:Y:S01]  /*db50*/  FMUL.FTZ R61, R61, UR15 ;  /* 0x0000000f3d3d7c20 */ /* 0x000fe20008410000 */
[C---:B------:R-:W-:Y:S01]  /*db60*/  HMMA.16816.F32 R84, R8.reuse, R78, R84 ;  /* 0x0000004e0854723c */ /* 0x040fe20000001854 */
[----:B------:R-:W-:Y:S01]  /*db70*/  FMUL.FTZ R63, R63, UR15 ;  /* 0x0000000f3f3f7c20 */ /* 0x000fe20008410000 */
[----:B------:R-:W-:Y:S01]  /*db80*/  FMUL.FTZ R53, R53, UR15 ;  /* 0x0000000f35357c20 */ /* 0x000fe20008410000 */
[----:B--2---:R-:W-:Y:S01]  /*db90*/  IADD3 R12, -R176, 0x1, R29 ;  /* 0x00000001b00c7810 */ /* 0x004fe20007ffe11d */
[----:B------:R-:W-:Y:S01]  /*dba0*/  MUFU.TANH R15, R15 ;  /* 0x0000000f000f7308 */ /* 0x000fe20000002400 */
[----:B------:R-:W-:Y:S01]  /*dbb0*/  FMUL.FTZ R29, R17, UR15 ;  /* 0x0000000f111d7c20 */ /* 0x000fe20008410000 */
[C---:B------:R-:W-:Y:S01]  /*dbc0*/  HMMA.16816.F32 R64, R8.reuse, R72, R64 ;  /* 0x000000480840723c */ /* 0x040fe20000001840 */
[--C-:B------:R-:W-:Y:S01]  /*dbd0*/  IADD3 R12, R12, UR14, R49.reuse ;  /* 0x0000000e0c0c7c10 */ /* 0x100fe2000fffe031 */
[----:B------:R-:W-:Y:S01]  /*dbe0*/  FMUL.FTZ R55, R55, UR15 ;  /* 0x0000000f37377c20 */ /* 0x000fe20008410000 */
[----:B------:R-:W-:Y:S01]  /*dbf0*/  FMUL.FTZ R44, R44, UR15 ;  /* 0x0000000f2c2c7c20 */ /* 0x000fe20008410000 */
[----:B------:R-:W-:Y:S01]  /*dc00*/  FMUL.FTZ R46, R46, UR15 ;  /* 0x0000000f2e2e7c20 */ /* 0x000fe20008410000 */
[C---:B------:R-:W-:Y:S01]  /*dc10*/  VIMNMX R102, R12.reuse, R49, PT ;  /* 0x000000310c667248 */ /* 0x040fe20003fe0100 */
[----:B------:R-:W2:Y:S01]  /*dc20*/  MUFU.TANH R83, R83 ;  /* 0x0000005300537308 */ /* 0x000ea20000002400 */
[C---:B------:R-:W-:Y:S01]  /*dc30*/  HMMA.16816.F32 R40, R8.reuse, R30, R40 ;  /* 0x0000001e0828723c */ /* 0x040fe20000001828 */
[----:B------:R-:W-:Y:S01]  /*dc40*/  VIADDMNMX R103, R12, 0x8, R49, PT ;  /* 0x000000080c677846 */ /* 0x000fe20003800131 */
[----:B------:R-:W-:Y:S01]  /*dc50*/  FMUL.FTZ R12, R21, UR15 ;  /* 0x0000000f150c7c20 */ /* 0x000fe20008410000 */
[C---:B------:R-:W-:Y:S01]  /*dc60*/  ISETP.GE.AND P2, PT, R34.reuse, R102, PT ;  /* 0x000000662200720c */ /* 0x040fe20003f46270 */
[----:B------:R-:W-:Y:S01]  /*dc70*/  FMUL.FTZ R33, R89, UR15 ;  /* 0x0000000f59217c20 */ /* 0x000fe20008410000 */
[----:B------:R-:W-:Y:S01]  /*dc80*/  ISETP.GE.AND P3, PT, R34, R103, PT ;  /* 0x000000672200720c */ /* 0x000fe20003f66270 */
[C---:B-1----:R-:W-:Y:S01]  /*dc90*/  HMMA.16816.F32 R36, R8.reuse, R24, R36 ;  /* 0x000000180824723c */ /* 0x042fe20000001824 */
[----:B------:R-:W-:Y:S01]  /*dca0*/  MUFU.TANH R105, R105 ;  /* 0x0000006900697308 */ /* 0x000fe20000002400 */
[----:B------:R-:W-:Y:S01]  /*dcb0*/  I2FP.F32.S32 R34, R34 ;  /* 0x0000002200227245 */ /* 0x000fe20000201400 */
[----:B------:R-:W-:Y:S01]  /*dcc0*/  FMUL.FTZ R89, R91, UR15 ;  /* 0x0000000f5b597c20 */ /* 0x000fe20008410000 */
[----:B------:R-:W-:Y:S01]  /*dcd0*/  FMUL.FTZ R49, R18, UR15 ;  /* 0x0000000f12317c20 */ /* 0x000fe20008410000 */
[----:B------:R-:W-:Y:S01]  /*dce0*/  FMUL.FTZ R18, R62, UR15 ;  /* 0x0000000f3e127c20 */ /* 0x000fe20008410000 */
[----:B------:R-:W-:Y:S01]  /*dcf0*/  HMMA.16816.F32 R108, R8, R26, R108 ;  /* 0x0000001a086c723c */ /* 0x000fe2000000186c */
[----:B------:R-:W-:Y:S01]  /*dd00*/  FMUL.FTZ R35, R90, UR15 ;  /* 0x0000000f5a237c20 */ /* 0x000fe20008410000 */
[C---:B------:R-:W-:Y:S01]  /*dd10*/  VIADD R72, R7.reuse, 0x19 ;  /* 0x0000001907487836 */ /* 0x040fe20000000000 */
[----:B------:R-:W1:Y:S01]  /*dd20*/  MUFU.TANH R113, R106 ;  /* 0x0000006a00717308 */ /* 0x000e620000002400 */
[----:B------:R-:W-:Y:S01]  /*dd30*/  FMUL.FTZ R79, R88, UR15 ;  /* 0x0000000f584f7c20 */ /* 0x000fe20008410000 */
[----:B------:R-:W-:-:S02]  /*dd40*/  VIADD R30, R7, 0x20 ;  /* 0x00000020071e7836 */ /* 0x000fc40000000000 */
[----:B------:R-:W-:Y:S01]  /*dd50*/  FMUL.FTZ R73, R84, UR15 ;  /* 0x0000000f54497c20 */ /* 0x000fe20008410000 */
[----:B------:R-:W-:Y:S02]  /*dd60*/  VIADD R10, R7, 0x1 ;  /* 0x00000001070a7836 */ /* 0x000fe40000000000 */
[----:B------:R-:W-:Y:S01]  /*dd70*/  FMUL.FTZ R8, R19, UR15 ;  /* 0x0000000f13087c20 */ /* 0x000fe20008410000 */
[----:B------:R-:W-:Y:S01]  /*dd80*/  FMUL.FTZ R26, R52, UR15 ;  /* 0x0000000f341a7c20 */ /* 0x000fe20008410000 */
[----:B--2---:R-:W-:Y:S01]  /*dd90*/  FFMA.FTZ R52, R0, R34, R83 ;  /* 0x0000002200347223 */ /* 0x004fe20000010053 */
[----:B------:R-:W2:Y:S01]  /*dda0*/  MUFU.TANH R107, R107 ;  /* 0x0000006b006b7308 */ /* 0x000ea20000002400 */
[----:B------:R-:W-:Y:S01]  /*ddb0*/  ISETP.GE.AND P1, PT, R10, R102, PT ;  /* 0x000000660a00720c */ /* 0x000fe20003f26270 */
[----:B------:R-:W-:Y:S01]  /*ddc0*/  FMUL.FTZ R27, R16, UR15 ;  /* 0x0000000f101b7c20 */ /* 0x000fe20008410000 */
[----:B------:R-:W-:Y:S01]  /*ddd0*/  ISETP.GE.AND P0, PT, R10, R103, PT ;  /* 0x000000670a00720c */ /* 0x000fe20003f06270 */
[----:B------:R-:W-:Y:S01]  /*dde0*/  FMUL.FTZ R16, R56, UR15 ;  /* 0x0000000f38107c20 */ /* 0x000fe20008410000 */
[----:B------:R-:W-:Y:S01]  /*ddf0*/  I2FP.F32.S32 R10, R10 ;  /* 0x0000000a000a7245 */ /* 0x000fe20000201400 */
[----:B------:R-:W-:Y:S01]  /*de00*/  FMUL.FTZ R3, R87, UR15 ;  /* 0x0000000f57037c20 */ /* 0x000fe20008410000 */
[----:B------:R-:W-:Y:S01]  /*de10*/  FSEL R52, R52, -INF , !P2 ;  /* 0xff80000034347808 */ /* 0x000fe20005000000 */
[----:B------:R3:W-:Y:S01]  /*de20*/  MUFU.TANH R9, R12 ;  /* 0x0000000c00097308 */ /* 0x0007e20000002400 */
[C---:B-1----:R-:W-:Y:S01]  /*de30*/  FFMA.FTZ R34, R0.reuse, R34, R113 ;  /* 0x0000002200227223 */ /* 0x042fe20000010071 */
[CC--:B------:R-:W-:Y:S01]  /*de40*/  FFMA.FTZ R13, R0.reuse, R10.reuse, R13 ;  /* 0x0000000a000d7223 */ /* 0x0c0fe2000001000d */
[----:B------:R-:W-:Y:S01]  /*de50*/  FFMA.FTZ R15, R0, R10, R15 ;  /* 0x0000000a000f7223 */ /* 0x000fe2000001000f */
[----:B------:R-:W-:-:S02]  /*de60*/  VIADD R10, R7, 0x10 ;  /* 0x00000010070a7836 */ /* 0x000fc40000000000 */
[----:B------:R-:W-:Y:S01]  /*de70*/  FMUL.FTZ R85, R85, UR15 ;  /* 0x0000000f55557c20 */ /* 0x000fe20008410000 */
[----:B------:R-:W-:Y:S01]  /*de80*/  FSEL R34, R34, -INF , !P3 ;  /* 0xff80000022227808 */ /* 0x000fe20005800000 */
[----:B------:R-:W-:Y:S01]  /*de90*/  FMUL.FTZ R86, R86, UR15 ;  /* 0x0000000f56567c20 */ /* 0x000fe20008410000 */
        /* <DEDUP_REMOVED lines=8> */
[----:B------:R-:W-:Y:S01]  /*df20*/  MUFU.TANH R77, R77 ;  /* 0x0000004d004d7308 */ /* 0x000fe20000002400 */
[----:B---3--:R-:W-:Y:S01]  /*df30*/  VIADD R12, R7, 0x9 ;  /* 0x00000009070c7836 */ /* 0x008fe20000000000 */
[----:B------:R-:W-:Y:S01]  /*df40*/  I2FP.F32.S32 R10, R10 ;  /* 0x0000000a000a7245 */ /* 0x000fe20000201400 */
[----:B------:R-:W-:Y:S01]  /*df50*/  FMUL.FTZ R67, R67, UR15 ;  /* 0x0000000f43437c20 */ /* 0x000fe20008410000 */
[----:B------:R-:W-:Y:S01]  /*df60*/  FMUL.FTZ R64, R64, UR15 ;  /* 0x0000000f40407c20 */ /* 0x000fe20008410000 */
[----:B------:R-:W-:Y:S01]  /*df70*/  FMUL.FTZ R65, R65, UR15 ;  /* 0x0000000f41417c20 */ /* 0x000fe20008410000 */
[----:B------:R-:W-:Y:S01]  /*df80*/  ISETP.GE.AND P4, PT, R12, R102, PT ;  /* 0x000000660c00720c */ /* 0x000fe20003f86270 */
[----:B------:R-:W-:Y:S01]  /*df90*/  FFMA.FTZ R70, R0, R10, R115 ;  /* 0x0000000a00467223 */ /* 0x000fe20000010073 */
[-C--:B------:R-:W-:Y:S01]  /*dfa0*/  ISETP.GE.AND P5, PT, R12, R103.reuse, PT ;  /* 0x000000670c00720c */ /* 0x080fe20003fa6270 */
[----:B-1----:R-:W-:Y:S01]  /*dfb0*/  VIADD R8, R7, 0x11 ;  /* 0x0000001107087836 */ /* 0x002fe20000000000 */
[----:B------:R-:W-:Y:S01]  /*dfc0*/  I2FP.F32.S32 R12, R12 ;  /* 0x0000000c000c7245 */ /* 0x000fe20000201400 */
[----:B------:R-:W1:Y:S01]  /*dfd0*/  MUFU.TANH R33, R33 ;  /* 0x0000002100217308 */ /* 0x000e620000002400 */
[----:B------:R-:W-:Y:S01]  /*dfe0*/  FSEL R70, R70, -INF , !P6 ;  /* 0xff80000046467808 */ /* 0x000fe20007000000 */
[----:B------:R-:W-:Y:S01]  /*dff0*/  FFMA.FTZ R10, R0, R10, R125 ;  /* 0x0000000a000a7223 */ /* 0x000fe2000001007d */
[----:B------:R-:W-:Y:S01]  /*e000*/  ISETP.GE.AND P2, PT, R8, R102, PT ;  /* 0x000000660800720c */ /* 0x000fe20003f46270 */
[-C--:B------:R-:W-:Y:S01]  /*e010*/  FFMA.FTZ R24, R0, R12.reuse, R105 ;  /* 0x0000000c00187223 */ /* 0x080fe20000010069 */
[-C--:B------:R-:W-:Y:S01]  /*e020*/  ISETP.GE.AND P0, PT, R8, R103.reuse, PT ;  /* 0x000000670800720c */ /* 0x080fe20003f06270 */
[----:B--2---:R-:W-:Y:S01]  /*e030*/  FFMA.FTZ R12, R0, R12, R107 ;  /* 0x0000000c000c7223 */ /* 0x004fe2000001006b */
[----:B------:R-:W-:Y:S01]  /*e040*/  I2FP.F32.S32 R8, R8 ;  /* 0x0000000800087245 */ /* 0x000fe20000201400 */
[----:B------:R-:W2:Y:S01]  /*e050*/  MUFU.TANH R89, R89 ;  /* 0x0000005900597308 */ /* 0x000ea20000002400 */
[----:B------:R-:W-:Y:S01]  /*e060*/  FSEL R24, R24, -INF , !P4 ;  /* 0xff80000018187808 */ /* 0x000fe20006000000 */
[----:B------:R-:W-:Y:S01]  /*e070*/  FMUL.FTZ R58, R58, UR15 ;  /* 0x0000000f3a3a7c20 */ /* 0x000fe20008410000 */
[----:B------:R-:W-:Y:S01]  /*e080*/  FSEL R12, R12, -INF , !P5 ;  /* 0xff8000000c0c7808 */ /* 0x000fe20006800000 */
[CC--:B------:R-:W-:Y:S01]  /*e090*/  FFMA.FTZ R68, R0.reuse, R8.reuse, R97 ;  /* 0x0000000800447223 */ /* 0x0c0fe20000010061 */
[----:B------:R-:W-:Y:S01]  /*e0a0*/  FFMA.FTZ R8, R0, R8, R99 ;  /* 0x0000000800087223 */ /* 0x000fe20000010063 */
[-C--:B------:R-:W-:Y:S01]  /*e0b0*/  ISETP.GE.AND P6, PT, R72, R102.reuse, PT ;  /* 0x000000664800720c */ /* 0x080fe20003fc6270 */
[----:B------:R-:W-:Y:S01]  /*e0c0*/  FMUL.FTZ R11, R110, UR15 ;  /* 0x0000000f6e0b7c20 */ /* 0x000fe20008410000 */
[----:B------:R3:W-:Y:S01]  /*e0d0*/  MUFU.TANH R19, R22 ;  /* 0x0000001600137308 */ /* 0x0007e20000002400 */
[----:B------:R-:W-:Y:S01]  /*e0e0*/  FSEL R68, R68, -INF , !P2 ;  /* 0xff80000044447808 */ /* 0x000fe20005000000 */
[----:B------:R-:W-:Y:S01]  /*e0f0*/  FMUL.FTZ R57, R57, UR15 ;  /* 0x0000000f39397c20 */ /* 0x000fe20008410000 */
[----:B------:R-:W-:Y:S01]  /*e100*/  FSEL R8, R8, -INF , !P0 ;  /* 0xff80000008087808 */ /* 0x000fe20004000000 */
[----:B------:R-:W-:Y:S01]  /*e110*/  FMUL.FTZ R59, R59, UR15 ;  /* 0x0000000f3b3b7c20 */ /* 0x000fe20008410000 */
[-C--:B------:R-:W-:Y:S01]  /*e120*/  ISETP.GE.AND P4, PT, R72, R103.reuse, PT ;  /* 0x000000674800720c */ /* 0x080fe20003f86270 */
[----:B------:R-:W-:Y:S01]  /*e130*/  FMUL.FTZ R45, R45, UR15 ;  /* 0x0000000f2d2d7c20 */ /* 0x000fe20008410000 */
[C---:B------:R-:W-:Y:S01]  /*e140*/  ISETP.GE.AND P2, PT, R28.reuse, R102, PT ;  /* 0x000000661c00720c */ /* 0x040fe20003f46270 */
[----:B------:R-:W-:Y:S01]  /*e150*/  MUFU.TANH R35, R35 ;  /* 0x0000002300237308 */ /* 0x000fe20000002400 */
[----:B------:R-:W-:Y:S01]  /*e160*/  ISETP.GE.AND P0, PT, R28, R103, PT ;  /* 0x000000671c00720c */ /* 0x000fe20003f06270 */
[----:B------:R-:W-:Y:S01]  /*e170*/  FMUL.FTZ R47, R47, UR15 ;  /* 0x0000000f2f2f7c20 */ /* 0x000fe20008410000 */
[----:B------:R-:W-:Y:S01]  /*e180*/  I2FP.F32.S32 R72, R72 ;  /* 0x0000004800487245 */ /* 0x000fe20000201400 */
[----:B------:R-:W-:Y:S01]  /*e190*/  FMUL.FTZ R40, R40, UR15 ;  /* 0x0000000f28287c20 */ /* 0x000fe20008410000 */
[----:B------:R-:W-:Y:S01]  /*e1a0*/  I2FP.F32.S32 R28, R28 ;  /* 0x0000001c001c7245 */ /* 0x000fe20000201400 */
[----:B------:R-:W-:Y:S01]  /*e1b0*/  FMUL.FTZ R41, R41, UR15 ;  /* 0x0000000f29297c20 */ /* 0x000fe20008410000 */
[----:B------:R-:W-:Y:S01]  /*e1c0*/  P2R R32, PR, RZ, 0x40 ;  /* 0x00000040ff207803 */ /* 0x000fe20000000000 */
[----:B------:R4:W-:Y:S01]  /*e1d0*/  MUFU.TANH R15, R60 ;  /* 0x0000003c000f7308 */ /* 0x0009e20000002400 */
[----:B---3--:R-:W-:-:S02]  /*e1e0*/  VIADD R22, R7, 0x18 ;  /* 0x0000001807167836 */ /* 0x008fc40000000000 */
[C---:B------:R-:W-:Y:S01]  /*e1f0*/  FFMA.FTZ R74, R0.reuse, R72, R93 ;  /* 0x00000048004a7223 */ /* 0x040fe2000001005d */
[CC--:B-1----:R-:W-:Y:S01]  /*e200*/  FFMA.FTZ R204, R0.reuse, R28.reuse, R33 ;  /* 0x0000001c00cc7223 */ /* 0x0c2fe20000010021 */
[----:B--2---:R-:W-:Y:S01]  /*e210*/  FFMA.FTZ R89, R0, R28, R89 ;  /* 0x0000001c00597223 */ /* 0x004fe20000010059 */
[----:B------:R-:W-:Y:S01]  /*e220*/  FSEL R10, R10, -INF , !P1 ;  /* 0xff8000000a0a7808 */ /* 0x000fe20004800000 */
[----:B------:R-:W-:Y:S01]  /*e230*/  VIADD R28, R7, 0x28 ;  /* 0x00000028071c7836 */ /* 0x000fe20000000000 */
[C---:B------:R-:W-:Y:S01]  /*e240*/  ISETP.GE.AND P3, PT, R22.reuse, R102, PT ;  /* 0x000000661600720c */ /* 0x040fe20003f66270 */
[----:B------:R-:W1:Y:S01]  /*e250*/  MUFU.TANH R79, R79 ;  /* 0x0000004f004f7308 */ /* 0x000e620000002400 */
[-C--:B------:R-:W-:Y:S01]  /*e260*/  ISETP.GE.AND P5, PT, R22, R103.reuse, PT ;  /* 0x000000671600720c */ /* 0x080fe20003fa6270 */
[----:B------:R-:W-:Y:S01]  /*e270*/  FFMA.FTZ R72, R0, R72, R95 ;  /* 0x0000004800487223 */ /* 0x000fe2000001005f */
[----:B------:R-:W-:Y:S01]  /*e280*/  I2FP.F32.S32 R22, R22 ;  /* 0x0000001600167245 */ /* 0x000fe20000201400 */
[----:B------:R-:W-:Y:S01]  /*e290*/  FMUL.FTZ R43, R43, UR15 ;  /* 0x0000000f2b2b7c20 */ /* 0x000fe20008410000 */
[----:B------:R-:W-:Y:S01]  /*e2a0*/  ISETP.GE.AND P6, PT, R30, R102, PT ;  /* 0x000000661e00720c */ /* 0x000fe20003fc6270 */
[----:B------:R-:W-:Y:S01]  /*e2b0*/  FMUL.FTZ R17, R108, UR15 ;  /* 0x0000000f6c117c20 */ /* 0x000fe20008410000 */
[-C--:B------:R-:W-:Y:S01]  /*e2c0*/  ISETP.GE.AND P1, PT, R30, R103.reuse, PT ;  /* 0x000000671e00720c */ /* 0x080fe20003f26270 */
[C---:B------:R-:W-:Y:S01]  /*e2d0*/  FFMA.FTZ R77, R0.reuse, R22, R77 ;  /* 0x00000016004d7223 */ /* 0x040fe2000001004d */
[----:B------:R-:W-:Y:S01]  /*e2e0*/  I2FP.F32.S32 R30, R30 ;  /* 0x0000001e001e7245 */ /* 0x000fe20000201400 */
[----:B------:R2:W-:Y:S01]  /*e2f0*/  MUFU.TANH R25, R20 ;  /* 0x0000001400197308 */ /* 0x0005e20000002400 */
[----:B------:R-:W-:Y:S01]  /*e300*/  FFMA.FTZ R22, R0, R22, R127 ;  /* 0x0000001600167223 */ /* 0x000fe2000001007f */
[----:B------:R-:W-:Y:S01]  /*e310*/  FSEL R72, R72, -INF , !P4 ;  /* 0xff80000048487808 */ /* 0x000fe20006000000 */
[----:B------:R-:W-:Y:S01]  /*e320*/  FMUL.FTZ R37, R37, UR15 ;  /* 0x0000000f25257c20 */ /* 0x000fe20008410000 */
[----:B----4-:R-:W-:Y:S01]  /*e330*/  FSEL R60, R77, -INF , !P3 ;  /* 0xff8000004d3c7808 */ /* 0x010fe20005800000 */
[----:B------:R-:W-:Y:S01]  /*e340*/  FMUL.FTZ R36, R36, UR15 ;  /* 0x0000000f24247c20 */ /* 0x000fe20008410000 */
[----:B------:R-:W-:Y:S01]  /*e350*/  ISETP.NE.AND P3, PT, R32, RZ, PT ;  /* 0x000000ff2000720c */ /* 0x000fe20003f65270 */
[----:B-1----:R-:W-:Y:S01]  /*e360*/  FFMA.FTZ R54, R0, R30, R79 ;  /* 0x0000001e00367223 */ /* 0x002fe2000001004f */
[----:B------:R-:W1:Y:S01]  /*e370*/  MUFU.TANH R73, R73 ;  /* 0x0000004900497308 */ /* 0x000e620000002400 */
[----:B------:R-:W-:Y:S01]  /*e380*/  FSEL R22, R22, -INF , !P5 ;  /* 0xff80000016167808 */ /* 0x000fe20006800000 */
[----:B------:R-:W-:Y:S01]  /*e390*/  FMUL.FTZ R38, R38, UR15 ;  /* 0x0000000f26267c20 */ /* 0x000fe20008410000 */
[----:B------:R-:W-:Y:S01]  /*e3a0*/  FSEL R74, R74, -INF , !P3 ;  /* 0xff8000004a4a7808 */ /* 0x000fe20005800000 */
[----:B------:R-:W-:Y:S01]  /*e3b0*/  FMUL.FTZ R39, R39, UR15 ;  /* 0x0000000f27277c20 */ /* 0x000fe20008410000 */
[-C--:B------:R-:W-:Y:S01]  /*e3c0*/  ISETP.GE.AND P3, PT, R28, R102.reuse, PT ;  /* 0x000000661c00720c */ /* 0x080fe20003f66270 */
[----:B------:R-:W-:Y:S01]  /*e3d0*/  FMUL.FTZ R109, R109, UR15 ;  /* 0x0000000f6d6d7c20 */ /* 0x000fe20008410000 */
[----:B------:R-:W-:Y:S01]  /*e3e0*/  ISETP.GE.AND P5, PT, R112, R102, PT ;  /* 0x000000667000720c */ /* 0x000fe20003fa6270 */
[----:B------:R3:W-:Y:S01]  /*e3f0*/  MUFU.TANH R75, R18 ;  /* 0x00000012004b7308 */ /* 0x0007e20000002400 */
[----:B------:R-:W-:Y:S01]  /*e400*/  ISETP.GE.AND P4, PT, R28, R103, PT ;  /* 0x000000671c00720c */ /* 0x000fe20003f86270 */
[----:B--2---:R-:W-:Y:S01]  /*e410*/  FMUL.FTZ R20, R42, UR15 ;  /* 0x0000000f2a147c20 */ /* 0x004fe20008410000 */
[----:B------:R-:W-:Y:S01]  /*e420*/  I2FP.F32.S32 R28, R28 ;  /* 0x0000001c001c7245 */ /* 0x000fe20000201400 */
[----:B------:R-:W-:Y:S01]  /*e430*/  FMUL.FTZ R111, R111, UR15 ;  /* 0x0000000f6f6f7c20 */ /* 0x000fe20008410000 */
[----:B------:R-:W-:Y:S01]  /*e440*/  FSEL R54, R54, -INF , !P6 ;  /* 0xff80000036367808 */ /* 0x000fe20007000000 */
[----:B------:R-:W-:Y:S01]  /*e450*/  FMUL.FTZ R14, R14, UR15 ;  /* 0x0000000f0e0e7c20 */ /* 0x000fe20008410000 */
[----:B------:R-:W-:Y:S01]  /*e460*/  FSEL R204, R204, -INF , !P2 ;  /* 0xff800000cccc7808 */ /* 0x000fe20005000000 */
[----:B------:R2:W-:Y:S01]  /*e470*/  MUFU.TANH R33, R16 ;  /* 0x0000001000217308 */ /* 0x0005e20000002400 */
[----:B-1----:R-:W-:-:S07]  /*e480*/  FFMA.FTZ R42, R0, R28, R73 ;  /* 0x0000001c002a7223 */ /* 0x002fce0000010049 */
[----:B------:R-:W1:Y:S01]  /*e490*/  MUFU.TANH R69, R85 ;  /* 0x0000005500457308 */ /* 0x000e620000002400 */
[----:B---3--:R-:W-:Y:S01]  /*e4a0*/  FFMA.FTZ R18, R0, R30, R35 ;  /* 0x0000001e00127223 */ /* 0x008fe20000010023 */
[----:B------:R-:W-:-:S04]  /*e4b0*/  VIADD R30, R7, 0x29 ;  /* 0x00000029071e7836 */ /* 0x000fc80000000000 */
[----:B------:R-:W-:Y:S02]  /*e4c0*/  FSEL R18, R18, -INF , !P1 ;  /* 0xff80000012127808 */ /* 0x000fe40004800000 */
[----:B------:R-:W3:Y:S01]  /*e4d0*/  MUFU.TANH R71, R86 ;  /* 0x0000005600477308 */ /* 0x000ee20000002400 */
[----:B--2---:R-:W-:Y:S02]  /*e4e0*/  P2R R16, PR, RZ, 0x8 ;  /* 0x00000008ff107803 */ /* 0x004fe40000000000 */
[----:B------:R-:W-:Y:S02]  /*e4f0*/  ISETP.GE.AND P6, PT, R30, R102, PT ;  /* 0x000000661e00720c */ /* 0x000fe40003fc6270 */
[----:B------:R-:W-:Y:S02]  /*e500*/  ISETP.NE.AND P1, PT, R16, RZ, PT ;  /* 0x000000ff1000720c */ /* 0x000fe40003f25270 */
[----:B------:R-:W-:Y:S01]  /*e510*/  FSEL R16, R89, -INF , !P0 ;  /* 0xff80000059107808 */ /* 0x000fe20004000000 */
[----:B------:R-:W2:Y:S01]  /*e520*/  MUFU.TANH R3, R3 ;  /* 0x0000000300037308 */ /* 0x000ea20000002400 */
[----:B------:R-:W-:-:S02]  /*e530*/  ISETP.GE.AND P0, PT, R112, R103, PT ;  /* 0x000000677000720c */ /* 0x000fc40003f06270 */
[----:B------:R-:W-:Y:S02]  /*e540*/  I2FP.F32.S32 R112, R112 ;  /* 0x0000007000707245 */ /* 0x000fe40000201400 */
[----:B------:R-:W-:Y:S02]  /*e550*/  ISETP.GE.AND P3, PT, R30, R103, PT ;  /* 0x000000671e00720c */ /* 0x000fe40003f66270 */
[----:B------:R-:W-:Y:S01]  /*e560*/  I2FP.F32.S32 R30, R30 ;  /* 0x0000001e001e7245 */ /* 0x000fe20000201400 */
[CC--:B------:R-:W-:Y:S01]  /*e570*/  FFMA.FTZ R114, R0.reuse, R112.reuse, R25 ;  /* 0x0000007000727223 */ /* 0x0c0fe20000010019 */
[----:B------:R-:W-:Y:S01]  /*e580*/  FFMA.FTZ R112, R0, R112, R19 ;  /* 0x0000007000707223 */ /* 0x000fe20000010013 */
[----:B------:R-:W-:Y:S01]  /*e590*/  MUFU.TANH R21, R21 ;  /* 0x0000001500157308 */ /* 0x000fe20000002400 */
[C---:B------:R-:W-:Y:S01]  /*e5a0*/  VIADD R19, R7.reuse, 0x31 ;  /* 0x0000003107137836 */ /* 0x040fe20000000000 */
[----:B------:R-:W-:Y:S01]  /*e5b0*/  FSEL R42, R42, -INF , !P1 ;  /* 0xff8000002a2a7808 */ /* 0x000fe20004800000 */
[C---:B-1----:R-:W-:Y:S01]  /*e5c0*/  FFMA.FTZ R32, R0.reuse, R30, R69 ;  /* 0x0000001e00207223 */ /* 0x042fe20000010045 */
[C---:B---3--:R-:W-:Y:S01]  /*e5d0*/  FFMA.FTZ R71, R0.reuse, R28, R71 ;  /* 0x0000001c00477223 */ /* 0x048fe20000010047 */
[----:B------:R-:W-:Y:S01]  /*e5e0*/  VIADD R28, R7, 0x38 ;  /* 0x00000038071c7836 */ /* 0x000fe20000000000 */
[----:B------:R-:W-:Y:S01]  /*e5f0*/  ISETP.GE.AND P1, PT, R19, R102, PT ;  /* 0x000000661300720c */ /* 0x000fe20003f26270 */
[----:B--2---:R-:W-:Y:S01]  /*e600*/  FFMA.FTZ R30, R0, R30, R3 ;  /* 0x0000001e001e7223 */ /* 0x004fe20000010003 */
[----:B------:R-:W1:Y:S01]  /*e610*/  MUFU.TANH R27, R27 ;  /* 0x0000001b001b7308 */ /* 0x000e620000002400 */
[----:B------:R-:W-:Y:S01]  /*e620*/  VIADD R25, R7, 0x39 ;  /* 0x0000003907197836 */ /* 0x000fe20000000000 */
[----:B------:R-:W-:-:S02]  /*e630*/  FSEL R202, R71, -INF , !P4 ;  /* 0xff80000047ca7808 */ /* 0x000fc40006000000 */
[----:B------:R-:W-:Y:S02]  /*e640*/  FSEL R32, R32, -INF , !P6 ;  /* 0xff80000020207808 */ /* 0x000fe40007000000 */
[C---:B------:R-:W-:Y:S02]  /*e650*/  ISETP.GE.AND P4, PT, R28.reuse, R102, PT ;  /* 0x000000661c00720c */ /* 0x040fe40003f86270 */
[----:B------:R-:W-:Y:S01]  /*e660*/  MUFU.TANH R29, R29 ;  /* 0x0000001d001d7308 */ /* 0x000fe20000002400 */
[----:B------:R-:W-:Y:S02]  /*e670*/  ISETP.GE.AND P2, PT, R28, R103, PT ;  /* 0x000000671c00720c */ /* 0x000fe40003f46270 */
[----:B------:R-:W-:Y:S02]  /*e680*/  I2FP.F32.S32 R28, R28 ;  /* 0x0000001c001c7245 */ /* 0x000fe40000201400 */
[----:B------:R-:W-:Y:S02]  /*e690*/  FSEL R30, R30, -INF , !P3 ;  /* 0xff8000001e1e7808 */ /* 0x000fe40005800000 */
[----:B------:R-:W-:Y:S01]  /*e6a0*/  FSEL R112, R112, -INF , !P0 ;  /* 0xff80000070707808 */ /* 0x000fe20004000000 */
[----:B------:R-:W2:Y:S01]  /*e6b0*/  MUFU.TANH R49, R49 ;  /* 0x0000003100317308 */ /* 0x000ea20000002400 */
[----:B-1----:R-:W-:Y:S01]  /*e6c0*/  FFMA.FTZ R27, R0, R28, R27 ;  /* 0x0000001c001b7223 */ /* 0x002fe2000001001b */
[----:B------:R-:W-:-:S02]  /*e6d0*/  ISETP.GE.AND P3, PT, R25, R102, PT ;  /* 0x000000661900720c */ /* 0x000fc40003f66270 */
[----:B------:R-:W-:Y:S02]  /*e6e0*/  ISETP.GE.AND P0, PT, R25, R103, PT ;  /* 0x000000671900720c */ /* 0x000fe40003f06270 */
[----:B------:R-:W-:Y:S02]  /*e6f0*/  FSEL R114, R114, -INF , !P5 ;  /* 0xff80000072727808 */ /* 0x000fe40006800000 */
[----:B------:R1:W-:Y:S01]  /*e700*/  MUFU.TANH R3, R26 ;  /* 0x0000001a00037308 */ /* 0x0003e20000002400 */
[----:B------:R-:W-:-:S07]  /*e710*/  FSEL R110, R27, -INF , !P4 ;  /* 0xff8000001b6e7808 */ /* 0x000fce0006000000 */
[----:B------:R-:W3:Y:S01]  /*e720*/  MUFU.TANH R13, R66 ;  /* 0x00000042000d7308 */ /* 0x000ee20000002400 */
[----:B--2---:R-:W-:Y:S01]  /*e730*/  FFMA.FTZ R49, R0, R28, R49 ;  /* 0x0000001c00317223 */ /* 0x004fe20000010031 */
[----:B------:R-:W-:-:S04]  /*e740*/  VIADD R28, R7, 0x41 ;  /* 0x00000041071c7836 */ /* 0x000fc80000000000 */
[----:B------:R-:W-:Y:S02]  /*e750*/  FSEL R194, R49, -INF , !P2 ;  /* 0xff80000031c27808 */ /* 0x000fe40005000000 */
[----:B------:R-:W2:Y:S01]  /*e760*/  MUFU.TANH R31, R64 ;  /* 0x00000040001f7308 */ /* 0x000ea20000002400 */
[----:B-1----:R-:W-:Y:S02]  /*e770*/  P2R R26, PR, RZ, 0x2 ;  /* 0x00000002ff1a7803 */ /* 0x002fe40000000000 */
[----:B------:R-:W-:Y:S02]  /*e780*/  ISETP.GE.AND P1, PT, R19, R103, PT ;  /* 0x000000671300720c */ /* 0x000fe40003f26270 */
[----:B------:R-:W-:Y:S02]  /*e790*/  I2FP.F32.S32 R19, R19 ;  /* 0x0000001300137245 */ /* 0x000fe40000201400 */
[----:B------:R-:W-:Y:S01]  /*e7a0*/  ISETP.NE.AND P6, PT, R26, RZ, PT ;  /* 0x000000ff1a00720c */ /* 0x000fe20003fc5270 */
[----:B------:R-:W1:Y:S01]  /*e7b0*/  MUFU.TANH R67, R67 ;  /* 0x0000004300437308 */ /* 0x000e620000002400 */
[----:B------:R-:W-:Y:S01]  /*e7c0*/  I2FP.F32.S32 R26, R25 ;  /* 0x00000019001a7245 */ /* 0x000fe20000201400 */
[CC--:B------:R-:W-:Y:S01]  /*e7d0*/  FFMA.FTZ R9, R0.reuse, R19.reuse, R9 ;  /* 0x0000001300097223 */ /* 0x0c0fe20000010009 */
[----:B------:R-:W-:Y:S01]  /*e7e0*/  FFMA.FTZ R21, R0, R19, R21 ;  /* 0x0000001300157223 */ /* 0x000fe20000010015 */
[C---:B------:R-:W-:Y:S01]  /*e7f0*/  VIADD R19, R7.reuse, 0x40 ;  /* 0x0000004007137836 */ /* 0x040fe20000000000 */
[----:B------:R-:W-:Y:S01]  /*e800*/  ISETP.GE.AND P4, PT, R28, R102, PT ;  /* 0x000000661c00720c */ /* 0x000fe20003f86270 */
[CC--:B------:R-:W-:Y:S01]  /*e810*/  FFMA.FTZ R29, R0.reuse, R26.reuse, R29 ;  /* 0x0000001a001d7223 */ /* 0x0c0fe2000001001d */
[----:B------:R-:W-:Y:S01]  /*e820*/  FFMA.FTZ R51, R0, R26, R51 ;  /* 0x0000001a00337223 */ /* 0x000fe20000010033 */
[----:B------:R-:W-:Y:S01]  /*e830*/  VIADD R26, R7, 0x48 ;  /* 0x00000048071a7836 */ /* 0x000fe20000000000 */
[----:B------:R-:W-:Y:S01]  /*e840*/  FSEL R196, R21, -INF , !P1 ;  /* 0xff80000015c47808 */ /* 0x000fe20004800000 */
[----:B------:R-:W4:Y:S01]  /*e850*/  MUFU.TANH R65, R65 ;  /* 0x0000004100417308 */ /* 0x000f220000002400 */
[----:B------:R-:W-:Y:S01]  /*e860*/  ISETP.GE.AND P5, PT, R19, R102, PT ;  /* 0x000000661300720c */ /* 0x000fe20003fa6270 */
[----:B------:R-:W-:Y:S01]  /*e870*/  VIADD R21, R7, 0x49 ;  /* 0x0000004907157836 */ /* 0x000fe20000000000 */
[----:B------:R-:W-:Y:S01]  /*e880*/  ISETP.GE.AND P1, PT, R19, R103, PT ;  /* 0x000000671300720c */ /* 0x000fe20003f26270 */
[----:B------:R-:W-:Y:S01]  /*e890*/  VIADD R25, R7, 0x58 ;  /* 0x0000005807197836 */ /* 0x000fe20000000000 */
[----:B------:R-:W-:-:S02]  /*e8a0*/  I2FP.F32.S32 R19, R19 ;  /* 0x0000001300137245 */ /* 0x000fc40000201400 */
[----:B------:R-:W-:Y:S01]  /*e8b0*/  FSEL R198, R29, -INF , !P3 ;  /* 0xff8000001dc67808 */ /* 0x000fe20005800000 */
[----:B------:R-:W4:Y:S01]  /*e8c0*/  MUFU.TANH R61, R61 ;  /* 0x0000003d003d7308 */ /* 0x000f220000002400 */
[----:B------:R-:W-:Y:S01]  /*e8d0*/  FSEL R192, R51, -INF , !P0 ;  /* 0xff80000033c07808 */ /* 0x000fe20004000000 */
[----:B---3--:R-:W-:Y:S01]  /*e8e0*/  FFMA.FTZ R13, R0, R19, R13 ;  /* 0x00000013000d7223 */ /* 0x008fe2000001000d */
[----:B------:R-:W-:Y:S01]  /*e8f0*/  ISETP.GE.AND P2, PT, R28, R103, PT ;  /* 0x000000671c00720c */ /* 0x000fe20003f46270 */
[----:B--2---:R-:W-:Y:S01]  /*e900*/  FFMA.FTZ R31, R0, R19, R31 ;  /* 0x00000013001f7223 */ /* 0x004fe2000001001f */
[C---:B------:R-:W-:Y:S01]  /*e910*/  ISETP.GE.AND P3, PT, R26.reuse, R102, PT ;  /* 0x000000661a00720c */ /* 0x040fe20003f66270 */
[----:B------:R-:W-:Y:S01]  /*e920*/  VIADD R19, R7, 0x51 ;  /* 0x0000005107137836 */ /* 0x000fe20000000000 */
[----:B------:R-:W-:Y:S01]  /*e930*/  ISETP.GE.AND P0, PT, R26, R103, PT ;  /* 0x000000671a00720c */ /* 0x000fe20003f06270 */
[----:B------:R-:W2:Y:S01]  /*e940*/  MUFU.TANH R63, R63 ;  /* 0x0000003f003f7308 */ /* 0x000ea20000002400 */
[----:B------:R-:W-:-:S02]  /*e950*/  I2FP.F32.S32 R28, R28 ;  /* 0x0000001c001c7245 */ /* 0x000fc40000201400 */
[----:B------:R-:W-:Y:S02]  /*e960*/  I2FP.F32.S32 R26, R26 ;  /* 0x0000001a001a7245 */ /* 0x000fe40000201400 */
[----:B------:R-:W-:Y:S01]  /*e970*/  FSEL R200, R9, -INF , !P6 ;  /* 0xff80000009c87808 */ /* 0x000fe20007000000 */
[C---:B-1----:R-:W-:Y:S01]  /*e980*/  FFMA.FTZ R67, R0.reuse, R28, R67 ;  /* 0x0000001c00437223 */ /* 0x042fe20000010043 */
[----:B------:R-:W-:Y:S01]  /*e990*/  FSEL R150, R13, -INF , !P1 ;  /* 0xff8000000d967808 */ /* 0x000fe20004800000 */
[----:B------:R-:W1:Y:S01]  /*e9a0*/  MUFU.TANH R35, R58 ;  /* 0x0000003a00237308 */ /* 0x000e620000002400 */
[CC--:B------:R-:W-:Y:S01]  /*e9b0*/  FFMA.FTZ R188, R0.reuse, R26.reuse, R15 ;  /* 0x0000001a00bc7223 */ /* 0x0c0fe2000001000f */
[C---:B------:R-:W-:Y:S01]  /*e9c0*/  FFMA.FTZ R75, R0.reuse, R26, R75 ;  /* 0x0000001a004b7223 */ /* 0x040fe2000001004b */
[----:B------:R-:W-:Y:S01]  /*e9d0*/  VIADD R26, R7, 0x50 ;  /* 0x00000050071a7836 */ /* 0x000fe20000000000 */
[C---:B------:R-:W-:Y:S01]  /*e9e0*/  ISETP.GE.AND P6, PT, R21.reuse, R102, PT ;  /* 0x000000661500720c */ /* 0x040fe20003fc6270 */
[----:B----4-:R-:W-:Y:S01]  /*e9f0*/  FFMA.FTZ R65, R0, R28, R65 ;  /* 0x0000001c00417223 */ /* 0x010fe20000010041 */
[----:B------:R-:W-:-:S02]  /*ea00*/  ISETP.GE.AND P1, PT, R21, R103, PT ;  /* 0x000000671500720c */ /* 0x000fc40003f26270 */
[----:B------:R-:W3:Y:S01]  /*ea10*/  MUFU.TANH R57, R57 ;  /* 0x0000003900397308 */ /* 0x000ee20000002400 */
[----:B------:R-:W-:Y:S02]  /*ea20*/  FSEL R142, R31, -INF , !P5 ;  /* 0xff8000001f8e7808 */ /* 0x000fe40006800000 */
[----:B------:R-:W-:Y:S02]  /*ea30*/  I2FP.F32.S32 R21, R21 ;  /* 0x0000001500157245 */ /* 0x000fe40000201400 */
[----:B------:R-:W-:Y:S02]  /*ea40*/  FSEL R146, R67, -INF , !P2 ;  /* 0xff80000043927808 */ /* 0x000fe40005000000 */
[C---:B------:R-:W-:Y:S01]  /*ea50*/  ISETP.GE.AND P5, PT, R26.reuse, R102, PT ;  /* 0x000000661a00720c */ /* 0x040fe20003fa6270 */
[----:B------:R-:W4:Y:S01]  /*ea60*/  MUFU.TANH R59, R59 ;  /* 0x0000003b003b7308 */ /* 0x000f220000002400 */
[----:B------:R-:W-:Y:S01]  /*ea70*/  ISETP.GE.AND P2, PT, R26, R103, PT ;  /* 0x000000671a00720c */ /* 0x000fe20003f46270 */
[CC--:B------:R-:W-:Y:S01]  /*ea80*/  FFMA.FTZ R61, R0.reuse, R21.reuse, R61 ;  /* 0x00000015003d7223 */ /* 0x0c0fe2000001003d */
[----:B------:R-:W-:Y:S01]  /*ea90*/  I2FP.F32.S32 R26, R26 ;  /* 0x0000001a001a7245 */ /* 0x000fe20000201400 */
[C---:B--2---:R-:W-:Y:S01]  /*eaa0*/  FFMA.FTZ R63, R0.reuse, R21, R63 ;  /* 0x00000015003f7223 */ /* 0x044fe2000001003f */
[----:B------:R-:W-:Y:S01]  /*eab0*/  I2FP.F32.S32 R28, R19 ;  /* 0x00000013001c7245 */ /* 0x000fe20000201400 */
[----:B------:R-:W-:Y:S01]  /*eac0*/  VIADD R21, R7, 0x60 ;  /* 0x0000006007157836 */ /* 0x000fe20000000000 */
[----:B------:R-:W-:Y:S01]  /*ead0*/  FSEL R186, R61, -INF , !P6 ;  /* 0xff8000003dba7808 */ /* 0x000fe20007000000 */
[----:B------:R-:W2:Y:S01]  /*eae0*/  MUFU.TANH R53, R53 ;  /* 0x0000003500357308 */ /* 0x000ea20000002400 */
[CC--:B------:R-:W-:Y:S01]  /*eaf0*/  FFMA.FTZ R33, R0.reuse, R26.reuse, R33 ;  /* 0x0000001a00217223 */ /* 0x0c0fe20000010021 */
[C---:B-1----:R-:W-:Y:S01]  /*eb00*/  FFMA.FTZ R35, R0.reuse, R26, R35 ;  /* 0x0000001a00237223 */ /* 0x042fe20000010023 */
[----:B------:R-:W-:Y:S01]  /*eb10*/  VIADD R26, R7, 0x59 ;  /* 0x00000059071a7836 */ /* 0x000fe20000000000 */
[----:B------:R-:W-:Y:S01]  /*eb20*/  FSEL R148, R63, -INF , !P1 ;  /* 0xff8000003f947808 */ /* 0x000fe20004800000 */
[----:B---3--:R-:W-:Y:S01]  /*eb30*/  FFMA.FTZ R57, R0, R28, R57 ;  /* 0x0000001c00397223 */ /* 0x008fe20000010039 */
[----:B------:R-:W-:-:S02]  /*eb40*/  FSEL R190, R65, -INF , !P4 ;  /* 0xff80000041be7808 */ /* 0x000fc40006000000 */
[----:B------:R-:W1:Y:S01]  /*eb50*/  MUFU.TANH R55, R55 ;  /* 0x0000003700377308 */ /* 0x000e620000002400 */
[----:B------:R-:W-:Y:S01]  /*eb60*/  FSEL R144, R75, -INF , !P0 ;  /* 0xff8000004b907808 */ /* 0x000fe20004000000 */
[----:B----4-:R-:W-:Y:S01]  /*eb70*/  FFMA.FTZ R59, R0, R28, R59 ;  /* 0x0000001c003b7223 */ /* 0x010fe2000001003b */
[CC--:B------:R-:W-:Y:S02]  /*eb80*/  ISETP.GE.AND P6, PT, R25.reuse, R102.reuse, PT ;  /* 0x000000661900720c */ /* 0x0c0fe40003fc6270 */
[-C--:B------:R-:W-:Y:S02]  /*eb90*/  ISETP.GE.AND P1, PT, R25, R103.reuse, PT ;  /* 0x000000671900720c */ /* 0x080fe40003f26270 */
[----:B------:R-:W-:Y:S01]  /*eba0*/  FSEL R188, R188, -INF , !P3 ;  /* 0xff800000bcbc7808 */ /* 0x000fe20005800000 */
[----:B------:R-:W-:Y:S01]  /*ebb0*/  MUFU.TANH R9, R44 ;  /* 0x0000002c00097308 */ /* 0x000fe20000002400 */
[C---:B------:R-:W-:Y:S02]  /*ebc0*/  ISETP.GE.AND P4, PT, R19.reuse, R102, PT ;  /* 0x000000661300720c */ /* 0x040fe40003f86270 */
[----:B------:R-:W-:-:S02]  /*ebd0*/  ISETP.GE.AND P0, PT, R19, R103, PT ;  /* 0x000000671300720c */ /* 0x000fc40003f06270 */
[----:B------:R-:W-:Y:S02]  /*ebe0*/  I2FP.F32.S32 R25, R25 ;  /* 0x0000001900197245 */ /* 0x000fe40000201400 */
[----:B------:R-:W-:Y:S01]  /*ebf0*/  FSEL R140, R33, -INF , !P5 ;  /* 0xff800000218c7808 */ /* 0x000fe20006800000 */
[----:B------:R-:W-:Y:S01]  /*ec00*/  MUFU.TANH R15, R46 ;  /* 0x0000002e000f7308 */ /* 0x000fe20000002400 */
[----:B------:R-:W-:Y:S01]  /*ec10*/  ISETP.GE.AND P5, PT, R26, R102, PT ;  /* 0x000000661a00720c */ /* 0x000fe20003fa6270 */
[----:B------:R-:W-:Y:S01]  /*ec20*/  FFMA.FTZ R134, R0, R25, R3 ;  /* 0x0000001900867223 */ /* 0x000fe20000010003 */
[-C--:B------:R-:W-:Y:S02]  /*ec30*/  ISETP.GE.AND P3, PT, R26, R103.reuse, PT ;  /* 0x000000671a00720c */ /* 0x080fe40003f66270 */
[----:B------:R-:W-:Y:S02]  /*ec40*/  I2FP.F32.S32 R26, R26 ;  /* 0x0000001a001a7245 */ /* 0x000fe40000201400 */
[----:B------:R-:W-:Y:S01]  /*ec50*/  FSEL R138, R57, -INF , !P4 ;  /* 0xff800000398a7808 */ /* 0x000fe20006000000 */
[----:B------:R-:W3:Y:S01]  /*ec60*/  MUFU.TANH R23, R23 ;  /* 0x0000001700177308 */ /* 0x000ee20000002400 */
[----:B------:R-:W-:Y:S01]  /*ec70*/  FSEL R128, R59, -INF , !P0 ;  /* 0xff8000003b807808 */ /* 0x000fe20004000000 */
[C---:B--2---:R-:W-:Y:S01]  /*ec80*/  FFMA.FTZ R53, R0.reuse, R26, R53 ;  /* 0x0000001a00357223 */ /* 0x044fe20000010035 */
[C---:B------:R-:W-:Y:S01]  /*ec90*/  ISETP.GE.AND P4, PT, R21.reuse, R102, PT ;  /* 0x000000661500720c */ /* 0x040fe20003f86270 */
[----:B-1----:R-:W-:Y:S01]  /*eca0*/  FFMA.FTZ R55, R0, R26, R55 ;  /* 0x0000001a00377223 */ /* 0x002fe20000010037 */
[----:B------:R-:W-:-:S02]  /*ecb0*/  ISETP.GE.AND P0, PT, R21, R103, PT ;  /* 0x000000671500720c */ /* 0x000fc40003f06270 */
[----:B------:R-:W-:Y:S01]  /*ecc0*/  FSEL R130, R35, -INF , !P2 ;  /* 0xff80000023827808 */ /* 0x000fe20005000000 */
[----:B------:R-:W1:Y:S01]  /*ecd0*/  MUFU.TANH R45, R45 ;  /* 0x0000002d002d7308 */ /* 0x000e620000002400 */
[----:B------:R-:W-:Y:S02]  /*ece0*/  FSEL R134, R134, -INF , !P6 ;  /* 0xff80000086867808 */ /* 0x000fe40007000000 */
[----:B------:R-:W-:Y:S02]  /*ecf0*/  FSEL R132, R53, -INF , !P5 ;  /* 0xff80000035847808 */ /* 0x000fe40006800000 */
[----:B------:R-:W-:-:S03]  /*ed00*/  FSEL R124, R55, -INF , !P3 ;  /* 0xff800000377c7808 */ /* 0x000fc60005800000 */
[----:B------:R-:W2:Y:S01]  /*ed10*/  MUFU.TANH R47, R47 ;  /* 0x0000002f002f7308 */ /* 0x000ea20000002400 */
[----:B---3--:R-:W-:-:S05]  /*ed20*/  FFMA.FTZ R23, R0, R25, R23 ;  /* 0x0000001900177223 */ /* 0x008fca0000010017 */
[----:B------:R-:W-:Y:S02]  /*ed30*/  FSEL R126, R23, -INF , !P1 ;  /* 0xff800000177e7808 */ /* 0x000fe40004800000 */
[----:B------:R3:W-:Y:S08]  /*ed40*/  MUFU.TANH R19, R20 ;  /* 0x0000001400137308 */ /* 0x0007f00000002400 */
[----:B------:R-:W4:Y:S08]  /*ed50*/  MUFU.TANH R13, R40 ;  /* 0x00000028000d7308 */ /* 0x000f300000002400 */
[----:B------:R-:W4:Y:S01]  /*ed60*/  MUFU.TANH R41, R41 ;  /* 0x0000002900297308 */ /* 0x000f220000002400 */
[----:B---3--:R-:W-:Y:S01]  /*ed70*/  I2FP.F32.S32 R20, R21 ;  /* 0x0000001500147245 */ /* 0x008fe20000201400 */
[----:B------:R-:W-:-:S04]  /*ed80*/  VIADD R21, R7, 0x61 ;  /* 0x0000006107157836 */ /* 0x000fc80000000000 */
[CC--:B------:R-:W-:Y:S01]  /*ed90*/  FFMA.FTZ R108, R0.reuse, R20.reuse, R9 ;  /* 0x00000014006c7223 */ /* 0x0c0fe20000010009 */
[----:B------:R-:W-:Y:S01]  /*eda0*/  FFMA.FTZ R64, R0, R20, R15 ;  /* 0x0000001400407223 */ /* 0x000fe2000001000f */
[----:B------:R-:W3:Y:S01]  /*edb0*/  MUFU.TANH R43, R43 ;  /* 0x0000002b002b7308 */ /* 0x000ee20000002400 */
[----:B------:R-:W-:Y:S01]  /*edc0*/  VIADD R20, R7, 0x68 ;  /* 0x0000006807147836 */ /* 0x000fe20000000000 */
[-C--:B------:R-:W-:Y:S01]  /*edd0*/  ISETP.GE.AND P6, PT, R21, R102.reuse, PT ;  /* 0x000000661500720c */ /* 0x080fe20003fc6270 */
[----:B------:R-:W-:Y:S01]  /*ede0*/  VIADD R15, R7, 0x69 ;  /* 0x00000069070f7836 */ /* 0x000fe20000000000 */
[----:B------:R-:W-:Y:S02]  /*edf0*/  ISETP.GE.AND P2, PT, R21, R103, PT ;  /* 0x000000671500720c */ /* 0x000fe40003f46270 */
[----:B------:R-:W-:Y:S02]  /*ee00*/  I2FP.F32.S32 R21, R21 ;  /* 0x0000001500157245 */ /* 0x000fe40000201400 */
[----:B------:R-:W3:Y:S01]  /*ee10*/  MUFU.TANH R17, R17 ;  /* 0x0000001100117308 */ /* 0x000ee20000002400 */
[----:B------:R-:W-:-:S02]  /*ee20*/  ISETP.GE.AND P5, PT, R20, R102, PT ;  /* 0x000000661400720c */ /* 0x000fc40003fa6270 */
[----:B------:R-:W-:Y:S01]  /*ee30*/  ISETP.GE.AND P3, PT, R20, R103, PT ;  /* 0x000000671400720c */ /* 0x000fe20003f66270 */
[CC--:B-1----:R-:W-:Y:S01]  /*ee40*/  FFMA.FTZ R45, R0.reuse, R21.reuse, R45 ;  /* 0x00000015002d7223 */ /* 0x0c2fe2000001002d */
[----:B------:R-:W-:Y:S01]  /*ee50*/  I2FP.F32.S32 R20, R20 ;  /* 0x0000001400147245 */ /* 0x000fe20000201400 */
[----:B--2---:R-:W-:Y:S01]  /*ee60*/  FFMA.FTZ R47, R0, R21, R47 ;  /* 0x00000015002f7223 */ /* 0x004fe2000001002f */
[----:B------:R-:W-:Y:S01]  /*ee70*/  FSEL R108, R108, -INF , !P4 ;  /* 0xff8000006c6c7808 */ /* 0x000fe20006000000 */
[----:B------:R-:W1:Y:S01]  /*ee80*/  MUFU.TANH R3, R36 ;  /* 0x0000002400037308 */ /* 0x000e620000002400 */
[----:B------:R-:W-:Y:S01]  /*ee90*/  ISETP.GE.AND P4, PT, R15, R102, PT ;  /* 0x000000660f00720c */ /* 0x000fe20003f86270 */
[----:B------:R-:W-:Y:S01]  /*eea0*/  VIADD R21, R7, 0x70 ;  /* 0x0000007007157836 */ /* 0x000fe20000000000 */
[----:B------:R-:W-:Y:S01]  /*eeb0*/  ISETP.GE.AND P1, PT, R15, R103, PT ;  /* 0x000000670f00720c */ /* 0x000fe20003f26270 */
[----:B----4-:R-:W-:Y:S01]  /*eec0*/  FFMA.FTZ R13, R0, R20, R13 ;  /* 0x00000014000d7223 */ /* 0x010fe2000001000d */
[----:B------:R-:W-:Y:S01]  /*eed0*/  I2FP.F32.S32 R26, R15 ;  /* 0x0000000f001a7245 */ /* 0x000fe20000201400 */
[----:B------:R-:W-:-:S02]  /*eee0*/  VIADD R15, R7, 0x78 ;  /* 0x00000078070f7836 */ /* 0x000fc40000000000 */
[C---:B------:R-:W-:Y:S01]  /*eef0*/  FFMA.FTZ R19, R0.reuse, R20, R19 ;  /* 0x0000001400137223 */ /* 0x040fe20000010013 */
[----:B------:R-:W-:Y:S01]  /*ef00*/  MUFU.TANH R37, R37 ;  /* 0x0000002500257308 */ /* 0x000fe20000002400 */
[----:B------:R-:W-:Y:S02]  /*ef10*/  VIADD R20, R7, 0x71 ;  /* 0x0000007107147836 */ /* 0x000fe40000000000 */
[CC--:B------:R-:W-:Y:S01]  /*ef20*/  FFMA.FTZ R41, R0.reuse, R26.reuse, R41 ;  /* 0x0000001a00297223 */ /* 0x0c0fe20000010029 */
[----:B---3--:R-:W-:Y:S01]  /*ef30*/  FFMA.FTZ R43, R0, R26, R43 ;  /* 0x0000001a002b7223 */ /* 0x008fe2000001002b */
[----:B------:R-:W-:Y:S02]  /*ef40*/  FSEL R106, R45, -INF , !P6 ;  /* 0xff8000002d6a7808 */ /* 0x000fe40007000000 */
[----:B------:R-:W-:Y:S01]  /*ef50*/  I2FP.F32.S32 R26, R15 ;  /* 0x0000000f001a7245 */ /* 0x000fe20000201400 */
[----:B------:R-:W2:Y:S01]  /*ef60*/  MUFU.TANH R9, R38 ;  /* 0x0000002600097308 */ /* 0x000ea20000002400 */
[----:B------:R-:W-:-:S02]  /*ef70*/  ISETP.GE.AND P6, PT, R21, R102, PT ;  /* 0x000000661500720c */ /* 0x000fc40003fc6270 */
[----:B------:R-:W-:Y:S01]  /*ef80*/  FSEL R64, R64, -INF , !P0 ;  /* 0xff80000040407808 */ /* 0x000fe20004000000 */
[----:B------:R-:W-:Y:S01]  /*ef90*/  FFMA.FTZ R17, R0, R26, R17 ;  /* 0x0000001a00117223 */ /* 0x000fe20000010011 */
[----:B------:R-:W-:Y:S02]  /*efa0*/  FSEL R50, R47, -INF , !P2 ;  /* 0xff8000002f327808 */ /* 0x000fe40005000000 */
[----:B------:R-:W-:Y:S01]  /*efb0*/  FSEL R104, R13, -INF , !P5 ;  /* 0xff8000000d687808 */ /* 0x000fe20006800000 */
[----:B------:R-:W3:Y:S01]  /*efc0*/  MUFU.TANH R39, R39 ;  /* 0x0000002700277308 */ /* 0x000ee20000002400 */
[-C--:B------:R-:W-:Y:S02]  /*efd0*/  ISETP.GE.AND P0, PT, R21, R103.reuse, PT ;  /* 0x000000671500720c */ /* 0x080fe40003f06270 */
[C---:B------:R-:W-:Y:S02]  /*efe0*/  ISETP.GE.AND P2, PT, R20.reuse, R102, PT ;  /* 0x000000661400720c */ /* 0x040fe40003f46270 */
[----:B------:R-:W-:-:S02]  /*eff0*/  ISETP.GE.AND P5, PT, R20, R103, PT ;  /* 0x000000671400720c */ /* 0x000fc40003fa6270 */
[----:B------:R-:W-:Y:S01]  /*f000*/  I2FP.F32.S32 R21, R21 ;  /* 0x0000001500157245 */ /* 0x000fe20000201400 */
[----:B------:R-:W4:Y:S01]  /*f010*/  MUFU.TANH R11, R11 ;  /* 0x0000000b000b7308 */ /* 0x000f220000002400 */
[----:B------:R-:W-:Y:S02]  /*f020*/  I2FP.F32.S32 R20, R20 ;  /* 0x0000001400147245 */ /* 0x000fe40000201400 */
[----:B------:R-:W-:Y:S01]  /*f030*/  P2R R23, PR, RZ, 0x40 ;  /* 0x00000040ff177803 */ /* 0x000fe20000000000 */
[CC--:B-1----:R-:W-:Y:S01]  /*f040*/  FFMA.FTZ R3, R0.reuse, R21.reuse, R3 ;  /* 0x0000001500037223 */ /* 0x0c2fe20000010003 */
[----:B------:R-:W-:Y:S01]  /*f050*/  ISETP.GE.AND P6, PT, R15, R102, PT ;  /* 0x000000660f00720c */ /* 0x000fe20003fc6270 */
[C---:B--2---:R-:W-:Y:S01]  /*f060*/  FFMA.FTZ R9, R0.reuse, R21, R9 ;  /* 0x0000001500097223 */ /* 0x044fe20000010009 */
[----:B------:R-:W-:Y:S01]  /*f070*/  FSEL R66, R41, -INF , !P4 ;  /* 0xff80000029427808 */ /* 0x000fe20006000000 */
[----:B------:R1:W2:Y:S01]  /*f080*/  MUFU.TANH R13, R14 ;  /* 0x0000000e000d7308 */ /* 0x0002a20000002400 */
[CC--:B------:R-:W-:Y:S01]  /*f090*/  FFMA.FTZ R37, R0.reuse, R20.reuse, R37 ;  /* 0x0000001400257223 */ /* 0x0c0fe20000010025 */
[----:B------:R-:W-:Y:S01]  /*f0a0*/  ISETP.NE.AND P4, PT, R23, RZ, PT ;  /* 0x000000ff1700720c */ /* 0x000fe20003f85270 */
[----:B---3--:R-:W-:Y:S01]  /*f0b0*/  FFMA.FTZ R20, R0, R20, R39 ;  /* 0x0000001400147223 */ /* 0x008fe20000010027 */
[----:B------:R-:W-:-:S02]  /*f0c0*/  FSEL R38, R17, -INF , !P6 ;  /* 0xff80000011267808 */ /* 0x000fc40007000000 */
[----:B------:R-:W-:Y:S02]  /*f0d0*/  ISETP.GT.AND P6, PT, R184, R171, PT ;  /* 0x000000abb800720c */ /* 0x000fe40003fc4270 */
[----:B------:R-:W3:Y:S01]  /*f0e0*/  MUFU.TANH R109, R109 ;  /* 0x0000006d006d7308 */ /* 0x000ee20000002400 */
[----:B------:R-:W-:Y:S01]  /*f0f0*/  FSEL R44, R43, -INF , !P1 ;  /* 0xff8000002b2c7808 */ /* 0x000fe20004800000 */
[----:B----4-:R-:W-:Y:S01]  /*f100*/  FFMA.FTZ R11, R0, R26, R11 ;  /* 0x0000001a000b7223 */ /* 0x010fe2000001000b */
[----:B------:R-:W-:Y:S02]  /*f110*/  FSEL R40, R3, -INF , !P4 ;  /* 0xff80000003287808 */ /* 0x000fe40006000000 */
[----:B------:R-:W-:Y:S02]  /*f120*/  FSEL R28, R9, -INF , !P0 ;  /* 0xff800000091c7808 */ /* 0x000fe40004000000 */
[----:B------:R-:W-:Y:S01]  /*f130*/  FSEL R39, R37, -INF , !P2 ;  /* 0xff80000025277808 */ /* 0x000fe20005000000 */
[----:B------:R-:W4:Y:S01]  /*f140*/  MUFU.TANH R111, R111 ;  /* 0x0000006f006f7308 */ /* 0x000f220000002400 */
[C---:B-1----:R-:W-:Y:S01]  /*f150*/  VIADD R14, R7.reuse, 0x79 ;  /* 0x00000079070e7836 */ /* 0x042fe20000000000 */
[----:B------:R-:W-:Y:S01]  /*f160*/  BAR.SYNC.DEFER_BLOCKING 0x0 ;  /* 0x0000000000007b1d */ /* 0x000fe20000010000 */
        /* <DEDUP_REMOVED lines=8> */
[----:B------:R-:W-:Y:S01]  /*f1f0*/  FSEL R46, R19, -INF , !P3 ;  /* 0xff800000132e7808 */ /* 0x000fe20005800000 */
[C---:B--2---:R-:W-:Y:S01]  /*f200*/  FFMA.FTZ R13, R0.reuse, R7, R13 ;  /* 0x00000007000d7223 */ /* 0x044fe2000001000d */
[CC--:B---3--:R-:W-:Y:S01]  /*f210*/  FFMA.FTZ R36, R0.reuse, R14.reuse, R109 ;  /* 0x0000000e00247223 */ /* 0x0c8fe2000001006d */
[----:B----4-:R-:W-:Y:S01]  /*f220*/  FFMA.FTZ R20, R0, R14, R111 ;  /* 0x0000000e00147223 */ /* 0x010fe2000001006f */
[----:B------:R-:W-:-:S02]  /*f230*/  ISETP.GE.AND P3, PT, R15, R103, PT ;  /* 0x000000670f00720c */ /* 0x000fc40003f66270 */
        /* <DEDUP_REMOVED lines=29> */
[C---:B------:R-:W-:Y:S01]  /*f410*/  IMAD R78, R3.reuse, R78, R11 ;  /* 0x0000004e034e7224 */ /* 0x040fe200078e020b */
[----:B------:R-:W-:Y:S01]  /*f420*/  LOP3.LUT R11, RZ, R7, RZ, 0x33, !PT ;  /* 0x00000007ff0b7212 */ /* 0x000fe200078e33ff */
        /* <DEDUP_REMOVED lines=24> */
[----:B------:R-:W-:Y:S01]  /*f5b0*/  SHF.R.S32.HI R76, RZ, 0x1f, R78 ;  /* 0x0000001fff4c7819 */ /* 0x000fe2000001144e */
[----:B--2---:R-:W-:-:S04]  /*f5c0*/  IMAD.IADD R2, R2, 0x1, -R3 ;  /* 0x0000000102027824 */ /* 0x004fc800078e0a03 */
[-C--:B------:R-:W-:Y:S02]  /*f5d0*/  IMAD R3, R76, R9.reuse, RZ ;  /* 0x000000094c037224 */ /* 0x080fe400078e02ff */
[----:B------:R-:W-:Y:S01]  /*f5e0*/  IMAD.WIDE.U32 R76, R78, R9, RZ ;  /* 0x000000094e4c7225 */ /* 0x000fe200078e00ff */
[----:B------:R-:W-:-:S03]  /*f5f0*/  SHF.R.S32.HI R7, RZ, 0x1f, R2 ;  /* 0x0000001fff077819 */ /* 0x000fc60000011402 */
[----:B------:R-:W-:Y:S01]  /*f600*/  IMAD R3, R78, UR9, R3 ;  /* 0x000000094e037c24 */ /* 0x000fe2000f8e0203 */
[----:B------:R-:W-:Y:S02]  /*f610*/  ULDC.64 UR8, c[0x0][0x230] ;  /* 0x00008c0000087ab9 */ /* 0x000fe40000000a00 */
[----:B------:R-:W-:Y:S02]  /*f620*/  IMAD R7, R7, UR8, RZ ;  /* 0x0000000807077c24 */ /* 0x000fe4000f8e02ff */
[----:B------:R-:W-:Y:S02]  /*f630*/  IADD3 R77, R77, R3, RZ ;  /* 0x000000034d4d7210 */ /* 0x000fe40007ffe0ff */
[C---:B------:R-:W-:Y:S02]  /*f640*/  IMAD R7, R2.reuse, UR9, R7 ;  /* 0x0000000902077c24 */ /* 0x040fe4000f8e0207 */
[----:B------:R-:W-:-:S04]  /*f650*/  IMAD.WIDE.U32 R76, R2, UR8, R76 ;  /* 0x00000008024c7c25 */ /* 0x000fc8000f8e004c */
[----:B------:R-:W-:Y:S01]  /*f660*/  IMAD.IADD R11, R77, 0x1, R7 ;  /* 0x000000014d0b7824 */ /* 0x000fe200078e0207 */
[----:B------:R-:W-:Y:S06]  /*f670*/  BRA `(.L_x_7813) ;  /* 0x0000000000107947 */ /* 0x000fec0003800000 */
.L_x_7812:
[----:B------:R-:W1:Y:S02]  /*f680*/  LDC R9, c[0x0][0x248] ;  /* 0x00009200ff097b82 */ /* 0x000e640000000800 */
[----:B-1----:R-:W-:-:S05]  /*f690*/  IMAD.SHL.U32 R76, R9, 0x80, RZ ;  /* 0x00000080094c7824 */ /* 0x002fca00078e00ff */
[----:B------:R-:W-:-:S04]  /*f6a0*/  IADD3 R76, -R76, RZ, RZ ;  /* 0x000000ff4c4c7210 */ /* 0x000fc80007ffe1ff */
[----:B------:R-:W-:-:S07]  /*f6b0*/  SHF.R.S32.HI R11, RZ, 0x1f, R76 ;  /* 0x0000001fff0b7819 */ /* 0x000fce000001144c */
.L_x_7813:
        /* <DEDUP_REMOVED lines=27> */
[----:B---3--:R-:W-:Y:S01]  /*f870*/  @!P0 LEA.HI.X R82, R9, R123, R82, 0x5, P2 ;  /* 0x0000007b09528211 */ /* 0x008fe200010f2c52 */
[----:B------:R-:W3:Y:S01]  /*f880*/  @!P0 LDC R2, c[0x0][0x24c] ;  /* 0x00009300ff028b82 */ /* 0x000ee20000000800 */
[----:B------:R-:W-:Y:S01]  /*f890*/  @!P0 LEA R84, P2, R78, UR12, 0x1 ;  /* 0x0000000c4e548c11 */ /* 0x000fe2000f8408ff */
[----:B------:R-:W-:Y:S01]  /*f8a0*/  @!PT LDS RZ, [RZ] ;  /* 0x00000000fffff984 */ /* 0x000fe20000000800 */
[----:B------:R-:W-:Y:S01]  /*f8b0*/  @!PT LDS RZ, [RZ] ;  /* 0x00000000fffff984 */ /* 0x000fe20000000800 */
[----:B------:R-:W-:Y:S01]  /*f8c0*/  @!PT LDS RZ, [RZ] ;  /* 0x00000000fffff984 */ /* 0x000fe20000000800 */
[----:B------:R1:W-:Y:S02]  /*f8d0*/  @!P0 LDGSTS.E.BYPASS.LTC128B.128 [R179+0x2800], desc[UR6][R88.64] ;  /* 0x0280000058b38fae */ /* 0x0003e4000b901d46 */
[----:B------:R-:W-:Y:S01]  /*f8e0*/  @!P0 IMAD.X R13, R11, 0x1, R82, P3 ;  /* 0x000000010b0d8824 */ /* 0x000fe200018e0652 */
[C---:B------:R-:W-:Y:S01]  /*f8f0*/  @!P0 LEA R82, P1, R80.reuse, UR12, 0x1 ;  /* 0x0000000c50528c11 */ /* 0x040fe2000f8208ff */
[----:B------:R1:W-:Y:S03]  /*f900*/  @P0 STS.128 [R179+0x3000], RZ ;  /* 0x003000ffb3000388 */ /* 0x0003e60000000c00 */
[----:B------:R-:W-:Y:S01]  /*f910*/  @!P0 LEA.HI.X R83, R80, UR13, R15, 0x1, P1 ;  /* 0x0000000d50538c11 */ /* 0x000fe200088f0c0f */
[----:B------:R-:W-:Y:S01]  /*f920*/  @!P0 IMAD.MOV.U32 R80, RZ, RZ, R120 ;  /* 0x000000ffff508224 */ /* 0x000fe200078e0078 */
[----:B------:R-:W-:-:S02]  /*f930*/  @!P0 LEA.HI.X R85, R78, UR13, R13, 0x1, P2 ;  /* 0x0000000d4e558c11 */ /* 0x000fc400090f0c0d */
[C---:B------:R-:W-:Y:S01]  /*f940*/  @!P0 LEA R13, P3, R9.reuse, R120, 0x6 ;  /* 0x00000078090d8211 */ /* 0x040fe200078630ff */
[C---:B------:R-:W-:Y:S02]  /*f950*/  @!P0 IMAD.WIDE.U32 R80, R9.reuse, 0x60, R80 ;  /* 0x0000006009508825 */ /* 0x040fe400078e0050 */
[----:B------:R-:W-:Y:S01]  /*f960*/  @!PT LDS RZ, [RZ] ;  /* 0x00000000fffff984 */ /* 0x000fe20000000800 */
[----:B------:R-:W-:Y:S01]  /*f970*/  @!PT LDS RZ, [RZ] ;  /* 0x00000000fffff984 */ /* 0x000fe20000000800 */
[----:B------:R-:W-:Y:S01]  /*f980*/  @!PT LDS RZ, [RZ] ;  /* 0x00000000fffff984 */ /* 0x000fe20000000800 */
[----:B------:R1:W-:Y:S01]  /*f990*/  @!P0 LDGSTS.E.BYPASS.LTC128B.128 [R179+0x3000], desc[UR6][R84.64] ;  /* 0x0300000054b38fae */ /* 0x0003e2000b901d46 */
[C---:B------:R-:W-:Y:S01]  /*f9a0*/  @!P0 IADD3 R13, P4, R76.reuse, R13, RZ ;  /* 0x0000000d4c0d8210 */ /* 0x040fe20007f9e0ff */
[----:B-----5:R-:W-:Y:S01]  /*f9b0*/  @!P0 IMAD.MOV.U32 R86, RZ, RZ, R120 ;  /* 0x000000ffff568224 */ /* 0x020fe200078e0078 */
[----:B------:R-:W-:Y:S01]  /*f9c0*/  @!P0 IADD3 R15, P1, R76, R80, RZ ;  /* 0x000000504c0f8210 */ /* 0x000fe20007f3e0ff */
[----:B------:R-:W-:Y:S01]  /*f9d0*/  @!P0 IMAD.MOV.U32 R87, RZ, RZ, R123 ;  /* 0x000000ffff578224 */ /* 0x000fe200078e007b */
[----:B----4-:R-:W-:Y:S01]  /*f9e0*/  @!P0 LEA.HI.X R80, R9, R123, R7, 0x6, P3 ;  /* 0x0000007b09508211 */ /* 0x010fe200018f3407 */
[----:B--2---:R-:W-:Y:S01]  /*f9f0*/  @!P0 IMAD R78, R3, 0x50, RZ ;  /* 0x00000050034e8824 */ /* 0x004fe200078e02ff */
[----:B------:R2:W-:Y:S01]  /*fa00*/  @P0 STS.128 [R179+0x3800], RZ ;  /* 0x003800ffb3000388 */ /* 0x0005e20000000c00 */
[----:B------:R-:W-:-:S03]  /*fa10*/  @!P0 IMAD.WIDE.U32 R86, R9, 0x50, R86 ;  /* 0x0000005009568825 */ /* 0x000fc600078e0056 */
[----:B------:R-:W-:Y:S01]  /*fa20*/  @!PT LDS RZ, [RZ] ;  /* 0x00000000fffff984 */ /* 0x000fe20000000800 */
[----:B------:R-:W-:Y:S01]  /*fa30*/  @!PT LDS RZ, [RZ] ;  /* 0x00000000fffff984 */ /* 0x000fe20000000800 */
[----:B------:R-:W-:Y:S01]  /*fa40*/  @!PT LDS RZ, [RZ] ;  /* 0x00000000fffff984 */ /* 0x000fe20000000800 */
[----:B------:R2:W-:Y:S01]  /*fa50*/  @!P0 LDGSTS.E.BYPASS.LTC128B.128 [R179+0x3800], desc[UR6][R82.64] ;  /* 0x0380000052b38fae */ /* 0x0005e2000b901d46 */
[----:B---3--:R-:W-:Y:S01]  /*fa60*/  @!P0 IMAD R2, R2, 0x60, RZ ;  /* 0x0000006002028824 */ /* 0x008fe200078e02ff */
[----:B------:R-:W-:Y:S01]  /*fa70*/  @!P0 IADD3 R3, P2, R76, R86, RZ ;  /* 0x000000564c038210 */ /* 0x000fe20007f5e0ff */
[----:B------:R-:W-:Y:S01]  /*fa80*/  @!P0 IMAD.X R80, R11, 0x1, R80, P4 ;  /* 0x000000010b508824 */ /* 0x000fe200020e0650 */
[----:B------:R-:W-:Y:S01]  /*fa90*/  @!P0 LEA R86, P3, R13, UR12, 0x1 ;  /* 0x0000000c0d568c11 */ /* 0x000fe2000f8608ff */
[----:B------:R2:W-:Y:S01]  /*faa0*/  @P0 STS.128 [R179+0x4000], RZ ;  /* 0x004000ffb3000388 */ /* 0x0005e20000000c00 */
[----:B------:R-:W-:Y:S02]  /*fab0*/  @!P0 IADD3.X R78, R11, R87, R78, P2, !PT ;  /* 0x000000570b4e8210 */ /* 0x000fe400017fe44e */
[----:B------:R-:W-:Y:S02]  /*fac0*/  @!P0 LEA R90, P2, R3, UR12, 0x1 ;  /* 0x0000000c035a8c11 */ /* 0x000fe4000f8408ff */
[----:B------:R-:W-:-:S02]  /*fad0*/  @!P0 IADD3.X R2, R11, R2, R81, P1, !PT ;  /* 0x000000020b028210 */ /* 0x000fc40000ffe451 */
[----:B-1----:R-:W-:Y:S02]  /*fae0*/  @!P0 LEA R88, P1, R15, UR12, 0x1 ;  /* 0x0000000c0f588c11 */ /* 0x002fe4000f8208ff */
        /* <DEDUP_REMOVED lines=31> */
.L_x_7815:
[----:B------:R-:W-:Y:S05]  /*fce0*/  BSYNC B0 ;  /* 0x0000000000007941 */ /* 0x000fea0003800000 */
.L_x_7814:
[----:B------:R-:W0:Y:S01]  /*fcf0*/  LDGDEPBAR ;  /* 0x00000000000079af */ /* 0x000e220000000000 */
[----:B------:R-:W-:-:S04]  /*fd00*/  LEA R182, P0, R76, R182, 0x1 ;  /* 0x000000b64cb67211 */ /* 0x000fc800078008ff */
[----:B------:R-:W-:-:S09]  /*fd10*/  LEA.HI.X R183, R76, R183, R11, 0x1, P0 ;  /* 0x000000b74cb77211 */ /* 0x000fd200000f0c0b */
.L_x_7811:
        /* <DEDUP_REMOVED lines=64> */
[----:B------:R-:W3:Y:S03]  /*10120*/  SHFL.BFLY PT, R2, R9, 0x2, 0x1f ;  /* 0x0c401f0009027f89 */ /* 0x000ee600000e0000 */
[-C--:B------:R-:W-:Y:S01]  /*10130*/  IADD3 R161, R5, R164.reuse, RZ ;  /* 0x000000a405a17210 */ /* 0x080fe20007ffe0ff */
[----:B------:R-:W4:Y:S01]  /*10140*/  SHFL.BFLY PT, R7, R76, 0x2, 0x1f ;  /* 0x0c401f004c077f89 */ /* 0x000f2200000e0000 */
[----:B------:R-:W-:-:S02]  /*10150*/  IADD3 R162, R4, R164, RZ ;  /* 0x000000a404a27210 */ /* 0x000fc40007ffe0ff */
[----:B------:R-:W-:Y:S01]  /*10160*/  IADD3 R160, R4, R161, RZ ;  /* 0x000000a104a07210 */ /* 0x000fe20007ffe0ff */
[----:B------:R-:W-:Y:S04]  /*10170*/  LDSM.16.MT88.4 R92, [R164+0x6000] ;  /* 0x00600000a45c783b */ /* 0x000fe80000004200 */
[----:B--2---:R-:W-:Y:S01]  /*10180*/  LDSM.16.MT88.4 R84, [R162+0x6000] ;  /* 0x00600000a254783b */ /* 0x004fe20000004200 */
[----:B---3--:R-:W-:Y:S02]  /*10190*/  FMNMX.FTZ R2, R9, R2, !PT ;  /* 0x0000000209027209 */ /* 0x008fe40007810000 */
[----:B----4-:R-:W-:-:S03]  /*101a0*/  FMNMX.FTZ R7, R76, R7, !PT ;  /* 0x000000074c077209 */ /* 0x010fc60007810000 */
[----:B------:R-:W2:Y:S04]  /*101b0*/  SHFL.BFLY PT, R3, R2, 0x1, 0x1f ;  /* 0x0c201f0002037f89 */ /* 0x000ea800000e0000 */
[----:B-1----:R-:W-:Y:S01]  /*101c0*/  LDSM.16.MT88.4 R76, [R161+0x6000] ;  /* 0x00600000a14c783b */ /* 0x002fe20000004200 */
        /* <DEDUP_REMOVED lines=18> */
[----:B------:R-:W1:Y:S01]  /*102f0*/  LDSM.16.MT88.4 R4, [R160+0x6000] ;  /* 0x00600000a004783b */ /* 0x000e620000004200 */
[----:B------:R-:W2:Y:S01]  /*10300*/  MUFU.EX2 R58, R58 ;  /* 0x0000003a003a7308 */ /* 0x000ea20000000800 */
        /* <DEDUP_REMOVED lines=10> */
[----:B------:R-:W-:Y:S01]  /*103b0*/  FFMA.FTZ R63, R190, UR8, -R45 ;  /* 0x00000008be3f7c23 */ /* 0x000fe2000801082d */
[--C-:B------:R-:W-:Y:S01]  /*103c0*/  FFMA.FTZ R51, R62, UR8, -R23.reuse ;  /* 0x000000083e337c23 */ /* 0x100fe20008010817 */
[--C-:B------:R-:W-:Y:S01]  /*103d0*/  FFMA.FTZ R60, R14, UR8, -R23.reuse ;  /* 0x000000080e3c7c23 */ /* 0x100fe20008010817 */
[--C-:B------:R-:W-:Y:S01]  /*103e0*/  FFMA.FTZ R62, R34, UR8, -R23.reuse ;  /* 0x00000008223e7c23 */ /* 0x100fe20008010817 */
[--C-:B------:R-:W-:Y:S01]  /*103f0*/  FFMA.FTZ R47, R12, UR8, -R23.reuse ;  /* 0x000000080c2f7c23 */ /* 0x100fe20008010817 */
[----:B------:R-:W3:Y:S01]  /*10400*/  MUFU.EX2 R43, R43 ;  /* 0x0000002b002b7308 */ /* 0x000ee20000000800 */
[----:B------:R-:W4:Y:S01]  /*10410*/  LDSM.16.MT88.4 R12, [R164+0x6800] ;  /* 0x00680000a40c783b */ /* 0x000f220000004200 */
[----:B--2---:R-:W-:Y:S01]  /*10420*/  F2FP.F16.F32.PACK_AB R68, R49, R58 ;  /* 0x0000003a3144723e */ /* 0x004fe200000000ff */
        /* <DEDUP_REMOVED lines=9> */
[----:B------:R-:W5:Y:S01]  /*104c0*/  LDSM.16.MT88.4 R16, [R161+0x6800] ;  /* 0x00680000a110783b */ /* 0x000f620000004200 */
[--C-:B------:R-:W-:Y:S01]  /*104d0*/  FFMA.FTZ R30, R30, UR8, -R23.reuse ;  /* 0x000000081e1e7c23 */ /* 0x100fe20008010817 */
[--C-:B------:R-:W-:Y:S01]  /*104e0*/  FFMA.FTZ R112, R112, UR8, -R23.reuse ;  /* 0x0000000870707c23 */ /* 0x100fe20008010817 */
[--C-:B------:R-:W-:Y:S01]  /*104f0*/  FFMA.FTZ R55, R196, UR8, -R23.reuse ;  /* 0x00000008c4377c23 */ /* 0x100fe20008010817 */
[----:B------:R-:W1:Y:S01]  /*10500*/  MUFU.EX2 R51, R51 ;  /* 0x0000003300337308 */ /* 0x000e620000000800 */
        /* <DEDUP_REMOVED lines=16> */
[----:B-1----:R-:W-:Y:S01]  /*10610*/  F2FP.F16.F32.PACK_AB R69, R51, R60 ;  /* 0x0000003c3345723e */ /* 0x002fe200000000ff */
        /* <DEDUP_REMOVED lines=12> */
[----:B------:R-:W-:Y:S01]  /*106e0*/  FADD.FTZ R49, R58, R49 ;  /* 0x000000313a317221 */ /* 0x000fe20000010000 */
[----:B------:R-:W-:Y:S01]  /*106f0*/  FADD.FTZ R51, R60, R51 ;  /* 0x000000333c337221 */ /* 0x000fe20000010000 */
[----:B------:R-:W1:Y:S01]  /*10700*/  MUFU.EX2 R31, R31 ;  /* 0x0000001f001f7308 */ /* 0x000e620000000800 */
[C---:B---3--:R-:W-:Y:S01]  /*10710*/  F2FP.F16.F32.PACK_AB R71, R47.reuse, R62 ;  /* 0x0000003e2f47723e */ /* 0x048fe200000000ff */
[----:B------:R-:W-:Y:S01]  /*10720*/  FADD.FTZ R56, R56, R49 ;  /* 0x0000003138387221 */ /* 0x000fe20000010000 */
[----:B------:R-:W-:Y:S01]  /*10730*/  FADD.FTZ R62, R62, R51 ;  /* 0x000000333e3e7221 */ /* 0x000fe20000010000 */
[--C-:B------:R-:W-:Y:S01]  /*10740*/  FFMA.FTZ R38, R38, UR8, -R45.reuse ;  /* 0x0000000826267c23 */ /* 0x100fe2000801082d */
[----:B------:R-:W-:Y:S01]  /*10750*/  FFMA.FTZ R189, R36, UR8, -R45 ;  /* 0x0000000824bd7c23 */ /* 0x000fe2000801082d */
[--C-:B------:R-:W-:Y:S01]  /*10760*/  FFMA.FTZ R28, R28, UR8, -R23.reuse ;  /* 0x000000081c1c7c23 */ /* 0x100fe20008010817 */
[----:B------:R-:W-:Y:S01]  /*10770*/  FADD.FTZ R47, R47, R62 ;  /* 0x0000003e2f2f7221 */ /* 0x000fe20000010000 */
[----:B------:R-:W-:Y:S01]  /*10780*/  HMMA.16816.F32 R96, R68, R92, RZ ;  /* 0x0000005c4460723c */ /* 0x000fe200000018ff */
[----:B------:R-:W-:Y:S01]  /*10790*/  MUFU.EX2 R27, R27 ;  /* 0x0000001b001b7308 */ /* 0x000fe20000000800 */
[--C-:B------:R-:W-:Y:S01]  /*107a0*/  FFMA.FTZ R21, R21, UR8, -R23.reuse ;  /* 0x0000000815157c23 */ /* 0x100fe20008010817 */
[--C-:B------:R-:W-:Y:S01]  /*107b0*/  FFMA.FTZ R190, R20, UR8, -R23.reuse ;  /* 0x0000000814be7c23 */ /* 0x100fe20008010817 */
[----:B------:R-:W-:-:S02]  /*107c0*/  FFMA.FTZ R26, R26, UR8, -R23 ;  /* 0x000000081a1a7c23 */ /* 0x000fc40008010817 */
        /* <DEDUP_REMOVED lines=12> */
[----:B-1----:R-:W-:-:S02]  /*10890*/  F2FP.F16.F32.PACK_AB R4, R31, R52 ;  /* 0x000000341f04723e */ /* 0x002fc400000000ff */
[----:B---3--:R-:W-:Y:S01]  /*108a0*/  F2FP.F16.F32.PACK_AB R5, R29, R34 ;  /* 0x000000221d05723e */ /* 0x008fe200000000ff */
        /* <DEDUP_REMOVED lines=21> */
[----:B------:R-:W-:Y:S08]  /*10a00*/  MUFU.EX2 R37, R37 ;  /* 0x0000002500257308 */ /* 0x000ff00000000800 */
[----:B------:R-:W2:Y:S01]  /*10a10*/  MUFU.EX2 R30, R30 ;  /* 0x0000001e001e7308 */ /* 0x000ea20000000800 */
[C---:B---3--:R-:W-:Y:S07]  /*10a20*/  HMMA.16816.F32 R72, R4.reuse, R12, R72 ;  /* 0x0000000c0448723c */ /* 0x048fee0000001848 */
[----:B------:R-:W-:Y:S01]  /*10a30*/  MUFU.EX2 R114, R114 ;  /* 0x0000007200727308 */ /* 0x000fe20000000800 */
[----:B------:R-:W-:Y:S01]  /*10a40*/  HMMA.16816.F32 R68, R4, R14, R68 ;  /* 0x0000000e0444723c */ /* 0x000fe20000001844 */
[----:B------:R-:W3:Y:S06]  /*10a50*/  LDSM.16.MT88.4 R12, [R161+0x7000] ;  /* 0x00700000a10c783b */ /* 0x000eec0000004200 */
[----:B-1----:R-:W-:Y:S01]  /*10a60*/  F2FP.F16.F32.PACK_AB R4, R35, R54 ;  /* 0x000000362304723e */ /* 0x002fe200000000ff */
[----:B------:R-:W1:Y:S01]  /*10a70*/  MUFU.EX2 R57, R57 ;  /* 0x0000003900397308 */ /* 0x000e620000000800 */
[----:B----4-:R-:W-:-:S02]  /*10a80*/  F2FP.F16.F32.PACK_AB R5, R41, R42 ;  /* 0x0000002a2905723e */ /* 0x010fc400000000ff */
[----:B------:R-:W-:Y:S02]  /*10a90*/  F2FP.F16.F32.PACK_AB R6, R32, R33 ;  /* 0x000000212006723e */ /* 0x000fe400000000ff */
[----:B--2---:R-:W-:-:S03]  /*10aa0*/  F2FP.F16.F32.PACK_AB R7, R30, R37 ;  /* 0x000000251e07723e */ /* 0x004fc600000000ff */
[----:B------:R-:W-:Y:S04]  /*10ab0*/  MUFU.EX2 R110, R110 ;  /* 0x0000006e006e7308 */ /* 0x000fe80000000800 */
[C---:B------:R-:W-:Y:S04]  /*10ac0*/  HMMA.16816.F32 R96, R4.reuse, R8, R96 ;  /* 0x000000080460723c */ /* 0x040fe80000001860 */
[----:B------:R-:W-:Y:S02]  /*10ad0*/  MUFU.EX2 R53, R53 ;  /* 0x0000003500357308 */ /* 0x000fe40000000800 */
[C---:B------:R-:W-:Y:S01]  /*10ae0*/  HMMA.16816.F32 R92, R4.reuse, R10, R92 ;  /* 0x0000000a045c723c */ /* 0x040fe2000000185c */
[----:B------:R-:W2:Y:S05]  /*10af0*/  LDSM.16.MT88.4 R8, [R160+0x7000] ;  /* 0x00700000a008783b */ /* 0x000eaa0000004200 */
[C---:B-----5:R-:W-:Y:S01]  /*10b00*/  HMMA.16816.F32 R88, R4.reuse, R16, R88 ;  /* 0x000000100458723c */ /* 0x060fe20000001858 */
[----:B------:R-:W-:Y:S05]  /*10b10*/  MUFU.EX2 R112, R112 ;  /* 0x0000007000707308 */ /* 0x000fea0000000800 */
[C---:B------:R-:W-:Y:S01]  /*10b20*/  HMMA.16816.F32 R84, R4.reuse, R18, R84 ;  /* 0x000000120454723c */ /* 0x040fe20000001854 */
[----:B------:R-:W4:Y:S02]  /*10b30*/  LDSM.16.MT88.4 R16, [R164+0x7800] ;  /* 0x00780000a410783b */ /* 0x000f240000004200 */
[----:B------:R-:W5:Y:S03]  /*10b40*/  MUFU.EX2 R55, R55 ;  /* 0x0000003700377308 */ /* 0x000f660000000800 */
[C---:B---3--:R-:W-:Y:S05]  /*10b50*/  HMMA.16816.F32 R80, R4.reuse, R12, R80 ;  /* 0x0000000c0450723c */ /* 0x048fea0000001850 */
[----:B------:R-:W-:Y:S01]  /*10b60*/  MUFU.EX2 R120, R120 ;  /* 0x0000007800787308 */ /* 0x000fe20000000800 */
[C---:B------:R-:W-:Y:S01]  /*10b70*/  HMMA.16816.F32 R76, R4.reuse, R14, R76 ;  /* 0x0000000e044c723c */ /* 0x040fe2000000184c */
[----:B------:R-:W3:Y:S06]  /*10b80*/  LDSM.16.MT88.4 R12, [R162+0x7800] ;  /* 0x00780000a20c783b */ /* 0x000eec0000004200 */
[----:B------:R-:W5:Y:S08]  /*10b90*/  MUFU.EX2 R59, R59 ;  /* 0x0000003b003b7308 */ /* 0x000f700000000800 */
[----:B------:R-:W-:Y:S01]  /*10ba0*/  MUFU.EX2 R142, R142 ;  /* 0x0000008e008e7308 */ /* 0x000fe20000000800 */
[C---:B--2---:R-:W-:Y:S06]  /*10bb0*/  HMMA.16816.F32 R72, R4.reuse, R8, R72 ;  /* 0x000000080448723c */ /* 0x044fec0000001848 */
[----:B------:R-:W-:Y:S01]  /*10bc0*/  HMMA.16816.F32 R68, R4, R10, R68 ;  /* 0x0000000a0444723c */ /* 0x000fe20000001844 */
[----:B------:R-:W2:Y:S01]  /*10bd0*/  LDSM.16.MT88.4 R8, [R161+0x7800] ;  /* 0x00780000a108783b */ /* 0x000ea20000004200 */
[----:B------:R-:W2:Y:S05]  /*10be0*/  MUFU.EX2 R63, R63 ;  /* 0x0000003f003f7308 */ /* 0x000eaa0000000800 */
[----:B-1----:R-:W-:-:S02]  /*10bf0*/  F2FP.F16.F32.PACK_AB R4, R57, R114 ;  /* 0x000000723904723e */ /* 0x002fc400000000ff */
[----:B-----5:R-:W-:Y:S01]  /*10c00*/  F2FP.F16.F32.PACK_AB R5, R55, R112 ;  /* 0x000000703705723e */ /* 0x020fe200000000ff */
[----:B------:R-:W-:Y:S01]  /*10c10*/  MUFU.EX2 R122, R122 ;  /* 0x0000007a007a7308 */ /* 0x000fe20000000800 */
[----:B------:R-:W-:Y:S02]  /*10c20*/  F2FP.F16.F32.PACK_AB R6, R53, R110 ;  /* 0x0000006e3506723e */ /* 0x000fe400000000ff */
[----:B------:R-:W-:-:S05]  /*10c30*/  F2FP.F16.F32.PACK_AB R7, R59, R120 ;  /* 0x000000783b07723e */ /* 0x000fca00000000ff */
[----:B------:R-:W-:Y:S02]  /*10c40*/  MUFU.EX2 R61, R61 ;  /* 0x0000003d003d7308 */ /* 0x000fe40000000800 */
[C---:B----4-:R-:W-:Y:S06]  /*10c50*/  HMMA.16816.F32 R96, R4.reuse, R16, R96 ;  /* 0x000000100460723c */ /* 0x050fec0000001860 */
[C---:B------:R-:W-:Y:S01]  /*10c60*/  HMMA.16816.F32 R92, R4.reuse, R18, R92 ;  /* 0x00000012045c723c */ /* 0x040fe2000000185c */
[----:B------:R-:W1:Y:S01]  /*10c70*/  LDSM.16.MT88.4 R16, [R160+0x7800] ;  /* 0x00780000a010783b */ /* 0x000e620000004200 */
[----:B------:R-:W-:Y:S04]  /*10c80*/  MUFU.EX2 R67, R67 ;  /* 0x0000004300437308 */ /* 0x000fe80000000800 */
[C---:B---3--:R-:W-:Y:S04]  /*10c90*/  HMMA.16816.F32 R88, R4.reuse, R12, R88 ;  /* 0x0000000c0458723c */ /* 0x048fe80000001858 */
[----:B------:R-:W3:Y:S02]  /*10ca0*/  MUFU.EX2 R146, R146 ;  /* 0x0000009200927308 */ /* 0x000ee40000000800 */
[C---:B------:R-:W-:Y:S01]  /*10cb0*/  HMMA.16816.F32 R84, R4.reuse, R14, R84 ;  /* 0x0000000e0454723c */ /* 0x040fe20000001854 */
[----:B------:R-:W4:Y:S05]  /*10cc0*/  LDSM.16.MT88.4 R12, [R164+0x8000] ;  /* 0x00800000a40c783b */ /* 0x000f2a0000004200 */
[----:B------:R-:W-:Y:S01]  /*10cd0*/  MUFU.EX2 R144, R144 ;  /* 0x0000009000907308 */ /* 0x000fe20000000800 */
[C---:B--2---:R-:W-:Y:S06]  /*10ce0*/  HMMA.16816.F32 R80, R4.reuse, R8, R80 ;  /* 0x000000080450723c */ /* 0x044fec0000001850 */
[C---:B------:R-:W-:Y:S01]  /*10cf0*/  HMMA.16816.F32 R76, R4.reuse, R10, R76 ;  /* 0x0000000a044c723c */ /* 0x040fe2000000184c */
[----:B------:R-:W2:Y:S01]  /*10d00*/  MUFU.EX2 R65, R65 ;  /* 0x0000004100417308 */ /* 0x000ea20000000800 */
[----:B------:R-:W5:Y:S07]  /*10d10*/  LDSM.16.MT88.4 R8, [R162+0x8000] ;  /* 0x00800000a208783b */ /* 0x000f6e0000004200 */
        /* <DEDUP_REMOVED lines=10> */
[----:B--2---:R-:W-:-:S07]  /*10dc0*/  F2FP.F16.F32.PACK_AB R7, R65, R144 ;  /* 0x000000904107723e */ /* 0x004fce00000000ff */
[C---:B----4-:R-:W-:Y:S01]  /*10dd0*/  HMMA.16816.F32 R96, R4.reuse, R12, R96 ;  /* 0x0000000c0460723c */ /* 0x050fe20000001860 */
[----:B------:R-:W-:Y:S05]  /*10de0*/  MUFU.EX2 R128, R130 ;  /* 0x0000008200807308 */ /* 0x000fea0000000800 */
[C---:B------:R-:W-:Y:S01]  /*10df0*/  HMMA.16816.F32 R92, R4.reuse, R14, R92 ;  /* 0x0000000e045c723c */ /* 0x040fe2000000185c */
[----:B------:R-:W2:Y:S02]  /*10e00*/  LDSM.16.MT88.4 R12, [R160+0x8000] ;  /* 0x00800000a00c783b */ /* 0x000ea40000004200 */
[----:B------:R-:W3:Y:S03]  /*10e10*/  MUFU.EX2 R111, R111 ;  /* 0x0000006f006f7308 */ /* 0x000ee60000000800 */
[C---:B-----5:R-:W-:Y:S05]  /*10e20*/  HMMA.16816.F32 R88, R4.reuse, R8, R88 ;  /* 0x000000080458723c */ /* 0x060fea0000001858 */
[----:B------:R-:W-:Y:S01]  /*10e30*/  MUFU.EX2 R126, R126 ;  /* 0x0000007e007e7308 */ /* 0x000fe20000000800 */
[C---:B------:R-:W-:Y:S01]  /*10e40*/  HMMA.16816.F32 R84, R4.reuse, R10, R84 ;  /* 0x0000000a0454723c */ /* 0x040fe20000001854 */
[----:B------:R-:W4:Y:S05]  /*10e50*/  LDSM.16.MT88.4 R8, [R164+0x8800] ;  /* 0x00880000a408783b */ /* 0x000f2a0000004200 */
        /* <DEDUP_REMOVED lines=10> */
[----:B------:R-:W2:Y:S01]  /*10f00*/  MUFU.EX2 R66, R66 ;  /* 0x0000004200427308 */ /* 0x000ea20000000800 */
        /* <DEDUP_REMOVED lines=10> */
[C---:B-----5:R-:W-:Y:S05]  /*10fb0*/  HMMA.16816.F32 R88, R4.reuse, R16, R88 ;  /* 0x000000100458723c */ /* 0x060fea0000001858 */
[----:B------:R-:W4:Y:S01]  /*10fc0*/  MUFU.EX2 R44, R44 ;  /* 0x0000002c002c7308 */ /* 0x000f220000000800 */
[C---:B------:R-:W-:Y:S01]  /*10fd0*/  HMMA.16816.F32 R84, R4.reuse, R18, R84 ;  /* 0x000000120454723c */ /* 0x040fe20000001854 */
[----:B------:R-:W-:Y:S05]  /*10fe0*/  LDSM.16.MT88.4 R16, [R161+0x9000] ;  /* 0x00900000a110783b */ /* 0x000fea0000004200 */
        /* <DEDUP_REMOVED lines=11> */
[----:B------:R-:W-:Y:S01]  /*110a0*/  FADD.FTZ R5, R43, R56 ;  /* 0x000000382b057221 */ /* 0x000fe20000010000 */
[----:B------:R-:W-:Y:S01]  /*110b0*/  F2FP.F16.F32.PACK_AB R4, R106, R115 ;  /* 0x000000736a04723e */ /* 0x000fe200000000ff */
[----:B------:R-:W-:Y:S01]  /*110c0*/  FFMA.FTZ R43, R40, UR8, -R45 ;  /* 0x00000008282b7c23 */ /* 0x000fe2000801082d */
[----:B------:R-:W-:Y:S01]  /*110d0*/  F2FP.F16.F32.PACK_AB R6, R66, R113 ;  /* 0x000000714206723e */ /* 0x000fe200000000ff */
[----:B------:R-:W-:Y:S01]  /*110e0*/  FADD.FTZ R52, R52, R5 ;  /* 0x0000000534347221 */ /* 0x000fe20000010000 */
[----:B-1----:R-:W-:Y:S01]  /*110f0*/  F2FP.F16.F32.PACK_AB R5, R50, R123 ;  /* 0x0000007b3205723e */ /* 0x002fe200000000ff */
[----:B------:R-:W-:Y:S01]  /*11100*/  FFMA.FTZ R40, R39, UR8, -R45 ;  /* 0x0000000827287c23 */ /* 0x000fe2000801082d */
[----:B----4-:R-:W-:Y:S01]  /*11110*/  F2FP.F16.F32.PACK_AB R7, R44, R121 ;  /* 0x000000792c07723e */ /* 0x010fe200000000ff */
[----:B------:R-:W-:Y:S01]  /*11120*/  FADD.FTZ R52, R31, R52 ;  /* 0x000000341f347221 */ /* 0x000fe20000010000 */
[----:B------:R-:W-:Y:S03]  /*11130*/  MUFU.EX2 R39, R43 ;  /* 0x0000002b00277308 */ /* 0x000fe60000000800 */
[----:B------:R-:W-:-:S02]  /*11140*/  FADD.FTZ R27, R27, R52 ;  /* 0x000000341b1b7221 */ /* 0x000fc40000010000 */
[C---:B--2---:R-:W-:Y:S02]  /*11150*/  HMMA.16816.F32 R96, R4.reuse, R12, R96 ;  /* 0x0000000c0460723c */ /* 0x044fe40000001860 */
[----:B------:R-:W-:Y:S01]  /*11160*/  FADD.FTZ R27, R24, R27 ;  /* 0x0000001b181b7221 */ /* 0x000fe20000010000 */
[----:B------:R-:W1:Y:S03]  /*11170*/  MUFU.EX2 R36, R40 ;  /* 0x0000002800247308 */ /* 0x000e660000000800 */
[----:B------:R-:W-:Y:S01]  /*11180*/  HMMA.16816.F32 R92, R4, R14, R92 ;  /* 0x0000000e045c723c */ /* 0x000fe2000000185c */
[----:B------:R-:W2:Y:S01]  /*11190*/  LDSM.16.MT88.4 R12, [R160+0x9000] ;  /* 0x00900000a00c783b */ /* 0x000ea20000004200 */
[----:B------:R-:W-:-:S03]  /*111a0*/  FADD.FTZ R54, R54, R27 ;  /* 0x0000001b36367221 */ /* 0x000fc60000010000 */
[----:B------:R-:W4:Y:S01]  /*111b0*/  MUFU.EX2 R31, R26 ;  /* 0x0000001a001f7308 */ /* 0x000f220000000800 */
[----:B------:R-:W-:Y:S01]  /*111c0*/  FADD.FTZ R54, R35, R54 ;  /* 0x0000003623367221 */ /* 0x000fe20000010000 */
[----:B------:R-:W-:Y:S03]  /*111d0*/  HMMA.16816.F32 R80, R4, R16, R80 ;  /* 0x000000100450723c */ /* 0x000fe60000001850 */
[----:B------:R-:W-:-:S03]  /*111e0*/  FADD.FTZ R33, R33, R54 ;  /* 0x0000003621217221 */ /* 0x000fc60000010000 */
[C---:B------:R-:W-:Y:S01]  /*111f0*/  HMMA.16816.F32 R76, R4.reuse, R18, R76 ;  /* 0x00000012044c723c */ /* 0x040fe2000000184c */
[----:B------:R-:W-:Y:S01]  /*11200*/  FADD.FTZ R33, R32, R33 ;  /* 0x0000002120217221 */ /* 0x000fe20000010000 */
[----:B------:R-:W-:Y:S03]  /*11210*/  LDSM.16.MT88.4 R16, [R162+0x9800] ;  /* 0x00980000a210783b */ /* 0x000fe60000004200 */
[----:B------:R-:W-:Y:S01]  /*11220*/  FADD.FTZ R114, R114, R33 ;  /* 0x0000002172727221 */ /* 0x000fe20000010000 */
[----:B---3--:R-:W-:Y:S03]  /*11230*/  HMMA.16816.F32 R88, R4, R8, R88 ;  /* 0x000000080458723c */ /* 0x008fe60000001858 */
[----:B------:R-:W-:-:S03]  /*11240*/  FADD.FTZ R57, R57, R114 ;  /* 0x0000007239397221 */ /* 0x000fc60000010000 */
[----:B------:R-:W-:Y:S01]  /*11250*/  HMMA.16816.F32 R84, R4, R10, R84 ;  /* 0x0000000a0454723c */ /* 0x000fe20000001854 */
[----:B------:R-:W3:Y:S01]  /*11260*/  LDSM.16.MT88.4 R8, [R164+0x9800] ;  /* 0x00980000a408783b */ /* 0x000ee20000004200 */
[----:B------:R-:W-:-:S04]  /*11270*/  FADD.FTZ R110, R110, R57 ;  /* 0x000000396e6e7221 */ /* 0x000fc80000010000 */
        /* <DEDUP_REMOVED lines=12> */
[----:B----4-:R-:W-:Y:S01]  /*11340*/  F2FP.F16.F32.PACK_AB R5, R31, R28 ;  /* 0x0000001c1f05723e */ /* 0x010fe200000000ff */
[----:B------:R-:W1:Y:S01]  /*11350*/  LDSM.16.MT88.4 R12, [R161+0x9800] ;  /* 0x00980000a10c783b */ /* 0x000e620000004200 */
[----:B------:R-:W-:Y:S01]  /*11360*/  F2FP.F16.F32.PACK_AB R6, R189, R38 ;  /* 0x00000026bd06723e */ /* 0x000fe200000000ff */
[----:B------:R-:W-:Y:S01]  /*11370*/  FADD.FTZ R37, R30, R37 ;  /* 0x000000251e257221 */ /* 0x000fe20000010000 */
[----:B------:R-:W-:Y:S01]  /*11380*/  F2FP.F16.F32.PACK_AB R7, R190, R21 ;  /* 0x00000015be07723e */ /* 0x000fe200000000ff */
        /* <DEDUP_REMOVED lines=9> */
[----:B------:R-:W-:Y:S01]  /*11420*/  FADD.FTZ R120, R59, R120 ;  /* 0x000000783b787221 */ /* 0x000fe20000010000 */
[----:B------:R-:W2:Y:S01]  /*11430*/  LDSM.16.MT88.4 R8, [R160+0x9800] ;  /* 0x00980000a008783b */ /* 0x000ea20000004200 */
[----:B------:R-:W-:-:S02]  /*11440*/  FADD.FTZ R106, R106, R115 ;  /* 0x000000736a6a7221 */ /* 0x000fc40000010000 */
        /* <DEDUP_REMOVED lines=14> */
[----:B------:R-:W-:-:S02]  /*11530*/  FADD.FTZ R189, R189, R38 ;  /* 0x00000026bdbd7221 */ /* 0x000fc40000010000 */
        /* <DEDUP_REMOVED lines=13> */
[----:B------:R-:W-:Y:S05]  /*11610*/  @!P6 BRA `(.L_x_7816) ;  /* 0x0000004c00a8e947 */ /* 0x000fea0003800000 */
        /* <DEDUP_REMOVED lines=67> */
.L_x_7817:
[----:B------:R-:W1:Y:S02]  /*11a50*/  LDC R9, c[0x0][0x250] ;  /* 0x00009400ff097b82 */ /* 0x000e640000000800 */
[----:B-1----:R-:W-:-:S05]  /*11a60*/  IMAD.SHL.U32 R8, R9, 0x80, RZ ;  /* 0x0000008009087824 */ /* 0x002fca00078e00ff */
[----:B------:R-:W-:-:S04]  /*11a70*/  IADD3 R8, -R8, RZ, RZ ;  /* 0x000000ff08087210 */ /* 0x000fc80007ffe1ff */
[----:B------:R-:W-:-:S07]  /*11a80*/  SHF.R.S32.HI R11, RZ, 0x1f, R8 ;  /* 0x0000001fff0b7819 */ /* 0x000fce0000011408 */
.L_x_7818:
[----:B------:R-:W-:Y:S01]  /*11a90*/  ULDC UR4, c[0x0][0x2d0] ;  /* 0x0000b40000047ab9 */ /* 0x000fe20000000800 */
[----:B------:R-:W-:Y:S02]  /*11aa0*/  LEA R136, P3, R8, R136, 0x1 ;  /* 0x0000008808887211 */ /* 0x000fe400078608ff */
        /* <DEDUP_REMOVED lines=50> */
[----:B-1----:R-:W-:-:S02]  /*11dd0*/  @!P0 IMAD R6, R6, 0x50, RZ ;  /* 0x0000005006068824 */ /* 0x002fc400078e02ff */
[C---:B------:R-:W-:Y:S01]  /*11de0*/  @!P0 IMAD.WIDE.U32 R16, R9.reuse, 0x70, R16 ;  /* 0x0000007009108825 */ /* 0x040fe200078e0010 */
[----:B---3--:R-:W-:Y:S01]  /*11df0*/  @!P0 LEA.HI.X R118, R9, R119, R7, 0x6, P1 ;  /* 0x0000007709768211 */ /* 0x008fe200008f3407 */
[----:B------:R-:W-:Y:S01]  /*11e00*/  @!PT LDS RZ, [RZ] ;  /* 0x00000000fffff984 */ /* 0x000fe20000000800 */
[----:B------:R-:W-:Y:S01]  /*11e10*/  @!PT LDS RZ, [RZ] ;  /* 0x00000000fffff984 */ /* 0x000fe20000000800 */
[----:B------:R-:W-:Y:S01]  /*11e20*/  @!PT LDS RZ, [RZ] ;  /* 0x00000000fffff984 */ /* 0x000fe20000000800 */
[----:B------:R-:W-:Y:S01]  /*11e30*/  @!P0 LDGSTS.E.BYPASS.LTC128B.128 [R179+0x7800], desc[UR6][R14.64] ;  /* 0x078000000eb38fae */ /* 0x000fe2000b901d46 */
[C---:B------:R-:W-:Y:S02]  /*11e40*/  @!P0 IADD3 R13, P1, R8.reuse, R13, RZ ;  /* 0x0000000d080d8210 */ /* 0x040fe40007f3e0ff */
[C---:B------:R-:W-:Y:S01]  /*11e50*/  @!P0 IADD3 R7, P3, R8.reuse, R20, RZ ;  /* 0x0000001408078210 */ /* 0x040fe20007f7e0ff */
[----:B-----5:R-:W-:Y:S01]  /*11e60*/  @!P0 IMAD R5, R5, 0x60, RZ ;  /* 0x0000006005058824 */ /* 0x020fe200078e02ff */
[C---:B------:R-:W-:Y:S01]  /*11e70*/  @!P0 IADD3 R9, P2, R8.reuse, R18, RZ ;  /* 0x0000001208098210 */ /* 0x040fe20007f5e0ff */
[----:B------:R-:W-:Y:S01]  /*11e80*/  @!P0 IMAD.X R118, R11, 0x1, R118, P1 ;  /* 0x000000010b768824 */ /* 0x000fe200008e0676 */
[----:B------:R-:W-:Y:S01]  /*11e90*/  @!P0 LEA R12, P4, R13, UR10, 0x1 ;  /* 0x0000000a0d0c8c11 */ /* 0x000fe2000f8808ff */
[----:B------:R-:W-:Y:S01]  /*11ea0*/  @P0 STS.128 [R179+0x8000], RZ ;  /* 0x008000ffb3000388 */ /* 0x000fe20000000c00 */
[----:B------:R-:W-:-:S02]  /*11eb0*/  @!P0 IADD3 R8, P1, R8, R16, RZ ;  /* 0x0000001008088210 */ /* 0x000fc40007f3e0ff */
[----:B------:R-:W-:Y:S01]  /*11ec0*/  @!P0 IADD3.X R6, R11, R21, R6, P3, !PT ;  /* 0x000000150b068210 */ /* 0x000fe20001ffe406 */
[----:B--2---:R-:W-:Y:S01]  /*11ed0*/  @!P0 IMAD R4, R4, 0x70, RZ ;  /* 0x0000007004048824 */ /* 0x004fe200078e02ff */
[----:B------:R-:W-:Y:S02]  /*11ee0*/  @!P0 LEA R20, P3, R7, UR10, 0x1 ;  /* 0x0000000a07148c11 */ /* 0x000fe4000f8608ff */
        /* <DEDUP_REMOVED lines=8> */
[----:B------:R-:W-:-:S02]  /*11f70*/  @!P0 LEA R10, P1, R8, UR10, 0x1 ;  /* 0x0000000a080a8c11 */ /* 0x000fc4000f8208ff */
[----:B------:R-:W-:Y:S01]  /*11f80*/  @!P0 LEA.HI.X R21, R7, UR11, R6, 0x1, P3 ;  /* 0x0000000b07158c11 */ /* 0x000fe200098f0c06 */
[----:B------:R-:W-:Y:S01]  /*11f90*/  @P0 STS.128 [R179+0x8800], RZ ;  /* 0x008800ffb3000388 */ /* 0x000fe20000000c00 */
[----:B------:R-:W-:Y:S02]  /*11fa0*/  @!P0 LEA.HI.X R17, R9, UR11, R18, 0x1, P2 ;  /* 0x0000000b09118c11 */ /* 0x000fe400090f0c12 */
        /* <DEDUP_REMOVED lines=97> */
[C---:B------:R-:W-:Y:S06]  /*125c0*/  HMMA.16816.F32 R60, R120.reuse, R118, R60 ;  /* 0x00000076783c723c */ /* 0x040fec000000183c */
[C---:B---3--:R-:W-:Y:S06]  /*125d0*/  HMMA.16816.F32 R56, R120.reuse, R112, R56 ;  /* 0x000000707838723c */ /* 0x048fec0000001838 */
[C---:B------:R-:W-:Y:S01]  /*125e0*/  HMMA.16816.F32 R52, R120.reuse, R114, R52 ;  /* 0x000000727834723c */ /* 0x040fe20000001834 */
[----:B------:R-:W1:Y:S05]  /*125f0*/  LDSM.16.M88.4 R112, [R152+0x2000] ;  /* 0x002000009870783b */ /* 0x000e6a0000000200 */
[----:B------:R-:W-:Y:S01]  /*12600*/  FMUL.FTZ R64, R64, UR15 ;  /* 0x0000000f40407c20 */ /* 0x000fe20008410000 */
[----:B--2---:R-:W-:Y:S01]  /*12610*/  HMMA.16816.F32 R48, R120, R108, R48 ;  /* 0x0000006c7830723c */ /* 0x004fe20000001830 */
[----:B------:R-:W-:-:S04]  /*12620*/  FMUL.FTZ R125, R66, UR15 ;  /* 0x0000000f427d7c20 */ /* 0x000fc80008410000 */
[----:B------:R-:W-:Y:S01]  /*12630*/  FMUL.FTZ R61, R61, UR15 ;  /* 0x0000000f3d3d7c20 */ /* 0x000fe20008410000 */
[C---:B----4-:R-:W-:Y:S01]  /*12640*/  HMMA.16816.F32 R40, R120.reuse, R104, R40 ;  /* 0x000000687828723c */ /* 0x050fe20000001828 */
        /* <DEDUP_REMOVED lines=8> */
[C---:B------:R-:W-:Y:S01]  /*126d0*/  HMMA.16816.F32 R44, R120.reuse, R110, R44 ;  /* 0x0000006e782c723c */ /* 0x040fe2000000182c */
[----:B------:R-:W3:Y:S01]  /*126e0*/  MUFU.TANH R109, R109 ;  /* 0x0000006d006d7308 */ /* 0x000ee20000002400 */
[----:B------:R-:W-:Y:S01]  /*126f0*/  FMUL.FTZ R52, R52, UR15 ;  /* 0x0000000f34347c20 */ /* 0x000fe20008410000 */
[----:B------:R-:W-:Y:S01]  /*12700*/  FMUL.FTZ R55, R55, UR15 ;  /* 0x0000000f37377c20 */ /* 0x000fe20008410000 */
[----:B------:R-:W-:Y:S01]  /*12710*/  FMUL.FTZ R62, R62, UR15 ;  /* 0x0000000f3e3e7c20 */ /* 0x000fe20008410000 */
[----:B------:R-:W-:Y:S01]  /*12720*/  FMUL.FTZ R54, R54, UR15 ;  /* 0x0000000f36367c20 */ /* 0x000fe20008410000 */
[----:B------:R-:W-:Y:S01]  /*12730*/  HMMA.16816.F32 R36, R120, R106, R36 ;  /* 0x0000006a7824723c */ /* 0x000fe20000001824 */
[----:B--2---:R-:W2:Y:S02]  /*12740*/  LDSM.16.M88.4 R64, [R152+0x2800] ;  /* 0x002800009840783b */ /* 0x004ea40000000200 */
[----:B------:R4:W-:Y:S01]  /*12750*/  MUFU.TANH R131, R52 ;  /* 0x0000003400837308 */ /* 0x0009e20000002400 */
[----:B------:R-:W-:Y:S01]  /*12760*/  FMUL.FTZ R129, R48, UR15 ;  /* 0x0000000f30817c20 */ /* 0x000fe20008410000 */
[----:B------:R-:W-:-:S04]  /*12770*/  FMUL.FTZ R135, R51, UR15 ;  /* 0x0000000f33877c20 */ /* 0x000fc80008410000 */
[----:B------:R-:W-:Y:S01]  /*12780*/  FMUL.FTZ R42, R42, UR15 ;  /* 0x0000000f2a2a7c20 */ /* 0x000fe20008410000 */
[----:B------:R-:W-:Y:S01]  /*12790*/  FMUL.FTZ R41, R41, UR15 ;  /* 0x0000000f29297c20 */ /* 0x000fe20008410000 */
[----:B------:R-:W-:Y:S01]  /*127a0*/  FMUL.FTZ R40, R40, UR15 ;  /* 0x0000000f28287c20 */ /* 0x000fe20008410000 */
[----:B------:R-:W5:Y:S01]  /*127b0*/  MUFU.TANH R107, R104 ;  /* 0x00000068006b7308 */ /* 0x000f620000002400 */
[C---:B-1----:R-:W-:Y:S05]  /*127c0*/  HMMA.16816.F32 R28, R120.reuse, R114, R28 ;  /* 0x00000072781c723c */ /* 0x042fea000000181c */
[----:B------:R-:W-:Y:S01]  /*127d0*/  FMUL.FTZ R46, R46, UR15 ;  /* 0x0000000f2e2e7c20 */ /* 0x000fe20008410000 */
[----:B------:R-:W-:Y:S01]  /*127e0*/  HMMA.16816.F32 R32, R120, R112, R32 ;  /* 0x000000707820723c */ /* 0x000fe20000001820 */
[----:B------:R-:W-:Y:S01]  /*127f0*/  FMUL.FTZ R115, R59, UR15 ;  /* 0x0000000f3b737c20 */ /* 0x000fe20008410000 */
[----:B----4-:R-:W-:Y:S01]  /*12800*/  FMUL.FTZ R52, R50, UR15 ;  /* 0x0000000f32347c20 */ /* 0x010fe20008410000 */
[----:B------:R-:W1:Y:S01]  /*12810*/  LDSM.16.M88.4 R56, [R152+0x3000] ;  /* 0x003000009838783b */ /* 0x000e620000000200 */
[----:B------:R-:W4:Y:S01]  /*12820*/  MUFU.TANH R61, R61 ;  /* 0x0000003d003d7308 */ /* 0x000f220000002400 */
[----:B------:R-:W-:Y:S01]  /*12830*/  FMUL.FTZ R36, R36, UR15 ;  /* 0x0000000f24247c20 */ /* 0x000fe20008410000 */
[----:B------:R-:W-:Y:S01]  /*12840*/  FMUL.FTZ R44, R44, UR15 ;  /* 0x0000000f2c2c7c20 */ /* 0x000fe20008410000 */
[----:B------:R-:W-:-:S05]  /*12850*/  FMUL.FTZ R47, R47, UR15 ;  /* 0x0000000f2f2f7c20 */ /* 0x000fca0008410000 */
[----:B------:R-:W4:Y:S08]  /*12860*/  MUFU.TANH R63, R63 ;  /* 0x0000003f003f7308 */ /* 0x000f300000002400 */
[----:B------:R-:W-:Y:S01]  /*12870*/  MUFU.TANH R117, R117 ;  /* 0x0000007500757308 */ /* 0x000fe20000002400 */
[----:B--2---:R-:W-:Y:S03]  /*12880*/  HMMA.16816.F32 R24, R120, R64, R24 ;  /* 0x000000407818723c */ /* 0x004fe60000001818 */
[----:B------:R-:W-:Y:S01]  /*12890*/  FMUL.FTZ R145, R33, UR15 ;  /* 0x0000000f21917c20 */ /* 0x000fe20008410000 */
[----:B------:R-:W-:-:S03]  /*128a0*/  FMUL.FTZ R147, R32, UR15 ;  /* 0x0000000f20937c20 */ /* 0x000fc60008410000 */
[----:B------:R2:W-:Y:S01]  /*128b0*/  MUFU.TANH R33, R36 ;  /* 0x0000002400217308 */ /* 0x0005e20000002400 */
[----:B------:R-:W-:Y:S01]  /*128c0*/  HMMA.16816.F32 R20, R120, R66, R20 ;  /* 0x000000427814723c */ /* 0x000fe20000001814 */
[----:B------:R-:W-:Y:S01]  /*128d0*/  FMUL.FTZ R65, R53, UR15 ;  /* 0x0000000f35417c20 */ /* 0x000fe20008410000 */
[----:B------:R-:W-:Y:S02]  /*128e0*/  FMUL.FTZ R53, R49, UR15 ;  /* 0x0000000f31357c20 */ /* 0x000fe40008410000 */
[----:B------:R-:W3:Y:S01]  /*128f0*/  LDSM.16.M88.4 R48, [R152+0x3800] ;  /* 0x003800009830783b */ /* 0x000ee20000000200 */
[----:B------:R-:W-:-:S04]  /*12900*/  DEPBAR.LE SB0, 0x0 ;  /* 0x000080000000791a */ /* 0x000fc80000000000 */
[----:B------:R5:W-:Y:S01]  /*12910*/  MUFU.TANH R67, R52 ;  /* 0x0000003400437308 */ /* 0x000be20000002400 */
[C---:B-1----:R-:W-:Y:S07]  /*12920*/  HMMA.16816.F32 R16, R120.reuse, R56, R16 ;  /* 0x000000387810723c */ /* 0x042fee0000001810 */
[----:B------:R-:W-:Y:S01]  /*12930*/  MUFU.TANH R115, R115 ;  /* 0x0000007300737308 */ /* 0x000fe20000002400 */
[----:B------:R-:W-:Y:S01]  /*12940*/  HMMA.16816.F32 R12, R120, R58, R12 ;  /* 0x0000003a780c723c */ /* 0x000fe2000000180c */
[----:B------:R-:W-:-:S05]  /*12950*/  FMUL.FTZ R57, R45, UR15 ;  /* 0x0000000f2d397c20 */ /* 0x000fca0008410000 */
[----:B--2---:R-:W-:Y:S01]  /*12960*/  FMUL.FTZ R36, R20, UR15 ;  /* 0x0000000f14247c20 */ /* 0x004fe20008410000 */
[----:B------:R1:W-:Y:S01]  /*12970*/  MUFU.TANH R59, R42 ;  /* 0x0000002a003b7308 */ /* 0x0003e20000002400 */
[----:B-----5:R-:W-:Y:S01]  /*12980*/  FMUL.FTZ R52, R38, UR15 ;  /* 0x0000000f26347c20 */ /* 0x020fe20008410000 */
[----:B------:R-:W-:Y:S01]  /*12990*/  FMUL.FTZ R38, R26, UR15 ;  /* 0x0000000f1a267c20 */ /* 0x000fe20008410000 */
[----:B------:R-:W-:-:S05]  /*129a0*/  FMUL.FTZ R32, R23, UR15 ;  /* 0x0000000f17207c20 */ /* 0x000fca0008410000 */
[----:B------:R2:W-:Y:S08]  /*129b0*/  MUFU.TANH R45, R41 ;  /* 0x00000029002d7308 */ /* 0x0005f00000002400 */
[----:B------:R5:W-:Y:S01]  /*129c0*/  MUFU.TANH R139, R40 ;  /* 0x00000028008b7308 */ /* 0x000be20000002400 */
[----:B-1----:R-:W-:Y:S01]  /*129d0*/  FMUL.FTZ R42, R24, UR15 ;  /* 0x0000000f182a7c20 */ /* 0x002fe20008410000 */
[----:B------:R-:W-:Y:S01]  /*129e0*/  IMAD.SHL.U32 R24, R184, 0x80, RZ ;  /* 0x00000080b8187824 */ /* 0x000fe200078e00ff */
[----:B---3--:R-:W-:Y:S01]  /*129f0*/  HMMA.16816.F32 R8, R120, R48, R8 ;  /* 0x000000307808723c */ /* 0x008fe20000001808 */
[----:B------:R-:W-:Y:S01]  /*12a00*/  FMUL.FTZ R26, R12, UR15 ;  /* 0x0000000f0c1a7c20 */ /* 0x000fe20008410000 */
[----:B------:R-:W-:-:S02]  /*12a10*/  FMUL.FTZ R23, R14, UR15 ;  /* 0x0000000f0e177c20 */ /* 0x000fc40008410000 */
[----:B------:R-:W-:Y:S01]  /*12a20*/  LOP3.LUT R56, R24, 0x18, R187, 0xfe, !PT ;  /* 0x0000001818387812 */ /* 0x000fe200078efebb */
[----:B------:R1:W3:Y:S01]  /*12a30*/  MUFU.TANH R111, R60 ;  /* 0x0000003c006f7308 */ /* 0x0002e20000002400 */
[----:B--2---:R-:W-:Y:S01]  /*12a40*/  FMUL.FTZ R41, R28, UR15 ;  /* 0x0000000f1c297c20 */ /* 0x004fe20008410000 */
[----:B------:R-:W-:Y:S01]  /*12a50*/  FMUL.FTZ R28, R18, UR15 ;  /* 0x0000000f121c7c20 */ /* 0x000fe20008410000 */
[----:B------:R-:W-:Y:S01]  /*12a60*/  LOP3.LUT R18, R24, R187, RZ, 0xfc, !PT ;  /* 0x000000bb18127212 */ /* 0x000fe200078efcff */
[----:B------:R-:W-:Y:S01]  /*12a70*/  FMUL.FTZ R49, R43, UR15 ;  /* 0x0000000f2b317c20 */ /* 0x000fe20008410000 */
[----:B------:R-:W-:Y:S01]  /*12a80*/  FMUL.FTZ R43, R35, UR15 ;  /* 0x0000000f232b7c20 */ /* 0x000fe20008410000 */
[----:B------:R-:W-:Y:S01]  /*12a90*/  FMUL.FTZ R35, R21, UR15 ;  /* 0x0000000f15237c20 */ /* 0x000fe20008410000 */
[----:B------:R-:W-:Y:S01]  /*12aa0*/  FMUL.FTZ R48, R29, UR15 ;  /* 0x0000000f1d307c20 */ /* 0x000fe20008410000 */
[----:B------:R-:W-:Y:S02]  /*12ab0*/  VIADD R12, R18, 0x1 ;  /* 0x00000001120c7836 */ /* 0x000fe40000000000 */
[----:B-----5:R-:W-:Y:S01]  /*12ac0*/  FMUL.FTZ R40, R25, UR15 ;  /* 0x0000000f19287c20 */ /* 0x020fe20008410000 */
[----:B------:R-:W-:Y:S01]  /*12ad0*/  FMUL.FTZ R25, R13, UR15 ;  /* 0x0000000f0d197c20 */ /* 0x000fe20008410000 */
[----:B------:R-:W-:Y:S01]  /*12ae0*/  MUFU.TANH R65, R65 ;  /* 0x0000004100417308 */ /* 0x000fe20000002400 */
[----:B------:R-:W-:Y:S01]  /*12af0*/  HMMA.16816.F32 R4, R120, R50, R4 ;  /* 0x000000327804723c */ /* 0x000fe20000001804 */
[-C--:B------:R-:W-:Y:S01]  /*12b00*/  ISETP.GE.AND P2, PT, R12, R102.reuse, PT ;  /* 0x000000660c00720c */ /* 0x080fe20003f46270 */
[----:B------:R-:W-:Y:S01]  /*12b10*/  VIADD R126, R18, 0x21 ;  /* 0x00000021127e7836 */ /* 0x000fe20000000000 */
[----:B------:R-:W-:Y:S01]  /*12b20*/  ISETP.GE.AND P1, PT, R12, R103, PT ;  /* 0x000000670c00720c */ /* 0x000fe20003f26270 */
[----:B------:R-:W-:Y:S01]  /*12b30*/  VIADD R114, R18, 0x29 ;  /* 0x0000002912727836 */ /* 0x000fe20000000000 */
[----:B------:R-:W-:Y:S01]  /*12b40*/  ISETP.GE.AND P5, PT, R56, R102, PT ;  /* 0x000000663800720c */ /* 0x000fe20003fa6270 */
[----:B-1----:R-:W-:-:S02]  /*12b50*/  VIADD R60, R18, 0x11 ;  /* 0x00000011123c7836 */ /* 0x002fc40000000000 */
[----:B------:R-:W-:Y:S01]  /*12b60*/  FMUL.FTZ R20, R8, UR15 ;  /* 0x0000000f08147c20 */ /* 0x000fe20008410000 */
[----:B------:R-:W-:Y:S01]  /*12b70*/  I2FP.F32.S32 R8, R12 ;  /* 0x0000000c00087245 */ /* 0x000fe20000201400 */
[----:B------:R-:W-:Y:S01]  /*12b80*/  FMUL.FTZ R14, R11, UR15 ;  /* 0x0000000f0b0e7c20 */ /* 0x000fe20008410000 */
[----:B------:R-:W-:Y:S01]  /*12b90*/  VIADD R12, R18, 0x9 ;  /* 0x00000009120c7836 */ /* 0x000fe20000000000 */
[----:B------:R-:W-:Y:S01]  /*12ba0*/  MUFU.TANH R55, R55 ;  /* 0x0000003700377308 */ /* 0x000fe20000002400 */
[----:B------:R-:W-:Y:S01]  /*12bb0*/  FMUL.FTZ R21, R10, UR15 ;  /* 0x0000000f0a157c20 */ /* 0x000fe20008410000 */
[CC--:B------:R-:W-:Y:S01]  /*12bc0*/  FFMA.FTZ R11, R0.reuse, R8.reuse, R109 ;  /* 0x00000008000b7223 */ /* 0x0c0fe2000001006d */
[----:B------:R-:W-:Y:S01]  /*12bd0*/  FFMA.FTZ R8, R0, R8, R107 ;  /* 0x0000000800087223 */ /* 0x000fe2000001006b */
[----:B------:R-:W-:Y:S01]  /*12be0*/  LOP3.LUT R10, R24, 0x8, R187, 0xfe, !PT ;  /* 0x00000008180a7812 */ /* 0x000fe200078efebb */
[----:B------:R-:W-:Y:S01]  /*12bf0*/  FMUL.FTZ R50, R34, UR15 ;  /* 0x0000000f22327c20 */ /* 0x000fe20008410000 */
[----:B------:R-:W-:Y:S01]  /*12c00*/  FMUL.FTZ R34, R22, UR15 ;  /* 0x0000000f16227c20 */ /* 0x000fe20008410000 */
[----:B------:R-:W-:Y:S01]  /*12c10*/  FSEL R11, R11, -INF , !P2 ;  /* 0xff8000000b0b7808 */ /* 0x000fe20005000000 */
[----:B------:R-:W1:Y:S01]  /*12c20*/  MUFU.TANH R113, R62 ;  /* 0x0000003e00717308 */ /* 0x000e620000002400 */
[----:B------:R-:W-:Y:S01]  /*12c30*/  FSEL R8, R8, -INF , !P1 ;  /* 0xff80000008087808 */ /* 0x000fe20004800000 */
[----:B------:R-:W-:Y:S01]  /*12c40*/  FMUL.FTZ R22, R15, UR15 ;  /* 0x0000000f0f167c20 */ /* 0x000fe20008410000 */
[C---:B------:R-:W-:Y:S01]  /*12c50*/  ISETP.GE.AND P2, PT, R12.reuse, R102, PT ;  /* 0x000000660c00720c */ /* 0x040fe20003f46270 */
[----:B------:R-:W-:Y:S01]  /*12c60*/  FMUL.FTZ R15, R9, UR15 ;  /* 0x0000000f090f7c20 */ /* 0x000fe20008410000 */
[-C--:B------:R-:W-:Y:S01]  /*12c70*/  ISETP.GE.AND P1, PT, R12, R103.reuse, PT ;  /* 0x000000670c00720c */ /* 0x080fe20003f26270 */
[----:B------:R-:W-:Y:S01]  /*12c80*/  FMUL.FTZ R51, R39, UR15 ;  /* 0x0000000f27337c20 */ /* 0x000fe20008410000 */
[----:B------:R-:W-:Y:S01]  /*12c90*/  I2FP.F32.S32 R12, R12 ;  /* 0x0000000c000c7245 */ /* 0x000fe20000201400 */
[----:B------:R2:W-:Y:S01]  /*12ca0*/  MUFU.TANH R143, R46 ;  /* 0x0000002e008f7308 */ /* 0x0005e20000002400 */
[----:B------:R-:W-:Y:S01]  /*12cb0*/  ISETP.GE.AND P3, PT, R10, R102, PT ;  /* 0x000000660a00720c */ /* 0x000fe20003f66270 */
[----:B------:R-:W-:Y:S01]  /*12cc0*/  VIADD R104, R18, 0x49 ;  /* 0x0000004912687836 */ /* 0x000fe20000000000 */
[-C--:B------:R-:W-:Y:S01]  /*12cd0*/  ISETP.GE.AND P4, PT, R10, R103.reuse, PT ;  /* 0x000000670a00720c */ /* 0x080fe20003f86270 */
[CC--:B----4-:R-:W-:Y:S01]  /*12ce0*/  FFMA.FTZ R13, R0.reuse, R12.reuse, R61 ;  /* 0x0000000c000d7223 */ /* 0x0d0fe2000001003d */
[----:B------:R-:W-:Y:S01]  /*12cf0*/  FFMA.FTZ R12, R0, R12, R63 ;  /* 0x0000000c000c7223 */ /* 0x000fe2000001003f */
[----:B------:R-:W-:Y:S01]  /*12d00*/  I2FP.F32.S32 R10, R10 ;  /* 0x0000000a000a7245 */ /* 0x000fe20000201400 */
[----:B------:R-:W-:Y:S01]  /*12d10*/  FMUL.FTZ R5, R5, UR15 ;  /* 0x0000000f05057c20 */ /* 0x000fe20008410000 */
[----:B------:R4:W-:Y:S01]  /*12d20*/  MUFU.TANH R61, R48 ;  /* 0x00000030003d7308 */ /* 0x0009e20000002400 */
[----:B------:R-:W-:Y:S01]  /*12d30*/  FSEL R13, R13, -INF , !P2 ;  /* 0xff8000000d0d7808 */ /* 0x000fe20005000000 */
[----:B------:R-:W-:Y:S01]  /*12d40*/  FMUL.FTZ R7, R7, UR15 ;  /* 0x0000000f07077c20 */ /* 0x000fe20008410000 */
[----:B------:R-:W-:Y:S01]  /*12d50*/  FSEL R12, R12, -INF , !P1 ;  /* 0xff8000000c0c7808 */ /* 0x000fe20004800000 */
[----:B---3--:R-:W-:Y:S01]  /*12d60*/  FFMA.FTZ R9, R0, R10, R111 ;  /* 0x0000000a00097223 */ /* 0x008fe2000001006f */
[----:B------:R-:W-:Y:S01]  /*12d70*/  ISETP.GE.AND P2, PT, R60, R102, PT ;  /* 0x000000663c00720c */ /* 0x000fe20003f46270 */
[----:B-1----:R-:W-:Y:S01]  /*12d80*/  FFMA.FTZ R10, R0, R10, R113 ;  /* 0x0000000a000a7223 */ /* 0x002fe20000010071 */
[----:B------:R-:W-:Y:S01]  /*12d90*/  ISETP.GE.AND P1, PT, R60, R103, PT ;  /* 0x000000673c00720c */ /* 0x000fe20003f26270 */
[----:B------:R-:W1:Y:S01]  /*12da0*/  MUFU.TANH R53, R53 ;  /* 0x0000003500357308 */ /* 0x000e620000002400 */
[----:B------:R-:W-:Y:S01]  /*12db0*/  I2FP.F32.S32 R60, R60 ;  /* 0x0000003c003c7245 */ /* 0x000fe20000201400 */
[----:B--2---:R-:W-:Y:S01]  /*12dc0*/  FMUL.FTZ R46, R30, UR15 ;  /* 0x0000000f1e2e7c20 */ /* 0x004fe20008410000 */
[----:B------:R-:W-:Y:S01]  /*12dd0*/  FMUL.FTZ R30, R17, UR15 ;  /* 0x0000000f111e7c20 */ /* 0x000fe20008410000 */
[----:B------:R-:W-:Y:S01]  /*12de0*/  VIADD R17, R18, 0x19 ;  /* 0x0000001912117836 */ /* 0x000fe20000000000 */
[----:B------:R-:W-:Y:S01]  /*12df0*/  FSEL R10, R10, -INF , !P4 ;  /* 0xff8000000a0a7808 */ /* 0x000fe20006000000 */
[CC--:B------:R-:W-:Y:S01]  /*12e00*/  FFMA.FTZ R117, R0.reuse, R60.reuse, R117 ;  /* 0x0000003c00757223 */ /* 0x0c0fe20000010075 */
[----:B------:R-:W-:Y:S01]  /*12e10*/  FFMA.FTZ R60, R0, R60, R115 ;  /* 0x0000003c003c7223 */ /* 0x000fe20000010073 */
[----:B------:R-:W2:Y:S01]  /*12e20*/  MUFU.TANH R135, R135 ;  /* 0x0000008700877308 */ /* 0x000ea20000002400 */
[----:B----4-:R-:W-:-:S02]  /*12e30*/  I2FP.F32.S32 R48, R17 ;  /* 0x0000001100307245 */ /* 0x010fc40000201400 */
[----:B------:R-:W-:Y:S02]  /*12e40*/  FSEL R9, R9, -INF , !P3 ;  /* 0xff80000009097808 */ /* 0x000fe40005800000 */
[----:B------:R-:W-:Y:S01]  /*12e50*/  FSEL R60, R60, -INF , !P1 ;  /* 0xff8000003c3c7808 */ /* 0x000fe20004800000 */
[----:B------:R-:W-:Y:S01]  /*12e60*/  FFMA.FTZ R55, R0, R48, R55 ;  /* 0x0000003000377223 */ /* 0x000fe20000010037 */
[-C--:B------:R-:W-:Y:S01]  /*12e70*/  ISETP.GE.AND P1, PT, R17, R103.reuse, PT ;  /* 0x000000671100720c */ /* 0x080fe20003f26270 */
[----:B------:R3:W-:Y:S01]  /*12e80*/  MUFU.TANH R111, R41 ;  /* 0x00000029006f7308 */ /* 0x0007e20000002400 */
[-C--:B------:R-:W-:Y:S02]  /*12e90*/  ISETP.GE.AND P4, PT, R56, R103.reuse, PT ;  /* 0x000000673800720c */ /* 0x080fe40003f86270 */
[----:B------:R-:W-:Y:S02]  /*12ea0*/  FSEL R62, R55, -INF , !P1 ;  /* 0xff800000373e7808 */ /* 0x000fe40004800000 */
[----:B------:R-:W-:-:S02]  /*12eb0*/  ISETP.GE.AND P1, PT, R126, R103, PT ;  /* 0x000000677e00720c */ /* 0x000fc40003f26270 */
[----:B------:R-:W-:Y:S01]  /*12ec0*/  I2FP.F32.S32 R56, R56 ;  /* 0x0000003800387245 */ /* 0x000fe20000201400 */
[----:B------:R-:W-:Y:S01]  /*12ed0*/  MUFU.TANH R119, R119 ;  /* 0x0000007700777308 */ /* 0x000fe20000002400 */
[C-C-:B------:R-:W-:Y:S02]  /*12ee0*/  LOP3.LUT R116, R24.reuse, 0x28, R187.reuse, 0xfe, !PT ;  /* 0x0000002818747812 */ /* 0x140fe400078efebb */
[C-C-:B------:R-:W-:Y:S02]  /*12ef0*/  LOP3.LUT R66, R24.reuse, 0x20, R187.reuse, 0xfe, !PT ;  /* 0x0000002018427812 */ /* 0x140fe400078efebb */
[C-C-:B------:R-:W-:Y:S02]  /*12f00*/  LOP3.LUT R122, R24.reuse, 0x38, R187.reuse, 0xfe, !PT ;  /* 0x00000038187a7812 */ /* 0x140fe400078efebb */
[----:B------:R-:W-:Y:S01]  /*12f10*/  LOP3.LUT R112, R24, 0x40, R187, 0xfe, !PT ;  /* 0x0000004018707812 */ /* 0x000fe200078efebb */
[----:B------:R4:W5:Y:S01]  /*12f20*/  MUFU.TANH R133, R54 ;  /* 0x0000003600857308 */ /* 0x0009620000002400 */
[----:B---3--:R-:W-:-:S02]  /*12f30*/  FSEL R41, R117, -INF , !P2 ;  /* 0xff80000075297808 */ /* 0x008fc40005000000 */
[----:B------:R-:W-:Y:S01]  /*12f40*/  ISETP.GE.AND P2, PT, R17, R102, PT ;  /* 0x000000661100720c */ /* 0x000fe20003f46270 */
[----:B------:R-:W-:Y:S01]  /*12f50*/  FFMA.FTZ R17, R0, R48, R65 ;  /* 0x0000003000117223 */ /* 0x000fe20000010041 */
[----:B------:R-:W-:-:S03]  /*12f60*/  LOP3.LUT R106, R24, 0x48, R187, 0xfe, !PT ;  /* 0x00000048186a7812 */ /* 0x000fc600078efebb */
[----:B------:R-:W-:Y:S01]  /*12f70*/  MUFU.TANH R127, R127 ;  /* 0x0000007f007f7308 */ /* 0x000fe20000002400 */
[----:B------:R-:W-:Y:S02]  /*12f80*/  FSEL R17, R17, -INF , !P2 ;  /* 0xff80000011117808 */ /* 0x000fe40005000000 */
[----:B------:R-:W-:Y:S02]  /*12f90*/  ISETP.GE.AND P2, PT, R126, R102, PT ;  /* 0x000000667e00720c */ /* 0x000fe40003f46270 */
[----:B------:R-:W-:-:S03]  /*12fa0*/  I2FP.F32.S32 R126, R126 ;  /* 0x0000007e007e7245 */ /* 0x000fc60000201400 */
[----:B------:R3:W-:Y:S01]  /*12fb0*/  MUFU.TANH R141, R44 ;  /* 0x0000002c008d7308 */ /* 0x0007e20000002400 */
[----:B----4-:R-:W-:Y:S01]  /*12fc0*/  FMUL.FTZ R54, R37, UR15 ;  /* 0x0000000f25367c20 */ /* 0x010fe20008410000 */
[CC--:B-1----:R-:W-:Y:S01]  /*12fd0*/  FFMA.FTZ R123, R0.reuse, R126.reuse, R53 ;  /* 0x0000007e007b7223 */ /* 0x0c2fe20000010035 */
[C---:B--2---:R-:W-:Y:S01]  /*12fe0*/  FFMA.FTZ R126, R0.reuse, R126, R135 ;  /* 0x0000007e007e7223 */ /* 0x044fe20000010087 */
[----:B------:R-:W-:Y:S01]  /*12ff0*/  FMUL.FTZ R37, R27, UR15 ;  /* 0x0000000f1b257c20 */ /* 0x000fe20008410000 */
[----:B------:R-:W-:Y:S01]  /*13000*/  FMUL.FTZ R27, R19, UR15 ;  /* 0x0000000f131b7c20 */ /* 0x000fe20008410000 */
[CC--:B------:R-:W-:Y:S01]  /*13010*/  FFMA.FTZ R19, R0.reuse, R56.reuse, R131 ;  /* 0x0000003800137223 */ /* 0x0c0fe20000010083 */
[----:B-----5:R-:W-:Y:S01]  /*13020*/  FFMA.FTZ R56, R0, R56, R133 ;  /* 0x0000003800387223 */ /* 0x020fe20000010085 */
[----:B------:R-:W1:Y:S01]  /*13030*/  MUFU.TANH R57, R57 ;  /* 0x0000003900397308 */ /* 0x000e620000002400 */
[----:B------:R-:W-:Y:S02]  /*13040*/  FSEL R123, R123, -INF , !P2 ;  /* 0xff8000007b7b7808 */ /* 0x000fe40005000000 */
[----:B------:R-:W-:-:S02]  /*13050*/  FSEL R126, R126, -INF , !P1 ;  /* 0xff8000007e7e7808 */ /* 0x000fc40004800000 */
[C---:B------:R-:W-:Y:S02]  /*13060*/  ISETP.GE.AND P2, PT, R114.reuse, R102, PT ;  /* 0x000000667200720c */ /* 0x040fe40003f46270 */
[-C--:B------:R-:W-:Y:S01]  /*13070*/  ISETP.GE.AND P1, PT, R114, R103.reuse, PT ;  /* 0x000000677200720c */ /* 0x080fe20003f26270 */
[----:B------:R-:W2:Y:S01]  /*13080*/  MUFU.TANH R47, R47 ;  /* 0x0000002f002f7308 */ /* 0x000ea20000002400 */
[----:B---3--:R-:W-:Y:S01]  /*13090*/  FMUL.FTZ R44, R31, UR15 ;  /* 0x0000000f1f2c7c20 */ /* 0x008fe20008410000 */
[----:B------:R-:W-:Y:S01]  /*130a0*/  FMUL.FTZ R31, R16, UR15 ;  /* 0x0000000f101f7c20 */ /* 0x000fe20008410000 */
[----:B------:R-:W-:Y:S02]  /*130b0*/  LOP3.LUT R16, R24, 0x10, R187, 0xfe, !PT ;  /* 0x0000001018107812 */ /* 0x000fe400078efebb */
[----:B------:R-:W-:Y:S02]  /*130c0*/  I2FP.F32.S32 R114, R114 ;  /* 0x0000007200727245 */ /* 0x000fe40000201400 */
[C---:B------:R-:W-:Y:S01]  /*130d0*/  ISETP.GE.AND P6, PT, R16.reuse, R102, PT ;  /* 0x000000661000720c */ /* 0x040fe20003fc6270 */
[----:B------:R-:W-:Y:S01]  /*130e0*/  MUFU.TANH R129, R129 ;  /* 0x0000008100817308 */ /* 0x000fe20000002400 */
[----:B------:R-:W-:Y:S01]  /*130f0*/  ISETP.GE.AND P3, PT, R16, R103, PT ;  /* 0x000000671000720c */ /* 0x000fe20003f66270 */
[----:B-1----:R-:W-:Y:S01]  /*13100*/  FFMA.FTZ R57, R0, R114, R57 ;  /* 0x0000007200397223 */ /* 0x002fe20000010039 */
[----:B------:R-:W-:-:S02]  /*13110*/  I2FP.F32.S32 R16, R16 ;  /* 0x0000001000107245 */ /* 0x000fc40000201400 */
[----:B------:R-:W-:Y:S02]  /*13120*/  FSEL R19, R19, -INF , !P5 ;  /* 0xff80000013137808 */ /* 0x000fe40006800000 */
[----:B------:R-:W-:Y:S01]  /*13130*/  FSEL R56, R56, -INF , !P4 ;  /* 0xff80000038387808 */ /* 0x000fe20006000000 */
[CC--:B------:R-:W-:Y:S01]  /*13140*/  FFMA.FTZ R119, R0.reuse, R16.reuse, R119 ;  /* 0x0000001000777223 */ /* 0x0c0fe20000010077 */
[----:B------:R-:W-:Y:S01]  /*13150*/  FFMA.FTZ R16, R0, R16, R127 ;  /* 0x0000001000107223 */ /* 0x000fe2000001007f */
[----:B------:R-:W-:Y:S01]  /*13160*/  MUFU.TANH R49, R49 ;  /* 0x0000003100317308 */ /* 0x000fe20000002400 */
[----:B------:R-:W-:Y:S01]  /*13170*/  ISETP.GE.AND P5, PT, R116, R102, PT ;  /* 0x000000667400720c */ /* 0x000fe20003fa6270 */
[----:B--2---:R-:W-:Y:S01]  /*13180*/  FFMA.FTZ R114, R0, R114, R47 ;  /* 0x0000007200727223 */ /* 0x004fe2000001002f */
[----:B------:R-:W-:Y:S02]  /*13190*/  ISETP.GE.AND P4, PT, R116, R103, PT ;  /* 0x000000677400720c */ /* 0x000fe40003f86270 */
[----:B------:R-:W-:-:S02]  /*131a0*/  FSEL R16, R16, -INF , !P3 ;  /* 0xff80000010107808 */ /* 0x000fc40005800000 */
[----:B------:R-:W-:Y:S01]  /*131b0*/  ISETP.GE.AND P3, PT, R66, R103, PT ;  /* 0x000000674200720c */ /* 0x000fe20003f66270 */
[----:B------:R1:W-:Y:S01]  /*131c0*/  MUFU.TANH R109, R43 ;  /* 0x0000002b006d7308 */ /* 0x0003e20000002400 */
[----:B------:R-:W-:Y:S02]  /*131d0*/  I2FP.F32.S32 R116, R116 ;  /* 0x0000007400747245 */ /* 0x000fe40000201400 */
[----:B------:R-:W-:Y:S02]  /*131e0*/  FSEL R65, R57, -INF , !P2 ;  /* 0xff80000039417808 */ /* 0x000fe40005000000 */
[----:B------:R-:W-:Y:S01]  /*131f0*/  FSEL R114, R114, -INF , !P1 ;  /* 0xff80000072727808 */ /* 0x000fe20004800000 */
[CC--:B------:R-:W-:Y:S01]  /*13200*/  FFMA.FTZ R63, R0.reuse, R116.reuse, R141 ;  /* 0x00000074003f7223 */ /* 0x0c0fe2000001008d */
[----:B------:R-:W-:Y:S01]  /*13210*/  FFMA.FTZ R116, R0, R116, R143 ;  /* 0x0000007400747223 */ /* 0x000fe2000001008f */
[----:B------:R-:W2:Y:S03]  /*13220*/  MUFU.TANH R39, R52 ;  /* 0x0000003400277308 */ /* 0x000ea60000002400 */
[----:B------:R-:W-:-:S02]  /*13230*/  FSEL R63, R63, -INF , !P5 ;  /* 0xff8000003f3f7808 */ /* 0x000fc40006800000 */
[----:B------:R-:W-:Y:S02]  /*13240*/  FSEL R116, R116, -INF , !P4 ;  /* 0xff80000074747808 */ /* 0x000fe40006000000 */
[-C--:B------:R-:W-:Y:S01]  /*13250*/  ISETP.GE.AND P5, PT, R122, R102.reuse, PT ;  /* 0x000000667a00720c */ /* 0x080fe20003fa6270 */
[----:B------:R3:W-:Y:S01]  /*13260*/  MUFU.TANH R53, R38 ;  /* 0x0000002600357308 */ /* 0x0007e20000002400 */
[----:B-1----:R-:W-:Y:S02]  /*13270*/  FSEL R43, R119, -INF , !P6 ;  /* 0xff800000772b7808 */ /* 0x002fe40007000000 */
[----:B------:R-:W-:Y:S02]  /*13280*/  ISETP.GE.AND P6, PT, R66, R102, PT ;  /* 0x000000664200720c */ /* 0x000fe40003fc6270 */
[----:B------:R-:W-:Y:S02]  /*13290*/  I2FP.F32.S32 R66, R66 ;  /* 0x0000004200427245 */ /* 0x000fe40000201400 */
[----:B------:R-:W-:Y:S01]  /*132a0*/  ISETP.GE.AND P4, PT, R122, R103, PT ;  /* 0x000000677a00720c */ /* 0x000fe20003f86270 */
[----:B------:R1:W4:Y:S01]  /*132b0*/  MUFU.TANH R113, R46 ;  /* 0x0000002e00717308 */ /* 0x0003220000002400 */
[----:B------:R-:W-:-:S05]  /*132c0*/  I2FP.F32.S32 R122, R122 ;  /* 0x0000007a007a7245 */ /* 0x000fca0000201400 */
[CC--:B------:R-:W-:Y:S01]  /*132d0*/  FFMA.FTZ R33, R0.reuse, R122.reuse, R33 ;  /* 0x0000007a00217223 */ /* 0x0c0fe20000010021 */
[----:B--2---:R-:W-:Y:S01]  /*132e0*/  FFMA.FTZ R122, R0, R122, R39 ;  /* 0x0000007a007a7223 */ /* 0x004fe20000010027 */
[----:B------:R-:W-:Y:S01]  /*132f0*/  MUFU.TANH R29, R54 ;  /* 0x00000036001d7308 */ /* 0x000fe20000002400 */
[----:B---3--:R-:W-:Y:S02]  /*13300*/  VIADD R38, R18, 0x31 ;  /* 0x0000003112267836 */ /* 0x008fe40000000000 */
[----:B------:R-:W-:Y:S02]  /*13310*/  FSEL R117, R33, -INF , !P5 ;  /* 0xff80000021757808 */ /* 0x000fe40006800000 */
[----:B------:R-:W-:Y:S02]  /*13320*/  FSEL R122, R122, -INF , !P4 ;  /* 0xff8000007a7a7808 */ /* 0x000fe40006000000 */
[----:B------:R-:W-:Y:S01]  /*13330*/  ISETP.GE.AND P2, PT, R38, R102, PT ;  /* 0x000000662600720c */ /* 0x000fe20003f46270 */
[----:B------:R-:W-:Y:S01]  /*13340*/  MUFU.TANH R51, R51 ;  /* 0x0000003300337308 */ /* 0x000fe20000002400 */
[-C--:B-1----:R-:W-:Y:S01]  /*13350*/  FFMA.FTZ R46, R0, R66.reuse, R129 ;  /* 0x00000042002e7223 */ /* 0x082fe20000010081 */
[----:B------:R-:W-:Y:S01]  /*13360*/  ISETP.GE.AND P1, PT, R38, R103, PT ;  /* 0x000000672600720c */ /* 0x000fe20003f26270 */
[----:B------:R-:W-:Y:S01]  /*13370*/  FFMA.FTZ R66, R0, R66, R67 ;  /* 0x0000004200427223 */ /* 0x000fe20000010043 */
[----:B------:R-:W-:-:S02]  /*13380*/  I2FP.F32.S32 R38, R38 ;  /* 0x0000002600267245 */ /* 0x000fc40000201400 */
[----:B------:R-:W-:Y:S02]  /*13390*/  FSEL R67, R46, -INF , !P6 ;  /* 0xff8000002e437808 */ /* 0x000fe40007000000 */
[----:B------:R1:W-:Y:S01]  /*133a0*/  MUFU.TANH R129, R42 ;  /* 0x0000002a00817308 */ /* 0x0003e20000002400 */
[CC--:B------:R-:W-:Y:S01]  /*133b0*/  FFMA.FTZ R45, R0.reuse, R38.reuse, R45 ;  /* 0x00000026002d7223 */ /* 0x0c0fe2000001002d */
[----:B------:R-:W-:Y:S01]  /*133c0*/  FFMA.FTZ R49, R0, R38, R49 ;  /* 0x0000002600317223 */ /* 0x000fe20000010031 */
[----:B------:R-:W-:Y:S02]  /*133d0*/  FSEL R66, R66, -INF , !P3 ;  /* 0xff80000042427808 */ /* 0x000fe40005800000 */
[----:B------:R-:W-:Y:S02]  /*133e0*/  ISETP.GE.AND P5, PT, R106, R102, PT ;  /* 0x000000666a00720c */ /* 0x000fe40003fa6270 */
[----:B------:R-:W-:Y:S01]  /*133f0*/  FSEL R121, R45, -INF , !P2 ;  /* 0xff8000002d797808 */ /* 0x000fe20005000000 */
[----:B------:R2:W-:Y:S01]  /*13400*/  MUFU.TANH R55, R40 ;  /* 0x0000002800377308 */ /* 0x0005e20000002400 */
[----:B------:R-:W-:-:S02]  /*13410*/  FSEL R120, R49, -INF , !P1 ;  /* 0xff80000031787808 */ /* 0x000fc40004800000 */
[----:B------:R-:W-:Y:S02]  /*13420*/  ISETP.GE.AND P4, PT, R106, R103, PT ;  /* 0x000000676a00720c */ /* 0x000fe40003f86270 */
[----:B------:R-:W-:-:S03]  /*13430*/  I2FP.F32.S32 R106, R106 ;  /* 0x0000006a006a7245 */ /* 0x000fc60000201400 */
[----:B------:R-:W3:Y:S01]  /*13440*/  MUFU.TANH R147, R147 ;  /* 0x0000009300937308 */ /* 0x000ee20000002400 */
[----:B-1----:R-:W-:Y:S01]  /*13450*/  LOP3.LUT R42, R24, 0x30, R187, 0xfe, !PT ;  /* 0x00000030182a7812 */ /* 0x002fe200078efebb */
[CC--:B------:R-:W-:Y:S01]  /*13460*/  FFMA.FTZ R111, R0.reuse, R106.reuse, R111 ;  /* 0x0000006a006f7223 */ /* 0x0c0fe2000001006f */
[----:B----4-:R-:W-:Y:S02]  /*13470*/  FFMA.FTZ R106, R0, R106, R113 ;  /* 0x0000006a006a7223 */ /* 0x010fe40000010071 */
[C---:B------:R-:W-:Y:S02]  /*13480*/  ISETP.GE.AND P6, PT, R42.reuse, R102, PT ;  /* 0x000000662a00720c */ /* 0x040fe40003fc6270 */
[----:B------:R-:W-:Y:S01]  /*13490*/  ISETP.GE.AND P3, PT, R42, R103, PT ;  /* 0x000000672a00720c */ /* 0x000fe20003f66270 */
[----:B------:R-:W1:Y:S01]  /*134a0*/  MUFU.TANH R107, R50 ;  /* 0x00000032006b7308 */ /* 0x000e620000002400 */
[----:B--2---:R-:W-:Y:S02]  /*134b0*/  I2FP.F32.S32 R40, R42 ;  /* 0x0000002a00287245 */ /* 0x004fe40000201400 */
[----:B------:R-:W-:-:S02]  /*134c0*/  FSEL R111, R111, -INF , !P5 ;  /* 0xff8000006f6f7808 */ /* 0x000fc40006800000 */
[----:B------:R-:W-:Y:S01]  /*134d0*/  FSEL R106, R106, -INF , !P4 ;  /* 0xff8000006a6a7808 */ /* 0x000fe20006000000 */
[CC--:B------:R-:W-:Y:S01]  /*134e0*/  FFMA.FTZ R119, R0.reuse, R40.reuse, R139 ;  /* 0x0000002800777223 */ /* 0x0c0fe2000001008b */
[----:B------:R-:W-:Y:S01]  /*134f0*/  FFMA.FTZ R59, R0, R40, R59 ;  /* 0x00000028003b7223 */ /* 0x000fe2000001003b */
[----:B------:R-:W2:Y:S01]  /*13500*/  MUFU.TANH R145, R145 ;  /* 0x0000009100917308 */ /* 0x000ea20000002400 */
[----:B------:R-:W-:Y:S02]  /*13510*/  VIADD R40, R18, 0x69 ;  /* 0x0000006912287836 */ /* 0x000fe40000000000 */
[----:B------:R-:W-:Y:S02]  /*13520*/  FSEL R119, R119, -INF , !P6 ;  /* 0xff80000077777808 */ /* 0x000fe40007000000 */
[----:B------:R-:W-:Y:S02]  /*13530*/  FSEL R124, R59, -INF , !P3 ;  /* 0xff8000003b7c7808 */ /* 0x000fe40005800000 */
[C---:B------:R-:W-:Y:S01]  /*13540*/  ISETP.GE.AND P6, PT, R112.reuse, R102, PT ;  /* 0x000000667000720c */ /* 0x040fe20003fc6270 */
[----:B------:R4:W-:Y:S01]  /*13550*/  MUFU.TANH R47, R36 ;  /* 0x00000024002f7308 */ /* 0x0009e20000002400 */
[----:B------:R-:W-:-:S02]  /*13560*/  ISETP.GE.AND P3, PT, R112, R103, PT ;  /* 0x000000677000720c */ /* 0x000fc40003f66270 */
[----:B------:R-:W-:-:S05]  /*13570*/  I2FP.F32.S32 R112, R112 ;  /* 0x0000007000707245 */ /* 0x000fca0000201400 */
[----:B------:R5:W-:Y:S01]  /*13580*/  MUFU.TANH R39, R34 ;  /* 0x0000002200277308 */ /* 0x000be20000002400 */
[CC--:B---3--:R-:W-:Y:S01]  /*13590*/  FFMA.FTZ R115, R0.reuse, R112.reuse, R147 ;  /* 0x0000007000737223 */ /* 0x0c8fe20000010093 */
[----:B-1----:R-:W-:-:S04]  /*135a0*/  FFMA.FTZ R112, R0, R112, R107 ;  /* 0x0000007000707223 */ /* 0x002fc8000001006b */
[----:B------:R-:W-:Y:S02]  /*135b0*/  FSEL R115, R115, -INF , !P6 ;  /* 0xff80000073737808 */ /* 0x000fe40007000000 */
[----:B------:R1:W-:Y:S01]  /*135c0*/  MUFU.TANH R33, R32 ;  /* 0x0000002000217308 */ /* 0x0003e20000002400 */
[----:B----4-:R-:W-:Y:S01]  /*135d0*/  VIADD R36, R18, 0x39 ;  /* 0x0000003912247836 */ /* 0x010fe20000000000 */
[----:B------:R-:W-:-:S04]  /*135e0*/  FSEL R112, R112, -INF , !P3 ;  /* 0xff80000070707808 */ /* 0x000fc80005800000 */
[C---:B------:R-:W-:Y:S02]  /*135f0*/  ISETP.GE.AND P2, PT, R36.reuse, R102, PT ;  /* 0x000000662400720c */ /* 0x040fe40003f46270 */
[----:B------:R-:W-:Y:S01]  /*13600*/  ISETP.GE.AND P1, PT, R36, R103, PT ;  /* 0x000000672400720c */ /* 0x000fe20003f26270 */
[----:B-----5:R-:W-:Y:S01]  /*13610*/  VIADD R34, R18, 0x41 ;  /* 0x0000004112227836 */ /* 0x020fe20000000000 */
[----:B------:R-:W-:Y:S01]  /*13620*/  I2FP.F32.S32 R36, R36 ;  /* 0x0000002400247245 */ /* 0x000fe20000201400 */
[----:B------:R-:W3:Y:S04]  /*13630*/  MUFU.TANH R127, R44 ;  /* 0x0000002c007f7308 */ /* 0x000ee80000002400 */
[CC--:B------:R-:W-:Y:S01]  /*13640*/  FFMA.FTZ R29, R0.reuse, R36.reuse, R29 ;  /* 0x00000024001d7223 */ /* 0x0c0fe2000001001d */
[----:B------:R-:W-:Y:S01]  /*13650*/  FFMA.FTZ R51, R0, R36, R51 ;  /* 0x0000002400337223 */ /* 0x000fe20000010033 */
[----:B-1----:R-:W-:-:S02]  /*13660*/  I2FP.F32.S32 R32, R34 ;  /* 0x0000002200207245 */ /* 0x002fc40000201400 */
[----:B------:R-:W1:Y:S01]  /*13670*/  MUFU.TANH R37, R37 ;  /* 0x0000002500257308 */ /* 0x000e620000002400 */
[----:B------:R-:W-:Y:S02]  /*13680*/  FSEL R107, R29, -INF , !P2 ;  /* 0xff8000001d6b7808 */ /* 0x000fe40005000000 */
[----:B------:R-:W-:Y:S01]  /*13690*/  FSEL R118, R51, -INF , !P1 ;  /* 0xff80000033767808 */ /* 0x000fe20004800000 */
[CC--:B--2---:R-:W-:Y:S01]  /*136a0*/  FFMA.FTZ R145, R0.reuse, R32.reuse, R145 ;  /* 0x0000002000917223 */ /* 0x0c4fe20000010091 */
[----:B------:R-:W-:Y:S01]  /*136b0*/  FFMA.FTZ R109, R0, R32, R109 ;  /* 0x00000020006d7223 */ /* 0x000fe2000001006d */
[C---:B------:R-:W-:Y:S02]  /*136c0*/  ISETP.GE.AND P2, PT, R34.reuse, R102, PT ;  /* 0x000000662200720c */ /* 0x040fe40003f46270 */
[----:B------:R-:W-:Y:S01]  /*136d0*/  ISETP.GE.AND P1, PT, R34, R103, PT ;  /* 0x000000672200720c */ /* 0x000fe20003f26270 */
[----:B------:R2:W-:Y:S01]  /*136e0*/  MUFU.TANH R29, R30 ;  /* 0x0000001e001d7308 */ /* 0x0005e20000002400 */
[----:B------:R-:W-:-:S02]  /*136f0*/  LOP3.LUT R32, R24, 0x50, R187, 0xfe, !PT ;  /* 0x0000005018207812 */ /* 0x000fc400078efebb */
[----:B------:R-:W-:Y:S02]  /*13700*/  FSEL R113, R145, -INF , !P2 ;  /* 0xff80000091717808 */ /* 0x000fe40005000000 */
[----:B------:R-:W-:Y:S02]  /*13710*/  FSEL R110, R109, -INF , !P1 ;  /* 0xff8000006d6e7808 */ /* 0x000fe40004800000 */
[C---:B------:R-:W-:Y:S01]  /*13720*/  ISETP.GE.AND P2, PT, R104.reuse, R102, PT ;  /* 0x000000666800720c */ /* 0x040fe20003f46270 */
[----:B------:R4:W-:Y:S01]  /*13730*/  MUFU.TANH R45, R28 ;  /* 0x0000001c002d7308 */ /* 0x0009e20000002400 */
[----:B------:R-:W-:Y:S02]  /*13740*/  ISETP.GE.AND P1, PT, R104, R103, PT ;  /* 0x000000676800720c */ /* 0x000fe40003f26270 */
[----:B------:R-:W-:Y:S02]  /*13750*/  I2FP.F32.S32 R104, R104 ;  /* 0x0000006800687245 */ /* 0x000fe40000201400 */
[----:B------:R-:W-:-:S02]  /*13760*/  ISETP.GE.AND P6, PT, R32, R102, PT ;  /* 0x000000662000720c */ /* 0x000fc40003fc6270 */
[----:B------:R-:W-:Y:S01]  /*13770*/  ISETP.GE.AND P3, PT, R32, R103, PT ;  /* 0x000000672000720c */ /* 0x000fe20003f66270 */
[C---:B------:R-:W-:Y:S01]  /*13780*/  FFMA.FTZ R109, R0.reuse, R104, R61 ;  /* 0x00000068006d7223 */ /* 0x040fe2000001003d */
[----:B--2---:R-:W-:Y:S01]  /*13790*/  I2FP.F32.S32 R30, R32 ;  /* 0x00000020001e7245 */ /* 0x004fe20000201400 */
[----:B---3--:R-:W-:Y:S01]  /*137a0*/  FFMA.FTZ R104, R0, R104, R127 ;  /* 0x0000006800687223 */ /* 0x008fe2000001007f */
[----:B------:R-:W2:Y:S01]  /*137b0*/  MUFU.TANH R35, R35 ;  /* 0x0000002300237308 */ /* 0x000ea20000002400 */
[----:B------:R-:W-:Y:S02]  /*137c0*/  LOP3.LUT R44, R24, 0x68, R187, 0xfe, !PT ;  /* 0x00000068182c7812 */ /* 0x000fe400078efebb */
[CC--:B------:R-:W-:Y:S01]  /*137d0*/  FFMA.FTZ R61, R0.reuse, R30.reuse, R129 ;  /* 0x0000001e003d7223 */ /* 0x0c0fe20000010081 */
[----:B------:R-:W-:Y:S01]  /*137e0*/  FFMA.FTZ R53, R0, R30, R53 ;  /* 0x0000001e00357223 */ /* 0x000fe20000010035 */
[----:B------:R-:W-:Y:S01]  /*137f0*/  VIADD R30, R18, 0x51 ;  /* 0x00000051121e7836 */ /* 0x000fe20000000000 */
[----:B----4-:R-:W-:-:S02]  /*13800*/  LOP3.LUT R28, R24, 0x58, R187, 0xfe, !PT ;  /* 0x00000058181c7812 */ /* 0x010fc400078efebb */
[----:B------:R-:W-:Y:S01]  /*13810*/  FSEL R109, R109, -INF , !P2 ;  /* 0xff8000006d6d7808 */ /* 0x000fe20005000000 */
[----:B------:R-:W3:Y:S01]  /*13820*/  MUFU.TANH R31, R31 ;  /* 0x0000001f001f7308 */ /* 0x000ee20000002400 */
[----:B------:R-:W-:Y:S02]  /*13830*/  FSEL R104, R104, -INF , !P1 ;  /* 0xff80000068687808 */ /* 0x000fe40004800000 */
[-C--:B------:R-:W-:Y:S02]  /*13840*/  ISETP.GE.AND P5, PT, R28, R102.reuse, PT ;  /* 0x000000661c00720c */ /* 0x080fe40003fa6270 */
[C---:B------:R-:W-:Y:S02]  /*13850*/  ISETP.GE.AND P2, PT, R30.reuse, R102, PT ;  /* 0x000000661e00720c */ /* 0x040fe40003f46270 */
[-C--:B------:R-:W-:Y:S01]  /*13860*/  ISETP.GE.AND P1, PT, R30, R103.reuse, PT ;  /* 0x000000671e00720c */ /* 0x080fe20003f26270 */
[----:B------:R4:W-:Y:S01]  /*13870*/  MUFU.TANH R49, R26 ;  /* 0x0000001a00317308 */ /* 0x0009e20000002400 */
[----:B------:R-:W-:-:S02]  /*13880*/  ISETP.GE.AND P4, PT, R28, R103, PT ;  /* 0x000000671c00720c */ /* 0x000fc40003f86270 */
[----:B------:R-:W-:Y:S02]  /*13890*/  I2FP.F32.S32 R30, R30 ;  /* 0x0000001e001e7245 */ /* 0x000fe40000201400 */
[----:B------:R-:W-:Y:S02]  /*138a0*/  I2FP.F32.S32 R28, R28 ;  /* 0x0000001c001c7245 */ /* 0x000fe40000201400 */
[----:B------:R-:W-:Y:S01]  /*138b0*/  FSEL R61, R61, -INF , !P6 ;  /* 0xff8000003d3d7808 */ /* 0x000fe20007000000 */
[CC--:B------:R-:W-:Y:S01]  /*138c0*/  FFMA.FTZ R55, R0.reuse, R30.reuse, R55 ;  /* 0x0000001e00377223 */ /* 0x0c0fe20000010037 */
[C---:B-1----:R-:W-:Y:S01]  /*138d0*/  FFMA.FTZ R37, R0.reuse, R30, R37 ;  /* 0x0000001e00257223 */ /* 0x042fe20000010025 */
[CC--:B------:R-:W-:Y:S01]  /*138e0*/  FFMA.FTZ R47, R0.reuse, R28.reuse, R47 ;  /* 0x0000001c002f7223 */ /* 0x0c0fe2000001002f */
[----:B------:R-:W-:Y:S01]  /*138f0*/  FFMA.FTZ R39, R0, R28, R39 ;  /* 0x0000001c00277223 */ /* 0x000fe20000010027 */
[----:B------:R-:W-:Y:S01]  /*13900*/  VIADD R28, R18, 0x59 ;  /* 0x00000059121c7836 */ /* 0x000fe20000000000 */
[----:B------:R-:W-:Y:S01]  /*13910*/  FSEL R59, R55, -INF , !P2 ;  /* 0xff800000373b7808 */ /* 0x000fe20005000000 */
[----:B------:R-:W1:Y:S01]  /*13920*/  MUFU.TANH R27, R27 ;  /* 0x0000001b001b7308 */ /* 0x000e620000002400 */
[----:B------:R-:W-:-:S02]  /*13930*/  FSEL R54, R37, -INF , !P1 ;  /* 0xff80000025367808 */ /* 0x000fc40004800000 */
[----:B----4-:R-:W-:Y:S02]  /*13940*/  LOP3.LUT R26, R24, 0x60, R187, 0xfe, !PT ;  /* 0x00000060181a7812 */ /* 0x010fe400078efebb */
[----:B------:R-:W-:Y:S02]  /*13950*/  FSEL R58, R53, -INF , !P3 ;  /* 0xff800000353a7808 */ /* 0x000fe40005800000 */
[CC--:B------:R-:W-:Y:S01]  /*13960*/  ISETP.GE.AND P2, PT, R28.reuse, R102.reuse, PT ;  /* 0x000000661c00720c */ /* 0x0c0fe20003f46270 */
[----:B------:R-:W4:Y:S01]  /*13970*/  MUFU.TANH R23, R23 ;  /* 0x0000001700177308 */ /* 0x000f220000002400 */
[----:B------:R-:W-:Y:S02]  /*13980*/  ISETP.GE.AND P1, PT, R28, R103, PT ;  /* 0x000000671c00720c */ /* 0x000fe40003f26270 */
[----:B------:R-:W-:Y:S02]  /*13990*/  ISETP.GE.AND P6, PT, R26, R102, PT ;  /* 0x000000661a00720c */ /* 0x000fe40003fc6270 */
[----:B------:R-:W-:-:S02]  /*139a0*/  I2FP.F32.S32 R28, R28 ;  /* 0x0000001c001c7245 */ /* 0x000fc40000201400 */
[----:B------:R-:W-:Y:S01]  /*139b0*/  ISETP.GE.AND P3, PT, R26, R103, PT ;  /* 0x000000671a00720c */ /* 0x000fe20003f66270 */
[----:B------:R5:W-:Y:S01]  /*139c0*/  MUFU.TANH R37, R22 ;  /* 0x0000001600257308 */ /* 0x000be20000002400 */
[----:B------:R-:W-:Y:S01]  /*139d0*/  I2FP.F32.S32 R26, R26 ;  /* 0x0000001a001a7245 */ /* 0x000fe20000201400 */
[CC--:B--2---:R-:W-:Y:S01]  /*139e0*/  FFMA.FTZ R35, R0.reuse, R28.reuse, R35 ;  /* 0x0000001c00237223 */ /* 0x0c4fe20000010023 */
[C---:B------:R-:W-:Y:S01]  /*139f0*/  FFMA.FTZ R33, R0.reuse, R28, R33 ;  /* 0x0000001c00217223 */ /* 0x040fe20000010021 */
[----:B------:R-:W-:Y:S02]  /*13a00*/  FSEL R57, R47, -INF , !P5 ;  /* 0xff8000002f397808 */ /* 0x000fe40006800000 */
[CC--:B---3--:R-:W-:Y:S01]  /*13a10*/  FFMA.FTZ R28, R0.reuse, R26.reuse, R31 ;  /* 0x0000001a001c7223 */ /* 0x0c8fe2000001001f */
[----:B------:R-:W-:Y:S01]  /*13a20*/  FFMA.FTZ R45, R0, R26, R45 ;  /* 0x0000001a002d7223 */ /* 0x000fe2000001002d */
[----:B------:R-:W-:Y:S01]  /*13a30*/  VIADD R26, R18, 0x61 ;  /* 0x00000061121a7836 */ /* 0x000fe20000000000 */
[----:B------:R-:W-:Y:S01]  /*13a40*/  FSEL R55, R35, -INF , !P2 ;  /* 0xff80000023377808 */ /* 0x000fe20005000000 */
[----:B------:R-:W2:Y:S01]  /*13a50*/  MUFU.TANH R25, R25 ;  /* 0x0000001900197308 */ /* 0x000ea20000002400 */
[----:B------:R-:W-:-:S02]  /*13a60*/  FSEL R52, R39, -INF , !P4 ;  /* 0xff80000027347808 */ /* 0x000fc40006000000 */
[-C--:B------:R-:W-:Y:S02]  /*13a70*/  ISETP.GE.AND P2, PT, R26, R102.reuse, PT ;  /* 0x000000661a00720c */ /* 0x080fe40003f46270 */
[----:B------:R-:W-:Y:S02]  /*13a80*/  ISETP.GE.AND P5, PT, R44, R102, PT ;  /* 0x000000662c00720c */ /* 0x000fe40003fa6270 */
[----:B-----5:R-:W-:Y:S01]  /*13a90*/  FSEL R22, R33, -INF , !P1 ;  /* 0xff80000021167808 */ /* 0x020fe20004800000 */
[----:B------:R3:W5:Y:S01]  /*13aa0*/  MUFU.TANH R31, R20 ;  /* 0x00000014001f7308 */ /* 0x0007620000002400 */
[-C--:B------:R-:W-:Y:S02]  /*13ab0*/  ISETP.GE.AND P1, PT, R26, R103.reuse, PT ;  /* 0x000000671a00720c */ /* 0x080fe40003f26270 */
[----:B------:R-:W-:Y:S02]  /*13ac0*/  I2FP.F32.S32 R26, R26 ;  /* 0x0000001a001a7245 */ /* 0x000fe40000201400 */
[----:B------:R-:W-:-:S02]  /*13ad0*/  ISETP.GE.AND P4, PT, R44, R103, PT ;  /* 0x000000672c00720c */ /* 0x000fc40003f86270 */
[----:B------:R-:W-:Y:S01]  /*13ae0*/  I2FP.F32.S32 R44, R44 ;  /* 0x0000002c002c7245 */ /* 0x000fe20000201400 */
[-C--:B------:R-:W-:Y:S01]  /*13af0*/  FFMA.FTZ R29, R0, R26.reuse, R29 ;  /* 0x0000001a001d7223 */ /* 0x080fe2000001001d */
[----:B------:R-:W-:Y:S01]  /*13b00*/  LOP3.LUT R32, R24, 0x70, R187, 0xfe, !PT ;  /* 0x0000007018207812 */ /* 0x000fe200078efebb */
[C---:B-1----:R-:W-:Y:S01]  /*13b10*/  FFMA.FTZ R27, R0.reuse, R26, R27 ;  /* 0x0000001a001b7223 */ /* 0x042fe2000001001b */
[----:B------:R1:W5:Y:S01]  /*13b20*/  MUFU.TANH R33, R21 ;  /* 0x0000001500217308 */ /* 0x0003620000002400 */
[CC--:B------:R-:W-:Y:S01]  /*13b30*/  FFMA.FTZ R49, R0.reuse, R44.reuse, R49 ;  /* 0x0000002c00317223 */ /* 0x0c0fe20000010031 */
[----:B----4-:R-:W-:Y:S01]  /*13b40*/  FFMA.FTZ R44, R0, R44, R23 ;  /* 0x0000002c002c7223 */ /* 0x010fe20000010017 */
[----:B------:R-:W-:Y:S02]  /*13b50*/  FSEL R23, R29, -INF , !P2 ;  /* 0xff8000001d177808 */ /* 0x000fe40005000000 */
[----:B------:R-:W-:Y:S02]  /*13b60*/  FSEL R42, R27, -INF , !P1 ;  /* 0xff8000001b2a7808 */ /* 0x000fe40004800000 */
[----:B---3--:R-:W-:Y:S01]  /*13b70*/  FSEL R20, R45, -INF , !P3 ;  /* 0xff8000002d147808 */ /* 0x008fe20005800000 */
[----:B------:R-:W-:Y:S01]  /*13b80*/  MUFU.TANH R15, R15 ;  /* 0x0000000f000f7308 */ /* 0x000fe20000002400 */
[----:B------:R-:W-:-:S02]  /*13b90*/  ISETP.GE.AND P3, PT, R32, R102, PT ;  /* 0x000000662000720c */ /* 0x000fc40003f66270 */
[C---:B------:R-:W-:Y:S02]  /*13ba0*/  ISETP.GE.AND P2, PT, R40.reuse, R102, PT ;  /* 0x000000662800720c */ /* 0x040fe40003f46270 */
[-C--:B------:R-:W-:Y:S02]  /*13bb0*/  ISETP.GE.AND P1, PT, R40, R103.reuse, PT ;  /* 0x000000672800720c */ /* 0x080fe40003f26270 */
[----:B------:R-:W-:Y:S01]  /*13bc0*/  P2R R26, PR, RZ, 0x8 ;  /* 0x00000008ff1a7803 */ /* 0x000fe20000000000 */
[----:B------:R3:W-:Y:S01]  /*13bd0*/  MUFU.TANH R27, R14 ;  /* 0x0000000e001b7308 */ /* 0x0007e20000002400 */
[----:B------:R-:W-:Y:S02]  /*13be0*/  I2FP.F32.S32 R40, R40 ;  /* 0x0000002800287245 */ /* 0x000fe40000201400 */
[----:B-1----:R-:W-:Y:S02]  /*13bf0*/  FSEL R21, R49, -INF , !P5 ;  /* 0xff80000031157808 */ /* 0x002fe40006800000 */
[----:B------:R-:W-:-:S02]  /*13c00*/  ISETP.GE.AND P3, PT, R32, R103, PT ;  /* 0x000000672000720c */ /* 0x000fc40003f66270 */
[----:B------:R-:W-:Y:S01]  /*13c10*/  ISETP.NE.AND P5, PT, R26, RZ, PT ;  /* 0x000000ff1a00720c */ /* 0x000fe20003fa5270 */
[----:B--2---:R-:W-:Y:S01]  /*13c20*/  FFMA.FTZ R26, R0, R40, R25 ;  /* 0x00000028001a7223 */ /* 0x004fe20000010019 */
[----:B------:R-:W-:Y:S01]  /*13c30*/  I2FP.F32.S32 R32, R32 ;  /* 0x0000002000207245 */ /* 0x000fe20000201400 */
[----:B------:R-:W-:Y:S01]  /*13c40*/  FMUL.FTZ R25, R4, UR15 ;  /* 0x0000000f04197c20 */ /* 0x000fe20008410000 */
[----:B------:R-:W-:Y:S01]  /*13c50*/  LOP3.LUT R4, R24, 0x78, R187, 0xfe, !PT ;  /* 0x0000007818047812 */ /* 0x000fe200078efebb */
[----:B------:R-:W-:Y:S01]  /*13c60*/  FFMA.FTZ R40, R0, R40, R37 ;  /* 0x0000002800287223 */ /* 0x000fe20000010025 */
[----:B------:R-:W-:Y:S01]  /*13c70*/  FSEL R39, R28, -INF , !P6 ;  /* 0xff8000001c277808 */ /* 0x000fe20007000000 */
[-C--:B-----5:R-:W-:Y:S01]  /*13c80*/  FFMA.FTZ R29, R0, R32.reuse, R31 ;  /* 0x00000020001d7223 */ /* 0x0a0fe2000001001f */
[----:B------:R-:W-:Y:S01]  /*13c90*/  FMUL.FTZ R31, R6, UR15 ;  /* 0x0000000f061f7c20 */ /* 0x000fe20008410000 */
[----:B------:R-:W1:Y:S01]  /*13ca0*/  MUFU.TANH R25, R25 ;  /* 0x0000001900197308 */ /* 0x000e620000002400 */
[----:B------:R-:W-:Y:S01]  /*13cb0*/  FFMA.FTZ R32, R0, R32, R33 ;  /* 0x0000002000207223 */ /* 0x000fe20000010021 */
[----:B---3--:R-:W-:Y:S01]  /*13cc0*/  VIADD R14, R18, 0x71 ;  /* 0x00000071120e7836 */ /* 0x008fe20000000000 */
[----:B------:R-:W-:Y:S01]  /*13cd0*/  ISETP.GE.AND P6, PT, R4, R102, PT ;  /* 0x000000660400720c */ /* 0x000fe20003fc6270 */
[----:B------:R-:W-:Y:S01]  /*13ce0*/  VIADD R6, R18, 0x79 ;  /* 0x0000007912067836 */ /* 0x000fe20000000000 */
[----:B------:R-:W-:-:S02]  /*13cf0*/  FSEL R37, R26, -INF , !P2 ;  /* 0xff8000001a257808 */ /* 0x000fc40005000000 */
[----:B------:R-:W-:Y:S01]  /*13d00*/  FSEL R32, R32, -INF , !P3 ;  /* 0xff80000020207808 */ /* 0x000fe20005800000 */
[----:B------:R-:W2:Y:S01]  /*13d10*/  MUFU.TANH R31, R31 ;  /* 0x0000001f001f7308 */ /* 0x000ea20000002400 */
[-C--:B------:R-:W-:Y:S02]  /*13d20*/  ISETP.GE.AND P3, PT, R4, R103.reuse, PT ;  /* 0x000000670400720c */ /* 0x080fe40003f66270 */
[----:B------:R-:W-:Y:S02]  /*13d30*/  I2FP.F32.S32 R4, R4 ;  /* 0x0000000400047245 */ /* 0x000fe40000201400 */
[----:B------:R-:W-:Y:S02]  /*13d40*/  FSEL R40, R40, -INF , !P1 ;  /* 0xff80000028287808 */ /* 0x000fe40004800000 */
[C---:B------:R-:W-:Y:S01]  /*13d50*/  ISETP.GE.AND P2, PT, R14.reuse, R102, PT ;  /* 0x000000660e00720c */ /* 0x040fe20003f46270 */
[----:B------:R-:W3:Y:S01]  /*13d60*/  MUFU.TANH R125, R125 ;  /* 0x0000007d007d7308 */ /* 0x000ee20000002400 */
[----:B------:R-:W-:Y:S01]  /*13d70*/  BAR.SYNC.DEFER_BLOCKING 0x0 ;  /* 0x0000000000007b1d */ /* 0x000fe20000010000 */
[----:B------:R-:W-:Y:S01]  /*13d80*/  ISETP.GE.AND P1, PT, R14, R103, PT ;  /* 0x000000670e00720c */ /* 0x000fe20003f26270 */
[----:B-1----:R-:W-:Y:S01]  /*13d90*/  FFMA.FTZ R25, R0, R4, R25 ;  /* 0x0000000400197223 */ /* 0x002fe20000010019 */
[----:B------:R-:W-:-:S02]  /*13da0*/  I2FP.F32.S32 R14, R14 ;  /* 0x0000000e000e7245 */ /* 0x000fc40000201400 */
[----:B------:R-:W-:Y:S02]  /*13db0*/  FSEL R44, R44, -INF , !P4 ;  /* 0xff8000002c2c7808 */ /* 0x000fe40006000000 */
[----:B------:R-:W1:Y:S01]  /*13dc0*/  MUFU.TANH R5, R5 ;  /* 0x0000000500057308 */ /* 0x000e620000002400 */
[CC--:B------:R-:W-:Y:S01]  /*13dd0*/  FFMA.FTZ R15, R0.reuse, R14.reuse, R15 ;  /* 0x0000000e000f7223 */ /* 0x0c0fe2000001000f */
[C---:B------:R-:W-:Y:S01]  /*13de0*/  FFMA.FTZ R27, R0.reuse, R14, R27 ;  /* 0x0000000e001b7223 */ /* 0x040fe2000001001b */
[----:B--2---:R-:W-:Y:S01]  /*13df0*/  FFMA.FTZ R28, R0, R4, R31 ;  /* 0x00000004001c7223 */ /* 0x004fe2000001001f */
[----:B------:R-:W-:Y:S02]  /*13e00*/  FSEL R31, R25, -INF , !P6 ;  /* 0xff800000191f7808 */ /* 0x000fe40007000000 */
[----:B------:R-:W-:Y:S02]  /*13e10*/  ISETP.GT.AND P6, PT, R184, R171, PT ;  /* 0x000000abb800720c */ /* 0x000fe40003fc4270 */
[----:B------:R-:W2:Y:S01]  /*13e20*/  MUFU.TANH R7, R7 ;  /* 0x0000000700077308 */ /* 0x000ea20000002400 */
        /* <DEDUP_REMOVED lines=8> */
[----:B------:R-:W-:Y:S02]  /*13eb0*/  I2FP.F32.S32 R6, R6 ;  /* 0x0000000600067245 */ /* 0x000fe40000201400 */
[----:B------:R-:W-:Y:S01]  /*13ec0*/  FSEL R28, R28, -INF , !P3 ;  /* 0xff8000001c1c7808 */ /* 0x000fe20005800000 */
[CC--:B------:R-:W-:Y:S01]  /*13ed0*/  FFMA.FTZ R105, R0.reuse, R18.reuse, R105 ;  /* 0x0000001200697223 */ /* 0x0c0fe20000010069 */
[C---:B---3--:R-:W-:Y:S01]  /*13ee0*/  FFMA.FTZ R125, R0.reuse, R18, R125 ;  /* 0x00000012007d7223 */ /* 0x048fe2000001007d */
[CC--:B-1----:R-:W-:Y:S01]  /*13ef0*/  FFMA.FTZ R5, R0.reuse, R6.reuse, R5 ;  /* 0x0000000600057223 */ /* 0x0c2fe20000010005 */
[----:B--2---:R-:W-:Y:S02]  /*13f00*/  FFMA.FTZ R26, R0, R6, R7 ;  /* 0x00000006001a7223 */ /* 0x004fe40000010007 */
        /* <DEDUP_REMOVED lines=50> */
[----:B------:R1:W2:Y:S01]  /*14230*/  LDG.E R18, desc[UR6][R46.64] ;  /* 0x000000062e127981 */ /* 0x0002a2000c1e1900 */
[----:B------:R-:W-:Y:S02]  /*14240*/  IADD3 R14, R5, -R14, RZ ;  /* 0x8000000e050e7210 */ /* 0x000fe40007ffe0ff */
[----:B------:R-:W3:Y:S03]  /*14250*/  LDC.64 R4, c[0x0][0x230] ;  /* 0x00008c00ff047b82 */ /* 0x000ee60000000a00 */
[----:B------:R-:W-:Y:S02]  /*14260*/  IMAD R27, R14, R15, -0x80 ;  /* 0xffffff800e1b7424 */ /* 0x000fe400078e020f */
[----:B------:R-:W-:-:S03]  /*14270*/  IMAD.U32 R14, RZ, RZ, UR4 ;  /* 0x00000004ff0e7e24 */ /* 0x000fc6000f8e00ff */
[----:B------:R-:W-:-:S05]  /*14280*/  SHF.R.S32.HI R15, RZ, 0x1f, R27 ;  /* 0x0000001fff0f7819 */ /* 0x000fca000001141b */
[----:B------:R-:W-:-:S04]  /*14290*/  IMAD R24, R15, R14, RZ ;  /* 0x0000000e0f187224 */ /* 0x000fc800078e02ff */
[C---:B------:R-:W-:Y:S02]  /*142a0*/  IMAD R15, R27.reuse, UR5, R24 ;  /* 0x000000051b0f7c24 */ /* 0x040fe4000f8e0218 */
[----:B-1----:R-:W-:-:S04]  /*142b0*/  IMAD.WIDE.U32 R46, R27, R14, RZ ;  /* 0x0000000e1b2e7225 */ /* 0x002fc800078e00ff */
[----:B------:R-:W-:Y:S01]  /*142c0*/  IMAD.IADD R47, R47, 0x1, R15 ;  /* 0x000000012f2f7824 */ /* 0x000fe200078e020f */
[----:B--2---:R-:W-:-:S04]  /*142d0*/  IADD3 R18, -R25, R18, RZ ;  /* 0x0000001219127210 */ /* 0x004fc80007ffe1ff */
[----:B------:R-:W-:Y:S01]  /*142e0*/  SHF.R.S32.HI R25, RZ, 0x1f, R18 ;  /* 0x0000001fff197819 */ /* 0x000fe20000011412 */
[----:B---3--:R-:W-:-:S04]  /*142f0*/  IMAD.WIDE.U32 R46, R18, R4, R46 ;  /* 0x00000004122e7225 */ /* 0x008fc800078e002e */
[----:B------:R-:W-:-:S04]  /*14300*/  IMAD R25, R25, R4, RZ ;  /* 0x0000000419197224 */ /* 0x000fc800078e02ff */
[----:B------:R-:W-:Y:S02]  /*14310*/  IMAD R5, R18, R5, R25 ;  /* 0x0000000512057224 */ /* 0x000fe400078e0219 */
[----:B------:R-:W-:-:S03]  /*14320*/  IMAD.MOV.U32 R18, RZ, RZ, R46 ;  /* 0x000000ffff127224 */ /* 0x000fc600078e002e */
[----:B------:R-:W-:Y:S01]  /*14330*/  IADD3 R27, R47, R5, RZ ;  /* 0x000000052f1b7210 */ /* 0x000fe20007ffe0ff */
[----:B------:R-:W-:Y:S06]  /*14340*/  BRA `(.L_x_7821) ;  /* 0x0000000000107947 */ /* 0x000fec0003800000 */
.L_x_7820:
[----:B------:R-:W1:Y:S02]  /*14350*/  LDC R14, c[0x0][0x248] ;  /* 0x00009200ff0e7b82 */ /* 0x000e640000000800 */
[----:B-1----:R-:W-:-:S05]  /*14360*/  IMAD.SHL.U32 R18, R14, 0x80, RZ ;  /* 0x000000800e127824 */ /* 0x002fca00078e00ff */
[----:B------:R-:W-:-:S04]  /*14370*/  IADD3 R18, -R18, RZ, RZ ;  /* 0x000000ff12127210 */ /* 0x000fc80007ffe1ff */
[----:B------:R-:W-:-:S07]  /*14380*/  SHF.R.S32.HI R27, RZ, 0x1f, R18 ;  /* 0x0000001fff1b7819 */ /* 0x000fce0000011412 */
.L_x_7821:
        /* <DEDUP_REMOVED lines=15> */
[----:B------:R-:W-:Y:S01]  /*14480*/  @!P0 IMAD.MOV.U32 R24, RZ, RZ, R18 ;  /* 0x000000ffff188224 */ /* 0x000fe200078e0012 */
[----:B------:R-:W5:Y:S01]  /*14490*/  @!P0 LDC R5, c[0x0][0x24c] ;  /* 0x00009300ff058b82 */ /* 0x000f620000000800 */
[----:B------:R2:W-:Y:S04]  /*144a0*/  @P0 STS.128 [R179+0x2800], RZ ;  /* 0x002800ffb3000388 */ /* 0x0005e80000000c00 */
[----:B------:R-:W-:Y:S01]  /*144b0*/  @!PT LDS RZ, [RZ] ;  /* 0x00000000fffff984 */ /* 0x000fe20000000800 */
[----:B------:R-:W-:Y:S01]  /*144c0*/  @!PT LDS RZ, [RZ] ;  /* 0x00000000fffff984 */ /* 0x000fe20000000800 */
[----:B------:R-:W-:Y:S01]  /*144d0*/  @!PT LDS RZ, [RZ] ;  /* 0x00000000fffff984 */ /* 0x000fe20000000800 */
[----:B------:R2:W-:Y:S01]  /*144e0*/  @!P0 LDGSTS.E.BYPASS.LTC128B.128 [R179+0x2800], desc[UR6][R46.64] ;  /* 0x028000002eb38fae */ /* 0x0005e2000b901d46 */
[----:B-1----:R-:W-:-:S02]  /*144f0*/  @!P0 LEA.HI.X R25, R14, R27, R25, 0x5, P1 ;  /* 0x0000001b0e198211 */ /* 0x002fc400008f2c19 */
[----:B------:R-:W1:Y:S01]  /*14500*/  @!P0 LDC R4, c[0x0][0x24c] ;  /* 0x00009300ff048b82 */ /* 0x000e620000000800 */
[C---:B------:R-:W-:Y:S01]  /*14510*/  @!P0 LEA R48, P1, R36.reuse, R182, 0x1 ;  /* 0x000000b624308211 */ /* 0x040fe200078208ff */
[----:B------:R1:W-:Y:S03]  /*14520*/  @P0 STS.128 [R179+0x3000], RZ ;  /* 0x003000ffb3000388 */ /* 0x0003e60000000c00 */
[----:B------:R-:W-:Y:S01]  /*14530*/  @!P0 LEA.HI.X R49, R36, R183, R25, 0x1, P1 ;  /* 0x000000b724318211 */ /* 0x000fe200008f0c19 */
[----:B------:R-:W-:Y:S02]  /*14540*/  @!P0 IMAD.MOV.U32 R25, RZ, RZ, R27 ;  /* 0x000000ffff198224 */ /* 0x000fe400078e001b */
[----:B---3--:R-:W-:Y:S02]  /*14550*/  @!P0 IMAD R15, R15, 0x30, RZ ;  /* 0x000000300f0f8824 */ /* 0x008fe400078e02ff */
[----:B------:R-:W-:Y:S01]  /*14560*/  @!PT LDS RZ, [RZ] ;  /* 0x00000000fffff984 */ /* 0x000fe20000000800 */
[----:B------:R-:W-:Y:S01]  /*14570*/  @!PT LDS RZ, [RZ] ;  /* 0x00000000fffff984 */ /* 0x000fe20000000800 */
[----:B------:R-:W-:Y:S01]  /*14580*/  @!PT LDS RZ, [RZ] ;  /* 0x00000000fffff984 */ /* 0x000fe20000000800 */
[----:B------:R3:W-:Y:S01]  /*14590*/  @!P0 LDGSTS.E.BYPASS.LTC128B.128 [R179+0x3000], desc[UR6][R48.64] ;  /* 0x0300000030b38fae */ /* 0x0007e2000b901d46 */
[----:B----4-:R-:W-:-:S03]  /*145a0*/  @!P0 IMAD.WIDE.U32 R50, R14, 0x30, R24 ;  /* 0x000000300e328825 */ /* 0x010fc600078e0018 */
[----:B------:R3:W-:Y:S01]  /*145b0*/  @P0 STS.128 [R179+0x3800], RZ ;  /* 0x003800ffb3000388 */ /* 0x0007e20000000c00 */
[----:B------:R-:W-:Y:S01]  /*145c0*/  @!P0 IMAD.IADD R24, R15, 0x1, R51 ;  /* 0x000000010f188824 */ /* 0x000fe200078e0233 */
[CC--:B------:R-:W-:Y:S01]  /*145d0*/  @!P0 LEA R102, P1, R50.reuse, R182.reuse, 0x1 ;  /* 0x000000b632668211 */ /* 0x0c0fe200078208ff */
[----:B------:R-:W4:Y:S01]  /*145e0*/  @!P0 LDC R15, c[0x0][0x24c] ;  /* 0x00009300ff0f8b82 */ /* 0x000f220000000800 */
[----:B-----5:R-:W-:Y:S02]  /*145f0*/  @!P0 IMAD R5, R5, 0x50, RZ ;  /* 0x0000005005058824 */ /* 0x020fe400078e02ff */
[----:B------:R-:W-:Y:S01]  /*14600*/  @!P0 LEA.HI.X R103, R50, R183, R24, 0x1, P1 ;  /* 0x000000b732678211 */ /* 0x000fe200008f0c18 */
[----:B------:R-:W-:Y:S02]  /*14610*/  @!P0 IMAD.MOV.U32 R24, RZ, RZ, R18 ;  /* 0x000000ffff188224 */ /* 0x000fe400078e0012 */
[----:B-1----:R-:W-:Y:S02]  /*14620*/  @!P0 IMAD R4, R4, 0x60, RZ ;  /* 0x0000006004048824 */ /* 0x002fe400078e02ff */
[C-C-:B------:R-:W-:Y:S01]  /*14630*/  @!P0 IMAD.WIDE.U32 R50, R14.reuse, 0x50, R24.reuse ;  /* 0x000000500e328825 */ /* 0x140fe200078e0018 */
[----:B------:R-:W-:Y:S01]  /*14640*/  @!PT LDS RZ, [RZ] ;  /* 0x00000000fffff984 */ /* 0x000fe20000000800 */
[----:B------:R-:W-:Y:S01]  /*14650*/  @!PT LDS RZ, [RZ] ;  /* 0x00000000fffff984 */ /* 0x000fe20000000800 */
[----:B------:R-:W-:Y:S01]  /*14660*/  @!PT LDS RZ, [RZ] ;  /* 0x00000000fffff984 */ /* 0x000fe20000000800 */
[----:B------:R3:W-:Y:S03]  /*14670*/  @!P0 LDGSTS.E.BYPASS.LTC128B.128 [R179+0x3800], desc[UR6][R102.64] ;  /* 0x0380000066b38fae */ /* 0x0007e6000b901d46 */
[----:B--2---:R-:W-:Y:S01]  /*14680*/  @!P0 IMAD.WIDE.U32 R46, R14, 0x60, R24 ;  /* 0x000000600e2e8825 */ /* 0x004fe200078e0018 */
[----:B------:R-:W-:Y:S01]  /*14690*/  @!P0 LEA R128, P1, R50, R182, 0x1 ;  /* 0x000000b632808211 */ /* 0x000fe200078208ff */
[----:B------:R3:W-:Y:S02]  /*146a0*/  @P0 STS.128 [R179+0x4000], RZ ;  /* 0x004000ffb3000388 */ /* 0x0007e40000000c00 */
[----:B------:R-:W-:-:S02]  /*146b0*/  @!P0 IMAD.IADD R24, R5, 0x1, R51 ;  /* 0x0000000105188824 */ /* 0x000fc400078e0233 */
[----:B------:R-:W-:-:S03]  /*146c0*/  @!P0 IMAD.IADD R4, R4, 0x1, R47 ;  /* 0x0000000104048824 */ /* 0x000fc600078e022f */
[----:B------:R-:W-:Y:S02]  /*146d0*/  @!P0 LEA.HI.X R129, R50, R183, R24, 0x1, P1 ;  /* 0x000000b732818211 */ /* 0x000fe400008f0c18 */
[----:B------:R-:W-:-:S04]  /*146e0*/  @!P0 LEA R24, P1, R46, R182, 0x1 ;  /* 0x000000b62e188211 */ /* 0x000fc800078208ff */
[----:B------:R-:W-:Y:S02]  /*146f0*/  @!P0 LEA.HI.X R25, R46, R183, R4, 0x1, P1 ;  /* 0x000000b72e198211 */ /* 0x000fe400008f0c04 */
[----:B------:R-:W-:-:S04]  /*14700*/  @!P0 LEA R4, P1, R14, R18, 0x6 ;  /* 0x000000120e048211 */ /* 0x000fc800078230ff */
[----:B----4-:R-:W-:Y:S02]  /*14710*/  @!P0 LEA.HI.X R15, R14, R27, R15, 0x6, P1 ;  /* 0x0000001b0e0f8211 */ /* 0x010fe400008f340f */
        /* <DEDUP_REMOVED lines=22> */
[----:B---3--:R-:W-:-:S04]  /*14880*/  IMAD.WIDE.U32 R24, R14, 0x70, R4 ;  /* 0x000000700e187825 */ /* 0x008fc800078e0004 */
[----:B------:R-:W-:Y:S01]  /*14890*/  VIADD R4, R25, UR4 ;  /* 0x0000000419047c36 */ /* 0x000fe20008000000 */
[----:B------:R-:W-:-:S04]  /*148a0*/  LEA R14, P0, R24, R182, 0x1 ;  /* 0x000000b6180e7211 */ /* 0x000fc800078008ff */
[----:B------:R-:W-:-:S05]  /*148b0*/  LEA.HI.X R15, R24, R183, R4, 0x1, P0 ;  /* 0x000000b7180f7211 */ /* 0x000fca00000f0c04 */
[----:B------:R-:W-:Y:S01]  /*148c0*/  @!PT LDS RZ, [RZ] ;  /* 0x00000000fffff984 */ /* 0x000fe20000000800 */
[----:B------:R-:W-:Y:S01]  /*148d0*/  @!PT LDS RZ, [RZ] ;  /* 0x00000000fffff984 */ /* 0x000fe20000000800 */
[----:B------:R-:W-:Y:S01]  /*148e0*/  @!PT LDS RZ, [RZ] ;  /* 0x00000000fffff984 */ /* 0x000fe20000000800 */
[----:B------:R1:W-:Y:S04]  /*148f0*/  LDGSTS.E.BYPASS.LTC128B.128 [R179+0x5800], desc[UR6][R14.64] ;  /* 0x058000000eb37fae */ /* 0x0003e8000b901d46 */
.L_x_7823:
[----:B------:R-:W-:Y:S05]  /*14900*/  BSYNC B0 ;  /* 0x0000000000007941 */ /* 0x000fea0003800000 */
.L_x_7822:
[----:B------:R-:W0:Y:S01]  /*14910*/  LDGDEPBAR ;  /* 0x00000000000079af */ /* 0x000e220000000000 */
[----:B------:R-:W-:-:S04]  /*14920*/  LEA R182, P0, R18, R182, 0x1 ;  /* 0x000000b612b67211 */ /* 0x000fc800078008ff */
[----:B------:R-:W-:-:S09]  /*14930*/  LEA.HI.X R183, R18, R183, R27, 0x1, P0 ;  /* 0x000000b712b77211 */ /* 0x000fd200000f0c1b */
.L_x_7819:
        /* <DEDUP_REMOVED lines=62> */
[----:B------:R-:W-:Y:S02]  /*14d20*/  FMNMX.FTZ R15, R34, R15, !PT ;  /* 0x0000000f220f7209 */ /* 0x000fe40007810000 */
[----:B------:R-:W-:-:S03]  /*14d30*/  FMNMX.FTZ R14, R26, R5, !PT ;  /* 0x000000051a0e7209 */ /* 0x000fc60007810000 */
[----:B------:R-:W1:Y:S04]  /*14d40*/  SHFL.BFLY PT, R4, R15, 0x2, 0x1f ;  /* 0x0c401f000f047f89 */ /* 0x000e6800000e0000 */
[----:B------:R-:W2:Y:S01]  /*14d50*/  SHFL.BFLY PT, R5, R14, 0x2, 0x1f ;  /* 0x0c401f000e057f89 */ /* 0x000ea200000e0000 */
[----:B-1----:R-:W-:Y:S02]  /*14d60*/  FMNMX.FTZ R4, R15, R4, !PT ;  /* 0x000000040f047209 */ /* 0x002fe40007810000 */
[----:B--2---:R-:W-:-:S03]  /*14d70*/  FMNMX.FTZ R5, R14, R5, !PT ;  /* 0x000000050e057209 */ /* 0x004fc60007810000 */
[----:B---3--:R-:W1:Y:S04]  /*14d80*/  SHFL.BFLY PT, R25, R4, 0x1, 0x1f ;  /* 0x0c201f0004197f89 */ /* 0x008e6800000e0000 */
        /* <DEDUP_REMOVED lines=13> */
[--C-:B------:R-:W-:Y:S01]  /*14e60*/  FFMA.FTZ R108, R7, UR8, -R38.reuse ;  /* 0x00000008076c7c23 */ /* 0x100fe20008010826 */
[--C-:B------:R-:W-:Y:S01]  /*14e70*/  FFMA.FTZ R2, R12, UR8, -R27.reuse ;  /* 0x000000080c027c23 */ /* 0x100fe2000801081b */
[----:B------:R-:W-:Y:S01]  /*14e80*/  FFMA.FTZ R50, R11, UR8, -R38 ;  /* 0x000000080b327c23 */ /* 0x000fe20008010826 */
[----:B------:R-:W1:Y:S01]  /*14e90*/  LDSM.16.MT88.4 R12, [R162+0x6000] ;  /* 0x00600000a20c783b */ /* 0x000e620000004200 */
[----:B------:R-:W-:Y:S01]  /*14ea0*/  FADD.FTZ R105, R3, -R4 ;  /* 0x8000000403697221 */ /* 0x000fe20000010000 */
[--C-:B------:R-:W-:Y:S01]  /*14eb0*/  FFMA.FTZ R36, R9, UR8, -R38.reuse ;  /* 0x0000000809247c23 */ /* 0x100fe20008010826 */
[--C-:B------:R-:W-:Y:S01]  /*14ec0*/  FFMA.FTZ R51, R6, UR8, -R27.reuse ;  /* 0x0000000806337c23 */ /* 0x100fe2000801081b */
[--C-:B------:R-:W-:Y:S01]  /*14ed0*/  FFMA.FTZ R49, R8, UR8, -R27.reuse ;  /* 0x0000000808317c23 */ /* 0x100fe2000801081b */
[----:B------:R-:W-:Y:S01]  /*14ee0*/  FMUL.FTZ R105, R105, UR8 ;  /* 0x0000000869697c20 */ /* 0x000fe20008410000 */
[----:B------:R-:W-:Y:S01]  /*14ef0*/  FMUL.FTZ R53, R53, UR8 ;  /* 0x0000000835357c20 */ /* 0x000fe20008410000 */
        /* <DEDUP_REMOVED lines=49> */
[----:B------:R3:W-:Y:S01]  /*15210*/  MUFU.EX2 R3, R5 ;  /* 0x0000000500037308 */ /* 0x0007e20000000800 */
[--C-:B------:R-:W-:Y:S01]  /*15220*/  FFMA.FTZ R58, R23, UR8, -R38.reuse ;  /* 0x00000008173a7c23 */ /* 0x100fe20008010826 */
[--C-:B------:R-:W-:Y:S01]  /*15230*/  FFMA.FTZ R42, R42, UR8, -R27.reuse ;  /* 0x000000082a2a7c23 */ /* 0x100fe2000801081b */
[--C-:B------:R-:W-:Y:S01]  /*15240*/  FFMA.FTZ R44, R44, UR8, -R27.reuse ;  /* 0x000000082c2c7c23 */ /* 0x100fe2000801081b */
[--C-:B------:R-:W-:Y:S01]  /*15250*/  FFMA.FTZ R33, R33, UR8, -R38.reuse ;  /* 0x0000000821217c23 */ /* 0x100fe20008010826 */
[----:B------:R-:W-:Y:S01]  /*15260*/  FFMA.FTZ R31, R31, UR8, -R38 ;  /* 0x000000081f1f7c23 */ /* 0x000fe20008010826 */
[----:B------:R-:W-:-:S02]  /*15270*/  FFMA.FTZ R32, R32, UR8, -R27 ;  /* 0x0000000820207c23 */ /* 0x000fc4000801081b */
[----:B------:R-:W4:Y:S08]  /*15280*/  MUFU.EX2 R105, R105 ;  /* 0x0000006900697308 */ /* 0x000f300000000800 */
[----:B------:R-:W5:Y:S01]  /*15290*/  MUFU.EX2 R53, R53 ;  /* 0x0000003500357308 */ /* 0x000f620000000800 */
[----:B---3--:R-:W-:-:S07]  /*152a0*/  F2FP.F16.F32.PACK_AB R5, R49, R51 ;  /* 0x000000333105723e */ /* 0x008fce00000000ff */
        /* <DEDUP_REMOVED lines=17> */
[----:B---3--:R-:W-:Y:S01]  /*153c0*/  F2FP.F16.F32.PACK_AB R7, R2, R3 ;  /* 0x000000030207723e */ /* 0x008fe200000000ff */
        /* <DEDUP_REMOVED lines=23> */
[--C-:B------:R-:W-:Y:S01]  /*15540*/  FFMA.FTZ R108, R59, UR8, -R38.reuse ;  /* 0x000000083b6c7c23 */ /* 0x100fe20008010826 */
[----:B------:R-:W-:Y:S01]  /*15550*/  HMMA.16816.F32 R92, R4, R10, R92 ;  /* 0x0000000a045c723c */ /* 0x000fe2000000185c */
[----:B------:R-:W2:Y:S01]  /*15560*/  LDSM.16.MT88.4 R8, [R161+0x6000] ;  /* 0x00600000a108783b */ /* 0x000ea20000004200 */
[----:B------:R-:W-:Y:S01]  /*15570*/  MUFU.EX2 R46, R46 ;  /* 0x0000002e002e7308 */ /* 0x000fe20000000800 */
[----:B------:R-:W-:Y:S01]  /*15580*/  FFMA.FTZ R59, R22, UR8, -R27 ;  /* 0x00000008163b7c23 */ /* 0x000fe2000801081b */
[----:B------:R-:W-:Y:S01]  /*15590*/  FFMA.FTZ R112, R190, R53, R51 ;  /* 0x00000035be707223 */ /* 0x000fe20000010033 */
[----:B------:R-:W-:Y:S01]  /*155a0*/  FADD.FTZ R105, R50, R105 ;  /* 0x0000006932697221 */ /* 0x000fe20000010000 */
[----:B------:R-:W-:Y:S01]  /*155b0*/  FFMA.FTZ R50, R37, UR8, -R38 ;  /* 0x0000000825327c23 */ /* 0x000fe20008010826 */
[--C-:B------:R-:W-:Y:S01]  /*155c0*/  FFMA.FTZ R37, R20, UR8, -R27.reuse ;  /* 0x0000000814257c23 */ /* 0x100fe2000801081b */
[----:B------:R-:W-:Y:S01]  /*155d0*/  FADD.FTZ R112, R49, R112 ;  /* 0x0000007031707221 */ /* 0x000fe20000010000 */
[--C-:B------:R-:W-:Y:S01]  /*155e0*/  FFMA.FTZ R49, R39, UR8, -R38.reuse ;  /* 0x0000000827317c23 */ /* 0x100fe20008010826 */
[----:B------:R-:W-:Y:S01]  /*155f0*/  MUFU.EX2 R41, R41 ;  /* 0x0000002900297308 */ /* 0x000fe20000000800 */
[--C-:B------:R-:W-:Y:S01]  /*15600*/  FFMA.FTZ R39, R21, UR8, -R38.reuse ;  /* 0x0000000815277c23 */ /* 0x100fe20008010826 */
[----:B------:R-:W-:Y:S01]  /*15610*/  FFMA.FTZ R51, R40, UR8, -R27 ;  /* 0x0000000828337c23 */ /* 0x000fe2000801081b */
[----:B------:R-:W-:Y:S01]  /*15620*/  LDSM.16.MT88.4 R20, [R164+0x9000] ;  /* 0x00900000a414783b */ /* 0x000fe20000004200 */
[----:B------:R-:W-:-:S04]  /*15630*/  FFMA.FTZ R189, R34, UR8, -R38 ;  /* 0x0000000822bd7c23 */ /* 0x000fc80008010826 */
        /* <DEDUP_REMOVED lines=11> */
[----:B---3--:R-:W-:-:S02]  /*156f0*/  F2FP.F16.F32.PACK_AB R4, R43, R48 ;  /* 0x000000302b04723e */ /* 0x008fc400000000ff */
[----:B----4-:R-:W-:Y:S02]  /*15700*/  F2FP.F16.F32.PACK_AB R5, R60, R47 ;  /* 0x0000002f3c05723e */ /* 0x010fe400000000ff */
[----:B------:R-:W-:Y:S01]  /*15710*/  F2FP.F16.F32.PACK_AB R6, R41, R46 ;  /* 0x0000002e2906723e */ /* 0x000fe200000000ff */
[----:B------:R-:W3:Y:S01]  /*15720*/  MUFU.EX2 R64, R64 ;  /* 0x0000004000407308 */ /* 0x000ee20000000800 */
[----:B--2---:R-:W-:-:S07]  /*15730*/  F2FP.F16.F32.PACK_AB R7, R45, R56 ;  /* 0x000000382d07723e */ /* 0x004fce00000000ff */
        /* <DEDUP_REMOVED lines=22> */
[----:B---3--:R-:W-:-:S02]  /*158a0*/  F2FP.F16.F32.PACK_AB R4, R64, R67 ;  /* 0x000000434004723e */ /* 0x008fc400000000ff */
[----:B--2---:R-:W-:Y:S02]  /*158b0*/  F2FP.F16.F32.PACK_AB R5, R103, R66 ;  /* 0x000000426705723e */ /* 0x004fe400000000ff */
        /* <DEDUP_REMOVED lines=71> */
[----:B------:R-:W1:Y:S02]  /*15d30*/  LDSM.16.MT88.4 R12, [R164+0x8800] ;  /* 0x00880000a40c783b */ /* 0x000e640000004200 */
[----:B------:R-:W-:Y:S03]  /*15d40*/  MUFU.EX2 R189, R189 ;  /* 0x000000bd00bd7308 */ /* 0x000fe60000000800 */
        /* <DEDUP_REMOVED lines=19> */
[----:B------:R-:W-:Y:S01]  /*15e80*/  FFMA.FTZ R36, R29, UR8, -R38 ;  /* 0x000000081d247c23 */ /* 0x000fe20008010826 */
[----:B------:R-:W-:-:S02]  /*15e90*/  FADD.FTZ R29, R3, R112 ;  /* 0x00000070031d7221 */ /* 0x000fc40000010000 */
[----:B------:R-:W-:Y:S01]  /*15ea0*/  FADD.FTZ R35, R35, R12 ;  /* 0x0000000c23237221 */ /* 0x000fe20000010000 */
[----:B------:R-:W1:Y:S01]  /*15eb0*/  MUFU.EX2 R3, R36 ;  /* 0x0000002400037308 */ /* 0x000e620000000800 */
[----:B------:R-:W-:Y:S01]  /*15ec0*/  F2FP.F16.F32.PACK_AB R4, R58, R49 ;  /* 0x000000313a04723e */ /* 0x000fe200000000ff */
[----:B------:R-:W5:Y:S01]  /*15ed0*/  LDSM.16.MT88.4 R12, [R160+0x9000] ;  /* 0x00900000a00c783b */ /* 0x000f620000004200 */
[----:B----4-:R-:W-:Y:S01]  /*15ee0*/  F2FP.F16.F32.PACK_AB R5, R42, R37 ;  /* 0x000000252a05723e */ /* 0x010fe200000000ff */
[----:B------:R-:W-:Y:S01]  /*15ef0*/  FADD.FTZ R48, R48, R35 ;  /* 0x0000002330307221 */ /* 0x000fe20000010000 */
[----:B------:R-:W-:Y:S02]  /*15f00*/  F2FP.F16.F32.PACK_AB R6, R50, R39 ;  /* 0x000000273206723e */ /* 0x000fe400000000ff */
[----:B------:R-:W-:Y:S01]  /*15f10*/  F2FP.F16.F32.PACK_AB R7, R51, R44 ;  /* 0x0000002c3307723e */ /* 0x000fe200000000ff */
[----:B------:R-:W-:-:S04]  /*15f20*/  FADD.FTZ R43, R43, R48 ;  /* 0x000000302b2b7221 */ /* 0x000fc80000010000 */
[----:B------:R-:W-:Y:S02]  /*15f30*/  FADD.FTZ R46, R46, R43 ;  /* 0x0000002b2e2e7221 */ /* 0x000fe40000010000 */
[----:B------:R-:W-:Y:S02]  /*15f40*/  HMMA.16816.F32 R92, R4, R22, R92 ;  /* 0x00000016045c723c */ /* 0x000fe4000000185c */
[----:B------:R-:W-:-:S04]  /*15f50*/  FADD.FTZ R46, R41, R46 ;  /* 0x0000002e292e7221 */ /* 0x000fc80000010000 */
[C---:B--2---:R-:W-:Y:S01]  /*15f60*/  HMMA.16816.F32 R88, R4.reuse, R8, R88 ;  /* 0x000000080458723c */ /* 0x044fe20000001858 */
[----:B------:R-:W-:Y:S01]  /*15f70*/  FADD.FTZ R22, R2, R29 ;  /* 0x0000001d02167221 */ /* 0x000fe20000010000 */
[----:B------:R-:W-:Y:S01]  /*15f80*/  FADD.FTZ R67, R67, R46 ;  /* 0x0000002e43437221 */ /* 0x000fe20000010000 */
[----:B------:R-:W-:Y:S02]  /*15f90*/  MUFU.EX2 R2, R32 ;  /* 0x0000002000027308 */ /* 0x000fe40000000800 */
[----:B------:R-:W-:Y:S01]  /*15fa0*/  FADD.FTZ R23, R47, R22 ;  /* 0x000000162f177221 */ /* 0x000fe20000010000 */
[----:B------:R-:W-:Y:S01]  /*15fb0*/  HMMA.16816.F32 R84, R4, R10, R84 ;  /* 0x0000000a0454723c */ /* 0x000fe20000001854 */
[----:B------:R-:W2:Y:S01]  /*15fc0*/  LDSM.16.MT88.4 R8, [R164+0x9800] ;  /* 0x00980000a408783b */ /* 0x000ea20000004200 */
[----:B------:R-:W-:Y:S01]  /*15fd0*/  FFMA.FTZ R22, R28, UR8, -R27 ;  /* 0x000000081c167c23 */ /* 0x000fe2000801081b */
[----:B------:R-:W-:Y:S01]  /*15fe0*/  FADD.FTZ R23, R60, R23 ;  /* 0x000000173c177221 */ /* 0x000fe20000010000 */
[----:B------:R-:W-:-:S02]  /*15ff0*/  FADD.FTZ R64, R64, R67 ;  /* 0x0000004340407221 */ /* 0x000fc40000010000 */
[C---:B---3--:R-:W-:Y:S01]  /*16000*/  HMMA.16816.F32 R80, R4.reuse, R16, R80 ;  /* 0x000000100450723c */ /* 0x048fe20000001850 */
[----:B------:R-:W-:Y:S01]  /*16010*/  FADD.FTZ R56, R56, R23 ;  /* 0x0000001738387221 */ /* 0x000fe20000010000 */
[----:B------:R-:W-:Y:S01]  /*16020*/  FFMA.FTZ R23, R26, UR8, -R27 ;  /* 0x000000081a177c23 */ /* 0x000fe2000801081b */
[----:B------:R-:W-:Y:S01]  /*16030*/  FADD.FTZ R63, R63, R64 ;  /* 0x000000403f3f7221 */ /* 0x000fe20000010000 */
[----:B------:R-:W-:Y:S01]  /*16040*/  MUFU.EX2 R22, R22 ;  /* 0x0000001600167308 */ /* 0x000fe20000000800 */
[----:B------:R-:W-:Y:S01]  /*16050*/  FADD.FTZ R45, R45, R56 ;  /* 0x000000382d2d7221 */ /* 0x000fe20000010000 */
[----:B------:R-:W-:Y:S01]  /*16060*/  HMMA.16816.F32 R76, R4, R18, R76 ;  /* 0x00000012044c723c */ /* 0x000fe2000000184c */
[----:B------:R-:W3:Y:S01]  /*16070*/  LDSM.16.MT88.4 R16, [R162+0x9800] ;  /* 0x00980000a210783b */ /* 0x000ee20000004200 */
[----:B------:R-:W-:Y:S01]  /*16080*/  FADD.FTZ R62, R62, R63 ;  /* 0x0000003f3e3e7221 */ /* 0x000fe20000010000 */
[----:B------:R-:W-:-:S03]  /*16090*/  FADD.FTZ R66, R66, R45 ;  /* 0x0000002d42427221 */ /* 0x000fc60000010000 */
[C---:B------:R-:W-:Y:S01]  /*160a0*/  HMMA.16816.F32 R96, R4.reuse, R20, R96 ;  /* 0x000000140460723c */ /* 0x040fe20000001860 */
[----:B------:R-:W-:Y:S01]  /*160b0*/  FADD.FTZ R103, R103, R66 ;  /* 0x0000004267677221 */ /* 0x000fe20000010000 */
[----:B------:R-:W4:Y:S03]  /*160c0*/  MUFU.EX2 R20, R31 ;  /* 0x0000001f00147308 */ /* 0x000f260000000800 */
[----:B------:R-:W-:Y:S01]  /*160d0*/  FADD.FTZ R102, R102, R103 ;  /* 0x0000006766667221 */ /* 0x000fe20000010000 */
[C---:B-----5:R-:W-:Y:S01]  /*160e0*/  HMMA.16816.F32 R72, R4.reuse, R12, R72 ;  /* 0x0000000c0448723c */ /* 0x060fe20000001848 */
[----:B------:R-:W-:Y:S01]  /*160f0*/  FFMA.FTZ R21, R30, UR8, -R27 ;  /* 0x000000081e157c23 */ /* 0x000fe2000801081b */
[----:B------:R-:W-:Y:S01]  /*16100*/  FADD.FTZ R27, R119, R62 ;  /* 0x0000003e771b7221 */ /* 0x000fe20000010000 */
[----:B------:R-:W-:Y:S01]  /*16110*/  FADD.FTZ R102, R65, R102 ;  /* 0x0000006641667221 */ /* 0x000fe20000010000 */
[----:B------:R-:W5:Y:S02]  /*16120*/  MUFU.EX2 R23, R23 ;  /* 0x0000001700177308 */ /* 0x000f640000000800 */
[----:B------:R-:W-:Y:S01]  /*16130*/  HMMA.16816.F32 R68, R4, R14, R68 ;  /* 0x0000000e0444723c */ /* 0x000fe20000001844 */
[----:B------:R-:W3:Y:S01]  /*16140*/  LDSM.16.MT88.4 R12, [R161+0x9800] ;  /* 0x00980000a10c783b */ /* 0x000ee20000004200 */
[----:B------:R-:W-:Y:S01]  /*16150*/  FADD.FTZ R117, R117, R102 ;  /* 0x0000006675757221 */ /* 0x000fe20000010000 */
[----:B------:R-:W-:-:S03]  /*16160*/  FADD.FTZ R27, R116, R27 ;  /* 0x0000001b741b7221 */ /* 0x000fc60000010000 */
[----:B------:R-:W2:Y:S01]  /*16170*/  MUFU.EX2 R21, R21 ;  /* 0x0000001500157308 */ /* 0x000ea20000000800 */
[----:B------:R-:W-:Y:S01]  /*16180*/  FADD.FTZ R120, R120, R117 ;  /* 0x0000007578787221 */ /* 0x000fe20000010000 */
[----:B------:R-:W-:Y:S01]  /*16190*/  FADD.FTZ R26, R114, R27 ;  /* 0x0000001b721a7221 */ /* 0x000fe20000010000 */
[----:B-1----:R-:W-:Y:S02]  /*161a0*/  F2FP.F16.F32.PACK_AB R4, R34, R3 ;  /* 0x000000032204723e */ /* 0x002fe400000000ff */
[----:B------:R-:W-:Y:S01]  /*161b0*/  FADD.FTZ R121, R121, R120 ;  /* 0x0000007879797221 */ /* 0x000fe20000010000 */
[----:B----4-:R-:W-:Y:S01]  /*161c0*/  F2FP.F16.F32.PACK_AB R6, R189, R20 ;  /* 0x00000014bd06723e */ /* 0x010fe200000000ff */
[----:B------:R-:W-:Y:S01]  /*161d0*/  FADD.FTZ R26, R107, R26 ;  /* 0x0000001a6b1a7221 */ /* 0x000fe20000010000 */
[----:B-----5:R-:W-:Y:S01]  /*161e0*/  F2FP.F16.F32.PACK_AB R7, R23, R22 ;  /* 0x000000161707723e */ /* 0x020fe200000000ff */
[----:B------:R-:W-:Y:S02]  /*161f0*/  FADD.FTZ R118, R118, R121 ;  /* 0x0000007976767221 */ /* 0x000fe40000010000 */
[----:B------:R-:W-:-:S02]  /*16200*/  FADD.FTZ R115, R115, R26 ;  /* 0x0000001a73737221 */ /* 0x000fc40000010000 */
[----:B------:R-:W-:Y:S02]  /*16210*/  FADD.FTZ R27, R109, R118 ;  /* 0x000000766d1b7221 */ /* 0x000fe40000010000 */
[----:B------:R-:W-:Y:S01]  /*16220*/  FADD.FTZ R124, R124, R115 ;  /* 0x000000737c7c7221 */ /* 0x000fe20000010000 */
[----:B--2---:R-:W-:Y:S01]  /*16230*/  F2FP.F16.F32.PACK_AB R5, R21, R2 ;  /* 0x000000021505723e */ /* 0x004fe200000000ff */
[----:B------:R-:W-:Y:S02]  /*16240*/  FADD.FTZ R27, R110, R27 ;  /* 0x0000001b6e1b7221 */ /* 0x000fe40000010000 */
[----:B------:R-:W-:-:S04]  /*16250*/  FADD.FTZ R111, R111, R124 ;  /* 0x0000007c6f6f7221 */ /* 0x000fc80000010000 */
[----:B------:R-:W-:Y:S01]  /*16260*/  FADD.FTZ R122, R122, R111 ;  /* 0x0000006f7a7a7221 */ /* 0x000fe20000010000 */
[----:B------:R-:W-:Y:S03]  /*16270*/  HMMA.16816.F32 R96, R4, R8, R96 ;  /* 0x000000080460723c */ /* 0x000fe60000001860 */
[----:B------:R-:W-:-:S03]  /*16280*/  FADD.FTZ R61, R61, R122 ;  /* 0x0000007a3d3d7221 */ /* 0x000fc60000010000 */
[----:B------:R-:W-:Y:S01]  /*16290*/  HMMA.16816.F32 R92, R4, R10, R92 ;  /* 0x0000000a045c723c */ /* 0x000fe2000000185c */
[----:B------:R-:W1:Y:S01]  /*162a0*/  LDSM.16.MT88.4 R8, [R160+0x9800] ;  /* 0x00980000a008783b */ /* 0x000e620000004200 */
        /* <DEDUP_REMOVED lines=21> */
[----:B------:R-:W-:Y:S01]  /*16400*/  MOV R3, R25 ;  /* 0x0000001900037202 */ /* 0x000fe20000000f00 */
        /* <DEDUP_REMOVED lines=8> */
[----:B------:R-:W-:-:S03]  /*16490*/  MOV R2, R24 ;  /* 0x0000001800027202 */ /* 0x000fc60000000f00 */
[----:B------:R-:W-:-:S04]  /*164a0*/  FADD.FTZ R22, R22, R21 ;  /* 0x0000001516167221 */ /* 0x000fc80000010000 */
[----:B------:R-:W-:-:S07]  /*164b0*/  FADD.FTZ R190, R23, R22 ;  /* 0x0000001617be7221 */ /* 0x000fce0000010000 */
.L_x_7816:
        /* <DEDUP_REMOVED lines=11> */
.L_x_7828:
        /* <DEDUP_REMOVED lines=21> */
[----:B------:R-:W-:Y:S02]  /*166c0*/  ISETP.GE.AND P6, PT, R3, RZ, PT ;  /* 0x000000ff0300720c */ /* 0x000fe40003fc6270 */
[----:B------:R-:W-:Y:S02]  /*166d0*/  IABS R14, R17 ;  /* 0x00000011000e7213 */ /* 0x000fe40000000000 */
[-C--:B------:R-:W-:Y:S01]  /*166e0*/  LOP3.LUT R17, R17, R8.reuse, RZ, 0x3c, !PT ;  /* 0x0000000811117212 */ /* 0x080fe200078e3cff */
[--C-:B----4-:R-:W-:Y:S03]  /*166f0*/  IMAD.MOV R7, RZ, RZ, -R19.reuse ;  /* 0x000000ffff077224 */ /* 0x110fe600078e0a13 */
[----:B------:R-:W-:Y:S01]  /*16700*/  ISETP.GE.AND P3, PT, R17, RZ, PT ;  /* 0x000000ff1100720c */ /* 0x000fe20003f66270 */
[----:B------:R-:W-:Y:S01]  /*16710*/  IMAD.MOV.U32 R18, RZ, RZ, RZ ;  /* 0x000000ffff127224 */ /* 0x000fe200078e00ff */
[----:B------:R-:W-:Y:S01]  /*16720*/  LOP3.LUT R17, RZ, R8, RZ, 0x33, !PT ;  /* 0x00000008ff117212 */ /* 0x000fe200078e33ff */
        /* <DEDUP_REMOVED lines=44> */
.L_x_7825:
        /* <DEDUP_REMOVED lines=239> */
[C---:B--2---:R-:W-:Y:S08]  /*178e0*/  HMMA.16816.F32 R52, R116.reuse, R4, R52 ;  /* 0x000000047434723c */ /* 0x044ff00000001834 */
        /* <DEDUP_REMOVED lines=33> */
[----:B-----5:R-:W-:Y:S01]  /*17b00*/  FMUL.FTZ R37, R66, UR5 ;  /* 0x0000000542257c20 */ /* 0x020fe20008410000 */
        /* <DEDUP_REMOVED lines=24> */
[----:B------:R-:W1:Y:S10]  /*17c90*/  MUFU.TANH R7, R7 ;  /* 0x0000000700077308 */ /* 0x000e740000002400 */
[----:B------:R2:W1:Y:S10]  /*17ca0*/  MUFU.TANH R113, R56 ;  /* 0x0000003800717308 */ /* 0x0004740000002400 */
[----:B------:R2:W1:Y:S10]  /*17cb0*/  MUFU.TANH R111, R4 ;  /* 0x00000004006f7308 */ /* 0x0004740000002400 */
[----:B------:R-:W1:Y:S10]  /*17cc0*/  MUFU.TANH R57, R57 ;  /* 0x0000003900397308 */ /* 0x000e740000002400 */
[----:B------:R-:W1:Y:S10]  /*17cd0*/  MUFU.TANH R9, R9 ;  /* 0x0000000900097308 */ /* 0x000e740000002400 */
[----:B------:R2:W1:Y:S10]  /*17ce0*/  MUFU.TANH R105, R60 ;  /* 0x0000003c00697308 */ /* 0x0004740000002400 */
        /* <DEDUP_REMOVED lines=26> */
[----:B------:R-:W-:Y:S02]  /*17e90*/  ISETP.GE.AND P3, PT, R3, RZ, PT ;  /* 0x000000ff0300720c */ /* 0x000fe40003f66270 */
[-C--:B------:R-:W-:Y:S01]  /*17ea0*/  LOP3.LUT R27, R27, R6.reuse, RZ, 0x3c, !PT ;  /* 0x000000061b1b7212 */ /* 0x080fe200078e3cff */
[--C-:B--2---:R-:W-:Y:S03]  /*17eb0*/  IMAD.MOV R25, RZ, RZ, -R23.reuse ;  /* 0x000000ffff197224 */ /* 0x104fe600078e0a17 */
[----:B------:R-:W-:Y:S01]  /*17ec0*/  ISETP.GE.AND P6, PT, R27, RZ, PT ;  /* 0x000000ff1b00720c */ /* 0x000fe20003fc6270 */
[----:B------:R-:W-:Y:S01]  /*17ed0*/  IMAD.MOV.U32 R22, RZ, RZ, RZ ;  /* 0x000000ffff167224 */ /* 0x000fe200078e00ff */
[----:B------:R-:W-:Y:S01]  /*17ee0*/  LOP3.LUT R27, RZ, R6, RZ, 0x33, !PT ;  /* 0x00000006ff1b7212 */ /* 0x000fe200078e33ff */
        /* <DEDUP_REMOVED lines=16> */
[----:B------:R-:W2:Y:S01]  /*17ff0*/  LDC R12, c[0x0][0x24c] ;  /* 0x00009300ff0c7b82 */ /* 0x000ea20000000800 */
[----:B------:R-:W-:Y:S09]  /*18000*/  ISETP.NE.AND P1, PT, R6, RZ, PT ;  /* 0x000000ff0600720c */ /* 0x000ff20003f25270 */
        /* <DEDUP_REMOVED lines=17> */
[C---:B--2---:R-:W-:Y:S02]  /*18120*/  IMAD R29, R27.reuse, R12, R25 ;  /* 0x0000000c1b1d7224 */ /* 0x044fe400078e0219 */
[----:B------:R-:W-:Y:S04]  /*18130*/  IMAD.WIDE.U32 R24, R27, R4, RZ ;  /* 0x000000041b187225 */ /* 0x000fe800078e00ff */
[----:B------:R-:W-:Y:S01]  /*18140*/  IMAD.IADD R25, R25, 0x1, R29 ;  /* 0x0000000119197824 */ /* 0x000fe200078e021d */
[----:B-----5:R-:W-:Y:S04]  /*18150*/  IADD3 R23, -R23, R14, RZ ;  /* 0x0000000e17177210 */ /* 0x020fe80007ffe1ff */
[----:B------:R-:W-:Y:S01]  /*18160*/  SHF.R.S32.HI R27, RZ, 0x1f, R23 ;  /* 0x0000001fff1b7819 */ /* 0x000fe20000011417 */
[-C--:B-1----:R-:W-:Y:S04]  /*18170*/  IMAD.WIDE.U32 R24, R23, R2.reuse, R24 ;  /* 0x0000000217187225 */ /* 0x082fe800078e0018 */
[----:B------:R-:W-:Y:S04]  /*18180*/  IMAD R6, R27, R2, RZ ;  /* 0x000000021b067224 */ /* 0x000fe800078e02ff */
[----:B------:R-:W-:Y:S05]  /*18190*/  IMAD R6, R23, R3, R6 ;  /* 0x0000000317067224 */ /* 0x000fea00078e0206 */
[----:B------:R-:W-:Y:S07]  /*181a0*/  IADD3 R25, R25, R6, RZ ;  /* 0x0000000619197210 */ /* 0x000fee0007ffe0ff */
.L_x_7827:
        /* <DEDUP_REMOVED lines=18> */
[----:B------:R-:W-:Y:S01]  /*182d0*/  @!P0 IMAD.MOV.U32 R28, RZ, RZ, R24 ;  /* 0x000000ffff1c8224 */ /* 0x000fe200078e0018 */
[-C--:B------:R-:W-:Y:S01]  /*182e0*/  @!P0 LEA R34, P1, R12, R182.reuse, 0x1 ;  /* 0x000000b60c228211 */ /* 0x080fe200078208ff */
[--C-:B------:R-:W-:Y:S01]  /*182f0*/  @!P0 IMAD.MOV.U32 R31, RZ, RZ, R25.reuse ;  /* 0x000000ffff1f8224 */ /* 0x100fe200078e0019 */
        /* <DEDUP_REMOVED lines=30> */
[----:B-----5:R-:W-:Y:S01]  /*184e0*/  @!P0 LEA.HI.X R23, R4, R25, R23, 0x6, P1 ;  /* 0x0000001904178211 */ /* 0x020fe200008f3417 */
[----:B----4-:R-:W-:Y:S01]  /*184f0*/  @!P0 IMAD R33, R2, 0x70, RZ ;  /* 0x0000007002218824 */ /* 0x010fe200078e02ff */
[-C--:B------:R-:W-:Y:S01]  /*18500*/  @!P0 LEA R24, P1, R10, R182.reuse, 0x1 ;  /* 0x000000b60a188211 */ /* 0x080fe200078208ff */
[----:B------:R-:W-:Y:S01]  /*18510*/  @!P0 IMAD.IADD R3, R3, 0x1, R29 ;  /* 0x0000000103038824 */ /* 0x000fe200078e021d */
[-C--:B------:R-:W-:Y:S01]  /*18520*/  @!P0 LEA R2, P2, R28, R182.reuse, 0x1 ;  /* 0x000000b61c028211 */ /* 0x080fe200078408ff */
[----:B------:R-:W-:Y:S01]  /*18530*/  @!P0 IMAD.WIDE.U32 R26, R4, 0x70, R26 ;  /* 0x00000070041a8825 */ /* 0x000fe200078e001a */
[-C--:B------:R-:W-:Y:S02]  /*18540*/  @!P0 LEA.HI.X R25, R10, R183.reuse, R23, 0x1, P1 ;  /* 0x000000b70a198211 */ /* 0x080fe400008f0c17 */
[-C--:B------:R-:W-:Y:S01]  /*18550*/  @!P0 LEA.HI.X R3, R28, R183.reuse, R3, 0x1, P2 ;  /* 0x000000b71c038211 */ /* 0x080fe200010f0c03 */
[----:B-1----:R-:W-:Y:S01]  /*18560*/  @!P0 IMAD R23, R6, 0x50, RZ ;  /* 0x0000005006178824 */ /* 0x002fe200078e02ff */
        /* <DEDUP_REMOVED lines=27> */
.L_x_7826:
[----:B--2---:R-:W-:Y:S01]  /*18720*/  LEA R2, R184, R187, 0x7 ;  /* 0x000000bbb8027211 */ /* 0x004fe200078e38ff */
[----:B------:R-:W-:Y:S03]  /*18730*/  LDSM.16.MT88.4 R28, [R161+0x6000] ;  /* 0x00600000a11c783b */ /* 0x000fe60000004200 */
[C---:B------:R-:W-:Y:S02]  /*18740*/  IADD3 R8, R2.reuse, 0x1, RZ ;  /* 0x0000000102087810 */ /* 0x040fe40007ffe0ff */
[----:B------:R-:W-:Y:S02]  /*18750*/  IADD3 R6, R2, 0x8, RZ ;  /* 0x0000000802067810 */ /* 0x000fe40007ffe0ff */
[----:B------:R-:W-:Y:S01]  /*18760*/  I2FP.F32.S32 R8, R8 ;  /* 0x0000000800087245 */ /* 0x000fe20000201400 */
[----:B------:R-:W-:Y:S01]  /*18770*/  LDSM.16.MT88.4 R44, [R160+0x6000] ;  /* 0x00600000a02c783b */ /* 0x000fe20000004200 */
        /* <DEDUP_REMOVED lines=24> */
[CC--:B------:R-:W-:Y:S01]  /*18900*/  FFMA.FTZ R27, R0.reuse, R8.reuse, R19 ;  /* 0x00000008001b7223 */ /* 0x0c0fe20000010013 */
        /* <DEDUP_REMOVED lines=16> */
[----:B------:R-:W-:Y:S02]  /*18a10*/  IADD3 R6, R2, 0x39, RZ ;  /* 0x0000003902067810 */ /* 0x000fe40007ffe0ff */
[----:B------:R-:W-:Y:S02]  /*18a20*/  I2FP.F32.S32 R8, R8 ;  /* 0x0000000800087245 */ /* 0x000fe40000201400 */
[----:B------:R-:W-:Y:S02]  /*18a30*/  I2FP.F32.S32 R6, R6 ;  /* 0x0000000600067245 */ /* 0x000fe40000201400 */
[----:B------:R-:W-:Y:S01]  /*18a40*/  I2FP.F32.S32 R4, R4 ;  /* 0x0000000400047245 */ /* 0x000fe20000201400 */
[CC--:B------:R-:W-:Y:S01]  /*18a50*/  FFMA.FTZ R197, R0.reuse, R8.reuse, R197 ;  /* 0x0000000800c57223 */ /* 0x0c0fe200000100c5 */
[C---:B------:R-:W-:Y:S01]  /*18a60*/  FFMA.FTZ R205, R0.reuse, R8, R205 ;  /* 0x0000000800cd7223 */ /* 0x040fe200000100cd */
[CC--:B------:R-:W-:Y:S01]  /*18a70*/  FFMA.FTZ R203, R0.reuse, R6.reuse, R203 ;  /* 0x0000000600cb7223 */ /* 0x0c0fe200000100cb */
[C---:B------:R-:W-:Y:S01]  /*18a80*/  FFMA.FTZ R195, R0.reuse, R6, R195 ;  /* 0x0000000600c37223 */ /* 0x040fe200000100c3 */
[----:B------:R-:W-:Y:S01]  /*18a90*/  FMNMX.FTZ R8, R227, R102, !PT ;  /* 0x00000066e3087209 */ /* 0x000fe20007810000 */
[CC--:B------:R-:W-:Y:S01]  /*18aa0*/  FFMA.FTZ R35, R0.reuse, R4.reuse, R247 ;  /* 0x0000000400237223 */ /* 0x0c0fe200000100f7 */
[----:B------:R-:W-:Y:S01]  /*18ab0*/  FMNMX.FTZ R6, R231, R103, !PT ;  /* 0x00000067e7067209 */ /* 0x000fe20007810000 */
[----:B------:R-:W-:Y:S01]  /*18ac0*/  FFMA.FTZ R249, R0, R4, R249 ;  /* 0x0000000400f97223 */ /* 0x000fe200000100f9 */
        /* <DEDUP_REMOVED lines=32> */
[-C--:B------:R-:W-:Y:S01]  /*18cd0*/  FFMA.FTZ R199, R0, R3.reuse, R199 ;  /* 0x0000000300c77223 */ /* 0x080fe200000100c7 */
[----:B------:R-:W-:Y:S01]  /*18ce0*/  IADD3 R4, R2, 0x40, RZ ;  /* 0x0000004002047810 */ /* 0x000fe20007ffe0ff */
[C---:B------:R-:W-:Y:S01]  /*18cf0*/  FFMA.FTZ R207, R0.reuse, R3, R207 ;  /* 0x0000000300cf7223 */ /* 0x040fe200000100cf */
        /* <DEDUP_REMOVED lines=16> */
[----:B------:R-:W-:Y:S01]  /*18e00*/  FMNMX.FTZ R6, R203, R6, !PT ;  /* 0x00000006cb067209 */ /* 0x000fe20007810000 */
[C---:B------:R-:W-:Y:S01]  /*18e10*/  FFMA.FTZ R191, R0.reuse, R10, R191 ;  /* 0x0000000a00bf7223 */ /* 0x040fe200000100bf */
[----:B------:R-:W-:Y:S01]  /*18e20*/  I2FP.F32.S32 R3, R3 ;  /* 0x0000000300037245 */ /* 0x000fe20000201400 */
[C---:B------:R-:W-:Y:S01]  /*18e30*/  FFMA.FTZ R149, R0.reuse, R4, R149 ;  /* 0x0000000400957223 */ /* 0x040fe20000010095 */
[----:B------:R-:W-:Y:S01]  /*18e40*/  FMNMX.FTZ R8, R147, R8, !PT ;  /* 0x0000000893087209 */ /* 0x000fe20007810000 */
[C---:B------:R-:W-:Y:S01]  /*18e50*/  FFMA.FTZ R141, R0.reuse, R4, R141 ;  /* 0x00000004008d7223 */ /* 0x040fe2000001008d */
[----:B------:R-:W-:Y:S01]  /*18e60*/  FMNMX.FTZ R6, R193, R6, !PT ;  /* 0x00000006c1067209 */ /* 0x000fe20007810000 */
[-C--:B------:R-:W-:Y:S01]  /*18e70*/  FFMA.FTZ R151, R0, R3.reuse, R151 ;  /* 0x0000000300977223 */ /* 0x080fe20000010097 */
[----:B------:R-:W-:Y:S01]  /*18e80*/  IADD3 R10, R2, 0x50, RZ ;  /* 0x00000050020a7810 */ /* 0x000fe20007ffe0ff */
[----:B------:R-:W-:Y:S01]  /*18e90*/  FFMA.FTZ R143, R0, R3, R143 ;  /* 0x00000003008f7223 */ /* 0x000fe2000001008f */
[C---:B------:R-:W-:Y:S02]  /*18ea0*/  IADD3 R4, R2.reuse, 0x58, RZ ;  /* 0x0000005802047810 */ /* 0x040fe40007ffe0ff */
[----:B------:R-:W-:Y:S02]  /*18eb0*/  IADD3 R3, R2, 0x51, RZ ;  /* 0x0000005102037810 */ /* 0x000fe40007ffe0ff */
[----:B------:R-:W-:Y:S02]  /*18ec0*/  FMNMX.FTZ R8, R145, R8, !PT ;  /* 0x0000000891087209 */ /* 0x000fe40007810000 */
[----:B------:R-:W-:Y:S02]  /*18ed0*/  FMNMX.FTZ R6, R191, R6, !PT ;  /* 0x00000006bf067209 */ /* 0x000fe40007810000 */
[----:B------:R-:W-:Y:S02]  /*18ee0*/  I2FP.F32.S32 R10, R10 ;  /* 0x0000000a000a7245 */ /* 0x000fe40000201400 */
[----:B------:R-:W-:Y:S02]  /*18ef0*/  I2FP.F32.S32 R4, R4 ;  /* 0x0000000400047245 */ /* 0x000fe40000201400 */
[----:B------:R-:W-:Y:S01]  /*18f00*/  I2FP.F32.S32 R3, R3 ;  /* 0x0000000300037245 */ /* 0x000fe20000201400 */
[C---:B------:R-:W-:Y:S01]  /*18f10*/  FFMA.FTZ R129, R0.reuse, R10, R129 ;  /* 0x0000000a00817223 */ /* 0x040fe20000010081 */
[----:B------:R-:W-:Y:S01]  /*18f20*/  FMNMX.FTZ R8, R143, R8, !PT ;  /* 0x000000088f087209 */ /* 0x000fe20007810000 */
[C---:B------:R-:W-:Y:S01]  /*18f30*/  FFMA.FTZ R125, R0.reuse, R4, R125 ;  /* 0x00000004007d7223 */ /* 0x040fe2000001007d */
[----:B------:R-:W-:Y:S01]  /*18f40*/  FMNMX.FTZ R6, R151, R6, !PT ;  /* 0x0000000697067209 */ /* 0x000fe20007810000 */
[----:B------:R-:W-:Y:S01]  /*18f50*/  FFMA.FTZ R133, R0, R4, R133 ;  /* 0x0000000400857223 */ /* 0x000fe20000010085 */
[----:B------:R-:W-:Y:S01]  /*18f60*/  IADD3 R4, R2, 0x61, RZ ;  /* 0x0000006102047810 */ /* 0x000fe20007ffe0ff */
[C---:B------:R-:W-:Y:S01]  /*18f70*/  FFMA.FTZ R139, R0.reuse, R10, R139 ;  /* 0x0000000a008b7223 */ /* 0x040fe2000001008b */
[----:B------:R-:W-:Y:S01]  /*18f80*/  FMNMX.FTZ R8, R141, R8, !PT ;  /* 0x000000088d087209 */ /* 0x000fe20007810000 */
[CC--:B------:R-:W-:Y:S01]  /*18f90*/  FFMA.FTZ R135, R0.reuse, R3.reuse, R135 ;  /* 0x0000000300877223 */ /* 0x0c0fe20000010087 */
[----:B------:R-:W-:Y:S01]  /*18fa0*/  FFMA.FTZ R127, R0, R3, R127 ;  /* 0x00000003007f7223 */ /* 0x000fe2000001007f */
[----:B------:R-:W-:Y:S02]  /*18fb0*/  FMNMX.FTZ R6, R149, R6, !PT ;  /* 0x0000000695067209 */ /* 0x000fe40007810000 */
[C---:B------:R-:W-:Y:S02]  /*18fc0*/  IADD3 R3, R2.reuse, 0x59, RZ ;  /* 0x0000005902037810 */ /* 0x040fe40007ffe0ff */
[----:B------:R-:W-:Y:S02]  /*18fd0*/  IADD3 R63, R2, 0x60, RZ ;  /* 0x00000060023f7810 */ /* 0x000fe40007ffe0ff */
[----:B------:R-:W-:Y:S02]  /*18fe0*/  I2FP.F32.S32 R4, R4 ;  /* 0x0000000400047245 */ /* 0x000fe40000201400 */
[----:B------:R-:W-:Y:S02]  /*18ff0*/  FMNMX.FTZ R8, R129, R8, !PT ;  /* 0x0000000881087209 */ /* 0x000fe40007810000 */
[----:B------:R-:W-:Y:S01]  /*19000*/  FMNMX.FTZ R6, R139, R6, !PT ;  /* 0x000000068b067209 */ /* 0x000fe20007810000 */
[CC--:B------:R-:W-:Y:S01]  /*19010*/  FFMA.FTZ R59, R0.reuse, R4.reuse, R7 ;  /* 0x00000004003b7223 */ /* 0x0c0fe20000010007 */
[----:B------:R-:W-:Y:S01]  /*19020*/  I2FP.F32.S32 R3, R3 ;  /* 0x0000000300037245 */ /* 0x000fe20000201400 */
[C---:B------:R-:W-:Y:S01]  /*19030*/  FFMA.FTZ R115, R0.reuse, R4, R115 ;  /* 0x0000000400737223 */ /* 0x040fe20000010073 */
[----:B------:R-:W-:Y:S02]  /*19040*/  I2FP.F32.S32 R63, R63 ;  /* 0x0000003f003f7245 */ /* 0x000fe40000201400 */
[----:B------:R-:W-:Y:S01]  /*19050*/  FMNMX.FTZ R8, R127, R8, !PT ;  /* 0x000000087f087209 */ /* 0x000fe20007810000 */
[C---:B------:R-:W-:Y:S01]  /*19060*/  FFMA.FTZ R123, R0.reuse, R3, R123 ;  /* 0x00000003007b7223 */ /* 0x040fe2000001007b */
[----:B------:R-:W-:Y:S01]  /*19070*/  FMNMX.FTZ R6, R135, R6, !PT ;  /* 0x0000000687067209 */ /* 0x000fe20007810000 */
[----:B------:R-:W-:Y:S01]  /*19080*/  FFMA.FTZ R121, R0, R63, R121 ;  /* 0x0000003f00797223 */ /* 0x000fe20000010079 */
[----:B------:R-:W-:Y:S01]  /*19090*/  IADD3 R4, R2, 0x70, RZ ;  /* 0x0000007002047810 */ /* 0x000fe20007ffe0ff */
[C---:B------:R-:W-:Y:S01]  /*190a0*/  FFMA.FTZ R131, R0.reuse, R3, R131 ;  /* 0x0000000300837223 */ /* 0x040fe20000010083 */
[----:B------:R-:W-:Y:S01]  /*190b0*/  FMNMX.FTZ R8, R125, R8, !PT ;  /* 0x000000087d087209 */ /* 0x000fe20007810000 */
[----:B------:R-:W-:Y:S01]  /*190c0*/  FFMA.FTZ R63, R0, R63, R5 ;  /* 0x0000003f003f7223 */ /* 0x000fe20000010005 */
[----:B------:R-:W-:Y:S02]  /*190d0*/  FMNMX.FTZ R6, R133, R6, !PT ;  /* 0x0000000685067209 */ /* 0x000fe40007810000 */
[----:B------:R-:W-:Y:S02]  /*190e0*/  IADD3 R5, R2, 0x68, RZ ;  /* 0x0000006802057810 */ /* 0x000fe40007ffe0ff */
        /* <DEDUP_REMOVED lines=26> */
[----:B------:R-:W-:Y:S01]  /*19290*/  I2FP.F32.S32 R65, R65 ;  /* 0x0000004100417245 */ /* 0x000fe20000201400 */
[----:B------:R-:W-:Y:S01]  /*192a0*/  LDSM.16.MT88.4 R20, [R162+0x6000] ;  /* 0x00600000a214783b */ /* 0x000fe20000004200 */
        /* <DEDUP_REMOVED lines=44> */
[----:B------:R-:W-:Y:S03]  /*19570*/  FFMA.FTZ R124, R63, UR4, -R66 ;  /* 0x000000043f7c7c23 */ /* 0x000fe60008010842 */
[----:B------:R-:W-:Y:S01]  /*19580*/  MUFU.EX2 R56, R56 ;  /* 0x0000003800387308 */ /* 0x000fe20000000800 */
[C---:B-1----:R-:W-:Y:S01]  /*19590*/  FMUL.FTZ R11, R39.reuse, R95 ;  /* 0x0000005f270b7220 */ /* 0x042fe20000410000 */
[C---:B------:R-:W-:Y:S01]  /*195a0*/  FMUL.FTZ R6, R39.reuse, R98 ;  /* 0x0000006227067220 */ /* 0x040fe20000410000 */
[C---:B------:R-:W-:Y:S01]  /*195b0*/  FMUL.FTZ R7, R39.reuse, R99 ;  /* 0x0000006327077220 */ /* 0x040fe20000410000 */
[----:B------:R-:W-:Y:S01]  /*195c0*/  FMUL.FTZ R10, R39, R94 ;  /* 0x0000005e270a7220 */ /* 0x000fe20000410000 */
[--C-:B------:R-:W-:Y:S01]  /*195d0*/  FFMA.FTZ R24, R15, UR4, -R102.reuse ;  /* 0x000000040f187c23 */ /* 0x100fe20008010866 */
[C---:B------:R-:W-:Y:S01]  /*195e0*/  FMUL.FTZ R14, R39.reuse, R90 ;  /* 0x0000005a270e7220 */ /* 0x040fe20000410000 */
[----:B------:R-:W-:Y:S03]  /*195f0*/  FMUL.FTZ R15, R39, R91 ;  /* 0x0000005b270f7220 */ /* 0x000fe60000410000 */
        /* <DEDUP_REMOVED lines=9> */
[C---:B------:R-:W-:Y:S01]  /*19690*/  FMUL.FTZ R26, R39.reuse, R78 ;  /* 0x0000004e271a7220 */ /* 0x040fe20000410000 */
[----:B------:R-:W-:Y:S01]  /*196a0*/  FMUL.FTZ R34, R39, R70 ;  /* 0x0000004627227220 */ /* 0x000fe20000410000 */
[C---:B------:R-:W-:Y:S01]  /*196b0*/  FMUL.FTZ R33, R38.reuse, R69 ;  /* 0x0000004526217220 */ /* 0x040fe20000410000 */
[----:B------:R-:W-:Y:S01]  /*196c0*/  FFMA.FTZ R118, R125, UR4, -R66 ;  /* 0x000000047d767c23 */ /* 0x000fe20008010842 */
[----:B------:R-:W-:Y:S01]  /*196d0*/  FFMA.FTZ R125, R61, UR4, -R102 ;  /* 0x000000043d7d7c23 */ /* 0x000fe20008010866 */
[----:B------:R-:W-:Y:S01]  /*196e0*/  FFMA.FTZ R32, R25, UR4, -R66 ;  /* 0x0000000419207c23 */ /* 0x000fe20008010842 */
[----:B------:R-:W-:Y:S03]  /*196f0*/  FMUL.FTZ R25, R38, R77 ;  /* 0x0000004d26197220 */ /* 0x000fe60000410000 */
[----:B------:R-:W2:Y:S01]  /*19700*/  MUFU.EX2 R104, R104 ;  /* 0x0000006800687308 */ /* 0x000ea20000000800 */
[----:B-1----:R-:W-:Y:S01]  /*19710*/  F2FP.F16.F32.PACK_AB R41, R60, R56 ;  /* 0x000000383c29723e */ /* 0x002fe200000000ff */
[--C-:B------:R-:W-:Y:S01]  /*19720*/  FFMA.FTZ R245, R245, UR4, -R102.reuse ;  /* 0x00000004f5f57c23 */ /* 0x100fe20008010866 */
[----:B------:R-:W-:Y:S01]  /*19730*/  FFMA.FTZ R249, R249, UR4, -R102 ;  /* 0x00000004f9f97c23 */ /* 0x000fe20008010866 */
[----:B------:R-:W-:Y:S01]  /*19740*/  FFMA.FTZ R77, R217, UR4, -R66 ;  /* 0x00000004d94d7c23 */ /* 0x000fe20008010842 */
[----:B------:R-:W-:Y:S01]  /*19750*/  FFMA.FTZ R78, R203, UR4, -R102 ;  /* 0x00000004cb4e7c23 */ /* 0x000fe20008010866 */
[----:B------:R-:W-:Y:S01]  /*19760*/  FFMA.FTZ R91, R201, UR4, -R66 ;  /* 0x00000004c95b7c23 */ /* 0x000fe20008010842 */
[--C-:B------:R-:W-:Y:S03]  /*19770*/  FFMA.FTZ R89, R193, UR4, -R102.reuse ;  /* 0x00000004c1597c23 */ /* 0x100fe60008010866 */
[----:B------:R-:W-:Y:S01]  /*19780*/  MUFU.EX2 R119, R119 ;  /* 0x0000007700777308 */ /* 0x000fe20000000800 */
[--C-:B------:R-:W-:Y:S01]  /*19790*/  FFMA.FTZ R90, R191, UR4, -R102.reuse ;  /* 0x00000004bf5a7c23 */ /* 0x100fe20008010866 */
[--C-:B------:R-:W-:Y:S01]  /*197a0*/  FFMA.FTZ R99, R151, UR4, -R102.reuse ;  /* 0x0000000497637c23 */ /* 0x100fe20008010866 */
[----:B------:R-:W-:Y:S01]  /*197b0*/  FFMA.FTZ R96, R149, UR4, -R102 ;  /* 0x0000000495607c23 */ /* 0x000fe20008010866 */
[--C-:B------:R-:W-:Y:S01]  /*197c0*/  FFMA.FTZ R147, R147, UR4, -R66.reuse ;  /* 0x0000000493937c23 */ /* 0x100fe20008010842 */
[--C-:B------:R-:W-:Y:S01]  /*197d0*/  FFMA.FTZ R112, R145, UR4, -R66.reuse ;  /* 0x0000000491707c23 */ /* 0x100fe20008010842 */
[--C-:B------:R-:W-:Y:S01]  /*197e0*/  FFMA.FTZ R143, R143, UR4, -R66.reuse ;  /* 0x000000048f8f7c23 */ /* 0x100fe20008010842 */
[----:B------:R-:W-:Y:S03]  /*197f0*/  FFMA.FTZ R98, R141, UR4, -R66 ;  /* 0x000000048d627c23 */ /* 0x000fe60008010842 */
[----:B------:R-:W1:Y:S01]  /*19800*/  MUFU.EX2 R108, R108 ;  /* 0x0000006c006c7308 */ /* 0x000e620000000800 */
[----:B--2---:R-:W-:Y:S01]  /*19810*/  F2FP.F16.F32.PACK_AB R43, R104, R117 ;  /* 0x00000075682b723e */ /* 0x004fe200000000ff */
[--C-:B------:R-:W-:Y:S01]  /*19820*/  FFMA.FTZ R114, R133, UR4, -R102.reuse ;  /* 0x0000000485727c23 */ /* 0x100fe20008010866 */
[----:B------:R-:W-:Y:S01]  /*19830*/  FFMA.FTZ R131, R131, UR4, -R102 ;  /* 0x0000000483837c23 */ /* 0x000fe20008010866 */
[----:B------:R-:W-:Y:S01]  /*19840*/  FFMA.FTZ R123, R123, UR4, -R66 ;  /* 0x000000047b7b7c23 */ /* 0x000fe20008010842 */
[--C-:B------:R-:W-:Y:S01]  /*19850*/  FFMA.FTZ R69, R225, UR4, -R102.reuse ;  /* 0x00000004e1457c23 */ /* 0x100fe20008010866 */
[--C-:B------:R-:W-:Y:S01]  /*19860*/  FFMA.FTZ R70, R223, UR4, -R102.reuse ;  /* 0x00000004df467c23 */ /* 0x100fe20008010866 */
[--C-:B------:R-:W-:Y:S03]  /*19870*/  FFMA.FTZ R110, R139, UR4, -R102.reuse ;  /* 0x000000048b6e7c23 */ /* 0x100fe60008010866 */
[----:B------:R-:W-:Y:S01]  /*19880*/  MUFU.EX2 R106, R106 ;  /* 0x0000006a006a7308 */ /* 0x000fe20000000800 */
[----:B------:R-:W-:Y:S01]  /*19890*/  FFMA.FTZ R135, R135, UR4, -R102 ;  /* 0x0000000487877c23 */ /* 0x000fe20008010866 */
[--C-:B------:R-:W-:Y:S01]  /*198a0*/  FFMA.FTZ R129, R129, UR4, -R66.reuse ;  /* 0x0000000481817c23 */ /* 0x100fe20008010842 */
[----:B------:R-:W-:Y:S01]  /*198b0*/  FFMA.FTZ R116, R127, UR4, -R66 ;  /* 0x000000047f747c23 */ /* 0x000fe20008010842 */
[----:B------:R-:W-:Y:S01]  /*198c0*/  FFMA.FTZ R121, R121, UR4, -R102 ;  /* 0x0000000479797c23 */ /* 0x000fe20008010866 */
[----:B------:R-:W-:Y:S01]  /*198d0*/  ISETP.GT.AND P0, PT, R184, R171, PT ;  /* 0x000000abb800720c */ /* 0x000fe20003f04270 */
[--C-:B------:R-:W-:Y:S01]  /*198e0*/  FFMA.FTZ R115, R115, UR4, -R66.reuse ;  /* 0x0000000473737c23 */ /* 0x100fe20008010842 */
[----:B------:R-:W-:Y:S03]  /*198f0*/  FFMA.FTZ R111, R111, UR4, -R66 ;  /* 0x000000046f6f7c23 */ /* 0x000fe60008010842 */
[----:B------:R-:W2:Y:S01]  /*19900*/  MUFU.EX2 R103, R103 ;  /* 0x0000006700677308 */ /* 0x000ea20000000800 */
[----:B-1----:R-:W-:Y:S01]  /*19910*/  F2FP.F16.F32.PACK_AB R40, R108, R119 ;  /* 0x000000776c28723e */ /* 0x002fe200000000ff */
[----:B------:R-:W-:Y:S01]  /*19920*/  FFMA.FTZ R119, R38, R189, R119 ;  /* 0x000000bd26777223 */ /* 0x000fe20000010077 */
[----:B------:R-:W-:Y:S01]  /*19930*/  FFMA.FTZ R107, R107, UR4, -R102 ;  /* 0x000000046b6b7c23 */ /* 0x000fe20008010866 */
[--C-:B------:R-:W-:Y:S02]  /*19940*/  FFMA.FTZ R105, R105, UR4, -R66.reuse ;  /* 0x0000000469697c23 */ /* 0x100fe40008010842 */
[----:B------:R-:W-:Y:S01]  /*19950*/  FADD.FTZ R119, R108, R119 ;  /* 0x000000776c777221 */ /* 0x000fe20000010000 */
[--C-:B------:R-:W-:Y:S03]  /*19960*/  FFMA.FTZ R108, R113, UR4, -R66.reuse ;  /* 0x00000004716c7c23 */ /* 0x100fe60008010842 */
[----:B------:R1:W-:Y:S10]  /*19970*/  MUFU.EX2 R94, R24 ;  /* 0x00000018005e7308 */ /* 0x0003f40000000800 */
[----:B------:R-:W3:Y:S01]  /*19980*/  MUFU.EX2 R97, R245 ;  /* 0x000000f500617308 */ /* 0x000ee20000000800 */
[----:B--2---:R-:W-:Y:S01]  /*19990*/  F2FP.F16.F32.PACK_AB R42, R103, R106 ;  /* 0x0000006a672a723e */ /* 0x004fe200000000ff */
[----:B------:R-:W-:Y:S08]  /*199a0*/  FADD.FTZ R106, R106, R119 ;  /* 0x000000776a6a7221 */ /* 0x000ff00000010000 */
        /* <DEDUP_REMOVED lines=9> */
[----:B------:R1:W2:Y:S01]  /*19a40*/  MUFU.EX2 R85, R27 ;  /* 0x0000001b00557308 */ /* 0x0002a20000000800 */
[C---:B------:R-:W-:Y:S03]  /*19a50*/  HMMA.16816.F32 R12, R40.reuse, R20, R12 ;  /* 0x00000014280c723c */ /* 0x040fe6000000180c */
[--C-:B------:R-:W-:Y:S01]  /*19a60*/  FFMA.FTZ R76, R35, UR4, -R66.reuse ;  /* 0x00000004234c7c23 */ /* 0x100fe20008010842 */
[--C-:B------:R-:W-:Y:S01]  /*19a70*/  FFMA.FTZ R84, R243, UR4, -R66.reuse ;  /* 0x00000004f3547c23 */ /* 0x100fe20008010842 */
[C---:B------:R-:W-:Y:S01]  /*19a80*/  FMUL.FTZ R35, R39.reuse, R71 ;  /* 0x0000004727237220 */ /* 0x040fe20000410000 */
[C---:B------:R-:W-:Y:S03]  /*19a90*/  HMMA.16816.F32 R16, R40.reuse, R22, R16 ;  /* 0x000000162810723c */ /* 0x040fe60000001810 */
[----:B------:R-:W-:Y:S02]  /*19aa0*/  MUFU.EX2 R70, R70 ;  /* 0x0000004600467308 */ /* 0x000fe40000000800 */
[C---:B------:R-:W-:Y:S01]  /*19ab0*/  FMUL.FTZ R20, R38.reuse, R80 ;  /* 0x0000005026147220 */ /* 0x040fe20000410000 */
[C---:B------:R-:W-:Y:S01]  /*19ac0*/  FMUL.FTZ R21, R38.reuse, R81 ;  /* 0x0000005126157220 */ /* 0x040fe20000410000 */
[C---:B------:R-:W-:Y:S01]  /*19ad0*/  FMUL.FTZ R22, R39.reuse, R82 ;  /* 0x0000005227167220 */ /* 0x040fe20000410000 */
[C---:B------:R-:W-:Y:S05]  /*19ae0*/  FMUL.FTZ R23, R39.reuse, R83 ;  /* 0x0000005327177220 */ /* 0x040fea0000410000 */
[----:B------:R-:W-:Y:S01]  /*19af0*/  MUFU.EX2 R84, R84 ;  /* 0x0000005400547308 */ /* 0x000fe20000000800 */
[----:B-1----:R-:W-:Y:S01]  /*19b00*/  FMUL.FTZ R27, R39, R79 ;  /* 0x0000004f271b7220 */ /* 0x002fe20000410000 */
[--C-:B------:R-:W-:Y:S01]  /*19b10*/  FFMA.FTZ R87, R197, UR4, -R66.reuse ;  /* 0x00000004c5577c23 */ /* 0x100fe20008010842 */
[--C-:B------:R-:W-:Y:S01]  /*19b20*/  FFMA.FTZ R86, R199, UR4, -R66.reuse ;  /* 0x00000004c7567c23 */ /* 0x100fe20008010842 */
[----:B------:R-:W-:Y:S01]  /*19b30*/  FFMA.FTZ R82, R195, UR4, -R66 ;  /* 0x00000004c3527c23 */ /* 0x000fe20008010842 */
[C---:B------:R-:W-:Y:S05]  /*19b40*/  HMMA.16816.F32 R20, R40.reuse, R28, R20 ;  /* 0x0000001c2814723c */ /* 0x040fea0000001814 */
[----:B------:R1:W-:Y:S01]  /*19b50*/  MUFU.EX2 R79, R32 ;  /* 0x00000020004f7308 */ /* 0x0003e20000000800 */
[--C-:B------:R-:W-:Y:S01]  /*19b60*/  FFMA.FTZ R71, R221, UR4, -R102.reuse ;  /* 0x00000004dd477c23 */ /* 0x100fe20008010866 */
[--C-:B------:R-:W-:Y:S01]  /*19b70*/  FFMA.FTZ R83, R209, UR4, -R102.reuse ;  /* 0x00000004d1537c23 */ /* 0x100fe20008010866 */
[----:B------:R-:W-:Y:S01]  /*19b80*/  FFMA.FTZ R80, R207, UR4, -R102 ;  /* 0x00000004cf507c23 */ /* 0x000fe20008010866 */
[C---:B------:R-:W-:Y:S06]  /*19b90*/  HMMA.16816.F32 R24, R40.reuse, R30, R24 ;  /* 0x0000001e2818723c */ /* 0x040fec0000001818 */
[----:B------:R-:W-:Y:S01]  /*19ba0*/  MUFU.EX2 R76, R76 ;  /* 0x0000004c004c7308 */ /* 0x000fe20000000800 */
[C---:B------:R-:W-:Y:S01]  /*19bb0*/  FMUL.FTZ R28, R38.reuse, R72 ;  /* 0x00000048261c7220 */ /* 0x040fe20000410000 */
[C---:B------:R-:W-:Y:S03]  /*19bc0*/  FMUL.FTZ R29, R38.reuse, R73 ;  /* 0x00000049261d7220 */ /* 0x040fe60000410000 */
[C---:B------:R-:W-:Y:S01]  /*19bd0*/  FMUL.FTZ R30, R39.reuse, R74 ;  /* 0x0000004a271e7220 */ /* 0x040fe20000410000 */
[C---:B------:R-:W-:Y:S01]  /*19be0*/  FMUL.FTZ R31, R39.reuse, R75 ;  /* 0x0000004b271f7220 */ /* 0x040fe20000410000 */
[----:B------:R-:W-:Y:S03]  /*19bf0*/  FFMA.FTZ R39, R39, R190, R56 ;  /* 0x000000be27277223 */ /* 0x000fe60000010038 */
[----:B------:R4:W5:Y:S01]  /*19c00*/  MUFU.EX2 R75, R58 ;  /* 0x0000003a004b7308 */ /* 0x0009620000000800 */
[----:B-1----:R-:W-:Y:S01]  /*19c10*/  FMUL.FTZ R32, R38, R68 ;  /* 0x0000004426207220 */ /* 0x002fe20000410000 */
[--C-:B------:R-:W-:Y:S01]  /*19c20*/  FFMA.FTZ R74, R215, UR4, -R66.reuse ;  /* 0x00000004d74a7c23 */ /* 0x100fe20008010842 */
[C---:B------:R-:W-:Y:S03]  /*19c30*/  HMMA.16816.F32 R28, R40.reuse, R44, R28 ;  /* 0x0000002c281c723c */ /* 0x040fe6000000181c */
[----:B------:R-:W-:Y:S01]  /*19c40*/  FFMA.FTZ R73, R211, UR4, -R66 ;  /* 0x00000004d3497c23 */ /* 0x000fe20008010842 */
[----:B------:R-:W-:Y:S03]  /*19c50*/  FFMA.FTZ R68, R219, UR4, -R102 ;  /* 0x00000004db447c23 */ /* 0x000fe60008010866 */
[----:B------:R-:W-:Y:S01]  /*19c60*/  MUFU.EX2 R71, R71 ;  /* 0x0000004700477308 */ /* 0x000fe20000000800 */
[----:B------:R-:W-:Y:S01]  /*19c70*/  HMMA.16816.F32 R32, R40, R46, R32 ;  /* 0x0000002e2820723c */ /* 0x000fe20000001820 */
[----:B------:R-:W1:Y:S02]  /*19c80*/  LDSM.16.MT88.4 R44, [R161+0x6800] ;  /* 0x00680000a12c783b */ /* 0x000e640000004200 */
[----:B------:R-:W-:Y:S01]  /*19c90*/  FFMA.FTZ R72, R213, UR4, -R66 ;  /* 0x00000004d5487c23 */ /* 0x000fe20008010842 */
[----:B------:R-:W-:Y:S05]  /*19ca0*/  FADD.FTZ R38, R60, R39 ;  /* 0x000000273c267221 */ /* 0x000fea0000010000 */
[----:B------:R-:W1:Y:S02]  /*19cb0*/  MUFU.EX2 R68, R68 ;  /* 0x0000004400447308 */ /* 0x000e640000000800 */
[----:B---3--:R-:W-:Y:S01]  /*19cc0*/  F2FP.F16.F32.PACK_AB R41, R94, R97 ;  /* 0x000000615e29723e */ /* 0x008fe200000000ff */
[----:B----4-:R-:W-:Y:S01]  /*19cd0*/  LDSM.16.MT88.4 R56, [R162+0x8800] ;  /* 0x00880000a238783b */ /* 0x010fe20000004200 */
[----:B--2---:R-:W-:Y:S01]  /*19ce0*/  F2FP.F16.F32.PACK_AB R43, R85, R88 ;  /* 0x00000058552b723e */ /* 0x004fe200000000ff */
[----:B------:R-:W-:Y:S01]  /*19cf0*/  FADD.FTZ R39, R103, R106 ;  /* 0x0000006a67277221 */ /* 0x000fe20000010000 */
[----:B-----5:R-:W-:Y:S01]  /*19d00*/  F2FP.F16.F32.PACK_AB R42, R75, R76 ;  /* 0x0000004c4b2a723e */ /* 0x020fe200000000ff */
[----:B------:R-:W-:Y:S03]  /*19d10*/  FADD.FTZ R117, R117, R38 ;  /* 0x0000002675757221 */ /* 0x000fe60000010000 */
[----:B------:R-:W-:Y:S01]  /*19d20*/  MUFU.EX2 R77, R77 ;  /* 0x0000004d004d7308 */ /* 0x000fe20000000800 */
[----:B------:R-:W-:Y:S01]  /*19d30*/  F2FP.F16.F32.PACK_AB R40, R79, R84 ;  /* 0x000000544f28723e */ /* 0x000fe200000000ff */
[----:B------:R-:W-:Y:S01]  /*19d40*/  LDSM.16.MT88.4 R60, [R161+0x8800] ;  /* 0x00880000a13c783b */ /* 0x000fe20000004200 */
[----:B------:R-:W-:Y:S01]  /*19d50*/  FADD.FTZ R84, R84, R39 ;  /* 0x0000002754547221 */ /* 0x000fe20000010000 */
[----:B------:R-:W-:Y:S01]  /*19d60*/  FADD.FTZ R104, R104, R117 ;  /* 0x0000007568687221 */ /* 0x000fe20000010000 */
[----:B------:R-:W-:Y:S02]  /*19d70*/  FFMA.FTZ R81, R205, UR4, -R102 ;  /* 0x00000004cd517c23 */ /* 0x000fe40008010866 */
[----:B------:R-:W-:Y:S03]  /*19d80*/  FADD.FTZ R79, R79, R84 ;  /* 0x000000544f4f7221 */ /* 0x000fe60000010000 */
[----:B------:R-:W2:Y:S01]  /*19d90*/  MUFU.EX2 R74, R74 ;  /* 0x0000004a004a7308 */ /* 0x000ea20000000800 */
[C---:B------:R-:W-:Y:S03]  /*19da0*/  HMMA.16816.F32 R4, R40.reuse, R48, R4 ;  /* 0x000000302804723c */ /* 0x040fe60000001804 */
[----:B------:R-:W-:Y:S01]  /*19db0*/  FADD.FTZ R38, R76, R79 ;  /* 0x0000004f4c267221 */ /* 0x000fe20000010000 */
[----:B------:R-:W-:Y:S01]  /*19dc0*/  FADD.FTZ R97, R97, R104 ;  /* 0x0000006861617221 */ /* 0x000fe20000010000 */
[----:B------:R-:W-:Y:S01]  /*19dd0*/  FFMA.FTZ R104, R109, UR4, -R102 ;  /* 0x000000046d687c23 */ /* 0x000fe20008010866 */
[C---:B------:R-:W-:Y:S03]  /*19de0*/  HMMA.16816.F32 R8, R40.reuse, R50, R8 ;  /* 0x000000322808723c */ /* 0x040fe60000001808 */
[----:B------:R-:W-:Y:S01]  /*19df0*/  MUFU.EX2 R72, R72 ;  /* 0x0000004800487308 */ /* 0x000fe20000000800 */
[----:B------:R-:W3:Y:S01]  /*19e00*/  LDSM.16.MT88.4 R48, [R160+0x6800] ;  /* 0x00680000a030783b */ /* 0x000ee20000004200 */
[----:B------:R-:W-:Y:S01]  /*19e10*/  FADD.FTZ R97, R94, R97 ;  /* 0x000000615e617221 */ /* 0x000fe20000010000 */
[C---:B------:R-:W-:Y:S07]  /*19e20*/  HMMA.16816.F32 R12, R40.reuse, R52, R12 ;  /* 0x00000034280c723c */ /* 0x040fee000000180c */
[----:B------:R-:W4:Y:S01]  /*19e30*/  MUFU.EX2 R73, R73 ;  /* 0x0000004900497308 */ /* 0x000f220000000800 */
[----:B------:R-:W-:Y:S03]  /*19e40*/  LDSM.16.MT88.4 R92, [R164+0x9800] ;  /* 0x00980000a45c783b */ /* 0x000fe60000004200 */
[----:B------:R-:W-:Y:S01]  /*19e50*/  FADD.FTZ R38, R75, R38 ;  /* 0x000000264b267221 */ /* 0x000fe20000010000 */
[C---:B------:R-:W-:Y:S05]  /*19e60*/  HMMA.16816.F32 R16, R40.reuse, R54, R16 ;  /* 0x000000362810723c */ /* 0x040fea0000001810 */
[----:B------:R-:W-:Y:S01]  /*19e70*/  MUFU.EX2 R83, R83 ;  /* 0x0000005300537308 */ /* 0x000fe20000000800 */
[----:B------:R-:W5:Y:S01]  /*19e80*/  LDSM.16.MT88.4 R52, [R164+0x7000] ;  /* 0x00700000a434783b */ /* 0x000f620000004200 */
[C---:B-1----:R-:W-:Y:S04]  /*19e90*/  HMMA.16816.F32 R20, R40.reuse, R44, R20 ;  /* 0x0000002c2814723c */ /* 0x042fe80000001814 */
[----:B------:R-:W-:Y:S04]  /*19ea0*/  FADD.FTZ R88, R88, R97 ;  /* 0x0000006158587221 */ /* 0x000fe80000010000 */
[----:B------:R-:W-:Y:S01]  /*19eb0*/  MUFU.EX2 R80, R80 ;  /* 0x0000005000507308 */ /* 0x000fe20000000800 */
[C---:B------:R-:W-:Y:S01]  /*19ec0*/  HMMA.16816.F32 R24, R40.reuse, R46, R24 ;  /* 0x0000002e2818723c */ /* 0x040fe20000001818 */
[----:B------:R-:W1:Y:S02]  /*19ed0*/  LDSM.16.MT88.4 R44, [R162+0x7000] ;  /* 0x00700000a22c783b */ /* 0x000e640000004200 */
[----:B------:R-:W-:Y:S06]  /*19ee0*/  FADD.FTZ R88, R85, R88 ;  /* 0x0000005855587221 */ /* 0x000fec0000010000 */
[----:B------:R-:W-:Y:S10]  /*19ef0*/  MUFU.EX2 R81, R81 ;  /* 0x0000005100517308 */ /* 0x000ff40000000800 */
[----:B------:R-:W-:Y:S01]  /*19f00*/  MUFU.EX2 R87, R87 ;  /* 0x0000005700577308 */ /* 0x000fe20000000800 */
[C---:B---3--:R-:W-:Y:S06]  /*19f10*/  HMMA.16816.F32 R28, R40.reuse, R48, R28 ;  /* 0x00000030281c723c */ /* 0x048fec000000181c */
[----:B------:R-:W-:Y:S03]  /*19f20*/  HMMA.16816.F32 R32, R40, R50, R32 ;  /* 0x000000322820723c */ /* 0x000fe60000001820 */
[----:B------:R-:W-:Y:S01]  /*19f30*/  MUFU.EX2 R78, R78 ;  /* 0x0000004e004e7308 */ /* 0x000fe20000000800 */
[----:B------:R-:W3:Y:S03]  /*19f40*/  LDSM.16.MT88.4 R48, [R161+0x7000] ;  /* 0x00700000a130783b */ /* 0x000ee60000004200 */
[----:B------:R-:W-:Y:S01]  /*19f50*/  F2FP.F16.F32.PACK_AB R41, R70, R69 ;  /* 0x000000454629723e */ /* 0x000fe200000000ff */
[----:B------:R-:W-:Y:S05]  /*19f60*/  FADD.FTZ R69, R69, R88 ;  /* 0x0000005845457221 */ /* 0x000fea0000010000 */
[----:B------:R-:W-:Y:S01]  /*19f70*/  MUFU.EX2 R91, R91 ;  /* 0x0000005b005b7308 */ /* 0x000fe20000000800 */
[----:B------:R-:W-:Y:S01]  /*19f80*/  F2FP.F16.F32.PACK_AB R43, R68, R71 ;  /* 0x00000047442b723e */ /* 0x000fe200000000ff */
[----:B------:R-:W-:Y:S01]  /*19f90*/  FADD.FTZ R70, R70, R69 ;  /* 0x0000004546467221 */ /* 0x000fe20000010000 */
[----:B--2---:R-:W-:Y:S01]  /*19fa0*/  F2FP.F16.F32.PACK_AB R40, R74, R77 ;  /* 0x0000004d4a28723e */ /* 0x004fe200000000ff */
[----:B------:R-:W-:Y:S01]  /*19fb0*/  FADD.FTZ R77, R77, R38 ;  /* 0x000000264d4d7221 */ /* 0x000fe20000010000 */
[----:B----4-:R-:W-:Y:S01]  /*19fc0*/  F2FP.F16.F32.PACK_AB R42, R73, R72 ;  /* 0x00000048492a723e */ /* 0x010fe200000000ff */
[----:B------:R-:W-:Y:S04]  /*19fd0*/  FADD.FTZ R71, R71, R70 ;  /* 0x0000004647477221 */ /* 0x000fe80000010000 */
[----:B------:R-:W-:Y:S01]  /*19fe0*/  MUFU.EX2 R86, R86 ;  /* 0x0000005600567308 */ /* 0x000fe20000000800 */
[----:B------:R-:W-:Y:S01]  /*19ff0*/  FADD.FTZ R68, R68, R71 ;  /* 0x0000004744447221 */ /* 0x000fe20000010000 */
[C---:B-----5:R-:W-:Y:S08]  /*1a000*/  HMMA.16816.F32 R4, R40.reuse, R52, R4 ;  /* 0x000000342804723c */ /* 0x060ff00000001804 */
[----:B------:R-:W2:Y:S01]  /*1a010*/  MUFU.EX2 R82, R82 ;  /* 0x0000005200527308 */ /* 0x000ea20000000800 */
[C---:B------:R-:W-:Y:S01]  /*1a020*/  HMMA.16816.F32 R8, R40.reuse, R54, R8 ;  /* 0x000000362808723c */ /* 0x040fe20000001808 */
[----:B------:R-:W4:Y:S08]  /*1a030*/  LDSM.16.MT88.4 R52, [R160+0x7000] ;  /* 0x00700000a034783b */ /* 0x000f300000004200 */
[----:B------:R-:W-:Y:S01]  /*1a040*/  MUFU.EX2 R89, R89 ;  /* 0x0000005900597308 */ /* 0x000fe20000000800 */
[C---:B-1----:R-:W-:Y:S06]  /*1a050*/  HMMA.16816.F32 R12, R40.reuse, R44, R12 ;  /* 0x0000002c280c723c */ /* 0x042fec000000180c */
[C---:B------:R-:W-:Y:S01]  /*1a060*/  HMMA.16816.F32 R16, R40.reuse, R46, R16 ;  /* 0x0000002e2810723c */ /* 0x040fe20000001810 */
[----:B------:R-:W1:Y:S02]  /*1a070*/  LDSM.16.MT88.4 R44, [R164+0x7800] ;  /* 0x00780000a42c783b */ /* 0x000e640000004200 */
[----:B------:R-:W5:Y:S03]  /*1a080*/  MUFU.EX2 R90, R90 ;  /* 0x0000005a005a7308 */ /* 0x000f660000000800 */
[C---:B---3--:R-:W-:Y:S07]  /*1a090*/  HMMA.16816.F32 R20, R40.reuse, R48, R20 ;  /* 0x000000302814723c */ /* 0x048fee0000001814 */
[----:B------:R-:W-:Y:S01]  /*1a0a0*/  MUFU.EX2 R99, R99 ;  /* 0x0000006300637308 */ /* 0x000fe20000000800 */
[C---:B------:R-:W-:Y:S01]  /*1a0b0*/  HMMA.16816.F32 R24, R40.reuse, R50, R24 ;  /* 0x000000322818723c */ /* 0x040fe20000001818 */
[----:B------:R-:W3:Y:S08]  /*1a0c0*/  LDSM.16.MT88.4 R48, [R162+0x7800] ;  /* 0x00780000a230783b */ /* 0x000ef00000004200 */
[----:B------:R-:W5:Y:S10]  /*1a0d0*/  MUFU.EX2 R96, R96 ;  /* 0x0000006000607308 */ /* 0x000f740000000800 */
[----:B------:R-:W-:Y:S01]  /*1a0e0*/  MUFU.EX2 R147, R147 ;  /* 0x0000009300937308 */ /* 0x000fe20000000800 */
[C---:B----4-:R-:W-:Y:S09]  /*1a0f0*/  HMMA.16816.F32 R28, R40.reuse, R52, R28 ;  /* 0x00000034281c723c */ /* 0x050ff2000000181c */
[----:B------:R-:W4:Y:S01]  /*1a100*/  MUFU.EX2 R112, R112 ;  /* 0x0000007000707308 */ /* 0x000f220000000800 */
[----:B------:R-:W-:Y:S01]  /*1a110*/  HMMA.16816.F32 R32, R40, R54, R32 ;  /* 0x000000362820723c */ /* 0x000fe20000001820 */
[----:B------:R-:W5:Y:S06]  /*1a120*/  LDSM.16.MT88.4 R52, [R161+0x7800] ;  /* 0x00780000a134783b */ /* 0x000f6c0000004200 */
[----:B--2---:R-:W-:Y:S02]  /*1a130*/  F2FP.F16.F32.PACK_AB R42, R82, R87 ;  /* 0x00000057522a723e */ /* 0x004fe400000000ff */
[----:B------:R-:W-:Y:S02]  /*1a140*/  MUFU.EX2 R143, R143 ;  /* 0x0000008f008f7308 */ /* 0x000fe40000000800 */
[----:B------:R-:W-:Y:S01]  /*1a150*/  F2FP.F16.F32.PACK_AB R41, R80, R83 ;  /* 0x000000535029723e */ /* 0x000fe200000000ff */
[----:B------:R-:W-:Y:S01]  /*1a160*/  FADD.FTZ R83, R83, R68 ;  /* 0x0000004453537221 */ /* 0x000fe20000010000 */
[----:B------:R-:W-:Y:S02]  /*1a170*/  F2FP.F16.F32.PACK_AB R43, R78, R81 ;  /* 0x000000514e2b723e */ /* 0x000fe400000000ff */
[----:B------:R-:W-:Y:S04]  /*1a180*/  F2FP.F16.F32.PACK_AB R40, R86, R91 ;  /* 0x0000005b5628723e */ /* 0x000fe800000000ff */
[----:B------:R-:W2:Y:S01]  /*1a190*/  MUFU.EX2 R98, R98 ;  /* 0x0000006200627308 */ /* 0x000ea20000000800 */
[----:B------:R-:W-:Y:S04]  /*1a1a0*/  FADD.FTZ R80, R80, R83 ;  /* 0x0000005350507221 */ /* 0x000fe80000010000 */
[----:B------:R-:W-:Y:S01]  /*1a1b0*/  FADD.FTZ R81, R81, R80 ;  /* 0x0000005051517221 */ /* 0x000fe20000010000 */
[C---:B-1----:R-:W-:Y:S04]  /*1a1c0*/  HMMA.16816.F32 R4, R40.reuse, R44, R4 ;  /* 0x0000002c2804723c */ /* 0x042fe80000001804 */
[----:B------:R-:W-:Y:S01]  /*1a1d0*/  MUFU.EX2 R114, R114 ;  /* 0x0000007200727308 */ /* 0x000fe20000000800 */
[----:B------:R-:W-:Y:S01]  /*1a1e0*/  FADD.FTZ R78, R78, R81 ;  /* 0x000000514e4e7221 */ /* 0x000fe20000010000 */
[C---:B------:R-:W-:Y:S01]  /*1a1f0*/  HMMA.16816.F32 R8, R40.reuse, R46, R8 ;  /* 0x0000002e2808723c */ /* 0x040fe20000001808 */
[----:B------:R-:W1:Y:S07]  /*1a200*/  LDSM.16.MT88.4 R44, [R160+0x7800] ;  /* 0x00780000a02c783b */ /* 0x000e6e0000004200 */
[----:B------:R-:W-:Y:S01]  /*1a210*/  MUFU.EX2 R131, R131 ;  /* 0x0000008300837308 */ /* 0x000fe20000000800 */
[C---:B---3--:R-:W-:Y:S06]  /*1a220*/  HMMA.16816.F32 R12, R40.reuse, R48, R12 ;  /* 0x00000030280c723c */ /* 0x048fec000000180c */
[C---:B------:R-:W-:Y:S01]  /*1a230*/  HMMA.16816.F32 R16, R40.reuse, R50, R16 ;  /* 0x000000322810723c */ /* 0x040fe20000001810 */
[----:B------:R-:W3:Y:S02]  /*1a240*/  LDSM.16.MT88.4 R48, [R164+0x8000] ;  /* 0x00800000a430783b */ /* 0x000ee40000004200 */
[----:B------:R-:W-:Y:S03]  /*1a250*/  MUFU.EX2 R118, R118 ;  /* 0x0000007600767308 */ /* 0x000fe60000000800 */
[C---:B-----5:R-:W-:Y:S07]  /*1a260*/  HMMA.16816.F32 R20, R40.reuse, R52, R20 ;  /* 0x000000342814723c */ /* 0x060fee0000001814 */
[----:B------:R-:W-:Y:S01]  /*1a270*/  MUFU.EX2 R123, R123 ;  /* 0x0000007b007b7308 */ /* 0x000fe20000000800 */
[C---:B------:R-:W-:Y:S01]  /*1a280*/  HMMA.16816.F32 R24, R40.reuse, R54, R24 ;  /* 0x000000362818723c */ /* 0x040fe20000001818 */
[----:B------:R-:W5:Y:S08]  /*1a290*/  LDSM.16.MT88.4 R52, [R162+0x8000] ;  /* 0x00800000a234783b */ /* 0x000f700000004200 */
[----:B------:R-:W-:Y:S10]  /*1a2a0*/  MUFU.EX2 R110, R110 ;  /* 0x0000006e006e7308 */ /* 0x000ff40000000800 */
[----:B------:R-:W5:Y:S01]  /*1a2b0*/  MUFU.EX2 R135, R135 ;  /* 0x0000008700877308 */ /* 0x000f620000000800 */
[C---:B-1----:R-:W-:Y:S09]  /*1a2c0*/  HMMA.16816.F32 R28, R40.reuse, R44, R28 ;  /* 0x0000002c281c723c */ /* 0x042ff2000000181c */
[----:B------:R-:W-:Y:S01]  /*1a2d0*/  MUFU.EX2 R129, R129 ;  /* 0x0000008100817308 */ /* 0x000fe20000000800 */
[----:B------:R-:W-:Y:S01]  /*1a2e0*/  HMMA.16816.F32 R32, R40, R46, R32 ;  /* 0x0000002e2820723c */ /* 0x000fe20000001820 */
[----:B------:R-:W1:Y:S06]  /*1a2f0*/  LDSM.16.MT88.4 R44, [R161+0x8000] ;  /* 0x00800000a12c783b */ /* 0x000e6c0000004200 */
[----:B------:R-:W-:Y:S01]  /*1a300*/  F2FP.F16.F32.PACK_AB R41, R90, R89 ;  /* 0x000000595a29723e */ /* 0x000fe200000000ff */
[----:B------:R-:W-:Y:S01]  /*1a310*/  FADD.FTZ R89, R89, R78 ;  /* 0x0000004e59597221 */ /* 0x000fe20000010000 */
[----:B------:R-:W1:Y:S02]  /*1a320*/  MUFU.EX2 R116, R116 ;  /* 0x0000007400747308 */ /* 0x000e640000000800 */
[----:B------:R-:W-:Y:S01]  /*1a330*/  F2FP.F16.F32.PACK_AB R43, R96, R99 ;  /* 0x00000063602b723e */ /* 0x000fe200000000ff */
[----:B------:R-:W-:Y:S01]  /*1a340*/  FADD.FTZ R90, R90, R89 ;  /* 0x000000595a5a7221 */ /* 0x000fe20000010000 */
[----:B----4-:R-:W-:Y:S02]  /*1a350*/  F2FP.F16.F32.PACK_AB R40, R112, R147 ;  /* 0x000000937028723e */ /* 0x010fe400000000ff */
[----:B--2---:R-:W-:Y:S04]  /*1a360*/  F2FP.F16.F32.PACK_AB R42, R98, R143 ;  /* 0x0000008f622a723e */ /* 0x004fe800000000ff */
[----:B------:R-:W-:Y:S03]  /*1a370*/  MUFU.EX2 R121, R121 ;  /* 0x0000007900797308 */ /* 0x000fe60000000800 */
[C---:B---3--:R-:W-:Y:S07]  /*1a380*/  HMMA.16816.F32 R4, R40.reuse, R48, R4 ;  /* 0x000000302804723c */ /* 0x048fee0000001804 */
[----:B------:R-:W-:Y:S01]  /*1a390*/  MUFU.EX2 R122, R122 ;  /* 0x0000007a007a7308 */ /* 0x000fe20000000800 */
[C---:B------:R-:W-:Y:S01]  /*1a3a0*/  HMMA.16816.F32 R8, R40.reuse, R50, R8 ;  /* 0x000000322808723c */ /* 0x040fe20000001808 */
[----:B------:R-:W2:Y:S08]  /*1a3b0*/  LDSM.16.MT88.4 R48, [R160+0x8000] ;  /* 0x00800000a030783b */ /* 0x000eb00000004200 */
[----:B------:R-:W-:Y:S01]  /*1a3c0*/  MUFU.EX2 R120, R120 ;  /* 0x0000007800787308 */ /* 0x000fe20000000800 */
[C---:B-----5:R-:W-:Y:S06]  /*1a3d0*/  HMMA.16816.F32 R12, R40.reuse, R52, R12 ;  /* 0x00000034280c723c */ /* 0x060fec000000180c */
[C---:B------:R-:W-:Y:S01]  /*1a3e0*/  HMMA.16816.F32 R16, R40.reuse, R54, R16 ;  /* 0x000000362810723c */ /* 0x040fe20000001810 */
[----:B------:R-:W3:Y:S02]  /*1a3f0*/  LDSM.16.MT88.4 R52, [R164+0x8800] ;  /* 0x00880000a434783b */ /* 0x000ee40000004200 */
[----:B------:R-:W4:Y:S03]  /*1a400*/  MUFU.EX2 R125, R125 ;  /* 0x0000007d007d7308 */ /* 0x000f260000000800 */
[C---:B-1----:R-:W-:Y:S07]  /*1a410*/  HMMA.16816.F32 R20, R40.reuse, R44, R20 ;  /* 0x0000002c2814723c */ /* 0x042fee0000001814 */
        /* <DEDUP_REMOVED lines=8> */
[----:B----4-:R-:W-:Y:S01]  /*1a4a0*/  F2FP.F16.F32.PACK_AB R39, R125, R120 ;  /* 0x000000787d27723e */ /* 0x010fe200000000ff */
[C---:B--2---:R-:W-:Y:S08]  /*1a4b0*/  HMMA.16816.F32 R28, R40.reuse, R48, R28 ;  /* 0x00000030281c723c */ /* 0x044ff0000000181c */
[----:B------:R-:W1:Y:S01]  /*1a4c0*/  MUFU.EX2 R103, R111 ;  /* 0x0000006f00677308 */ /* 0x000e620000000800 */
[----:B------:R-:W-:Y:S01]  /*1a4d0*/  HMMA.16816.F32 R32, R40, R50, R32 ;  /* 0x000000322820723c */ /* 0x000fe20000001820 */
[----:B------:R-:W2:Y:S05]  /*1a4e0*/  LDSM.16.MT88.4 R40, [R160+0x8800] ;  /* 0x00880000a028783b */ /* 0x000eaa0000004200 */
[C---:B---3--:R-:W-:Y:S03]  /*1a4f0*/  HMMA.16816.F32 R4, R44.reuse, R52, R4 ;  /* 0x000000342c04723c */ /* 0x048fe60000001804 */
[----:B------:R-:W-:Y:S01]  /*1a500*/  MUFU.EX2 R104, R104 ;  /* 0x0000006800687308 */ /* 0x000fe20000000800 */
[----:B------:R-:W3:Y:S02]  /*1a510*/  LDSM.16.MT88.4 R48, [R164+0x9000] ;  /* 0x00900000a430783b */ /* 0x000ee40000004200 */
        /* <DEDUP_REMOVED lines=11> */
[C---:B--2---:R-:W-:Y:S05]  /*1a5d0*/  HMMA.16816.F32 R28, R44.reuse, R40, R28 ;  /* 0x000000282c1c723c */ /* 0x044fea000000181c */
[----:B------:R-:W-:Y:S01]  /*1a5e0*/  FFMA.FTZ R102, R36, UR4, -R102 ;  /* 0x0000000424667c23 */ /* 0x000fe20008010866 */
[----:B------:R-:W-:Y:S01]  /*1a5f0*/  HMMA.16816.F32 R32, R44, R42, R32 ;  /* 0x0000002a2c20723c */ /* 0x000fe20000001820 */
[----:B------:R-:W2:Y:S01]  /*1a600*/  LDSM.16.MT88.4 R40, [R160+0x9000] ;  /* 0x00900000a028783b */ /* 0x000ea20000004200 */
[----:B------:R-:W-:Y:S03]  /*1a610*/  MUFU.EX2 R60, R60 ;  /* 0x0000003c003c7308 */ /* 0x000fe60000000800 */
[----:B------:R-:W-:Y:S01]  /*1a620*/  F2FP.F16.F32.PACK_AB R37, R122, R121 ;  /* 0x000000797a25723e */ /* 0x000fe200000000ff */
[----:B------:R-:W-:Y:S01]  /*1a630*/  FADD.FTZ R63, R74, R77 ;  /* 0x0000004d4a3f7221 */ /* 0x000fe20000010000 */
[----:B------:R-:W-:Y:S02]  /*1a640*/  F2FP.F16.F32.PACK_AB R36, R113, R124 ;  /* 0x0000007c7124723e */ /* 0x000fe400000000ff */
[----:B------:R-:W-:Y:S03]  /*1a650*/  LDSM.16.MT88.4 R76, [R161+0x9800] ;  /* 0x00980000a14c783b */ /* 0x000fe60000004200 */
[----:B------:R-:W4:Y:S01]  /*1a660*/  MUFU.EX2 R61, R102 ;  /* 0x00000066003d7308 */ /* 0x000f220000000800 */
[----:B------:R-:W-:Y:S01]  /*1a670*/  FADD.FTZ R44, R72, R63 ;  /* 0x0000003f482c7221 */ /* 0x000fe20000010000 */
[C---:B---3--:R-:W-:Y:S08]  /*1a680*/  HMMA.16816.F32 R4, R36.reuse, R48, R4 ;  /* 0x000000302404723c */ /* 0x048ff00000001804 */
        /* <DEDUP_REMOVED lines=13> */
[C---:B--2---:R-:W-:Y:S01]  /*1a760*/  HMMA.16816.F32 R28, R36.reuse, R40, R28 ;  /* 0x00000028241c723c */ /* 0x044fe2000000181c */
        /* <DEDUP_REMOVED lines=51> */
.L_x_7824:
        /* <DEDUP_REMOVED lines=164> */
.L_x_7830:
[----:B------:R-:W-:Y:S05]  /*1b4e0*/  BSYNC B0 ;  /* 0x0000000000007941 */ /* 0x000fea0003800000 */
.L_x_7829:
        /* <DEDUP_REMOVED lines=46> */
.L_x_7831:
        /* <DEDUP_REMOVED lines=11> */
.L_x_7951:


//--------------------- .nv.shared._ZN5flash32flash_fwd_splitkv_combine_kernelI23Flash_fwd_kernel_traitsILi64ELi64ELi256ELi4ELb0ELb0EN7cutlass6half_tE19Flash_kernel_traitsILi64ELi64ELi256ELi4ES3_EELi8ELi7ELb0EEEvNS_16Flash_fwd_paramsE --------------------------
	.section	.nv.shared._ZN5flash32flash_fwd_splitkv_combine_kernelI23Flash_fwd_kernel_traitsILi64ELi64ELi256ELi4ELb0ELb0EN7cutlass6half_tE19Flash_kernel_traitsILi64ELi64ELi256ELi4ES3_EELi8ELi7ELb0EEEvNS_16Flash_fwd_paramsE,"aw",@nobits
	.sectionflags	@""
	.align	16
.nv.shared._ZN5flash32flash_fwd_splitkv_combine_kernelI23Flash_fwd_kernel_traitsILi64ELi64ELi256ELi4ELb0ELb0EN7cutlass6half_tE19Flash_kernel_traitsILi64ELi64ELi256ELi4ES3_EELi8ELi7ELb0EEEvNS_16Flash_fwd_paramsE:
	.zero		5632


//--------------------- .nv.shared.reserved.0     --------------------------
	.section	.nv.shared.reserved.0,"aw",@nobits
	.weak		__nv_reservedSMEM_offset_0_alias
	.size		__nv_reservedSMEM_offset_0_alias, 0, 0
	.other		__nv_reservedSMEM_offset_0_alias,@"STO_CUDA_RESERVED_SHARED STV_DEFAULT"
__nv_reservedSMEM_offset_0_alias:
	.zero		0


//--------------------- .nv.global                --------------------------
	.section	.nv.global,"aw",@nobits
.nv.global:
	.type		_ZN78_INTERNAL_508b6885_42_flash_fwd_split_hdim64_fp16_causal_sm80_cu_8761d306_29644cute1_E,@object
	.size		_ZN78_INTERNAL_508b6885_42_flash_fwd_split_hdim64_fp16_causal_sm80_cu_8761d306_29644cute1_E,(_ZN78_INTERNAL_508b6885_42_flash_fwd_split_hdim64_fp16_causal_sm80_cu_8761d306_29644cuda3std3__45__cpo6cbeginE - _ZN78_INTERNAL_508b6885_42_flash_fwd_split_hdim64_fp16_causal_sm80_cu_8761d306_29644cute1_E)
_ZN78_INTERNAL_508b6885_42_flash_fwd_split_hdim64_fp16_causal_sm80_cu_8761d306_29644cute1_E:
	.zero		1
	.type		_ZN78_INTERNAL_508b6885_42_flash_fwd_split_hdim64_fp16_causal_sm80_cu_8761d306_29644cuda3std3__45__cpo6cbeginE,@object
	.size		_ZN78_INTERNAL_508b6885_42_flash_fwd_split_hdim64_fp16_causal_sm80_cu_8761d306_29644cuda3std3__45__cpo6cbeginE,(_ZN78_INTERNAL_508b6885_42_flash_fwd_split_hdim64_fp16_causal_sm80_cu_8761d306_29644cuda3std3__48in_placeE - _ZN78_INTERNAL_508b6885_42_flash_fwd_split_hdim64_fp16_causal_sm80_cu_8761d306_29644cuda3std3__45__cpo6cbeginE)
_ZN78_INTERNAL_508b6885_42_flash_fwd_split_hdim64_fp16_causal_sm80_cu_8761d306_29644cuda3std3__45__cpo6cbeginE:
	.zero		1
	.type		_ZN78_INTERNAL_508b6885_42_flash_fwd_split_hdim64_fp16_causal_sm80_cu_8761d306_29644cuda3std3__48in_placeE,@object
	.size		_ZN78_INTERNAL_508b6885_42_flash_fwd_split_hdim64_fp16_causal_sm80_cu_8761d306_29644cuda3std3__48in_placeE,(_ZN78_INTERNAL_508b6885_42_flash_fwd_split_hdim64_fp16_causal_sm80_cu_8761d306_29644cuda3std6ranges3__45__cpo9iter_moveE - _ZN78_INTERNAL_508b6885_42_flash_fwd_split_hdim64_fp16_causal_sm80_cu_8761d306_29644cuda3std3__48in_placeE)
_ZN78_INTERNAL_508b6885_42_flash_fwd_split_hdim64_fp16_causal_sm80_cu_8761d306_29644cuda3std3__48in_placeE:
	.zero		1
	.type		_ZN78_INTERNAL_508b6885_42_flash_fwd_split_hdim64_fp16_causal_sm80_cu_8761d306_29644cuda3std6ranges3__45__cpo9iter_moveE,@object
	.size		_ZN78_INTERNAL_508b6885_42_flash_fwd_split_hdim64_fp16_causal_sm80_cu_8761d306_29644cuda3std6ranges3__45__cpo9iter_moveE,(_ZN78_INTERNAL_508b6885_42_flash_fwd_split_hdim64_fp16_causal_sm80_cu_8761d306_29644cuda3std3__45__cpo5beginE - _ZN78_INTERNAL_508b6885_42_flash_fwd_split_hdim64_fp16_causal_sm80_cu_8761d306_29644cuda3std6ranges3__45__cpo9iter_moveE)
_ZN78_INTERNAL_508b6885_42_flash_fwd_split_hdim64_fp16_causal_sm80_cu_8761d306_29644cuda3std6ranges3__45__cpo9iter_moveE:
	.zero		1
	.type		_ZN78_INTERNAL_508b6885_42_flash_fwd_split_hdim64_fp16_causal_sm80_cu_8761d306_29644cuda3std3__45__cpo5beginE,@object
	.size		_ZN78_INTERNAL_508b6885_42_flash_fwd_split_hdim64_fp16_causal_sm80_cu_8761d306_29644cuda3std3__45__cpo5beginE,(_ZN78_INTERNAL_508b6885_42_flash_fwd_split_hdim64_fp16_causal_sm80_cu_8761d306_29644cuda3std3__480_GLOBAL__N__508b6885_42_flash_fwd_split_hdim64_fp16_causal_sm80_cu_8761d306_29646ignoreE - _ZN78_INTERNAL_508b6885_42_flash_fwd_split_hdim64_fp16_causal_sm80_cu_8761d306_29644cuda3std3__45__cpo5beginE)
_ZN78_INTERNAL_508b6885_42_flash_fwd_split_hdim64_fp16_causal_sm80_cu_8761d306_29644cuda3std3__45__cpo5beginE:
	.zero		1
	.type		_ZN78_INTERNAL_508b6885_42_flash_fwd_split_hdim64_fp16_causal_sm80_cu_8761d306_29644cuda3std3__480_GLOBAL__N__508b6885_42_flash_fwd_split_hdim64_fp16_causal_sm80_cu_8761d306_29646ignoreE,@object
	.size		_ZN78_INTERNAL_508b6885_42_flash_fwd_split_hdim64_fp16_causal_sm80_cu_8761d306_29644cuda3std3__480_GLOBAL__N__508b6885_42_flash_fwd_split_hdim64_fp16_causal_sm80_cu_8761d306_29646ignoreE,(_ZN78_INTERNAL_508b6885_42_flash_fwd_split_hdim64_fp16_causal_sm80_cu_8761d306_29644cute7productE - _ZN78_INTERNAL_508b6885_42_flash_fwd_split_hdim64_fp16_causal_sm80_cu_8761d306_29644cuda3std3__480_GLOBAL__N__508b6885_42_flash_fwd_split_hdim64_fp16_causal_sm80_cu_8761d306_29646ignoreE)
_ZN78_INTERNAL_508b6885_42_flash_fwd_split_hdim64_fp16_causal_sm80_cu_8761d306_29644cuda3std3__480_GLOBAL__N__508b6885_42_flash_fwd_split_hdim64_fp16_causal_sm80_cu_8761d306_29646ignoreE:
	.zero		1
	.type		_ZN78_INTERNAL_508b6885_42_flash_fwd_split_hdim64_fp16_causal_sm80_cu_8761d306_29644cute7productE,@object
	.size		_ZN78_INTERNAL_508b6885_42_flash_fwd_split_hdim64_fp16_causal_sm80_cu_8761d306_29644cute7productE,(_ZN78_INTERNAL_508b6885_42_flash_fwd_split_hdim64_fp16_causal_sm80_cu_8761d306_29644cuda3std3__45__cpo3endE - _ZN78_INTERNAL_508b6885_42_flash_fwd_split_hdim64_fp16_causal_sm80_cu_8761d306_29644cute7productE)
_ZN78_INTERNAL_508b6885_42_flash_fwd_split_hdim64_fp16_causal_sm80_cu_8761d306_29644cute7productE:
	.zero		1
	.type		_ZN78_INTERNAL_508b6885_42_flash_fwd_split_hdim64_fp16_causal_sm80_cu_8761d306_29644cuda3std3__45__cpo3endE,@object
	.size		_ZN78_INTERNAL_508b6885_42_flash_fwd_split_hdim64_fp16_causal_sm80_cu_8761d306_29644cuda3std3__45__cpo3endE,(_ZN78_INTERNAL_508b6885_42_flash_fwd_split_hdim64_fp16_causal_sm80_cu_8761d306_29644cuda3std3__419piecewise_constructE - _ZN78_INTERNAL_508b6885_42_flash_fwd_split_hdim64_fp16_causal_sm80_cu_8761d306_29644cuda3std3__45__cpo3endE)
_ZN78_INTERNAL_508b6885_42_flash_fwd_split_hdim64_fp16_causal_sm80_cu_8761d306_29644cuda3std3__45__cpo3endE:
	.zero		1
	.type		_ZN78_INTERNAL_508b6885_42_flash_fwd_split_hdim64_fp16_causal_sm80_cu_8761d306_29644cuda3std3__419piecewise_constructE,@object
	.size		_ZN78_INTERNAL_508b6885_42_flash_fwd_split_hdim64_fp16_causal_sm80_cu_8761d306_29644cuda3std3__419piecewise_constructE,(_ZN78_INTERNAL_508b6885_42_flash_fwd_split_hdim64_fp16_causal_sm80_cu_8761d306_29644cuda3std3__45__cpo4cendE - _ZN78_INTERNAL_508b6885_42_flash_fwd_split_hdim64_fp16_causal_sm80_cu_8761d306_29644cuda3std3__419piecewise_constructE)
_ZN78_INTERNAL_508b6885_42_flash_fwd_split_hdim64_fp16_causal_sm80_cu_8761d306_29644cuda3std3__419piecewise_constructE:
	.zero		1
	.type		_ZN78_INTERNAL_508b6885_42_flash_fwd_split_hdim64_fp16_causal_sm80_cu_8761d306_29644cuda3std3__45__cpo4cendE,@object
	.size		_ZN78_INTERNAL_508b6885_42_flash_fwd_split_hdim64_fp16_causal_sm80_cu_8761d306_29644cuda3std3__45__cpo4cendE,(_ZN78_INTERNAL_508b6885_42_flash_fwd_split_hdim64_fp16_causal_sm80_cu_8761d306_29644cuda3std6ranges3__45__cpo4swapE - _ZN78_INTERNAL_508b6885_42_flash_fwd_split_hdim64_fp16_causal_sm80_cu_8761d306_29644cuda3std3__45__cpo4cendE)
_ZN78_INTERNAL_508b6885_42_flash_fwd_split_hdim64_fp16_causal_sm80_cu_8761d306_29644cuda3std3__45__cpo4cendE:
	.zero		1
	.type		_ZN78_INTERNAL_508b6885_42_flash_fwd_split_hdim64_fp16_causal_sm80_cu_8761d306_29644cuda3std6ranges3__45__cpo4swapE,@object
	.size		_ZN78_INTERNAL_508b6885_42_flash_fwd_split_hdim64_fp16_causal_sm80_cu_8761d306_29644cuda3std6ranges3__45__cpo4swapE,(.L_7 - _ZN78_INTERNAL_508b6885_42_flash_fwd_split_hdim64_fp16_causal_sm80_cu_8761d306_29644cuda3std6ranges3__45__cpo4swapE)
_ZN78_INTERNAL_508b6885_42_flash_fwd_split_hdim64_fp16_causal_sm80_cu_8761d306_29644cuda3std6ranges3__45__cpo4swapE:
	.zero		1
.L_7:


//--------------------- .nv.shared._ZN5flash32flash_fwd_splitkv_combine_kernelI23Flash_fwd_kernel_traitsILi64ELi64ELi256ELi4ELb0ELb0EN7cutlass6half_tE19Flash_kernel_traitsILi64ELi64ELi256ELi4ES3_EELi8ELi6ELb0EEEvNS_16Flash_fwd_paramsE --------------------------
	.section	.nv.shared._ZN5flash32flash_fwd_splitkv_combine_kernelI23Flash_fwd_kernel_traitsILi64ELi64ELi256ELi4ELb0ELb0EN7cutlass6half_tE19Flash_kernel_traitsILi64ELi64ELi256ELi4ES3_EELi8ELi6ELb0EEEvNS_16Flash_fwd_paramsE,"aw",@nobits
	.sectionflags	@""
	.align	16
.nv.shared._ZN5flash32flash_fwd_splitkv_combine_kernelI23Flash_fwd_kernel_traitsILi64ELi64ELi256ELi4ELb0ELb0EN7cutlass6half_tE19Flash_kernel_traitsILi64ELi64ELi256ELi4ES3_EELi8ELi6ELb0EEEvNS_16Flash_fwd_paramsE:
	.zero		3328


//--------------------- .nv.shared._ZN5flash32flash_fwd_splitkv_combine_kernelI23Flash_fwd_kernel_traitsILi64ELi64ELi256ELi4ELb0ELb0EN7cutlass6half_tE19Flash_kernel_traitsILi64ELi64ELi256ELi4ES3_EELi8ELi5ELb0EEEvNS_16Flash_fwd_paramsE --------------------------
	.section	.nv.shared._ZN5flash32flash_fwd_splitkv_combine_kernelI23Flash_fwd_kernel_traitsILi64ELi64ELi256ELi4ELb0ELb0EN7cutlass6half_tE19Flash_kernel_traitsILi64ELi64ELi256ELi4ES3_EELi8ELi5ELb0EEEvNS_16Flash_fwd_paramsE,"aw",@nobits
	.sectionflags	@""
	.align	16
.nv.shared._ZN5flash32flash_fwd_splitkv_combine_kernelI23Flash_fwd_kernel_traitsILi64ELi64ELi256ELi4ELb0ELb0EN7cutlass6half_tE19Flash_kernel_traitsILi64ELi64ELi256ELi4ES3_EELi8ELi5ELb0EEEvNS_16Flash_fwd_paramsE:
	.zero		2176


//--------------------- .nv.shared._ZN5flash32flash_fwd_splitkv_combine_kernelI23Flash_fwd_kernel_traitsILi64ELi64ELi256ELi4ELb0ELb0EN7cutlass6half_tE19Flash_kernel_traitsILi64ELi64ELi256ELi4ES3_EELi8ELi4ELb0EEEvNS_16Flash_fwd_paramsE --------------------------
	.section	.nv.shared._ZN5flash32flash_fwd_splitkv_combine_kernelI23Flash_fwd_kernel_traitsILi64ELi64ELi256ELi4ELb0ELb0EN7cutlass6half_tE19Flash_kernel_traitsILi64ELi64ELi256ELi4ES3_EELi8ELi4ELb0EEEvNS_16Flash_fwd_paramsE,"aw",@nobits
	.sectionflags	@""
	.align	16
.nv.shared._ZN5flash32flash_fwd_splitkv_combine_kernelI23Flash_fwd_kernel_traitsILi64ELi64ELi256ELi4ELb0ELb0EN7cutlass6half_tE19Flash_kernel_traitsILi64ELi64ELi256ELi4ES3_EELi8ELi4ELb0EEEvNS_16Flash_fwd_paramsE:
	.zero		1600


//--------------------- .nv.shared._ZN5flash32flash_fwd_splitkv_combine_kernelI23Flash_fwd_kernel_traitsILi64ELi64ELi256ELi4ELb0ELb0EN7cutlass6half_tE19Flash_kernel_traitsILi64ELi64ELi256ELi4ES3_EELi8ELi3ELb0EEEvNS_16Flash_fwd_paramsE --------------------------
	.section	.nv.shared._ZN5flash32flash_fwd_splitkv_combine_kernelI23Flash_fwd_kernel_traitsILi64ELi64ELi256ELi4ELb0ELb0EN7cutlass6half_tE19Flash_kernel_traitsILi64ELi64ELi256ELi4ES3_EELi8ELi3ELb0EEEvNS_16Flash_fwd_paramsE,"aw",@nobits
	.sectionflags	@""
	.align	16
.nv.shared._ZN5flash32flash_fwd_splitkv_combine_kernelI23Flash_fwd_kernel_traitsILi64ELi64ELi256ELi4ELb0ELb0EN7cutlass6half_tE19Flash_kernel_traitsILi64ELi64ELi256ELi4ES3_EELi8ELi3ELb0EEEvNS_16Flash_fwd_paramsE:
	.zero		1312


//--------------------- .nv.shared._ZN5flash32flash_fwd_splitkv_combine_kernelI23Flash_fwd_kernel_traitsILi64ELi64ELi256ELi4ELb0ELb0EN7cutlass6half_tE19Flash_kernel_traitsILi64ELi64ELi256ELi4ES3_EELi8ELi2ELb0EEEvNS_16Flash_fwd_paramsE --------------------------
	.section	.nv.shared._ZN5flash32flash_fwd_splitkv_combine_kernelI23Flash_fwd_kernel_traitsILi64ELi64ELi256ELi4ELb0ELb0EN7cutlass6half_tE19Flash_kernel_traitsILi64ELi64ELi256ELi4ES3_EELi8ELi2ELb0EEEvNS_16Flash_fwd_paramsE,"aw",@nobits
	.sectionflags	@""
	.align	16
.nv.shared._ZN5flash32flash_fwd_splitkv_combine_kernelI23Flash_fwd_kernel_traitsILi64ELi64ELi256ELi4ELb0ELb0EN7cutlass6half_tE19Flash_kernel_traitsILi64ELi64ELi256ELi4ES3_EELi8ELi2ELb0EEEvNS_16Flash_fwd_paramsE:
	.zero		1168


//--------------------- .nv.shared._ZN5flash32flash_fwd_splitkv_combine_kernelI23Flash_fwd_kernel_traitsILi64ELi64ELi256ELi4ELb0ELb0EN7cutlass6half_tE19Flash_kernel_traitsILi64ELi64ELi256ELi4ES3_EELi8ELi1ELb0EEEvNS_16Flash_fwd_paramsE --------------------------
	.section	.nv.shared._ZN5flash32flash_fwd_splitkv_combine_kernelI23Flash_fwd_kernel_traitsILi64ELi64ELi256ELi4ELb0ELb0EN7cutlass6half_tE19Flash_kernel_traitsILi64ELi64ELi256ELi4ES3_EELi8ELi1ELb0EEEvNS_16Flash_fwd_paramsE,"aw",@nobits
	.sectionflags	@""
	.align	16
.nv.shared._ZN5flash32flash_fwd_splitkv_combine_kernelI23Flash_fwd_kernel_traitsILi64ELi64ELi256ELi4ELb0ELb0EN7cutlass6half_tE19Flash_kernel_traitsILi64ELi64ELi256ELi4ES3_EELi8ELi1ELb0EEEvNS_16Flash_fwd_paramsE:
	.zero		1104


//--------------------- .nv.shared._ZN5flash32flash_fwd_splitkv_combine_kernelI23Flash_fwd_kernel_traitsILi64ELi64ELi256ELi4ELb0ELb0EN7cutlass6half_tE19Flash_kernel_traitsILi64ELi64ELi256ELi4ES3_EELi8ELi7ELb1EEEvNS_16Flash_fwd_paramsE --------------------------
	.section	.nv.shared._ZN5flash32flash_fwd_splitkv_combine_kernelI23Flash_fwd_kernel_traitsILi64ELi64ELi256ELi4ELb0ELb0EN7cutlass6half_tE19Flash_kernel_traitsILi64ELi64ELi256ELi4ES3_EELi8ELi7ELb1EEEvNS_16Flash_fwd_paramsE,"aw",@nobits
	.sectionflags	@""
	.align	16
.nv.shared._ZN5flash32flash_fwd_splitkv_combine_kernelI23Flash_fwd_kernel_traitsILi64ELi64ELi256ELi4ELb0ELb0EN7cutlass6half_tE19Flash_kernel_traitsILi64ELi64ELi256ELi4ES3_EELi8ELi7ELb1EEEvNS_16Flash_fwd_paramsE:
	.zero		5632


//--------------------- .nv.shared._ZN5flash32flash_fwd_splitkv_combine_kernelI23Flash_fwd_kernel_traitsILi64ELi64ELi256ELi4ELb0ELb0EN7cutlass6half_tE19Flash_kernel_traitsILi64ELi64ELi256ELi4ES3_EELi8ELi6ELb1EEEvNS_16Flash_fwd_paramsE --------------------------
	.section	.nv.shared._ZN5flash32flash_fwd_splitkv_combine_kernelI23Flash_fwd_kernel_traitsILi64ELi64ELi256ELi4ELb0ELb0EN7cutlass6half_tE19Flash_kernel_traitsILi64ELi64ELi256ELi4ES3_EELi8ELi6ELb1EEEvNS_16Flash_fwd_paramsE,"aw",@nobits
	.sectionflags	@""
	.align	16
.nv.shared._ZN5flash32flash_fwd_splitkv_combine_kernelI23Flash_fwd_kernel_traitsILi64ELi64ELi256ELi4ELb0ELb0EN7cutlass6half_tE19Flash_kernel_traitsILi64ELi64ELi256ELi4ES3_EELi8ELi6ELb1EEEvNS_16Flash_fwd_paramsE:
	.zero		3328


//--------------------- .nv.shared._ZN5flash32flash_fwd_splitkv_combine_kernelI23Flash_fwd_kernel_traitsILi64ELi64ELi256ELi4ELb0ELb0EN7cutlass6half_tE19Flash_kernel_traitsILi64ELi64ELi256ELi4ES3_EELi8ELi5ELb1EEEvNS_16Flash_fwd_paramsE --------------------------
	.section	.nv.shared._ZN5flash32flash_fwd_splitkv_combine_kernelI23Flash_fwd_kernel_traitsILi64ELi64ELi256ELi4ELb0ELb0EN7cutlass6half_tE19Flash_kernel_traitsILi64ELi64ELi256ELi4ES3_EELi8ELi5ELb1EEEvNS_16Flash_fwd_paramsE,"aw",@nobits
	.sectionflags	@""
	.align	16
.nv.shared._ZN5flash32flash_fwd_splitkv_combine_kernelI23Flash_fwd_kernel_traitsILi64ELi64ELi256ELi4ELb0ELb0EN7cutlass6half_tE19Flash_kernel_traitsILi64ELi64ELi256ELi4ES3_EELi8ELi5ELb1EEEvNS_16Flash_fwd_paramsE:
	.zero		2176


//--------------------- .nv.shared._ZN5flash32flash_fwd_splitkv_combine_kernelI23Flash_fwd_kernel_traitsILi64ELi64ELi256ELi4ELb0ELb0EN7cutlass6half_tE19Flash_kernel_traitsILi64ELi64ELi256ELi4ES3_EELi8ELi4ELb1EEEvNS_16Flash_fwd_paramsE --------------------------
	.section	.nv.shared._ZN5flash32flash_fwd_splitkv_combine_kernelI23Flash_fwd_kernel_traitsILi64ELi64ELi256ELi4ELb0ELb0EN7cutlass6half_tE19Flash_kernel_traitsILi64ELi64ELi256ELi4ES3_EELi8ELi4ELb1EEEvNS_16Flash_fwd_paramsE,"aw",@nobits
	.sectionflags	@""
	.align	16
.nv.shared._ZN5flash32flash_fwd_splitkv_combine_kernelI23Flash_fwd_kernel_traitsILi64ELi64ELi256ELi4ELb0ELb0EN7cutlass6half_tE19Flash_kernel_traitsILi64ELi64ELi256ELi4ES3_EELi8ELi4ELb1EEEvNS_16Flash_fwd_paramsE:
	.zero		1600


//--------------------- .nv.shared._ZN5flash32flash_fwd_splitkv_combine_kernelI23Flash_fwd_kernel_traitsILi64ELi64ELi256ELi4ELb0ELb0EN7cutlass6half_tE19Flash_kernel_traitsILi64ELi64ELi256ELi4ES3_EELi8ELi3ELb1EEEvNS_16Flash_fwd_paramsE --------------------------
	.section	.nv.shared._ZN5flash32flash_fwd_splitkv_combine_kernelI23Flash_fwd_kernel_traitsILi64ELi64ELi256ELi4ELb0ELb0EN7cutlass6half_tE19Flash_kernel_traitsILi64ELi64ELi256ELi4ES3_EELi8ELi3ELb1EEEvNS_16Flash_fwd_paramsE,"aw",@nobits
	.sectionflags	@""
	.align	16
.nv.shared._ZN5flash32flash_fwd_splitkv_combine_kernelI23Flash_fwd_kernel_traitsILi64ELi64ELi256ELi4ELb0ELb0EN7cutlass6half_tE19Flash_kernel_traitsILi64ELi64ELi256ELi4ES3_EELi8ELi3ELb1EEEvNS_16Flash_fwd_paramsE:
	.zero		1312


//--------------------- .nv.shared._ZN5flash32flash_fwd_splitkv_combine_kernelI23Flash_fwd_kernel_traitsILi64ELi64ELi256ELi4ELb0ELb0EN7cutlass6half_tE19Flash_kernel_traitsILi64ELi64ELi256ELi4ES3_EELi8ELi2ELb1EEEvNS_16Flash_fwd_paramsE --------------------------
	.section	.nv.shared._ZN5flash32flash_fwd_splitkv_combine_kernelI23Flash_fwd_kernel_traitsILi64ELi64ELi256ELi4ELb0ELb0EN7cutlass6half_tE19Flash_kernel_traitsILi64ELi64ELi256ELi4ES3_EELi8ELi2ELb1EEEvNS_16Flash_fwd_paramsE,"aw",@nobits
	.sectionflags	@""
	.align	16
.nv.shared._ZN5flash32flash_fwd_splitkv_combine_kernelI23Flash_fwd_kernel_traitsILi64ELi64ELi256ELi4ELb0ELb0EN7cutlass6half_tE19Flash_kernel_traitsILi64ELi64ELi256ELi4ES3_EELi8ELi2ELb1EEEvNS_16Flash_fwd_paramsE:
	.zero		1168


//--------------------- .nv.shared._ZN5flash32flash_fwd_splitkv_combine_kernelI23Flash_fwd_kernel_traitsILi64ELi64ELi256ELi4ELb0ELb0EN7cutlass6half_tE19Flash_kernel_traitsILi64ELi64ELi256ELi4ES3_EELi8ELi1ELb1EEEvNS_16Flash_fwd_paramsE --------------------------
	.section	.nv.shared._ZN5flash32flash_fwd_splitkv_combine_kernelI23Flash_fwd_kernel_traitsILi64ELi64ELi256ELi4ELb0ELb0EN7cutlass6half_tE19Flash_kernel_traitsILi64ELi64ELi256ELi4ES3_EELi8ELi1ELb1EEEvNS_16Flash_fwd_paramsE,"aw",@nobits
	.sectionflags	@""
	.align	16
.nv.shared._ZN5flash32flash_fwd_splitkv_combine_kernelI23Flash_fwd_kernel_traitsILi64ELi64ELi256ELi4ELb0ELb0EN7cutlass6half_tE19Flash_kernel_traitsILi64ELi64ELi256ELi4ES3_EELi8ELi1ELb1EEEvNS_16Flash_fwd_paramsE:
	.zero		1104


//--------------------- .nv.shared._ZN5flash24flash_fwd_splitkv_kernelI23Flash_fwd_kernel_traitsILi64ELi64ELi256ELi4ELb0ELb0EN7cutlass6half_tE19Flash_kernel_traitsILi64ELi64ELi256ELi4ES3_EELb1ELb0ELb0ELb0ELb0ELb0ELb0ELb0EEEvNS_16Flash_fwd_paramsE --------------------------
	.section	.nv.shared._ZN5flash24flash_fwd_splitkv_kernelI23Flash_fwd_kernel_traitsILi64ELi64ELi256ELi4ELb0ELb0EN7cutlass6half_tE19Flash_kernel_traitsILi64ELi64ELi256ELi4ES3_EELb1ELb0ELb0ELb0ELb0ELb0ELb0ELb0EEEvNS_16Flash_fwd_paramsE,"aw",@nobits
	.sectionflags	@""
	.align	16
	.zero		1024


//--------------------- .nv.shared._ZN5flash24flash_fwd_splitkv_kernelI23Flash_fwd_kernel_traitsILi64ELi64ELi256ELi4ELb0ELb0EN7cutlass6half_tE19Flash_kernel_traitsILi64ELi64ELi256ELi4ES3_EELb1ELb0ELb0ELb0ELb0ELb1ELb0ELb0EEEvNS_16Flash_fwd_paramsE --------------------------
	.section	.nv.shared._ZN5flash24flash_fwd_splitkv_kernelI23Flash_fwd_kernel_traitsILi64ELi64ELi256ELi4ELb0ELb0EN7cutlass6half_tE19Flash_kernel_traitsILi64ELi64ELi256ELi4ES3_EELb1ELb0ELb0ELb0ELb0ELb1ELb0ELb0EEEvNS_16Flash_fwd_paramsE,"aw",@nobits
	.sectionflags	@""
	.align	16
	.zero		1024


//--------------------- .nv.shared._ZN5flash24flash_fwd_splitkv_kernelI23Flash_fwd_kernel_traitsILi64ELi64ELi256ELi4ELb0ELb0EN7cutlass6half_tE19Flash_kernel_traitsILi64ELi64ELi256ELi4ES3_EELb1ELb0ELb0ELb0ELb0ELb0ELb0ELb1EEEvNS_16Flash_fwd_paramsE --------------------------
	.section	.nv.shared._ZN5flash24flash_fwd_splitkv_kernelI23Flash_fwd_kernel_traitsILi64ELi64ELi256ELi4ELb0ELb0EN7cutlass6half_tE19Flash_kernel_traitsILi64ELi64ELi256ELi4ES3_EELb1ELb0ELb0ELb0ELb0ELb0ELb0ELb1EEEvNS_16Flash_fwd_paramsE,"aw",@nobits
	.sectionflags	@""
	.align	16
	.zero		1024


//--------------------- .nv.shared._ZN5flash24flash_fwd_splitkv_kernelI23Flash_fwd_kernel_traitsILi64ELi64ELi256ELi4ELb0ELb0EN7cutlass6half_tE19Flash_kernel_traitsILi64ELi64ELi256ELi4ES3_EELb1ELb0ELb0ELb0ELb0ELb1ELb0ELb1EEEvNS_16Flash_fwd_paramsE --------------------------
	.section	.nv.shared._ZN5flash24flash_fwd_splitkv_kernelI23Flash_fwd_kernel_traitsILi64ELi64ELi256ELi4ELb0ELb0EN7cutlass6half_tE19Flash_kernel_traitsILi64ELi64ELi256ELi4ES3_EELb1ELb0ELb0ELb0ELb0ELb1ELb0ELb1EEEvNS_16Flash_fwd_paramsE,"aw",@nobits
	.sectionflags	@""
	.align	16
	.zero		1024


//--------------------- .nv.shared._ZN5flash24flash_fwd_splitkv_kernelI23Flash_fwd_kernel_traitsILi64ELi64ELi256ELi4ELb0ELb0EN7cutlass6half_tE19Flash_kernel_traitsILi64ELi64ELi256ELi4ES3_EELb1ELb0ELb0ELb0ELb0ELb0ELb1ELb0EEEvNS_16Flash_fwd_paramsE --------------------------
	.section	.nv.shared._ZN5flash24flash_fwd_splitkv_kernelI23Flash_fwd_kernel_traitsILi64ELi64ELi256ELi4ELb0ELb0EN7cutlass6half_tE19Flash_kernel_traitsILi64ELi64ELi256ELi4ES3_EELb1ELb0ELb0ELb0ELb0ELb0ELb1ELb0EEEvNS_16Flash_fwd_paramsE,"aw",@nobits
	.sectionflags	@""
	.align	16
	.zero		1024


//--------------------- .nv.shared._ZN5flash24flash_fwd_splitkv_kernelI23Flash_fwd_kernel_traitsILi64ELi64ELi256ELi4ELb0ELb0EN7cutlass6half_tE19Flash_kernel_traitsILi64ELi64ELi256ELi4ES3_EELb1ELb0ELb0ELb0ELb0ELb1ELb1ELb0EEEvNS_16Flash_fwd_paramsE --------------------------
	.section	.nv.shared._ZN5flash24flash_fwd_splitkv_kernelI23Flash_fwd_kernel_traitsILi64ELi64ELi256ELi4ELb0ELb0EN7cutlass6half_tE19Flash_kernel_traitsILi64ELi64ELi256ELi4ES3_EELb1ELb0ELb0ELb0ELb0ELb1ELb1ELb0EEEvNS_16Flash_fwd_paramsE,"aw",@nobits
	.sectionflags	@""
	.align	16
	.zero		1024


//--------------------- .nv.shared._ZN5flash24flash_fwd_splitkv_kernelI23Flash_fwd_kernel_traitsILi64ELi64ELi256ELi4ELb0ELb0EN7cutlass6half_tE19Flash_kernel_traitsILi64ELi64ELi256ELi4ES3_EELb1ELb0ELb0ELb0ELb0ELb0ELb1ELb1EEEvNS_16Flash_fwd_paramsE --------------------------
	.section	.nv.shared._ZN5flash24flash_fwd_splitkv_kernelI23Flash_fwd_kernel_traitsILi64ELi64ELi256ELi4ELb0ELb0EN7cutlass6half_tE19Flash_kernel_traitsILi64ELi64ELi256ELi4ES3_EELb1ELb0ELb0ELb0ELb0ELb0ELb1ELb1EEEvNS_16Flash_fwd_paramsE,"aw",@nobits
	.sectionflags	@""
	.align	16
	.zero		1024


//--------------------- .nv.shared._ZN5flash24flash_fwd_splitkv_kernelI23Flash_fwd_kernel_traitsILi64ELi64ELi256ELi4ELb0ELb0EN7cutlass6half_tE19Flash_kernel_traitsILi64ELi64ELi256ELi4ES3_EELb1ELb0ELb0ELb0ELb0ELb1ELb1ELb1EEEvNS_16Flash_fwd_paramsE --------------------------
	.section	.nv.shared._ZN5flash24flash_fwd_splitkv_kernelI23Flash_fwd_kernel_traitsILi64ELi64ELi256ELi4ELb0ELb0EN7cutlass6half_tE19Flash_kernel_traitsILi64ELi64ELi256ELi4ES3_EELb1ELb0ELb0ELb0ELb0ELb1ELb1ELb1EEEvNS_16Flash_fwd_paramsE,"aw",@nobits
	.sectionflags	@""
	.align	16
	.zero		1024


//--------------------- .nv.shared._ZN5flash24flash_fwd_splitkv_kernelI23Flash_fwd_kernel_traitsILi64ELi64ELi256ELi4ELb0ELb0EN7cutlass6half_tE19Flash_kernel_traitsILi64ELi64ELi256ELi4ES3_EELb1ELb0ELb0ELb1ELb1ELb0ELb0ELb0EEEvNS_16Flash_fwd_paramsE --------------------------
	.section	.nv.shared._ZN5flash24flash_fwd_splitkv_kernelI23Flash_fwd_kernel_traitsILi64ELi64ELi256ELi4ELb0ELb0EN7cutlass6half_tE19Flash_kernel_traitsILi64ELi64ELi256ELi4ES3_EELb1ELb0ELb0ELb1ELb1ELb0ELb0ELb0EEEvNS_16Flash_fwd_paramsE,"aw",@nobits
	.sectionflags	@""
	.align	16
	.zero		1024


//--------------------- .nv.shared._ZN5flash24flash_fwd_splitkv_kernelI23Flash_fwd_kernel_traitsILi64ELi64ELi256ELi4ELb0ELb0EN7cutlass6half_tE19Flash_kernel_traitsILi64ELi64ELi256ELi4ES3_EELb1ELb0ELb0ELb1ELb1ELb1ELb0ELb0EEEvNS_16Flash_fwd_paramsE --------------------------
	.section	.nv.shared._ZN5flash24flash_fwd_splitkv_kernelI23Flash_fwd_kernel_traitsILi64ELi64ELi256ELi4ELb0ELb0EN7cutlass6half_tE19Flash_kernel_traitsILi64ELi64ELi256ELi4ES3_EELb1ELb0ELb0ELb1ELb1ELb1ELb0ELb0EEEvNS_16Flash_fwd_paramsE,"aw",@nobits
	.sectionflags	@""
	.align	16
	.zero		1024


//--------------------- .nv.shared._ZN5flash24flash_fwd_splitkv_kernelI23Flash_fwd_kernel_traitsILi64ELi64ELi256ELi4ELb0ELb0EN7cutlass6half_tE19Flash_kernel_traitsILi64ELi64ELi256ELi4ES3_EELb1ELb0ELb0ELb1ELb1ELb0ELb1ELb0EEEvNS_16Flash_fwd_paramsE --------------------------
	.section	.nv.shared._ZN5flash24flash_fwd_splitkv_kernelI23Flash_fwd_kernel_traitsILi64ELi64ELi256ELi4ELb0ELb0EN7cutlass6half_tE19Flash_kernel_traitsILi64ELi64ELi256ELi4ES3_EELb1ELb0ELb0ELb1ELb1ELb0ELb1ELb0EEEvNS_16Flash_fwd_paramsE,"aw",@nobits
	.sectionflags	@""
	.align	16
	.zero		1024


//--------------------- .nv.shared._ZN5flash24flash_fwd_splitkv_kernelI23Flash_fwd_kernel_traitsILi64ELi64ELi256ELi4ELb0ELb0EN7cutlass6half_tE19Flash_kernel_traitsILi64ELi64ELi256ELi4ES3_EELb1ELb0ELb0ELb1ELb1ELb1ELb1ELb0EEEvNS_16Flash_fwd_paramsE --------------------------
	.section	.nv.shared._ZN5flash24flash_fwd_splitkv_kernelI23Flash_fwd_kernel_traitsILi64ELi64ELi256ELi4ELb0ELb0EN7cutlass6half_tE19Flash_kernel_traitsILi64ELi64ELi256ELi4ES3_EELb1ELb0ELb0ELb1ELb1ELb1ELb1ELb0EEEvNS_16Flash_fwd_paramsE,"aw",@nobits
	.sectionflags	@""
	.align	16
	.zero		1024


//--------------------- .nv.shared._ZN5flash24flash_fwd_splitkv_kernelI23Flash_fwd_kernel_traitsILi64ELi64ELi256ELi4ELb0ELb0EN7cutlass6half_tE19Flash_kernel_traitsILi64ELi64ELi256ELi4ES3_EELb1ELb0ELb0ELb0ELb1ELb0ELb0ELb0EEEvNS_16Flash_fwd_paramsE --------------------------
	.section	.nv.shared._ZN5flash24flash_fwd_splitkv_kernelI23Flash_fwd_kernel_traitsILi64ELi64ELi256ELi4ELb0ELb0EN7cutlass6half_tE19Flash_kernel_traitsILi64ELi64ELi256ELi4ES3_EELb1ELb0ELb0ELb0ELb1ELb0ELb0ELb0EEEvNS_16Flash_fwd_paramsE,"aw",@nobits
	.sectionflags	@""
	.align	16
	.zero		1024


//--------------------- .nv.shared._ZN5flash24flash_fwd_splitkv_kernelI23Flash_fwd_kernel_traitsILi64ELi64ELi256ELi4ELb0ELb0EN7cutlass6half_tE19Flash_kernel_traitsILi64ELi64ELi256ELi4ES3_EELb1ELb0ELb0ELb0ELb1ELb1ELb0ELb0EEEvNS_16Flash_fwd_paramsE --------------------------
	.section	.nv.shared._ZN5flash24flash_fwd_splitkv_kernelI23Flash_fwd_kernel_traitsILi64ELi64ELi256ELi4ELb0ELb0EN7cutlass6half_tE19Flash_kernel_traitsILi64ELi64ELi256ELi4ES3_EELb1ELb0ELb0ELb0ELb1ELb1ELb0ELb0EEEvNS_16Flash_fwd_paramsE,"aw",@nobits
	.sectionflags	@""
	.align	16
	.zero		1024


//--------------------- .nv.shared._ZN5flash24flash_fwd_splitkv_kernelI23Flash_fwd_kernel_traitsILi64ELi64ELi256ELi4ELb0ELb0EN7cutlass6half_tE19Flash_kernel_traitsILi64ELi64ELi256ELi4ES3_EELb1ELb0ELb1ELb0ELb0ELb0ELb0ELb0EEEvNS_16Flash_fwd_paramsE --------------------------
	.section	.nv.shared._ZN5flash24flash_fwd_splitkv_kernelI23Flash_fwd_kernel_traitsILi64ELi64ELi256ELi4ELb0ELb0EN7cutlass6half_tE19Flash_kernel_traitsILi64ELi64ELi256ELi4ES3_EELb1ELb0ELb1ELb0ELb0ELb0ELb0ELb0EEEvNS_16Flash_fwd_paramsE,"aw",@nobits
	.sectionflags	@""
	.align	16
	.zero		1024


//--------------------- .nv.shared._ZN5flash24flash_fwd_splitkv_kernelI23Flash_fwd_kernel_traitsILi64ELi64ELi256ELi4ELb0ELb0EN7cutlass6half_tE19Flash_kernel_traitsILi64ELi64ELi256ELi4ES3_EELb1ELb0ELb1ELb0ELb0ELb1ELb0ELb0EEEvNS_16Flash_fwd_paramsE --------------------------
	.section	.nv.shared._ZN5flash24flash_fwd_splitkv_kernelI23Flash_fwd_kernel_traitsILi64ELi64ELi256ELi4ELb0ELb0EN7cutlass6half_tE19Flash_kernel_traitsILi64ELi64ELi256ELi4ES3_EELb1ELb0ELb1ELb0ELb0ELb1ELb0ELb0EEEvNS_16Flash_fwd_paramsE,"aw",@nobits
	.sectionflags	@""
	.align	16
	.zero		1024


//--------------------- .nv.shared._ZN5flash24flash_fwd_splitkv_kernelI23Flash_fwd_kernel_traitsILi64ELi64ELi256ELi4ELb0ELb0EN7cutlass6half_tE19Flash_kernel_traitsILi64ELi64ELi256ELi4ES3_EELb1ELb0ELb0ELb0ELb1ELb0ELb0ELb1EEEvNS_16Flash_fwd_paramsE --------------------------
	.section	.nv.shared._ZN5flash24flash_fwd_splitkv_kernelI23Flash_fwd_kernel_traitsILi64ELi64ELi256ELi4ELb0ELb0EN7cutlass6half_tE19Flash_kernel_traitsILi64ELi64ELi256ELi4ES3_EELb1ELb0ELb0ELb0ELb1ELb0ELb0ELb1EEEvNS_16Flash_fwd_paramsE,"aw",@nobits
	.sectionflags	@""
	.align	16
	.zero		1024


//--------------------- .nv.shared._ZN5flash24flash_fwd_splitkv_kernelI23Flash_fwd_kernel_traitsILi64ELi64ELi256ELi4ELb0ELb0EN7cutlass6half_tE19Flash_kernel_traitsILi64ELi64ELi256ELi4ES3_EELb1ELb0ELb0ELb0ELb1ELb1ELb0ELb1EEEvNS_16Flash_fwd_paramsE --------------------------
	.section	.nv.shared._ZN5flash24flash_fwd_splitkv_kernelI23Flash_fwd_kernel_traitsILi64ELi64ELi256ELi4ELb0ELb0EN7cutlass6half_tE19Flash_kernel_traitsILi64ELi64ELi256ELi4ES3_EELb1ELb0ELb0ELb0ELb1ELb1ELb0ELb1EEEvNS_16Flash_fwd_paramsE,"aw",@nobits
	.sectionflags	@""
	.align	16
	.zero		1024


//--------------------- .nv.shared._ZN5flash24flash_fwd_splitkv_kernelI23Flash_fwd_kernel_traitsILi64ELi64ELi256ELi4ELb0ELb0EN7cutlass6half_tE19Flash_kernel_traitsILi64ELi64ELi256ELi4ES3_EELb1ELb0ELb1ELb0ELb0ELb0ELb0ELb1EEEvNS_16Flash_fwd_paramsE --------------------------
	.section	.nv.shared._ZN5flash24flash_fwd_splitkv_kernelI23Flash_fwd_kernel_traitsILi64ELi64ELi256ELi4ELb0ELb0EN7cutlass6half_tE19Flash_kernel_traitsILi64ELi64ELi256ELi4ES3_EELb1ELb0ELb1ELb0ELb0ELb0ELb0ELb1EEEvNS_16Flash_fwd_paramsE,"aw",@nobits
	.sectionflags	@""
	.align	16
	.zero		1024


//--------------------- .nv.shared._ZN5flash24flash_fwd_splitkv_kernelI23Flash_fwd_kernel_traitsILi64ELi64ELi256ELi4ELb0ELb0EN7cutlass6half_tE19Flash_kernel_traitsILi64ELi64ELi256ELi4ES3_EELb1ELb0ELb1ELb0ELb0ELb1ELb0ELb1EEEvNS_16Flash_fwd_paramsE --------------------------
	.section	.nv.shared._ZN5flash24flash_fwd_splitkv_kernelI23Flash_fwd_kernel_traitsILi64ELi64ELi256ELi4ELb0ELb0EN7cutlass6half_tE19Flash_kernel_traitsILi64ELi64ELi256ELi4ES3_EELb1ELb0ELb1ELb0ELb0ELb1ELb0ELb1EEEvNS_16Flash_fwd_paramsE,"aw",@nobits
	.sectionflags	@""
	.align	16
	.zero		1024


//--------------------- .nv.shared._ZN5flash24flash_fwd_splitkv_kernelI23Flash_fwd_kernel_traitsILi64ELi64ELi256ELi4ELb0ELb0EN7cutlass6half_tE19Flash_kernel_traitsILi64ELi64ELi256ELi4ES3_EELb1ELb0ELb0ELb0ELb1ELb0ELb1ELb0EEEvNS_16Flash_fwd_paramsE --------------------------
	.section	.nv.shared._ZN5flash24flash_fwd_splitkv_kernelI23Flash_fwd_kernel_traitsILi64ELi64ELi256ELi4ELb0ELb0EN7cutlass6half_tE19Flash_kernel_traitsILi64ELi64ELi256ELi4ES3_EELb1ELb0ELb0ELb0ELb1ELb0ELb1ELb0EEEvNS_16Flash_fwd_paramsE,"aw",@nobits
	.sectionflags	@""
	.align	16
	.zero		1024


//--------------------- .nv.shared._ZN5flash24flash_fwd_splitkv_kernelI23Flash_fwd_kernel_traitsILi64ELi64ELi256ELi4ELb0ELb0EN7cutlass6half_tE19Flash_kernel_traitsILi64ELi64ELi256ELi4ES3_EELb1ELb0ELb0ELb0ELb1ELb1ELb1ELb0EEEvNS_16Flash_fwd_paramsE --------------------------
	.section	.nv.shared._ZN5flash24flash_fwd_splitkv_kernelI23Flash_fwd_kernel_traitsILi64ELi64ELi256ELi4ELb0ELb0EN7cutlass6half_tE19Flash_kernel_traitsILi64ELi64ELi256ELi4ES3_EELb1ELb0ELb0ELb0ELb1ELb1ELb1ELb0EEEvNS_16Flash_fwd_paramsE,"aw",@nobits
	.sectionflags	@""
	.align	16
	.zero		1024


//--------------------- .nv.shared._ZN5flash24flash_fwd_splitkv_kernelI23Flash_fwd_kernel_traitsILi64ELi64ELi256ELi4ELb0ELb0EN7cutlass6half_tE19Flash_kernel_traitsILi64ELi64ELi256ELi4ES3_EELb1ELb0ELb1ELb0ELb0ELb0ELb1ELb0EEEvNS_16Flash_fwd_paramsE --------------------------
	.section	.nv.shared._ZN5flash24flash_fwd_splitkv_kernelI23Flash_fwd_kernel_traitsILi64ELi64ELi256ELi4ELb0ELb0EN7cutlass6half_tE19Flash_kernel_traitsILi64ELi64ELi256ELi4ES3_EELb1ELb0ELb1ELb0ELb0ELb0ELb1ELb0EEEvNS_16Flash_fwd_paramsE,"aw",@nobits
	.sectionflags	@""
	.align	16
	.zero		1024


//--------------------- .nv.shared._ZN5flash24flash_fwd_splitkv_kernelI23Flash_fwd_kernel_traitsILi64ELi64ELi256ELi4ELb0ELb0EN7cutlass6half_tE19Flash_kernel_traitsILi64ELi64ELi256ELi4ES3_EELb1ELb0ELb1ELb0ELb0ELb1ELb1ELb0EEEvNS_16Flash_fwd_paramsE --------------------------
	.section	.nv.shared._ZN5flash24flash_fwd_splitkv_kernelI23Flash_fwd_kernel_traitsILi64ELi64ELi256ELi4ELb0ELb0EN7cutlass6half_tE19Flash_kernel_traitsILi64ELi64ELi256ELi4ES3_EELb1ELb0ELb1ELb0ELb0ELb1ELb1ELb0EEEvNS_16Flash_fwd_paramsE,"aw",@nobits
	.sectionflags	@""
	.align	16
	.zero		1024


//--------------------- .nv.shared._ZN5flash24flash_fwd_splitkv_kernelI23Flash_fwd_kernel_traitsILi64ELi64ELi256ELi4ELb0ELb0EN7cutlass6half_tE19Flash_kernel_traitsILi64ELi64ELi256ELi4ES3_EELb1ELb0ELb0ELb0ELb1ELb0ELb1ELb1EEEvNS_16Flash_fwd_paramsE --------------------------
	.section	.nv.shared._ZN5flash24flash_fwd_splitkv_kernelI23Flash_fwd_kernel_traitsILi64ELi64ELi256ELi4ELb0ELb0EN7cutlass6half_tE19Flash_kernel_traitsILi64ELi64ELi256ELi4ES3_EELb1ELb0ELb0ELb0ELb1ELb0ELb1ELb1EEEvNS_16Flash_fwd_paramsE,"aw",@nobits
	.sectionflags	@""
	.align	16
	.zero		1024


//--------------------- .nv.shared._ZN5flash24flash_fwd_splitkv_kernelI23Flash_fwd_kernel_traitsILi64ELi64ELi256ELi4ELb0ELb0EN7cutlass6half_tE19Flash_kernel_traitsILi64ELi64ELi256ELi4ES3_EELb1ELb0ELb0ELb0ELb1ELb1ELb1ELb1EEEvNS_16Flash_fwd_paramsE --------------------------
	.section	.nv.shared._ZN5flash24flash_fwd_splitkv_kernelI23Flash_fwd_kernel_traitsILi64ELi64ELi256ELi4ELb0ELb0EN7cutlass6half_tE19Flash_kernel_traitsILi64ELi64ELi256ELi4ES3_EELb1ELb0ELb0ELb0ELb1ELb1ELb1ELb1EEEvNS_16Flash_fwd_paramsE,"aw",@nobits
	.sectionflags	@""
	.align	16
	.zero		1024


//--------------------- .nv.shared._ZN5flash24flash_fwd_splitkv_kernelI23Flash_fwd_kernel_traitsILi64ELi64ELi256ELi4ELb0ELb0EN7cutlass6half_tE19Flash_kernel_traitsILi64ELi64ELi256ELi4ES3_EELb1ELb0ELb1ELb0ELb0ELb0ELb1ELb1EEEvNS_16Flash_fwd_paramsE --------------------------
	.section	.nv.shared._ZN5flash24flash_fwd_splitkv_kernelI23Flash_fwd_kernel_traitsILi64ELi64ELi256ELi4ELb0ELb0EN7cutlass6half_tE19Flash_kernel_traitsILi64ELi64ELi256ELi4ES3_EELb1ELb0ELb1ELb0ELb0ELb0ELb1ELb1EEEvNS_16Flash_fwd_paramsE,"aw",@nobits
	.sectionflags	@""
	.align	16
	.zero		1024


//--------------------- .nv.shared._ZN5flash24flash_fwd_splitkv_kernelI23Flash_fwd_kernel_traitsILi64ELi64ELi256ELi4ELb0ELb0EN7cutlass6half_tE19Flash_kernel_traitsILi64ELi64ELi256ELi4ES3_EELb1ELb0ELb1ELb0ELb0ELb1ELb1ELb1EEEvNS_16Flash_fwd_paramsE --------------------------
	.section	.nv.shared._ZN5flash24flash_fwd_splitkv_kernelI23Flash_fwd_kernel_traitsILi64ELi64ELi256ELi4ELb0ELb0EN7cutlass6half_tE19Flash_kernel_traitsILi64ELi64ELi256ELi4ES3_EELb1ELb0ELb1ELb0ELb0ELb1ELb1ELb1EEEvNS_16Flash_fwd_paramsE,"aw",@nobits
	.sectionflags	@""
	.align	16
	.zero		1024


//--------------------- .nv.shared._ZN5flash32flash_fwd_splitkv_combine_kernelI23Flash_fwd_kernel_traitsILi64ELi64ELi128ELi4ELb0ELb0EN7cutlass6half_tE19Flash_kernel_traitsILi64ELi64ELi128ELi4ES3_EELi8ELi7ELb0EEEvNS_16Flash_fwd_paramsE --------------------------
	.section	.nv.shared._ZN5flash32flash_fwd_splitkv_combine_kernelI23Flash_fwd_kernel_traitsILi64ELi64ELi128ELi4ELb0ELb0EN7cutlass6half_tE19Flash_kernel_traitsILi64ELi64ELi128ELi4ES3_EELi8ELi7ELb0EEEvNS_16Flash_fwd_paramsE,"aw",@nobits
	.sectionflags	@""
	.align	16
.nv.shared._ZN5flash32flash_fwd_splitkv_combine_kernelI23Flash_fwd_kernel_traitsILi64ELi64ELi128ELi4ELb0ELb0EN7cutlass6half_tE19Flash_kernel_traitsILi64ELi64ELi128ELi4ES3_EELi8ELi7ELb0EEEvNS_16Flash_fwd_paramsE:
	.zero		5632


//--------------------- .nv.shared._ZN5flash32flash_fwd_splitkv_combine_kernelI23Flash_fwd_kernel_traitsILi64ELi64ELi128ELi4ELb0ELb0EN7cutlass6half_tE19Flash_kernel_traitsILi64ELi64ELi128ELi4ES3_EELi8ELi6ELb0EEEvNS_16Flash_fwd_paramsE --------------------------
	.section	.nv.shared._ZN5flash32flash_fwd_splitkv_combine_kernelI23Flash_fwd_kernel_traitsILi64ELi64ELi128ELi4ELb0ELb0EN7cutlass6half_tE19Flash_kernel_traitsILi64ELi64ELi128ELi4ES3_EELi8ELi6ELb0EEEvNS_16Flash_fwd_paramsE,"aw",@nobits
	.sectionflags	@""
	.align	16
.nv.shared._ZN5flash32flash_fwd_splitkv_combine_kernelI23Flash_fwd_kernel_traitsILi64ELi64ELi128ELi4ELb0ELb0EN7cutlass6half_tE19Flash_kernel_traitsILi64ELi64ELi128ELi4ES3_EELi8ELi6ELb0EEEvNS_16Flash_fwd_paramsE:
	.zero		3328


//--------------------- .nv.shared._ZN5flash32flash_fwd_splitkv_combine_kernelI23Flash_fwd_kernel_traitsILi64ELi64ELi128ELi4ELb0ELb0EN7cutlass6half_tE19Flash_kernel_traitsILi64ELi64ELi128ELi4ES3_EELi8ELi5ELb0EEEvNS_16Flash_fwd_paramsE --------------------------
	.section	.nv.shared._ZN5flash32flash_fwd_splitkv_combine_kernelI23Flash_fwd_kernel_traitsILi64ELi64ELi128ELi4ELb0ELb0EN7cutlass6half_tE19Flash_kernel_traitsILi64ELi64ELi128ELi4ES3_EELi8ELi5ELb0EEEvNS_16Flash_fwd_paramsE,"aw",@nobits
	.sectionflags	@""
	.align	16
.nv.shared._ZN5flash32flash_fwd_splitkv_combine_kernelI23Flash_fwd_kernel_traitsILi64ELi64ELi128ELi4ELb0ELb0EN7cutlass6half_tE19Flash_kernel_traitsILi64ELi64ELi128ELi4ES3_EELi8ELi5ELb0EEEvNS_16Flash_fwd_paramsE:
	.zero		2176


//--------------------- .nv.shared._ZN5flash32flash_fwd_splitkv_combine_kernelI23Flash_fwd_kernel_traitsILi64ELi64ELi128ELi4ELb0ELb0EN7cutlass6half_tE19Flash_kernel_traitsILi64ELi64ELi128ELi4ES3_EELi8ELi4ELb0EEEvNS_16Flash_fwd_paramsE --------------------------
	.section	.nv.shared._ZN5flash32flash_fwd_splitkv_combine_kernelI23Flash_fwd_kernel_traitsILi64ELi64ELi128ELi4ELb0ELb0EN7cutlass6half_tE19Flash_kernel_traitsILi64ELi64ELi128ELi4ES3_EELi8ELi4ELb0EEEvNS_16Flash_fwd_paramsE,"aw",@nobits
	.sectionflags	@""
	.align	16
.nv.shared._ZN5flash32flash_fwd_splitkv_combine_kernelI23Flash_fwd_kernel_traitsILi64ELi64ELi128ELi4ELb0ELb0EN7cutlass6half_tE19Flash_kernel_traitsILi64ELi64ELi128ELi4ES3_EELi8ELi4ELb0EEEvNS_16Flash_fwd_paramsE:
	.zero		1600


//--------------------- .nv.shared._ZN5flash32flash_fwd_splitkv_combine_kernelI23Flash_fwd_kernel_traitsILi64ELi64ELi128ELi4ELb0ELb0EN7cutlass6half_tE19Flash_kernel_traitsILi64ELi64ELi128ELi4ES3_EELi8ELi3ELb0EEEvNS_16Flash_fwd_paramsE --------------------------
	.section	.nv.shared._ZN5flash32flash_fwd_splitkv_combine_kernelI23Flash_fwd_kernel_traitsILi64ELi64ELi128ELi4ELb0ELb0EN7cutlass6half_tE19Flash_kernel_traitsILi64ELi64ELi128ELi4ES3_EELi8ELi3ELb0EEEvNS_16Flash_fwd_paramsE,"aw",@nobits
	.sectionflags	@""
	.align	16
.nv.shared._ZN5flash32flash_fwd_splitkv_combine_kernelI23Flash_fwd_kernel_traitsILi64ELi64ELi128ELi4ELb0ELb0EN7cutlass6half_tE19Flash_kernel_traitsILi64ELi64ELi128ELi4ES3_EELi8ELi3ELb0EEEvNS_16Flash_fwd_paramsE:
	.zero		1312


//--------------------- .nv.shared._ZN5flash32flash_fwd_splitkv_combine_kernelI23Flash_fwd_kernel_traitsILi64ELi64ELi128ELi4ELb0ELb0EN7cutlass6half_tE19Flash_kernel_traitsILi64ELi64ELi128ELi4ES3_EELi8ELi2ELb0EEEvNS_16Flash_fwd_paramsE --------------------------
	.section	.nv.shared._ZN5flash32flash_fwd_splitkv_combine_kernelI23Flash_fwd_kernel_traitsILi64ELi64ELi128ELi4ELb0ELb0EN7cutlass6half_tE19Flash_kernel_traitsILi64ELi64ELi128ELi4ES3_EELi8ELi2ELb0EEEvNS_16Flash_fwd_paramsE,"aw",@nobits
	.sectionflags	@""
	.align	16
.nv.shared._ZN5flash32flash_fwd_splitkv_combine_kernelI23Flash_fwd_kernel_traitsILi64ELi64ELi128ELi4ELb0ELb0EN7cutlass6half_tE19Flash_kernel_traitsILi64ELi64ELi128ELi4ES3_EELi8ELi2ELb0EEEvNS_16Flash_fwd_paramsE:
	.zero		1168


//--------------------- .nv.shared._ZN5flash32flash_fwd_splitkv_combine_kernelI23Flash_fwd_kernel_traitsILi64ELi64ELi128ELi4ELb0ELb0EN7cutlass6half_tE19Flash_kernel_traitsILi64ELi64ELi128ELi4ES3_EELi8ELi1ELb0EEEvNS_16Flash_fwd_paramsE --------------------------
	.section	.nv.shared._ZN5flash32flash_fwd_splitkv_combine_kernelI23Flash_fwd_kernel_traitsILi64ELi64ELi128ELi4ELb0ELb0EN7cutlass6half_tE19Flash_kernel_traitsILi64ELi64ELi128ELi4ES3_EELi8ELi1ELb0EEEvNS_16Flash_fwd_paramsE,"aw",@nobits
	.sectionflags	@""
	.align	16
.nv.shared._ZN5flash32flash_fwd_splitkv_combine_kernelI23Flash_fwd_kernel_traitsILi64ELi64ELi128ELi4ELb0ELb0EN7cutlass6half_tE19Flash_kernel_traitsILi64ELi64ELi128ELi4ES3_EELi8ELi1ELb0EEEvNS_16Flash_fwd_paramsE:
	.zero		1104


//--------------------- .nv.shared._ZN5flash32flash_fwd_splitkv_combine_kernelI23Flash_fwd_kernel_traitsILi64ELi64ELi128ELi4ELb0ELb0EN7cutlass6half_tE19Flash_kernel_traitsILi64ELi64ELi128ELi4ES3_EELi8ELi7ELb1EEEvNS_16Flash_fwd_paramsE --------------------------
	.section	.nv.shared._ZN5flash32flash_fwd_splitkv_combine_kernelI23Flash_fwd_kernel_traitsILi64ELi64ELi128ELi4ELb0ELb0EN7cutlass6half_tE19Flash_kernel_traitsILi64ELi64ELi128ELi4ES3_EELi8ELi7ELb1EEEvNS_16Flash_fwd_paramsE,"aw",@nobits
	.sectionflags	@""
	.align	16
.nv.shared._ZN5flash32flash_fwd_splitkv_combine_kernelI23Flash_fwd_kernel_traitsILi64ELi64ELi128ELi4ELb0ELb0EN7cutlass6half_tE19Flash_kernel_traitsILi64ELi64ELi128ELi4ES3_EELi8ELi7ELb1EEEvNS_16Flash_fwd_paramsE:
	.zero		5632


//--------------------- .nv.shared._ZN5flash32flash_fwd_splitkv_combine_kernelI23Flash_fwd_kernel_traitsILi64ELi64ELi128ELi4ELb0ELb0EN7cutlass6half_tE19Flash_kernel_traitsILi64ELi64ELi128ELi4ES3_EELi8ELi6ELb1EEEvNS_16Flash_fwd_paramsE --------------------------
	.section	.nv.shared._ZN5flash32flash_fwd_splitkv_combine_kernelI23Flash_fwd_kernel_traitsILi64ELi64ELi128ELi4ELb0ELb0EN7cutlass6half_tE19Flash_kernel_traitsILi64ELi64ELi128ELi4ES3_EELi8ELi6ELb1EEEvNS_16Flash_fwd_paramsE,"aw",@nobits
	.sectionflags	@""
	.align	16
.nv.shared._ZN5flash32flash_fwd_splitkv_combine_kernelI23Flash_fwd_kernel_traitsILi64ELi64ELi128ELi4ELb0ELb0EN7cutlass6half_tE19Flash_kernel_traitsILi64ELi64ELi128ELi4ES3_EELi8ELi6ELb1EEEvNS_16Flash_fwd_paramsE:
	.zero		3328


//--------------------- .nv.shared._ZN5flash32flash_fwd_splitkv_combine_kernelI23Flash_fwd_kernel_traitsILi64ELi64ELi128ELi4ELb0ELb0EN7cutlass6half_tE19Flash_kernel_traitsILi64ELi64ELi128ELi4ES3_EELi8ELi5ELb1EEEvNS_16Flash_fwd_paramsE --------------------------
	.section	.nv.shared._ZN5flash32flash_fwd_splitkv_combine_kernelI23Flash_fwd_kernel_traitsILi64ELi64ELi128ELi4ELb0ELb0EN7cutlass6half_tE19Flash_kernel_traitsILi64ELi64ELi128ELi4ES3_EELi8ELi5ELb1EEEvNS_16Flash_fwd_paramsE,"aw",@nobits
	.sectionflags	@""
	.align	16
.nv.shared._ZN5flash32flash_fwd_splitkv_combine_kernelI23Flash_fwd_kernel_traitsILi64ELi64ELi128ELi4ELb0ELb0EN7cutlass6half_tE19Flash_kernel_traitsILi64ELi64ELi128ELi4ES3_EELi8ELi5ELb1EEEvNS_16Flash_fwd_paramsE:
	.zero		2176


//--------------------- .nv.shared._ZN5flash32flash_fwd_splitkv_combine_kernelI23Flash_fwd_kernel_traitsILi64ELi64ELi128ELi4ELb0ELb0EN7cutlass6half_tE19Flash_kernel_traitsILi64ELi64ELi128ELi4ES3_EELi8ELi4ELb1EEEvNS_16Flash_fwd_paramsE --------------------------
	.section	.nv.shared._ZN5flash32flash_fwd_splitkv_combine_kernelI23Flash_fwd_kernel_traitsILi64ELi64ELi128ELi4ELb0ELb0EN7cutlass6half_tE19Flash_kernel_traitsILi64ELi64ELi128ELi4ES3_EELi8ELi4ELb1EEEvNS_16Flash_fwd_paramsE,"aw",@nobits
	.sectionflags	@""
	.align	16
.nv.shared._ZN5flash32flash_fwd_splitkv_combine_kernelI23Flash_fwd_kernel_traitsILi64ELi64ELi128ELi4ELb0ELb0EN7cutlass6half_tE19Flash_kernel_traitsILi64ELi64ELi128ELi4ES3_EELi8ELi4ELb1EEEvNS_16Flash_fwd_paramsE:
	.zero		1600


//--------------------- .nv.shared._ZN5flash32flash_fwd_splitkv_combine_kernelI23Flash_fwd_kernel_traitsILi64ELi64ELi128ELi4ELb0ELb0EN7cutlass6half_tE19Flash_kernel_traitsILi64ELi64ELi128ELi4ES3_EELi8ELi3ELb1EEEvNS_16Flash_fwd_paramsE --------------------------
	.section	.nv.shared._ZN5flash32flash_fwd_splitkv_combine_kernelI23Flash_fwd_kernel_traitsILi64ELi64ELi128ELi4ELb0ELb0EN7cutlass6half_tE19Flash_kernel_traitsILi64ELi64ELi128ELi4ES3_EELi8ELi3ELb1EEEvNS_16Flash_fwd_paramsE,"aw",@nobits
	.sectionflags	@""
	.align	16
.nv.shared._ZN5flash32flash_fwd_splitkv_combine_kernelI23Flash_fwd_kernel_traitsILi64ELi64ELi128ELi4ELb0ELb0EN7cutlass6half_tE19Flash_kernel_traitsILi64ELi64ELi128ELi4ES3_EELi8ELi3ELb1EEEvNS_16Flash_fwd_paramsE:
	.zero		1312


//--------------------- .nv.shared._ZN5flash32flash_fwd_splitkv_combine_kernelI23Flash_fwd_kernel_traitsILi64ELi64ELi128ELi4ELb0ELb0EN7cutlass6half_tE19Flash_kernel_traitsILi64ELi64ELi128ELi4ES3_EELi8ELi2ELb1EEEvNS_16Flash_fwd_paramsE --------------------------
	.section	.nv.shared._ZN5flash32flash_fwd_splitkv_combine_kernelI23Flash_fwd_kernel_traitsILi64ELi64ELi128ELi4ELb0ELb0EN7cutlass6half_tE19Flash_kernel_traitsILi64ELi64ELi128ELi4ES3_EELi8ELi2ELb1EEEvNS_16Flash_fwd_paramsE,"aw",@nobits
	.sectionflags	@""
	.align	16
.nv.shared._ZN5flash32flash_fwd_splitkv_combine_kernelI23Flash_fwd_kernel_traitsILi64ELi64ELi128ELi4ELb0ELb0EN7cutlass6half_tE19Flash_kernel_traitsILi64ELi64ELi128ELi4ES3_EELi8ELi2ELb1EEEvNS_16Flash_fwd_paramsE:
	.zero		1168


//--------------------- .nv.shared._ZN5flash32flash_fwd_splitkv_combine_kernelI23Flash_fwd_kernel_traitsILi64ELi64ELi128ELi4ELb0ELb0EN7cutlass6half_tE19Flash_kernel_traitsILi64ELi64ELi128ELi4ES3_EELi8ELi1ELb1EEEvNS_16Flash_fwd_paramsE --------------------------
	.section	.nv.shared._ZN5flash32flash_fwd_splitkv_combine_kernelI23Flash_fwd_kernel_traitsILi64ELi64ELi128ELi4ELb0ELb0EN7cutlass6half_tE19Flash_kernel_traitsILi64ELi64ELi128ELi4ES3_EELi8ELi1ELb1EEEvNS_16Flash_fwd_paramsE,"aw",@nobits
	.sectionflags	@""
	.align	16
.nv.shared._ZN5flash32flash_fwd_splitkv_combine_kernelI23Flash_fwd_kernel_traitsILi64ELi64ELi128ELi4ELb0ELb0EN7cutlass6half_tE19Flash_kernel_traitsILi64ELi64ELi128ELi4ES3_EELi8ELi1ELb1EEEvNS_16Flash_fwd_paramsE:
	.zero		1104


//--------------------- .nv.shared._ZN5flash24flash_fwd_splitkv_kernelI23Flash_fwd_kernel_traitsILi64ELi64ELi128ELi4ELb0ELb0EN7cutlass6half_tE19Flash_kernel_traitsILi64ELi64ELi128ELi4ES3_EELb1ELb0ELb0ELb0ELb0ELb0ELb0ELb0EEEvNS_16Flash_fwd_paramsE --------------------------
	.section	.nv.shared._ZN5flash24flash_fwd_splitkv_kernelI23Flash_fwd_kernel_traitsILi64ELi64ELi128ELi4ELb0ELb0EN7cutlass6half_tE19Flash_kernel_traitsILi64ELi64ELi128ELi4ES3_EELb1ELb0ELb0ELb0ELb0ELb0ELb0ELb0EEEvNS_16Flash_fwd_paramsE,"aw",@nobits
	.sectionflags	@""
	.align	16
	.zero		1024


//--------------------- .nv.shared._ZN5flash24flash_fwd_splitkv_kernelI23Flash_fwd_kernel_traitsILi64ELi64ELi128ELi4ELb0ELb0EN7cutlass6half_tE19Flash_kernel_traitsILi64ELi64ELi128ELi4ES3_EELb1ELb0ELb0ELb0ELb0ELb1ELb0ELb0EEEvNS_16Flash_fwd_paramsE --------------------------
	.section	.nv.shared._ZN5flash24flash_fwd_splitkv_kernelI23Flash_fwd_kernel_traitsILi64ELi64ELi128ELi4ELb0ELb0EN7cutlass6half_tE19Flash_kernel_traitsILi64ELi64ELi128ELi4ES3_EELb1ELb0ELb0ELb0ELb0ELb1ELb0ELb0EEEvNS_16Flash_fwd_paramsE,"aw",@nobits
	.sectionflags	@""
	.align	16
	.zero		1024


//--------------------- .nv.shared._ZN5flash24flash_fwd_splitkv_kernelI23Flash_fwd_kernel_traitsILi64ELi64ELi128ELi4ELb0ELb0EN7cutlass6half_tE19Flash_kernel_traitsILi64ELi64ELi128ELi4ES3_EELb1ELb0ELb0ELb0ELb0ELb0ELb0ELb1EEEvNS_16Flash_fwd_paramsE --------------------------
	.section	.nv.shared._ZN5flash24flash_fwd_splitkv_kernelI23Flash_fwd_kernel_traitsILi64ELi64ELi128ELi4ELb0ELb0EN7cutlass6half_tE19Flash_kernel_traitsILi64ELi64ELi128ELi4ES3_EELb1ELb0ELb0ELb0ELb0ELb0ELb0ELb1EEEvNS_16Flash_fwd_paramsE,"aw",@nobits
	.sectionflags	@""
	.align	16
	.zero		1024


//--------------------- .nv.shared._ZN5flash24flash_fwd_splitkv_kernelI23Flash_fwd_kernel_traitsILi64ELi64ELi128ELi4ELb0ELb0EN7cutlass6half_tE19Flash_kernel_traitsILi64ELi64ELi128ELi4ES3_EELb1ELb0ELb0ELb0ELb0ELb1ELb0ELb1EEEvNS_16Flash_fwd_paramsE --------------------------
	.section	.nv.shared._ZN5flash24flash_fwd_splitkv_kernelI23Flash_fwd_kernel_traitsILi64ELi64ELi128ELi4ELb0ELb0EN7cutlass6half_tE19Flash_kernel_traitsILi64ELi64ELi128ELi4ES3_EELb1ELb0ELb0ELb0ELb0ELb1ELb0ELb1EEEvNS_16Flash_fwd_paramsE,"aw",@nobits
	.sectionflags	@""
	.align	16
	.zero		1024


//--------------------- .nv.shared._ZN5flash24flash_fwd_splitkv_kernelI23Flash_fwd_kernel_traitsILi64ELi64ELi128ELi4ELb0ELb0EN7cutlass6half_tE19Flash_kernel_traitsILi64ELi64ELi128ELi4ES3_EELb1ELb0ELb0ELb0ELb0ELb0ELb1ELb0EEEvNS_16Flash_fwd_paramsE --------------------------
	.section	.nv.shared._ZN5flash24flash_fwd_splitkv_kernelI23Flash_fwd_kernel_traitsILi64ELi64ELi128ELi4ELb0ELb0EN7cutlass6half_tE19Flash_kernel_traitsILi64ELi64ELi128ELi4ES3_EELb1ELb0ELb0ELb0ELb0ELb0ELb1ELb0EEEvNS_16Flash_fwd_paramsE,"aw",@nobits
	.sectionflags	@""
	.align	16
	.zero		1024


//--------------------- .nv.shared._ZN5flash24flash_fwd_splitkv_kernelI23Flash_fwd_kernel_traitsILi64ELi64ELi128ELi4ELb0ELb0EN7cutlass6half_tE19Flash_kernel_traitsILi64ELi64ELi128ELi4ES3_EELb1ELb0ELb0ELb0ELb0ELb1ELb1ELb0EEEvNS_16Flash_fwd_paramsE --------------------------
	.section	.nv.shared._ZN5flash24flash_fwd_splitkv_kernelI23Flash_fwd_kernel_traitsILi64ELi64ELi128ELi4ELb0ELb0EN7cutlass6half_tE19Flash_kernel_traitsILi64ELi64ELi128ELi4ES3_EELb1ELb0ELb0ELb0ELb0ELb1ELb1ELb0EEEvNS_16Flash_fwd_paramsE,"aw",@nobits
	.sectionflags	@""
	.align	16
	.zero		1024


//--------------------- .nv.shared._ZN5flash24flash_fwd_splitkv_kernelI23Flash_fwd_kernel_traitsILi64ELi64ELi128ELi4ELb0ELb0EN7cutlass6half_tE19Flash_kernel_traitsILi64ELi64ELi128ELi4ES3_EELb1ELb0ELb0ELb0ELb0ELb0ELb1ELb1EEEvNS_16Flash_fwd_paramsE --------------------------
	.section	.nv.shared._ZN5flash24flash_fwd_splitkv_kernelI23Flash_fwd_kernel_traitsILi64ELi64ELi128ELi4ELb0ELb0EN7cutlass6half_tE19Flash_kernel_traitsILi64ELi64ELi128ELi4ES3_EELb1ELb0ELb0ELb0ELb0ELb0ELb1ELb1EEEvNS_16Flash_fwd_paramsE,"aw",@nobits
	.sectionflags	@""
	.align	16
	.zero		1024


//--------------------- .nv.shared._ZN5flash24flash_fwd_splitkv_kernelI23Flash_fwd_kernel_traitsILi64ELi64ELi128ELi4ELb0ELb0EN7cutlass6half_tE19Flash_kernel_traitsILi64ELi64ELi128ELi4ES3_EELb1ELb0ELb0ELb0ELb0ELb1ELb1ELb1EEEvNS_16Flash_fwd_paramsE --------------------------
	.section	.nv.shared._ZN5flash24flash_fwd_splitkv_kernelI23Flash_fwd_kernel_traitsILi64ELi64ELi128ELi4ELb0ELb0EN7cutlass6half_tE19Flash_kernel_traitsILi64ELi64ELi128ELi4ES3_EELb1ELb0ELb0ELb0ELb0ELb1ELb1ELb1EEEvNS_16Flash_fwd_paramsE,"aw",@nobits
	.sectionflags	@""
	.align	16
	.zero		1024


//--------------------- .nv.shared._ZN5flash24flash_fwd_splitkv_kernelI23Flash_fwd_kernel_traitsILi64ELi64ELi128ELi4ELb0ELb0EN7cutlass6half_tE19Flash_kernel_traitsILi64ELi64ELi128ELi4ES3_EELb1ELb0ELb0ELb1ELb1ELb0ELb0ELb0EEEvNS_16Flash_fwd_paramsE --------------------------
	.section	.nv.shared._ZN5flash24flash_fwd_splitkv_kernelI23Flash_fwd_kernel_traitsILi64ELi64ELi128ELi4ELb0ELb0EN7cutlass6half_tE19Flash_kernel_traitsILi64ELi64ELi128ELi4ES3_EELb1ELb0ELb0ELb1ELb1ELb0ELb0ELb0EEEvNS_16Flash_fwd_paramsE,"aw",@nobits
	.sectionflags	@""
	.align	16
	.zero		1024


//--------------------- .nv.shared._ZN5flash24flash_fwd_splitkv_kernelI23Flash_fwd_kernel_traitsILi64ELi64ELi128ELi4ELb0ELb0EN7cutlass6half_tE19Flash_kernel_traitsILi64ELi64ELi128ELi4ES3_EELb1ELb0ELb0ELb1ELb1ELb1ELb0ELb0EEEvNS_16Flash_fwd_paramsE --------------------------
	.section	.nv.shared._ZN5flash24flash_fwd_splitkv_kernelI23Flash_fwd_kernel_traitsILi64ELi64ELi128ELi4ELb0ELb0EN7cutlass6half_tE19Flash_kernel_traitsILi64ELi64ELi128ELi4ES3_EELb1ELb0ELb0ELb1ELb1ELb1ELb0ELb0EEEvNS_16Flash_fwd_paramsE,"aw",@nobits
	.sectionflags	@""
	.align	16
	.zero		1024


//--------------------- .nv.shared._ZN5flash24flash_fwd_splitkv_kernelI23Flash_fwd_kernel_traitsILi64ELi64ELi128ELi4ELb0ELb0EN7cutlass6half_tE19Flash_kernel_traitsILi64ELi64ELi128ELi4ES3_EELb1ELb0ELb0ELb1ELb1ELb0ELb1ELb0EEEvNS_16Flash_fwd_paramsE --------------------------
	.section	.nv.shared._ZN5flash24flash_fwd_splitkv_kernelI23Flash_fwd_kernel_traitsILi64ELi64ELi128ELi4ELb0ELb0EN7cutlass6half_tE19Flash_kernel_traitsILi64ELi64ELi128ELi4ES3_EELb1ELb0ELb0ELb1ELb1ELb0ELb1ELb0EEEvNS_16Flash_fwd_paramsE,"aw",@nobits
	.sectionflags	@""
	.align	16
	.zero		1024


//--------------------- .nv.shared._ZN5flash24flash_fwd_splitkv_kernelI23Flash_fwd_kernel_traitsILi64ELi64ELi128ELi4ELb0ELb0EN7cutlass6half_tE19Flash_kernel_traitsILi64ELi64ELi128ELi4ES3_EELb1ELb0ELb0ELb1ELb1ELb1ELb1ELb0EEEvNS_16Flash_fwd_paramsE --------------------------
	.section	.nv.shared._ZN5flash24flash_fwd_splitkv_kernelI23Flash_fwd_kernel_traitsILi64ELi64ELi128ELi4ELb0ELb0EN7cutlass6half_tE19Flash_kernel_traitsILi64ELi64ELi128ELi4ES3_EELb1ELb0ELb0ELb1ELb1ELb1ELb1ELb0EEEvNS_16Flash_fwd_paramsE,"aw",@nobits
	.sectionflags	@""
	.align	16
	.zero		1024


//--------------------- .nv.shared._ZN5flash24flash_fwd_splitkv_kernelI23Flash_fwd_kernel_traitsILi64ELi64ELi128ELi4ELb0ELb0EN7cutlass6half_tE19Flash_kernel_traitsILi64ELi64ELi128ELi4ES3_EELb1ELb0ELb0ELb0ELb1ELb0ELb0ELb0EEEvNS_16Flash_fwd_paramsE --------------------------
	.section	.nv.shared._ZN5flash24flash_fwd_splitkv_kernelI23Flash_fwd_kernel_traitsILi64ELi64ELi128ELi4ELb0ELb0EN7cutlass6half_tE19Flash_kernel_traitsILi64ELi64ELi128ELi4ES3_EELb1ELb0ELb0ELb0ELb1ELb0ELb0ELb0EEEvNS_16Flash_fwd_paramsE,"aw",@nobits
	.sectionflags	@""
	.align	16
	.zero		1024


//--------------------- .nv.shared._ZN5flash24flash_fwd_splitkv_kernelI23Flash_fwd_kernel_traitsILi64ELi64ELi128ELi4ELb0ELb0EN7cutlass6half_tE19Flash_kernel_traitsILi64ELi64ELi128ELi4ES3_EELb1ELb0ELb0ELb0ELb1ELb1ELb0ELb0EEEvNS_16Flash_fwd_paramsE --------------------------
	.section	.nv.shared._ZN5flash24flash_fwd_splitkv_kernelI23Flash_fwd_kernel_traitsILi64ELi64ELi128ELi4ELb0ELb0EN7cutlass6half_tE19Flash_kernel_traitsILi64ELi64ELi128ELi4ES3_EELb1ELb0ELb0ELb0ELb1ELb1ELb0ELb0EEEvNS_16Flash_fwd_paramsE,"aw",@nobits
	.sectionflags	@""
	.align	16
	.zero		1024


//--------------------- .nv.shared._ZN5flash24flash_fwd_splitkv_kernelI23Flash_fwd_kernel_traitsILi64ELi64ELi128ELi4ELb0ELb0EN7cutlass6half_tE19Flash_kernel_traitsILi64ELi64ELi128ELi4ES3_EELb1ELb0ELb1ELb0ELb0ELb0ELb0ELb0EEEvNS_16Flash_fwd_paramsE --------------------------
	.section	.nv.shared._ZN5flash24flash_fwd_splitkv_kernelI23Flash_fwd_kernel_traitsILi64ELi64ELi128ELi4ELb0ELb0EN7cutlass6half_tE19Flash_kernel_traitsILi64ELi64ELi128ELi4ES3_EELb1ELb0ELb1ELb0ELb0ELb0ELb0ELb0EEEvNS_16Flash_fwd_paramsE,"aw",@nobits
	.sectionflags	@""
	.align	16
	.zero		1024


//--------------------- .nv.shared._ZN5flash24flash_fwd_splitkv_kernelI23Flash_fwd_kernel_traitsILi64ELi64ELi128ELi4ELb0ELb0EN7cutlass6half_tE19Flash_kernel_traitsILi64ELi64ELi128ELi4ES3_EELb1ELb0ELb1ELb0ELb0ELb1ELb0ELb0EEEvNS_16Flash_fwd_paramsE --------------------------
	.section	.nv.shared._ZN5flash24flash_fwd_splitkv_kernelI23Flash_fwd_kernel_traitsILi64ELi64ELi128ELi4ELb0ELb0EN7cutlass6half_tE19Flash_kernel_traitsILi64ELi64ELi128ELi4ES3_EELb1ELb0ELb1ELb0ELb0ELb1ELb0ELb0EEEvNS_16Flash_fwd_paramsE,"aw",@nobits
	.sectionflags	@""
	.align	16
	.zero		1024


//--------------------- .nv.shared._ZN5flash24flash_fwd_splitkv_kernelI23Flash_fwd_kernel_traitsILi64ELi64ELi128ELi4ELb0ELb0EN7cutlass6half_tE19Flash_kernel_traitsILi64ELi64ELi128ELi4ES3_EELb1ELb0ELb0ELb0ELb1ELb0ELb0ELb1EEEvNS_16Flash_fwd_paramsE --------------------------
	.section	.nv.shared._ZN5flash24flash_fwd_splitkv_kernelI23Flash_fwd_kernel_traitsILi64ELi64ELi128ELi4ELb0ELb0EN7cutlass6half_tE19Flash_kernel_traitsILi64ELi64ELi128ELi4ES3_EELb1ELb0ELb0ELb0ELb1ELb0ELb0ELb1EEEvNS_16Flash_fwd_paramsE,"aw",@nobits
	.sectionflags	@""
	.align	16
	.zero		1024


//--------------------- .nv.shared._ZN5flash24flash_fwd_splitkv_kernelI23Flash_fwd_kernel_traitsILi64ELi64ELi128ELi4ELb0ELb0EN7cutlass6half_tE19Flash_kernel_traitsILi64ELi64ELi128ELi4ES3_EELb1ELb0ELb0ELb0ELb1ELb1ELb0ELb1EEEvNS_16Flash_fwd_paramsE --------------------------
	.section	.nv.shared._ZN5flash24flash_fwd_splitkv_kernelI23Flash_fwd_kernel_traitsILi64ELi64ELi128ELi4ELb0ELb0EN7cutlass6half_tE19Flash_kernel_traitsILi64ELi64ELi128ELi4ES3_EELb1ELb0ELb0ELb0ELb1ELb1ELb0ELb1EEEvNS_16Flash_fwd_paramsE,"aw",@nobits
	.sectionflags	@""
	.align	16
	.zero		1024


//--------------------- .nv.shared._ZN5flash24flash_fwd_splitkv_kernelI23Flash_fwd_kernel_traitsILi64ELi64ELi128ELi4ELb0ELb0EN7cutlass6half_tE19Flash_kernel_traitsILi64ELi64ELi128ELi4ES3_EELb1ELb0ELb1ELb0ELb0ELb0ELb0ELb1EEEvNS_16Flash_fwd_paramsE --------------------------
	.section	.nv.shared._ZN5flash24flash_fwd_splitkv_kernelI23Flash_fwd_kernel_traitsILi64ELi64ELi128ELi4ELb0ELb0EN7cutlass6half_tE19Flash_kernel_traitsILi64ELi64ELi128ELi4ES3_EELb1ELb0ELb1ELb0ELb0ELb0ELb0ELb1EEEvNS_16Flash_fwd_paramsE,"aw",@nobits
	.sectionflags	@""
	.align	16
	.zero		1024


//--------------------- .nv.shared._ZN5flash24flash_fwd_splitkv_kernelI23Flash_fwd_kernel_traitsILi64ELi64ELi128ELi4ELb0ELb0EN7cutlass6half_tE19Flash_kernel_traitsILi64ELi64ELi128ELi4ES3_EELb1ELb0ELb1ELb0ELb0ELb1ELb0ELb1EEEvNS_16Flash_fwd_paramsE --------------------------
	.section	.nv.shared._ZN5flash24flash_fwd_splitkv_kernelI23Flash_fwd_kernel_traitsILi64ELi64ELi128ELi4ELb0ELb0EN7cutlass6half_tE19Flash_kernel_traitsILi64ELi64ELi128ELi4ES3_EELb1ELb0ELb1ELb0ELb0ELb1ELb0ELb1EEEvNS_16Flash_fwd_paramsE,"aw",@nobits
	.sectionflags	@""
	.align	16
	.zero		1024


//--------------------- .nv.shared._ZN5flash24flash_fwd_splitkv_kernelI23Flash_fwd_kernel_traitsILi64ELi64ELi128ELi4ELb0ELb0EN7cutlass6half_tE19Flash_kernel_traitsILi64ELi64ELi128ELi4ES3_EELb1ELb0ELb0ELb0ELb1ELb0ELb1ELb0EEEvNS_16Flash_fwd_paramsE --------------------------
	.section	.nv.shared._ZN5flash24flash_fwd_splitkv_kernelI23Flash_fwd_kernel_traitsILi64ELi64ELi128ELi4ELb0ELb0EN7cutlass6half_tE19Flash_kernel_traitsILi64ELi64ELi128ELi4ES3_EELb1ELb0ELb0ELb0ELb1ELb0ELb1ELb0EEEvNS_16Flash_fwd_paramsE,"aw",@nobits
	.sectionflags	@""
	.align	16
	.zero		1024


//--------------------- .nv.shared._ZN5flash24flash_fwd_splitkv_kernelI23Flash_fwd_kernel_traitsILi64ELi64ELi128ELi4ELb0ELb0EN7cutlass6half_tE19Flash_kernel_traitsILi64ELi64ELi128ELi4ES3_EELb1ELb0ELb0ELb0ELb1ELb1ELb1ELb0EEEvNS_16Flash_fwd_paramsE --------------------------
	.section	.nv.shared._ZN5flash24flash_fwd_splitkv_kernelI23Flash_fwd_kernel_traitsILi64ELi64ELi128ELi4ELb0ELb0EN7cutlass6half_tE19Flash_kernel_traitsILi64ELi64ELi128ELi4ES3_EELb1ELb0ELb0ELb0ELb1ELb1ELb1ELb0EEEvNS_16Flash_fwd_paramsE,"aw",@nobits
	.sectionflags	@""
	.align	16
	.zero		1024


//--------------------- .nv.shared._ZN5flash24flash_fwd_splitkv_kernelI23Flash_fwd_kernel_traitsILi64ELi64ELi128ELi4ELb0ELb0EN7cutlass6half_tE19Flash_kernel_traitsILi64ELi64ELi128ELi4ES3_EELb1ELb0ELb1ELb0ELb0ELb0ELb1ELb0EEEvNS_16Flash_fwd_paramsE --------------------------
	.section	.nv.shared._ZN5flash24flash_fwd_splitkv_kernelI23Flash_fwd_kernel_traitsILi64ELi64ELi128ELi4ELb0ELb0EN7cutlass6half_tE19Flash_kernel_traitsILi64ELi64ELi128ELi4ES3_EELb1ELb0ELb1ELb0ELb0ELb0ELb1ELb0EEEvNS_16Flash_fwd_paramsE,"aw",@nobits
	.sectionflags	@""
	.align	16
	.zero		1024


//--------------------- .nv.shared._ZN5flash24flash_fwd_splitkv_kernelI23Flash_fwd_kernel_traitsILi64ELi64ELi128ELi4ELb0ELb0EN7cutlass6half_tE19Flash_kernel_traitsILi64ELi64ELi128ELi4ES3_EELb1ELb0ELb1ELb0ELb0ELb1ELb1ELb0EEEvNS_16Flash_fwd_paramsE --------------------------
	.section	.nv.shared._ZN5flash24flash_fwd_splitkv_kernelI23Flash_fwd_kernel_traitsILi64ELi64ELi128ELi4ELb0ELb0EN7cutlass6half_tE19Flash_kernel_traitsILi64ELi64ELi128ELi4ES3_EELb1ELb0ELb1ELb0ELb0ELb1ELb1ELb0EEEvNS_16Flash_fwd_paramsE,"aw",@nobits
	.sectionflags	@""
	.align	16
	.zero		1024


//--------------------- .nv.shared._ZN5flash24flash_fwd_splitkv_kernelI23Flash_fwd_kernel_traitsILi64ELi64ELi128ELi4ELb0ELb0EN7cutlass6half_tE19Flash_kernel_traitsILi64ELi64ELi128ELi4ES3_EELb1ELb0ELb0ELb0ELb1ELb0ELb1ELb1EEEvNS_16Flash_fwd_paramsE --------------------------
	.section	.nv.shared._ZN5flash24flash_fwd_splitkv_kernelI23Flash_fwd_kernel_traitsILi64ELi64ELi128ELi4ELb0ELb0EN7cutlass6half_tE19Flash_kernel_traitsILi64ELi64ELi128ELi4ES3_EELb1ELb0ELb0ELb0ELb1ELb0ELb1ELb1EEEvNS_16Flash_fwd_paramsE,"aw",@nobits
	.sectionflags	@""
	.align	16
	.zero		1024


//--------------------- .nv.shared._ZN5flash24flash_fwd_splitkv_kernelI23Flash_fwd_kernel_traitsILi64ELi64ELi128ELi4ELb0ELb0EN7cutlass6half_tE19Flash_kernel_traitsILi64ELi64ELi128ELi4ES3_EELb1ELb0ELb0ELb0ELb1ELb1ELb1ELb1EEEvNS_16Flash_fwd_paramsE --------------------------
	.section	.nv.shared._ZN5flash24flash_fwd_splitkv_kernelI23Flash_fwd_kernel_traitsILi64ELi64ELi128ELi4ELb0ELb0EN7cutlass6half_tE19Flash_kernel_traitsILi64ELi64ELi128ELi4ES3_EELb1ELb0ELb0ELb0ELb1ELb1ELb1ELb1EEEvNS_16Flash_fwd_paramsE,"aw",@nobits
	.sectionflags	@""
	.align	16
	.zero		1024


//--------------------- .nv.shared._ZN5flash24flash_fwd_splitkv_kernelI23Flash_fwd_kernel_traitsILi64ELi64ELi128ELi4ELb0ELb0EN7cutlass6half_tE19Flash_kernel_traitsILi64ELi64ELi128ELi4ES3_EELb1ELb0ELb1ELb0ELb0ELb0ELb1ELb1EEEvNS_16Flash_fwd_paramsE --------------------------
	.section	.nv.shared._ZN5flash24flash_fwd_splitkv_kernelI23Flash_fwd_kernel_traitsILi64ELi64ELi128ELi4ELb0ELb0EN7cutlass6half_tE19Flash_kernel_traitsILi64ELi64ELi128ELi4ES3_EELb1ELb0ELb1ELb0ELb0ELb0ELb1ELb1EEEvNS_16Flash_fwd_paramsE,"aw",@nobits
	.sectionflags	@""
	.align	16
	.zero		1024


//--------------------- .nv.shared._ZN5flash24flash_fwd_splitkv_kernelI23Flash_fwd_kernel_traitsILi64ELi64ELi128ELi4ELb0ELb0EN7cutlass6half_tE19Flash_kernel_traitsILi64ELi64ELi128ELi4ES3_EELb1ELb0ELb1ELb0ELb0ELb1ELb1ELb1EEEvNS_16Flash_fwd_paramsE --------------------------
	.section	.nv.shared._ZN5flash24flash_fwd_splitkv_kernelI23Flash_fwd_kernel_traitsILi64ELi64ELi128ELi4ELb0ELb0EN7cutlass6half_tE19Flash_kernel_traitsILi64ELi64ELi128ELi4ES3_EELb1ELb0ELb1ELb0ELb0ELb1ELb1ELb1EEEvNS_16Flash_fwd_paramsE,"aw",@nobits
	.sectionflags	@""
	.align	16
	.zero		1024


//--------------------- .nv.constant0._ZN5flash32flash_fwd_splitkv_combine_kernelI23Flash_fwd_kernel_traitsILi64ELi64ELi256ELi4ELb0ELb0EN7cutlass6half_tE19Flash_kernel_traitsILi64ELi64ELi256ELi4ES3_EELi8ELi7ELb0EEEvNS_16Flash_fwd_paramsE --------------------------
	.section	.nv.constant0._ZN5flash32flash_fwd_splitkv_combine_kernelI23Flash_fwd_kernel_traitsILi64ELi64ELi256ELi4ELb0ELb0EN7cutlass6half_tE19Flash_kernel_traitsILi64ELi64ELi256ELi4ES3_EELi8ELi7ELb0EEEvNS_16Flash_fwd_paramsE,"a",@progbits
	.sectionflags	@""
	.align	4
.nv.constant0._ZN5flash32flash_fwd_splitkv_combine_kernelI23Flash_fwd_kernel_traitsILi64ELi64ELi256ELi4ELb0ELb0EN7cutlass6half_tE19Flash_kernel_traitsILi64ELi64ELi256ELi4ES3_EELi8ELi7ELb0EEEvNS_16Flash_fwd_paramsE:
	.zero		992


//--------------------- .nv.constant0._ZN5flash32flash_fwd_splitkv_combine_kernelI23Flash_fwd_kernel_traitsILi64ELi64ELi256ELi4ELb0ELb0EN7cutlass6half_tE19Flash_kernel_traitsILi64ELi64ELi256ELi4ES3_EELi8ELi6ELb0EEEvNS_16Flash_fwd_paramsE --------------------------
	.section	.nv.constant0._ZN5flash32flash_fwd_splitkv_combine_kernelI23Flash_fwd_kernel_traitsILi64ELi64ELi256ELi4ELb0ELb0EN7cutlass6half_tE19Flash_kernel_traitsILi64ELi64ELi256ELi4ES3_EELi8ELi6ELb0EEEvNS_16Flash_fwd_paramsE,"a",@progbits
	.sectionflags	@""
	.align	4
.nv.constant0._ZN5flash32flash_fwd_splitkv_combine_kernelI23Flash_fwd_kernel_traitsILi64ELi64ELi256ELi4ELb0ELb0EN7cutlass6half_tE19Flash_kernel_traitsILi64ELi64ELi256ELi4ES3_EELi8ELi6ELb0EEEvNS_16Flash_fwd_paramsE:
	.zero		992


//--------------------- .nv.constant0._ZN5flash32flash_fwd_splitkv_combine_kernelI23Flash_fwd_kernel_traitsILi64ELi64ELi256ELi4ELb0ELb0EN7cutlass6half_tE19Flash_kernel_traitsILi64ELi64ELi256ELi4ES3_EELi8ELi5ELb0EEEvNS_16Flash_fwd_paramsE --------------------------
	.section	.nv.constant0._ZN5flash32flash_fwd_splitkv_combine_kernelI23Flash_fwd_kernel_traitsILi64ELi64ELi256ELi4ELb0ELb0EN7cutlass6half_tE19Flash_kernel_traitsILi64ELi64ELi256ELi4ES3_EELi8ELi5ELb0EEEvNS_16Flash_fwd_paramsE,"a",@progbits
	.sectionflags	@""
	.align	4
.nv.constant0._ZN5flash32flash_fwd_splitkv_combine_kernelI23Flash_fwd_kernel_traitsILi64ELi64ELi256ELi4ELb0ELb0EN7cutlass6half_tE19Flash_kernel_traitsILi64ELi64ELi256ELi4ES3_EELi8ELi5ELb0EEEvNS_16Flash_fwd_paramsE:
	.zero		992


//--------------------- .nv.constant0._ZN5flash32flash_fwd_splitkv_combine_kernelI23Flash_fwd_kernel_traitsILi64ELi64ELi256ELi4ELb0ELb0EN7cutlass6half_tE19Flash_kernel_traitsILi64ELi64ELi256ELi4ES3_EELi8ELi4ELb0EEEvNS_16Flash_fwd_paramsE --------------------------
	.section	.nv.constant0._ZN5flash32flash_fwd_splitkv_combine_kernelI23Flash_fwd_kernel_traitsILi64ELi64ELi256ELi4ELb0ELb0EN7cutlass6half_tE19Flash_kernel_traitsILi64ELi64ELi256ELi4ES3_EELi8ELi4ELb0EEEvNS_16Flash_fwd_paramsE,"a",@progbits
	.sectionflags	@""
	.align	4
.nv.constant0._ZN5flash32flash_fwd_splitkv_combine_kernelI23Flash_fwd_kernel_traitsILi64ELi64ELi256ELi4ELb0ELb0EN7cutlass6half_tE19Flash_kernel_traitsILi64ELi64ELi256ELi4ES3_EELi8ELi4ELb0EEEvNS_16Flash_fwd_paramsE:
	.zero		992


//--------------------- .nv.constant0._ZN5flash32flash_fwd_splitkv_combine_kernelI23Flash_fwd_kernel_traitsILi64ELi64ELi256ELi4ELb0ELb0EN7cutlass6half_tE19Flash_kernel_traitsILi64ELi64ELi256ELi4ES3_EELi8ELi3ELb0EEEvNS_16Flash_fwd_paramsE --------------------------
	.section	.nv.constant0._ZN5flash32flash_fwd_splitkv_combine_kernelI23Flash_fwd_kernel_traitsILi64ELi64ELi256ELi4ELb0ELb0EN7cutlass6half_tE19Flash_kernel_traitsILi64ELi64ELi256ELi4ES3_EELi8ELi3ELb0EEEvNS_16Flash_fwd_paramsE,"a",@progbits
	.sectionflags	@""
	.align	4
.nv.constant0._ZN5flash32flash_fwd_splitkv_combine_kernelI23Flash_fwd_kernel_traitsILi64ELi64ELi256ELi4ELb0ELb0EN7cutlass6half_tE19Flash_kernel_traitsILi64ELi64ELi256ELi4ES3_EELi8ELi3ELb0EEEvNS_16Flash_fwd_paramsE:
	.zero		992


//--------------------- .nv.constant0._ZN5flash32flash_fwd_splitkv_combine_kernelI23Flash_fwd_kernel_traitsILi64ELi64ELi256ELi4ELb0ELb0EN7cutlass6half_tE19Flash_kernel_traitsILi64ELi64ELi256ELi4ES3_EELi8ELi2ELb0EEEvNS_16Flash_fwd_paramsE --------------------------
	.section	.nv.constant0._ZN5flash32flash_fwd_splitkv_combine_kernelI23Flash_fwd_kernel_traitsILi64ELi64ELi256ELi4ELb0ELb0EN7cutlass6half_tE19Flash_kernel_traitsILi64ELi64ELi256ELi4ES3_EELi8ELi2ELb0EEEvNS_16Flash_fwd_paramsE,"a",@progbits
	.sectionflags	@""
	.align	4
.nv.constant0._ZN5flash32flash_fwd_splitkv_combine_kernelI23Flash_fwd_kernel_traitsILi64ELi64ELi256ELi4ELb0ELb0EN7cutlass6half_tE19Flash_kernel_traitsILi64ELi64ELi256ELi4ES3_EELi8ELi2ELb0EEEvNS_16Flash_fwd_paramsE:
	.zero		992


//--------------------- .nv.constant0._ZN5flash32flash_fwd_splitkv_combine_kernelI23Flash_fwd_kernel_traitsILi64ELi64ELi256ELi4ELb0ELb0EN7cutlass6half_tE19Flash_kernel_traitsILi64ELi64ELi256ELi4ES3_EELi8ELi1ELb0EEEvNS_16Flash_fwd_paramsE --------------------------
	.section	.nv.constant0._ZN5flash32flash_fwd_splitkv_combine_kernelI23Flash_fwd_kernel_traitsILi64ELi64ELi256ELi4ELb0ELb0EN7cutlass6half_tE19Flash_kernel_traitsILi64ELi64ELi256ELi4ES3_EELi8ELi1ELb0EEEvNS_16Flash_fwd_paramsE,"a",@progbits
	.sectionflags	@""
	.align	4
.nv.constant0._ZN5flash32flash_fwd_splitkv_combine_kernelI23Flash_fwd_kernel_traitsILi64ELi64ELi256ELi4ELb0ELb0EN7cutlass6half_tE19Flash_kernel_traitsILi64ELi64ELi256ELi4ES3_EELi8ELi1ELb0EEEvNS_16Flash_fwd_paramsE:
	.zero		992


//--------------------- .nv.constant0._ZN5flash32flash_fwd_splitkv_combine_kernelI23Flash_fwd_kernel_traitsILi64ELi64ELi256ELi4ELb0ELb0EN7cutlass6half_tE19Flash_kernel_traitsILi64ELi64ELi256ELi4ES3_EELi8ELi7ELb1EEEvNS_16Flash_fwd_paramsE --------------------------
	.section	.nv.constant0._ZN5flash32flash_fwd_splitkv_combine_kernelI23Flash_fwd_kernel_traitsILi64ELi64ELi256ELi4ELb0ELb0EN7cutlass6half_tE19Flash_kernel_traitsILi64ELi64ELi256ELi4ES3_EELi8ELi7ELb1EEEvNS_16Flash_fwd_paramsE,"a",@progbits
	.sectionflags	@""
	.align	4
.nv.constant0._ZN5flash32flash_fwd_splitkv_combine_kernelI23Flash_fwd_kernel_traitsILi64ELi64ELi256ELi4ELb0ELb0EN7cutlass6half_tE19Flash_kernel_traitsILi64ELi64ELi256ELi4ES3_EELi8ELi7ELb1EEEvNS_16Flash_fwd_paramsE:
	.zero		992


//--------------------- .nv.constant0._ZN5flash32flash_fwd_splitkv_combine_kernelI23Flash_fwd_kernel_traitsILi64ELi64ELi256ELi4ELb0ELb0EN7cutlass6half_tE19Flash_kernel_traitsILi64ELi64ELi256ELi4ES3_EELi8ELi6ELb1EEEvNS_16Flash_fwd_paramsE --------------------------
	.section	.nv.constant0._ZN5flash32flash_fwd_splitkv_combine_kernelI23Flash_fwd_kernel_traitsILi64ELi64ELi256ELi4ELb0ELb0EN7cutlass6half_tE19Flash_kernel_traitsILi64ELi64ELi256ELi4ES3_EELi8ELi6ELb1EEEvNS_16Flash_fwd_paramsE,"a",@progbits
	.sectionflags	@""
	.align	4
.nv.constant0._ZN5flash32flash_fwd_splitkv_combine_kernelI23Flash_fwd_kernel_traitsILi64ELi64ELi256ELi4ELb0ELb0EN7cutlass6half_tE19Flash_kernel_traitsILi64ELi64ELi256ELi4ES3_EELi8ELi6ELb1EEEvNS_16Flash_fwd_paramsE:
	.zero		992


//--------------------- .nv.constant0._ZN5flash32flash_fwd_splitkv_combine_kernelI23Flash_fwd_kernel_traitsILi64ELi64ELi256ELi4ELb0ELb0EN7cutlass6half_tE19Flash_kernel_traitsILi64ELi64ELi256ELi4ES3_EELi8ELi5ELb1EEEvNS_16Flash_fwd_paramsE --------------------------
	.section	.nv.constant0._ZN5flash32flash_fwd_splitkv_combine_kernelI23Flash_fwd_kernel_traitsILi64ELi64ELi256ELi4ELb0ELb0EN7cutlass6half_tE19Flash_kernel_traitsILi64ELi64ELi256ELi4ES3_EELi8ELi5ELb1EEEvNS_16Flash_fwd_paramsE,"a",@progbits
	.sectionflags	@""
	.align	4
.nv.constant0._ZN5flash32flash_fwd_splitkv_combine_kernelI23Flash_fwd_kernel_traitsILi64ELi64ELi256ELi4ELb0ELb0EN7cutlass6half_tE19Flash_kernel_traitsILi64ELi64ELi256ELi4ES3_EELi8ELi5ELb1EEEvNS_16Flash_fwd_paramsE:
	.zero		992


//--------------------- .nv.constant0._ZN5flash32flash_fwd_splitkv_combine_kernelI23Flash_fwd_kernel_traitsILi64ELi64ELi256ELi4ELb0ELb0EN7cutlass6half_tE19Flash_kernel_traitsILi64ELi64ELi256ELi4ES3_EELi8ELi4ELb1EEEvNS_16Flash_fwd_paramsE --------------------------
	.section	.nv.constant0._ZN5flash32flash_fwd_splitkv_combine_kernelI23Flash_fwd_kernel_traitsILi64ELi64ELi256ELi4ELb0ELb0EN7cutlass6half_tE19Flash_kernel_traitsILi64ELi64ELi256ELi4ES3_EELi8ELi4ELb1EEEvNS_16Flash_fwd_paramsE,"a",@progbits
	.sectionflags	@""
	.align	4
.nv.constant0._ZN5flash32flash_fwd_splitkv_combine_kernelI23Flash_fwd_kernel_traitsILi64ELi64ELi256ELi4ELb0ELb0EN7cutlass6half_tE19Flash_kernel_traitsILi64ELi64ELi256ELi4ES3_EELi8ELi4ELb1EEEvNS_16Flash_fwd_paramsE:
	.zero		992


//--------------------- .nv.constant0._ZN5flash32flash_fwd_splitkv_combine_kernelI23Flash_fwd_kernel_traitsILi64ELi64ELi256ELi4ELb0ELb0EN7cutlass6half_tE19Flash_kernel_traitsILi64ELi64ELi256ELi4ES3_EELi8ELi3ELb1EEEvNS_16Flash_fwd_paramsE --------------------------
	.section	.nv.constant0._ZN5flash32flash_fwd_splitkv_combine_kernelI23Flash_fwd_kernel_traitsILi64ELi64ELi256ELi4ELb0ELb0EN7cutlass6half_tE19Flash_kernel_traitsILi64ELi64ELi256ELi4ES3_EELi8ELi3ELb1EEEvNS_16Flash_fwd_paramsE,"a",@progbits
	.sectionflags	@""
	.align	4
.nv.constant0._ZN5flash32flash_fwd_splitkv_combine_kernelI23Flash_fwd_kernel_traitsILi64ELi64ELi256ELi4ELb0ELb0EN7cutlass6half_tE19Flash_kernel_traitsILi64ELi64ELi256ELi4ES3_EELi8ELi3ELb1EEEvNS_16Flash_fwd_paramsE:
	.zero		992


//--------------------- .nv.constant0._ZN5flash32flash_fwd_splitkv_combine_kernelI23Flash_fwd_kernel_traitsILi64ELi64ELi256ELi4ELb0ELb0EN7cutlass6half_tE19Flash_kernel_traitsILi64ELi64ELi256ELi4ES3_EELi8ELi2ELb1EEEvNS_16Flash_fwd_paramsE --------------------------
	.section	.nv.constant0._ZN5flash32flash_fwd_splitkv_combine_kernelI23Flash_fwd_kernel_traitsILi64ELi64ELi256ELi4ELb0ELb0EN7cutlass6half_tE19Flash_kernel_traitsILi64ELi64ELi256ELi4ES3_EELi8ELi2ELb1EEEvNS_16Flash_fwd_paramsE,"a",@progbits
	.sectionflags	@""
	.align	4
.nv.constant0._ZN5flash32flash_fwd_splitkv_combine_kernelI23Flash_fwd_kernel_traitsILi64ELi64ELi256ELi4ELb0ELb0EN7cutlass6half_tE19Flash_kernel_traitsILi64ELi64ELi256ELi4ES3_EELi8ELi2ELb1EEEvNS_16Flash_fwd_paramsE:
	.zero		992


//--------------------- .nv.constant0._ZN5flash32flash_fwd_splitkv_combine_kernelI23Flash_fwd_kernel_traitsILi64ELi64ELi256ELi4ELb0ELb0EN7cutlass6half_tE19Flash_kernel_traitsILi64ELi64ELi256ELi4ES3_EELi8ELi1ELb1EEEvNS_16Flash_fwd_paramsE --------------------------
	.section	.nv.constant0._ZN5flash32flash_fwd_splitkv_combine_kernelI23Flash_fwd_kernel_traitsILi64ELi64ELi256ELi4ELb0ELb0EN7cutlass6half_tE19Flash_kernel_traitsILi64ELi64ELi256ELi4ES3_EELi8ELi1ELb1EEEvNS_16Flash_fwd_paramsE,"a",@progbits
	.sectionflags	@""
	.align	4
.nv.constant0._ZN5flash32flash_fwd_splitkv_combine_kernelI23Flash_fwd_kernel_traitsILi64ELi64ELi256ELi4ELb0ELb0EN7cutlass6half_tE19Flash_kernel_traitsILi64ELi64ELi256ELi4ES3_EELi8ELi1ELb1EEEvNS_16Flash_fwd_paramsE:
	.zero		992


//--------------------- .nv.constant0._ZN5flash24flash_fwd_splitkv_kernelI23Flash_fwd_kernel_traitsILi64ELi64ELi256ELi4ELb0ELb0EN7cutlass6half_tE19Flash_kernel_traitsILi64ELi64ELi256ELi4ES3_EELb1ELb0ELb0ELb0ELb0ELb0ELb0ELb0EEEvNS_16Flash_fwd_paramsE --------------------------
	.section	.nv.constant0._ZN5flash24flash_fwd_splitkv_kernelI23Flash_fwd_kernel_traitsILi64ELi64ELi256ELi4ELb0ELb0EN7cutlass6half_tE19Flash_kernel_traitsILi64ELi64ELi256ELi4ES3_EELb1ELb0ELb0ELb0ELb0ELb0ELb0ELb0EEEvNS_16Flash_fwd_paramsE,"a",@progbits
	.sectionflags	@""
	.align	4
.nv.constant0._ZN5flash24flash_fwd_splitkv_kernelI23Flash_fwd_kernel_traitsILi64ELi64ELi256ELi4ELb0ELb0EN7cutlass6half_tE19Flash_kernel_traitsILi64ELi64ELi256ELi4ES3_EELb1ELb0ELb0ELb0ELb0ELb0ELb0ELb0EEEvNS_16Flash_fwd_paramsE:
	.zero		992


//--------------------- .nv.constant0._ZN5flash24flash_fwd_splitkv_kernelI23Flash_fwd_kernel_traitsILi64ELi64ELi256ELi4ELb0ELb0EN7cutlass6half_tE19Flash_kernel_traitsILi64ELi64ELi256ELi4ES3_EELb1ELb0ELb0ELb0ELb0ELb1ELb0ELb0EEEvNS_16Flash_fwd_paramsE --------------------------
	.section	.nv.constant0._ZN5flash24flash_fwd_splitkv_kernelI23Flash_fwd_kernel_traitsILi64ELi64ELi256ELi4ELb0ELb0EN7cutlass6half_tE19Flash_kernel_traitsILi64ELi64ELi256ELi4ES3_EELb1ELb0ELb0ELb0ELb0ELb1ELb0ELb0EEEvNS_16Flash_fwd_paramsE,"a",@progbits
	.sectionflags	@""
	.align	4
.nv.constant0._ZN5flash24flash_fwd_splitkv_kernelI23Flash_fwd_kernel_traitsILi64ELi64ELi256ELi4ELb0ELb0EN7cutlass6half_tE19Flash_kernel_traitsILi64ELi64ELi256ELi4ES3_EELb1ELb0ELb0ELb0ELb0ELb1ELb0ELb0EEEvNS_16Flash_fwd_paramsE:
	.zero		992


//--------------------- .nv.constant0._ZN5flash24flash_fwd_splitkv_kernelI23Flash_fwd_kernel_traitsILi64ELi64ELi256ELi4ELb0ELb0EN7cutlass6half_tE19Flash_kernel_traitsILi64ELi64ELi256ELi4ES3_EELb1ELb0ELb0ELb0ELb0ELb0ELb0ELb1EEEvNS_16Flash_fwd_paramsE --------------------------
	.section	.nv.constant0._ZN5flash24flash_fwd_splitkv_kernelI23Flash_fwd_kernel_traitsILi64ELi64ELi256ELi4ELb0ELb0EN7cutlass6half_tE19Flash_kernel_traitsILi64ELi64ELi256ELi4ES3_EELb1ELb0ELb0ELb0ELb0ELb0ELb0ELb1EEEvNS_16Flash_fwd_paramsE,"a",@progbits
	.sectionflags	@""
	.align	4
.nv.constant0._ZN5flash24flash_fwd_splitkv_kernelI23Flash_fwd_kernel_traitsILi64ELi64ELi256ELi4ELb0ELb0EN7cutlass6half_tE19Flash_kernel_traitsILi64ELi64ELi256ELi4ES3_EELb1ELb0ELb0ELb0ELb0ELb0ELb0ELb1EEEvNS_16Flash_fwd_paramsE:
	.zero		992


//--------------------- .nv.constant0._ZN5flash24flash_fwd_splitkv_kernelI23Flash_fwd_kernel_traitsILi64ELi64ELi256ELi4ELb0ELb0EN7cutlass6half_tE19Flash_kernel_traitsILi64ELi64ELi256ELi4ES3_EELb1ELb0ELb0ELb0ELb0ELb1ELb0ELb1EEEvNS_16Flash_fwd_paramsE --------------------------
	.section	.nv.constant0._ZN5flash24flash_fwd_splitkv_kernelI23Flash_fwd_kernel_traitsILi64ELi64ELi256ELi4ELb0ELb0EN7cutlass6half_tE19Flash_kernel_traitsILi64ELi64ELi256ELi4ES3_EELb1ELb0ELb0ELb0ELb0ELb1ELb0ELb1EEEvNS_16Flash_fwd_paramsE,"a",@progbits
	.sectionflags	@""
	.align	4
.nv.constant0._ZN5flash24flash_fwd_splitkv_kernelI23Flash_fwd_kernel_traitsILi64ELi64ELi256ELi4ELb0ELb0EN7cutlass6half_tE19Flash_kernel_traitsILi64ELi64ELi256ELi4ES3_EELb1ELb0ELb0ELb0ELb0ELb1ELb0ELb1EEEvNS_16Flash_fwd_paramsE:
	.zero		992


//--------------------- .nv.constant0._ZN5flash24flash_fwd_splitkv_kernelI23Flash_fwd_kernel_traitsILi64ELi64ELi256ELi4ELb0ELb0EN7cutlass6half_tE19Flash_kernel_traitsILi64ELi64ELi256ELi4ES3_EELb1ELb0ELb0ELb0ELb0ELb0ELb1ELb0EEEvNS_16Flash_fwd_paramsE --------------------------
	.section	.nv.constant0._ZN5flash24flash_fwd_splitkv_kernelI23Flash_fwd_kernel_traitsILi64ELi64ELi256ELi4ELb0ELb0EN7cutlass6half_tE19Flash_kernel_traitsILi64ELi64ELi256ELi4ES3_EELb1ELb0ELb0ELb0ELb0ELb0ELb1ELb0EEEvNS_16Flash_fwd_paramsE,"a",@progbits
	.sectionflags	@""
	.align	4
.nv.constant0._ZN5flash24flash_fwd_splitkv_kernelI23Flash_fwd_kernel_traitsILi64ELi64ELi256ELi4ELb0ELb0EN7cutlass6half_tE19Flash_kernel_traitsILi64ELi64ELi256ELi4ES3_EELb1ELb0ELb0ELb0ELb0ELb0ELb1ELb0EEEvNS_16Flash_fwd_paramsE:
	.zero		992


//--------------------- .nv.constant0._ZN5flash24flash_fwd_splitkv_kernelI23Flash_fwd_kernel_traitsILi64ELi64ELi256ELi4ELb0ELb0EN7cutlass6half_tE19Flash_kernel_traitsILi64ELi64ELi256ELi4ES3_EELb1ELb0ELb0ELb0ELb0ELb1ELb1ELb0EEEvNS_16Flash_fwd_paramsE --------------------------
	.section	.nv.constant0._ZN5flash24flash_fwd_splitkv_kernelI23Flash_fwd_kernel_traitsILi64ELi64ELi256ELi4ELb0ELb0EN7cutlass6half_tE19Flash_kernel_traitsILi64ELi64ELi256ELi4ES3_EELb1ELb0ELb0ELb0ELb0ELb1ELb1ELb0EEEvNS_16Flash_fwd_paramsE,"a",@progbits
	.sectionflags	@""
	.align	4
.nv.constant0._ZN5flash24flash_fwd_splitkv_kernelI23Flash_fwd_kernel_traitsILi64ELi64ELi256ELi4ELb0ELb0EN7cutlass6half_tE19Flash_kernel_traitsILi64ELi64ELi256ELi4ES3_EELb1ELb0ELb0ELb0ELb0ELb1ELb1ELb0EEEvNS_16Flash_fwd_paramsE:
	.zero		992


//--------------------- .nv.constant0._ZN5flash24flash_fwd_splitkv_kernelI23Flash_fwd_kernel_traitsILi64ELi64ELi256ELi4ELb0ELb0EN7cutlass6half_tE19Flash_kernel_traitsILi64ELi64ELi256ELi4ES3_EELb1ELb0ELb0ELb0ELb0ELb0ELb1ELb1EEEvNS_16Flash_fwd_paramsE --------------------------
	.section	.nv.constant0._ZN5flash24flash_fwd_splitkv_kernelI23Flash_fwd_kernel_traitsILi64ELi64ELi256ELi4ELb0ELb0EN7cutlass6half_tE19Flash_kernel_traitsILi64ELi64ELi256ELi4ES3_EELb1ELb0ELb0ELb0ELb0ELb0ELb1ELb1EEEvNS_16Flash_fwd_paramsE,"a",@progbits
	.sectionflags	@""
	.align	4
.nv.constant0._ZN5flash24flash_fwd_splitkv_kernelI23Flash_fwd_kernel_traitsILi64ELi64ELi256ELi4ELb0ELb0EN7cutlass6half_tE19Flash_kernel_traitsILi64ELi64ELi256ELi4ES3_EELb1ELb0ELb0ELb0ELb0ELb0ELb1ELb1EEEvNS_16Flash_fwd_paramsE:
	.zero		992


//--------------------- .nv.constant0._ZN5flash24flash_fwd_splitkv_kernelI23Flash_fwd_kernel_traitsILi64ELi64ELi256ELi4ELb0ELb0EN7cutlass6half_tE19Flash_kernel_traitsILi64ELi64ELi256ELi4ES3_EELb1ELb0ELb0ELb0ELb0ELb1ELb1ELb1EEEvNS_16Flash_fwd_paramsE --------------------------
	.section	.nv.constant0._ZN5flash24flash_fwd_splitkv_kernelI23Flash_fwd_kernel_traitsILi64ELi64ELi256ELi4ELb0ELb0EN7cutlass6half_tE19Flash_kernel_traitsILi64ELi64ELi256ELi4ES3_EELb1ELb0ELb0ELb0ELb0ELb1ELb1ELb1EEEvNS_16Flash_fwd_paramsE,"a",@progbits
	.sectionflags	@""
	.align	4
.nv.constant0._ZN5flash24flash_fwd_splitkv_kernelI23Flash_fwd_kernel_traitsILi64ELi64ELi256ELi4ELb0ELb0EN7cutlass6half_tE19Flash_kernel_traitsILi64ELi64ELi256ELi4ES3_EELb1ELb0ELb0ELb0ELb0ELb1ELb1ELb1EEEvNS_16Flash_fwd_paramsE:
	.zero		992


//--------------------- .nv.constant0._ZN5flash24flash_fwd_splitkv_kernelI23Flash_fwd_kernel_traitsILi64ELi64ELi256ELi4ELb0ELb0EN7cutlass6half_tE19Flash_kernel_traitsILi64ELi64ELi256ELi4ES3_EELb1ELb0ELb0ELb1ELb1ELb0ELb0ELb0EEEvNS_16Flash_fwd_paramsE --------------------------
	.section	.nv.constant0._ZN5flash24flash_fwd_splitkv_kernelI23Flash_fwd_kernel_traitsILi64ELi64ELi256ELi4ELb0ELb0EN7cutlass6half_tE19Flash_kernel_traitsILi64ELi64ELi256ELi4ES3_EELb1ELb0ELb0ELb1ELb1ELb0ELb0ELb0EEEvNS_16Flash_fwd_paramsE,"a",@progbits
	.sectionflags	@""
	.align	4
.nv.constant0._ZN5flash24flash_fwd_splitkv_kernelI23Flash_fwd_kernel_traitsILi64ELi64ELi256ELi4ELb0ELb0EN7cutlass6half_tE19Flash_kernel_traitsILi64ELi64ELi256ELi4ES3_EELb1ELb0ELb0ELb1ELb1ELb0ELb0ELb0EEEvNS_16Flash_fwd_paramsE:
	.zero		992


//--------------------- .nv.constant0._ZN5flash24flash_fwd_splitkv_kernelI23Flash_fwd_kernel_traitsILi64ELi64ELi256ELi4ELb0ELb0EN7cutlass6half_tE19Flash_kernel_traitsILi64ELi64ELi256ELi4ES3_EELb1ELb0ELb0ELb1ELb1ELb1ELb0ELb0EEEvNS_16Flash_fwd_paramsE --------------------------
	.section	.nv.constant0._ZN5flash24flash_fwd_splitkv_kernelI23Flash_fwd_kernel_traitsILi64ELi64ELi256ELi4ELb0ELb0EN7cutlass6half_tE19Flash_kernel_traitsILi64ELi64ELi256ELi4ES3_EELb1ELb0ELb0ELb1ELb1ELb1ELb0ELb0EEEvNS_16Flash_fwd_paramsE,"a",@progbits
	.sectionflags	@""
	.align	4
.nv.constant0._ZN5flash24flash_fwd_splitkv_kernelI23Flash_fwd_kernel_traitsILi64ELi64ELi256ELi4ELb0ELb0EN7cutlass6half_tE19Flash_kernel_traitsILi64ELi64ELi256ELi4ES3_EELb1ELb0ELb0ELb1ELb1ELb1ELb0ELb0EEEvNS_16Flash_fwd_paramsE:
	.zero		992


//--------------------- .nv.constant0._ZN5flash24flash_fwd_splitkv_kernelI23Flash_fwd_kernel_traitsILi64ELi64ELi256ELi4ELb0ELb0EN7cutlass6half_tE19Flash_kernel_traitsILi64ELi64ELi256ELi4ES3_EELb1ELb0ELb0ELb1ELb1ELb0ELb1ELb0EEEvNS_16Flash_fwd_paramsE --------------------------
	.section	.nv.constant0._ZN5flash24flash_fwd_splitkv_kernelI23Flash_fwd_kernel_traitsILi64ELi64ELi256ELi4ELb0ELb0EN7cutlass6half_tE19Flash_kernel_traitsILi64ELi64ELi256ELi4ES3_EELb1ELb0ELb0ELb1ELb1ELb0ELb1ELb0EEEvNS_16Flash_fwd_paramsE,"a",@progbits
	.sectionflags	@""
	.align	4
.nv.constant0._ZN5flash24flash_fwd_splitkv_kernelI23Flash_fwd_kernel_traitsILi64ELi64ELi256ELi4ELb0ELb0EN7cutlass6half_tE19Flash_kernel_traitsILi64ELi64ELi256ELi4ES3_EELb1ELb0ELb0ELb1ELb1ELb0ELb1ELb0EEEvNS_16Flash_fwd_paramsE:
	.zero		992


//--------------------- .nv.constant0._ZN5flash24flash_fwd_splitkv_kernelI23Flash_fwd_kernel_traitsILi64ELi64ELi256ELi4ELb0ELb0EN7cutlass6half_tE19Flash_kernel_traitsILi64ELi64ELi256ELi4ES3_EELb1ELb0ELb0ELb1ELb1ELb1ELb1ELb0EEEvNS_16Flash_fwd_paramsE --------------------------
	.section	.nv.constant0._ZN5flash24flash_fwd_splitkv_kernelI23Flash_fwd_kernel_traitsILi64ELi64ELi256ELi4ELb0ELb0EN7cutlass6half_tE19Flash_kernel_traitsILi64ELi64ELi256ELi4ES3_EELb1ELb0ELb0ELb1ELb1ELb1ELb1ELb0EEEvNS_16Flash_fwd_paramsE,"a",@progbits
	.sectionflags	@""
	.align	4
.nv.constant0._ZN5flash24flash_fwd_splitkv_kernelI23Flash_fwd_kernel_traitsILi64ELi64ELi256ELi4ELb0ELb0EN7cutlass6half_tE19Flash_kernel_traitsILi64ELi64ELi256ELi4ES3_EELb1ELb0ELb0ELb1ELb1ELb1ELb1ELb0EEEvNS_16Flash_fwd_paramsE:
	.zero		992


//--------------------- .nv.constant0._ZN5flash24flash_fwd_splitkv_kernelI23Flash_fwd_kernel_traitsILi64ELi64ELi256ELi4ELb0ELb0EN7cutlass6half_tE19Flash_kernel_traitsILi64ELi64ELi256ELi4ES3_EELb1ELb0ELb0ELb0ELb1ELb0ELb0ELb0EEEvNS_16Flash_fwd_paramsE --------------------------
	.section	.nv.constant0._ZN5flash24flash_fwd_splitkv_kernelI23Flash_fwd_kernel_traitsILi64ELi64ELi256ELi4ELb0ELb0EN7cutlass6half_tE19Flash_kernel_traitsILi64ELi64ELi256ELi4ES3_EELb1ELb0ELb0ELb0ELb1ELb0ELb0ELb0EEEvNS_16Flash_fwd_paramsE,"a",@progbits
	.sectionflags	@""
	.align	4
.nv.constant0._ZN5flash24flash_fwd_splitkv_kernelI23Flash_fwd_kernel_traitsILi64ELi64ELi256ELi4ELb0ELb0EN7cutlass6half_tE19Flash_kernel_traitsILi64ELi64ELi256ELi4ES3_EELb1ELb0ELb0ELb0ELb1ELb0ELb0ELb0EEEvNS_16Flash_fwd_paramsE:
	.zero		992


//--------------------- .nv.constant0._ZN5flash24flash_fwd_splitkv_kernelI23Flash_fwd_kernel_traitsILi64ELi64ELi256ELi4ELb0ELb0EN7cutlass6half_tE19Flash_kernel_traitsILi64ELi64ELi256ELi4ES3_EELb1ELb0ELb0ELb0ELb1ELb1ELb0ELb0EEEvNS_16Flash_fwd_paramsE --------------------------
	.section	.nv.constant0._ZN5flash24flash_fwd_splitkv_kernelI23Flash_fwd_kernel_traitsILi64ELi64ELi256ELi4ELb0ELb0EN7cutlass6half_tE19Flash_kernel_traitsILi64ELi64ELi256ELi4ES3_EELb1ELb0ELb0ELb0ELb1ELb1ELb0ELb0EEEvNS_16Flash_fwd_paramsE,"a",@progbits
	.sectionflags	@""
	.align	4
.nv.constant0._ZN5flash24flash_fwd_splitkv_kernelI23Flash_fwd_kernel_traitsILi64ELi64ELi256ELi4ELb0ELb0EN7cutlass6half_tE19Flash_kernel_traitsILi64ELi64ELi256ELi4ES3_EELb1ELb0ELb0ELb0ELb1ELb1ELb0ELb0EEEvNS_16Flash_fwd_paramsE:
	.zero		992


//--------------------- .nv.constant0._ZN5flash24flash_fwd_splitkv_kernelI23Flash_fwd_kernel_traitsILi64ELi64ELi256ELi4ELb0ELb0EN7cutlass6half_tE19Flash_kernel_traitsILi64ELi64ELi256ELi4ES3_EELb1ELb0ELb1ELb0ELb0ELb0ELb0ELb0EEEvNS_16Flash_fwd_paramsE --------------------------
	.section	.nv.constant0._ZN5flash24flash_fwd_splitkv_kernelI23Flash_fwd_kernel_traitsILi64ELi64ELi256ELi4ELb0ELb0EN7cutlass6half_tE19Flash_kernel_traitsILi64ELi64ELi256ELi4ES3_EELb1ELb0ELb1ELb0ELb0ELb0ELb0ELb0EEEvNS_16Flash_fwd_paramsE,"a",@progbits
	.sectionflags	@""
	.align	4
.nv.constant0._ZN5flash24flash_fwd_splitkv_kernelI23Flash_fwd_kernel_traitsILi64ELi64ELi256ELi4ELb0ELb0EN7cutlass6half_tE19Flash_kernel_traitsILi64ELi64ELi256ELi4ES3_EELb1ELb0ELb1ELb0ELb0ELb0ELb0ELb0EEEvNS_16Flash_fwd_paramsE:
	.zero		992


//--------------------- .nv.constant0._ZN5flash24flash_fwd_splitkv_kernelI23Flash_fwd_kernel_traitsILi64ELi64ELi256ELi4ELb0ELb0EN7cutlass6half_tE19Flash_kernel_traitsILi64ELi64ELi256ELi4ES3_EELb1ELb0ELb1ELb0ELb0ELb1ELb0ELb0EEEvNS_16Flash_fwd_paramsE --------------------------
	.section	.nv.constant0._ZN5flash24flash_fwd_splitkv_kernelI23Flash_fwd_kernel_traitsILi64ELi64ELi256ELi4ELb0ELb0EN7cutlass6half_tE19Flash_kernel_traitsILi64ELi64ELi256ELi4ES3_EELb1ELb0ELb1ELb0ELb0ELb1ELb0ELb0EEEvNS_16Flash_fwd_paramsE,"a",@progbits
	.sectionflags	@""
	.align	4
.nv.constant0._ZN5flash24flash_fwd_splitkv_kernelI23Flash_fwd_kernel_traitsILi64ELi64ELi256ELi4ELb0ELb0EN7cutlass6half_tE19Flash_kernel_traitsILi64ELi64ELi256ELi4ES3_EELb1ELb0ELb1ELb0ELb0ELb1ELb0ELb0EEEvNS_16Flash_fwd_paramsE:
	.zero		992


//--------------------- .nv.constant0._ZN5flash24flash_fwd_splitkv_kernelI23Flash_fwd_kernel_traitsILi64ELi64ELi256ELi4ELb0ELb0EN7cutlass6half_tE19Flash_kernel_traitsILi64ELi64ELi256ELi4ES3_EELb1ELb0ELb0ELb0ELb1ELb0ELb0ELb1EEEvNS_16Flash_fwd_paramsE --------------------------
	.section	.nv.constant0._ZN5flash24flash_fwd_splitkv_kernelI23Flash_fwd_kernel_traitsILi64ELi64ELi256ELi4ELb0ELb0EN7cutlass6half_tE19Flash_kernel_traitsILi64ELi64ELi256ELi4ES3_EELb1ELb0ELb0ELb0ELb1ELb0ELb0ELb1EEEvNS_16Flash_fwd_paramsE,"a",@progbits
	.sectionflags	@""
	.align	4
.nv.constant0._ZN5flash24flash_fwd_splitkv_kernelI23Flash_fwd_kernel_traitsILi64ELi64ELi256ELi4ELb0ELb0EN7cutlass6half_tE19Flash_kernel_traitsILi64ELi64ELi256ELi4ES3_EELb1ELb0ELb0ELb0ELb1ELb0ELb0ELb1EEEvNS_16Flash_fwd_paramsE:
	.zero		992


//--------------------- .nv.constant0._ZN5flash24flash_fwd_splitkv_kernelI23Flash_fwd_kernel_traitsILi64ELi64ELi256ELi4ELb0ELb0EN7cutlass6half_tE19Flash_kernel_traitsILi64ELi64ELi256ELi4ES3_EELb1ELb0ELb0ELb0ELb1ELb1ELb0ELb1EEEvNS_16Flash_fwd_paramsE --------------------------
	.section	.nv.constant0._ZN5flash24flash_fwd_splitkv_kernelI23Flash_fwd_kernel_traitsILi64ELi64ELi256ELi4ELb0ELb0EN7cutlass6half_tE19Flash_kernel_traitsILi64ELi64ELi256ELi4ES3_EELb1ELb0ELb0ELb0ELb1ELb1ELb0ELb1EEEvNS_16Flash_fwd_paramsE,"a",@progbits
	.sectionflags	@""
	.align	4
.nv.constant0._ZN5flash24flash_fwd_splitkv_kernelI23Flash_fwd_kernel_traitsILi64ELi64ELi256ELi4ELb0ELb0EN7cutlass6half_tE19Flash_kernel_traitsILi64ELi64ELi256ELi4ES3_EELb1ELb0ELb0ELb0ELb1ELb1ELb0ELb1EEEvNS_16Flash_fwd_paramsE:
	.zero		992


//--------------------- .nv.constant0._ZN5flash24flash_fwd_splitkv_kernelI23Flash_fwd_kernel_traitsILi64ELi64ELi256ELi4ELb0ELb0EN7cutlass6half_tE19Flash_kernel_traitsILi64ELi64ELi256ELi4ES3_EELb1ELb0ELb1ELb0ELb0ELb0ELb0ELb1EEEvNS_16Flash_fwd_paramsE --------------------------
	.section	.nv.constant0._ZN5flash24flash_fwd_splitkv_kernelI23Flash_fwd_kernel_traitsILi64ELi64ELi256ELi4ELb0ELb0EN7cutlass6half_tE19Flash_kernel_traitsILi64ELi64ELi256ELi4ES3_EELb1ELb0ELb1ELb0ELb0ELb0ELb0ELb1EEEvNS_16Flash_fwd_paramsE,"a",@progbits
	.sectionflags	@""
	.align	4
.nv.constant0._ZN5flash24flash_fwd_splitkv_kernelI23Flash_fwd_kernel_traitsILi64ELi64ELi256ELi4ELb0ELb0EN7cutlass6half_tE19Flash_kernel_traitsILi64ELi64ELi256ELi4ES3_EELb1ELb0ELb1ELb0ELb0ELb0ELb0ELb1EEEvNS_16Flash_fwd_paramsE:
	.zero		992


//--------------------- .nv.constant0._ZN5flash24flash_fwd_splitkv_kernelI23Flash_fwd_kernel_traitsILi64ELi64ELi256ELi4ELb0ELb0EN7cutlass6half_tE19Flash_kernel_traitsILi64ELi64ELi256ELi4ES3_EELb1ELb0ELb1ELb0ELb0ELb1ELb0ELb1EEEvNS_16Flash_fwd_paramsE --------------------------
	.section	.nv.constant0._ZN5flash24flash_fwd_splitkv_kernelI23Flash_fwd_kernel_traitsILi64ELi64ELi256ELi4ELb0ELb0EN7cutlass6half_tE19Flash_kernel_traitsILi64ELi64ELi256ELi4ES3_EELb1ELb0ELb1ELb0ELb0ELb1ELb0ELb1EEEvNS_16Flash_fwd_paramsE,"a",@progbits
	.sectionflags	@""
	.align	4
.nv.constant0._ZN5flash24flash_fwd_splitkv_kernelI23Flash_fwd_kernel_traitsILi64ELi64ELi256ELi4ELb0ELb0EN7cutlass6half_tE19Flash_kernel_traitsILi64ELi64ELi256ELi4ES3_EELb1ELb0ELb1ELb0ELb0ELb1ELb0ELb1EEEvNS_16Flash_fwd_paramsE:
	.zero		992


//--------------------- .nv.constant0._ZN5flash24flash_fwd_splitkv_kernelI23Flash_fwd_kernel_traitsILi64ELi64ELi256ELi4ELb0ELb0EN7cutlass6half_tE19Flash_kernel_traitsILi64ELi64ELi256ELi4ES3_EELb1ELb0ELb0ELb0ELb1ELb0ELb1ELb0EEEvNS_16Flash_fwd_paramsE --------------------------
	.section	.nv.constant0._ZN5flash24flash_fwd_splitkv_kernelI23Flash_fwd_kernel_traitsILi64ELi64ELi256ELi4ELb0ELb0EN7cutlass6half_tE19Flash_kernel_traitsILi64ELi64ELi256ELi4ES3_EELb1ELb0ELb0ELb0ELb1ELb0ELb1ELb0EEEvNS_16Flash_fwd_paramsE,"a",@progbits
	.sectionflags	@""
	.align	4
.nv.constant0._ZN5flash24flash_fwd_splitkv_kernelI23Flash_fwd_kernel_traitsILi64ELi64ELi256ELi4ELb0ELb0EN7cutlass6half_tE19Flash_kernel_traitsILi64ELi64ELi256ELi4ES3_EELb1ELb0ELb0ELb0ELb1ELb0ELb1ELb0EEEvNS_16Flash_fwd_paramsE:
	.zero		992


//--------------------- .nv.constant0._ZN5flash24flash_fwd_splitkv_kernelI23Flash_fwd_kernel_traitsILi64ELi64ELi256ELi4ELb0ELb0EN7cutlass6half_tE19Flash_kernel_traitsILi64ELi64ELi256ELi4ES3_EELb1ELb0ELb0ELb0ELb1ELb1ELb1ELb0EEEvNS_16Flash_fwd_paramsE --------------------------
	.section	.nv.constant0._ZN5flash24flash_fwd_splitkv_kernelI23Flash_fwd_kernel_traitsILi64ELi64ELi256ELi4ELb0ELb0EN7cutlass6half_tE19Flash_kernel_traitsILi64ELi64ELi256ELi4ES3_EELb1ELb0ELb0ELb0ELb1ELb1ELb1ELb0EEEvNS_16Flash_fwd_paramsE,"a",@progbits
	.sectionflags	@""
	.align	4
.nv.constant0._ZN5flash24flash_fwd_splitkv_kernelI23Flash_fwd_kernel_traitsILi64ELi64ELi256ELi4ELb0ELb0EN7cutlass6half_tE19Flash_kernel_traitsILi64ELi64ELi256ELi4ES3_EELb1ELb0ELb0ELb0ELb1ELb1ELb1ELb0EEEvNS_16Flash_fwd_paramsE:
	.zero		992


//--------------------- .nv.constant0._ZN5flash24flash_fwd_splitkv_kernelI23Flash_fwd_kernel_traitsILi64ELi64ELi256ELi4ELb0ELb0EN7cutlass6half_tE19Flash_kernel_traitsILi64ELi64ELi256ELi4ES3_EELb1ELb0ELb1ELb0ELb0ELb0ELb1ELb0EEEvNS_16Flash_fwd_paramsE --------------------------
	.section	.nv.constant0._ZN5flash24flash_fwd_splitkv_kernelI23Flash_fwd_kernel_traitsILi64ELi64ELi256ELi4ELb0ELb0EN7cutlass6half_tE19Flash_kernel_traitsILi64ELi64ELi256ELi4ES3_EELb1ELb0ELb1ELb0ELb0ELb0ELb1ELb0EEEvNS_16Flash_fwd_paramsE,"a",@progbits
	.sectionflags	@""
	.align	4
.nv.constant0._ZN5flash24flash_fwd_splitkv_kernelI23Flash_fwd_kernel_traitsILi64ELi64ELi256ELi4ELb0ELb0EN7cutlass6half_tE19Flash_kernel_traitsILi64ELi64ELi256ELi4ES3_EELb1ELb0ELb1ELb0ELb0ELb0ELb1ELb0EEEvNS_16Flash_fwd_paramsE:
	.zero		992


//--------------------- .nv.constant0._ZN5flash24flash_fwd_splitkv_kernelI23Flash_fwd_kernel_traitsILi64ELi64ELi256ELi4ELb0ELb0EN7cutlass6half_tE19Flash_kernel_traitsILi64ELi64ELi256ELi4ES3_EELb1ELb0ELb1ELb0ELb0ELb1ELb1ELb0EEEvNS_16Flash_fwd_paramsE --------------------------
	.section	.nv.constant0._ZN5flash24flash_fwd_splitkv_kernelI23Flash_fwd_kernel_traitsILi64ELi64ELi256ELi4ELb0ELb0EN7cutlass6half_tE19Flash_kernel_traitsILi64ELi64ELi256ELi4ES3_EELb1ELb0ELb1ELb0ELb0ELb1ELb1ELb0EEEvNS_16Flash_fwd_paramsE,"a",@progbits
	.sectionflags	@""
	.align	4
.nv.constant0._ZN5flash24flash_fwd_splitkv_kernelI23Flash_fwd_kernel_traitsILi64ELi64ELi256ELi4ELb0ELb0EN7cutlass6half_tE19Flash_kernel_traitsILi64ELi64ELi256ELi4ES3_EELb1ELb0ELb1ELb0ELb0ELb1ELb1ELb0EEEvNS_16Flash_fwd_paramsE:
	.zero		992


//--------------------- .nv.constant0._ZN5flash24flash_fwd_splitkv_kernelI23Flash_fwd_kernel_traitsILi64ELi64ELi256ELi4ELb0ELb0EN7cutlass6half_tE19Flash_kernel_traitsILi64ELi64ELi256ELi4ES3_EELb1ELb0ELb0ELb0ELb1ELb0ELb1ELb1EEEvNS_16Flash_fwd_paramsE --------------------------
	.section	.nv.constant0._ZN5flash24flash_fwd_splitkv_kernelI23Flash_fwd_kernel_traitsILi64ELi64ELi256ELi4ELb0ELb0EN7cutlass6half_tE19Flash_kernel_traitsILi64ELi64ELi256ELi4ES3_EELb1ELb0ELb0ELb0ELb1ELb0ELb1ELb1EEEvNS_16Flash_fwd_paramsE,"a",@progbits
	.sectionflags	@""
	.align	4
.nv.constant0._ZN5flash24flash_fwd_splitkv_kernelI23Flash_fwd_kernel_traitsILi64ELi64ELi256ELi4ELb0ELb0EN7cutlass6half_tE19Flash_kernel_traitsILi64ELi64ELi256ELi4ES3_EELb1ELb0ELb0ELb0ELb1ELb0ELb1ELb1EEEvNS_16Flash_fwd_paramsE:
	.zero		992


//--------------------- .nv.constant0._ZN5flash24flash_fwd_splitkv_kernelI23Flash_fwd_kernel_traitsILi64ELi64ELi256ELi4ELb0ELb0EN7cutlass6half_tE19Flash_kernel_traitsILi64ELi64ELi256ELi4ES3_EELb1ELb0ELb0ELb0ELb1ELb1ELb1ELb1EEEvNS_16Flash_fwd_paramsE --------------------------
	.section	.nv.constant0._ZN5flash24flash_fwd_splitkv_kernelI23Flash_fwd_kernel_traitsILi64ELi64ELi256ELi4ELb0ELb0EN7cutlass6half_tE19Flash_kernel_traitsILi64ELi64ELi256ELi4ES3_EELb1ELb0ELb0ELb0ELb1ELb1ELb1ELb1EEEvNS_16Flash_fwd_paramsE,"a",@progbits
	.sectionflags	@""
	.align	4
.nv.constant0._ZN5flash24flash_fwd_splitkv_kernelI23Flash_fwd_kernel_traitsILi64ELi64ELi256ELi4ELb0ELb0EN7cutlass6half_tE19Flash_kernel_traitsILi64ELi64ELi256ELi4ES3_EELb1ELb0ELb0ELb0ELb1ELb1ELb1ELb1EEEvNS_16Flash_fwd_paramsE:
	.zero		992


//--------------------- .nv.constant0._ZN5flash24flash_fwd_splitkv_kernelI23Flash_fwd_kernel_traitsILi64ELi64ELi256ELi4ELb0ELb0EN7cutlass6half_tE19Flash_kernel_traitsILi64ELi64ELi256ELi4ES3_EELb1ELb0ELb1ELb0ELb0ELb0ELb1ELb1EEEvNS_16Flash_fwd_paramsE --------------------------
	.section	.nv.constant0._ZN5flash24flash_fwd_splitkv_kernelI23Flash_fwd_kernel_traitsILi64ELi64ELi256ELi4ELb0ELb0EN7cutlass6half_tE19Flash_kernel_traitsILi64ELi64ELi256ELi4ES3_EELb1ELb0ELb1ELb0ELb0ELb0ELb1ELb1EEEvNS_16Flash_fwd_paramsE,"a",@progbits
	.sectionflags	@""
	.align	4
.nv.constant0._ZN5flash24flash_fwd_splitkv_kernelI23Flash_fwd_kernel_traitsILi64ELi64ELi256ELi4ELb0ELb0EN7cutlass6half_tE19Flash_kernel_traitsILi64ELi64ELi256ELi4ES3_EELb1ELb0ELb1ELb0ELb0ELb0ELb1ELb1EEEvNS_16Flash_fwd_paramsE:
	.zero		992


//--------------------- .nv.constant0._ZN5flash24flash_fwd_splitkv_kernelI23Flash_fwd_kernel_traitsILi64ELi64ELi256ELi4ELb0ELb0EN7cutlass6half_tE19Flash_kernel_traitsILi64ELi64ELi256ELi4ES3_EELb1ELb0ELb1ELb0ELb0ELb1ELb1ELb1EEEvNS_16Flash_fwd_paramsE --------------------------
	.section	.nv.constant0._ZN5flash24flash_fwd_splitkv_kernelI23Flash_fwd_kernel_traitsILi64ELi64ELi256ELi4ELb0ELb0EN7cutlass6half_tE19Flash_kernel_traitsILi64ELi64ELi256ELi4ES3_EELb1ELb0ELb1ELb0ELb0ELb1ELb1ELb1EEEvNS_16Flash_fwd_paramsE,"a",@progbits
	.sectionflags	@""
	.align	4
.nv.constant0._ZN5flash24flash_fwd_splitkv_kernelI23Flash_fwd_kernel_traitsILi64ELi64ELi256ELi4ELb0ELb0EN7cutlass6half_tE19Flash_kernel_traitsILi64ELi64ELi256ELi4ES3_EELb1ELb0ELb1ELb0ELb0ELb1ELb1ELb1EEEvNS_16Flash_fwd_paramsE:
	.zero		992


//--------------------- .nv.constant0._ZN5flash32flash_fwd_splitkv_combine_kernelI23Flash_fwd_kernel_traitsILi64ELi64ELi128ELi4ELb0ELb0EN7cutlass6half_tE19Flash_kernel_traitsILi64ELi64ELi128ELi4ES3_EELi8ELi7ELb0EEEvNS_16Flash_fwd_paramsE --------------------------
	.section	.nv.constant0._ZN5flash32flash_fwd_splitkv_combine_kernelI23Flash_fwd_kernel_traitsILi64ELi64ELi128ELi4ELb0ELb0EN7cutlass6half_tE19Flash_kernel_traitsILi64ELi64ELi128ELi4ES3_EELi8ELi7ELb0EEEvNS_16Flash_fwd_paramsE,"a",@progbits
	.sectionflags	@""
	.align	4
.nv.constant0._ZN5flash32flash_fwd_splitkv_combine_kernelI23Flash_fwd_kernel_traitsILi64ELi64ELi128ELi4ELb0ELb0EN7cutlass6half_tE19Flash_kernel_traitsILi64ELi64ELi128ELi4ES3_EELi8ELi7ELb0EEEvNS_16Flash_fwd_paramsE:
	.zero		992


//--------------------- .nv.constant0._ZN5flash32flash_fwd_splitkv_combine_kernelI23Flash_fwd_kernel_traitsILi64ELi64ELi128ELi4ELb0ELb0EN7cutlass6half_tE19Flash_kernel_traitsILi64ELi64ELi128ELi4ES3_EELi8ELi6ELb0EEEvNS_16Flash_fwd_paramsE --------------------------
	.section	.nv.constant0._ZN5flash32flash_fwd_splitkv_combine_kernelI23Flash_fwd_kernel_traitsILi64ELi64ELi128ELi4ELb0ELb0EN7cutlass6half_tE19Flash_kernel_traitsILi64ELi64ELi128ELi4ES3_EELi8ELi6ELb0EEEvNS_16Flash_fwd_paramsE,"a",@progbits
	.sectionflags	@""
	.align	4
.nv.constant0._ZN5flash32flash_fwd_splitkv_combine_kernelI23Flash_fwd_kernel_traitsILi64ELi64ELi128ELi4ELb0ELb0EN7cutlass6half_tE19Flash_kernel_traitsILi64ELi64ELi128ELi4ES3_EELi8ELi6ELb0EEEvNS_16Flash_fwd_paramsE:
	.zero		992


//--------------------- .nv.constant0._ZN5flash32flash_fwd_splitkv_combine_kernelI23Flash_fwd_kernel_traitsILi64ELi64ELi128ELi4ELb0ELb0EN7cutlass6half_tE19Flash_kernel_traitsILi64ELi64ELi128ELi4ES3_EELi8ELi5ELb0EEEvNS_16Flash_fwd_paramsE --------------------------
	.section	.nv.constant0._ZN5flash32flash_fwd_splitkv_combine_kernelI23Flash_fwd_kernel_traitsILi64ELi64ELi128ELi4ELb0ELb0EN7cutlass6half_tE19Flash_kernel_traitsILi64ELi64ELi128ELi4ES3_EELi8ELi5ELb0EEEvNS_16Flash_fwd_paramsE,"a",@progbits
	.sectionflags	@""
	.align	4
.nv.constant0._ZN5flash32flash_fwd_splitkv_combine_kernelI23Flash_fwd_kernel_traitsILi64ELi64ELi128ELi4ELb0ELb0EN7cutlass6half_tE19Flash_kernel_traitsILi64ELi64ELi128ELi4ES3_EELi8ELi5ELb0EEEvNS_16Flash_fwd_paramsE:
	.zero		992


//--------------------- .nv.constant0._ZN5flash32flash_fwd_splitkv_combine_kernelI23Flash_fwd_kernel_traitsILi64ELi64ELi128ELi4ELb0ELb0EN7cutlass6half_tE19Flash_kernel_traitsILi64ELi64ELi128ELi4ES3_EELi8ELi4ELb0EEEvNS_16Flash_fwd_paramsE --------------------------
	.section	.nv.constant0._ZN5flash32flash_fwd_splitkv_combine_kernelI23Flash_fwd_kernel_traitsILi64ELi64ELi128ELi4ELb0ELb0EN7cutlass6half_tE19Flash_kernel_traitsILi64ELi64ELi128ELi4ES3_EELi8ELi4ELb0EEEvNS_16Flash_fwd_paramsE,"a",@progbits
	.sectionflags	@""
	.align	4
.nv.constant0._ZN5flash32flash_fwd_splitkv_combine_kernelI23Flash_fwd_kernel_traitsILi64ELi64ELi128ELi4ELb0ELb0EN7cutlass6half_tE19Flash_kernel_traitsILi64ELi64ELi128ELi4ES3_EELi8ELi4ELb0EEEvNS_16Flash_fwd_paramsE:
	.zero		992


//--------------------- .nv.constant0._ZN5flash32flash_fwd_splitkv_combine_kernelI23Flash_fwd_kernel_traitsILi64ELi64ELi128ELi4ELb0ELb0EN7cutlass6half_tE19Flash_kernel_traitsILi64ELi64ELi128ELi4ES3_EELi8ELi3ELb0EEEvNS_16Flash_fwd_paramsE --------------------------
	.section	.nv.constant0._ZN5flash32flash_fwd_splitkv_combine_kernelI23Flash_fwd_kernel_traitsILi64ELi64ELi128ELi4ELb0ELb0EN7cutlass6half_tE19Flash_kernel_traitsILi64ELi64ELi128ELi4ES3_EELi8ELi3ELb0EEEvNS_16Flash_fwd_paramsE,"a",@progbits
	.sectionflags	@""
	.align	4
.nv.constant0._ZN5flash32flash_fwd_splitkv_combine_kernelI23Flash_fwd_kernel_traitsILi64ELi64ELi128ELi4ELb0ELb0EN7cutlass6half_tE19Flash_kernel_traitsILi64ELi64ELi128ELi4ES3_EELi8ELi3ELb0EEEvNS_16Flash_fwd_paramsE:
	.zero		992


//--------------------- .nv.constant0._ZN5flash32flash_fwd_splitkv_combine_kernelI23Flash_fwd_kernel_traitsILi64ELi64ELi128ELi4ELb0ELb0EN7cutlass6half_tE19Flash_kernel_traitsILi64ELi64ELi128ELi4ES3_EELi8ELi2ELb0EEEvNS_16Flash_fwd_paramsE --------------------------
	.section	.nv.constant0._ZN5flash32flash_fwd_splitkv_combine_kernelI23Flash_fwd_kernel_traitsILi64ELi64ELi128ELi4ELb0ELb0EN7cutlass6half_tE19Flash_kernel_traitsILi64ELi64ELi128ELi4ES3_EELi8ELi2ELb0EEEvNS_16Flash_fwd_paramsE,"a",@progbits
	.sectionflags	@""
	.align	4
.nv.constant0._ZN5flash32flash_fwd_splitkv_combine_kernelI23Flash_fwd_kernel_traitsILi64ELi64ELi128ELi4ELb0ELb0EN7cutlass6half_tE19Flash_kernel_traitsILi64ELi64ELi128ELi4ES3_EELi8ELi2ELb0EEEvNS_16Flash_fwd_paramsE:
	.zero		992


//--------------------- .nv.constant0._ZN5flash32flash_fwd_splitkv_combine_kernelI23Flash_fwd_kernel_traitsILi64ELi64ELi128ELi4ELb0ELb0EN7cutlass6half_tE19Flash_kernel_traitsILi64ELi64ELi128ELi4ES3_EELi8ELi1ELb0EEEvNS_16Flash_fwd_paramsE --------------------------
	.section	.nv.constant0._ZN5flash32flash_fwd_splitkv_combine_kernelI23Flash_fwd_kernel_traitsILi64ELi64ELi128ELi4ELb0ELb0EN7cutlass6half_tE19Flash_kernel_traitsILi64ELi64ELi128ELi4ES3_EELi8ELi1ELb0EEEvNS_16Flash_fwd_paramsE,"a",@progbits
	.sectionflags	@""
	.align	4
.nv.constant0._ZN5flash32flash_fwd_splitkv_combine_kernelI23Flash_fwd_kernel_traitsILi64ELi64ELi128ELi4ELb0ELb0EN7cutlass6half_tE19Flash_kernel_traitsILi64ELi64ELi128ELi4ES3_EELi8ELi1ELb0EEEvNS_16Flash_fwd_paramsE:
	.zero		992


//--------------------- .nv.constant0._ZN5flash32flash_fwd_splitkv_combine_kernelI23Flash_fwd_kernel_traitsILi64ELi64ELi128ELi4ELb0ELb0EN7cutlass6half_tE19Flash_kernel_traitsILi64ELi64ELi128ELi4ES3_EELi8ELi7ELb1EEEvNS_16Flash_fwd_paramsE --------------------------
	.section	.nv.constant0._ZN5flash32flash_fwd_splitkv_combine_kernelI23Flash_fwd_kernel_traitsILi64ELi64ELi128ELi4ELb0ELb0EN7cutlass6half_tE19Flash_kernel_traitsILi64ELi64ELi128ELi4ES3_EELi8ELi7ELb1EEEvNS_16Flash_fwd_paramsE,"a",@progbits
	.sectionflags	@""
	.align	4
.nv.constant0._ZN5flash32flash_fwd_splitkv_combine_kernelI23Flash_fwd_kernel_traitsILi64ELi64ELi128ELi4ELb0ELb0EN7cutlass6half_tE19Flash_kernel_traitsILi64ELi64ELi128ELi4ES3_EELi8ELi7ELb1EEEvNS_16Flash_fwd_paramsE:
	.zero		992


//--------------------- .nv.constant0._ZN5flash32flash_fwd_splitkv_combine_kernelI23Flash_fwd_kernel_traitsILi64ELi64ELi128ELi4ELb0ELb0EN7cutlass6half_tE19Flash_kernel_traitsILi64ELi64ELi128ELi4ES3_EELi8ELi6ELb1EEEvNS_16Flash_fwd_paramsE --------------------------
	.section	.nv.constant0._ZN5flash32flash_fwd_splitkv_combine_kernelI23Flash_fwd_kernel_traitsILi64ELi64ELi128ELi4ELb0ELb0EN7cutlass6half_tE19Flash_kernel_traitsILi64ELi64ELi128ELi4ES3_EELi8ELi6ELb1EEEvNS_16Flash_fwd_paramsE,"a",@progbits
	.sectionflags	@""
	.align	4
.nv.constant0._ZN5flash32flash_fwd_splitkv_combine_kernelI23Flash_fwd_kernel_traitsILi64ELi64ELi128ELi4ELb0ELb0EN7cutlass6half_tE19Flash_kernel_traitsILi64ELi64ELi128ELi4ES3_EELi8ELi6ELb1EEEvNS_16Flash_fwd_paramsE:
	.zero		992


//--------------------- .nv.constant0._ZN5flash32flash_fwd_splitkv_combine_kernelI23Flash_fwd_kernel_traitsILi64ELi64ELi128ELi4ELb0ELb0EN7cutlass6half_tE19Flash_kernel_traitsILi64ELi64ELi128ELi4ES3_EELi8ELi5ELb1EEEvNS_16Flash_fwd_paramsE --------------------------
	.section	.nv.constant0._ZN5flash32flash_fwd_splitkv_combine_kernelI23Flash_fwd_kernel_traitsILi64ELi64ELi128ELi4ELb0ELb0EN7cutlass6half_tE19Flash_kernel_traitsILi64ELi64ELi128ELi4ES3_EELi8ELi5ELb1EEEvNS_16Flash_fwd_paramsE,"a",@progbits
	.sectionflags	@""
	.align	4
.nv.constant0._ZN5flash32flash_fwd_splitkv_combine_kernelI23Flash_fwd_kernel_traitsILi64ELi64ELi128ELi4ELb0ELb0EN7cutlass6half_tE19Flash_kernel_traitsILi64ELi64ELi128ELi4ES3_EELi8ELi5ELb1EEEvNS_16Flash_fwd_paramsE:
	.zero		992


//--------------------- .nv.constant0._ZN5flash32flash_fwd_splitkv_combine_kernelI23Flash_fwd_kernel_traitsILi64ELi64ELi128ELi4ELb0ELb0EN7cutlass6half_tE19Flash_kernel_traitsILi64ELi64ELi128ELi4ES3_EELi8ELi4ELb1EEEvNS_16Flash_fwd_paramsE --------------------------
	.section	.nv.constant0._ZN5flash32flash_fwd_splitkv_combine_kernelI23Flash_fwd_kernel_traitsILi64ELi64ELi128ELi4ELb0ELb0EN7cutlass6half_tE19Flash_kernel_traitsILi64ELi64ELi128ELi4ES3_EELi8ELi4ELb1EEEvNS_16Flash_fwd_paramsE,"a",@progbits
	.sectionflags	@""
	.align	4
.nv.constant0._ZN5flash32flash_fwd_splitkv_combine_kernelI23Flash_fwd_kernel_traitsILi64ELi64ELi128ELi4ELb0ELb0EN7cutlass6half_tE19Flash_kernel_traitsILi64ELi64ELi128ELi4ES3_EELi8ELi4ELb1EEEvNS_16Flash_fwd_paramsE:
	.zero		992


//--------------------- .nv.constant0._ZN5flash32flash_fwd_splitkv_combine_kernelI23Flash_fwd_kernel_traitsILi64ELi64ELi128ELi4ELb0ELb0EN7cutlass6half_tE19Flash_kernel_traitsILi64ELi64ELi128ELi4ES3_EELi8ELi3ELb1EEEvNS_16Flash_fwd_paramsE --------------------------
	.section	.nv.constant0._ZN5flash32flash_fwd_splitkv_combine_kernelI23Flash_fwd_kernel_traitsILi64ELi64ELi128ELi4ELb0ELb0EN7cutlass6half_tE19Flash_kernel_traitsILi64ELi64ELi128ELi4ES3_EELi8ELi3ELb1EEEvNS_16Flash_fwd_paramsE,"a",@progbits
	.sectionflags	@""
	.align	4
.nv.constant0._ZN5flash32flash_fwd_splitkv_combine_kernelI23Flash_fwd_kernel_traitsILi64ELi64ELi128ELi4ELb0ELb0EN7cutlass6half_tE19Flash_kernel_traitsILi64ELi64ELi128ELi4ES3_EELi8ELi3ELb1EEEvNS_16Flash_fwd_paramsE:
	.zero		992


//--------------------- .nv.constant0._ZN5flash32flash_fwd_splitkv_combine_kernelI23Flash_fwd_kernel_traitsILi64ELi64ELi128ELi4ELb0ELb0EN7cutlass6half_tE19Flash_kernel_traitsILi64ELi64ELi128ELi4ES3_EELi8ELi2ELb1EEEvNS_16Flash_fwd_paramsE --------------------------
	.section	.nv.constant0._ZN5flash32flash_fwd_splitkv_combine_kernelI23Flash_fwd_kernel_traitsILi64ELi64ELi128ELi4ELb0ELb0EN7cutlass6half_tE19Flash_kernel_traitsILi64ELi64ELi128ELi4ES3_EELi8ELi2ELb1EEEvNS_16Flash_fwd_paramsE,"a",@progbits
	.sectionflags	@""
	.align	4
.nv.constant0._ZN5flash32flash_fwd_splitkv_combine_kernelI23Flash_fwd_kernel_traitsILi64ELi64ELi128ELi4ELb0ELb0EN7cutlass6half_tE19Flash_kernel_traitsILi64ELi64ELi128ELi4ES3_EELi8ELi2ELb1EEEvNS_16Flash_fwd_paramsE:
	.zero		992


//--------------------- .nv.constant0._ZN5flash32flash_fwd_splitkv_combine_kernelI23Flash_fwd_kernel_traitsILi64ELi64ELi128ELi4ELb0ELb0EN7cutlass6half_tE19Flash_kernel_traitsILi64ELi64ELi128ELi4ES3_EELi8ELi1ELb1EEEvNS_16Flash_fwd_paramsE --------------------------
	.section	.nv.constant0._ZN5flash32flash_fwd_splitkv_combine_kernelI23Flash_fwd_kernel_traitsILi64ELi64ELi128ELi4ELb0ELb0EN7cutlass6half_tE19Flash_kernel_traitsILi64ELi64ELi128ELi4ES3_EELi8ELi1ELb1EEEvNS_16Flash_fwd_paramsE,"a",@progbits
	.sectionflags	@""
	.align	4
.nv.constant0._ZN5flash32flash_fwd_splitkv_combine_kernelI23Flash_fwd_kernel_traitsILi64ELi64ELi128ELi4ELb0ELb0EN7cutlass6half_tE19Flash_kernel_traitsILi64ELi64ELi128ELi4ES3_EELi8ELi1ELb1EEEvNS_16Flash_fwd_paramsE:
	.zero		992


//--------------------- .nv.constant0._ZN5flash24flash_fwd_splitkv_kernelI23Flash_fwd_kernel_traitsILi64ELi64ELi128ELi4ELb0ELb0EN7cutlass6half_tE19Flash_kernel_traitsILi64ELi64ELi128ELi4ES3_EELb1ELb0ELb0ELb0ELb0ELb0ELb0ELb0EEEvNS_16Flash_fwd_paramsE --------------------------
	.section	.nv.constant0._ZN5flash24flash_fwd_splitkv_kernelI23Flash_fwd_kernel_traitsILi64ELi64ELi128ELi4ELb0ELb0EN7cutlass6half_tE19Flash_kernel_traitsILi64ELi64ELi128ELi4ES3_EELb1ELb0ELb0ELb0ELb0ELb0ELb0ELb0EEEvNS_16Flash_fwd_paramsE,"a",@progbits
	.sectionflags	@""
	.align	4
.nv.constant0._ZN5flash24flash_fwd_splitkv_kernelI23Flash_fwd_kernel_traitsILi64ELi64ELi128ELi4ELb0ELb0EN7cutlass6half_tE19Flash_kernel_traitsILi64ELi64ELi128ELi4ES3_EELb1ELb0ELb0ELb0ELb0ELb0ELb0ELb0EEEvNS_16Flash_fwd_paramsE:
	.zero		992


//--------------------- .nv.constant0._ZN5flash24flash_fwd_splitkv_kernelI23Flash_fwd_kernel_traitsILi64ELi64ELi128ELi4ELb0ELb0EN7cutlass6half_tE19Flash_kernel_traitsILi64ELi64ELi128ELi4ES3_EELb1ELb0ELb0ELb0ELb0ELb1ELb0ELb0EEEvNS_16Flash_fwd_paramsE --------------------------
	.section	.nv.constant0._ZN5flash24flash_fwd_splitkv_kernelI23Flash_fwd_kernel_traitsILi64ELi64ELi128ELi4ELb0ELb0EN7cutlass6half_tE19Flash_kernel_traitsILi64ELi64ELi128ELi4ES3_EELb1ELb0ELb0ELb0ELb0ELb1ELb0ELb0EEEvNS_16Flash_fwd_paramsE,"a",@progbits
	.sectionflags	@""
	.align	4
.nv.constant0._ZN5flash24flash_fwd_splitkv_kernelI23Flash_fwd_kernel_traitsILi64ELi64ELi128ELi4ELb0ELb0EN7cutlass6half_tE19Flash_kernel_traitsILi64ELi64ELi128ELi4ES3_EELb1ELb0ELb0ELb0ELb0ELb1ELb0ELb0EEEvNS_16Flash_fwd_paramsE:
	.zero		992


//--------------------- .nv.constant0._ZN5flash24flash_fwd_splitkv_kernelI23Flash_fwd_kernel_traitsILi64ELi64ELi128ELi4ELb0ELb0EN7cutlass6half_tE19Flash_kernel_traitsILi64ELi64ELi128ELi4ES3_EELb1ELb0ELb0ELb0ELb0ELb0ELb0ELb1EEEvNS_16Flash_fwd_paramsE --------------------------
	.section	.nv.constant0._ZN5flash24flash_fwd_splitkv_kernelI23Flash_fwd_kernel_traitsILi64ELi64ELi128ELi4ELb0ELb0EN7cutlass6half_tE19Flash_kernel_traitsILi64ELi64ELi128ELi4ES3_EELb1ELb0ELb0ELb0ELb0ELb0ELb0ELb1EEEvNS_16Flash_fwd_paramsE,"a",@progbits
	.sectionflags	@""
	.align	4
.nv.constant0._ZN5flash24flash_fwd_splitkv_kernelI23Flash_fwd_kernel_traitsILi64ELi64ELi128ELi4ELb0ELb0EN7cutlass6half_tE19Flash_kernel_traitsILi64ELi64ELi128ELi4ES3_EELb1ELb0ELb0ELb0ELb0ELb0ELb0ELb1EEEvNS_16Flash_fwd_paramsE:
	.zero		992


//--------------------- .nv.constant0._ZN5flash24flash_fwd_splitkv_kernelI23Flash_fwd_kernel_traitsILi64ELi64ELi128ELi4ELb0ELb0EN7cutlass6half_tE19Flash_kernel_traitsILi64ELi64ELi128ELi4ES3_EELb1ELb0ELb0ELb0ELb0ELb1ELb0ELb1EEEvNS_16Flash_fwd_paramsE --------------------------
	.section	.nv.constant0._ZN5flash24flash_fwd_splitkv_kernelI23Flash_fwd_kernel_traitsILi64ELi64ELi128ELi4ELb0ELb0EN7cutlass6half_tE19Flash_kernel_traitsILi64ELi64ELi128ELi4ES3_EELb1ELb0ELb0ELb0ELb0ELb1ELb0ELb1EEEvNS_16Flash_fwd_paramsE,"a",@progbits
	.sectionflags	@""
	.align	4
.nv.constant0._ZN5flash24flash_fwd_splitkv_kernelI23Flash_fwd_kernel_traitsILi64ELi64ELi128ELi4ELb0ELb0EN7cutlass6half_tE19Flash_kernel_traitsILi64ELi64ELi128ELi4ES3_EELb1ELb0ELb0ELb0ELb0ELb1ELb0ELb1EEEvNS_16Flash_fwd_paramsE:
	.zero		992


//--------------------- .nv.constant0._ZN5flash24flash_fwd_splitkv_kernelI23Flash_fwd_kernel_traitsILi64ELi64ELi128ELi4ELb0ELb0EN7cutlass6half_tE19Flash_kernel_traitsILi64ELi64ELi128ELi4ES3_EELb1ELb0ELb0ELb0ELb0ELb0ELb1ELb0EEEvNS_16Flash_fwd_paramsE --------------------------
	.section	.nv.constant0._ZN5flash24flash_fwd_splitkv_kernelI23Flash_fwd_kernel_traitsILi64ELi64ELi128ELi4ELb0ELb0EN7cutlass6half_tE19Flash_kernel_traitsILi64ELi64ELi128ELi4ES3_EELb1ELb0ELb0ELb0ELb0ELb0ELb1ELb0EEEvNS_16Flash_fwd_paramsE,"a",@progbits
	.sectionflags	@""
	.align	4
.nv.constant0._ZN5flash24flash_fwd_splitkv_kernelI23Flash_fwd_kernel_traitsILi64ELi64ELi128ELi4ELb0ELb0EN7cutlass6half_tE19Flash_kernel_traitsILi64ELi64ELi128ELi4ES3_EELb1ELb0ELb0ELb0ELb0ELb0ELb1ELb0EEEvNS_16Flash_fwd_paramsE:
	.zero		992


//--------------------- .nv.constant0._ZN5flash24flash_fwd_splitkv_kernelI23Flash_fwd_kernel_traitsILi64ELi64ELi128ELi4ELb0ELb0EN7cutlass6half_tE19Flash_kernel_traitsILi64ELi64ELi128ELi4ES3_EELb1ELb0ELb0ELb0ELb0ELb1ELb1ELb0EEEvNS_16Flash_fwd_paramsE --------------------------
	.section	.nv.constant0._ZN5flash24flash_fwd_splitkv_kernelI23Flash_fwd_kernel_traitsILi64ELi64ELi128ELi4ELb0ELb0EN7cutlass6half_tE19Flash_kernel_traitsILi64ELi64ELi128ELi4ES3_EELb1ELb0ELb0ELb0ELb0ELb1ELb1ELb0EEEvNS_16Flash_fwd_paramsE,"a",@progbits
	.sectionflags	@""
	.align	4
.nv.constant0._ZN5flash24flash_fwd_splitkv_kernelI23Flash_fwd_kernel_traitsILi64ELi64ELi128ELi4ELb0ELb0EN7cutlass6half_tE19Flash_kernel_traitsILi64ELi64ELi128ELi4ES3_EELb1ELb0ELb0ELb0ELb0ELb1ELb1ELb0EEEvNS_16Flash_fwd_paramsE:
	.zero		992


//--------------------- .nv.constant0._ZN5flash24flash_fwd_splitkv_kernelI23Flash_fwd_kernel_traitsILi64ELi64ELi128ELi4ELb0ELb0EN7cutlass6half_tE19Flash_kernel_traitsILi64ELi64ELi128ELi4ES3_EELb1ELb0ELb0ELb0ELb0ELb0ELb1ELb1EEEvNS_16Flash_fwd_paramsE --------------------------
	.section	.nv.constant0._ZN5flash24flash_fwd_splitkv_kernelI23Flash_fwd_kernel_traitsILi64ELi64ELi128ELi4ELb0ELb0EN7cutlass6half_tE19Flash_kernel_traitsILi64ELi64ELi128ELi4ES3_EELb1ELb0ELb0ELb0ELb0ELb0ELb1ELb1EEEvNS_16Flash_fwd_paramsE,"a",@progbits
	.sectionflags	@""
	.align	4
.nv.constant0._ZN5flash24flash_fwd_splitkv_kernelI23Flash_fwd_kernel_traitsILi64ELi64ELi128ELi4ELb0ELb0EN7cutlass6half_tE19Flash_kernel_traitsILi64ELi64ELi128ELi4ES3_EELb1ELb0ELb0ELb0ELb0ELb0ELb1ELb1EEEvNS_16Flash_fwd_paramsE:
	.zero		992


//--------------------- .nv.constant0._ZN5flash24flash_fwd_splitkv_kernelI23Flash_fwd_kernel_traitsILi64ELi64ELi128ELi4ELb0ELb0EN7cutlass6half_tE19Flash_kernel_traitsILi64ELi64ELi128ELi4ES3_EELb1ELb0ELb0ELb0ELb0ELb1ELb1ELb1EEEvNS_16Flash_fwd_paramsE --------------------------
	.section	.nv.constant0._ZN5flash24flash_fwd_splitkv_kernelI23Flash_fwd_kernel_traitsILi64ELi64ELi128ELi4ELb0ELb0EN7cutlass6half_tE19Flash_kernel_traitsILi64ELi64ELi128ELi4ES3_EELb1ELb0ELb0ELb0ELb0ELb1ELb1ELb1EEEvNS_16Flash_fwd_paramsE,"a",@progbits
	.sectionflags	@""
	.align	4
.nv.constant0._ZN5flash24flash_fwd_splitkv_kernelI23Flash_fwd_kernel_traitsILi64ELi64ELi128ELi4ELb0ELb0EN7cutlass6half_tE19Flash_kernel_traitsILi64ELi64ELi128ELi4ES3_EELb1ELb0ELb0ELb0ELb0ELb1ELb1ELb1EEEvNS_16Flash_fwd_paramsE:
	.zero		992


//--------------------- .nv.constant0._ZN5flash24flash_fwd_splitkv_kernelI23Flash_fwd_kernel_traitsILi64ELi64ELi128ELi4ELb0ELb0EN7cutlass6half_tE19Flash_kernel_traitsILi64ELi64ELi128ELi4ES3_EELb1ELb0ELb0ELb1ELb1ELb0ELb0ELb0EEEvNS_16Flash_fwd_paramsE --------------------------
	.section	.nv.constant0._ZN5flash24flash_fwd_splitkv_kernelI23Flash_fwd_kernel_traitsILi64ELi64ELi128ELi4ELb0ELb0EN7cutlass6half_tE19Flash_kernel_traitsILi64ELi64ELi128ELi4ES3_EELb1ELb0ELb0ELb1ELb1ELb0ELb0ELb0EEEvNS_16Flash_fwd_paramsE,"a",@progbits
	.sectionflags	@""
	.align	4
.nv.constant0._ZN5flash24flash_fwd_splitkv_kernelI23Flash_fwd_kernel_traitsILi64ELi64ELi128ELi4ELb0ELb0EN7cutlass6half_tE19Flash_kernel_traitsILi64ELi64ELi128ELi4ES3_EELb1ELb0ELb0ELb1ELb1ELb0ELb0ELb0EEEvNS_16Flash_fwd_paramsE:
	.zero		992


//--------------------- .nv.constant0._ZN5flash24flash_fwd_splitkv_kernelI23Flash_fwd_kernel_traitsILi64ELi64ELi128ELi4ELb0ELb0EN7cutlass6half_tE19Flash_kernel_traitsILi64ELi64ELi128ELi4ES3_EELb1ELb0ELb0ELb1ELb1ELb1ELb0ELb0EEEvNS_16Flash_fwd_paramsE --------------------------
	.section	.nv.constant0._ZN5flash24flash_fwd_splitkv_kernelI23Flash_fwd_kernel_traitsILi64ELi64ELi128ELi4ELb0ELb0EN7cutlass6half_tE19Flash_kernel_traitsILi64ELi64ELi128ELi4ES3_EELb1ELb0ELb0ELb1ELb1ELb1ELb0ELb0EEEvNS_16Flash_fwd_paramsE,"a",@progbits
	.sectionflags	@""
	.align	4
.nv.constant0._ZN5flash24flash_fwd_splitkv_kernelI23Flash_fwd_kernel_traitsILi64ELi64ELi128ELi4ELb0ELb0EN7cutlass6half_tE19Flash_kernel_traitsILi64ELi64ELi128ELi4ES3_EELb1ELb0ELb0ELb1ELb1ELb1ELb0ELb0EEEvNS_16Flash_fwd_paramsE:
	.zero		992


//--------------------- .nv.constant0._ZN5flash24flash_fwd_splitkv_kernelI23Flash_fwd_kernel_traitsILi64ELi64ELi128ELi4ELb0ELb0EN7cutlass6half_tE19Flash_kernel_traitsILi64ELi64ELi128ELi4ES3_EELb1ELb0ELb0ELb1ELb1ELb0ELb1ELb0EEEvNS_16Flash_fwd_paramsE --------------------------
	.section	.nv.constant0._ZN5flash24flash_fwd_splitkv_kernelI23Flash_fwd_kernel_traitsILi64ELi64ELi128ELi4ELb0ELb0EN7cutlass6half_tE19Flash_kernel_traitsILi64ELi64ELi128ELi4ES3_EELb1ELb0ELb0ELb1ELb1ELb0ELb1ELb0EEEvNS_16Flash_fwd_paramsE,"a",@progbits
	.sectionflags	@""
	.align	4
.nv.constant0._ZN5flash24flash_fwd_splitkv_kernelI23Flash_fwd_kernel_traitsILi64ELi64ELi128ELi4ELb0ELb0EN7cutlass6half_tE19Flash_kernel_traitsILi64ELi64ELi128ELi4ES3_EELb1ELb0ELb0ELb1ELb1ELb0ELb1ELb0EEEvNS_16Flash_fwd_paramsE:
	.zero		992


//--------------------- .nv.constant0._ZN5flash24flash_fwd_splitkv_kernelI23Flash_fwd_kernel_traitsILi64ELi64ELi128ELi4ELb0ELb0EN7cutlass6half_tE19Flash_kernel_traitsILi64ELi64ELi128ELi4ES3_EELb1ELb0ELb0ELb1ELb1ELb1ELb1ELb0EEEvNS_16Flash_fwd_paramsE --------------------------
	.section	.nv.constant0._ZN5flash24flash_fwd_splitkv_kernelI23Flash_fwd_kernel_traitsILi64ELi64ELi128ELi4ELb0ELb0EN7cutlass6half_tE19Flash_kernel_traitsILi64ELi64ELi128ELi4ES3_EELb1ELb0ELb0ELb1ELb1ELb1ELb1ELb0EEEvNS_16Flash_fwd_paramsE,"a",@progbits
	.sectionflags	@""
	.align	4
.nv.constant0._ZN5flash24flash_fwd_splitkv_kernelI23Flash_fwd_kernel_traitsILi64ELi64ELi128ELi4ELb0ELb0EN7cutlass6half_tE19Flash_kernel_traitsILi64ELi64ELi128ELi4ES3_EELb1ELb0ELb0ELb1ELb1ELb1ELb1ELb0EEEvNS_16Flash_fwd_paramsE:
	.zero		992


//--------------------- .nv.constant0._ZN5flash24flash_fwd_splitkv_kernelI23Flash_fwd_kernel_traitsILi64ELi64ELi128ELi4ELb0ELb0EN7cutlass6half_tE19Flash_kernel_traitsILi64ELi64ELi128ELi4ES3_EELb1ELb0ELb0ELb0ELb1ELb0ELb0ELb0EEEvNS_16Flash_fwd_paramsE --------------------------
	.section	.nv.constant0._ZN5flash24flash_fwd_splitkv_kernelI23Flash_fwd_kernel_traitsILi64ELi64ELi128ELi4ELb0ELb0EN7cutlass6half_tE19Flash_kernel_traitsILi64ELi64ELi128ELi4ES3_EELb1ELb0ELb0ELb0ELb1ELb0ELb0ELb0EEEvNS_16Flash_fwd_paramsE,"a",@progbits
	.sectionflags	@""
	.align	4
.nv.constant0._ZN5flash24flash_fwd_splitkv_kernelI23Flash_fwd_kernel_traitsILi64ELi64ELi128ELi4ELb0ELb0EN7cutlass6half_tE19Flash_kernel_traitsILi64ELi64ELi128ELi4ES3_EELb1ELb0ELb0ELb0ELb1ELb0ELb0ELb0EEEvNS_16Flash_fwd_paramsE:
	.zero		992


//--------------------- .nv.constant0._ZN5flash24flash_fwd_splitkv_kernelI23Flash_fwd_kernel_traitsILi64ELi64ELi128ELi4ELb0ELb0EN7cutlass6half_tE19Flash_kernel_traitsILi64ELi64ELi128ELi4ES3_EELb1ELb0ELb0ELb0ELb1ELb1ELb0ELb0EEEvNS_16Flash_fwd_paramsE --------------------------
	.section	.nv.constant0._ZN5flash24flash_fwd_splitkv_kernelI23Flash_fwd_kernel_traitsILi64ELi64ELi128ELi4ELb0ELb0EN7cutlass6half_tE19Flash_kernel_traitsILi64ELi64ELi128ELi4ES3_EELb1ELb0ELb0ELb0ELb1ELb1ELb0ELb0EEEvNS_16Flash_fwd_paramsE,"a",@progbits
	.sectionflags	@""
	.align	4
.nv.constant0._ZN5flash24flash_fwd_splitkv_kernelI23Flash_fwd_kernel_traitsILi64ELi64ELi128ELi4ELb0ELb0EN7cutlass6half_tE19Flash_kernel_traitsILi64ELi64ELi128ELi4ES3_EELb1ELb0ELb0ELb0ELb1ELb1ELb0ELb0EEEvNS_16Flash_fwd_paramsE:
	.zero		992


//--------------------- .nv.constant0._ZN5flash24flash_fwd_splitkv_kernelI23Flash_fwd_kernel_traitsILi64ELi64ELi128ELi4ELb0ELb0EN7cutlass6half_tE19Flash_kernel_traitsILi64ELi64ELi128ELi4ES3_EELb1ELb0ELb1ELb0ELb0ELb0ELb0ELb0EEEvNS_16Flash_fwd_paramsE --------------------------
	.section	.nv.constant0._ZN5flash24flash_fwd_splitkv_kernelI23Flash_fwd_kernel_traitsILi64ELi64ELi128ELi4ELb0ELb0EN7cutlass6half_tE19Flash_kernel_traitsILi64ELi64ELi128ELi4ES3_EELb1ELb0ELb1ELb0ELb0ELb0ELb0ELb0EEEvNS_16Flash_fwd_paramsE,"a",@progbits
	.sectionflags	@""
	.align	4
.nv.constant0._ZN5flash24flash_fwd_splitkv_kernelI23Flash_fwd_kernel_traitsILi64ELi64ELi128ELi4ELb0ELb0EN7cutlass6half_tE19Flash_kernel_traitsILi64ELi64ELi128ELi4ES3_EELb1ELb0ELb1ELb0ELb0ELb0ELb0ELb0EEEvNS_16Flash_fwd_paramsE:
	.zero		992


//--------------------- .nv.constant0._ZN5flash24flash_fwd_splitkv_kernelI23Flash_fwd_kernel_traitsILi64ELi64ELi128ELi4ELb0ELb0EN7cutlass6half_tE19Flash_kernel_traitsILi64ELi64ELi128ELi4ES3_EELb1ELb0ELb1ELb0ELb0ELb1ELb0ELb0EEEvNS_16Flash_fwd_paramsE --------------------------
	.section	.nv.constant0._ZN5flash24flash_fwd_splitkv_kernelI23Flash_fwd_kernel_traitsILi64ELi64ELi128ELi4ELb0ELb0EN7cutlass6half_tE19Flash_kernel_traitsILi64ELi64ELi128ELi4ES3_EELb1ELb0ELb1ELb0ELb0ELb1ELb0ELb0EEEvNS_16Flash_fwd_paramsE,"a",@progbits
	.sectionflags	@""
	.align	4
.nv.constant0._ZN5flash24flash_fwd_splitkv_kernelI23Flash_fwd_kernel_traitsILi64ELi64ELi128ELi4ELb0ELb0EN7cutlass6half_tE19Flash_kernel_traitsILi64ELi64ELi128ELi4ES3_EELb1ELb0ELb1ELb0ELb0ELb1ELb0ELb0EEEvNS_16Flash_fwd_paramsE:
	.zero		992


//--------------------- .nv.constant0._ZN5flash24flash_fwd_splitkv_kernelI23Flash_fwd_kernel_traitsILi64ELi64ELi128ELi4ELb0ELb0EN7cutlass6half_tE19Flash_kernel_traitsILi64ELi64ELi128ELi4ES3_EELb1ELb0ELb0ELb0ELb1ELb0ELb0ELb1EEEvNS_16Flash_fwd_paramsE --------------------------
	.section	.nv.constant0._ZN5flash24flash_fwd_splitkv_kernelI23Flash_fwd_kernel_traitsILi64ELi64ELi128ELi4ELb0ELb0EN7cutlass6half_tE19Flash_kernel_traitsILi64ELi64ELi128ELi4ES3_EELb1ELb0ELb0ELb0ELb1ELb0ELb0ELb1EEEvNS_16Flash_fwd_paramsE,"a",@progbits
	.sectionflags	@""
	.align	4
.nv.constant0._ZN5flash24flash_fwd_splitkv_kernelI23Flash_fwd_kernel_traitsILi64ELi64ELi128ELi4ELb0ELb0EN7cutlass6half_tE19Flash_kernel_traitsILi64ELi64ELi128ELi4ES3_EELb1ELb0ELb0ELb0ELb1ELb0ELb0ELb1EEEvNS_16Flash_fwd_paramsE:
	.zero		992


//--------------------- .nv.constant0._ZN5flash24flash_fwd_splitkv_kernelI23Flash_fwd_kernel_traitsILi64ELi64ELi128ELi4ELb0ELb0EN7cutlass6half_tE19Flash_kernel_traitsILi64ELi64ELi128ELi4ES3_EELb1ELb0ELb0ELb0ELb1ELb1ELb0ELb1EEEvNS_16Flash_fwd_paramsE --------------------------
	.section	.nv.constant0._ZN5flash24flash_fwd_splitkv_kernelI23Flash_fwd_kernel_traitsILi64ELi64ELi128ELi4ELb0ELb0EN7cutlass6half_tE19Flash_kernel_traitsILi64ELi64ELi128ELi4ES3_EELb1ELb0ELb0ELb0ELb1ELb1ELb0ELb1EEEvNS_16Flash_fwd_paramsE,"a",@progbits
	.sectionflags	@""
	.align	4
.nv.constant0._ZN5flash24flash_fwd_splitkv_kernelI23Flash_fwd_kernel_traitsILi64ELi64ELi128ELi4ELb0ELb0EN7cutlass6half_tE19Flash_kernel_traitsILi64ELi64ELi128ELi4ES3_EELb1ELb0ELb0ELb0ELb1ELb1ELb0ELb1EEEvNS_16Flash_fwd_paramsE:
	.zero		992


//--------------------- .nv.constant0._ZN5flash24flash_fwd_splitkv_kernelI23Flash_fwd_kernel_traitsILi64ELi64ELi128ELi4ELb0ELb0EN7cutlass6half_tE19Flash_kernel_traitsILi64ELi64ELi128ELi4ES3_EELb1ELb0ELb1ELb0ELb0ELb0ELb0ELb1EEEvNS_16Flash_fwd_paramsE --------------------------
	.section	.nv.constant0._ZN5flash24flash_fwd_splitkv_kernelI23Flash_fwd_kernel_traitsILi64ELi64ELi128ELi4ELb0ELb0EN7cutlass6half_tE19Flash_kernel_traitsILi64ELi64ELi128ELi4ES3_EELb1ELb0ELb1ELb0ELb0ELb0ELb0ELb1EEEvNS_16Flash_fwd_paramsE,"a",@progbits
	.sectionflags	@""
	.align	4
.nv.constant0._ZN5flash24flash_fwd_splitkv_kernelI23Flash_fwd_kernel_traitsILi64ELi64ELi128ELi4ELb0ELb0EN7cutlass6half_tE19Flash_kernel_traitsILi64ELi64ELi128ELi4ES3_EELb1ELb0ELb1ELb0ELb0ELb0ELb0ELb1EEEvNS_16Flash_fwd_paramsE:
	.zero		992


//--------------------- .nv.constant0._ZN5flash24flash_fwd_splitkv_kernelI23Flash_fwd_kernel_traitsILi64ELi64ELi128ELi4ELb0ELb0EN7cutlass6half_tE19Flash_kernel_traitsILi64ELi64ELi128ELi4ES3_EELb1ELb0ELb1ELb0ELb0ELb1ELb0ELb1EEEvNS_16Flash_fwd_paramsE --------------------------
	.section	.nv.constant0._ZN5flash24flash_fwd_splitkv_kernelI23Flash_fwd_kernel_traitsILi64ELi64ELi128ELi4ELb0ELb0EN7cutlass6half_tE19Flash_kernel_traitsILi64ELi64ELi128ELi4ES3_EELb1ELb0ELb1ELb0ELb0ELb1ELb0ELb1EEEvNS_16Flash_fwd_paramsE,"a",@progbits
	.sectionflags	@""
	.align	4
.nv.constant0._ZN5flash24flash_fwd_splitkv_kernelI23Flash_fwd_kernel_traitsILi64ELi64ELi128ELi4ELb0ELb0EN7cutlass6half_tE19Flash_kernel_traitsILi64ELi64ELi128ELi4ES3_EELb1ELb0ELb1ELb0ELb0ELb1ELb0ELb1EEEvNS_16Flash_fwd_paramsE:
	.zero		992


//--------------------- .nv.constant0._ZN5flash24flash_fwd_splitkv_kernelI23Flash_fwd_kernel_traitsILi64ELi64ELi128ELi4ELb0ELb0EN7cutlass6half_tE19Flash_kernel_traitsILi64ELi64ELi128ELi4ES3_EELb1ELb0ELb0ELb0ELb1ELb0ELb1ELb0EEEvNS_16Flash_fwd_paramsE --------------------------
	.section	.nv.constant0._ZN5flash24flash_fwd_splitkv_kernelI23Flash_fwd_kernel_traitsILi64ELi64ELi128ELi4ELb0ELb0EN7cutlass6half_tE19Flash_kernel_traitsILi64ELi64ELi128ELi4ES3_EELb1ELb0ELb0ELb0ELb1ELb0ELb1ELb0EEEvNS_16Flash_fwd_paramsE,"a",@progbits
	.sectionflags	@""
	.align	4
.nv.constant0._ZN5flash24flash_fwd_splitkv_kernelI23Flash_fwd_kernel_traitsILi64ELi64ELi128ELi4ELb0ELb0EN7cutlass6half_tE19Flash_kernel_traitsILi64ELi64ELi128ELi4ES3_EELb1ELb0ELb0ELb0ELb1ELb0ELb1ELb0EEEvNS_16Flash_fwd_paramsE:
	.zero		992


//--------------------- .nv.constant0._ZN5flash24flash_fwd_splitkv_kernelI23Flash_fwd_kernel_traitsILi64ELi64ELi128ELi4ELb0ELb0EN7cutlass6half_tE19Flash_kernel_traitsILi64ELi64ELi128ELi4ES3_EELb1ELb0ELb0ELb0ELb1ELb1ELb1ELb0EEEvNS_16Flash_fwd_paramsE --------------------------
	.section	.nv.constant0._ZN5flash24flash_fwd_splitkv_kernelI23Flash_fwd_kernel_traitsILi64ELi64ELi128ELi4ELb0ELb0EN7cutlass6half_tE19Flash_kernel_traitsILi64ELi64ELi128ELi4ES3_EELb1ELb0ELb0ELb0ELb1ELb1ELb1ELb0EEEvNS_16Flash_fwd_paramsE,"a",@progbits
	.sectionflags	@""
	.align	4
.nv.constant0._ZN5flash24flash_fwd_splitkv_kernelI23Flash_fwd_kernel_traitsILi64ELi64ELi128ELi4ELb0ELb0EN7cutlass6half_tE19Flash_kernel_traitsILi64ELi64ELi128ELi4ES3_EELb1ELb0ELb0ELb0ELb1ELb1ELb1ELb0EEEvNS_16Flash_fwd_paramsE:
	.zero		992


//--------------------- .nv.constant0._ZN5flash24flash_fwd_splitkv_kernelI23Flash_fwd_kernel_traitsILi64ELi64ELi128ELi4ELb0ELb0EN7cutlass6half_tE19Flash_kernel_traitsILi64ELi64ELi128ELi4ES3_EELb1ELb0ELb1ELb0ELb0ELb0ELb1ELb0EEEvNS_16Flash_fwd_paramsE --------------------------
	.section	.nv.constant0._ZN5flash24flash_fwd_splitkv_kernelI23Flash_fwd_kernel_traitsILi64ELi64ELi128ELi4ELb0ELb0EN7cutlass6half_tE19Flash_kernel_traitsILi64ELi64ELi128ELi4ES3_EELb1ELb0ELb1ELb0ELb0ELb0ELb1ELb0EEEvNS_16Flash_fwd_paramsE,"a",@progbits
	.sectionflags	@""
	.align	4
.nv.constant0._ZN5flash24flash_fwd_splitkv_kernelI23Flash_fwd_kernel_traitsILi64ELi64ELi128ELi4ELb0ELb0EN7cutlass6half_tE19Flash_kernel_traitsILi64ELi64ELi128ELi4ES3_EELb1ELb0ELb1ELb0ELb0ELb0ELb1ELb0EEEvNS_16Flash_fwd_paramsE:
	.zero		992


//--------------------- .nv.constant0._ZN5flash24flash_fwd_splitkv_kernelI23Flash_fwd_kernel_traitsILi64ELi64ELi128ELi4ELb0ELb0EN7cutlass6half_tE19Flash_kernel_traitsILi64ELi64ELi128ELi4ES3_EELb1ELb0ELb1ELb0ELb0ELb1ELb1ELb0EEEvNS_16Flash_fwd_paramsE --------------------------
	.section	.nv.constant0._ZN5flash24flash_fwd_splitkv_kernelI23Flash_fwd_kernel_traitsILi64ELi64ELi128ELi4ELb0ELb0EN7cutlass6half_tE19Flash_kernel_traitsILi64ELi64ELi128ELi4ES3_EELb1ELb0ELb1ELb0ELb0ELb1ELb1ELb0EEEvNS_16Flash_fwd_paramsE,"a",@progbits
	.sectionflags	@""
	.align	4
.nv.constant0._ZN5flash24flash_fwd_splitkv_kernelI23Flash_fwd_kernel_traitsILi64ELi64ELi128ELi4ELb0ELb0EN7cutlass6half_tE19Flash_kernel_traitsILi64ELi64ELi128ELi4ES3_EELb1ELb0ELb1ELb0ELb0ELb1ELb1ELb0EEEvNS_16Flash_fwd_paramsE:
	.zero		992


//--------------------- .nv.constant0._ZN5flash24flash_fwd_splitkv_kernelI23Flash_fwd_kernel_traitsILi64ELi64ELi128ELi4ELb0ELb0EN7cutlass6half_tE19Flash_kernel_traitsILi64ELi64ELi128ELi4ES3_EELb1ELb0ELb0ELb0ELb1ELb0ELb1ELb1EEEvNS_16Flash_fwd_paramsE --------------------------
	.section	.nv.constant0._ZN5flash24flash_fwd_splitkv_kernelI23Flash_fwd_kernel_traitsILi64ELi64ELi128ELi4ELb0ELb0EN7cutlass6half_tE19Flash_kernel_traitsILi64ELi64ELi128ELi4ES3_EELb1ELb0ELb0ELb0ELb1ELb0ELb1ELb1EEEvNS_16Flash_fwd_paramsE,"a",@progbits
	.sectionflags	@""
	.align	4
.nv.constant0._ZN5flash24flash_fwd_splitkv_kernelI23Flash_fwd_kernel_traitsILi64ELi64ELi128ELi4ELb0ELb0EN7cutlass6half_tE19Flash_kernel_traitsILi64ELi64ELi128ELi4ES3_EELb1ELb0ELb0ELb0ELb1ELb0ELb1ELb1EEEvNS_16Flash_fwd_paramsE:
	.zero		992


//--------------------- .nv.constant0._ZN5flash24flash_fwd_splitkv_kernelI23Flash_fwd_kernel_traitsILi64ELi64ELi128ELi4ELb0ELb0EN7cutlass6half_tE19Flash_kernel_traitsILi64ELi64ELi128ELi4ES3_EELb1ELb0ELb0ELb0ELb1ELb1ELb1ELb1EEEvNS_16Flash_fwd_paramsE --------------------------
	.section	.nv.constant0._ZN5flash24flash_fwd_splitkv_kernelI23Flash_fwd_kernel_traitsILi64ELi64ELi128ELi4ELb0ELb0EN7cutlass6half_tE19Flash_kernel_traitsILi64ELi64ELi128ELi4ES3_EELb1ELb0ELb0ELb0ELb1ELb1ELb1ELb1EEEvNS_16Flash_fwd_paramsE,"a",@progbits
	.sectionflags	@""
	.align	4
.nv.constant0._ZN5flash24flash_fwd_splitkv_kernelI23Flash_fwd_kernel_traitsILi64ELi64ELi128ELi4ELb0ELb0EN7cutlass6half_tE19Flash_kernel_traitsILi64ELi64ELi128ELi4ES3_EELb1ELb0ELb0ELb0ELb1ELb1ELb1ELb1EEEvNS_16Flash_fwd_paramsE:
	.zero		992


//--------------------- .nv.constant0._ZN5flash24flash_fwd_splitkv_kernelI23Flash_fwd_kernel_traitsILi64ELi64ELi128ELi4ELb0ELb0EN7cutlass6half_tE19Flash_kernel_traitsILi64ELi64ELi128ELi4ES3_EELb1ELb0ELb1ELb0ELb0ELb0ELb1ELb1EEEvNS_16Flash_fwd_paramsE --------------------------
	.section	.nv.constant0._ZN5flash24flash_fwd_splitkv_kernelI23Flash_fwd_kernel_traitsILi64ELi64ELi128ELi4ELb0ELb0EN7cutlass6half_tE19Flash_kernel_traitsILi64ELi64ELi128ELi4ES3_EELb1ELb0ELb1ELb0ELb0ELb0ELb1ELb1EEEvNS_16Flash_fwd_paramsE,"a",@progbits
	.sectionflags	@""
	.align	4
.nv.constant0._ZN5flash24flash_fwd_splitkv_kernelI23Flash_fwd_kernel_traitsILi64ELi64ELi128ELi4ELb0ELb0EN7cutlass6half_tE19Flash_kernel_traitsILi64ELi64ELi128ELi4ES3_EELb1ELb0ELb1ELb0ELb0ELb0ELb1ELb1EEEvNS_16Flash_fwd_paramsE:
	.zero		992


//--------------------- .nv.constant0._ZN5flash24flash_fwd_splitkv_kernelI23Flash_fwd_kernel_traitsILi64ELi64ELi128ELi4ELb0ELb0EN7cutlass6half_tE19Flash_kernel_traitsILi64ELi64ELi128ELi4ES3_EELb1ELb0ELb1ELb0ELb0ELb1ELb1ELb1EEEvNS_16Flash_fwd_paramsE --------------------------
	.section	.nv.constant0._ZN5flash24flash_fwd_splitkv_kernelI23Flash_fwd_kernel_traitsILi64ELi64ELi128ELi4ELb0ELb0EN7cutlass6half_tE19Flash_kernel_traitsILi64ELi64ELi128ELi4ES3_EELb1ELb0ELb1ELb0ELb0ELb1ELb1ELb1EEEvNS_16Flash_fwd_paramsE,"a",@progbits
	.sectionflags	@""
	.align	4
.nv.constant0._ZN5flash24flash_fwd_splitkv_kernelI23Flash_fwd_kernel_traitsILi64ELi64ELi128ELi4ELb0ELb0EN7cutlass6half_tE19Flash_kernel_traitsILi64ELi64ELi128ELi4ES3_EELb1ELb0ELb1ELb0ELb0ELb1ELb1ELb1EEEvNS_16Flash_fwd_paramsE:
	.zero		992


//--------------------- SYMBOLS --------------------------

	.type		.nv.reservedSmem.offset0,@object
	.size		.nv.reservedSmem.offset0,0x4
